	.target	sm_90a

	.elftype	@"ET_EXEC"


//--------------------- .note.nv.tkinfo           --------------------------
	.section	.note.nv.tkinfo,"",@"SHT_NOTE"
	.sectionflags	@"SHF_NOTE_NV_TKINFO"
	.tkinfo
        /*0018*/ 	.word	0x00000002
        /*0030*/ 	.string	""
        /*0030*/ 	.string	"ptxas"
        /*0030*/ 	.string	"Cuda compilation tools, release 13.0, V13.0.88"
        /*0030*/ 	.string	"Build cuda_13.0.r13.0/compiler.36424714_0"
        /*0030*/ 	.string	"-arch sm_90a -m 64 "



//--------------------- .note.nv.cuinfo           --------------------------
	.section	.note.nv.cuinfo,"",@"SHT_NOTE"
	.sectionflags	@"SHF_NOTE_NV_CUINFO"
        /*0018*/ 	.short	0x0002
        /*001a*/ 	.short	0x005a
        /*001c*/ 	.short	0x0082
	.zero		2


//--------------------- .nv.info                  --------------------------
	.section	.nv.info,"",@"SHT_CUDA_INFO"
	.align	4


	//----- nvinfo : EIATTR_REGCOUNT
	.align		4
        /*0000*/ 	.byte	0x04, 0x2f
        /*0002*/ 	.short	(.L_41 - .L_40)
	.align		4
.L_40:
        /*0004*/ 	.word	index@(_ZN7cutlass13device_kernelIN5flash11enable_sm90INS1_16FlashAttnFwdSm90INS1_25CollectiveMainloopFwdSm90ILi2EN4cute5tupleIJNS5_1CILi1EEES8_S8_EEENS6_IJNS7_ILi192EEENS7_ILi128EEENS7_ILi64EEEEEELi64ENS_10bfloat16_tEfNS_4arch4Sm90ELb1ELb0ELb0ELb1ELb1ELb1ELb0ELb1ELb1ELb1ELb1ELb0EEENS1_21CollectiveEpilogueFwdINS6_IJSA_SC_SB_EEES9_SE_SG_Li384ELb1ELb1ELb1ELb0EEENS1_36VarlenDynamicPersistentTileSchedulerILi192ELi128ELi384ELi128ELb1ELb1ELb1ELb1ELb1ELb1EEEEEEEEEvNT_6ParamsE)
        /*0008*/ 	.word	0x00000080


	//----- nvinfo : EIATTR_FRAME_SIZE
	.align		4
.L_41:
        /*000c*/ 	.byte	0x04, 0x11
        /*000e*/ 	.short	(.L_43 - .L_42)
	.align		4
.L_42:
        /*0010*/ 	.word	index@(_ZN7cutlass13device_kernelIN5flash11enable_sm90INS1_16FlashAttnFwdSm90INS1_25CollectiveMainloopFwdSm90ILi2EN4cute5tupleIJNS5_1CILi1EEES8_S8_EEENS6_IJNS7_ILi192EEENS7_ILi128EEENS7_ILi64EEEEEELi64ENS_10bfloat16_tEfNS_4arch4Sm90ELb1ELb0ELb0ELb1ELb1ELb1ELb0ELb1ELb1ELb1ELb1ELb0EEENS1_21CollectiveEpilogueFwdINS6_IJSA_SC_SB_EEES9_SE_SG_Li384ELb1ELb1ELb1ELb0EEENS1_36VarlenDynamicPersistentTileSchedulerILi192ELi128ELi384ELi128ELb1ELb1ELb1ELb1ELb1ELb1EEEEEEEEEvNT_6ParamsE)
        /*0014*/ 	.word	0x00000078


	//----- nvinfo : EIATTR_REGCOUNT
	.align		4
.L_43:
        /*0018*/ 	.byte	0x04, 0x2f
        /*001a*/ 	.short	(.L_45 - .L_44)
	.align		4
.L_44:
        /*001c*/ 	.word	index@(_ZN7cutlass13device_kernelIN5flash11enable_sm90INS1_16FlashAttnFwdSm90INS1_25CollectiveMainloopFwdSm90ILi2EN4cute5tupleIJNS5_1CILi1EEES8_S8_EEENS6_IJNS7_ILi192EEENS7_ILi128EEENS7_ILi64EEEEEELi64ENS_10bfloat16_tEfNS_4arch4Sm90ELb1ELb0ELb0ELb1ELb1ELb0ELb0ELb1ELb1ELb1ELb1ELb0EEENS1_21CollectiveEpilogueFwdINS6_IJSA_SC_SB_EEES9_SE_SG_Li384ELb1ELb1ELb1ELb0EEENS1_36VarlenDynamicPersistentTileSchedulerILi192ELi128ELi384ELi128ELb1ELb1ELb1ELb1ELb1ELb1EEEEEEEEEvNT_6ParamsE)
        /*0020*/ 	.word	0x00000080


	//----- nvinfo : EIATTR_FRAME_SIZE
	.align		4
.L_45:
        /*0024*/ 	.byte	0x04, 0x11
        /*0026*/ 	.short	(.L_47 - .L_46)
	.align		4
.L_46:
        /*0028*/ 	.word	index@(_ZN7cutlass13device_kernelIN5flash11enable_sm90INS1_16FlashAttnFwdSm90INS1_25CollectiveMainloopFwdSm90ILi2EN4cute5tupleIJNS5_1CILi1EEES8_S8_EEENS6_IJNS7_ILi192EEENS7_ILi128EEENS7_ILi64EEEEEELi64ENS_10bfloat16_tEfNS_4arch4Sm90ELb1ELb0ELb0ELb1ELb1ELb0ELb0ELb1ELb1ELb1ELb1ELb0EEENS1_21CollectiveEpilogueFwdINS6_IJSA_SC_SB_EEES9_SE_SG_Li384ELb1ELb1ELb1ELb0EEENS1_36VarlenDynamicPersistentTileSchedulerILi192ELi128ELi384ELi128ELb1ELb1ELb1ELb1ELb1ELb1EEEEEEEEEvNT_6ParamsE)
        /*002c*/ 	.word	0x00000040


	//----- nvinfo : EIATTR_REGCOUNT
	.align		4
.L_47:
        /*0030*/ 	.byte	0x04, 0x2f
        /*0032*/ 	.short	(.L_49 - .L_48)
	.align		4
.L_48:
        /*0034*/ 	.word	index@(_ZN7cutlass13device_kernelIN5flash11enable_sm90INS1_16FlashAttnFwdSm90INS1_25CollectiveMainloopFwdSm90ILi2EN4cute5tupleIJNS5_1CILi1EEES8_S8_EEENS6_IJNS7_ILi192EEENS7_ILi128EEENS7_ILi64EEEEEELi64ENS_10bfloat16_tEfNS_4arch4Sm90ELb1ELb0ELb0ELb0ELb1ELb0ELb0ELb1ELb1ELb1ELb1ELb0EEENS1_21CollectiveEpilogueFwdINS6_IJSA_SC_SB_EEES9_SE_SG_Li384ELb0ELb1ELb1ELb0EEENS1_19SingleTileSchedulerILb0ELb1ELb1ELi192EEEEEEEEEvNT_6ParamsE)
        /*0038*/ 	.word	0x00000080


	//----- nvinfo : EIATTR_FRAME_SIZE
	.align		4
.L_49:
        /*003c*/ 	.byte	0x04, 0x11
        /*003e*/ 	.short	(.L_51 - .L_50)
	.align		4
.L_50:
        /*0040*/ 	.word	index@(_ZN7cutlass13device_kernelIN5flash11enable_sm90INS1_16FlashAttnFwdSm90INS1_25CollectiveMainloopFwdSm90ILi2EN4cute5tupleIJNS5_1CILi1EEES8_S8_EEENS6_IJNS7_ILi192EEENS7_ILi128EEENS7_ILi64EEEEEELi64ENS_10bfloat16_tEfNS_4arch4Sm90ELb1ELb0ELb0ELb0ELb1ELb0ELb0ELb1ELb1ELb1ELb1ELb0EEENS1_21CollectiveEpilogueFwdINS6_IJSA_SC_SB_EEES9_SE_SG_Li384ELb0ELb1ELb1ELb0EEENS1_19SingleTileSchedulerILb0ELb1ELb1ELi192EEEEEEEEEvNT_6ParamsE)
        /*0044*/ 	.word	0x00000008


	//----- nvinfo : EIATTR_REGCOUNT
	.align		4
.L_51:
        /*0048*/ 	.byte	0x04, 0x2f
        /*004a*/ 	.short	(.L_53 - .L_52)
	.align		4
.L_52:
        /*004c*/ 	.word	index@(_ZN7cutlass13device_kernelIN5flash11enable_sm90INS1_16FlashAttnFwdSm90INS1_25CollectiveMainloopFwdSm90ILi2EN4cute5tupleIJNS5_1CILi1EEES8_S8_EEENS6_IJNS7_ILi192EEENS7_ILi128EEENS7_ILi64EEEEEELi64ENS_10bfloat16_tEfNS_4arch4Sm90ELb0ELb1ELb0ELb1ELb1ELb1ELb0ELb1ELb1ELb1ELb1ELb0EEENS1_21CollectiveEpilogueFwdINS6_IJSA_SC_SB_EEES9_SE_SG_Li384ELb1ELb1ELb1ELb0EEENS1_36VarlenDynamicPersistentTileSchedulerILi192ELi128ELi384ELi128ELb1ELb1ELb1ELb1ELb0ELb1EEEEEEEEEvNT_6ParamsE)
        /*0050*/ 	.word	0x00000080


	//----- nvinfo : EIATTR_FRAME_SIZE
	.align		4
.L_53:
        /*0054*/ 	.byte	0x04, 0x11
        /*0056*/ 	.short	(.L_55 - .L_54)
	.align		4
.L_54:
        /*0058*/ 	.word	index@(_ZN7cutlass13device_kernelIN5flash11enable_sm90INS1_16FlashAttnFwdSm90INS1_25CollectiveMainloopFwdSm90ILi2EN4cute5tupleIJNS5_1CILi1EEES8_S8_EEENS6_IJNS7_ILi192EEENS7_ILi128EEENS7_ILi64EEEEEELi64ENS_10bfloat16_tEfNS_4arch4Sm90ELb0ELb1ELb0ELb1ELb1ELb1ELb0ELb1ELb1ELb1ELb1ELb0EEENS1_21CollectiveEpilogueFwdINS6_IJSA_SC_SB_EEES9_SE_SG_Li384ELb1ELb1ELb1ELb0EEENS1_36VarlenDynamicPersistentTileSchedulerILi192ELi128ELi384ELi128ELb1ELb1ELb1ELb1ELb0ELb1EEEEEEEEEvNT_6ParamsE)
        /*005c*/ 	.word	0x00000070


	//----- nvinfo : EIATTR_REGCOUNT
	.align		4
.L_55:
        /*0060*/ 	.byte	0x04, 0x2f
        /*0062*/ 	.short	(.L_57 - .L_56)
	.align		4
.L_56:
        /*0064*/ 	.word	index@(_ZN7cutlass13device_kernelIN5flash11enable_sm90INS1_16FlashAttnFwdSm90INS1_25CollectiveMainloopFwdSm90ILi2EN4cute5tupleIJNS5_1CILi1EEES8_S8_EEENS6_IJNS7_ILi192EEENS7_ILi128EEENS7_ILi64EEEEEELi64ENS_10bfloat16_tEfNS_4arch4Sm90ELb0ELb1ELb0ELb1ELb1ELb0ELb0ELb1ELb1ELb1ELb1ELb0EEENS1_21CollectiveEpilogueFwdINS6_IJSA_SC_SB_EEES9_SE_SG_Li384ELb1ELb1ELb1ELb0EEENS1_36VarlenDynamicPersistentTileSchedulerILi192ELi128ELi384ELi128ELb1ELb1ELb1ELb1ELb0ELb1EEEEEEEEEvNT_6ParamsE)
        /*0068*/ 	.word	0x00000080


	//----- nvinfo : EIATTR_FRAME_SIZE
	.align		4
.L_57:
        /*006c*/ 	.byte	0x04, 0x11
        /*006e*/ 	.short	(.L_59 - .L_58)
	.align		4
.L_58:
        /*0070*/ 	.word	index@(_ZN7cutlass13device_kernelIN5flash11enable_sm90INS1_16FlashAttnFwdSm90INS1_25CollectiveMainloopFwdSm90ILi2EN4cute5tupleIJNS5_1CILi1EEES8_S8_EEENS6_IJNS7_ILi192EEENS7_ILi128EEENS7_ILi64EEEEEELi64ENS_10bfloat16_tEfNS_4arch4Sm90ELb0ELb1ELb0ELb1ELb1ELb0ELb0ELb1ELb1ELb1ELb1ELb0EEENS1_21CollectiveEpilogueFwdINS6_IJSA_SC_SB_EEES9_SE_SG_Li384ELb1ELb1ELb1ELb0EEENS1_36VarlenDynamicPersistentTileSchedulerILi192ELi128ELi384ELi128ELb1ELb1ELb1ELb1ELb0ELb1EEEEEEEEEvNT_6ParamsE)
        /*0074*/ 	.word	0x00000040


	//----- nvinfo : EIATTR_REGCOUNT
	.align		4
.L_59:
        /*0078*/ 	.byte	0x04, 0x2f
        /*007a*/ 	.short	(.L_61 - .L_60)
	.align		4
.L_60:
        /*007c*/ 	.word	index@(_ZN7cutlass13device_kernelIN5flash11enable_sm90INS1_16FlashAttnFwdSm90INS1_25CollectiveMainloopFwdSm90ILi2EN4cute5tupleIJNS5_1CILi1EEES8_S8_EEENS6_IJNS7_ILi192EEENS7_ILi128EEENS7_ILi64EEEEEELi64ENS_10bfloat16_tEfNS_4arch4Sm90ELb0ELb1ELb0ELb0ELb1ELb0ELb0ELb1ELb1ELb1ELb1ELb0EEENS1_21CollectiveEpilogueFwdINS6_IJSA_SC_SB_EEES9_SE_SG_Li384ELb0ELb1ELb1ELb0EEENS1_19SingleTileSchedulerILb0ELb1ELb1ELi192EEEEEEEEEvNT_6ParamsE)
        /*0080*/ 	.word	0x00000080


	//----- nvinfo : EIATTR_FRAME_SIZE
	.align		4
.L_61:
        /*0084*/ 	.byte	0x04, 0x11
        /*0086*/ 	.short	(.L_63 - .L_62)
	.align		4
.L_62:
        /*0088*/ 	.word	index@(_ZN7cutlass13device_kernelIN5flash11enable_sm90INS1_16FlashAttnFwdSm90INS1_25CollectiveMainloopFwdSm90ILi2EN4cute5tupleIJNS5_1CILi1EEES8_S8_EEENS6_IJNS7_ILi192EEENS7_ILi128EEENS7_ILi64EEEEEELi64ENS_10bfloat16_tEfNS_4arch4Sm90ELb0ELb1ELb0ELb0ELb1ELb0ELb0ELb1ELb1ELb1ELb1ELb0EEENS1_21CollectiveEpilogueFwdINS6_IJSA_SC_SB_EEES9_SE_SG_Li384ELb0ELb1ELb1ELb0EEENS1_19SingleTileSchedulerILb0ELb1ELb1ELi192EEEEEEEEEvNT_6ParamsE)
        /*008c*/ 	.word	0x00000008


	//----- nvinfo : EIATTR_REGCOUNT
	.align		4
.L_63:
        /*0090*/ 	.byte	0x04, 0x2f
        /*0092*/ 	.short	(.L_65 - .L_64)
	.align		4
.L_64:
        /*0094*/ 	.word	index@(_ZN7cutlass13device_kernelIN5flash11enable_sm90INS1_16FlashAttnFwdSm90INS1_25CollectiveMainloopFwdSm90ILi2EN4cute5tupleIJNS5_1CILi1EEES8_S8_EEENS6_IJNS7_ILi192EEENS7_ILi128EEENS7_ILi64EEEEEELi64ENS_10bfloat16_tEfNS_4arch4Sm90ELb0ELb0ELb0ELb1ELb1ELb1ELb0ELb1ELb1ELb1ELb1ELb0EEENS1_21CollectiveEpilogueFwdINS6_IJSA_SC_SB_EEES9_SE_SG_Li384ELb1ELb1ELb1ELb0EEENS1_36VarlenDynamicPersistentTileSchedulerILi192ELi128ELi384ELi128ELb1ELb1ELb1ELb0ELb1ELb1EEEEEEEEEvNT_6ParamsE)
        /*0098*/ 	.word	0x00000080


	//----- nvinfo : EIATTR_FRAME_SIZE
	.align		4
.L_65:
        /*009c*/ 	.byte	0x04, 0x11
        /*009e*/ 	.short	(.L_67 - .L_66)
	.align		4
.L_66:
        /*00a0*/ 	.word	index@(_ZN7cutlass13device_kernelIN5flash11enable_sm90INS1_16FlashAttnFwdSm90INS1_25CollectiveMainloopFwdSm90ILi2EN4cute5tupleIJNS5_1CILi1EEES8_S8_EEENS6_IJNS7_ILi192EEENS7_ILi128EEENS7_ILi64EEEEEELi64ENS_10bfloat16_tEfNS_4arch4Sm90ELb0ELb0ELb0ELb1ELb1ELb1ELb0ELb1ELb1ELb1ELb1ELb0EEENS1_21CollectiveEpilogueFwdINS6_IJSA_SC_SB_EEES9_SE_SG_Li384ELb1ELb1ELb1ELb0EEENS1_36VarlenDynamicPersistentTileSchedulerILi192ELi128ELi384ELi128ELb1ELb1ELb1ELb0ELb1ELb1EEEEEEEEEvNT_6ParamsE)
        /*00a4*/ 	.word	0x00000078


	//----- nvinfo : EIATTR_REGCOUNT
	.align		4
.L_67:
        /*00a8*/ 	.byte	0x04, 0x2f
        /*00aa*/ 	.short	(.L_69 - .L_68)
	.align		4
.L_68:
        /*00ac*/ 	.word	index@(_ZN7cutlass13device_kernelIN5flash11enable_sm90INS1_16FlashAttnFwdSm90INS1_25CollectiveMainloopFwdSm90ILi2EN4cute5tupleIJNS5_1CILi1EEES8_S8_EEENS6_IJNS7_ILi192EEENS7_ILi128EEENS7_ILi64EEEEEELi64ENS_10bfloat16_tEfNS_4arch4Sm90ELb0ELb0ELb0ELb1ELb1ELb0ELb0ELb1ELb1ELb1ELb1ELb0EEENS1_21CollectiveEpilogueFwdINS6_IJSA_SC_SB_EEES9_SE_SG_Li384ELb1ELb1ELb1ELb0EEENS1_36VarlenDynamicPersistentTileSchedulerILi192ELi128ELi384ELi128ELb1ELb1ELb1ELb0ELb1ELb1EEEEEEEEEvNT_6ParamsE)
        /*00b0*/ 	.word	0x00000080


	//----- nvinfo : EIATTR_FRAME_SIZE
	.align		4
.L_69:
        /*00b4*/ 	.byte	0x04, 0x11
        /*00b6*/ 	.short	(.L_71 - .L_70)
	.align		4
.L_70:
        /*00b8*/ 	.word	index@(_ZN7cutlass13device_kernelIN5flash11enable_sm90INS1_16FlashAttnFwdSm90INS1_25CollectiveMainloopFwdSm90ILi2EN4cute5tupleIJNS5_1CILi1EEES8_S8_EEENS6_IJNS7_ILi192EEENS7_ILi128EEENS7_ILi64EEEEEELi64ENS_10bfloat16_tEfNS_4arch4Sm90ELb0ELb0ELb0ELb1ELb1ELb0ELb0ELb1ELb1ELb1ELb1ELb0EEENS1_21CollectiveEpilogueFwdINS6_IJSA_SC_SB_EEES9_SE_SG_Li384ELb1ELb1ELb1ELb0EEENS1_36VarlenDynamicPersistentTileSchedulerILi192ELi128ELi384ELi128ELb1ELb1ELb1ELb0ELb1ELb1EEEEEEEEEvNT_6ParamsE)
        /*00bc*/ 	.word	0x00000050


	//----- nvinfo : EIATTR_REGCOUNT
	.align		4
.L_71:
        /*00c0*/ 	.byte	0x04, 0x2f
        /*00c2*/ 	.short	(.L_73 - .L_72)
	.align		4
.L_72:
        /*00c4*/ 	.word	index@(_ZN7cutlass13device_kernelIN5flash11enable_sm90INS1_16FlashAttnFwdSm90INS1_25CollectiveMainloopFwdSm90ILi2EN4cute5tupleIJNS5_1CILi1EEES8_S8_EEENS6_IJNS7_ILi192EEENS7_ILi128EEENS7_ILi64EEEEEELi64ENS_10bfloat16_tEfNS_4arch4Sm90ELb0ELb0ELb0ELb0ELb1ELb0ELb0ELb1ELb1ELb1ELb1ELb0EEENS1_21CollectiveEpilogueFwdINS6_IJSA_SC_SB_EEES9_SE_SG_Li384ELb0ELb1ELb1ELb0EEENS1_19SingleTileSchedulerILb0ELb1ELb1ELi192EEEEEEEEEvNT_6ParamsE)
        /*00c8*/ 	.word	0x00000080


	//----- nvinfo : EIATTR_FRAME_SIZE
	.align		4
.L_73:
        /*00cc*/ 	.byte	0x04, 0x11
        /*00ce*/ 	.short	(.L_75 - .L_74)
	.align		4
.L_74:
        /*00d0*/ 	.word	index@(_ZN7cutlass13device_kernelIN5flash11enable_sm90INS1_16FlashAttnFwdSm90INS1_25CollectiveMainloopFwdSm90ILi2EN4cute5tupleIJNS5_1CILi1EEES8_S8_EEENS6_IJNS7_ILi192EEENS7_ILi128EEENS7_ILi64EEEEEELi64ENS_10bfloat16_tEfNS_4arch4Sm90ELb0ELb0ELb0ELb0ELb1ELb0ELb0ELb1ELb1ELb1ELb1ELb0EEENS1_21CollectiveEpilogueFwdINS6_IJSA_SC_SB_EEES9_SE_SG_Li384ELb0ELb1ELb1ELb0EEENS1_19SingleTileSchedulerILb0ELb1ELb1ELi192EEEEEEEEEvNT_6ParamsE)
        /*00d4*/ 	.word	0x00000008


	//----- nvinfo : EIATTR_REGCOUNT
	.align		4
.L_75:
        /*00d8*/ 	.byte	0x04, 0x2f
        /*00da*/ 	.short	(.L_77 - .L_76)
	.align		4
.L_76:
        /*00dc*/ 	.word	index@(_ZN7cutlass13device_kernelIN5flash11enable_sm90INS1_16FlashAttnFwdSm90INS1_25CollectiveMainloopFwdSm90ILi2EN4cute5tupleIJNS5_1CILi1EEES8_S8_EEENS6_IJNS7_ILi192EEENS7_ILi128EEENS7_ILi96EEEEEELi96ENS_10bfloat16_tEfNS_4arch4Sm90ELb1ELb0ELb0ELb1ELb1ELb1ELb0ELb0ELb1ELb1ELb1ELb0EEENS1_21CollectiveEpilogueFwdINS6_IJSA_SC_SB_EEES9_SE_SG_Li384ELb1ELb1ELb1ELb0EEENS1_36VarlenDynamicPersistentTileSchedulerILi192ELi128ELi384ELi128ELb1ELb1ELb1ELb1ELb1ELb1EEEEEEEEEvNT_6ParamsE)
        /*00e0*/ 	.word	0x00000080


	//----- nvinfo : EIATTR_FRAME_SIZE
	.align		4
.L_77:
        /*00e4*/ 	.byte	0x04, 0x11
        /*00e6*/ 	.short	(.L_79 - .L_78)
	.align		4
.L_78:
        /*00e8*/ 	.word	index@(_ZN7cutlass13device_kernelIN5flash11enable_sm90INS1_16FlashAttnFwdSm90INS1_25CollectiveMainloopFwdSm90ILi2EN4cute5tupleIJNS5_1CILi1EEES8_S8_EEENS6_IJNS7_ILi192EEENS7_ILi128EEENS7_ILi96EEEEEELi96ENS_10bfloat16_tEfNS_4arch4Sm90ELb1ELb0ELb0ELb1ELb1ELb1ELb0ELb0ELb1ELb1ELb1ELb0EEENS1_21CollectiveEpilogueFwdINS6_IJSA_SC_SB_EEES9_SE_SG_Li384ELb1ELb1ELb1ELb0EEENS1_36VarlenDynamicPersistentTileSchedulerILi192ELi128ELi384ELi128ELb1ELb1ELb1ELb1ELb1ELb1EEEEEEEEEvNT_6ParamsE)
        /*00ec*/ 	.word	0x000000e8


	//----- nvinfo : EIATTR_REGCOUNT
	.align		4
.L_79:
        /*00f0*/ 	.byte	0x04, 0x2f
        /*00f2*/ 	.short	(.L_81 - .L_80)
	.align		4
.L_80:
        /*00f4*/ 	.word	index@(_ZN7cutlass13device_kernelIN5flash11enable_sm90INS1_16FlashAttnFwdSm90INS1_25CollectiveMainloopFwdSm90ILi2EN4cute5tupleIJNS5_1CILi1EEES8_S8_EEENS6_IJNS7_ILi192EEENS7_ILi128EEENS7_ILi96EEEEEELi96ENS_10bfloat16_tEfNS_4arch4Sm90ELb1ELb0ELb0ELb1ELb1ELb0ELb0ELb0ELb1ELb1ELb1ELb0EEENS1_21CollectiveEpilogueFwdINS6_IJSA_SC_SB_EEES9_SE_SG_Li384ELb1ELb1ELb1ELb0EEENS1_36VarlenDynamicPersistentTileSchedulerILi192ELi128ELi384ELi128ELb1ELb1ELb1ELb1ELb1ELb1EEEEEEEEEvNT_6ParamsE)
        /*00f8*/ 	.word	0x00000080


	//----- nvinfo : EIATTR_FRAME_SIZE
	.align		4
.L_81:
        /*00fc*/ 	.byte	0x04, 0x11
        /*00fe*/ 	.short	(.L_83 - .L_82)
	.align		4
.L_82:
        /*0100*/ 	.word	index@(_ZN7cutlass13device_kernelIN5flash11enable_sm90INS1_16FlashAttnFwdSm90INS1_25CollectiveMainloopFwdSm90ILi2EN4cute5tupleIJNS5_1CILi1EEES8_S8_EEENS6_IJNS7_ILi192EEENS7_ILi128EEENS7_ILi96EEEEEELi96ENS_10bfloat16_tEfNS_4arch4Sm90ELb1ELb0ELb0ELb1ELb1ELb0ELb0ELb0ELb1ELb1ELb1ELb0EEENS1_21CollectiveEpilogueFwdINS6_IJSA_SC_SB_EEES9_SE_SG_Li384ELb1ELb1ELb1ELb0EEENS1_36VarlenDynamicPersistentTileSchedulerILi192ELi128ELi384ELi128ELb1ELb1ELb1ELb1ELb1ELb1EEEEEEEEEvNT_6ParamsE)
        /*0104*/ 	.word	0x00000050


	//----- nvinfo : EIATTR_REGCOUNT
	.align		4
.L_83:
        /*0108*/ 	.byte	0x04, 0x2f
        /*010a*/ 	.short	(.L_85 - .L_84)
	.align		4
.L_84:
        /*010c*/ 	.word	index@(_ZN7cutlass13device_kernelIN5flash11enable_sm90INS1_16FlashAttnFwdSm90INS1_25CollectiveMainloopFwdSm90ILi2EN4cute5tupleIJNS5_1CILi1EEES8_S8_EEENS6_IJNS7_ILi192EEENS7_ILi128EEENS7_ILi96EEEEEELi96ENS_10bfloat16_tEfNS_4arch4Sm90ELb1ELb0ELb0ELb0ELb1ELb0ELb0ELb0ELb1ELb1ELb1ELb0EEENS1_21CollectiveEpilogueFwdINS6_IJSA_SC_SB_EEES9_SE_SG_Li384ELb0ELb1ELb1ELb0EEENS1_19SingleTileSchedulerILb0ELb1ELb1ELi192EEEEEEEEEvNT_6ParamsE)
        /*0110*/ 	.word	0x00000080


	//----- nvinfo : EIATTR_FRAME_SIZE
	.align		4
.L_85:
        /*0114*/ 	.byte	0x04, 0x11
        /*0116*/ 	.short	(.L_87 - .L_86)
	.align		4
.L_86:
        /*0118*/ 	.word	index@(_ZN7cutlass13device_kernelIN5flash11enable_sm90INS1_16FlashAttnFwdSm90INS1_25CollectiveMainloopFwdSm90ILi2EN4cute5tupleIJNS5_1CILi1EEES8_S8_EEENS6_IJNS7_ILi192EEENS7_ILi128EEENS7_ILi96EEEEEELi96ENS_10bfloat16_tEfNS_4arch4Sm90ELb1ELb0ELb0ELb0ELb1ELb0ELb0ELb0ELb1ELb1ELb1ELb0EEENS1_21CollectiveEpilogueFwdINS6_IJSA_SC_SB_EEES9_SE_SG_Li384ELb0ELb1ELb1ELb0EEENS1_19SingleTileSchedulerILb0ELb1ELb1ELi192EEEEEEEEEvNT_6ParamsE)
        /*011c*/ 	.word	0x00000010


	//----- nvinfo : EIATTR_REGCOUNT
	.align		4
.L_87:
        /*0120*/ 	.byte	0x04, 0x2f
        /*0122*/ 	.short	(.L_89 - .L_88)
	.align		4
.L_88:
        /*0124*/ 	.word	index@(_ZN7cutlass13device_kernelIN5flash11enable_sm90INS1_16FlashAttnFwdSm90INS1_25CollectiveMainloopFwdSm90ILi2EN4cute5tupleIJNS5_1CILi1EEES8_S8_EEENS6_IJNS7_ILi192EEENS7_ILi128EEENS7_ILi96EEEEEELi96ENS_10bfloat16_tEfNS_4arch4Sm90ELb0ELb1ELb0ELb1ELb1ELb1ELb0ELb0ELb1ELb1ELb1ELb0EEENS1_21CollectiveEpilogueFwdINS6_IJSA_SC_SB_EEES9_SE_SG_Li384ELb1ELb1ELb1ELb0EEENS1_36VarlenDynamicPersistentTileSchedulerILi192ELi128ELi384ELi128ELb1ELb1ELb1ELb1ELb0ELb1EEEEEEEEEvNT_6ParamsE)
        /*0128*/ 	.word	0x00000080


	//----- nvinfo : EIATTR_FRAME_SIZE
	.align		4
.L_89:
        /*012c*/ 	.byte	0x04, 0x11
        /*012e*/ 	.short	(.L_91 - .L_90)
	.align		4
.L_90:
        /*0130*/ 	.word	index@(_ZN7cutlass13device_kernelIN5flash11enable_sm90INS1_16FlashAttnFwdSm90INS1_25CollectiveMainloopFwdSm90ILi2EN4cute5tupleIJNS5_1CILi1EEES8_S8_EEENS6_IJNS7_ILi192EEENS7_ILi128EEENS7_ILi96EEEEEELi96ENS_10bfloat16_tEfNS_4arch4Sm90ELb0ELb1ELb0ELb1ELb1ELb1ELb0ELb0ELb1ELb1ELb1ELb0EEENS1_21CollectiveEpilogueFwdINS6_IJSA_SC_SB_EEES9_SE_SG_Li384ELb1ELb1ELb1ELb0EEENS1_36VarlenDynamicPersistentTileSchedulerILi192ELi128ELi384ELi128ELb1ELb1ELb1ELb1ELb0ELb1EEEEEEEEEvNT_6ParamsE)
        /*0134*/ 	.word	0x00000098


	//----- nvinfo : EIATTR_REGCOUNT
	.align		4
.L_91:
        /*0138*/ 	.byte	0x04, 0x2f
        /*013a*/ 	.short	(.L_93 - .L_92)
	.align		4
.L_92:
        /*013c*/ 	.word	index@(_ZN7cutlass13device_kernelIN5flash11enable_sm90INS1_16FlashAttnFwdSm90INS1_25CollectiveMainloopFwdSm90ILi2EN4cute5tupleIJNS5_1CILi1EEES8_S8_EEENS6_IJNS7_ILi192EEENS7_ILi128EEENS7_ILi96EEEEEELi96ENS_10bfloat16_tEfNS_4arch4Sm90ELb0ELb1ELb0ELb1ELb1ELb0ELb0ELb0ELb1ELb1ELb1ELb0EEENS1_21CollectiveEpilogueFwdINS6_IJSA_SC_SB_EEES9_SE_SG_Li384ELb1ELb1ELb1ELb0EEENS1_36VarlenDynamicPersistentTileSchedulerILi192ELi128ELi384ELi128ELb1ELb1ELb1ELb1ELb0ELb1EEEEEEEEEvNT_6ParamsE)
        /*0140*/ 	.word	0x00000080


	//----- nvinfo : EIATTR_FRAME_SIZE
	.align		4
.L_93:
        /*0144*/ 	.byte	0x04, 0x11
        /*0146*/ 	.short	(.L_95 - .L_94)
	.align		4
.L_94:
        /*0148*/ 	.word	index@(_ZN7cutlass13device_kernelIN5flash11enable_sm90INS1_16FlashAttnFwdSm90INS1_25CollectiveMainloopFwdSm90ILi2EN4cute5tupleIJNS5_1CILi1EEES8_S8_EEENS6_IJNS7_ILi192EEENS7_ILi128EEENS7_ILi96EEEEEELi96ENS_10bfloat16_tEfNS_4arch4Sm90ELb0ELb1ELb0ELb1ELb1ELb0ELb0ELb0ELb1ELb1ELb1ELb0EEENS1_21CollectiveEpilogueFwdINS6_IJSA_SC_SB_EEES9_SE_SG_Li384ELb1ELb1ELb1ELb0EEENS1_36VarlenDynamicPersistentTileSchedulerILi192ELi128ELi384ELi128ELb1ELb1ELb1ELb1ELb0ELb1EEEEEEEEEvNT_6ParamsE)
        /*014c*/ 	.word	0x00000030


	//----- nvinfo : EIATTR_REGCOUNT
	.align		4
.L_95:
        /*0150*/ 	.byte	0x04, 0x2f
        /*0152*/ 	.short	(.L_97 - .L_96)
	.align		4
.L_96:
        /*0154*/ 	.word	index@(_ZN7cutlass13device_kernelIN5flash11enable_sm90INS1_16FlashAttnFwdSm90INS1_25CollectiveMainloopFwdSm90ILi2EN4cute5tupleIJNS5_1CILi1EEES8_S8_EEENS6_IJNS7_ILi192EEENS7_ILi128EEENS7_ILi96EEEEEELi96ENS_10bfloat16_tEfNS_4arch4Sm90ELb0ELb1ELb0ELb0ELb1ELb0ELb0ELb0ELb1ELb1ELb1ELb0EEENS1_21CollectiveEpilogueFwdINS6_IJSA_SC_SB_EEES9_SE_SG_Li384ELb0ELb1ELb1ELb0EEENS1_19SingleTileSchedulerILb0ELb1ELb1ELi192EEEEEEEEEvNT_6ParamsE)
        /*0158*/ 	.word	0x00000080


	//----- nvinfo : EIATTR_FRAME_SIZE
	.align		4
.L_97:
        /*015c*/ 	.byte	0x04, 0x11
        /*015e*/ 	.short	(.L_99 - .L_98)
	.align		4
.L_98:
        /*0160*/ 	.word	index@(_ZN7cutlass13device_kernelIN5flash11enable_sm90INS1_16FlashAttnFwdSm90INS1_25CollectiveMainloopFwdSm90ILi2EN4cute5tupleIJNS5_1CILi1EEES8_S8_EEENS6_IJNS7_ILi192EEENS7_ILi128EEENS7_ILi96EEEEEELi96ENS_10bfloat16_tEfNS_4arch4Sm90ELb0ELb1ELb0ELb0ELb1ELb0ELb0ELb0ELb1ELb1ELb1ELb0EEENS1_21CollectiveEpilogueFwdINS6_IJSA_SC_SB_EEES9_SE_SG_Li384ELb0ELb1ELb1ELb0EEENS1_19SingleTileSchedulerILb0ELb1ELb1ELi192EEEEEEEEEvNT_6ParamsE)
        /*0164*/ 	.word	0x00000010


	//----- nvinfo : EIATTR_REGCOUNT
	.align		4
.L_99:
        /*0168*/ 	.byte	0x04, 0x2f
        /*016a*/ 	.short	(.L_101 - .L_100)
	.align		4
.L_100:
        /*016c*/ 	.word	index@(_ZN7cutlass13device_kernelIN5flash11enable_sm90INS1_16FlashAttnFwdSm90INS1_25CollectiveMainloopFwdSm90ILi2EN4cute5tupleIJNS5_1CILi1EEES8_S8_EEENS6_IJNS7_ILi192EEENS7_ILi128EEENS7_ILi96EEEEEELi96ENS_10bfloat16_tEfNS_4arch4Sm90ELb0ELb0ELb0ELb1ELb1ELb1ELb0ELb0ELb1ELb1ELb1ELb0EEENS1_21CollectiveEpilogueFwdINS6_IJSA_SC_SB_EEES9_SE_SG_Li384ELb1ELb1ELb1ELb0EEENS1_36VarlenDynamicPersistentTileSchedulerILi192ELi128ELi384ELi128ELb1ELb1ELb1ELb0ELb1ELb1EEEEEEEEEvNT_6ParamsE)
        /*0170*/ 	.word	0x00000080


	//----- nvinfo : EIATTR_FRAME_SIZE
	.align		4
.L_101:
        /*0174*/ 	.byte	0x04, 0x11
        /*0176*/ 	.short	(.L_103 - .L_102)
	.align		4
.L_102:
        /*0178*/ 	.word	index@(_ZN7cutlass13device_kernelIN5flash11enable_sm90INS1_16FlashAttnFwdSm90INS1_25CollectiveMainloopFwdSm90ILi2EN4cute5tupleIJNS5_1CILi1EEES8_S8_EEENS6_IJNS7_ILi192EEENS7_ILi128EEENS7_ILi96EEEEEELi96ENS_10bfloat16_tEfNS_4arch4Sm90ELb0ELb0ELb0ELb1ELb1ELb1ELb0ELb0ELb1ELb1ELb1ELb0EEENS1_21CollectiveEpilogueFwdINS6_IJSA_SC_SB_EEES9_SE_SG_Li384ELb1ELb1ELb1ELb0EEENS1_36VarlenDynamicPersistentTileSchedulerILi192ELi128ELi384ELi128ELb1ELb1ELb1ELb0ELb1ELb1EEEEEEEEEvNT_6ParamsE)
        /*017c*/ 	.word	0x000000e0


	//----- nvinfo : EIATTR_REGCOUNT
	.align		4
.L_103:
        /*0180*/ 	.byte	0x04, 0x2f
        /*0182*/ 	.short	(.L_105 - .L_104)
	.align		4
.L_104:
        /*0184*/ 	.word	index@(_ZN7cutlass13device_kernelIN5flash11enable_sm90INS1_16FlashAttnFwdSm90INS1_25CollectiveMainloopFwdSm90ILi2EN4cute5tupleIJNS5_1CILi1EEES8_S8_EEENS6_IJNS7_ILi192EEENS7_ILi128EEENS7_ILi96EEEEEELi96ENS_10bfloat16_tEfNS_4arch4Sm90ELb0ELb0ELb0ELb1ELb1ELb0ELb0ELb0ELb1ELb1ELb1ELb0EEENS1_21CollectiveEpilogueFwdINS6_IJSA_SC_SB_EEES9_SE_SG_Li384ELb1ELb1ELb1ELb0EEENS1_36VarlenDynamicPersistentTileSchedulerILi192ELi128ELi384ELi128ELb1ELb1ELb1ELb0ELb1ELb1EEEEEEEEEvNT_6ParamsE)
        /*0188*/ 	.word	0x00000080


	//----- nvinfo : EIATTR_FRAME_SIZE
	.align		4
.L_105:
        /*018c*/ 	.byte	0x04, 0x11
        /*018e*/ 	.short	(.L_107 - .L_106)
	.align		4
.L_106:
        /*0190*/ 	.word	index@(_ZN7cutlass13device_kernelIN5flash11enable_sm90INS1_16FlashAttnFwdSm90INS1_25CollectiveMainloopFwdSm90ILi2EN4cute5tupleIJNS5_1CILi1EEES8_S8_EEENS6_IJNS7_ILi192EEENS7_ILi128EEENS7_ILi96EEEEEELi96ENS_10bfloat16_tEfNS_4arch4Sm90ELb0ELb0ELb0ELb1ELb1ELb0ELb0ELb0ELb1ELb1ELb1ELb0EEENS1_21CollectiveEpilogueFwdINS6_IJSA_SC_SB_EEES9_SE_SG_Li384ELb1ELb1ELb1ELb0EEENS1_36VarlenDynamicPersistentTileSchedulerILi192ELi128ELi384ELi128ELb1ELb1ELb1ELb0ELb1ELb1EEEEEEEEEvNT_6ParamsE)
        /*0194*/ 	.word	0x00000050


	//----- nvinfo : EIATTR_REGCOUNT
	.align		4
.L_107:
        /*0198*/ 	.byte	0x04, 0x2f
        /*019a*/ 	.short	(.L_109 - .L_108)
	.align		4
.L_108:
        /*019c*/ 	.word	index@(_ZN7cutlass13device_kernelIN5flash11enable_sm90INS1_16FlashAttnFwdSm90INS1_25CollectiveMainloopFwdSm90ILi2EN4cute5tupleIJNS5_1CILi1EEES8_S8_EEENS6_IJNS7_ILi192EEENS7_ILi128EEENS7_ILi96EEEEEELi96ENS_10bfloat16_tEfNS_4arch4Sm90ELb0ELb0ELb0ELb0ELb1ELb0ELb0ELb0ELb1ELb1ELb1ELb0EEENS1_21CollectiveEpilogueFwdINS6_IJSA_SC_SB_EEES9_SE_SG_Li384ELb0ELb1ELb1ELb0EEENS1_19SingleTileSchedulerILb0ELb1ELb1ELi192EEEEEEEEEvNT_6ParamsE)
        /*01a0*/ 	.word	0x00000080


	//----- nvinfo : EIATTR_FRAME_SIZE
	.align		4
.L_109:
        /*01a4*/ 	.byte	0x04, 0x11
        /*01a6*/ 	.short	(.L_111 - .L_110)
	.align		4
.L_110:
        /*01a8*/ 	.word	index@(_ZN7cutlass13device_kernelIN5flash11enable_sm90INS1_16FlashAttnFwdSm90INS1_25CollectiveMainloopFwdSm90ILi2EN4cute5tupleIJNS5_1CILi1EEES8_S8_EEENS6_IJNS7_ILi192EEENS7_ILi128EEENS7_ILi96EEEEEELi96ENS_10bfloat16_tEfNS_4arch4Sm90ELb0ELb0ELb0ELb0ELb1ELb0ELb0ELb0ELb1ELb1ELb1ELb0EEENS1_21CollectiveEpilogueFwdINS6_IJSA_SC_SB_EEES9_SE_SG_Li384ELb0ELb1ELb1ELb0EEENS1_19SingleTileSchedulerILb0ELb1ELb1ELi192EEEEEEEEEvNT_6ParamsE)
        /*01ac*/ 	.word	0x00000008


	//----- nvinfo : EIATTR_REGCOUNT
	.align		4
.L_111:
        /*01b0*/ 	.byte	0x04, 0x2f
        /*01b2*/ 	.short	(.L_113 - .L_112)
	.align		4
.L_112:
        /*01b4*/ 	.word	index@(_ZN7cutlass13device_kernelIN5flash11enable_sm90INS1_16FlashAttnFwdSm90INS1_25CollectiveMainloopFwdSm90ILi2EN4cute5tupleIJNS5_1CILi1EEES8_S8_EEENS6_IJNS7_ILi128EEESA_SA_EEELi128ENS_10bfloat16_tEfNS_4arch4Sm90ELb1ELb0ELb0ELb1ELb1ELb1ELb0ELb1ELb1ELb1ELb1ELb0EEENS1_21CollectiveEpilogueFwdISB_S9_SC_SE_Li256ELb1ELb1ELb1ELb0EEENS1_36VarlenDynamicPersistentTileSchedulerILi128ELi128ELi256ELi128ELb1ELb1ELb1ELb1ELb1ELb1EEEEEEEEEvNT_6ParamsE)
        /*01b8*/ 	.word	0x000000a8


	//----- nvinfo : EIATTR_FRAME_SIZE
	.align		4
.L_113:
        /*01bc*/ 	.byte	0x04, 0x11
        /*01be*/ 	.short	(.L_115 - .L_114)
	.align		4
.L_114:
        /*01c0*/ 	.word	index@(_ZN7cutlass13device_kernelIN5flash11enable_sm90INS1_16FlashAttnFwdSm90INS1_25CollectiveMainloopFwdSm90ILi2EN4cute5tupleIJNS5_1CILi1EEES8_S8_EEENS6_IJNS7_ILi128EEESA_SA_EEELi128ENS_10bfloat16_tEfNS_4arch4Sm90ELb1ELb0ELb0ELb1ELb1ELb1ELb0ELb1ELb1ELb1ELb1ELb0EEENS1_21CollectiveEpilogueFwdISB_S9_SC_SE_Li256ELb1ELb1ELb1ELb0EEENS1_36VarlenDynamicPersistentTileSchedulerILi128ELi128ELi256ELi128ELb1ELb1ELb1ELb1ELb1ELb1EEEEEEEEEvNT_6ParamsE)
        /*01c4*/ 	.word	0x00000028


	//----- nvinfo : EIATTR_REGCOUNT
	.align		4
.L_115:
        /*01c8*/ 	.byte	0x04, 0x2f
        /*01ca*/ 	.short	(.L_117 - .L_116)
	.align		4
.L_116:
        /*01cc*/ 	.word	index@(_ZN7cutlass13device_kernelIN5flash11enable_sm90INS1_16FlashAttnFwdSm90INS1_25CollectiveMainloopFwdSm90ILi2EN4cute5tupleIJNS5_1CILi1EEES8_S8_EEENS6_IJNS7_ILi128EEESA_SA_EEELi128ENS_10bfloat16_tEfNS_4arch4Sm90ELb1ELb0ELb0ELb1ELb1ELb0ELb0ELb1ELb1ELb1ELb1ELb0EEENS1_21CollectiveEpilogueFwdISB_S9_SC_SE_Li256ELb1ELb1ELb1ELb0EEENS1_36VarlenDynamicPersistentTileSchedulerILi128ELi128ELi256ELi128ELb1ELb1ELb1ELb1ELb1ELb1EEEEEEEEEvNT_6ParamsE)
        /*01d0*/ 	.word	0x000000a8


	//----- nvinfo : EIATTR_FRAME_SIZE
	.align		4
.L_117:
        /*01d4*/ 	.byte	0x04, 0x11
        /*01d6*/ 	.short	(.L_119 - .L_118)
	.align		4
.L_118:
        /*01d8*/ 	.word	index@(_ZN7cutlass13device_kernelIN5flash11enable_sm90INS1_16FlashAttnFwdSm90INS1_25CollectiveMainloopFwdSm90ILi2EN4cute5tupleIJNS5_1CILi1EEES8_S8_EEENS6_IJNS7_ILi128EEESA_SA_EEELi128ENS_10bfloat16_tEfNS_4arch4Sm90ELb1ELb0ELb0ELb1ELb1ELb0ELb0ELb1ELb1ELb1ELb1ELb0EEENS1_21CollectiveEpilogueFwdISB_S9_SC_SE_Li256ELb1ELb1ELb1ELb0EEENS1_36VarlenDynamicPersistentTileSchedulerILi128ELi128ELi256ELi128ELb1ELb1ELb1ELb1ELb1ELb1EEEEEEEEEvNT_6ParamsE)
        /*01dc*/ 	.word	0x00000020


	//----- nvinfo : EIATTR_REGCOUNT
	.align		4
.L_119:
        /*01e0*/ 	.byte	0x04, 0x2f
        /*01e2*/ 	.short	(.L_121 - .L_120)
	.align		4
.L_120:
        /*01e4*/ 	.word	index@(_ZN7cutlass13device_kernelIN5flash11enable_sm90INS1_16FlashAttnFwdSm90INS1_25CollectiveMainloopFwdSm90ILi2EN4cute5tupleIJNS5_1CILi1EEES8_S8_EEENS6_IJNS7_ILi128EEESA_SA_EEELi128ENS_10bfloat16_tEfNS_4arch4Sm90ELb1ELb0ELb0ELb0ELb1ELb0ELb0ELb1ELb1ELb1ELb1ELb0EEENS1_21CollectiveEpilogueFwdISB_S9_SC_SE_Li256ELb0ELb1ELb1ELb0EEENS1_19SingleTileSchedulerILb0ELb1ELb1ELi128EEEEEEEEEvNT_6ParamsE)
        /*01e8*/ 	.word	0x000000a8


	//----- nvinfo : EIATTR_FRAME_SIZE
	.align		4
.L_121:
        /*01ec*/ 	.byte	0x04, 0x11
        /*01ee*/ 	.short	(.L_123 - .L_122)
	.align		4
.L_122:
        /*01f0*/ 	.word	index@(_ZN7cutlass13device_kernelIN5flash11enable_sm90INS1_16FlashAttnFwdSm90INS1_25CollectiveMainloopFwdSm90ILi2EN4cute5tupleIJNS5_1CILi1EEES8_S8_EEENS6_IJNS7_ILi128EEESA_SA_EEELi128ENS_10bfloat16_tEfNS_4arch4Sm90ELb1ELb0ELb0ELb0ELb1ELb0ELb0ELb1ELb1ELb1ELb1ELb0EEENS1_21CollectiveEpilogueFwdISB_S9_SC_SE_Li256ELb0ELb1ELb1ELb0EEENS1_19SingleTileSchedulerILb0ELb1ELb1ELi128EEEEEEEEEvNT_6ParamsE)
        /*01f4*/ 	.word	0x00000000


	//----- nvinfo : EIATTR_REGCOUNT
	.align		4
.L_123:
        /*01f8*/ 	.byte	0x04, 0x2f
        /*01fa*/ 	.short	(.L_125 - .L_124)
	.align		4
.L_124:
        /*01fc*/ 	.word	index@(_ZN7cutlass13device_kernelIN5flash11enable_sm90INS1_16FlashAttnFwdSm90INS1_25CollectiveMainloopFwdSm90ILi2EN4cute5tupleIJNS5_1CILi1EEES8_S8_EEENS6_IJNS7_ILi128EEESA_SA_EEELi128ENS_10bfloat16_tEfNS_4arch4Sm90ELb0ELb1ELb0ELb1ELb1ELb1ELb0ELb1ELb1ELb1ELb1ELb0EEENS1_21CollectiveEpilogueFwdISB_S9_SC_SE_Li256ELb1ELb1ELb1ELb0EEENS1_36VarlenDynamicPersistentTileSchedulerILi128ELi128ELi256ELi128ELb1ELb1ELb1ELb1ELb0ELb1EEEEEEEEEvNT_6ParamsE)
        /*0200*/ 	.word	0x000000a8


	//----- nvinfo : EIATTR_FRAME_SIZE
	.align		4
.L_125:
        /*0204*/ 	.byte	0x04, 0x11
        /*0206*/ 	.short	(.L_127 - .L_126)
	.align		4
.L_126:
        /*0208*/ 	.word	index@(_ZN7cutlass13device_kernelIN5flash11enable_sm90INS1_16FlashAttnFwdSm90INS1_25CollectiveMainloopFwdSm90ILi2EN4cute5tupleIJNS5_1CILi1EEES8_S8_EEENS6_IJNS7_ILi128EEESA_SA_EEELi128ENS_10bfloat16_tEfNS_4arch4Sm90ELb0ELb1ELb0ELb1ELb1ELb1ELb0ELb1ELb1ELb1ELb1ELb0EEENS1_21CollectiveEpilogueFwdISB_S9_SC_SE_Li256ELb1ELb1ELb1ELb0EEENS1_36VarlenDynamicPersistentTileSchedulerILi128ELi128ELi256ELi128ELb1ELb1ELb1ELb1ELb0ELb1EEEEEEEEEvNT_6ParamsE)
        /*020c*/ 	.word	0x00000040


	//----- nvinfo : EIATTR_REGCOUNT
	.align		4
.L_127:
        /*0210*/ 	.byte	0x04, 0x2f
        /*0212*/ 	.short	(.L_129 - .L_128)
	.align		4
.L_128:
        /*0214*/ 	.word	index@(_ZN7cutlass13device_kernelIN5flash11enable_sm90INS1_16FlashAttnFwdSm90INS1_25CollectiveMainloopFwdSm90ILi2EN4cute5tupleIJNS5_1CILi1EEES8_S8_EEENS6_IJNS7_ILi128EEESA_SA_EEELi128ENS_10bfloat16_tEfNS_4arch4Sm90ELb0ELb1ELb0ELb1ELb1ELb0ELb0ELb1ELb1ELb1ELb1ELb0EEENS1_21CollectiveEpilogueFwdISB_S9_SC_SE_Li256ELb1ELb1ELb1ELb0EEENS1_36VarlenDynamicPersistentTileSchedulerILi128ELi128ELi256ELi128ELb1ELb1ELb1ELb1ELb0ELb1EEEEEEEEEvNT_6ParamsE)
        /*0218*/ 	.word	0x000000a8


	//----- nvinfo : EIATTR_FRAME_SIZE
	.align		4
.L_129:
        /*021c*/ 	.byte	0x04, 0x11
        /*021e*/ 	.short	(.L_131 - .L_130)
	.align		4
.L_130:
        /*0220*/ 	.word	index@(_ZN7cutlass13device_kernelIN5flash11enable_sm90INS1_16FlashAttnFwdSm90INS1_25CollectiveMainloopFwdSm90ILi2EN4cute5tupleIJNS5_1CILi1EEES8_S8_EEENS6_IJNS7_ILi128EEESA_SA_EEELi128ENS_10bfloat16_tEfNS_4arch4Sm90ELb0ELb1ELb0ELb1ELb1ELb0ELb0ELb1ELb1ELb1ELb1ELb0EEENS1_21CollectiveEpilogueFwdISB_S9_SC_SE_Li256ELb1ELb1ELb1ELb0EEENS1_36VarlenDynamicPersistentTileSchedulerILi128ELi128ELi256ELi128ELb1ELb1ELb1ELb1ELb0ELb1EEEEEEEEEvNT_6ParamsE)
        /*0224*/ 	.word	0x00000020


	//----- nvinfo : EIATTR_REGCOUNT
	.align		4
.L_131:
        /*0228*/ 	.byte	0x04, 0x2f
        /*022a*/ 	.short	(.L_133 - .L_132)
	.align		4
.L_132:
        /*022c*/ 	.word	index@(_ZN7cutlass13device_kernelIN5flash11enable_sm90INS1_16FlashAttnFwdSm90INS1_25CollectiveMainloopFwdSm90ILi2EN4cute5tupleIJNS5_1CILi1EEES8_S8_EEENS6_IJNS7_ILi128EEESA_SA_EEELi128ENS_10bfloat16_tEfNS_4arch4Sm90ELb0ELb1ELb0ELb0ELb1ELb0ELb0ELb1ELb1ELb1ELb1ELb0EEENS1_21CollectiveEpilogueFwdISB_S9_SC_SE_Li256ELb0ELb1ELb1ELb0EEENS1_19SingleTileSchedulerILb0ELb1ELb1ELi128EEEEEEEEEvNT_6ParamsE)
        /*0230*/ 	.word	0x000000a8


	//----- nvinfo : EIATTR_FRAME_SIZE
	.align		4
.L_133:
        /*0234*/ 	.byte	0x04, 0x11
        /*0236*/ 	.short	(.L_135 - .L_134)
	.align		4
.L_134:
        /*0238*/ 	.word	index@(_ZN7cutlass13device_kernelIN5flash11enable_sm90INS1_16FlashAttnFwdSm90INS1_25CollectiveMainloopFwdSm90ILi2EN4cute5tupleIJNS5_1CILi1EEES8_S8_EEENS6_IJNS7_ILi128EEESA_SA_EEELi128ENS_10bfloat16_tEfNS_4arch4Sm90ELb0ELb1ELb0ELb0ELb1ELb0ELb0ELb1ELb1ELb1ELb1ELb0EEENS1_21CollectiveEpilogueFwdISB_S9_SC_SE_Li256ELb0ELb1ELb1ELb0EEENS1_19SingleTileSchedulerILb0ELb1ELb1ELi128EEEEEEEEEvNT_6ParamsE)
        /*023c*/ 	.word	0x00000000


	//----- nvinfo : EIATTR_REGCOUNT
	.align		4
.L_135:
        /*0240*/ 	.byte	0x04, 0x2f
        /*0242*/ 	.short	(.L_137 - .L_136)
	.align		4
.L_136:
        /*0244*/ 	.word	index@(_ZN7cutlass13device_kernelIN5flash11enable_sm90INS1_16FlashAttnFwdSm90INS1_25CollectiveMainloopFwdSm90ILi2EN4cute5tupleIJNS5_1CILi1EEES8_S8_EEENS6_IJNS7_ILi128EEESA_SA_EEELi128ENS_10bfloat16_tEfNS_4arch4Sm90ELb0ELb0ELb0ELb1ELb1ELb1ELb0ELb1ELb1ELb1ELb1ELb0EEENS1_21CollectiveEpilogueFwdISB_S9_SC_SE_Li256ELb1ELb1ELb1ELb0EEENS1_36VarlenDynamicPersistentTileSchedulerILi128ELi128ELi256ELi128ELb1ELb1ELb1ELb0ELb1ELb1EEEEEEEEEvNT_6ParamsE)
        /*0248*/ 	.word	0x000000a8


	//----- nvinfo : EIATTR_FRAME_SIZE
	.align		4
.L_137:
        /*024c*/ 	.byte	0x04, 0x11
        /*024e*/ 	.short	(.L_139 - .L_138)
	.align		4
.L_138:
        /*0250*/ 	.word	index@(_ZN7cutlass13device_kernelIN5flash11enable_sm90INS1_16FlashAttnFwdSm90INS1_25CollectiveMainloopFwdSm90ILi2EN4cute5tupleIJNS5_1CILi1EEES8_S8_EEENS6_IJNS7_ILi128EEESA_SA_EEELi128ENS_10bfloat16_tEfNS_4arch4Sm90ELb0ELb0ELb0ELb1ELb1ELb1ELb0ELb1ELb1ELb1ELb1ELb0EEENS1_21CollectiveEpilogueFwdISB_S9_SC_SE_Li256ELb1ELb1ELb1ELb0EEENS1_36VarlenDynamicPersistentTileSchedulerILi128ELi128ELi256ELi128ELb1ELb1ELb1ELb0ELb1ELb1EEEEEEEEEvNT_6ParamsE)
        /*0254*/ 	.word	0x00000028


	//----- nvinfo : EIATTR_REGCOUNT
	.align		4
.L_139:
        /*0258*/ 	.byte	0x04, 0x2f
        /*025a*/ 	.short	(.L_141 - .L_140)
	.align		4
.L_140:
        /*025c*/ 	.word	index@(_ZN7cutlass13device_kernelIN5flash11enable_sm90INS1_16FlashAttnFwdSm90INS1_25CollectiveMainloopFwdSm90ILi2EN4cute5tupleIJNS5_1CILi1EEES8_S8_EEENS6_IJNS7_ILi128EEESA_SA_EEELi128ENS_10bfloat16_tEfNS_4arch4Sm90ELb0ELb0ELb0ELb1ELb1ELb0ELb0ELb1ELb1ELb1ELb1ELb0EEENS1_21CollectiveEpilogueFwdISB_S9_SC_SE_Li256ELb1ELb1ELb1ELb0EEENS1_36VarlenDynamicPersistentTileSchedulerILi128ELi128ELi256ELi128ELb1ELb1ELb1ELb0ELb1ELb1EEEEEEEEEvNT_6ParamsE)
        /*0260*/ 	.word	0x000000a8


	//----- nvinfo : EIATTR_FRAME_SIZE
	.align		4
.L_141:
        /*0264*/ 	.byte	0x04, 0x11
        /*0266*/ 	.short	(.L_143 - .L_142)
	.align		4
.L_142:
        /*0268*/ 	.word	index@(_ZN7cutlass13device_kernelIN5flash11enable_sm90INS1_16FlashAttnFwdSm90INS1_25CollectiveMainloopFwdSm90ILi2EN4cute5tupleIJNS5_1CILi1EEES8_S8_EEENS6_IJNS7_ILi128EEESA_SA_EEELi128ENS_10bfloat16_tEfNS_4arch4Sm90ELb0ELb0ELb0ELb1ELb1ELb0ELb0ELb1ELb1ELb1ELb1ELb0EEENS1_21CollectiveEpilogueFwdISB_S9_SC_SE_Li256ELb1ELb1ELb1ELb0EEENS1_36VarlenDynamicPersistentTileSchedulerILi128ELi128ELi256ELi128ELb1ELb1ELb1ELb0ELb1ELb1EEEEEEEEEvNT_6ParamsE)
        /*026c*/ 	.word	0x00000028


	//----- nvinfo : EIATTR_REGCOUNT
	.align		4
.L_143:
        /*0270*/ 	.byte	0x04, 0x2f
        /*0272*/ 	.short	(.L_145 - .L_144)
	.align		4
.L_144:
        /*0274*/ 	.word	index@(_ZN7cutlass13device_kernelIN5flash11enable_sm90INS1_16FlashAttnFwdSm90INS1_25CollectiveMainloopFwdSm90ILi2EN4cute5tupleIJNS5_1CILi1EEES8_S8_EEENS6_IJNS7_ILi128EEESA_SA_EEELi128ENS_10bfloat16_tEfNS_4arch4Sm90ELb0ELb0ELb0ELb0ELb1ELb0ELb0ELb1ELb1ELb1ELb1ELb0EEENS1_21CollectiveEpilogueFwdISB_S9_SC_SE_Li256ELb0ELb1ELb1ELb0EEENS1_19SingleTileSchedulerILb0ELb1ELb1ELi128EEEEEEEEEvNT_6ParamsE)
        /*0278*/ 	.word	0x000000a8


	//----- nvinfo : EIATTR_FRAME_SIZE
	.align		4
.L_145:
        /*027c*/ 	.byte	0x04, 0x11
        /*027e*/ 	.short	(.L_147 - .L_146)
	.align		4
.L_146:
        /*0280*/ 	.word	index@(_ZN7cutlass13device_kernelIN5flash11enable_sm90INS1_16FlashAttnFwdSm90INS1_25CollectiveMainloopFwdSm90ILi2EN4cute5tupleIJNS5_1CILi1EEES8_S8_EEENS6_IJNS7_ILi128EEESA_SA_EEELi128ENS_10bfloat16_tEfNS_4arch4Sm90ELb0ELb0ELb0ELb0ELb1ELb0ELb0ELb1ELb1ELb1ELb1ELb0EEENS1_21CollectiveEpilogueFwdISB_S9_SC_SE_Li256ELb0ELb1ELb1ELb0EEENS1_19SingleTileSchedulerILb0ELb1ELb1ELi128EEEEEEEEEvNT_6ParamsE)
        /*0284*/ 	.word	0x00000000


	//----- nvinfo : EIATTR_REGCOUNT
	.align		4
.L_147:
        /*0288*/ 	.byte	0x04, 0x2f
        /*028a*/ 	.short	(.L_149 - .L_148)
	.align		4
.L_148:
        /*028c*/ 	.word	index@(_ZN7cutlass13device_kernelIN5flash11enable_sm90INS1_16FlashAttnFwdSm90INS1_25CollectiveMainloopFwdSm90ILi2EN4cute5tupleIJNS5_1CILi1EEES8_S8_EEENS6_IJNS7_ILi128EEENS7_ILi96EEENS7_ILi192EEEEEELi192ENS_10bfloat16_tEfNS_4arch4Sm90ELb1ELb0ELb0ELb1ELb1ELb1ELb0ELb1ELb1ELb1ELb1ELb0EEENS1_21CollectiveEpilogueFwdINS6_IJSA_SC_SB_EEES9_SE_SG_Li256ELb1ELb1ELb1ELb0EEENS1_36VarlenDynamicPersistentTileSchedulerILi128ELi96ELi256ELi128ELb1ELb1ELb1ELb1ELb1ELb1EEEEEEEEEvNT_6ParamsE)
        /*0290*/ 	.word	0x000000a8


	//----- nvinfo : EIATTR_FRAME_SIZE
	.align		4
.L_149:
        /*0294*/ 	.byte	0x04, 0x11
        /*0296*/ 	.short	(.L_151 - .L_150)
	.align		4
.L_150:
        /*0298*/ 	.word	index@(_ZN7cutlass13device_kernelIN5flash11enable_sm90INS1_16FlashAttnFwdSm90INS1_25CollectiveMainloopFwdSm90ILi2EN4cute5tupleIJNS5_1CILi1EEES8_S8_EEENS6_IJNS7_ILi128EEENS7_ILi96EEENS7_ILi192EEEEEELi192ENS_10bfloat16_tEfNS_4arch4Sm90ELb1ELb0ELb0ELb1ELb1ELb1ELb0ELb1ELb1ELb1ELb1ELb0EEENS1_21CollectiveEpilogueFwdINS6_IJSA_SC_SB_EEES9_SE_SG_Li256ELb1ELb1ELb1ELb0EEENS1_36VarlenDynamicPersistentTileSchedulerILi128ELi96ELi256ELi128ELb1ELb1ELb1ELb1ELb1ELb1EEEEEEEEEvNT_6ParamsE)
        /*029c*/ 	.word	0x00000060


	//----- nvinfo : EIATTR_REGCOUNT
	.align		4
.L_151:
        /*02a0*/ 	.byte	0x04, 0x2f
        /*02a2*/ 	.short	(.L_153 - .L_152)
	.align		4
.L_152:
        /*02a4*/ 	.word	index@(_ZN7cutlass13device_kernelIN5flash11enable_sm90INS1_16FlashAttnFwdSm90INS1_25CollectiveMainloopFwdSm90ILi2EN4cute5tupleIJNS5_1CILi1EEES8_S8_EEENS6_IJNS7_ILi128EEENS7_ILi96EEENS7_ILi192EEEEEELi192ENS_10bfloat16_tEfNS_4arch4Sm90ELb1ELb0ELb0ELb1ELb1ELb0ELb0ELb1ELb1ELb1ELb1ELb0EEENS1_21CollectiveEpilogueFwdINS6_IJSA_SC_SB_EEES9_SE_SG_Li256ELb1ELb1ELb1ELb0EEENS1_36VarlenDynamicPersistentTileSchedulerILi128ELi96ELi256ELi128ELb1ELb1ELb1ELb1ELb1ELb1EEEEEEEEEvNT_6ParamsE)
        /*02a8*/ 	.word	0x000000a8


	//----- nvinfo : EIATTR_FRAME_SIZE
	.align		4
.L_153:
        /*02ac*/ 	.byte	0x04, 0x11
        /*02ae*/ 	.short	(.L_155 - .L_154)
	.align		4
.L_154:
        /*02b0*/ 	.word	index@(_ZN7cutlass13device_kernelIN5flash11enable_sm90INS1_16FlashAttnFwdSm90INS1_25CollectiveMainloopFwdSm90ILi2EN4cute5tupleIJNS5_1CILi1EEES8_S8_EEENS6_IJNS7_ILi128EEENS7_ILi96EEENS7_ILi192EEEEEELi192ENS_10bfloat16_tEfNS_4arch4Sm90ELb1ELb0ELb0ELb1ELb1ELb0ELb0ELb1ELb1ELb1ELb1ELb0EEENS1_21CollectiveEpilogueFwdINS6_IJSA_SC_SB_EEES9_SE_SG_Li256ELb1ELb1ELb1ELb0EEENS1_36VarlenDynamicPersistentTileSchedulerILi128ELi96ELi256ELi128ELb1ELb1ELb1ELb1ELb1ELb1EEEEEEEEEvNT_6ParamsE)
        /*02b4*/ 	.word	0x00000030


	//----- nvinfo : EIATTR_REGCOUNT
	.align		4
.L_155:
        /*02b8*/ 	.byte	0x04, 0x2f
        /*02ba*/ 	.short	(.L_157 - .L_156)
	.align		4
.L_156:
        /*02bc*/ 	.word	index@(_ZN7cutlass13device_kernelIN5flash11enable_sm90INS1_16FlashAttnFwdSm90INS1_25CollectiveMainloopFwdSm90ILi2EN4cute5tupleIJNS5_1CILi1EEES8_S8_EEENS6_IJNS7_ILi128EEENS7_ILi96EEENS7_ILi192EEEEEELi192ENS_10bfloat16_tEfNS_4arch4Sm90ELb1ELb0ELb0ELb0ELb1ELb0ELb0ELb1ELb1ELb1ELb1ELb0EEENS1_21CollectiveEpilogueFwdINS6_IJSA_SC_SB_EEES9_SE_SG_Li256ELb0ELb1ELb1ELb0EEENS1_19SingleTileSchedulerILb0ELb1ELb1ELi128EEEEEEEEEvNT_6ParamsE)
        /*02c0*/ 	.word	0x000000a8


	//----- nvinfo : EIATTR_FRAME_SIZE
	.align		4
.L_157:
        /*02c4*/ 	.byte	0x04, 0x11
        /*02c6*/ 	.short	(.L_159 - .L_158)
	.align		4
.L_158:
        /*02c8*/ 	.word	index@(_ZN7cutlass13device_kernelIN5flash11enable_sm90INS1_16FlashAttnFwdSm90INS1_25CollectiveMainloopFwdSm90ILi2EN4cute5tupleIJNS5_1CILi1EEES8_S8_EEENS6_IJNS7_ILi128EEENS7_ILi96EEENS7_ILi192EEEEEELi192ENS_10bfloat16_tEfNS_4arch4Sm90ELb1ELb0ELb0ELb0ELb1ELb0ELb0ELb1ELb1ELb1ELb1ELb0EEENS1_21CollectiveEpilogueFwdINS6_IJSA_SC_SB_EEES9_SE_SG_Li256ELb0ELb1ELb1ELb0EEENS1_19SingleTileSchedulerILb0ELb1ELb1ELi128EEEEEEEEEvNT_6ParamsE)
        /*02cc*/ 	.word	0x00000008


	//----- nvinfo : EIATTR_REGCOUNT
	.align		4
.L_159:
        /*02d0*/ 	.byte	0x04, 0x2f
        /*02d2*/ 	.short	(.L_161 - .L_160)
	.align		4
.L_160:
        /*02d4*/ 	.word	index@(_ZN7cutlass13device_kernelIN5flash11enable_sm90INS1_16FlashAttnFwdSm90INS1_25CollectiveMainloopFwdSm90ILi2EN4cute5tupleIJNS5_1CILi1EEES8_S8_EEENS6_IJNS7_ILi128EEENS7_ILi96EEENS7_ILi192EEEEEELi192ENS_10bfloat16_tEfNS_4arch4Sm90ELb0ELb1ELb0ELb1ELb1ELb1ELb0ELb1ELb1ELb1ELb1ELb0EEENS1_21CollectiveEpilogueFwdINS6_IJSA_SC_SB_EEES9_SE_SG_Li256ELb1ELb1ELb1ELb0EEENS1_36VarlenDynamicPersistentTileSchedulerILi128ELi96ELi256ELi128ELb1ELb1ELb1ELb1ELb0ELb1EEEEEEEEEvNT_6ParamsE)
        /*02d8*/ 	.word	0x000000a8


	//----- nvinfo : EIATTR_FRAME_SIZE
	.align		4
.L_161:
        /*02dc*/ 	.byte	0x04, 0x11
        /*02de*/ 	.short	(.L_163 - .L_162)
	.align		4
.L_162:
        /*02e0*/ 	.word	index@($_ZN7cutlass13device_kernelIN5flash11enable_sm90INS1_16FlashAttnFwdSm90INS1_25CollectiveMainloopFwdSm90ILi2EN4cute5tupleIJNS5_1CILi1EEES8_S8_EEENS6_IJNS7_ILi128EEENS7_ILi96EEENS7_ILi192EEEEEELi192ENS_10bfloat16_tEfNS_4arch4Sm90ELb0ELb1ELb0ELb1ELb1ELb1ELb0ELb1ELb1ELb1ELb1ELb0EEENS1_21CollectiveEpilogueFwdINS6_IJSA_SC_SB_EEES9_SE_SG_Li256ELb1ELb1ELb1ELb0EEENS1_36VarlenDynamicPersistentTileSchedulerILi128ELi96ELi256ELi128ELb1ELb1ELb1ELb1ELb0ELb1EEEEEEEEEvNT_6ParamsE$_ZZN5flash25CollectiveMainloopFwdSm90ILi2EN4cute5tupleIJNS1_1CILi1EEES4_S4_EEENS2_IJNS3_ILi128EEENS3_ILi96EEENS3_ILi192EEEEEELi192EN7cutlass10bfloat16_tEfNSA_4arch4Sm90ELb0ELb1ELb0ELb1ELb1ELb1ELb0ELb1ELb1ELb1ELb1ELb0EE12store_kv_newINS_16FlashAttnFwdSm90ISE_NS_21CollectiveEpilogueFwdINS2_IJS6_S8_S7_EEES5_SB_SD_Li256ELb1ELb1ELb1ELb0EEENS_36VarlenDynamicPersistentTileSchedulerILi128ELi96ELi256ELi128ELb1ELb1ELb1ELb1ELb0ELb1EEEE13SharedStorageEEEbRKNSE_6ParamsENSA_25PipelineTmaAsyncNoClusterILi2ENSA_16PipelineTmaAsyncILi2EEEEESU_RNSA_13PipelineStateILj2EEEiRT_RKNS_16SeqlenInfoQKNewKILb1ELb1EEENS2_IJiiiiEEEENKUliRKT_E_clISW_EEDaiS17_)
        /*02e4*/ 	.word	0x000002f0


	//----- nvinfo : EIATTR_FRAME_SIZE
	.align		4
.L_163:
        /*02e8*/ 	.byte	0x04, 0x11
        /*02ea*/ 	.short	(.L_165 - .L_164)
	.align		4
.L_164:
        /*02ec*/ 	.word	index@(_ZN7cutlass13device_kernelIN5flash11enable_sm90INS1_16FlashAttnFwdSm90INS1_25CollectiveMainloopFwdSm90ILi2EN4cute5tupleIJNS5_1CILi1EEES8_S8_EEENS6_IJNS7_ILi128EEENS7_ILi96EEENS7_ILi192EEEEEELi192ENS_10bfloat16_tEfNS_4arch4Sm90ELb0ELb1ELb0ELb1ELb1ELb1ELb0ELb1ELb1ELb1ELb1ELb0EEENS1_21CollectiveEpilogueFwdINS6_IJSA_SC_SB_EEES9_SE_SG_Li256ELb1ELb1ELb1ELb0EEENS1_36VarlenDynamicPersistentTileSchedulerILi128ELi96ELi256ELi128ELb1ELb1ELb1ELb1ELb0ELb1EEEEEEEEEvNT_6ParamsE)
        /*02f0*/ 	.word	0x000002f0


	//----- nvinfo : EIATTR_REGCOUNT
	.align		4
.L_165:
        /*02f4*/ 	.byte	0x04, 0x2f
        /*02f6*/ 	.short	(.L_167 - .L_166)
	.align		4
.L_166:
        /*02f8*/ 	.word	index@(_ZN7cutlass13device_kernelIN5flash11enable_sm90INS1_16FlashAttnFwdSm90INS1_25CollectiveMainloopFwdSm90ILi2EN4cute5tupleIJNS5_1CILi1EEES8_S8_EEENS6_IJNS7_ILi128EEENS7_ILi96EEENS7_ILi192EEEEEELi192ENS_10bfloat16_tEfNS_4arch4Sm90ELb0ELb1ELb0ELb1ELb1ELb0ELb0ELb1ELb1ELb1ELb1ELb0EEENS1_21CollectiveEpilogueFwdINS6_IJSA_SC_SB_EEES9_SE_SG_Li256ELb1ELb1ELb1ELb0EEENS1_36VarlenDynamicPersistentTileSchedulerILi128ELi96ELi256ELi128ELb1ELb1ELb1ELb1ELb0ELb1EEEEEEEEEvNT_6ParamsE)
        /*02fc*/ 	.word	0x000000a8


	//----- nvinfo : EIATTR_FRAME_SIZE
	.align		4
.L_167:
        /*0300*/ 	.byte	0x04, 0x11
        /*0302*/ 	.short	(.L_169 - .L_168)
	.align		4
.L_168:
        /*0304*/ 	.word	index@(_ZN7cutlass13device_kernelIN5flash11enable_sm90INS1_16FlashAttnFwdSm90INS1_25CollectiveMainloopFwdSm90ILi2EN4cute5tupleIJNS5_1CILi1EEES8_S8_EEENS6_IJNS7_ILi128EEENS7_ILi96EEENS7_ILi192EEEEEELi192ENS_10bfloat16_tEfNS_4arch4Sm90ELb0ELb1ELb0ELb1ELb1ELb0ELb0ELb1ELb1ELb1ELb1ELb0EEENS1_21CollectiveEpilogueFwdINS6_IJSA_SC_SB_EEES9_SE_SG_Li256ELb1ELb1ELb1ELb0EEENS1_36VarlenDynamicPersistentTileSchedulerILi128ELi96ELi256ELi128ELb1ELb1ELb1ELb1ELb0ELb1EEEEEEEEEvNT_6ParamsE)
        /*0308*/ 	.word	0x00000028


	//----- nvinfo : EIATTR_REGCOUNT
	.align		4
.L_169:
        /*030c*/ 	.byte	0x04, 0x2f
        /*030e*/ 	.short	(.L_171 - .L_170)
	.align		4
.L_170:
        /*0310*/ 	.word	index@(_ZN7cutlass13device_kernelIN5flash11enable_sm90INS1_16FlashAttnFwdSm90INS1_25CollectiveMainloopFwdSm90ILi2EN4cute5tupleIJNS5_1CILi1EEES8_S8_EEENS6_IJNS7_ILi128EEENS7_ILi96EEENS7_ILi192EEEEEELi192ENS_10bfloat16_tEfNS_4arch4Sm90ELb0ELb1ELb0ELb0ELb1ELb0ELb0ELb1ELb1ELb1ELb1ELb0EEENS1_21CollectiveEpilogueFwdINS6_IJSA_SC_SB_EEES9_SE_SG_Li256ELb0ELb1ELb1ELb0EEENS1_19SingleTileSchedulerILb0ELb1ELb1ELi128EEEEEEEEEvNT_6ParamsE)
        /*0314*/ 	.word	0x000000a8


	//----- nvinfo : EIATTR_FRAME_SIZE
	.align		4
.L_171:
        /*0318*/ 	.byte	0x04, 0x11
        /*031a*/ 	.short	(.L_173 - .L_172)
	.align		4
.L_172:
        /*031c*/ 	.word	index@(_ZN7cutlass13device_kernelIN5flash11enable_sm90INS1_16FlashAttnFwdSm90INS1_25CollectiveMainloopFwdSm90ILi2EN4cute5tupleIJNS5_1CILi1EEES8_S8_EEENS6_IJNS7_ILi128EEENS7_ILi96EEENS7_ILi192EEEEEELi192ENS_10bfloat16_tEfNS_4arch4Sm90ELb0ELb1ELb0ELb0ELb1ELb0ELb0ELb1ELb1ELb1ELb1ELb0EEENS1_21CollectiveEpilogueFwdINS6_IJSA_SC_SB_EEES9_SE_SG_Li256ELb0ELb1ELb1ELb0EEENS1_19SingleTileSchedulerILb0ELb1ELb1ELi128EEEEEEEEEvNT_6ParamsE)
        /*0320*/ 	.word	0x00000008


	//----- nvinfo : EIATTR_REGCOUNT
	.align		4
.L_173:
        /*0324*/ 	.byte	0x04, 0x2f
        /*0326*/ 	.short	(.L_175 - .L_174)
	.align		4
.L_174:
        /*0328*/ 	.word	index@(_ZN7cutlass13device_kernelIN5flash11enable_sm90INS1_16FlashAttnFwdSm90INS1_25CollectiveMainloopFwdSm90ILi2EN4cute5tupleIJNS5_1CILi1EEES8_S8_EEENS6_IJNS7_ILi128EEENS7_ILi96EEENS7_ILi192EEEEEELi192ENS_10bfloat16_tEfNS_4arch4Sm90ELb0ELb0ELb0ELb1ELb1ELb1ELb0ELb1ELb1ELb1ELb1ELb0EEENS1_21CollectiveEpilogueFwdINS6_IJSA_SC_SB_EEES9_SE_SG_Li256ELb1ELb1ELb1ELb0EEENS1_36VarlenDynamicPersistentTileSchedulerILi128ELi96ELi256ELi128ELb1ELb1ELb1ELb0ELb1ELb1EEEEEEEEEvNT_6ParamsE)
        /*032c*/ 	.word	0x000000a8


	//----- nvinfo : EIATTR_FRAME_SIZE
	.align		4
.L_175:
        /*0330*/ 	.byte	0x04, 0x11
        /*0332*/ 	.short	(.L_177 - .L_176)
	.align		4
.L_176:
        /*0334*/ 	.word	index@(_ZN7cutlass13device_kernelIN5flash11enable_sm90INS1_16FlashAttnFwdSm90INS1_25CollectiveMainloopFwdSm90ILi2EN4cute5tupleIJNS5_1CILi1EEES8_S8_EEENS6_IJNS7_ILi128EEENS7_ILi96EEENS7_ILi192EEEEEELi192ENS_10bfloat16_tEfNS_4arch4Sm90ELb0ELb0ELb0ELb1ELb1ELb1ELb0ELb1ELb1ELb1ELb1ELb0EEENS1_21CollectiveEpilogueFwdINS6_IJSA_SC_SB_EEES9_SE_SG_Li256ELb1ELb1ELb1ELb0EEENS1_36VarlenDynamicPersistentTileSchedulerILi128ELi96ELi256ELi128ELb1ELb1ELb1ELb0ELb1ELb1EEEEEEEEEvNT_6ParamsE)
        /*0338*/ 	.word	0x00000120


	//----- nvinfo : EIATTR_REGCOUNT
	.align		4
.L_177:
        /*033c*/ 	.byte	0x04, 0x2f
        /*033e*/ 	.short	(.L_179 - .L_178)
	.align		4
.L_178:
        /*0340*/ 	.word	index@(_ZN7cutlass13device_kernelIN5flash11enable_sm90INS1_16FlashAttnFwdSm90INS1_25CollectiveMainloopFwdSm90ILi2EN4cute5tupleIJNS5_1CILi1EEES8_S8_EEENS6_IJNS7_ILi128EEENS7_ILi96EEENS7_ILi192EEEEEELi192ENS_10bfloat16_tEfNS_4arch4Sm90ELb0ELb0ELb0ELb1ELb1ELb0ELb0ELb1ELb1ELb1ELb1ELb0EEENS1_21CollectiveEpilogueFwdINS6_IJSA_SC_SB_EEES9_SE_SG_Li256ELb1ELb1ELb1ELb0EEENS1_36VarlenDynamicPersistentTileSchedulerILi128ELi96ELi256ELi128ELb1ELb1ELb1ELb0ELb1ELb1EEEEEEEEEvNT_6ParamsE)
        /*0344*/ 	.word	0x000000a8


	//----- nvinfo : EIATTR_FRAME_SIZE
	.align		4
.L_179:
        /*0348*/ 	.byte	0x04, 0x11
        /*034a*/ 	.short	(.L_181 - .L_180)
	.align		4
.L_180:
        /*034c*/ 	.word	index@(_ZN7cutlass13device_kernelIN5flash11enable_sm90INS1_16FlashAttnFwdSm90INS1_25CollectiveMainloopFwdSm90ILi2EN4cute5tupleIJNS5_1CILi1EEES8_S8_EEENS6_IJNS7_ILi128EEENS7_ILi96EEENS7_ILi192EEEEEELi192ENS_10bfloat16_tEfNS_4arch4Sm90ELb0ELb0ELb0ELb1ELb1ELb0ELb0ELb1ELb1ELb1ELb1ELb0EEENS1_21CollectiveEpilogueFwdINS6_IJSA_SC_SB_EEES9_SE_SG_Li256ELb1ELb1ELb1ELb0EEENS1_36VarlenDynamicPersistentTileSchedulerILi128ELi96ELi256ELi128ELb1ELb1ELb1ELb0ELb1ELb1EEEEEEEEEvNT_6ParamsE)
        /*0350*/ 	.word	0x00000030


	//----- nvinfo : EIATTR_REGCOUNT
	.align		4
.L_181:
        /*0354*/ 	.byte	0x04, 0x2f
        /*0356*/ 	.short	(.L_183 - .L_182)
	.align		4
.L_182:
        /*0358*/ 	.word	index@(_ZN7cutlass13device_kernelIN5flash11enable_sm90INS1_16FlashAttnFwdSm90INS1_25CollectiveMainloopFwdSm90ILi2EN4cute5tupleIJNS5_1CILi1EEES8_S8_EEENS6_IJNS7_ILi128EEENS7_ILi96EEENS7_ILi192EEEEEELi192ENS_10bfloat16_tEfNS_4arch4Sm90ELb0ELb0ELb0ELb0ELb1ELb0ELb0ELb1ELb1ELb1ELb1ELb0EEENS1_21CollectiveEpilogueFwdINS6_IJSA_SC_SB_EEES9_SE_SG_Li256ELb0ELb1ELb1ELb0EEENS1_19SingleTileSchedulerILb0ELb1ELb1ELi128EEEEEEEEEvNT_6ParamsE)
        /*035c*/ 	.word	0x000000a8


	//----- nvinfo : EIATTR_FRAME_SIZE
	.align		4
.L_183:
        /*0360*/ 	.byte	0x04, 0x11
        /*0362*/ 	.short	(.L_185 - .L_184)
	.align		4
.L_184:
        /*0364*/ 	.word	index@(_ZN7cutlass13device_kernelIN5flash11enable_sm90INS1_16FlashAttnFwdSm90INS1_25CollectiveMainloopFwdSm90ILi2EN4cute5tupleIJNS5_1CILi1EEES8_S8_EEENS6_IJNS7_ILi128EEENS7_ILi96EEENS7_ILi192EEEEEELi192ENS_10bfloat16_tEfNS_4arch4Sm90ELb0ELb0ELb0ELb0ELb1ELb0ELb0ELb1ELb1ELb1ELb1ELb0EEENS1_21CollectiveEpilogueFwdINS6_IJSA_SC_SB_EEES9_SE_SG_Li256ELb0ELb1ELb1ELb0EEENS1_19SingleTileSchedulerILb0ELb1ELb1ELi128EEEEEEEEEvNT_6ParamsE)
        /*0368*/ 	.word	0x00000008


	//----- nvinfo : EIATTR_REGCOUNT
	.align		4
.L_185:
        /*036c*/ 	.byte	0x04, 0x2f
        /*036e*/ 	.short	(.L_187 - .L_186)
	.align		4
.L_186:
        /*0370*/ 	.word	index@(_ZN7cutlass13device_kernelIN5flash11enable_sm90INS1_16FlashAttnFwdSm90INS1_25CollectiveMainloopFwdSm90ILi2EN4cute5tupleIJNS5_1CILi1EEES8_S8_EEENS6_IJNS7_ILi128EEENS7_ILi80EEENS7_ILi256EEEEEELi256ENS_10bfloat16_tEfNS_4arch4Sm90ELb1ELb0ELb0ELb1ELb1ELb1ELb0ELb1ELb1ELb1ELb1ELb0EEENS1_21CollectiveEpilogueFwdINS6_IJSA_SC_SB_EEES9_SE_SG_Li256ELb1ELb1ELb1ELb0EEENS1_36VarlenDynamicPersistentTileSchedulerILi128ELi80ELi256ELi128ELb1ELb1ELb1ELb1ELb1ELb1EEEEEEEEEvNT_6ParamsE)
        /*0374*/ 	.word	0x000000a8


	//----- nvinfo : EIATTR_FRAME_SIZE
	.align		4
.L_187:
        /*0378*/ 	.byte	0x04, 0x11
        /*037a*/ 	.short	(.L_189 - .L_188)
	.align		4
.L_188:
        /*037c*/ 	.word	index@(_ZN7cutlass13device_kernelIN5flash11enable_sm90INS1_16FlashAttnFwdSm90INS1_25CollectiveMainloopFwdSm90ILi2EN4cute5tupleIJNS5_1CILi1EEES8_S8_EEENS6_IJNS7_ILi128EEENS7_ILi80EEENS7_ILi256EEEEEELi256ENS_10bfloat16_tEfNS_4arch4Sm90ELb1ELb0ELb0ELb1ELb1ELb1ELb0ELb1ELb1ELb1ELb1ELb0EEENS1_21CollectiveEpilogueFwdINS6_IJSA_SC_SB_EEES9_SE_SG_Li256ELb1ELb1ELb1ELb0EEENS1_36VarlenDynamicPersistentTileSchedulerILi128ELi80ELi256ELi128ELb1ELb1ELb1ELb1ELb1ELb1EEEEEEEEEvNT_6ParamsE)
        /*0380*/ 	.word	0x000001c8


	//----- nvinfo : EIATTR_REGCOUNT
	.align		4
.L_189:
        /*0384*/ 	.byte	0x04, 0x2f
        /*0386*/ 	.short	(.L_191 - .L_190)
	.align		4
.L_190:
        /*0388*/ 	.word	index@(_ZN7cutlass13device_kernelIN5flash11enable_sm90INS1_16FlashAttnFwdSm90INS1_25CollectiveMainloopFwdSm90ILi2EN4cute5tupleIJNS5_1CILi1EEES8_S8_EEENS6_IJNS7_ILi128EEENS7_ILi80EEENS7_ILi256EEEEEELi256ENS_10bfloat16_tEfNS_4arch4Sm90ELb1ELb0ELb0ELb1ELb1ELb0ELb0ELb1ELb1ELb1ELb1ELb0EEENS1_21CollectiveEpilogueFwdINS6_IJSA_SC_SB_EEES9_SE_SG_Li256ELb1ELb1ELb1ELb0EEENS1_36VarlenDynamicPersistentTileSchedulerILi128ELi80ELi256ELi128ELb1ELb1ELb1ELb1ELb1ELb1EEEEEEEEEvNT_6ParamsE)
        /*038c*/ 	.word	0x000000a8


	//----- nvinfo : EIATTR_FRAME_SIZE
	.align		4
.L_191:
        /*0390*/ 	.byte	0x04, 0x11
        /*0392*/ 	.short	(.L_193 - .L_192)
	.align		4
.L_192:
        /*0394*/ 	.word	index@(_ZN7cutlass13device_kernelIN5flash11enable_sm90INS1_16FlashAttnFwdSm90INS1_25CollectiveMainloopFwdSm90ILi2EN4cute5tupleIJNS5_1CILi1EEES8_S8_EEENS6_IJNS7_ILi128EEENS7_ILi80EEENS7_ILi256EEEEEELi256ENS_10bfloat16_tEfNS_4arch4Sm90ELb1ELb0ELb0ELb1ELb1ELb0ELb0ELb1ELb1ELb1ELb1ELb0EEENS1_21CollectiveEpilogueFwdINS6_IJSA_SC_SB_EEES9_SE_SG_Li256ELb1ELb1ELb1ELb0EEENS1_36VarlenDynamicPersistentTileSchedulerILi128ELi80ELi256ELi128ELb1ELb1ELb1ELb1ELb1ELb1EEEEEEEEEvNT_6ParamsE)
        /*0398*/ 	.word	0x00000050


	//----- nvinfo : EIATTR_REGCOUNT
	.align		4
.L_193:
        /*039c*/ 	.byte	0x04, 0x2f
        /*039e*/ 	.short	(.L_195 - .L_194)
	.align		4
.L_194:
        /*03a0*/ 	.word	index@(_ZN7cutlass13device_kernelIN5flash11enable_sm90INS1_16FlashAttnFwdSm90INS1_25CollectiveMainloopFwdSm90ILi2EN4cute5tupleIJNS5_1CILi1EEES8_S8_EEENS6_IJNS7_ILi128EEENS7_ILi80EEENS7_ILi256EEEEEELi256ENS_10bfloat16_tEfNS_4arch4Sm90ELb1ELb0ELb0ELb0ELb1ELb0ELb0ELb1ELb1ELb1ELb1ELb0EEENS1_21CollectiveEpilogueFwdINS6_IJSA_SC_SB_EEES9_SE_SG_Li256ELb0ELb1ELb1ELb0EEENS1_19SingleTileSchedulerILb0ELb1ELb1ELi128EEEEEEEEEvNT_6ParamsE)
        /*03a4*/ 	.word	0x000000a8


	//----- nvinfo : EIATTR_FRAME_SIZE
	.align		4
.L_195:
        /*03a8*/ 	.byte	0x04, 0x11
        /*03aa*/ 	.short	(.L_197 - .L_196)
	.align		4
.L_196:
        /*03ac*/ 	.word	index@(_ZN7cutlass13device_kernelIN5flash11enable_sm90INS1_16FlashAttnFwdSm90INS1_25CollectiveMainloopFwdSm90ILi2EN4cute5tupleIJNS5_1CILi1EEES8_S8_EEENS6_IJNS7_ILi128EEENS7_ILi80EEENS7_ILi256EEEEEELi256ENS_10bfloat16_tEfNS_4arch4Sm90ELb1ELb0ELb0ELb0ELb1ELb0ELb0ELb1ELb1ELb1ELb1ELb0EEENS1_21CollectiveEpilogueFwdINS6_IJSA_SC_SB_EEES9_SE_SG_Li256ELb0ELb1ELb1ELb0EEENS1_19SingleTileSchedulerILb0ELb1ELb1ELi128EEEEEEEEEvNT_6ParamsE)
        /*03b0*/ 	.word	0x00000008


	//----- nvinfo : EIATTR_REGCOUNT
	.align		4
.L_197:
        /*03b4*/ 	.byte	0x04, 0x2f
        /*03b6*/ 	.short	(.L_199 - .L_198)
	.align		4
.L_198:
        /*03b8*/ 	.word	index@(_ZN7cutlass13device_kernelIN5flash11enable_sm90INS1_16FlashAttnFwdSm90INS1_25CollectiveMainloopFwdSm90ILi2EN4cute5tupleIJNS5_1CILi1EEES8_S8_EEENS6_IJNS7_ILi128EEENS7_ILi64EEENS7_ILi256EEEEEELi256ENS_10bfloat16_tEfNS_4arch4Sm90ELb0ELb1ELb0ELb1ELb1ELb1ELb0ELb1ELb1ELb1ELb1ELb0EEENS1_21CollectiveEpilogueFwdINS6_IJSA_SC_SB_EEES9_SE_SG_Li256ELb1ELb1ELb1ELb0EEENS1_36VarlenDynamicPersistentTileSchedulerILi128ELi64ELi256ELi128ELb1ELb1ELb1ELb1ELb0ELb1EEEEEEEEEvNT_6ParamsE)
        /*03bc*/ 	.word	0x000000a8


	//----- nvinfo : EIATTR_FRAME_SIZE
	.align		4
.L_199:
        /*03c0*/ 	.byte	0x04, 0x11
        /*03c2*/ 	.short	(.L_201 - .L_200)
	.align		4
.L_200:
        /*03c4*/ 	.word	index@(_ZN7cutlass13device_kernelIN5flash11enable_sm90INS1_16FlashAttnFwdSm90INS1_25CollectiveMainloopFwdSm90ILi2EN4cute5tupleIJNS5_1CILi1EEES8_S8_EEENS6_IJNS7_ILi128EEENS7_ILi64EEENS7_ILi256EEEEEELi256ENS_10bfloat16_tEfNS_4arch4Sm90ELb0ELb1ELb0ELb1ELb1ELb1ELb0ELb1ELb1ELb1ELb1ELb0EEENS1_21CollectiveEpilogueFwdINS6_IJSA_SC_SB_EEES9_SE_SG_Li256ELb1ELb1ELb1ELb0EEENS1_36VarlenDynamicPersistentTileSchedulerILi128ELi64ELi256ELi128ELb1ELb1ELb1ELb1ELb0ELb1EEEEEEEEEvNT_6ParamsE)
        /*03c8*/ 	.word	0x00000100


	//----- nvinfo : EIATTR_REGCOUNT
	.align		4
.L_201:
        /*03cc*/ 	.byte	0x04, 0x2f
        /*03ce*/ 	.short	(.L_203 - .L_202)
	.align		4
.L_202:
        /*03d0*/ 	.word	index@(_ZN7cutlass13device_kernelIN5flash11enable_sm90INS1_16FlashAttnFwdSm90INS1_25CollectiveMainloopFwdSm90ILi2EN4cute5tupleIJNS5_1CILi1EEES8_S8_EEENS6_IJNS7_ILi128EEENS7_ILi64EEENS7_ILi256EEEEEELi256ENS_10bfloat16_tEfNS_4arch4Sm90ELb0ELb1ELb0ELb1ELb1ELb0ELb0ELb1ELb1ELb1ELb1ELb0EEENS1_21CollectiveEpilogueFwdINS6_IJSA_SC_SB_EEES9_SE_SG_Li256ELb1ELb1ELb1ELb0EEENS1_36VarlenDynamicPersistentTileSchedulerILi128ELi64ELi256ELi128ELb1ELb1ELb1ELb1ELb0ELb1EEEEEEEEEvNT_6ParamsE)
        /*03d4*/ 	.word	0x000000a8


	//----- nvinfo : EIATTR_FRAME_SIZE
	.align		4
.L_203:
        /*03d8*/ 	.byte	0x04, 0x11
        /*03da*/ 	.short	(.L_205 - .L_204)
	.align		4
.L_204:
        /*03dc*/ 	.word	index@(_ZN7cutlass13device_kernelIN5flash11enable_sm90INS1_16FlashAttnFwdSm90INS1_25CollectiveMainloopFwdSm90ILi2EN4cute5tupleIJNS5_1CILi1EEES8_S8_EEENS6_IJNS7_ILi128EEENS7_ILi64EEENS7_ILi256EEEEEELi256ENS_10bfloat16_tEfNS_4arch4Sm90ELb0ELb1ELb0ELb1ELb1ELb0ELb0ELb1ELb1ELb1ELb1ELb0EEENS1_21CollectiveEpilogueFwdINS6_IJSA_SC_SB_EEES9_SE_SG_Li256ELb1ELb1ELb1ELb0EEENS1_36VarlenDynamicPersistentTileSchedulerILi128ELi64ELi256ELi128ELb1ELb1ELb1ELb1ELb0ELb1EEEEEEEEEvNT_6ParamsE)
        /*03e0*/ 	.word	0x00000038


	//----- nvinfo : EIATTR_REGCOUNT
	.align		4
.L_205:
        /*03e4*/ 	.byte	0x04, 0x2f
        /*03e6*/ 	.short	(.L_207 - .L_206)
	.align		4
.L_206:
        /*03e8*/ 	.word	index@(_ZN7cutlass13device_kernelIN5flash11enable_sm90INS1_16FlashAttnFwdSm90INS1_25CollectiveMainloopFwdSm90ILi2EN4cute5tupleIJNS5_1CILi1EEES8_S8_EEENS6_IJNS7_ILi128EEENS7_ILi64EEENS7_ILi256EEEEEELi256ENS_10bfloat16_tEfNS_4arch4Sm90ELb0ELb1ELb0ELb0ELb1ELb0ELb0ELb1ELb1ELb1ELb1ELb0EEENS1_21CollectiveEpilogueFwdINS6_IJSA_SC_SB_EEES9_SE_SG_Li256ELb0ELb1ELb1ELb0EEENS1_19SingleTileSchedulerILb0ELb1ELb1ELi128EEEEEEEEEvNT_6ParamsE)
        /*03ec*/ 	.word	0x000000a8


	//----- nvinfo : EIATTR_FRAME_SIZE
	.align		4
.L_207:
        /*03f0*/ 	.byte	0x04, 0x11
        /*03f2*/ 	.short	(.L_209 - .L_208)
	.align		4
.L_208:
        /*03f4*/ 	.word	index@(_ZN7cutlass13device_kernelIN5flash11enable_sm90INS1_16FlashAttnFwdSm90INS1_25CollectiveMainloopFwdSm90ILi2EN4cute5tupleIJNS5_1CILi1EEES8_S8_EEENS6_IJNS7_ILi128EEENS7_ILi64EEENS7_ILi256EEEEEELi256ENS_10bfloat16_tEfNS_4arch4Sm90ELb0ELb1ELb0ELb0ELb1ELb0ELb0ELb1ELb1ELb1ELb1ELb0EEENS1_21CollectiveEpilogueFwdINS6_IJSA_SC_SB_EEES9_SE_SG_Li256ELb0ELb1ELb1ELb0EEENS1_19SingleTileSchedulerILb0ELb1ELb1ELi128EEEEEEEEEvNT_6ParamsE)
        /*03f8*/ 	.word	0x00000008


	//----- nvinfo : EIATTR_REGCOUNT
	.align		4
.L_209:
        /*03fc*/ 	.byte	0x04, 0x2f
        /*03fe*/ 	.short	(.L_211 - .L_210)
	.align		4
.L_210:
        /*0400*/ 	.word	index@(_ZN7cutlass13device_kernelIN5flash11enable_sm90INS1_16FlashAttnFwdSm90INS1_25CollectiveMainloopFwdSm90ILi2EN4cute5tupleIJNS5_1CILi1EEES8_S8_EEENS6_IJNS7_ILi128EEENS7_ILi80EEENS7_ILi256EEEEEELi256ENS_10bfloat16_tEfNS_4arch4Sm90ELb0ELb0ELb0ELb1ELb1ELb1ELb0ELb1ELb1ELb1ELb1ELb0EEENS1_21CollectiveEpilogueFwdINS6_IJSA_SC_SB_EEES9_SE_SG_Li256ELb1ELb1ELb1ELb0EEENS1_36VarlenDynamicPersistentTileSchedulerILi128ELi80ELi256ELi128ELb1ELb1ELb1ELb0ELb1ELb1EEEEEEEEEvNT_6ParamsE)
        /*0404*/ 	.word	0x000000a8


	//----- nvinfo : EIATTR_FRAME_SIZE
	.align		4
.L_211:
        /*0408*/ 	.byte	0x04, 0x11
        /*040a*/ 	.short	(.L_213 - .L_212)
	.align		4
.L_212:
        /*040c*/ 	.word	index@(_ZN7cutlass13device_kernelIN5flash11enable_sm90INS1_16FlashAttnFwdSm90INS1_25CollectiveMainloopFwdSm90ILi2EN4cute5tupleIJNS5_1CILi1EEES8_S8_EEENS6_IJNS7_ILi128EEENS7_ILi80EEENS7_ILi256EEEEEELi256ENS_10bfloat16_tEfNS_4arch4Sm90ELb0ELb0ELb0ELb1ELb1ELb1ELb0ELb1ELb1ELb1ELb1ELb0EEENS1_21CollectiveEpilogueFwdINS6_IJSA_SC_SB_EEES9_SE_SG_Li256ELb1ELb1ELb1ELb0EEENS1_36VarlenDynamicPersistentTileSchedulerILi128ELi80ELi256ELi128ELb1ELb1ELb1ELb0ELb1ELb1EEEEEEEEEvNT_6ParamsE)
        /*0410*/ 	.word	0x000001a0


	//----- nvinfo : EIATTR_REGCOUNT
	.align		4
.L_213:
        /*0414*/ 	.byte	0x04, 0x2f
        /*0416*/ 	.short	(.L_215 - .L_214)
	.align		4
.L_214:
        /*0418*/ 	.word	index@(_ZN7cutlass13device_kernelIN5flash11enable_sm90INS1_16FlashAttnFwdSm90INS1_25CollectiveMainloopFwdSm90ILi2EN4cute5tupleIJNS5_1CILi1EEES8_S8_EEENS6_IJNS7_ILi128EEENS7_ILi80EEENS7_ILi256EEEEEELi256ENS_10bfloat16_tEfNS_4arch4Sm90ELb0ELb0ELb0ELb1ELb1ELb0ELb0ELb1ELb1ELb1ELb1ELb0EEENS1_21CollectiveEpilogueFwdINS6_IJSA_SC_SB_EEES9_SE_SG_Li256ELb1ELb1ELb1ELb0EEENS1_36VarlenDynamicPersistentTileSchedulerILi128ELi80ELi256ELi128ELb1ELb1ELb1ELb0ELb1ELb1EEEEEEEEEvNT_6ParamsE)
        /*041c*/ 	.word	0x000000a8


	//----- nvinfo : EIATTR_FRAME_SIZE
	.align		4
.L_215:
        /*0420*/ 	.byte	0x04, 0x11
        /*0422*/ 	.short	(.L_217 - .L_216)
	.align		4
.L_216:
        /*0424*/ 	.word	index@(_ZN7cutlass13device_kernelIN5flash11enable_sm90INS1_16FlashAttnFwdSm90INS1_25CollectiveMainloopFwdSm90ILi2EN4cute5tupleIJNS5_1CILi1EEES8_S8_EEENS6_IJNS7_ILi128EEENS7_ILi80EEENS7_ILi256EEEEEELi256ENS_10bfloat16_tEfNS_4arch4Sm90ELb0ELb0ELb0ELb1ELb1ELb0ELb0ELb1ELb1ELb1ELb1ELb0EEENS1_21CollectiveEpilogueFwdINS6_IJSA_SC_SB_EEES9_SE_SG_Li256ELb1ELb1ELb1ELb0EEENS1_36VarlenDynamicPersistentTileSchedulerILi128ELi80ELi256ELi128ELb1ELb1ELb1ELb0ELb1ELb1EEEEEEEEEvNT_6ParamsE)
        /*0428*/ 	.word	0x00000058


	//----- nvinfo : EIATTR_REGCOUNT
	.align		4
.L_217:
        /*042c*/ 	.byte	0x04, 0x2f
        /*042e*/ 	.short	(.L_219 - .L_218)
	.align		4
.L_218:
        /*0430*/ 	.word	index@(_ZN7cutlass13device_kernelIN5flash11enable_sm90INS1_16FlashAttnFwdSm90INS1_25CollectiveMainloopFwdSm90ILi2EN4cute5tupleIJNS5_1CILi1EEES8_S8_EEENS6_IJNS7_ILi128EEENS7_ILi80EEENS7_ILi256EEEEEELi256ENS_10bfloat16_tEfNS_4arch4Sm90ELb0ELb0ELb0ELb0ELb1ELb0ELb0ELb1ELb1ELb1ELb1ELb0EEENS1_21CollectiveEpilogueFwdINS6_IJSA_SC_SB_EEES9_SE_SG_Li256ELb0ELb1ELb1ELb0EEENS1_19SingleTileSchedulerILb0ELb1ELb1ELi128EEEEEEEEEvNT_6ParamsE)
        /*0434*/ 	.word	0x000000a8


	//----- nvinfo : EIATTR_FRAME_SIZE
	.align		4
.L_219:
        /*0438*/ 	.byte	0x04, 0x11
        /*043a*/ 	.short	(.L_221 - .L_220)
	.align		4
.L_220:
        /*043c*/ 	.word	index@(_ZN7cutlass13device_kernelIN5flash11enable_sm90INS1_16FlashAttnFwdSm90INS1_25CollectiveMainloopFwdSm90ILi2EN4cute5tupleIJNS5_1CILi1EEES8_S8_EEENS6_IJNS7_ILi128EEENS7_ILi80EEENS7_ILi256EEEEEELi256ENS_10bfloat16_tEfNS_4arch4Sm90ELb0ELb0ELb0ELb0ELb1ELb0ELb0ELb1ELb1ELb1ELb1ELb0EEENS1_21CollectiveEpilogueFwdINS6_IJSA_SC_SB_EEES9_SE_SG_Li256ELb0ELb1ELb1ELb0EEENS1_19SingleTileSchedulerILb0ELb1ELb1ELi128EEEEEEEEEvNT_6ParamsE)
        /*0440*/ 	.word	0x00000008


	//----- nvinfo : EIATTR_MIN_STACK_SIZE
	.align		4
.L_221:
        /*0444*/ 	.byte	0x04, 0x12
        /*0446*/ 	.short	(.L_223 - .L_222)
	.align		4
.L_222:
        /*0448*/ 	.word	index@(_ZN7cutlass13device_kernelIN5flash11enable_sm90INS1_16FlashAttnFwdSm90INS1_25CollectiveMainloopFwdSm90ILi2EN4cute5tupleIJNS5_1CILi1EEES8_S8_EEENS6_IJNS7_ILi128EEENS7_ILi80EEENS7_ILi256EEEEEELi256ENS_10bfloat16_tEfNS_4arch4Sm90ELb0ELb0ELb0ELb0ELb1ELb0ELb0ELb1ELb1ELb1ELb1ELb0EEENS1_21CollectiveEpilogueFwdINS6_IJSA_SC_SB_EEES9_SE_SG_Li256ELb0ELb1ELb1ELb0EEENS1_19SingleTileSchedulerILb0ELb1ELb1ELi128EEEEEEEEEvNT_6ParamsE)
        /*044c*/ 	.word	0x00000008


	//----- nvinfo : EIATTR_MIN_STACK_SIZE
	.align		4
.L_223:
        /*0450*/ 	.byte	0x04, 0x12
        /*0452*/ 	.short	(.L_225 - .L_224)
	.align		4
.L_224:
        /*0454*/ 	.word	index@(_ZN7cutlass13device_kernelIN5flash11enable_sm90INS1_16FlashAttnFwdSm90INS1_25CollectiveMainloopFwdSm90ILi2EN4cute5tupleIJNS5_1CILi1EEES8_S8_EEENS6_IJNS7_ILi128EEENS7_ILi80EEENS7_ILi256EEEEEELi256ENS_10bfloat16_tEfNS_4arch4Sm90ELb0ELb0ELb0ELb1ELb1ELb0ELb0ELb1ELb1ELb1ELb1ELb0EEENS1_21CollectiveEpilogueFwdINS6_IJSA_SC_SB_EEES9_SE_SG_Li256ELb1ELb1ELb1ELb0EEENS1_36VarlenDynamicPersistentTileSchedulerILi128ELi80ELi256ELi128ELb1ELb1ELb1ELb0ELb1ELb1EEEEEEEEEvNT_6ParamsE)
        /*0458*/ 	.word	0x00000058


	//----- nvinfo : EIATTR_MIN_STACK_SIZE
	.align		4
.L_225:
        /*045c*/ 	.byte	0x04, 0x12
        /*045e*/ 	.short	(.L_227 - .L_226)
	.align		4
.L_226:
        /*0460*/ 	.word	index@(_ZN7cutlass13device_kernelIN5flash11enable_sm90INS1_16FlashAttnFwdSm90INS1_25CollectiveMainloopFwdSm90ILi2EN4cute5tupleIJNS5_1CILi1EEES8_S8_EEENS6_IJNS7_ILi128EEENS7_ILi80EEENS7_ILi256EEEEEELi256ENS_10bfloat16_tEfNS_4arch4Sm90ELb0ELb0ELb0ELb1ELb1ELb1ELb0ELb1ELb1ELb1ELb1ELb0EEENS1_21CollectiveEpilogueFwdINS6_IJSA_SC_SB_EEES9_SE_SG_Li256ELb1ELb1ELb1ELb0EEENS1_36VarlenDynamicPersistentTileSchedulerILi128ELi80ELi256ELi128ELb1ELb1ELb1ELb0ELb1ELb1EEEEEEEEEvNT_6ParamsE)
        /*0464*/ 	.word	0x000001a0


	//----- nvinfo : EIATTR_MIN_STACK_SIZE
	.align		4
.L_227:
        /*0468*/ 	.byte	0x04, 0x12
        /*046a*/ 	.short	(.L_229 - .L_228)
	.align		4
.L_228:
        /*046c*/ 	.word	index@(_ZN7cutlass13device_kernelIN5flash11enable_sm90INS1_16FlashAttnFwdSm90INS1_25CollectiveMainloopFwdSm90ILi2EN4cute5tupleIJNS5_1CILi1EEES8_S8_EEENS6_IJNS7_ILi128EEENS7_ILi64EEENS7_ILi256EEEEEELi256ENS_10bfloat16_tEfNS_4arch4Sm90ELb0ELb1ELb0ELb0ELb1ELb0ELb0ELb1ELb1ELb1ELb1ELb0EEENS1_21CollectiveEpilogueFwdINS6_IJSA_SC_SB_EEES9_SE_SG_Li256ELb0ELb1ELb1ELb0EEENS1_19SingleTileSchedulerILb0ELb1ELb1ELi128EEEEEEEEEvNT_6ParamsE)
        /*0470*/ 	.word	0x00000008


	//----- nvinfo : EIATTR_MIN_STACK_SIZE
	.align		4
.L_229:
        /*0474*/ 	.byte	0x04, 0x12
        /*0476*/ 	.short	(.L_231 - .L_230)
	.align		4
.L_230:
        /*0478*/ 	.word	index@(_ZN7cutlass13device_kernelIN5flash11enable_sm90INS1_16FlashAttnFwdSm90INS1_25CollectiveMainloopFwdSm90ILi2EN4cute5tupleIJNS5_1CILi1EEES8_S8_EEENS6_IJNS7_ILi128EEENS7_ILi64EEENS7_ILi256EEEEEELi256ENS_10bfloat16_tEfNS_4arch4Sm90ELb0ELb1ELb0ELb1ELb1ELb0ELb0ELb1ELb1ELb1ELb1ELb0EEENS1_21CollectiveEpilogueFwdINS6_IJSA_SC_SB_EEES9_SE_SG_Li256ELb1ELb1ELb1ELb0EEENS1_36VarlenDynamicPersistentTileSchedulerILi128ELi64ELi256ELi128ELb1ELb1ELb1ELb1ELb0ELb1EEEEEEEEEvNT_6ParamsE)
        /*047c*/ 	.word	0x00000038


	//----- nvinfo : EIATTR_MIN_STACK_SIZE
	.align		4
.L_231:
        /*0480*/ 	.byte	0x04, 0x12
        /*0482*/ 	.short	(.L_233 - .L_232)
	.align		4
.L_232:
        /*0484*/ 	.word	index@(_ZN7cutlass13device_kernelIN5flash11enable_sm90INS1_16FlashAttnFwdSm90INS1_25CollectiveMainloopFwdSm90ILi2EN4cute5tupleIJNS5_1CILi1EEES8_S8_EEENS6_IJNS7_ILi128EEENS7_ILi64EEENS7_ILi256EEEEEELi256ENS_10bfloat16_tEfNS_4arch4Sm90ELb0ELb1ELb0ELb1ELb1ELb1ELb0ELb1ELb1ELb1ELb1ELb0EEENS1_21CollectiveEpilogueFwdINS6_IJSA_SC_SB_EEES9_SE_SG_Li256ELb1ELb1ELb1ELb0EEENS1_36VarlenDynamicPersistentTileSchedulerILi128ELi64ELi256ELi128ELb1ELb1ELb1ELb1ELb0ELb1EEEEEEEEEvNT_6ParamsE)
        /*0488*/ 	.word	0x00000100


	//----- nvinfo : EIATTR_MIN_STACK_SIZE
	.align		4
.L_233:
        /*048c*/ 	.byte	0x04, 0x12
        /*048e*/ 	.short	(.L_235 - .L_234)
	.align		4
.L_234:
        /*0490*/ 	.word	index@(_ZN7cutlass13device_kernelIN5flash11enable_sm90INS1_16FlashAttnFwdSm90INS1_25CollectiveMainloopFwdSm90ILi2EN4cute5tupleIJNS5_1CILi1EEES8_S8_EEENS6_IJNS7_ILi128EEENS7_ILi80EEENS7_ILi256EEEEEELi256ENS_10bfloat16_tEfNS_4arch4Sm90ELb1ELb0ELb0ELb0ELb1ELb0ELb0ELb1ELb1ELb1ELb1ELb0EEENS1_21CollectiveEpilogueFwdINS6_IJSA_SC_SB_EEES9_SE_SG_Li256ELb0ELb1ELb1ELb0EEENS1_19SingleTileSchedulerILb0ELb1ELb1ELi128EEEEEEEEEvNT_6ParamsE)
        /*0494*/ 	.word	0x00000008


	//----- nvinfo : EIATTR_MIN_STACK_SIZE
	.align		4
.L_235:
        /*0498*/ 	.byte	0x04, 0x12
        /*049a*/ 	.short	(.L_237 - .L_236)
	.align		4
.L_236:
        /*049c*/ 	.word	index@(_ZN7cutlass13device_kernelIN5flash11enable_sm90INS1_16FlashAttnFwdSm90INS1_25CollectiveMainloopFwdSm90ILi2EN4cute5tupleIJNS5_1CILi1EEES8_S8_EEENS6_IJNS7_ILi128EEENS7_ILi80EEENS7_ILi256EEEEEELi256ENS_10bfloat16_tEfNS_4arch4Sm90ELb1ELb0ELb0ELb1ELb1ELb0ELb0ELb1ELb1ELb1ELb1ELb0EEENS1_21CollectiveEpilogueFwdINS6_IJSA_SC_SB_EEES9_SE_SG_Li256ELb1ELb1ELb1ELb0EEENS1_36VarlenDynamicPersistentTileSchedulerILi128ELi80ELi256ELi128ELb1ELb1ELb1ELb1ELb1ELb1EEEEEEEEEvNT_6ParamsE)
        /*04a0*/ 	.word	0x00000050


	//----- nvinfo : EIATTR_MIN_STACK_SIZE
	.align		4
.L_237:
        /*04a4*/ 	.byte	0x04, 0x12
        /*04a6*/ 	.short	(.L_239 - .L_238)
	.align		4
.L_238:
        /*04a8*/ 	.word	index@(_ZN7cutlass13device_kernelIN5flash11enable_sm90INS1_16FlashAttnFwdSm90INS1_25CollectiveMainloopFwdSm90ILi2EN4cute5tupleIJNS5_1CILi1EEES8_S8_EEENS6_IJNS7_ILi128EEENS7_ILi80EEENS7_ILi256EEEEEELi256ENS_10bfloat16_tEfNS_4arch4Sm90ELb1ELb0ELb0ELb1ELb1ELb1ELb0ELb1ELb1ELb1ELb1ELb0EEENS1_21CollectiveEpilogueFwdINS6_IJSA_SC_SB_EEES9_SE_SG_Li256ELb1ELb1ELb1ELb0EEENS1_36VarlenDynamicPersistentTileSchedulerILi128ELi80ELi256ELi128ELb1ELb1ELb1ELb1ELb1ELb1EEEEEEEEEvNT_6ParamsE)
        /*04ac*/ 	.word	0x000001c8


	//----- nvinfo : EIATTR_MIN_STACK_SIZE
	.align		4
.L_239:
        /*04b0*/ 	.byte	0x04, 0x12
        /*04b2*/ 	.short	(.L_241 - .L_240)
	.align		4
.L_240:
        /*04b4*/ 	.word	index@(_ZN7cutlass13device_kernelIN5flash11enable_sm90INS1_16FlashAttnFwdSm90INS1_25CollectiveMainloopFwdSm90ILi2EN4cute5tupleIJNS5_1CILi1EEES8_S8_EEENS6_IJNS7_ILi128EEENS7_ILi96EEENS7_ILi192EEEEEELi192ENS_10bfloat16_tEfNS_4arch4Sm90ELb0ELb0ELb0ELb0ELb1ELb0ELb0ELb1ELb1ELb1ELb1ELb0EEENS1_21CollectiveEpilogueFwdINS6_IJSA_SC_SB_EEES9_SE_SG_Li256ELb0ELb1ELb1ELb0EEENS1_19SingleTileSchedulerILb0ELb1ELb1ELi128EEEEEEEEEvNT_6ParamsE)
        /*04b8*/ 	.word	0x00000008


	//----- nvinfo : EIATTR_MIN_STACK_SIZE
	.align		4
.L_241:
        /*04bc*/ 	.byte	0x04, 0x12
        /*04be*/ 	.short	(.L_243 - .L_242)
	.align		4
.L_242:
        /*04c0*/ 	.word	index@(_ZN7cutlass13device_kernelIN5flash11enable_sm90INS1_16FlashAttnFwdSm90INS1_25CollectiveMainloopFwdSm90ILi2EN4cute5tupleIJNS5_1CILi1EEES8_S8_EEENS6_IJNS7_ILi128EEENS7_ILi96EEENS7_ILi192EEEEEELi192ENS_10bfloat16_tEfNS_4arch4Sm90ELb0ELb0ELb0ELb1ELb1ELb0ELb0ELb1ELb1ELb1ELb1ELb0EEENS1_21CollectiveEpilogueFwdINS6_IJSA_SC_SB_EEES9_SE_SG_Li256ELb1ELb1ELb1ELb0EEENS1_36VarlenDynamicPersistentTileSchedulerILi128ELi96ELi256ELi128ELb1ELb1ELb1ELb0ELb1ELb1EEEEEEEEEvNT_6ParamsE)
        /*04c4*/ 	.word	0x00000030


	//----- nvinfo : EIATTR_MIN_STACK_SIZE
	.align		4
.L_243:
        /*04c8*/ 	.byte	0x04, 0x12
        /*04ca*/ 	.short	(.L_245 - .L_244)
	.align		4
.L_244:
        /*04cc*/ 	.word	index@(_ZN7cutlass13device_kernelIN5flash11enable_sm90INS1_16FlashAttnFwdSm90INS1_25CollectiveMainloopFwdSm90ILi2EN4cute5tupleIJNS5_1CILi1EEES8_S8_EEENS6_IJNS7_ILi128EEENS7_ILi96EEENS7_ILi192EEEEEELi192ENS_10bfloat16_tEfNS_4arch4Sm90ELb0ELb0ELb0ELb1ELb1ELb1ELb0ELb1ELb1ELb1ELb1ELb0EEENS1_21CollectiveEpilogueFwdINS6_IJSA_SC_SB_EEES9_SE_SG_Li256ELb1ELb1ELb1ELb0EEENS1_36VarlenDynamicPersistentTileSchedulerILi128ELi96ELi256ELi128ELb1ELb1ELb1ELb0ELb1ELb1EEEEEEEEEvNT_6ParamsE)
        /*04d0*/ 	.word	0x00000120


	//----- nvinfo : EIATTR_MIN_STACK_SIZE
	.align		4
.L_245:
        /*04d4*/ 	.byte	0x04, 0x12
        /*04d6*/ 	.short	(.L_247 - .L_246)
	.align		4
.L_246:
        /*04d8*/ 	.word	index@(_ZN7cutlass13device_kernelIN5flash11enable_sm90INS1_16FlashAttnFwdSm90INS1_25CollectiveMainloopFwdSm90ILi2EN4cute5tupleIJNS5_1CILi1EEES8_S8_EEENS6_IJNS7_ILi128EEENS7_ILi96EEENS7_ILi192EEEEEELi192ENS_10bfloat16_tEfNS_4arch4Sm90ELb0ELb1ELb0ELb0ELb1ELb0ELb0ELb1ELb1ELb1ELb1ELb0EEENS1_21CollectiveEpilogueFwdINS6_IJSA_SC_SB_EEES9_SE_SG_Li256ELb0ELb1ELb1ELb0EEENS1_19SingleTileSchedulerILb0ELb1ELb1ELi128EEEEEEEEEvNT_6ParamsE)
        /*04dc*/ 	.word	0x00000008


	//----- nvinfo : EIATTR_MIN_STACK_SIZE
	.align		4
.L_247:
        /*04e0*/ 	.byte	0x04, 0x12
        /*04e2*/ 	.short	(.L_249 - .L_248)
	.align		4
.L_248:
        /*04e4*/ 	.word	index@(_ZN7cutlass13device_kernelIN5flash11enable_sm90INS1_16FlashAttnFwdSm90INS1_25CollectiveMainloopFwdSm90ILi2EN4cute5tupleIJNS5_1CILi1EEES8_S8_EEENS6_IJNS7_ILi128EEENS7_ILi96EEENS7_ILi192EEEEEELi192ENS_10bfloat16_tEfNS_4arch4Sm90ELb0ELb1ELb0ELb1ELb1ELb0ELb0ELb1ELb1ELb1ELb1ELb0EEENS1_21CollectiveEpilogueFwdINS6_IJSA_SC_SB_EEES9_SE_SG_Li256ELb1ELb1ELb1ELb0EEENS1_36VarlenDynamicPersistentTileSchedulerILi128ELi96ELi256ELi128ELb1ELb1ELb1ELb1ELb0ELb1EEEEEEEEEvNT_6ParamsE)
        /*04e8*/ 	.word	0x00000028


	//----- nvinfo : EIATTR_MIN_STACK_SIZE
	.align		4
.L_249:
        /*04ec*/ 	.byte	0x04, 0x12
        /*04ee*/ 	.short	(.L_251 - .L_250)
	.align		4
.L_250:
        /*04f0*/ 	.word	index@(_ZN7cutlass13device_kernelIN5flash11enable_sm90INS1_16FlashAttnFwdSm90INS1_25CollectiveMainloopFwdSm90ILi2EN4cute5tupleIJNS5_1CILi1EEES8_S8_EEENS6_IJNS7_ILi128EEENS7_ILi96EEENS7_ILi192EEEEEELi192ENS_10bfloat16_tEfNS_4arch4Sm90ELb0ELb1ELb0ELb1ELb1ELb1ELb0ELb1ELb1ELb1ELb1ELb0EEENS1_21CollectiveEpilogueFwdINS6_IJSA_SC_SB_EEES9_SE_SG_Li256ELb1ELb1ELb1ELb0EEENS1_36VarlenDynamicPersistentTileSchedulerILi128ELi96ELi256ELi128ELb1ELb1ELb1ELb1ELb0ELb1EEEEEEEEEvNT_6ParamsE)
        /*04f4*/ 	.word	0x000002f0


	//----- nvinfo : EIATTR_MIN_STACK_SIZE
	.align		4
.L_251:
        /*04f8*/ 	.byte	0x04, 0x12
        /*04fa*/ 	.short	(.L_253 - .L_252)
	.align		4
.L_252:
        /*04fc*/ 	.word	index@(_ZN7cutlass13device_kernelIN5flash11enable_sm90INS1_16FlashAttnFwdSm90INS1_25CollectiveMainloopFwdSm90ILi2EN4cute5tupleIJNS5_1CILi1EEES8_S8_EEENS6_IJNS7_ILi128EEENS7_ILi96EEENS7_ILi192EEEEEELi192ENS_10bfloat16_tEfNS_4arch4Sm90ELb1ELb0ELb0ELb0ELb1ELb0ELb0ELb1ELb1ELb1ELb1ELb0EEENS1_21CollectiveEpilogueFwdINS6_IJSA_SC_SB_EEES9_SE_SG_Li256ELb0ELb1ELb1ELb0EEENS1_19SingleTileSchedulerILb0ELb1ELb1ELi128EEEEEEEEEvNT_6ParamsE)
        /*0500*/ 	.word	0x00000008


	//----- nvinfo : EIATTR_MIN_STACK_SIZE
	.align		4
.L_253:
        /*0504*/ 	.byte	0x04, 0x12
        /*0506*/ 	.short	(.L_255 - .L_254)
	.align		4
.L_254:
        /*0508*/ 	.word	index@(_ZN7cutlass13device_kernelIN5flash11enable_sm90INS1_16FlashAttnFwdSm90INS1_25CollectiveMainloopFwdSm90ILi2EN4cute5tupleIJNS5_1CILi1EEES8_S8_EEENS6_IJNS7_ILi128EEENS7_ILi96EEENS7_ILi192EEEEEELi192ENS_10bfloat16_tEfNS_4arch4Sm90ELb1ELb0ELb0ELb1ELb1ELb0ELb0ELb1ELb1ELb1ELb1ELb0EEENS1_21CollectiveEpilogueFwdINS6_IJSA_SC_SB_EEES9_SE_SG_Li256ELb1ELb1ELb1ELb0EEENS1_36VarlenDynamicPersistentTileSchedulerILi128ELi96ELi256ELi128ELb1ELb1ELb1ELb1ELb1ELb1EEEEEEEEEvNT_6ParamsE)
        /*050c*/ 	.word	0x00000030


	//----- nvinfo : EIATTR_MIN_STACK_SIZE
	.align		4
.L_255:
        /*0510*/ 	.byte	0x04, 0x12
        /*0512*/ 	.short	(.L_257 - .L_256)
	.align		4
.L_256:
        /*0514*/ 	.word	index@(_ZN7cutlass13device_kernelIN5flash11enable_sm90INS1_16FlashAttnFwdSm90INS1_25CollectiveMainloopFwdSm90ILi2EN4cute5tupleIJNS5_1CILi1EEES8_S8_EEENS6_IJNS7_ILi128EEENS7_ILi96EEENS7_ILi192EEEEEELi192ENS_10bfloat16_tEfNS_4arch4Sm90ELb1ELb0ELb0ELb1ELb1ELb1ELb0ELb1ELb1ELb1ELb1ELb0EEENS1_21CollectiveEpilogueFwdINS6_IJSA_SC_SB_EEES9_SE_SG_Li256ELb1ELb1ELb1ELb0EEENS1_36VarlenDynamicPersistentTileSchedulerILi128ELi96ELi256ELi128ELb1ELb1ELb1ELb1ELb1ELb1EEEEEEEEEvNT_6ParamsE)
        /*0518*/ 	.word	0x00000060


	//----- nvinfo : EIATTR_MIN_STACK_SIZE
	.align		4
.L_257:
        /*051c*/ 	.byte	0x04, 0x12
        /*051e*/ 	.short	(.L_259 - .L_258)
	.align		4
.L_258:
        /*0520*/ 	.word	index@(_ZN7cutlass13device_kernelIN5flash11enable_sm90INS1_16FlashAttnFwdSm90INS1_25CollectiveMainloopFwdSm90ILi2EN4cute5tupleIJNS5_1CILi1EEES8_S8_EEENS6_IJNS7_ILi128EEESA_SA_EEELi128ENS_10bfloat16_tEfNS_4arch4Sm90ELb0ELb0ELb0ELb0ELb1ELb0ELb0ELb1ELb1ELb1ELb1ELb0EEENS1_21CollectiveEpilogueFwdISB_S9_SC_SE_Li256ELb0ELb1ELb1ELb0EEENS1_19SingleTileSchedulerILb0ELb1ELb1ELi128EEEEEEEEEvNT_6ParamsE)
        /*0524*/ 	.word	0x00000000


	//----- nvinfo : EIATTR_MIN_STACK_SIZE
	.align		4
.L_259:
        /*0528*/ 	.byte	0x04, 0x12
        /*052a*/ 	.short	(.L_261 - .L_260)
	.align		4
.L_260:
        /*052c*/ 	.word	index@(_ZN7cutlass13device_kernelIN5flash11enable_sm90INS1_16FlashAttnFwdSm90INS1_25CollectiveMainloopFwdSm90ILi2EN4cute5tupleIJNS5_1CILi1EEES8_S8_EEENS6_IJNS7_ILi128EEESA_SA_EEELi128ENS_10bfloat16_tEfNS_4arch4Sm90ELb0ELb0ELb0ELb1ELb1ELb0ELb0ELb1ELb1ELb1ELb1ELb0EEENS1_21CollectiveEpilogueFwdISB_S9_SC_SE_Li256ELb1ELb1ELb1ELb0EEENS1_36VarlenDynamicPersistentTileSchedulerILi128ELi128ELi256ELi128ELb1ELb1ELb1ELb0ELb1ELb1EEEEEEEEEvNT_6ParamsE)
        /*0530*/ 	.word	0x00000028


	//----- nvinfo : EIATTR_MIN_STACK_SIZE
	.align		4
.L_261:
        /*0534*/ 	.byte	0x04, 0x12
        /*0536*/ 	.short	(.L_263 - .L_262)
	.align		4
.L_262:
        /*0538*/ 	.word	index@(_ZN7cutlass13device_kernelIN5flash11enable_sm90INS1_16FlashAttnFwdSm90INS1_25CollectiveMainloopFwdSm90ILi2EN4cute5tupleIJNS5_1CILi1EEES8_S8_EEENS6_IJNS7_ILi128EEESA_SA_EEELi128ENS_10bfloat16_tEfNS_4arch4Sm90ELb0ELb0ELb0ELb1ELb1ELb1ELb0ELb1ELb1ELb1ELb1ELb0EEENS1_21CollectiveEpilogueFwdISB_S9_SC_SE_Li256ELb1ELb1ELb1ELb0EEENS1_36VarlenDynamicPersistentTileSchedulerILi128ELi128ELi256ELi128ELb1ELb1ELb1ELb0ELb1ELb1EEEEEEEEEvNT_6ParamsE)
        /*053c*/ 	.word	0x00000028


	//----- nvinfo : EIATTR_MIN_STACK_SIZE
	.align		4
.L_263:
        /*0540*/ 	.byte	0x04, 0x12
        /*0542*/ 	.short	(.L_265 - .L_264)
	.align		4
.L_264:
        /*0544*/ 	.word	index@(_ZN7cutlass13device_kernelIN5flash11enable_sm90INS1_16FlashAttnFwdSm90INS1_25CollectiveMainloopFwdSm90ILi2EN4cute5tupleIJNS5_1CILi1EEES8_S8_EEENS6_IJNS7_ILi128EEESA_SA_EEELi128ENS_10bfloat16_tEfNS_4arch4Sm90ELb0ELb1ELb0ELb0ELb1ELb0ELb0ELb1ELb1ELb1ELb1ELb0EEENS1_21CollectiveEpilogueFwdISB_S9_SC_SE_Li256ELb0ELb1ELb1ELb0EEENS1_19SingleTileSchedulerILb0ELb1ELb1ELi128EEEEEEEEEvNT_6ParamsE)
        /*0548*/ 	.word	0x00000000


	//----- nvinfo : EIATTR_MIN_STACK_SIZE
	.align		4
.L_265:
        /*054c*/ 	.byte	0x04, 0x12
        /*054e*/ 	.short	(.L_267 - .L_266)
	.align		4
.L_266:
        /*0550*/ 	.word	index@(_ZN7cutlass13device_kernelIN5flash11enable_sm90INS1_16FlashAttnFwdSm90INS1_25CollectiveMainloopFwdSm90ILi2EN4cute5tupleIJNS5_1CILi1EEES8_S8_EEENS6_IJNS7_ILi128EEESA_SA_EEELi128ENS_10bfloat16_tEfNS_4arch4Sm90ELb0ELb1ELb0ELb1ELb1ELb0ELb0ELb1ELb1ELb1ELb1ELb0EEENS1_21CollectiveEpilogueFwdISB_S9_SC_SE_Li256ELb1ELb1ELb1ELb0EEENS1_36VarlenDynamicPersistentTileSchedulerILi128ELi128ELi256ELi128ELb1ELb1ELb1ELb1ELb0ELb1EEEEEEEEEvNT_6ParamsE)
        /*0554*/ 	.word	0x00000020


	//----- nvinfo : EIATTR_MIN_STACK_SIZE
	.align		4
.L_267:
        /*0558*/ 	.byte	0x04, 0x12
        /*055a*/ 	.short	(.L_269 - .L_268)
	.align		4
.L_268:
        /*055c*/ 	.word	index@(_ZN7cutlass13device_kernelIN5flash11enable_sm90INS1_16FlashAttnFwdSm90INS1_25CollectiveMainloopFwdSm90ILi2EN4cute5tupleIJNS5_1CILi1EEES8_S8_EEENS6_IJNS7_ILi128EEESA_SA_EEELi128ENS_10bfloat16_tEfNS_4arch4Sm90ELb0ELb1ELb0ELb1ELb1ELb1ELb0ELb1ELb1ELb1ELb1ELb0EEENS1_21CollectiveEpilogueFwdISB_S9_SC_SE_Li256ELb1ELb1ELb1ELb0EEENS1_36VarlenDynamicPersistentTileSchedulerILi128ELi128ELi256ELi128ELb1ELb1ELb1ELb1ELb0ELb1EEEEEEEEEvNT_6ParamsE)
        /*0560*/ 	.word	0x00000040


	//----- nvinfo : EIATTR_MIN_STACK_SIZE
	.align		4
.L_269:
        /*0564*/ 	.byte	0x04, 0x12
        /*0566*/ 	.short	(.L_271 - .L_270)
	.align		4
.L_270:
        /*0568*/ 	.word	index@(_ZN7cutlass13device_kernelIN5flash11enable_sm90INS1_16FlashAttnFwdSm90INS1_25CollectiveMainloopFwdSm90ILi2EN4cute5tupleIJNS5_1CILi1EEES8_S8_EEENS6_IJNS7_ILi128EEESA_SA_EEELi128ENS_10bfloat16_tEfNS_4arch4Sm90ELb1ELb0ELb0ELb0ELb1ELb0ELb0ELb1ELb1ELb1ELb1ELb0EEENS1_21CollectiveEpilogueFwdISB_S9_SC_SE_Li256ELb0ELb1ELb1ELb0EEENS1_19SingleTileSchedulerILb0ELb1ELb1ELi128EEEEEEEEEvNT_6ParamsE)
        /*056c*/ 	.word	0x00000000


	//----- nvinfo : EIATTR_MIN_STACK_SIZE
	.align		4
.L_271:
        /*0570*/ 	.byte	0x04, 0x12
        /*0572*/ 	.short	(.L_273 - .L_272)
	.align		4
.L_272:
        /*0574*/ 	.word	index@(_ZN7cutlass13device_kernelIN5flash11enable_sm90INS1_16FlashAttnFwdSm90INS1_25CollectiveMainloopFwdSm90ILi2EN4cute5tupleIJNS5_1CILi1EEES8_S8_EEENS6_IJNS7_ILi128EEESA_SA_EEELi128ENS_10bfloat16_tEfNS_4arch4Sm90ELb1ELb0ELb0ELb1ELb1ELb0ELb0ELb1ELb1ELb1ELb1ELb0EEENS1_21CollectiveEpilogueFwdISB_S9_SC_SE_Li256ELb1ELb1ELb1ELb0EEENS1_36VarlenDynamicPersistentTileSchedulerILi128ELi128ELi256ELi128ELb1ELb1ELb1ELb1ELb1ELb1EEEEEEEEEvNT_6ParamsE)
        /*0578*/ 	.word	0x00000020


	//----- nvinfo : EIATTR_MIN_STACK_SIZE
	.align		4
.L_273:
        /*057c*/ 	.byte	0x04, 0x12
        /*057e*/ 	.short	(.L_275 - .L_274)
	.align		4
.L_274:
        /*0580*/ 	.word	index@(_ZN7cutlass13device_kernelIN5flash11enable_sm90INS1_16FlashAttnFwdSm90INS1_25CollectiveMainloopFwdSm90ILi2EN4cute5tupleIJNS5_1CILi1EEES8_S8_EEENS6_IJNS7_ILi128EEESA_SA_EEELi128ENS_10bfloat16_tEfNS_4arch4Sm90ELb1ELb0ELb0ELb1ELb1ELb1ELb0ELb1ELb1ELb1ELb1ELb0EEENS1_21CollectiveEpilogueFwdISB_S9_SC_SE_Li256ELb1ELb1ELb1ELb0EEENS1_36VarlenDynamicPersistentTileSchedulerILi128ELi128ELi256ELi128ELb1ELb1ELb1ELb1ELb1ELb1EEEEEEEEEvNT_6ParamsE)
        /*0584*/ 	.word	0x00000028


	//----- nvinfo : EIATTR_MIN_STACK_SIZE
	.align		4
.L_275:
        /*0588*/ 	.byte	0x04, 0x12
        /*058a*/ 	.short	(.L_277 - .L_276)
	.align		4
.L_276:
        /*058c*/ 	.word	index@(_ZN7cutlass13device_kernelIN5flash11enable_sm90INS1_16FlashAttnFwdSm90INS1_25CollectiveMainloopFwdSm90ILi2EN4cute5tupleIJNS5_1CILi1EEES8_S8_EEENS6_IJNS7_ILi192EEENS7_ILi128EEENS7_ILi96EEEEEELi96ENS_10bfloat16_tEfNS_4arch4Sm90ELb0ELb0ELb0ELb0ELb1ELb0ELb0ELb0ELb1ELb1ELb1ELb0EEENS1_21CollectiveEpilogueFwdINS6_IJSA_SC_SB_EEES9_SE_SG_Li384ELb0ELb1ELb1ELb0EEENS1_19SingleTileSchedulerILb0ELb1ELb1ELi192EEEEEEEEEvNT_6ParamsE)
        /*0590*/ 	.word	0x00000008


	//----- nvinfo : EIATTR_MIN_STACK_SIZE
	.align		4
.L_277:
        /*0594*/ 	.byte	0x04, 0x12
        /*0596*/ 	.short	(.L_279 - .L_278)
	.align		4
.L_278:
        /*0598*/ 	.word	index@(_ZN7cutlass13device_kernelIN5flash11enable_sm90INS1_16FlashAttnFwdSm90INS1_25CollectiveMainloopFwdSm90ILi2EN4cute5tupleIJNS5_1CILi1EEES8_S8_EEENS6_IJNS7_ILi192EEENS7_ILi128EEENS7_ILi96EEEEEELi96ENS_10bfloat16_tEfNS_4arch4Sm90ELb0ELb0ELb0ELb1ELb1ELb0ELb0ELb0ELb1ELb1ELb1ELb0EEENS1_21CollectiveEpilogueFwdINS6_IJSA_SC_SB_EEES9_SE_SG_Li384ELb1ELb1ELb1ELb0EEENS1_36VarlenDynamicPersistentTileSchedulerILi192ELi128ELi384ELi128ELb1ELb1ELb1ELb0ELb1ELb1EEEEEEEEEvNT_6ParamsE)
        /*059c*/ 	.word	0x00000050


	//----- nvinfo : EIATTR_MIN_STACK_SIZE
	.align		4
.L_279:
        /*05a0*/ 	.byte	0x04, 0x12
        /*05a2*/ 	.short	(.L_281 - .L_280)
	.align		4
.L_280:
        /*05a4*/ 	.word	index@(_ZN7cutlass13device_kernelIN5flash11enable_sm90INS1_16FlashAttnFwdSm90INS1_25CollectiveMainloopFwdSm90ILi2EN4cute5tupleIJNS5_1CILi1EEES8_S8_EEENS6_IJNS7_ILi192EEENS7_ILi128EEENS7_ILi96EEEEEELi96ENS_10bfloat16_tEfNS_4arch4Sm90ELb0ELb0ELb0ELb1ELb1ELb1ELb0ELb0ELb1ELb1ELb1ELb0EEENS1_21CollectiveEpilogueFwdINS6_IJSA_SC_SB_EEES9_SE_SG_Li384ELb1ELb1ELb1ELb0EEENS1_36VarlenDynamicPersistentTileSchedulerILi192ELi128ELi384ELi128ELb1ELb1ELb1ELb0ELb1ELb1EEEEEEEEEvNT_6ParamsE)
        /*05a8*/ 	.word	0x000000e0


	//----- nvinfo : EIATTR_MIN_STACK_SIZE
	.align		4
.L_281:
        /*05ac*/ 	.byte	0x04, 0x12
        /*05ae*/ 	.short	(.L_283 - .L_282)
	.align		4
.L_282:
        /*05b0*/ 	.word	index@(_ZN7cutlass13device_kernelIN5flash11enable_sm90INS1_16FlashAttnFwdSm90INS1_25CollectiveMainloopFwdSm90ILi2EN4cute5tupleIJNS5_1CILi1EEES8_S8_EEENS6_IJNS7_ILi192EEENS7_ILi128EEENS7_ILi96EEEEEELi96ENS_10bfloat16_tEfNS_4arch4Sm90ELb0ELb1ELb0ELb0ELb1ELb0ELb0ELb0ELb1ELb1ELb1ELb0EEENS1_21CollectiveEpilogueFwdINS6_IJSA_SC_SB_EEES9_SE_SG_Li384ELb0ELb1ELb1ELb0EEENS1_19SingleTileSchedulerILb0ELb1ELb1ELi192EEEEEEEEEvNT_6ParamsE)
        /*05b4*/ 	.word	0x00000010


	//----- nvinfo : EIATTR_MIN_STACK_SIZE
	.align		4
.L_283:
        /*05b8*/ 	.byte	0x04, 0x12
        /*05ba*/ 	.short	(.L_285 - .L_284)
	.align		4
.L_284:
        /*05bc*/ 	.word	index@(_ZN7cutlass13device_kernelIN5flash11enable_sm90INS1_16FlashAttnFwdSm90INS1_25CollectiveMainloopFwdSm90ILi2EN4cute5tupleIJNS5_1CILi1EEES8_S8_EEENS6_IJNS7_ILi192EEENS7_ILi128EEENS7_ILi96EEEEEELi96ENS_10bfloat16_tEfNS_4arch4Sm90ELb0ELb1ELb0ELb1ELb1ELb0ELb0ELb0ELb1ELb1ELb1ELb0EEENS1_21CollectiveEpilogueFwdINS6_IJSA_SC_SB_EEES9_SE_SG_Li384ELb1ELb1ELb1ELb0EEENS1_36VarlenDynamicPersistentTileSchedulerILi192ELi128ELi384ELi128ELb1ELb1ELb1ELb1ELb0ELb1EEEEEEEEEvNT_6ParamsE)
        /*05c0*/ 	.word	0x00000030


	//----- nvinfo : EIATTR_MIN_STACK_SIZE
	.align		4
.L_285:
        /*05c4*/ 	.byte	0x04, 0x12
        /*05c6*/ 	.short	(.L_287 - .L_286)
	.align		4
.L_286:
        /*05c8*/ 	.word	index@(_ZN7cutlass13device_kernelIN5flash11enable_sm90INS1_16FlashAttnFwdSm90INS1_25CollectiveMainloopFwdSm90ILi2EN4cute5tupleIJNS5_1CILi1EEES8_S8_EEENS6_IJNS7_ILi192EEENS7_ILi128EEENS7_ILi96EEEEEELi96ENS_10bfloat16_tEfNS_4arch4Sm90ELb0ELb1ELb0ELb1ELb1ELb1ELb0ELb0ELb1ELb1ELb1ELb0EEENS1_21CollectiveEpilogueFwdINS6_IJSA_SC_SB_EEES9_SE_SG_Li384ELb1ELb1ELb1ELb0EEENS1_36VarlenDynamicPersistentTileSchedulerILi192ELi128ELi384ELi128ELb1ELb1ELb1ELb1ELb0ELb1EEEEEEEEEvNT_6ParamsE)
        /*05cc*/ 	.word	0x00000098


	//----- nvinfo : EIATTR_MIN_STACK_SIZE
	.align		4
.L_287:
        /*05d0*/ 	.byte	0x04, 0x12
        /*05d2*/ 	.short	(.L_289 - .L_288)
	.align		4
.L_288:
        /*05d4*/ 	.word	index@(_ZN7cutlass13device_kernelIN5flash11enable_sm90INS1_16FlashAttnFwdSm90INS1_25CollectiveMainloopFwdSm90ILi2EN4cute5tupleIJNS5_1CILi1EEES8_S8_EEENS6_IJNS7_ILi192EEENS7_ILi128EEENS7_ILi96EEEEEELi96ENS_10bfloat16_tEfNS_4arch4Sm90ELb1ELb0ELb0ELb0ELb1ELb0ELb0ELb0ELb1ELb1ELb1ELb0EEENS1_21CollectiveEpilogueFwdINS6_IJSA_SC_SB_EEES9_SE_SG_Li384ELb0ELb1ELb1ELb0EEENS1_19SingleTileSchedulerILb0ELb1ELb1ELi192EEEEEEEEEvNT_6ParamsE)
        /*05d8*/ 	.word	0x00000010


	//----- nvinfo : EIATTR_MIN_STACK_SIZE
	.align		4
.L_289:
        /*05dc*/ 	.byte	0x04, 0x12
        /*05de*/ 	.short	(.L_291 - .L_290)
	.align		4
.L_290:
        /*05e0*/ 	.word	index@(_ZN7cutlass13device_kernelIN5flash11enable_sm90INS1_16FlashAttnFwdSm90INS1_25CollectiveMainloopFwdSm90ILi2EN4cute5tupleIJNS5_1CILi1EEES8_S8_EEENS6_IJNS7_ILi192EEENS7_ILi128EEENS7_ILi96EEEEEELi96ENS_10bfloat16_tEfNS_4arch4Sm90ELb1ELb0ELb0ELb1ELb1ELb0ELb0ELb0ELb1ELb1ELb1ELb0EEENS1_21CollectiveEpilogueFwdINS6_IJSA_SC_SB_EEES9_SE_SG_Li384ELb1ELb1ELb1ELb0EEENS1_36VarlenDynamicPersistentTileSchedulerILi192ELi128ELi384ELi128ELb1ELb1ELb1ELb1ELb1ELb1EEEEEEEEEvNT_6ParamsE)
        /*05e4*/ 	.word	0x00000050


	//----- nvinfo : EIATTR_MIN_STACK_SIZE
	.align		4
.L_291:
        /*05e8*/ 	.byte	0x04, 0x12
        /*05ea*/ 	.short	(.L_293 - .L_292)
	.align		4
.L_292:
        /*05ec*/ 	.word	index@(_ZN7cutlass13device_kernelIN5flash11enable_sm90INS1_16FlashAttnFwdSm90INS1_25CollectiveMainloopFwdSm90ILi2EN4cute5tupleIJNS5_1CILi1EEES8_S8_EEENS6_IJNS7_ILi192EEENS7_ILi128EEENS7_ILi96EEEEEELi96ENS_10bfloat16_tEfNS_4arch4Sm90ELb1ELb0ELb0ELb1ELb1ELb1ELb0ELb0ELb1ELb1ELb1ELb0EEENS1_21CollectiveEpilogueFwdINS6_IJSA_SC_SB_EEES9_SE_SG_Li384ELb1ELb1ELb1ELb0EEENS1_36VarlenDynamicPersistentTileSchedulerILi192ELi128ELi384ELi128ELb1ELb1ELb1ELb1ELb1ELb1EEEEEEEEEvNT_6ParamsE)
        /*05f0*/ 	.word	0x000000e8


	//----- nvinfo : EIATTR_MIN_STACK_SIZE
	.align		4
.L_293:
        /*05f4*/ 	.byte	0x04, 0x12
        /*05f6*/ 	.short	(.L_295 - .L_294)
	.align		4
.L_294:
        /*05f8*/ 	.word	index@(_ZN7cutlass13device_kernelIN5flash11enable_sm90INS1_16FlashAttnFwdSm90INS1_25CollectiveMainloopFwdSm90ILi2EN4cute5tupleIJNS5_1CILi1EEES8_S8_EEENS6_IJNS7_ILi192EEENS7_ILi128EEENS7_ILi64EEEEEELi64ENS_10bfloat16_tEfNS_4arch4Sm90ELb0ELb0ELb0ELb0ELb1ELb0ELb0ELb1ELb1ELb1ELb1ELb0EEENS1_21CollectiveEpilogueFwdINS6_IJSA_SC_SB_EEES9_SE_SG_Li384ELb0ELb1ELb1ELb0EEENS1_19SingleTileSchedulerILb0ELb1ELb1ELi192EEEEEEEEEvNT_6ParamsE)
        /*05fc*/ 	.word	0x00000008


	//----- nvinfo : EIATTR_MIN_STACK_SIZE
	.align		4
.L_295:
        /*0600*/ 	.byte	0x04, 0x12
        /*0602*/ 	.short	(.L_297 - .L_296)
	.align		4
.L_296:
        /*0604*/ 	.word	index@(_ZN7cutlass13device_kernelIN5flash11enable_sm90INS1_16FlashAttnFwdSm90INS1_25CollectiveMainloopFwdSm90ILi2EN4cute5tupleIJNS5_1CILi1EEES8_S8_EEENS6_IJNS7_ILi192EEENS7_ILi128EEENS7_ILi64EEEEEELi64ENS_10bfloat16_tEfNS_4arch4Sm90ELb0ELb0ELb0ELb1ELb1ELb0ELb0ELb1ELb1ELb1ELb1ELb0EEENS1_21CollectiveEpilogueFwdINS6_IJSA_SC_SB_EEES9_SE_SG_Li384ELb1ELb1ELb1ELb0EEENS1_36VarlenDynamicPersistentTileSchedulerILi192ELi128ELi384ELi128ELb1ELb1ELb1ELb0ELb1ELb1EEEEEEEEEvNT_6ParamsE)
        /*0608*/ 	.word	0x00000050


	//----- nvinfo : EIATTR_MIN_STACK_SIZE
	.align		4
.L_297:
        /*060c*/ 	.byte	0x04, 0x12
        /*060e*/ 	.short	(.L_299 - .L_298)
	.align		4
.L_298:
        /*0610*/ 	.word	index@(_ZN7cutlass13device_kernelIN5flash11enable_sm90INS1_16FlashAttnFwdSm90INS1_25CollectiveMainloopFwdSm90ILi2EN4cute5tupleIJNS5_1CILi1EEES8_S8_EEENS6_IJNS7_ILi192EEENS7_ILi128EEENS7_ILi64EEEEEELi64ENS_10bfloat16_tEfNS_4arch4Sm90ELb0ELb0ELb0ELb1ELb1ELb1ELb0ELb1ELb1ELb1ELb1ELb0EEENS1_21CollectiveEpilogueFwdINS6_IJSA_SC_SB_EEES9_SE_SG_Li384ELb1ELb1ELb1ELb0EEENS1_36VarlenDynamicPersistentTileSchedulerILi192ELi128ELi384ELi128ELb1ELb1ELb1ELb0ELb1ELb1EEEEEEEEEvNT_6ParamsE)
        /*0614*/ 	.word	0x00000078


	//----- nvinfo : EIATTR_MIN_STACK_SIZE
	.align		4
.L_299:
        /*0618*/ 	.byte	0x04, 0x12
        /*061a*/ 	.short	(.L_301 - .L_300)
	.align		4
.L_300:
        /*061c*/ 	.word	index@(_ZN7cutlass13device_kernelIN5flash11enable_sm90INS1_16FlashAttnFwdSm90INS1_25CollectiveMainloopFwdSm90ILi2EN4cute5tupleIJNS5_1CILi1EEES8_S8_EEENS6_IJNS7_ILi192EEENS7_ILi128EEENS7_ILi64EEEEEELi64ENS_10bfloat16_tEfNS_4arch4Sm90ELb0ELb1ELb0ELb0ELb1ELb0ELb0ELb1ELb1ELb1ELb1ELb0EEENS1_21CollectiveEpilogueFwdINS6_IJSA_SC_SB_EEES9_SE_SG_Li384ELb0ELb1ELb1ELb0EEENS1_19SingleTileSchedulerILb0ELb1ELb1ELi192EEEEEEEEEvNT_6ParamsE)
        /*0620*/ 	.word	0x00000008


	//----- nvinfo : EIATTR_MIN_STACK_SIZE
	.align		4
.L_301:
        /*0624*/ 	.byte	0x04, 0x12
        /*0626*/ 	.short	(.L_303 - .L_302)
	.align		4
.L_302:
        /*0628*/ 	.word	index@(_ZN7cutlass13device_kernelIN5flash11enable_sm90INS1_16FlashAttnFwdSm90INS1_25CollectiveMainloopFwdSm90ILi2EN4cute5tupleIJNS5_1CILi1EEES8_S8_EEENS6_IJNS7_ILi192EEENS7_ILi128EEENS7_ILi64EEEEEELi64ENS_10bfloat16_tEfNS_4arch4Sm90ELb0ELb1ELb0ELb1ELb1ELb0ELb0ELb1ELb1ELb1ELb1ELb0EEENS1_21CollectiveEpilogueFwdINS6_IJSA_SC_SB_EEES9_SE_SG_Li384ELb1ELb1ELb1ELb0EEENS1_36VarlenDynamicPersistentTileSchedulerILi192ELi128ELi384ELi128ELb1ELb1ELb1ELb1ELb0ELb1EEEEEEEEEvNT_6ParamsE)
        /*062c*/ 	.word	0x00000040


	//----- nvinfo : EIATTR_MIN_STACK_SIZE
	.align		4
.L_303:
        /*0630*/ 	.byte	0x04, 0x12
        /*0632*/ 	.short	(.L_305 - .L_304)
	.align		4
.L_304:
        /*0634*/ 	.word	index@(_ZN7cutlass13device_kernelIN5flash11enable_sm90INS1_16FlashAttnFwdSm90INS1_25CollectiveMainloopFwdSm90ILi2EN4cute5tupleIJNS5_1CILi1EEES8_S8_EEENS6_IJNS7_ILi192EEENS7_ILi128EEENS7_ILi64EEEEEELi64ENS_10bfloat16_tEfNS_4arch4Sm90ELb0ELb1ELb0ELb1ELb1ELb1ELb0ELb1ELb1ELb1ELb1ELb0EEENS1_21CollectiveEpilogueFwdINS6_IJSA_SC_SB_EEES9_SE_SG_Li384ELb1ELb1ELb1ELb0EEENS1_36VarlenDynamicPersistentTileSchedulerILi192ELi128ELi384ELi128ELb1ELb1ELb1ELb1ELb0ELb1EEEEEEEEEvNT_6ParamsE)
        /*0638*/ 	.word	0x00000070


	//----- nvinfo : EIATTR_MIN_STACK_SIZE
	.align		4
.L_305:
        /*063c*/ 	.byte	0x04, 0x12
        /*063e*/ 	.short	(.L_307 - .L_306)
	.align		4
.L_306:
        /*0640*/ 	.word	index@(_ZN7cutlass13device_kernelIN5flash11enable_sm90INS1_16FlashAttnFwdSm90INS1_25CollectiveMainloopFwdSm90ILi2EN4cute5tupleIJNS5_1CILi1EEES8_S8_EEENS6_IJNS7_ILi192EEENS7_ILi128EEENS7_ILi64EEEEEELi64ENS_10bfloat16_tEfNS_4arch4Sm90ELb1ELb0ELb0ELb0ELb1ELb0ELb0ELb1ELb1ELb1ELb1ELb0EEENS1_21CollectiveEpilogueFwdINS6_IJSA_SC_SB_EEES9_SE_SG_Li384ELb0ELb1ELb1ELb0EEENS1_19SingleTileSchedulerILb0ELb1ELb1ELi192EEEEEEEEEvNT_6ParamsE)
        /*0644*/ 	.word	0x00000008


	//----- nvinfo : EIATTR_MIN_STACK_SIZE
	.align		4
.L_307:
        /*0648*/ 	.byte	0x04, 0x12
        /*064a*/ 	.short	(.L_309 - .L_308)
	.align		4
.L_308:
        /*064c*/ 	.word	index@(_ZN7cutlass13device_kernelIN5flash11enable_sm90INS1_16FlashAttnFwdSm90INS1_25CollectiveMainloopFwdSm90ILi2EN4cute5tupleIJNS5_1CILi1EEES8_S8_EEENS6_IJNS7_ILi192EEENS7_ILi128EEENS7_ILi64EEEEEELi64ENS_10bfloat16_tEfNS_4arch4Sm90ELb1ELb0ELb0ELb1ELb1ELb0ELb0ELb1ELb1ELb1ELb1ELb0EEENS1_21CollectiveEpilogueFwdINS6_IJSA_SC_SB_EEES9_SE_SG_Li384ELb1ELb1ELb1ELb0EEENS1_36VarlenDynamicPersistentTileSchedulerILi192ELi128ELi384ELi128ELb1ELb1ELb1ELb1ELb1ELb1EEEEEEEEEvNT_6ParamsE)
        /*0650*/ 	.word	0x00000040


	//----- nvinfo : EIATTR_MIN_STACK_SIZE
	.align		4
.L_309:
        /*0654*/ 	.byte	0x04, 0x12
        /*0656*/ 	.short	(.L_311 - .L_310)
	.align		4
.L_310:
        /*0658*/ 	.word	index@(_ZN7cutlass13device_kernelIN5flash11enable_sm90INS1_16FlashAttnFwdSm90INS1_25CollectiveMainloopFwdSm90ILi2EN4cute5tupleIJNS5_1CILi1EEES8_S8_EEENS6_IJNS7_ILi192EEENS7_ILi128EEENS7_ILi64EEEEEELi64ENS_10bfloat16_tEfNS_4arch4Sm90ELb1ELb0ELb0ELb1ELb1ELb1ELb0ELb1ELb1ELb1ELb1ELb0EEENS1_21CollectiveEpilogueFwdINS6_IJSA_SC_SB_EEES9_SE_SG_Li384ELb1ELb1ELb1ELb0EEENS1_36VarlenDynamicPersistentTileSchedulerILi192ELi128ELi384ELi128ELb1ELb1ELb1ELb1ELb1ELb1EEEEEEEEEvNT_6ParamsE)
        /*065c*/ 	.word	0x00000078
.L_311:


//--------------------- .nv.compat                --------------------------
	.section	.nv.compat,"",@"SHT_CUDA_COMPAT_INFO"
	.align	4
        /*0000*/ 	.byte	0x02, 0x09, 0x01, 0x00, 0x02, 0x02, 0x04, 0x00, 0x02, 0x05, 0x05, 0x00, 0x03, 0x07, 0x01, 0x01
        /*0010*/ 	.byte	0x02, 0x03, 0x01, 0x00, 0x02, 0x06, 0x01, 0x00, 0x04, 0x0b, 0x08, 0x00, 0x00, 0x00, 0x00, 0x00
        /*0020*/ 	.byte	0x00, 0x00, 0x00, 0x00


//--------------------- .nv.info._ZN7cutlass13device_kernelIN5flash11enable_sm90INS1_16FlashAttnFwdSm90INS1_25CollectiveMainloopFwdSm90ILi2EN4cute5tupleIJNS5_1CILi1EEES8_S8_EEENS6_IJNS7_ILi128EEENS7_ILi80EEENS7_ILi256EEEEEELi256ENS_10bfloat16_tEfNS_4arch4Sm90ELb0ELb0ELb0ELb0ELb1ELb0ELb0ELb1ELb1ELb1ELb1ELb0EEENS1_21CollectiveEpilogueFwdINS6_IJSA_SC_SB_EEES9_SE_SG_Li256ELb0ELb1ELb1ELb0EEENS1_19SingleTileSchedulerILb0ELb1ELb1ELi128EEEEEEEEEvNT_6ParamsE --------------------------
	.section	.nv.info._ZN7cutlass13device_kernelIN5flash11enable_sm90INS1_16FlashAttnFwdSm90INS1_25CollectiveMainloopFwdSm90ILi2EN4cute5tupleIJNS5_1CILi1EEES8_S8_EEENS6_IJNS7_ILi128EEENS7_ILi80EEENS7_ILi256EEEEEELi256ENS_10bfloat16_tEfNS_4arch4Sm90ELb0ELb0ELb0ELb0ELb1ELb0ELb0ELb1ELb1ELb1ELb1ELb0EEENS1_21CollectiveEpilogueFwdINS6_IJSA_SC_SB_EEES9_SE_SG_Li256ELb0ELb1ELb1ELb0EEENS1_19SingleTileSchedulerILb0ELb1ELb1ELi128EEEEEEEEEvNT_6ParamsE,"",@"SHT_CUDA_INFO"
	.sectionflags	@""
	.align	4


	//----- nvinfo : EIATTR_CUDA_API_VERSION
	.align		4
        /*0000*/ 	.byte	0x04, 0x37
        /*0002*/ 	.short	(.L_313 - .L_312)
.L_312:
        /*0004*/ 	.word	0x00000082


	//----- nvinfo : EIATTR_KPARAM_INFO
	.align		4
.L_313:
        /*0008*/ 	.byte	0x04, 0x17
        /*000a*/ 	.short	(.L_315 - .L_314)
.L_314:
        /*000c*/ 	.word	0x00000000
        /*0010*/ 	.short	0x0000
        /*0012*/ 	.short	0x0070
        /*0014*/ 	.byte	0x00, 0xf0, 0x01, 0x28


	//----- nvinfo : EIATTR_SPARSE_MMA_MASK
	.align		4
.L_315:
        /*0018*/ 	.byte	0x03, 0x50
        /*001a*/ 	.short	0x0000


	//----- nvinfo : EIATTR_MAXREG_COUNT
	.align		4
        /*001c*/ 	.byte	0x03, 0x1b
        /*001e*/ 	.short	0x00a8


	//----- nvinfo : EIATTR_NUM_BARRIERS
	.align		4
        /*0020*/ 	.byte	0x02, 0x4c
        /*0022*/ 	.byte	0x09
	.zero		1


	//----- nvinfo : EIATTR_EXTERNS
	.align		4
        /*0024*/ 	.byte	0x04, 0x0f
        /*0026*/ 	.short	(.L_317 - .L_316)


	//   ....[0]....
	.align		4
.L_316:
        /*0028*/ 	.word	index@(__assertfail)


	//----- nvinfo : EIATTR_ANNOTATIONS
	.align		4
.L_317:
        /*002c*/ 	.byte	0x04, 0x55
        /*002e*/ 	.short	(.L_319 - .L_318)


	//   ....[0]....
.L_318:
        /*0030*/ 	.word	0x00000001
        /*0034*/ 	.byte	0xa0, 0x08, 0x00, 0x00, 0x01, 0x00, 0x00, 0x00, 0x80, 0x14, 0x00, 0x00, 0x01, 0x00, 0x00, 0x00
        /*0044*/ 	.byte	0xf0, 0xd8, 0x00, 0x00, 0x01, 0x00, 0x00, 0x00, 0x60, 0xd9, 0x00, 0x00, 0x01, 0x00, 0x00, 0x00
        /*0054*/ 	.byte	0xc0, 0xf0, 0x00, 0x00, 0x01, 0x00, 0x00, 0x00, 0x60, 0x09, 0x01, 0x00


	//----- nvinfo : EIATTR_MERCURY_ISA_VERSION
	.align		4
.L_319:
        /*0060*/ 	.byte	0x03, 0x5f
        /*0062*/ 	.short	0x0101


	//----- nvinfo : EIATTR_INT_WARP_WIDE_INSTR_OFFSETS
	.align		4
        /*0064*/ 	.byte	0x04, 0x31
        /*0066*/ 	.short	(.L_321 - .L_320)


	//   ....[0]....
.L_320:
        /*0068*/ 	.word	0x000000c0


	//   ....[1]....
        /*006c*/ 	.word	0x000000d0


	//   ....[2]....
        /*0070*/ 	.word	0x00000170


	//----- nvinfo : EIATTR_COOP_GROUP_MASK_REGIDS
	.align		4
.L_321:
        /*0074*/ 	.byte	0x04, 0x29
        /*0076*/ 	.short	(.L_323 - .L_322)


	//   ....[0]....
.L_322:
        /*0078*/ 	.word	0xffffffff


	//   ....[1]....
        /*007c*/ 	.word	0xffffffff


	//   ....[2]....
        /*0080*/ 	.word	0xffffffff


	//   ....[3]....
        /*0084*/ 	.word	0xffffffff


	//   ....[4]....
        /*0088*/ 	.word	0xffffffff


	//   ....[5]....
        /*008c*/ 	.word	0xffffffff


	//   ....[6]....
        /*0090*/ 	.word	0xffffffff


	//   ....[7]....
        /*0094*/ 	.word	0xffffffff


	//   ....[8]....
        /*0098*/ 	.word	0xffffffff


	//   ....[9]....
        /*009c*/ 	.word	0xffffffff


	//   ....[10]....
        /*00a0*/ 	.word	0xffffffff


	//   ....[11]....
        /*00a4*/ 	.word	0xffffffff


	//   ....[12]....
        /*00a8*/ 	.word	0xffffffff


	//   ....[13]....
        /*00ac*/ 	.word	0xffffffff


	//   ....[14]....
        /*00b0*/ 	.word	0xffffffff


	//   ....[15]....
        /*00b4*/ 	.word	0xffffffff


	//   ....[16]....
        /*00b8*/ 	.word	0xffffffff


	//   ....[17]....
        /*00bc*/ 	.word	0xffffffff


	//   ....[18]....
        /*00c0*/ 	.word	0xffffffff


	//   ....[19]....
        /*00c4*/ 	.word	0xffffffff


	//   ....[20]....
        /*00c8*/ 	.word	0xffffffff


	//   ....[21]....
        /*00cc*/ 	.word	0xffffffff


	//   ....[22]....
        /*00d0*/ 	.word	0xffffffff


	//   ....[23]....
        /*00d4*/ 	.word	0xffffffff


	//   ....[24]....
        /*00d8*/ 	.word	0xffffffff


	//   ....[25]....
        /*00dc*/ 	.word	0xffffffff


	//   ....[26]....
        /*00e0*/ 	.word	0xffffffff


	//   ....[27]....
        /*00e4*/ 	.word	0xffffffff


	//   ....[28]....
        /*00e8*/ 	.word	0xffffffff


	//   ....[29]....
        /*00ec*/ 	.word	0xffffffff


	//   ....[30]....
        /*00f0*/ 	.word	0xffffffff


	//   ....[31]....
        /*00f4*/ 	.word	0xffffffff


	//   ....[32]....
        /*00f8*/ 	.word	0xffffffff


	//   ....[33]....
        /*00fc*/ 	.word	0xffffffff


	//   ....[34]....
        /*0100*/ 	.word	0xffffffff


	//   ....[35]....
        /*0104*/ 	.word	0xffffffff


	//   ....[36]....
        /*0108*/ 	.word	0xffffffff


	//   ....[37]....
        /*010c*/ 	.word	0xffffffff


	//   ....[38]....
        /*0110*/ 	.word	0xffffffff


	//   ....[39]....
        /*0114*/ 	.word	0xffffffff


	//   ....[40]....
        /*0118*/ 	.word	0xffffffff


	//   ....[41]....
        /*011c*/ 	.word	0xffffffff


	//   ....[42]....
        /*0120*/ 	.word	0xffffffff


	//   ....[43]....
        /*0124*/ 	.word	0xffffffff


	//   ....[44]....
        /*0128*/ 	.word	0xffffffff


	//   ....[45]....
        /*012c*/ 	.word	0xffffffff


	//   ....[46]....
        /*0130*/ 	.word	0xffffffff


	//   ....[47]....
        /*0134*/ 	.word	0xffffffff


	//   ....[48]....
        /*0138*/ 	.word	0xffffffff


	//   ....[49]....
        /*013c*/ 	.word	0xffffffff


	//   ....[50]....
        /*0140*/ 	.word	0xffffffff


	//   ....[51]....
        /*0144*/ 	.word	0xffffffff


	//   ....[52]....
        /*0148*/ 	.word	0xffffffff


	//   ....[53]....
        /*014c*/ 	.word	0xffffffff


	//   ....[54]....
        /*0150*/ 	.word	0xffffffff


	//   ....[55]....
        /*0154*/ 	.word	0xffffffff


	//   ....[56]....
        /*0158*/ 	.word	0xffffffff


	//   ....[57]....
        /*015c*/ 	.word	0xffffffff


	//   ....[58]....
        /*0160*/ 	.word	0xffffffff


	//   ....[59]....
        /*0164*/ 	.word	0xffffffff


	//   ....[60]....
        /*0168*/ 	.word	0xffffffff


	//   ....[61]....
        /*016c*/ 	.word	0xffffffff


	//   ....[62]....
        /*0170*/ 	.word	0xffffffff


	//   ....[63]....
        /*0174*/ 	.word	0xffffffff


	//   ....[64]....
        /*0178*/ 	.word	0xffffffff


	//   ....[65]....
        /*017c*/ 	.word	0xffffffff


	//   ....[66]....
        /*0180*/ 	.word	0xffffffff


	//   ....[67]....
        /*0184*/ 	.word	0xffffffff


	//   ....[68]....
        /*0188*/ 	.word	0xffffffff


	//   ....[69]....
        /*018c*/ 	.word	0xffffffff


	//   ....[70]....
        /*0190*/ 	.word	0xffffffff


	//   ....[71]....
        /*0194*/ 	.word	0xffffffff


	//   ....[72]....
        /*0198*/ 	.word	0xffffffff


	//   ....[73]....
        /*019c*/ 	.word	0xffffffff


	//   ....[74]....
        /*01a0*/ 	.word	0xffffffff


	//   ....[75]....
        /*01a4*/ 	.word	0xffffffff


	//   ....[76]....
        /*01a8*/ 	.word	0xffffffff


	//   ....[77]....
        /*01ac*/ 	.word	0xffffffff


	//   ....[78]....
        /*01b0*/ 	.word	0xffffffff


	//   ....[79]....
        /*01b4*/ 	.word	0xffffffff


	//   ....[80]....
        /*01b8*/ 	.word	0xffffffff


	//   ....[81]....
        /*01bc*/ 	.word	0xffffffff


	//   ....[82]....
        /*01c0*/ 	.word	0xffffffff


	//   ....[83]....
        /*01c4*/ 	.word	0xffffffff


	//   ....[84]....
        /*01c8*/ 	.word	0xffffffff


	//   ....[85]....
        /*01cc*/ 	.word	0x0500000f


	//   ....[86]....
        /*01d0*/ 	.word	0x0500000f


	//   ....[87]....
        /*01d4*/ 	.word	0x0500000f


	//   ....[88]....
        /*01d8*/ 	.word	0x0500000f


	//   ....[89]....
        /*01dc*/ 	.word	0x0500000f


	//   ....[90]....
        /*01e0*/ 	.word	0x0500000f


	//   ....[91]....
        /*01e4*/ 	.word	0x0500000f


	//   ....[92]....
        /*01e8*/ 	.word	0x0500000f


	//   ....[93]....
        /*01ec*/ 	.word	0x0500000f


	//   ....[94]....
        /*01f0*/ 	.word	0x0500000f


	//   ....[95]....
        /*01f4*/ 	.word	0x0500000f


	//   ....[96]....
        /*01f8*/ 	.word	0x0500000f


	//   ....[97]....
        /*01fc*/ 	.word	0x0500000f


	//   ....[98]....
        /*0200*/ 	.word	0x0500000f


	//   ....[99]....
        /*0204*/ 	.word	0x0500000f


	//   ....[100]....
        /*0208*/ 	.word	0x0500000f


	//   ....[101]....
        /*020c*/ 	.word	0x0500000f


	//   ....[102]....
        /*0210*/ 	.word	0x0500000f


	//   ....[103]....
        /*0214*/ 	.word	0x0500000f


	//   ....[104]....
        /*0218*/ 	.word	0x0500000f


	//   ....[105]....
        /*021c*/ 	.word	0x0500000f


	//   ....[106]....
        /*0220*/ 	.word	0x0500000f


	//   ....[107]....
        /*0224*/ 	.word	0x0500000f


	//   ....[108]....
        /*0228*/ 	.word	0x0500000f


	//   ....[109]....
        /*022c*/ 	.word	0x0500000f


	//   ....[110]....
        /*0230*/ 	.word	0x0500000f


	//   ....[111]....
        /*0234*/ 	.word	0x0500000f


	//   ....[112]....
        /*0238*/ 	.word	0x0500000f


	//   ....[113]....
        /*023c*/ 	.word	0x0500000f


	//   ....[114]....
        /*0240*/ 	.word	0x0500000f


	//   ....[115]....
        /*0244*/ 	.word	0x0500000f


	//   ....[116]....
        /*0248*/ 	.word	0x0500000f


	//   ....[117]....
        /*024c*/ 	.word	0x0500000f


	//   ....[118]....
        /*0250*/ 	.word	0x0500000f


	//   ....[119]....
        /*0254*/ 	.word	0x0500000f


	//   ....[120]....
        /*0258*/ 	.word	0x0500000f


	//   ....[121]....
        /*025c*/ 	.word	0x0500000f


	//   ....[122]....
        /*0260*/ 	.word	0x0500000f


	//   ....[123]....
        /*0264*/ 	.word	0x0500000f


	//   ....[124]....
        /*0268*/ 	.word	0x0500000f


	//   ....[125]....
        /*026c*/ 	.word	0x0500000f


	//   ....[126]....
        /*0270*/ 	.word	0x0500000f


	//   ....[127]....
        /*0274*/ 	.word	0x0500000f


	//   ....[128]....
        /*0278*/ 	.word	0x0500000f


	//   ....[129]....
        /*027c*/ 	.word	0x0500000f


	//   ....[130]....
        /*0280*/ 	.word	0x0500000f


	//   ....[131]....
        /*0284*/ 	.word	0x0500000f


	//   ....[132]....
        /*0288*/ 	.word	0x0500000f


	//   ....[133]....
        /*028c*/ 	.word	0x0500000f


	//   ....[134]....
        /*0290*/ 	.word	0x0500000f


	//   ....[135]....
        /*0294*/ 	.word	0x0500000f


	//   ....[136]....
        /*0298*/ 	.word	0x0500000f


	//   ....[137]....
        /*029c*/ 	.word	0x0500000f


	//   ....[138]....
        /*02a0*/ 	.word	0x0500000f


	//   ....[139]....
        /*02a4*/ 	.word	0x0500000f


	//   ....[140]....
        /*02a8*/ 	.word	0x0500000f


	//   ....[141]....
        /*02ac*/ 	.word	0x0500000f


	//   ....[142]....
        /*02b0*/ 	.word	0x0500000f


	//----- nvinfo : EIATTR_COOP_GROUP_INSTR_OFFSETS
	.align		4
.L_323:
        /*02b4*/ 	.byte	0x04, 0x28
        /*02b6*/ 	.short	(.L_325 - .L_324)


	//   ....[0]....
.L_324:
        /*02b8*/ 	.word	0x00000070


	//   ....[1]....
        /*02bc*/ 	.word	0x000000b0


	//   ....[2]....
        /*02c0*/ 	.word	0x000002d0


	//   ....[3]....
        /*02c4*/ 	.word	0x00000430


	//   ....[4]....
        /*02c8*/ 	.word	0x00000550


	//   ....[5]....
        /*02cc*/ 	.word	0x000006b0


	//   ....[6]....
        /*02d0*/ 	.word	0x00001260


	//   ....[7]....
        /*02d4*/ 	.word	0x000043d0


	//   ....[8]....
        /*02d8*/ 	.word	0x000044d0


	//   ....[9]....
        /*02dc*/ 	.word	0x000048e0


	//   ....[10]....
        /*02e0*/ 	.word	0x00004950


	//   ....[11]....
        /*02e4*/ 	.word	0x00008710


	//   ....[12]....
        /*02e8*/ 	.word	0x00008720


	//   ....[13]....
        /*02ec*/ 	.word	0x00008780


	//   ....[14]....
        /*02f0*/ 	.word	0x00008790


	//   ....[15]....
        /*02f4*/ 	.word	0x00009b60


	//   ....[16]....
        /*02f8*/ 	.word	0x00009b90


	//   ....[17]....
        /*02fc*/ 	.word	0x00009c30


	//   ....[18]....
        /*0300*/ 	.word	0x00009c90


	//   ....[19]....
        /*0304*/ 	.word	0x0000af60


	//   ....[20]....
        /*0308*/ 	.word	0x0000afc0


	//   ....[21]....
        /*030c*/ 	.word	0x0000b000


	//   ....[22]....
        /*0310*/ 	.word	0x0000b040


	//   ....[23]....
        /*0314*/ 	.word	0x0000b060


	//   ....[24]....
        /*0318*/ 	.word	0x0000b090


	//   ....[25]....
        /*031c*/ 	.word	0x0000bce0


	//   ....[26]....
        /*0320*/ 	.word	0x0000bcf0


	//   ....[27]....
        /*0324*/ 	.word	0x0000cd60


	//   ....[28]....
        /*0328*/ 	.word	0x0000df90


	//   ....[29]....
        /*032c*/ 	.word	0x0000dfd0


	//   ....[30]....
        /*0330*/ 	.word	0x0000e000


	//   ....[31]....
        /*0334*/ 	.word	0x0000e020


	//   ....[32]....
        /*0338*/ 	.word	0x0000e030


	//   ....[33]....
        /*033c*/ 	.word	0x0000e0a0


	//   ....[34]....
        /*0340*/ 	.word	0x0000e0d0


	//   ....[35]....
        /*0344*/ 	.word	0x0000e130


	//   ....[36]....
        /*0348*/ 	.word	0x0000e160


	//   ....[37]....
        /*034c*/ 	.word	0x0000e1c0


	//   ....[38]....
        /*0350*/ 	.word	0x0000e890


	//   ....[39]....
        /*0354*/ 	.word	0x0000e8d0


	//   ....[40]....
        /*0358*/ 	.word	0x0000e900


	//   ....[41]....
        /*035c*/ 	.word	0x0000e920


	//   ....[42]....
        /*0360*/ 	.word	0x0000e930


	//   ....[43]....
        /*0364*/ 	.word	0x0000e9c0


	//   ....[44]....
        /*0368*/ 	.word	0x0000ea00


	//   ....[45]....
        /*036c*/ 	.word	0x0000ea60


	//   ....[46]....
        /*0370*/ 	.word	0x0000ea90


	//   ....[47]....
        /*0374*/ 	.word	0x0000eb00


	//   ....[48]....
        /*0378*/ 	.word	0x0000eb40


	//   ....[49]....
        /*037c*/ 	.word	0x0000eba0


	//   ....[50]....
        /*0380*/ 	.word	0x0000ebd0


	//   ....[51]....
        /*0384*/ 	.word	0x0000ec30


	//   ....[52]....
        /*0388*/ 	.word	0x0000ec70


	//   ....[53]....
        /*038c*/ 	.word	0x0000ecd0


	//   ....[54]....
        /*0390*/ 	.word	0x0000f540


	//   ....[55]....
        /*0394*/ 	.word	0x0000f580


	//   ....[56]....
        /*0398*/ 	.word	0x0000f5b0


	//   ....[57]....
        /*039c*/ 	.word	0x0000f5d0


	//   ....[58]....
        /*03a0*/ 	.word	0x0000f5f0


	//   ....[59]....
        /*03a4*/ 	.word	0x0000f610


	//   ....[60]....
        /*03a8*/ 	.word	0x0000f640


	//   ....[61]....
        /*03ac*/ 	.word	0x0000f660


	//   ....[62]....
        /*03b0*/ 	.word	0x0000f670


	//   ....[63]....
        /*03b4*/ 	.word	0x0000f6f0


	//   ....[64]....
        /*03b8*/ 	.word	0x0000fa90


	//   ....[65]....
        /*03bc*/ 	.word	0x0000fac0


	//   ....[66]....
        /*03c0*/ 	.word	0x0000fae0


	//   ....[67]....
        /*03c4*/ 	.word	0x0000fb80


	//   ....[68]....
        /*03c8*/ 	.word	0x0000fba0


	//   ....[69]....
        /*03cc*/ 	.word	0x0000fc40


	//   ....[70]....
        /*03d0*/ 	.word	0x0000fc60


	//   ....[71]....
        /*03d4*/ 	.word	0x0000fd00


	//   ....[72]....
        /*03d8*/ 	.word	0x0000fd20


	//   ....[73]....
        /*03dc*/ 	.word	0x0000fd30


	//   ....[74]....
        /*03e0*/ 	.word	0x00010270


	//   ....[75]....
        /*03e4*/ 	.word	0x000102b0


	//   ....[76]....
        /*03e8*/ 	.word	0x000102e0


	//   ....[77]....
        /*03ec*/ 	.word	0x00010310


	//   ....[78]....
        /*03f0*/ 	.word	0x000103f0


	//   ....[79]....
        /*03f4*/ 	.word	0x00010410


	//   ....[80]....
        /*03f8*/ 	.word	0x000104c0


	//   ....[81]....
        /*03fc*/ 	.word	0x000104e0


	//   ....[82]....
        /*0400*/ 	.word	0x00010530


	//   ....[83]....
        /*0404*/ 	.word	0x000105a0


	//   ....[84]....
        /*0408*/ 	.word	0x000108f0


	//   ....[85]....
        /*040c*/ 	.word	0x00010de0


	//   ....[86]....
        /*0410*/ 	.word	0x00010ed0


	//   ....[87]....
        /*0414*/ 	.word	0x00010f90


	//   ....[88]....
        /*0418*/ 	.word	0x000110b0


	//   ....[89]....
        /*041c*/ 	.word	0x00011110


	//   ....[90]....
        /*0420*/ 	.word	0x00011210


	//   ....[91]....
        /*0424*/ 	.word	0x00011270


	//   ....[92]....
        /*0428*/ 	.word	0x00011370


	//   ....[93]....
        /*042c*/ 	.word	0x000113d0


	//   ....[94]....
        /*0430*/ 	.word	0x000114c0


	//   ....[95]....
        /*0434*/ 	.word	0x00011510


	//   ....[96]....
        /*0438*/ 	.word	0x000115a0


	//   ....[97]....
        /*043c*/ 	.word	0x00011600


	//   ....[98]....
        /*0440*/ 	.word	0x00011740


	//   ....[99]....
        /*0444*/ 	.word	0x000117b0


	//   ....[100]....
        /*0448*/ 	.word	0x000118b0


	//   ....[101]....
        /*044c*/ 	.word	0x00011920


	//   ....[102]....
        /*0450*/ 	.word	0x00011a20


	//   ....[103]....
        /*0454*/ 	.word	0x00011a90


	//   ....[104]....
        /*0458*/ 	.word	0x00011b90


	//   ....[105]....
        /*045c*/ 	.word	0x00011c00


	//   ....[106]....
        /*0460*/ 	.word	0x00011d00


	//   ....[107]....
        /*0464*/ 	.word	0x00011d70


	//   ....[108]....
        /*0468*/ 	.word	0x00011e70


	//   ....[109]....
        /*046c*/ 	.word	0x00011ed0


	//   ....[110]....
        /*0470*/ 	.word	0x00011fc0


	//   ....[111]....
        /*0474*/ 	.word	0x00012010


	//   ....[112]....
        /*0478*/ 	.word	0x00012150


	//   ....[113]....
        /*047c*/ 	.word	0x00012210


	//   ....[114]....
        /*0480*/ 	.word	0x00012350


	//   ....[115]....
        /*0484*/ 	.word	0x000123a0


	//   ....[116]....
        /*0488*/ 	.word	0x000124b0


	//   ....[117]....
        /*048c*/ 	.word	0x00012500


	//   ....[118]....
        /*0490*/ 	.word	0x00012620


	//   ....[119]....
        /*0494*/ 	.word	0x00012670


	//   ....[120]....
        /*0498*/ 	.word	0x000127a0


	//   ....[121]....
        /*049c*/ 	.word	0x000127f0


	//   ....[122]....
        /*04a0*/ 	.word	0x000128d0


	//   ....[123]....
        /*04a4*/ 	.word	0x00012970


	//   ....[124]....
        /*04a8*/ 	.word	0x00012aa0


	//   ....[125]....
        /*04ac*/ 	.word	0x00012af0


	//   ....[126]....
        /*04b0*/ 	.word	0x00012c20


	//   ....[127]....
        /*04b4*/ 	.word	0x00012c70


	//   ....[128]....
        /*04b8*/ 	.word	0x00012da0


	//   ....[129]....
        /*04bc*/ 	.word	0x00012df0


	//   ....[130]....
        /*04c0*/ 	.word	0x00012f20


	//   ....[131]....
        /*04c4*/ 	.word	0x00012f70


	//   ....[132]....
        /*04c8*/ 	.word	0x00013050


	//   ....[133]....
        /*04cc*/ 	.word	0x000130f0


	//   ....[134]....
        /*04d0*/ 	.word	0x00013290


	//   ....[135]....
        /*04d4*/ 	.word	0x000132e0


	//   ....[136]....
        /*04d8*/ 	.word	0x00013420


	//   ....[137]....
        /*04dc*/ 	.word	0x00013470


	//   ....[138]....
        /*04e0*/ 	.word	0x000135b0


	//   ....[139]....
        /*04e4*/ 	.word	0x00013600


	//   ....[140]....
        /*04e8*/ 	.word	0x00013730


	//   ....[141]....
        /*04ec*/ 	.word	0x00013780


	//   ....[142]....
        /*04f0*/ 	.word	0x00013890


	//----- nvinfo : EIATTR_REG_RECONFIG
	.align		4
.L_325:
        /*04f4*/ 	.byte	0x01, 0x54
	.zero		2


	//----- nvinfo : EIATTR_SYSCALL_OFFSETS
	.align		4
        /*04f8*/ 	.byte	0x04, 0x46
        /*04fa*/ 	.short	(.L_327 - .L_326)


	//   ....[0]....
.L_326:
        /*04fc*/ 	.word	0x00001430


	//   ....[1]....
        /*0500*/ 	.word	0x0000d4b0


	//   ....[2]....
        /*0504*/ 	.word	0x0000d5f0


	//   ....[3]....
        /*0508*/ 	.word	0x0000d6e0


	//   ....[4]....
        /*050c*/ 	.word	0x0000e5b0


	//----- nvinfo : EIATTR_MBARRIER_INSTR_OFFSETS
	.align		4
.L_327:
        /*0510*/ 	.byte	0x04, 0x39
        /*0512*/ 	.short	(.L_329 - .L_328)


	//   ....[0]....
.L_328:
        /*0514*/ 	.word	0x00000180
        /*0518*/ 	.word	0x000000ff
        /*051c*/ 	.word	0x00038800
        /*0520*/ 	.short	0x0100
        /*0522*/ 	.byte	0x08
	.zero		1


	//   ....[1]....
        /*0524*/ 	.word	0x00000190
        /*0528*/ 	.word	0x000000ff
        /*052c*/ 	.word	0x00038820
        /*0530*/ 	.short	0x0100
        /*0532*/ 	.byte	0x08
	.zero		1


	//   ....[2]....
        /*0534*/ 	.word	0x00000280
        /*0538*/ 	.word	0x000000ff
        /*053c*/ 	.word	0x00038830
        /*0540*/ 	.short	0x0100
        /*0542*/ 	.byte	0x08
	.zero		1


	//   ....[3]....
        /*0544*/ 	.word	0x00000290
        /*0548*/ 	.word	0x000000ff
        /*054c*/ 	.word	0x00038840
        /*0550*/ 	.short	0x0100
        /*0552*/ 	.byte	0x08
	.zero		1


	//   ....[4]....
        /*0554*/ 	.word	0x000002a0
        /*0558*/ 	.word	0x000000ff
        /*055c*/ 	.word	0x00038838
        /*0560*/ 	.short	0x0100
        /*0562*/ 	.byte	0x08
	.zero		1


	//   ....[5]....
        /*0564*/ 	.word	0x000002b0
        /*0568*/ 	.word	0x000000ff
        /*056c*/ 	.word	0x00038848
        /*0570*/ 	.short	0x0100
        /*0572*/ 	.byte	0x08
	.zero		1


	//   ....[6]....
        /*0574*/ 	.word	0x000003e0
        /*0578*/ 	.word	0x000000ff
        /*057c*/ 	.word	0x00038850
        /*0580*/ 	.short	0x0100
        /*0582*/ 	.byte	0x08
	.zero		1


	//   ....[7]....
        /*0584*/ 	.word	0x000003f0
        /*0588*/ 	.word	0x000000ff
        /*058c*/ 	.word	0x00038860
        /*0590*/ 	.short	0x0100
        /*0592*/ 	.byte	0x08
	.zero		1


	//   ....[8]....
        /*0594*/ 	.word	0x00000400
        /*0598*/ 	.word	0x000000ff
        /*059c*/ 	.word	0x00038858
        /*05a0*/ 	.short	0x0100
        /*05a2*/ 	.byte	0x08
	.zero		1


	//   ....[9]....
        /*05a4*/ 	.word	0x00000410
        /*05a8*/ 	.word	0x000000ff
        /*05ac*/ 	.word	0x00038868
        /*05b0*/ 	.short	0x0100
        /*05b2*/ 	.byte	0x08
	.zero		1


	//   ....[10]....
        /*05b4*/ 	.word	0x00000500
        /*05b8*/ 	.word	0x000000ff
        /*05bc*/ 	.word	0x00038870
        /*05c0*/ 	.short	0x0100
        /*05c2*/ 	.byte	0x06
	.zero		1


	//   ....[11]....
        /*05c4*/ 	.word	0x00000510
        /*05c8*/ 	.word	0x000000ff
        /*05cc*/ 	.word	0x00038880
        /*05d0*/ 	.short	0x0100
        /*05d2*/ 	.byte	0x06
	.zero		1


	//   ....[12]....
        /*05d4*/ 	.word	0x00000520
        /*05d8*/ 	.word	0x000000ff
        /*05dc*/ 	.word	0x00038878
        /*05e0*/ 	.short	0x0100
        /*05e2*/ 	.byte	0x06
	.zero		1


	//   ....[13]....
        /*05e4*/ 	.word	0x00000530
        /*05e8*/ 	.word	0x000000ff
        /*05ec*/ 	.word	0x00038888
        /*05f0*/ 	.short	0x0100
        /*05f2*/ 	.byte	0x06
	.zero		1


	//   ....[14]....
        /*05f4*/ 	.word	0x00000660
        /*05f8*/ 	.word	0x000000ff
        /*05fc*/ 	.word	0x00038890
        /*0600*/ 	.short	0x0100
        /*0602*/ 	.byte	0x08
	.zero		1


	//   ....[15]....
        /*0604*/ 	.word	0x00000670
        /*0608*/ 	.word	0x000000ff
        /*060c*/ 	.word	0x000388a0
        /*0610*/ 	.short	0x0100
        /*0612*/ 	.byte	0x08
	.zero		1


	//   ....[16]....
        /*0614*/ 	.word	0x00000680
        /*0618*/ 	.word	0x000000ff
        /*061c*/ 	.word	0x00038898
        /*0620*/ 	.short	0x0100
        /*0622*/ 	.byte	0x08
	.zero		1


	//   ....[17]....
        /*0624*/ 	.word	0x00000690
        /*0628*/ 	.word	0x000000ff
        /*062c*/ 	.word	0x000388a8
        /*0630*/ 	.short	0x0100
        /*0632*/ 	.byte	0x08
	.zero		1


	//   ....[18]....
        /*0634*/ 	.word	0x000007d0
        /*0638*/ 	.word	0x000000ff
        /*063c*/ 	.word	0x000388b0
        /*0640*/ 	.short	0x0100
        /*0642*/ 	.byte	0x08
	.zero		1


	//   ....[19]....
        /*0644*/ 	.word	0x000007e0
        /*0648*/ 	.word	0x000000ff
        /*064c*/ 	.word	0x000388c0
        /*0650*/ 	.short	0x0100
        /*0652*/ 	.byte	0x08
	.zero		1


	//   ....[20]....
        /*0654*/ 	.word	0x000007f0
        /*0658*/ 	.word	0x000000ff
        /*065c*/ 	.word	0x000388b8
        /*0660*/ 	.short	0x0100
        /*0662*/ 	.byte	0x08
	.zero		1


	//   ....[21]....
        /*0664*/ 	.word	0x00000800
        /*0668*/ 	.word	0x000000ff
        /*066c*/ 	.word	0x000388c8
        /*0670*/ 	.short	0x0100
        /*0672*/ 	.byte	0x08
	.zero		1


	//   ....[22]....
        /*0674*/ 	.word	0x00001460
        /*0678*/ 	.word	0x000000ff
        /*067c*/ 	.word	0x00038800
        /*0680*/ 	.short	0x010a
        /*0682*/ 	.byte	0x04
	.zero		1


	//   ....[23]....
        /*0684*/ 	.word	0x00001500
        /*0688*/ 	.word	0x000000ff
        /*068c*/ 	.word	0x00038830
        /*0690*/ 	.short	0x010a
        /*0692*/ 	.byte	0x04
	.zero		1


	//   ....[24]....
        /*0694*/ 	.word	0x00001570
        /*0698*/ 	.word	0x000000ff
        /*069c*/ 	.word	0x00038830
        /*06a0*/ 	.short	0x010a
        /*06a2*/ 	.byte	0x04
	.zero		1


	//   ....[25]....
        /*06a4*/ 	.word	0x00003b90
        /*06a8*/ 	.word	0x000000ff
        /*06ac*/ 	.word	0x00000000
        /*06b0*/ 	.short	0x0101
        /*06b2*/ 	.byte	0x07
	.zero		1


	//   ....[26]....
        /*06b4*/ 	.word	0x00005830
        /*06b8*/ 	.word	0x000000ff
        /*06bc*/ 	.word	0x00038830
        /*06c0*/ 	.short	0x010a
        /*06c2*/ 	.byte	0x07
	.zero		1


	//   ....[27]....
        /*06c4*/ 	.word	0x00005880
        /*06c8*/ 	.word	0x000000ff
        /*06cc*/ 	.word	0x00038830
        /*06d0*/ 	.short	0x010a
        /*06d2*/ 	.byte	0x06
	.zero		1


	//   ....[28]....
        /*06d4*/ 	.word	0x00008190
        /*06d8*/ 	.word	0x000000ff
        /*06dc*/ 	.word	0x00038850
        /*06e0*/ 	.short	0x010a
        /*06e2*/ 	.byte	0x07
	.zero		1


	//   ....[29]....
        /*06e4*/ 	.word	0x000081d0
        /*06e8*/ 	.word	0x000000ff
        /*06ec*/ 	.word	0x00038850
        /*06f0*/ 	.short	0x010a
        /*06f2*/ 	.byte	0x07
	.zero		1


	//   ....[30]....
        /*06f4*/ 	.word	0x00008760
        /*06f8*/ 	.word	0x000000ff
        /*06fc*/ 	.word	0x00000000
        /*0700*/ 	.short	0x0101
        /*0702*/ 	.byte	0x0a
	.zero		1


	//   ....[31]....
        /*0704*/ 	.word	0x00009130
        /*0708*/ 	.word	0x000000ff
        /*070c*/ 	.word	0x00000000
        /*0710*/ 	.short	0x0101
        /*0712*/ 	.byte	0x07
	.zero		1


	//   ....[32]....
        /*0714*/ 	.word	0x00009ac0
        /*0718*/ 	.word	0x000000ff
        /*071c*/ 	.word	0x00038850
        /*0720*/ 	.short	0x010a
        /*0722*/ 	.byte	0x05
	.zero		1


	//   ....[33]....
        /*0724*/ 	.word	0x00009b00
        /*0728*/ 	.word	0x000000ff
        /*072c*/ 	.word	0x00038850
        /*0730*/ 	.short	0x010a
        /*0732*/ 	.byte	0x05
	.zero		1


	//   ....[34]....
        /*0734*/ 	.word	0x0000a160
        /*0738*/ 	.word	0x000000ff
        /*073c*/ 	.word	0x00000000
        /*0740*/ 	.short	0x0101
        /*0742*/ 	.byte	0x04
	.zero		1


	//   ....[35]....
        /*0744*/ 	.word	0x0000b080
        /*0748*/ 	.word	0x000000ff
        /*074c*/ 	.word	0x00000000
        /*0750*/ 	.short	0x0101
        /*0752*/ 	.byte	0x04
	.zero		1


	//   ....[36]....
        /*0754*/ 	.word	0x0000dd70
        /*0758*/ 	.word	0x000000ff
        /*075c*/ 	.word	0x00038840
        /*0760*/ 	.short	0x010a
        /*0762*/ 	.byte	0x2a
	.zero		1


	//   ....[37]....
        /*0764*/ 	.word	0x0000e370
        /*0768*/ 	.word	0x000000ff
        /*076c*/ 	.word	0x00038830
        /*0770*/ 	.short	0x0107
        /*0772*/ 	.byte	0x2a
	.zero		1


	//   ....[38]....
        /*0774*/ 	.word	0x0000e3e0
        /*0778*/ 	.word	0x000000ff
        /*077c*/ 	.word	0x00038830
        /*0780*/ 	.short	0x0101
        /*0782*/ 	.byte	0x2a
	.zero		1


	//   ....[39]....
        /*0784*/ 	.word	0x0000ee50
        /*0788*/ 	.word	0x000000ff
        /*078c*/ 	.word	0x00038800
        /*0790*/ 	.short	0x0107
        /*0792*/ 	.byte	0x2a
	.zero		1


	//   ....[40]....
        /*0794*/ 	.word	0x0000eeb0
        /*0798*/ 	.word	0x000000ff
        /*079c*/ 	.word	0x00038800
        /*07a0*/ 	.short	0x0101
        /*07a2*/ 	.byte	0x2a
	.zero		1


	//   ....[41]....
        /*07a4*/ 	.word	0x0000eec0
        /*07a8*/ 	.word	0x000000ff
        /*07ac*/ 	.word	0x00038820
        /*07b0*/ 	.short	0x010a
        /*07b2*/ 	.byte	0x2a
	.zero		1


	//   ....[42]....
        /*07b4*/ 	.word	0x0000f340
        /*07b8*/ 	.word	0x00000013
        /*07bc*/ 	.word	0x00038840
        /*07c0*/ 	.short	0x010a
        /*07c2*/ 	.byte	0x3f
	.zero		1


	//   ....[43]....
        /*07c4*/ 	.word	0x0000f910
        /*07c8*/ 	.word	0x00000013
        /*07cc*/ 	.word	0x00038830
        /*07d0*/ 	.short	0x0107
        /*07d2*/ 	.byte	0x3f
	.zero		1


	//   ....[44]....
        /*07d4*/ 	.word	0x0000f9c0
        /*07d8*/ 	.word	0x00000013
        /*07dc*/ 	.word	0x00038830
        /*07e0*/ 	.short	0x0101
        /*07e2*/ 	.byte	0x3f
	.zero		1


	//   ....[45]....
        /*07e4*/ 	.word	0x0000fa20
        /*07e8*/ 	.word	0x00000004
        /*07ec*/ 	.word	0x00038860
        /*07f0*/ 	.short	0x010a
        /*07f2*/ 	.byte	0x3f
	.zero		1


	//   ....[46]....
        /*07f4*/ 	.word	0x0000fee0
        /*07f8*/ 	.word	0x00000004
        /*07fc*/ 	.word	0x00038850
        /*0800*/ 	.short	0x0107
        /*0802*/ 	.byte	0x3f
	.zero		1


	//   ....[47]....
        /*0804*/ 	.word	0x00010060
        /*0808*/ 	.word	0x00000004
        /*080c*/ 	.word	0x00038850
        /*0810*/ 	.short	0x0101
        /*0812*/ 	.byte	0x3f
	.zero		1


	//   ....[48]....
        /*0814*/ 	.word	0x000101e0
        /*0818*/ 	.word	0x00000000
        /*081c*/ 	.word	0x00038860
        /*0820*/ 	.short	0x010a
        /*0822*/ 	.byte	0x3f
	.zero		1


	//   ....[49]....
        /*0824*/ 	.word	0x00010730
        /*0828*/ 	.word	0x00000000
        /*082c*/ 	.word	0x00038850
        /*0830*/ 	.short	0x0107
        /*0832*/ 	.byte	0x3f
	.zero		1


	//   ....[50]....
        /*0834*/ 	.word	0x000107f0
        /*0838*/ 	.word	0x00000000
        /*083c*/ 	.word	0x00038850
        /*0840*/ 	.short	0x0101
        /*0842*/ 	.byte	0x3f
	.zero		1


	//   ....[51]....
        /*0844*/ 	.word	0x00010880
        /*0848*/ 	.word	0x00000007
        /*084c*/ 	.word	0x00038820
        /*0850*/ 	.short	0x010a
        /*0852*/ 	.byte	0x3f
	.zero		1


	//   ....[52]....
        /*0854*/ 	.word	0x00010a00
        /*0858*/ 	.word	0x00000005
        /*085c*/ 	.word	0x00038840
        /*0860*/ 	.short	0x010a
        /*0862*/ 	.byte	0x3f
	.zero		1


	//   ....[53]....
        /*0864*/ 	.word	0x00010aa0
        /*0868*/ 	.word	0x00000003
        /*086c*/ 	.word	0x00038840
        /*0870*/ 	.short	0x010a
        /*0872*/ 	.byte	0x3f
	.zero		1


	//   ....[54]....
        /*0874*/ 	.word	0x00010ae0
        /*0878*/ 	.word	0x00000005
        /*087c*/ 	.word	0x00038860
        /*0880*/ 	.short	0x010a
        /*0882*/ 	.byte	0x3f
	.zero		1


	//   ....[55]....
        /*0884*/ 	.word	0x00010b20
        /*0888*/ 	.word	0x00000003
        /*088c*/ 	.word	0x00038860
        /*0890*/ 	.short	0x010a
        /*0892*/ 	.byte	0x3f
	.zero		1


	//   ....[56]....
        /*0894*/ 	.word	0x00010ba0
        /*0898*/ 	.word	0x00000003
        /*089c*/ 	.word	0x00038800
        /*08a0*/ 	.short	0x010a
        /*08a2*/ 	.byte	0x3f
	.zero		1


	//   ....[57]....
        /*08a4*/ 	.word	0x00010c10
        /*08a8*/ 	.word	0x00000003
        /*08ac*/ 	.word	0x00038830
        /*08b0*/ 	.short	0x010a
        /*08b2*/ 	.byte	0x3f
	.zero		1


	//   ....[58]....
        /*08b4*/ 	.word	0x00010c80
        /*08b8*/ 	.word	0x00000006
        /*08bc*/ 	.word	0x00038830
        /*08c0*/ 	.short	0x010a
        /*08c2*/ 	.byte	0x3f
	.zero		1


	//   ....[59]....
        /*08c4*/ 	.word	0x00010ce0
        /*08c8*/ 	.word	0x00000003
        /*08cc*/ 	.word	0x00038850
        /*08d0*/ 	.short	0x010a
        /*08d2*/ 	.byte	0x3f
	.zero		1


	//   ....[60]....
        /*08d4*/ 	.word	0x00010d40
        /*08d8*/ 	.word	0x00000005
        /*08dc*/ 	.word	0x00038850
        /*08e0*/ 	.short	0x010a
        /*08e2*/ 	.byte	0x3f
	.zero		1


	//   ....[61]....
        /*08e4*/ 	.word	0x00010e20
        /*08e8*/ 	.word	0x00000003
        /*08ec*/ 	.word	0x00038840
        /*08f0*/ 	.short	0x010a
        /*08f2*/ 	.byte	0x3f
	.zero		1


	//   ....[62]....
        /*08f4*/ 	.word	0x00012050
        /*08f8*/ 	.word	0x00000003
        /*08fc*/ 	.word	0x00038820
        /*0900*/ 	.short	0x010a
        /*0902*/ 	.byte	0x3f
	.zero		1


	//   ....[63]....
        /*0904*/ 	.word	0x000120a0
        /*0908*/ 	.word	0x00000013
        /*090c*/ 	.word	0x00038840
        /*0910*/ 	.short	0x010a
        /*0912*/ 	.byte	0x3f
	.zero		1


	//   ....[64]....
        /*0914*/ 	.word	0x00012820
        /*0918*/ 	.word	0x00000004
        /*091c*/ 	.word	0x00038860
        /*0920*/ 	.short	0x010a
        /*0922*/ 	.byte	0x3f
	.zero		1


	//   ....[65]....
        /*0924*/ 	.word	0x00012fa0
        /*0928*/ 	.word	0x00000000
        /*092c*/ 	.word	0x00038860
        /*0930*/ 	.short	0x010a
        /*0932*/ 	.byte	0x3f
	.zero		1


	//   ....[66]....
        /*0934*/ 	.word	0x000137b0
        /*0938*/ 	.word	0x00000007
        /*093c*/ 	.word	0x00038820
        /*0940*/ 	.short	0x010a
        /*0942*/ 	.byte	0x3f
	.zero		1


	//   ....[67]....
        /*0944*/ 	.word	0x00013950
        /*0948*/ 	.word	0x00000005
        /*094c*/ 	.word	0x00038840
        /*0950*/ 	.short	0x010a
        /*0952*/ 	.byte	0x3f
	.zero		1


	//   ....[68]....
        /*0954*/ 	.word	0x000139a0
        /*0958*/ 	.word	0x00000003
        /*095c*/ 	.word	0x00038840
        /*0960*/ 	.short	0x010a
        /*0962*/ 	.byte	0x3f
	.zero		1


	//   ....[69]....
        /*0964*/ 	.word	0x000139f0
        /*0968*/ 	.word	0x00000005
        /*096c*/ 	.word	0x00038860
        /*0970*/ 	.short	0x010a
        /*0972*/ 	.byte	0x3f
	.zero		1


	//----- nvinfo : EIATTR_NUM_MBARRIERS
	.align		4
.L_329:
        /*0974*/ 	.byte	0x03, 0x38
        /*0976*/ 	.short	0x0016


	//----- nvinfo : EIATTR_EXIT_INSTR_OFFSETS
	.align		4
        /*0978*/ 	.byte	0x04, 0x1c
        /*097a*/ 	.short	(.L_331 - .L_330)


	//   ....[0]....
.L_330:
        /*097c*/ 	.word	0x00010b70


	//----- nvinfo : EIATTR_MAX_THREADS
	.align		4
.L_331:
        /*0980*/ 	.byte	0x04, 0x05
        /*0982*/ 	.short	(.L_333 - .L_332)
.L_332:
        /*0984*/ 	.word	0x00000180
        /*0988*/ 	.word	0x00000001
        /*098c*/ 	.word	0x00000001


	//----- nvinfo : EIATTR_CRS_STACK_SIZE
	.align		4
.L_333:
        /*0990*/ 	.byte	0x04, 0x1e
        /*0992*/ 	.short	(.L_335 - .L_334)
.L_334:
        /*0994*/ 	.word	0x00000000


	//----- nvinfo : EIATTR_CBANK_PARAM_SIZE
	.align		4
.L_335:
        /*0998*/ 	.byte	0x03, 0x19
        /*099a*/ 	.short	0x0a70


	//----- nvinfo : EIATTR_PARAM_CBANK
	.align		4
        /*099c*/ 	.byte	0x04, 0x0a
        /*099e*/ 	.short	(.L_337 - .L_336)
	.align		4
.L_336:
        /*09a0*/ 	.word	index@(.nv.constant0._ZN7cutlass13device_kernelIN5flash11enable_sm90INS1_16FlashAttnFwdSm90INS1_25CollectiveMainloopFwdSm90ILi2EN4cute5tupleIJNS5_1CILi1EEES8_S8_EEENS6_IJNS7_ILi128EEENS7_ILi80EEENS7_ILi256EEEEEELi256ENS_10bfloat16_tEfNS_4arch4Sm90ELb0ELb0ELb0ELb0ELb1ELb0ELb0ELb1ELb1ELb1ELb1ELb0EEENS1_21CollectiveEpilogueFwdINS6_IJSA_SC_SB_EEES9_SE_SG_Li256ELb0ELb1ELb1ELb0EEENS1_19SingleTileSchedulerILb0ELb1ELb1ELi128EEEEEEEEEvNT_6ParamsE)
        /*09a4*/ 	.short	0x0210
        /*09a6*/ 	.short	0x0a70


	//----- nvinfo : EIATTR_SW_WAR
	.align		4
.L_337:
        /*09a8*/ 	.byte	0x04, 0x36
        /*09aa*/ 	.short	(.L_339 - .L_338)
.L_338:
        /*09ac*/ 	.word	0x00000008
.L_339:


//--------------------- .nv.info._ZN7cutlass13device_kernelIN5flash11enable_sm90INS1_16FlashAttnFwdSm90INS1_25CollectiveMainloopFwdSm90ILi2EN4cute5tupleIJNS5_1CILi1EEES8_S8_EEENS6_IJNS7_ILi128EEENS7_ILi80EEENS7_ILi256EEEEEELi256ENS_10bfloat16_tEfNS_4arch4Sm90ELb0ELb0ELb0ELb1ELb1ELb0ELb0ELb1ELb1ELb1ELb1ELb0EEENS1_21CollectiveEpilogueFwdINS6_IJSA_SC_SB_EEES9_SE_SG_Li256ELb1ELb1ELb1ELb0EEENS1_36VarlenDynamicPersistentTileSchedulerILi128ELi80ELi256ELi128ELb1ELb1ELb1ELb0ELb1ELb1EEEEEEEEEvNT_6ParamsE --------------------------
	.section	.nv.info._ZN7cutlass13device_kernelIN5flash11enable_sm90INS1_16FlashAttnFwdSm90INS1_25CollectiveMainloopFwdSm90ILi2EN4cute5tupleIJNS5_1CILi1EEES8_S8_EEENS6_IJNS7_ILi128EEENS7_ILi80EEENS7_ILi256EEEEEELi256ENS_10bfloat16_tEfNS_4arch4Sm90ELb0ELb0ELb0ELb1ELb1ELb0ELb0ELb1ELb1ELb1ELb1ELb0EEENS1_21CollectiveEpilogueFwdINS6_IJSA_SC_SB_EEES9_SE_SG_Li256ELb1ELb1ELb1ELb0EEENS1_36VarlenDynamicPersistentTileSchedulerILi128ELi80ELi256ELi128ELb1ELb1ELb1ELb0ELb1ELb1EEEEEEEEEvNT_6ParamsE,"",@"SHT_CUDA_INFO"
	.sectionflags	@""
	.align	4


	//----- nvinfo : EIATTR_CUDA_API_VERSION
	.align		4
        /*0000*/ 	.byte	0x04, 0x37
        /*0002*/ 	.short	(.L_341 - .L_340)
.L_340:
        /*0004*/ 	.word	0x00000082


	//----- nvinfo : EIATTR_KPARAM_INFO
	.align		4
.L_341:
        /*0008*/ 	.byte	0x04, 0x17
        /*000a*/ 	.short	(.L_343 - .L_342)
.L_342:
        /*000c*/ 	.word	0x00000000
        /*0010*/ 	.short	0x0000
        /*0012*/ 	.short	0x0070
        /*0014*/ 	.byte	0x00, 0xf0, 0x01, 0x2a


	//----- nvinfo : EIATTR_SPARSE_MMA_MASK
	.align		4
.L_343:
        /*0018*/ 	.byte	0x03, 0x50
        /*001a*/ 	.short	0x0000


	//----- nvinfo : EIATTR_MAXREG_COUNT
	.align		4
        /*001c*/ 	.byte	0x03, 0x1b
        /*001e*/ 	.short	0x00a8


	//----- nvinfo : EIATTR_NUM_BARRIERS
	.align		4
        /*0020*/ 	.byte	0x02, 0x4c
        /*0022*/ 	.byte	0x09
	.zero		1


	//----- nvinfo : EIATTR_EXTERNS
	.align		4
        /*0024*/ 	.byte	0x04, 0x0f
        /*0026*/ 	.short	(.L_345 - .L_344)


	//   ....[0]....
	.align		4
.L_344:
        /*0028*/ 	.word	index@(__assertfail)


	//----- nvinfo : EIATTR_ANNOTATIONS
	.align		4
.L_345:
        /*002c*/ 	.byte	0x04, 0x55
        /*002e*/ 	.short	(.L_347 - .L_346)


	//   ....[0]....
.L_346:
        /*0030*/ 	.word	0x00000001
        /*0034*/ 	.byte	0xa0, 0x08, 0x00, 0x00, 0x01, 0x00, 0x00, 0x00, 0xa0, 0x09, 0x00, 0x00, 0x01, 0x00, 0x00, 0x00
        /* <DEDUP_REMOVED lines=28> */
        /*0204*/ 	.byte	0x70, 0x59, 0x01, 0x00


	//----- nvinfo : EIATTR_MERCURY_ISA_VERSION
	.align		4
.L_347:
        /*0208*/ 	.byte	0x03, 0x5f
        /*020a*/ 	.short	0x0101


	//----- nvinfo : EIATTR_UNUSED_LOAD_BYTE_OFFSET
	.align		4
        /*020c*/ 	.byte	0x04, 0x44
        /*020e*/ 	.short	(.L_349 - .L_348)


	//   ....[0]....
.L_348:
        /*0210*/ 	.word	0x00000950
        /*0214*/ 	.word	0x0000fff0


	//   ....[1]....
        /*0218*/ 	.word	0x0000b370
        /*021c*/ 	.word	0x0000fff0


	//----- nvinfo : EIATTR_INT_WARP_WIDE_INSTR_OFFSETS
	.align		4
.L_349:
        /*0220*/ 	.byte	0x04, 0x31
        /*0222*/ 	.short	(.L_351 - .L_350)


	//   ....[0]....
.L_350:
        /*0224*/ 	.word	0x000000c0


	//   ....[1]....
        /*0228*/ 	.word	0x000000d0


	//   ....[2]....
        /*022c*/ 	.word	0x00000170


	//   ....[3]....
        /*0230*/ 	.word	0x000114c0


	//   ....[4]....
        /*0234*/ 	.word	0x00011550


	//   ....[5]....
        /*0238*/ 	.word	0x00014430


	//   ....[6]....
        /*023c*/ 	.word	0x000144c0


	//----- nvinfo : EIATTR_COOP_GROUP_MASK_REGIDS
	.align		4
.L_351:
        /*0240*/ 	.byte	0x04, 0x29
        /*0242*/ 	.short	(.L_353 - .L_352)


	//   ....[0]....
.L_352:
        /*0244*/ 	.word	0xffffffff


	//   ....[1]....
        /*0248*/ 	.word	0xffffffff


	//   ....[2]....
        /*024c*/ 	.word	0xffffffff


	//   ....[3]....
        /*0250*/ 	.word	0xffffffff


	//   ....[4]....
        /*0254*/ 	.word	0xffffffff


	//   ....[5]....
        /*0258*/ 	.word	0xffffffff


	//   ....[6]....
        /*025c*/ 	.word	0xffffffff


	//   ....[7]....
        /*0260*/ 	.word	0xffffffff


	//   ....[8]....
        /*0264*/ 	.word	0xffffffff


	//   ....[9]....
        /*0268*/ 	.word	0xffffffff


	//   ....[10]....
        /*026c*/ 	.word	0xffffffff


	//   ....[11]....
        /*0270*/ 	.word	0xffffffff


	//   ....[12]....
        /*0274*/ 	.word	0xffffffff


	//   ....[13]....
        /*0278*/ 	.word	0xffffffff


	//   ....[14]....
        /*027c*/ 	.word	0xffffffff


	//   ....[15]....
        /*0280*/ 	.word	0xffffffff


	//   ....[16]....
        /*0284*/ 	.word	0xffffffff


	//   ....[17]....
        /*0288*/ 	.word	0xffffffff


	//   ....[18]....
        /*028c*/ 	.word	0xffffffff


	//   ....[19]....
        /*0290*/ 	.word	0xffffffff


	//   ....[20]....
        /*0294*/ 	.word	0xffffffff


	//   ....[21]....
        /*0298*/ 	.word	0xffffffff


	//   ....[22]....
        /*029c*/ 	.word	0xffffffff


	//   ....[23]....
        /*02a0*/ 	.word	0xffffffff


	//   ....[24]....
        /*02a4*/ 	.word	0xffffffff


	//   ....[25]....
        /*02a8*/ 	.word	0xffffffff


	//   ....[26]....
        /*02ac*/ 	.word	0xffffffff


	//   ....[27]....
        /*02b0*/ 	.word	0xffffffff


	//   ....[28]....
        /*02b4*/ 	.word	0xffffffff


	//   ....[29]....
        /*02b8*/ 	.word	0xffffffff


	//   ....[30]....
        /*02bc*/ 	.word	0xffffffff


	//   ....[31]....
        /*02c0*/ 	.word	0xffffffff


	//   ....[32]....
        /*02c4*/ 	.word	0xffffffff


	//   ....[33]....
        /*02c8*/ 	.word	0xffffffff


	//   ....[34]....
        /*02cc*/ 	.word	0xffffffff


	//   ....[35]....
        /*02d0*/ 	.word	0xffffffff


	//   ....[36]....
        /*02d4*/ 	.word	0xffffffff


	//   ....[37]....
        /*02d8*/ 	.word	0xffffffff


	//   ....[38]....
        /*02dc*/ 	.word	0xffffffff


	//   ....[39]....
        /*02e0*/ 	.word	0xffffffff


	//   ....[40]....
        /*02e4*/ 	.word	0xffffffff


	//   ....[41]....
        /*02e8*/ 	.word	0xffffffff


	//   ....[42]....
        /*02ec*/ 	.word	0xffffffff


	//   ....[43]....
        /*02f0*/ 	.word	0xffffffff


	//   ....[44]....
        /*02f4*/ 	.word	0xffffffff


	//   ....[45]....
        /*02f8*/ 	.word	0xffffffff


	//   ....[46]....
        /*02fc*/ 	.word	0xffffffff


	//   ....[47]....
        /*0300*/ 	.word	0xffffffff


	//   ....[48]....
        /*0304*/ 	.word	0xffffffff


	//   ....[49]....
        /*0308*/ 	.word	0xffffffff


	//   ....[50]....
        /*030c*/ 	.word	0xffffffff


	//   ....[51]....
        /*0310*/ 	.word	0xffffffff


	//   ....[52]....
        /*0314*/ 	.word	0xffffffff


	//   ....[53]....
        /*0318*/ 	.word	0xffffffff


	//   ....[54]....
        /*031c*/ 	.word	0xffffffff


	//   ....[55]....
        /*0320*/ 	.word	0xffffffff


	//   ....[56]....
        /*0324*/ 	.word	0xffffffff


	//   ....[57]....
        /*0328*/ 	.word	0xffffffff


	//   ....[58]....
        /*032c*/ 	.word	0xffffffff


	//   ....[59]....
        /*0330*/ 	.word	0xffffffff


	//   ....[60]....
        /*0334*/ 	.word	0xffffffff


	//   ....[61]....
        /*0338*/ 	.word	0xffffffff


	//   ....[62]....
        /*033c*/ 	.word	0xffffffff


	//   ....[63]....
        /*0340*/ 	.word	0xffffffff


	//   ....[64]....
        /*0344*/ 	.word	0xffffffff


	//   ....[65]....
        /*0348*/ 	.word	0xffffffff


	//   ....[66]....
        /*034c*/ 	.word	0xffffffff


	//   ....[67]....
        /*0350*/ 	.word	0xffffffff


	//   ....[68]....
        /*0354*/ 	.word	0xffffffff


	//   ....[69]....
        /*0358*/ 	.word	0xffffffff


	//   ....[70]....
        /*035c*/ 	.word	0xffffffff


	//   ....[71]....
        /*0360*/ 	.word	0xffffffff


	//   ....[72]....
        /*0364*/ 	.word	0xffffffff


	//   ....[73]....
        /*0368*/ 	.word	0xffffffff


	//   ....[74]....
        /*036c*/ 	.word	0xffffffff


	//   ....[75]....
        /*0370*/ 	.word	0xffffffff


	//   ....[76]....
        /*0374*/ 	.word	0xffffffff


	//   ....[77]....
        /*0378*/ 	.word	0xffffffff


	//   ....[78]....
        /*037c*/ 	.word	0xffffffff


	//   ....[79]....
        /*0380*/ 	.word	0xffffffff


	//   ....[80]....
        /*0384*/ 	.word	0xffffffff


	//   ....[81]....
        /*0388*/ 	.word	0xffffffff


	//   ....[82]....
        /*038c*/ 	.word	0xffffffff


	//   ....[83]....
        /*0390*/ 	.word	0xffffffff


	//   ....[84]....
        /*0394*/ 	.word	0xffffffff


	//   ....[85]....
        /*0398*/ 	.word	0xffffffff


	//   ....[86]....
        /*039c*/ 	.word	0xffffffff


	//   ....[87]....
        /*03a0*/ 	.word	0xffffffff


	//   ....[88]....
        /*03a4*/ 	.word	0xffffffff


	//   ....[89]....
        /*03a8*/ 	.word	0xffffffff


	//   ....[90]....
        /*03ac*/ 	.word	0xffffffff


	//   ....[91]....
        /*03b0*/ 	.word	0xffffffff


	//   ....[92]....
        /*03b4*/ 	.word	0xffffffff


	//   ....[93]....
        /*03b8*/ 	.word	0xffffffff


	//   ....[94]....
        /*03bc*/ 	.word	0xffffffff


	//   ....[95]....
        /*03c0*/ 	.word	0xffffffff


	//   ....[96]....
        /*03c4*/ 	.word	0xffffffff


	//   ....[97]....
        /*03c8*/ 	.word	0xffffffff


	//   ....[98]....
        /*03cc*/ 	.word	0xffffffff


	//   ....[99]....
        /*03d0*/ 	.word	0xffffffff


	//   ....[100]....
        /*03d4*/ 	.word	0xffffffff


	//   ....[101]....
        /*03d8*/ 	.word	0xffffffff


	//   ....[102]....
        /*03dc*/ 	.word	0xffffffff


	//   ....[103]....
        /*03e0*/ 	.word	0xffffffff


	//   ....[104]....
        /*03e4*/ 	.word	0xffffffff


	//   ....[105]....
        /*03e8*/ 	.word	0xffffffff


	//   ....[106]....
        /*03ec*/ 	.word	0xffffffff


	//   ....[107]....
        /*03f0*/ 	.word	0xffffffff


	//   ....[108]....
        /*03f4*/ 	.word	0xffffffff


	//   ....[109]....
        /*03f8*/ 	.word	0xffffffff


	//   ....[110]....
        /*03fc*/ 	.word	0xffffffff


	//   ....[111]....
        /*0400*/ 	.word	0xffffffff


	//   ....[112]....
        /*0404*/ 	.word	0xffffffff


	//   ....[113]....
        /*0408*/ 	.word	0xffffffff


	//   ....[114]....
        /*040c*/ 	.word	0xffffffff


	//   ....[115]....
        /*0410*/ 	.word	0xffffffff


	//   ....[116]....
        /*0414*/ 	.word	0xffffffff


	//   ....[117]....
        /*0418*/ 	.word	0xffffffff


	//   ....[118]....
        /*041c*/ 	.word	0xffffffff


	//   ....[119]....
        /*0420*/ 	.word	0xffffffff


	//   ....[120]....
        /*0424*/ 	.word	0xffffffff


	//   ....[121]....
        /*0428*/ 	.word	0xffffffff


	//   ....[122]....
        /*042c*/ 	.word	0xffffffff


	//   ....[123]....
        /*0430*/ 	.word	0xffffffff


	//   ....[124]....
        /*0434*/ 	.word	0xffffffff


	//   ....[125]....
        /*0438*/ 	.word	0xffffffff


	//   ....[126]....
        /*043c*/ 	.word	0xffffffff


	//   ....[127]....
        /*0440*/ 	.word	0xffffffff


	//   ....[128]....
        /*0444*/ 	.word	0xffffffff


	//   ....[129]....
        /*0448*/ 	.word	0xffffffff


	//   ....[130]....
        /*044c*/ 	.word	0xffffffff


	//   ....[131]....
        /*0450*/ 	.word	0xffffffff


	//   ....[132]....
        /*0454*/ 	.word	0xffffffff


	//   ....[133]....
        /*0458*/ 	.word	0xffffffff


	//   ....[134]....
        /*045c*/ 	.word	0xffffffff


	//   ....[135]....
        /*0460*/ 	.word	0x0500000f


	//   ....[136]....
        /*0464*/ 	.word	0x0500000f


	//   ....[137]....
        /*0468*/ 	.word	0x0500000f


	//   ....[138]....
        /*046c*/ 	.word	0x0500000f


	//   ....[139]....
        /*0470*/ 	.word	0x0500000f


	//   ....[140]....
        /*0474*/ 	.word	0x0500000f


	//   ....[141]....
        /*0478*/ 	.word	0x0500000f


	//   ....[142]....
        /*047c*/ 	.word	0x0500000f


	//   ....[143]....
        /*0480*/ 	.word	0x0500000f


	//   ....[144]....
        /*0484*/ 	.word	0x0500000f


	//   ....[145]....
        /*0488*/ 	.word	0x0500000f


	//   ....[146]....
        /*048c*/ 	.word	0x0500000f


	//   ....[147]....
        /*0490*/ 	.word	0x0500000f


	//   ....[148]....
        /*0494*/ 	.word	0x0500000f


	//   ....[149]....
        /*0498*/ 	.word	0x0500000f


	//   ....[150]....
        /*049c*/ 	.word	0x0500000f


	//   ....[151]....
        /*04a0*/ 	.word	0x0500000f


	//   ....[152]....
        /*04a4*/ 	.word	0x0500000f


	//   ....[153]....
        /*04a8*/ 	.word	0x0500000f


	//   ....[154]....
        /*04ac*/ 	.word	0x0500000f


	//   ....[155]....
        /*04b0*/ 	.word	0x0500000f


	//   ....[156]....
        /*04b4*/ 	.word	0x0500000f


	//   ....[157]....
        /*04b8*/ 	.word	0x0500000f


	//   ....[158]....
        /*04bc*/ 	.word	0x0500000f


	//   ....[159]....
        /*04c0*/ 	.word	0x0500000f


	//   ....[160]....
        /*04c4*/ 	.word	0x0500000f


	//   ....[161]....
        /*04c8*/ 	.word	0x0500000f


	//   ....[162]....
        /*04cc*/ 	.word	0x0500000f


	//   ....[163]....
        /*04d0*/ 	.word	0x0500000f


	//   ....[164]....
        /*04d4*/ 	.word	0x0500000f


	//   ....[165]....
        /*04d8*/ 	.word	0x0500000f


	//   ....[166]....
        /*04dc*/ 	.word	0x0500000f


	//   ....[167]....
        /*04e0*/ 	.word	0x0500000f


	//   ....[168]....
        /*04e4*/ 	.word	0x0500000f


	//   ....[169]....
        /*04e8*/ 	.word	0x0500000f


	//   ....[170]....
        /*04ec*/ 	.word	0x0500000f


	//   ....[171]....
        /*04f0*/ 	.word	0x0500000f


	//   ....[172]....
        /*04f4*/ 	.word	0x0500000f


	//   ....[173]....
        /*04f8*/ 	.word	0x0500000f


	//   ....[174]....
        /*04fc*/ 	.word	0x0500000f


	//   ....[175]....
        /*0500*/ 	.word	0x0500000f


	//   ....[176]....
        /*0504*/ 	.word	0x0500000f


	//   ....[177]....
        /*0508*/ 	.word	0x0500000f


	//   ....[178]....
        /*050c*/ 	.word	0x0500000f


	//   ....[179]....
        /*0510*/ 	.word	0x0500000f


	//   ....[180]....
        /*0514*/ 	.word	0x0500000f


	//   ....[181]....
        /*0518*/ 	.word	0x0500000f


	//   ....[182]....
        /*051c*/ 	.word	0x0500000f


	//   ....[183]....
        /*0520*/ 	.word	0x0500000f


	//   ....[184]....
        /*0524*/ 	.word	0x0500000f


	//   ....[185]....
        /*0528*/ 	.word	0x0500000f


	//   ....[186]....
        /*052c*/ 	.word	0x0500000f


	//   ....[187]....
        /*0530*/ 	.word	0x0500000f


	//   ....[188]....
        /*0534*/ 	.word	0x0500000f


	//   ....[189]....
        /*0538*/ 	.word	0x0500000f


	//   ....[190]....
        /*053c*/ 	.word	0x0500000f


	//   ....[191]....
        /*0540*/ 	.word	0x0500000f


	//   ....[192]....
        /*0544*/ 	.word	0x0500000f


	//   ....[193]....
        /*0548*/ 	.word	0x0500000f


	//   ....[194]....
        /*054c*/ 	.word	0x0500000f


	//   ....[195]....
        /*0550*/ 	.word	0x0500000f


	//   ....[196]....
        /*0554*/ 	.word	0x0500000f


	//   ....[197]....
        /*0558*/ 	.word	0x0500000f


	//   ....[198]....
        /*055c*/ 	.word	0x0500000f


	//   ....[199]....
        /*0560*/ 	.word	0x0500000f


	//   ....[200]....
        /*0564*/ 	.word	0x0500000f


	//   ....[201]....
        /*0568*/ 	.word	0x0500000f


	//   ....[202]....
        /*056c*/ 	.word	0x0500000f


	//   ....[203]....
        /*0570*/ 	.word	0x0500000f


	//   ....[204]....
        /*0574*/ 	.word	0x0500000f


	//   ....[205]....
        /*0578*/ 	.word	0x0500000f


	//   ....[206]....
        /*057c*/ 	.word	0x0500000f


	//   ....[207]....
        /*0580*/ 	.word	0x0500000f


	//   ....[208]....
        /*0584*/ 	.word	0x0500000f


	//   ....[209]....
        /*0588*/ 	.word	0x0500000f


	//   ....[210]....
        /*058c*/ 	.word	0x0500000f


	//----- nvinfo : EIATTR_COOP_GROUP_INSTR_OFFSETS
	.align		4
.L_353:
        /*0590*/ 	.byte	0x04, 0x28
        /*0592*/ 	.short	(.L_355 - .L_354)


	//   ....[0]....
.L_354:
        /*0594*/ 	.word	0x00000070


	//   ....[1]....
        /*0598*/ 	.word	0x000000b0


	//   ....[2]....
        /*059c*/ 	.word	0x000002d0


	//   ....[3]....
        /*05a0*/ 	.word	0x00000430


	//   ....[4]....
        /*05a4*/ 	.word	0x00000550


	//   ....[5]....
        /*05a8*/ 	.word	0x000006b0


	//   ....[6]....
        /*05ac*/ 	.word	0x00001d10


	//   ....[7]....
        /*05b0*/ 	.word	0x00004f10


	//   ....[8]....
        /*05b4*/ 	.word	0x00004fe0


	//   ....[9]....
        /*05b8*/ 	.word	0x00005370


	//   ....[10]....
        /*05bc*/ 	.word	0x000053d0


	//   ....[11]....
        /*05c0*/ 	.word	0x000090d0


	//   ....[12]....
        /*05c4*/ 	.word	0x00009100


	//   ....[13]....
        /*05c8*/ 	.word	0x000093f0


	//   ....[14]....
        /*05cc*/ 	.word	0x00009460


	//   ....[15]....
        /*05d0*/ 	.word	0x0000a650


	//   ....[16]....
        /*05d4*/ 	.word	0x0000a6b0


	//   ....[17]....
        /*05d8*/ 	.word	0x0000a730


	//   ....[18]....
        /*05dc*/ 	.word	0x0000a8f0


	//   ....[19]....
        /*05e0*/ 	.word	0x0000c580


	//   ....[20]....
        /*05e4*/ 	.word	0x0000c590


	//   ....[21]....
        /*05e8*/ 	.word	0x0000c5a0


	//   ....[22]....
        /*05ec*/ 	.word	0x0000c5c0


	//   ....[23]....
        /*05f0*/ 	.word	0x0000d0d0


	//   ....[24]....
        /*05f4*/ 	.word	0x0000d0f0


	//   ....[25]....
        /*05f8*/ 	.word	0x0000d290


	//   ....[26]....
        /*05fc*/ 	.word	0x0000d2b0


	//   ....[27]....
        /*0600*/ 	.word	0x0000d3f0


	//   ....[28]....
        /*0604*/ 	.word	0x0000d410


	//   ....[29]....
        /*0608*/ 	.word	0x0000d560


	//   ....[30]....
        /*060c*/ 	.word	0x0000d580


	//   ....[31]....
        /*0610*/ 	.word	0x0000db50


	//   ....[32]....
        /*0614*/ 	.word	0x0000db90


	//   ....[33]....
        /*0618*/ 	.word	0x0000e600


	//   ....[34]....
        /*061c*/ 	.word	0x0000e610


	//   ....[35]....
        /*0620*/ 	.word	0x0000f9b0


	//   ....[36]....
        /*0624*/ 	.word	0x0000f9e0


	//   ....[37]....
        /*0628*/ 	.word	0x0000fb50


	//   ....[38]....
        /*062c*/ 	.word	0x0000fb70


	//   ....[39]....
        /*0630*/ 	.word	0x0000fcb0


	//   ....[40]....
        /*0634*/ 	.word	0x0000fcd0


	//   ....[41]....
        /*0638*/ 	.word	0x0000fe20


	//   ....[42]....
        /*063c*/ 	.word	0x0000fe40


	//   ....[43]....
        /*0640*/ 	.word	0x00010020


	//   ....[44]....
        /*0644*/ 	.word	0x00010210


	//   ....[45]....
        /*0648*/ 	.word	0x00010240


	//   ....[46]....
        /*064c*/ 	.word	0x00010270


	//   ....[47]....
        /*0650*/ 	.word	0x000102a0


	//   ....[48]....
        /*0654*/ 	.word	0x000102d0


	//   ....[49]....
        /*0658*/ 	.word	0x00010300


	//   ....[50]....
        /*065c*/ 	.word	0x00010470


	//   ....[51]....
        /*0660*/ 	.word	0x000104a0


	//   ....[52]....
        /*0664*/ 	.word	0x000104d0


	//   ....[53]....
        /*0668*/ 	.word	0x00010500


	//   ....[54]....
        /*066c*/ 	.word	0x00010530


	//   ....[55]....
        /*0670*/ 	.word	0x00010560


	//   ....[56]....
        /*0674*/ 	.word	0x000105f0


	//   ....[57]....
        /*0678*/ 	.word	0x00010620


	//   ....[58]....
        /*067c*/ 	.word	0x00010630


	//   ....[59]....
        /*0680*/ 	.word	0x000106c0


	//   ....[60]....
        /*0684*/ 	.word	0x00012080


	//   ....[61]....
        /*0688*/ 	.word	0x000120c0


	//   ....[62]....
        /*068c*/ 	.word	0x000120f0


	//   ....[63]....
        /*0690*/ 	.word	0x000121a0


	//   ....[64]....
        /*0694*/ 	.word	0x000121e0


	//   ....[65]....
        /*0698*/ 	.word	0x00012240


	//   ....[66]....
        /*069c*/ 	.word	0x00012280


	//   ....[67]....
        /*06a0*/ 	.word	0x000122e0


	//   ....[68]....
        /*06a4*/ 	.word	0x00012300


	//   ....[69]....
        /*06a8*/ 	.word	0x00012330


	//   ....[70]....
        /*06ac*/ 	.word	0x00012b00


	//   ....[71]....
        /*06b0*/ 	.word	0x00012b30


	//   ....[72]....
        /*06b4*/ 	.word	0x00012b90


	//   ....[73]....
        /*06b8*/ 	.word	0x00012bf0


	//   ....[74]....
        /*06bc*/ 	.word	0x00012c40


	//   ....[75]....
        /*06c0*/ 	.word	0x00012cb0


	//   ....[76]....
        /*06c4*/ 	.word	0x00012d00


	//   ....[77]....
        /*06c8*/ 	.word	0x00012d70


	//   ....[78]....
        /*06cc*/ 	.word	0x00012dc0


	//   ....[79]....
        /*06d0*/ 	.word	0x00012e30


	//   ....[80]....
        /*06d4*/ 	.word	0x00012e80


	//   ....[81]....
        /*06d8*/ 	.word	0x00012ef0


	//   ....[82]....
        /*06dc*/ 	.word	0x00012f40


	//   ....[83]....
        /*06e0*/ 	.word	0x00012fb0


	//   ....[84]....
        /*06e4*/ 	.word	0x00013000


	//   ....[85]....
        /*06e8*/ 	.word	0x00013050


	//   ....[86]....
        /*06ec*/ 	.word	0x000137e0


	//   ....[87]....
        /*06f0*/ 	.word	0x00013810


	//   ....[88]....
        /*06f4*/ 	.word	0x00013840


	//   ....[89]....
        /*06f8*/ 	.word	0x00013900


	//   ....[90]....
        /*06fc*/ 	.word	0x00013930


	//   ....[91]....
        /*0700*/ 	.word	0x00013980


	//   ....[92]....
        /*0704*/ 	.word	0x000139b0


	//   ....[93]....
        /*0708*/ 	.word	0x00013a00


	//   ....[94]....
        /*070c*/ 	.word	0x00013a30


	//   ....[95]....
        /*0710*/ 	.word	0x00013aa0


	//   ....[96]....
        /*0714*/ 	.word	0x00013d80


	//   ....[97]....
        /*0718*/ 	.word	0x00013da0


	//   ....[98]....
        /*071c*/ 	.word	0x00013db0


	//   ....[99]....
        /*0720*/ 	.word	0x00013e60


	//   ....[100]....
        /*0724*/ 	.word	0x00013e70


	//   ....[101]....
        /*0728*/ 	.word	0x00013f20


	//   ....[102]....
        /*072c*/ 	.word	0x00013f30


	//   ....[103]....
        /*0730*/ 	.word	0x00013fe0


	//   ....[104]....
        /*0734*/ 	.word	0x00013ff0


	//   ....[105]....
        /*0738*/ 	.word	0x00014000


	//   ....[106]....
        /*073c*/ 	.word	0x00014610


	//   ....[107]....
        /*0740*/ 	.word	0x00014650


	//   ....[108]....
        /*0744*/ 	.word	0x00014690


	//   ....[109]....
        /*0748*/ 	.word	0x000146b0


	//   ....[110]....
        /*074c*/ 	.word	0x000146d0


	//   ....[111]....
        /*0750*/ 	.word	0x00014780


	//   ....[112]....
        /*0754*/ 	.word	0x00014830


	//   ....[113]....
        /*0758*/ 	.word	0x00014860


	//   ....[114]....
        /*075c*/ 	.word	0x00014870


	//   ....[115]....
        /*0760*/ 	.word	0x00014900


	//   ....[116]....
        /*0764*/ 	.word	0x00014d70


	//   ....[117]....
        /*0768*/ 	.word	0x00014da0


	//   ....[118]....
        /*076c*/ 	.word	0x00014e00


	//   ....[119]....
        /*0770*/ 	.word	0x00014e30


	//   ....[120]....
        /*0774*/ 	.word	0x00014e60


	//   ....[121]....
        /*0778*/ 	.word	0x00014e90


	//   ....[122]....
        /*077c*/ 	.word	0x00014ec0


	//   ....[123]....
        /*0780*/ 	.word	0x00014ef0


	//   ....[124]....
        /*0784*/ 	.word	0x00015090


	//   ....[125]....
        /*0788*/ 	.word	0x000150c0


	//   ....[126]....
        /*078c*/ 	.word	0x000150f0


	//   ....[127]....
        /*0790*/ 	.word	0x00015120


	//   ....[128]....
        /*0794*/ 	.word	0x00015150


	//   ....[129]....
        /*0798*/ 	.word	0x00015180


	//   ....[130]....
        /*079c*/ 	.word	0x00015240


	//   ....[131]....
        /*07a0*/ 	.word	0x00015260


	//   ....[132]....
        /*07a4*/ 	.word	0x00015270


	//   ....[133]....
        /*07a8*/ 	.word	0x000152d0


	//   ....[134]....
        /*07ac*/ 	.word	0x000158f0


	//   ....[135]....
        /*07b0*/ 	.word	0x00015dc0


	//   ....[136]....
        /*07b4*/ 	.word	0x00015eb0


	//   ....[137]....
        /*07b8*/ 	.word	0x00015f80


	//   ....[138]....
        /*07bc*/ 	.word	0x00015ff0


	//   ....[139]....
        /*07c0*/ 	.word	0x00016090


	//   ....[140]....
        /*07c4*/ 	.word	0x00016170


	//   ....[141]....
        /*07c8*/ 	.word	0x00016270


	//   ....[142]....
        /*07cc*/ 	.word	0x000162e0


	//   ....[143]....
        /*07d0*/ 	.word	0x000163d0


	//   ....[144]....
        /*07d4*/ 	.word	0x00016440


	//   ....[145]....
        /*07d8*/ 	.word	0x00016520


	//   ....[146]....
        /*07dc*/ 	.word	0x000165d0


	//   ....[147]....
        /*07e0*/ 	.word	0x00016640


	//   ....[148]....
        /*07e4*/ 	.word	0x000166c0


	//   ....[149]....
        /*07e8*/ 	.word	0x00016790


	//   ....[150]....
        /*07ec*/ 	.word	0x00016810


	//   ....[151]....
        /*07f0*/ 	.word	0x00016900


	//   ....[152]....
        /*07f4*/ 	.word	0x00016980


	//   ....[153]....
        /*07f8*/ 	.word	0x00016a70


	//   ....[154]....
        /*07fc*/ 	.word	0x00016af0


	//   ....[155]....
        /*0800*/ 	.word	0x00016be0


	//   ....[156]....
        /*0804*/ 	.word	0x00016c60


	//   ....[157]....
        /*0808*/ 	.word	0x00016d50


	//   ....[158]....
        /*080c*/ 	.word	0x00016dd0


	//   ....[159]....
        /*0810*/ 	.word	0x00016ec0


	//   ....[160]....
        /*0814*/ 	.word	0x00016f40


	//   ....[161]....
        /*0818*/ 	.word	0x00017010


	//   ....[162]....
        /*081c*/ 	.word	0x00017140


	//   ....[163]....
        /*0820*/ 	.word	0x00017210


	//   ....[164]....
        /*0824*/ 	.word	0x000172e0


	//   ....[165]....
        /*0828*/ 	.word	0x000173c0


	//   ....[166]....
        /*082c*/ 	.word	0x00017420


	//   ....[167]....
        /*0830*/ 	.word	0x00017500


	//   ....[168]....
        /*0834*/ 	.word	0x00017560


	//   ....[169]....
        /*0838*/ 	.word	0x00017640


	//   ....[170]....
        /*083c*/ 	.word	0x000176a0


	//   ....[171]....
        /*0840*/ 	.word	0x000177b0


	//   ....[172]....
        /*0844*/ 	.word	0x000178a0


	//   ....[173]....
        /*0848*/ 	.word	0x00017940


	//   ....[174]....
        /*084c*/ 	.word	0x000179a0


	//   ....[175]....
        /*0850*/ 	.word	0x00017ac0


	//   ....[176]....
        /*0854*/ 	.word	0x00017b20


	//   ....[177]....
        /*0858*/ 	.word	0x00017c40


	//   ....[178]....
        /*085c*/ 	.word	0x00017ca0


	//   ....[179]....
        /*0860*/ 	.word	0x00017dc0


	//   ....[180]....
        /*0864*/ 	.word	0x00017e20


	//   ....[181]....
        /*0868*/ 	.word	0x00017ef0


	//   ....[182]....
        /*086c*/ 	.word	0x00018050


	//   ....[183]....
        /*0870*/ 	.word	0x000180f0


	//   ....[184]....
        /*0874*/ 	.word	0x00018240


	//   ....[185]....
        /*0878*/ 	.word	0x000182f0


	//   ....[186]....
        /*087c*/ 	.word	0x00018350


	//   ....[187]....
        /*0880*/ 	.word	0x00018410


	//   ....[188]....
        /*0884*/ 	.word	0x000184f0


	//   ....[189]....
        /*0888*/ 	.word	0x000185b0


	//   ....[190]....
        /*088c*/ 	.word	0x00018690


	//   ....[191]....
        /*0890*/ 	.word	0x00018750


	//   ....[192]....
        /*0894*/ 	.word	0x00018860


	//   ....[193]....
        /*0898*/ 	.word	0x00018900


	//   ....[194]....
        /*089c*/ 	.word	0x00018a80


	//   ....[195]....
        /*08a0*/ 	.word	0x00018af0


	//   ....[196]....
        /*08a4*/ 	.word	0x00018b60


	//   ....[197]....
        /*08a8*/ 	.word	0x00018bd0


	//   ....[198]....
        /*08ac*/ 	.word	0x00018c40


	//   ....[199]....
        /*08b0*/ 	.word	0x00018cc0


	//   ....[200]....
        /*08b4*/ 	.word	0x00018d40


	//   ....[201]....
        /*08b8*/ 	.word	0x00018dd0


	//   ....[202]....
        /*08bc*/ 	.word	0x00018e40


	//   ....[203]....
        /*08c0*/ 	.word	0x00018eb0


	//   ....[204]....
        /*08c4*/ 	.word	0x00018f20


	//   ....[205]....
        /*08c8*/ 	.word	0x00018fa0


	//   ....[206]....
        /*08cc*/ 	.word	0x00019010


	//   ....[207]....
        /*08d0*/ 	.word	0x000190b0


	//   ....[208]....
        /*08d4*/ 	.word	0x00019100


	//   ....[209]....
        /*08d8*/ 	.word	0x00019190


	//   ....[210]....
        /*08dc*/ 	.word	0x000192c0


	//----- nvinfo : EIATTR_REG_RECONFIG
	.align		4
.L_355:
        /*08e0*/ 	.byte	0x01, 0x54
	.zero		2


	//----- nvinfo : EIATTR_SYSCALL_OFFSETS
	.align		4
        /*08e4*/ 	.byte	0x04, 0x46
        /*08e6*/ 	.short	(.L_357 - .L_356)


	//   ....[0]....
.L_356:
        /*08e8*/ 	.word	0x00001e90


	//   ....[1]....
        /*08ec*/ 	.word	0x000116b0


	//   ....[2]....
        /*08f0*/ 	.word	0x00011800


	//   ....[3]....
        /*08f4*/ 	.word	0x000118f0


	//   ....[4]....
        /*08f8*/ 	.word	0x00012780


	//----- nvinfo : EIATTR_MBARRIER_INSTR_OFFSETS
	.align		4
.L_357:
        /*08fc*/ 	.byte	0x04, 0x39
        /*08fe*/ 	.short	(.L_359 - .L_358)


	//   ....[0]....
.L_358:
        /*0900*/ 	.word	0x00000180
        /*0904*/ 	.word	0x000000ff
        /*0908*/ 	.word	0x00038800
        /*090c*/ 	.short	0x0100
        /*090e*/ 	.byte	0x08
	.zero		1


	//   ....[1]....
        /*0910*/ 	.word	0x00000190
        /*0914*/ 	.word	0x000000ff
        /*0918*/ 	.word	0x00038820
        /*091c*/ 	.short	0x0100
        /*091e*/ 	.byte	0x08
	.zero		1


	//   ....[2]....
        /*0920*/ 	.word	0x00000280
        /*0924*/ 	.word	0x000000ff
        /*0928*/ 	.word	0x00038830
        /*092c*/ 	.short	0x0100
        /*092e*/ 	.byte	0x08
	.zero		1


	//   ....[3]....
        /*0930*/ 	.word	0x00000290
        /*0934*/ 	.word	0x000000ff
        /*0938*/ 	.word	0x00038840
        /*093c*/ 	.short	0x0100
        /*093e*/ 	.byte	0x08
	.zero		1


	//   ....[4]....
        /*0940*/ 	.word	0x000002a0
        /*0944*/ 	.word	0x000000ff
        /*0948*/ 	.word	0x00038838
        /*094c*/ 	.short	0x0100
        /*094e*/ 	.byte	0x08
	.zero		1


	//   ....[5]....
        /*0950*/ 	.word	0x000002b0
        /*0954*/ 	.word	0x000000ff
        /*0958*/ 	.word	0x00038848
        /*095c*/ 	.short	0x0100
        /*095e*/ 	.byte	0x08
	.zero		1


	//   ....[6]....
        /*0960*/ 	.word	0x000003e0
        /*0964*/ 	.word	0x000000ff
        /*0968*/ 	.word	0x00038850
        /*096c*/ 	.short	0x0100
        /*096e*/ 	.byte	0x08
	.zero		1


	//   ....[7]....
        /*0970*/ 	.word	0x000003f0
        /*0974*/ 	.word	0x000000ff
        /*0978*/ 	.word	0x00038860
        /*097c*/ 	.short	0x0100
        /*097e*/ 	.byte	0x08
	.zero		1


	//   ....[8]....
        /*0980*/ 	.word	0x00000400
        /*0984*/ 	.word	0x000000ff
        /*0988*/ 	.word	0x00038858
        /*098c*/ 	.short	0x0100
        /*098e*/ 	.byte	0x08
	.zero		1


	//   ....[9]....
        /*0990*/ 	.word	0x00000410
        /*0994*/ 	.word	0x000000ff
        /*0998*/ 	.word	0x00038868
        /*099c*/ 	.short	0x0100
        /*099e*/ 	.byte	0x08
	.zero		1


	//   ....[10]....
        /*09a0*/ 	.word	0x00000500
        /*09a4*/ 	.word	0x000000ff
        /*09a8*/ 	.word	0x00038870
        /*09ac*/ 	.short	0x0100
        /*09ae*/ 	.byte	0x06
	.zero		1


	//   ....[11]....
        /*09b0*/ 	.word	0x00000510
        /*09b4*/ 	.word	0x000000ff
        /*09b8*/ 	.word	0x00038880
        /*09bc*/ 	.short	0x0100
        /*09be*/ 	.byte	0x06
	.zero		1


	//   ....[12]....
        /*09c0*/ 	.word	0x00000520
        /*09c4*/ 	.word	0x000000ff
        /*09c8*/ 	.word	0x00038878
        /*09cc*/ 	.short	0x0100
        /*09ce*/ 	.byte	0x06
	.zero		1


	//   ....[13]....
        /*09d0*/ 	.word	0x00000530
        /*09d4*/ 	.word	0x000000ff
        /*09d8*/ 	.word	0x00038888
        /*09dc*/ 	.short	0x0100
        /*09de*/ 	.byte	0x06
	.zero		1


	//   ....[14]....
        /*09e0*/ 	.word	0x00000660
        /*09e4*/ 	.word	0x000000ff
        /*09e8*/ 	.word	0x00038890
        /*09ec*/ 	.short	0x0100
        /*09ee*/ 	.byte	0x08
	.zero		1


	//   ....[15]....
        /*09f0*/ 	.word	0x00000670
        /*09f4*/ 	.word	0x000000ff
        /*09f8*/ 	.word	0x000388a0
        /*09fc*/ 	.short	0x0100
        /*09fe*/ 	.byte	0x08
	.zero		1


	//   ....[16]....
        /*0a00*/ 	.word	0x00000680
        /*0a04*/ 	.word	0x000000ff
        /*0a08*/ 	.word	0x00038898
        /*0a0c*/ 	.short	0x0100
        /*0a0e*/ 	.byte	0x08
	.zero		1


	//   ....[17]....
        /*0a10*/ 	.word	0x00000690
        /*0a14*/ 	.word	0x000000ff
        /*0a18*/ 	.word	0x000388a8
        /*0a1c*/ 	.short	0x0100
        /*0a1e*/ 	.byte	0x08
	.zero		1


	//   ....[18]....
        /*0a20*/ 	.word	0x000007d0
        /*0a24*/ 	.word	0x000000ff
        /*0a28*/ 	.word	0x000388b0
        /*0a2c*/ 	.short	0x0100
        /*0a2e*/ 	.byte	0x08
	.zero		1


	//   ....[19]....
        /*0a30*/ 	.word	0x000007e0
        /*0a34*/ 	.word	0x000000ff
        /*0a38*/ 	.word	0x000388c0
        /*0a3c*/ 	.short	0x0100
        /*0a3e*/ 	.byte	0x08
	.zero		1


	//   ....[20]....
        /*0a40*/ 	.word	0x000007f0
        /*0a44*/ 	.word	0x000000ff
        /*0a48*/ 	.word	0x000388b8
        /*0a4c*/ 	.short	0x0100
        /*0a4e*/ 	.byte	0x08
	.zero		1


	//   ....[21]....
        /*0a50*/ 	.word	0x00000800
        /*0a54*/ 	.word	0x000000ff
        /*0a58*/ 	.word	0x000388c8
        /*0a5c*/ 	.short	0x0100
        /*0a5e*/ 	.byte	0x08
	.zero		1


	//   ....[22]....
        /*0a60*/ 	.word	0x00001f90
        /*0a64*/ 	.word	0x00000005
        /*0a68*/ 	.word	0x00038800
        /*0a6c*/ 	.short	0x010a
        /*0a6e*/ 	.byte	0x3f
	.zero		1


	//   ....[23]....
        /*0a70*/ 	.word	0x00002020
        /*0a74*/ 	.word	0x00000000
        /*0a78*/ 	.word	0x00038830
        /*0a7c*/ 	.short	0x010a
        /*0a7e*/ 	.byte	0x3f
	.zero		1


	//   ....[24]....
        /*0a80*/ 	.word	0x00002070
        /*0a84*/ 	.word	0x00000000
        /*0a88*/ 	.word	0x00038830
        /*0a8c*/ 	.short	0x010a
        /*0a8e*/ 	.byte	0x3f
	.zero		1


	//   ....[25]....
        /*0a90*/ 	.word	0x00005840
        /*0a94*/ 	.word	0x00000015
        /*0a98*/ 	.word	0x00000000
        /*0a9c*/ 	.short	0x0101
        /*0a9e*/ 	.byte	0x3f
	.zero		1


	//   ....[26]....
        /*0aa0*/ 	.word	0x00006300
        /*0aa4*/ 	.word	0x000000ff
        /*0aa8*/ 	.word	0x00038830
        /*0aac*/ 	.short	0x010a
        /*0aae*/ 	.byte	0x3d
	.zero		1


	//   ....[27]....
        /*0ab0*/ 	.word	0x00006340
        /*0ab4*/ 	.word	0x000000ff
        /*0ab8*/ 	.word	0x00038830
        /*0abc*/ 	.short	0x010a
        /*0abe*/ 	.byte	0x3d
	.zero		1


	//   ....[28]....
        /*0ac0*/ 	.word	0x00008c90
        /*0ac4*/ 	.word	0x000000e5
        /*0ac8*/ 	.word	0x00038850
        /*0acc*/ 	.short	0x010a
        /*0ace*/ 	.byte	0x3f
	.zero		1


	//   ....[29]....
        /*0ad0*/ 	.word	0x00008cd0
        /*0ad4*/ 	.word	0x000000e5
        /*0ad8*/ 	.word	0x00038850
        /*0adc*/ 	.short	0x010a
        /*0ade*/ 	.byte	0x3f
	.zero		1


	//   ....[30]....
        /*0ae0*/ 	.word	0x00008ff0
        /*0ae4*/ 	.word	0x000000ff
        /*0ae8*/ 	.word	0x00000000
        /*0aec*/ 	.short	0x0101
        /*0aee*/ 	.byte	0x3d
	.zero		1


	//   ....[31]....
        /*0af0*/ 	.word	0x00009b40
        /*0af4*/ 	.word	0x000000e5
        /*0af8*/ 	.word	0x00000000
        /*0afc*/ 	.short	0x0101
        /*0afe*/ 	.byte	0x3f
	.zero		1


	//   ....[32]....
        /*0b00*/ 	.word	0x0000a560
        /*0b04*/ 	.word	0x0000000c
        /*0b08*/ 	.word	0x00038850
        /*0b0c*/ 	.short	0x010a
        /*0b0e*/ 	.byte	0x3f
	.zero		1


	//   ....[33]....
        /*0b10*/ 	.word	0x0000a5d0
        /*0b14*/ 	.word	0x0000000c
        /*0b18*/ 	.word	0x00038850
        /*0b1c*/ 	.short	0x010a
        /*0b1e*/ 	.byte	0x3f
	.zero		1


	//   ....[34]....
        /*0b20*/ 	.word	0x0000b2b0
        /*0b24*/ 	.word	0x00000003
        /*0b28*/ 	.word	0x00000000
        /*0b2c*/ 	.short	0x0101
        /*0b2e*/ 	.byte	0x3f
	.zero		1


	//   ....[35]....
        /*0b30*/ 	.word	0x0000d0c0
        /*0b34*/ 	.word	0x000000ff
        /*0b38*/ 	.word	0x00000000
        /*0b3c*/ 	.short	0x0101
        /*0b3e*/ 	.byte	0x08
	.zero		1


	//   ....[36]....
        /*0b40*/ 	.word	0x0000d970
        /*0b44*/ 	.word	0x000000ff
        /*0b48*/ 	.word	0x00000000
        /*0b4c*/ 	.short	0x0101
        /*0b4e*/ 	.byte	0x08
	.zero		1


	//   ....[37]....
        /*0b50*/ 	.word	0x00011eb0
        /*0b54*/ 	.word	0x00000005
        /*0b58*/ 	.word	0x00038840
        /*0b5c*/ 	.short	0x010a
        /*0b5e*/ 	.byte	0x3f
	.zero		1


	//   ....[38]....
        /*0b60*/ 	.word	0x000124a0
        /*0b64*/ 	.word	0x00000005
        /*0b68*/ 	.word	0x00038830
        /*0b6c*/ 	.short	0x0107
        /*0b6e*/ 	.byte	0x3f
	.zero		1


	//   ....[39]....
        /*0b70*/ 	.word	0x00012580
        /*0b74*/ 	.word	0x00000005
        /*0b78*/ 	.word	0x00038830
        /*0b7c*/ 	.short	0x0101
        /*0b7e*/ 	.byte	0x3f
	.zero		1


	//   ....[40]....
        /*0b80*/ 	.word	0x00013140
        /*0b84*/ 	.word	0x00000016
        /*0b88*/ 	.word	0x00038800
        /*0b8c*/ 	.short	0x0107
        /*0b8e*/ 	.byte	0x3f
	.zero		1


	//   ....[41]....
        /*0b90*/ 	.word	0x00013260
        /*0b94*/ 	.word	0x00000016
        /*0b98*/ 	.word	0x00038800
        /*0b9c*/ 	.short	0x0101
        /*0b9e*/ 	.byte	0x3f
	.zero		1


	//   ....[42]....
        /*0ba0*/ 	.word	0x00013280
        /*0ba4*/ 	.word	0x00000016
        /*0ba8*/ 	.word	0x00038820
        /*0bac*/ 	.short	0x010a
        /*0bae*/ 	.byte	0x3f
	.zero		1


	//   ....[43]....
        /*0bb0*/ 	.word	0x00013650
        /*0bb4*/ 	.word	0x00000006
        /*0bb8*/ 	.word	0x00038840
        /*0bbc*/ 	.short	0x010a
        /*0bbe*/ 	.byte	0x3f
	.zero		1


	//   ....[44]....
        /*0bc0*/ 	.word	0x00013bb0
        /*0bc4*/ 	.word	0x00000006
        /*0bc8*/ 	.word	0x00038830
        /*0bcc*/ 	.short	0x0107
        /*0bce*/ 	.byte	0x3f
	.zero		1


	//   ....[45]....
        /*0bd0*/ 	.word	0x00013c60
        /*0bd4*/ 	.word	0x00000006
        /*0bd8*/ 	.word	0x00038830
        /*0bdc*/ 	.short	0x0101
        /*0bde*/ 	.byte	0x3f
	.zero		1


	//   ....[46]....
        /*0be0*/ 	.word	0x00013cc0
        /*0be4*/ 	.word	0x00000006
        /*0be8*/ 	.word	0x00038860
        /*0bec*/ 	.short	0x010a
        /*0bee*/ 	.byte	0x3f
	.zero		1


	//   ....[47]....
        /*0bf0*/ 	.word	0x000141c0
        /*0bf4*/ 	.word	0x00000006
        /*0bf8*/ 	.word	0x00038850
        /*0bfc*/ 	.short	0x0107
        /*0bfe*/ 	.byte	0x3f
	.zero		1


	//   ....[48]....
        /*0c00*/ 	.word	0x00014350
        /*0c04*/ 	.word	0x00000006
        /*0c08*/ 	.word	0x00038850
        /*0c0c*/ 	.short	0x0101
        /*0c0e*/ 	.byte	0x3f
	.zero		1


	//   ....[49]....
        /*0c10*/ 	.word	0x00014560
        /*0c14*/ 	.word	0x00000004
        /*0c18*/ 	.word	0x00038860
        /*0c1c*/ 	.short	0x010a
        /*0c1e*/ 	.byte	0x3f
	.zero		1


	//   ....[50]....
        /*0c20*/ 	.word	0x00014a80
        /*0c24*/ 	.word	0x00000004
        /*0c28*/ 	.word	0x00038850
        /*0c2c*/ 	.short	0x0107
        /*0c2e*/ 	.byte	0x3f
	.zero		1


	//   ....[51]....
        /*0c30*/ 	.word	0x00014b30
        /*0c34*/ 	.word	0x00000004
        /*0c38*/ 	.word	0x00038850
        /*0c3c*/ 	.short	0x0101
        /*0c3e*/ 	.byte	0x3f
	.zero		1


	//   ....[52]....
        /*0c40*/ 	.word	0x00015870
        /*0c44*/ 	.word	0x00000004
        /*0c48*/ 	.word	0x00038820
        /*0c4c*/ 	.short	0x010a
        /*0c4e*/ 	.byte	0x3f
	.zero		1


	//   ....[53]....
        /*0c50*/ 	.word	0x00015a10
        /*0c54*/ 	.word	0x00000005
        /*0c58*/ 	.word	0x00038840
        /*0c5c*/ 	.short	0x010a
        /*0c5e*/ 	.byte	0x3f
	.zero		1


	//   ....[54]....
        /*0c60*/ 	.word	0x00015ab0
        /*0c64*/ 	.word	0x0000001b
        /*0c68*/ 	.word	0x00038840
        /*0c6c*/ 	.short	0x010a
        /*0c6e*/ 	.byte	0x3f
	.zero		1


	//   ....[55]....
        /*0c70*/ 	.word	0x00015af0
        /*0c74*/ 	.word	0x00000005
        /*0c78*/ 	.word	0x00038860
        /*0c7c*/ 	.short	0x010a
        /*0c7e*/ 	.byte	0x3f
	.zero		1


	//   ....[56]....
        /*0c80*/ 	.word	0x00015b30
        /*0c84*/ 	.word	0x0000001b
        /*0c88*/ 	.word	0x00038860
        /*0c8c*/ 	.short	0x010a
        /*0c8e*/ 	.byte	0x3f
	.zero		1


	//   ....[57]....
        /*0c90*/ 	.word	0x00015b90
        /*0c94*/ 	.word	0x00000005
        /*0c98*/ 	.word	0x00038800
        /*0c9c*/ 	.short	0x010a
        /*0c9e*/ 	.byte	0x3f
	.zero		1


	//   ....[58]....
        /*0ca0*/ 	.word	0x00015be0
        /*0ca4*/ 	.word	0x00000000
        /*0ca8*/ 	.word	0x00038830
        /*0cac*/ 	.short	0x010a
        /*0cae*/ 	.byte	0x3f
	.zero		1


	//   ....[59]....
        /*0cb0*/ 	.word	0x00015c40
        /*0cb4*/ 	.word	0x00000004
        /*0cb8*/ 	.word	0x00038830
        /*0cbc*/ 	.short	0x010a
        /*0cbe*/ 	.byte	0x3f
	.zero		1


	//   ....[60]....
        /*0cc0*/ 	.word	0x00015c90
        /*0cc4*/ 	.word	0x000000e5
        /*0cc8*/ 	.word	0x00038850
        /*0ccc*/ 	.short	0x010a
        /*0cce*/ 	.byte	0x3f
	.zero		1


	//   ....[61]....
        /*0cd0*/ 	.word	0x00015ce0
        /*0cd4*/ 	.word	0x0000000c
        /*0cd8*/ 	.word	0x00038850
        /*0cdc*/ 	.short	0x010a
        /*0cde*/ 	.byte	0x3f
	.zero		1


	//   ....[62]....
        /*0ce0*/ 	.word	0x00015e00
        /*0ce4*/ 	.word	0x00000005
        /*0ce8*/ 	.word	0x00038840
        /*0cec*/ 	.short	0x010a
        /*0cee*/ 	.byte	0x3f
	.zero		1


	//   ....[63]....
        /*0cf0*/ 	.word	0x00017040
        /*0cf4*/ 	.word	0x00000016
        /*0cf8*/ 	.word	0x00038820
        /*0cfc*/ 	.short	0x010a
        /*0cfe*/ 	.byte	0x3f
	.zero		1


	//   ....[64]....
        /*0d00*/ 	.word	0x00017090
        /*0d04*/ 	.word	0x00000006
        /*0d08*/ 	.word	0x00038840
        /*0d0c*/ 	.short	0x010a
        /*0d0e*/ 	.byte	0x3f
	.zero		1


	//   ....[65]....
        /*0d10*/ 	.word	0x000177f0
        /*0d14*/ 	.word	0x00000006
        /*0d18*/ 	.word	0x00038860
        /*0d1c*/ 	.short	0x010a
        /*0d1e*/ 	.byte	0x3f
	.zero		1


	//   ....[66]....
        /*0d20*/ 	.word	0x00017fa0
        /*0d24*/ 	.word	0x00000004
        /*0d28*/ 	.word	0x00038860
        /*0d2c*/ 	.short	0x010a
        /*0d2e*/ 	.byte	0x3f
	.zero		1


	//   ....[67]....
        /*0d30*/ 	.word	0x000191e0
        /*0d34*/ 	.word	0x00000004
        /*0d38*/ 	.word	0x00038820
        /*0d3c*/ 	.short	0x010a
        /*0d3e*/ 	.byte	0x3f
	.zero		1


	//   ....[68]....
        /*0d40*/ 	.word	0x00019380
        /*0d44*/ 	.word	0x00000005
        /*0d48*/ 	.word	0x00038840
        /*0d4c*/ 	.short	0x010a
        /*0d4e*/ 	.byte	0x3f
	.zero		1


	//   ....[69]....
        /*0d50*/ 	.word	0x000193d0
        /*0d54*/ 	.word	0x0000001b
        /*0d58*/ 	.word	0x00038840
        /*0d5c*/ 	.short	0x010a
        /*0d5e*/ 	.byte	0x3f
	.zero		1


	//   ....[70]....
        /*0d60*/ 	.word	0x00019420
        /*0d64*/ 	.word	0x00000005
        /*0d68*/ 	.word	0x00038860
        /*0d6c*/ 	.short	0x010a
        /*0d6e*/ 	.byte	0x3f
	.zero		1


	//----- nvinfo : EIATTR_NUM_MBARRIERS
	.align		4
.L_359:
        /*0d70*/ 	.byte	0x03, 0x38
        /*0d72*/ 	.short	0x0016


	//----- nvinfo : EIATTR_EXIT_INSTR_OFFSETS
	.align		4
        /*0d74*/ 	.byte	0x04, 0x1c
        /*0d76*/ 	.short	(.L_361 - .L_360)


	//   ....[0]....
.L_360:
        /*0d78*/ 	.word	0x00000990


	//   ....[1]....
        /*0d7c*/ 	.word	0x0000ffc0


	//   ....[2]....
        /*0d80*/ 	.word	0x00015b80


	//----- nvinfo : EIATTR_MAX_THREADS
	.align		4
.L_361:
        /*0d84*/ 	.byte	0x04, 0x05
        /*0d86*/ 	.short	(.L_363 - .L_362)
.L_362:
        /*0d88*/ 	.word	0x00000180
        /*0d8c*/ 	.word	0x00000001
        /*0d90*/ 	.word	0x00000001


	//----- nvinfo : EIATTR_CRS_STACK_SIZE
	.align		4
.L_363:
        /*0d94*/ 	.byte	0x04, 0x1e
        /*0d96*/ 	.short	(.L_365 - .L_364)
.L_364:
        /*0d98*/ 	.word	0x00000000


	//----- nvinfo : EIATTR_CBANK_PARAM_SIZE
	.align		4
.L_365:
        /*0d9c*/ 	.byte	0x03, 0x19
        /*0d9e*/ 	.short	0x0af0


	//----- nvinfo : EIATTR_PARAM_CBANK
	.align		4
        /*0da0*/ 	.byte	0x04, 0x0a
        /*0da2*/ 	.short	(.L_367 - .L_366)
	.align		4
.L_366:
        /*0da4*/ 	.word	index@(.nv.constant0._ZN7cutlass13device_kernelIN5flash11enable_sm90INS1_16FlashAttnFwdSm90INS1_25CollectiveMainloopFwdSm90ILi2EN4cute5tupleIJNS5_1CILi1EEES8_S8_EEENS6_IJNS7_ILi128EEENS7_ILi80EEENS7_ILi256EEEEEELi256ENS_10bfloat16_tEfNS_4arch4Sm90ELb0ELb0ELb0ELb1ELb1ELb0ELb0ELb1ELb1ELb1ELb1ELb0EEENS1_21CollectiveEpilogueFwdINS6_IJSA_SC_SB_EEES9_SE_SG_Li256ELb1ELb1ELb1ELb0EEENS1_36VarlenDynamicPersistentTileSchedulerILi128ELi80ELi256ELi128ELb1ELb1ELb1ELb0ELb1ELb1EEEEEEEEEvNT_6ParamsE)
        /*0da8*/ 	.short	0x0210
        /*0daa*/ 	.short	0x0af0


	//----- nvinfo : EIATTR_SW_WAR
	.align		4
.L_367:
        /*0dac*/ 	.byte	0x04, 0x36
        /*0dae*/ 	.short	(.L_369 - .L_368)
.L_368:
        /*0db0*/ 	.word	0x00000008
.L_369:


//--------------------- .nv.info._ZN7cutlass13device_kernelIN5flash11enable_sm90INS1_16FlashAttnFwdSm90INS1_25CollectiveMainloopFwdSm90ILi2EN4cute5tupleIJNS5_1CILi1EEES8_S8_EEENS6_IJNS7_ILi128EEENS7_ILi80EEENS7_ILi256EEEEEELi256ENS_10bfloat16_tEfNS_4arch4Sm90ELb0ELb0ELb0ELb1ELb1ELb1ELb0ELb1ELb1ELb1ELb1ELb0EEENS1_21CollectiveEpilogueFwdINS6_IJSA_SC_SB_EEES9_SE_SG_Li256ELb1ELb1ELb1ELb0EEENS1_36VarlenDynamicPersistentTileSchedulerILi128ELi80ELi256ELi128ELb1ELb1ELb1ELb0ELb1ELb1EEEEEEEEEvNT_6ParamsE --------------------------
	.section	.nv.info._ZN7cutlass13device_kernelIN5flash11enable_sm90INS1_16FlashAttnFwdSm90INS1_25CollectiveMainloopFwdSm90ILi2EN4cute5tupleIJNS5_1CILi1EEES8_S8_EEENS6_IJNS7_ILi128EEENS7_ILi80EEENS7_ILi256EEEEEELi256ENS_10bfloat16_tEfNS_4arch4Sm90ELb0ELb0ELb0ELb1ELb1ELb1ELb0ELb1ELb1ELb1ELb1ELb0EEENS1_21CollectiveEpilogueFwdINS6_IJSA_SC_SB_EEES9_SE_SG_Li256ELb1ELb1ELb1ELb0EEENS1_36VarlenDynamicPersistentTileSchedulerILi128ELi80ELi256ELi128ELb1ELb1ELb1ELb0ELb1ELb1EEEEEEEEEvNT_6ParamsE,"",@"SHT_CUDA_INFO"
	.sectionflags	@""
	.align	4


	//----- nvinfo : EIATTR_CUDA_API_VERSION
	.align		4
        /*0000*/ 	.byte	0x04, 0x37
        /*0002*/ 	.short	(.L_371 - .L_370)
.L_370:
        /*0004*/ 	.word	0x00000082


	//----- nvinfo : EIATTR_KPARAM_INFO
	.align		4
.L_371:
        /*0008*/ 	.byte	0x04, 0x17
        /*000a*/ 	.short	(.L_373 - .L_372)
.L_372:
        /*000c*/ 	.word	0x00000000
        /*0010*/ 	.short	0x0000
        /*0012*/ 	.short	0x0070
        /*0014*/ 	.byte	0x00, 0xf0, 0x01, 0x2a


	//----- nvinfo : EIATTR_SPARSE_MMA_MASK
	.align		4
.L_373:
        /*0018*/ 	.byte	0x03, 0x50
        /*001a*/ 	.short	0x0000


	//----- nvinfo : EIATTR_MAXREG_COUNT
	.align		4
        /*001c*/ 	.byte	0x03, 0x1b
        /*001e*/ 	.short	0x00a8


	//----- nvinfo : EIATTR_NUM_BARRIERS
	.align		4
        /*0020*/ 	.byte	0x02, 0x4c
        /*0022*/ 	.byte	0x10
	.zero		1


	//----- nvinfo : EIATTR_EXTERNS
	.align		4
        /*0024*/ 	.byte	0x04, 0x0f
        /*0026*/ 	.short	(.L_375 - .L_374)


	//   ....[0]....
	.align		4
.L_374:
        /*0028*/ 	.word	index@(__assertfail)


	//----- nvinfo : EIATTR_ANNOTATIONS
	.align		4
.L_375:
        /*002c*/ 	.byte	0x04, 0x55
        /*002e*/ 	.short	(.L_377 - .L_376)


	//   ....[0]....
.L_376:
        /* <DEDUP_REMOVED lines=130> */
        /*0844*/ 	.byte	0x20, 0x93, 0x02, 0x00, 0x01, 0x00, 0x00, 0x00, 0x40, 0xa6, 0x02, 0x00


	//----- nvinfo : EIATTR_MERCURY_ISA_VERSION
	.align		4
.L_377:
        /*0850*/ 	.byte	0x03, 0x5f
        /*0852*/ 	.short	0x0101


	//----- nvinfo : EIATTR_UNUSED_LOAD_BYTE_OFFSET
	.align		4
        /*0854*/ 	.byte	0x04, 0x44
        /*0856*/ 	.short	(.L_379 - .L_378)


	//   ....[0]....
.L_378:
        /*0858*/ 	.word	0x00000a30
        /*085c*/ 	.word	0x0000fff0


	//   ....[1]....
        /*0860*/ 	.word	0x0001e790
        /*0864*/ 	.word	0x0000fff0


	//----- nvinfo : EIATTR_INT_WARP_WIDE_INSTR_OFFSETS
	.align		4
.L_379:
        /*0868*/ 	.byte	0x04, 0x31
        /*086a*/ 	.short	(.L_381 - .L_380)


	//   ....[0]....
.L_380:
        /*086c*/ 	.word	0x00000130


	//   ....[1]....
        /*0870*/ 	.word	0x00000170


	//   ....[2]....
        /*0874*/ 	.word	0x000001e0


	//   ....[3]....
        /*0878*/ 	.word	0x00026160


	//   ....[4]....
        /*087c*/ 	.word	0x00026200


	//   ....[5]....
        /*0880*/ 	.word	0x00029210


	//   ....[6]....
        /*0884*/ 	.word	0x000292b0


	//----- nvinfo : EIATTR_COOP_GROUP_MASK_REGIDS
	.align		4
.L_381:
        /*0888*/ 	.byte	0x04, 0x29
        /*088a*/ 	.short	(.L_383 - .L_382)


	//   ....[0]....
.L_382:
        /*088c*/ 	.word	0xffffffff


	//   ....[1]....
        /*0890*/ 	.word	0xffffffff


	//   ....[2]....
        /*0894*/ 	.word	0xffffffff


	//   ....[3]....
        /*0898*/ 	.word	0xffffffff


	//   ....[4]....
        /*089c*/ 	.word	0xffffffff


	//   ....[5]....
        /*08a0*/ 	.word	0xffffffff


	//   ....[6]....
        /*08a4*/ 	.word	0xffffffff


	//   ....[7]....
        /*08a8*/ 	.word	0xffffffff


	//   ....[8]....
        /*08ac*/ 	.word	0xffffffff


	//   ....[9]....
        /*08b0*/ 	.word	0xffffffff


	//   ....[10]....
        /*08b4*/ 	.word	0xffffffff


	//   ....[11]....
        /*08b8*/ 	.word	0xffffffff


	//   ....[12]....
        /*08bc*/ 	.word	0xffffffff


	//   ....[13]....
        /*08c0*/ 	.word	0xffffffff


	//   ....[14]....
        /*08c4*/ 	.word	0xffffffff


	//   ....[15]....
        /*08c8*/ 	.word	0xffffffff


	//   ....[16]....
        /*08cc*/ 	.word	0xffffffff


	//   ....[17]....
        /*08d0*/ 	.word	0xffffffff


	//   ....[18]....
        /*08d4*/ 	.word	0xffffffff


	//   ....[19]....
        /*08d8*/ 	.word	0xffffffff


	//   ....[20]....
        /*08dc*/ 	.word	0xffffffff


	//   ....[21]....
        /*08e0*/ 	.word	0xffffffff


	//   ....[22]....
        /*08e4*/ 	.word	0xffffffff


	//   ....[23]....
        /*08e8*/ 	.word	0xffffffff


	//   ....[24]....
        /*08ec*/ 	.word	0xffffffff


	//   ....[25]....
        /*08f0*/ 	.word	0xffffffff


	//   ....[26]....
        /*08f4*/ 	.word	0xffffffff


	//   ....[27]....
        /*08f8*/ 	.word	0xffffffff


	//   ....[28]....
        /*08fc*/ 	.word	0xffffffff


	//   ....[29]....
        /*0900*/ 	.word	0xffffffff


	//   ....[30]....
        /*0904*/ 	.word	0xffffffff


	//   ....[31]....
        /*0908*/ 	.word	0xffffffff


	//   ....[32]....
        /*090c*/ 	.word	0xffffffff


	//   ....[33]....
        /*0910*/ 	.word	0xffffffff


	//   ....[34]....
        /*0914*/ 	.word	0xffffffff


	//   ....[35]....
        /*0918*/ 	.word	0xffffffff


	//   ....[36]....
        /*091c*/ 	.word	0xffffffff


	//   ....[37]....
        /*0920*/ 	.word	0xffffffff


	//   ....[38]....
        /*0924*/ 	.word	0xffffffff


	//   ....[39]....
        /*0928*/ 	.word	0xffffffff


	//   ....[40]....
        /*092c*/ 	.word	0xffffffff


	//   ....[41]....
        /*0930*/ 	.word	0xffffffff


	//   ....[42]....
        /*0934*/ 	.word	0xffffffff


	//   ....[43]....
        /*0938*/ 	.word	0xffffffff


	//   ....[44]....
        /*093c*/ 	.word	0xffffffff


	//   ....[45]....
        /*0940*/ 	.word	0xffffffff


	//   ....[46]....
        /*0944*/ 	.word	0xffffffff


	//   ....[47]....
        /*0948*/ 	.word	0xffffffff


	//   ....[48]....
        /*094c*/ 	.word	0xffffffff


	//   ....[49]....
        /*0950*/ 	.word	0xffffffff


	//   ....[50]....
        /*0954*/ 	.word	0xffffffff


	//   ....[51]....
        /*0958*/ 	.word	0xffffffff


	//   ....[52]....
        /*095c*/ 	.word	0xffffffff


	//   ....[53]....
        /*0960*/ 	.word	0xffffffff


	//   ....[54]....
        /*0964*/ 	.word	0xffffffff


	//   ....[55]....
        /*0968*/ 	.word	0xffffffff


	//   ....[56]....
        /*096c*/ 	.word	0xffffffff


	//   ....[57]....
        /*0970*/ 	.word	0xffffffff


	//   ....[58]....
        /*0974*/ 	.word	0xffffffff


	//   ....[59]....
        /*0978*/ 	.word	0xffffffff


	//   ....[60]....
        /*097c*/ 	.word	0xffffffff


	//   ....[61]....
        /*0980*/ 	.word	0xffffffff


	//   ....[62]....
        /*0984*/ 	.word	0xffffffff


	//   ....[63]....
        /*0988*/ 	.word	0xffffffff


	//   ....[64]....
        /*098c*/ 	.word	0xffffffff


	//   ....[65]....
        /*0990*/ 	.word	0xffffffff


	//   ....[66]....
        /*0994*/ 	.word	0xffffffff


	//   ....[67]....
        /*0998*/ 	.word	0xffffffff


	//   ....[68]....
        /*099c*/ 	.word	0xffffffff


	//   ....[69]....
        /*09a0*/ 	.word	0xffffffff


	//   ....[70]....
        /*09a4*/ 	.word	0xffffffff


	//   ....[71]....
        /*09a8*/ 	.word	0xffffffff


	//   ....[72]....
        /*09ac*/ 	.word	0xffffffff


	//   ....[73]....
        /*09b0*/ 	.word	0xffffffff


	//   ....[74]....
        /*09b4*/ 	.word	0xffffffff


	//   ....[75]....
        /*09b8*/ 	.word	0xffffffff


	//   ....[76]....
        /*09bc*/ 	.word	0xffffffff


	//   ....[77]....
        /*09c0*/ 	.word	0xffffffff


	//   ....[78]....
        /*09c4*/ 	.word	0xffffffff


	//   ....[79]....
        /*09c8*/ 	.word	0xffffffff


	//   ....[80]....
        /*09cc*/ 	.word	0xffffffff


	//   ....[81]....
        /*09d0*/ 	.word	0xffffffff


	//   ....[82]....
        /*09d4*/ 	.word	0xffffffff


	//   ....[83]....
        /*09d8*/ 	.word	0xffffffff


	//   ....[84]....
        /*09dc*/ 	.word	0xffffffff


	//   ....[85]....
        /*09e0*/ 	.word	0xffffffff


	//   ....[86]....
        /*09e4*/ 	.word	0xffffffff


	//   ....[87]....
        /*09e8*/ 	.word	0xffffffff


	//   ....[88]....
        /*09ec*/ 	.word	0xffffffff


	//   ....[89]....
        /*09f0*/ 	.word	0xffffffff


	//   ....[90]....
        /*09f4*/ 	.word	0xffffffff


	//   ....[91]....
        /*09f8*/ 	.word	0xffffffff


	//   ....[92]....
        /*09fc*/ 	.word	0xffffffff


	//   ....[93]....
        /*0a00*/ 	.word	0xffffffff


	//   ....[94]....
        /*0a04*/ 	.word	0xffffffff


	//   ....[95]....
        /*0a08*/ 	.word	0xffffffff


	//   ....[96]....
        /*0a0c*/ 	.word	0xffffffff


	//   ....[97]....
        /*0a10*/ 	.word	0xffffffff


	//   ....[98]....
        /*0a14*/ 	.word	0xffffffff


	//   ....[99]....
        /*0a18*/ 	.word	0xffffffff


	//   ....[100]....
        /*0a1c*/ 	.word	0xffffffff


	//   ....[101]....
        /*0a20*/ 	.word	0xffffffff


	//   ....[102]....
        /*0a24*/ 	.word	0xffffffff


	//   ....[103]....
        /*0a28*/ 	.word	0xffffffff


	//   ....[104]....
        /*0a2c*/ 	.word	0xffffffff


	//   ....[105]....
        /*0a30*/ 	.word	0xffffffff


	//   ....[106]....
        /*0a34*/ 	.word	0xffffffff


	//   ....[107]....
        /*0a38*/ 	.word	0xffffffff


	//   ....[108]....
        /*0a3c*/ 	.word	0xffffffff


	//   ....[109]....
        /*0a40*/ 	.word	0xffffffff


	//   ....[110]....
        /*0a44*/ 	.word	0xffffffff


	//   ....[111]....
        /*0a48*/ 	.word	0xffffffff


	//   ....[112]....
        /*0a4c*/ 	.word	0xffffffff


	//   ....[113]....
        /*0a50*/ 	.word	0xffffffff


	//   ....[114]....
        /*0a54*/ 	.word	0xffffffff


	//   ....[115]....
        /*0a58*/ 	.word	0xffffffff


	//   ....[116]....
        /*0a5c*/ 	.word	0xffffffff


	//   ....[117]....
        /*0a60*/ 	.word	0xffffffff


	//   ....[118]....
        /*0a64*/ 	.word	0xffffffff


	//   ....[119]....
        /*0a68*/ 	.word	0xffffffff


	//   ....[120]....
        /*0a6c*/ 	.word	0xffffffff


	//   ....[121]....
        /*0a70*/ 	.word	0xffffffff


	//   ....[122]....
        /*0a74*/ 	.word	0xffffffff


	//   ....[123]....
        /*0a78*/ 	.word	0xffffffff


	//   ....[124]....
        /*0a7c*/ 	.word	0xffffffff


	//   ....[125]....
        /*0a80*/ 	.word	0xffffffff


	//   ....[126]....
        /*0a84*/ 	.word	0xffffffff


	//   ....[127]....
        /*0a88*/ 	.word	0xffffffff


	//   ....[128]....
        /*0a8c*/ 	.word	0xffffffff


	//   ....[129]....
        /*0a90*/ 	.word	0xffffffff


	//   ....[130]....
        /*0a94*/ 	.word	0xffffffff


	//   ....[131]....
        /*0a98*/ 	.word	0xffffffff


	//   ....[132]....
        /*0a9c*/ 	.word	0xffffffff


	//   ....[133]....
        /*0aa0*/ 	.word	0xffffffff


	//   ....[134]....
        /*0aa4*/ 	.word	0xffffffff


	//   ....[135]....
        /*0aa8*/ 	.word	0xffffffff


	//   ....[136]....
        /*0aac*/ 	.word	0xffffffff


	//   ....[137]....
        /*0ab0*/ 	.word	0xffffffff


	//   ....[138]....
        /*0ab4*/ 	.word	0xffffffff


	//   ....[139]....
        /*0ab8*/ 	.word	0xffffffff


	//   ....[140]....
        /*0abc*/ 	.word	0xffffffff


	//   ....[141]....
        /*0ac0*/ 	.word	0xffffffff


	//   ....[142]....
        /*0ac4*/ 	.word	0xffffffff


	//   ....[143]....
        /*0ac8*/ 	.word	0xffffffff


	//   ....[144]....
        /*0acc*/ 	.word	0xffffffff


	//   ....[145]....
        /*0ad0*/ 	.word	0xffffffff


	//   ....[146]....
        /*0ad4*/ 	.word	0xffffffff


	//   ....[147]....
        /*0ad8*/ 	.word	0xffffffff


	//   ....[148]....
        /*0adc*/ 	.word	0xffffffff


	//   ....[149]....
        /*0ae0*/ 	.word	0xffffffff


	//   ....[150]....
        /*0ae4*/ 	.word	0xffffffff


	//   ....[151]....
        /*0ae8*/ 	.word	0xffffffff


	//   ....[152]....
        /*0aec*/ 	.word	0xffffffff


	//   ....[153]....
        /*0af0*/ 	.word	0xffffffff


	//   ....[154]....
        /*0af4*/ 	.word	0xffffffff


	//   ....[155]....
        /*0af8*/ 	.word	0xffffffff


	//   ....[156]....
        /*0afc*/ 	.word	0xffffffff


	//   ....[157]....
        /*0b00*/ 	.word	0xffffffff


	//   ....[158]....
        /*0b04*/ 	.word	0xffffffff


	//   ....[159]....
        /*0b08*/ 	.word	0xffffffff


	//   ....[160]....
        /*0b0c*/ 	.word	0xffffffff


	//   ....[161]....
        /*0b10*/ 	.word	0xffffffff


	//   ....[162]....
        /*0b14*/ 	.word	0xffffffff


	//   ....[163]....
        /*0b18*/ 	.word	0xffffffff


	//   ....[164]....
        /*0b1c*/ 	.word	0xffffffff


	//   ....[165]....
        /*0b20*/ 	.word	0xffffffff


	//   ....[166]....
        /*0b24*/ 	.word	0xffffffff


	//   ....[167]....
        /*0b28*/ 	.word	0xffffffff


	//   ....[168]....
        /*0b2c*/ 	.word	0xffffffff


	//   ....[169]....
        /*0b30*/ 	.word	0x0500000f


	//   ....[170]....
        /*0b34*/ 	.word	0x0500000f


	//   ....[171]....
        /*0b38*/ 	.word	0x0500000f


	//   ....[172]....
        /*0b3c*/ 	.word	0x0500000f


	//   ....[173]....
        /*0b40*/ 	.word	0x0500000f


	//   ....[174]....
        /*0b44*/ 	.word	0x0500000f


	//   ....[175]....
        /*0b48*/ 	.word	0x0500000f


	//   ....[176]....
        /*0b4c*/ 	.word	0x0500000f


	//   ....[177]....
        /*0b50*/ 	.word	0x0500000f


	//   ....[178]....
        /*0b54*/ 	.word	0x0500000f


	//   ....[179]....
        /*0b58*/ 	.word	0x0500000f


	//   ....[180]....
        /*0b5c*/ 	.word	0x0500000f


	//   ....[181]....
        /*0b60*/ 	.word	0x0500000f


	//   ....[182]....
        /*0b64*/ 	.word	0x0500000f


	//   ....[183]....
        /*0b68*/ 	.word	0x0500000f


	//   ....[184]....
        /*0b6c*/ 	.word	0x0500000f


	//   ....[185]....
        /*0b70*/ 	.word	0x0500000f


	//   ....[186]....
        /*0b74*/ 	.word	0x0500000f


	//   ....[187]....
        /*0b78*/ 	.word	0x0500000f


	//   ....[188]....
        /*0b7c*/ 	.word	0x0500000f


	//   ....[189]....
        /*0b80*/ 	.word	0x0500000f


	//   ....[190]....
        /*0b84*/ 	.word	0x0500000f


	//   ....[191]....
        /*0b88*/ 	.word	0x0500000f


	//   ....[192]....
        /*0b8c*/ 	.word	0x0500000f


	//   ....[193]....
        /*0b90*/ 	.word	0x0500000f


	//   ....[194]....
        /*0b94*/ 	.word	0x0500000f


	//   ....[195]....
        /*0b98*/ 	.word	0x0500000f


	//   ....[196]....
        /*0b9c*/ 	.word	0x0500000f


	//   ....[197]....
        /*0ba0*/ 	.word	0x0500000f


	//   ....[198]....
        /*0ba4*/ 	.word	0x0500000f


	//   ....[199]....
        /*0ba8*/ 	.word	0x0500000f


	//   ....[200]....
        /*0bac*/ 	.word	0x0500000f


	//   ....[201]....
        /*0bb0*/ 	.word	0x0500000f


	//   ....[202]....
        /*0bb4*/ 	.word	0x0500000f


	//   ....[203]....
        /*0bb8*/ 	.word	0x0500000f


	//   ....[204]....
        /*0bbc*/ 	.word	0x0500000f


	//   ....[205]....
        /*0bc0*/ 	.word	0x0500000f


	//   ....[206]....
        /*0bc4*/ 	.word	0x0500000f


	//   ....[207]....
        /*0bc8*/ 	.word	0x0500000f


	//   ....[208]....
        /*0bcc*/ 	.word	0x0500000f


	//   ....[209]....
        /*0bd0*/ 	.word	0x0500000f


	//   ....[210]....
        /*0bd4*/ 	.word	0x0500000f


	//   ....[211]....
        /*0bd8*/ 	.word	0x0500000f


	//   ....[212]....
        /*0bdc*/ 	.word	0x0500000f


	//   ....[213]....
        /*0be0*/ 	.word	0x0500000f


	//   ....[214]....
        /*0be4*/ 	.word	0x0500000f


	//   ....[215]....
        /*0be8*/ 	.word	0x0500000f


	//   ....[216]....
        /*0bec*/ 	.word	0x0500000f


	//   ....[217]....
        /*0bf0*/ 	.word	0x0500000f


	//   ....[218]....
        /*0bf4*/ 	.word	0x0500000f


	//   ....[219]....
        /*0bf8*/ 	.word	0x0500000f


	//   ....[220]....
        /*0bfc*/ 	.word	0x0500000f


	//   ....[221]....
        /*0c00*/ 	.word	0x0500000f


	//   ....[222]....
        /*0c04*/ 	.word	0x0500000f


	//   ....[223]....
        /*0c08*/ 	.word	0x0500000f


	//   ....[224]....
        /*0c0c*/ 	.word	0x0500000f


	//   ....[225]....
        /*0c10*/ 	.word	0x0500000f


	//   ....[226]....
        /*0c14*/ 	.word	0x0500000f


	//   ....[227]....
        /*0c18*/ 	.word	0x0500000f


	//   ....[228]....
        /*0c1c*/ 	.word	0x0500000f


	//   ....[229]....
        /*0c20*/ 	.word	0x0500000f


	//   ....[230]....
        /*0c24*/ 	.word	0x0500000f


	//   ....[231]....
        /*0c28*/ 	.word	0x0500000f


	//   ....[232]....
        /*0c2c*/ 	.word	0x0500000f


	//   ....[233]....
        /*0c30*/ 	.word	0x0500000f


	//   ....[234]....
        /*0c34*/ 	.word	0x0500000f


	//   ....[235]....
        /*0c38*/ 	.word	0x0500000f


	//   ....[236]....
        /*0c3c*/ 	.word	0x0500000f


	//   ....[237]....
        /*0c40*/ 	.word	0x0500000f


	//   ....[238]....
        /*0c44*/ 	.word	0x0500000f


	//   ....[239]....
        /*0c48*/ 	.word	0x0500000f


	//   ....[240]....
        /*0c4c*/ 	.word	0x0500000f


	//   ....[241]....
        /*0c50*/ 	.word	0x0500000f


	//   ....[242]....
        /*0c54*/ 	.word	0x0500000f


	//   ....[243]....
        /*0c58*/ 	.word	0x0500000f


	//   ....[244]....
        /*0c5c*/ 	.word	0x0500000f


	//   ....[245]....
        /*0c60*/ 	.word	0x0500000f


	//   ....[246]....
        /*0c64*/ 	.word	0x0500000f


	//   ....[247]....
        /*0c68*/ 	.word	0x0500000f


	//   ....[248]....
        /*0c6c*/ 	.word	0x0500000f


	//   ....[249]....
        /*0c70*/ 	.word	0x0500000f


	//   ....[250]....
        /*0c74*/ 	.word	0x0500000f


	//   ....[251]....
        /*0c78*/ 	.word	0x0500000f


	//   ....[252]....
        /*0c7c*/ 	.word	0x0500000f


	//   ....[253]....
        /*0c80*/ 	.word	0x0500000f


	//   ....[254]....
        /*0c84*/ 	.word	0x0500000f


	//   ....[255]....
        /*0c88*/ 	.word	0x0500000f


	//   ....[0]....
        /*0c8c*/ 	.word	0x0500000f


	//   ....[1]....
        /*0c90*/ 	.word	0x0500000f


	//   ....[2]....
        /*0c94*/ 	.word	0x0500000f


	//   ....[3]....
        /*0c98*/ 	.word	0x0500000f


	//   ....[4]....
        /*0c9c*/ 	.word	0x0500000f


	//   ....[5]....
        /*0ca0*/ 	.word	0x0500000f


	//   ....[6]....
        /*0ca4*/ 	.word	0x0500000f


	//   ....[7]....
        /*0ca8*/ 	.word	0x0500000f


	//   ....[8]....
        /*0cac*/ 	.word	0x0500000f


	//   ....[9]....
        /*0cb0*/ 	.word	0x0500000f


	//   ....[10]....
        /*0cb4*/ 	.word	0x0500000f


	//   ....[11]....
        /*0cb8*/ 	.word	0x0500000f


	//   ....[12]....
        /*0cbc*/ 	.word	0x0500000f


	//   ....[13]....
        /*0cc0*/ 	.word	0x0500000f


	//   ....[14]....
        /*0cc4*/ 	.word	0x0500000f


	//   ....[15]....
        /*0cc8*/ 	.word	0x0500000f


	//----- nvinfo : EIATTR_COOP_GROUP_INSTR_OFFSETS
	.align		4
.L_383:
        /*0ccc*/ 	.byte	0x04, 0x28
        /*0cce*/ 	.short	(.L_385 - .L_384)


	//   ....[0]....
.L_384:
        /*0cd0*/ 	.word	0x00000060


	//   ....[1]....
        /*0cd4*/ 	.word	0x00000140


	//   ....[2]....
        /*0cd8*/ 	.word	0x00000190


	//   ....[3]....
        /*0cdc*/ 	.word	0x000003c0


	//   ....[4]....
        /*0ce0*/ 	.word	0x00000520


	//   ....[5]....
        /*0ce4*/ 	.word	0x00000640


	//   ....[6]....
        /*0ce8*/ 	.word	0x000007a0


	//   ....[7]....
        /*0cec*/ 	.word	0x00004050


	//   ....[8]....
        /*0cf0*/ 	.word	0x00004060


	//   ....[9]....
        /*0cf4*/ 	.word	0x00004f80


	//   ....[10]....
        /*0cf8*/ 	.word	0x00004f90


	//   ....[11]....
        /*0cfc*/ 	.word	0x00005ed0


	//   ....[12]....
        /*0d00*/ 	.word	0x00005ee0


	//   ....[13]....
        /*0d04*/ 	.word	0x000079e0


	//   ....[14]....
        /*0d08*/ 	.word	0x000079f0


	//   ....[15]....
        /*0d0c*/ 	.word	0x00008ad0


	//   ....[16]....
        /*0d10*/ 	.word	0x00008ae0


	//   ....[17]....
        /*0d14*/ 	.word	0x00009bd0


	//   ....[18]....
        /*0d18*/ 	.word	0x00009be0


	//   ....[19]....
        /*0d1c*/ 	.word	0x0000af30


	//   ....[20]....
        /*0d20*/ 	.word	0x0000af40


	//   ....[21]....
        /*0d24*/ 	.word	0x0000b100


	//   ....[22]....
        /*0d28*/ 	.word	0x0000b110


	//   ....[23]....
        /*0d2c*/ 	.word	0x0000b2e0


	//   ....[24]....
        /*0d30*/ 	.word	0x0000b2f0


	//   ....[25]....
        /*0d34*/ 	.word	0x0000b730


	//   ....[26]....
        /*0d38*/ 	.word	0x0000b740


	//   ....[27]....
        /*0d3c*/ 	.word	0x0000b8d0


	//   ....[28]....
        /*0d40*/ 	.word	0x0000b8f0


	//   ....[29]....
        /*0d44*/ 	.word	0x0000ba80


	//   ....[30]....
        /*0d48*/ 	.word	0x0000baa0


	//   ....[31]....
        /*0d4c*/ 	.word	0x0000c4b0


	//   ....[32]....
        /*0d50*/ 	.word	0x0000ca50


	//   ....[33]....
        /*0d54*/ 	.word	0x0000ca60


	//   ....[34]....
        /*0d58*/ 	.word	0x0000ca70


	//   ....[35]....
        /*0d5c*/ 	.word	0x0000ca80


	//   ....[36]....
        /*0d60*/ 	.word	0x0000ff50


	//   ....[37]....
        /*0d64*/ 	.word	0x0000ff60


	//   ....[38]....
        /*0d68*/ 	.word	0x0000ff70


	//   ....[39]....
        /*0d6c*/ 	.word	0x0000ff80


	//   ....[40]....
        /*0d70*/ 	.word	0x00017060


	//   ....[41]....
        /*0d74*/ 	.word	0x00017080


	//   ....[42]....
        /*0d78*/ 	.word	0x000172d0


	//   ....[43]....
        /*0d7c*/ 	.word	0x000172f0


	//   ....[44]....
        /*0d80*/ 	.word	0x0001c550


	//   ....[45]....
        /*0d84*/ 	.word	0x0001c580


	//   ....[46]....
        /*0d88*/ 	.word	0x0001c870


	//   ....[47]....
        /*0d8c*/ 	.word	0x0001c8e0


	//   ....[48]....
        /*0d90*/ 	.word	0x0001da60


	//   ....[49]....
        /*0d94*/ 	.word	0x0001dc70


	//   ....[50]....
        /*0d98*/ 	.word	0x0001dd10


	//   ....[51]....
        /*0d9c*/ 	.word	0x0001dd30


	//   ....[52]....
        /*0da0*/ 	.word	0x0001f870


	//   ....[53]....
        /*0da4*/ 	.word	0x0001f890


	//   ....[54]....
        /*0da8*/ 	.word	0x0001f8a0


	//   ....[55]....
        /*0dac*/ 	.word	0x0001f8b0


	//   ....[56]....
        /*0db0*/ 	.word	0x00020300


	//   ....[57]....
        /*0db4*/ 	.word	0x00020320


	//   ....[58]....
        /*0db8*/ 	.word	0x00020480


	//   ....[59]....
        /*0dbc*/ 	.word	0x000204a0


	//   ....[60]....
        /*0dc0*/ 	.word	0x000205f0


	//   ....[61]....
        /*0dc4*/ 	.word	0x00020610


	//   ....[62]....
        /*0dc8*/ 	.word	0x00020770


	//   ....[63]....
        /*0dcc*/ 	.word	0x00020790


	//   ....[64]....
        /*0dd0*/ 	.word	0x00020f90


	//   ....[65]....
        /*0dd4*/ 	.word	0x00020fc0


	//   ....[66]....
        /*0dd8*/ 	.word	0x00021810


	//   ....[67]....
        /*0ddc*/ 	.word	0x00021820


	//   ....[68]....
        /*0de0*/ 	.word	0x000229a0


	//   ....[69]....
        /*0de4*/ 	.word	0x000229c0


	//   ....[70]....
        /*0de8*/ 	.word	0x00022b10


	//   ....[71]....
        /*0dec*/ 	.word	0x00022b30


	//   ....[72]....
        /*0df0*/ 	.word	0x00022c80


	//   ....[73]....
        /*0df4*/ 	.word	0x00022ca0


	//   ....[74]....
        /*0df8*/ 	.word	0x00022e00


	//   ....[75]....
        /*0dfc*/ 	.word	0x00022e20


	//   ....[76]....
        /*0e00*/ 	.word	0x00023000


	//   ....[77]....
        /*0e04*/ 	.word	0x00023200


	//   ....[78]....
        /*0e08*/ 	.word	0x00023230


	//   ....[79]....
        /*0e0c*/ 	.word	0x00023260


	//   ....[80]....
        /*0e10*/ 	.word	0x00023290


	//   ....[81]....
        /*0e14*/ 	.word	0x000232c0


	//   ....[82]....
        /*0e18*/ 	.word	0x000232f0


	//   ....[83]....
        /*0e1c*/ 	.word	0x00023490


	//   ....[84]....
        /*0e20*/ 	.word	0x000234c0


	//   ....[85]....
        /*0e24*/ 	.word	0x000234f0


	//   ....[86]....
        /*0e28*/ 	.word	0x00023520


	//   ....[87]....
        /*0e2c*/ 	.word	0x00023550


	//   ....[88]....
        /*0e30*/ 	.word	0x00023580


	//   ....[89]....
        /*0e34*/ 	.word	0x00023610


	//   ....[90]....
        /*0e38*/ 	.word	0x00023640


	//   ....[91]....
        /*0e3c*/ 	.word	0x00023650


	//   ....[92]....
        /*0e40*/ 	.word	0x000236e0


	//   ....[93]....
        /*0e44*/ 	.word	0x000246d0


	//   ....[94]....
        /*0e48*/ 	.word	0x00026d30


	//   ....[95]....
        /*0e4c*/ 	.word	0x00026d70


	//   ....[96]....
        /*0e50*/ 	.word	0x00026db0


	//   ....[97]....
        /*0e54*/ 	.word	0x00026e70


	//   ....[98]....
        /*0e58*/ 	.word	0x00026ea0


	//   ....[99]....
        /*0e5c*/ 	.word	0x00026f00


	//   ....[100]....
        /*0e60*/ 	.word	0x00026f40


	//   ....[101]....
        /*0e64*/ 	.word	0x00026fa0


	//   ....[102]....
        /*0e68*/ 	.word	0x00026fc0


	//   ....[103]....
        /*0e6c*/ 	.word	0x00026ff0


	//   ....[104]....
        /*0e70*/ 	.word	0x00027820


	//   ....[105]....
        /*0e74*/ 	.word	0x00027860


	//   ....[106]....
        /*0e78*/ 	.word	0x00027880


	//   ....[107]....
        /*0e7c*/ 	.word	0x00027920


	//   ....[108]....
        /*0e80*/ 	.word	0x00027930


	//   ....[109]....
        /*0e84*/ 	.word	0x000279e0


	//   ....[110]....
        /*0e88*/ 	.word	0x000279f0


	//   ....[111]....
        /*0e8c*/ 	.word	0x00027aa0


	//   ....[112]....
        /*0e90*/ 	.word	0x00027ab0


	//   ....[113]....
        /*0e94*/ 	.word	0x00027b60


	//   ....[114]....
        /*0e98*/ 	.word	0x00027b70


	//   ....[115]....
        /*0e9c*/ 	.word	0x00027c20


	//   ....[116]....
        /*0ea0*/ 	.word	0x00027c30


	//   ....[117]....
        /*0ea4*/ 	.word	0x00027ce0


	//   ....[118]....
        /*0ea8*/ 	.word	0x00027cf0


	//   ....[119]....
        /*0eac*/ 	.word	0x00027d40


	//   ....[120]....
        /*0eb0*/ 	.word	0x00028550


	//   ....[121]....
        /*0eb4*/ 	.word	0x00028590


	//   ....[122]....
        /*0eb8*/ 	.word	0x000285c0


	//   ....[123]....
        /*0ebc*/ 	.word	0x00028680


	//   ....[124]....
        /*0ec0*/ 	.word	0x000286b0


	//   ....[125]....
        /*0ec4*/ 	.word	0x00028700


	//   ....[126]....
        /*0ec8*/ 	.word	0x00028730


	//   ....[127]....
        /*0ecc*/ 	.word	0x00028780


	//   ....[128]....
        /*0ed0*/ 	.word	0x000287b0


	//   ....[129]....
        /*0ed4*/ 	.word	0x00028820


	//   ....[130]....
        /*0ed8*/ 	.word	0x00028b20


	//   ....[131]....
        /*0edc*/ 	.word	0x00028b50


	//   ....[132]....
        /*0ee0*/ 	.word	0x00028c10


	//   ....[133]....
        /*0ee4*/ 	.word	0x00028c20


	//   ....[134]....
        /*0ee8*/ 	.word	0x00028cd0


	//   ....[135]....
        /*0eec*/ 	.word	0x00028ce0


	//   ....[136]....
        /*0ef0*/ 	.word	0x00028d90


	//   ....[137]....
        /*0ef4*/ 	.word	0x00028da0


	//   ....[138]....
        /*0ef8*/ 	.word	0x00028db0


	//   ....[139]....
        /*0efc*/ 	.word	0x00028e60


	//   ....[140]....
        /*0f00*/ 	.word	0x00029410


	//   ....[141]....
        /*0f04*/ 	.word	0x00029450


	//   ....[142]....
        /*0f08*/ 	.word	0x000294e0


	//   ....[143]....
        /*0f0c*/ 	.word	0x00029510


	//   ....[144]....
        /*0f10*/ 	.word	0x000295a0


	//   ....[145]....
        /*0f14*/ 	.word	0x000295d0


	//   ....[146]....
        /*0f18*/ 	.word	0x00029660


	//   ....[147]....
        /*0f1c*/ 	.word	0x00029690


	//   ....[148]....
        /*0f20*/ 	.word	0x000296a0


	//   ....[149]....
        /*0f24*/ 	.word	0x00029730


	//   ....[150]....
        /*0f28*/ 	.word	0x00029bd0


	//   ....[151]....
        /*0f2c*/ 	.word	0x00029c00


	//   ....[152]....
        /*0f30*/ 	.word	0x00029c60


	//   ....[153]....
        /*0f34*/ 	.word	0x00029c90


	//   ....[154]....
        /*0f38*/ 	.word	0x00029cc0


	//   ....[155]....
        /*0f3c*/ 	.word	0x00029cf0


	//   ....[156]....
        /*0f40*/ 	.word	0x00029d20


	//   ....[157]....
        /*0f44*/ 	.word	0x00029d50


	//   ....[158]....
        /*0f48*/ 	.word	0x00029f00


	//   ....[159]....
        /*0f4c*/ 	.word	0x00029f30


	//   ....[160]....
        /*0f50*/ 	.word	0x00029f60


	//   ....[161]....
        /*0f54*/ 	.word	0x00029f90


	//   ....[162]....
        /*0f58*/ 	.word	0x00029fc0


	//   ....[163]....
        /*0f5c*/ 	.word	0x00029ff0


	//   ....[164]....
        /*0f60*/ 	.word	0x0002a0b0


	//   ....[165]....
        /*0f64*/ 	.word	0x0002a0d0


	//   ....[166]....
        /*0f68*/ 	.word	0x0002a0e0


	//   ....[167]....
        /*0f6c*/ 	.word	0x0002a140


	//   ....[168]....
        /*0f70*/ 	.word	0x0002a760


	//   ....[169]....
        /*0f74*/ 	.word	0x0002aa80


	//   ....[170]....
        /*0f78*/ 	.word	0x0002ab10


	//   ....[171]....
        /*0f7c*/ 	.word	0x0002abb0


	//   ....[172]....
        /*0f80*/ 	.word	0x0002ac40


	//   ....[173]....
        /*0f84*/ 	.word	0x0002ace0


	//   ....[174]....
        /*0f88*/ 	.word	0x0002ad70


	//   ....[175]....
        /*0f8c*/ 	.word	0x0002ae60


	//   ....[176]....
        /*0f90*/ 	.word	0x0002aef0


	//   ....[177]....
        /*0f94*/ 	.word	0x0002af90


	//   ....[178]....
        /*0f98*/ 	.word	0x0002b020


	//   ....[179]....
        /*0f9c*/ 	.word	0x0002b0c0


	//   ....[180]....
        /*0fa0*/ 	.word	0x0002b150


	//   ....[181]....
        /*0fa4*/ 	.word	0x0002b240


	//   ....[182]....
        /*0fa8*/ 	.word	0x0002b2d0


	//   ....[183]....
        /*0fac*/ 	.word	0x0002b370


	//   ....[184]....
        /*0fb0*/ 	.word	0x0002b400


	//   ....[185]....
        /*0fb4*/ 	.word	0x0002b4a0


	//   ....[186]....
        /*0fb8*/ 	.word	0x0002b530


	//   ....[187]....
        /*0fbc*/ 	.word	0x0002b620


	//   ....[188]....
        /*0fc0*/ 	.word	0x0002b6b0


	//   ....[189]....
        /*0fc4*/ 	.word	0x0002b700


	//   ....[190]....
        /*0fc8*/ 	.word	0x0002b750


	//   ....[191]....
        /*0fcc*/ 	.word	0x0002b840


	//   ....[192]....
        /*0fd0*/ 	.word	0x0002b8d0


	//   ....[193]....
        /*0fd4*/ 	.word	0x0002b920


	//   ....[194]....
        /*0fd8*/ 	.word	0x0002b970


	//   ....[195]....
        /*0fdc*/ 	.word	0x0002bbd0


	//   ....[196]....
        /*0fe0*/ 	.word	0x0002beb0


	//   ....[197]....
        /*0fe4*/ 	.word	0x0002bfa0


	//   ....[198]....
        /*0fe8*/ 	.word	0x0002c080


	//   ....[199]....
        /*0fec*/ 	.word	0x0002c1d0


	//   ....[200]....
        /*0ff0*/ 	.word	0x0002c220


	//   ....[201]....
        /*0ff4*/ 	.word	0x0002c330


	//   ....[202]....
        /*0ff8*/ 	.word	0x0002c390


	//   ....[203]....
        /*0ffc*/ 	.word	0x0002c4a0


	//   ....[204]....
        /*1000*/ 	.word	0x0002c500


	//   ....[205]....
        /*1004*/ 	.word	0x0002c600


	//   ....[206]....
        /*1008*/ 	.word	0x0002c650


	//   ....[207]....
        /*100c*/ 	.word	0x0002c700


	//   ....[208]....
        /*1010*/ 	.word	0x0002c760


	//   ....[209]....
        /*1014*/ 	.word	0x0002c890


	//   ....[210]....
        /*1018*/ 	.word	0x0002c8e0


	//   ....[211]....
        /*101c*/ 	.word	0x0002ca20


	//   ....[212]....
        /*1020*/ 	.word	0x0002ca70


	//   ....[213]....
        /*1024*/ 	.word	0x0002cbb0


	//   ....[214]....
        /*1028*/ 	.word	0x0002cc00


	//   ....[215]....
        /*102c*/ 	.word	0x0002cd40


	//   ....[216]....
        /*1030*/ 	.word	0x0002cd90


	//   ....[217]....
        /*1034*/ 	.word	0x0002ced0


	//   ....[218]....
        /*1038*/ 	.word	0x0002cf20


	//   ....[219]....
        /*103c*/ 	.word	0x0002d060


	//   ....[220]....
        /*1040*/ 	.word	0x0002d0b0


	//   ....[221]....
        /*1044*/ 	.word	0x0002d1d0


	//   ....[222]....
        /*1048*/ 	.word	0x0002d220


	//   ....[223]....
        /*104c*/ 	.word	0x0002d350


	//   ....[224]....
        /*1050*/ 	.word	0x0002d420


	//   ....[225]....
        /*1054*/ 	.word	0x0002d590


	//   ....[226]....
        /*1058*/ 	.word	0x0002d5e0


	//   ....[227]....
        /*105c*/ 	.word	0x0002d6e0


	//   ....[228]....
        /*1060*/ 	.word	0x0002d730


	//   ....[229]....
        /*1064*/ 	.word	0x0002d830


	//   ....[230]....
        /*1068*/ 	.word	0x0002d880


	//   ....[231]....
        /*106c*/ 	.word	0x0002d9b0


	//   ....[232]....
        /*1070*/ 	.word	0x0002da00


	//   ....[233]....
        /*1074*/ 	.word	0x0002daf0


	//   ....[234]....
        /*1078*/ 	.word	0x0002db90


	//   ....[235]....
        /*107c*/ 	.word	0x0002dcd0


	//   ....[236]....
        /*1080*/ 	.word	0x0002dd20


	//   ....[237]....
        /*1084*/ 	.word	0x0002de60


	//   ....[238]....
        /*1088*/ 	.word	0x0002deb0


	//   ....[239]....
        /*108c*/ 	.word	0x0002dff0


	//   ....[240]....
        /*1090*/ 	.word	0x0002e040


	//   ....[241]....
        /*1094*/ 	.word	0x0002e180


	//   ....[242]....
        /*1098*/ 	.word	0x0002e1d0


	//   ....[243]....
        /*109c*/ 	.word	0x0002e2c0


	//   ....[244]....
        /*10a0*/ 	.word	0x0002e380


	//   ....[245]....
        /*10a4*/ 	.word	0x0002e510


	//   ....[246]....
        /*10a8*/ 	.word	0x0002e560


	//   ....[247]....
        /*10ac*/ 	.word	0x0002e690


	//   ....[248]....
        /*10b0*/ 	.word	0x0002e6e0


	//   ....[249]....
        /*10b4*/ 	.word	0x0002e810


	//   ....[250]....
        /*10b8*/ 	.word	0x0002e860


	//   ....[251]....
        /*10bc*/ 	.word	0x0002e990


	//   ....[252]....
        /*10c0*/ 	.word	0x0002e9e0


	//   ....[253]....
        /*10c4*/ 	.word	0x0002ea70


	//   ....[254]....
        /*10c8*/ 	.word	0x0002eb10


	//   ....[255]....
        /*10cc*/ 	.word	0x0002eca0


	//   ....[0]....
        /*10d0*/ 	.word	0x0002ed10


	//   ....[1]....
        /*10d4*/ 	.word	0x0002ed80


	//   ....[2]....
        /*10d8*/ 	.word	0x0002edf0


	//   ....[3]....
        /*10dc*/ 	.word	0x0002ee60


	//   ....[4]....
        /*10e0*/ 	.word	0x0002eee0


	//   ....[5]....
        /*10e4*/ 	.word	0x0002ef60


	//   ....[6]....
        /*10e8*/ 	.word	0x0002eff0


	//   ....[7]....
        /*10ec*/ 	.word	0x0002f060


	//   ....[8]....
        /*10f0*/ 	.word	0x0002f0d0


	//   ....[9]....
        /*10f4*/ 	.word	0x0002f140


	//   ....[10]....
        /*10f8*/ 	.word	0x0002f1c0


	//   ....[11]....
        /*10fc*/ 	.word	0x0002f230


	//   ....[12]....
        /*1100*/ 	.word	0x0002f2d0


	//   ....[13]....
        /*1104*/ 	.word	0x0002f320


	//   ....[14]....
        /*1108*/ 	.word	0x0002f3b0


	//   ....[15]....
        /*110c*/ 	.word	0x0002f4e0


	//----- nvinfo : EIATTR_REG_RECONFIG
	.align		4
.L_385:
        /*1110*/ 	.byte	0x01, 0x54
	.zero		2


	//----- nvinfo : EIATTR_SYSCALL_OFFSETS
	.align		4
        /*1114*/ 	.byte	0x04, 0x46
        /*1116*/ 	.short	(.L_387 - .L_386)


	//   ....[0]....
.L_386:
        /*1118*/ 	.word	0x00002380


	//   ....[1]....
        /*111c*/ 	.word	0x000024d0


	//   ....[2]....
        /*1120*/ 	.word	0x0000c640


	//   ....[3]....
        /*1124*/ 	.word	0x0000c9d0


	//   ....[4]....
        /*1128*/ 	.word	0x00026360


	//   ....[5]....
        /*112c*/ 	.word	0x000264b0


	//   ....[6]....
        /*1130*/ 	.word	0x000265a0


	//   ....[7]....
        /*1134*/ 	.word	0x00027480


	//----- nvinfo : EIATTR_MBARRIER_INSTR_OFFSETS
	.align		4
.L_387:
        /*1138*/ 	.byte	0x04, 0x39
        /*113a*/ 	.short	(.L_389 - .L_388)


	//   ....[0]....
.L_388:
        /*113c*/ 	.word	0x00000270
        /*1140*/ 	.word	0x000000ff
        /*1144*/ 	.word	0x00038800
        /*1148*/ 	.short	0x0100
        /*114a*/ 	.byte	0x08
	.zero		1


	//   ....[1]....
        /*114c*/ 	.word	0x00000280
        /*1150*/ 	.word	0x000000ff
        /*1154*/ 	.word	0x00038820
        /*1158*/ 	.short	0x0100
        /*115a*/ 	.byte	0x08
	.zero		1


	//   ....[2]....
        /*115c*/ 	.word	0x00000370
        /*1160*/ 	.word	0x000000ff
        /*1164*/ 	.word	0x00038830
        /*1168*/ 	.short	0x0100
        /*116a*/ 	.byte	0x08
	.zero		1


	//   ....[3]....
        /*116c*/ 	.word	0x00000380
        /*1170*/ 	.word	0x000000ff
        /*1174*/ 	.word	0x00038840
        /*1178*/ 	.short	0x0100
        /*117a*/ 	.byte	0x08
	.zero		1


	//   ....[4]....
        /*117c*/ 	.word	0x00000390
        /*1180*/ 	.word	0x000000ff
        /*1184*/ 	.word	0x00038838
        /*1188*/ 	.short	0x0100
        /*118a*/ 	.byte	0x08
	.zero		1


	//   ....[5]....
        /*118c*/ 	.word	0x000003a0
        /*1190*/ 	.word	0x000000ff
        /*1194*/ 	.word	0x00038848
        /*1198*/ 	.short	0x0100
        /*119a*/ 	.byte	0x08
	.zero		1


	//   ....[6]....
        /*119c*/ 	.word	0x000004d0
        /*11a0*/ 	.word	0x000000ff
        /*11a4*/ 	.word	0x00038850
        /*11a8*/ 	.short	0x0100
        /*11aa*/ 	.byte	0x08
	.zero		1


	//   ....[7]....
        /*11ac*/ 	.word	0x000004e0
        /*11b0*/ 	.word	0x000000ff
        /*11b4*/ 	.word	0x00038860
        /*11b8*/ 	.short	0x0100
        /*11ba*/ 	.byte	0x08
	.zero		1


	//   ....[8]....
        /*11bc*/ 	.word	0x000004f0
        /*11c0*/ 	.word	0x000000ff
        /*11c4*/ 	.word	0x00038858
        /*11c8*/ 	.short	0x0100
        /*11ca*/ 	.byte	0x08
	.zero		1


	//   ....[9]....
        /*11cc*/ 	.word	0x00000500
        /*11d0*/ 	.word	0x000000ff
        /*11d4*/ 	.word	0x00038868
        /*11d8*/ 	.short	0x0100
        /*11da*/ 	.byte	0x08
	.zero		1


	//   ....[10]....
        /*11dc*/ 	.word	0x000005f0
        /*11e0*/ 	.word	0x000000ff
        /*11e4*/ 	.word	0x00038870
        /*11e8*/ 	.short	0x0100
        /*11ea*/ 	.byte	0x06
	.zero		1


	//   ....[11]....
        /*11ec*/ 	.word	0x00000600
        /*11f0*/ 	.word	0x000000ff
        /*11f4*/ 	.word	0x00038880
        /*11f8*/ 	.short	0x0100
        /*11fa*/ 	.byte	0x06
	.zero		1


	//   ....[12]....
        /*11fc*/ 	.word	0x00000610
        /*1200*/ 	.word	0x000000ff
        /*1204*/ 	.word	0x00038878
        /*1208*/ 	.short	0x0100
        /*120a*/ 	.byte	0x06
	.zero		1


	//   ....[13]....
        /*120c*/ 	.word	0x00000620
        /*1210*/ 	.word	0x000000ff
        /*1214*/ 	.word	0x00038888
        /*1218*/ 	.short	0x0100
        /*121a*/ 	.byte	0x06
	.zero		1


	//   ....[14]....
        /*121c*/ 	.word	0x00000750
        /*1220*/ 	.word	0x000000ff
        /*1224*/ 	.word	0x00038890
        /*1228*/ 	.short	0x0100
        /*122a*/ 	.byte	0x08
	.zero		1


	//   ....[15]....
        /*122c*/ 	.word	0x00000760
        /*1230*/ 	.word	0x000000ff
        /*1234*/ 	.word	0x000388a0
        /*1238*/ 	.short	0x0100
        /*123a*/ 	.byte	0x08
	.zero		1


	//   ....[16]....
        /*123c*/ 	.word	0x00000770
        /*1240*/ 	.word	0x000000ff
        /*1244*/ 	.word	0x00038898
        /*1248*/ 	.short	0x0100
        /*124a*/ 	.byte	0x08
	.zero		1


	//   ....[17]....
        /*124c*/ 	.word	0x00000780
        /*1250*/ 	.word	0x000000ff
        /*1254*/ 	.word	0x000388a8
        /*1258*/ 	.short	0x0100
        /*125a*/ 	.byte	0x08
	.zero		1


	//   ....[18]....
        /*125c*/ 	.word	0x000008b0
        /*1260*/ 	.word	0x000000ff
        /*1264*/ 	.word	0x000388b0
        /*1268*/ 	.short	0x0100
        /*126a*/ 	.byte	0x08
	.zero		1


	//   ....[19]....
        /*126c*/ 	.word	0x000008c0
        /*1270*/ 	.word	0x000000ff
        /*1274*/ 	.word	0x000388c0
        /*1278*/ 	.short	0x0100
        /*127a*/ 	.byte	0x08
	.zero		1


	//   ....[20]....
        /*127c*/ 	.word	0x000008d0
        /*1280*/ 	.word	0x000000ff
        /*1284*/ 	.word	0x000388b8
        /*1288*/ 	.short	0x0100
        /*128a*/ 	.byte	0x08
	.zero		1


	//   ....[21]....
        /*128c*/ 	.word	0x000008e0
        /*1290*/ 	.word	0x000000ff
        /*1294*/ 	.word	0x000388c8
        /*1298*/ 	.short	0x0100
        /*129a*/ 	.byte	0x08
	.zero		1


	//   ....[22]....
        /*129c*/ 	.word	0x00004000
        /*12a0*/ 	.word	0x00000057
        /*12a4*/ 	.word	0x00038890
        /*12a8*/ 	.short	0x010a
        /*12aa*/ 	.byte	0x3f
	.zero		1


	//   ....[23]....
        /*12ac*/ 	.word	0x00007970
        /*12b0*/ 	.word	0x00000057
        /*12b4*/ 	.word	0x00038890
        /*12b8*/ 	.short	0x010a
        /*12ba*/ 	.byte	0x3f
	.zero		1


	//   ....[24]....
        /*12bc*/ 	.word	0x0000ad90
        /*12c0*/ 	.word	0x00000057
        /*12c4*/ 	.word	0x00038890
        /*12c8*/ 	.short	0x010a
        /*12ca*/ 	.byte	0x3f
	.zero		1


	//   ....[25]....
        /*12cc*/ 	.word	0x0000b570
        /*12d0*/ 	.word	0x0000000b
        /*12d4*/ 	.word	0x00000000
        /*12d8*/ 	.short	0x0101
        /*12da*/ 	.byte	0x3f
	.zero		1


	//   ....[26]....
        /*12dc*/ 	.word	0x0000b5b0
        /*12e0*/ 	.word	0x00000057
        /*12e4*/ 	.word	0x000388b0
        /*12e8*/ 	.short	0x010a
        /*12ea*/ 	.byte	0x3f
	.zero		1


	//   ....[27]....
        /*12ec*/ 	.word	0x0000bce0
        /*12f0*/ 	.word	0x00000057
        /*12f4*/ 	.word	0x00000000
        /*12f8*/ 	.short	0x0101
        /*12fa*/ 	.byte	0x3f
	.zero		1


	//   ....[28]....
        /*12fc*/ 	.word	0x0000c6d0
        /*1300*/ 	.word	0x00000017
        /*1304*/ 	.word	0x00038800
        /*1308*/ 	.short	0x010a
        /*130a*/ 	.byte	0x3f
	.zero		1


	//   ....[29]....
        /*130c*/ 	.word	0x0000c720
        /*1310*/ 	.word	0x00000017
        /*1314*/ 	.word	0x00038800
        /*1318*/ 	.short	0x010a
        /*131a*/ 	.byte	0x3f
	.zero		1


	//   ....[30]....
        /*131c*/ 	.word	0x0000cf10
        /*1320*/ 	.word	0x00000017
        /*1324*/ 	.word	0x00038800
        /*1328*/ 	.short	0x010a
        /*132a*/ 	.byte	0x3f
	.zero		1


	//   ....[31]....
        /*132c*/ 	.word	0x000102b0
        /*1330*/ 	.word	0x00000017
        /*1334*/ 	.word	0x00038800
        /*1338*/ 	.short	0x010a
        /*133a*/ 	.byte	0x3f
	.zero		1


	//   ....[32]....
        /*133c*/ 	.word	0x00013af0
        /*1340*/ 	.word	0x00000000
        /*1344*/ 	.word	0x00038830
        /*1348*/ 	.short	0x010a
        /*134a*/ 	.byte	0x3f
	.zero		1


	//   ....[33]....
        /*134c*/ 	.word	0x00013b40
        /*1350*/ 	.word	0x00000000
        /*1354*/ 	.word	0x00038830
        /*1358*/ 	.short	0x010a
        /*135a*/ 	.byte	0x3f
	.zero		1


	//   ....[34]....
        /*135c*/ 	.word	0x000176c0
        /*1360*/ 	.word	0x00000000
        /*1364*/ 	.word	0x00000000
        /*1368*/ 	.short	0x0101
        /*136a*/ 	.byte	0x3f
	.zero		1


	//   ....[35]....
        /*136c*/ 	.word	0x00018900
        /*1370*/ 	.word	0x00000009
        /*1374*/ 	.word	0x00038830
        /*1378*/ 	.short	0x010a
        /*137a*/ 	.byte	0x3f
	.zero		1


	//   ....[36]....
        /*137c*/ 	.word	0x00018990
        /*1380*/ 	.word	0x00000009
        /*1384*/ 	.word	0x00038830
        /*1388*/ 	.short	0x010a
        /*138a*/ 	.byte	0x3f
	.zero		1


	//   ....[37]....
        /*138c*/ 	.word	0x0001c090
        /*1390*/ 	.word	0x00000006
        /*1394*/ 	.word	0x00038850
        /*1398*/ 	.short	0x010a
        /*139a*/ 	.byte	0x3f
	.zero		1


	//   ....[38]....
        /*139c*/ 	.word	0x0001c0e0
        /*13a0*/ 	.word	0x00000006
        /*13a4*/ 	.word	0x00038850
        /*13a8*/ 	.short	0x010a
        /*13aa*/ 	.byte	0x3f
	.zero		1


	//   ....[39]....
        /*13ac*/ 	.word	0x0001cc00
        /*13b0*/ 	.word	0x00000009
        /*13b4*/ 	.word	0x00000000
        /*13b8*/ 	.short	0x0101
        /*13ba*/ 	.byte	0x3f
	.zero		1


	//   ....[40]....
        /*13bc*/ 	.word	0x0001cff0
        /*13c0*/ 	.word	0x00000006
        /*13c4*/ 	.word	0x00000000
        /*13c8*/ 	.short	0x0101
        /*13ca*/ 	.byte	0x3f
	.zero		1


	//   ....[41]....
        /*13cc*/ 	.word	0x0001d9a0
        /*13d0*/ 	.word	0x00000002
        /*13d4*/ 	.word	0x00038850
        /*13d8*/ 	.short	0x010a
        /*13da*/ 	.byte	0x3f
	.zero		1


	//   ....[42]....
        /*13dc*/ 	.word	0x0001d9f0
        /*13e0*/ 	.word	0x00000002
        /*13e4*/ 	.word	0x00038850
        /*13e8*/ 	.short	0x010a
        /*13ea*/ 	.byte	0x3f
	.zero		1


	//   ....[43]....
        /*13ec*/ 	.word	0x0001e680
        /*13f0*/ 	.word	0x00000002
        /*13f4*/ 	.word	0x00000000
        /*13f8*/ 	.short	0x0101
        /*13fa*/ 	.byte	0x3f
	.zero		1


	//   ....[44]....
        /*13fc*/ 	.word	0x000202f0
        /*1400*/ 	.word	0x00000014
        /*1404*/ 	.word	0x00000000
        /*1408*/ 	.short	0x0101
        /*140a*/ 	.byte	0x3f
	.zero		1


	//   ....[45]....
        /*140c*/ 	.word	0x00020fb0
        /*1410*/ 	.word	0x00000038
        /*1414*/ 	.word	0x00000000
        /*1418*/ 	.short	0x0101
        /*141a*/ 	.byte	0x3f
	.zero		1


	//   ....[46]....
        /*141c*/ 	.word	0x000247b0
        /*1420*/ 	.word	0x00000010
        /*1424*/ 	.word	0x00038820
        /*1428*/ 	.short	0x010a
        /*142a*/ 	.byte	0x3f
	.zero		1


	//   ....[47]....
        /*142c*/ 	.word	0x00024840
        /*1430*/ 	.word	0x0000000c
        /*1434*/ 	.word	0x000388a0
        /*1438*/ 	.short	0x010a
        /*143a*/ 	.byte	0x3f
	.zero		1


	//   ....[48]....
        /*143c*/ 	.word	0x00024d90
        /*1440*/ 	.word	0x0000000c
        /*1444*/ 	.word	0x000388c0
        /*1448*/ 	.short	0x010a
        /*144a*/ 	.byte	0x3f
	.zero		1


	//   ....[49]....
        /*144c*/ 	.word	0x000253a0
        /*1450*/ 	.word	0x0000000b
        /*1454*/ 	.word	0x000388a0
        /*1458*/ 	.short	0x010a
        /*145a*/ 	.byte	0x3f
	.zero		1


	//   ....[50]....
        /*145c*/ 	.word	0x000258e0
        /*1460*/ 	.word	0x0000000b
        /*1464*/ 	.word	0x000388c0
        /*1468*/ 	.short	0x010a
        /*146a*/ 	.byte	0x3f
	.zero		1


	//   ....[51]....
        /*146c*/ 	.word	0x00026b60
        /*1470*/ 	.word	0x00000005
        /*1474*/ 	.word	0x00038840
        /*1478*/ 	.short	0x010a
        /*147a*/ 	.byte	0x3f
	.zero		1


	//   ....[52]....
        /*147c*/ 	.word	0x00027170
        /*1480*/ 	.word	0x00000005
        /*1484*/ 	.word	0x00038830
        /*1488*/ 	.short	0x0107
        /*148a*/ 	.byte	0x3f
	.zero		1


	//   ....[53]....
        /*148c*/ 	.word	0x00027250
        /*1490*/ 	.word	0x00000005
        /*1494*/ 	.word	0x00038830
        /*1498*/ 	.short	0x0101
        /*149a*/ 	.byte	0x3f
	.zero		1


	//   ....[54]....
        /*149c*/ 	.word	0x00027e80
        /*14a0*/ 	.word	0x00000010
        /*14a4*/ 	.word	0x00038800
        /*14a8*/ 	.short	0x0107
        /*14aa*/ 	.byte	0x3f
	.zero		1


	//   ....[55]....
        /*14ac*/ 	.word	0x00027fa0
        /*14b0*/ 	.word	0x00000010
        /*14b4*/ 	.word	0x00038800
        /*14b8*/ 	.short	0x0101
        /*14ba*/ 	.byte	0x3f
	.zero		1


	//   ....[56]....
        /*14bc*/ 	.word	0x00027fc0
        /*14c0*/ 	.word	0x00000010
        /*14c4*/ 	.word	0x00038820
        /*14c8*/ 	.short	0x010a
        /*14ca*/ 	.byte	0x3f
	.zero		1


	//   ....[57]....
        /*14cc*/ 	.word	0x000283c0
        /*14d0*/ 	.word	0x00000006
        /*14d4*/ 	.word	0x00038840
        /*14d8*/ 	.short	0x010a
        /*14da*/ 	.byte	0x3f
	.zero		1


	//   ....[58]....
        /*14dc*/ 	.word	0x00028940
        /*14e0*/ 	.word	0x00000006
        /*14e4*/ 	.word	0x00038830
        /*14e8*/ 	.short	0x0107
        /*14ea*/ 	.byte	0x3f
	.zero		1


	//   ....[59]....
        /*14ec*/ 	.word	0x00028a00
        /*14f0*/ 	.word	0x00000006
        /*14f4*/ 	.word	0x00038830
        /*14f8*/ 	.short	0x0101
        /*14fa*/ 	.byte	0x3f
	.zero		1


	//   ....[60]....
        /*14fc*/ 	.word	0x00028a60
        /*1500*/ 	.word	0x00000006
        /*1504*/ 	.word	0x00038860
        /*1508*/ 	.short	0x010a
        /*150a*/ 	.byte	0x3f
	.zero		1


	//   ....[61]....
        /*150c*/ 	.word	0x00028f90
        /*1510*/ 	.word	0x00000006
        /*1514*/ 	.word	0x00038850
        /*1518*/ 	.short	0x0107
        /*151a*/ 	.byte	0x3f
	.zero		1


	//   ....[62]....
        /*151c*/ 	.word	0x00029130
        /*1520*/ 	.word	0x00000006
        /*1524*/ 	.word	0x00038850
        /*1528*/ 	.short	0x0101
        /*152a*/ 	.byte	0x3f
	.zero		1


	//   ....[63]....
        /*152c*/ 	.word	0x00029360
        /*1530*/ 	.word	0x00000004
        /*1534*/ 	.word	0x00038860
        /*1538*/ 	.short	0x010a
        /*153a*/ 	.byte	0x3f
	.zero		1


	//   ....[64]....
        /*153c*/ 	.word	0x000298c0
        /*1540*/ 	.word	0x00000004
        /*1544*/ 	.word	0x00038850
        /*1548*/ 	.short	0x0107
        /*154a*/ 	.byte	0x3f
	.zero		1


	//   ....[65]....
        /*154c*/ 	.word	0x00029980
        /*1550*/ 	.word	0x00000004
        /*1554*/ 	.word	0x00038850
        /*1558*/ 	.short	0x0101
        /*155a*/ 	.byte	0x3f
	.zero		1


	//   ....[66]....
        /*155c*/ 	.word	0x0002a6e0
        /*1560*/ 	.word	0x00000005
        /*1564*/ 	.word	0x00038820
        /*1568*/ 	.short	0x010a
        /*156a*/ 	.byte	0x3f
	.zero		1


	//   ....[67]....
        /*156c*/ 	.word	0x0002a850
        /*1570*/ 	.word	0x00000003
        /*1574*/ 	.word	0x00038840
        /*1578*/ 	.short	0x010a
        /*157a*/ 	.byte	0x3f
	.zero		1


	//   ....[68]....
        /*157c*/ 	.word	0x0002a8f0
        /*1580*/ 	.word	0x00000017
        /*1584*/ 	.word	0x00038840
        /*1588*/ 	.short	0x010a
        /*158a*/ 	.byte	0x3f
	.zero		1


	//   ....[69]....
        /*158c*/ 	.word	0x0002a930
        /*1590*/ 	.word	0x00000003
        /*1594*/ 	.word	0x00038860
        /*1598*/ 	.short	0x010a
        /*159a*/ 	.byte	0x3f
	.zero		1


	//   ....[70]....
        /*159c*/ 	.word	0x0002a970
        /*15a0*/ 	.word	0x00000017
        /*15a4*/ 	.word	0x00038860
        /*15a8*/ 	.short	0x010a
        /*15aa*/ 	.byte	0x3f
	.zero		1


	//   ....[71]....
        /*15ac*/ 	.word	0x0002a9d0
        /*15b0*/ 	.word	0x00000057
        /*15b4*/ 	.word	0x00038890
        /*15b8*/ 	.short	0x010a
        /*15ba*/ 	.byte	0x3f
	.zero		1


	//   ....[72]....
        /*15bc*/ 	.word	0x0002adb0
        /*15c0*/ 	.word	0x00000057
        /*15c4*/ 	.word	0x00038890
        /*15c8*/ 	.short	0x010a
        /*15ca*/ 	.byte	0x3f
	.zero		1


	//   ....[73]....
        /*15cc*/ 	.word	0x0002b190
        /*15d0*/ 	.word	0x00000057
        /*15d4*/ 	.word	0x00038890
        /*15d8*/ 	.short	0x010a
        /*15da*/ 	.byte	0x3f
	.zero		1


	//   ....[74]....
        /*15dc*/ 	.word	0x0002b570
        /*15e0*/ 	.word	0x00000057
        /*15e4*/ 	.word	0x000388b0
        /*15e8*/ 	.short	0x010a
        /*15ea*/ 	.byte	0x3f
	.zero		1


	//   ....[75]....
        /*15ec*/ 	.word	0x0002b790
        /*15f0*/ 	.word	0x00000017
        /*15f4*/ 	.word	0x00038800
        /*15f8*/ 	.short	0x010a
        /*15fa*/ 	.byte	0x3f
	.zero		1


	//   ....[76]....
        /*15fc*/ 	.word	0x0002b9b0
        /*1600*/ 	.word	0x00000017
        /*1604*/ 	.word	0x00038800
        /*1608*/ 	.short	0x010a
        /*160a*/ 	.byte	0x3f
	.zero		1


	//   ....[77]....
        /*160c*/ 	.word	0x0002ba00
        /*1610*/ 	.word	0x00000000
        /*1614*/ 	.word	0x00038830
        /*1618*/ 	.short	0x010a
        /*161a*/ 	.byte	0x3f
	.zero		1


	//   ....[78]....
        /*161c*/ 	.word	0x0002ba50
        /*1620*/ 	.word	0x00000009
        /*1624*/ 	.word	0x00038830
        /*1628*/ 	.short	0x010a
        /*162a*/ 	.byte	0x3f
	.zero		1


	//   ....[79]....
        /*162c*/ 	.word	0x0002baa0
        /*1630*/ 	.word	0x00000006
        /*1634*/ 	.word	0x00038850
        /*1638*/ 	.short	0x010a
        /*163a*/ 	.byte	0x3f
	.zero		1


	//   ....[80]....
        /*163c*/ 	.word	0x0002baf0
        /*1640*/ 	.word	0x00000002
        /*1644*/ 	.word	0x00038850
        /*1648*/ 	.short	0x010a
        /*164a*/ 	.byte	0x3f
	.zero		1


	//   ....[81]....
        /*164c*/ 	.word	0x0002bc90
        /*1650*/ 	.word	0x00000010
        /*1654*/ 	.word	0x00038820
        /*1658*/ 	.short	0x010a
        /*165a*/ 	.byte	0x3f
	.zero		1


	//   ....[82]....
        /*165c*/ 	.word	0x0002bce0
        /*1660*/ 	.word	0x0000000c
        /*1664*/ 	.word	0x000388a0
        /*1668*/ 	.short	0x010a
        /*166a*/ 	.byte	0x3f
	.zero		1


	//   ....[83]....
        /*166c*/ 	.word	0x0002bd30
        /*1670*/ 	.word	0x0000000c
        /*1674*/ 	.word	0x000388c0
        /*1678*/ 	.short	0x010a
        /*167a*/ 	.byte	0x3f
	.zero		1


	//   ....[84]....
        /*167c*/ 	.word	0x0002bd80
        /*1680*/ 	.word	0x0000000b
        /*1684*/ 	.word	0x000388a0
        /*1688*/ 	.short	0x010a
        /*168a*/ 	.byte	0x3f
	.zero		1


	//   ....[85]....
        /*168c*/ 	.word	0x0002bdd0
        /*1690*/ 	.word	0x0000000b
        /*1694*/ 	.word	0x000388c0
        /*1698*/ 	.short	0x010a
        /*169a*/ 	.byte	0x3f
	.zero		1


	//   ....[86]....
        /*169c*/ 	.word	0x0002bef0
        /*16a0*/ 	.word	0x00000005
        /*16a4*/ 	.word	0x00038840
        /*16a8*/ 	.short	0x010a
        /*16aa*/ 	.byte	0x3f
	.zero		1


	//   ....[87]....
        /*16ac*/ 	.word	0x0002d250
        /*16b0*/ 	.word	0x00000010
        /*16b4*/ 	.word	0x00038820
        /*16b8*/ 	.short	0x010a
        /*16ba*/ 	.byte	0x3f
	.zero		1


	//   ....[88]....
        /*16bc*/ 	.word	0x0002d2a0
        /*16c0*/ 	.word	0x00000006
        /*16c4*/ 	.word	0x00038840
        /*16c8*/ 	.short	0x010a
        /*16ca*/ 	.byte	0x3f
	.zero		1


	//   ....[89]....
        /*16cc*/ 	.word	0x0002da40
        /*16d0*/ 	.word	0x00000006
        /*16d4*/ 	.word	0x00038860
        /*16d8*/ 	.short	0x010a
        /*16da*/ 	.byte	0x3f
	.zero		1


	//   ....[90]....
        /*16dc*/ 	.word	0x0002e210
        /*16e0*/ 	.word	0x00000004
        /*16e4*/ 	.word	0x00038860
        /*16e8*/ 	.short	0x010a
        /*16ea*/ 	.byte	0x3f
	.zero		1


	//   ....[91]....
        /*16ec*/ 	.word	0x0002f400
        /*16f0*/ 	.word	0x00000005
        /*16f4*/ 	.word	0x00038820
        /*16f8*/ 	.short	0x010a
        /*16fa*/ 	.byte	0x3f
	.zero		1


	//   ....[92]....
        /*16fc*/ 	.word	0x0002f5a0
        /*1700*/ 	.word	0x00000003
        /*1704*/ 	.word	0x00038840
        /*1708*/ 	.short	0x010a
        /*170a*/ 	.byte	0x3f
	.zero		1


	//   ....[93]....
        /*170c*/ 	.word	0x0002f5f0
        /*1710*/ 	.word	0x00000017
        /*1714*/ 	.word	0x00038840
        /*1718*/ 	.short	0x010a
        /*171a*/ 	.byte	0x3f
	.zero		1


	//   ....[94]....
        /*171c*/ 	.word	0x0002f640
        /*1720*/ 	.word	0x00000003
        /*1724*/ 	.word	0x00038860
        /*1728*/ 	.short	0x010a
        /*172a*/ 	.byte	0x3f
	.zero		1


	//----- nvinfo : EIATTR_NUM_MBARRIERS
	.align		4
.L_389:
        /*172c*/ 	.byte	0x03, 0x38
        /*172e*/ 	.short	0x0016


	//----- nvinfo : EIATTR_EXIT_INSTR_OFFSETS
	.align		4
        /*1730*/ 	.byte	0x04, 0x1c
        /*1732*/ 	.short	(.L_391 - .L_390)


	//   ....[0]....
.L_390:
        /*1734*/ 	.word	0x0002a9c0


	//----- nvinfo : EIATTR_MAX_THREADS
	.align		4
.L_391:
        /*1738*/ 	.byte	0x04, 0x05
        /*173a*/ 	.short	(.L_393 - .L_392)
.L_392:
        /*173c*/ 	.word	0x00000180
        /*1740*/ 	.word	0x00000001
        /*1744*/ 	.word	0x00000001


	//----- nvinfo : EIATTR_CRS_STACK_SIZE
	.align		4
.L_393:
        /*1748*/ 	.byte	0x04, 0x1e
        /*174a*/ 	.short	(.L_395 - .L_394)
.L_394:
        /*174c*/ 	.word	0x00000000


	//----- nvinfo : EIATTR_CBANK_PARAM_SIZE
	.align		4
.L_395:
        /*1750*/ 	.byte	0x03, 0x19
        /*1752*/ 	.short	0x0af0


	//----- nvinfo : EIATTR_PARAM_CBANK
	.align		4
        /*1754*/ 	.byte	0x04, 0x0a
        /*1756*/ 	.short	(.L_397 - .L_396)
	.align		4
.L_396:
        /*1758*/ 	.word	index@(.nv.constant0._ZN7cutlass13device_kernelIN5flash11enable_sm90INS1_16FlashAttnFwdSm90INS1_25CollectiveMainloopFwdSm90ILi2EN4cute5tupleIJNS5_1CILi1EEES8_S8_EEENS6_IJNS7_ILi128EEENS7_ILi80EEENS7_ILi256EEEEEELi256ENS_10bfloat16_tEfNS_4arch4Sm90ELb0ELb0ELb0ELb1ELb1ELb1ELb0ELb1ELb1ELb1ELb1ELb0EEENS1_21CollectiveEpilogueFwdINS6_IJSA_SC_SB_EEES9_SE_SG_Li256ELb1ELb1ELb1ELb0EEENS1_36VarlenDynamicPersistentTileSchedulerILi128ELi80ELi256ELi128ELb1ELb1ELb1ELb0ELb1ELb1EEEEEEEEEvNT_6ParamsE)
        /*175c*/ 	.short	0x0210
        /*175e*/ 	.short	0x0af0


	//----- nvinfo : EIATTR_SW_WAR
	.align		4
.L_397:
        /*1760*/ 	.byte	0x04, 0x36
        /*1762*/ 	.short	(.L_399 - .L_398)
.L_398:
        /*1764*/ 	.word	0x00000008
.L_399:


//--------------------- .nv.info._ZN7cutlass13device_kernelIN5flash11enable_sm90INS1_16FlashAttnFwdSm90INS1_25CollectiveMainloopFwdSm90ILi2EN4cute5tupleIJNS5_1CILi1EEES8_S8_EEENS6_IJNS7_ILi128EEENS7_ILi64EEENS7_ILi256EEEEEELi256ENS_10bfloat16_tEfNS_4arch4Sm90ELb0ELb1ELb0ELb0ELb1ELb0ELb0ELb1ELb1ELb1ELb1ELb0EEENS1_21CollectiveEpilogueFwdINS6_IJSA_SC_SB_EEES9_SE_SG_Li256ELb0ELb1ELb1ELb0EEENS1_19SingleTileSchedulerILb0ELb1ELb1ELi128EEEEEEEEEvNT_6ParamsE --------------------------
	.section	.nv.info._ZN7cutlass13device_kernelIN5flash11enable_sm90INS1_16FlashAttnFwdSm90INS1_25CollectiveMainloopFwdSm90ILi2EN4cute5tupleIJNS5_1CILi1EEES8_S8_EEENS6_IJNS7_ILi128EEENS7_ILi64EEENS7_ILi256EEEEEELi256ENS_10bfloat16_tEfNS_4arch4Sm90ELb0ELb1ELb0ELb0ELb1ELb0ELb0ELb1ELb1ELb1ELb1ELb0EEENS1_21CollectiveEpilogueFwdINS6_IJSA_SC_SB_EEES9_SE_SG_Li256ELb0ELb1ELb1ELb0EEENS1_19SingleTileSchedulerILb0ELb1ELb1ELi128EEEEEEEEEvNT_6ParamsE,"",@"SHT_CUDA_INFO"
	.sectionflags	@""
	.align	4


	//----- nvinfo : EIATTR_CUDA_API_VERSION
	.align		4
        /*0000*/ 	.byte	0x04, 0x37
        /*0002*/ 	.short	(.L_401 - .L_400)
.L_400:
        /*0004*/ 	.word	0x00000082


	//----- nvinfo : EIATTR_KPARAM_INFO
	.align		4
.L_401:
        /*0008*/ 	.byte	0x04, 0x17
        /*000a*/ 	.short	(.L_403 - .L_402)
.L_402:
        /*000c*/ 	.word	0x00000000
        /*0010*/ 	.short	0x0000
        /*0012*/ 	.short	0x0070
        /*0014*/ 	.byte	0x00, 0xf0, 0x01, 0x28


	//----- nvinfo : EIATTR_SPARSE_MMA_MASK
	.align		4
.L_403:
        /*0018*/ 	.byte	0x03, 0x50
        /*001a*/ 	.short	0x0000


	//----- nvinfo : EIATTR_MAXREG_COUNT
	.align		4
        /*001c*/ 	.byte	0x03, 0x1b
        /*001e*/ 	.short	0x00a8


	//----- nvinfo : EIATTR_NUM_BARRIERS
	.align		4
        /*0020*/ 	.byte	0x02, 0x4c
        /*0022*/ 	.byte	0x09
	.zero		1


	//----- nvinfo : EIATTR_EXTERNS
	.align		4
        /*0024*/ 	.byte	0x04, 0x0f
        /*0026*/ 	.short	(.L_405 - .L_404)


	//   ....[0]....
	.align		4
.L_404:
        /*0028*/ 	.word	index@(__assertfail)


	//----- nvinfo : EIATTR_ANNOTATIONS
	.align		4
.L_405:
        /*002c*/ 	.byte	0x04, 0x55
        /*002e*/ 	.short	(.L_407 - .L_406)


	//   ....[0]....
.L_406:
        /*0030*/ 	.word	0x00000001
        /*0034*/ 	.byte	0xb0, 0x08, 0x00, 0x00, 0x01, 0x00, 0x00, 0x00, 0xe0, 0x09, 0x00, 0x00, 0x01, 0x00, 0x00, 0x00
        /*0044*/ 	.byte	0x90, 0x19, 0x00, 0x00, 0x01, 0x00, 0x00, 0x00, 0x30, 0xcd, 0x00, 0x00, 0x01, 0x00, 0x00, 0x00
        /*0054*/ 	.byte	0x40, 0xef, 0x00, 0x00, 0x01, 0x00, 0x00, 0x00, 0xd0, 0x02, 0x01, 0x00, 0x01, 0x00, 0x00, 0x00
        /*0064*/ 	.byte	0x70, 0x04, 0x01, 0x00, 0x01, 0x00, 0x00, 0x00, 0x00, 0x19, 0x01, 0x00, 0x01, 0x00, 0x00, 0x00
        /*0074*/ 	.byte	0xa0, 0x2e, 0x01, 0x00


	//----- nvinfo : EIATTR_MERCURY_ISA_VERSION
	.align		4
.L_407:
        /*0078*/ 	.byte	0x03, 0x5f
        /*007a*/ 	.short	0x0101


	//----- nvinfo : EIATTR_INT_WARP_WIDE_INSTR_OFFSETS
	.align		4
        /*007c*/ 	.byte	0x04, 0x31
        /*007e*/ 	.short	(.L_409 - .L_408)


	//   ....[0]....
.L_408:
        /*0080*/ 	.word	0x000000c0


	//   ....[1]....
        /*0084*/ 	.word	0x000000d0


	//   ....[2]....
        /*0088*/ 	.word	0x00000170


	//----- nvinfo : EIATTR_COOP_GROUP_MASK_REGIDS
	.align		4
.L_409:
        /*008c*/ 	.byte	0x04, 0x29
        /*008e*/ 	.short	(.L_411 - .L_410)


	//   ....[0]....
.L_410:
        /*0090*/ 	.word	0xffffffff


	//   ....[1]....
        /*0094*/ 	.word	0xffffffff


	//   ....[2]....
        /*0098*/ 	.word	0xffffffff


	//   ....[3]....
        /*009c*/ 	.word	0xffffffff


	//   ....[4]....
        /*00a0*/ 	.word	0xffffffff


	//   ....[5]....
        /*00a4*/ 	.word	0xffffffff


	//   ....[6]....
        /*00a8*/ 	.word	0xffffffff


	//   ....[7]....
        /*00ac*/ 	.word	0xffffffff


	//   ....[8]....
        /*00b0*/ 	.word	0xffffffff


	//   ....[9]....
        /*00b4*/ 	.word	0xffffffff


	//   ....[10]....
        /*00b8*/ 	.word	0xffffffff


	//   ....[11]....
        /*00bc*/ 	.word	0xffffffff


	//   ....[12]....
        /*00c0*/ 	.word	0xffffffff


	//   ....[13]....
        /*00c4*/ 	.word	0xffffffff


	//   ....[14]....
        /*00c8*/ 	.word	0xffffffff


	//   ....[15]....
        /*00cc*/ 	.word	0xffffffff


	//   ....[16]....
        /*00d0*/ 	.word	0xffffffff


	//   ....[17]....
        /*00d4*/ 	.word	0xffffffff


	//   ....[18]....
        /*00d8*/ 	.word	0xffffffff


	//   ....[19]....
        /*00dc*/ 	.word	0xffffffff


	//   ....[20]....
        /*00e0*/ 	.word	0xffffffff


	//   ....[21]....
        /*00e4*/ 	.word	0xffffffff


	//   ....[22]....
        /*00e8*/ 	.word	0xffffffff


	//   ....[23]....
        /*00ec*/ 	.word	0xffffffff


	//   ....[24]....
        /*00f0*/ 	.word	0xffffffff


	//   ....[25]....
        /*00f4*/ 	.word	0xffffffff


	//   ....[26]....
        /*00f8*/ 	.word	0xffffffff


	//   ....[27]....
        /*00fc*/ 	.word	0xffffffff


	//   ....[28]....
        /*0100*/ 	.word	0xffffffff


	//   ....[29]....
        /*0104*/ 	.word	0xffffffff


	//   ....[30]....
        /*0108*/ 	.word	0xffffffff


	//   ....[31]....
        /*010c*/ 	.word	0xffffffff


	//   ....[32]....
        /*0110*/ 	.word	0xffffffff


	//   ....[33]....
        /*0114*/ 	.word	0xffffffff


	//   ....[34]....
        /*0118*/ 	.word	0xffffffff


	//   ....[35]....
        /*011c*/ 	.word	0xffffffff


	//   ....[36]....
        /*0120*/ 	.word	0xffffffff


	//   ....[37]....
        /*0124*/ 	.word	0xffffffff


	//   ....[38]....
        /*0128*/ 	.word	0xffffffff


	//   ....[39]....
        /*012c*/ 	.word	0xffffffff


	//   ....[40]....
        /*0130*/ 	.word	0xffffffff


	//   ....[41]....
        /*0134*/ 	.word	0xffffffff


	//   ....[42]....
        /*0138*/ 	.word	0xffffffff


	//   ....[43]....
        /*013c*/ 	.word	0xffffffff


	//   ....[44]....
        /*0140*/ 	.word	0xffffffff


	//   ....[45]....
        /*0144*/ 	.word	0xffffffff


	//   ....[46]....
        /*0148*/ 	.word	0xffffffff


	//   ....[47]....
        /*014c*/ 	.word	0xffffffff


	//   ....[48]....
        /*0150*/ 	.word	0xffffffff


	//   ....[49]....
        /*0154*/ 	.word	0xffffffff


	//   ....[50]....
        /*0158*/ 	.word	0xffffffff


	//   ....[51]....
        /*015c*/ 	.word	0xffffffff


	//   ....[52]....
        /*0160*/ 	.word	0xffffffff


	//   ....[53]....
        /*0164*/ 	.word	0xffffffff


	//   ....[54]....
        /*0168*/ 	.word	0xffffffff


	//   ....[55]....
        /*016c*/ 	.word	0xffffffff


	//   ....[56]....
        /*0170*/ 	.word	0xffffffff


	//   ....[57]....
        /*0174*/ 	.word	0xffffffff


	//   ....[58]....
        /*0178*/ 	.word	0xffffffff


	//   ....[59]....
        /*017c*/ 	.word	0xffffffff


	//   ....[60]....
        /*0180*/ 	.word	0xffffffff


	//   ....[61]....
        /*0184*/ 	.word	0xffffffff


	//   ....[62]....
        /*0188*/ 	.word	0xffffffff


	//   ....[63]....
        /*018c*/ 	.word	0xffffffff


	//   ....[64]....
        /*0190*/ 	.word	0xffffffff


	//   ....[65]....
        /*0194*/ 	.word	0xffffffff


	//   ....[66]....
        /*0198*/ 	.word	0xffffffff


	//   ....[67]....
        /*019c*/ 	.word	0xffffffff


	//   ....[68]....
        /*01a0*/ 	.word	0xffffffff


	//   ....[69]....
        /*01a4*/ 	.word	0xffffffff


	//   ....[70]....
        /*01a8*/ 	.word	0xffffffff


	//   ....[71]....
        /*01ac*/ 	.word	0xffffffff


	//   ....[72]....
        /*01b0*/ 	.word	0xffffffff


	//   ....[73]....
        /*01b4*/ 	.word	0xffffffff


	//   ....[74]....
        /*01b8*/ 	.word	0xffffffff


	//   ....[75]....
        /*01bc*/ 	.word	0xffffffff


	//   ....[76]....
        /*01c0*/ 	.word	0xffffffff


	//   ....[77]....
        /*01c4*/ 	.word	0xffffffff


	//   ....[78]....
        /*01c8*/ 	.word	0xffffffff


	//   ....[79]....
        /*01cc*/ 	.word	0xffffffff


	//   ....[80]....
        /*01d0*/ 	.word	0xffffffff


	//   ....[81]....
        /*01d4*/ 	.word	0xffffffff


	//   ....[82]....
        /*01d8*/ 	.word	0xffffffff


	//   ....[83]....
        /*01dc*/ 	.word	0xffffffff


	//   ....[84]....
        /*01e0*/ 	.word	0xffffffff


	//   ....[85]....
        /*01e4*/ 	.word	0xffffffff


	//   ....[86]....
        /*01e8*/ 	.word	0xffffffff


	//   ....[87]....
        /*01ec*/ 	.word	0xffffffff


	//   ....[88]....
        /*01f0*/ 	.word	0xffffffff


	//   ....[89]....
        /*01f4*/ 	.word	0xffffffff


	//   ....[90]....
        /*01f8*/ 	.word	0xffffffff


	//   ....[91]....
        /*01fc*/ 	.word	0x0500000f


	//   ....[92]....
        /*0200*/ 	.word	0x0500000f


	//   ....[93]....
        /*0204*/ 	.word	0x0500000f


	//   ....[94]....
        /*0208*/ 	.word	0x0500000f


	//   ....[95]....
        /*020c*/ 	.word	0x0500000f


	//   ....[96]....
        /*0210*/ 	.word	0x0500000f


	//   ....[97]....
        /*0214*/ 	.word	0x0500000f


	//   ....[98]....
        /*0218*/ 	.word	0x0500000f


	//   ....[99]....
        /*021c*/ 	.word	0x0500000f


	//   ....[100]....
        /*0220*/ 	.word	0x0500000f


	//   ....[101]....
        /*0224*/ 	.word	0x0500000f


	//   ....[102]....
        /*0228*/ 	.word	0x0500000f


	//   ....[103]....
        /*022c*/ 	.word	0x0500000f


	//   ....[104]....
        /*0230*/ 	.word	0x0500000f


	//   ....[105]....
        /*0234*/ 	.word	0x0500000f


	//   ....[106]....
        /*0238*/ 	.word	0x0500000f


	//   ....[107]....
        /*023c*/ 	.word	0x0500000f


	//   ....[108]....
        /*0240*/ 	.word	0x0500000f


	//   ....[109]....
        /*0244*/ 	.word	0x0500000f


	//   ....[110]....
        /*0248*/ 	.word	0x0500000f


	//   ....[111]....
        /*024c*/ 	.word	0x0500000f


	//   ....[112]....
        /*0250*/ 	.word	0x0500000f


	//   ....[113]....
        /*0254*/ 	.word	0x0500000f


	//   ....[114]....
        /*0258*/ 	.word	0x0500000f


	//   ....[115]....
        /*025c*/ 	.word	0x0500000f


	//   ....[116]....
        /*0260*/ 	.word	0x0500000f


	//   ....[117]....
        /*0264*/ 	.word	0x0500000f


	//   ....[118]....
        /*0268*/ 	.word	0x0500000f


	//   ....[119]....
        /*026c*/ 	.word	0x0500000f


	//   ....[120]....
        /*0270*/ 	.word	0x0500000f


	//   ....[121]....
        /*0274*/ 	.word	0x0500000f


	//   ....[122]....
        /*0278*/ 	.word	0x0500000f


	//   ....[123]....
        /*027c*/ 	.word	0x0500000f


	//   ....[124]....
        /*0280*/ 	.word	0x0500000f


	//   ....[125]....
        /*0284*/ 	.word	0x0500000f


	//   ....[126]....
        /*0288*/ 	.word	0x0500000f


	//   ....[127]....
        /*028c*/ 	.word	0x0500000f


	//   ....[128]....
        /*0290*/ 	.word	0x0500000f


	//   ....[129]....
        /*0294*/ 	.word	0x0500000f


	//   ....[130]....
        /*0298*/ 	.word	0x0500000f


	//   ....[131]....
        /*029c*/ 	.word	0x0500000f


	//   ....[132]....
        /*02a0*/ 	.word	0x0500000f


	//   ....[133]....
        /*02a4*/ 	.word	0x0500000f


	//   ....[134]....
        /*02a8*/ 	.word	0x0500000f


	//   ....[135]....
        /*02ac*/ 	.word	0x0500000f


	//   ....[136]....
        /*02b0*/ 	.word	0x0500000f


	//   ....[137]....
        /*02b4*/ 	.word	0x0500000f


	//   ....[138]....
        /*02b8*/ 	.word	0x0500000f


	//   ....[139]....
        /*02bc*/ 	.word	0x0500000f


	//   ....[140]....
        /*02c0*/ 	.word	0x0500000f


	//----- nvinfo : EIATTR_COOP_GROUP_INSTR_OFFSETS
	.align		4
.L_411:
        /*02c4*/ 	.byte	0x04, 0x28
        /*02c6*/ 	.short	(.L_413 - .L_412)


	//   ....[0]....
.L_412:
        /*02c8*/ 	.word	0x00000070


	//   ....[1]....
        /*02cc*/ 	.word	0x000000b0


	//   ....[2]....
        /*02d0*/ 	.word	0x000002d0


	//   ....[3]....
        /*02d4*/ 	.word	0x00000430


	//   ....[4]....
        /*02d8*/ 	.word	0x00000550


	//   ....[5]....
        /*02dc*/ 	.word	0x000006b0


	//   ....[6]....
        /*02e0*/ 	.word	0x00001770


	//   ....[7]....
        /*02e4*/ 	.word	0x00002770


	//   ....[8]....
        /*02e8*/ 	.word	0x00002a20


	//   ....[9]....
        /*02ec*/ 	.word	0x00003350


	//   ....[10]....
        /*02f0*/ 	.word	0x00003470


	//   ....[11]....
        /*02f4*/ 	.word	0x00003820


	//   ....[12]....
        /*02f8*/ 	.word	0x00003930


	//   ....[13]....
        /*02fc*/ 	.word	0x00005930


	//   ....[14]....
        /*0300*/ 	.word	0x00005b50


	//   ....[15]....
        /*0304*/ 	.word	0x00006280


	//   ....[16]....
        /*0308*/ 	.word	0x00006380


	//   ....[17]....
        /*030c*/ 	.word	0x00006700


	//   ....[18]....
        /*0310*/ 	.word	0x00006760


	//   ....[19]....
        /*0314*/ 	.word	0x000085d0


	//   ....[20]....
        /*0318*/ 	.word	0x000085e0


	//   ....[21]....
        /*031c*/ 	.word	0x00008640


	//   ....[22]....
        /*0320*/ 	.word	0x00008660


	//   ....[23]....
        /*0324*/ 	.word	0x0000a270


	//   ....[24]....
        /*0328*/ 	.word	0x0000a4d0


	//   ....[25]....
        /*032c*/ 	.word	0x0000ac20


	//   ....[26]....
        /*0330*/ 	.word	0x0000ad20


	//   ....[27]....
        /*0334*/ 	.word	0x0000b0a0


	//   ....[28]....
        /*0338*/ 	.word	0x0000b100


	//   ....[29]....
        /*033c*/ 	.word	0x0000c170


	//   ....[30]....
        /*0340*/ 	.word	0x0000c190


	//   ....[31]....
        /*0344*/ 	.word	0x0000c210


	//   ....[32]....
        /*0348*/ 	.word	0x0000c240


	//   ....[33]....
        /*034c*/ 	.word	0x0000d4d0


	//   ....[34]....
        /*0350*/ 	.word	0x0000d530


	//   ....[35]....
        /*0354*/ 	.word	0x0000d570


	//   ....[36]....
        /*0358*/ 	.word	0x0000d5b0


	//   ....[37]....
        /*035c*/ 	.word	0x0000d5e0


	//   ....[38]....
        /*0360*/ 	.word	0x0000d610


	//   ....[39]....
        /*0364*/ 	.word	0x0000e250


	//   ....[40]....
        /*0368*/ 	.word	0x0000e260


	//   ....[41]....
        /*036c*/ 	.word	0x0000f2b0


	//   ....[42]....
        /*0370*/ 	.word	0x00010960


	//   ....[43]....
        /*0374*/ 	.word	0x00010980


	//   ....[44]....
        /*0378*/ 	.word	0x00010990


	//   ....[45]....
        /*037c*/ 	.word	0x000109a0


	//   ....[46]....
        /*0380*/ 	.word	0x000109b0


	//   ....[47]....
        /*0384*/ 	.word	0x00010a20


	//   ....[48]....
        /*0388*/ 	.word	0x00010a50


	//   ....[49]....
        /*038c*/ 	.word	0x00010ab0


	//   ....[50]....
        /*0390*/ 	.word	0x000110e0


	//   ....[51]....
        /*0394*/ 	.word	0x00011110


	//   ....[52]....
        /*0398*/ 	.word	0x00011140


	//   ....[53]....
        /*039c*/ 	.word	0x00011160


	//   ....[54]....
        /*03a0*/ 	.word	0x00011170


	//   ....[55]....
        /*03a4*/ 	.word	0x00011200


	//   ....[56]....
        /*03a8*/ 	.word	0x00011230


	//   ....[57]....
        /*03ac*/ 	.word	0x000112a0


	//   ....[58]....
        /*03b0*/ 	.word	0x000112d0


	//   ....[59]....
        /*03b4*/ 	.word	0x00011340


	//   ....[60]....
        /*03b8*/ 	.word	0x00011370


	//   ....[61]....
        /*03bc*/ 	.word	0x000113e0


	//   ....[62]....
        /*03c0*/ 	.word	0x00011410


	//   ....[63]....
        /*03c4*/ 	.word	0x00011480


	//   ....[64]....
        /*03c8*/ 	.word	0x000114b0


	//   ....[65]....
        /*03cc*/ 	.word	0x00011510


	//   ....[66]....
        /*03d0*/ 	.word	0x00011d00


	//   ....[67]....
        /*03d4*/ 	.word	0x00011d30


	//   ....[68]....
        /*03d8*/ 	.word	0x00011d60


	//   ....[69]....
        /*03dc*/ 	.word	0x00011da0


	//   ....[70]....
        /*03e0*/ 	.word	0x00011dc0


	//   ....[71]....
        /*03e4*/ 	.word	0x00011de0


	//   ....[72]....
        /*03e8*/ 	.word	0x00011e10


	//   ....[73]....
        /*03ec*/ 	.word	0x00011e30


	//   ....[74]....
        /*03f0*/ 	.word	0x000121a0


	//   ....[75]....
        /*03f4*/ 	.word	0x000121c0


	//   ....[76]....
        /*03f8*/ 	.word	0x000121e0


	//   ....[77]....
        /*03fc*/ 	.word	0x00012280


	//   ....[78]....
        /*0400*/ 	.word	0x000122a0


	//   ....[79]....
        /*0404*/ 	.word	0x00012340


	//   ....[80]....
        /*0408*/ 	.word	0x00012360


	//   ....[81]....
        /*040c*/ 	.word	0x00012370


	//   ....[82]....
        /*0410*/ 	.word	0x000128a0


	//   ....[83]....
        /*0414*/ 	.word	0x000128d0


	//   ....[84]....
        /*0418*/ 	.word	0x00012900


	//   ....[85]....
        /*041c*/ 	.word	0x00012930


	//   ....[86]....
        /*0420*/ 	.word	0x00012a10


	//   ....[87]....
        /*0424*/ 	.word	0x00012a30


	//   ....[88]....
        /*0428*/ 	.word	0x00012a80


	//   ....[89]....
        /*042c*/ 	.word	0x00012af0


	//   ....[90]....
        /*0430*/ 	.word	0x00012e30


	//   ....[91]....
        /*0434*/ 	.word	0x00013490


	//   ....[92]....
        /*0438*/ 	.word	0x00013580


	//   ....[93]....
        /*043c*/ 	.word	0x00013620


	//   ....[94]....
        /*0440*/ 	.word	0x00013680


	//   ....[95]....
        /*0444*/ 	.word	0x00013760


	//   ....[96]....
        /*0448*/ 	.word	0x000137d0


	//   ....[97]....
        /*044c*/ 	.word	0x000138b0


	//   ....[98]....
        /*0450*/ 	.word	0x00013920


	//   ....[99]....
        /*0454*/ 	.word	0x000139f0


	//   ....[100]....
        /*0458*/ 	.word	0x00013a80


	//   ....[101]....
        /*045c*/ 	.word	0x00013ae0


	//   ....[102]....
        /*0460*/ 	.word	0x00013b80


	//   ....[103]....
        /*0464*/ 	.word	0x00013c60


	//   ....[104]....
        /*0468*/ 	.word	0x00013ce0


	//   ....[105]....
        /*046c*/ 	.word	0x00013dc0


	//   ....[106]....
        /*0470*/ 	.word	0x00013e40


	//   ....[107]....
        /*0474*/ 	.word	0x00013f20


	//   ....[108]....
        /*0478*/ 	.word	0x00013fa0


	//   ....[109]....
        /*047c*/ 	.word	0x00014080


	//   ....[110]....
        /*0480*/ 	.word	0x00014100


	//   ....[111]....
        /*0484*/ 	.word	0x000141e0


	//   ....[112]....
        /*0488*/ 	.word	0x00014260


	//   ....[113]....
        /*048c*/ 	.word	0x00014340


	//   ....[114]....
        /*0490*/ 	.word	0x000143b0


	//   ....[115]....
        /*0494*/ 	.word	0x00014480


	//   ....[116]....
        /*0498*/ 	.word	0x000145c0


	//   ....[117]....
        /*049c*/ 	.word	0x00014680


	//   ....[118]....
        /*04a0*/ 	.word	0x00014730


	//   ....[119]....
        /*04a4*/ 	.word	0x00014800


	//   ....[120]....
        /*04a8*/ 	.word	0x00014860


	//   ....[121]....
        /*04ac*/ 	.word	0x00014940


	//   ....[122]....
        /*04b0*/ 	.word	0x000149a0


	//   ....[123]....
        /*04b4*/ 	.word	0x00014ab0


	//   ....[124]....
        /*04b8*/ 	.word	0x00014b90


	//   ....[125]....
        /*04bc*/ 	.word	0x00014c30


	//   ....[126]....
        /*04c0*/ 	.word	0x00014c90


	//   ....[127]....
        /*04c4*/ 	.word	0x00014da0


	//   ....[128]....
        /*04c8*/ 	.word	0x00014e00


	//   ....[129]....
        /*04cc*/ 	.word	0x00014f10


	//   ....[130]....
        /*04d0*/ 	.word	0x00014f70


	//   ....[131]....
        /*04d4*/ 	.word	0x00015030


	//   ....[132]....
        /*04d8*/ 	.word	0x00015190


	//   ....[133]....
        /*04dc*/ 	.word	0x00015230


	//   ....[134]....
        /*04e0*/ 	.word	0x00015300


	//   ....[135]....
        /*04e4*/ 	.word	0x00015410


	//   ....[136]....
        /*04e8*/ 	.word	0x00015480


	//   ....[137]....
        /*04ec*/ 	.word	0x00015590


	//   ....[138]....
        /*04f0*/ 	.word	0x00015610


	//   ....[139]....
        /*04f4*/ 	.word	0x00015700


	//   ....[140]....
        /*04f8*/ 	.word	0x00015810


	//----- nvinfo : EIATTR_REG_RECONFIG
	.align		4
.L_413:
        /*04fc*/ 	.byte	0x01, 0x54
	.zero		2


	//----- nvinfo : EIATTR_SYSCALL_OFFSETS
	.align		4
        /*0500*/ 	.byte	0x04, 0x46
        /*0502*/ 	.short	(.L_415 - .L_414)


	//   ....[0]....
.L_414:
        /*0504*/ 	.word	0x00001940


	//   ....[1]....
        /*0508*/ 	.word	0x0000fe70


	//   ....[2]....
        /*050c*/ 	.word	0x0000ffb0


	//   ....[3]....
        /*0510*/ 	.word	0x000100a0


	//   ....[4]....
        /*0514*/ 	.word	0x00010e20


	//----- nvinfo : EIATTR_MBARRIER_INSTR_OFFSETS
	.align		4
.L_415:
        /*0518*/ 	.byte	0x04, 0x39
        /*051a*/ 	.short	(.L_417 - .L_416)


	//   ....[0]....
.L_416:
        /*051c*/ 	.word	0x00000180
        /*0520*/ 	.word	0x000000ff
        /*0524*/ 	.word	0x00030800
        /*0528*/ 	.short	0x0100
        /*052a*/ 	.byte	0x08
	.zero		1


	//   ....[1]....
        /*052c*/ 	.word	0x00000190
        /*0530*/ 	.word	0x000000ff
        /*0534*/ 	.word	0x00030820
        /*0538*/ 	.short	0x0100
        /*053a*/ 	.byte	0x08
	.zero		1


	//   ....[2]....
        /*053c*/ 	.word	0x00000280
        /*0540*/ 	.word	0x000000ff
        /*0544*/ 	.word	0x00030830
        /*0548*/ 	.short	0x0100
        /*054a*/ 	.byte	0x08
	.zero		1


	//   ....[3]....
        /*054c*/ 	.word	0x00000290
        /*0550*/ 	.word	0x000000ff
        /*0554*/ 	.word	0x00030840
        /*0558*/ 	.short	0x0100
        /*055a*/ 	.byte	0x08
	.zero		1


	//   ....[4]....
        /*055c*/ 	.word	0x000002a0
        /*0560*/ 	.word	0x000000ff
        /*0564*/ 	.word	0x00030838
        /*0568*/ 	.short	0x0100
        /*056a*/ 	.byte	0x08
	.zero		1


	//   ....[5]....
        /*056c*/ 	.word	0x000002b0
        /*0570*/ 	.word	0x000000ff
        /*0574*/ 	.word	0x00030848
        /*0578*/ 	.short	0x0100
        /*057a*/ 	.byte	0x08
	.zero		1


	//   ....[6]....
        /*057c*/ 	.word	0x000003e0
        /*0580*/ 	.word	0x000000ff
        /*0584*/ 	.word	0x00030850
        /*0588*/ 	.short	0x0100
        /*058a*/ 	.byte	0x08
	.zero		1


	//   ....[7]....
        /*058c*/ 	.word	0x000003f0
        /*0590*/ 	.word	0x000000ff
        /*0594*/ 	.word	0x00030860
        /*0598*/ 	.short	0x0100
        /*059a*/ 	.byte	0x08
	.zero		1


	//   ....[8]....
        /*059c*/ 	.word	0x00000400
        /*05a0*/ 	.word	0x000000ff
        /*05a4*/ 	.word	0x00030858
        /*05a8*/ 	.short	0x0100
        /*05aa*/ 	.byte	0x08
	.zero		1


	//   ....[9]....
        /*05ac*/ 	.word	0x00000410
        /*05b0*/ 	.word	0x000000ff
        /*05b4*/ 	.word	0x00030868
        /*05b8*/ 	.short	0x0100
        /*05ba*/ 	.byte	0x08
	.zero		1


	//   ....[10]....
        /*05bc*/ 	.word	0x00000500
        /*05c0*/ 	.word	0x000000ff
        /*05c4*/ 	.word	0x00030870
        /*05c8*/ 	.short	0x0100
        /*05ca*/ 	.byte	0x06
	.zero		1


	//   ....[11]....
        /*05cc*/ 	.word	0x00000510
        /*05d0*/ 	.word	0x000000ff
        /*05d4*/ 	.word	0x00030880
        /*05d8*/ 	.short	0x0100
        /*05da*/ 	.byte	0x06
	.zero		1


	//   ....[12]....
        /*05dc*/ 	.word	0x00000520
        /*05e0*/ 	.word	0x000000ff
        /*05e4*/ 	.word	0x00030878
        /*05e8*/ 	.short	0x0100
        /*05ea*/ 	.byte	0x06
	.zero		1


	//   ....[13]....
        /*05ec*/ 	.word	0x00000530
        /*05f0*/ 	.word	0x000000ff
        /*05f4*/ 	.word	0x00030888
        /*05f8*/ 	.short	0x0100
        /*05fa*/ 	.byte	0x06
	.zero		1


	//   ....[14]....
        /*05fc*/ 	.word	0x00000660
        /*0600*/ 	.word	0x000000ff
        /*0604*/ 	.word	0x00030890
        /*0608*/ 	.short	0x0100
        /*060a*/ 	.byte	0x08
	.zero		1


	//   ....[15]....
        /*060c*/ 	.word	0x00000670
        /*0610*/ 	.word	0x000000ff
        /*0614*/ 	.word	0x000308a0
        /*0618*/ 	.short	0x0100
        /*061a*/ 	.byte	0x08
	.zero		1


	//   ....[16]....
        /*061c*/ 	.word	0x00000680
        /*0620*/ 	.word	0x000000ff
        /*0624*/ 	.word	0x00030898
        /*0628*/ 	.short	0x0100
        /*062a*/ 	.byte	0x08
	.zero		1


	//   ....[17]....
        /*062c*/ 	.word	0x00000690
        /*0630*/ 	.word	0x000000ff
        /*0634*/ 	.word	0x000308a8
        /*0638*/ 	.short	0x0100
        /*063a*/ 	.byte	0x08
	.zero		1


	//   ....[18]....
        /*063c*/ 	.word	0x000007d0
        /*0640*/ 	.word	0x000000ff
        /*0644*/ 	.word	0x000308b0
        /*0648*/ 	.short	0x0100
        /*064a*/ 	.byte	0x08
	.zero		1


	//   ....[19]....
        /*064c*/ 	.word	0x000007e0
        /*0650*/ 	.word	0x000000ff
        /*0654*/ 	.word	0x000308c0
        /*0658*/ 	.short	0x0100
        /*065a*/ 	.byte	0x08
	.zero		1


	//   ....[20]....
        /*065c*/ 	.word	0x000007f0
        /*0660*/ 	.word	0x000000ff
        /*0664*/ 	.word	0x000308b8
        /*0668*/ 	.short	0x0100
        /*066a*/ 	.byte	0x08
	.zero		1


	//   ....[21]....
        /*066c*/ 	.word	0x00000800
        /*0670*/ 	.word	0x000000ff
        /*0674*/ 	.word	0x000308c8
        /*0678*/ 	.short	0x0100
        /*067a*/ 	.byte	0x08
	.zero		1


	//   ....[22]....
        /*067c*/ 	.word	0x00001970
        /*0680*/ 	.word	0x000000ff
        /*0684*/ 	.word	0x00030800
        /*0688*/ 	.short	0x010a
        /*068a*/ 	.byte	0x04
	.zero		1


	//   ....[23]....
        /*068c*/ 	.word	0x00001a10
        /*0690*/ 	.word	0x000000ff
        /*0694*/ 	.word	0x00030830
        /*0698*/ 	.short	0x010a
        /*069a*/ 	.byte	0x04
	.zero		1


	//   ....[24]....
        /*069c*/ 	.word	0x00001a80
        /*06a0*/ 	.word	0x000000ff
        /*06a4*/ 	.word	0x00030830
        /*06a8*/ 	.short	0x010a
        /*06aa*/ 	.byte	0x04
	.zero		1


	//   ....[25]....
        /*06ac*/ 	.word	0x00002800
        /*06b0*/ 	.word	0x000000ff
        /*06b4*/ 	.word	0x00000000
        /*06b8*/ 	.short	0x0101
        /*06ba*/ 	.byte	0x04
	.zero		1


	//   ....[26]....
        /*06bc*/ 	.word	0x00004680
        /*06c0*/ 	.word	0x000000ff
        /*06c4*/ 	.word	0x00030830
        /*06c8*/ 	.short	0x010a
        /*06ca*/ 	.byte	0x07
	.zero		1


	//   ....[27]....
        /*06cc*/ 	.word	0x000046c0
        /*06d0*/ 	.word	0x000000ff
        /*06d4*/ 	.word	0x00030830
        /*06d8*/ 	.short	0x010a
        /*06da*/ 	.byte	0x07
	.zero		1


	//   ....[28]....
        /*06dc*/ 	.word	0x00005560
        /*06e0*/ 	.word	0x000000ff
        /*06e4*/ 	.word	0x00030850
        /*06e8*/ 	.short	0x010a
        /*06ea*/ 	.byte	0x06
	.zero		1


	//   ....[29]....
        /*06ec*/ 	.word	0x000055a0
        /*06f0*/ 	.word	0x000000ff
        /*06f4*/ 	.word	0x00030850
        /*06f8*/ 	.short	0x010a
        /*06fa*/ 	.byte	0x06
	.zero		1


	//   ....[30]....
        /*06fc*/ 	.word	0x000058e0
        /*0700*/ 	.word	0x000000ff
        /*0704*/ 	.word	0x00000000
        /*0708*/ 	.short	0x0101
        /*070a*/ 	.byte	0x07
	.zero		1


	//   ....[31]....
        /*070c*/ 	.word	0x00006e40
        /*0710*/ 	.word	0x000000ff
        /*0714*/ 	.word	0x00000000
        /*0718*/ 	.short	0x0101
        /*071a*/ 	.byte	0x06
	.zero		1


	//   ....[32]....
        /*071c*/ 	.word	0x000072e0
        /*0720*/ 	.word	0x000000ff
        /*0724*/ 	.word	0x00030830
        /*0728*/ 	.short	0x010a
        /*072a*/ 	.byte	0x05
	.zero		1


	//   ....[33]....
        /*072c*/ 	.word	0x00007320
        /*0730*/ 	.word	0x000000ff
        /*0734*/ 	.word	0x00030830
        /*0738*/ 	.short	0x010a
        /*073a*/ 	.byte	0x05
	.zero		1


	//   ....[34]....
        /*073c*/ 	.word	0x00008140
        /*0740*/ 	.word	0x000000ff
        /*0744*/ 	.word	0x00030850
        /*0748*/ 	.short	0x010a
        /*074a*/ 	.byte	0x05
	.zero		1


	//   ....[35]....
        /*074c*/ 	.word	0x00008180
        /*0750*/ 	.word	0x000000ff
        /*0754*/ 	.word	0x00030850
        /*0758*/ 	.short	0x010a
        /*075a*/ 	.byte	0x05
	.zero		1


	//   ....[36]....
        /*075c*/ 	.word	0x00008650
        /*0760*/ 	.word	0x000000ff
        /*0764*/ 	.word	0x00000000
        /*0768*/ 	.short	0x0101
        /*076a*/ 	.byte	0x06
	.zero		1


	//   ....[37]....
        /*076c*/ 	.word	0x00008e90
        /*0770*/ 	.word	0x000000ff
        /*0774*/ 	.word	0x00000000
        /*0778*/ 	.short	0x0101
        /*077a*/ 	.byte	0x05
	.zero		1


	//   ....[38]....
        /*077c*/ 	.word	0x00009060
        /*0780*/ 	.word	0x000000ff
        /*0784*/ 	.word	0x00030830
        /*0788*/ 	.short	0x010a
        /*078a*/ 	.byte	0x07
	.zero		1


	//   ....[39]....
        /*078c*/ 	.word	0x000090a0
        /*0790*/ 	.word	0x000000ff
        /*0794*/ 	.word	0x00030830
        /*0798*/ 	.short	0x010a
        /*079a*/ 	.byte	0x07
	.zero		1


	//   ....[40]....
        /*079c*/ 	.word	0x00009ed0
        /*07a0*/ 	.word	0x000000ff
        /*07a4*/ 	.word	0x00030850
        /*07a8*/ 	.short	0x010a
        /*07aa*/ 	.byte	0x05
	.zero		1


	//   ....[41]....
        /*07ac*/ 	.word	0x00009f10
        /*07b0*/ 	.word	0x000000ff
        /*07b4*/ 	.word	0x00030850
        /*07b8*/ 	.short	0x010a
        /*07ba*/ 	.byte	0x05
	.zero		1


	//   ....[42]....
        /*07bc*/ 	.word	0x0000a2b0
        /*07c0*/ 	.word	0x000000ff
        /*07c4*/ 	.word	0x00000000
        /*07c8*/ 	.short	0x0101
        /*07ca*/ 	.byte	0x07
	.zero		1


	//   ....[43]....
        /*07cc*/ 	.word	0x0000b7f0
        /*07d0*/ 	.word	0x000000ff
        /*07d4*/ 	.word	0x00000000
        /*07d8*/ 	.short	0x0101
        /*07da*/ 	.byte	0x05
	.zero		1


	//   ....[44]....
        /*07dc*/ 	.word	0x0000c0e0
        /*07e0*/ 	.word	0x000000ff
        /*07e4*/ 	.word	0x00030850
        /*07e8*/ 	.short	0x010a
        /*07ea*/ 	.byte	0x05
	.zero		1


	//   ....[45]....
        /*07ec*/ 	.word	0x0000c120
        /*07f0*/ 	.word	0x000000ff
        /*07f4*/ 	.word	0x00030850
        /*07f8*/ 	.short	0x010a
        /*07fa*/ 	.byte	0x05
	.zero		1


	//   ....[46]....
        /*07fc*/ 	.word	0x0000c6e0
        /*0800*/ 	.word	0x000000ff
        /*0804*/ 	.word	0x00000000
        /*0808*/ 	.short	0x0101
        /*080a*/ 	.byte	0x04
	.zero		1


	//   ....[47]....
        /*080c*/ 	.word	0x0000d600
        /*0810*/ 	.word	0x000000ff
        /*0814*/ 	.word	0x00000000
        /*0818*/ 	.short	0x0101
        /*081a*/ 	.byte	0x04
	.zero		1


	//   ....[48]....
        /*081c*/ 	.word	0x00010700
        /*0820*/ 	.word	0x000000ff
        /*0824*/ 	.word	0x00030840
        /*0828*/ 	.short	0x010a
        /*082a*/ 	.byte	0x2d
	.zero		1


	//   ....[49]....
        /*082c*/ 	.word	0x00010be0
        /*0830*/ 	.word	0x000000ff
        /*0834*/ 	.word	0x00030830
        /*0838*/ 	.short	0x0107
        /*083a*/ 	.byte	0x2d
	.zero		1


	//   ....[50]....
        /*083c*/ 	.word	0x00010c50
        /*0840*/ 	.word	0x000000ff
        /*0844*/ 	.word	0x00030830
        /*0848*/ 	.short	0x0101
        /*084a*/ 	.byte	0x2d
	.zero		1


	//   ....[51]....
        /*084c*/ 	.word	0x00011680
        /*0850*/ 	.word	0x000000ff
        /*0854*/ 	.word	0x00030800
        /*0858*/ 	.short	0x0107
        /*085a*/ 	.byte	0x2d
	.zero		1


	//   ....[52]....
        /*085c*/ 	.word	0x00011700
        /*0860*/ 	.word	0x000000ff
        /*0864*/ 	.word	0x00030800
        /*0868*/ 	.short	0x0101
        /*086a*/ 	.byte	0x2d
	.zero		1


	//   ....[53]....
        /*086c*/ 	.word	0x00011710
        /*0870*/ 	.word	0x000000ff
        /*0874*/ 	.word	0x00030820
        /*0878*/ 	.short	0x010a
        /*087a*/ 	.byte	0x2d
	.zero		1


	//   ....[54]....
        /*087c*/ 	.word	0x00011b00
        /*0880*/ 	.word	0x00000015
        /*0884*/ 	.word	0x00030840
        /*0888*/ 	.short	0x010a
        /*088a*/ 	.byte	0x3f
	.zero		1


	//   ....[55]....
        /*088c*/ 	.word	0x00012020
        /*0890*/ 	.word	0x00000015
        /*0894*/ 	.word	0x00030830
        /*0898*/ 	.short	0x0107
        /*089a*/ 	.byte	0x3f
	.zero		1


	//   ....[56]....
        /*089c*/ 	.word	0x000120d0
        /*08a0*/ 	.word	0x00000015
        /*08a4*/ 	.word	0x00030830
        /*08a8*/ 	.short	0x0101
        /*08aa*/ 	.byte	0x3f
	.zero		1


	//   ....[57]....
        /*08ac*/ 	.word	0x00012130
        /*08b0*/ 	.word	0x00000004
        /*08b4*/ 	.word	0x00030860
        /*08b8*/ 	.short	0x010a
        /*08ba*/ 	.byte	0x3f
	.zero		1


	//   ....[58]....
        /*08bc*/ 	.word	0x00012520
        /*08c0*/ 	.word	0x00000004
        /*08c4*/ 	.word	0x00030850
        /*08c8*/ 	.short	0x0107
        /*08ca*/ 	.byte	0x3f
	.zero		1


	//   ....[59]....
        /*08cc*/ 	.word	0x00012690
        /*08d0*/ 	.word	0x00000004
        /*08d4*/ 	.word	0x00030850
        /*08d8*/ 	.short	0x0101
        /*08da*/ 	.byte	0x3f
	.zero		1


	//   ....[60]....
        /*08dc*/ 	.word	0x00012810
        /*08e0*/ 	.word	0x00000000
        /*08e4*/ 	.word	0x00030860
        /*08e8*/ 	.short	0x010a
        /*08ea*/ 	.byte	0x3f
	.zero		1


	//   ....[61]....
        /*08ec*/ 	.word	0x00012c70
        /*08f0*/ 	.word	0x00000000
        /*08f4*/ 	.word	0x00030850
        /*08f8*/ 	.short	0x0107
        /*08fa*/ 	.byte	0x3f
	.zero		1


	//   ....[62]....
        /*08fc*/ 	.word	0x00012d30
        /*0900*/ 	.word	0x00000000
        /*0904*/ 	.word	0x00030850
        /*0908*/ 	.short	0x0101
        /*090a*/ 	.byte	0x3f
	.zero		1


	//   ....[63]....
        /*090c*/ 	.word	0x00012dc0
        /*0910*/ 	.word	0x00000007
        /*0914*/ 	.word	0x00030820
        /*0918*/ 	.short	0x010a
        /*091a*/ 	.byte	0x3f
	.zero		1


	//   ....[64]....
        /*091c*/ 	.word	0x00012f40
        /*0920*/ 	.word	0x00000005
        /*0924*/ 	.word	0x00030840
        /*0928*/ 	.short	0x010a
        /*092a*/ 	.byte	0x3f
	.zero		1


	//   ....[65]....
        /*092c*/ 	.word	0x00012fe0
        /*0930*/ 	.word	0x00000003
        /*0934*/ 	.word	0x00030840
        /*0938*/ 	.short	0x010a
        /*093a*/ 	.byte	0x3f
	.zero		1


	//   ....[66]....
        /*093c*/ 	.word	0x00013020
        /*0940*/ 	.word	0x00000005
        /*0944*/ 	.word	0x00030860
        /*0948*/ 	.short	0x010a
        /*094a*/ 	.byte	0x3f
	.zero		1


	//   ....[67]....
        /*094c*/ 	.word	0x00013060
        /*0950*/ 	.word	0x00000003
        /*0954*/ 	.word	0x00030860
        /*0958*/ 	.short	0x010a
        /*095a*/ 	.byte	0x3f
	.zero		1


	//   ....[68]....
        /*095c*/ 	.word	0x000130e0
        /*0960*/ 	.word	0x00000003
        /*0964*/ 	.word	0x00030800
        /*0968*/ 	.short	0x010a
        /*096a*/ 	.byte	0x3f
	.zero		1


	//   ....[69]....
        /*096c*/ 	.word	0x00013150
        /*0970*/ 	.word	0x00000003
        /*0974*/ 	.word	0x00030830
        /*0978*/ 	.short	0x010a
        /*097a*/ 	.byte	0x3f
	.zero		1


	//   ....[70]....
        /*097c*/ 	.word	0x000131b0
        /*0980*/ 	.word	0x00000004
        /*0984*/ 	.word	0x00030830
        /*0988*/ 	.short	0x010a
        /*098a*/ 	.byte	0x3f
	.zero		1


	//   ....[71]....
        /*098c*/ 	.word	0x00013210
        /*0990*/ 	.word	0x00000003
        /*0994*/ 	.word	0x00030850
        /*0998*/ 	.short	0x010a
        /*099a*/ 	.byte	0x3f
	.zero		1


	//   ....[72]....
        /*099c*/ 	.word	0x00013270
        /*09a0*/ 	.word	0x00000004
        /*09a4*/ 	.word	0x00030830
        /*09a8*/ 	.short	0x010a
        /*09aa*/ 	.byte	0x3f
	.zero		1


	//   ....[73]....
        /*09ac*/ 	.word	0x000132d0
        /*09b0*/ 	.word	0x00000003
        /*09b4*/ 	.word	0x00030850
        /*09b8*/ 	.short	0x010a
        /*09ba*/ 	.byte	0x3f
	.zero		1


	//   ....[74]....
        /*09bc*/ 	.word	0x00013330
        /*09c0*/ 	.word	0x00000004
        /*09c4*/ 	.word	0x00030830
        /*09c8*/ 	.short	0x010a
        /*09ca*/ 	.byte	0x3f
	.zero		1


	//   ....[75]....
        /*09cc*/ 	.word	0x00013390
        /*09d0*/ 	.word	0x00000003
        /*09d4*/ 	.word	0x00030850
        /*09d8*/ 	.short	0x010a
        /*09da*/ 	.byte	0x3f
	.zero		1


	//   ....[76]....
        /*09dc*/ 	.word	0x000133f0
        /*09e0*/ 	.word	0x00000005
        /*09e4*/ 	.word	0x00030850
        /*09e8*/ 	.short	0x010a
        /*09ea*/ 	.byte	0x3f
	.zero		1


	//   ....[77]....
        /*09ec*/ 	.word	0x000134d0
        /*09f0*/ 	.word	0x00000003
        /*09f4*/ 	.word	0x00030840
        /*09f8*/ 	.short	0x010a
        /*09fa*/ 	.byte	0x3f
	.zero		1


	//   ....[78]....
        /*09fc*/ 	.word	0x000144c0
        /*0a00*/ 	.word	0x00000003
        /*0a04*/ 	.word	0x00030820
        /*0a08*/ 	.short	0x010a
        /*0a0a*/ 	.byte	0x3f
	.zero		1


	//   ....[79]....
        /*0a0c*/ 	.word	0x00014510
        /*0a10*/ 	.word	0x00000015
        /*0a14*/ 	.word	0x00030840
        /*0a18*/ 	.short	0x010a
        /*0a1a*/ 	.byte	0x3f
	.zero		1


	//   ....[80]....
        /*0a1c*/ 	.word	0x00014ae0
        /*0a20*/ 	.word	0x00000004
        /*0a24*/ 	.word	0x00030860
        /*0a28*/ 	.short	0x010a
        /*0a2a*/ 	.byte	0x3f
	.zero		1


	//   ....[81]....
        /*0a2c*/ 	.word	0x000150e0
        /*0a30*/ 	.word	0x00000000
        /*0a34*/ 	.word	0x00030860
        /*0a38*/ 	.short	0x010a
        /*0a3a*/ 	.byte	0x3f
	.zero		1


	//   ....[82]....
        /*0a3c*/ 	.word	0x00015730
        /*0a40*/ 	.word	0x00000007
        /*0a44*/ 	.word	0x00030820
        /*0a48*/ 	.short	0x010a
        /*0a4a*/ 	.byte	0x3f
	.zero		1


	//   ....[83]....
        /*0a4c*/ 	.word	0x000158d0
        /*0a50*/ 	.word	0x00000005
        /*0a54*/ 	.word	0x00030840
        /*0a58*/ 	.short	0x010a
        /*0a5a*/ 	.byte	0x3f
	.zero		1


	//   ....[84]....
        /*0a5c*/ 	.word	0x00015920
        /*0a60*/ 	.word	0x00000003
        /*0a64*/ 	.word	0x00030840
        /*0a68*/ 	.short	0x010a
        /*0a6a*/ 	.byte	0x3f
	.zero		1


	//   ....[85]....
        /*0a6c*/ 	.word	0x00015970
        /*0a70*/ 	.word	0x00000005
        /*0a74*/ 	.word	0x00030860
        /*0a78*/ 	.short	0x010a
        /*0a7a*/ 	.byte	0x3f
	.zero		1


	//----- nvinfo : EIATTR_NUM_MBARRIERS
	.align		4
.L_417:
        /*0a7c*/ 	.byte	0x03, 0x38
        /*0a7e*/ 	.short	0x0016


	//----- nvinfo : EIATTR_EXIT_INSTR_OFFSETS
	.align		4
        /*0a80*/ 	.byte	0x04, 0x1c
        /*0a82*/ 	.short	(.L_419 - .L_418)


	//   ....[0]....
.L_418:
        /*0a84*/ 	.word	0x000130b0


	//----- nvinfo : EIATTR_MAX_THREADS
	.align		4
.L_419:
        /*0a88*/ 	.byte	0x04, 0x05
        /*0a8a*/ 	.short	(.L_421 - .L_420)
.L_420:
        /*0a8c*/ 	.word	0x00000180
        /*0a90*/ 	.word	0x00000001
        /*0a94*/ 	.word	0x00000001


	//----- nvinfo : EIATTR_CRS_STACK_SIZE
	.align		4
.L_421:
        /*0a98*/ 	.byte	0x04, 0x1e
        /*0a9a*/ 	.short	(.L_423 - .L_422)
.L_422:
        /*0a9c*/ 	.word	0x00000000


	//----- nvinfo : EIATTR_CBANK_PARAM_SIZE
	.align		4
.L_423:
        /*0aa0*/ 	.byte	0x03, 0x19
        /*0aa2*/ 	.short	0x0a70


	//----- nvinfo : EIATTR_PARAM_CBANK
	.align		4
        /*0aa4*/ 	.byte	0x04, 0x0a
        /*0aa6*/ 	.short	(.L_425 - .L_424)
	.align		4
.L_424:
        /*0aa8*/ 	.word	index@(.nv.constant0._ZN7cutlass13device_kernelIN5flash11enable_sm90INS1_16FlashAttnFwdSm90INS1_25CollectiveMainloopFwdSm90ILi2EN4cute5tupleIJNS5_1CILi1EEES8_S8_EEENS6_IJNS7_ILi128EEENS7_ILi64EEENS7_ILi256EEEEEELi256ENS_10bfloat16_tEfNS_4arch4Sm90ELb0ELb1ELb0ELb0ELb1ELb0ELb0ELb1ELb1ELb1ELb1ELb0EEENS1_21CollectiveEpilogueFwdINS6_IJSA_SC_SB_EEES9_SE_SG_Li256ELb0ELb1ELb1ELb0EEENS1_19SingleTileSchedulerILb0ELb1ELb1ELi128EEEEEEEEEvNT_6ParamsE)
        /*0aac*/ 	.short	0x0210
        /*0aae*/ 	.short	0x0a70


	//----- nvinfo : EIATTR_SW_WAR
	.align		4
.L_425:
        /*0ab0*/ 	.byte	0x04, 0x36
        /*0ab2*/ 	.short	(.L_427 - .L_426)
.L_426:
        /*0ab4*/ 	.word	0x00000008
.L_427:


//--------------------- .nv.info._ZN7cutlass13device_kernelIN5flash11enable_sm90INS1_16FlashAttnFwdSm90INS1_25CollectiveMainloopFwdSm90ILi2EN4cute5tupleIJNS5_1CILi1EEES8_S8_EEENS6_IJNS7_ILi128EEENS7_ILi64EEENS7_ILi256EEEEEELi256ENS_10bfloat16_tEfNS_4arch4Sm90ELb0ELb1ELb0ELb1ELb1ELb0ELb0ELb1ELb1ELb1ELb1ELb0EEENS1_21CollectiveEpilogueFwdINS6_IJSA_SC_SB_EEES9_SE_SG_Li256ELb1ELb1ELb1ELb0EEENS1_36VarlenDynamicPersistentTileSchedulerILi128ELi64ELi256ELi128ELb1ELb1ELb1ELb1ELb0ELb1EEEEEEEEEvNT_6ParamsE --------------------------
	.section	.nv.info._ZN7cutlass13device_kernelIN5flash11enable_sm90INS1_16FlashAttnFwdSm90INS1_25CollectiveMainloopFwdSm90ILi2EN4cute5tupleIJNS5_1CILi1EEES8_S8_EEENS6_IJNS7_ILi128EEENS7_ILi64EEENS7_ILi256EEEEEELi256ENS_10bfloat16_tEfNS_4arch4Sm90ELb0ELb1ELb0ELb1ELb1ELb0ELb0ELb1ELb1ELb1ELb1ELb0EEENS1_21CollectiveEpilogueFwdINS6_IJSA_SC_SB_EEES9_SE_SG_Li256ELb1ELb1ELb1ELb0EEENS1_36VarlenDynamicPersistentTileSchedulerILi128ELi64ELi256ELi128ELb1ELb1ELb1ELb1ELb0ELb1EEEEEEEEEvNT_6ParamsE,"",@"SHT_CUDA_INFO"
	.sectionflags	@""
	.align	4


	//----- nvinfo : EIATTR_CUDA_API_VERSION
	.align		4
        /*0000*/ 	.byte	0x04, 0x37
        /*0002*/ 	.short	(.L_429 - .L_428)
.L_428:
        /*0004*/ 	.word	0x00000082


	//----- nvinfo : EIATTR_KPARAM_INFO
	.align		4
.L_429:
        /*0008*/ 	.byte	0x04, 0x17
        /*000a*/ 	.short	(.L_431 - .L_430)
.L_430:
        /*000c*/ 	.word	0x00000000
        /*0010*/ 	.short	0x0000
        /*0012*/ 	.short	0x0070
        /*0014*/ 	.byte	0x00, 0xf0, 0x01, 0x2a


	//----- nvinfo : EIATTR_SPARSE_MMA_MASK
	.align		4
.L_431:
        /*0018*/ 	.byte	0x03, 0x50
        /*001a*/ 	.short	0x0000


	//----- nvinfo : EIATTR_MAXREG_COUNT
	.align		4
        /*001c*/ 	.byte	0x03, 0x1b
        /*001e*/ 	.short	0x00a8


	//----- nvinfo : EIATTR_NUM_BARRIERS
	.align		4
        /*0020*/ 	.byte	0x02, 0x4c
        /*0022*/ 	.byte	0x09
	.zero		1


	//----- nvinfo : EIATTR_EXTERNS
	.align		4
        /*0024*/ 	.byte	0x04, 0x0f
        /*0026*/ 	.short	(.L_433 - .L_432)


	//   ....[0]....
	.align		4
.L_432:
        /*0028*/ 	.word	index@(__assertfail)


	//----- nvinfo : EIATTR_ANNOTATIONS
	.align		4
.L_433:
        /*002c*/ 	.byte	0x04, 0x55
        /*002e*/ 	.short	(.L_435 - .L_434)


	//   ....[0]....
.L_434:
        /* <DEDUP_REMOVED lines=22> */


	//----- nvinfo : EIATTR_MERCURY_ISA_VERSION
	.align		4
.L_435:
        /*0180*/ 	.byte	0x03, 0x5f
        /*0182*/ 	.short	0x0101


	//----- nvinfo : EIATTR_UNUSED_LOAD_BYTE_OFFSET
	.align		4
        /*0184*/ 	.byte	0x04, 0x44
        /*0186*/ 	.short	(.L_437 - .L_436)


	//   ....[0]....
.L_436:
        /*0188*/ 	.word	0x00000950
        /*018c*/ 	.word	0x0000fff0


	//   ....[1]....
        /*0190*/ 	.word	0x0000d870
        /*0194*/ 	.word	0x0000fff0


	//----- nvinfo : EIATTR_INT_WARP_WIDE_INSTR_OFFSETS
	.align		4
.L_437:
        /*0198*/ 	.byte	0x04, 0x31
        /*019a*/ 	.short	(.L_439 - .L_438)


	//   ....[0]....
.L_438:
        /*019c*/ 	.word	0x000000c0


	//   ....[1]....
        /*01a0*/ 	.word	0x000000d0


	//   ....[2]....
        /*01a4*/ 	.word	0x00000170


	//   ....[3]....
        /*01a8*/ 	.word	0x00013eb0


	//   ....[4]....
        /*01ac*/ 	.word	0x00013f40


	//   ....[5]....
        /*01b0*/ 	.word	0x00016bc0


	//   ....[6]....
        /*01b4*/ 	.word	0x00016c50


	//----- nvinfo : EIATTR_COOP_GROUP_MASK_REGIDS
	.align		4
.L_439:
        /*01b8*/ 	.byte	0x04, 0x29
        /*01ba*/ 	.short	(.L_441 - .L_440)


	//   ....[0]....
.L_440:
        /*01bc*/ 	.word	0xffffffff


	//   ....[1]....
        /*01c0*/ 	.word	0xffffffff


	//   ....[2]....
        /*01c4*/ 	.word	0xffffffff


	//   ....[3]....
        /*01c8*/ 	.word	0xffffffff


	//   ....[4]....
        /*01cc*/ 	.word	0xffffffff


	//   ....[5]....
        /*01d0*/ 	.word	0xffffffff


	//   ....[6]....
        /*01d4*/ 	.word	0xffffffff


	//   ....[7]....
        /*01d8*/ 	.word	0xffffffff


	//   ....[8]....
        /*01dc*/ 	.word	0xffffffff


	//   ....[9]....
        /*01e0*/ 	.word	0xffffffff


	//   ....[10]....
        /*01e4*/ 	.word	0xffffffff


	//   ....[11]....
        /*01e8*/ 	.word	0xffffffff


	//   ....[12]....
        /*01ec*/ 	.word	0xffffffff


	//   ....[13]....
        /*01f0*/ 	.word	0xffffffff


	//   ....[14]....
        /*01f4*/ 	.word	0xffffffff


	//   ....[15]....
        /*01f8*/ 	.word	0xffffffff


	//   ....[16]....
        /*01fc*/ 	.word	0xffffffff


	//   ....[17]....
        /*0200*/ 	.word	0xffffffff


	//   ....[18]....
        /*0204*/ 	.word	0xffffffff


	//   ....[19]....
        /*0208*/ 	.word	0xffffffff


	//   ....[20]....
        /*020c*/ 	.word	0xffffffff


	//   ....[21]....
        /*0210*/ 	.word	0xffffffff


	//   ....[22]....
        /*0214*/ 	.word	0xffffffff


	//   ....[23]....
        /*0218*/ 	.word	0xffffffff


	//   ....[24]....
        /*021c*/ 	.word	0xffffffff


	//   ....[25]....
        /*0220*/ 	.word	0xffffffff


	//   ....[26]....
        /*0224*/ 	.word	0xffffffff


	//   ....[27]....
        /*0228*/ 	.word	0xffffffff


	//   ....[28]....
        /*022c*/ 	.word	0xffffffff


	//   ....[29]....
        /*0230*/ 	.word	0xffffffff


	//   ....[30]....
        /*0234*/ 	.word	0xffffffff


	//   ....[31]....
        /*0238*/ 	.word	0xffffffff


	//   ....[32]....
        /*023c*/ 	.word	0xffffffff


	//   ....[33]....
        /*0240*/ 	.word	0xffffffff


	//   ....[34]....
        /*0244*/ 	.word	0xffffffff


	//   ....[35]....
        /*0248*/ 	.word	0xffffffff


	//   ....[36]....
        /*024c*/ 	.word	0xffffffff


	//   ....[37]....
        /*0250*/ 	.word	0xffffffff


	//   ....[38]....
        /*0254*/ 	.word	0xffffffff


	//   ....[39]....
        /*0258*/ 	.word	0xffffffff


	//   ....[40]....
        /*025c*/ 	.word	0xffffffff


	//   ....[41]....
        /*0260*/ 	.word	0xffffffff


	//   ....[42]....
        /*0264*/ 	.word	0xffffffff


	//   ....[43]....
        /*0268*/ 	.word	0xffffffff


	//   ....[44]....
        /*026c*/ 	.word	0xffffffff


	//   ....[45]....
        /*0270*/ 	.word	0xffffffff


	//   ....[46]....
        /*0274*/ 	.word	0xffffffff


	//   ....[47]....
        /*0278*/ 	.word	0xffffffff


	//   ....[48]....
        /*027c*/ 	.word	0xffffffff


	//   ....[49]....
        /*0280*/ 	.word	0xffffffff


	//   ....[50]....
        /*0284*/ 	.word	0xffffffff


	//   ....[51]....
        /*0288*/ 	.word	0xffffffff


	//   ....[52]....
        /*028c*/ 	.word	0xffffffff


	//   ....[53]....
        /*0290*/ 	.word	0xffffffff


	//   ....[54]....
        /*0294*/ 	.word	0xffffffff


	//   ....[55]....
        /*0298*/ 	.word	0xffffffff


	//   ....[56]....
        /*029c*/ 	.word	0xffffffff


	//   ....[57]....
        /*02a0*/ 	.word	0xffffffff


	//   ....[58]....
        /*02a4*/ 	.word	0xffffffff


	//   ....[59]....
        /*02a8*/ 	.word	0xffffffff


	//   ....[60]....
        /*02ac*/ 	.word	0xffffffff


	//   ....[61]....
        /*02b0*/ 	.word	0xffffffff


	//   ....[62]....
        /*02b4*/ 	.word	0xffffffff


	//   ....[63]....
        /*02b8*/ 	.word	0xffffffff


	//   ....[64]....
        /*02bc*/ 	.word	0xffffffff


	//   ....[65]....
        /*02c0*/ 	.word	0xffffffff


	//   ....[66]....
        /*02c4*/ 	.word	0xffffffff


	//   ....[67]....
        /*02c8*/ 	.word	0xffffffff


	//   ....[68]....
        /*02cc*/ 	.word	0xffffffff


	//   ....[69]....
        /*02d0*/ 	.word	0xffffffff


	//   ....[70]....
        /*02d4*/ 	.word	0xffffffff


	//   ....[71]....
        /*02d8*/ 	.word	0xffffffff


	//   ....[72]....
        /*02dc*/ 	.word	0xffffffff


	//   ....[73]....
        /*02e0*/ 	.word	0xffffffff


	//   ....[74]....
        /*02e4*/ 	.word	0xffffffff


	//   ....[75]....
        /*02e8*/ 	.word	0xffffffff


	//   ....[76]....
        /*02ec*/ 	.word	0xffffffff


	//   ....[77]....
        /*02f0*/ 	.word	0xffffffff


	//   ....[78]....
        /*02f4*/ 	.word	0xffffffff


	//   ....[79]....
        /*02f8*/ 	.word	0xffffffff


	//   ....[80]....
        /*02fc*/ 	.word	0xffffffff


	//   ....[81]....
        /*0300*/ 	.word	0xffffffff


	//   ....[82]....
        /*0304*/ 	.word	0xffffffff


	//   ....[83]....
        /*0308*/ 	.word	0xffffffff


	//   ....[84]....
        /*030c*/ 	.word	0xffffffff


	//   ....[85]....
        /*0310*/ 	.word	0xffffffff


	//   ....[86]....
        /*0314*/ 	.word	0xffffffff


	//   ....[87]....
        /*0318*/ 	.word	0xffffffff


	//   ....[88]....
        /*031c*/ 	.word	0xffffffff


	//   ....[89]....
        /*0320*/ 	.word	0xffffffff


	//   ....[90]....
        /*0324*/ 	.word	0xffffffff


	//   ....[91]....
        /*0328*/ 	.word	0xffffffff


	//   ....[92]....
        /*032c*/ 	.word	0xffffffff


	//   ....[93]....
        /*0330*/ 	.word	0xffffffff


	//   ....[94]....
        /*0334*/ 	.word	0xffffffff


	//   ....[95]....
        /*0338*/ 	.word	0xffffffff


	//   ....[96]....
        /*033c*/ 	.word	0xffffffff


	//   ....[97]....
        /*0340*/ 	.word	0xffffffff


	//   ....[98]....
        /*0344*/ 	.word	0xffffffff


	//   ....[99]....
        /*0348*/ 	.word	0xffffffff


	//   ....[100]....
        /*034c*/ 	.word	0xffffffff


	//   ....[101]....
        /*0350*/ 	.word	0xffffffff


	//   ....[102]....
        /*0354*/ 	.word	0xffffffff


	//   ....[103]....
        /*0358*/ 	.word	0xffffffff


	//   ....[104]....
        /*035c*/ 	.word	0xffffffff


	//   ....[105]....
        /*0360*/ 	.word	0xffffffff


	//   ....[106]....
        /*0364*/ 	.word	0xffffffff


	//   ....[107]....
        /*0368*/ 	.word	0xffffffff


	//   ....[108]....
        /*036c*/ 	.word	0xffffffff


	//   ....[109]....
        /*0370*/ 	.word	0xffffffff


	//   ....[110]....
        /*0374*/ 	.word	0xffffffff


	//   ....[111]....
        /*0378*/ 	.word	0xffffffff


	//   ....[112]....
        /*037c*/ 	.word	0xffffffff


	//   ....[113]....
        /*0380*/ 	.word	0xffffffff


	//   ....[114]....
        /*0384*/ 	.word	0xffffffff


	//   ....[115]....
        /*0388*/ 	.word	0xffffffff


	//   ....[116]....
        /*038c*/ 	.word	0xffffffff


	//   ....[117]....
        /*0390*/ 	.word	0xffffffff


	//   ....[118]....
        /*0394*/ 	.word	0xffffffff


	//   ....[119]....
        /*0398*/ 	.word	0xffffffff


	//   ....[120]....
        /*039c*/ 	.word	0xffffffff


	//   ....[121]....
        /*03a0*/ 	.word	0xffffffff


	//   ....[122]....
        /*03a4*/ 	.word	0xffffffff


	//   ....[123]....
        /*03a8*/ 	.word	0xffffffff


	//   ....[124]....
        /*03ac*/ 	.word	0xffffffff


	//   ....[125]....
        /*03b0*/ 	.word	0xffffffff


	//   ....[126]....
        /*03b4*/ 	.word	0xffffffff


	//   ....[127]....
        /*03b8*/ 	.word	0xffffffff


	//   ....[128]....
        /*03bc*/ 	.word	0xffffffff


	//   ....[129]....
        /*03c0*/ 	.word	0xffffffff


	//   ....[130]....
        /*03c4*/ 	.word	0xffffffff


	//   ....[131]....
        /*03c8*/ 	.word	0xffffffff


	//   ....[132]....
        /*03cc*/ 	.word	0xffffffff


	//   ....[133]....
        /*03d0*/ 	.word	0xffffffff


	//   ....[134]....
        /*03d4*/ 	.word	0xffffffff


	//   ....[135]....
        /*03d8*/ 	.word	0xffffffff


	//   ....[136]....
        /*03dc*/ 	.word	0xffffffff


	//   ....[137]....
        /*03e0*/ 	.word	0xffffffff


	//   ....[138]....
        /*03e4*/ 	.word	0xffffffff


	//   ....[139]....
        /*03e8*/ 	.word	0xffffffff


	//   ....[140]....
        /*03ec*/ 	.word	0xffffffff


	//   ....[141]....
        /*03f0*/ 	.word	0x0500000f


	//   ....[142]....
        /*03f4*/ 	.word	0x0500000f


	//   ....[143]....
        /*03f8*/ 	.word	0x0500000f


	//   ....[144]....
        /*03fc*/ 	.word	0x0500000f


	//   ....[145]....
        /*0400*/ 	.word	0x0500000f


	//   ....[146]....
        /*0404*/ 	.word	0x0500000f


	//   ....[147]....
        /*0408*/ 	.word	0x0500000f


	//   ....[148]....
        /*040c*/ 	.word	0x0500000f


	//   ....[149]....
        /*0410*/ 	.word	0x0500000f


	//   ....[150]....
        /*0414*/ 	.word	0x0500000f


	//   ....[151]....
        /*0418*/ 	.word	0x0500000f


	//   ....[152]....
        /*041c*/ 	.word	0x0500000f


	//   ....[153]....
        /*0420*/ 	.word	0x0500000f


	//   ....[154]....
        /*0424*/ 	.word	0x0500000f


	//   ....[155]....
        /*0428*/ 	.word	0x0500000f


	//   ....[156]....
        /*042c*/ 	.word	0x0500000f


	//   ....[157]....
        /*0430*/ 	.word	0x0500000f


	//   ....[158]....
        /*0434*/ 	.word	0x0500000f


	//   ....[159]....
        /*0438*/ 	.word	0x0500000f


	//   ....[160]....
        /*043c*/ 	.word	0x0500000f


	//   ....[161]....
        /*0440*/ 	.word	0x0500000f


	//   ....[162]....
        /*0444*/ 	.word	0x0500000f


	//   ....[163]....
        /*0448*/ 	.word	0x0500000f


	//   ....[164]....
        /*044c*/ 	.word	0x0500000f


	//   ....[165]....
        /*0450*/ 	.word	0x0500000f


	//   ....[166]....
        /*0454*/ 	.word	0x0500000f


	//   ....[167]....
        /*0458*/ 	.word	0x0500000f


	//   ....[168]....
        /*045c*/ 	.word	0x0500000f


	//   ....[169]....
        /*0460*/ 	.word	0x0500000f


	//   ....[170]....
        /*0464*/ 	.word	0x0500000f


	//   ....[171]....
        /*0468*/ 	.word	0x0500000f


	//   ....[172]....
        /*046c*/ 	.word	0x0500000f


	//   ....[173]....
        /*0470*/ 	.word	0x0500000f


	//   ....[174]....
        /*0474*/ 	.word	0x0500000f


	//   ....[175]....
        /*0478*/ 	.word	0x0500000f


	//   ....[176]....
        /*047c*/ 	.word	0x0500000f


	//   ....[177]....
        /*0480*/ 	.word	0x0500000f


	//   ....[178]....
        /*0484*/ 	.word	0x0500000f


	//   ....[179]....
        /*0488*/ 	.word	0x0500000f


	//   ....[180]....
        /*048c*/ 	.word	0x0500000f


	//   ....[181]....
        /*0490*/ 	.word	0x0500000f


	//   ....[182]....
        /*0494*/ 	.word	0x0500000f


	//   ....[183]....
        /*0498*/ 	.word	0x0500000f


	//   ....[184]....
        /*049c*/ 	.word	0x0500000f


	//   ....[185]....
        /*04a0*/ 	.word	0x0500000f


	//   ....[186]....
        /*04a4*/ 	.word	0x0500000f


	//   ....[187]....
        /*04a8*/ 	.word	0x0500000f


	//   ....[188]....
        /*04ac*/ 	.word	0x0500000f


	//   ....[189]....
        /*04b0*/ 	.word	0x0500000f


	//   ....[190]....
        /*04b4*/ 	.word	0x0500000f


	//   ....[191]....
        /*04b8*/ 	.word	0x0500000f


	//   ....[192]....
        /*04bc*/ 	.word	0x0500000f


	//   ....[193]....
        /*04c0*/ 	.word	0x0500000f


	//   ....[194]....
        /*04c4*/ 	.word	0x0500000f


	//   ....[195]....
        /*04c8*/ 	.word	0x0500000f


	//   ....[196]....
        /*04cc*/ 	.word	0x0500000f


	//   ....[197]....
        /*04d0*/ 	.word	0x0500000f


	//   ....[198]....
        /*04d4*/ 	.word	0x0500000f


	//   ....[199]....
        /*04d8*/ 	.word	0x0500000f


	//   ....[200]....
        /*04dc*/ 	.word	0x0500000f


	//   ....[201]....
        /*04e0*/ 	.word	0x0500000f


	//   ....[202]....
        /*04e4*/ 	.word	0x0500000f


	//   ....[203]....
        /*04e8*/ 	.word	0x0500000f


	//   ....[204]....
        /*04ec*/ 	.word	0x0500000f


	//   ....[205]....
        /*04f0*/ 	.word	0x0500000f


	//   ....[206]....
        /*04f4*/ 	.word	0x0500000f


	//   ....[207]....
        /*04f8*/ 	.word	0x0500000f


	//   ....[208]....
        /*04fc*/ 	.word	0x0500000f


	//----- nvinfo : EIATTR_COOP_GROUP_INSTR_OFFSETS
	.align		4
.L_441:
        /*0500*/ 	.byte	0x04, 0x28
        /*0502*/ 	.short	(.L_443 - .L_442)


	//   ....[0]....
.L_442:
        /*0504*/ 	.word	0x00000070


	//   ....[1]....
        /*0508*/ 	.word	0x000000b0


	//   ....[2]....
        /*050c*/ 	.word	0x000002d0


	//   ....[3]....
        /*0510*/ 	.word	0x00000430


	//   ....[4]....
        /*0514*/ 	.word	0x00000550


	//   ....[5]....
        /*0518*/ 	.word	0x000006b0


	//   ....[6]....
        /*051c*/ 	.word	0x000022e0


	//   ....[7]....
        /*0520*/ 	.word	0x00003080


	//   ....[8]....
        /*0524*/ 	.word	0x00003290


	//   ....[9]....
        /*0528*/ 	.word	0x00003bf0


	//   ....[10]....
        /*052c*/ 	.word	0x00003cf0


	//   ....[11]....
        /*0530*/ 	.word	0x00004040


	//   ....[12]....
        /*0534*/ 	.word	0x00004120


	//   ....[13]....
        /*0538*/ 	.word	0x000060b0


	//   ....[14]....
        /*053c*/ 	.word	0x000062b0


	//   ....[15]....
        /*0540*/ 	.word	0x00006c50


	//   ....[16]....
        /*0544*/ 	.word	0x00006d50


	//   ....[17]....
        /*0548*/ 	.word	0x000070c0


	//   ....[18]....
        /*054c*/ 	.word	0x00007110


	//   ....[19]....
        /*0550*/ 	.word	0x00008e10


	//   ....[20]....
        /*0554*/ 	.word	0x00008e40


	//   ....[21]....
        /*0558*/ 	.word	0x00008f50


	//   ....[22]....
        /*055c*/ 	.word	0x00008f70


	//   ....[23]....
        /*0560*/ 	.word	0x0000ab20


	//   ....[24]....
        /*0564*/ 	.word	0x0000ad60


	//   ....[25]....
        /*0568*/ 	.word	0x0000b700


	//   ....[26]....
        /*056c*/ 	.word	0x0000b800


	//   ....[27]....
        /*0570*/ 	.word	0x0000bb60


	//   ....[28]....
        /*0574*/ 	.word	0x0000bbc0


	//   ....[29]....
        /*0578*/ 	.word	0x0000cbe0


	//   ....[30]....
        /*057c*/ 	.word	0x0000cc10


	//   ....[31]....
        /*0580*/ 	.word	0x0000ccd0


	//   ....[32]....
        /*0584*/ 	.word	0x0000cce0


	//   ....[33]....
        /*0588*/ 	.word	0x0000ea40


	//   ....[34]....
        /*058c*/ 	.word	0x0000ea50


	//   ....[35]....
        /*0590*/ 	.word	0x0000ea60


	//   ....[36]....
        /*0594*/ 	.word	0x0000ea70


	//   ....[37]....
        /*0598*/ 	.word	0x0000f530


	//   ....[38]....
        /*059c*/ 	.word	0x0000f540


	//   ....[39]....
        /*05a0*/ 	.word	0x0000f6b0


	//   ....[40]....
        /*05a4*/ 	.word	0x0000f6d0


	//   ....[41]....
        /*05a8*/ 	.word	0x0000f810


	//   ....[42]....
        /*05ac*/ 	.word	0x0000f830


	//   ....[43]....
        /*05b0*/ 	.word	0x0000f980


	//   ....[44]....
        /*05b4*/ 	.word	0x0000f9a0


	//   ....[45]....
        /*05b8*/ 	.word	0x0000ff80


	//   ....[46]....
        /*05bc*/ 	.word	0x0000ffb0


	//   ....[47]....
        /*05c0*/ 	.word	0x000108f0


	//   ....[48]....
        /*05c4*/ 	.word	0x00010900


	//   ....[49]....
        /*05c8*/ 	.word	0x00011be0


	//   ....[50]....
        /*05cc*/ 	.word	0x00011c10


	//   ....[51]....
        /*05d0*/ 	.word	0x00011d80


	//   ....[52]....
        /*05d4*/ 	.word	0x00011da0


	//   ....[53]....
        /*05d8*/ 	.word	0x00011ee0


	//   ....[54]....
        /*05dc*/ 	.word	0x00011f00


	//   ....[55]....
        /*05e0*/ 	.word	0x00012050


	//   ....[56]....
        /*05e4*/ 	.word	0x00012070


	//   ....[57]....
        /*05e8*/ 	.word	0x00012250


	//   ....[58]....
        /*05ec*/ 	.word	0x00012440


	//   ....[59]....
        /*05f0*/ 	.word	0x00012470


	//   ....[60]....
        /*05f4*/ 	.word	0x000124a0


	//   ....[61]....
        /*05f8*/ 	.word	0x000124d0


	//   ....[62]....
        /*05fc*/ 	.word	0x00012500


	//   ....[63]....
        /*0600*/ 	.word	0x00012530


	//   ....[64]....
        /*0604*/ 	.word	0x000126a0


	//   ....[65]....
        /*0608*/ 	.word	0x000126d0


	//   ....[66]....
        /*060c*/ 	.word	0x00012700


	//   ....[67]....
        /*0610*/ 	.word	0x00012730


	//   ....[68]....
        /*0614*/ 	.word	0x00012760


	//   ....[69]....
        /*0618*/ 	.word	0x00012790


	//   ....[70]....
        /*061c*/ 	.word	0x00012820


	//   ....[71]....
        /*0620*/ 	.word	0x00012850


	//   ....[72]....
        /*0624*/ 	.word	0x00012860


	//   ....[73]....
        /*0628*/ 	.word	0x000128a0


	//   ....[74]....
        /*062c*/ 	.word	0x00014ac0


	//   ....[75]....
        /*0630*/ 	.word	0x00014ae0


	//   ....[76]....
        /*0634*/ 	.word	0x00014af0


	//   ....[77]....
        /*0638*/ 	.word	0x00014ba0


	//   ....[78]....
        /*063c*/ 	.word	0x00014be0


	//   ....[79]....
        /*0640*/ 	.word	0x00014c40


	//   ....[80]....
        /*0644*/ 	.word	0x00014c60


	//   ....[81]....
        /*0648*/ 	.word	0x00014c90


	//   ....[82]....
        /*064c*/ 	.word	0x000153d0


	//   ....[83]....
        /*0650*/ 	.word	0x00015400


	//   ....[84]....
        /*0654*/ 	.word	0x00015460


	//   ....[85]....
        /*0658*/ 	.word	0x000154d0


	//   ....[86]....
        /*065c*/ 	.word	0x00015520


	//   ....[87]....
        /*0660*/ 	.word	0x00015590


	//   ....[88]....
        /*0664*/ 	.word	0x000155e0


	//   ....[89]....
        /*0668*/ 	.word	0x00015650


	//   ....[90]....
        /*066c*/ 	.word	0x000156a0


	//   ....[91]....
        /*0670*/ 	.word	0x00015710


	//   ....[92]....
        /*0674*/ 	.word	0x00015760


	//   ....[93]....
        /*0678*/ 	.word	0x000157d0


	//   ....[94]....
        /*067c*/ 	.word	0x00015820


	//   ....[95]....
        /*0680*/ 	.word	0x00015880


	//   ....[96]....
        /*0684*/ 	.word	0x00015890


	//   ....[97]....
        /*0688*/ 	.word	0x000158e0


	//   ....[98]....
        /*068c*/ 	.word	0x000160b0


	//   ....[99]....
        /*0690*/ 	.word	0x000160e0


	//   ....[100]....
        /*0694*/ 	.word	0x00016110


	//   ....[101]....
        /*0698*/ 	.word	0x000161d0


	//   ....[102]....
        /*069c*/ 	.word	0x00016200


	//   ....[103]....
        /*06a0*/ 	.word	0x00016250


	//   ....[104]....
        /*06a4*/ 	.word	0x00016280


	//   ....[105]....
        /*06a8*/ 	.word	0x000162f0


	//   ....[106]....
        /*06ac*/ 	.word	0x000165d0


	//   ....[107]....
        /*06b0*/ 	.word	0x000165f0


	//   ....[108]....
        /*06b4*/ 	.word	0x00016600


	//   ....[109]....
        /*06b8*/ 	.word	0x000166b0


	//   ....[110]....
        /*06bc*/ 	.word	0x000166c0


	//   ....[111]....
        /*06c0*/ 	.word	0x00016770


	//   ....[112]....
        /*06c4*/ 	.word	0x00016780


	//   ....[113]....
        /*06c8*/ 	.word	0x00016790


	//   ....[114]....
        /*06cc*/ 	.word	0x00016da0


	//   ....[115]....
        /*06d0*/ 	.word	0x00016de0


	//   ....[116]....
        /*06d4*/ 	.word	0x00016e20


	//   ....[117]....
        /*06d8*/ 	.word	0x00016e50


	//   ....[118]....
        /*06dc*/ 	.word	0x00016f00


	//   ....[119]....
        /*06e0*/ 	.word	0x00016f30


	//   ....[120]....
        /*06e4*/ 	.word	0x00016f40


	//   ....[121]....
        /*06e8*/ 	.word	0x00016fd0


	//   ....[122]....
        /*06ec*/ 	.word	0x00017440


	//   ....[123]....
        /*06f0*/ 	.word	0x00017470


	//   ....[124]....
        /*06f4*/ 	.word	0x000174d0


	//   ....[125]....
        /*06f8*/ 	.word	0x00017500


	//   ....[126]....
        /*06fc*/ 	.word	0x00017530


	//   ....[127]....
        /*0700*/ 	.word	0x00017560


	//   ....[128]....
        /*0704*/ 	.word	0x00017590


	//   ....[129]....
        /*0708*/ 	.word	0x000175c0


	//   ....[130]....
        /*070c*/ 	.word	0x00017760


	//   ....[131]....
        /*0710*/ 	.word	0x00017790


	//   ....[132]....
        /*0714*/ 	.word	0x000177c0


	//   ....[133]....
        /*0718*/ 	.word	0x000177f0


	//   ....[134]....
        /*071c*/ 	.word	0x00017820


	//   ....[135]....
        /*0720*/ 	.word	0x00017850


	//   ....[136]....
        /*0724*/ 	.word	0x00017910


	//   ....[137]....
        /*0728*/ 	.word	0x00017930


	//   ....[138]....
        /*072c*/ 	.word	0x00017950


	//   ....[139]....
        /*0730*/ 	.word	0x000179b0


	//   ....[140]....
        /*0734*/ 	.word	0x000183d0


	//   ....[141]....
        /*0738*/ 	.word	0x00018a50


	//   ....[142]....
        /*073c*/ 	.word	0x00018b40


	//   ....[143]....
        /*0740*/ 	.word	0x00018be0


	//   ....[144]....
        /*0744*/ 	.word	0x00018c40


	//   ....[145]....
        /*0748*/ 	.word	0x00018ce0


	//   ....[146]....
        /*074c*/ 	.word	0x00018dc0


	//   ....[147]....
        /*0750*/ 	.word	0x00018ec0


	//   ....[148]....
        /*0754*/ 	.word	0x00018f30


	//   ....[149]....
        /*0758*/ 	.word	0x00019010


	//   ....[150]....
        /*075c*/ 	.word	0x000190c0


	//   ....[151]....
        /*0760*/ 	.word	0x00019130


	//   ....[152]....
        /*0764*/ 	.word	0x000191b0


	//   ....[153]....
        /*0768*/ 	.word	0x00019290


	//   ....[154]....
        /*076c*/ 	.word	0x00019310


	//   ....[155]....
        /*0770*/ 	.word	0x00019400


	//   ....[156]....
        /*0774*/ 	.word	0x00019480


	//   ....[157]....
        /*0778*/ 	.word	0x00019570


	//   ....[158]....
        /*077c*/ 	.word	0x000195f0


	//   ....[159]....
        /*0780*/ 	.word	0x000196e0


	//   ....[160]....
        /*0784*/ 	.word	0x00019760


	//   ....[161]....
        /*0788*/ 	.word	0x00019850


	//   ....[162]....
        /*078c*/ 	.word	0x000198d0


	//   ....[163]....
        /*0790*/ 	.word	0x000199b0


	//   ....[164]....
        /*0794*/ 	.word	0x00019a30


	//   ....[165]....
        /*0798*/ 	.word	0x00019b00


	//   ....[166]....
        /*079c*/ 	.word	0x00019c30


	//   ....[167]....
        /*07a0*/ 	.word	0x00019d00


	//   ....[168]....
        /*07a4*/ 	.word	0x00019dd0


	//   ....[169]....
        /*07a8*/ 	.word	0x00019eb0


	//   ....[170]....
        /*07ac*/ 	.word	0x00019f10


	//   ....[171]....
        /*07b0*/ 	.word	0x00019ff0


	//   ....[172]....
        /*07b4*/ 	.word	0x0001a050


	//   ....[173]....
        /*07b8*/ 	.word	0x0001a160


	//   ....[174]....
        /*07bc*/ 	.word	0x0001a250


	//   ....[175]....
        /*07c0*/ 	.word	0x0001a2f0


	//   ....[176]....
        /*07c4*/ 	.word	0x0001a350


	//   ....[177]....
        /*07c8*/ 	.word	0x0001a470


	//   ....[178]....
        /*07cc*/ 	.word	0x0001a4d0


	//   ....[179]....
        /*07d0*/ 	.word	0x0001a5f0


	//   ....[180]....
        /*07d4*/ 	.word	0x0001a650


	//   ....[181]....
        /*07d8*/ 	.word	0x0001a720


	//   ....[182]....
        /*07dc*/ 	.word	0x0001a880


	//   ....[183]....
        /*07e0*/ 	.word	0x0001a920


	//   ....[184]....
        /*07e4*/ 	.word	0x0001aa70


	//   ....[185]....
        /*07e8*/ 	.word	0x0001ab20


	//   ....[186]....
        /*07ec*/ 	.word	0x0001ab80


	//   ....[187]....
        /*07f0*/ 	.word	0x0001ac40


	//   ....[188]....
        /*07f4*/ 	.word	0x0001ad20


	//   ....[189]....
        /*07f8*/ 	.word	0x0001ade0


	//   ....[190]....
        /*07fc*/ 	.word	0x0001aef0


	//   ....[191]....
        /*0800*/ 	.word	0x0001af90


	//   ....[192]....
        /*0804*/ 	.word	0x0001b110


	//   ....[193]....
        /*0808*/ 	.word	0x0001b180


	//   ....[194]....
        /*080c*/ 	.word	0x0001b1f0


	//   ....[195]....
        /*0810*/ 	.word	0x0001b260


	//   ....[196]....
        /*0814*/ 	.word	0x0001b2d0


	//   ....[197]....
        /*0818*/ 	.word	0x0001b350


	//   ....[198]....
        /*081c*/ 	.word	0x0001b3d0


	//   ....[199]....
        /*0820*/ 	.word	0x0001b460


	//   ....[200]....
        /*0824*/ 	.word	0x0001b4d0


	//   ....[201]....
        /*0828*/ 	.word	0x0001b540


	//   ....[202]....
        /*082c*/ 	.word	0x0001b5b0


	//   ....[203]....
        /*0830*/ 	.word	0x0001b630


	//   ....[204]....
        /*0834*/ 	.word	0x0001b6a0


	//   ....[205]....
        /*0838*/ 	.word	0x0001b730


	//   ....[206]....
        /*083c*/ 	.word	0x0001b790


	//   ....[207]....
        /*0840*/ 	.word	0x0001b820


	//   ....[208]....
        /*0844*/ 	.word	0x0001b950


	//----- nvinfo : EIATTR_REG_RECONFIG
	.align		4
.L_443:
        /*0848*/ 	.byte	0x01, 0x54
	.zero		2


	//----- nvinfo : EIATTR_SYSCALL_OFFSETS
	.align		4
        /*084c*/ 	.byte	0x04, 0x46
        /*084e*/ 	.short	(.L_445 - .L_444)


	//   ....[0]....
.L_444:
        /*0850*/ 	.word	0x00002460


	//   ....[1]....
        /*0854*/ 	.word	0x000140a0


	//   ....[2]....
        /*0858*/ 	.word	0x000141f0


	//   ....[3]....
        /*085c*/ 	.word	0x000142e0


	//   ....[4]....
        /*0860*/ 	.word	0x00015020


	//----- nvinfo : EIATTR_MBARRIER_INSTR_OFFSETS
	.align		4
.L_445:
        /*0864*/ 	.byte	0x04, 0x39
        /*0866*/ 	.short	(.L_447 - .L_446)


	//   ....[0]....
.L_446:
        /*0868*/ 	.word	0x00000180
        /*086c*/ 	.word	0x000000ff
        /*0870*/ 	.word	0x00030800
        /*0874*/ 	.short	0x0100
        /*0876*/ 	.byte	0x08
	.zero		1


	//   ....[1]....
        /*0878*/ 	.word	0x00000190
        /*087c*/ 	.word	0x000000ff
        /*0880*/ 	.word	0x00030820
        /*0884*/ 	.short	0x0100
        /*0886*/ 	.byte	0x08
	.zero		1


	//   ....[2]....
        /*0888*/ 	.word	0x00000280
        /*088c*/ 	.word	0x000000ff
        /*0890*/ 	.word	0x00030830
        /*0894*/ 	.short	0x0100
        /*0896*/ 	.byte	0x08
	.zero		1


	//   ....[3]....
        /*0898*/ 	.word	0x00000290
        /*089c*/ 	.word	0x000000ff
        /*08a0*/ 	.word	0x00030840
        /*08a4*/ 	.short	0x0100
        /*08a6*/ 	.byte	0x08
	.zero		1


	//   ....[4]....
        /*08a8*/ 	.word	0x000002a0
        /*08ac*/ 	.word	0x000000ff
        /*08b0*/ 	.word	0x00030838
        /*08b4*/ 	.short	0x0100
        /*08b6*/ 	.byte	0x08
	.zero		1


	//   ....[5]....
        /*08b8*/ 	.word	0x000002b0
        /*08bc*/ 	.word	0x000000ff
        /*08c0*/ 	.word	0x00030848
        /*08c4*/ 	.short	0x0100
        /*08c6*/ 	.byte	0x08
	.zero		1


	//   ....[6]....
        /*08c8*/ 	.word	0x000003e0
        /*08cc*/ 	.word	0x000000ff
        /*08d0*/ 	.word	0x00030850
        /*08d4*/ 	.short	0x0100
        /*08d6*/ 	.byte	0x08
	.zero		1


	//   ....[7]....
        /*08d8*/ 	.word	0x000003f0
        /*08dc*/ 	.word	0x000000ff
        /*08e0*/ 	.word	0x00030860
        /*08e4*/ 	.short	0x0100
        /*08e6*/ 	.byte	0x08
	.zero		1


	//   ....[8]....
        /*08e8*/ 	.word	0x00000400
        /*08ec*/ 	.word	0x000000ff
        /*08f0*/ 	.word	0x00030858
        /*08f4*/ 	.short	0x0100
        /*08f6*/ 	.byte	0x08
	.zero		1


	//   ....[9]....
        /*08f8*/ 	.word	0x00000410
        /*08fc*/ 	.word	0x000000ff
        /*0900*/ 	.word	0x00030868
        /*0904*/ 	.short	0x0100
        /*0906*/ 	.byte	0x08
	.zero		1


	//   ....[10]....
        /*0908*/ 	.word	0x00000500
        /*090c*/ 	.word	0x000000ff
        /*0910*/ 	.word	0x00030870
        /*0914*/ 	.short	0x0100
        /*0916*/ 	.byte	0x06
	.zero		1


	//   ....[11]....
        /*0918*/ 	.word	0x00000510
        /*091c*/ 	.word	0x000000ff
        /*0920*/ 	.word	0x00030880
        /*0924*/ 	.short	0x0100
        /*0926*/ 	.byte	0x06
	.zero		1


	//   ....[12]....
        /*0928*/ 	.word	0x00000520
        /*092c*/ 	.word	0x000000ff
        /*0930*/ 	.word	0x00030878
        /*0934*/ 	.short	0x0100
        /*0936*/ 	.byte	0x06
	.zero		1


	//   ....[13]....
        /*0938*/ 	.word	0x00000530
        /*093c*/ 	.word	0x000000ff
        /*0940*/ 	.word	0x00030888
        /*0944*/ 	.short	0x0100
        /*0946*/ 	.byte	0x06
	.zero		1


	//   ....[14]....
        /*0948*/ 	.word	0x00000660
        /*094c*/ 	.word	0x000000ff
        /*0950*/ 	.word	0x00030890
        /*0954*/ 	.short	0x0100
        /*0956*/ 	.byte	0x08
	.zero		1


	//   ....[15]....
        /*0958*/ 	.word	0x00000670
        /*095c*/ 	.word	0x000000ff
        /*0960*/ 	.word	0x000308a0
        /*0964*/ 	.short	0x0100
        /*0966*/ 	.byte	0x08
	.zero		1


	//   ....[16]....
        /*0968*/ 	.word	0x00000680
        /*096c*/ 	.word	0x000000ff
        /*0970*/ 	.word	0x00030898
        /*0974*/ 	.short	0x0100
        /*0976*/ 	.byte	0x08
	.zero		1


	//   ....[17]....
        /*0978*/ 	.word	0x00000690
        /*097c*/ 	.word	0x000000ff
        /*0980*/ 	.word	0x000308a8
        /*0984*/ 	.short	0x0100
        /*0986*/ 	.byte	0x08
	.zero		1


	//   ....[18]....
        /*0988*/ 	.word	0x000007d0
        /*098c*/ 	.word	0x000000ff
        /*0990*/ 	.word	0x000308b0
        /*0994*/ 	.short	0x0100
        /*0996*/ 	.byte	0x08
	.zero		1


	//   ....[19]....
        /*0998*/ 	.word	0x000007e0
        /*099c*/ 	.word	0x000000ff
        /*09a0*/ 	.word	0x000308c0
        /*09a4*/ 	.short	0x0100
        /*09a6*/ 	.byte	0x08
	.zero		1


	//   ....[20]....
        /*09a8*/ 	.word	0x000007f0
        /*09ac*/ 	.word	0x000000ff
        /*09b0*/ 	.word	0x000308b8
        /*09b4*/ 	.short	0x0100
        /*09b6*/ 	.byte	0x08
	.zero		1


	//   ....[21]....
        /*09b8*/ 	.word	0x00000800
        /*09bc*/ 	.word	0x000000ff
        /*09c0*/ 	.word	0x000308c8
        /*09c4*/ 	.short	0x0100
        /*09c6*/ 	.byte	0x08
	.zero		1


	//   ....[22]....
        /*09c8*/ 	.word	0x00002520
        /*09cc*/ 	.word	0x000000ff
        /*09d0*/ 	.word	0x00030800
        /*09d4*/ 	.short	0x010a
        /*09d6*/ 	.byte	0x28
	.zero		1


	//   ....[23]....
        /*09d8*/ 	.word	0x000025a0
        /*09dc*/ 	.word	0x00000003
        /*09e0*/ 	.word	0x00030830
        /*09e4*/ 	.short	0x010a
        /*09e6*/ 	.byte	0x3f
	.zero		1


	//   ....[24]....
        /*09e8*/ 	.word	0x000025e0
        /*09ec*/ 	.word	0x00000003
        /*09f0*/ 	.word	0x00030830
        /*09f4*/ 	.short	0x010a
        /*09f6*/ 	.byte	0x3f
	.zero		1


	//   ....[25]....
        /*09f8*/ 	.word	0x00003060
        /*09fc*/ 	.word	0x000000ff
        /*0a00*/ 	.word	0x00000000
        /*0a04*/ 	.short	0x0101
        /*0a06*/ 	.byte	0x04
	.zero		1


	//   ....[26]....
        /*0a08*/ 	.word	0x00004e70
        /*0a0c*/ 	.word	0x000000ff
        /*0a10*/ 	.word	0x00030830
        /*0a14*/ 	.short	0x010a
        /*0a16*/ 	.byte	0x06
	.zero		1


	//   ....[27]....
        /*0a18*/ 	.word	0x00004ed0
        /*0a1c*/ 	.word	0x000000ff
        /*0a20*/ 	.word	0x00030830
        /*0a24*/ 	.short	0x010a
        /*0a26*/ 	.byte	0x06
	.zero		1


	//   ....[28]....
        /*0a28*/ 	.word	0x00005d30
        /*0a2c*/ 	.word	0x000000ff
        /*0a30*/ 	.word	0x00030850
        /*0a34*/ 	.short	0x010a
        /*0a36*/ 	.byte	0x05
	.zero		1


	//   ....[29]....
        /*0a38*/ 	.word	0x00005d70
        /*0a3c*/ 	.word	0x000000ff
        /*0a40*/ 	.word	0x00030850
        /*0a44*/ 	.short	0x010a
        /*0a46*/ 	.byte	0x05
	.zero		1


	//   ....[30]....
        /*0a48*/ 	.word	0x00006060
        /*0a4c*/ 	.word	0x000000ff
        /*0a50*/ 	.word	0x00000000
        /*0a54*/ 	.short	0x0101
        /*0a56*/ 	.byte	0x06
	.zero		1


	//   ....[31]....
        /*0a58*/ 	.word	0x000077f0
        /*0a5c*/ 	.word	0x000000ff
        /*0a60*/ 	.word	0x00000000
        /*0a64*/ 	.short	0x0101
        /*0a66*/ 	.byte	0x05
	.zero		1


	//   ....[32]....
        /*0a68*/ 	.word	0x00007bc0
        /*0a6c*/ 	.word	0x000000ff
        /*0a70*/ 	.word	0x00030830
        /*0a74*/ 	.short	0x010a
        /*0a76*/ 	.byte	0x06
	.zero		1


	//   ....[33]....
        /*0a78*/ 	.word	0x00007c20
        /*0a7c*/ 	.word	0x000000ff
        /*0a80*/ 	.word	0x00030830
        /*0a84*/ 	.short	0x010a
        /*0a86*/ 	.byte	0x06
	.zero		1


	//   ....[34]....
        /*0a88*/ 	.word	0x00008a80
        /*0a8c*/ 	.word	0x000000ff
        /*0a90*/ 	.word	0x00030850
        /*0a94*/ 	.short	0x010a
        /*0a96*/ 	.byte	0x05
	.zero		1


	//   ....[35]....
        /*0a98*/ 	.word	0x00008ac0
        /*0a9c*/ 	.word	0x000000ff
        /*0aa0*/ 	.word	0x00030850
        /*0aa4*/ 	.short	0x010a
        /*0aa6*/ 	.byte	0x05
	.zero		1


	//   ....[36]....
        /*0aa8*/ 	.word	0x00008d90
        /*0aac*/ 	.word	0x000000ff
        /*0ab0*/ 	.word	0x00000000
        /*0ab4*/ 	.short	0x0101
        /*0ab6*/ 	.byte	0x06
	.zero		1


	//   ....[37]....
        /*0ab8*/ 	.word	0x000097a0
        /*0abc*/ 	.word	0x000000ff
        /*0ac0*/ 	.word	0x00000000
        /*0ac4*/ 	.short	0x0101
        /*0ac6*/ 	.byte	0x05
	.zero		1


	//   ....[38]....
        /*0ac8*/ 	.word	0x00009920
        /*0acc*/ 	.word	0x000000ff
        /*0ad0*/ 	.word	0x00030830
        /*0ad4*/ 	.short	0x010a
        /*0ad6*/ 	.byte	0x05
	.zero		1


	//   ....[39]....
        /*0ad8*/ 	.word	0x00009980
        /*0adc*/ 	.word	0x000000ff
        /*0ae0*/ 	.word	0x00030830
        /*0ae4*/ 	.short	0x010a
        /*0ae6*/ 	.byte	0x05
	.zero		1


	//   ....[40]....
        /*0ae8*/ 	.word	0x0000a7e0
        /*0aec*/ 	.word	0x000000ff
        /*0af0*/ 	.word	0x00030850
        /*0af4*/ 	.short	0x010a
        /*0af6*/ 	.byte	0x05
	.zero		1


	//   ....[41]....
        /*0af8*/ 	.word	0x0000a820
        /*0afc*/ 	.word	0x000000ff
        /*0b00*/ 	.word	0x00030850
        /*0b04*/ 	.short	0x010a
        /*0b06*/ 	.byte	0x05
	.zero		1


	//   ....[42]....
        /*0b08*/ 	.word	0x0000ab80
        /*0b0c*/ 	.word	0x000000ff
        /*0b10*/ 	.word	0x00000000
        /*0b14*/ 	.short	0x0101
        /*0b16*/ 	.byte	0x04
	.zero		1


	//   ....[43]....
        /*0b18*/ 	.word	0x0000c2b0
        /*0b1c*/ 	.word	0x000000ff
        /*0b20*/ 	.word	0x00000000
        /*0b24*/ 	.short	0x0101
        /*0b26*/ 	.byte	0x05
	.zero		1


	//   ....[44]....
        /*0b28*/ 	.word	0x0000cb50
        /*0b2c*/ 	.word	0x000000ff
        /*0b30*/ 	.word	0x00030850
        /*0b34*/ 	.short	0x010a
        /*0b36*/ 	.byte	0x05
	.zero		1


	//   ....[45]....
        /*0b38*/ 	.word	0x0000cb90
        /*0b3c*/ 	.word	0x000000ff
        /*0b40*/ 	.word	0x00030850
        /*0b44*/ 	.short	0x010a
        /*0b46*/ 	.byte	0x05
	.zero		1


	//   ....[46]....
        /*0b48*/ 	.word	0x0000d160
        /*0b4c*/ 	.word	0x000000ff
        /*0b50*/ 	.word	0x00000000
        /*0b54*/ 	.short	0x0101
        /*0b56*/ 	.byte	0x04
	.zero		1


	//   ....[47]....
        /*0b58*/ 	.word	0x0000f550
        /*0b5c*/ 	.word	0x000000ff
        /*0b60*/ 	.word	0x00000000
        /*0b64*/ 	.short	0x0101
        /*0b66*/ 	.byte	0x08
	.zero		1


	//   ....[48]....
        /*0b68*/ 	.word	0x0000fd80
        /*0b6c*/ 	.word	0x000000ff
        /*0b70*/ 	.word	0x00000000
        /*0b74*/ 	.short	0x0101
        /*0b76*/ 	.byte	0x08
	.zero		1


	//   ....[49]....
        /*0b78*/ 	.word	0x000148b0
        /*0b7c*/ 	.word	0x00000004
        /*0b80*/ 	.word	0x00030840
        /*0b84*/ 	.short	0x010a
        /*0b86*/ 	.byte	0x3f
	.zero		1


	//   ....[50]....
        /*0b88*/ 	.word	0x00014da0
        /*0b8c*/ 	.word	0x00000004
        /*0b90*/ 	.word	0x00030830
        /*0b94*/ 	.short	0x0107
        /*0b96*/ 	.byte	0x3f
	.zero		1


	//   ....[51]....
        /*0b98*/ 	.word	0x00014e50
        /*0b9c*/ 	.word	0x00000004
        /*0ba0*/ 	.word	0x00030830
        /*0ba4*/ 	.short	0x0101
        /*0ba6*/ 	.byte	0x3f
	.zero		1


	//   ....[52]....
        /*0ba8*/ 	.word	0x00015a10
        /*0bac*/ 	.word	0x00000011
        /*0bb0*/ 	.word	0x00030800
        /*0bb4*/ 	.short	0x0107
        /*0bb6*/ 	.byte	0x3f
	.zero		1


	//   ....[53]....
        /*0bb8*/ 	.word	0x00015b30
        /*0bbc*/ 	.word	0x00000011
        /*0bc0*/ 	.word	0x00030800
        /*0bc4*/ 	.short	0x0101
        /*0bc6*/ 	.byte	0x3f
	.zero		1


	//   ....[54]....
        /*0bc8*/ 	.word	0x00015b50
        /*0bcc*/ 	.word	0x00000011
        /*0bd0*/ 	.word	0x00030820
        /*0bd4*/ 	.short	0x010a
        /*0bd6*/ 	.byte	0x3f
	.zero		1


	//   ....[55]....
        /*0bd8*/ 	.word	0x00015f20
        /*0bdc*/ 	.word	0x00000007
        /*0be0*/ 	.word	0x00030840
        /*0be4*/ 	.short	0x010a
        /*0be6*/ 	.byte	0x3f
	.zero		1


	//   ....[56]....
        /*0be8*/ 	.word	0x00016400
        /*0bec*/ 	.word	0x00000007
        /*0bf0*/ 	.word	0x00030830
        /*0bf4*/ 	.short	0x0107
        /*0bf6*/ 	.byte	0x3f
	.zero		1


	//   ....[57]....
        /*0bf8*/ 	.word	0x000164b0
        /*0bfc*/ 	.word	0x00000007
        /*0c00*/ 	.word	0x00030830
        /*0c04*/ 	.short	0x0101
        /*0c06*/ 	.byte	0x3f
	.zero		1


	//   ....[58]....
        /*0c08*/ 	.word	0x00016510
        /*0c0c*/ 	.word	0x00000007
        /*0c10*/ 	.word	0x00030860
        /*0c14*/ 	.short	0x010a
        /*0c16*/ 	.byte	0x3f
	.zero		1


	//   ....[59]....
        /*0c18*/ 	.word	0x000169c0
        /*0c1c*/ 	.word	0x00000007
        /*0c20*/ 	.word	0x00030850
        /*0c24*/ 	.short	0x0107
        /*0c26*/ 	.byte	0x3f
	.zero		1


	//   ....[60]....
        /*0c28*/ 	.word	0x00016ae0
        /*0c2c*/ 	.word	0x00000007
        /*0c30*/ 	.word	0x00030850
        /*0c34*/ 	.short	0x0101
        /*0c36*/ 	.byte	0x3f
	.zero		1


	//   ....[61]....
        /*0c38*/ 	.word	0x00016cf0
        /*0c3c*/ 	.word	0x00000000
        /*0c40*/ 	.word	0x00030860
        /*0c44*/ 	.short	0x010a
        /*0c46*/ 	.byte	0x3f
	.zero		1


	//   ....[62]....
        /*0c48*/ 	.word	0x00017150
        /*0c4c*/ 	.word	0x00000000
        /*0c50*/ 	.word	0x00030850
        /*0c54*/ 	.short	0x0107
        /*0c56*/ 	.byte	0x3f
	.zero		1


	//   ....[63]....
        /*0c58*/ 	.word	0x00017200
        /*0c5c*/ 	.word	0x00000000
        /*0c60*/ 	.word	0x00030850
        /*0c64*/ 	.short	0x0101
        /*0c66*/ 	.byte	0x3f
	.zero		1


	//   ....[64]....
        /*0c68*/ 	.word	0x00018350
        /*0c6c*/ 	.word	0x00000007
        /*0c70*/ 	.word	0x00030820
        /*0c74*/ 	.short	0x010a
        /*0c76*/ 	.byte	0x3f
	.zero		1


	//   ....[65]....
        /*0c78*/ 	.word	0x000184f0
        /*0c7c*/ 	.word	0x00000005
        /*0c80*/ 	.word	0x00030840
        /*0c84*/ 	.short	0x010a
        /*0c86*/ 	.byte	0x3f
	.zero		1


	//   ....[66]....
        /*0c88*/ 	.word	0x00018590
        /*0c8c*/ 	.word	0x00000003
        /*0c90*/ 	.word	0x00030840
        /*0c94*/ 	.short	0x010a
        /*0c96*/ 	.byte	0x3f
	.zero		1


	//   ....[67]....
        /*0c98*/ 	.word	0x000185d0
        /*0c9c*/ 	.word	0x00000005
        /*0ca0*/ 	.word	0x00030860
        /*0ca4*/ 	.short	0x010a
        /*0ca6*/ 	.byte	0x3f
	.zero		1


	//   ....[68]....
        /*0ca8*/ 	.word	0x00018610
        /*0cac*/ 	.word	0x00000003
        /*0cb0*/ 	.word	0x00030860
        /*0cb4*/ 	.short	0x010a
        /*0cb6*/ 	.byte	0x3f
	.zero		1


	//   ....[69]....
        /*0cb8*/ 	.word	0x00018680
        /*0cbc*/ 	.word	0x00000003
        /*0cc0*/ 	.word	0x00030800
        /*0cc4*/ 	.short	0x010a
        /*0cc6*/ 	.byte	0x3f
	.zero		1


	//   ....[70]....
        /*0cc8*/ 	.word	0x000186d0
        /*0ccc*/ 	.word	0x00000003
        /*0cd0*/ 	.word	0x00030830
        /*0cd4*/ 	.short	0x010a
        /*0cd6*/ 	.byte	0x3f
	.zero		1


	//   ....[71]....
        /*0cd8*/ 	.word	0x00018730
        /*0cdc*/ 	.word	0x00000004
        /*0ce0*/ 	.word	0x00030830
        /*0ce4*/ 	.short	0x010a
        /*0ce6*/ 	.byte	0x3f
	.zero		1


	//   ....[72]....
        /*0ce8*/ 	.word	0x00018790
        /*0cec*/ 	.word	0x00000002
        /*0cf0*/ 	.word	0x00030850
        /*0cf4*/ 	.short	0x010a
        /*0cf6*/ 	.byte	0x3f
	.zero		1


	//   ....[73]....
        /*0cf8*/ 	.word	0x000187f0
        /*0cfc*/ 	.word	0x00000004
        /*0d00*/ 	.word	0x00030830
        /*0d04*/ 	.short	0x010a
        /*0d06*/ 	.byte	0x3f
	.zero		1


	//   ....[74]....
        /*0d08*/ 	.word	0x00018850
        /*0d0c*/ 	.word	0x00000002
        /*0d10*/ 	.word	0x00030850
        /*0d14*/ 	.short	0x010a
        /*0d16*/ 	.byte	0x3f
	.zero		1


	//   ....[75]....
        /*0d18*/ 	.word	0x000188b0
        /*0d1c*/ 	.word	0x00000004
        /*0d20*/ 	.word	0x00030830
        /*0d24*/ 	.short	0x010a
        /*0d26*/ 	.byte	0x3f
	.zero		1


	//   ....[76]....
        /*0d28*/ 	.word	0x00018910
        /*0d2c*/ 	.word	0x00000002
        /*0d30*/ 	.word	0x00030850
        /*0d34*/ 	.short	0x010a
        /*0d36*/ 	.byte	0x3f
	.zero		1


	//   ....[77]....
        /*0d38*/ 	.word	0x00018970
        /*0d3c*/ 	.word	0x00000007
        /*0d40*/ 	.word	0x00030850
        /*0d44*/ 	.short	0x010a
        /*0d46*/ 	.byte	0x3f
	.zero		1


	//   ....[78]....
        /*0d48*/ 	.word	0x00018a90
        /*0d4c*/ 	.word	0x00000004
        /*0d50*/ 	.word	0x00030840
        /*0d54*/ 	.short	0x010a
        /*0d56*/ 	.byte	0x3f
	.zero		1


	//   ....[79]....
        /*0d58*/ 	.word	0x00019b30
        /*0d5c*/ 	.word	0x00000011
        /*0d60*/ 	.word	0x00030820
        /*0d64*/ 	.short	0x010a
        /*0d66*/ 	.byte	0x3f
	.zero		1


	//   ....[80]....
        /*0d68*/ 	.word	0x00019b80
        /*0d6c*/ 	.word	0x00000007
        /*0d70*/ 	.word	0x00030840
        /*0d74*/ 	.short	0x010a
        /*0d76*/ 	.byte	0x3f
	.zero		1


	//   ....[81]....
        /*0d78*/ 	.word	0x0001a1a0
        /*0d7c*/ 	.word	0x00000007
        /*0d80*/ 	.word	0x00030860
        /*0d84*/ 	.short	0x010a
        /*0d86*/ 	.byte	0x3f
	.zero		1


	//   ....[82]....
        /*0d88*/ 	.word	0x0001a7d0
        /*0d8c*/ 	.word	0x00000000
        /*0d90*/ 	.word	0x00030860
        /*0d94*/ 	.short	0x010a
        /*0d96*/ 	.byte	0x3f
	.zero		1


	//   ....[83]....
        /*0d98*/ 	.word	0x0001b870
        /*0d9c*/ 	.word	0x00000007
        /*0da0*/ 	.word	0x00030820
        /*0da4*/ 	.short	0x010a
        /*0da6*/ 	.byte	0x3f
	.zero		1


	//   ....[84]....
        /*0da8*/ 	.word	0x0001ba10
        /*0dac*/ 	.word	0x00000005
        /*0db0*/ 	.word	0x00030840
        /*0db4*/ 	.short	0x010a
        /*0db6*/ 	.byte	0x3f
	.zero		1


	//   ....[85]....
        /*0db8*/ 	.word	0x0001ba60
        /*0dbc*/ 	.word	0x00000003
        /*0dc0*/ 	.word	0x00030840
        /*0dc4*/ 	.short	0x010a
        /*0dc6*/ 	.byte	0x3f
	.zero		1


	//   ....[86]....
        /*0dc8*/ 	.word	0x0001bab0
        /*0dcc*/ 	.word	0x00000005
        /*0dd0*/ 	.word	0x00030860
        /*0dd4*/ 	.short	0x010a
        /*0dd6*/ 	.byte	0x3f
	.zero		1


	//----- nvinfo : EIATTR_NUM_MBARRIERS
	.align		4
.L_447:
        /*0dd8*/ 	.byte	0x03, 0x38
        /*0dda*/ 	.short	0x0016


	//----- nvinfo : EIATTR_EXIT_INSTR_OFFSETS
	.align		4
        /*0ddc*/ 	.byte	0x04, 0x1c
        /*0dde*/ 	.short	(.L_449 - .L_448)


	//   ....[0]....
.L_448:
        /*0de0*/ 	.word	0x00000990


	//   ....[1]....
        /*0de4*/ 	.word	0x000121f0


	//   ....[2]....
        /*0de8*/ 	.word	0x00018660


	//----- nvinfo : EIATTR_MAX_THREADS
	.align		4
.L_449:
        /*0dec*/ 	.byte	0x04, 0x05
        /*0dee*/ 	.short	(.L_451 - .L_450)
.L_450:
        /*0df0*/ 	.word	0x00000180
        /*0df4*/ 	.word	0x00000001
        /*0df8*/ 	.word	0x00000001


	//----- nvinfo : EIATTR_CRS_STACK_SIZE
	.align		4
.L_451:
        /*0dfc*/ 	.byte	0x04, 0x1e
        /*0dfe*/ 	.short	(.L_453 - .L_452)
.L_452:
        /*0e00*/ 	.word	0x00000000


	//----- nvinfo : EIATTR_CBANK_PARAM_SIZE
	.align		4
.L_453:
        /*0e04*/ 	.byte	0x03, 0x19
        /*0e06*/ 	.short	0x0af0


	//----- nvinfo : EIATTR_PARAM_CBANK
	.align		4
        /*0e08*/ 	.byte	0x04, 0x0a
        /*0e0a*/ 	.short	(.L_455 - .L_454)
	.align		4
.L_454:
        /*0e0c*/ 	.word	index@(.nv.constant0._ZN7cutlass13device_kernelIN5flash11enable_sm90INS1_16FlashAttnFwdSm90INS1_25CollectiveMainloopFwdSm90ILi2EN4cute5tupleIJNS5_1CILi1EEES8_S8_EEENS6_IJNS7_ILi128EEENS7_ILi64EEENS7_ILi256EEEEEELi256ENS_10bfloat16_tEfNS_4arch4Sm90ELb0ELb1ELb0ELb1ELb1ELb0ELb0ELb1ELb1ELb1ELb1ELb0EEENS1_21CollectiveEpilogueFwdINS6_IJSA_SC_SB_EEES9_SE_SG_Li256ELb1ELb1ELb1ELb0EEENS1_36VarlenDynamicPersistentTileSchedulerILi128ELi64ELi256ELi128ELb1ELb1ELb1ELb1ELb0ELb1EEEEEEEEEvNT_6ParamsE)
        /*0e10*/ 	.short	0x0210
        /*0e12*/ 	.short	0x0af0


	//----- nvinfo : EIATTR_SW_WAR
	.align		4
.L_455:
        /*0e14*/ 	.byte	0x04, 0x36
        /*0e16*/ 	.short	(.L_457 - .L_456)
.L_456:
        /*0e18*/ 	.word	0x00000008
.L_457:


//--------------------- .nv.info._ZN7cutlass13device_kernelIN5flash11enable_sm90INS1_16FlashAttnFwdSm90INS1_25CollectiveMainloopFwdSm90ILi2EN4cute5tupleIJNS5_1CILi1EEES8_S8_EEENS6_IJNS7_ILi128EEENS7_ILi64EEENS7_ILi256EEEEEELi256ENS_10bfloat16_tEfNS_4arch4Sm90ELb0ELb1ELb0ELb1ELb1ELb1ELb0ELb1ELb1ELb1ELb1ELb0EEENS1_21CollectiveEpilogueFwdINS6_IJSA_SC_SB_EEES9_SE_SG_Li256ELb1ELb1ELb1ELb0EEENS1_36VarlenDynamicPersistentTileSchedulerILi128ELi64ELi256ELi128ELb1ELb1ELb1ELb1ELb0ELb1EEEEEEEEEvNT_6ParamsE --------------------------
	.section	.nv.info._ZN7cutlass13device_kernelIN5flash11enable_sm90INS1_16FlashAttnFwdSm90INS1_25CollectiveMainloopFwdSm90ILi2EN4cute5tupleIJNS5_1CILi1EEES8_S8_EEENS6_IJNS7_ILi128EEENS7_ILi64EEENS7_ILi256EEEEEELi256ENS_10bfloat16_tEfNS_4arch4Sm90ELb0ELb1ELb0ELb1ELb1ELb1ELb0ELb1ELb1ELb1ELb1ELb0EEENS1_21CollectiveEpilogueFwdINS6_IJSA_SC_SB_EEES9_SE_SG_Li256ELb1ELb1ELb1ELb0EEENS1_36VarlenDynamicPersistentTileSchedulerILi128ELi64ELi256ELi128ELb1ELb1ELb1ELb1ELb0ELb1EEEEEEEEEvNT_6ParamsE,"",@"SHT_CUDA_INFO"
	.sectionflags	@""
	.align	4


	//----- nvinfo : EIATTR_CUDA_API_VERSION
	.align		4
        /*0000*/ 	.byte	0x04, 0x37
        /*0002*/ 	.short	(.L_459 - .L_458)
.L_458:
        /*0004*/ 	.word	0x00000082


	//----- nvinfo : EIATTR_KPARAM_INFO
	.align		4
.L_459:
        /*0008*/ 	.byte	0x04, 0x17
        /*000a*/ 	.short	(.L_461 - .L_460)
.L_460:
        /*000c*/ 	.word	0x00000000
        /*0010*/ 	.short	0x0000
        /*0012*/ 	.short	0x0070
        /*0014*/ 	.byte	0x00, 0xf0, 0x01, 0x2a


	//----- nvinfo : EIATTR_SPARSE_MMA_MASK
	.align		4
.L_461:
        /*0018*/ 	.byte	0x03, 0x50
        /*001a*/ 	.short	0x0000


	//----- nvinfo : EIATTR_MAXREG_COUNT
	.align		4
        /*001c*/ 	.byte	0x03, 0x1b
        /*001e*/ 	.short	0x00a8


	//----- nvinfo : EIATTR_NUM_BARRIERS
	.align		4
        /*0020*/ 	.byte	0x02, 0x4c
        /*0022*/ 	.byte	0x10
	.zero		1


	//----- nvinfo : EIATTR_EXTERNS
	.align		4
        /*0024*/ 	.byte	0x04, 0x0f
        /*0026*/ 	.short	(.L_463 - .L_462)


	//   ....[0]....
	.align		4
.L_462:
        /*0028*/ 	.word	index@(__assertfail)


	//----- nvinfo : EIATTR_ANNOTATIONS
	.align		4
.L_463:
        /*002c*/ 	.byte	0x04, 0x55
        /*002e*/ 	.short	(.L_465 - .L_464)


	//   ....[0]....
.L_464:
        /* <DEDUP_REMOVED lines=152> */


	//----- nvinfo : EIATTR_MERCURY_ISA_VERSION
	.align		4
.L_465:
        /*0998*/ 	.byte	0x03, 0x5f
        /*099a*/ 	.short	0x0101


	//----- nvinfo : EIATTR_UNUSED_LOAD_BYTE_OFFSET
	.align		4
        /*099c*/ 	.byte	0x04, 0x44
        /*099e*/ 	.short	(.L_467 - .L_466)


	//   ....[0]....
.L_466:
        /*09a0*/ 	.word	0x00000a60
        /*09a4*/ 	.word	0x0000fff0


	//   ....[1]....
        /*09a8*/ 	.word	0x0001ffa0
        /*09ac*/ 	.word	0x0000fff0


	//----- nvinfo : EIATTR_INT_WARP_WIDE_INSTR_OFFSETS
	.align		4
.L_467:
        /*09b0*/ 	.byte	0x04, 0x31
        /*09b2*/ 	.short	(.L_469 - .L_468)


	//   ....[0]....
.L_468:
        /*09b4*/ 	.word	0x00000130


	//   ....[1]....
        /*09b8*/ 	.word	0x00000170


	//   ....[2]....
        /*09bc*/ 	.word	0x000001e0


	//   ....[3]....
        /*09c0*/ 	.word	0x00028510


	//   ....[4]....
        /*09c4*/ 	.word	0x000285a0


	//   ....[5]....
        /*09c8*/ 	.word	0x0002b290


	//   ....[6]....
        /*09cc*/ 	.word	0x0002b320


	//----- nvinfo : EIATTR_COOP_GROUP_MASK_REGIDS
	.align		4
.L_469:
        /*09d0*/ 	.byte	0x04, 0x29
        /*09d2*/ 	.short	(.L_471 - .L_470)


	//   ....[0]....
.L_470:
        /*09d4*/ 	.word	0xffffffff


	//   ....[1]....
        /*09d8*/ 	.word	0xffffffff


	//   ....[2]....
        /*09dc*/ 	.word	0xffffffff


	//   ....[3]....
        /*09e0*/ 	.word	0xffffffff


	//   ....[4]....
        /*09e4*/ 	.word	0xffffffff


	//   ....[5]....
        /*09e8*/ 	.word	0xffffffff


	//   ....[6]....
        /*09ec*/ 	.word	0xffffffff


	//   ....[7]....
        /*09f0*/ 	.word	0xffffffff


	//   ....[8]....
        /*09f4*/ 	.word	0xffffffff


	//   ....[9]....
        /*09f8*/ 	.word	0xffffffff


	//   ....[10]....
        /*09fc*/ 	.word	0xffffffff


	//   ....[11]....
        /*0a00*/ 	.word	0xffffffff


	//   ....[12]....
        /*0a04*/ 	.word	0xffffffff


	//   ....[13]....
        /*0a08*/ 	.word	0xffffffff


	//   ....[14]....
        /*0a0c*/ 	.word	0xffffffff


	//   ....[15]....
        /*0a10*/ 	.word	0xffffffff


	//   ....[16]....
        /*0a14*/ 	.word	0xffffffff


	//   ....[17]....
        /*0a18*/ 	.word	0xffffffff


	//   ....[18]....
        /*0a1c*/ 	.word	0xffffffff


	//   ....[19]....
        /*0a20*/ 	.word	0xffffffff


	//   ....[20]....
        /*0a24*/ 	.word	0xffffffff


	//   ....[21]....
        /*0a28*/ 	.word	0xffffffff


	//   ....[22]....
        /*0a2c*/ 	.word	0xffffffff


	//   ....[23]....
        /*0a30*/ 	.word	0xffffffff


	//   ....[24]....
        /*0a34*/ 	.word	0xffffffff


	//   ....[25]....
        /*0a38*/ 	.word	0xffffffff


	//   ....[26]....
        /*0a3c*/ 	.word	0xffffffff


	//   ....[27]....
        /*0a40*/ 	.word	0xffffffff


	//   ....[28]....
        /*0a44*/ 	.word	0xffffffff


	//   ....[29]....
        /*0a48*/ 	.word	0xffffffff


	//   ....[30]....
        /*0a4c*/ 	.word	0xffffffff


	//   ....[31]....
        /*0a50*/ 	.word	0xffffffff


	//   ....[32]....
        /*0a54*/ 	.word	0xffffffff


	//   ....[33]....
        /*0a58*/ 	.word	0xffffffff


	//   ....[34]....
        /*0a5c*/ 	.word	0xffffffff


	//   ....[35]....
        /*0a60*/ 	.word	0xffffffff


	//   ....[36]....
        /*0a64*/ 	.word	0xffffffff


	//   ....[37]....
        /*0a68*/ 	.word	0xffffffff


	//   ....[38]....
        /*0a6c*/ 	.word	0xffffffff


	//   ....[39]....
        /*0a70*/ 	.word	0xffffffff


	//   ....[40]....
        /*0a74*/ 	.word	0xffffffff


	//   ....[41]....
        /*0a78*/ 	.word	0xffffffff


	//   ....[42]....
        /*0a7c*/ 	.word	0xffffffff


	//   ....[43]....
        /*0a80*/ 	.word	0xffffffff


	//   ....[44]....
        /*0a84*/ 	.word	0xffffffff


	//   ....[45]....
        /*0a88*/ 	.word	0xffffffff


	//   ....[46]....
        /*0a8c*/ 	.word	0xffffffff


	//   ....[47]....
        /*0a90*/ 	.word	0xffffffff


	//   ....[48]....
        /*0a94*/ 	.word	0xffffffff


	//   ....[49]....
        /*0a98*/ 	.word	0xffffffff


	//   ....[50]....
        /*0a9c*/ 	.word	0xffffffff


	//   ....[51]....
        /*0aa0*/ 	.word	0xffffffff


	//   ....[52]....
        /*0aa4*/ 	.word	0xffffffff


	//   ....[53]....
        /*0aa8*/ 	.word	0xffffffff


	//   ....[54]....
        /*0aac*/ 	.word	0xffffffff


	//   ....[55]....
        /*0ab0*/ 	.word	0xffffffff


	//   ....[56]....
        /*0ab4*/ 	.word	0xffffffff


	//   ....[57]....
        /*0ab8*/ 	.word	0xffffffff


	//   ....[58]....
        /*0abc*/ 	.word	0xffffffff


	//   ....[59]....
        /*0ac0*/ 	.word	0xffffffff


	//   ....[60]....
        /*0ac4*/ 	.word	0xffffffff


	//   ....[61]....
        /*0ac8*/ 	.word	0xffffffff


	//   ....[62]....
        /*0acc*/ 	.word	0xffffffff


	//   ....[63]....
        /*0ad0*/ 	.word	0xffffffff


	//   ....[64]....
        /*0ad4*/ 	.word	0xffffffff


	//   ....[65]....
        /*0ad8*/ 	.word	0xffffffff


	//   ....[66]....
        /*0adc*/ 	.word	0xffffffff


	//   ....[67]....
        /*0ae0*/ 	.word	0xffffffff


	//   ....[68]....
        /*0ae4*/ 	.word	0xffffffff


	//   ....[69]....
        /*0ae8*/ 	.word	0xffffffff


	//   ....[70]....
        /*0aec*/ 	.word	0xffffffff


	//   ....[71]....
        /*0af0*/ 	.word	0xffffffff


	//   ....[72]....
        /*0af4*/ 	.word	0xffffffff


	//   ....[73]....
        /*0af8*/ 	.word	0xffffffff


	//   ....[74]....
        /*0afc*/ 	.word	0xffffffff


	//   ....[75]....
        /*0b00*/ 	.word	0xffffffff


	//   ....[76]....
        /*0b04*/ 	.word	0xffffffff


	//   ....[77]....
        /*0b08*/ 	.word	0xffffffff


	//   ....[78]....
        /*0b0c*/ 	.word	0xffffffff


	//   ....[79]....
        /*0b10*/ 	.word	0xffffffff


	//   ....[80]....
        /*0b14*/ 	.word	0xffffffff


	//   ....[81]....
        /*0b18*/ 	.word	0xffffffff


	//   ....[82]....
        /*0b1c*/ 	.word	0xffffffff


	//   ....[83]....
        /*0b20*/ 	.word	0xffffffff


	//   ....[84]....
        /*0b24*/ 	.word	0xffffffff


	//   ....[85]....
        /*0b28*/ 	.word	0xffffffff


	//   ....[86]....
        /*0b2c*/ 	.word	0xffffffff


	//   ....[87]....
        /*0b30*/ 	.word	0xffffffff


	//   ....[88]....
        /*0b34*/ 	.word	0xffffffff


	//   ....[89]....
        /*0b38*/ 	.word	0xffffffff


	//   ....[90]....
        /*0b3c*/ 	.word	0xffffffff


	//   ....[91]....
        /*0b40*/ 	.word	0xffffffff


	//   ....[92]....
        /*0b44*/ 	.word	0xffffffff


	//   ....[93]....
        /*0b48*/ 	.word	0xffffffff


	//   ....[94]....
        /*0b4c*/ 	.word	0xffffffff


	//   ....[95]....
        /*0b50*/ 	.word	0xffffffff


	//   ....[96]....
        /*0b54*/ 	.word	0xffffffff


	//   ....[97]....
        /*0b58*/ 	.word	0xffffffff


	//   ....[98]....
        /*0b5c*/ 	.word	0xffffffff


	//   ....[99]....
        /*0b60*/ 	.word	0xffffffff


	//   ....[100]....
        /*0b64*/ 	.word	0xffffffff


	//   ....[101]....
        /*0b68*/ 	.word	0xffffffff


	//   ....[102]....
        /*0b6c*/ 	.word	0xffffffff


	//   ....[103]....
        /*0b70*/ 	.word	0xffffffff


	//   ....[104]....
        /*0b74*/ 	.word	0xffffffff


	//   ....[105]....
        /*0b78*/ 	.word	0xffffffff


	//   ....[106]....
        /*0b7c*/ 	.word	0xffffffff


	//   ....[107]....
        /*0b80*/ 	.word	0xffffffff


	//   ....[108]....
        /*0b84*/ 	.word	0xffffffff


	//   ....[109]....
        /*0b88*/ 	.word	0xffffffff


	//   ....[110]....
        /*0b8c*/ 	.word	0xffffffff


	//   ....[111]....
        /*0b90*/ 	.word	0xffffffff


	//   ....[112]....
        /*0b94*/ 	.word	0xffffffff


	//   ....[113]....
        /*0b98*/ 	.word	0xffffffff


	//   ....[114]....
        /*0b9c*/ 	.word	0xffffffff


	//   ....[115]....
        /*0ba0*/ 	.word	0xffffffff


	//   ....[116]....
        /*0ba4*/ 	.word	0xffffffff


	//   ....[117]....
        /*0ba8*/ 	.word	0xffffffff


	//   ....[118]....
        /*0bac*/ 	.word	0xffffffff


	//   ....[119]....
        /*0bb0*/ 	.word	0xffffffff


	//   ....[120]....
        /*0bb4*/ 	.word	0xffffffff


	//   ....[121]....
        /*0bb8*/ 	.word	0xffffffff


	//   ....[122]....
        /*0bbc*/ 	.word	0xffffffff


	//   ....[123]....
        /*0bc0*/ 	.word	0xffffffff


	//   ....[124]....
        /*0bc4*/ 	.word	0xffffffff


	//   ....[125]....
        /*0bc8*/ 	.word	0xffffffff


	//   ....[126]....
        /*0bcc*/ 	.word	0xffffffff


	//   ....[127]....
        /*0bd0*/ 	.word	0xffffffff


	//   ....[128]....
        /*0bd4*/ 	.word	0xffffffff


	//   ....[129]....
        /*0bd8*/ 	.word	0xffffffff


	//   ....[130]....
        /*0bdc*/ 	.word	0xffffffff


	//   ....[131]....
        /*0be0*/ 	.word	0xffffffff


	//   ....[132]....
        /*0be4*/ 	.word	0xffffffff


	//   ....[133]....
        /*0be8*/ 	.word	0xffffffff


	//   ....[134]....
        /*0bec*/ 	.word	0xffffffff


	//   ....[135]....
        /*0bf0*/ 	.word	0xffffffff


	//   ....[136]....
        /*0bf4*/ 	.word	0xffffffff


	//   ....[137]....
        /*0bf8*/ 	.word	0xffffffff


	//   ....[138]....
        /*0bfc*/ 	.word	0xffffffff


	//   ....[139]....
        /*0c00*/ 	.word	0xffffffff


	//   ....[140]....
        /*0c04*/ 	.word	0xffffffff


	//   ....[141]....
        /*0c08*/ 	.word	0xffffffff


	//   ....[142]....
        /*0c0c*/ 	.word	0xffffffff


	//   ....[143]....
        /*0c10*/ 	.word	0xffffffff


	//   ....[144]....
        /*0c14*/ 	.word	0xffffffff


	//   ....[145]....
        /*0c18*/ 	.word	0xffffffff


	//   ....[146]....
        /*0c1c*/ 	.word	0xffffffff


	//   ....[147]....
        /*0c20*/ 	.word	0xffffffff


	//   ....[148]....
        /*0c24*/ 	.word	0xffffffff


	//   ....[149]....
        /*0c28*/ 	.word	0xffffffff


	//   ....[150]....
        /*0c2c*/ 	.word	0xffffffff


	//   ....[151]....
        /*0c30*/ 	.word	0xffffffff


	//   ....[152]....
        /*0c34*/ 	.word	0xffffffff


	//   ....[153]....
        /*0c38*/ 	.word	0xffffffff


	//   ....[154]....
        /*0c3c*/ 	.word	0xffffffff


	//   ....[155]....
        /*0c40*/ 	.word	0xffffffff


	//   ....[156]....
        /*0c44*/ 	.word	0xffffffff


	//   ....[157]....
        /*0c48*/ 	.word	0xffffffff


	//   ....[158]....
        /*0c4c*/ 	.word	0xffffffff


	//   ....[159]....
        /*0c50*/ 	.word	0xffffffff


	//   ....[160]....
        /*0c54*/ 	.word	0xffffffff


	//   ....[161]....
        /*0c58*/ 	.word	0xffffffff


	//   ....[162]....
        /*0c5c*/ 	.word	0xffffffff


	//   ....[163]....
        /*0c60*/ 	.word	0xffffffff


	//   ....[164]....
        /*0c64*/ 	.word	0xffffffff


	//   ....[165]....
        /*0c68*/ 	.word	0xffffffff


	//   ....[166]....
        /*0c6c*/ 	.word	0xffffffff


	//   ....[167]....
        /*0c70*/ 	.word	0xffffffff


	//   ....[168]....
        /*0c74*/ 	.word	0xffffffff


	//   ....[169]....
        /*0c78*/ 	.word	0xffffffff


	//   ....[170]....
        /*0c7c*/ 	.word	0xffffffff


	//   ....[171]....
        /*0c80*/ 	.word	0xffffffff


	//   ....[172]....
        /*0c84*/ 	.word	0xffffffff


	//   ....[173]....
        /*0c88*/ 	.word	0xffffffff


	//   ....[174]....
        /*0c8c*/ 	.word	0xffffffff


	//   ....[175]....
        /*0c90*/ 	.word	0xffffffff


	//   ....[176]....
        /*0c94*/ 	.word	0xffffffff


	//   ....[177]....
        /*0c98*/ 	.word	0xffffffff


	//   ....[178]....
        /*0c9c*/ 	.word	0xffffffff


	//   ....[179]....
        /*0ca0*/ 	.word	0xffffffff


	//   ....[180]....
        /*0ca4*/ 	.word	0xffffffff


	//   ....[181]....
        /*0ca8*/ 	.word	0xffffffff


	//   ....[182]....
        /*0cac*/ 	.word	0xffffffff


	//   ....[183]....
        /*0cb0*/ 	.word	0xffffffff


	//   ....[184]....
        /*0cb4*/ 	.word	0xffffffff


	//   ....[185]....
        /*0cb8*/ 	.word	0xffffffff


	//   ....[186]....
        /*0cbc*/ 	.word	0xffffffff


	//   ....[187]....
        /*0cc0*/ 	.word	0xffffffff


	//   ....[188]....
        /*0cc4*/ 	.word	0xffffffff


	//   ....[189]....
        /*0cc8*/ 	.word	0xffffffff


	//   ....[190]....
        /*0ccc*/ 	.word	0xffffffff


	//   ....[191]....
        /*0cd0*/ 	.word	0x0500000f


	//   ....[192]....
        /*0cd4*/ 	.word	0x0500000f


	//   ....[193]....
        /*0cd8*/ 	.word	0x0500000f


	//   ....[194]....
        /*0cdc*/ 	.word	0x0500000f


	//   ....[195]....
        /*0ce0*/ 	.word	0x0500000f


	//   ....[196]....
        /*0ce4*/ 	.word	0x0500000f


	//   ....[197]....
        /*0ce8*/ 	.word	0x0500000f


	//   ....[198]....
        /*0cec*/ 	.word	0x0500000f


	//   ....[199]....
        /*0cf0*/ 	.word	0x0500000f


	//   ....[200]....
        /*0cf4*/ 	.word	0x0500000f


	//   ....[201]....
        /*0cf8*/ 	.word	0x0500000f


	//   ....[202]....
        /*0cfc*/ 	.word	0x0500000f


	//   ....[203]....
        /*0d00*/ 	.word	0x0500000f


	//   ....[204]....
        /*0d04*/ 	.word	0x0500000f


	//   ....[205]....
        /*0d08*/ 	.word	0x0500000f


	//   ....[206]....
        /*0d0c*/ 	.word	0x0500000f


	//   ....[207]....
        /*0d10*/ 	.word	0x0500000f


	//   ....[208]....
        /*0d14*/ 	.word	0x0500000f


	//   ....[209]....
        /*0d18*/ 	.word	0x0500000f


	//   ....[210]....
        /*0d1c*/ 	.word	0x0500000f


	//   ....[211]....
        /*0d20*/ 	.word	0x0500000f


	//   ....[212]....
        /*0d24*/ 	.word	0x0500000f


	//   ....[213]....
        /*0d28*/ 	.word	0x0500000f


	//   ....[214]....
        /*0d2c*/ 	.word	0x0500000f


	//   ....[215]....
        /*0d30*/ 	.word	0x0500000f


	//   ....[216]....
        /*0d34*/ 	.word	0x0500000f


	//   ....[217]....
        /*0d38*/ 	.word	0x0500000f


	//   ....[218]....
        /*0d3c*/ 	.word	0x0500000f


	//   ....[219]....
        /*0d40*/ 	.word	0x0500000f


	//   ....[220]....
        /*0d44*/ 	.word	0x0500000f


	//   ....[221]....
        /*0d48*/ 	.word	0x0500000f


	//   ....[222]....
        /*0d4c*/ 	.word	0x0500000f


	//   ....[223]....
        /*0d50*/ 	.word	0x0500000f


	//   ....[224]....
        /*0d54*/ 	.word	0x0500000f


	//   ....[225]....
        /*0d58*/ 	.word	0x0500000f


	//   ....[226]....
        /*0d5c*/ 	.word	0x0500000f


	//   ....[227]....
        /*0d60*/ 	.word	0x0500000f


	//   ....[228]....
        /*0d64*/ 	.word	0x0500000f


	//   ....[229]....
        /*0d68*/ 	.word	0x0500000f


	//   ....[230]....
        /*0d6c*/ 	.word	0x0500000f


	//   ....[231]....
        /*0d70*/ 	.word	0x0500000f


	//   ....[232]....
        /*0d74*/ 	.word	0x0500000f


	//   ....[233]....
        /*0d78*/ 	.word	0x0500000f


	//   ....[234]....
        /*0d7c*/ 	.word	0x0500000f


	//   ....[235]....
        /*0d80*/ 	.word	0x0500000f


	//   ....[236]....
        /*0d84*/ 	.word	0x0500000f


	//   ....[237]....
        /*0d88*/ 	.word	0x0500000f


	//   ....[238]....
        /*0d8c*/ 	.word	0x0500000f


	//   ....[239]....
        /*0d90*/ 	.word	0x0500000f


	//   ....[240]....
        /*0d94*/ 	.word	0x0500000f


	//   ....[241]....
        /*0d98*/ 	.word	0x0500000f


	//   ....[242]....
        /*0d9c*/ 	.word	0x0500000f


	//   ....[243]....
        /*0da0*/ 	.word	0x0500000f


	//   ....[244]....
        /*0da4*/ 	.word	0x0500000f


	//   ....[245]....
        /*0da8*/ 	.word	0x0500000f


	//   ....[246]....
        /*0dac*/ 	.word	0x0500000f


	//   ....[247]....
        /*0db0*/ 	.word	0x0500000f


	//   ....[248]....
        /*0db4*/ 	.word	0x0500000f


	//   ....[249]....
        /*0db8*/ 	.word	0x0500000f


	//   ....[250]....
        /*0dbc*/ 	.word	0x0500000f


	//   ....[251]....
        /*0dc0*/ 	.word	0x0500000f


	//   ....[252]....
        /*0dc4*/ 	.word	0x0500000f


	//   ....[253]....
        /*0dc8*/ 	.word	0x0500000f


	//   ....[254]....
        /*0dcc*/ 	.word	0x0500000f


	//   ....[255]....
        /*0dd0*/ 	.word	0x0500000f


	//   ....[0]....
        /*0dd4*/ 	.word	0x0500000f


	//   ....[1]....
        /*0dd8*/ 	.word	0x0500000f


	//   ....[2]....
        /*0ddc*/ 	.word	0x0500000f


	//   ....[3]....
        /*0de0*/ 	.word	0x0500000f


	//   ....[4]....
        /*0de4*/ 	.word	0x0500000f


	//   ....[5]....
        /*0de8*/ 	.word	0x0500000f


	//   ....[6]....
        /*0dec*/ 	.word	0x0500000f


	//   ....[7]....
        /*0df0*/ 	.word	0x0500000f


	//   ....[8]....
        /*0df4*/ 	.word	0x0500000f


	//   ....[9]....
        /*0df8*/ 	.word	0x0500000f


	//   ....[10]....
        /*0dfc*/ 	.word	0x0500000f


	//   ....[11]....
        /*0e00*/ 	.word	0x0500000f


	//   ....[12]....
        /*0e04*/ 	.word	0x0500000f


	//   ....[13]....
        /*0e08*/ 	.word	0x0500000f


	//   ....[14]....
        /*0e0c*/ 	.word	0x0500000f


	//   ....[15]....
        /*0e10*/ 	.word	0x0500000f


	//   ....[16]....
        /*0e14*/ 	.word	0x0500000f


	//   ....[17]....
        /*0e18*/ 	.word	0x0500000f


	//   ....[18]....
        /*0e1c*/ 	.word	0x0500000f


	//   ....[19]....
        /*0e20*/ 	.word	0x0500000f


	//   ....[20]....
        /*0e24*/ 	.word	0x0500000f


	//   ....[21]....
        /*0e28*/ 	.word	0x0500000f


	//   ....[22]....
        /*0e2c*/ 	.word	0x0500000f


	//   ....[23]....
        /*0e30*/ 	.word	0x0500000f


	//   ....[24]....
        /*0e34*/ 	.word	0x0500000f


	//   ....[25]....
        /*0e38*/ 	.word	0x0500000f


	//   ....[26]....
        /*0e3c*/ 	.word	0x0500000f


	//   ....[27]....
        /*0e40*/ 	.word	0x0500000f


	//   ....[28]....
        /*0e44*/ 	.word	0x0500000f


	//   ....[29]....
        /*0e48*/ 	.word	0x0500000f


	//   ....[30]....
        /*0e4c*/ 	.word	0x0500000f


	//   ....[31]....
        /*0e50*/ 	.word	0x0500000f


	//   ....[32]....
        /*0e54*/ 	.word	0x0500000f


	//   ....[33]....
        /*0e58*/ 	.word	0x0500000f


	//   ....[34]....
        /*0e5c*/ 	.word	0x0500000f


	//   ....[35]....
        /*0e60*/ 	.word	0x0500000f


	//   ....[36]....
        /*0e64*/ 	.word	0x0500000f


	//   ....[37]....
        /*0e68*/ 	.word	0x0500000f


	//   ....[38]....
        /*0e6c*/ 	.word	0x0500000f


	//   ....[39]....
        /*0e70*/ 	.word	0x0500000f


	//   ....[40]....
        /*0e74*/ 	.word	0x0500000f


	//   ....[41]....
        /*0e78*/ 	.word	0x0500000f


	//   ....[42]....
        /*0e7c*/ 	.word	0x0500000f


	//   ....[43]....
        /*0e80*/ 	.word	0x0500000f


	//   ....[44]....
        /*0e84*/ 	.word	0x0500000f


	//   ....[45]....
        /*0e88*/ 	.word	0x0500000f


	//   ....[46]....
        /*0e8c*/ 	.word	0x0500000f


	//   ....[47]....
        /*0e90*/ 	.word	0x0500000f


	//----- nvinfo : EIATTR_COOP_GROUP_INSTR_OFFSETS
	.align		4
.L_471:
        /*0e94*/ 	.byte	0x04, 0x28
        /*0e96*/ 	.short	(.L_473 - .L_472)


	//   ....[0]....
.L_472:
        /*0e98*/ 	.word	0x00000060


	//   ....[1]....
        /*0e9c*/ 	.word	0x00000140


	//   ....[2]....
        /*0ea0*/ 	.word	0x00000190


	//   ....[3]....
        /*0ea4*/ 	.word	0x000003c0


	//   ....[4]....
        /*0ea8*/ 	.word	0x00000520


	//   ....[5]....
        /*0eac*/ 	.word	0x00000640


	//   ....[6]....
        /*0eb0*/ 	.word	0x000007a0


	//   ....[7]....
        /*0eb4*/ 	.word	0x00003e00


	//   ....[8]....
        /*0eb8*/ 	.word	0x00003e10


	//   ....[9]....
        /*0ebc*/ 	.word	0x00004cc0


	//   ....[10]....
        /*0ec0*/ 	.word	0x00004cd0


	//   ....[11]....
        /*0ec4*/ 	.word	0x00006450


	//   ....[12]....
        /*0ec8*/ 	.word	0x00006460


	//   ....[13]....
        /*0ecc*/ 	.word	0x000074c0


	//   ....[14]....
        /*0ed0*/ 	.word	0x000074d0


	//   ....[15]....
        /*0ed4*/ 	.word	0x00008730


	//   ....[16]....
        /*0ed8*/ 	.word	0x00008740


	//   ....[17]....
        /*0edc*/ 	.word	0x00008910


	//   ....[18]....
        /*0ee0*/ 	.word	0x00008920


	//   ....[19]....
        /*0ee4*/ 	.word	0x00008d70


	//   ....[20]....
        /*0ee8*/ 	.word	0x00008d80


	//   ....[21]....
        /*0eec*/ 	.word	0x00008f30


	//   ....[22]....
        /*0ef0*/ 	.word	0x00008f50


	//   ....[23]....
        /*0ef4*/ 	.word	0x00009db0


	//   ....[24]....
        /*0ef8*/ 	.word	0x0000a4e0


	//   ....[25]....
        /*0efc*/ 	.word	0x0000a4f0


	//   ....[26]....
        /*0f00*/ 	.word	0x0000a500


	//   ....[27]....
        /*0f04*/ 	.word	0x0000a510


	//   ....[28]....
        /*0f08*/ 	.word	0x0000ab10


	//   ....[29]....
        /*0f0c*/ 	.word	0x0000ab20


	//   ....[30]....
        /*0f10*/ 	.word	0x0000ab30


	//   ....[31]....
        /*0f14*/ 	.word	0x0000ab40


	//   ....[32]....
        /*0f18*/ 	.word	0x0000b0c0


	//   ....[33]....
        /*0f1c*/ 	.word	0x0000b0d0


	//   ....[34]....
        /*0f20*/ 	.word	0x0000b0e0


	//   ....[35]....
        /*0f24*/ 	.word	0x0000b0f0


	//   ....[36]....
        /*0f28*/ 	.word	0x0000b690


	//   ....[37]....
        /*0f2c*/ 	.word	0x0000b6a0


	//   ....[38]....
        /*0f30*/ 	.word	0x0000b6b0


	//   ....[39]....
        /*0f34*/ 	.word	0x0000b6c0


	//   ....[40]....
        /*0f38*/ 	.word	0x0000f290


	//   ....[41]....
        /*0f3c*/ 	.word	0x0000f2a0


	//   ....[42]....
        /*0f40*/ 	.word	0x0000f2b0


	//   ....[43]....
        /*0f44*/ 	.word	0x0000f2c0


	//   ....[44]....
        /*0f48*/ 	.word	0x0000f750


	//   ....[45]....
        /*0f4c*/ 	.word	0x0000f760


	//   ....[46]....
        /*0f50*/ 	.word	0x0000f770


	//   ....[47]....
        /*0f54*/ 	.word	0x0000f780


	//   ....[48]....
        /*0f58*/ 	.word	0x0000fba0


	//   ....[49]....
        /*0f5c*/ 	.word	0x0000fbb0


	//   ....[50]....
        /*0f60*/ 	.word	0x0000fbc0


	//   ....[51]....
        /*0f64*/ 	.word	0x0000fbd0


	//   ....[52]....
        /*0f68*/ 	.word	0x00010010


	//   ....[53]....
        /*0f6c*/ 	.word	0x00010020


	//   ....[54]....
        /*0f70*/ 	.word	0x00010030


	//   ....[55]....
        /*0f74*/ 	.word	0x00010040


	//   ....[56]....
        /*0f78*/ 	.word	0x00014c80


	//   ....[57]....
        /*0f7c*/ 	.word	0x00014eb0


	//   ....[58]....
        /*0f80*/ 	.word	0x00015760


	//   ....[59]....
        /*0f84*/ 	.word	0x00015870


	//   ....[60]....
        /*0f88*/ 	.word	0x00015c40


	//   ....[61]....
        /*0f8c*/ 	.word	0x00015cb0


	//   ....[62]....
        /*0f90*/ 	.word	0x00017fb0


	//   ....[63]....
        /*0f94*/ 	.word	0x00018220


	//   ....[64]....
        /*0f98*/ 	.word	0x00018900


	//   ....[65]....
        /*0f9c*/ 	.word	0x00018aa0


	//   ....[66]....
        /*0fa0*/ 	.word	0x00018f80


	//   ....[67]....
        /*0fa4*/ 	.word	0x00018fe0


	//   ....[68]....
        /*0fa8*/ 	.word	0x0001b160


	//   ....[69]....
        /*0fac*/ 	.word	0x0001b190


	//   ....[70]....
        /*0fb0*/ 	.word	0x0001b2b0


	//   ....[71]....
        /*0fb4*/ 	.word	0x0001b2d0


	//   ....[72]....
        /*0fb8*/ 	.word	0x0001d310


	//   ....[73]....
        /*0fbc*/ 	.word	0x0001d560


	//   ....[74]....
        /*0fc0*/ 	.word	0x0001dcd0


	//   ....[75]....
        /*0fc4*/ 	.word	0x0001ddd0


	//   ....[76]....
        /*0fc8*/ 	.word	0x0001e240


	//   ....[77]....
        /*0fcc*/ 	.word	0x0001e2a0


	//   ....[78]....
        /*0fd0*/ 	.word	0x0001f2d0


	//   ....[79]....
        /*0fd4*/ 	.word	0x0001f4c0


	//   ....[80]....
        /*0fd8*/ 	.word	0x0001f4d0


	//   ....[81]....
        /*0fdc*/ 	.word	0x0001f500


	//   ....[82]....
        /*0fe0*/ 	.word	0x00021020


	//   ....[83]....
        /*0fe4*/ 	.word	0x00021030


	//   ....[84]....
        /*0fe8*/ 	.word	0x00021040


	//   ....[85]....
        /*0fec*/ 	.word	0x00021050


	//   ....[86]....
        /*0ff0*/ 	.word	0x00021a90


	//   ....[87]....
        /*0ff4*/ 	.word	0x00021ab0


	//   ....[88]....
        /*0ff8*/ 	.word	0x00021c00


	//   ....[89]....
        /*0ffc*/ 	.word	0x00021c20


	//   ....[90]....
        /*1000*/ 	.word	0x00021d60


	//   ....[91]....
        /*1004*/ 	.word	0x00021d80


	//   ....[92]....
        /*1008*/ 	.word	0x00021ed0


	//   ....[93]....
        /*100c*/ 	.word	0x00021ef0


	//   ....[94]....
        /*1010*/ 	.word	0x00022500


	//   ....[95]....
        /*1014*/ 	.word	0x00022540


	//   ....[96]....
        /*1018*/ 	.word	0x00023140


	//   ....[97]....
        /*101c*/ 	.word	0x00023150


	//   ....[98]....
        /*1020*/ 	.word	0x00024240


	//   ....[99]....
        /*1024*/ 	.word	0x00024250


	//   ....[100]....
        /*1028*/ 	.word	0x000243a0


	//   ....[101]....
        /*102c*/ 	.word	0x000243c0


	//   ....[102]....
        /*1030*/ 	.word	0x00024500


	//   ....[103]....
        /*1034*/ 	.word	0x00024520


	//   ....[104]....
        /*1038*/ 	.word	0x00024670


	//   ....[105]....
        /*103c*/ 	.word	0x00024690


	//   ....[106]....
        /*1040*/ 	.word	0x00024860


	//   ....[107]....
        /*1044*/ 	.word	0x00024a50


	//   ....[108]....
        /*1048*/ 	.word	0x00024a80


	//   ....[109]....
        /*104c*/ 	.word	0x00024ab0


	//   ....[110]....
        /*1050*/ 	.word	0x00024ae0


	//   ....[111]....
        /*1054*/ 	.word	0x00024b10


	//   ....[112]....
        /*1058*/ 	.word	0x00024b40


	//   ....[113]....
        /*105c*/ 	.word	0x00024cd0


	//   ....[114]....
        /*1060*/ 	.word	0x00024d00


	//   ....[115]....
        /*1064*/ 	.word	0x00024d30


	//   ....[116]....
        /*1068*/ 	.word	0x00024d60


	//   ....[117]....
        /*106c*/ 	.word	0x00024d90


	//   ....[118]....
        /*1070*/ 	.word	0x00024dc0


	//   ....[119]....
        /*1074*/ 	.word	0x00024e50


	//   ....[120]....
        /*1078*/ 	.word	0x00024e80


	//   ....[121]....
        /*107c*/ 	.word	0x00024e90


	//   ....[122]....
        /*1080*/ 	.word	0x00024ed0


	//   ....[123]....
        /*1084*/ 	.word	0x00026650


	//   ....[124]....
        /*1088*/ 	.word	0x00029110


	//   ....[125]....
        /*108c*/ 	.word	0x00029130


	//   ....[126]....
        /*1090*/ 	.word	0x00029140


	//   ....[127]....
        /*1094*/ 	.word	0x000291f0


	//   ....[128]....
        /*1098*/ 	.word	0x00029230


	//   ....[129]....
        /*109c*/ 	.word	0x00029290


	//   ....[130]....
        /*10a0*/ 	.word	0x000292b0


	//   ....[131]....
        /*10a4*/ 	.word	0x000292e0


	//   ....[132]....
        /*10a8*/ 	.word	0x00029a80


	//   ....[133]....
        /*10ac*/ 	.word	0x00029ab0


	//   ....[134]....
        /*10b0*/ 	.word	0x00029ad0


	//   ....[135]....
        /*10b4*/ 	.word	0x00029b70


	//   ....[136]....
        /*10b8*/ 	.word	0x00029b80


	//   ....[137]....
        /*10bc*/ 	.word	0x00029c30


	//   ....[138]....
        /*10c0*/ 	.word	0x00029c40


	//   ....[139]....
        /*10c4*/ 	.word	0x00029cf0


	//   ....[140]....
        /*10c8*/ 	.word	0x00029d00


	//   ....[141]....
        /*10cc*/ 	.word	0x00029db0


	//   ....[142]....
        /*10d0*/ 	.word	0x00029dc0


	//   ....[143]....
        /*10d4*/ 	.word	0x00029e70


	//   ....[144]....
        /*10d8*/ 	.word	0x00029e80


	//   ....[145]....
        /*10dc*/ 	.word	0x00029f30


	//   ....[146]....
        /*10e0*/ 	.word	0x00029f40


	//   ....[147]....
        /*10e4*/ 	.word	0x00029f90


	//   ....[148]....
        /*10e8*/ 	.word	0x0002a770


	//   ....[149]....
        /*10ec*/ 	.word	0x0002a7a0


	//   ....[150]....
        /*10f0*/ 	.word	0x0002a7d0


	//   ....[151]....
        /*10f4*/ 	.word	0x0002a890


	//   ....[152]....
        /*10f8*/ 	.word	0x0002a8c0


	//   ....[153]....
        /*10fc*/ 	.word	0x0002a910


	//   ....[154]....
        /*1100*/ 	.word	0x0002a940


	//   ....[155]....
        /*1104*/ 	.word	0x0002a9b0


	//   ....[156]....
        /*1108*/ 	.word	0x0002ac90


	//   ....[157]....
        /*110c*/ 	.word	0x0002acb0


	//   ....[158]....
        /*1110*/ 	.word	0x0002ad70


	//   ....[159]....
        /*1114*/ 	.word	0x0002ad80


	//   ....[160]....
        /*1118*/ 	.word	0x0002ae30


	//   ....[161]....
        /*111c*/ 	.word	0x0002ae40


	//   ....[162]....
        /*1120*/ 	.word	0x0002ae50


	//   ....[163]....
        /*1124*/ 	.word	0x0002af00


	//   ....[164]....
        /*1128*/ 	.word	0x0002b470


	//   ....[165]....
        /*112c*/ 	.word	0x0002b4b0


	//   ....[166]....
        /*1130*/ 	.word	0x0002b530


	//   ....[167]....
        /*1134*/ 	.word	0x0002b560


	//   ....[168]....
        /*1138*/ 	.word	0x0002b5f0


	//   ....[169]....
        /*113c*/ 	.word	0x0002b620


	//   ....[170]....
        /*1140*/ 	.word	0x0002b630


	//   ....[171]....
        /*1144*/ 	.word	0x0002b6c0


	//   ....[172]....
        /*1148*/ 	.word	0x0002bb30


	//   ....[173]....
        /*114c*/ 	.word	0x0002bb60


	//   ....[174]....
        /*1150*/ 	.word	0x0002bbc0


	//   ....[175]....
        /*1154*/ 	.word	0x0002bbf0


	//   ....[176]....
        /*1158*/ 	.word	0x0002bc20


	//   ....[177]....
        /*115c*/ 	.word	0x0002bc50


	//   ....[178]....
        /*1160*/ 	.word	0x0002bc80


	//   ....[179]....
        /*1164*/ 	.word	0x0002bcb0


	//   ....[180]....
        /*1168*/ 	.word	0x0002be50


	//   ....[181]....
        /*116c*/ 	.word	0x0002be80


	//   ....[182]....
        /*1170*/ 	.word	0x0002beb0


	//   ....[183]....
        /*1174*/ 	.word	0x0002bee0


	//   ....[184]....
        /*1178*/ 	.word	0x0002bf10


	//   ....[185]....
        /*117c*/ 	.word	0x0002bf40


	//   ....[186]....
        /*1180*/ 	.word	0x0002c000


	//   ....[187]....
        /*1184*/ 	.word	0x0002c020


	//   ....[188]....
        /*1188*/ 	.word	0x0002c040


	//   ....[189]....
        /*118c*/ 	.word	0x0002c0a0


	//   ....[190]....
        /*1190*/ 	.word	0x0002cac0


	//   ....[191]....
        /*1194*/ 	.word	0x0002ce00


	//   ....[192]....
        /*1198*/ 	.word	0x0002ce90


	//   ....[193]....
        /*119c*/ 	.word	0x0002cf30


	//   ....[194]....
        /*11a0*/ 	.word	0x0002cfc0


	//   ....[195]....
        /*11a4*/ 	.word	0x0002d0b0


	//   ....[196]....
        /*11a8*/ 	.word	0x0002d140


	//   ....[197]....
        /*11ac*/ 	.word	0x0002d1e0


	//   ....[198]....
        /*11b0*/ 	.word	0x0002d270


	//   ....[199]....
        /*11b4*/ 	.word	0x0002d360


	//   ....[200]....
        /*11b8*/ 	.word	0x0002d3f0


	//   ....[201]....
        /*11bc*/ 	.word	0x0002d490


	//   ....[202]....
        /*11c0*/ 	.word	0x0002d520


	//   ....[203]....
        /*11c4*/ 	.word	0x0002d610


	//   ....[204]....
        /*11c8*/ 	.word	0x0002d6a0


	//   ....[205]....
        /*11cc*/ 	.word	0x0002d6f0


	//   ....[206]....
        /*11d0*/ 	.word	0x0002d740


	//   ....[207]....
        /*11d4*/ 	.word	0x0002d7e0


	//   ....[208]....
        /*11d8*/ 	.word	0x0002d870


	//   ....[209]....
        /*11dc*/ 	.word	0x0002d8c0


	//   ....[210]....
        /*11e0*/ 	.word	0x0002d910


	//   ....[211]....
        /*11e4*/ 	.word	0x0002d9b0


	//   ....[212]....
        /*11e8*/ 	.word	0x0002da40


	//   ....[213]....
        /*11ec*/ 	.word	0x0002da90


	//   ....[214]....
        /*11f0*/ 	.word	0x0002dae0


	//   ....[215]....
        /*11f4*/ 	.word	0x0002db80


	//   ....[216]....
        /*11f8*/ 	.word	0x0002dc10


	//   ....[217]....
        /*11fc*/ 	.word	0x0002dc60


	//   ....[218]....
        /*1200*/ 	.word	0x0002dcb0


	//   ....[219]....
        /*1204*/ 	.word	0x0002dda0


	//   ....[220]....
        /*1208*/ 	.word	0x0002de30


	//   ....[221]....
        /*120c*/ 	.word	0x0002de80


	//   ....[222]....
        /*1210*/ 	.word	0x0002ded0


	//   ....[223]....
        /*1214*/ 	.word	0x0002df60


	//   ....[224]....
        /*1218*/ 	.word	0x0002dff0


	//   ....[225]....
        /*121c*/ 	.word	0x0002e040


	//   ....[226]....
        /*1220*/ 	.word	0x0002e090


	//   ....[227]....
        /*1224*/ 	.word	0x0002e120


	//   ....[228]....
        /*1228*/ 	.word	0x0002e1b0


	//   ....[229]....
        /*122c*/ 	.word	0x0002e200


	//   ....[230]....
        /*1230*/ 	.word	0x0002e250


	//   ....[231]....
        /*1234*/ 	.word	0x0002e2e0


	//   ....[232]....
        /*1238*/ 	.word	0x0002e370


	//   ....[233]....
        /*123c*/ 	.word	0x0002e3c0


	//   ....[234]....
        /*1240*/ 	.word	0x0002e410


	//   ....[235]....
        /*1244*/ 	.word	0x0002e7b0


	//   ....[236]....
        /*1248*/ 	.word	0x0002ea90


	//   ....[237]....
        /*124c*/ 	.word	0x0002eb80


	//   ....[238]....
        /*1250*/ 	.word	0x0002ec20


	//   ....[239]....
        /*1254*/ 	.word	0x0002ec80


	//   ....[240]....
        /*1258*/ 	.word	0x0002ed20


	//   ....[241]....
        /*125c*/ 	.word	0x0002ee00


	//   ....[242]....
        /*1260*/ 	.word	0x0002ef00


	//   ....[243]....
        /*1264*/ 	.word	0x0002ef70


	//   ....[244]....
        /*1268*/ 	.word	0x0002f050


	//   ....[245]....
        /*126c*/ 	.word	0x0002f100


	//   ....[246]....
        /*1270*/ 	.word	0x0002f160


	//   ....[247]....
        /*1274*/ 	.word	0x0002f1c0


	//   ....[248]....
        /*1278*/ 	.word	0x0002f2d0


	//   ....[249]....
        /*127c*/ 	.word	0x0002f330


	//   ....[250]....
        /*1280*/ 	.word	0x0002f450


	//   ....[251]....
        /*1284*/ 	.word	0x0002f4b0


	//   ....[252]....
        /*1288*/ 	.word	0x0002f5d0


	//   ....[253]....
        /*128c*/ 	.word	0x0002f630


	//   ....[254]....
        /*1290*/ 	.word	0x0002f750


	//   ....[255]....
        /*1294*/ 	.word	0x0002f7b0


	//   ....[0]....
        /*1298*/ 	.word	0x0002f8d0


	//   ....[1]....
        /*129c*/ 	.word	0x0002f930


	//   ....[2]....
        /*12a0*/ 	.word	0x0002fa50


	//   ....[3]....
        /*12a4*/ 	.word	0x0002fab0


	//   ....[4]....
        /*12a8*/ 	.word	0x0002fbb0


	//   ....[5]....
        /*12ac*/ 	.word	0x0002fce0


	//   ....[6]....
        /*12b0*/ 	.word	0x0002fdb0


	//   ....[7]....
        /*12b4*/ 	.word	0x0002fe80


	//   ....[8]....
        /*12b8*/ 	.word	0x0002ff60


	//   ....[9]....
        /*12bc*/ 	.word	0x0002ffc0


	//   ....[10]....
        /*12c0*/ 	.word	0x000300a0


	//   ....[11]....
        /*12c4*/ 	.word	0x00030100


	//   ....[12]....
        /*12c8*/ 	.word	0x00030210


	//   ....[13]....
        /*12cc*/ 	.word	0x00030300


	//   ....[14]....
        /*12d0*/ 	.word	0x000303a0


	//   ....[15]....
        /*12d4*/ 	.word	0x00030400


	//   ....[16]....
        /*12d8*/ 	.word	0x00030520


	//   ....[17]....
        /*12dc*/ 	.word	0x00030580


	//   ....[18]....
        /*12e0*/ 	.word	0x000306a0


	//   ....[19]....
        /*12e4*/ 	.word	0x00030700


	//   ....[20]....
        /*12e8*/ 	.word	0x000307d0


	//   ....[21]....
        /*12ec*/ 	.word	0x00030940


	//   ....[22]....
        /*12f0*/ 	.word	0x00030a00


	//   ....[23]....
        /*12f4*/ 	.word	0x00030b50


	//   ....[24]....
        /*12f8*/ 	.word	0x00030c00


	//   ....[25]....
        /*12fc*/ 	.word	0x00030c60


	//   ....[26]....
        /*1300*/ 	.word	0x00030d20


	//   ....[27]....
        /*1304*/ 	.word	0x00030e00


	//   ....[28]....
        /*1308*/ 	.word	0x00030ec0


	//   ....[29]....
        /*130c*/ 	.word	0x00030fd0


	//   ....[30]....
        /*1310*/ 	.word	0x00031070


	//   ....[31]....
        /*1314*/ 	.word	0x000311e0


	//   ....[32]....
        /*1318*/ 	.word	0x00031250


	//   ....[33]....
        /*131c*/ 	.word	0x000312c0


	//   ....[34]....
        /*1320*/ 	.word	0x00031330


	//   ....[35]....
        /*1324*/ 	.word	0x000313a0


	//   ....[36]....
        /*1328*/ 	.word	0x00031420


	//   ....[37]....
        /*132c*/ 	.word	0x000314a0


	//   ....[38]....
        /*1330*/ 	.word	0x00031530


	//   ....[39]....
        /*1334*/ 	.word	0x000315a0


	//   ....[40]....
        /*1338*/ 	.word	0x00031610


	//   ....[41]....
        /*133c*/ 	.word	0x00031680


	//   ....[42]....
        /*1340*/ 	.word	0x00031700


	//   ....[43]....
        /*1344*/ 	.word	0x00031770


	//   ....[44]....
        /*1348*/ 	.word	0x00031800


	//   ....[45]....
        /*134c*/ 	.word	0x00031860


	//   ....[46]....
        /*1350*/ 	.word	0x000318f0


	//   ....[47]....
        /*1354*/ 	.word	0x00031a20


	//----- nvinfo : EIATTR_REG_RECONFIG
	.align		4
.L_473:
        /*1358*/ 	.byte	0x01, 0x54
	.zero		2


	//----- nvinfo : EIATTR_SYSCALL_OFFSETS
	.align		4
        /*135c*/ 	.byte	0x04, 0x46
        /*135e*/ 	.short	(.L_475 - .L_474)


	//   ....[0]....
.L_474:
        /*1360*/ 	.word	0x00002730


	//   ....[1]....
        /*1364*/ 	.word	0x00002880


	//   ....[2]....
        /*1368*/ 	.word	0x00009f50


	//   ....[3]....
        /*136c*/ 	.word	0x0000a270


	//   ....[4]....
        /*1370*/ 	.word	0x00028700


	//   ....[5]....
        /*1374*/ 	.word	0x00028850


	//   ....[6]....
        /*1378*/ 	.word	0x00028940


	//   ....[7]....
        /*137c*/ 	.word	0x000296f0


	//----- nvinfo : EIATTR_MBARRIER_INSTR_OFFSETS
	.align		4
.L_475:
        /*1380*/ 	.byte	0x04, 0x39
        /*1382*/ 	.short	(.L_477 - .L_476)


	//   ....[0]....
.L_476:
        /*1384*/ 	.word	0x00000270
        /*1388*/ 	.word	0x000000ff
        /*138c*/ 	.word	0x00030800
        /*1390*/ 	.short	0x0100
        /*1392*/ 	.byte	0x08
	.zero		1


	//   ....[1]....
        /*1394*/ 	.word	0x00000280
        /*1398*/ 	.word	0x000000ff
        /*139c*/ 	.word	0x00030820
        /*13a0*/ 	.short	0x0100
        /*13a2*/ 	.byte	0x08
	.zero		1


	//   ....[2]....
        /*13a4*/ 	.word	0x00000370
        /*13a8*/ 	.word	0x000000ff
        /*13ac*/ 	.word	0x00030830
        /*13b0*/ 	.short	0x0100
        /*13b2*/ 	.byte	0x08
	.zero		1


	//   ....[3]....
        /*13b4*/ 	.word	0x00000380
        /*13b8*/ 	.word	0x000000ff
        /*13bc*/ 	.word	0x00030840
        /*13c0*/ 	.short	0x0100
        /*13c2*/ 	.byte	0x08
	.zero		1


	//   ....[4]....
        /*13c4*/ 	.word	0x00000390
        /*13c8*/ 	.word	0x000000ff
        /*13cc*/ 	.word	0x00030838
        /*13d0*/ 	.short	0x0100
        /*13d2*/ 	.byte	0x08
	.zero		1


	//   ....[5]....
        /*13d4*/ 	.word	0x000003a0
        /*13d8*/ 	.word	0x000000ff
        /*13dc*/ 	.word	0x00030848
        /*13e0*/ 	.short	0x0100
        /*13e2*/ 	.byte	0x08
	.zero		1


	//   ....[6]....
        /*13e4*/ 	.word	0x000004d0
        /*13e8*/ 	.word	0x000000ff
        /*13ec*/ 	.word	0x00030850
        /*13f0*/ 	.short	0x0100
        /*13f2*/ 	.byte	0x08
	.zero		1


	//   ....[7]....
        /*13f4*/ 	.word	0x000004e0
        /*13f8*/ 	.word	0x000000ff
        /*13fc*/ 	.word	0x00030860
        /*1400*/ 	.short	0x0100
        /*1402*/ 	.byte	0x08
	.zero		1


	//   ....[8]....
        /*1404*/ 	.word	0x000004f0
        /*1408*/ 	.word	0x000000ff
        /*140c*/ 	.word	0x00030858
        /*1410*/ 	.short	0x0100
        /*1412*/ 	.byte	0x08
	.zero		1


	//   ....[9]....
        /*1414*/ 	.word	0x00000500
        /*1418*/ 	.word	0x000000ff
        /*141c*/ 	.word	0x00030868
        /*1420*/ 	.short	0x0100
        /*1422*/ 	.byte	0x08
	.zero		1


	//   ....[10]....
        /*1424*/ 	.word	0x000005f0
        /*1428*/ 	.word	0x000000ff
        /*142c*/ 	.word	0x00030870
        /*1430*/ 	.short	0x0100
        /*1432*/ 	.byte	0x06
	.zero		1


	//   ....[11]....
        /*1434*/ 	.word	0x00000600
        /*1438*/ 	.word	0x000000ff
        /*143c*/ 	.word	0x00030880
        /*1440*/ 	.short	0x0100
        /*1442*/ 	.byte	0x06
	.zero		1


	//   ....[12]....
        /*1444*/ 	.word	0x00000610
        /*1448*/ 	.word	0x000000ff
        /*144c*/ 	.word	0x00030878
        /*1450*/ 	.short	0x0100
        /*1452*/ 	.byte	0x06
	.zero		1


	//   ....[13]....
        /*1454*/ 	.word	0x00000620
        /*1458*/ 	.word	0x000000ff
        /*145c*/ 	.word	0x00030888
        /*1460*/ 	.short	0x0100
        /*1462*/ 	.byte	0x06
	.zero		1


	//   ....[14]....
        /*1464*/ 	.word	0x00000750
        /*1468*/ 	.word	0x000000ff
        /*146c*/ 	.word	0x00030890
        /*1470*/ 	.short	0x0100
        /*1472*/ 	.byte	0x08
	.zero		1


	//   ....[15]....
        /*1474*/ 	.word	0x00000760
        /*1478*/ 	.word	0x000000ff
        /*147c*/ 	.word	0x000308a0
        /*1480*/ 	.short	0x0100
        /*1482*/ 	.byte	0x08
	.zero		1


	//   ....[16]....
        /*1484*/ 	.word	0x00000770
        /*1488*/ 	.word	0x000000ff
        /*148c*/ 	.word	0x00030898
        /*1490*/ 	.short	0x0100
        /*1492*/ 	.byte	0x08
	.zero		1


	//   ....[17]....
        /*1494*/ 	.word	0x00000780
        /*1498*/ 	.word	0x000000ff
        /*149c*/ 	.word	0x000308a8
        /*14a0*/ 	.short	0x0100
        /*14a2*/ 	.byte	0x08
	.zero		1


	//   ....[18]....
        /*14a4*/ 	.word	0x000008b0
        /*14a8*/ 	.word	0x000000ff
        /*14ac*/ 	.word	0x000308b0
        /*14b0*/ 	.short	0x0100
        /*14b2*/ 	.byte	0x08
	.zero		1


	//   ....[19]....
        /*14b4*/ 	.word	0x000008c0
        /*14b8*/ 	.word	0x000000ff
        /*14bc*/ 	.word	0x000308c0
        /*14c0*/ 	.short	0x0100
        /*14c2*/ 	.byte	0x08
	.zero		1


	//   ....[20]....
        /*14c4*/ 	.word	0x000008d0
        /*14c8*/ 	.word	0x000000ff
        /*14cc*/ 	.word	0x000308b8
        /*14d0*/ 	.short	0x0100
        /*14d2*/ 	.byte	0x08
	.zero		1


	//   ....[21]....
        /*14d4*/ 	.word	0x000008e0
        /*14d8*/ 	.word	0x000000ff
        /*14dc*/ 	.word	0x000308c8
        /*14e0*/ 	.short	0x0100
        /*14e2*/ 	.byte	0x08
	.zero		1


	//   ....[22]....
        /*14e4*/ 	.word	0x00003db0
        /*14e8*/ 	.word	0x00000058
        /*14ec*/ 	.word	0x00030890
        /*14f0*/ 	.short	0x010a
        /*14f2*/ 	.byte	0x3f
	.zero		1


	//   ....[23]....
        /*14f4*/ 	.word	0x000063f0
        /*14f8*/ 	.word	0x00000058
        /*14fc*/ 	.word	0x00030890
        /*1500*/ 	.short	0x010a
        /*1502*/ 	.byte	0x3f
	.zero		1


	//   ....[24]....
        /*1504*/ 	.word	0x00008580
        /*1508*/ 	.word	0x00000058
        /*150c*/ 	.word	0x00030890
        /*1510*/ 	.short	0x010a
        /*1512*/ 	.byte	0x3f
	.zero		1


	//   ....[25]....
        /*1514*/ 	.word	0x00008bb0
        /*1518*/ 	.word	0x0000000b
        /*151c*/ 	.word	0x00000000
        /*1520*/ 	.short	0x0101
        /*1522*/ 	.byte	0x3f
	.zero		1


	//   ....[26]....
        /*1524*/ 	.word	0x00008bf0
        /*1528*/ 	.word	0x00000058
        /*152c*/ 	.word	0x000308b0
        /*1530*/ 	.short	0x010a
        /*1532*/ 	.byte	0x3f
	.zero		1


	//   ....[27]....
        /*1534*/ 	.word	0x000091b0
        /*1538*/ 	.word	0x00000058
        /*153c*/ 	.word	0x00000000
        /*1540*/ 	.short	0x0101
        /*1542*/ 	.byte	0x3f
	.zero		1


	//   ....[28]....
        /*1544*/ 	.word	0x00009ff0
        /*1548*/ 	.word	0x00000011
        /*154c*/ 	.word	0x00030800
        /*1550*/ 	.short	0x010a
        /*1552*/ 	.byte	0x3f
	.zero		1


	//   ....[29]....
        /*1554*/ 	.word	0x0000a040
        /*1558*/ 	.word	0x00000011
        /*155c*/ 	.word	0x00030800
        /*1560*/ 	.short	0x010a
        /*1562*/ 	.byte	0x3f
	.zero		1


	//   ....[30]....
        /*1564*/ 	.word	0x0000bb20
        /*1568*/ 	.word	0x00000011
        /*156c*/ 	.word	0x00030800
        /*1570*/ 	.short	0x010a
        /*1572*/ 	.byte	0x3f
	.zero		1


	//   ....[31]....
        /*1574*/ 	.word	0x00010320
        /*1578*/ 	.word	0x00000011
        /*157c*/ 	.word	0x00030800
        /*1580*/ 	.short	0x010a
        /*1582*/ 	.byte	0x3f
	.zero		1


	//   ....[32]....
        /*1584*/ 	.word	0x00013f00
        /*1588*/ 	.word	0x00000000
        /*158c*/ 	.word	0x00030830
        /*1590*/ 	.short	0x010a
        /*1592*/ 	.byte	0x3f
	.zero		1


	//   ....[33]....
        /*1594*/ 	.word	0x00013fb0
        /*1598*/ 	.word	0x00000000
        /*159c*/ 	.word	0x00030830
        /*15a0*/ 	.short	0x010a
        /*15a2*/ 	.byte	0x3f
	.zero		1


	//   ....[34]....
        /*15a4*/ 	.word	0x00014cb0
        /*15a8*/ 	.word	0x00000000
        /*15ac*/ 	.word	0x00000000
        /*15b0*/ 	.short	0x0101
        /*15b2*/ 	.byte	0x3f
	.zero		1


	//   ....[35]....
        /*15b4*/ 	.word	0x00016990
        /*15b8*/ 	.word	0x000000df
        /*15bc*/ 	.word	0x00030830
        /*15c0*/ 	.short	0x010a
        /*15c2*/ 	.byte	0x3f
	.zero		1


	//   ....[36]....
        /*15c4*/ 	.word	0x00016a20
        /*15c8*/ 	.word	0x000000df
        /*15cc*/ 	.word	0x00030830
        /*15d0*/ 	.short	0x010a
        /*15d2*/ 	.byte	0x3f
	.zero		1


	//   ....[37]....
        /*15d4*/ 	.word	0x00017c10
        /*15d8*/ 	.word	0x000000da
        /*15dc*/ 	.word	0x00030850
        /*15e0*/ 	.short	0x010a
        /*15e2*/ 	.byte	0x3f
	.zero		1


	//   ....[38]....
        /*15e4*/ 	.word	0x00017c60
        /*15e8*/ 	.word	0x000000da
        /*15ec*/ 	.word	0x00030850
        /*15f0*/ 	.short	0x010a
        /*15f2*/ 	.byte	0x3f
	.zero		1


	//   ....[39]....
        /*15f4*/ 	.word	0x00017fd0
        /*15f8*/ 	.word	0x00000000
        /*15fc*/ 	.word	0x00000000
        /*1600*/ 	.short	0x0101
        /*1602*/ 	.byte	0x3f
	.zero		1


	//   ....[40]....
        /*1604*/ 	.word	0x00019550
        /*1608*/ 	.word	0x000000da
        /*160c*/ 	.word	0x00000000
        /*1610*/ 	.short	0x0101
        /*1612*/ 	.byte	0x3f
	.zero		1


	//   ....[41]....
        /*1614*/ 	.word	0x00019ac0
        /*1618*/ 	.word	0x000000de
        /*161c*/ 	.word	0x00030830
        /*1620*/ 	.short	0x010a
        /*1622*/ 	.byte	0x3f
	.zero		1


	//   ....[42]....
        /*1624*/ 	.word	0x00019b50
        /*1628*/ 	.word	0x000000de
        /*162c*/ 	.word	0x00030830
        /*1630*/ 	.short	0x010a
        /*1632*/ 	.byte	0x3f
	.zero		1


	//   ....[43]....
        /*1634*/ 	.word	0x0001ad60
        /*1638*/ 	.word	0x00000008
        /*163c*/ 	.word	0x00030850
        /*1640*/ 	.short	0x010a
        /*1642*/ 	.byte	0x3f
	.zero		1


	//   ....[44]....
        /*1644*/ 	.word	0x0001adb0
        /*1648*/ 	.word	0x00000008
        /*164c*/ 	.word	0x00030850
        /*1650*/ 	.short	0x010a
        /*1652*/ 	.byte	0x3f
	.zero		1


	//   ....[45]....
        /*1654*/ 	.word	0x0001b640
        /*1658*/ 	.word	0x000000de
        /*165c*/ 	.word	0x00000000
        /*1660*/ 	.short	0x0101
        /*1662*/ 	.byte	0x3f
	.zero		1


	//   ....[46]....
        /*1664*/ 	.word	0x0001ba40
        /*1668*/ 	.word	0x00000008
        /*166c*/ 	.word	0x00000000
        /*1670*/ 	.short	0x0101
        /*1672*/ 	.byte	0x3f
	.zero		1


	//   ....[47]....
        /*1674*/ 	.word	0x0001bcb0
        /*1678*/ 	.word	0x000000df
        /*167c*/ 	.word	0x00030830
        /*1680*/ 	.short	0x010a
        /*1682*/ 	.byte	0x3f
	.zero		1


	//   ....[48]....
        /*1684*/ 	.word	0x0001bd40
        /*1688*/ 	.word	0x000000df
        /*168c*/ 	.word	0x00030830
        /*1690*/ 	.short	0x010a
        /*1692*/ 	.byte	0x3f
	.zero		1


	//   ....[49]....
        /*1694*/ 	.word	0x0001cf50
        /*1698*/ 	.word	0x000000de
        /*169c*/ 	.word	0x00030850
        /*16a0*/ 	.short	0x010a
        /*16a2*/ 	.byte	0x3f
	.zero		1


	//   ....[50]....
        /*16a4*/ 	.word	0x0001cfa0
        /*16a8*/ 	.word	0x000000de
        /*16ac*/ 	.word	0x00030850
        /*16b0*/ 	.short	0x010a
        /*16b2*/ 	.byte	0x3f
	.zero		1


	//   ....[51]....
        /*16b4*/ 	.word	0x0001d380
        /*16b8*/ 	.word	0x000000df
        /*16bc*/ 	.word	0x00000000
        /*16c0*/ 	.short	0x0101
        /*16c2*/ 	.byte	0x3f
	.zero		1


	//   ....[52]....
        /*16c4*/ 	.word	0x0001e8a0
        /*16c8*/ 	.word	0x000000de
        /*16cc*/ 	.word	0x00000000
        /*16d0*/ 	.short	0x0101
        /*16d2*/ 	.byte	0x3f
	.zero		1


	//   ....[53]....
        /*16d4*/ 	.word	0x0001f220
        /*16d8*/ 	.word	0x00000003
        /*16dc*/ 	.word	0x00030850
        /*16e0*/ 	.short	0x010a
        /*16e2*/ 	.byte	0x3f
	.zero		1


	//   ....[54]....
        /*16e4*/ 	.word	0x0001f270
        /*16e8*/ 	.word	0x00000003
        /*16ec*/ 	.word	0x00030850
        /*16f0*/ 	.short	0x010a
        /*16f2*/ 	.byte	0x3f
	.zero		1


	//   ....[55]....
        /*16f4*/ 	.word	0x0001fec0
        /*16f8*/ 	.word	0x00000003
        /*16fc*/ 	.word	0x00000000
        /*1700*/ 	.short	0x0101
        /*1702*/ 	.byte	0x3f
	.zero		1


	//   ....[56]....
        /*1704*/ 	.word	0x00021a80
        /*1708*/ 	.word	0x00000000
        /*170c*/ 	.word	0x00000000
        /*1710*/ 	.short	0x0101
        /*1712*/ 	.byte	0x3f
	.zero		1


	//   ....[57]....
        /*1714*/ 	.word	0x00022560
        /*1718*/ 	.word	0x00000006
        /*171c*/ 	.word	0x00000000
        /*1720*/ 	.short	0x0101
        /*1722*/ 	.byte	0x3f
	.zero		1


	//   ....[58]....
        /*1724*/ 	.word	0x00026730
        /*1728*/ 	.word	0x00000011
        /*172c*/ 	.word	0x00030820
        /*1730*/ 	.short	0x010a
        /*1732*/ 	.byte	0x3f
	.zero		1


	//   ....[59]....
        /*1734*/ 	.word	0x000267c0
        /*1738*/ 	.word	0x0000000c
        /*173c*/ 	.word	0x000308a0
        /*1740*/ 	.short	0x010a
        /*1742*/ 	.byte	0x3f
	.zero		1


	//   ....[60]....
        /*1744*/ 	.word	0x00026d20
        /*1748*/ 	.word	0x0000000c
        /*174c*/ 	.word	0x000308c0
        /*1750*/ 	.short	0x010a
        /*1752*/ 	.byte	0x3f
	.zero		1


	//   ....[61]....
        /*1754*/ 	.word	0x00027330
        /*1758*/ 	.word	0x00000007
        /*175c*/ 	.word	0x000308a0
        /*1760*/ 	.short	0x010a
        /*1762*/ 	.byte	0x3f
	.zero		1


	//   ....[62]....
        /*1764*/ 	.word	0x00027870
        /*1768*/ 	.word	0x00000007
        /*176c*/ 	.word	0x000308c0
        /*1770*/ 	.short	0x010a
        /*1772*/ 	.byte	0x3f
	.zero		1


	//   ....[63]....
        /*1774*/ 	.word	0x00028f00
        /*1778*/ 	.word	0x00000004
        /*177c*/ 	.word	0x00030840
        /*1780*/ 	.short	0x010a
        /*1782*/ 	.byte	0x3f
	.zero		1


	//   ....[64]....
        /*1784*/ 	.word	0x000293f0
        /*1788*/ 	.word	0x00000004
        /*178c*/ 	.word	0x00030830
        /*1790*/ 	.short	0x0107
        /*1792*/ 	.byte	0x3f
	.zero		1


	//   ....[65]....
        /*1794*/ 	.word	0x000294a0
        /*1798*/ 	.word	0x00000004
        /*179c*/ 	.word	0x00030830
        /*17a0*/ 	.short	0x0101
        /*17a2*/ 	.byte	0x3f
	.zero		1


	//   ....[66]....
        /*17a4*/ 	.word	0x0002a0c0
        /*17a8*/ 	.word	0x00000011
        /*17ac*/ 	.word	0x00030800
        /*17b0*/ 	.short	0x0107
        /*17b2*/ 	.byte	0x3f
	.zero		1


	//   ....[67]....
        /*17b4*/ 	.word	0x0002a1e0
        /*17b8*/ 	.word	0x00000011
        /*17bc*/ 	.word	0x00030800
        /*17c0*/ 	.short	0x0101
        /*17c2*/ 	.byte	0x3f
	.zero		1


	//   ....[68]....
        /*17c4*/ 	.word	0x0002a200
        /*17c8*/ 	.word	0x00000011
        /*17cc*/ 	.word	0x00030820
        /*17d0*/ 	.short	0x010a
        /*17d2*/ 	.byte	0x3f
	.zero		1


	//   ....[69]....
        /*17d4*/ 	.word	0x0002a5e0
        /*17d8*/ 	.word	0x00000007
        /*17dc*/ 	.word	0x00030840
        /*17e0*/ 	.short	0x010a
        /*17e2*/ 	.byte	0x3f
	.zero		1


	//   ....[70]....
        /*17e4*/ 	.word	0x0002aac0
        /*17e8*/ 	.word	0x00000007
        /*17ec*/ 	.word	0x00030830
        /*17f0*/ 	.short	0x0107
        /*17f2*/ 	.byte	0x3f
	.zero		1


	//   ....[71]....
        /*17f4*/ 	.word	0x0002ab70
        /*17f8*/ 	.word	0x00000007
        /*17fc*/ 	.word	0x00030830
        /*1800*/ 	.short	0x0101
        /*1802*/ 	.byte	0x3f
	.zero		1


	//   ....[72]....
        /*1804*/ 	.word	0x0002abd0
        /*1808*/ 	.word	0x00000007
        /*180c*/ 	.word	0x00030860
        /*1810*/ 	.short	0x010a
        /*1812*/ 	.byte	0x3f
	.zero		1


	//   ....[73]....
        /*1814*/ 	.word	0x0002b090
        /*1818*/ 	.word	0x00000007
        /*181c*/ 	.word	0x00030850
        /*1820*/ 	.short	0x0107
        /*1822*/ 	.byte	0x3f
	.zero		1


	//   ....[74]....
        /*1824*/ 	.word	0x0002b1b0
        /*1828*/ 	.word	0x00000007
        /*182c*/ 	.word	0x00030850
        /*1830*/ 	.short	0x0101
        /*1832*/ 	.byte	0x3f
	.zero		1


	//   ....[75]....
        /*1834*/ 	.word	0x0002b3c0
        /*1838*/ 	.word	0x00000004
        /*183c*/ 	.word	0x00030860
        /*1840*/ 	.short	0x010a
        /*1842*/ 	.byte	0x3f
	.zero		1


	//   ....[76]....
        /*1844*/ 	.word	0x0002b840
        /*1848*/ 	.word	0x00000004
        /*184c*/ 	.word	0x00030850
        /*1850*/ 	.short	0x0107
        /*1852*/ 	.byte	0x3f
	.zero		1


	//   ....[77]....
        /*1854*/ 	.word	0x0002b8f0
        /*1858*/ 	.word	0x00000004
        /*185c*/ 	.word	0x00030850
        /*1860*/ 	.short	0x0101
        /*1862*/ 	.byte	0x3f
	.zero		1


	//   ....[78]....
        /*1864*/ 	.word	0x0002ca40
        /*1868*/ 	.word	0x00000005
        /*186c*/ 	.word	0x00030820
        /*1870*/ 	.short	0x010a
        /*1872*/ 	.byte	0x3f
	.zero		1


	//   ....[79]....
        /*1874*/ 	.word	0x0002cbd0
        /*1878*/ 	.word	0x00000003
        /*187c*/ 	.word	0x00030840
        /*1880*/ 	.short	0x010a
        /*1882*/ 	.byte	0x3f
	.zero		1


	//   ....[80]....
        /*1884*/ 	.word	0x0002cc70
        /*1888*/ 	.word	0x00000005
        /*188c*/ 	.word	0x00030840
        /*1890*/ 	.short	0x010a
        /*1892*/ 	.byte	0x3f
	.zero		1


	//   ....[81]....
        /*1894*/ 	.word	0x0002ccb0
        /*1898*/ 	.word	0x00000003
        /*189c*/ 	.word	0x00030860
        /*18a0*/ 	.short	0x010a
        /*18a2*/ 	.byte	0x3f
	.zero		1


	//   ....[82]....
        /*18a4*/ 	.word	0x0002ccf0
        /*18a8*/ 	.word	0x00000005
        /*18ac*/ 	.word	0x00030860
        /*18b0*/ 	.short	0x010a
        /*18b2*/ 	.byte	0x3f
	.zero		1


	//   ....[83]....
        /*18b4*/ 	.word	0x0002cd50
        /*18b8*/ 	.word	0x00000058
        /*18bc*/ 	.word	0x00030890
        /*18c0*/ 	.short	0x010a
        /*18c2*/ 	.byte	0x3f
	.zero		1


	//   ....[84]....
        /*18c4*/ 	.word	0x0002d000
        /*18c8*/ 	.word	0x00000058
        /*18cc*/ 	.word	0x00030890
        /*18d0*/ 	.short	0x010a
        /*18d2*/ 	.byte	0x3f
	.zero		1


	//   ....[85]....
        /*18d4*/ 	.word	0x0002d2b0
        /*18d8*/ 	.word	0x00000058
        /*18dc*/ 	.word	0x00030890
        /*18e0*/ 	.short	0x010a
        /*18e2*/ 	.byte	0x3f
	.zero		1


	//   ....[86]....
        /*18e4*/ 	.word	0x0002d560
        /*18e8*/ 	.word	0x00000058
        /*18ec*/ 	.word	0x000308b0
        /*18f0*/ 	.short	0x010a
        /*18f2*/ 	.byte	0x3f
	.zero		1


	//   ....[87]....
        /*18f4*/ 	.word	0x0002dcf0
        /*18f8*/ 	.word	0x00000011
        /*18fc*/ 	.word	0x00030800
        /*1900*/ 	.short	0x010a
        /*1902*/ 	.byte	0x3f
	.zero		1


	//   ....[88]....
        /*1904*/ 	.word	0x0002e450
        /*1908*/ 	.word	0x00000011
        /*190c*/ 	.word	0x00030800
        /*1910*/ 	.short	0x010a
        /*1912*/ 	.byte	0x3f
	.zero		1


	//   ....[89]....
        /*1914*/ 	.word	0x0002e4a0
        /*1918*/ 	.word	0x00000000
        /*191c*/ 	.word	0x00030830
        /*1920*/ 	.short	0x010a
        /*1922*/ 	.byte	0x3f
	.zero		1


	//   ....[90]....
        /*1924*/ 	.word	0x0002e4f0
        /*1928*/ 	.word	0x000000df
        /*192c*/ 	.word	0x00030830
        /*1930*/ 	.short	0x010a
        /*1932*/ 	.byte	0x3f
	.zero		1


	//   ....[91]....
        /*1934*/ 	.word	0x0002e540
        /*1938*/ 	.word	0x000000da
        /*193c*/ 	.word	0x00030850
        /*1940*/ 	.short	0x010a
        /*1942*/ 	.byte	0x3f
	.zero		1


	//   ....[92]....
        /*1944*/ 	.word	0x0002e590
        /*1948*/ 	.word	0x000000de
        /*194c*/ 	.word	0x00030830
        /*1950*/ 	.short	0x010a
        /*1952*/ 	.byte	0x3f
	.zero		1


	//   ....[93]....
        /*1954*/ 	.word	0x0002e5e0
        /*1958*/ 	.word	0x00000008
        /*195c*/ 	.word	0x00030850
        /*1960*/ 	.short	0x010a
        /*1962*/ 	.byte	0x3f
	.zero		1


	//   ....[94]....
        /*1964*/ 	.word	0x0002e630
        /*1968*/ 	.word	0x000000df
        /*196c*/ 	.word	0x00030830
        /*1970*/ 	.short	0x010a
        /*1972*/ 	.byte	0x3f
	.zero		1


	//   ....[95]....
        /*1974*/ 	.word	0x0002e680
        /*1978*/ 	.word	0x000000de
        /*197c*/ 	.word	0x00030850
        /*1980*/ 	.short	0x010a
        /*1982*/ 	.byte	0x3f
	.zero		1


	//   ....[96]....
        /*1984*/ 	.word	0x0002e6d0
        /*1988*/ 	.word	0x00000003
        /*198c*/ 	.word	0x00030850
        /*1990*/ 	.short	0x010a
        /*1992*/ 	.byte	0x3f
	.zero		1


	//   ....[97]....
        /*1994*/ 	.word	0x0002e870
        /*1998*/ 	.word	0x00000011
        /*199c*/ 	.word	0x00030820
        /*19a0*/ 	.short	0x010a
        /*19a2*/ 	.byte	0x3f
	.zero		1


	//   ....[98]....
        /*19a4*/ 	.word	0x0002e8c0
        /*19a8*/ 	.word	0x0000000c
        /*19ac*/ 	.word	0x000308a0
        /*19b0*/ 	.short	0x010a
        /*19b2*/ 	.byte	0x3f
	.zero		1


	//   ....[99]....
        /*19b4*/ 	.word	0x0002e910
        /*19b8*/ 	.word	0x0000000c
        /*19bc*/ 	.word	0x000308c0
        /*19c0*/ 	.short	0x010a
        /*19c2*/ 	.byte	0x3f
	.zero		1


	//   ....[100]....
        /*19c4*/ 	.word	0x0002e960
        /*19c8*/ 	.word	0x00000007
        /*19cc*/ 	.word	0x000308a0
        /*19d0*/ 	.short	0x010a
        /*19d2*/ 	.byte	0x3f
	.zero		1


	//   ....[101]....
        /*19d4*/ 	.word	0x0002e9b0
        /*19d8*/ 	.word	0x00000007
        /*19dc*/ 	.word	0x000308c0
        /*19e0*/ 	.short	0x010a
        /*19e2*/ 	.byte	0x3f
	.zero		1


	//   ....[102]....
        /*19e4*/ 	.word	0x0002ead0
        /*19e8*/ 	.word	0x00000004
        /*19ec*/ 	.word	0x00030840
        /*19f0*/ 	.short	0x010a
        /*19f2*/ 	.byte	0x3f
	.zero		1


	//   ....[103]....
        /*19f4*/ 	.word	0x0002fbe0
        /*19f8*/ 	.word	0x00000011
        /*19fc*/ 	.word	0x00030820
        /*1a00*/ 	.short	0x010a
        /*1a02*/ 	.byte	0x3f
	.zero		1


	//   ....[104]....
        /*1a04*/ 	.word	0x0002fc30
        /*1a08*/ 	.word	0x00000007
        /*1a0c*/ 	.word	0x00030840
        /*1a10*/ 	.short	0x010a
        /*1a12*/ 	.byte	0x3f
	.zero		1


	//   ....[105]....
        /*1a14*/ 	.word	0x00030250
        /*1a18*/ 	.word	0x00000007
        /*1a1c*/ 	.word	0x00030860
        /*1a20*/ 	.short	0x010a
        /*1a22*/ 	.byte	0x3f
	.zero		1


	//   ....[106]....
        /*1a24*/ 	.word	0x00030890
        /*1a28*/ 	.word	0x00000004
        /*1a2c*/ 	.word	0x00030860
        /*1a30*/ 	.short	0x010a
        /*1a32*/ 	.byte	0x3f
	.zero		1


	//   ....[107]....
        /*1a34*/ 	.word	0x00031940
        /*1a38*/ 	.word	0x00000005
        /*1a3c*/ 	.word	0x00030820
        /*1a40*/ 	.short	0x010a
        /*1a42*/ 	.byte	0x3f
	.zero		1


	//   ....[108]....
        /*1a44*/ 	.word	0x00031ae0
        /*1a48*/ 	.word	0x00000003
        /*1a4c*/ 	.word	0x00030840
        /*1a50*/ 	.short	0x010a
        /*1a52*/ 	.byte	0x3f
	.zero		1


	//   ....[109]....
        /*1a54*/ 	.word	0x00031b30
        /*1a58*/ 	.word	0x00000005
        /*1a5c*/ 	.word	0x00030840
        /*1a60*/ 	.short	0x010a
        /*1a62*/ 	.byte	0x3f
	.zero		1


	//   ....[110]....
        /*1a64*/ 	.word	0x00031b80
        /*1a68*/ 	.word	0x00000003
        /*1a6c*/ 	.word	0x00030860
        /*1a70*/ 	.short	0x010a
        /*1a72*/ 	.byte	0x3f
	.zero		1


	//----- nvinfo : EIATTR_NUM_MBARRIERS
	.align		4
.L_477:
        /*1a74*/ 	.byte	0x03, 0x38
        /*1a76*/ 	.short	0x0016


	//----- nvinfo : EIATTR_EXIT_INSTR_OFFSETS
	.align		4
        /*1a78*/ 	.byte	0x04, 0x1c
        /*1a7a*/ 	.short	(.L_479 - .L_478)


	//   ....[0]....
.L_478:
        /*1a7c*/ 	.word	0x0002cd40


	//----- nvinfo : EIATTR_MAX_THREADS
	.align		4
.L_479:
        /*1a80*/ 	.byte	0x04, 0x05
        /*1a82*/ 	.short	(.L_481 - .L_480)
.L_480:
        /*1a84*/ 	.word	0x00000180
        /*1a88*/ 	.word	0x00000001
        /*1a8c*/ 	.word	0x00000001


	//----- nvinfo : EIATTR_CRS_STACK_SIZE
	.align		4
.L_481:
        /*1a90*/ 	.byte	0x04, 0x1e
        /*1a92*/ 	.short	(.L_483 - .L_482)
.L_482:
        /*1a94*/ 	.word	0x00000000


	//----- nvinfo : EIATTR_CBANK_PARAM_SIZE
	.align		4
.L_483:
        /*1a98*/ 	.byte	0x03, 0x19
        /*1a9a*/ 	.short	0x0af0


	//----- nvinfo : EIATTR_PARAM_CBANK
	.align		4
        /*1a9c*/ 	.byte	0x04, 0x0a
        /*1a9e*/ 	.short	(.L_485 - .L_484)
	.align		4
.L_484:
        /*1aa0*/ 	.word	index@(.nv.constant0._ZN7cutlass13device_kernelIN5flash11enable_sm90INS1_16FlashAttnFwdSm90INS1_25CollectiveMainloopFwdSm90ILi2EN4cute5tupleIJNS5_1CILi1EEES8_S8_EEENS6_IJNS7_ILi128EEENS7_ILi64EEENS7_ILi256EEEEEELi256ENS_10bfloat16_tEfNS_4arch4Sm90ELb0ELb1ELb0ELb1ELb1ELb1ELb0ELb1ELb1ELb1ELb1ELb0EEENS1_21CollectiveEpilogueFwdINS6_IJSA_SC_SB_EEES9_SE_SG_Li256ELb1ELb1ELb1ELb0EEENS1_36VarlenDynamicPersistentTileSchedulerILi128ELi64ELi256ELi128ELb1ELb1ELb1ELb1ELb0ELb1EEEEEEEEEvNT_6ParamsE)
        /*1aa4*/ 	.short	0x0210
        /*1aa6*/ 	.short	0x0af0


	//----- nvinfo : EIATTR_SW_WAR
	.align		4
.L_485:
        /*1aa8*/ 	.byte	0x04, 0x36
        /*1aaa*/ 	.short	(.L_487 - .L_486)
.L_486:
        /*1aac*/ 	.word	0x00000008
.L_487:


//--------------------- .nv.info._ZN7cutlass13device_kernelIN5flash11enable_sm90INS1_16FlashAttnFwdSm90INS1_25CollectiveMainloopFwdSm90ILi2EN4cute5tupleIJNS5_1CILi1EEES8_S8_EEENS6_IJNS7_ILi128EEENS7_ILi80EEENS7_ILi256EEEEEELi256ENS_10bfloat16_tEfNS_4arch4Sm90ELb1ELb0ELb0ELb0ELb1ELb0ELb0ELb1ELb1ELb1ELb1ELb0EEENS1_21CollectiveEpilogueFwdINS6_IJSA_SC_SB_EEES9_SE_SG_Li256ELb0ELb1ELb1ELb0EEENS1_19SingleTileSchedulerILb0ELb1ELb1ELi128EEEEEEEEEvNT_6ParamsE --------------------------
	.section	.nv.info._ZN7cutlass13device_kernelIN5flash11enable_sm90INS1_16FlashAttnFwdSm90INS1_25CollectiveMainloopFwdSm90ILi2EN4cute5tupleIJNS5_1CILi1EEES8_S8_EEENS6_IJNS7_ILi128EEENS7_ILi80EEENS7_ILi256EEEEEELi256ENS_10bfloat16_tEfNS_4arch4Sm90ELb1ELb0ELb0ELb0ELb1ELb0ELb0ELb1ELb1ELb1ELb1ELb0EEENS1_21CollectiveEpilogueFwdINS6_IJSA_SC_SB_EEES9_SE_SG_Li256ELb0ELb1ELb1ELb0EEENS1_19SingleTileSchedulerILb0ELb1ELb1ELi128EEEEEEEEEvNT_6ParamsE,"",@"SHT_CUDA_INFO"
	.sectionflags	@""
	.align	4


	//----- nvinfo : EIATTR_CUDA_API_VERSION
	.align		4
        /*0000*/ 	.byte	0x04, 0x37
        /*0002*/ 	.short	(.L_489 - .L_488)
.L_488:
        /*0004*/ 	.word	0x00000082


	//----- nvinfo : EIATTR_KPARAM_INFO
	.align		4
.L_489:
        /*0008*/ 	.byte	0x04, 0x17
        /*000a*/ 	.short	(.L_491 - .L_490)
.L_490:
        /*000c*/ 	.word	0x00000000
        /*0010*/ 	.short	0x0000
        /*0012*/ 	.short	0x0070
        /*0014*/ 	.byte	0x00, 0xf0, 0x01, 0x28


	//----- nvinfo : EIATTR_SPARSE_MMA_MASK
	.align		4
.L_491:
        /*0018*/ 	.byte	0x03, 0x50
        /*001a*/ 	.short	0x0000


	//----- nvinfo : EIATTR_MAXREG_COUNT
	.align		4
        /*001c*/ 	.byte	0x03, 0x1b
        /*001e*/ 	.short	0x00a8


	//----- nvinfo : EIATTR_NUM_BARRIERS
	.align		4
        /*0020*/ 	.byte	0x02, 0x4c
        /*0022*/ 	.byte	0x09
	.zero		1


	//----- nvinfo : EIATTR_EXTERNS
	.align		4
        /*0024*/ 	.byte	0x04, 0x0f
        /*0026*/ 	.short	(.L_493 - .L_492)


	//   ....[0]....
	.align		4
.L_492:
        /*0028*/ 	.word	index@(__assertfail)


	//----- nvinfo : EIATTR_ANNOTATIONS
	.align		4
.L_493:
        /*002c*/ 	.byte	0x04, 0x55
        /*002e*/ 	.short	(.L_495 - .L_494)


	//   ....[0]....
.L_494:
        /*0030*/ 	.word	0x00000001
        /*0034*/ 	.byte	0xa0, 0x08, 0x00, 0x00, 0x01, 0x00, 0x00, 0x00, 0xf0, 0x15, 0x00, 0x00, 0x01, 0x00, 0x00, 0x00
        /*0044*/ 	.byte	0x30, 0x19, 0x01, 0x00, 0x01, 0x00, 0x00, 0x00, 0xc0, 0x1a, 0x01, 0x00, 0x01, 0x00, 0x00, 0x00
        /*0054*/ 	.byte	0xd0, 0x30, 0x01, 0x00, 0x01, 0x00, 0x00, 0x00, 0x70, 0x49, 0x01, 0x00


	//----- nvinfo : EIATTR_MERCURY_ISA_VERSION
	.align		4
.L_495:
        /*0060*/ 	.byte	0x03, 0x5f
        /*0062*/ 	.short	0x0101


	//----- nvinfo : EIATTR_INT_WARP_WIDE_INSTR_OFFSETS
	.align		4
        /*0064*/ 	.byte	0x04, 0x31
        /*0066*/ 	.short	(.L_497 - .L_496)


	//   ....[0]....
.L_496:
        /*0068*/ 	.word	0x000000c0


	//   ....[1]....
        /*006c*/ 	.word	0x000000d0


	//   ....[2]....
        /*0070*/ 	.word	0x00000170


	//----- nvinfo : EIATTR_COOP_GROUP_MASK_REGIDS
	.align		4
.L_497:
        /*0074*/ 	.byte	0x04, 0x29
        /*0076*/ 	.short	(.L_499 - .L_498)


	//   ....[0]....
.L_498:
        /*0078*/ 	.word	0xffffffff


	//   ....[1]....
        /*007c*/ 	.word	0xffffffff


	//   ....[2]....
        /*0080*/ 	.word	0xffffffff


	//   ....[3]....
        /*0084*/ 	.word	0xffffffff


	//   ....[4]....
        /*0088*/ 	.word	0xffffffff


	//   ....[5]....
        /*008c*/ 	.word	0xffffffff


	//   ....[6]....
        /*0090*/ 	.word	0xffffffff


	//   ....[7]....
        /*0094*/ 	.word	0xffffffff


	//   ....[8]....
        /*0098*/ 	.word	0xffffffff


	//   ....[9]....
        /*009c*/ 	.word	0xffffffff


	//   ....[10]....
        /*00a0*/ 	.word	0xffffffff


	//   ....[11]....
        /*00a4*/ 	.word	0xffffffff


	//   ....[12]....
        /*00a8*/ 	.word	0xffffffff


	//   ....[13]....
        /*00ac*/ 	.word	0xffffffff


	//   ....[14]....
        /*00b0*/ 	.word	0xffffffff


	//   ....[15]....
        /*00b4*/ 	.word	0xffffffff


	//   ....[16]....
        /*00b8*/ 	.word	0xffffffff


	//   ....[17]....
        /*00bc*/ 	.word	0xffffffff


	//   ....[18]....
        /*00c0*/ 	.word	0xffffffff


	//   ....[19]....
        /*00c4*/ 	.word	0xffffffff


	//   ....[20]....
        /*00c8*/ 	.word	0xffffffff


	//   ....[21]....
        /*00cc*/ 	.word	0xffffffff


	//   ....[22]....
        /*00d0*/ 	.word	0xffffffff


	//   ....[23]....
        /*00d4*/ 	.word	0xffffffff


	//   ....[24]....
        /*00d8*/ 	.word	0xffffffff


	//   ....[25]....
        /*00dc*/ 	.word	0xffffffff


	//   ....[26]....
        /*00e0*/ 	.word	0xffffffff


	//   ....[27]....
        /*00e4*/ 	.word	0xffffffff


	//   ....[28]....
        /*00e8*/ 	.word	0xffffffff


	//   ....[29]....
        /*00ec*/ 	.word	0xffffffff


	//   ....[30]....
        /*00f0*/ 	.word	0xffffffff


	//   ....[31]....
        /*00f4*/ 	.word	0xffffffff


	//   ....[32]....
        /*00f8*/ 	.word	0xffffffff


	//   ....[33]....
        /*00fc*/ 	.word	0xffffffff


	//   ....[34]....
        /*0100*/ 	.word	0xffffffff


	//   ....[35]....
        /*0104*/ 	.word	0xffffffff


	//   ....[36]....
        /*0108*/ 	.word	0xffffffff


	//   ....[37]....
        /*010c*/ 	.word	0xffffffff


	//   ....[38]....
        /*0110*/ 	.word	0xffffffff


	//   ....[39]....
        /*0114*/ 	.word	0xffffffff


	//   ....[40]....
        /*0118*/ 	.word	0xffffffff


	//   ....[41]....
        /*011c*/ 	.word	0xffffffff


	//   ....[42]....
        /*0120*/ 	.word	0xffffffff


	//   ....[43]....
        /*0124*/ 	.word	0xffffffff


	//   ....[44]....
        /*0128*/ 	.word	0xffffffff


	//   ....[45]....
        /*012c*/ 	.word	0xffffffff


	//   ....[46]....
        /*0130*/ 	.word	0xffffffff


	//   ....[47]....
        /*0134*/ 	.word	0xffffffff


	//   ....[48]....
        /*0138*/ 	.word	0xffffffff


	//   ....[49]....
        /*013c*/ 	.word	0xffffffff


	//   ....[50]....
        /*0140*/ 	.word	0xffffffff


	//   ....[51]....
        /*0144*/ 	.word	0xffffffff


	//   ....[52]....
        /*0148*/ 	.word	0xffffffff


	//   ....[53]....
        /*014c*/ 	.word	0xffffffff


	//   ....[54]....
        /*0150*/ 	.word	0xffffffff


	//   ....[55]....
        /*0154*/ 	.word	0xffffffff


	//   ....[56]....
        /*0158*/ 	.word	0xffffffff


	//   ....[57]....
        /*015c*/ 	.word	0xffffffff


	//   ....[58]....
        /*0160*/ 	.word	0xffffffff


	//   ....[59]....
        /*0164*/ 	.word	0xffffffff


	//   ....[60]....
        /*0168*/ 	.word	0xffffffff


	//   ....[61]....
        /*016c*/ 	.word	0xffffffff


	//   ....[62]....
        /*0170*/ 	.word	0xffffffff


	//   ....[63]....
        /*0174*/ 	.word	0xffffffff


	//   ....[64]....
        /*0178*/ 	.word	0xffffffff


	//   ....[65]....
        /*017c*/ 	.word	0xffffffff


	//   ....[66]....
        /*0180*/ 	.word	0xffffffff


	//   ....[67]....
        /*0184*/ 	.word	0xffffffff


	//   ....[68]....
        /*0188*/ 	.word	0xffffffff


	//   ....[69]....
        /*018c*/ 	.word	0xffffffff


	//   ....[70]....
        /*0190*/ 	.word	0xffffffff


	//   ....[71]....
        /*0194*/ 	.word	0xffffffff


	//   ....[72]....
        /*0198*/ 	.word	0xffffffff


	//   ....[73]....
        /*019c*/ 	.word	0xffffffff


	//   ....[74]....
        /*01a0*/ 	.word	0xffffffff


	//   ....[75]....
        /*01a4*/ 	.word	0xffffffff


	//   ....[76]....
        /*01a8*/ 	.word	0xffffffff


	//   ....[77]....
        /*01ac*/ 	.word	0xffffffff


	//   ....[78]....
        /*01b0*/ 	.word	0xffffffff


	//   ....[79]....
        /*01b4*/ 	.word	0xffffffff


	//   ....[80]....
        /*01b8*/ 	.word	0xffffffff


	//   ....[81]....
        /*01bc*/ 	.word	0xffffffff


	//   ....[82]....
        /*01c0*/ 	.word	0xffffffff


	//   ....[83]....
        /*01c4*/ 	.word	0xffffffff


	//   ....[84]....
        /*01c8*/ 	.word	0xffffffff


	//   ....[85]....
        /*01cc*/ 	.word	0xffffffff


	//   ....[86]....
        /*01d0*/ 	.word	0xffffffff


	//   ....[87]....
        /*01d4*/ 	.word	0xffffffff


	//   ....[88]....
        /*01d8*/ 	.word	0xffffffff


	//   ....[89]....
        /*01dc*/ 	.word	0xffffffff


	//   ....[90]....
        /*01e0*/ 	.word	0xffffffff


	//   ....[91]....
        /*01e4*/ 	.word	0xffffffff


	//   ....[92]....
        /*01e8*/ 	.word	0xffffffff


	//   ....[93]....
        /*01ec*/ 	.word	0x0500000f


	//   ....[94]....
        /*01f0*/ 	.word	0x0500000f


	//   ....[95]....
        /*01f4*/ 	.word	0x0500000f


	//   ....[96]....
        /*01f8*/ 	.word	0x0500000f


	//   ....[97]....
        /*01fc*/ 	.word	0x0500000f


	//   ....[98]....
        /*0200*/ 	.word	0x0500000f


	//   ....[99]....
        /*0204*/ 	.word	0x0500000f


	//   ....[100]....
        /*0208*/ 	.word	0x0500000f


	//   ....[101]....
        /*020c*/ 	.word	0x0500000f


	//   ....[102]....
        /*0210*/ 	.word	0x0500000f


	//   ....[103]....
        /*0214*/ 	.word	0x0500000f


	//   ....[104]....
        /*0218*/ 	.word	0x0500000f


	//   ....[105]....
        /*021c*/ 	.word	0x0500000f


	//   ....[106]....
        /*0220*/ 	.word	0x0500000f


	//   ....[107]....
        /*0224*/ 	.word	0x0500000f


	//   ....[108]....
        /*0228*/ 	.word	0x0500000f


	//   ....[109]....
        /*022c*/ 	.word	0x0500000f


	//   ....[110]....
        /*0230*/ 	.word	0x0500000f


	//   ....[111]....
        /*0234*/ 	.word	0x0500000f


	//   ....[112]....
        /*0238*/ 	.word	0x0500000f


	//   ....[113]....
        /*023c*/ 	.word	0x0500000f


	//   ....[114]....
        /*0240*/ 	.word	0x0500000f


	//   ....[115]....
        /*0244*/ 	.word	0x0500000f


	//   ....[116]....
        /*0248*/ 	.word	0x0500000f


	//   ....[117]....
        /*024c*/ 	.word	0x0500000f


	//   ....[118]....
        /*0250*/ 	.word	0x0500000f


	//   ....[119]....
        /*0254*/ 	.word	0x0500000f


	//   ....[120]....
        /*0258*/ 	.word	0x0500000f


	//   ....[121]....
        /*025c*/ 	.word	0x0500000f


	//   ....[122]....
        /*0260*/ 	.word	0x0500000f


	//   ....[123]....
        /*0264*/ 	.word	0x0500000f


	//   ....[124]....
        /*0268*/ 	.word	0x0500000f


	//   ....[125]....
        /*026c*/ 	.word	0x0500000f


	//   ....[126]....
        /*0270*/ 	.word	0x0500000f


	//   ....[127]....
        /*0274*/ 	.word	0x0500000f


	//   ....[128]....
        /*0278*/ 	.word	0x0500000f


	//   ....[129]....
        /*027c*/ 	.word	0x0500000f


	//   ....[130]....
        /*0280*/ 	.word	0x0500000f


	//   ....[131]....
        /*0284*/ 	.word	0x0500000f


	//   ....[132]....
        /*0288*/ 	.word	0x0500000f


	//   ....[133]....
        /*028c*/ 	.word	0x0500000f


	//   ....[134]....
        /*0290*/ 	.word	0x0500000f


	//   ....[135]....
        /*0294*/ 	.word	0x0500000f


	//   ....[136]....
        /*0298*/ 	.word	0x0500000f


	//   ....[137]....
        /*029c*/ 	.word	0x0500000f


	//   ....[138]....
        /*02a0*/ 	.word	0x0500000f


	//   ....[139]....
        /*02a4*/ 	.word	0x0500000f


	//   ....[140]....
        /*02a8*/ 	.word	0x0500000f


	//   ....[141]....
        /*02ac*/ 	.word	0x0500000f


	//   ....[142]....
        /*02b0*/ 	.word	0x0500000f


	//   ....[143]....
        /*02b4*/ 	.word	0x0500000f


	//   ....[144]....
        /*02b8*/ 	.word	0x0500000f


	//   ....[145]....
        /*02bc*/ 	.word	0x0500000f


	//   ....[146]....
        /*02c0*/ 	.word	0x0500000f


	//   ....[147]....
        /*02c4*/ 	.word	0x0500000f


	//   ....[148]....
        /*02c8*/ 	.word	0x0500000f


	//   ....[149]....
        /*02cc*/ 	.word	0x0500000f


	//   ....[150]....
        /*02d0*/ 	.word	0x0500000f


	//----- nvinfo : EIATTR_COOP_GROUP_INSTR_OFFSETS
	.align		4
.L_499:
        /*02d4*/ 	.byte	0x04, 0x28
        /*02d6*/ 	.short	(.L_501 - .L_500)


	//   ....[0]....
.L_500:
        /*02d8*/ 	.word	0x00000070


	//   ....[1]....
        /*02dc*/ 	.word	0x000000b0


	//   ....[2]....
        /*02e0*/ 	.word	0x000002d0


	//   ....[3]....
        /*02e4*/ 	.word	0x00000430


	//   ....[4]....
        /*02e8*/ 	.word	0x00000550


	//   ....[5]....
        /*02ec*/ 	.word	0x000006b0


	//   ....[6]....
        /*02f0*/ 	.word	0x000013d0


	//   ....[7]....
        /*02f4*/ 	.word	0x00003e10


	//   ....[8]....
        /*02f8*/ 	.word	0x00004540


	//   ....[9]....
        /*02fc*/ 	.word	0x00004550


	//   ....[10]....
        /*0300*/ 	.word	0x00004920


	//   ....[11]....
        /*0304*/ 	.word	0x00004940


	//   ....[12]....
        /*0308*/ 	.word	0x000049a0


	//   ....[13]....
        /*030c*/ 	.word	0x000082a0


	//   ....[14]....
        /*0310*/ 	.word	0x000086c0


	//   ....[15]....
        /*0314*/ 	.word	0x000086e0


	//   ....[16]....
        /*0318*/ 	.word	0x00008760


	//   ....[17]....
        /*031c*/ 	.word	0x00008d20


	//   ....[18]....
        /*0320*/ 	.word	0x00008d90


	//   ....[19]....
        /*0324*/ 	.word	0x0000c6a0


	//   ....[20]....
        /*0328*/ 	.word	0x0000c6b0


	//   ....[21]....
        /*032c*/ 	.word	0x0000c6e0


	//   ....[22]....
        /*0330*/ 	.word	0x0000c6f0


	//   ....[23]....
        /*0334*/ 	.word	0x0000da90


	//   ....[24]....
        /*0338*/ 	.word	0x0000daa0


	//   ....[25]....
        /*033c*/ 	.word	0x0000db40


	//   ....[26]....
        /*0340*/ 	.word	0x0000dba0


	//   ....[27]....
        /*0344*/ 	.word	0x0000ee70


	//   ....[28]....
        /*0348*/ 	.word	0x0000eed0


	//   ....[29]....
        /*034c*/ 	.word	0x0000ef10


	//   ....[30]....
        /*0350*/ 	.word	0x0000ef50


	//   ....[31]....
        /*0354*/ 	.word	0x0000ef80


	//   ....[32]....
        /*0358*/ 	.word	0x0000efb0


	//   ....[33]....
        /*035c*/ 	.word	0x0000fc00


	//   ....[34]....
        /*0360*/ 	.word	0x0000fc10


	//   ....[35]....
        /*0364*/ 	.word	0x00010c80


	//   ....[36]....
        /*0368*/ 	.word	0x00011f60


	//   ....[37]....
        /*036c*/ 	.word	0x00011fa0


	//   ....[38]....
        /*0370*/ 	.word	0x00011fd0


	//   ....[39]....
        /*0374*/ 	.word	0x00011ff0


	//   ....[40]....
        /*0378*/ 	.word	0x00012000


	//   ....[41]....
        /*037c*/ 	.word	0x00012070


	//   ....[42]....
        /*0380*/ 	.word	0x000120a0


	//   ....[43]....
        /*0384*/ 	.word	0x00012100


	//   ....[44]....
        /*0388*/ 	.word	0x00012130


	//   ....[45]....
        /*038c*/ 	.word	0x00012190


	//   ....[46]....
        /*0390*/ 	.word	0x00012890


	//   ....[47]....
        /*0394*/ 	.word	0x000128d0


	//   ....[48]....
        /*0398*/ 	.word	0x00012900


	//   ....[49]....
        /*039c*/ 	.word	0x00012930


	//   ....[50]....
        /*03a0*/ 	.word	0x00012940


	//   ....[51]....
        /*03a4*/ 	.word	0x000129d0


	//   ....[52]....
        /*03a8*/ 	.word	0x00012a00


	//   ....[53]....
        /*03ac*/ 	.word	0x00012a70


	//   ....[54]....
        /*03b0*/ 	.word	0x00012aa0


	//   ....[55]....
        /*03b4*/ 	.word	0x00012b10


	//   ....[56]....
        /*03b8*/ 	.word	0x00012b40


	//   ....[57]....
        /*03bc*/ 	.word	0x00012bb0


	//   ....[58]....
        /*03c0*/ 	.word	0x00012be0


	//   ....[59]....
        /*03c4*/ 	.word	0x00012c50


	//   ....[60]....
        /*03c8*/ 	.word	0x00012c80


	//   ....[61]....
        /*03cc*/ 	.word	0x00012ce0


	//   ....[62]....
        /*03d0*/ 	.word	0x00013550


	//   ....[63]....
        /*03d4*/ 	.word	0x00013590


	//   ....[64]....
        /*03d8*/ 	.word	0x000135c0


	//   ....[65]....
        /*03dc*/ 	.word	0x000135e0


	//   ....[66]....
        /*03e0*/ 	.word	0x00013600


	//   ....[67]....
        /*03e4*/ 	.word	0x00013620


	//   ....[68]....
        /*03e8*/ 	.word	0x00013650


	//   ....[69]....
        /*03ec*/ 	.word	0x00013670


	//   ....[70]....
        /*03f0*/ 	.word	0x00013680


	//   ....[71]....
        /*03f4*/ 	.word	0x00013700


	//   ....[72]....
        /*03f8*/ 	.word	0x00013aa0


	//   ....[73]....
        /*03fc*/ 	.word	0x00013ad0


	//   ....[74]....
        /*0400*/ 	.word	0x00013af0


	//   ....[75]....
        /*0404*/ 	.word	0x00013b90


	//   ....[76]....
        /*0408*/ 	.word	0x00013bb0


	//   ....[77]....
        /*040c*/ 	.word	0x00013c50


	//   ....[78]....
        /*0410*/ 	.word	0x00013c70


	//   ....[79]....
        /*0414*/ 	.word	0x00013d10


	//   ....[80]....
        /*0418*/ 	.word	0x00013d30


	//   ....[81]....
        /*041c*/ 	.word	0x00013d40


	//   ....[82]....
        /*0420*/ 	.word	0x00014280


	//   ....[83]....
        /*0424*/ 	.word	0x000142c0


	//   ....[84]....
        /*0428*/ 	.word	0x000142f0


	//   ....[85]....
        /*042c*/ 	.word	0x00014320


	//   ....[86]....
        /*0430*/ 	.word	0x00014400


	//   ....[87]....
        /*0434*/ 	.word	0x00014420


	//   ....[88]....
        /*0438*/ 	.word	0x000144d0


	//   ....[89]....
        /*043c*/ 	.word	0x000144f0


	//   ....[90]....
        /*0440*/ 	.word	0x00014540


	//   ....[91]....
        /*0444*/ 	.word	0x000145b0


	//   ....[92]....
        /*0448*/ 	.word	0x00014900


	//   ....[93]....
        /*044c*/ 	.word	0x00014eb0


	//   ....[94]....
        /*0450*/ 	.word	0x00014fa0


	//   ....[95]....
        /*0454*/ 	.word	0x00015070


	//   ....[96]....
        /*0458*/ 	.word	0x00015180


	//   ....[97]....
        /*045c*/ 	.word	0x000151e0


	//   ....[98]....
        /*0460*/ 	.word	0x000152e0


	//   ....[99]....
        /*0464*/ 	.word	0x00015340


	//   ....[100]....
        /*0468*/ 	.word	0x00015440


	//   ....[101]....
        /*046c*/ 	.word	0x000154a0


	//   ....[102]....
        /*0470*/ 	.word	0x00015590


	//   ....[103]....
        /*0474*/ 	.word	0x000155e0


	//   ....[104]....
        /*0478*/ 	.word	0x00015670


	//   ....[105]....
        /*047c*/ 	.word	0x000156e0


	//   ....[106]....
        /*0480*/ 	.word	0x00015820


	//   ....[107]....
        /*0484*/ 	.word	0x00015890


	//   ....[108]....
        /*0488*/ 	.word	0x00015990


	//   ....[109]....
        /*048c*/ 	.word	0x00015a00


	//   ....[110]....
        /*0490*/ 	.word	0x00015b00


	//   ....[111]....
        /*0494*/ 	.word	0x00015b70


	//   ....[112]....
        /*0498*/ 	.word	0x00015c70


	//   ....[113]....
        /*049c*/ 	.word	0x00015ce0


	//   ....[114]....
        /*04a0*/ 	.word	0x00015de0


	//   ....[115]....
        /*04a4*/ 	.word	0x00015e50


	//   ....[116]....
        /*04a8*/ 	.word	0x00015f50


	//   ....[117]....
        /*04ac*/ 	.word	0x00015fb0


	//   ....[118]....
        /*04b0*/ 	.word	0x000160a0


	//   ....[119]....
        /*04b4*/ 	.word	0x000160f0


	//   ....[120]....
        /*04b8*/ 	.word	0x00016230


	//   ....[121]....
        /*04bc*/ 	.word	0x00016310


	//   ....[122]....
        /*04c0*/ 	.word	0x00016430


	//   ....[123]....
        /*04c4*/ 	.word	0x00016480


	//   ....[124]....
        /*04c8*/ 	.word	0x00016590


	//   ....[125]....
        /*04cc*/ 	.word	0x000165e0


	//   ....[126]....
        /*04d0*/ 	.word	0x00016700


	//   ....[127]....
        /*04d4*/ 	.word	0x00016750


	//   ....[128]....
        /*04d8*/ 	.word	0x00016880


	//   ....[129]....
        /*04dc*/ 	.word	0x000168d0


	//   ....[130]....
        /*04e0*/ 	.word	0x000169b0


	//   ....[131]....
        /*04e4*/ 	.word	0x00016a50


	//   ....[132]....
        /*04e8*/ 	.word	0x00016b80


	//   ....[133]....
        /*04ec*/ 	.word	0x00016bd0


	//   ....[134]....
        /*04f0*/ 	.word	0x00016d00


	//   ....[135]....
        /*04f4*/ 	.word	0x00016d50


	//   ....[136]....
        /*04f8*/ 	.word	0x00016e80


	//   ....[137]....
        /*04fc*/ 	.word	0x00016ed0


	//   ....[138]....
        /*0500*/ 	.word	0x00017000


	//   ....[139]....
        /*0504*/ 	.word	0x00017050


	//   ....[140]....
        /*0508*/ 	.word	0x00017130


	//   ....[141]....
        /*050c*/ 	.word	0x000171d0


	//   ....[142]....
        /*0510*/ 	.word	0x00017370


	//   ....[143]....
        /*0514*/ 	.word	0x000173c0


	//   ....[144]....
        /*0518*/ 	.word	0x00017500


	//   ....[145]....
        /*051c*/ 	.word	0x00017550


	//   ....[146]....
        /*0520*/ 	.word	0x00017690


	//   ....[147]....
        /*0524*/ 	.word	0x000176e0


	//   ....[148]....
        /*0528*/ 	.word	0x00017810


	//   ....[149]....
        /*052c*/ 	.word	0x00017860


	//   ....[150]....
        /*0530*/ 	.word	0x00017970


	//----- nvinfo : EIATTR_REG_RECONFIG
	.align		4
.L_501:
        /*0534*/ 	.byte	0x01, 0x54
	.zero		2


	//----- nvinfo : EIATTR_SYSCALL_OFFSETS
	.align		4
        /*0538*/ 	.byte	0x04, 0x46
        /*053a*/ 	.short	(.L_503 - .L_502)


	//   ....[0]....
.L_502:
        /*053c*/ 	.word	0x000015a0


	//   ....[1]....
        /*0540*/ 	.word	0x000114b0


	//   ....[2]....
        /*0544*/ 	.word	0x000115f0


	//   ....[3]....
        /*0548*/ 	.word	0x000116e0


	//   ....[4]....
        /*054c*/ 	.word	0x00012580


	//----- nvinfo : EIATTR_MBARRIER_INSTR_OFFSETS
	.align		4
.L_503:
        /*0550*/ 	.byte	0x04, 0x39
        /*0552*/ 	.short	(.L_505 - .L_504)


	//   ....[0]....
.L_504:
        /*0554*/ 	.word	0x00000180
        /*0558*/ 	.word	0x000000ff
        /*055c*/ 	.word	0x00038800
        /*0560*/ 	.short	0x0100
        /*0562*/ 	.byte	0x08
	.zero		1


	//   ....[1]....
        /*0564*/ 	.word	0x00000190
        /*0568*/ 	.word	0x000000ff
        /*056c*/ 	.word	0x00038820
        /*0570*/ 	.short	0x0100
        /*0572*/ 	.byte	0x08
	.zero		1


	//   ....[2]....
        /*0574*/ 	.word	0x00000280
        /*0578*/ 	.word	0x000000ff
        /*057c*/ 	.word	0x00038830
        /*0580*/ 	.short	0x0100
        /*0582*/ 	.byte	0x08
	.zero		1


	//   ....[3]....
        /*0584*/ 	.word	0x00000290
        /*0588*/ 	.word	0x000000ff
        /*058c*/ 	.word	0x00038840
        /*0590*/ 	.short	0x0100
        /*0592*/ 	.byte	0x08
	.zero		1


	//   ....[4]....
        /*0594*/ 	.word	0x000002a0
        /*0598*/ 	.word	0x000000ff
        /*059c*/ 	.word	0x00038838
        /*05a0*/ 	.short	0x0100
        /*05a2*/ 	.byte	0x08
	.zero		1


	//   ....[5]....
        /*05a4*/ 	.word	0x000002b0
        /*05a8*/ 	.word	0x000000ff
        /*05ac*/ 	.word	0x00038848
        /*05b0*/ 	.short	0x0100
        /*05b2*/ 	.byte	0x08
	.zero		1


	//   ....[6]....
        /*05b4*/ 	.word	0x000003e0
        /*05b8*/ 	.word	0x000000ff
        /*05bc*/ 	.word	0x00038850
        /*05c0*/ 	.short	0x0100
        /*05c2*/ 	.byte	0x08
	.zero		1


	//   ....[7]....
        /*05c4*/ 	.word	0x000003f0
        /*05c8*/ 	.word	0x000000ff
        /*05cc*/ 	.word	0x00038860
        /*05d0*/ 	.short	0x0100
        /*05d2*/ 	.byte	0x08
	.zero		1


	//   ....[8]....
        /*05d4*/ 	.word	0x00000400
        /*05d8*/ 	.word	0x000000ff
        /*05dc*/ 	.word	0x00038858
        /*05e0*/ 	.short	0x0100
        /*05e2*/ 	.byte	0x08
	.zero		1


	//   ....[9]....
        /*05e4*/ 	.word	0x00000410
        /*05e8*/ 	.word	0x000000ff
        /*05ec*/ 	.word	0x00038868
        /*05f0*/ 	.short	0x0100
        /*05f2*/ 	.byte	0x08
	.zero		1


	//   ....[10]....
        /*05f4*/ 	.word	0x00000500
        /*05f8*/ 	.word	0x000000ff
        /*05fc*/ 	.word	0x00038870
        /*0600*/ 	.short	0x0100
        /*0602*/ 	.byte	0x06
	.zero		1


	//   ....[11]....
        /*0604*/ 	.word	0x00000510
        /*0608*/ 	.word	0x000000ff
        /*060c*/ 	.word	0x00038880
        /*0610*/ 	.short	0x0100
        /*0612*/ 	.byte	0x06
	.zero		1


	//   ....[12]....
        /*0614*/ 	.word	0x00000520
        /*0618*/ 	.word	0x000000ff
        /*061c*/ 	.word	0x00038878
        /*0620*/ 	.short	0x0100
        /*0622*/ 	.byte	0x06
	.zero		1


	//   ....[13]....
        /*0624*/ 	.word	0x00000530
        /*0628*/ 	.word	0x000000ff
        /*062c*/ 	.word	0x00038888
        /*0630*/ 	.short	0x0100
        /*0632*/ 	.byte	0x06
	.zero		1


	//   ....[14]....
        /*0634*/ 	.word	0x00000660
        /*0638*/ 	.word	0x000000ff
        /*063c*/ 	.word	0x00038890
        /*0640*/ 	.short	0x0100
        /*0642*/ 	.byte	0x08
	.zero		1


	//   ....[15]....
        /*0644*/ 	.word	0x00000670
        /*0648*/ 	.word	0x000000ff
        /*064c*/ 	.word	0x000388a0
        /*0650*/ 	.short	0x0100
        /*0652*/ 	.byte	0x08
	.zero		1


	//   ....[16]....
        /*0654*/ 	.word	0x00000680
        /*0658*/ 	.word	0x000000ff
        /*065c*/ 	.word	0x00038898
        /*0660*/ 	.short	0x0100
        /*0662*/ 	.byte	0x08
	.zero		1


	//   ....[17]....
        /*0664*/ 	.word	0x00000690
        /*0668*/ 	.word	0x000000ff
        /*066c*/ 	.word	0x000388a8
        /*0670*/ 	.short	0x0100
        /*0672*/ 	.byte	0x08
	.zero		1


	//   ....[18]....
        /*0674*/ 	.word	0x000007d0
        /*0678*/ 	.word	0x000000ff
        /*067c*/ 	.word	0x000388b0
        /*0680*/ 	.short	0x0100
        /*0682*/ 	.byte	0x08
	.zero		1


	//   ....[19]....
        /*0684*/ 	.word	0x000007e0
        /*0688*/ 	.word	0x000000ff
        /*068c*/ 	.word	0x000388c0
        /*0690*/ 	.short	0x0100
        /*0692*/ 	.byte	0x08
	.zero		1


	//   ....[20]....
        /*0694*/ 	.word	0x000007f0
        /*0698*/ 	.word	0x000000ff
        /*069c*/ 	.word	0x000388b8
        /*06a0*/ 	.short	0x0100
        /*06a2*/ 	.byte	0x08
	.zero		1


	//   ....[21]....
        /*06a4*/ 	.word	0x00000800
        /*06a8*/ 	.word	0x000000ff
        /*06ac*/ 	.word	0x000388c8
        /*06b0*/ 	.short	0x0100
        /*06b2*/ 	.byte	0x08
	.zero		1


	//   ....[22]....
        /*06b4*/ 	.word	0x000015d0
        /*06b8*/ 	.word	0x000000ff
        /*06bc*/ 	.word	0x00038800
        /*06c0*/ 	.short	0x010a
        /*06c2*/ 	.byte	0x04
	.zero		1


	//   ....[23]....
        /*06c4*/ 	.word	0x00001670
        /*06c8*/ 	.word	0x000000ff
        /*06cc*/ 	.word	0x00038830
        /*06d0*/ 	.short	0x010a
        /*06d2*/ 	.byte	0x04
	.zero		1


	//   ....[24]....
        /*06d4*/ 	.word	0x000016e0
        /*06d8*/ 	.word	0x000000ff
        /*06dc*/ 	.word	0x00038830
        /*06e0*/ 	.short	0x010a
        /*06e2*/ 	.byte	0x04
	.zero		1


	//   ....[25]....
        /*06e4*/ 	.word	0x00004120
        /*06e8*/ 	.word	0x000000ff
        /*06ec*/ 	.word	0x00000000
        /*06f0*/ 	.short	0x0101
        /*06f2*/ 	.byte	0x07
	.zero		1


	//   ....[26]....
        /*06f4*/ 	.word	0x000055d0
        /*06f8*/ 	.word	0x000000ff
        /*06fc*/ 	.word	0x00038830
        /*0700*/ 	.short	0x010a
        /*0702*/ 	.byte	0x06
	.zero		1


	//   ....[27]....
        /*0704*/ 	.word	0x00005620
        /*0708*/ 	.word	0x000000ff
        /*070c*/ 	.word	0x00038830
        /*0710*/ 	.short	0x010a
        /*0712*/ 	.byte	0x06
	.zero		1


	//   ....[28]....
        /*0714*/ 	.word	0x00007ee0
        /*0718*/ 	.word	0x000000ff
        /*071c*/ 	.word	0x00038850
        /*0720*/ 	.short	0x010a
        /*0722*/ 	.byte	0x0a
	.zero		1


	//   ....[29]....
        /*0724*/ 	.word	0x00007f20
        /*0728*/ 	.word	0x000000ff
        /*072c*/ 	.word	0x00038850
        /*0730*/ 	.short	0x010a
        /*0732*/ 	.byte	0x0a
	.zero		1


	//   ....[30]....
        /*0734*/ 	.word	0x00008810
        /*0738*/ 	.word	0x000000ff
        /*073c*/ 	.word	0x00000000
        /*0740*/ 	.short	0x0101
        /*0742*/ 	.byte	0x07
	.zero		1


	//   ....[31]....
        /*0744*/ 	.word	0x00009570
        /*0748*/ 	.word	0x000000ff
        /*074c*/ 	.word	0x00000000
        /*0750*/ 	.short	0x0101
        /*0752*/ 	.byte	0x0a
	.zero		1


	//   ....[32]....
        /*0754*/ 	.word	0x000097c0
        /*0758*/ 	.word	0x000000ff
        /*075c*/ 	.word	0x00038830
        /*0760*/ 	.short	0x010a
        /*0762*/ 	.byte	0x3c
	.zero		1


	//   ....[33]....
        /*0764*/ 	.word	0x00009800
        /*0768*/ 	.word	0x000000ff
        /*076c*/ 	.word	0x00038830
        /*0770*/ 	.short	0x010a
        /*0772*/ 	.byte	0x3c
	.zero		1


	//   ....[34]....
        /*0774*/ 	.word	0x0000c120
        /*0778*/ 	.word	0x000000ff
        /*077c*/ 	.word	0x00038850
        /*0780*/ 	.short	0x010a
        /*0782*/ 	.byte	0x0a
	.zero		1


	//   ....[35]....
        /*0784*/ 	.word	0x0000c160
        /*0788*/ 	.word	0x000000ff
        /*078c*/ 	.word	0x00038850
        /*0790*/ 	.short	0x010a
        /*0792*/ 	.byte	0x0a
	.zero		1


	//   ....[36]....
        /*0794*/ 	.word	0x0000c540
        /*0798*/ 	.word	0x000000ff
        /*079c*/ 	.word	0x00000000
        /*07a0*/ 	.short	0x0101
        /*07a2*/ 	.byte	0x3c
	.zero		1


	//   ....[37]....
        /*07a4*/ 	.word	0x0000d0a0
        /*07a8*/ 	.word	0x000000ff
        /*07ac*/ 	.word	0x00000000
        /*07b0*/ 	.short	0x0101
        /*07b2*/ 	.byte	0x0a
	.zero		1


	//   ....[38]....
        /*07b4*/ 	.word	0x0000da00
        /*07b8*/ 	.word	0x000000ff
        /*07bc*/ 	.word	0x00038850
        /*07c0*/ 	.short	0x010a
        /*07c2*/ 	.byte	0x05
	.zero		1


	//   ....[39]....
        /*07c4*/ 	.word	0x0000da40
        /*07c8*/ 	.word	0x000000ff
        /*07cc*/ 	.word	0x00038850
        /*07d0*/ 	.short	0x010a
        /*07d2*/ 	.byte	0x05
	.zero		1


	//   ....[40]....
        /*07d4*/ 	.word	0x0000e080
        /*07d8*/ 	.word	0x000000ff
        /*07dc*/ 	.word	0x00000000
        /*07e0*/ 	.short	0x0101
        /*07e2*/ 	.byte	0x04
	.zero		1


	//   ....[41]....
        /*07e4*/ 	.word	0x0000efa0
        /*07e8*/ 	.word	0x000000ff
        /*07ec*/ 	.word	0x00000000
        /*07f0*/ 	.short	0x0101
        /*07f2*/ 	.byte	0x04
	.zero		1


	//   ....[42]....
        /*07f4*/ 	.word	0x00011d40
        /*07f8*/ 	.word	0x000000ff
        /*07fc*/ 	.word	0x00038840
        /*0800*/ 	.short	0x010a
        /*0802*/ 	.byte	0x2c
	.zero		1


	//   ....[43]....
        /*0804*/ 	.word	0x00012340
        /*0808*/ 	.word	0x000000ff
        /*080c*/ 	.word	0x00038830
        /*0810*/ 	.short	0x0107
        /*0812*/ 	.byte	0x2c
	.zero		1


	//   ....[44]....
        /*0814*/ 	.word	0x000123b0
        /*0818*/ 	.word	0x000000ff
        /*081c*/ 	.word	0x00038830
        /*0820*/ 	.short	0x0101
        /*0822*/ 	.byte	0x2c
	.zero		1


	//   ....[45]....
        /*0824*/ 	.word	0x00012e60
        /*0828*/ 	.word	0x000000ff
        /*082c*/ 	.word	0x00038800
        /*0830*/ 	.short	0x0107
        /*0832*/ 	.byte	0x2c
	.zero		1


	//   ....[46]....
        /*0834*/ 	.word	0x00012ee0
        /*0838*/ 	.word	0x000000ff
        /*083c*/ 	.word	0x00038800
        /*0840*/ 	.short	0x0101
        /*0842*/ 	.byte	0x2c
	.zero		1


	//   ....[47]....
        /*0844*/ 	.word	0x00012ef0
        /*0848*/ 	.word	0x000000ff
        /*084c*/ 	.word	0x00038820
        /*0850*/ 	.short	0x010a
        /*0852*/ 	.byte	0x2c
	.zero		1


	//   ....[48]....
        /*0854*/ 	.word	0x00013350
        /*0858*/ 	.word	0x00000013
        /*085c*/ 	.word	0x00038840
        /*0860*/ 	.short	0x010a
        /*0862*/ 	.byte	0x3f
	.zero		1


	//   ....[49]....
        /*0864*/ 	.word	0x00013920
        /*0868*/ 	.word	0x00000013
        /*086c*/ 	.word	0x00038830
        /*0870*/ 	.short	0x0107
        /*0872*/ 	.byte	0x3f
	.zero		1


	//   ....[50]....
        /*0874*/ 	.word	0x000139d0
        /*0878*/ 	.word	0x00000013
        /*087c*/ 	.word	0x00038830
        /*0880*/ 	.short	0x0101
        /*0882*/ 	.byte	0x3f
	.zero		1


	//   ....[51]....
        /*0884*/ 	.word	0x00013a30
        /*0888*/ 	.word	0x00000004
        /*088c*/ 	.word	0x00038860
        /*0890*/ 	.short	0x010a
        /*0892*/ 	.byte	0x3f
	.zero		1


	//   ....[52]....
        /*0894*/ 	.word	0x00013ef0
        /*0898*/ 	.word	0x00000004
        /*089c*/ 	.word	0x00038850
        /*08a0*/ 	.short	0x0107
        /*08a2*/ 	.byte	0x3f
	.zero		1


	//   ....[53]....
        /*08a4*/ 	.word	0x00014060
        /*08a8*/ 	.word	0x00000004
        /*08ac*/ 	.word	0x00038850
        /*08b0*/ 	.short	0x0101
        /*08b2*/ 	.byte	0x3f
	.zero		1


	//   ....[54]....
        /*08b4*/ 	.word	0x000141f0
        /*08b8*/ 	.word	0x00000000
        /*08bc*/ 	.word	0x00038860
        /*08c0*/ 	.short	0x010a
        /*08c2*/ 	.byte	0x3f
	.zero		1


	//   ....[55]....
        /*08c4*/ 	.word	0x00014740
        /*08c8*/ 	.word	0x00000000
        /*08cc*/ 	.word	0x00038850
        /*08d0*/ 	.short	0x0107
        /*08d2*/ 	.byte	0x3f
	.zero		1


	//   ....[56]....
        /*08d4*/ 	.word	0x00014800
        /*08d8*/ 	.word	0x00000000
        /*08dc*/ 	.word	0x00038850
        /*08e0*/ 	.short	0x0101
        /*08e2*/ 	.byte	0x3f
	.zero		1


	//   ....[57]....
        /*08e4*/ 	.word	0x00014890
        /*08e8*/ 	.word	0x00000007
        /*08ec*/ 	.word	0x00038820
        /*08f0*/ 	.short	0x010a
        /*08f2*/ 	.byte	0x3f
	.zero		1


	//   ....[58]....
        /*08f4*/ 	.word	0x00014a10
        /*08f8*/ 	.word	0x00000005
        /*08fc*/ 	.word	0x00038840
        /*0900*/ 	.short	0x010a
        /*0902*/ 	.byte	0x3f
	.zero		1


	//   ....[59]....
        /*0904*/ 	.word	0x00014ab0
        /*0908*/ 	.word	0x00000003
        /*090c*/ 	.word	0x00038840
        /*0910*/ 	.short	0x010a
        /*0912*/ 	.byte	0x3f
	.zero		1


	//   ....[60]....
        /*0914*/ 	.word	0x00014af0
        /*0918*/ 	.word	0x00000005
        /*091c*/ 	.word	0x00038860
        /*0920*/ 	.short	0x010a
        /*0922*/ 	.byte	0x3f
	.zero		1


	//   ....[61]....
        /*0924*/ 	.word	0x00014b30
        /*0928*/ 	.word	0x00000003
        /*092c*/ 	.word	0x00038860
        /*0930*/ 	.short	0x010a
        /*0932*/ 	.byte	0x3f
	.zero		1


	//   ....[62]....
        /*0934*/ 	.word	0x00014bb0
        /*0938*/ 	.word	0x00000003
        /*093c*/ 	.word	0x00038800
        /*0940*/ 	.short	0x010a
        /*0942*/ 	.byte	0x3f
	.zero		1


	//   ....[63]....
        /*0944*/ 	.word	0x00014c20
        /*0948*/ 	.word	0x00000003
        /*094c*/ 	.word	0x00038830
        /*0950*/ 	.short	0x010a
        /*0952*/ 	.byte	0x3f
	.zero		1


	//   ....[64]....
        /*0954*/ 	.word	0x00014c90
        /*0958*/ 	.word	0x00000099
        /*095c*/ 	.word	0x00038830
        /*0960*/ 	.short	0x010a
        /*0962*/ 	.byte	0x3f
	.zero		1


	//   ....[65]....
        /*0964*/ 	.word	0x00014cf0
        /*0968*/ 	.word	0x000000d7
        /*096c*/ 	.word	0x00038850
        /*0970*/ 	.short	0x010a
        /*0972*/ 	.byte	0x3f
	.zero		1


	//   ....[66]....
        /*0974*/ 	.word	0x00014d50
        /*0978*/ 	.word	0x00000006
        /*097c*/ 	.word	0x00038830
        /*0980*/ 	.short	0x010a
        /*0982*/ 	.byte	0x3f
	.zero		1


	//   ....[67]....
        /*0984*/ 	.word	0x00014db0
        /*0988*/ 	.word	0x00000003
        /*098c*/ 	.word	0x00038850
        /*0990*/ 	.short	0x010a
        /*0992*/ 	.byte	0x3f
	.zero		1


	//   ....[68]....
        /*0994*/ 	.word	0x00014e10
        /*0998*/ 	.word	0x00000005
        /*099c*/ 	.word	0x00038850
        /*09a0*/ 	.short	0x010a
        /*09a2*/ 	.byte	0x3f
	.zero		1


	//   ....[69]....
        /*09a4*/ 	.word	0x00014ef0
        /*09a8*/ 	.word	0x00000003
        /*09ac*/ 	.word	0x00038840
        /*09b0*/ 	.short	0x010a
        /*09b2*/ 	.byte	0x3f
	.zero		1


	//   ....[70]....
        /*09b4*/ 	.word	0x00016130
        /*09b8*/ 	.word	0x00000003
        /*09bc*/ 	.word	0x00038820
        /*09c0*/ 	.short	0x010a
        /*09c2*/ 	.byte	0x3f
	.zero		1


	//   ....[71]....
        /*09c4*/ 	.word	0x00016180
        /*09c8*/ 	.word	0x00000013
        /*09cc*/ 	.word	0x00038840
        /*09d0*/ 	.short	0x010a
        /*09d2*/ 	.byte	0x3f
	.zero		1


	//   ....[72]....
        /*09d4*/ 	.word	0x00016900
        /*09d8*/ 	.word	0x00000004
        /*09dc*/ 	.word	0x00038860
        /*09e0*/ 	.short	0x010a
        /*09e2*/ 	.byte	0x3f
	.zero		1


	//   ....[73]....
        /*09e4*/ 	.word	0x00017080
        /*09e8*/ 	.word	0x00000000
        /*09ec*/ 	.word	0x00038860
        /*09f0*/ 	.short	0x010a
        /*09f2*/ 	.byte	0x3f
	.zero		1


	//   ....[74]....
        /*09f4*/ 	.word	0x00017890
        /*09f8*/ 	.word	0x00000007
        /*09fc*/ 	.word	0x00038820
        /*0a00*/ 	.short	0x010a
        /*0a02*/ 	.byte	0x3f
	.zero		1


	//   ....[75]....
        /*0a04*/ 	.word	0x00017a30
        /*0a08*/ 	.word	0x00000005
        /*0a0c*/ 	.word	0x00038840
        /*0a10*/ 	.short	0x010a
        /*0a12*/ 	.byte	0x3f
	.zero		1


	//   ....[76]....
        /*0a14*/ 	.word	0x00017a80
        /*0a18*/ 	.word	0x00000003
        /*0a1c*/ 	.word	0x00038840
        /*0a20*/ 	.short	0x010a
        /*0a22*/ 	.byte	0x3f
	.zero		1


	//   ....[77]....
        /*0a24*/ 	.word	0x00017ad0
        /*0a28*/ 	.word	0x00000005
        /*0a2c*/ 	.word	0x00038860
        /*0a30*/ 	.short	0x010a
        /*0a32*/ 	.byte	0x3f
	.zero		1


	//----- nvinfo : EIATTR_NUM_MBARRIERS
	.align		4
.L_505:
        /*0a34*/ 	.byte	0x03, 0x38
        /*0a36*/ 	.short	0x0016


	//----- nvinfo : EIATTR_EXIT_INSTR_OFFSETS
	.align		4
        /*0a38*/ 	.byte	0x04, 0x1c
        /*0a3a*/ 	.short	(.L_507 - .L_506)


	//   ....[0]....
.L_506:
        /*0a3c*/ 	.word	0x00014b80


	//----- nvinfo : EIATTR_MAX_THREADS
	.align		4
.L_507:
        /*0a40*/ 	.byte	0x04, 0x05
        /*0a42*/ 	.short	(.L_509 - .L_508)
.L_508:
        /*0a44*/ 	.word	0x00000180
        /*0a48*/ 	.word	0x00000001
        /*0a4c*/ 	.word	0x00000001


	//----- nvinfo : EIATTR_CRS_STACK_SIZE
	.align		4
.L_509:
        /*0a50*/ 	.byte	0x04, 0x1e
        /*0a52*/ 	.short	(.L_511 - .L_510)
.L_510:
        /*0a54*/ 	.word	0x00000000


	//----- nvinfo : EIATTR_CBANK_PARAM_SIZE
	.align		4
.L_511:
        /*0a58*/ 	.byte	0x03, 0x19
        /*0a5a*/ 	.short	0x0a70


	//----- nvinfo : EIATTR_PARAM_CBANK
	.align		4
        /*0a5c*/ 	.byte	0x04, 0x0a
        /*0a5e*/ 	.short	(.L_513 - .L_512)
	.align		4
.L_512:
        /*0a60*/ 	.word	index@(.nv.constant0._ZN7cutlass13device_kernelIN5flash11enable_sm90INS1_16FlashAttnFwdSm90INS1_25CollectiveMainloopFwdSm90ILi2EN4cute5tupleIJNS5_1CILi1EEES8_S8_EEENS6_IJNS7_ILi128EEENS7_ILi80EEENS7_ILi256EEEEEELi256ENS_10bfloat16_tEfNS_4arch4Sm90ELb1ELb0ELb0ELb0ELb1ELb0ELb0ELb1ELb1ELb1ELb1ELb0EEENS1_21CollectiveEpilogueFwdINS6_IJSA_SC_SB_EEES9_SE_SG_Li256ELb0ELb1ELb1ELb0EEENS1_19SingleTileSchedulerILb0ELb1ELb1ELi128EEEEEEEEEvNT_6ParamsE)
        /*0a64*/ 	.short	0x0210
        /*0a66*/ 	.short	0x0a70


	//----- nvinfo : EIATTR_SW_WAR
	.align		4
.L_513:
        /*0a68*/ 	.byte	0x04, 0x36
        /*0a6a*/ 	.short	(.L_515 - .L_514)
.L_514:
        /*0a6c*/ 	.word	0x00000008
.L_515:


//--------------------- .nv.info._ZN7cutlass13device_kernelIN5flash11enable_sm90INS1_16FlashAttnFwdSm90INS1_25CollectiveMainloopFwdSm90ILi2EN4cute5tupleIJNS5_1CILi1EEES8_S8_EEENS6_IJNS7_ILi128EEENS7_ILi80EEENS7_ILi256EEEEEELi256ENS_10bfloat16_tEfNS_4arch4Sm90ELb1ELb0ELb0ELb1ELb1ELb0ELb0ELb1ELb1ELb1ELb1ELb0EEENS1_21CollectiveEpilogueFwdINS6_IJSA_SC_SB_EEES9_SE_SG_Li256ELb1ELb1ELb1ELb0EEENS1_36VarlenDynamicPersistentTileSchedulerILi128ELi80ELi256ELi128ELb1ELb1ELb1ELb1ELb1ELb1EEEEEEEEEvNT_6ParamsE --------------------------
	.section	.nv.info._ZN7cutlass13device_kernelIN5flash11enable_sm90INS1_16FlashAttnFwdSm90INS1_25CollectiveMainloopFwdSm90ILi2EN4cute5tupleIJNS5_1CILi1EEES8_S8_EEENS6_IJNS7_ILi128EEENS7_ILi80EEENS7_ILi256EEEEEELi256ENS_10bfloat16_tEfNS_4arch4Sm90ELb1ELb0ELb0ELb1ELb1ELb0ELb0ELb1ELb1ELb1ELb1ELb0EEENS1_21CollectiveEpilogueFwdINS6_IJSA_SC_SB_EEES9_SE_SG_Li256ELb1ELb1ELb1ELb0EEENS1_36VarlenDynamicPersistentTileSchedulerILi128ELi80ELi256ELi128ELb1ELb1ELb1ELb1ELb1ELb1EEEEEEEEEvNT_6ParamsE,"",@"SHT_CUDA_INFO"
	.sectionflags	@""
	.align	4


	//----- nvinfo : EIATTR_CUDA_API_VERSION
	.align		4
        /*0000*/ 	.byte	0x04, 0x37
        /*0002*/ 	.short	(.L_517 - .L_516)
.L_516:
        /*0004*/ 	.word	0x00000082


	//----- nvinfo : EIATTR_KPARAM_INFO
	.align		4
.L_517:
        /*0008*/ 	.byte	0x04, 0x17
        /*000a*/ 	.short	(.L_519 - .L_518)
.L_518:
        /*000c*/ 	.word	0x00000000
        /*0010*/ 	.short	0x0000
        /*0012*/ 	.short	0x0070
        /*0014*/ 	.byte	0x00, 0xf0, 0x01, 0x2a


	//----- nvinfo : EIATTR_SPARSE_MMA_MASK
	.align		4
.L_519:
        /*0018*/ 	.byte	0x03, 0x50
        /*001a*/ 	.short	0x0000


	//----- nvinfo : EIATTR_MAXREG_COUNT
	.align		4
        /*001c*/ 	.byte	0x03, 0x1b
        /*001e*/ 	.short	0x00a8


	//----- nvinfo : EIATTR_NUM_BARRIERS
	.align		4
        /*0020*/ 	.byte	0x02, 0x4c
        /*0022*/ 	.byte	0x09
	.zero		1


	//----- nvinfo : EIATTR_EXTERNS
	.align		4
        /*0024*/ 	.byte	0x04, 0x0f
        /*0026*/ 	.short	(.L_521 - .L_520)


	//   ....[0]....
	.align		4
.L_520:
        /*0028*/ 	.word	index@(__assertfail)


	//----- nvinfo : EIATTR_ANNOTATIONS
	.align		4
.L_521:
        /*002c*/ 	.byte	0x04, 0x55
        /*002e*/ 	.short	(.L_523 - .L_522)


	//   ....[0]....
.L_522:
        /* <DEDUP_REMOVED lines=29> */


	//----- nvinfo : EIATTR_MERCURY_ISA_VERSION
	.align		4
.L_523:
        /*01e8*/ 	.byte	0x03, 0x5f
        /*01ea*/ 	.short	0x0101


	//----- nvinfo : EIATTR_UNUSED_LOAD_BYTE_OFFSET
	.align		4
        /*01ec*/ 	.byte	0x04, 0x44
        /*01ee*/ 	.short	(.L_525 - .L_524)


	//   ....[0]....
.L_524:
        /*01f0*/ 	.word	0x00000950
        /*01f4*/ 	.word	0x0000fff0


	//   ....[1]....
        /*01f8*/ 	.word	0x0000ea40
        /*01fc*/ 	.word	0x0000fff0


	//----- nvinfo : EIATTR_INT_WARP_WIDE_INSTR_OFFSETS
	.align		4
.L_525:
        /*0200*/ 	.byte	0x04, 0x31
        /*0202*/ 	.short	(.L_527 - .L_526)


	//   ....[0]....
.L_526:
        /*0204*/ 	.word	0x000000c0


	//   ....[1]....
        /*0208*/ 	.word	0x000000d0


	//   ....[2]....
        /*020c*/ 	.word	0x00000170


	//   ....[3]....
        /*0210*/ 	.word	0x000150e0


	//   ....[4]....
        /*0214*/ 	.word	0x00015170


	//   ....[5]....
        /*0218*/ 	.word	0x00018080


	//   ....[6]....
        /*021c*/ 	.word	0x00018110


	//----- nvinfo : EIATTR_COOP_GROUP_MASK_REGIDS
	.align		4
.L_527:
        /*0220*/ 	.byte	0x04, 0x29
        /*0222*/ 	.short	(.L_529 - .L_528)


	//   ....[0]....
.L_528:
        /*0224*/ 	.word	0xffffffff


	//   ....[1]....
        /*0228*/ 	.word	0xffffffff


	//   ....[2]....
        /*022c*/ 	.word	0xffffffff


	//   ....[3]....
        /*0230*/ 	.word	0xffffffff


	//   ....[4]....
        /*0234*/ 	.word	0xffffffff


	//   ....[5]....
        /*0238*/ 	.word	0xffffffff


	//   ....[6]....
        /*023c*/ 	.word	0xffffffff


	//   ....[7]....
        /*0240*/ 	.word	0xffffffff


	//   ....[8]....
        /*0244*/ 	.word	0xffffffff


	//   ....[9]....
        /*0248*/ 	.word	0xffffffff


	//   ....[10]....
        /*024c*/ 	.word	0xffffffff


	//   ....[11]....
        /*0250*/ 	.word	0xffffffff


	//   ....[12]....
        /*0254*/ 	.word	0xffffffff


	//   ....[13]....
        /*0258*/ 	.word	0xffffffff


	//   ....[14]....
        /*025c*/ 	.word	0xffffffff


	//   ....[15]....
        /*0260*/ 	.word	0xffffffff


	//   ....[16]....
        /*0264*/ 	.word	0xffffffff


	//   ....[17]....
        /*0268*/ 	.word	0xffffffff


	//   ....[18]....
        /*026c*/ 	.word	0xffffffff


	//   ....[19]....
        /*0270*/ 	.word	0xffffffff


	//   ....[20]....
        /*0274*/ 	.word	0xffffffff


	//   ....[21]....
        /*0278*/ 	.word	0xffffffff


	//   ....[22]....
        /*027c*/ 	.word	0xffffffff


	//   ....[23]....
        /*0280*/ 	.word	0xffffffff


	//   ....[24]....
        /*0284*/ 	.word	0xffffffff


	//   ....[25]....
        /*0288*/ 	.word	0xffffffff


	//   ....[26]....
        /*028c*/ 	.word	0xffffffff


	//   ....[27]....
        /*0290*/ 	.word	0xffffffff


	//   ....[28]....
        /*0294*/ 	.word	0xffffffff


	//   ....[29]....
        /*0298*/ 	.word	0xffffffff


	//   ....[30]....
        /*029c*/ 	.word	0xffffffff


	//   ....[31]....
        /*02a0*/ 	.word	0xffffffff


	//   ....[32]....
        /*02a4*/ 	.word	0xffffffff


	//   ....[33]....
        /*02a8*/ 	.word	0xffffffff


	//   ....[34]....
        /*02ac*/ 	.word	0xffffffff


	//   ....[35]....
        /*02b0*/ 	.word	0xffffffff


	//   ....[36]....
        /*02b4*/ 	.word	0xffffffff


	//   ....[37]....
        /*02b8*/ 	.word	0xffffffff


	//   ....[38]....
        /*02bc*/ 	.word	0xffffffff


	//   ....[39]....
        /*02c0*/ 	.word	0xffffffff


	//   ....[40]....
        /*02c4*/ 	.word	0xffffffff


	//   ....[41]....
        /*02c8*/ 	.word	0xffffffff


	//   ....[42]....
        /*02cc*/ 	.word	0xffffffff


	//   ....[43]....
        /*02d0*/ 	.word	0xffffffff


	//   ....[44]....
        /*02d4*/ 	.word	0xffffffff


	//   ....[45]....
        /*02d8*/ 	.word	0xffffffff


	//   ....[46]....
        /*02dc*/ 	.word	0xffffffff


	//   ....[47]....
        /*02e0*/ 	.word	0xffffffff


	//   ....[48]....
        /*02e4*/ 	.word	0xffffffff


	//   ....[49]....
        /*02e8*/ 	.word	0xffffffff


	//   ....[50]....
        /*02ec*/ 	.word	0xffffffff


	//   ....[51]....
        /*02f0*/ 	.word	0xffffffff


	//   ....[52]....
        /*02f4*/ 	.word	0xffffffff


	//   ....[53]....
        /*02f8*/ 	.word	0xffffffff


	//   ....[54]....
        /*02fc*/ 	.word	0xffffffff


	//   ....[55]....
        /*0300*/ 	.word	0xffffffff


	//   ....[56]....
        /*0304*/ 	.word	0xffffffff


	//   ....[57]....
        /*0308*/ 	.word	0xffffffff


	//   ....[58]....
        /*030c*/ 	.word	0xffffffff


	//   ....[59]....
        /*0310*/ 	.word	0xffffffff


	//   ....[60]....
        /*0314*/ 	.word	0xffffffff


	//   ....[61]....
        /*0318*/ 	.word	0xffffffff


	//   ....[62]....
        /*031c*/ 	.word	0xffffffff


	//   ....[63]....
        /*0320*/ 	.word	0xffffffff


	//   ....[64]....
        /*0324*/ 	.word	0xffffffff


	//   ....[65]....
        /*0328*/ 	.word	0xffffffff


	//   ....[66]....
        /*032c*/ 	.word	0xffffffff


	//   ....[67]....
        /*0330*/ 	.word	0xffffffff


	//   ....[68]....
        /*0334*/ 	.word	0xffffffff


	//   ....[69]....
        /*0338*/ 	.word	0xffffffff


	//   ....[70]....
        /*033c*/ 	.word	0xffffffff


	//   ....[71]....
        /*0340*/ 	.word	0xffffffff


	//   ....[72]....
        /*0344*/ 	.word	0xffffffff


	//   ....[73]....
        /*0348*/ 	.word	0xffffffff


	//   ....[74]....
        /*034c*/ 	.word	0xffffffff


	//   ....[75]....
        /*0350*/ 	.word	0xffffffff


	//   ....[76]....
        /*0354*/ 	.word	0xffffffff


	//   ....[77]....
        /*0358*/ 	.word	0xffffffff


	//   ....[78]....
        /*035c*/ 	.word	0xffffffff


	//   ....[79]....
        /*0360*/ 	.word	0xffffffff


	//   ....[80]....
        /*0364*/ 	.word	0xffffffff


	//   ....[81]....
        /*0368*/ 	.word	0xffffffff


	//   ....[82]....
        /*036c*/ 	.word	0xffffffff


	//   ....[83]....
        /*0370*/ 	.word	0xffffffff


	//   ....[84]....
        /*0374*/ 	.word	0xffffffff


	//   ....[85]....
        /*0378*/ 	.word	0xffffffff


	//   ....[86]....
        /*037c*/ 	.word	0xffffffff


	//   ....[87]....
        /*0380*/ 	.word	0xffffffff


	//   ....[88]....
        /*0384*/ 	.word	0xffffffff


	//   ....[89]....
        /*0388*/ 	.word	0xffffffff


	//   ....[90]....
        /*038c*/ 	.word	0xffffffff


	//   ....[91]....
        /*0390*/ 	.word	0xffffffff


	//   ....[92]....
        /*0394*/ 	.word	0xffffffff


	//   ....[93]....
        /*0398*/ 	.word	0xffffffff


	//   ....[94]....
        /*039c*/ 	.word	0xffffffff


	//   ....[95]....
        /*03a0*/ 	.word	0xffffffff


	//   ....[96]....
        /*03a4*/ 	.word	0xffffffff


	//   ....[97]....
        /*03a8*/ 	.word	0xffffffff


	//   ....[98]....
        /*03ac*/ 	.word	0xffffffff


	//   ....[99]....
        /*03b0*/ 	.word	0xffffffff


	//   ....[100]....
        /*03b4*/ 	.word	0xffffffff


	//   ....[101]....
        /*03b8*/ 	.word	0xffffffff


	//   ....[102]....
        /*03bc*/ 	.word	0xffffffff


	//   ....[103]....
        /*03c0*/ 	.word	0xffffffff


	//   ....[104]....
        /*03c4*/ 	.word	0xffffffff


	//   ....[105]....
        /*03c8*/ 	.word	0xffffffff


	//   ....[106]....
        /*03cc*/ 	.word	0xffffffff


	//   ....[107]....
        /*03d0*/ 	.word	0xffffffff


	//   ....[108]....
        /*03d4*/ 	.word	0xffffffff


	//   ....[109]....
        /*03d8*/ 	.word	0xffffffff


	//   ....[110]....
        /*03dc*/ 	.word	0xffffffff


	//   ....[111]....
        /*03e0*/ 	.word	0xffffffff


	//   ....[112]....
        /*03e4*/ 	.word	0xffffffff


	//   ....[113]....
        /*03e8*/ 	.word	0xffffffff


	//   ....[114]....
        /*03ec*/ 	.word	0xffffffff


	//   ....[115]....
        /*03f0*/ 	.word	0xffffffff


	//   ....[116]....
        /*03f4*/ 	.word	0xffffffff


	//   ....[117]....
        /*03f8*/ 	.word	0xffffffff


	//   ....[118]....
        /*03fc*/ 	.word	0xffffffff


	//   ....[119]....
        /*0400*/ 	.word	0xffffffff


	//   ....[120]....
        /*0404*/ 	.word	0xffffffff


	//   ....[121]....
        /*0408*/ 	.word	0xffffffff


	//   ....[122]....
        /*040c*/ 	.word	0xffffffff


	//   ....[123]....
        /*0410*/ 	.word	0xffffffff


	//   ....[124]....
        /*0414*/ 	.word	0xffffffff


	//   ....[125]....
        /*0418*/ 	.word	0xffffffff


	//   ....[126]....
        /*041c*/ 	.word	0xffffffff


	//   ....[127]....
        /*0420*/ 	.word	0xffffffff


	//   ....[128]....
        /*0424*/ 	.word	0xffffffff


	//   ....[129]....
        /*0428*/ 	.word	0xffffffff


	//   ....[130]....
        /*042c*/ 	.word	0xffffffff


	//   ....[131]....
        /*0430*/ 	.word	0xffffffff


	//   ....[132]....
        /*0434*/ 	.word	0xffffffff


	//   ....[133]....
        /*0438*/ 	.word	0xffffffff


	//   ....[134]....
        /*043c*/ 	.word	0xffffffff


	//   ....[135]....
        /*0440*/ 	.word	0xffffffff


	//   ....[136]....
        /*0444*/ 	.word	0xffffffff


	//   ....[137]....
        /*0448*/ 	.word	0xffffffff


	//   ....[138]....
        /*044c*/ 	.word	0xffffffff


	//   ....[139]....
        /*0450*/ 	.word	0xffffffff


	//   ....[140]....
        /*0454*/ 	.word	0xffffffff


	//   ....[141]....
        /*0458*/ 	.word	0xffffffff


	//   ....[142]....
        /*045c*/ 	.word	0xffffffff


	//   ....[143]....
        /*0460*/ 	.word	0x0500000f


	//   ....[144]....
        /*0464*/ 	.word	0x0500000f


	//   ....[145]....
        /*0468*/ 	.word	0x0500000f


	//   ....[146]....
        /*046c*/ 	.word	0x0500000f


	//   ....[147]....
        /*0470*/ 	.word	0x0500000f


	//   ....[148]....
        /*0474*/ 	.word	0x0500000f


	//   ....[149]....
        /*0478*/ 	.word	0x0500000f


	//   ....[150]....
        /*047c*/ 	.word	0x0500000f


	//   ....[151]....
        /*0480*/ 	.word	0x0500000f


	//   ....[152]....
        /*0484*/ 	.word	0x0500000f


	//   ....[153]....
        /*0488*/ 	.word	0x0500000f


	//   ....[154]....
        /*048c*/ 	.word	0x0500000f


	//   ....[155]....
        /*0490*/ 	.word	0x0500000f


	//   ....[156]....
        /*0494*/ 	.word	0x0500000f


	//   ....[157]....
        /*0498*/ 	.word	0x0500000f


	//   ....[158]....
        /*049c*/ 	.word	0x0500000f


	//   ....[159]....
        /*04a0*/ 	.word	0x0500000f


	//   ....[160]....
        /*04a4*/ 	.word	0x0500000f


	//   ....[161]....
        /*04a8*/ 	.word	0x0500000f


	//   ....[162]....
        /*04ac*/ 	.word	0x0500000f


	//   ....[163]....
        /*04b0*/ 	.word	0x0500000f


	//   ....[164]....
        /*04b4*/ 	.word	0x0500000f


	//   ....[165]....
        /*04b8*/ 	.word	0x0500000f


	//   ....[166]....
        /*04bc*/ 	.word	0x0500000f


	//   ....[167]....
        /*04c0*/ 	.word	0x0500000f


	//   ....[168]....
        /*04c4*/ 	.word	0x0500000f


	//   ....[169]....
        /*04c8*/ 	.word	0x0500000f


	//   ....[170]....
        /*04cc*/ 	.word	0x0500000f


	//   ....[171]....
        /*04d0*/ 	.word	0x0500000f


	//   ....[172]....
        /*04d4*/ 	.word	0x0500000f


	//   ....[173]....
        /*04d8*/ 	.word	0x0500000f


	//   ....[174]....
        /*04dc*/ 	.word	0x0500000f


	//   ....[175]....
        /*04e0*/ 	.word	0x0500000f


	//   ....[176]....
        /*04e4*/ 	.word	0x0500000f


	//   ....[177]....
        /*04e8*/ 	.word	0x0500000f


	//   ....[178]....
        /*04ec*/ 	.word	0x0500000f


	//   ....[179]....
        /*04f0*/ 	.word	0x0500000f


	//   ....[180]....
        /*04f4*/ 	.word	0x0500000f


	//   ....[181]....
        /*04f8*/ 	.word	0x0500000f


	//   ....[182]....
        /*04fc*/ 	.word	0x0500000f


	//   ....[183]....
        /*0500*/ 	.word	0x0500000f


	//   ....[184]....
        /*0504*/ 	.word	0x0500000f


	//   ....[185]....
        /*0508*/ 	.word	0x0500000f


	//   ....[186]....
        /*050c*/ 	.word	0x0500000f


	//   ....[187]....
        /*0510*/ 	.word	0x0500000f


	//   ....[188]....
        /*0514*/ 	.word	0x0500000f


	//   ....[189]....
        /*0518*/ 	.word	0x0500000f


	//   ....[190]....
        /*051c*/ 	.word	0x0500000f


	//   ....[191]....
        /*0520*/ 	.word	0x0500000f


	//   ....[192]....
        /*0524*/ 	.word	0x0500000f


	//   ....[193]....
        /*0528*/ 	.word	0x0500000f


	//   ....[194]....
        /*052c*/ 	.word	0x0500000f


	//   ....[195]....
        /*0530*/ 	.word	0x0500000f


	//   ....[196]....
        /*0534*/ 	.word	0x0500000f


	//   ....[197]....
        /*0538*/ 	.word	0x0500000f


	//   ....[198]....
        /*053c*/ 	.word	0x0500000f


	//   ....[199]....
        /*0540*/ 	.word	0x0500000f


	//   ....[200]....
        /*0544*/ 	.word	0x0500000f


	//   ....[201]....
        /*0548*/ 	.word	0x0500000f


	//   ....[202]....
        /*054c*/ 	.word	0x0500000f


	//   ....[203]....
        /*0550*/ 	.word	0x0500000f


	//   ....[204]....
        /*0554*/ 	.word	0x0500000f


	//   ....[205]....
        /*0558*/ 	.word	0x0500000f


	//   ....[206]....
        /*055c*/ 	.word	0x0500000f


	//   ....[207]....
        /*0560*/ 	.word	0x0500000f


	//   ....[208]....
        /*0564*/ 	.word	0x0500000f


	//   ....[209]....
        /*0568*/ 	.word	0x0500000f


	//   ....[210]....
        /*056c*/ 	.word	0x0500000f


	//   ....[211]....
        /*0570*/ 	.word	0x0500000f


	//   ....[212]....
        /*0574*/ 	.word	0x0500000f


	//   ....[213]....
        /*0578*/ 	.word	0x0500000f


	//   ....[214]....
        /*057c*/ 	.word	0x0500000f


	//   ....[215]....
        /*0580*/ 	.word	0x0500000f


	//   ....[216]....
        /*0584*/ 	.word	0x0500000f


	//   ....[217]....
        /*0588*/ 	.word	0x0500000f


	//   ....[218]....
        /*058c*/ 	.word	0x0500000f


	//----- nvinfo : EIATTR_COOP_GROUP_INSTR_OFFSETS
	.align		4
.L_529:
        /*0590*/ 	.byte	0x04, 0x28
        /*0592*/ 	.short	(.L_531 - .L_530)


	//   ....[0]....
.L_530:
        /*0594*/ 	.word	0x00000070


	//   ....[1]....
        /*0598*/ 	.word	0x000000b0


	//   ....[2]....
        /*059c*/ 	.word	0x000002d0


	//   ....[3]....
        /*05a0*/ 	.word	0x00000430


	//   ....[4]....
        /*05a4*/ 	.word	0x00000550


	//   ....[5]....
        /*05a8*/ 	.word	0x000006b0


	//   ....[6]....
        /*05ac*/ 	.word	0x00002020


	//   ....[7]....
        /*05b0*/ 	.word	0x00004900


	//   ....[8]....
        /*05b4*/ 	.word	0x00004940


	//   ....[9]....
        /*05b8*/ 	.word	0x00004f20


	//   ....[10]....
        /*05bc*/ 	.word	0x00005020


	//   ....[11]....
        /*05c0*/ 	.word	0x00005520


	//   ....[12]....
        /*05c4*/ 	.word	0x00005590


	//   ....[13]....
        /*05c8*/ 	.word	0x00008980


	//   ....[14]....
        /*05cc*/ 	.word	0x00008990


	//   ....[15]....
        /*05d0*/ 	.word	0x00008e90


	//   ....[16]....
        /*05d4*/ 	.word	0x00008f90


	//   ....[17]....
        /*05d8*/ 	.word	0x00009440


	//   ....[18]....
        /*05dc*/ 	.word	0x000094a0


	//   ....[19]....
        /*05e0*/ 	.word	0x0000c830


	//   ....[20]....
        /*05e4*/ 	.word	0x0000c860


	//   ....[21]....
        /*05e8*/ 	.word	0x0000cb50


	//   ....[22]....
        /*05ec*/ 	.word	0x0000cbc0


	//   ....[23]....
        /*05f0*/ 	.word	0x0000dd30


	//   ....[24]....
        /*05f4*/ 	.word	0x0000dd60


	//   ....[25]....
        /*05f8*/ 	.word	0x0000ddf0


	//   ....[26]....
        /*05fc*/ 	.word	0x0000de20


	//   ....[27]....
        /*0600*/ 	.word	0x0000fc40


	//   ....[28]....
        /*0604*/ 	.word	0x0000fc50


	//   ....[29]....
        /*0608*/ 	.word	0x0000fc60


	//   ....[30]....
        /*060c*/ 	.word	0x0000fc70


	//   ....[31]....
        /*0610*/ 	.word	0x00010760


	//   ....[32]....
        /*0614*/ 	.word	0x00010790


	//   ....[33]....
        /*0618*/ 	.word	0x00010920


	//   ....[34]....
        /*061c*/ 	.word	0x00010940


	//   ....[35]....
        /*0620*/ 	.word	0x00010a80


	//   ....[36]....
        /*0624*/ 	.word	0x00010aa0


	//   ....[37]....
        /*0628*/ 	.word	0x00010bf0


	//   ....[38]....
        /*062c*/ 	.word	0x00010c10


	//   ....[39]....
        /*0630*/ 	.word	0x00011200


	//   ....[40]....
        /*0634*/ 	.word	0x00011240


	//   ....[41]....
        /*0638*/ 	.word	0x00011d50


	//   ....[42]....
        /*063c*/ 	.word	0x00011d60


	//   ....[43]....
        /*0640*/ 	.word	0x000130c0


	//   ....[44]....
        /*0644*/ 	.word	0x000130f0


	//   ....[45]....
        /*0648*/ 	.word	0x00013260


	//   ....[46]....
        /*064c*/ 	.word	0x00013280


	//   ....[47]....
        /*0650*/ 	.word	0x000133c0


	//   ....[48]....
        /*0654*/ 	.word	0x000133e0


	//   ....[49]....
        /*0658*/ 	.word	0x00013530


	//   ....[50]....
        /*065c*/ 	.word	0x00013550


	//   ....[51]....
        /*0660*/ 	.word	0x00013730


	//   ....[52]....
        /*0664*/ 	.word	0x00013920


	//   ....[53]....
        /*0668*/ 	.word	0x00013950


	//   ....[54]....
        /*066c*/ 	.word	0x00013980


	//   ....[55]....
        /*0670*/ 	.word	0x000139b0


	//   ....[56]....
        /*0674*/ 	.word	0x000139e0


	//   ....[57]....
        /*0678*/ 	.word	0x00013a10


	//   ....[58]....
        /*067c*/ 	.word	0x00013b80


	//   ....[59]....
        /*0680*/ 	.word	0x00013bb0


	//   ....[60]....
        /*0684*/ 	.word	0x00013be0


	//   ....[61]....
        /*0688*/ 	.word	0x00013c10


	//   ....[62]....
        /*068c*/ 	.word	0x00013c40


	//   ....[63]....
        /*0690*/ 	.word	0x00013c70


	//   ....[64]....
        /*0694*/ 	.word	0x00013d00


	//   ....[65]....
        /*0698*/ 	.word	0x00013d30


	//   ....[66]....
        /*069c*/ 	.word	0x00013d40


	//   ....[67]....
        /*06a0*/ 	.word	0x00013d80


	//   ....[68]....
        /*06a4*/ 	.word	0x00015cb0


	//   ....[69]....
        /*06a8*/ 	.word	0x00015cf0


	//   ....[70]....
        /*06ac*/ 	.word	0x00015d20


	//   ....[71]....
        /*06b0*/ 	.word	0x00015dd0


	//   ....[72]....
        /*06b4*/ 	.word	0x00015e10


	//   ....[73]....
        /*06b8*/ 	.word	0x00015e70


	//   ....[74]....
        /*06bc*/ 	.word	0x00015eb0


	//   ....[75]....
        /*06c0*/ 	.word	0x00015f10


	//   ....[76]....
        /*06c4*/ 	.word	0x00015f30


	//   ....[77]....
        /*06c8*/ 	.word	0x00015f60


	//   ....[78]....
        /*06cc*/ 	.word	0x00016750


	//   ....[79]....
        /*06d0*/ 	.word	0x00016780


	//   ....[80]....
        /*06d4*/ 	.word	0x000167e0


	//   ....[81]....
        /*06d8*/ 	.word	0x00016850


	//   ....[82]....
        /*06dc*/ 	.word	0x000168a0


	//   ....[83]....
        /*06e0*/ 	.word	0x00016910


	//   ....[84]....
        /*06e4*/ 	.word	0x00016960


	//   ....[85]....
        /*06e8*/ 	.word	0x000169d0


	//   ....[86]....
        /*06ec*/ 	.word	0x00016a20


	//   ....[87]....
        /*06f0*/ 	.word	0x00016a90


	//   ....[88]....
        /*06f4*/ 	.word	0x00016ae0


	//   ....[89]....
        /*06f8*/ 	.word	0x00016b50


	//   ....[90]....
        /*06fc*/ 	.word	0x00016ba0


	//   ....[91]....
        /*0700*/ 	.word	0x00016c00


	//   ....[92]....
        /*0704*/ 	.word	0x00016c10


	//   ....[93]....
        /*0708*/ 	.word	0x00016c60


	//   ....[94]....
        /*070c*/ 	.word	0x00017430


	//   ....[95]....
        /*0710*/ 	.word	0x00017460


	//   ....[96]....
        /*0714*/ 	.word	0x00017490


	//   ....[97]....
        /*0718*/ 	.word	0x00017550


	//   ....[98]....
        /*071c*/ 	.word	0x00017580


	//   ....[99]....
        /*0720*/ 	.word	0x000175d0


	//   ....[100]....
        /*0724*/ 	.word	0x00017600


	//   ....[101]....
        /*0728*/ 	.word	0x00017650


	//   ....[102]....
        /*072c*/ 	.word	0x00017680


	//   ....[103]....
        /*0730*/ 	.word	0x000176f0


	//   ....[104]....
        /*0734*/ 	.word	0x000179d0


	//   ....[105]....
        /*0738*/ 	.word	0x000179f0


	//   ....[106]....
        /*073c*/ 	.word	0x00017a00


	//   ....[107]....
        /*0740*/ 	.word	0x00017ab0


	//   ....[108]....
        /*0744*/ 	.word	0x00017ac0


	//   ....[109]....
        /*0748*/ 	.word	0x00017b70


	//   ....[110]....
        /*074c*/ 	.word	0x00017b80


	//   ....[111]....
        /*0750*/ 	.word	0x00017c30


	//   ....[112]....
        /*0754*/ 	.word	0x00017c40


	//   ....[113]....
        /*0758*/ 	.word	0x00017c50


	//   ....[114]....
        /*075c*/ 	.word	0x00018260


	//   ....[115]....
        /*0760*/ 	.word	0x000182a0


	//   ....[116]....
        /*0764*/ 	.word	0x000182e0


	//   ....[117]....
        /*0768*/ 	.word	0x00018300


	//   ....[118]....
        /*076c*/ 	.word	0x00018320


	//   ....[119]....
        /*0770*/ 	.word	0x000183d0


	//   ....[120]....
        /*0774*/ 	.word	0x00018480


	//   ....[121]....
        /*0778*/ 	.word	0x000184b0


	//   ....[122]....
        /*077c*/ 	.word	0x000184c0


	//   ....[123]....
        /*0780*/ 	.word	0x00018550


	//   ....[124]....
        /*0784*/ 	.word	0x000189c0


	//   ....[125]....
        /*0788*/ 	.word	0x000189f0


	//   ....[126]....
        /*078c*/ 	.word	0x00018a50


	//   ....[127]....
        /*0790*/ 	.word	0x00018a80


	//   ....[128]....
        /*0794*/ 	.word	0x00018ab0


	//   ....[129]....
        /*0798*/ 	.word	0x00018ae0


	//   ....[130]....
        /*079c*/ 	.word	0x00018b10


	//   ....[131]....
        /*07a0*/ 	.word	0x00018b40


	//   ....[132]....
        /*07a4*/ 	.word	0x00018ce0


	//   ....[133]....
        /*07a8*/ 	.word	0x00018d10


	//   ....[134]....
        /*07ac*/ 	.word	0x00018d40


	//   ....[135]....
        /*07b0*/ 	.word	0x00018d70


	//   ....[136]....
        /*07b4*/ 	.word	0x00018da0


	//   ....[137]....
        /*07b8*/ 	.word	0x00018dd0


	//   ....[138]....
        /*07bc*/ 	.word	0x00018e90


	//   ....[139]....
        /*07c0*/ 	.word	0x00018eb0


	//   ....[140]....
        /*07c4*/ 	.word	0x00018ed0


	//   ....[141]....
        /*07c8*/ 	.word	0x00018f30


	//   ....[142]....
        /*07cc*/ 	.word	0x00019950


	//   ....[143]....
        /*07d0*/ 	.word	0x00019f20


	//   ....[144]....
        /*07d4*/ 	.word	0x0001a010


	//   ....[145]....
        /*07d8*/ 	.word	0x0001a0f0


	//   ....[146]....
        /*07dc*/ 	.word	0x0001a150


	//   ....[147]....
        /*07e0*/ 	.word	0x0001a1f0


	//   ....[148]....
        /*07e4*/ 	.word	0x0001a2d0


	//   ....[149]....
        /*07e8*/ 	.word	0x0001a3d0


	//   ....[150]....
        /*07ec*/ 	.word	0x0001a440


	//   ....[151]....
        /*07f0*/ 	.word	0x0001a530


	//   ....[152]....
        /*07f4*/ 	.word	0x0001a5a0


	//   ....[153]....
        /*07f8*/ 	.word	0x0001a680


	//   ....[154]....
        /*07fc*/ 	.word	0x0001a730


	//   ....[155]....
        /*0800*/ 	.word	0x0001a7a0


	//   ....[156]....
        /*0804*/ 	.word	0x0001a820


	//   ....[157]....
        /*0808*/ 	.word	0x0001a900


	//   ....[158]....
        /*080c*/ 	.word	0x0001a980


	//   ....[159]....
        /*0810*/ 	.word	0x0001aa70


	//   ....[160]....
        /*0814*/ 	.word	0x0001aaf0


	//   ....[161]....
        /*0818*/ 	.word	0x0001abe0


	//   ....[162]....
        /*081c*/ 	.word	0x0001ac60


	//   ....[163]....
        /*0820*/ 	.word	0x0001ad50


	//   ....[164]....
        /*0824*/ 	.word	0x0001add0


	//   ....[165]....
        /*0828*/ 	.word	0x0001aec0


	//   ....[166]....
        /*082c*/ 	.word	0x0001af40


	//   ....[167]....
        /*0830*/ 	.word	0x0001b020


	//   ....[168]....
        /*0834*/ 	.word	0x0001b0a0


	//   ....[169]....
        /*0838*/ 	.word	0x0001b170


	//   ....[170]....
        /*083c*/ 	.word	0x0001b2a0


	//   ....[171]....
        /*0840*/ 	.word	0x0001b370


	//   ....[172]....
        /*0844*/ 	.word	0x0001b440


	//   ....[173]....
        /*0848*/ 	.word	0x0001b520


	//   ....[174]....
        /*084c*/ 	.word	0x0001b580


	//   ....[175]....
        /*0850*/ 	.word	0x0001b660


	//   ....[176]....
        /*0854*/ 	.word	0x0001b6c0


	//   ....[177]....
        /*0858*/ 	.word	0x0001b7a0


	//   ....[178]....
        /*085c*/ 	.word	0x0001b800


	//   ....[179]....
        /*0860*/ 	.word	0x0001b910


	//   ....[180]....
        /*0864*/ 	.word	0x0001ba00


	//   ....[181]....
        /*0868*/ 	.word	0x0001baa0


	//   ....[182]....
        /*086c*/ 	.word	0x0001bb00


	//   ....[183]....
        /*0870*/ 	.word	0x0001bc20


	//   ....[184]....
        /*0874*/ 	.word	0x0001bc80


	//   ....[185]....
        /*0878*/ 	.word	0x0001bda0


	//   ....[186]....
        /*087c*/ 	.word	0x0001be00


	//   ....[187]....
        /*0880*/ 	.word	0x0001bf20


	//   ....[188]....
        /*0884*/ 	.word	0x0001bf80


	//   ....[189]....
        /*0888*/ 	.word	0x0001c050


	//   ....[190]....
        /*088c*/ 	.word	0x0001c1b0


	//   ....[191]....
        /*0890*/ 	.word	0x0001c250


	//   ....[192]....
        /*0894*/ 	.word	0x0001c3a0


	//   ....[193]....
        /*0898*/ 	.word	0x0001c450


	//   ....[194]....
        /*089c*/ 	.word	0x0001c4b0


	//   ....[195]....
        /*08a0*/ 	.word	0x0001c570


	//   ....[196]....
        /*08a4*/ 	.word	0x0001c650


	//   ....[197]....
        /*08a8*/ 	.word	0x0001c710


	//   ....[198]....
        /*08ac*/ 	.word	0x0001c7f0


	//   ....[199]....
        /*08b0*/ 	.word	0x0001c8b0


	//   ....[200]....
        /*08b4*/ 	.word	0x0001c9c0


	//   ....[201]....
        /*08b8*/ 	.word	0x0001ca60


	//   ....[202]....
        /*08bc*/ 	.word	0x0001cbe0


	//   ....[203]....
        /*08c0*/ 	.word	0x0001cc50


	//   ....[204]....
        /*08c4*/ 	.word	0x0001ccc0


	//   ....[205]....
        /*08c8*/ 	.word	0x0001cd30


	//   ....[206]....
        /*08cc*/ 	.word	0x0001cda0


	//   ....[207]....
        /*08d0*/ 	.word	0x0001ce20


	//   ....[208]....
        /*08d4*/ 	.word	0x0001cea0


	//   ....[209]....
        /*08d8*/ 	.word	0x0001cf30


	//   ....[210]....
        /*08dc*/ 	.word	0x0001cfa0


	//   ....[211]....
        /*08e0*/ 	.word	0x0001d010


	//   ....[212]....
        /*08e4*/ 	.word	0x0001d080


	//   ....[213]....
        /*08e8*/ 	.word	0x0001d100


	//   ....[214]....
        /*08ec*/ 	.word	0x0001d170


	//   ....[215]....
        /*08f0*/ 	.word	0x0001d200


	//   ....[216]....
        /*08f4*/ 	.word	0x0001d260


	//   ....[217]....
        /*08f8*/ 	.word	0x0001d2f0


	//   ....[218]....
        /*08fc*/ 	.word	0x0001d420


	//----- nvinfo : EIATTR_REG_RECONFIG
	.align		4
.L_531:
        /*0900*/ 	.byte	0x01, 0x54
	.zero		2


	//----- nvinfo : EIATTR_SYSCALL_OFFSETS
	.align		4
        /*0904*/ 	.byte	0x04, 0x46
        /*0906*/ 	.short	(.L_533 - .L_532)


	//   ....[0]....
.L_532:
        /*0908*/ 	.word	0x000021a0


	//   ....[1]....
        /*090c*/ 	.word	0x000152d0


	//   ....[2]....
        /*0910*/ 	.word	0x00015420


	//   ....[3]....
        /*0914*/ 	.word	0x00015510


	//   ....[4]....
        /*0918*/ 	.word	0x000163b0


	//----- nvinfo : EIATTR_MBARRIER_INSTR_OFFSETS
	.align		4
.L_533:
        /*091c*/ 	.byte	0x04, 0x39
        /*091e*/ 	.short	(.L_535 - .L_534)


	//   ....[0]....
.L_534:
        /*0920*/ 	.word	0x00000180
        /*0924*/ 	.word	0x000000ff
        /*0928*/ 	.word	0x00038800
        /*092c*/ 	.short	0x0100
        /*092e*/ 	.byte	0x08
	.zero		1


	//   ....[1]....
        /*0930*/ 	.word	0x00000190
        /*0934*/ 	.word	0x000000ff
        /*0938*/ 	.word	0x00038820
        /*093c*/ 	.short	0x0100
        /*093e*/ 	.byte	0x08
	.zero		1


	//   ....[2]....
        /*0940*/ 	.word	0x00000280
        /*0944*/ 	.word	0x000000ff
        /*0948*/ 	.word	0x00038830
        /*094c*/ 	.short	0x0100
        /*094e*/ 	.byte	0x08
	.zero		1


	//   ....[3]....
        /*0950*/ 	.word	0x00000290
        /*0954*/ 	.word	0x000000ff
        /*0958*/ 	.word	0x00038840
        /*095c*/ 	.short	0x0100
        /*095e*/ 	.byte	0x08
	.zero		1


	//   ....[4]....
        /*0960*/ 	.word	0x000002a0
        /*0964*/ 	.word	0x000000ff
        /*0968*/ 	.word	0x00038838
        /*096c*/ 	.short	0x0100
        /*096e*/ 	.byte	0x08
	.zero		1


	//   ....[5]....
        /*0970*/ 	.word	0x000002b0
        /*0974*/ 	.word	0x000000ff
        /*0978*/ 	.word	0x00038848
        /*097c*/ 	.short	0x0100
        /*097e*/ 	.byte	0x08
	.zero		1


	//   ....[6]....
        /*0980*/ 	.word	0x000003e0
        /*0984*/ 	.word	0x000000ff
        /*0988*/ 	.word	0x00038850
        /*098c*/ 	.short	0x0100
        /*098e*/ 	.byte	0x08
	.zero		1


	//   ....[7]....
        /*0990*/ 	.word	0x000003f0
        /*0994*/ 	.word	0x000000ff
        /*0998*/ 	.word	0x00038860
        /*099c*/ 	.short	0x0100
        /*099e*/ 	.byte	0x08
	.zero		1


	//   ....[8]....
        /*09a0*/ 	.word	0x00000400
        /*09a4*/ 	.word	0x000000ff
        /*09a8*/ 	.word	0x00038858
        /*09ac*/ 	.short	0x0100
        /*09ae*/ 	.byte	0x08
	.zero		1


	//   ....[9]....
        /*09b0*/ 	.word	0x00000410
        /*09b4*/ 	.word	0x000000ff
        /*09b8*/ 	.word	0x00038868
        /*09bc*/ 	.short	0x0100
        /*09be*/ 	.byte	0x08
	.zero		1


	//   ....[10]....
        /*09c0*/ 	.word	0x00000500
        /*09c4*/ 	.word	0x000000ff
        /*09c8*/ 	.word	0x00038870
        /*09cc*/ 	.short	0x0100
        /*09ce*/ 	.byte	0x06
	.zero		1


	//   ....[11]....
        /*09d0*/ 	.word	0x00000510
        /*09d4*/ 	.word	0x000000ff
        /*09d8*/ 	.word	0x00038880
        /*09dc*/ 	.short	0x0100
        /*09de*/ 	.byte	0x06
	.zero		1


	//   ....[12]....
        /*09e0*/ 	.word	0x00000520
        /*09e4*/ 	.word	0x000000ff
        /*09e8*/ 	.word	0x00038878
        /*09ec*/ 	.short	0x0100
        /*09ee*/ 	.byte	0x06
	.zero		1


	//   ....[13]....
        /*09f0*/ 	.word	0x00000530
        /*09f4*/ 	.word	0x000000ff
        /*09f8*/ 	.word	0x00038888
        /*09fc*/ 	.short	0x0100
        /*09fe*/ 	.byte	0x06
	.zero		1


	//   ....[14]....
        /*0a00*/ 	.word	0x00000660
        /*0a04*/ 	.word	0x000000ff
        /*0a08*/ 	.word	0x00038890
        /*0a0c*/ 	.short	0x0100
        /*0a0e*/ 	.byte	0x08
	.zero		1


	//   ....[15]....
        /*0a10*/ 	.word	0x00000670
        /*0a14*/ 	.word	0x000000ff
        /*0a18*/ 	.word	0x000388a0
        /*0a1c*/ 	.short	0x0100
        /*0a1e*/ 	.byte	0x08
	.zero		1


	//   ....[16]....
        /*0a20*/ 	.word	0x00000680
        /*0a24*/ 	.word	0x000000ff
        /*0a28*/ 	.word	0x00038898
        /*0a2c*/ 	.short	0x0100
        /*0a2e*/ 	.byte	0x08
	.zero		1


	//   ....[17]....
        /*0a30*/ 	.word	0x00000690
        /*0a34*/ 	.word	0x000000ff
        /*0a38*/ 	.word	0x000388a8
        /*0a3c*/ 	.short	0x0100
        /*0a3e*/ 	.byte	0x08
	.zero		1


	//   ....[18]....
        /*0a40*/ 	.word	0x000007d0
        /*0a44*/ 	.word	0x000000ff
        /*0a48*/ 	.word	0x000388b0
        /*0a4c*/ 	.short	0x0100
        /*0a4e*/ 	.byte	0x08
	.zero		1


	//   ....[19]....
        /*0a50*/ 	.word	0x000007e0
        /*0a54*/ 	.word	0x000000ff
        /*0a58*/ 	.word	0x000388c0
        /*0a5c*/ 	.short	0x0100
        /*0a5e*/ 	.byte	0x08
	.zero		1


	//   ....[20]....
        /*0a60*/ 	.word	0x000007f0
        /*0a64*/ 	.word	0x000000ff
        /*0a68*/ 	.word	0x000388b8
        /*0a6c*/ 	.short	0x0100
        /*0a6e*/ 	.byte	0x08
	.zero		1


	//   ....[21]....
        /*0a70*/ 	.word	0x00000800
        /*0a74*/ 	.word	0x000000ff
        /*0a78*/ 	.word	0x000388c8
        /*0a7c*/ 	.short	0x0100
        /*0a7e*/ 	.byte	0x08
	.zero		1


	//   ....[22]....
        /*0a80*/ 	.word	0x00002270
        /*0a84*/ 	.word	0x000000ff
        /*0a88*/ 	.word	0x00038800
        /*0a8c*/ 	.short	0x010a
        /*0a8e*/ 	.byte	0x06
	.zero		1


	//   ....[23]....
        /*0a90*/ 	.word	0x00002310
        /*0a94*/ 	.word	0x00000000
        /*0a98*/ 	.word	0x00038830
        /*0a9c*/ 	.short	0x010a
        /*0a9e*/ 	.byte	0x3f
	.zero		1


	//   ....[24]....
        /*0aa0*/ 	.word	0x00002350
        /*0aa4*/ 	.word	0x00000000
        /*0aa8*/ 	.word	0x00038830
        /*0aac*/ 	.short	0x010a
        /*0aae*/ 	.byte	0x3f
	.zero		1


	//   ....[25]....
        /*0ab0*/ 	.word	0x00004bd0
        /*0ab4*/ 	.word	0x000000ff
        /*0ab8*/ 	.word	0x00000000
        /*0abc*/ 	.short	0x0101
        /*0abe*/ 	.byte	0x04
	.zero		1


	//   ....[26]....
        /*0ac0*/ 	.word	0x00005fb0
        /*0ac4*/ 	.word	0x000000ff
        /*0ac8*/ 	.word	0x00038830
        /*0acc*/ 	.short	0x010a
        /*0ace*/ 	.byte	0x3d
	.zero		1


	//   ....[27]....
        /*0ad0*/ 	.word	0x00005ff0
        /*0ad4*/ 	.word	0x000000ff
        /*0ad8*/ 	.word	0x00038830
        /*0adc*/ 	.short	0x010a
        /*0ade*/ 	.byte	0x3d
	.zero		1


	//   ....[28]....
        /*0ae0*/ 	.word	0x00008560
        /*0ae4*/ 	.word	0x000000ff
        /*0ae8*/ 	.word	0x00038850
        /*0aec*/ 	.short	0x010a
        /*0aee*/ 	.byte	0x04
	.zero		1


	//   ....[29]....
        /*0af0*/ 	.word	0x000085a0
        /*0af4*/ 	.word	0x000000ff
        /*0af8*/ 	.word	0x00038850
        /*0afc*/ 	.short	0x010a
        /*0afe*/ 	.byte	0x04
	.zero		1


	//   ....[30]....
        /*0b00*/ 	.word	0x000089c0
        /*0b04*/ 	.word	0x000000ff
        /*0b08*/ 	.word	0x00000000
        /*0b0c*/ 	.short	0x0101
        /*0b0e*/ 	.byte	0x3d
	.zero		1


	//   ....[31]....
        /*0b10*/ 	.word	0x00009c40
        /*0b14*/ 	.word	0x000000ff
        /*0b18*/ 	.word	0x00000000
        /*0b1c*/ 	.short	0x0101
        /*0b1e*/ 	.byte	0x04
	.zero		1


	//   ....[32]....
        /*0b20*/ 	.word	0x00009e30
        /*0b24*/ 	.word	0x000000ff
        /*0b28*/ 	.word	0x00038830
        /*0b2c*/ 	.short	0x010a
        /*0b2e*/ 	.byte	0x04
	.zero		1


	//   ....[33]....
        /*0b30*/ 	.word	0x00009e70
        /*0b34*/ 	.word	0x000000ff
        /*0b38*/ 	.word	0x00038830
        /*0b3c*/ 	.short	0x010a
        /*0b3e*/ 	.byte	0x04
	.zero		1


	//   ....[34]....
        /*0b40*/ 	.word	0x0000c3d0
        /*0b44*/ 	.word	0x000000ff
        /*0b48*/ 	.word	0x00038850
        /*0b4c*/ 	.short	0x010a
        /*0b4e*/ 	.byte	0x04
	.zero		1


	//   ....[35]....
        /*0b50*/ 	.word	0x0000c410
        /*0b54*/ 	.word	0x000000ff
        /*0b58*/ 	.word	0x00038850
        /*0b5c*/ 	.short	0x010a
        /*0b5e*/ 	.byte	0x04
	.zero		1


	//   ....[36]....
        /*0b60*/ 	.word	0x0000c770
        /*0b64*/ 	.word	0x000000ff
        /*0b68*/ 	.word	0x00000000
        /*0b6c*/ 	.short	0x0101
        /*0b6e*/ 	.byte	0x06
	.zero		1


	//   ....[37]....
        /*0b70*/ 	.word	0x0000d390
        /*0b74*/ 	.word	0x000000ff
        /*0b78*/ 	.word	0x00000000
        /*0b7c*/ 	.short	0x0101
        /*0b7e*/ 	.byte	0x04
	.zero		1


	//   ....[38]....
        /*0b80*/ 	.word	0x0000dca0
        /*0b84*/ 	.word	0x000000ff
        /*0b88*/ 	.word	0x00038850
        /*0b8c*/ 	.short	0x010a
        /*0b8e*/ 	.byte	0x08
	.zero		1


	//   ....[39]....
        /*0b90*/ 	.word	0x0000dce0
        /*0b94*/ 	.word	0x000000ff
        /*0b98*/ 	.word	0x00038850
        /*0b9c*/ 	.short	0x010a
        /*0b9e*/ 	.byte	0x08
	.zero		1


	//   ....[40]....
        /*0ba0*/ 	.word	0x0000e300
        /*0ba4*/ 	.word	0x000000ff
        /*0ba8*/ 	.word	0x00000000
        /*0bac*/ 	.short	0x0101
        /*0bae*/ 	.byte	0x04
	.zero		1


	//   ....[41]....
        /*0bb0*/ 	.word	0x00010770
        /*0bb4*/ 	.word	0x000000ff
        /*0bb8*/ 	.word	0x00000000
        /*0bbc*/ 	.short	0x0101
        /*0bbe*/ 	.byte	0x08
	.zero		1


	//   ....[42]....
        /*0bc0*/ 	.word	0x00011000
        /*0bc4*/ 	.word	0x000000ff
        /*0bc8*/ 	.word	0x00000000
        /*0bcc*/ 	.short	0x0101
        /*0bce*/ 	.byte	0x08
	.zero		1


	//   ....[43]....
        /*0bd0*/ 	.word	0x00015ae0
        /*0bd4*/ 	.word	0x00000005
        /*0bd8*/ 	.word	0x00038840
        /*0bdc*/ 	.short	0x010a
        /*0bde*/ 	.byte	0x3f
	.zero		1


	//   ....[44]....
        /*0be0*/ 	.word	0x000160d0
        /*0be4*/ 	.word	0x00000005
        /*0be8*/ 	.word	0x00038830
        /*0bec*/ 	.short	0x0107
        /*0bee*/ 	.byte	0x3f
	.zero		1


	//   ....[45]....
        /*0bf0*/ 	.word	0x000161b0
        /*0bf4*/ 	.word	0x00000005
        /*0bf8*/ 	.word	0x00038830
        /*0bfc*/ 	.short	0x0101
        /*0bfe*/ 	.byte	0x3f
	.zero		1


	//   ....[46]....
        /*0c00*/ 	.word	0x00016d90
        /*0c04*/ 	.word	0x00000011
        /*0c08*/ 	.word	0x00038800
        /*0c0c*/ 	.short	0x0107
        /*0c0e*/ 	.byte	0x3f
	.zero		1


	//   ....[47]....
        /*0c10*/ 	.word	0x00016eb0
        /*0c14*/ 	.word	0x00000011
        /*0c18*/ 	.word	0x00038800
        /*0c1c*/ 	.short	0x0101
        /*0c1e*/ 	.byte	0x3f
	.zero		1


	//   ....[48]....
        /*0c20*/ 	.word	0x00016ed0
        /*0c24*/ 	.word	0x00000011
        /*0c28*/ 	.word	0x00038820
        /*0c2c*/ 	.short	0x010a
        /*0c2e*/ 	.byte	0x3f
	.zero		1


	//   ....[49]....
        /*0c30*/ 	.word	0x000172a0
        /*0c34*/ 	.word	0x00000006
        /*0c38*/ 	.word	0x00038840
        /*0c3c*/ 	.short	0x010a
        /*0c3e*/ 	.byte	0x3f
	.zero		1


	//   ....[50]....
        /*0c40*/ 	.word	0x00017800
        /*0c44*/ 	.word	0x00000006
        /*0c48*/ 	.word	0x00038830
        /*0c4c*/ 	.short	0x0107
        /*0c4e*/ 	.byte	0x3f
	.zero		1


	//   ....[51]....
        /*0c50*/ 	.word	0x000178b0
        /*0c54*/ 	.word	0x00000006
        /*0c58*/ 	.word	0x00038830
        /*0c5c*/ 	.short	0x0101
        /*0c5e*/ 	.byte	0x3f
	.zero		1


	//   ....[52]....
        /*0c60*/ 	.word	0x00017910
        /*0c64*/ 	.word	0x00000006
        /*0c68*/ 	.word	0x00038860
        /*0c6c*/ 	.short	0x010a
        /*0c6e*/ 	.byte	0x3f
	.zero		1


	//   ....[53]....
        /*0c70*/ 	.word	0x00017e10
        /*0c74*/ 	.word	0x00000006
        /*0c78*/ 	.word	0x00038850
        /*0c7c*/ 	.short	0x0107
        /*0c7e*/ 	.byte	0x3f
	.zero		1


	//   ....[54]....
        /*0c80*/ 	.word	0x00017fa0
        /*0c84*/ 	.word	0x00000006
        /*0c88*/ 	.word	0x00038850
        /*0c8c*/ 	.short	0x0101
        /*0c8e*/ 	.byte	0x3f
	.zero		1


	//   ....[55]....
        /*0c90*/ 	.word	0x000181b0
        /*0c94*/ 	.word	0x00000004
        /*0c98*/ 	.word	0x00038860
        /*0c9c*/ 	.short	0x010a
        /*0c9e*/ 	.byte	0x3f
	.zero		1


	//   ....[56]....
        /*0ca0*/ 	.word	0x000186d0
        /*0ca4*/ 	.word	0x00000004
        /*0ca8*/ 	.word	0x00038850
        /*0cac*/ 	.short	0x0107
        /*0cae*/ 	.byte	0x3f
	.zero		1


	//   ....[57]....
        /*0cb0*/ 	.word	0x00018780
        /*0cb4*/ 	.word	0x00000004
        /*0cb8*/ 	.word	0x00038850
        /*0cbc*/ 	.short	0x0101
        /*0cbe*/ 	.byte	0x3f
	.zero		1


	//   ....[58]....
        /*0cc0*/ 	.word	0x000198d0
        /*0cc4*/ 	.word	0x00000004
        /*0cc8*/ 	.word	0x00038820
        /*0ccc*/ 	.short	0x010a
        /*0cce*/ 	.byte	0x3f
	.zero		1


	//   ....[59]....
        /*0cd0*/ 	.word	0x00019a70
        /*0cd4*/ 	.word	0x00000005
        /*0cd8*/ 	.word	0x00038840
        /*0cdc*/ 	.short	0x010a
        /*0cde*/ 	.byte	0x3f
	.zero		1


	//   ....[60]....
        /*0ce0*/ 	.word	0x00019b10
        /*0ce4*/ 	.word	0x00000017
        /*0ce8*/ 	.word	0x00038840
        /*0cec*/ 	.short	0x010a
        /*0cee*/ 	.byte	0x3f
	.zero		1


	//   ....[61]....
        /*0cf0*/ 	.word	0x00019b50
        /*0cf4*/ 	.word	0x00000005
        /*0cf8*/ 	.word	0x00038860
        /*0cfc*/ 	.short	0x010a
        /*0cfe*/ 	.byte	0x3f
	.zero		1


	//   ....[62]....
        /*0d00*/ 	.word	0x00019b90
        /*0d04*/ 	.word	0x00000017
        /*0d08*/ 	.word	0x00038860
        /*0d0c*/ 	.short	0x010a
        /*0d0e*/ 	.byte	0x3f
	.zero		1


	//   ....[63]....
        /*0d10*/ 	.word	0x00019c10
        /*0d14*/ 	.word	0x00000003
        /*0d18*/ 	.word	0x00038800
        /*0d1c*/ 	.short	0x010a
        /*0d1e*/ 	.byte	0x3f
	.zero		1


	//   ....[64]....
        /*0d20*/ 	.word	0x00019c60
        /*0d24*/ 	.word	0x00000000
        /*0d28*/ 	.word	0x00038830
        /*0d2c*/ 	.short	0x010a
        /*0d2e*/ 	.byte	0x3f
	.zero		1


	//   ....[65]....
        /*0d30*/ 	.word	0x00019cc0
        /*0d34*/ 	.word	0x00000004
        /*0d38*/ 	.word	0x00038830
        /*0d3c*/ 	.short	0x010a
        /*0d3e*/ 	.byte	0x3f
	.zero		1


	//   ....[66]....
        /*0d40*/ 	.word	0x00019d20
        /*0d44*/ 	.word	0x00000002
        /*0d48*/ 	.word	0x00038850
        /*0d4c*/ 	.short	0x010a
        /*0d4e*/ 	.byte	0x3f
	.zero		1


	//   ....[67]....
        /*0d50*/ 	.word	0x00019d80
        /*0d54*/ 	.word	0x00000004
        /*0d58*/ 	.word	0x00038830
        /*0d5c*/ 	.short	0x010a
        /*0d5e*/ 	.byte	0x3f
	.zero		1


	//   ....[68]....
        /*0d60*/ 	.word	0x00019de0
        /*0d64*/ 	.word	0x00000002
        /*0d68*/ 	.word	0x00038850
        /*0d6c*/ 	.short	0x010a
        /*0d6e*/ 	.byte	0x3f
	.zero		1


	//   ....[69]....
        /*0d70*/ 	.word	0x00019e40
        /*0d74*/ 	.word	0x00000007
        /*0d78*/ 	.word	0x00038850
        /*0d7c*/ 	.short	0x010a
        /*0d7e*/ 	.byte	0x3f
	.zero		1


	//   ....[70]....
        /*0d80*/ 	.word	0x00019f60
        /*0d84*/ 	.word	0x00000005
        /*0d88*/ 	.word	0x00038840
        /*0d8c*/ 	.short	0x010a
        /*0d8e*/ 	.byte	0x3f
	.zero		1


	//   ....[71]....
        /*0d90*/ 	.word	0x0001b1a0
        /*0d94*/ 	.word	0x00000011
        /*0d98*/ 	.word	0x00038820
        /*0d9c*/ 	.short	0x010a
        /*0d9e*/ 	.byte	0x3f
	.zero		1


	//   ....[72]....
        /*0da0*/ 	.word	0x0001b1f0
        /*0da4*/ 	.word	0x00000006
        /*0da8*/ 	.word	0x00038840
        /*0dac*/ 	.short	0x010a
        /*0dae*/ 	.byte	0x3f
	.zero		1


	//   ....[73]....
        /*0db0*/ 	.word	0x0001b950
        /*0db4*/ 	.word	0x00000006
        /*0db8*/ 	.word	0x00038860
        /*0dbc*/ 	.short	0x010a
        /*0dbe*/ 	.byte	0x3f
	.zero		1


	//   ....[74]....
        /*0dc0*/ 	.word	0x0001c100
        /*0dc4*/ 	.word	0x00000004
        /*0dc8*/ 	.word	0x00038860
        /*0dcc*/ 	.short	0x010a
        /*0dce*/ 	.byte	0x3f
	.zero		1


	//   ....[75]....
        /*0dd0*/ 	.word	0x0001d340
        /*0dd4*/ 	.word	0x00000004
        /*0dd8*/ 	.word	0x00038820
        /*0ddc*/ 	.short	0x010a
        /*0dde*/ 	.byte	0x3f
	.zero		1


	//   ....[76]....
        /*0de0*/ 	.word	0x0001d4e0
        /*0de4*/ 	.word	0x00000005
        /*0de8*/ 	.word	0x00038840
        /*0dec*/ 	.short	0x010a
        /*0dee*/ 	.byte	0x3f
	.zero		1


	//   ....[77]....
        /*0df0*/ 	.word	0x0001d530
        /*0df4*/ 	.word	0x00000017
        /*0df8*/ 	.word	0x00038840
        /*0dfc*/ 	.short	0x010a
        /*0dfe*/ 	.byte	0x3f
	.zero		1


	//   ....[78]....
        /*0e00*/ 	.word	0x0001d580
        /*0e04*/ 	.word	0x00000005
        /*0e08*/ 	.word	0x00038860
        /*0e0c*/ 	.short	0x010a
        /*0e0e*/ 	.byte	0x3f
	.zero		1


	//----- nvinfo : EIATTR_NUM_MBARRIERS
	.align		4
.L_535:
        /*0e10*/ 	.byte	0x03, 0x38
        /*0e12*/ 	.short	0x0016


	//----- nvinfo : EIATTR_EXIT_INSTR_OFFSETS
	.align		4
        /*0e14*/ 	.byte	0x04, 0x1c
        /*0e16*/ 	.short	(.L_537 - .L_536)


	//   ....[0]....
.L_536:
        /*0e18*/ 	.word	0x00000990


	//   ....[1]....
        /*0e1c*/ 	.word	0x000136d0


	//   ....[2]....
        /*0e20*/ 	.word	0x00019be0


	//----- nvinfo : EIATTR_MAX_THREADS
	.align		4
.L_537:
        /*0e24*/ 	.byte	0x04, 0x05
        /*0e26*/ 	.short	(.L_539 - .L_538)
.L_538:
        /*0e28*/ 	.word	0x00000180
        /*0e2c*/ 	.word	0x00000001
        /*0e30*/ 	.word	0x00000001


	//----- nvinfo : EIATTR_CRS_STACK_SIZE
	.align		4
.L_539:
        /*0e34*/ 	.byte	0x04, 0x1e
        /*0e36*/ 	.short	(.L_541 - .L_540)
.L_540:
        /*0e38*/ 	.word	0x00000000


	//----- nvinfo : EIATTR_CBANK_PARAM_SIZE
	.align		4
.L_541:
        /*0e3c*/ 	.byte	0x03, 0x19
        /*0e3e*/ 	.short	0x0af0


	//----- nvinfo : EIATTR_PARAM_CBANK
	.align		4
        /*0e40*/ 	.byte	0x04, 0x0a
        /*0e42*/ 	.short	(.L_543 - .L_542)
	.align		4
.L_542:
        /*0e44*/ 	.word	index@(.nv.constant0._ZN7cutlass13device_kernelIN5flash11enable_sm90INS1_16FlashAttnFwdSm90INS1_25CollectiveMainloopFwdSm90ILi2EN4cute5tupleIJNS5_1CILi1EEES8_S8_EEENS6_IJNS7_ILi128EEENS7_ILi80EEENS7_ILi256EEEEEELi256ENS_10bfloat16_tEfNS_4arch4Sm90ELb1ELb0ELb0ELb1ELb1ELb0ELb0ELb1ELb1ELb1ELb1ELb0EEENS1_21CollectiveEpilogueFwdINS6_IJSA_SC_SB_EEES9_SE_SG_Li256ELb1ELb1ELb1ELb0EEENS1_36VarlenDynamicPersistentTileSchedulerILi128ELi80ELi256ELi128ELb1ELb1ELb1ELb1ELb1ELb1EEEEEEEEEvNT_6ParamsE)
        /*0e48*/ 	.short	0x0210
        /*0e4a*/ 	.short	0x0af0


	//----- nvinfo : EIATTR_SW_WAR
	.align		4
.L_543:
        /*0e4c*/ 	.byte	0x04, 0x36
        /*0e4e*/ 	.short	(.L_545 - .L_544)
.L_544:
        /*0e50*/ 	.word	0x00000008
.L_545:


//--------------------- .nv.info._ZN7cutlass13device_kernelIN5flash11enable_sm90INS1_16FlashAttnFwdSm90INS1_25CollectiveMainloopFwdSm90ILi2EN4cute5tupleIJNS5_1CILi1EEES8_S8_EEENS6_IJNS7_ILi128EEENS7_ILi80EEENS7_ILi256EEEEEELi256ENS_10bfloat16_tEfNS_4arch4Sm90ELb1ELb0ELb0ELb1ELb1ELb1ELb0ELb1ELb1ELb1ELb1ELb0EEENS1_21CollectiveEpilogueFwdINS6_IJSA_SC_SB_EEES9_SE_SG_Li256ELb1ELb1ELb1ELb0EEENS1_36VarlenDynamicPersistentTileSchedulerILi128ELi80ELi256ELi128ELb1ELb1ELb1ELb1ELb1ELb1EEEEEEEEEvNT_6ParamsE --------------------------
	.section	.nv.info._ZN7cutlass13device_kernelIN5flash11enable_sm90INS1_16FlashAttnFwdSm90INS1_25CollectiveMainloopFwdSm90ILi2EN4cute5tupleIJNS5_1CILi1EEES8_S8_EEENS6_IJNS7_ILi128EEENS7_ILi80EEENS7_ILi256EEEEEELi256ENS_10bfloat16_tEfNS_4arch4Sm90ELb1ELb0ELb0ELb1ELb1ELb1ELb0ELb1ELb1ELb1ELb1ELb0EEENS1_21CollectiveEpilogueFwdINS6_IJSA_SC_SB_EEES9_SE_SG_Li256ELb1ELb1ELb1ELb0EEENS1_36VarlenDynamicPersistentTileSchedulerILi128ELi80ELi256ELi128ELb1ELb1ELb1ELb1ELb1ELb1EEEEEEEEEvNT_6ParamsE,"",@"SHT_CUDA_INFO"
	.sectionflags	@""
	.align	4


	//----- nvinfo : EIATTR_CUDA_API_VERSION
	.align		4
        /*0000*/ 	.byte	0x04, 0x37
        /*0002*/ 	.short	(.L_547 - .L_546)
.L_546:
        /*0004*/ 	.word	0x00000082


	//----- nvinfo : EIATTR_KPARAM_INFO
	.align		4
.L_547:
        /*0008*/ 	.byte	0x04, 0x17
        /*000a*/ 	.short	(.L_549 - .L_548)
.L_548:
        /*000c*/ 	.word	0x00000000
        /*0010*/ 	.short	0x0000
        /*0012*/ 	.short	0x0070
        /*0014*/ 	.byte	0x00, 0xf0, 0x01, 0x2a


	//----- nvinfo : EIATTR_SPARSE_MMA_MASK
	.align		4
.L_549:
        /*0018*/ 	.byte	0x03, 0x50
        /*001a*/ 	.short	0x0000


	//----- nvinfo : EIATTR_MAXREG_COUNT
	.align		4
        /*001c*/ 	.byte	0x03, 0x1b
        /*001e*/ 	.short	0x00a8


	//----- nvinfo : EIATTR_NUM_BARRIERS
	.align		4
        /*0020*/ 	.byte	0x02, 0x4c
        /*0022*/ 	.byte	0x10
	.zero		1


	//----- nvinfo : EIATTR_EXTERNS
	.align		4
        /*0024*/ 	.byte	0x04, 0x0f
        /*0026*/ 	.short	(.L_551 - .L_550)


	//   ....[0]....
	.align		4
.L_550:
        /*0028*/ 	.word	index@(__assertfail)


	//----- nvinfo : EIATTR_ANNOTATIONS
	.align		4
.L_551:
        /*002c*/ 	.byte	0x04, 0x55
        /*002e*/ 	.short	(.L_553 - .L_552)


	//   ....[0]....
.L_552:
        /* <DEDUP_REMOVED lines=160> */


	//----- nvinfo : EIATTR_MERCURY_ISA_VERSION
	.align		4
.L_553:
        /*0a18*/ 	.byte	0x03, 0x5f
        /*0a1a*/ 	.short	0x0101


	//----- nvinfo : EIATTR_UNUSED_LOAD_BYTE_OFFSET
	.align		4
        /*0a1c*/ 	.byte	0x04, 0x44
        /*0a1e*/ 	.short	(.L_555 - .L_554)


	//   ....[0]....
.L_554:
        /*0a20*/ 	.word	0x00000a20
        /*0a24*/ 	.word	0x0000fff0


	//   ....[1]....
        /*0a28*/ 	.word	0x00026320
        /*0a2c*/ 	.word	0x0000fff0


	//----- nvinfo : EIATTR_INT_WARP_WIDE_INSTR_OFFSETS
	.align		4
.L_555:
        /*0a30*/ 	.byte	0x04, 0x31
        /*0a32*/ 	.short	(.L_557 - .L_556)


	//   ....[0]....
.L_556:
        /*0a34*/ 	.word	0x00000130


	//   ....[1]....
        /*0a38*/ 	.word	0x00000170


	//   ....[2]....
        /*0a3c*/ 	.word	0x000001e0


	//   ....[3]....
        /*0a40*/ 	.word	0x0002e220


	//   ....[4]....
        /*0a44*/ 	.word	0x0002e2c0


	//   ....[5]....
        /*0a48*/ 	.word	0x000312c0


	//   ....[6]....
        /*0a4c*/ 	.word	0x00031360


	//----- nvinfo : EIATTR_COOP_GROUP_MASK_REGIDS
	.align		4
.L_557:
        /*0a50*/ 	.byte	0x04, 0x29
        /*0a52*/ 	.short	(.L_559 - .L_558)


	//   ....[0]....
.L_558:
        /*0a54*/ 	.word	0xffffffff


	//   ....[1]....
        /*0a58*/ 	.word	0xffffffff


	//   ....[2]....
        /*0a5c*/ 	.word	0xffffffff


	//   ....[3]....
        /*0a60*/ 	.word	0xffffffff


	//   ....[4]....
        /*0a64*/ 	.word	0xffffffff


	//   ....[5]....
        /*0a68*/ 	.word	0xffffffff


	//   ....[6]....
        /*0a6c*/ 	.word	0xffffffff


	//   ....[7]....
        /*0a70*/ 	.word	0xffffffff


	//   ....[8]....
        /*0a74*/ 	.word	0xffffffff


	//   ....[9]....
        /*0a78*/ 	.word	0xffffffff


	//   ....[10]....
        /*0a7c*/ 	.word	0xffffffff


	//   ....[11]....
        /*0a80*/ 	.word	0xffffffff


	//   ....[12]....
        /*0a84*/ 	.word	0xffffffff


	//   ....[13]....
        /*0a88*/ 	.word	0xffffffff


	//   ....[14]....
        /*0a8c*/ 	.word	0xffffffff


	//   ....[15]....
        /*0a90*/ 	.word	0xffffffff


	//   ....[16]....
        /*0a94*/ 	.word	0xffffffff


	//   ....[17]....
        /*0a98*/ 	.word	0xffffffff


	//   ....[18]....
        /*0a9c*/ 	.word	0xffffffff


	//   ....[19]....
        /*0aa0*/ 	.word	0xffffffff


	//   ....[20]....
        /*0aa4*/ 	.word	0xffffffff


	//   ....[21]....
        /*0aa8*/ 	.word	0xffffffff


	//   ....[22]....
        /*0aac*/ 	.word	0xffffffff


	//   ....[23]....
        /*0ab0*/ 	.word	0xffffffff


	//   ....[24]....
        /*0ab4*/ 	.word	0xffffffff


	//   ....[25]....
        /*0ab8*/ 	.word	0xffffffff


	//   ....[26]....
        /*0abc*/ 	.word	0xffffffff


	//   ....[27]....
        /*0ac0*/ 	.word	0xffffffff


	//   ....[28]....
        /*0ac4*/ 	.word	0xffffffff


	//   ....[29]....
        /*0ac8*/ 	.word	0xffffffff


	//   ....[30]....
        /*0acc*/ 	.word	0xffffffff


	//   ....[31]....
        /*0ad0*/ 	.word	0xffffffff


	//   ....[32]....
        /*0ad4*/ 	.word	0xffffffff


	//   ....[33]....
        /*0ad8*/ 	.word	0xffffffff


	//   ....[34]....
        /*0adc*/ 	.word	0xffffffff


	//   ....[35]....
        /*0ae0*/ 	.word	0xffffffff


	//   ....[36]....
        /*0ae4*/ 	.word	0xffffffff


	//   ....[37]....
        /*0ae8*/ 	.word	0xffffffff


	//   ....[38]....
        /*0aec*/ 	.word	0xffffffff


	//   ....[39]....
        /*0af0*/ 	.word	0xffffffff


	//   ....[40]....
        /*0af4*/ 	.word	0xffffffff


	//   ....[41]....
        /*0af8*/ 	.word	0xffffffff


	//   ....[42]....
        /*0afc*/ 	.word	0xffffffff


	//   ....[43]....
        /*0b00*/ 	.word	0xffffffff


	//   ....[44]....
        /*0b04*/ 	.word	0xffffffff


	//   ....[45]....
        /*0b08*/ 	.word	0xffffffff


	//   ....[46]....
        /*0b0c*/ 	.word	0xffffffff


	//   ....[47]....
        /*0b10*/ 	.word	0xffffffff


	//   ....[48]....
        /*0b14*/ 	.word	0xffffffff


	//   ....[49]....
        /*0b18*/ 	.word	0xffffffff


	//   ....[50]....
        /*0b1c*/ 	.word	0xffffffff


	//   ....[51]....
        /*0b20*/ 	.word	0xffffffff


	//   ....[52]....
        /*0b24*/ 	.word	0xffffffff


	//   ....[53]....
        /*0b28*/ 	.word	0xffffffff


	//   ....[54]....
        /*0b2c*/ 	.word	0xffffffff


	//   ....[55]....
        /*0b30*/ 	.word	0xffffffff


	//   ....[56]....
        /*0b34*/ 	.word	0xffffffff


	//   ....[57]....
        /*0b38*/ 	.word	0xffffffff


	//   ....[58]....
        /*0b3c*/ 	.word	0xffffffff


	//   ....[59]....
        /*0b40*/ 	.word	0xffffffff


	//   ....[60]....
        /*0b44*/ 	.word	0xffffffff


	//   ....[61]....
        /*0b48*/ 	.word	0xffffffff


	//   ....[62]....
        /*0b4c*/ 	.word	0xffffffff


	//   ....[63]....
        /*0b50*/ 	.word	0xffffffff


	//   ....[64]....
        /*0b54*/ 	.word	0xffffffff


	//   ....[65]....
        /*0b58*/ 	.word	0xffffffff


	//   ....[66]....
        /*0b5c*/ 	.word	0xffffffff


	//   ....[67]....
        /*0b60*/ 	.word	0xffffffff


	//   ....[68]....
        /*0b64*/ 	.word	0xffffffff


	//   ....[69]....
        /*0b68*/ 	.word	0xffffffff


	//   ....[70]....
        /*0b6c*/ 	.word	0xffffffff


	//   ....[71]....
        /*0b70*/ 	.word	0xffffffff


	//   ....[72]....
        /*0b74*/ 	.word	0xffffffff


	//   ....[73]....
        /*0b78*/ 	.word	0xffffffff


	//   ....[74]....
        /*0b7c*/ 	.word	0xffffffff


	//   ....[75]....
        /*0b80*/ 	.word	0xffffffff


	//   ....[76]....
        /*0b84*/ 	.word	0xffffffff


	//   ....[77]....
        /*0b88*/ 	.word	0xffffffff


	//   ....[78]....
        /*0b8c*/ 	.word	0xffffffff


	//   ....[79]....
        /*0b90*/ 	.word	0xffffffff


	//   ....[80]....
        /*0b94*/ 	.word	0xffffffff


	//   ....[81]....
        /*0b98*/ 	.word	0xffffffff


	//   ....[82]....
        /*0b9c*/ 	.word	0xffffffff


	//   ....[83]....
        /*0ba0*/ 	.word	0xffffffff


	//   ....[84]....
        /*0ba4*/ 	.word	0xffffffff


	//   ....[85]....
        /*0ba8*/ 	.word	0xffffffff


	//   ....[86]....
        /*0bac*/ 	.word	0xffffffff


	//   ....[87]....
        /*0bb0*/ 	.word	0xffffffff


	//   ....[88]....
        /*0bb4*/ 	.word	0xffffffff


	//   ....[89]....
        /*0bb8*/ 	.word	0xffffffff


	//   ....[90]....
        /*0bbc*/ 	.word	0xffffffff


	//   ....[91]....
        /*0bc0*/ 	.word	0xffffffff


	//   ....[92]....
        /*0bc4*/ 	.word	0xffffffff


	//   ....[93]....
        /*0bc8*/ 	.word	0xffffffff


	//   ....[94]....
        /*0bcc*/ 	.word	0xffffffff


	//   ....[95]....
        /*0bd0*/ 	.word	0xffffffff


	//   ....[96]....
        /*0bd4*/ 	.word	0xffffffff


	//   ....[97]....
        /*0bd8*/ 	.word	0xffffffff


	//   ....[98]....
        /*0bdc*/ 	.word	0xffffffff


	//   ....[99]....
        /*0be0*/ 	.word	0xffffffff


	//   ....[100]....
        /*0be4*/ 	.word	0xffffffff


	//   ....[101]....
        /*0be8*/ 	.word	0xffffffff


	//   ....[102]....
        /*0bec*/ 	.word	0xffffffff


	//   ....[103]....
        /*0bf0*/ 	.word	0xffffffff


	//   ....[104]....
        /*0bf4*/ 	.word	0xffffffff


	//   ....[105]....
        /*0bf8*/ 	.word	0xffffffff


	//   ....[106]....
        /*0bfc*/ 	.word	0xffffffff


	//   ....[107]....
        /*0c00*/ 	.word	0xffffffff


	//   ....[108]....
        /*0c04*/ 	.word	0xffffffff


	//   ....[109]....
        /*0c08*/ 	.word	0xffffffff


	//   ....[110]....
        /*0c0c*/ 	.word	0xffffffff


	//   ....[111]....
        /*0c10*/ 	.word	0xffffffff


	//   ....[112]....
        /*0c14*/ 	.word	0xffffffff


	//   ....[113]....
        /*0c18*/ 	.word	0xffffffff


	//   ....[114]....
        /*0c1c*/ 	.word	0xffffffff


	//   ....[115]....
        /*0c20*/ 	.word	0xffffffff


	//   ....[116]....
        /*0c24*/ 	.word	0xffffffff


	//   ....[117]....
        /*0c28*/ 	.word	0xffffffff


	//   ....[118]....
        /*0c2c*/ 	.word	0xffffffff


	//   ....[119]....
        /*0c30*/ 	.word	0xffffffff


	//   ....[120]....
        /*0c34*/ 	.word	0xffffffff


	//   ....[121]....
        /*0c38*/ 	.word	0xffffffff


	//   ....[122]....
        /*0c3c*/ 	.word	0xffffffff


	//   ....[123]....
        /*0c40*/ 	.word	0xffffffff


	//   ....[124]....
        /*0c44*/ 	.word	0xffffffff


	//   ....[125]....
        /*0c48*/ 	.word	0xffffffff


	//   ....[126]....
        /*0c4c*/ 	.word	0xffffffff


	//   ....[127]....
        /*0c50*/ 	.word	0xffffffff


	//   ....[128]....
        /*0c54*/ 	.word	0xffffffff


	//   ....[129]....
        /*0c58*/ 	.word	0xffffffff


	//   ....[130]....
        /*0c5c*/ 	.word	0xffffffff


	//   ....[131]....
        /*0c60*/ 	.word	0xffffffff


	//   ....[132]....
        /*0c64*/ 	.word	0xffffffff


	//   ....[133]....
        /*0c68*/ 	.word	0xffffffff


	//   ....[134]....
        /*0c6c*/ 	.word	0xffffffff


	//   ....[135]....
        /*0c70*/ 	.word	0xffffffff


	//   ....[136]....
        /*0c74*/ 	.word	0xffffffff


	//   ....[137]....
        /*0c78*/ 	.word	0xffffffff


	//   ....[138]....
        /*0c7c*/ 	.word	0xffffffff


	//   ....[139]....
        /*0c80*/ 	.word	0xffffffff


	//   ....[140]....
        /*0c84*/ 	.word	0xffffffff


	//   ....[141]....
        /*0c88*/ 	.word	0xffffffff


	//   ....[142]....
        /*0c8c*/ 	.word	0xffffffff


	//   ....[143]....
        /*0c90*/ 	.word	0xffffffff


	//   ....[144]....
        /*0c94*/ 	.word	0xffffffff


	//   ....[145]....
        /*0c98*/ 	.word	0xffffffff


	//   ....[146]....
        /*0c9c*/ 	.word	0xffffffff


	//   ....[147]....
        /*0ca0*/ 	.word	0xffffffff


	//   ....[148]....
        /*0ca4*/ 	.word	0xffffffff


	//   ....[149]....
        /*0ca8*/ 	.word	0xffffffff


	//   ....[150]....
        /*0cac*/ 	.word	0xffffffff


	//   ....[151]....
        /*0cb0*/ 	.word	0xffffffff


	//   ....[152]....
        /*0cb4*/ 	.word	0xffffffff


	//   ....[153]....
        /*0cb8*/ 	.word	0xffffffff


	//   ....[154]....
        /*0cbc*/ 	.word	0xffffffff


	//   ....[155]....
        /*0cc0*/ 	.word	0xffffffff


	//   ....[156]....
        /*0cc4*/ 	.word	0xffffffff


	//   ....[157]....
        /*0cc8*/ 	.word	0xffffffff


	//   ....[158]....
        /*0ccc*/ 	.word	0xffffffff


	//   ....[159]....
        /*0cd0*/ 	.word	0xffffffff


	//   ....[160]....
        /*0cd4*/ 	.word	0xffffffff


	//   ....[161]....
        /*0cd8*/ 	.word	0xffffffff


	//   ....[162]....
        /*0cdc*/ 	.word	0xffffffff


	//   ....[163]....
        /*0ce0*/ 	.word	0xffffffff


	//   ....[164]....
        /*0ce4*/ 	.word	0xffffffff


	//   ....[165]....
        /*0ce8*/ 	.word	0xffffffff


	//   ....[166]....
        /*0cec*/ 	.word	0xffffffff


	//   ....[167]....
        /*0cf0*/ 	.word	0xffffffff


	//   ....[168]....
        /*0cf4*/ 	.word	0xffffffff


	//   ....[169]....
        /*0cf8*/ 	.word	0xffffffff


	//   ....[170]....
        /*0cfc*/ 	.word	0xffffffff


	//   ....[171]....
        /*0d00*/ 	.word	0xffffffff


	//   ....[172]....
        /*0d04*/ 	.word	0xffffffff


	//   ....[173]....
        /*0d08*/ 	.word	0xffffffff


	//   ....[174]....
        /*0d0c*/ 	.word	0xffffffff


	//   ....[175]....
        /*0d10*/ 	.word	0xffffffff


	//   ....[176]....
        /*0d14*/ 	.word	0xffffffff


	//   ....[177]....
        /*0d18*/ 	.word	0xffffffff


	//   ....[178]....
        /*0d1c*/ 	.word	0xffffffff


	//   ....[179]....
        /*0d20*/ 	.word	0xffffffff


	//   ....[180]....
        /*0d24*/ 	.word	0xffffffff


	//   ....[181]....
        /*0d28*/ 	.word	0xffffffff


	//   ....[182]....
        /*0d2c*/ 	.word	0xffffffff


	//   ....[183]....
        /*0d30*/ 	.word	0xffffffff


	//   ....[184]....
        /*0d34*/ 	.word	0xffffffff


	//   ....[185]....
        /*0d38*/ 	.word	0xffffffff


	//   ....[186]....
        /*0d3c*/ 	.word	0xffffffff


	//   ....[187]....
        /*0d40*/ 	.word	0xffffffff


	//   ....[188]....
        /*0d44*/ 	.word	0xffffffff


	//   ....[189]....
        /*0d48*/ 	.word	0xffffffff


	//   ....[190]....
        /*0d4c*/ 	.word	0xffffffff


	//   ....[191]....
        /*0d50*/ 	.word	0xffffffff


	//   ....[192]....
        /*0d54*/ 	.word	0xffffffff


	//   ....[193]....
        /*0d58*/ 	.word	0xffffffff


	//   ....[194]....
        /*0d5c*/ 	.word	0xffffffff


	//   ....[195]....
        /*0d60*/ 	.word	0xffffffff


	//   ....[196]....
        /*0d64*/ 	.word	0xffffffff


	//   ....[197]....
        /*0d68*/ 	.word	0xffffffff


	//   ....[198]....
        /*0d6c*/ 	.word	0xffffffff


	//   ....[199]....
        /*0d70*/ 	.word	0xffffffff


	//   ....[200]....
        /*0d74*/ 	.word	0xffffffff


	//   ....[201]....
        /*0d78*/ 	.word	0x0500000f


	//   ....[202]....
        /*0d7c*/ 	.word	0x0500000f


	//   ....[203]....
        /*0d80*/ 	.word	0x0500000f


	//   ....[204]....
        /*0d84*/ 	.word	0x0500000f


	//   ....[205]....
        /*0d88*/ 	.word	0x0500000f


	//   ....[206]....
        /*0d8c*/ 	.word	0x0500000f


	//   ....[207]....
        /*0d90*/ 	.word	0x0500000f


	//   ....[208]....
        /*0d94*/ 	.word	0x0500000f


	//   ....[209]....
        /*0d98*/ 	.word	0x0500000f


	//   ....[210]....
        /*0d9c*/ 	.word	0x0500000f


	//   ....[211]....
        /*0da0*/ 	.word	0x0500000f


	//   ....[212]....
        /*0da4*/ 	.word	0x0500000f


	//   ....[213]....
        /*0da8*/ 	.word	0x0500000f


	//   ....[214]....
        /*0dac*/ 	.word	0x0500000f


	//   ....[215]....
        /*0db0*/ 	.word	0x0500000f


	//   ....[216]....
        /*0db4*/ 	.word	0x0500000f


	//   ....[217]....
        /*0db8*/ 	.word	0x0500000f


	//   ....[218]....
        /*0dbc*/ 	.word	0x0500000f


	//   ....[219]....
        /*0dc0*/ 	.word	0x0500000f


	//   ....[220]....
        /*0dc4*/ 	.word	0x0500000f


	//   ....[221]....
        /*0dc8*/ 	.word	0x0500000f


	//   ....[222]....
        /*0dcc*/ 	.word	0x0500000f


	//   ....[223]....
        /*0dd0*/ 	.word	0x0500000f


	//   ....[224]....
        /*0dd4*/ 	.word	0x0500000f


	//   ....[225]....
        /*0dd8*/ 	.word	0x0500000f


	//   ....[226]....
        /*0ddc*/ 	.word	0x0500000f


	//   ....[227]....
        /*0de0*/ 	.word	0x0500000f


	//   ....[228]....
        /*0de4*/ 	.word	0x0500000f


	//   ....[229]....
        /*0de8*/ 	.word	0x0500000f


	//   ....[230]....
        /*0dec*/ 	.word	0x0500000f


	//   ....[231]....
        /*0df0*/ 	.word	0x0500000f


	//   ....[232]....
        /*0df4*/ 	.word	0x0500000f


	//   ....[233]....
        /*0df8*/ 	.word	0x0500000f


	//   ....[234]....
        /*0dfc*/ 	.word	0x0500000f


	//   ....[235]....
        /*0e00*/ 	.word	0x0500000f


	//   ....[236]....
        /*0e04*/ 	.word	0x0500000f


	//   ....[237]....
        /*0e08*/ 	.word	0x0500000f


	//   ....[238]....
        /*0e0c*/ 	.word	0x0500000f


	//   ....[239]....
        /*0e10*/ 	.word	0x0500000f


	//   ....[240]....
        /*0e14*/ 	.word	0x0500000f


	//   ....[241]....
        /*0e18*/ 	.word	0x0500000f


	//   ....[242]....
        /*0e1c*/ 	.word	0x0500000f


	//   ....[243]....
        /*0e20*/ 	.word	0x0500000f


	//   ....[244]....
        /*0e24*/ 	.word	0x0500000f


	//   ....[245]....
        /*0e28*/ 	.word	0x0500000f


	//   ....[246]....
        /*0e2c*/ 	.word	0x0500000f


	//   ....[247]....
        /*0e30*/ 	.word	0x0500000f


	//   ....[248]....
        /*0e34*/ 	.word	0x0500000f


	//   ....[249]....
        /*0e38*/ 	.word	0x0500000f


	//   ....[250]....
        /*0e3c*/ 	.word	0x0500000f


	//   ....[251]....
        /*0e40*/ 	.word	0x0500000f


	//   ....[252]....
        /*0e44*/ 	.word	0x0500000f


	//   ....[253]....
        /*0e48*/ 	.word	0x0500000f


	//   ....[254]....
        /*0e4c*/ 	.word	0x0500000f


	//   ....[255]....
        /*0e50*/ 	.word	0x0500000f


	//   ....[0]....
        /*0e54*/ 	.word	0x0500000f


	//   ....[1]....
        /*0e58*/ 	.word	0x0500000f


	//   ....[2]....
        /*0e5c*/ 	.word	0x0500000f


	//   ....[3]....
        /*0e60*/ 	.word	0x0500000f


	//   ....[4]....
        /*0e64*/ 	.word	0x0500000f


	//   ....[5]....
        /*0e68*/ 	.word	0x0500000f


	//   ....[6]....
        /*0e6c*/ 	.word	0x0500000f


	//   ....[7]....
        /*0e70*/ 	.word	0x0500000f


	//   ....[8]....
        /*0e74*/ 	.word	0x0500000f


	//   ....[9]....
        /*0e78*/ 	.word	0x0500000f


	//   ....[10]....
        /*0e7c*/ 	.word	0x0500000f


	//   ....[11]....
        /*0e80*/ 	.word	0x0500000f


	//   ....[12]....
        /*0e84*/ 	.word	0x0500000f


	//   ....[13]....
        /*0e88*/ 	.word	0x0500000f


	//   ....[14]....
        /*0e8c*/ 	.word	0x0500000f


	//   ....[15]....
        /*0e90*/ 	.word	0x0500000f


	//   ....[16]....
        /*0e94*/ 	.word	0x0500000f


	//   ....[17]....
        /*0e98*/ 	.word	0x0500000f


	//   ....[18]....
        /*0e9c*/ 	.word	0x0500000f


	//   ....[19]....
        /*0ea0*/ 	.word	0x0500000f


	//   ....[20]....
        /*0ea4*/ 	.word	0x0500000f


	//   ....[21]....
        /*0ea8*/ 	.word	0x0500000f


	//   ....[22]....
        /*0eac*/ 	.word	0x0500000f


	//   ....[23]....
        /*0eb0*/ 	.word	0x0500000f


	//   ....[24]....
        /*0eb4*/ 	.word	0x0500000f


	//   ....[25]....
        /*0eb8*/ 	.word	0x0500000f


	//   ....[26]....
        /*0ebc*/ 	.word	0x0500000f


	//   ....[27]....
        /*0ec0*/ 	.word	0x0500000f


	//   ....[28]....
        /*0ec4*/ 	.word	0x0500000f


	//   ....[29]....
        /*0ec8*/ 	.word	0x0500000f


	//   ....[30]....
        /*0ecc*/ 	.word	0x0500000f


	//   ....[31]....
        /*0ed0*/ 	.word	0x0500000f


	//   ....[32]....
        /*0ed4*/ 	.word	0x0500000f


	//   ....[33]....
        /*0ed8*/ 	.word	0x0500000f


	//   ....[34]....
        /*0edc*/ 	.word	0x0500000f


	//   ....[35]....
        /*0ee0*/ 	.word	0x0500000f


	//   ....[36]....
        /*0ee4*/ 	.word	0x0500000f


	//   ....[37]....
        /*0ee8*/ 	.word	0x0500000f


	//   ....[38]....
        /*0eec*/ 	.word	0x0500000f


	//   ....[39]....
        /*0ef0*/ 	.word	0x0500000f


	//   ....[40]....
        /*0ef4*/ 	.word	0x0500000f


	//   ....[41]....
        /*0ef8*/ 	.word	0x0500000f


	//   ....[42]....
        /*0efc*/ 	.word	0x0500000f


	//   ....[43]....
        /*0f00*/ 	.word	0x0500000f


	//   ....[44]....
        /*0f04*/ 	.word	0x0500000f


	//   ....[45]....
        /*0f08*/ 	.word	0x0500000f


	//   ....[46]....
        /*0f0c*/ 	.word	0x0500000f


	//   ....[47]....
        /*0f10*/ 	.word	0x0500000f


	//   ....[48]....
        /*0f14*/ 	.word	0x0500000f


	//   ....[49]....
        /*0f18*/ 	.word	0x0500000f


	//   ....[50]....
        /*0f1c*/ 	.word	0x0500000f


	//   ....[51]....
        /*0f20*/ 	.word	0x0500000f


	//   ....[52]....
        /*0f24*/ 	.word	0x0500000f


	//   ....[53]....
        /*0f28*/ 	.word	0x0500000f


	//   ....[54]....
        /*0f2c*/ 	.word	0x0500000f


	//   ....[55]....
        /*0f30*/ 	.word	0x0500000f


	//   ....[56]....
        /*0f34*/ 	.word	0x0500000f


	//   ....[57]....
        /*0f38*/ 	.word	0x0500000f


	//   ....[58]....
        /*0f3c*/ 	.word	0x0500000f


	//   ....[59]....
        /*0f40*/ 	.word	0x0500000f


	//   ....[60]....
        /*0f44*/ 	.word	0x0500000f


	//   ....[61]....
        /*0f48*/ 	.word	0x0500000f


	//   ....[62]....
        /*0f4c*/ 	.word	0x0500000f


	//   ....[63]....
        /*0f50*/ 	.word	0x0500000f


	//   ....[64]....
        /*0f54*/ 	.word	0x0500000f


	//   ....[65]....
        /*0f58*/ 	.word	0x0500000f


	//   ....[66]....
        /*0f5c*/ 	.word	0x0500000f


	//   ....[67]....
        /*0f60*/ 	.word	0x0500000f


	//   ....[68]....
        /*0f64*/ 	.word	0x0500000f


	//   ....[69]....
        /*0f68*/ 	.word	0x0500000f


	//   ....[70]....
        /*0f6c*/ 	.word	0x0500000f


	//   ....[71]....
        /*0f70*/ 	.word	0x0500000f


	//----- nvinfo : EIATTR_COOP_GROUP_INSTR_OFFSETS
	.align		4
.L_559:
        /*0f74*/ 	.byte	0x04, 0x28
        /*0f76*/ 	.short	(.L_561 - .L_560)


	//   ....[0]....
.L_560:
        /*0f78*/ 	.word	0x00000060


	//   ....[1]....
        /*0f7c*/ 	.word	0x00000140


	//   ....[2]....
        /*0f80*/ 	.word	0x00000190


	//   ....[3]....
        /*0f84*/ 	.word	0x000003c0


	//   ....[4]....
        /*0f88*/ 	.word	0x00000520


	//   ....[5]....
        /*0f8c*/ 	.word	0x00000640


	//   ....[6]....
        /*0f90*/ 	.word	0x000007a0


	//   ....[7]....
        /*0f94*/ 	.word	0x00004330


	//   ....[8]....
        /*0f98*/ 	.word	0x00004340


	//   ....[9]....
        /*0f9c*/ 	.word	0x00005250


	//   ....[10]....
        /*0fa0*/ 	.word	0x00005260


	//   ....[11]....
        /*0fa4*/ 	.word	0x000061a0


	//   ....[12]....
        /*0fa8*/ 	.word	0x000061b0


	//   ....[13]....
        /*0fac*/ 	.word	0x00007d30


	//   ....[14]....
        /*0fb0*/ 	.word	0x00007d40


	//   ....[15]....
        /*0fb4*/ 	.word	0x00008e20


	//   ....[16]....
        /*0fb8*/ 	.word	0x00008e30


	//   ....[17]....
        /*0fbc*/ 	.word	0x00009f20


	//   ....[18]....
        /*0fc0*/ 	.word	0x00009f30


	//   ....[19]....
        /*0fc4*/ 	.word	0x0000b280


	//   ....[20]....
        /*0fc8*/ 	.word	0x0000b290


	//   ....[21]....
        /*0fcc*/ 	.word	0x0000b450


	//   ....[22]....
        /*0fd0*/ 	.word	0x0000b460


	//   ....[23]....
        /*0fd4*/ 	.word	0x0000b630


	//   ....[24]....
        /*0fd8*/ 	.word	0x0000b640


	//   ....[25]....
        /*0fdc*/ 	.word	0x0000ba90


	//   ....[26]....
        /*0fe0*/ 	.word	0x0000baa0


	//   ....[27]....
        /*0fe4*/ 	.word	0x0000bc20


	//   ....[28]....
        /*0fe8*/ 	.word	0x0000bc40


	//   ....[29]....
        /*0fec*/ 	.word	0x0000bdd0


	//   ....[30]....
        /*0ff0*/ 	.word	0x0000bdf0


	//   ....[31]....
        /*0ff4*/ 	.word	0x0000c910


	//   ....[32]....
        /*0ff8*/ 	.word	0x0000d010


	//   ....[33]....
        /*0ffc*/ 	.word	0x0000d020


	//   ....[34]....
        /*1000*/ 	.word	0x0000d030


	//   ....[35]....
        /*1004*/ 	.word	0x0000d040


	//   ....[36]....
        /*1008*/ 	.word	0x0000d650


	//   ....[37]....
        /*100c*/ 	.word	0x0000d660


	//   ....[38]....
        /*1010*/ 	.word	0x0000d670


	//   ....[39]....
        /*1014*/ 	.word	0x0000d680


	//   ....[40]....
        /*1018*/ 	.word	0x0000dc00


	//   ....[41]....
        /*101c*/ 	.word	0x0000dc10


	//   ....[42]....
        /*1020*/ 	.word	0x0000dc20


	//   ....[43]....
        /*1024*/ 	.word	0x0000dc30


	//   ....[44]....
        /*1028*/ 	.word	0x0000e1d0


	//   ....[45]....
        /*102c*/ 	.word	0x0000e1e0


	//   ....[46]....
        /*1030*/ 	.word	0x0000e1f0


	//   ....[47]....
        /*1034*/ 	.word	0x0000e200


	//   ....[48]....
        /*1038*/ 	.word	0x00011d00


	//   ....[49]....
        /*103c*/ 	.word	0x00011d10


	//   ....[50]....
        /*1040*/ 	.word	0x00011d20


	//   ....[51]....
        /*1044*/ 	.word	0x00011d30


	//   ....[52]....
        /*1048*/ 	.word	0x000121d0


	//   ....[53]....
        /*104c*/ 	.word	0x000121e0


	//   ....[54]....
        /*1050*/ 	.word	0x000121f0


	//   ....[55]....
        /*1054*/ 	.word	0x00012200


	//   ....[56]....
        /*1058*/ 	.word	0x00012630


	//   ....[57]....
        /*105c*/ 	.word	0x00012640


	//   ....[58]....
        /*1060*/ 	.word	0x00012650


	//   ....[59]....
        /*1064*/ 	.word	0x00012660


	//   ....[60]....
        /*1068*/ 	.word	0x00012ab0


	//   ....[61]....
        /*106c*/ 	.word	0x00012ac0


	//   ....[62]....
        /*1070*/ 	.word	0x00012ad0


	//   ....[63]....
        /*1074*/ 	.word	0x00012ae0


	//   ....[64]....
        /*1078*/ 	.word	0x00019c60


	//   ....[65]....
        /*107c*/ 	.word	0x0001a050


	//   ....[66]....
        /*1080*/ 	.word	0x0001a0a0


	//   ....[67]....
        /*1084*/ 	.word	0x0001a150


	//   ....[68]....
        /*1088*/ 	.word	0x0001a520


	//   ....[69]....
        /*108c*/ 	.word	0x0001a540


	//   ....[70]....
        /*1090*/ 	.word	0x0001f040


	//   ....[71]....
        /*1094*/ 	.word	0x0001f060


	//   ....[72]....
        /*1098*/ 	.word	0x0001f560


	//   ....[73]....
        /*109c*/ 	.word	0x0001f660


	//   ....[74]....
        /*10a0*/ 	.word	0x0001fae0


	//   ....[75]....
        /*10a4*/ 	.word	0x0001fb30


	//   ....[76]....
        /*10a8*/ 	.word	0x00024120


	//   ....[77]....
        /*10ac*/ 	.word	0x00024150


	//   ....[78]....
        /*10b0*/ 	.word	0x00024440


	//   ....[79]....
        /*10b4*/ 	.word	0x000244b0


	//   ....[80]....
        /*10b8*/ 	.word	0x00025600


	//   ....[81]....
        /*10bc*/ 	.word	0x000256d0


	//   ....[82]....
        /*10c0*/ 	.word	0x000258b0


	//   ....[83]....
        /*10c4*/ 	.word	0x000258d0


	//   ....[84]....
        /*10c8*/ 	.word	0x00027400


	//   ....[85]....
        /*10cc*/ 	.word	0x00027410


	//   ....[86]....
        /*10d0*/ 	.word	0x00027420


	//   ....[87]....
        /*10d4*/ 	.word	0x00027430


	//   ....[88]....
        /*10d8*/ 	.word	0x00027e40


	//   ....[89]....
        /*10dc*/ 	.word	0x00027e50


	//   ....[90]....
        /*10e0*/ 	.word	0x00027fc0


	//   ....[91]....
        /*10e4*/ 	.word	0x00027fe0


	//   ....[92]....
        /*10e8*/ 	.word	0x00028130


	//   ....[93]....
        /*10ec*/ 	.word	0x00028150


	//   ....[94]....
        /*10f0*/ 	.word	0x000282b0


	//   ....[95]....
        /*10f4*/ 	.word	0x000282d0


	//   ....[96]....
        /*10f8*/ 	.word	0x00028ac0


	//   ....[97]....
        /*10fc*/ 	.word	0x00028af0


	//   ....[98]....
        /*1100*/ 	.word	0x00029350


	//   ....[99]....
        /*1104*/ 	.word	0x00029360


	//   ....[100]....
        /*1108*/ 	.word	0x0002a480


	//   ....[101]....
        /*110c*/ 	.word	0x0002a4b0


	//   ....[102]....
        /*1110*/ 	.word	0x0002a610


	//   ....[103]....
        /*1114*/ 	.word	0x0002a630


	//   ....[104]....
        /*1118*/ 	.word	0x0002a780


	//   ....[105]....
        /*111c*/ 	.word	0x0002a7a0


	//   ....[106]....
        /*1120*/ 	.word	0x0002a900


	//   ....[107]....
        /*1124*/ 	.word	0x0002a920


	//   ....[108]....
        /*1128*/ 	.word	0x0002ab00


	//   ....[109]....
        /*112c*/ 	.word	0x0002ad00


	//   ....[110]....
        /*1130*/ 	.word	0x0002ad30


	//   ....[111]....
        /*1134*/ 	.word	0x0002ad60


	//   ....[112]....
        /*1138*/ 	.word	0x0002ad90


	//   ....[113]....
        /*113c*/ 	.word	0x0002adc0


	//   ....[114]....
        /*1140*/ 	.word	0x0002adf0


	//   ....[115]....
        /*1144*/ 	.word	0x0002af90


	//   ....[116]....
        /*1148*/ 	.word	0x0002afc0


	//   ....[117]....
        /*114c*/ 	.word	0x0002aff0


	//   ....[118]....
        /*1150*/ 	.word	0x0002b020


	//   ....[119]....
        /*1154*/ 	.word	0x0002b050


	//   ....[120]....
        /*1158*/ 	.word	0x0002b080


	//   ....[121]....
        /*115c*/ 	.word	0x0002b110


	//   ....[122]....
        /*1160*/ 	.word	0x0002b140


	//   ....[123]....
        /*1164*/ 	.word	0x0002b150


	//   ....[124]....
        /*1168*/ 	.word	0x0002b190


	//   ....[125]....
        /*116c*/ 	.word	0x0002c6c0


	//   ....[126]....
        /*1170*/ 	.word	0x0002edf0


	//   ....[127]....
        /*1174*/ 	.word	0x0002ee30


	//   ....[128]....
        /*1178*/ 	.word	0x0002ee70


	//   ....[129]....
        /*117c*/ 	.word	0x0002ef30


	//   ....[130]....
        /*1180*/ 	.word	0x0002ef60


	//   ....[131]....
        /*1184*/ 	.word	0x0002efc0


	//   ....[132]....
        /*1188*/ 	.word	0x0002f000


	//   ....[133]....
        /*118c*/ 	.word	0x0002f060


	//   ....[134]....
        /*1190*/ 	.word	0x0002f080


	//   ....[135]....
        /*1194*/ 	.word	0x0002f0b0


	//   ....[136]....
        /*1198*/ 	.word	0x0002f8d0


	//   ....[137]....
        /*119c*/ 	.word	0x0002f910


	//   ....[138]....
        /*11a0*/ 	.word	0x0002f930


	//   ....[139]....
        /*11a4*/ 	.word	0x0002f9d0


	//   ....[140]....
        /*11a8*/ 	.word	0x0002f9e0


	//   ....[141]....
        /*11ac*/ 	.word	0x0002fa90


	//   ....[142]....
        /*11b0*/ 	.word	0x0002faa0


	//   ....[143]....
        /*11b4*/ 	.word	0x0002fb50


	//   ....[144]....
        /*11b8*/ 	.word	0x0002fb60


	//   ....[145]....
        /*11bc*/ 	.word	0x0002fc10


	//   ....[146]....
        /*11c0*/ 	.word	0x0002fc20


	//   ....[147]....
        /*11c4*/ 	.word	0x0002fcd0


	//   ....[148]....
        /*11c8*/ 	.word	0x0002fce0


	//   ....[149]....
        /*11cc*/ 	.word	0x0002fd90


	//   ....[150]....
        /*11d0*/ 	.word	0x0002fda0


	//   ....[151]....
        /*11d4*/ 	.word	0x0002fdf0


	//   ....[152]....
        /*11d8*/ 	.word	0x00030600


	//   ....[153]....
        /*11dc*/ 	.word	0x00030640


	//   ....[154]....
        /*11e0*/ 	.word	0x00030670


	//   ....[155]....
        /*11e4*/ 	.word	0x00030730


	//   ....[156]....
        /*11e8*/ 	.word	0x00030760


	//   ....[157]....
        /*11ec*/ 	.word	0x000307b0


	//   ....[158]....
        /*11f0*/ 	.word	0x000307e0


	//   ....[159]....
        /*11f4*/ 	.word	0x00030830


	//   ....[160]....
        /*11f8*/ 	.word	0x00030860


	//   ....[161]....
        /*11fc*/ 	.word	0x000308d0


	//   ....[162]....
        /*1200*/ 	.word	0x00030bd0


	//   ....[163]....
        /*1204*/ 	.word	0x00030c00


	//   ....[164]....
        /*1208*/ 	.word	0x00030cc0


	//   ....[165]....
        /*120c*/ 	.word	0x00030cd0


	//   ....[166]....
        /*1210*/ 	.word	0x00030d80


	//   ....[167]....
        /*1214*/ 	.word	0x00030d90


	//   ....[168]....
        /*1218*/ 	.word	0x00030e40


	//   ....[169]....
        /*121c*/ 	.word	0x00030e50


	//   ....[170]....
        /*1220*/ 	.word	0x00030e60


	//   ....[171]....
        /*1224*/ 	.word	0x00030f10


	//   ....[172]....
        /*1228*/ 	.word	0x000314c0


	//   ....[173]....
        /*122c*/ 	.word	0x00031500


	//   ....[174]....
        /*1230*/ 	.word	0x00031590


	//   ....[175]....
        /*1234*/ 	.word	0x000315c0


	//   ....[176]....
        /*1238*/ 	.word	0x00031650


	//   ....[177]....
        /*123c*/ 	.word	0x00031680


	//   ....[178]....
        /*1240*/ 	.word	0x00031710


	//   ....[179]....
        /*1244*/ 	.word	0x00031740


	//   ....[180]....
        /*1248*/ 	.word	0x00031750


	//   ....[181]....
        /*124c*/ 	.word	0x000317e0


	//   ....[182]....
        /*1250*/ 	.word	0x00031c80


	//   ....[183]....
        /*1254*/ 	.word	0x00031cb0


	//   ....[184]....
        /*1258*/ 	.word	0x00031d10


	//   ....[185]....
        /*125c*/ 	.word	0x00031d40


	//   ....[186]....
        /*1260*/ 	.word	0x00031d70


	//   ....[187]....
        /*1264*/ 	.word	0x00031da0


	//   ....[188]....
        /*1268*/ 	.word	0x00031dd0


	//   ....[189]....
        /*126c*/ 	.word	0x00031e00


	//   ....[190]....
        /*1270*/ 	.word	0x00031fb0


	//   ....[191]....
        /*1274*/ 	.word	0x00031fe0


	//   ....[192]....
        /*1278*/ 	.word	0x00032010


	//   ....[193]....
        /*127c*/ 	.word	0x00032040


	//   ....[194]....
        /*1280*/ 	.word	0x00032070


	//   ....[195]....
        /*1284*/ 	.word	0x000320a0


	//   ....[196]....
        /*1288*/ 	.word	0x00032160


	//   ....[197]....
        /*128c*/ 	.word	0x00032180


	//   ....[198]....
        /*1290*/ 	.word	0x000321a0


	//   ....[199]....
        /*1294*/ 	.word	0x00032200


	//   ....[200]....
        /*1298*/ 	.word	0x00032c30


	//   ....[201]....
        /*129c*/ 	.word	0x00032f50


	//   ....[202]....
        /*12a0*/ 	.word	0x00032fe0


	//   ....[203]....
        /*12a4*/ 	.word	0x00033080


	//   ....[204]....
        /*12a8*/ 	.word	0x00033110


	//   ....[205]....
        /*12ac*/ 	.word	0x000331b0


	//   ....[206]....
        /*12b0*/ 	.word	0x00033240


	//   ....[207]....
        /*12b4*/ 	.word	0x00033330


	//   ....[208]....
        /*12b8*/ 	.word	0x000333c0


	//   ....[209]....
        /*12bc*/ 	.word	0x00033460


	//   ....[210]....
        /*12c0*/ 	.word	0x000334f0


	//   ....[211]....
        /*12c4*/ 	.word	0x00033590


	//   ....[212]....
        /*12c8*/ 	.word	0x00033620


	//   ....[213]....
        /*12cc*/ 	.word	0x00033710


	//   ....[214]....
        /*12d0*/ 	.word	0x000337a0


	//   ....[215]....
        /*12d4*/ 	.word	0x00033840


	//   ....[216]....
        /*12d8*/ 	.word	0x000338d0


	//   ....[217]....
        /*12dc*/ 	.word	0x00033970


	//   ....[218]....
        /*12e0*/ 	.word	0x00033a00


	//   ....[219]....
        /*12e4*/ 	.word	0x00033af0


	//   ....[220]....
        /*12e8*/ 	.word	0x00033b80


	//   ....[221]....
        /*12ec*/ 	.word	0x00033bd0


	//   ....[222]....
        /*12f0*/ 	.word	0x00033c20


	//   ....[223]....
        /*12f4*/ 	.word	0x00033cc0


	//   ....[224]....
        /*12f8*/ 	.word	0x00033d50


	//   ....[225]....
        /*12fc*/ 	.word	0x00033da0


	//   ....[226]....
        /*1300*/ 	.word	0x00033df0


	//   ....[227]....
        /*1304*/ 	.word	0x00033e90


	//   ....[228]....
        /*1308*/ 	.word	0x00033f20


	//   ....[229]....
        /*130c*/ 	.word	0x00033f70


	//   ....[230]....
        /*1310*/ 	.word	0x00033fc0


	//   ....[231]....
        /*1314*/ 	.word	0x00034060


	//   ....[232]....
        /*1318*/ 	.word	0x000340f0


	//   ....[233]....
        /*131c*/ 	.word	0x00034140


	//   ....[234]....
        /*1320*/ 	.word	0x00034190


	//   ....[235]....
        /*1324*/ 	.word	0x00034280


	//   ....[236]....
        /*1328*/ 	.word	0x00034310


	//   ....[237]....
        /*132c*/ 	.word	0x00034360


	//   ....[238]....
        /*1330*/ 	.word	0x000343b0


	//   ....[239]....
        /*1334*/ 	.word	0x00034440


	//   ....[240]....
        /*1338*/ 	.word	0x000344d0


	//   ....[241]....
        /*133c*/ 	.word	0x00034520


	//   ....[242]....
        /*1340*/ 	.word	0x00034570


	//   ....[243]....
        /*1344*/ 	.word	0x00034600


	//   ....[244]....
        /*1348*/ 	.word	0x00034690


	//   ....[245]....
        /*134c*/ 	.word	0x000346e0


	//   ....[246]....
        /*1350*/ 	.word	0x00034730


	//   ....[247]....
        /*1354*/ 	.word	0x000347d0


	//   ....[248]....
        /*1358*/ 	.word	0x00034860


	//   ....[249]....
        /*135c*/ 	.word	0x000348b0


	//   ....[250]....
        /*1360*/ 	.word	0x00034900


	//   ....[251]....
        /*1364*/ 	.word	0x00034c00


	//   ....[252]....
        /*1368*/ 	.word	0x00034ee0


	//   ....[253]....
        /*136c*/ 	.word	0x00034fd0


	//   ....[254]....
        /*1370*/ 	.word	0x000350b0


	//   ....[255]....
        /*1374*/ 	.word	0x00035200


	//   ....[0]....
        /*1378*/ 	.word	0x00035250


	//   ....[1]....
        /*137c*/ 	.word	0x00035360


	//   ....[2]....
        /*1380*/ 	.word	0x000353c0


	//   ....[3]....
        /*1384*/ 	.word	0x000354d0


	//   ....[4]....
        /*1388*/ 	.word	0x00035530


	//   ....[5]....
        /*138c*/ 	.word	0x00035630


	//   ....[6]....
        /*1390*/ 	.word	0x00035680


	//   ....[7]....
        /*1394*/ 	.word	0x00035730


	//   ....[8]....
        /*1398*/ 	.word	0x00035790


	//   ....[9]....
        /*139c*/ 	.word	0x000358c0


	//   ....[10]....
        /*13a0*/ 	.word	0x00035910


	//   ....[11]....
        /*13a4*/ 	.word	0x00035a50


	//   ....[12]....
        /*13a8*/ 	.word	0x00035aa0


	//   ....[13]....
        /*13ac*/ 	.word	0x00035be0


	//   ....[14]....
        /*13b0*/ 	.word	0x00035c30


	//   ....[15]....
        /*13b4*/ 	.word	0x00035d70


	//   ....[16]....
        /*13b8*/ 	.word	0x00035dc0


	//   ....[17]....
        /*13bc*/ 	.word	0x00035f00


	//   ....[18]....
        /*13c0*/ 	.word	0x00035f50


	//   ....[19]....
        /*13c4*/ 	.word	0x00036090


	//   ....[20]....
        /*13c8*/ 	.word	0x000360e0


	//   ....[21]....
        /*13cc*/ 	.word	0x00036200


	//   ....[22]....
        /*13d0*/ 	.word	0x00036250


	//   ....[23]....
        /*13d4*/ 	.word	0x00036380


	//   ....[24]....
        /*13d8*/ 	.word	0x00036450


	//   ....[25]....
        /*13dc*/ 	.word	0x000365c0


	//   ....[26]....
        /*13e0*/ 	.word	0x00036610


	//   ....[27]....
        /*13e4*/ 	.word	0x00036710


	//   ....[28]....
        /*13e8*/ 	.word	0x00036760


	//   ....[29]....
        /*13ec*/ 	.word	0x00036860


	//   ....[30]....
        /*13f0*/ 	.word	0x000368b0


	//   ....[31]....
        /*13f4*/ 	.word	0x000369e0


	//   ....[32]....
        /*13f8*/ 	.word	0x00036a30


	//   ....[33]....
        /*13fc*/ 	.word	0x00036b20


	//   ....[34]....
        /*1400*/ 	.word	0x00036bc0


	//   ....[35]....
        /*1404*/ 	.word	0x00036d00


	//   ....[36]....
        /*1408*/ 	.word	0x00036d50


	//   ....[37]....
        /*140c*/ 	.word	0x00036e90


	//   ....[38]....
        /*1410*/ 	.word	0x00036ee0


	//   ....[39]....
        /*1414*/ 	.word	0x00037020


	//   ....[40]....
        /*1418*/ 	.word	0x00037070


	//   ....[41]....
        /*141c*/ 	.word	0x000371b0


	//   ....[42]....
        /*1420*/ 	.word	0x00037200


	//   ....[43]....
        /*1424*/ 	.word	0x000372f0


	//   ....[44]....
        /*1428*/ 	.word	0x000373b0


	//   ....[45]....
        /*142c*/ 	.word	0x00037540


	//   ....[46]....
        /*1430*/ 	.word	0x00037590


	//   ....[47]....
        /*1434*/ 	.word	0x000376c0


	//   ....[48]....
        /*1438*/ 	.word	0x00037710


	//   ....[49]....
        /*143c*/ 	.word	0x00037840


	//   ....[50]....
        /*1440*/ 	.word	0x00037890


	//   ....[51]....
        /*1444*/ 	.word	0x000379c0


	//   ....[52]....
        /*1448*/ 	.word	0x00037a10


	//   ....[53]....
        /*144c*/ 	.word	0x00037aa0


	//   ....[54]....
        /*1450*/ 	.word	0x00037b40


	//   ....[55]....
        /*1454*/ 	.word	0x00037cd0


	//   ....[56]....
        /*1458*/ 	.word	0x00037d40


	//   ....[57]....
        /*145c*/ 	.word	0x00037db0


	//   ....[58]....
        /*1460*/ 	.word	0x00037e20


	//   ....[59]....
        /*1464*/ 	.word	0x00037e90


	//   ....[60]....
        /*1468*/ 	.word	0x00037f10


	//   ....[61]....
        /*146c*/ 	.word	0x00037f90


	//   ....[62]....
        /*1470*/ 	.word	0x00038020


	//   ....[63]....
        /*1474*/ 	.word	0x00038090


	//   ....[64]....
        /*1478*/ 	.word	0x00038100


	//   ....[65]....
        /*147c*/ 	.word	0x00038170


	//   ....[66]....
        /*1480*/ 	.word	0x000381f0


	//   ....[67]....
        /*1484*/ 	.word	0x00038260


	//   ....[68]....
        /*1488*/ 	.word	0x000382f0


	//   ....[69]....
        /*148c*/ 	.word	0x00038350


	//   ....[70]....
        /*1490*/ 	.word	0x000383e0


	//   ....[71]....
        /*1494*/ 	.word	0x00038510


	//----- nvinfo : EIATTR_REG_RECONFIG
	.align		4
.L_561:
        /*1498*/ 	.byte	0x01, 0x54
	.zero		2


	//----- nvinfo : EIATTR_SYSCALL_OFFSETS
	.align		4
        /*149c*/ 	.byte	0x04, 0x46
        /*149e*/ 	.short	(.L_563 - .L_562)


	//   ....[0]....
.L_562:
        /*14a0*/ 	.word	0x000026b0


	//   ....[1]....
        /*14a4*/ 	.word	0x00002800


	//   ....[2]....
        /*14a8*/ 	.word	0x0000ca80


	//   ....[3]....
        /*14ac*/ 	.word	0x0000cdb0


	//   ....[4]....
        /*14b0*/ 	.word	0x0002e420


	//   ....[5]....
        /*14b4*/ 	.word	0x0002e570


	//   ....[6]....
        /*14b8*/ 	.word	0x0002e660


	//   ....[7]....
        /*14bc*/ 	.word	0x0002f540


	//----- nvinfo : EIATTR_MBARRIER_INSTR_OFFSETS
	.align		4
.L_563:
        /*14c0*/ 	.byte	0x04, 0x39
        /*14c2*/ 	.short	(.L_565 - .L_564)


	//   ....[0]....
.L_564:
        /*14c4*/ 	.word	0x00000270
        /*14c8*/ 	.word	0x000000ff
        /*14cc*/ 	.word	0x00038800
        /*14d0*/ 	.short	0x0100
        /*14d2*/ 	.byte	0x08
	.zero		1


	//   ....[1]....
        /*14d4*/ 	.word	0x00000280
        /*14d8*/ 	.word	0x000000ff
        /*14dc*/ 	.word	0x00038820
        /*14e0*/ 	.short	0x0100
        /*14e2*/ 	.byte	0x08
	.zero		1


	//   ....[2]....
        /*14e4*/ 	.word	0x00000370
        /*14e8*/ 	.word	0x000000ff
        /*14ec*/ 	.word	0x00038830
        /*14f0*/ 	.short	0x0100
        /*14f2*/ 	.byte	0x08
	.zero		1


	//   ....[3]....
        /*14f4*/ 	.word	0x00000380
        /*14f8*/ 	.word	0x000000ff
        /*14fc*/ 	.word	0x00038840
        /*1500*/ 	.short	0x0100
        /*1502*/ 	.byte	0x08
	.zero		1


	//   ....[4]....
        /*1504*/ 	.word	0x00000390
        /*1508*/ 	.word	0x000000ff
        /*150c*/ 	.word	0x00038838
        /*1510*/ 	.short	0x0100
        /*1512*/ 	.byte	0x08
	.zero		1


	//   ....[5]....
        /*1514*/ 	.word	0x000003a0
        /*1518*/ 	.word	0x000000ff
        /*151c*/ 	.word	0x00038848
        /*1520*/ 	.short	0x0100
        /*1522*/ 	.byte	0x08
	.zero		1


	//   ....[6]....
        /*1524*/ 	.word	0x000004d0
        /*1528*/ 	.word	0x000000ff
        /*152c*/ 	.word	0x00038850
        /*1530*/ 	.short	0x0100
        /*1532*/ 	.byte	0x08
	.zero		1


	//   ....[7]....
        /*1534*/ 	.word	0x000004e0
        /*1538*/ 	.word	0x000000ff
        /*153c*/ 	.word	0x00038860
        /*1540*/ 	.short	0x0100
        /*1542*/ 	.byte	0x08
	.zero		1


	//   ....[8]....
        /*1544*/ 	.word	0x000004f0
        /*1548*/ 	.word	0x000000ff
        /*154c*/ 	.word	0x00038858
        /*1550*/ 	.short	0x0100
        /*1552*/ 	.byte	0x08
	.zero		1


	//   ....[9]....
        /*1554*/ 	.word	0x00000500
        /*1558*/ 	.word	0x000000ff
        /*155c*/ 	.word	0x00038868
        /*1560*/ 	.short	0x0100
        /*1562*/ 	.byte	0x08
	.zero		1


	//   ....[10]....
        /*1564*/ 	.word	0x000005f0
        /*1568*/ 	.word	0x000000ff
        /*156c*/ 	.word	0x00038870
        /*1570*/ 	.short	0x0100
        /*1572*/ 	.byte	0x06
	.zero		1


	//   ....[11]....
        /*1574*/ 	.word	0x00000600
        /*1578*/ 	.word	0x000000ff
        /*157c*/ 	.word	0x00038880
        /*1580*/ 	.short	0x0100
        /*1582*/ 	.byte	0x06
	.zero		1


	//   ....[12]....
        /*1584*/ 	.word	0x00000610
        /*1588*/ 	.word	0x000000ff
        /*158c*/ 	.word	0x00038878
        /*1590*/ 	.short	0x0100
        /*1592*/ 	.byte	0x06
	.zero		1


	//   ....[13]....
        /*1594*/ 	.word	0x00000620
        /*1598*/ 	.word	0x000000ff
        /*159c*/ 	.word	0x00038888
        /*15a0*/ 	.short	0x0100
        /*15a2*/ 	.byte	0x06
	.zero		1


	//   ....[14]....
        /*15a4*/ 	.word	0x00000750
        /*15a8*/ 	.word	0x000000ff
        /*15ac*/ 	.word	0x00038890
        /*15b0*/ 	.short	0x0100
        /*15b2*/ 	.byte	0x08
	.zero		1


	//   ....[15]....
        /*15b4*/ 	.word	0x00000760
        /*15b8*/ 	.word	0x000000ff
        /*15bc*/ 	.word	0x000388a0
        /*15c0*/ 	.short	0x0100
        /*15c2*/ 	.byte	0x08
	.zero		1


	//   ....[16]....
        /*15c4*/ 	.word	0x00000770
        /*15c8*/ 	.word	0x000000ff
        /*15cc*/ 	.word	0x00038898
        /*15d0*/ 	.short	0x0100
        /*15d2*/ 	.byte	0x08
	.zero		1


	//   ....[17]....
        /*15d4*/ 	.word	0x00000780
        /*15d8*/ 	.word	0x000000ff
        /*15dc*/ 	.word	0x000388a8
        /*15e0*/ 	.short	0x0100
        /*15e2*/ 	.byte	0x08
	.zero		1


	//   ....[18]....
        /*15e4*/ 	.word	0x000008b0
        /*15e8*/ 	.word	0x000000ff
        /*15ec*/ 	.word	0x000388b0
        /*15f0*/ 	.short	0x0100
        /*15f2*/ 	.byte	0x08
	.zero		1


	//   ....[19]....
        /*15f4*/ 	.word	0x000008c0
        /*15f8*/ 	.word	0x000000ff
        /*15fc*/ 	.word	0x000388c0
        /*1600*/ 	.short	0x0100
        /*1602*/ 	.byte	0x08
	.zero		1


	//   ....[20]....
        /*1604*/ 	.word	0x000008d0
        /*1608*/ 	.word	0x000000ff
        /*160c*/ 	.word	0x000388b8
        /*1610*/ 	.short	0x0100
        /*1612*/ 	.byte	0x08
	.zero		1


	//   ....[21]....
        /*1614*/ 	.word	0x000008e0
        /*1618*/ 	.word	0x000000ff
        /*161c*/ 	.word	0x000388c8
        /*1620*/ 	.short	0x0100
        /*1622*/ 	.byte	0x08
	.zero		1


	//   ....[22]....
        /*1624*/ 	.word	0x000042e0
        /*1628*/ 	.word	0x00000058
        /*162c*/ 	.word	0x00038890
        /*1630*/ 	.short	0x010a
        /*1632*/ 	.byte	0x3f
	.zero		1


	//   ....[23]....
        /*1634*/ 	.word	0x00007cc0
        /*1638*/ 	.word	0x00000058
        /*163c*/ 	.word	0x00038890
        /*1640*/ 	.short	0x010a
        /*1642*/ 	.byte	0x3f
	.zero		1


	//   ....[24]....
        /*1644*/ 	.word	0x0000b0e0
        /*1648*/ 	.word	0x00000058
        /*164c*/ 	.word	0x00038890
        /*1650*/ 	.short	0x010a
        /*1652*/ 	.byte	0x3f
	.zero		1


	//   ....[25]....
        /*1654*/ 	.word	0x0000b8c0
        /*1658*/ 	.word	0x0000000b
        /*165c*/ 	.word	0x00000000
        /*1660*/ 	.short	0x0101
        /*1662*/ 	.byte	0x3f
	.zero		1


	//   ....[26]....
        /*1664*/ 	.word	0x0000b900
        /*1668*/ 	.word	0x00000058
        /*166c*/ 	.word	0x000388b0
        /*1670*/ 	.short	0x010a
        /*1672*/ 	.byte	0x3f
	.zero		1


	//   ....[27]....
        /*1674*/ 	.word	0x0000c030
        /*1678*/ 	.word	0x00000058
        /*167c*/ 	.word	0x00000000
        /*1680*/ 	.short	0x0101
        /*1682*/ 	.byte	0x3f
	.zero		1


	//   ....[28]....
        /*1684*/ 	.word	0x0000cb10
        /*1688*/ 	.word	0x00000017
        /*168c*/ 	.word	0x00038800
        /*1690*/ 	.short	0x010a
        /*1692*/ 	.byte	0x3f
	.zero		1


	//   ....[29]....
        /*1694*/ 	.word	0x0000cb60
        /*1698*/ 	.word	0x00000017
        /*169c*/ 	.word	0x00038800
        /*16a0*/ 	.short	0x010a
        /*16a2*/ 	.byte	0x3f
	.zero		1


	//   ....[30]....
        /*16a4*/ 	.word	0x0000e640
        /*16a8*/ 	.word	0x00000017
        /*16ac*/ 	.word	0x00038800
        /*16b0*/ 	.short	0x010a
        /*16b2*/ 	.byte	0x3f
	.zero		1


	//   ....[31]....
        /*16b4*/ 	.word	0x00012dd0
        /*16b8*/ 	.word	0x00000017
        /*16bc*/ 	.word	0x00038800
        /*16c0*/ 	.short	0x010a
        /*16c2*/ 	.byte	0x3f
	.zero		1


	//   ....[32]....
        /*16c4*/ 	.word	0x00016b20
        /*16c8*/ 	.word	0x00000000
        /*16cc*/ 	.word	0x00038830
        /*16d0*/ 	.short	0x010a
        /*16d2*/ 	.byte	0x3f
	.zero		1


	//   ....[33]....
        /*16d4*/ 	.word	0x00016b60
        /*16d8*/ 	.word	0x00000000
        /*16dc*/ 	.word	0x00038830
        /*16e0*/ 	.short	0x010a
        /*16e2*/ 	.byte	0x3f
	.zero		1


	//   ....[34]....
        /*16e4*/ 	.word	0x0001a880
        /*16e8*/ 	.word	0x00000000
        /*16ec*/ 	.word	0x00000000
        /*16f0*/ 	.short	0x0101
        /*16f2*/ 	.byte	0x3f
	.zero		1


	//   ....[35]....
        /*16f4*/ 	.word	0x0001b450
        /*16f8*/ 	.word	0x0000000a
        /*16fc*/ 	.word	0x00038830
        /*1700*/ 	.short	0x010a
        /*1702*/ 	.byte	0x3f
	.zero		1


	//   ....[36]....
        /*1704*/ 	.word	0x0001b4d0
        /*1708*/ 	.word	0x0000000a
        /*170c*/ 	.word	0x00038830
        /*1710*/ 	.short	0x010a
        /*1712*/ 	.byte	0x3f
	.zero		1


	//   ....[37]....
        /*1714*/ 	.word	0x0001ebc0
        /*1718*/ 	.word	0x00000006
        /*171c*/ 	.word	0x00038850
        /*1720*/ 	.short	0x010a
        /*1722*/ 	.byte	0x3f
	.zero		1


	//   ....[38]....
        /*1724*/ 	.word	0x0001ec10
        /*1728*/ 	.word	0x00000006
        /*172c*/ 	.word	0x00038850
        /*1730*/ 	.short	0x010a
        /*1732*/ 	.byte	0x3f
	.zero		1


	//   ....[39]....
        /*1734*/ 	.word	0x0001efd0
        /*1738*/ 	.word	0x0000000a
        /*173c*/ 	.word	0x00000000
        /*1740*/ 	.short	0x0101
        /*1742*/ 	.byte	0x3f
	.zero		1


	//   ....[40]....
        /*1744*/ 	.word	0x00020230
        /*1748*/ 	.word	0x00000006
        /*174c*/ 	.word	0x00000000
        /*1750*/ 	.short	0x0101
        /*1752*/ 	.byte	0x3f
	.zero		1


	//   ....[41]....
        /*1754*/ 	.word	0x000204c0
        /*1758*/ 	.word	0x00000003
        /*175c*/ 	.word	0x00038830
        /*1760*/ 	.short	0x010a
        /*1762*/ 	.byte	0x3f
	.zero		1


	//   ....[42]....
        /*1764*/ 	.word	0x00020540
        /*1768*/ 	.word	0x00000003
        /*176c*/ 	.word	0x00038830
        /*1770*/ 	.short	0x010a
        /*1772*/ 	.byte	0x3f
	.zero		1


	//   ....[43]....
        /*1774*/ 	.word	0x00023c40
        /*1778*/ 	.word	0x00000006
        /*177c*/ 	.word	0x00038850
        /*1780*/ 	.short	0x010a
        /*1782*/ 	.byte	0x3f
	.zero		1


	//   ....[44]....
        /*1784*/ 	.word	0x00023c90
        /*1788*/ 	.word	0x00000006
        /*178c*/ 	.word	0x00038850
        /*1790*/ 	.short	0x010a
        /*1792*/ 	.byte	0x3f
	.zero		1


	//   ....[45]....
        /*1794*/ 	.word	0x00024010
        /*1798*/ 	.word	0x00000002
        /*179c*/ 	.word	0x00000000
        /*17a0*/ 	.short	0x0101
        /*17a2*/ 	.byte	0x3f
	.zero		1


	//   ....[46]....
        /*17a4*/ 	.word	0x00024ba0
        /*17a8*/ 	.word	0x00000006
        /*17ac*/ 	.word	0x00000000
        /*17b0*/ 	.short	0x0101
        /*17b2*/ 	.byte	0x3f
	.zero		1


	//   ....[47]....
        /*17b4*/ 	.word	0x00025550
        /*17b8*/ 	.word	0x0000000a
        /*17bc*/ 	.word	0x00038850
        /*17c0*/ 	.short	0x010a
        /*17c2*/ 	.byte	0x3f
	.zero		1


	//   ....[48]....
        /*17c4*/ 	.word	0x000255a0
        /*17c8*/ 	.word	0x0000000a
        /*17cc*/ 	.word	0x00038850
        /*17d0*/ 	.short	0x010a
        /*17d2*/ 	.byte	0x3f
	.zero		1


	//   ....[49]....
        /*17d4*/ 	.word	0x00025aa0
        /*17d8*/ 	.word	0x0000000a
        /*17dc*/ 	.word	0x00000000
        /*17e0*/ 	.short	0x0101
        /*17e2*/ 	.byte	0x3f
	.zero		1


	//   ....[50]....
        /*17e4*/ 	.word	0x00027e20
        /*17e8*/ 	.word	0x00000014
        /*17ec*/ 	.word	0x00000000
        /*17f0*/ 	.short	0x0101
        /*17f2*/ 	.byte	0x3f
	.zero		1


	//   ....[51]....
        /*17f4*/ 	.word	0x00028ae0
        /*17f8*/ 	.word	0x00000002
        /*17fc*/ 	.word	0x00000000
        /*1800*/ 	.short	0x0101
        /*1802*/ 	.byte	0x3f
	.zero		1


	//   ....[52]....
        /*1804*/ 	.word	0x0002c7a0
        /*1808*/ 	.word	0x00000010
        /*180c*/ 	.word	0x00038820
        /*1810*/ 	.short	0x010a
        /*1812*/ 	.byte	0x3f
	.zero		1


	//   ....[53]....
        /*1814*/ 	.word	0x0002c830
        /*1818*/ 	.word	0x0000000b
        /*181c*/ 	.word	0x000388a0
        /*1820*/ 	.short	0x010a
        /*1822*/ 	.byte	0x3f
	.zero		1


	//   ....[54]....
        /*1824*/ 	.word	0x0002cd80
        /*1828*/ 	.word	0x0000000b
        /*182c*/ 	.word	0x000388c0
        /*1830*/ 	.short	0x010a
        /*1832*/ 	.byte	0x3f
	.zero		1


	//   ....[55]....
        /*1834*/ 	.word	0x0002d390
        /*1838*/ 	.word	0x0000000a
        /*183c*/ 	.word	0x000388a0
        /*1840*/ 	.short	0x010a
        /*1842*/ 	.byte	0x3f
	.zero		1


	//   ....[56]....
        /*1844*/ 	.word	0x0002d8d0
        /*1848*/ 	.word	0x0000000a
        /*184c*/ 	.word	0x000388c0
        /*1850*/ 	.short	0x010a
        /*1852*/ 	.byte	0x3f
	.zero		1


	//   ....[57]....
        /*1854*/ 	.word	0x0002ec20
        /*1858*/ 	.word	0x00000005
        /*185c*/ 	.word	0x00038840
        /*1860*/ 	.short	0x010a
        /*1862*/ 	.byte	0x3f
	.zero		1


	//   ....[58]....
        /*1864*/ 	.word	0x0002f230
        /*1868*/ 	.word	0x00000005
        /*186c*/ 	.word	0x00038830
        /*1870*/ 	.short	0x0107
        /*1872*/ 	.byte	0x3f
	.zero		1


	//   ....[59]....
        /*1874*/ 	.word	0x0002f310
        /*1878*/ 	.word	0x00000005
        /*187c*/ 	.word	0x00038830
        /*1880*/ 	.short	0x0101
        /*1882*/ 	.byte	0x3f
	.zero		1


	//   ....[60]....
        /*1884*/ 	.word	0x0002ff30
        /*1888*/ 	.word	0x00000010
        /*188c*/ 	.word	0x00038800
        /*1890*/ 	.short	0x0107
        /*1892*/ 	.byte	0x3f
	.zero		1


	//   ....[61]....
        /*1894*/ 	.word	0x00030050
        /*1898*/ 	.word	0x00000010
        /*189c*/ 	.word	0x00038800
        /*18a0*/ 	.short	0x0101
        /*18a2*/ 	.byte	0x3f
	.zero		1


	//   ....[62]....
        /*18a4*/ 	.word	0x00030070
        /*18a8*/ 	.word	0x00000010
        /*18ac*/ 	.word	0x00038820
        /*18b0*/ 	.short	0x010a
        /*18b2*/ 	.byte	0x3f
	.zero		1


	//   ....[63]....
        /*18b4*/ 	.word	0x00030470
        /*18b8*/ 	.word	0x00000006
        /*18bc*/ 	.word	0x00038840
        /*18c0*/ 	.short	0x010a
        /*18c2*/ 	.byte	0x3f
	.zero		1


	//   ....[64]....
        /*18c4*/ 	.word	0x000309f0
        /*18c8*/ 	.word	0x00000006
        /*18cc*/ 	.word	0x00038830
        /*18d0*/ 	.short	0x0107
        /*18d2*/ 	.byte	0x3f
	.zero		1


	//   ....[65]....
        /*18d4*/ 	.word	0x00030ab0
        /*18d8*/ 	.word	0x00000006
        /*18dc*/ 	.word	0x00038830
        /*18e0*/ 	.short	0x0101
        /*18e2*/ 	.byte	0x3f
	.zero		1


	//   ....[66]....
        /*18e4*/ 	.word	0x00030b10
        /*18e8*/ 	.word	0x00000006
        /*18ec*/ 	.word	0x00038860
        /*18f0*/ 	.short	0x010a
        /*18f2*/ 	.byte	0x3f
	.zero		1


	//   ....[67]....
        /*18f4*/ 	.word	0x00031040
        /*18f8*/ 	.word	0x00000006
        /*18fc*/ 	.word	0x00038850
        /*1900*/ 	.short	0x0107
        /*1902*/ 	.byte	0x3f
	.zero		1


	//   ....[68]....
        /*1904*/ 	.word	0x000311e0
        /*1908*/ 	.word	0x00000006
        /*190c*/ 	.word	0x00038850
        /*1910*/ 	.short	0x0101
        /*1912*/ 	.byte	0x3f
	.zero		1


	//   ....[69]....
        /*1914*/ 	.word	0x00031410
        /*1918*/ 	.word	0x00000004
        /*191c*/ 	.word	0x00038860
        /*1920*/ 	.short	0x010a
        /*1922*/ 	.byte	0x3f
	.zero		1


	//   ....[70]....
        /*1924*/ 	.word	0x00031970
        /*1928*/ 	.word	0x00000004
        /*192c*/ 	.word	0x00038850
        /*1930*/ 	.short	0x0107
        /*1932*/ 	.byte	0x3f
	.zero		1


	//   ....[71]....
        /*1934*/ 	.word	0x00031a30
        /*1938*/ 	.word	0x00000004
        /*193c*/ 	.word	0x00038850
        /*1940*/ 	.short	0x0101
        /*1942*/ 	.byte	0x3f
	.zero		1


	//   ....[72]....
        /*1944*/ 	.word	0x00032bb0
        /*1948*/ 	.word	0x00000005
        /*194c*/ 	.word	0x00038820
        /*1950*/ 	.short	0x010a
        /*1952*/ 	.byte	0x3f
	.zero		1


	//   ....[73]....
        /*1954*/ 	.word	0x00032d20
        /*1958*/ 	.word	0x00000003
        /*195c*/ 	.word	0x00038840
        /*1960*/ 	.short	0x010a
        /*1962*/ 	.byte	0x3f
	.zero		1


	//   ....[74]....
        /*1964*/ 	.word	0x00032dc0
        /*1968*/ 	.word	0x00000017
        /*196c*/ 	.word	0x00038840
        /*1970*/ 	.short	0x010a
        /*1972*/ 	.byte	0x3f
	.zero		1


	//   ....[75]....
        /*1974*/ 	.word	0x00032e00
        /*1978*/ 	.word	0x00000003
        /*197c*/ 	.word	0x00038860
        /*1980*/ 	.short	0x010a
        /*1982*/ 	.byte	0x3f
	.zero		1


	//   ....[76]....
        /*1984*/ 	.word	0x00032e40
        /*1988*/ 	.word	0x00000017
        /*198c*/ 	.word	0x00038860
        /*1990*/ 	.short	0x010a
        /*1992*/ 	.byte	0x3f
	.zero		1


	//   ....[77]....
        /*1994*/ 	.word	0x00032ea0
        /*1998*/ 	.word	0x00000058
        /*199c*/ 	.word	0x00038890
        /*19a0*/ 	.short	0x010a
        /*19a2*/ 	.byte	0x3f
	.zero		1


	//   ....[78]....
        /*19a4*/ 	.word	0x00033280
        /*19a8*/ 	.word	0x00000058
        /*19ac*/ 	.word	0x00038890
        /*19b0*/ 	.short	0x010a
        /*19b2*/ 	.byte	0x3f
	.zero		1


	//   ....[79]....
        /*19b4*/ 	.word	0x00033660
        /*19b8*/ 	.word	0x00000058
        /*19bc*/ 	.word	0x00038890
        /*19c0*/ 	.short	0x010a
        /*19c2*/ 	.byte	0x3f
	.zero		1


	//   ....[80]....
        /*19c4*/ 	.word	0x00033a40
        /*19c8*/ 	.word	0x00000058
        /*19cc*/ 	.word	0x000388b0
        /*19d0*/ 	.short	0x010a
        /*19d2*/ 	.byte	0x3f
	.zero		1


	//   ....[81]....
        /*19d4*/ 	.word	0x000341d0
        /*19d8*/ 	.word	0x00000017
        /*19dc*/ 	.word	0x00038800
        /*19e0*/ 	.short	0x010a
        /*19e2*/ 	.byte	0x3f
	.zero		1


	//   ....[82]....
        /*19e4*/ 	.word	0x00034940
        /*19e8*/ 	.word	0x00000017
        /*19ec*/ 	.word	0x00038800
        /*19f0*/ 	.short	0x010a
        /*19f2*/ 	.byte	0x3f
	.zero		1


	//   ....[83]....
        /*19f4*/ 	.word	0x00034990
        /*19f8*/ 	.word	0x00000000
        /*19fc*/ 	.word	0x00038830
        /*1a00*/ 	.short	0x010a
        /*1a02*/ 	.byte	0x3f
	.zero		1


	//   ....[84]....
        /*1a04*/ 	.word	0x000349e0
        /*1a08*/ 	.word	0x0000000a
        /*1a0c*/ 	.word	0x00038830
        /*1a10*/ 	.short	0x010a
        /*1a12*/ 	.byte	0x3f
	.zero		1


	//   ....[85]....
        /*1a14*/ 	.word	0x00034a30
        /*1a18*/ 	.word	0x00000006
        /*1a1c*/ 	.word	0x00038850
        /*1a20*/ 	.short	0x010a
        /*1a22*/ 	.byte	0x3f
	.zero		1


	//   ....[86]....
        /*1a24*/ 	.word	0x00034a80
        /*1a28*/ 	.word	0x00000003
        /*1a2c*/ 	.word	0x00038830
        /*1a30*/ 	.short	0x010a
        /*1a32*/ 	.byte	0x3f
	.zero		1


	//   ....[87]....
        /*1a34*/ 	.word	0x00034ad0
        /*1a38*/ 	.word	0x00000006
        /*1a3c*/ 	.word	0x00038850
        /*1a40*/ 	.short	0x010a
        /*1a42*/ 	.byte	0x3f
	.zero		1


	//   ....[88]....
        /*1a44*/ 	.word	0x00034b20
        /*1a48*/ 	.word	0x0000000a
        /*1a4c*/ 	.word	0x00038850
        /*1a50*/ 	.short	0x010a
        /*1a52*/ 	.byte	0x3f
	.zero		1


	//   ....[89]....
        /*1a54*/ 	.word	0x00034cc0
        /*1a58*/ 	.word	0x00000010
        /*1a5c*/ 	.word	0x00038820
        /*1a60*/ 	.short	0x010a
        /*1a62*/ 	.byte	0x3f
	.zero		1


	//   ....[90]....
        /*1a64*/ 	.word	0x00034d10
        /*1a68*/ 	.word	0x0000000b
        /*1a6c*/ 	.word	0x000388a0
        /*1a70*/ 	.short	0x010a
        /*1a72*/ 	.byte	0x3f
	.zero		1


	//   ....[91]....
        /*1a74*/ 	.word	0x00034d60
        /*1a78*/ 	.word	0x0000000b
        /*1a7c*/ 	.word	0x000388c0
        /*1a80*/ 	.short	0x010a
        /*1a82*/ 	.byte	0x3f
	.zero		1


	//   ....[92]....
        /*1a84*/ 	.word	0x00034db0
        /*1a88*/ 	.word	0x0000000a
        /*1a8c*/ 	.word	0x000388a0
        /*1a90*/ 	.short	0x010a
        /*1a92*/ 	.byte	0x3f
	.zero		1


	//   ....[93]....
        /*1a94*/ 	.word	0x00034e00
        /*1a98*/ 	.word	0x0000000a
        /*1a9c*/ 	.word	0x000388c0
        /*1aa0*/ 	.short	0x010a
        /*1aa2*/ 	.byte	0x3f
	.zero		1


	//   ....[94]....
        /*1aa4*/ 	.word	0x00034f20
        /*1aa8*/ 	.word	0x00000005
        /*1aac*/ 	.word	0x00038840
        /*1ab0*/ 	.short	0x010a
        /*1ab2*/ 	.byte	0x3f
	.zero		1


	//   ....[95]....
        /*1ab4*/ 	.word	0x00036280
        /*1ab8*/ 	.word	0x00000010
        /*1abc*/ 	.word	0x00038820
        /*1ac0*/ 	.short	0x010a
        /*1ac2*/ 	.byte	0x3f
	.zero		1


	//   ....[96]....
        /*1ac4*/ 	.word	0x000362d0
        /*1ac8*/ 	.word	0x00000006
        /*1acc*/ 	.word	0x00038840
        /*1ad0*/ 	.short	0x010a
        /*1ad2*/ 	.byte	0x3f
	.zero		1


	//   ....[97]....
        /*1ad4*/ 	.word	0x00036a70
        /*1ad8*/ 	.word	0x00000006
        /*1adc*/ 	.word	0x00038860
        /*1ae0*/ 	.short	0x010a
        /*1ae2*/ 	.byte	0x3f
	.zero		1


	//   ....[98]....
        /*1ae4*/ 	.word	0x00037240
        /*1ae8*/ 	.word	0x00000004
        /*1aec*/ 	.word	0x00038860
        /*1af0*/ 	.short	0x010a
        /*1af2*/ 	.byte	0x3f
	.zero		1


	//   ....[99]....
        /*1af4*/ 	.word	0x00038430
        /*1af8*/ 	.word	0x00000005
        /*1afc*/ 	.word	0x00038820
        /*1b00*/ 	.short	0x010a
        /*1b02*/ 	.byte	0x3f
	.zero		1


	//   ....[100]....
        /*1b04*/ 	.word	0x000385d0
        /*1b08*/ 	.word	0x00000003
        /*1b0c*/ 	.word	0x00038840
        /*1b10*/ 	.short	0x010a
        /*1b12*/ 	.byte	0x3f
	.zero		1


	//   ....[101]....
        /*1b14*/ 	.word	0x00038620
        /*1b18*/ 	.word	0x00000017
        /*1b1c*/ 	.word	0x00038840
        /*1b20*/ 	.short	0x010a
        /*1b22*/ 	.byte	0x3f
	.zero		1


	//   ....[102]....
        /*1b24*/ 	.word	0x00038670
        /*1b28*/ 	.word	0x00000003
        /*1b2c*/ 	.word	0x00038860
        /*1b30*/ 	.short	0x010a
        /*1b32*/ 	.byte	0x3f
	.zero		1


	//----- nvinfo : EIATTR_NUM_MBARRIERS
	.align		4
.L_565:
        /*1b34*/ 	.byte	0x03, 0x38
        /*1b36*/ 	.short	0x0016


	//----- nvinfo : EIATTR_EXIT_INSTR_OFFSETS
	.align		4
        /*1b38*/ 	.byte	0x04, 0x1c
        /*1b3a*/ 	.short	(.L_567 - .L_566)


	//   ....[0]....
.L_566:
        /*1b3c*/ 	.word	0x00032e90


	//----- nvinfo : EIATTR_MAX_THREADS
	.align		4
.L_567:
        /*1b40*/ 	.byte	0x04, 0x05
        /*1b42*/ 	.short	(.L_569 - .L_568)
.L_568:
        /*1b44*/ 	.word	0x00000180
        /*1b48*/ 	.word	0x00000001
        /*1b4c*/ 	.word	0x00000001


	//----- nvinfo : EIATTR_CRS_STACK_SIZE
	.align		4
.L_569:
        /*1b50*/ 	.byte	0x04, 0x1e
        /*1b52*/ 	.short	(.L_571 - .L_570)
.L_570:
        /*1b54*/ 	.word	0x00000000


	//----- nvinfo : EIATTR_CBANK_PARAM_SIZE
	.align		4
.L_571:
        /*1b58*/ 	.byte	0x03, 0x19
        /*1b5a*/ 	.short	0x0af0


	//----- nvinfo : EIATTR_PARAM_CBANK
	.align		4
        /*1b5c*/ 	.byte	0x04, 0x0a
        /*1b5e*/ 	.short	(.L_573 - .L_572)
	.align		4
.L_572:
        /*1b60*/ 	.word	index@(.nv.constant0._ZN7cutlass13device_kernelIN5flash11enable_sm90INS1_16FlashAttnFwdSm90INS1_25CollectiveMainloopFwdSm90ILi2EN4cute5tupleIJNS5_1CILi1EEES8_S8_EEENS6_IJNS7_ILi128EEENS7_ILi80EEENS7_ILi256EEEEEELi256ENS_10bfloat16_tEfNS_4arch4Sm90ELb1ELb0ELb0ELb1ELb1ELb1ELb0ELb1ELb1ELb1ELb1ELb0EEENS1_21CollectiveEpilogueFwdINS6_IJSA_SC_SB_EEES9_SE_SG_Li256ELb1ELb1ELb1ELb0EEENS1_36VarlenDynamicPersistentTileSchedulerILi128ELi80ELi256ELi128ELb1ELb1ELb1ELb1ELb1ELb1EEEEEEEEEvNT_6ParamsE)
        /*1b64*/ 	.short	0x0210
        /*1b66*/ 	.short	0x0af0


	//----- nvinfo : EIATTR_SW_WAR
	.align		4
.L_573:
        /*1b68*/ 	.byte	0x04, 0x36
        /*1b6a*/ 	.short	(.L_575 - .L_574)
.L_574:
        /*1b6c*/ 	.word	0x00000008
.L_575:


//--------------------- .nv.info._ZN7cutlass13device_kernelIN5flash11enable_sm90INS1_16FlashAttnFwdSm90INS1_25CollectiveMainloopFwdSm90ILi2EN4cute5tupleIJNS5_1CILi1EEES8_S8_EEENS6_IJNS7_ILi128EEENS7_ILi96EEENS7_ILi192EEEEEELi192ENS_10bfloat16_tEfNS_4arch4Sm90ELb0ELb0ELb0ELb0ELb1ELb0ELb0ELb1ELb1ELb1ELb1ELb0EEENS1_21CollectiveEpilogueFwdINS6_IJSA_SC_SB_EEES9_SE_SG_Li256ELb0ELb1ELb1ELb0EEENS1_19SingleTileSchedulerILb0ELb1ELb1ELi128EEEEEEEEEvNT_6ParamsE --------------------------
	.section	.nv.info._ZN7cutlass13device_kernelIN5flash11enable_sm90INS1_16FlashAttnFwdSm90INS1_25CollectiveMainloopFwdSm90ILi2EN4cute5tupleIJNS5_1CILi1EEES8_S8_EEENS6_IJNS7_ILi128EEENS7_ILi96EEENS7_ILi192EEEEEELi192ENS_10bfloat16_tEfNS_4arch4Sm90ELb0ELb0ELb0ELb0ELb1ELb0ELb0ELb1ELb1ELb1ELb1ELb0EEENS1_21CollectiveEpilogueFwdINS6_IJSA_SC_SB_EEES9_SE_SG_Li256ELb0ELb1ELb1ELb0EEENS1_19SingleTileSchedulerILb0ELb1ELb1ELi128EEEEEEEEEvNT_6ParamsE,"",@"SHT_CUDA_INFO"
	.sectionflags	@""
	.align	4


	//----- nvinfo : EIATTR_CUDA_API_VERSION
	.align		4
        /*0000*/ 	.byte	0x04, 0x37
        /*0002*/ 	.short	(.L_577 - .L_576)
.L_576:
        /*0004*/ 	.word	0x00000082


	//----- nvinfo : EIATTR_KPARAM_INFO
	.align		4
.L_577:
        /*0008*/ 	.byte	0x04, 0x17
        /*000a*/ 	.short	(.L_579 - .L_578)
.L_578:
        /*000c*/ 	.word	0x00000000
        /*0010*/ 	.short	0x0000
        /*0012*/ 	.short	0x0070
        /*0014*/ 	.byte	0x00, 0xf0, 0x01, 0x28


	//----- nvinfo : EIATTR_SPARSE_MMA_MASK
	.align		4
.L_579:
        /*0018*/ 	.byte	0x03, 0x50
        /*001a*/ 	.short	0x0000


	//----- nvinfo : EIATTR_MAXREG_COUNT
	.align		4
        /*001c*/ 	.byte	0x03, 0x1b
        /*001e*/ 	.short	0x00a8


	//----- nvinfo : EIATTR_NUM_BARRIERS
	.align		4
        /*0020*/ 	.byte	0x02, 0x4c
        /*0022*/ 	.byte	0x09
	.zero		1


	//----- nvinfo : EIATTR_EXTERNS
	.align		4
        /*0024*/ 	.byte	0x04, 0x0f
        /*0026*/ 	.short	(.L_581 - .L_580)


	//   ....[0]....
	.align		4
.L_580:
        /*0028*/ 	.word	index@(__assertfail)


	//----- nvinfo : EIATTR_ANNOTATIONS
	.align		4
.L_581:
        /*002c*/ 	.byte	0x04, 0x55
        /*002e*/ 	.short	(.L_583 - .L_582)


	//   ....[0]....
.L_582:
        /*0030*/ 	.word	0x00000001
        /*0034*/ 	.byte	0xb0, 0x08, 0x00, 0x00, 0x01, 0x00, 0x00, 0x00, 0x50, 0x13, 0x00, 0x00, 0x01, 0x00, 0x00, 0x00
        /*0044*/ 	.byte	0xd0, 0x91, 0x00, 0x00, 0x01, 0x00, 0x00, 0x00, 0x30, 0x92, 0x00, 0x00, 0x01, 0x00, 0x00, 0x00
        /*0054*/ 	.byte	0x80, 0xa8, 0x00, 0x00, 0x01, 0x00, 0x00, 0x00, 0xd0, 0xbf, 0x00, 0x00


	//----- nvinfo : EIATTR_MERCURY_ISA_VERSION
	.align		4
.L_583:
        /*0060*/ 	.byte	0x03, 0x5f
        /*0062*/ 	.short	0x0101


	//----- nvinfo : EIATTR_INT_WARP_WIDE_INSTR_OFFSETS
	.align		4
        /*0064*/ 	.byte	0x04, 0x31
        /*0066*/ 	.short	(.L_585 - .L_584)


	//   ....[0]....
.L_584:
        /*0068*/ 	.word	0x000000c0


	//   ....[1]....
        /*006c*/ 	.word	0x000000d0


	//   ....[2]....
        /*0070*/ 	.word	0x00000170


	//----- nvinfo : EIATTR_COOP_GROUP_MASK_REGIDS
	.align		4
.L_585:
        /*0074*/ 	.byte	0x04, 0x29
        /*0076*/ 	.short	(.L_587 - .L_586)


	//   ....[0]....
.L_586:
        /*0078*/ 	.word	0xffffffff


	//   ....[1]....
        /*007c*/ 	.word	0xffffffff


	//   ....[2]....
        /*0080*/ 	.word	0xffffffff


	//   ....[3]....
        /*0084*/ 	.word	0xffffffff


	//   ....[4]....
        /*0088*/ 	.word	0xffffffff


	//   ....[5]....
        /*008c*/ 	.word	0xffffffff


	//   ....[6]....
        /*0090*/ 	.word	0xffffffff


	//   ....[7]....
        /*0094*/ 	.word	0xffffffff


	//   ....[8]....
        /*0098*/ 	.word	0xffffffff


	//   ....[9]....
        /*009c*/ 	.word	0xffffffff


	//   ....[10]....
        /*00a0*/ 	.word	0xffffffff


	//   ....[11]....
        /*00a4*/ 	.word	0xffffffff


	//   ....[12]....
        /*00a8*/ 	.word	0xffffffff


	//   ....[13]....
        /*00ac*/ 	.word	0xffffffff


	//   ....[14]....
        /*00b0*/ 	.word	0xffffffff


	//   ....[15]....
        /*00b4*/ 	.word	0xffffffff


	//   ....[16]....
        /*00b8*/ 	.word	0xffffffff


	//   ....[17]....
        /*00bc*/ 	.word	0xffffffff


	//   ....[18]....
        /*00c0*/ 	.word	0xffffffff


	//   ....[19]....
        /*00c4*/ 	.word	0xffffffff


	//   ....[20]....
        /*00c8*/ 	.word	0xffffffff


	//   ....[21]....
        /*00cc*/ 	.word	0xffffffff


	//   ....[22]....
        /*00d0*/ 	.word	0xffffffff


	//   ....[23]....
        /*00d4*/ 	.word	0xffffffff


	//   ....[24]....
        /*00d8*/ 	.word	0xffffffff


	//   ....[25]....
        /*00dc*/ 	.word	0xffffffff


	//   ....[26]....
        /*00e0*/ 	.word	0xffffffff


	//   ....[27]....
        /*00e4*/ 	.word	0xffffffff


	//   ....[28]....
        /*00e8*/ 	.word	0xffffffff


	//   ....[29]....
        /*00ec*/ 	.word	0xffffffff


	//   ....[30]....
        /*00f0*/ 	.word	0xffffffff


	//   ....[31]....
        /*00f4*/ 	.word	0xffffffff


	//   ....[32]....
        /*00f8*/ 	.word	0xffffffff


	//   ....[33]....
        /*00fc*/ 	.word	0xffffffff


	//   ....[34]....
        /*0100*/ 	.word	0xffffffff


	//   ....[35]....
        /*0104*/ 	.word	0xffffffff


	//   ....[36]....
        /*0108*/ 	.word	0xffffffff


	//   ....[37]....
        /*010c*/ 	.word	0xffffffff


	//   ....[38]....
        /*0110*/ 	.word	0xffffffff


	//   ....[39]....
        /*0114*/ 	.word	0xffffffff


	//   ....[40]....
        /*0118*/ 	.word	0xffffffff


	//   ....[41]....
        /*011c*/ 	.word	0xffffffff


	//   ....[42]....
        /*0120*/ 	.word	0xffffffff


	//   ....[43]....
        /*0124*/ 	.word	0xffffffff


	//   ....[44]....
        /*0128*/ 	.word	0xffffffff


	//   ....[45]....
        /*012c*/ 	.word	0xffffffff


	//   ....[46]....
        /*0130*/ 	.word	0xffffffff


	//   ....[47]....
        /*0134*/ 	.word	0xffffffff


	//   ....[48]....
        /*0138*/ 	.word	0xffffffff


	//   ....[49]....
        /*013c*/ 	.word	0xffffffff


	//   ....[50]....
        /*0140*/ 	.word	0xffffffff


	//   ....[51]....
        /*0144*/ 	.word	0xffffffff


	//   ....[52]....
        /*0148*/ 	.word	0xffffffff


	//   ....[53]....
        /*014c*/ 	.word	0xffffffff


	//   ....[54]....
        /*0150*/ 	.word	0xffffffff


	//   ....[55]....
        /*0154*/ 	.word	0xffffffff


	//   ....[56]....
        /*0158*/ 	.word	0xffffffff


	//   ....[57]....
        /*015c*/ 	.word	0xffffffff


	//   ....[58]....
        /*0160*/ 	.word	0xffffffff


	//   ....[59]....
        /*0164*/ 	.word	0xffffffff


	//   ....[60]....
        /*0168*/ 	.word	0xffffffff


	//   ....[61]....
        /*016c*/ 	.word	0xffffffff


	//   ....[62]....
        /*0170*/ 	.word	0xffffffff


	//   ....[63]....
        /*0174*/ 	.word	0xffffffff


	//   ....[64]....
        /*0178*/ 	.word	0xffffffff


	//   ....[65]....
        /*017c*/ 	.word	0xffffffff


	//   ....[66]....
        /*0180*/ 	.word	0xffffffff


	//   ....[67]....
        /*0184*/ 	.word	0xffffffff


	//   ....[68]....
        /*0188*/ 	.word	0xffffffff


	//   ....[69]....
        /*018c*/ 	.word	0xffffffff


	//   ....[70]....
        /*0190*/ 	.word	0xffffffff


	//   ....[71]....
        /*0194*/ 	.word	0xffffffff


	//   ....[72]....
        /*0198*/ 	.word	0xffffffff


	//   ....[73]....
        /*019c*/ 	.word	0xffffffff


	//   ....[74]....
        /*01a0*/ 	.word	0xffffffff


	//   ....[75]....
        /*01a4*/ 	.word	0xffffffff


	//   ....[76]....
        /*01a8*/ 	.word	0xffffffff


	//   ....[77]....
        /*01ac*/ 	.word	0xffffffff


	//   ....[78]....
        /*01b0*/ 	.word	0xffffffff


	//   ....[79]....
        /*01b4*/ 	.word	0xffffffff


	//   ....[80]....
        /*01b8*/ 	.word	0xffffffff


	//   ....[81]....
        /*01bc*/ 	.word	0xffffffff


	//   ....[82]....
        /*01c0*/ 	.word	0xffffffff


	//   ....[83]....
        /*01c4*/ 	.word	0xffffffff


	//   ....[84]....
        /*01c8*/ 	.word	0xffffffff


	//   ....[85]....
        /*01cc*/ 	.word	0xffffffff


	//   ....[86]....
        /*01d0*/ 	.word	0xffffffff


	//   ....[87]....
        /*01d4*/ 	.word	0xffffffff


	//   ....[88]....
        /*01d8*/ 	.word	0xffffffff


	//   ....[89]....
        /*01dc*/ 	.word	0xffffffff


	//   ....[90]....
        /*01e0*/ 	.word	0xffffffff


	//   ....[91]....
        /*01e4*/ 	.word	0xffffffff


	//   ....[92]....
        /*01e8*/ 	.word	0xffffffff


	//   ....[93]....
        /*01ec*/ 	.word	0x0500000f


	//   ....[94]....
        /*01f0*/ 	.word	0x0500000f


	//   ....[95]....
        /*01f4*/ 	.word	0x0500000f


	//   ....[96]....
        /*01f8*/ 	.word	0x0500000f


	//   ....[97]....
        /*01fc*/ 	.word	0x0500000f


	//   ....[98]....
        /*0200*/ 	.word	0x0500000f


	//   ....[99]....
        /*0204*/ 	.word	0x0500000f


	//   ....[100]....
        /*0208*/ 	.word	0x0500000f


	//   ....[101]....
        /*020c*/ 	.word	0x0500000f


	//   ....[102]....
        /*0210*/ 	.word	0x0500000f


	//   ....[103]....
        /*0214*/ 	.word	0x0500000f


	//   ....[104]....
        /*0218*/ 	.word	0x0500000f


	//   ....[105]....
        /*021c*/ 	.word	0x0500000f


	//   ....[106]....
        /*0220*/ 	.word	0x0500000f


	//   ....[107]....
        /*0224*/ 	.word	0x0500000f


	//   ....[108]....
        /*0228*/ 	.word	0x0500000f


	//   ....[109]....
        /*022c*/ 	.word	0x0500000f


	//   ....[110]....
        /*0230*/ 	.word	0x0500000f


	//   ....[111]....
        /*0234*/ 	.word	0x0500000f


	//   ....[112]....
        /*0238*/ 	.word	0x0500000f


	//   ....[113]....
        /*023c*/ 	.word	0x0500000f


	//   ....[114]....
        /*0240*/ 	.word	0x0500000f


	//   ....[115]....
        /*0244*/ 	.word	0x0500000f


	//   ....[116]....
        /*0248*/ 	.word	0x0500000f


	//   ....[117]....
        /*024c*/ 	.word	0x0500000f


	//   ....[118]....
        /*0250*/ 	.word	0x0500000f


	//   ....[119]....
        /*0254*/ 	.word	0x0500000f


	//   ....[120]....
        /*0258*/ 	.word	0x0500000f


	//   ....[121]....
        /*025c*/ 	.word	0x0500000f


	//   ....[122]....
        /*0260*/ 	.word	0x0500000f


	//   ....[123]....
        /*0264*/ 	.word	0x0500000f


	//   ....[124]....
        /*0268*/ 	.word	0x0500000f


	//   ....[125]....
        /*026c*/ 	.word	0x0500000f


	//   ....[126]....
        /*0270*/ 	.word	0x0500000f


	//   ....[127]....
        /*0274*/ 	.word	0x0500000f


	//   ....[128]....
        /*0278*/ 	.word	0x0500000f


	//   ....[129]....
        /*027c*/ 	.word	0x0500000f


	//   ....[130]....
        /*0280*/ 	.word	0x0500000f


	//   ....[131]....
        /*0284*/ 	.word	0x0500000f


	//   ....[132]....
        /*0288*/ 	.word	0x0500000f


	//   ....[133]....
        /*028c*/ 	.word	0x0500000f


	//   ....[134]....
        /*0290*/ 	.word	0x0500000f


	//   ....[135]....
        /*0294*/ 	.word	0x0500000f


	//   ....[136]....
        /*0298*/ 	.word	0x0500000f


	//   ....[137]....
        /*029c*/ 	.word	0x0500000f


	//   ....[138]....
        /*02a0*/ 	.word	0x0500000f


	//   ....[139]....
        /*02a4*/ 	.word	0x0500000f


	//   ....[140]....
        /*02a8*/ 	.word	0x0500000f


	//   ....[141]....
        /*02ac*/ 	.word	0x0500000f


	//   ....[142]....
        /*02b0*/ 	.word	0x0500000f


	//   ....[143]....
        /*02b4*/ 	.word	0x0500000f


	//   ....[144]....
        /*02b8*/ 	.word	0x0500000f


	//   ....[145]....
        /*02bc*/ 	.word	0x0500000f


	//   ....[146]....
        /*02c0*/ 	.word	0x0500000f


	//   ....[147]....
        /*02c4*/ 	.word	0x0500000f


	//   ....[148]....
        /*02c8*/ 	.word	0x0500000f


	//   ....[149]....
        /*02cc*/ 	.word	0x0500000f


	//   ....[150]....
        /*02d0*/ 	.word	0x0500000f


	//   ....[151]....
        /*02d4*/ 	.word	0x0500000f


	//   ....[152]....
        /*02d8*/ 	.word	0x0500000f


	//   ....[153]....
        /*02dc*/ 	.word	0x0500000f


	//   ....[154]....
        /*02e0*/ 	.word	0x0500000f


	//   ....[155]....
        /*02e4*/ 	.word	0x0500000f


	//   ....[156]....
        /*02e8*/ 	.word	0x0500000f


	//   ....[157]....
        /*02ec*/ 	.word	0x0500000f


	//   ....[158]....
        /*02f0*/ 	.word	0x0500000f


	//----- nvinfo : EIATTR_COOP_GROUP_INSTR_OFFSETS
	.align		4
.L_587:
        /*02f4*/ 	.byte	0x04, 0x28
        /*02f6*/ 	.short	(.L_589 - .L_588)


	//   ....[0]....
.L_588:
        /*02f8*/ 	.word	0x00000070


	//   ....[1]....
        /*02fc*/ 	.word	0x000000b0


	//   ....[2]....
        /*0300*/ 	.word	0x000002d0


	//   ....[3]....
        /*0304*/ 	.word	0x00000430


	//   ....[4]....
        /*0308*/ 	.word	0x00000550


	//   ....[5]....
        /*030c*/ 	.word	0x000006b0


	//   ....[6]....
        /*0310*/ 	.word	0x00001150


	//   ....[7]....
        /*0314*/ 	.word	0x00002460


	//   ....[8]....
        /*0318*/ 	.word	0x000024f0


	//   ....[9]....
        /*031c*/ 	.word	0x00002a00


	//   ....[10]....
        /*0320*/ 	.word	0x00002aa0


	//   ....[11]....
        /*0324*/ 	.word	0x000049c0


	//   ....[12]....
        /*0328*/ 	.word	0x000049d0


	//   ....[13]....
        /*032c*/ 	.word	0x00004a00


	//   ....[14]....
        /*0330*/ 	.word	0x00004a10


	//   ....[15]....
        /*0334*/ 	.word	0x00005d40


	//   ....[16]....
        /*0338*/ 	.word	0x00005d60


	//   ....[17]....
        /*033c*/ 	.word	0x00005e00


	//   ....[18]....
        /*0340*/ 	.word	0x00005e10


	//   ....[19]....
        /*0344*/ 	.word	0x00006eb0


	//   ....[20]....
        /*0348*/ 	.word	0x00006f00


	//   ....[21]....
        /*034c*/ 	.word	0x00006f40


	//   ....[22]....
        /*0350*/ 	.word	0x00006f80


	//   ....[23]....
        /*0354*/ 	.word	0x00006fc0


	//   ....[24]....
        /*0358*/ 	.word	0x00006fe0


	//   ....[25]....
        /*035c*/ 	.word	0x00007950


	//   ....[26]....
        /*0360*/ 	.word	0x00007960


	//   ....[27]....
        /*0364*/ 	.word	0x000086a0


	//   ....[28]....
        /*0368*/ 	.word	0x00009890


	//   ....[29]....
        /*036c*/ 	.word	0x000098b0


	//   ....[30]....
        /*0370*/ 	.word	0x000098c0


	//   ....[31]....
        /*0374*/ 	.word	0x000098d0


	//   ....[32]....
        /*0378*/ 	.word	0x000098e0


	//   ....[33]....
        /*037c*/ 	.word	0x000098f0


	//   ....[34]....
        /*0380*/ 	.word	0x00009900


	//   ....[35]....
        /*0384*/ 	.word	0x00009960


	//   ....[36]....
        /*0388*/ 	.word	0x000099a0


	//   ....[37]....
        /*038c*/ 	.word	0x00009a00


	//   ....[38]....
        /*0390*/ 	.word	0x00009a10


	//   ....[39]....
        /*0394*/ 	.word	0x00009ae0


	//   ....[40]....
        /*0398*/ 	.word	0x0000a100


	//   ....[41]....
        /*039c*/ 	.word	0x0000a130


	//   ....[42]....
        /*03a0*/ 	.word	0x0000a160


	//   ....[43]....
        /*03a4*/ 	.word	0x0000a180


	//   ....[44]....
        /*03a8*/ 	.word	0x0000a190


	//   ....[45]....
        /*03ac*/ 	.word	0x0000a210


	//   ....[46]....
        /*03b0*/ 	.word	0x0000a250


	//   ....[47]....
        /*03b4*/ 	.word	0x0000a2a0


	//   ....[48]....
        /*03b8*/ 	.word	0x0000a2d0


	//   ....[49]....
        /*03bc*/ 	.word	0x0000a330


	//   ....[50]....
        /*03c0*/ 	.word	0x0000a370


	//   ....[51]....
        /*03c4*/ 	.word	0x0000a3c0


	//   ....[52]....
        /*03c8*/ 	.word	0x0000a3f0


	//   ....[53]....
        /*03cc*/ 	.word	0x0000a440


	//   ....[54]....
        /*03d0*/ 	.word	0x0000a480


	//   ....[55]....
        /*03d4*/ 	.word	0x0000a4d0


	//   ....[56]....
        /*03d8*/ 	.word	0x0000ac90


	//   ....[57]....
        /*03dc*/ 	.word	0x0000acc0


	//   ....[58]....
        /*03e0*/ 	.word	0x0000ace0


	//   ....[59]....
        /*03e4*/ 	.word	0x0000acf0


	//   ....[60]....
        /*03e8*/ 	.word	0x0000ad10


	//   ....[61]....
        /*03ec*/ 	.word	0x0000ad70


	//   ....[62]....
        /*03f0*/ 	.word	0x0000ad90


	//   ....[63]....
        /*03f4*/ 	.word	0x0000adb0


	//   ....[64]....
        /*03f8*/ 	.word	0x0000adc0


	//   ....[65]....
        /*03fc*/ 	.word	0x0000ae20


	//   ....[66]....
        /*0400*/ 	.word	0x0000ae40


	//   ....[67]....
        /*0404*/ 	.word	0x0000af00


	//   ....[68]....
        /*0408*/ 	.word	0x0000b140


	//   ....[69]....
        /*040c*/ 	.word	0x0000b160


	//   ....[70]....
        /*0410*/ 	.word	0x0000b170


	//   ....[71]....
        /*0414*/ 	.word	0x0000b190


	//   ....[72]....
        /*0418*/ 	.word	0x0000b220


	//   ....[73]....
        /*041c*/ 	.word	0x0000b250


	//   ....[74]....
        /*0420*/ 	.word	0x0000b2c0


	//   ....[75]....
        /*0424*/ 	.word	0x0000b2f0


	//   ....[76]....
        /*0428*/ 	.word	0x0000b360


	//   ....[77]....
        /*042c*/ 	.word	0x0000b390


	//   ....[78]....
        /*0430*/ 	.word	0x0000b400


	//   ....[79]....
        /*0434*/ 	.word	0x0000b430


	//   ....[80]....
        /*0438*/ 	.word	0x0000b900


	//   ....[81]....
        /*043c*/ 	.word	0x0000b930


	//   ....[82]....
        /*0440*/ 	.word	0x0000b960


	//   ....[83]....
        /*0444*/ 	.word	0x0000b990


	//   ....[84]....
        /*0448*/ 	.word	0x0000b9c0


	//   ....[85]....
        /*044c*/ 	.word	0x0000b9d0


	//   ....[86]....
        /*0450*/ 	.word	0x0000ba70


	//   ....[87]....
        /*0454*/ 	.word	0x0000ba90


	//   ....[88]....
        /*0458*/ 	.word	0x0000bb20


	//   ....[89]....
        /*045c*/ 	.word	0x0000bb40


	//   ....[90]....
        /*0460*/ 	.word	0x0000bbb0


	//   ....[91]....
        /*0464*/ 	.word	0x0000bbe0


	//   ....[92]....
        /*0468*/ 	.word	0x0000bf60


	//   ....[93]....
        /*046c*/ 	.word	0x0000c420


	//   ....[94]....
        /*0470*/ 	.word	0x0000c510


	//   ....[95]....
        /*0474*/ 	.word	0x0000c5b0


	//   ....[96]....
        /*0478*/ 	.word	0x0000c610


	//   ....[97]....
        /*047c*/ 	.word	0x0000c6e0


	//   ....[98]....
        /*0480*/ 	.word	0x0000c750


	//   ....[99]....
        /*0484*/ 	.word	0x0000c820


	//   ....[100]....
        /*0488*/ 	.word	0x0000c8a0


	//   ....[101]....
        /*048c*/ 	.word	0x0000c970


	//   ....[102]....
        /*0490*/ 	.word	0x0000c9f0


	//   ....[103]....
        /*0494*/ 	.word	0x0000cad0


	//   ....[104]....
        /*0498*/ 	.word	0x0000cb50


	//   ....[105]....
        /*049c*/ 	.word	0x0000cc10


	//   ....[106]....
        /*04a0*/ 	.word	0x0000cca0


	//   ....[107]....
        /*04a4*/ 	.word	0x0000cd00


	//   ....[108]....
        /*04a8*/ 	.word	0x0000cda0


	//   ....[109]....
        /*04ac*/ 	.word	0x0000ce70


	//   ....[110]....
        /*04b0*/ 	.word	0x0000cef0


	//   ....[111]....
        /*04b4*/ 	.word	0x0000cfc0


	//   ....[112]....
        /*04b8*/ 	.word	0x0000d040


	//   ....[113]....
        /*04bc*/ 	.word	0x0000d110


	//   ....[114]....
        /*04c0*/ 	.word	0x0000d190


	//   ....[115]....
        /*04c4*/ 	.word	0x0000d260


	//   ....[116]....
        /*04c8*/ 	.word	0x0000d2e0


	//   ....[117]....
        /*04cc*/ 	.word	0x0000d3b0


	//   ....[118]....
        /*04d0*/ 	.word	0x0000d430


	//   ....[119]....
        /*04d4*/ 	.word	0x0000d500


	//   ....[120]....
        /*04d8*/ 	.word	0x0000d570


	//   ....[121]....
        /*04dc*/ 	.word	0x0000d630


	//   ....[122]....
        /*04e0*/ 	.word	0x0000d770


	//   ....[123]....
        /*04e4*/ 	.word	0x0000d840


	//   ....[124]....
        /*04e8*/ 	.word	0x0000d8a0


	//   ....[125]....
        /*04ec*/ 	.word	0x0000d960


	//   ....[126]....
        /*04f0*/ 	.word	0x0000d9c0


	//   ....[127]....
        /*04f4*/ 	.word	0x0000da80


	//   ....[128]....
        /*04f8*/ 	.word	0x0000dae0


	//   ....[129]....
        /*04fc*/ 	.word	0x0000dbb0


	//   ....[130]....
        /*0500*/ 	.word	0x0000dc10


	//   ....[131]....
        /*0504*/ 	.word	0x0000dce0


	//   ....[132]....
        /*0508*/ 	.word	0x0000dd40


	//   ....[133]....
        /*050c*/ 	.word	0x0000de20


	//   ....[134]....
        /*0510*/ 	.word	0x0000df00


	//   ....[135]....
        /*0514*/ 	.word	0x0000dfa0


	//   ....[136]....
        /*0518*/ 	.word	0x0000e000


	//   ....[137]....
        /*051c*/ 	.word	0x0000e0c0


	//   ....[138]....
        /*0520*/ 	.word	0x0000e180


	//   ....[139]....
        /*0524*/ 	.word	0x0000e240


	//   ....[140]....
        /*0528*/ 	.word	0x0000e300


	//   ....[141]....
        /*052c*/ 	.word	0x0000e3c0


	//   ....[142]....
        /*0530*/ 	.word	0x0000e480


	//   ....[143]....
        /*0534*/ 	.word	0x0000e540


	//   ....[144]....
        /*0538*/ 	.word	0x0000e600


	//   ....[145]....
        /*053c*/ 	.word	0x0000e6c0


	//   ....[146]....
        /*0540*/ 	.word	0x0000e800


	//   ....[147]....
        /*0544*/ 	.word	0x0000e8a0


	//   ....[148]....
        /*0548*/ 	.word	0x0000e970


	//   ....[149]....
        /*054c*/ 	.word	0x0000ea60


	//   ....[150]....
        /*0550*/ 	.word	0x0000ead0


	//   ....[151]....
        /*0554*/ 	.word	0x0000ebc0


	//   ....[152]....
        /*0558*/ 	.word	0x0000ec30


	//   ....[153]....
        /*055c*/ 	.word	0x0000ed30


	//   ....[154]....
        /*0560*/ 	.word	0x0000edb0


	//   ....[155]....
        /*0564*/ 	.word	0x0000eea0


	//   ....[156]....
        /*0568*/ 	.word	0x0000ef10


	//   ....[157]....
        /*056c*/ 	.word	0x0000efe0


	//   ....[158]....
        /*0570*/ 	.word	0x0000f0f0


	//----- nvinfo : EIATTR_REG_RECONFIG
	.align		4
.L_589:
        /*0574*/ 	.byte	0x01, 0x54
	.zero		2


	//----- nvinfo : EIATTR_SYSCALL_OFFSETS
	.align		4
        /*0578*/ 	.byte	0x04, 0x46
        /*057a*/ 	.short	(.L_591 - .L_590)


	//   ....[0]....
.L_590:
        /*057c*/ 	.word	0x00001310


	//   ....[1]....
        /*0580*/ 	.word	0x00008de0


	//   ....[2]....
        /*0584*/ 	.word	0x00008f20


	//   ....[3]....
        /*0588*/ 	.word	0x00009010


	//   ....[4]....
        /*058c*/ 	.word	0x00009e70


	//----- nvinfo : EIATTR_MBARRIER_INSTR_OFFSETS
	.align		4
.L_591:
        /*0590*/ 	.byte	0x04, 0x39
        /*0592*/ 	.short	(.L_593 - .L_592)


	//   ....[0]....
.L_592:
        /*0594*/ 	.word	0x00000180
        /*0598*/ 	.word	0x000000ff
        /*059c*/ 	.word	0x00030800
        /*05a0*/ 	.short	0x0100
        /*05a2*/ 	.byte	0x08
	.zero		1


	//   ....[1]....
        /*05a4*/ 	.word	0x00000190
        /*05a8*/ 	.word	0x000000ff
        /*05ac*/ 	.word	0x00030820
        /*05b0*/ 	.short	0x0100
        /*05b2*/ 	.byte	0x08
	.zero		1


	//   ....[2]....
        /*05b4*/ 	.word	0x00000280
        /*05b8*/ 	.word	0x000000ff
        /*05bc*/ 	.word	0x00030830
        /*05c0*/ 	.short	0x0100
        /*05c2*/ 	.byte	0x08
	.zero		1


	//   ....[3]....
        /*05c4*/ 	.word	0x00000290
        /*05c8*/ 	.word	0x000000ff
        /*05cc*/ 	.word	0x00030840
        /*05d0*/ 	.short	0x0100
        /*05d2*/ 	.byte	0x08
	.zero		1


	//   ....[4]....
        /*05d4*/ 	.word	0x000002a0
        /*05d8*/ 	.word	0x000000ff
        /*05dc*/ 	.word	0x00030838
        /*05e0*/ 	.short	0x0100
        /*05e2*/ 	.byte	0x08
	.zero		1


	//   ....[5]....
        /*05e4*/ 	.word	0x000002b0
        /*05e8*/ 	.word	0x000000ff
        /*05ec*/ 	.word	0x00030848
        /*05f0*/ 	.short	0x0100
        /*05f2*/ 	.byte	0x08
	.zero		1


	//   ....[6]....
        /*05f4*/ 	.word	0x000003e0
        /*05f8*/ 	.word	0x000000ff
        /*05fc*/ 	.word	0x00030850
        /*0600*/ 	.short	0x0100
        /*0602*/ 	.byte	0x08
	.zero		1


	//   ....[7]....
        /*0604*/ 	.word	0x000003f0
        /*0608*/ 	.word	0x000000ff
        /*060c*/ 	.word	0x00030860
        /*0610*/ 	.short	0x0100
        /*0612*/ 	.byte	0x08
	.zero		1


	//   ....[8]....
        /*0614*/ 	.word	0x00000400
        /*0618*/ 	.word	0x000000ff
        /*061c*/ 	.word	0x00030858
        /*0620*/ 	.short	0x0100
        /*0622*/ 	.byte	0x08
	.zero		1


	//   ....[9]....
        /*0624*/ 	.word	0x00000410
        /*0628*/ 	.word	0x000000ff
        /*062c*/ 	.word	0x00030868
        /*0630*/ 	.short	0x0100
        /*0632*/ 	.byte	0x08
	.zero		1


	//   ....[10]....
        /*0634*/ 	.word	0x00000500
        /*0638*/ 	.word	0x000000ff
        /*063c*/ 	.word	0x00030870
        /*0640*/ 	.short	0x0100
        /*0642*/ 	.byte	0x06
	.zero		1


	//   ....[11]....
        /*0644*/ 	.word	0x00000510
        /*0648*/ 	.word	0x000000ff
        /*064c*/ 	.word	0x00030880
        /*0650*/ 	.short	0x0100
        /*0652*/ 	.byte	0x06
	.zero		1


	//   ....[12]....
        /*0654*/ 	.word	0x00000520
        /*0658*/ 	.word	0x000000ff
        /*065c*/ 	.word	0x00030878
        /*0660*/ 	.short	0x0100
        /*0662*/ 	.byte	0x06
	.zero		1


	//   ....[13]....
        /*0664*/ 	.word	0x00000530
        /*0668*/ 	.word	0x000000ff
        /*066c*/ 	.word	0x00030888
        /*0670*/ 	.short	0x0100
        /*0672*/ 	.byte	0x06
	.zero		1


	//   ....[14]....
        /*0674*/ 	.word	0x00000660
        /*0678*/ 	.word	0x000000ff
        /*067c*/ 	.word	0x00030890
        /*0680*/ 	.short	0x0100
        /*0682*/ 	.byte	0x08
	.zero		1


	//   ....[15]....
        /*0684*/ 	.word	0x00000670
        /*0688*/ 	.word	0x000000ff
        /*068c*/ 	.word	0x000308a0
        /*0690*/ 	.short	0x0100
        /*0692*/ 	.byte	0x08
	.zero		1


	//   ....[16]....
        /*0694*/ 	.word	0x00000680
        /*0698*/ 	.word	0x000000ff
        /*069c*/ 	.word	0x00030898
        /*06a0*/ 	.short	0x0100
        /*06a2*/ 	.byte	0x08
	.zero		1


	//   ....[17]....
        /*06a4*/ 	.word	0x00000690
        /*06a8*/ 	.word	0x000000ff
        /*06ac*/ 	.word	0x000308a8
        /*06b0*/ 	.short	0x0100
        /*06b2*/ 	.byte	0x08
	.zero		1


	//   ....[18]....
        /*06b4*/ 	.word	0x000007d0
        /*06b8*/ 	.word	0x000000ff
        /*06bc*/ 	.word	0x000308b0
        /*06c0*/ 	.short	0x0100
        /*06c2*/ 	.byte	0x08
	.zero		1


	//   ....[19]....
        /*06c4*/ 	.word	0x000007e0
        /*06c8*/ 	.word	0x000000ff
        /*06cc*/ 	.word	0x000308c0
        /*06d0*/ 	.short	0x0100
        /*06d2*/ 	.byte	0x08
	.zero		1


	//   ....[20]....
        /*06d4*/ 	.word	0x000007f0
        /*06d8*/ 	.word	0x000000ff
        /*06dc*/ 	.word	0x000308b8
        /*06e0*/ 	.short	0x0100
        /*06e2*/ 	.byte	0x08
	.zero		1


	//   ....[21]....
        /*06e4*/ 	.word	0x00000800
        /*06e8*/ 	.word	0x000000ff
        /*06ec*/ 	.word	0x000308c8
        /*06f0*/ 	.short	0x0100
        /*06f2*/ 	.byte	0x08
	.zero		1


	//   ....[22]....
        /*06f4*/ 	.word	0x00001330
        /*06f8*/ 	.word	0x000000ff
        /*06fc*/ 	.word	0x00030800
        /*0700*/ 	.short	0x010a
        /*0702*/ 	.byte	0x26
	.zero		1


	//   ....[23]....
        /*0704*/ 	.word	0x000013c0
        /*0708*/ 	.word	0x000000ff
        /*070c*/ 	.word	0x00030830
        /*0710*/ 	.short	0x010a
        /*0712*/ 	.byte	0x26
	.zero		1


	//   ....[24]....
        /*0714*/ 	.word	0x00001420
        /*0718*/ 	.word	0x000000ff
        /*071c*/ 	.word	0x00030830
        /*0720*/ 	.short	0x010a
        /*0722*/ 	.byte	0x26
	.zero		1


	//   ....[25]....
        /*0724*/ 	.word	0x00002510
        /*0728*/ 	.word	0x000000ff
        /*072c*/ 	.word	0x00000000
        /*0730*/ 	.short	0x0101
        /*0732*/ 	.byte	0x04
	.zero		1


	//   ....[26]....
        /*0734*/ 	.word	0x00003930
        /*0738*/ 	.word	0x000000ff
        /*073c*/ 	.word	0x00030830
        /*0740*/ 	.short	0x010a
        /*0742*/ 	.byte	0x3d
	.zero		1


	//   ....[27]....
        /*0744*/ 	.word	0x00003970
        /*0748*/ 	.word	0x000000ff
        /*074c*/ 	.word	0x00030830
        /*0750*/ 	.short	0x010a
        /*0752*/ 	.byte	0x3d
	.zero		1


	//   ....[28]....
        /*0754*/ 	.word	0x000043d0
        /*0758*/ 	.word	0x000000ff
        /*075c*/ 	.word	0x00030850
        /*0760*/ 	.short	0x010a
        /*0762*/ 	.byte	0x04
	.zero		1


	//   ....[29]....
        /*0764*/ 	.word	0x00004410
        /*0768*/ 	.word	0x000000ff
        /*076c*/ 	.word	0x00030850
        /*0770*/ 	.short	0x010a
        /*0772*/ 	.byte	0x04
	.zero		1


	//   ....[30]....
        /*0774*/ 	.word	0x000047c0
        /*0778*/ 	.word	0x000000ff
        /*077c*/ 	.word	0x00000000
        /*0780*/ 	.short	0x0101
        /*0782*/ 	.byte	0x3d
	.zero		1


	//   ....[31]....
        /*0784*/ 	.word	0x00005540
        /*0788*/ 	.word	0x000000ff
        /*078c*/ 	.word	0x00000000
        /*0790*/ 	.short	0x0101
        /*0792*/ 	.byte	0x04
	.zero		1


	//   ....[32]....
        /*0794*/ 	.word	0x00005c90
        /*0798*/ 	.word	0x000000ff
        /*079c*/ 	.word	0x00030850
        /*07a0*/ 	.short	0x010a
        /*07a2*/ 	.byte	0x05
	.zero		1


	//   ....[33]....
        /*07a4*/ 	.word	0x00005cd0
        /*07a8*/ 	.word	0x000000ff
        /*07ac*/ 	.word	0x00030850
        /*07b0*/ 	.short	0x010a
        /*07b2*/ 	.byte	0x05
	.zero		1


	//   ....[34]....
        /*07b4*/ 	.word	0x000062f0
        /*07b8*/ 	.word	0x000000ff
        /*07bc*/ 	.word	0x00000000
        /*07c0*/ 	.short	0x0101
        /*07c2*/ 	.byte	0x04
	.zero		1


	//   ....[35]....
        /*07c4*/ 	.word	0x00006ff0
        /*07c8*/ 	.word	0x000000ff
        /*07cc*/ 	.word	0x00000000
        /*07d0*/ 	.short	0x0101
        /*07d2*/ 	.byte	0x04
	.zero		1


	//   ....[36]....
        /*07d4*/ 	.word	0x00009640
        /*07d8*/ 	.word	0x000000ff
        /*07dc*/ 	.word	0x00030840
        /*07e0*/ 	.short	0x010a
        /*07e2*/ 	.byte	0x2c
	.zero		1


	//   ....[37]....
        /*07e4*/ 	.word	0x00009c30
        /*07e8*/ 	.word	0x000000ff
        /*07ec*/ 	.word	0x00030830
        /*07f0*/ 	.short	0x0107
        /*07f2*/ 	.byte	0x2c
	.zero		1


	//   ....[38]....
        /*07f4*/ 	.word	0x00009ca0
        /*07f8*/ 	.word	0x000000ff
        /*07fc*/ 	.word	0x00030830
        /*0800*/ 	.short	0x0101
        /*0802*/ 	.byte	0x2c
	.zero		1


	//   ....[39]....
        /*0804*/ 	.word	0x0000a620
        /*0808*/ 	.word	0x000000ff
        /*080c*/ 	.word	0x00030800
        /*0810*/ 	.short	0x0107
        /*0812*/ 	.byte	0x2c
	.zero		1


	//   ....[40]....
        /*0814*/ 	.word	0x0000a680
        /*0818*/ 	.word	0x000000ff
        /*081c*/ 	.word	0x00030800
        /*0820*/ 	.short	0x0101
        /*0822*/ 	.byte	0x2c
	.zero		1


	//   ....[41]....
        /*0824*/ 	.word	0x0000a690
        /*0828*/ 	.word	0x000000ff
        /*082c*/ 	.word	0x00030820
        /*0830*/ 	.short	0x010a
        /*0832*/ 	.byte	0x2c
	.zero		1


	//   ....[42]....
        /*0834*/ 	.word	0x0000aa80
        /*0838*/ 	.word	0x00000013
        /*083c*/ 	.word	0x00030840
        /*0840*/ 	.short	0x010a
        /*0842*/ 	.byte	0x3f
	.zero		1


	//   ....[43]....
        /*0844*/ 	.word	0x0000afc0
        /*0848*/ 	.word	0x00000013
        /*084c*/ 	.word	0x00030830
        /*0850*/ 	.short	0x0107
        /*0852*/ 	.byte	0x3f
	.zero		1


	//   ....[44]....
        /*0854*/ 	.word	0x0000b070
        /*0858*/ 	.word	0x00000013
        /*085c*/ 	.word	0x00030830
        /*0860*/ 	.short	0x0101
        /*0862*/ 	.byte	0x3f
	.zero		1


	//   ....[45]....
        /*0864*/ 	.word	0x0000b0d0
        /*0868*/ 	.word	0x00000006
        /*086c*/ 	.word	0x00030860
        /*0870*/ 	.short	0x010a
        /*0872*/ 	.byte	0x3f
	.zero		1


	//   ....[46]....
        /*0874*/ 	.word	0x0000b580
        /*0878*/ 	.word	0x00000006
        /*087c*/ 	.word	0x00030850
        /*0880*/ 	.short	0x0107
        /*0882*/ 	.byte	0x3f
	.zero		1


	//   ....[47]....
        /*0884*/ 	.word	0x0000b6d0
        /*0888*/ 	.word	0x00000006
        /*088c*/ 	.word	0x00030850
        /*0890*/ 	.short	0x0101
        /*0892*/ 	.byte	0x3f
	.zero		1


	//   ....[48]....
        /*0894*/ 	.word	0x0000b870
        /*0898*/ 	.word	0x00000000
        /*089c*/ 	.word	0x00030860
        /*08a0*/ 	.short	0x010a
        /*08a2*/ 	.byte	0x3f
	.zero		1


	//   ....[49]....
        /*08a4*/ 	.word	0x0000bda0
        /*08a8*/ 	.word	0x00000000
        /*08ac*/ 	.word	0x00030850
        /*08b0*/ 	.short	0x0107
        /*08b2*/ 	.byte	0x3f
	.zero		1


	//   ....[50]....
        /*08b4*/ 	.word	0x0000be50
        /*08b8*/ 	.word	0x00000000
        /*08bc*/ 	.word	0x00030850
        /*08c0*/ 	.short	0x0101
        /*08c2*/ 	.byte	0x3f
	.zero		1


	//   ....[51]....
        /*08c4*/ 	.word	0x0000bef0
        /*08c8*/ 	.word	0x00000007
        /*08cc*/ 	.word	0x00030820
        /*08d0*/ 	.short	0x010a
        /*08d2*/ 	.byte	0x3f
	.zero		1


	//   ....[52]....
        /*08d4*/ 	.word	0x0000c070
        /*08d8*/ 	.word	0x00000005
        /*08dc*/ 	.word	0x00030840
        /*08e0*/ 	.short	0x010a
        /*08e2*/ 	.byte	0x3f
	.zero		1


	//   ....[53]....
        /*08e4*/ 	.word	0x0000c110
        /*08e8*/ 	.word	0x00000007
        /*08ec*/ 	.word	0x00030840
        /*08f0*/ 	.short	0x010a
        /*08f2*/ 	.byte	0x3f
	.zero		1


	//   ....[54]....
        /*08f4*/ 	.word	0x0000c150
        /*08f8*/ 	.word	0x00000005
        /*08fc*/ 	.word	0x00030860
        /*0900*/ 	.short	0x010a
        /*0902*/ 	.byte	0x3f
	.zero		1


	//   ....[55]....
        /*0904*/ 	.word	0x0000c190
        /*0908*/ 	.word	0x00000007
        /*090c*/ 	.word	0x00030860
        /*0910*/ 	.short	0x010a
        /*0912*/ 	.byte	0x3f
	.zero		1


	//   ....[56]....
        /*0914*/ 	.word	0x0000c200
        /*0918*/ 	.word	0x00000003
        /*091c*/ 	.word	0x00030800
        /*0920*/ 	.short	0x010a
        /*0922*/ 	.byte	0x3f
	.zero		1


	//   ....[57]....
        /*0924*/ 	.word	0x0000c260
        /*0928*/ 	.word	0x00000003
        /*092c*/ 	.word	0x00030830
        /*0930*/ 	.short	0x010a
        /*0932*/ 	.byte	0x3f
	.zero		1


	//   ....[58]....
        /*0934*/ 	.word	0x0000c2c0
        /*0938*/ 	.word	0x00000003
        /*093c*/ 	.word	0x00030830
        /*0940*/ 	.short	0x010a
        /*0942*/ 	.byte	0x3f
	.zero		1


	//   ....[59]....
        /*0944*/ 	.word	0x0000c320
        /*0948*/ 	.word	0x00000003
        /*094c*/ 	.word	0x00030850
        /*0950*/ 	.short	0x010a
        /*0952*/ 	.byte	0x3f
	.zero		1


	//   ....[60]....
        /*0954*/ 	.word	0x0000c380
        /*0958*/ 	.word	0x00000007
        /*095c*/ 	.word	0x00030850
        /*0960*/ 	.short	0x010a
        /*0962*/ 	.byte	0x3f
	.zero		1


	//   ....[61]....
        /*0964*/ 	.word	0x0000c460
        /*0968*/ 	.word	0x00000003
        /*096c*/ 	.word	0x00030840
        /*0970*/ 	.short	0x010a
        /*0972*/ 	.byte	0x3f
	.zero		1


	//   ....[62]....
        /*0974*/ 	.word	0x0000d670
        /*0978*/ 	.word	0x00000003
        /*097c*/ 	.word	0x00030820
        /*0980*/ 	.short	0x010a
        /*0982*/ 	.byte	0x3f
	.zero		1


	//   ....[63]....
        /*0984*/ 	.word	0x0000d6c0
        /*0988*/ 	.word	0x00000013
        /*098c*/ 	.word	0x00030840
        /*0990*/ 	.short	0x010a
        /*0992*/ 	.byte	0x3f
	.zero		1


	//   ....[64]....
        /*0994*/ 	.word	0x0000de50
        /*0998*/ 	.word	0x00000006
        /*099c*/ 	.word	0x00030860
        /*09a0*/ 	.short	0x010a
        /*09a2*/ 	.byte	0x3f
	.zero		1


	//   ....[65]....
        /*09a4*/ 	.word	0x0000e750
        /*09a8*/ 	.word	0x00000000
        /*09ac*/ 	.word	0x00030860
        /*09b0*/ 	.short	0x010a
        /*09b2*/ 	.byte	0x3f
	.zero		1


	//   ....[66]....
        /*09b4*/ 	.word	0x0000f010
        /*09b8*/ 	.word	0x00000007
        /*09bc*/ 	.word	0x00030820
        /*09c0*/ 	.short	0x010a
        /*09c2*/ 	.byte	0x3f
	.zero		1


	//   ....[67]....
        /*09c4*/ 	.word	0x0000f1b0
        /*09c8*/ 	.word	0x00000005
        /*09cc*/ 	.word	0x00030840
        /*09d0*/ 	.short	0x010a
        /*09d2*/ 	.byte	0x3f
	.zero		1


	//   ....[68]....
        /*09d4*/ 	.word	0x0000f200
        /*09d8*/ 	.word	0x00000007
        /*09dc*/ 	.word	0x00030840
        /*09e0*/ 	.short	0x010a
        /*09e2*/ 	.byte	0x3f
	.zero		1


	//   ....[69]....
        /*09e4*/ 	.word	0x0000f250
        /*09e8*/ 	.word	0x00000005
        /*09ec*/ 	.word	0x00030860
        /*09f0*/ 	.short	0x010a
        /*09f2*/ 	.byte	0x3f
	.zero		1


	//----- nvinfo : EIATTR_NUM_MBARRIERS
	.align		4
.L_593:
        /*09f4*/ 	.byte	0x03, 0x38
        /*09f6*/ 	.short	0x0016


	//----- nvinfo : EIATTR_EXIT_INSTR_OFFSETS
	.align		4
        /*09f8*/ 	.byte	0x04, 0x1c
        /*09fa*/ 	.short	(.L_595 - .L_594)


	//   ....[0]....
.L_594:
        /*09fc*/ 	.word	0x0000c1e0


	//----- nvinfo : EIATTR_MAX_THREADS
	.align		4
.L_595:
        /*0a00*/ 	.byte	0x04, 0x05
        /*0a02*/ 	.short	(.L_597 - .L_596)
.L_596:
        /*0a04*/ 	.word	0x00000180
        /*0a08*/ 	.word	0x00000001
        /*0a0c*/ 	.word	0x00000001


	//----- nvinfo : EIATTR_CRS_STACK_SIZE
	.align		4
.L_597:
        /*0a10*/ 	.byte	0x04, 0x1e
        /*0a12*/ 	.short	(.L_599 - .L_598)
.L_598:
        /*0a14*/ 	.word	0x00000000


	//----- nvinfo : EIATTR_CBANK_PARAM_SIZE
	.align		4
.L_599:
        /*0a18*/ 	.byte	0x03, 0x19
        /*0a1a*/ 	.short	0x0a70


	//----- nvinfo : EIATTR_PARAM_CBANK
	.align		4
        /*0a1c*/ 	.byte	0x04, 0x0a
        /*0a1e*/ 	.short	(.L_601 - .L_600)
	.align		4
.L_600:
        /*0a20*/ 	.word	index@(.nv.constant0._ZN7cutlass13device_kernelIN5flash11enable_sm90INS1_16FlashAttnFwdSm90INS1_25CollectiveMainloopFwdSm90ILi2EN4cute5tupleIJNS5_1CILi1EEES8_S8_EEENS6_IJNS7_ILi128EEENS7_ILi96EEENS7_ILi192EEEEEELi192ENS_10bfloat16_tEfNS_4arch4Sm90ELb0ELb0ELb0ELb0ELb1ELb0ELb0ELb1ELb1ELb1ELb1ELb0EEENS1_21CollectiveEpilogueFwdINS6_IJSA_SC_SB_EEES9_SE_SG_Li256ELb0ELb1ELb1ELb0EEENS1_19SingleTileSchedulerILb0ELb1ELb1ELi128EEEEEEEEEvNT_6ParamsE)
        /*0a24*/ 	.short	0x0210
        /*0a26*/ 	.short	0x0a70


	//----- nvinfo : EIATTR_SW_WAR
	.align		4
.L_601:
        /*0a28*/ 	.byte	0x04, 0x36
        /*0a2a*/ 	.short	(.L_603 - .L_602)
.L_602:
        /*0a2c*/ 	.word	0x00000008
.L_603:


//--------------------- .nv.info._ZN7cutlass13device_kernelIN5flash11enable_sm90INS1_16FlashAttnFwdSm90INS1_25CollectiveMainloopFwdSm90ILi2EN4cute5tupleIJNS5_1CILi1EEES8_S8_EEENS6_IJNS7_ILi128EEENS7_ILi96EEENS7_ILi192EEEEEELi192ENS_10bfloat16_tEfNS_4arch4Sm90ELb0ELb0ELb0ELb1ELb1ELb0ELb0ELb1ELb1ELb1ELb1ELb0EEENS1_21CollectiveEpilogueFwdINS6_IJSA_SC_SB_EEES9_SE_SG_Li256ELb1ELb1ELb1ELb0EEENS1_36VarlenDynamicPersistentTileSchedulerILi128ELi96ELi256ELi128ELb1ELb1ELb1ELb0ELb1ELb1EEEEEEEEEvNT_6ParamsE --------------------------
	.section	.nv.info._ZN7cutlass13device_kernelIN5flash11enable_sm90INS1_16FlashAttnFwdSm90INS1_25CollectiveMainloopFwdSm90ILi2EN4cute5tupleIJNS5_1CILi1EEES8_S8_EEENS6_IJNS7_ILi128EEENS7_ILi96EEENS7_ILi192EEEEEELi192ENS_10bfloat16_tEfNS_4arch4Sm90ELb0ELb0ELb0ELb1ELb1ELb0ELb0ELb1ELb1ELb1ELb1ELb0EEENS1_21CollectiveEpilogueFwdINS6_IJSA_SC_SB_EEES9_SE_SG_Li256ELb1ELb1ELb1ELb0EEENS1_36VarlenDynamicPersistentTileSchedulerILi128ELi96ELi256ELi128ELb1ELb1ELb1ELb0ELb1ELb1EEEEEEEEEvNT_6ParamsE,"",@"SHT_CUDA_INFO"
	.sectionflags	@""
	.align	4


	//----- nvinfo : EIATTR_CUDA_API_VERSION
	.align		4
        /*0000*/ 	.byte	0x04, 0x37
        /*0002*/ 	.short	(.L_605 - .L_604)
.L_604:
        /*0004*/ 	.word	0x00000082


	//----- nvinfo : EIATTR_KPARAM_INFO
	.align		4
.L_605:
        /*0008*/ 	.byte	0x04, 0x17
        /*000a*/ 	.short	(.L_607 - .L_606)
.L_606:
        /*000c*/ 	.word	0x00000000
        /*0010*/ 	.short	0x0000
        /*0012*/ 	.short	0x0070
        /*0014*/ 	.byte	0x00, 0xf0, 0x01, 0x2a


	//----- nvinfo : EIATTR_SPARSE_MMA_MASK
	.align		4
.L_607:
        /*0018*/ 	.byte	0x03, 0x50
        /*001a*/ 	.short	0x0000


	//----- nvinfo : EIATTR_MAXREG_COUNT
	.align		4
        /*001c*/ 	.byte	0x03, 0x1b
        /*001e*/ 	.short	0x00a8


	//----- nvinfo : EIATTR_NUM_BARRIERS
	.align		4
        /*0020*/ 	.byte	0x02, 0x4c
        /*0022*/ 	.byte	0x09
	.zero		1


	//----- nvinfo : EIATTR_EXTERNS
	.align		4
        /*0024*/ 	.byte	0x04, 0x0f
        /*0026*/ 	.short	(.L_609 - .L_608)


	//   ....[0]....
	.align		4
.L_608:
        /*0028*/ 	.word	index@(__assertfail)


	//----- nvinfo : EIATTR_ANNOTATIONS
	.align		4
.L_609:
        /*002c*/ 	.byte	0x04, 0x55
        /*002e*/ 	.short	(.L_611 - .L_610)


	//   ....[0]....
.L_610:
        /* <DEDUP_REMOVED lines=20> */


	//----- nvinfo : EIATTR_MERCURY_ISA_VERSION
	.align		4
.L_611:
        /*0160*/ 	.byte	0x03, 0x5f
        /*0162*/ 	.short	0x0101


	//----- nvinfo : EIATTR_UNUSED_LOAD_BYTE_OFFSET
	.align		4
        /*0164*/ 	.byte	0x04, 0x44
        /*0166*/ 	.short	(.L_613 - .L_612)


	//   ....[0]....
.L_612:
        /*0168*/ 	.word	0x00000950
        /*016c*/ 	.word	0x0000fff0


	//   ....[1]....
        /*0170*/ 	.word	0x000072e0
        /*0174*/ 	.word	0x0000fff0


	//----- nvinfo : EIATTR_INT_WARP_WIDE_INSTR_OFFSETS
	.align		4
.L_613:
        /*0178*/ 	.byte	0x04, 0x31
        /*017a*/ 	.short	(.L_615 - .L_614)


	//   ....[0]....
.L_614:
        /*017c*/ 	.word	0x000000c0


	//   ....[1]....
        /*0180*/ 	.word	0x000000d0


	//   ....[2]....
        /*0184*/ 	.word	0x00000170


	//   ....[3]....
        /*0188*/ 	.word	0x0000c490


	//   ....[4]....
        /*018c*/ 	.word	0x0000c520


	//   ....[5]....
        /*0190*/ 	.word	0x0000f2f0


	//   ....[6]....
        /*0194*/ 	.word	0x0000f380


	//----- nvinfo : EIATTR_COOP_GROUP_MASK_REGIDS
	.align		4
.L_615:
        /*0198*/ 	.byte	0x04, 0x29
        /*019a*/ 	.short	(.L_617 - .L_616)


	//   ....[0]....
.L_616:
        /*019c*/ 	.word	0xffffffff


	//   ....[1]....
        /*01a0*/ 	.word	0xffffffff


	//   ....[2]....
        /*01a4*/ 	.word	0xffffffff


	//   ....[3]....
        /*01a8*/ 	.word	0xffffffff


	//   ....[4]....
        /*01ac*/ 	.word	0xffffffff


	//   ....[5]....
        /*01b0*/ 	.word	0xffffffff


	//   ....[6]....
        /*01b4*/ 	.word	0xffffffff


	//   ....[7]....
        /*01b8*/ 	.word	0xffffffff


	//   ....[8]....
        /*01bc*/ 	.word	0xffffffff


	//   ....[9]....
        /*01c0*/ 	.word	0xffffffff


	//   ....[10]....
        /*01c4*/ 	.word	0xffffffff


	//   ....[11]....
        /*01c8*/ 	.word	0xffffffff


	//   ....[12]....
        /*01cc*/ 	.word	0xffffffff


	//   ....[13]....
        /*01d0*/ 	.word	0xffffffff


	//   ....[14]....
        /*01d4*/ 	.word	0xffffffff


	//   ....[15]....
        /*01d8*/ 	.word	0xffffffff


	//   ....[16]....
        /*01dc*/ 	.word	0xffffffff


	//   ....[17]....
        /*01e0*/ 	.word	0xffffffff


	//   ....[18]....
        /*01e4*/ 	.word	0xffffffff


	//   ....[19]....
        /*01e8*/ 	.word	0xffffffff


	//   ....[20]....
        /*01ec*/ 	.word	0xffffffff


	//   ....[21]....
        /*01f0*/ 	.word	0xffffffff


	//   ....[22]....
        /*01f4*/ 	.word	0xffffffff


	//   ....[23]....
        /*01f8*/ 	.word	0xffffffff


	//   ....[24]....
        /*01fc*/ 	.word	0xffffffff


	//   ....[25]....
        /*0200*/ 	.word	0xffffffff


	//   ....[26]....
        /*0204*/ 	.word	0xffffffff


	//   ....[27]....
        /*0208*/ 	.word	0xffffffff


	//   ....[28]....
        /*020c*/ 	.word	0xffffffff


	//   ....[29]....
        /*0210*/ 	.word	0xffffffff


	//   ....[30]....
        /*0214*/ 	.word	0xffffffff


	//   ....[31]....
        /*0218*/ 	.word	0xffffffff


	//   ....[32]....
        /*021c*/ 	.word	0xffffffff


	//   ....[33]....
        /*0220*/ 	.word	0xffffffff


	//   ....[34]....
        /*0224*/ 	.word	0xffffffff


	//   ....[35]....
        /*0228*/ 	.word	0xffffffff


	//   ....[36]....
        /*022c*/ 	.word	0xffffffff


	//   ....[37]....
        /*0230*/ 	.word	0xffffffff


	//   ....[38]....
        /*0234*/ 	.word	0xffffffff


	//   ....[39]....
        /*0238*/ 	.word	0xffffffff


	//   ....[40]....
        /*023c*/ 	.word	0xffffffff


	//   ....[41]....
        /*0240*/ 	.word	0xffffffff


	//   ....[42]....
        /*0244*/ 	.word	0xffffffff


	//   ....[43]....
        /*0248*/ 	.word	0xffffffff


	//   ....[44]....
        /*024c*/ 	.word	0xffffffff


	//   ....[45]....
        /*0250*/ 	.word	0xffffffff


	//   ....[46]....
        /*0254*/ 	.word	0xffffffff


	//   ....[47]....
        /*0258*/ 	.word	0xffffffff


	//   ....[48]....
        /*025c*/ 	.word	0xffffffff


	//   ....[49]....
        /*0260*/ 	.word	0xffffffff


	//   ....[50]....
        /*0264*/ 	.word	0xffffffff


	//   ....[51]....
        /*0268*/ 	.word	0xffffffff


	//   ....[52]....
        /*026c*/ 	.word	0xffffffff


	//   ....[53]....
        /*0270*/ 	.word	0xffffffff


	//   ....[54]....
        /*0274*/ 	.word	0xffffffff


	//   ....[55]....
        /*0278*/ 	.word	0xffffffff


	//   ....[56]....
        /*027c*/ 	.word	0xffffffff


	//   ....[57]....
        /*0280*/ 	.word	0xffffffff


	//   ....[58]....
        /*0284*/ 	.word	0xffffffff


	//   ....[59]....
        /*0288*/ 	.word	0xffffffff


	//   ....[60]....
        /*028c*/ 	.word	0xffffffff


	//   ....[61]....
        /*0290*/ 	.word	0xffffffff


	//   ....[62]....
        /*0294*/ 	.word	0xffffffff


	//   ....[63]....
        /*0298*/ 	.word	0xffffffff


	//   ....[64]....
        /*029c*/ 	.word	0xffffffff


	//   ....[65]....
        /*02a0*/ 	.word	0xffffffff


	//   ....[66]....
        /*02a4*/ 	.word	0xffffffff


	//   ....[67]....
        /*02a8*/ 	.word	0xffffffff


	//   ....[68]....
        /*02ac*/ 	.word	0xffffffff


	//   ....[69]....
        /*02b0*/ 	.word	0xffffffff


	//   ....[70]....
        /*02b4*/ 	.word	0xffffffff


	//   ....[71]....
        /*02b8*/ 	.word	0xffffffff


	//   ....[72]....
        /*02bc*/ 	.word	0xffffffff


	//   ....[73]....
        /*02c0*/ 	.word	0xffffffff


	//   ....[74]....
        /*02c4*/ 	.word	0xffffffff


	//   ....[75]....
        /*02c8*/ 	.word	0xffffffff


	//   ....[76]....
        /*02cc*/ 	.word	0xffffffff


	//   ....[77]....
        /*02d0*/ 	.word	0xffffffff


	//   ....[78]....
        /*02d4*/ 	.word	0xffffffff


	//   ....[79]....
        /*02d8*/ 	.word	0xffffffff


	//   ....[80]....
        /*02dc*/ 	.word	0xffffffff


	//   ....[81]....
        /*02e0*/ 	.word	0xffffffff


	//   ....[82]....
        /*02e4*/ 	.word	0xffffffff


	//   ....[83]....
        /*02e8*/ 	.word	0xffffffff


	//   ....[84]....
        /*02ec*/ 	.word	0xffffffff


	//   ....[85]....
        /*02f0*/ 	.word	0xffffffff


	//   ....[86]....
        /*02f4*/ 	.word	0xffffffff


	//   ....[87]....
        /*02f8*/ 	.word	0xffffffff


	//   ....[88]....
        /*02fc*/ 	.word	0xffffffff


	//   ....[89]....
        /*0300*/ 	.word	0xffffffff


	//   ....[90]....
        /*0304*/ 	.word	0xffffffff


	//   ....[91]....
        /*0308*/ 	.word	0xffffffff


	//   ....[92]....
        /*030c*/ 	.word	0xffffffff


	//   ....[93]....
        /*0310*/ 	.word	0xffffffff


	//   ....[94]....
        /*0314*/ 	.word	0xffffffff


	//   ....[95]....
        /*0318*/ 	.word	0xffffffff


	//   ....[96]....
        /*031c*/ 	.word	0xffffffff


	//   ....[97]....
        /*0320*/ 	.word	0xffffffff


	//   ....[98]....
        /*0324*/ 	.word	0xffffffff


	//   ....[99]....
        /*0328*/ 	.word	0xffffffff


	//   ....[100]....
        /*032c*/ 	.word	0xffffffff


	//   ....[101]....
        /*0330*/ 	.word	0xffffffff


	//   ....[102]....
        /*0334*/ 	.word	0xffffffff


	//   ....[103]....
        /*0338*/ 	.word	0xffffffff


	//   ....[104]....
        /*033c*/ 	.word	0xffffffff


	//   ....[105]....
        /*0340*/ 	.word	0xffffffff


	//   ....[106]....
        /*0344*/ 	.word	0xffffffff


	//   ....[107]....
        /*0348*/ 	.word	0xffffffff


	//   ....[108]....
        /*034c*/ 	.word	0xffffffff


	//   ....[109]....
        /*0350*/ 	.word	0xffffffff


	//   ....[110]....
        /*0354*/ 	.word	0xffffffff


	//   ....[111]....
        /*0358*/ 	.word	0xffffffff


	//   ....[112]....
        /*035c*/ 	.word	0xffffffff


	//   ....[113]....
        /*0360*/ 	.word	0xffffffff


	//   ....[114]....
        /*0364*/ 	.word	0xffffffff


	//   ....[115]....
        /*0368*/ 	.word	0xffffffff


	//   ....[116]....
        /*036c*/ 	.word	0xffffffff


	//   ....[117]....
        /*0370*/ 	.word	0xffffffff


	//   ....[118]....
        /*0374*/ 	.word	0xffffffff


	//   ....[119]....
        /*0378*/ 	.word	0xffffffff


	//   ....[120]....
        /*037c*/ 	.word	0xffffffff


	//   ....[121]....
        /*0380*/ 	.word	0xffffffff


	//   ....[122]....
        /*0384*/ 	.word	0xffffffff


	//   ....[123]....
        /*0388*/ 	.word	0xffffffff


	//   ....[124]....
        /*038c*/ 	.word	0xffffffff


	//   ....[125]....
        /*0390*/ 	.word	0xffffffff


	//   ....[126]....
        /*0394*/ 	.word	0xffffffff


	//   ....[127]....
        /*0398*/ 	.word	0xffffffff


	//   ....[128]....
        /*039c*/ 	.word	0xffffffff


	//   ....[129]....
        /*03a0*/ 	.word	0xffffffff


	//   ....[130]....
        /*03a4*/ 	.word	0xffffffff


	//   ....[131]....
        /*03a8*/ 	.word	0xffffffff


	//   ....[132]....
        /*03ac*/ 	.word	0xffffffff


	//   ....[133]....
        /*03b0*/ 	.word	0xffffffff


	//   ....[134]....
        /*03b4*/ 	.word	0xffffffff


	//   ....[135]....
        /*03b8*/ 	.word	0xffffffff


	//   ....[136]....
        /*03bc*/ 	.word	0xffffffff


	//   ....[137]....
        /*03c0*/ 	.word	0xffffffff


	//   ....[138]....
        /*03c4*/ 	.word	0xffffffff


	//   ....[139]....
        /*03c8*/ 	.word	0xffffffff


	//   ....[140]....
        /*03cc*/ 	.word	0xffffffff


	//   ....[141]....
        /*03d0*/ 	.word	0xffffffff


	//   ....[142]....
        /*03d4*/ 	.word	0xffffffff


	//   ....[143]....
        /*03d8*/ 	.word	0x0500000f


	//   ....[144]....
        /*03dc*/ 	.word	0x0500000f


	//   ....[145]....
        /*03e0*/ 	.word	0x0500000f


	//   ....[146]....
        /*03e4*/ 	.word	0x0500000f


	//   ....[147]....
        /*03e8*/ 	.word	0x0500000f


	//   ....[148]....
        /*03ec*/ 	.word	0x0500000f


	//   ....[149]....
        /*03f0*/ 	.word	0x0500000f


	//   ....[150]....
        /*03f4*/ 	.word	0x0500000f


	//   ....[151]....
        /*03f8*/ 	.word	0x0500000f


	//   ....[152]....
        /*03fc*/ 	.word	0x0500000f


	//   ....[153]....
        /*0400*/ 	.word	0x0500000f


	//   ....[154]....
        /*0404*/ 	.word	0x0500000f


	//   ....[155]....
        /*0408*/ 	.word	0x0500000f


	//   ....[156]....
        /*040c*/ 	.word	0x0500000f


	//   ....[157]....
        /*0410*/ 	.word	0x0500000f


	//   ....[158]....
        /*0414*/ 	.word	0x0500000f


	//   ....[159]....
        /*0418*/ 	.word	0x0500000f


	//   ....[160]....
        /*041c*/ 	.word	0x0500000f


	//   ....[161]....
        /*0420*/ 	.word	0x0500000f


	//   ....[162]....
        /*0424*/ 	.word	0x0500000f


	//   ....[163]....
        /*0428*/ 	.word	0x0500000f


	//   ....[164]....
        /*042c*/ 	.word	0x0500000f


	//   ....[165]....
        /*0430*/ 	.word	0x0500000f


	//   ....[166]....
        /*0434*/ 	.word	0x0500000f


	//   ....[167]....
        /*0438*/ 	.word	0x0500000f


	//   ....[168]....
        /*043c*/ 	.word	0x0500000f


	//   ....[169]....
        /*0440*/ 	.word	0x0500000f


	//   ....[170]....
        /*0444*/ 	.word	0x0500000f


	//   ....[171]....
        /*0448*/ 	.word	0x0500000f


	//   ....[172]....
        /*044c*/ 	.word	0x0500000f


	//   ....[173]....
        /*0450*/ 	.word	0x0500000f


	//   ....[174]....
        /*0454*/ 	.word	0x0500000f


	//   ....[175]....
        /*0458*/ 	.word	0x0500000f


	//   ....[176]....
        /*045c*/ 	.word	0x0500000f


	//   ....[177]....
        /*0460*/ 	.word	0x0500000f


	//   ....[178]....
        /*0464*/ 	.word	0x0500000f


	//   ....[179]....
        /*0468*/ 	.word	0x0500000f


	//   ....[180]....
        /*046c*/ 	.word	0x0500000f


	//   ....[181]....
        /*0470*/ 	.word	0x0500000f


	//   ....[182]....
        /*0474*/ 	.word	0x0500000f


	//   ....[183]....
        /*0478*/ 	.word	0x0500000f


	//   ....[184]....
        /*047c*/ 	.word	0x0500000f


	//   ....[185]....
        /*0480*/ 	.word	0x0500000f


	//   ....[186]....
        /*0484*/ 	.word	0x0500000f


	//   ....[187]....
        /*0488*/ 	.word	0x0500000f


	//   ....[188]....
        /*048c*/ 	.word	0x0500000f


	//   ....[189]....
        /*0490*/ 	.word	0x0500000f


	//   ....[190]....
        /*0494*/ 	.word	0x0500000f


	//   ....[191]....
        /*0498*/ 	.word	0x0500000f


	//   ....[192]....
        /*049c*/ 	.word	0x0500000f


	//   ....[193]....
        /*04a0*/ 	.word	0x0500000f


	//   ....[194]....
        /*04a4*/ 	.word	0x0500000f


	//   ....[195]....
        /*04a8*/ 	.word	0x0500000f


	//   ....[196]....
        /*04ac*/ 	.word	0x0500000f


	//   ....[197]....
        /*04b0*/ 	.word	0x0500000f


	//   ....[198]....
        /*04b4*/ 	.word	0x0500000f


	//   ....[199]....
        /*04b8*/ 	.word	0x0500000f


	//   ....[200]....
        /*04bc*/ 	.word	0x0500000f


	//   ....[201]....
        /*04c0*/ 	.word	0x0500000f


	//   ....[202]....
        /*04c4*/ 	.word	0x0500000f


	//   ....[203]....
        /*04c8*/ 	.word	0x0500000f


	//   ....[204]....
        /*04cc*/ 	.word	0x0500000f


	//   ....[205]....
        /*04d0*/ 	.word	0x0500000f


	//   ....[206]....
        /*04d4*/ 	.word	0x0500000f


	//   ....[207]....
        /*04d8*/ 	.word	0x0500000f


	//   ....[208]....
        /*04dc*/ 	.word	0x0500000f


	//   ....[209]....
        /*04e0*/ 	.word	0x0500000f


	//   ....[210]....
        /*04e4*/ 	.word	0x0500000f


	//   ....[211]....
        /*04e8*/ 	.word	0x0500000f


	//   ....[212]....
        /*04ec*/ 	.word	0x0500000f


	//   ....[213]....
        /*04f0*/ 	.word	0x0500000f


	//   ....[214]....
        /*04f4*/ 	.word	0x0500000f


	//   ....[215]....
        /*04f8*/ 	.word	0x0500000f


	//   ....[216]....
        /*04fc*/ 	.word	0x0500000f


	//   ....[217]....
        /*0500*/ 	.word	0x0500000f


	//   ....[218]....
        /*0504*/ 	.word	0x0500000f


	//   ....[219]....
        /*0508*/ 	.word	0x0500000f


	//   ....[220]....
        /*050c*/ 	.word	0x0500000f


	//   ....[221]....
        /*0510*/ 	.word	0x0500000f


	//   ....[222]....
        /*0514*/ 	.word	0x0500000f


	//   ....[223]....
        /*0518*/ 	.word	0x0500000f


	//   ....[224]....
        /*051c*/ 	.word	0x0500000f


	//   ....[225]....
        /*0520*/ 	.word	0x0500000f


	//   ....[226]....
        /*0524*/ 	.word	0x0500000f


	//----- nvinfo : EIATTR_COOP_GROUP_INSTR_OFFSETS
	.align		4
.L_617:
        /*0528*/ 	.byte	0x04, 0x28
        /*052a*/ 	.short	(.L_619 - .L_618)


	//   ....[0]....
.L_618:
        /*052c*/ 	.word	0x00000070


	//   ....[1]....
        /*0530*/ 	.word	0x000000b0


	//   ....[2]....
        /*0534*/ 	.word	0x000002d0


	//   ....[3]....
        /*0538*/ 	.word	0x00000430


	//   ....[4]....
        /*053c*/ 	.word	0x00000550


	//   ....[5]....
        /*0540*/ 	.word	0x000006b0


	//   ....[6]....
        /*0544*/ 	.word	0x00001b10


	//   ....[7]....
        /*0548*/ 	.word	0x00002df0


	//   ....[8]....
        /*054c*/ 	.word	0x00002e60


	//   ....[9]....
        /*0550*/ 	.word	0x00003360


	//   ....[10]....
        /*0554*/ 	.word	0x000033e0


	//   ....[11]....
        /*0558*/ 	.word	0x000053d0


	//   ....[12]....
        /*055c*/ 	.word	0x000053e0


	//   ....[13]....
        /*0560*/ 	.word	0x00005430


	//   ....[14]....
        /*0564*/ 	.word	0x00005440


	//   ....[15]....
        /*0568*/ 	.word	0x000067d0


	//   ....[16]....
        /*056c*/ 	.word	0x00006a10


	//   ....[17]....
        /*0570*/ 	.word	0x00006a40


	//   ....[18]....
        /*0574*/ 	.word	0x00006a50


	//   ....[19]....
        /*0578*/ 	.word	0x000081b0


	//   ....[20]....
        /*057c*/ 	.word	0x000081d0


	//   ....[21]....
        /*0580*/ 	.word	0x000081e0


	//   ....[22]....
        /*0584*/ 	.word	0x00008200


	//   ....[23]....
        /*0588*/ 	.word	0x00008b20


	//   ....[24]....
        /*058c*/ 	.word	0x00008b40


	//   ....[25]....
        /*0590*/ 	.word	0x00008c70


	//   ....[26]....
        /*0594*/ 	.word	0x00008c90


	//   ....[27]....
        /*0598*/ 	.word	0x00008d90


	//   ....[28]....
        /*059c*/ 	.word	0x00008db0


	//   ....[29]....
        /*05a0*/ 	.word	0x00008ec0


	//   ....[30]....
        /*05a4*/ 	.word	0x00008ee0


	//   ....[31]....
        /*05a8*/ 	.word	0x00009350


	//   ....[32]....
        /*05ac*/ 	.word	0x00009360


	//   ....[33]....
        /*05b0*/ 	.word	0x000099f0


	//   ....[34]....
        /*05b4*/ 	.word	0x00009a00


	//   ....[35]....
        /*05b8*/ 	.word	0x0000aaa0


	//   ....[36]....
        /*05bc*/ 	.word	0x0000aad0


	//   ....[37]....
        /*05c0*/ 	.word	0x0000abf0


	//   ....[38]....
        /*05c4*/ 	.word	0x0000ac10


	//   ....[39]....
        /*05c8*/ 	.word	0x0000ad10


	//   ....[40]....
        /*05cc*/ 	.word	0x0000ad30


	//   ....[41]....
        /*05d0*/ 	.word	0x0000ae40


	//   ....[42]....
        /*05d4*/ 	.word	0x0000ae60


	//   ....[43]....
        /*05d8*/ 	.word	0x0000b000


	//   ....[44]....
        /*05dc*/ 	.word	0x0000b1f0


	//   ....[45]....
        /*05e0*/ 	.word	0x0000b220


	//   ....[46]....
        /*05e4*/ 	.word	0x0000b250


	//   ....[47]....
        /*05e8*/ 	.word	0x0000b280


	//   ....[48]....
        /*05ec*/ 	.word	0x0000b2b0


	//   ....[49]....
        /*05f0*/ 	.word	0x0000b2e0


	//   ....[50]....
        /*05f4*/ 	.word	0x0000b450


	//   ....[51]....
        /*05f8*/ 	.word	0x0000b480


	//   ....[52]....
        /*05fc*/ 	.word	0x0000b4b0


	//   ....[53]....
        /*0600*/ 	.word	0x0000b4e0


	//   ....[54]....
        /*0604*/ 	.word	0x0000b510


	//   ....[55]....
        /*0608*/ 	.word	0x0000b540


	//   ....[56]....
        /*060c*/ 	.word	0x0000b5d0


	//   ....[57]....
        /*0610*/ 	.word	0x0000b600


	//   ....[58]....
        /*0614*/ 	.word	0x0000b610


	//   ....[59]....
        /*0618*/ 	.word	0x0000b6a0


	//   ....[60]....
        /*061c*/ 	.word	0x0000d030


	//   ....[61]....
        /*0620*/ 	.word	0x0000d050


	//   ....[62]....
        /*0624*/ 	.word	0x0000d100


	//   ....[63]....
        /*0628*/ 	.word	0x0000d120


	//   ....[64]....
        /*062c*/ 	.word	0x0000d1c0


	//   ....[65]....
        /*0630*/ 	.word	0x0000d1e0


	//   ....[66]....
        /*0634*/ 	.word	0x0000d280


	//   ....[67]....
        /*0638*/ 	.word	0x0000d2a0


	//   ....[68]....
        /*063c*/ 	.word	0x0000d340


	//   ....[69]....
        /*0640*/ 	.word	0x0000d360


	//   ....[70]....
        /*0644*/ 	.word	0x0000d370


	//   ....[71]....
        /*0648*/ 	.word	0x0000d400


	//   ....[72]....
        /*064c*/ 	.word	0x0000db00


	//   ....[73]....
        /*0650*/ 	.word	0x0000db30


	//   ....[74]....
        /*0654*/ 	.word	0x0000db90


	//   ....[75]....
        /*0658*/ 	.word	0x0000dbe0


	//   ....[76]....
        /*065c*/ 	.word	0x0000dc30


	//   ....[77]....
        /*0660*/ 	.word	0x0000dc90


	//   ....[78]....
        /*0664*/ 	.word	0x0000dce0


	//   ....[79]....
        /*0668*/ 	.word	0x0000dd40


	//   ....[80]....
        /*066c*/ 	.word	0x0000dd90


	//   ....[81]....
        /*0670*/ 	.word	0x0000ddf0


	//   ....[82]....
        /*0674*/ 	.word	0x0000de30


	//   ....[83]....
        /*0678*/ 	.word	0x0000dea0


	//   ....[84]....
        /*067c*/ 	.word	0x0000def0


	//   ....[85]....
        /*0680*/ 	.word	0x0000df50


	//   ....[86]....
        /*0684*/ 	.word	0x0000df70


	//   ....[87]....
        /*0688*/ 	.word	0x0000dfb0


	//   ....[88]....
        /*068c*/ 	.word	0x0000e760


	//   ....[89]....
        /*0690*/ 	.word	0x0000e7a0


	//   ....[90]....
        /*0694*/ 	.word	0x0000e7b0


	//   ....[91]....
        /*0698*/ 	.word	0x0000e810


	//   ....[92]....
        /*069c*/ 	.word	0x0000e820


	//   ....[93]....
        /*06a0*/ 	.word	0x0000e880


	//   ....[94]....
        /*06a4*/ 	.word	0x0000e8b0


	//   ....[95]....
        /*06a8*/ 	.word	0x0000e8f0


	//   ....[96]....
        /*06ac*/ 	.word	0x0000e920


	//   ....[97]....
        /*06b0*/ 	.word	0x0000e960


	//   ....[98]....
        /*06b4*/ 	.word	0x0000e990


	//   ....[99]....
        /*06b8*/ 	.word	0x0000e9d0


	//   ....[100]....
        /*06bc*/ 	.word	0x0000ec40


	//   ....[101]....
        /*06c0*/ 	.word	0x0000ec60


	//   ....[102]....
        /*06c4*/ 	.word	0x0000ec70


	//   ....[103]....
        /*06c8*/ 	.word	0x0000ed00


	//   ....[104]....
        /*06cc*/ 	.word	0x0000ed10


	//   ....[105]....
        /*06d0*/ 	.word	0x0000eda0


	//   ....[106]....
        /*06d4*/ 	.word	0x0000edb0


	//   ....[107]....
        /*06d8*/ 	.word	0x0000ee40


	//   ....[108]....
        /*06dc*/ 	.word	0x0000ee50


	//   ....[109]....
        /*06e0*/ 	.word	0x0000eee0


	//   ....[110]....
        /*06e4*/ 	.word	0x0000eef0


	//   ....[111]....
        /*06e8*/ 	.word	0x0000ef00


	//   ....[112]....
        /*06ec*/ 	.word	0x0000f4c0


	//   ....[113]....
        /*06f0*/ 	.word	0x0000f500


	//   ....[114]....
        /*06f4*/ 	.word	0x0000f540


	//   ....[115]....
        /*06f8*/ 	.word	0x0000f570


	//   ....[116]....
        /*06fc*/ 	.word	0x0000f600


	//   ....[117]....
        /*0700*/ 	.word	0x0000f630


	//   ....[118]....
        /*0704*/ 	.word	0x0000f6a0


	//   ....[119]....
        /*0708*/ 	.word	0x0000f6d0


	//   ....[120]....
        /*070c*/ 	.word	0x0000f740


	//   ....[121]....
        /*0710*/ 	.word	0x0000f770


	//   ....[122]....
        /*0714*/ 	.word	0x0000f7a0


	//   ....[123]....
        /*0718*/ 	.word	0x0000f7f0


	//   ....[124]....
        /*071c*/ 	.word	0x0000fc30


	//   ....[125]....
        /*0720*/ 	.word	0x0000fc40


	//   ....[126]....
        /*0724*/ 	.word	0x0000fc80


	//   ....[127]....
        /*0728*/ 	.word	0x0000fcc0


	//   ....[128]....
        /*072c*/ 	.word	0x0000fcf0


	//   ....[129]....
        /*0730*/ 	.word	0x0000fd20


	//   ....[130]....
        /*0734*/ 	.word	0x0000fd50


	//   ....[131]....
        /*0738*/ 	.word	0x0000fd80


	//   ....[132]....
        /*073c*/ 	.word	0x0000ff30


	//   ....[133]....
        /*0740*/ 	.word	0x0000ff60


	//   ....[134]....
        /*0744*/ 	.word	0x0000ff90


	//   ....[135]....
        /*0748*/ 	.word	0x0000ffc0


	//   ....[136]....
        /*074c*/ 	.word	0x0000fff0


	//   ....[137]....
        /*0750*/ 	.word	0x00010020


	//   ....[138]....
        /*0754*/ 	.word	0x000100e0


	//   ....[139]....
        /*0758*/ 	.word	0x00010100


	//   ....[140]....
        /*075c*/ 	.word	0x00010110


	//   ....[141]....
        /*0760*/ 	.word	0x00010170


	//   ....[142]....
        /*0764*/ 	.word	0x00010790


	//   ....[143]....
        /*0768*/ 	.word	0x00010c70


	//   ....[144]....
        /*076c*/ 	.word	0x00010d60


	//   ....[145]....
        /*0770*/ 	.word	0x00010e00


	//   ....[146]....
        /*0774*/ 	.word	0x00010e60


	//   ....[147]....
        /*0778*/ 	.word	0x00010f70


	//   ....[148]....
        /*077c*/ 	.word	0x00010fe0


	//   ....[149]....
        /*0780*/ 	.word	0x000110f0


	//   ....[150]....
        /*0784*/ 	.word	0x00011160


	//   ....[151]....
        /*0788*/ 	.word	0x00011270


	//   ....[152]....
        /*078c*/ 	.word	0x000112e0


	//   ....[153]....
        /*0790*/ 	.word	0x000113f0


	//   ....[154]....
        /*0794*/ 	.word	0x00011460


	//   ....[155]....
        /*0798*/ 	.word	0x00011500


	//   ....[156]....
        /*079c*/ 	.word	0x00011610


	//   ....[157]....
        /*07a0*/ 	.word	0x00011680


	//   ....[158]....
        /*07a4*/ 	.word	0x00011700


	//   ....[159]....
        /*07a8*/ 	.word	0x000117c0


	//   ....[160]....
        /*07ac*/ 	.word	0x00011840


	//   ....[161]....
        /*07b0*/ 	.word	0x00011920


	//   ....[162]....
        /*07b4*/ 	.word	0x000119a0


	//   ....[163]....
        /*07b8*/ 	.word	0x00011a80


	//   ....[164]....
        /*07bc*/ 	.word	0x00011b00


	//   ....[165]....
        /*07c0*/ 	.word	0x00011be0


	//   ....[166]....
        /*07c4*/ 	.word	0x00011c60


	//   ....[167]....
        /*07c8*/ 	.word	0x00011d40


	//   ....[168]....
        /*07cc*/ 	.word	0x00011dc0


	//   ....[169]....
        /*07d0*/ 	.word	0x00011ea0


	//   ....[170]....
        /*07d4*/ 	.word	0x00011f20


	//   ....[171]....
        /*07d8*/ 	.word	0x00011fe0


	//   ....[172]....
        /*07dc*/ 	.word	0x00012110


	//   ....[173]....
        /*07e0*/ 	.word	0x000121e0


	//   ....[174]....
        /*07e4*/ 	.word	0x00012250


	//   ....[175]....
        /*07e8*/ 	.word	0x00012320


	//   ....[176]....
        /*07ec*/ 	.word	0x00012380


	//   ....[177]....
        /*07f0*/ 	.word	0x00012450


	//   ....[178]....
        /*07f4*/ 	.word	0x000124b0


	//   ....[179]....
        /*07f8*/ 	.word	0x00012580


	//   ....[180]....
        /*07fc*/ 	.word	0x000125e0


	//   ....[181]....
        /*0800*/ 	.word	0x000126b0


	//   ....[182]....
        /*0804*/ 	.word	0x00012710


	//   ....[183]....
        /*0808*/ 	.word	0x000127f0


	//   ....[184]....
        /*080c*/ 	.word	0x000128e0


	//   ....[185]....
        /*0810*/ 	.word	0x00012980


	//   ....[186]....
        /*0814*/ 	.word	0x000129e0


	//   ....[187]....
        /*0818*/ 	.word	0x00012ae0


	//   ....[188]....
        /*081c*/ 	.word	0x00012b40


	//   ....[189]....
        /*0820*/ 	.word	0x00012c40


	//   ....[190]....
        /*0824*/ 	.word	0x00012ca0


	//   ....[191]....
        /*0828*/ 	.word	0x00012da0


	//   ....[192]....
        /*082c*/ 	.word	0x00012e00


	//   ....[193]....
        /*0830*/ 	.word	0x00012f00


	//   ....[194]....
        /*0834*/ 	.word	0x00012f60


	//   ....[195]....
        /*0838*/ 	.word	0x00013030


	//   ....[196]....
        /*083c*/ 	.word	0x00013170


	//   ....[197]....
        /*0840*/ 	.word	0x00013210


	//   ....[198]....
        /*0844*/ 	.word	0x000132f0


	//   ....[199]....
        /*0848*/ 	.word	0x000133c0


	//   ....[200]....
        /*084c*/ 	.word	0x00013420


	//   ....[201]....
        /*0850*/ 	.word	0x00013510


	//   ....[202]....
        /*0854*/ 	.word	0x00013570


	//   ....[203]....
        /*0858*/ 	.word	0x00013660


	//   ....[204]....
        /*085c*/ 	.word	0x000136c0


	//   ....[205]....
        /*0860*/ 	.word	0x000137b0


	//   ....[206]....
        /*0864*/ 	.word	0x00013810


	//   ....[207]....
        /*0868*/ 	.word	0x000138f0


	//   ....[208]....
        /*086c*/ 	.word	0x00013980


	//   ....[209]....
        /*0870*/ 	.word	0x00013a20


	//   ....[210]....
        /*0874*/ 	.word	0x00013b80


	//   ....[211]....
        /*0878*/ 	.word	0x00013bf0


	//   ....[212]....
        /*087c*/ 	.word	0x00013c70


	//   ....[213]....
        /*0880*/ 	.word	0x00013ce0


	//   ....[214]....
        /*0884*/ 	.word	0x00013d50


	//   ....[215]....
        /*0888*/ 	.word	0x00013dd0


	//   ....[216]....
        /*088c*/ 	.word	0x00013e50


	//   ....[217]....
        /*0890*/ 	.word	0x00013ee0


	//   ....[218]....
        /*0894*/ 	.word	0x00013f50


	//   ....[219]....
        /*0898*/ 	.word	0x00013fc0


	//   ....[220]....
        /*089c*/ 	.word	0x00014030


	//   ....[221]....
        /*08a0*/ 	.word	0x000140b0


	//   ....[222]....
        /*08a4*/ 	.word	0x00014120


	//   ....[223]....
        /*08a8*/ 	.word	0x000141c0


	//   ....[224]....
        /*08ac*/ 	.word	0x00014210


	//   ....[225]....
        /*08b0*/ 	.word	0x000142a0


	//   ....[226]....
        /*08b4*/ 	.word	0x000143d0


	//----- nvinfo : EIATTR_REG_RECONFIG
	.align		4
.L_619:
        /*08b8*/ 	.byte	0x01, 0x54
	.zero		2


	//----- nvinfo : EIATTR_SYSCALL_OFFSETS
	.align		4
        /*08bc*/ 	.byte	0x04, 0x46
        /*08be*/ 	.short	(.L_621 - .L_620)


	//   ....[0]....
.L_620:
        /*08c0*/ 	.word	0x00001c90


	//   ....[1]....
        /*08c4*/ 	.word	0x0000c680


	//   ....[2]....
        /*08c8*/ 	.word	0x0000c7d0


	//   ....[3]....
        /*08cc*/ 	.word	0x0000c8c0


	//   ....[4]....
        /*08d0*/ 	.word	0x0000d790


	//----- nvinfo : EIATTR_MBARRIER_INSTR_OFFSETS
	.align		4
.L_621:
        /*08d4*/ 	.byte	0x04, 0x39
        /*08d6*/ 	.short	(.L_623 - .L_622)


	//   ....[0]....
.L_622:
        /*08d8*/ 	.word	0x00000180
        /*08dc*/ 	.word	0x000000ff
        /*08e0*/ 	.word	0x00030800
        /*08e4*/ 	.short	0x0100
        /*08e6*/ 	.byte	0x08
	.zero		1


	//   ....[1]....
        /*08e8*/ 	.word	0x00000190
        /*08ec*/ 	.word	0x000000ff
        /*08f0*/ 	.word	0x00030820
        /*08f4*/ 	.short	0x0100
        /*08f6*/ 	.byte	0x08
	.zero		1


	//   ....[2]....
        /*08f8*/ 	.word	0x00000280
        /*08fc*/ 	.word	0x000000ff
        /*0900*/ 	.word	0x00030830
        /*0904*/ 	.short	0x0100
        /*0906*/ 	.byte	0x08
	.zero		1


	//   ....[3]....
        /*0908*/ 	.word	0x00000290
        /*090c*/ 	.word	0x000000ff
        /*0910*/ 	.word	0x00030840
        /*0914*/ 	.short	0x0100
        /*0916*/ 	.byte	0x08
	.zero		1


	//   ....[4]....
        /*0918*/ 	.word	0x000002a0
        /*091c*/ 	.word	0x000000ff
        /*0920*/ 	.word	0x00030838
        /*0924*/ 	.short	0x0100
        /*0926*/ 	.byte	0x08
	.zero		1


	//   ....[5]....
        /*0928*/ 	.word	0x000002b0
        /*092c*/ 	.word	0x000000ff
        /*0930*/ 	.word	0x00030848
        /*0934*/ 	.short	0x0100
        /*0936*/ 	.byte	0x08
	.zero		1


	//   ....[6]....
        /*0938*/ 	.word	0x000003e0
        /*093c*/ 	.word	0x000000ff
        /*0940*/ 	.word	0x00030850
        /*0944*/ 	.short	0x0100
        /*0946*/ 	.byte	0x08
	.zero		1


	//   ....[7]....
        /*0948*/ 	.word	0x000003f0
        /*094c*/ 	.word	0x000000ff
        /*0950*/ 	.word	0x00030860
        /*0954*/ 	.short	0x0100
        /*0956*/ 	.byte	0x08
	.zero		1


	//   ....[8]....
        /*0958*/ 	.word	0x00000400
        /*095c*/ 	.word	0x000000ff
        /*0960*/ 	.word	0x00030858
        /*0964*/ 	.short	0x0100
        /*0966*/ 	.byte	0x08
	.zero		1


	//   ....[9]....
        /*0968*/ 	.word	0x00000410
        /*096c*/ 	.word	0x000000ff
        /*0970*/ 	.word	0x00030868
        /*0974*/ 	.short	0x0100
        /*0976*/ 	.byte	0x08
	.zero		1


	//   ....[10]....
        /*0978*/ 	.word	0x00000500
        /*097c*/ 	.word	0x000000ff
        /*0980*/ 	.word	0x00030870
        /*0984*/ 	.short	0x0100
        /*0986*/ 	.byte	0x06
	.zero		1


	//   ....[11]....
        /*0988*/ 	.word	0x00000510
        /*098c*/ 	.word	0x000000ff
        /*0990*/ 	.word	0x00030880
        /*0994*/ 	.short	0x0100
        /*0996*/ 	.byte	0x06
	.zero		1


	//   ....[12]....
        /*0998*/ 	.word	0x00000520
        /*099c*/ 	.word	0x000000ff
        /*09a0*/ 	.word	0x00030878
        /*09a4*/ 	.short	0x0100
        /*09a6*/ 	.byte	0x06
	.zero		1


	//   ....[13]....
        /*09a8*/ 	.word	0x00000530
        /*09ac*/ 	.word	0x000000ff
        /*09b0*/ 	.word	0x00030888
        /*09b4*/ 	.short	0x0100
        /*09b6*/ 	.byte	0x06
	.zero		1


	//   ....[14]....
        /*09b8*/ 	.word	0x00000660
        /*09bc*/ 	.word	0x000000ff
        /*09c0*/ 	.word	0x00030890
        /*09c4*/ 	.short	0x0100
        /*09c6*/ 	.byte	0x08
	.zero		1


	//   ....[15]....
        /*09c8*/ 	.word	0x00000670
        /*09cc*/ 	.word	0x000000ff
        /*09d0*/ 	.word	0x000308a0
        /*09d4*/ 	.short	0x0100
        /*09d6*/ 	.byte	0x08
	.zero		1


	//   ....[16]....
        /*09d8*/ 	.word	0x00000680
        /*09dc*/ 	.word	0x000000ff
        /*09e0*/ 	.word	0x00030898
        /*09e4*/ 	.short	0x0100
        /*09e6*/ 	.byte	0x08
	.zero		1


	//   ....[17]....
        /*09e8*/ 	.word	0x00000690
        /*09ec*/ 	.word	0x000000ff
        /*09f0*/ 	.word	0x000308a8
        /*09f4*/ 	.short	0x0100
        /*09f6*/ 	.byte	0x08
	.zero		1


	//   ....[18]....
        /*09f8*/ 	.word	0x000007d0
        /*09fc*/ 	.word	0x000000ff
        /*0a00*/ 	.word	0x000308b0
        /*0a04*/ 	.short	0x0100
        /*0a06*/ 	.byte	0x08
	.zero		1


	//   ....[19]....
        /*0a08*/ 	.word	0x000007e0
        /*0a0c*/ 	.word	0x000000ff
        /*0a10*/ 	.word	0x000308c0
        /*0a14*/ 	.short	0x0100
        /*0a16*/ 	.byte	0x08
	.zero		1


	//   ....[20]....
        /*0a18*/ 	.word	0x000007f0
        /*0a1c*/ 	.word	0x000000ff
        /*0a20*/ 	.word	0x000308b8
        /*0a24*/ 	.short	0x0100
        /*0a26*/ 	.byte	0x08
	.zero		1


	//   ....[21]....
        /*0a28*/ 	.word	0x00000800
        /*0a2c*/ 	.word	0x000000ff
        /*0a30*/ 	.word	0x000308c8
        /*0a34*/ 	.short	0x0100
        /*0a36*/ 	.byte	0x08
	.zero		1


	//   ....[22]....
        /*0a38*/ 	.word	0x00001d50
        /*0a3c*/ 	.word	0x00000004
        /*0a40*/ 	.word	0x00030800
        /*0a44*/ 	.short	0x010a
        /*0a46*/ 	.byte	0x3f
	.zero		1


	//   ....[23]....
        /*0a48*/ 	.word	0x00001e00
        /*0a4c*/ 	.word	0x00000000
        /*0a50*/ 	.word	0x00030830
        /*0a54*/ 	.short	0x010a
        /*0a56*/ 	.byte	0x3f
	.zero		1


	//   ....[24]....
        /*0a58*/ 	.word	0x00001e50
        /*0a5c*/ 	.word	0x00000000
        /*0a60*/ 	.word	0x00030830
        /*0a64*/ 	.short	0x010a
        /*0a66*/ 	.byte	0x3f
	.zero		1


	//   ....[25]....
        /*0a68*/ 	.word	0x00002590
        /*0a6c*/ 	.word	0x00000000
        /*0a70*/ 	.word	0x00000000
        /*0a74*/ 	.short	0x0101
        /*0a76*/ 	.byte	0x3f
	.zero		1


	//   ....[26]....
        /*0a78*/ 	.word	0x000042a0
        /*0a7c*/ 	.word	0x000000ff
        /*0a80*/ 	.word	0x00030830
        /*0a84*/ 	.short	0x010a
        /*0a86*/ 	.byte	0x08
	.zero		1


	//   ....[27]....
        /*0a88*/ 	.word	0x000042e0
        /*0a8c*/ 	.word	0x000000ff
        /*0a90*/ 	.word	0x00030830
        /*0a94*/ 	.short	0x010a
        /*0a96*/ 	.byte	0x08
	.zero		1


	//   ....[28]....
        /*0a98*/ 	.word	0x00004df0
        /*0a9c*/ 	.word	0x000000ff
        /*0aa0*/ 	.word	0x00030850
        /*0aa4*/ 	.short	0x010a
        /*0aa6*/ 	.byte	0x09
	.zero		1


	//   ....[29]....
        /*0aa8*/ 	.word	0x00004e30
        /*0aac*/ 	.word	0x000000ff
        /*0ab0*/ 	.word	0x00030850
        /*0ab4*/ 	.short	0x010a
        /*0ab6*/ 	.byte	0x09
	.zero		1


	//   ....[30]....
        /*0ab8*/ 	.word	0x00005400
        /*0abc*/ 	.word	0x000000ff
        /*0ac0*/ 	.word	0x00000000
        /*0ac4*/ 	.short	0x0101
        /*0ac6*/ 	.byte	0x08
	.zero		1


	//   ....[31]....
        /*0ac8*/ 	.word	0x00005f40
        /*0acc*/ 	.word	0x000000ff
        /*0ad0*/ 	.word	0x00000000
        /*0ad4*/ 	.short	0x0101
        /*0ad6*/ 	.byte	0x09
	.zero		1


	//   ....[32]....
        /*0ad8*/ 	.word	0x000066c0
        /*0adc*/ 	.word	0x0000000d
        /*0ae0*/ 	.word	0x00030850
        /*0ae4*/ 	.short	0x010a
        /*0ae6*/ 	.byte	0x3f
	.zero		1


	//   ....[33]....
        /*0ae8*/ 	.word	0x00006750
        /*0aec*/ 	.word	0x0000000d
        /*0af0*/ 	.word	0x00030850
        /*0af4*/ 	.short	0x010a
        /*0af6*/ 	.byte	0x3f
	.zero		1


	//   ....[34]....
        /*0af8*/ 	.word	0x00006c70
        /*0afc*/ 	.word	0x00000002
        /*0b00*/ 	.word	0x00000000
        /*0b04*/ 	.short	0x0101
        /*0b06*/ 	.byte	0x3f
	.zero		1


	//   ....[35]....
        /*0b08*/ 	.word	0x00008b00
        /*0b0c*/ 	.word	0x000000ff
        /*0b10*/ 	.word	0x00000000
        /*0b14*/ 	.short	0x0101
        /*0b16*/ 	.byte	0x08
	.zero		1


	//   ....[36]....
        /*0b18*/ 	.word	0x000091b0
        /*0b1c*/ 	.word	0x000000ff
        /*0b20*/ 	.word	0x00000000
        /*0b24*/ 	.short	0x0101
        /*0b26*/ 	.byte	0x08
	.zero		1


	//   ....[37]....
        /*0b28*/ 	.word	0x0000ce40
        /*0b2c*/ 	.word	0x00000007
        /*0b30*/ 	.word	0x00030840
        /*0b34*/ 	.short	0x010a
        /*0b36*/ 	.byte	0x3f
	.zero		1


	//   ....[38]....
        /*0b38*/ 	.word	0x0000d4c0
        /*0b3c*/ 	.word	0x00000007
        /*0b40*/ 	.word	0x00030830
        /*0b44*/ 	.short	0x0107
        /*0b46*/ 	.byte	0x3f
	.zero		1


	//   ....[39]....
        /*0b48*/ 	.word	0x0000d590
        /*0b4c*/ 	.word	0x00000007
        /*0b50*/ 	.word	0x00030830
        /*0b54*/ 	.short	0x0101
        /*0b56*/ 	.byte	0x3f
	.zero		1


	//   ....[40]....
        /*0b58*/ 	.word	0x0000e0c0
        /*0b5c*/ 	.word	0x00000016
        /*0b60*/ 	.word	0x00030800
        /*0b64*/ 	.short	0x0107
        /*0b66*/ 	.byte	0x3f
	.zero		1


	//   ....[41]....
        /*0b68*/ 	.word	0x0000e1e0
        /*0b6c*/ 	.word	0x00000016
        /*0b70*/ 	.word	0x00030800
        /*0b74*/ 	.short	0x0101
        /*0b76*/ 	.byte	0x3f
	.zero		1


	//   ....[42]....
        /*0b78*/ 	.word	0x0000e200
        /*0b7c*/ 	.word	0x00000016
        /*0b80*/ 	.word	0x00030820
        /*0b84*/ 	.short	0x010a
        /*0b86*/ 	.byte	0x3f
	.zero		1


	//   ....[43]....
        /*0b88*/ 	.word	0x0000e5c0
        /*0b8c*/ 	.word	0x00000006
        /*0b90*/ 	.word	0x00030840
        /*0b94*/ 	.short	0x010a
        /*0b96*/ 	.byte	0x3f
	.zero		1


	//   ....[44]....
        /*0b98*/ 	.word	0x0000ea80
        /*0b9c*/ 	.word	0x00000006
        /*0ba0*/ 	.word	0x00030830
        /*0ba4*/ 	.short	0x0107
        /*0ba6*/ 	.byte	0x3f
	.zero		1


	//   ....[45]....
        /*0ba8*/ 	.word	0x0000eb30
        /*0bac*/ 	.word	0x00000006
        /*0bb0*/ 	.word	0x00030830
        /*0bb4*/ 	.short	0x0101
        /*0bb6*/ 	.byte	0x3f
	.zero		1


	//   ....[46]....
        /*0bb8*/ 	.word	0x0000eba0
        /*0bbc*/ 	.word	0x00000006
        /*0bc0*/ 	.word	0x00030860
        /*0bc4*/ 	.short	0x010a
        /*0bc6*/ 	.byte	0x3f
	.zero		1


	//   ....[47]....
        /*0bc8*/ 	.word	0x0000f0f0
        /*0bcc*/ 	.word	0x00000006
        /*0bd0*/ 	.word	0x00030850
        /*0bd4*/ 	.short	0x0107
        /*0bd6*/ 	.byte	0x3f
	.zero		1


	//   ....[48]....
        /*0bd8*/ 	.word	0x0000f210
        /*0bdc*/ 	.word	0x00000006
        /*0be0*/ 	.word	0x00030850
        /*0be4*/ 	.short	0x0101
        /*0be6*/ 	.byte	0x3f
	.zero		1


	//   ....[49]....
        /*0be8*/ 	.word	0x0000f420
        /*0bec*/ 	.word	0x00000000
        /*0bf0*/ 	.word	0x00030860
        /*0bf4*/ 	.short	0x010a
        /*0bf6*/ 	.byte	0x3f
	.zero		1


	//   ....[50]....
        /*0bf8*/ 	.word	0x0000f920
        /*0bfc*/ 	.word	0x00000000
        /*0c00*/ 	.word	0x00030850
        /*0c04*/ 	.short	0x0107
        /*0c06*/ 	.byte	0x3f
	.zero		1


	//   ....[51]....
        /*0c08*/ 	.word	0x0000f9d0
        /*0c0c*/ 	.word	0x00000000
        /*0c10*/ 	.word	0x00030850
        /*0c14*/ 	.short	0x0101
        /*0c16*/ 	.byte	0x3f
	.zero		1


	//   ....[52]....
        /*0c18*/ 	.word	0x00010710
        /*0c1c*/ 	.word	0x00000004
        /*0c20*/ 	.word	0x00030820
        /*0c24*/ 	.short	0x010a
        /*0c26*/ 	.byte	0x3f
	.zero		1


	//   ....[53]....
        /*0c28*/ 	.word	0x000108b0
        /*0c2c*/ 	.word	0x00000005
        /*0c30*/ 	.word	0x00030840
        /*0c34*/ 	.short	0x010a
        /*0c36*/ 	.byte	0x3f
	.zero		1


	//   ....[54]....
        /*0c38*/ 	.word	0x00010950
        /*0c3c*/ 	.word	0x0000001b
        /*0c40*/ 	.word	0x00030840
        /*0c44*/ 	.short	0x010a
        /*0c46*/ 	.byte	0x3f
	.zero		1


	//   ....[55]....
        /*0c48*/ 	.word	0x00010990
        /*0c4c*/ 	.word	0x00000005
        /*0c50*/ 	.word	0x00030860
        /*0c54*/ 	.short	0x010a
        /*0c56*/ 	.byte	0x3f
	.zero		1


	//   ....[56]....
        /*0c58*/ 	.word	0x000109d0
        /*0c5c*/ 	.word	0x0000001b
        /*0c60*/ 	.word	0x00030860
        /*0c64*/ 	.short	0x010a
        /*0c66*/ 	.byte	0x3f
	.zero		1


	//   ....[57]....
        /*0c68*/ 	.word	0x00010a30
        /*0c6c*/ 	.word	0x00000004
        /*0c70*/ 	.word	0x00030800
        /*0c74*/ 	.short	0x010a
        /*0c76*/ 	.byte	0x3f
	.zero		1


	//   ....[58]....
        /*0c78*/ 	.word	0x00010a80
        /*0c7c*/ 	.word	0x00000000
        /*0c80*/ 	.word	0x00030830
        /*0c84*/ 	.short	0x010a
        /*0c86*/ 	.byte	0x3f
	.zero		1


	//   ....[59]....
        /*0c88*/ 	.word	0x00010ae0
        /*0c8c*/ 	.word	0x00000003
        /*0c90*/ 	.word	0x00030830
        /*0c94*/ 	.short	0x010a
        /*0c96*/ 	.byte	0x3f
	.zero		1


	//   ....[60]....
        /*0c98*/ 	.word	0x00010b40
        /*0c9c*/ 	.word	0x00000002
        /*0ca0*/ 	.word	0x00030850
        /*0ca4*/ 	.short	0x010a
        /*0ca6*/ 	.byte	0x3f
	.zero		1


	//   ....[61]....
        /*0ca8*/ 	.word	0x00010b90
        /*0cac*/ 	.word	0x0000000d
        /*0cb0*/ 	.word	0x00030850
        /*0cb4*/ 	.short	0x010a
        /*0cb6*/ 	.byte	0x3f
	.zero		1


	//   ....[62]....
        /*0cb8*/ 	.word	0x00010cb0
        /*0cbc*/ 	.word	0x00000007
        /*0cc0*/ 	.word	0x00030840
        /*0cc4*/ 	.short	0x010a
        /*0cc6*/ 	.byte	0x3f
	.zero		1


	//   ....[63]....
        /*0cc8*/ 	.word	0x00012010
        /*0ccc*/ 	.word	0x00000016
        /*0cd0*/ 	.word	0x00030820
        /*0cd4*/ 	.short	0x010a
        /*0cd6*/ 	.byte	0x3f
	.zero		1


	//   ....[64]....
        /*0cd8*/ 	.word	0x00012060
        /*0cdc*/ 	.word	0x00000006
        /*0ce0*/ 	.word	0x00030840
        /*0ce4*/ 	.short	0x010a
        /*0ce6*/ 	.byte	0x3f
	.zero		1


	//   ....[65]....
        /*0ce8*/ 	.word	0x00012830
        /*0cec*/ 	.word	0x00000006
        /*0cf0*/ 	.word	0x00030860
        /*0cf4*/ 	.short	0x010a
        /*0cf6*/ 	.byte	0x3f
	.zero		1


	//   ....[66]....
        /*0cf8*/ 	.word	0x000130c0
        /*0cfc*/ 	.word	0x00000000
        /*0d00*/ 	.word	0x00030860
        /*0d04*/ 	.short	0x010a
        /*0d06*/ 	.byte	0x3f
	.zero		1


	//   ....[67]....
        /*0d08*/ 	.word	0x000142f0
        /*0d0c*/ 	.word	0x00000004
        /*0d10*/ 	.word	0x00030820
        /*0d14*/ 	.short	0x010a
        /*0d16*/ 	.byte	0x3f
	.zero		1


	//   ....[68]....
        /*0d18*/ 	.word	0x00014490
        /*0d1c*/ 	.word	0x00000005
        /*0d20*/ 	.word	0x00030840
        /*0d24*/ 	.short	0x010a
        /*0d26*/ 	.byte	0x3f
	.zero		1


	//   ....[69]....
        /*0d28*/ 	.word	0x000144e0
        /*0d2c*/ 	.word	0x0000001b
        /*0d30*/ 	.word	0x00030840
        /*0d34*/ 	.short	0x010a
        /*0d36*/ 	.byte	0x3f
	.zero		1


	//   ....[70]....
        /*0d38*/ 	.word	0x00014530
        /*0d3c*/ 	.word	0x00000005
        /*0d40*/ 	.word	0x00030860
        /*0d44*/ 	.short	0x010a
        /*0d46*/ 	.byte	0x3f
	.zero		1


	//----- nvinfo : EIATTR_NUM_MBARRIERS
	.align		4
.L_623:
        /*0d48*/ 	.byte	0x03, 0x38
        /*0d4a*/ 	.short	0x0016


	//----- nvinfo : EIATTR_EXIT_INSTR_OFFSETS
	.align		4
        /*0d4c*/ 	.byte	0x04, 0x1c
        /*0d4e*/ 	.short	(.L_625 - .L_624)


	//   ....[0]....
.L_624:
        /*0d50*/ 	.word	0x00000990


	//   ....[1]....
        /*0d54*/ 	.word	0x0000afa0


	//   ....[2]....
        /*0d58*/ 	.word	0x00010a20


	//----- nvinfo : EIATTR_MAX_THREADS
	.align		4
.L_625:
        /*0d5c*/ 	.byte	0x04, 0x05
        /*0d5e*/ 	.short	(.L_627 - .L_626)
.L_626:
        /*0d60*/ 	.word	0x00000180
        /*0d64*/ 	.word	0x00000001
        /*0d68*/ 	.word	0x00000001


	//----- nvinfo : EIATTR_CRS_STACK_SIZE
	.align		4
.L_627:
        /*0d6c*/ 	.byte	0x04, 0x1e
        /*0d6e*/ 	.short	(.L_629 - .L_628)
.L_628:
        /*0d70*/ 	.word	0x00000000


	//----- nvinfo : EIATTR_CBANK_PARAM_SIZE
	.align		4
.L_629:
        /*0d74*/ 	.byte	0x03, 0x19
        /*0d76*/ 	.short	0x0af0


	//----- nvinfo : EIATTR_PARAM_CBANK
	.align		4
        /*0d78*/ 	.byte	0x04, 0x0a
        /*0d7a*/ 	.short	(.L_631 - .L_630)
	.align		4
.L_630:
        /*0d7c*/ 	.word	index@(.nv.constant0._ZN7cutlass13device_kernelIN5flash11enable_sm90INS1_16FlashAttnFwdSm90INS1_25CollectiveMainloopFwdSm90ILi2EN4cute5tupleIJNS5_1CILi1EEES8_S8_EEENS6_IJNS7_ILi128EEENS7_ILi96EEENS7_ILi192EEEEEELi192ENS_10bfloat16_tEfNS_4arch4Sm90ELb0ELb0ELb0ELb1ELb1ELb0ELb0ELb1ELb1ELb1ELb1ELb0EEENS1_21CollectiveEpilogueFwdINS6_IJSA_SC_SB_EEES9_SE_SG_Li256ELb1ELb1ELb1ELb0EEENS1_36VarlenDynamicPersistentTileSchedulerILi128ELi96ELi256ELi128ELb1ELb1ELb1ELb0ELb1ELb1EEEEEEEEEvNT_6ParamsE)
        /*0d80*/ 	.short	0x0210
        /*0d82*/ 	.short	0x0af0


	//----- nvinfo : EIATTR_SW_WAR
	.align		4
.L_631:
        /*0d84*/ 	.byte	0x04, 0x36
        /*0d86*/ 	.short	(.L_633 - .L_632)
.L_632:
        /*0d88*/ 	.word	0x00000008
.L_633:


//--------------------- .nv.info._ZN7cutlass13device_kernelIN5flash11enable_sm90INS1_16FlashAttnFwdSm90INS1_25CollectiveMainloopFwdSm90ILi2EN4cute5tupleIJNS5_1CILi1EEES8_S8_EEENS6_IJNS7_ILi128EEENS7_ILi96EEENS7_ILi192EEEEEELi192ENS_10bfloat16_tEfNS_4arch4Sm90ELb0ELb0ELb0ELb1ELb1ELb1ELb0ELb1ELb1ELb1ELb1ELb0EEENS1_21CollectiveEpilogueFwdINS6_IJSA_SC_SB_EEES9_SE_SG_Li256ELb1ELb1ELb1ELb0EEENS1_36VarlenDynamicPersistentTileSchedulerILi128ELi96ELi256ELi128ELb1ELb1ELb1ELb0ELb1ELb1EEEEEEEEEvNT_6ParamsE --------------------------
	.section	.nv.info._ZN7cutlass13device_kernelIN5flash11enable_sm90INS1_16FlashAttnFwdSm90INS1_25CollectiveMainloopFwdSm90ILi2EN4cute5tupleIJNS5_1CILi1EEES8_S8_EEENS6_IJNS7_ILi128EEENS7_ILi96EEENS7_ILi192EEEEEELi192ENS_10bfloat16_tEfNS_4arch4Sm90ELb0ELb0ELb0ELb1ELb1ELb1ELb0ELb1ELb1ELb1ELb1ELb0EEENS1_21CollectiveEpilogueFwdINS6_IJSA_SC_SB_EEES9_SE_SG_Li256ELb1ELb1ELb1ELb0EEENS1_36VarlenDynamicPersistentTileSchedulerILi128ELi96ELi256ELi128ELb1ELb1ELb1ELb0ELb1ELb1EEEEEEEEEvNT_6ParamsE,"",@"SHT_CUDA_INFO"
	.sectionflags	@""
	.align	4


	//----- nvinfo : EIATTR_CUDA_API_VERSION
	.align		4
        /*0000*/ 	.byte	0x04, 0x37
        /*0002*/ 	.short	(.L_635 - .L_634)
.L_634:
        /*0004*/ 	.word	0x00000082


	//----- nvinfo : EIATTR_KPARAM_INFO
	.align		4
.L_635:
        /*0008*/ 	.byte	0x04, 0x17
        /*000a*/ 	.short	(.L_637 - .L_636)
.L_636:
        /*000c*/ 	.word	0x00000000
        /*0010*/ 	.short	0x0000
        /*0012*/ 	.short	0x0070
        /*0014*/ 	.byte	0x00, 0xf0, 0x01, 0x2a


	//----- nvinfo : EIATTR_SPARSE_MMA_MASK
	.align		4
.L_637:
        /*0018*/ 	.byte	0x03, 0x50
        /*001a*/ 	.short	0x0000


	//----- nvinfo : EIATTR_MAXREG_COUNT
	.align		4
        /*001c*/ 	.byte	0x03, 0x1b
        /*001e*/ 	.short	0x00a8


	//----- nvinfo : EIATTR_NUM_BARRIERS
	.align		4
        /*0020*/ 	.byte	0x02, 0x4c
        /*0022*/ 	.byte	0x10
	.zero		1


	//----- nvinfo : EIATTR_EXTERNS
	.align		4
        /*0024*/ 	.byte	0x04, 0x0f
        /*0026*/ 	.short	(.L_639 - .L_638)


	//   ....[0]....
	.align		4
.L_638:
        /*0028*/ 	.word	index@(__assertfail)


	//----- nvinfo : EIATTR_ANNOTATIONS
	.align		4
.L_639:
        /*002c*/ 	.byte	0x04, 0x55
        /*002e*/ 	.short	(.L_641 - .L_640)


	//   ....[0]....
.L_640:
        /* <DEDUP_REMOVED lines=99> */


	//----- nvinfo : EIATTR_MERCURY_ISA_VERSION
	.align		4
.L_641:
        /*0648*/ 	.byte	0x03, 0x5f
        /*064a*/ 	.short	0x0101


	//----- nvinfo : EIATTR_UNUSED_LOAD_BYTE_OFFSET
	.align		4
        /*064c*/ 	.byte	0x04, 0x44
        /*064e*/ 	.short	(.L_643 - .L_642)


	//   ....[0]....
.L_642:
        /*0650*/ 	.word	0x00000a20
        /*0654*/ 	.word	0x0000fff0


	//   ....[1]....
        /*0658*/ 	.word	0x00017650
        /*065c*/ 	.word	0x0000fff0


	//----- nvinfo : EIATTR_INT_WARP_WIDE_INSTR_OFFSETS
	.align		4
.L_643:
        /*0660*/ 	.byte	0x04, 0x31
        /*0662*/ 	.short	(.L_645 - .L_644)


	//   ....[0]....
.L_644:
        /*0664*/ 	.word	0x00000120


	//   ....[1]....
        /*0668*/ 	.word	0x00000160


	//   ....[2]....
        /*066c*/ 	.word	0x00000220


	//   ....[3]....
        /*0670*/ 	.word	0x0001dfc0


	//   ....[4]....
        /*0674*/ 	.word	0x0001e050


	//   ....[5]....
        /*0678*/ 	.word	0x00020ed0


	//   ....[6]....
        /*067c*/ 	.word	0x00020f60


	//----- nvinfo : EIATTR_COOP_GROUP_MASK_REGIDS
	.align		4
.L_645:
        /*0680*/ 	.byte	0x04, 0x29
        /*0682*/ 	.short	(.L_647 - .L_646)


	//   ....[0]....
.L_646:
        /*0684*/ 	.word	0xffffffff


	//   ....[1]....
        /*0688*/ 	.word	0xffffffff


	//   ....[2]....
        /*068c*/ 	.word	0xffffffff


	//   ....[3]....
        /*0690*/ 	.word	0xffffffff


	//   ....[4]....
        /*0694*/ 	.word	0xffffffff


	//   ....[5]....
        /*0698*/ 	.word	0xffffffff


	//   ....[6]....
        /*069c*/ 	.word	0xffffffff


	//   ....[7]....
        /*06a0*/ 	.word	0xffffffff


	//   ....[8]....
        /*06a4*/ 	.word	0xffffffff


	//   ....[9]....
        /*06a8*/ 	.word	0xffffffff


	//   ....[10]....
        /*06ac*/ 	.word	0xffffffff


	//   ....[11]....
        /*06b0*/ 	.word	0xffffffff


	//   ....[12]....
        /*06b4*/ 	.word	0xffffffff


	//   ....[13]....
        /*06b8*/ 	.word	0xffffffff


	//   ....[14]....
        /*06bc*/ 	.word	0xffffffff


	//   ....[15]....
        /*06c0*/ 	.word	0xffffffff


	//   ....[16]....
        /*06c4*/ 	.word	0xffffffff


	//   ....[17]....
        /*06c8*/ 	.word	0xffffffff


	//   ....[18]....
        /*06cc*/ 	.word	0xffffffff


	//   ....[19]....
        /*06d0*/ 	.word	0xffffffff


	//   ....[20]....
        /*06d4*/ 	.word	0xffffffff


	//   ....[21]....
        /*06d8*/ 	.word	0xffffffff


	//   ....[22]....
        /*06dc*/ 	.word	0xffffffff


	//   ....[23]....
        /*06e0*/ 	.word	0xffffffff


	//   ....[24]....
        /*06e4*/ 	.word	0xffffffff


	//   ....[25]....
        /*06e8*/ 	.word	0xffffffff


	//   ....[26]....
        /*06ec*/ 	.word	0xffffffff


	//   ....[27]....
        /*06f0*/ 	.word	0xffffffff


	//   ....[28]....
        /*06f4*/ 	.word	0xffffffff


	//   ....[29]....
        /*06f8*/ 	.word	0xffffffff


	//   ....[30]....
        /*06fc*/ 	.word	0xffffffff


	//   ....[31]....
        /*0700*/ 	.word	0xffffffff


	//   ....[32]....
        /*0704*/ 	.word	0xffffffff


	//   ....[33]....
        /*0708*/ 	.word	0xffffffff


	//   ....[34]....
        /*070c*/ 	.word	0xffffffff


	//   ....[35]....
        /*0710*/ 	.word	0xffffffff


	//   ....[36]....
        /*0714*/ 	.word	0xffffffff


	//   ....[37]....
        /*0718*/ 	.word	0xffffffff


	//   ....[38]....
        /*071c*/ 	.word	0xffffffff


	//   ....[39]....
        /*0720*/ 	.word	0xffffffff


	//   ....[40]....
        /*0724*/ 	.word	0xffffffff


	//   ....[41]....
        /*0728*/ 	.word	0xffffffff


	//   ....[42]....
        /*072c*/ 	.word	0xffffffff


	//   ....[43]....
        /*0730*/ 	.word	0xffffffff


	//   ....[44]....
        /*0734*/ 	.word	0xffffffff


	//   ....[45]....
        /*0738*/ 	.word	0xffffffff


	//   ....[46]....
        /*073c*/ 	.word	0xffffffff


	//   ....[47]....
        /*0740*/ 	.word	0xffffffff


	//   ....[48]....
        /*0744*/ 	.word	0xffffffff


	//   ....[49]....
        /*0748*/ 	.word	0xffffffff


	//   ....[50]....
        /*074c*/ 	.word	0xffffffff


	//   ....[51]....
        /*0750*/ 	.word	0xffffffff


	//   ....[52]....
        /*0754*/ 	.word	0xffffffff


	//   ....[53]....
        /*0758*/ 	.word	0xffffffff


	//   ....[54]....
        /*075c*/ 	.word	0xffffffff


	//   ....[55]....
        /*0760*/ 	.word	0xffffffff


	//   ....[56]....
        /*0764*/ 	.word	0xffffffff


	//   ....[57]....
        /*0768*/ 	.word	0xffffffff


	//   ....[58]....
        /*076c*/ 	.word	0xffffffff


	//   ....[59]....
        /*0770*/ 	.word	0xffffffff


	//   ....[60]....
        /*0774*/ 	.word	0xffffffff


	//   ....[61]....
        /*0778*/ 	.word	0xffffffff


	//   ....[62]....
        /*077c*/ 	.word	0xffffffff


	//   ....[63]....
        /*0780*/ 	.word	0xffffffff


	//   ....[64]....
        /*0784*/ 	.word	0xffffffff


	//   ....[65]....
        /*0788*/ 	.word	0xffffffff


	//   ....[66]....
        /*078c*/ 	.word	0xffffffff


	//   ....[67]....
        /*0790*/ 	.word	0xffffffff


	//   ....[68]....
        /*0794*/ 	.word	0xffffffff


	//   ....[69]....
        /*0798*/ 	.word	0xffffffff


	//   ....[70]....
        /*079c*/ 	.word	0xffffffff


	//   ....[71]....
        /*07a0*/ 	.word	0xffffffff


	//   ....[72]....
        /*07a4*/ 	.word	0xffffffff


	//   ....[73]....
        /*07a8*/ 	.word	0xffffffff


	//   ....[74]....
        /*07ac*/ 	.word	0xffffffff


	//   ....[75]....
        /*07b0*/ 	.word	0xffffffff


	//   ....[76]....
        /*07b4*/ 	.word	0xffffffff


	//   ....[77]....
        /*07b8*/ 	.word	0xffffffff


	//   ....[78]....
        /*07bc*/ 	.word	0xffffffff


	//   ....[79]....
        /*07c0*/ 	.word	0xffffffff


	//   ....[80]....
        /*07c4*/ 	.word	0xffffffff


	//   ....[81]....
        /*07c8*/ 	.word	0xffffffff


	//   ....[82]....
        /*07cc*/ 	.word	0xffffffff


	//   ....[83]....
        /*07d0*/ 	.word	0xffffffff


	//   ....[84]....
        /*07d4*/ 	.word	0xffffffff


	//   ....[85]....
        /*07d8*/ 	.word	0xffffffff


	//   ....[86]....
        /*07dc*/ 	.word	0xffffffff


	//   ....[87]....
        /*07e0*/ 	.word	0xffffffff


	//   ....[88]....
        /*07e4*/ 	.word	0xffffffff


	//   ....[89]....
        /*07e8*/ 	.word	0xffffffff


	//   ....[90]....
        /*07ec*/ 	.word	0xffffffff


	//   ....[91]....
        /*07f0*/ 	.word	0xffffffff


	//   ....[92]....
        /*07f4*/ 	.word	0xffffffff


	//   ....[93]....
        /*07f8*/ 	.word	0xffffffff


	//   ....[94]....
        /*07fc*/ 	.word	0xffffffff


	//   ....[95]....
        /*0800*/ 	.word	0xffffffff


	//   ....[96]....
        /*0804*/ 	.word	0xffffffff


	//   ....[97]....
        /*0808*/ 	.word	0xffffffff


	//   ....[98]....
        /*080c*/ 	.word	0xffffffff


	//   ....[99]....
        /*0810*/ 	.word	0xffffffff


	//   ....[100]....
        /*0814*/ 	.word	0xffffffff


	//   ....[101]....
        /*0818*/ 	.word	0xffffffff


	//   ....[102]....
        /*081c*/ 	.word	0xffffffff


	//   ....[103]....
        /*0820*/ 	.word	0xffffffff


	//   ....[104]....
        /*0824*/ 	.word	0xffffffff


	//   ....[105]....
        /*0828*/ 	.word	0xffffffff


	//   ....[106]....
        /*082c*/ 	.word	0xffffffff


	//   ....[107]....
        /*0830*/ 	.word	0xffffffff


	//   ....[108]....
        /*0834*/ 	.word	0xffffffff


	//   ....[109]....
        /*0838*/ 	.word	0xffffffff


	//   ....[110]....
        /*083c*/ 	.word	0xffffffff


	//   ....[111]....
        /*0840*/ 	.word	0xffffffff


	//   ....[112]....
        /*0844*/ 	.word	0xffffffff


	//   ....[113]....
        /*0848*/ 	.word	0xffffffff


	//   ....[114]....
        /*084c*/ 	.word	0xffffffff


	//   ....[115]....
        /*0850*/ 	.word	0xffffffff


	//   ....[116]....
        /*0854*/ 	.word	0xffffffff


	//   ....[117]....
        /*0858*/ 	.word	0xffffffff


	//   ....[118]....
        /*085c*/ 	.word	0xffffffff


	//   ....[119]....
        /*0860*/ 	.word	0xffffffff


	//   ....[120]....
        /*0864*/ 	.word	0xffffffff


	//   ....[121]....
        /*0868*/ 	.word	0xffffffff


	//   ....[122]....
        /*086c*/ 	.word	0xffffffff


	//   ....[123]....
        /*0870*/ 	.word	0xffffffff


	//   ....[124]....
        /*0874*/ 	.word	0xffffffff


	//   ....[125]....
        /*0878*/ 	.word	0xffffffff


	//   ....[126]....
        /*087c*/ 	.word	0xffffffff


	//   ....[127]....
        /*0880*/ 	.word	0xffffffff


	//   ....[128]....
        /*0884*/ 	.word	0xffffffff


	//   ....[129]....
        /*0888*/ 	.word	0xffffffff


	//   ....[130]....
        /*088c*/ 	.word	0xffffffff


	//   ....[131]....
        /*0890*/ 	.word	0xffffffff


	//   ....[132]....
        /*0894*/ 	.word	0xffffffff


	//   ....[133]....
        /*0898*/ 	.word	0xffffffff


	//   ....[134]....
        /*089c*/ 	.word	0xffffffff


	//   ....[135]....
        /*08a0*/ 	.word	0xffffffff


	//   ....[136]....
        /*08a4*/ 	.word	0xffffffff


	//   ....[137]....
        /*08a8*/ 	.word	0xffffffff


	//   ....[138]....
        /*08ac*/ 	.word	0xffffffff


	//   ....[139]....
        /*08b0*/ 	.word	0xffffffff


	//   ....[140]....
        /*08b4*/ 	.word	0xffffffff


	//   ....[141]....
        /*08b8*/ 	.word	0xffffffff


	//   ....[142]....
        /*08bc*/ 	.word	0xffffffff


	//   ....[143]....
        /*08c0*/ 	.word	0xffffffff


	//   ....[144]....
        /*08c4*/ 	.word	0xffffffff


	//   ....[145]....
        /*08c8*/ 	.word	0xffffffff


	//   ....[146]....
        /*08cc*/ 	.word	0xffffffff


	//   ....[147]....
        /*08d0*/ 	.word	0xffffffff


	//   ....[148]....
        /*08d4*/ 	.word	0xffffffff


	//   ....[149]....
        /*08d8*/ 	.word	0xffffffff


	//   ....[150]....
        /*08dc*/ 	.word	0xffffffff


	//   ....[151]....
        /*08e0*/ 	.word	0xffffffff


	//   ....[152]....
        /*08e4*/ 	.word	0xffffffff


	//   ....[153]....
        /*08e8*/ 	.word	0xffffffff


	//   ....[154]....
        /*08ec*/ 	.word	0xffffffff


	//   ....[155]....
        /*08f0*/ 	.word	0xffffffff


	//   ....[156]....
        /*08f4*/ 	.word	0xffffffff


	//   ....[157]....
        /*08f8*/ 	.word	0xffffffff


	//   ....[158]....
        /*08fc*/ 	.word	0xffffffff


	//   ....[159]....
        /*0900*/ 	.word	0xffffffff


	//   ....[160]....
        /*0904*/ 	.word	0xffffffff


	//   ....[161]....
        /*0908*/ 	.word	0xffffffff


	//   ....[162]....
        /*090c*/ 	.word	0xffffffff


	//   ....[163]....
        /*0910*/ 	.word	0xffffffff


	//   ....[164]....
        /*0914*/ 	.word	0xffffffff


	//   ....[165]....
        /*0918*/ 	.word	0xffffffff


	//   ....[166]....
        /*091c*/ 	.word	0xffffffff


	//   ....[167]....
        /*0920*/ 	.word	0xffffffff


	//   ....[168]....
        /*0924*/ 	.word	0xffffffff


	//   ....[169]....
        /*0928*/ 	.word	0x0500000f


	//   ....[170]....
        /*092c*/ 	.word	0x0500000f


	//   ....[171]....
        /*0930*/ 	.word	0x0500000f


	//   ....[172]....
        /*0934*/ 	.word	0x0500000f


	//   ....[173]....
        /*0938*/ 	.word	0x0500000f


	//   ....[174]....
        /*093c*/ 	.word	0x0500000f


	//   ....[175]....
        /*0940*/ 	.word	0x0500000f


	//   ....[176]....
        /*0944*/ 	.word	0x0500000f


	//   ....[177]....
        /*0948*/ 	.word	0x0500000f


	//   ....[178]....
        /*094c*/ 	.word	0x0500000f


	//   ....[179]....
        /*0950*/ 	.word	0x0500000f


	//   ....[180]....
        /*0954*/ 	.word	0x0500000f


	//   ....[181]....
        /*0958*/ 	.word	0x0500000f


	//   ....[182]....
        /*095c*/ 	.word	0x0500000f


	//   ....[183]....
        /*0960*/ 	.word	0x0500000f


	//   ....[184]....
        /*0964*/ 	.word	0x0500000f


	//   ....[185]....
        /*0968*/ 	.word	0x0500000f


	//   ....[186]....
        /*096c*/ 	.word	0x0500000f


	//   ....[187]....
        /*0970*/ 	.word	0x0500000f


	//   ....[188]....
        /*0974*/ 	.word	0x0500000f


	//   ....[189]....
        /*0978*/ 	.word	0x0500000f


	//   ....[190]....
        /*097c*/ 	.word	0x0500000f


	//   ....[191]....
        /*0980*/ 	.word	0x0500000f


	//   ....[192]....
        /*0984*/ 	.word	0x0500000f


	//   ....[193]....
        /*0988*/ 	.word	0x0500000f


	//   ....[194]....
        /*098c*/ 	.word	0x0500000f


	//   ....[195]....
        /*0990*/ 	.word	0x0500000f


	//   ....[196]....
        /*0994*/ 	.word	0x0500000f


	//   ....[197]....
        /*0998*/ 	.word	0x0500000f


	//   ....[198]....
        /*099c*/ 	.word	0x0500000f


	//   ....[199]....
        /*09a0*/ 	.word	0x0500000f


	//   ....[200]....
        /*09a4*/ 	.word	0x0500000f


	//   ....[201]....
        /*09a8*/ 	.word	0x0500000f


	//   ....[202]....
        /*09ac*/ 	.word	0x0500000f


	//   ....[203]....
        /*09b0*/ 	.word	0x0500000f


	//   ....[204]....
        /*09b4*/ 	.word	0x0500000f


	//   ....[205]....
        /*09b8*/ 	.word	0x0500000f


	//   ....[206]....
        /*09bc*/ 	.word	0x0500000f


	//   ....[207]....
        /*09c0*/ 	.word	0x0500000f


	//   ....[208]....
        /*09c4*/ 	.word	0x0500000f


	//   ....[209]....
        /*09c8*/ 	.word	0x0500000f


	//   ....[210]....
        /*09cc*/ 	.word	0x0500000f


	//   ....[211]....
        /*09d0*/ 	.word	0x0500000f


	//   ....[212]....
        /*09d4*/ 	.word	0x0500000f


	//   ....[213]....
        /*09d8*/ 	.word	0x0500000f


	//   ....[214]....
        /*09dc*/ 	.word	0x0500000f


	//   ....[215]....
        /*09e0*/ 	.word	0x0500000f


	//   ....[216]....
        /*09e4*/ 	.word	0x0500000f


	//   ....[217]....
        /*09e8*/ 	.word	0x0500000f


	//   ....[218]....
        /*09ec*/ 	.word	0x0500000f


	//   ....[219]....
        /*09f0*/ 	.word	0x0500000f


	//   ....[220]....
        /*09f4*/ 	.word	0x0500000f


	//   ....[221]....
        /*09f8*/ 	.word	0x0500000f


	//   ....[222]....
        /*09fc*/ 	.word	0x0500000f


	//   ....[223]....
        /*0a00*/ 	.word	0x0500000f


	//   ....[224]....
        /*0a04*/ 	.word	0x0500000f


	//   ....[225]....
        /*0a08*/ 	.word	0x0500000f


	//   ....[226]....
        /*0a0c*/ 	.word	0x0500000f


	//   ....[227]....
        /*0a10*/ 	.word	0x0500000f


	//   ....[228]....
        /*0a14*/ 	.word	0x0500000f


	//   ....[229]....
        /*0a18*/ 	.word	0x0500000f


	//   ....[230]....
        /*0a1c*/ 	.word	0x0500000f


	//   ....[231]....
        /*0a20*/ 	.word	0x0500000f


	//   ....[232]....
        /*0a24*/ 	.word	0x0500000f


	//   ....[233]....
        /*0a28*/ 	.word	0x0500000f


	//   ....[234]....
        /*0a2c*/ 	.word	0x0500000f


	//   ....[235]....
        /*0a30*/ 	.word	0x0500000f


	//   ....[236]....
        /*0a34*/ 	.word	0x0500000f


	//   ....[237]....
        /*0a38*/ 	.word	0x0500000f


	//   ....[238]....
        /*0a3c*/ 	.word	0x0500000f


	//   ....[239]....
        /*0a40*/ 	.word	0x0500000f


	//   ....[240]....
        /*0a44*/ 	.word	0x0500000f


	//   ....[241]....
        /*0a48*/ 	.word	0x0500000f


	//   ....[242]....
        /*0a4c*/ 	.word	0x0500000f


	//   ....[243]....
        /*0a50*/ 	.word	0x0500000f


	//   ....[244]....
        /*0a54*/ 	.word	0x0500000f


	//   ....[245]....
        /*0a58*/ 	.word	0x0500000f


	//   ....[246]....
        /*0a5c*/ 	.word	0x0500000f


	//   ....[247]....
        /*0a60*/ 	.word	0x0500000f


	//   ....[248]....
        /*0a64*/ 	.word	0x0500000f


	//   ....[249]....
        /*0a68*/ 	.word	0x0500000f


	//   ....[250]....
        /*0a6c*/ 	.word	0x0500000f


	//   ....[251]....
        /*0a70*/ 	.word	0x0500000f


	//   ....[252]....
        /*0a74*/ 	.word	0x0500000f


	//   ....[253]....
        /*0a78*/ 	.word	0x0500000f


	//   ....[254]....
        /*0a7c*/ 	.word	0x0500000f


	//   ....[255]....
        /*0a80*/ 	.word	0x0500000f


	//   ....[0]....
        /*0a84*/ 	.word	0x0500000f


	//   ....[1]....
        /*0a88*/ 	.word	0x0500000f


	//   ....[2]....
        /*0a8c*/ 	.word	0x0500000f


	//   ....[3]....
        /*0a90*/ 	.word	0x0500000f


	//   ....[4]....
        /*0a94*/ 	.word	0x0500000f


	//   ....[5]....
        /*0a98*/ 	.word	0x0500000f


	//   ....[6]....
        /*0a9c*/ 	.word	0x0500000f


	//   ....[7]....
        /*0aa0*/ 	.word	0x0500000f


	//   ....[8]....
        /*0aa4*/ 	.word	0x0500000f


	//   ....[9]....
        /*0aa8*/ 	.word	0x0500000f


	//   ....[10]....
        /*0aac*/ 	.word	0x0500000f


	//   ....[11]....
        /*0ab0*/ 	.word	0x0500000f


	//   ....[12]....
        /*0ab4*/ 	.word	0x0500000f


	//   ....[13]....
        /*0ab8*/ 	.word	0x0500000f


	//   ....[14]....
        /*0abc*/ 	.word	0x0500000f


	//   ....[15]....
        /*0ac0*/ 	.word	0x0500000f


	//   ....[16]....
        /*0ac4*/ 	.word	0x0500000f


	//   ....[17]....
        /*0ac8*/ 	.word	0x0500000f


	//----- nvinfo : EIATTR_COOP_GROUP_INSTR_OFFSETS
	.align		4
.L_647:
        /*0acc*/ 	.byte	0x04, 0x28
        /*0ace*/ 	.short	(.L_649 - .L_648)


	//   ....[0]....
.L_648:
        /*0ad0*/ 	.word	0x00000060


	//   ....[1]....
        /*0ad4*/ 	.word	0x00000130


	//   ....[2]....
        /*0ad8*/ 	.word	0x00000230


	//   ....[3]....
        /*0adc*/ 	.word	0x000003a0


	//   ....[4]....
        /*0ae0*/ 	.word	0x00000500


	//   ....[5]....
        /*0ae4*/ 	.word	0x00000620


	//   ....[6]....
        /*0ae8*/ 	.word	0x00000780


	//   ....[7]....
        /*0aec*/ 	.word	0x00003cd0


	//   ....[8]....
        /*0af0*/ 	.word	0x00003ce0


	//   ....[9]....
        /*0af4*/ 	.word	0x00005380


	//   ....[10]....
        /*0af8*/ 	.word	0x00005390


	//   ....[11]....
        /*0afc*/ 	.word	0x000074e0


	//   ....[12]....
        /*0b00*/ 	.word	0x000074f0


	//   ....[13]....
        /*0b04*/ 	.word	0x00008d00


	//   ....[14]....
        /*0b08*/ 	.word	0x00008d10


	//   ....[15]....
        /*0b0c*/ 	.word	0x0000a710


	//   ....[16]....
        /*0b10*/ 	.word	0x0000a720


	//   ....[17]....
        /*0b14*/ 	.word	0x0000a9b0


	//   ....[18]....
        /*0b18*/ 	.word	0x0000a9c0


	//   ....[19]....
        /*0b1c*/ 	.word	0x0000aec0


	//   ....[20]....
        /*0b20*/ 	.word	0x0000aee0


	//   ....[21]....
        /*0b24*/ 	.word	0x0000b120


	//   ....[22]....
        /*0b28*/ 	.word	0x0000b140


	//   ....[23]....
        /*0b2c*/ 	.word	0x0000bb00


	//   ....[24]....
        /*0b30*/ 	.word	0x0000c040


	//   ....[25]....
        /*0b34*/ 	.word	0x0000c050


	//   ....[26]....
        /*0b38*/ 	.word	0x0000c060


	//   ....[27]....
        /*0b3c*/ 	.word	0x0000c070


	//   ....[28]....
        /*0b40*/ 	.word	0x0000ec10


	//   ....[29]....
        /*0b44*/ 	.word	0x0000ec20


	//   ....[30]....
        /*0b48*/ 	.word	0x0000ec30


	//   ....[31]....
        /*0b4c*/ 	.word	0x0000ec40


	//   ....[32]....
        /*0b50*/ 	.word	0x00012d60


	//   ....[33]....
        /*0b54*/ 	.word	0x00012d80


	//   ....[34]....
        /*0b58*/ 	.word	0x00013250


	//   ....[35]....
        /*0b5c*/ 	.word	0x000132c0


	//   ....[36]....
        /*0b60*/ 	.word	0x00015620


	//   ....[37]....
        /*0b64*/ 	.word	0x00015650


	//   ....[38]....
        /*0b68*/ 	.word	0x000157f0


	//   ....[39]....
        /*0b6c*/ 	.word	0x00015820


	//   ....[40]....
        /*0b70*/ 	.word	0x00016da0


	//   ....[41]....
        /*0b74*/ 	.word	0x00016db0


	//   ....[42]....
        /*0b78*/ 	.word	0x00016de0


	//   ....[43]....
        /*0b7c*/ 	.word	0x00016df0


	//   ....[44]....
        /*0b80*/ 	.word	0x000183f0


	//   ....[45]....
        /*0b84*/ 	.word	0x00018400


	//   ....[46]....
        /*0b88*/ 	.word	0x00018410


	//   ....[47]....
        /*0b8c*/ 	.word	0x00018420


	//   ....[48]....
        /*0b90*/ 	.word	0x00018d10


	//   ....[49]....
        /*0b94*/ 	.word	0x00018d60


	//   ....[50]....
        /*0b98*/ 	.word	0x00018e90


	//   ....[51]....
        /*0b9c*/ 	.word	0x00018ec0


	//   ....[52]....
        /*0ba0*/ 	.word	0x00018fe0


	//   ....[53]....
        /*0ba4*/ 	.word	0x00019000


	//   ....[54]....
        /*0ba8*/ 	.word	0x00019110


	//   ....[55]....
        /*0bac*/ 	.word	0x00019130


	//   ....[56]....
        /*0bb0*/ 	.word	0x000197d0


	//   ....[57]....
        /*0bb4*/ 	.word	0x00019800


	//   ....[58]....
        /*0bb8*/ 	.word	0x00019e40


	//   ....[59]....
        /*0bbc*/ 	.word	0x00019e50


	//   ....[60]....
        /*0bc0*/ 	.word	0x0001ada0


	//   ....[61]....
        /*0bc4*/ 	.word	0x0001adc0


	//   ....[62]....
        /*0bc8*/ 	.word	0x0001aec0


	//   ....[63]....
        /*0bcc*/ 	.word	0x0001aee0


	//   ....[64]....
        /*0bd0*/ 	.word	0x0001afe0


	//   ....[65]....
        /*0bd4*/ 	.word	0x0001b000


	//   ....[66]....
        /*0bd8*/ 	.word	0x0001b110


	//   ....[67]....
        /*0bdc*/ 	.word	0x0001b130


	//   ....[68]....
        /*0be0*/ 	.word	0x0001b2c0


	//   ....[69]....
        /*0be4*/ 	.word	0x0001b4d0


	//   ....[70]....
        /*0be8*/ 	.word	0x0001b500


	//   ....[71]....
        /*0bec*/ 	.word	0x0001b530


	//   ....[72]....
        /*0bf0*/ 	.word	0x0001b560


	//   ....[73]....
        /*0bf4*/ 	.word	0x0001b590


	//   ....[74]....
        /*0bf8*/ 	.word	0x0001b5c0


	//   ....[75]....
        /*0bfc*/ 	.word	0x0001b750


	//   ....[76]....
        /*0c00*/ 	.word	0x0001b780


	//   ....[77]....
        /*0c04*/ 	.word	0x0001b7b0


	//   ....[78]....
        /*0c08*/ 	.word	0x0001b7e0


	//   ....[79]....
        /*0c0c*/ 	.word	0x0001b810


	//   ....[80]....
        /*0c10*/ 	.word	0x0001b840


	//   ....[81]....
        /*0c14*/ 	.word	0x0001b8d0


	//   ....[82]....
        /*0c18*/ 	.word	0x0001b900


	//   ....[83]....
        /*0c1c*/ 	.word	0x0001b910


	//   ....[84]....
        /*0c20*/ 	.word	0x0001b9a0


	//   ....[85]....
        /*0c24*/ 	.word	0x0001c930


	//   ....[86]....
        /*0c28*/ 	.word	0x0001eb80


	//   ....[87]....
        /*0c2c*/ 	.word	0x0001eba0


	//   ....[88]....
        /*0c30*/ 	.word	0x0001ec50


	//   ....[89]....
        /*0c34*/ 	.word	0x0001ec70


	//   ....[90]....
        /*0c38*/ 	.word	0x0001ed10


	//   ....[91]....
        /*0c3c*/ 	.word	0x0001ed30


	//   ....[92]....
        /*0c40*/ 	.word	0x0001edd0


	//   ....[93]....
        /*0c44*/ 	.word	0x0001edf0


	//   ....[94]....
        /*0c48*/ 	.word	0x0001ee90


	//   ....[95]....
        /*0c4c*/ 	.word	0x0001eeb0


	//   ....[96]....
        /*0c50*/ 	.word	0x0001eec0


	//   ....[97]....
        /*0c54*/ 	.word	0x0001ef50


	//   ....[98]....
        /*0c58*/ 	.word	0x0001f680


	//   ....[99]....
        /*0c5c*/ 	.word	0x0001f6b0


	//   ....[100]....
        /*0c60*/ 	.word	0x0001f6d0


	//   ....[101]....
        /*0c64*/ 	.word	0x0001f760


	//   ....[102]....
        /*0c68*/ 	.word	0x0001f770


	//   ....[103]....
        /*0c6c*/ 	.word	0x0001f810


	//   ....[104]....
        /*0c70*/ 	.word	0x0001f820


	//   ....[105]....
        /*0c74*/ 	.word	0x0001f8c0


	//   ....[106]....
        /*0c78*/ 	.word	0x0001f8d0


	//   ....[107]....
        /*0c7c*/ 	.word	0x0001f970


	//   ....[108]....
        /*0c80*/ 	.word	0x0001f980


	//   ....[109]....
        /*0c84*/ 	.word	0x0001fa20


	//   ....[110]....
        /*0c88*/ 	.word	0x0001fa30


	//   ....[111]....
        /*0c8c*/ 	.word	0x0001fad0


	//   ....[112]....
        /*0c90*/ 	.word	0x0001fae0


	//   ....[113]....
        /*0c94*/ 	.word	0x0001faf0


	//   ....[114]....
        /*0c98*/ 	.word	0x00020310


	//   ....[115]....
        /*0c9c*/ 	.word	0x00020320


	//   ....[116]....
        /*0ca0*/ 	.word	0x00020350


	//   ....[117]....
        /*0ca4*/ 	.word	0x000203a0


	//   ....[118]....
        /*0ca8*/ 	.word	0x000203b0


	//   ....[119]....
        /*0cac*/ 	.word	0x00020410


	//   ....[120]....
        /*0cb0*/ 	.word	0x00020440


	//   ....[121]....
        /*0cb4*/ 	.word	0x00020480


	//   ....[122]....
        /*0cb8*/ 	.word	0x000204b0


	//   ....[123]....
        /*0cbc*/ 	.word	0x000204f0


	//   ....[124]....
        /*0cc0*/ 	.word	0x00020520


	//   ....[125]....
        /*0cc4*/ 	.word	0x00020560


	//   ....[126]....
        /*0cc8*/ 	.word	0x00020800


	//   ....[127]....
        /*0ccc*/ 	.word	0x00020820


	//   ....[128]....
        /*0cd0*/ 	.word	0x000208c0


	//   ....[129]....
        /*0cd4*/ 	.word	0x000208d0


	//   ....[130]....
        /*0cd8*/ 	.word	0x00020960


	//   ....[131]....
        /*0cdc*/ 	.word	0x00020970


	//   ....[132]....
        /*0ce0*/ 	.word	0x00020a00


	//   ....[133]....
        /*0ce4*/ 	.word	0x00020a10


	//   ....[134]....
        /*0ce8*/ 	.word	0x00020aa0


	//   ....[135]....
        /*0cec*/ 	.word	0x00020ab0


	//   ....[136]....
        /*0cf0*/ 	.word	0x00020ac0


	//   ....[137]....
        /*0cf4*/ 	.word	0x00020b50


	//   ....[138]....
        /*0cf8*/ 	.word	0x000210c0


	//   ....[139]....
        /*0cfc*/ 	.word	0x00021100


	//   ....[140]....
        /*0d00*/ 	.word	0x00021140


	//   ....[141]....
        /*0d04*/ 	.word	0x00021170


	//   ....[142]....
        /*0d08*/ 	.word	0x00021200


	//   ....[143]....
        /*0d0c*/ 	.word	0x00021230


	//   ....[144]....
        /*0d10*/ 	.word	0x000212a0


	//   ....[145]....
        /*0d14*/ 	.word	0x000212d0


	//   ....[146]....
        /*0d18*/ 	.word	0x00021340


	//   ....[147]....
        /*0d1c*/ 	.word	0x00021370


	//   ....[148]....
        /*0d20*/ 	.word	0x000213a0


	//   ....[149]....
        /*0d24*/ 	.word	0x000213f0


	//   ....[150]....
        /*0d28*/ 	.word	0x00021830


	//   ....[151]....
        /*0d2c*/ 	.word	0x00021860


	//   ....[152]....
        /*0d30*/ 	.word	0x000218c0


	//   ....[153]....
        /*0d34*/ 	.word	0x000218f0


	//   ....[154]....
        /*0d38*/ 	.word	0x00021920


	//   ....[155]....
        /*0d3c*/ 	.word	0x00021950


	//   ....[156]....
        /*0d40*/ 	.word	0x00021980


	//   ....[157]....
        /*0d44*/ 	.word	0x000219b0


	//   ....[158]....
        /*0d48*/ 	.word	0x00021b50


	//   ....[159]....
        /*0d4c*/ 	.word	0x00021b80


	//   ....[160]....
        /*0d50*/ 	.word	0x00021bb0


	//   ....[161]....
        /*0d54*/ 	.word	0x00021be0


	//   ....[162]....
        /*0d58*/ 	.word	0x00021c10


	//   ....[163]....
        /*0d5c*/ 	.word	0x00021c40


	//   ....[164]....
        /*0d60*/ 	.word	0x00021d00


	//   ....[165]....
        /*0d64*/ 	.word	0x00021d20


	//   ....[166]....
        /*0d68*/ 	.word	0x00021d30


	//   ....[167]....
        /*0d6c*/ 	.word	0x00021d90


	//   ....[168]....
        /*0d70*/ 	.word	0x000223b0


	//   ....[169]....
        /*0d74*/ 	.word	0x000226d0


	//   ....[170]....
        /*0d78*/ 	.word	0x00022760


	//   ....[171]....
        /*0d7c*/ 	.word	0x00022800


	//   ....[172]....
        /*0d80*/ 	.word	0x00022890


	//   ....[173]....
        /*0d84*/ 	.word	0x00022980


	//   ....[174]....
        /*0d88*/ 	.word	0x00022a10


	//   ....[175]....
        /*0d8c*/ 	.word	0x00022ab0


	//   ....[176]....
        /*0d90*/ 	.word	0x00022b40


	//   ....[177]....
        /*0d94*/ 	.word	0x00022c30


	//   ....[178]....
        /*0d98*/ 	.word	0x00022cc0


	//   ....[179]....
        /*0d9c*/ 	.word	0x00022d60


	//   ....[180]....
        /*0da0*/ 	.word	0x00022df0


	//   ....[181]....
        /*0da4*/ 	.word	0x00022ee0


	//   ....[182]....
        /*0da8*/ 	.word	0x00022f70


	//   ....[183]....
        /*0dac*/ 	.word	0x00022fc0


	//   ....[184]....
        /*0db0*/ 	.word	0x00023010


	//   ....[185]....
        /*0db4*/ 	.word	0x00023100


	//   ....[186]....
        /*0db8*/ 	.word	0x00023190


	//   ....[187]....
        /*0dbc*/ 	.word	0x000231e0


	//   ....[188]....
        /*0dc0*/ 	.word	0x00023230


	//   ....[189]....
        /*0dc4*/ 	.word	0x00023490


	//   ....[190]....
        /*0dc8*/ 	.word	0x00023770


	//   ....[191]....
        /*0dcc*/ 	.word	0x00023860


	//   ....[192]....
        /*0dd0*/ 	.word	0x00023900


	//   ....[193]....
        /*0dd4*/ 	.word	0x00023960


	//   ....[194]....
        /*0dd8*/ 	.word	0x00023a70


	//   ....[195]....
        /*0ddc*/ 	.word	0x00023ae0


	//   ....[196]....
        /*0de0*/ 	.word	0x00023bf0


	//   ....[197]....
        /*0de4*/ 	.word	0x00023c60


	//   ....[198]....
        /*0de8*/ 	.word	0x00023d70


	//   ....[199]....
        /*0dec*/ 	.word	0x00023de0


	//   ....[200]....
        /*0df0*/ 	.word	0x00023ef0


	//   ....[201]....
        /*0df4*/ 	.word	0x00023f60


	//   ....[202]....
        /*0df8*/ 	.word	0x00024000


	//   ....[203]....
        /*0dfc*/ 	.word	0x00024110


	//   ....[204]....
        /*0e00*/ 	.word	0x00024170


	//   ....[205]....
        /*0e04*/ 	.word	0x000241d0


	//   ....[206]....
        /*0e08*/ 	.word	0x000242d0


	//   ....[207]....
        /*0e0c*/ 	.word	0x00024330


	//   ....[208]....
        /*0e10*/ 	.word	0x00024440


	//   ....[209]....
        /*0e14*/ 	.word	0x000244a0


	//   ....[210]....
        /*0e18*/ 	.word	0x000245b0


	//   ....[211]....
        /*0e1c*/ 	.word	0x00024610


	//   ....[212]....
        /*0e20*/ 	.word	0x00024720


	//   ....[213]....
        /*0e24*/ 	.word	0x00024780


	//   ....[214]....
        /*0e28*/ 	.word	0x00024890


	//   ....[215]....
        /*0e2c*/ 	.word	0x000248f0


	//   ....[216]....
        /*0e30*/ 	.word	0x00024a00


	//   ....[217]....
        /*0e34*/ 	.word	0x00024a60


	//   ....[218]....
        /*0e38*/ 	.word	0x00024b50


	//   ....[219]....
        /*0e3c*/ 	.word	0x00024c80


	//   ....[220]....
        /*0e40*/ 	.word	0x00024d40


	//   ....[221]....
        /*0e44*/ 	.word	0x00024db0


	//   ....[222]....
        /*0e48*/ 	.word	0x00024ec0


	//   ....[223]....
        /*0e4c*/ 	.word	0x00024f20


	//   ....[224]....
        /*0e50*/ 	.word	0x00024ff0


	//   ....[225]....
        /*0e54*/ 	.word	0x00025050


	//   ....[226]....
        /*0e58*/ 	.word	0x00025120


	//   ....[227]....
        /*0e5c*/ 	.word	0x00025180


	//   ....[228]....
        /*0e60*/ 	.word	0x00025250


	//   ....[229]....
        /*0e64*/ 	.word	0x00025340


	//   ....[230]....
        /*0e68*/ 	.word	0x000253d0


	//   ....[231]....
        /*0e6c*/ 	.word	0x000254c0


	//   ....[232]....
        /*0e70*/ 	.word	0x00025560


	//   ....[233]....
        /*0e74*/ 	.word	0x000255c0


	//   ....[234]....
        /*0e78*/ 	.word	0x000256c0


	//   ....[235]....
        /*0e7c*/ 	.word	0x00025720


	//   ....[236]....
        /*0e80*/ 	.word	0x00025820


	//   ....[237]....
        /*0e84*/ 	.word	0x00025880


	//   ....[238]....
        /*0e88*/ 	.word	0x00025980


	//   ....[239]....
        /*0e8c*/ 	.word	0x000259e0


	//   ....[240]....
        /*0e90*/ 	.word	0x00025ae0


	//   ....[241]....
        /*0e94*/ 	.word	0x00025b40


	//   ....[242]....
        /*0e98*/ 	.word	0x00025c10


	//   ....[243]....
        /*0e9c*/ 	.word	0x00025d60


	//   ....[244]....
        /*0ea0*/ 	.word	0x00025e00


	//   ....[245]....
        /*0ea4*/ 	.word	0x00025ee0


	//   ....[246]....
        /*0ea8*/ 	.word	0x00025fb0


	//   ....[247]....
        /*0eac*/ 	.word	0x00026010


	//   ....[248]....
        /*0eb0*/ 	.word	0x00026100


	//   ....[249]....
        /*0eb4*/ 	.word	0x00026160


	//   ....[250]....
        /*0eb8*/ 	.word	0x00026250


	//   ....[251]....
        /*0ebc*/ 	.word	0x000262b0


	//   ....[252]....
        /*0ec0*/ 	.word	0x000263a0


	//   ....[253]....
        /*0ec4*/ 	.word	0x00026400


	//   ....[254]....
        /*0ec8*/ 	.word	0x000264e0


	//   ....[255]....
        /*0ecc*/ 	.word	0x00026570


	//   ....[0]....
        /*0ed0*/ 	.word	0x00026610


	//   ....[1]....
        /*0ed4*/ 	.word	0x00026780


	//   ....[2]....
        /*0ed8*/ 	.word	0x000267f0


	//   ....[3]....
        /*0edc*/ 	.word	0x00026860


	//   ....[4]....
        /*0ee0*/ 	.word	0x000268d0


	//   ....[5]....
        /*0ee4*/ 	.word	0x00026940


	//   ....[6]....
        /*0ee8*/ 	.word	0x000269c0


	//   ....[7]....
        /*0eec*/ 	.word	0x00026a40


	//   ....[8]....
        /*0ef0*/ 	.word	0x00026ad0


	//   ....[9]....
        /*0ef4*/ 	.word	0x00026b40


	//   ....[10]....
        /*0ef8*/ 	.word	0x00026bb0


	//   ....[11]....
        /*0efc*/ 	.word	0x00026c20


	//   ....[12]....
        /*0f00*/ 	.word	0x00026ca0


	//   ....[13]....
        /*0f04*/ 	.word	0x00026d10


	//   ....[14]....
        /*0f08*/ 	.word	0x00026db0


	//   ....[15]....
        /*0f0c*/ 	.word	0x00026e00


	//   ....[16]....
        /*0f10*/ 	.word	0x00026e90


	//   ....[17]....
        /*0f14*/ 	.word	0x00026fc0


	//----- nvinfo : EIATTR_REG_RECONFIG
	.align		4
.L_649:
        /*0f18*/ 	.byte	0x01, 0x54
	.zero		2


	//----- nvinfo : EIATTR_SYSCALL_OFFSETS
	.align		4
        /*0f1c*/ 	.byte	0x04, 0x46
        /*0f1e*/ 	.short	(.L_651 - .L_650)


	//   ....[0]....
.L_650:
        /*0f20*/ 	.word	0x00002060


	//   ....[1]....
        /*0f24*/ 	.word	0x000021b0


	//   ....[2]....
        /*0f28*/ 	.word	0x0000bc70


	//   ....[3]....
        /*0f2c*/ 	.word	0x0000bfc0


	//   ....[4]....
        /*0f30*/ 	.word	0x0001e1b0


	//   ....[5]....
        /*0f34*/ 	.word	0x0001e300


	//   ....[6]....
        /*0f38*/ 	.word	0x0001e3f0


	//   ....[7]....
        /*0f3c*/ 	.word	0x0001f310


	//----- nvinfo : EIATTR_MBARRIER_INSTR_OFFSETS
	.align		4
.L_651:
        /*0f40*/ 	.byte	0x04, 0x39
        /*0f42*/ 	.short	(.L_653 - .L_652)


	//   ....[0]....
.L_652:
        /*0f44*/ 	.word	0x00000250
        /*0f48*/ 	.word	0x000000ff
        /*0f4c*/ 	.word	0x00030800
        /*0f50*/ 	.short	0x0100
        /*0f52*/ 	.byte	0x08
	.zero		1


	//   ....[1]....
        /*0f54*/ 	.word	0x00000260
        /*0f58*/ 	.word	0x000000ff
        /*0f5c*/ 	.word	0x00030820
        /*0f60*/ 	.short	0x0100
        /*0f62*/ 	.byte	0x08
	.zero		1


	//   ....[2]....
        /*0f64*/ 	.word	0x00000350
        /*0f68*/ 	.word	0x000000ff
        /*0f6c*/ 	.word	0x00030830
        /*0f70*/ 	.short	0x0100
        /*0f72*/ 	.byte	0x08
	.zero		1


	//   ....[3]....
        /*0f74*/ 	.word	0x00000360
        /*0f78*/ 	.word	0x000000ff
        /*0f7c*/ 	.word	0x00030840
        /*0f80*/ 	.short	0x0100
        /*0f82*/ 	.byte	0x08
	.zero		1


	//   ....[4]....
        /*0f84*/ 	.word	0x00000370
        /*0f88*/ 	.word	0x000000ff
        /*0f8c*/ 	.word	0x00030838
        /*0f90*/ 	.short	0x0100
        /*0f92*/ 	.byte	0x08
	.zero		1


	//   ....[5]....
        /*0f94*/ 	.word	0x00000380
        /*0f98*/ 	.word	0x000000ff
        /*0f9c*/ 	.word	0x00030848
        /*0fa0*/ 	.short	0x0100
        /*0fa2*/ 	.byte	0x08
	.zero		1


	//   ....[6]....
        /*0fa4*/ 	.word	0x000004b0
        /*0fa8*/ 	.word	0x000000ff
        /*0fac*/ 	.word	0x00030850
        /*0fb0*/ 	.short	0x0100
        /*0fb2*/ 	.byte	0x08
	.zero		1


	//   ....[7]....
        /*0fb4*/ 	.word	0x000004c0
        /*0fb8*/ 	.word	0x000000ff
        /*0fbc*/ 	.word	0x00030860
        /*0fc0*/ 	.short	0x0100
        /*0fc2*/ 	.byte	0x08
	.zero		1


	//   ....[8]....
        /*0fc4*/ 	.word	0x000004d0
        /*0fc8*/ 	.word	0x000000ff
        /*0fcc*/ 	.word	0x00030858
        /*0fd0*/ 	.short	0x0100
        /*0fd2*/ 	.byte	0x08
	.zero		1


	//   ....[9]....
        /*0fd4*/ 	.word	0x000004e0
        /*0fd8*/ 	.word	0x000000ff
        /*0fdc*/ 	.word	0x00030868
        /*0fe0*/ 	.short	0x0100
        /*0fe2*/ 	.byte	0x08
	.zero		1


	//   ....[10]....
        /*0fe4*/ 	.word	0x000005d0
        /*0fe8*/ 	.word	0x000000ff
        /*0fec*/ 	.word	0x00030870
        /*0ff0*/ 	.short	0x0100
        /*0ff2*/ 	.byte	0x06
	.zero		1


	//   ....[11]....
        /*0ff4*/ 	.word	0x000005e0
        /*0ff8*/ 	.word	0x000000ff
        /*0ffc*/ 	.word	0x00030880
        /*1000*/ 	.short	0x0100
        /*1002*/ 	.byte	0x06
	.zero		1


	//   ....[12]....
        /*1004*/ 	.word	0x000005f0
        /*1008*/ 	.word	0x000000ff
        /*100c*/ 	.word	0x00030878
        /*1010*/ 	.short	0x0100
        /*1012*/ 	.byte	0x06
	.zero		1


	//   ....[13]....
        /*1014*/ 	.word	0x00000600
        /*1018*/ 	.word	0x000000ff
        /*101c*/ 	.word	0x00030888
        /*1020*/ 	.short	0x0100
        /*1022*/ 	.byte	0x06
	.zero		1


	//   ....[14]....
        /*1024*/ 	.word	0x00000730
        /*1028*/ 	.word	0x000000ff
        /*102c*/ 	.word	0x00030890
        /*1030*/ 	.short	0x0100
        /*1032*/ 	.byte	0x08
	.zero		1


	//   ....[15]....
        /*1034*/ 	.word	0x00000740
        /*1038*/ 	.word	0x000000ff
        /*103c*/ 	.word	0x000308a0
        /*1040*/ 	.short	0x0100
        /*1042*/ 	.byte	0x08
	.zero		1


	//   ....[16]....
        /*1044*/ 	.word	0x00000750
        /*1048*/ 	.word	0x000000ff
        /*104c*/ 	.word	0x00030898
        /*1050*/ 	.short	0x0100
        /*1052*/ 	.byte	0x08
	.zero		1


	//   ....[17]....
        /*1054*/ 	.word	0x00000760
        /*1058*/ 	.word	0x000000ff
        /*105c*/ 	.word	0x000308a8
        /*1060*/ 	.short	0x0100
        /*1062*/ 	.byte	0x08
	.zero		1


	//   ....[18]....
        /*1064*/ 	.word	0x00000890
        /*1068*/ 	.word	0x000000ff
        /*106c*/ 	.word	0x000308b0
        /*1070*/ 	.short	0x0100
        /*1072*/ 	.byte	0x08
	.zero		1


	//   ....[19]....
        /*1074*/ 	.word	0x000008a0
        /*1078*/ 	.word	0x000000ff
        /*107c*/ 	.word	0x000308c0
        /*1080*/ 	.short	0x0100
        /*1082*/ 	.byte	0x08
	.zero		1


	//   ....[20]....
        /*1084*/ 	.word	0x000008b0
        /*1088*/ 	.word	0x000000ff
        /*108c*/ 	.word	0x000308b8
        /*1090*/ 	.short	0x0100
        /*1092*/ 	.byte	0x08
	.zero		1


	//   ....[21]....
        /*1094*/ 	.word	0x000008c0
        /*1098*/ 	.word	0x000000ff
        /*109c*/ 	.word	0x000308c8
        /*10a0*/ 	.short	0x0100
        /*10a2*/ 	.byte	0x08
	.zero		1


	//   ....[22]....
        /*10a4*/ 	.word	0x00003c80
        /*10a8*/ 	.word	0x00000053
        /*10ac*/ 	.word	0x00030890
        /*10b0*/ 	.short	0x010a
        /*10b2*/ 	.byte	0x3f
	.zero		1


	//   ....[23]....
        /*10b4*/ 	.word	0x00007470
        /*10b8*/ 	.word	0x00000053
        /*10bc*/ 	.word	0x00030890
        /*10c0*/ 	.short	0x010a
        /*10c2*/ 	.byte	0x3f
	.zero		1


	//   ....[24]....
        /*10c4*/ 	.word	0x0000a570
        /*10c8*/ 	.word	0x00000053
        /*10cc*/ 	.word	0x00030890
        /*10d0*/ 	.short	0x010a
        /*10d2*/ 	.byte	0x3f
	.zero		1


	//   ....[25]....
        /*10d4*/ 	.word	0x0000ad10
        /*10d8*/ 	.word	0x0000000b
        /*10dc*/ 	.word	0x00000000
        /*10e0*/ 	.short	0x0101
        /*10e2*/ 	.byte	0x3f
	.zero		1


	//   ....[26]....
        /*10e4*/ 	.word	0x0000ad50
        /*10e8*/ 	.word	0x00000053
        /*10ec*/ 	.word	0x000308b0
        /*10f0*/ 	.short	0x010a
        /*10f2*/ 	.byte	0x3f
	.zero		1


	//   ....[27]....
        /*10f4*/ 	.word	0x0000b440
        /*10f8*/ 	.word	0x00000053
        /*10fc*/ 	.word	0x00000000
        /*1100*/ 	.short	0x0101
        /*1102*/ 	.byte	0x3f
	.zero		1


	//   ....[28]....
        /*1104*/ 	.word	0x0000bcf0
        /*1108*/ 	.word	0x00000012
        /*110c*/ 	.word	0x00030800
        /*1110*/ 	.short	0x010a
        /*1112*/ 	.byte	0x3f
	.zero		1


	//   ....[29]....
        /*1114*/ 	.word	0x0000bd40
        /*1118*/ 	.word	0x00000012
        /*111c*/ 	.word	0x00030800
        /*1120*/ 	.short	0x010a
        /*1122*/ 	.byte	0x3f
	.zero		1


	//   ....[30]....
        /*1124*/ 	.word	0x0000c7a0
        /*1128*/ 	.word	0x00000012
        /*112c*/ 	.word	0x00030800
        /*1130*/ 	.short	0x010a
        /*1132*/ 	.byte	0x3f
	.zero		1


	//   ....[31]....
        /*1134*/ 	.word	0x0000f100
        /*1138*/ 	.word	0x00000012
        /*113c*/ 	.word	0x00030800
        /*1140*/ 	.short	0x010a
        /*1142*/ 	.byte	0x3f
	.zero		1


	//   ....[32]....
        /*1144*/ 	.word	0x00011b00
        /*1148*/ 	.word	0x00000003
        /*114c*/ 	.word	0x00030830
        /*1150*/ 	.short	0x010a
        /*1152*/ 	.byte	0x3f
	.zero		1


	//   ....[33]....
        /*1154*/ 	.word	0x00011b50
        /*1158*/ 	.word	0x00000003
        /*115c*/ 	.word	0x00030830
        /*1160*/ 	.short	0x010a
        /*1162*/ 	.byte	0x3f
	.zero		1


	//   ....[34]....
        /*1164*/ 	.word	0x000137e0
        /*1168*/ 	.word	0x00000003
        /*116c*/ 	.word	0x00000000
        /*1170*/ 	.short	0x0101
        /*1172*/ 	.byte	0x3f
	.zero		1


	//   ....[35]....
        /*1174*/ 	.word	0x00014200
        /*1178*/ 	.word	0x00000000
        /*117c*/ 	.word	0x00030830
        /*1180*/ 	.short	0x010a
        /*1182*/ 	.byte	0x3f
	.zero		1


	//   ....[36]....
        /*1184*/ 	.word	0x00014280
        /*1188*/ 	.word	0x00000000
        /*118c*/ 	.word	0x00030830
        /*1190*/ 	.short	0x010a
        /*1192*/ 	.byte	0x3f
	.zero		1


	//   ....[37]....
        /*1194*/ 	.word	0x000150f0
        /*1198*/ 	.word	0x0000000a
        /*119c*/ 	.word	0x00030850
        /*11a0*/ 	.short	0x010a
        /*11a2*/ 	.byte	0x3f
	.zero		1


	//   ....[38]....
        /*11a4*/ 	.word	0x00015140
        /*11a8*/ 	.word	0x0000000a
        /*11ac*/ 	.word	0x00030850
        /*11b0*/ 	.short	0x010a
        /*11b2*/ 	.byte	0x3f
	.zero		1


	//   ....[39]....
        /*11b4*/ 	.word	0x00015490
        /*11b8*/ 	.word	0x00000000
        /*11bc*/ 	.word	0x00000000
        /*11c0*/ 	.short	0x0101
        /*11c2*/ 	.byte	0x3f
	.zero		1


	//   ....[40]....
        /*11c4*/ 	.word	0x00016270
        /*11c8*/ 	.word	0x0000000a
        /*11cc*/ 	.word	0x00000000
        /*11d0*/ 	.short	0x0101
        /*11d2*/ 	.byte	0x3f
	.zero		1


	//   ....[41]....
        /*11d4*/ 	.word	0x00016a50
        /*11d8*/ 	.word	0x00000007
        /*11dc*/ 	.word	0x00030850
        /*11e0*/ 	.short	0x010a
        /*11e2*/ 	.byte	0x3f
	.zero		1


	//   ....[42]....
        /*11e4*/ 	.word	0x00016af0
        /*11e8*/ 	.word	0x00000007
        /*11ec*/ 	.word	0x00030850
        /*11f0*/ 	.short	0x010a
        /*11f2*/ 	.byte	0x3f
	.zero		1


	//   ....[43]....
        /*11f4*/ 	.word	0x00016fe0
        /*11f8*/ 	.word	0x00000000
        /*11fc*/ 	.word	0x00000000
        /*1200*/ 	.short	0x0101
        /*1202*/ 	.byte	0x3f
	.zero		1


	//   ....[44]....
        /*1204*/ 	.word	0x00018d00
        /*1208*/ 	.word	0x00000000
        /*120c*/ 	.word	0x00000000
        /*1210*/ 	.short	0x0101
        /*1212*/ 	.byte	0x3f
	.zero		1


	//   ....[45]....
        /*1214*/ 	.word	0x000197f0
        /*1218*/ 	.word	0x00000038
        /*121c*/ 	.word	0x00000000
        /*1220*/ 	.short	0x0101
        /*1222*/ 	.byte	0x3f
	.zero		1


	//   ....[46]....
        /*1224*/ 	.word	0x0001ca10
        /*1228*/ 	.word	0x00000016
        /*122c*/ 	.word	0x00030820
        /*1230*/ 	.short	0x010a
        /*1232*/ 	.byte	0x3f
	.zero		1


	//   ....[47]....
        /*1234*/ 	.word	0x0001caa0
        /*1238*/ 	.word	0x0000000c
        /*123c*/ 	.word	0x000308a0
        /*1240*/ 	.short	0x010a
        /*1242*/ 	.byte	0x3f
	.zero		1


	//   ....[48]....
        /*1244*/ 	.word	0x0001cef0
        /*1248*/ 	.word	0x0000000c
        /*124c*/ 	.word	0x000308c0
        /*1250*/ 	.short	0x010a
        /*1252*/ 	.byte	0x3f
	.zero		1


	//   ....[49]....
        /*1254*/ 	.word	0x0001d400
        /*1258*/ 	.word	0x0000000b
        /*125c*/ 	.word	0x000308a0
        /*1260*/ 	.short	0x010a
        /*1262*/ 	.byte	0x3f
	.zero		1


	//   ....[50]....
        /*1264*/ 	.word	0x0001d840
        /*1268*/ 	.word	0x0000000b
        /*126c*/ 	.word	0x000308c0
        /*1270*/ 	.short	0x010a
        /*1272*/ 	.byte	0x3f
	.zero		1


	//   ....[51]....
        /*1274*/ 	.word	0x0001e970
        /*1278*/ 	.word	0x00000007
        /*127c*/ 	.word	0x00030840
        /*1280*/ 	.short	0x010a
        /*1282*/ 	.byte	0x3f
	.zero		1


	//   ....[52]....
        /*1284*/ 	.word	0x0001f010
        /*1288*/ 	.word	0x00000007
        /*128c*/ 	.word	0x00030830
        /*1290*/ 	.short	0x0107
        /*1292*/ 	.byte	0x3f
	.zero		1


	//   ....[53]....
        /*1294*/ 	.word	0x0001f0e0
        /*1298*/ 	.word	0x00000007
        /*129c*/ 	.word	0x00030830
        /*12a0*/ 	.short	0x0101
        /*12a2*/ 	.byte	0x3f
	.zero		1


	//   ....[54]....
        /*12a4*/ 	.word	0x0001fc40
        /*12a8*/ 	.word	0x00000016
        /*12ac*/ 	.word	0x00030800
        /*12b0*/ 	.short	0x0107
        /*12b2*/ 	.byte	0x3f
	.zero		1


	//   ....[55]....
        /*12b4*/ 	.word	0x0001fd50
        /*12b8*/ 	.word	0x00000016
        /*12bc*/ 	.word	0x00030800
        /*12c0*/ 	.short	0x0101
        /*12c2*/ 	.byte	0x3f
	.zero		1


	//   ....[56]....
        /*12c4*/ 	.word	0x0001fd70
        /*12c8*/ 	.word	0x00000016
        /*12cc*/ 	.word	0x00030820
        /*12d0*/ 	.short	0x010a
        /*12d2*/ 	.byte	0x3f
	.zero		1


	//   ....[57]....
        /*12d4*/ 	.word	0x00020130
        /*12d8*/ 	.word	0x00000007
        /*12dc*/ 	.word	0x00030840
        /*12e0*/ 	.short	0x010a
        /*12e2*/ 	.byte	0x3f
	.zero		1


	//   ....[58]....
        /*12e4*/ 	.word	0x00020620
        /*12e8*/ 	.word	0x00000007
        /*12ec*/ 	.word	0x00030830
        /*12f0*/ 	.short	0x0107
        /*12f2*/ 	.byte	0x3f
	.zero		1


	//   ....[59]....
        /*12f4*/ 	.word	0x000206e0
        /*12f8*/ 	.word	0x00000007
        /*12fc*/ 	.word	0x00030830
        /*1300*/ 	.short	0x0101
        /*1302*/ 	.byte	0x3f
	.zero		1


	//   ....[60]....
        /*1304*/ 	.word	0x00020740
        /*1308*/ 	.word	0x00000006
        /*130c*/ 	.word	0x00030860
        /*1310*/ 	.short	0x010a
        /*1312*/ 	.byte	0x3f
	.zero		1


	//   ....[61]....
        /*1314*/ 	.word	0x00020cc0
        /*1318*/ 	.word	0x00000006
        /*131c*/ 	.word	0x00030850
        /*1320*/ 	.short	0x0107
        /*1322*/ 	.byte	0x3f
	.zero		1


	//   ....[62]....
        /*1324*/ 	.word	0x00020df0
        /*1328*/ 	.word	0x00000006
        /*132c*/ 	.word	0x00030850
        /*1330*/ 	.short	0x0101
        /*1332*/ 	.byte	0x3f
	.zero		1


	//   ....[63]....
        /*1334*/ 	.word	0x00021010
        /*1338*/ 	.word	0x00000000
        /*133c*/ 	.word	0x00030860
        /*1340*/ 	.short	0x010a
        /*1342*/ 	.byte	0x3f
	.zero		1


	//   ....[64]....
        /*1344*/ 	.word	0x00021520
        /*1348*/ 	.word	0x00000000
        /*134c*/ 	.word	0x00030850
        /*1350*/ 	.short	0x0107
        /*1352*/ 	.byte	0x3f
	.zero		1


	//   ....[65]....
        /*1354*/ 	.word	0x000215e0
        /*1358*/ 	.word	0x00000000
        /*135c*/ 	.word	0x00030850
        /*1360*/ 	.short	0x0101
        /*1362*/ 	.byte	0x3f
	.zero		1


	//   ....[66]....
        /*1364*/ 	.word	0x00022330
        /*1368*/ 	.word	0x00000007
        /*136c*/ 	.word	0x00030820
        /*1370*/ 	.short	0x010a
        /*1372*/ 	.byte	0x3f
	.zero		1


	//   ....[67]....
        /*1374*/ 	.word	0x000224a0
        /*1378*/ 	.word	0x00000005
        /*137c*/ 	.word	0x00030840
        /*1380*/ 	.short	0x010a
        /*1382*/ 	.byte	0x3f
	.zero		1


	//   ....[68]....
        /*1384*/ 	.word	0x00022540
        /*1388*/ 	.word	0x00000003
        /*138c*/ 	.word	0x00030840
        /*1390*/ 	.short	0x010a
        /*1392*/ 	.byte	0x3f
	.zero		1


	//   ....[69]....
        /*1394*/ 	.word	0x00022580
        /*1398*/ 	.word	0x00000005
        /*139c*/ 	.word	0x00030860
        /*13a0*/ 	.short	0x010a
        /*13a2*/ 	.byte	0x3f
	.zero		1


	//   ....[70]....
        /*13a4*/ 	.word	0x000225c0
        /*13a8*/ 	.word	0x00000003
        /*13ac*/ 	.word	0x00030860
        /*13b0*/ 	.short	0x010a
        /*13b2*/ 	.byte	0x3f
	.zero		1


	//   ....[71]....
        /*13b4*/ 	.word	0x00022620
        /*13b8*/ 	.word	0x00000053
        /*13bc*/ 	.word	0x00030890
        /*13c0*/ 	.short	0x010a
        /*13c2*/ 	.byte	0x3f
	.zero		1


	//   ....[72]....
        /*13c4*/ 	.word	0x000228d0
        /*13c8*/ 	.word	0x00000053
        /*13cc*/ 	.word	0x00030890
        /*13d0*/ 	.short	0x010a
        /*13d2*/ 	.byte	0x3f
	.zero		1


	//   ....[73]....
        /*13d4*/ 	.word	0x00022b80
        /*13d8*/ 	.word	0x00000053
        /*13dc*/ 	.word	0x00030890
        /*13e0*/ 	.short	0x010a
        /*13e2*/ 	.byte	0x3f
	.zero		1


	//   ....[74]....
        /*13e4*/ 	.word	0x00022e30
        /*13e8*/ 	.word	0x00000053
        /*13ec*/ 	.word	0x000308b0
        /*13f0*/ 	.short	0x010a
        /*13f2*/ 	.byte	0x3f
	.zero		1


	//   ....[75]....
        /*13f4*/ 	.word	0x00023050
        /*13f8*/ 	.word	0x00000012
        /*13fc*/ 	.word	0x00030800
        /*1400*/ 	.short	0x010a
        /*1402*/ 	.byte	0x3f
	.zero		1


	//   ....[76]....
        /*1404*/ 	.word	0x00023270
        /*1408*/ 	.word	0x00000012
        /*140c*/ 	.word	0x00030800
        /*1410*/ 	.short	0x010a
        /*1412*/ 	.byte	0x3f
	.zero		1


	//   ....[77]....
        /*1414*/ 	.word	0x000232c0
        /*1418*/ 	.word	0x00000003
        /*141c*/ 	.word	0x00030830
        /*1420*/ 	.short	0x010a
        /*1422*/ 	.byte	0x3f
	.zero		1


	//   ....[78]....
        /*1424*/ 	.word	0x00023310
        /*1428*/ 	.word	0x00000000
        /*142c*/ 	.word	0x00030830
        /*1430*/ 	.short	0x010a
        /*1432*/ 	.byte	0x3f
	.zero		1


	//   ....[79]....
        /*1434*/ 	.word	0x00023360
        /*1438*/ 	.word	0x0000000a
        /*143c*/ 	.word	0x00030850
        /*1440*/ 	.short	0x010a
        /*1442*/ 	.byte	0x3f
	.zero		1


	//   ....[80]....
        /*1444*/ 	.word	0x000233b0
        /*1448*/ 	.word	0x00000007
        /*144c*/ 	.word	0x00030850
        /*1450*/ 	.short	0x010a
        /*1452*/ 	.byte	0x3f
	.zero		1


	//   ....[81]....
        /*1454*/ 	.word	0x00023550
        /*1458*/ 	.word	0x00000016
        /*145c*/ 	.word	0x00030820
        /*1460*/ 	.short	0x010a
        /*1462*/ 	.byte	0x3f
	.zero		1


	//   ....[82]....
        /*1464*/ 	.word	0x000235a0
        /*1468*/ 	.word	0x0000000c
        /*146c*/ 	.word	0x000308a0
        /*1470*/ 	.short	0x010a
        /*1472*/ 	.byte	0x3f
	.zero		1


	//   ....[83]....
        /*1474*/ 	.word	0x000235f0
        /*1478*/ 	.word	0x0000000c
        /*147c*/ 	.word	0x000308c0
        /*1480*/ 	.short	0x010a
        /*1482*/ 	.byte	0x3f
	.zero		1


	//   ....[84]....
        /*1484*/ 	.word	0x00023640
        /*1488*/ 	.word	0x0000000b
        /*148c*/ 	.word	0x000308a0
        /*1490*/ 	.short	0x010a
        /*1492*/ 	.byte	0x3f
	.zero		1


	//   ....[85]....
        /*1494*/ 	.word	0x00023690
        /*1498*/ 	.word	0x0000000b
        /*149c*/ 	.word	0x000308c0
        /*14a0*/ 	.short	0x010a
        /*14a2*/ 	.byte	0x3f
	.zero		1


	//   ....[86]....
        /*14a4*/ 	.word	0x000237b0
        /*14a8*/ 	.word	0x00000007
        /*14ac*/ 	.word	0x00030840
        /*14b0*/ 	.short	0x010a
        /*14b2*/ 	.byte	0x3f
	.zero		1


	//   ....[87]....
        /*14b4*/ 	.word	0x00024b80
        /*14b8*/ 	.word	0x00000016
        /*14bc*/ 	.word	0x00030820
        /*14c0*/ 	.short	0x010a
        /*14c2*/ 	.byte	0x3f
	.zero		1


	//   ....[88]....
        /*14c4*/ 	.word	0x00024bd0
        /*14c8*/ 	.word	0x00000007
        /*14cc*/ 	.word	0x00030840
        /*14d0*/ 	.short	0x010a
        /*14d2*/ 	.byte	0x3f
	.zero		1


	//   ....[89]....
        /*14d4*/ 	.word	0x00025410
        /*14d8*/ 	.word	0x00000006
        /*14dc*/ 	.word	0x00030860
        /*14e0*/ 	.short	0x010a
        /*14e2*/ 	.byte	0x3f
	.zero		1


	//   ....[90]....
        /*14e4*/ 	.word	0x00025cb0
        /*14e8*/ 	.word	0x00000000
        /*14ec*/ 	.word	0x00030860
        /*14f0*/ 	.short	0x010a
        /*14f2*/ 	.byte	0x3f
	.zero		1


	//   ....[91]....
        /*14f4*/ 	.word	0x00026ee0
        /*14f8*/ 	.word	0x00000007
        /*14fc*/ 	.word	0x00030820
        /*1500*/ 	.short	0x010a
        /*1502*/ 	.byte	0x3f
	.zero		1


	//   ....[92]....
        /*1504*/ 	.word	0x00027080
        /*1508*/ 	.word	0x00000005
        /*150c*/ 	.word	0x00030840
        /*1510*/ 	.short	0x010a
        /*1512*/ 	.byte	0x3f
	.zero		1


	//   ....[93]....
        /*1514*/ 	.word	0x000270d0
        /*1518*/ 	.word	0x00000003
        /*151c*/ 	.word	0x00030840
        /*1520*/ 	.short	0x010a
        /*1522*/ 	.byte	0x3f
	.zero		1


	//   ....[94]....
        /*1524*/ 	.word	0x00027120
        /*1528*/ 	.word	0x00000005
        /*152c*/ 	.word	0x00030860
        /*1530*/ 	.short	0x010a
        /*1532*/ 	.byte	0x3f
	.zero		1


	//----- nvinfo : EIATTR_NUM_MBARRIERS
	.align		4
.L_653:
        /*1534*/ 	.byte	0x03, 0x38
        /*1536*/ 	.short	0x0016


	//----- nvinfo : EIATTR_EXIT_INSTR_OFFSETS
	.align		4
        /*1538*/ 	.byte	0x04, 0x1c
        /*153a*/ 	.short	(.L_655 - .L_654)


	//   ....[0]....
.L_654:
        /*153c*/ 	.word	0x00022610


	//----- nvinfo : EIATTR_MAX_THREADS
	.align		4
.L_655:
        /*1540*/ 	.byte	0x04, 0x05
        /*1542*/ 	.short	(.L_657 - .L_656)
.L_656:
        /*1544*/ 	.word	0x00000180
        /*1548*/ 	.word	0x00000001
        /*154c*/ 	.word	0x00000001


	//----- nvinfo : EIATTR_CRS_STACK_SIZE
	.align		4
.L_657:
        /*1550*/ 	.byte	0x04, 0x1e
        /*1552*/ 	.short	(.L_659 - .L_658)
.L_658:
        /*1554*/ 	.word	0x00000000


	//----- nvinfo : EIATTR_CBANK_PARAM_SIZE
	.align		4
.L_659:
        /*1558*/ 	.byte	0x03, 0x19
        /*155a*/ 	.short	0x0af0


	//----- nvinfo : EIATTR_PARAM_CBANK
	.align		4
        /*155c*/ 	.byte	0x04, 0x0a
        /*155e*/ 	.short	(.L_661 - .L_660)
	.align		4
.L_660:
        /*1560*/ 	.word	index@(.nv.constant0._ZN7cutlass13device_kernelIN5flash11enable_sm90INS1_16FlashAttnFwdSm90INS1_25CollectiveMainloopFwdSm90ILi2EN4cute5tupleIJNS5_1CILi1EEES8_S8_EEENS6_IJNS7_ILi128EEENS7_ILi96EEENS7_ILi192EEEEEELi192ENS_10bfloat16_tEfNS_4arch4Sm90ELb0ELb0ELb0ELb1ELb1ELb1ELb0ELb1ELb1ELb1ELb1ELb0EEENS1_21CollectiveEpilogueFwdINS6_IJSA_SC_SB_EEES9_SE_SG_Li256ELb1ELb1ELb1ELb0EEENS1_36VarlenDynamicPersistentTileSchedulerILi128ELi96ELi256ELi128ELb1ELb1ELb1ELb0ELb1ELb1EEEEEEEEEvNT_6ParamsE)
        /*1564*/ 	.short	0x0210
        /*1566*/ 	.short	0x0af0


	//----- nvinfo : EIATTR_SW_WAR
	.align		4
.L_661:
        /*1568*/ 	.byte	0x04, 0x36
        /*156a*/ 	.short	(.L_663 - .L_662)
.L_662:
        /*156c*/ 	.word	0x00000008
.L_663:


//--------------------- .nv.info._ZN7cutlass13device_kernelIN5flash11enable_sm90INS1_16FlashAttnFwdSm90INS1_25CollectiveMainloopFwdSm90ILi2EN4cute5tupleIJNS5_1CILi1EEES8_S8_EEENS6_IJNS7_ILi128EEENS7_ILi96EEENS7_ILi192EEEEEELi192ENS_10bfloat16_tEfNS_4arch4Sm90ELb0ELb1ELb0ELb0ELb1ELb0ELb0ELb1ELb1ELb1ELb1ELb0EEENS1_21CollectiveEpilogueFwdINS6_IJSA_SC_SB_EEES9_SE_SG_Li256ELb0ELb1ELb1ELb0EEENS1_19SingleTileSchedulerILb0ELb1ELb1ELi128EEEEEEEEEvNT_6ParamsE --------------------------
	.section	.nv.info._ZN7cutlass13device_kernelIN5flash11enable_sm90INS1_16FlashAttnFwdSm90INS1_25CollectiveMainloopFwdSm90ILi2EN4cute5tupleIJNS5_1CILi1EEES8_S8_EEENS6_IJNS7_ILi128EEENS7_ILi96EEENS7_ILi192EEEEEELi192ENS_10bfloat16_tEfNS_4arch4Sm90ELb0ELb1ELb0ELb0ELb1ELb0ELb0ELb1ELb1ELb1ELb1ELb0EEENS1_21CollectiveEpilogueFwdINS6_IJSA_SC_SB_EEES9_SE_SG_Li256ELb0ELb1ELb1ELb0EEENS1_19SingleTileSchedulerILb0ELb1ELb1ELi128EEEEEEEEEvNT_6ParamsE,"",@"SHT_CUDA_INFO"
	.sectionflags	@""
	.align	4


	//----- nvinfo : EIATTR_CUDA_API_VERSION
	.align		4
        /*0000*/ 	.byte	0x04, 0x37
        /*0002*/ 	.short	(.L_665 - .L_664)
.L_664:
        /*0004*/ 	.word	0x00000082


	//----- nvinfo : EIATTR_KPARAM_INFO
	.align		4
.L_665:
        /*0008*/ 	.byte	0x04, 0x17
        /*000a*/ 	.short	(.L_667 - .L_666)
.L_666:
        /*000c*/ 	.word	0x00000000
        /*0010*/ 	.short	0x0000
        /*0012*/ 	.short	0x0070
        /*0014*/ 	.byte	0x00, 0xf0, 0x01, 0x28


	//----- nvinfo : EIATTR_SPARSE_MMA_MASK
	.align		4
.L_667:
        /*0018*/ 	.byte	0x03, 0x50
        /*001a*/ 	.short	0x0000


	//----- nvinfo : EIATTR_MAXREG_COUNT
	.align		4
        /*001c*/ 	.byte	0x03, 0x1b
        /*001e*/ 	.short	0x00a8


	//----- nvinfo : EIATTR_NUM_BARRIERS
	.align		4
        /*0020*/ 	.byte	0x02, 0x4c
        /*0022*/ 	.byte	0x09
	.zero		1


	//----- nvinfo : EIATTR_EXTERNS
	.align		4
        /*0024*/ 	.byte	0x04, 0x0f
        /*0026*/ 	.short	(.L_669 - .L_668)


	//   ....[0]....
	.align		4
.L_668:
        /*0028*/ 	.word	index@(__assertfail)


	//----- nvinfo : EIATTR_ANNOTATIONS
	.align		4
.L_669:
        /*002c*/ 	.byte	0x04, 0x55
        /*002e*/ 	.short	(.L_671 - .L_670)


	//   ....[0]....
.L_670:
        /*0030*/ 	.word	0x00000001
        /*0034*/ 	.byte	0xb0, 0x08, 0x00, 0x00, 0x01, 0x00, 0x00, 0x00, 0xe0, 0x09, 0x00, 0x00, 0x01, 0x00, 0x00, 0x00
        /*0044*/ 	.byte	0x70, 0x18, 0x00, 0x00, 0x01, 0x00, 0x00, 0x00, 0xa0, 0xdd, 0x00, 0x00, 0x01, 0x00, 0x00, 0x00
        /*0054*/ 	.byte	0xb0, 0xf9, 0x00, 0x00, 0x01, 0x00, 0x00, 0x00, 0x70, 0x0d, 0x01, 0x00, 0x01, 0x00, 0x00, 0x00
        /*0064*/ 	.byte	0xa0, 0x0e, 0x01, 0x00, 0x01, 0x00, 0x00, 0x00, 0x90, 0x23, 0x01, 0x00, 0x01, 0x00, 0x00, 0x00
        /*0074*/ 	.byte	0xe0, 0x3a, 0x01, 0x00


	//----- nvinfo : EIATTR_MERCURY_ISA_VERSION
	.align		4
.L_671:
        /*0078*/ 	.byte	0x03, 0x5f
        /*007a*/ 	.short	0x0101


	//----- nvinfo : EIATTR_INT_WARP_WIDE_INSTR_OFFSETS
	.align		4
        /*007c*/ 	.byte	0x04, 0x31
        /*007e*/ 	.short	(.L_673 - .L_672)


	//   ....[0]....
.L_672:
        /*0080*/ 	.word	0x000000c0


	//   ....[1]....
        /*0084*/ 	.word	0x000000d0


	//   ....[2]....
        /*0088*/ 	.word	0x00000170


	//----- nvinfo : EIATTR_COOP_GROUP_MASK_REGIDS
	.align		4
.L_673:
        /*008c*/ 	.byte	0x04, 0x29
        /*008e*/ 	.short	(.L_675 - .L_674)


	//   ....[0]....
.L_674:
        /*0090*/ 	.word	0xffffffff


	//   ....[1]....
        /*0094*/ 	.word	0xffffffff


	//   ....[2]....
        /*0098*/ 	.word	0xffffffff


	//   ....[3]....
        /*009c*/ 	.word	0xffffffff


	//   ....[4]....
        /*00a0*/ 	.word	0xffffffff


	//   ....[5]....
        /*00a4*/ 	.word	0xffffffff


	//   ....[6]....
        /*00a8*/ 	.word	0xffffffff


	//   ....[7]....
        /*00ac*/ 	.word	0xffffffff


	//   ....[8]....
        /*00b0*/ 	.word	0xffffffff


	//   ....[9]....
        /*00b4*/ 	.word	0xffffffff


	//   ....[10]....
        /*00b8*/ 	.word	0xffffffff


	//   ....[11]....
        /*00bc*/ 	.word	0xffffffff


	//   ....[12]....
        /*00c0*/ 	.word	0xffffffff


	//   ....[13]....
        /*00c4*/ 	.word	0xffffffff


	//   ....[14]....
        /*00c8*/ 	.word	0xffffffff


	//   ....[15]....
        /*00cc*/ 	.word	0xffffffff


	//   ....[16]....
        /*00d0*/ 	.word	0xffffffff


	//   ....[17]....
        /*00d4*/ 	.word	0xffffffff


	//   ....[18]....
        /*00d8*/ 	.word	0xffffffff


	//   ....[19]....
        /*00dc*/ 	.word	0xffffffff


	//   ....[20]....
        /*00e0*/ 	.word	0xffffffff


	//   ....[21]....
        /*00e4*/ 	.word	0xffffffff


	//   ....[22]....
        /*00e8*/ 	.word	0xffffffff


	//   ....[23]....
        /*00ec*/ 	.word	0xffffffff


	//   ....[24]....
        /*00f0*/ 	.word	0xffffffff


	//   ....[25]....
        /*00f4*/ 	.word	0xffffffff


	//   ....[26]....
        /*00f8*/ 	.word	0xffffffff


	//   ....[27]....
        /*00fc*/ 	.word	0xffffffff


	//   ....[28]....
        /*0100*/ 	.word	0xffffffff


	//   ....[29]....
        /*0104*/ 	.word	0xffffffff


	//   ....[30]....
        /*0108*/ 	.word	0xffffffff


	//   ....[31]....
        /*010c*/ 	.word	0xffffffff


	//   ....[32]....
        /*0110*/ 	.word	0xffffffff


	//   ....[33]....
        /*0114*/ 	.word	0xffffffff


	//   ....[34]....
        /*0118*/ 	.word	0xffffffff


	//   ....[35]....
        /*011c*/ 	.word	0xffffffff


	//   ....[36]....
        /*0120*/ 	.word	0xffffffff


	//   ....[37]....
        /*0124*/ 	.word	0xffffffff


	//   ....[38]....
        /*0128*/ 	.word	0xffffffff


	//   ....[39]....
        /*012c*/ 	.word	0xffffffff


	//   ....[40]....
        /*0130*/ 	.word	0xffffffff


	//   ....[41]....
        /*0134*/ 	.word	0xffffffff


	//   ....[42]....
        /*0138*/ 	.word	0xffffffff


	//   ....[43]....
        /*013c*/ 	.word	0xffffffff


	//   ....[44]....
        /*0140*/ 	.word	0xffffffff


	//   ....[45]....
        /*0144*/ 	.word	0xffffffff


	//   ....[46]....
        /*0148*/ 	.word	0xffffffff


	//   ....[47]....
        /*014c*/ 	.word	0xffffffff


	//   ....[48]....
        /*0150*/ 	.word	0xffffffff


	//   ....[49]....
        /*0154*/ 	.word	0xffffffff


	//   ....[50]....
        /*0158*/ 	.word	0xffffffff


	//   ....[51]....
        /*015c*/ 	.word	0xffffffff


	//   ....[52]....
        /*0160*/ 	.word	0xffffffff


	//   ....[53]....
        /*0164*/ 	.word	0xffffffff


	//   ....[54]....
        /*0168*/ 	.word	0xffffffff


	//   ....[55]....
        /*016c*/ 	.word	0xffffffff


	//   ....[56]....
        /*0170*/ 	.word	0xffffffff


	//   ....[57]....
        /*0174*/ 	.word	0xffffffff


	//   ....[58]....
        /*0178*/ 	.word	0xffffffff


	//   ....[59]....
        /*017c*/ 	.word	0xffffffff


	//   ....[60]....
        /*0180*/ 	.word	0xffffffff


	//   ....[61]....
        /*0184*/ 	.word	0xffffffff


	//   ....[62]....
        /*0188*/ 	.word	0xffffffff


	//   ....[63]....
        /*018c*/ 	.word	0xffffffff


	//   ....[64]....
        /*0190*/ 	.word	0xffffffff


	//   ....[65]....
        /*0194*/ 	.word	0xffffffff


	//   ....[66]....
        /*0198*/ 	.word	0xffffffff


	//   ....[67]....
        /*019c*/ 	.word	0xffffffff


	//   ....[68]....
        /*01a0*/ 	.word	0xffffffff


	//   ....[69]....
        /*01a4*/ 	.word	0xffffffff


	//   ....[70]....
        /*01a8*/ 	.word	0xffffffff


	//   ....[71]....
        /*01ac*/ 	.word	0xffffffff


	//   ....[72]....
        /*01b0*/ 	.word	0xffffffff


	//   ....[73]....
        /*01b4*/ 	.word	0xffffffff


	//   ....[74]....
        /*01b8*/ 	.word	0xffffffff


	//   ....[75]....
        /*01bc*/ 	.word	0xffffffff


	//   ....[76]....
        /*01c0*/ 	.word	0xffffffff


	//   ....[77]....
        /*01c4*/ 	.word	0xffffffff


	//   ....[78]....
        /*01c8*/ 	.word	0xffffffff


	//   ....[79]....
        /*01cc*/ 	.word	0xffffffff


	//   ....[80]....
        /*01d0*/ 	.word	0xffffffff


	//   ....[81]....
        /*01d4*/ 	.word	0xffffffff


	//   ....[82]....
        /*01d8*/ 	.word	0xffffffff


	//   ....[83]....
        /*01dc*/ 	.word	0xffffffff


	//   ....[84]....
        /*01e0*/ 	.word	0xffffffff


	//   ....[85]....
        /*01e4*/ 	.word	0xffffffff


	//   ....[86]....
        /*01e8*/ 	.word	0xffffffff


	//   ....[87]....
        /*01ec*/ 	.word	0xffffffff


	//   ....[88]....
        /*01f0*/ 	.word	0xffffffff


	//   ....[89]....
        /*01f4*/ 	.word	0xffffffff


	//   ....[90]....
        /*01f8*/ 	.word	0xffffffff


	//   ....[91]....
        /*01fc*/ 	.word	0xffffffff


	//   ....[92]....
        /*0200*/ 	.word	0xffffffff


	//   ....[93]....
        /*0204*/ 	.word	0xffffffff


	//   ....[94]....
        /*0208*/ 	.word	0xffffffff


	//   ....[95]....
        /*020c*/ 	.word	0xffffffff


	//   ....[96]....
        /*0210*/ 	.word	0xffffffff


	//   ....[97]....
        /*0214*/ 	.word	0xffffffff


	//   ....[98]....
        /*0218*/ 	.word	0xffffffff


	//   ....[99]....
        /*021c*/ 	.word	0xffffffff


	//   ....[100]....
        /*0220*/ 	.word	0xffffffff


	//   ....[101]....
        /*0224*/ 	.word	0xffffffff


	//   ....[102]....
        /*0228*/ 	.word	0xffffffff


	//   ....[103]....
        /*022c*/ 	.word	0xffffffff


	//   ....[104]....
        /*0230*/ 	.word	0xffffffff


	//   ....[105]....
        /*0234*/ 	.word	0xffffffff


	//   ....[106]....
        /*0238*/ 	.word	0xffffffff


	//   ....[107]....
        /*023c*/ 	.word	0x0500000f


	//   ....[108]....
        /*0240*/ 	.word	0x0500000f


	//   ....[109]....
        /*0244*/ 	.word	0x0500000f


	//   ....[110]....
        /*0248*/ 	.word	0x0500000f


	//   ....[111]....
        /*024c*/ 	.word	0x0500000f


	//   ....[112]....
        /*0250*/ 	.word	0x0500000f


	//   ....[113]....
        /*0254*/ 	.word	0x0500000f


	//   ....[114]....
        /*0258*/ 	.word	0x0500000f


	//   ....[115]....
        /*025c*/ 	.word	0x0500000f


	//   ....[116]....
        /*0260*/ 	.word	0x0500000f


	//   ....[117]....
        /*0264*/ 	.word	0x0500000f


	//   ....[118]....
        /*0268*/ 	.word	0x0500000f


	//   ....[119]....
        /*026c*/ 	.word	0x0500000f


	//   ....[120]....
        /*0270*/ 	.word	0x0500000f


	//   ....[121]....
        /*0274*/ 	.word	0x0500000f


	//   ....[122]....
        /*0278*/ 	.word	0x0500000f


	//   ....[123]....
        /*027c*/ 	.word	0x0500000f


	//   ....[124]....
        /*0280*/ 	.word	0x0500000f


	//   ....[125]....
        /*0284*/ 	.word	0x0500000f


	//   ....[126]....
        /*0288*/ 	.word	0x0500000f


	//   ....[127]....
        /*028c*/ 	.word	0x0500000f


	//   ....[128]....
        /*0290*/ 	.word	0x0500000f


	//   ....[129]....
        /*0294*/ 	.word	0x0500000f


	//   ....[130]....
        /*0298*/ 	.word	0x0500000f


	//   ....[131]....
        /*029c*/ 	.word	0x0500000f


	//   ....[132]....
        /*02a0*/ 	.word	0x0500000f


	//   ....[133]....
        /*02a4*/ 	.word	0x0500000f


	//   ....[134]....
        /*02a8*/ 	.word	0x0500000f


	//   ....[135]....
        /*02ac*/ 	.word	0x0500000f


	//   ....[136]....
        /*02b0*/ 	.word	0x0500000f


	//   ....[137]....
        /*02b4*/ 	.word	0x0500000f


	//   ....[138]....
        /*02b8*/ 	.word	0x0500000f


	//   ....[139]....
        /*02bc*/ 	.word	0x0500000f


	//   ....[140]....
        /*02c0*/ 	.word	0x0500000f


	//   ....[141]....
        /*02c4*/ 	.word	0x0500000f


	//   ....[142]....
        /*02c8*/ 	.word	0x0500000f


	//   ....[143]....
        /*02cc*/ 	.word	0x0500000f


	//   ....[144]....
        /*02d0*/ 	.word	0x0500000f


	//   ....[145]....
        /*02d4*/ 	.word	0x0500000f


	//   ....[146]....
        /*02d8*/ 	.word	0x0500000f


	//   ....[147]....
        /*02dc*/ 	.word	0x0500000f


	//   ....[148]....
        /*02e0*/ 	.word	0x0500000f


	//   ....[149]....
        /*02e4*/ 	.word	0x0500000f


	//   ....[150]....
        /*02e8*/ 	.word	0x0500000f


	//   ....[151]....
        /*02ec*/ 	.word	0x0500000f


	//   ....[152]....
        /*02f0*/ 	.word	0x0500000f


	//   ....[153]....
        /*02f4*/ 	.word	0x0500000f


	//   ....[154]....
        /*02f8*/ 	.word	0x0500000f


	//   ....[155]....
        /*02fc*/ 	.word	0x0500000f


	//   ....[156]....
        /*0300*/ 	.word	0x0500000f


	//   ....[157]....
        /*0304*/ 	.word	0x0500000f


	//   ....[158]....
        /*0308*/ 	.word	0x0500000f


	//   ....[159]....
        /*030c*/ 	.word	0x0500000f


	//   ....[160]....
        /*0310*/ 	.word	0x0500000f


	//   ....[161]....
        /*0314*/ 	.word	0x0500000f


	//   ....[162]....
        /*0318*/ 	.word	0x0500000f


	//   ....[163]....
        /*031c*/ 	.word	0x0500000f


	//   ....[164]....
        /*0320*/ 	.word	0x0500000f


	//   ....[165]....
        /*0324*/ 	.word	0x0500000f


	//   ....[166]....
        /*0328*/ 	.word	0x0500000f


	//   ....[167]....
        /*032c*/ 	.word	0x0500000f


	//   ....[168]....
        /*0330*/ 	.word	0x0500000f


	//   ....[169]....
        /*0334*/ 	.word	0x0500000f


	//   ....[170]....
        /*0338*/ 	.word	0x0500000f


	//   ....[171]....
        /*033c*/ 	.word	0x0500000f


	//   ....[172]....
        /*0340*/ 	.word	0x0500000f


	//----- nvinfo : EIATTR_COOP_GROUP_INSTR_OFFSETS
	.align		4
.L_675:
        /*0344*/ 	.byte	0x04, 0x28
        /*0346*/ 	.short	(.L_677 - .L_676)


	//   ....[0]....
.L_676:
        /*0348*/ 	.word	0x00000070


	//   ....[1]....
        /*034c*/ 	.word	0x000000b0


	//   ....[2]....
        /*0350*/ 	.word	0x000002d0


	//   ....[3]....
        /*0354*/ 	.word	0x00000430


	//   ....[4]....
        /*0358*/ 	.word	0x00000550


	//   ....[5]....
        /*035c*/ 	.word	0x000006b0


	//   ....[6]....
        /*0360*/ 	.word	0x00001670


	//   ....[7]....
        /*0364*/ 	.word	0x000022e0


	//   ....[8]....
        /*0368*/ 	.word	0x00002c90


	//   ....[9]....
        /*036c*/ 	.word	0x000032c0


	//   ....[10]....
        /*0370*/ 	.word	0x00003400


	//   ....[11]....
        /*0374*/ 	.word	0x000039f0


	//   ....[12]....
        /*0378*/ 	.word	0x00003ad0


	//   ....[13]....
        /*037c*/ 	.word	0x000057b0


	//   ....[14]....
        /*0380*/ 	.word	0x00005a20


	//   ....[15]....
        /*0384*/ 	.word	0x00006900


	//   ....[16]....
        /*0388*/ 	.word	0x00006a20


	//   ....[17]....
        /*038c*/ 	.word	0x00006fd0


	//   ....[18]....
        /*0390*/ 	.word	0x00007030


	//   ....[19]....
        /*0394*/ 	.word	0x00008e60


	//   ....[20]....
        /*0398*/ 	.word	0x00008e70


	//   ....[21]....
        /*039c*/ 	.word	0x00008eb0


	//   ....[22]....
        /*03a0*/ 	.word	0x00008ec0


	//   ....[23]....
        /*03a4*/ 	.word	0x0000aa60


	//   ....[24]....
        /*03a8*/ 	.word	0x0000b4f0


	//   ....[25]....
        /*03ac*/ 	.word	0x0000bbb0


	//   ....[26]....
        /*03b0*/ 	.word	0x0000bcd0


	//   ....[27]....
        /*03b4*/ 	.word	0x0000c280


	//   ....[28]....
        /*03b8*/ 	.word	0x0000c2e0


	//   ....[29]....
        /*03bc*/ 	.word	0x0000d390


	//   ....[30]....
        /*03c0*/ 	.word	0x0000d3b0


	//   ....[31]....
        /*03c4*/ 	.word	0x0000d460


	//   ....[32]....
        /*03c8*/ 	.word	0x0000d470


	//   ....[33]....
        /*03cc*/ 	.word	0x0000e520


	//   ....[34]....
        /*03d0*/ 	.word	0x0000e570


	//   ....[35]....
        /*03d4*/ 	.word	0x0000e5b0


	//   ....[36]....
        /*03d8*/ 	.word	0x0000e5f0


	//   ....[37]....
        /*03dc*/ 	.word	0x0000e630


	//   ....[38]....
        /*03e0*/ 	.word	0x0000e650


	//   ....[39]....
        /*03e4*/ 	.word	0x0000efc0


	//   ....[40]....
        /*03e8*/ 	.word	0x0000efd0


	//   ....[41]....
        /*03ec*/ 	.word	0x0000fd20


	//   ....[42]....
        /*03f0*/ 	.word	0x00011370


	//   ....[43]....
        /*03f4*/ 	.word	0x00011390


	//   ....[44]....
        /*03f8*/ 	.word	0x000113a0


	//   ....[45]....
        /*03fc*/ 	.word	0x000113b0


	//   ....[46]....
        /*0400*/ 	.word	0x000113c0


	//   ....[47]....
        /*0404*/ 	.word	0x000113d0


	//   ....[48]....
        /*0408*/ 	.word	0x000113e0


	//   ....[49]....
        /*040c*/ 	.word	0x00011440


	//   ....[50]....
        /*0410*/ 	.word	0x00011480


	//   ....[51]....
        /*0414*/ 	.word	0x000114e0


	//   ....[52]....
        /*0418*/ 	.word	0x000114f0


	//   ....[53]....
        /*041c*/ 	.word	0x000115b0


	//   ....[54]....
        /*0420*/ 	.word	0x00011c00


	//   ....[55]....
        /*0424*/ 	.word	0x00011c30


	//   ....[56]....
        /*0428*/ 	.word	0x00011c60


	//   ....[57]....
        /*042c*/ 	.word	0x00011c80


	//   ....[58]....
        /*0430*/ 	.word	0x00011c90


	//   ....[59]....
        /*0434*/ 	.word	0x00011d10


	//   ....[60]....
        /*0438*/ 	.word	0x00011d50


	//   ....[61]....
        /*043c*/ 	.word	0x00011da0


	//   ....[62]....
        /*0440*/ 	.word	0x00011dd0


	//   ....[63]....
        /*0444*/ 	.word	0x00011e30


	//   ....[64]....
        /*0448*/ 	.word	0x00011e70


	//   ....[65]....
        /*044c*/ 	.word	0x00011ec0


	//   ....[66]....
        /*0450*/ 	.word	0x00011ef0


	//   ....[67]....
        /*0454*/ 	.word	0x00011f40


	//   ....[68]....
        /*0458*/ 	.word	0x00011f80


	//   ....[69]....
        /*045c*/ 	.word	0x00011fd0


	//   ....[70]....
        /*0460*/ 	.word	0x000127a0


	//   ....[71]....
        /*0464*/ 	.word	0x000127d0


	//   ....[72]....
        /*0468*/ 	.word	0x000127f0


	//   ....[73]....
        /*046c*/ 	.word	0x00012800


	//   ....[74]....
        /*0470*/ 	.word	0x00012820


	//   ....[75]....
        /*0474*/ 	.word	0x00012880


	//   ....[76]....
        /*0478*/ 	.word	0x000128a0


	//   ....[77]....
        /*047c*/ 	.word	0x000128c0


	//   ....[78]....
        /*0480*/ 	.word	0x000128d0


	//   ....[79]....
        /*0484*/ 	.word	0x00012930


	//   ....[80]....
        /*0488*/ 	.word	0x00012960


	//   ....[81]....
        /*048c*/ 	.word	0x000129e0


	//   ....[82]....
        /*0490*/ 	.word	0x00012c50


	//   ....[83]....
        /*0494*/ 	.word	0x00012c70


	//   ....[84]....
        /*0498*/ 	.word	0x00012c80


	//   ....[85]....
        /*049c*/ 	.word	0x00012ca0


	//   ....[86]....
        /*04a0*/ 	.word	0x00012d30


	//   ....[87]....
        /*04a4*/ 	.word	0x00012d60


	//   ....[88]....
        /*04a8*/ 	.word	0x00012dd0


	//   ....[89]....
        /*04ac*/ 	.word	0x00012e00


	//   ....[90]....
        /*04b0*/ 	.word	0x00012e70


	//   ....[91]....
        /*04b4*/ 	.word	0x00012ea0


	//   ....[92]....
        /*04b8*/ 	.word	0x00012f10


	//   ....[93]....
        /*04bc*/ 	.word	0x00012f40


	//   ....[94]....
        /*04c0*/ 	.word	0x00013410


	//   ....[95]....
        /*04c4*/ 	.word	0x00013440


	//   ....[96]....
        /*04c8*/ 	.word	0x00013470


	//   ....[97]....
        /*04cc*/ 	.word	0x000134a0


	//   ....[98]....
        /*04d0*/ 	.word	0x000134d0


	//   ....[99]....
        /*04d4*/ 	.word	0x000134e0


	//   ....[100]....
        /*04d8*/ 	.word	0x00013580


	//   ....[101]....
        /*04dc*/ 	.word	0x000135a0


	//   ....[102]....
        /*04e0*/ 	.word	0x00013630


	//   ....[103]....
        /*04e4*/ 	.word	0x00013650


	//   ....[104]....
        /*04e8*/ 	.word	0x000136c0


	//   ....[105]....
        /*04ec*/ 	.word	0x000136f0


	//   ....[106]....
        /*04f0*/ 	.word	0x00013a70


	//   ....[107]....
        /*04f4*/ 	.word	0x000140b0


	//   ....[108]....
        /*04f8*/ 	.word	0x000141a0


	//   ....[109]....
        /*04fc*/ 	.word	0x00014240


	//   ....[110]....
        /*0500*/ 	.word	0x000142a0


	//   ....[111]....
        /*0504*/ 	.word	0x00014370


	//   ....[112]....
        /*0508*/ 	.word	0x000143e0


	//   ....[113]....
        /*050c*/ 	.word	0x000144b0


	//   ....[114]....
        /*0510*/ 	.word	0x00014530


	//   ....[115]....
        /*0514*/ 	.word	0x00014600


	//   ....[116]....
        /*0518*/ 	.word	0x00014680


	//   ....[117]....
        /*051c*/ 	.word	0x00014760


	//   ....[118]....
        /*0520*/ 	.word	0x000147e0


	//   ....[119]....
        /*0524*/ 	.word	0x000148a0


	//   ....[120]....
        /*0528*/ 	.word	0x00014930


	//   ....[121]....
        /*052c*/ 	.word	0x00014990


	//   ....[122]....
        /*0530*/ 	.word	0x00014a30


	//   ....[123]....
        /*0534*/ 	.word	0x00014b00


	//   ....[124]....
        /*0538*/ 	.word	0x00014b80


	//   ....[125]....
        /*053c*/ 	.word	0x00014c50


	//   ....[126]....
        /*0540*/ 	.word	0x00014cd0


	//   ....[127]....
        /*0544*/ 	.word	0x00014da0


	//   ....[128]....
        /*0548*/ 	.word	0x00014e20


	//   ....[129]....
        /*054c*/ 	.word	0x00014ef0


	//   ....[130]....
        /*0550*/ 	.word	0x00014f70


	//   ....[131]....
        /*0554*/ 	.word	0x00015040


	//   ....[132]....
        /*0558*/ 	.word	0x000150c0


	//   ....[133]....
        /*055c*/ 	.word	0x00015190


	//   ....[134]....
        /*0560*/ 	.word	0x00015200


	//   ....[135]....
        /*0564*/ 	.word	0x000152c0


	//   ....[136]....
        /*0568*/ 	.word	0x00015400


	//   ....[137]....
        /*056c*/ 	.word	0x000154d0


	//   ....[138]....
        /*0570*/ 	.word	0x00015530


	//   ....[139]....
        /*0574*/ 	.word	0x000155f0


	//   ....[140]....
        /*0578*/ 	.word	0x00015650


	//   ....[141]....
        /*057c*/ 	.word	0x00015710


	//   ....[142]....
        /*0580*/ 	.word	0x00015770


	//   ....[143]....
        /*0584*/ 	.word	0x00015840


	//   ....[144]....
        /*0588*/ 	.word	0x000158a0


	//   ....[145]....
        /*058c*/ 	.word	0x00015970


	//   ....[146]....
        /*0590*/ 	.word	0x000159d0


	//   ....[147]....
        /*0594*/ 	.word	0x00015ab0


	//   ....[148]....
        /*0598*/ 	.word	0x00015b90


	//   ....[149]....
        /*059c*/ 	.word	0x00015c30


	//   ....[150]....
        /*05a0*/ 	.word	0x00015c90


	//   ....[151]....
        /*05a4*/ 	.word	0x00015d50


	//   ....[152]....
        /*05a8*/ 	.word	0x00015e10


	//   ....[153]....
        /*05ac*/ 	.word	0x00015ed0


	//   ....[154]....
        /*05b0*/ 	.word	0x00015f90


	//   ....[155]....
        /*05b4*/ 	.word	0x00016050


	//   ....[156]....
        /*05b8*/ 	.word	0x00016110


	//   ....[157]....
        /*05bc*/ 	.word	0x000161d0


	//   ....[158]....
        /*05c0*/ 	.word	0x00016290


	//   ....[159]....
        /*05c4*/ 	.word	0x00016350


	//   ....[160]....
        /*05c8*/ 	.word	0x00016490


	//   ....[161]....
        /*05cc*/ 	.word	0x00016530


	//   ....[162]....
        /*05d0*/ 	.word	0x00016600


	//   ....[163]....
        /*05d4*/ 	.word	0x000166f0


	//   ....[164]....
        /*05d8*/ 	.word	0x00016760


	//   ....[165]....
        /*05dc*/ 	.word	0x00016850


	//   ....[166]....
        /*05e0*/ 	.word	0x000168c0


	//   ....[167]....
        /*05e4*/ 	.word	0x000169c0


	//   ....[168]....
        /*05e8*/ 	.word	0x00016a40


	//   ....[169]....
        /*05ec*/ 	.word	0x00016b30


	//   ....[170]....
        /*05f0*/ 	.word	0x00016ba0


	//   ....[171]....
        /*05f4*/ 	.word	0x00016c70


	//   ....[172]....
        /*05f8*/ 	.word	0x00016d80


	//----- nvinfo : EIATTR_REG_RECONFIG
	.align		4
.L_677:
        /*05fc*/ 	.byte	0x01, 0x54
	.zero		2


	//----- nvinfo : EIATTR_SYSCALL_OFFSETS
	.align		4
        /*0600*/ 	.byte	0x04, 0x46
        /*0602*/ 	.short	(.L_679 - .L_678)


	//   ....[0]....
.L_678:
        /*0604*/ 	.word	0x00001830


	//   ....[1]....
        /*0608*/ 	.word	0x000108e0


	//   ....[2]....
        /*060c*/ 	.word	0x00010a20


	//   ....[3]....
        /*0610*/ 	.word	0x00010b10


	//   ....[4]....
        /*0614*/ 	.word	0x00011950


	//----- nvinfo : EIATTR_MBARRIER_INSTR_OFFSETS
	.align		4
.L_679:
        /*0618*/ 	.byte	0x04, 0x39
        /*061a*/ 	.short	(.L_681 - .L_680)


	//   ....[0]....
.L_680:
        /*061c*/ 	.word	0x00000180
        /*0620*/ 	.word	0x000000ff
        /*0624*/ 	.word	0x00030800
        /*0628*/ 	.short	0x0100
        /*062a*/ 	.byte	0x08
	.zero		1


	//   ....[1]....
        /*062c*/ 	.word	0x00000190
        /*0630*/ 	.word	0x000000ff
        /*0634*/ 	.word	0x00030820
        /*0638*/ 	.short	0x0100
        /*063a*/ 	.byte	0x08
	.zero		1


	//   ....[2]....
        /*063c*/ 	.word	0x00000280
        /*0640*/ 	.word	0x000000ff
        /*0644*/ 	.word	0x00030830
        /*0648*/ 	.short	0x0100
        /*064a*/ 	.byte	0x08
	.zero		1


	//   ....[3]....
        /*064c*/ 	.word	0x00000290
        /*0650*/ 	.word	0x000000ff
        /*0654*/ 	.word	0x00030840
        /*0658*/ 	.short	0x0100
        /*065a*/ 	.byte	0x08
	.zero		1


	//   ....[4]....
        /*065c*/ 	.word	0x000002a0
        /*0660*/ 	.word	0x000000ff
        /*0664*/ 	.word	0x00030838
        /*0668*/ 	.short	0x0100
        /*066a*/ 	.byte	0x08
	.zero		1


	//   ....[5]....
        /*066c*/ 	.word	0x000002b0
        /*0670*/ 	.word	0x000000ff
        /*0674*/ 	.word	0x00030848
        /*0678*/ 	.short	0x0100
        /*067a*/ 	.byte	0x08
	.zero		1


	//   ....[6]....
        /*067c*/ 	.word	0x000003e0
        /*0680*/ 	.word	0x000000ff
        /*0684*/ 	.word	0x00030850
        /*0688*/ 	.short	0x0100
        /*068a*/ 	.byte	0x08
	.zero		1


	//   ....[7]....
        /*068c*/ 	.word	0x000003f0
        /*0690*/ 	.word	0x000000ff
        /*0694*/ 	.word	0x00030860
        /*0698*/ 	.short	0x0100
        /*069a*/ 	.byte	0x08
	.zero		1


	//   ....[8]....
        /*069c*/ 	.word	0x00000400
        /*06a0*/ 	.word	0x000000ff
        /*06a4*/ 	.word	0x00030858
        /*06a8*/ 	.short	0x0100
        /*06aa*/ 	.byte	0x08
	.zero		1


	//   ....[9]....
        /*06ac*/ 	.word	0x00000410
        /*06b0*/ 	.word	0x000000ff
        /*06b4*/ 	.word	0x00030868
        /*06b8*/ 	.short	0x0100
        /*06ba*/ 	.byte	0x08
	.zero		1


	//   ....[10]....
        /*06bc*/ 	.word	0x00000500
        /*06c0*/ 	.word	0x000000ff
        /*06c4*/ 	.word	0x00030870
        /*06c8*/ 	.short	0x0100
        /*06ca*/ 	.byte	0x06
	.zero		1


	//   ....[11]....
        /*06cc*/ 	.word	0x00000510
        /*06d0*/ 	.word	0x000000ff
        /*06d4*/ 	.word	0x00030880
        /*06d8*/ 	.short	0x0100
        /*06da*/ 	.byte	0x06
	.zero		1


	//   ....[12]....
        /*06dc*/ 	.word	0x00000520
        /*06e0*/ 	.word	0x000000ff
        /*06e4*/ 	.word	0x00030878
        /*06e8*/ 	.short	0x0100
        /*06ea*/ 	.byte	0x06
	.zero		1


	//   ....[13]....
        /*06ec*/ 	.word	0x00000530
        /*06f0*/ 	.word	0x000000ff
        /*06f4*/ 	.word	0x00030888
        /*06f8*/ 	.short	0x0100
        /*06fa*/ 	.byte	0x06
	.zero		1


	//   ....[14]....
        /*06fc*/ 	.word	0x00000660
        /*0700*/ 	.word	0x000000ff
        /*0704*/ 	.word	0x00030890
        /*0708*/ 	.short	0x0100
        /*070a*/ 	.byte	0x08
	.zero		1


	//   ....[15]....
        /*070c*/ 	.word	0x00000670
        /*0710*/ 	.word	0x000000ff
        /*0714*/ 	.word	0x000308a0
        /*0718*/ 	.short	0x0100
        /*071a*/ 	.byte	0x08
	.zero		1


	//   ....[16]....
        /*071c*/ 	.word	0x00000680
        /*0720*/ 	.word	0x000000ff
        /*0724*/ 	.word	0x00030898
        /*0728*/ 	.short	0x0100
        /*072a*/ 	.byte	0x08
	.zero		1


	//   ....[17]....
        /*072c*/ 	.word	0x00000690
        /*0730*/ 	.word	0x000000ff
        /*0734*/ 	.word	0x000308a8
        /*0738*/ 	.short	0x0100
        /*073a*/ 	.byte	0x08
	.zero		1


	//   ....[18]....
        /*073c*/ 	.word	0x000007d0
        /*0740*/ 	.word	0x000000ff
        /*0744*/ 	.word	0x000308b0
        /*0748*/ 	.short	0x0100
        /*074a*/ 	.byte	0x08
	.zero		1


	//   ....[19]....
        /*074c*/ 	.word	0x000007e0
        /*0750*/ 	.word	0x000000ff
        /*0754*/ 	.word	0x000308c0
        /*0758*/ 	.short	0x0100
        /*075a*/ 	.byte	0x08
	.zero		1


	//   ....[20]....
        /*075c*/ 	.word	0x000007f0
        /*0760*/ 	.word	0x000000ff
        /*0764*/ 	.word	0x000308b8
        /*0768*/ 	.short	0x0100
        /*076a*/ 	.byte	0x08
	.zero		1


	//   ....[21]....
        /*076c*/ 	.word	0x00000800
        /*0770*/ 	.word	0x000000ff
        /*0774*/ 	.word	0x000308c8
        /*0778*/ 	.short	0x0100
        /*077a*/ 	.byte	0x08
	.zero		1


	//   ....[22]....
        /*077c*/ 	.word	0x00001850
        /*0780*/ 	.word	0x000000ff
        /*0784*/ 	.word	0x00030800
        /*0788*/ 	.short	0x010a
        /*078a*/ 	.byte	0x26
	.zero		1


	//   ....[23]....
        /*078c*/ 	.word	0x000018e0
        /*0790*/ 	.word	0x000000ff
        /*0794*/ 	.word	0x00030830
        /*0798*/ 	.short	0x010a
        /*079a*/ 	.byte	0x26
	.zero		1


	//   ....[24]....
        /*079c*/ 	.word	0x00001940
        /*07a0*/ 	.word	0x000000ff
        /*07a4*/ 	.word	0x00030830
        /*07a8*/ 	.short	0x010a
        /*07aa*/ 	.byte	0x26
	.zero		1


	//   ....[25]....
        /*07ac*/ 	.word	0x00002330
        /*07b0*/ 	.word	0x000000ff
        /*07b4*/ 	.word	0x00000000
        /*07b8*/ 	.short	0x0101
        /*07ba*/ 	.byte	0x04
	.zero		1


	//   ....[26]....
        /*07bc*/ 	.word	0x00004930
        /*07c0*/ 	.word	0x000000ff
        /*07c4*/ 	.word	0x00030830
        /*07c8*/ 	.short	0x010a
        /*07ca*/ 	.byte	0x27
	.zero		1


	//   ....[27]....
        /*07cc*/ 	.word	0x00004970
        /*07d0*/ 	.word	0x000000ff
        /*07d4*/ 	.word	0x00030830
        /*07d8*/ 	.short	0x010a
        /*07da*/ 	.byte	0x27
	.zero		1


	//   ....[28]....
        /*07dc*/ 	.word	0x000053d0
        /*07e0*/ 	.word	0x000000ff
        /*07e4*/ 	.word	0x00030850
        /*07e8*/ 	.short	0x010a
        /*07ea*/ 	.byte	0x0e
	.zero		1


	//   ....[29]....
        /*07ec*/ 	.word	0x00005410
        /*07f0*/ 	.word	0x000000ff
        /*07f4*/ 	.word	0x00030850
        /*07f8*/ 	.short	0x010a
        /*07fa*/ 	.byte	0x0e
	.zero		1


	//   ....[30]....
        /*07fc*/ 	.word	0x00005800
        /*0800*/ 	.word	0x000000ff
        /*0804*/ 	.word	0x00000000
        /*0808*/ 	.short	0x0101
        /*080a*/ 	.byte	0x27
	.zero		1


	//   ....[31]....
        /*080c*/ 	.word	0x00007920
        /*0810*/ 	.word	0x000000ff
        /*0814*/ 	.word	0x00000000
        /*0818*/ 	.short	0x0101
        /*081a*/ 	.byte	0x0e
	.zero		1


	//   ....[32]....
        /*081c*/ 	.word	0x00007dc0
        /*0820*/ 	.word	0x000000ff
        /*0824*/ 	.word	0x00030830
        /*0828*/ 	.short	0x010a
        /*082a*/ 	.byte	0x05
	.zero		1


	//   ....[33]....
        /*082c*/ 	.word	0x00007e00
        /*0830*/ 	.word	0x000000ff
        /*0834*/ 	.word	0x00030830
        /*0838*/ 	.short	0x010a
        /*083a*/ 	.byte	0x05
	.zero		1


	//   ....[34]....
        /*083c*/ 	.word	0x00008860
        /*0840*/ 	.word	0x000000ff
        /*0844*/ 	.word	0x00030850
        /*0848*/ 	.short	0x010a
        /*084a*/ 	.byte	0x05
	.zero		1


	//   ....[35]....
        /*084c*/ 	.word	0x000088a0
        /*0850*/ 	.word	0x000000ff
        /*0854*/ 	.word	0x00030850
        /*0858*/ 	.short	0x010a
        /*085a*/ 	.byte	0x05
	.zero		1


	//   ....[36]....
        /*085c*/ 	.word	0x00008c70
        /*0860*/ 	.word	0x000000ff
        /*0864*/ 	.word	0x00000000
        /*0868*/ 	.short	0x0101
        /*086a*/ 	.byte	0x07
	.zero		1


	//   ....[37]....
        /*086c*/ 	.word	0x00009a00
        /*0870*/ 	.word	0x000000ff
        /*0874*/ 	.word	0x00000000
        /*0878*/ 	.short	0x0101
        /*087a*/ 	.byte	0x05
	.zero		1


	//   ....[38]....
        /*087c*/ 	.word	0x00009be0
        /*0880*/ 	.word	0x000000ff
        /*0884*/ 	.word	0x00030830
        /*0888*/ 	.short	0x010a
        /*088a*/ 	.byte	0x27
	.zero		1


	//   ....[39]....
        /*088c*/ 	.word	0x00009c20
        /*0890*/ 	.word	0x000000ff
        /*0894*/ 	.word	0x00030830
        /*0898*/ 	.short	0x010a
        /*089a*/ 	.byte	0x27
	.zero		1


	//   ....[40]....
        /*089c*/ 	.word	0x0000a680
        /*08a0*/ 	.word	0x000000ff
        /*08a4*/ 	.word	0x00030850
        /*08a8*/ 	.short	0x010a
        /*08aa*/ 	.byte	0x05
	.zero		1


	//   ....[41]....
        /*08ac*/ 	.word	0x0000a6c0
        /*08b0*/ 	.word	0x000000ff
        /*08b4*/ 	.word	0x00030850
        /*08b8*/ 	.short	0x010a
        /*08ba*/ 	.byte	0x05
	.zero		1


	//   ....[42]....
        /*08bc*/ 	.word	0x0000aab0
        /*08c0*/ 	.word	0x000000ff
        /*08c4*/ 	.word	0x00000000
        /*08c8*/ 	.short	0x0101
        /*08ca*/ 	.byte	0x27
	.zero		1


	//   ....[43]....
        /*08cc*/ 	.word	0x0000cbe0
        /*08d0*/ 	.word	0x000000ff
        /*08d4*/ 	.word	0x00000000
        /*08d8*/ 	.short	0x0101
        /*08da*/ 	.byte	0x05
	.zero		1


	//   ....[44]....
        /*08dc*/ 	.word	0x0000d300
        /*08e0*/ 	.word	0x000000ff
        /*08e4*/ 	.word	0x00030850
        /*08e8*/ 	.short	0x010a
        /*08ea*/ 	.byte	0x05
	.zero		1


	//   ....[45]....
        /*08ec*/ 	.word	0x0000d340
        /*08f0*/ 	.word	0x000000ff
        /*08f4*/ 	.word	0x00030850
        /*08f8*/ 	.short	0x010a
        /*08fa*/ 	.byte	0x05
	.zero		1


	//   ....[46]....
        /*08fc*/ 	.word	0x0000d950
        /*0900*/ 	.word	0x000000ff
        /*0904*/ 	.word	0x00000000
        /*0908*/ 	.short	0x0101
        /*090a*/ 	.byte	0x04
	.zero		1


	//   ....[47]....
        /*090c*/ 	.word	0x0000e660
        /*0910*/ 	.word	0x000000ff
        /*0914*/ 	.word	0x00000000
        /*0918*/ 	.short	0x0101
        /*091a*/ 	.byte	0x04
	.zero		1


	//   ....[48]....
        /*091c*/ 	.word	0x00011120
        /*0920*/ 	.word	0x000000ff
        /*0924*/ 	.word	0x00030840
        /*0928*/ 	.short	0x010a
        /*092a*/ 	.byte	0x30
	.zero		1


	//   ....[49]....
        /*092c*/ 	.word	0x00011710
        /*0930*/ 	.word	0x000000ff
        /*0934*/ 	.word	0x00030830
        /*0938*/ 	.short	0x0107
        /*093a*/ 	.byte	0x30
	.zero		1


	//   ....[50]....
        /*093c*/ 	.word	0x00011780
        /*0940*/ 	.word	0x000000ff
        /*0944*/ 	.word	0x00030830
        /*0948*/ 	.short	0x0101
        /*094a*/ 	.byte	0x30
	.zero		1


	//   ....[51]....
        /*094c*/ 	.word	0x00012120
        /*0950*/ 	.word	0x000000ff
        /*0954*/ 	.word	0x00030800
        /*0958*/ 	.short	0x0107
        /*095a*/ 	.byte	0x30
	.zero		1


	//   ....[52]....
        /*095c*/ 	.word	0x00012180
        /*0960*/ 	.word	0x000000ff
        /*0964*/ 	.word	0x00030800
        /*0968*/ 	.short	0x0101
        /*096a*/ 	.byte	0x30
	.zero		1


	//   ....[53]....
        /*096c*/ 	.word	0x000121a0
        /*0970*/ 	.word	0x000000ff
        /*0974*/ 	.word	0x00030820
        /*0978*/ 	.short	0x010a
        /*097a*/ 	.byte	0x30
	.zero		1


	//   ....[54]....
        /*097c*/ 	.word	0x00012590
        /*0980*/ 	.word	0x00000013
        /*0984*/ 	.word	0x00030840
        /*0988*/ 	.short	0x010a
        /*098a*/ 	.byte	0x3f
	.zero		1


	//   ....[55]....
        /*098c*/ 	.word	0x00012ad0
        /*0990*/ 	.word	0x00000013
        /*0994*/ 	.word	0x00030830
        /*0998*/ 	.short	0x0107
        /*099a*/ 	.byte	0x3f
	.zero		1


	//   ....[56]....
        /*099c*/ 	.word	0x00012b80
        /*09a0*/ 	.word	0x00000013
        /*09a4*/ 	.word	0x00030830
        /*09a8*/ 	.short	0x0101
        /*09aa*/ 	.byte	0x3f
	.zero		1


	//   ....[57]....
        /*09ac*/ 	.word	0x00012be0
        /*09b0*/ 	.word	0x00000006
        /*09b4*/ 	.word	0x00030860
        /*09b8*/ 	.short	0x010a
        /*09ba*/ 	.byte	0x3f
	.zero		1


	//   ....[58]....
        /*09bc*/ 	.word	0x00013090
        /*09c0*/ 	.word	0x00000006
        /*09c4*/ 	.word	0x00030850
        /*09c8*/ 	.short	0x0107
        /*09ca*/ 	.byte	0x3f
	.zero		1


	//   ....[59]....
        /*09cc*/ 	.word	0x000131e0
        /*09d0*/ 	.word	0x00000006
        /*09d4*/ 	.word	0x00030850
        /*09d8*/ 	.short	0x0101
        /*09da*/ 	.byte	0x3f
	.zero		1


	//   ....[60]....
        /*09dc*/ 	.word	0x00013380
        /*09e0*/ 	.word	0x00000000
        /*09e4*/ 	.word	0x00030860
        /*09e8*/ 	.short	0x010a
        /*09ea*/ 	.byte	0x3f
	.zero		1


	//   ....[61]....
        /*09ec*/ 	.word	0x000138b0
        /*09f0*/ 	.word	0x00000000
        /*09f4*/ 	.word	0x00030850
        /*09f8*/ 	.short	0x0107
        /*09fa*/ 	.byte	0x3f
	.zero		1


	//   ....[62]....
        /*09fc*/ 	.word	0x00013960
        /*0a00*/ 	.word	0x00000000
        /*0a04*/ 	.word	0x00030850
        /*0a08*/ 	.short	0x0101
        /*0a0a*/ 	.byte	0x3f
	.zero		1


	//   ....[63]....
        /*0a0c*/ 	.word	0x00013a00
        /*0a10*/ 	.word	0x00000007
        /*0a14*/ 	.word	0x00030820
        /*0a18*/ 	.short	0x010a
        /*0a1a*/ 	.byte	0x3f
	.zero		1


	//   ....[64]....
        /*0a1c*/ 	.word	0x00013b80
        /*0a20*/ 	.word	0x00000005
        /*0a24*/ 	.word	0x00030840
        /*0a28*/ 	.short	0x010a
        /*0a2a*/ 	.byte	0x3f
	.zero		1


	//   ....[65]....
        /*0a2c*/ 	.word	0x00013c20
        /*0a30*/ 	.word	0x00000007
        /*0a34*/ 	.word	0x00030840
        /*0a38*/ 	.short	0x010a
        /*0a3a*/ 	.byte	0x3f
	.zero		1


	//   ....[66]....
        /*0a3c*/ 	.word	0x00013c60
        /*0a40*/ 	.word	0x00000005
        /*0a44*/ 	.word	0x00030860
        /*0a48*/ 	.short	0x010a
        /*0a4a*/ 	.byte	0x3f
	.zero		1


	//   ....[67]....
        /*0a4c*/ 	.word	0x00013ca0
        /*0a50*/ 	.word	0x00000007
        /*0a54*/ 	.word	0x00030860
        /*0a58*/ 	.short	0x010a
        /*0a5a*/ 	.byte	0x3f
	.zero		1


	//   ....[68]....
        /*0a5c*/ 	.word	0x00013d10
        /*0a60*/ 	.word	0x00000003
        /*0a64*/ 	.word	0x00030800
        /*0a68*/ 	.short	0x010a
        /*0a6a*/ 	.byte	0x3f
	.zero		1


	//   ....[69]....
        /*0a6c*/ 	.word	0x00013d70
        /*0a70*/ 	.word	0x00000003
        /*0a74*/ 	.word	0x00030830
        /*0a78*/ 	.short	0x010a
        /*0a7a*/ 	.byte	0x3f
	.zero		1


	//   ....[70]....
        /*0a7c*/ 	.word	0x00013dd0
        /*0a80*/ 	.word	0x00000005
        /*0a84*/ 	.word	0x00030830
        /*0a88*/ 	.short	0x010a
        /*0a8a*/ 	.byte	0x3f
	.zero		1


	//   ....[71]....
        /*0a8c*/ 	.word	0x00013e30
        /*0a90*/ 	.word	0x00000003
        /*0a94*/ 	.word	0x00030850
        /*0a98*/ 	.short	0x010a
        /*0a9a*/ 	.byte	0x3f
	.zero		1


	//   ....[72]....
        /*0a9c*/ 	.word	0x00013e90
        /*0aa0*/ 	.word	0x00000005
        /*0aa4*/ 	.word	0x00030830
        /*0aa8*/ 	.short	0x010a
        /*0aaa*/ 	.byte	0x3f
	.zero		1


	//   ....[73]....
        /*0aac*/ 	.word	0x00013ef0
        /*0ab0*/ 	.word	0x00000003
        /*0ab4*/ 	.word	0x00030850
        /*0ab8*/ 	.short	0x010a
        /*0aba*/ 	.byte	0x3f
	.zero		1


	//   ....[74]....
        /*0abc*/ 	.word	0x00013f50
        /*0ac0*/ 	.word	0x00000005
        /*0ac4*/ 	.word	0x00030830
        /*0ac8*/ 	.short	0x010a
        /*0aca*/ 	.byte	0x3f
	.zero		1


	//   ....[75]....
        /*0acc*/ 	.word	0x00013fb0
        /*0ad0*/ 	.word	0x00000003
        /*0ad4*/ 	.word	0x00030850
        /*0ad8*/ 	.short	0x010a
        /*0ada*/ 	.byte	0x3f
	.zero		1


	//   ....[76]....
        /*0adc*/ 	.word	0x00014010
        /*0ae0*/ 	.word	0x00000003
        /*0ae4*/ 	.word	0x00030850
        /*0ae8*/ 	.short	0x010a
        /*0aea*/ 	.byte	0x3f
	.zero		1


	//   ....[77]....
        /*0aec*/ 	.word	0x000140f0
        /*0af0*/ 	.word	0x00000003
        /*0af4*/ 	.word	0x00030840
        /*0af8*/ 	.short	0x010a
        /*0afa*/ 	.byte	0x3f
	.zero		1


	//   ....[78]....
        /*0afc*/ 	.word	0x00015300
        /*0b00*/ 	.word	0x00000003
        /*0b04*/ 	.word	0x00030820
        /*0b08*/ 	.short	0x010a
        /*0b0a*/ 	.byte	0x3f
	.zero		1


	//   ....[79]....
        /*0b0c*/ 	.word	0x00015350
        /*0b10*/ 	.word	0x00000013
        /*0b14*/ 	.word	0x00030840
        /*0b18*/ 	.short	0x010a
        /*0b1a*/ 	.byte	0x3f
	.zero		1


	//   ....[80]....
        /*0b1c*/ 	.word	0x00015ae0
        /*0b20*/ 	.word	0x00000006
        /*0b24*/ 	.word	0x00030860
        /*0b28*/ 	.short	0x010a
        /*0b2a*/ 	.byte	0x3f
	.zero		1


	//   ....[81]....
        /*0b2c*/ 	.word	0x000163e0
        /*0b30*/ 	.word	0x00000000
        /*0b34*/ 	.word	0x00030860
        /*0b38*/ 	.short	0x010a
        /*0b3a*/ 	.byte	0x3f
	.zero		1


	//   ....[82]....
        /*0b3c*/ 	.word	0x00016ca0
        /*0b40*/ 	.word	0x00000007
        /*0b44*/ 	.word	0x00030820
        /*0b48*/ 	.short	0x010a
        /*0b4a*/ 	.byte	0x3f
	.zero		1


	//   ....[83]....
        /*0b4c*/ 	.word	0x00016e40
        /*0b50*/ 	.word	0x00000005
        /*0b54*/ 	.word	0x00030840
        /*0b58*/ 	.short	0x010a
        /*0b5a*/ 	.byte	0x3f
	.zero		1


	//   ....[84]....
        /*0b5c*/ 	.word	0x00016e90
        /*0b60*/ 	.word	0x00000007
        /*0b64*/ 	.word	0x00030840
        /*0b68*/ 	.short	0x010a
        /*0b6a*/ 	.byte	0x3f
	.zero		1


	//   ....[85]....
        /*0b6c*/ 	.word	0x00016ee0
        /*0b70*/ 	.word	0x00000005
        /*0b74*/ 	.word	0x00030860
        /*0b78*/ 	.short	0x010a
        /*0b7a*/ 	.byte	0x3f
	.zero		1


	//----- nvinfo : EIATTR_NUM_MBARRIERS
	.align		4
.L_681:
        /*0b7c*/ 	.byte	0x03, 0x38
        /*0b7e*/ 	.short	0x0016


	//----- nvinfo : EIATTR_EXIT_INSTR_OFFSETS
	.align		4
        /*0b80*/ 	.byte	0x04, 0x1c
        /*0b82*/ 	.short	(.L_683 - .L_682)


	//   ....[0]....
.L_682:
        /*0b84*/ 	.word	0x00013cf0


	//----- nvinfo : EIATTR_MAX_THREADS
	.align		4
.L_683:
        /*0b88*/ 	.byte	0x04, 0x05
        /*0b8a*/ 	.short	(.L_685 - .L_684)
.L_684:
        /*0b8c*/ 	.word	0x00000180
        /*0b90*/ 	.word	0x00000001
        /*0b94*/ 	.word	0x00000001


	//----- nvinfo : EIATTR_CRS_STACK_SIZE
	.align		4
.L_685:
        /*0b98*/ 	.byte	0x04, 0x1e
        /*0b9a*/ 	.short	(.L_687 - .L_686)
.L_686:
        /*0b9c*/ 	.word	0x00000000


	//----- nvinfo : EIATTR_CBANK_PARAM_SIZE
	.align		4
.L_687:
        /*0ba0*/ 	.byte	0x03, 0x19
        /*0ba2*/ 	.short	0x0a70


	//----- nvinfo : EIATTR_PARAM_CBANK
	.align		4
        /*0ba4*/ 	.byte	0x04, 0x0a
        /*0ba6*/ 	.short	(.L_689 - .L_688)
	.align		4
.L_688:
        /*0ba8*/ 	.word	index@(.nv.constant0._ZN7cutlass13device_kernelIN5flash11enable_sm90INS1_16FlashAttnFwdSm90INS1_25CollectiveMainloopFwdSm90ILi2EN4cute5tupleIJNS5_1CILi1EEES8_S8_EEENS6_IJNS7_ILi128EEENS7_ILi96EEENS7_ILi192EEEEEELi192ENS_10bfloat16_tEfNS_4arch4Sm90ELb0ELb1ELb0ELb0ELb1ELb0ELb0ELb1ELb1ELb1ELb1ELb0EEENS1_21CollectiveEpilogueFwdINS6_IJSA_SC_SB_EEES9_SE_SG_Li256ELb0ELb1ELb1ELb0EEENS1_19SingleTileSchedulerILb0ELb1ELb1ELi128EEEEEEEEEvNT_6ParamsE)
        /*0bac*/ 	.short	0x0210
        /*0bae*/ 	.short	0x0a70


	//----- nvinfo : EIATTR_SW_WAR
	.align		4
.L_689:
        /*0bb0*/ 	.byte	0x04, 0x36
        /*0bb2*/ 	.short	(.L_691 - .L_690)
.L_690:
        /*0bb4*/ 	.word	0x00000008
.L_691:


//--------------------- .nv.info._ZN7cutlass13device_kernelIN5flash11enable_sm90INS1_16FlashAttnFwdSm90INS1_25CollectiveMainloopFwdSm90ILi2EN4cute5tupleIJNS5_1CILi1EEES8_S8_EEENS6_IJNS7_ILi128EEENS7_ILi96EEENS7_ILi192EEEEEELi192ENS_10bfloat16_tEfNS_4arch4Sm90ELb0ELb1ELb0ELb1ELb1ELb0ELb0ELb1ELb1ELb1ELb1ELb0EEENS1_21CollectiveEpilogueFwdINS6_IJSA_SC_SB_EEES9_SE_SG_Li256ELb1ELb1ELb1ELb0EEENS1_36VarlenDynamicPersistentTileSchedulerILi128ELi96ELi256ELi128ELb1ELb1ELb1ELb1ELb0ELb1EEEEEEEEEvNT_6ParamsE --------------------------
	.section	.nv.info._ZN7cutlass13device_kernelIN5flash11enable_sm90INS1_16FlashAttnFwdSm90INS1_25CollectiveMainloopFwdSm90ILi2EN4cute5tupleIJNS5_1CILi1EEES8_S8_EEENS6_IJNS7_ILi128EEENS7_ILi96EEENS7_ILi192EEEEEELi192ENS_10bfloat16_tEfNS_4arch4Sm90ELb0ELb1ELb0ELb1ELb1ELb0ELb0ELb1ELb1ELb1ELb1ELb0EEENS1_21CollectiveEpilogueFwdINS6_IJSA_SC_SB_EEES9_SE_SG_Li256ELb1ELb1ELb1ELb0EEENS1_36VarlenDynamicPersistentTileSchedulerILi128ELi96ELi256ELi128ELb1ELb1ELb1ELb1ELb0ELb1EEEEEEEEEvNT_6ParamsE,"",@"SHT_CUDA_INFO"
	.sectionflags	@""
	.align	4


	//----- nvinfo : EIATTR_CUDA_API_VERSION
	.align		4
        /*0000*/ 	.byte	0x04, 0x37
        /*0002*/ 	.short	(.L_693 - .L_692)
.L_692:
        /*0004*/ 	.word	0x00000082


	//----- nvinfo : EIATTR_KPARAM_INFO
	.align		4
.L_693:
        /*0008*/ 	.byte	0x04, 0x17
        /*000a*/ 	.short	(.L_695 - .L_694)
.L_694:
        /*000c*/ 	.word	0x00000000
        /*0010*/ 	.short	0x0000
        /*0012*/ 	.short	0x0070
        /*0014*/ 	.byte	0x00, 0xf0, 0x01, 0x2a


	//----- nvinfo : EIATTR_SPARSE_MMA_MASK
	.align		4
.L_695:
        /*0018*/ 	.byte	0x03, 0x50
        /*001a*/ 	.short	0x0000


	//----- nvinfo : EIATTR_MAXREG_COUNT
	.align		4
        /*001c*/ 	.byte	0x03, 0x1b
        /*001e*/ 	.short	0x00a8


	//----- nvinfo : EIATTR_NUM_BARRIERS
	.align		4
        /*0020*/ 	.byte	0x02, 0x4c
        /*0022*/ 	.byte	0x09
	.zero		1


	//----- nvinfo : EIATTR_EXTERNS
	.align		4
        /*0024*/ 	.byte	0x04, 0x0f
        /*0026*/ 	.short	(.L_697 - .L_696)


	//   ....[0]....
	.align		4
.L_696:
        /*0028*/ 	.word	index@(__assertfail)


	//----- nvinfo : EIATTR_ANNOTATIONS
	.align		4
.L_697:
        /*002c*/ 	.byte	0x04, 0x55
        /*002e*/ 	.short	(.L_699 - .L_698)


	//   ....[0]....
.L_698:
        /* <DEDUP_REMOVED lines=14> */


	//----- nvinfo : EIATTR_MERCURY_ISA_VERSION
	.align		4
.L_699:
        /*0100*/ 	.byte	0x03, 0x5f
        /*0102*/ 	.short	0x0101


	//----- nvinfo : EIATTR_UNUSED_LOAD_BYTE_OFFSET
	.align		4
        /*0104*/ 	.byte	0x04, 0x44
        /*0106*/ 	.short	(.L_701 - .L_700)


	//   ....[0]....
.L_700:
        /*0108*/ 	.word	0x00000950
        /*010c*/ 	.word	0x0000fff0


	//   ....[1]....
        /*0110*/ 	.word	0x0000e550
        /*0114*/ 	.word	0x0000fff0


	//----- nvinfo : EIATTR_INT_WARP_WIDE_INSTR_OFFSETS
	.align		4
.L_701:
        /*0118*/ 	.byte	0x04, 0x31
        /*011a*/ 	.short	(.L_703 - .L_702)


	//   ....[0]....
.L_702:
        /*011c*/ 	.word	0x000000c0


	//   ....[1]....
        /*0120*/ 	.word	0x000000d0


	//   ....[2]....
        /*0124*/ 	.word	0x00000170


	//   ....[3]....
        /*0128*/ 	.word	0x00013fc0


	//   ....[4]....
        /*012c*/ 	.word	0x00014050


	//   ....[5]....
        /*0130*/ 	.word	0x00016df0


	//   ....[6]....
        /*0134*/ 	.word	0x00016e80


	//----- nvinfo : EIATTR_COOP_GROUP_MASK_REGIDS
	.align		4
.L_703:
        /*0138*/ 	.byte	0x04, 0x29
        /*013a*/ 	.short	(.L_705 - .L_704)


	//   ....[0]....
.L_704:
        /*013c*/ 	.word	0xffffffff


	//   ....[1]....
        /*0140*/ 	.word	0xffffffff


	//   ....[2]....
        /*0144*/ 	.word	0xffffffff


	//   ....[3]....
        /*0148*/ 	.word	0xffffffff


	//   ....[4]....
        /*014c*/ 	.word	0xffffffff


	//   ....[5]....
        /*0150*/ 	.word	0xffffffff


	//   ....[6]....
        /*0154*/ 	.word	0xffffffff


	//   ....[7]....
        /*0158*/ 	.word	0xffffffff


	//   ....[8]....
        /*015c*/ 	.word	0xffffffff


	//   ....[9]....
        /*0160*/ 	.word	0xffffffff


	//   ....[10]....
        /*0164*/ 	.word	0xffffffff


	//   ....[11]....
        /*0168*/ 	.word	0xffffffff


	//   ....[12]....
        /*016c*/ 	.word	0xffffffff


	//   ....[13]....
        /*0170*/ 	.word	0xffffffff


	//   ....[14]....
        /*0174*/ 	.word	0xffffffff


	//   ....[15]....
        /*0178*/ 	.word	0xffffffff


	//   ....[16]....
        /*017c*/ 	.word	0xffffffff


	//   ....[17]....
        /*0180*/ 	.word	0xffffffff


	//   ....[18]....
        /*0184*/ 	.word	0xffffffff


	//   ....[19]....
        /*0188*/ 	.word	0xffffffff


	//   ....[20]....
        /*018c*/ 	.word	0xffffffff


	//   ....[21]....
        /*0190*/ 	.word	0xffffffff


	//   ....[22]....
        /*0194*/ 	.word	0xffffffff


	//   ....[23]....
        /*0198*/ 	.word	0xffffffff


	//   ....[24]....
        /*019c*/ 	.word	0xffffffff


	//   ....[25]....
        /*01a0*/ 	.word	0xffffffff


	//   ....[26]....
        /*01a4*/ 	.word	0xffffffff


	//   ....[27]....
        /*01a8*/ 	.word	0xffffffff


	//   ....[28]....
        /*01ac*/ 	.word	0xffffffff


	//   ....[29]....
        /*01b0*/ 	.word	0xffffffff


	//   ....[30]....
        /*01b4*/ 	.word	0xffffffff


	//   ....[31]....
        /*01b8*/ 	.word	0xffffffff


	//   ....[32]....
        /*01bc*/ 	.word	0xffffffff


	//   ....[33]....
        /*01c0*/ 	.word	0xffffffff


	//   ....[34]....
        /*01c4*/ 	.word	0xffffffff


	//   ....[35]....
        /*01c8*/ 	.word	0xffffffff


	//   ....[36]....
        /*01cc*/ 	.word	0xffffffff


	//   ....[37]....
        /*01d0*/ 	.word	0xffffffff


	//   ....[38]....
        /*01d4*/ 	.word	0xffffffff


	//   ....[39]....
        /*01d8*/ 	.word	0xffffffff


	//   ....[40]....
        /*01dc*/ 	.word	0xffffffff


	//   ....[41]....
        /*01e0*/ 	.word	0xffffffff


	//   ....[42]....
        /*01e4*/ 	.word	0xffffffff


	//   ....[43]....
        /*01e8*/ 	.word	0xffffffff


	//   ....[44]....
        /*01ec*/ 	.word	0xffffffff


	//   ....[45]....
        /*01f0*/ 	.word	0xffffffff


	//   ....[46]....
        /*01f4*/ 	.word	0xffffffff


	//   ....[47]....
        /*01f8*/ 	.word	0xffffffff


	//   ....[48]....
        /*01fc*/ 	.word	0xffffffff


	//   ....[49]....
        /*0200*/ 	.word	0xffffffff


	//   ....[50]....
        /*0204*/ 	.word	0xffffffff


	//   ....[51]....
        /*0208*/ 	.word	0xffffffff


	//   ....[52]....
        /*020c*/ 	.word	0xffffffff


	//   ....[53]....
        /*0210*/ 	.word	0xffffffff


	//   ....[54]....
        /*0214*/ 	.word	0xffffffff


	//   ....[55]....
        /*0218*/ 	.word	0xffffffff


	//   ....[56]....
        /*021c*/ 	.word	0xffffffff


	//   ....[57]....
        /*0220*/ 	.word	0xffffffff


	//   ....[58]....
        /*0224*/ 	.word	0xffffffff


	//   ....[59]....
        /*0228*/ 	.word	0xffffffff


	//   ....[60]....
        /*022c*/ 	.word	0xffffffff


	//   ....[61]....
        /*0230*/ 	.word	0xffffffff


	//   ....[62]....
        /*0234*/ 	.word	0xffffffff


	//   ....[63]....
        /*0238*/ 	.word	0xffffffff


	//   ....[64]....
        /*023c*/ 	.word	0xffffffff


	//   ....[65]....
        /*0240*/ 	.word	0xffffffff


	//   ....[66]....
        /*0244*/ 	.word	0xffffffff


	//   ....[67]....
        /*0248*/ 	.word	0xffffffff


	//   ....[68]....
        /*024c*/ 	.word	0xffffffff


	//   ....[69]....
        /*0250*/ 	.word	0xffffffff


	//   ....[70]....
        /*0254*/ 	.word	0xffffffff


	//   ....[71]....
        /*0258*/ 	.word	0xffffffff


	//   ....[72]....
        /*025c*/ 	.word	0xffffffff


	//   ....[73]....
        /*0260*/ 	.word	0xffffffff


	//   ....[74]....
        /*0264*/ 	.word	0xffffffff


	//   ....[75]....
        /*0268*/ 	.word	0xffffffff


	//   ....[76]....
        /*026c*/ 	.word	0xffffffff


	//   ....[77]....
        /*0270*/ 	.word	0xffffffff


	//   ....[78]....
        /*0274*/ 	.word	0xffffffff


	//   ....[79]....
        /*0278*/ 	.word	0xffffffff


	//   ....[80]....
        /*027c*/ 	.word	0xffffffff


	//   ....[81]....
        /*0280*/ 	.word	0xffffffff


	//   ....[82]....
        /*0284*/ 	.word	0xffffffff


	//   ....[83]....
        /*0288*/ 	.word	0xffffffff


	//   ....[84]....
        /*028c*/ 	.word	0xffffffff


	//   ....[85]....
        /*0290*/ 	.word	0xffffffff


	//   ....[86]....
        /*0294*/ 	.word	0xffffffff


	//   ....[87]....
        /*0298*/ 	.word	0xffffffff


	//   ....[88]....
        /*029c*/ 	.word	0xffffffff


	//   ....[89]....
        /*02a0*/ 	.word	0xffffffff


	//   ....[90]....
        /*02a4*/ 	.word	0xffffffff


	//   ....[91]....
        /*02a8*/ 	.word	0xffffffff


	//   ....[92]....
        /*02ac*/ 	.word	0xffffffff


	//   ....[93]....
        /*02b0*/ 	.word	0xffffffff


	//   ....[94]....
        /*02b4*/ 	.word	0xffffffff


	//   ....[95]....
        /*02b8*/ 	.word	0xffffffff


	//   ....[96]....
        /*02bc*/ 	.word	0xffffffff


	//   ....[97]....
        /*02c0*/ 	.word	0xffffffff


	//   ....[98]....
        /*02c4*/ 	.word	0xffffffff


	//   ....[99]....
        /*02c8*/ 	.word	0xffffffff


	//   ....[100]....
        /*02cc*/ 	.word	0xffffffff


	//   ....[101]....
        /*02d0*/ 	.word	0xffffffff


	//   ....[102]....
        /*02d4*/ 	.word	0xffffffff


	//   ....[103]....
        /*02d8*/ 	.word	0xffffffff


	//   ....[104]....
        /*02dc*/ 	.word	0xffffffff


	//   ....[105]....
        /*02e0*/ 	.word	0xffffffff


	//   ....[106]....
        /*02e4*/ 	.word	0xffffffff


	//   ....[107]....
        /*02e8*/ 	.word	0xffffffff


	//   ....[108]....
        /*02ec*/ 	.word	0xffffffff


	//   ....[109]....
        /*02f0*/ 	.word	0xffffffff


	//   ....[110]....
        /*02f4*/ 	.word	0xffffffff


	//   ....[111]....
        /*02f8*/ 	.word	0xffffffff


	//   ....[112]....
        /*02fc*/ 	.word	0xffffffff


	//   ....[113]....
        /*0300*/ 	.word	0xffffffff


	//   ....[114]....
        /*0304*/ 	.word	0xffffffff


	//   ....[115]....
        /*0308*/ 	.word	0xffffffff


	//   ....[116]....
        /*030c*/ 	.word	0xffffffff


	//   ....[117]....
        /*0310*/ 	.word	0xffffffff


	//   ....[118]....
        /*0314*/ 	.word	0xffffffff


	//   ....[119]....
        /*0318*/ 	.word	0xffffffff


	//   ....[120]....
        /*031c*/ 	.word	0xffffffff


	//   ....[121]....
        /*0320*/ 	.word	0xffffffff


	//   ....[122]....
        /*0324*/ 	.word	0xffffffff


	//   ....[123]....
        /*0328*/ 	.word	0xffffffff


	//   ....[124]....
        /*032c*/ 	.word	0xffffffff


	//   ....[125]....
        /*0330*/ 	.word	0xffffffff


	//   ....[126]....
        /*0334*/ 	.word	0xffffffff


	//   ....[127]....
        /*0338*/ 	.word	0xffffffff


	//   ....[128]....
        /*033c*/ 	.word	0xffffffff


	//   ....[129]....
        /*0340*/ 	.word	0xffffffff


	//   ....[130]....
        /*0344*/ 	.word	0xffffffff


	//   ....[131]....
        /*0348*/ 	.word	0xffffffff


	//   ....[132]....
        /*034c*/ 	.word	0xffffffff


	//   ....[133]....
        /*0350*/ 	.word	0xffffffff


	//   ....[134]....
        /*0354*/ 	.word	0xffffffff


	//   ....[135]....
        /*0358*/ 	.word	0xffffffff


	//   ....[136]....
        /*035c*/ 	.word	0xffffffff


	//   ....[137]....
        /*0360*/ 	.word	0xffffffff


	//   ....[138]....
        /*0364*/ 	.word	0xffffffff


	//   ....[139]....
        /*0368*/ 	.word	0xffffffff


	//   ....[140]....
        /*036c*/ 	.word	0xffffffff


	//   ....[141]....
        /*0370*/ 	.word	0xffffffff


	//   ....[142]....
        /*0374*/ 	.word	0xffffffff


	//   ....[143]....
        /*0378*/ 	.word	0xffffffff


	//   ....[144]....
        /*037c*/ 	.word	0xffffffff


	//   ....[145]....
        /*0380*/ 	.word	0xffffffff


	//   ....[146]....
        /*0384*/ 	.word	0xffffffff


	//   ....[147]....
        /*0388*/ 	.word	0xffffffff


	//   ....[148]....
        /*038c*/ 	.word	0xffffffff


	//   ....[149]....
        /*0390*/ 	.word	0xffffffff


	//   ....[150]....
        /*0394*/ 	.word	0xffffffff


	//   ....[151]....
        /*0398*/ 	.word	0xffffffff


	//   ....[152]....
        /*039c*/ 	.word	0xffffffff


	//   ....[153]....
        /*03a0*/ 	.word	0xffffffff


	//   ....[154]....
        /*03a4*/ 	.word	0xffffffff


	//   ....[155]....
        /*03a8*/ 	.word	0xffffffff


	//   ....[156]....
        /*03ac*/ 	.word	0xffffffff


	//   ....[157]....
        /*03b0*/ 	.word	0x0500000f


	//   ....[158]....
        /*03b4*/ 	.word	0x0500000f


	//   ....[159]....
        /*03b8*/ 	.word	0x0500000f


	//   ....[160]....
        /*03bc*/ 	.word	0x0500000f


	//   ....[161]....
        /*03c0*/ 	.word	0x0500000f


	//   ....[162]....
        /*03c4*/ 	.word	0x0500000f


	//   ....[163]....
        /*03c8*/ 	.word	0x0500000f


	//   ....[164]....
        /*03cc*/ 	.word	0x0500000f


	//   ....[165]....
        /*03d0*/ 	.word	0x0500000f


	//   ....[166]....
        /*03d4*/ 	.word	0x0500000f


	//   ....[167]....
        /*03d8*/ 	.word	0x0500000f


	//   ....[168]....
        /*03dc*/ 	.word	0x0500000f


	//   ....[169]....
        /*03e0*/ 	.word	0x0500000f


	//   ....[170]....
        /*03e4*/ 	.word	0x0500000f


	//   ....[171]....
        /*03e8*/ 	.word	0x0500000f


	//   ....[172]....
        /*03ec*/ 	.word	0x0500000f


	//   ....[173]....
        /*03f0*/ 	.word	0x0500000f


	//   ....[174]....
        /*03f4*/ 	.word	0x0500000f


	//   ....[175]....
        /*03f8*/ 	.word	0x0500000f


	//   ....[176]....
        /*03fc*/ 	.word	0x0500000f


	//   ....[177]....
        /*0400*/ 	.word	0x0500000f


	//   ....[178]....
        /*0404*/ 	.word	0x0500000f


	//   ....[179]....
        /*0408*/ 	.word	0x0500000f


	//   ....[180]....
        /*040c*/ 	.word	0x0500000f


	//   ....[181]....
        /*0410*/ 	.word	0x0500000f


	//   ....[182]....
        /*0414*/ 	.word	0x0500000f


	//   ....[183]....
        /*0418*/ 	.word	0x0500000f


	//   ....[184]....
        /*041c*/ 	.word	0x0500000f


	//   ....[185]....
        /*0420*/ 	.word	0x0500000f


	//   ....[186]....
        /*0424*/ 	.word	0x0500000f


	//   ....[187]....
        /*0428*/ 	.word	0x0500000f


	//   ....[188]....
        /*042c*/ 	.word	0x0500000f


	//   ....[189]....
        /*0430*/ 	.word	0x0500000f


	//   ....[190]....
        /*0434*/ 	.word	0x0500000f


	//   ....[191]....
        /*0438*/ 	.word	0x0500000f


	//   ....[192]....
        /*043c*/ 	.word	0x0500000f


	//   ....[193]....
        /*0440*/ 	.word	0x0500000f


	//   ....[194]....
        /*0444*/ 	.word	0x0500000f


	//   ....[195]....
        /*0448*/ 	.word	0x0500000f


	//   ....[196]....
        /*044c*/ 	.word	0x0500000f


	//   ....[197]....
        /*0450*/ 	.word	0x0500000f


	//   ....[198]....
        /*0454*/ 	.word	0x0500000f


	//   ....[199]....
        /*0458*/ 	.word	0x0500000f


	//   ....[200]....
        /*045c*/ 	.word	0x0500000f


	//   ....[201]....
        /*0460*/ 	.word	0x0500000f


	//   ....[202]....
        /*0464*/ 	.word	0x0500000f


	//   ....[203]....
        /*0468*/ 	.word	0x0500000f


	//   ....[204]....
        /*046c*/ 	.word	0x0500000f


	//   ....[205]....
        /*0470*/ 	.word	0x0500000f


	//   ....[206]....
        /*0474*/ 	.word	0x0500000f


	//   ....[207]....
        /*0478*/ 	.word	0x0500000f


	//   ....[208]....
        /*047c*/ 	.word	0x0500000f


	//   ....[209]....
        /*0480*/ 	.word	0x0500000f


	//   ....[210]....
        /*0484*/ 	.word	0x0500000f


	//   ....[211]....
        /*0488*/ 	.word	0x0500000f


	//   ....[212]....
        /*048c*/ 	.word	0x0500000f


	//   ....[213]....
        /*0490*/ 	.word	0x0500000f


	//   ....[214]....
        /*0494*/ 	.word	0x0500000f


	//   ....[215]....
        /*0498*/ 	.word	0x0500000f


	//   ....[216]....
        /*049c*/ 	.word	0x0500000f


	//   ....[217]....
        /*04a0*/ 	.word	0x0500000f


	//   ....[218]....
        /*04a4*/ 	.word	0x0500000f


	//   ....[219]....
        /*04a8*/ 	.word	0x0500000f


	//   ....[220]....
        /*04ac*/ 	.word	0x0500000f


	//   ....[221]....
        /*04b0*/ 	.word	0x0500000f


	//   ....[222]....
        /*04b4*/ 	.word	0x0500000f


	//   ....[223]....
        /*04b8*/ 	.word	0x0500000f


	//   ....[224]....
        /*04bc*/ 	.word	0x0500000f


	//   ....[225]....
        /*04c0*/ 	.word	0x0500000f


	//   ....[226]....
        /*04c4*/ 	.word	0x0500000f


	//   ....[227]....
        /*04c8*/ 	.word	0x0500000f


	//   ....[228]....
        /*04cc*/ 	.word	0x0500000f


	//   ....[229]....
        /*04d0*/ 	.word	0x0500000f


	//   ....[230]....
        /*04d4*/ 	.word	0x0500000f


	//   ....[231]....
        /*04d8*/ 	.word	0x0500000f


	//   ....[232]....
        /*04dc*/ 	.word	0x0500000f


	//   ....[233]....
        /*04e0*/ 	.word	0x0500000f


	//   ....[234]....
        /*04e4*/ 	.word	0x0500000f


	//   ....[235]....
        /*04e8*/ 	.word	0x0500000f


	//   ....[236]....
        /*04ec*/ 	.word	0x0500000f


	//   ....[237]....
        /*04f0*/ 	.word	0x0500000f


	//   ....[238]....
        /*04f4*/ 	.word	0x0500000f


	//   ....[239]....
        /*04f8*/ 	.word	0x0500000f


	//   ....[240]....
        /*04fc*/ 	.word	0x0500000f


	//----- nvinfo : EIATTR_COOP_GROUP_INSTR_OFFSETS
	.align		4
.L_705:
        /*0500*/ 	.byte	0x04, 0x28
        /*0502*/ 	.short	(.L_707 - .L_706)


	//   ....[0]....
.L_706:
        /*0504*/ 	.word	0x00000070


	//   ....[1]....
        /*0508*/ 	.word	0x000000b0


	//   ....[2]....
        /*050c*/ 	.word	0x000002d0


	//   ....[3]....
        /*0510*/ 	.word	0x00000430


	//   ....[4]....
        /*0514*/ 	.word	0x00000550


	//   ....[5]....
        /*0518*/ 	.word	0x000006b0


	//   ....[6]....
        /*051c*/ 	.word	0x00001fe0


	//   ....[7]....
        /*0520*/ 	.word	0x00002a60


	//   ....[8]....
        /*0524*/ 	.word	0x00002ca0


	//   ....[9]....
        /*0528*/ 	.word	0x000039f0


	//   ....[10]....
        /*052c*/ 	.word	0x00003b00


	//   ....[11]....
        /*0530*/ 	.word	0x00004190


	//   ....[12]....
        /*0534*/ 	.word	0x00004230


	//   ....[13]....
        /*0538*/ 	.word	0x00005f60


	//   ....[14]....
        /*053c*/ 	.word	0x000069a0


	//   ....[15]....
        /*0540*/ 	.word	0x00006fc0


	//   ....[16]....
        /*0544*/ 	.word	0x000070d0


	//   ....[17]....
        /*0548*/ 	.word	0x00007680


	//   ....[18]....
        /*054c*/ 	.word	0x000076e0


	//   ....[19]....
        /*0550*/ 	.word	0x00009580


	//   ....[20]....
        /*0554*/ 	.word	0x00009590


	//   ....[21]....
        /*0558*/ 	.word	0x000095c0


	//   ....[22]....
        /*055c*/ 	.word	0x000095d0


	//   ....[23]....
        /*0560*/ 	.word	0x0000b210


	//   ....[24]....
        /*0564*/ 	.word	0x0000bc50


	//   ....[25]....
        /*0568*/ 	.word	0x0000c270


	//   ....[26]....
        /*056c*/ 	.word	0x0000c380


	//   ....[27]....
        /*0570*/ 	.word	0x0000c930


	//   ....[28]....
        /*0574*/ 	.word	0x0000c990


	//   ....[29]....
        /*0578*/ 	.word	0x0000da70


	//   ....[30]....
        /*057c*/ 	.word	0x0000da90


	//   ....[31]....
        /*0580*/ 	.word	0x0000db40


	//   ....[32]....
        /*0584*/ 	.word	0x0000db50


	//   ....[33]....
        /*0588*/ 	.word	0x0000f400


	//   ....[34]....
        /*058c*/ 	.word	0x0000f420


	//   ....[35]....
        /*0590*/ 	.word	0x0000f430


	//   ....[36]....
        /*0594*/ 	.word	0x0000f440


	//   ....[37]....
        /*0598*/ 	.word	0x0000fd50


	//   ....[38]....
        /*059c*/ 	.word	0x0000fd70


	//   ....[39]....
        /*05a0*/ 	.word	0x0000fea0


	//   ....[40]....
        /*05a4*/ 	.word	0x0000fec0


	//   ....[41]....
        /*05a8*/ 	.word	0x0000ffc0


	//   ....[42]....
        /*05ac*/ 	.word	0x0000ffe0


	//   ....[43]....
        /*05b0*/ 	.word	0x000100f0


	//   ....[44]....
        /*05b4*/ 	.word	0x00010110


	//   ....[45]....
        /*05b8*/ 	.word	0x00010540


	//   ....[46]....
        /*05bc*/ 	.word	0x00010550


	//   ....[47]....
        /*05c0*/ 	.word	0x00010c80


	//   ....[48]....
        /*05c4*/ 	.word	0x00010c90


	//   ....[49]....
        /*05c8*/ 	.word	0x00011e30


	//   ....[50]....
        /*05cc*/ 	.word	0x00011e60


	//   ....[51]....
        /*05d0*/ 	.word	0x00011f80


	//   ....[52]....
        /*05d4*/ 	.word	0x00011fa0


	//   ....[53]....
        /*05d8*/ 	.word	0x000120a0


	//   ....[54]....
        /*05dc*/ 	.word	0x000120c0


	//   ....[55]....
        /*05e0*/ 	.word	0x000121d0


	//   ....[56]....
        /*05e4*/ 	.word	0x000121f0


	//   ....[57]....
        /*05e8*/ 	.word	0x00012390


	//   ....[58]....
        /*05ec*/ 	.word	0x00012580


	//   ....[59]....
        /*05f0*/ 	.word	0x000125b0


	//   ....[60]....
        /*05f4*/ 	.word	0x000125e0


	//   ....[61]....
        /*05f8*/ 	.word	0x00012610


	//   ....[62]....
        /*05fc*/ 	.word	0x00012640


	//   ....[63]....
        /*0600*/ 	.word	0x00012670


	//   ....[64]....
        /*0604*/ 	.word	0x000127e0


	//   ....[65]....
        /*0608*/ 	.word	0x00012810


	//   ....[66]....
        /*060c*/ 	.word	0x00012840


	//   ....[67]....
        /*0610*/ 	.word	0x00012870


	//   ....[68]....
        /*0614*/ 	.word	0x000128a0


	//   ....[69]....
        /*0618*/ 	.word	0x000128d0


	//   ....[70]....
        /*061c*/ 	.word	0x00012960


	//   ....[71]....
        /*0620*/ 	.word	0x00012990


	//   ....[72]....
        /*0624*/ 	.word	0x000129a0


	//   ....[73]....
        /*0628*/ 	.word	0x000129e0


	//   ....[74]....
        /*062c*/ 	.word	0x00014b50


	//   ....[75]....
        /*0630*/ 	.word	0x00014b70


	//   ....[76]....
        /*0634*/ 	.word	0x00014c20


	//   ....[77]....
        /*0638*/ 	.word	0x00014c40


	//   ....[78]....
        /*063c*/ 	.word	0x00014ce0


	//   ....[79]....
        /*0640*/ 	.word	0x00014d00


	//   ....[80]....
        /*0644*/ 	.word	0x00014da0


	//   ....[81]....
        /*0648*/ 	.word	0x00014dc0


	//   ....[82]....
        /*064c*/ 	.word	0x00014e60


	//   ....[83]....
        /*0650*/ 	.word	0x00014e80


	//   ....[84]....
        /*0654*/ 	.word	0x00014e90


	//   ....[85]....
        /*0658*/ 	.word	0x00014f20


	//   ....[86]....
        /*065c*/ 	.word	0x00015600


	//   ....[87]....
        /*0660*/ 	.word	0x00015630


	//   ....[88]....
        /*0664*/ 	.word	0x00015690


	//   ....[89]....
        /*0668*/ 	.word	0x000156f0


	//   ....[90]....
        /*066c*/ 	.word	0x00015740


	//   ....[91]....
        /*0670*/ 	.word	0x000157a0


	//   ....[92]....
        /*0674*/ 	.word	0x000157f0


	//   ....[93]....
        /*0678*/ 	.word	0x00015850


	//   ....[94]....
        /*067c*/ 	.word	0x000158a0


	//   ....[95]....
        /*0680*/ 	.word	0x00015900


	//   ....[96]....
        /*0684*/ 	.word	0x00015950


	//   ....[97]....
        /*0688*/ 	.word	0x000159b0


	//   ....[98]....
        /*068c*/ 	.word	0x00015a00


	//   ....[99]....
        /*0690*/ 	.word	0x00015a50


	//   ....[100]....
        /*0694*/ 	.word	0x00015a70


	//   ....[101]....
        /*0698*/ 	.word	0x00015ab0


	//   ....[102]....
        /*069c*/ 	.word	0x00016260


	//   ....[103]....
        /*06a0*/ 	.word	0x000162a0


	//   ....[104]....
        /*06a4*/ 	.word	0x000162b0


	//   ....[105]....
        /*06a8*/ 	.word	0x00016310


	//   ....[106]....
        /*06ac*/ 	.word	0x00016320


	//   ....[107]....
        /*06b0*/ 	.word	0x00016380


	//   ....[108]....
        /*06b4*/ 	.word	0x000163b0


	//   ....[109]....
        /*06b8*/ 	.word	0x000163f0


	//   ....[110]....
        /*06bc*/ 	.word	0x00016420


	//   ....[111]....
        /*06c0*/ 	.word	0x00016460


	//   ....[112]....
        /*06c4*/ 	.word	0x00016490


	//   ....[113]....
        /*06c8*/ 	.word	0x000164d0


	//   ....[114]....
        /*06cc*/ 	.word	0x00016740


	//   ....[115]....
        /*06d0*/ 	.word	0x00016760


	//   ....[116]....
        /*06d4*/ 	.word	0x00016770


	//   ....[117]....
        /*06d8*/ 	.word	0x00016800


	//   ....[118]....
        /*06dc*/ 	.word	0x00016810


	//   ....[119]....
        /*06e0*/ 	.word	0x000168a0


	//   ....[120]....
        /*06e4*/ 	.word	0x000168b0


	//   ....[121]....
        /*06e8*/ 	.word	0x00016940


	//   ....[122]....
        /*06ec*/ 	.word	0x00016950


	//   ....[123]....
        /*06f0*/ 	.word	0x000169e0


	//   ....[124]....
        /*06f4*/ 	.word	0x000169f0


	//   ....[125]....
        /*06f8*/ 	.word	0x00016a00


	//   ....[126]....
        /*06fc*/ 	.word	0x00016fc0


	//   ....[127]....
        /*0700*/ 	.word	0x00017000


	//   ....[128]....
        /*0704*/ 	.word	0x00017040


	//   ....[129]....
        /*0708*/ 	.word	0x00017070


	//   ....[130]....
        /*070c*/ 	.word	0x00017100


	//   ....[131]....
        /*0710*/ 	.word	0x00017130


	//   ....[132]....
        /*0714*/ 	.word	0x000171a0


	//   ....[133]....
        /*0718*/ 	.word	0x000171d0


	//   ....[134]....
        /*071c*/ 	.word	0x00017240


	//   ....[135]....
        /*0720*/ 	.word	0x00017270


	//   ....[136]....
        /*0724*/ 	.word	0x000172a0


	//   ....[137]....
        /*0728*/ 	.word	0x000172f0


	//   ....[138]....
        /*072c*/ 	.word	0x00017730


	//   ....[139]....
        /*0730*/ 	.word	0x00017740


	//   ....[140]....
        /*0734*/ 	.word	0x00017780


	//   ....[141]....
        /*0738*/ 	.word	0x000177c0


	//   ....[142]....
        /*073c*/ 	.word	0x000177f0


	//   ....[143]....
        /*0740*/ 	.word	0x00017820


	//   ....[144]....
        /*0744*/ 	.word	0x00017850


	//   ....[145]....
        /*0748*/ 	.word	0x00017880


	//   ....[146]....
        /*074c*/ 	.word	0x00017a30


	//   ....[147]....
        /*0750*/ 	.word	0x00017a60


	//   ....[148]....
        /*0754*/ 	.word	0x00017a90


	//   ....[149]....
        /*0758*/ 	.word	0x00017ac0


	//   ....[150]....
        /*075c*/ 	.word	0x00017af0


	//   ....[151]....
        /*0760*/ 	.word	0x00017b20


	//   ....[152]....
        /*0764*/ 	.word	0x00017be0


	//   ....[153]....
        /*0768*/ 	.word	0x00017c00


	//   ....[154]....
        /*076c*/ 	.word	0x00017c20


	//   ....[155]....
        /*0770*/ 	.word	0x00017c80


	//   ....[156]....
        /*0774*/ 	.word	0x000186a0


	//   ....[157]....
        /*0778*/ 	.word	0x00018d20


	//   ....[158]....
        /*077c*/ 	.word	0x00018e10


	//   ....[159]....
        /*0780*/ 	.word	0x00018eb0


	//   ....[160]....
        /*0784*/ 	.word	0x00018f10


	//   ....[161]....
        /*0788*/ 	.word	0x00019020


	//   ....[162]....
        /*078c*/ 	.word	0x00019090


	//   ....[163]....
        /*0790*/ 	.word	0x000191a0


	//   ....[164]....
        /*0794*/ 	.word	0x00019210


	//   ....[165]....
        /*0798*/ 	.word	0x00019320


	//   ....[166]....
        /*079c*/ 	.word	0x00019390


	//   ....[167]....
        /*07a0*/ 	.word	0x000194a0


	//   ....[168]....
        /*07a4*/ 	.word	0x00019510


	//   ....[169]....
        /*07a8*/ 	.word	0x000195b0


	//   ....[170]....
        /*07ac*/ 	.word	0x000196c0


	//   ....[171]....
        /*07b0*/ 	.word	0x00019730


	//   ....[172]....
        /*07b4*/ 	.word	0x000197b0


	//   ....[173]....
        /*07b8*/ 	.word	0x00019880


	//   ....[174]....
        /*07bc*/ 	.word	0x00019900


	//   ....[175]....
        /*07c0*/ 	.word	0x000199e0


	//   ....[176]....
        /*07c4*/ 	.word	0x00019a60


	//   ....[177]....
        /*07c8*/ 	.word	0x00019b40


	//   ....[178]....
        /*07cc*/ 	.word	0x00019bc0


	//   ....[179]....
        /*07d0*/ 	.word	0x00019ca0


	//   ....[180]....
        /*07d4*/ 	.word	0x00019d20


	//   ....[181]....
        /*07d8*/ 	.word	0x00019e00


	//   ....[182]....
        /*07dc*/ 	.word	0x00019e80


	//   ....[183]....
        /*07e0*/ 	.word	0x00019f50


	//   ....[184]....
        /*07e4*/ 	.word	0x00019fd0


	//   ....[185]....
        /*07e8*/ 	.word	0x0001a090


	//   ....[186]....
        /*07ec*/ 	.word	0x0001a1c0


	//   ....[187]....
        /*07f0*/ 	.word	0x0001a290


	//   ....[188]....
        /*07f4*/ 	.word	0x0001a300


	//   ....[189]....
        /*07f8*/ 	.word	0x0001a3d0


	//   ....[190]....
        /*07fc*/ 	.word	0x0001a430


	//   ....[191]....
        /*0800*/ 	.word	0x0001a500


	//   ....[192]....
        /*0804*/ 	.word	0x0001a560


	//   ....[193]....
        /*0808*/ 	.word	0x0001a630


	//   ....[194]....
        /*080c*/ 	.word	0x0001a690


	//   ....[195]....
        /*0810*/ 	.word	0x0001a760


	//   ....[196]....
        /*0814*/ 	.word	0x0001a7c0


	//   ....[197]....
        /*0818*/ 	.word	0x0001a8a0


	//   ....[198]....
        /*081c*/ 	.word	0x0001a990


	//   ....[199]....
        /*0820*/ 	.word	0x0001aa30


	//   ....[200]....
        /*0824*/ 	.word	0x0001aa90


	//   ....[201]....
        /*0828*/ 	.word	0x0001ab90


	//   ....[202]....
        /*082c*/ 	.word	0x0001abf0


	//   ....[203]....
        /*0830*/ 	.word	0x0001acf0


	//   ....[204]....
        /*0834*/ 	.word	0x0001ad50


	//   ....[205]....
        /*0838*/ 	.word	0x0001ae50


	//   ....[206]....
        /*083c*/ 	.word	0x0001aeb0


	//   ....[207]....
        /*0840*/ 	.word	0x0001afb0


	//   ....[208]....
        /*0844*/ 	.word	0x0001b010


	//   ....[209]....
        /*0848*/ 	.word	0x0001b0e0


	//   ....[210]....
        /*084c*/ 	.word	0x0001b220


	//   ....[211]....
        /*0850*/ 	.word	0x0001b2c0


	//   ....[212]....
        /*0854*/ 	.word	0x0001b3a0


	//   ....[213]....
        /*0858*/ 	.word	0x0001b470


	//   ....[214]....
        /*085c*/ 	.word	0x0001b4d0


	//   ....[215]....
        /*0860*/ 	.word	0x0001b5c0


	//   ....[216]....
        /*0864*/ 	.word	0x0001b620


	//   ....[217]....
        /*0868*/ 	.word	0x0001b710


	//   ....[218]....
        /*086c*/ 	.word	0x0001b770


	//   ....[219]....
        /*0870*/ 	.word	0x0001b860


	//   ....[220]....
        /*0874*/ 	.word	0x0001b8c0


	//   ....[221]....
        /*0878*/ 	.word	0x0001b9a0


	//   ....[222]....
        /*087c*/ 	.word	0x0001ba30


	//   ....[223]....
        /*0880*/ 	.word	0x0001bad0


	//   ....[224]....
        /*0884*/ 	.word	0x0001bc40


	//   ....[225]....
        /*0888*/ 	.word	0x0001bcb0


	//   ....[226]....
        /*088c*/ 	.word	0x0001bd30


	//   ....[227]....
        /*0890*/ 	.word	0x0001bda0


	//   ....[228]....
        /*0894*/ 	.word	0x0001be10


	//   ....[229]....
        /*0898*/ 	.word	0x0001be90


	//   ....[230]....
        /*089c*/ 	.word	0x0001bf10


	//   ....[231]....
        /*08a0*/ 	.word	0x0001bfa0


	//   ....[232]....
        /*08a4*/ 	.word	0x0001c010


	//   ....[233]....
        /*08a8*/ 	.word	0x0001c080


	//   ....[234]....
        /*08ac*/ 	.word	0x0001c0f0


	//   ....[235]....
        /*08b0*/ 	.word	0x0001c170


	//   ....[236]....
        /*08b4*/ 	.word	0x0001c1e0


	//   ....[237]....
        /*08b8*/ 	.word	0x0001c270


	//   ....[238]....
        /*08bc*/ 	.word	0x0001c2d0


	//   ....[239]....
        /*08c0*/ 	.word	0x0001c360


	//   ....[240]....
        /*08c4*/ 	.word	0x0001c490


	//----- nvinfo : EIATTR_REG_RECONFIG
	.align		4
.L_707:
        /*08c8*/ 	.byte	0x01, 0x54
	.zero		2


	//----- nvinfo : EIATTR_SYSCALL_OFFSETS
	.align		4
        /*08cc*/ 	.byte	0x04, 0x46
        /*08ce*/ 	.short	(.L_709 - .L_708)


	//   ....[0]....
.L_708:
        /*08d0*/ 	.word	0x00002160


	//   ....[1]....
        /*08d4*/ 	.word	0x000141b0


	//   ....[2]....
        /*08d8*/ 	.word	0x00014300


	//   ....[3]....
        /*08dc*/ 	.word	0x000143f0


	//   ....[4]....
        /*08e0*/ 	.word	0x00015260


	//----- nvinfo : EIATTR_MBARRIER_INSTR_OFFSETS
	.align		4
.L_709:
        /*08e4*/ 	.byte	0x04, 0x39
        /*08e6*/ 	.short	(.L_711 - .L_710)


	//   ....[0]....
.L_710:
        /*08e8*/ 	.word	0x00000180
        /*08ec*/ 	.word	0x000000ff
        /*08f0*/ 	.word	0x00030800
        /*08f4*/ 	.short	0x0100
        /*08f6*/ 	.byte	0x08
	.zero		1


	//   ....[1]....
        /*08f8*/ 	.word	0x00000190
        /*08fc*/ 	.word	0x000000ff
        /*0900*/ 	.word	0x00030820
        /*0904*/ 	.short	0x0100
        /*0906*/ 	.byte	0x08
	.zero		1


	//   ....[2]....
        /*0908*/ 	.word	0x00000280
        /*090c*/ 	.word	0x000000ff
        /*0910*/ 	.word	0x00030830
        /*0914*/ 	.short	0x0100
        /*0916*/ 	.byte	0x08
	.zero		1


	//   ....[3]....
        /*0918*/ 	.word	0x00000290
        /*091c*/ 	.word	0x000000ff
        /*0920*/ 	.word	0x00030840
        /*0924*/ 	.short	0x0100
        /*0926*/ 	.byte	0x08
	.zero		1


	//   ....[4]....
        /*0928*/ 	.word	0x000002a0
        /*092c*/ 	.word	0x000000ff
        /*0930*/ 	.word	0x00030838
        /*0934*/ 	.short	0x0100
        /*0936*/ 	.byte	0x08
	.zero		1


	//   ....[5]....
        /*0938*/ 	.word	0x000002b0
        /*093c*/ 	.word	0x000000ff
        /*0940*/ 	.word	0x00030848
        /*0944*/ 	.short	0x0100
        /*0946*/ 	.byte	0x08
	.zero		1


	//   ....[6]....
        /*0948*/ 	.word	0x000003e0
        /*094c*/ 	.word	0x000000ff
        /*0950*/ 	.word	0x00030850
        /*0954*/ 	.short	0x0100
        /*0956*/ 	.byte	0x08
	.zero		1


	//   ....[7]....
        /*0958*/ 	.word	0x000003f0
        /*095c*/ 	.word	0x000000ff
        /*0960*/ 	.word	0x00030860
        /*0964*/ 	.short	0x0100
        /*0966*/ 	.byte	0x08
	.zero		1


	//   ....[8]....
        /*0968*/ 	.word	0x00000400
        /*096c*/ 	.word	0x000000ff
        /*0970*/ 	.word	0x00030858
        /*0974*/ 	.short	0x0100
        /*0976*/ 	.byte	0x08
	.zero		1


	//   ....[9]....
        /*0978*/ 	.word	0x00000410
        /*097c*/ 	.word	0x000000ff
        /*0980*/ 	.word	0x00030868
        /*0984*/ 	.short	0x0100
        /*0986*/ 	.byte	0x08
	.zero		1


	//   ....[10]....
        /*0988*/ 	.word	0x00000500
        /*098c*/ 	.word	0x000000ff
        /*0990*/ 	.word	0x00030870
        /*0994*/ 	.short	0x0100
        /*0996*/ 	.byte	0x06
	.zero		1


	//   ....[11]....
        /*0998*/ 	.word	0x00000510
        /*099c*/ 	.word	0x000000ff
        /*09a0*/ 	.word	0x00030880
        /*09a4*/ 	.short	0x0100
        /*09a6*/ 	.byte	0x06
	.zero		1


	//   ....[12]....
        /*09a8*/ 	.word	0x00000520
        /*09ac*/ 	.word	0x000000ff
        /*09b0*/ 	.word	0x00030878
        /*09b4*/ 	.short	0x0100
        /*09b6*/ 	.byte	0x06
	.zero		1


	//   ....[13]....
        /*09b8*/ 	.word	0x00000530
        /*09bc*/ 	.word	0x000000ff
        /*09c0*/ 	.word	0x00030888
        /*09c4*/ 	.short	0x0100
        /*09c6*/ 	.byte	0x06
	.zero		1


	//   ....[14]....
        /*09c8*/ 	.word	0x00000660
        /*09cc*/ 	.word	0x000000ff
        /*09d0*/ 	.word	0x00030890
        /*09d4*/ 	.short	0x0100
        /*09d6*/ 	.byte	0x08
	.zero		1


	//   ....[15]....
        /*09d8*/ 	.word	0x00000670
        /*09dc*/ 	.word	0x000000ff
        /*09e0*/ 	.word	0x000308a0
        /*09e4*/ 	.short	0x0100
        /*09e6*/ 	.byte	0x08
	.zero		1


	//   ....[16]....
        /*09e8*/ 	.word	0x00000680
        /*09ec*/ 	.word	0x000000ff
        /*09f0*/ 	.word	0x00030898
        /*09f4*/ 	.short	0x0100
        /*09f6*/ 	.byte	0x08
	.zero		1


	//   ....[17]....
        /*09f8*/ 	.word	0x00000690
        /*09fc*/ 	.word	0x000000ff
        /*0a00*/ 	.word	0x000308a8
        /*0a04*/ 	.short	0x0100
        /*0a06*/ 	.byte	0x08
	.zero		1


	//   ....[18]....
        /*0a08*/ 	.word	0x000007d0
        /*0a0c*/ 	.word	0x000000ff
        /*0a10*/ 	.word	0x000308b0
        /*0a14*/ 	.short	0x0100
        /*0a16*/ 	.byte	0x08
	.zero		1


	//   ....[19]....
        /*0a18*/ 	.word	0x000007e0
        /*0a1c*/ 	.word	0x000000ff
        /*0a20*/ 	.word	0x000308c0
        /*0a24*/ 	.short	0x0100
        /*0a26*/ 	.byte	0x08
	.zero		1


	//   ....[20]....
        /*0a28*/ 	.word	0x000007f0
        /*0a2c*/ 	.word	0x000000ff
        /*0a30*/ 	.word	0x000308b8
        /*0a34*/ 	.short	0x0100
        /*0a36*/ 	.byte	0x08
	.zero		1


	//   ....[21]....
        /*0a38*/ 	.word	0x00000800
        /*0a3c*/ 	.word	0x000000ff
        /*0a40*/ 	.word	0x000308c8
        /*0a44*/ 	.short	0x0100
        /*0a46*/ 	.byte	0x08
	.zero		1


	//   ....[22]....
        /*0a48*/ 	.word	0x000021e0
        /*0a4c*/ 	.word	0x000000ff
        /*0a50*/ 	.word	0x00030800
        /*0a54*/ 	.short	0x010a
        /*0a56*/ 	.byte	0x3c
	.zero		1


	//   ....[23]....
        /*0a58*/ 	.word	0x00002290
        /*0a5c*/ 	.word	0x00000003
        /*0a60*/ 	.word	0x00030830
        /*0a64*/ 	.short	0x010a
        /*0a66*/ 	.byte	0x3f
	.zero		1


	//   ....[24]....
        /*0a68*/ 	.word	0x000022d0
        /*0a6c*/ 	.word	0x00000003
        /*0a70*/ 	.word	0x00030830
        /*0a74*/ 	.short	0x010a
        /*0a76*/ 	.byte	0x3f
	.zero		1


	//   ....[25]....
        /*0a78*/ 	.word	0x00002a40
        /*0a7c*/ 	.word	0x000000ff
        /*0a80*/ 	.word	0x00000000
        /*0a84*/ 	.short	0x0101
        /*0a86*/ 	.byte	0x04
	.zero		1


	//   ....[26]....
        /*0a88*/ 	.word	0x00005070
        /*0a8c*/ 	.word	0x000000ff
        /*0a90*/ 	.word	0x00030830
        /*0a94*/ 	.short	0x010a
        /*0a96*/ 	.byte	0x05
	.zero		1


	//   ....[27]....
        /*0a98*/ 	.word	0x000050b0
        /*0a9c*/ 	.word	0x000000ff
        /*0aa0*/ 	.word	0x00030830
        /*0aa4*/ 	.short	0x010a
        /*0aa6*/ 	.byte	0x05
	.zero		1


	//   ....[28]....
        /*0aa8*/ 	.word	0x00005b80
        /*0aac*/ 	.word	0x000000ff
        /*0ab0*/ 	.word	0x00030850
        /*0ab4*/ 	.short	0x010a
        /*0ab6*/ 	.byte	0x0a
	.zero		1


	//   ....[29]....
        /*0ab8*/ 	.word	0x00005bc0
        /*0abc*/ 	.word	0x000000ff
        /*0ac0*/ 	.word	0x00030850
        /*0ac4*/ 	.short	0x010a
        /*0ac6*/ 	.byte	0x0a
	.zero		1


	//   ....[30]....
        /*0ac8*/ 	.word	0x00005f80
        /*0acc*/ 	.word	0x000000ff
        /*0ad0*/ 	.word	0x00000000
        /*0ad4*/ 	.short	0x0101
        /*0ad6*/ 	.byte	0x05
	.zero		1


	//   ....[31]....
        /*0ad8*/ 	.word	0x00008000
        /*0adc*/ 	.word	0x000000ff
        /*0ae0*/ 	.word	0x00000000
        /*0ae4*/ 	.short	0x0101
        /*0ae6*/ 	.byte	0x0a
	.zero		1


	//   ....[32]....
        /*0ae8*/ 	.word	0x00008470
        /*0aec*/ 	.word	0x000000ff
        /*0af0*/ 	.word	0x00030830
        /*0af4*/ 	.short	0x010a
        /*0af6*/ 	.byte	0x05
	.zero		1


	//   ....[33]....
        /*0af8*/ 	.word	0x000084b0
        /*0afc*/ 	.word	0x000000ff
        /*0b00*/ 	.word	0x00030830
        /*0b04*/ 	.short	0x010a
        /*0b06*/ 	.byte	0x05
	.zero		1


	//   ....[34]....
        /*0b08*/ 	.word	0x00008f80
        /*0b0c*/ 	.word	0x000000ff
        /*0b10*/ 	.word	0x00030850
        /*0b14*/ 	.short	0x010a
        /*0b16*/ 	.byte	0x0a
	.zero		1


	//   ....[35]....
        /*0b18*/ 	.word	0x00008fc0
        /*0b1c*/ 	.word	0x000000ff
        /*0b20*/ 	.word	0x00030850
        /*0b24*/ 	.short	0x010a
        /*0b26*/ 	.byte	0x0a
	.zero		1


	//   ....[36]....
        /*0b28*/ 	.word	0x000093a0
        /*0b2c*/ 	.word	0x000000ff
        /*0b30*/ 	.word	0x00000000
        /*0b34*/ 	.short	0x0101
        /*0b36*/ 	.byte	0x05
	.zero		1


	//   ....[37]....
        /*0b38*/ 	.word	0x0000a110
        /*0b3c*/ 	.word	0x000000ff
        /*0b40*/ 	.word	0x00000000
        /*0b44*/ 	.short	0x0101
        /*0b46*/ 	.byte	0x0a
	.zero		1


	//   ....[38]....
        /*0b48*/ 	.word	0x0000a330
        /*0b4c*/ 	.word	0x000000ff
        /*0b50*/ 	.word	0x00030830
        /*0b54*/ 	.short	0x010a
        /*0b56*/ 	.byte	0x05
	.zero		1


	//   ....[39]....
        /*0b58*/ 	.word	0x0000a370
        /*0b5c*/ 	.word	0x000000ff
        /*0b60*/ 	.word	0x00030830
        /*0b64*/ 	.short	0x010a
        /*0b66*/ 	.byte	0x05
	.zero		1


	//   ....[40]....
        /*0b68*/ 	.word	0x0000ae40
        /*0b6c*/ 	.word	0x000000ff
        /*0b70*/ 	.word	0x00030850
        /*0b74*/ 	.short	0x010a
        /*0b76*/ 	.byte	0x0a
	.zero		1


	//   ....[41]....
        /*0b78*/ 	.word	0x0000ae80
        /*0b7c*/ 	.word	0x000000ff
        /*0b80*/ 	.word	0x00030850
        /*0b84*/ 	.short	0x010a
        /*0b86*/ 	.byte	0x0a
	.zero		1


	//   ....[42]....
        /*0b88*/ 	.word	0x0000b230
        /*0b8c*/ 	.word	0x000000ff
        /*0b90*/ 	.word	0x00000000
        /*0b94*/ 	.short	0x0101
        /*0b96*/ 	.byte	0x05
	.zero		1


	//   ....[43]....
        /*0b98*/ 	.word	0x0000d2c0
        /*0b9c*/ 	.word	0x000000ff
        /*0ba0*/ 	.word	0x00000000
        /*0ba4*/ 	.short	0x0101
        /*0ba6*/ 	.byte	0x0a
	.zero		1


	//   ....[44]....
        /*0ba8*/ 	.word	0x0000d9e0
        /*0bac*/ 	.word	0x000000ff
        /*0bb0*/ 	.word	0x00030850
        /*0bb4*/ 	.short	0x010a
        /*0bb6*/ 	.byte	0x05
	.zero		1


	//   ....[45]....
        /*0bb8*/ 	.word	0x0000da20
        /*0bbc*/ 	.word	0x000000ff
        /*0bc0*/ 	.word	0x00030850
        /*0bc4*/ 	.short	0x010a
        /*0bc6*/ 	.byte	0x05
	.zero		1


	//   ....[46]....
        /*0bc8*/ 	.word	0x0000e1c0
        /*0bcc*/ 	.word	0x000000ff
        /*0bd0*/ 	.word	0x00000000
        /*0bd4*/ 	.short	0x0101
        /*0bd6*/ 	.byte	0x04
	.zero		1


	//   ....[47]....
        /*0bd8*/ 	.word	0x0000fd40
        /*0bdc*/ 	.word	0x000000ff
        /*0be0*/ 	.word	0x00000000
        /*0be4*/ 	.short	0x0101
        /*0be6*/ 	.byte	0x08
	.zero		1


	//   ....[48]....
        /*0be8*/ 	.word	0x000103a0
        /*0bec*/ 	.word	0x000000ff
        /*0bf0*/ 	.word	0x00000000
        /*0bf4*/ 	.short	0x0101
        /*0bf6*/ 	.byte	0x08
	.zero		1


	//   ....[49]....
        /*0bf8*/ 	.word	0x00014960
        /*0bfc*/ 	.word	0x00000007
        /*0c00*/ 	.word	0x00030840
        /*0c04*/ 	.short	0x010a
        /*0c06*/ 	.byte	0x3f
	.zero		1


	//   ....[50]....
        /*0c08*/ 	.word	0x00014fe0
        /*0c0c*/ 	.word	0x00000007
        /*0c10*/ 	.word	0x00030830
        /*0c14*/ 	.short	0x0107
        /*0c16*/ 	.byte	0x3f
	.zero		1


	//   ....[51]....
        /*0c18*/ 	.word	0x00015090
        /*0c1c*/ 	.word	0x00000007
        /*0c20*/ 	.word	0x00030830
        /*0c24*/ 	.short	0x0101
        /*0c26*/ 	.byte	0x3f
	.zero		1


	//   ....[52]....
        /*0c28*/ 	.word	0x00015bc0
        /*0c2c*/ 	.word	0x00000011
        /*0c30*/ 	.word	0x00030800
        /*0c34*/ 	.short	0x0107
        /*0c36*/ 	.byte	0x3f
	.zero		1


	//   ....[53]....
        /*0c38*/ 	.word	0x00015ce0
        /*0c3c*/ 	.word	0x00000011
        /*0c40*/ 	.word	0x00030800
        /*0c44*/ 	.short	0x0101
        /*0c46*/ 	.byte	0x3f
	.zero		1


	//   ....[54]....
        /*0c48*/ 	.word	0x00015d00
        /*0c4c*/ 	.word	0x00000011
        /*0c50*/ 	.word	0x00030820
        /*0c54*/ 	.short	0x010a
        /*0c56*/ 	.byte	0x3f
	.zero		1


	//   ....[55]....
        /*0c58*/ 	.word	0x000160c0
        /*0c5c*/ 	.word	0x00000006
        /*0c60*/ 	.word	0x00030840
        /*0c64*/ 	.short	0x010a
        /*0c66*/ 	.byte	0x3f
	.zero		1


	//   ....[56]....
        /*0c68*/ 	.word	0x00016580
        /*0c6c*/ 	.word	0x00000006
        /*0c70*/ 	.word	0x00030830
        /*0c74*/ 	.short	0x0107
        /*0c76*/ 	.byte	0x3f
	.zero		1


	//   ....[57]....
        /*0c78*/ 	.word	0x00016630
        /*0c7c*/ 	.word	0x00000006
        /*0c80*/ 	.word	0x00030830
        /*0c84*/ 	.short	0x0101
        /*0c86*/ 	.byte	0x3f
	.zero		1


	//   ....[58]....
        /*0c88*/ 	.word	0x000166a0
        /*0c8c*/ 	.word	0x00000006
        /*0c90*/ 	.word	0x00030860
        /*0c94*/ 	.short	0x010a
        /*0c96*/ 	.byte	0x3f
	.zero		1


	//   ....[59]....
        /*0c98*/ 	.word	0x00016bf0
        /*0c9c*/ 	.word	0x00000006
        /*0ca0*/ 	.word	0x00030850
        /*0ca4*/ 	.short	0x0107
        /*0ca6*/ 	.byte	0x3f
	.zero		1


	//   ....[60]....
        /*0ca8*/ 	.word	0x00016d10
        /*0cac*/ 	.word	0x00000006
        /*0cb0*/ 	.word	0x00030850
        /*0cb4*/ 	.short	0x0101
        /*0cb6*/ 	.byte	0x3f
	.zero		1


	//   ....[61]....
        /*0cb8*/ 	.word	0x00016f20
        /*0cbc*/ 	.word	0x00000000
        /*0cc0*/ 	.word	0x00030860
        /*0cc4*/ 	.short	0x010a
        /*0cc6*/ 	.byte	0x3f
	.zero		1


	//   ....[62]....
        /*0cc8*/ 	.word	0x00017420
        /*0ccc*/ 	.word	0x00000000
        /*0cd0*/ 	.word	0x00030850
        /*0cd4*/ 	.short	0x0107
        /*0cd6*/ 	.byte	0x3f
	.zero		1


	//   ....[63]....
        /*0cd8*/ 	.word	0x000174d0
        /*0cdc*/ 	.word	0x00000000
        /*0ce0*/ 	.word	0x00030850
        /*0ce4*/ 	.short	0x0101
        /*0ce6*/ 	.byte	0x3f
	.zero		1


	//   ....[64]....
        /*0ce8*/ 	.word	0x00018620
        /*0cec*/ 	.word	0x00000004
        /*0cf0*/ 	.word	0x00030820
        /*0cf4*/ 	.short	0x010a
        /*0cf6*/ 	.byte	0x3f
	.zero		1


	//   ....[65]....
        /*0cf8*/ 	.word	0x000187c0
        /*0cfc*/ 	.word	0x00000005
        /*0d00*/ 	.word	0x00030840
        /*0d04*/ 	.short	0x010a
        /*0d06*/ 	.byte	0x3f
	.zero		1


	//   ....[66]....
        /*0d08*/ 	.word	0x00018860
        /*0d0c*/ 	.word	0x00000017
        /*0d10*/ 	.word	0x00030840
        /*0d14*/ 	.short	0x010a
        /*0d16*/ 	.byte	0x3f
	.zero		1


	//   ....[67]....
        /*0d18*/ 	.word	0x000188a0
        /*0d1c*/ 	.word	0x00000005
        /*0d20*/ 	.word	0x00030860
        /*0d24*/ 	.short	0x010a
        /*0d26*/ 	.byte	0x3f
	.zero		1


	//   ....[68]....
        /*0d28*/ 	.word	0x000188e0
        /*0d2c*/ 	.word	0x00000017
        /*0d30*/ 	.word	0x00030860
        /*0d34*/ 	.short	0x010a
        /*0d36*/ 	.byte	0x3f
	.zero		1


	//   ....[69]....
        /*0d38*/ 	.word	0x00018950
        /*0d3c*/ 	.word	0x00000003
        /*0d40*/ 	.word	0x00030800
        /*0d44*/ 	.short	0x010a
        /*0d46*/ 	.byte	0x3f
	.zero		1


	//   ....[70]....
        /*0d48*/ 	.word	0x000189a0
        /*0d4c*/ 	.word	0x00000003
        /*0d50*/ 	.word	0x00030830
        /*0d54*/ 	.short	0x010a
        /*0d56*/ 	.byte	0x3f
	.zero		1


	//   ....[71]....
        /*0d58*/ 	.word	0x00018a00
        /*0d5c*/ 	.word	0x00000004
        /*0d60*/ 	.word	0x00030830
        /*0d64*/ 	.short	0x010a
        /*0d66*/ 	.byte	0x3f
	.zero		1


	//   ....[72]....
        /*0d68*/ 	.word	0x00018a60
        /*0d6c*/ 	.word	0x00000002
        /*0d70*/ 	.word	0x00030850
        /*0d74*/ 	.short	0x010a
        /*0d76*/ 	.byte	0x3f
	.zero		1


	//   ....[73]....
        /*0d78*/ 	.word	0x00018ac0
        /*0d7c*/ 	.word	0x00000004
        /*0d80*/ 	.word	0x00030830
        /*0d84*/ 	.short	0x010a
        /*0d86*/ 	.byte	0x3f
	.zero		1


	//   ....[74]....
        /*0d88*/ 	.word	0x00018b20
        /*0d8c*/ 	.word	0x00000002
        /*0d90*/ 	.word	0x00030850
        /*0d94*/ 	.short	0x010a
        /*0d96*/ 	.byte	0x3f
	.zero		1


	//   ....[75]....
        /*0d98*/ 	.word	0x00018b80
        /*0d9c*/ 	.word	0x00000004
        /*0da0*/ 	.word	0x00030830
        /*0da4*/ 	.short	0x010a
        /*0da6*/ 	.byte	0x3f
	.zero		1


	//   ....[76]....
        /*0da8*/ 	.word	0x00018be0
        /*0dac*/ 	.word	0x00000002
        /*0db0*/ 	.word	0x00030850
        /*0db4*/ 	.short	0x010a
        /*0db6*/ 	.byte	0x3f
	.zero		1


	//   ....[77]....
        /*0db8*/ 	.word	0x00018c40
        /*0dbc*/ 	.word	0x00000007
        /*0dc0*/ 	.word	0x00030850
        /*0dc4*/ 	.short	0x010a
        /*0dc6*/ 	.byte	0x3f
	.zero		1


	//   ....[78]....
        /*0dc8*/ 	.word	0x00018d60
        /*0dcc*/ 	.word	0x00000007
        /*0dd0*/ 	.word	0x00030840
        /*0dd4*/ 	.short	0x010a
        /*0dd6*/ 	.byte	0x3f
	.zero		1


	//   ....[79]....
        /*0dd8*/ 	.word	0x0001a0c0
        /*0ddc*/ 	.word	0x00000011
        /*0de0*/ 	.word	0x00030820
        /*0de4*/ 	.short	0x010a
        /*0de6*/ 	.byte	0x3f
	.zero		1


	//   ....[80]....
        /*0de8*/ 	.word	0x0001a110
        /*0dec*/ 	.word	0x00000006
        /*0df0*/ 	.word	0x00030840
        /*0df4*/ 	.short	0x010a
        /*0df6*/ 	.byte	0x3f
	.zero		1


	//   ....[81]....
        /*0df8*/ 	.word	0x0001a8e0
        /*0dfc*/ 	.word	0x00000006
        /*0e00*/ 	.word	0x00030860
        /*0e04*/ 	.short	0x010a
        /*0e06*/ 	.byte	0x3f
	.zero		1


	//   ....[82]....
        /*0e08*/ 	.word	0x0001b170
        /*0e0c*/ 	.word	0x00000000
        /*0e10*/ 	.word	0x00030860
        /*0e14*/ 	.short	0x010a
        /*0e16*/ 	.byte	0x3f
	.zero		1


	//   ....[83]....
        /*0e18*/ 	.word	0x0001c3b0
        /*0e1c*/ 	.word	0x00000004
        /*0e20*/ 	.word	0x00030820
        /*0e24*/ 	.short	0x010a
        /*0e26*/ 	.byte	0x3f
	.zero		1


	//   ....[84]....
        /*0e28*/ 	.word	0x0001c550
        /*0e2c*/ 	.word	0x00000005
        /*0e30*/ 	.word	0x00030840
        /*0e34*/ 	.short	0x010a
        /*0e36*/ 	.byte	0x3f
	.zero		1


	//   ....[85]....
        /*0e38*/ 	.word	0x0001c5a0
        /*0e3c*/ 	.word	0x00000017
        /*0e40*/ 	.word	0x00030840
        /*0e44*/ 	.short	0x010a
        /*0e46*/ 	.byte	0x3f
	.zero		1


	//   ....[86]....
        /*0e48*/ 	.word	0x0001c5f0
        /*0e4c*/ 	.word	0x00000005
        /*0e50*/ 	.word	0x00030860
        /*0e54*/ 	.short	0x010a
        /*0e56*/ 	.byte	0x3f
	.zero		1


	//----- nvinfo : EIATTR_NUM_MBARRIERS
	.align		4
.L_711:
        /*0e58*/ 	.byte	0x03, 0x38
        /*0e5a*/ 	.short	0x0016


	//----- nvinfo : EIATTR_EXIT_INSTR_OFFSETS
	.align		4
        /*0e5c*/ 	.byte	0x04, 0x1c
        /*0e5e*/ 	.short	(.L_713 - .L_712)


	//   ....[0]....
.L_712:
        /*0e60*/ 	.word	0x00000990


	//   ....[1]....
        /*0e64*/ 	.word	0x00012330


	//   ....[2]....
        /*0e68*/ 	.word	0x00018930


	//----- nvinfo : EIATTR_MAX_THREADS
	.align		4
.L_713:
        /*0e6c*/ 	.byte	0x04, 0x05
        /*0e6e*/ 	.short	(.L_715 - .L_714)
.L_714:
        /*0e70*/ 	.word	0x00000180
        /*0e74*/ 	.word	0x00000001
        /*0e78*/ 	.word	0x00000001


	//----- nvinfo : EIATTR_CRS_STACK_SIZE
	.align		4
.L_715:
        /*0e7c*/ 	.byte	0x04, 0x1e
        /*0e7e*/ 	.short	(.L_717 - .L_716)
.L_716:
        /*0e80*/ 	.word	0x00000000


	//----- nvinfo : EIATTR_CBANK_PARAM_SIZE
	.align		4
.L_717:
        /*0e84*/ 	.byte	0x03, 0x19
        /*0e86*/ 	.short	0x0af0


	//----- nvinfo : EIATTR_PARAM_CBANK
	.align		4
        /*0e88*/ 	.byte	0x04, 0x0a
        /*0e8a*/ 	.short	(.L_719 - .L_718)
	.align		4
.L_718:
        /*0e8c*/ 	.word	index@(.nv.constant0._ZN7cutlass13device_kernelIN5flash11enable_sm90INS1_16FlashAttnFwdSm90INS1_25CollectiveMainloopFwdSm90ILi2EN4cute5tupleIJNS5_1CILi1EEES8_S8_EEENS6_IJNS7_ILi128EEENS7_ILi96EEENS7_ILi192EEEEEELi192ENS_10bfloat16_tEfNS_4arch4Sm90ELb0ELb1ELb0ELb1ELb1ELb0ELb0ELb1ELb1ELb1ELb1ELb0EEENS1_21CollectiveEpilogueFwdINS6_IJSA_SC_SB_EEES9_SE_SG_Li256ELb1ELb1ELb1ELb0EEENS1_36VarlenDynamicPersistentTileSchedulerILi128ELi96ELi256ELi128ELb1ELb1ELb1ELb1ELb0ELb1EEEEEEEEEvNT_6ParamsE)
        /*0e90*/ 	.short	0x0210
        /*0e92*/ 	.short	0x0af0


	//----- nvinfo : EIATTR_SW_WAR
	.align		4
.L_719:
        /*0e94*/ 	.byte	0x04, 0x36
        /*0e96*/ 	.short	(.L_721 - .L_720)
.L_720:
        /*0e98*/ 	.word	0x00000008
.L_721:


//--------------------- .nv.info._ZN7cutlass13device_kernelIN5flash11enable_sm90INS1_16FlashAttnFwdSm90INS1_25CollectiveMainloopFwdSm90ILi2EN4cute5tupleIJNS5_1CILi1EEES8_S8_EEENS6_IJNS7_ILi128EEENS7_ILi96EEENS7_ILi192EEEEEELi192ENS_10bfloat16_tEfNS_4arch4Sm90ELb0ELb1ELb0ELb1ELb1ELb1ELb0ELb1ELb1ELb1ELb1ELb0EEENS1_21CollectiveEpilogueFwdINS6_IJSA_SC_SB_EEES9_SE_SG_Li256ELb1ELb1ELb1ELb0EEENS1_36VarlenDynamicPersistentTileSchedulerILi128ELi96ELi256ELi128ELb1ELb1ELb1ELb1ELb0ELb1EEEEEEEEEvNT_6ParamsE --------------------------
	.section	.nv.info._ZN7cutlass13device_kernelIN5flash11enable_sm90INS1_16FlashAttnFwdSm90INS1_25CollectiveMainloopFwdSm90ILi2EN4cute5tupleIJNS5_1CILi1EEES8_S8_EEENS6_IJNS7_ILi128EEENS7_ILi96EEENS7_ILi192EEEEEELi192ENS_10bfloat16_tEfNS_4arch4Sm90ELb0ELb1ELb0ELb1ELb1ELb1ELb0ELb1ELb1ELb1ELb1ELb0EEENS1_21CollectiveEpilogueFwdINS6_IJSA_SC_SB_EEES9_SE_SG_Li256ELb1ELb1ELb1ELb0EEENS1_36VarlenDynamicPersistentTileSchedulerILi128ELi96ELi256ELi128ELb1ELb1ELb1ELb1ELb0ELb1EEEEEEEEEvNT_6ParamsE,"",@"SHT_CUDA_INFO"
	.sectionflags	@""
	.align	4


	//----- nvinfo : EIATTR_CUDA_API_VERSION
	.align		4
        /*0000*/ 	.byte	0x04, 0x37
        /*0002*/ 	.short	(.L_723 - .L_722)
.L_722:
        /*0004*/ 	.word	0x00000082


	//----- nvinfo : EIATTR_KPARAM_INFO
	.align		4
.L_723:
        /*0008*/ 	.byte	0x04, 0x17
        /*000a*/ 	.short	(.L_725 - .L_724)
.L_724:
        /*000c*/ 	.word	0x00000000
        /*0010*/ 	.short	0x0000
        /*0012*/ 	.short	0x0070
        /*0014*/ 	.byte	0x00, 0xf0, 0x01, 0x2a


	//----- nvinfo : EIATTR_SPARSE_MMA_MASK
	.align		4
.L_725:
        /*0018*/ 	.byte	0x03, 0x50
        /*001a*/ 	.short	0x0000


	//----- nvinfo : EIATTR_MAXREG_COUNT
	.align		4
        /*001c*/ 	.byte	0x03, 0x1b
        /*001e*/ 	.short	0x00a8


	//----- nvinfo : EIATTR_NUM_BARRIERS
	.align		4
        /*0020*/ 	.byte	0x02, 0x4c
        /*0022*/ 	.byte	0x10
	.zero		1


	//----- nvinfo : EIATTR_EXTERNS
	.align		4
        /*0024*/ 	.byte	0x04, 0x0f
        /*0026*/ 	.short	(.L_727 - .L_726)


	//   ....[0]....
	.align		4
.L_726:
        /*0028*/ 	.word	index@(__assertfail)


	//----- nvinfo : EIATTR_ANNOTATIONS
	.align		4
.L_727:
        /*002c*/ 	.byte	0x04, 0x55
        /*002e*/ 	.short	(.L_729 - .L_728)


	//   ....[0]....
.L_728:
        /* <DEDUP_REMOVED lines=44> */


	//----- nvinfo : EIATTR_MERCURY_ISA_VERSION
	.align		4
.L_729:
        /*02e0*/ 	.byte	0x03, 0x5f
        /*02e2*/ 	.short	0x0101


	//----- nvinfo : EIATTR_UNUSED_LOAD_BYTE_OFFSET
	.align		4
        /*02e4*/ 	.byte	0x04, 0x44
        /*02e6*/ 	.short	(.L_731 - .L_730)


	//   ....[0]....
.L_730:
        /*02e8*/ 	.word	0x00000ae0
        /*02ec*/ 	.word	0x0000fff0


	//   ....[1]....
        /*02f0*/ 	.word	0x000192b0
        /*02f4*/ 	.word	0x0000fff0


	//----- nvinfo : EIATTR_INT_WARP_WIDE_INSTR_OFFSETS
	.align		4
.L_731:
        /*02f8*/ 	.byte	0x04, 0x31
        /*02fa*/ 	.short	(.L_733 - .L_732)


	//   ....[0]....
.L_732:
        /*02fc*/ 	.word	0x000001c0


	//   ....[1]....
        /*0300*/ 	.word	0x00000200


	//   ....[2]....
        /*0304*/ 	.word	0x00000270


	//   ....[3]....
        /*0308*/ 	.word	0x000205d0


	//   ....[4]....
        /*030c*/ 	.word	0x00020660


	//   ....[5]....
        /*0310*/ 	.word	0x00023430


	//   ....[6]....
        /*0314*/ 	.word	0x000234c0


	//----- nvinfo : EIATTR_COOP_GROUP_MASK_REGIDS
	.align		4
.L_733:
        /*0318*/ 	.byte	0x04, 0x29
        /*031a*/ 	.short	(.L_735 - .L_734)


	//   ....[0]....
.L_734:
        /*031c*/ 	.word	0xffffffff


	//   ....[1]....
        /*0320*/ 	.word	0xffffffff


	//   ....[2]....
        /*0324*/ 	.word	0xffffffff


	//   ....[3]....
        /*0328*/ 	.word	0xffffffff


	//   ....[4]....
        /*032c*/ 	.word	0xffffffff


	//   ....[5]....
        /*0330*/ 	.word	0xffffffff


	//   ....[6]....
        /*0334*/ 	.word	0xffffffff


	//   ....[7]....
        /*0338*/ 	.word	0xffffffff


	//   ....[8]....
        /*033c*/ 	.word	0xffffffff


	//   ....[9]....
        /*0340*/ 	.word	0xffffffff


	//   ....[10]....
        /*0344*/ 	.word	0xffffffff


	//   ....[11]....
        /*0348*/ 	.word	0xffffffff


	//   ....[12]....
        /*034c*/ 	.word	0xffffffff


	//   ....[13]....
        /*0350*/ 	.word	0xffffffff


	//   ....[14]....
        /*0354*/ 	.word	0xffffffff


	//   ....[15]....
        /*0358*/ 	.word	0xffffffff


	//   ....[16]....
        /*035c*/ 	.word	0xffffffff


	//   ....[17]....
        /*0360*/ 	.word	0xffffffff


	//   ....[18]....
        /*0364*/ 	.word	0xffffffff


	//   ....[19]....
        /*0368*/ 	.word	0xffffffff


	//   ....[20]....
        /*036c*/ 	.word	0xffffffff


	//   ....[21]....
        /*0370*/ 	.word	0xffffffff


	//   ....[22]....
        /*0374*/ 	.word	0xffffffff


	//   ....[23]....
        /*0378*/ 	.word	0xffffffff


	//   ....[24]....
        /*037c*/ 	.word	0xffffffff


	//   ....[25]....
        /*0380*/ 	.word	0xffffffff


	//   ....[26]....
        /*0384*/ 	.word	0xffffffff


	//   ....[27]....
        /*0388*/ 	.word	0xffffffff


	//   ....[28]....
        /*038c*/ 	.word	0xffffffff


	//   ....[29]....
        /*0390*/ 	.word	0xffffffff


	//   ....[30]....
        /*0394*/ 	.word	0xffffffff


	//   ....[31]....
        /*0398*/ 	.word	0xffffffff


	//   ....[32]....
        /*039c*/ 	.word	0xffffffff


	//   ....[33]....
        /*03a0*/ 	.word	0xffffffff


	//   ....[34]....
        /*03a4*/ 	.word	0xffffffff


	//   ....[35]....
        /*03a8*/ 	.word	0xffffffff


	//   ....[36]....
        /*03ac*/ 	.word	0xffffffff


	//   ....[37]....
        /*03b0*/ 	.word	0xffffffff


	//   ....[38]....
        /*03b4*/ 	.word	0xffffffff


	//   ....[39]....
        /*03b8*/ 	.word	0xffffffff


	//   ....[40]....
        /*03bc*/ 	.word	0xffffffff


	//   ....[41]....
        /*03c0*/ 	.word	0xffffffff


	//   ....[42]....
        /*03c4*/ 	.word	0xffffffff


	//   ....[43]....
        /*03c8*/ 	.word	0xffffffff


	//   ....[44]....
        /*03cc*/ 	.word	0xffffffff


	//   ....[45]....
        /*03d0*/ 	.word	0xffffffff


	//   ....[46]....
        /*03d4*/ 	.word	0xffffffff


	//   ....[47]....
        /*03d8*/ 	.word	0xffffffff


	//   ....[48]....
        /*03dc*/ 	.word	0xffffffff


	//   ....[49]....
        /*03e0*/ 	.word	0xffffffff


	//   ....[50]....
        /*03e4*/ 	.word	0xffffffff


	//   ....[51]....
        /*03e8*/ 	.word	0xffffffff


	//   ....[52]....
        /*03ec*/ 	.word	0xffffffff


	//   ....[53]....
        /*03f0*/ 	.word	0xffffffff


	//   ....[54]....
        /*03f4*/ 	.word	0xffffffff


	//   ....[55]....
        /*03f8*/ 	.word	0xffffffff


	//   ....[56]....
        /*03fc*/ 	.word	0xffffffff


	//   ....[57]....
        /*0400*/ 	.word	0xffffffff


	//   ....[58]....
        /*0404*/ 	.word	0xffffffff


	//   ....[59]....
        /*0408*/ 	.word	0xffffffff


	//   ....[60]....
        /*040c*/ 	.word	0xffffffff


	//   ....[61]....
        /*0410*/ 	.word	0xffffffff


	//   ....[62]....
        /*0414*/ 	.word	0xffffffff


	//   ....[63]....
        /*0418*/ 	.word	0xffffffff


	//   ....[64]....
        /*041c*/ 	.word	0xffffffff


	//   ....[65]....
        /*0420*/ 	.word	0xffffffff


	//   ....[66]....
        /*0424*/ 	.word	0xffffffff


	//   ....[67]....
        /*0428*/ 	.word	0xffffffff


	//   ....[68]....
        /*042c*/ 	.word	0xffffffff


	//   ....[69]....
        /*0430*/ 	.word	0xffffffff


	//   ....[70]....
        /*0434*/ 	.word	0xffffffff


	//   ....[71]....
        /*0438*/ 	.word	0xffffffff


	//   ....[72]....
        /*043c*/ 	.word	0xffffffff


	//   ....[73]....
        /*0440*/ 	.word	0xffffffff


	//   ....[74]....
        /*0444*/ 	.word	0xffffffff


	//   ....[75]....
        /*0448*/ 	.word	0xffffffff


	//   ....[76]....
        /*044c*/ 	.word	0xffffffff


	//   ....[77]....
        /*0450*/ 	.word	0xffffffff


	//   ....[78]....
        /*0454*/ 	.word	0xffffffff


	//   ....[79]....
        /*0458*/ 	.word	0xffffffff


	//   ....[80]....
        /*045c*/ 	.word	0xffffffff


	//   ....[81]....
        /*0460*/ 	.word	0xffffffff


	//   ....[82]....
        /*0464*/ 	.word	0xffffffff


	//   ....[83]....
        /*0468*/ 	.word	0xffffffff


	//   ....[84]....
        /*046c*/ 	.word	0xffffffff


	//   ....[85]....
        /*0470*/ 	.word	0xffffffff


	//   ....[86]....
        /*0474*/ 	.word	0xffffffff


	//   ....[87]....
        /*0478*/ 	.word	0xffffffff


	//   ....[88]....
        /*047c*/ 	.word	0xffffffff


	//   ....[89]....
        /*0480*/ 	.word	0xffffffff


	//   ....[90]....
        /*0484*/ 	.word	0xffffffff


	//   ....[91]....
        /*0488*/ 	.word	0xffffffff


	//   ....[92]....
        /*048c*/ 	.word	0xffffffff


	//   ....[93]....
        /*0490*/ 	.word	0xffffffff


	//   ....[94]....
        /*0494*/ 	.word	0xffffffff


	//   ....[95]....
        /*0498*/ 	.word	0xffffffff


	//   ....[96]....
        /*049c*/ 	.word	0xffffffff


	//   ....[97]....
        /*04a0*/ 	.word	0xffffffff


	//   ....[98]....
        /*04a4*/ 	.word	0xffffffff


	//   ....[99]....
        /*04a8*/ 	.word	0xffffffff


	//   ....[100]....
        /*04ac*/ 	.word	0xffffffff


	//   ....[101]....
        /*04b0*/ 	.word	0xffffffff


	//   ....[102]....
        /*04b4*/ 	.word	0xffffffff


	//   ....[103]....
        /*04b8*/ 	.word	0xffffffff


	//   ....[104]....
        /*04bc*/ 	.word	0xffffffff


	//   ....[105]....
        /*04c0*/ 	.word	0xffffffff


	//   ....[106]....
        /*04c4*/ 	.word	0xffffffff


	//   ....[107]....
        /*04c8*/ 	.word	0xffffffff


	//   ....[108]....
        /*04cc*/ 	.word	0xffffffff


	//   ....[109]....
        /*04d0*/ 	.word	0xffffffff


	//   ....[110]....
        /*04d4*/ 	.word	0xffffffff


	//   ....[111]....
        /*04d8*/ 	.word	0xffffffff


	//   ....[112]....
        /*04dc*/ 	.word	0xffffffff


	//   ....[113]....
        /*04e0*/ 	.word	0xffffffff


	//   ....[114]....
        /*04e4*/ 	.word	0xffffffff


	//   ....[115]....
        /*04e8*/ 	.word	0xffffffff


	//   ....[116]....
        /*04ec*/ 	.word	0xffffffff


	//   ....[117]....
        /*04f0*/ 	.word	0xffffffff


	//   ....[118]....
        /*04f4*/ 	.word	0xffffffff


	//   ....[119]....
        /*04f8*/ 	.word	0xffffffff


	//   ....[120]....
        /*04fc*/ 	.word	0xffffffff


	//   ....[121]....
        /*0500*/ 	.word	0xffffffff


	//   ....[122]....
        /*0504*/ 	.word	0xffffffff


	//   ....[123]....
        /*0508*/ 	.word	0xffffffff


	//   ....[124]....
        /*050c*/ 	.word	0xffffffff


	//   ....[125]....
        /*0510*/ 	.word	0xffffffff


	//   ....[126]....
        /*0514*/ 	.word	0xffffffff


	//   ....[127]....
        /*0518*/ 	.word	0xffffffff


	//   ....[128]....
        /*051c*/ 	.word	0xffffffff


	//   ....[129]....
        /*0520*/ 	.word	0xffffffff


	//   ....[130]....
        /*0524*/ 	.word	0xffffffff


	//   ....[131]....
        /*0528*/ 	.word	0xffffffff


	//   ....[132]....
        /*052c*/ 	.word	0xffffffff


	//   ....[133]....
        /*0530*/ 	.word	0xffffffff


	//   ....[134]....
        /*0534*/ 	.word	0xffffffff


	//   ....[135]....
        /*0538*/ 	.word	0xffffffff


	//   ....[136]....
        /*053c*/ 	.word	0xffffffff


	//   ....[137]....
        /*0540*/ 	.word	0xffffffff


	//   ....[138]....
        /*0544*/ 	.word	0xffffffff


	//   ....[139]....
        /*0548*/ 	.word	0xffffffff


	//   ....[140]....
        /*054c*/ 	.word	0xffffffff


	//   ....[141]....
        /*0550*/ 	.word	0xffffffff


	//   ....[142]....
        /*0554*/ 	.word	0xffffffff


	//   ....[143]....
        /*0558*/ 	.word	0xffffffff


	//   ....[144]....
        /*055c*/ 	.word	0xffffffff


	//   ....[145]....
        /*0560*/ 	.word	0xffffffff


	//   ....[146]....
        /*0564*/ 	.word	0xffffffff


	//   ....[147]....
        /*0568*/ 	.word	0xffffffff


	//   ....[148]....
        /*056c*/ 	.word	0xffffffff


	//   ....[149]....
        /*0570*/ 	.word	0xffffffff


	//   ....[150]....
        /*0574*/ 	.word	0xffffffff


	//   ....[151]....
        /*0578*/ 	.word	0xffffffff


	//   ....[152]....
        /*057c*/ 	.word	0xffffffff


	//   ....[153]....
        /*0580*/ 	.word	0xffffffff


	//   ....[154]....
        /*0584*/ 	.word	0xffffffff


	//   ....[155]....
        /*0588*/ 	.word	0xffffffff


	//   ....[156]....
        /*058c*/ 	.word	0xffffffff


	//   ....[157]....
        /*0590*/ 	.word	0xffffffff


	//   ....[158]....
        /*0594*/ 	.word	0xffffffff


	//   ....[159]....
        /*0598*/ 	.word	0xffffffff


	//   ....[160]....
        /*059c*/ 	.word	0xffffffff


	//   ....[161]....
        /*05a0*/ 	.word	0xffffffff


	//   ....[162]....
        /*05a4*/ 	.word	0xffffffff


	//   ....[163]....
        /*05a8*/ 	.word	0xffffffff


	//   ....[164]....
        /*05ac*/ 	.word	0xffffffff


	//   ....[165]....
        /*05b0*/ 	.word	0xffffffff


	//   ....[166]....
        /*05b4*/ 	.word	0xffffffff


	//   ....[167]....
        /*05b8*/ 	.word	0xffffffff


	//   ....[168]....
        /*05bc*/ 	.word	0xffffffff


	//   ....[169]....
        /*05c0*/ 	.word	0xffffffff


	//   ....[170]....
        /*05c4*/ 	.word	0xffffffff


	//   ....[171]....
        /*05c8*/ 	.word	0xffffffff


	//   ....[172]....
        /*05cc*/ 	.word	0xffffffff


	//   ....[173]....
        /*05d0*/ 	.word	0xffffffff


	//   ....[174]....
        /*05d4*/ 	.word	0xffffffff


	//   ....[175]....
        /*05d8*/ 	.word	0xffffffff


	//   ....[176]....
        /*05dc*/ 	.word	0xffffffff


	//   ....[177]....
        /*05e0*/ 	.word	0xffffffff


	//   ....[178]....
        /*05e4*/ 	.word	0xffffffff


	//   ....[179]....
        /*05e8*/ 	.word	0x0500000f


	//   ....[180]....
        /*05ec*/ 	.word	0x0500000f


	//   ....[181]....
        /*05f0*/ 	.word	0x0500000f


	//   ....[182]....
        /*05f4*/ 	.word	0x0500000f


	//   ....[183]....
        /*05f8*/ 	.word	0x0500000f


	//   ....[184]....
        /*05fc*/ 	.word	0x0500000f


	//   ....[185]....
        /*0600*/ 	.word	0x0500000f


	//   ....[186]....
        /*0604*/ 	.word	0x0500000f


	//   ....[187]....
        /*0608*/ 	.word	0x0500000f


	//   ....[188]....
        /*060c*/ 	.word	0x0500000f


	//   ....[189]....
        /*0610*/ 	.word	0x0500000f


	//   ....[190]....
        /*0614*/ 	.word	0x0500000f


	//   ....[191]....
        /*0618*/ 	.word	0x0500000f


	//   ....[192]....
        /*061c*/ 	.word	0x0500000f


	//   ....[193]....
        /*0620*/ 	.word	0x0500000f


	//   ....[194]....
        /*0624*/ 	.word	0x0500000f


	//   ....[195]....
        /*0628*/ 	.word	0x0500000f


	//   ....[196]....
        /*062c*/ 	.word	0x0500000f


	//   ....[197]....
        /*0630*/ 	.word	0x0500000f


	//   ....[198]....
        /*0634*/ 	.word	0x0500000f


	//   ....[199]....
        /*0638*/ 	.word	0x0500000f


	//   ....[200]....
        /*063c*/ 	.word	0x0500000f


	//   ....[201]....
        /*0640*/ 	.word	0x0500000f


	//   ....[202]....
        /*0644*/ 	.word	0x0500000f


	//   ....[203]....
        /*0648*/ 	.word	0x0500000f


	//   ....[204]....
        /*064c*/ 	.word	0x0500000f


	//   ....[205]....
        /*0650*/ 	.word	0x0500000f


	//   ....[206]....
        /*0654*/ 	.word	0x0500000f


	//   ....[207]....
        /*0658*/ 	.word	0x0500000f


	//   ....[208]....
        /*065c*/ 	.word	0x0500000f


	//   ....[209]....
        /*0660*/ 	.word	0x0500000f


	//   ....[210]....
        /*0664*/ 	.word	0x0500000f


	//   ....[211]....
        /*0668*/ 	.word	0x0500000f


	//   ....[212]....
        /*066c*/ 	.word	0x0500000f


	//   ....[213]....
        /*0670*/ 	.word	0x0500000f


	//   ....[214]....
        /*0674*/ 	.word	0x0500000f


	//   ....[215]....
        /*0678*/ 	.word	0x0500000f


	//   ....[216]....
        /*067c*/ 	.word	0x0500000f


	//   ....[217]....
        /*0680*/ 	.word	0x0500000f


	//   ....[218]....
        /*0684*/ 	.word	0x0500000f


	//   ....[219]....
        /*0688*/ 	.word	0x0500000f


	//   ....[220]....
        /*068c*/ 	.word	0x0500000f


	//   ....[221]....
        /*0690*/ 	.word	0x0500000f


	//   ....[222]....
        /*0694*/ 	.word	0x0500000f


	//   ....[223]....
        /*0698*/ 	.word	0x0500000f


	//   ....[224]....
        /*069c*/ 	.word	0x0500000f


	//   ....[225]....
        /*06a0*/ 	.word	0x0500000f


	//   ....[226]....
        /*06a4*/ 	.word	0x0500000f


	//   ....[227]....
        /*06a8*/ 	.word	0x0500000f


	//   ....[228]....
        /*06ac*/ 	.word	0x0500000f


	//   ....[229]....
        /*06b0*/ 	.word	0x0500000f


	//   ....[230]....
        /*06b4*/ 	.word	0x0500000f


	//   ....[231]....
        /*06b8*/ 	.word	0x0500000f


	//   ....[232]....
        /*06bc*/ 	.word	0x0500000f


	//   ....[233]....
        /*06c0*/ 	.word	0x0500000f


	//   ....[234]....
        /*06c4*/ 	.word	0x0500000f


	//   ....[235]....
        /*06c8*/ 	.word	0x0500000f


	//   ....[236]....
        /*06cc*/ 	.word	0x0500000f


	//   ....[237]....
        /*06d0*/ 	.word	0x0500000f


	//   ....[238]....
        /*06d4*/ 	.word	0x0500000f


	//   ....[239]....
        /*06d8*/ 	.word	0x0500000f


	//   ....[240]....
        /*06dc*/ 	.word	0x0500000f


	//   ....[241]....
        /*06e0*/ 	.word	0x0500000f


	//   ....[242]....
        /*06e4*/ 	.word	0x0500000f


	//   ....[243]....
        /*06e8*/ 	.word	0x0500000f


	//   ....[244]....
        /*06ec*/ 	.word	0x0500000f


	//   ....[245]....
        /*06f0*/ 	.word	0x0500000f


	//   ....[246]....
        /*06f4*/ 	.word	0x0500000f


	//   ....[247]....
        /*06f8*/ 	.word	0x0500000f


	//   ....[248]....
        /*06fc*/ 	.word	0x0500000f


	//   ....[249]....
        /*0700*/ 	.word	0x0500000f


	//   ....[250]....
        /*0704*/ 	.word	0x0500000f


	//   ....[251]....
        /*0708*/ 	.word	0x0500000f


	//   ....[252]....
        /*070c*/ 	.word	0x0500000f


	//   ....[253]....
        /*0710*/ 	.word	0x0500000f


	//   ....[254]....
        /*0714*/ 	.word	0x0500000f


	//   ....[255]....
        /*0718*/ 	.word	0x0500000f


	//   ....[0]....
        /*071c*/ 	.word	0x0500000f


	//   ....[1]....
        /*0720*/ 	.word	0x0500000f


	//   ....[2]....
        /*0724*/ 	.word	0x0500000f


	//   ....[3]....
        /*0728*/ 	.word	0x0500000f


	//   ....[4]....
        /*072c*/ 	.word	0x0500000f


	//   ....[5]....
        /*0730*/ 	.word	0x0500000f


	//   ....[6]....
        /*0734*/ 	.word	0x0500000f


	//   ....[7]....
        /*0738*/ 	.word	0x0500000f


	//   ....[8]....
        /*073c*/ 	.word	0x0500000f


	//   ....[9]....
        /*0740*/ 	.word	0x0500000f


	//   ....[10]....
        /*0744*/ 	.word	0x0500000f


	//   ....[11]....
        /*0748*/ 	.word	0x0500000f


	//   ....[12]....
        /*074c*/ 	.word	0x0500000f


	//   ....[13]....
        /*0750*/ 	.word	0x0500000f


	//   ....[14]....
        /*0754*/ 	.word	0x0500000f


	//   ....[15]....
        /*0758*/ 	.word	0x0500000f


	//   ....[16]....
        /*075c*/ 	.word	0x0500000f


	//   ....[17]....
        /*0760*/ 	.word	0x0500000f


	//   ....[18]....
        /*0764*/ 	.word	0x0500000f


	//   ....[19]....
        /*0768*/ 	.word	0x0500000f


	//   ....[20]....
        /*076c*/ 	.word	0x0500000f


	//   ....[21]....
        /*0770*/ 	.word	0x0500000f


	//   ....[22]....
        /*0774*/ 	.word	0x0500000f


	//   ....[23]....
        /*0778*/ 	.word	0x0500000f


	//   ....[24]....
        /*077c*/ 	.word	0x0500000f


	//   ....[25]....
        /*0780*/ 	.word	0x0500000f


	//   ....[26]....
        /*0784*/ 	.word	0x0500000f


	//   ....[27]....
        /*0788*/ 	.word	0x0500000f


	//   ....[28]....
        /*078c*/ 	.word	0xffffffff


	//   ....[29]....
        /*0790*/ 	.word	0xffffffff


	//   ....[30]....
        /*0794*/ 	.word	0xffffffff


	//   ....[31]....
        /*0798*/ 	.word	0xffffffff


	//   ....[32]....
        /*079c*/ 	.word	0xffffffff


	//   ....[33]....
        /*07a0*/ 	.word	0xffffffff


	//   ....[34]....
        /*07a4*/ 	.word	0xffffffff


	//   ....[35]....
        /*07a8*/ 	.word	0xffffffff


	//   ....[36]....
        /*07ac*/ 	.word	0xffffffff


	//   ....[37]....
        /*07b0*/ 	.word	0xffffffff


	//   ....[38]....
        /*07b4*/ 	.word	0xffffffff


	//   ....[39]....
        /*07b8*/ 	.word	0xffffffff


	//   ....[40]....
        /*07bc*/ 	.word	0x0500000f


	//   ....[41]....
        /*07c0*/ 	.word	0x0500000f


	//   ....[42]....
        /*07c4*/ 	.word	0x0500000f


	//   ....[43]....
        /*07c8*/ 	.word	0x0500000f


	//   ....[44]....
        /*07cc*/ 	.word	0x0500000f


	//   ....[45]....
        /*07d0*/ 	.word	0x0500000f


	//   ....[46]....
        /*07d4*/ 	.word	0x0500000f


	//   ....[47]....
        /*07d8*/ 	.word	0x0500000f


	//   ....[48]....
        /*07dc*/ 	.word	0x0500000f


	//   ....[49]....
        /*07e0*/ 	.word	0x0500000f


	//   ....[50]....
        /*07e4*/ 	.word	0x0500000f


	//   ....[51]....
        /*07e8*/ 	.word	0x0500000f


	//----- nvinfo : EIATTR_COOP_GROUP_INSTR_OFFSETS
	.align		4
.L_735:
        /*07ec*/ 	.byte	0x04, 0x28
        /*07ee*/ 	.short	(.L_737 - .L_736)


	//   ....[0]....
.L_736:
        /*07f0*/ 	.word	0x000000d0


	//   ....[1]....
        /*07f4*/ 	.word	0x000001d0


	//   ....[2]....
        /*07f8*/ 	.word	0x00000220


	//   ....[3]....
        /*07fc*/ 	.word	0x00000450


	//   ....[4]....
        /*0800*/ 	.word	0x000005b0


	//   ....[5]....
        /*0804*/ 	.word	0x000006d0


	//   ....[6]....
        /*0808*/ 	.word	0x00000830


	//   ....[7]....
        /*080c*/ 	.word	0x00004180


	//   ....[8]....
        /*0810*/ 	.word	0x00004190


	//   ....[9]....
        /*0814*/ 	.word	0x00004580


	//   ....[10]....
        /*0818*/ 	.word	0x00004590


	//   ....[11]....
        /*081c*/ 	.word	0x00005580


	//   ....[12]....
        /*0820*/ 	.word	0x00005d70


	//   ....[13]....
        /*0824*/ 	.word	0x00005d80


	//   ....[14]....
        /*0828*/ 	.word	0x00005d90


	//   ....[15]....
        /*082c*/ 	.word	0x00005da0


	//   ....[16]....
        /*0830*/ 	.word	0x00006600


	//   ....[17]....
        /*0834*/ 	.word	0x00006610


	//   ....[18]....
        /*0838*/ 	.word	0x00006620


	//   ....[19]....
        /*083c*/ 	.word	0x00006630


	//   ....[20]....
        /*0840*/ 	.word	0x000097a0


	//   ....[21]....
        /*0844*/ 	.word	0x000097b0


	//   ....[22]....
        /*0848*/ 	.word	0x000097c0


	//   ....[23]....
        /*084c*/ 	.word	0x000097d0


	//   ....[24]....
        /*0850*/ 	.word	0x00009e60


	//   ....[25]....
        /*0854*/ 	.word	0x00009e70


	//   ....[26]....
        /*0858*/ 	.word	0x00009e80


	//   ....[27]....
        /*085c*/ 	.word	0x00009e90


	//   ....[28]....
        /*0860*/ 	.word	0x0000d9e0


	//   ....[29]....
        /*0864*/ 	.word	0x0000dc20


	//   ....[30]....
        /*0868*/ 	.word	0x0000e970


	//   ....[31]....
        /*086c*/ 	.word	0x0000ea80


	//   ....[32]....
        /*0870*/ 	.word	0x0000f120


	//   ....[33]....
        /*0874*/ 	.word	0x0000f220


	//   ....[34]....
        /*0878*/ 	.word	0x00010d90


	//   ....[35]....
        /*087c*/ 	.word	0x000117c0


	//   ....[36]....
        /*0880*/ 	.word	0x00011e10


	//   ....[37]....
        /*0884*/ 	.word	0x00011f20


	//   ....[38]....
        /*0888*/ 	.word	0x000124a0


	//   ....[39]....
        /*088c*/ 	.word	0x00012500


	//   ....[40]....
        /*0890*/ 	.word	0x000143a0


	//   ....[41]....
        /*0894*/ 	.word	0x000143b0


	//   ....[42]....
        /*0898*/ 	.word	0x000143e0


	//   ....[43]....
        /*089c*/ 	.word	0x000143f0


	//   ....[44]....
        /*08a0*/ 	.word	0x00015f90


	//   ....[45]....
        /*08a4*/ 	.word	0x000169a0


	//   ....[46]....
        /*08a8*/ 	.word	0x00016fe0


	//   ....[47]....
        /*08ac*/ 	.word	0x000170f0


	//   ....[48]....
        /*08b0*/ 	.word	0x00017670


	//   ....[49]....
        /*08b4*/ 	.word	0x000176e0


	//   ....[50]....
        /*08b8*/ 	.word	0x000187d0


	//   ....[51]....
        /*08bc*/ 	.word	0x00018800


	//   ....[52]....
        /*08c0*/ 	.word	0x000188c0


	//   ....[53]....
        /*08c4*/ 	.word	0x000188d0


	//   ....[54]....
        /*08c8*/ 	.word	0x0001a070


	//   ....[55]....
        /*08cc*/ 	.word	0x0001a080


	//   ....[56]....
        /*08d0*/ 	.word	0x0001a090


	//   ....[57]....
        /*08d4*/ 	.word	0x0001a0a0


	//   ....[58]....
        /*08d8*/ 	.word	0x0001a950


	//   ....[59]....
        /*08dc*/ 	.word	0x0001a970


	//   ....[60]....
        /*08e0*/ 	.word	0x0001aaa0


	//   ....[61]....
        /*08e4*/ 	.word	0x0001aac0


	//   ....[62]....
        /*08e8*/ 	.word	0x0001abc0


	//   ....[63]....
        /*08ec*/ 	.word	0x0001abe0


	//   ....[64]....
        /*08f0*/ 	.word	0x0001acf0


	//   ....[65]....
        /*08f4*/ 	.word	0x0001ad10


	//   ....[66]....
        /*08f8*/ 	.word	0x0001b210


	//   ....[67]....
        /*08fc*/ 	.word	0x0001b220


	//   ....[68]....
        /*0900*/ 	.word	0x0001b8b0


	//   ....[69]....
        /*0904*/ 	.word	0x0001b8c0


	//   ....[70]....
        /*0908*/ 	.word	0x0001c7a0


	//   ....[71]....
        /*090c*/ 	.word	0x0001c7d0


	//   ....[72]....
        /*0910*/ 	.word	0x0001c8f0


	//   ....[73]....
        /*0914*/ 	.word	0x0001c910


	//   ....[74]....
        /*0918*/ 	.word	0x0001ca10


	//   ....[75]....
        /*091c*/ 	.word	0x0001ca30


	//   ....[76]....
        /*0920*/ 	.word	0x0001cb40


	//   ....[77]....
        /*0924*/ 	.word	0x0001cb60


	//   ....[78]....
        /*0928*/ 	.word	0x0001cd00


	//   ....[79]....
        /*092c*/ 	.word	0x0001cf00


	//   ....[80]....
        /*0930*/ 	.word	0x0001cf30


	//   ....[81]....
        /*0934*/ 	.word	0x0001cf60


	//   ....[82]....
        /*0938*/ 	.word	0x0001cf90


	//   ....[83]....
        /*093c*/ 	.word	0x0001cfc0


	//   ....[84]....
        /*0940*/ 	.word	0x0001cff0


	//   ....[85]....
        /*0944*/ 	.word	0x0001d170


	//   ....[86]....
        /*0948*/ 	.word	0x0001d1a0


	//   ....[87]....
        /*094c*/ 	.word	0x0001d1d0


	//   ....[88]....
        /*0950*/ 	.word	0x0001d200


	//   ....[89]....
        /*0954*/ 	.word	0x0001d230


	//   ....[90]....
        /*0958*/ 	.word	0x0001d260


	//   ....[91]....
        /*095c*/ 	.word	0x0001d2f0


	//   ....[92]....
        /*0960*/ 	.word	0x0001d320


	//   ....[93]....
        /*0964*/ 	.word	0x0001d330


	//   ....[94]....
        /*0968*/ 	.word	0x0001d370


	//   ....[95]....
        /*096c*/ 	.word	0x0001eb10


	//   ....[96]....
        /*0970*/ 	.word	0x00021150


	//   ....[97]....
        /*0974*/ 	.word	0x00021170


	//   ....[98]....
        /*0978*/ 	.word	0x00021220


	//   ....[99]....
        /*097c*/ 	.word	0x00021240


	//   ....[100]....
        /*0980*/ 	.word	0x000212e0


	//   ....[101]....
        /*0984*/ 	.word	0x00021300


	//   ....[102]....
        /*0988*/ 	.word	0x000213a0


	//   ....[103]....
        /*098c*/ 	.word	0x000213c0


	//   ....[104]....
        /*0990*/ 	.word	0x00021460


	//   ....[105]....
        /*0994*/ 	.word	0x00021480


	//   ....[106]....
        /*0998*/ 	.word	0x00021490


	//   ....[107]....
        /*099c*/ 	.word	0x00021520


	//   ....[108]....
        /*09a0*/ 	.word	0x00021c50


	//   ....[109]....
        /*09a4*/ 	.word	0x00021c80


	//   ....[110]....
        /*09a8*/ 	.word	0x00021ce0


	//   ....[111]....
        /*09ac*/ 	.word	0x00021d40


	//   ....[112]....
        /*09b0*/ 	.word	0x00021d90


	//   ....[113]....
        /*09b4*/ 	.word	0x00021df0


	//   ....[114]....
        /*09b8*/ 	.word	0x00021e40


	//   ....[115]....
        /*09bc*/ 	.word	0x00021ea0


	//   ....[116]....
        /*09c0*/ 	.word	0x00021ef0


	//   ....[117]....
        /*09c4*/ 	.word	0x00021f50


	//   ....[118]....
        /*09c8*/ 	.word	0x00021fa0


	//   ....[119]....
        /*09cc*/ 	.word	0x00022000


	//   ....[120]....
        /*09d0*/ 	.word	0x00022050


	//   ....[121]....
        /*09d4*/ 	.word	0x000220a0


	//   ....[122]....
        /*09d8*/ 	.word	0x000220c0


	//   ....[123]....
        /*09dc*/ 	.word	0x00022100


	//   ....[124]....
        /*09e0*/ 	.word	0x00022890


	//   ....[125]....
        /*09e4*/ 	.word	0x000228d0


	//   ....[126]....
        /*09e8*/ 	.word	0x000228e0


	//   ....[127]....
        /*09ec*/ 	.word	0x00022940


	//   ....[128]....
        /*09f0*/ 	.word	0x00022950


	//   ....[129]....
        /*09f4*/ 	.word	0x000229b0


	//   ....[130]....
        /*09f8*/ 	.word	0x000229e0


	//   ....[131]....
        /*09fc*/ 	.word	0x00022a20


	//   ....[132]....
        /*0a00*/ 	.word	0x00022a50


	//   ....[133]....
        /*0a04*/ 	.word	0x00022a90


	//   ....[134]....
        /*0a08*/ 	.word	0x00022ac0


	//   ....[135]....
        /*0a0c*/ 	.word	0x00022b00


	//   ....[136]....
        /*0a10*/ 	.word	0x00022d80


	//   ....[137]....
        /*0a14*/ 	.word	0x00022da0


	//   ....[138]....
        /*0a18*/ 	.word	0x00022db0


	//   ....[139]....
        /*0a1c*/ 	.word	0x00022e40


	//   ....[140]....
        /*0a20*/ 	.word	0x00022e50


	//   ....[141]....
        /*0a24*/ 	.word	0x00022ee0


	//   ....[142]....
        /*0a28*/ 	.word	0x00022ef0


	//   ....[143]....
        /*0a2c*/ 	.word	0x00022f80


	//   ....[144]....
        /*0a30*/ 	.word	0x00022f90


	//   ....[145]....
        /*0a34*/ 	.word	0x00023020


	//   ....[146]....
        /*0a38*/ 	.word	0x00023030


	//   ....[147]....
        /*0a3c*/ 	.word	0x00023040


	//   ....[148]....
        /*0a40*/ 	.word	0x00023610


	//   ....[149]....
        /*0a44*/ 	.word	0x00023650


	//   ....[150]....
        /*0a48*/ 	.word	0x00023690


	//   ....[151]....
        /*0a4c*/ 	.word	0x000236c0


	//   ....[152]....
        /*0a50*/ 	.word	0x00023750


	//   ....[153]....
        /*0a54*/ 	.word	0x00023780


	//   ....[154]....
        /*0a58*/ 	.word	0x000237f0


	//   ....[155]....
        /*0a5c*/ 	.word	0x00023820


	//   ....[156]....
        /*0a60*/ 	.word	0x00023890


	//   ....[157]....
        /*0a64*/ 	.word	0x000238c0


	//   ....[158]....
        /*0a68*/ 	.word	0x000238f0


	//   ....[159]....
        /*0a6c*/ 	.word	0x00023940


	//   ....[160]....
        /*0a70*/ 	.word	0x00023d60


	//   ....[161]....
        /*0a74*/ 	.word	0x00023d90


	//   ....[162]....
        /*0a78*/ 	.word	0x00023df0


	//   ....[163]....
        /*0a7c*/ 	.word	0x00023e20


	//   ....[164]....
        /*0a80*/ 	.word	0x00023e50


	//   ....[165]....
        /*0a84*/ 	.word	0x00023e80


	//   ....[166]....
        /*0a88*/ 	.word	0x00023eb0


	//   ....[167]....
        /*0a8c*/ 	.word	0x00023ee0


	//   ....[168]....
        /*0a90*/ 	.word	0x00024080


	//   ....[169]....
        /*0a94*/ 	.word	0x000240b0


	//   ....[170]....
        /*0a98*/ 	.word	0x000240e0


	//   ....[171]....
        /*0a9c*/ 	.word	0x00024110


	//   ....[172]....
        /*0aa0*/ 	.word	0x00024140


	//   ....[173]....
        /*0aa4*/ 	.word	0x00024170


	//   ....[174]....
        /*0aa8*/ 	.word	0x00024230


	//   ....[175]....
        /*0aac*/ 	.word	0x00024250


	//   ....[176]....
        /*0ab0*/ 	.word	0x00024270


	//   ....[177]....
        /*0ab4*/ 	.word	0x000242d0


	//   ....[178]....
        /*0ab8*/ 	.word	0x00024cf0


	//   ....[179]....
        /*0abc*/ 	.word	0x00025040


	//   ....[180]....
        /*0ac0*/ 	.word	0x000250d0


	//   ....[181]....
        /*0ac4*/ 	.word	0x00025160


	//   ....[182]....
        /*0ac8*/ 	.word	0x000251f0


	//   ....[183]....
        /*0acc*/ 	.word	0x00025270


	//   ....[184]....
        /*0ad0*/ 	.word	0x000252c0


	//   ....[185]....
        /*0ad4*/ 	.word	0x00025310


	//   ....[186]....
        /*0ad8*/ 	.word	0x00025360


	//   ....[187]....
        /*0adc*/ 	.word	0x000253f0


	//   ....[188]....
        /*0ae0*/ 	.word	0x00025480


	//   ....[189]....
        /*0ae4*/ 	.word	0x000254d0


	//   ....[190]....
        /*0ae8*/ 	.word	0x00025520


	//   ....[191]....
        /*0aec*/ 	.word	0x00025610


	//   ....[192]....
        /*0af0*/ 	.word	0x00025660


	//   ....[193]....
        /*0af4*/ 	.word	0x000256b0


	//   ....[194]....
        /*0af8*/ 	.word	0x00025700


	//   ....[195]....
        /*0afc*/ 	.word	0x000257b0


	//   ....[196]....
        /*0b00*/ 	.word	0x00025840


	//   ....[197]....
        /*0b04*/ 	.word	0x000258a0


	//   ....[198]....
        /*0b08*/ 	.word	0x00025900


	//   ....[199]....
        /*0b0c*/ 	.word	0x00025d10


	//   ....[200]....
        /*0b10*/ 	.word	0x00025ff0


	//   ....[201]....
        /*0b14*/ 	.word	0x000260e0


	//   ....[202]....
        /*0b18*/ 	.word	0x00026180


	//   ....[203]....
        /*0b1c*/ 	.word	0x000261e0


	//   ....[204]....
        /*0b20*/ 	.word	0x000262f0


	//   ....[205]....
        /*0b24*/ 	.word	0x00026360


	//   ....[206]....
        /*0b28*/ 	.word	0x00026470


	//   ....[207]....
        /*0b2c*/ 	.word	0x000264e0


	//   ....[208]....
        /*0b30*/ 	.word	0x000265f0


	//   ....[209]....
        /*0b34*/ 	.word	0x00026660


	//   ....[210]....
        /*0b38*/ 	.word	0x00026770


	//   ....[211]....
        /*0b3c*/ 	.word	0x000267e0


	//   ....[212]....
        /*0b40*/ 	.word	0x00026880


	//   ....[213]....
        /*0b44*/ 	.word	0x00026990


	//   ....[214]....
        /*0b48*/ 	.word	0x00026a00


	//   ....[215]....
        /*0b4c*/ 	.word	0x00026a80


	//   ....[216]....
        /*0b50*/ 	.word	0x00026b50


	//   ....[217]....
        /*0b54*/ 	.word	0x00026bd0


	//   ....[218]....
        /*0b58*/ 	.word	0x00026cb0


	//   ....[219]....
        /*0b5c*/ 	.word	0x00026d30


	//   ....[220]....
        /*0b60*/ 	.word	0x00026e10


	//   ....[221]....
        /*0b64*/ 	.word	0x00026e90


	//   ....[222]....
        /*0b68*/ 	.word	0x00026f70


	//   ....[223]....
        /*0b6c*/ 	.word	0x00026ff0


	//   ....[224]....
        /*0b70*/ 	.word	0x000270d0


	//   ....[225]....
        /*0b74*/ 	.word	0x00027150


	//   ....[226]....
        /*0b78*/ 	.word	0x00027220


	//   ....[227]....
        /*0b7c*/ 	.word	0x000272a0


	//   ....[228]....
        /*0b80*/ 	.word	0x00027360


	//   ....[229]....
        /*0b84*/ 	.word	0x00027490


	//   ....[230]....
        /*0b88*/ 	.word	0x00027560


	//   ....[231]....
        /*0b8c*/ 	.word	0x000275d0


	//   ....[232]....
        /*0b90*/ 	.word	0x000276a0


	//   ....[233]....
        /*0b94*/ 	.word	0x00027700


	//   ....[234]....
        /*0b98*/ 	.word	0x000277d0


	//   ....[235]....
        /*0b9c*/ 	.word	0x00027830


	//   ....[236]....
        /*0ba0*/ 	.word	0x00027900


	//   ....[237]....
        /*0ba4*/ 	.word	0x00027960


	//   ....[238]....
        /*0ba8*/ 	.word	0x00027a30


	//   ....[239]....
        /*0bac*/ 	.word	0x00027a90


	//   ....[240]....
        /*0bb0*/ 	.word	0x00027b70


	//   ....[241]....
        /*0bb4*/ 	.word	0x00027c60


	//   ....[242]....
        /*0bb8*/ 	.word	0x00027d00


	//   ....[243]....
        /*0bbc*/ 	.word	0x00027d60


	//   ....[244]....
        /*0bc0*/ 	.word	0x00027e60


	//   ....[245]....
        /*0bc4*/ 	.word	0x00027ec0


	//   ....[246]....
        /*0bc8*/ 	.word	0x00027fc0


	//   ....[247]....
        /*0bcc*/ 	.word	0x00028020


	//   ....[248]....
        /*0bd0*/ 	.word	0x00028120


	//   ....[249]....
        /*0bd4*/ 	.word	0x00028180


	//   ....[250]....
        /*0bd8*/ 	.word	0x00028280


	//   ....[251]....
        /*0bdc*/ 	.word	0x000282e0


	//   ....[252]....
        /*0be0*/ 	.word	0x000283b0


	//   ....[253]....
        /*0be4*/ 	.word	0x000284f0


	//   ....[254]....
        /*0be8*/ 	.word	0x00028590


	//   ....[255]....
        /*0bec*/ 	.word	0x00028670


	//   ....[0]....
        /*0bf0*/ 	.word	0x00028740


	//   ....[1]....
        /*0bf4*/ 	.word	0x000287a0


	//   ....[2]....
        /*0bf8*/ 	.word	0x00028890


	//   ....[3]....
        /*0bfc*/ 	.word	0x000288f0


	//   ....[4]....
        /*0c00*/ 	.word	0x000289e0


	//   ....[5]....
        /*0c04*/ 	.word	0x00028a40


	//   ....[6]....
        /*0c08*/ 	.word	0x00028b30


	//   ....[7]....
        /*0c0c*/ 	.word	0x00028b90


	//   ....[8]....
        /*0c10*/ 	.word	0x00028c70


	//   ....[9]....
        /*0c14*/ 	.word	0x00028d00


	//   ....[10]....
        /*0c18*/ 	.word	0x00028da0


	//   ....[11]....
        /*0c1c*/ 	.word	0x00028f20


	//   ....[12]....
        /*0c20*/ 	.word	0x00028f90


	//   ....[13]....
        /*0c24*/ 	.word	0x00029000


	//   ....[14]....
        /*0c28*/ 	.word	0x00029070


	//   ....[15]....
        /*0c2c*/ 	.word	0x000290e0


	//   ....[16]....
        /*0c30*/ 	.word	0x00029160


	//   ....[17]....
        /*0c34*/ 	.word	0x000291e0


	//   ....[18]....
        /*0c38*/ 	.word	0x00029270


	//   ....[19]....
        /*0c3c*/ 	.word	0x000292e0


	//   ....[20]....
        /*0c40*/ 	.word	0x00029350


	//   ....[21]....
        /*0c44*/ 	.word	0x000293c0


	//   ....[22]....
        /*0c48*/ 	.word	0x00029440


	//   ....[23]....
        /*0c4c*/ 	.word	0x000294b0


	//   ....[24]....
        /*0c50*/ 	.word	0x00029540


	//   ....[25]....
        /*0c54*/ 	.word	0x000295a0


	//   ....[26]....
        /*0c58*/ 	.word	0x00029630


	//   ....[27]....
        /*0c5c*/ 	.word	0x00029760


	//   ....[28]....
        /*0c60*/ 	.word	0x0002aec0


	//   ....[29]....
        /*0c64*/ 	.word	0x0002aed0


	//   ....[30]....
        /*0c68*/ 	.word	0x0002ca30


	//   ....[31]....
        /*0c6c*/ 	.word	0x0002ca40


	//   ....[32]....
        /*0c70*/ 	.word	0x0002f770


	//   ....[33]....
        /*0c74*/ 	.word	0x0002f780


	//   ....[34]....
        /*0c78*/ 	.word	0x00031660


	//   ....[35]....
        /*0c7c*/ 	.word	0x00031670


	//   ....[36]....
        /*0c80*/ 	.word	0x000339b0


	//   ....[37]....
        /*0c84*/ 	.word	0x000339c0


	//   ....[38]....
        /*0c88*/ 	.word	0x00033f30


	//   ....[39]....
        /*0c8c*/ 	.word	0x00033f40


	//   ....[40]....
        /*0c90*/ 	.word	0x00034660


	//   ....[41]....
        /*0c94*/ 	.word	0x000346f0


	//   ....[42]....
        /*0c98*/ 	.word	0x00034790


	//   ....[43]....
        /*0c9c*/ 	.word	0x00034820


	//   ....[44]....
        /*0ca0*/ 	.word	0x00034900


	//   ....[45]....
        /*0ca4*/ 	.word	0x00034990


	//   ....[46]....
        /*0ca8*/ 	.word	0x00034a30


	//   ....[47]....
        /*0cac*/ 	.word	0x00034ac0


	//   ....[48]....
        /*0cb0*/ 	.word	0x00034ba0


	//   ....[49]....
        /*0cb4*/ 	.word	0x00034c30


	//   ....[50]....
        /*0cb8*/ 	.word	0x00034cc0


	//   ....[51]....
        /*0cbc*/ 	.word	0x00034d50


	//----- nvinfo : EIATTR_REG_RECONFIG
	.align		4
.L_737:
        /*0cc0*/ 	.byte	0x01, 0x54
	.zero		2


	//----- nvinfo : EIATTR_SYSCALL_OFFSETS
	.align		4
        /*0cc4*/ 	.byte	0x04, 0x46
        /*0cc6*/ 	.short	(.L_739 - .L_738)


	//   ....[0]....
.L_738:
        /*0cc8*/ 	.word	0x00002390


	//   ....[1]....
        /*0ccc*/ 	.word	0x000025c0


	//   ....[2]....
        /*0cd0*/ 	.word	0x00005700


	//   ....[3]....
        /*0cd4*/ 	.word	0x00005a50


	//   ....[4]....
        /*0cd8*/ 	.word	0x000207c0


	//   ....[5]....
        /*0cdc*/ 	.word	0x00020910


	//   ....[6]....
        /*0ce0*/ 	.word	0x00020a00


	//   ....[7]....
        /*0ce4*/ 	.word	0x000218e0


	//----- nvinfo : EIATTR_MBARRIER_INSTR_OFFSETS
	.align		4
.L_739:
        /*0ce8*/ 	.byte	0x04, 0x39
        /*0cea*/ 	.short	(.L_741 - .L_740)


	//   ....[0]....
.L_740:
        /*0cec*/ 	.word	0x00000300
        /*0cf0*/ 	.word	0x000000ff
        /*0cf4*/ 	.word	0x00030800
        /*0cf8*/ 	.short	0x0100
        /*0cfa*/ 	.byte	0x08
	.zero		1


	//   ....[1]....
        /*0cfc*/ 	.word	0x00000310
        /*0d00*/ 	.word	0x000000ff
        /*0d04*/ 	.word	0x00030820
        /*0d08*/ 	.short	0x0100
        /*0d0a*/ 	.byte	0x08
	.zero		1


	//   ....[2]....
        /*0d0c*/ 	.word	0x00000400
        /*0d10*/ 	.word	0x000000ff
        /*0d14*/ 	.word	0x00030830
        /*0d18*/ 	.short	0x0100
        /*0d1a*/ 	.byte	0x08
	.zero		1


	//   ....[3]....
        /*0d1c*/ 	.word	0x00000410
        /*0d20*/ 	.word	0x000000ff
        /*0d24*/ 	.word	0x00030840
        /*0d28*/ 	.short	0x0100
        /*0d2a*/ 	.byte	0x08
	.zero		1


	//   ....[4]....
        /*0d2c*/ 	.word	0x00000420
        /*0d30*/ 	.word	0x000000ff
        /*0d34*/ 	.word	0x00030838
        /*0d38*/ 	.short	0x0100
        /*0d3a*/ 	.byte	0x08
	.zero		1


	//   ....[5]....
        /*0d3c*/ 	.word	0x00000430
        /*0d40*/ 	.word	0x000000ff
        /*0d44*/ 	.word	0x00030848
        /*0d48*/ 	.short	0x0100
        /*0d4a*/ 	.byte	0x08
	.zero		1


	//   ....[6]....
        /*0d4c*/ 	.word	0x00000560
        /*0d50*/ 	.word	0x000000ff
        /*0d54*/ 	.word	0x00030850
        /*0d58*/ 	.short	0x0100
        /*0d5a*/ 	.byte	0x08
	.zero		1


	//   ....[7]....
        /*0d5c*/ 	.word	0x00000570
        /*0d60*/ 	.word	0x000000ff
        /*0d64*/ 	.word	0x00030860
        /*0d68*/ 	.short	0x0100
        /*0d6a*/ 	.byte	0x08
	.zero		1


	//   ....[8]....
        /*0d6c*/ 	.word	0x00000580
        /*0d70*/ 	.word	0x000000ff
        /*0d74*/ 	.word	0x00030858
        /*0d78*/ 	.short	0x0100
        /*0d7a*/ 	.byte	0x08
	.zero		1


	//   ....[9]....
        /*0d7c*/ 	.word	0x00000590
        /*0d80*/ 	.word	0x000000ff
        /*0d84*/ 	.word	0x00030868
        /*0d88*/ 	.short	0x0100
        /*0d8a*/ 	.byte	0x08
	.zero		1


	//   ....[10]....
        /*0d8c*/ 	.word	0x00000680
        /*0d90*/ 	.word	0x000000ff
        /*0d94*/ 	.word	0x00030870
        /*0d98*/ 	.short	0x0100
        /*0d9a*/ 	.byte	0x06
	.zero		1


	//   ....[11]....
        /*0d9c*/ 	.word	0x00000690
        /*0da0*/ 	.word	0x000000ff
        /*0da4*/ 	.word	0x00030880
        /*0da8*/ 	.short	0x0100
        /*0daa*/ 	.byte	0x06
	.zero		1


	//   ....[12]....
        /*0dac*/ 	.word	0x000006a0
        /*0db0*/ 	.word	0x000000ff
        /*0db4*/ 	.word	0x00030878
        /*0db8*/ 	.short	0x0100
        /*0dba*/ 	.byte	0x06
	.zero		1


	//   ....[13]....
        /*0dbc*/ 	.word	0x000006b0
        /*0dc0*/ 	.word	0x000000ff
        /*0dc4*/ 	.word	0x00030888
        /*0dc8*/ 	.short	0x0100
        /*0dca*/ 	.byte	0x06
	.zero		1


	//   ....[14]....
        /*0dcc*/ 	.word	0x000007e0
        /*0dd0*/ 	.word	0x000000ff
        /*0dd4*/ 	.word	0x00030890
        /*0dd8*/ 	.short	0x0100
        /*0dda*/ 	.byte	0x08
	.zero		1


	//   ....[15]....
        /*0ddc*/ 	.word	0x000007f0
        /*0de0*/ 	.word	0x000000ff
        /*0de4*/ 	.word	0x000308a0
        /*0de8*/ 	.short	0x0100
        /*0dea*/ 	.byte	0x08
	.zero		1


	//   ....[16]....
        /*0dec*/ 	.word	0x00000800
        /*0df0*/ 	.word	0x000000ff
        /*0df4*/ 	.word	0x00030898
        /*0df8*/ 	.short	0x0100
        /*0dfa*/ 	.byte	0x08
	.zero		1


	//   ....[17]....
        /*0dfc*/ 	.word	0x00000810
        /*0e00*/ 	.word	0x000000ff
        /*0e04*/ 	.word	0x000308a8
        /*0e08*/ 	.short	0x0100
        /*0e0a*/ 	.byte	0x08
	.zero		1


	//   ....[18]....
        /*0e0c*/ 	.word	0x00000940
        /*0e10*/ 	.word	0x000000ff
        /*0e14*/ 	.word	0x000308b0
        /*0e18*/ 	.short	0x0100
        /*0e1a*/ 	.byte	0x08
	.zero		1


	//   ....[19]....
        /*0e1c*/ 	.word	0x00000950
        /*0e20*/ 	.word	0x000000ff
        /*0e24*/ 	.word	0x000308c0
        /*0e28*/ 	.short	0x0100
        /*0e2a*/ 	.byte	0x08
	.zero		1


	//   ....[20]....
        /*0e2c*/ 	.word	0x00000960
        /*0e30*/ 	.word	0x000000ff
        /*0e34*/ 	.word	0x000308b8
        /*0e38*/ 	.short	0x0100
        /*0e3a*/ 	.byte	0x08
	.zero		1


	//   ....[21]....
        /*0e3c*/ 	.word	0x00000970
        /*0e40*/ 	.word	0x000000ff
        /*0e44*/ 	.word	0x000308c8
        /*0e48*/ 	.short	0x0100
        /*0e4a*/ 	.byte	0x08
	.zero		1


	//   ....[22]....
        /*0e4c*/ 	.word	0x00003f60
        /*0e50*/ 	.word	0x0000001d
        /*0e54*/ 	.word	0x000308b0
        /*0e58*/ 	.short	0x010a
        /*0e5a*/ 	.byte	0x3f
	.zero		1


	//   ....[23]....
        /*0e5c*/ 	.word	0x000049e0
        /*0e60*/ 	.word	0x0000001d
        /*0e64*/ 	.word	0x00000000
        /*0e68*/ 	.short	0x0101
        /*0e6a*/ 	.byte	0x3f
	.zero		1


	//   ....[24]....
        /*0e6c*/ 	.word	0x000057b0
        /*0e70*/ 	.word	0x00000003
        /*0e74*/ 	.word	0x00030800
        /*0e78*/ 	.short	0x010a
        /*0e7a*/ 	.byte	0x3f
	.zero		1


	//   ....[25]....
        /*0e7c*/ 	.word	0x00005800
        /*0e80*/ 	.word	0x00000003
        /*0e84*/ 	.word	0x00030800
        /*0e88*/ 	.short	0x010a
        /*0e8a*/ 	.byte	0x3f
	.zero		1


	//   ....[26]....
        /*0e8c*/ 	.word	0x00006de0
        /*0e90*/ 	.word	0x000000ff
        /*0e94*/ 	.word	0x00030800
        /*0e98*/ 	.short	0x010a
        /*0e9a*/ 	.byte	0x27
	.zero		1


	//   ....[27]....
        /*0e9c*/ 	.word	0x0000a400
        /*0ea0*/ 	.word	0x000000ff
        /*0ea4*/ 	.word	0x00030800
        /*0ea8*/ 	.short	0x010a
        /*0eaa*/ 	.byte	0x27
	.zero		1


	//   ....[28]....
        /*0eac*/ 	.word	0x0000d250
        /*0eb0*/ 	.word	0x00000003
        /*0eb4*/ 	.word	0x00030830
        /*0eb8*/ 	.short	0x010a
        /*0eba*/ 	.byte	0x3f
	.zero		1


	//   ....[29]....
        /*0ebc*/ 	.word	0x0000d290
        /*0ec0*/ 	.word	0x00000003
        /*0ec4*/ 	.word	0x00030830
        /*0ec8*/ 	.short	0x010a
        /*0eca*/ 	.byte	0x3f
	.zero		1


	//   ....[30]....
        /*0ecc*/ 	.word	0x0000d9c0
        /*0ed0*/ 	.word	0x000000ff
        /*0ed4*/ 	.word	0x00000000
        /*0ed8*/ 	.short	0x0101
        /*0eda*/ 	.byte	0x04
	.zero		1


	//   ....[31]....
        /*0edc*/ 	.word	0x0000ff00
        /*0ee0*/ 	.word	0x000000ff
        /*0ee4*/ 	.word	0x00030830
        /*0ee8*/ 	.short	0x010a
        /*0eea*/ 	.byte	0x06
	.zero		1


	//   ....[32]....
        /*0eec*/ 	.word	0x0000ff60
        /*0ef0*/ 	.word	0x000000ff
        /*0ef4*/ 	.word	0x00030830
        /*0ef8*/ 	.short	0x010a
        /*0efa*/ 	.byte	0x06
	.zero		1


	//   ....[33]....
        /*0efc*/ 	.word	0x000109c0
        /*0f00*/ 	.word	0x000000ff
        /*0f04*/ 	.word	0x00030850
        /*0f08*/ 	.short	0x010a
        /*0f0a*/ 	.byte	0x05
	.zero		1


	//   ....[34]....
        /*0f0c*/ 	.word	0x00010a00
        /*0f10*/ 	.word	0x000000ff
        /*0f14*/ 	.word	0x00030850
        /*0f18*/ 	.short	0x010a
        /*0f1a*/ 	.byte	0x05
	.zero		1


	//   ....[35]....
        /*0f1c*/ 	.word	0x00010d00
        /*0f20*/ 	.word	0x000000ff
        /*0f24*/ 	.word	0x00000000
        /*0f28*/ 	.short	0x0101
        /*0f2a*/ 	.byte	0x06
	.zero		1


	//   ....[36]....
        /*0f2c*/ 	.word	0x00012da0
        /*0f30*/ 	.word	0x000000ff
        /*0f34*/ 	.word	0x00000000
        /*0f38*/ 	.short	0x0101
        /*0f3a*/ 	.byte	0x05
	.zero		1


	//   ....[37]....
        /*0f3c*/ 	.word	0x000132e0
        /*0f40*/ 	.word	0x000000ff
        /*0f44*/ 	.word	0x00030830
        /*0f48*/ 	.short	0x010a
        /*0f4a*/ 	.byte	0x06
	.zero		1


	//   ....[38]....
        /*0f4c*/ 	.word	0x00013340
        /*0f50*/ 	.word	0x000000ff
        /*0f54*/ 	.word	0x00030830
        /*0f58*/ 	.short	0x010a
        /*0f5a*/ 	.byte	0x06
	.zero		1


	//   ....[39]....
        /*0f5c*/ 	.word	0x00013da0
        /*0f60*/ 	.word	0x000000ff
        /*0f64*/ 	.word	0x00030850
        /*0f68*/ 	.short	0x010a
        /*0f6a*/ 	.byte	0x05
	.zero		1


	//   ....[40]....
        /*0f6c*/ 	.word	0x00013de0
        /*0f70*/ 	.word	0x000000ff
        /*0f74*/ 	.word	0x00030850
        /*0f78*/ 	.short	0x010a
        /*0f7a*/ 	.byte	0x05
	.zero		1


	//   ....[41]....
        /*0f7c*/ 	.word	0x00014100
        /*0f80*/ 	.word	0x000000ff
        /*0f84*/ 	.word	0x00000000
        /*0f88*/ 	.short	0x0101
        /*0f8a*/ 	.byte	0x06
	.zero		1


	//   ....[42]....
        /*0f8c*/ 	.word	0x00014e80
        /*0f90*/ 	.word	0x000000ff
        /*0f94*/ 	.word	0x00000000
        /*0f98*/ 	.short	0x0101
        /*0f9a*/ 	.byte	0x05
	.zero		1


	//   ....[43]....
        /*0f9c*/ 	.word	0x00015110
        /*0fa0*/ 	.word	0x000000ff
        /*0fa4*/ 	.word	0x00030830
        /*0fa8*/ 	.short	0x010a
        /*0faa*/ 	.byte	0x06
	.zero		1


	//   ....[44]....
        /*0fac*/ 	.word	0x00015170
        /*0fb0*/ 	.word	0x000000ff
        /*0fb4*/ 	.word	0x00030830
        /*0fb8*/ 	.short	0x010a
        /*0fba*/ 	.byte	0x06
	.zero		1


	//   ....[45]....
        /*0fbc*/ 	.word	0x00015bd0
        /*0fc0*/ 	.word	0x000000ff
        /*0fc4*/ 	.word	0x00030850
        /*0fc8*/ 	.short	0x010a
        /*0fca*/ 	.byte	0x05
	.zero		1


	//   ....[46]....
        /*0fcc*/ 	.word	0x00015c10
        /*0fd0*/ 	.word	0x000000ff
        /*0fd4*/ 	.word	0x00030850
        /*0fd8*/ 	.short	0x010a
        /*0fda*/ 	.byte	0x05
	.zero		1


	//   ....[47]....
        /*0fdc*/ 	.word	0x00015f20
        /*0fe0*/ 	.word	0x000000ff
        /*0fe4*/ 	.word	0x00000000
        /*0fe8*/ 	.short	0x0101
        /*0fea*/ 	.byte	0x06
	.zero		1


	//   ....[48]....
        /*0fec*/ 	.word	0x00017f80
        /*0ff0*/ 	.word	0x000000ff
        /*0ff4*/ 	.word	0x00000000
        /*0ff8*/ 	.short	0x0101
        /*0ffa*/ 	.byte	0x05
	.zero		1


	//   ....[49]....
        /*0ffc*/ 	.word	0x00018740
        /*1000*/ 	.word	0x000000ff
        /*1004*/ 	.word	0x00030850
        /*1008*/ 	.short	0x010a
        /*100a*/ 	.byte	0x05
	.zero		1


	//   ....[50]....
        /*100c*/ 	.word	0x00018780
        /*1010*/ 	.word	0x000000ff
        /*1014*/ 	.word	0x00030850
        /*1018*/ 	.short	0x010a
        /*101a*/ 	.byte	0x05
	.zero		1


	//   ....[51]....
        /*101c*/ 	.word	0x00018c80
        /*1020*/ 	.word	0x000000ff
        /*1024*/ 	.word	0x00000000
        /*1028*/ 	.short	0x0101
        /*102a*/ 	.byte	0x04
	.zero		1


	//   ....[52]....
        /*102c*/ 	.word	0x0001a940
        /*1030*/ 	.word	0x000000ff
        /*1034*/ 	.word	0x00000000
        /*1038*/ 	.short	0x0101
        /*103a*/ 	.byte	0x05
	.zero		1


	//   ....[53]....
        /*103c*/ 	.word	0x0001b050
        /*1040*/ 	.word	0x000000ff
        /*1044*/ 	.word	0x00000000
        /*1048*/ 	.short	0x0101
        /*104a*/ 	.byte	0x05
	.zero		1


	//   ....[54]....
        /*104c*/ 	.word	0x0001ebf0
        /*1050*/ 	.word	0x00000011
        /*1054*/ 	.word	0x00030820
        /*1058*/ 	.short	0x010a
        /*105a*/ 	.byte	0x3f
	.zero		1


	//   ....[55]....
        /*105c*/ 	.word	0x0001ec80
        /*1060*/ 	.word	0x0000000c
        /*1064*/ 	.word	0x000308a0
        /*1068*/ 	.short	0x010a
        /*106a*/ 	.byte	0x3f
	.zero		1


	//   ....[56]....
        /*106c*/ 	.word	0x0001f0d0
        /*1070*/ 	.word	0x0000000c
        /*1074*/ 	.word	0x000308c0
        /*1078*/ 	.short	0x010a
        /*107a*/ 	.byte	0x3f
	.zero		1


	//   ....[57]....
        /*107c*/ 	.word	0x0001f5e0
        /*1080*/ 	.word	0x00000007
        /*1084*/ 	.word	0x000308a0
        /*1088*/ 	.short	0x010a
        /*108a*/ 	.byte	0x3f
	.zero		1


	//   ....[58]....
        /*108c*/ 	.word	0x0001fa20
        /*1090*/ 	.word	0x00000007
        /*1094*/ 	.word	0x000308c0
        /*1098*/ 	.short	0x010a
        /*109a*/ 	.byte	0x3f
	.zero		1


	//   ....[59]....
        /*109c*/ 	.word	0x00020f50
        /*10a0*/ 	.word	0x00000007
        /*10a4*/ 	.word	0x00030840
        /*10a8*/ 	.short	0x010a
        /*10aa*/ 	.byte	0x3f
	.zero		1


	//   ....[60]....
        /*10ac*/ 	.word	0x000215e0
        /*10b0*/ 	.word	0x00000007
        /*10b4*/ 	.word	0x00030830
        /*10b8*/ 	.short	0x0107
        /*10ba*/ 	.byte	0x3f
	.zero		1


	//   ....[61]....
        /*10bc*/ 	.word	0x00021690
        /*10c0*/ 	.word	0x00000007
        /*10c4*/ 	.word	0x00030830
        /*10c8*/ 	.short	0x0101
        /*10ca*/ 	.byte	0x3f
	.zero		1


	//   ....[62]....
        /*10cc*/ 	.word	0x00022210
        /*10d0*/ 	.word	0x00000011
        /*10d4*/ 	.word	0x00030800
        /*10d8*/ 	.short	0x0107
        /*10da*/ 	.byte	0x3f
	.zero		1


	//   ....[63]....
        /*10dc*/ 	.word	0x00022320
        /*10e0*/ 	.word	0x00000011
        /*10e4*/ 	.word	0x00030800
        /*10e8*/ 	.short	0x0101
        /*10ea*/ 	.byte	0x3f
	.zero		1


	//   ....[64]....
        /*10ec*/ 	.word	0x00022340
        /*10f0*/ 	.word	0x00000011
        /*10f4*/ 	.word	0x00030820
        /*10f8*/ 	.short	0x010a
        /*10fa*/ 	.byte	0x3f
	.zero		1


	//   ....[65]....
        /*10fc*/ 	.word	0x000226f0
        /*1100*/ 	.word	0x00000007
        /*1104*/ 	.word	0x00030840
        /*1108*/ 	.short	0x010a
        /*110a*/ 	.byte	0x3f
	.zero		1


	//   ....[66]....
        /*110c*/ 	.word	0x00022bb0
        /*1110*/ 	.word	0x00000007
        /*1114*/ 	.word	0x00030830
        /*1118*/ 	.short	0x0107
        /*111a*/ 	.byte	0x3f
	.zero		1


	//   ....[67]....
        /*111c*/ 	.word	0x00022c60
        /*1120*/ 	.word	0x00000007
        /*1124*/ 	.word	0x00030830
        /*1128*/ 	.short	0x0101
        /*112a*/ 	.byte	0x3f
	.zero		1


	//   ....[68]....
        /*112c*/ 	.word	0x00022cc0
        /*1130*/ 	.word	0x00000006
        /*1134*/ 	.word	0x00030860
        /*1138*/ 	.short	0x010a
        /*113a*/ 	.byte	0x3f
	.zero		1


	//   ....[69]....
        /*113c*/ 	.word	0x00023230
        /*1140*/ 	.word	0x00000006
        /*1144*/ 	.word	0x00030850
        /*1148*/ 	.short	0x0107
        /*114a*/ 	.byte	0x3f
	.zero		1


	//   ....[70]....
        /*114c*/ 	.word	0x00023350
        /*1150*/ 	.word	0x00000006
        /*1154*/ 	.word	0x00030850
        /*1158*/ 	.short	0x0101
        /*115a*/ 	.byte	0x3f
	.zero		1


	//   ....[71]....
        /*115c*/ 	.word	0x00023560
        /*1160*/ 	.word	0x00000000
        /*1164*/ 	.word	0x00030860
        /*1168*/ 	.short	0x010a
        /*116a*/ 	.byte	0x3f
	.zero		1


	//   ....[72]....
        /*116c*/ 	.word	0x00023a70
        /*1170*/ 	.word	0x00000000
        /*1174*/ 	.word	0x00030850
        /*1178*/ 	.short	0x0107
        /*117a*/ 	.byte	0x3f
	.zero		1


	//   ....[73]....
        /*117c*/ 	.word	0x00023b30
        /*1180*/ 	.word	0x00000000
        /*1184*/ 	.word	0x00030850
        /*1188*/ 	.short	0x0101
        /*118a*/ 	.byte	0x3f
	.zero		1


	//   ....[74]....
        /*118c*/ 	.word	0x00024c70
        /*1190*/ 	.word	0x00000005
        /*1194*/ 	.word	0x00030820
        /*1198*/ 	.short	0x010a
        /*119a*/ 	.byte	0x3f
	.zero		1


	//   ....[75]....
        /*119c*/ 	.word	0x00024e10
        /*11a0*/ 	.word	0x00000003
        /*11a4*/ 	.word	0x00030840
        /*11a8*/ 	.short	0x010a
        /*11aa*/ 	.byte	0x3f
	.zero		1


	//   ....[76]....
        /*11ac*/ 	.word	0x00024eb0
        /*11b0*/ 	.word	0x00000017
        /*11b4*/ 	.word	0x00030840
        /*11b8*/ 	.short	0x010a
        /*11ba*/ 	.byte	0x3f
	.zero		1


	//   ....[77]....
        /*11bc*/ 	.word	0x00024ef0
        /*11c0*/ 	.word	0x00000003
        /*11c4*/ 	.word	0x00030860
        /*11c8*/ 	.short	0x010a
        /*11ca*/ 	.byte	0x3f
	.zero		1


	//   ....[78]....
        /*11cc*/ 	.word	0x00024f30
        /*11d0*/ 	.word	0x00000017
        /*11d4*/ 	.word	0x00030860
        /*11d8*/ 	.short	0x010a
        /*11da*/ 	.byte	0x3f
	.zero		1


	//   ....[79]....
        /*11dc*/ 	.word	0x00024f90
        /*11e0*/ 	.word	0x0000001d
        /*11e4*/ 	.word	0x000308b0
        /*11e8*/ 	.short	0x010a
        /*11ea*/ 	.byte	0x3f
	.zero		1


	//   ....[80]....
        /*11ec*/ 	.word	0x00025570
        /*11f0*/ 	.word	0x00000005
        /*11f4*/ 	.word	0x00030800
        /*11f8*/ 	.short	0x010a
        /*11fa*/ 	.byte	0x3f
	.zero		1


	//   ....[81]....
        /*11fc*/ 	.word	0x00025940
        /*1200*/ 	.word	0x0000003d
        /*1204*/ 	.word	0x00030800
        /*1208*/ 	.short	0x010a
        /*120a*/ 	.byte	0x3f
	.zero		1


	//   ....[82]....
        /*120c*/ 	.word	0x00025990
        /*1210*/ 	.word	0x00000003
        /*1214*/ 	.word	0x00030830
        /*1218*/ 	.short	0x010a
        /*121a*/ 	.byte	0x3f
	.zero		1


	//   ....[83]....
        /*121c*/ 	.word	0x000259f0
        /*1220*/ 	.word	0x0000000c
        /*1224*/ 	.word	0x00030830
        /*1228*/ 	.short	0x010a
        /*122a*/ 	.byte	0x3f
	.zero		1


	//   ....[84]....
        /*122c*/ 	.word	0x00025a50
        /*1230*/ 	.word	0x00000009
        /*1234*/ 	.word	0x00030850
        /*1238*/ 	.short	0x010a
        /*123a*/ 	.byte	0x3f
	.zero		1


	//   ....[85]....
        /*123c*/ 	.word	0x00025ab0
        /*1240*/ 	.word	0x00000003
        /*1244*/ 	.word	0x00030830
        /*1248*/ 	.short	0x010a
        /*124a*/ 	.byte	0x3f
	.zero		1


	//   ....[86]....
        /*124c*/ 	.word	0x00025b10
        /*1250*/ 	.word	0x00000002
        /*1254*/ 	.word	0x00030850
        /*1258*/ 	.short	0x010a
        /*125a*/ 	.byte	0x3f
	.zero		1


	//   ....[87]....
        /*125c*/ 	.word	0x00025b70
        /*1260*/ 	.word	0x00000003
        /*1264*/ 	.word	0x00030830
        /*1268*/ 	.short	0x010a
        /*126a*/ 	.byte	0x3f
	.zero		1


	//   ....[88]....
        /*126c*/ 	.word	0x00025bd0
        /*1270*/ 	.word	0x00000002
        /*1274*/ 	.word	0x00030850
        /*1278*/ 	.short	0x010a
        /*127a*/ 	.byte	0x3f
	.zero		1


	//   ....[89]....
        /*127c*/ 	.word	0x00025c30
        /*1280*/ 	.word	0x00000005
        /*1284*/ 	.word	0x00030850
        /*1288*/ 	.short	0x010a
        /*128a*/ 	.byte	0x3f
	.zero		1


	//   ....[90]....
        /*128c*/ 	.word	0x00025dd0
        /*1290*/ 	.word	0x00000011
        /*1294*/ 	.word	0x00030820
        /*1298*/ 	.short	0x010a
        /*129a*/ 	.byte	0x3f
	.zero		1


	//   ....[91]....
        /*129c*/ 	.word	0x00025e20
        /*12a0*/ 	.word	0x0000000c
        /*12a4*/ 	.word	0x000308a0
        /*12a8*/ 	.short	0x010a
        /*12aa*/ 	.byte	0x3f
	.zero		1


	//   ....[92]....
        /*12ac*/ 	.word	0x00025e70
        /*12b0*/ 	.word	0x0000000c
        /*12b4*/ 	.word	0x000308c0
        /*12b8*/ 	.short	0x010a
        /*12ba*/ 	.byte	0x3f
	.zero		1


	//   ....[93]....
        /*12bc*/ 	.word	0x00025ec0
        /*12c0*/ 	.word	0x00000007
        /*12c4*/ 	.word	0x000308a0
        /*12c8*/ 	.short	0x010a
        /*12ca*/ 	.byte	0x3f
	.zero		1


	//   ....[94]....
        /*12cc*/ 	.word	0x00025f10
        /*12d0*/ 	.word	0x00000007
        /*12d4*/ 	.word	0x000308c0
        /*12d8*/ 	.short	0x010a
        /*12da*/ 	.byte	0x3f
	.zero		1


	//   ....[95]....
        /*12dc*/ 	.word	0x00026030
        /*12e0*/ 	.word	0x00000007
        /*12e4*/ 	.word	0x00030840
        /*12e8*/ 	.short	0x010a
        /*12ea*/ 	.byte	0x3f
	.zero		1


	//   ....[96]....
        /*12ec*/ 	.word	0x00027390
        /*12f0*/ 	.word	0x00000011
        /*12f4*/ 	.word	0x00030820
        /*12f8*/ 	.short	0x010a
        /*12fa*/ 	.byte	0x3f
	.zero		1


	//   ....[97]....
        /*12fc*/ 	.word	0x000273e0
        /*1300*/ 	.word	0x00000007
        /*1304*/ 	.word	0x00030840
        /*1308*/ 	.short	0x010a
        /*130a*/ 	.byte	0x3f
	.zero		1


	//   ....[98]....
        /*130c*/ 	.word	0x00027bb0
        /*1310*/ 	.word	0x00000006
        /*1314*/ 	.word	0x00030860
        /*1318*/ 	.short	0x010a
        /*131a*/ 	.byte	0x3f
	.zero		1


	//   ....[99]....
        /*131c*/ 	.word	0x00028440
        /*1320*/ 	.word	0x00000000
        /*1324*/ 	.word	0x00030860
        /*1328*/ 	.short	0x010a
        /*132a*/ 	.byte	0x3f
	.zero		1


	//   ....[100]....
        /*132c*/ 	.word	0x00029680
        /*1330*/ 	.word	0x00000005
        /*1334*/ 	.word	0x00030820
        /*1338*/ 	.short	0x010a
        /*133a*/ 	.byte	0x3f
	.zero		1


	//   ....[101]....
        /*133c*/ 	.word	0x00029820
        /*1340*/ 	.word	0x00000003
        /*1344*/ 	.word	0x00030840
        /*1348*/ 	.short	0x010a
        /*134a*/ 	.byte	0x3f
	.zero		1


	//   ....[102]....
        /*134c*/ 	.word	0x00029870
        /*1350*/ 	.word	0x00000017
        /*1354*/ 	.word	0x00030840
        /*1358*/ 	.short	0x010a
        /*135a*/ 	.byte	0x3f
	.zero		1


	//   ....[103]....
        /*135c*/ 	.word	0x000298c0
        /*1360*/ 	.word	0x00000003
        /*1364*/ 	.word	0x00030860
        /*1368*/ 	.short	0x010a
        /*136a*/ 	.byte	0x3f
	.zero		1


	//   ....[104]....
        /*136c*/ 	.word	0x0002ac70
        /*1370*/ 	.word	0x00000004
        /*1374*/ 	.word	0x00000000
        /*1378*/ 	.short	0x010a
        /*137a*/ 	.byte	0x3f
	.zero		1


	//   ....[105]....
        /*137c*/ 	.word	0x0002f5b0
        /*1380*/ 	.word	0x00000008
        /*1384*/ 	.word	0x00000000
        /*1388*/ 	.short	0x010a
        /*138a*/ 	.byte	0x3f
	.zero		1


	//   ....[106]....
        /*138c*/ 	.word	0x00033690
        /*1390*/ 	.word	0x00000006
        /*1394*/ 	.word	0x00000000
        /*1398*/ 	.short	0x010a
        /*139a*/ 	.byte	0x3f
	.zero		1


	//   ....[107]....
        /*139c*/ 	.word	0x00034580
        /*13a0*/ 	.word	0x00000006
        /*13a4*/ 	.word	0x00000000
        /*13a8*/ 	.short	0x0101
        /*13aa*/ 	.byte	0x3f
	.zero		1


	//   ....[108]....
        /*13ac*/ 	.word	0x000345b0
        /*13b0*/ 	.word	0x00000004
        /*13b4*/ 	.word	0x00000000
        /*13b8*/ 	.short	0x010a
        /*13ba*/ 	.byte	0x3f
	.zero		1


	//   ....[109]....
        /*13bc*/ 	.word	0x00034850
        /*13c0*/ 	.word	0x00000008
        /*13c4*/ 	.word	0x00000000
        /*13c8*/ 	.short	0x010a
        /*13ca*/ 	.byte	0x3f
	.zero		1


	//   ....[110]....
        /*13cc*/ 	.word	0x00034af0
        /*13d0*/ 	.word	0x00000006
        /*13d4*/ 	.word	0x00000000
        /*13d8*/ 	.short	0x010a
        /*13da*/ 	.byte	0x3f
	.zero		1


	//----- nvinfo : EIATTR_NUM_MBARRIERS
	.align		4
.L_741:
        /*13dc*/ 	.byte	0x03, 0x38
        /*13de*/ 	.short	0x0016


	//----- nvinfo : EIATTR_EXIT_INSTR_OFFSETS
	.align		4
        /*13e0*/ 	.byte	0x04, 0x1c
        /*13e2*/ 	.short	(.L_743 - .L_742)


	//   ....[0]....
.L_742:
        /*13e4*/ 	.word	0x00000b10


	//   ....[1]....
        /*13e8*/ 	.word	0x0001cca0


	//   ....[2]....
        /*13ec*/ 	.word	0x00024f80


	//----- nvinfo : EIATTR_MAX_THREADS
	.align		4
.L_743:
        /*13f0*/ 	.byte	0x04, 0x05
        /*13f2*/ 	.short	(.L_745 - .L_744)
.L_744:
        /*13f4*/ 	.word	0x00000180
        /*13f8*/ 	.word	0x00000001
        /*13fc*/ 	.word	0x00000001


	//----- nvinfo : EIATTR_CRS_STACK_SIZE
	.align		4
.L_745:
        /*1400*/ 	.byte	0x04, 0x1e
        /*1402*/ 	.short	(.L_747 - .L_746)
.L_746:
        /*1404*/ 	.word	0x00000000


	//----- nvinfo : EIATTR_CBANK_PARAM_SIZE
	.align		4
.L_747:
        /*1408*/ 	.byte	0x03, 0x19
        /*140a*/ 	.short	0x0af0


	//----- nvinfo : EIATTR_PARAM_CBANK
	.align		4
        /*140c*/ 	.byte	0x04, 0x0a
        /*140e*/ 	.short	(.L_749 - .L_748)
	.align		4
.L_748:
        /*1410*/ 	.word	index@(.nv.constant0._ZN7cutlass13device_kernelIN5flash11enable_sm90INS1_16FlashAttnFwdSm90INS1_25CollectiveMainloopFwdSm90ILi2EN4cute5tupleIJNS5_1CILi1EEES8_S8_EEENS6_IJNS7_ILi128EEENS7_ILi96EEENS7_ILi192EEEEEELi192ENS_10bfloat16_tEfNS_4arch4Sm90ELb0ELb1ELb0ELb1ELb1ELb1ELb0ELb1ELb1ELb1ELb1ELb0EEENS1_21CollectiveEpilogueFwdINS6_IJSA_SC_SB_EEES9_SE_SG_Li256ELb1ELb1ELb1ELb0EEENS1_36VarlenDynamicPersistentTileSchedulerILi128ELi96ELi256ELi128ELb1ELb1ELb1ELb1ELb0ELb1EEEEEEEEEvNT_6ParamsE)
        /*1414*/ 	.short	0x0210
        /*1416*/ 	.short	0x0af0


	//----- nvinfo : EIATTR_SW_WAR
	.align		4
.L_749:
        /*1418*/ 	.byte	0x04, 0x36
        /*141a*/ 	.short	(.L_751 - .L_750)
.L_750:
        /*141c*/ 	.word	0x00000008
.L_751:


//--------------------- .nv.info._ZN7cutlass13device_kernelIN5flash11enable_sm90INS1_16FlashAttnFwdSm90INS1_25CollectiveMainloopFwdSm90ILi2EN4cute5tupleIJNS5_1CILi1EEES8_S8_EEENS6_IJNS7_ILi128EEENS7_ILi96EEENS7_ILi192EEEEEELi192ENS_10bfloat16_tEfNS_4arch4Sm90ELb1ELb0ELb0ELb0ELb1ELb0ELb0ELb1ELb1ELb1ELb1ELb0EEENS1_21CollectiveEpilogueFwdINS6_IJSA_SC_SB_EEES9_SE_SG_Li256ELb0ELb1ELb1ELb0EEENS1_19SingleTileSchedulerILb0ELb1ELb1ELi128EEEEEEEEEvNT_6ParamsE --------------------------
	.section	.nv.info._ZN7cutlass13device_kernelIN5flash11enable_sm90INS1_16FlashAttnFwdSm90INS1_25CollectiveMainloopFwdSm90ILi2EN4cute5tupleIJNS5_1CILi1EEES8_S8_EEENS6_IJNS7_ILi128EEENS7_ILi96EEENS7_ILi192EEEEEELi192ENS_10bfloat16_tEfNS_4arch4Sm90ELb1ELb0ELb0ELb0ELb1ELb0ELb0ELb1ELb1ELb1ELb1ELb0EEENS1_21CollectiveEpilogueFwdINS6_IJSA_SC_SB_EEES9_SE_SG_Li256ELb0ELb1ELb1ELb0EEENS1_19SingleTileSchedulerILb0ELb1ELb1ELi128EEEEEEEEEvNT_6ParamsE,"",@"SHT_CUDA_INFO"
	.sectionflags	@""
	.align	4


	//----- nvinfo : EIATTR_CUDA_API_VERSION
	.align		4
        /*0000*/ 	.byte	0x04, 0x37
        /*0002*/ 	.short	(.L_753 - .L_752)
.L_752:
        /*0004*/ 	.word	0x00000082


	//----- nvinfo : EIATTR_KPARAM_INFO
	.align		4
.L_753:
        /*0008*/ 	.byte	0x04, 0x17
        /*000a*/ 	.short	(.L_755 - .L_754)
.L_754:
        /*000c*/ 	.word	0x00000000
        /*0010*/ 	.short	0x0000
        /*0012*/ 	.short	0x0070
        /*0014*/ 	.byte	0x00, 0xf0, 0x01, 0x28


	//----- nvinfo : EIATTR_SPARSE_MMA_MASK
	.align		4
.L_755:
        /*0018*/ 	.byte	0x03, 0x50
        /*001a*/ 	.short	0x0000


	//----- nvinfo : EIATTR_MAXREG_COUNT
	.align		4
        /*001c*/ 	.byte	0x03, 0x1b
        /*001e*/ 	.short	0x00a8


	//----- nvinfo : EIATTR_NUM_BARRIERS
	.align		4
        /*0020*/ 	.byte	0x02, 0x4c
        /*0022*/ 	.byte	0x09
	.zero		1


	//----- nvinfo : EIATTR_EXTERNS
	.align		4
        /*0024*/ 	.byte	0x04, 0x0f
        /*0026*/ 	.short	(.L_757 - .L_756)


	//   ....[0]....
	.align		4
.L_756:
        /*0028*/ 	.word	index@(__assertfail)


	//----- nvinfo : EIATTR_ANNOTATIONS
	.align		4
.L_757:
        /*002c*/ 	.byte	0x04, 0x55
        /*002e*/ 	.short	(.L_759 - .L_758)


	//   ....[0]....
.L_758:
        /*0030*/ 	.word	0x00000001
        /*0034*/ 	.byte	0xb0, 0x08, 0x00, 0x00, 0x01, 0x00, 0x00, 0x00, 0xd0, 0x14, 0x00, 0x00, 0x01, 0x00, 0x00, 0x00
        /*0044*/ 	.byte	0xc0, 0xb9, 0x00, 0x00, 0x01, 0x00, 0x00, 0x00, 0xf0, 0xba, 0x00, 0x00, 0x01, 0x00, 0x00, 0x00
        /*0054*/ 	.byte	0xf0, 0xcf, 0x00, 0x00, 0x01, 0x00, 0x00, 0x00, 0x40, 0xe7, 0x00, 0x00


	//----- nvinfo : EIATTR_MERCURY_ISA_VERSION
	.align		4
.L_759:
        /*0060*/ 	.byte	0x03, 0x5f
        /*0062*/ 	.short	0x0101


	//----- nvinfo : EIATTR_INT_WARP_WIDE_INSTR_OFFSETS
	.align		4
        /*0064*/ 	.byte	0x04, 0x31
        /*0066*/ 	.short	(.L_761 - .L_760)


	//   ....[0]....
.L_760:
        /*0068*/ 	.word	0x000000c0


	//   ....[1]....
        /*006c*/ 	.word	0x000000d0


	//   ....[2]....
        /*0070*/ 	.word	0x00000170


	//----- nvinfo : EIATTR_COOP_GROUP_MASK_REGIDS
	.align		4
.L_761:
        /*0074*/ 	.byte	0x04, 0x29
        /*0076*/ 	.short	(.L_763 - .L_762)


	//   ....[0]....
.L_762:
        /*0078*/ 	.word	0xffffffff


	//   ....[1]....
        /*007c*/ 	.word	0xffffffff


	//   ....[2]....
        /*0080*/ 	.word	0xffffffff


	//   ....[3]....
        /*0084*/ 	.word	0xffffffff


	//   ....[4]....
        /*0088*/ 	.word	0xffffffff


	//   ....[5]....
        /*008c*/ 	.word	0xffffffff


	//   ....[6]....
        /*0090*/ 	.word	0xffffffff


	//   ....[7]....
        /*0094*/ 	.word	0xffffffff


	//   ....[8]....
        /*0098*/ 	.word	0xffffffff


	//   ....[9]....
        /*009c*/ 	.word	0xffffffff


	//   ....[10]....
        /*00a0*/ 	.word	0xffffffff


	//   ....[11]....
        /*00a4*/ 	.word	0xffffffff


	//   ....[12]....
        /*00a8*/ 	.word	0xffffffff


	//   ....[13]....
        /*00ac*/ 	.word	0xffffffff


	//   ....[14]....
        /*00b0*/ 	.word	0xffffffff


	//   ....[15]....
        /*00b4*/ 	.word	0xffffffff


	//   ....[16]....
        /*00b8*/ 	.word	0xffffffff


	//   ....[17]....
        /*00bc*/ 	.word	0xffffffff


	//   ....[18]....
        /*00c0*/ 	.word	0xffffffff


	//   ....[19]....
        /*00c4*/ 	.word	0xffffffff


	//   ....[20]....
        /*00c8*/ 	.word	0xffffffff


	//   ....[21]....
        /*00cc*/ 	.word	0xffffffff


	//   ....[22]....
        /*00d0*/ 	.word	0xffffffff


	//   ....[23]....
        /*00d4*/ 	.word	0xffffffff


	//   ....[24]....
        /*00d8*/ 	.word	0xffffffff


	//   ....[25]....
        /*00dc*/ 	.word	0xffffffff


	//   ....[26]....
        /*00e0*/ 	.word	0xffffffff


	//   ....[27]....
        /*00e4*/ 	.word	0xffffffff


	//   ....[28]....
        /*00e8*/ 	.word	0xffffffff


	//   ....[29]....
        /*00ec*/ 	.word	0xffffffff


	//   ....[30]....
        /*00f0*/ 	.word	0xffffffff


	//   ....[31]....
        /*00f4*/ 	.word	0xffffffff


	//   ....[32]....
        /*00f8*/ 	.word	0xffffffff


	//   ....[33]....
        /*00fc*/ 	.word	0xffffffff


	//   ....[34]....
        /*0100*/ 	.word	0xffffffff


	//   ....[35]....
        /*0104*/ 	.word	0xffffffff


	//   ....[36]....
        /*0108*/ 	.word	0xffffffff


	//   ....[37]....
        /*010c*/ 	.word	0xffffffff


	//   ....[38]....
        /*0110*/ 	.word	0xffffffff


	//   ....[39]....
        /*0114*/ 	.word	0xffffffff


	//   ....[40]....
        /*0118*/ 	.word	0xffffffff


	//   ....[41]....
        /*011c*/ 	.word	0xffffffff


	//   ....[42]....
        /*0120*/ 	.word	0xffffffff


	//   ....[43]....
        /*0124*/ 	.word	0xffffffff


	//   ....[44]....
        /*0128*/ 	.word	0xffffffff


	//   ....[45]....
        /*012c*/ 	.word	0xffffffff


	//   ....[46]....
        /*0130*/ 	.word	0xffffffff


	//   ....[47]....
        /*0134*/ 	.word	0xffffffff


	//   ....[48]....
        /*0138*/ 	.word	0xffffffff


	//   ....[49]....
        /*013c*/ 	.word	0xffffffff


	//   ....[50]....
        /*0140*/ 	.word	0xffffffff


	//   ....[51]....
        /*0144*/ 	.word	0xffffffff


	//   ....[52]....
        /*0148*/ 	.word	0xffffffff


	//   ....[53]....
        /*014c*/ 	.word	0xffffffff


	//   ....[54]....
        /*0150*/ 	.word	0xffffffff


	//   ....[55]....
        /*0154*/ 	.word	0xffffffff


	//   ....[56]....
        /*0158*/ 	.word	0xffffffff


	//   ....[57]....
        /*015c*/ 	.word	0xffffffff


	//   ....[58]....
        /*0160*/ 	.word	0xffffffff


	//   ....[59]....
        /*0164*/ 	.word	0xffffffff


	//   ....[60]....
        /*0168*/ 	.word	0xffffffff


	//   ....[61]....
        /*016c*/ 	.word	0xffffffff


	//   ....[62]....
        /*0170*/ 	.word	0xffffffff


	//   ....[63]....
        /*0174*/ 	.word	0xffffffff


	//   ....[64]....
        /*0178*/ 	.word	0xffffffff


	//   ....[65]....
        /*017c*/ 	.word	0xffffffff


	//   ....[66]....
        /*0180*/ 	.word	0xffffffff


	//   ....[67]....
        /*0184*/ 	.word	0xffffffff


	//   ....[68]....
        /*0188*/ 	.word	0xffffffff


	//   ....[69]....
        /*018c*/ 	.word	0xffffffff


	//   ....[70]....
        /*0190*/ 	.word	0xffffffff


	//   ....[71]....
        /*0194*/ 	.word	0xffffffff


	//   ....[72]....
        /*0198*/ 	.word	0xffffffff


	//   ....[73]....
        /*019c*/ 	.word	0xffffffff


	//   ....[74]....
        /*01a0*/ 	.word	0xffffffff


	//   ....[75]....
        /*01a4*/ 	.word	0xffffffff


	//   ....[76]....
        /*01a8*/ 	.word	0xffffffff


	//   ....[77]....
        /*01ac*/ 	.word	0xffffffff


	//   ....[78]....
        /*01b0*/ 	.word	0xffffffff


	//   ....[79]....
        /*01b4*/ 	.word	0xffffffff


	//   ....[80]....
        /*01b8*/ 	.word	0xffffffff


	//   ....[81]....
        /*01bc*/ 	.word	0xffffffff


	//   ....[82]....
        /*01c0*/ 	.word	0xffffffff


	//   ....[83]....
        /*01c4*/ 	.word	0xffffffff


	//   ....[84]....
        /*01c8*/ 	.word	0xffffffff


	//   ....[85]....
        /*01cc*/ 	.word	0xffffffff


	//   ....[86]....
        /*01d0*/ 	.word	0xffffffff


	//   ....[87]....
        /*01d4*/ 	.word	0xffffffff


	//   ....[88]....
        /*01d8*/ 	.word	0xffffffff


	//   ....[89]....
        /*01dc*/ 	.word	0xffffffff


	//   ....[90]....
        /*01e0*/ 	.word	0xffffffff


	//   ....[91]....
        /*01e4*/ 	.word	0xffffffff


	//   ....[92]....
        /*01e8*/ 	.word	0xffffffff


	//   ....[93]....
        /*01ec*/ 	.word	0xffffffff


	//   ....[94]....
        /*01f0*/ 	.word	0xffffffff


	//   ....[95]....
        /*01f4*/ 	.word	0xffffffff


	//   ....[96]....
        /*01f8*/ 	.word	0xffffffff


	//   ....[97]....
        /*01fc*/ 	.word	0xffffffff


	//   ....[98]....
        /*0200*/ 	.word	0xffffffff


	//   ....[99]....
        /*0204*/ 	.word	0xffffffff


	//   ....[100]....
        /*0208*/ 	.word	0xffffffff


	//   ....[101]....
        /*020c*/ 	.word	0x0500000f


	//   ....[102]....
        /*0210*/ 	.word	0x0500000f


	//   ....[103]....
        /*0214*/ 	.word	0x0500000f


	//   ....[104]....
        /*0218*/ 	.word	0x0500000f


	//   ....[105]....
        /*021c*/ 	.word	0x0500000f


	//   ....[106]....
        /*0220*/ 	.word	0x0500000f


	//   ....[107]....
        /*0224*/ 	.word	0x0500000f


	//   ....[108]....
        /*0228*/ 	.word	0x0500000f


	//   ....[109]....
        /*022c*/ 	.word	0x0500000f


	//   ....[110]....
        /*0230*/ 	.word	0x0500000f


	//   ....[111]....
        /*0234*/ 	.word	0x0500000f


	//   ....[112]....
        /*0238*/ 	.word	0x0500000f


	//   ....[113]....
        /*023c*/ 	.word	0x0500000f


	//   ....[114]....
        /*0240*/ 	.word	0x0500000f


	//   ....[115]....
        /*0244*/ 	.word	0x0500000f


	//   ....[116]....
        /*0248*/ 	.word	0x0500000f


	//   ....[117]....
        /*024c*/ 	.word	0x0500000f


	//   ....[118]....
        /*0250*/ 	.word	0x0500000f


	//   ....[119]....
        /*0254*/ 	.word	0x0500000f


	//   ....[120]....
        /*0258*/ 	.word	0x0500000f


	//   ....[121]....
        /*025c*/ 	.word	0x0500000f


	//   ....[122]....
        /*0260*/ 	.word	0x0500000f


	//   ....[123]....
        /*0264*/ 	.word	0x0500000f


	//   ....[124]....
        /*0268*/ 	.word	0x0500000f


	//   ....[125]....
        /*026c*/ 	.word	0x0500000f


	//   ....[126]....
        /*0270*/ 	.word	0x0500000f


	//   ....[127]....
        /*0274*/ 	.word	0x0500000f


	//   ....[128]....
        /*0278*/ 	.word	0x0500000f


	//   ....[129]....
        /*027c*/ 	.word	0x0500000f


	//   ....[130]....
        /*0280*/ 	.word	0x0500000f


	//   ....[131]....
        /*0284*/ 	.word	0x0500000f


	//   ....[132]....
        /*0288*/ 	.word	0x0500000f


	//   ....[133]....
        /*028c*/ 	.word	0x0500000f


	//   ....[134]....
        /*0290*/ 	.word	0x0500000f


	//   ....[135]....
        /*0294*/ 	.word	0x0500000f


	//   ....[136]....
        /*0298*/ 	.word	0x0500000f


	//   ....[137]....
        /*029c*/ 	.word	0x0500000f


	//   ....[138]....
        /*02a0*/ 	.word	0x0500000f


	//   ....[139]....
        /*02a4*/ 	.word	0x0500000f


	//   ....[140]....
        /*02a8*/ 	.word	0x0500000f


	//   ....[141]....
        /*02ac*/ 	.word	0x0500000f


	//   ....[142]....
        /*02b0*/ 	.word	0x0500000f


	//   ....[143]....
        /*02b4*/ 	.word	0x0500000f


	//   ....[144]....
        /*02b8*/ 	.word	0x0500000f


	//   ....[145]....
        /*02bc*/ 	.word	0x0500000f


	//   ....[146]....
        /*02c0*/ 	.word	0x0500000f


	//   ....[147]....
        /*02c4*/ 	.word	0x0500000f


	//   ....[148]....
        /*02c8*/ 	.word	0x0500000f


	//   ....[149]....
        /*02cc*/ 	.word	0x0500000f


	//   ....[150]....
        /*02d0*/ 	.word	0x0500000f


	//   ....[151]....
        /*02d4*/ 	.word	0x0500000f


	//   ....[152]....
        /*02d8*/ 	.word	0x0500000f


	//   ....[153]....
        /*02dc*/ 	.word	0x0500000f


	//   ....[154]....
        /*02e0*/ 	.word	0x0500000f


	//   ....[155]....
        /*02e4*/ 	.word	0x0500000f


	//   ....[156]....
        /*02e8*/ 	.word	0x0500000f


	//   ....[157]....
        /*02ec*/ 	.word	0x0500000f


	//   ....[158]....
        /*02f0*/ 	.word	0x0500000f


	//   ....[159]....
        /*02f4*/ 	.word	0x0500000f


	//   ....[160]....
        /*02f8*/ 	.word	0x0500000f


	//   ....[161]....
        /*02fc*/ 	.word	0x0500000f


	//   ....[162]....
        /*0300*/ 	.word	0x0500000f


	//   ....[163]....
        /*0304*/ 	.word	0x0500000f


	//   ....[164]....
        /*0308*/ 	.word	0x0500000f


	//   ....[165]....
        /*030c*/ 	.word	0x0500000f


	//   ....[166]....
        /*0310*/ 	.word	0x0500000f


	//----- nvinfo : EIATTR_COOP_GROUP_INSTR_OFFSETS
	.align		4
.L_763:
        /*0314*/ 	.byte	0x04, 0x28
        /*0316*/ 	.short	(.L_765 - .L_764)


	//   ....[0]....
.L_764:
        /*0318*/ 	.word	0x00000070


	//   ....[1]....
        /*031c*/ 	.word	0x000000b0


	//   ....[2]....
        /*0320*/ 	.word	0x000002d0


	//   ....[3]....
        /*0324*/ 	.word	0x00000430


	//   ....[4]....
        /*0328*/ 	.word	0x00000550


	//   ....[5]....
        /*032c*/ 	.word	0x000006b0


	//   ....[6]....
        /*0330*/ 	.word	0x000012d0


	//   ....[7]....
        /*0334*/ 	.word	0x00002080


	//   ....[8]....
        /*0338*/ 	.word	0x000020a0


	//   ....[9]....
        /*033c*/ 	.word	0x000025c0


	//   ....[10]....
        /*0340*/ 	.word	0x000026c0


	//   ....[11]....
        /*0344*/ 	.word	0x00002df0


	//   ....[12]....
        /*0348*/ 	.word	0x00002e90


	//   ....[13]....
        /*034c*/ 	.word	0x00004810


	//   ....[14]....
        /*0350*/ 	.word	0x00004850


	//   ....[15]....
        /*0354*/ 	.word	0x00004d60


	//   ....[16]....
        /*0358*/ 	.word	0x00004e40


	//   ....[17]....
        /*035c*/ 	.word	0x00005420


	//   ....[18]....
        /*0360*/ 	.word	0x00005480


	//   ....[19]....
        /*0364*/ 	.word	0x00007030


	//   ....[20]....
        /*0368*/ 	.word	0x00007040


	//   ....[21]....
        /*036c*/ 	.word	0x00007070


	//   ....[22]....
        /*0370*/ 	.word	0x00007090


	//   ....[23]....
        /*0374*/ 	.word	0x000083a0


	//   ....[24]....
        /*0378*/ 	.word	0x000083c0


	//   ....[25]....
        /*037c*/ 	.word	0x00008470


	//   ....[26]....
        /*0380*/ 	.word	0x00008480


	//   ....[27]....
        /*0384*/ 	.word	0x00009530


	//   ....[28]....
        /*0388*/ 	.word	0x00009570


	//   ....[29]....
        /*038c*/ 	.word	0x000095b0


	//   ....[30]....
        /*0390*/ 	.word	0x000095f0


	//   ....[31]....
        /*0394*/ 	.word	0x00009630


	//   ....[32]....
        /*0398*/ 	.word	0x00009650


	//   ....[33]....
        /*039c*/ 	.word	0x00009fc0


	//   ....[34]....
        /*03a0*/ 	.word	0x00009fd0


	//   ....[35]....
        /*03a4*/ 	.word	0x0000ad10


	//   ....[36]....
        /*03a8*/ 	.word	0x0000bfc0


	//   ....[37]....
        /*03ac*/ 	.word	0x0000bfe0


	//   ....[38]....
        /*03b0*/ 	.word	0x0000bff0


	//   ....[39]....
        /*03b4*/ 	.word	0x0000c000


	//   ....[40]....
        /*03b8*/ 	.word	0x0000c010


	//   ....[41]....
        /*03bc*/ 	.word	0x0000c020


	//   ....[42]....
        /*03c0*/ 	.word	0x0000c030


	//   ....[43]....
        /*03c4*/ 	.word	0x0000c090


	//   ....[44]....
        /*03c8*/ 	.word	0x0000c0d0


	//   ....[45]....
        /*03cc*/ 	.word	0x0000c130


	//   ....[46]....
        /*03d0*/ 	.word	0x0000c140


	//   ....[47]....
        /*03d4*/ 	.word	0x0000c210


	//   ....[48]....
        /*03d8*/ 	.word	0x0000c860


	//   ....[49]....
        /*03dc*/ 	.word	0x0000c890


	//   ....[50]....
        /*03e0*/ 	.word	0x0000c8c0


	//   ....[51]....
        /*03e4*/ 	.word	0x0000c8f0


	//   ....[52]....
        /*03e8*/ 	.word	0x0000c900


	//   ....[53]....
        /*03ec*/ 	.word	0x0000c980


	//   ....[54]....
        /*03f0*/ 	.word	0x0000c9c0


	//   ....[55]....
        /*03f4*/ 	.word	0x0000ca10


	//   ....[56]....
        /*03f8*/ 	.word	0x0000ca40


	//   ....[57]....
        /*03fc*/ 	.word	0x0000caa0


	//   ....[58]....
        /*0400*/ 	.word	0x0000cae0


	//   ....[59]....
        /*0404*/ 	.word	0x0000cb30


	//   ....[60]....
        /*0408*/ 	.word	0x0000cb60


	//   ....[61]....
        /*040c*/ 	.word	0x0000cbb0


	//   ....[62]....
        /*0410*/ 	.word	0x0000cbf0


	//   ....[63]....
        /*0414*/ 	.word	0x0000cc40


	//   ....[64]....
        /*0418*/ 	.word	0x0000d400


	//   ....[65]....
        /*041c*/ 	.word	0x0000d430


	//   ....[66]....
        /*0420*/ 	.word	0x0000d450


	//   ....[67]....
        /*0424*/ 	.word	0x0000d460


	//   ....[68]....
        /*0428*/ 	.word	0x0000d480


	//   ....[69]....
        /*042c*/ 	.word	0x0000d4e0


	//   ....[70]....
        /*0430*/ 	.word	0x0000d500


	//   ....[71]....
        /*0434*/ 	.word	0x0000d520


	//   ....[72]....
        /*0438*/ 	.word	0x0000d530


	//   ....[73]....
        /*043c*/ 	.word	0x0000d590


	//   ....[74]....
        /*0440*/ 	.word	0x0000d5c0


	//   ....[75]....
        /*0444*/ 	.word	0x0000d640


	//   ....[76]....
        /*0448*/ 	.word	0x0000d8b0


	//   ....[77]....
        /*044c*/ 	.word	0x0000d8d0


	//   ....[78]....
        /*0450*/ 	.word	0x0000d8e0


	//   ....[79]....
        /*0454*/ 	.word	0x0000d900


	//   ....[80]....
        /*0458*/ 	.word	0x0000d990


	//   ....[81]....
        /*045c*/ 	.word	0x0000d9c0


	//   ....[82]....
        /*0460*/ 	.word	0x0000da30


	//   ....[83]....
        /*0464*/ 	.word	0x0000da60


	//   ....[84]....
        /*0468*/ 	.word	0x0000dad0


	//   ....[85]....
        /*046c*/ 	.word	0x0000db00


	//   ....[86]....
        /*0470*/ 	.word	0x0000db70


	//   ....[87]....
        /*0474*/ 	.word	0x0000dba0


	//   ....[88]....
        /*0478*/ 	.word	0x0000e070


	//   ....[89]....
        /*047c*/ 	.word	0x0000e0a0


	//   ....[90]....
        /*0480*/ 	.word	0x0000e0d0


	//   ....[91]....
        /*0484*/ 	.word	0x0000e100


	//   ....[92]....
        /*0488*/ 	.word	0x0000e130


	//   ....[93]....
        /*048c*/ 	.word	0x0000e140


	//   ....[94]....
        /*0490*/ 	.word	0x0000e1e0


	//   ....[95]....
        /*0494*/ 	.word	0x0000e200


	//   ....[96]....
        /*0498*/ 	.word	0x0000e290


	//   ....[97]....
        /*049c*/ 	.word	0x0000e2b0


	//   ....[98]....
        /*04a0*/ 	.word	0x0000e320


	//   ....[99]....
        /*04a4*/ 	.word	0x0000e350


	//   ....[100]....
        /*04a8*/ 	.word	0x0000e6d0


	//   ....[101]....
        /*04ac*/ 	.word	0x0000ec50


	//   ....[102]....
        /*04b0*/ 	.word	0x0000ed40


	//   ....[103]....
        /*04b4*/ 	.word	0x0000ede0


	//   ....[104]....
        /*04b8*/ 	.word	0x0000ee40


	//   ....[105]....
        /*04bc*/ 	.word	0x0000ef10


	//   ....[106]....
        /*04c0*/ 	.word	0x0000ef80


	//   ....[107]....
        /*04c4*/ 	.word	0x0000f050


	//   ....[108]....
        /*04c8*/ 	.word	0x0000f0d0


	//   ....[109]....
        /*04cc*/ 	.word	0x0000f1a0


	//   ....[110]....
        /*04d0*/ 	.word	0x0000f220


	//   ....[111]....
        /*04d4*/ 	.word	0x0000f300


	//   ....[112]....
        /*04d8*/ 	.word	0x0000f380


	//   ....[113]....
        /*04dc*/ 	.word	0x0000f440


	//   ....[114]....
        /*04e0*/ 	.word	0x0000f4d0


	//   ....[115]....
        /*04e4*/ 	.word	0x0000f540


	//   ....[116]....
        /*04e8*/ 	.word	0x0000f5e0


	//   ....[117]....
        /*04ec*/ 	.word	0x0000f6b0


	//   ....[118]....
        /*04f0*/ 	.word	0x0000f730


	//   ....[119]....
        /*04f4*/ 	.word	0x0000f800


	//   ....[120]....
        /*04f8*/ 	.word	0x0000f880


	//   ....[121]....
        /*04fc*/ 	.word	0x0000f950


	//   ....[122]....
        /*0500*/ 	.word	0x0000f9d0


	//   ....[123]....
        /*0504*/ 	.word	0x0000faa0


	//   ....[124]....
        /*0508*/ 	.word	0x0000fb20


	//   ....[125]....
        /*050c*/ 	.word	0x0000fbf0


	//   ....[126]....
        /*0510*/ 	.word	0x0000fc70


	//   ....[127]....
        /*0514*/ 	.word	0x0000fd40


	//   ....[128]....
        /*0518*/ 	.word	0x0000fdb0


	//   ....[129]....
        /*051c*/ 	.word	0x0000fe70


	//   ....[130]....
        /*0520*/ 	.word	0x0000ffb0


	//   ....[131]....
        /*0524*/ 	.word	0x00010080


	//   ....[132]....
        /*0528*/ 	.word	0x000100e0


	//   ....[133]....
        /*052c*/ 	.word	0x000101a0


	//   ....[134]....
        /*0530*/ 	.word	0x00010200


	//   ....[135]....
        /*0534*/ 	.word	0x000102c0


	//   ....[136]....
        /*0538*/ 	.word	0x00010320


	//   ....[137]....
        /*053c*/ 	.word	0x000103f0


	//   ....[138]....
        /*0540*/ 	.word	0x00010450


	//   ....[139]....
        /*0544*/ 	.word	0x00010520


	//   ....[140]....
        /*0548*/ 	.word	0x00010580


	//   ....[141]....
        /*054c*/ 	.word	0x00010660


	//   ....[142]....
        /*0550*/ 	.word	0x00010740


	//   ....[143]....
        /*0554*/ 	.word	0x000107e0


	//   ....[144]....
        /*0558*/ 	.word	0x00010840


	//   ....[145]....
        /*055c*/ 	.word	0x00010900


	//   ....[146]....
        /*0560*/ 	.word	0x000109c0


	//   ....[147]....
        /*0564*/ 	.word	0x00010a80


	//   ....[148]....
        /*0568*/ 	.word	0x00010b40


	//   ....[149]....
        /*056c*/ 	.word	0x00010c00


	//   ....[150]....
        /*0570*/ 	.word	0x00010cc0


	//   ....[151]....
        /*0574*/ 	.word	0x00010d80


	//   ....[152]....
        /*0578*/ 	.word	0x00010e40


	//   ....[153]....
        /*057c*/ 	.word	0x00010f00


	//   ....[154]....
        /*0580*/ 	.word	0x00011040


	//   ....[155]....
        /*0584*/ 	.word	0x000110e0


	//   ....[156]....
        /*0588*/ 	.word	0x000111b0


	//   ....[157]....
        /*058c*/ 	.word	0x000112a0


	//   ....[158]....
        /*0590*/ 	.word	0x00011310


	//   ....[159]....
        /*0594*/ 	.word	0x00011400


	//   ....[160]....
        /*0598*/ 	.word	0x00011470


	//   ....[161]....
        /*059c*/ 	.word	0x00011570


	//   ....[162]....
        /*05a0*/ 	.word	0x000115f0


	//   ....[163]....
        /*05a4*/ 	.word	0x000116e0


	//   ....[164]....
        /*05a8*/ 	.word	0x00011750


	//   ....[165]....
        /*05ac*/ 	.word	0x00011820


	//   ....[166]....
        /*05b0*/ 	.word	0x00011930


	//----- nvinfo : EIATTR_REG_RECONFIG
	.align		4
.L_765:
        /*05b4*/ 	.byte	0x01, 0x54
	.zero		2


	//----- nvinfo : EIATTR_SYSCALL_OFFSETS
	.align		4
        /*05b8*/ 	.byte	0x04, 0x46
        /*05ba*/ 	.short	(.L_767 - .L_766)


	//   ....[0]....
.L_766:
        /*05bc*/ 	.word	0x00001490


	//   ....[1]....
        /*05c0*/ 	.word	0x0000b530


	//   ....[2]....
        /*05c4*/ 	.word	0x0000b670


	//   ....[3]....
        /*05c8*/ 	.word	0x0000b760


	//   ....[4]....
        /*05cc*/ 	.word	0x0000c5a0


	//----- nvinfo : EIATTR_MBARRIER_INSTR_OFFSETS
	.align		4
.L_767:
        /*05d0*/ 	.byte	0x04, 0x39
        /*05d2*/ 	.short	(.L_769 - .L_768)


	//   ....[0]....
.L_768:
        /*05d4*/ 	.word	0x00000180
        /*05d8*/ 	.word	0x000000ff
        /*05dc*/ 	.word	0x00030800
        /*05e0*/ 	.short	0x0100
        /*05e2*/ 	.byte	0x08
	.zero		1


	//   ....[1]....
        /*05e4*/ 	.word	0x00000190
        /*05e8*/ 	.word	0x000000ff
        /*05ec*/ 	.word	0x00030820
        /*05f0*/ 	.short	0x0100
        /*05f2*/ 	.byte	0x08
	.zero		1


	//   ....[2]....
        /*05f4*/ 	.word	0x00000280
        /*05f8*/ 	.word	0x000000ff
        /*05fc*/ 	.word	0x00030830
        /*0600*/ 	.short	0x0100
        /*0602*/ 	.byte	0x08
	.zero		1


	//   ....[3]....
        /*0604*/ 	.word	0x00000290
        /*0608*/ 	.word	0x000000ff
        /*060c*/ 	.word	0x00030840
        /*0610*/ 	.short	0x0100
        /*0612*/ 	.byte	0x08
	.zero		1


	//   ....[4]....
        /*0614*/ 	.word	0x000002a0
        /*0618*/ 	.word	0x000000ff
        /*061c*/ 	.word	0x00030838
        /*0620*/ 	.short	0x0100
        /*0622*/ 	.byte	0x08
	.zero		1


	//   ....[5]....
        /*0624*/ 	.word	0x000002b0
        /*0628*/ 	.word	0x000000ff
        /*062c*/ 	.word	0x00030848
        /*0630*/ 	.short	0x0100
        /*0632*/ 	.byte	0x08
	.zero		1


	//   ....[6]....
        /*0634*/ 	.word	0x000003e0
        /*0638*/ 	.word	0x000000ff
        /*063c*/ 	.word	0x00030850
        /*0640*/ 	.short	0x0100
        /*0642*/ 	.byte	0x08
	.zero		1


	//   ....[7]....
        /*0644*/ 	.word	0x000003f0
        /*0648*/ 	.word	0x000000ff
        /*064c*/ 	.word	0x00030860
        /*0650*/ 	.short	0x0100
        /*0652*/ 	.byte	0x08
	.zero		1


	//   ....[8]....
        /*0654*/ 	.word	0x00000400
        /*0658*/ 	.word	0x000000ff
        /*065c*/ 	.word	0x00030858
        /*0660*/ 	.short	0x0100
        /*0662*/ 	.byte	0x08
	.zero		1


	//   ....[9]....
        /*0664*/ 	.word	0x00000410
        /*0668*/ 	.word	0x000000ff
        /*066c*/ 	.word	0x00030868
        /*0670*/ 	.short	0x0100
        /*0672*/ 	.byte	0x08
	.zero		1


	//   ....[10]....
        /*0674*/ 	.word	0x00000500
        /*0678*/ 	.word	0x000000ff
        /*067c*/ 	.word	0x00030870
        /*0680*/ 	.short	0x0100
        /*0682*/ 	.byte	0x06
	.zero		1


	//   ....[11]....
        /*0684*/ 	.word	0x00000510
        /*0688*/ 	.word	0x000000ff
        /*068c*/ 	.word	0x00030880
        /*0690*/ 	.short	0x0100
        /*0692*/ 	.byte	0x06
	.zero		1


	//   ....[12]....
        /*0694*/ 	.word	0x00000520
        /*0698*/ 	.word	0x000000ff
        /*069c*/ 	.word	0x00030878
        /*06a0*/ 	.short	0x0100
        /*06a2*/ 	.byte	0x06
	.zero		1


	//   ....[13]....
        /*06a4*/ 	.word	0x00000530
        /*06a8*/ 	.word	0x000000ff
        /*06ac*/ 	.word	0x00030888
        /*06b0*/ 	.short	0x0100
        /*06b2*/ 	.byte	0x06
	.zero		1


	//   ....[14]....
        /*06b4*/ 	.word	0x00000660
        /*06b8*/ 	.word	0x000000ff
        /*06bc*/ 	.word	0x00030890
        /*06c0*/ 	.short	0x0100
        /*06c2*/ 	.byte	0x08
	.zero		1


	//   ....[15]....
        /*06c4*/ 	.word	0x00000670
        /*06c8*/ 	.word	0x000000ff
        /*06cc*/ 	.word	0x000308a0
        /*06d0*/ 	.short	0x0100
        /*06d2*/ 	.byte	0x08
	.zero		1


	//   ....[16]....
        /*06d4*/ 	.word	0x00000680
        /*06d8*/ 	.word	0x000000ff
        /*06dc*/ 	.word	0x00030898
        /*06e0*/ 	.short	0x0100
        /*06e2*/ 	.byte	0x08
	.zero		1


	//   ....[17]....
        /*06e4*/ 	.word	0x00000690
        /*06e8*/ 	.word	0x000000ff
        /*06ec*/ 	.word	0x000308a8
        /*06f0*/ 	.short	0x0100
        /*06f2*/ 	.byte	0x08
	.zero		1


	//   ....[18]....
        /*06f4*/ 	.word	0x000007d0
        /*06f8*/ 	.word	0x000000ff
        /*06fc*/ 	.word	0x000308b0
        /*0700*/ 	.short	0x0100
        /*0702*/ 	.byte	0x08
	.zero		1


	//   ....[19]....
        /*0704*/ 	.word	0x000007e0
        /*0708*/ 	.word	0x000000ff
        /*070c*/ 	.word	0x000308c0
        /*0710*/ 	.short	0x0100
        /*0712*/ 	.byte	0x08
	.zero		1


	//   ....[20]....
        /*0714*/ 	.word	0x000007f0
        /*0718*/ 	.word	0x000000ff
        /*071c*/ 	.word	0x000308b8
        /*0720*/ 	.short	0x0100
        /*0722*/ 	.byte	0x08
	.zero		1


	//   ....[21]....
        /*0724*/ 	.word	0x00000800
        /*0728*/ 	.word	0x000000ff
        /*072c*/ 	.word	0x000308c8
        /*0730*/ 	.short	0x0100
        /*0732*/ 	.byte	0x08
	.zero		1


	//   ....[22]....
        /*0734*/ 	.word	0x000014b0
        /*0738*/ 	.word	0x000000ff
        /*073c*/ 	.word	0x00030800
        /*0740*/ 	.short	0x010a
        /*0742*/ 	.byte	0x27
	.zero		1


	//   ....[23]....
        /*0744*/ 	.word	0x00001540
        /*0748*/ 	.word	0x000000ff
        /*074c*/ 	.word	0x00030830
        /*0750*/ 	.short	0x010a
        /*0752*/ 	.byte	0x27
	.zero		1


	//   ....[24]....
        /*0754*/ 	.word	0x000015a0
        /*0758*/ 	.word	0x000000ff
        /*075c*/ 	.word	0x00030830
        /*0760*/ 	.short	0x010a
        /*0762*/ 	.byte	0x27
	.zero		1


	//   ....[25]....
        /*0764*/ 	.word	0x00001f90
        /*0768*/ 	.word	0x000000ff
        /*076c*/ 	.word	0x00000000
        /*0770*/ 	.short	0x0101
        /*0772*/ 	.byte	0x06
	.zero		1


	//   ....[26]....
        /*0774*/ 	.word	0x000039b0
        /*0778*/ 	.word	0x000000ff
        /*077c*/ 	.word	0x00030830
        /*0780*/ 	.short	0x010a
        /*0782*/ 	.byte	0x26
	.zero		1


	//   ....[27]....
        /*0784*/ 	.word	0x000039f0
        /*0788*/ 	.word	0x000000ff
        /*078c*/ 	.word	0x00030830
        /*0790*/ 	.short	0x010a
        /*0792*/ 	.byte	0x26
	.zero		1


	//   ....[28]....
        /*0794*/ 	.word	0x00004460
        /*0798*/ 	.word	0x000000ff
        /*079c*/ 	.word	0x00030850
        /*07a0*/ 	.short	0x010a
        /*07a2*/ 	.byte	0x0e
	.zero		1


	//   ....[29]....
        /*07a4*/ 	.word	0x000044a0
        /*07a8*/ 	.word	0x000000ff
        /*07ac*/ 	.word	0x00030850
        /*07b0*/ 	.short	0x010a
        /*07b2*/ 	.byte	0x0e
	.zero		1


	//   ....[30]....
        /*07b4*/ 	.word	0x00004910
        /*07b8*/ 	.word	0x000000ff
        /*07bc*/ 	.word	0x00000000
        /*07c0*/ 	.short	0x0101
        /*07c2*/ 	.byte	0x26
	.zero		1


	//   ....[31]....
        /*07c4*/ 	.word	0x00005dc0
        /*07c8*/ 	.word	0x000000ff
        /*07cc*/ 	.word	0x00000000
        /*07d0*/ 	.short	0x0101
        /*07d2*/ 	.byte	0x0e
	.zero		1


	//   ....[32]....
        /*07d4*/ 	.word	0x00005fa0
        /*07d8*/ 	.word	0x000000ff
        /*07dc*/ 	.word	0x00030830
        /*07e0*/ 	.short	0x010a
        /*07e2*/ 	.byte	0x26
	.zero		1


	//   ....[33]....
        /*07e4*/ 	.word	0x00005fe0
        /*07e8*/ 	.word	0x000000ff
        /*07ec*/ 	.word	0x00030830
        /*07f0*/ 	.short	0x010a
        /*07f2*/ 	.byte	0x26
	.zero		1


	//   ....[34]....
        /*07f4*/ 	.word	0x00006a50
        /*07f8*/ 	.word	0x000000ff
        /*07fc*/ 	.word	0x00030850
        /*0800*/ 	.short	0x010a
        /*0802*/ 	.byte	0x05
	.zero		1


	//   ....[35]....
        /*0804*/ 	.word	0x00006a90
        /*0808*/ 	.word	0x000000ff
        /*080c*/ 	.word	0x00030850
        /*0810*/ 	.short	0x010a
        /*0812*/ 	.byte	0x05
	.zero		1


	//   ....[36]....
        /*0814*/ 	.word	0x00006e40
        /*0818*/ 	.word	0x000000ff
        /*081c*/ 	.word	0x00000000
        /*0820*/ 	.short	0x0101
        /*0822*/ 	.byte	0x26
	.zero		1


	//   ....[37]....
        /*0824*/ 	.word	0x00007be0
        /*0828*/ 	.word	0x000000ff
        /*082c*/ 	.word	0x00000000
        /*0830*/ 	.short	0x0101
        /*0832*/ 	.byte	0x05
	.zero		1


	//   ....[38]....
        /*0834*/ 	.word	0x00008310
        /*0838*/ 	.word	0x000000ff
        /*083c*/ 	.word	0x00030850
        /*0840*/ 	.short	0x010a
        /*0842*/ 	.byte	0x05
	.zero		1


	//   ....[39]....
        /*0844*/ 	.word	0x00008350
        /*0848*/ 	.word	0x000000ff
        /*084c*/ 	.word	0x00030850
        /*0850*/ 	.short	0x010a
        /*0852*/ 	.byte	0x05
	.zero		1


	//   ....[40]....
        /*0854*/ 	.word	0x00008960
        /*0858*/ 	.word	0x000000ff
        /*085c*/ 	.word	0x00000000
        /*0860*/ 	.short	0x0101
        /*0862*/ 	.byte	0x04
	.zero		1


	//   ....[41]....
        /*0864*/ 	.word	0x00009660
        /*0868*/ 	.word	0x000000ff
        /*086c*/ 	.word	0x00000000
        /*0870*/ 	.short	0x0101
        /*0872*/ 	.byte	0x04
	.zero		1


	//   ....[42]....
        /*0874*/ 	.word	0x0000bd70
        /*0878*/ 	.word	0x000000ff
        /*087c*/ 	.word	0x00030840
        /*0880*/ 	.short	0x010a
        /*0882*/ 	.byte	0x2e
	.zero		1


	//   ....[43]....
        /*0884*/ 	.word	0x0000c360
        /*0888*/ 	.word	0x000000ff
        /*088c*/ 	.word	0x00030830
        /*0890*/ 	.short	0x0107
        /*0892*/ 	.byte	0x2e
	.zero		1


	//   ....[44]....
        /*0894*/ 	.word	0x0000c3d0
        /*0898*/ 	.word	0x000000ff
        /*089c*/ 	.word	0x00030830
        /*08a0*/ 	.short	0x0101
        /*08a2*/ 	.byte	0x2e
	.zero		1


	//   ....[45]....
        /*08a4*/ 	.word	0x0000cd90
        /*08a8*/ 	.word	0x000000ff
        /*08ac*/ 	.word	0x00030800
        /*08b0*/ 	.short	0x0107
        /*08b2*/ 	.byte	0x2e
	.zero		1


	//   ....[46]....
        /*08b4*/ 	.word	0x0000cdf0
        /*08b8*/ 	.word	0x000000ff
        /*08bc*/ 	.word	0x00030800
        /*08c0*/ 	.short	0x0101
        /*08c2*/ 	.byte	0x2e
	.zero		1


	//   ....[47]....
        /*08c4*/ 	.word	0x0000ce10
        /*08c8*/ 	.word	0x000000ff
        /*08cc*/ 	.word	0x00030820
        /*08d0*/ 	.short	0x010a
        /*08d2*/ 	.byte	0x2e
	.zero		1


	//   ....[48]....
        /*08d4*/ 	.word	0x0000d1f0
        /*08d8*/ 	.word	0x00000013
        /*08dc*/ 	.word	0x00030840
        /*08e0*/ 	.short	0x010a
        /*08e2*/ 	.byte	0x3f
	.zero		1


	//   ....[49]....
        /*08e4*/ 	.word	0x0000d730
        /*08e8*/ 	.word	0x00000013
        /*08ec*/ 	.word	0x00030830
        /*08f0*/ 	.short	0x0107
        /*08f2*/ 	.byte	0x3f
	.zero		1


	//   ....[50]....
        /*08f4*/ 	.word	0x0000d7e0
        /*08f8*/ 	.word	0x00000013
        /*08fc*/ 	.word	0x00030830
        /*0900*/ 	.short	0x0101
        /*0902*/ 	.byte	0x3f
	.zero		1


	//   ....[51]....
        /*0904*/ 	.word	0x0000d840
        /*0908*/ 	.word	0x00000006
        /*090c*/ 	.word	0x00030860
        /*0910*/ 	.short	0x010a
        /*0912*/ 	.byte	0x3f
	.zero		1


	//   ....[52]....
        /*0914*/ 	.word	0x0000dcf0
        /*0918*/ 	.word	0x00000006
        /*091c*/ 	.word	0x00030850
        /*0920*/ 	.short	0x0107
        /*0922*/ 	.byte	0x3f
	.zero		1


	//   ....[53]....
        /*0924*/ 	.word	0x0000de40
        /*0928*/ 	.word	0x00000006
        /*092c*/ 	.word	0x00030850
        /*0930*/ 	.short	0x0101
        /*0932*/ 	.byte	0x3f
	.zero		1


	//   ....[54]....
        /*0934*/ 	.word	0x0000dfe0
        /*0938*/ 	.word	0x00000000
        /*093c*/ 	.word	0x00030860
        /*0940*/ 	.short	0x010a
        /*0942*/ 	.byte	0x3f
	.zero		1


	//   ....[55]....
        /*0944*/ 	.word	0x0000e510
        /*0948*/ 	.word	0x00000000
        /*094c*/ 	.word	0x00030850
        /*0950*/ 	.short	0x0107
        /*0952*/ 	.byte	0x3f
	.zero		1


	//   ....[56]....
        /*0954*/ 	.word	0x0000e5c0
        /*0958*/ 	.word	0x00000000
        /*095c*/ 	.word	0x00030850
        /*0960*/ 	.short	0x0101
        /*0962*/ 	.byte	0x3f
	.zero		1


	//   ....[57]....
        /*0964*/ 	.word	0x0000e660
        /*0968*/ 	.word	0x00000007
        /*096c*/ 	.word	0x00030820
        /*0970*/ 	.short	0x010a
        /*0972*/ 	.byte	0x3f
	.zero		1


	//   ....[58]....
        /*0974*/ 	.word	0x0000e7e0
        /*0978*/ 	.word	0x00000005
        /*097c*/ 	.word	0x00030840
        /*0980*/ 	.short	0x010a
        /*0982*/ 	.byte	0x3f
	.zero		1


	//   ....[59]....
        /*0984*/ 	.word	0x0000e880
        /*0988*/ 	.word	0x00000007
        /*098c*/ 	.word	0x00030840
        /*0990*/ 	.short	0x010a
        /*0992*/ 	.byte	0x3f
	.zero		1


	//   ....[60]....
        /*0994*/ 	.word	0x0000e8c0
        /*0998*/ 	.word	0x00000005
        /*099c*/ 	.word	0x00030860
        /*09a0*/ 	.short	0x010a
        /*09a2*/ 	.byte	0x3f
	.zero		1


	//   ....[61]....
        /*09a4*/ 	.word	0x0000e900
        /*09a8*/ 	.word	0x00000007
        /*09ac*/ 	.word	0x00030860
        /*09b0*/ 	.short	0x010a
        /*09b2*/ 	.byte	0x3f
	.zero		1


	//   ....[62]....
        /*09b4*/ 	.word	0x0000e970
        /*09b8*/ 	.word	0x00000003
        /*09bc*/ 	.word	0x00030800
        /*09c0*/ 	.short	0x010a
        /*09c2*/ 	.byte	0x3f
	.zero		1


	//   ....[63]....
        /*09c4*/ 	.word	0x0000e9d0
        /*09c8*/ 	.word	0x00000003
        /*09cc*/ 	.word	0x00030830
        /*09d0*/ 	.short	0x010a
        /*09d2*/ 	.byte	0x3f
	.zero		1


	//   ....[64]....
        /*09d4*/ 	.word	0x0000ea30
        /*09d8*/ 	.word	0x00000005
        /*09dc*/ 	.word	0x00030830
        /*09e0*/ 	.short	0x010a
        /*09e2*/ 	.byte	0x3f
	.zero		1


	//   ....[65]....
        /*09e4*/ 	.word	0x0000ea90
        /*09e8*/ 	.word	0x00000003
        /*09ec*/ 	.word	0x00030850
        /*09f0*/ 	.short	0x010a
        /*09f2*/ 	.byte	0x3f
	.zero		1


	//   ....[66]....
        /*09f4*/ 	.word	0x0000eaf0
        /*09f8*/ 	.word	0x00000005
        /*09fc*/ 	.word	0x00030830
        /*0a00*/ 	.short	0x010a
        /*0a02*/ 	.byte	0x3f
	.zero		1


	//   ....[67]....
        /*0a04*/ 	.word	0x0000eb50
        /*0a08*/ 	.word	0x00000003
        /*0a0c*/ 	.word	0x00030850
        /*0a10*/ 	.short	0x010a
        /*0a12*/ 	.byte	0x3f
	.zero		1


	//   ....[68]....
        /*0a14*/ 	.word	0x0000ebb0
        /*0a18*/ 	.word	0x00000003
        /*0a1c*/ 	.word	0x00030850
        /*0a20*/ 	.short	0x010a
        /*0a22*/ 	.byte	0x3f
	.zero		1


	//   ....[69]....
        /*0a24*/ 	.word	0x0000ec90
        /*0a28*/ 	.word	0x00000003
        /*0a2c*/ 	.word	0x00030840
        /*0a30*/ 	.short	0x010a
        /*0a32*/ 	.byte	0x3f
	.zero		1


	//   ....[70]....
        /*0a34*/ 	.word	0x0000feb0
        /*0a38*/ 	.word	0x00000003
        /*0a3c*/ 	.word	0x00030820
        /*0a40*/ 	.short	0x010a
        /*0a42*/ 	.byte	0x3f
	.zero		1


	//   ....[71]....
        /*0a44*/ 	.word	0x0000ff00
        /*0a48*/ 	.word	0x00000013
        /*0a4c*/ 	.word	0x00030840
        /*0a50*/ 	.short	0x010a
        /*0a52*/ 	.byte	0x3f
	.zero		1


	//   ....[72]....
        /*0a54*/ 	.word	0x00010690
        /*0a58*/ 	.word	0x00000006
        /*0a5c*/ 	.word	0x00030860
        /*0a60*/ 	.short	0x010a
        /*0a62*/ 	.byte	0x3f
	.zero		1


	//   ....[73]....
        /*0a64*/ 	.word	0x00010f90
        /*0a68*/ 	.word	0x00000000
        /*0a6c*/ 	.word	0x00030860
        /*0a70*/ 	.short	0x010a
        /*0a72*/ 	.byte	0x3f
	.zero		1


	//   ....[74]....
        /*0a74*/ 	.word	0x00011850
        /*0a78*/ 	.word	0x00000007
        /*0a7c*/ 	.word	0x00030820
        /*0a80*/ 	.short	0x010a
        /*0a82*/ 	.byte	0x3f
	.zero		1


	//   ....[75]....
        /*0a84*/ 	.word	0x000119f0
        /*0a88*/ 	.word	0x00000005
        /*0a8c*/ 	.word	0x00030840
        /*0a90*/ 	.short	0x010a
        /*0a92*/ 	.byte	0x3f
	.zero		1


	//   ....[76]....
        /*0a94*/ 	.word	0x00011a40
        /*0a98*/ 	.word	0x00000007
        /*0a9c*/ 	.word	0x00030840
        /*0aa0*/ 	.short	0x010a
        /*0aa2*/ 	.byte	0x3f
	.zero		1


	//   ....[77]....
        /*0aa4*/ 	.word	0x00011a90
        /*0aa8*/ 	.word	0x00000005
        /*0aac*/ 	.word	0x00030860
        /*0ab0*/ 	.short	0x010a
        /*0ab2*/ 	.byte	0x3f
	.zero		1


	//----- nvinfo : EIATTR_NUM_MBARRIERS
	.align		4
.L_769:
        /*0ab4*/ 	.byte	0x03, 0x38
        /*0ab6*/ 	.short	0x0016


	//----- nvinfo : EIATTR_EXIT_INSTR_OFFSETS
	.align		4
        /*0ab8*/ 	.byte	0x04, 0x1c
        /*0aba*/ 	.short	(.L_771 - .L_770)


	//   ....[0]....
.L_770:
        /*0abc*/ 	.word	0x0000e950


	//----- nvinfo : EIATTR_MAX_THREADS
	.align		4
.L_771:
        /*0ac0*/ 	.byte	0x04, 0x05
        /*0ac2*/ 	.short	(.L_773 - .L_772)
.L_772:
        /*0ac4*/ 	.word	0x00000180
        /*0ac8*/ 	.word	0x00000001
        /*0acc*/ 	.word	0x00000001


	//----- nvinfo : EIATTR_CRS_STACK_SIZE
	.align		4
.L_773:
        /*0ad0*/ 	.byte	0x04, 0x1e
        /*0ad2*/ 	.short	(.L_775 - .L_774)
.L_774:
        /*0ad4*/ 	.word	0x00000000


	//----- nvinfo : EIATTR_CBANK_PARAM_SIZE
	.align		4
.L_775:
        /*0ad8*/ 	.byte	0x03, 0x19
        /*0ada*/ 	.short	0x0a70


	//----- nvinfo : EIATTR_PARAM_CBANK
	.align		4
        /*0adc*/ 	.byte	0x04, 0x0a
        /*0ade*/ 	.short	(.L_777 - .L_776)
	.align		4
.L_776:
        /*0ae0*/ 	.word	index@(.nv.constant0._ZN7cutlass13device_kernelIN5flash11enable_sm90INS1_16FlashAttnFwdSm90INS1_25CollectiveMainloopFwdSm90ILi2EN4cute5tupleIJNS5_1CILi1EEES8_S8_EEENS6_IJNS7_ILi128EEENS7_ILi96EEENS7_ILi192EEEEEELi192ENS_10bfloat16_tEfNS_4arch4Sm90ELb1ELb0ELb0ELb0ELb1ELb0ELb0ELb1ELb1ELb1ELb1ELb0EEENS1_21CollectiveEpilogueFwdINS6_IJSA_SC_SB_EEES9_SE_SG_Li256ELb0ELb1ELb1ELb0EEENS1_19SingleTileSchedulerILb0ELb1ELb1ELi128EEEEEEEEEvNT_6ParamsE)
        /*0ae4*/ 	.short	0x0210
        /*0ae6*/ 	.short	0x0a70


	//----- nvinfo : EIATTR_SW_WAR
	.align		4
.L_777:
        /*0ae8*/ 	.byte	0x04, 0x36
        /*0aea*/ 	.short	(.L_779 - .L_778)
.L_778:
        /*0aec*/ 	.word	0x00000008
.L_779:


//--------------------- .nv.info._ZN7cutlass13device_kernelIN5flash11enable_sm90INS1_16FlashAttnFwdSm90INS1_25CollectiveMainloopFwdSm90ILi2EN4cute5tupleIJNS5_1CILi1EEES8_S8_EEENS6_IJNS7_ILi128EEENS7_ILi96EEENS7_ILi192EEEEEELi192ENS_10bfloat16_tEfNS_4arch4Sm90ELb1ELb0ELb0ELb1ELb1ELb0ELb0ELb1ELb1ELb1ELb1ELb0EEENS1_21CollectiveEpilogueFwdINS6_IJSA_SC_SB_EEES9_SE_SG_Li256ELb1ELb1ELb1ELb0EEENS1_36VarlenDynamicPersistentTileSchedulerILi128ELi96ELi256ELi128ELb1ELb1ELb1ELb1ELb1ELb1EEEEEEEEEvNT_6ParamsE --------------------------
	.section	.nv.info._ZN7cutlass13device_kernelIN5flash11enable_sm90INS1_16FlashAttnFwdSm90INS1_25CollectiveMainloopFwdSm90ILi2EN4cute5tupleIJNS5_1CILi1EEES8_S8_EEENS6_IJNS7_ILi128EEENS7_ILi96EEENS7_ILi192EEEEEELi192ENS_10bfloat16_tEfNS_4arch4Sm90ELb1ELb0ELb0ELb1ELb1ELb0ELb0ELb1ELb1ELb1ELb1ELb0EEENS1_21CollectiveEpilogueFwdINS6_IJSA_SC_SB_EEES9_SE_SG_Li256ELb1ELb1ELb1ELb0EEENS1_36VarlenDynamicPersistentTileSchedulerILi128ELi96ELi256ELi128ELb1ELb1ELb1ELb1ELb1ELb1EEEEEEEEEvNT_6ParamsE,"",@"SHT_CUDA_INFO"
	.sectionflags	@""
	.align	4


	//----- nvinfo : EIATTR_CUDA_API_VERSION
	.align		4
        /*0000*/ 	.byte	0x04, 0x37
        /*0002*/ 	.short	(.L_781 - .L_780)
.L_780:
        /*0004*/ 	.word	0x00000082


	//----- nvinfo : EIATTR_KPARAM_INFO
	.align		4
.L_781:
        /*0008*/ 	.byte	0x04, 0x17
        /*000a*/ 	.short	(.L_783 - .L_782)
.L_782:
        /*000c*/ 	.word	0x00000000
        /*0010*/ 	.short	0x0000
        /*0012*/ 	.short	0x0070
        /*0014*/ 	.byte	0x00, 0xf0, 0x01, 0x2a


	//----- nvinfo : EIATTR_SPARSE_MMA_MASK
	.align		4
.L_783:
        /*0018*/ 	.byte	0x03, 0x50
        /*001a*/ 	.short	0x0000


	//----- nvinfo : EIATTR_MAXREG_COUNT
	.align		4
        /*001c*/ 	.byte	0x03, 0x1b
        /*001e*/ 	.short	0x00a8


	//----- nvinfo : EIATTR_NUM_BARRIERS
	.align		4
        /*0020*/ 	.byte	0x02, 0x4c
        /*0022*/ 	.byte	0x09
	.zero		1


	//----- nvinfo : EIATTR_EXTERNS
	.align		4
        /*0024*/ 	.byte	0x04, 0x0f
        /*0026*/ 	.short	(.L_785 - .L_784)


	//   ....[0]....
	.align		4
.L_784:
        /*0028*/ 	.word	index@(__assertfail)


	//----- nvinfo : EIATTR_ANNOTATIONS
	.align		4
.L_785:
        /*002c*/ 	.byte	0x04, 0x55
        /*002e*/ 	.short	(.L_787 - .L_786)


	//   ....[0]....
.L_786:
        /* <DEDUP_REMOVED lines=20> */


	//----- nvinfo : EIATTR_MERCURY_ISA_VERSION
	.align		4
.L_787:
        /*0158*/ 	.byte	0x03, 0x5f
        /*015a*/ 	.short	0x0101


	//----- nvinfo : EIATTR_UNUSED_LOAD_BYTE_OFFSET
	.align		4
        /*015c*/ 	.byte	0x04, 0x44
        /*015e*/ 	.short	(.L_789 - .L_788)


	//   ....[0]....
.L_788:
        /*0160*/ 	.word	0x00000950
        /*0164*/ 	.word	0x0000fff0


	//   ....[1]....
        /*0168*/ 	.word	0x00009860
        /*016c*/ 	.word	0x0000fff0


	//----- nvinfo : EIATTR_INT_WARP_WIDE_INSTR_OFFSETS
	.align		4
.L_789:
        /*0170*/ 	.byte	0x04, 0x31
        /*0172*/ 	.short	(.L_791 - .L_790)


	//   ....[0]....
.L_790:
        /*0174*/ 	.word	0x000000c0


	//   ....[1]....
        /*0178*/ 	.word	0x000000d0


	//   ....[2]....
        /*017c*/ 	.word	0x00000170


	//   ....[3]....
        /*0180*/ 	.word	0x0000eea0


	//   ....[4]....
        /*0184*/ 	.word	0x0000ef30


	//   ....[5]....
        /*0188*/ 	.word	0x00011d00


	//   ....[6]....
        /*018c*/ 	.word	0x00011d90


	//----- nvinfo : EIATTR_COOP_GROUP_MASK_REGIDS
	.align		4
.L_791:
        /*0190*/ 	.byte	0x04, 0x29
        /*0192*/ 	.short	(.L_793 - .L_792)


	//   ....[0]....
.L_792:
        /*0194*/ 	.word	0xffffffff


	//   ....[1]....
        /*0198*/ 	.word	0xffffffff


	//   ....[2]....
        /*019c*/ 	.word	0xffffffff


	//   ....[3]....
        /*01a0*/ 	.word	0xffffffff


	//   ....[4]....
        /*01a4*/ 	.word	0xffffffff


	//   ....[5]....
        /*01a8*/ 	.word	0xffffffff


	//   ....[6]....
        /*01ac*/ 	.word	0xffffffff


	//   ....[7]....
        /*01b0*/ 	.word	0xffffffff


	//   ....[8]....
        /*01b4*/ 	.word	0xffffffff


	//   ....[9]....
        /*01b8*/ 	.word	0xffffffff


	//   ....[10]....
        /*01bc*/ 	.word	0xffffffff


	//   ....[11]....
        /*01c0*/ 	.word	0xffffffff


	//   ....[12]....
        /*01c4*/ 	.word	0xffffffff


	//   ....[13]....
        /*01c8*/ 	.word	0xffffffff


	//   ....[14]....
        /*01cc*/ 	.word	0xffffffff


	//   ....[15]....
        /*01d0*/ 	.word	0xffffffff


	//   ....[16]....
        /*01d4*/ 	.word	0xffffffff


	//   ....[17]....
        /*01d8*/ 	.word	0xffffffff


	//   ....[18]....
        /*01dc*/ 	.word	0xffffffff


	//   ....[19]....
        /*01e0*/ 	.word	0xffffffff


	//   ....[20]....
        /*01e4*/ 	.word	0xffffffff


	//   ....[21]....
        /*01e8*/ 	.word	0xffffffff


	//   ....[22]....
        /*01ec*/ 	.word	0xffffffff


	//   ....[23]....
        /*01f0*/ 	.word	0xffffffff


	//   ....[24]....
        /*01f4*/ 	.word	0xffffffff


	//   ....[25]....
        /*01f8*/ 	.word	0xffffffff


	//   ....[26]....
        /*01fc*/ 	.word	0xffffffff


	//   ....[27]....
        /*0200*/ 	.word	0xffffffff


	//   ....[28]....
        /*0204*/ 	.word	0xffffffff


	//   ....[29]....
        /*0208*/ 	.word	0xffffffff


	//   ....[30]....
        /*020c*/ 	.word	0xffffffff


	//   ....[31]....
        /*0210*/ 	.word	0xffffffff


	//   ....[32]....
        /*0214*/ 	.word	0xffffffff


	//   ....[33]....
        /*0218*/ 	.word	0xffffffff


	//   ....[34]....
        /*021c*/ 	.word	0xffffffff


	//   ....[35]....
        /*0220*/ 	.word	0xffffffff


	//   ....[36]....
        /*0224*/ 	.word	0xffffffff


	//   ....[37]....
        /*0228*/ 	.word	0xffffffff


	//   ....[38]....
        /*022c*/ 	.word	0xffffffff


	//   ....[39]....
        /*0230*/ 	.word	0xffffffff


	//   ....[40]....
        /*0234*/ 	.word	0xffffffff


	//   ....[41]....
        /*0238*/ 	.word	0xffffffff


	//   ....[42]....
        /*023c*/ 	.word	0xffffffff


	//   ....[43]....
        /*0240*/ 	.word	0xffffffff


	//   ....[44]....
        /*0244*/ 	.word	0xffffffff


	//   ....[45]....
        /*0248*/ 	.word	0xffffffff


	//   ....[46]....
        /*024c*/ 	.word	0xffffffff


	//   ....[47]....
        /*0250*/ 	.word	0xffffffff


	//   ....[48]....
        /*0254*/ 	.word	0xffffffff


	//   ....[49]....
        /*0258*/ 	.word	0xffffffff


	//   ....[50]....
        /*025c*/ 	.word	0xffffffff


	//   ....[51]....
        /*0260*/ 	.word	0xffffffff


	//   ....[52]....
        /*0264*/ 	.word	0xffffffff


	//   ....[53]....
        /*0268*/ 	.word	0xffffffff


	//   ....[54]....
        /*026c*/ 	.word	0xffffffff


	//   ....[55]....
        /*0270*/ 	.word	0xffffffff


	//   ....[56]....
        /*0274*/ 	.word	0xffffffff


	//   ....[57]....
        /*0278*/ 	.word	0xffffffff


	//   ....[58]....
        /*027c*/ 	.word	0xffffffff


	//   ....[59]....
        /*0280*/ 	.word	0xffffffff


	//   ....[60]....
        /*0284*/ 	.word	0xffffffff


	//   ....[61]....
        /*0288*/ 	.word	0xffffffff


	//   ....[62]....
        /*028c*/ 	.word	0xffffffff


	//   ....[63]....
        /*0290*/ 	.word	0xffffffff


	//   ....[64]....
        /*0294*/ 	.word	0xffffffff


	//   ....[65]....
        /*0298*/ 	.word	0xffffffff


	//   ....[66]....
        /*029c*/ 	.word	0xffffffff


	//   ....[67]....
        /*02a0*/ 	.word	0xffffffff


	//   ....[68]....
        /*02a4*/ 	.word	0xffffffff


	//   ....[69]....
        /*02a8*/ 	.word	0xffffffff


	//   ....[70]....
        /*02ac*/ 	.word	0xffffffff


	//   ....[71]....
        /*02b0*/ 	.word	0xffffffff


	//   ....[72]....
        /*02b4*/ 	.word	0xffffffff


	//   ....[73]....
        /*02b8*/ 	.word	0xffffffff


	//   ....[74]....
        /*02bc*/ 	.word	0xffffffff


	//   ....[75]....
        /*02c0*/ 	.word	0xffffffff


	//   ....[76]....
        /*02c4*/ 	.word	0xffffffff


	//   ....[77]....
        /*02c8*/ 	.word	0xffffffff


	//   ....[78]....
        /*02cc*/ 	.word	0xffffffff


	//   ....[79]....
        /*02d0*/ 	.word	0xffffffff


	//   ....[80]....
        /*02d4*/ 	.word	0xffffffff


	//   ....[81]....
        /*02d8*/ 	.word	0xffffffff


	//   ....[82]....
        /*02dc*/ 	.word	0xffffffff


	//   ....[83]....
        /*02e0*/ 	.word	0xffffffff


	//   ....[84]....
        /*02e4*/ 	.word	0xffffffff


	//   ....[85]....
        /*02e8*/ 	.word	0xffffffff


	//   ....[86]....
        /*02ec*/ 	.word	0xffffffff


	//   ....[87]....
        /*02f0*/ 	.word	0xffffffff


	//   ....[88]....
        /*02f4*/ 	.word	0xffffffff


	//   ....[89]....
        /*02f8*/ 	.word	0xffffffff


	//   ....[90]....
        /*02fc*/ 	.word	0xffffffff


	//   ....[91]....
        /*0300*/ 	.word	0xffffffff


	//   ....[92]....
        /*0304*/ 	.word	0xffffffff


	//   ....[93]....
        /*0308*/ 	.word	0xffffffff


	//   ....[94]....
        /*030c*/ 	.word	0xffffffff


	//   ....[95]....
        /*0310*/ 	.word	0xffffffff


	//   ....[96]....
        /*0314*/ 	.word	0xffffffff


	//   ....[97]....
        /*0318*/ 	.word	0xffffffff


	//   ....[98]....
        /*031c*/ 	.word	0xffffffff


	//   ....[99]....
        /*0320*/ 	.word	0xffffffff


	//   ....[100]....
        /*0324*/ 	.word	0xffffffff


	//   ....[101]....
        /*0328*/ 	.word	0xffffffff


	//   ....[102]....
        /*032c*/ 	.word	0xffffffff


	//   ....[103]....
        /*0330*/ 	.word	0xffffffff


	//   ....[104]....
        /*0334*/ 	.word	0xffffffff


	//   ....[105]....
        /*0338*/ 	.word	0xffffffff


	//   ....[106]....
        /*033c*/ 	.word	0xffffffff


	//   ....[107]....
        /*0340*/ 	.word	0xffffffff


	//   ....[108]....
        /*0344*/ 	.word	0xffffffff


	//   ....[109]....
        /*0348*/ 	.word	0xffffffff


	//   ....[110]....
        /*034c*/ 	.word	0xffffffff


	//   ....[111]....
        /*0350*/ 	.word	0xffffffff


	//   ....[112]....
        /*0354*/ 	.word	0xffffffff


	//   ....[113]....
        /*0358*/ 	.word	0xffffffff


	//   ....[114]....
        /*035c*/ 	.word	0xffffffff


	//   ....[115]....
        /*0360*/ 	.word	0xffffffff


	//   ....[116]....
        /*0364*/ 	.word	0xffffffff


	//   ....[117]....
        /*0368*/ 	.word	0xffffffff


	//   ....[118]....
        /*036c*/ 	.word	0xffffffff


	//   ....[119]....
        /*0370*/ 	.word	0xffffffff


	//   ....[120]....
        /*0374*/ 	.word	0xffffffff


	//   ....[121]....
        /*0378*/ 	.word	0xffffffff


	//   ....[122]....
        /*037c*/ 	.word	0xffffffff


	//   ....[123]....
        /*0380*/ 	.word	0xffffffff


	//   ....[124]....
        /*0384*/ 	.word	0xffffffff


	//   ....[125]....
        /*0388*/ 	.word	0xffffffff


	//   ....[126]....
        /*038c*/ 	.word	0xffffffff


	//   ....[127]....
        /*0390*/ 	.word	0xffffffff


	//   ....[128]....
        /*0394*/ 	.word	0xffffffff


	//   ....[129]....
        /*0398*/ 	.word	0xffffffff


	//   ....[130]....
        /*039c*/ 	.word	0xffffffff


	//   ....[131]....
        /*03a0*/ 	.word	0xffffffff


	//   ....[132]....
        /*03a4*/ 	.word	0xffffffff


	//   ....[133]....
        /*03a8*/ 	.word	0xffffffff


	//   ....[134]....
        /*03ac*/ 	.word	0xffffffff


	//   ....[135]....
        /*03b0*/ 	.word	0xffffffff


	//   ....[136]....
        /*03b4*/ 	.word	0xffffffff


	//   ....[137]....
        /*03b8*/ 	.word	0xffffffff


	//   ....[138]....
        /*03bc*/ 	.word	0xffffffff


	//   ....[139]....
        /*03c0*/ 	.word	0xffffffff


	//   ....[140]....
        /*03c4*/ 	.word	0xffffffff


	//   ....[141]....
        /*03c8*/ 	.word	0xffffffff


	//   ....[142]....
        /*03cc*/ 	.word	0xffffffff


	//   ....[143]....
        /*03d0*/ 	.word	0xffffffff


	//   ....[144]....
        /*03d4*/ 	.word	0xffffffff


	//   ....[145]....
        /*03d8*/ 	.word	0xffffffff


	//   ....[146]....
        /*03dc*/ 	.word	0xffffffff


	//   ....[147]....
        /*03e0*/ 	.word	0xffffffff


	//   ....[148]....
        /*03e4*/ 	.word	0xffffffff


	//   ....[149]....
        /*03e8*/ 	.word	0xffffffff


	//   ....[150]....
        /*03ec*/ 	.word	0xffffffff


	//   ....[151]....
        /*03f0*/ 	.word	0x0500000f


	//   ....[152]....
        /*03f4*/ 	.word	0x0500000f


	//   ....[153]....
        /*03f8*/ 	.word	0x0500000f


	//   ....[154]....
        /*03fc*/ 	.word	0x0500000f


	//   ....[155]....
        /*0400*/ 	.word	0x0500000f


	//   ....[156]....
        /*0404*/ 	.word	0x0500000f


	//   ....[157]....
        /*0408*/ 	.word	0x0500000f


	//   ....[158]....
        /*040c*/ 	.word	0x0500000f


	//   ....[159]....
        /*0410*/ 	.word	0x0500000f


	//   ....[160]....
        /*0414*/ 	.word	0x0500000f


	//   ....[161]....
        /*0418*/ 	.word	0x0500000f


	//   ....[162]....
        /*041c*/ 	.word	0x0500000f


	//   ....[163]....
        /*0420*/ 	.word	0x0500000f


	//   ....[164]....
        /*0424*/ 	.word	0x0500000f


	//   ....[165]....
        /*0428*/ 	.word	0x0500000f


	//   ....[166]....
        /*042c*/ 	.word	0x0500000f


	//   ....[167]....
        /*0430*/ 	.word	0x0500000f


	//   ....[168]....
        /*0434*/ 	.word	0x0500000f


	//   ....[169]....
        /*0438*/ 	.word	0x0500000f


	//   ....[170]....
        /*043c*/ 	.word	0x0500000f


	//   ....[171]....
        /*0440*/ 	.word	0x0500000f


	//   ....[172]....
        /*0444*/ 	.word	0x0500000f


	//   ....[173]....
        /*0448*/ 	.word	0x0500000f


	//   ....[174]....
        /*044c*/ 	.word	0x0500000f


	//   ....[175]....
        /*0450*/ 	.word	0x0500000f


	//   ....[176]....
        /*0454*/ 	.word	0x0500000f


	//   ....[177]....
        /*0458*/ 	.word	0x0500000f


	//   ....[178]....
        /*045c*/ 	.word	0x0500000f


	//   ....[179]....
        /*0460*/ 	.word	0x0500000f


	//   ....[180]....
        /*0464*/ 	.word	0x0500000f


	//   ....[181]....
        /*0468*/ 	.word	0x0500000f


	//   ....[182]....
        /*046c*/ 	.word	0x0500000f


	//   ....[183]....
        /*0470*/ 	.word	0x0500000f


	//   ....[184]....
        /*0474*/ 	.word	0x0500000f


	//   ....[185]....
        /*0478*/ 	.word	0x0500000f


	//   ....[186]....
        /*047c*/ 	.word	0x0500000f


	//   ....[187]....
        /*0480*/ 	.word	0x0500000f


	//   ....[188]....
        /*0484*/ 	.word	0x0500000f


	//   ....[189]....
        /*0488*/ 	.word	0x0500000f


	//   ....[190]....
        /*048c*/ 	.word	0x0500000f


	//   ....[191]....
        /*0490*/ 	.word	0x0500000f


	//   ....[192]....
        /*0494*/ 	.word	0x0500000f


	//   ....[193]....
        /*0498*/ 	.word	0x0500000f


	//   ....[194]....
        /*049c*/ 	.word	0x0500000f


	//   ....[195]....
        /*04a0*/ 	.word	0x0500000f


	//   ....[196]....
        /*04a4*/ 	.word	0x0500000f


	//   ....[197]....
        /*04a8*/ 	.word	0x0500000f


	//   ....[198]....
        /*04ac*/ 	.word	0x0500000f


	//   ....[199]....
        /*04b0*/ 	.word	0x0500000f


	//   ....[200]....
        /*04b4*/ 	.word	0x0500000f


	//   ....[201]....
        /*04b8*/ 	.word	0x0500000f


	//   ....[202]....
        /*04bc*/ 	.word	0x0500000f


	//   ....[203]....
        /*04c0*/ 	.word	0x0500000f


	//   ....[204]....
        /*04c4*/ 	.word	0x0500000f


	//   ....[205]....
        /*04c8*/ 	.word	0x0500000f


	//   ....[206]....
        /*04cc*/ 	.word	0x0500000f


	//   ....[207]....
        /*04d0*/ 	.word	0x0500000f


	//   ....[208]....
        /*04d4*/ 	.word	0x0500000f


	//   ....[209]....
        /*04d8*/ 	.word	0x0500000f


	//   ....[210]....
        /*04dc*/ 	.word	0x0500000f


	//   ....[211]....
        /*04e0*/ 	.word	0x0500000f


	//   ....[212]....
        /*04e4*/ 	.word	0x0500000f


	//   ....[213]....
        /*04e8*/ 	.word	0x0500000f


	//   ....[214]....
        /*04ec*/ 	.word	0x0500000f


	//   ....[215]....
        /*04f0*/ 	.word	0x0500000f


	//   ....[216]....
        /*04f4*/ 	.word	0x0500000f


	//   ....[217]....
        /*04f8*/ 	.word	0x0500000f


	//   ....[218]....
        /*04fc*/ 	.word	0x0500000f


	//   ....[219]....
        /*0500*/ 	.word	0x0500000f


	//   ....[220]....
        /*0504*/ 	.word	0x0500000f


	//   ....[221]....
        /*0508*/ 	.word	0x0500000f


	//   ....[222]....
        /*050c*/ 	.word	0x0500000f


	//   ....[223]....
        /*0510*/ 	.word	0x0500000f


	//   ....[224]....
        /*0514*/ 	.word	0x0500000f


	//   ....[225]....
        /*0518*/ 	.word	0x0500000f


	//   ....[226]....
        /*051c*/ 	.word	0x0500000f


	//   ....[227]....
        /*0520*/ 	.word	0x0500000f


	//   ....[228]....
        /*0524*/ 	.word	0x0500000f


	//   ....[229]....
        /*0528*/ 	.word	0x0500000f


	//   ....[230]....
        /*052c*/ 	.word	0x0500000f


	//   ....[231]....
        /*0530*/ 	.word	0x0500000f


	//   ....[232]....
        /*0534*/ 	.word	0x0500000f


	//   ....[233]....
        /*0538*/ 	.word	0x0500000f


	//   ....[234]....
        /*053c*/ 	.word	0x0500000f


	//----- nvinfo : EIATTR_COOP_GROUP_INSTR_OFFSETS
	.align		4
.L_793:
        /*0540*/ 	.byte	0x04, 0x28
        /*0542*/ 	.short	(.L_795 - .L_794)


	//   ....[0]....
.L_794:
        /*0544*/ 	.word	0x00000070


	//   ....[1]....
        /*0548*/ 	.word	0x000000b0


	//   ....[2]....
        /*054c*/ 	.word	0x000002d0


	//   ....[3]....
        /*0550*/ 	.word	0x00000430


	//   ....[4]....
        /*0554*/ 	.word	0x00000550


	//   ....[5]....
        /*0558*/ 	.word	0x000006b0


	//   ....[6]....
        /*055c*/ 	.word	0x00001dc0


	//   ....[7]....
        /*0560*/ 	.word	0x00002930


	//   ....[8]....
        /*0564*/ 	.word	0x00002960


	//   ....[9]....
        /*0568*/ 	.word	0x00002f10


	//   ....[10]....
        /*056c*/ 	.word	0x00002f90


	//   ....[11]....
        /*0570*/ 	.word	0x00003700


	//   ....[12]....
        /*0574*/ 	.word	0x00003770


	//   ....[13]....
        /*0578*/ 	.word	0x00005140


	//   ....[14]....
        /*057c*/ 	.word	0x00005600


	//   ....[15]....
        /*0580*/ 	.word	0x00005620


	//   ....[16]....
        /*0584*/ 	.word	0x00005680


	//   ....[17]....
        /*0588*/ 	.word	0x00005c80


	//   ....[18]....
        /*058c*/ 	.word	0x00005d10


	//   ....[19]....
        /*0590*/ 	.word	0x00007a30


	//   ....[20]....
        /*0594*/ 	.word	0x00007a40


	//   ....[21]....
        /*0598*/ 	.word	0x00007a70


	//   ....[22]....
        /*059c*/ 	.word	0x00007a80


	//   ....[23]....
        /*05a0*/ 	.word	0x00008d80


	//   ....[24]....
        /*05a4*/ 	.word	0x00008db0


	//   ....[25]....
        /*05a8*/ 	.word	0x00008e70


	//   ....[26]....
        /*05ac*/ 	.word	0x00008e80


	//   ....[27]....
        /*05b0*/ 	.word	0x0000a6e0


	//   ....[28]....
        /*05b4*/ 	.word	0x0000a700


	//   ....[29]....
        /*05b8*/ 	.word	0x0000a710


	//   ....[30]....
        /*05bc*/ 	.word	0x0000a720


	//   ....[31]....
        /*05c0*/ 	.word	0x0000b000


	//   ....[32]....
        /*05c4*/ 	.word	0x0000b020


	//   ....[33]....
        /*05c8*/ 	.word	0x0000b160


	//   ....[34]....
        /*05cc*/ 	.word	0x0000b180


	//   ....[35]....
        /*05d0*/ 	.word	0x0000b280


	//   ....[36]....
        /*05d4*/ 	.word	0x0000b2a0


	//   ....[37]....
        /*05d8*/ 	.word	0x0000b3b0


	//   ....[38]....
        /*05dc*/ 	.word	0x0000b3d0


	//   ....[39]....
        /*05e0*/ 	.word	0x0000b830


	//   ....[40]....
        /*05e4*/ 	.word	0x0000b840


	//   ....[41]....
        /*05e8*/ 	.word	0x0000bf00


	//   ....[42]....
        /*05ec*/ 	.word	0x0000bf10


	//   ....[43]....
        /*05f0*/ 	.word	0x0000cfb0


	//   ....[44]....
        /*05f4*/ 	.word	0x0000cfe0


	//   ....[45]....
        /*05f8*/ 	.word	0x0000d100


	//   ....[46]....
        /*05fc*/ 	.word	0x0000d120


	//   ....[47]....
        /*0600*/ 	.word	0x0000d220


	//   ....[48]....
        /*0604*/ 	.word	0x0000d240


	//   ....[49]....
        /*0608*/ 	.word	0x0000d350


	//   ....[50]....
        /*060c*/ 	.word	0x0000d370


	//   ....[51]....
        /*0610*/ 	.word	0x0000d510


	//   ....[52]....
        /*0614*/ 	.word	0x0000d700


	//   ....[53]....
        /*0618*/ 	.word	0x0000d730


	//   ....[54]....
        /*061c*/ 	.word	0x0000d760


	//   ....[55]....
        /*0620*/ 	.word	0x0000d790


	//   ....[56]....
        /*0624*/ 	.word	0x0000d7c0


	//   ....[57]....
        /*0628*/ 	.word	0x0000d7f0


	//   ....[58]....
        /*062c*/ 	.word	0x0000d960


	//   ....[59]....
        /*0630*/ 	.word	0x0000d990


	//   ....[60]....
        /*0634*/ 	.word	0x0000d9c0


	//   ....[61]....
        /*0638*/ 	.word	0x0000d9f0


	//   ....[62]....
        /*063c*/ 	.word	0x0000da20


	//   ....[63]....
        /*0640*/ 	.word	0x0000da50


	//   ....[64]....
        /*0644*/ 	.word	0x0000dae0


	//   ....[65]....
        /*0648*/ 	.word	0x0000db10


	//   ....[66]....
        /*064c*/ 	.word	0x0000db20


	//   ....[67]....
        /*0650*/ 	.word	0x0000db60


	//   ....[68]....
        /*0654*/ 	.word	0x0000fa40


	//   ....[69]....
        /*0658*/ 	.word	0x0000fa60


	//   ....[70]....
        /*065c*/ 	.word	0x0000fb10


	//   ....[71]....
        /*0660*/ 	.word	0x0000fb30


	//   ....[72]....
        /*0664*/ 	.word	0x0000fbd0


	//   ....[73]....
        /*0668*/ 	.word	0x0000fbf0


	//   ....[74]....
        /*066c*/ 	.word	0x0000fc90


	//   ....[75]....
        /*0670*/ 	.word	0x0000fcb0


	//   ....[76]....
        /*0674*/ 	.word	0x0000fd50


	//   ....[77]....
        /*0678*/ 	.word	0x0000fd70


	//   ....[78]....
        /*067c*/ 	.word	0x0000fd80


	//   ....[79]....
        /*0680*/ 	.word	0x0000fe10


	//   ....[80]....
        /*0684*/ 	.word	0x00010510


	//   ....[81]....
        /*0688*/ 	.word	0x00010540


	//   ....[82]....
        /*068c*/ 	.word	0x000105a0


	//   ....[83]....
        /*0690*/ 	.word	0x00010600


	//   ....[84]....
        /*0694*/ 	.word	0x00010650


	//   ....[85]....
        /*0698*/ 	.word	0x000106b0


	//   ....[86]....
        /*069c*/ 	.word	0x00010700


	//   ....[87]....
        /*06a0*/ 	.word	0x00010760


	//   ....[88]....
        /*06a4*/ 	.word	0x000107b0


	//   ....[89]....
        /*06a8*/ 	.word	0x00010810


	//   ....[90]....
        /*06ac*/ 	.word	0x00010860


	//   ....[91]....
        /*06b0*/ 	.word	0x000108c0


	//   ....[92]....
        /*06b4*/ 	.word	0x00010910


	//   ....[93]....
        /*06b8*/ 	.word	0x00010960


	//   ....[94]....
        /*06bc*/ 	.word	0x00010980


	//   ....[95]....
        /*06c0*/ 	.word	0x000109c0


	//   ....[96]....
        /*06c4*/ 	.word	0x00011170


	//   ....[97]....
        /*06c8*/ 	.word	0x000111b0


	//   ....[98]....
        /*06cc*/ 	.word	0x000111c0


	//   ....[99]....
        /*06d0*/ 	.word	0x00011220


	//   ....[100]....
        /*06d4*/ 	.word	0x00011230


	//   ....[101]....
        /*06d8*/ 	.word	0x00011290


	//   ....[102]....
        /*06dc*/ 	.word	0x000112c0


	//   ....[103]....
        /*06e0*/ 	.word	0x00011300


	//   ....[104]....
        /*06e4*/ 	.word	0x00011330


	//   ....[105]....
        /*06e8*/ 	.word	0x00011370


	//   ....[106]....
        /*06ec*/ 	.word	0x000113a0


	//   ....[107]....
        /*06f0*/ 	.word	0x000113e0


	//   ....[108]....
        /*06f4*/ 	.word	0x00011650


	//   ....[109]....
        /*06f8*/ 	.word	0x00011670


	//   ....[110]....
        /*06fc*/ 	.word	0x00011680


	//   ....[111]....
        /*0700*/ 	.word	0x00011710


	//   ....[112]....
        /*0704*/ 	.word	0x00011720


	//   ....[113]....
        /*0708*/ 	.word	0x000117b0


	//   ....[114]....
        /*070c*/ 	.word	0x000117c0


	//   ....[115]....
        /*0710*/ 	.word	0x00011850


	//   ....[116]....
        /*0714*/ 	.word	0x00011860


	//   ....[117]....
        /*0718*/ 	.word	0x000118f0


	//   ....[118]....
        /*071c*/ 	.word	0x00011900


	//   ....[119]....
        /*0720*/ 	.word	0x00011910


	//   ....[120]....
        /*0724*/ 	.word	0x00011ed0


	//   ....[121]....
        /*0728*/ 	.word	0x00011f10


	//   ....[122]....
        /*072c*/ 	.word	0x00011f50


	//   ....[123]....
        /*0730*/ 	.word	0x00011f80


	//   ....[124]....
        /*0734*/ 	.word	0x00012010


	//   ....[125]....
        /*0738*/ 	.word	0x00012040


	//   ....[126]....
        /*073c*/ 	.word	0x000120b0


	//   ....[127]....
        /*0740*/ 	.word	0x000120e0


	//   ....[128]....
        /*0744*/ 	.word	0x00012150


	//   ....[129]....
        /*0748*/ 	.word	0x00012180


	//   ....[130]....
        /*074c*/ 	.word	0x000121b0


	//   ....[131]....
        /*0750*/ 	.word	0x00012200


	//   ....[132]....
        /*0754*/ 	.word	0x00012640


	//   ....[133]....
        /*0758*/ 	.word	0x00012650


	//   ....[134]....
        /*075c*/ 	.word	0x00012690


	//   ....[135]....
        /*0760*/ 	.word	0x000126d0


	//   ....[136]....
        /*0764*/ 	.word	0x00012700


	//   ....[137]....
        /*0768*/ 	.word	0x00012730


	//   ....[138]....
        /*076c*/ 	.word	0x00012760


	//   ....[139]....
        /*0770*/ 	.word	0x00012790


	//   ....[140]....
        /*0774*/ 	.word	0x00012940


	//   ....[141]....
        /*0778*/ 	.word	0x00012970


	//   ....[142]....
        /*077c*/ 	.word	0x000129a0


	//   ....[143]....
        /*0780*/ 	.word	0x000129d0


	//   ....[144]....
        /*0784*/ 	.word	0x00012a00


	//   ....[145]....
        /*0788*/ 	.word	0x00012a30


	//   ....[146]....
        /*078c*/ 	.word	0x00012af0


	//   ....[147]....
        /*0790*/ 	.word	0x00012b10


	//   ....[148]....
        /*0794*/ 	.word	0x00012b30


	//   ....[149]....
        /*0798*/ 	.word	0x00012b90


	//   ....[150]....
        /*079c*/ 	.word	0x000135b0


	//   ....[151]....
        /*07a0*/ 	.word	0x00013b70


	//   ....[152]....
        /*07a4*/ 	.word	0x00013c60


	//   ....[153]....
        /*07a8*/ 	.word	0x00013d00


	//   ....[154]....
        /*07ac*/ 	.word	0x00013d60


	//   ....[155]....
        /*07b0*/ 	.word	0x00013e70


	//   ....[156]....
        /*07b4*/ 	.word	0x00013ee0


	//   ....[157]....
        /*07b8*/ 	.word	0x00013ff0


	//   ....[158]....
        /*07bc*/ 	.word	0x00014060


	//   ....[159]....
        /*07c0*/ 	.word	0x00014170


	//   ....[160]....
        /*07c4*/ 	.word	0x000141e0


	//   ....[161]....
        /*07c8*/ 	.word	0x000142f0


	//   ....[162]....
        /*07cc*/ 	.word	0x00014360


	//   ....[163]....
        /*07d0*/ 	.word	0x00014400


	//   ....[164]....
        /*07d4*/ 	.word	0x00014510


	//   ....[165]....
        /*07d8*/ 	.word	0x00014580


	//   ....[166]....
        /*07dc*/ 	.word	0x00014600


	//   ....[167]....
        /*07e0*/ 	.word	0x000146d0


	//   ....[168]....
        /*07e4*/ 	.word	0x00014750


	//   ....[169]....
        /*07e8*/ 	.word	0x00014830


	//   ....[170]....
        /*07ec*/ 	.word	0x000148b0


	//   ....[171]....
        /*07f0*/ 	.word	0x00014990


	//   ....[172]....
        /*07f4*/ 	.word	0x00014a10


	//   ....[173]....
        /*07f8*/ 	.word	0x00014af0


	//   ....[174]....
        /*07fc*/ 	.word	0x00014b70


	//   ....[175]....
        /*0800*/ 	.word	0x00014c50


	//   ....[176]....
        /*0804*/ 	.word	0x00014cd0


	//   ....[177]....
        /*0808*/ 	.word	0x00014da0


	//   ....[178]....
        /*080c*/ 	.word	0x00014e20


	//   ....[179]....
        /*0810*/ 	.word	0x00014ee0


	//   ....[180]....
        /*0814*/ 	.word	0x00015010


	//   ....[181]....
        /*0818*/ 	.word	0x000150e0


	//   ....[182]....
        /*081c*/ 	.word	0x00015150


	//   ....[183]....
        /*0820*/ 	.word	0x00015220


	//   ....[184]....
        /*0824*/ 	.word	0x00015280


	//   ....[185]....
        /*0828*/ 	.word	0x00015350


	//   ....[186]....
        /*082c*/ 	.word	0x000153b0


	//   ....[187]....
        /*0830*/ 	.word	0x00015480


	//   ....[188]....
        /*0834*/ 	.word	0x000154e0


	//   ....[189]....
        /*0838*/ 	.word	0x000155b0


	//   ....[190]....
        /*083c*/ 	.word	0x00015610


	//   ....[191]....
        /*0840*/ 	.word	0x000156f0


	//   ....[192]....
        /*0844*/ 	.word	0x000157e0


	//   ....[193]....
        /*0848*/ 	.word	0x00015880


	//   ....[194]....
        /*084c*/ 	.word	0x000158e0


	//   ....[195]....
        /*0850*/ 	.word	0x000159e0


	//   ....[196]....
        /*0854*/ 	.word	0x00015a40


	//   ....[197]....
        /*0858*/ 	.word	0x00015b40


	//   ....[198]....
        /*085c*/ 	.word	0x00015ba0


	//   ....[199]....
        /*0860*/ 	.word	0x00015ca0


	//   ....[200]....
        /*0864*/ 	.word	0x00015d00


	//   ....[201]....
        /*0868*/ 	.word	0x00015e00


	//   ....[202]....
        /*086c*/ 	.word	0x00015e60


	//   ....[203]....
        /*0870*/ 	.word	0x00015f30


	//   ....[204]....
        /*0874*/ 	.word	0x00016070


	//   ....[205]....
        /*0878*/ 	.word	0x00016110


	//   ....[206]....
        /*087c*/ 	.word	0x000161f0


	//   ....[207]....
        /*0880*/ 	.word	0x000162c0


	//   ....[208]....
        /*0884*/ 	.word	0x00016320


	//   ....[209]....
        /*0888*/ 	.word	0x00016410


	//   ....[210]....
        /*088c*/ 	.word	0x00016470


	//   ....[211]....
        /*0890*/ 	.word	0x00016560


	//   ....[212]....
        /*0894*/ 	.word	0x000165c0


	//   ....[213]....
        /*0898*/ 	.word	0x000166b0


	//   ....[214]....
        /*089c*/ 	.word	0x00016710


	//   ....[215]....
        /*08a0*/ 	.word	0x000167f0


	//   ....[216]....
        /*08a4*/ 	.word	0x00016880


	//   ....[217]....
        /*08a8*/ 	.word	0x00016920


	//   ....[218]....
        /*08ac*/ 	.word	0x00016a90


	//   ....[219]....
        /*08b0*/ 	.word	0x00016b00


	//   ....[220]....
        /*08b4*/ 	.word	0x00016b80


	//   ....[221]....
        /*08b8*/ 	.word	0x00016bf0


	//   ....[222]....
        /*08bc*/ 	.word	0x00016c60


	//   ....[223]....
        /*08c0*/ 	.word	0x00016ce0


	//   ....[224]....
        /*08c4*/ 	.word	0x00016d60


	//   ....[225]....
        /*08c8*/ 	.word	0x00016df0


	//   ....[226]....
        /*08cc*/ 	.word	0x00016e60


	//   ....[227]....
        /*08d0*/ 	.word	0x00016ed0


	//   ....[228]....
        /*08d4*/ 	.word	0x00016f40


	//   ....[229]....
        /*08d8*/ 	.word	0x00016fc0


	//   ....[230]....
        /*08dc*/ 	.word	0x00017030


	//   ....[231]....
        /*08e0*/ 	.word	0x000170c0


	//   ....[232]....
        /*08e4*/ 	.word	0x00017120


	//   ....[233]....
        /*08e8*/ 	.word	0x000171b0


	//   ....[234]....
        /*08ec*/ 	.word	0x000172e0


	//----- nvinfo : EIATTR_REG_RECONFIG
	.align		4
.L_795:
        /*08f0*/ 	.byte	0x01, 0x54
	.zero		2


	//----- nvinfo : EIATTR_SYSCALL_OFFSETS
	.align		4
        /*08f4*/ 	.byte	0x04, 0x46
        /*08f6*/ 	.short	(.L_797 - .L_796)


	//   ....[0]....
.L_796:
        /*08f8*/ 	.word	0x00001f40


	//   ....[1]....
        /*08fc*/ 	.word	0x0000f090


	//   ....[2]....
        /*0900*/ 	.word	0x0000f1e0


	//   ....[3]....
        /*0904*/ 	.word	0x0000f2d0


	//   ....[4]....
        /*0908*/ 	.word	0x000101a0


	//----- nvinfo : EIATTR_MBARRIER_INSTR_OFFSETS
	.align		4
.L_797:
        /*090c*/ 	.byte	0x04, 0x39
        /*090e*/ 	.short	(.L_799 - .L_798)


	//   ....[0]....
.L_798:
        /*0910*/ 	.word	0x00000180
        /*0914*/ 	.word	0x000000ff
        /*0918*/ 	.word	0x00030800
        /*091c*/ 	.short	0x0100
        /*091e*/ 	.byte	0x08
	.zero		1


	//   ....[1]....
        /*0920*/ 	.word	0x00000190
        /*0924*/ 	.word	0x000000ff
        /*0928*/ 	.word	0x00030820
        /*092c*/ 	.short	0x0100
        /*092e*/ 	.byte	0x08
	.zero		1


	//   ....[2]....
        /*0930*/ 	.word	0x00000280
        /*0934*/ 	.word	0x000000ff
        /*0938*/ 	.word	0x00030830
        /*093c*/ 	.short	0x0100
        /*093e*/ 	.byte	0x08
	.zero		1


	//   ....[3]....
        /*0940*/ 	.word	0x00000290
        /*0944*/ 	.word	0x000000ff
        /*0948*/ 	.word	0x00030840
        /*094c*/ 	.short	0x0100
        /*094e*/ 	.byte	0x08
	.zero		1


	//   ....[4]....
        /*0950*/ 	.word	0x000002a0
        /*0954*/ 	.word	0x000000ff
        /*0958*/ 	.word	0x00030838
        /*095c*/ 	.short	0x0100
        /*095e*/ 	.byte	0x08
	.zero		1


	//   ....[5]....
        /*0960*/ 	.word	0x000002b0
        /*0964*/ 	.word	0x000000ff
        /*0968*/ 	.word	0x00030848
        /*096c*/ 	.short	0x0100
        /*096e*/ 	.byte	0x08
	.zero		1


	//   ....[6]....
        /*0970*/ 	.word	0x000003e0
        /*0974*/ 	.word	0x000000ff
        /*0978*/ 	.word	0x00030850
        /*097c*/ 	.short	0x0100
        /*097e*/ 	.byte	0x08
	.zero		1


	//   ....[7]....
        /*0980*/ 	.word	0x000003f0
        /*0984*/ 	.word	0x000000ff
        /*0988*/ 	.word	0x00030860
        /*098c*/ 	.short	0x0100
        /*098e*/ 	.byte	0x08
	.zero		1


	//   ....[8]....
        /*0990*/ 	.word	0x00000400
        /*0994*/ 	.word	0x000000ff
        /*0998*/ 	.word	0x00030858
        /*099c*/ 	.short	0x0100
        /*099e*/ 	.byte	0x08
	.zero		1


	//   ....[9]....
        /*09a0*/ 	.word	0x00000410
        /*09a4*/ 	.word	0x000000ff
        /*09a8*/ 	.word	0x00030868
        /*09ac*/ 	.short	0x0100
        /*09ae*/ 	.byte	0x08
	.zero		1


	//   ....[10]....
        /*09b0*/ 	.word	0x00000500
        /*09b4*/ 	.word	0x000000ff
        /*09b8*/ 	.word	0x00030870
        /*09bc*/ 	.short	0x0100
        /*09be*/ 	.byte	0x06
	.zero		1


	//   ....[11]....
        /*09c0*/ 	.word	0x00000510
        /*09c4*/ 	.word	0x000000ff
        /*09c8*/ 	.word	0x00030880
        /*09cc*/ 	.short	0x0100
        /*09ce*/ 	.byte	0x06
	.zero		1


	//   ....[12]....
        /*09d0*/ 	.word	0x00000520
        /*09d4*/ 	.word	0x000000ff
        /*09d8*/ 	.word	0x00030878
        /*09dc*/ 	.short	0x0100
        /*09de*/ 	.byte	0x06
	.zero		1


	//   ....[13]....
        /*09e0*/ 	.word	0x00000530
        /*09e4*/ 	.word	0x000000ff
        /*09e8*/ 	.word	0x00030888
        /*09ec*/ 	.short	0x0100
        /*09ee*/ 	.byte	0x06
	.zero		1


	//   ....[14]....
        /*09f0*/ 	.word	0x00000660
        /*09f4*/ 	.word	0x000000ff
        /*09f8*/ 	.word	0x00030890
        /*09fc*/ 	.short	0x0100
        /*09fe*/ 	.byte	0x08
	.zero		1


	//   ....[15]....
        /*0a00*/ 	.word	0x00000670
        /*0a04*/ 	.word	0x000000ff
        /*0a08*/ 	.word	0x000308a0
        /*0a0c*/ 	.short	0x0100
        /*0a0e*/ 	.byte	0x08
	.zero		1


	//   ....[16]....
        /*0a10*/ 	.word	0x00000680
        /*0a14*/ 	.word	0x000000ff
        /*0a18*/ 	.word	0x00030898
        /*0a1c*/ 	.short	0x0100
        /*0a1e*/ 	.byte	0x08
	.zero		1


	//   ....[17]....
        /*0a20*/ 	.word	0x00000690
        /*0a24*/ 	.word	0x000000ff
        /*0a28*/ 	.word	0x000308a8
        /*0a2c*/ 	.short	0x0100
        /*0a2e*/ 	.byte	0x08
	.zero		1


	//   ....[18]....
        /*0a30*/ 	.word	0x000007d0
        /*0a34*/ 	.word	0x000000ff
        /*0a38*/ 	.word	0x000308b0
        /*0a3c*/ 	.short	0x0100
        /*0a3e*/ 	.byte	0x08
	.zero		1


	//   ....[19]....
        /*0a40*/ 	.word	0x000007e0
        /*0a44*/ 	.word	0x000000ff
        /*0a48*/ 	.word	0x000308c0
        /*0a4c*/ 	.short	0x0100
        /*0a4e*/ 	.byte	0x08
	.zero		1


	//   ....[20]....
        /*0a50*/ 	.word	0x000007f0
        /*0a54*/ 	.word	0x000000ff
        /*0a58*/ 	.word	0x000308b8
        /*0a5c*/ 	.short	0x0100
        /*0a5e*/ 	.byte	0x08
	.zero		1


	//   ....[21]....
        /*0a60*/ 	.word	0x00000800
        /*0a64*/ 	.word	0x000000ff
        /*0a68*/ 	.word	0x000308c8
        /*0a6c*/ 	.short	0x0100
        /*0a6e*/ 	.byte	0x08
	.zero		1


	//   ....[22]....
        /*0a70*/ 	.word	0x00001fc0
        /*0a74*/ 	.word	0x000000ff
        /*0a78*/ 	.word	0x00030800
        /*0a7c*/ 	.short	0x010a
        /*0a7e*/ 	.byte	0x28
	.zero		1


	//   ....[23]....
        /*0a80*/ 	.word	0x00002070
        /*0a84*/ 	.word	0x00000000
        /*0a88*/ 	.word	0x00030830
        /*0a8c*/ 	.short	0x010a
        /*0a8e*/ 	.byte	0x3f
	.zero		1


	//   ....[24]....
        /*0a90*/ 	.word	0x000020b0
        /*0a94*/ 	.word	0x00000000
        /*0a98*/ 	.word	0x00030830
        /*0a9c*/ 	.short	0x010a
        /*0a9e*/ 	.byte	0x3f
	.zero		1


	//   ....[25]....
        /*0aa0*/ 	.word	0x00002a50
        /*0aa4*/ 	.word	0x000000ff
        /*0aa8*/ 	.word	0x00000000
        /*0aac*/ 	.short	0x0101
        /*0aae*/ 	.byte	0x05
	.zero		1


	//   ....[26]....
        /*0ab0*/ 	.word	0x00004210
        /*0ab4*/ 	.word	0x000000ff
        /*0ab8*/ 	.word	0x00030830
        /*0abc*/ 	.short	0x010a
        /*0abe*/ 	.byte	0x07
	.zero		1


	//   ....[27]....
        /*0ac0*/ 	.word	0x00004250
        /*0ac4*/ 	.word	0x000000ff
        /*0ac8*/ 	.word	0x00030830
        /*0acc*/ 	.short	0x010a
        /*0ace*/ 	.byte	0x07
	.zero		1


	//   ....[28]....
        /*0ad0*/ 	.word	0x00004d90
        /*0ad4*/ 	.word	0x000000ff
        /*0ad8*/ 	.word	0x00030850
        /*0adc*/ 	.short	0x010a
        /*0ade*/ 	.byte	0x0a
	.zero		1


	//   ....[29]....
        /*0ae0*/ 	.word	0x00004dd0
        /*0ae4*/ 	.word	0x000000ff
        /*0ae8*/ 	.word	0x00030850
        /*0aec*/ 	.short	0x010a
        /*0aee*/ 	.byte	0x0a
	.zero		1


	//   ....[30]....
        /*0af0*/ 	.word	0x00005130
        /*0af4*/ 	.word	0x000000ff
        /*0af8*/ 	.word	0x00000000
        /*0afc*/ 	.short	0x0101
        /*0afe*/ 	.byte	0x07
	.zero		1


	//   ....[31]....
        /*0b00*/ 	.word	0x000066b0
        /*0b04*/ 	.word	0x000000ff
        /*0b08*/ 	.word	0x00000000
        /*0b0c*/ 	.short	0x0101
        /*0b0e*/ 	.byte	0x0a
	.zero		1


	//   ....[32]....
        /*0b10*/ 	.word	0x000068a0
        /*0b14*/ 	.word	0x000000ff
        /*0b18*/ 	.word	0x00030830
        /*0b1c*/ 	.short	0x010a
        /*0b1e*/ 	.byte	0x07
	.zero		1


	//   ....[33]....
        /*0b20*/ 	.word	0x000068e0
        /*0b24*/ 	.word	0x000000ff
        /*0b28*/ 	.word	0x00030830
        /*0b2c*/ 	.short	0x010a
        /*0b2e*/ 	.byte	0x07
	.zero		1


	//   ....[34]....
        /*0b30*/ 	.word	0x00007420
        /*0b34*/ 	.word	0x000000ff
        /*0b38*/ 	.word	0x00030850
        /*0b3c*/ 	.short	0x010a
        /*0b3e*/ 	.byte	0x0f
	.zero		1


	//   ....[35]....
        /*0b40*/ 	.word	0x00007460
        /*0b44*/ 	.word	0x000000ff
        /*0b48*/ 	.word	0x00030850
        /*0b4c*/ 	.short	0x010a
        /*0b4e*/ 	.byte	0x0f
	.zero		1


	//   ....[36]....
        /*0b50*/ 	.word	0x00007850
        /*0b54*/ 	.word	0x000000ff
        /*0b58*/ 	.word	0x00000000
        /*0b5c*/ 	.short	0x0101
        /*0b5e*/ 	.byte	0x05
	.zero		1


	//   ....[37]....
        /*0b60*/ 	.word	0x000085d0
        /*0b64*/ 	.word	0x000000ff
        /*0b68*/ 	.word	0x00000000
        /*0b6c*/ 	.short	0x0101
        /*0b6e*/ 	.byte	0x0f
	.zero		1


	//   ....[38]....
        /*0b70*/ 	.word	0x00008cf0
        /*0b74*/ 	.word	0x000000ff
        /*0b78*/ 	.word	0x00030850
        /*0b7c*/ 	.short	0x010a
        /*0b7e*/ 	.byte	0x05
	.zero		1


	//   ....[39]....
        /*0b80*/ 	.word	0x00008d30
        /*0b84*/ 	.word	0x000000ff
        /*0b88*/ 	.word	0x00030850
        /*0b8c*/ 	.short	0x010a
        /*0b8e*/ 	.byte	0x05
	.zero		1


	//   ....[40]....
        /*0b90*/ 	.word	0x000094d0
        /*0b94*/ 	.word	0x000000ff
        /*0b98*/ 	.word	0x00000000
        /*0b9c*/ 	.short	0x0101
        /*0b9e*/ 	.byte	0x04
	.zero		1


	//   ....[41]....
        /*0ba0*/ 	.word	0x0000aff0
        /*0ba4*/ 	.word	0x000000ff
        /*0ba8*/ 	.word	0x00000000
        /*0bac*/ 	.short	0x0101
        /*0bae*/ 	.byte	0x08
	.zero		1


	//   ....[42]....
        /*0bb0*/ 	.word	0x0000b690
        /*0bb4*/ 	.word	0x000000ff
        /*0bb8*/ 	.word	0x00000000
        /*0bbc*/ 	.short	0x0101
        /*0bbe*/ 	.byte	0x08
	.zero		1


	//   ....[43]....
        /*0bc0*/ 	.word	0x0000f850
        /*0bc4*/ 	.word	0x00000007
        /*0bc8*/ 	.word	0x00030840
        /*0bcc*/ 	.short	0x010a
        /*0bce*/ 	.byte	0x3f
	.zero		1


	//   ....[44]....
        /*0bd0*/ 	.word	0x0000fed0
        /*0bd4*/ 	.word	0x00000007
        /*0bd8*/ 	.word	0x00030830
        /*0bdc*/ 	.short	0x0107
        /*0bde*/ 	.byte	0x3f
	.zero		1


	//   ....[45]....
        /*0be0*/ 	.word	0x0000ffa0
        /*0be4*/ 	.word	0x00000007
        /*0be8*/ 	.word	0x00030830
        /*0bec*/ 	.short	0x0101
        /*0bee*/ 	.byte	0x3f
	.zero		1


	//   ....[46]....
        /*0bf0*/ 	.word	0x00010ad0
        /*0bf4*/ 	.word	0x00000016
        /*0bf8*/ 	.word	0x00030800
        /*0bfc*/ 	.short	0x0107
        /*0bfe*/ 	.byte	0x3f
	.zero		1


	//   ....[47]....
        /*0c00*/ 	.word	0x00010bf0
        /*0c04*/ 	.word	0x00000016
        /*0c08*/ 	.word	0x00030800
        /*0c0c*/ 	.short	0x0101
        /*0c0e*/ 	.byte	0x3f
	.zero		1


	//   ....[48]....
        /*0c10*/ 	.word	0x00010c10
        /*0c14*/ 	.word	0x00000016
        /*0c18*/ 	.word	0x00030820
        /*0c1c*/ 	.short	0x010a
        /*0c1e*/ 	.byte	0x3f
	.zero		1


	//   ....[49]....
        /*0c20*/ 	.word	0x00010fd0
        /*0c24*/ 	.word	0x00000006
        /*0c28*/ 	.word	0x00030840
        /*0c2c*/ 	.short	0x010a
        /*0c2e*/ 	.byte	0x3f
	.zero		1


	//   ....[50]....
        /*0c30*/ 	.word	0x00011490
        /*0c34*/ 	.word	0x00000006
        /*0c38*/ 	.word	0x00030830
        /*0c3c*/ 	.short	0x0107
        /*0c3e*/ 	.byte	0x3f
	.zero		1


	//   ....[51]....
        /*0c40*/ 	.word	0x00011540
        /*0c44*/ 	.word	0x00000006
        /*0c48*/ 	.word	0x00030830
        /*0c4c*/ 	.short	0x0101
        /*0c4e*/ 	.byte	0x3f
	.zero		1


	//   ....[52]....
        /*0c50*/ 	.word	0x000115b0
        /*0c54*/ 	.word	0x00000006
        /*0c58*/ 	.word	0x00030860
        /*0c5c*/ 	.short	0x010a
        /*0c5e*/ 	.byte	0x3f
	.zero		1


	//   ....[53]....
        /*0c60*/ 	.word	0x00011b00
        /*0c64*/ 	.word	0x00000006
        /*0c68*/ 	.word	0x00030850
        /*0c6c*/ 	.short	0x0107
        /*0c6e*/ 	.byte	0x3f
	.zero		1


	//   ....[54]....
        /*0c70*/ 	.word	0x00011c20
        /*0c74*/ 	.word	0x00000006
        /*0c78*/ 	.word	0x00030850
        /*0c7c*/ 	.short	0x0101
        /*0c7e*/ 	.byte	0x3f
	.zero		1


	//   ....[55]....
        /*0c80*/ 	.word	0x00011e30
        /*0c84*/ 	.word	0x00000000
        /*0c88*/ 	.word	0x00030860
        /*0c8c*/ 	.short	0x010a
        /*0c8e*/ 	.byte	0x3f
	.zero		1


	//   ....[56]....
        /*0c90*/ 	.word	0x00012330
        /*0c94*/ 	.word	0x00000000
        /*0c98*/ 	.word	0x00030850
        /*0c9c*/ 	.short	0x0107
        /*0c9e*/ 	.byte	0x3f
	.zero		1


	//   ....[57]....
        /*0ca0*/ 	.word	0x000123e0
        /*0ca4*/ 	.word	0x00000000
        /*0ca8*/ 	.word	0x00030850
        /*0cac*/ 	.short	0x0101
        /*0cae*/ 	.byte	0x3f
	.zero		1


	//   ....[58]....
        /*0cb0*/ 	.word	0x00013530
        /*0cb4*/ 	.word	0x00000004
        /*0cb8*/ 	.word	0x00030820
        /*0cbc*/ 	.short	0x010a
        /*0cbe*/ 	.byte	0x3f
	.zero		1


	//   ....[59]....
        /*0cc0*/ 	.word	0x000136d0
        /*0cc4*/ 	.word	0x00000005
        /*0cc8*/ 	.word	0x00030840
        /*0ccc*/ 	.short	0x010a
        /*0cce*/ 	.byte	0x3f
	.zero		1


	//   ....[60]....
        /*0cd0*/ 	.word	0x00013770
        /*0cd4*/ 	.word	0x0000001b
        /*0cd8*/ 	.word	0x00030840
        /*0cdc*/ 	.short	0x010a
        /*0cde*/ 	.byte	0x3f
	.zero		1


	//   ....[61]....
        /*0ce0*/ 	.word	0x000137b0
        /*0ce4*/ 	.word	0x00000005
        /*0ce8*/ 	.word	0x00030860
        /*0cec*/ 	.short	0x010a
        /*0cee*/ 	.byte	0x3f
	.zero		1


	//   ....[62]....
        /*0cf0*/ 	.word	0x000137f0
        /*0cf4*/ 	.word	0x0000001b
        /*0cf8*/ 	.word	0x00030860
        /*0cfc*/ 	.short	0x010a
        /*0cfe*/ 	.byte	0x3f
	.zero		1


	//   ....[63]....
        /*0d00*/ 	.word	0x00013860
        /*0d04*/ 	.word	0x00000003
        /*0d08*/ 	.word	0x00030800
        /*0d0c*/ 	.short	0x010a
        /*0d0e*/ 	.byte	0x3f
	.zero		1


	//   ....[64]....
        /*0d10*/ 	.word	0x000138b0
        /*0d14*/ 	.word	0x00000000
        /*0d18*/ 	.word	0x00030830
        /*0d1c*/ 	.short	0x010a
        /*0d1e*/ 	.byte	0x3f
	.zero		1


	//   ....[65]....
        /*0d20*/ 	.word	0x00013910
        /*0d24*/ 	.word	0x00000004
        /*0d28*/ 	.word	0x00030830
        /*0d2c*/ 	.short	0x010a
        /*0d2e*/ 	.byte	0x3f
	.zero		1


	//   ....[66]....
        /*0d30*/ 	.word	0x00013970
        /*0d34*/ 	.word	0x00000002
        /*0d38*/ 	.word	0x00030850
        /*0d3c*/ 	.short	0x010a
        /*0d3e*/ 	.byte	0x3f
	.zero		1


	//   ....[67]....
        /*0d40*/ 	.word	0x000139d0
        /*0d44*/ 	.word	0x00000004
        /*0d48*/ 	.word	0x00030830
        /*0d4c*/ 	.short	0x010a
        /*0d4e*/ 	.byte	0x3f
	.zero		1


	//   ....[68]....
        /*0d50*/ 	.word	0x00013a30
        /*0d54*/ 	.word	0x00000002
        /*0d58*/ 	.word	0x00030850
        /*0d5c*/ 	.short	0x010a
        /*0d5e*/ 	.byte	0x3f
	.zero		1


	//   ....[69]....
        /*0d60*/ 	.word	0x00013a90
        /*0d64*/ 	.word	0x00000007
        /*0d68*/ 	.word	0x00030850
        /*0d6c*/ 	.short	0x010a
        /*0d6e*/ 	.byte	0x3f
	.zero		1


	//   ....[70]....
        /*0d70*/ 	.word	0x00013bb0
        /*0d74*/ 	.word	0x00000007
        /*0d78*/ 	.word	0x00030840
        /*0d7c*/ 	.short	0x010a
        /*0d7e*/ 	.byte	0x3f
	.zero		1


	//   ....[71]....
        /*0d80*/ 	.word	0x00014f10
        /*0d84*/ 	.word	0x00000016
        /*0d88*/ 	.word	0x00030820
        /*0d8c*/ 	.short	0x010a
        /*0d8e*/ 	.byte	0x3f
	.zero		1


	//   ....[72]....
        /*0d90*/ 	.word	0x00014f60
        /*0d94*/ 	.word	0x00000006
        /*0d98*/ 	.word	0x00030840
        /*0d9c*/ 	.short	0x010a
        /*0d9e*/ 	.byte	0x3f
	.zero		1


	//   ....[73]....
        /*0da0*/ 	.word	0x00015730
        /*0da4*/ 	.word	0x00000006
        /*0da8*/ 	.word	0x00030860
        /*0dac*/ 	.short	0x010a
        /*0dae*/ 	.byte	0x3f
	.zero		1


	//   ....[74]....
        /*0db0*/ 	.word	0x00015fc0
        /*0db4*/ 	.word	0x00000000
        /*0db8*/ 	.word	0x00030860
        /*0dbc*/ 	.short	0x010a
        /*0dbe*/ 	.byte	0x3f
	.zero		1


	//   ....[75]....
        /*0dc0*/ 	.word	0x00017200
        /*0dc4*/ 	.word	0x00000004
        /*0dc8*/ 	.word	0x00030820
        /*0dcc*/ 	.short	0x010a
        /*0dce*/ 	.byte	0x3f
	.zero		1


	//   ....[76]....
        /*0dd0*/ 	.word	0x000173a0
        /*0dd4*/ 	.word	0x00000005
        /*0dd8*/ 	.word	0x00030840
        /*0ddc*/ 	.short	0x010a
        /*0dde*/ 	.byte	0x3f
	.zero		1


	//   ....[77]....
        /*0de0*/ 	.word	0x000173f0
        /*0de4*/ 	.word	0x0000001b
        /*0de8*/ 	.word	0x00030840
        /*0dec*/ 	.short	0x010a
        /*0dee*/ 	.byte	0x3f
	.zero		1


	//   ....[78]....
        /*0df0*/ 	.word	0x00017440
        /*0df4*/ 	.word	0x00000005
        /*0df8*/ 	.word	0x00030860
        /*0dfc*/ 	.short	0x010a
        /*0dfe*/ 	.byte	0x3f
	.zero		1


	//----- nvinfo : EIATTR_NUM_MBARRIERS
	.align		4
.L_799:
        /*0e00*/ 	.byte	0x03, 0x38
        /*0e02*/ 	.short	0x0016


	//----- nvinfo : EIATTR_EXIT_INSTR_OFFSETS
	.align		4
        /*0e04*/ 	.byte	0x04, 0x1c
        /*0e06*/ 	.short	(.L_801 - .L_800)


	//   ....[0]....
.L_800:
        /*0e08*/ 	.word	0x00000990


	//   ....[1]....
        /*0e0c*/ 	.word	0x0000d4b0


	//   ....[2]....
        /*0e10*/ 	.word	0x00013840


	//----- nvinfo : EIATTR_MAX_THREADS
	.align		4
.L_801:
        /*0e14*/ 	.byte	0x04, 0x05
        /*0e16*/ 	.short	(.L_803 - .L_802)
.L_802:
        /*0e18*/ 	.word	0x00000180
        /*0e1c*/ 	.word	0x00000001
        /*0e20*/ 	.word	0x00000001


	//----- nvinfo : EIATTR_CRS_STACK_SIZE
	.align		4
.L_803:
        /*0e24*/ 	.byte	0x04, 0x1e
        /*0e26*/ 	.short	(.L_805 - .L_804)
.L_804:
        /*0e28*/ 	.word	0x00000000


	//----- nvinfo : EIATTR_CBANK_PARAM_SIZE
	.align		4
.L_805:
        /*0e2c*/ 	.byte	0x03, 0x19
        /*0e2e*/ 	.short	0x0af0


	//----- nvinfo : EIATTR_PARAM_CBANK
	.align		4
        /*0e30*/ 	.byte	0x04, 0x0a
        /*0e32*/ 	.short	(.L_807 - .L_806)
	.align		4
.L_806:
        /*0e34*/ 	.word	index@(.nv.constant0._ZN7cutlass13device_kernelIN5flash11enable_sm90INS1_16FlashAttnFwdSm90INS1_25CollectiveMainloopFwdSm90ILi2EN4cute5tupleIJNS5_1CILi1EEES8_S8_EEENS6_IJNS7_ILi128EEENS7_ILi96EEENS7_ILi192EEEEEELi192ENS_10bfloat16_tEfNS_4arch4Sm90ELb1ELb0ELb0ELb1ELb1ELb0ELb0ELb1ELb1ELb1ELb1ELb0EEENS1_21CollectiveEpilogueFwdINS6_IJSA_SC_SB_EEES9_SE_SG_Li256ELb1ELb1ELb1ELb0EEENS1_36VarlenDynamicPersistentTileSchedulerILi128ELi96ELi256ELi128ELb1ELb1ELb1ELb1ELb1ELb1EEEEEEEEEvNT_6ParamsE)
        /*0e38*/ 	.short	0x0210
        /*0e3a*/ 	.short	0x0af0


	//----- nvinfo : EIATTR_SW_WAR
	.align		4
.L_807:
        /*0e3c*/ 	.byte	0x04, 0x36
        /*0e3e*/ 	.short	(.L_809 - .L_808)
.L_808:
        /*0e40*/ 	.word	0x00000008
.L_809:


//--------------------- .nv.info._ZN7cutlass13device_kernelIN5flash11enable_sm90INS1_16FlashAttnFwdSm90INS1_25CollectiveMainloopFwdSm90ILi2EN4cute5tupleIJNS5_1CILi1EEES8_S8_EEENS6_IJNS7_ILi128EEENS7_ILi96EEENS7_ILi192EEEEEELi192ENS_10bfloat16_tEfNS_4arch4Sm90ELb1ELb0ELb0ELb1ELb1ELb1ELb0ELb1ELb1ELb1ELb1ELb0EEENS1_21CollectiveEpilogueFwdINS6_IJSA_SC_SB_EEES9_SE_SG_Li256ELb1ELb1ELb1ELb0EEENS1_36VarlenDynamicPersistentTileSchedulerILi128ELi96ELi256ELi128ELb1ELb1ELb1ELb1ELb1ELb1EEEEEEEEEvNT_6ParamsE --------------------------
	.section	.nv.info._ZN7cutlass13device_kernelIN5flash11enable_sm90INS1_16FlashAttnFwdSm90INS1_25CollectiveMainloopFwdSm90ILi2EN4cute5tupleIJNS5_1CILi1EEES8_S8_EEENS6_IJNS7_ILi128EEENS7_ILi96EEENS7_ILi192EEEEEELi192ENS_10bfloat16_tEfNS_4arch4Sm90ELb1ELb0ELb0ELb1ELb1ELb1ELb0ELb1ELb1ELb1ELb1ELb0EEENS1_21CollectiveEpilogueFwdINS6_IJSA_SC_SB_EEES9_SE_SG_Li256ELb1ELb1ELb1ELb0EEENS1_36VarlenDynamicPersistentTileSchedulerILi128ELi96ELi256ELi128ELb1ELb1ELb1ELb1ELb1ELb1EEEEEEEEEvNT_6ParamsE,"",@"SHT_CUDA_INFO"
	.sectionflags	@""
	.align	4


	//----- nvinfo : EIATTR_CUDA_API_VERSION
	.align		4
        /*0000*/ 	.byte	0x04, 0x37
        /*0002*/ 	.short	(.L_811 - .L_810)
.L_810:
        /*0004*/ 	.word	0x00000082


	//----- nvinfo : EIATTR_KPARAM_INFO
	.align		4
.L_811:
        /*0008*/ 	.byte	0x04, 0x17
        /*000a*/ 	.short	(.L_813 - .L_812)
.L_812:
        /*000c*/ 	.word	0x00000000
        /*0010*/ 	.short	0x0000
        /*0012*/ 	.short	0x0070
        /*0014*/ 	.byte	0x00, 0xf0, 0x01, 0x2a


	//----- nvinfo : EIATTR_SPARSE_MMA_MASK
	.align		4
.L_813:
        /*0018*/ 	.byte	0x03, 0x50
        /*001a*/ 	.short	0x0000


	//----- nvinfo : EIATTR_MAXREG_COUNT
	.align		4
        /*001c*/ 	.byte	0x03, 0x1b
        /*001e*/ 	.short	0x00a8


	//----- nvinfo : EIATTR_NUM_BARRIERS
	.align		4
        /*0020*/ 	.byte	0x02, 0x4c
        /*0022*/ 	.byte	0x10
	.zero		1


	//----- nvinfo : EIATTR_EXTERNS
	.align		4
        /*0024*/ 	.byte	0x04, 0x0f
        /*0026*/ 	.short	(.L_815 - .L_814)


	//   ....[0]....
	.align		4
.L_814:
        /*0028*/ 	.word	index@(__assertfail)


	//----- nvinfo : EIATTR_ANNOTATIONS
	.align		4
.L_815:
        /*002c*/ 	.byte	0x04, 0x55
        /*002e*/ 	.short	(.L_817 - .L_816)


	//   ....[0]....
.L_816:
        /* <DEDUP_REMOVED lines=42> */


	//----- nvinfo : EIATTR_MERCURY_ISA_VERSION
	.align		4
.L_817:
        /*02c0*/ 	.byte	0x03, 0x5f
        /*02c2*/ 	.short	0x0101


	//----- nvinfo : EIATTR_UNUSED_LOAD_BYTE_OFFSET
	.align		4
        /*02c4*/ 	.byte	0x04, 0x44
        /*02c6*/ 	.short	(.L_819 - .L_818)


	//   ....[0]....
.L_818:
        /*02c8*/ 	.word	0x00000a20
        /*02cc*/ 	.word	0x0000fff0


	//   ....[1]....
        /*02d0*/ 	.word	0x0001b7b0
        /*02d4*/ 	.word	0x0000fff0


	//----- nvinfo : EIATTR_INT_WARP_WIDE_INSTR_OFFSETS
	.align		4
.L_819:
        /*02d8*/ 	.byte	0x04, 0x31
        /*02da*/ 	.short	(.L_821 - .L_820)


	//   ....[0]....
.L_820:
        /*02dc*/ 	.word	0x00000130


	//   ....[1]....
        /*02e0*/ 	.word	0x00000170


	//   ....[2]....
        /*02e4*/ 	.word	0x000001e0


	//   ....[3]....
        /*02e8*/ 	.word	0x00022970


	//   ....[4]....
        /*02ec*/ 	.word	0x00022a10


	//   ....[5]....
        /*02f0*/ 	.word	0x000258d0


	//   ....[6]....
        /*02f4*/ 	.word	0x00025970


	//----- nvinfo : EIATTR_COOP_GROUP_MASK_REGIDS
	.align		4
.L_821:
        /*02f8*/ 	.byte	0x04, 0x29
        /*02fa*/ 	.short	(.L_823 - .L_822)


	//   ....[0]....
.L_822:
        /*02fc*/ 	.word	0xffffffff


	//   ....[1]....
        /*0300*/ 	.word	0xffffffff


	//   ....[2]....
        /*0304*/ 	.word	0xffffffff


	//   ....[3]....
        /*0308*/ 	.word	0xffffffff


	//   ....[4]....
        /*030c*/ 	.word	0xffffffff


	//   ....[5]....
        /*0310*/ 	.word	0xffffffff


	//   ....[6]....
        /*0314*/ 	.word	0xffffffff


	//   ....[7]....
        /*0318*/ 	.word	0xffffffff


	//   ....[8]....
        /*031c*/ 	.word	0xffffffff


	//   ....[9]....
        /*0320*/ 	.word	0xffffffff


	//   ....[10]....
        /*0324*/ 	.word	0xffffffff


	//   ....[11]....
        /*0328*/ 	.word	0xffffffff


	//   ....[12]....
        /*032c*/ 	.word	0xffffffff


	//   ....[13]....
        /*0330*/ 	.word	0xffffffff


	//   ....[14]....
        /*0334*/ 	.word	0xffffffff


	//   ....[15]....
        /*0338*/ 	.word	0xffffffff


	//   ....[16]....
        /*033c*/ 	.word	0xffffffff


	//   ....[17]....
        /*0340*/ 	.word	0xffffffff


	//   ....[18]....
        /*0344*/ 	.word	0xffffffff


	//   ....[19]....
        /*0348*/ 	.word	0xffffffff


	//   ....[20]....
        /*034c*/ 	.word	0xffffffff


	//   ....[21]....
        /*0350*/ 	.word	0xffffffff


	//   ....[22]....
        /*0354*/ 	.word	0xffffffff


	//   ....[23]....
        /*0358*/ 	.word	0xffffffff


	//   ....[24]....
        /*035c*/ 	.word	0xffffffff


	//   ....[25]....
        /*0360*/ 	.word	0xffffffff


	//   ....[26]....
        /*0364*/ 	.word	0xffffffff


	//   ....[27]....
        /*0368*/ 	.word	0xffffffff


	//   ....[28]....
        /*036c*/ 	.word	0xffffffff


	//   ....[29]....
        /*0370*/ 	.word	0xffffffff


	//   ....[30]....
        /*0374*/ 	.word	0xffffffff


	//   ....[31]....
        /*0378*/ 	.word	0xffffffff


	//   ....[32]....
        /*037c*/ 	.word	0xffffffff


	//   ....[33]....
        /*0380*/ 	.word	0xffffffff


	//   ....[34]....
        /*0384*/ 	.word	0xffffffff


	//   ....[35]....
        /*0388*/ 	.word	0xffffffff


	//   ....[36]....
        /*038c*/ 	.word	0xffffffff


	//   ....[37]....
        /*0390*/ 	.word	0xffffffff


	//   ....[38]....
        /*0394*/ 	.word	0xffffffff


	//   ....[39]....
        /*0398*/ 	.word	0xffffffff


	//   ....[40]....
        /*039c*/ 	.word	0xffffffff


	//   ....[41]....
        /*03a0*/ 	.word	0xffffffff


	//   ....[42]....
        /*03a4*/ 	.word	0xffffffff


	//   ....[43]....
        /*03a8*/ 	.word	0xffffffff


	//   ....[44]....
        /*03ac*/ 	.word	0xffffffff


	//   ....[45]....
        /*03b0*/ 	.word	0xffffffff


	//   ....[46]....
        /*03b4*/ 	.word	0xffffffff


	//   ....[47]....
        /*03b8*/ 	.word	0xffffffff


	//   ....[48]....
        /*03bc*/ 	.word	0xffffffff


	//   ....[49]....
        /*03c0*/ 	.word	0xffffffff


	//   ....[50]....
        /*03c4*/ 	.word	0xffffffff


	//   ....[51]....
        /*03c8*/ 	.word	0xffffffff


	//   ....[52]....
        /*03cc*/ 	.word	0xffffffff


	//   ....[53]....
        /*03d0*/ 	.word	0xffffffff


	//   ....[54]....
        /*03d4*/ 	.word	0xffffffff


	//   ....[55]....
        /*03d8*/ 	.word	0xffffffff


	//   ....[56]....
        /*03dc*/ 	.word	0xffffffff


	//   ....[57]....
        /*03e0*/ 	.word	0xffffffff


	//   ....[58]....
        /*03e4*/ 	.word	0xffffffff


	//   ....[59]....
        /*03e8*/ 	.word	0xffffffff


	//   ....[60]....
        /*03ec*/ 	.word	0xffffffff


	//   ....[61]....
        /*03f0*/ 	.word	0xffffffff


	//   ....[62]....
        /*03f4*/ 	.word	0xffffffff


	//   ....[63]....
        /*03f8*/ 	.word	0xffffffff


	//   ....[64]....
        /*03fc*/ 	.word	0xffffffff


	//   ....[65]....
        /*0400*/ 	.word	0xffffffff


	//   ....[66]....
        /*0404*/ 	.word	0xffffffff


	//   ....[67]....
        /*0408*/ 	.word	0xffffffff


	//   ....[68]....
        /*040c*/ 	.word	0xffffffff


	//   ....[69]....
        /*0410*/ 	.word	0xffffffff


	//   ....[70]....
        /*0414*/ 	.word	0xffffffff


	//   ....[71]....
        /*0418*/ 	.word	0xffffffff


	//   ....[72]....
        /*041c*/ 	.word	0xffffffff


	//   ....[73]....
        /*0420*/ 	.word	0xffffffff


	//   ....[74]....
        /*0424*/ 	.word	0xffffffff


	//   ....[75]....
        /*0428*/ 	.word	0xffffffff


	//   ....[76]....
        /*042c*/ 	.word	0xffffffff


	//   ....[77]....
        /*0430*/ 	.word	0xffffffff


	//   ....[78]....
        /*0434*/ 	.word	0xffffffff


	//   ....[79]....
        /*0438*/ 	.word	0xffffffff


	//   ....[80]....
        /*043c*/ 	.word	0xffffffff


	//   ....[81]....
        /*0440*/ 	.word	0xffffffff


	//   ....[82]....
        /*0444*/ 	.word	0xffffffff


	//   ....[83]....
        /*0448*/ 	.word	0xffffffff


	//   ....[84]....
        /*044c*/ 	.word	0xffffffff


	//   ....[85]....
        /*0450*/ 	.word	0xffffffff


	//   ....[86]....
        /*0454*/ 	.word	0xffffffff


	//   ....[87]....
        /*0458*/ 	.word	0xffffffff


	//   ....[88]....
        /*045c*/ 	.word	0xffffffff


	//   ....[89]....
        /*0460*/ 	.word	0xffffffff


	//   ....[90]....
        /*0464*/ 	.word	0xffffffff


	//   ....[91]....
        /*0468*/ 	.word	0xffffffff


	//   ....[92]....
        /*046c*/ 	.word	0xffffffff


	//   ....[93]....
        /*0470*/ 	.word	0xffffffff


	//   ....[94]....
        /*0474*/ 	.word	0xffffffff


	//   ....[95]....
        /*0478*/ 	.word	0xffffffff


	//   ....[96]....
        /*047c*/ 	.word	0xffffffff


	//   ....[97]....
        /*0480*/ 	.word	0xffffffff


	//   ....[98]....
        /*0484*/ 	.word	0xffffffff


	//   ....[99]....
        /*0488*/ 	.word	0xffffffff


	//   ....[100]....
        /*048c*/ 	.word	0xffffffff


	//   ....[101]....
        /*0490*/ 	.word	0xffffffff


	//   ....[102]....
        /*0494*/ 	.word	0xffffffff


	//   ....[103]....
        /*0498*/ 	.word	0xffffffff


	//   ....[104]....
        /*049c*/ 	.word	0xffffffff


	//   ....[105]....
        /*04a0*/ 	.word	0xffffffff


	//   ....[106]....
        /*04a4*/ 	.word	0xffffffff


	//   ....[107]....
        /*04a8*/ 	.word	0xffffffff


	//   ....[108]....
        /*04ac*/ 	.word	0xffffffff


	//   ....[109]....
        /*04b0*/ 	.word	0xffffffff


	//   ....[110]....
        /*04b4*/ 	.word	0xffffffff


	//   ....[111]....
        /*04b8*/ 	.word	0xffffffff


	//   ....[112]....
        /*04bc*/ 	.word	0xffffffff


	//   ....[113]....
        /*04c0*/ 	.word	0xffffffff


	//   ....[114]....
        /*04c4*/ 	.word	0xffffffff


	//   ....[115]....
        /*04c8*/ 	.word	0xffffffff


	//   ....[116]....
        /*04cc*/ 	.word	0xffffffff


	//   ....[117]....
        /*04d0*/ 	.word	0xffffffff


	//   ....[118]....
        /*04d4*/ 	.word	0xffffffff


	//   ....[119]....
        /*04d8*/ 	.word	0xffffffff


	//   ....[120]....
        /*04dc*/ 	.word	0xffffffff


	//   ....[121]....
        /*04e0*/ 	.word	0xffffffff


	//   ....[122]....
        /*04e4*/ 	.word	0xffffffff


	//   ....[123]....
        /*04e8*/ 	.word	0xffffffff


	//   ....[124]....
        /*04ec*/ 	.word	0xffffffff


	//   ....[125]....
        /*04f0*/ 	.word	0xffffffff


	//   ....[126]....
        /*04f4*/ 	.word	0xffffffff


	//   ....[127]....
        /*04f8*/ 	.word	0xffffffff


	//   ....[128]....
        /*04fc*/ 	.word	0xffffffff


	//   ....[129]....
        /*0500*/ 	.word	0xffffffff


	//   ....[130]....
        /*0504*/ 	.word	0xffffffff


	//   ....[131]....
        /*0508*/ 	.word	0xffffffff


	//   ....[132]....
        /*050c*/ 	.word	0xffffffff


	//   ....[133]....
        /*0510*/ 	.word	0xffffffff


	//   ....[134]....
        /*0514*/ 	.word	0xffffffff


	//   ....[135]....
        /*0518*/ 	.word	0xffffffff


	//   ....[136]....
        /*051c*/ 	.word	0xffffffff


	//   ....[137]....
        /*0520*/ 	.word	0xffffffff


	//   ....[138]....
        /*0524*/ 	.word	0xffffffff


	//   ....[139]....
        /*0528*/ 	.word	0xffffffff


	//   ....[140]....
        /*052c*/ 	.word	0xffffffff


	//   ....[141]....
        /*0530*/ 	.word	0xffffffff


	//   ....[142]....
        /*0534*/ 	.word	0xffffffff


	//   ....[143]....
        /*0538*/ 	.word	0xffffffff


	//   ....[144]....
        /*053c*/ 	.word	0xffffffff


	//   ....[145]....
        /*0540*/ 	.word	0xffffffff


	//   ....[146]....
        /*0544*/ 	.word	0xffffffff


	//   ....[147]....
        /*0548*/ 	.word	0xffffffff


	//   ....[148]....
        /*054c*/ 	.word	0xffffffff


	//   ....[149]....
        /*0550*/ 	.word	0xffffffff


	//   ....[150]....
        /*0554*/ 	.word	0xffffffff


	//   ....[151]....
        /*0558*/ 	.word	0xffffffff


	//   ....[152]....
        /*055c*/ 	.word	0xffffffff


	//   ....[153]....
        /*0560*/ 	.word	0xffffffff


	//   ....[154]....
        /*0564*/ 	.word	0xffffffff


	//   ....[155]....
        /*0568*/ 	.word	0xffffffff


	//   ....[156]....
        /*056c*/ 	.word	0xffffffff


	//   ....[157]....
        /*0570*/ 	.word	0xffffffff


	//   ....[158]....
        /*0574*/ 	.word	0xffffffff


	//   ....[159]....
        /*0578*/ 	.word	0xffffffff


	//   ....[160]....
        /*057c*/ 	.word	0xffffffff


	//   ....[161]....
        /*0580*/ 	.word	0xffffffff


	//   ....[162]....
        /*0584*/ 	.word	0xffffffff


	//   ....[163]....
        /*0588*/ 	.word	0xffffffff


	//   ....[164]....
        /*058c*/ 	.word	0xffffffff


	//   ....[165]....
        /*0590*/ 	.word	0xffffffff


	//   ....[166]....
        /*0594*/ 	.word	0xffffffff


	//   ....[167]....
        /*0598*/ 	.word	0xffffffff


	//   ....[168]....
        /*059c*/ 	.word	0xffffffff


	//   ....[169]....
        /*05a0*/ 	.word	0xffffffff


	//   ....[170]....
        /*05a4*/ 	.word	0xffffffff


	//   ....[171]....
        /*05a8*/ 	.word	0xffffffff


	//   ....[172]....
        /*05ac*/ 	.word	0xffffffff


	//   ....[173]....
        /*05b0*/ 	.word	0xffffffff


	//   ....[174]....
        /*05b4*/ 	.word	0xffffffff


	//   ....[175]....
        /*05b8*/ 	.word	0xffffffff


	//   ....[176]....
        /*05bc*/ 	.word	0xffffffff


	//   ....[177]....
        /*05c0*/ 	.word	0xffffffff


	//   ....[178]....
        /*05c4*/ 	.word	0xffffffff


	//   ....[179]....
        /*05c8*/ 	.word	0xffffffff


	//   ....[180]....
        /*05cc*/ 	.word	0xffffffff


	//   ....[181]....
        /*05d0*/ 	.word	0xffffffff


	//   ....[182]....
        /*05d4*/ 	.word	0xffffffff


	//   ....[183]....
        /*05d8*/ 	.word	0xffffffff


	//   ....[184]....
        /*05dc*/ 	.word	0xffffffff


	//   ....[185]....
        /*05e0*/ 	.word	0x0500000f


	//   ....[186]....
        /*05e4*/ 	.word	0x0500000f


	//   ....[187]....
        /*05e8*/ 	.word	0x0500000f


	//   ....[188]....
        /*05ec*/ 	.word	0x0500000f


	//   ....[189]....
        /*05f0*/ 	.word	0x0500000f


	//   ....[190]....
        /*05f4*/ 	.word	0x0500000f


	//   ....[191]....
        /*05f8*/ 	.word	0x0500000f


	//   ....[192]....
        /*05fc*/ 	.word	0x0500000f


	//   ....[193]....
        /*0600*/ 	.word	0x0500000f


	//   ....[194]....
        /*0604*/ 	.word	0x0500000f


	//   ....[195]....
        /*0608*/ 	.word	0x0500000f


	//   ....[196]....
        /*060c*/ 	.word	0x0500000f


	//   ....[197]....
        /*0610*/ 	.word	0x0500000f


	//   ....[198]....
        /*0614*/ 	.word	0x0500000f


	//   ....[199]....
        /*0618*/ 	.word	0x0500000f


	//   ....[200]....
        /*061c*/ 	.word	0x0500000f


	//   ....[201]....
        /*0620*/ 	.word	0x0500000f


	//   ....[202]....
        /*0624*/ 	.word	0x0500000f


	//   ....[203]....
        /*0628*/ 	.word	0x0500000f


	//   ....[204]....
        /*062c*/ 	.word	0x0500000f


	//   ....[205]....
        /*0630*/ 	.word	0x0500000f


	//   ....[206]....
        /*0634*/ 	.word	0x0500000f


	//   ....[207]....
        /*0638*/ 	.word	0x0500000f


	//   ....[208]....
        /*063c*/ 	.word	0x0500000f


	//   ....[209]....
        /*0640*/ 	.word	0x0500000f


	//   ....[210]....
        /*0644*/ 	.word	0x0500000f


	//   ....[211]....
        /*0648*/ 	.word	0x0500000f


	//   ....[212]....
        /*064c*/ 	.word	0x0500000f


	//   ....[213]....
        /*0650*/ 	.word	0x0500000f


	//   ....[214]....
        /*0654*/ 	.word	0x0500000f


	//   ....[215]....
        /*0658*/ 	.word	0x0500000f


	//   ....[216]....
        /*065c*/ 	.word	0x0500000f


	//   ....[217]....
        /*0660*/ 	.word	0x0500000f


	//   ....[218]....
        /*0664*/ 	.word	0x0500000f


	//   ....[219]....
        /*0668*/ 	.word	0x0500000f


	//   ....[220]....
        /*066c*/ 	.word	0x0500000f


	//   ....[221]....
        /*0670*/ 	.word	0x0500000f


	//   ....[222]....
        /*0674*/ 	.word	0x0500000f


	//   ....[223]....
        /*0678*/ 	.word	0x0500000f


	//   ....[224]....
        /*067c*/ 	.word	0x0500000f


	//   ....[225]....
        /*0680*/ 	.word	0x0500000f


	//   ....[226]....
        /*0684*/ 	.word	0x0500000f


	//   ....[227]....
        /*0688*/ 	.word	0x0500000f


	//   ....[228]....
        /*068c*/ 	.word	0x0500000f


	//   ....[229]....
        /*0690*/ 	.word	0x0500000f


	//   ....[230]....
        /*0694*/ 	.word	0x0500000f


	//   ....[231]....
        /*0698*/ 	.word	0x0500000f


	//   ....[232]....
        /*069c*/ 	.word	0x0500000f


	//   ....[233]....
        /*06a0*/ 	.word	0x0500000f


	//   ....[234]....
        /*06a4*/ 	.word	0x0500000f


	//   ....[235]....
        /*06a8*/ 	.word	0x0500000f


	//   ....[236]....
        /*06ac*/ 	.word	0x0500000f


	//   ....[237]....
        /*06b0*/ 	.word	0x0500000f


	//   ....[238]....
        /*06b4*/ 	.word	0x0500000f


	//   ....[239]....
        /*06b8*/ 	.word	0x0500000f


	//   ....[240]....
        /*06bc*/ 	.word	0x0500000f


	//   ....[241]....
        /*06c0*/ 	.word	0x0500000f


	//   ....[242]....
        /*06c4*/ 	.word	0x0500000f


	//   ....[243]....
        /*06c8*/ 	.word	0x0500000f


	//   ....[244]....
        /*06cc*/ 	.word	0x0500000f


	//   ....[245]....
        /*06d0*/ 	.word	0x0500000f


	//   ....[246]....
        /*06d4*/ 	.word	0x0500000f


	//   ....[247]....
        /*06d8*/ 	.word	0x0500000f


	//   ....[248]....
        /*06dc*/ 	.word	0x0500000f


	//   ....[249]....
        /*06e0*/ 	.word	0x0500000f


	//   ....[250]....
        /*06e4*/ 	.word	0x0500000f


	//   ....[251]....
        /*06e8*/ 	.word	0x0500000f


	//   ....[252]....
        /*06ec*/ 	.word	0x0500000f


	//   ....[253]....
        /*06f0*/ 	.word	0x0500000f


	//   ....[254]....
        /*06f4*/ 	.word	0x0500000f


	//   ....[255]....
        /*06f8*/ 	.word	0x0500000f


	//   ....[0]....
        /*06fc*/ 	.word	0x0500000f


	//   ....[1]....
        /*0700*/ 	.word	0x0500000f


	//   ....[2]....
        /*0704*/ 	.word	0x0500000f


	//   ....[3]....
        /*0708*/ 	.word	0x0500000f


	//   ....[4]....
        /*070c*/ 	.word	0x0500000f


	//   ....[5]....
        /*0710*/ 	.word	0x0500000f


	//   ....[6]....
        /*0714*/ 	.word	0x0500000f


	//   ....[7]....
        /*0718*/ 	.word	0x0500000f


	//   ....[8]....
        /*071c*/ 	.word	0x0500000f


	//   ....[9]....
        /*0720*/ 	.word	0x0500000f


	//   ....[10]....
        /*0724*/ 	.word	0x0500000f


	//   ....[11]....
        /*0728*/ 	.word	0x0500000f


	//   ....[12]....
        /*072c*/ 	.word	0x0500000f


	//   ....[13]....
        /*0730*/ 	.word	0x0500000f


	//   ....[14]....
        /*0734*/ 	.word	0x0500000f


	//   ....[15]....
        /*0738*/ 	.word	0x0500000f


	//   ....[16]....
        /*073c*/ 	.word	0x0500000f


	//   ....[17]....
        /*0740*/ 	.word	0x0500000f


	//   ....[18]....
        /*0744*/ 	.word	0x0500000f


	//   ....[19]....
        /*0748*/ 	.word	0x0500000f


	//   ....[20]....
        /*074c*/ 	.word	0x0500000f


	//   ....[21]....
        /*0750*/ 	.word	0x0500000f


	//   ....[22]....
        /*0754*/ 	.word	0x0500000f


	//   ....[23]....
        /*0758*/ 	.word	0x0500000f


	//   ....[24]....
        /*075c*/ 	.word	0x0500000f


	//   ....[25]....
        /*0760*/ 	.word	0x0500000f


	//   ....[26]....
        /*0764*/ 	.word	0x0500000f


	//   ....[27]....
        /*0768*/ 	.word	0x0500000f


	//   ....[28]....
        /*076c*/ 	.word	0x0500000f


	//   ....[29]....
        /*0770*/ 	.word	0x0500000f


	//   ....[30]....
        /*0774*/ 	.word	0x0500000f


	//   ....[31]....
        /*0778*/ 	.word	0x0500000f


	//   ....[32]....
        /*077c*/ 	.word	0x0500000f


	//   ....[33]....
        /*0780*/ 	.word	0x0500000f


	//   ....[34]....
        /*0784*/ 	.word	0x0500000f


	//   ....[35]....
        /*0788*/ 	.word	0x0500000f


	//   ....[36]....
        /*078c*/ 	.word	0x0500000f


	//   ....[37]....
        /*0790*/ 	.word	0x0500000f


	//   ....[38]....
        /*0794*/ 	.word	0x0500000f


	//   ....[39]....
        /*0798*/ 	.word	0x0500000f


	//   ....[40]....
        /*079c*/ 	.word	0x0500000f


	//   ....[41]....
        /*07a0*/ 	.word	0x0500000f


	//----- nvinfo : EIATTR_COOP_GROUP_INSTR_OFFSETS
	.align		4
.L_823:
        /*07a4*/ 	.byte	0x04, 0x28
        /*07a6*/ 	.short	(.L_825 - .L_824)


	//   ....[0]....
.L_824:
        /*07a8*/ 	.word	0x00000060


	//   ....[1]....
        /*07ac*/ 	.word	0x00000140


	//   ....[2]....
        /*07b0*/ 	.word	0x00000190


	//   ....[3]....
        /*07b4*/ 	.word	0x000003c0


	//   ....[4]....
        /*07b8*/ 	.word	0x00000520


	//   ....[5]....
        /*07bc*/ 	.word	0x00000640


	//   ....[6]....
        /*07c0*/ 	.word	0x000007a0


	//   ....[7]....
        /*07c4*/ 	.word	0x00003b10


	//   ....[8]....
        /*07c8*/ 	.word	0x00003b20


	//   ....[9]....
        /*07cc*/ 	.word	0x00005240


	//   ....[10]....
        /*07d0*/ 	.word	0x00005250


	//   ....[11]....
        /*07d4*/ 	.word	0x00007450


	//   ....[12]....
        /*07d8*/ 	.word	0x00007460


	//   ....[13]....
        /*07dc*/ 	.word	0x00008c90


	//   ....[14]....
        /*07e0*/ 	.word	0x00008ca0


	//   ....[15]....
        /*07e4*/ 	.word	0x0000a700


	//   ....[16]....
        /*07e8*/ 	.word	0x0000a710


	//   ....[17]....
        /*07ec*/ 	.word	0x0000a9b0


	//   ....[18]....
        /*07f0*/ 	.word	0x0000a9c0


	//   ....[19]....
        /*07f4*/ 	.word	0x0000aed0


	//   ....[20]....
        /*07f8*/ 	.word	0x0000aef0


	//   ....[21]....
        /*07fc*/ 	.word	0x0000b140


	//   ....[22]....
        /*0800*/ 	.word	0x0000b160


	//   ....[23]....
        /*0804*/ 	.word	0x0000bc00


	//   ....[24]....
        /*0808*/ 	.word	0x0000c310


	//   ....[25]....
        /*080c*/ 	.word	0x0000c320


	//   ....[26]....
        /*0810*/ 	.word	0x0000c330


	//   ....[27]....
        /*0814*/ 	.word	0x0000c340


	//   ....[28]....
        /*0818*/ 	.word	0x0000cc20


	//   ....[29]....
        /*081c*/ 	.word	0x0000cc30


	//   ....[30]....
        /*0820*/ 	.word	0x0000cc40


	//   ....[31]....
        /*0824*/ 	.word	0x0000cc50


	//   ....[32]....
        /*0828*/ 	.word	0x0000fde0


	//   ....[33]....
        /*082c*/ 	.word	0x0000fdf0


	//   ....[34]....
        /*0830*/ 	.word	0x0000fe00


	//   ....[35]....
        /*0834*/ 	.word	0x0000fe10


	//   ....[36]....
        /*0838*/ 	.word	0x000104c0


	//   ....[37]....
        /*083c*/ 	.word	0x000104d0


	//   ....[38]....
        /*0840*/ 	.word	0x000104e0


	//   ....[39]....
        /*0844*/ 	.word	0x000104f0


	//   ....[40]....
        /*0848*/ 	.word	0x00014340


	//   ....[41]....
        /*084c*/ 	.word	0x00014360


	//   ....[42]....
        /*0850*/ 	.word	0x00014840


	//   ....[43]....
        /*0854*/ 	.word	0x00014950


	//   ....[44]....
        /*0858*/ 	.word	0x00014fd0


	//   ....[45]....
        /*085c*/ 	.word	0x00015060


	//   ....[46]....
        /*0860*/ 	.word	0x00016d80


	//   ....[47]....
        /*0864*/ 	.word	0x00016da0


	//   ....[48]....
        /*0868*/ 	.word	0x000173a0


	//   ....[49]....
        /*086c*/ 	.word	0x000174a0


	//   ....[50]....
        /*0870*/ 	.word	0x00017a60


	//   ....[51]....
        /*0874*/ 	.word	0x00017ab0


	//   ....[52]....
        /*0878*/ 	.word	0x00019750


	//   ....[53]....
        /*087c*/ 	.word	0x00019780


	//   ....[54]....
        /*0880*/ 	.word	0x00019920


	//   ....[55]....
        /*0884*/ 	.word	0x00019950


	//   ....[56]....
        /*0888*/ 	.word	0x0001ac80


	//   ....[57]....
        /*088c*/ 	.word	0x0001ae90


	//   ....[58]....
        /*0890*/ 	.word	0x0001af10


	//   ....[59]....
        /*0894*/ 	.word	0x0001af20


	//   ....[60]....
        /*0898*/ 	.word	0x0001c570


	//   ....[61]....
        /*089c*/ 	.word	0x0001c580


	//   ....[62]....
        /*08a0*/ 	.word	0x0001c590


	//   ....[63]....
        /*08a4*/ 	.word	0x0001c5a0


	//   ....[64]....
        /*08a8*/ 	.word	0x0001ceb0


	//   ....[65]....
        /*08ac*/ 	.word	0x0001ced0


	//   ....[66]....
        /*08b0*/ 	.word	0x0001d010


	//   ....[67]....
        /*08b4*/ 	.word	0x0001d030


	//   ....[68]....
        /*08b8*/ 	.word	0x0001d140


	//   ....[69]....
        /*08bc*/ 	.word	0x0001d160


	//   ....[70]....
        /*08c0*/ 	.word	0x0001d280


	//   ....[71]....
        /*08c4*/ 	.word	0x0001d2a0


	//   ....[72]....
        /*08c8*/ 	.word	0x0001d6e0


	//   ....[73]....
        /*08cc*/ 	.word	0x0001d720


	//   ....[74]....
        /*08d0*/ 	.word	0x0001e120


	//   ....[75]....
        /*08d4*/ 	.word	0x0001e130


	//   ....[76]....
        /*08d8*/ 	.word	0x0001f0a0


	//   ....[77]....
        /*08dc*/ 	.word	0x0001f0d0


	//   ....[78]....
        /*08e0*/ 	.word	0x0001f200


	//   ....[79]....
        /*08e4*/ 	.word	0x0001f220


	//   ....[80]....
        /*08e8*/ 	.word	0x0001f330


	//   ....[81]....
        /*08ec*/ 	.word	0x0001f350


	//   ....[82]....
        /*08f0*/ 	.word	0x0001f470


	//   ....[83]....
        /*08f4*/ 	.word	0x0001f490


	//   ....[84]....
        /*08f8*/ 	.word	0x0001f630


	//   ....[85]....
        /*08fc*/ 	.word	0x0001f830


	//   ....[86]....
        /*0900*/ 	.word	0x0001f860


	//   ....[87]....
        /*0904*/ 	.word	0x0001f890


	//   ....[88]....
        /*0908*/ 	.word	0x0001f8c0


	//   ....[89]....
        /*090c*/ 	.word	0x0001f8f0


	//   ....[90]....
        /*0910*/ 	.word	0x0001f920


	//   ....[91]....
        /*0914*/ 	.word	0x0001fac0


	//   ....[92]....
        /*0918*/ 	.word	0x0001faf0


	//   ....[93]....
        /*091c*/ 	.word	0x0001fb20


	//   ....[94]....
        /*0920*/ 	.word	0x0001fb50


	//   ....[95]....
        /*0924*/ 	.word	0x0001fb80


	//   ....[96]....
        /*0928*/ 	.word	0x0001fbb0


	//   ....[97]....
        /*092c*/ 	.word	0x0001fc40


	//   ....[98]....
        /*0930*/ 	.word	0x0001fc70


	//   ....[99]....
        /*0934*/ 	.word	0x0001fc80


	//   ....[100]....
        /*0938*/ 	.word	0x0001fcc0


	//   ....[101]....
        /*093c*/ 	.word	0x000211f0


	//   ....[102]....
        /*0940*/ 	.word	0x00023520


	//   ....[103]....
        /*0944*/ 	.word	0x00023550


	//   ....[104]....
        /*0948*/ 	.word	0x00023600


	//   ....[105]....
        /*094c*/ 	.word	0x00023620


	//   ....[106]....
        /*0950*/ 	.word	0x000236c0


	//   ....[107]....
        /*0954*/ 	.word	0x000236e0


	//   ....[108]....
        /*0958*/ 	.word	0x00023780


	//   ....[109]....
        /*095c*/ 	.word	0x000237a0


	//   ....[110]....
        /*0960*/ 	.word	0x00023840


	//   ....[111]....
        /*0964*/ 	.word	0x00023860


	//   ....[112]....
        /*0968*/ 	.word	0x00023870


	//   ....[113]....
        /*096c*/ 	.word	0x00023900


	//   ....[114]....
        /*0970*/ 	.word	0x00024040


	//   ....[115]....
        /*0974*/ 	.word	0x00024080


	//   ....[116]....
        /*0978*/ 	.word	0x000240e0


	//   ....[117]....
        /*097c*/ 	.word	0x00024140


	//   ....[118]....
        /*0980*/ 	.word	0x00024190


	//   ....[119]....
        /*0984*/ 	.word	0x000241f0


	//   ....[120]....
        /*0988*/ 	.word	0x00024240


	//   ....[121]....
        /*098c*/ 	.word	0x000242a0


	//   ....[122]....
        /*0990*/ 	.word	0x000242f0


	//   ....[123]....
        /*0994*/ 	.word	0x00024350


	//   ....[124]....
        /*0998*/ 	.word	0x000243a0


	//   ....[125]....
        /*099c*/ 	.word	0x00024400


	//   ....[126]....
        /*09a0*/ 	.word	0x00024450


	//   ....[127]....
        /*09a4*/ 	.word	0x000244a0


	//   ....[128]....
        /*09a8*/ 	.word	0x000244c0


	//   ....[129]....
        /*09ac*/ 	.word	0x00024500


	//   ....[130]....
        /*09b0*/ 	.word	0x00024cd0


	//   ....[131]....
        /*09b4*/ 	.word	0x00024d10


	//   ....[132]....
        /*09b8*/ 	.word	0x00024d30


	//   ....[133]....
        /*09bc*/ 	.word	0x00024d90


	//   ....[134]....
        /*09c0*/ 	.word	0x00024da0


	//   ....[135]....
        /*09c4*/ 	.word	0x00024e00


	//   ....[136]....
        /*09c8*/ 	.word	0x00024e30


	//   ....[137]....
        /*09cc*/ 	.word	0x00024e70


	//   ....[138]....
        /*09d0*/ 	.word	0x00024ea0


	//   ....[139]....
        /*09d4*/ 	.word	0x00024ee0


	//   ....[140]....
        /*09d8*/ 	.word	0x00024f10


	//   ....[141]....
        /*09dc*/ 	.word	0x00024f50


	//   ....[142]....
        /*09e0*/ 	.word	0x000251f0


	//   ....[143]....
        /*09e4*/ 	.word	0x00025220


	//   ....[144]....
        /*09e8*/ 	.word	0x00025230


	//   ....[145]....
        /*09ec*/ 	.word	0x000252c0


	//   ....[146]....
        /*09f0*/ 	.word	0x000252d0


	//   ....[147]....
        /*09f4*/ 	.word	0x00025360


	//   ....[148]....
        /*09f8*/ 	.word	0x00025370


	//   ....[149]....
        /*09fc*/ 	.word	0x00025400


	//   ....[150]....
        /*0a00*/ 	.word	0x00025410


	//   ....[151]....
        /*0a04*/ 	.word	0x000254a0


	//   ....[152]....
        /*0a08*/ 	.word	0x000254b0


	//   ....[153]....
        /*0a0c*/ 	.word	0x000254c0


	//   ....[154]....
        /*0a10*/ 	.word	0x00025ad0


	//   ....[155]....
        /*0a14*/ 	.word	0x00025b10


	//   ....[156]....
        /*0a18*/ 	.word	0x00025b60


	//   ....[157]....
        /*0a1c*/ 	.word	0x00025b90


	//   ....[158]....
        /*0a20*/ 	.word	0x00025c20


	//   ....[159]....
        /*0a24*/ 	.word	0x00025c50


	//   ....[160]....
        /*0a28*/ 	.word	0x00025cc0


	//   ....[161]....
        /*0a2c*/ 	.word	0x00025cf0


	//   ....[162]....
        /*0a30*/ 	.word	0x00025d60


	//   ....[163]....
        /*0a34*/ 	.word	0x00025d90


	//   ....[164]....
        /*0a38*/ 	.word	0x00025dc0


	//   ....[165]....
        /*0a3c*/ 	.word	0x00025e10


	//   ....[166]....
        /*0a40*/ 	.word	0x00026260


	//   ....[167]....
        /*0a44*/ 	.word	0x00026290


	//   ....[168]....
        /*0a48*/ 	.word	0x000262f0


	//   ....[169]....
        /*0a4c*/ 	.word	0x00026320


	//   ....[170]....
        /*0a50*/ 	.word	0x00026350


	//   ....[171]....
        /*0a54*/ 	.word	0x00026380


	//   ....[172]....
        /*0a58*/ 	.word	0x000263b0


	//   ....[173]....
        /*0a5c*/ 	.word	0x000263e0


	//   ....[174]....
        /*0a60*/ 	.word	0x00026590


	//   ....[175]....
        /*0a64*/ 	.word	0x000265c0


	//   ....[176]....
        /*0a68*/ 	.word	0x000265f0


	//   ....[177]....
        /*0a6c*/ 	.word	0x00026620


	//   ....[178]....
        /*0a70*/ 	.word	0x00026650


	//   ....[179]....
        /*0a74*/ 	.word	0x00026680


	//   ....[180]....
        /*0a78*/ 	.word	0x00026740


	//   ....[181]....
        /*0a7c*/ 	.word	0x00026760


	//   ....[182]....
        /*0a80*/ 	.word	0x00026780


	//   ....[183]....
        /*0a84*/ 	.word	0x000267e0


	//   ....[184]....
        /*0a88*/ 	.word	0x00027210


	//   ....[185]....
        /*0a8c*/ 	.word	0x00027530


	//   ....[186]....
        /*0a90*/ 	.word	0x000275c0


	//   ....[187]....
        /*0a94*/ 	.word	0x00027660


	//   ....[188]....
        /*0a98*/ 	.word	0x000276f0


	//   ....[189]....
        /*0a9c*/ 	.word	0x000277e0


	//   ....[190]....
        /*0aa0*/ 	.word	0x00027870


	//   ....[191]....
        /*0aa4*/ 	.word	0x00027910


	//   ....[192]....
        /*0aa8*/ 	.word	0x000279a0


	//   ....[193]....
        /*0aac*/ 	.word	0x00027a90


	//   ....[194]....
        /*0ab0*/ 	.word	0x00027b20


	//   ....[195]....
        /*0ab4*/ 	.word	0x00027bc0


	//   ....[196]....
        /*0ab8*/ 	.word	0x00027c50


	//   ....[197]....
        /*0abc*/ 	.word	0x00027d40


	//   ....[198]....
        /*0ac0*/ 	.word	0x00027dd0


	//   ....[199]....
        /*0ac4*/ 	.word	0x00027e20


	//   ....[200]....
        /*0ac8*/ 	.word	0x00027e70


	//   ....[201]....
        /*0acc*/ 	.word	0x00027f10


	//   ....[202]....
        /*0ad0*/ 	.word	0x00027fa0


	//   ....[203]....
        /*0ad4*/ 	.word	0x00027ff0


	//   ....[204]....
        /*0ad8*/ 	.word	0x00028040


	//   ....[205]....
        /*0adc*/ 	.word	0x00028130


	//   ....[206]....
        /*0ae0*/ 	.word	0x000281c0


	//   ....[207]....
        /*0ae4*/ 	.word	0x00028210


	//   ....[208]....
        /*0ae8*/ 	.word	0x00028260


	//   ....[209]....
        /*0aec*/ 	.word	0x00028300


	//   ....[210]....
        /*0af0*/ 	.word	0x00028390


	//   ....[211]....
        /*0af4*/ 	.word	0x000283e0


	//   ....[212]....
        /*0af8*/ 	.word	0x00028430


	//   ....[213]....
        /*0afc*/ 	.word	0x00028730


	//   ....[214]....
        /*0b00*/ 	.word	0x00028a10


	//   ....[215]....
        /*0b04*/ 	.word	0x00028b00


	//   ....[216]....
        /*0b08*/ 	.word	0x00028ba0


	//   ....[217]....
        /*0b0c*/ 	.word	0x00028cd0


	//   ....[218]....
        /*0b10*/ 	.word	0x00028d30


	//   ....[219]....
        /*0b14*/ 	.word	0x00028e60


	//   ....[220]....
        /*0b18*/ 	.word	0x00028ec0


	//   ....[221]....
        /*0b1c*/ 	.word	0x00028ff0


	//   ....[222]....
        /*0b20*/ 	.word	0x00029050


	//   ....[223]....
        /*0b24*/ 	.word	0x00029180


	//   ....[224]....
        /*0b28*/ 	.word	0x000291e0


	//   ....[225]....
        /*0b2c*/ 	.word	0x00029300


	//   ....[226]....
        /*0b30*/ 	.word	0x00029350


	//   ....[227]....
        /*0b34*/ 	.word	0x00029400


	//   ....[228]....
        /*0b38*/ 	.word	0x00029470


	//   ....[229]....
        /*0b3c*/ 	.word	0x00029580


	//   ....[230]....
        /*0b40*/ 	.word	0x000295d0


	//   ....[231]....
        /*0b44*/ 	.word	0x000296f0


	//   ....[232]....
        /*0b48*/ 	.word	0x00029740


	//   ....[233]....
        /*0b4c*/ 	.word	0x00029860


	//   ....[234]....
        /*0b50*/ 	.word	0x000298b0


	//   ....[235]....
        /*0b54*/ 	.word	0x000299d0


	//   ....[236]....
        /*0b58*/ 	.word	0x00029a20


	//   ....[237]....
        /*0b5c*/ 	.word	0x00029b40


	//   ....[238]....
        /*0b60*/ 	.word	0x00029b90


	//   ....[239]....
        /*0b64*/ 	.word	0x00029ca0


	//   ....[240]....
        /*0b68*/ 	.word	0x00029cf0


	//   ....[241]....
        /*0b6c*/ 	.word	0x00029df0


	//   ....[242]....
        /*0b70*/ 	.word	0x00029e40


	//   ....[243]....
        /*0b74*/ 	.word	0x00029f70


	//   ....[244]....
        /*0b78*/ 	.word	0x0002a040


	//   ....[245]....
        /*0b7c*/ 	.word	0x0002a140


	//   ....[246]....
        /*0b80*/ 	.word	0x0002a190


	//   ....[247]....
        /*0b84*/ 	.word	0x0002a280


	//   ....[248]....
        /*0b88*/ 	.word	0x0002a2d0


	//   ....[249]....
        /*0b8c*/ 	.word	0x0002a3c0


	//   ....[250]....
        /*0b90*/ 	.word	0x0002a410


	//   ....[251]....
        /*0b94*/ 	.word	0x0002a500


	//   ....[252]....
        /*0b98*/ 	.word	0x0002a550


	//   ....[253]....
        /*0b9c*/ 	.word	0x0002a650


	//   ....[254]....
        /*0ba0*/ 	.word	0x0002a6a0


	//   ....[255]....
        /*0ba4*/ 	.word	0x0002a790


	//   ....[0]....
        /*0ba8*/ 	.word	0x0002a830


	//   ....[1]....
        /*0bac*/ 	.word	0x0002a950


	//   ....[2]....
        /*0bb0*/ 	.word	0x0002a9a0


	//   ....[3]....
        /*0bb4*/ 	.word	0x0002aac0


	//   ....[4]....
        /*0bb8*/ 	.word	0x0002ab10


	//   ....[5]....
        /*0bbc*/ 	.word	0x0002ac30


	//   ....[6]....
        /*0bc0*/ 	.word	0x0002ac80


	//   ....[7]....
        /*0bc4*/ 	.word	0x0002ada0


	//   ....[8]....
        /*0bc8*/ 	.word	0x0002adf0


	//   ....[9]....
        /*0bcc*/ 	.word	0x0002af10


	//   ....[10]....
        /*0bd0*/ 	.word	0x0002af60


	//   ....[11]....
        /*0bd4*/ 	.word	0x0002b040


	//   ....[12]....
        /*0bd8*/ 	.word	0x0002b0e0


	//   ....[13]....
        /*0bdc*/ 	.word	0x0002b250


	//   ....[14]....
        /*0be0*/ 	.word	0x0002b2a0


	//   ....[15]....
        /*0be4*/ 	.word	0x0002b3b0


	//   ....[16]....
        /*0be8*/ 	.word	0x0002b400


	//   ....[17]....
        /*0bec*/ 	.word	0x0002b510


	//   ....[18]....
        /*0bf0*/ 	.word	0x0002b560


	//   ....[19]....
        /*0bf4*/ 	.word	0x0002b670


	//   ....[20]....
        /*0bf8*/ 	.word	0x0002b6c0


	//   ....[21]....
        /*0bfc*/ 	.word	0x0002b7c0


	//   ....[22]....
        /*0c00*/ 	.word	0x0002b810


	//   ....[23]....
        /*0c04*/ 	.word	0x0002b8a0


	//   ....[24]....
        /*0c08*/ 	.word	0x0002b940


	//   ....[25]....
        /*0c0c*/ 	.word	0x0002bad0


	//   ....[26]....
        /*0c10*/ 	.word	0x0002bb40


	//   ....[27]....
        /*0c14*/ 	.word	0x0002bbb0


	//   ....[28]....
        /*0c18*/ 	.word	0x0002bc20


	//   ....[29]....
        /*0c1c*/ 	.word	0x0002bc90


	//   ....[30]....
        /*0c20*/ 	.word	0x0002bd10


	//   ....[31]....
        /*0c24*/ 	.word	0x0002bd90


	//   ....[32]....
        /*0c28*/ 	.word	0x0002be20


	//   ....[33]....
        /*0c2c*/ 	.word	0x0002be90


	//   ....[34]....
        /*0c30*/ 	.word	0x0002bf00


	//   ....[35]....
        /*0c34*/ 	.word	0x0002bf70


	//   ....[36]....
        /*0c38*/ 	.word	0x0002bff0


	//   ....[37]....
        /*0c3c*/ 	.word	0x0002c060


	//   ....[38]....
        /*0c40*/ 	.word	0x0002c0f0


	//   ....[39]....
        /*0c44*/ 	.word	0x0002c150


	//   ....[40]....
        /*0c48*/ 	.word	0x0002c1e0


	//   ....[41]....
        /*0c4c*/ 	.word	0x0002c310


	//----- nvinfo : EIATTR_REG_RECONFIG
	.align		4
.L_825:
        /*0c50*/ 	.byte	0x01, 0x54
	.zero		2


	//----- nvinfo : EIATTR_SYSCALL_OFFSETS
	.align		4
        /*0c54*/ 	.byte	0x04, 0x46
        /*0c56*/ 	.short	(.L_827 - .L_826)


	//   ....[0]....
.L_826:
        /*0c58*/ 	.word	0x00001e70


	//   ....[1]....
        /*0c5c*/ 	.word	0x00001fc0


	//   ....[2]....
        /*0c60*/ 	.word	0x0000bd70


	//   ....[3]....
        /*0c64*/ 	.word	0x0000c0a0


	//   ....[4]....
        /*0c68*/ 	.word	0x00022b70


	//   ....[5]....
        /*0c6c*/ 	.word	0x00022cc0


	//   ....[6]....
        /*0c70*/ 	.word	0x00022db0


	//   ....[7]....
        /*0c74*/ 	.word	0x00023cd0


	//----- nvinfo : EIATTR_MBARRIER_INSTR_OFFSETS
	.align		4
.L_827:
        /*0c78*/ 	.byte	0x04, 0x39
        /*0c7a*/ 	.short	(.L_829 - .L_828)


	//   ....[0]....
.L_828:
        /*0c7c*/ 	.word	0x00000270
        /*0c80*/ 	.word	0x000000ff
        /*0c84*/ 	.word	0x00030800
        /*0c88*/ 	.short	0x0100
        /*0c8a*/ 	.byte	0x08
	.zero		1


	//   ....[1]....
        /*0c8c*/ 	.word	0x00000280
        /*0c90*/ 	.word	0x000000ff
        /*0c94*/ 	.word	0x00030820
        /*0c98*/ 	.short	0x0100
        /*0c9a*/ 	.byte	0x08
	.zero		1


	//   ....[2]....
        /*0c9c*/ 	.word	0x00000370
        /*0ca0*/ 	.word	0x000000ff
        /*0ca4*/ 	.word	0x00030830
        /*0ca8*/ 	.short	0x0100
        /*0caa*/ 	.byte	0x08
	.zero		1


	//   ....[3]....
        /*0cac*/ 	.word	0x00000380
        /*0cb0*/ 	.word	0x000000ff
        /*0cb4*/ 	.word	0x00030840
        /*0cb8*/ 	.short	0x0100
        /*0cba*/ 	.byte	0x08
	.zero		1


	//   ....[4]....
        /*0cbc*/ 	.word	0x00000390
        /*0cc0*/ 	.word	0x000000ff
        /*0cc4*/ 	.word	0x00030838
        /*0cc8*/ 	.short	0x0100
        /*0cca*/ 	.byte	0x08
	.zero		1


	//   ....[5]....
        /*0ccc*/ 	.word	0x000003a0
        /*0cd0*/ 	.word	0x000000ff
        /*0cd4*/ 	.word	0x00030848
        /*0cd8*/ 	.short	0x0100
        /*0cda*/ 	.byte	0x08
	.zero		1


	//   ....[6]....
        /*0cdc*/ 	.word	0x000004d0
        /*0ce0*/ 	.word	0x000000ff
        /*0ce4*/ 	.word	0x00030850
        /*0ce8*/ 	.short	0x0100
        /*0cea*/ 	.byte	0x08
	.zero		1


	//   ....[7]....
        /*0cec*/ 	.word	0x000004e0
        /*0cf0*/ 	.word	0x000000ff
        /*0cf4*/ 	.word	0x00030860
        /*0cf8*/ 	.short	0x0100
        /*0cfa*/ 	.byte	0x08
	.zero		1


	//   ....[8]....
        /*0cfc*/ 	.word	0x000004f0
        /*0d00*/ 	.word	0x000000ff
        /*0d04*/ 	.word	0x00030858
        /*0d08*/ 	.short	0x0100
        /*0d0a*/ 	.byte	0x08
	.zero		1


	//   ....[9]....
        /*0d0c*/ 	.word	0x00000500
        /*0d10*/ 	.word	0x000000ff
        /*0d14*/ 	.word	0x00030868
        /*0d18*/ 	.short	0x0100
        /*0d1a*/ 	.byte	0x08
	.zero		1


	//   ....[10]....
        /*0d1c*/ 	.word	0x000005f0
        /*0d20*/ 	.word	0x000000ff
        /*0d24*/ 	.word	0x00030870
        /*0d28*/ 	.short	0x0100
        /*0d2a*/ 	.byte	0x06
	.zero		1


	//   ....[11]....
        /*0d2c*/ 	.word	0x00000600
        /*0d30*/ 	.word	0x000000ff
        /*0d34*/ 	.word	0x00030880
        /*0d38*/ 	.short	0x0100
        /*0d3a*/ 	.byte	0x06
	.zero		1


	//   ....[12]....
        /*0d3c*/ 	.word	0x00000610
        /*0d40*/ 	.word	0x000000ff
        /*0d44*/ 	.word	0x00030878
        /*0d48*/ 	.short	0x0100
        /*0d4a*/ 	.byte	0x06
	.zero		1


	//   ....[13]....
        /*0d4c*/ 	.word	0x00000620
        /*0d50*/ 	.word	0x000000ff
        /*0d54*/ 	.word	0x00030888
        /*0d58*/ 	.short	0x0100
        /*0d5a*/ 	.byte	0x06
	.zero		1


	//   ....[14]....
        /*0d5c*/ 	.word	0x00000750
        /*0d60*/ 	.word	0x000000ff
        /*0d64*/ 	.word	0x00030890
        /*0d68*/ 	.short	0x0100
        /*0d6a*/ 	.byte	0x08
	.zero		1


	//   ....[15]....
        /*0d6c*/ 	.word	0x00000760
        /*0d70*/ 	.word	0x000000ff
        /*0d74*/ 	.word	0x000308a0
        /*0d78*/ 	.short	0x0100
        /*0d7a*/ 	.byte	0x08
	.zero		1


	//   ....[16]....
        /*0d7c*/ 	.word	0x00000770
        /*0d80*/ 	.word	0x000000ff
        /*0d84*/ 	.word	0x00030898
        /*0d88*/ 	.short	0x0100
        /*0d8a*/ 	.byte	0x08
	.zero		1


	//   ....[17]....
        /*0d8c*/ 	.word	0x00000780
        /*0d90*/ 	.word	0x000000ff
        /*0d94*/ 	.word	0x000308a8
        /*0d98*/ 	.short	0x0100
        /*0d9a*/ 	.byte	0x08
	.zero		1


	//   ....[18]....
        /*0d9c*/ 	.word	0x000008b0
        /*0da0*/ 	.word	0x000000ff
        /*0da4*/ 	.word	0x000308b0
        /*0da8*/ 	.short	0x0100
        /*0daa*/ 	.byte	0x08
	.zero		1


	//   ....[19]....
        /*0dac*/ 	.word	0x000008c0
        /*0db0*/ 	.word	0x000000ff
        /*0db4*/ 	.word	0x000308c0
        /*0db8*/ 	.short	0x0100
        /*0dba*/ 	.byte	0x08
	.zero		1


	//   ....[20]....
        /*0dbc*/ 	.word	0x000008d0
        /*0dc0*/ 	.word	0x000000ff
        /*0dc4*/ 	.word	0x000308b8
        /*0dc8*/ 	.short	0x0100
        /*0dca*/ 	.byte	0x08
	.zero		1


	//   ....[21]....
        /*0dcc*/ 	.word	0x000008e0
        /*0dd0*/ 	.word	0x000000ff
        /*0dd4*/ 	.word	0x000308c8
        /*0dd8*/ 	.short	0x0100
        /*0dda*/ 	.byte	0x08
	.zero		1


	//   ....[22]....
        /*0ddc*/ 	.word	0x00003ac0
        /*0de0*/ 	.word	0x00000055
        /*0de4*/ 	.word	0x00030890
        /*0de8*/ 	.short	0x010a
        /*0dea*/ 	.byte	0x3f
	.zero		1


	//   ....[23]....
        /*0dec*/ 	.word	0x000073e0
        /*0df0*/ 	.word	0x00000055
        /*0df4*/ 	.word	0x00030890
        /*0df8*/ 	.short	0x010a
        /*0dfa*/ 	.byte	0x3f
	.zero		1


	//   ....[24]....
        /*0dfc*/ 	.word	0x0000a560
        /*0e00*/ 	.word	0x00000055
        /*0e04*/ 	.word	0x00030890
        /*0e08*/ 	.short	0x010a
        /*0e0a*/ 	.byte	0x3f
	.zero		1


	//   ....[25]....
        /*0e0c*/ 	.word	0x0000ad20
        /*0e10*/ 	.word	0x0000000b
        /*0e14*/ 	.word	0x00000000
        /*0e18*/ 	.short	0x0101
        /*0e1a*/ 	.byte	0x3f
	.zero		1


	//   ....[26]....
        /*0e1c*/ 	.word	0x0000ad60
        /*0e20*/ 	.word	0x00000055
        /*0e24*/ 	.word	0x000308b0
        /*0e28*/ 	.short	0x010a
        /*0e2a*/ 	.byte	0x3f
	.zero		1


	//   ....[27]....
        /*0e2c*/ 	.word	0x0000b460
        /*0e30*/ 	.word	0x00000055
        /*0e34*/ 	.word	0x00000000
        /*0e38*/ 	.short	0x0101
        /*0e3a*/ 	.byte	0x3f
	.zero		1


	//   ....[28]....
        /*0e3c*/ 	.word	0x0000be00
        /*0e40*/ 	.word	0x00000012
        /*0e44*/ 	.word	0x00030800
        /*0e48*/ 	.short	0x010a
        /*0e4a*/ 	.byte	0x3f
	.zero		1


	//   ....[29]....
        /*0e4c*/ 	.word	0x0000be50
        /*0e50*/ 	.word	0x00000012
        /*0e54*/ 	.word	0x00030800
        /*0e58*/ 	.short	0x010a
        /*0e5a*/ 	.byte	0x3f
	.zero		1


	//   ....[30]....
        /*0e5c*/ 	.word	0x0000d4d0
        /*0e60*/ 	.word	0x00000012
        /*0e64*/ 	.word	0x00030800
        /*0e68*/ 	.short	0x010a
        /*0e6a*/ 	.byte	0x3f
	.zero		1


	//   ....[31]....
        /*0e6c*/ 	.word	0x00010af0
        /*0e70*/ 	.word	0x00000012
        /*0e74*/ 	.word	0x00030800
        /*0e78*/ 	.short	0x010a
        /*0e7a*/ 	.byte	0x3f
	.zero		1


	//   ....[32]....
        /*0e7c*/ 	.word	0x00013850
        /*0e80*/ 	.word	0x00000008
        /*0e84*/ 	.word	0x00030830
        /*0e88*/ 	.short	0x010a
        /*0e8a*/ 	.byte	0x3f
	.zero		1


	//   ....[33]....
        /*0e8c*/ 	.word	0x00013890
        /*0e90*/ 	.word	0x00000008
        /*0e94*/ 	.word	0x00030830
        /*0e98*/ 	.short	0x010a
        /*0e9a*/ 	.byte	0x3f
	.zero		1


	//   ....[34]....
        /*0e9c*/ 	.word	0x000152b0
        /*0ea0*/ 	.word	0x0000001b
        /*0ea4*/ 	.word	0x00000000
        /*0ea8*/ 	.short	0x0101
        /*0eaa*/ 	.byte	0x3f
	.zero		1


	//   ....[35]....
        /*0eac*/ 	.word	0x00015c10
        /*0eb0*/ 	.word	0x00000000
        /*0eb4*/ 	.word	0x00030830
        /*0eb8*/ 	.short	0x010a
        /*0eba*/ 	.byte	0x3f
	.zero		1


	//   ....[36]....
        /*0ebc*/ 	.word	0x00015c90
        /*0ec0*/ 	.word	0x00000000
        /*0ec4*/ 	.word	0x00030830
        /*0ec8*/ 	.short	0x010a
        /*0eca*/ 	.byte	0x3f
	.zero		1


	//   ....[37]....
        /*0ecc*/ 	.word	0x00016910
        /*0ed0*/ 	.word	0x0000000b
        /*0ed4*/ 	.word	0x00030850
        /*0ed8*/ 	.short	0x010a
        /*0eda*/ 	.byte	0x3f
	.zero		1


	//   ....[38]....
        /*0edc*/ 	.word	0x00016960
        /*0ee0*/ 	.word	0x0000000b
        /*0ee4*/ 	.word	0x00030850
        /*0ee8*/ 	.short	0x010a
        /*0eea*/ 	.byte	0x3f
	.zero		1


	//   ....[39]....
        /*0eec*/ 	.word	0x00016cf0
        /*0ef0*/ 	.word	0x00000000
        /*0ef4*/ 	.word	0x00000000
        /*0ef8*/ 	.short	0x0101
        /*0efa*/ 	.byte	0x3f
	.zero		1


	//   ....[40]....
        /*0efc*/ 	.word	0x00018270
        /*0f00*/ 	.word	0x0000000b
        /*0f04*/ 	.word	0x00000000
        /*0f08*/ 	.short	0x0101
        /*0f0a*/ 	.byte	0x3f
	.zero		1


	//   ....[41]....
        /*0f0c*/ 	.word	0x00018520
        /*0f10*/ 	.word	0x0000000e
        /*0f14*/ 	.word	0x00030830
        /*0f18*/ 	.short	0x010a
        /*0f1a*/ 	.byte	0x3f
	.zero		1


	//   ....[42]....
        /*0f1c*/ 	.word	0x000185a0
        /*0f20*/ 	.word	0x0000000e
        /*0f24*/ 	.word	0x00030830
        /*0f28*/ 	.short	0x010a
        /*0f2a*/ 	.byte	0x3f
	.zero		1


	//   ....[43]....
        /*0f2c*/ 	.word	0x00019200
        /*0f30*/ 	.word	0x0000000b
        /*0f34*/ 	.word	0x00030850
        /*0f38*/ 	.short	0x010a
        /*0f3a*/ 	.byte	0x3f
	.zero		1


	//   ....[44]....
        /*0f3c*/ 	.word	0x00019250
        /*0f40*/ 	.word	0x0000000b
        /*0f44*/ 	.word	0x00030850
        /*0f48*/ 	.short	0x010a
        /*0f4a*/ 	.byte	0x3f
	.zero		1


	//   ....[45]....
        /*0f4c*/ 	.word	0x000195c0
        /*0f50*/ 	.word	0x00000000
        /*0f54*/ 	.word	0x00000000
        /*0f58*/ 	.short	0x0101
        /*0f5a*/ 	.byte	0x3f
	.zero		1


	//   ....[46]....
        /*0f5c*/ 	.word	0x0001a3a0
        /*0f60*/ 	.word	0x0000000b
        /*0f64*/ 	.word	0x00000000
        /*0f68*/ 	.short	0x0101
        /*0f6a*/ 	.byte	0x3f
	.zero		1


	//   ....[47]....
        /*0f6c*/ 	.word	0x0001ab80
        /*0f70*/ 	.word	0x0000000a
        /*0f74*/ 	.word	0x00030850
        /*0f78*/ 	.short	0x010a
        /*0f7a*/ 	.byte	0x3f
	.zero		1


	//   ....[48]....
        /*0f7c*/ 	.word	0x0001ac20
        /*0f80*/ 	.word	0x0000000a
        /*0f84*/ 	.word	0x00030850
        /*0f88*/ 	.short	0x010a
        /*0f8a*/ 	.byte	0x3f
	.zero		1


	//   ....[49]....
        /*0f8c*/ 	.word	0x0001b130
        /*0f90*/ 	.word	0x00000003
        /*0f94*/ 	.word	0x00000000
        /*0f98*/ 	.short	0x0101
        /*0f9a*/ 	.byte	0x3f
	.zero		1


	//   ....[50]....
        /*0f9c*/ 	.word	0x0001cea0
        /*0fa0*/ 	.word	0x00000000
        /*0fa4*/ 	.word	0x00000000
        /*0fa8*/ 	.short	0x0101
        /*0faa*/ 	.byte	0x3f
	.zero		1


	//   ....[51]....
        /*0fac*/ 	.word	0x0001d5b0
        /*0fb0*/ 	.word	0x00000008
        /*0fb4*/ 	.word	0x00000000
        /*0fb8*/ 	.short	0x0101
        /*0fba*/ 	.byte	0x3f
	.zero		1


	//   ....[52]....
        /*0fbc*/ 	.word	0x000212d0
        /*0fc0*/ 	.word	0x00000010
        /*0fc4*/ 	.word	0x00030820
        /*0fc8*/ 	.short	0x010a
        /*0fca*/ 	.byte	0x3f
	.zero		1


	//   ....[53]....
        /*0fcc*/ 	.word	0x00021360
        /*0fd0*/ 	.word	0x0000000c
        /*0fd4*/ 	.word	0x000308a0
        /*0fd8*/ 	.short	0x010a
        /*0fda*/ 	.byte	0x3f
	.zero		1


	//   ....[54]....
        /*0fdc*/ 	.word	0x000217b0
        /*0fe0*/ 	.word	0x0000000c
        /*0fe4*/ 	.word	0x000308c0
        /*0fe8*/ 	.short	0x010a
        /*0fea*/ 	.byte	0x3f
	.zero		1


	//   ....[55]....
        /*0fec*/ 	.word	0x00021cd0
        /*0ff0*/ 	.word	0x0000000b
        /*0ff4*/ 	.word	0x000308a0
        /*0ff8*/ 	.short	0x010a
        /*0ffa*/ 	.byte	0x3f
	.zero		1


	//   ....[56]....
        /*0ffc*/ 	.word	0x00022110
        /*1000*/ 	.word	0x0000000b
        /*1004*/ 	.word	0x000308c0
        /*1008*/ 	.short	0x010a
        /*100a*/ 	.byte	0x3f
	.zero		1


	//   ....[57]....
        /*100c*/ 	.word	0x00023320
        /*1010*/ 	.word	0x00000007
        /*1014*/ 	.word	0x00030840
        /*1018*/ 	.short	0x010a
        /*101a*/ 	.byte	0x3f
	.zero		1


	//   ....[58]....
        /*101c*/ 	.word	0x000239d0
        /*1020*/ 	.word	0x00000007
        /*1024*/ 	.word	0x00030830
        /*1028*/ 	.short	0x0107
        /*102a*/ 	.byte	0x3f
	.zero		1


	//   ....[59]....
        /*102c*/ 	.word	0x00023aa0
        /*1030*/ 	.word	0x00000007
        /*1034*/ 	.word	0x00030830
        /*1038*/ 	.short	0x0101
        /*103a*/ 	.byte	0x3f
	.zero		1


	//   ....[60]....
        /*103c*/ 	.word	0x00024620
        /*1040*/ 	.word	0x00000010
        /*1044*/ 	.word	0x00030800
        /*1048*/ 	.short	0x0107
        /*104a*/ 	.byte	0x3f
	.zero		1


	//   ....[61]....
        /*104c*/ 	.word	0x00024730
        /*1050*/ 	.word	0x00000010
        /*1054*/ 	.word	0x00030800
        /*1058*/ 	.short	0x0101
        /*105a*/ 	.byte	0x3f
	.zero		1


	//   ....[62]....
        /*105c*/ 	.word	0x00024750
        /*1060*/ 	.word	0x00000010
        /*1064*/ 	.word	0x00030820
        /*1068*/ 	.short	0x010a
        /*106a*/ 	.byte	0x3f
	.zero		1


	//   ....[63]....
        /*106c*/ 	.word	0x00024b30
        /*1070*/ 	.word	0x00000007
        /*1074*/ 	.word	0x00030840
        /*1078*/ 	.short	0x010a
        /*107a*/ 	.byte	0x3f
	.zero		1


	//   ....[64]....
        /*107c*/ 	.word	0x00025010
        /*1080*/ 	.word	0x00000007
        /*1084*/ 	.word	0x00030830
        /*1088*/ 	.short	0x0107
        /*108a*/ 	.byte	0x3f
	.zero		1


	//   ....[65]....
        /*108c*/ 	.word	0x000250d0
        /*1090*/ 	.word	0x00000007
        /*1094*/ 	.word	0x00030830
        /*1098*/ 	.short	0x0101
        /*109a*/ 	.byte	0x3f
	.zero		1


	//   ....[66]....
        /*109c*/ 	.word	0x00025130
        /*10a0*/ 	.word	0x00000006
        /*10a4*/ 	.word	0x00030860
        /*10a8*/ 	.short	0x010a
        /*10aa*/ 	.byte	0x3f
	.zero		1


	//   ....[67]....
        /*10ac*/ 	.word	0x000256c0
        /*10b0*/ 	.word	0x00000006
        /*10b4*/ 	.word	0x00030850
        /*10b8*/ 	.short	0x0107
        /*10ba*/ 	.byte	0x3f
	.zero		1


	//   ....[68]....
        /*10bc*/ 	.word	0x000257f0
        /*10c0*/ 	.word	0x00000006
        /*10c4*/ 	.word	0x00030850
        /*10c8*/ 	.short	0x0101
        /*10ca*/ 	.byte	0x3f
	.zero		1


	//   ....[69]....
        /*10cc*/ 	.word	0x00025a20
        /*10d0*/ 	.word	0x00000000
        /*10d4*/ 	.word	0x00030860
        /*10d8*/ 	.short	0x010a
        /*10da*/ 	.byte	0x3f
	.zero		1


	//   ....[70]....
        /*10dc*/ 	.word	0x00025f50
        /*10e0*/ 	.word	0x00000000
        /*10e4*/ 	.word	0x00030850
        /*10e8*/ 	.short	0x0107
        /*10ea*/ 	.byte	0x3f
	.zero		1


	//   ....[71]....
        /*10ec*/ 	.word	0x00026020
        /*10f0*/ 	.word	0x00000000
        /*10f4*/ 	.word	0x00030850
        /*10f8*/ 	.short	0x0101
        /*10fa*/ 	.byte	0x3f
	.zero		1


	//   ....[72]....
        /*10fc*/ 	.word	0x00027190
        /*1100*/ 	.word	0x00000005
        /*1104*/ 	.word	0x00030820
        /*1108*/ 	.short	0x010a
        /*110a*/ 	.byte	0x3f
	.zero		1


	//   ....[73]....
        /*110c*/ 	.word	0x00027300
        /*1110*/ 	.word	0x00000003
        /*1114*/ 	.word	0x00030840
        /*1118*/ 	.short	0x010a
        /*111a*/ 	.byte	0x3f
	.zero		1


	//   ....[74]....
        /*111c*/ 	.word	0x000273a0
        /*1120*/ 	.word	0x00000017
        /*1124*/ 	.word	0x00030840
        /*1128*/ 	.short	0x010a
        /*112a*/ 	.byte	0x3f
	.zero		1


	//   ....[75]....
        /*112c*/ 	.word	0x000273e0
        /*1130*/ 	.word	0x00000003
        /*1134*/ 	.word	0x00030860
        /*1138*/ 	.short	0x010a
        /*113a*/ 	.byte	0x3f
	.zero		1


	//   ....[76]....
        /*113c*/ 	.word	0x00027420
        /*1140*/ 	.word	0x00000017
        /*1144*/ 	.word	0x00030860
        /*1148*/ 	.short	0x010a
        /*114a*/ 	.byte	0x3f
	.zero		1


	//   ....[77]....
        /*114c*/ 	.word	0x00027480
        /*1150*/ 	.word	0x00000055
        /*1154*/ 	.word	0x00030890
        /*1158*/ 	.short	0x010a
        /*115a*/ 	.byte	0x3f
	.zero		1


	//   ....[78]....
        /*115c*/ 	.word	0x00027730
        /*1160*/ 	.word	0x00000055
        /*1164*/ 	.word	0x00030890
        /*1168*/ 	.short	0x010a
        /*116a*/ 	.byte	0x3f
	.zero		1


	//   ....[79]....
        /*116c*/ 	.word	0x000279e0
        /*1170*/ 	.word	0x00000055
        /*1174*/ 	.word	0x00030890
        /*1178*/ 	.short	0x010a
        /*117a*/ 	.byte	0x3f
	.zero		1


	//   ....[80]....
        /*117c*/ 	.word	0x00027c90
        /*1180*/ 	.word	0x00000055
        /*1184*/ 	.word	0x000308b0
        /*1188*/ 	.short	0x010a
        /*118a*/ 	.byte	0x3f
	.zero		1


	//   ....[81]....
        /*118c*/ 	.word	0x00028080
        /*1190*/ 	.word	0x00000012
        /*1194*/ 	.word	0x00030800
        /*1198*/ 	.short	0x010a
        /*119a*/ 	.byte	0x3f
	.zero		1


	//   ....[82]....
        /*119c*/ 	.word	0x00028470
        /*11a0*/ 	.word	0x00000012
        /*11a4*/ 	.word	0x00030800
        /*11a8*/ 	.short	0x010a
        /*11aa*/ 	.byte	0x3f
	.zero		1


	//   ....[83]....
        /*11ac*/ 	.word	0x000284c0
        /*11b0*/ 	.word	0x00000008
        /*11b4*/ 	.word	0x00030830
        /*11b8*/ 	.short	0x010a
        /*11ba*/ 	.byte	0x3f
	.zero		1


	//   ....[84]....
        /*11bc*/ 	.word	0x00028510
        /*11c0*/ 	.word	0x00000000
        /*11c4*/ 	.word	0x00030830
        /*11c8*/ 	.short	0x010a
        /*11ca*/ 	.byte	0x3f
	.zero		1


	//   ....[85]....
        /*11cc*/ 	.word	0x00028560
        /*11d0*/ 	.word	0x0000000b
        /*11d4*/ 	.word	0x00030850
        /*11d8*/ 	.short	0x010a
        /*11da*/ 	.byte	0x3f
	.zero		1


	//   ....[86]....
        /*11dc*/ 	.word	0x000285b0
        /*11e0*/ 	.word	0x0000000e
        /*11e4*/ 	.word	0x00030830
        /*11e8*/ 	.short	0x010a
        /*11ea*/ 	.byte	0x3f
	.zero		1


	//   ....[87]....
        /*11ec*/ 	.word	0x00028600
        /*11f0*/ 	.word	0x0000000b
        /*11f4*/ 	.word	0x00030850
        /*11f8*/ 	.short	0x010a
        /*11fa*/ 	.byte	0x3f
	.zero		1


	//   ....[88]....
        /*11fc*/ 	.word	0x00028650
        /*1200*/ 	.word	0x0000000a
        /*1204*/ 	.word	0x00030850
        /*1208*/ 	.short	0x010a
        /*120a*/ 	.byte	0x3f
	.zero		1


	//   ....[89]....
        /*120c*/ 	.word	0x000287f0
        /*1210*/ 	.word	0x00000010
        /*1214*/ 	.word	0x00030820
        /*1218*/ 	.short	0x010a
        /*121a*/ 	.byte	0x3f
	.zero		1


	//   ....[90]....
        /*121c*/ 	.word	0x00028840
        /*1220*/ 	.word	0x0000000c
        /*1224*/ 	.word	0x000308a0
        /*1228*/ 	.short	0x010a
        /*122a*/ 	.byte	0x3f
	.zero		1


	//   ....[91]....
        /*122c*/ 	.word	0x00028890
        /*1230*/ 	.word	0x0000000c
        /*1234*/ 	.word	0x000308c0
        /*1238*/ 	.short	0x010a
        /*123a*/ 	.byte	0x3f
	.zero		1


	//   ....[92]....
        /*123c*/ 	.word	0x000288e0
        /*1240*/ 	.word	0x0000000b
        /*1244*/ 	.word	0x000308a0
        /*1248*/ 	.short	0x010a
        /*124a*/ 	.byte	0x3f
	.zero		1


	//   ....[93]....
        /*124c*/ 	.word	0x00028930
        /*1250*/ 	.word	0x0000000b
        /*1254*/ 	.word	0x000308c0
        /*1258*/ 	.short	0x010a
        /*125a*/ 	.byte	0x3f
	.zero		1


	//   ....[94]....
        /*125c*/ 	.word	0x00028a50
        /*1260*/ 	.word	0x00000007
        /*1264*/ 	.word	0x00030840
        /*1268*/ 	.short	0x010a
        /*126a*/ 	.byte	0x3f
	.zero		1


	//   ....[95]....
        /*126c*/ 	.word	0x00029e70
        /*1270*/ 	.word	0x00000010
        /*1274*/ 	.word	0x00030820
        /*1278*/ 	.short	0x010a
        /*127a*/ 	.byte	0x3f
	.zero		1


	//   ....[96]....
        /*127c*/ 	.word	0x00029ec0
        /*1280*/ 	.word	0x00000007
        /*1284*/ 	.word	0x00030840
        /*1288*/ 	.short	0x010a
        /*128a*/ 	.byte	0x3f
	.zero		1


	//   ....[97]....
        /*128c*/ 	.word	0x0002a6e0
        /*1290*/ 	.word	0x00000006
        /*1294*/ 	.word	0x00030860
        /*1298*/ 	.short	0x010a
        /*129a*/ 	.byte	0x3f
	.zero		1


	//   ....[98]....
        /*129c*/ 	.word	0x0002af90
        /*12a0*/ 	.word	0x00000000
        /*12a4*/ 	.word	0x00030860
        /*12a8*/ 	.short	0x010a
        /*12aa*/ 	.byte	0x3f
	.zero		1


	//   ....[99]....
        /*12ac*/ 	.word	0x0002c230
        /*12b0*/ 	.word	0x00000005
        /*12b4*/ 	.word	0x00030820
        /*12b8*/ 	.short	0x010a
        /*12ba*/ 	.byte	0x3f
	.zero		1


	//   ....[100]....
        /*12bc*/ 	.word	0x0002c3d0
        /*12c0*/ 	.word	0x00000003
        /*12c4*/ 	.word	0x00030840
        /*12c8*/ 	.short	0x010a
        /*12ca*/ 	.byte	0x3f
	.zero		1


	//   ....[101]....
        /*12cc*/ 	.word	0x0002c420
        /*12d0*/ 	.word	0x00000017
        /*12d4*/ 	.word	0x00030840
        /*12d8*/ 	.short	0x010a
        /*12da*/ 	.byte	0x3f
	.zero		1


	//   ....[102]....
        /*12dc*/ 	.word	0x0002c470
        /*12e0*/ 	.word	0x00000003
        /*12e4*/ 	.word	0x00030860
        /*12e8*/ 	.short	0x010a
        /*12ea*/ 	.byte	0x3f
	.zero		1


	//----- nvinfo : EIATTR_NUM_MBARRIERS
	.align		4
.L_829:
        /*12ec*/ 	.byte	0x03, 0x38
        /*12ee*/ 	.short	0x0016


	//----- nvinfo : EIATTR_EXIT_INSTR_OFFSETS
	.align		4
        /*12f0*/ 	.byte	0x04, 0x1c
        /*12f2*/ 	.short	(.L_831 - .L_830)


	//   ....[0]....
.L_830:
        /*12f4*/ 	.word	0x00027470


	//----- nvinfo : EIATTR_MAX_THREADS
	.align		4
.L_831:
        /*12f8*/ 	.byte	0x04, 0x05
        /*12fa*/ 	.short	(.L_833 - .L_832)
.L_832:
        /*12fc*/ 	.word	0x00000180
        /*1300*/ 	.word	0x00000001
        /*1304*/ 	.word	0x00000001


	//----- nvinfo : EIATTR_CRS_STACK_SIZE
	.align		4
.L_833:
        /*1308*/ 	.byte	0x04, 0x1e
        /*130a*/ 	.short	(.L_835 - .L_834)
.L_834:
        /*130c*/ 	.word	0x00000000


	//----- nvinfo : EIATTR_CBANK_PARAM_SIZE
	.align		4
.L_835:
        /*1310*/ 	.byte	0x03, 0x19
        /*1312*/ 	.short	0x0af0


	//----- nvinfo : EIATTR_PARAM_CBANK
	.align		4
        /*1314*/ 	.byte	0x04, 0x0a
        /*1316*/ 	.short	(.L_837 - .L_836)
	.align		4
.L_836:
        /*1318*/ 	.word	index@(.nv.constant0._ZN7cutlass13device_kernelIN5flash11enable_sm90INS1_16FlashAttnFwdSm90INS1_25CollectiveMainloopFwdSm90ILi2EN4cute5tupleIJNS5_1CILi1EEES8_S8_EEENS6_IJNS7_ILi128EEENS7_ILi96EEENS7_ILi192EEEEEELi192ENS_10bfloat16_tEfNS_4arch4Sm90ELb1ELb0ELb0ELb1ELb1ELb1ELb0ELb1ELb1ELb1ELb1ELb0EEENS1_21CollectiveEpilogueFwdINS6_IJSA_SC_SB_EEES9_SE_SG_Li256ELb1ELb1ELb1ELb0EEENS1_36VarlenDynamicPersistentTileSchedulerILi128ELi96ELi256ELi128ELb1ELb1ELb1ELb1ELb1ELb1EEEEEEEEEvNT_6ParamsE)
        /*131c*/ 	.short	0x0210
        /*131e*/ 	.short	0x0af0


	//----- nvinfo : EIATTR_SW_WAR
	.align		4
.L_837:
        /*1320*/ 	.byte	0x04, 0x36
        /*1322*/ 	.short	(.L_839 - .L_838)
.L_838:
        /*1324*/ 	.word	0x00000008
.L_839:


//--------------------- .nv.info._ZN7cutlass13device_kernelIN5flash11enable_sm90INS1_16FlashAttnFwdSm90INS1_25CollectiveMainloopFwdSm90ILi2EN4cute5tupleIJNS5_1CILi1EEES8_S8_EEENS6_IJNS7_ILi128EEESA_SA_EEELi128ENS_10bfloat16_tEfNS_4arch4Sm90ELb0ELb0ELb0ELb0ELb1ELb0ELb0ELb1ELb1ELb1ELb1ELb0EEENS1_21CollectiveEpilogueFwdISB_S9_SC_SE_Li256ELb0ELb1ELb1ELb0EEENS1_19SingleTileSchedulerILb0ELb1ELb1ELi128EEEEEEEEEvNT_6ParamsE --------------------------
	.section	.nv.info._ZN7cutlass13device_kernelIN5flash11enable_sm90INS1_16FlashAttnFwdSm90INS1_25CollectiveMainloopFwdSm90ILi2EN4cute5tupleIJNS5_1CILi1EEES8_S8_EEENS6_IJNS7_ILi128EEESA_SA_EEELi128ENS_10bfloat16_tEfNS_4arch4Sm90ELb0ELb0ELb0ELb0ELb1ELb0ELb0ELb1ELb1ELb1ELb1ELb0EEENS1_21CollectiveEpilogueFwdISB_S9_SC_SE_Li256ELb0ELb1ELb1ELb0EEENS1_19SingleTileSchedulerILb0ELb1ELb1ELi128EEEEEEEEEvNT_6ParamsE,"",@"SHT_CUDA_INFO"
	.sectionflags	@""
	.align	4


	//----- nvinfo : EIATTR_CUDA_API_VERSION
	.align		4
        /*0000*/ 	.byte	0x04, 0x37
        /*0002*/ 	.short	(.L_841 - .L_840)
.L_840:
        /*0004*/ 	.word	0x00000082


	//----- nvinfo : EIATTR_KPARAM_INFO
	.align		4
.L_841:
        /*0008*/ 	.byte	0x04, 0x17
        /*000a*/ 	.short	(.L_843 - .L_842)
.L_842:
        /*000c*/ 	.word	0x00000000
        /*0010*/ 	.short	0x0000
        /*0012*/ 	.short	0x0070
        /*0014*/ 	.byte	0x00, 0xf0, 0x01, 0x28


	//----- nvinfo : EIATTR_SPARSE_MMA_MASK
	.align		4
.L_843:
        /*0018*/ 	.byte	0x03, 0x50
        /*001a*/ 	.short	0x0000


	//----- nvinfo : EIATTR_MAXREG_COUNT
	.align		4
        /*001c*/ 	.byte	0x03, 0x1b
        /*001e*/ 	.short	0x00a8


	//----- nvinfo : EIATTR_NUM_BARRIERS
	.align		4
        /*0020*/ 	.byte	0x02, 0x4c
        /*0022*/ 	.byte	0x10
	.zero		1


	//----- nvinfo : EIATTR_EXTERNS
	.align		4
        /*0024*/ 	.byte	0x04, 0x0f
        /*0026*/ 	.short	(.L_845 - .L_844)


	//   ....[0]....
	.align		4
.L_844:
        /*0028*/ 	.word	index@(__assertfail)


	//----- nvinfo : EIATTR_MERCURY_ISA_VERSION
	.align		4
.L_845:
        /*002c*/ 	.byte	0x03, 0x5f
        /*002e*/ 	.short	0x0101


	//----- nvinfo : EIATTR_INT_WARP_WIDE_INSTR_OFFSETS
	.align		4
        /*0030*/ 	.byte	0x04, 0x31
        /*0032*/ 	.short	(.L_847 - .L_846)


	//   ....[0]....
.L_846:
        /*0034*/ 	.word	0x000000b0


	//   ....[1]....
        /*0038*/ 	.word	0x000000c0


	//   ....[2]....
        /*003c*/ 	.word	0x00000160


	//----- nvinfo : EIATTR_COOP_GROUP_MASK_REGIDS
	.align		4
.L_847:
        /*0040*/ 	.byte	0x04, 0x29
        /*0042*/ 	.short	(.L_849 - .L_848)


	//   ....[0]....
.L_848:
        /*0044*/ 	.word	0xffffffff


	//   ....[1]....
        /*0048*/ 	.word	0xffffffff


	//   ....[2]....
        /*004c*/ 	.word	0xffffffff


	//   ....[3]....
        /*0050*/ 	.word	0xffffffff


	//   ....[4]....
        /*0054*/ 	.word	0xffffffff


	//   ....[5]....
        /*0058*/ 	.word	0xffffffff


	//   ....[6]....
        /*005c*/ 	.word	0xffffffff


	//   ....[7]....
        /*0060*/ 	.word	0xffffffff


	//   ....[8]....
        /*0064*/ 	.word	0xffffffff


	//   ....[9]....
        /*0068*/ 	.word	0xffffffff


	//   ....[10]....
        /*006c*/ 	.word	0xffffffff


	//   ....[11]....
        /*0070*/ 	.word	0xffffffff


	//   ....[12]....
        /*0074*/ 	.word	0xffffffff


	//   ....[13]....
        /*0078*/ 	.word	0xffffffff


	//   ....[14]....
        /*007c*/ 	.word	0xffffffff


	//   ....[15]....
        /*0080*/ 	.word	0xffffffff


	//   ....[16]....
        /*0084*/ 	.word	0xffffffff


	//   ....[17]....
        /*0088*/ 	.word	0xffffffff


	//   ....[18]....
        /*008c*/ 	.word	0xffffffff


	//   ....[19]....
        /*0090*/ 	.word	0xffffffff


	//   ....[20]....
        /*0094*/ 	.word	0xffffffff


	//   ....[21]....
        /*0098*/ 	.word	0xffffffff


	//   ....[22]....
        /*009c*/ 	.word	0xffffffff


	//   ....[23]....
        /*00a0*/ 	.word	0xffffffff


	//   ....[24]....
        /*00a4*/ 	.word	0xffffffff


	//   ....[25]....
        /*00a8*/ 	.word	0xffffffff


	//   ....[26]....
        /*00ac*/ 	.word	0xffffffff


	//   ....[27]....
        /*00b0*/ 	.word	0xffffffff


	//   ....[28]....
        /*00b4*/ 	.word	0xffffffff


	//   ....[29]....
        /*00b8*/ 	.word	0xffffffff


	//   ....[30]....
        /*00bc*/ 	.word	0xffffffff


	//   ....[31]....
        /*00c0*/ 	.word	0xffffffff


	//   ....[32]....
        /*00c4*/ 	.word	0xffffffff


	//   ....[33]....
        /*00c8*/ 	.word	0xffffffff


	//   ....[34]....
        /*00cc*/ 	.word	0xffffffff


	//   ....[35]....
        /*00d0*/ 	.word	0xffffffff


	//   ....[36]....
        /*00d4*/ 	.word	0xffffffff


	//   ....[37]....
        /*00d8*/ 	.word	0xffffffff


	//   ....[38]....
        /*00dc*/ 	.word	0xffffffff


	//   ....[39]....
        /*00e0*/ 	.word	0xffffffff


	//   ....[40]....
        /*00e4*/ 	.word	0xffffffff


	//   ....[41]....
        /*00e8*/ 	.word	0xffffffff


	//   ....[42]....
        /*00ec*/ 	.word	0xffffffff


	//   ....[43]....
        /*00f0*/ 	.word	0xffffffff


	//   ....[44]....
        /*00f4*/ 	.word	0xffffffff


	//   ....[45]....
        /*00f8*/ 	.word	0xffffffff


	//   ....[46]....
        /*00fc*/ 	.word	0xffffffff


	//   ....[47]....
        /*0100*/ 	.word	0xffffffff


	//   ....[48]....
        /*0104*/ 	.word	0xffffffff


	//   ....[49]....
        /*0108*/ 	.word	0xffffffff


	//   ....[50]....
        /*010c*/ 	.word	0xffffffff


	//   ....[51]....
        /*0110*/ 	.word	0xffffffff


	//   ....[52]....
        /*0114*/ 	.word	0xffffffff


	//   ....[53]....
        /*0118*/ 	.word	0xffffffff


	//   ....[54]....
        /*011c*/ 	.word	0xffffffff


	//   ....[55]....
        /*0120*/ 	.word	0xffffffff


	//   ....[56]....
        /*0124*/ 	.word	0xffffffff


	//   ....[57]....
        /*0128*/ 	.word	0xffffffff


	//   ....[58]....
        /*012c*/ 	.word	0xffffffff


	//   ....[59]....
        /*0130*/ 	.word	0xffffffff


	//   ....[60]....
        /*0134*/ 	.word	0xffffffff


	//   ....[61]....
        /*0138*/ 	.word	0xffffffff


	//   ....[62]....
        /*013c*/ 	.word	0xffffffff


	//   ....[63]....
        /*0140*/ 	.word	0xffffffff


	//   ....[64]....
        /*0144*/ 	.word	0xffffffff


	//   ....[65]....
        /*0148*/ 	.word	0xffffffff


	//   ....[66]....
        /*014c*/ 	.word	0xffffffff


	//   ....[67]....
        /*0150*/ 	.word	0xffffffff


	//   ....[68]....
        /*0154*/ 	.word	0xffffffff


	//   ....[69]....
        /*0158*/ 	.word	0xffffffff


	//   ....[70]....
        /*015c*/ 	.word	0xffffffff


	//   ....[71]....
        /*0160*/ 	.word	0xffffffff


	//   ....[72]....
        /*0164*/ 	.word	0xffffffff


	//   ....[73]....
        /*0168*/ 	.word	0xffffffff


	//   ....[74]....
        /*016c*/ 	.word	0xffffffff


	//   ....[75]....
        /*0170*/ 	.word	0xffffffff


	//   ....[76]....
        /*0174*/ 	.word	0xffffffff


	//   ....[77]....
        /*0178*/ 	.word	0xffffffff


	//   ....[78]....
        /*017c*/ 	.word	0xffffffff


	//   ....[79]....
        /*0180*/ 	.word	0xffffffff


	//   ....[80]....
        /*0184*/ 	.word	0xffffffff


	//   ....[81]....
        /*0188*/ 	.word	0xffffffff


	//   ....[82]....
        /*018c*/ 	.word	0xffffffff


	//   ....[83]....
        /*0190*/ 	.word	0xffffffff


	//   ....[84]....
        /*0194*/ 	.word	0xffffffff


	//   ....[85]....
        /*0198*/ 	.word	0xffffffff


	//   ....[86]....
        /*019c*/ 	.word	0xffffffff


	//   ....[87]....
        /*01a0*/ 	.word	0xffffffff


	//   ....[88]....
        /*01a4*/ 	.word	0xffffffff


	//   ....[89]....
        /*01a8*/ 	.word	0xffffffff


	//   ....[90]....
        /*01ac*/ 	.word	0xffffffff


	//   ....[91]....
        /*01b0*/ 	.word	0xffffffff


	//   ....[92]....
        /*01b4*/ 	.word	0xffffffff


	//   ....[93]....
        /*01b8*/ 	.word	0xffffffff


	//   ....[94]....
        /*01bc*/ 	.word	0xffffffff


	//   ....[95]....
        /*01c0*/ 	.word	0xffffffff


	//   ....[96]....
        /*01c4*/ 	.word	0xffffffff


	//   ....[97]....
        /*01c8*/ 	.word	0xffffffff


	//   ....[98]....
        /*01cc*/ 	.word	0xffffffff


	//   ....[99]....
        /*01d0*/ 	.word	0xffffffff


	//   ....[100]....
        /*01d4*/ 	.word	0xffffffff


	//   ....[101]....
        /*01d8*/ 	.word	0xffffffff


	//   ....[102]....
        /*01dc*/ 	.word	0xffffffff


	//   ....[103]....
        /*01e0*/ 	.word	0xffffffff


	//   ....[104]....
        /*01e4*/ 	.word	0xffffffff


	//   ....[105]....
        /*01e8*/ 	.word	0xffffffff


	//   ....[106]....
        /*01ec*/ 	.word	0xffffffff


	//   ....[107]....
        /*01f0*/ 	.word	0xffffffff


	//   ....[108]....
        /*01f4*/ 	.word	0xffffffff


	//   ....[109]....
        /*01f8*/ 	.word	0x0500000f


	//   ....[110]....
        /*01fc*/ 	.word	0x0500000f


	//   ....[111]....
        /*0200*/ 	.word	0x0500000f


	//   ....[112]....
        /*0204*/ 	.word	0x0500000f


	//   ....[113]....
        /*0208*/ 	.word	0x0500000f


	//   ....[114]....
        /*020c*/ 	.word	0x0500000f


	//   ....[115]....
        /*0210*/ 	.word	0x0500000f


	//   ....[116]....
        /*0214*/ 	.word	0x0500000f


	//   ....[117]....
        /*0218*/ 	.word	0x0500000f


	//   ....[118]....
        /*021c*/ 	.word	0x0500000f


	//   ....[119]....
        /*0220*/ 	.word	0x0500000f


	//   ....[120]....
        /*0224*/ 	.word	0x0500000f


	//   ....[121]....
        /*0228*/ 	.word	0x0500000f


	//   ....[122]....
        /*022c*/ 	.word	0x0500000f


	//   ....[123]....
        /*0230*/ 	.word	0x0500000f


	//   ....[124]....
        /*0234*/ 	.word	0x0500000f


	//   ....[125]....
        /*0238*/ 	.word	0x0500000f


	//   ....[126]....
        /*023c*/ 	.word	0x0500000f


	//   ....[127]....
        /*0240*/ 	.word	0x0500000f


	//   ....[128]....
        /*0244*/ 	.word	0x0500000f


	//   ....[129]....
        /*0248*/ 	.word	0x0500000f


	//   ....[130]....
        /*024c*/ 	.word	0x0500000f


	//   ....[131]....
        /*0250*/ 	.word	0x0500000f


	//   ....[132]....
        /*0254*/ 	.word	0x0500000f


	//   ....[133]....
        /*0258*/ 	.word	0x0500000f


	//   ....[134]....
        /*025c*/ 	.word	0x0500000f


	//   ....[135]....
        /*0260*/ 	.word	0x0500000f


	//   ....[136]....
        /*0264*/ 	.word	0x0500000f


	//   ....[137]....
        /*0268*/ 	.word	0x0500000f


	//   ....[138]....
        /*026c*/ 	.word	0x0500000f


	//   ....[139]....
        /*0270*/ 	.word	0x0500000f


	//   ....[140]....
        /*0274*/ 	.word	0x0500000f


	//   ....[141]....
        /*0278*/ 	.word	0x0500000f


	//   ....[142]....
        /*027c*/ 	.word	0x0500000f


	//   ....[143]....
        /*0280*/ 	.word	0x0500000f


	//   ....[144]....
        /*0284*/ 	.word	0x0500000f


	//   ....[145]....
        /*0288*/ 	.word	0x0500000f


	//   ....[146]....
        /*028c*/ 	.word	0x0500000f


	//   ....[147]....
        /*0290*/ 	.word	0x0500000f


	//   ....[148]....
        /*0294*/ 	.word	0x0500000f


	//   ....[149]....
        /*0298*/ 	.word	0x0500000f


	//   ....[150]....
        /*029c*/ 	.word	0x0500000f


	//   ....[151]....
        /*02a0*/ 	.word	0x0500000f


	//   ....[152]....
        /*02a4*/ 	.word	0x0500000f


	//   ....[153]....
        /*02a8*/ 	.word	0x0500000f


	//   ....[154]....
        /*02ac*/ 	.word	0x0500000f


	//   ....[155]....
        /*02b0*/ 	.word	0x0500000f


	//   ....[156]....
        /*02b4*/ 	.word	0x0500000f


	//   ....[157]....
        /*02b8*/ 	.word	0x0500000f


	//   ....[158]....
        /*02bc*/ 	.word	0x0500000f


	//   ....[159]....
        /*02c0*/ 	.word	0x0500000f


	//   ....[160]....
        /*02c4*/ 	.word	0x0500000f


	//   ....[161]....
        /*02c8*/ 	.word	0x0500000f


	//   ....[162]....
        /*02cc*/ 	.word	0x0500000f


	//   ....[163]....
        /*02d0*/ 	.word	0x0500000f


	//   ....[164]....
        /*02d4*/ 	.word	0x0500000f


	//   ....[165]....
        /*02d8*/ 	.word	0x0500000f


	//   ....[166]....
        /*02dc*/ 	.word	0x0500000f


	//   ....[167]....
        /*02e0*/ 	.word	0x0500000f


	//   ....[168]....
        /*02e4*/ 	.word	0x0500000f


	//   ....[169]....
        /*02e8*/ 	.word	0x0500000f


	//   ....[170]....
        /*02ec*/ 	.word	0x0500000f


	//   ....[171]....
        /*02f0*/ 	.word	0x0500000f


	//   ....[172]....
        /*02f4*/ 	.word	0x0500000f


	//   ....[173]....
        /*02f8*/ 	.word	0x0500000f


	//   ....[174]....
        /*02fc*/ 	.word	0x0500000f


	//   ....[175]....
        /*0300*/ 	.word	0x0500000f


	//   ....[176]....
        /*0304*/ 	.word	0x0500000f


	//   ....[177]....
        /*0308*/ 	.word	0x0500000f


	//   ....[178]....
        /*030c*/ 	.word	0x0500000f


	//   ....[179]....
        /*0310*/ 	.word	0x0500000f


	//   ....[180]....
        /*0314*/ 	.word	0x0500000f


	//   ....[181]....
        /*0318*/ 	.word	0x0500000f


	//   ....[182]....
        /*031c*/ 	.word	0x0500000f


	//   ....[183]....
        /*0320*/ 	.word	0x0500000f


	//   ....[184]....
        /*0324*/ 	.word	0x0500000f


	//   ....[185]....
        /*0328*/ 	.word	0x0500000f


	//   ....[186]....
        /*032c*/ 	.word	0x0500000f


	//   ....[187]....
        /*0330*/ 	.word	0x0500000f


	//   ....[188]....
        /*0334*/ 	.word	0x0500000f


	//   ....[189]....
        /*0338*/ 	.word	0x0500000f


	//   ....[190]....
        /*033c*/ 	.word	0x0500000f


	//----- nvinfo : EIATTR_COOP_GROUP_INSTR_OFFSETS
	.align		4
.L_849:
        /*0340*/ 	.byte	0x04, 0x28
        /*0342*/ 	.short	(.L_851 - .L_850)


	//   ....[0]....
.L_850:
        /*0344*/ 	.word	0x00000070


	//   ....[1]....
        /*0348*/ 	.word	0x00000080


	//   ....[2]....
        /*034c*/ 	.word	0x000002c0


	//   ....[3]....
        /*0350*/ 	.word	0x00000420


	//   ....[4]....
        /*0354*/ 	.word	0x00000540


	//   ....[5]....
        /*0358*/ 	.word	0x000006a0


	//   ....[6]....
        /*035c*/ 	.word	0x00000fd0


	//   ....[7]....
        /*0360*/ 	.word	0x00002200


	//   ....[8]....
        /*0364*/ 	.word	0x00002320


	//   ....[9]....
        /*0368*/ 	.word	0x00002630


	//   ....[10]....
        /*036c*/ 	.word	0x000027f0


	//   ....[11]....
        /*0370*/ 	.word	0x000043e0


	//   ....[12]....
        /*0374*/ 	.word	0x000043f0


	//   ....[13]....
        /*0378*/ 	.word	0x00004450


	//   ....[14]....
        /*037c*/ 	.word	0x00004470


	//   ....[15]....
        /*0380*/ 	.word	0x00005930


	//   ....[16]....
        /*0384*/ 	.word	0x00005960


	//   ....[17]....
        /*0388*/ 	.word	0x00005a30


	//   ....[18]....
        /*038c*/ 	.word	0x00005a40


	//   ....[19]....
        /*0390*/ 	.word	0x000069e0


	//   ....[20]....
        /*0394*/ 	.word	0x00006a20


	//   ....[21]....
        /*0398*/ 	.word	0x00006a50


	//   ....[22]....
        /*039c*/ 	.word	0x00006a80


	//   ....[23]....
        /*03a0*/ 	.word	0x00006a90


	//   ....[24]....
        /*03a4*/ 	.word	0x00006ac0


	//   ....[25]....
        /*03a8*/ 	.word	0x00007120


	//   ....[26]....
        /*03ac*/ 	.word	0x00007130


	//   ....[27]....
        /*03b0*/ 	.word	0x00007b60


	//   ....[28]....
        /*03b4*/ 	.word	0x00008c70


	//   ....[29]....
        /*03b8*/ 	.word	0x00008ca0


	//   ....[30]....
        /*03bc*/ 	.word	0x00008cb0


	//   ....[31]....
        /*03c0*/ 	.word	0x00008cc0


	//   ....[32]....
        /*03c4*/ 	.word	0x00008cd0


	//   ....[33]....
        /*03c8*/ 	.word	0x00008ce0


	//   ....[34]....
        /*03cc*/ 	.word	0x00008cf0


	//   ....[35]....
        /*03d0*/ 	.word	0x00008d10


	//   ....[36]....
        /*03d4*/ 	.word	0x00008d80


	//   ....[37]....
        /*03d8*/ 	.word	0x00008e20


	//   ....[38]....
        /*03dc*/ 	.word	0x00008e90


	//   ....[39]....
        /*03e0*/ 	.word	0x00008ed0


	//   ....[40]....
        /*03e4*/ 	.word	0x00008ee0


	//   ....[41]....
        /*03e8*/ 	.word	0x00008ef0


	//   ....[42]....
        /*03ec*/ 	.word	0x00008f30


	//   ....[43]....
        /*03f0*/ 	.word	0x00008f50


	//   ....[44]....
        /*03f4*/ 	.word	0x000095c0


	//   ....[45]....
        /*03f8*/ 	.word	0x00009600


	//   ....[46]....
        /*03fc*/ 	.word	0x00009630


	//   ....[47]....
        /*0400*/ 	.word	0x00009650


	//   ....[48]....
        /*0404*/ 	.word	0x000096d0


	//   ....[49]....
        /*0408*/ 	.word	0x00009700


	//   ....[50]....
        /*040c*/ 	.word	0x00009760


	//   ....[51]....
        /*0410*/ 	.word	0x00009790


	//   ....[52]....
        /*0414*/ 	.word	0x00009810


	//   ....[53]....
        /*0418*/ 	.word	0x00009840


	//   ....[54]....
        /*041c*/ 	.word	0x000098a0


	//   ....[55]....
        /*0420*/ 	.word	0x000098d0


	//   ....[56]....
        /*0424*/ 	.word	0x00009950


	//   ....[57]....
        /*0428*/ 	.word	0x00009980


	//   ....[58]....
        /*042c*/ 	.word	0x000099c0


	//   ....[59]....
        /*0430*/ 	.word	0x000099e0


	//   ....[60]....
        /*0434*/ 	.word	0x0000a100


	//   ....[61]....
        /*0438*/ 	.word	0x0000a130


	//   ....[62]....
        /*043c*/ 	.word	0x0000a140


	//   ....[63]....
        /*0440*/ 	.word	0x0000a150


	//   ....[64]....
        /*0444*/ 	.word	0x0000a180


	//   ....[65]....
        /*0448*/ 	.word	0x0000a1c0


	//   ....[66]....
        /*044c*/ 	.word	0x0000a1d0


	//   ....[67]....
        /*0450*/ 	.word	0x0000a1f0


	//   ....[68]....
        /*0454*/ 	.word	0x0000a250


	//   ....[69]....
        /*0458*/ 	.word	0x0000a260


	//   ....[70]....
        /*045c*/ 	.word	0x0000a280


	//   ....[71]....
        /*0460*/ 	.word	0x0000a2e0


	//   ....[72]....
        /*0464*/ 	.word	0x0000a300


	//   ....[73]....
        /*0468*/ 	.word	0x0000a310


	//   ....[74]....
        /*046c*/ 	.word	0x0000a340


	//   ....[75]....
        /*0470*/ 	.word	0x0000a350


	//   ....[76]....
        /*0474*/ 	.word	0x0000a5d0


	//   ....[77]....
        /*0478*/ 	.word	0x0000a5f0


	//   ....[78]....
        /*047c*/ 	.word	0x0000a600


	//   ....[79]....
        /*0480*/ 	.word	0x0000a620


	//   ....[80]....
        /*0484*/ 	.word	0x0000a690


	//   ....[81]....
        /*0488*/ 	.word	0x0000a6c0


	//   ....[82]....
        /*048c*/ 	.word	0x0000a710


	//   ....[83]....
        /*0490*/ 	.word	0x0000a740


	//   ....[84]....
        /*0494*/ 	.word	0x0000a790


	//   ....[85]....
        /*0498*/ 	.word	0x0000a7c0


	//   ....[86]....
        /*049c*/ 	.word	0x0000a810


	//   ....[87]....
        /*04a0*/ 	.word	0x0000a840


	//   ....[88]....
        /*04a4*/ 	.word	0x0000a890


	//   ....[89]....
        /*04a8*/ 	.word	0x0000a8c0


	//   ....[90]....
        /*04ac*/ 	.word	0x0000a910


	//   ....[91]....
        /*04b0*/ 	.word	0x0000a940


	//   ....[92]....
        /*04b4*/ 	.word	0x0000ada0


	//   ....[93]....
        /*04b8*/ 	.word	0x0000add0


	//   ....[94]....
        /*04bc*/ 	.word	0x0000ae00


	//   ....[95]....
        /*04c0*/ 	.word	0x0000ae30


	//   ....[96]....
        /*04c4*/ 	.word	0x0000ae60


	//   ....[97]....
        /*04c8*/ 	.word	0x0000ae70


	//   ....[98]....
        /*04cc*/ 	.word	0x0000ae90


	//   ....[99]....
        /*04d0*/ 	.word	0x0000aeb0


	//   ....[100]....
        /*04d4*/ 	.word	0x0000aed0


	//   ....[101]....
        /*04d8*/ 	.word	0x0000af00


	//   ....[102]....
        /*04dc*/ 	.word	0x0000af70


	//   ....[103]....
        /*04e0*/ 	.word	0x0000afa0


	//   ....[104]....
        /*04e4*/ 	.word	0x0000afc0


	//   ....[105]....
        /*04e8*/ 	.word	0x0000afe0


	//   ....[106]....
        /*04ec*/ 	.word	0x0000b190


	//   ....[107]....
        /*04f0*/ 	.word	0x0000b1a0


	//   ....[108]....
        /*04f4*/ 	.word	0x0000b400


	//   ....[109]....
        /*04f8*/ 	.word	0x0000b8a0


	//   ....[110]....
        /*04fc*/ 	.word	0x0000b990


	//   ....[111]....
        /*0500*/ 	.word	0x0000ba30


	//   ....[112]....
        /*0504*/ 	.word	0x0000ba90


	//   ....[113]....
        /*0508*/ 	.word	0x0000bb60


	//   ....[114]....
        /*050c*/ 	.word	0x0000bbd0


	//   ....[115]....
        /*0510*/ 	.word	0x0000bc90


	//   ....[116]....
        /*0514*/ 	.word	0x0000bd00


	//   ....[117]....
        /*0518*/ 	.word	0x0000bde0


	//   ....[118]....
        /*051c*/ 	.word	0x0000be60


	//   ....[119]....
        /*0520*/ 	.word	0x0000bf30


	//   ....[120]....
        /*0524*/ 	.word	0x0000bfb0


	//   ....[121]....
        /*0528*/ 	.word	0x0000c070


	//   ....[122]....
        /*052c*/ 	.word	0x0000c0e0


	//   ....[123]....
        /*0530*/ 	.word	0x0000c1c0


	//   ....[124]....
        /*0534*/ 	.word	0x0000c240


	//   ....[125]....
        /*0538*/ 	.word	0x0000c300


	//   ....[126]....
        /*053c*/ 	.word	0x0000c390


	//   ....[127]....
        /*0540*/ 	.word	0x0000c3f0


	//   ....[128]....
        /*0544*/ 	.word	0x0000c490


	//   ....[129]....
        /*0548*/ 	.word	0x0000c560


	//   ....[130]....
        /*054c*/ 	.word	0x0000c5d0


	//   ....[131]....
        /*0550*/ 	.word	0x0000c6b0


	//   ....[132]....
        /*0554*/ 	.word	0x0000c730


	//   ....[133]....
        /*0558*/ 	.word	0x0000c7f0


	//   ....[134]....
        /*055c*/ 	.word	0x0000c870


	//   ....[135]....
        /*0560*/ 	.word	0x0000c940


	//   ....[136]....
        /*0564*/ 	.word	0x0000c9d0


	//   ....[137]....
        /*0568*/ 	.word	0x0000caa0


	//   ....[138]....
        /*056c*/ 	.word	0x0000cb10


	//   ....[139]....
        /*0570*/ 	.word	0x0000cbe0


	//   ....[140]....
        /*0574*/ 	.word	0x0000cc60


	//   ....[141]....
        /*0578*/ 	.word	0x0000cd10


	//   ....[142]....
        /*057c*/ 	.word	0x0000ce50


	//   ....[143]....
        /*0580*/ 	.word	0x0000cf00


	//   ....[144]....
        /*0584*/ 	.word	0x0000cfd0


	//   ....[145]....
        /*0588*/ 	.word	0x0000d020


	//   ....[146]....
        /*058c*/ 	.word	0x0000d100


	//   ....[147]....
        /*0590*/ 	.word	0x0000d150


	//   ....[148]....
        /*0594*/ 	.word	0x0000d220


	//   ....[149]....
        /*0598*/ 	.word	0x0000d270


	//   ....[150]....
        /*059c*/ 	.word	0x0000d350


	//   ....[151]....
        /*05a0*/ 	.word	0x0000d3a0


	//   ....[152]....
        /*05a4*/ 	.word	0x0000d480


	//   ....[153]....
        /*05a8*/ 	.word	0x0000d4d0


	//   ....[154]....
        /*05ac*/ 	.word	0x0000d5a0


	//   ....[155]....
        /*05b0*/ 	.word	0x0000d5f0


	//   ....[156]....
        /*05b4*/ 	.word	0x0000d6d0


	//   ....[157]....
        /*05b8*/ 	.word	0x0000d720


	//   ....[158]....
        /*05bc*/ 	.word	0x0000d810


	//   ....[159]....
        /*05c0*/ 	.word	0x0000d8b0


	//   ....[160]....
        /*05c4*/ 	.word	0x0000d910


	//   ....[161]....
        /*05c8*/ 	.word	0x0000d9d0


	//   ....[162]....
        /*05cc*/ 	.word	0x0000da70


	//   ....[163]....
        /*05d0*/ 	.word	0x0000db30


	//   ....[164]....
        /*05d4*/ 	.word	0x0000dbd0


	//   ....[165]....
        /*05d8*/ 	.word	0x0000dc90


	//   ....[166]....
        /*05dc*/ 	.word	0x0000dd30


	//   ....[167]....
        /*05e0*/ 	.word	0x0000ddf0


	//   ....[168]....
        /*05e4*/ 	.word	0x0000de90


	//   ....[169]....
        /*05e8*/ 	.word	0x0000df50


	//   ....[170]....
        /*05ec*/ 	.word	0x0000dff0


	//   ....[171]....
        /*05f0*/ 	.word	0x0000e0b0


	//   ....[172]....
        /*05f4*/ 	.word	0x0000e150


	//   ....[173]....
        /*05f8*/ 	.word	0x0000e210


	//   ....[174]....
        /*05fc*/ 	.word	0x0000e330


	//   ....[175]....
        /*0600*/ 	.word	0x0000e3d0


	//   ....[176]....
        /*0604*/ 	.word	0x0000e480


	//   ....[177]....
        /*0608*/ 	.word	0x0000e550


	//   ....[178]....
        /*060c*/ 	.word	0x0000e5c0


	//   ....[179]....
        /*0610*/ 	.word	0x0000e690


	//   ....[180]....
        /*0614*/ 	.word	0x0000e700


	//   ....[181]....
        /*0618*/ 	.word	0x0000e7e0


	//   ....[182]....
        /*061c*/ 	.word	0x0000e850


	//   ....[183]....
        /*0620*/ 	.word	0x0000e930


	//   ....[184]....
        /*0624*/ 	.word	0x0000e9b0


	//   ....[185]....
        /*0628*/ 	.word	0x0000ea90


	//   ....[186]....
        /*062c*/ 	.word	0x0000eb00


	//   ....[187]....
        /*0630*/ 	.word	0x0000ebd0


	//   ....[188]....
        /*0634*/ 	.word	0x0000ec40


	//   ....[189]....
        /*0638*/ 	.word	0x0000ed00


	//   ....[190]....
        /*063c*/ 	.word	0x0000ede0


	//----- nvinfo : EIATTR_REG_RECONFIG
	.align		4
.L_851:
        /*0640*/ 	.byte	0x01, 0x54
	.zero		2


	//----- nvinfo : EIATTR_SYSCALL_OFFSETS
	.align		4
        /*0644*/ 	.byte	0x04, 0x46
        /*0646*/ 	.short	(.L_853 - .L_852)


	//   ....[0]....
.L_852:
        /*0648*/ 	.word	0x00001190


	//   ....[1]....
        /*064c*/ 	.word	0x000082a0


	//   ....[2]....
        /*0650*/ 	.word	0x000083e0


	//   ....[3]....
        /*0654*/ 	.word	0x000084d0


	//   ....[4]....
        /*0658*/ 	.word	0x00009330


	//----- nvinfo : EIATTR_MBARRIER_INSTR_OFFSETS
	.align		4
.L_853:
        /*065c*/ 	.byte	0x04, 0x39
        /*065e*/ 	.short	(.L_855 - .L_854)


	//   ....[0]....
.L_854:
        /*0660*/ 	.word	0x00000170
        /*0664*/ 	.word	0x000000ff
        /*0668*/ 	.word	0x00028800
        /*066c*/ 	.short	0x0100
        /*066e*/ 	.byte	0x08
	.zero		1


	//   ....[1]....
        /*0670*/ 	.word	0x00000180
        /*0674*/ 	.word	0x000000ff
        /*0678*/ 	.word	0x00028820
        /*067c*/ 	.short	0x0100
        /*067e*/ 	.byte	0x08
	.zero		1


	//   ....[2]....
        /*0680*/ 	.word	0x00000270
        /*0684*/ 	.word	0x000000ff
        /*0688*/ 	.word	0x00028830
        /*068c*/ 	.short	0x0100
        /*068e*/ 	.byte	0x08
	.zero		1


	//   ....[3]....
        /*0690*/ 	.word	0x00000280
        /*0694*/ 	.word	0x000000ff
        /*0698*/ 	.word	0x00028840
        /*069c*/ 	.short	0x0100
        /*069e*/ 	.byte	0x08
	.zero		1


	//   ....[4]....
        /*06a0*/ 	.word	0x00000290
        /*06a4*/ 	.word	0x000000ff
        /*06a8*/ 	.word	0x00028838
        /*06ac*/ 	.short	0x0100
        /*06ae*/ 	.byte	0x08
	.zero		1


	//   ....[5]....
        /*06b0*/ 	.word	0x000002a0
        /*06b4*/ 	.word	0x000000ff
        /*06b8*/ 	.word	0x00028848
        /*06bc*/ 	.short	0x0100
        /*06be*/ 	.byte	0x08
	.zero		1


	//   ....[6]....
        /*06c0*/ 	.word	0x000003d0
        /*06c4*/ 	.word	0x000000ff
        /*06c8*/ 	.word	0x00028850
        /*06cc*/ 	.short	0x0100
        /*06ce*/ 	.byte	0x08
	.zero		1


	//   ....[7]....
        /*06d0*/ 	.word	0x000003e0
        /*06d4*/ 	.word	0x000000ff
        /*06d8*/ 	.word	0x00028860
        /*06dc*/ 	.short	0x0100
        /*06de*/ 	.byte	0x08
	.zero		1


	//   ....[8]....
        /*06e0*/ 	.word	0x000003f0
        /*06e4*/ 	.word	0x000000ff
        /*06e8*/ 	.word	0x00028858
        /*06ec*/ 	.short	0x0100
        /*06ee*/ 	.byte	0x08
	.zero		1


	//   ....[9]....
        /*06f0*/ 	.word	0x00000400
        /*06f4*/ 	.word	0x000000ff
        /*06f8*/ 	.word	0x00028868
        /*06fc*/ 	.short	0x0100
        /*06fe*/ 	.byte	0x08
	.zero		1


	//   ....[10]....
        /*0700*/ 	.word	0x000004f0
        /*0704*/ 	.word	0x000000ff
        /*0708*/ 	.word	0x00028870
        /*070c*/ 	.short	0x0100
        /*070e*/ 	.byte	0x06
	.zero		1


	//   ....[11]....
        /*0710*/ 	.word	0x00000500
        /*0714*/ 	.word	0x000000ff
        /*0718*/ 	.word	0x00028880
        /*071c*/ 	.short	0x0100
        /*071e*/ 	.byte	0x06
	.zero		1


	//   ....[12]....
        /*0720*/ 	.word	0x00000510
        /*0724*/ 	.word	0x000000ff
        /*0728*/ 	.word	0x00028878
        /*072c*/ 	.short	0x0100
        /*072e*/ 	.byte	0x06
	.zero		1


	//   ....[13]....
        /*0730*/ 	.word	0x00000520
        /*0734*/ 	.word	0x000000ff
        /*0738*/ 	.word	0x00028888
        /*073c*/ 	.short	0x0100
        /*073e*/ 	.byte	0x06
	.zero		1


	//   ....[14]....
        /*0740*/ 	.word	0x00000650
        /*0744*/ 	.word	0x000000ff
        /*0748*/ 	.word	0x00028890
        /*074c*/ 	.short	0x0100
        /*074e*/ 	.byte	0x08
	.zero		1


	//   ....[15]....
        /*0750*/ 	.word	0x00000660
        /*0754*/ 	.word	0x000000ff
        /*0758*/ 	.word	0x000288a0
        /*075c*/ 	.short	0x0100
        /*075e*/ 	.byte	0x08
	.zero		1


	//   ....[16]....
        /*0760*/ 	.word	0x00000670
        /*0764*/ 	.word	0x000000ff
        /*0768*/ 	.word	0x00028898
        /*076c*/ 	.short	0x0100
        /*076e*/ 	.byte	0x08
	.zero		1


	//   ....[17]....
        /*0770*/ 	.word	0x00000680
        /*0774*/ 	.word	0x000000ff
        /*0778*/ 	.word	0x000288a8
        /*077c*/ 	.short	0x0100
        /*077e*/ 	.byte	0x08
	.zero		1


	//   ....[18]....
        /*0780*/ 	.word	0x000007c0
        /*0784*/ 	.word	0x000000ff
        /*0788*/ 	.word	0x000288b0
        /*078c*/ 	.short	0x0100
        /*078e*/ 	.byte	0x08
	.zero		1


	//   ....[19]....
        /*0790*/ 	.word	0x000007d0
        /*0794*/ 	.word	0x000000ff
        /*0798*/ 	.word	0x000288c0
        /*079c*/ 	.short	0x0100
        /*079e*/ 	.byte	0x08
	.zero		1


	//   ....[20]....
        /*07a0*/ 	.word	0x000007e0
        /*07a4*/ 	.word	0x000000ff
        /*07a8*/ 	.word	0x000288b8
        /*07ac*/ 	.short	0x0100
        /*07ae*/ 	.byte	0x08
	.zero		1


	//   ....[21]....
        /*07b0*/ 	.word	0x000007f0
        /*07b4*/ 	.word	0x000000ff
        /*07b8*/ 	.word	0x000288c8
        /*07bc*/ 	.short	0x0100
        /*07be*/ 	.byte	0x08
	.zero		1


	//   ....[22]....
        /*07c0*/ 	.word	0x000011b0
        /*07c4*/ 	.word	0x000000ff
        /*07c8*/ 	.word	0x00028800
        /*07cc*/ 	.short	0x010a
        /*07ce*/ 	.byte	0x24
	.zero		1


	//   ....[23]....
        /*07d0*/ 	.word	0x00001220
        /*07d4*/ 	.word	0x000000ff
        /*07d8*/ 	.word	0x00028830
        /*07dc*/ 	.short	0x010a
        /*07de*/ 	.byte	0x24
	.zero		1


	//   ....[24]....
        /*07e0*/ 	.word	0x00001280
        /*07e4*/ 	.word	0x000000ff
        /*07e8*/ 	.word	0x00028830
        /*07ec*/ 	.short	0x010a
        /*07ee*/ 	.byte	0x24
	.zero		1


	//   ....[25]....
        /*07f0*/ 	.word	0x00002340
        /*07f4*/ 	.word	0x000000ff
        /*07f8*/ 	.word	0x00000000
        /*07fc*/ 	.short	0x0101
        /*07fe*/ 	.byte	0x04
	.zero		1


	//   ....[26]....
        /*0800*/ 	.word	0x00003890
        /*0804*/ 	.word	0x000000ff
        /*0808*/ 	.word	0x00028830
        /*080c*/ 	.short	0x010a
        /*080e*/ 	.byte	0x0a
	.zero		1


	//   ....[27]....
        /*0810*/ 	.word	0x000038d0
        /*0814*/ 	.word	0x000000ff
        /*0818*/ 	.word	0x00028830
        /*081c*/ 	.short	0x010a
        /*081e*/ 	.byte	0x0a
	.zero		1


	//   ....[28]....
        /*0820*/ 	.word	0x00003c50
        /*0824*/ 	.word	0x000000ff
        /*0828*/ 	.word	0x00028850
        /*082c*/ 	.short	0x010a
        /*082e*/ 	.byte	0x0a
	.zero		1


	//   ....[29]....
        /*0830*/ 	.word	0x00003c90
        /*0834*/ 	.word	0x000000ff
        /*0838*/ 	.word	0x00028850
        /*083c*/ 	.short	0x010a
        /*083e*/ 	.byte	0x0a
	.zero		1


	//   ....[30]....
        /*0840*/ 	.word	0x00004480
        /*0844*/ 	.word	0x000000ff
        /*0848*/ 	.word	0x00000000
        /*084c*/ 	.short	0x0101
        /*084e*/ 	.byte	0x06
	.zero		1


	//   ....[31]....
        /*0850*/ 	.word	0x00005260
        /*0854*/ 	.word	0x000000ff
        /*0858*/ 	.word	0x00000000
        /*085c*/ 	.short	0x0101
        /*085e*/ 	.byte	0x05
	.zero		1


	//   ....[32]....
        /*0860*/ 	.word	0x00005880
        /*0864*/ 	.word	0x000000ff
        /*0868*/ 	.word	0x00028850
        /*086c*/ 	.short	0x010a
        /*086e*/ 	.byte	0x05
	.zero		1


	//   ....[33]....
        /*0870*/ 	.word	0x000058c0
        /*0874*/ 	.word	0x000000ff
        /*0878*/ 	.word	0x00028850
        /*087c*/ 	.short	0x010a
        /*087e*/ 	.byte	0x05
	.zero		1


	//   ....[34]....
        /*0880*/ 	.word	0x00005ea0
        /*0884*/ 	.word	0x000000ff
        /*0888*/ 	.word	0x00000000
        /*088c*/ 	.short	0x0101
        /*088e*/ 	.byte	0x04
	.zero		1


	//   ....[35]....
        /*0890*/ 	.word	0x00006aa0
        /*0894*/ 	.word	0x000000ff
        /*0898*/ 	.word	0x00000000
        /*089c*/ 	.short	0x0101
        /*089e*/ 	.byte	0x04
	.zero		1


	//   ....[36]....
        /*08a0*/ 	.word	0x000089a0
        /*08a4*/ 	.word	0x000000ff
        /*08a8*/ 	.word	0x00028840
        /*08ac*/ 	.short	0x010a
        /*08ae*/ 	.byte	0x2d
	.zero		1


	//   ....[37]....
        /*08b0*/ 	.word	0x000090f0
        /*08b4*/ 	.word	0x000000ff
        /*08b8*/ 	.word	0x00028830
        /*08bc*/ 	.short	0x0107
        /*08be*/ 	.byte	0x2d
	.zero		1


	//   ....[38]....
        /*08c0*/ 	.word	0x00009160
        /*08c4*/ 	.word	0x000000ff
        /*08c8*/ 	.word	0x00028830
        /*08cc*/ 	.short	0x0101
        /*08ce*/ 	.byte	0x2d
	.zero		1


	//   ....[39]....
        /*08d0*/ 	.word	0x00009b40
        /*08d4*/ 	.word	0x000000ff
        /*08d8*/ 	.word	0x00028800
        /*08dc*/ 	.short	0x0107
        /*08de*/ 	.byte	0x2d
	.zero		1


	//   ....[40]....
        /*08e0*/ 	.word	0x00009b80
        /*08e4*/ 	.word	0x000000ff
        /*08e8*/ 	.word	0x00028800
        /*08ec*/ 	.short	0x0101
        /*08ee*/ 	.byte	0x2d
	.zero		1


	//   ....[41]....
        /*08f0*/ 	.word	0x00009b90
        /*08f4*/ 	.word	0x000000ff
        /*08f8*/ 	.word	0x00028820
        /*08fc*/ 	.short	0x010a
        /*08fe*/ 	.byte	0x2d
	.zero		1


	//   ....[42]....
        /*0900*/ 	.word	0x00009f00
        /*0904*/ 	.word	0x00000022
        /*0908*/ 	.word	0x00028840
        /*090c*/ 	.short	0x010a
        /*090e*/ 	.byte	0x3f
	.zero		1


	//   ....[43]....
        /*0910*/ 	.word	0x0000a460
        /*0914*/ 	.word	0x00000022
        /*0918*/ 	.word	0x00028830
        /*091c*/ 	.short	0x0107
        /*091e*/ 	.byte	0x3f
	.zero		1


	//   ....[44]....
        /*0920*/ 	.word	0x0000a510
        /*0924*/ 	.word	0x00000022
        /*0928*/ 	.word	0x00028830
        /*092c*/ 	.short	0x0101
        /*092e*/ 	.byte	0x3f
	.zero		1


	//   ....[45]....
        /*0930*/ 	.word	0x0000a570
        /*0934*/ 	.word	0x00000000
        /*0938*/ 	.word	0x00028860
        /*093c*/ 	.short	0x010a
        /*093e*/ 	.byte	0x3f
	.zero		1


	//   ....[46]....
        /*0940*/ 	.word	0x0000aac0
        /*0944*/ 	.word	0x00000000
        /*0948*/ 	.word	0x00028850
        /*094c*/ 	.short	0x0107
        /*094e*/ 	.byte	0x3f
	.zero		1


	//   ....[47]....
        /*0950*/ 	.word	0x0000abb0
        /*0954*/ 	.word	0x00000000
        /*0958*/ 	.word	0x00028850
        /*095c*/ 	.short	0x0101
        /*095e*/ 	.byte	0x3f
	.zero		1


	//   ....[48]....
        /*0960*/ 	.word	0x0000ad40
        /*0964*/ 	.word	0x00000000
        /*0968*/ 	.word	0x00028860
        /*096c*/ 	.short	0x010a
        /*096e*/ 	.byte	0x3f
	.zero		1


	//   ....[49]....
        /*0970*/ 	.word	0x0000b270
        /*0974*/ 	.word	0x00000000
        /*0978*/ 	.word	0x00028850
        /*097c*/ 	.short	0x0107
        /*097e*/ 	.byte	0x3f
	.zero		1


	//   ....[50]....
        /*0980*/ 	.word	0x0000b320
        /*0984*/ 	.word	0x00000000
        /*0988*/ 	.word	0x00028850
        /*098c*/ 	.short	0x0101
        /*098e*/ 	.byte	0x3f
	.zero		1


	//   ....[51]....
        /*0990*/ 	.word	0x0000b3c0
        /*0994*/ 	.word	0x00000007
        /*0998*/ 	.word	0x00028820
        /*099c*/ 	.short	0x010a
        /*099e*/ 	.byte	0x3f
	.zero		1


	//   ....[52]....
        /*09a0*/ 	.word	0x0000b4f0
        /*09a4*/ 	.word	0x00000005
        /*09a8*/ 	.word	0x00028840
        /*09ac*/ 	.short	0x010a
        /*09ae*/ 	.byte	0x3f
	.zero		1


	//   ....[53]....
        /*09b0*/ 	.word	0x0000b590
        /*09b4*/ 	.word	0x00000007
        /*09b8*/ 	.word	0x00028840
        /*09bc*/ 	.short	0x010a
        /*09be*/ 	.byte	0x3f
	.zero		1


	//   ....[54]....
        /*09c0*/ 	.word	0x0000b5d0
        /*09c4*/ 	.word	0x00000005
        /*09c8*/ 	.word	0x00028860
        /*09cc*/ 	.short	0x010a
        /*09ce*/ 	.byte	0x3f
	.zero		1


	//   ....[55]....
        /*09d0*/ 	.word	0x0000b610
        /*09d4*/ 	.word	0x00000007
        /*09d8*/ 	.word	0x00028860
        /*09dc*/ 	.short	0x010a
        /*09de*/ 	.byte	0x3f
	.zero		1


	//   ....[56]....
        /*09e0*/ 	.word	0x0000b680
        /*09e4*/ 	.word	0x00000000
        /*09e8*/ 	.word	0x00028800
        /*09ec*/ 	.short	0x010a
        /*09ee*/ 	.byte	0x3f
	.zero		1


	//   ....[57]....
        /*09f0*/ 	.word	0x0000b6e0
        /*09f4*/ 	.word	0x00000004
        /*09f8*/ 	.word	0x00028830
        /*09fc*/ 	.short	0x010a
        /*09fe*/ 	.byte	0x3f
	.zero		1


	//   ....[58]....
        /*0a00*/ 	.word	0x0000b740
        /*0a04*/ 	.word	0x00000003
        /*0a08*/ 	.word	0x00028830
        /*0a0c*/ 	.short	0x010a
        /*0a0e*/ 	.byte	0x3f
	.zero		1


	//   ....[59]....
        /*0a10*/ 	.word	0x0000b7a0
        /*0a14*/ 	.word	0x00000006
        /*0a18*/ 	.word	0x00028850
        /*0a1c*/ 	.short	0x010a
        /*0a1e*/ 	.byte	0x3f
	.zero		1


	//   ....[60]....
        /*0a20*/ 	.word	0x0000b800
        /*0a24*/ 	.word	0x00000005
        /*0a28*/ 	.word	0x00028850
        /*0a2c*/ 	.short	0x010a
        /*0a2e*/ 	.byte	0x3f
	.zero		1


	//   ....[61]....
        /*0a30*/ 	.word	0x0000b8e0
        /*0a34*/ 	.word	0x0000000a
        /*0a38*/ 	.word	0x00028840
        /*0a3c*/ 	.short	0x010a
        /*0a3e*/ 	.byte	0x3f
	.zero		1


	//   ....[62]....
        /*0a40*/ 	.word	0x0000cd50
        /*0a44*/ 	.word	0x00000003
        /*0a48*/ 	.word	0x00028820
        /*0a4c*/ 	.short	0x010a
        /*0a4e*/ 	.byte	0x3f
	.zero		1


	//   ....[63]....
        /*0a50*/ 	.word	0x0000cda0
        /*0a54*/ 	.word	0x00000022
        /*0a58*/ 	.word	0x00028840
        /*0a5c*/ 	.short	0x010a
        /*0a5e*/ 	.byte	0x3f
	.zero		1


	//   ....[64]....
        /*0a60*/ 	.word	0x0000d760
        /*0a64*/ 	.word	0x00000000
        /*0a68*/ 	.word	0x00028860
        /*0a6c*/ 	.short	0x010a
        /*0a6e*/ 	.byte	0x3f
	.zero		1


	//   ....[65]....
        /*0a70*/ 	.word	0x0000e280
        /*0a74*/ 	.word	0x00000000
        /*0a78*/ 	.word	0x00028860
        /*0a7c*/ 	.short	0x010a
        /*0a7e*/ 	.byte	0x3f
	.zero		1


	//   ....[66]....
        /*0a80*/ 	.word	0x0000ed30
        /*0a84*/ 	.word	0x00000007
        /*0a88*/ 	.word	0x00028820
        /*0a8c*/ 	.short	0x010a
        /*0a8e*/ 	.byte	0x3f
	.zero		1


	//   ....[67]....
        /*0a90*/ 	.word	0x0000eea0
        /*0a94*/ 	.word	0x00000005
        /*0a98*/ 	.word	0x00028840
        /*0a9c*/ 	.short	0x010a
        /*0a9e*/ 	.byte	0x3f
	.zero		1


	//   ....[68]....
        /*0aa0*/ 	.word	0x0000eef0
        /*0aa4*/ 	.word	0x00000007
        /*0aa8*/ 	.word	0x00028840
        /*0aac*/ 	.short	0x010a
        /*0aae*/ 	.byte	0x3f
	.zero		1


	//   ....[69]....
        /*0ab0*/ 	.word	0x0000ef40
        /*0ab4*/ 	.word	0x00000005
        /*0ab8*/ 	.word	0x00028860
        /*0abc*/ 	.short	0x010a
        /*0abe*/ 	.byte	0x3f
	.zero		1


	//----- nvinfo : EIATTR_NUM_MBARRIERS
	.align		4
.L_855:
        /*0ac0*/ 	.byte	0x03, 0x38
        /*0ac2*/ 	.short	0x0016


	//----- nvinfo : EIATTR_EXIT_INSTR_OFFSETS
	.align		4
        /*0ac4*/ 	.byte	0x04, 0x1c
        /*0ac6*/ 	.short	(.L_857 - .L_856)


	//   ....[0]....
.L_856:
        /*0ac8*/ 	.word	0x0000b660


	//----- nvinfo : EIATTR_MAX_THREADS
	.align		4
.L_857:
        /*0acc*/ 	.byte	0x04, 0x05
        /*0ace*/ 	.short	(.L_859 - .L_858)
.L_858:
        /*0ad0*/ 	.word	0x00000180
        /*0ad4*/ 	.word	0x00000001
        /*0ad8*/ 	.word	0x00000001


	//----- nvinfo : EIATTR_CRS_STACK_SIZE
	.align		4
.L_859:
        /*0adc*/ 	.byte	0x04, 0x1e
        /*0ade*/ 	.short	(.L_861 - .L_860)
.L_860:
        /*0ae0*/ 	.word	0x00000000


	//----- nvinfo : EIATTR_CBANK_PARAM_SIZE
	.align		4
.L_861:
        /*0ae4*/ 	.byte	0x03, 0x19
        /*0ae6*/ 	.short	0x0a70


	//----- nvinfo : EIATTR_PARAM_CBANK
	.align		4
        /*0ae8*/ 	.byte	0x04, 0x0a
        /*0aea*/ 	.short	(.L_863 - .L_862)
	.align		4
.L_862:
        /*0aec*/ 	.word	index@(.nv.constant0._ZN7cutlass13device_kernelIN5flash11enable_sm90INS1_16FlashAttnFwdSm90INS1_25CollectiveMainloopFwdSm90ILi2EN4cute5tupleIJNS5_1CILi1EEES8_S8_EEENS6_IJNS7_ILi128EEESA_SA_EEELi128ENS_10bfloat16_tEfNS_4arch4Sm90ELb0ELb0ELb0ELb0ELb1ELb0ELb0ELb1ELb1ELb1ELb1ELb0EEENS1_21CollectiveEpilogueFwdISB_S9_SC_SE_Li256ELb0ELb1ELb1ELb0EEENS1_19SingleTileSchedulerILb0ELb1ELb1ELi128EEEEEEEEEvNT_6ParamsE)
        /*0af0*/ 	.short	0x0210
        /*0af2*/ 	.short	0x0a70


	//----- nvinfo : EIATTR_SW_WAR
	.align		4
.L_863:
        /*0af4*/ 	.byte	0x04, 0x36
        /*0af6*/ 	.short	(.L_865 - .L_864)
.L_864:
        /*0af8*/ 	.word	0x00000008
.L_865:


//--------------------- .nv.info._ZN7cutlass13device_kernelIN5flash11enable_sm90INS1_16FlashAttnFwdSm90INS1_25CollectiveMainloopFwdSm90ILi2EN4cute5tupleIJNS5_1CILi1EEES8_S8_EEENS6_IJNS7_ILi128EEESA_SA_EEELi128ENS_10bfloat16_tEfNS_4arch4Sm90ELb0ELb0ELb0ELb1ELb1ELb0ELb0ELb1ELb1ELb1ELb1ELb0EEENS1_21CollectiveEpilogueFwdISB_S9_SC_SE_Li256ELb1ELb1ELb1ELb0EEENS1_36VarlenDynamicPersistentTileSchedulerILi128ELi128ELi256ELi128ELb1ELb1ELb1ELb0ELb1ELb1EEEEEEEEEvNT_6ParamsE --------------------------
	.section	.nv.info._ZN7cutlass13device_kernelIN5flash11enable_sm90INS1_16FlashAttnFwdSm90INS1_25CollectiveMainloopFwdSm90ILi2EN4cute5tupleIJNS5_1CILi1EEES8_S8_EEENS6_IJNS7_ILi128EEESA_SA_EEELi128ENS_10bfloat16_tEfNS_4arch4Sm90ELb0ELb0ELb0ELb1ELb1ELb0ELb0ELb1ELb1ELb1ELb1ELb0EEENS1_21CollectiveEpilogueFwdISB_S9_SC_SE_Li256ELb1ELb1ELb1ELb0EEENS1_36VarlenDynamicPersistentTileSchedulerILi128ELi128ELi256ELi128ELb1ELb1ELb1ELb0ELb1ELb1EEEEEEEEEvNT_6ParamsE,"",@"SHT_CUDA_INFO"
	.sectionflags	@""
	.align	4


	//----- nvinfo : EIATTR_CUDA_API_VERSION
	.align		4
        /*0000*/ 	.byte	0x04, 0x37
        /*0002*/ 	.short	(.L_867 - .L_866)
.L_866:
        /*0004*/ 	.word	0x00000082


	//----- nvinfo : EIATTR_KPARAM_INFO
	.align		4
.L_867:
        /*0008*/ 	.byte	0x04, 0x17
        /*000a*/ 	.short	(.L_869 - .L_868)
.L_868:
        /*000c*/ 	.word	0x00000000
        /*0010*/ 	.short	0x0000
        /*0012*/ 	.short	0x0070
        /*0014*/ 	.byte	0x00, 0xf0, 0x01, 0x2a


	//----- nvinfo : EIATTR_SPARSE_MMA_MASK
	.align		4
.L_869:
        /*0018*/ 	.byte	0x03, 0x50
        /*001a*/ 	.short	0x0000


	//----- nvinfo : EIATTR_MAXREG_COUNT
	.align		4
        /*001c*/ 	.byte	0x03, 0x1b
        /*001e*/ 	.short	0x00a8


	//----- nvinfo : EIATTR_NUM_BARRIERS
	.align		4
        /*0020*/ 	.byte	0x02, 0x4c
        /*0022*/ 	.byte	0x10
	.zero		1


	//----- nvinfo : EIATTR_EXTERNS
	.align		4
        /*0024*/ 	.byte	0x04, 0x0f
        /*0026*/ 	.short	(.L_871 - .L_870)


	//   ....[0]....
	.align		4
.L_870:
        /*0028*/ 	.word	index@(__assertfail)


	//----- nvinfo : EIATTR_ANNOTATIONS
	.align		4
.L_871:
        /*002c*/ 	.byte	0x04, 0x55
        /*002e*/ 	.short	(.L_873 - .L_872)


	//   ....[0]....
.L_872:
        /* <DEDUP_REMOVED lines=19> */


	//----- nvinfo : EIATTR_MERCURY_ISA_VERSION
	.align		4
.L_873:
        /*0150*/ 	.byte	0x03, 0x5f
        /*0152*/ 	.short	0x0101


	//----- nvinfo : EIATTR_UNUSED_LOAD_BYTE_OFFSET
	.align		4
        /*0154*/ 	.byte	0x04, 0x44
        /*0156*/ 	.short	(.L_875 - .L_874)


	//   ....[0]....
.L_874:
        /*0158*/ 	.word	0x00000960
        /*015c*/ 	.word	0x0000fff0


	//   ....[1]....
        /*0160*/ 	.word	0x00006990
        /*0164*/ 	.word	0x0000fff0


	//----- nvinfo : EIATTR_INT_WARP_WIDE_INSTR_OFFSETS
	.align		4
.L_875:
        /*0168*/ 	.byte	0x04, 0x31
        /*016a*/ 	.short	(.L_877 - .L_876)


	//   ....[0]....
.L_876:
        /*016c*/ 	.word	0x000000c0


	//   ....[1]....
        /*0170*/ 	.word	0x000000d0


	//   ....[2]....
        /*0174*/ 	.word	0x00000170


	//   ....[3]....
        /*0178*/ 	.word	0x0000aa80


	//   ....[4]....
        /*017c*/ 	.word	0x0000ab10


	//   ....[5]....
        /*0180*/ 	.word	0x0000d910


	//   ....[6]....
        /*0184*/ 	.word	0x0000d9a0


	//----- nvinfo : EIATTR_COOP_GROUP_MASK_REGIDS
	.align		4
.L_877:
        /*0188*/ 	.byte	0x04, 0x29
        /*018a*/ 	.short	(.L_879 - .L_878)


	//   ....[0]....
.L_878:
        /*018c*/ 	.word	0xffffffff


	//   ....[1]....
        /*0190*/ 	.word	0xffffffff


	//   ....[2]....
        /*0194*/ 	.word	0xffffffff


	//   ....[3]....
        /*0198*/ 	.word	0xffffffff


	//   ....[4]....
        /*019c*/ 	.word	0xffffffff


	//   ....[5]....
        /*01a0*/ 	.word	0xffffffff


	//   ....[6]....
        /*01a4*/ 	.word	0xffffffff


	//   ....[7]....
        /*01a8*/ 	.word	0xffffffff


	//   ....[8]....
        /*01ac*/ 	.word	0xffffffff


	//   ....[9]....
        /*01b0*/ 	.word	0xffffffff


	//   ....[10]....
        /*01b4*/ 	.word	0xffffffff


	//   ....[11]....
        /*01b8*/ 	.word	0xffffffff


	//   ....[12]....
        /*01bc*/ 	.word	0xffffffff


	//   ....[13]....
        /*01c0*/ 	.word	0xffffffff


	//   ....[14]....
        /*01c4*/ 	.word	0xffffffff


	//   ....[15]....
        /*01c8*/ 	.word	0xffffffff


	//   ....[16]....
        /*01cc*/ 	.word	0xffffffff


	//   ....[17]....
        /*01d0*/ 	.word	0xffffffff


	//   ....[18]....
        /*01d4*/ 	.word	0xffffffff


	//   ....[19]....
        /*01d8*/ 	.word	0xffffffff


	//   ....[20]....
        /*01dc*/ 	.word	0xffffffff


	//   ....[21]....
        /*01e0*/ 	.word	0xffffffff


	//   ....[22]....
        /*01e4*/ 	.word	0xffffffff


	//   ....[23]....
        /*01e8*/ 	.word	0xffffffff


	//   ....[24]....
        /*01ec*/ 	.word	0xffffffff


	//   ....[25]....
        /*01f0*/ 	.word	0xffffffff


	//   ....[26]....
        /*01f4*/ 	.word	0xffffffff


	//   ....[27]....
        /*01f8*/ 	.word	0xffffffff


	//   ....[28]....
        /*01fc*/ 	.word	0xffffffff


	//   ....[29]....
        /*0200*/ 	.word	0xffffffff


	//   ....[30]....
        /*0204*/ 	.word	0xffffffff


	//   ....[31]....
        /*0208*/ 	.word	0xffffffff


	//   ....[32]....
        /*020c*/ 	.word	0xffffffff


	//   ....[33]....
        /*0210*/ 	.word	0xffffffff


	//   ....[34]....
        /*0214*/ 	.word	0xffffffff


	//   ....[35]....
        /*0218*/ 	.word	0xffffffff


	//   ....[36]....
        /*021c*/ 	.word	0xffffffff


	//   ....[37]....
        /*0220*/ 	.word	0xffffffff


	//   ....[38]....
        /*0224*/ 	.word	0xffffffff


	//   ....[39]....
        /*0228*/ 	.word	0xffffffff


	//   ....[40]....
        /*022c*/ 	.word	0xffffffff


	//   ....[41]....
        /*0230*/ 	.word	0xffffffff


	//   ....[42]....
        /*0234*/ 	.word	0xffffffff


	//   ....[43]....
        /*0238*/ 	.word	0xffffffff


	//   ....[44]....
        /*023c*/ 	.word	0xffffffff


	//   ....[45]....
        /*0240*/ 	.word	0xffffffff


	//   ....[46]....
        /*0244*/ 	.word	0xffffffff


	//   ....[47]....
        /*0248*/ 	.word	0xffffffff


	//   ....[48]....
        /*024c*/ 	.word	0xffffffff


	//   ....[49]....
        /*0250*/ 	.word	0xffffffff


	//   ....[50]....
        /*0254*/ 	.word	0xffffffff


	//   ....[51]....
        /*0258*/ 	.word	0xffffffff


	//   ....[52]....
        /*025c*/ 	.word	0xffffffff


	//   ....[53]....
        /*0260*/ 	.word	0xffffffff


	//   ....[54]....
        /*0264*/ 	.word	0xffffffff


	//   ....[55]....
        /*0268*/ 	.word	0xffffffff


	//   ....[56]....
        /*026c*/ 	.word	0xffffffff


	//   ....[57]....
        /*0270*/ 	.word	0xffffffff


	//   ....[58]....
        /*0274*/ 	.word	0xffffffff


	//   ....[59]....
        /*0278*/ 	.word	0xffffffff


	//   ....[60]....
        /*027c*/ 	.word	0xffffffff


	//   ....[61]....
        /*0280*/ 	.word	0xffffffff


	//   ....[62]....
        /*0284*/ 	.word	0xffffffff


	//   ....[63]....
        /*0288*/ 	.word	0xffffffff


	//   ....[64]....
        /*028c*/ 	.word	0xffffffff


	//   ....[65]....
        /*0290*/ 	.word	0xffffffff


	//   ....[66]....
        /*0294*/ 	.word	0xffffffff


	//   ....[67]....
        /*0298*/ 	.word	0xffffffff


	//   ....[68]....
        /*029c*/ 	.word	0xffffffff


	//   ....[69]....
        /*02a0*/ 	.word	0xffffffff


	//   ....[70]....
        /*02a4*/ 	.word	0xffffffff


	//   ....[71]....
        /*02a8*/ 	.word	0xffffffff


	//   ....[72]....
        /*02ac*/ 	.word	0xffffffff


	//   ....[73]....
        /*02b0*/ 	.word	0xffffffff


	//   ....[74]....
        /*02b4*/ 	.word	0xffffffff


	//   ....[75]....
        /*02b8*/ 	.word	0xffffffff


	//   ....[76]....
        /*02bc*/ 	.word	0xffffffff


	//   ....[77]....
        /*02c0*/ 	.word	0xffffffff


	//   ....[78]....
        /*02c4*/ 	.word	0xffffffff


	//   ....[79]....
        /*02c8*/ 	.word	0xffffffff


	//   ....[80]....
        /*02cc*/ 	.word	0xffffffff


	//   ....[81]....
        /*02d0*/ 	.word	0xffffffff


	//   ....[82]....
        /*02d4*/ 	.word	0xffffffff


	//   ....[83]....
        /*02d8*/ 	.word	0xffffffff


	//   ....[84]....
        /*02dc*/ 	.word	0xffffffff


	//   ....[85]....
        /*02e0*/ 	.word	0xffffffff


	//   ....[86]....
        /*02e4*/ 	.word	0xffffffff


	//   ....[87]....
        /*02e8*/ 	.word	0xffffffff


	//   ....[88]....
        /*02ec*/ 	.word	0xffffffff


	//   ....[89]....
        /*02f0*/ 	.word	0xffffffff


	//   ....[90]....
        /*02f4*/ 	.word	0xffffffff


	//   ....[91]....
        /*02f8*/ 	.word	0xffffffff


	//   ....[92]....
        /*02fc*/ 	.word	0xffffffff


	//   ....[93]....
        /*0300*/ 	.word	0xffffffff


	//   ....[94]....
        /*0304*/ 	.word	0xffffffff


	//   ....[95]....
        /*0308*/ 	.word	0xffffffff


	//   ....[96]....
        /*030c*/ 	.word	0xffffffff


	//   ....[97]....
        /*0310*/ 	.word	0xffffffff


	//   ....[98]....
        /*0314*/ 	.word	0xffffffff


	//   ....[99]....
        /*0318*/ 	.word	0xffffffff


	//   ....[100]....
        /*031c*/ 	.word	0xffffffff


	//   ....[101]....
        /*0320*/ 	.word	0xffffffff


	//   ....[102]....
        /*0324*/ 	.word	0xffffffff


	//   ....[103]....
        /*0328*/ 	.word	0xffffffff


	//   ....[104]....
        /*032c*/ 	.word	0xffffffff


	//   ....[105]....
        /*0330*/ 	.word	0xffffffff


	//   ....[106]....
        /*0334*/ 	.word	0xffffffff


	//   ....[107]....
        /*0338*/ 	.word	0xffffffff


	//   ....[108]....
        /*033c*/ 	.word	0xffffffff


	//   ....[109]....
        /*0340*/ 	.word	0xffffffff


	//   ....[110]....
        /*0344*/ 	.word	0xffffffff


	//   ....[111]....
        /*0348*/ 	.word	0xffffffff


	//   ....[112]....
        /*034c*/ 	.word	0xffffffff


	//   ....[113]....
        /*0350*/ 	.word	0xffffffff


	//   ....[114]....
        /*0354*/ 	.word	0xffffffff


	//   ....[115]....
        /*0358*/ 	.word	0xffffffff


	//   ....[116]....
        /*035c*/ 	.word	0xffffffff


	//   ....[117]....
        /*0360*/ 	.word	0xffffffff


	//   ....[118]....
        /*0364*/ 	.word	0xffffffff


	//   ....[119]....
        /*0368*/ 	.word	0xffffffff


	//   ....[120]....
        /*036c*/ 	.word	0xffffffff


	//   ....[121]....
        /*0370*/ 	.word	0xffffffff


	//   ....[122]....
        /*0374*/ 	.word	0xffffffff


	//   ....[123]....
        /*0378*/ 	.word	0xffffffff


	//   ....[124]....
        /*037c*/ 	.word	0xffffffff


	//   ....[125]....
        /*0380*/ 	.word	0xffffffff


	//   ....[126]....
        /*0384*/ 	.word	0xffffffff


	//   ....[127]....
        /*0388*/ 	.word	0xffffffff


	//   ....[128]....
        /*038c*/ 	.word	0xffffffff


	//   ....[129]....
        /*0390*/ 	.word	0xffffffff


	//   ....[130]....
        /*0394*/ 	.word	0xffffffff


	//   ....[131]....
        /*0398*/ 	.word	0xffffffff


	//   ....[132]....
        /*039c*/ 	.word	0xffffffff


	//   ....[133]....
        /*03a0*/ 	.word	0xffffffff


	//   ....[134]....
        /*03a4*/ 	.word	0xffffffff


	//   ....[135]....
        /*03a8*/ 	.word	0xffffffff


	//   ....[136]....
        /*03ac*/ 	.word	0xffffffff


	//   ....[137]....
        /*03b0*/ 	.word	0xffffffff


	//   ....[138]....
        /*03b4*/ 	.word	0xffffffff


	//   ....[139]....
        /*03b8*/ 	.word	0xffffffff


	//   ....[140]....
        /*03bc*/ 	.word	0xffffffff


	//   ....[141]....
        /*03c0*/ 	.word	0xffffffff


	//   ....[142]....
        /*03c4*/ 	.word	0xffffffff


	//   ....[143]....
        /*03c8*/ 	.word	0xffffffff


	//   ....[144]....
        /*03cc*/ 	.word	0xffffffff


	//   ....[145]....
        /*03d0*/ 	.word	0xffffffff


	//   ....[146]....
        /*03d4*/ 	.word	0xffffffff


	//   ....[147]....
        /*03d8*/ 	.word	0xffffffff


	//   ....[148]....
        /*03dc*/ 	.word	0xffffffff


	//   ....[149]....
        /*03e0*/ 	.word	0xffffffff


	//   ....[150]....
        /*03e4*/ 	.word	0xffffffff


	//   ....[151]....
        /*03e8*/ 	.word	0xffffffff


	//   ....[152]....
        /*03ec*/ 	.word	0xffffffff


	//   ....[153]....
        /*03f0*/ 	.word	0xffffffff


	//   ....[154]....
        /*03f4*/ 	.word	0xffffffff


	//   ....[155]....
        /*03f8*/ 	.word	0xffffffff


	//   ....[156]....
        /*03fc*/ 	.word	0xffffffff


	//   ....[157]....
        /*0400*/ 	.word	0xffffffff


	//   ....[158]....
        /*0404*/ 	.word	0xffffffff


	//   ....[159]....
        /*0408*/ 	.word	0x0500000f


	//   ....[160]....
        /*040c*/ 	.word	0x0500000f


	//   ....[161]....
        /*0410*/ 	.word	0x0500000f


	//   ....[162]....
        /*0414*/ 	.word	0x0500000f


	//   ....[163]....
        /*0418*/ 	.word	0x0500000f


	//   ....[164]....
        /*041c*/ 	.word	0x0500000f


	//   ....[165]....
        /*0420*/ 	.word	0x0500000f


	//   ....[166]....
        /*0424*/ 	.word	0x0500000f


	//   ....[167]....
        /*0428*/ 	.word	0x0500000f


	//   ....[168]....
        /*042c*/ 	.word	0x0500000f


	//   ....[169]....
        /*0430*/ 	.word	0x0500000f


	//   ....[170]....
        /*0434*/ 	.word	0x0500000f


	//   ....[171]....
        /*0438*/ 	.word	0x0500000f


	//   ....[172]....
        /*043c*/ 	.word	0x0500000f


	//   ....[173]....
        /*0440*/ 	.word	0x0500000f


	//   ....[174]....
        /*0444*/ 	.word	0x0500000f


	//   ....[175]....
        /*0448*/ 	.word	0x0500000f


	//   ....[176]....
        /*044c*/ 	.word	0x0500000f


	//   ....[177]....
        /*0450*/ 	.word	0x0500000f


	//   ....[178]....
        /*0454*/ 	.word	0x0500000f


	//   ....[179]....
        /*0458*/ 	.word	0x0500000f


	//   ....[180]....
        /*045c*/ 	.word	0x0500000f


	//   ....[181]....
        /*0460*/ 	.word	0x0500000f


	//   ....[182]....
        /*0464*/ 	.word	0x0500000f


	//   ....[183]....
        /*0468*/ 	.word	0x0500000f


	//   ....[184]....
        /*046c*/ 	.word	0x0500000f


	//   ....[185]....
        /*0470*/ 	.word	0x0500000f


	//   ....[186]....
        /*0474*/ 	.word	0x0500000f


	//   ....[187]....
        /*0478*/ 	.word	0x0500000f


	//   ....[188]....
        /*047c*/ 	.word	0x0500000f


	//   ....[189]....
        /*0480*/ 	.word	0x0500000f


	//   ....[190]....
        /*0484*/ 	.word	0x0500000f


	//   ....[191]....
        /*0488*/ 	.word	0x0500000f


	//   ....[192]....
        /*048c*/ 	.word	0x0500000f


	//   ....[193]....
        /*0490*/ 	.word	0x0500000f


	//   ....[194]....
        /*0494*/ 	.word	0x0500000f


	//   ....[195]....
        /*0498*/ 	.word	0x0500000f


	//   ....[196]....
        /*049c*/ 	.word	0x0500000f


	//   ....[197]....
        /*04a0*/ 	.word	0x0500000f


	//   ....[198]....
        /*04a4*/ 	.word	0x0500000f


	//   ....[199]....
        /*04a8*/ 	.word	0x0500000f


	//   ....[200]....
        /*04ac*/ 	.word	0x0500000f


	//   ....[201]....
        /*04b0*/ 	.word	0x0500000f


	//   ....[202]....
        /*04b4*/ 	.word	0x0500000f


	//   ....[203]....
        /*04b8*/ 	.word	0x0500000f


	//   ....[204]....
        /*04bc*/ 	.word	0x0500000f


	//   ....[205]....
        /*04c0*/ 	.word	0x0500000f


	//   ....[206]....
        /*04c4*/ 	.word	0x0500000f


	//   ....[207]....
        /*04c8*/ 	.word	0x0500000f


	//   ....[208]....
        /*04cc*/ 	.word	0x0500000f


	//   ....[209]....
        /*04d0*/ 	.word	0x0500000f


	//   ....[210]....
        /*04d4*/ 	.word	0x0500000f


	//   ....[211]....
        /*04d8*/ 	.word	0x0500000f


	//   ....[212]....
        /*04dc*/ 	.word	0x0500000f


	//   ....[213]....
        /*04e0*/ 	.word	0x0500000f


	//   ....[214]....
        /*04e4*/ 	.word	0x0500000f


	//   ....[215]....
        /*04e8*/ 	.word	0x0500000f


	//   ....[216]....
        /*04ec*/ 	.word	0x0500000f


	//   ....[217]....
        /*04f0*/ 	.word	0x0500000f


	//   ....[218]....
        /*04f4*/ 	.word	0x0500000f


	//   ....[219]....
        /*04f8*/ 	.word	0x0500000f


	//   ....[220]....
        /*04fc*/ 	.word	0x0500000f


	//   ....[221]....
        /*0500*/ 	.word	0x0500000f


	//   ....[222]....
        /*0504*/ 	.word	0x0500000f


	//   ....[223]....
        /*0508*/ 	.word	0x0500000f


	//   ....[224]....
        /*050c*/ 	.word	0x0500000f


	//   ....[225]....
        /*0510*/ 	.word	0x0500000f


	//   ....[226]....
        /*0514*/ 	.word	0x0500000f


	//   ....[227]....
        /*0518*/ 	.word	0x0500000f


	//   ....[228]....
        /*051c*/ 	.word	0x0500000f


	//   ....[229]....
        /*0520*/ 	.word	0x0500000f


	//   ....[230]....
        /*0524*/ 	.word	0x0500000f


	//   ....[231]....
        /*0528*/ 	.word	0x0500000f


	//   ....[232]....
        /*052c*/ 	.word	0x0500000f


	//   ....[233]....
        /*0530*/ 	.word	0x0500000f


	//   ....[234]....
        /*0534*/ 	.word	0x0500000f


	//   ....[235]....
        /*0538*/ 	.word	0x0500000f


	//   ....[236]....
        /*053c*/ 	.word	0x0500000f


	//   ....[237]....
        /*0540*/ 	.word	0x0500000f


	//   ....[238]....
        /*0544*/ 	.word	0x0500000f


	//   ....[239]....
        /*0548*/ 	.word	0x0500000f


	//   ....[240]....
        /*054c*/ 	.word	0x0500000f


	//   ....[241]....
        /*0550*/ 	.word	0x0500000f


	//   ....[242]....
        /*0554*/ 	.word	0x0500000f


	//   ....[243]....
        /*0558*/ 	.word	0x0500000f


	//   ....[244]....
        /*055c*/ 	.word	0x0500000f


	//   ....[245]....
        /*0560*/ 	.word	0x0500000f


	//   ....[246]....
        /*0564*/ 	.word	0x0500000f


	//   ....[247]....
        /*0568*/ 	.word	0x0500000f


	//   ....[248]....
        /*056c*/ 	.word	0x0500000f


	//   ....[249]....
        /*0570*/ 	.word	0x0500000f


	//   ....[250]....
        /*0574*/ 	.word	0x0500000f


	//   ....[251]....
        /*0578*/ 	.word	0x0500000f


	//   ....[252]....
        /*057c*/ 	.word	0x0500000f


	//   ....[253]....
        /*0580*/ 	.word	0x0500000f


	//   ....[254]....
        /*0584*/ 	.word	0x0500000f


	//   ....[255]....
        /*0588*/ 	.word	0x0500000f


	//   ....[0]....
        /*058c*/ 	.word	0x0500000f


	//   ....[1]....
        /*0590*/ 	.word	0x0500000f


	//   ....[2]....
        /*0594*/ 	.word	0x0500000f


	//----- nvinfo : EIATTR_COOP_GROUP_INSTR_OFFSETS
	.align		4
.L_879:
        /*0598*/ 	.byte	0x04, 0x28
        /*059a*/ 	.short	(.L_881 - .L_880)


	//   ....[0]....
.L_880:
        /*059c*/ 	.word	0x00000080


	//   ....[1]....
        /*05a0*/ 	.word	0x000000b0


	//   ....[2]....
        /*05a4*/ 	.word	0x000002d0


	//   ....[3]....
        /*05a8*/ 	.word	0x00000430


	//   ....[4]....
        /*05ac*/ 	.word	0x00000550


	//   ....[5]....
        /*05b0*/ 	.word	0x000006b0


	//   ....[6]....
        /*05b4*/ 	.word	0x00001690


	//   ....[7]....
        /*05b8*/ 	.word	0x000027d0


	//   ....[8]....
        /*05bc*/ 	.word	0x000028d0


	//   ....[9]....
        /*05c0*/ 	.word	0x00002ef0


	//   ....[10]....
        /*05c4*/ 	.word	0x00002f70


	//   ....[11]....
        /*05c8*/ 	.word	0x00004af0


	//   ....[12]....
        /*05cc*/ 	.word	0x00004b00


	//   ....[13]....
        /*05d0*/ 	.word	0x00004b40


	//   ....[14]....
        /*05d4*/ 	.word	0x00004b50


	//   ....[15]....
        /*05d8*/ 	.word	0x00005ff0


	//   ....[16]....
        /*05dc*/ 	.word	0x00006020


	//   ....[17]....
        /*05e0*/ 	.word	0x000060e0


	//   ....[18]....
        /*05e4*/ 	.word	0x000060f0


	//   ....[19]....
        /*05e8*/ 	.word	0x00007410


	//   ....[20]....
        /*05ec*/ 	.word	0x00007450


	//   ....[21]....
        /*05f0*/ 	.word	0x00007470


	//   ....[22]....
        /*05f4*/ 	.word	0x000074a0


	//   ....[23]....
        /*05f8*/ 	.word	0x00007b40


	//   ....[24]....
        /*05fc*/ 	.word	0x00007b70


	//   ....[25]....
        /*0600*/ 	.word	0x00007c30


	//   ....[26]....
        /*0604*/ 	.word	0x00007c50


	//   ....[27]....
        /*0608*/ 	.word	0x00007d10


	//   ....[28]....
        /*060c*/ 	.word	0x00007d30


	//   ....[29]....
        /*0610*/ 	.word	0x00007e00


	//   ....[30]....
        /*0614*/ 	.word	0x00007e20


	//   ....[31]....
        /*0618*/ 	.word	0x000081a0


	//   ....[32]....
        /*061c*/ 	.word	0x000081b0


	//   ....[33]....
        /*0620*/ 	.word	0x000085e0


	//   ....[34]....
        /*0624*/ 	.word	0x000085f0


	//   ....[35]....
        /*0628*/ 	.word	0x00009230


	//   ....[36]....
        /*062c*/ 	.word	0x00009240


	//   ....[37]....
        /*0630*/ 	.word	0x00009300


	//   ....[38]....
        /*0634*/ 	.word	0x00009320


	//   ....[39]....
        /*0638*/ 	.word	0x000093e0


	//   ....[40]....
        /*063c*/ 	.word	0x00009400


	//   ....[41]....
        /*0640*/ 	.word	0x000094d0


	//   ....[42]....
        /*0644*/ 	.word	0x000094f0


	//   ....[43]....
        /*0648*/ 	.word	0x00009630


	//   ....[44]....
        /*064c*/ 	.word	0x00009840


	//   ....[45]....
        /*0650*/ 	.word	0x00009870


	//   ....[46]....
        /*0654*/ 	.word	0x000098a0


	//   ....[47]....
        /*0658*/ 	.word	0x000098d0


	//   ....[48]....
        /*065c*/ 	.word	0x00009900


	//   ....[49]....
        /*0660*/ 	.word	0x00009930


	//   ....[50]....
        /*0664*/ 	.word	0x00009aa0


	//   ....[51]....
        /*0668*/ 	.word	0x00009ad0


	//   ....[52]....
        /*066c*/ 	.word	0x00009b00


	//   ....[53]....
        /*0670*/ 	.word	0x00009b30


	//   ....[54]....
        /*0674*/ 	.word	0x00009b60


	//   ....[55]....
        /*0678*/ 	.word	0x00009b90


	//   ....[56]....
        /*067c*/ 	.word	0x00009c20


	//   ....[57]....
        /*0680*/ 	.word	0x00009c50


	//   ....[58]....
        /*0684*/ 	.word	0x00009c60


	//   ....[59]....
        /*0688*/ 	.word	0x00009cf0


	//   ....[60]....
        /*068c*/ 	.word	0x0000b580


	//   ....[61]....
        /*0690*/ 	.word	0x0000b5a0


	//   ....[62]....
        /*0694*/ 	.word	0x0000b640


	//   ....[63]....
        /*0698*/ 	.word	0x0000b660


	//   ....[64]....
        /*069c*/ 	.word	0x0000b6f0


	//   ....[65]....
        /*06a0*/ 	.word	0x0000b710


	//   ....[66]....
        /*06a4*/ 	.word	0x0000b7a0


	//   ....[67]....
        /*06a8*/ 	.word	0x0000b7c0


	//   ....[68]....
        /*06ac*/ 	.word	0x0000b850


	//   ....[69]....
        /*06b0*/ 	.word	0x0000b870


	//   ....[70]....
        /*06b4*/ 	.word	0x0000b900


	//   ....[71]....
        /*06b8*/ 	.word	0x0000b920


	//   ....[72]....
        /*06bc*/ 	.word	0x0000b9b0


	//   ....[73]....
        /*06c0*/ 	.word	0x0000b9d0


	//   ....[74]....
        /*06c4*/ 	.word	0x0000b9e0


	//   ....[75]....
        /*06c8*/ 	.word	0x0000ba60


	//   ....[76]....
        /*06cc*/ 	.word	0x0000c160


	//   ....[77]....
        /*06d0*/ 	.word	0x0000c190


	//   ....[78]....
        /*06d4*/ 	.word	0x0000c1f0


	//   ....[79]....
        /*06d8*/ 	.word	0x0000c230


	//   ....[80]....
        /*06dc*/ 	.word	0x0000c270


	//   ....[81]....
        /*06e0*/ 	.word	0x0000c2d0


	//   ....[82]....
        /*06e4*/ 	.word	0x0000c320


	//   ....[83]....
        /*06e8*/ 	.word	0x0000c370


	//   ....[84]....
        /*06ec*/ 	.word	0x0000c3c0


	//   ....[85]....
        /*06f0*/ 	.word	0x0000c410


	//   ....[86]....
        /*06f4*/ 	.word	0x0000c460


	//   ....[87]....
        /*06f8*/ 	.word	0x0000c4b0


	//   ....[88]....
        /*06fc*/ 	.word	0x0000c4f0


	//   ....[89]....
        /*0700*/ 	.word	0x0000c550


	//   ....[90]....
        /*0704*/ 	.word	0x0000c570


	//   ....[91]....
        /*0708*/ 	.word	0x0000c5b0


	//   ....[92]....
        /*070c*/ 	.word	0x0000cce0


	//   ....[93]....
        /*0710*/ 	.word	0x0000cd10


	//   ....[94]....
        /*0714*/ 	.word	0x0000cd70


	//   ....[95]....
        /*0718*/ 	.word	0x0000cd80


	//   ....[96]....
        /*071c*/ 	.word	0x0000cdd0


	//   ....[97]....
        /*0720*/ 	.word	0x0000cde0


	//   ....[98]....
        /*0724*/ 	.word	0x0000ce30


	//   ....[99]....
        /*0728*/ 	.word	0x0000ce40


	//   ....[100]....
        /*072c*/ 	.word	0x0000ce90


	//   ....[101]....
        /*0730*/ 	.word	0x0000cea0


	//   ....[102]....
        /*0734*/ 	.word	0x0000cef0


	//   ....[103]....
        /*0738*/ 	.word	0x0000cf00


	//   ....[104]....
        /*073c*/ 	.word	0x0000cf50


	//   ....[105]....
        /*0740*/ 	.word	0x0000cf60


	//   ....[106]....
        /*0744*/ 	.word	0x0000cf70


	//   ....[107]....
        /*0748*/ 	.word	0x0000cfc0


	//   ....[108]....
        /*074c*/ 	.word	0x0000d220


	//   ....[109]....
        /*0750*/ 	.word	0x0000d240


	//   ....[110]....
        /*0754*/ 	.word	0x0000d250


	//   ....[111]....
        /*0758*/ 	.word	0x0000d2c0


	//   ....[112]....
        /*075c*/ 	.word	0x0000d2d0


	//   ....[113]....
        /*0760*/ 	.word	0x0000d340


	//   ....[114]....
        /*0764*/ 	.word	0x0000d350


	//   ....[115]....
        /*0768*/ 	.word	0x0000d3c0


	//   ....[116]....
        /*076c*/ 	.word	0x0000d3d0


	//   ....[117]....
        /*0770*/ 	.word	0x0000d440


	//   ....[118]....
        /*0774*/ 	.word	0x0000d450


	//   ....[119]....
        /*0778*/ 	.word	0x0000d4c0


	//   ....[120]....
        /*077c*/ 	.word	0x0000d4d0


	//   ....[121]....
        /*0780*/ 	.word	0x0000d540


	//   ....[122]....
        /*0784*/ 	.word	0x0000d550


	//   ....[123]....
        /*0788*/ 	.word	0x0000d560


	//   ....[124]....
        /*078c*/ 	.word	0x0000daf0


	//   ....[125]....
        /*0790*/ 	.word	0x0000db30


	//   ....[126]....
        /*0794*/ 	.word	0x0000db70


	//   ....[127]....
        /*0798*/ 	.word	0x0000db90


	//   ....[128]....
        /*079c*/ 	.word	0x0000dba0


	//   ....[129]....
        /*07a0*/ 	.word	0x0000dbc0


	//   ....[130]....
        /*07a4*/ 	.word	0x0000dc30


	//   ....[131]....
        /*07a8*/ 	.word	0x0000dc50


	//   ....[132]....
        /*07ac*/ 	.word	0x0000dcb0


	//   ....[133]....
        /*07b0*/ 	.word	0x0000dcd0


	//   ....[134]....
        /*07b4*/ 	.word	0x0000dd30


	//   ....[135]....
        /*07b8*/ 	.word	0x0000dd50


	//   ....[136]....
        /*07bc*/ 	.word	0x0000ddb0


	//   ....[137]....
        /*07c0*/ 	.word	0x0000ddd0


	//   ....[138]....
        /*07c4*/ 	.word	0x0000de20


	//   ....[139]....
        /*07c8*/ 	.word	0x0000de40


	//   ....[140]....
        /*07cc*/ 	.word	0x0000e280


	//   ....[141]....
        /*07d0*/ 	.word	0x0000e2b0


	//   ....[142]....
        /*07d4*/ 	.word	0x0000e310


	//   ....[143]....
        /*07d8*/ 	.word	0x0000e340


	//   ....[144]....
        /*07dc*/ 	.word	0x0000e370


	//   ....[145]....
        /*07e0*/ 	.word	0x0000e3a0


	//   ....[146]....
        /*07e4*/ 	.word	0x0000e3d0


	//   ....[147]....
        /*07e8*/ 	.word	0x0000e400


	//   ....[148]....
        /*07ec*/ 	.word	0x0000e5a0


	//   ....[149]....
        /*07f0*/ 	.word	0x0000e5d0


	//   ....[150]....
        /*07f4*/ 	.word	0x0000e600


	//   ....[151]....
        /*07f8*/ 	.word	0x0000e630


	//   ....[152]....
        /*07fc*/ 	.word	0x0000e660


	//   ....[153]....
        /*0800*/ 	.word	0x0000e690


	//   ....[154]....
        /*0804*/ 	.word	0x0000e750


	//   ....[155]....
        /*0808*/ 	.word	0x0000e770


	//   ....[156]....
        /*080c*/ 	.word	0x0000e780


	//   ....[157]....
        /*0810*/ 	.word	0x0000e7e0


	//   ....[158]....
        /*0814*/ 	.word	0x0000ee00


	//   ....[159]....
        /*0818*/ 	.word	0x0000f2e0


	//   ....[160]....
        /*081c*/ 	.word	0x0000f3d0


	//   ....[161]....
        /*0820*/ 	.word	0x0000f470


	//   ....[162]....
        /*0824*/ 	.word	0x0000f4d0


	//   ....[163]....
        /*0828*/ 	.word	0x0000f5d0


	//   ....[164]....
        /*082c*/ 	.word	0x0000f640


	//   ....[165]....
        /*0830*/ 	.word	0x0000f740


	//   ....[166]....
        /*0834*/ 	.word	0x0000f7b0


	//   ....[167]....
        /*0838*/ 	.word	0x0000f8b0


	//   ....[168]....
        /*083c*/ 	.word	0x0000f920


	//   ....[169]....
        /*0840*/ 	.word	0x0000fa20


	//   ....[170]....
        /*0844*/ 	.word	0x0000fa90


	//   ....[171]....
        /*0848*/ 	.word	0x0000fb90


	//   ....[172]....
        /*084c*/ 	.word	0x0000fc00


	//   ....[173]....
        /*0850*/ 	.word	0x0000fd00


	//   ....[174]....
        /*0854*/ 	.word	0x0000fd70


	//   ....[175]....
        /*0858*/ 	.word	0x0000fe10


	//   ....[176]....
        /*085c*/ 	.word	0x0000ff10


	//   ....[177]....
        /*0860*/ 	.word	0x0000ff80


	//   ....[178]....
        /*0864*/ 	.word	0x00010000


	//   ....[179]....
        /*0868*/ 	.word	0x000100b0


	//   ....[180]....
        /*086c*/ 	.word	0x00010130


	//   ....[181]....
        /*0870*/ 	.word	0x00010200


	//   ....[182]....
        /*0874*/ 	.word	0x00010280


	//   ....[183]....
        /*0878*/ 	.word	0x00010350


	//   ....[184]....
        /*087c*/ 	.word	0x000103d0


	//   ....[185]....
        /*0880*/ 	.word	0x000104a0


	//   ....[186]....
        /*0884*/ 	.word	0x00010520


	//   ....[187]....
        /*0888*/ 	.word	0x000105f0


	//   ....[188]....
        /*088c*/ 	.word	0x00010670


	//   ....[189]....
        /*0890*/ 	.word	0x00010740


	//   ....[190]....
        /*0894*/ 	.word	0x000107c0


	//   ....[191]....
        /*0898*/ 	.word	0x00010870


	//   ....[192]....
        /*089c*/ 	.word	0x000109a0


	//   ....[193]....
        /*08a0*/ 	.word	0x00010a40


	//   ....[194]....
        /*08a4*/ 	.word	0x00010ab0


	//   ....[195]....
        /*08a8*/ 	.word	0x00010b70


	//   ....[196]....
        /*08ac*/ 	.word	0x00010bd0


	//   ....[197]....
        /*08b0*/ 	.word	0x00010c90


	//   ....[198]....
        /*08b4*/ 	.word	0x00010cf0


	//   ....[199]....
        /*08b8*/ 	.word	0x00010db0


	//   ....[200]....
        /*08bc*/ 	.word	0x00010e10


	//   ....[201]....
        /*08c0*/ 	.word	0x00010ed0


	//   ....[202]....
        /*08c4*/ 	.word	0x00010f30


	//   ....[203]....
        /*08c8*/ 	.word	0x00010ff0


	//   ....[204]....
        /*08cc*/ 	.word	0x00011050


	//   ....[205]....
        /*08d0*/ 	.word	0x00011110


	//   ....[206]....
        /*08d4*/ 	.word	0x00011170


	//   ....[207]....
        /*08d8*/ 	.word	0x00011230


	//   ....[208]....
        /*08dc*/ 	.word	0x00011320


	//   ....[209]....
        /*08e0*/ 	.word	0x000113c0


	//   ....[210]....
        /*08e4*/ 	.word	0x00011420


	//   ....[211]....
        /*08e8*/ 	.word	0x00011500


	//   ....[212]....
        /*08ec*/ 	.word	0x00011560


	//   ....[213]....
        /*08f0*/ 	.word	0x00011640


	//   ....[214]....
        /*08f4*/ 	.word	0x000116a0


	//   ....[215]....
        /*08f8*/ 	.word	0x00011780


	//   ....[216]....
        /*08fc*/ 	.word	0x000117e0


	//   ....[217]....
        /*0900*/ 	.word	0x000118c0


	//   ....[218]....
        /*0904*/ 	.word	0x00011920


	//   ....[219]....
        /*0908*/ 	.word	0x00011a00


	//   ....[220]....
        /*090c*/ 	.word	0x00011a60


	//   ....[221]....
        /*0910*/ 	.word	0x00011b40


	//   ....[222]....
        /*0914*/ 	.word	0x00011ba0


	//   ....[223]....
        /*0918*/ 	.word	0x00011c70


	//   ....[224]....
        /*091c*/ 	.word	0x00011d90


	//   ....[225]....
        /*0920*/ 	.word	0x00011e40


	//   ....[226]....
        /*0924*/ 	.word	0x00011ef0


	//   ....[227]....
        /*0928*/ 	.word	0x00011fc0


	//   ....[228]....
        /*092c*/ 	.word	0x00012020


	//   ....[229]....
        /*0930*/ 	.word	0x00012100


	//   ....[230]....
        /*0934*/ 	.word	0x00012160


	//   ....[231]....
        /*0938*/ 	.word	0x00012230


	//   ....[232]....
        /*093c*/ 	.word	0x00012290


	//   ....[233]....
        /*0940*/ 	.word	0x00012360


	//   ....[234]....
        /*0944*/ 	.word	0x000123c0


	//   ....[235]....
        /*0948*/ 	.word	0x000124a0


	//   ....[236]....
        /*094c*/ 	.word	0x00012500


	//   ....[237]....
        /*0950*/ 	.word	0x000125d0


	//   ....[238]....
        /*0954*/ 	.word	0x00012630


	//   ....[239]....
        /*0958*/ 	.word	0x000126f0


	//   ....[240]....
        /*095c*/ 	.word	0x00012780


	//   ....[241]....
        /*0960*/ 	.word	0x00012820


	//   ....[242]....
        /*0964*/ 	.word	0x000129a0


	//   ....[243]....
        /*0968*/ 	.word	0x00012a10


	//   ....[244]....
        /*096c*/ 	.word	0x00012a80


	//   ....[245]....
        /*0970*/ 	.word	0x00012af0


	//   ....[246]....
        /*0974*/ 	.word	0x00012b60


	//   ....[247]....
        /*0978*/ 	.word	0x00012be0


	//   ....[248]....
        /*097c*/ 	.word	0x00012c60


	//   ....[249]....
        /*0980*/ 	.word	0x00012cf0


	//   ....[250]....
        /*0984*/ 	.word	0x00012d60


	//   ....[251]....
        /*0988*/ 	.word	0x00012dd0


	//   ....[252]....
        /*098c*/ 	.word	0x00012e40


	//   ....[253]....
        /*0990*/ 	.word	0x00012ec0


	//   ....[254]....
        /*0994*/ 	.word	0x00012f30


	//   ....[255]....
        /*0998*/ 	.word	0x00012fd0


	//   ....[0]....
        /*099c*/ 	.word	0x00013020


	//   ....[1]....
        /*09a0*/ 	.word	0x000130b0


	//   ....[2]....
        /*09a4*/ 	.word	0x000131e0


	//----- nvinfo : EIATTR_REG_RECONFIG
	.align		4
.L_881:
        /*09a8*/ 	.byte	0x01, 0x54
	.zero		2


	//----- nvinfo : EIATTR_SYSCALL_OFFSETS
	.align		4
        /*09ac*/ 	.byte	0x04, 0x46
        /*09ae*/ 	.short	(.L_883 - .L_882)


	//   ....[0]....
.L_882:
        /*09b0*/ 	.word	0x00001870


	//   ....[1]....
        /*09b4*/ 	.word	0x0000ac70


	//   ....[2]....
        /*09b8*/ 	.word	0x0000adc0


	//   ....[3]....
        /*09bc*/ 	.word	0x0000aeb0


	//   ....[4]....
        /*09c0*/ 	.word	0x0000be10


	//----- nvinfo : EIATTR_MBARRIER_INSTR_OFFSETS
	.align		4
.L_883:
        /*09c4*/ 	.byte	0x04, 0x39
        /*09c6*/ 	.short	(.L_885 - .L_884)


	//   ....[0]....
.L_884:
        /*09c8*/ 	.word	0x00000180
        /*09cc*/ 	.word	0x000000ff
        /*09d0*/ 	.word	0x00028800
        /*09d4*/ 	.short	0x0100
        /*09d6*/ 	.byte	0x08
	.zero		1


	//   ....[1]....
        /*09d8*/ 	.word	0x00000190
        /*09dc*/ 	.word	0x000000ff
        /*09e0*/ 	.word	0x00028820
        /*09e4*/ 	.short	0x0100
        /*09e6*/ 	.byte	0x08
	.zero		1


	//   ....[2]....
        /*09e8*/ 	.word	0x00000280
        /*09ec*/ 	.word	0x000000ff
        /*09f0*/ 	.word	0x00028830
        /*09f4*/ 	.short	0x0100
        /*09f6*/ 	.byte	0x08
	.zero		1


	//   ....[3]....
        /*09f8*/ 	.word	0x00000290
        /*09fc*/ 	.word	0x000000ff
        /*0a00*/ 	.word	0x00028840
        /*0a04*/ 	.short	0x0100
        /*0a06*/ 	.byte	0x08
	.zero		1


	//   ....[4]....
        /*0a08*/ 	.word	0x000002a0
        /*0a0c*/ 	.word	0x000000ff
        /*0a10*/ 	.word	0x00028838
        /*0a14*/ 	.short	0x0100
        /*0a16*/ 	.byte	0x08
	.zero		1


	//   ....[5]....
        /*0a18*/ 	.word	0x000002b0
        /*0a1c*/ 	.word	0x000000ff
        /*0a20*/ 	.word	0x00028848
        /*0a24*/ 	.short	0x0100
        /*0a26*/ 	.byte	0x08
	.zero		1


	//   ....[6]....
        /*0a28*/ 	.word	0x000003e0
        /*0a2c*/ 	.word	0x000000ff
        /*0a30*/ 	.word	0x00028850
        /*0a34*/ 	.short	0x0100
        /*0a36*/ 	.byte	0x08
	.zero		1


	//   ....[7]....
        /*0a38*/ 	.word	0x000003f0
        /*0a3c*/ 	.word	0x000000ff
        /*0a40*/ 	.word	0x00028860
        /*0a44*/ 	.short	0x0100
        /*0a46*/ 	.byte	0x08
	.zero		1


	//   ....[8]....
        /*0a48*/ 	.word	0x00000400
        /*0a4c*/ 	.word	0x000000ff
        /*0a50*/ 	.word	0x00028858
        /*0a54*/ 	.short	0x0100
        /*0a56*/ 	.byte	0x08
	.zero		1


	//   ....[9]....
        /*0a58*/ 	.word	0x00000410
        /*0a5c*/ 	.word	0x000000ff
        /*0a60*/ 	.word	0x00028868
        /*0a64*/ 	.short	0x0100
        /*0a66*/ 	.byte	0x08
	.zero		1


	//   ....[10]....
        /*0a68*/ 	.word	0x00000500
        /*0a6c*/ 	.word	0x000000ff
        /*0a70*/ 	.word	0x00028870
        /*0a74*/ 	.short	0x0100
        /*0a76*/ 	.byte	0x06
	.zero		1


	//   ....[11]....
        /*0a78*/ 	.word	0x00000510
        /*0a7c*/ 	.word	0x000000ff
        /*0a80*/ 	.word	0x00028880
        /*0a84*/ 	.short	0x0100
        /*0a86*/ 	.byte	0x06
	.zero		1


	//   ....[12]....
        /*0a88*/ 	.word	0x00000520
        /*0a8c*/ 	.word	0x000000ff
        /*0a90*/ 	.word	0x00028878
        /*0a94*/ 	.short	0x0100
        /*0a96*/ 	.byte	0x06
	.zero		1


	//   ....[13]....
        /*0a98*/ 	.word	0x00000530
        /*0a9c*/ 	.word	0x000000ff
        /*0aa0*/ 	.word	0x00028888
        /*0aa4*/ 	.short	0x0100
        /*0aa6*/ 	.byte	0x06
	.zero		1


	//   ....[14]....
        /*0aa8*/ 	.word	0x00000660
        /*0aac*/ 	.word	0x000000ff
        /*0ab0*/ 	.word	0x00028890
        /*0ab4*/ 	.short	0x0100
        /*0ab6*/ 	.byte	0x08
	.zero		1


	//   ....[15]....
        /*0ab8*/ 	.word	0x00000670
        /*0abc*/ 	.word	0x000000ff
        /*0ac0*/ 	.word	0x000288a0
        /*0ac4*/ 	.short	0x0100
        /*0ac6*/ 	.byte	0x08
	.zero		1


	//   ....[16]....
        /*0ac8*/ 	.word	0x00000680
        /*0acc*/ 	.word	0x000000ff
        /*0ad0*/ 	.word	0x00028898
        /*0ad4*/ 	.short	0x0100
        /*0ad6*/ 	.byte	0x08
	.zero		1


	//   ....[17]....
        /*0ad8*/ 	.word	0x00000690
        /*0adc*/ 	.word	0x000000ff
        /*0ae0*/ 	.word	0x000288a8
        /*0ae4*/ 	.short	0x0100
        /*0ae6*/ 	.byte	0x08
	.zero		1


	//   ....[18]....
        /*0ae8*/ 	.word	0x000007c0
        /*0aec*/ 	.word	0x000000ff
        /*0af0*/ 	.word	0x000288b0
        /*0af4*/ 	.short	0x0100
        /*0af6*/ 	.byte	0x08
	.zero		1


	//   ....[19]....
        /*0af8*/ 	.word	0x000007d0
        /*0afc*/ 	.word	0x000000ff
        /*0b00*/ 	.word	0x000288c0
        /*0b04*/ 	.short	0x0100
        /*0b06*/ 	.byte	0x08
	.zero		1


	//   ....[20]....
        /*0b08*/ 	.word	0x000007e0
        /*0b0c*/ 	.word	0x000000ff
        /*0b10*/ 	.word	0x000288b8
        /*0b14*/ 	.short	0x0100
        /*0b16*/ 	.byte	0x08
	.zero		1


	//   ....[21]....
        /*0b18*/ 	.word	0x000007f0
        /*0b1c*/ 	.word	0x000000ff
        /*0b20*/ 	.word	0x000288c8
        /*0b24*/ 	.short	0x0100
        /*0b26*/ 	.byte	0x08
	.zero		1


	//   ....[22]....
        /*0b28*/ 	.word	0x000018d0
        /*0b2c*/ 	.word	0x000000ff
        /*0b30*/ 	.word	0x00028800
        /*0b34*/ 	.short	0x010a
        /*0b36*/ 	.byte	0x2a
	.zero		1


	//   ....[23]....
        /*0b38*/ 	.word	0x00001950
        /*0b3c*/ 	.word	0x00000004
        /*0b40*/ 	.word	0x00028830
        /*0b44*/ 	.short	0x010a
        /*0b46*/ 	.byte	0x3f
	.zero		1


	//   ....[24]....
        /*0b48*/ 	.word	0x000019a0
        /*0b4c*/ 	.word	0x00000004
        /*0b50*/ 	.word	0x00028830
        /*0b54*/ 	.short	0x010a
        /*0b56*/ 	.byte	0x3f
	.zero		1


	//   ....[25]....
        /*0b58*/ 	.word	0x00002a00
        /*0b5c*/ 	.word	0x000000ff
        /*0b60*/ 	.word	0x00000000
        /*0b64*/ 	.short	0x0101
        /*0b66*/ 	.byte	0x06
	.zero		1


	//   ....[26]....
        /*0b68*/ 	.word	0x00003f00
        /*0b6c*/ 	.word	0x000000ff
        /*0b70*/ 	.word	0x00028830
        /*0b74*/ 	.short	0x010a
        /*0b76*/ 	.byte	0x06
	.zero		1


	//   ....[27]....
        /*0b78*/ 	.word	0x00003f40
        /*0b7c*/ 	.word	0x000000ff
        /*0b80*/ 	.word	0x00028830
        /*0b84*/ 	.short	0x010a
        /*0b86*/ 	.byte	0x06
	.zero		1


	//   ....[28]....
        /*0b88*/ 	.word	0x000042e0
        /*0b8c*/ 	.word	0x000000ff
        /*0b90*/ 	.word	0x00028850
        /*0b94*/ 	.short	0x010a
        /*0b96*/ 	.byte	0x06
	.zero		1


	//   ....[29]....
        /*0b98*/ 	.word	0x00004320
        /*0b9c*/ 	.word	0x000000ff
        /*0ba0*/ 	.word	0x00028850
        /*0ba4*/ 	.short	0x010a
        /*0ba6*/ 	.byte	0x06
	.zero		1


	//   ....[30]....
        /*0ba8*/ 	.word	0x00004780
        /*0bac*/ 	.word	0x000000ff
        /*0bb0*/ 	.word	0x00000000
        /*0bb4*/ 	.short	0x0101
        /*0bb6*/ 	.byte	0x07
	.zero		1


	//   ....[31]....
        /*0bb8*/ 	.word	0x00005930
        /*0bbc*/ 	.word	0x000000ff
        /*0bc0*/ 	.word	0x00000000
        /*0bc4*/ 	.short	0x0101
        /*0bc6*/ 	.byte	0x07
	.zero		1


	//   ....[32]....
        /*0bc8*/ 	.word	0x00005f60
        /*0bcc*/ 	.word	0x000000ff
        /*0bd0*/ 	.word	0x00028850
        /*0bd4*/ 	.short	0x010a
        /*0bd6*/ 	.byte	0x05
	.zero		1


	//   ....[33]....
        /*0bd8*/ 	.word	0x00005fa0
        /*0bdc*/ 	.word	0x000000ff
        /*0be0*/ 	.word	0x00028850
        /*0be4*/ 	.short	0x010a
        /*0be6*/ 	.byte	0x05
	.zero		1


	//   ....[34]....
        /*0be8*/ 	.word	0x00006570
        /*0bec*/ 	.word	0x000000ff
        /*0bf0*/ 	.word	0x00000000
        /*0bf4*/ 	.short	0x0101
        /*0bf6*/ 	.byte	0x04
	.zero		1


	//   ....[35]....
        /*0bf8*/ 	.word	0x00007b50
        /*0bfc*/ 	.word	0x00000000
        /*0c00*/ 	.word	0x00000000
        /*0c04*/ 	.short	0x0101
        /*0c06*/ 	.byte	0x3f
	.zero		1


	//   ....[36]....
        /*0c08*/ 	.word	0x00008190
        /*0c0c*/ 	.word	0x00000008
        /*0c10*/ 	.word	0x00000000
        /*0c14*/ 	.short	0x0101
        /*0c16*/ 	.byte	0x3f
	.zero		1


	//   ....[37]....
        /*0c18*/ 	.word	0x0000b3b0
        /*0c1c*/ 	.word	0x00000007
        /*0c20*/ 	.word	0x00028840
        /*0c24*/ 	.short	0x010a
        /*0c26*/ 	.byte	0x3f
	.zero		1


	//   ....[38]....
        /*0c28*/ 	.word	0x0000bb10
        /*0c2c*/ 	.word	0x00000007
        /*0c30*/ 	.word	0x00028830
        /*0c34*/ 	.short	0x0107
        /*0c36*/ 	.byte	0x3f
	.zero		1


	//   ....[39]....
        /*0c38*/ 	.word	0x0000bbe0
        /*0c3c*/ 	.word	0x00000007
        /*0c40*/ 	.word	0x00028830
        /*0c44*/ 	.short	0x0101
        /*0c46*/ 	.byte	0x3f
	.zero		1


	//   ....[40]....
        /*0c48*/ 	.word	0x0000c6a0
        /*0c4c*/ 	.word	0x00000016
        /*0c50*/ 	.word	0x00028800
        /*0c54*/ 	.short	0x0107
        /*0c56*/ 	.byte	0x3f
	.zero		1


	//   ....[41]....
        /*0c58*/ 	.word	0x0000c7b0
        /*0c5c*/ 	.word	0x00000016
        /*0c60*/ 	.word	0x00028800
        /*0c64*/ 	.short	0x0101
        /*0c66*/ 	.byte	0x3f
	.zero		1


	//   ....[42]....
        /*0c68*/ 	.word	0x0000c7d0
        /*0c6c*/ 	.word	0x00000016
        /*0c70*/ 	.word	0x00028820
        /*0c74*/ 	.short	0x010a
        /*0c76*/ 	.byte	0x3f
	.zero		1


	//   ....[43]....
        /*0c78*/ 	.word	0x0000cb50
        /*0c7c*/ 	.word	0x00000006
        /*0c80*/ 	.word	0x00028840
        /*0c84*/ 	.short	0x010a
        /*0c86*/ 	.byte	0x3f
	.zero		1


	//   ....[44]....
        /*0c88*/ 	.word	0x0000d050
        /*0c8c*/ 	.word	0x00000006
        /*0c90*/ 	.word	0x00028830
        /*0c94*/ 	.short	0x0107
        /*0c96*/ 	.byte	0x3f
	.zero		1


	//   ....[45]....
        /*0c98*/ 	.word	0x0000d110
        /*0c9c*/ 	.word	0x00000006
        /*0ca0*/ 	.word	0x00028830
        /*0ca4*/ 	.short	0x0101
        /*0ca6*/ 	.byte	0x3f
	.zero		1


	//   ....[46]....
        /*0ca8*/ 	.word	0x0000d170
        /*0cac*/ 	.word	0x00000006
        /*0cb0*/ 	.word	0x00028860
        /*0cb4*/ 	.short	0x010a
        /*0cb6*/ 	.byte	0x3f
	.zero		1


	//   ....[47]....
        /*0cb8*/ 	.word	0x0000d710
        /*0cbc*/ 	.word	0x00000006
        /*0cc0*/ 	.word	0x00028850
        /*0cc4*/ 	.short	0x0107
        /*0cc6*/ 	.byte	0x3f
	.zero		1


	//   ....[48]....
        /*0cc8*/ 	.word	0x0000d840
        /*0ccc*/ 	.word	0x00000006
        /*0cd0*/ 	.word	0x00028850
        /*0cd4*/ 	.short	0x0101
        /*0cd6*/ 	.byte	0x3f
	.zero		1


	//   ....[49]....
        /*0cd8*/ 	.word	0x0000da50
        /*0cdc*/ 	.word	0x00000000
        /*0ce0*/ 	.word	0x00028860
        /*0ce4*/ 	.short	0x010a
        /*0ce6*/ 	.byte	0x3f
	.zero		1


	//   ....[50]....
        /*0ce8*/ 	.word	0x0000df80
        /*0cec*/ 	.word	0x00000000
        /*0cf0*/ 	.word	0x00028850
        /*0cf4*/ 	.short	0x0107
        /*0cf6*/ 	.byte	0x3f
	.zero		1


	//   ....[51]....
        /*0cf8*/ 	.word	0x0000e040
        /*0cfc*/ 	.word	0x00000000
        /*0d00*/ 	.word	0x00028850
        /*0d04*/ 	.short	0x0101
        /*0d06*/ 	.byte	0x3f
	.zero		1


	//   ....[52]....
        /*0d08*/ 	.word	0x0000ed80
        /*0d0c*/ 	.word	0x00000004
        /*0d10*/ 	.word	0x00028820
        /*0d14*/ 	.short	0x010a
        /*0d16*/ 	.byte	0x3f
	.zero		1


	//   ....[53]....
        /*0d18*/ 	.word	0x0000ef00
        /*0d1c*/ 	.word	0x00000005
        /*0d20*/ 	.word	0x00028840
        /*0d24*/ 	.short	0x010a
        /*0d26*/ 	.byte	0x3f
	.zero		1


	//   ....[54]....
        /*0d28*/ 	.word	0x0000efa0
        /*0d2c*/ 	.word	0x00000019
        /*0d30*/ 	.word	0x00028840
        /*0d34*/ 	.short	0x010a
        /*0d36*/ 	.byte	0x3f
	.zero		1


	//   ....[55]....
        /*0d38*/ 	.word	0x0000efe0
        /*0d3c*/ 	.word	0x00000005
        /*0d40*/ 	.word	0x00028860
        /*0d44*/ 	.short	0x010a
        /*0d46*/ 	.byte	0x3f
	.zero		1


	//   ....[56]....
        /*0d48*/ 	.word	0x0000f020
        /*0d4c*/ 	.word	0x00000019
        /*0d50*/ 	.word	0x00028860
        /*0d54*/ 	.short	0x010a
        /*0d56*/ 	.byte	0x3f
	.zero		1


	//   ....[57]....
        /*0d58*/ 	.word	0x0000f090
        /*0d5c*/ 	.word	0x00000003
        /*0d60*/ 	.word	0x00028800
        /*0d64*/ 	.short	0x010a
        /*0d66*/ 	.byte	0x3f
	.zero		1


	//   ....[58]....
        /*0d68*/ 	.word	0x0000f0e0
        /*0d6c*/ 	.word	0x00000004
        /*0d70*/ 	.word	0x00028830
        /*0d74*/ 	.short	0x010a
        /*0d76*/ 	.byte	0x3f
	.zero		1


	//   ....[59]....
        /*0d78*/ 	.word	0x0000f140
        /*0d7c*/ 	.word	0x00000003
        /*0d80*/ 	.word	0x00028830
        /*0d84*/ 	.short	0x010a
        /*0d86*/ 	.byte	0x3f
	.zero		1


	//   ....[60]....
        /*0d88*/ 	.word	0x0000f1a0
        /*0d8c*/ 	.word	0x00000003
        /*0d90*/ 	.word	0x00028850
        /*0d94*/ 	.short	0x010a
        /*0d96*/ 	.byte	0x3f
	.zero		1


	//   ....[61]....
        /*0d98*/ 	.word	0x0000f200
        /*0d9c*/ 	.word	0x00000009
        /*0da0*/ 	.word	0x00028850
        /*0da4*/ 	.short	0x010a
        /*0da6*/ 	.byte	0x3f
	.zero		1


	//   ....[62]....
        /*0da8*/ 	.word	0x0000f320
        /*0dac*/ 	.word	0x00000007
        /*0db0*/ 	.word	0x00028840
        /*0db4*/ 	.short	0x010a
        /*0db6*/ 	.byte	0x3f
	.zero		1


	//   ....[63]....
        /*0db8*/ 	.word	0x000108a0
        /*0dbc*/ 	.word	0x00000016
        /*0dc0*/ 	.word	0x00028820
        /*0dc4*/ 	.short	0x010a
        /*0dc6*/ 	.byte	0x3f
	.zero		1


	//   ....[64]....
        /*0dc8*/ 	.word	0x000108f0
        /*0dcc*/ 	.word	0x00000006
        /*0dd0*/ 	.word	0x00028840
        /*0dd4*/ 	.short	0x010a
        /*0dd6*/ 	.byte	0x3f
	.zero		1


	//   ....[65]....
        /*0dd8*/ 	.word	0x00011270
        /*0ddc*/ 	.word	0x00000006
        /*0de0*/ 	.word	0x00028860
        /*0de4*/ 	.short	0x010a
        /*0de6*/ 	.byte	0x3f
	.zero		1


	//   ....[66]....
        /*0de8*/ 	.word	0x00011ce0
        /*0dec*/ 	.word	0x00000000
        /*0df0*/ 	.word	0x00028860
        /*0df4*/ 	.short	0x010a
        /*0df6*/ 	.byte	0x3f
	.zero		1


	//   ....[67]....
        /*0df8*/ 	.word	0x00013100
        /*0dfc*/ 	.word	0x00000004
        /*0e00*/ 	.word	0x00028820
        /*0e04*/ 	.short	0x010a
        /*0e06*/ 	.byte	0x3f
	.zero		1


	//   ....[68]....
        /*0e08*/ 	.word	0x000132a0
        /*0e0c*/ 	.word	0x00000005
        /*0e10*/ 	.word	0x00028840
        /*0e14*/ 	.short	0x010a
        /*0e16*/ 	.byte	0x3f
	.zero		1


	//   ....[69]....
        /*0e18*/ 	.word	0x000132f0
        /*0e1c*/ 	.word	0x00000019
        /*0e20*/ 	.word	0x00028840
        /*0e24*/ 	.short	0x010a
        /*0e26*/ 	.byte	0x3f
	.zero		1


	//   ....[70]....
        /*0e28*/ 	.word	0x00013340
        /*0e2c*/ 	.word	0x00000005
        /*0e30*/ 	.word	0x00028860
        /*0e34*/ 	.short	0x010a
        /*0e36*/ 	.byte	0x3f
	.zero		1


	//----- nvinfo : EIATTR_NUM_MBARRIERS
	.align		4
.L_885:
        /*0e38*/ 	.byte	0x03, 0x38
        /*0e3a*/ 	.short	0x0016


	//----- nvinfo : EIATTR_EXIT_INSTR_OFFSETS
	.align		4
        /*0e3c*/ 	.byte	0x04, 0x1c
        /*0e3e*/ 	.short	(.L_887 - .L_886)


	//   ....[0]....
.L_886:
        /*0e40*/ 	.word	0x000009a0


	//   ....[1]....
        /*0e44*/ 	.word	0x000095e0


	//   ....[2]....
        /*0e48*/ 	.word	0x0000f070


	//----- nvinfo : EIATTR_MAX_THREADS
	.align		4
.L_887:
        /*0e4c*/ 	.byte	0x04, 0x05
        /*0e4e*/ 	.short	(.L_889 - .L_888)
.L_888:
        /*0e50*/ 	.word	0x00000180
        /*0e54*/ 	.word	0x00000001
        /*0e58*/ 	.word	0x00000001


	//----- nvinfo : EIATTR_CRS_STACK_SIZE
	.align		4
.L_889:
        /*0e5c*/ 	.byte	0x04, 0x1e
        /*0e5e*/ 	.short	(.L_891 - .L_890)
.L_890:
        /*0e60*/ 	.word	0x00000000


	//----- nvinfo : EIATTR_CBANK_PARAM_SIZE
	.align		4
.L_891:
        /*0e64*/ 	.byte	0x03, 0x19
        /*0e66*/ 	.short	0x0af0


	//----- nvinfo : EIATTR_PARAM_CBANK
	.align		4
        /*0e68*/ 	.byte	0x04, 0x0a
        /*0e6a*/ 	.short	(.L_893 - .L_892)
	.align		4
.L_892:
        /*0e6c*/ 	.word	index@(.nv.constant0._ZN7cutlass13device_kernelIN5flash11enable_sm90INS1_16FlashAttnFwdSm90INS1_25CollectiveMainloopFwdSm90ILi2EN4cute5tupleIJNS5_1CILi1EEES8_S8_EEENS6_IJNS7_ILi128EEESA_SA_EEELi128ENS_10bfloat16_tEfNS_4arch4Sm90ELb0ELb0ELb0ELb1ELb1ELb0ELb0ELb1ELb1ELb1ELb1ELb0EEENS1_21CollectiveEpilogueFwdISB_S9_SC_SE_Li256ELb1ELb1ELb1ELb0EEENS1_36VarlenDynamicPersistentTileSchedulerILi128ELi128ELi256ELi128ELb1ELb1ELb1ELb0ELb1ELb1EEEEEEEEEvNT_6ParamsE)
        /*0e70*/ 	.short	0x0210
        /*0e72*/ 	.short	0x0af0


	//----- nvinfo : EIATTR_SW_WAR
	.align		4
.L_893:
        /*0e74*/ 	.byte	0x04, 0x36
        /*0e76*/ 	.short	(.L_895 - .L_894)
.L_894:
        /*0e78*/ 	.word	0x00000008
.L_895:


//--------------------- .nv.info._ZN7cutlass13device_kernelIN5flash11enable_sm90INS1_16FlashAttnFwdSm90INS1_25CollectiveMainloopFwdSm90ILi2EN4cute5tupleIJNS5_1CILi1EEES8_S8_EEENS6_IJNS7_ILi128EEESA_SA_EEELi128ENS_10bfloat16_tEfNS_4arch4Sm90ELb0ELb0ELb0ELb1ELb1ELb1ELb0ELb1ELb1ELb1ELb1ELb0EEENS1_21CollectiveEpilogueFwdISB_S9_SC_SE_Li256ELb1ELb1ELb1ELb0EEENS1_36VarlenDynamicPersistentTileSchedulerILi128ELi128ELi256ELi128ELb1ELb1ELb1ELb0ELb1ELb1EEEEEEEEEvNT_6ParamsE --------------------------
	.section	.nv.info._ZN7cutlass13device_kernelIN5flash11enable_sm90INS1_16FlashAttnFwdSm90INS1_25CollectiveMainloopFwdSm90ILi2EN4cute5tupleIJNS5_1CILi1EEES8_S8_EEENS6_IJNS7_ILi128EEESA_SA_EEELi128ENS_10bfloat16_tEfNS_4arch4Sm90ELb0ELb0ELb0ELb1ELb1ELb1ELb0ELb1ELb1ELb1ELb1ELb0EEENS1_21CollectiveEpilogueFwdISB_S9_SC_SE_Li256ELb1ELb1ELb1ELb0EEENS1_36VarlenDynamicPersistentTileSchedulerILi128ELi128ELi256ELi128ELb1ELb1ELb1ELb0ELb1ELb1EEEEEEEEEvNT_6ParamsE,"",@"SHT_CUDA_INFO"
	.sectionflags	@""
	.align	4


	//----- nvinfo : EIATTR_CUDA_API_VERSION
	.align		4
        /*0000*/ 	.byte	0x04, 0x37
        /*0002*/ 	.short	(.L_897 - .L_896)
.L_896:
        /*0004*/ 	.word	0x00000082


	//----- nvinfo : EIATTR_KPARAM_INFO
	.align		4
.L_897:
        /*0008*/ 	.byte	0x04, 0x17
        /*000a*/ 	.short	(.L_899 - .L_898)
.L_898:
        /*000c*/ 	.word	0x00000000
        /*0010*/ 	.short	0x0000
        /*0012*/ 	.short	0x0070
        /*0014*/ 	.byte	0x00, 0xf0, 0x01, 0x2a


	//----- nvinfo : EIATTR_SPARSE_MMA_MASK
	.align		4
.L_899:
        /*0018*/ 	.byte	0x03, 0x50
        /*001a*/ 	.short	0x0000


	//----- nvinfo : EIATTR_MAXREG_COUNT
	.align		4
        /*001c*/ 	.byte	0x03, 0x1b
        /*001e*/ 	.short	0x00a8


	//----- nvinfo : EIATTR_NUM_BARRIERS
	.align		4
        /*0020*/ 	.byte	0x02, 0x4c
        /*0022*/ 	.byte	0x10
	.zero		1


	//----- nvinfo : EIATTR_EXTERNS
	.align		4
        /*0024*/ 	.byte	0x04, 0x0f
        /*0026*/ 	.short	(.L_901 - .L_900)


	//   ....[0]....
	.align		4
.L_900:
        /*0028*/ 	.word	index@(__assertfail)


	//----- nvinfo : EIATTR_ANNOTATIONS
	.align		4
.L_901:
        /*002c*/ 	.byte	0x04, 0x55
        /*002e*/ 	.short	(.L_903 - .L_902)


	//   ....[0]....
.L_902:
        /* <DEDUP_REMOVED lines=25> */


	//----- nvinfo : EIATTR_MERCURY_ISA_VERSION
	.align		4
.L_903:
        /*01a8*/ 	.byte	0x03, 0x5f
        /*01aa*/ 	.short	0x0101


	//----- nvinfo : EIATTR_UNUSED_LOAD_BYTE_OFFSET
	.align		4
        /*01ac*/ 	.byte	0x04, 0x44
        /*01ae*/ 	.short	(.L_905 - .L_904)


	//   ....[0]....
.L_904:
        /*01b0*/ 	.word	0x00000a70
        /*01b4*/ 	.word	0x0000fff0


	//   ....[1]....
        /*01b8*/ 	.word	0x00011f30
        /*01bc*/ 	.word	0x0000fff0


	//----- nvinfo : EIATTR_INT_WARP_WIDE_INSTR_OFFSETS
	.align		4
.L_905:
        /*01c0*/ 	.byte	0x04, 0x31
        /*01c2*/ 	.short	(.L_907 - .L_906)


	//   ....[0]....
.L_906:
        /*01c4*/ 	.word	0x00000130


	//   ....[1]....
        /*01c8*/ 	.word	0x00000170


	//   ....[2]....
        /*01cc*/ 	.word	0x000001e0


	//   ....[3]....
        /*01d0*/ 	.word	0x00017760


	//   ....[4]....
        /*01d4*/ 	.word	0x000177f0


	//   ....[5]....
        /*01d8*/ 	.word	0x0001a640


	//   ....[6]....
        /*01dc*/ 	.word	0x0001a6d0


	//----- nvinfo : EIATTR_COOP_GROUP_MASK_REGIDS
	.align		4
.L_907:
        /*01e0*/ 	.byte	0x04, 0x29
        /*01e2*/ 	.short	(.L_909 - .L_908)


	//   ....[0]....
.L_908:
        /*01e4*/ 	.word	0xffffffff


	//   ....[1]....
        /*01e8*/ 	.word	0xffffffff


	//   ....[2]....
        /*01ec*/ 	.word	0xffffffff


	//   ....[3]....
        /*01f0*/ 	.word	0xffffffff


	//   ....[4]....
        /*01f4*/ 	.word	0xffffffff


	//   ....[5]....
        /*01f8*/ 	.word	0xffffffff


	//   ....[6]....
        /*01fc*/ 	.word	0xffffffff


	//   ....[7]....
        /*0200*/ 	.word	0xffffffff


	//   ....[8]....
        /*0204*/ 	.word	0xffffffff


	//   ....[9]....
        /*0208*/ 	.word	0xffffffff


	//   ....[10]....
        /*020c*/ 	.word	0xffffffff


	//   ....[11]....
        /*0210*/ 	.word	0xffffffff


	//   ....[12]....
        /*0214*/ 	.word	0xffffffff


	//   ....[13]....
        /*0218*/ 	.word	0xffffffff


	//   ....[14]....
        /*021c*/ 	.word	0xffffffff


	//   ....[15]....
        /*0220*/ 	.word	0xffffffff


	//   ....[16]....
        /*0224*/ 	.word	0xffffffff


	//   ....[17]....
        /*0228*/ 	.word	0xffffffff


	//   ....[18]....
        /*022c*/ 	.word	0xffffffff


	//   ....[19]....
        /*0230*/ 	.word	0xffffffff


	//   ....[20]....
        /*0234*/ 	.word	0xffffffff


	//   ....[21]....
        /*0238*/ 	.word	0xffffffff


	//   ....[22]....
        /*023c*/ 	.word	0xffffffff


	//   ....[23]....
        /*0240*/ 	.word	0xffffffff


	//   ....[24]....
        /*0244*/ 	.word	0xffffffff


	//   ....[25]....
        /*0248*/ 	.word	0xffffffff


	//   ....[26]....
        /*024c*/ 	.word	0xffffffff


	//   ....[27]....
        /*0250*/ 	.word	0xffffffff


	//   ....[28]....
        /*0254*/ 	.word	0xffffffff


	//   ....[29]....
        /*0258*/ 	.word	0xffffffff


	//   ....[30]....
        /*025c*/ 	.word	0xffffffff


	//   ....[31]....
        /*0260*/ 	.word	0xffffffff


	//   ....[32]....
        /*0264*/ 	.word	0xffffffff


	//   ....[33]....
        /*0268*/ 	.word	0xffffffff


	//   ....[34]....
        /*026c*/ 	.word	0xffffffff


	//   ....[35]....
        /*0270*/ 	.word	0xffffffff


	//   ....[36]....
        /*0274*/ 	.word	0xffffffff


	//   ....[37]....
        /*0278*/ 	.word	0xffffffff


	//   ....[38]....
        /*027c*/ 	.word	0xffffffff


	//   ....[39]....
        /*0280*/ 	.word	0xffffffff


	//   ....[40]....
        /*0284*/ 	.word	0xffffffff


	//   ....[41]....
        /*0288*/ 	.word	0xffffffff


	//   ....[42]....
        /*028c*/ 	.word	0xffffffff


	//   ....[43]....
        /*0290*/ 	.word	0xffffffff


	//   ....[44]....
        /*0294*/ 	.word	0xffffffff


	//   ....[45]....
        /*0298*/ 	.word	0xffffffff


	//   ....[46]....
        /*029c*/ 	.word	0xffffffff


	//   ....[47]....
        /*02a0*/ 	.word	0xffffffff


	//   ....[48]....
        /*02a4*/ 	.word	0xffffffff


	//   ....[49]....
        /*02a8*/ 	.word	0xffffffff


	//   ....[50]....
        /*02ac*/ 	.word	0xffffffff


	//   ....[51]....
        /*02b0*/ 	.word	0xffffffff


	//   ....[52]....
        /*02b4*/ 	.word	0xffffffff


	//   ....[53]....
        /*02b8*/ 	.word	0xffffffff


	//   ....[54]....
        /*02bc*/ 	.word	0xffffffff


	//   ....[55]....
        /*02c0*/ 	.word	0xffffffff


	//   ....[56]....
        /*02c4*/ 	.word	0xffffffff


	//   ....[57]....
        /*02c8*/ 	.word	0xffffffff


	//   ....[58]....
        /*02cc*/ 	.word	0xffffffff


	//   ....[59]....
        /*02d0*/ 	.word	0xffffffff


	//   ....[60]....
        /*02d4*/ 	.word	0xffffffff


	//   ....[61]....
        /*02d8*/ 	.word	0xffffffff


	//   ....[62]....
        /*02dc*/ 	.word	0xffffffff


	//   ....[63]....
        /*02e0*/ 	.word	0xffffffff


	//   ....[64]....
        /*02e4*/ 	.word	0xffffffff


	//   ....[65]....
        /*02e8*/ 	.word	0xffffffff


	//   ....[66]....
        /*02ec*/ 	.word	0xffffffff


	//   ....[67]....
        /*02f0*/ 	.word	0xffffffff


	//   ....[68]....
        /*02f4*/ 	.word	0xffffffff


	//   ....[69]....
        /*02f8*/ 	.word	0xffffffff


	//   ....[70]....
        /*02fc*/ 	.word	0xffffffff


	//   ....[71]....
        /*0300*/ 	.word	0xffffffff


	//   ....[72]....
        /*0304*/ 	.word	0xffffffff


	//   ....[73]....
        /*0308*/ 	.word	0xffffffff


	//   ....[74]....
        /*030c*/ 	.word	0xffffffff


	//   ....[75]....
        /*0310*/ 	.word	0xffffffff


	//   ....[76]....
        /*0314*/ 	.word	0xffffffff


	//   ....[77]....
        /*0318*/ 	.word	0xffffffff


	//   ....[78]....
        /*031c*/ 	.word	0xffffffff


	//   ....[79]....
        /*0320*/ 	.word	0xffffffff


	//   ....[80]....
        /*0324*/ 	.word	0xffffffff


	//   ....[81]....
        /*0328*/ 	.word	0xffffffff


	//   ....[82]....
        /*032c*/ 	.word	0xffffffff


	//   ....[83]....
        /*0330*/ 	.word	0xffffffff


	//   ....[84]....
        /*0334*/ 	.word	0xffffffff


	//   ....[85]....
        /*0338*/ 	.word	0xffffffff


	//   ....[86]....
        /*033c*/ 	.word	0xffffffff


	//   ....[87]....
        /*0340*/ 	.word	0xffffffff


	//   ....[88]....
        /*0344*/ 	.word	0xffffffff


	//   ....[89]....
        /*0348*/ 	.word	0xffffffff


	//   ....[90]....
        /*034c*/ 	.word	0xffffffff


	//   ....[91]....
        /*0350*/ 	.word	0xffffffff


	//   ....[92]....
        /*0354*/ 	.word	0xffffffff


	//   ....[93]....
        /*0358*/ 	.word	0xffffffff


	//   ....[94]....
        /*035c*/ 	.word	0xffffffff


	//   ....[95]....
        /*0360*/ 	.word	0xffffffff


	//   ....[96]....
        /*0364*/ 	.word	0xffffffff


	//   ....[97]....
        /*0368*/ 	.word	0xffffffff


	//   ....[98]....
        /*036c*/ 	.word	0xffffffff


	//   ....[99]....
        /*0370*/ 	.word	0xffffffff


	//   ....[100]....
        /*0374*/ 	.word	0xffffffff


	//   ....[101]....
        /*0378*/ 	.word	0xffffffff


	//   ....[102]....
        /*037c*/ 	.word	0xffffffff


	//   ....[103]....
        /*0380*/ 	.word	0xffffffff


	//   ....[104]....
        /*0384*/ 	.word	0xffffffff


	//   ....[105]....
        /*0388*/ 	.word	0xffffffff


	//   ....[106]....
        /*038c*/ 	.word	0xffffffff


	//   ....[107]....
        /*0390*/ 	.word	0xffffffff


	//   ....[108]....
        /*0394*/ 	.word	0xffffffff


	//   ....[109]....
        /*0398*/ 	.word	0xffffffff


	//   ....[110]....
        /*039c*/ 	.word	0xffffffff


	//   ....[111]....
        /*03a0*/ 	.word	0xffffffff


	//   ....[112]....
        /*03a4*/ 	.word	0xffffffff


	//   ....[113]....
        /*03a8*/ 	.word	0xffffffff


	//   ....[114]....
        /*03ac*/ 	.word	0xffffffff


	//   ....[115]....
        /*03b0*/ 	.word	0xffffffff


	//   ....[116]....
        /*03b4*/ 	.word	0xffffffff


	//   ....[117]....
        /*03b8*/ 	.word	0xffffffff


	//   ....[118]....
        /*03bc*/ 	.word	0xffffffff


	//   ....[119]....
        /*03c0*/ 	.word	0xffffffff


	//   ....[120]....
        /*03c4*/ 	.word	0xffffffff


	//   ....[121]....
        /*03c8*/ 	.word	0xffffffff


	//   ....[122]....
        /*03cc*/ 	.word	0xffffffff


	//   ....[123]....
        /*03d0*/ 	.word	0xffffffff


	//   ....[124]....
        /*03d4*/ 	.word	0xffffffff


	//   ....[125]....
        /*03d8*/ 	.word	0xffffffff


	//   ....[126]....
        /*03dc*/ 	.word	0xffffffff


	//   ....[127]....
        /*03e0*/ 	.word	0xffffffff


	//   ....[128]....
        /*03e4*/ 	.word	0xffffffff


	//   ....[129]....
        /*03e8*/ 	.word	0xffffffff


	//   ....[130]....
        /*03ec*/ 	.word	0xffffffff


	//   ....[131]....
        /*03f0*/ 	.word	0xffffffff


	//   ....[132]....
        /*03f4*/ 	.word	0xffffffff


	//   ....[133]....
        /*03f8*/ 	.word	0xffffffff


	//   ....[134]....
        /*03fc*/ 	.word	0xffffffff


	//   ....[135]....
        /*0400*/ 	.word	0xffffffff


	//   ....[136]....
        /*0404*/ 	.word	0xffffffff


	//   ....[137]....
        /*0408*/ 	.word	0xffffffff


	//   ....[138]....
        /*040c*/ 	.word	0xffffffff


	//   ....[139]....
        /*0410*/ 	.word	0xffffffff


	//   ....[140]....
        /*0414*/ 	.word	0xffffffff


	//   ....[141]....
        /*0418*/ 	.word	0xffffffff


	//   ....[142]....
        /*041c*/ 	.word	0xffffffff


	//   ....[143]....
        /*0420*/ 	.word	0xffffffff


	//   ....[144]....
        /*0424*/ 	.word	0xffffffff


	//   ....[145]....
        /*0428*/ 	.word	0xffffffff


	//   ....[146]....
        /*042c*/ 	.word	0xffffffff


	//   ....[147]....
        /*0430*/ 	.word	0xffffffff


	//   ....[148]....
        /*0434*/ 	.word	0xffffffff


	//   ....[149]....
        /*0438*/ 	.word	0xffffffff


	//   ....[150]....
        /*043c*/ 	.word	0xffffffff


	//   ....[151]....
        /*0440*/ 	.word	0xffffffff


	//   ....[152]....
        /*0444*/ 	.word	0xffffffff


	//   ....[153]....
        /*0448*/ 	.word	0xffffffff


	//   ....[154]....
        /*044c*/ 	.word	0xffffffff


	//   ....[155]....
        /*0450*/ 	.word	0xffffffff


	//   ....[156]....
        /*0454*/ 	.word	0xffffffff


	//   ....[157]....
        /*0458*/ 	.word	0xffffffff


	//   ....[158]....
        /*045c*/ 	.word	0xffffffff


	//   ....[159]....
        /*0460*/ 	.word	0xffffffff


	//   ....[160]....
        /*0464*/ 	.word	0xffffffff


	//   ....[161]....
        /*0468*/ 	.word	0xffffffff


	//   ....[162]....
        /*046c*/ 	.word	0xffffffff


	//   ....[163]....
        /*0470*/ 	.word	0xffffffff


	//   ....[164]....
        /*0474*/ 	.word	0xffffffff


	//   ....[165]....
        /*0478*/ 	.word	0xffffffff


	//   ....[166]....
        /*047c*/ 	.word	0xffffffff


	//   ....[167]....
        /*0480*/ 	.word	0xffffffff


	//   ....[168]....
        /*0484*/ 	.word	0xffffffff


	//   ....[169]....
        /*0488*/ 	.word	0xffffffff


	//   ....[170]....
        /*048c*/ 	.word	0xffffffff


	//   ....[171]....
        /*0490*/ 	.word	0xffffffff


	//   ....[172]....
        /*0494*/ 	.word	0xffffffff


	//   ....[173]....
        /*0498*/ 	.word	0xffffffff


	//   ....[174]....
        /*049c*/ 	.word	0xffffffff


	//   ....[175]....
        /*04a0*/ 	.word	0xffffffff


	//   ....[176]....
        /*04a4*/ 	.word	0xffffffff


	//   ....[177]....
        /*04a8*/ 	.word	0xffffffff


	//   ....[178]....
        /*04ac*/ 	.word	0xffffffff


	//   ....[179]....
        /*04b0*/ 	.word	0xffffffff


	//   ....[180]....
        /*04b4*/ 	.word	0xffffffff


	//   ....[181]....
        /*04b8*/ 	.word	0xffffffff


	//   ....[182]....
        /*04bc*/ 	.word	0xffffffff


	//   ....[183]....
        /*04c0*/ 	.word	0xffffffff


	//   ....[184]....
        /*04c4*/ 	.word	0xffffffff


	//   ....[185]....
        /*04c8*/ 	.word	0xffffffff


	//   ....[186]....
        /*04cc*/ 	.word	0xffffffff


	//   ....[187]....
        /*04d0*/ 	.word	0xffffffff


	//   ....[188]....
        /*04d4*/ 	.word	0xffffffff


	//   ....[189]....
        /*04d8*/ 	.word	0xffffffff


	//   ....[190]....
        /*04dc*/ 	.word	0xffffffff


	//   ....[191]....
        /*04e0*/ 	.word	0xffffffff


	//   ....[192]....
        /*04e4*/ 	.word	0xffffffff


	//   ....[193]....
        /*04e8*/ 	.word	0xffffffff


	//   ....[194]....
        /*04ec*/ 	.word	0xffffffff


	//   ....[195]....
        /*04f0*/ 	.word	0xffffffff


	//   ....[196]....
        /*04f4*/ 	.word	0xffffffff


	//   ....[197]....
        /*04f8*/ 	.word	0xffffffff


	//   ....[198]....
        /*04fc*/ 	.word	0xffffffff


	//   ....[199]....
        /*0500*/ 	.word	0xffffffff


	//   ....[200]....
        /*0504*/ 	.word	0xffffffff


	//   ....[201]....
        /*0508*/ 	.word	0x0500000f


	//   ....[202]....
        /*050c*/ 	.word	0x0500000f


	//   ....[203]....
        /*0510*/ 	.word	0x0500000f


	//   ....[204]....
        /*0514*/ 	.word	0x0500000f


	//   ....[205]....
        /*0518*/ 	.word	0x0500000f


	//   ....[206]....
        /*051c*/ 	.word	0x0500000f


	//   ....[207]....
        /*0520*/ 	.word	0x0500000f


	//   ....[208]....
        /*0524*/ 	.word	0x0500000f


	//   ....[209]....
        /*0528*/ 	.word	0x0500000f


	//   ....[210]....
        /*052c*/ 	.word	0x0500000f


	//   ....[211]....
        /*0530*/ 	.word	0x0500000f


	//   ....[212]....
        /*0534*/ 	.word	0x0500000f


	//   ....[213]....
        /*0538*/ 	.word	0x0500000f


	//   ....[214]....
        /*053c*/ 	.word	0x0500000f


	//   ....[215]....
        /*0540*/ 	.word	0x0500000f


	//   ....[216]....
        /*0544*/ 	.word	0x0500000f


	//   ....[217]....
        /*0548*/ 	.word	0x0500000f


	//   ....[218]....
        /*054c*/ 	.word	0x0500000f


	//   ....[219]....
        /*0550*/ 	.word	0x0500000f


	//   ....[220]....
        /*0554*/ 	.word	0x0500000f


	//   ....[221]....
        /*0558*/ 	.word	0x0500000f


	//   ....[222]....
        /*055c*/ 	.word	0x0500000f


	//   ....[223]....
        /*0560*/ 	.word	0x0500000f


	//   ....[224]....
        /*0564*/ 	.word	0x0500000f


	//   ....[225]....
        /*0568*/ 	.word	0x0500000f


	//   ....[226]....
        /*056c*/ 	.word	0x0500000f


	//   ....[227]....
        /*0570*/ 	.word	0x0500000f


	//   ....[228]....
        /*0574*/ 	.word	0x0500000f


	//   ....[229]....
        /*0578*/ 	.word	0x0500000f


	//   ....[230]....
        /*057c*/ 	.word	0x0500000f


	//   ....[231]....
        /*0580*/ 	.word	0x0500000f


	//   ....[232]....
        /*0584*/ 	.word	0x0500000f


	//   ....[233]....
        /*0588*/ 	.word	0x0500000f


	//   ....[234]....
        /*058c*/ 	.word	0x0500000f


	//   ....[235]....
        /*0590*/ 	.word	0x0500000f


	//   ....[236]....
        /*0594*/ 	.word	0x0500000f


	//   ....[237]....
        /*0598*/ 	.word	0x0500000f


	//   ....[238]....
        /*059c*/ 	.word	0x0500000f


	//   ....[239]....
        /*05a0*/ 	.word	0x0500000f


	//   ....[240]....
        /*05a4*/ 	.word	0x0500000f


	//   ....[241]....
        /*05a8*/ 	.word	0x0500000f


	//   ....[242]....
        /*05ac*/ 	.word	0x0500000f


	//   ....[243]....
        /*05b0*/ 	.word	0x0500000f


	//   ....[244]....
        /*05b4*/ 	.word	0x0500000f


	//   ....[245]....
        /*05b8*/ 	.word	0x0500000f


	//   ....[246]....
        /*05bc*/ 	.word	0x0500000f


	//   ....[247]....
        /*05c0*/ 	.word	0x0500000f


	//   ....[248]....
        /*05c4*/ 	.word	0x0500000f


	//   ....[249]....
        /*05c8*/ 	.word	0x0500000f


	//   ....[250]....
        /*05cc*/ 	.word	0x0500000f


	//   ....[251]....
        /*05d0*/ 	.word	0x0500000f


	//   ....[252]....
        /*05d4*/ 	.word	0x0500000f


	//   ....[253]....
        /*05d8*/ 	.word	0x0500000f


	//   ....[254]....
        /*05dc*/ 	.word	0x0500000f


	//   ....[255]....
        /*05e0*/ 	.word	0x0500000f


	//   ....[0]....
        /*05e4*/ 	.word	0x0500000f


	//   ....[1]....
        /*05e8*/ 	.word	0x0500000f


	//   ....[2]....
        /*05ec*/ 	.word	0x0500000f


	//   ....[3]....
        /*05f0*/ 	.word	0x0500000f


	//   ....[4]....
        /*05f4*/ 	.word	0x0500000f


	//   ....[5]....
        /*05f8*/ 	.word	0x0500000f


	//   ....[6]....
        /*05fc*/ 	.word	0x0500000f


	//   ....[7]....
        /*0600*/ 	.word	0x0500000f


	//   ....[8]....
        /*0604*/ 	.word	0x0500000f


	//   ....[9]....
        /*0608*/ 	.word	0x0500000f


	//   ....[10]....
        /*060c*/ 	.word	0x0500000f


	//   ....[11]....
        /*0610*/ 	.word	0x0500000f


	//   ....[12]....
        /*0614*/ 	.word	0x0500000f


	//   ....[13]....
        /*0618*/ 	.word	0x0500000f


	//   ....[14]....
        /*061c*/ 	.word	0x0500000f


	//   ....[15]....
        /*0620*/ 	.word	0x0500000f


	//   ....[16]....
        /*0624*/ 	.word	0x0500000f


	//   ....[17]....
        /*0628*/ 	.word	0x0500000f


	//   ....[18]....
        /*062c*/ 	.word	0x0500000f


	//   ....[19]....
        /*0630*/ 	.word	0x0500000f


	//   ....[20]....
        /*0634*/ 	.word	0x0500000f


	//   ....[21]....
        /*0638*/ 	.word	0x0500000f


	//   ....[22]....
        /*063c*/ 	.word	0x0500000f


	//   ....[23]....
        /*0640*/ 	.word	0x0500000f


	//   ....[24]....
        /*0644*/ 	.word	0x0500000f


	//   ....[25]....
        /*0648*/ 	.word	0x0500000f


	//   ....[26]....
        /*064c*/ 	.word	0x0500000f


	//   ....[27]....
        /*0650*/ 	.word	0x0500000f


	//   ....[28]....
        /*0654*/ 	.word	0x0500000f


	//   ....[29]....
        /*0658*/ 	.word	0x0500000f


	//   ....[30]....
        /*065c*/ 	.word	0x0500000f


	//   ....[31]....
        /*0660*/ 	.word	0x0500000f


	//   ....[32]....
        /*0664*/ 	.word	0x0500000f


	//   ....[33]....
        /*0668*/ 	.word	0x0500000f


	//   ....[34]....
        /*066c*/ 	.word	0x0500000f


	//   ....[35]....
        /*0670*/ 	.word	0x0500000f


	//   ....[36]....
        /*0674*/ 	.word	0x0500000f


	//   ....[37]....
        /*0678*/ 	.word	0x0500000f


	//   ....[38]....
        /*067c*/ 	.word	0x0500000f


	//   ....[39]....
        /*0680*/ 	.word	0x0500000f


	//   ....[40]....
        /*0684*/ 	.word	0x0500000f


	//   ....[41]....
        /*0688*/ 	.word	0x0500000f


	//   ....[42]....
        /*068c*/ 	.word	0x0500000f


	//   ....[43]....
        /*0690*/ 	.word	0x0500000f


	//   ....[44]....
        /*0694*/ 	.word	0x0500000f


	//   ....[45]....
        /*0698*/ 	.word	0x0500000f


	//   ....[46]....
        /*069c*/ 	.word	0x0500000f


	//   ....[47]....
        /*06a0*/ 	.word	0x0500000f


	//   ....[48]....
        /*06a4*/ 	.word	0x0500000f


	//   ....[49]....
        /*06a8*/ 	.word	0x0500000f


	//   ....[50]....
        /*06ac*/ 	.word	0x0500000f


	//   ....[51]....
        /*06b0*/ 	.word	0x0500000f


	//   ....[52]....
        /*06b4*/ 	.word	0x0500000f


	//   ....[53]....
        /*06b8*/ 	.word	0x0500000f


	//   ....[54]....
        /*06bc*/ 	.word	0x0500000f


	//   ....[55]....
        /*06c0*/ 	.word	0x0500000f


	//   ....[56]....
        /*06c4*/ 	.word	0x0500000f


	//   ....[57]....
        /*06c8*/ 	.word	0x0500000f


	//   ....[58]....
        /*06cc*/ 	.word	0x0500000f


	//   ....[59]....
        /*06d0*/ 	.word	0x0500000f


	//   ....[60]....
        /*06d4*/ 	.word	0x0500000f


	//   ....[61]....
        /*06d8*/ 	.word	0x0500000f


	//   ....[62]....
        /*06dc*/ 	.word	0x0500000f


	//   ....[63]....
        /*06e0*/ 	.word	0x0500000f


	//   ....[64]....
        /*06e4*/ 	.word	0x0500000f


	//   ....[65]....
        /*06e8*/ 	.word	0x0500000f


	//   ....[66]....
        /*06ec*/ 	.word	0x0500000f


	//   ....[67]....
        /*06f0*/ 	.word	0x0500000f


	//   ....[68]....
        /*06f4*/ 	.word	0x0500000f


	//   ....[69]....
        /*06f8*/ 	.word	0x0500000f


	//   ....[70]....
        /*06fc*/ 	.word	0x0500000f


	//   ....[71]....
        /*0700*/ 	.word	0x0500000f


	//   ....[72]....
        /*0704*/ 	.word	0x0500000f


	//   ....[73]....
        /*0708*/ 	.word	0x0500000f


	//   ....[74]....
        /*070c*/ 	.word	0x0500000f


	//   ....[75]....
        /*0710*/ 	.word	0x0500000f


	//   ....[76]....
        /*0714*/ 	.word	0x0500000f


	//   ....[77]....
        /*0718*/ 	.word	0x0500000f


	//   ....[78]....
        /*071c*/ 	.word	0x0500000f


	//   ....[79]....
        /*0720*/ 	.word	0x0500000f


	//   ....[80]....
        /*0724*/ 	.word	0x0500000f


	//   ....[81]....
        /*0728*/ 	.word	0x0500000f


	//   ....[82]....
        /*072c*/ 	.word	0x0500000f


	//   ....[83]....
        /*0730*/ 	.word	0x0500000f


	//   ....[84]....
        /*0734*/ 	.word	0x0500000f


	//   ....[85]....
        /*0738*/ 	.word	0x0500000f


	//   ....[86]....
        /*073c*/ 	.word	0x0500000f


	//   ....[87]....
        /*0740*/ 	.word	0x0500000f


	//   ....[88]....
        /*0744*/ 	.word	0x0500000f


	//   ....[89]....
        /*0748*/ 	.word	0x0500000f


	//   ....[90]....
        /*074c*/ 	.word	0x0500000f


	//   ....[91]....
        /*0750*/ 	.word	0x0500000f


	//   ....[92]....
        /*0754*/ 	.word	0x0500000f


	//   ....[93]....
        /*0758*/ 	.word	0x0500000f


	//   ....[94]....
        /*075c*/ 	.word	0x0500000f


	//   ....[95]....
        /*0760*/ 	.word	0x0500000f


	//   ....[96]....
        /*0764*/ 	.word	0x0500000f


	//   ....[97]....
        /*0768*/ 	.word	0x0500000f


	//   ....[98]....
        /*076c*/ 	.word	0x0500000f


	//----- nvinfo : EIATTR_COOP_GROUP_INSTR_OFFSETS
	.align		4
.L_909:
        /*0770*/ 	.byte	0x04, 0x28
        /*0772*/ 	.short	(.L_911 - .L_910)


	//   ....[0]....
.L_910:
        /*0774*/ 	.word	0x00000070


	//   ....[1]....
        /*0778*/ 	.word	0x00000140


	//   ....[2]....
        /*077c*/ 	.word	0x00000190


	//   ....[3]....
        /*0780*/ 	.word	0x000003c0


	//   ....[4]....
        /*0784*/ 	.word	0x00000520


	//   ....[5]....
        /*0788*/ 	.word	0x00000640


	//   ....[6]....
        /*078c*/ 	.word	0x000007a0


	//   ....[7]....
        /*0790*/ 	.word	0x00003480


	//   ....[8]....
        /*0794*/ 	.word	0x00003490


	//   ....[9]....
        /*0798*/ 	.word	0x00003bf0


	//   ....[10]....
        /*079c*/ 	.word	0x00003c00


	//   ....[11]....
        /*07a0*/ 	.word	0x00004370


	//   ....[12]....
        /*07a4*/ 	.word	0x00004380


	//   ....[13]....
        /*07a8*/ 	.word	0x00004ae0


	//   ....[14]....
        /*07ac*/ 	.word	0x00004af0


	//   ....[15]....
        /*07b0*/ 	.word	0x00005c70


	//   ....[16]....
        /*07b4*/ 	.word	0x00005c80


	//   ....[17]....
        /*07b8*/ 	.word	0x00006470


	//   ....[18]....
        /*07bc*/ 	.word	0x00006480


	//   ....[19]....
        /*07c0*/ 	.word	0x00006c70


	//   ....[20]....
        /*07c4*/ 	.word	0x00006c80


	//   ....[21]....
        /*07c8*/ 	.word	0x00007460


	//   ....[22]....
        /*07cc*/ 	.word	0x00007470


	//   ....[23]....
        /*07d0*/ 	.word	0x00007e90


	//   ....[24]....
        /*07d4*/ 	.word	0x00007ea0


	//   ....[25]....
        /*07d8*/ 	.word	0x00007fb0


	//   ....[26]....
        /*07dc*/ 	.word	0x00007fc0


	//   ....[27]....
        /*07e0*/ 	.word	0x000080e0


	//   ....[28]....
        /*07e4*/ 	.word	0x000080f0


	//   ....[29]....
        /*07e8*/ 	.word	0x00008210


	//   ....[30]....
        /*07ec*/ 	.word	0x00008220


	//   ....[31]....
        /*07f0*/ 	.word	0x000085a0


	//   ....[32]....
        /*07f4*/ 	.word	0x000085c0


	//   ....[33]....
        /*07f8*/ 	.word	0x000086a0


	//   ....[34]....
        /*07fc*/ 	.word	0x000086c0


	//   ....[35]....
        /*0800*/ 	.word	0x000087a0


	//   ....[36]....
        /*0804*/ 	.word	0x000087c0


	//   ....[37]....
        /*0808*/ 	.word	0x000088a0


	//   ....[38]....
        /*080c*/ 	.word	0x000088c0


	//   ....[39]....
        /*0810*/ 	.word	0x00009050


	//   ....[40]....
        /*0814*/ 	.word	0x000095e0


	//   ....[41]....
        /*0818*/ 	.word	0x000095f0


	//   ....[42]....
        /*081c*/ 	.word	0x00009600


	//   ....[43]....
        /*0820*/ 	.word	0x00009610


	//   ....[44]....
        /*0824*/ 	.word	0x0000b040


	//   ....[45]....
        /*0828*/ 	.word	0x0000b050


	//   ....[46]....
        /*082c*/ 	.word	0x0000b060


	//   ....[47]....
        /*0830*/ 	.word	0x0000b070


	//   ....[48]....
        /*0834*/ 	.word	0x0000dd10


	//   ....[49]....
        /*0838*/ 	.word	0x0000de10


	//   ....[50]....
        /*083c*/ 	.word	0x0000e350


	//   ....[51]....
        /*0840*/ 	.word	0x0000e3c0


	//   ....[52]....
        /*0844*/ 	.word	0x0000ff90


	//   ....[53]....
        /*0848*/ 	.word	0x0000ffa0


	//   ....[54]....
        /*084c*/ 	.word	0x0000ffd0


	//   ....[55]....
        /*0850*/ 	.word	0x0000ffe0


	//   ....[56]....
        /*0854*/ 	.word	0x00011520


	//   ....[57]....
        /*0858*/ 	.word	0x00011560


	//   ....[58]....
        /*085c*/ 	.word	0x00011610


	//   ....[59]....
        /*0860*/ 	.word	0x00011920


	//   ....[60]....
        /*0864*/ 	.word	0x000129e0


	//   ....[61]....
        /*0868*/ 	.word	0x00012a00


	//   ....[62]....
        /*086c*/ 	.word	0x00012a10


	//   ....[63]....
        /*0870*/ 	.word	0x00012a20


	//   ....[64]....
        /*0874*/ 	.word	0x000130d0


	//   ....[65]....
        /*0878*/ 	.word	0x000130e0


	//   ....[66]....
        /*087c*/ 	.word	0x000131e0


	//   ....[67]....
        /*0880*/ 	.word	0x000131f0


	//   ....[68]....
        /*0884*/ 	.word	0x00013300


	//   ....[69]....
        /*0888*/ 	.word	0x00013310


	//   ....[70]....
        /*088c*/ 	.word	0x00013420


	//   ....[71]....
        /*0890*/ 	.word	0x00013430


	//   ....[72]....
        /*0894*/ 	.word	0x000138f0


	//   ....[73]....
        /*0898*/ 	.word	0x00013900


	//   ....[74]....
        /*089c*/ 	.word	0x00013d80


	//   ....[75]....
        /*08a0*/ 	.word	0x00013d90


	//   ....[76]....
        /*08a4*/ 	.word	0x000149c0


	//   ....[77]....
        /*08a8*/ 	.word	0x000149d0


	//   ....[78]....
        /*08ac*/ 	.word	0x00014ae0


	//   ....[79]....
        /*08b0*/ 	.word	0x00014af0


	//   ....[80]....
        /*08b4*/ 	.word	0x00014c00


	//   ....[81]....
        /*08b8*/ 	.word	0x00014c10


	//   ....[82]....
        /*08bc*/ 	.word	0x00014d20


	//   ....[83]....
        /*08c0*/ 	.word	0x00014d30


	//   ....[84]....
        /*08c4*/ 	.word	0x00014ea0


	//   ....[85]....
        /*08c8*/ 	.word	0x000150b0


	//   ....[86]....
        /*08cc*/ 	.word	0x000150e0


	//   ....[87]....
        /*08d0*/ 	.word	0x00015110


	//   ....[88]....
        /*08d4*/ 	.word	0x00015140


	//   ....[89]....
        /*08d8*/ 	.word	0x00015170


	//   ....[90]....
        /*08dc*/ 	.word	0x000151a0


	//   ....[91]....
        /*08e0*/ 	.word	0x00015330


	//   ....[92]....
        /*08e4*/ 	.word	0x00015360


	//   ....[93]....
        /*08e8*/ 	.word	0x00015390


	//   ....[94]....
        /*08ec*/ 	.word	0x000153c0


	//   ....[95]....
        /*08f0*/ 	.word	0x000153f0


	//   ....[96]....
        /*08f4*/ 	.word	0x00015420


	//   ....[97]....
        /*08f8*/ 	.word	0x000154b0


	//   ....[98]....
        /*08fc*/ 	.word	0x000154e0


	//   ....[99]....
        /*0900*/ 	.word	0x000154f0


	//   ....[100]....
        /*0904*/ 	.word	0x00015580


	//   ....[101]....
        /*0908*/ 	.word	0x000164b0


	//   ....[102]....
        /*090c*/ 	.word	0x00018270


	//   ....[103]....
        /*0910*/ 	.word	0x00018290


	//   ....[104]....
        /*0914*/ 	.word	0x00018330


	//   ....[105]....
        /*0918*/ 	.word	0x00018350


	//   ....[106]....
        /*091c*/ 	.word	0x000183e0


	//   ....[107]....
        /*0920*/ 	.word	0x00018400


	//   ....[108]....
        /*0924*/ 	.word	0x00018490


	//   ....[109]....
        /*0928*/ 	.word	0x000184b0


	//   ....[110]....
        /*092c*/ 	.word	0x00018540


	//   ....[111]....
        /*0930*/ 	.word	0x00018560


	//   ....[112]....
        /*0934*/ 	.word	0x000185f0


	//   ....[113]....
        /*0938*/ 	.word	0x00018610


	//   ....[114]....
        /*093c*/ 	.word	0x000186a0


	//   ....[115]....
        /*0940*/ 	.word	0x000186c0


	//   ....[116]....
        /*0944*/ 	.word	0x000186d0


	//   ....[117]....
        /*0948*/ 	.word	0x00018750


	//   ....[118]....
        /*094c*/ 	.word	0x00018e70


	//   ....[119]....
        /*0950*/ 	.word	0x00018ea0


	//   ....[120]....
        /*0954*/ 	.word	0x00018f00


	//   ....[121]....
        /*0958*/ 	.word	0x00018f40


	//   ....[122]....
        /*095c*/ 	.word	0x00018f90


	//   ....[123]....
        /*0960*/ 	.word	0x00018fe0


	//   ....[124]....
        /*0964*/ 	.word	0x00019020


	//   ....[125]....
        /*0968*/ 	.word	0x00019080


	//   ....[126]....
        /*096c*/ 	.word	0x000190d0


	//   ....[127]....
        /*0970*/ 	.word	0x00019120


	//   ....[128]....
        /*0974*/ 	.word	0x00019170


	//   ....[129]....
        /*0978*/ 	.word	0x000191c0


	//   ....[130]....
        /*097c*/ 	.word	0x00019210


	//   ....[131]....
        /*0980*/ 	.word	0x00019260


	//   ....[132]....
        /*0984*/ 	.word	0x00019280


	//   ....[133]....
        /*0988*/ 	.word	0x000192c0


	//   ....[134]....
        /*098c*/ 	.word	0x00019a10


	//   ....[135]....
        /*0990*/ 	.word	0x00019a40


	//   ....[136]....
        /*0994*/ 	.word	0x00019aa0


	//   ....[137]....
        /*0998*/ 	.word	0x00019ab0


	//   ....[138]....
        /*099c*/ 	.word	0x00019b00


	//   ....[139]....
        /*09a0*/ 	.word	0x00019b10


	//   ....[140]....
        /*09a4*/ 	.word	0x00019b60


	//   ....[141]....
        /*09a8*/ 	.word	0x00019b70


	//   ....[142]....
        /*09ac*/ 	.word	0x00019bc0


	//   ....[143]....
        /*09b0*/ 	.word	0x00019bd0


	//   ....[144]....
        /*09b4*/ 	.word	0x00019c20


	//   ....[145]....
        /*09b8*/ 	.word	0x00019c30


	//   ....[146]....
        /*09bc*/ 	.word	0x00019c80


	//   ....[147]....
        /*09c0*/ 	.word	0x00019c90


	//   ....[148]....
        /*09c4*/ 	.word	0x00019ca0


	//   ....[149]....
        /*09c8*/ 	.word	0x00019cf0


	//   ....[150]....
        /*09cc*/ 	.word	0x00019f50


	//   ....[151]....
        /*09d0*/ 	.word	0x00019f70


	//   ....[152]....
        /*09d4*/ 	.word	0x00019f80


	//   ....[153]....
        /*09d8*/ 	.word	0x00019ff0


	//   ....[154]....
        /*09dc*/ 	.word	0x0001a000


	//   ....[155]....
        /*09e0*/ 	.word	0x0001a070


	//   ....[156]....
        /*09e4*/ 	.word	0x0001a080


	//   ....[157]....
        /*09e8*/ 	.word	0x0001a0f0


	//   ....[158]....
        /*09ec*/ 	.word	0x0001a100


	//   ....[159]....
        /*09f0*/ 	.word	0x0001a170


	//   ....[160]....
        /*09f4*/ 	.word	0x0001a180


	//   ....[161]....
        /*09f8*/ 	.word	0x0001a1f0


	//   ....[162]....
        /*09fc*/ 	.word	0x0001a200


	//   ....[163]....
        /*0a00*/ 	.word	0x0001a270


	//   ....[164]....
        /*0a04*/ 	.word	0x0001a280


	//   ....[165]....
        /*0a08*/ 	.word	0x0001a290


	//   ....[166]....
        /*0a0c*/ 	.word	0x0001a820


	//   ....[167]....
        /*0a10*/ 	.word	0x0001a860


	//   ....[168]....
        /*0a14*/ 	.word	0x0001a8a0


	//   ....[169]....
        /*0a18*/ 	.word	0x0001a8c0


	//   ....[170]....
        /*0a1c*/ 	.word	0x0001a8d0


	//   ....[171]....
        /*0a20*/ 	.word	0x0001a8f0


	//   ....[172]....
        /*0a24*/ 	.word	0x0001a960


	//   ....[173]....
        /*0a28*/ 	.word	0x0001a980


	//   ....[174]....
        /*0a2c*/ 	.word	0x0001a9e0


	//   ....[175]....
        /*0a30*/ 	.word	0x0001aa00


	//   ....[176]....
        /*0a34*/ 	.word	0x0001aa60


	//   ....[177]....
        /*0a38*/ 	.word	0x0001aa80


	//   ....[178]....
        /*0a3c*/ 	.word	0x0001aae0


	//   ....[179]....
        /*0a40*/ 	.word	0x0001ab00


	//   ....[180]....
        /*0a44*/ 	.word	0x0001ab50


	//   ....[181]....
        /*0a48*/ 	.word	0x0001ab70


	//   ....[182]....
        /*0a4c*/ 	.word	0x0001afc0


	//   ....[183]....
        /*0a50*/ 	.word	0x0001aff0


	//   ....[184]....
        /*0a54*/ 	.word	0x0001b050


	//   ....[185]....
        /*0a58*/ 	.word	0x0001b080


	//   ....[186]....
        /*0a5c*/ 	.word	0x0001b0b0


	//   ....[187]....
        /*0a60*/ 	.word	0x0001b0e0


	//   ....[188]....
        /*0a64*/ 	.word	0x0001b110


	//   ....[189]....
        /*0a68*/ 	.word	0x0001b140


	//   ....[190]....
        /*0a6c*/ 	.word	0x0001b2e0


	//   ....[191]....
        /*0a70*/ 	.word	0x0001b310


	//   ....[192]....
        /*0a74*/ 	.word	0x0001b340


	//   ....[193]....
        /*0a78*/ 	.word	0x0001b370


	//   ....[194]....
        /*0a7c*/ 	.word	0x0001b3a0


	//   ....[195]....
        /*0a80*/ 	.word	0x0001b3d0


	//   ....[196]....
        /*0a84*/ 	.word	0x0001b490


	//   ....[197]....
        /*0a88*/ 	.word	0x0001b4b0


	//   ....[198]....
        /*0a8c*/ 	.word	0x0001b4c0


	//   ....[199]....
        /*0a90*/ 	.word	0x0001b520


	//   ....[200]....
        /*0a94*/ 	.word	0x0001bb40


	//   ....[201]....
        /*0a98*/ 	.word	0x0001be60


	//   ....[202]....
        /*0a9c*/ 	.word	0x0001bef0


	//   ....[203]....
        /*0aa0*/ 	.word	0x0001bf90


	//   ....[204]....
        /*0aa4*/ 	.word	0x0001c020


	//   ....[205]....
        /*0aa8*/ 	.word	0x0001c0c0


	//   ....[206]....
        /*0aac*/ 	.word	0x0001c150


	//   ....[207]....
        /*0ab0*/ 	.word	0x0001c1f0


	//   ....[208]....
        /*0ab4*/ 	.word	0x0001c280


	//   ....[209]....
        /*0ab8*/ 	.word	0x0001c370


	//   ....[210]....
        /*0abc*/ 	.word	0x0001c400


	//   ....[211]....
        /*0ac0*/ 	.word	0x0001c4a0


	//   ....[212]....
        /*0ac4*/ 	.word	0x0001c530


	//   ....[213]....
        /*0ac8*/ 	.word	0x0001c5d0


	//   ....[214]....
        /*0acc*/ 	.word	0x0001c660


	//   ....[215]....
        /*0ad0*/ 	.word	0x0001c700


	//   ....[216]....
        /*0ad4*/ 	.word	0x0001c790


	//   ....[217]....
        /*0ad8*/ 	.word	0x0001c880


	//   ....[218]....
        /*0adc*/ 	.word	0x0001c910


	//   ....[219]....
        /*0ae0*/ 	.word	0x0001c9a0


	//   ....[220]....
        /*0ae4*/ 	.word	0x0001ca30


	//   ....[221]....
        /*0ae8*/ 	.word	0x0001cac0


	//   ....[222]....
        /*0aec*/ 	.word	0x0001cb50


	//   ....[223]....
        /*0af0*/ 	.word	0x0001cbe0


	//   ....[224]....
        /*0af4*/ 	.word	0x0001cc70


	//   ....[225]....
        /*0af8*/ 	.word	0x0001cda0


	//   ....[226]....
        /*0afc*/ 	.word	0x0001ce50


	//   ....[227]....
        /*0b00*/ 	.word	0x0001cee0


	//   ....[228]....
        /*0b04*/ 	.word	0x0001cf30


	//   ....[229]....
        /*0b08*/ 	.word	0x0001cf80


	//   ....[230]....
        /*0b0c*/ 	.word	0x0001d060


	//   ....[231]....
        /*0b10*/ 	.word	0x0001d0f0


	//   ....[232]....
        /*0b14*/ 	.word	0x0001d140


	//   ....[233]....
        /*0b18*/ 	.word	0x0001d190


	//   ....[234]....
        /*0b1c*/ 	.word	0x0001d3a0


	//   ....[235]....
        /*0b20*/ 	.word	0x0001d3f0


	//   ....[236]....
        /*0b24*/ 	.word	0x0001d480


	//   ....[237]....
        /*0b28*/ 	.word	0x0001d510


	//   ....[238]....
        /*0b2c*/ 	.word	0x0001d5a0


	//   ....[239]....
        /*0b30*/ 	.word	0x0001d630


	//   ....[240]....
        /*0b34*/ 	.word	0x0001d6c0


	//   ....[241]....
        /*0b38*/ 	.word	0x0001d750


	//   ....[242]....
        /*0b3c*/ 	.word	0x0001d7d0


	//   ....[243]....
        /*0b40*/ 	.word	0x0001d820


	//   ....[244]....
        /*0b44*/ 	.word	0x0001d8b0


	//   ....[245]....
        /*0b48*/ 	.word	0x0001d940


	//   ....[246]....
        /*0b4c*/ 	.word	0x0001d9c0


	//   ....[247]....
        /*0b50*/ 	.word	0x0001da10


	//   ....[248]....
        /*0b54*/ 	.word	0x0001daa0


	//   ....[249]....
        /*0b58*/ 	.word	0x0001db30


	//   ....[250]....
        /*0b5c*/ 	.word	0x0001dbc0


	//   ....[251]....
        /*0b60*/ 	.word	0x0001dc50


	//   ....[252]....
        /*0b64*/ 	.word	0x0001dce0


	//   ....[253]....
        /*0b68*/ 	.word	0x0001dd70


	//   ....[254]....
        /*0b6c*/ 	.word	0x0001de30


	//   ....[255]....
        /*0b70*/ 	.word	0x0001e110


	//   ....[0]....
        /*0b74*/ 	.word	0x0001e200


	//   ....[1]....
        /*0b78*/ 	.word	0x0001e2a0


	//   ....[2]....
        /*0b7c*/ 	.word	0x0001e300


	//   ....[3]....
        /*0b80*/ 	.word	0x0001e400


	//   ....[4]....
        /*0b84*/ 	.word	0x0001e470


	//   ....[5]....
        /*0b88*/ 	.word	0x0001e570


	//   ....[6]....
        /*0b8c*/ 	.word	0x0001e5e0


	//   ....[7]....
        /*0b90*/ 	.word	0x0001e6e0


	//   ....[8]....
        /*0b94*/ 	.word	0x0001e750


	//   ....[9]....
        /*0b98*/ 	.word	0x0001e850


	//   ....[10]....
        /*0b9c*/ 	.word	0x0001e8c0


	//   ....[11]....
        /*0ba0*/ 	.word	0x0001e9c0


	//   ....[12]....
        /*0ba4*/ 	.word	0x0001ea30


	//   ....[13]....
        /*0ba8*/ 	.word	0x0001eb30


	//   ....[14]....
        /*0bac*/ 	.word	0x0001eba0


	//   ....[15]....
        /*0bb0*/ 	.word	0x0001ec40


	//   ....[16]....
        /*0bb4*/ 	.word	0x0001ed40


	//   ....[17]....
        /*0bb8*/ 	.word	0x0001edb0


	//   ....[18]....
        /*0bbc*/ 	.word	0x0001ee30


	//   ....[19]....
        /*0bc0*/ 	.word	0x0001eee0


	//   ....[20]....
        /*0bc4*/ 	.word	0x0001ef60


	//   ....[21]....
        /*0bc8*/ 	.word	0x0001f030


	//   ....[22]....
        /*0bcc*/ 	.word	0x0001f0b0


	//   ....[23]....
        /*0bd0*/ 	.word	0x0001f180


	//   ....[24]....
        /*0bd4*/ 	.word	0x0001f200


	//   ....[25]....
        /*0bd8*/ 	.word	0x0001f2d0


	//   ....[26]....
        /*0bdc*/ 	.word	0x0001f350


	//   ....[27]....
        /*0be0*/ 	.word	0x0001f420


	//   ....[28]....
        /*0be4*/ 	.word	0x0001f4a0


	//   ....[29]....
        /*0be8*/ 	.word	0x0001f560


	//   ....[30]....
        /*0bec*/ 	.word	0x0001f5f0


	//   ....[31]....
        /*0bf0*/ 	.word	0x0001f6a0


	//   ....[32]....
        /*0bf4*/ 	.word	0x0001f7d0


	//   ....[33]....
        /*0bf8*/ 	.word	0x0001f870


	//   ....[34]....
        /*0bfc*/ 	.word	0x0001f8e0


	//   ....[35]....
        /*0c00*/ 	.word	0x0001f9a0


	//   ....[36]....
        /*0c04*/ 	.word	0x0001fa00


	//   ....[37]....
        /*0c08*/ 	.word	0x0001fac0


	//   ....[38]....
        /*0c0c*/ 	.word	0x0001fb20


	//   ....[39]....
        /*0c10*/ 	.word	0x0001fbe0


	//   ....[40]....
        /*0c14*/ 	.word	0x0001fc40


	//   ....[41]....
        /*0c18*/ 	.word	0x0001fd00


	//   ....[42]....
        /*0c1c*/ 	.word	0x0001fd60


	//   ....[43]....
        /*0c20*/ 	.word	0x0001fe20


	//   ....[44]....
        /*0c24*/ 	.word	0x0001fe80


	//   ....[45]....
        /*0c28*/ 	.word	0x0001ff40


	//   ....[46]....
        /*0c2c*/ 	.word	0x0001ffa0


	//   ....[47]....
        /*0c30*/ 	.word	0x00020060


	//   ....[48]....
        /*0c34*/ 	.word	0x00020150


	//   ....[49]....
        /*0c38*/ 	.word	0x000201f0


	//   ....[50]....
        /*0c3c*/ 	.word	0x00020250


	//   ....[51]....
        /*0c40*/ 	.word	0x00020330


	//   ....[52]....
        /*0c44*/ 	.word	0x00020390


	//   ....[53]....
        /*0c48*/ 	.word	0x00020470


	//   ....[54]....
        /*0c4c*/ 	.word	0x000204d0


	//   ....[55]....
        /*0c50*/ 	.word	0x000205b0


	//   ....[56]....
        /*0c54*/ 	.word	0x00020610


	//   ....[57]....
        /*0c58*/ 	.word	0x000206f0


	//   ....[58]....
        /*0c5c*/ 	.word	0x00020750


	//   ....[59]....
        /*0c60*/ 	.word	0x00020830


	//   ....[60]....
        /*0c64*/ 	.word	0x00020890


	//   ....[61]....
        /*0c68*/ 	.word	0x00020970


	//   ....[62]....
        /*0c6c*/ 	.word	0x000209d0


	//   ....[63]....
        /*0c70*/ 	.word	0x00020aa0


	//   ....[64]....
        /*0c74*/ 	.word	0x00020bc0


	//   ....[65]....
        /*0c78*/ 	.word	0x00020c70


	//   ....[66]....
        /*0c7c*/ 	.word	0x00020d20


	//   ....[67]....
        /*0c80*/ 	.word	0x00020df0


	//   ....[68]....
        /*0c84*/ 	.word	0x00020e50


	//   ....[69]....
        /*0c88*/ 	.word	0x00020f30


	//   ....[70]....
        /*0c8c*/ 	.word	0x00020f90


	//   ....[71]....
        /*0c90*/ 	.word	0x00021060


	//   ....[72]....
        /*0c94*/ 	.word	0x000210c0


	//   ....[73]....
        /*0c98*/ 	.word	0x00021190


	//   ....[74]....
        /*0c9c*/ 	.word	0x000211f0


	//   ....[75]....
        /*0ca0*/ 	.word	0x000212d0


	//   ....[76]....
        /*0ca4*/ 	.word	0x00021330


	//   ....[77]....
        /*0ca8*/ 	.word	0x00021400


	//   ....[78]....
        /*0cac*/ 	.word	0x00021460


	//   ....[79]....
        /*0cb0*/ 	.word	0x00021520


	//   ....[80]....
        /*0cb4*/ 	.word	0x000215b0


	//   ....[81]....
        /*0cb8*/ 	.word	0x00021650


	//   ....[82]....
        /*0cbc*/ 	.word	0x000217d0


	//   ....[83]....
        /*0cc0*/ 	.word	0x00021840


	//   ....[84]....
        /*0cc4*/ 	.word	0x000218b0


	//   ....[85]....
        /*0cc8*/ 	.word	0x00021920


	//   ....[86]....
        /*0ccc*/ 	.word	0x00021990


	//   ....[87]....
        /*0cd0*/ 	.word	0x00021a10


	//   ....[88]....
        /*0cd4*/ 	.word	0x00021a90


	//   ....[89]....
        /*0cd8*/ 	.word	0x00021b20


	//   ....[90]....
        /*0cdc*/ 	.word	0x00021b90


	//   ....[91]....
        /*0ce0*/ 	.word	0x00021c00


	//   ....[92]....
        /*0ce4*/ 	.word	0x00021c70


	//   ....[93]....
        /*0ce8*/ 	.word	0x00021cf0


	//   ....[94]....
        /*0cec*/ 	.word	0x00021d60


	//   ....[95]....
        /*0cf0*/ 	.word	0x00021e00


	//   ....[96]....
        /*0cf4*/ 	.word	0x00021e50


	//   ....[97]....
        /*0cf8*/ 	.word	0x00021ee0


	//   ....[98]....
        /*0cfc*/ 	.word	0x00022010


	//----- nvinfo : EIATTR_REG_RECONFIG
	.align		4
.L_911:
        /*0d00*/ 	.byte	0x01, 0x54
	.zero		2


	//----- nvinfo : EIATTR_SYSCALL_OFFSETS
	.align		4
        /*0d04*/ 	.byte	0x04, 0x46
        /*0d06*/ 	.short	(.L_913 - .L_912)


	//   ....[0]....
.L_912:
        /*0d08*/ 	.word	0x00001c90


	//   ....[1]....
        /*0d0c*/ 	.word	0x00001de0


	//   ....[2]....
        /*0d10*/ 	.word	0x000091f0


	//   ....[3]....
        /*0d14*/ 	.word	0x00009550


	//   ....[4]....
        /*0d18*/ 	.word	0x00017950


	//   ....[5]....
        /*0d1c*/ 	.word	0x00017aa0


	//   ....[6]....
        /*0d20*/ 	.word	0x00017b90


	//   ....[7]....
        /*0d24*/ 	.word	0x00018b20


	//----- nvinfo : EIATTR_MBARRIER_INSTR_OFFSETS
	.align		4
.L_913:
        /*0d28*/ 	.byte	0x04, 0x39
        /*0d2a*/ 	.short	(.L_915 - .L_914)


	//   ....[0]....
.L_914:
        /*0d2c*/ 	.word	0x00000270
        /*0d30*/ 	.word	0x000000ff
        /*0d34*/ 	.word	0x00028800
        /*0d38*/ 	.short	0x0100
        /*0d3a*/ 	.byte	0x08
	.zero		1


	//   ....[1]....
        /*0d3c*/ 	.word	0x00000280
        /*0d40*/ 	.word	0x000000ff
        /*0d44*/ 	.word	0x00028820
        /*0d48*/ 	.short	0x0100
        /*0d4a*/ 	.byte	0x08
	.zero		1


	//   ....[2]....
        /*0d4c*/ 	.word	0x00000370
        /*0d50*/ 	.word	0x000000ff
        /*0d54*/ 	.word	0x00028830
        /*0d58*/ 	.short	0x0100
        /*0d5a*/ 	.byte	0x08
	.zero		1


	//   ....[3]....
        /*0d5c*/ 	.word	0x00000380
        /*0d60*/ 	.word	0x000000ff
        /*0d64*/ 	.word	0x00028840
        /*0d68*/ 	.short	0x0100
        /*0d6a*/ 	.byte	0x08
	.zero		1


	//   ....[4]....
        /*0d6c*/ 	.word	0x00000390
        /*0d70*/ 	.word	0x000000ff
        /*0d74*/ 	.word	0x00028838
        /*0d78*/ 	.short	0x0100
        /*0d7a*/ 	.byte	0x08
	.zero		1


	//   ....[5]....
        /*0d7c*/ 	.word	0x000003a0
        /*0d80*/ 	.word	0x000000ff
        /*0d84*/ 	.word	0x00028848
        /*0d88*/ 	.short	0x0100
        /*0d8a*/ 	.byte	0x08
	.zero		1


	//   ....[6]....
        /*0d8c*/ 	.word	0x000004d0
        /*0d90*/ 	.word	0x000000ff
        /*0d94*/ 	.word	0x00028850
        /*0d98*/ 	.short	0x0100
        /*0d9a*/ 	.byte	0x08
	.zero		1


	//   ....[7]....
        /*0d9c*/ 	.word	0x000004e0
        /*0da0*/ 	.word	0x000000ff
        /*0da4*/ 	.word	0x00028860
        /*0da8*/ 	.short	0x0100
        /*0daa*/ 	.byte	0x08
	.zero		1


	//   ....[8]....
        /*0dac*/ 	.word	0x000004f0
        /*0db0*/ 	.word	0x000000ff
        /*0db4*/ 	.word	0x00028858
        /*0db8*/ 	.short	0x0100
        /*0dba*/ 	.byte	0x08
	.zero		1


	//   ....[9]....
        /*0dbc*/ 	.word	0x00000500
        /*0dc0*/ 	.word	0x000000ff
        /*0dc4*/ 	.word	0x00028868
        /*0dc8*/ 	.short	0x0100
        /*0dca*/ 	.byte	0x08
	.zero		1


	//   ....[10]....
        /*0dcc*/ 	.word	0x000005f0
        /*0dd0*/ 	.word	0x000000ff
        /*0dd4*/ 	.word	0x00028870
        /*0dd8*/ 	.short	0x0100
        /*0dda*/ 	.byte	0x06
	.zero		1


	//   ....[11]....
        /*0ddc*/ 	.word	0x00000600
        /*0de0*/ 	.word	0x000000ff
        /*0de4*/ 	.word	0x00028880
        /*0de8*/ 	.short	0x0100
        /*0dea*/ 	.byte	0x06
	.zero		1


	//   ....[12]....
        /*0dec*/ 	.word	0x00000610
        /*0df0*/ 	.word	0x000000ff
        /*0df4*/ 	.word	0x00028878
        /*0df8*/ 	.short	0x0100
        /*0dfa*/ 	.byte	0x06
	.zero		1


	//   ....[13]....
        /*0dfc*/ 	.word	0x00000620
        /*0e00*/ 	.word	0x000000ff
        /*0e04*/ 	.word	0x00028888
        /*0e08*/ 	.short	0x0100
        /*0e0a*/ 	.byte	0x06
	.zero		1


	//   ....[14]....
        /*0e0c*/ 	.word	0x00000750
        /*0e10*/ 	.word	0x000000ff
        /*0e14*/ 	.word	0x00028890
        /*0e18*/ 	.short	0x0100
        /*0e1a*/ 	.byte	0x08
	.zero		1


	//   ....[15]....
        /*0e1c*/ 	.word	0x00000760
        /*0e20*/ 	.word	0x000000ff
        /*0e24*/ 	.word	0x000288a0
        /*0e28*/ 	.short	0x0100
        /*0e2a*/ 	.byte	0x08
	.zero		1


	//   ....[16]....
        /*0e2c*/ 	.word	0x00000770
        /*0e30*/ 	.word	0x000000ff
        /*0e34*/ 	.word	0x00028898
        /*0e38*/ 	.short	0x0100
        /*0e3a*/ 	.byte	0x08
	.zero		1


	//   ....[17]....
        /*0e3c*/ 	.word	0x00000780
        /*0e40*/ 	.word	0x000000ff
        /*0e44*/ 	.word	0x000288a8
        /*0e48*/ 	.short	0x0100
        /*0e4a*/ 	.byte	0x08
	.zero		1


	//   ....[18]....
        /*0e4c*/ 	.word	0x000008b0
        /*0e50*/ 	.word	0x000000ff
        /*0e54*/ 	.word	0x000288b0
        /*0e58*/ 	.short	0x0100
        /*0e5a*/ 	.byte	0x08
	.zero		1


	//   ....[19]....
        /*0e5c*/ 	.word	0x000008c0
        /*0e60*/ 	.word	0x000000ff
        /*0e64*/ 	.word	0x000288c0
        /*0e68*/ 	.short	0x0100
        /*0e6a*/ 	.byte	0x08
	.zero		1


	//   ....[20]....
        /*0e6c*/ 	.word	0x000008d0
        /*0e70*/ 	.word	0x000000ff
        /*0e74*/ 	.word	0x000288b8
        /*0e78*/ 	.short	0x0100
        /*0e7a*/ 	.byte	0x08
	.zero		1


	//   ....[21]....
        /*0e7c*/ 	.word	0x000008e0
        /*0e80*/ 	.word	0x000000ff
        /*0e84*/ 	.word	0x000288c8
        /*0e88*/ 	.short	0x0100
        /*0e8a*/ 	.byte	0x08
	.zero		1


	//   ....[22]....
        /*0e8c*/ 	.word	0x00003430
        /*0e90*/ 	.word	0x0000005a
        /*0e94*/ 	.word	0x00028890
        /*0e98*/ 	.short	0x010a
        /*0e9a*/ 	.byte	0x3f
	.zero		1


	//   ....[23]....
        /*0e9c*/ 	.word	0x00005c10
        /*0ea0*/ 	.word	0x0000005a
        /*0ea4*/ 	.word	0x00028890
        /*0ea8*/ 	.short	0x010a
        /*0eaa*/ 	.byte	0x3f
	.zero		1


	//   ....[24]....
        /*0eac*/ 	.word	0x00007cf0
        /*0eb0*/ 	.word	0x0000005a
        /*0eb4*/ 	.word	0x00028890
        /*0eb8*/ 	.short	0x010a
        /*0eba*/ 	.byte	0x3f
	.zero		1


	//   ....[25]....
        /*0ebc*/ 	.word	0x000083f0
        /*0ec0*/ 	.word	0x0000000b
        /*0ec4*/ 	.word	0x00000000
        /*0ec8*/ 	.short	0x0101
        /*0eca*/ 	.byte	0x3f
	.zero		1


	//   ....[26]....
        /*0ecc*/ 	.word	0x00008430
        /*0ed0*/ 	.word	0x0000005a
        /*0ed4*/ 	.word	0x000288b0
        /*0ed8*/ 	.short	0x010a
        /*0eda*/ 	.byte	0x3f
	.zero		1


	//   ....[27]....
        /*0edc*/ 	.word	0x00008a40
        /*0ee0*/ 	.word	0x0000005a
        /*0ee4*/ 	.word	0x00000000
        /*0ee8*/ 	.short	0x0101
        /*0eea*/ 	.byte	0x3f
	.zero		1


	//   ....[28]....
        /*0eec*/ 	.word	0x00009280
        /*0ef0*/ 	.word	0x0000009c
        /*0ef4*/ 	.word	0x00028800
        /*0ef8*/ 	.short	0x010a
        /*0efa*/ 	.byte	0x3f
	.zero		1


	//   ....[29]....
        /*0efc*/ 	.word	0x000092d0
        /*0f00*/ 	.word	0x0000009c
        /*0f04*/ 	.word	0x00028800
        /*0f08*/ 	.short	0x010a
        /*0f0a*/ 	.byte	0x3f
	.zero		1


	//   ....[30]....
        /*0f0c*/ 	.word	0x00009980
        /*0f10*/ 	.word	0x0000009c
        /*0f14*/ 	.word	0x00028800
        /*0f18*/ 	.short	0x010a
        /*0f1a*/ 	.byte	0x3f
	.zero		1


	//   ....[31]....
        /*0f1c*/ 	.word	0x0000b360
        /*0f20*/ 	.word	0x0000009c
        /*0f24*/ 	.word	0x00028800
        /*0f28*/ 	.short	0x010a
        /*0f2a*/ 	.byte	0x3f
	.zero		1


	//   ....[32]....
        /*0f2c*/ 	.word	0x0000cc00
        /*0f30*/ 	.word	0x00000003
        /*0f34*/ 	.word	0x00028830
        /*0f38*/ 	.short	0x010a
        /*0f3a*/ 	.byte	0x3f
	.zero		1


	//   ....[33]....
        /*0f3c*/ 	.word	0x0000cc50
        /*0f40*/ 	.word	0x00000003
        /*0f44*/ 	.word	0x00028830
        /*0f48*/ 	.short	0x010a
        /*0f4a*/ 	.byte	0x3f
	.zero		1


	//   ....[34]....
        /*0f4c*/ 	.word	0x0000e670
        /*0f50*/ 	.word	0x00000003
        /*0f54*/ 	.word	0x00000000
        /*0f58*/ 	.short	0x0101
        /*0f5a*/ 	.byte	0x3f
	.zero		1


	//   ....[35]....
        /*0f5c*/ 	.word	0x0000f260
        /*0f60*/ 	.word	0x00000007
        /*0f64*/ 	.word	0x00028830
        /*0f68*/ 	.short	0x010a
        /*0f6a*/ 	.byte	0x3f
	.zero		1


	//   ....[36]....
        /*0f6c*/ 	.word	0x0000f2b0
        /*0f70*/ 	.word	0x00000007
        /*0f74*/ 	.word	0x00028830
        /*0f78*/ 	.short	0x010a
        /*0f7a*/ 	.byte	0x3f
	.zero		1


	//   ....[37]....
        /*0f7c*/ 	.word	0x0000f6f0
        /*0f80*/ 	.word	0x00000005
        /*0f84*/ 	.word	0x00028850
        /*0f88*/ 	.short	0x010a
        /*0f8a*/ 	.byte	0x3f
	.zero		1


	//   ....[38]....
        /*0f8c*/ 	.word	0x0000f730
        /*0f90*/ 	.word	0x00000005
        /*0f94*/ 	.word	0x00028850
        /*0f98*/ 	.short	0x010a
        /*0f9a*/ 	.byte	0x3f
	.zero		1


	//   ....[39]....
        /*0f9c*/ 	.word	0x00010b30
        /*0fa0*/ 	.word	0x00000003
        /*0fa4*/ 	.word	0x00000000
        /*0fa8*/ 	.short	0x0101
        /*0faa*/ 	.byte	0x3f
	.zero		1


	//   ....[40]....
        /*0fac*/ 	.word	0x00010de0
        /*0fb0*/ 	.word	0x0000000c
        /*0fb4*/ 	.word	0x00000000
        /*0fb8*/ 	.short	0x0101
        /*0fba*/ 	.byte	0x3f
	.zero		1


	//   ....[41]....
        /*0fbc*/ 	.word	0x00011420
        /*0fc0*/ 	.word	0x0000000f
        /*0fc4*/ 	.word	0x00028850
        /*0fc8*/ 	.short	0x010a
        /*0fca*/ 	.byte	0x3f
	.zero		1


	//   ....[42]....
        /*0fcc*/ 	.word	0x000114a0
        /*0fd0*/ 	.word	0x0000000f
        /*0fd4*/ 	.word	0x00028850
        /*0fd8*/ 	.short	0x010a
        /*0fda*/ 	.byte	0x3f
	.zero		1


	//   ....[43]....
        /*0fdc*/ 	.word	0x00011ac0
        /*0fe0*/ 	.word	0x00000004
        /*0fe4*/ 	.word	0x00000000
        /*0fe8*/ 	.short	0x0101
        /*0fea*/ 	.byte	0x3f
	.zero		1


	//   ....[44]....
        /*0fec*/ 	.word	0x00012fe0
        /*0ff0*/ 	.word	0x00000000
        /*0ff4*/ 	.word	0x00000000
        /*0ff8*/ 	.short	0x0101
        /*0ffa*/ 	.byte	0x3f
	.zero		1


	//   ....[45]....
        /*0ffc*/ 	.word	0x00013830
        /*1000*/ 	.word	0x00000004
        /*1004*/ 	.word	0x00000000
        /*1008*/ 	.short	0x0101
        /*100a*/ 	.byte	0x3f
	.zero		1


	//   ....[46]....
        /*100c*/ 	.word	0x00016590
        /*1010*/ 	.word	0x00000016
        /*1014*/ 	.word	0x00028820
        /*1018*/ 	.short	0x010a
        /*101a*/ 	.byte	0x3f
	.zero		1


	//   ....[47]....
        /*101c*/ 	.word	0x00016620
        /*1020*/ 	.word	0x0000000a
        /*1024*/ 	.word	0x000288a0
        /*1028*/ 	.short	0x010a
        /*102a*/ 	.byte	0x3f
	.zero		1


	//   ....[48]....
        /*102c*/ 	.word	0x00016980
        /*1030*/ 	.word	0x0000000a
        /*1034*/ 	.word	0x000288c0
        /*1038*/ 	.short	0x010a
        /*103a*/ 	.byte	0x3f
	.zero		1


	//   ....[49]....
        /*103c*/ 	.word	0x00016db0
        /*1040*/ 	.word	0x0000000a
        /*1044*/ 	.word	0x000288a0
        /*1048*/ 	.short	0x010a
        /*104a*/ 	.byte	0x3f
	.zero		1


	//   ....[50]....
        /*104c*/ 	.word	0x000170f0
        /*1050*/ 	.word	0x0000000a
        /*1054*/ 	.word	0x000288c0
        /*1058*/ 	.short	0x010a
        /*105a*/ 	.byte	0x3f
	.zero		1


	//   ....[51]....
        /*105c*/ 	.word	0x00018090
        /*1060*/ 	.word	0x00000007
        /*1064*/ 	.word	0x00028840
        /*1068*/ 	.short	0x010a
        /*106a*/ 	.byte	0x3f
	.zero		1


	//   ....[52]....
        /*106c*/ 	.word	0x00018800
        /*1070*/ 	.word	0x00000007
        /*1074*/ 	.word	0x00028830
        /*1078*/ 	.short	0x0107
        /*107a*/ 	.byte	0x3f
	.zero		1


	//   ....[53]....
        /*107c*/ 	.word	0x000188d0
        /*1080*/ 	.word	0x00000007
        /*1084*/ 	.word	0x00028830
        /*1088*/ 	.short	0x0101
        /*108a*/ 	.byte	0x3f
	.zero		1


	//   ....[54]....
        /*108c*/ 	.word	0x000193b0
        /*1090*/ 	.word	0x00000016
        /*1094*/ 	.word	0x00028800
        /*1098*/ 	.short	0x0107
        /*109a*/ 	.byte	0x3f
	.zero		1


	//   ....[55]....
        /*109c*/ 	.word	0x000194c0
        /*10a0*/ 	.word	0x00000016
        /*10a4*/ 	.word	0x00028800
        /*10a8*/ 	.short	0x0101
        /*10aa*/ 	.byte	0x3f
	.zero		1


	//   ....[56]....
        /*10ac*/ 	.word	0x000194e0
        /*10b0*/ 	.word	0x00000016
        /*10b4*/ 	.word	0x00028820
        /*10b8*/ 	.short	0x010a
        /*10ba*/ 	.byte	0x3f
	.zero		1


	//   ....[57]....
        /*10bc*/ 	.word	0x00019870
        /*10c0*/ 	.word	0x00000006
        /*10c4*/ 	.word	0x00028840
        /*10c8*/ 	.short	0x010a
        /*10ca*/ 	.byte	0x3f
	.zero		1


	//   ....[58]....
        /*10cc*/ 	.word	0x00019d80
        /*10d0*/ 	.word	0x00000006
        /*10d4*/ 	.word	0x00028830
        /*10d8*/ 	.short	0x0107
        /*10da*/ 	.byte	0x3f
	.zero		1


	//   ....[59]....
        /*10dc*/ 	.word	0x00019e40
        /*10e0*/ 	.word	0x00000006
        /*10e4*/ 	.word	0x00028830
        /*10e8*/ 	.short	0x0101
        /*10ea*/ 	.byte	0x3f
	.zero		1


	//   ....[60]....
        /*10ec*/ 	.word	0x00019ea0
        /*10f0*/ 	.word	0x00000006
        /*10f4*/ 	.word	0x00028860
        /*10f8*/ 	.short	0x010a
        /*10fa*/ 	.byte	0x3f
	.zero		1


	//   ....[61]....
        /*10fc*/ 	.word	0x0001a3d0
        /*1100*/ 	.word	0x00000006
        /*1104*/ 	.word	0x00028850
        /*1108*/ 	.short	0x0107
        /*110a*/ 	.byte	0x3f
	.zero		1


	//   ....[62]....
        /*110c*/ 	.word	0x0001a570
        /*1110*/ 	.word	0x00000006
        /*1114*/ 	.word	0x00028850
        /*1118*/ 	.short	0x0101
        /*111a*/ 	.byte	0x3f
	.zero		1


	//   ....[63]....
        /*111c*/ 	.word	0x0001a780
        /*1120*/ 	.word	0x00000000
        /*1124*/ 	.word	0x00028860
        /*1128*/ 	.short	0x010a
        /*112a*/ 	.byte	0x3f
	.zero		1


	//   ....[64]....
        /*112c*/ 	.word	0x0001acb0
        /*1130*/ 	.word	0x00000000
        /*1134*/ 	.word	0x00028850
        /*1138*/ 	.short	0x0107
        /*113a*/ 	.byte	0x3f
	.zero		1


	//   ....[65]....
        /*113c*/ 	.word	0x0001ad70
        /*1140*/ 	.word	0x00000000
        /*1144*/ 	.word	0x00028850
        /*1148*/ 	.short	0x0101
        /*114a*/ 	.byte	0x3f
	.zero		1


	//   ....[66]....
        /*114c*/ 	.word	0x0001bac0
        /*1150*/ 	.word	0x00000004
        /*1154*/ 	.word	0x00028820
        /*1158*/ 	.short	0x010a
        /*115a*/ 	.byte	0x3f
	.zero		1


	//   ....[67]....
        /*115c*/ 	.word	0x0001bc30
        /*1160*/ 	.word	0x00000005
        /*1164*/ 	.word	0x00028840
        /*1168*/ 	.short	0x010a
        /*116a*/ 	.byte	0x3f
	.zero		1


	//   ....[68]....
        /*116c*/ 	.word	0x0001bcd0
        /*1170*/ 	.word	0x00000019
        /*1174*/ 	.word	0x00028840
        /*1178*/ 	.short	0x010a
        /*117a*/ 	.byte	0x3f
	.zero		1


	//   ....[69]....
        /*117c*/ 	.word	0x0001bd10
        /*1180*/ 	.word	0x00000005
        /*1184*/ 	.word	0x00028860
        /*1188*/ 	.short	0x010a
        /*118a*/ 	.byte	0x3f
	.zero		1


	//   ....[70]....
        /*118c*/ 	.word	0x0001bd50
        /*1190*/ 	.word	0x00000019
        /*1194*/ 	.word	0x00028860
        /*1198*/ 	.short	0x010a
        /*119a*/ 	.byte	0x3f
	.zero		1


	//   ....[71]....
        /*119c*/ 	.word	0x0001bdb0
        /*11a0*/ 	.word	0x0000005a
        /*11a4*/ 	.word	0x00028890
        /*11a8*/ 	.short	0x010a
        /*11aa*/ 	.byte	0x3f
	.zero		1


	//   ....[72]....
        /*11ac*/ 	.word	0x0001c2c0
        /*11b0*/ 	.word	0x0000005a
        /*11b4*/ 	.word	0x00028890
        /*11b8*/ 	.short	0x010a
        /*11ba*/ 	.byte	0x3f
	.zero		1


	//   ....[73]....
        /*11bc*/ 	.word	0x0001c7d0
        /*11c0*/ 	.word	0x0000005a
        /*11c4*/ 	.word	0x00028890
        /*11c8*/ 	.short	0x010a
        /*11ca*/ 	.byte	0x3f
	.zero		1


	//   ....[74]....
        /*11cc*/ 	.word	0x0001cca0
        /*11d0*/ 	.word	0x0000005a
        /*11d4*/ 	.word	0x000288b0
        /*11d8*/ 	.short	0x010a
        /*11da*/ 	.byte	0x3f
	.zero		1


	//   ....[75]....
        /*11dc*/ 	.word	0x0001cfb0
        /*11e0*/ 	.word	0x0000009c
        /*11e4*/ 	.word	0x00028800
        /*11e8*/ 	.short	0x010a
        /*11ea*/ 	.byte	0x3f
	.zero		1


	//   ....[76]....
        /*11ec*/ 	.word	0x0001d1c0
        /*11f0*/ 	.word	0x0000009c
        /*11f4*/ 	.word	0x00028800
        /*11f8*/ 	.short	0x010a
        /*11fa*/ 	.byte	0x3f
	.zero		1


	//   ....[77]....
        /*11fc*/ 	.word	0x0001d210
        /*1200*/ 	.word	0x00000003
        /*1204*/ 	.word	0x00028830
        /*1208*/ 	.short	0x010a
        /*120a*/ 	.byte	0x3f
	.zero		1


	//   ....[78]....
        /*120c*/ 	.word	0x0001d260
        /*1210*/ 	.word	0x00000007
        /*1214*/ 	.word	0x00028830
        /*1218*/ 	.short	0x010a
        /*121a*/ 	.byte	0x3f
	.zero		1


	//   ....[79]....
        /*121c*/ 	.word	0x0001d2b0
        /*1220*/ 	.word	0x00000005
        /*1224*/ 	.word	0x00028850
        /*1228*/ 	.short	0x010a
        /*122a*/ 	.byte	0x3f
	.zero		1


	//   ....[80]....
        /*122c*/ 	.word	0x0001d300
        /*1230*/ 	.word	0x0000000f
        /*1234*/ 	.word	0x00028850
        /*1238*/ 	.short	0x010a
        /*123a*/ 	.byte	0x3f
	.zero		1


	//   ....[81]....
        /*123c*/ 	.word	0x0001def0
        /*1240*/ 	.word	0x00000016
        /*1244*/ 	.word	0x00028820
        /*1248*/ 	.short	0x010a
        /*124a*/ 	.byte	0x3f
	.zero		1


	//   ....[82]....
        /*124c*/ 	.word	0x0001df40
        /*1250*/ 	.word	0x0000000a
        /*1254*/ 	.word	0x000288a0
        /*1258*/ 	.short	0x010a
        /*125a*/ 	.byte	0x3f
	.zero		1


	//   ....[83]....
        /*125c*/ 	.word	0x0001df90
        /*1260*/ 	.word	0x0000000a
        /*1264*/ 	.word	0x000288c0
        /*1268*/ 	.short	0x010a
        /*126a*/ 	.byte	0x3f
	.zero		1


	//   ....[84]....
        /*126c*/ 	.word	0x0001dfe0
        /*1270*/ 	.word	0x0000000a
        /*1274*/ 	.word	0x000288a0
        /*1278*/ 	.short	0x010a
        /*127a*/ 	.byte	0x3f
	.zero		1


	//   ....[85]....
        /*127c*/ 	.word	0x0001e030
        /*1280*/ 	.word	0x0000000a
        /*1284*/ 	.word	0x000288c0
        /*1288*/ 	.short	0x010a
        /*128a*/ 	.byte	0x3f
	.zero		1


	//   ....[86]....
        /*128c*/ 	.word	0x0001e150
        /*1290*/ 	.word	0x00000007
        /*1294*/ 	.word	0x00028840
        /*1298*/ 	.short	0x010a
        /*129a*/ 	.byte	0x3f
	.zero		1


	//   ....[87]....
        /*129c*/ 	.word	0x0001f6d0
        /*12a0*/ 	.word	0x00000016
        /*12a4*/ 	.word	0x00028820
        /*12a8*/ 	.short	0x010a
        /*12aa*/ 	.byte	0x3f
	.zero		1


	//   ....[88]....
        /*12ac*/ 	.word	0x0001f720
        /*12b0*/ 	.word	0x00000006
        /*12b4*/ 	.word	0x00028840
        /*12b8*/ 	.short	0x010a
        /*12ba*/ 	.byte	0x3f
	.zero		1


	//   ....[89]....
        /*12bc*/ 	.word	0x000200a0
        /*12c0*/ 	.word	0x00000006
        /*12c4*/ 	.word	0x00028860
        /*12c8*/ 	.short	0x010a
        /*12ca*/ 	.byte	0x3f
	.zero		1


	//   ....[90]....
        /*12cc*/ 	.word	0x00020b10
        /*12d0*/ 	.word	0x00000000
        /*12d4*/ 	.word	0x00028860
        /*12d8*/ 	.short	0x010a
        /*12da*/ 	.byte	0x3f
	.zero		1


	//   ....[91]....
        /*12dc*/ 	.word	0x00021f30
        /*12e0*/ 	.word	0x00000004
        /*12e4*/ 	.word	0x00028820
        /*12e8*/ 	.short	0x010a
        /*12ea*/ 	.byte	0x3f
	.zero		1


	//   ....[92]....
        /*12ec*/ 	.word	0x000220d0
        /*12f0*/ 	.word	0x00000005
        /*12f4*/ 	.word	0x00028840
        /*12f8*/ 	.short	0x010a
        /*12fa*/ 	.byte	0x3f
	.zero		1


	//   ....[93]....
        /*12fc*/ 	.word	0x00022120
        /*1300*/ 	.word	0x00000019
        /*1304*/ 	.word	0x00028840
        /*1308*/ 	.short	0x010a
        /*130a*/ 	.byte	0x3f
	.zero		1


	//   ....[94]....
        /*130c*/ 	.word	0x00022170
        /*1310*/ 	.word	0x00000005
        /*1314*/ 	.word	0x00028860
        /*1318*/ 	.short	0x010a
        /*131a*/ 	.byte	0x3f
	.zero		1


	//----- nvinfo : EIATTR_NUM_MBARRIERS
	.align		4
.L_915:
        /*131c*/ 	.byte	0x03, 0x38
        /*131e*/ 	.short	0x0016


	//----- nvinfo : EIATTR_EXIT_INSTR_OFFSETS
	.align		4
        /*1320*/ 	.byte	0x04, 0x1c
        /*1322*/ 	.short	(.L_917 - .L_916)


	//   ....[0]....
.L_916:
        /*1324*/ 	.word	0x0001bda0


	//----- nvinfo : EIATTR_MAX_THREADS
	.align		4
.L_917:
        /*1328*/ 	.byte	0x04, 0x05
        /*132a*/ 	.short	(.L_919 - .L_918)
.L_918:
        /*132c*/ 	.word	0x00000180
        /*1330*/ 	.word	0x00000001
        /*1334*/ 	.word	0x00000001


	//----- nvinfo : EIATTR_CRS_STACK_SIZE
	.align		4
.L_919:
        /*1338*/ 	.byte	0x04, 0x1e
        /*133a*/ 	.short	(.L_921 - .L_920)
.L_920:
        /*133c*/ 	.word	0x00000000


	//----- nvinfo : EIATTR_CBANK_PARAM_SIZE
	.align		4
.L_921:
        /*1340*/ 	.byte	0x03, 0x19
        /*1342*/ 	.short	0x0af0


	//----- nvinfo : EIATTR_PARAM_CBANK
	.align		4
        /*1344*/ 	.byte	0x04, 0x0a
        /*1346*/ 	.short	(.L_923 - .L_922)
	.align		4
.L_922:
        /*1348*/ 	.word	index@(.nv.constant0._ZN7cutlass13device_kernelIN5flash11enable_sm90INS1_16FlashAttnFwdSm90INS1_25CollectiveMainloopFwdSm90ILi2EN4cute5tupleIJNS5_1CILi1EEES8_S8_EEENS6_IJNS7_ILi128EEESA_SA_EEELi128ENS_10bfloat16_tEfNS_4arch4Sm90ELb0ELb0ELb0ELb1ELb1ELb1ELb0ELb1ELb1ELb1ELb1ELb0EEENS1_21CollectiveEpilogueFwdISB_S9_SC_SE_Li256ELb1ELb1ELb1ELb0EEENS1_36VarlenDynamicPersistentTileSchedulerILi128ELi128ELi256ELi128ELb1ELb1ELb1ELb0ELb1ELb1EEEEEEEEEvNT_6ParamsE)
        /*134c*/ 	.short	0x0210
        /*134e*/ 	.short	0x0af0


	//----- nvinfo : EIATTR_SW_WAR
	.align		4
.L_923:
        /*1350*/ 	.byte	0x04, 0x36
        /*1352*/ 	.short	(.L_925 - .L_924)
.L_924:
        /*1354*/ 	.word	0x00000008
.L_925:


//--------------------- .nv.info._ZN7cutlass13device_kernelIN5flash11enable_sm90INS1_16FlashAttnFwdSm90INS1_25CollectiveMainloopFwdSm90ILi2EN4cute5tupleIJNS5_1CILi1EEES8_S8_EEENS6_IJNS7_ILi128EEESA_SA_EEELi128ENS_10bfloat16_tEfNS_4arch4Sm90ELb0ELb1ELb0ELb0ELb1ELb0ELb0ELb1ELb1ELb1ELb1ELb0EEENS1_21CollectiveEpilogueFwdISB_S9_SC_SE_Li256ELb0ELb1ELb1ELb0EEENS1_19SingleTileSchedulerILb0ELb1ELb1ELi128EEEEEEEEEvNT_6ParamsE --------------------------
	.section	.nv.info._ZN7cutlass13device_kernelIN5flash11enable_sm90INS1_16FlashAttnFwdSm90INS1_25CollectiveMainloopFwdSm90ILi2EN4cute5tupleIJNS5_1CILi1EEES8_S8_EEENS6_IJNS7_ILi128EEESA_SA_EEELi128ENS_10bfloat16_tEfNS_4arch4Sm90ELb0ELb1ELb0ELb0ELb1ELb0ELb0ELb1ELb1ELb1ELb1ELb0EEENS1_21CollectiveEpilogueFwdISB_S9_SC_SE_Li256ELb0ELb1ELb1ELb0EEENS1_19SingleTileSchedulerILb0ELb1ELb1ELi128EEEEEEEEEvNT_6ParamsE,"",@"SHT_CUDA_INFO"
	.sectionflags	@""
	.align	4


	//----- nvinfo : EIATTR_CUDA_API_VERSION
	.align		4
        /*0000*/ 	.byte	0x04, 0x37
        /*0002*/ 	.short	(.L_927 - .L_926)
.L_926:
        /*0004*/ 	.word	0x00000082


	//----- nvinfo : EIATTR_KPARAM_INFO
	.align		4
.L_927:
        /*0008*/ 	.byte	0x04, 0x17
        /*000a*/ 	.short	(.L_929 - .L_928)
.L_928:
        /*000c*/ 	.word	0x00000000
        /*0010*/ 	.short	0x0000
        /*0012*/ 	.short	0x0070
        /*0014*/ 	.byte	0x00, 0xf0, 0x01, 0x28


	//----- nvinfo : EIATTR_SPARSE_MMA_MASK
	.align		4
.L_929:
        /*0018*/ 	.byte	0x03, 0x50
        /*001a*/ 	.short	0x0000


	//----- nvinfo : EIATTR_MAXREG_COUNT
	.align		4
        /*001c*/ 	.byte	0x03, 0x1b
        /*001e*/ 	.short	0x00a8


	//----- nvinfo : EIATTR_NUM_BARRIERS
	.align		4
        /*0020*/ 	.byte	0x02, 0x4c
        /*0022*/ 	.byte	0x10
	.zero		1


	//----- nvinfo : EIATTR_EXTERNS
	.align		4
        /*0024*/ 	.byte	0x04, 0x0f
        /*0026*/ 	.short	(.L_931 - .L_930)


	//   ....[0]....
	.align		4
.L_930:
        /*0028*/ 	.word	index@(__assertfail)


	//----- nvinfo : EIATTR_MERCURY_ISA_VERSION
	.align		4
.L_931:
        /*002c*/ 	.byte	0x03, 0x5f
        /*002e*/ 	.short	0x0101


	//----- nvinfo : EIATTR_INT_WARP_WIDE_INSTR_OFFSETS
	.align		4
        /*0030*/ 	.byte	0x04, 0x31
        /*0032*/ 	.short	(.L_933 - .L_932)


	//   ....[0]....
.L_932:
        /*0034*/ 	.word	0x000000b0


	//   ....[1]....
        /*0038*/ 	.word	0x000000c0


	//   ....[2]....
        /*003c*/ 	.word	0x00000160


	//----- nvinfo : EIATTR_COOP_GROUP_MASK_REGIDS
	.align		4
.L_933:
        /*0040*/ 	.byte	0x04, 0x29
        /*0042*/ 	.short	(.L_935 - .L_934)


	//   ....[0]....
.L_934:
        /*0044*/ 	.word	0xffffffff


	//   ....[1]....
        /*0048*/ 	.word	0xffffffff


	//   ....[2]....
        /*004c*/ 	.word	0xffffffff


	//   ....[3]....
        /*0050*/ 	.word	0xffffffff


	//   ....[4]....
        /*0054*/ 	.word	0xffffffff


	//   ....[5]....
        /*0058*/ 	.word	0xffffffff


	//   ....[6]....
        /*005c*/ 	.word	0xffffffff


	//   ....[7]....
        /*0060*/ 	.word	0xffffffff


	//   ....[8]....
        /*0064*/ 	.word	0xffffffff


	//   ....[9]....
        /*0068*/ 	.word	0xffffffff


	//   ....[10]....
        /*006c*/ 	.word	0xffffffff


	//   ....[11]....
        /*0070*/ 	.word	0xffffffff


	//   ....[12]....
        /*0074*/ 	.word	0xffffffff


	//   ....[13]....
        /*0078*/ 	.word	0xffffffff


	//   ....[14]....
        /*007c*/ 	.word	0xffffffff


	//   ....[15]....
        /*0080*/ 	.word	0xffffffff


	//   ....[16]....
        /*0084*/ 	.word	0xffffffff


	//   ....[17]....
        /*0088*/ 	.word	0xffffffff


	//   ....[18]....
        /*008c*/ 	.word	0xffffffff


	//   ....[19]....
        /*0090*/ 	.word	0xffffffff


	//   ....[20]....
        /*0094*/ 	.word	0xffffffff


	//   ....[21]....
        /*0098*/ 	.word	0xffffffff


	//   ....[22]....
        /*009c*/ 	.word	0xffffffff


	//   ....[23]....
        /*00a0*/ 	.word	0xffffffff


	//   ....[24]....
        /*00a4*/ 	.word	0xffffffff


	//   ....[25]....
        /*00a8*/ 	.word	0xffffffff


	//   ....[26]....
        /*00ac*/ 	.word	0xffffffff


	//   ....[27]....
        /*00b0*/ 	.word	0xffffffff


	//   ....[28]....
        /*00b4*/ 	.word	0xffffffff


	//   ....[29]....
        /*00b8*/ 	.word	0xffffffff


	//   ....[30]....
        /*00bc*/ 	.word	0xffffffff


	//   ....[31]....
        /*00c0*/ 	.word	0xffffffff


	//   ....[32]....
        /*00c4*/ 	.word	0xffffffff


	//   ....[33]....
        /*00c8*/ 	.word	0xffffffff


	//   ....[34]....
        /*00cc*/ 	.word	0xffffffff


	//   ....[35]....
        /*00d0*/ 	.word	0xffffffff


	//   ....[36]....
        /*00d4*/ 	.word	0xffffffff


	//   ....[37]....
        /*00d8*/ 	.word	0xffffffff


	//   ....[38]....
        /*00dc*/ 	.word	0xffffffff


	//   ....[39]....
        /*00e0*/ 	.word	0xffffffff


	//   ....[40]....
        /*00e4*/ 	.word	0xffffffff


	//   ....[41]....
        /*00e8*/ 	.word	0xffffffff


	//   ....[42]....
        /*00ec*/ 	.word	0xffffffff


	//   ....[43]....
        /*00f0*/ 	.word	0xffffffff


	//   ....[44]....
        /*00f4*/ 	.word	0xffffffff


	//   ....[45]....
        /*00f8*/ 	.word	0xffffffff


	//   ....[46]....
        /*00fc*/ 	.word	0xffffffff


	//   ....[47]....
        /*0100*/ 	.word	0xffffffff


	//   ....[48]....
        /*0104*/ 	.word	0xffffffff


	//   ....[49]....
        /*0108*/ 	.word	0xffffffff


	//   ....[50]....
        /*010c*/ 	.word	0xffffffff


	//   ....[51]....
        /*0110*/ 	.word	0xffffffff


	//   ....[52]....
        /*0114*/ 	.word	0xffffffff


	//   ....[53]....
        /*0118*/ 	.word	0xffffffff


	//   ....[54]....
        /*011c*/ 	.word	0xffffffff


	//   ....[55]....
        /*0120*/ 	.word	0xffffffff


	//   ....[56]....
        /*0124*/ 	.word	0xffffffff


	//   ....[57]....
        /*0128*/ 	.word	0xffffffff


	//   ....[58]....
        /*012c*/ 	.word	0xffffffff


	//   ....[59]....
        /*0130*/ 	.word	0xffffffff


	//   ....[60]....
        /*0134*/ 	.word	0xffffffff


	//   ....[61]....
        /*0138*/ 	.word	0xffffffff


	//   ....[62]....
        /*013c*/ 	.word	0xffffffff


	//   ....[63]....
        /*0140*/ 	.word	0xffffffff


	//   ....[64]....
        /*0144*/ 	.word	0xffffffff


	//   ....[65]....
        /*0148*/ 	.word	0xffffffff


	//   ....[66]....
        /*014c*/ 	.word	0xffffffff


	//   ....[67]....
        /*0150*/ 	.word	0xffffffff


	//   ....[68]....
        /*0154*/ 	.word	0xffffffff


	//   ....[69]....
        /*0158*/ 	.word	0xffffffff


	//   ....[70]....
        /*015c*/ 	.word	0xffffffff


	//   ....[71]....
        /*0160*/ 	.word	0xffffffff


	//   ....[72]....
        /*0164*/ 	.word	0xffffffff


	//   ....[73]....
        /*0168*/ 	.word	0xffffffff


	//   ....[74]....
        /*016c*/ 	.word	0xffffffff


	//   ....[75]....
        /*0170*/ 	.word	0xffffffff


	//   ....[76]....
        /*0174*/ 	.word	0xffffffff


	//   ....[77]....
        /*0178*/ 	.word	0xffffffff


	//   ....[78]....
        /*017c*/ 	.word	0xffffffff


	//   ....[79]....
        /*0180*/ 	.word	0xffffffff


	//   ....[80]....
        /*0184*/ 	.word	0xffffffff


	//   ....[81]....
        /*0188*/ 	.word	0xffffffff


	//   ....[82]....
        /*018c*/ 	.word	0xffffffff


	//   ....[83]....
        /*0190*/ 	.word	0xffffffff


	//   ....[84]....
        /*0194*/ 	.word	0xffffffff


	//   ....[85]....
        /*0198*/ 	.word	0xffffffff


	//   ....[86]....
        /*019c*/ 	.word	0xffffffff


	//   ....[87]....
        /*01a0*/ 	.word	0xffffffff


	//   ....[88]....
        /*01a4*/ 	.word	0xffffffff


	//   ....[89]....
        /*01a8*/ 	.word	0xffffffff


	//   ....[90]....
        /*01ac*/ 	.word	0xffffffff


	//   ....[91]....
        /*01b0*/ 	.word	0xffffffff


	//   ....[92]....
        /*01b4*/ 	.word	0xffffffff


	//   ....[93]....
        /*01b8*/ 	.word	0xffffffff


	//   ....[94]....
        /*01bc*/ 	.word	0xffffffff


	//   ....[95]....
        /*01c0*/ 	.word	0xffffffff


	//   ....[96]....
        /*01c4*/ 	.word	0xffffffff


	//   ....[97]....
        /*01c8*/ 	.word	0xffffffff


	//   ....[98]....
        /*01cc*/ 	.word	0xffffffff


	//   ....[99]....
        /*01d0*/ 	.word	0xffffffff


	//   ....[100]....
        /*01d4*/ 	.word	0xffffffff


	//   ....[101]....
        /*01d8*/ 	.word	0xffffffff


	//   ....[102]....
        /*01dc*/ 	.word	0xffffffff


	//   ....[103]....
        /*01e0*/ 	.word	0xffffffff


	//   ....[104]....
        /*01e4*/ 	.word	0xffffffff


	//   ....[105]....
        /*01e8*/ 	.word	0xffffffff


	//   ....[106]....
        /*01ec*/ 	.word	0xffffffff


	//   ....[107]....
        /*01f0*/ 	.word	0xffffffff


	//   ....[108]....
        /*01f4*/ 	.word	0xffffffff


	//   ....[109]....
        /*01f8*/ 	.word	0xffffffff


	//   ....[110]....
        /*01fc*/ 	.word	0xffffffff


	//   ....[111]....
        /*0200*/ 	.word	0xffffffff


	//   ....[112]....
        /*0204*/ 	.word	0xffffffff


	//   ....[113]....
        /*0208*/ 	.word	0xffffffff


	//   ....[114]....
        /*020c*/ 	.word	0xffffffff


	//   ....[115]....
        /*0210*/ 	.word	0xffffffff


	//   ....[116]....
        /*0214*/ 	.word	0xffffffff


	//   ....[117]....
        /*0218*/ 	.word	0xffffffff


	//   ....[118]....
        /*021c*/ 	.word	0xffffffff


	//   ....[119]....
        /*0220*/ 	.word	0xffffffff


	//   ....[120]....
        /*0224*/ 	.word	0xffffffff


	//   ....[121]....
        /*0228*/ 	.word	0xffffffff


	//   ....[122]....
        /*022c*/ 	.word	0xffffffff


	//   ....[123]....
        /*0230*/ 	.word	0x0500000f


	//   ....[124]....
        /*0234*/ 	.word	0x0500000f


	//   ....[125]....
        /*0238*/ 	.word	0x0500000f


	//   ....[126]....
        /*023c*/ 	.word	0x0500000f


	//   ....[127]....
        /*0240*/ 	.word	0x0500000f


	//   ....[128]....
        /*0244*/ 	.word	0x0500000f


	//   ....[129]....
        /*0248*/ 	.word	0x0500000f


	//   ....[130]....
        /*024c*/ 	.word	0x0500000f


	//   ....[131]....
        /*0250*/ 	.word	0x0500000f


	//   ....[132]....
        /*0254*/ 	.word	0x0500000f


	//   ....[133]....
        /*0258*/ 	.word	0x0500000f


	//   ....[134]....
        /*025c*/ 	.word	0x0500000f


	//   ....[135]....
        /*0260*/ 	.word	0x0500000f


	//   ....[136]....
        /*0264*/ 	.word	0x0500000f


	//   ....[137]....
        /*0268*/ 	.word	0x0500000f


	//   ....[138]....
        /*026c*/ 	.word	0x0500000f


	//   ....[139]....
        /*0270*/ 	.word	0x0500000f


	//   ....[140]....
        /*0274*/ 	.word	0x0500000f


	//   ....[141]....
        /*0278*/ 	.word	0x0500000f


	//   ....[142]....
        /*027c*/ 	.word	0x0500000f


	//   ....[143]....
        /*0280*/ 	.word	0x0500000f


	//   ....[144]....
        /*0284*/ 	.word	0x0500000f


	//   ....[145]....
        /*0288*/ 	.word	0x0500000f


	//   ....[146]....
        /*028c*/ 	.word	0x0500000f


	//   ....[147]....
        /*0290*/ 	.word	0x0500000f


	//   ....[148]....
        /*0294*/ 	.word	0x0500000f


	//   ....[149]....
        /*0298*/ 	.word	0x0500000f


	//   ....[150]....
        /*029c*/ 	.word	0x0500000f


	//   ....[151]....
        /*02a0*/ 	.word	0x0500000f


	//   ....[152]....
        /*02a4*/ 	.word	0x0500000f


	//   ....[153]....
        /*02a8*/ 	.word	0x0500000f


	//   ....[154]....
        /*02ac*/ 	.word	0x0500000f


	//   ....[155]....
        /*02b0*/ 	.word	0x0500000f


	//   ....[156]....
        /*02b4*/ 	.word	0x0500000f


	//   ....[157]....
        /*02b8*/ 	.word	0x0500000f


	//   ....[158]....
        /*02bc*/ 	.word	0x0500000f


	//   ....[159]....
        /*02c0*/ 	.word	0x0500000f


	//   ....[160]....
        /*02c4*/ 	.word	0x0500000f


	//   ....[161]....
        /*02c8*/ 	.word	0x0500000f


	//   ....[162]....
        /*02cc*/ 	.word	0x0500000f


	//   ....[163]....
        /*02d0*/ 	.word	0x0500000f


	//   ....[164]....
        /*02d4*/ 	.word	0x0500000f


	//   ....[165]....
        /*02d8*/ 	.word	0x0500000f


	//   ....[166]....
        /*02dc*/ 	.word	0x0500000f


	//   ....[167]....
        /*02e0*/ 	.word	0x0500000f


	//   ....[168]....
        /*02e4*/ 	.word	0x0500000f


	//   ....[169]....
        /*02e8*/ 	.word	0x0500000f


	//   ....[170]....
        /*02ec*/ 	.word	0x0500000f


	//   ....[171]....
        /*02f0*/ 	.word	0x0500000f


	//   ....[172]....
        /*02f4*/ 	.word	0x0500000f


	//   ....[173]....
        /*02f8*/ 	.word	0x0500000f


	//   ....[174]....
        /*02fc*/ 	.word	0x0500000f


	//   ....[175]....
        /*0300*/ 	.word	0x0500000f


	//   ....[176]....
        /*0304*/ 	.word	0x0500000f


	//   ....[177]....
        /*0308*/ 	.word	0x0500000f


	//   ....[178]....
        /*030c*/ 	.word	0x0500000f


	//   ....[179]....
        /*0310*/ 	.word	0x0500000f


	//   ....[180]....
        /*0314*/ 	.word	0x0500000f


	//   ....[181]....
        /*0318*/ 	.word	0x0500000f


	//   ....[182]....
        /*031c*/ 	.word	0x0500000f


	//   ....[183]....
        /*0320*/ 	.word	0x0500000f


	//   ....[184]....
        /*0324*/ 	.word	0x0500000f


	//   ....[185]....
        /*0328*/ 	.word	0x0500000f


	//   ....[186]....
        /*032c*/ 	.word	0x0500000f


	//   ....[187]....
        /*0330*/ 	.word	0x0500000f


	//   ....[188]....
        /*0334*/ 	.word	0x0500000f


	//   ....[189]....
        /*0338*/ 	.word	0x0500000f


	//   ....[190]....
        /*033c*/ 	.word	0x0500000f


	//   ....[191]....
        /*0340*/ 	.word	0x0500000f


	//   ....[192]....
        /*0344*/ 	.word	0x0500000f


	//   ....[193]....
        /*0348*/ 	.word	0x0500000f


	//   ....[194]....
        /*034c*/ 	.word	0x0500000f


	//   ....[195]....
        /*0350*/ 	.word	0x0500000f


	//   ....[196]....
        /*0354*/ 	.word	0x0500000f


	//   ....[197]....
        /*0358*/ 	.word	0x0500000f


	//   ....[198]....
        /*035c*/ 	.word	0x0500000f


	//   ....[199]....
        /*0360*/ 	.word	0x0500000f


	//   ....[200]....
        /*0364*/ 	.word	0x0500000f


	//   ....[201]....
        /*0368*/ 	.word	0x0500000f


	//   ....[202]....
        /*036c*/ 	.word	0x0500000f


	//   ....[203]....
        /*0370*/ 	.word	0x0500000f


	//   ....[204]....
        /*0374*/ 	.word	0x0500000f


	//----- nvinfo : EIATTR_COOP_GROUP_INSTR_OFFSETS
	.align		4
.L_935:
        /*0378*/ 	.byte	0x04, 0x28
        /*037a*/ 	.short	(.L_937 - .L_936)


	//   ....[0]....
.L_936:
        /*037c*/ 	.word	0x00000070


	//   ....[1]....
        /*0380*/ 	.word	0x00000080


	//   ....[2]....
        /*0384*/ 	.word	0x000002c0


	//   ....[3]....
        /*0388*/ 	.word	0x00000420


	//   ....[4]....
        /*038c*/ 	.word	0x00000540


	//   ....[5]....
        /*0390*/ 	.word	0x000006a0


	//   ....[6]....
        /*0394*/ 	.word	0x00001510


	//   ....[7]....
        /*0398*/ 	.word	0x00001ef0


	//   ....[8]....
        /*039c*/ 	.word	0x00002b00


	//   ....[9]....
        /*03a0*/ 	.word	0x000032f0


	//   ....[10]....
        /*03a4*/ 	.word	0x00003420


	//   ....[11]....
        /*03a8*/ 	.word	0x00003cb0


	//   ....[12]....
        /*03ac*/ 	.word	0x00003d10


	//   ....[13]....
        /*03b0*/ 	.word	0x00005580


	//   ....[14]....
        /*03b4*/ 	.word	0x00005780


	//   ....[15]....
        /*03b8*/ 	.word	0x00006360


	//   ....[16]....
        /*03bc*/ 	.word	0x000063b0


	//   ....[17]....
        /*03c0*/ 	.word	0x00006ce0


	//   ....[18]....
        /*03c4*/ 	.word	0x00006d50


	//   ....[19]....
        /*03c8*/ 	.word	0x00008cc0


	//   ....[20]....
        /*03cc*/ 	.word	0x00008cd0


	//   ....[21]....
        /*03d0*/ 	.word	0x00008d10


	//   ....[22]....
        /*03d4*/ 	.word	0x00008d20


	//   ....[23]....
        /*03d8*/ 	.word	0x0000aa10


	//   ....[24]....
        /*03dc*/ 	.word	0x0000ac10


	//   ....[25]....
        /*03e0*/ 	.word	0x0000b7f0


	//   ....[26]....
        /*03e4*/ 	.word	0x0000b840


	//   ....[27]....
        /*03e8*/ 	.word	0x0000c170


	//   ....[28]....
        /*03ec*/ 	.word	0x0000c1e0


	//   ....[29]....
        /*03f0*/ 	.word	0x0000d330


	//   ....[30]....
        /*03f4*/ 	.word	0x0000d360


	//   ....[31]....
        /*03f8*/ 	.word	0x0000d410


	//   ....[32]....
        /*03fc*/ 	.word	0x0000d420


	//   ....[33]....
        /*0400*/ 	.word	0x0000e3d0


	//   ....[34]....
        /*0404*/ 	.word	0x0000e410


	//   ....[35]....
        /*0408*/ 	.word	0x0000e450


	//   ....[36]....
        /*040c*/ 	.word	0x0000e470


	//   ....[37]....
        /*0410*/ 	.word	0x0000e4a0


	//   ....[38]....
        /*0414*/ 	.word	0x0000e4b0


	//   ....[39]....
        /*0418*/ 	.word	0x0000eaf0


	//   ....[40]....
        /*041c*/ 	.word	0x0000eb00


	//   ....[41]....
        /*0420*/ 	.word	0x0000f530


	//   ....[42]....
        /*0424*/ 	.word	0x00010ab0


	//   ....[43]....
        /*0428*/ 	.word	0x00010ae0


	//   ....[44]....
        /*042c*/ 	.word	0x00010af0


	//   ....[45]....
        /*0430*/ 	.word	0x00010b00


	//   ....[46]....
        /*0434*/ 	.word	0x00010b10


	//   ....[47]....
        /*0438*/ 	.word	0x00010b20


	//   ....[48]....
        /*043c*/ 	.word	0x00010b30


	//   ....[49]....
        /*0440*/ 	.word	0x00010b50


	//   ....[50]....
        /*0444*/ 	.word	0x00010bc0


	//   ....[51]....
        /*0448*/ 	.word	0x00010c50


	//   ....[52]....
        /*044c*/ 	.word	0x00010ca0


	//   ....[53]....
        /*0450*/ 	.word	0x00010cb0


	//   ....[54]....
        /*0454*/ 	.word	0x00010ce0


	//   ....[55]....
        /*0458*/ 	.word	0x00010d30


	//   ....[56]....
        /*045c*/ 	.word	0x00010d70


	//   ....[57]....
        /*0460*/ 	.word	0x00010d90


	//   ....[58]....
        /*0464*/ 	.word	0x00011410


	//   ....[59]....
        /*0468*/ 	.word	0x00011440


	//   ....[60]....
        /*046c*/ 	.word	0x00011470


	//   ....[61]....
        /*0470*/ 	.word	0x000114a0


	//   ....[62]....
        /*0474*/ 	.word	0x000114b0


	//   ....[63]....
        /*0478*/ 	.word	0x00011540


	//   ....[64]....
        /*047c*/ 	.word	0x00011560


	//   ....[65]....
        /*0480*/ 	.word	0x00011570


	//   ....[66]....
        /*0484*/ 	.word	0x00011650


	//   ....[67]....
        /*0488*/ 	.word	0x00011670


	//   ....[68]....
        /*048c*/ 	.word	0x00011680


	//   ....[69]....
        /*0490*/ 	.word	0x000116d0


	//   ....[70]....
        /*0494*/ 	.word	0x00011770


	//   ....[71]....
        /*0498*/ 	.word	0x00011790


	//   ....[72]....
        /*049c*/ 	.word	0x000117a0


	//   ....[73]....
        /*04a0*/ 	.word	0x000117e0


	//   ....[74]....
        /*04a4*/ 	.word	0x00011f00


	//   ....[75]....
        /*04a8*/ 	.word	0x00011f30


	//   ....[76]....
        /*04ac*/ 	.word	0x00011f40


	//   ....[77]....
        /*04b0*/ 	.word	0x00011f50


	//   ....[78]....
        /*04b4*/ 	.word	0x00011f80


	//   ....[79]....
        /*04b8*/ 	.word	0x00011fc0


	//   ....[80]....
        /*04bc*/ 	.word	0x00011fd0


	//   ....[81]....
        /*04c0*/ 	.word	0x00011ff0


	//   ....[82]....
        /*04c4*/ 	.word	0x00012050


	//   ....[83]....
        /*04c8*/ 	.word	0x00012060


	//   ....[84]....
        /*04cc*/ 	.word	0x00012080


	//   ....[85]....
        /*04d0*/ 	.word	0x000120e0


	//   ....[86]....
        /*04d4*/ 	.word	0x00012100


	//   ....[87]....
        /*04d8*/ 	.word	0x00012110


	//   ....[88]....
        /*04dc*/ 	.word	0x00012140


	//   ....[89]....
        /*04e0*/ 	.word	0x00012150


	//   ....[90]....
        /*04e4*/ 	.word	0x000123d0


	//   ....[91]....
        /*04e8*/ 	.word	0x000123f0


	//   ....[92]....
        /*04ec*/ 	.word	0x00012400


	//   ....[93]....
        /*04f0*/ 	.word	0x00012420


	//   ....[94]....
        /*04f4*/ 	.word	0x00012490


	//   ....[95]....
        /*04f8*/ 	.word	0x000124c0


	//   ....[96]....
        /*04fc*/ 	.word	0x00012510


	//   ....[97]....
        /*0500*/ 	.word	0x00012540


	//   ....[98]....
        /*0504*/ 	.word	0x00012590


	//   ....[99]....
        /*0508*/ 	.word	0x000125c0


	//   ....[100]....
        /*050c*/ 	.word	0x00012610


	//   ....[101]....
        /*0510*/ 	.word	0x00012640


	//   ....[102]....
        /*0514*/ 	.word	0x00012690


	//   ....[103]....
        /*0518*/ 	.word	0x000126c0


	//   ....[104]....
        /*051c*/ 	.word	0x00012710


	//   ....[105]....
        /*0520*/ 	.word	0x00012740


	//   ....[106]....
        /*0524*/ 	.word	0x00012ba0


	//   ....[107]....
        /*0528*/ 	.word	0x00012bd0


	//   ....[108]....
        /*052c*/ 	.word	0x00012c00


	//   ....[109]....
        /*0530*/ 	.word	0x00012c30


	//   ....[110]....
        /*0534*/ 	.word	0x00012c60


	//   ....[111]....
        /*0538*/ 	.word	0x00012c70


	//   ....[112]....
        /*053c*/ 	.word	0x00012c90


	//   ....[113]....
        /*0540*/ 	.word	0x00012cb0


	//   ....[114]....
        /*0544*/ 	.word	0x00012cd0


	//   ....[115]....
        /*0548*/ 	.word	0x00012cf0


	//   ....[116]....
        /*054c*/ 	.word	0x00012d70


	//   ....[117]....
        /*0550*/ 	.word	0x00012d90


	//   ....[118]....
        /*0554*/ 	.word	0x00012dc0


	//   ....[119]....
        /*0558*/ 	.word	0x00012de0


	//   ....[120]....
        /*055c*/ 	.word	0x00012f90


	//   ....[121]....
        /*0560*/ 	.word	0x00012fa0


	//   ....[122]....
        /*0564*/ 	.word	0x00013200


	//   ....[123]....
        /*0568*/ 	.word	0x00013820


	//   ....[124]....
        /*056c*/ 	.word	0x00013910


	//   ....[125]....
        /*0570*/ 	.word	0x000139b0


	//   ....[126]....
        /*0574*/ 	.word	0x00013a10


	//   ....[127]....
        /*0578*/ 	.word	0x00013ae0


	//   ....[128]....
        /*057c*/ 	.word	0x00013b50


	//   ....[129]....
        /*0580*/ 	.word	0x00013c10


	//   ....[130]....
        /*0584*/ 	.word	0x00013c80


	//   ....[131]....
        /*0588*/ 	.word	0x00013d60


	//   ....[132]....
        /*058c*/ 	.word	0x00013de0


	//   ....[133]....
        /*0590*/ 	.word	0x00013eb0


	//   ....[134]....
        /*0594*/ 	.word	0x00013f30


	//   ....[135]....
        /*0598*/ 	.word	0x00013ff0


	//   ....[136]....
        /*059c*/ 	.word	0x00014070


	//   ....[137]....
        /*05a0*/ 	.word	0x00014140


	//   ....[138]....
        /*05a4*/ 	.word	0x000141c0


	//   ....[139]....
        /*05a8*/ 	.word	0x00014280


	//   ....[140]....
        /*05ac*/ 	.word	0x00014310


	//   ....[141]....
        /*05b0*/ 	.word	0x00014370


	//   ....[142]....
        /*05b4*/ 	.word	0x00014410


	//   ....[143]....
        /*05b8*/ 	.word	0x000144e0


	//   ....[144]....
        /*05bc*/ 	.word	0x00014550


	//   ....[145]....
        /*05c0*/ 	.word	0x00014640


	//   ....[146]....
        /*05c4*/ 	.word	0x000146a0


	//   ....[147]....
        /*05c8*/ 	.word	0x00014770


	//   ....[148]....
        /*05cc*/ 	.word	0x000147e0


	//   ....[149]....
        /*05d0*/ 	.word	0x000148d0


	//   ....[150]....
        /*05d4*/ 	.word	0x00014930


	//   ....[151]....
        /*05d8*/ 	.word	0x00014a00


	//   ....[152]....
        /*05dc*/ 	.word	0x00014a70


	//   ....[153]....
        /*05e0*/ 	.word	0x00014b50


	//   ....[154]....
        /*05e4*/ 	.word	0x00014bb0


	//   ....[155]....
        /*05e8*/ 	.word	0x00014c60


	//   ....[156]....
        /*05ec*/ 	.word	0x00014da0


	//   ....[157]....
        /*05f0*/ 	.word	0x00014e50


	//   ....[158]....
        /*05f4*/ 	.word	0x00014f20


	//   ....[159]....
        /*05f8*/ 	.word	0x00014f70


	//   ....[160]....
        /*05fc*/ 	.word	0x00015050


	//   ....[161]....
        /*0600*/ 	.word	0x000150a0


	//   ....[162]....
        /*0604*/ 	.word	0x00015170


	//   ....[163]....
        /*0608*/ 	.word	0x000151c0


	//   ....[164]....
        /*060c*/ 	.word	0x000152a0


	//   ....[165]....
        /*0610*/ 	.word	0x000152f0


	//   ....[166]....
        /*0614*/ 	.word	0x000153d0


	//   ....[167]....
        /*0618*/ 	.word	0x00015420


	//   ....[168]....
        /*061c*/ 	.word	0x000154f0


	//   ....[169]....
        /*0620*/ 	.word	0x00015540


	//   ....[170]....
        /*0624*/ 	.word	0x00015620


	//   ....[171]....
        /*0628*/ 	.word	0x00015670


	//   ....[172]....
        /*062c*/ 	.word	0x00015760


	//   ....[173]....
        /*0630*/ 	.word	0x00015800


	//   ....[174]....
        /*0634*/ 	.word	0x00015860


	//   ....[175]....
        /*0638*/ 	.word	0x00015920


	//   ....[176]....
        /*063c*/ 	.word	0x000159c0


	//   ....[177]....
        /*0640*/ 	.word	0x00015a80


	//   ....[178]....
        /*0644*/ 	.word	0x00015b20


	//   ....[179]....
        /*0648*/ 	.word	0x00015be0


	//   ....[180]....
        /*064c*/ 	.word	0x00015c80


	//   ....[181]....
        /*0650*/ 	.word	0x00015d40


	//   ....[182]....
        /*0654*/ 	.word	0x00015de0


	//   ....[183]....
        /*0658*/ 	.word	0x00015ea0


	//   ....[184]....
        /*065c*/ 	.word	0x00015f40


	//   ....[185]....
        /*0660*/ 	.word	0x00016000


	//   ....[186]....
        /*0664*/ 	.word	0x000160a0


	//   ....[187]....
        /*0668*/ 	.word	0x00016160


	//   ....[188]....
        /*066c*/ 	.word	0x00016280


	//   ....[189]....
        /*0670*/ 	.word	0x00016320


	//   ....[190]....
        /*0674*/ 	.word	0x000163d0


	//   ....[191]....
        /*0678*/ 	.word	0x000164a0


	//   ....[192]....
        /*067c*/ 	.word	0x00016510


	//   ....[193]....
        /*0680*/ 	.word	0x000165e0


	//   ....[194]....
        /*0684*/ 	.word	0x00016650


	//   ....[195]....
        /*0688*/ 	.word	0x00016730


	//   ....[196]....
        /*068c*/ 	.word	0x000167a0


	//   ....[197]....
        /*0690*/ 	.word	0x00016880


	//   ....[198]....
        /*0694*/ 	.word	0x00016900


	//   ....[199]....
        /*0698*/ 	.word	0x000169e0


	//   ....[200]....
        /*069c*/ 	.word	0x00016a50


	//   ....[201]....
        /*06a0*/ 	.word	0x00016b20


	//   ....[202]....
        /*06a4*/ 	.word	0x00016b90


	//   ....[203]....
        /*06a8*/ 	.word	0x00016c50


	//   ....[204]....
        /*06ac*/ 	.word	0x00016d30


	//----- nvinfo : EIATTR_REG_RECONFIG
	.align		4
.L_937:
        /*06b0*/ 	.byte	0x01, 0x54
	.zero		2


	//----- nvinfo : EIATTR_SYSCALL_OFFSETS
	.align		4
        /*06b4*/ 	.byte	0x04, 0x46
        /*06b6*/ 	.short	(.L_939 - .L_938)


	//   ....[0]....
.L_938:
        /*06b8*/ 	.word	0x000016d0


	//   ....[1]....
        /*06bc*/ 	.word	0x000100f0


	//   ....[2]....
        /*06c0*/ 	.word	0x00010230


	//   ....[3]....
        /*06c4*/ 	.word	0x00010320


	//   ....[4]....
        /*06c8*/ 	.word	0x00011170


	//----- nvinfo : EIATTR_MBARRIER_INSTR_OFFSETS
	.align		4
.L_939:
        /*06cc*/ 	.byte	0x04, 0x39
        /*06ce*/ 	.short	(.L_941 - .L_940)


	//   ....[0]....
.L_940:
        /*06d0*/ 	.word	0x00000170
        /*06d4*/ 	.word	0x000000ff
        /*06d8*/ 	.word	0x00028800
        /*06dc*/ 	.short	0x0100
        /*06de*/ 	.byte	0x08
	.zero		1


	//   ....[1]....
        /*06e0*/ 	.word	0x00000180
        /*06e4*/ 	.word	0x000000ff
        /*06e8*/ 	.word	0x00028820
        /*06ec*/ 	.short	0x0100
        /*06ee*/ 	.byte	0x08
	.zero		1


	//   ....[2]....
        /*06f0*/ 	.word	0x00000270
        /*06f4*/ 	.word	0x000000ff
        /*06f8*/ 	.word	0x00028830
        /*06fc*/ 	.short	0x0100
        /*06fe*/ 	.byte	0x08
	.zero		1


	//   ....[3]....
        /*0700*/ 	.word	0x00000280
        /*0704*/ 	.word	0x000000ff
        /*0708*/ 	.word	0x00028840
        /*070c*/ 	.short	0x0100
        /*070e*/ 	.byte	0x08
	.zero		1


	//   ....[4]....
        /*0710*/ 	.word	0x00000290
        /*0714*/ 	.word	0x000000ff
        /*0718*/ 	.word	0x00028838
        /*071c*/ 	.short	0x0100
        /*071e*/ 	.byte	0x08
	.zero		1


	//   ....[5]....
        /*0720*/ 	.word	0x000002a0
        /*0724*/ 	.word	0x000000ff
        /*0728*/ 	.word	0x00028848
        /*072c*/ 	.short	0x0100
        /*072e*/ 	.byte	0x08
	.zero		1


	//   ....[6]....
        /*0730*/ 	.word	0x000003d0
        /*0734*/ 	.word	0x000000ff
        /*0738*/ 	.word	0x00028850
        /*073c*/ 	.short	0x0100
        /*073e*/ 	.byte	0x08
	.zero		1


	//   ....[7]....
        /*0740*/ 	.word	0x000003e0
        /*0744*/ 	.word	0x000000ff
        /*0748*/ 	.word	0x00028860
        /*074c*/ 	.short	0x0100
        /*074e*/ 	.byte	0x08
	.zero		1


	//   ....[8]....
        /*0750*/ 	.word	0x000003f0
        /*0754*/ 	.word	0x000000ff
        /*0758*/ 	.word	0x00028858
        /*075c*/ 	.short	0x0100
        /*075e*/ 	.byte	0x08
	.zero		1


	//   ....[9]....
        /*0760*/ 	.word	0x00000400
        /*0764*/ 	.word	0x000000ff
        /*0768*/ 	.word	0x00028868
        /*076c*/ 	.short	0x0100
        /*076e*/ 	.byte	0x08
	.zero		1


	//   ....[10]....
        /*0770*/ 	.word	0x000004f0
        /*0774*/ 	.word	0x000000ff
        /*0778*/ 	.word	0x00028870
        /*077c*/ 	.short	0x0100
        /*077e*/ 	.byte	0x06
	.zero		1


	//   ....[11]....
        /*0780*/ 	.word	0x00000500
        /*0784*/ 	.word	0x000000ff
        /*0788*/ 	.word	0x00028880
        /*078c*/ 	.short	0x0100
        /*078e*/ 	.byte	0x06
	.zero		1


	//   ....[12]....
        /*0790*/ 	.word	0x00000510
        /*0794*/ 	.word	0x000000ff
        /*0798*/ 	.word	0x00028878
        /*079c*/ 	.short	0x0100
        /*079e*/ 	.byte	0x06
	.zero		1


	//   ....[13]....
        /*07a0*/ 	.word	0x00000520
        /*07a4*/ 	.word	0x000000ff
        /*07a8*/ 	.word	0x00028888
        /*07ac*/ 	.short	0x0100
        /*07ae*/ 	.byte	0x06
	.zero		1


	//   ....[14]....
        /*07b0*/ 	.word	0x00000650
        /*07b4*/ 	.word	0x000000ff
        /*07b8*/ 	.word	0x00028890
        /*07bc*/ 	.short	0x0100
        /*07be*/ 	.byte	0x08
	.zero		1


	//   ....[15]....
        /*07c0*/ 	.word	0x00000660
        /*07c4*/ 	.word	0x000000ff
        /*07c8*/ 	.word	0x000288a0
        /*07cc*/ 	.short	0x0100
        /*07ce*/ 	.byte	0x08
	.zero		1


	//   ....[16]....
        /*07d0*/ 	.word	0x00000670
        /*07d4*/ 	.word	0x000000ff
        /*07d8*/ 	.word	0x00028898
        /*07dc*/ 	.short	0x0100
        /*07de*/ 	.byte	0x08
	.zero		1


	//   ....[17]....
        /*07e0*/ 	.word	0x00000680
        /*07e4*/ 	.word	0x000000ff
        /*07e8*/ 	.word	0x000288a8
        /*07ec*/ 	.short	0x0100
        /*07ee*/ 	.byte	0x08
	.zero		1


	//   ....[18]....
        /*07f0*/ 	.word	0x000007c0
        /*07f4*/ 	.word	0x000000ff
        /*07f8*/ 	.word	0x000288b0
        /*07fc*/ 	.short	0x0100
        /*07fe*/ 	.byte	0x08
	.zero		1


	//   ....[19]....
        /*0800*/ 	.word	0x000007d0
        /*0804*/ 	.word	0x000000ff
        /*0808*/ 	.word	0x000288c0
        /*080c*/ 	.short	0x0100
        /*080e*/ 	.byte	0x08
	.zero		1


	//   ....[20]....
        /*0810*/ 	.word	0x000007e0
        /*0814*/ 	.word	0x000000ff
        /*0818*/ 	.word	0x000288b8
        /*081c*/ 	.short	0x0100
        /*081e*/ 	.byte	0x08
	.zero		1


	//   ....[21]....
        /*0820*/ 	.word	0x000007f0
        /*0824*/ 	.word	0x000000ff
        /*0828*/ 	.word	0x000288c8
        /*082c*/ 	.short	0x0100
        /*082e*/ 	.byte	0x08
	.zero		1


	//   ....[22]....
        /*0830*/ 	.word	0x000016f0
        /*0834*/ 	.word	0x000000ff
        /*0838*/ 	.word	0x00028800
        /*083c*/ 	.short	0x010a
        /*083e*/ 	.byte	0x28
	.zero		1


	//   ....[23]....
        /*0840*/ 	.word	0x00001760
        /*0844*/ 	.word	0x000000ff
        /*0848*/ 	.word	0x00028830
        /*084c*/ 	.short	0x010a
        /*084e*/ 	.byte	0x28
	.zero		1


	//   ....[24]....
        /*0850*/ 	.word	0x000017c0
        /*0854*/ 	.word	0x000000ff
        /*0858*/ 	.word	0x00028830
        /*085c*/ 	.short	0x010a
        /*085e*/ 	.byte	0x28
	.zero		1


	//   ....[25]....
        /*0860*/ 	.word	0x00001f10
        /*0864*/ 	.word	0x000000ff
        /*0868*/ 	.word	0x00000000
        /*086c*/ 	.short	0x0101
        /*086e*/ 	.byte	0x06
	.zero		1


	//   ....[26]....
        /*0870*/ 	.word	0x00004d40
        /*0874*/ 	.word	0x000000ff
        /*0878*/ 	.word	0x00028830
        /*087c*/ 	.short	0x010a
        /*087e*/ 	.byte	0x06
	.zero		1


	//   ....[27]....
        /*0880*/ 	.word	0x00004d80
        /*0884*/ 	.word	0x000000ff
        /*0888*/ 	.word	0x00028830
        /*088c*/ 	.short	0x010a
        /*088e*/ 	.byte	0x06
	.zero		1


	//   ....[28]....
        /*0890*/ 	.word	0x000050f0
        /*0894*/ 	.word	0x000000ff
        /*0898*/ 	.word	0x00028850
        /*089c*/ 	.short	0x010a
        /*089e*/ 	.byte	0x06
	.zero		1


	//   ....[29]....
        /*08a0*/ 	.word	0x00005130
        /*08a4*/ 	.word	0x000000ff
        /*08a8*/ 	.word	0x00028850
        /*08ac*/ 	.short	0x010a
        /*08ae*/ 	.byte	0x06
	.zero		1


	//   ....[30]....
        /*08b0*/ 	.word	0x00005550
        /*08b4*/ 	.word	0x000000ff
        /*08b8*/ 	.word	0x00000000
        /*08bc*/ 	.short	0x0101
        /*08be*/ 	.byte	0x06
	.zero		1


	//   ....[31]....
        /*08c0*/ 	.word	0x000077f0
        /*08c4*/ 	.word	0x000000ff
        /*08c8*/ 	.word	0x00000000
        /*08cc*/ 	.short	0x0101
        /*08ce*/ 	.byte	0x06
	.zero		1


	//   ....[32]....
        /*08d0*/ 	.word	0x00008160
        /*08d4*/ 	.word	0x000000ff
        /*08d8*/ 	.word	0x00028830
        /*08dc*/ 	.short	0x010a
        /*08de*/ 	.byte	0x06
	.zero		1


	//   ....[33]....
        /*08e0*/ 	.word	0x000081a0
        /*08e4*/ 	.word	0x000000ff
        /*08e8*/ 	.word	0x00028830
        /*08ec*/ 	.short	0x010a
        /*08ee*/ 	.byte	0x06
	.zero		1


	//   ....[34]....
        /*08f0*/ 	.word	0x00008510
        /*08f4*/ 	.word	0x000000ff
        /*08f8*/ 	.word	0x00028850
        /*08fc*/ 	.short	0x010a
        /*08fe*/ 	.byte	0x06
	.zero		1


	//   ....[35]....
        /*0900*/ 	.word	0x00008550
        /*0904*/ 	.word	0x000000ff
        /*0908*/ 	.word	0x00028850
        /*090c*/ 	.short	0x010a
        /*090e*/ 	.byte	0x06
	.zero		1


	//   ....[36]....
        /*0910*/ 	.word	0x00008950
        /*0914*/ 	.word	0x000000ff
        /*0918*/ 	.word	0x00000000
        /*091c*/ 	.short	0x0101
        /*091e*/ 	.byte	0x06
	.zero		1


	//   ....[37]....
        /*0920*/ 	.word	0x00009b00
        /*0924*/ 	.word	0x000000ff
        /*0928*/ 	.word	0x00000000
        /*092c*/ 	.short	0x0101
        /*092e*/ 	.byte	0x06
	.zero		1


	//   ....[38]....
        /*0930*/ 	.word	0x0000a230
        /*0934*/ 	.word	0x000000ff
        /*0938*/ 	.word	0x00028830
        /*093c*/ 	.short	0x010a
        /*093e*/ 	.byte	0x06
	.zero		1


	//   ....[39]....
        /*0940*/ 	.word	0x0000a270
        /*0944*/ 	.word	0x000000ff
        /*0948*/ 	.word	0x00028830
        /*094c*/ 	.short	0x010a
        /*094e*/ 	.byte	0x06
	.zero		1


	//   ....[40]....
        /*0950*/ 	.word	0x0000a5a0
        /*0954*/ 	.word	0x000000ff
        /*0958*/ 	.word	0x00028850
        /*095c*/ 	.short	0x010a
        /*095e*/ 	.byte	0x06
	.zero		1


	//   ....[41]....
        /*0960*/ 	.word	0x0000a5e0
        /*0964*/ 	.word	0x000000ff
        /*0968*/ 	.word	0x00028850
        /*096c*/ 	.short	0x010a
        /*096e*/ 	.byte	0x06
	.zero		1


	//   ....[42]....
        /*0970*/ 	.word	0x0000a9e0
        /*0974*/ 	.word	0x000000ff
        /*0978*/ 	.word	0x00000000
        /*097c*/ 	.short	0x0101
        /*097e*/ 	.byte	0x06
	.zero		1


	//   ....[43]....
        /*0980*/ 	.word	0x0000cc80
        /*0984*/ 	.word	0x000000ff
        /*0988*/ 	.word	0x00000000
        /*098c*/ 	.short	0x0101
        /*098e*/ 	.byte	0x06
	.zero		1


	//   ....[44]....
        /*0990*/ 	.word	0x0000d280
        /*0994*/ 	.word	0x000000ff
        /*0998*/ 	.word	0x00028850
        /*099c*/ 	.short	0x010a
        /*099e*/ 	.byte	0x05
	.zero		1


	//   ....[45]....
        /*09a0*/ 	.word	0x0000d2c0
        /*09a4*/ 	.word	0x000000ff
        /*09a8*/ 	.word	0x00028850
        /*09ac*/ 	.short	0x010a
        /*09ae*/ 	.byte	0x05
	.zero		1


	//   ....[46]....
        /*09b0*/ 	.word	0x0000d870
        /*09b4*/ 	.word	0x000000ff
        /*09b8*/ 	.word	0x00000000
        /*09bc*/ 	.short	0x0101
        /*09be*/ 	.byte	0x04
	.zero		1


	//   ....[47]....
        /*09c0*/ 	.word	0x0000e490
        /*09c4*/ 	.word	0x000000ff
        /*09c8*/ 	.word	0x00000000
        /*09cc*/ 	.short	0x0101
        /*09ce*/ 	.byte	0x04
	.zero		1


	//   ....[48]....
        /*09d0*/ 	.word	0x000107e0
        /*09d4*/ 	.word	0x000000ff
        /*09d8*/ 	.word	0x00028840
        /*09dc*/ 	.short	0x010a
        /*09de*/ 	.byte	0x2e
	.zero		1


	//   ....[49]....
        /*09e0*/ 	.word	0x00010f30
        /*09e4*/ 	.word	0x000000ff
        /*09e8*/ 	.word	0x00028830
        /*09ec*/ 	.short	0x0107
        /*09ee*/ 	.byte	0x2e
	.zero		1


	//   ....[50]....
        /*09f0*/ 	.word	0x00010fa0
        /*09f4*/ 	.word	0x000000ff
        /*09f8*/ 	.word	0x00028830
        /*09fc*/ 	.short	0x0101
        /*09fe*/ 	.byte	0x2e
	.zero		1


	//   ....[51]....
        /*0a00*/ 	.word	0x00011930
        /*0a04*/ 	.word	0x000000ff
        /*0a08*/ 	.word	0x00028800
        /*0a0c*/ 	.short	0x0107
        /*0a0e*/ 	.byte	0x2e
	.zero		1


	//   ....[52]....
        /*0a10*/ 	.word	0x00011970
        /*0a14*/ 	.word	0x000000ff
        /*0a18*/ 	.word	0x00028800
        /*0a1c*/ 	.short	0x0101
        /*0a1e*/ 	.byte	0x2e
	.zero		1


	//   ....[53]....
        /*0a20*/ 	.word	0x000119a0
        /*0a24*/ 	.word	0x000000ff
        /*0a28*/ 	.word	0x00028820
        /*0a2c*/ 	.short	0x010a
        /*0a2e*/ 	.byte	0x2e
	.zero		1


	//   ....[54]....
        /*0a30*/ 	.word	0x00011d00
        /*0a34*/ 	.word	0x00000022
        /*0a38*/ 	.word	0x00028840
        /*0a3c*/ 	.short	0x010a
        /*0a3e*/ 	.byte	0x3f
	.zero		1


	//   ....[55]....
        /*0a40*/ 	.word	0x00012260
        /*0a44*/ 	.word	0x00000022
        /*0a48*/ 	.word	0x00028830
        /*0a4c*/ 	.short	0x0107
        /*0a4e*/ 	.byte	0x3f
	.zero		1


	//   ....[56]....
        /*0a50*/ 	.word	0x00012310
        /*0a54*/ 	.word	0x00000022
        /*0a58*/ 	.word	0x00028830
        /*0a5c*/ 	.short	0x0101
        /*0a5e*/ 	.byte	0x3f
	.zero		1


	//   ....[57]....
        /*0a60*/ 	.word	0x00012370
        /*0a64*/ 	.word	0x00000000
        /*0a68*/ 	.word	0x00028860
        /*0a6c*/ 	.short	0x010a
        /*0a6e*/ 	.byte	0x3f
	.zero		1


	//   ....[58]....
        /*0a70*/ 	.word	0x000128c0
        /*0a74*/ 	.word	0x00000000
        /*0a78*/ 	.word	0x00028850
        /*0a7c*/ 	.short	0x0107
        /*0a7e*/ 	.byte	0x3f
	.zero		1


	//   ....[59]....
        /*0a80*/ 	.word	0x000129a0
        /*0a84*/ 	.word	0x00000000
        /*0a88*/ 	.word	0x00028850
        /*0a8c*/ 	.short	0x0101
        /*0a8e*/ 	.byte	0x3f
	.zero		1


	//   ....[60]....
        /*0a90*/ 	.word	0x00012b30
        /*0a94*/ 	.word	0x00000000
        /*0a98*/ 	.word	0x00028860
        /*0a9c*/ 	.short	0x010a
        /*0a9e*/ 	.byte	0x3f
	.zero		1


	//   ....[61]....
        /*0aa0*/ 	.word	0x00013070
        /*0aa4*/ 	.word	0x00000000
        /*0aa8*/ 	.word	0x00028850
        /*0aac*/ 	.short	0x0107
        /*0aae*/ 	.byte	0x3f
	.zero		1


	//   ....[62]....
        /*0ab0*/ 	.word	0x00013120
        /*0ab4*/ 	.word	0x00000000
        /*0ab8*/ 	.word	0x00028850
        /*0abc*/ 	.short	0x0101
        /*0abe*/ 	.byte	0x3f
	.zero		1


	//   ....[63]....
        /*0ac0*/ 	.word	0x000131c0
        /*0ac4*/ 	.word	0x00000007
        /*0ac8*/ 	.word	0x00028820
        /*0acc*/ 	.short	0x010a
        /*0ace*/ 	.byte	0x3f
	.zero		1


	//   ....[64]....
        /*0ad0*/ 	.word	0x000132f0
        /*0ad4*/ 	.word	0x00000005
        /*0ad8*/ 	.word	0x00028840
        /*0adc*/ 	.short	0x010a
        /*0ade*/ 	.byte	0x3f
	.zero		1


	//   ....[65]....
        /*0ae0*/ 	.word	0x00013390
        /*0ae4*/ 	.word	0x00000007
        /*0ae8*/ 	.word	0x00028840
        /*0aec*/ 	.short	0x010a
        /*0aee*/ 	.byte	0x3f
	.zero		1


	//   ....[66]....
        /*0af0*/ 	.word	0x000133d0
        /*0af4*/ 	.word	0x00000005
        /*0af8*/ 	.word	0x00028860
        /*0afc*/ 	.short	0x010a
        /*0afe*/ 	.byte	0x3f
	.zero		1


	//   ....[67]....
        /*0b00*/ 	.word	0x00013410
        /*0b04*/ 	.word	0x00000007
        /*0b08*/ 	.word	0x00028860
        /*0b0c*/ 	.short	0x010a
        /*0b0e*/ 	.byte	0x3f
	.zero		1


	//   ....[68]....
        /*0b10*/ 	.word	0x00013480
        /*0b14*/ 	.word	0x00000003
        /*0b18*/ 	.word	0x00028800
        /*0b1c*/ 	.short	0x010a
        /*0b1e*/ 	.byte	0x3f
	.zero		1


	//   ....[69]....
        /*0b20*/ 	.word	0x000134e0
        /*0b24*/ 	.word	0x00000003
        /*0b28*/ 	.word	0x00028830
        /*0b2c*/ 	.short	0x010a
        /*0b2e*/ 	.byte	0x3f
	.zero		1


	//   ....[70]....
        /*0b30*/ 	.word	0x00013540
        /*0b34*/ 	.word	0x00000007
        /*0b38*/ 	.word	0x00028830
        /*0b3c*/ 	.short	0x010a
        /*0b3e*/ 	.byte	0x3f
	.zero		1


	//   ....[71]....
        /*0b40*/ 	.word	0x000135a0
        /*0b44*/ 	.word	0x00000007
        /*0b48*/ 	.word	0x00028850
        /*0b4c*/ 	.short	0x010a
        /*0b4e*/ 	.byte	0x3f
	.zero		1


	//   ....[72]....
        /*0b50*/ 	.word	0x00013600
        /*0b54*/ 	.word	0x00000007
        /*0b58*/ 	.word	0x00028830
        /*0b5c*/ 	.short	0x010a
        /*0b5e*/ 	.byte	0x3f
	.zero		1


	//   ....[73]....
        /*0b60*/ 	.word	0x00013660
        /*0b64*/ 	.word	0x00000007
        /*0b68*/ 	.word	0x00028850
        /*0b6c*/ 	.short	0x010a
        /*0b6e*/ 	.byte	0x3f
	.zero		1


	//   ....[74]....
        /*0b70*/ 	.word	0x000136c0
        /*0b74*/ 	.word	0x00000007
        /*0b78*/ 	.word	0x00028830
        /*0b7c*/ 	.short	0x010a
        /*0b7e*/ 	.byte	0x3f
	.zero		1


	//   ....[75]....
        /*0b80*/ 	.word	0x00013720
        /*0b84*/ 	.word	0x00000007
        /*0b88*/ 	.word	0x00028850
        /*0b8c*/ 	.short	0x010a
        /*0b8e*/ 	.byte	0x3f
	.zero		1


	//   ....[76]....
        /*0b90*/ 	.word	0x00013780
        /*0b94*/ 	.word	0x00000003
        /*0b98*/ 	.word	0x00028850
        /*0b9c*/ 	.short	0x010a
        /*0b9e*/ 	.byte	0x3f
	.zero		1


	//   ....[77]....
        /*0ba0*/ 	.word	0x00013860
        /*0ba4*/ 	.word	0x0000000a
        /*0ba8*/ 	.word	0x00028840
        /*0bac*/ 	.short	0x010a
        /*0bae*/ 	.byte	0x3f
	.zero		1


	//   ....[78]....
        /*0bb0*/ 	.word	0x00014ca0
        /*0bb4*/ 	.word	0x00000003
        /*0bb8*/ 	.word	0x00028820
        /*0bbc*/ 	.short	0x010a
        /*0bbe*/ 	.byte	0x3f
	.zero		1


	//   ....[79]....
        /*0bc0*/ 	.word	0x00014cf0
        /*0bc4*/ 	.word	0x00000022
        /*0bc8*/ 	.word	0x00028840
        /*0bcc*/ 	.short	0x010a
        /*0bce*/ 	.byte	0x3f
	.zero		1


	//   ....[80]....
        /*0bd0*/ 	.word	0x000156b0
        /*0bd4*/ 	.word	0x00000000
        /*0bd8*/ 	.word	0x00028860
        /*0bdc*/ 	.short	0x010a
        /*0bde*/ 	.byte	0x3f
	.zero		1


	//   ....[81]....
        /*0be0*/ 	.word	0x000161d0
        /*0be4*/ 	.word	0x00000000
        /*0be8*/ 	.word	0x00028860
        /*0bec*/ 	.short	0x010a
        /*0bee*/ 	.byte	0x3f
	.zero		1


	//   ....[82]....
        /*0bf0*/ 	.word	0x00016c80
        /*0bf4*/ 	.word	0x00000007
        /*0bf8*/ 	.word	0x00028820
        /*0bfc*/ 	.short	0x010a
        /*0bfe*/ 	.byte	0x3f
	.zero		1


	//   ....[83]....
        /*0c00*/ 	.word	0x00016df0
        /*0c04*/ 	.word	0x00000005
        /*0c08*/ 	.word	0x00028840
        /*0c0c*/ 	.short	0x010a
        /*0c0e*/ 	.byte	0x3f
	.zero		1


	//   ....[84]....
        /*0c10*/ 	.word	0x00016e40
        /*0c14*/ 	.word	0x00000007
        /*0c18*/ 	.word	0x00028840
        /*0c1c*/ 	.short	0x010a
        /*0c1e*/ 	.byte	0x3f
	.zero		1


	//   ....[85]....
        /*0c20*/ 	.word	0x00016e90
        /*0c24*/ 	.word	0x00000005
        /*0c28*/ 	.word	0x00028860
        /*0c2c*/ 	.short	0x010a
        /*0c2e*/ 	.byte	0x3f
	.zero		1


	//----- nvinfo : EIATTR_NUM_MBARRIERS
	.align		4
.L_941:
        /*0c30*/ 	.byte	0x03, 0x38
        /*0c32*/ 	.short	0x0016


	//----- nvinfo : EIATTR_EXIT_INSTR_OFFSETS
	.align		4
        /*0c34*/ 	.byte	0x04, 0x1c
        /*0c36*/ 	.short	(.L_943 - .L_942)


	//   ....[0]....
.L_942:
        /*0c38*/ 	.word	0x00013460


	//----- nvinfo : EIATTR_MAX_THREADS
	.align		4
.L_943:
        /*0c3c*/ 	.byte	0x04, 0x05
        /*0c3e*/ 	.short	(.L_945 - .L_944)
.L_944:
        /*0c40*/ 	.word	0x00000180
        /*0c44*/ 	.word	0x00000001
        /*0c48*/ 	.word	0x00000001


	//----- nvinfo : EIATTR_CRS_STACK_SIZE
	.align		4
.L_945:
        /*0c4c*/ 	.byte	0x04, 0x1e
        /*0c4e*/ 	.short	(.L_947 - .L_946)
.L_946:
        /*0c50*/ 	.word	0x00000000


	//----- nvinfo : EIATTR_CBANK_PARAM_SIZE
	.align		4
.L_947:
        /*0c54*/ 	.byte	0x03, 0x19
        /*0c56*/ 	.short	0x0a70


	//----- nvinfo : EIATTR_PARAM_CBANK
	.align		4
        /*0c58*/ 	.byte	0x04, 0x0a
        /*0c5a*/ 	.short	(.L_949 - .L_948)
	.align		4
.L_948:
        /*0c5c*/ 	.word	index@(.nv.constant0._ZN7cutlass13device_kernelIN5flash11enable_sm90INS1_16FlashAttnFwdSm90INS1_25CollectiveMainloopFwdSm90ILi2EN4cute5tupleIJNS5_1CILi1EEES8_S8_EEENS6_IJNS7_ILi128EEESA_SA_EEELi128ENS_10bfloat16_tEfNS_4arch4Sm90ELb0ELb1ELb0ELb0ELb1ELb0ELb0ELb1ELb1ELb1ELb1ELb0EEENS1_21CollectiveEpilogueFwdISB_S9_SC_SE_Li256ELb0ELb1ELb1ELb0EEENS1_19SingleTileSchedulerILb0ELb1ELb1ELi128EEEEEEEEEvNT_6ParamsE)
        /*0c60*/ 	.short	0x0210
        /*0c62*/ 	.short	0x0a70


	//----- nvinfo : EIATTR_SW_WAR
	.align		4
.L_949:
        /*0c64*/ 	.byte	0x04, 0x36
        /*0c66*/ 	.short	(.L_951 - .L_950)
.L_950:
        /*0c68*/ 	.word	0x00000008
.L_951:


//--------------------- .nv.info._ZN7cutlass13device_kernelIN5flash11enable_sm90INS1_16FlashAttnFwdSm90INS1_25CollectiveMainloopFwdSm90ILi2EN4cute5tupleIJNS5_1CILi1EEES8_S8_EEENS6_IJNS7_ILi128EEESA_SA_EEELi128ENS_10bfloat16_tEfNS_4arch4Sm90ELb0ELb1ELb0ELb1ELb1ELb0ELb0ELb1ELb1ELb1ELb1ELb0EEENS1_21CollectiveEpilogueFwdISB_S9_SC_SE_Li256ELb1ELb1ELb1ELb0EEENS1_36VarlenDynamicPersistentTileSchedulerILi128ELi128ELi256ELi128ELb1ELb1ELb1ELb1ELb0ELb1EEEEEEEEEvNT_6ParamsE --------------------------
	.section	.nv.info._ZN7cutlass13device_kernelIN5flash11enable_sm90INS1_16FlashAttnFwdSm90INS1_25CollectiveMainloopFwdSm90ILi2EN4cute5tupleIJNS5_1CILi1EEES8_S8_EEENS6_IJNS7_ILi128EEESA_SA_EEELi128ENS_10bfloat16_tEfNS_4arch4Sm90ELb0ELb1ELb0ELb1ELb1ELb0ELb0ELb1ELb1ELb1ELb1ELb0EEENS1_21CollectiveEpilogueFwdISB_S9_SC_SE_Li256ELb1ELb1ELb1ELb0EEENS1_36VarlenDynamicPersistentTileSchedulerILi128ELi128ELi256ELi128ELb1ELb1ELb1ELb1ELb0ELb1EEEEEEEEEvNT_6ParamsE,"",@"SHT_CUDA_INFO"
	.sectionflags	@""
	.align	4


	//----- nvinfo : EIATTR_CUDA_API_VERSION
	.align		4
        /*0000*/ 	.byte	0x04, 0x37
        /*0002*/ 	.short	(.L_953 - .L_952)
.L_952:
        /*0004*/ 	.word	0x00000082


	//----- nvinfo : EIATTR_KPARAM_INFO
	.align		4
.L_953:
        /*0008*/ 	.byte	0x04, 0x17
        /*000a*/ 	.short	(.L_955 - .L_954)
.L_954:
        /*000c*/ 	.word	0x00000000
        /*0010*/ 	.short	0x0000
        /*0012*/ 	.short	0x0070
        /*0014*/ 	.byte	0x00, 0xf0, 0x01, 0x2a


	//----- nvinfo : EIATTR_SPARSE_MMA_MASK
	.align		4
.L_955:
        /*0018*/ 	.byte	0x03, 0x50
        /*001a*/ 	.short	0x0000


	//----- nvinfo : EIATTR_MAXREG_COUNT
	.align		4
        /*001c*/ 	.byte	0x03, 0x1b
        /*001e*/ 	.short	0x00a8


	//----- nvinfo : EIATTR_NUM_BARRIERS
	.align		4
        /*0020*/ 	.byte	0x02, 0x4c
        /*0022*/ 	.byte	0x10
	.zero		1


	//----- nvinfo : EIATTR_EXTERNS
	.align		4
        /*0024*/ 	.byte	0x04, 0x0f
        /*0026*/ 	.short	(.L_957 - .L_956)


	//   ....[0]....
	.align		4
.L_956:
        /*0028*/ 	.word	index@(__assertfail)


	//----- nvinfo : EIATTR_ANNOTATIONS
	.align		4
.L_957:
        /*002c*/ 	.byte	0x04, 0x55
        /*002e*/ 	.short	(.L_959 - .L_958)


	//   ....[0]....
.L_958:
        /* <DEDUP_REMOVED lines=11> */


	//----- nvinfo : EIATTR_MERCURY_ISA_VERSION
	.align		4
.L_959:
        /*00c8*/ 	.byte	0x03, 0x5f
        /*00ca*/ 	.short	0x0101


	//----- nvinfo : EIATTR_UNUSED_LOAD_BYTE_OFFSET
	.align		4
        /*00cc*/ 	.byte	0x04, 0x44
        /*00ce*/ 	.short	(.L_961 - .L_960)


	//   ....[0]....
.L_960:
        /*00d0*/ 	.word	0x00000980
        /*00d4*/ 	.word	0x0000fff0


	//   ....[1]....
        /*00d8*/ 	.word	0x0000e410
        /*00dc*/ 	.word	0x0000fff0


	//----- nvinfo : EIATTR_INT_WARP_WIDE_INSTR_OFFSETS
	.align		4
.L_961:
        /*00e0*/ 	.byte	0x04, 0x31
        /*00e2*/ 	.short	(.L_963 - .L_962)


	//   ....[0]....
.L_962:
        /*00e4*/ 	.word	0x000000c0


	//   ....[1]....
        /*00e8*/ 	.word	0x000000d0


	//   ....[2]....
        /*00ec*/ 	.word	0x00000170


	//   ....[3]....
        /*00f0*/ 	.word	0x00012f50


	//   ....[4]....
        /*00f4*/ 	.word	0x00012fe0


	//   ....[5]....
        /*00f8*/ 	.word	0x00015dd0


	//   ....[6]....
        /*00fc*/ 	.word	0x00015e60


	//----- nvinfo : EIATTR_COOP_GROUP_MASK_REGIDS
	.align		4
.L_963:
        /*0100*/ 	.byte	0x04, 0x29
        /*0102*/ 	.short	(.L_965 - .L_964)


	//   ....[0]....
.L_964:
        /*0104*/ 	.word	0xffffffff


	//   ....[1]....
        /*0108*/ 	.word	0xffffffff


	//   ....[2]....
        /*010c*/ 	.word	0xffffffff


	//   ....[3]....
        /*0110*/ 	.word	0xffffffff


	//   ....[4]....
        /*0114*/ 	.word	0xffffffff


	//   ....[5]....
        /*0118*/ 	.word	0xffffffff


	//   ....[6]....
        /*011c*/ 	.word	0xffffffff


	//   ....[7]....
        /*0120*/ 	.word	0xffffffff


	//   ....[8]....
        /*0124*/ 	.word	0xffffffff


	//   ....[9]....
        /*0128*/ 	.word	0xffffffff


	//   ....[10]....
        /*012c*/ 	.word	0xffffffff


	//   ....[11]....
        /*0130*/ 	.word	0xffffffff


	//   ....[12]....
        /*0134*/ 	.word	0xffffffff


	//   ....[13]....
        /*0138*/ 	.word	0xffffffff


	//   ....[14]....
        /*013c*/ 	.word	0xffffffff


	//   ....[15]....
        /*0140*/ 	.word	0xffffffff


	//   ....[16]....
        /*0144*/ 	.word	0xffffffff


	//   ....[17]....
        /*0148*/ 	.word	0xffffffff


	//   ....[18]....
        /*014c*/ 	.word	0xffffffff


	//   ....[19]....
        /*0150*/ 	.word	0xffffffff


	//   ....[20]....
        /*0154*/ 	.word	0xffffffff


	//   ....[21]....
        /*0158*/ 	.word	0xffffffff


	//   ....[22]....
        /*015c*/ 	.word	0xffffffff


	//   ....[23]....
        /*0160*/ 	.word	0xffffffff


	//   ....[24]....
        /*0164*/ 	.word	0xffffffff


	//   ....[25]....
        /*0168*/ 	.word	0xffffffff


	//   ....[26]....
        /*016c*/ 	.word	0xffffffff


	//   ....[27]....
        /*0170*/ 	.word	0xffffffff


	//   ....[28]....
        /*0174*/ 	.word	0xffffffff


	//   ....[29]....
        /*0178*/ 	.word	0xffffffff


	//   ....[30]....
        /*017c*/ 	.word	0xffffffff


	//   ....[31]....
        /*0180*/ 	.word	0xffffffff


	//   ....[32]....
        /*0184*/ 	.word	0xffffffff


	//   ....[33]....
        /*0188*/ 	.word	0xffffffff


	//   ....[34]....
        /*018c*/ 	.word	0xffffffff


	//   ....[35]....
        /*0190*/ 	.word	0xffffffff


	//   ....[36]....
        /*0194*/ 	.word	0xffffffff


	//   ....[37]....
        /*0198*/ 	.word	0xffffffff


	//   ....[38]....
        /*019c*/ 	.word	0xffffffff


	//   ....[39]....
        /*01a0*/ 	.word	0xffffffff


	//   ....[40]....
        /*01a4*/ 	.word	0xffffffff


	//   ....[41]....
        /*01a8*/ 	.word	0xffffffff


	//   ....[42]....
        /*01ac*/ 	.word	0xffffffff


	//   ....[43]....
        /*01b0*/ 	.word	0xffffffff


	//   ....[44]....
        /*01b4*/ 	.word	0xffffffff


	//   ....[45]....
        /*01b8*/ 	.word	0xffffffff


	//   ....[46]....
        /*01bc*/ 	.word	0xffffffff


	//   ....[47]....
        /*01c0*/ 	.word	0xffffffff


	//   ....[48]....
        /*01c4*/ 	.word	0xffffffff


	//   ....[49]....
        /*01c8*/ 	.word	0xffffffff


	//   ....[50]....
        /*01cc*/ 	.word	0xffffffff


	//   ....[51]....
        /*01d0*/ 	.word	0xffffffff


	//   ....[52]....
        /*01d4*/ 	.word	0xffffffff


	//   ....[53]....
        /*01d8*/ 	.word	0xffffffff


	//   ....[54]....
        /*01dc*/ 	.word	0xffffffff


	//   ....[55]....
        /*01e0*/ 	.word	0xffffffff


	//   ....[56]....
        /*01e4*/ 	.word	0xffffffff


	//   ....[57]....
        /*01e8*/ 	.word	0xffffffff


	//   ....[58]....
        /*01ec*/ 	.word	0xffffffff


	//   ....[59]....
        /*01f0*/ 	.word	0xffffffff


	//   ....[60]....
        /*01f4*/ 	.word	0xffffffff


	//   ....[61]....
        /*01f8*/ 	.word	0xffffffff


	//   ....[62]....
        /*01fc*/ 	.word	0xffffffff


	//   ....[63]....
        /*0200*/ 	.word	0xffffffff


	//   ....[64]....
        /*0204*/ 	.word	0xffffffff


	//   ....[65]....
        /*0208*/ 	.word	0xffffffff


	//   ....[66]....
        /*020c*/ 	.word	0xffffffff


	//   ....[67]....
        /*0210*/ 	.word	0xffffffff


	//   ....[68]....
        /*0214*/ 	.word	0xffffffff


	//   ....[69]....
        /*0218*/ 	.word	0xffffffff


	//   ....[70]....
        /*021c*/ 	.word	0xffffffff


	//   ....[71]....
        /*0220*/ 	.word	0xffffffff


	//   ....[72]....
        /*0224*/ 	.word	0xffffffff


	//   ....[73]....
        /*0228*/ 	.word	0xffffffff


	//   ....[74]....
        /*022c*/ 	.word	0xffffffff


	//   ....[75]....
        /*0230*/ 	.word	0xffffffff


	//   ....[76]....
        /*0234*/ 	.word	0xffffffff


	//   ....[77]....
        /*0238*/ 	.word	0xffffffff


	//   ....[78]....
        /*023c*/ 	.word	0xffffffff


	//   ....[79]....
        /*0240*/ 	.word	0xffffffff


	//   ....[80]....
        /*0244*/ 	.word	0xffffffff


	//   ....[81]....
        /*0248*/ 	.word	0xffffffff


	//   ....[82]....
        /*024c*/ 	.word	0xffffffff


	//   ....[83]....
        /*0250*/ 	.word	0xffffffff


	//   ....[84]....
        /*0254*/ 	.word	0xffffffff


	//   ....[85]....
        /*0258*/ 	.word	0xffffffff


	//   ....[86]....
        /*025c*/ 	.word	0xffffffff


	//   ....[87]....
        /*0260*/ 	.word	0xffffffff


	//   ....[88]....
        /*0264*/ 	.word	0xffffffff


	//   ....[89]....
        /*0268*/ 	.word	0xffffffff


	//   ....[90]....
        /*026c*/ 	.word	0xffffffff


	//   ....[91]....
        /*0270*/ 	.word	0xffffffff


	//   ....[92]....
        /*0274*/ 	.word	0xffffffff


	//   ....[93]....
        /*0278*/ 	.word	0xffffffff


	//   ....[94]....
        /*027c*/ 	.word	0xffffffff


	//   ....[95]....
        /*0280*/ 	.word	0xffffffff


	//   ....[96]....
        /*0284*/ 	.word	0xffffffff


	//   ....[97]....
        /*0288*/ 	.word	0xffffffff


	//   ....[98]....
        /*028c*/ 	.word	0xffffffff


	//   ....[99]....
        /*0290*/ 	.word	0xffffffff


	//   ....[100]....
        /*0294*/ 	.word	0xffffffff


	//   ....[101]....
        /*0298*/ 	.word	0xffffffff


	//   ....[102]....
        /*029c*/ 	.word	0xffffffff


	//   ....[103]....
        /*02a0*/ 	.word	0xffffffff


	//   ....[104]....
        /*02a4*/ 	.word	0xffffffff


	//   ....[105]....
        /*02a8*/ 	.word	0xffffffff


	//   ....[106]....
        /*02ac*/ 	.word	0xffffffff


	//   ....[107]....
        /*02b0*/ 	.word	0xffffffff


	//   ....[108]....
        /*02b4*/ 	.word	0xffffffff


	//   ....[109]....
        /*02b8*/ 	.word	0xffffffff


	//   ....[110]....
        /*02bc*/ 	.word	0xffffffff


	//   ....[111]....
        /*02c0*/ 	.word	0xffffffff


	//   ....[112]....
        /*02c4*/ 	.word	0xffffffff


	//   ....[113]....
        /*02c8*/ 	.word	0xffffffff


	//   ....[114]....
        /*02cc*/ 	.word	0xffffffff


	//   ....[115]....
        /*02d0*/ 	.word	0xffffffff


	//   ....[116]....
        /*02d4*/ 	.word	0xffffffff


	//   ....[117]....
        /*02d8*/ 	.word	0xffffffff


	//   ....[118]....
        /*02dc*/ 	.word	0xffffffff


	//   ....[119]....
        /*02e0*/ 	.word	0xffffffff


	//   ....[120]....
        /*02e4*/ 	.word	0xffffffff


	//   ....[121]....
        /*02e8*/ 	.word	0xffffffff


	//   ....[122]....
        /*02ec*/ 	.word	0xffffffff


	//   ....[123]....
        /*02f0*/ 	.word	0xffffffff


	//   ....[124]....
        /*02f4*/ 	.word	0xffffffff


	//   ....[125]....
        /*02f8*/ 	.word	0xffffffff


	//   ....[126]....
        /*02fc*/ 	.word	0xffffffff


	//   ....[127]....
        /*0300*/ 	.word	0xffffffff


	//   ....[128]....
        /*0304*/ 	.word	0xffffffff


	//   ....[129]....
        /*0308*/ 	.word	0xffffffff


	//   ....[130]....
        /*030c*/ 	.word	0xffffffff


	//   ....[131]....
        /*0310*/ 	.word	0xffffffff


	//   ....[132]....
        /*0314*/ 	.word	0xffffffff


	//   ....[133]....
        /*0318*/ 	.word	0xffffffff


	//   ....[134]....
        /*031c*/ 	.word	0xffffffff


	//   ....[135]....
        /*0320*/ 	.word	0xffffffff


	//   ....[136]....
        /*0324*/ 	.word	0xffffffff


	//   ....[137]....
        /*0328*/ 	.word	0xffffffff


	//   ....[138]....
        /*032c*/ 	.word	0xffffffff


	//   ....[139]....
        /*0330*/ 	.word	0xffffffff


	//   ....[140]....
        /*0334*/ 	.word	0xffffffff


	//   ....[141]....
        /*0338*/ 	.word	0xffffffff


	//   ....[142]....
        /*033c*/ 	.word	0xffffffff


	//   ....[143]....
        /*0340*/ 	.word	0xffffffff


	//   ....[144]....
        /*0344*/ 	.word	0xffffffff


	//   ....[145]....
        /*0348*/ 	.word	0xffffffff


	//   ....[146]....
        /*034c*/ 	.word	0xffffffff


	//   ....[147]....
        /*0350*/ 	.word	0xffffffff


	//   ....[148]....
        /*0354*/ 	.word	0xffffffff


	//   ....[149]....
        /*0358*/ 	.word	0xffffffff


	//   ....[150]....
        /*035c*/ 	.word	0xffffffff


	//   ....[151]....
        /*0360*/ 	.word	0xffffffff


	//   ....[152]....
        /*0364*/ 	.word	0xffffffff


	//   ....[153]....
        /*0368*/ 	.word	0xffffffff


	//   ....[154]....
        /*036c*/ 	.word	0xffffffff


	//   ....[155]....
        /*0370*/ 	.word	0xffffffff


	//   ....[156]....
        /*0374*/ 	.word	0xffffffff


	//   ....[157]....
        /*0378*/ 	.word	0xffffffff


	//   ....[158]....
        /*037c*/ 	.word	0xffffffff


	//   ....[159]....
        /*0380*/ 	.word	0xffffffff


	//   ....[160]....
        /*0384*/ 	.word	0xffffffff


	//   ....[161]....
        /*0388*/ 	.word	0xffffffff


	//   ....[162]....
        /*038c*/ 	.word	0xffffffff


	//   ....[163]....
        /*0390*/ 	.word	0xffffffff


	//   ....[164]....
        /*0394*/ 	.word	0xffffffff


	//   ....[165]....
        /*0398*/ 	.word	0xffffffff


	//   ....[166]....
        /*039c*/ 	.word	0xffffffff


	//   ....[167]....
        /*03a0*/ 	.word	0xffffffff


	//   ....[168]....
        /*03a4*/ 	.word	0xffffffff


	//   ....[169]....
        /*03a8*/ 	.word	0xffffffff


	//   ....[170]....
        /*03ac*/ 	.word	0xffffffff


	//   ....[171]....
        /*03b0*/ 	.word	0xffffffff


	//   ....[172]....
        /*03b4*/ 	.word	0xffffffff


	//   ....[173]....
        /*03b8*/ 	.word	0x0500000f


	//   ....[174]....
        /*03bc*/ 	.word	0x0500000f


	//   ....[175]....
        /*03c0*/ 	.word	0x0500000f


	//   ....[176]....
        /*03c4*/ 	.word	0x0500000f


	//   ....[177]....
        /*03c8*/ 	.word	0x0500000f


	//   ....[178]....
        /*03cc*/ 	.word	0x0500000f


	//   ....[179]....
        /*03d0*/ 	.word	0x0500000f


	//   ....[180]....
        /*03d4*/ 	.word	0x0500000f


	//   ....[181]....
        /*03d8*/ 	.word	0x0500000f


	//   ....[182]....
        /*03dc*/ 	.word	0x0500000f


	//   ....[183]....
        /*03e0*/ 	.word	0x0500000f


	//   ....[184]....
        /*03e4*/ 	.word	0x0500000f


	//   ....[185]....
        /*03e8*/ 	.word	0x0500000f


	//   ....[186]....
        /*03ec*/ 	.word	0x0500000f


	//   ....[187]....
        /*03f0*/ 	.word	0x0500000f


	//   ....[188]....
        /*03f4*/ 	.word	0x0500000f


	//   ....[189]....
        /*03f8*/ 	.word	0x0500000f


	//   ....[190]....
        /*03fc*/ 	.word	0x0500000f


	//   ....[191]....
        /*0400*/ 	.word	0x0500000f


	//   ....[192]....
        /*0404*/ 	.word	0x0500000f


	//   ....[193]....
        /*0408*/ 	.word	0x0500000f


	//   ....[194]....
        /*040c*/ 	.word	0x0500000f


	//   ....[195]....
        /*0410*/ 	.word	0x0500000f


	//   ....[196]....
        /*0414*/ 	.word	0x0500000f


	//   ....[197]....
        /*0418*/ 	.word	0x0500000f


	//   ....[198]....
        /*041c*/ 	.word	0x0500000f


	//   ....[199]....
        /*0420*/ 	.word	0x0500000f


	//   ....[200]....
        /*0424*/ 	.word	0x0500000f


	//   ....[201]....
        /*0428*/ 	.word	0x0500000f


	//   ....[202]....
        /*042c*/ 	.word	0x0500000f


	//   ....[203]....
        /*0430*/ 	.word	0x0500000f


	//   ....[204]....
        /*0434*/ 	.word	0x0500000f


	//   ....[205]....
        /*0438*/ 	.word	0x0500000f


	//   ....[206]....
        /*043c*/ 	.word	0x0500000f


	//   ....[207]....
        /*0440*/ 	.word	0x0500000f


	//   ....[208]....
        /*0444*/ 	.word	0x0500000f


	//   ....[209]....
        /*0448*/ 	.word	0x0500000f


	//   ....[210]....
        /*044c*/ 	.word	0x0500000f


	//   ....[211]....
        /*0450*/ 	.word	0x0500000f


	//   ....[212]....
        /*0454*/ 	.word	0x0500000f


	//   ....[213]....
        /*0458*/ 	.word	0x0500000f


	//   ....[214]....
        /*045c*/ 	.word	0x0500000f


	//   ....[215]....
        /*0460*/ 	.word	0x0500000f


	//   ....[216]....
        /*0464*/ 	.word	0x0500000f


	//   ....[217]....
        /*0468*/ 	.word	0x0500000f


	//   ....[218]....
        /*046c*/ 	.word	0x0500000f


	//   ....[219]....
        /*0470*/ 	.word	0x0500000f


	//   ....[220]....
        /*0474*/ 	.word	0x0500000f


	//   ....[221]....
        /*0478*/ 	.word	0x0500000f


	//   ....[222]....
        /*047c*/ 	.word	0x0500000f


	//   ....[223]....
        /*0480*/ 	.word	0x0500000f


	//   ....[224]....
        /*0484*/ 	.word	0x0500000f


	//   ....[225]....
        /*0488*/ 	.word	0x0500000f


	//   ....[226]....
        /*048c*/ 	.word	0x0500000f


	//   ....[227]....
        /*0490*/ 	.word	0x0500000f


	//   ....[228]....
        /*0494*/ 	.word	0x0500000f


	//   ....[229]....
        /*0498*/ 	.word	0x0500000f


	//   ....[230]....
        /*049c*/ 	.word	0x0500000f


	//   ....[231]....
        /*04a0*/ 	.word	0x0500000f


	//   ....[232]....
        /*04a4*/ 	.word	0x0500000f


	//   ....[233]....
        /*04a8*/ 	.word	0x0500000f


	//   ....[234]....
        /*04ac*/ 	.word	0x0500000f


	//   ....[235]....
        /*04b0*/ 	.word	0x0500000f


	//   ....[236]....
        /*04b4*/ 	.word	0x0500000f


	//   ....[237]....
        /*04b8*/ 	.word	0x0500000f


	//   ....[238]....
        /*04bc*/ 	.word	0x0500000f


	//   ....[239]....
        /*04c0*/ 	.word	0x0500000f


	//   ....[240]....
        /*04c4*/ 	.word	0x0500000f


	//   ....[241]....
        /*04c8*/ 	.word	0x0500000f


	//   ....[242]....
        /*04cc*/ 	.word	0x0500000f


	//   ....[243]....
        /*04d0*/ 	.word	0x0500000f


	//   ....[244]....
        /*04d4*/ 	.word	0x0500000f


	//   ....[245]....
        /*04d8*/ 	.word	0x0500000f


	//   ....[246]....
        /*04dc*/ 	.word	0x0500000f


	//   ....[247]....
        /*04e0*/ 	.word	0x0500000f


	//   ....[248]....
        /*04e4*/ 	.word	0x0500000f


	//   ....[249]....
        /*04e8*/ 	.word	0x0500000f


	//   ....[250]....
        /*04ec*/ 	.word	0x0500000f


	//   ....[251]....
        /*04f0*/ 	.word	0x0500000f


	//   ....[252]....
        /*04f4*/ 	.word	0x0500000f


	//   ....[253]....
        /*04f8*/ 	.word	0x0500000f


	//   ....[254]....
        /*04fc*/ 	.word	0x0500000f


	//   ....[255]....
        /*0500*/ 	.word	0x0500000f


	//   ....[0]....
        /*0504*/ 	.word	0x0500000f


	//   ....[1]....
        /*0508*/ 	.word	0x0500000f


	//   ....[2]....
        /*050c*/ 	.word	0x0500000f


	//   ....[3]....
        /*0510*/ 	.word	0x0500000f


	//   ....[4]....
        /*0514*/ 	.word	0x0500000f


	//   ....[5]....
        /*0518*/ 	.word	0x0500000f


	//   ....[6]....
        /*051c*/ 	.word	0x0500000f


	//   ....[7]....
        /*0520*/ 	.word	0x0500000f


	//   ....[8]....
        /*0524*/ 	.word	0x0500000f


	//   ....[9]....
        /*0528*/ 	.word	0x0500000f


	//   ....[10]....
        /*052c*/ 	.word	0x0500000f


	//   ....[11]....
        /*0530*/ 	.word	0x0500000f


	//   ....[12]....
        /*0534*/ 	.word	0x0500000f


	//   ....[13]....
        /*0538*/ 	.word	0x0500000f


	//   ....[14]....
        /*053c*/ 	.word	0x0500000f


	//   ....[15]....
        /*0540*/ 	.word	0x0500000f


	//   ....[16]....
        /*0544*/ 	.word	0x0500000f


	//----- nvinfo : EIATTR_COOP_GROUP_INSTR_OFFSETS
	.align		4
.L_965:
        /*0548*/ 	.byte	0x04, 0x28
        /*054a*/ 	.short	(.L_967 - .L_966)


	//   ....[0]....
.L_966:
        /*054c*/ 	.word	0x00000080


	//   ....[1]....
        /*0550*/ 	.word	0x00000090


	//   ....[2]....
        /*0554*/ 	.word	0x000002d0


	//   ....[3]....
        /*0558*/ 	.word	0x00000430


	//   ....[4]....
        /*055c*/ 	.word	0x00000550


	//   ....[5]....
        /*0560*/ 	.word	0x000006b0


	//   ....[6]....
        /*0564*/ 	.word	0x00001e40


	//   ....[7]....
        /*0568*/ 	.word	0x000026f0


	//   ....[8]....
        /*056c*/ 	.word	0x00003270


	//   ....[9]....
        /*0570*/ 	.word	0x00003ac0


	//   ....[10]....
        /*0574*/ 	.word	0x00003bd0


	//   ....[11]....
        /*0578*/ 	.word	0x00004410


	//   ....[12]....
        /*057c*/ 	.word	0x00004480


	//   ....[13]....
        /*0580*/ 	.word	0x00005d20


	//   ....[14]....
        /*0584*/ 	.word	0x00005f10


	//   ....[15]....
        /*0588*/ 	.word	0x00006b00


	//   ....[16]....
        /*058c*/ 	.word	0x00006c00


	//   ....[17]....
        /*0590*/ 	.word	0x00007440


	//   ....[18]....
        /*0594*/ 	.word	0x000074a0


	//   ....[19]....
        /*0598*/ 	.word	0x00009450


	//   ....[20]....
        /*059c*/ 	.word	0x00009460


	//   ....[21]....
        /*05a0*/ 	.word	0x00009490


	//   ....[22]....
        /*05a4*/ 	.word	0x000094a0


	//   ....[23]....
        /*05a8*/ 	.word	0x0000b1c0


	//   ....[24]....
        /*05ac*/ 	.word	0x0000b3b0


	//   ....[25]....
        /*05b0*/ 	.word	0x0000bfa0


	//   ....[26]....
        /*05b4*/ 	.word	0x0000c0a0


	//   ....[27]....
        /*05b8*/ 	.word	0x0000c8e0


	//   ....[28]....
        /*05bc*/ 	.word	0x0000c940


	//   ....[29]....
        /*05c0*/ 	.word	0x0000dab0


	//   ....[30]....
        /*05c4*/ 	.word	0x0000dae0


	//   ....[31]....
        /*05c8*/ 	.word	0x0000dbc0


	//   ....[32]....
        /*05cc*/ 	.word	0x0000dbd0


	//   ....[33]....
        /*05d0*/ 	.word	0x0000ef40


	//   ....[34]....
        /*05d4*/ 	.word	0x0000ef80


	//   ....[35]....
        /*05d8*/ 	.word	0x0000efb0


	//   ....[36]....
        /*05dc*/ 	.word	0x0000efe0


	//   ....[37]....
        /*05e0*/ 	.word	0x0000f6c0


	//   ....[38]....
        /*05e4*/ 	.word	0x0000f6f0


	//   ....[39]....
        /*05e8*/ 	.word	0x0000f7b0


	//   ....[40]....
        /*05ec*/ 	.word	0x0000f7d0


	//   ....[41]....
        /*05f0*/ 	.word	0x0000f890


	//   ....[42]....
        /*05f4*/ 	.word	0x0000f8b0


	//   ....[43]....
        /*05f8*/ 	.word	0x0000f980


	//   ....[44]....
        /*05fc*/ 	.word	0x0000f9a0


	//   ....[45]....
        /*0600*/ 	.word	0x0000fd30


	//   ....[46]....
        /*0604*/ 	.word	0x0000fd60


	//   ....[47]....
        /*0608*/ 	.word	0x000101a0


	//   ....[48]....
        /*060c*/ 	.word	0x000101b0


	//   ....[49]....
        /*0610*/ 	.word	0x00010ee0


	//   ....[50]....
        /*0614*/ 	.word	0x00010f00


	//   ....[51]....
        /*0618*/ 	.word	0x00010fc0


	//   ....[52]....
        /*061c*/ 	.word	0x00010fe0


	//   ....[53]....
        /*0620*/ 	.word	0x000110a0


	//   ....[54]....
        /*0624*/ 	.word	0x000110c0


	//   ....[55]....
        /*0628*/ 	.word	0x00011190


	//   ....[56]....
        /*062c*/ 	.word	0x000111b0


	//   ....[57]....
        /*0630*/ 	.word	0x00011310


	//   ....[58]....
        /*0634*/ 	.word	0x00011500


	//   ....[59]....
        /*0638*/ 	.word	0x00011530


	//   ....[60]....
        /*063c*/ 	.word	0x00011560


	//   ....[61]....
        /*0640*/ 	.word	0x00011590


	//   ....[62]....
        /*0644*/ 	.word	0x000115c0


	//   ....[63]....
        /*0648*/ 	.word	0x000115f0


	//   ....[64]....
        /*064c*/ 	.word	0x00011760


	//   ....[65]....
        /*0650*/ 	.word	0x00011790


	//   ....[66]....
        /*0654*/ 	.word	0x000117c0


	//   ....[67]....
        /*0658*/ 	.word	0x000117f0


	//   ....[68]....
        /*065c*/ 	.word	0x00011820


	//   ....[69]....
        /*0660*/ 	.word	0x00011850


	//   ....[70]....
        /*0664*/ 	.word	0x000118e0


	//   ....[71]....
        /*0668*/ 	.word	0x00011910


	//   ....[72]....
        /*066c*/ 	.word	0x00011920


	//   ....[73]....
        /*0670*/ 	.word	0x00011960


	//   ....[74]....
        /*0674*/ 	.word	0x00013a50


	//   ....[75]....
        /*0678*/ 	.word	0x00013a70


	//   ....[76]....
        /*067c*/ 	.word	0x00013b10


	//   ....[77]....
        /*0680*/ 	.word	0x00013b30


	//   ....[78]....
        /*0684*/ 	.word	0x00013bc0


	//   ....[79]....
        /*0688*/ 	.word	0x00013be0


	//   ....[80]....
        /*068c*/ 	.word	0x00013c70


	//   ....[81]....
        /*0690*/ 	.word	0x00013c90


	//   ....[82]....
        /*0694*/ 	.word	0x00013d20


	//   ....[83]....
        /*0698*/ 	.word	0x00013d40


	//   ....[84]....
        /*069c*/ 	.word	0x00013dd0


	//   ....[85]....
        /*06a0*/ 	.word	0x00013df0


	//   ....[86]....
        /*06a4*/ 	.word	0x00013e80


	//   ....[87]....
        /*06a8*/ 	.word	0x00013ea0


	//   ....[88]....
        /*06ac*/ 	.word	0x00013eb0


	//   ....[89]....
        /*06b0*/ 	.word	0x00013f30


	//   ....[90]....
        /*06b4*/ 	.word	0x00014640


	//   ....[91]....
        /*06b8*/ 	.word	0x00014670


	//   ....[92]....
        /*06bc*/ 	.word	0x000146d0


	//   ....[93]....
        /*06c0*/ 	.word	0x00014720


	//   ....[94]....
        /*06c4*/ 	.word	0x00014770


	//   ....[95]....
        /*06c8*/ 	.word	0x000147c0


	//   ....[96]....
        /*06cc*/ 	.word	0x00014810


	//   ....[97]....
        /*06d0*/ 	.word	0x00014860


	//   ....[98]....
        /*06d4*/ 	.word	0x000148b0


	//   ....[99]....
        /*06d8*/ 	.word	0x00014900


	//   ....[100]....
        /*06dc*/ 	.word	0x00014950


	//   ....[101]....
        /*06e0*/ 	.word	0x000149a0


	//   ....[102]....
        /*06e4*/ 	.word	0x000149f0


	//   ....[103]....
        /*06e8*/ 	.word	0x00014a30


	//   ....[104]....
        /*06ec*/ 	.word	0x00014a50


	//   ....[105]....
        /*06f0*/ 	.word	0x00014a90


	//   ....[106]....
        /*06f4*/ 	.word	0x000151c0


	//   ....[107]....
        /*06f8*/ 	.word	0x000151f0


	//   ....[108]....
        /*06fc*/ 	.word	0x00015250


	//   ....[109]....
        /*0700*/ 	.word	0x00015260


	//   ....[110]....
        /*0704*/ 	.word	0x000152b0


	//   ....[111]....
        /*0708*/ 	.word	0x000152c0


	//   ....[112]....
        /*070c*/ 	.word	0x00015310


	//   ....[113]....
        /*0710*/ 	.word	0x00015320


	//   ....[114]....
        /*0714*/ 	.word	0x00015370


	//   ....[115]....
        /*0718*/ 	.word	0x00015380


	//   ....[116]....
        /*071c*/ 	.word	0x000153d0


	//   ....[117]....
        /*0720*/ 	.word	0x000153e0


	//   ....[118]....
        /*0724*/ 	.word	0x00015430


	//   ....[119]....
        /*0728*/ 	.word	0x00015440


	//   ....[120]....
        /*072c*/ 	.word	0x00015450


	//   ....[121]....
        /*0730*/ 	.word	0x000154a0


	//   ....[122]....
        /*0734*/ 	.word	0x000156f0


	//   ....[123]....
        /*0738*/ 	.word	0x00015710


	//   ....[124]....
        /*073c*/ 	.word	0x00015720


	//   ....[125]....
        /*0740*/ 	.word	0x00015790


	//   ....[126]....
        /*0744*/ 	.word	0x000157a0


	//   ....[127]....
        /*0748*/ 	.word	0x00015810


	//   ....[128]....
        /*074c*/ 	.word	0x00015820


	//   ....[129]....
        /*0750*/ 	.word	0x00015890


	//   ....[130]....
        /*0754*/ 	.word	0x000158a0


	//   ....[131]....
        /*0758*/ 	.word	0x00015910


	//   ....[132]....
        /*075c*/ 	.word	0x00015920


	//   ....[133]....
        /*0760*/ 	.word	0x00015990


	//   ....[134]....
        /*0764*/ 	.word	0x000159a0


	//   ....[135]....
        /*0768*/ 	.word	0x00015a10


	//   ....[136]....
        /*076c*/ 	.word	0x00015a20


	//   ....[137]....
        /*0770*/ 	.word	0x00015a30


	//   ....[138]....
        /*0774*/ 	.word	0x00015fa0


	//   ....[139]....
        /*0778*/ 	.word	0x00015fe0


	//   ....[140]....
        /*077c*/ 	.word	0x00016020


	//   ....[141]....
        /*0780*/ 	.word	0x00016040


	//   ....[142]....
        /*0784*/ 	.word	0x00016050


	//   ....[143]....
        /*0788*/ 	.word	0x00016070


	//   ....[144]....
        /*078c*/ 	.word	0x000160e0


	//   ....[145]....
        /*0790*/ 	.word	0x00016100


	//   ....[146]....
        /*0794*/ 	.word	0x00016160


	//   ....[147]....
        /*0798*/ 	.word	0x00016180


	//   ....[148]....
        /*079c*/ 	.word	0x000161e0


	//   ....[149]....
        /*07a0*/ 	.word	0x00016200


	//   ....[150]....
        /*07a4*/ 	.word	0x00016260


	//   ....[151]....
        /*07a8*/ 	.word	0x00016280


	//   ....[152]....
        /*07ac*/ 	.word	0x000162d0


	//   ....[153]....
        /*07b0*/ 	.word	0x000162f0


	//   ....[154]....
        /*07b4*/ 	.word	0x00016740


	//   ....[155]....
        /*07b8*/ 	.word	0x00016750


	//   ....[156]....
        /*07bc*/ 	.word	0x00016790


	//   ....[157]....
        /*07c0*/ 	.word	0x000167d0


	//   ....[158]....
        /*07c4*/ 	.word	0x00016800


	//   ....[159]....
        /*07c8*/ 	.word	0x00016830


	//   ....[160]....
        /*07cc*/ 	.word	0x00016860


	//   ....[161]....
        /*07d0*/ 	.word	0x00016890


	//   ....[162]....
        /*07d4*/ 	.word	0x00016a40


	//   ....[163]....
        /*07d8*/ 	.word	0x00016a70


	//   ....[164]....
        /*07dc*/ 	.word	0x00016aa0


	//   ....[165]....
        /*07e0*/ 	.word	0x00016ad0


	//   ....[166]....
        /*07e4*/ 	.word	0x00016b00


	//   ....[167]....
        /*07e8*/ 	.word	0x00016b30


	//   ....[168]....
        /*07ec*/ 	.word	0x00016bf0


	//   ....[169]....
        /*07f0*/ 	.word	0x00016c10


	//   ....[170]....
        /*07f4*/ 	.word	0x00016c30


	//   ....[171]....
        /*07f8*/ 	.word	0x00016c90


	//   ....[172]....
        /*07fc*/ 	.word	0x000176b0


	//   ....[173]....
        /*0800*/ 	.word	0x00017d30


	//   ....[174]....
        /*0804*/ 	.word	0x00017e20


	//   ....[175]....
        /*0808*/ 	.word	0x00017ec0


	//   ....[176]....
        /*080c*/ 	.word	0x00017f20


	//   ....[177]....
        /*0810*/ 	.word	0x00018020


	//   ....[178]....
        /*0814*/ 	.word	0x00018090


	//   ....[179]....
        /*0818*/ 	.word	0x00018190


	//   ....[180]....
        /*081c*/ 	.word	0x00018200


	//   ....[181]....
        /*0820*/ 	.word	0x00018300


	//   ....[182]....
        /*0824*/ 	.word	0x00018370


	//   ....[183]....
        /*0828*/ 	.word	0x00018470


	//   ....[184]....
        /*082c*/ 	.word	0x000184e0


	//   ....[185]....
        /*0830*/ 	.word	0x000185e0


	//   ....[186]....
        /*0834*/ 	.word	0x00018650


	//   ....[187]....
        /*0838*/ 	.word	0x00018750


	//   ....[188]....
        /*083c*/ 	.word	0x000187c0


	//   ....[189]....
        /*0840*/ 	.word	0x00018860


	//   ....[190]....
        /*0844*/ 	.word	0x00018960


	//   ....[191]....
        /*0848*/ 	.word	0x000189d0


	//   ....[192]....
        /*084c*/ 	.word	0x00018a50


	//   ....[193]....
        /*0850*/ 	.word	0x00018b10


	//   ....[194]....
        /*0854*/ 	.word	0x00018b90


	//   ....[195]....
        /*0858*/ 	.word	0x00018c60


	//   ....[196]....
        /*085c*/ 	.word	0x00018ce0


	//   ....[197]....
        /*0860*/ 	.word	0x00018db0


	//   ....[198]....
        /*0864*/ 	.word	0x00018e30


	//   ....[199]....
        /*0868*/ 	.word	0x00018f00


	//   ....[200]....
        /*086c*/ 	.word	0x00018f80


	//   ....[201]....
        /*0870*/ 	.word	0x00019050


	//   ....[202]....
        /*0874*/ 	.word	0x000190d0


	//   ....[203]....
        /*0878*/ 	.word	0x00019190


	//   ....[204]....
        /*087c*/ 	.word	0x00019210


	//   ....[205]....
        /*0880*/ 	.word	0x000192c0


	//   ....[206]....
        /*0884*/ 	.word	0x000193f0


	//   ....[207]....
        /*0888*/ 	.word	0x00019490


	//   ....[208]....
        /*088c*/ 	.word	0x00019500


	//   ....[209]....
        /*0890*/ 	.word	0x000195c0


	//   ....[210]....
        /*0894*/ 	.word	0x00019620


	//   ....[211]....
        /*0898*/ 	.word	0x000196e0


	//   ....[212]....
        /*089c*/ 	.word	0x00019740


	//   ....[213]....
        /*08a0*/ 	.word	0x00019800


	//   ....[214]....
        /*08a4*/ 	.word	0x00019860


	//   ....[215]....
        /*08a8*/ 	.word	0x00019920


	//   ....[216]....
        /*08ac*/ 	.word	0x00019980


	//   ....[217]....
        /*08b0*/ 	.word	0x00019a40


	//   ....[218]....
        /*08b4*/ 	.word	0x00019aa0


	//   ....[219]....
        /*08b8*/ 	.word	0x00019b60


	//   ....[220]....
        /*08bc*/ 	.word	0x00019bc0


	//   ....[221]....
        /*08c0*/ 	.word	0x00019c80


	//   ....[222]....
        /*08c4*/ 	.word	0x00019d70


	//   ....[223]....
        /*08c8*/ 	.word	0x00019e10


	//   ....[224]....
        /*08cc*/ 	.word	0x00019e70


	//   ....[225]....
        /*08d0*/ 	.word	0x00019f50


	//   ....[226]....
        /*08d4*/ 	.word	0x00019fb0


	//   ....[227]....
        /*08d8*/ 	.word	0x0001a090


	//   ....[228]....
        /*08dc*/ 	.word	0x0001a0f0


	//   ....[229]....
        /*08e0*/ 	.word	0x0001a1d0


	//   ....[230]....
        /*08e4*/ 	.word	0x0001a230


	//   ....[231]....
        /*08e8*/ 	.word	0x0001a310


	//   ....[232]....
        /*08ec*/ 	.word	0x0001a370


	//   ....[233]....
        /*08f0*/ 	.word	0x0001a450


	//   ....[234]....
        /*08f4*/ 	.word	0x0001a4b0


	//   ....[235]....
        /*08f8*/ 	.word	0x0001a590


	//   ....[236]....
        /*08fc*/ 	.word	0x0001a5f0


	//   ....[237]....
        /*0900*/ 	.word	0x0001a6c0


	//   ....[238]....
        /*0904*/ 	.word	0x0001a7e0


	//   ....[239]....
        /*0908*/ 	.word	0x0001a880


	//   ....[240]....
        /*090c*/ 	.word	0x0001a940


	//   ....[241]....
        /*0910*/ 	.word	0x0001aa10


	//   ....[242]....
        /*0914*/ 	.word	0x0001aa70


	//   ....[243]....
        /*0918*/ 	.word	0x0001ab50


	//   ....[244]....
        /*091c*/ 	.word	0x0001abb0


	//   ....[245]....
        /*0920*/ 	.word	0x0001ac80


	//   ....[246]....
        /*0924*/ 	.word	0x0001ace0


	//   ....[247]....
        /*0928*/ 	.word	0x0001adb0


	//   ....[248]....
        /*092c*/ 	.word	0x0001ae10


	//   ....[249]....
        /*0930*/ 	.word	0x0001aef0


	//   ....[250]....
        /*0934*/ 	.word	0x0001af50


	//   ....[251]....
        /*0938*/ 	.word	0x0001b020


	//   ....[252]....
        /*093c*/ 	.word	0x0001b080


	//   ....[253]....
        /*0940*/ 	.word	0x0001b140


	//   ....[254]....
        /*0944*/ 	.word	0x0001b1d0


	//   ....[255]....
        /*0948*/ 	.word	0x0001b270


	//   ....[0]....
        /*094c*/ 	.word	0x0001b3e0


	//   ....[1]....
        /*0950*/ 	.word	0x0001b450


	//   ....[2]....
        /*0954*/ 	.word	0x0001b4d0


	//   ....[3]....
        /*0958*/ 	.word	0x0001b540


	//   ....[4]....
        /*095c*/ 	.word	0x0001b5b0


	//   ....[5]....
        /*0960*/ 	.word	0x0001b630


	//   ....[6]....
        /*0964*/ 	.word	0x0001b6b0


	//   ....[7]....
        /*0968*/ 	.word	0x0001b740


	//   ....[8]....
        /*096c*/ 	.word	0x0001b7b0


	//   ....[9]....
        /*0970*/ 	.word	0x0001b820


	//   ....[10]....
        /*0974*/ 	.word	0x0001b890


	//   ....[11]....
        /*0978*/ 	.word	0x0001b910


	//   ....[12]....
        /*097c*/ 	.word	0x0001b980


	//   ....[13]....
        /*0980*/ 	.word	0x0001ba10


	//   ....[14]....
        /*0984*/ 	.word	0x0001ba70


	//   ....[15]....
        /*0988*/ 	.word	0x0001bb00


	//   ....[16]....
        /*098c*/ 	.word	0x0001bc30


	//----- nvinfo : EIATTR_REG_RECONFIG
	.align		4
.L_967:
        /*0990*/ 	.byte	0x01, 0x54
	.zero		2


	//----- nvinfo : EIATTR_SYSCALL_OFFSETS
	.align		4
        /*0994*/ 	.byte	0x04, 0x46
        /*0996*/ 	.short	(.L_969 - .L_968)


	//   ....[0]....
.L_968:
        /*0998*/ 	.word	0x00002020


	//   ....[1]....
        /*099c*/ 	.word	0x00013140


	//   ....[2]....
        /*09a0*/ 	.word	0x00013290


	//   ....[3]....
        /*09a4*/ 	.word	0x00013380


	//   ....[4]....
        /*09a8*/ 	.word	0x00014280


	//----- nvinfo : EIATTR_MBARRIER_INSTR_OFFSETS
	.align		4
.L_969:
        /*09ac*/ 	.byte	0x04, 0x39
        /*09ae*/ 	.short	(.L_971 - .L_970)


	//   ....[0]....
.L_970:
        /*09b0*/ 	.word	0x00000180
        /*09b4*/ 	.word	0x000000ff
        /*09b8*/ 	.word	0x00028800
        /*09bc*/ 	.short	0x0100
        /*09be*/ 	.byte	0x08
	.zero		1


	//   ....[1]....
        /*09c0*/ 	.word	0x00000190
        /*09c4*/ 	.word	0x000000ff
        /*09c8*/ 	.word	0x00028820
        /*09cc*/ 	.short	0x0100
        /*09ce*/ 	.byte	0x08
	.zero		1


	//   ....[2]....
        /*09d0*/ 	.word	0x00000280
        /*09d4*/ 	.word	0x000000ff
        /*09d8*/ 	.word	0x00028830
        /*09dc*/ 	.short	0x0100
        /*09de*/ 	.byte	0x08
	.zero		1


	//   ....[3]....
        /*09e0*/ 	.word	0x00000290
        /*09e4*/ 	.word	0x000000ff
        /*09e8*/ 	.word	0x00028840
        /*09ec*/ 	.short	0x0100
        /*09ee*/ 	.byte	0x08
	.zero		1


	//   ....[4]....
        /*09f0*/ 	.word	0x000002a0
        /*09f4*/ 	.word	0x000000ff
        /*09f8*/ 	.word	0x00028838
        /*09fc*/ 	.short	0x0100
        /*09fe*/ 	.byte	0x08
	.zero		1


	//   ....[5]....
        /*0a00*/ 	.word	0x000002b0
        /*0a04*/ 	.word	0x000000ff
        /*0a08*/ 	.word	0x00028848
        /*0a0c*/ 	.short	0x0100
        /*0a0e*/ 	.byte	0x08
	.zero		1


	//   ....[6]....
        /*0a10*/ 	.word	0x000003e0
        /*0a14*/ 	.word	0x000000ff
        /*0a18*/ 	.word	0x00028850
        /*0a1c*/ 	.short	0x0100
        /*0a1e*/ 	.byte	0x08
	.zero		1


	//   ....[7]....
        /*0a20*/ 	.word	0x000003f0
        /*0a24*/ 	.word	0x000000ff
        /*0a28*/ 	.word	0x00028860
        /*0a2c*/ 	.short	0x0100
        /*0a2e*/ 	.byte	0x08
	.zero		1


	//   ....[8]....
        /*0a30*/ 	.word	0x00000400
        /*0a34*/ 	.word	0x000000ff
        /*0a38*/ 	.word	0x00028858
        /*0a3c*/ 	.short	0x0100
        /*0a3e*/ 	.byte	0x08
	.zero		1


	//   ....[9]....
        /*0a40*/ 	.word	0x00000410
        /*0a44*/ 	.word	0x000000ff
        /*0a48*/ 	.word	0x00028868
        /*0a4c*/ 	.short	0x0100
        /*0a4e*/ 	.byte	0x08
	.zero		1


	//   ....[10]....
        /*0a50*/ 	.word	0x00000500
        /*0a54*/ 	.word	0x000000ff
        /*0a58*/ 	.word	0x00028870
        /*0a5c*/ 	.short	0x0100
        /*0a5e*/ 	.byte	0x06
	.zero		1


	//   ....[11]....
        /*0a60*/ 	.word	0x00000510
        /*0a64*/ 	.word	0x000000ff
        /*0a68*/ 	.word	0x00028880
        /*0a6c*/ 	.short	0x0100
        /*0a6e*/ 	.byte	0x06
	.zero		1


	//   ....[12]....
        /*0a70*/ 	.word	0x00000520
        /*0a74*/ 	.word	0x000000ff
        /*0a78*/ 	.word	0x00028878
        /*0a7c*/ 	.short	0x0100
        /*0a7e*/ 	.byte	0x06
	.zero		1


	//   ....[13]....
        /*0a80*/ 	.word	0x00000530
        /*0a84*/ 	.word	0x000000ff
        /*0a88*/ 	.word	0x00028888
        /*0a8c*/ 	.short	0x0100
        /*0a8e*/ 	.byte	0x06
	.zero		1


	//   ....[14]....
        /*0a90*/ 	.word	0x00000660
        /*0a94*/ 	.word	0x000000ff
        /*0a98*/ 	.word	0x00028890
        /*0a9c*/ 	.short	0x0100
        /*0a9e*/ 	.byte	0x08
	.zero		1


	//   ....[15]....
        /*0aa0*/ 	.word	0x00000670
        /*0aa4*/ 	.word	0x000000ff
        /*0aa8*/ 	.word	0x000288a0
        /*0aac*/ 	.short	0x0100
        /*0aae*/ 	.byte	0x08
	.zero		1


	//   ....[16]....
        /*0ab0*/ 	.word	0x00000680
        /*0ab4*/ 	.word	0x000000ff
        /*0ab8*/ 	.word	0x00028898
        /*0abc*/ 	.short	0x0100
        /*0abe*/ 	.byte	0x08
	.zero		1


	//   ....[17]....
        /*0ac0*/ 	.word	0x00000690
        /*0ac4*/ 	.word	0x000000ff
        /*0ac8*/ 	.word	0x000288a8
        /*0acc*/ 	.short	0x0100
        /*0ace*/ 	.byte	0x08
	.zero		1


	//   ....[18]....
        /*0ad0*/ 	.word	0x000007d0
        /*0ad4*/ 	.word	0x000000ff
        /*0ad8*/ 	.word	0x000288b0
        /*0adc*/ 	.short	0x0100
        /*0ade*/ 	.byte	0x08
	.zero		1


	//   ....[19]....
        /*0ae0*/ 	.word	0x000007e0
        /*0ae4*/ 	.word	0x000000ff
        /*0ae8*/ 	.word	0x000288c0
        /*0aec*/ 	.short	0x0100
        /*0aee*/ 	.byte	0x08
	.zero		1


	//   ....[20]....
        /*0af0*/ 	.word	0x000007f0
        /*0af4*/ 	.word	0x000000ff
        /*0af8*/ 	.word	0x000288b8
        /*0afc*/ 	.short	0x0100
        /*0afe*/ 	.byte	0x08
	.zero		1


	//   ....[21]....
        /*0b00*/ 	.word	0x00000800
        /*0b04*/ 	.word	0x000000ff
        /*0b08*/ 	.word	0x000288c8
        /*0b0c*/ 	.short	0x0100
        /*0b0e*/ 	.byte	0x08
	.zero		1


	//   ....[22]....
        /*0b10*/ 	.word	0x000020b0
        /*0b14*/ 	.word	0x000000ff
        /*0b18*/ 	.word	0x00028800
        /*0b1c*/ 	.short	0x010a
        /*0b1e*/ 	.byte	0x28
	.zero		1


	//   ....[23]....
        /*0b20*/ 	.word	0x00002130
        /*0b24*/ 	.word	0x00000003
        /*0b28*/ 	.word	0x00028830
        /*0b2c*/ 	.short	0x010a
        /*0b2e*/ 	.byte	0x3f
	.zero		1


	//   ....[24]....
        /*0b30*/ 	.word	0x00002170
        /*0b34*/ 	.word	0x00000003
        /*0b38*/ 	.word	0x00028830
        /*0b3c*/ 	.short	0x010a
        /*0b3e*/ 	.byte	0x3f
	.zero		1


	//   ....[25]....
        /*0b40*/ 	.word	0x000026d0
        /*0b44*/ 	.word	0x000000ff
        /*0b48*/ 	.word	0x00000000
        /*0b4c*/ 	.short	0x0101
        /*0b4e*/ 	.byte	0x06
	.zero		1


	//   ....[26]....
        /*0b50*/ 	.word	0x000054b0
        /*0b54*/ 	.word	0x000000ff
        /*0b58*/ 	.word	0x00028830
        /*0b5c*/ 	.short	0x010a
        /*0b5e*/ 	.byte	0x06
	.zero		1


	//   ....[27]....
        /*0b60*/ 	.word	0x000054f0
        /*0b64*/ 	.word	0x000000ff
        /*0b68*/ 	.word	0x00028830
        /*0b6c*/ 	.short	0x010a
        /*0b6e*/ 	.byte	0x06
	.zero		1


	//   ....[28]....
        /*0b70*/ 	.word	0x00005870
        /*0b74*/ 	.word	0x000000ff
        /*0b78*/ 	.word	0x00028850
        /*0b7c*/ 	.short	0x010a
        /*0b7e*/ 	.byte	0x06
	.zero		1


	//   ....[29]....
        /*0b80*/ 	.word	0x000058b0
        /*0b84*/ 	.word	0x000000ff
        /*0b88*/ 	.word	0x00028850
        /*0b8c*/ 	.short	0x010a
        /*0b8e*/ 	.byte	0x06
	.zero		1


	//   ....[30]....
        /*0b90*/ 	.word	0x00005ce0
        /*0b94*/ 	.word	0x000000ff
        /*0b98*/ 	.word	0x00000000
        /*0b9c*/ 	.short	0x0101
        /*0b9e*/ 	.byte	0x06
	.zero		1


	//   ....[31]....
        /*0ba0*/ 	.word	0x00007f80
        /*0ba4*/ 	.word	0x000000ff
        /*0ba8*/ 	.word	0x00000000
        /*0bac*/ 	.short	0x0101
        /*0bae*/ 	.byte	0x07
	.zero		1


	//   ....[32]....
        /*0bb0*/ 	.word	0x000088b0
        /*0bb4*/ 	.word	0x000000ff
        /*0bb8*/ 	.word	0x00028830
        /*0bbc*/ 	.short	0x010a
        /*0bbe*/ 	.byte	0x06
	.zero		1


	//   ....[33]....
        /*0bc0*/ 	.word	0x000088f0
        /*0bc4*/ 	.word	0x000000ff
        /*0bc8*/ 	.word	0x00028830
        /*0bcc*/ 	.short	0x010a
        /*0bce*/ 	.byte	0x06
	.zero		1


	//   ....[34]....
        /*0bd0*/ 	.word	0x00008c70
        /*0bd4*/ 	.word	0x000000ff
        /*0bd8*/ 	.word	0x00028850
        /*0bdc*/ 	.short	0x010a
        /*0bde*/ 	.byte	0x06
	.zero		1


	//   ....[35]....
        /*0be0*/ 	.word	0x00008cb0
        /*0be4*/ 	.word	0x000000ff
        /*0be8*/ 	.word	0x00028850
        /*0bec*/ 	.short	0x010a
        /*0bee*/ 	.byte	0x06
	.zero		1


	//   ....[36]....
        /*0bf0*/ 	.word	0x000090f0
        /*0bf4*/ 	.word	0x000000ff
        /*0bf8*/ 	.word	0x00000000
        /*0bfc*/ 	.short	0x0101
        /*0bfe*/ 	.byte	0x07
	.zero		1


	//   ....[37]....
        /*0c00*/ 	.word	0x0000a280
        /*0c04*/ 	.word	0x000000ff
        /*0c08*/ 	.word	0x00000000
        /*0c0c*/ 	.short	0x0101
        /*0c0e*/ 	.byte	0x07
	.zero		1


	//   ....[38]....
        /*0c10*/ 	.word	0x0000a980
        /*0c14*/ 	.word	0x000000ff
        /*0c18*/ 	.word	0x00028830
        /*0c1c*/ 	.short	0x010a
        /*0c1e*/ 	.byte	0x06
	.zero		1


	//   ....[39]....
        /*0c20*/ 	.word	0x0000a9c0
        /*0c24*/ 	.word	0x000000ff
        /*0c28*/ 	.word	0x00028830
        /*0c2c*/ 	.short	0x010a
        /*0c2e*/ 	.byte	0x06
	.zero		1


	//   ....[40]....
        /*0c30*/ 	.word	0x0000ad10
        /*0c34*/ 	.word	0x000000ff
        /*0c38*/ 	.word	0x00028850
        /*0c3c*/ 	.short	0x010a
        /*0c3e*/ 	.byte	0x06
	.zero		1


	//   ....[41]....
        /*0c40*/ 	.word	0x0000ad50
        /*0c44*/ 	.word	0x000000ff
        /*0c48*/ 	.word	0x00028850
        /*0c4c*/ 	.short	0x010a
        /*0c4e*/ 	.byte	0x06
	.zero		1


	//   ....[42]....
        /*0c50*/ 	.word	0x0000b180
        /*0c54*/ 	.word	0x000000ff
        /*0c58*/ 	.word	0x00000000
        /*0c5c*/ 	.short	0x0101
        /*0c5e*/ 	.byte	0x06
	.zero		1


	//   ....[43]....
        /*0c60*/ 	.word	0x0000d420
        /*0c64*/ 	.word	0x000000ff
        /*0c68*/ 	.word	0x00000000
        /*0c6c*/ 	.short	0x0101
        /*0c6e*/ 	.byte	0x07
	.zero		1


	//   ....[44]....
        /*0c70*/ 	.word	0x0000da20
        /*0c74*/ 	.word	0x000000ff
        /*0c78*/ 	.word	0x00028850
        /*0c7c*/ 	.short	0x010a
        /*0c7e*/ 	.byte	0x05
	.zero		1


	//   ....[45]....
        /*0c80*/ 	.word	0x0000da60
        /*0c84*/ 	.word	0x000000ff
        /*0c88*/ 	.word	0x00028850
        /*0c8c*/ 	.short	0x010a
        /*0c8e*/ 	.byte	0x05
	.zero		1


	//   ....[46]....
        /*0c90*/ 	.word	0x0000dff0
        /*0c94*/ 	.word	0x000000ff
        /*0c98*/ 	.word	0x00000000
        /*0c9c*/ 	.short	0x0101
        /*0c9e*/ 	.byte	0x04
	.zero		1


	//   ....[47]....
        /*0ca0*/ 	.word	0x0000f6b0
        /*0ca4*/ 	.word	0x00000000
        /*0ca8*/ 	.word	0x00000000
        /*0cac*/ 	.short	0x0101
        /*0cae*/ 	.byte	0x3f
	.zero		1


	//   ....[48]....
        /*0cb0*/ 	.word	0x0000fd50
        /*0cb4*/ 	.word	0x00000006
        /*0cb8*/ 	.word	0x00000000
        /*0cbc*/ 	.short	0x0101
        /*0cbe*/ 	.byte	0x3f
	.zero		1


	//   ....[49]....
        /*0cc0*/ 	.word	0x00013880
        /*0cc4*/ 	.word	0x00000007
        /*0cc8*/ 	.word	0x00028840
        /*0ccc*/ 	.short	0x010a
        /*0cce*/ 	.byte	0x3f
	.zero		1


	//   ....[50]....
        /*0cd0*/ 	.word	0x00013fe0
        /*0cd4*/ 	.word	0x00000007
        /*0cd8*/ 	.word	0x00028830
        /*0cdc*/ 	.short	0x0107
        /*0cde*/ 	.byte	0x3f
	.zero		1


	//   ....[51]....
        /*0ce0*/ 	.word	0x000140a0
        /*0ce4*/ 	.word	0x00000007
        /*0ce8*/ 	.word	0x00028830
        /*0cec*/ 	.short	0x0101
        /*0cee*/ 	.byte	0x3f
	.zero		1


	//   ....[52]....
        /*0cf0*/ 	.word	0x00014b80
        /*0cf4*/ 	.word	0x00000016
        /*0cf8*/ 	.word	0x00028800
        /*0cfc*/ 	.short	0x0107
        /*0cfe*/ 	.byte	0x3f
	.zero		1


	//   ....[53]....
        /*0d00*/ 	.word	0x00014c90
        /*0d04*/ 	.word	0x00000016
        /*0d08*/ 	.word	0x00028800
        /*0d0c*/ 	.short	0x0101
        /*0d0e*/ 	.byte	0x3f
	.zero		1


	//   ....[54]....
        /*0d10*/ 	.word	0x00014cb0
        /*0d14*/ 	.word	0x00000016
        /*0d18*/ 	.word	0x00028820
        /*0d1c*/ 	.short	0x010a
        /*0d1e*/ 	.byte	0x3f
	.zero		1


	//   ....[55]....
        /*0d20*/ 	.word	0x00015030
        /*0d24*/ 	.word	0x00000006
        /*0d28*/ 	.word	0x00028840
        /*0d2c*/ 	.short	0x010a
        /*0d2e*/ 	.byte	0x3f
	.zero		1


	//   ....[56]....
        /*0d30*/ 	.word	0x00015530
        /*0d34*/ 	.word	0x00000006
        /*0d38*/ 	.word	0x00028830
        /*0d3c*/ 	.short	0x0107
        /*0d3e*/ 	.byte	0x3f
	.zero		1


	//   ....[57]....
        /*0d40*/ 	.word	0x000155e0
        /*0d44*/ 	.word	0x00000006
        /*0d48*/ 	.word	0x00028830
        /*0d4c*/ 	.short	0x0101
        /*0d4e*/ 	.byte	0x3f
	.zero		1


	//   ....[58]....
        /*0d50*/ 	.word	0x00015650
        /*0d54*/ 	.word	0x00000006
        /*0d58*/ 	.word	0x00028860
        /*0d5c*/ 	.short	0x010a
        /*0d5e*/ 	.byte	0x3f
	.zero		1


	//   ....[59]....
        /*0d60*/ 	.word	0x00015be0
        /*0d64*/ 	.word	0x00000006
        /*0d68*/ 	.word	0x00028850
        /*0d6c*/ 	.short	0x0107
        /*0d6e*/ 	.byte	0x3f
	.zero		1


	//   ....[60]....
        /*0d70*/ 	.word	0x00015d00
        /*0d74*/ 	.word	0x00000006
        /*0d78*/ 	.word	0x00028850
        /*0d7c*/ 	.short	0x0101
        /*0d7e*/ 	.byte	0x3f
	.zero		1


	//   ....[61]....
        /*0d80*/ 	.word	0x00015f00
        /*0d84*/ 	.word	0x00000000
        /*0d88*/ 	.word	0x00028860
        /*0d8c*/ 	.short	0x010a
        /*0d8e*/ 	.byte	0x3f
	.zero		1


	//   ....[62]....
        /*0d90*/ 	.word	0x00016430
        /*0d94*/ 	.word	0x00000000
        /*0d98*/ 	.word	0x00028850
        /*0d9c*/ 	.short	0x0107
        /*0d9e*/ 	.byte	0x3f
	.zero		1


	//   ....[63]....
        /*0da0*/ 	.word	0x000164e0
        /*0da4*/ 	.word	0x00000000
        /*0da8*/ 	.word	0x00028850
        /*0dac*/ 	.short	0x0101
        /*0dae*/ 	.byte	0x3f
	.zero		1


	//   ....[64]....
        /*0db0*/ 	.word	0x00017630
        /*0db4*/ 	.word	0x00000004
        /*0db8*/ 	.word	0x00028820
        /*0dbc*/ 	.short	0x010a
        /*0dbe*/ 	.byte	0x3f
	.zero		1


	//   ....[65]....
        /*0dc0*/ 	.word	0x000177d0
        /*0dc4*/ 	.word	0x00000005
        /*0dc8*/ 	.word	0x00028840
        /*0dcc*/ 	.short	0x010a
        /*0dce*/ 	.byte	0x3f
	.zero		1


	//   ....[66]....
        /*0dd0*/ 	.word	0x00017870
        /*0dd4*/ 	.word	0x00000019
        /*0dd8*/ 	.word	0x00028840
        /*0ddc*/ 	.short	0x010a
        /*0dde*/ 	.byte	0x3f
	.zero		1


	//   ....[67]....
        /*0de0*/ 	.word	0x000178b0
        /*0de4*/ 	.word	0x00000005
        /*0de8*/ 	.word	0x00028860
        /*0dec*/ 	.short	0x010a
        /*0dee*/ 	.byte	0x3f
	.zero		1


	//   ....[68]....
        /*0df0*/ 	.word	0x000178f0
        /*0df4*/ 	.word	0x00000019
        /*0df8*/ 	.word	0x00028860
        /*0dfc*/ 	.short	0x010a
        /*0dfe*/ 	.byte	0x3f
	.zero		1


	//   ....[69]....
        /*0e00*/ 	.word	0x00017960
        /*0e04*/ 	.word	0x00000003
        /*0e08*/ 	.word	0x00028800
        /*0e0c*/ 	.short	0x010a
        /*0e0e*/ 	.byte	0x3f
	.zero		1


	//   ....[70]....
        /*0e10*/ 	.word	0x000179b0
        /*0e14*/ 	.word	0x00000003
        /*0e18*/ 	.word	0x00028830
        /*0e1c*/ 	.short	0x010a
        /*0e1e*/ 	.byte	0x3f
	.zero		1


	//   ....[71]....
        /*0e20*/ 	.word	0x00017a10
        /*0e24*/ 	.word	0x00000005
        /*0e28*/ 	.word	0x00028830
        /*0e2c*/ 	.short	0x010a
        /*0e2e*/ 	.byte	0x3f
	.zero		1


	//   ....[72]....
        /*0e30*/ 	.word	0x00017a70
        /*0e34*/ 	.word	0x00000005
        /*0e38*/ 	.word	0x00028850
        /*0e3c*/ 	.short	0x010a
        /*0e3e*/ 	.byte	0x3f
	.zero		1


	//   ....[73]....
        /*0e40*/ 	.word	0x00017ad0
        /*0e44*/ 	.word	0x00000009
        /*0e48*/ 	.word	0x00028830
        /*0e4c*/ 	.short	0x010a
        /*0e4e*/ 	.byte	0x3f
	.zero		1


	//   ....[74]....
        /*0e50*/ 	.word	0x00017b30
        /*0e54*/ 	.word	0x00000009
        /*0e58*/ 	.word	0x00028850
        /*0e5c*/ 	.short	0x010a
        /*0e5e*/ 	.byte	0x3f
	.zero		1


	//   ....[75]....
        /*0e60*/ 	.word	0x00017b90
        /*0e64*/ 	.word	0x00000005
        /*0e68*/ 	.word	0x00028830
        /*0e6c*/ 	.short	0x010a
        /*0e6e*/ 	.byte	0x3f
	.zero		1


	//   ....[76]....
        /*0e70*/ 	.word	0x00017bf0
        /*0e74*/ 	.word	0x00000005
        /*0e78*/ 	.word	0x00028850
        /*0e7c*/ 	.short	0x010a
        /*0e7e*/ 	.byte	0x3f
	.zero		1


	//   ....[77]....
        /*0e80*/ 	.word	0x00017c50
        /*0e84*/ 	.word	0x00000006
        /*0e88*/ 	.word	0x00028850
        /*0e8c*/ 	.short	0x010a
        /*0e8e*/ 	.byte	0x3f
	.zero		1


	//   ....[78]....
        /*0e90*/ 	.word	0x00017d70
        /*0e94*/ 	.word	0x00000007
        /*0e98*/ 	.word	0x00028840
        /*0e9c*/ 	.short	0x010a
        /*0e9e*/ 	.byte	0x3f
	.zero		1


	//   ....[79]....
        /*0ea0*/ 	.word	0x000192f0
        /*0ea4*/ 	.word	0x00000016
        /*0ea8*/ 	.word	0x00028820
        /*0eac*/ 	.short	0x010a
        /*0eae*/ 	.byte	0x3f
	.zero		1


	//   ....[80]....
        /*0eb0*/ 	.word	0x00019340
        /*0eb4*/ 	.word	0x00000006
        /*0eb8*/ 	.word	0x00028840
        /*0ebc*/ 	.short	0x010a
        /*0ebe*/ 	.byte	0x3f
	.zero		1


	//   ....[81]....
        /*0ec0*/ 	.word	0x00019cc0
        /*0ec4*/ 	.word	0x00000006
        /*0ec8*/ 	.word	0x00028860
        /*0ecc*/ 	.short	0x010a
        /*0ece*/ 	.byte	0x3f
	.zero		1


	//   ....[82]....
        /*0ed0*/ 	.word	0x0001a730
        /*0ed4*/ 	.word	0x00000000
        /*0ed8*/ 	.word	0x00028860
        /*0edc*/ 	.short	0x010a
        /*0ede*/ 	.byte	0x3f
	.zero		1


	//   ....[83]....
        /*0ee0*/ 	.word	0x0001bb50
        /*0ee4*/ 	.word	0x00000004
        /*0ee8*/ 	.word	0x00028820
        /*0eec*/ 	.short	0x010a
        /*0eee*/ 	.byte	0x3f
	.zero		1


	//   ....[84]....
        /*0ef0*/ 	.word	0x0001bcf0
        /*0ef4*/ 	.word	0x00000005
        /*0ef8*/ 	.word	0x00028840
        /*0efc*/ 	.short	0x010a
        /*0efe*/ 	.byte	0x3f
	.zero		1


	//   ....[85]....
        /*0f00*/ 	.word	0x0001bd40
        /*0f04*/ 	.word	0x00000019
        /*0f08*/ 	.word	0x00028840
        /*0f0c*/ 	.short	0x010a
        /*0f0e*/ 	.byte	0x3f
	.zero		1


	//   ....[86]....
        /*0f10*/ 	.word	0x0001bd90
        /*0f14*/ 	.word	0x00000005
        /*0f18*/ 	.word	0x00028860
        /*0f1c*/ 	.short	0x010a
        /*0f1e*/ 	.byte	0x3f
	.zero		1


	//----- nvinfo : EIATTR_NUM_MBARRIERS
	.align		4
.L_971:
        /*0f20*/ 	.byte	0x03, 0x38
        /*0f22*/ 	.short	0x0016


	//----- nvinfo : EIATTR_EXIT_INSTR_OFFSETS
	.align		4
        /*0f24*/ 	.byte	0x04, 0x1c
        /*0f26*/ 	.short	(.L_973 - .L_972)


	//   ....[0]....
.L_972:
        /*0f28*/ 	.word	0x000009c0


	//   ....[1]....
        /*0f2c*/ 	.word	0x000112b0


	//   ....[2]....
        /*0f30*/ 	.word	0x00017940


	//----- nvinfo : EIATTR_MAX_THREADS
	.align		4
.L_973:
        /*0f34*/ 	.byte	0x04, 0x05
        /*0f36*/ 	.short	(.L_975 - .L_974)
.L_974:
        /*0f38*/ 	.word	0x00000180
        /*0f3c*/ 	.word	0x00000001
        /*0f40*/ 	.word	0x00000001


	//----- nvinfo : EIATTR_CRS_STACK_SIZE
	.align		4
.L_975:
        /*0f44*/ 	.byte	0x04, 0x1e
        /*0f46*/ 	.short	(.L_977 - .L_976)
.L_976:
        /*0f48*/ 	.word	0x00000000


	//----- nvinfo : EIATTR_CBANK_PARAM_SIZE
	.align		4
.L_977:
        /*0f4c*/ 	.byte	0x03, 0x19
        /*0f4e*/ 	.short	0x0af0


	//----- nvinfo : EIATTR_PARAM_CBANK
	.align		4
        /*0f50*/ 	.byte	0x04, 0x0a
        /*0f52*/ 	.short	(.L_979 - .L_978)
	.align		4
.L_978:
        /*0f54*/ 	.word	index@(.nv.constant0._ZN7cutlass13device_kernelIN5flash11enable_sm90INS1_16FlashAttnFwdSm90INS1_25CollectiveMainloopFwdSm90ILi2EN4cute5tupleIJNS5_1CILi1EEES8_S8_EEENS6_IJNS7_ILi128EEESA_SA_EEELi128ENS_10bfloat16_tEfNS_4arch4Sm90ELb0ELb1ELb0ELb1ELb1ELb0ELb0ELb1ELb1ELb1ELb1ELb0EEENS1_21CollectiveEpilogueFwdISB_S9_SC_SE_Li256ELb1ELb1ELb1ELb0EEENS1_36VarlenDynamicPersistentTileSchedulerILi128ELi128ELi256ELi128ELb1ELb1ELb1ELb1ELb0ELb1EEEEEEEEEvNT_6ParamsE)
        /*0f58*/ 	.short	0x0210
        /*0f5a*/ 	.short	0x0af0


	//----- nvinfo : EIATTR_SW_WAR
	.align		4
.L_979:
        /*0f5c*/ 	.byte	0x04, 0x36
        /*0f5e*/ 	.short	(.L_981 - .L_980)
.L_980:
        /*0f60*/ 	.word	0x00000008
.L_981:


//--------------------- .nv.info._ZN7cutlass13device_kernelIN5flash11enable_sm90INS1_16FlashAttnFwdSm90INS1_25CollectiveMainloopFwdSm90ILi2EN4cute5tupleIJNS5_1CILi1EEES8_S8_EEENS6_IJNS7_ILi128EEESA_SA_EEELi128ENS_10bfloat16_tEfNS_4arch4Sm90ELb0ELb1ELb0ELb1ELb1ELb1ELb0ELb1ELb1ELb1ELb1ELb0EEENS1_21CollectiveEpilogueFwdISB_S9_SC_SE_Li256ELb1ELb1ELb1ELb0EEENS1_36VarlenDynamicPersistentTileSchedulerILi128ELi128ELi256ELi128ELb1ELb1ELb1ELb1ELb0ELb1EEEEEEEEEvNT_6ParamsE --------------------------
	.section	.nv.info._ZN7cutlass13device_kernelIN5flash11enable_sm90INS1_16FlashAttnFwdSm90INS1_25CollectiveMainloopFwdSm90ILi2EN4cute5tupleIJNS5_1CILi1EEES8_S8_EEENS6_IJNS7_ILi128EEESA_SA_EEELi128ENS_10bfloat16_tEfNS_4arch4Sm90ELb0ELb1ELb0ELb1ELb1ELb1ELb0ELb1ELb1ELb1ELb1ELb0EEENS1_21CollectiveEpilogueFwdISB_S9_SC_SE_Li256ELb1ELb1ELb1ELb0EEENS1_36VarlenDynamicPersistentTileSchedulerILi128ELi128ELi256ELi128ELb1ELb1ELb1ELb1ELb0ELb1EEEEEEEEEvNT_6ParamsE,"",@"SHT_CUDA_INFO"
	.sectionflags	@""
	.align	4


	//----- nvinfo : EIATTR_CUDA_API_VERSION
	.align		4
        /*0000*/ 	.byte	0x04, 0x37
        /*0002*/ 	.short	(.L_983 - .L_982)
.L_982:
        /*0004*/ 	.word	0x00000082


	//----- nvinfo : EIATTR_KPARAM_INFO
	.align		4
.L_983:
        /*0008*/ 	.byte	0x04, 0x17
        /*000a*/ 	.short	(.L_985 - .L_984)
.L_984:
        /*000c*/ 	.word	0x00000000
        /*0010*/ 	.short	0x0000
        /*0012*/ 	.short	0x0070
        /*0014*/ 	.byte	0x00, 0xf0, 0x01, 0x2a


	//----- nvinfo : EIATTR_SPARSE_MMA_MASK
	.align		4
.L_985:
        /*0018*/ 	.byte	0x03, 0x50
        /*001a*/ 	.short	0x0000


	//----- nvinfo : EIATTR_MAXREG_COUNT
	.align		4
        /*001c*/ 	.byte	0x03, 0x1b
        /*001e*/ 	.short	0x00a8


	//----- nvinfo : EIATTR_NUM_BARRIERS
	.align		4
        /*0020*/ 	.byte	0x02, 0x4c
        /*0022*/ 	.byte	0x10
	.zero		1


	//----- nvinfo : EIATTR_EXTERNS
	.align		4
        /*0024*/ 	.byte	0x04, 0x0f
        /*0026*/ 	.short	(.L_987 - .L_986)


	//   ....[0]....
	.align		4
.L_986:
        /*0028*/ 	.word	index@(__assertfail)


	//----- nvinfo : EIATTR_ANNOTATIONS
	.align		4
.L_987:
        /*002c*/ 	.byte	0x04, 0x55
        /*002e*/ 	.short	(.L_989 - .L_988)


	//   ....[0]....
.L_988:
        /* <DEDUP_REMOVED lines=21> */


	//----- nvinfo : EIATTR_MERCURY_ISA_VERSION
	.align		4
.L_989:
        /*0170*/ 	.byte	0x03, 0x5f
        /*0172*/ 	.short	0x0101


	//----- nvinfo : EIATTR_UNUSED_LOAD_BYTE_OFFSET
	.align		4
        /*0174*/ 	.byte	0x04, 0x44
        /*0176*/ 	.short	(.L_991 - .L_990)


	//   ....[0]....
.L_990:
        /*0178*/ 	.word	0x00000a60
        /*017c*/ 	.word	0x0000fff0


	//   ....[1]....
        /*0180*/ 	.word	0x0001bca0
        /*0184*/ 	.word	0x0000fff0


	//----- nvinfo : EIATTR_INT_WARP_WIDE_INSTR_OFFSETS
	.align		4
.L_991:
        /*0188*/ 	.byte	0x04, 0x31
        /*018a*/ 	.short	(.L_993 - .L_992)


	//   ....[0]....
.L_992:
        /*018c*/ 	.word	0x00000130


	//   ....[1]....
        /*0190*/ 	.word	0x00000170


	//   ....[2]....
        /*0194*/ 	.word	0x000001e0


	//   ....[3]....
        /*0198*/ 	.word	0x00022230


	//   ....[4]....
        /*019c*/ 	.word	0x000222c0


	//   ....[5]....
        /*01a0*/ 	.word	0x00025120


	//   ....[6]....
        /*01a4*/ 	.word	0x000251b0


	//----- nvinfo : EIATTR_COOP_GROUP_MASK_REGIDS
	.align		4
.L_993:
        /*01a8*/ 	.byte	0x04, 0x29
        /*01aa*/ 	.short	(.L_995 - .L_994)


	//   ....[0]....
.L_994:
        /*01ac*/ 	.word	0xffffffff


	//   ....[1]....
        /*01b0*/ 	.word	0xffffffff


	//   ....[2]....
        /*01b4*/ 	.word	0xffffffff


	//   ....[3]....
        /*01b8*/ 	.word	0xffffffff


	//   ....[4]....
        /*01bc*/ 	.word	0xffffffff


	//   ....[5]....
        /*01c0*/ 	.word	0xffffffff


	//   ....[6]....
        /*01c4*/ 	.word	0xffffffff


	//   ....[7]....
        /*01c8*/ 	.word	0xffffffff


	//   ....[8]....
        /*01cc*/ 	.word	0xffffffff


	//   ....[9]....
        /*01d0*/ 	.word	0xffffffff


	//   ....[10]....
        /*01d4*/ 	.word	0xffffffff


	//   ....[11]....
        /*01d8*/ 	.word	0xffffffff


	//   ....[12]....
        /*01dc*/ 	.word	0xffffffff


	//   ....[13]....
        /*01e0*/ 	.word	0xffffffff


	//   ....[14]....
        /*01e4*/ 	.word	0xffffffff


	//   ....[15]....
        /*01e8*/ 	.word	0xffffffff


	//   ....[16]....
        /*01ec*/ 	.word	0xffffffff


	//   ....[17]....
        /*01f0*/ 	.word	0xffffffff


	//   ....[18]....
        /*01f4*/ 	.word	0xffffffff


	//   ....[19]....
        /*01f8*/ 	.word	0xffffffff


	//   ....[20]....
        /*01fc*/ 	.word	0xffffffff


	//   ....[21]....
        /*0200*/ 	.word	0xffffffff


	//   ....[22]....
        /*0204*/ 	.word	0xffffffff


	//   ....[23]....
        /*0208*/ 	.word	0xffffffff


	//   ....[24]....
        /*020c*/ 	.word	0xffffffff


	//   ....[25]....
        /*0210*/ 	.word	0xffffffff


	//   ....[26]....
        /*0214*/ 	.word	0xffffffff


	//   ....[27]....
        /*0218*/ 	.word	0xffffffff


	//   ....[28]....
        /*021c*/ 	.word	0xffffffff


	//   ....[29]....
        /*0220*/ 	.word	0xffffffff


	//   ....[30]....
        /*0224*/ 	.word	0xffffffff


	//   ....[31]....
        /*0228*/ 	.word	0xffffffff


	//   ....[32]....
        /*022c*/ 	.word	0xffffffff


	//   ....[33]....
        /*0230*/ 	.word	0xffffffff


	//   ....[34]....
        /*0234*/ 	.word	0xffffffff


	//   ....[35]....
        /*0238*/ 	.word	0xffffffff


	//   ....[36]....
        /*023c*/ 	.word	0xffffffff


	//   ....[37]....
        /*0240*/ 	.word	0xffffffff


	//   ....[38]....
        /*0244*/ 	.word	0xffffffff


	//   ....[39]....
        /*0248*/ 	.word	0xffffffff


	//   ....[40]....
        /*024c*/ 	.word	0xffffffff


	//   ....[41]....
        /*0250*/ 	.word	0xffffffff


	//   ....[42]....
        /*0254*/ 	.word	0xffffffff


	//   ....[43]....
        /*0258*/ 	.word	0xffffffff


	//   ....[44]....
        /*025c*/ 	.word	0xffffffff


	//   ....[45]....
        /*0260*/ 	.word	0xffffffff


	//   ....[46]....
        /*0264*/ 	.word	0xffffffff


	//   ....[47]....
        /*0268*/ 	.word	0xffffffff


	//   ....[48]....
        /*026c*/ 	.word	0xffffffff


	//   ....[49]....
        /*0270*/ 	.word	0xffffffff


	//   ....[50]....
        /*0274*/ 	.word	0xffffffff


	//   ....[51]....
        /*0278*/ 	.word	0xffffffff


	//   ....[52]....
        /*027c*/ 	.word	0xffffffff


	//   ....[53]....
        /*0280*/ 	.word	0xffffffff


	//   ....[54]....
        /*0284*/ 	.word	0xffffffff


	//   ....[55]....
        /*0288*/ 	.word	0xffffffff


	//   ....[56]....
        /*028c*/ 	.word	0xffffffff


	//   ....[57]....
        /*0290*/ 	.word	0xffffffff


	//   ....[58]....
        /*0294*/ 	.word	0xffffffff


	//   ....[59]....
        /*0298*/ 	.word	0xffffffff


	//   ....[60]....
        /*029c*/ 	.word	0xffffffff


	//   ....[61]....
        /*02a0*/ 	.word	0xffffffff


	//   ....[62]....
        /*02a4*/ 	.word	0xffffffff


	//   ....[63]....
        /*02a8*/ 	.word	0xffffffff


	//   ....[64]....
        /*02ac*/ 	.word	0xffffffff


	//   ....[65]....
        /*02b0*/ 	.word	0xffffffff


	//   ....[66]....
        /*02b4*/ 	.word	0xffffffff


	//   ....[67]....
        /*02b8*/ 	.word	0xffffffff


	//   ....[68]....
        /*02bc*/ 	.word	0xffffffff


	//   ....[69]....
        /*02c0*/ 	.word	0xffffffff


	//   ....[70]....
        /*02c4*/ 	.word	0xffffffff


	//   ....[71]....
        /*02c8*/ 	.word	0xffffffff


	//   ....[72]....
        /*02cc*/ 	.word	0xffffffff


	//   ....[73]....
        /*02d0*/ 	.word	0xffffffff


	//   ....[74]....
        /*02d4*/ 	.word	0xffffffff


	//   ....[75]....
        /*02d8*/ 	.word	0xffffffff


	//   ....[76]....
        /*02dc*/ 	.word	0xffffffff


	//   ....[77]....
        /*02e0*/ 	.word	0xffffffff


	//   ....[78]....
        /*02e4*/ 	.word	0xffffffff


	//   ....[79]....
        /*02e8*/ 	.word	0xffffffff


	//   ....[80]....
        /*02ec*/ 	.word	0xffffffff


	//   ....[81]....
        /*02f0*/ 	.word	0xffffffff


	//   ....[82]....
        /*02f4*/ 	.word	0xffffffff


	//   ....[83]....
        /*02f8*/ 	.word	0xffffffff


	//   ....[84]....
        /*02fc*/ 	.word	0xffffffff


	//   ....[85]....
        /*0300*/ 	.word	0xffffffff


	//   ....[86]....
        /*0304*/ 	.word	0xffffffff


	//   ....[87]....
        /*0308*/ 	.word	0xffffffff


	//   ....[88]....
        /*030c*/ 	.word	0xffffffff


	//   ....[89]....
        /*0310*/ 	.word	0xffffffff


	//   ....[90]....
        /*0314*/ 	.word	0xffffffff


	//   ....[91]....
        /*0318*/ 	.word	0xffffffff


	//   ....[92]....
        /*031c*/ 	.word	0xffffffff


	//   ....[93]....
        /*0320*/ 	.word	0xffffffff


	//   ....[94]....
        /*0324*/ 	.word	0xffffffff


	//   ....[95]....
        /*0328*/ 	.word	0xffffffff


	//   ....[96]....
        /*032c*/ 	.word	0xffffffff


	//   ....[97]....
        /*0330*/ 	.word	0xffffffff


	//   ....[98]....
        /*0334*/ 	.word	0xffffffff


	//   ....[99]....
        /*0338*/ 	.word	0xffffffff


	//   ....[100]....
        /*033c*/ 	.word	0xffffffff


	//   ....[101]....
        /*0340*/ 	.word	0xffffffff


	//   ....[102]....
        /*0344*/ 	.word	0xffffffff


	//   ....[103]....
        /*0348*/ 	.word	0xffffffff


	//   ....[104]....
        /*034c*/ 	.word	0xffffffff


	//   ....[105]....
        /*0350*/ 	.word	0xffffffff


	//   ....[106]....
        /*0354*/ 	.word	0xffffffff


	//   ....[107]....
        /*0358*/ 	.word	0xffffffff


	//   ....[108]....
        /*035c*/ 	.word	0xffffffff


	//   ....[109]....
        /*0360*/ 	.word	0xffffffff


	//   ....[110]....
        /*0364*/ 	.word	0xffffffff


	//   ....[111]....
        /*0368*/ 	.word	0xffffffff


	//   ....[112]....
        /*036c*/ 	.word	0xffffffff


	//   ....[113]....
        /*0370*/ 	.word	0xffffffff


	//   ....[114]....
        /*0374*/ 	.word	0xffffffff


	//   ....[115]....
        /*0378*/ 	.word	0xffffffff


	//   ....[116]....
        /*037c*/ 	.word	0xffffffff


	//   ....[117]....
        /*0380*/ 	.word	0xffffffff


	//   ....[118]....
        /*0384*/ 	.word	0xffffffff


	//   ....[119]....
        /*0388*/ 	.word	0xffffffff


	//   ....[120]....
        /*038c*/ 	.word	0xffffffff


	//   ....[121]....
        /*0390*/ 	.word	0xffffffff


	//   ....[122]....
        /*0394*/ 	.word	0xffffffff


	//   ....[123]....
        /*0398*/ 	.word	0xffffffff


	//   ....[124]....
        /*039c*/ 	.word	0xffffffff


	//   ....[125]....
        /*03a0*/ 	.word	0xffffffff


	//   ....[126]....
        /*03a4*/ 	.word	0xffffffff


	//   ....[127]....
        /*03a8*/ 	.word	0xffffffff


	//   ....[128]....
        /*03ac*/ 	.word	0xffffffff


	//   ....[129]....
        /*03b0*/ 	.word	0xffffffff


	//   ....[130]....
        /*03b4*/ 	.word	0xffffffff


	//   ....[131]....
        /*03b8*/ 	.word	0xffffffff


	//   ....[132]....
        /*03bc*/ 	.word	0xffffffff


	//   ....[133]....
        /*03c0*/ 	.word	0xffffffff


	//   ....[134]....
        /*03c4*/ 	.word	0xffffffff


	//   ....[135]....
        /*03c8*/ 	.word	0xffffffff


	//   ....[136]....
        /*03cc*/ 	.word	0xffffffff


	//   ....[137]....
        /*03d0*/ 	.word	0xffffffff


	//   ....[138]....
        /*03d4*/ 	.word	0xffffffff


	//   ....[139]....
        /*03d8*/ 	.word	0xffffffff


	//   ....[140]....
        /*03dc*/ 	.word	0xffffffff


	//   ....[141]....
        /*03e0*/ 	.word	0xffffffff


	//   ....[142]....
        /*03e4*/ 	.word	0xffffffff


	//   ....[143]....
        /*03e8*/ 	.word	0xffffffff


	//   ....[144]....
        /*03ec*/ 	.word	0xffffffff


	//   ....[145]....
        /*03f0*/ 	.word	0xffffffff


	//   ....[146]....
        /*03f4*/ 	.word	0xffffffff


	//   ....[147]....
        /*03f8*/ 	.word	0xffffffff


	//   ....[148]....
        /*03fc*/ 	.word	0xffffffff


	//   ....[149]....
        /*0400*/ 	.word	0xffffffff


	//   ....[150]....
        /*0404*/ 	.word	0xffffffff


	//   ....[151]....
        /*0408*/ 	.word	0xffffffff


	//   ....[152]....
        /*040c*/ 	.word	0xffffffff


	//   ....[153]....
        /*0410*/ 	.word	0xffffffff


	//   ....[154]....
        /*0414*/ 	.word	0xffffffff


	//   ....[155]....
        /*0418*/ 	.word	0xffffffff


	//   ....[156]....
        /*041c*/ 	.word	0xffffffff


	//   ....[157]....
        /*0420*/ 	.word	0xffffffff


	//   ....[158]....
        /*0424*/ 	.word	0xffffffff


	//   ....[159]....
        /*0428*/ 	.word	0xffffffff


	//   ....[160]....
        /*042c*/ 	.word	0xffffffff


	//   ....[161]....
        /*0430*/ 	.word	0xffffffff


	//   ....[162]....
        /*0434*/ 	.word	0xffffffff


	//   ....[163]....
        /*0438*/ 	.word	0xffffffff


	//   ....[164]....
        /*043c*/ 	.word	0xffffffff


	//   ....[165]....
        /*0440*/ 	.word	0xffffffff


	//   ....[166]....
        /*0444*/ 	.word	0xffffffff


	//   ....[167]....
        /*0448*/ 	.word	0xffffffff


	//   ....[168]....
        /*044c*/ 	.word	0xffffffff


	//   ....[169]....
        /*0450*/ 	.word	0xffffffff


	//   ....[170]....
        /*0454*/ 	.word	0xffffffff


	//   ....[171]....
        /*0458*/ 	.word	0xffffffff


	//   ....[172]....
        /*045c*/ 	.word	0xffffffff


	//   ....[173]....
        /*0460*/ 	.word	0xffffffff


	//   ....[174]....
        /*0464*/ 	.word	0xffffffff


	//   ....[175]....
        /*0468*/ 	.word	0xffffffff


	//   ....[176]....
        /*046c*/ 	.word	0xffffffff


	//   ....[177]....
        /*0470*/ 	.word	0xffffffff


	//   ....[178]....
        /*0474*/ 	.word	0xffffffff


	//   ....[179]....
        /*0478*/ 	.word	0xffffffff


	//   ....[180]....
        /*047c*/ 	.word	0xffffffff


	//   ....[181]....
        /*0480*/ 	.word	0xffffffff


	//   ....[182]....
        /*0484*/ 	.word	0xffffffff


	//   ....[183]....
        /*0488*/ 	.word	0xffffffff


	//   ....[184]....
        /*048c*/ 	.word	0xffffffff


	//   ....[185]....
        /*0490*/ 	.word	0xffffffff


	//   ....[186]....
        /*0494*/ 	.word	0xffffffff


	//   ....[187]....
        /*0498*/ 	.word	0xffffffff


	//   ....[188]....
        /*049c*/ 	.word	0xffffffff


	//   ....[189]....
        /*04a0*/ 	.word	0xffffffff


	//   ....[190]....
        /*04a4*/ 	.word	0xffffffff


	//   ....[191]....
        /*04a8*/ 	.word	0xffffffff


	//   ....[192]....
        /*04ac*/ 	.word	0xffffffff


	//   ....[193]....
        /*04b0*/ 	.word	0xffffffff


	//   ....[194]....
        /*04b4*/ 	.word	0xffffffff


	//   ....[195]....
        /*04b8*/ 	.word	0xffffffff


	//   ....[196]....
        /*04bc*/ 	.word	0xffffffff


	//   ....[197]....
        /*04c0*/ 	.word	0xffffffff


	//   ....[198]....
        /*04c4*/ 	.word	0xffffffff


	//   ....[199]....
        /*04c8*/ 	.word	0xffffffff


	//   ....[200]....
        /*04cc*/ 	.word	0xffffffff


	//   ....[201]....
        /*04d0*/ 	.word	0xffffffff


	//   ....[202]....
        /*04d4*/ 	.word	0xffffffff


	//   ....[203]....
        /*04d8*/ 	.word	0xffffffff


	//   ....[204]....
        /*04dc*/ 	.word	0xffffffff


	//   ....[205]....
        /*04e0*/ 	.word	0xffffffff


	//   ....[206]....
        /*04e4*/ 	.word	0xffffffff


	//   ....[207]....
        /*04e8*/ 	.word	0xffffffff


	//   ....[208]....
        /*04ec*/ 	.word	0xffffffff


	//   ....[209]....
        /*04f0*/ 	.word	0xffffffff


	//   ....[210]....
        /*04f4*/ 	.word	0xffffffff


	//   ....[211]....
        /*04f8*/ 	.word	0xffffffff


	//   ....[212]....
        /*04fc*/ 	.word	0xffffffff


	//   ....[213]....
        /*0500*/ 	.word	0xffffffff


	//   ....[214]....
        /*0504*/ 	.word	0xffffffff


	//   ....[215]....
        /*0508*/ 	.word	0xffffffff


	//   ....[216]....
        /*050c*/ 	.word	0xffffffff


	//   ....[217]....
        /*0510*/ 	.word	0xffffffff


	//   ....[218]....
        /*0514*/ 	.word	0xffffffff


	//   ....[219]....
        /*0518*/ 	.word	0xffffffff


	//   ....[220]....
        /*051c*/ 	.word	0xffffffff


	//   ....[221]....
        /*0520*/ 	.word	0xffffffff


	//   ....[222]....
        /*0524*/ 	.word	0xffffffff


	//   ....[223]....
        /*0528*/ 	.word	0xffffffff


	//   ....[224]....
        /*052c*/ 	.word	0xffffffff


	//   ....[225]....
        /*0530*/ 	.word	0xffffffff


	//   ....[226]....
        /*0534*/ 	.word	0xffffffff


	//   ....[227]....
        /*0538*/ 	.word	0xffffffff


	//   ....[228]....
        /*053c*/ 	.word	0xffffffff


	//   ....[229]....
        /*0540*/ 	.word	0xffffffff


	//   ....[230]....
        /*0544*/ 	.word	0xffffffff


	//   ....[231]....
        /*0548*/ 	.word	0xffffffff


	//   ....[232]....
        /*054c*/ 	.word	0xffffffff


	//   ....[233]....
        /*0550*/ 	.word	0xffffffff


	//   ....[234]....
        /*0554*/ 	.word	0xffffffff


	//   ....[235]....
        /*0558*/ 	.word	0xffffffff


	//   ....[236]....
        /*055c*/ 	.word	0xffffffff


	//   ....[237]....
        /*0560*/ 	.word	0xffffffff


	//   ....[238]....
        /*0564*/ 	.word	0xffffffff


	//   ....[239]....
        /*0568*/ 	.word	0x0500000f


	//   ....[240]....
        /*056c*/ 	.word	0x0500000f


	//   ....[241]....
        /*0570*/ 	.word	0x0500000f


	//   ....[242]....
        /*0574*/ 	.word	0x0500000f


	//   ....[243]....
        /*0578*/ 	.word	0x0500000f


	//   ....[244]....
        /*057c*/ 	.word	0x0500000f


	//   ....[245]....
        /*0580*/ 	.word	0x0500000f


	//   ....[246]....
        /*0584*/ 	.word	0x0500000f


	//   ....[247]....
        /*0588*/ 	.word	0x0500000f


	//   ....[248]....
        /*058c*/ 	.word	0x0500000f


	//   ....[249]....
        /*0590*/ 	.word	0x0500000f


	//   ....[250]....
        /*0594*/ 	.word	0x0500000f


	//   ....[251]....
        /*0598*/ 	.word	0x0500000f


	//   ....[252]....
        /*059c*/ 	.word	0x0500000f


	//   ....[253]....
        /*05a0*/ 	.word	0x0500000f


	//   ....[254]....
        /*05a4*/ 	.word	0x0500000f


	//   ....[255]....
        /*05a8*/ 	.word	0x0500000f


	//   ....[0]....
        /*05ac*/ 	.word	0x0500000f


	//   ....[1]....
        /*05b0*/ 	.word	0x0500000f


	//   ....[2]....
        /*05b4*/ 	.word	0x0500000f


	//   ....[3]....
        /*05b8*/ 	.word	0x0500000f


	//   ....[4]....
        /*05bc*/ 	.word	0x0500000f


	//   ....[5]....
        /*05c0*/ 	.word	0x0500000f


	//   ....[6]....
        /*05c4*/ 	.word	0x0500000f


	//   ....[7]....
        /*05c8*/ 	.word	0x0500000f


	//   ....[8]....
        /*05cc*/ 	.word	0x0500000f


	//   ....[9]....
        /*05d0*/ 	.word	0x0500000f


	//   ....[10]....
        /*05d4*/ 	.word	0x0500000f


	//   ....[11]....
        /*05d8*/ 	.word	0x0500000f


	//   ....[12]....
        /*05dc*/ 	.word	0x0500000f


	//   ....[13]....
        /*05e0*/ 	.word	0x0500000f


	//   ....[14]....
        /*05e4*/ 	.word	0x0500000f


	//   ....[15]....
        /*05e8*/ 	.word	0x0500000f


	//   ....[16]....
        /*05ec*/ 	.word	0x0500000f


	//   ....[17]....
        /*05f0*/ 	.word	0x0500000f


	//   ....[18]....
        /*05f4*/ 	.word	0x0500000f


	//   ....[19]....
        /*05f8*/ 	.word	0x0500000f


	//   ....[20]....
        /*05fc*/ 	.word	0x0500000f


	//   ....[21]....
        /*0600*/ 	.word	0x0500000f


	//   ....[22]....
        /*0604*/ 	.word	0x0500000f


	//   ....[23]....
        /*0608*/ 	.word	0x0500000f


	//   ....[24]....
        /*060c*/ 	.word	0x0500000f


	//   ....[25]....
        /*0610*/ 	.word	0x0500000f


	//   ....[26]....
        /*0614*/ 	.word	0x0500000f


	//   ....[27]....
        /*0618*/ 	.word	0x0500000f


	//   ....[28]....
        /*061c*/ 	.word	0x0500000f


	//   ....[29]....
        /*0620*/ 	.word	0x0500000f


	//   ....[30]....
        /*0624*/ 	.word	0x0500000f


	//   ....[31]....
        /*0628*/ 	.word	0x0500000f


	//   ....[32]....
        /*062c*/ 	.word	0x0500000f


	//   ....[33]....
        /*0630*/ 	.word	0x0500000f


	//   ....[34]....
        /*0634*/ 	.word	0x0500000f


	//   ....[35]....
        /*0638*/ 	.word	0x0500000f


	//   ....[36]....
        /*063c*/ 	.word	0x0500000f


	//   ....[37]....
        /*0640*/ 	.word	0x0500000f


	//   ....[38]....
        /*0644*/ 	.word	0x0500000f


	//   ....[39]....
        /*0648*/ 	.word	0x0500000f


	//   ....[40]....
        /*064c*/ 	.word	0x0500000f


	//   ....[41]....
        /*0650*/ 	.word	0x0500000f


	//   ....[42]....
        /*0654*/ 	.word	0x0500000f


	//   ....[43]....
        /*0658*/ 	.word	0x0500000f


	//   ....[44]....
        /*065c*/ 	.word	0x0500000f


	//   ....[45]....
        /*0660*/ 	.word	0x0500000f


	//   ....[46]....
        /*0664*/ 	.word	0x0500000f


	//   ....[47]....
        /*0668*/ 	.word	0x0500000f


	//   ....[48]....
        /*066c*/ 	.word	0x0500000f


	//   ....[49]....
        /*0670*/ 	.word	0x0500000f


	//   ....[50]....
        /*0674*/ 	.word	0x0500000f


	//   ....[51]....
        /*0678*/ 	.word	0x0500000f


	//   ....[52]....
        /*067c*/ 	.word	0x0500000f


	//   ....[53]....
        /*0680*/ 	.word	0x0500000f


	//   ....[54]....
        /*0684*/ 	.word	0x0500000f


	//   ....[55]....
        /*0688*/ 	.word	0x0500000f


	//   ....[56]....
        /*068c*/ 	.word	0x0500000f


	//   ....[57]....
        /*0690*/ 	.word	0x0500000f


	//   ....[58]....
        /*0694*/ 	.word	0x0500000f


	//   ....[59]....
        /*0698*/ 	.word	0x0500000f


	//   ....[60]....
        /*069c*/ 	.word	0x0500000f


	//   ....[61]....
        /*06a0*/ 	.word	0x0500000f


	//   ....[62]....
        /*06a4*/ 	.word	0x0500000f


	//   ....[63]....
        /*06a8*/ 	.word	0x0500000f


	//   ....[64]....
        /*06ac*/ 	.word	0x0500000f


	//   ....[65]....
        /*06b0*/ 	.word	0x0500000f


	//   ....[66]....
        /*06b4*/ 	.word	0x0500000f


	//   ....[67]....
        /*06b8*/ 	.word	0x0500000f


	//   ....[68]....
        /*06bc*/ 	.word	0x0500000f


	//   ....[69]....
        /*06c0*/ 	.word	0x0500000f


	//   ....[70]....
        /*06c4*/ 	.word	0x0500000f


	//   ....[71]....
        /*06c8*/ 	.word	0x0500000f


	//   ....[72]....
        /*06cc*/ 	.word	0x0500000f


	//   ....[73]....
        /*06d0*/ 	.word	0x0500000f


	//   ....[74]....
        /*06d4*/ 	.word	0x0500000f


	//   ....[75]....
        /*06d8*/ 	.word	0x0500000f


	//   ....[76]....
        /*06dc*/ 	.word	0x0500000f


	//   ....[77]....
        /*06e0*/ 	.word	0x0500000f


	//   ....[78]....
        /*06e4*/ 	.word	0x0500000f


	//   ....[79]....
        /*06e8*/ 	.word	0x0500000f


	//   ....[80]....
        /*06ec*/ 	.word	0x0500000f


	//   ....[81]....
        /*06f0*/ 	.word	0x0500000f


	//   ....[82]....
        /*06f4*/ 	.word	0x0500000f


	//   ....[83]....
        /*06f8*/ 	.word	0x0500000f


	//   ....[84]....
        /*06fc*/ 	.word	0x0500000f


	//   ....[85]....
        /*0700*/ 	.word	0x0500000f


	//   ....[86]....
        /*0704*/ 	.word	0x0500000f


	//   ....[87]....
        /*0708*/ 	.word	0x0500000f


	//   ....[88]....
        /*070c*/ 	.word	0x0500000f


	//   ....[89]....
        /*0710*/ 	.word	0x0500000f


	//   ....[90]....
        /*0714*/ 	.word	0x0500000f


	//   ....[91]....
        /*0718*/ 	.word	0x0500000f


	//   ....[92]....
        /*071c*/ 	.word	0x0500000f


	//   ....[93]....
        /*0720*/ 	.word	0x0500000f


	//   ....[94]....
        /*0724*/ 	.word	0x0500000f


	//   ....[95]....
        /*0728*/ 	.word	0x0500000f


	//   ....[96]....
        /*072c*/ 	.word	0x0500000f


	//   ....[97]....
        /*0730*/ 	.word	0x0500000f


	//   ....[98]....
        /*0734*/ 	.word	0x0500000f


	//   ....[99]....
        /*0738*/ 	.word	0x0500000f


	//   ....[100]....
        /*073c*/ 	.word	0x0500000f


	//   ....[101]....
        /*0740*/ 	.word	0x0500000f


	//   ....[102]....
        /*0744*/ 	.word	0x0500000f


	//   ....[103]....
        /*0748*/ 	.word	0x0500000f


	//   ....[104]....
        /*074c*/ 	.word	0x0500000f


	//   ....[105]....
        /*0750*/ 	.word	0x0500000f


	//   ....[106]....
        /*0754*/ 	.word	0x0500000f


	//   ....[107]....
        /*0758*/ 	.word	0x0500000f


	//   ....[108]....
        /*075c*/ 	.word	0x0500000f


	//   ....[109]....
        /*0760*/ 	.word	0x0500000f


	//   ....[110]....
        /*0764*/ 	.word	0x0500000f


	//   ....[111]....
        /*0768*/ 	.word	0x0500000f


	//   ....[112]....
        /*076c*/ 	.word	0x0500000f


	//   ....[113]....
        /*0770*/ 	.word	0x0500000f


	//   ....[114]....
        /*0774*/ 	.word	0x0500000f


	//   ....[115]....
        /*0778*/ 	.word	0x0500000f


	//   ....[116]....
        /*077c*/ 	.word	0x0500000f


	//   ....[117]....
        /*0780*/ 	.word	0x0500000f


	//   ....[118]....
        /*0784*/ 	.word	0x0500000f


	//   ....[119]....
        /*0788*/ 	.word	0x0500000f


	//   ....[120]....
        /*078c*/ 	.word	0x0500000f


	//   ....[121]....
        /*0790*/ 	.word	0x0500000f


	//   ....[122]....
        /*0794*/ 	.word	0x0500000f


	//   ....[123]....
        /*0798*/ 	.word	0x0500000f


	//   ....[124]....
        /*079c*/ 	.word	0x0500000f


	//   ....[125]....
        /*07a0*/ 	.word	0x0500000f


	//   ....[126]....
        /*07a4*/ 	.word	0x0500000f


	//   ....[127]....
        /*07a8*/ 	.word	0x0500000f


	//   ....[128]....
        /*07ac*/ 	.word	0x0500000f


	//   ....[129]....
        /*07b0*/ 	.word	0x0500000f


	//   ....[130]....
        /*07b4*/ 	.word	0x0500000f


	//   ....[131]....
        /*07b8*/ 	.word	0x0500000f


	//   ....[132]....
        /*07bc*/ 	.word	0x0500000f


	//   ....[133]....
        /*07c0*/ 	.word	0x0500000f


	//   ....[134]....
        /*07c4*/ 	.word	0x0500000f


	//   ....[135]....
        /*07c8*/ 	.word	0x0500000f


	//   ....[136]....
        /*07cc*/ 	.word	0x0500000f


	//   ....[137]....
        /*07d0*/ 	.word	0x0500000f


	//   ....[138]....
        /*07d4*/ 	.word	0x0500000f


	//   ....[139]....
        /*07d8*/ 	.word	0x0500000f


	//   ....[140]....
        /*07dc*/ 	.word	0x0500000f


	//   ....[141]....
        /*07e0*/ 	.word	0x0500000f


	//   ....[142]....
        /*07e4*/ 	.word	0x0500000f


	//   ....[143]....
        /*07e8*/ 	.word	0x0500000f


	//   ....[144]....
        /*07ec*/ 	.word	0x0500000f


	//   ....[145]....
        /*07f0*/ 	.word	0x0500000f


	//   ....[146]....
        /*07f4*/ 	.word	0x0500000f


	//   ....[147]....
        /*07f8*/ 	.word	0x0500000f


	//   ....[148]....
        /*07fc*/ 	.word	0x0500000f


	//   ....[149]....
        /*0800*/ 	.word	0x0500000f


	//   ....[150]....
        /*0804*/ 	.word	0x0500000f


	//   ....[151]....
        /*0808*/ 	.word	0x0500000f


	//   ....[152]....
        /*080c*/ 	.word	0x0500000f


	//   ....[153]....
        /*0810*/ 	.word	0x0500000f


	//   ....[154]....
        /*0814*/ 	.word	0x0500000f


	//   ....[155]....
        /*0818*/ 	.word	0x0500000f


	//   ....[156]....
        /*081c*/ 	.word	0x0500000f


	//   ....[157]....
        /*0820*/ 	.word	0x0500000f


	//   ....[158]....
        /*0824*/ 	.word	0x0500000f


	//   ....[159]....
        /*0828*/ 	.word	0x0500000f


	//   ....[160]....
        /*082c*/ 	.word	0x0500000f


	//----- nvinfo : EIATTR_COOP_GROUP_INSTR_OFFSETS
	.align		4
.L_995:
        /*0830*/ 	.byte	0x04, 0x28
        /*0832*/ 	.short	(.L_997 - .L_996)


	//   ....[0]....
.L_996:
        /*0834*/ 	.word	0x00000070


	//   ....[1]....
        /*0838*/ 	.word	0x00000140


	//   ....[2]....
        /*083c*/ 	.word	0x00000190


	//   ....[3]....
        /*0840*/ 	.word	0x000003c0


	//   ....[4]....
        /*0844*/ 	.word	0x00000520


	//   ....[5]....
        /*0848*/ 	.word	0x00000640


	//   ....[6]....
        /*084c*/ 	.word	0x000007a0


	//   ....[7]....
        /*0850*/ 	.word	0x00003850


	//   ....[8]....
        /*0854*/ 	.word	0x00003860


	//   ....[9]....
        /*0858*/ 	.word	0x00003fd0


	//   ....[10]....
        /*085c*/ 	.word	0x00003fe0


	//   ....[11]....
        /*0860*/ 	.word	0x00004750


	//   ....[12]....
        /*0864*/ 	.word	0x00004760


	//   ....[13]....
        /*0868*/ 	.word	0x00004ec0


	//   ....[14]....
        /*086c*/ 	.word	0x00004ed0


	//   ....[15]....
        /*0870*/ 	.word	0x00006050


	//   ....[16]....
        /*0874*/ 	.word	0x00006060


	//   ....[17]....
        /*0878*/ 	.word	0x00006840


	//   ....[18]....
        /*087c*/ 	.word	0x00006850


	//   ....[19]....
        /*0880*/ 	.word	0x00007060


	//   ....[20]....
        /*0884*/ 	.word	0x00007070


	//   ....[21]....
        /*0888*/ 	.word	0x00007850


	//   ....[22]....
        /*088c*/ 	.word	0x00007860


	//   ....[23]....
        /*0890*/ 	.word	0x00008270


	//   ....[24]....
        /*0894*/ 	.word	0x00008280


	//   ....[25]....
        /*0898*/ 	.word	0x00008390


	//   ....[26]....
        /*089c*/ 	.word	0x000083a0


	//   ....[27]....
        /*08a0*/ 	.word	0x000084c0


	//   ....[28]....
        /*08a4*/ 	.word	0x000084d0


	//   ....[29]....
        /*08a8*/ 	.word	0x000085f0


	//   ....[30]....
        /*08ac*/ 	.word	0x00008600


	//   ....[31]....
        /*08b0*/ 	.word	0x00008980


	//   ....[32]....
        /*08b4*/ 	.word	0x000089a0


	//   ....[33]....
        /*08b8*/ 	.word	0x00008a80


	//   ....[34]....
        /*08bc*/ 	.word	0x00008aa0


	//   ....[35]....
        /*08c0*/ 	.word	0x00008b80


	//   ....[36]....
        /*08c4*/ 	.word	0x00008ba0


	//   ....[37]....
        /*08c8*/ 	.word	0x00008c80


	//   ....[38]....
        /*08cc*/ 	.word	0x00008ca0


	//   ....[39]....
        /*08d0*/ 	.word	0x00009810


	//   ....[40]....
        /*08d4*/ 	.word	0x00009f30


	//   ....[41]....
        /*08d8*/ 	.word	0x00009f40


	//   ....[42]....
        /*08dc*/ 	.word	0x00009f50


	//   ....[43]....
        /*08e0*/ 	.word	0x00009f60


	//   ....[44]....
        /*08e4*/ 	.word	0x0000a2a0


	//   ....[45]....
        /*08e8*/ 	.word	0x0000a2b0


	//   ....[46]....
        /*08ec*/ 	.word	0x0000a2c0


	//   ....[47]....
        /*08f0*/ 	.word	0x0000a2d0


	//   ....[48]....
        /*08f4*/ 	.word	0x0000a5f0


	//   ....[49]....
        /*08f8*/ 	.word	0x0000a600


	//   ....[50]....
        /*08fc*/ 	.word	0x0000a610


	//   ....[51]....
        /*0900*/ 	.word	0x0000a620


	//   ....[52]....
        /*0904*/ 	.word	0x0000a960


	//   ....[53]....
        /*0908*/ 	.word	0x0000a970


	//   ....[54]....
        /*090c*/ 	.word	0x0000a980


	//   ....[55]....
        /*0910*/ 	.word	0x0000a990


	//   ....[56]....
        /*0914*/ 	.word	0x0000c8c0


	//   ....[57]....
        /*0918*/ 	.word	0x0000c8e0


	//   ....[58]....
        /*091c*/ 	.word	0x0000c8f0


	//   ....[59]....
        /*0920*/ 	.word	0x0000c900


	//   ....[60]....
        /*0924*/ 	.word	0x0000ca10


	//   ....[61]....
        /*0928*/ 	.word	0x0000ca60


	//   ....[62]....
        /*092c*/ 	.word	0x0000ca90


	//   ....[63]....
        /*0930*/ 	.word	0x0000cad0


	//   ....[64]....
        /*0934*/ 	.word	0x0000ce50


	//   ....[65]....
        /*0938*/ 	.word	0x0000ce70


	//   ....[66]....
        /*093c*/ 	.word	0x0000ce90


	//   ....[67]....
        /*0940*/ 	.word	0x0000cea0


	//   ....[68]....
        /*0944*/ 	.word	0x0000cf70


	//   ....[69]....
        /*0948*/ 	.word	0x0000cf90


	//   ....[70]....
        /*094c*/ 	.word	0x0000cfa0


	//   ....[71]....
        /*0950*/ 	.word	0x0000d020


	//   ....[72]....
        /*0954*/ 	.word	0x0000f750


	//   ....[73]....
        /*0958*/ 	.word	0x0000f960


	//   ....[74]....
        /*095c*/ 	.word	0x000109a0


	//   ....[75]....
        /*0960*/ 	.word	0x00010ab0


	//   ....[76]....
        /*0964*/ 	.word	0x000113d0


	//   ....[77]....
        /*0968*/ 	.word	0x00011430


	//   ....[78]....
        /*096c*/ 	.word	0x00012f20


	//   ....[79]....
        /*0970*/ 	.word	0x00013140


	//   ....[80]....
        /*0974*/ 	.word	0x00013de0


	//   ....[81]....
        /*0978*/ 	.word	0x00013f40


	//   ....[82]....
        /*097c*/ 	.word	0x000145f0


	//   ....[83]....
        /*0980*/ 	.word	0x00014670


	//   ....[84]....
        /*0984*/ 	.word	0x00016910


	//   ....[85]....
        /*0988*/ 	.word	0x00016920


	//   ....[86]....
        /*098c*/ 	.word	0x00016950


	//   ....[87]....
        /*0990*/ 	.word	0x00016960


	//   ....[88]....
        /*0994*/ 	.word	0x00018920


	//   ....[89]....
        /*0998*/ 	.word	0x00018b40


	//   ....[90]....
        /*099c*/ 	.word	0x000197e0


	//   ....[91]....
        /*09a0*/ 	.word	0x00019940


	//   ....[92]....
        /*09a4*/ 	.word	0x0001a000


	//   ....[93]....
        /*09a8*/ 	.word	0x0001a060


	//   ....[94]....
        /*09ac*/ 	.word	0x0001b290


	//   ....[95]....
        /*09b0*/ 	.word	0x0001b5e0


	//   ....[96]....
        /*09b4*/ 	.word	0x0001b5f0


	//   ....[97]....
        /*09b8*/ 	.word	0x0001b620


	//   ....[98]....
        /*09bc*/ 	.word	0x0001c750


	//   ....[99]....
        /*09c0*/ 	.word	0x0001c770


	//   ....[100]....
        /*09c4*/ 	.word	0x0001c780


	//   ....[101]....
        /*09c8*/ 	.word	0x0001c790


	//   ....[102]....
        /*09cc*/ 	.word	0x0001ce60


	//   ....[103]....
        /*09d0*/ 	.word	0x0001ce70


	//   ....[104]....
        /*09d4*/ 	.word	0x0001cf70


	//   ....[105]....
        /*09d8*/ 	.word	0x0001cf80


	//   ....[106]....
        /*09dc*/ 	.word	0x0001d090


	//   ....[107]....
        /*09e0*/ 	.word	0x0001d0a0


	//   ....[108]....
        /*09e4*/ 	.word	0x0001d1b0


	//   ....[109]....
        /*09e8*/ 	.word	0x0001d1c0


	//   ....[110]....
        /*09ec*/ 	.word	0x0001d670


	//   ....[111]....
        /*09f0*/ 	.word	0x0001d680


	//   ....[112]....
        /*09f4*/ 	.word	0x0001dbb0


	//   ....[113]....
        /*09f8*/ 	.word	0x0001dbc0


	//   ....[114]....
        /*09fc*/ 	.word	0x0001e890


	//   ....[115]....
        /*0a00*/ 	.word	0x0001e8a0


	//   ....[116]....
        /*0a04*/ 	.word	0x0001e9b0


	//   ....[117]....
        /*0a08*/ 	.word	0x0001e9c0


	//   ....[118]....
        /*0a0c*/ 	.word	0x0001ead0


	//   ....[119]....
        /*0a10*/ 	.word	0x0001eae0


	//   ....[120]....
        /*0a14*/ 	.word	0x0001ebf0


	//   ....[121]....
        /*0a18*/ 	.word	0x0001ec00


	//   ....[122]....
        /*0a1c*/ 	.word	0x0001ed70


	//   ....[123]....
        /*0a20*/ 	.word	0x0001ef60


	//   ....[124]....
        /*0a24*/ 	.word	0x0001ef90


	//   ....[125]....
        /*0a28*/ 	.word	0x0001efc0


	//   ....[126]....
        /*0a2c*/ 	.word	0x0001eff0


	//   ....[127]....
        /*0a30*/ 	.word	0x0001f020


	//   ....[128]....
        /*0a34*/ 	.word	0x0001f050


	//   ....[129]....
        /*0a38*/ 	.word	0x0001f1e0


	//   ....[130]....
        /*0a3c*/ 	.word	0x0001f210


	//   ....[131]....
        /*0a40*/ 	.word	0x0001f240


	//   ....[132]....
        /*0a44*/ 	.word	0x0001f270


	//   ....[133]....
        /*0a48*/ 	.word	0x0001f2a0


	//   ....[134]....
        /*0a4c*/ 	.word	0x0001f2d0


	//   ....[135]....
        /*0a50*/ 	.word	0x0001f360


	//   ....[136]....
        /*0a54*/ 	.word	0x0001f390


	//   ....[137]....
        /*0a58*/ 	.word	0x0001f3a0


	//   ....[138]....
        /*0a5c*/ 	.word	0x0001f3e0


	//   ....[139]....
        /*0a60*/ 	.word	0x00020b50


	//   ....[140]....
        /*0a64*/ 	.word	0x00022d20


	//   ....[141]....
        /*0a68*/ 	.word	0x00022d40


	//   ....[142]....
        /*0a6c*/ 	.word	0x00022de0


	//   ....[143]....
        /*0a70*/ 	.word	0x00022e00


	//   ....[144]....
        /*0a74*/ 	.word	0x00022e90


	//   ....[145]....
        /*0a78*/ 	.word	0x00022eb0


	//   ....[146]....
        /*0a7c*/ 	.word	0x00022f40


	//   ....[147]....
        /*0a80*/ 	.word	0x00022f60


	//   ....[148]....
        /*0a84*/ 	.word	0x00022ff0


	//   ....[149]....
        /*0a88*/ 	.word	0x00023010


	//   ....[150]....
        /*0a8c*/ 	.word	0x000230a0


	//   ....[151]....
        /*0a90*/ 	.word	0x000230c0


	//   ....[152]....
        /*0a94*/ 	.word	0x00023150


	//   ....[153]....
        /*0a98*/ 	.word	0x00023170


	//   ....[154]....
        /*0a9c*/ 	.word	0x00023180


	//   ....[155]....
        /*0aa0*/ 	.word	0x00023200


	//   ....[156]....
        /*0aa4*/ 	.word	0x00023960


	//   ....[157]....
        /*0aa8*/ 	.word	0x00023990


	//   ....[158]....
        /*0aac*/ 	.word	0x000239f0


	//   ....[159]....
        /*0ab0*/ 	.word	0x00023a40


	//   ....[160]....
        /*0ab4*/ 	.word	0x00023a90


	//   ....[161]....
        /*0ab8*/ 	.word	0x00023ae0


	//   ....[162]....
        /*0abc*/ 	.word	0x00023b30


	//   ....[163]....
        /*0ac0*/ 	.word	0x00023b80


	//   ....[164]....
        /*0ac4*/ 	.word	0x00023bd0


	//   ....[165]....
        /*0ac8*/ 	.word	0x00023c20


	//   ....[166]....
        /*0acc*/ 	.word	0x00023c70


	//   ....[167]....
        /*0ad0*/ 	.word	0x00023cc0


	//   ....[168]....
        /*0ad4*/ 	.word	0x00023d10


	//   ....[169]....
        /*0ad8*/ 	.word	0x00023d50


	//   ....[170]....
        /*0adc*/ 	.word	0x00023d70


	//   ....[171]....
        /*0ae0*/ 	.word	0x00023db0


	//   ....[172]....
        /*0ae4*/ 	.word	0x000244f0


	//   ....[173]....
        /*0ae8*/ 	.word	0x00024520


	//   ....[174]....
        /*0aec*/ 	.word	0x00024580


	//   ....[175]....
        /*0af0*/ 	.word	0x00024590


	//   ....[176]....
        /*0af4*/ 	.word	0x000245e0


	//   ....[177]....
        /*0af8*/ 	.word	0x000245f0


	//   ....[178]....
        /*0afc*/ 	.word	0x00024640


	//   ....[179]....
        /*0b00*/ 	.word	0x00024650


	//   ....[180]....
        /*0b04*/ 	.word	0x000246a0


	//   ....[181]....
        /*0b08*/ 	.word	0x000246b0


	//   ....[182]....
        /*0b0c*/ 	.word	0x00024700


	//   ....[183]....
        /*0b10*/ 	.word	0x00024710


	//   ....[184]....
        /*0b14*/ 	.word	0x00024760


	//   ....[185]....
        /*0b18*/ 	.word	0x00024770


	//   ....[186]....
        /*0b1c*/ 	.word	0x00024780


	//   ....[187]....
        /*0b20*/ 	.word	0x000247d0


	//   ....[188]....
        /*0b24*/ 	.word	0x00024a30


	//   ....[189]....
        /*0b28*/ 	.word	0x00024a50


	//   ....[190]....
        /*0b2c*/ 	.word	0x00024a60


	//   ....[191]....
        /*0b30*/ 	.word	0x00024ad0


	//   ....[192]....
        /*0b34*/ 	.word	0x00024ae0


	//   ....[193]....
        /*0b38*/ 	.word	0x00024b50


	//   ....[194]....
        /*0b3c*/ 	.word	0x00024b60


	//   ....[195]....
        /*0b40*/ 	.word	0x00024bd0


	//   ....[196]....
        /*0b44*/ 	.word	0x00024be0


	//   ....[197]....
        /*0b48*/ 	.word	0x00024c50


	//   ....[198]....
        /*0b4c*/ 	.word	0x00024c60


	//   ....[199]....
        /*0b50*/ 	.word	0x00024cd0


	//   ....[200]....
        /*0b54*/ 	.word	0x00024ce0


	//   ....[201]....
        /*0b58*/ 	.word	0x00024d50


	//   ....[202]....
        /*0b5c*/ 	.word	0x00024d60


	//   ....[203]....
        /*0b60*/ 	.word	0x00024d70


	//   ....[204]....
        /*0b64*/ 	.word	0x00025300


	//   ....[205]....
        /*0b68*/ 	.word	0x00025340


	//   ....[206]....
        /*0b6c*/ 	.word	0x00025380


	//   ....[207]....
        /*0b70*/ 	.word	0x000253a0


	//   ....[208]....
        /*0b74*/ 	.word	0x000253b0


	//   ....[209]....
        /*0b78*/ 	.word	0x000253d0


	//   ....[210]....
        /*0b7c*/ 	.word	0x00025440


	//   ....[211]....
        /*0b80*/ 	.word	0x00025460


	//   ....[212]....
        /*0b84*/ 	.word	0x000254c0


	//   ....[213]....
        /*0b88*/ 	.word	0x000254e0


	//   ....[214]....
        /*0b8c*/ 	.word	0x00025540


	//   ....[215]....
        /*0b90*/ 	.word	0x00025560


	//   ....[216]....
        /*0b94*/ 	.word	0x000255c0


	//   ....[217]....
        /*0b98*/ 	.word	0x000255e0


	//   ....[218]....
        /*0b9c*/ 	.word	0x00025630


	//   ....[219]....
        /*0ba0*/ 	.word	0x00025650


	//   ....[220]....
        /*0ba4*/ 	.word	0x00025a90


	//   ....[221]....
        /*0ba8*/ 	.word	0x00025ac0


	//   ....[222]....
        /*0bac*/ 	.word	0x00025b20


	//   ....[223]....
        /*0bb0*/ 	.word	0x00025b50


	//   ....[224]....
        /*0bb4*/ 	.word	0x00025b80


	//   ....[225]....
        /*0bb8*/ 	.word	0x00025bb0


	//   ....[226]....
        /*0bbc*/ 	.word	0x00025be0


	//   ....[227]....
        /*0bc0*/ 	.word	0x00025c10


	//   ....[228]....
        /*0bc4*/ 	.word	0x00025db0


	//   ....[229]....
        /*0bc8*/ 	.word	0x00025de0


	//   ....[230]....
        /*0bcc*/ 	.word	0x00025e10


	//   ....[231]....
        /*0bd0*/ 	.word	0x00025e40


	//   ....[232]....
        /*0bd4*/ 	.word	0x00025e70


	//   ....[233]....
        /*0bd8*/ 	.word	0x00025ea0


	//   ....[234]....
        /*0bdc*/ 	.word	0x00025f60


	//   ....[235]....
        /*0be0*/ 	.word	0x00025f80


	//   ....[236]....
        /*0be4*/ 	.word	0x00025fa0


	//   ....[237]....
        /*0be8*/ 	.word	0x00026000


	//   ....[238]....
        /*0bec*/ 	.word	0x00026a20


	//   ....[239]....
        /*0bf0*/ 	.word	0x00026d40


	//   ....[240]....
        /*0bf4*/ 	.word	0x00026dd0


	//   ....[241]....
        /*0bf8*/ 	.word	0x00026e70


	//   ....[242]....
        /*0bfc*/ 	.word	0x00026f00


	//   ....[243]....
        /*0c00*/ 	.word	0x00026fa0


	//   ....[244]....
        /*0c04*/ 	.word	0x00027030


	//   ....[245]....
        /*0c08*/ 	.word	0x000270d0


	//   ....[246]....
        /*0c0c*/ 	.word	0x00027160


	//   ....[247]....
        /*0c10*/ 	.word	0x00027250


	//   ....[248]....
        /*0c14*/ 	.word	0x000272e0


	//   ....[249]....
        /*0c18*/ 	.word	0x00027380


	//   ....[250]....
        /*0c1c*/ 	.word	0x00027410


	//   ....[251]....
        /*0c20*/ 	.word	0x000274b0


	//   ....[252]....
        /*0c24*/ 	.word	0x00027540


	//   ....[253]....
        /*0c28*/ 	.word	0x000275e0


	//   ....[254]....
        /*0c2c*/ 	.word	0x00027670


	//   ....[255]....
        /*0c30*/ 	.word	0x00027760


	//   ....[0]....
        /*0c34*/ 	.word	0x000277f0


	//   ....[1]....
        /*0c38*/ 	.word	0x00027880


	//   ....[2]....
        /*0c3c*/ 	.word	0x00027910


	//   ....[3]....
        /*0c40*/ 	.word	0x000279a0


	//   ....[4]....
        /*0c44*/ 	.word	0x00027a30


	//   ....[5]....
        /*0c48*/ 	.word	0x00027ac0


	//   ....[6]....
        /*0c4c*/ 	.word	0x00027b50


	//   ....[7]....
        /*0c50*/ 	.word	0x00027c30


	//   ....[8]....
        /*0c54*/ 	.word	0x00027ce0


	//   ....[9]....
        /*0c58*/ 	.word	0x00027d70


	//   ....[10]....
        /*0c5c*/ 	.word	0x00027dc0


	//   ....[11]....
        /*0c60*/ 	.word	0x00027e10


	//   ....[12]....
        /*0c64*/ 	.word	0x00027ea0


	//   ....[13]....
        /*0c68*/ 	.word	0x00027f30


	//   ....[14]....
        /*0c6c*/ 	.word	0x00027f80


	//   ....[15]....
        /*0c70*/ 	.word	0x00027fd0


	//   ....[16]....
        /*0c74*/ 	.word	0x00028060


	//   ....[17]....
        /*0c78*/ 	.word	0x000280f0


	//   ....[18]....
        /*0c7c*/ 	.word	0x00028140


	//   ....[19]....
        /*0c80*/ 	.word	0x00028190


	//   ....[20]....
        /*0c84*/ 	.word	0x00028220


	//   ....[21]....
        /*0c88*/ 	.word	0x000282b0


	//   ....[22]....
        /*0c8c*/ 	.word	0x00028300


	//   ....[23]....
        /*0c90*/ 	.word	0x00028350


	//   ....[24]....
        /*0c94*/ 	.word	0x00028440


	//   ....[25]....
        /*0c98*/ 	.word	0x000284f0


	//   ....[26]....
        /*0c9c*/ 	.word	0x00028570


	//   ....[27]....
        /*0ca0*/ 	.word	0x00028600


	//   ....[28]....
        /*0ca4*/ 	.word	0x00028760


	//   ....[29]....
        /*0ca8*/ 	.word	0x000288a0


	//   ....[30]....
        /*0cac*/ 	.word	0x00028920


	//   ....[31]....
        /*0cb0*/ 	.word	0x00028970


	//   ....[32]....
        /*0cb4*/ 	.word	0x00028a00


	//   ....[33]....
        /*0cb8*/ 	.word	0x00028aa0


	//   ....[34]....
        /*0cbc*/ 	.word	0x00028b20


	//   ....[35]....
        /*0cc0*/ 	.word	0x00028b90


	//   ....[36]....
        /*0cc4*/ 	.word	0x00028d00


	//   ....[37]....
        /*0cc8*/ 	.word	0x00028e30


	//   ....[38]....
        /*0ccc*/ 	.word	0x00028ea0


	//   ....[39]....
        /*0cd0*/ 	.word	0x00028ef0


	//   ....[40]....
        /*0cd4*/ 	.word	0x00029270


	//   ....[41]....
        /*0cd8*/ 	.word	0x000292c0


	//   ....[42]....
        /*0cdc*/ 	.word	0x00029350


	//   ....[43]....
        /*0ce0*/ 	.word	0x000293e0


	//   ....[44]....
        /*0ce4*/ 	.word	0x00029470


	//   ....[45]....
        /*0ce8*/ 	.word	0x00029500


	//   ....[46]....
        /*0cec*/ 	.word	0x00029590


	//   ....[47]....
        /*0cf0*/ 	.word	0x00029620


	//   ....[48]....
        /*0cf4*/ 	.word	0x000296a0


	//   ....[49]....
        /*0cf8*/ 	.word	0x000296f0


	//   ....[50]....
        /*0cfc*/ 	.word	0x00029780


	//   ....[51]....
        /*0d00*/ 	.word	0x00029810


	//   ....[52]....
        /*0d04*/ 	.word	0x00029890


	//   ....[53]....
        /*0d08*/ 	.word	0x000298e0


	//   ....[54]....
        /*0d0c*/ 	.word	0x00029970


	//   ....[55]....
        /*0d10*/ 	.word	0x00029a00


	//   ....[56]....
        /*0d14*/ 	.word	0x00029a90


	//   ....[57]....
        /*0d18*/ 	.word	0x00029b20


	//   ....[58]....
        /*0d1c*/ 	.word	0x00029bb0


	//   ....[59]....
        /*0d20*/ 	.word	0x00029c40


	//   ....[60]....
        /*0d24*/ 	.word	0x00029d00


	//   ....[61]....
        /*0d28*/ 	.word	0x00029fe0


	//   ....[62]....
        /*0d2c*/ 	.word	0x0002a0d0


	//   ....[63]....
        /*0d30*/ 	.word	0x0002a170


	//   ....[64]....
        /*0d34*/ 	.word	0x0002a1d0


	//   ....[65]....
        /*0d38*/ 	.word	0x0002a2d0


	//   ....[66]....
        /*0d3c*/ 	.word	0x0002a340


	//   ....[67]....
        /*0d40*/ 	.word	0x0002a440


	//   ....[68]....
        /*0d44*/ 	.word	0x0002a4b0


	//   ....[69]....
        /*0d48*/ 	.word	0x0002a5b0


	//   ....[70]....
        /*0d4c*/ 	.word	0x0002a620


	//   ....[71]....
        /*0d50*/ 	.word	0x0002a720


	//   ....[72]....
        /*0d54*/ 	.word	0x0002a790


	//   ....[73]....
        /*0d58*/ 	.word	0x0002a890


	//   ....[74]....
        /*0d5c*/ 	.word	0x0002a900


	//   ....[75]....
        /*0d60*/ 	.word	0x0002aa00


	//   ....[76]....
        /*0d64*/ 	.word	0x0002aa70


	//   ....[77]....
        /*0d68*/ 	.word	0x0002ab10


	//   ....[78]....
        /*0d6c*/ 	.word	0x0002ac10


	//   ....[79]....
        /*0d70*/ 	.word	0x0002ac80


	//   ....[80]....
        /*0d74*/ 	.word	0x0002ad00


	//   ....[81]....
        /*0d78*/ 	.word	0x0002adc0


	//   ....[82]....
        /*0d7c*/ 	.word	0x0002ae40


	//   ....[83]....
        /*0d80*/ 	.word	0x0002af10


	//   ....[84]....
        /*0d84*/ 	.word	0x0002af90


	//   ....[85]....
        /*0d88*/ 	.word	0x0002b060


	//   ....[86]....
        /*0d8c*/ 	.word	0x0002b0e0


	//   ....[87]....
        /*0d90*/ 	.word	0x0002b1b0


	//   ....[88]....
        /*0d94*/ 	.word	0x0002b230


	//   ....[89]....
        /*0d98*/ 	.word	0x0002b300


	//   ....[90]....
        /*0d9c*/ 	.word	0x0002b380


	//   ....[91]....
        /*0da0*/ 	.word	0x0002b440


	//   ....[92]....
        /*0da4*/ 	.word	0x0002b4c0


	//   ....[93]....
        /*0da8*/ 	.word	0x0002b570


	//   ....[94]....
        /*0dac*/ 	.word	0x0002b6a0


	//   ....[95]....
        /*0db0*/ 	.word	0x0002b740


	//   ....[96]....
        /*0db4*/ 	.word	0x0002b7b0


	//   ....[97]....
        /*0db8*/ 	.word	0x0002b870


	//   ....[98]....
        /*0dbc*/ 	.word	0x0002b8d0


	//   ....[99]....
        /*0dc0*/ 	.word	0x0002b990


	//   ....[100]....
        /*0dc4*/ 	.word	0x0002b9f0


	//   ....[101]....
        /*0dc8*/ 	.word	0x0002bab0


	//   ....[102]....
        /*0dcc*/ 	.word	0x0002bb10


	//   ....[103]....
        /*0dd0*/ 	.word	0x0002bbd0


	//   ....[104]....
        /*0dd4*/ 	.word	0x0002bc30


	//   ....[105]....
        /*0dd8*/ 	.word	0x0002bcf0


	//   ....[106]....
        /*0ddc*/ 	.word	0x0002bd50


	//   ....[107]....
        /*0de0*/ 	.word	0x0002be10


	//   ....[108]....
        /*0de4*/ 	.word	0x0002be70


	//   ....[109]....
        /*0de8*/ 	.word	0x0002bf30


	//   ....[110]....
        /*0dec*/ 	.word	0x0002c020


	//   ....[111]....
        /*0df0*/ 	.word	0x0002c0c0


	//   ....[112]....
        /*0df4*/ 	.word	0x0002c120


	//   ....[113]....
        /*0df8*/ 	.word	0x0002c200


	//   ....[114]....
        /*0dfc*/ 	.word	0x0002c260


	//   ....[115]....
        /*0e00*/ 	.word	0x0002c340


	//   ....[116]....
        /*0e04*/ 	.word	0x0002c3a0


	//   ....[117]....
        /*0e08*/ 	.word	0x0002c480


	//   ....[118]....
        /*0e0c*/ 	.word	0x0002c4e0


	//   ....[119]....
        /*0e10*/ 	.word	0x0002c5c0


	//   ....[120]....
        /*0e14*/ 	.word	0x0002c620


	//   ....[121]....
        /*0e18*/ 	.word	0x0002c700


	//   ....[122]....
        /*0e1c*/ 	.word	0x0002c760


	//   ....[123]....
        /*0e20*/ 	.word	0x0002c840


	//   ....[124]....
        /*0e24*/ 	.word	0x0002c8a0


	//   ....[125]....
        /*0e28*/ 	.word	0x0002c970


	//   ....[126]....
        /*0e2c*/ 	.word	0x0002ca90


	//   ....[127]....
        /*0e30*/ 	.word	0x0002cb30


	//   ....[128]....
        /*0e34*/ 	.word	0x0002cbf0


	//   ....[129]....
        /*0e38*/ 	.word	0x0002ccc0


	//   ....[130]....
        /*0e3c*/ 	.word	0x0002cd20


	//   ....[131]....
        /*0e40*/ 	.word	0x0002ce00


	//   ....[132]....
        /*0e44*/ 	.word	0x0002ce60


	//   ....[133]....
        /*0e48*/ 	.word	0x0002cf30


	//   ....[134]....
        /*0e4c*/ 	.word	0x0002cf90


	//   ....[135]....
        /*0e50*/ 	.word	0x0002d060


	//   ....[136]....
        /*0e54*/ 	.word	0x0002d0c0


	//   ....[137]....
        /*0e58*/ 	.word	0x0002d1a0


	//   ....[138]....
        /*0e5c*/ 	.word	0x0002d200


	//   ....[139]....
        /*0e60*/ 	.word	0x0002d2d0


	//   ....[140]....
        /*0e64*/ 	.word	0x0002d330


	//   ....[141]....
        /*0e68*/ 	.word	0x0002d3f0


	//   ....[142]....
        /*0e6c*/ 	.word	0x0002d480


	//   ....[143]....
        /*0e70*/ 	.word	0x0002d520


	//   ....[144]....
        /*0e74*/ 	.word	0x0002d6a0


	//   ....[145]....
        /*0e78*/ 	.word	0x0002d710


	//   ....[146]....
        /*0e7c*/ 	.word	0x0002d780


	//   ....[147]....
        /*0e80*/ 	.word	0x0002d7f0


	//   ....[148]....
        /*0e84*/ 	.word	0x0002d860


	//   ....[149]....
        /*0e88*/ 	.word	0x0002d8e0


	//   ....[150]....
        /*0e8c*/ 	.word	0x0002d960


	//   ....[151]....
        /*0e90*/ 	.word	0x0002d9f0


	//   ....[152]....
        /*0e94*/ 	.word	0x0002da60


	//   ....[153]....
        /*0e98*/ 	.word	0x0002dad0


	//   ....[154]....
        /*0e9c*/ 	.word	0x0002db40


	//   ....[155]....
        /*0ea0*/ 	.word	0x0002dbc0


	//   ....[156]....
        /*0ea4*/ 	.word	0x0002dc30


	//   ....[157]....
        /*0ea8*/ 	.word	0x0002dcc0


	//   ....[158]....
        /*0eac*/ 	.word	0x0002dd20


	//   ....[159]....
        /*0eb0*/ 	.word	0x0002ddb0


	//   ....[160]....
        /*0eb4*/ 	.word	0x0002dee0


	//----- nvinfo : EIATTR_REG_RECONFIG
	.align		4
.L_997:
        /*0eb8*/ 	.byte	0x01, 0x54
	.zero		2


	//----- nvinfo : EIATTR_SYSCALL_OFFSETS
	.align		4
        /*0ebc*/ 	.byte	0x04, 0x46
        /*0ebe*/ 	.short	(.L_999 - .L_998)


	//   ....[0]....
.L_998:
        /*0ec0*/ 	.word	0x00002060


	//   ....[1]....
        /*0ec4*/ 	.word	0x000021b0


	//   ....[2]....
        /*0ec8*/ 	.word	0x000099b0


	//   ....[3]....
        /*0ecc*/ 	.word	0x00009cd0


	//   ....[4]....
        /*0ed0*/ 	.word	0x00022420


	//   ....[5]....
        /*0ed4*/ 	.word	0x00022570


	//   ....[6]....
        /*0ed8*/ 	.word	0x00022660


	//   ....[7]....
        /*0edc*/ 	.word	0x000235e0


	//----- nvinfo : EIATTR_MBARRIER_INSTR_OFFSETS
	.align		4
.L_999:
        /*0ee0*/ 	.byte	0x04, 0x39
        /*0ee2*/ 	.short	(.L_1001 - .L_1000)


	//   ....[0]....
.L_1000:
        /*0ee4*/ 	.word	0x00000270
        /*0ee8*/ 	.word	0x000000ff
        /*0eec*/ 	.word	0x00028800
        /*0ef0*/ 	.short	0x0100
        /*0ef2*/ 	.byte	0x08
	.zero		1


	//   ....[1]....
        /*0ef4*/ 	.word	0x00000280
        /*0ef8*/ 	.word	0x000000ff
        /*0efc*/ 	.word	0x00028820
        /*0f00*/ 	.short	0x0100
        /*0f02*/ 	.byte	0x08
	.zero		1


	//   ....[2]....
        /*0f04*/ 	.word	0x00000370
        /*0f08*/ 	.word	0x000000ff
        /*0f0c*/ 	.word	0x00028830
        /*0f10*/ 	.short	0x0100
        /*0f12*/ 	.byte	0x08
	.zero		1


	//   ....[3]....
        /*0f14*/ 	.word	0x00000380
        /*0f18*/ 	.word	0x000000ff
        /*0f1c*/ 	.word	0x00028840
        /*0f20*/ 	.short	0x0100
        /*0f22*/ 	.byte	0x08
	.zero		1


	//   ....[4]....
        /*0f24*/ 	.word	0x00000390
        /*0f28*/ 	.word	0x000000ff
        /*0f2c*/ 	.word	0x00028838
        /*0f30*/ 	.short	0x0100
        /*0f32*/ 	.byte	0x08
	.zero		1


	//   ....[5]....
        /*0f34*/ 	.word	0x000003a0
        /*0f38*/ 	.word	0x000000ff
        /*0f3c*/ 	.word	0x00028848
        /*0f40*/ 	.short	0x0100
        /*0f42*/ 	.byte	0x08
	.zero		1


	//   ....[6]....
        /*0f44*/ 	.word	0x000004d0
        /*0f48*/ 	.word	0x000000ff
        /*0f4c*/ 	.word	0x00028850
        /*0f50*/ 	.short	0x0100
        /*0f52*/ 	.byte	0x08
	.zero		1


	//   ....[7]....
        /*0f54*/ 	.word	0x000004e0
        /*0f58*/ 	.word	0x000000ff
        /*0f5c*/ 	.word	0x00028860
        /*0f60*/ 	.short	0x0100
        /*0f62*/ 	.byte	0x08
	.zero		1


	//   ....[8]....
        /*0f64*/ 	.word	0x000004f0
        /*0f68*/ 	.word	0x000000ff
        /*0f6c*/ 	.word	0x00028858
        /*0f70*/ 	.short	0x0100
        /*0f72*/ 	.byte	0x08
	.zero		1


	//   ....[9]....
        /*0f74*/ 	.word	0x00000500
        /*0f78*/ 	.word	0x000000ff
        /*0f7c*/ 	.word	0x00028868
        /*0f80*/ 	.short	0x0100
        /*0f82*/ 	.byte	0x08
	.zero		1


	//   ....[10]....
        /*0f84*/ 	.word	0x000005f0
        /*0f88*/ 	.word	0x000000ff
        /*0f8c*/ 	.word	0x00028870
        /*0f90*/ 	.short	0x0100
        /*0f92*/ 	.byte	0x06
	.zero		1


	//   ....[11]....
        /*0f94*/ 	.word	0x00000600
        /*0f98*/ 	.word	0x000000ff
        /*0f9c*/ 	.word	0x00028880
        /*0fa0*/ 	.short	0x0100
        /*0fa2*/ 	.byte	0x06
	.zero		1


	//   ....[12]....
        /*0fa4*/ 	.word	0x00000610
        /*0fa8*/ 	.word	0x000000ff
        /*0fac*/ 	.word	0x00028878
        /*0fb0*/ 	.short	0x0100
        /*0fb2*/ 	.byte	0x06
	.zero		1


	//   ....[13]....
        /*0fb4*/ 	.word	0x00000620
        /*0fb8*/ 	.word	0x000000ff
        /*0fbc*/ 	.word	0x00028888
        /*0fc0*/ 	.short	0x0100
        /*0fc2*/ 	.byte	0x06
	.zero		1


	//   ....[14]....
        /*0fc4*/ 	.word	0x00000750
        /*0fc8*/ 	.word	0x000000ff
        /*0fcc*/ 	.word	0x00028890
        /*0fd0*/ 	.short	0x0100
        /*0fd2*/ 	.byte	0x08
	.zero		1


	//   ....[15]....
        /*0fd4*/ 	.word	0x00000760
        /*0fd8*/ 	.word	0x000000ff
        /*0fdc*/ 	.word	0x000288a0
        /*0fe0*/ 	.short	0x0100
        /*0fe2*/ 	.byte	0x08
	.zero		1


	//   ....[16]....
        /*0fe4*/ 	.word	0x00000770
        /*0fe8*/ 	.word	0x000000ff
        /*0fec*/ 	.word	0x00028898
        /*0ff0*/ 	.short	0x0100
        /*0ff2*/ 	.byte	0x08
	.zero		1


	//   ....[17]....
        /*0ff4*/ 	.word	0x00000780
        /*0ff8*/ 	.word	0x000000ff
        /*0ffc*/ 	.word	0x000288a8
        /*1000*/ 	.short	0x0100
        /*1002*/ 	.byte	0x08
	.zero		1


	//   ....[18]....
        /*1004*/ 	.word	0x000008b0
        /*1008*/ 	.word	0x000000ff
        /*100c*/ 	.word	0x000288b0
        /*1010*/ 	.short	0x0100
        /*1012*/ 	.byte	0x08
	.zero		1


	//   ....[19]....
        /*1014*/ 	.word	0x000008c0
        /*1018*/ 	.word	0x000000ff
        /*101c*/ 	.word	0x000288c0
        /*1020*/ 	.short	0x0100
        /*1022*/ 	.byte	0x08
	.zero		1


	//   ....[20]....
        /*1024*/ 	.word	0x000008d0
        /*1028*/ 	.word	0x000000ff
        /*102c*/ 	.word	0x000288b8
        /*1030*/ 	.short	0x0100
        /*1032*/ 	.byte	0x08
	.zero		1


	//   ....[21]....
        /*1034*/ 	.word	0x000008e0
        /*1038*/ 	.word	0x000000ff
        /*103c*/ 	.word	0x000288c8
        /*1040*/ 	.short	0x0100
        /*1042*/ 	.byte	0x08
	.zero		1


	//   ....[22]....
        /*1044*/ 	.word	0x00003800
        /*1048*/ 	.word	0x00000059
        /*104c*/ 	.word	0x00028890
        /*1050*/ 	.short	0x010a
        /*1052*/ 	.byte	0x3f
	.zero		1


	//   ....[23]....
        /*1054*/ 	.word	0x00005ff0
        /*1058*/ 	.word	0x00000059
        /*105c*/ 	.word	0x00028890
        /*1060*/ 	.short	0x010a
        /*1062*/ 	.byte	0x3f
	.zero		1


	//   ....[24]....
        /*1064*/ 	.word	0x000080d0
        /*1068*/ 	.word	0x00000059
        /*106c*/ 	.word	0x00028890
        /*1070*/ 	.short	0x010a
        /*1072*/ 	.byte	0x3f
	.zero		1


	//   ....[25]....
        /*1074*/ 	.word	0x000087d0
        /*1078*/ 	.word	0x0000000b
        /*107c*/ 	.word	0x00000000
        /*1080*/ 	.short	0x0101
        /*1082*/ 	.byte	0x3f
	.zero		1


	//   ....[26]....
        /*1084*/ 	.word	0x00008810
        /*1088*/ 	.word	0x00000059
        /*108c*/ 	.word	0x000288b0
        /*1090*/ 	.short	0x010a
        /*1092*/ 	.byte	0x3f
	.zero		1


	//   ....[27]....
        /*1094*/ 	.word	0x00008e20
        /*1098*/ 	.word	0x00000059
        /*109c*/ 	.word	0x00000000
        /*10a0*/ 	.short	0x0101
        /*10a2*/ 	.byte	0x3f
	.zero		1


	//   ....[28]....
        /*10a4*/ 	.word	0x00009a50
        /*10a8*/ 	.word	0x00000012
        /*10ac*/ 	.word	0x00028800
        /*10b0*/ 	.short	0x010a
        /*10b2*/ 	.byte	0x3f
	.zero		1


	//   ....[29]....
        /*10b4*/ 	.word	0x00009aa0
        /*10b8*/ 	.word	0x00000012
        /*10bc*/ 	.word	0x00028800
        /*10c0*/ 	.short	0x010a
        /*10c2*/ 	.byte	0x3f
	.zero		1


	//   ....[30]....
        /*10c4*/ 	.word	0x0000ace0
        /*10c8*/ 	.word	0x00000012
        /*10cc*/ 	.word	0x00028800
        /*10d0*/ 	.short	0x010a
        /*10d2*/ 	.byte	0x3f
	.zero		1


	//   ....[31]....
        /*10d4*/ 	.word	0x0000d3f0
        /*10d8*/ 	.word	0x00000012
        /*10dc*/ 	.word	0x00028800
        /*10e0*/ 	.short	0x010a
        /*10e2*/ 	.byte	0x3f
	.zero		1


	//   ....[32]....
        /*10e4*/ 	.word	0x0000f010
        /*10e8*/ 	.word	0x00000008
        /*10ec*/ 	.word	0x00028830
        /*10f0*/ 	.short	0x010a
        /*10f2*/ 	.byte	0x3f
	.zero		1


	//   ....[33]....
        /*10f4*/ 	.word	0x0000f0b0
        /*10f8*/ 	.word	0x00000008
        /*10fc*/ 	.word	0x00028830
        /*1100*/ 	.short	0x010a
        /*1102*/ 	.byte	0x3f
	.zero		1


	//   ....[34]....
        /*1104*/ 	.word	0x0000f790
        /*1108*/ 	.word	0x00000000
        /*110c*/ 	.word	0x00000000
        /*1110*/ 	.short	0x0101
        /*1112*/ 	.byte	0x3f
	.zero		1


	//   ....[35]....
        /*1114*/ 	.word	0x00012490
        /*1118*/ 	.word	0x00000019
        /*111c*/ 	.word	0x00028830
        /*1120*/ 	.short	0x010a
        /*1122*/ 	.byte	0x3f
	.zero		1


	//   ....[36]....
        /*1124*/ 	.word	0x000124e0
        /*1128*/ 	.word	0x00000019
        /*112c*/ 	.word	0x00028830
        /*1130*/ 	.short	0x010a
        /*1132*/ 	.byte	0x3f
	.zero		1


	//   ....[37]....
        /*1134*/ 	.word	0x000129f0
        /*1138*/ 	.word	0x000000ce
        /*113c*/ 	.word	0x00028850
        /*1140*/ 	.short	0x010a
        /*1142*/ 	.byte	0x3f
	.zero		1


	//   ....[38]....
        /*1144*/ 	.word	0x00012a30
        /*1148*/ 	.word	0x000000ce
        /*114c*/ 	.word	0x00028850
        /*1150*/ 	.short	0x010a
        /*1152*/ 	.byte	0x3f
	.zero		1


	//   ....[39]....
        /*1154*/ 	.word	0x00012f60
        /*1158*/ 	.word	0x00000098
        /*115c*/ 	.word	0x00000000
        /*1160*/ 	.short	0x0101
        /*1162*/ 	.byte	0x3f
	.zero		1


	//   ....[40]....
        /*1164*/ 	.word	0x00015140
        /*1168*/ 	.word	0x00000037
        /*116c*/ 	.word	0x00000000
        /*1170*/ 	.short	0x0101
        /*1172*/ 	.byte	0x3f
	.zero		1


	//   ....[41]....
        /*1174*/ 	.word	0x00015ae0
        /*1178*/ 	.word	0x00000003
        /*117c*/ 	.word	0x00028830
        /*1180*/ 	.short	0x010a
        /*1182*/ 	.byte	0x3f
	.zero		1


	//   ....[42]....
        /*1184*/ 	.word	0x00015b30
        /*1188*/ 	.word	0x00000003
        /*118c*/ 	.word	0x00028830
        /*1190*/ 	.short	0x010a
        /*1192*/ 	.byte	0x3f
	.zero		1


	//   ....[43]....
        /*1194*/ 	.word	0x00016070
        /*1198*/ 	.word	0x00000003
        /*119c*/ 	.word	0x00028850
        /*11a0*/ 	.short	0x010a
        /*11a2*/ 	.byte	0x3f
	.zero		1


	//   ....[44]....
        /*11a4*/ 	.word	0x000160b0
        /*11a8*/ 	.word	0x00000003
        /*11ac*/ 	.word	0x00028850
        /*11b0*/ 	.short	0x010a
        /*11b2*/ 	.byte	0x3f
	.zero		1


	//   ....[45]....
        /*11b4*/ 	.word	0x00016ba0
        /*11b8*/ 	.word	0x0000001a
        /*11bc*/ 	.word	0x00000000
        /*11c0*/ 	.short	0x0101
        /*11c2*/ 	.byte	0x3f
	.zero		1


	//   ....[46]....
        /*11c4*/ 	.word	0x00017750
        /*11c8*/ 	.word	0x00000039
        /*11cc*/ 	.word	0x00000000
        /*11d0*/ 	.short	0x0101
        /*11d2*/ 	.byte	0x3f
	.zero		1


	//   ....[47]....
        /*11d4*/ 	.word	0x00017e70
        /*11d8*/ 	.word	0x00000003
        /*11dc*/ 	.word	0x00028830
        /*11e0*/ 	.short	0x010a
        /*11e2*/ 	.byte	0x3f
	.zero		1


	//   ....[48]....
        /*11e4*/ 	.word	0x00017ec0
        /*11e8*/ 	.word	0x00000003
        /*11ec*/ 	.word	0x00028830
        /*11f0*/ 	.short	0x010a
        /*11f2*/ 	.byte	0x3f
	.zero		1


	//   ....[49]....
        /*11f4*/ 	.word	0x00018400
        /*11f8*/ 	.word	0x00000003
        /*11fc*/ 	.word	0x00028850
        /*1200*/ 	.short	0x010a
        /*1202*/ 	.byte	0x3f
	.zero		1


	//   ....[50]....
        /*1204*/ 	.word	0x00018440
        /*1208*/ 	.word	0x00000003
        /*120c*/ 	.word	0x00028850
        /*1210*/ 	.short	0x010a
        /*1212*/ 	.byte	0x3f
	.zero		1


	//   ....[51]....
        /*1214*/ 	.word	0x00018940
        /*1218*/ 	.word	0x00000000
        /*121c*/ 	.word	0x00000000
        /*1220*/ 	.short	0x0101
        /*1222*/ 	.byte	0x3f
	.zero		1


	//   ....[52]....
        /*1224*/ 	.word	0x0001ab40
        /*1228*/ 	.word	0x00000037
        /*122c*/ 	.word	0x00000000
        /*1230*/ 	.short	0x0101
        /*1232*/ 	.byte	0x3f
	.zero		1


	//   ....[53]....
        /*1234*/ 	.word	0x0001b190
        /*1238*/ 	.word	0x0000000b
        /*123c*/ 	.word	0x00028850
        /*1240*/ 	.short	0x010a
        /*1242*/ 	.byte	0x3f
	.zero		1


	//   ....[54]....
        /*1244*/ 	.word	0x0001b210
        /*1248*/ 	.word	0x0000000b
        /*124c*/ 	.word	0x00028850
        /*1250*/ 	.short	0x010a
        /*1252*/ 	.byte	0x3f
	.zero		1


	//   ....[55]....
        /*1254*/ 	.word	0x0001b830
        /*1258*/ 	.word	0x00000000
        /*125c*/ 	.word	0x00000000
        /*1260*/ 	.short	0x0101
        /*1262*/ 	.byte	0x3f
	.zero		1


	//   ....[56]....
        /*1264*/ 	.word	0x0001cdd0
        /*1268*/ 	.word	0x00000003
        /*126c*/ 	.word	0x00000000
        /*1270*/ 	.short	0x0101
        /*1272*/ 	.byte	0x3f
	.zero		1


	//   ....[57]....
        /*1274*/ 	.word	0x0001d5e0
        /*1278*/ 	.word	0x00000008
        /*127c*/ 	.word	0x00000000
        /*1280*/ 	.short	0x0101
        /*1282*/ 	.byte	0x3f
	.zero		1


	//   ....[58]....
        /*1284*/ 	.word	0x00020c30
        /*1288*/ 	.word	0x00000016
        /*128c*/ 	.word	0x00028820
        /*1290*/ 	.short	0x010a
        /*1292*/ 	.byte	0x3f
	.zero		1


	//   ....[59]....
        /*1294*/ 	.word	0x00020cc0
        /*1298*/ 	.word	0x00000003
        /*129c*/ 	.word	0x000288a0
        /*12a0*/ 	.short	0x010a
        /*12a2*/ 	.byte	0x3f
	.zero		1


	//   ....[60]....
        /*12a4*/ 	.word	0x00021020
        /*12a8*/ 	.word	0x00000003
        /*12ac*/ 	.word	0x000288c0
        /*12b0*/ 	.short	0x010a
        /*12b2*/ 	.byte	0x3f
	.zero		1


	//   ....[61]....
        /*12b4*/ 	.word	0x00021450
        /*12b8*/ 	.word	0x0000000b
        /*12bc*/ 	.word	0x000288a0
        /*12c0*/ 	.short	0x010a
        /*12c2*/ 	.byte	0x3f
	.zero		1


	//   ....[62]....
        /*12c4*/ 	.word	0x00021790
        /*12c8*/ 	.word	0x0000000b
        /*12cc*/ 	.word	0x000288c0
        /*12d0*/ 	.short	0x010a
        /*12d2*/ 	.byte	0x3f
	.zero		1


	//   ....[63]....
        /*12d4*/ 	.word	0x00022b50
        /*12d8*/ 	.word	0x00000007
        /*12dc*/ 	.word	0x00028840
        /*12e0*/ 	.short	0x010a
        /*12e2*/ 	.byte	0x3f
	.zero		1


	//   ....[64]....
        /*12e4*/ 	.word	0x000232b0
        /*12e8*/ 	.word	0x00000007
        /*12ec*/ 	.word	0x00028830
        /*12f0*/ 	.short	0x0107
        /*12f2*/ 	.byte	0x3f
	.zero		1


	//   ....[65]....
        /*12f4*/ 	.word	0x00023380
        /*12f8*/ 	.word	0x00000007
        /*12fc*/ 	.word	0x00028830
        /*1300*/ 	.short	0x0101
        /*1302*/ 	.byte	0x3f
	.zero		1


	//   ....[66]....
        /*1304*/ 	.word	0x00023ea0
        /*1308*/ 	.word	0x00000016
        /*130c*/ 	.word	0x00028800
        /*1310*/ 	.short	0x0107
        /*1312*/ 	.byte	0x3f
	.zero		1


	//   ....[67]....
        /*1314*/ 	.word	0x00023fb0
        /*1318*/ 	.word	0x00000016
        /*131c*/ 	.word	0x00028800
        /*1320*/ 	.short	0x0101
        /*1322*/ 	.byte	0x3f
	.zero		1


	//   ....[68]....
        /*1324*/ 	.word	0x00023fd0
        /*1328*/ 	.word	0x00000016
        /*132c*/ 	.word	0x00028820
        /*1330*/ 	.short	0x010a
        /*1332*/ 	.byte	0x3f
	.zero		1


	//   ....[69]....
        /*1334*/ 	.word	0x00024360
        /*1338*/ 	.word	0x00000006
        /*133c*/ 	.word	0x00028840
        /*1340*/ 	.short	0x010a
        /*1342*/ 	.byte	0x3f
	.zero		1


	//   ....[70]....
        /*1344*/ 	.word	0x00024860
        /*1348*/ 	.word	0x00000006
        /*134c*/ 	.word	0x00028830
        /*1350*/ 	.short	0x0107
        /*1352*/ 	.byte	0x3f
	.zero		1


	//   ....[71]....
        /*1354*/ 	.word	0x00024920
        /*1358*/ 	.word	0x00000006
        /*135c*/ 	.word	0x00028830
        /*1360*/ 	.short	0x0101
        /*1362*/ 	.byte	0x3f
	.zero		1


	//   ....[72]....
        /*1364*/ 	.word	0x00024980
        /*1368*/ 	.word	0x00000006
        /*136c*/ 	.word	0x00028860
        /*1370*/ 	.short	0x010a
        /*1372*/ 	.byte	0x3f
	.zero		1


	//   ....[73]....
        /*1374*/ 	.word	0x00024eb0
        /*1378*/ 	.word	0x00000006
        /*137c*/ 	.word	0x00028850
        /*1380*/ 	.short	0x0107
        /*1382*/ 	.byte	0x3f
	.zero		1


	//   ....[74]....
        /*1384*/ 	.word	0x00025050
        /*1388*/ 	.word	0x00000006
        /*138c*/ 	.word	0x00028850
        /*1390*/ 	.short	0x0101
        /*1392*/ 	.byte	0x3f
	.zero		1


	//   ....[75]....
        /*1394*/ 	.word	0x00025260
        /*1398*/ 	.word	0x00000000
        /*139c*/ 	.word	0x00028860
        /*13a0*/ 	.short	0x010a
        /*13a2*/ 	.byte	0x3f
	.zero		1


	//   ....[76]....
        /*13a4*/ 	.word	0x00025790
        /*13a8*/ 	.word	0x00000000
        /*13ac*/ 	.word	0x00028850
        /*13b0*/ 	.short	0x0107
        /*13b2*/ 	.byte	0x3f
	.zero		1


	//   ....[77]....
        /*13b4*/ 	.word	0x00025850
        /*13b8*/ 	.word	0x00000000
        /*13bc*/ 	.word	0x00028850
        /*13c0*/ 	.short	0x0101
        /*13c2*/ 	.byte	0x3f
	.zero		1


	//   ....[78]....
        /*13c4*/ 	.word	0x000269a0
        /*13c8*/ 	.word	0x00000007
        /*13cc*/ 	.word	0x00028820
        /*13d0*/ 	.short	0x010a
        /*13d2*/ 	.byte	0x3f
	.zero		1


	//   ....[79]....
        /*13d4*/ 	.word	0x00026b10
        /*13d8*/ 	.word	0x00000005
        /*13dc*/ 	.word	0x00028840
        /*13e0*/ 	.short	0x010a
        /*13e2*/ 	.byte	0x3f
	.zero		1


	//   ....[80]....
        /*13e4*/ 	.word	0x00026bb0
        /*13e8*/ 	.word	0x00000003
        /*13ec*/ 	.word	0x00028840
        /*13f0*/ 	.short	0x010a
        /*13f2*/ 	.byte	0x3f
	.zero		1


	//   ....[81]....
        /*13f4*/ 	.word	0x00026bf0
        /*13f8*/ 	.word	0x00000005
        /*13fc*/ 	.word	0x00028860
        /*1400*/ 	.short	0x010a
        /*1402*/ 	.byte	0x3f
	.zero		1


	//   ....[82]....
        /*1404*/ 	.word	0x00026c30
        /*1408*/ 	.word	0x00000003
        /*140c*/ 	.word	0x00028860
        /*1410*/ 	.short	0x010a
        /*1412*/ 	.byte	0x3f
	.zero		1


	//   ....[83]....
        /*1414*/ 	.word	0x00026c90
        /*1418*/ 	.word	0x00000059
        /*141c*/ 	.word	0x00028890
        /*1420*/ 	.short	0x010a
        /*1422*/ 	.byte	0x3f
	.zero		1


	//   ....[84]....
        /*1424*/ 	.word	0x000271a0
        /*1428*/ 	.word	0x00000059
        /*142c*/ 	.word	0x00028890
        /*1430*/ 	.short	0x010a
        /*1432*/ 	.byte	0x3f
	.zero		1


	//   ....[85]....
        /*1434*/ 	.word	0x000276b0
        /*1438*/ 	.word	0x00000059
        /*143c*/ 	.word	0x00028890
        /*1440*/ 	.short	0x010a
        /*1442*/ 	.byte	0x3f
	.zero		1


	//   ....[86]....
        /*1444*/ 	.word	0x00027b80
        /*1448*/ 	.word	0x00000059
        /*144c*/ 	.word	0x000288b0
        /*1450*/ 	.short	0x010a
        /*1452*/ 	.byte	0x3f
	.zero		1


	//   ....[87]....
        /*1454*/ 	.word	0x00028380
        /*1458*/ 	.word	0x00000012
        /*145c*/ 	.word	0x00028800
        /*1460*/ 	.short	0x010a
        /*1462*/ 	.byte	0x3f
	.zero		1


	//   ....[88]....
        /*1464*/ 	.word	0x00028f50
        /*1468*/ 	.word	0x00000012
        /*146c*/ 	.word	0x00028800
        /*1470*/ 	.short	0x010a
        /*1472*/ 	.byte	0x3f
	.zero		1


	//   ....[89]....
        /*1474*/ 	.word	0x00028fa0
        /*1478*/ 	.word	0x00000008
        /*147c*/ 	.word	0x00028830
        /*1480*/ 	.short	0x010a
        /*1482*/ 	.byte	0x3f
	.zero		1


	//   ....[90]....
        /*1484*/ 	.word	0x00028ff0
        /*1488*/ 	.word	0x00000019
        /*148c*/ 	.word	0x00028830
        /*1490*/ 	.short	0x010a
        /*1492*/ 	.byte	0x3f
	.zero		1


	//   ....[91]....
        /*1494*/ 	.word	0x00029040
        /*1498*/ 	.word	0x000000ce
        /*149c*/ 	.word	0x00028850
        /*14a0*/ 	.short	0x010a
        /*14a2*/ 	.byte	0x3f
	.zero		1


	//   ....[92]....
        /*14a4*/ 	.word	0x00029090
        /*14a8*/ 	.word	0x00000003
        /*14ac*/ 	.word	0x00028830
        /*14b0*/ 	.short	0x010a
        /*14b2*/ 	.byte	0x3f
	.zero		1


	//   ....[93]....
        /*14b4*/ 	.word	0x000290e0
        /*14b8*/ 	.word	0x00000003
        /*14bc*/ 	.word	0x00028850
        /*14c0*/ 	.short	0x010a
        /*14c2*/ 	.byte	0x3f
	.zero		1


	//   ....[94]....
        /*14c4*/ 	.word	0x00029130
        /*14c8*/ 	.word	0x00000003
        /*14cc*/ 	.word	0x00028830
        /*14d0*/ 	.short	0x010a
        /*14d2*/ 	.byte	0x3f
	.zero		1


	//   ....[95]....
        /*14d4*/ 	.word	0x00029180
        /*14d8*/ 	.word	0x00000003
        /*14dc*/ 	.word	0x00028850
        /*14e0*/ 	.short	0x010a
        /*14e2*/ 	.byte	0x3f
	.zero		1


	//   ....[96]....
        /*14e4*/ 	.word	0x000291d0
        /*14e8*/ 	.word	0x0000000b
        /*14ec*/ 	.word	0x00028850
        /*14f0*/ 	.short	0x010a
        /*14f2*/ 	.byte	0x3f
	.zero		1


	//   ....[97]....
        /*14f4*/ 	.word	0x00029dc0
        /*14f8*/ 	.word	0x00000016
        /*14fc*/ 	.word	0x00028820
        /*1500*/ 	.short	0x010a
        /*1502*/ 	.byte	0x3f
	.zero		1


	//   ....[98]....
        /*1504*/ 	.word	0x00029e10
        /*1508*/ 	.word	0x00000003
        /*150c*/ 	.word	0x000288a0
        /*1510*/ 	.short	0x010a
        /*1512*/ 	.byte	0x3f
	.zero		1


	//   ....[99]....
        /*1514*/ 	.word	0x00029e60
        /*1518*/ 	.word	0x00000003
        /*151c*/ 	.word	0x000288c0
        /*1520*/ 	.short	0x010a
        /*1522*/ 	.byte	0x3f
	.zero		1


	//   ....[100]....
        /*1524*/ 	.word	0x00029eb0
        /*1528*/ 	.word	0x0000000b
        /*152c*/ 	.word	0x000288a0
        /*1530*/ 	.short	0x010a
        /*1532*/ 	.byte	0x3f
	.zero		1


	//   ....[101]....
        /*1534*/ 	.word	0x00029f00
        /*1538*/ 	.word	0x0000000b
        /*153c*/ 	.word	0x000288c0
        /*1540*/ 	.short	0x010a
        /*1542*/ 	.byte	0x3f
	.zero		1


	//   ....[102]....
        /*1544*/ 	.word	0x0002a020
        /*1548*/ 	.word	0x00000007
        /*154c*/ 	.word	0x00028840
        /*1550*/ 	.short	0x010a
        /*1552*/ 	.byte	0x3f
	.zero		1


	//   ....[103]....
        /*1554*/ 	.word	0x0002b5a0
        /*1558*/ 	.word	0x00000016
        /*155c*/ 	.word	0x00028820
        /*1560*/ 	.short	0x010a
        /*1562*/ 	.byte	0x3f
	.zero		1


	//   ....[104]....
        /*1564*/ 	.word	0x0002b5f0
        /*1568*/ 	.word	0x00000006
        /*156c*/ 	.word	0x00028840
        /*1570*/ 	.short	0x010a
        /*1572*/ 	.byte	0x3f
	.zero		1


	//   ....[105]....
        /*1574*/ 	.word	0x0002bf70
        /*1578*/ 	.word	0x00000006
        /*157c*/ 	.word	0x00028860
        /*1580*/ 	.short	0x010a
        /*1582*/ 	.byte	0x3f
	.zero		1


	//   ....[106]....
        /*1584*/ 	.word	0x0002c9e0
        /*1588*/ 	.word	0x00000000
        /*158c*/ 	.word	0x00028860
        /*1590*/ 	.short	0x010a
        /*1592*/ 	.byte	0x3f
	.zero		1


	//   ....[107]....
        /*1594*/ 	.word	0x0002de00
        /*1598*/ 	.word	0x00000007
        /*159c*/ 	.word	0x00028820
        /*15a0*/ 	.short	0x010a
        /*15a2*/ 	.byte	0x3f
	.zero		1


	//   ....[108]....
        /*15a4*/ 	.word	0x0002dfa0
        /*15a8*/ 	.word	0x00000005
        /*15ac*/ 	.word	0x00028840
        /*15b0*/ 	.short	0x010a
        /*15b2*/ 	.byte	0x3f
	.zero		1


	//   ....[109]....
        /*15b4*/ 	.word	0x0002dff0
        /*15b8*/ 	.word	0x00000003
        /*15bc*/ 	.word	0x00028840
        /*15c0*/ 	.short	0x010a
        /*15c2*/ 	.byte	0x3f
	.zero		1


	//   ....[110]....
        /*15c4*/ 	.word	0x0002e040
        /*15c8*/ 	.word	0x00000005
        /*15cc*/ 	.word	0x00028860
        /*15d0*/ 	.short	0x010a
        /*15d2*/ 	.byte	0x3f
	.zero		1


	//----- nvinfo : EIATTR_NUM_MBARRIERS
	.align		4
.L_1001:
        /*15d4*/ 	.byte	0x03, 0x38
        /*15d6*/ 	.short	0x0016


	//----- nvinfo : EIATTR_EXIT_INSTR_OFFSETS
	.align		4
        /*15d8*/ 	.byte	0x04, 0x1c
        /*15da*/ 	.short	(.L_1003 - .L_1002)


	//   ....[0]....
.L_1002:
        /*15dc*/ 	.word	0x00026c80


	//----- nvinfo : EIATTR_MAX_THREADS
	.align		4
.L_1003:
        /*15e0*/ 	.byte	0x04, 0x05
        /*15e2*/ 	.short	(.L_1005 - .L_1004)
.L_1004:
        /*15e4*/ 	.word	0x00000180
        /*15e8*/ 	.word	0x00000001
        /*15ec*/ 	.word	0x00000001


	//----- nvinfo : EIATTR_CRS_STACK_SIZE
	.align		4
.L_1005:
        /*15f0*/ 	.byte	0x04, 0x1e
        /*15f2*/ 	.short	(.L_1007 - .L_1006)
.L_1006:
        /*15f4*/ 	.word	0x00000000


	//----- nvinfo : EIATTR_CBANK_PARAM_SIZE
	.align		4
.L_1007:
        /*15f8*/ 	.byte	0x03, 0x19
        /*15fa*/ 	.short	0x0af0


	//----- nvinfo : EIATTR_PARAM_CBANK
	.align		4
        /*15fc*/ 	.byte	0x04, 0x0a
        /*15fe*/ 	.short	(.L_1009 - .L_1008)
	.align		4
.L_1008:
        /*1600*/ 	.word	index@(.nv.constant0._ZN7cutlass13device_kernelIN5flash11enable_sm90INS1_16FlashAttnFwdSm90INS1_25CollectiveMainloopFwdSm90ILi2EN4cute5tupleIJNS5_1CILi1EEES8_S8_EEENS6_IJNS7_ILi128EEESA_SA_EEELi128ENS_10bfloat16_tEfNS_4arch4Sm90ELb0ELb1ELb0ELb1ELb1ELb1ELb0ELb1ELb1ELb1ELb1ELb0EEENS1_21CollectiveEpilogueFwdISB_S9_SC_SE_Li256ELb1ELb1ELb1ELb0EEENS1_36VarlenDynamicPersistentTileSchedulerILi128ELi128ELi256ELi128ELb1ELb1ELb1ELb1ELb0ELb1EEEEEEEEEvNT_6ParamsE)
        /*1604*/ 	.short	0x0210
        /*1606*/ 	.short	0x0af0


	//----- nvinfo : EIATTR_SW_WAR
	.align		4
.L_1009:
        /*1608*/ 	.byte	0x04, 0x36
        /*160a*/ 	.short	(.L_1011 - .L_1010)
.L_1010:
        /*160c*/ 	.word	0x00000008
.L_1011:


//--------------------- .nv.info._ZN7cutlass13device_kernelIN5flash11enable_sm90INS1_16FlashAttnFwdSm90INS1_25CollectiveMainloopFwdSm90ILi2EN4cute5tupleIJNS5_1CILi1EEES8_S8_EEENS6_IJNS7_ILi128EEESA_SA_EEELi128ENS_10bfloat16_tEfNS_4arch4Sm90ELb1ELb0ELb0ELb0ELb1ELb0ELb0ELb1ELb1ELb1ELb1ELb0EEENS1_21CollectiveEpilogueFwdISB_S9_SC_SE_Li256ELb0ELb1ELb1ELb0EEENS1_19SingleTileSchedulerILb0ELb1ELb1ELi128EEEEEEEEEvNT_6ParamsE --------------------------
	.section	.nv.info._ZN7cutlass13device_kernelIN5flash11enable_sm90INS1_16FlashAttnFwdSm90INS1_25CollectiveMainloopFwdSm90ILi2EN4cute5tupleIJNS5_1CILi1EEES8_S8_EEENS6_IJNS7_ILi128EEESA_SA_EEELi128ENS_10bfloat16_tEfNS_4arch4Sm90ELb1ELb0ELb0ELb0ELb1ELb0ELb0ELb1ELb1ELb1ELb1ELb0EEENS1_21CollectiveEpilogueFwdISB_S9_SC_SE_Li256ELb0ELb1ELb1ELb0EEENS1_19SingleTileSchedulerILb0ELb1ELb1ELi128EEEEEEEEEvNT_6ParamsE,"",@"SHT_CUDA_INFO"
	.sectionflags	@""
	.align	4


	//----- nvinfo : EIATTR_CUDA_API_VERSION
	.align		4
        /*0000*/ 	.byte	0x04, 0x37
        /*0002*/ 	.short	(.L_1013 - .L_1012)
.L_1012:
        /*0004*/ 	.word	0x00000082


	//----- nvinfo : EIATTR_KPARAM_INFO
	.align		4
.L_1013:
        /*0008*/ 	.byte	0x04, 0x17
        /*000a*/ 	.short	(.L_1015 - .L_1014)
.L_1014:
        /*000c*/ 	.word	0x00000000
        /*0010*/ 	.short	0x0000
        /*0012*/ 	.short	0x0070
        /*0014*/ 	.byte	0x00, 0xf0, 0x01, 0x28


	//----- nvinfo : EIATTR_SPARSE_MMA_MASK
	.align		4
.L_1015:
        /*0018*/ 	.byte	0x03, 0x50
        /*001a*/ 	.short	0x0000


	//----- nvinfo : EIATTR_MAXREG_COUNT
	.align		4
        /*001c*/ 	.byte	0x03, 0x1b
        /*001e*/ 	.short	0x00a8


	//----- nvinfo : EIATTR_NUM_BARRIERS
	.align		4
        /*0020*/ 	.byte	0x02, 0x4c
        /*0022*/ 	.byte	0x10
	.zero		1


	//----- nvinfo : EIATTR_EXTERNS
	.align		4
        /*0024*/ 	.byte	0x04, 0x0f
        /*0026*/ 	.short	(.L_1017 - .L_1016)


	//   ....[0]....
	.align		4
.L_1016:
        /*0028*/ 	.word	index@(__assertfail)


	//----- nvinfo : EIATTR_MERCURY_ISA_VERSION
	.align		4
.L_1017:
        /*002c*/ 	.byte	0x03, 0x5f
        /*002e*/ 	.short	0x0101


	//----- nvinfo : EIATTR_INT_WARP_WIDE_INSTR_OFFSETS
	.align		4
        /*0030*/ 	.byte	0x04, 0x31
        /*0032*/ 	.short	(.L_1019 - .L_1018)


	//   ....[0]....
.L_1018:
        /*0034*/ 	.word	0x000000b0


	//   ....[1]....
        /*0038*/ 	.word	0x000000c0


	//   ....[2]....
        /*003c*/ 	.word	0x00000160


	//----- nvinfo : EIATTR_COOP_GROUP_MASK_REGIDS
	.align		4
.L_1019:
        /*0040*/ 	.byte	0x04, 0x29
        /*0042*/ 	.short	(.L_1021 - .L_1020)


	//   ....[0]....
.L_1020:
        /*0044*/ 	.word	0xffffffff


	//   ....[1]....
        /*0048*/ 	.word	0xffffffff


	//   ....[2]....
        /*004c*/ 	.word	0xffffffff


	//   ....[3]....
        /*0050*/ 	.word	0xffffffff


	//   ....[4]....
        /*0054*/ 	.word	0xffffffff


	//   ....[5]....
        /*0058*/ 	.word	0xffffffff


	//   ....[6]....
        /*005c*/ 	.word	0xffffffff


	//   ....[7]....
        /*0060*/ 	.word	0xffffffff


	//   ....[8]....
        /*0064*/ 	.word	0xffffffff


	//   ....[9]....
        /*0068*/ 	.word	0xffffffff


	//   ....[10]....
        /*006c*/ 	.word	0xffffffff


	//   ....[11]....
        /*0070*/ 	.word	0xffffffff


	//   ....[12]....
        /*0074*/ 	.word	0xffffffff


	//   ....[13]....
        /*0078*/ 	.word	0xffffffff


	//   ....[14]....
        /*007c*/ 	.word	0xffffffff


	//   ....[15]....
        /*0080*/ 	.word	0xffffffff


	//   ....[16]....
        /*0084*/ 	.word	0xffffffff


	//   ....[17]....
        /*0088*/ 	.word	0xffffffff


	//   ....[18]....
        /*008c*/ 	.word	0xffffffff


	//   ....[19]....
        /*0090*/ 	.word	0xffffffff


	//   ....[20]....
        /*0094*/ 	.word	0xffffffff


	//   ....[21]....
        /*0098*/ 	.word	0xffffffff


	//   ....[22]....
        /*009c*/ 	.word	0xffffffff


	//   ....[23]....
        /*00a0*/ 	.word	0xffffffff


	//   ....[24]....
        /*00a4*/ 	.word	0xffffffff


	//   ....[25]....
        /*00a8*/ 	.word	0xffffffff


	//   ....[26]....
        /*00ac*/ 	.word	0xffffffff


	//   ....[27]....
        /*00b0*/ 	.word	0xffffffff


	//   ....[28]....
        /*00b4*/ 	.word	0xffffffff


	//   ....[29]....
        /*00b8*/ 	.word	0xffffffff


	//   ....[30]....
        /*00bc*/ 	.word	0xffffffff


	//   ....[31]....
        /*00c0*/ 	.word	0xffffffff


	//   ....[32]....
        /*00c4*/ 	.word	0xffffffff


	//   ....[33]....
        /*00c8*/ 	.word	0xffffffff


	//   ....[34]....
        /*00cc*/ 	.word	0xffffffff


	//   ....[35]....
        /*00d0*/ 	.word	0xffffffff


	//   ....[36]....
        /*00d4*/ 	.word	0xffffffff


	//   ....[37]....
        /*00d8*/ 	.word	0xffffffff


	//   ....[38]....
        /*00dc*/ 	.word	0xffffffff


	//   ....[39]....
        /*00e0*/ 	.word	0xffffffff


	//   ....[40]....
        /*00e4*/ 	.word	0xffffffff


	//   ....[41]....
        /*00e8*/ 	.word	0xffffffff


	//   ....[42]....
        /*00ec*/ 	.word	0xffffffff


	//   ....[43]....
        /*00f0*/ 	.word	0xffffffff


	//   ....[44]....
        /*00f4*/ 	.word	0xffffffff


	//   ....[45]....
        /*00f8*/ 	.word	0xffffffff


	//   ....[46]....
        /*00fc*/ 	.word	0xffffffff


	//   ....[47]....
        /*0100*/ 	.word	0xffffffff


	//   ....[48]....
        /*0104*/ 	.word	0xffffffff


	//   ....[49]....
        /*0108*/ 	.word	0xffffffff


	//   ....[50]....
        /*010c*/ 	.word	0xffffffff


	//   ....[51]....
        /*0110*/ 	.word	0xffffffff


	//   ....[52]....
        /*0114*/ 	.word	0xffffffff


	//   ....[53]....
        /*0118*/ 	.word	0xffffffff


	//   ....[54]....
        /*011c*/ 	.word	0xffffffff


	//   ....[55]....
        /*0120*/ 	.word	0xffffffff


	//   ....[56]....
        /*0124*/ 	.word	0xffffffff


	//   ....[57]....
        /*0128*/ 	.word	0xffffffff


	//   ....[58]....
        /*012c*/ 	.word	0xffffffff


	//   ....[59]....
        /*0130*/ 	.word	0xffffffff


	//   ....[60]....
        /*0134*/ 	.word	0xffffffff


	//   ....[61]....
        /*0138*/ 	.word	0xffffffff


	//   ....[62]....
        /*013c*/ 	.word	0xffffffff


	//   ....[63]....
        /*0140*/ 	.word	0xffffffff


	//   ....[64]....
        /*0144*/ 	.word	0xffffffff


	//   ....[65]....
        /*0148*/ 	.word	0xffffffff


	//   ....[66]....
        /*014c*/ 	.word	0xffffffff


	//   ....[67]....
        /*0150*/ 	.word	0xffffffff


	//   ....[68]....
        /*0154*/ 	.word	0xffffffff


	//   ....[69]....
        /*0158*/ 	.word	0xffffffff


	//   ....[70]....
        /*015c*/ 	.word	0xffffffff


	//   ....[71]....
        /*0160*/ 	.word	0xffffffff


	//   ....[72]....
        /*0164*/ 	.word	0xffffffff


	//   ....[73]....
        /*0168*/ 	.word	0xffffffff


	//   ....[74]....
        /*016c*/ 	.word	0xffffffff


	//   ....[75]....
        /*0170*/ 	.word	0xffffffff


	//   ....[76]....
        /*0174*/ 	.word	0xffffffff


	//   ....[77]....
        /*0178*/ 	.word	0xffffffff


	//   ....[78]....
        /*017c*/ 	.word	0xffffffff


	//   ....[79]....
        /*0180*/ 	.word	0xffffffff


	//   ....[80]....
        /*0184*/ 	.word	0xffffffff


	//   ....[81]....
        /*0188*/ 	.word	0xffffffff


	//   ....[82]....
        /*018c*/ 	.word	0xffffffff


	//   ....[83]....
        /*0190*/ 	.word	0xffffffff


	//   ....[84]....
        /*0194*/ 	.word	0xffffffff


	//   ....[85]....
        /*0198*/ 	.word	0xffffffff


	//   ....[86]....
        /*019c*/ 	.word	0xffffffff


	//   ....[87]....
        /*01a0*/ 	.word	0xffffffff


	//   ....[88]....
        /*01a4*/ 	.word	0xffffffff


	//   ....[89]....
        /*01a8*/ 	.word	0xffffffff


	//   ....[90]....
        /*01ac*/ 	.word	0xffffffff


	//   ....[91]....
        /*01b0*/ 	.word	0xffffffff


	//   ....[92]....
        /*01b4*/ 	.word	0xffffffff


	//   ....[93]....
        /*01b8*/ 	.word	0xffffffff


	//   ....[94]....
        /*01bc*/ 	.word	0xffffffff


	//   ....[95]....
        /*01c0*/ 	.word	0xffffffff


	//   ....[96]....
        /*01c4*/ 	.word	0xffffffff


	//   ....[97]....
        /*01c8*/ 	.word	0xffffffff


	//   ....[98]....
        /*01cc*/ 	.word	0xffffffff


	//   ....[99]....
        /*01d0*/ 	.word	0xffffffff


	//   ....[100]....
        /*01d4*/ 	.word	0xffffffff


	//   ....[101]....
        /*01d8*/ 	.word	0xffffffff


	//   ....[102]....
        /*01dc*/ 	.word	0xffffffff


	//   ....[103]....
        /*01e0*/ 	.word	0xffffffff


	//   ....[104]....
        /*01e4*/ 	.word	0xffffffff


	//   ....[105]....
        /*01e8*/ 	.word	0xffffffff


	//   ....[106]....
        /*01ec*/ 	.word	0xffffffff


	//   ....[107]....
        /*01f0*/ 	.word	0xffffffff


	//   ....[108]....
        /*01f4*/ 	.word	0xffffffff


	//   ....[109]....
        /*01f8*/ 	.word	0xffffffff


	//   ....[110]....
        /*01fc*/ 	.word	0xffffffff


	//   ....[111]....
        /*0200*/ 	.word	0xffffffff


	//   ....[112]....
        /*0204*/ 	.word	0xffffffff


	//   ....[113]....
        /*0208*/ 	.word	0xffffffff


	//   ....[114]....
        /*020c*/ 	.word	0xffffffff


	//   ....[115]....
        /*0210*/ 	.word	0xffffffff


	//   ....[116]....
        /*0214*/ 	.word	0xffffffff


	//   ....[117]....
        /*0218*/ 	.word	0x0500000f


	//   ....[118]....
        /*021c*/ 	.word	0x0500000f


	//   ....[119]....
        /*0220*/ 	.word	0x0500000f


	//   ....[120]....
        /*0224*/ 	.word	0x0500000f


	//   ....[121]....
        /*0228*/ 	.word	0x0500000f


	//   ....[122]....
        /*022c*/ 	.word	0x0500000f


	//   ....[123]....
        /*0230*/ 	.word	0x0500000f


	//   ....[124]....
        /*0234*/ 	.word	0x0500000f


	//   ....[125]....
        /*0238*/ 	.word	0x0500000f


	//   ....[126]....
        /*023c*/ 	.word	0x0500000f


	//   ....[127]....
        /*0240*/ 	.word	0x0500000f


	//   ....[128]....
        /*0244*/ 	.word	0x0500000f


	//   ....[129]....
        /*0248*/ 	.word	0x0500000f


	//   ....[130]....
        /*024c*/ 	.word	0x0500000f


	//   ....[131]....
        /*0250*/ 	.word	0x0500000f


	//   ....[132]....
        /*0254*/ 	.word	0x0500000f


	//   ....[133]....
        /*0258*/ 	.word	0x0500000f


	//   ....[134]....
        /*025c*/ 	.word	0x0500000f


	//   ....[135]....
        /*0260*/ 	.word	0x0500000f


	//   ....[136]....
        /*0264*/ 	.word	0x0500000f


	//   ....[137]....
        /*0268*/ 	.word	0x0500000f


	//   ....[138]....
        /*026c*/ 	.word	0x0500000f


	//   ....[139]....
        /*0270*/ 	.word	0x0500000f


	//   ....[140]....
        /*0274*/ 	.word	0x0500000f


	//   ....[141]....
        /*0278*/ 	.word	0x0500000f


	//   ....[142]....
        /*027c*/ 	.word	0x0500000f


	//   ....[143]....
        /*0280*/ 	.word	0x0500000f


	//   ....[144]....
        /*0284*/ 	.word	0x0500000f


	//   ....[145]....
        /*0288*/ 	.word	0x0500000f


	//   ....[146]....
        /*028c*/ 	.word	0x0500000f


	//   ....[147]....
        /*0290*/ 	.word	0x0500000f


	//   ....[148]....
        /*0294*/ 	.word	0x0500000f


	//   ....[149]....
        /*0298*/ 	.word	0x0500000f


	//   ....[150]....
        /*029c*/ 	.word	0x0500000f


	//   ....[151]....
        /*02a0*/ 	.word	0x0500000f


	//   ....[152]....
        /*02a4*/ 	.word	0x0500000f


	//   ....[153]....
        /*02a8*/ 	.word	0x0500000f


	//   ....[154]....
        /*02ac*/ 	.word	0x0500000f


	//   ....[155]....
        /*02b0*/ 	.word	0x0500000f


	//   ....[156]....
        /*02b4*/ 	.word	0x0500000f


	//   ....[157]....
        /*02b8*/ 	.word	0x0500000f


	//   ....[158]....
        /*02bc*/ 	.word	0x0500000f


	//   ....[159]....
        /*02c0*/ 	.word	0x0500000f


	//   ....[160]....
        /*02c4*/ 	.word	0x0500000f


	//   ....[161]....
        /*02c8*/ 	.word	0x0500000f


	//   ....[162]....
        /*02cc*/ 	.word	0x0500000f


	//   ....[163]....
        /*02d0*/ 	.word	0x0500000f


	//   ....[164]....
        /*02d4*/ 	.word	0x0500000f


	//   ....[165]....
        /*02d8*/ 	.word	0x0500000f


	//   ....[166]....
        /*02dc*/ 	.word	0x0500000f


	//   ....[167]....
        /*02e0*/ 	.word	0x0500000f


	//   ....[168]....
        /*02e4*/ 	.word	0x0500000f


	//   ....[169]....
        /*02e8*/ 	.word	0x0500000f


	//   ....[170]....
        /*02ec*/ 	.word	0x0500000f


	//   ....[171]....
        /*02f0*/ 	.word	0x0500000f


	//   ....[172]....
        /*02f4*/ 	.word	0x0500000f


	//   ....[173]....
        /*02f8*/ 	.word	0x0500000f


	//   ....[174]....
        /*02fc*/ 	.word	0x0500000f


	//   ....[175]....
        /*0300*/ 	.word	0x0500000f


	//   ....[176]....
        /*0304*/ 	.word	0x0500000f


	//   ....[177]....
        /*0308*/ 	.word	0x0500000f


	//   ....[178]....
        /*030c*/ 	.word	0x0500000f


	//   ....[179]....
        /*0310*/ 	.word	0x0500000f


	//   ....[180]....
        /*0314*/ 	.word	0x0500000f


	//   ....[181]....
        /*0318*/ 	.word	0x0500000f


	//   ....[182]....
        /*031c*/ 	.word	0x0500000f


	//   ....[183]....
        /*0320*/ 	.word	0x0500000f


	//   ....[184]....
        /*0324*/ 	.word	0x0500000f


	//   ....[185]....
        /*0328*/ 	.word	0x0500000f


	//   ....[186]....
        /*032c*/ 	.word	0x0500000f


	//   ....[187]....
        /*0330*/ 	.word	0x0500000f


	//   ....[188]....
        /*0334*/ 	.word	0x0500000f


	//   ....[189]....
        /*0338*/ 	.word	0x0500000f


	//   ....[190]....
        /*033c*/ 	.word	0x0500000f


	//   ....[191]....
        /*0340*/ 	.word	0x0500000f


	//   ....[192]....
        /*0344*/ 	.word	0x0500000f


	//   ....[193]....
        /*0348*/ 	.word	0x0500000f


	//   ....[194]....
        /*034c*/ 	.word	0x0500000f


	//   ....[195]....
        /*0350*/ 	.word	0x0500000f


	//   ....[196]....
        /*0354*/ 	.word	0x0500000f


	//   ....[197]....
        /*0358*/ 	.word	0x0500000f


	//   ....[198]....
        /*035c*/ 	.word	0x0500000f


	//----- nvinfo : EIATTR_COOP_GROUP_INSTR_OFFSETS
	.align		4
.L_1021:
        /*0360*/ 	.byte	0x04, 0x28
        /*0362*/ 	.short	(.L_1023 - .L_1022)


	//   ....[0]....
.L_1022:
        /*0364*/ 	.word	0x00000070


	//   ....[1]....
        /*0368*/ 	.word	0x00000080


	//   ....[2]....
        /*036c*/ 	.word	0x000002c0


	//   ....[3]....
        /*0370*/ 	.word	0x00000420


	//   ....[4]....
        /*0374*/ 	.word	0x00000540


	//   ....[5]....
        /*0378*/ 	.word	0x000006a0


	//   ....[6]....
        /*037c*/ 	.word	0x00001170


	//   ....[7]....
        /*0380*/ 	.word	0x00001c10


	//   ....[8]....
        /*0384*/ 	.word	0x00001c50


	//   ....[9]....
        /*0388*/ 	.word	0x00002320


	//   ....[10]....
        /*038c*/ 	.word	0x00002410


	//   ....[11]....
        /*0390*/ 	.word	0x00002d70


	//   ....[12]....
        /*0394*/ 	.word	0x00002dc0


	//   ....[13]....
        /*0398*/ 	.word	0x000042a0


	//   ....[14]....
        /*039c*/ 	.word	0x000042c0


	//   ....[15]....
        /*03a0*/ 	.word	0x00004970


	//   ....[16]....
        /*03a4*/ 	.word	0x00004a60


	//   ....[17]....
        /*03a8*/ 	.word	0x000052b0


	//   ....[18]....
        /*03ac*/ 	.word	0x00005310


	//   ....[19]....
        /*03b0*/ 	.word	0x00007030


	//   ....[20]....
        /*03b4*/ 	.word	0x00007040


	//   ....[21]....
        /*03b8*/ 	.word	0x00007080


	//   ....[22]....
        /*03bc*/ 	.word	0x00007090


	//   ....[23]....
        /*03c0*/ 	.word	0x00008520


	//   ....[24]....
        /*03c4*/ 	.word	0x00008550


	//   ....[25]....
        /*03c8*/ 	.word	0x00008620


	//   ....[26]....
        /*03cc*/ 	.word	0x00008630


	//   ....[27]....
        /*03d0*/ 	.word	0x000095c0


	//   ....[28]....
        /*03d4*/ 	.word	0x00009600


	//   ....[29]....
        /*03d8*/ 	.word	0x00009640


	//   ....[30]....
        /*03dc*/ 	.word	0x00009680


	//   ....[31]....
        /*03e0*/ 	.word	0x000096c0


	//   ....[32]....
        /*03e4*/ 	.word	0x000096d0


	//   ....[33]....
        /*03e8*/ 	.word	0x00009d20


	//   ....[34]....
        /*03ec*/ 	.word	0x00009d30


	//   ....[35]....
        /*03f0*/ 	.word	0x0000a760


	//   ....[36]....
        /*03f4*/ 	.word	0x0000b940


	//   ....[37]....
        /*03f8*/ 	.word	0x0000b970


	//   ....[38]....
        /*03fc*/ 	.word	0x0000b980


	//   ....[39]....
        /*0400*/ 	.word	0x0000b990


	//   ....[40]....
        /*0404*/ 	.word	0x0000b9a0


	//   ....[41]....
        /*0408*/ 	.word	0x0000b9b0


	//   ....[42]....
        /*040c*/ 	.word	0x0000b9c0


	//   ....[43]....
        /*0410*/ 	.word	0x0000b9e0


	//   ....[44]....
        /*0414*/ 	.word	0x0000ba50


	//   ....[45]....
        /*0418*/ 	.word	0x0000ba80


	//   ....[46]....
        /*041c*/ 	.word	0x0000bb40


	//   ....[47]....
        /*0420*/ 	.word	0x0000bb70


	//   ....[48]....
        /*0424*/ 	.word	0x0000bbb0


	//   ....[49]....
        /*0428*/ 	.word	0x0000bbc0


	//   ....[50]....
        /*042c*/ 	.word	0x0000bc00


	//   ....[51]....
        /*0430*/ 	.word	0x0000bc30


	//   ....[52]....
        /*0434*/ 	.word	0x0000c2c0


	//   ....[53]....
        /*0438*/ 	.word	0x0000c2f0


	//   ....[54]....
        /*043c*/ 	.word	0x0000c320


	//   ....[55]....
        /*0440*/ 	.word	0x0000c350


	//   ....[56]....
        /*0444*/ 	.word	0x0000c370


	//   ....[57]....
        /*0448*/ 	.word	0x0000c3f0


	//   ....[58]....
        /*044c*/ 	.word	0x0000c420


	//   ....[59]....
        /*0450*/ 	.word	0x0000c430


	//   ....[60]....
        /*0454*/ 	.word	0x0000c510


	//   ....[61]....
        /*0458*/ 	.word	0x0000c530


	//   ....[62]....
        /*045c*/ 	.word	0x0000c540


	//   ....[63]....
        /*0460*/ 	.word	0x0000c590


	//   ....[64]....
        /*0464*/ 	.word	0x0000c630


	//   ....[65]....
        /*0468*/ 	.word	0x0000c650


	//   ....[66]....
        /*046c*/ 	.word	0x0000c660


	//   ....[67]....
        /*0470*/ 	.word	0x0000c6a0


	//   ....[68]....
        /*0474*/ 	.word	0x0000cdb0


	//   ....[69]....
        /*0478*/ 	.word	0x0000cde0


	//   ....[70]....
        /*047c*/ 	.word	0x0000cdf0


	//   ....[71]....
        /*0480*/ 	.word	0x0000ce00


	//   ....[72]....
        /*0484*/ 	.word	0x0000ce30


	//   ....[73]....
        /*0488*/ 	.word	0x0000ce70


	//   ....[74]....
        /*048c*/ 	.word	0x0000ce80


	//   ....[75]....
        /*0490*/ 	.word	0x0000cea0


	//   ....[76]....
        /*0494*/ 	.word	0x0000cf00


	//   ....[77]....
        /*0498*/ 	.word	0x0000cf10


	//   ....[78]....
        /*049c*/ 	.word	0x0000cf30


	//   ....[79]....
        /*04a0*/ 	.word	0x0000cf90


	//   ....[80]....
        /*04a4*/ 	.word	0x0000cfb0


	//   ....[81]....
        /*04a8*/ 	.word	0x0000cfc0


	//   ....[82]....
        /*04ac*/ 	.word	0x0000cff0


	//   ....[83]....
        /*04b0*/ 	.word	0x0000d000


	//   ....[84]....
        /*04b4*/ 	.word	0x0000d280


	//   ....[85]....
        /*04b8*/ 	.word	0x0000d2a0


	//   ....[86]....
        /*04bc*/ 	.word	0x0000d2b0


	//   ....[87]....
        /*04c0*/ 	.word	0x0000d2d0


	//   ....[88]....
        /*04c4*/ 	.word	0x0000d340


	//   ....[89]....
        /*04c8*/ 	.word	0x0000d370


	//   ....[90]....
        /*04cc*/ 	.word	0x0000d3c0


	//   ....[91]....
        /*04d0*/ 	.word	0x0000d3f0


	//   ....[92]....
        /*04d4*/ 	.word	0x0000d440


	//   ....[93]....
        /*04d8*/ 	.word	0x0000d470


	//   ....[94]....
        /*04dc*/ 	.word	0x0000d4c0


	//   ....[95]....
        /*04e0*/ 	.word	0x0000d4f0


	//   ....[96]....
        /*04e4*/ 	.word	0x0000d540


	//   ....[97]....
        /*04e8*/ 	.word	0x0000d570


	//   ....[98]....
        /*04ec*/ 	.word	0x0000d5c0


	//   ....[99]....
        /*04f0*/ 	.word	0x0000d5f0


	//   ....[100]....
        /*04f4*/ 	.word	0x0000da50


	//   ....[101]....
        /*04f8*/ 	.word	0x0000da80


	//   ....[102]....
        /*04fc*/ 	.word	0x0000dab0


	//   ....[103]....
        /*0500*/ 	.word	0x0000dae0


	//   ....[104]....
        /*0504*/ 	.word	0x0000db10


	//   ....[105]....
        /*0508*/ 	.word	0x0000db20


	//   ....[106]....
        /*050c*/ 	.word	0x0000db40


	//   ....[107]....
        /*0510*/ 	.word	0x0000db60


	//   ....[108]....
        /*0514*/ 	.word	0x0000db80


	//   ....[109]....
        /*0518*/ 	.word	0x0000dba0


	//   ....[110]....
        /*051c*/ 	.word	0x0000dc20


	//   ....[111]....
        /*0520*/ 	.word	0x0000dc40


	//   ....[112]....
        /*0524*/ 	.word	0x0000dc70


	//   ....[113]....
        /*0528*/ 	.word	0x0000dc90


	//   ....[114]....
        /*052c*/ 	.word	0x0000de40


	//   ....[115]....
        /*0530*/ 	.word	0x0000de50


	//   ....[116]....
        /*0534*/ 	.word	0x0000e0b0


	//   ....[117]....
        /*0538*/ 	.word	0x0000e610


	//   ....[118]....
        /*053c*/ 	.word	0x0000e700


	//   ....[119]....
        /*0540*/ 	.word	0x0000e7a0


	//   ....[120]....
        /*0544*/ 	.word	0x0000e800


	//   ....[121]....
        /*0548*/ 	.word	0x0000e8d0


	//   ....[122]....
        /*054c*/ 	.word	0x0000e940


	//   ....[123]....
        /*0550*/ 	.word	0x0000ea00


	//   ....[124]....
        /*0554*/ 	.word	0x0000ea70


	//   ....[125]....
        /*0558*/ 	.word	0x0000eb50


	//   ....[126]....
        /*055c*/ 	.word	0x0000ebd0


	//   ....[127]....
        /*0560*/ 	.word	0x0000eca0


	//   ....[128]....
        /*0564*/ 	.word	0x0000ed20


	//   ....[129]....
        /*0568*/ 	.word	0x0000ede0


	//   ....[130]....
        /*056c*/ 	.word	0x0000ee50


	//   ....[131]....
        /*0570*/ 	.word	0x0000ef30


	//   ....[132]....
        /*0574*/ 	.word	0x0000efb0


	//   ....[133]....
        /*0578*/ 	.word	0x0000f070


	//   ....[134]....
        /*057c*/ 	.word	0x0000f100


	//   ....[135]....
        /*0580*/ 	.word	0x0000f170


	//   ....[136]....
        /*0584*/ 	.word	0x0000f210


	//   ....[137]....
        /*0588*/ 	.word	0x0000f2e0


	//   ....[138]....
        /*058c*/ 	.word	0x0000f350


	//   ....[139]....
        /*0590*/ 	.word	0x0000f440


	//   ....[140]....
        /*0594*/ 	.word	0x0000f4a0


	//   ....[141]....
        /*0598*/ 	.word	0x0000f570


	//   ....[142]....
        /*059c*/ 	.word	0x0000f5e0


	//   ....[143]....
        /*05a0*/ 	.word	0x0000f6d0


	//   ....[144]....
        /*05a4*/ 	.word	0x0000f730


	//   ....[145]....
        /*05a8*/ 	.word	0x0000f7f0


	//   ....[146]....
        /*05ac*/ 	.word	0x0000f870


	//   ....[147]....
        /*05b0*/ 	.word	0x0000f940


	//   ....[148]....
        /*05b4*/ 	.word	0x0000f9b0


	//   ....[149]....
        /*05b8*/ 	.word	0x0000fa60


	//   ....[150]....
        /*05bc*/ 	.word	0x0000fba0


	//   ....[151]....
        /*05c0*/ 	.word	0x0000fc50


	//   ....[152]....
        /*05c4*/ 	.word	0x0000fd20


	//   ....[153]....
        /*05c8*/ 	.word	0x0000fd70


	//   ....[154]....
        /*05cc*/ 	.word	0x0000fe50


	//   ....[155]....
        /*05d0*/ 	.word	0x0000fea0


	//   ....[156]....
        /*05d4*/ 	.word	0x0000ff70


	//   ....[157]....
        /*05d8*/ 	.word	0x0000ffc0


	//   ....[158]....
        /*05dc*/ 	.word	0x000100a0


	//   ....[159]....
        /*05e0*/ 	.word	0x000100f0


	//   ....[160]....
        /*05e4*/ 	.word	0x000101d0


	//   ....[161]....
        /*05e8*/ 	.word	0x00010220


	//   ....[162]....
        /*05ec*/ 	.word	0x000102f0


	//   ....[163]....
        /*05f0*/ 	.word	0x00010340


	//   ....[164]....
        /*05f4*/ 	.word	0x00010420


	//   ....[165]....
        /*05f8*/ 	.word	0x00010470


	//   ....[166]....
        /*05fc*/ 	.word	0x00010560


	//   ....[167]....
        /*0600*/ 	.word	0x00010600


	//   ....[168]....
        /*0604*/ 	.word	0x00010660


	//   ....[169]....
        /*0608*/ 	.word	0x00010720


	//   ....[170]....
        /*060c*/ 	.word	0x000107c0


	//   ....[171]....
        /*0610*/ 	.word	0x00010880


	//   ....[172]....
        /*0614*/ 	.word	0x00010920


	//   ....[173]....
        /*0618*/ 	.word	0x000109e0


	//   ....[174]....
        /*061c*/ 	.word	0x00010a80


	//   ....[175]....
        /*0620*/ 	.word	0x00010b40


	//   ....[176]....
        /*0624*/ 	.word	0x00010be0


	//   ....[177]....
        /*0628*/ 	.word	0x00010ca0


	//   ....[178]....
        /*062c*/ 	.word	0x00010d40


	//   ....[179]....
        /*0630*/ 	.word	0x00010e00


	//   ....[180]....
        /*0634*/ 	.word	0x00010ea0


	//   ....[181]....
        /*0638*/ 	.word	0x00010f60


	//   ....[182]....
        /*063c*/ 	.word	0x00011080


	//   ....[183]....
        /*0640*/ 	.word	0x00011120


	//   ....[184]....
        /*0644*/ 	.word	0x000111d0


	//   ....[185]....
        /*0648*/ 	.word	0x000112a0


	//   ....[186]....
        /*064c*/ 	.word	0x00011310


	//   ....[187]....
        /*0650*/ 	.word	0x000113e0


	//   ....[188]....
        /*0654*/ 	.word	0x00011450


	//   ....[189]....
        /*0658*/ 	.word	0x00011530


	//   ....[190]....
        /*065c*/ 	.word	0x000115a0


	//   ....[191]....
        /*0660*/ 	.word	0x00011680


	//   ....[192]....
        /*0664*/ 	.word	0x00011700


	//   ....[193]....
        /*0668*/ 	.word	0x000117e0


	//   ....[194]....
        /*066c*/ 	.word	0x00011850


	//   ....[195]....
        /*0670*/ 	.word	0x00011920


	//   ....[196]....
        /*0674*/ 	.word	0x00011990


	//   ....[197]....
        /*0678*/ 	.word	0x00011a50


	//   ....[198]....
        /*067c*/ 	.word	0x00011b30


	//----- nvinfo : EIATTR_REG_RECONFIG
	.align		4
.L_1023:
        /*0680*/ 	.byte	0x01, 0x54
	.zero		2


	//----- nvinfo : EIATTR_SYSCALL_OFFSETS
	.align		4
        /*0684*/ 	.byte	0x04, 0x46
        /*0686*/ 	.short	(.L_1025 - .L_1024)


	//   ....[0]....
.L_1024:
        /*0688*/ 	.word	0x00001330


	//   ....[1]....
        /*068c*/ 	.word	0x0000af80


	//   ....[2]....
        /*0690*/ 	.word	0x0000b0c0


	//   ....[3]....
        /*0694*/ 	.word	0x0000b1b0


	//   ....[4]....
        /*0698*/ 	.word	0x0000c000


	//----- nvinfo : EIATTR_MBARRIER_INSTR_OFFSETS
	.align		4
.L_1025:
        /*069c*/ 	.byte	0x04, 0x39
        /*069e*/ 	.short	(.L_1027 - .L_1026)


	//   ....[0]....
.L_1026:
        /*06a0*/ 	.word	0x00000170
        /*06a4*/ 	.word	0x000000ff
        /*06a8*/ 	.word	0x00028800
        /*06ac*/ 	.short	0x0100
        /*06ae*/ 	.byte	0x08
	.zero		1


	//   ....[1]....
        /*06b0*/ 	.word	0x00000180
        /*06b4*/ 	.word	0x000000ff
        /*06b8*/ 	.word	0x00028820
        /*06bc*/ 	.short	0x0100
        /*06be*/ 	.byte	0x08
	.zero		1


	//   ....[2]....
        /*06c0*/ 	.word	0x00000270
        /*06c4*/ 	.word	0x000000ff
        /*06c8*/ 	.word	0x00028830
        /*06cc*/ 	.short	0x0100
        /*06ce*/ 	.byte	0x08
	.zero		1


	//   ....[3]....
        /*06d0*/ 	.word	0x00000280
        /*06d4*/ 	.word	0x000000ff
        /*06d8*/ 	.word	0x00028840
        /*06dc*/ 	.short	0x0100
        /*06de*/ 	.byte	0x08
	.zero		1


	//   ....[4]....
        /*06e0*/ 	.word	0x00000290
        /*06e4*/ 	.word	0x000000ff
        /*06e8*/ 	.word	0x00028838
        /*06ec*/ 	.short	0x0100
        /*06ee*/ 	.byte	0x08
	.zero		1


	//   ....[5]....
        /*06f0*/ 	.word	0x000002a0
        /*06f4*/ 	.word	0x000000ff
        /*06f8*/ 	.word	0x00028848
        /*06fc*/ 	.short	0x0100
        /*06fe*/ 	.byte	0x08
	.zero		1


	//   ....[6]....
        /*0700*/ 	.word	0x000003d0
        /*0704*/ 	.word	0x000000ff
        /*0708*/ 	.word	0x00028850
        /*070c*/ 	.short	0x0100
        /*070e*/ 	.byte	0x08
	.zero		1


	//   ....[7]....
        /*0710*/ 	.word	0x000003e0
        /*0714*/ 	.word	0x000000ff
        /*0718*/ 	.word	0x00028860
        /*071c*/ 	.short	0x0100
        /*071e*/ 	.byte	0x08
	.zero		1


	//   ....[8]....
        /*0720*/ 	.word	0x000003f0
        /*0724*/ 	.word	0x000000ff
        /*0728*/ 	.word	0x00028858
        /*072c*/ 	.short	0x0100
        /*072e*/ 	.byte	0x08
	.zero		1


	//   ....[9]....
        /*0730*/ 	.word	0x00000400
        /*0734*/ 	.word	0x000000ff
        /*0738*/ 	.word	0x00028868
        /*073c*/ 	.short	0x0100
        /*073e*/ 	.byte	0x08
	.zero		1


	//   ....[10]....
        /*0740*/ 	.word	0x000004f0
        /*0744*/ 	.word	0x000000ff
        /*0748*/ 	.word	0x00028870
        /*074c*/ 	.short	0x0100
        /*074e*/ 	.byte	0x06
	.zero		1


	//   ....[11]....
        /*0750*/ 	.word	0x00000500
        /*0754*/ 	.word	0x000000ff
        /*0758*/ 	.word	0x00028880
        /*075c*/ 	.short	0x0100
        /*075e*/ 	.byte	0x06
	.zero		1


	//   ....[12]....
        /*0760*/ 	.word	0x00000510
        /*0764*/ 	.word	0x000000ff
        /*0768*/ 	.word	0x00028878
        /*076c*/ 	.short	0x0100
        /*076e*/ 	.byte	0x06
	.zero		1


	//   ....[13]....
        /*0770*/ 	.word	0x00000520
        /*0774*/ 	.word	0x000000ff
        /*0778*/ 	.word	0x00028888
        /*077c*/ 	.short	0x0100
        /*077e*/ 	.byte	0x06
	.zero		1


	//   ....[14]....
        /*0780*/ 	.word	0x00000650
        /*0784*/ 	.word	0x000000ff
        /*0788*/ 	.word	0x00028890
        /*078c*/ 	.short	0x0100
        /*078e*/ 	.byte	0x08
	.zero		1


	//   ....[15]....
        /*0790*/ 	.word	0x00000660
        /*0794*/ 	.word	0x000000ff
        /*0798*/ 	.word	0x000288a0
        /*079c*/ 	.short	0x0100
        /*079e*/ 	.byte	0x08
	.zero		1


	//   ....[16]....
        /*07a0*/ 	.word	0x00000670
        /*07a4*/ 	.word	0x000000ff
        /*07a8*/ 	.word	0x00028898
        /*07ac*/ 	.short	0x0100
        /*07ae*/ 	.byte	0x08
	.zero		1


	//   ....[17]....
        /*07b0*/ 	.word	0x00000680
        /*07b4*/ 	.word	0x000000ff
        /*07b8*/ 	.word	0x000288a8
        /*07bc*/ 	.short	0x0100
        /*07be*/ 	.byte	0x08
	.zero		1


	//   ....[18]....
        /*07c0*/ 	.word	0x000007c0
        /*07c4*/ 	.word	0x000000ff
        /*07c8*/ 	.word	0x000288b0
        /*07cc*/ 	.short	0x0100
        /*07ce*/ 	.byte	0x08
	.zero		1


	//   ....[19]....
        /*07d0*/ 	.word	0x000007d0
        /*07d4*/ 	.word	0x000000ff
        /*07d8*/ 	.word	0x000288c0
        /*07dc*/ 	.short	0x0100
        /*07de*/ 	.byte	0x08
	.zero		1


	//   ....[20]....
        /*07e0*/ 	.word	0x000007e0
        /*07e4*/ 	.word	0x000000ff
        /*07e8*/ 	.word	0x000288b8
        /*07ec*/ 	.short	0x0100
        /*07ee*/ 	.byte	0x08
	.zero		1


	//   ....[21]....
        /*07f0*/ 	.word	0x000007f0
        /*07f4*/ 	.word	0x000000ff
        /*07f8*/ 	.word	0x000288c8
        /*07fc*/ 	.short	0x0100
        /*07fe*/ 	.byte	0x08
	.zero		1


	//   ....[22]....
        /*0800*/ 	.word	0x00001350
        /*0804*/ 	.word	0x000000ff
        /*0808*/ 	.word	0x00028800
        /*080c*/ 	.short	0x010a
        /*080e*/ 	.byte	0x29
	.zero		1


	//   ....[23]....
        /*0810*/ 	.word	0x000013c0
        /*0814*/ 	.word	0x000000ff
        /*0818*/ 	.word	0x00028830
        /*081c*/ 	.short	0x010a
        /*081e*/ 	.byte	0x29
	.zero		1


	//   ....[24]....
        /*0820*/ 	.word	0x00001420
        /*0824*/ 	.word	0x000000ff
        /*0828*/ 	.word	0x00028830
        /*082c*/ 	.short	0x010a
        /*082e*/ 	.byte	0x29
	.zero		1


	//   ....[25]....
        /*0830*/ 	.word	0x00001a90
        /*0834*/ 	.word	0x000000ff
        /*0838*/ 	.word	0x00000000
        /*083c*/ 	.short	0x0101
        /*083e*/ 	.byte	0x06
	.zero		1


	//   ....[26]....
        /*0840*/ 	.word	0x00003ad0
        /*0844*/ 	.word	0x000000ff
        /*0848*/ 	.word	0x00028830
        /*084c*/ 	.short	0x010a
        /*084e*/ 	.byte	0x04
	.zero		1


	//   ....[27]....
        /*0850*/ 	.word	0x00003b10
        /*0854*/ 	.word	0x000000ff
        /*0858*/ 	.word	0x00028830
        /*085c*/ 	.short	0x010a
        /*085e*/ 	.byte	0x04
	.zero		1


	//   ....[28]....
        /*0860*/ 	.word	0x00003e80
        /*0864*/ 	.word	0x000000ff
        /*0868*/ 	.word	0x00028850
        /*086c*/ 	.short	0x010a
        /*086e*/ 	.byte	0x04
	.zero		1


	//   ....[29]....
        /*0870*/ 	.word	0x00003ec0
        /*0874*/ 	.word	0x000000ff
        /*0878*/ 	.word	0x00028850
        /*087c*/ 	.short	0x010a
        /*087e*/ 	.byte	0x04
	.zero		1


	//   ....[30]....
        /*0880*/ 	.word	0x00004320
        /*0884*/ 	.word	0x000000ff
        /*0888*/ 	.word	0x00000000
        /*088c*/ 	.short	0x0101
        /*088e*/ 	.byte	0x04
	.zero		1


	//   ....[31]....
        /*0890*/ 	.word	0x00005e10
        /*0894*/ 	.word	0x000000ff
        /*0898*/ 	.word	0x00000000
        /*089c*/ 	.short	0x0101
        /*089e*/ 	.byte	0x04
	.zero		1


	//   ....[32]....
        /*08a0*/ 	.word	0x00006510
        /*08a4*/ 	.word	0x000000ff
        /*08a8*/ 	.word	0x00028830
        /*08ac*/ 	.short	0x010a
        /*08ae*/ 	.byte	0x04
	.zero		1


	//   ....[33]....
        /*08b0*/ 	.word	0x00006550
        /*08b4*/ 	.word	0x000000ff
        /*08b8*/ 	.word	0x00028830
        /*08bc*/ 	.short	0x010a
        /*08be*/ 	.byte	0x04
	.zero		1


	//   ....[34]....
        /*08c0*/ 	.word	0x00006880
        /*08c4*/ 	.word	0x000000ff
        /*08c8*/ 	.word	0x00028850
        /*08cc*/ 	.short	0x010a
        /*08ce*/ 	.byte	0x04
	.zero		1


	//   ....[35]....
        /*08d0*/ 	.word	0x000068c0
        /*08d4*/ 	.word	0x000000ff
        /*08d8*/ 	.word	0x00028850
        /*08dc*/ 	.short	0x010a
        /*08de*/ 	.byte	0x04
	.zero		1


	//   ....[36]....
        /*08e0*/ 	.word	0x00006cc0
        /*08e4*/ 	.word	0x000000ff
        /*08e8*/ 	.word	0x00000000
        /*08ec*/ 	.short	0x0101
        /*08ee*/ 	.byte	0x04
	.zero		1


	//   ....[37]....
        /*08f0*/ 	.word	0x00007e90
        /*08f4*/ 	.word	0x000000ff
        /*08f8*/ 	.word	0x00000000
        /*08fc*/ 	.short	0x0101
        /*08fe*/ 	.byte	0x04
	.zero		1


	//   ....[38]....
        /*0900*/ 	.word	0x00008490
        /*0904*/ 	.word	0x000000ff
        /*0908*/ 	.word	0x00028850
        /*090c*/ 	.short	0x010a
        /*090e*/ 	.byte	0x05
	.zero		1


	//   ....[39]....
        /*0910*/ 	.word	0x000084d0
        /*0914*/ 	.word	0x000000ff
        /*0918*/ 	.word	0x00028850
        /*091c*/ 	.short	0x010a
        /*091e*/ 	.byte	0x05
	.zero		1


	//   ....[40]....
        /*0920*/ 	.word	0x00008aa0
        /*0924*/ 	.word	0x000000ff
        /*0928*/ 	.word	0x00000000
        /*092c*/ 	.short	0x0101
        /*092e*/ 	.byte	0x04
	.zero		1


	//   ....[41]....
        /*0930*/ 	.word	0x000096e0
        /*0934*/ 	.word	0x000000ff
        /*0938*/ 	.word	0x00000000
        /*093c*/ 	.short	0x0101
        /*093e*/ 	.byte	0x04
	.zero		1


	//   ....[42]....
        /*0940*/ 	.word	0x0000b670
        /*0944*/ 	.word	0x000000ff
        /*0948*/ 	.word	0x00028840
        /*094c*/ 	.short	0x010a
        /*094e*/ 	.byte	0x2f
	.zero		1


	//   ....[43]....
        /*0950*/ 	.word	0x0000bdc0
        /*0954*/ 	.word	0x000000ff
        /*0958*/ 	.word	0x00028830
        /*095c*/ 	.short	0x0107
        /*095e*/ 	.byte	0x2f
	.zero		1


	//   ....[44]....
        /*0960*/ 	.word	0x0000be30
        /*0964*/ 	.word	0x000000ff
        /*0968*/ 	.word	0x00028830
        /*096c*/ 	.short	0x0101
        /*096e*/ 	.byte	0x2f
	.zero		1


	//   ....[45]....
        /*0970*/ 	.word	0x0000c7f0
        /*0974*/ 	.word	0x000000ff
        /*0978*/ 	.word	0x00028800
        /*097c*/ 	.short	0x0107
        /*097e*/ 	.byte	0x2f
	.zero		1


	//   ....[46]....
        /*0980*/ 	.word	0x0000c830
        /*0984*/ 	.word	0x000000ff
        /*0988*/ 	.word	0x00028800
        /*098c*/ 	.short	0x0101
        /*098e*/ 	.byte	0x2f
	.zero		1


	//   ....[47]....
        /*0990*/ 	.word	0x0000c860
        /*0994*/ 	.word	0x000000ff
        /*0998*/ 	.word	0x00028820
        /*099c*/ 	.short	0x010a
        /*099e*/ 	.byte	0x2f
	.zero		1


	//   ....[48]....
        /*09a0*/ 	.word	0x0000cbb0
        /*09a4*/ 	.word	0x00000022
        /*09a8*/ 	.word	0x00028840
        /*09ac*/ 	.short	0x010a
        /*09ae*/ 	.byte	0x3f
	.zero		1


	//   ....[49]....
        /*09b0*/ 	.word	0x0000d110
        /*09b4*/ 	.word	0x00000022
        /*09b8*/ 	.word	0x00028830
        /*09bc*/ 	.short	0x0107
        /*09be*/ 	.byte	0x3f
	.zero		1


	//   ....[50]....
        /*09c0*/ 	.word	0x0000d1c0
        /*09c4*/ 	.word	0x00000022
        /*09c8*/ 	.word	0x00028830
        /*09cc*/ 	.short	0x0101
        /*09ce*/ 	.byte	0x3f
	.zero		1


	//   ....[51]....
        /*09d0*/ 	.word	0x0000d220
        /*09d4*/ 	.word	0x00000000
        /*09d8*/ 	.word	0x00028860
        /*09dc*/ 	.short	0x010a
        /*09de*/ 	.byte	0x3f
	.zero		1


	//   ....[52]....
        /*09e0*/ 	.word	0x0000d770
        /*09e4*/ 	.word	0x00000000
        /*09e8*/ 	.word	0x00028850
        /*09ec*/ 	.short	0x0107
        /*09ee*/ 	.byte	0x3f
	.zero		1


	//   ....[53]....
        /*09f0*/ 	.word	0x0000d870
        /*09f4*/ 	.word	0x00000000
        /*09f8*/ 	.word	0x00028850
        /*09fc*/ 	.short	0x0101
        /*09fe*/ 	.byte	0x3f
	.zero		1


	//   ....[54]....
        /*0a00*/ 	.word	0x0000d9f0
        /*0a04*/ 	.word	0x00000000
        /*0a08*/ 	.word	0x00028860
        /*0a0c*/ 	.short	0x010a
        /*0a0e*/ 	.byte	0x3f
	.zero		1


	//   ....[55]....
        /*0a10*/ 	.word	0x0000df20
        /*0a14*/ 	.word	0x00000000
        /*0a18*/ 	.word	0x00028850
        /*0a1c*/ 	.short	0x0107
        /*0a1e*/ 	.byte	0x3f
	.zero		1


	//   ....[56]....
        /*0a20*/ 	.word	0x0000dfd0
        /*0a24*/ 	.word	0x00000000
        /*0a28*/ 	.word	0x00028850
        /*0a2c*/ 	.short	0x0101
        /*0a2e*/ 	.byte	0x3f
	.zero		1


	//   ....[57]....
        /*0a30*/ 	.word	0x0000e070
        /*0a34*/ 	.word	0x00000007
        /*0a38*/ 	.word	0x00028820
        /*0a3c*/ 	.short	0x010a
        /*0a3e*/ 	.byte	0x3f
	.zero		1


	//   ....[58]....
        /*0a40*/ 	.word	0x0000e1a0
        /*0a44*/ 	.word	0x00000005
        /*0a48*/ 	.word	0x00028840
        /*0a4c*/ 	.short	0x010a
        /*0a4e*/ 	.byte	0x3f
	.zero		1


	//   ....[59]....
        /*0a50*/ 	.word	0x0000e240
        /*0a54*/ 	.word	0x00000007
        /*0a58*/ 	.word	0x00028840
        /*0a5c*/ 	.short	0x010a
        /*0a5e*/ 	.byte	0x3f
	.zero		1


	//   ....[60]....
        /*0a60*/ 	.word	0x0000e280
        /*0a64*/ 	.word	0x00000005
        /*0a68*/ 	.word	0x00028860
        /*0a6c*/ 	.short	0x010a
        /*0a6e*/ 	.byte	0x3f
	.zero		1


	//   ....[61]....
        /*0a70*/ 	.word	0x0000e2c0
        /*0a74*/ 	.word	0x00000007
        /*0a78*/ 	.word	0x00028860
        /*0a7c*/ 	.short	0x010a
        /*0a7e*/ 	.byte	0x3f
	.zero		1


	//   ....[62]....
        /*0a80*/ 	.word	0x0000e330
        /*0a84*/ 	.word	0x00000003
        /*0a88*/ 	.word	0x00028800
        /*0a8c*/ 	.short	0x010a
        /*0a8e*/ 	.byte	0x3f
	.zero		1


	//   ....[63]....
        /*0a90*/ 	.word	0x0000e390
        /*0a94*/ 	.word	0x00000003
        /*0a98*/ 	.word	0x00028830
        /*0a9c*/ 	.short	0x010a
        /*0a9e*/ 	.byte	0x3f
	.zero		1


	//   ....[64]....
        /*0aa0*/ 	.word	0x0000e3f0
        /*0aa4*/ 	.word	0x00000007
        /*0aa8*/ 	.word	0x00028830
        /*0aac*/ 	.short	0x010a
        /*0aae*/ 	.byte	0x3f
	.zero		1


	//   ....[65]....
        /*0ab0*/ 	.word	0x0000e450
        /*0ab4*/ 	.word	0x00000007
        /*0ab8*/ 	.word	0x00028850
        /*0abc*/ 	.short	0x010a
        /*0abe*/ 	.byte	0x3f
	.zero		1


	//   ....[66]....
        /*0ac0*/ 	.word	0x0000e4b0
        /*0ac4*/ 	.word	0x00000007
        /*0ac8*/ 	.word	0x00028830
        /*0acc*/ 	.short	0x010a
        /*0ace*/ 	.byte	0x3f
	.zero		1


	//   ....[67]....
        /*0ad0*/ 	.word	0x0000e510
        /*0ad4*/ 	.word	0x00000007
        /*0ad8*/ 	.word	0x00028850
        /*0adc*/ 	.short	0x010a
        /*0ade*/ 	.byte	0x3f
	.zero		1


	//   ....[68]....
        /*0ae0*/ 	.word	0x0000e570
        /*0ae4*/ 	.word	0x00000003
        /*0ae8*/ 	.word	0x00028850
        /*0aec*/ 	.short	0x010a
        /*0aee*/ 	.byte	0x3f
	.zero		1


	//   ....[69]....
        /*0af0*/ 	.word	0x0000e650
        /*0af4*/ 	.word	0x0000000a
        /*0af8*/ 	.word	0x00028840
        /*0afc*/ 	.short	0x010a
        /*0afe*/ 	.byte	0x3f
	.zero		1


	//   ....[70]....
        /*0b00*/ 	.word	0x0000faa0
        /*0b04*/ 	.word	0x00000003
        /*0b08*/ 	.word	0x00028820
        /*0b0c*/ 	.short	0x010a
        /*0b0e*/ 	.byte	0x3f
	.zero		1


	//   ....[71]....
        /*0b10*/ 	.word	0x0000faf0
        /*0b14*/ 	.word	0x00000022
        /*0b18*/ 	.word	0x00028840
        /*0b1c*/ 	.short	0x010a
        /*0b1e*/ 	.byte	0x3f
	.zero		1


	//   ....[72]....
        /*0b20*/ 	.word	0x000104b0
        /*0b24*/ 	.word	0x00000000
        /*0b28*/ 	.word	0x00028860
        /*0b2c*/ 	.short	0x010a
        /*0b2e*/ 	.byte	0x3f
	.zero		1


	//   ....[73]....
        /*0b30*/ 	.word	0x00010fd0
        /*0b34*/ 	.word	0x00000000
        /*0b38*/ 	.word	0x00028860
        /*0b3c*/ 	.short	0x010a
        /*0b3e*/ 	.byte	0x3f
	.zero		1


	//   ....[74]....
        /*0b40*/ 	.word	0x00011a80
        /*0b44*/ 	.word	0x00000007
        /*0b48*/ 	.word	0x00028820
        /*0b4c*/ 	.short	0x010a
        /*0b4e*/ 	.byte	0x3f
	.zero		1


	//   ....[75]....
        /*0b50*/ 	.word	0x00011bf0
        /*0b54*/ 	.word	0x00000005
        /*0b58*/ 	.word	0x00028840
        /*0b5c*/ 	.short	0x010a
        /*0b5e*/ 	.byte	0x3f
	.zero		1


	//   ....[76]....
        /*0b60*/ 	.word	0x00011c40
        /*0b64*/ 	.word	0x00000007
        /*0b68*/ 	.word	0x00028840
        /*0b6c*/ 	.short	0x010a
        /*0b6e*/ 	.byte	0x3f
	.zero		1


	//   ....[77]....
        /*0b70*/ 	.word	0x00011c90
        /*0b74*/ 	.word	0x00000005
        /*0b78*/ 	.word	0x00028860
        /*0b7c*/ 	.short	0x010a
        /*0b7e*/ 	.byte	0x3f
	.zero		1


	//----- nvinfo : EIATTR_NUM_MBARRIERS
	.align		4
.L_1027:
        /*0b80*/ 	.byte	0x03, 0x38
        /*0b82*/ 	.short	0x0016


	//----- nvinfo : EIATTR_EXIT_INSTR_OFFSETS
	.align		4
        /*0b84*/ 	.byte	0x04, 0x1c
        /*0b86*/ 	.short	(.L_1029 - .L_1028)


	//   ....[0]....
.L_1028:
        /*0b88*/ 	.word	0x0000e310


	//----- nvinfo : EIATTR_MAX_THREADS
	.align		4
.L_1029:
        /*0b8c*/ 	.byte	0x04, 0x05
        /*0b8e*/ 	.short	(.L_1031 - .L_1030)
.L_1030:
        /*0b90*/ 	.word	0x00000180
        /*0b94*/ 	.word	0x00000001
        /*0b98*/ 	.word	0x00000001


	//----- nvinfo : EIATTR_CRS_STACK_SIZE
	.align		4
.L_1031:
        /*0b9c*/ 	.byte	0x04, 0x1e
        /*0b9e*/ 	.short	(.L_1033 - .L_1032)
.L_1032:
        /*0ba0*/ 	.word	0x00000000


	//----- nvinfo : EIATTR_CBANK_PARAM_SIZE
	.align		4
.L_1033:
        /*0ba4*/ 	.byte	0x03, 0x19
        /*0ba6*/ 	.short	0x0a70


	//----- nvinfo : EIATTR_PARAM_CBANK
	.align		4
        /*0ba8*/ 	.byte	0x04, 0x0a
        /*0baa*/ 	.short	(.L_1035 - .L_1034)
	.align		4
.L_1034:
        /*0bac*/ 	.word	index@(.nv.constant0._ZN7cutlass13device_kernelIN5flash11enable_sm90INS1_16FlashAttnFwdSm90INS1_25CollectiveMainloopFwdSm90ILi2EN4cute5tupleIJNS5_1CILi1EEES8_S8_EEENS6_IJNS7_ILi128EEESA_SA_EEELi128ENS_10bfloat16_tEfNS_4arch4Sm90ELb1ELb0ELb0ELb0ELb1ELb0ELb0ELb1ELb1ELb1ELb1ELb0EEENS1_21CollectiveEpilogueFwdISB_S9_SC_SE_Li256ELb0ELb1ELb1ELb0EEENS1_19SingleTileSchedulerILb0ELb1ELb1ELi128EEEEEEEEEvNT_6ParamsE)
        /*0bb0*/ 	.short	0x0210
        /*0bb2*/ 	.short	0x0a70


	//----- nvinfo : EIATTR_SW_WAR
	.align		4
.L_1035:
        /*0bb4*/ 	.byte	0x04, 0x36
        /*0bb6*/ 	.short	(.L_1037 - .L_1036)
.L_1036:
        /*0bb8*/ 	.word	0x00000008
.L_1037:


//--------------------- .nv.info._ZN7cutlass13device_kernelIN5flash11enable_sm90INS1_16FlashAttnFwdSm90INS1_25CollectiveMainloopFwdSm90ILi2EN4cute5tupleIJNS5_1CILi1EEES8_S8_EEENS6_IJNS7_ILi128EEESA_SA_EEELi128ENS_10bfloat16_tEfNS_4arch4Sm90ELb1ELb0ELb0ELb1ELb1ELb0ELb0ELb1ELb1ELb1ELb1ELb0EEENS1_21CollectiveEpilogueFwdISB_S9_SC_SE_Li256ELb1ELb1ELb1ELb0EEENS1_36VarlenDynamicPersistentTileSchedulerILi128ELi128ELi256ELi128ELb1ELb1ELb1ELb1ELb1ELb1EEEEEEEEEvNT_6ParamsE --------------------------
	.section	.nv.info._ZN7cutlass13device_kernelIN5flash11enable_sm90INS1_16FlashAttnFwdSm90INS1_25CollectiveMainloopFwdSm90ILi2EN4cute5tupleIJNS5_1CILi1EEES8_S8_EEENS6_IJNS7_ILi128EEESA_SA_EEELi128ENS_10bfloat16_tEfNS_4arch4Sm90ELb1ELb0ELb0ELb1ELb1ELb0ELb0ELb1ELb1ELb1ELb1ELb0EEENS1_21CollectiveEpilogueFwdISB_S9_SC_SE_Li256ELb1ELb1ELb1ELb0EEENS1_36VarlenDynamicPersistentTileSchedulerILi128ELi128ELi256ELi128ELb1ELb1ELb1ELb1ELb1ELb1EEEEEEEEEvNT_6ParamsE,"",@"SHT_CUDA_INFO"
	.sectionflags	@""
	.align	4


	//----- nvinfo : EIATTR_CUDA_API_VERSION
	.align		4
        /*0000*/ 	.byte	0x04, 0x37
        /*0002*/ 	.short	(.L_1039 - .L_1038)
.L_1038:
        /*0004*/ 	.word	0x00000082


	//----- nvinfo : EIATTR_KPARAM_INFO
	.align		4
.L_1039:
        /*0008*/ 	.byte	0x04, 0x17
        /*000a*/ 	.short	(.L_1041 - .L_1040)
.L_1040:
        /*000c*/ 	.word	0x00000000
        /*0010*/ 	.short	0x0000
        /*0012*/ 	.short	0x0070
        /*0014*/ 	.byte	0x00, 0xf0, 0x01, 0x2a


	//----- nvinfo : EIATTR_SPARSE_MMA_MASK
	.align		4
.L_1041:
        /*0018*/ 	.byte	0x03, 0x50
        /*001a*/ 	.short	0x0000


	//----- nvinfo : EIATTR_MAXREG_COUNT
	.align		4
        /*001c*/ 	.byte	0x03, 0x1b
        /*001e*/ 	.short	0x00a8


	//----- nvinfo : EIATTR_NUM_BARRIERS
	.align		4
        /*0020*/ 	.byte	0x02, 0x4c
        /*0022*/ 	.byte	0x10
	.zero		1


	//----- nvinfo : EIATTR_EXTERNS
	.align		4
        /*0024*/ 	.byte	0x04, 0x0f
        /*0026*/ 	.short	(.L_1043 - .L_1042)


	//   ....[0]....
	.align		4
.L_1042:
        /*0028*/ 	.word	index@(__assertfail)


	//----- nvinfo : EIATTR_ANNOTATIONS
	.align		4
.L_1043:
        /*002c*/ 	.byte	0x04, 0x55
        /*002e*/ 	.short	(.L_1045 - .L_1044)


	//   ....[0]....
.L_1044:
        /* <DEDUP_REMOVED lines=14> */


	//----- nvinfo : EIATTR_MERCURY_ISA_VERSION
	.align		4
.L_1045:
        /*00f8*/ 	.byte	0x03, 0x5f
        /*00fa*/ 	.short	0x0101


	//----- nvinfo : EIATTR_UNUSED_LOAD_BYTE_OFFSET
	.align		4
        /*00fc*/ 	.byte	0x04, 0x44
        /*00fe*/ 	.short	(.L_1047 - .L_1046)


	//   ....[0]....
.L_1046:
        /*0100*/ 	.word	0x00000970
        /*0104*/ 	.word	0x0000fff0


	//   ....[1]....
        /*0108*/ 	.word	0x000095c0
        /*010c*/ 	.word	0x0000fff0


	//----- nvinfo : EIATTR_INT_WARP_WIDE_INSTR_OFFSETS
	.align		4
.L_1047:
        /*0110*/ 	.byte	0x04, 0x31
        /*0112*/ 	.short	(.L_1049 - .L_1048)


	//   ....[0]....
.L_1048:
        /*0114*/ 	.word	0x000000c0


	//   ....[1]....
        /*0118*/ 	.word	0x000000d0


	//   ....[2]....
        /*011c*/ 	.word	0x00000170


	//   ....[3]....
        /*0120*/ 	.word	0x0000dde0


	//   ....[4]....
        /*0124*/ 	.word	0x0000de70


	//   ....[5]....
        /*0128*/ 	.word	0x00010cb0


	//   ....[6]....
        /*012c*/ 	.word	0x00010d40


	//----- nvinfo : EIATTR_COOP_GROUP_MASK_REGIDS
	.align		4
.L_1049:
        /*0130*/ 	.byte	0x04, 0x29
        /*0132*/ 	.short	(.L_1051 - .L_1050)


	//   ....[0]....
.L_1050:
        /*0134*/ 	.word	0xffffffff


	//   ....[1]....
        /*0138*/ 	.word	0xffffffff


	//   ....[2]....
        /*013c*/ 	.word	0xffffffff


	//   ....[3]....
        /*0140*/ 	.word	0xffffffff


	//   ....[4]....
        /*0144*/ 	.word	0xffffffff


	//   ....[5]....
        /*0148*/ 	.word	0xffffffff


	//   ....[6]....
        /*014c*/ 	.word	0xffffffff


	//   ....[7]....
        /*0150*/ 	.word	0xffffffff


	//   ....[8]....
        /*0154*/ 	.word	0xffffffff


	//   ....[9]....
        /*0158*/ 	.word	0xffffffff


	//   ....[10]....
        /*015c*/ 	.word	0xffffffff


	//   ....[11]....
        /*0160*/ 	.word	0xffffffff


	//   ....[12]....
        /*0164*/ 	.word	0xffffffff


	//   ....[13]....
        /*0168*/ 	.word	0xffffffff


	//   ....[14]....
        /*016c*/ 	.word	0xffffffff


	//   ....[15]....
        /*0170*/ 	.word	0xffffffff


	//   ....[16]....
        /*0174*/ 	.word	0xffffffff


	//   ....[17]....
        /*0178*/ 	.word	0xffffffff


	//   ....[18]....
        /*017c*/ 	.word	0xffffffff


	//   ....[19]....
        /*0180*/ 	.word	0xffffffff


	//   ....[20]....
        /*0184*/ 	.word	0xffffffff


	//   ....[21]....
        /*0188*/ 	.word	0xffffffff


	//   ....[22]....
        /*018c*/ 	.word	0xffffffff


	//   ....[23]....
        /*0190*/ 	.word	0xffffffff


	//   ....[24]....
        /*0194*/ 	.word	0xffffffff


	//   ....[25]....
        /*0198*/ 	.word	0xffffffff


	//   ....[26]....
        /*019c*/ 	.word	0xffffffff


	//   ....[27]....
        /*01a0*/ 	.word	0xffffffff


	//   ....[28]....
        /*01a4*/ 	.word	0xffffffff


	//   ....[29]....
        /*01a8*/ 	.word	0xffffffff


	//   ....[30]....
        /*01ac*/ 	.word	0xffffffff


	//   ....[31]....
        /*01b0*/ 	.word	0xffffffff


	//   ....[32]....
        /*01b4*/ 	.word	0xffffffff


	//   ....[33]....
        /*01b8*/ 	.word	0xffffffff


	//   ....[34]....
        /*01bc*/ 	.word	0xffffffff


	//   ....[35]....
        /*01c0*/ 	.word	0xffffffff


	//   ....[36]....
        /*01c4*/ 	.word	0xffffffff


	//   ....[37]....
        /*01c8*/ 	.word	0xffffffff


	//   ....[38]....
        /*01cc*/ 	.word	0xffffffff


	//   ....[39]....
        /*01d0*/ 	.word	0xffffffff


	//   ....[40]....
        /*01d4*/ 	.word	0xffffffff


	//   ....[41]....
        /*01d8*/ 	.word	0xffffffff


	//   ....[42]....
        /*01dc*/ 	.word	0xffffffff


	//   ....[43]....
        /*01e0*/ 	.word	0xffffffff


	//   ....[44]....
        /*01e4*/ 	.word	0xffffffff


	//   ....[45]....
        /*01e8*/ 	.word	0xffffffff


	//   ....[46]....
        /*01ec*/ 	.word	0xffffffff


	//   ....[47]....
        /*01f0*/ 	.word	0xffffffff


	//   ....[48]....
        /*01f4*/ 	.word	0xffffffff


	//   ....[49]....
        /*01f8*/ 	.word	0xffffffff


	//   ....[50]....
        /*01fc*/ 	.word	0xffffffff


	//   ....[51]....
        /*0200*/ 	.word	0xffffffff


	//   ....[52]....
        /*0204*/ 	.word	0xffffffff


	//   ....[53]....
        /*0208*/ 	.word	0xffffffff


	//   ....[54]....
        /*020c*/ 	.word	0xffffffff


	//   ....[55]....
        /*0210*/ 	.word	0xffffffff


	//   ....[56]....
        /*0214*/ 	.word	0xffffffff


	//   ....[57]....
        /*0218*/ 	.word	0xffffffff


	//   ....[58]....
        /*021c*/ 	.word	0xffffffff


	//   ....[59]....
        /*0220*/ 	.word	0xffffffff


	//   ....[60]....
        /*0224*/ 	.word	0xffffffff


	//   ....[61]....
        /*0228*/ 	.word	0xffffffff


	//   ....[62]....
        /*022c*/ 	.word	0xffffffff


	//   ....[63]....
        /*0230*/ 	.word	0xffffffff


	//   ....[64]....
        /*0234*/ 	.word	0xffffffff


	//   ....[65]....
        /*0238*/ 	.word	0xffffffff


	//   ....[66]....
        /*023c*/ 	.word	0xffffffff


	//   ....[67]....
        /*0240*/ 	.word	0xffffffff


	//   ....[68]....
        /*0244*/ 	.word	0xffffffff


	//   ....[69]....
        /*0248*/ 	.word	0xffffffff


	//   ....[70]....
        /*024c*/ 	.word	0xffffffff


	//   ....[71]....
        /*0250*/ 	.word	0xffffffff


	//   ....[72]....
        /*0254*/ 	.word	0xffffffff


	//   ....[73]....
        /*0258*/ 	.word	0xffffffff


	//   ....[74]....
        /*025c*/ 	.word	0xffffffff


	//   ....[75]....
        /*0260*/ 	.word	0xffffffff


	//   ....[76]....
        /*0264*/ 	.word	0xffffffff


	//   ....[77]....
        /*0268*/ 	.word	0xffffffff


	//   ....[78]....
        /*026c*/ 	.word	0xffffffff


	//   ....[79]....
        /*0270*/ 	.word	0xffffffff


	//   ....[80]....
        /*0274*/ 	.word	0xffffffff


	//   ....[81]....
        /*0278*/ 	.word	0xffffffff


	//   ....[82]....
        /*027c*/ 	.word	0xffffffff


	//   ....[83]....
        /*0280*/ 	.word	0xffffffff


	//   ....[84]....
        /*0284*/ 	.word	0xffffffff


	//   ....[85]....
        /*0288*/ 	.word	0xffffffff


	//   ....[86]....
        /*028c*/ 	.word	0xffffffff


	//   ....[87]....
        /*0290*/ 	.word	0xffffffff


	//   ....[88]....
        /*0294*/ 	.word	0xffffffff


	//   ....[89]....
        /*0298*/ 	.word	0xffffffff


	//   ....[90]....
        /*029c*/ 	.word	0xffffffff


	//   ....[91]....
        /*02a0*/ 	.word	0xffffffff


	//   ....[92]....
        /*02a4*/ 	.word	0xffffffff


	//   ....[93]....
        /*02a8*/ 	.word	0xffffffff


	//   ....[94]....
        /*02ac*/ 	.word	0xffffffff


	//   ....[95]....
        /*02b0*/ 	.word	0xffffffff


	//   ....[96]....
        /*02b4*/ 	.word	0xffffffff


	//   ....[97]....
        /*02b8*/ 	.word	0xffffffff


	//   ....[98]....
        /*02bc*/ 	.word	0xffffffff


	//   ....[99]....
        /*02c0*/ 	.word	0xffffffff


	//   ....[100]....
        /*02c4*/ 	.word	0xffffffff


	//   ....[101]....
        /*02c8*/ 	.word	0xffffffff


	//   ....[102]....
        /*02cc*/ 	.word	0xffffffff


	//   ....[103]....
        /*02d0*/ 	.word	0xffffffff


	//   ....[104]....
        /*02d4*/ 	.word	0xffffffff


	//   ....[105]....
        /*02d8*/ 	.word	0xffffffff


	//   ....[106]....
        /*02dc*/ 	.word	0xffffffff


	//   ....[107]....
        /*02e0*/ 	.word	0xffffffff


	//   ....[108]....
        /*02e4*/ 	.word	0xffffffff


	//   ....[109]....
        /*02e8*/ 	.word	0xffffffff


	//   ....[110]....
        /*02ec*/ 	.word	0xffffffff


	//   ....[111]....
        /*02f0*/ 	.word	0xffffffff


	//   ....[112]....
        /*02f4*/ 	.word	0xffffffff


	//   ....[113]....
        /*02f8*/ 	.word	0xffffffff


	//   ....[114]....
        /*02fc*/ 	.word	0xffffffff


	//   ....[115]....
        /*0300*/ 	.word	0xffffffff


	//   ....[116]....
        /*0304*/ 	.word	0xffffffff


	//   ....[117]....
        /*0308*/ 	.word	0xffffffff


	//   ....[118]....
        /*030c*/ 	.word	0xffffffff


	//   ....[119]....
        /*0310*/ 	.word	0xffffffff


	//   ....[120]....
        /*0314*/ 	.word	0xffffffff


	//   ....[121]....
        /*0318*/ 	.word	0xffffffff


	//   ....[122]....
        /*031c*/ 	.word	0xffffffff


	//   ....[123]....
        /*0320*/ 	.word	0xffffffff


	//   ....[124]....
        /*0324*/ 	.word	0xffffffff


	//   ....[125]....
        /*0328*/ 	.word	0xffffffff


	//   ....[126]....
        /*032c*/ 	.word	0xffffffff


	//   ....[127]....
        /*0330*/ 	.word	0xffffffff


	//   ....[128]....
        /*0334*/ 	.word	0xffffffff


	//   ....[129]....
        /*0338*/ 	.word	0xffffffff


	//   ....[130]....
        /*033c*/ 	.word	0xffffffff


	//   ....[131]....
        /*0340*/ 	.word	0xffffffff


	//   ....[132]....
        /*0344*/ 	.word	0xffffffff


	//   ....[133]....
        /*0348*/ 	.word	0xffffffff


	//   ....[134]....
        /*034c*/ 	.word	0xffffffff


	//   ....[135]....
        /*0350*/ 	.word	0xffffffff


	//   ....[136]....
        /*0354*/ 	.word	0xffffffff


	//   ....[137]....
        /*0358*/ 	.word	0xffffffff


	//   ....[138]....
        /*035c*/ 	.word	0xffffffff


	//   ....[139]....
        /*0360*/ 	.word	0xffffffff


	//   ....[140]....
        /*0364*/ 	.word	0xffffffff


	//   ....[141]....
        /*0368*/ 	.word	0xffffffff


	//   ....[142]....
        /*036c*/ 	.word	0xffffffff


	//   ....[143]....
        /*0370*/ 	.word	0xffffffff


	//   ....[144]....
        /*0374*/ 	.word	0xffffffff


	//   ....[145]....
        /*0378*/ 	.word	0xffffffff


	//   ....[146]....
        /*037c*/ 	.word	0xffffffff


	//   ....[147]....
        /*0380*/ 	.word	0xffffffff


	//   ....[148]....
        /*0384*/ 	.word	0xffffffff


	//   ....[149]....
        /*0388*/ 	.word	0xffffffff


	//   ....[150]....
        /*038c*/ 	.word	0xffffffff


	//   ....[151]....
        /*0390*/ 	.word	0xffffffff


	//   ....[152]....
        /*0394*/ 	.word	0xffffffff


	//   ....[153]....
        /*0398*/ 	.word	0xffffffff


	//   ....[154]....
        /*039c*/ 	.word	0xffffffff


	//   ....[155]....
        /*03a0*/ 	.word	0xffffffff


	//   ....[156]....
        /*03a4*/ 	.word	0xffffffff


	//   ....[157]....
        /*03a8*/ 	.word	0xffffffff


	//   ....[158]....
        /*03ac*/ 	.word	0xffffffff


	//   ....[159]....
        /*03b0*/ 	.word	0xffffffff


	//   ....[160]....
        /*03b4*/ 	.word	0xffffffff


	//   ....[161]....
        /*03b8*/ 	.word	0xffffffff


	//   ....[162]....
        /*03bc*/ 	.word	0xffffffff


	//   ....[163]....
        /*03c0*/ 	.word	0xffffffff


	//   ....[164]....
        /*03c4*/ 	.word	0xffffffff


	//   ....[165]....
        /*03c8*/ 	.word	0xffffffff


	//   ....[166]....
        /*03cc*/ 	.word	0xffffffff


	//   ....[167]....
        /*03d0*/ 	.word	0x0500000f


	//   ....[168]....
        /*03d4*/ 	.word	0x0500000f


	//   ....[169]....
        /*03d8*/ 	.word	0x0500000f


	//   ....[170]....
        /*03dc*/ 	.word	0x0500000f


	//   ....[171]....
        /*03e0*/ 	.word	0x0500000f


	//   ....[172]....
        /*03e4*/ 	.word	0x0500000f


	//   ....[173]....
        /*03e8*/ 	.word	0x0500000f


	//   ....[174]....
        /*03ec*/ 	.word	0x0500000f


	//   ....[175]....
        /*03f0*/ 	.word	0x0500000f


	//   ....[176]....
        /*03f4*/ 	.word	0x0500000f


	//   ....[177]....
        /*03f8*/ 	.word	0x0500000f


	//   ....[178]....
        /*03fc*/ 	.word	0x0500000f


	//   ....[179]....
        /*0400*/ 	.word	0x0500000f


	//   ....[180]....
        /*0404*/ 	.word	0x0500000f


	//   ....[181]....
        /*0408*/ 	.word	0x0500000f


	//   ....[182]....
        /*040c*/ 	.word	0x0500000f


	//   ....[183]....
        /*0410*/ 	.word	0x0500000f


	//   ....[184]....
        /*0414*/ 	.word	0x0500000f


	//   ....[185]....
        /*0418*/ 	.word	0x0500000f


	//   ....[186]....
        /*041c*/ 	.word	0x0500000f


	//   ....[187]....
        /*0420*/ 	.word	0x0500000f


	//   ....[188]....
        /*0424*/ 	.word	0x0500000f


	//   ....[189]....
        /*0428*/ 	.word	0x0500000f


	//   ....[190]....
        /*042c*/ 	.word	0x0500000f


	//   ....[191]....
        /*0430*/ 	.word	0x0500000f


	//   ....[192]....
        /*0434*/ 	.word	0x0500000f


	//   ....[193]....
        /*0438*/ 	.word	0x0500000f


	//   ....[194]....
        /*043c*/ 	.word	0x0500000f


	//   ....[195]....
        /*0440*/ 	.word	0x0500000f


	//   ....[196]....
        /*0444*/ 	.word	0x0500000f


	//   ....[197]....
        /*0448*/ 	.word	0x0500000f


	//   ....[198]....
        /*044c*/ 	.word	0x0500000f


	//   ....[199]....
        /*0450*/ 	.word	0x0500000f


	//   ....[200]....
        /*0454*/ 	.word	0x0500000f


	//   ....[201]....
        /*0458*/ 	.word	0x0500000f


	//   ....[202]....
        /*045c*/ 	.word	0x0500000f


	//   ....[203]....
        /*0460*/ 	.word	0x0500000f


	//   ....[204]....
        /*0464*/ 	.word	0x0500000f


	//   ....[205]....
        /*0468*/ 	.word	0x0500000f


	//   ....[206]....
        /*046c*/ 	.word	0x0500000f


	//   ....[207]....
        /*0470*/ 	.word	0x0500000f


	//   ....[208]....
        /*0474*/ 	.word	0x0500000f


	//   ....[209]....
        /*0478*/ 	.word	0x0500000f


	//   ....[210]....
        /*047c*/ 	.word	0x0500000f


	//   ....[211]....
        /*0480*/ 	.word	0x0500000f


	//   ....[212]....
        /*0484*/ 	.word	0x0500000f


	//   ....[213]....
        /*0488*/ 	.word	0x0500000f


	//   ....[214]....
        /*048c*/ 	.word	0x0500000f


	//   ....[215]....
        /*0490*/ 	.word	0x0500000f


	//   ....[216]....
        /*0494*/ 	.word	0x0500000f


	//   ....[217]....
        /*0498*/ 	.word	0x0500000f


	//   ....[218]....
        /*049c*/ 	.word	0x0500000f


	//   ....[219]....
        /*04a0*/ 	.word	0x0500000f


	//   ....[220]....
        /*04a4*/ 	.word	0x0500000f


	//   ....[221]....
        /*04a8*/ 	.word	0x0500000f


	//   ....[222]....
        /*04ac*/ 	.word	0x0500000f


	//   ....[223]....
        /*04b0*/ 	.word	0x0500000f


	//   ....[224]....
        /*04b4*/ 	.word	0x0500000f


	//   ....[225]....
        /*04b8*/ 	.word	0x0500000f


	//   ....[226]....
        /*04bc*/ 	.word	0x0500000f


	//   ....[227]....
        /*04c0*/ 	.word	0x0500000f


	//   ....[228]....
        /*04c4*/ 	.word	0x0500000f


	//   ....[229]....
        /*04c8*/ 	.word	0x0500000f


	//   ....[230]....
        /*04cc*/ 	.word	0x0500000f


	//   ....[231]....
        /*04d0*/ 	.word	0x0500000f


	//   ....[232]....
        /*04d4*/ 	.word	0x0500000f


	//   ....[233]....
        /*04d8*/ 	.word	0x0500000f


	//   ....[234]....
        /*04dc*/ 	.word	0x0500000f


	//   ....[235]....
        /*04e0*/ 	.word	0x0500000f


	//   ....[236]....
        /*04e4*/ 	.word	0x0500000f


	//   ....[237]....
        /*04e8*/ 	.word	0x0500000f


	//   ....[238]....
        /*04ec*/ 	.word	0x0500000f


	//   ....[239]....
        /*04f0*/ 	.word	0x0500000f


	//   ....[240]....
        /*04f4*/ 	.word	0x0500000f


	//   ....[241]....
        /*04f8*/ 	.word	0x0500000f


	//   ....[242]....
        /*04fc*/ 	.word	0x0500000f


	//   ....[243]....
        /*0500*/ 	.word	0x0500000f


	//   ....[244]....
        /*0504*/ 	.word	0x0500000f


	//   ....[245]....
        /*0508*/ 	.word	0x0500000f


	//   ....[246]....
        /*050c*/ 	.word	0x0500000f


	//   ....[247]....
        /*0510*/ 	.word	0x0500000f


	//   ....[248]....
        /*0514*/ 	.word	0x0500000f


	//   ....[249]....
        /*0518*/ 	.word	0x0500000f


	//   ....[250]....
        /*051c*/ 	.word	0x0500000f


	//   ....[251]....
        /*0520*/ 	.word	0x0500000f


	//   ....[252]....
        /*0524*/ 	.word	0x0500000f


	//   ....[253]....
        /*0528*/ 	.word	0x0500000f


	//   ....[254]....
        /*052c*/ 	.word	0x0500000f


	//   ....[255]....
        /*0530*/ 	.word	0x0500000f


	//   ....[0]....
        /*0534*/ 	.word	0x0500000f


	//   ....[1]....
        /*0538*/ 	.word	0x0500000f


	//   ....[2]....
        /*053c*/ 	.word	0x0500000f


	//   ....[3]....
        /*0540*/ 	.word	0x0500000f


	//   ....[4]....
        /*0544*/ 	.word	0x0500000f


	//   ....[5]....
        /*0548*/ 	.word	0x0500000f


	//   ....[6]....
        /*054c*/ 	.word	0x0500000f


	//   ....[7]....
        /*0550*/ 	.word	0x0500000f


	//   ....[8]....
        /*0554*/ 	.word	0x0500000f


	//   ....[9]....
        /*0558*/ 	.word	0x0500000f


	//   ....[10]....
        /*055c*/ 	.word	0x0500000f


	//----- nvinfo : EIATTR_COOP_GROUP_INSTR_OFFSETS
	.align		4
.L_1051:
        /*0560*/ 	.byte	0x04, 0x28
        /*0562*/ 	.short	(.L_1053 - .L_1052)


	//   ....[0]....
.L_1052:
        /*0564*/ 	.word	0x00000080


	//   ....[1]....
        /*0568*/ 	.word	0x00000090


	//   ....[2]....
        /*056c*/ 	.word	0x000002d0


	//   ....[3]....
        /*0570*/ 	.word	0x00000430


	//   ....[4]....
        /*0574*/ 	.word	0x00000550


	//   ....[5]....
        /*0578*/ 	.word	0x000006b0


	//   ....[6]....
        /*057c*/ 	.word	0x00001a90


	//   ....[7]....
        /*0580*/ 	.word	0x00002390


	//   ....[8]....
        /*0584*/ 	.word	0x000023e0


	//   ....[9]....
        /*0588*/ 	.word	0x00002b90


	//   ....[10]....
        /*058c*/ 	.word	0x00002c20


	//   ....[11]....
        /*0590*/ 	.word	0x000035a0


	//   ....[12]....
        /*0594*/ 	.word	0x000035f0


	//   ....[13]....
        /*0598*/ 	.word	0x000049f0


	//   ....[14]....
        /*059c*/ 	.word	0x00004a10


	//   ....[15]....
        /*05a0*/ 	.word	0x000050c0


	//   ....[16]....
        /*05a4*/ 	.word	0x000051a0


	//   ....[17]....
        /*05a8*/ 	.word	0x000059b0


	//   ....[18]....
        /*05ac*/ 	.word	0x00005a20


	//   ....[19]....
        /*05b0*/ 	.word	0x00007790


	//   ....[20]....
        /*05b4*/ 	.word	0x000077a0


	//   ....[21]....
        /*05b8*/ 	.word	0x000077d0


	//   ....[22]....
        /*05bc*/ 	.word	0x000077e0


	//   ....[23]....
        /*05c0*/ 	.word	0x00008c70


	//   ....[24]....
        /*05c4*/ 	.word	0x00008ca0


	//   ....[25]....
        /*05c8*/ 	.word	0x00008d70


	//   ....[26]....
        /*05cc*/ 	.word	0x00008d80


	//   ....[27]....
        /*05d0*/ 	.word	0x0000a0d0


	//   ....[28]....
        /*05d4*/ 	.word	0x0000a110


	//   ....[29]....
        /*05d8*/ 	.word	0x0000a140


	//   ....[30]....
        /*05dc*/ 	.word	0x0000a170


	//   ....[31]....
        /*05e0*/ 	.word	0x0000a840


	//   ....[32]....
        /*05e4*/ 	.word	0x0000a860


	//   ....[33]....
        /*05e8*/ 	.word	0x0000a930


	//   ....[34]....
        /*05ec*/ 	.word	0x0000a950


	//   ....[35]....
        /*05f0*/ 	.word	0x0000aa10


	//   ....[36]....
        /*05f4*/ 	.word	0x0000aa30


	//   ....[37]....
        /*05f8*/ 	.word	0x0000ab00


	//   ....[38]....
        /*05fc*/ 	.word	0x0000ab20


	//   ....[39]....
        /*0600*/ 	.word	0x0000aee0


	//   ....[40]....
        /*0604*/ 	.word	0x0000aef0


	//   ....[41]....
        /*0608*/ 	.word	0x0000b320


	//   ....[42]....
        /*060c*/ 	.word	0x0000b330


	//   ....[43]....
        /*0610*/ 	.word	0x0000c020


	//   ....[44]....
        /*0614*/ 	.word	0x0000c050


	//   ....[45]....
        /*0618*/ 	.word	0x0000c120


	//   ....[46]....
        /*061c*/ 	.word	0x0000c140


	//   ....[47]....
        /*0620*/ 	.word	0x0000c200


	//   ....[48]....
        /*0624*/ 	.word	0x0000c220


	//   ....[49]....
        /*0628*/ 	.word	0x0000c2f0


	//   ....[50]....
        /*062c*/ 	.word	0x0000c310


	//   ....[51]....
        /*0630*/ 	.word	0x0000c450


	//   ....[52]....
        /*0634*/ 	.word	0x0000c660


	//   ....[53]....
        /*0638*/ 	.word	0x0000c690


	//   ....[54]....
        /*063c*/ 	.word	0x0000c6c0


	//   ....[55]....
        /*0640*/ 	.word	0x0000c6f0


	//   ....[56]....
        /*0644*/ 	.word	0x0000c720


	//   ....[57]....
        /*0648*/ 	.word	0x0000c750


	//   ....[58]....
        /*064c*/ 	.word	0x0000c8c0


	//   ....[59]....
        /*0650*/ 	.word	0x0000c8f0


	//   ....[60]....
        /*0654*/ 	.word	0x0000c920


	//   ....[61]....
        /*0658*/ 	.word	0x0000c950


	//   ....[62]....
        /*065c*/ 	.word	0x0000c980


	//   ....[63]....
        /*0660*/ 	.word	0x0000c9b0


	//   ....[64]....
        /*0664*/ 	.word	0x0000ca40


	//   ....[65]....
        /*0668*/ 	.word	0x0000ca70


	//   ....[66]....
        /*066c*/ 	.word	0x0000ca80


	//   ....[67]....
        /*0670*/ 	.word	0x0000cac0


	//   ....[68]....
        /*0674*/ 	.word	0x0000e8e0


	//   ....[69]....
        /*0678*/ 	.word	0x0000e900


	//   ....[70]....
        /*067c*/ 	.word	0x0000e9a0


	//   ....[71]....
        /*0680*/ 	.word	0x0000e9c0


	//   ....[72]....
        /*0684*/ 	.word	0x0000ea50


	//   ....[73]....
        /*0688*/ 	.word	0x0000ea70


	//   ....[74]....
        /*068c*/ 	.word	0x0000eb00


	//   ....[75]....
        /*0690*/ 	.word	0x0000eb20


	//   ....[76]....
        /*0694*/ 	.word	0x0000ebb0


	//   ....[77]....
        /*0698*/ 	.word	0x0000ebd0


	//   ....[78]....
        /*069c*/ 	.word	0x0000ec60


	//   ....[79]....
        /*06a0*/ 	.word	0x0000ec80


	//   ....[80]....
        /*06a4*/ 	.word	0x0000ed10


	//   ....[81]....
        /*06a8*/ 	.word	0x0000ed30


	//   ....[82]....
        /*06ac*/ 	.word	0x0000ed40


	//   ....[83]....
        /*06b0*/ 	.word	0x0000edc0


	//   ....[84]....
        /*06b4*/ 	.word	0x0000f500


	//   ....[85]....
        /*06b8*/ 	.word	0x0000f530


	//   ....[86]....
        /*06bc*/ 	.word	0x0000f590


	//   ....[87]....
        /*06c0*/ 	.word	0x0000f5e0


	//   ....[88]....
        /*06c4*/ 	.word	0x0000f630


	//   ....[89]....
        /*06c8*/ 	.word	0x0000f680


	//   ....[90]....
        /*06cc*/ 	.word	0x0000f6d0


	//   ....[91]....
        /*06d0*/ 	.word	0x0000f720


	//   ....[92]....
        /*06d4*/ 	.word	0x0000f770


	//   ....[93]....
        /*06d8*/ 	.word	0x0000f7c0


	//   ....[94]....
        /*06dc*/ 	.word	0x0000f810


	//   ....[95]....
        /*06e0*/ 	.word	0x0000f860


	//   ....[96]....
        /*06e4*/ 	.word	0x0000f8b0


	//   ....[97]....
        /*06e8*/ 	.word	0x0000f8f0


	//   ....[98]....
        /*06ec*/ 	.word	0x0000f910


	//   ....[99]....
        /*06f0*/ 	.word	0x0000f950


	//   ....[100]....
        /*06f4*/ 	.word	0x00010080


	//   ....[101]....
        /*06f8*/ 	.word	0x000100b0


	//   ....[102]....
        /*06fc*/ 	.word	0x00010110


	//   ....[103]....
        /*0700*/ 	.word	0x00010120


	//   ....[104]....
        /*0704*/ 	.word	0x00010170


	//   ....[105]....
        /*0708*/ 	.word	0x00010180


	//   ....[106]....
        /*070c*/ 	.word	0x000101d0


	//   ....[107]....
        /*0710*/ 	.word	0x000101e0


	//   ....[108]....
        /*0714*/ 	.word	0x00010230


	//   ....[109]....
        /*0718*/ 	.word	0x00010240


	//   ....[110]....
        /*071c*/ 	.word	0x00010290


	//   ....[111]....
        /*0720*/ 	.word	0x000102a0


	//   ....[112]....
        /*0724*/ 	.word	0x000102f0


	//   ....[113]....
        /*0728*/ 	.word	0x00010300


	//   ....[114]....
        /*072c*/ 	.word	0x00010310


	//   ....[115]....
        /*0730*/ 	.word	0x00010360


	//   ....[116]....
        /*0734*/ 	.word	0x000105c0


	//   ....[117]....
        /*0738*/ 	.word	0x000105e0


	//   ....[118]....
        /*073c*/ 	.word	0x000105f0


	//   ....[119]....
        /*0740*/ 	.word	0x00010660


	//   ....[120]....
        /*0744*/ 	.word	0x00010670


	//   ....[121]....
        /*0748*/ 	.word	0x000106e0


	//   ....[122]....
        /*074c*/ 	.word	0x000106f0


	//   ....[123]....
        /*0750*/ 	.word	0x00010760


	//   ....[124]....
        /*0754*/ 	.word	0x00010770


	//   ....[125]....
        /*0758*/ 	.word	0x000107e0


	//   ....[126]....
        /*075c*/ 	.word	0x000107f0


	//   ....[127]....
        /*0760*/ 	.word	0x00010860


	//   ....[128]....
        /*0764*/ 	.word	0x00010870


	//   ....[129]....
        /*0768*/ 	.word	0x000108e0


	//   ....[130]....
        /*076c*/ 	.word	0x000108f0


	//   ....[131]....
        /*0770*/ 	.word	0x00010900


	//   ....[132]....
        /*0774*/ 	.word	0x00010e90


	//   ....[133]....
        /*0778*/ 	.word	0x00010ed0


	//   ....[134]....
        /*077c*/ 	.word	0x00010f10


	//   ....[135]....
        /*0780*/ 	.word	0x00010f30


	//   ....[136]....
        /*0784*/ 	.word	0x00010f40


	//   ....[137]....
        /*0788*/ 	.word	0x00010f60


	//   ....[138]....
        /*078c*/ 	.word	0x00010fd0


	//   ....[139]....
        /*0790*/ 	.word	0x00010ff0


	//   ....[140]....
        /*0794*/ 	.word	0x00011050


	//   ....[141]....
        /*0798*/ 	.word	0x00011070


	//   ....[142]....
        /*079c*/ 	.word	0x000110d0


	//   ....[143]....
        /*07a0*/ 	.word	0x000110f0


	//   ....[144]....
        /*07a4*/ 	.word	0x00011150


	//   ....[145]....
        /*07a8*/ 	.word	0x00011170


	//   ....[146]....
        /*07ac*/ 	.word	0x000111c0


	//   ....[147]....
        /*07b0*/ 	.word	0x000111e0


	//   ....[148]....
        /*07b4*/ 	.word	0x00011640


	//   ....[149]....
        /*07b8*/ 	.word	0x00011650


	//   ....[150]....
        /*07bc*/ 	.word	0x00011690


	//   ....[151]....
        /*07c0*/ 	.word	0x000116d0


	//   ....[152]....
        /*07c4*/ 	.word	0x00011700


	//   ....[153]....
        /*07c8*/ 	.word	0x00011730


	//   ....[154]....
        /*07cc*/ 	.word	0x00011760


	//   ....[155]....
        /*07d0*/ 	.word	0x00011790


	//   ....[156]....
        /*07d4*/ 	.word	0x00011940


	//   ....[157]....
        /*07d8*/ 	.word	0x00011970


	//   ....[158]....
        /*07dc*/ 	.word	0x000119a0


	//   ....[159]....
        /*07e0*/ 	.word	0x000119d0


	//   ....[160]....
        /*07e4*/ 	.word	0x00011a00


	//   ....[161]....
        /*07e8*/ 	.word	0x00011a30


	//   ....[162]....
        /*07ec*/ 	.word	0x00011af0


	//   ....[163]....
        /*07f0*/ 	.word	0x00011b10


	//   ....[164]....
        /*07f4*/ 	.word	0x00011b30


	//   ....[165]....
        /*07f8*/ 	.word	0x00011b90


	//   ....[166]....
        /*07fc*/ 	.word	0x000125b0


	//   ....[167]....
        /*0800*/ 	.word	0x00012b50


	//   ....[168]....
        /*0804*/ 	.word	0x00012c40


	//   ....[169]....
        /*0808*/ 	.word	0x00012ce0


	//   ....[170]....
        /*080c*/ 	.word	0x00012d40


	//   ....[171]....
        /*0810*/ 	.word	0x00012e40


	//   ....[172]....
        /*0814*/ 	.word	0x00012eb0


	//   ....[173]....
        /*0818*/ 	.word	0x00012fb0


	//   ....[174]....
        /*081c*/ 	.word	0x00013020


	//   ....[175]....
        /*0820*/ 	.word	0x00013120


	//   ....[176]....
        /*0824*/ 	.word	0x00013190


	//   ....[177]....
        /*0828*/ 	.word	0x00013290


	//   ....[178]....
        /*082c*/ 	.word	0x00013300


	//   ....[179]....
        /*0830*/ 	.word	0x00013400


	//   ....[180]....
        /*0834*/ 	.word	0x00013470


	//   ....[181]....
        /*0838*/ 	.word	0x00013570


	//   ....[182]....
        /*083c*/ 	.word	0x000135e0


	//   ....[183]....
        /*0840*/ 	.word	0x00013680


	//   ....[184]....
        /*0844*/ 	.word	0x00013780


	//   ....[185]....
        /*0848*/ 	.word	0x000137f0


	//   ....[186]....
        /*084c*/ 	.word	0x00013870


	//   ....[187]....
        /*0850*/ 	.word	0x00013930


	//   ....[188]....
        /*0854*/ 	.word	0x000139b0


	//   ....[189]....
        /*0858*/ 	.word	0x00013a80


	//   ....[190]....
        /*085c*/ 	.word	0x00013b00


	//   ....[191]....
        /*0860*/ 	.word	0x00013bd0


	//   ....[192]....
        /*0864*/ 	.word	0x00013c50


	//   ....[193]....
        /*0868*/ 	.word	0x00013d20


	//   ....[194]....
        /*086c*/ 	.word	0x00013da0


	//   ....[195]....
        /*0870*/ 	.word	0x00013e70


	//   ....[196]....
        /*0874*/ 	.word	0x00013ef0


	//   ....[197]....
        /*0878*/ 	.word	0x00013fb0


	//   ....[198]....
        /*087c*/ 	.word	0x00014030


	//   ....[199]....
        /*0880*/ 	.word	0x000140e0


	//   ....[200]....
        /*0884*/ 	.word	0x00014210


	//   ....[201]....
        /*0888*/ 	.word	0x000142b0


	//   ....[202]....
        /*088c*/ 	.word	0x00014320


	//   ....[203]....
        /*0890*/ 	.word	0x000143e0


	//   ....[204]....
        /*0894*/ 	.word	0x00014440


	//   ....[205]....
        /*0898*/ 	.word	0x00014500


	//   ....[206]....
        /*089c*/ 	.word	0x00014560


	//   ....[207]....
        /*08a0*/ 	.word	0x00014620


	//   ....[208]....
        /*08a4*/ 	.word	0x00014680


	//   ....[209]....
        /*08a8*/ 	.word	0x00014740


	//   ....[210]....
        /*08ac*/ 	.word	0x000147a0


	//   ....[211]....
        /*08b0*/ 	.word	0x00014860


	//   ....[212]....
        /*08b4*/ 	.word	0x000148c0


	//   ....[213]....
        /*08b8*/ 	.word	0x00014980


	//   ....[214]....
        /*08bc*/ 	.word	0x000149e0


	//   ....[215]....
        /*08c0*/ 	.word	0x00014aa0


	//   ....[216]....
        /*08c4*/ 	.word	0x00014b90


	//   ....[217]....
        /*08c8*/ 	.word	0x00014c30


	//   ....[218]....
        /*08cc*/ 	.word	0x00014c90


	//   ....[219]....
        /*08d0*/ 	.word	0x00014d70


	//   ....[220]....
        /*08d4*/ 	.word	0x00014dd0


	//   ....[221]....
        /*08d8*/ 	.word	0x00014eb0


	//   ....[222]....
        /*08dc*/ 	.word	0x00014f10


	//   ....[223]....
        /*08e0*/ 	.word	0x00014ff0


	//   ....[224]....
        /*08e4*/ 	.word	0x00015050


	//   ....[225]....
        /*08e8*/ 	.word	0x00015130


	//   ....[226]....
        /*08ec*/ 	.word	0x00015190


	//   ....[227]....
        /*08f0*/ 	.word	0x00015270


	//   ....[228]....
        /*08f4*/ 	.word	0x000152d0


	//   ....[229]....
        /*08f8*/ 	.word	0x000153b0


	//   ....[230]....
        /*08fc*/ 	.word	0x00015410


	//   ....[231]....
        /*0900*/ 	.word	0x000154e0


	//   ....[232]....
        /*0904*/ 	.word	0x00015600


	//   ....[233]....
        /*0908*/ 	.word	0x000156a0


	//   ....[234]....
        /*090c*/ 	.word	0x00015760


	//   ....[235]....
        /*0910*/ 	.word	0x00015830


	//   ....[236]....
        /*0914*/ 	.word	0x00015890


	//   ....[237]....
        /*0918*/ 	.word	0x00015970


	//   ....[238]....
        /*091c*/ 	.word	0x000159d0


	//   ....[239]....
        /*0920*/ 	.word	0x00015aa0


	//   ....[240]....
        /*0924*/ 	.word	0x00015b00


	//   ....[241]....
        /*0928*/ 	.word	0x00015bd0


	//   ....[242]....
        /*092c*/ 	.word	0x00015c30


	//   ....[243]....
        /*0930*/ 	.word	0x00015d10


	//   ....[244]....
        /*0934*/ 	.word	0x00015d70


	//   ....[245]....
        /*0938*/ 	.word	0x00015e40


	//   ....[246]....
        /*093c*/ 	.word	0x00015ea0


	//   ....[247]....
        /*0940*/ 	.word	0x00015f60


	//   ....[248]....
        /*0944*/ 	.word	0x00015ff0


	//   ....[249]....
        /*0948*/ 	.word	0x00016090


	//   ....[250]....
        /*094c*/ 	.word	0x00016200


	//   ....[251]....
        /*0950*/ 	.word	0x00016270


	//   ....[252]....
        /*0954*/ 	.word	0x000162f0


	//   ....[253]....
        /*0958*/ 	.word	0x00016360


	//   ....[254]....
        /*095c*/ 	.word	0x000163d0


	//   ....[255]....
        /*0960*/ 	.word	0x00016450


	//   ....[0]....
        /*0964*/ 	.word	0x000164d0


	//   ....[1]....
        /*0968*/ 	.word	0x00016560


	//   ....[2]....
        /*096c*/ 	.word	0x000165d0


	//   ....[3]....
        /*0970*/ 	.word	0x00016640


	//   ....[4]....
        /*0974*/ 	.word	0x000166b0


	//   ....[5]....
        /*0978*/ 	.word	0x00016730


	//   ....[6]....
        /*097c*/ 	.word	0x000167a0


	//   ....[7]....
        /*0980*/ 	.word	0x00016830


	//   ....[8]....
        /*0984*/ 	.word	0x00016890


	//   ....[9]....
        /*0988*/ 	.word	0x00016920


	//   ....[10]....
        /*098c*/ 	.word	0x00016a50


	//----- nvinfo : EIATTR_REG_RECONFIG
	.align		4
.L_1053:
        /*0990*/ 	.byte	0x01, 0x54
	.zero		2


	//----- nvinfo : EIATTR_SYSCALL_OFFSETS
	.align		4
        /*0994*/ 	.byte	0x04, 0x46
        /*0996*/ 	.short	(.L_1055 - .L_1054)


	//   ....[0]....
.L_1054:
        /*0998*/ 	.word	0x00001c70


	//   ....[1]....
        /*099c*/ 	.word	0x0000dfd0


	//   ....[2]....
        /*09a0*/ 	.word	0x0000e120


	//   ....[3]....
        /*09a4*/ 	.word	0x0000e210


	//   ....[4]....
        /*09a8*/ 	.word	0x0000f170


	//----- nvinfo : EIATTR_MBARRIER_INSTR_OFFSETS
	.align		4
.L_1055:
        /*09ac*/ 	.byte	0x04, 0x39
        /*09ae*/ 	.short	(.L_1057 - .L_1056)


	//   ....[0]....
.L_1056:
        /*09b0*/ 	.word	0x00000180
        /*09b4*/ 	.word	0x000000ff
        /*09b8*/ 	.word	0x00028800
        /*09bc*/ 	.short	0x0100
        /*09be*/ 	.byte	0x08
	.zero		1


	//   ....[1]....
        /*09c0*/ 	.word	0x00000190
        /*09c4*/ 	.word	0x000000ff
        /*09c8*/ 	.word	0x00028820
        /*09cc*/ 	.short	0x0100
        /*09ce*/ 	.byte	0x08
	.zero		1


	//   ....[2]....
        /*09d0*/ 	.word	0x00000280
        /*09d4*/ 	.word	0x000000ff
        /*09d8*/ 	.word	0x00028830
        /*09dc*/ 	.short	0x0100
        /*09de*/ 	.byte	0x08
	.zero		1


	//   ....[3]....
        /*09e0*/ 	.word	0x00000290
        /*09e4*/ 	.word	0x000000ff
        /*09e8*/ 	.word	0x00028840
        /*09ec*/ 	.short	0x0100
        /*09ee*/ 	.byte	0x08
	.zero		1


	//   ....[4]....
        /*09f0*/ 	.word	0x000002a0
        /*09f4*/ 	.word	0x000000ff
        /*09f8*/ 	.word	0x00028838
        /*09fc*/ 	.short	0x0100
        /*09fe*/ 	.byte	0x08
	.zero		1


	//   ....[5]....
        /*0a00*/ 	.word	0x000002b0
        /*0a04*/ 	.word	0x000000ff
        /*0a08*/ 	.word	0x00028848
        /*0a0c*/ 	.short	0x0100
        /*0a0e*/ 	.byte	0x08
	.zero		1


	//   ....[6]....
        /*0a10*/ 	.word	0x000003e0
        /*0a14*/ 	.word	0x000000ff
        /*0a18*/ 	.word	0x00028850
        /*0a1c*/ 	.short	0x0100
        /*0a1e*/ 	.byte	0x08
	.zero		1


	//   ....[7]....
        /*0a20*/ 	.word	0x000003f0
        /*0a24*/ 	.word	0x000000ff
        /*0a28*/ 	.word	0x00028860
        /*0a2c*/ 	.short	0x0100
        /*0a2e*/ 	.byte	0x08
	.zero		1


	//   ....[8]....
        /*0a30*/ 	.word	0x00000400
        /*0a34*/ 	.word	0x000000ff
        /*0a38*/ 	.word	0x00028858
        /*0a3c*/ 	.short	0x0100
        /*0a3e*/ 	.byte	0x08
	.zero		1


	//   ....[9]....
        /*0a40*/ 	.word	0x00000410
        /*0a44*/ 	.word	0x000000ff
        /*0a48*/ 	.word	0x00028868
        /*0a4c*/ 	.short	0x0100
        /*0a4e*/ 	.byte	0x08
	.zero		1


	//   ....[10]....
        /*0a50*/ 	.word	0x00000500
        /*0a54*/ 	.word	0x000000ff
        /*0a58*/ 	.word	0x00028870
        /*0a5c*/ 	.short	0x0100
        /*0a5e*/ 	.byte	0x06
	.zero		1


	//   ....[11]....
        /*0a60*/ 	.word	0x00000510
        /*0a64*/ 	.word	0x000000ff
        /*0a68*/ 	.word	0x00028880
        /*0a6c*/ 	.short	0x0100
        /*0a6e*/ 	.byte	0x06
	.zero		1


	//   ....[12]....
        /*0a70*/ 	.word	0x00000520
        /*0a74*/ 	.word	0x000000ff
        /*0a78*/ 	.word	0x00028878
        /*0a7c*/ 	.short	0x0100
        /*0a7e*/ 	.byte	0x06
	.zero		1


	//   ....[13]....
        /*0a80*/ 	.word	0x00000530
        /*0a84*/ 	.word	0x000000ff
        /*0a88*/ 	.word	0x00028888
        /*0a8c*/ 	.short	0x0100
        /*0a8e*/ 	.byte	0x06
	.zero		1


	//   ....[14]....
        /*0a90*/ 	.word	0x00000660
        /*0a94*/ 	.word	0x000000ff
        /*0a98*/ 	.word	0x00028890
        /*0a9c*/ 	.short	0x0100
        /*0a9e*/ 	.byte	0x08
	.zero		1


	//   ....[15]....
        /*0aa0*/ 	.word	0x00000670
        /*0aa4*/ 	.word	0x000000ff
        /*0aa8*/ 	.word	0x000288a0
        /*0aac*/ 	.short	0x0100
        /*0aae*/ 	.byte	0x08
	.zero		1


	//   ....[16]....
        /*0ab0*/ 	.word	0x00000680
        /*0ab4*/ 	.word	0x000000ff
        /*0ab8*/ 	.word	0x00028898
        /*0abc*/ 	.short	0x0100
        /*0abe*/ 	.byte	0x08
	.zero		1


	//   ....[17]....
        /*0ac0*/ 	.word	0x00000690
        /*0ac4*/ 	.word	0x000000ff
        /*0ac8*/ 	.word	0x000288a8
        /*0acc*/ 	.short	0x0100
        /*0ace*/ 	.byte	0x08
	.zero		1


	//   ....[18]....
        /*0ad0*/ 	.word	0x000007d0
        /*0ad4*/ 	.word	0x000000ff
        /*0ad8*/ 	.word	0x000288b0
        /*0adc*/ 	.short	0x0100
        /*0ade*/ 	.byte	0x08
	.zero		1


	//   ....[19]....
        /*0ae0*/ 	.word	0x000007e0
        /*0ae4*/ 	.word	0x000000ff
        /*0ae8*/ 	.word	0x000288c0
        /*0aec*/ 	.short	0x0100
        /*0aee*/ 	.byte	0x08
	.zero		1


	//   ....[20]....
        /*0af0*/ 	.word	0x000007f0
        /*0af4*/ 	.word	0x000000ff
        /*0af8*/ 	.word	0x000288b8
        /*0afc*/ 	.short	0x0100
        /*0afe*/ 	.byte	0x08
	.zero		1


	//   ....[21]....
        /*0b00*/ 	.word	0x00000800
        /*0b04*/ 	.word	0x000000ff
        /*0b08*/ 	.word	0x000288c8
        /*0b0c*/ 	.short	0x0100
        /*0b0e*/ 	.byte	0x08
	.zero		1


	//   ....[22]....
        /*0b10*/ 	.word	0x00001cf0
        /*0b14*/ 	.word	0x000000ff
        /*0b18*/ 	.word	0x00028800
        /*0b1c*/ 	.short	0x010a
        /*0b1e*/ 	.byte	0x29
	.zero		1


	//   ....[23]....
        /*0b20*/ 	.word	0x00001d70
        /*0b24*/ 	.word	0x00000000
        /*0b28*/ 	.word	0x00028830
        /*0b2c*/ 	.short	0x010a
        /*0b2e*/ 	.byte	0x3f
	.zero		1


	//   ....[24]....
        /*0b30*/ 	.word	0x00001db0
        /*0b34*/ 	.word	0x00000000
        /*0b38*/ 	.word	0x00028830
        /*0b3c*/ 	.short	0x010a
        /*0b3e*/ 	.byte	0x3f
	.zero		1


	//   ....[25]....
        /*0b40*/ 	.word	0x00002500
        /*0b44*/ 	.word	0x000000ff
        /*0b48*/ 	.word	0x00000000
        /*0b4c*/ 	.short	0x0101
        /*0b4e*/ 	.byte	0x06
	.zero		1


	//   ....[26]....
        /*0b50*/ 	.word	0x00004200
        /*0b54*/ 	.word	0x000000ff
        /*0b58*/ 	.word	0x00028830
        /*0b5c*/ 	.short	0x010a
        /*0b5e*/ 	.byte	0x06
	.zero		1


	//   ....[27]....
        /*0b60*/ 	.word	0x00004240
        /*0b64*/ 	.word	0x000000ff
        /*0b68*/ 	.word	0x00028830
        /*0b6c*/ 	.short	0x010a
        /*0b6e*/ 	.byte	0x06
	.zero		1


	//   ....[28]....
        /*0b70*/ 	.word	0x000045b0
        /*0b74*/ 	.word	0x000000ff
        /*0b78*/ 	.word	0x00028850
        /*0b7c*/ 	.short	0x010a
        /*0b7e*/ 	.byte	0x06
	.zero		1


	//   ....[29]....
        /*0b80*/ 	.word	0x000045f0
        /*0b84*/ 	.word	0x000000ff
        /*0b88*/ 	.word	0x00028850
        /*0b8c*/ 	.short	0x010a
        /*0b8e*/ 	.byte	0x06
	.zero		1


	//   ....[30]....
        /*0b90*/ 	.word	0x00004a60
        /*0b94*/ 	.word	0x000000ff
        /*0b98*/ 	.word	0x00000000
        /*0b9c*/ 	.short	0x0101
        /*0b9e*/ 	.byte	0x06
	.zero		1


	//   ....[31]....
        /*0ba0*/ 	.word	0x00006540
        /*0ba4*/ 	.word	0x000000ff
        /*0ba8*/ 	.word	0x00000000
        /*0bac*/ 	.short	0x0101
        /*0bae*/ 	.byte	0x06
	.zero		1


	//   ....[32]....
        /*0bb0*/ 	.word	0x00006c30
        /*0bb4*/ 	.word	0x000000ff
        /*0bb8*/ 	.word	0x00028830
        /*0bbc*/ 	.short	0x010a
        /*0bbe*/ 	.byte	0x06
	.zero		1


	//   ....[33]....
        /*0bc0*/ 	.word	0x00006c70
        /*0bc4*/ 	.word	0x000000ff
        /*0bc8*/ 	.word	0x00028830
        /*0bcc*/ 	.short	0x010a
        /*0bce*/ 	.byte	0x06
	.zero		1


	//   ....[34]....
        /*0bd0*/ 	.word	0x00006fb0
        /*0bd4*/ 	.word	0x000000ff
        /*0bd8*/ 	.word	0x00028850
        /*0bdc*/ 	.short	0x010a
        /*0bde*/ 	.byte	0x06
	.zero		1


	//   ....[35]....
        /*0be0*/ 	.word	0x00006ff0
        /*0be4*/ 	.word	0x000000ff
        /*0be8*/ 	.word	0x00028850
        /*0bec*/ 	.short	0x010a
        /*0bee*/ 	.byte	0x06
	.zero		1


	//   ....[36]....
        /*0bf0*/ 	.word	0x00007430
        /*0bf4*/ 	.word	0x000000ff
        /*0bf8*/ 	.word	0x00000000
        /*0bfc*/ 	.short	0x0101
        /*0bfe*/ 	.byte	0x06
	.zero		1


	//   ....[37]....
        /*0c00*/ 	.word	0x000085e0
        /*0c04*/ 	.word	0x000000ff
        /*0c08*/ 	.word	0x00000000
        /*0c0c*/ 	.short	0x0101
        /*0c0e*/ 	.byte	0x06
	.zero		1


	//   ....[38]....
        /*0c10*/ 	.word	0x00008be0
        /*0c14*/ 	.word	0x000000ff
        /*0c18*/ 	.word	0x00028850
        /*0c1c*/ 	.short	0x010a
        /*0c1e*/ 	.byte	0x05
	.zero		1


	//   ....[39]....
        /*0c20*/ 	.word	0x00008c20
        /*0c24*/ 	.word	0x000000ff
        /*0c28*/ 	.word	0x00028850
        /*0c2c*/ 	.short	0x010a
        /*0c2e*/ 	.byte	0x05
	.zero		1


	//   ....[40]....
        /*0c30*/ 	.word	0x000091a0
        /*0c34*/ 	.word	0x000000ff
        /*0c38*/ 	.word	0x00000000
        /*0c3c*/ 	.short	0x0101
        /*0c3e*/ 	.byte	0x04
	.zero		1


	//   ....[41]....
        /*0c40*/ 	.word	0x0000a830
        /*0c44*/ 	.word	0x00000014
        /*0c48*/ 	.word	0x00000000
        /*0c4c*/ 	.short	0x0101
        /*0c4e*/ 	.byte	0x3f
	.zero		1


	//   ....[42]....
        /*0c50*/ 	.word	0x0000acd0
        /*0c54*/ 	.word	0x00000014
        /*0c58*/ 	.word	0x00000000
        /*0c5c*/ 	.short	0x0101
        /*0c5e*/ 	.byte	0x3f
	.zero		1


	//   ....[43]....
        /*0c60*/ 	.word	0x0000e710
        /*0c64*/ 	.word	0x00000007
        /*0c68*/ 	.word	0x00028840
        /*0c6c*/ 	.short	0x010a
        /*0c6e*/ 	.byte	0x3f
	.zero		1


	//   ....[44]....
        /*0c70*/ 	.word	0x0000ee70
        /*0c74*/ 	.word	0x00000007
        /*0c78*/ 	.word	0x00028830
        /*0c7c*/ 	.short	0x0107
        /*0c7e*/ 	.byte	0x3f
	.zero		1


	//   ....[45]....
        /*0c80*/ 	.word	0x0000ef40
        /*0c84*/ 	.word	0x00000007
        /*0c88*/ 	.word	0x00028830
        /*0c8c*/ 	.short	0x0101
        /*0c8e*/ 	.byte	0x3f
	.zero		1


	//   ....[46]....
        /*0c90*/ 	.word	0x0000fa40
        /*0c94*/ 	.word	0x00000016
        /*0c98*/ 	.word	0x00028800
        /*0c9c*/ 	.short	0x0107
        /*0c9e*/ 	.byte	0x3f
	.zero		1


	//   ....[47]....
        /*0ca0*/ 	.word	0x0000fb50
        /*0ca4*/ 	.word	0x00000016
        /*0ca8*/ 	.word	0x00028800
        /*0cac*/ 	.short	0x0101
        /*0cae*/ 	.byte	0x3f
	.zero		1


	//   ....[48]....
        /*0cb0*/ 	.word	0x0000fb70
        /*0cb4*/ 	.word	0x00000016
        /*0cb8*/ 	.word	0x00028820
        /*0cbc*/ 	.short	0x010a
        /*0cbe*/ 	.byte	0x3f
	.zero		1


	//   ....[49]....
        /*0cc0*/ 	.word	0x0000fef0
        /*0cc4*/ 	.word	0x00000006
        /*0cc8*/ 	.word	0x00028840
        /*0ccc*/ 	.short	0x010a
        /*0cce*/ 	.byte	0x3f
	.zero		1


	//   ....[50]....
        /*0cd0*/ 	.word	0x000103f0
        /*0cd4*/ 	.word	0x00000006
        /*0cd8*/ 	.word	0x00028830
        /*0cdc*/ 	.short	0x0107
        /*0cde*/ 	.byte	0x3f
	.zero		1


	//   ....[51]....
        /*0ce0*/ 	.word	0x000104b0
        /*0ce4*/ 	.word	0x00000006
        /*0ce8*/ 	.word	0x00028830
        /*0cec*/ 	.short	0x0101
        /*0cee*/ 	.byte	0x3f
	.zero		1


	//   ....[52]....
        /*0cf0*/ 	.word	0x00010520
        /*0cf4*/ 	.word	0x00000006
        /*0cf8*/ 	.word	0x00028860
        /*0cfc*/ 	.short	0x010a
        /*0cfe*/ 	.byte	0x3f
	.zero		1


	//   ....[53]....
        /*0d00*/ 	.word	0x00010ab0
        /*0d04*/ 	.word	0x00000006
        /*0d08*/ 	.word	0x00028850
        /*0d0c*/ 	.short	0x0107
        /*0d0e*/ 	.byte	0x3f
	.zero		1


	//   ....[54]....
        /*0d10*/ 	.word	0x00010be0
        /*0d14*/ 	.word	0x00000006
        /*0d18*/ 	.word	0x00028850
        /*0d1c*/ 	.short	0x0101
        /*0d1e*/ 	.byte	0x3f
	.zero		1


	//   ....[55]....
        /*0d20*/ 	.word	0x00010df0
        /*0d24*/ 	.word	0x00000000
        /*0d28*/ 	.word	0x00028860
        /*0d2c*/ 	.short	0x010a
        /*0d2e*/ 	.byte	0x3f
	.zero		1


	//   ....[56]....
        /*0d30*/ 	.word	0x00011320
        /*0d34*/ 	.word	0x00000000
        /*0d38*/ 	.word	0x00028850
        /*0d3c*/ 	.short	0x0107
        /*0d3e*/ 	.byte	0x3f
	.zero		1


	//   ....[57]....
        /*0d40*/ 	.word	0x000113e0
        /*0d44*/ 	.word	0x00000000
        /*0d48*/ 	.word	0x00028850
        /*0d4c*/ 	.short	0x0101
        /*0d4e*/ 	.byte	0x3f
	.zero		1


	//   ....[58]....
        /*0d50*/ 	.word	0x00012530
        /*0d54*/ 	.word	0x00000004
        /*0d58*/ 	.word	0x00028820
        /*0d5c*/ 	.short	0x010a
        /*0d5e*/ 	.byte	0x3f
	.zero		1


	//   ....[59]....
        /*0d60*/ 	.word	0x000126b0
        /*0d64*/ 	.word	0x00000005
        /*0d68*/ 	.word	0x00028840
        /*0d6c*/ 	.short	0x010a
        /*0d6e*/ 	.byte	0x3f
	.zero		1


	//   ....[60]....
        /*0d70*/ 	.word	0x00012750
        /*0d74*/ 	.word	0x00000019
        /*0d78*/ 	.word	0x00028840
        /*0d7c*/ 	.short	0x010a
        /*0d7e*/ 	.byte	0x3f
	.zero		1


	//   ....[61]....
        /*0d80*/ 	.word	0x00012790
        /*0d84*/ 	.word	0x00000005
        /*0d88*/ 	.word	0x00028860
        /*0d8c*/ 	.short	0x010a
        /*0d8e*/ 	.byte	0x3f
	.zero		1


	//   ....[62]....
        /*0d90*/ 	.word	0x000127d0
        /*0d94*/ 	.word	0x00000019
        /*0d98*/ 	.word	0x00028860
        /*0d9c*/ 	.short	0x010a
        /*0d9e*/ 	.byte	0x3f
	.zero		1


	//   ....[63]....
        /*0da0*/ 	.word	0x00012840
        /*0da4*/ 	.word	0x00000003
        /*0da8*/ 	.word	0x00028800
        /*0dac*/ 	.short	0x010a
        /*0dae*/ 	.byte	0x3f
	.zero		1


	//   ....[64]....
        /*0db0*/ 	.word	0x00012890
        /*0db4*/ 	.word	0x00000000
        /*0db8*/ 	.word	0x00028830
        /*0dbc*/ 	.short	0x010a
        /*0dbe*/ 	.byte	0x3f
	.zero		1


	//   ....[65]....
        /*0dc0*/ 	.word	0x000128f0
        /*0dc4*/ 	.word	0x00000005
        /*0dc8*/ 	.word	0x00028830
        /*0dcc*/ 	.short	0x010a
        /*0dce*/ 	.byte	0x3f
	.zero		1


	//   ....[66]....
        /*0dd0*/ 	.word	0x00012950
        /*0dd4*/ 	.word	0x00000005
        /*0dd8*/ 	.word	0x00028850
        /*0ddc*/ 	.short	0x010a
        /*0dde*/ 	.byte	0x3f
	.zero		1


	//   ....[67]....
        /*0de0*/ 	.word	0x000129b0
        /*0de4*/ 	.word	0x00000005
        /*0de8*/ 	.word	0x00028830
        /*0dec*/ 	.short	0x010a
        /*0dee*/ 	.byte	0x3f
	.zero		1


	//   ....[68]....
        /*0df0*/ 	.word	0x00012a10
        /*0df4*/ 	.word	0x00000005
        /*0df8*/ 	.word	0x00028850
        /*0dfc*/ 	.short	0x010a
        /*0dfe*/ 	.byte	0x3f
	.zero		1


	//   ....[69]....
        /*0e00*/ 	.word	0x00012a70
        /*0e04*/ 	.word	0x00000007
        /*0e08*/ 	.word	0x00028850
        /*0e0c*/ 	.short	0x010a
        /*0e0e*/ 	.byte	0x3f
	.zero		1


	//   ....[70]....
        /*0e10*/ 	.word	0x00012b90
        /*0e14*/ 	.word	0x00000007
        /*0e18*/ 	.word	0x00028840
        /*0e1c*/ 	.short	0x010a
        /*0e1e*/ 	.byte	0x3f
	.zero		1


	//   ....[71]....
        /*0e20*/ 	.word	0x00014110
        /*0e24*/ 	.word	0x00000016
        /*0e28*/ 	.word	0x00028820
        /*0e2c*/ 	.short	0x010a
        /*0e2e*/ 	.byte	0x3f
	.zero		1


	//   ....[72]....
        /*0e30*/ 	.word	0x00014160
        /*0e34*/ 	.word	0x00000006
        /*0e38*/ 	.word	0x00028840
        /*0e3c*/ 	.short	0x010a
        /*0e3e*/ 	.byte	0x3f
	.zero		1


	//   ....[73]....
        /*0e40*/ 	.word	0x00014ae0
        /*0e44*/ 	.word	0x00000006
        /*0e48*/ 	.word	0x00028860
        /*0e4c*/ 	.short	0x010a
        /*0e4e*/ 	.byte	0x3f
	.zero		1


	//   ....[74]....
        /*0e50*/ 	.word	0x00015550
        /*0e54*/ 	.word	0x00000000
        /*0e58*/ 	.word	0x00028860
        /*0e5c*/ 	.short	0x010a
        /*0e5e*/ 	.byte	0x3f
	.zero		1


	//   ....[75]....
        /*0e60*/ 	.word	0x00016970
        /*0e64*/ 	.word	0x00000004
        /*0e68*/ 	.word	0x00028820
        /*0e6c*/ 	.short	0x010a
        /*0e6e*/ 	.byte	0x3f
	.zero		1


	//   ....[76]....
        /*0e70*/ 	.word	0x00016b10
        /*0e74*/ 	.word	0x00000005
        /*0e78*/ 	.word	0x00028840
        /*0e7c*/ 	.short	0x010a
        /*0e7e*/ 	.byte	0x3f
	.zero		1


	//   ....[77]....
        /*0e80*/ 	.word	0x00016b60
        /*0e84*/ 	.word	0x00000019
        /*0e88*/ 	.word	0x00028840
        /*0e8c*/ 	.short	0x010a
        /*0e8e*/ 	.byte	0x3f
	.zero		1


	//   ....[78]....
        /*0e90*/ 	.word	0x00016bb0
        /*0e94*/ 	.word	0x00000005
        /*0e98*/ 	.word	0x00028860
        /*0e9c*/ 	.short	0x010a
        /*0e9e*/ 	.byte	0x3f
	.zero		1


	//----- nvinfo : EIATTR_NUM_MBARRIERS
	.align		4
.L_1057:
        /*0ea0*/ 	.byte	0x03, 0x38
        /*0ea2*/ 	.short	0x0016


	//----- nvinfo : EIATTR_EXIT_INSTR_OFFSETS
	.align		4
        /*0ea4*/ 	.byte	0x04, 0x1c
        /*0ea6*/ 	.short	(.L_1059 - .L_1058)


	//   ....[0]....
.L_1058:
        /*0ea8*/ 	.word	0x000009b0


	//   ....[1]....
        /*0eac*/ 	.word	0x0000c400


	//   ....[2]....
        /*0eb0*/ 	.word	0x00012820


	//----- nvinfo : EIATTR_MAX_THREADS
	.align		4
.L_1059:
        /*0eb4*/ 	.byte	0x04, 0x05
        /*0eb6*/ 	.short	(.L_1061 - .L_1060)
.L_1060:
        /*0eb8*/ 	.word	0x00000180
        /*0ebc*/ 	.word	0x00000001
        /*0ec0*/ 	.word	0x00000001


	//----- nvinfo : EIATTR_CRS_STACK_SIZE
	.align		4
.L_1061:
        /*0ec4*/ 	.byte	0x04, 0x1e
        /*0ec6*/ 	.short	(.L_1063 - .L_1062)
.L_1062:
        /*0ec8*/ 	.word	0x00000000


	//----- nvinfo : EIATTR_CBANK_PARAM_SIZE
	.align		4
.L_1063:
        /*0ecc*/ 	.byte	0x03, 0x19
        /*0ece*/ 	.short	0x0af0


	//----- nvinfo : EIATTR_PARAM_CBANK
	.align		4
        /*0ed0*/ 	.byte	0x04, 0x0a
        /*0ed2*/ 	.short	(.L_1065 - .L_1064)
	.align		4
.L_1064:
        /*0ed4*/ 	.word	index@(.nv.constant0._ZN7cutlass13device_kernelIN5flash11enable_sm90INS1_16FlashAttnFwdSm90INS1_25CollectiveMainloopFwdSm90ILi2EN4cute5tupleIJNS5_1CILi1EEES8_S8_EEENS6_IJNS7_ILi128EEESA_SA_EEELi128ENS_10bfloat16_tEfNS_4arch4Sm90ELb1ELb0ELb0ELb1ELb1ELb0ELb0ELb1ELb1ELb1ELb1ELb0EEENS1_21CollectiveEpilogueFwdISB_S9_SC_SE_Li256ELb1ELb1ELb1ELb0EEENS1_36VarlenDynamicPersistentTileSchedulerILi128ELi128ELi256ELi128ELb1ELb1ELb1ELb1ELb1ELb1EEEEEEEEEvNT_6ParamsE)
        /*0ed8*/ 	.short	0x0210
        /*0eda*/ 	.short	0x0af0


	//----- nvinfo : EIATTR_SW_WAR
	.align		4
.L_1065:
        /*0edc*/ 	.byte	0x04, 0x36
        /*0ede*/ 	.short	(.L_1067 - .L_1066)
.L_1066:
        /*0ee0*/ 	.word	0x00000008
.L_1067:


//--------------------- .nv.info._ZN7cutlass13device_kernelIN5flash11enable_sm90INS1_16FlashAttnFwdSm90INS1_25CollectiveMainloopFwdSm90ILi2EN4cute5tupleIJNS5_1CILi1EEES8_S8_EEENS6_IJNS7_ILi128EEESA_SA_EEELi128ENS_10bfloat16_tEfNS_4arch4Sm90ELb1ELb0ELb0ELb1ELb1ELb1ELb0ELb1ELb1ELb1ELb1ELb0EEENS1_21CollectiveEpilogueFwdISB_S9_SC_SE_Li256ELb1ELb1ELb1ELb0EEENS1_36VarlenDynamicPersistentTileSchedulerILi128ELi128ELi256ELi128ELb1ELb1ELb1ELb1ELb1ELb1EEEEEEEEEvNT_6ParamsE --------------------------
	.section	.nv.info._ZN7cutlass13device_kernelIN5flash11enable_sm90INS1_16FlashAttnFwdSm90INS1_25CollectiveMainloopFwdSm90ILi2EN4cute5tupleIJNS5_1CILi1EEES8_S8_EEENS6_IJNS7_ILi128EEESA_SA_EEELi128ENS_10bfloat16_tEfNS_4arch4Sm90ELb1ELb0ELb0ELb1ELb1ELb1ELb0ELb1ELb1ELb1ELb1ELb0EEENS1_21CollectiveEpilogueFwdISB_S9_SC_SE_Li256ELb1ELb1ELb1ELb0EEENS1_36VarlenDynamicPersistentTileSchedulerILi128ELi128ELi256ELi128ELb1ELb1ELb1ELb1ELb1ELb1EEEEEEEEEvNT_6ParamsE,"",@"SHT_CUDA_INFO"
	.sectionflags	@""
	.align	4


	//----- nvinfo : EIATTR_CUDA_API_VERSION
	.align		4
        /*0000*/ 	.byte	0x04, 0x37
        /*0002*/ 	.short	(.L_1069 - .L_1068)
.L_1068:
        /*0004*/ 	.word	0x00000082


	//----- nvinfo : EIATTR_KPARAM_INFO
	.align		4
.L_1069:
        /*0008*/ 	.byte	0x04, 0x17
        /*000a*/ 	.short	(.L_1071 - .L_1070)
.L_1070:
        /*000c*/ 	.word	0x00000000
        /*0010*/ 	.short	0x0000
        /*0012*/ 	.short	0x0070
        /*0014*/ 	.byte	0x00, 0xf0, 0x01, 0x2a


	//----- nvinfo : EIATTR_SPARSE_MMA_MASK
	.align		4
.L_1071:
        /*0018*/ 	.byte	0x03, 0x50
        /*001a*/ 	.short	0x0000


	//----- nvinfo : EIATTR_MAXREG_COUNT
	.align		4
        /*001c*/ 	.byte	0x03, 0x1b
        /*001e*/ 	.short	0x00a8


	//----- nvinfo : EIATTR_NUM_BARRIERS
	.align		4
        /*0020*/ 	.byte	0x02, 0x4c
        /*0022*/ 	.byte	0x10
	.zero		1


	//----- nvinfo : EIATTR_EXTERNS
	.align		4
        /*0024*/ 	.byte	0x04, 0x0f
        /*0026*/ 	.short	(.L_1073 - .L_1072)


	//   ....[0]....
	.align		4
.L_1072:
        /*0028*/ 	.word	index@(__assertfail)


	//----- nvinfo : EIATTR_ANNOTATIONS
	.align		4
.L_1073:
        /*002c*/ 	.byte	0x04, 0x55
        /*002e*/ 	.short	(.L_1075 - .L_1074)


	//   ....[0]....
.L_1074:
        /* <DEDUP_REMOVED lines=18> */


	//----- nvinfo : EIATTR_MERCURY_ISA_VERSION
	.align		4
.L_1075:
        /*0138*/ 	.byte	0x03, 0x5f
        /*013a*/ 	.short	0x0101


	//----- nvinfo : EIATTR_UNUSED_LOAD_BYTE_OFFSET
	.align		4
        /*013c*/ 	.byte	0x04, 0x44
        /*013e*/ 	.short	(.L_1077 - .L_1076)


	//   ....[0]....
.L_1076:
        /*0140*/ 	.word	0x00000a60
        /*0144*/ 	.word	0x0000fff0


	//   ....[1]....
        /*0148*/ 	.word	0x000166d0
        /*014c*/ 	.word	0x0000fff0


	//----- nvinfo : EIATTR_INT_WARP_WIDE_INSTR_OFFSETS
	.align		4
.L_1077:
        /*0150*/ 	.byte	0x04, 0x31
        /*0152*/ 	.short	(.L_1079 - .L_1078)


	//   ....[0]....
.L_1078:
        /*0154*/ 	.word	0x00000130


	//   ....[1]....
        /*0158*/ 	.word	0x00000170


	//   ....[2]....
        /*015c*/ 	.word	0x000001e0


	//   ....[3]....
        /*0160*/ 	.word	0x0001c4e0


	//   ....[4]....
        /*0164*/ 	.word	0x0001c570


	//   ....[5]....
        /*0168*/ 	.word	0x0001f3c0


	//   ....[6]....
        /*016c*/ 	.word	0x0001f450


	//----- nvinfo : EIATTR_COOP_GROUP_MASK_REGIDS
	.align		4
.L_1079:
        /*0170*/ 	.byte	0x04, 0x29
        /*0172*/ 	.short	(.L_1081 - .L_1080)


	//   ....[0]....
.L_1080:
        /*0174*/ 	.word	0xffffffff


	//   ....[1]....
        /*0178*/ 	.word	0xffffffff


	//   ....[2]....
        /*017c*/ 	.word	0xffffffff


	//   ....[3]....
        /*0180*/ 	.word	0xffffffff


	//   ....[4]....
        /*0184*/ 	.word	0xffffffff


	//   ....[5]....
        /*0188*/ 	.word	0xffffffff


	//   ....[6]....
        /*018c*/ 	.word	0xffffffff


	//   ....[7]....
        /*0190*/ 	.word	0xffffffff


	//   ....[8]....
        /*0194*/ 	.word	0xffffffff


	//   ....[9]....
        /*0198*/ 	.word	0xffffffff


	//   ....[10]....
        /*019c*/ 	.word	0xffffffff


	//   ....[11]....
        /*01a0*/ 	.word	0xffffffff


	//   ....[12]....
        /*01a4*/ 	.word	0xffffffff


	//   ....[13]....
        /*01a8*/ 	.word	0xffffffff


	//   ....[14]....
        /*01ac*/ 	.word	0xffffffff


	//   ....[15]....
        /*01b0*/ 	.word	0xffffffff


	//   ....[16]....
        /*01b4*/ 	.word	0xffffffff


	//   ....[17]....
        /*01b8*/ 	.word	0xffffffff


	//   ....[18]....
        /*01bc*/ 	.word	0xffffffff


	//   ....[19]....
        /*01c0*/ 	.word	0xffffffff


	//   ....[20]....
        /*01c4*/ 	.word	0xffffffff


	//   ....[21]....
        /*01c8*/ 	.word	0xffffffff


	//   ....[22]....
        /*01cc*/ 	.word	0xffffffff


	//   ....[23]....
        /*01d0*/ 	.word	0xffffffff


	//   ....[24]....
        /*01d4*/ 	.word	0xffffffff


	//   ....[25]....
        /*01d8*/ 	.word	0xffffffff


	//   ....[26]....
        /*01dc*/ 	.word	0xffffffff


	//   ....[27]....
        /*01e0*/ 	.word	0xffffffff


	//   ....[28]....
        /*01e4*/ 	.word	0xffffffff


	//   ....[29]....
        /*01e8*/ 	.word	0xffffffff


	//   ....[30]....
        /*01ec*/ 	.word	0xffffffff


	//   ....[31]....
        /*01f0*/ 	.word	0xffffffff


	//   ....[32]....
        /*01f4*/ 	.word	0xffffffff


	//   ....[33]....
        /*01f8*/ 	.word	0xffffffff


	//   ....[34]....
        /*01fc*/ 	.word	0xffffffff


	//   ....[35]....
        /*0200*/ 	.word	0xffffffff


	//   ....[36]....
        /*0204*/ 	.word	0xffffffff


	//   ....[37]....
        /*0208*/ 	.word	0xffffffff


	//   ....[38]....
        /*020c*/ 	.word	0xffffffff


	//   ....[39]....
        /*0210*/ 	.word	0xffffffff


	//   ....[40]....
        /*0214*/ 	.word	0xffffffff


	//   ....[41]....
        /*0218*/ 	.word	0xffffffff


	//   ....[42]....
        /*021c*/ 	.word	0xffffffff


	//   ....[43]....
        /*0220*/ 	.word	0xffffffff


	//   ....[44]....
        /*0224*/ 	.word	0xffffffff


	//   ....[45]....
        /*0228*/ 	.word	0xffffffff


	//   ....[46]....
        /*022c*/ 	.word	0xffffffff


	//   ....[47]....
        /*0230*/ 	.word	0xffffffff


	//   ....[48]....
        /*0234*/ 	.word	0xffffffff


	//   ....[49]....
        /*0238*/ 	.word	0xffffffff


	//   ....[50]....
        /*023c*/ 	.word	0xffffffff


	//   ....[51]....
        /*0240*/ 	.word	0xffffffff


	//   ....[52]....
        /*0244*/ 	.word	0xffffffff


	//   ....[53]....
        /*0248*/ 	.word	0xffffffff


	//   ....[54]....
        /*024c*/ 	.word	0xffffffff


	//   ....[55]....
        /*0250*/ 	.word	0xffffffff


	//   ....[56]....
        /*0254*/ 	.word	0xffffffff


	//   ....[57]....
        /*0258*/ 	.word	0xffffffff


	//   ....[58]....
        /*025c*/ 	.word	0xffffffff


	//   ....[59]....
        /*0260*/ 	.word	0xffffffff


	//   ....[60]....
        /*0264*/ 	.word	0xffffffff


	//   ....[61]....
        /*0268*/ 	.word	0xffffffff


	//   ....[62]....
        /*026c*/ 	.word	0xffffffff


	//   ....[63]....
        /*0270*/ 	.word	0xffffffff


	//   ....[64]....
        /*0274*/ 	.word	0xffffffff


	//   ....[65]....
        /*0278*/ 	.word	0xffffffff


	//   ....[66]....
        /*027c*/ 	.word	0xffffffff


	//   ....[67]....
        /*0280*/ 	.word	0xffffffff


	//   ....[68]....
        /*0284*/ 	.word	0xffffffff


	//   ....[69]....
        /*0288*/ 	.word	0xffffffff


	//   ....[70]....
        /*028c*/ 	.word	0xffffffff


	//   ....[71]....
        /*0290*/ 	.word	0xffffffff


	//   ....[72]....
        /*0294*/ 	.word	0xffffffff


	//   ....[73]....
        /*0298*/ 	.word	0xffffffff


	//   ....[74]....
        /*029c*/ 	.word	0xffffffff


	//   ....[75]....
        /*02a0*/ 	.word	0xffffffff


	//   ....[76]....
        /*02a4*/ 	.word	0xffffffff


	//   ....[77]....
        /*02a8*/ 	.word	0xffffffff


	//   ....[78]....
        /*02ac*/ 	.word	0xffffffff


	//   ....[79]....
        /*02b0*/ 	.word	0xffffffff


	//   ....[80]....
        /*02b4*/ 	.word	0xffffffff


	//   ....[81]....
        /*02b8*/ 	.word	0xffffffff


	//   ....[82]....
        /*02bc*/ 	.word	0xffffffff


	//   ....[83]....
        /*02c0*/ 	.word	0xffffffff


	//   ....[84]....
        /*02c4*/ 	.word	0xffffffff


	//   ....[85]....
        /*02c8*/ 	.word	0xffffffff


	//   ....[86]....
        /*02cc*/ 	.word	0xffffffff


	//   ....[87]....
        /*02d0*/ 	.word	0xffffffff


	//   ....[88]....
        /*02d4*/ 	.word	0xffffffff


	//   ....[89]....
        /*02d8*/ 	.word	0xffffffff


	//   ....[90]....
        /*02dc*/ 	.word	0xffffffff


	//   ....[91]....
        /*02e0*/ 	.word	0xffffffff


	//   ....[92]....
        /*02e4*/ 	.word	0xffffffff


	//   ....[93]....
        /*02e8*/ 	.word	0xffffffff


	//   ....[94]....
        /*02ec*/ 	.word	0xffffffff


	//   ....[95]....
        /*02f0*/ 	.word	0xffffffff


	//   ....[96]....
        /*02f4*/ 	.word	0xffffffff


	//   ....[97]....
        /*02f8*/ 	.word	0xffffffff


	//   ....[98]....
        /*02fc*/ 	.word	0xffffffff


	//   ....[99]....
        /*0300*/ 	.word	0xffffffff


	//   ....[100]....
        /*0304*/ 	.word	0xffffffff


	//   ....[101]....
        /*0308*/ 	.word	0xffffffff


	//   ....[102]....
        /*030c*/ 	.word	0xffffffff


	//   ....[103]....
        /*0310*/ 	.word	0xffffffff


	//   ....[104]....
        /*0314*/ 	.word	0xffffffff


	//   ....[105]....
        /*0318*/ 	.word	0xffffffff


	//   ....[106]....
        /*031c*/ 	.word	0xffffffff


	//   ....[107]....
        /*0320*/ 	.word	0xffffffff


	//   ....[108]....
        /*0324*/ 	.word	0xffffffff


	//   ....[109]....
        /*0328*/ 	.word	0xffffffff


	//   ....[110]....
        /*032c*/ 	.word	0xffffffff


	//   ....[111]....
        /*0330*/ 	.word	0xffffffff


	//   ....[112]....
        /*0334*/ 	.word	0xffffffff


	//   ....[113]....
        /*0338*/ 	.word	0xffffffff


	//   ....[114]....
        /*033c*/ 	.word	0xffffffff


	//   ....[115]....
        /*0340*/ 	.word	0xffffffff


	//   ....[116]....
        /*0344*/ 	.word	0xffffffff


	//   ....[117]....
        /*0348*/ 	.word	0xffffffff


	//   ....[118]....
        /*034c*/ 	.word	0xffffffff


	//   ....[119]....
        /*0350*/ 	.word	0xffffffff


	//   ....[120]....
        /*0354*/ 	.word	0xffffffff


	//   ....[121]....
        /*0358*/ 	.word	0xffffffff


	//   ....[122]....
        /*035c*/ 	.word	0xffffffff


	//   ....[123]....
        /*0360*/ 	.word	0xffffffff


	//   ....[124]....
        /*0364*/ 	.word	0xffffffff


	//   ....[125]....
        /*0368*/ 	.word	0xffffffff


	//   ....[126]....
        /*036c*/ 	.word	0xffffffff


	//   ....[127]....
        /*0370*/ 	.word	0xffffffff


	//   ....[128]....
        /*0374*/ 	.word	0xffffffff


	//   ....[129]....
        /*0378*/ 	.word	0xffffffff


	//   ....[130]....
        /*037c*/ 	.word	0xffffffff


	//   ....[131]....
        /*0380*/ 	.word	0xffffffff


	//   ....[132]....
        /*0384*/ 	.word	0xffffffff


	//   ....[133]....
        /*0388*/ 	.word	0xffffffff


	//   ....[134]....
        /*038c*/ 	.word	0xffffffff


	//   ....[135]....
        /*0390*/ 	.word	0xffffffff


	//   ....[136]....
        /*0394*/ 	.word	0xffffffff


	//   ....[137]....
        /*0398*/ 	.word	0xffffffff


	//   ....[138]....
        /*039c*/ 	.word	0xffffffff


	//   ....[139]....
        /*03a0*/ 	.word	0xffffffff


	//   ....[140]....
        /*03a4*/ 	.word	0xffffffff


	//   ....[141]....
        /*03a8*/ 	.word	0xffffffff


	//   ....[142]....
        /*03ac*/ 	.word	0xffffffff


	//   ....[143]....
        /*03b0*/ 	.word	0xffffffff


	//   ....[144]....
        /*03b4*/ 	.word	0xffffffff


	//   ....[145]....
        /*03b8*/ 	.word	0xffffffff


	//   ....[146]....
        /*03bc*/ 	.word	0xffffffff


	//   ....[147]....
        /*03c0*/ 	.word	0xffffffff


	//   ....[148]....
        /*03c4*/ 	.word	0xffffffff


	//   ....[149]....
        /*03c8*/ 	.word	0xffffffff


	//   ....[150]....
        /*03cc*/ 	.word	0xffffffff


	//   ....[151]....
        /*03d0*/ 	.word	0xffffffff


	//   ....[152]....
        /*03d4*/ 	.word	0xffffffff


	//   ....[153]....
        /*03d8*/ 	.word	0xffffffff


	//   ....[154]....
        /*03dc*/ 	.word	0xffffffff


	//   ....[155]....
        /*03e0*/ 	.word	0xffffffff


	//   ....[156]....
        /*03e4*/ 	.word	0xffffffff


	//   ....[157]....
        /*03e8*/ 	.word	0xffffffff


	//   ....[158]....
        /*03ec*/ 	.word	0xffffffff


	//   ....[159]....
        /*03f0*/ 	.word	0xffffffff


	//   ....[160]....
        /*03f4*/ 	.word	0xffffffff


	//   ....[161]....
        /*03f8*/ 	.word	0xffffffff


	//   ....[162]....
        /*03fc*/ 	.word	0xffffffff


	//   ....[163]....
        /*0400*/ 	.word	0xffffffff


	//   ....[164]....
        /*0404*/ 	.word	0xffffffff


	//   ....[165]....
        /*0408*/ 	.word	0xffffffff


	//   ....[166]....
        /*040c*/ 	.word	0xffffffff


	//   ....[167]....
        /*0410*/ 	.word	0xffffffff


	//   ....[168]....
        /*0414*/ 	.word	0xffffffff


	//   ....[169]....
        /*0418*/ 	.word	0xffffffff


	//   ....[170]....
        /*041c*/ 	.word	0xffffffff


	//   ....[171]....
        /*0420*/ 	.word	0xffffffff


	//   ....[172]....
        /*0424*/ 	.word	0xffffffff


	//   ....[173]....
        /*0428*/ 	.word	0xffffffff


	//   ....[174]....
        /*042c*/ 	.word	0xffffffff


	//   ....[175]....
        /*0430*/ 	.word	0xffffffff


	//   ....[176]....
        /*0434*/ 	.word	0xffffffff


	//   ....[177]....
        /*0438*/ 	.word	0xffffffff


	//   ....[178]....
        /*043c*/ 	.word	0xffffffff


	//   ....[179]....
        /*0440*/ 	.word	0xffffffff


	//   ....[180]....
        /*0444*/ 	.word	0xffffffff


	//   ....[181]....
        /*0448*/ 	.word	0xffffffff


	//   ....[182]....
        /*044c*/ 	.word	0xffffffff


	//   ....[183]....
        /*0450*/ 	.word	0xffffffff


	//   ....[184]....
        /*0454*/ 	.word	0xffffffff


	//   ....[185]....
        /*0458*/ 	.word	0xffffffff


	//   ....[186]....
        /*045c*/ 	.word	0xffffffff


	//   ....[187]....
        /*0460*/ 	.word	0xffffffff


	//   ....[188]....
        /*0464*/ 	.word	0xffffffff


	//   ....[189]....
        /*0468*/ 	.word	0xffffffff


	//   ....[190]....
        /*046c*/ 	.word	0xffffffff


	//   ....[191]....
        /*0470*/ 	.word	0xffffffff


	//   ....[192]....
        /*0474*/ 	.word	0xffffffff


	//   ....[193]....
        /*0478*/ 	.word	0xffffffff


	//   ....[194]....
        /*047c*/ 	.word	0xffffffff


	//   ....[195]....
        /*0480*/ 	.word	0xffffffff


	//   ....[196]....
        /*0484*/ 	.word	0xffffffff


	//   ....[197]....
        /*0488*/ 	.word	0xffffffff


	//   ....[198]....
        /*048c*/ 	.word	0xffffffff


	//   ....[199]....
        /*0490*/ 	.word	0xffffffff


	//   ....[200]....
        /*0494*/ 	.word	0xffffffff


	//   ....[201]....
        /*0498*/ 	.word	0xffffffff


	//   ....[202]....
        /*049c*/ 	.word	0xffffffff


	//   ....[203]....
        /*04a0*/ 	.word	0xffffffff


	//   ....[204]....
        /*04a4*/ 	.word	0xffffffff


	//   ....[205]....
        /*04a8*/ 	.word	0xffffffff


	//   ....[206]....
        /*04ac*/ 	.word	0xffffffff


	//   ....[207]....
        /*04b0*/ 	.word	0xffffffff


	//   ....[208]....
        /*04b4*/ 	.word	0xffffffff


	//   ....[209]....
        /*04b8*/ 	.word	0xffffffff


	//   ....[210]....
        /*04bc*/ 	.word	0xffffffff


	//   ....[211]....
        /*04c0*/ 	.word	0xffffffff


	//   ....[212]....
        /*04c4*/ 	.word	0xffffffff


	//   ....[213]....
        /*04c8*/ 	.word	0xffffffff


	//   ....[214]....
        /*04cc*/ 	.word	0xffffffff


	//   ....[215]....
        /*04d0*/ 	.word	0xffffffff


	//   ....[216]....
        /*04d4*/ 	.word	0xffffffff


	//   ....[217]....
        /*04d8*/ 	.word	0xffffffff


	//   ....[218]....
        /*04dc*/ 	.word	0xffffffff


	//   ....[219]....
        /*04e0*/ 	.word	0xffffffff


	//   ....[220]....
        /*04e4*/ 	.word	0xffffffff


	//   ....[221]....
        /*04e8*/ 	.word	0xffffffff


	//   ....[222]....
        /*04ec*/ 	.word	0xffffffff


	//   ....[223]....
        /*04f0*/ 	.word	0xffffffff


	//   ....[224]....
        /*04f4*/ 	.word	0xffffffff


	//   ....[225]....
        /*04f8*/ 	.word	0xffffffff


	//   ....[226]....
        /*04fc*/ 	.word	0xffffffff


	//   ....[227]....
        /*0500*/ 	.word	0xffffffff


	//   ....[228]....
        /*0504*/ 	.word	0xffffffff


	//   ....[229]....
        /*0508*/ 	.word	0xffffffff


	//   ....[230]....
        /*050c*/ 	.word	0xffffffff


	//   ....[231]....
        /*0510*/ 	.word	0xffffffff


	//   ....[232]....
        /*0514*/ 	.word	0xffffffff


	//   ....[233]....
        /*0518*/ 	.word	0x0500000f


	//   ....[234]....
        /*051c*/ 	.word	0x0500000f


	//   ....[235]....
        /*0520*/ 	.word	0x0500000f


	//   ....[236]....
        /*0524*/ 	.word	0x0500000f


	//   ....[237]....
        /*0528*/ 	.word	0x0500000f


	//   ....[238]....
        /*052c*/ 	.word	0x0500000f


	//   ....[239]....
        /*0530*/ 	.word	0x0500000f


	//   ....[240]....
        /*0534*/ 	.word	0x0500000f


	//   ....[241]....
        /*0538*/ 	.word	0x0500000f


	//   ....[242]....
        /*053c*/ 	.word	0x0500000f


	//   ....[243]....
        /*0540*/ 	.word	0x0500000f


	//   ....[244]....
        /*0544*/ 	.word	0x0500000f


	//   ....[245]....
        /*0548*/ 	.word	0x0500000f


	//   ....[246]....
        /*054c*/ 	.word	0x0500000f


	//   ....[247]....
        /*0550*/ 	.word	0x0500000f


	//   ....[248]....
        /*0554*/ 	.word	0x0500000f


	//   ....[249]....
        /*0558*/ 	.word	0x0500000f


	//   ....[250]....
        /*055c*/ 	.word	0x0500000f


	//   ....[251]....
        /*0560*/ 	.word	0x0500000f


	//   ....[252]....
        /*0564*/ 	.word	0x0500000f


	//   ....[253]....
        /*0568*/ 	.word	0x0500000f


	//   ....[254]....
        /*056c*/ 	.word	0x0500000f


	//   ....[255]....
        /*0570*/ 	.word	0x0500000f


	//   ....[0]....
        /*0574*/ 	.word	0x0500000f


	//   ....[1]....
        /*0578*/ 	.word	0x0500000f


	//   ....[2]....
        /*057c*/ 	.word	0x0500000f


	//   ....[3]....
        /*0580*/ 	.word	0x0500000f


	//   ....[4]....
        /*0584*/ 	.word	0x0500000f


	//   ....[5]....
        /*0588*/ 	.word	0x0500000f


	//   ....[6]....
        /*058c*/ 	.word	0x0500000f


	//   ....[7]....
        /*0590*/ 	.word	0x0500000f


	//   ....[8]....
        /*0594*/ 	.word	0x0500000f


	//   ....[9]....
        /*0598*/ 	.word	0x0500000f


	//   ....[10]....
        /*059c*/ 	.word	0x0500000f


	//   ....[11]....
        /*05a0*/ 	.word	0x0500000f


	//   ....[12]....
        /*05a4*/ 	.word	0x0500000f


	//   ....[13]....
        /*05a8*/ 	.word	0x0500000f


	//   ....[14]....
        /*05ac*/ 	.word	0x0500000f


	//   ....[15]....
        /*05b0*/ 	.word	0x0500000f


	//   ....[16]....
        /*05b4*/ 	.word	0x0500000f


	//   ....[17]....
        /*05b8*/ 	.word	0x0500000f


	//   ....[18]....
        /*05bc*/ 	.word	0x0500000f


	//   ....[19]....
        /*05c0*/ 	.word	0x0500000f


	//   ....[20]....
        /*05c4*/ 	.word	0x0500000f


	//   ....[21]....
        /*05c8*/ 	.word	0x0500000f


	//   ....[22]....
        /*05cc*/ 	.word	0x0500000f


	//   ....[23]....
        /*05d0*/ 	.word	0x0500000f


	//   ....[24]....
        /*05d4*/ 	.word	0x0500000f


	//   ....[25]....
        /*05d8*/ 	.word	0x0500000f


	//   ....[26]....
        /*05dc*/ 	.word	0x0500000f


	//   ....[27]....
        /*05e0*/ 	.word	0x0500000f


	//   ....[28]....
        /*05e4*/ 	.word	0x0500000f


	//   ....[29]....
        /*05e8*/ 	.word	0x0500000f


	//   ....[30]....
        /*05ec*/ 	.word	0x0500000f


	//   ....[31]....
        /*05f0*/ 	.word	0x0500000f


	//   ....[32]....
        /*05f4*/ 	.word	0x0500000f


	//   ....[33]....
        /*05f8*/ 	.word	0x0500000f


	//   ....[34]....
        /*05fc*/ 	.word	0x0500000f


	//   ....[35]....
        /*0600*/ 	.word	0x0500000f


	//   ....[36]....
        /*0604*/ 	.word	0x0500000f


	//   ....[37]....
        /*0608*/ 	.word	0x0500000f


	//   ....[38]....
        /*060c*/ 	.word	0x0500000f


	//   ....[39]....
        /*0610*/ 	.word	0x0500000f


	//   ....[40]....
        /*0614*/ 	.word	0x0500000f


	//   ....[41]....
        /*0618*/ 	.word	0x0500000f


	//   ....[42]....
        /*061c*/ 	.word	0x0500000f


	//   ....[43]....
        /*0620*/ 	.word	0x0500000f


	//   ....[44]....
        /*0624*/ 	.word	0x0500000f


	//   ....[45]....
        /*0628*/ 	.word	0x0500000f


	//   ....[46]....
        /*062c*/ 	.word	0x0500000f


	//   ....[47]....
        /*0630*/ 	.word	0x0500000f


	//   ....[48]....
        /*0634*/ 	.word	0x0500000f


	//   ....[49]....
        /*0638*/ 	.word	0x0500000f


	//   ....[50]....
        /*063c*/ 	.word	0x0500000f


	//   ....[51]....
        /*0640*/ 	.word	0x0500000f


	//   ....[52]....
        /*0644*/ 	.word	0x0500000f


	//   ....[53]....
        /*0648*/ 	.word	0x0500000f


	//   ....[54]....
        /*064c*/ 	.word	0x0500000f


	//   ....[55]....
        /*0650*/ 	.word	0x0500000f


	//   ....[56]....
        /*0654*/ 	.word	0x0500000f


	//   ....[57]....
        /*0658*/ 	.word	0x0500000f


	//   ....[58]....
        /*065c*/ 	.word	0x0500000f


	//   ....[59]....
        /*0660*/ 	.word	0x0500000f


	//   ....[60]....
        /*0664*/ 	.word	0x0500000f


	//   ....[61]....
        /*0668*/ 	.word	0x0500000f


	//   ....[62]....
        /*066c*/ 	.word	0x0500000f


	//   ....[63]....
        /*0670*/ 	.word	0x0500000f


	//   ....[64]....
        /*0674*/ 	.word	0x0500000f


	//   ....[65]....
        /*0678*/ 	.word	0x0500000f


	//   ....[66]....
        /*067c*/ 	.word	0x0500000f


	//   ....[67]....
        /*0680*/ 	.word	0x0500000f


	//   ....[68]....
        /*0684*/ 	.word	0x0500000f


	//   ....[69]....
        /*0688*/ 	.word	0x0500000f


	//   ....[70]....
        /*068c*/ 	.word	0x0500000f


	//   ....[71]....
        /*0690*/ 	.word	0x0500000f


	//   ....[72]....
        /*0694*/ 	.word	0x0500000f


	//   ....[73]....
        /*0698*/ 	.word	0x0500000f


	//   ....[74]....
        /*069c*/ 	.word	0x0500000f


	//   ....[75]....
        /*06a0*/ 	.word	0x0500000f


	//   ....[76]....
        /*06a4*/ 	.word	0x0500000f


	//   ....[77]....
        /*06a8*/ 	.word	0x0500000f


	//   ....[78]....
        /*06ac*/ 	.word	0x0500000f


	//   ....[79]....
        /*06b0*/ 	.word	0x0500000f


	//   ....[80]....
        /*06b4*/ 	.word	0x0500000f


	//   ....[81]....
        /*06b8*/ 	.word	0x0500000f


	//   ....[82]....
        /*06bc*/ 	.word	0x0500000f


	//   ....[83]....
        /*06c0*/ 	.word	0x0500000f


	//   ....[84]....
        /*06c4*/ 	.word	0x0500000f


	//   ....[85]....
        /*06c8*/ 	.word	0x0500000f


	//   ....[86]....
        /*06cc*/ 	.word	0x0500000f


	//   ....[87]....
        /*06d0*/ 	.word	0x0500000f


	//   ....[88]....
        /*06d4*/ 	.word	0x0500000f


	//   ....[89]....
        /*06d8*/ 	.word	0x0500000f


	//   ....[90]....
        /*06dc*/ 	.word	0x0500000f


	//   ....[91]....
        /*06e0*/ 	.word	0x0500000f


	//   ....[92]....
        /*06e4*/ 	.word	0x0500000f


	//   ....[93]....
        /*06e8*/ 	.word	0x0500000f


	//   ....[94]....
        /*06ec*/ 	.word	0x0500000f


	//   ....[95]....
        /*06f0*/ 	.word	0x0500000f


	//   ....[96]....
        /*06f4*/ 	.word	0x0500000f


	//   ....[97]....
        /*06f8*/ 	.word	0x0500000f


	//   ....[98]....
        /*06fc*/ 	.word	0x0500000f


	//   ....[99]....
        /*0700*/ 	.word	0x0500000f


	//   ....[100]....
        /*0704*/ 	.word	0x0500000f


	//   ....[101]....
        /*0708*/ 	.word	0x0500000f


	//   ....[102]....
        /*070c*/ 	.word	0x0500000f


	//   ....[103]....
        /*0710*/ 	.word	0x0500000f


	//   ....[104]....
        /*0714*/ 	.word	0x0500000f


	//   ....[105]....
        /*0718*/ 	.word	0x0500000f


	//   ....[106]....
        /*071c*/ 	.word	0x0500000f


	//   ....[107]....
        /*0720*/ 	.word	0x0500000f


	//   ....[108]....
        /*0724*/ 	.word	0x0500000f


	//   ....[109]....
        /*0728*/ 	.word	0x0500000f


	//   ....[110]....
        /*072c*/ 	.word	0x0500000f


	//   ....[111]....
        /*0730*/ 	.word	0x0500000f


	//   ....[112]....
        /*0734*/ 	.word	0x0500000f


	//   ....[113]....
        /*0738*/ 	.word	0x0500000f


	//   ....[114]....
        /*073c*/ 	.word	0x0500000f


	//   ....[115]....
        /*0740*/ 	.word	0x0500000f


	//   ....[116]....
        /*0744*/ 	.word	0x0500000f


	//   ....[117]....
        /*0748*/ 	.word	0x0500000f


	//   ....[118]....
        /*074c*/ 	.word	0x0500000f


	//   ....[119]....
        /*0750*/ 	.word	0x0500000f


	//   ....[120]....
        /*0754*/ 	.word	0x0500000f


	//   ....[121]....
        /*0758*/ 	.word	0x0500000f


	//   ....[122]....
        /*075c*/ 	.word	0x0500000f


	//   ....[123]....
        /*0760*/ 	.word	0x0500000f


	//   ....[124]....
        /*0764*/ 	.word	0x0500000f


	//   ....[125]....
        /*0768*/ 	.word	0x0500000f


	//   ....[126]....
        /*076c*/ 	.word	0x0500000f


	//   ....[127]....
        /*0770*/ 	.word	0x0500000f


	//   ....[128]....
        /*0774*/ 	.word	0x0500000f


	//   ....[129]....
        /*0778*/ 	.word	0x0500000f


	//   ....[130]....
        /*077c*/ 	.word	0x0500000f


	//   ....[131]....
        /*0780*/ 	.word	0x0500000f


	//   ....[132]....
        /*0784*/ 	.word	0x0500000f


	//   ....[133]....
        /*0788*/ 	.word	0x0500000f


	//   ....[134]....
        /*078c*/ 	.word	0x0500000f


	//   ....[135]....
        /*0790*/ 	.word	0x0500000f


	//   ....[136]....
        /*0794*/ 	.word	0x0500000f


	//   ....[137]....
        /*0798*/ 	.word	0x0500000f


	//   ....[138]....
        /*079c*/ 	.word	0x0500000f


	//   ....[139]....
        /*07a0*/ 	.word	0x0500000f


	//   ....[140]....
        /*07a4*/ 	.word	0x0500000f


	//   ....[141]....
        /*07a8*/ 	.word	0x0500000f


	//   ....[142]....
        /*07ac*/ 	.word	0x0500000f


	//   ....[143]....
        /*07b0*/ 	.word	0x0500000f


	//   ....[144]....
        /*07b4*/ 	.word	0x0500000f


	//   ....[145]....
        /*07b8*/ 	.word	0x0500000f


	//   ....[146]....
        /*07bc*/ 	.word	0x0500000f


	//   ....[147]....
        /*07c0*/ 	.word	0x0500000f


	//   ....[148]....
        /*07c4*/ 	.word	0x0500000f


	//   ....[149]....
        /*07c8*/ 	.word	0x0500000f


	//   ....[150]....
        /*07cc*/ 	.word	0x0500000f


	//   ....[151]....
        /*07d0*/ 	.word	0x0500000f


	//   ....[152]....
        /*07d4*/ 	.word	0x0500000f


	//   ....[153]....
        /*07d8*/ 	.word	0x0500000f


	//   ....[154]....
        /*07dc*/ 	.word	0x0500000f


	//----- nvinfo : EIATTR_COOP_GROUP_INSTR_OFFSETS
	.align		4
.L_1081:
        /*07e0*/ 	.byte	0x04, 0x28
        /*07e2*/ 	.short	(.L_1083 - .L_1082)


	//   ....[0]....
.L_1082:
        /*07e4*/ 	.word	0x00000070


	//   ....[1]....
        /*07e8*/ 	.word	0x00000140


	//   ....[2]....
        /*07ec*/ 	.word	0x00000190


	//   ....[3]....
        /*07f0*/ 	.word	0x000003c0


	//   ....[4]....
        /*07f4*/ 	.word	0x00000520


	//   ....[5]....
        /*07f8*/ 	.word	0x00000640


	//   ....[6]....
        /*07fc*/ 	.word	0x000007a0


	//   ....[7]....
        /*0800*/ 	.word	0x000034c0


	//   ....[8]....
        /*0804*/ 	.word	0x000034d0


	//   ....[9]....
        /*0808*/ 	.word	0x00003c40


	//   ....[10]....
        /*080c*/ 	.word	0x00003c50


	//   ....[11]....
        /*0810*/ 	.word	0x000043c0


	//   ....[12]....
        /*0814*/ 	.word	0x000043d0


	//   ....[13]....
        /*0818*/ 	.word	0x00004b30


	//   ....[14]....
        /*081c*/ 	.word	0x00004b40


	//   ....[15]....
        /*0820*/ 	.word	0x00005cc0


	//   ....[16]....
        /*0824*/ 	.word	0x00005cd0


	//   ....[17]....
        /*0828*/ 	.word	0x000064c0


	//   ....[18]....
        /*082c*/ 	.word	0x000064d0


	//   ....[19]....
        /*0830*/ 	.word	0x00006cc0


	//   ....[20]....
        /*0834*/ 	.word	0x00006cd0


	//   ....[21]....
        /*0838*/ 	.word	0x000074e0


	//   ....[22]....
        /*083c*/ 	.word	0x000074f0


	//   ....[23]....
        /*0840*/ 	.word	0x00007ef0


	//   ....[24]....
        /*0844*/ 	.word	0x00007f00


	//   ....[25]....
        /*0848*/ 	.word	0x00008010


	//   ....[26]....
        /*084c*/ 	.word	0x00008020


	//   ....[27]....
        /*0850*/ 	.word	0x00008140


	//   ....[28]....
        /*0854*/ 	.word	0x00008150


	//   ....[29]....
        /*0858*/ 	.word	0x00008270


	//   ....[30]....
        /*085c*/ 	.word	0x00008280


	//   ....[31]....
        /*0860*/ 	.word	0x00008600


	//   ....[32]....
        /*0864*/ 	.word	0x00008620


	//   ....[33]....
        /*0868*/ 	.word	0x00008700


	//   ....[34]....
        /*086c*/ 	.word	0x00008720


	//   ....[35]....
        /*0870*/ 	.word	0x00008800


	//   ....[36]....
        /*0874*/ 	.word	0x00008820


	//   ....[37]....
        /*0878*/ 	.word	0x00008900


	//   ....[38]....
        /*087c*/ 	.word	0x00008920


	//   ....[39]....
        /*0880*/ 	.word	0x00009150


	//   ....[40]....
        /*0884*/ 	.word	0x00009850


	//   ....[41]....
        /*0888*/ 	.word	0x00009860


	//   ....[42]....
        /*088c*/ 	.word	0x00009870


	//   ....[43]....
        /*0890*/ 	.word	0x00009880


	//   ....[44]....
        /*0894*/ 	.word	0x00009bc0


	//   ....[45]....
        /*0898*/ 	.word	0x00009bd0


	//   ....[46]....
        /*089c*/ 	.word	0x00009be0


	//   ....[47]....
        /*08a0*/ 	.word	0x00009bf0


	//   ....[48]....
        /*08a4*/ 	.word	0x00009f10


	//   ....[49]....
        /*08a8*/ 	.word	0x00009f20


	//   ....[50]....
        /*08ac*/ 	.word	0x00009f30


	//   ....[51]....
        /*08b0*/ 	.word	0x00009f40


	//   ....[52]....
        /*08b4*/ 	.word	0x0000a280


	//   ....[53]....
        /*08b8*/ 	.word	0x0000a290


	//   ....[54]....
        /*08bc*/ 	.word	0x0000a2a0


	//   ....[55]....
        /*08c0*/ 	.word	0x0000a2b0


	//   ....[56]....
        /*08c4*/ 	.word	0x0000c1e0


	//   ....[57]....
        /*08c8*/ 	.word	0x0000c200


	//   ....[58]....
        /*08cc*/ 	.word	0x0000c210


	//   ....[59]....
        /*08d0*/ 	.word	0x0000c220


	//   ....[60]....
        /*08d4*/ 	.word	0x0000c330


	//   ....[61]....
        /*08d8*/ 	.word	0x0000c380


	//   ....[62]....
        /*08dc*/ 	.word	0x0000c3b0


	//   ....[63]....
        /*08e0*/ 	.word	0x0000c3f0


	//   ....[64]....
        /*08e4*/ 	.word	0x0000c770


	//   ....[65]....
        /*08e8*/ 	.word	0x0000c790


	//   ....[66]....
        /*08ec*/ 	.word	0x0000c7b0


	//   ....[67]....
        /*08f0*/ 	.word	0x0000c7c0


	//   ....[68]....
        /*08f4*/ 	.word	0x0000c890


	//   ....[69]....
        /*08f8*/ 	.word	0x0000c8b0


	//   ....[70]....
        /*08fc*/ 	.word	0x0000c8c0


	//   ....[71]....
        /*0900*/ 	.word	0x0000c940


	//   ....[72]....
        /*0904*/ 	.word	0x0000f0b0


	//   ....[73]....
        /*0908*/ 	.word	0x0000f0e0


	//   ....[74]....
        /*090c*/ 	.word	0x0000f730


	//   ....[75]....
        /*0910*/ 	.word	0x0000f800


	//   ....[76]....
        /*0914*/ 	.word	0x00010120


	//   ....[77]....
        /*0918*/ 	.word	0x00010180


	//   ....[78]....
        /*091c*/ 	.word	0x00011810


	//   ....[79]....
        /*0920*/ 	.word	0x00011e60


	//   ....[80]....
        /*0924*/ 	.word	0x00011e80


	//   ....[81]....
        /*0928*/ 	.word	0x00011e90


	//   ....[82]....
        /*092c*/ 	.word	0x000127d0


	//   ....[83]....
        /*0930*/ 	.word	0x00012860


	//   ....[84]....
        /*0934*/ 	.word	0x00014730


	//   ....[85]....
        /*0938*/ 	.word	0x00014740


	//   ....[86]....
        /*093c*/ 	.word	0x00014770


	//   ....[87]....
        /*0940*/ 	.word	0x00014780


	//   ....[88]....
        /*0944*/ 	.word	0x00015cc0


	//   ....[89]....
        /*0948*/ 	.word	0x00015d00


	//   ....[90]....
        /*094c*/ 	.word	0x00016020


	//   ....[91]....
        /*0950*/ 	.word	0x00016040


	//   ....[92]....
        /*0954*/ 	.word	0x00017150


	//   ....[93]....
        /*0958*/ 	.word	0x00017180


	//   ....[94]....
        /*095c*/ 	.word	0x000171a0


	//   ....[95]....
        /*0960*/ 	.word	0x000171b0


	//   ....[96]....
        /*0964*/ 	.word	0x00017870


	//   ....[97]....
        /*0968*/ 	.word	0x00017880


	//   ....[98]....
        /*096c*/ 	.word	0x00017980


	//   ....[99]....
        /*0970*/ 	.word	0x00017990


	//   ....[100]....
        /*0974*/ 	.word	0x00017aa0


	//   ....[101]....
        /*0978*/ 	.word	0x00017ab0


	//   ....[102]....
        /*097c*/ 	.word	0x00017bc0


	//   ....[103]....
        /*0980*/ 	.word	0x00017bd0


	//   ....[104]....
        /*0984*/ 	.word	0x000180a0


	//   ....[105]....
        /*0988*/ 	.word	0x000180b0


	//   ....[106]....
        /*098c*/ 	.word	0x00018530


	//   ....[107]....
        /*0990*/ 	.word	0x00018540


	//   ....[108]....
        /*0994*/ 	.word	0x00019160


	//   ....[109]....
        /*0998*/ 	.word	0x00019170


	//   ....[110]....
        /*099c*/ 	.word	0x00019280


	//   ....[111]....
        /*09a0*/ 	.word	0x00019290


	//   ....[112]....
        /*09a4*/ 	.word	0x000193a0


	//   ....[113]....
        /*09a8*/ 	.word	0x000193b0


	//   ....[114]....
        /*09ac*/ 	.word	0x000194c0


	//   ....[115]....
        /*09b0*/ 	.word	0x000194d0


	//   ....[116]....
        /*09b4*/ 	.word	0x00019640


	//   ....[117]....
        /*09b8*/ 	.word	0x00019830


	//   ....[118]....
        /*09bc*/ 	.word	0x00019860


	//   ....[119]....
        /*09c0*/ 	.word	0x00019890


	//   ....[120]....
        /*09c4*/ 	.word	0x000198c0


	//   ....[121]....
        /*09c8*/ 	.word	0x000198f0


	//   ....[122]....
        /*09cc*/ 	.word	0x00019920


	//   ....[123]....
        /*09d0*/ 	.word	0x00019ab0


	//   ....[124]....
        /*09d4*/ 	.word	0x00019ae0


	//   ....[125]....
        /*09d8*/ 	.word	0x00019b10


	//   ....[126]....
        /*09dc*/ 	.word	0x00019b40


	//   ....[127]....
        /*09e0*/ 	.word	0x00019b70


	//   ....[128]....
        /*09e4*/ 	.word	0x00019ba0


	//   ....[129]....
        /*09e8*/ 	.word	0x00019c30


	//   ....[130]....
        /*09ec*/ 	.word	0x00019c60


	//   ....[131]....
        /*09f0*/ 	.word	0x00019c70


	//   ....[132]....
        /*09f4*/ 	.word	0x00019cb0


	//   ....[133]....
        /*09f8*/ 	.word	0x0001b150


	//   ....[134]....
        /*09fc*/ 	.word	0x0001cfd0


	//   ....[135]....
        /*0a00*/ 	.word	0x0001cff0


	//   ....[136]....
        /*0a04*/ 	.word	0x0001d090


	//   ....[137]....
        /*0a08*/ 	.word	0x0001d0b0


	//   ....[138]....
        /*0a0c*/ 	.word	0x0001d140


	//   ....[139]....
        /*0a10*/ 	.word	0x0001d160


	//   ....[140]....
        /*0a14*/ 	.word	0x0001d1f0


	//   ....[141]....
        /*0a18*/ 	.word	0x0001d210


	//   ....[142]....
        /*0a1c*/ 	.word	0x0001d2a0


	//   ....[143]....
        /*0a20*/ 	.word	0x0001d2c0


	//   ....[144]....
        /*0a24*/ 	.word	0x0001d350


	//   ....[145]....
        /*0a28*/ 	.word	0x0001d370


	//   ....[146]....
        /*0a2c*/ 	.word	0x0001d400


	//   ....[147]....
        /*0a30*/ 	.word	0x0001d420


	//   ....[148]....
        /*0a34*/ 	.word	0x0001d430


	//   ....[149]....
        /*0a38*/ 	.word	0x0001d4b0


	//   ....[150]....
        /*0a3c*/ 	.word	0x0001dc00


	//   ....[151]....
        /*0a40*/ 	.word	0x0001dc30


	//   ....[152]....
        /*0a44*/ 	.word	0x0001dc90


	//   ....[153]....
        /*0a48*/ 	.word	0x0001dce0


	//   ....[154]....
        /*0a4c*/ 	.word	0x0001dd30


	//   ....[155]....
        /*0a50*/ 	.word	0x0001dd80


	//   ....[156]....
        /*0a54*/ 	.word	0x0001ddd0


	//   ....[157]....
        /*0a58*/ 	.word	0x0001de20


	//   ....[158]....
        /*0a5c*/ 	.word	0x0001de70


	//   ....[159]....
        /*0a60*/ 	.word	0x0001dec0


	//   ....[160]....
        /*0a64*/ 	.word	0x0001df10


	//   ....[161]....
        /*0a68*/ 	.word	0x0001df60


	//   ....[162]....
        /*0a6c*/ 	.word	0x0001dfb0


	//   ....[163]....
        /*0a70*/ 	.word	0x0001dff0


	//   ....[164]....
        /*0a74*/ 	.word	0x0001e010


	//   ....[165]....
        /*0a78*/ 	.word	0x0001e050


	//   ....[166]....
        /*0a7c*/ 	.word	0x0001e790


	//   ....[167]....
        /*0a80*/ 	.word	0x0001e7c0


	//   ....[168]....
        /*0a84*/ 	.word	0x0001e820


	//   ....[169]....
        /*0a88*/ 	.word	0x0001e830


	//   ....[170]....
        /*0a8c*/ 	.word	0x0001e880


	//   ....[171]....
        /*0a90*/ 	.word	0x0001e890


	//   ....[172]....
        /*0a94*/ 	.word	0x0001e8e0


	//   ....[173]....
        /*0a98*/ 	.word	0x0001e8f0


	//   ....[174]....
        /*0a9c*/ 	.word	0x0001e940


	//   ....[175]....
        /*0aa0*/ 	.word	0x0001e950


	//   ....[176]....
        /*0aa4*/ 	.word	0x0001e9a0


	//   ....[177]....
        /*0aa8*/ 	.word	0x0001e9b0


	//   ....[178]....
        /*0aac*/ 	.word	0x0001ea00


	//   ....[179]....
        /*0ab0*/ 	.word	0x0001ea10


	//   ....[180]....
        /*0ab4*/ 	.word	0x0001ea20


	//   ....[181]....
        /*0ab8*/ 	.word	0x0001ea70


	//   ....[182]....
        /*0abc*/ 	.word	0x0001ecd0


	//   ....[183]....
        /*0ac0*/ 	.word	0x0001ecf0


	//   ....[184]....
        /*0ac4*/ 	.word	0x0001ed00


	//   ....[185]....
        /*0ac8*/ 	.word	0x0001ed70


	//   ....[186]....
        /*0acc*/ 	.word	0x0001ed80


	//   ....[187]....
        /*0ad0*/ 	.word	0x0001edf0


	//   ....[188]....
        /*0ad4*/ 	.word	0x0001ee00


	//   ....[189]....
        /*0ad8*/ 	.word	0x0001ee70


	//   ....[190]....
        /*0adc*/ 	.word	0x0001ee80


	//   ....[191]....
        /*0ae0*/ 	.word	0x0001eef0


	//   ....[192]....
        /*0ae4*/ 	.word	0x0001ef00


	//   ....[193]....
        /*0ae8*/ 	.word	0x0001ef70


	//   ....[194]....
        /*0aec*/ 	.word	0x0001ef80


	//   ....[195]....
        /*0af0*/ 	.word	0x0001eff0


	//   ....[196]....
        /*0af4*/ 	.word	0x0001f000


	//   ....[197]....
        /*0af8*/ 	.word	0x0001f010


	//   ....[198]....
        /*0afc*/ 	.word	0x0001f5a0


	//   ....[199]....
        /*0b00*/ 	.word	0x0001f5e0


	//   ....[200]....
        /*0b04*/ 	.word	0x0001f620


	//   ....[201]....
        /*0b08*/ 	.word	0x0001f640


	//   ....[202]....
        /*0b0c*/ 	.word	0x0001f650


	//   ....[203]....
        /*0b10*/ 	.word	0x0001f670


	//   ....[204]....
        /*0b14*/ 	.word	0x0001f6e0


	//   ....[205]....
        /*0b18*/ 	.word	0x0001f700


	//   ....[206]....
        /*0b1c*/ 	.word	0x0001f760


	//   ....[207]....
        /*0b20*/ 	.word	0x0001f780


	//   ....[208]....
        /*0b24*/ 	.word	0x0001f7e0


	//   ....[209]....
        /*0b28*/ 	.word	0x0001f800


	//   ....[210]....
        /*0b2c*/ 	.word	0x0001f860


	//   ....[211]....
        /*0b30*/ 	.word	0x0001f880


	//   ....[212]....
        /*0b34*/ 	.word	0x0001f8d0


	//   ....[213]....
        /*0b38*/ 	.word	0x0001f8f0


	//   ....[214]....
        /*0b3c*/ 	.word	0x0001fd30


	//   ....[215]....
        /*0b40*/ 	.word	0x0001fd60


	//   ....[216]....
        /*0b44*/ 	.word	0x0001fdc0


	//   ....[217]....
        /*0b48*/ 	.word	0x0001fdf0


	//   ....[218]....
        /*0b4c*/ 	.word	0x0001fe20


	//   ....[219]....
        /*0b50*/ 	.word	0x0001fe50


	//   ....[220]....
        /*0b54*/ 	.word	0x0001fe80


	//   ....[221]....
        /*0b58*/ 	.word	0x0001feb0


	//   ....[222]....
        /*0b5c*/ 	.word	0x00020050


	//   ....[223]....
        /*0b60*/ 	.word	0x00020080


	//   ....[224]....
        /*0b64*/ 	.word	0x000200b0


	//   ....[225]....
        /*0b68*/ 	.word	0x000200e0


	//   ....[226]....
        /*0b6c*/ 	.word	0x00020110


	//   ....[227]....
        /*0b70*/ 	.word	0x00020140


	//   ....[228]....
        /*0b74*/ 	.word	0x00020200


	//   ....[229]....
        /*0b78*/ 	.word	0x00020220


	//   ....[230]....
        /*0b7c*/ 	.word	0x00020240


	//   ....[231]....
        /*0b80*/ 	.word	0x000202a0


	//   ....[232]....
        /*0b84*/ 	.word	0x00020cc0


	//   ....[233]....
        /*0b88*/ 	.word	0x00020fe0


	//   ....[234]....
        /*0b8c*/ 	.word	0x00021070


	//   ....[235]....
        /*0b90*/ 	.word	0x00021110


	//   ....[236]....
        /*0b94*/ 	.word	0x000211a0


	//   ....[237]....
        /*0b98*/ 	.word	0x00021240


	//   ....[238]....
        /*0b9c*/ 	.word	0x000212d0


	//   ....[239]....
        /*0ba0*/ 	.word	0x00021370


	//   ....[240]....
        /*0ba4*/ 	.word	0x00021400


	//   ....[241]....
        /*0ba8*/ 	.word	0x000214f0


	//   ....[242]....
        /*0bac*/ 	.word	0x00021580


	//   ....[243]....
        /*0bb0*/ 	.word	0x00021620


	//   ....[244]....
        /*0bb4*/ 	.word	0x000216b0


	//   ....[245]....
        /*0bb8*/ 	.word	0x00021750


	//   ....[246]....
        /*0bbc*/ 	.word	0x000217e0


	//   ....[247]....
        /*0bc0*/ 	.word	0x00021880


	//   ....[248]....
        /*0bc4*/ 	.word	0x00021910


	//   ....[249]....
        /*0bc8*/ 	.word	0x00021a00


	//   ....[250]....
        /*0bcc*/ 	.word	0x00021a90


	//   ....[251]....
        /*0bd0*/ 	.word	0x00021b20


	//   ....[252]....
        /*0bd4*/ 	.word	0x00021bb0


	//   ....[253]....
        /*0bd8*/ 	.word	0x00021c40


	//   ....[254]....
        /*0bdc*/ 	.word	0x00021cd0


	//   ....[255]....
        /*0be0*/ 	.word	0x00021d60


	//   ....[0]....
        /*0be4*/ 	.word	0x00021df0


	//   ....[1]....
        /*0be8*/ 	.word	0x00021f20


	//   ....[2]....
        /*0bec*/ 	.word	0x00021fd0


	//   ....[3]....
        /*0bf0*/ 	.word	0x00022060


	//   ....[4]....
        /*0bf4*/ 	.word	0x000220b0


	//   ....[5]....
        /*0bf8*/ 	.word	0x00022100


	//   ....[6]....
        /*0bfc*/ 	.word	0x00022190


	//   ....[7]....
        /*0c00*/ 	.word	0x00022220


	//   ....[8]....
        /*0c04*/ 	.word	0x00022270


	//   ....[9]....
        /*0c08*/ 	.word	0x000222c0


	//   ....[10]....
        /*0c0c*/ 	.word	0x00022350


	//   ....[11]....
        /*0c10*/ 	.word	0x000223e0


	//   ....[12]....
        /*0c14*/ 	.word	0x00022430


	//   ....[13]....
        /*0c18*/ 	.word	0x00022480


	//   ....[14]....
        /*0c1c*/ 	.word	0x00022510


	//   ....[15]....
        /*0c20*/ 	.word	0x000225a0


	//   ....[16]....
        /*0c24*/ 	.word	0x000225f0


	//   ....[17]....
        /*0c28*/ 	.word	0x00022640


	//   ....[18]....
        /*0c2c*/ 	.word	0x00022730


	//   ....[19]....
        /*0c30*/ 	.word	0x000227e0


	//   ....[20]....
        /*0c34*/ 	.word	0x00022860


	//   ....[21]....
        /*0c38*/ 	.word	0x000228f0


	//   ....[22]....
        /*0c3c*/ 	.word	0x00022a50


	//   ....[23]....
        /*0c40*/ 	.word	0x00022bb0


	//   ....[24]....
        /*0c44*/ 	.word	0x00022c10


	//   ....[25]....
        /*0c48*/ 	.word	0x00022c60


	//   ....[26]....
        /*0c4c*/ 	.word	0x00022cf0


	//   ....[27]....
        /*0c50*/ 	.word	0x00022d90


	//   ....[28]....
        /*0c54*/ 	.word	0x00022e10


	//   ....[29]....
        /*0c58*/ 	.word	0x00022e80


	//   ....[30]....
        /*0c5c*/ 	.word	0x00022ff0


	//   ....[31]....
        /*0c60*/ 	.word	0x00023120


	//   ....[32]....
        /*0c64*/ 	.word	0x00023190


	//   ....[33]....
        /*0c68*/ 	.word	0x000231e0


	//   ....[34]....
        /*0c6c*/ 	.word	0x000234c0


	//   ....[35]....
        /*0c70*/ 	.word	0x00023510


	//   ....[36]....
        /*0c74*/ 	.word	0x000235a0


	//   ....[37]....
        /*0c78*/ 	.word	0x00023630


	//   ....[38]....
        /*0c7c*/ 	.word	0x000236c0


	//   ....[39]....
        /*0c80*/ 	.word	0x00023750


	//   ....[40]....
        /*0c84*/ 	.word	0x000237e0


	//   ....[41]....
        /*0c88*/ 	.word	0x00023870


	//   ....[42]....
        /*0c8c*/ 	.word	0x000238f0


	//   ....[43]....
        /*0c90*/ 	.word	0x00023940


	//   ....[44]....
        /*0c94*/ 	.word	0x000239d0


	//   ....[45]....
        /*0c98*/ 	.word	0x00023a60


	//   ....[46]....
        /*0c9c*/ 	.word	0x00023ae0


	//   ....[47]....
        /*0ca0*/ 	.word	0x00023b30


	//   ....[48]....
        /*0ca4*/ 	.word	0x00023bc0


	//   ....[49]....
        /*0ca8*/ 	.word	0x00023c50


	//   ....[50]....
        /*0cac*/ 	.word	0x00023ce0


	//   ....[51]....
        /*0cb0*/ 	.word	0x00023d70


	//   ....[52]....
        /*0cb4*/ 	.word	0x00023e00


	//   ....[53]....
        /*0cb8*/ 	.word	0x00023e90


	//   ....[54]....
        /*0cbc*/ 	.word	0x00023f50


	//   ....[55]....
        /*0cc0*/ 	.word	0x00024230


	//   ....[56]....
        /*0cc4*/ 	.word	0x00024320


	//   ....[57]....
        /*0cc8*/ 	.word	0x000243c0


	//   ....[58]....
        /*0ccc*/ 	.word	0x00024420


	//   ....[59]....
        /*0cd0*/ 	.word	0x00024520


	//   ....[60]....
        /*0cd4*/ 	.word	0x00024590


	//   ....[61]....
        /*0cd8*/ 	.word	0x00024690


	//   ....[62]....
        /*0cdc*/ 	.word	0x00024700


	//   ....[63]....
        /*0ce0*/ 	.word	0x00024800


	//   ....[64]....
        /*0ce4*/ 	.word	0x00024870


	//   ....[65]....
        /*0ce8*/ 	.word	0x00024970


	//   ....[66]....
        /*0cec*/ 	.word	0x000249e0


	//   ....[67]....
        /*0cf0*/ 	.word	0x00024ae0


	//   ....[68]....
        /*0cf4*/ 	.word	0x00024b50


	//   ....[69]....
        /*0cf8*/ 	.word	0x00024c50


	//   ....[70]....
        /*0cfc*/ 	.word	0x00024cc0


	//   ....[71]....
        /*0d00*/ 	.word	0x00024d60


	//   ....[72]....
        /*0d04*/ 	.word	0x00024e60


	//   ....[73]....
        /*0d08*/ 	.word	0x00024ed0


	//   ....[74]....
        /*0d0c*/ 	.word	0x00024f50


	//   ....[75]....
        /*0d10*/ 	.word	0x00025010


	//   ....[76]....
        /*0d14*/ 	.word	0x00025090


	//   ....[77]....
        /*0d18*/ 	.word	0x00025160


	//   ....[78]....
        /*0d1c*/ 	.word	0x000251e0


	//   ....[79]....
        /*0d20*/ 	.word	0x000252b0


	//   ....[80]....
        /*0d24*/ 	.word	0x00025330


	//   ....[81]....
        /*0d28*/ 	.word	0x00025400


	//   ....[82]....
        /*0d2c*/ 	.word	0x00025480


	//   ....[83]....
        /*0d30*/ 	.word	0x00025550


	//   ....[84]....
        /*0d34*/ 	.word	0x000255d0


	//   ....[85]....
        /*0d38*/ 	.word	0x00025690


	//   ....[86]....
        /*0d3c*/ 	.word	0x00025710


	//   ....[87]....
        /*0d40*/ 	.word	0x000257c0


	//   ....[88]....
        /*0d44*/ 	.word	0x000258f0


	//   ....[89]....
        /*0d48*/ 	.word	0x00025990


	//   ....[90]....
        /*0d4c*/ 	.word	0x00025a00


	//   ....[91]....
        /*0d50*/ 	.word	0x00025ac0


	//   ....[92]....
        /*0d54*/ 	.word	0x00025b20


	//   ....[93]....
        /*0d58*/ 	.word	0x00025be0


	//   ....[94]....
        /*0d5c*/ 	.word	0x00025c40


	//   ....[95]....
        /*0d60*/ 	.word	0x00025d00


	//   ....[96]....
        /*0d64*/ 	.word	0x00025d60


	//   ....[97]....
        /*0d68*/ 	.word	0x00025e20


	//   ....[98]....
        /*0d6c*/ 	.word	0x00025e80


	//   ....[99]....
        /*0d70*/ 	.word	0x00025f40


	//   ....[100]....
        /*0d74*/ 	.word	0x00025fa0


	//   ....[101]....
        /*0d78*/ 	.word	0x00026060


	//   ....[102]....
        /*0d7c*/ 	.word	0x000260c0


	//   ....[103]....
        /*0d80*/ 	.word	0x00026180


	//   ....[104]....
        /*0d84*/ 	.word	0x00026270


	//   ....[105]....
        /*0d88*/ 	.word	0x00026310


	//   ....[106]....
        /*0d8c*/ 	.word	0x00026370


	//   ....[107]....
        /*0d90*/ 	.word	0x00026450


	//   ....[108]....
        /*0d94*/ 	.word	0x000264b0


	//   ....[109]....
        /*0d98*/ 	.word	0x00026590


	//   ....[110]....
        /*0d9c*/ 	.word	0x000265f0


	//   ....[111]....
        /*0da0*/ 	.word	0x000266d0


	//   ....[112]....
        /*0da4*/ 	.word	0x00026730


	//   ....[113]....
        /*0da8*/ 	.word	0x00026810


	//   ....[114]....
        /*0dac*/ 	.word	0x00026870


	//   ....[115]....
        /*0db0*/ 	.word	0x00026950


	//   ....[116]....
        /*0db4*/ 	.word	0x000269b0


	//   ....[117]....
        /*0db8*/ 	.word	0x00026a90


	//   ....[118]....
        /*0dbc*/ 	.word	0x00026af0


	//   ....[119]....
        /*0dc0*/ 	.word	0x00026bc0


	//   ....[120]....
        /*0dc4*/ 	.word	0x00026ce0


	//   ....[121]....
        /*0dc8*/ 	.word	0x00026d80


	//   ....[122]....
        /*0dcc*/ 	.word	0x00026e40


	//   ....[123]....
        /*0dd0*/ 	.word	0x00026f10


	//   ....[124]....
        /*0dd4*/ 	.word	0x00026f70


	//   ....[125]....
        /*0dd8*/ 	.word	0x00027050


	//   ....[126]....
        /*0ddc*/ 	.word	0x000270b0


	//   ....[127]....
        /*0de0*/ 	.word	0x00027180


	//   ....[128]....
        /*0de4*/ 	.word	0x000271e0


	//   ....[129]....
        /*0de8*/ 	.word	0x000272b0


	//   ....[130]....
        /*0dec*/ 	.word	0x00027310


	//   ....[131]....
        /*0df0*/ 	.word	0x000273f0


	//   ....[132]....
        /*0df4*/ 	.word	0x00027450


	//   ....[133]....
        /*0df8*/ 	.word	0x00027520


	//   ....[134]....
        /*0dfc*/ 	.word	0x00027580


	//   ....[135]....
        /*0e00*/ 	.word	0x00027640


	//   ....[136]....
        /*0e04*/ 	.word	0x000276d0


	//   ....[137]....
        /*0e08*/ 	.word	0x00027770


	//   ....[138]....
        /*0e0c*/ 	.word	0x000278f0


	//   ....[139]....
        /*0e10*/ 	.word	0x00027960


	//   ....[140]....
        /*0e14*/ 	.word	0x000279d0


	//   ....[141]....
        /*0e18*/ 	.word	0x00027a40


	//   ....[142]....
        /*0e1c*/ 	.word	0x00027ab0


	//   ....[143]....
        /*0e20*/ 	.word	0x00027b30


	//   ....[144]....
        /*0e24*/ 	.word	0x00027bb0


	//   ....[145]....
        /*0e28*/ 	.word	0x00027c40


	//   ....[146]....
        /*0e2c*/ 	.word	0x00027cb0


	//   ....[147]....
        /*0e30*/ 	.word	0x00027d20


	//   ....[148]....
        /*0e34*/ 	.word	0x00027d90


	//   ....[149]....
        /*0e38*/ 	.word	0x00027e10


	//   ....[150]....
        /*0e3c*/ 	.word	0x00027e80


	//   ....[151]....
        /*0e40*/ 	.word	0x00027f10


	//   ....[152]....
        /*0e44*/ 	.word	0x00027f70


	//   ....[153]....
        /*0e48*/ 	.word	0x00028000


	//   ....[154]....
        /*0e4c*/ 	.word	0x00028130


	//----- nvinfo : EIATTR_REG_RECONFIG
	.align		4
.L_1083:
        /*0e50*/ 	.byte	0x01, 0x54
	.zero		2


	//----- nvinfo : EIATTR_SYSCALL_OFFSETS
	.align		4
        /*0e54*/ 	.byte	0x04, 0x46
        /*0e56*/ 	.short	(.L_1085 - .L_1084)


	//   ....[0]....
.L_1084:
        /*0e58*/ 	.word	0x00001cd0


	//   ....[1]....
        /*0e5c*/ 	.word	0x00001e20


	//   ....[2]....
        /*0e60*/ 	.word	0x000092f0


	//   ....[3]....
        /*0e64*/ 	.word	0x000095f0


	//   ....[4]....
        /*0e68*/ 	.word	0x0001c6d0


	//   ....[5]....
        /*0e6c*/ 	.word	0x0001c820


	//   ....[6]....
        /*0e70*/ 	.word	0x0001c910


	//   ....[7]....
        /*0e74*/ 	.word	0x0001d880


	//----- nvinfo : EIATTR_MBARRIER_INSTR_OFFSETS
	.align		4
.L_1085:
        /*0e78*/ 	.byte	0x04, 0x39
        /*0e7a*/ 	.short	(.L_1087 - .L_1086)


	//   ....[0]....
.L_1086:
        /*0e7c*/ 	.word	0x00000270
        /*0e80*/ 	.word	0x000000ff
        /*0e84*/ 	.word	0x00028800
        /*0e88*/ 	.short	0x0100
        /*0e8a*/ 	.byte	0x08
	.zero		1


	//   ....[1]....
        /*0e8c*/ 	.word	0x00000280
        /*0e90*/ 	.word	0x000000ff
        /*0e94*/ 	.word	0x00028820
        /*0e98*/ 	.short	0x0100
        /*0e9a*/ 	.byte	0x08
	.zero		1


	//   ....[2]....
        /*0e9c*/ 	.word	0x00000370
        /*0ea0*/ 	.word	0x000000ff
        /*0ea4*/ 	.word	0x00028830
        /*0ea8*/ 	.short	0x0100
        /*0eaa*/ 	.byte	0x08
	.zero		1


	//   ....[3]....
        /*0eac*/ 	.word	0x00000380
        /*0eb0*/ 	.word	0x000000ff
        /*0eb4*/ 	.word	0x00028840
        /*0eb8*/ 	.short	0x0100
        /*0eba*/ 	.byte	0x08
	.zero		1


	//   ....[4]....
        /*0ebc*/ 	.word	0x00000390
        /*0ec0*/ 	.word	0x000000ff
        /*0ec4*/ 	.word	0x00028838
        /*0ec8*/ 	.short	0x0100
        /*0eca*/ 	.byte	0x08
	.zero		1


	//   ....[5]....
        /*0ecc*/ 	.word	0x000003a0
        /*0ed0*/ 	.word	0x000000ff
        /*0ed4*/ 	.word	0x00028848
        /*0ed8*/ 	.short	0x0100
        /*0eda*/ 	.byte	0x08
	.zero		1


	//   ....[6]....
        /*0edc*/ 	.word	0x000004d0
        /*0ee0*/ 	.word	0x000000ff
        /*0ee4*/ 	.word	0x00028850
        /*0ee8*/ 	.short	0x0100
        /*0eea*/ 	.byte	0x08
	.zero		1


	//   ....[7]....
        /*0eec*/ 	.word	0x000004e0
        /*0ef0*/ 	.word	0x000000ff
        /*0ef4*/ 	.word	0x00028860
        /*0ef8*/ 	.short	0x0100
        /*0efa*/ 	.byte	0x08
	.zero		1


	//   ....[8]....
        /*0efc*/ 	.word	0x000004f0
        /*0f00*/ 	.word	0x000000ff
        /*0f04*/ 	.word	0x00028858
        /*0f08*/ 	.short	0x0100
        /*0f0a*/ 	.byte	0x08
	.zero		1


	//   ....[9]....
        /*0f0c*/ 	.word	0x00000500
        /*0f10*/ 	.word	0x000000ff
        /*0f14*/ 	.word	0x00028868
        /*0f18*/ 	.short	0x0100
        /*0f1a*/ 	.byte	0x08
	.zero		1


	//   ....[10]....
        /*0f1c*/ 	.word	0x000005f0
        /*0f20*/ 	.word	0x000000ff
        /*0f24*/ 	.word	0x00028870
        /*0f28*/ 	.short	0x0100
        /*0f2a*/ 	.byte	0x06
	.zero		1


	//   ....[11]....
        /*0f2c*/ 	.word	0x00000600
        /*0f30*/ 	.word	0x000000ff
        /*0f34*/ 	.word	0x00028880
        /*0f38*/ 	.short	0x0100
        /*0f3a*/ 	.byte	0x06
	.zero		1


	//   ....[12]....
        /*0f3c*/ 	.word	0x00000610
        /*0f40*/ 	.word	0x000000ff
        /*0f44*/ 	.word	0x00028878
        /*0f48*/ 	.short	0x0100
        /*0f4a*/ 	.byte	0x06
	.zero		1


	//   ....[13]....
        /*0f4c*/ 	.word	0x00000620
        /*0f50*/ 	.word	0x000000ff
        /*0f54*/ 	.word	0x00028888
        /*0f58*/ 	.short	0x0100
        /*0f5a*/ 	.byte	0x06
	.zero		1


	//   ....[14]....
        /*0f5c*/ 	.word	0x00000750
        /*0f60*/ 	.word	0x000000ff
        /*0f64*/ 	.word	0x00028890
        /*0f68*/ 	.short	0x0100
        /*0f6a*/ 	.byte	0x08
	.zero		1


	//   ....[15]....
        /*0f6c*/ 	.word	0x00000760
        /*0f70*/ 	.word	0x000000ff
        /*0f74*/ 	.word	0x000288a0
        /*0f78*/ 	.short	0x0100
        /*0f7a*/ 	.byte	0x08
	.zero		1


	//   ....[16]....
        /*0f7c*/ 	.word	0x00000770
        /*0f80*/ 	.word	0x000000ff
        /*0f84*/ 	.word	0x00028898
        /*0f88*/ 	.short	0x0100
        /*0f8a*/ 	.byte	0x08
	.zero		1


	//   ....[17]....
        /*0f8c*/ 	.word	0x00000780
        /*0f90*/ 	.word	0x000000ff
        /*0f94*/ 	.word	0x000288a8
        /*0f98*/ 	.short	0x0100
        /*0f9a*/ 	.byte	0x08
	.zero		1


	//   ....[18]....
        /*0f9c*/ 	.word	0x000008b0
        /*0fa0*/ 	.word	0x000000ff
        /*0fa4*/ 	.word	0x000288b0
        /*0fa8*/ 	.short	0x0100
        /*0faa*/ 	.byte	0x08
	.zero		1


	//   ....[19]....
        /*0fac*/ 	.word	0x000008c0
        /*0fb0*/ 	.word	0x000000ff
        /*0fb4*/ 	.word	0x000288c0
        /*0fb8*/ 	.short	0x0100
        /*0fba*/ 	.byte	0x08
	.zero		1


	//   ....[20]....
        /*0fbc*/ 	.word	0x000008d0
        /*0fc0*/ 	.word	0x000000ff
        /*0fc4*/ 	.word	0x000288b8
        /*0fc8*/ 	.short	0x0100
        /*0fca*/ 	.byte	0x08
	.zero		1


	//   ....[21]....
        /*0fcc*/ 	.word	0x000008e0
        /*0fd0*/ 	.word	0x000000ff
        /*0fd4*/ 	.word	0x000288c8
        /*0fd8*/ 	.short	0x0100
        /*0fda*/ 	.byte	0x08
	.zero		1


	//   ....[22]....
        /*0fdc*/ 	.word	0x00003470
        /*0fe0*/ 	.word	0x00000059
        /*0fe4*/ 	.word	0x00028890
        /*0fe8*/ 	.short	0x010a
        /*0fea*/ 	.byte	0x3f
	.zero		1


	//   ....[23]....
        /*0fec*/ 	.word	0x00005c60
        /*0ff0*/ 	.word	0x00000059
        /*0ff4*/ 	.word	0x00028890
        /*0ff8*/ 	.short	0x010a
        /*0ffa*/ 	.byte	0x3f
	.zero		1


	//   ....[24]....
        /*0ffc*/ 	.word	0x00007d50
        /*1000*/ 	.word	0x00000059
        /*1004*/ 	.word	0x00028890
        /*1008*/ 	.short	0x010a
        /*100a*/ 	.byte	0x3f
	.zero		1


	//   ....[25]....
        /*100c*/ 	.word	0x00008450
        /*1010*/ 	.word	0x0000000b
        /*1014*/ 	.word	0x00000000
        /*1018*/ 	.short	0x0101
        /*101a*/ 	.byte	0x3f
	.zero		1


	//   ....[26]....
        /*101c*/ 	.word	0x00008490
        /*1020*/ 	.word	0x00000059
        /*1024*/ 	.word	0x000288b0
        /*1028*/ 	.short	0x010a
        /*102a*/ 	.byte	0x3f
	.zero		1


	//   ....[27]....
        /*102c*/ 	.word	0x00008aa0
        /*1030*/ 	.word	0x00000059
        /*1034*/ 	.word	0x00000000
        /*1038*/ 	.short	0x0101
        /*103a*/ 	.byte	0x3f
	.zero		1


	//   ....[28]....
        /*103c*/ 	.word	0x00009380
        /*1040*/ 	.word	0x00000012
        /*1044*/ 	.word	0x00028800
        /*1048*/ 	.short	0x010a
        /*104a*/ 	.byte	0x3f
	.zero		1


	//   ....[29]....
        /*104c*/ 	.word	0x000093d0
        /*1050*/ 	.word	0x00000012
        /*1054*/ 	.word	0x00028800
        /*1058*/ 	.short	0x010a
        /*105a*/ 	.byte	0x3f
	.zero		1


	//   ....[30]....
        /*105c*/ 	.word	0x0000a600
        /*1060*/ 	.word	0x00000012
        /*1064*/ 	.word	0x00028800
        /*1068*/ 	.short	0x010a
        /*106a*/ 	.byte	0x3f
	.zero		1


	//   ....[31]....
        /*106c*/ 	.word	0x0000cd10
        /*1070*/ 	.word	0x00000012
        /*1074*/ 	.word	0x00028800
        /*1078*/ 	.short	0x010a
        /*107a*/ 	.byte	0x3f
	.zero		1


	//   ....[32]....
        /*107c*/ 	.word	0x0000e910
        /*1080*/ 	.word	0x00000000
        /*1084*/ 	.word	0x00028830
        /*1088*/ 	.short	0x010a
        /*108a*/ 	.byte	0x3f
	.zero		1


	//   ....[33]....
        /*108c*/ 	.word	0x0000e950
        /*1090*/ 	.word	0x00000000
        /*1094*/ 	.word	0x00028830
        /*1098*/ 	.short	0x010a
        /*109a*/ 	.byte	0x3f
	.zero		1


	//   ....[34]....
        /*109c*/ 	.word	0x00010320
        /*10a0*/ 	.word	0x00000000
        /*10a4*/ 	.word	0x00000000
        /*10a8*/ 	.short	0x0101
        /*10aa*/ 	.byte	0x3f
	.zero		1


	//   ....[35]....
        /*10ac*/ 	.word	0x00010e80
        /*10b0*/ 	.word	0x00000005
        /*10b4*/ 	.word	0x00028830
        /*10b8*/ 	.short	0x010a
        /*10ba*/ 	.byte	0x3f
	.zero		1


	//   ....[36]....
        /*10bc*/ 	.word	0x00010ed0
        /*10c0*/ 	.word	0x00000005
        /*10c4*/ 	.word	0x00028830
        /*10c8*/ 	.short	0x010a
        /*10ca*/ 	.byte	0x3f
	.zero		1


	//   ....[37]....
        /*10cc*/ 	.word	0x00011310
        /*10d0*/ 	.word	0x00000006
        /*10d4*/ 	.word	0x00028850
        /*10d8*/ 	.short	0x010a
        /*10da*/ 	.byte	0x3f
	.zero		1


	//   ....[38]....
        /*10dc*/ 	.word	0x00011350
        /*10e0*/ 	.word	0x00000006
        /*10e4*/ 	.word	0x00028850
        /*10e8*/ 	.short	0x010a
        /*10ea*/ 	.byte	0x3f
	.zero		1


	//   ....[39]....
        /*10ec*/ 	.word	0x000130a0
        /*10f0*/ 	.word	0x00000000
        /*10f4*/ 	.word	0x00000000
        /*10f8*/ 	.short	0x0101
        /*10fa*/ 	.byte	0x3f
	.zero		1


	//   ....[40]....
        /*10fc*/ 	.word	0x00013320
        /*1100*/ 	.word	0x0000000e
        /*1104*/ 	.word	0x00000000
        /*1108*/ 	.short	0x0101
        /*110a*/ 	.byte	0x3f
	.zero		1


	//   ....[41]....
        /*110c*/ 	.word	0x00013a30
        /*1110*/ 	.word	0x00000005
        /*1114*/ 	.word	0x00028830
        /*1118*/ 	.short	0x010a
        /*111a*/ 	.byte	0x3f
	.zero		1


	//   ....[42]....
        /*111c*/ 	.word	0x00013a80
        /*1120*/ 	.word	0x00000005
        /*1124*/ 	.word	0x00028830
        /*1128*/ 	.short	0x010a
        /*112a*/ 	.byte	0x3f
	.zero		1


	//   ....[43]....
        /*112c*/ 	.word	0x00013e90
        /*1130*/ 	.word	0x00000006
        /*1134*/ 	.word	0x00028850
        /*1138*/ 	.short	0x010a
        /*113a*/ 	.byte	0x3f
	.zero		1


	//   ....[44]....
        /*113c*/ 	.word	0x00013ed0
        /*1140*/ 	.word	0x00000006
        /*1144*/ 	.word	0x00028850
        /*1148*/ 	.short	0x010a
        /*114a*/ 	.byte	0x3f
	.zero		1


	//   ....[45]....
        /*114c*/ 	.word	0x000152d0
        /*1150*/ 	.word	0x0000002f
        /*1154*/ 	.word	0x00000000
        /*1158*/ 	.short	0x0101
        /*115a*/ 	.byte	0x3f
	.zero		1


	//   ....[46]....
        /*115c*/ 	.word	0x00015570
        /*1160*/ 	.word	0x0000000c
        /*1164*/ 	.word	0x00000000
        /*1168*/ 	.short	0x0101
        /*116a*/ 	.byte	0x3f
	.zero		1


	//   ....[47]....
        /*116c*/ 	.word	0x00015bc0
        /*1170*/ 	.word	0x0000000d
        /*1174*/ 	.word	0x00028850
        /*1178*/ 	.short	0x010a
        /*117a*/ 	.byte	0x3f
	.zero		1


	//   ....[48]....
        /*117c*/ 	.word	0x00015c40
        /*1180*/ 	.word	0x0000000d
        /*1184*/ 	.word	0x00028850
        /*1188*/ 	.short	0x010a
        /*118a*/ 	.byte	0x3f
	.zero		1


	//   ....[49]....
        /*118c*/ 	.word	0x00016260
        /*1190*/ 	.word	0x00000004
        /*1194*/ 	.word	0x00000000
        /*1198*/ 	.short	0x0101
        /*119a*/ 	.byte	0x3f
	.zero		1


	//   ....[50]....
        /*119c*/ 	.word	0x00017770
        /*11a0*/ 	.word	0x00000000
        /*11a4*/ 	.word	0x00000000
        /*11a8*/ 	.short	0x0101
        /*11aa*/ 	.byte	0x3f
	.zero		1


	//   ....[51]....
        /*11ac*/ 	.word	0x00017fb0
        /*11b0*/ 	.word	0x00000004
        /*11b4*/ 	.word	0x00000000
        /*11b8*/ 	.short	0x0101
        /*11ba*/ 	.byte	0x3f
	.zero		1


	//   ....[52]....
        /*11bc*/ 	.word	0x0001b230
        /*11c0*/ 	.word	0x00000016
        /*11c4*/ 	.word	0x00028820
        /*11c8*/ 	.short	0x010a
        /*11ca*/ 	.byte	0x3f
	.zero		1


	//   ....[53]....
        /*11cc*/ 	.word	0x0001b2c0
        /*11d0*/ 	.word	0x00000008
        /*11d4*/ 	.word	0x000288a0
        /*11d8*/ 	.short	0x010a
        /*11da*/ 	.byte	0x3f
	.zero		1


	//   ....[54]....
        /*11dc*/ 	.word	0x0001b620
        /*11e0*/ 	.word	0x00000008
        /*11e4*/ 	.word	0x000288c0
        /*11e8*/ 	.short	0x010a
        /*11ea*/ 	.byte	0x3f
	.zero		1


	//   ....[55]....
        /*11ec*/ 	.word	0x0001ba50
        /*11f0*/ 	.word	0x0000000b
        /*11f4*/ 	.word	0x000288a0
        /*11f8*/ 	.short	0x010a
        /*11fa*/ 	.byte	0x3f
	.zero		1


	//   ....[56]....
        /*11fc*/ 	.word	0x0001bd90
        /*1200*/ 	.word	0x0000000b
        /*1204*/ 	.word	0x000288c0
        /*1208*/ 	.short	0x010a
        /*120a*/ 	.byte	0x3f
	.zero		1


	//   ....[57]....
        /*120c*/ 	.word	0x0001ce00
        /*1210*/ 	.word	0x00000007
        /*1214*/ 	.word	0x00028840
        /*1218*/ 	.short	0x010a
        /*121a*/ 	.byte	0x3f
	.zero		1


	//   ....[58]....
        /*121c*/ 	.word	0x0001d560
        /*1220*/ 	.word	0x00000007
        /*1224*/ 	.word	0x00028830
        /*1228*/ 	.short	0x0107
        /*122a*/ 	.byte	0x3f
	.zero		1


	//   ....[59]....
        /*122c*/ 	.word	0x0001d630
        /*1230*/ 	.word	0x00000007
        /*1234*/ 	.word	0x00028830
        /*1238*/ 	.short	0x0101
        /*123a*/ 	.byte	0x3f
	.zero		1


	//   ....[60]....
        /*123c*/ 	.word	0x0001e140
        /*1240*/ 	.word	0x00000016
        /*1244*/ 	.word	0x00028800
        /*1248*/ 	.short	0x0107
        /*124a*/ 	.byte	0x3f
	.zero		1


	//   ....[61]....
        /*124c*/ 	.word	0x0001e250
        /*1250*/ 	.word	0x00000016
        /*1254*/ 	.word	0x00028800
        /*1258*/ 	.short	0x0101
        /*125a*/ 	.byte	0x3f
	.zero		1


	//   ....[62]....
        /*125c*/ 	.word	0x0001e270
        /*1260*/ 	.word	0x00000016
        /*1264*/ 	.word	0x00028820
        /*1268*/ 	.short	0x010a
        /*126a*/ 	.byte	0x3f
	.zero		1


	//   ....[63]....
        /*126c*/ 	.word	0x0001e600
        /*1270*/ 	.word	0x00000006
        /*1274*/ 	.word	0x00028840
        /*1278*/ 	.short	0x010a
        /*127a*/ 	.byte	0x3f
	.zero		1


	//   ....[64]....
        /*127c*/ 	.word	0x0001eb00
        /*1280*/ 	.word	0x00000006
        /*1284*/ 	.word	0x00028830
        /*1288*/ 	.short	0x0107
        /*128a*/ 	.byte	0x3f
	.zero		1


	//   ....[65]....
        /*128c*/ 	.word	0x0001ebc0
        /*1290*/ 	.word	0x00000006
        /*1294*/ 	.word	0x00028830
        /*1298*/ 	.short	0x0101
        /*129a*/ 	.byte	0x3f
	.zero		1


	//   ....[66]....
        /*129c*/ 	.word	0x0001ec20
        /*12a0*/ 	.word	0x00000006
        /*12a4*/ 	.word	0x00028860
        /*12a8*/ 	.short	0x010a
        /*12aa*/ 	.byte	0x3f
	.zero		1


	//   ....[67]....
        /*12ac*/ 	.word	0x0001f150
        /*12b0*/ 	.word	0x00000006
        /*12b4*/ 	.word	0x00028850
        /*12b8*/ 	.short	0x0107
        /*12ba*/ 	.byte	0x3f
	.zero		1


	//   ....[68]....
        /*12bc*/ 	.word	0x0001f2f0
        /*12c0*/ 	.word	0x00000006
        /*12c4*/ 	.word	0x00028850
        /*12c8*/ 	.short	0x0101
        /*12ca*/ 	.byte	0x3f
	.zero		1


	//   ....[69]....
        /*12cc*/ 	.word	0x0001f500
        /*12d0*/ 	.word	0x00000000
        /*12d4*/ 	.word	0x00028860
        /*12d8*/ 	.short	0x010a
        /*12da*/ 	.byte	0x3f
	.zero		1


	//   ....[70]....
        /*12dc*/ 	.word	0x0001fa30
        /*12e0*/ 	.word	0x00000000
        /*12e4*/ 	.word	0x00028850
        /*12e8*/ 	.short	0x0107
        /*12ea*/ 	.byte	0x3f
	.zero		1


	//   ....[71]....
        /*12ec*/ 	.word	0x0001faf0
        /*12f0*/ 	.word	0x00000000
        /*12f4*/ 	.word	0x00028850
        /*12f8*/ 	.short	0x0101
        /*12fa*/ 	.byte	0x3f
	.zero		1


	//   ....[72]....
        /*12fc*/ 	.word	0x00020c40
        /*1300*/ 	.word	0x00000004
        /*1304*/ 	.word	0x00028820
        /*1308*/ 	.short	0x010a
        /*130a*/ 	.byte	0x3f
	.zero		1


	//   ....[73]....
        /*130c*/ 	.word	0x00020db0
        /*1310*/ 	.word	0x00000005
        /*1314*/ 	.word	0x00028840
        /*1318*/ 	.short	0x010a
        /*131a*/ 	.byte	0x3f
	.zero		1


	//   ....[74]....
        /*131c*/ 	.word	0x00020e50
        /*1320*/ 	.word	0x00000019
        /*1324*/ 	.word	0x00028840
        /*1328*/ 	.short	0x010a
        /*132a*/ 	.byte	0x3f
	.zero		1


	//   ....[75]....
        /*132c*/ 	.word	0x00020e90
        /*1330*/ 	.word	0x00000005
        /*1334*/ 	.word	0x00028860
        /*1338*/ 	.short	0x010a
        /*133a*/ 	.byte	0x3f
	.zero		1


	//   ....[76]....
        /*133c*/ 	.word	0x00020ed0
        /*1340*/ 	.word	0x00000019
        /*1344*/ 	.word	0x00028860
        /*1348*/ 	.short	0x010a
        /*134a*/ 	.byte	0x3f
	.zero		1


	//   ....[77]....
        /*134c*/ 	.word	0x00020f30
        /*1350*/ 	.word	0x00000059
        /*1354*/ 	.word	0x00028890
        /*1358*/ 	.short	0x010a
        /*135a*/ 	.byte	0x3f
	.zero		1


	//   ....[78]....
        /*135c*/ 	.word	0x00021440
        /*1360*/ 	.word	0x00000059
        /*1364*/ 	.word	0x00028890
        /*1368*/ 	.short	0x010a
        /*136a*/ 	.byte	0x3f
	.zero		1


	//   ....[79]....
        /*136c*/ 	.word	0x00021950
        /*1370*/ 	.word	0x00000059
        /*1374*/ 	.word	0x00028890
        /*1378*/ 	.short	0x010a
        /*137a*/ 	.byte	0x3f
	.zero		1


	//   ....[80]....
        /*137c*/ 	.word	0x00021e20
        /*1380*/ 	.word	0x00000059
        /*1384*/ 	.word	0x000288b0
        /*1388*/ 	.short	0x010a
        /*138a*/ 	.byte	0x3f
	.zero		1


	//   ....[81]....
        /*138c*/ 	.word	0x00022670
        /*1390*/ 	.word	0x00000012
        /*1394*/ 	.word	0x00028800
        /*1398*/ 	.short	0x010a
        /*139a*/ 	.byte	0x3f
	.zero		1


	//   ....[82]....
        /*139c*/ 	.word	0x00023240
        /*13a0*/ 	.word	0x00000012
        /*13a4*/ 	.word	0x00028800
        /*13a8*/ 	.short	0x010a
        /*13aa*/ 	.byte	0x3f
	.zero		1


	//   ....[83]....
        /*13ac*/ 	.word	0x00023290
        /*13b0*/ 	.word	0x00000000
        /*13b4*/ 	.word	0x00028830
        /*13b8*/ 	.short	0x010a
        /*13ba*/ 	.byte	0x3f
	.zero		1


	//   ....[84]....
        /*13bc*/ 	.word	0x000232e0
        /*13c0*/ 	.word	0x00000005
        /*13c4*/ 	.word	0x00028830
        /*13c8*/ 	.short	0x010a
        /*13ca*/ 	.byte	0x3f
	.zero		1


	//   ....[85]....
        /*13cc*/ 	.word	0x00023330
        /*13d0*/ 	.word	0x00000006
        /*13d4*/ 	.word	0x00028850
        /*13d8*/ 	.short	0x010a
        /*13da*/ 	.byte	0x3f
	.zero		1


	//   ....[86]....
        /*13dc*/ 	.word	0x00023380
        /*13e0*/ 	.word	0x00000005
        /*13e4*/ 	.word	0x00028830
        /*13e8*/ 	.short	0x010a
        /*13ea*/ 	.byte	0x3f
	.zero		1


	//   ....[87]....
        /*13ec*/ 	.word	0x000233d0
        /*13f0*/ 	.word	0x00000006
        /*13f4*/ 	.word	0x00028850
        /*13f8*/ 	.short	0x010a
        /*13fa*/ 	.byte	0x3f
	.zero		1


	//   ....[88]....
        /*13fc*/ 	.word	0x00023420
        /*1400*/ 	.word	0x0000000d
        /*1404*/ 	.word	0x00028850
        /*1408*/ 	.short	0x010a
        /*140a*/ 	.byte	0x3f
	.zero		1


	//   ....[89]....
        /*140c*/ 	.word	0x00024010
        /*1410*/ 	.word	0x00000016
        /*1414*/ 	.word	0x00028820
        /*1418*/ 	.short	0x010a
        /*141a*/ 	.byte	0x3f
	.zero		1


	//   ....[90]....
        /*141c*/ 	.word	0x00024060
        /*1420*/ 	.word	0x00000008
        /*1424*/ 	.word	0x000288a0
        /*1428*/ 	.short	0x010a
        /*142a*/ 	.byte	0x3f
	.zero		1


	//   ....[91]....
        /*142c*/ 	.word	0x000240b0
        /*1430*/ 	.word	0x00000008
        /*1434*/ 	.word	0x000288c0
        /*1438*/ 	.short	0x010a
        /*143a*/ 	.byte	0x3f
	.zero		1


	//   ....[92]....
        /*143c*/ 	.word	0x00024100
        /*1440*/ 	.word	0x0000000b
        /*1444*/ 	.word	0x000288a0
        /*1448*/ 	.short	0x010a
        /*144a*/ 	.byte	0x3f
	.zero		1


	//   ....[93]....
        /*144c*/ 	.word	0x00024150
        /*1450*/ 	.word	0x0000000b
        /*1454*/ 	.word	0x000288c0
        /*1458*/ 	.short	0x010a
        /*145a*/ 	.byte	0x3f
	.zero		1


	//   ....[94]....
        /*145c*/ 	.word	0x00024270
        /*1460*/ 	.word	0x00000007
        /*1464*/ 	.word	0x00028840
        /*1468*/ 	.short	0x010a
        /*146a*/ 	.byte	0x3f
	.zero		1


	//   ....[95]....
        /*146c*/ 	.word	0x000257f0
        /*1470*/ 	.word	0x00000016
        /*1474*/ 	.word	0x00028820
        /*1478*/ 	.short	0x010a
        /*147a*/ 	.byte	0x3f
	.zero		1


	//   ....[96]....
        /*147c*/ 	.word	0x00025840
        /*1480*/ 	.word	0x00000006
        /*1484*/ 	.word	0x00028840
        /*1488*/ 	.short	0x010a
        /*148a*/ 	.byte	0x3f
	.zero		1


	//   ....[97]....
        /*148c*/ 	.word	0x000261c0
        /*1490*/ 	.word	0x00000006
        /*1494*/ 	.word	0x00028860
        /*1498*/ 	.short	0x010a
        /*149a*/ 	.byte	0x3f
	.zero		1


	//   ....[98]....
        /*149c*/ 	.word	0x00026c30
        /*14a0*/ 	.word	0x00000000
        /*14a4*/ 	.word	0x00028860
        /*14a8*/ 	.short	0x010a
        /*14aa*/ 	.byte	0x3f
	.zero		1


	//   ....[99]....
        /*14ac*/ 	.word	0x00028050
        /*14b0*/ 	.word	0x00000004
        /*14b4*/ 	.word	0x00028820
        /*14b8*/ 	.short	0x010a
        /*14ba*/ 	.byte	0x3f
	.zero		1


	//   ....[100]....
        /*14bc*/ 	.word	0x000281f0
        /*14c0*/ 	.word	0x00000005
        /*14c4*/ 	.word	0x00028840
        /*14c8*/ 	.short	0x010a
        /*14ca*/ 	.byte	0x3f
	.zero		1


	//   ....[101]....
        /*14cc*/ 	.word	0x00028240
        /*14d0*/ 	.word	0x00000019
        /*14d4*/ 	.word	0x00028840
        /*14d8*/ 	.short	0x010a
        /*14da*/ 	.byte	0x3f
	.zero		1


	//   ....[102]....
        /*14dc*/ 	.word	0x00028290
        /*14e0*/ 	.word	0x00000005
        /*14e4*/ 	.word	0x00028860
        /*14e8*/ 	.short	0x010a
        /*14ea*/ 	.byte	0x3f
	.zero		1


	//----- nvinfo : EIATTR_NUM_MBARRIERS
	.align		4
.L_1087:
        /*14ec*/ 	.byte	0x03, 0x38
        /*14ee*/ 	.short	0x0016


	//----- nvinfo : EIATTR_EXIT_INSTR_OFFSETS
	.align		4
        /*14f0*/ 	.byte	0x04, 0x1c
        /*14f2*/ 	.short	(.L_1089 - .L_1088)


	//   ....[0]....
.L_1088:
        /*14f4*/ 	.word	0x00020f20


	//----- nvinfo : EIATTR_MAX_THREADS
	.align		4
.L_1089:
        /*14f8*/ 	.byte	0x04, 0x05
        /*14fa*/ 	.short	(.L_1091 - .L_1090)
.L_1090:
        /*14fc*/ 	.word	0x00000180
        /*1500*/ 	.word	0x00000001
        /*1504*/ 	.word	0x00000001


	//----- nvinfo : EIATTR_CRS_STACK_SIZE
	.align		4
.L_1091:
        /*1508*/ 	.byte	0x04, 0x1e
        /*150a*/ 	.short	(.L_1093 - .L_1092)
.L_1092:
        /*150c*/ 	.word	0x00000000


	//----- nvinfo : EIATTR_CBANK_PARAM_SIZE
	.align		4
.L_1093:
        /*1510*/ 	.byte	0x03, 0x19
        /*1512*/ 	.short	0x0af0


	//----- nvinfo : EIATTR_PARAM_CBANK
	.align		4
        /*1514*/ 	.byte	0x04, 0x0a
        /*1516*/ 	.short	(.L_1095 - .L_1094)
	.align		4
.L_1094:
        /*1518*/ 	.word	index@(.nv.constant0._ZN7cutlass13device_kernelIN5flash11enable_sm90INS1_16FlashAttnFwdSm90INS1_25CollectiveMainloopFwdSm90ILi2EN4cute5tupleIJNS5_1CILi1EEES8_S8_EEENS6_IJNS7_ILi128EEESA_SA_EEELi128ENS_10bfloat16_tEfNS_4arch4Sm90ELb1ELb0ELb0ELb1ELb1ELb1ELb0ELb1ELb1ELb1ELb1ELb0EEENS1_21CollectiveEpilogueFwdISB_S9_SC_SE_Li256ELb1ELb1ELb1ELb0EEENS1_36VarlenDynamicPersistentTileSchedulerILi128ELi128ELi256ELi128ELb1ELb1ELb1ELb1ELb1ELb1EEEEEEEEEvNT_6ParamsE)
        /*151c*/ 	.short	0x0210
        /*151e*/ 	.short	0x0af0


	//----- nvinfo : EIATTR_SW_WAR
	.align		4
.L_1095:
        /*1520*/ 	.byte	0x04, 0x36
        /*1522*/ 	.short	(.L_1097 - .L_1096)
.L_1096:
        /*1524*/ 	.word	0x00000008
.L_1097:


//--------------------- .nv.info._ZN7cutlass13device_kernelIN5flash11enable_sm90INS1_16FlashAttnFwdSm90INS1_25CollectiveMainloopFwdSm90ILi2EN4cute5tupleIJNS5_1CILi1EEES8_S8_EEENS6_IJNS7_ILi192EEENS7_ILi128EEENS7_ILi96EEEEEELi96ENS_10bfloat16_tEfNS_4arch4Sm90ELb0ELb0ELb0ELb0ELb1ELb0ELb0ELb0ELb1ELb1ELb1ELb0EEENS1_21CollectiveEpilogueFwdINS6_IJSA_SC_SB_EEES9_SE_SG_Li384ELb0ELb1ELb1ELb0EEENS1_19SingleTileSchedulerILb0ELb1ELb1ELi192EEEEEEEEEvNT_6ParamsE --------------------------
	.section	.nv.info._ZN7cutlass13device_kernelIN5flash11enable_sm90INS1_16FlashAttnFwdSm90INS1_25CollectiveMainloopFwdSm90ILi2EN4cute5tupleIJNS5_1CILi1EEES8_S8_EEENS6_IJNS7_ILi192EEENS7_ILi128EEENS7_ILi96EEEEEELi96ENS_10bfloat16_tEfNS_4arch4Sm90ELb0ELb0ELb0ELb0ELb1ELb0ELb0ELb0ELb1ELb1ELb1ELb0EEENS1_21CollectiveEpilogueFwdINS6_IJSA_SC_SB_EEES9_SE_SG_Li384ELb0ELb1ELb1ELb0EEENS1_19SingleTileSchedulerILb0ELb1ELb1ELi192EEEEEEEEEvNT_6ParamsE,"",@"SHT_CUDA_INFO"
	.sectionflags	@""
	.align	4


	//----- nvinfo : EIATTR_CUDA_API_VERSION
	.align		4
        /*0000*/ 	.byte	0x04, 0x37
        /*0002*/ 	.short	(.L_1099 - .L_1098)
.L_1098:
        /*0004*/ 	.word	0x00000082


	//----- nvinfo : EIATTR_KPARAM_INFO
	.align		4
.L_1099:
        /*0008*/ 	.byte	0x04, 0x17
        /*000a*/ 	.short	(.L_1101 - .L_1100)
.L_1100:
        /*000c*/ 	.word	0x00000000
        /*0010*/ 	.short	0x0000
        /*0012*/ 	.short	0x0070
        /*0014*/ 	.byte	0x00, 0xf0, 0x01, 0x28


	//----- nvinfo : EIATTR_SPARSE_MMA_MASK
	.align		4
.L_1101:
        /*0018*/ 	.byte	0x03, 0x50
        /*001a*/ 	.short	0x0000


	//----- nvinfo : EIATTR_MAXREG_COUNT
	.align		4
        /*001c*/ 	.byte	0x03, 0x1b
        /*001e*/ 	.short	0x0080


	//----- nvinfo : EIATTR_NUM_BARRIERS
	.align		4
        /*0020*/ 	.byte	0x02, 0x4c
        /*0022*/ 	.byte	0x10
	.zero		1


	//----- nvinfo : EIATTR_EXTERNS
	.align		4
        /*0024*/ 	.byte	0x04, 0x0f
        /*0026*/ 	.short	(.L_1103 - .L_1102)


	//   ....[0]....
	.align		4
.L_1102:
        /*0028*/ 	.word	index@(__assertfail)


	//----- nvinfo : EIATTR_ANNOTATIONS
	.align		4
.L_1103:
        /*002c*/ 	.byte	0x04, 0x55
        /*002e*/ 	.short	(.L_1105 - .L_1104)


	//   ....[0]....
.L_1104:
        /*0030*/ 	.word	0x00000001
        /*0034*/ 	.byte	0x90, 0x84, 0x00, 0x00, 0x01, 0x00, 0x00, 0x00, 0xa0, 0x84, 0x00, 0x00, 0x01, 0x00, 0x00, 0x00
        /*0044*/ 	.byte	0x10, 0x9c, 0x00, 0x00, 0x01, 0x00, 0x00, 0x00, 0x30, 0x9c, 0x00, 0x00


	//----- nvinfo : EIATTR_MERCURY_ISA_VERSION
	.align		4
.L_1105:
        /*0050*/ 	.byte	0x03, 0x5f
        /*0052*/ 	.short	0x0101


	//----- nvinfo : EIATTR_INT_WARP_WIDE_INSTR_OFFSETS
	.align		4
        /*0054*/ 	.byte	0x04, 0x31
        /*0056*/ 	.short	(.L_1107 - .L_1106)


	//   ....[0]....
.L_1106:
        /*0058*/ 	.word	0x000000c0


	//   ....[1]....
        /*005c*/ 	.word	0x000000d0


	//   ....[2]....
        /*0060*/ 	.word	0x00000170


	//----- nvinfo : EIATTR_COOP_GROUP_MASK_REGIDS
	.align		4
.L_1107:
        /*0064*/ 	.byte	0x04, 0x29
        /*0066*/ 	.short	(.L_1109 - .L_1108)


	//   ....[0]....
.L_1108:
        /*0068*/ 	.word	0xffffffff


	//   ....[1]....
        /*006c*/ 	.word	0xffffffff


	//   ....[2]....
        /*0070*/ 	.word	0xffffffff


	//   ....[3]....
        /*0074*/ 	.word	0xffffffff


	//   ....[4]....
        /*0078*/ 	.word	0xffffffff


	//   ....[5]....
        /*007c*/ 	.word	0xffffffff


	//   ....[6]....
        /*0080*/ 	.word	0xffffffff


	//   ....[7]....
        /*0084*/ 	.word	0xffffffff


	//   ....[8]....
        /*0088*/ 	.word	0xffffffff


	//   ....[9]....
        /*008c*/ 	.word	0xffffffff


	//   ....[10]....
        /*0090*/ 	.word	0xffffffff


	//   ....[11]....
        /*0094*/ 	.word	0xffffffff


	//   ....[12]....
        /*0098*/ 	.word	0xffffffff


	//   ....[13]....
        /*009c*/ 	.word	0xffffffff


	//   ....[14]....
        /*00a0*/ 	.word	0xffffffff


	//   ....[15]....
        /*00a4*/ 	.word	0xffffffff


	//   ....[16]....
        /*00a8*/ 	.word	0xffffffff


	//   ....[17]....
        /*00ac*/ 	.word	0xffffffff


	//   ....[18]....
        /*00b0*/ 	.word	0xffffffff


	//   ....[19]....
        /*00b4*/ 	.word	0xffffffff


	//   ....[20]....
        /*00b8*/ 	.word	0xffffffff


	//   ....[21]....
        /*00bc*/ 	.word	0xffffffff


	//   ....[22]....
        /*00c0*/ 	.word	0xffffffff


	//   ....[23]....
        /*00c4*/ 	.word	0xffffffff


	//   ....[24]....
        /*00c8*/ 	.word	0xffffffff


	//   ....[25]....
        /*00cc*/ 	.word	0xffffffff


	//   ....[26]....
        /*00d0*/ 	.word	0xffffffff


	//   ....[27]....
        /*00d4*/ 	.word	0xffffffff


	//   ....[28]....
        /*00d8*/ 	.word	0xffffffff


	//   ....[29]....
        /*00dc*/ 	.word	0xffffffff


	//   ....[30]....
        /*00e0*/ 	.word	0xffffffff


	//   ....[31]....
        /*00e4*/ 	.word	0xffffffff


	//   ....[32]....
        /*00e8*/ 	.word	0xffffffff


	//   ....[33]....
        /*00ec*/ 	.word	0xffffffff


	//   ....[34]....
        /*00f0*/ 	.word	0xffffffff


	//   ....[35]....
        /*00f4*/ 	.word	0xffffffff


	//   ....[36]....
        /*00f8*/ 	.word	0xffffffff


	//   ....[37]....
        /*00fc*/ 	.word	0xffffffff


	//   ....[38]....
        /*0100*/ 	.word	0xffffffff


	//   ....[39]....
        /*0104*/ 	.word	0xffffffff


	//   ....[40]....
        /*0108*/ 	.word	0xffffffff


	//   ....[41]....
        /*010c*/ 	.word	0xffffffff


	//   ....[42]....
        /*0110*/ 	.word	0xffffffff


	//   ....[43]....
        /*0114*/ 	.word	0xffffffff


	//   ....[44]....
        /*0118*/ 	.word	0xffffffff


	//   ....[45]....
        /*011c*/ 	.word	0xffffffff


	//   ....[46]....
        /*0120*/ 	.word	0xffffffff


	//   ....[47]....
        /*0124*/ 	.word	0xffffffff


	//   ....[48]....
        /*0128*/ 	.word	0xffffffff


	//   ....[49]....
        /*012c*/ 	.word	0xffffffff


	//   ....[50]....
        /*0130*/ 	.word	0xffffffff


	//   ....[51]....
        /*0134*/ 	.word	0xffffffff


	//   ....[52]....
        /*0138*/ 	.word	0xffffffff


	//   ....[53]....
        /*013c*/ 	.word	0xffffffff


	//   ....[54]....
        /*0140*/ 	.word	0xffffffff


	//   ....[55]....
        /*0144*/ 	.word	0xffffffff


	//   ....[56]....
        /*0148*/ 	.word	0xffffffff


	//   ....[57]....
        /*014c*/ 	.word	0xffffffff


	//   ....[58]....
        /*0150*/ 	.word	0xffffffff


	//   ....[59]....
        /*0154*/ 	.word	0xffffffff


	//   ....[60]....
        /*0158*/ 	.word	0xffffffff


	//   ....[61]....
        /*015c*/ 	.word	0xffffffff


	//   ....[62]....
        /*0160*/ 	.word	0xffffffff


	//   ....[63]....
        /*0164*/ 	.word	0xffffffff


	//   ....[64]....
        /*0168*/ 	.word	0xffffffff


	//   ....[65]....
        /*016c*/ 	.word	0xffffffff


	//   ....[66]....
        /*0170*/ 	.word	0xffffffff


	//   ....[67]....
        /*0174*/ 	.word	0xffffffff


	//   ....[68]....
        /*0178*/ 	.word	0xffffffff


	//   ....[69]....
        /*017c*/ 	.word	0xffffffff


	//   ....[70]....
        /*0180*/ 	.word	0xffffffff


	//   ....[71]....
        /*0184*/ 	.word	0xffffffff


	//   ....[72]....
        /*0188*/ 	.word	0xffffffff


	//   ....[73]....
        /*018c*/ 	.word	0xffffffff


	//   ....[74]....
        /*0190*/ 	.word	0xffffffff


	//   ....[75]....
        /*0194*/ 	.word	0x0500000f


	//   ....[76]....
        /*0198*/ 	.word	0x0500000f


	//   ....[77]....
        /*019c*/ 	.word	0x0500000f


	//   ....[78]....
        /*01a0*/ 	.word	0x0500000f


	//   ....[79]....
        /*01a4*/ 	.word	0x0500000f


	//   ....[80]....
        /*01a8*/ 	.word	0x0500000f


	//   ....[81]....
        /*01ac*/ 	.word	0x0500000f


	//   ....[82]....
        /*01b0*/ 	.word	0x0500000f


	//   ....[83]....
        /*01b4*/ 	.word	0x0500000f


	//   ....[84]....
        /*01b8*/ 	.word	0x0500000f


	//   ....[85]....
        /*01bc*/ 	.word	0x0500000f


	//   ....[86]....
        /*01c0*/ 	.word	0x0500000f


	//   ....[87]....
        /*01c4*/ 	.word	0x0500000f


	//   ....[88]....
        /*01c8*/ 	.word	0x0500000f


	//   ....[89]....
        /*01cc*/ 	.word	0x0500000f


	//   ....[90]....
        /*01d0*/ 	.word	0x0500000f


	//   ....[91]....
        /*01d4*/ 	.word	0x0500000f


	//   ....[92]....
        /*01d8*/ 	.word	0x0500000f


	//   ....[93]....
        /*01dc*/ 	.word	0x0500000f


	//   ....[94]....
        /*01e0*/ 	.word	0x0500000f


	//   ....[95]....
        /*01e4*/ 	.word	0x0500000f


	//   ....[96]....
        /*01e8*/ 	.word	0x0500000f


	//   ....[97]....
        /*01ec*/ 	.word	0x0500000f


	//   ....[98]....
        /*01f0*/ 	.word	0x0500000f


	//   ....[99]....
        /*01f4*/ 	.word	0x0500000f


	//   ....[100]....
        /*01f8*/ 	.word	0x0500000f


	//   ....[101]....
        /*01fc*/ 	.word	0x0500000f


	//   ....[102]....
        /*0200*/ 	.word	0x0500000f


	//   ....[103]....
        /*0204*/ 	.word	0x0500000f


	//   ....[104]....
        /*0208*/ 	.word	0x0500000f


	//   ....[105]....
        /*020c*/ 	.word	0x0500000f


	//   ....[106]....
        /*0210*/ 	.word	0x0500000f


	//   ....[107]....
        /*0214*/ 	.word	0x0500000f


	//   ....[108]....
        /*0218*/ 	.word	0x0500000f


	//   ....[109]....
        /*021c*/ 	.word	0x0500000f


	//   ....[110]....
        /*0220*/ 	.word	0x0500000f


	//   ....[111]....
        /*0224*/ 	.word	0x0500000f


	//   ....[112]....
        /*0228*/ 	.word	0x0500000f


	//   ....[113]....
        /*022c*/ 	.word	0x0500000f


	//   ....[114]....
        /*0230*/ 	.word	0x0500000f


	//   ....[115]....
        /*0234*/ 	.word	0x0500000f


	//   ....[116]....
        /*0238*/ 	.word	0x0500000f


	//   ....[117]....
        /*023c*/ 	.word	0x0500000f


	//   ....[118]....
        /*0240*/ 	.word	0x0500000f


	//   ....[119]....
        /*0244*/ 	.word	0x0500000f


	//   ....[120]....
        /*0248*/ 	.word	0x0500000f


	//----- nvinfo : EIATTR_COOP_GROUP_INSTR_OFFSETS
	.align		4
.L_1109:
        /*024c*/ 	.byte	0x04, 0x28
        /*024e*/ 	.short	(.L_1111 - .L_1110)


	//   ....[0]....
.L_1110:
        /*0250*/ 	.word	0x00000080


	//   ....[1]....
        /*0254*/ 	.word	0x00000090


	//   ....[2]....
        /*0258*/ 	.word	0x000002d0


	//   ....[3]....
        /*025c*/ 	.word	0x00000430


	//   ....[4]....
        /*0260*/ 	.word	0x00000550


	//   ....[5]....
        /*0264*/ 	.word	0x000006b0


	//   ....[6]....
        /*0268*/ 	.word	0x00000fd0


	//   ....[7]....
        /*026c*/ 	.word	0x000021e0


	//   ....[8]....
        /*0270*/ 	.word	0x000022e0


	//   ....[9]....
        /*0274*/ 	.word	0x00002820


	//   ....[10]....
        /*0278*/ 	.word	0x00002880


	//   ....[11]....
        /*027c*/ 	.word	0x00003650


	//   ....[12]....
        /*0280*/ 	.word	0x000044f0


	//   ....[13]....
        /*0284*/ 	.word	0x00004500


	//   ....[14]....
        /*0288*/ 	.word	0x00004560


	//   ....[15]....
        /*028c*/ 	.word	0x00004580


	//   ....[16]....
        /*0290*/ 	.word	0x000058f0


	//   ....[17]....
        /*0294*/ 	.word	0x00005a30


	//   ....[18]....
        /*0298*/ 	.word	0x00005a70


	//   ....[19]....
        /*029c*/ 	.word	0x00005b80


	//   ....[20]....
        /*02a0*/ 	.word	0x00005b90


	//   ....[21]....
        /*02a4*/ 	.word	0x00006a50


	//   ....[22]....
        /*02a8*/ 	.word	0x00006aa0


	//   ....[23]....
        /*02ac*/ 	.word	0x00006ae0


	//   ....[24]....
        /*02b0*/ 	.word	0x00006b10


	//   ....[25]....
        /*02b4*/ 	.word	0x00006b50


	//   ....[26]....
        /*02b8*/ 	.word	0x00006b80


	//   ....[27]....
        /*02bc*/ 	.word	0x00007050


	//   ....[28]....
        /*02c0*/ 	.word	0x00007060


	//   ....[29]....
        /*02c4*/ 	.word	0x00007900


	//   ....[30]....
        /*02c8*/ 	.word	0x00008b10


	//   ....[31]....
        /*02cc*/ 	.word	0x00008b20


	//   ....[32]....
        /*02d0*/ 	.word	0x00008b30


	//   ....[33]....
        /*02d4*/ 	.word	0x00008b40


	//   ....[34]....
        /*02d8*/ 	.word	0x00008b60


	//   ....[35]....
        /*02dc*/ 	.word	0x00008b70


	//   ....[36]....
        /*02e0*/ 	.word	0x00008b90


	//   ....[37]....
        /*02e4*/ 	.word	0x00008bc0


	//   ....[38]....
        /*02e8*/ 	.word	0x00009520


	//   ....[39]....
        /*02ec*/ 	.word	0x00009550


	//   ....[40]....
        /*02f0*/ 	.word	0x00009580


	//   ....[41]....
        /*02f4*/ 	.word	0x000095b0


	//   ....[42]....
        /*02f8*/ 	.word	0x000095f0


	//   ....[43]....
        /*02fc*/ 	.word	0x00009660


	//   ....[44]....
        /*0300*/ 	.word	0x00009690


	//   ....[45]....
        /*0304*/ 	.word	0x000096f0


	//   ....[46]....
        /*0308*/ 	.word	0x00009720


	//   ....[47]....
        /*030c*/ 	.word	0x00009780


	//   ....[48]....
        /*0310*/ 	.word	0x000097b0


	//   ....[49]....
        /*0314*/ 	.word	0x00009800


	//   ....[50]....
        /*0318*/ 	.word	0x0000a060


	//   ....[51]....
        /*031c*/ 	.word	0x0000a070


	//   ....[52]....
        /*0320*/ 	.word	0x0000a080


	//   ....[53]....
        /*0324*/ 	.word	0x0000a110


	//   ....[54]....
        /*0328*/ 	.word	0x0000a120


	//   ....[55]....
        /*032c*/ 	.word	0x0000a180


	//   ....[56]....
        /*0330*/ 	.word	0x0000a1b0


	//   ....[57]....
        /*0334*/ 	.word	0x0000a1f0


	//   ....[58]....
        /*0338*/ 	.word	0x0000a430


	//   ....[59]....
        /*033c*/ 	.word	0x0000a450


	//   ....[60]....
        /*0340*/ 	.word	0x0000a470


	//   ....[61]....
        /*0344*/ 	.word	0x0000a4f0


	//   ....[62]....
        /*0348*/ 	.word	0x0000a510


	//   ....[63]....
        /*034c*/ 	.word	0x0000a590


	//   ....[64]....
        /*0350*/ 	.word	0x0000a5b0


	//   ....[65]....
        /*0354*/ 	.word	0x0000a5c0


	//   ....[66]....
        /*0358*/ 	.word	0x0000ab50


	//   ....[67]....
        /*035c*/ 	.word	0x0000ab70


	//   ....[68]....
        /*0360*/ 	.word	0x0000ab90


	//   ....[69]....
        /*0364*/ 	.word	0x0000aba0


	//   ....[70]....
        /*0368*/ 	.word	0x0000ac40


	//   ....[71]....
        /*036c*/ 	.word	0x0000ac70


	//   ....[72]....
        /*0370*/ 	.word	0x0000ac80


	//   ....[73]....
        /*0374*/ 	.word	0x0000acf0


	//   ....[74]....
        /*0378*/ 	.word	0x0000b090


	//   ....[75]....
        /*037c*/ 	.word	0x0000b530


	//   ....[76]....
        /*0380*/ 	.word	0x0000b620


	//   ....[77]....
        /*0384*/ 	.word	0x0000b6d0


	//   ....[78]....
        /*0388*/ 	.word	0x0000b750


	//   ....[79]....
        /*038c*/ 	.word	0x0000b830


	//   ....[80]....
        /*0390*/ 	.word	0x0000b8a0


	//   ....[81]....
        /*0394*/ 	.word	0x0000b980


	//   ....[82]....
        /*0398*/ 	.word	0x0000ba40


	//   ....[83]....
        /*039c*/ 	.word	0x0000bb30


	//   ....[84]....
        /*03a0*/ 	.word	0x0000bbd0


	//   ....[85]....
        /*03a4*/ 	.word	0x0000bc30


	//   ....[86]....
        /*03a8*/ 	.word	0x0000bce0


	//   ....[87]....
        /*03ac*/ 	.word	0x0000bdb0


	//   ....[88]....
        /*03b0*/ 	.word	0x0000be30


	//   ....[89]....
        /*03b4*/ 	.word	0x0000bf00


	//   ....[90]....
        /*03b8*/ 	.word	0x0000bf70


	//   ....[91]....
        /*03bc*/ 	.word	0x0000c030


	//   ....[92]....
        /*03c0*/ 	.word	0x0000c0d0


	//   ....[93]....
        /*03c4*/ 	.word	0x0000c1a0


	//   ....[94]....
        /*03c8*/ 	.word	0x0000c210


	//   ....[95]....
        /*03cc*/ 	.word	0x0000c2d0


	//   ....[96]....
        /*03d0*/ 	.word	0x0000c410


	//   ....[97]....
        /*03d4*/ 	.word	0x0000c4e0


	//   ....[98]....
        /*03d8*/ 	.word	0x0000c560


	//   ....[99]....
        /*03dc*/ 	.word	0x0000c650


	//   ....[100]....
        /*03e0*/ 	.word	0x0000c6b0


	//   ....[101]....
        /*03e4*/ 	.word	0x0000c780


	//   ....[102]....
        /*03e8*/ 	.word	0x0000c7e0


	//   ....[103]....
        /*03ec*/ 	.word	0x0000c8c0


	//   ....[104]....
        /*03f0*/ 	.word	0x0000c9b0


	//   ....[105]....
        /*03f4*/ 	.word	0x0000ca50


	//   ....[106]....
        /*03f8*/ 	.word	0x0000cab0


	//   ....[107]....
        /*03fc*/ 	.word	0x0000cba0


	//   ....[108]....
        /*0400*/ 	.word	0x0000cc00


	//   ....[109]....
        /*0404*/ 	.word	0x0000ccf0


	//   ....[110]....
        /*0408*/ 	.word	0x0000cd50


	//   ....[111]....
        /*040c*/ 	.word	0x0000ce10


	//   ....[112]....
        /*0410*/ 	.word	0x0000cf50


	//   ....[113]....
        /*0414*/ 	.word	0x0000d000


	//   ....[114]....
        /*0418*/ 	.word	0x0000d0f0


	//   ....[115]....
        /*041c*/ 	.word	0x0000d200


	//   ....[116]....
        /*0420*/ 	.word	0x0000d280


	//   ....[117]....
        /*0424*/ 	.word	0x0000d370


	//   ....[118]....
        /*0428*/ 	.word	0x0000d3e0


	//   ....[119]....
        /*042c*/ 	.word	0x0000d4b0


	//   ....[120]....
        /*0430*/ 	.word	0x0000d5c0


	//----- nvinfo : EIATTR_REG_RECONFIG
	.align		4
.L_1111:
        /*0434*/ 	.byte	0x01, 0x54
	.zero		2


	//----- nvinfo : EIATTR_SYSCALL_OFFSETS
	.align		4
        /*0438*/ 	.byte	0x04, 0x46
        /*043a*/ 	.short	(.L_1113 - .L_1112)


	//   ....[0]....
.L_1112:
        /*043c*/ 	.word	0x00001190


	//   ....[1]....
        /*0440*/ 	.word	0x00008040


	//   ....[2]....
        /*0444*/ 	.word	0x00008180


	//   ....[3]....
        /*0448*/ 	.word	0x00008270


	//   ....[4]....
        /*044c*/ 	.word	0x00009060


	//----- nvinfo : EIATTR_MBARRIER_INSTR_OFFSETS
	.align		4
.L_1113:
        /*0450*/ 	.byte	0x04, 0x39
        /*0452*/ 	.short	(.L_1115 - .L_1114)


	//   ....[0]....
.L_1114:
        /*0454*/ 	.word	0x00000180
        /*0458*/ 	.word	0x000000ff
        /*045c*/ 	.word	0x0002d800
        /*0460*/ 	.short	0x0100
        /*0462*/ 	.byte	0x08
	.zero		1


	//   ....[1]....
        /*0464*/ 	.word	0x00000190
        /*0468*/ 	.word	0x000000ff
        /*046c*/ 	.word	0x0002d820
        /*0470*/ 	.short	0x0100
        /*0472*/ 	.byte	0x08
	.zero		1


	//   ....[2]....
        /*0474*/ 	.word	0x00000280
        /*0478*/ 	.word	0x000000ff
        /*047c*/ 	.word	0x0002d830
        /*0480*/ 	.short	0x0100
        /*0482*/ 	.byte	0x08
	.zero		1


	//   ....[3]....
        /*0484*/ 	.word	0x00000290
        /*0488*/ 	.word	0x000000ff
        /*048c*/ 	.word	0x0002d840
        /*0490*/ 	.short	0x0100
        /*0492*/ 	.byte	0x08
	.zero		1


	//   ....[4]....
        /*0494*/ 	.word	0x000002a0
        /*0498*/ 	.word	0x000000ff
        /*049c*/ 	.word	0x0002d838
        /*04a0*/ 	.short	0x0100
        /*04a2*/ 	.byte	0x08
	.zero		1


	//   ....[5]....
        /*04a4*/ 	.word	0x000002b0
        /*04a8*/ 	.word	0x000000ff
        /*04ac*/ 	.word	0x0002d848
        /*04b0*/ 	.short	0x0100
        /*04b2*/ 	.byte	0x08
	.zero		1


	//   ....[6]....
        /*04b4*/ 	.word	0x000003e0
        /*04b8*/ 	.word	0x000000ff
        /*04bc*/ 	.word	0x0002d850
        /*04c0*/ 	.short	0x0100
        /*04c2*/ 	.byte	0x08
	.zero		1


	//   ....[7]....
        /*04c4*/ 	.word	0x000003f0
        /*04c8*/ 	.word	0x000000ff
        /*04cc*/ 	.word	0x0002d860
        /*04d0*/ 	.short	0x0100
        /*04d2*/ 	.byte	0x08
	.zero		1


	//   ....[8]....
        /*04d4*/ 	.word	0x00000400
        /*04d8*/ 	.word	0x000000ff
        /*04dc*/ 	.word	0x0002d858
        /*04e0*/ 	.short	0x0100
        /*04e2*/ 	.byte	0x08
	.zero		1


	//   ....[9]....
        /*04e4*/ 	.word	0x00000410
        /*04e8*/ 	.word	0x000000ff
        /*04ec*/ 	.word	0x0002d868
        /*04f0*/ 	.short	0x0100
        /*04f2*/ 	.byte	0x08
	.zero		1


	//   ....[10]....
        /*04f4*/ 	.word	0x00000500
        /*04f8*/ 	.word	0x000000ff
        /*04fc*/ 	.word	0x0002d870
        /*0500*/ 	.short	0x0100
        /*0502*/ 	.byte	0x06
	.zero		1


	//   ....[11]....
        /*0504*/ 	.word	0x00000510
        /*0508*/ 	.word	0x000000ff
        /*050c*/ 	.word	0x0002d880
        /*0510*/ 	.short	0x0100
        /*0512*/ 	.byte	0x06
	.zero		1


	//   ....[12]....
        /*0514*/ 	.word	0x00000520
        /*0518*/ 	.word	0x000000ff
        /*051c*/ 	.word	0x0002d878
        /*0520*/ 	.short	0x0100
        /*0522*/ 	.byte	0x06
	.zero		1


	//   ....[13]....
        /*0524*/ 	.word	0x00000530
        /*0528*/ 	.word	0x000000ff
        /*052c*/ 	.word	0x0002d888
        /*0530*/ 	.short	0x0100
        /*0532*/ 	.byte	0x06
	.zero		1


	//   ....[14]....
        /*0534*/ 	.word	0x00000660
        /*0538*/ 	.word	0x000000ff
        /*053c*/ 	.word	0x0002d890
        /*0540*/ 	.short	0x0100
        /*0542*/ 	.byte	0x08
	.zero		1


	//   ....[15]....
        /*0544*/ 	.word	0x00000670
        /*0548*/ 	.word	0x000000ff
        /*054c*/ 	.word	0x0002d8a0
        /*0550*/ 	.short	0x0100
        /*0552*/ 	.byte	0x08
	.zero		1


	//   ....[16]....
        /*0554*/ 	.word	0x00000680
        /*0558*/ 	.word	0x000000ff
        /*055c*/ 	.word	0x0002d898
        /*0560*/ 	.short	0x0100
        /*0562*/ 	.byte	0x08
	.zero		1


	//   ....[17]....
        /*0564*/ 	.word	0x00000690
        /*0568*/ 	.word	0x000000ff
        /*056c*/ 	.word	0x0002d8a8
        /*0570*/ 	.short	0x0100
        /*0572*/ 	.byte	0x08
	.zero		1


	//   ....[18]....
        /*0574*/ 	.word	0x000007d0
        /*0578*/ 	.word	0x000000ff
        /*057c*/ 	.word	0x0002d8b0
        /*0580*/ 	.short	0x0100
        /*0582*/ 	.byte	0x08
	.zero		1


	//   ....[19]....
        /*0584*/ 	.word	0x000007e0
        /*0588*/ 	.word	0x000000ff
        /*058c*/ 	.word	0x0002d8c0
        /*0590*/ 	.short	0x0100
        /*0592*/ 	.byte	0x08
	.zero		1


	//   ....[20]....
        /*0594*/ 	.word	0x000007f0
        /*0598*/ 	.word	0x000000ff
        /*059c*/ 	.word	0x0002d8b8
        /*05a0*/ 	.short	0x0100
        /*05a2*/ 	.byte	0x08
	.zero		1


	//   ....[21]....
        /*05a4*/ 	.word	0x00000800
        /*05a8*/ 	.word	0x000000ff
        /*05ac*/ 	.word	0x0002d8c8
        /*05b0*/ 	.short	0x0100
        /*05b2*/ 	.byte	0x08
	.zero		1


	//   ....[22]....
        /*05b4*/ 	.word	0x000011b0
        /*05b8*/ 	.word	0x000000ff
        /*05bc*/ 	.word	0x0002d800
        /*05c0*/ 	.short	0x010a
        /*05c2*/ 	.byte	0x2a
	.zero		1


	//   ....[23]....
        /*05c4*/ 	.word	0x00001220
        /*05c8*/ 	.word	0x000000ff
        /*05cc*/ 	.word	0x0002d830
        /*05d0*/ 	.short	0x010a
        /*05d2*/ 	.byte	0x2a
	.zero		1


	//   ....[24]....
        /*05d4*/ 	.word	0x00001260
        /*05d8*/ 	.word	0x000000ff
        /*05dc*/ 	.word	0x0002d830
        /*05e0*/ 	.short	0x010a
        /*05e2*/ 	.byte	0x2a
	.zero		1


	//   ....[25]....
        /*05e4*/ 	.word	0x00001750
        /*05e8*/ 	.word	0x000000ff
        /*05ec*/ 	.word	0x00000000
        /*05f0*/ 	.short	0x0101
        /*05f2*/ 	.byte	0x07
	.zero		1


	//   ....[26]....
        /*05f4*/ 	.word	0x00003920
        /*05f8*/ 	.word	0x000000ff
        /*05fc*/ 	.word	0x0002d830
        /*0600*/ 	.short	0x010a
        /*0602*/ 	.byte	0x0a
	.zero		1


	//   ....[27]....
        /*0604*/ 	.word	0x00003960
        /*0608*/ 	.word	0x000000ff
        /*060c*/ 	.word	0x0002d830
        /*0610*/ 	.short	0x010a
        /*0612*/ 	.byte	0x0a
	.zero		1


	//   ....[28]....
        /*0614*/ 	.word	0x00003c40
        /*0618*/ 	.word	0x000000ff
        /*061c*/ 	.word	0x0002d850
        /*0620*/ 	.short	0x010a
        /*0622*/ 	.byte	0x0a
	.zero		1


	//   ....[29]....
        /*0624*/ 	.word	0x00003c80
        /*0628*/ 	.word	0x000000ff
        /*062c*/ 	.word	0x0002d850
        /*0630*/ 	.short	0x010a
        /*0632*/ 	.byte	0x0a
	.zero		1


	//   ....[30]....
        /*0634*/ 	.word	0x00004570
        /*0638*/ 	.word	0x000000ff
        /*063c*/ 	.word	0x00000000
        /*0640*/ 	.short	0x0101
        /*0642*/ 	.byte	0x0a
	.zero		1


	//   ....[31]....
        /*0644*/ 	.word	0x00005370
        /*0648*/ 	.word	0x000000ff
        /*064c*/ 	.word	0x00000000
        /*0650*/ 	.short	0x0101
        /*0652*/ 	.byte	0x07
	.zero		1


	//   ....[32]....
        /*0654*/ 	.word	0x00005980
        /*0658*/ 	.word	0x000000ff
        /*065c*/ 	.word	0x0002d850
        /*0660*/ 	.short	0x010a
        /*0662*/ 	.byte	0x06
	.zero		1


	//   ....[33]....
        /*0664*/ 	.word	0x000059c0
        /*0668*/ 	.word	0x000000ff
        /*066c*/ 	.word	0x0002d850
        /*0670*/ 	.short	0x010a
        /*0672*/ 	.byte	0x06
	.zero		1


	//   ....[34]....
        /*0674*/ 	.word	0x00006060
        /*0678*/ 	.word	0x000000ff
        /*067c*/ 	.word	0x00000000
        /*0680*/ 	.short	0x0101
        /*0682*/ 	.byte	0x06
	.zero		1


	//   ....[35]....
        /*0684*/ 	.word	0x00006b70
        /*0688*/ 	.word	0x000000ff
        /*068c*/ 	.word	0x00000000
        /*0690*/ 	.short	0x0101
        /*0692*/ 	.byte	0x04
	.zero		1


	//   ....[36]....
        /*0694*/ 	.word	0x000087d0
        /*0698*/ 	.word	0x000000ff
        /*069c*/ 	.word	0x0002d840
        /*06a0*/ 	.short	0x010a
        /*06a2*/ 	.byte	0x2d
	.zero		1


	//   ....[37]....
        /*06a4*/ 	.word	0x00008e00
        /*06a8*/ 	.word	0x000000ff
        /*06ac*/ 	.word	0x0002d830
        /*06b0*/ 	.short	0x0107
        /*06b2*/ 	.byte	0x2d
	.zero		1


	//   ....[38]....
        /*06b4*/ 	.word	0x00008e90
        /*06b8*/ 	.word	0x000000ff
        /*06bc*/ 	.word	0x0002d830
        /*06c0*/ 	.short	0x0101
        /*06c2*/ 	.byte	0x2d
	.zero		1


	//   ....[39]....
        /*06c4*/ 	.word	0x00009950
        /*06c8*/ 	.word	0x000000ff
        /*06cc*/ 	.word	0x0002d800
        /*06d0*/ 	.short	0x0107
        /*06d2*/ 	.byte	0x2d
	.zero		1


	//   ....[40]....
        /*06d4*/ 	.word	0x000099b0
        /*06d8*/ 	.word	0x000000ff
        /*06dc*/ 	.word	0x0002d800
        /*06e0*/ 	.short	0x0101
        /*06e2*/ 	.byte	0x2d
	.zero		1


	//   ....[41]....
        /*06e4*/ 	.word	0x000099c0
        /*06e8*/ 	.word	0x000000ff
        /*06ec*/ 	.word	0x0002d820
        /*06f0*/ 	.short	0x010a
        /*06f2*/ 	.byte	0x2d
	.zero		1


	//   ....[42]....
        /*06f4*/ 	.word	0x00009e30
        /*06f8*/ 	.word	0x00000007
        /*06fc*/ 	.word	0x0002d840
        /*0700*/ 	.short	0x010a
        /*0702*/ 	.byte	0x3f
	.zero		1


	//   ....[43]....
        /*0704*/ 	.word	0x0000a2a0
        /*0708*/ 	.word	0x00000007
        /*070c*/ 	.word	0x0002d830
        /*0710*/ 	.short	0x0107
        /*0712*/ 	.byte	0x3f
	.zero		1


	//   ....[44]....
        /*0714*/ 	.word	0x0000a370
        /*0718*/ 	.word	0x00000007
        /*071c*/ 	.word	0x0002d830
        /*0720*/ 	.short	0x0101
        /*0722*/ 	.byte	0x3f
	.zero		1


	//   ....[45]....
        /*0724*/ 	.word	0x0000a3d0
        /*0728*/ 	.word	0x00000007
        /*072c*/ 	.word	0x0002d860
        /*0730*/ 	.short	0x010a
        /*0732*/ 	.byte	0x3f
	.zero		1


	//   ....[46]....
        /*0734*/ 	.word	0x0000a730
        /*0738*/ 	.word	0x00000007
        /*073c*/ 	.word	0x0002d850
        /*0740*/ 	.short	0x0107
        /*0742*/ 	.byte	0x3f
	.zero		1


	//   ....[47]....
        /*0744*/ 	.word	0x0000a8a0
        /*0748*/ 	.word	0x00000007
        /*074c*/ 	.word	0x0002d850
        /*0750*/ 	.short	0x0101
        /*0752*/ 	.byte	0x3f
	.zero		1


	//   ....[48]....
        /*0754*/ 	.word	0x0000aa60
        /*0758*/ 	.word	0x00000000
        /*075c*/ 	.word	0x0002d860
        /*0760*/ 	.short	0x010a
        /*0762*/ 	.byte	0x3f
	.zero		1


	//   ....[49]....
        /*0764*/ 	.word	0x0000aeb0
        /*0768*/ 	.word	0x00000000
        /*076c*/ 	.word	0x0002d850
        /*0770*/ 	.short	0x0107
        /*0772*/ 	.byte	0x3f
	.zero		1


	//   ....[50]....
        /*0774*/ 	.word	0x0000af90
        /*0778*/ 	.word	0x00000000
        /*077c*/ 	.word	0x0002d850
        /*0780*/ 	.short	0x0101
        /*0782*/ 	.byte	0x3f
	.zero		1


	//   ....[51]....
        /*0784*/ 	.word	0x0000b020
        /*0788*/ 	.word	0x00000007
        /*078c*/ 	.word	0x0002d820
        /*0790*/ 	.short	0x010a
        /*0792*/ 	.byte	0x3f
	.zero		1


	//   ....[52]....
        /*0794*/ 	.word	0x0000b180
        /*0798*/ 	.word	0x00000005
        /*079c*/ 	.word	0x0002d840
        /*07a0*/ 	.short	0x010a
        /*07a2*/ 	.byte	0x3f
	.zero		1


	//   ....[53]....
        /*07a4*/ 	.word	0x0000b220
        /*07a8*/ 	.word	0x00000003
        /*07ac*/ 	.word	0x0002d840
        /*07b0*/ 	.short	0x010a
        /*07b2*/ 	.byte	0x3f
	.zero		1


	//   ....[54]....
        /*07b4*/ 	.word	0x0000b260
        /*07b8*/ 	.word	0x00000005
        /*07bc*/ 	.word	0x0002d860
        /*07c0*/ 	.short	0x010a
        /*07c2*/ 	.byte	0x3f
	.zero		1


	//   ....[55]....
        /*07c4*/ 	.word	0x0000b2a0
        /*07c8*/ 	.word	0x00000003
        /*07cc*/ 	.word	0x0002d860
        /*07d0*/ 	.short	0x010a
        /*07d2*/ 	.byte	0x3f
	.zero		1


	//   ....[56]....
        /*07d4*/ 	.word	0x0000b310
        /*07d8*/ 	.word	0x00000003
        /*07dc*/ 	.word	0x0002d800
        /*07e0*/ 	.short	0x010a
        /*07e2*/ 	.byte	0x3f
	.zero		1


	//   ....[57]....
        /*07e4*/ 	.word	0x0000b370
        /*07e8*/ 	.word	0x00000003
        /*07ec*/ 	.word	0x0002d830
        /*07f0*/ 	.short	0x010a
        /*07f2*/ 	.byte	0x3f
	.zero		1


	//   ....[58]....
        /*07f4*/ 	.word	0x0000b3d0
        /*07f8*/ 	.word	0x0000000b
        /*07fc*/ 	.word	0x0002d830
        /*0800*/ 	.short	0x010a
        /*0802*/ 	.byte	0x3f
	.zero		1


	//   ....[59]....
        /*0804*/ 	.word	0x0000b430
        /*0808*/ 	.word	0x0000000b
        /*080c*/ 	.word	0x0002d850
        /*0810*/ 	.short	0x010a
        /*0812*/ 	.byte	0x3f
	.zero		1


	//   ....[60]....
        /*0814*/ 	.word	0x0000b490
        /*0818*/ 	.word	0x00000003
        /*081c*/ 	.word	0x0002d850
        /*0820*/ 	.short	0x010a
        /*0822*/ 	.byte	0x3f
	.zero		1


	//   ....[61]....
        /*0824*/ 	.word	0x0000b570
        /*0828*/ 	.word	0x00000002
        /*082c*/ 	.word	0x0002d840
        /*0830*/ 	.short	0x010a
        /*0832*/ 	.byte	0x3f
	.zero		1


	//   ....[62]....
        /*0834*/ 	.word	0x0000c310
        /*0838*/ 	.word	0x00000003
        /*083c*/ 	.word	0x0002d820
        /*0840*/ 	.short	0x010a
        /*0842*/ 	.byte	0x3f
	.zero		1


	//   ....[63]....
        /*0844*/ 	.word	0x0000c360
        /*0848*/ 	.word	0x00000007
        /*084c*/ 	.word	0x0002d840
        /*0850*/ 	.short	0x010a
        /*0852*/ 	.byte	0x3f
	.zero		1


	//   ....[64]....
        /*0854*/ 	.word	0x0000c900
        /*0858*/ 	.word	0x00000007
        /*085c*/ 	.word	0x0002d860
        /*0860*/ 	.short	0x010a
        /*0862*/ 	.byte	0x3f
	.zero		1


	//   ....[65]....
        /*0864*/ 	.word	0x0000cea0
        /*0868*/ 	.word	0x00000000
        /*086c*/ 	.word	0x0002d860
        /*0870*/ 	.short	0x010a
        /*0872*/ 	.byte	0x3f
	.zero		1


	//   ....[66]....
        /*0874*/ 	.word	0x0000d4e0
        /*0878*/ 	.word	0x00000007
        /*087c*/ 	.word	0x0002d820
        /*0880*/ 	.short	0x010a
        /*0882*/ 	.byte	0x3f
	.zero		1


	//   ....[67]....
        /*0884*/ 	.word	0x0000d680
        /*0888*/ 	.word	0x00000005
        /*088c*/ 	.word	0x0002d840
        /*0890*/ 	.short	0x010a
        /*0892*/ 	.byte	0x3f
	.zero		1


	//   ....[68]....
        /*0894*/ 	.word	0x0000d6d0
        /*0898*/ 	.word	0x00000003
        /*089c*/ 	.word	0x0002d840
        /*08a0*/ 	.short	0x010a
        /*08a2*/ 	.byte	0x3f
	.zero		1


	//   ....[69]....
        /*08a4*/ 	.word	0x0000d720
        /*08a8*/ 	.word	0x00000005
        /*08ac*/ 	.word	0x0002d860
        /*08b0*/ 	.short	0x010a
        /*08b2*/ 	.byte	0x3f
	.zero		1


	//----- nvinfo : EIATTR_NUM_MBARRIERS
	.align		4
.L_1115:
        /*08b4*/ 	.byte	0x03, 0x38
        /*08b6*/ 	.short	0x0016


	//----- nvinfo : EIATTR_EXIT_INSTR_OFFSETS
	.align		4
        /*08b8*/ 	.byte	0x04, 0x1c
        /*08ba*/ 	.short	(.L_1117 - .L_1116)


	//   ....[0]....
.L_1116:
        /*08bc*/ 	.word	0x0000b2f0


	//----- nvinfo : EIATTR_MAX_THREADS
	.align		4
.L_1117:
        /*08c0*/ 	.byte	0x04, 0x05
        /*08c2*/ 	.short	(.L_1119 - .L_1118)
.L_1118:
        /*08c4*/ 	.word	0x00000200
        /*08c8*/ 	.word	0x00000001
        /*08cc*/ 	.word	0x00000001


	//----- nvinfo : EIATTR_CRS_STACK_SIZE
	.align		4
.L_1119:
        /*08d0*/ 	.byte	0x04, 0x1e
        /*08d2*/ 	.short	(.L_1121 - .L_1120)
.L_1120:
        /*08d4*/ 	.word	0x00000000


	//----- nvinfo : EIATTR_CBANK_PARAM_SIZE
	.align		4
.L_1121:
        /*08d8*/ 	.byte	0x03, 0x19
        /*08da*/ 	.short	0x0a70


	//----- nvinfo : EIATTR_PARAM_CBANK
	.align		4
        /*08dc*/ 	.byte	0x04, 0x0a
        /*08de*/ 	.short	(.L_1123 - .L_1122)
	.align		4
.L_1122:
        /*08e0*/ 	.word	index@(.nv.constant0._ZN7cutlass13device_kernelIN5flash11enable_sm90INS1_16FlashAttnFwdSm90INS1_25CollectiveMainloopFwdSm90ILi2EN4cute5tupleIJNS5_1CILi1EEES8_S8_EEENS6_IJNS7_ILi192EEENS7_ILi128EEENS7_ILi96EEEEEELi96ENS_10bfloat16_tEfNS_4arch4Sm90ELb0ELb0ELb0ELb0ELb1ELb0ELb0ELb0ELb1ELb1ELb1ELb0EEENS1_21CollectiveEpilogueFwdINS6_IJSA_SC_SB_EEES9_SE_SG_Li384ELb0ELb1ELb1ELb0EEENS1_19SingleTileSchedulerILb0ELb1ELb1ELi192EEEEEEEEEvNT_6ParamsE)
        /*08e4*/ 	.short	0x0210
        /*08e6*/ 	.short	0x0a70


	//----- nvinfo : EIATTR_SW_WAR
	.align		4
.L_1123:
        /*08e8*/ 	.byte	0x04, 0x36
        /*08ea*/ 	.short	(.L_1125 - .L_1124)
.L_1124:
        /*08ec*/ 	.word	0x00000008
.L_1125:


//--------------------- .nv.info._ZN7cutlass13device_kernelIN5flash11enable_sm90INS1_16FlashAttnFwdSm90INS1_25CollectiveMainloopFwdSm90ILi2EN4cute5tupleIJNS5_1CILi1EEES8_S8_EEENS6_IJNS7_ILi192EEENS7_ILi128EEENS7_ILi96EEEEEELi96ENS_10bfloat16_tEfNS_4arch4Sm90ELb0ELb0ELb0ELb1ELb1ELb0ELb0ELb0ELb1ELb1ELb1ELb0EEENS1_21CollectiveEpilogueFwdINS6_IJSA_SC_SB_EEES9_SE_SG_Li384ELb1ELb1ELb1ELb0EEENS1_36VarlenDynamicPersistentTileSchedulerILi192ELi128ELi384ELi128ELb1ELb1ELb1ELb0ELb1ELb1EEEEEEEEEvNT_6ParamsE --------------------------
	.section	.nv.info._ZN7cutlass13device_kernelIN5flash11enable_sm90INS1_16FlashAttnFwdSm90INS1_25CollectiveMainloopFwdSm90ILi2EN4cute5tupleIJNS5_1CILi1EEES8_S8_EEENS6_IJNS7_ILi192EEENS7_ILi128EEENS7_ILi96EEEEEELi96ENS_10bfloat16_tEfNS_4arch4Sm90ELb0ELb0ELb0ELb1ELb1ELb0ELb0ELb0ELb1ELb1ELb1ELb0EEENS1_21CollectiveEpilogueFwdINS6_IJSA_SC_SB_EEES9_SE_SG_Li384ELb1ELb1ELb1ELb0EEENS1_36VarlenDynamicPersistentTileSchedulerILi192ELi128ELi384ELi128ELb1ELb1ELb1ELb0ELb1ELb1EEEEEEEEEvNT_6ParamsE,"",@"SHT_CUDA_INFO"
	.sectionflags	@""
	.align	4


	//----- nvinfo : EIATTR_CUDA_API_VERSION
	.align		4
        /*0000*/ 	.byte	0x04, 0x37
        /*0002*/ 	.short	(.L_1127 - .L_1126)
.L_1126:
        /*0004*/ 	.word	0x00000082


	//----- nvinfo : EIATTR_KPARAM_INFO
	.align		4
.L_1127:
        /*0008*/ 	.byte	0x04, 0x17
        /*000a*/ 	.short	(.L_1129 - .L_1128)
.L_1128:
        /*000c*/ 	.word	0x00000000
        /*0010*/ 	.short	0x0000
        /*0012*/ 	.short	0x0070
        /*0014*/ 	.byte	0x00, 0xf0, 0x01, 0x2a


	//----- nvinfo : EIATTR_SPARSE_MMA_MASK
	.align		4
.L_1129:
        /*0018*/ 	.byte	0x03, 0x50
        /*001a*/ 	.short	0x0000


	//----- nvinfo : EIATTR_MAXREG_COUNT
	.align		4
        /*001c*/ 	.byte	0x03, 0x1b
        /*001e*/ 	.short	0x0080


	//----- nvinfo : EIATTR_NUM_BARRIERS
	.align		4
        /*0020*/ 	.byte	0x02, 0x4c
        /*0022*/ 	.byte	0x10
	.zero		1


	//----- nvinfo : EIATTR_EXTERNS
	.align		4
        /*0024*/ 	.byte	0x04, 0x0f
        /*0026*/ 	.short	(.L_1131 - .L_1130)


	//   ....[0]....
	.align		4
.L_1130:
        /*0028*/ 	.word	index@(__assertfail)


	//----- nvinfo : EIATTR_ANNOTATIONS
	.align		4
.L_1131:
        /*002c*/ 	.byte	0x04, 0x55
        /*002e*/ 	.short	(.L_1133 - .L_1132)


	//   ....[0]....
.L_1132:
        /* <DEDUP_REMOVED lines=36> */


	//----- nvinfo : EIATTR_MERCURY_ISA_VERSION
	.align		4
.L_1133:
        /*0258*/ 	.byte	0x03, 0x5f
        /*025a*/ 	.short	0x0101


	//----- nvinfo : EIATTR_UNUSED_LOAD_BYTE_OFFSET
	.align		4
        /*025c*/ 	.byte	0x04, 0x44
        /*025e*/ 	.short	(.L_1135 - .L_1134)


	//   ....[0]....
.L_1134:
        /*0260*/ 	.word	0x00000970
        /*0264*/ 	.word	0x0000fff0


	//   ....[1]....
        /*0268*/ 	.word	0x00006810
        /*026c*/ 	.word	0x0000fff0


	//----- nvinfo : EIATTR_INT_WARP_WIDE_INSTR_OFFSETS
	.align		4
.L_1135:
        /*0270*/ 	.byte	0x04, 0x31
        /*0272*/ 	.short	(.L_1137 - .L_1136)


	//   ....[0]....
.L_1136:
        /*0274*/ 	.word	0x000000c0


	//   ....[1]....
        /*0278*/ 	.word	0x000000d0


	//   ....[2]....
        /*027c*/ 	.word	0x00000170


	//   ....[3]....
        /*0280*/ 	.word	0x0000a4f0


	//   ....[4]....
        /*0284*/ 	.word	0x0000a580


	//   ....[5]....
        /*0288*/ 	.word	0x0000d230


	//   ....[6]....
        /*028c*/ 	.word	0x0000d2c0


	//----- nvinfo : EIATTR_COOP_GROUP_MASK_REGIDS
	.align		4
.L_1137:
        /*0290*/ 	.byte	0x04, 0x29
        /*0292*/ 	.short	(.L_1139 - .L_1138)


	//   ....[0]....
.L_1138:
        /*0294*/ 	.word	0xffffffff


	//   ....[1]....
        /*0298*/ 	.word	0xffffffff


	//   ....[2]....
        /*029c*/ 	.word	0xffffffff


	//   ....[3]....
        /*02a0*/ 	.word	0xffffffff


	//   ....[4]....
        /*02a4*/ 	.word	0xffffffff


	//   ....[5]....
        /*02a8*/ 	.word	0xffffffff


	//   ....[6]....
        /*02ac*/ 	.word	0xffffffff


	//   ....[7]....
        /*02b0*/ 	.word	0xffffffff


	//   ....[8]....
        /*02b4*/ 	.word	0xffffffff


	//   ....[9]....
        /*02b8*/ 	.word	0xffffffff


	//   ....[10]....
        /*02bc*/ 	.word	0xffffffff


	//   ....[11]....
        /*02c0*/ 	.word	0xffffffff


	//   ....[12]....
        /*02c4*/ 	.word	0xffffffff


	//   ....[13]....
        /*02c8*/ 	.word	0xffffffff


	//   ....[14]....
        /*02cc*/ 	.word	0xffffffff


	//   ....[15]....
        /*02d0*/ 	.word	0xffffffff


	//   ....[16]....
        /*02d4*/ 	.word	0xffffffff


	//   ....[17]....
        /*02d8*/ 	.word	0xffffffff


	//   ....[18]....
        /*02dc*/ 	.word	0xffffffff


	//   ....[19]....
        /*02e0*/ 	.word	0xffffffff


	//   ....[20]....
        /*02e4*/ 	.word	0xffffffff


	//   ....[21]....
        /*02e8*/ 	.word	0xffffffff


	//   ....[22]....
        /*02ec*/ 	.word	0xffffffff


	//   ....[23]....
        /*02f0*/ 	.word	0xffffffff


	//   ....[24]....
        /*02f4*/ 	.word	0xffffffff


	//   ....[25]....
        /*02f8*/ 	.word	0xffffffff


	//   ....[26]....
        /*02fc*/ 	.word	0xffffffff


	//   ....[27]....
        /*0300*/ 	.word	0xffffffff


	//   ....[28]....
        /*0304*/ 	.word	0xffffffff


	//   ....[29]....
        /*0308*/ 	.word	0xffffffff


	//   ....[30]....
        /*030c*/ 	.word	0xffffffff


	//   ....[31]....
        /*0310*/ 	.word	0xffffffff


	//   ....[32]....
        /*0314*/ 	.word	0xffffffff


	//   ....[33]....
        /*0318*/ 	.word	0xffffffff


	//   ....[34]....
        /*031c*/ 	.word	0xffffffff


	//   ....[35]....
        /*0320*/ 	.word	0xffffffff


	//   ....[36]....
        /*0324*/ 	.word	0xffffffff


	//   ....[37]....
        /*0328*/ 	.word	0xffffffff


	//   ....[38]....
        /*032c*/ 	.word	0xffffffff


	//   ....[39]....
        /*0330*/ 	.word	0xffffffff


	//   ....[40]....
        /*0334*/ 	.word	0xffffffff


	//   ....[41]....
        /*0338*/ 	.word	0xffffffff


	//   ....[42]....
        /*033c*/ 	.word	0xffffffff


	//   ....[43]....
        /*0340*/ 	.word	0xffffffff


	//   ....[44]....
        /*0344*/ 	.word	0xffffffff


	//   ....[45]....
        /*0348*/ 	.word	0xffffffff


	//   ....[46]....
        /*034c*/ 	.word	0xffffffff


	//   ....[47]....
        /*0350*/ 	.word	0xffffffff


	//   ....[48]....
        /*0354*/ 	.word	0xffffffff


	//   ....[49]....
        /*0358*/ 	.word	0xffffffff


	//   ....[50]....
        /*035c*/ 	.word	0xffffffff


	//   ....[51]....
        /*0360*/ 	.word	0xffffffff


	//   ....[52]....
        /*0364*/ 	.word	0xffffffff


	//   ....[53]....
        /*0368*/ 	.word	0xffffffff


	//   ....[54]....
        /*036c*/ 	.word	0xffffffff


	//   ....[55]....
        /*0370*/ 	.word	0xffffffff


	//   ....[56]....
        /*0374*/ 	.word	0xffffffff


	//   ....[57]....
        /*0378*/ 	.word	0xffffffff


	//   ....[58]....
        /*037c*/ 	.word	0xffffffff


	//   ....[59]....
        /*0380*/ 	.word	0xffffffff


	//   ....[60]....
        /*0384*/ 	.word	0xffffffff


	//   ....[61]....
        /*0388*/ 	.word	0xffffffff


	//   ....[62]....
        /*038c*/ 	.word	0xffffffff


	//   ....[63]....
        /*0390*/ 	.word	0xffffffff


	//   ....[64]....
        /*0394*/ 	.word	0xffffffff


	//   ....[65]....
        /*0398*/ 	.word	0xffffffff


	//   ....[66]....
        /*039c*/ 	.word	0xffffffff


	//   ....[67]....
        /*03a0*/ 	.word	0xffffffff


	//   ....[68]....
        /*03a4*/ 	.word	0xffffffff


	//   ....[69]....
        /*03a8*/ 	.word	0xffffffff


	//   ....[70]....
        /*03ac*/ 	.word	0xffffffff


	//   ....[71]....
        /*03b0*/ 	.word	0xffffffff


	//   ....[72]....
        /*03b4*/ 	.word	0xffffffff


	//   ....[73]....
        /*03b8*/ 	.word	0xffffffff


	//   ....[74]....
        /*03bc*/ 	.word	0xffffffff


	//   ....[75]....
        /*03c0*/ 	.word	0xffffffff


	//   ....[76]....
        /*03c4*/ 	.word	0xffffffff


	//   ....[77]....
        /*03c8*/ 	.word	0xffffffff


	//   ....[78]....
        /*03cc*/ 	.word	0xffffffff


	//   ....[79]....
        /*03d0*/ 	.word	0xffffffff


	//   ....[80]....
        /*03d4*/ 	.word	0xffffffff


	//   ....[81]....
        /*03d8*/ 	.word	0xffffffff


	//   ....[82]....
        /*03dc*/ 	.word	0xffffffff


	//   ....[83]....
        /*03e0*/ 	.word	0xffffffff


	//   ....[84]....
        /*03e4*/ 	.word	0xffffffff


	//   ....[85]....
        /*03e8*/ 	.word	0xffffffff


	//   ....[86]....
        /*03ec*/ 	.word	0xffffffff


	//   ....[87]....
        /*03f0*/ 	.word	0xffffffff


	//   ....[88]....
        /*03f4*/ 	.word	0xffffffff


	//   ....[89]....
        /*03f8*/ 	.word	0xffffffff


	//   ....[90]....
        /*03fc*/ 	.word	0xffffffff


	//   ....[91]....
        /*0400*/ 	.word	0xffffffff


	//   ....[92]....
        /*0404*/ 	.word	0xffffffff


	//   ....[93]....
        /*0408*/ 	.word	0xffffffff


	//   ....[94]....
        /*040c*/ 	.word	0xffffffff


	//   ....[95]....
        /*0410*/ 	.word	0xffffffff


	//   ....[96]....
        /*0414*/ 	.word	0xffffffff


	//   ....[97]....
        /*0418*/ 	.word	0xffffffff


	//   ....[98]....
        /*041c*/ 	.word	0xffffffff


	//   ....[99]....
        /*0420*/ 	.word	0xffffffff


	//   ....[100]....
        /*0424*/ 	.word	0xffffffff


	//   ....[101]....
        /*0428*/ 	.word	0xffffffff


	//   ....[102]....
        /*042c*/ 	.word	0xffffffff


	//   ....[103]....
        /*0430*/ 	.word	0xffffffff


	//   ....[104]....
        /*0434*/ 	.word	0xffffffff


	//   ....[105]....
        /*0438*/ 	.word	0xffffffff


	//   ....[106]....
        /*043c*/ 	.word	0xffffffff


	//   ....[107]....
        /*0440*/ 	.word	0xffffffff


	//   ....[108]....
        /*0444*/ 	.word	0xffffffff


	//   ....[109]....
        /*0448*/ 	.word	0xffffffff


	//   ....[110]....
        /*044c*/ 	.word	0xffffffff


	//   ....[111]....
        /*0450*/ 	.word	0xffffffff


	//   ....[112]....
        /*0454*/ 	.word	0xffffffff


	//   ....[113]....
        /*0458*/ 	.word	0xffffffff


	//   ....[114]....
        /*045c*/ 	.word	0xffffffff


	//   ....[115]....
        /*0460*/ 	.word	0xffffffff


	//   ....[116]....
        /*0464*/ 	.word	0xffffffff


	//   ....[117]....
        /*0468*/ 	.word	0x0500000f


	//   ....[118]....
        /*046c*/ 	.word	0x0500000f


	//   ....[119]....
        /*0470*/ 	.word	0x0500000f


	//   ....[120]....
        /*0474*/ 	.word	0x0500000f


	//   ....[121]....
        /*0478*/ 	.word	0x0500000f


	//   ....[122]....
        /*047c*/ 	.word	0x0500000f


	//   ....[123]....
        /*0480*/ 	.word	0x0500000f


	//   ....[124]....
        /*0484*/ 	.word	0x0500000f


	//   ....[125]....
        /*0488*/ 	.word	0x0500000f


	//   ....[126]....
        /*048c*/ 	.word	0x0500000f


	//   ....[127]....
        /*0490*/ 	.word	0x0500000f


	//   ....[128]....
        /*0494*/ 	.word	0x0500000f


	//   ....[129]....
        /*0498*/ 	.word	0x0500000f


	//   ....[130]....
        /*049c*/ 	.word	0x0500000f


	//   ....[131]....
        /*04a0*/ 	.word	0x0500000f


	//   ....[132]....
        /*04a4*/ 	.word	0x0500000f


	//   ....[133]....
        /*04a8*/ 	.word	0x0500000f


	//   ....[134]....
        /*04ac*/ 	.word	0x0500000f


	//   ....[135]....
        /*04b0*/ 	.word	0x0500000f


	//   ....[136]....
        /*04b4*/ 	.word	0x0500000f


	//   ....[137]....
        /*04b8*/ 	.word	0x0500000f


	//   ....[138]....
        /*04bc*/ 	.word	0x0500000f


	//   ....[139]....
        /*04c0*/ 	.word	0x0500000f


	//   ....[140]....
        /*04c4*/ 	.word	0x0500000f


	//   ....[141]....
        /*04c8*/ 	.word	0x0500000f


	//   ....[142]....
        /*04cc*/ 	.word	0x0500000f


	//   ....[143]....
        /*04d0*/ 	.word	0x0500000f


	//   ....[144]....
        /*04d4*/ 	.word	0x0500000f


	//   ....[145]....
        /*04d8*/ 	.word	0x0500000f


	//   ....[146]....
        /*04dc*/ 	.word	0x0500000f


	//   ....[147]....
        /*04e0*/ 	.word	0x0500000f


	//   ....[148]....
        /*04e4*/ 	.word	0x0500000f


	//   ....[149]....
        /*04e8*/ 	.word	0x0500000f


	//   ....[150]....
        /*04ec*/ 	.word	0x0500000f


	//   ....[151]....
        /*04f0*/ 	.word	0x0500000f


	//   ....[152]....
        /*04f4*/ 	.word	0x0500000f


	//   ....[153]....
        /*04f8*/ 	.word	0x0500000f


	//   ....[154]....
        /*04fc*/ 	.word	0x0500000f


	//   ....[155]....
        /*0500*/ 	.word	0x0500000f


	//   ....[156]....
        /*0504*/ 	.word	0x0500000f


	//   ....[157]....
        /*0508*/ 	.word	0x0500000f


	//   ....[158]....
        /*050c*/ 	.word	0x0500000f


	//   ....[159]....
        /*0510*/ 	.word	0x0500000f


	//   ....[160]....
        /*0514*/ 	.word	0x0500000f


	//   ....[161]....
        /*0518*/ 	.word	0x0500000f


	//   ....[162]....
        /*051c*/ 	.word	0x0500000f


	//   ....[163]....
        /*0520*/ 	.word	0x0500000f


	//   ....[164]....
        /*0524*/ 	.word	0x0500000f


	//   ....[165]....
        /*0528*/ 	.word	0x0500000f


	//   ....[166]....
        /*052c*/ 	.word	0x0500000f


	//   ....[167]....
        /*0530*/ 	.word	0x0500000f


	//   ....[168]....
        /*0534*/ 	.word	0x0500000f


	//   ....[169]....
        /*0538*/ 	.word	0x0500000f


	//   ....[170]....
        /*053c*/ 	.word	0x0500000f


	//   ....[171]....
        /*0540*/ 	.word	0x0500000f


	//   ....[172]....
        /*0544*/ 	.word	0x0500000f


	//   ....[173]....
        /*0548*/ 	.word	0x0500000f


	//   ....[174]....
        /*054c*/ 	.word	0x0500000f


	//   ....[175]....
        /*0550*/ 	.word	0x0500000f


	//   ....[176]....
        /*0554*/ 	.word	0x0500000f


	//   ....[177]....
        /*0558*/ 	.word	0x0500000f


	//   ....[178]....
        /*055c*/ 	.word	0x0500000f


	//   ....[179]....
        /*0560*/ 	.word	0x0500000f


	//   ....[180]....
        /*0564*/ 	.word	0x0500000f


	//----- nvinfo : EIATTR_COOP_GROUP_INSTR_OFFSETS
	.align		4
.L_1139:
        /*0568*/ 	.byte	0x04, 0x28
        /*056a*/ 	.short	(.L_1141 - .L_1140)


	//   ....[0]....
.L_1140:
        /*056c*/ 	.word	0x00000080


	//   ....[1]....
        /*0570*/ 	.word	0x000000b0


	//   ....[2]....
        /*0574*/ 	.word	0x000002d0


	//   ....[3]....
        /*0578*/ 	.word	0x00000430


	//   ....[4]....
        /*057c*/ 	.word	0x00000550


	//   ....[5]....
        /*0580*/ 	.word	0x000006b0


	//   ....[6]....
        /*0584*/ 	.word	0x00001780


	//   ....[7]....
        /*0588*/ 	.word	0x000026e0


	//   ....[8]....
        /*058c*/ 	.word	0x000027e0


	//   ....[9]....
        /*0590*/ 	.word	0x00002de0


	//   ....[10]....
        /*0594*/ 	.word	0x00002e40


	//   ....[11]....
        /*0598*/ 	.word	0x00003b40


	//   ....[12]....
        /*059c*/ 	.word	0x00004800


	//   ....[13]....
        /*05a0*/ 	.word	0x00004820


	//   ....[14]....
        /*05a4*/ 	.word	0x00004a50


	//   ....[15]....
        /*05a8*/ 	.word	0x00004a70


	//   ....[16]....
        /*05ac*/ 	.word	0x00005db0


	//   ....[17]....
        /*05b0*/ 	.word	0x00005eb0


	//   ....[18]....
        /*05b4*/ 	.word	0x00005f10


	//   ....[19]....
        /*05b8*/ 	.word	0x00005ff0


	//   ....[20]....
        /*05bc*/ 	.word	0x00006000


	//   ....[21]....
        /*05c0*/ 	.word	0x00007190


	//   ....[22]....
        /*05c4*/ 	.word	0x000071a0


	//   ....[23]....
        /*05c8*/ 	.word	0x000071b0


	//   ....[24]....
        /*05cc*/ 	.word	0x000071f0


	//   ....[25]....
        /*05d0*/ 	.word	0x000078a0


	//   ....[26]....
        /*05d4*/ 	.word	0x000078d0


	//   ....[27]....
        /*05d8*/ 	.word	0x000079f0


	//   ....[28]....
        /*05dc*/ 	.word	0x00007a10


	//   ....[29]....
        /*05e0*/ 	.word	0x00007e70


	//   ....[30]....
        /*05e4*/ 	.word	0x00007e80


	//   ....[31]....
        /*05e8*/ 	.word	0x000081b0


	//   ....[32]....
        /*05ec*/ 	.word	0x000081c0


	//   ....[33]....
        /*05f0*/ 	.word	0x00008d60


	//   ....[34]....
        /*05f4*/ 	.word	0x00008d70


	//   ....[35]....
        /*05f8*/ 	.word	0x00008e70


	//   ....[36]....
        /*05fc*/ 	.word	0x00008e90


	//   ....[37]....
        /*0600*/ 	.word	0x00009000


	//   ....[38]....
        /*0604*/ 	.word	0x00009210


	//   ....[39]....
        /*0608*/ 	.word	0x00009240


	//   ....[40]....
        /*060c*/ 	.word	0x00009270


	//   ....[41]....
        /*0610*/ 	.word	0x000092a0


	//   ....[42]....
        /*0614*/ 	.word	0x000092d0


	//   ....[43]....
        /*0618*/ 	.word	0x00009300


	//   ....[44]....
        /*061c*/ 	.word	0x00009470


	//   ....[45]....
        /*0620*/ 	.word	0x000094a0


	//   ....[46]....
        /*0624*/ 	.word	0x000094d0


	//   ....[47]....
        /*0628*/ 	.word	0x00009500


	//   ....[48]....
        /*062c*/ 	.word	0x00009530


	//   ....[49]....
        /*0630*/ 	.word	0x00009560


	//   ....[50]....
        /*0634*/ 	.word	0x000095f0


	//   ....[51]....
        /*0638*/ 	.word	0x00009620


	//   ....[52]....
        /*063c*/ 	.word	0x00009630


	//   ....[53]....
        /*0640*/ 	.word	0x000096d0


	//   ....[54]....
        /*0644*/ 	.word	0x0000b150


	//   ....[55]....
        /*0648*/ 	.word	0x0000b170


	//   ....[56]....
        /*064c*/ 	.word	0x0000b220


	//   ....[57]....
        /*0650*/ 	.word	0x0000b240


	//   ....[58]....
        /*0654*/ 	.word	0x0000b2e0


	//   ....[59]....
        /*0658*/ 	.word	0x0000b300


	//   ....[60]....
        /*065c*/ 	.word	0x0000b310


	//   ....[61]....
        /*0660*/ 	.word	0x0000b320


	//   ....[62]....
        /*0664*/ 	.word	0x0000bcb0


	//   ....[63]....
        /*0668*/ 	.word	0x0000bcd0


	//   ....[64]....
        /*066c*/ 	.word	0x0000bd30


	//   ....[65]....
        /*0670*/ 	.word	0x0000bd70


	//   ....[66]....
        /*0674*/ 	.word	0x0000bdd0


	//   ....[67]....
        /*0678*/ 	.word	0x0000be10


	//   ....[68]....
        /*067c*/ 	.word	0x0000be20


	//   ....[69]....
        /*0680*/ 	.word	0x0000be40


	//   ....[70]....
        /*0684*/ 	.word	0x0000bf10


	//   ....[71]....
        /*0688*/ 	.word	0x0000bf50


	//   ....[72]....
        /*068c*/ 	.word	0x0000bf60


	//   ....[73]....
        /*0690*/ 	.word	0x0000bf80


	//   ....[74]....
        /*0694*/ 	.word	0x0000c810


	//   ....[75]....
        /*0698*/ 	.word	0x0000c820


	//   ....[76]....
        /*069c*/ 	.word	0x0000c840


	//   ....[77]....
        /*06a0*/ 	.word	0x0000c8c0


	//   ....[78]....
        /*06a4*/ 	.word	0x0000c8d0


	//   ....[79]....
        /*06a8*/ 	.word	0x0000c930


	//   ....[80]....
        /*06ac*/ 	.word	0x0000c960


	//   ....[81]....
        /*06b0*/ 	.word	0x0000c9a0


	//   ....[82]....
        /*06b4*/ 	.word	0x0000cc90


	//   ....[83]....
        /*06b8*/ 	.word	0x0000ccb0


	//   ....[84]....
        /*06bc*/ 	.word	0x0000cd50


	//   ....[85]....
        /*06c0*/ 	.word	0x0000cd60


	//   ....[86]....
        /*06c4*/ 	.word	0x0000cdf0


	//   ....[87]....
        /*06c8*/ 	.word	0x0000ce00


	//   ....[88]....
        /*06cc*/ 	.word	0x0000ce10


	//   ....[89]....
        /*06d0*/ 	.word	0x0000cea0


	//   ....[90]....
        /*06d4*/ 	.word	0x0000d4b0


	//   ....[91]....
        /*06d8*/ 	.word	0x0000d4c0


	//   ....[92]....
        /*06dc*/ 	.word	0x0000d550


	//   ....[93]....
        /*06e0*/ 	.word	0x0000d5f0


	//   ....[94]....
        /*06e4*/ 	.word	0x0000d610


	//   ....[95]....
        /*06e8*/ 	.word	0x0000d690


	//   ....[96]....
        /*06ec*/ 	.word	0x0000d6b0


	//   ....[97]....
        /*06f0*/ 	.word	0x0000d6c0


	//   ....[98]....
        /*06f4*/ 	.word	0x0000dae0


	//   ....[99]....
        /*06f8*/ 	.word	0x0000db10


	//   ....[100]....
        /*06fc*/ 	.word	0x0000db80


	//   ....[101]....
        /*0700*/ 	.word	0x0000dbb0


	//   ....[102]....
        /*0704*/ 	.word	0x0000dbe0


	//   ....[103]....
        /*0708*/ 	.word	0x0000dc10


	//   ....[104]....
        /*070c*/ 	.word	0x0000dc40


	//   ....[105]....
        /*0710*/ 	.word	0x0000dc70


	//   ....[106]....
        /*0714*/ 	.word	0x0000de10


	//   ....[107]....
        /*0718*/ 	.word	0x0000de40


	//   ....[108]....
        /*071c*/ 	.word	0x0000de70


	//   ....[109]....
        /*0720*/ 	.word	0x0000dea0


	//   ....[110]....
        /*0724*/ 	.word	0x0000ded0


	//   ....[111]....
        /*0728*/ 	.word	0x0000df00


	//   ....[112]....
        /*072c*/ 	.word	0x0000dfc0


	//   ....[113]....
        /*0730*/ 	.word	0x0000dfe0


	//   ....[114]....
        /*0734*/ 	.word	0x0000dff0


	//   ....[115]....
        /*0738*/ 	.word	0x0000e050


	//   ....[116]....
        /*073c*/ 	.word	0x0000e670


	//   ....[117]....
        /*0740*/ 	.word	0x0000eb50


	//   ....[118]....
        /*0744*/ 	.word	0x0000ec40


	//   ....[119]....
        /*0748*/ 	.word	0x0000ece0


	//   ....[120]....
        /*074c*/ 	.word	0x0000ed40


	//   ....[121]....
        /*0750*/ 	.word	0x0000ee60


	//   ....[122]....
        /*0754*/ 	.word	0x0000eec0


	//   ....[123]....
        /*0758*/ 	.word	0x0000efd0


	//   ....[124]....
        /*075c*/ 	.word	0x0000f040


	//   ....[125]....
        /*0760*/ 	.word	0x0000f0e0


	//   ....[126]....
        /*0764*/ 	.word	0x0000f210


	//   ....[127]....
        /*0768*/ 	.word	0x0000f260


	//   ....[128]....
        /*076c*/ 	.word	0x0000f2d0


	//   ....[129]....
        /*0770*/ 	.word	0x0000f3c0


	//   ....[130]....
        /*0774*/ 	.word	0x0000f440


	//   ....[131]....
        /*0778*/ 	.word	0x0000f520


	//   ....[132]....
        /*077c*/ 	.word	0x0000f5a0


	//   ....[133]....
        /*0780*/ 	.word	0x0000f600


	//   ....[134]....
        /*0784*/ 	.word	0x0000f700


	//   ....[135]....
        /*0788*/ 	.word	0x0000f800


	//   ....[136]....
        /*078c*/ 	.word	0x0000f860


	//   ....[137]....
        /*0790*/ 	.word	0x0000f940


	//   ....[138]....
        /*0794*/ 	.word	0x0000fa80


	//   ....[139]....
        /*0798*/ 	.word	0x0000fb50


	//   ....[140]....
        /*079c*/ 	.word	0x0000fbe0


	//   ....[141]....
        /*07a0*/ 	.word	0x0000fcc0


	//   ....[142]....
        /*07a4*/ 	.word	0x0000fd20


	//   ....[143]....
        /*07a8*/ 	.word	0x0000fdf0


	//   ....[144]....
        /*07ac*/ 	.word	0x0000fe50


	//   ....[145]....
        /*07b0*/ 	.word	0x0000ff30


	//   ....[146]....
        /*07b4*/ 	.word	0x00010020


	//   ....[147]....
        /*07b8*/ 	.word	0x000100c0


	//   ....[148]....
        /*07bc*/ 	.word	0x00010120


	//   ....[149]....
        /*07c0*/ 	.word	0x00010220


	//   ....[150]....
        /*07c4*/ 	.word	0x00010280


	//   ....[151]....
        /*07c8*/ 	.word	0x00010380


	//   ....[152]....
        /*07cc*/ 	.word	0x000103e0


	//   ....[153]....
        /*07d0*/ 	.word	0x000104b0


	//   ....[154]....
        /*07d4*/ 	.word	0x00010600


	//   ....[155]....
        /*07d8*/ 	.word	0x000106b0


	//   ....[156]....
        /*07dc*/ 	.word	0x000107c0


	//   ....[157]....
        /*07e0*/ 	.word	0x000108a0


	//   ....[158]....
        /*07e4*/ 	.word	0x00010900


	//   ....[159]....
        /*07e8*/ 	.word	0x000109f0


	//   ....[160]....
        /*07ec*/ 	.word	0x00010a50


	//   ....[161]....
        /*07f0*/ 	.word	0x00010b30


	//   ....[162]....
        /*07f4*/ 	.word	0x00010bc0


	//   ....[163]....
        /*07f8*/ 	.word	0x00010c60


	//   ....[164]....
        /*07fc*/ 	.word	0x00010de0


	//   ....[165]....
        /*0800*/ 	.word	0x00010e50


	//   ....[166]....
        /*0804*/ 	.word	0x00010ec0


	//   ....[167]....
        /*0808*/ 	.word	0x00010f30


	//   ....[168]....
        /*080c*/ 	.word	0x00010fa0


	//   ....[169]....
        /*0810*/ 	.word	0x00011020


	//   ....[170]....
        /*0814*/ 	.word	0x000110a0


	//   ....[171]....
        /*0818*/ 	.word	0x00011130


	//   ....[172]....
        /*081c*/ 	.word	0x000111a0


	//   ....[173]....
        /*0820*/ 	.word	0x00011210


	//   ....[174]....
        /*0824*/ 	.word	0x00011280


	//   ....[175]....
        /*0828*/ 	.word	0x00011300


	//   ....[176]....
        /*082c*/ 	.word	0x00011370


	//   ....[177]....
        /*0830*/ 	.word	0x00011410


	//   ....[178]....
        /*0834*/ 	.word	0x00011460


	//   ....[179]....
        /*0838*/ 	.word	0x000114f0


	//   ....[180]....
        /*083c*/ 	.word	0x00011620


	//----- nvinfo : EIATTR_REG_RECONFIG
	.align		4
.L_1141:
        /*0840*/ 	.byte	0x01, 0x54
	.zero		2


	//----- nvinfo : EIATTR_SYSCALL_OFFSETS
	.align		4
        /*0844*/ 	.byte	0x04, 0x46
        /*0846*/ 	.short	(.L_1143 - .L_1142)


	//   ....[0]....
.L_1142:
        /*0848*/ 	.word	0x00001900


	//   ....[1]....
        /*084c*/ 	.word	0x0000a6e0


	//   ....[2]....
        /*0850*/ 	.word	0x0000a830


	//   ....[3]....
        /*0854*/ 	.word	0x0000a920


	//   ....[4]....
        /*0858*/ 	.word	0x0000b760


	//----- nvinfo : EIATTR_MBARRIER_INSTR_OFFSETS
	.align		4
.L_1143:
        /*085c*/ 	.byte	0x04, 0x39
        /*085e*/ 	.short	(.L_1145 - .L_1144)


	//   ....[0]....
.L_1144:
        /*0860*/ 	.word	0x00000180
        /*0864*/ 	.word	0x000000ff
        /*0868*/ 	.word	0x0002d800
        /*086c*/ 	.short	0x0100
        /*086e*/ 	.byte	0x08
	.zero		1


	//   ....[1]....
        /*0870*/ 	.word	0x00000190
        /*0874*/ 	.word	0x000000ff
        /*0878*/ 	.word	0x0002d820
        /*087c*/ 	.short	0x0100
        /*087e*/ 	.byte	0x08
	.zero		1


	//   ....[2]....
        /*0880*/ 	.word	0x00000280
        /*0884*/ 	.word	0x000000ff
        /*0888*/ 	.word	0x0002d830
        /*088c*/ 	.short	0x0100
        /*088e*/ 	.byte	0x08
	.zero		1


	//   ....[3]....
        /*0890*/ 	.word	0x00000290
        /*0894*/ 	.word	0x000000ff
        /*0898*/ 	.word	0x0002d840
        /*089c*/ 	.short	0x0100
        /*089e*/ 	.byte	0x08
	.zero		1


	//   ....[4]....
        /*08a0*/ 	.word	0x000002a0
        /*08a4*/ 	.word	0x000000ff
        /*08a8*/ 	.word	0x0002d838
        /*08ac*/ 	.short	0x0100
        /*08ae*/ 	.byte	0x08
	.zero		1


	//   ....[5]....
        /*08b0*/ 	.word	0x000002b0
        /*08b4*/ 	.word	0x000000ff
        /*08b8*/ 	.word	0x0002d848
        /*08bc*/ 	.short	0x0100
        /*08be*/ 	.byte	0x08
	.zero		1


	//   ....[6]....
        /*08c0*/ 	.word	0x000003e0
        /*08c4*/ 	.word	0x000000ff
        /*08c8*/ 	.word	0x0002d850
        /*08cc*/ 	.short	0x0100
        /*08ce*/ 	.byte	0x08
	.zero		1


	//   ....[7]....
        /*08d0*/ 	.word	0x000003f0
        /*08d4*/ 	.word	0x000000ff
        /*08d8*/ 	.word	0x0002d860
        /*08dc*/ 	.short	0x0100
        /*08de*/ 	.byte	0x08
	.zero		1


	//   ....[8]....
        /*08e0*/ 	.word	0x00000400
        /*08e4*/ 	.word	0x000000ff
        /*08e8*/ 	.word	0x0002d858
        /*08ec*/ 	.short	0x0100
        /*08ee*/ 	.byte	0x08
	.zero		1


	//   ....[9]....
        /*08f0*/ 	.word	0x00000410
        /*08f4*/ 	.word	0x000000ff
        /*08f8*/ 	.word	0x0002d868
        /*08fc*/ 	.short	0x0100
        /*08fe*/ 	.byte	0x08
	.zero		1


	//   ....[10]....
        /*0900*/ 	.word	0x00000500
        /*0904*/ 	.word	0x000000ff
        /*0908*/ 	.word	0x0002d870
        /*090c*/ 	.short	0x0100
        /*090e*/ 	.byte	0x06
	.zero		1


	//   ....[11]....
        /*0910*/ 	.word	0x00000510
        /*0914*/ 	.word	0x000000ff
        /*0918*/ 	.word	0x0002d880
        /*091c*/ 	.short	0x0100
        /*091e*/ 	.byte	0x06
	.zero		1


	//   ....[12]....
        /*0920*/ 	.word	0x00000520
        /*0924*/ 	.word	0x000000ff
        /*0928*/ 	.word	0x0002d878
        /*092c*/ 	.short	0x0100
        /*092e*/ 	.byte	0x06
	.zero		1


	//   ....[13]....
        /*0930*/ 	.word	0x00000530
        /*0934*/ 	.word	0x000000ff
        /*0938*/ 	.word	0x0002d888
        /*093c*/ 	.short	0x0100
        /*093e*/ 	.byte	0x06
	.zero		1


	//   ....[14]....
        /*0940*/ 	.word	0x00000660
        /*0944*/ 	.word	0x000000ff
        /*0948*/ 	.word	0x0002d890
        /*094c*/ 	.short	0x0100
        /*094e*/ 	.byte	0x08
	.zero		1


	//   ....[15]....
        /*0950*/ 	.word	0x00000670
        /*0954*/ 	.word	0x000000ff
        /*0958*/ 	.word	0x0002d8a0
        /*095c*/ 	.short	0x0100
        /*095e*/ 	.byte	0x08
	.zero		1


	//   ....[16]....
        /*0960*/ 	.word	0x00000680
        /*0964*/ 	.word	0x000000ff
        /*0968*/ 	.word	0x0002d898
        /*096c*/ 	.short	0x0100
        /*096e*/ 	.byte	0x08
	.zero		1


	//   ....[17]....
        /*0970*/ 	.word	0x00000690
        /*0974*/ 	.word	0x000000ff
        /*0978*/ 	.word	0x0002d8a8
        /*097c*/ 	.short	0x0100
        /*097e*/ 	.byte	0x08
	.zero		1


	//   ....[18]....
        /*0980*/ 	.word	0x000007c0
        /*0984*/ 	.word	0x000000ff
        /*0988*/ 	.word	0x0002d8b0
        /*098c*/ 	.short	0x0100
        /*098e*/ 	.byte	0x08
	.zero		1


	//   ....[19]....
        /*0990*/ 	.word	0x000007d0
        /*0994*/ 	.word	0x000000ff
        /*0998*/ 	.word	0x0002d8c0
        /*099c*/ 	.short	0x0100
        /*099e*/ 	.byte	0x08
	.zero		1


	//   ....[20]....
        /*09a0*/ 	.word	0x000007e0
        /*09a4*/ 	.word	0x000000ff
        /*09a8*/ 	.word	0x0002d8b8
        /*09ac*/ 	.short	0x0100
        /*09ae*/ 	.byte	0x08
	.zero		1


	//   ....[21]....
        /*09b0*/ 	.word	0x000007f0
        /*09b4*/ 	.word	0x000000ff
        /*09b8*/ 	.word	0x0002d8c8
        /*09bc*/ 	.short	0x0100
        /*09be*/ 	.byte	0x08
	.zero		1


	//   ....[22]....
        /*09c0*/ 	.word	0x00001970
        /*09c4*/ 	.word	0x000000ff
        /*09c8*/ 	.word	0x0002d800
        /*09cc*/ 	.short	0x010a
        /*09ce*/ 	.byte	0x28
	.zero		1


	//   ....[23]....
        /*09d0*/ 	.word	0x000019e0
        /*09d4*/ 	.word	0x00000005
        /*09d8*/ 	.word	0x0002d830
        /*09dc*/ 	.short	0x010a
        /*09de*/ 	.byte	0x3f
	.zero		1


	//   ....[24]....
        /*09e0*/ 	.word	0x00001a30
        /*09e4*/ 	.word	0x00000005
        /*09e8*/ 	.word	0x0002d830
        /*09ec*/ 	.short	0x010a
        /*09ee*/ 	.byte	0x3f
	.zero		1


	//   ....[25]....
        /*09f0*/ 	.word	0x00002820
        /*09f4*/ 	.word	0x000000ff
        /*09f8*/ 	.word	0x00000000
        /*09fc*/ 	.short	0x0101
        /*09fe*/ 	.byte	0x06
	.zero		1


	//   ....[26]....
        /*0a00*/ 	.word	0x00003de0
        /*0a04*/ 	.word	0x000000ff
        /*0a08*/ 	.word	0x0002d830
        /*0a0c*/ 	.short	0x010a
        /*0a0e*/ 	.byte	0x07
	.zero		1


	//   ....[27]....
        /*0a10*/ 	.word	0x00003e20
        /*0a14*/ 	.word	0x000000ff
        /*0a18*/ 	.word	0x0002d830
        /*0a1c*/ 	.short	0x010a
        /*0a1e*/ 	.byte	0x07
	.zero		1


	//   ....[28]....
        /*0a20*/ 	.word	0x00004100
        /*0a24*/ 	.word	0x000000ff
        /*0a28*/ 	.word	0x0002d850
        /*0a2c*/ 	.short	0x010a
        /*0a2e*/ 	.byte	0x07
	.zero		1


	//   ....[29]....
        /*0a30*/ 	.word	0x00004140
        /*0a34*/ 	.word	0x000000ff
        /*0a38*/ 	.word	0x0002d850
        /*0a3c*/ 	.short	0x010a
        /*0a3e*/ 	.byte	0x07
	.zero		1


	//   ....[30]....
        /*0a40*/ 	.word	0x00004640
        /*0a44*/ 	.word	0x000000ff
        /*0a48*/ 	.word	0x00000000
        /*0a4c*/ 	.short	0x0101
        /*0a4e*/ 	.byte	0x07
	.zero		1


	//   ....[31]....
        /*0a50*/ 	.word	0x00005850
        /*0a54*/ 	.word	0x000000ff
        /*0a58*/ 	.word	0x00000000
        /*0a5c*/ 	.short	0x0101
        /*0a5e*/ 	.byte	0x06
	.zero		1


	//   ....[32]....
        /*0a60*/ 	.word	0x00005e20
        /*0a64*/ 	.word	0x000000ff
        /*0a68*/ 	.word	0x0002d850
        /*0a6c*/ 	.short	0x010a
        /*0a6e*/ 	.byte	0x04
	.zero		1


	//   ....[33]....
        /*0a70*/ 	.word	0x00005e60
        /*0a74*/ 	.word	0x000000ff
        /*0a78*/ 	.word	0x0002d850
        /*0a7c*/ 	.short	0x010a
        /*0a7e*/ 	.byte	0x04
	.zero		1


	//   ....[34]....
        /*0a80*/ 	.word	0x000064e0
        /*0a84*/ 	.word	0x000000ff
        /*0a88*/ 	.word	0x00000000
        /*0a8c*/ 	.short	0x0101
        /*0a8e*/ 	.byte	0x04
	.zero		1


	//   ....[35]....
        /*0a90*/ 	.word	0x000078c0
        /*0a94*/ 	.word	0x000000ff
        /*0a98*/ 	.word	0x00000000
        /*0a9c*/ 	.short	0x0101
        /*0a9e*/ 	.byte	0x04
	.zero		1


	//   ....[36]....
        /*0aa0*/ 	.word	0x00007de0
        /*0aa4*/ 	.word	0x000000ff
        /*0aa8*/ 	.word	0x00000000
        /*0aac*/ 	.short	0x0101
        /*0aae*/ 	.byte	0x04
	.zero		1


	//   ....[37]....
        /*0ab0*/ 	.word	0x0000aee0
        /*0ab4*/ 	.word	0x00000002
        /*0ab8*/ 	.word	0x0002d840
        /*0abc*/ 	.short	0x010a
        /*0abe*/ 	.byte	0x3f
	.zero		1


	//   ....[38]....
        /*0ac0*/ 	.word	0x0000b460
        /*0ac4*/ 	.word	0x00000002
        /*0ac8*/ 	.word	0x0002d830
        /*0acc*/ 	.short	0x0107
        /*0ace*/ 	.byte	0x3f
	.zero		1


	//   ....[39]....
        /*0ad0*/ 	.word	0x0000b530
        /*0ad4*/ 	.word	0x00000002
        /*0ad8*/ 	.word	0x0002d830
        /*0adc*/ 	.short	0x0101
        /*0ade*/ 	.byte	0x3f
	.zero		1


	//   ....[40]....
        /*0ae0*/ 	.word	0x0000c0c0
        /*0ae4*/ 	.word	0x00000011
        /*0ae8*/ 	.word	0x0002d800
        /*0aec*/ 	.short	0x0107
        /*0aee*/ 	.byte	0x3f
	.zero		1


	//   ....[41]....
        /*0af0*/ 	.word	0x0000c1b0
        /*0af4*/ 	.word	0x00000011
        /*0af8*/ 	.word	0x0002d800
        /*0afc*/ 	.short	0x0101
        /*0afe*/ 	.byte	0x3f
	.zero		1


	//   ....[42]....
        /*0b00*/ 	.word	0x0000c1d0
        /*0b04*/ 	.word	0x00000011
        /*0b08*/ 	.word	0x0002d820
        /*0b0c*/ 	.short	0x010a
        /*0b0e*/ 	.byte	0x3f
	.zero		1


	//   ....[43]....
        /*0b10*/ 	.word	0x0000c5f0
        /*0b14*/ 	.word	0x00000005
        /*0b18*/ 	.word	0x0002d840
        /*0b1c*/ 	.short	0x010a
        /*0b1e*/ 	.byte	0x3f
	.zero		1


	//   ....[44]....
        /*0b20*/ 	.word	0x0000ca50
        /*0b24*/ 	.word	0x00000005
        /*0b28*/ 	.word	0x0002d830
        /*0b2c*/ 	.short	0x0107
        /*0b2e*/ 	.byte	0x3f
	.zero		1


	//   ....[45]....
        /*0b30*/ 	.word	0x0000cb10
        /*0b34*/ 	.word	0x00000005
        /*0b38*/ 	.word	0x0002d830
        /*0b3c*/ 	.short	0x0101
        /*0b3e*/ 	.byte	0x3f
	.zero		1


	//   ....[46]....
        /*0b40*/ 	.word	0x0000cb70
        /*0b44*/ 	.word	0x00000005
        /*0b48*/ 	.word	0x0002d860
        /*0b4c*/ 	.short	0x010a
        /*0b4e*/ 	.byte	0x3f
	.zero		1


	//   ....[47]....
        /*0b50*/ 	.word	0x0000d060
        /*0b54*/ 	.word	0x00000005
        /*0b58*/ 	.word	0x0002d850
        /*0b5c*/ 	.short	0x0107
        /*0b5e*/ 	.byte	0x3f
	.zero		1


	//   ....[48]....
        /*0b60*/ 	.word	0x0000d150
        /*0b64*/ 	.word	0x00000005
        /*0b68*/ 	.word	0x0002d850
        /*0b6c*/ 	.short	0x0101
        /*0b6e*/ 	.byte	0x3f
	.zero		1


	//   ....[49]....
        /*0b70*/ 	.word	0x0000d370
        /*0b74*/ 	.word	0x00000000
        /*0b78*/ 	.word	0x0002d860
        /*0b7c*/ 	.short	0x010a
        /*0b7e*/ 	.byte	0x3f
	.zero		1


	//   ....[50]....
        /*0b80*/ 	.word	0x0000d7f0
        /*0b84*/ 	.word	0x00000000
        /*0b88*/ 	.word	0x0002d850
        /*0b8c*/ 	.short	0x0107
        /*0b8e*/ 	.byte	0x3f
	.zero		1


	//   ....[51]....
        /*0b90*/ 	.word	0x0000d8c0
        /*0b94*/ 	.word	0x00000000
        /*0b98*/ 	.word	0x0002d850
        /*0b9c*/ 	.short	0x0101
        /*0b9e*/ 	.byte	0x3f
	.zero		1


	//   ....[52]....
        /*0ba0*/ 	.word	0x0000e5f0
        /*0ba4*/ 	.word	0x00000005
        /*0ba8*/ 	.word	0x0002d820
        /*0bac*/ 	.short	0x010a
        /*0bae*/ 	.byte	0x3f
	.zero		1


	//   ....[53]....
        /*0bb0*/ 	.word	0x0000e770
        /*0bb4*/ 	.word	0x00000003
        /*0bb8*/ 	.word	0x0002d840
        /*0bbc*/ 	.short	0x010a
        /*0bbe*/ 	.byte	0x3f
	.zero		1


	//   ....[54]....
        /*0bc0*/ 	.word	0x0000e810
        /*0bc4*/ 	.word	0x00000005
        /*0bc8*/ 	.word	0x0002d840
        /*0bcc*/ 	.short	0x010a
        /*0bce*/ 	.byte	0x3f
	.zero		1


	//   ....[55]....
        /*0bd0*/ 	.word	0x0000e850
        /*0bd4*/ 	.word	0x00000003
        /*0bd8*/ 	.word	0x0002d860
        /*0bdc*/ 	.short	0x010a
        /*0bde*/ 	.byte	0x3f
	.zero		1


	//   ....[56]....
        /*0be0*/ 	.word	0x0000e890
        /*0be4*/ 	.word	0x00000005
        /*0be8*/ 	.word	0x0002d860
        /*0bec*/ 	.short	0x010a
        /*0bee*/ 	.byte	0x3f
	.zero		1


	//   ....[57]....
        /*0bf0*/ 	.word	0x0000e900
        /*0bf4*/ 	.word	0x00000003
        /*0bf8*/ 	.word	0x0002d800
        /*0bfc*/ 	.short	0x010a
        /*0bfe*/ 	.byte	0x3f
	.zero		1


	//   ....[58]....
        /*0c00*/ 	.word	0x0000e950
        /*0c04*/ 	.word	0x00000005
        /*0c08*/ 	.word	0x0002d830
        /*0c0c*/ 	.short	0x010a
        /*0c0e*/ 	.byte	0x3f
	.zero		1


	//   ....[59]....
        /*0c10*/ 	.word	0x0000e9b0
        /*0c14*/ 	.word	0x00000003
        /*0c18*/ 	.word	0x0002d830
        /*0c1c*/ 	.short	0x010a
        /*0c1e*/ 	.byte	0x3f
	.zero		1


	//   ....[60]....
        /*0c20*/ 	.word	0x0000ea10
        /*0c24*/ 	.word	0x00000003
        /*0c28*/ 	.word	0x0002d850
        /*0c2c*/ 	.short	0x010a
        /*0c2e*/ 	.byte	0x3f
	.zero		1


	//   ....[61]....
        /*0c30*/ 	.word	0x0000ea70
        /*0c34*/ 	.word	0x00000006
        /*0c38*/ 	.word	0x0002d850
        /*0c3c*/ 	.short	0x010a
        /*0c3e*/ 	.byte	0x3f
	.zero		1


	//   ....[62]....
        /*0c40*/ 	.word	0x0000eb90
        /*0c44*/ 	.word	0x00000002
        /*0c48*/ 	.word	0x0002d840
        /*0c4c*/ 	.short	0x010a
        /*0c4e*/ 	.byte	0x3f
	.zero		1


	//   ....[63]....
        /*0c50*/ 	.word	0x0000f980
        /*0c54*/ 	.word	0x00000011
        /*0c58*/ 	.word	0x0002d820
        /*0c5c*/ 	.short	0x010a
        /*0c5e*/ 	.byte	0x3f
	.zero		1


	//   ....[64]....
        /*0c60*/ 	.word	0x0000f9d0
        /*0c64*/ 	.word	0x00000005
        /*0c68*/ 	.word	0x0002d840
        /*0c6c*/ 	.short	0x010a
        /*0c6e*/ 	.byte	0x3f
	.zero		1


	//   ....[65]....
        /*0c70*/ 	.word	0x0000ff70
        /*0c74*/ 	.word	0x00000005
        /*0c78*/ 	.word	0x0002d860
        /*0c7c*/ 	.short	0x010a
        /*0c7e*/ 	.byte	0x3f
	.zero		1


	//   ....[66]....
        /*0c80*/ 	.word	0x00010550
        /*0c84*/ 	.word	0x00000000
        /*0c88*/ 	.word	0x0002d860
        /*0c8c*/ 	.short	0x010a
        /*0c8e*/ 	.byte	0x3f
	.zero		1


	//   ....[67]....
        /*0c90*/ 	.word	0x00011540
        /*0c94*/ 	.word	0x00000005
        /*0c98*/ 	.word	0x0002d820
        /*0c9c*/ 	.short	0x010a
        /*0c9e*/ 	.byte	0x3f
	.zero		1


	//   ....[68]....
        /*0ca0*/ 	.word	0x000116e0
        /*0ca4*/ 	.word	0x00000003
        /*0ca8*/ 	.word	0x0002d840
        /*0cac*/ 	.short	0x010a
        /*0cae*/ 	.byte	0x3f
	.zero		1


	//   ....[69]....
        /*0cb0*/ 	.word	0x00011730
        /*0cb4*/ 	.word	0x00000005
        /*0cb8*/ 	.word	0x0002d840
        /*0cbc*/ 	.short	0x010a
        /*0cbe*/ 	.byte	0x3f
	.zero		1


	//   ....[70]....
        /*0cc0*/ 	.word	0x00011780
        /*0cc4*/ 	.word	0x00000003
        /*0cc8*/ 	.word	0x0002d860
        /*0ccc*/ 	.short	0x010a
        /*0cce*/ 	.byte	0x3f
	.zero		1


	//----- nvinfo : EIATTR_NUM_MBARRIERS
	.align		4
.L_1145:
        /*0cd0*/ 	.byte	0x03, 0x38
        /*0cd2*/ 	.short	0x0016


	//----- nvinfo : EIATTR_EXIT_INSTR_OFFSETS
	.align		4
        /*0cd4*/ 	.byte	0x04, 0x1c
        /*0cd6*/ 	.short	(.L_1147 - .L_1146)


	//   ....[0]....
.L_1146:
        /*0cd8*/ 	.word	0x000009a0


	//   ....[1]....
        /*0cdc*/ 	.word	0x00008fb0


	//   ....[2]....
        /*0ce0*/ 	.word	0x0000e8e0


	//----- nvinfo : EIATTR_MAX_THREADS
	.align		4
.L_1147:
        /*0ce4*/ 	.byte	0x04, 0x05
        /*0ce6*/ 	.short	(.L_1149 - .L_1148)
.L_1148:
        /*0ce8*/ 	.word	0x00000200
        /*0cec*/ 	.word	0x00000001
        /*0cf0*/ 	.word	0x00000001


	//----- nvinfo : EIATTR_CRS_STACK_SIZE
	.align		4
.L_1149:
        /*0cf4*/ 	.byte	0x04, 0x1e
        /*0cf6*/ 	.short	(.L_1151 - .L_1150)
.L_1150:
        /*0cf8*/ 	.word	0x00000000


	//----- nvinfo : EIATTR_CBANK_PARAM_SIZE
	.align		4
.L_1151:
        /*0cfc*/ 	.byte	0x03, 0x19
        /*0cfe*/ 	.short	0x0af0


	//----- nvinfo : EIATTR_PARAM_CBANK
	.align		4
        /*0d00*/ 	.byte	0x04, 0x0a
        /*0d02*/ 	.short	(.L_1153 - .L_1152)
	.align		4
.L_1152:
        /*0d04*/ 	.word	index@(.nv.constant0._ZN7cutlass13device_kernelIN5flash11enable_sm90INS1_16FlashAttnFwdSm90INS1_25CollectiveMainloopFwdSm90ILi2EN4cute5tupleIJNS5_1CILi1EEES8_S8_EEENS6_IJNS7_ILi192EEENS7_ILi128EEENS7_ILi96EEEEEELi96ENS_10bfloat16_tEfNS_4arch4Sm90ELb0ELb0ELb0ELb1ELb1ELb0ELb0ELb0ELb1ELb1ELb1ELb0EEENS1_21CollectiveEpilogueFwdINS6_IJSA_SC_SB_EEES9_SE_SG_Li384ELb1ELb1ELb1ELb0EEENS1_36VarlenDynamicPersistentTileSchedulerILi192ELi128ELi384ELi128ELb1ELb1ELb1ELb0ELb1ELb1EEEEEEEEEvNT_6ParamsE)
        /*0d08*/ 	.short	0x0210
        /*0d0a*/ 	.short	0x0af0


	//----- nvinfo : EIATTR_SW_WAR
	.align		4
.L_1153:
        /*0d0c*/ 	.byte	0x04, 0x36
        /*0d0e*/ 	.short	(.L_1155 - .L_1154)
.L_1154:
        /*0d10*/ 	.word	0x00000008
.L_1155:


//--------------------- .nv.info._ZN7cutlass13device_kernelIN5flash11enable_sm90INS1_16FlashAttnFwdSm90INS1_25CollectiveMainloopFwdSm90ILi2EN4cute5tupleIJNS5_1CILi1EEES8_S8_EEENS6_IJNS7_ILi192EEENS7_ILi128EEENS7_ILi96EEEEEELi96ENS_10bfloat16_tEfNS_4arch4Sm90ELb0ELb0ELb0ELb1ELb1ELb1ELb0ELb0ELb1ELb1ELb1ELb0EEENS1_21CollectiveEpilogueFwdINS6_IJSA_SC_SB_EEES9_SE_SG_Li384ELb1ELb1ELb1ELb0EEENS1_36VarlenDynamicPersistentTileSchedulerILi192ELi128ELi384ELi128ELb1ELb1ELb1ELb0ELb1ELb1EEEEEEEEEvNT_6ParamsE --------------------------
	.section	.nv.info._ZN7cutlass13device_kernelIN5flash11enable_sm90INS1_16FlashAttnFwdSm90INS1_25CollectiveMainloopFwdSm90ILi2EN4cute5tupleIJNS5_1CILi1EEES8_S8_EEENS6_IJNS7_ILi192EEENS7_ILi128EEENS7_ILi96EEEEEELi96ENS_10bfloat16_tEfNS_4arch4Sm90ELb0ELb0ELb0ELb1ELb1ELb1ELb0ELb0ELb1ELb1ELb1ELb0EEENS1_21CollectiveEpilogueFwdINS6_IJSA_SC_SB_EEES9_SE_SG_Li384ELb1ELb1ELb1ELb0EEENS1_36VarlenDynamicPersistentTileSchedulerILi192ELi128ELi384ELi128ELb1ELb1ELb1ELb0ELb1ELb1EEEEEEEEEvNT_6ParamsE,"",@"SHT_CUDA_INFO"
	.sectionflags	@""
	.align	4


	//----- nvinfo : EIATTR_CUDA_API_VERSION
	.align		4
        /*0000*/ 	.byte	0x04, 0x37
        /*0002*/ 	.short	(.L_1157 - .L_1156)
.L_1156:
        /*0004*/ 	.word	0x00000082


	//----- nvinfo : EIATTR_KPARAM_INFO
	.align		4
.L_1157:
        /*0008*/ 	.byte	0x04, 0x17
        /*000a*/ 	.short	(.L_1159 - .L_1158)
.L_1158:
        /*000c*/ 	.word	0x00000000
        /*0010*/ 	.short	0x0000
        /*0012*/ 	.short	0x0070
        /*0014*/ 	.byte	0x00, 0xf0, 0x01, 0x2a


	//----- nvinfo : EIATTR_SPARSE_MMA_MASK
	.align		4
.L_1159:
        /*0018*/ 	.byte	0x03, 0x50
        /*001a*/ 	.short	0x0000


	//----- nvinfo : EIATTR_MAXREG_COUNT
	.align		4
        /*001c*/ 	.byte	0x03, 0x1b
        /*001e*/ 	.short	0x0080


	//----- nvinfo : EIATTR_NUM_BARRIERS
	.align		4
        /*0020*/ 	.byte	0x02, 0x4c
        /*0022*/ 	.byte	0x10
	.zero		1


	//----- nvinfo : EIATTR_EXTERNS
	.align		4
        /*0024*/ 	.byte	0x04, 0x0f
        /*0026*/ 	.short	(.L_1161 - .L_1160)


	//   ....[0]....
	.align		4
.L_1160:
        /*0028*/ 	.word	index@(__assertfail)


	//----- nvinfo : EIATTR_ANNOTATIONS
	.align		4
.L_1161:
        /*002c*/ 	.byte	0x04, 0x55
        /*002e*/ 	.short	(.L_1163 - .L_1162)


	//   ....[0]....
.L_1162:
        /* <DEDUP_REMOVED lines=115> */


	//----- nvinfo : EIATTR_MERCURY_ISA_VERSION
	.align		4
.L_1163:
        /*0748*/ 	.byte	0x03, 0x5f
        /*074a*/ 	.short	0x0101


	//----- nvinfo : EIATTR_UNUSED_LOAD_BYTE_OFFSET
	.align		4
        /*074c*/ 	.byte	0x04, 0x44
        /*074e*/ 	.short	(.L_1165 - .L_1164)


	//   ....[0]....
.L_1164:
        /*0750*/ 	.word	0x00000a90
        /*0754*/ 	.word	0x0000fff0


	//   ....[1]....
        /*0758*/ 	.word	0x00011080
        /*075c*/ 	.word	0x0000fff0


	//----- nvinfo : EIATTR_INT_WARP_WIDE_INSTR_OFFSETS
	.align		4
.L_1165:
        /*0760*/ 	.byte	0x04, 0x31
        /*0762*/ 	.short	(.L_1167 - .L_1166)


	//   ....[0]....
.L_1166:
        /*0764*/ 	.word	0x00000130


	//   ....[1]....
        /*0768*/ 	.word	0x00000170


	//   ....[2]....
        /*076c*/ 	.word	0x000001e0


	//   ....[3]....
        /*0770*/ 	.word	0x00016a30


	//   ....[4]....
        /*0774*/ 	.word	0x00016ac0


	//   ....[5]....
        /*0778*/ 	.word	0x00019730


	//   ....[6]....
        /*077c*/ 	.word	0x000197c0


	//----- nvinfo : EIATTR_COOP_GROUP_MASK_REGIDS
	.align		4
.L_1167:
        /*0780*/ 	.byte	0x04, 0x29
        /*0782*/ 	.short	(.L_1169 - .L_1168)


	//   ....[0]....
.L_1168:
        /*0784*/ 	.word	0xffffffff


	//   ....[1]....
        /*0788*/ 	.word	0xffffffff


	//   ....[2]....
        /*078c*/ 	.word	0xffffffff


	//   ....[3]....
        /*0790*/ 	.word	0xffffffff


	//   ....[4]....
        /*0794*/ 	.word	0xffffffff


	//   ....[5]....
        /*0798*/ 	.word	0xffffffff


	//   ....[6]....
        /*079c*/ 	.word	0xffffffff


	//   ....[7]....
        /*07a0*/ 	.word	0xffffffff


	//   ....[8]....
        /*07a4*/ 	.word	0xffffffff


	//   ....[9]....
        /*07a8*/ 	.word	0xffffffff


	//   ....[10]....
        /*07ac*/ 	.word	0xffffffff


	//   ....[11]....
        /*07b0*/ 	.word	0xffffffff


	//   ....[12]....
        /*07b4*/ 	.word	0xffffffff


	//   ....[13]....
        /*07b8*/ 	.word	0xffffffff


	//   ....[14]....
        /*07bc*/ 	.word	0xffffffff


	//   ....[15]....
        /*07c0*/ 	.word	0xffffffff


	//   ....[16]....
        /*07c4*/ 	.word	0xffffffff


	//   ....[17]....
        /*07c8*/ 	.word	0xffffffff


	//   ....[18]....
        /*07cc*/ 	.word	0xffffffff


	//   ....[19]....
        /*07d0*/ 	.word	0xffffffff


	//   ....[20]....
        /*07d4*/ 	.word	0xffffffff


	//   ....[21]....
        /*07d8*/ 	.word	0xffffffff


	//   ....[22]....
        /*07dc*/ 	.word	0xffffffff


	//   ....[23]....
        /*07e0*/ 	.word	0xffffffff


	//   ....[24]....
        /*07e4*/ 	.word	0xffffffff


	//   ....[25]....
        /*07e8*/ 	.word	0xffffffff


	//   ....[26]....
        /*07ec*/ 	.word	0xffffffff


	//   ....[27]....
        /*07f0*/ 	.word	0xffffffff


	//   ....[28]....
        /*07f4*/ 	.word	0xffffffff


	//   ....[29]....
        /*07f8*/ 	.word	0xffffffff


	//   ....[30]....
        /*07fc*/ 	.word	0xffffffff


	//   ....[31]....
        /*0800*/ 	.word	0xffffffff


	//   ....[32]....
        /*0804*/ 	.word	0xffffffff


	//   ....[33]....
        /*0808*/ 	.word	0xffffffff


	//   ....[34]....
        /*080c*/ 	.word	0xffffffff


	//   ....[35]....
        /*0810*/ 	.word	0xffffffff


	//   ....[36]....
        /*0814*/ 	.word	0xffffffff


	//   ....[37]....
        /*0818*/ 	.word	0xffffffff


	//   ....[38]....
        /*081c*/ 	.word	0xffffffff


	//   ....[39]....
        /*0820*/ 	.word	0xffffffff


	//   ....[40]....
        /*0824*/ 	.word	0xffffffff


	//   ....[41]....
        /*0828*/ 	.word	0xffffffff


	//   ....[42]....
        /*082c*/ 	.word	0xffffffff


	//   ....[43]....
        /*0830*/ 	.word	0xffffffff


	//   ....[44]....
        /*0834*/ 	.word	0xffffffff


	//   ....[45]....
        /*0838*/ 	.word	0xffffffff


	//   ....[46]....
        /*083c*/ 	.word	0xffffffff


	//   ....[47]....
        /*0840*/ 	.word	0xffffffff


	//   ....[48]....
        /*0844*/ 	.word	0xffffffff


	//   ....[49]....
        /*0848*/ 	.word	0xffffffff


	//   ....[50]....
        /*084c*/ 	.word	0xffffffff


	//   ....[51]....
        /*0850*/ 	.word	0xffffffff


	//   ....[52]....
        /*0854*/ 	.word	0xffffffff


	//   ....[53]....
        /*0858*/ 	.word	0xffffffff


	//   ....[54]....
        /*085c*/ 	.word	0xffffffff


	//   ....[55]....
        /*0860*/ 	.word	0xffffffff


	//   ....[56]....
        /*0864*/ 	.word	0xffffffff


	//   ....[57]....
        /*0868*/ 	.word	0xffffffff


	//   ....[58]....
        /*086c*/ 	.word	0xffffffff


	//   ....[59]....
        /*0870*/ 	.word	0xffffffff


	//   ....[60]....
        /*0874*/ 	.word	0xffffffff


	//   ....[61]....
        /*0878*/ 	.word	0xffffffff


	//   ....[62]....
        /*087c*/ 	.word	0xffffffff


	//   ....[63]....
        /*0880*/ 	.word	0xffffffff


	//   ....[64]....
        /*0884*/ 	.word	0xffffffff


	//   ....[65]....
        /*0888*/ 	.word	0xffffffff


	//   ....[66]....
        /*088c*/ 	.word	0xffffffff


	//   ....[67]....
        /*0890*/ 	.word	0xffffffff


	//   ....[68]....
        /*0894*/ 	.word	0xffffffff


	//   ....[69]....
        /*0898*/ 	.word	0xffffffff


	//   ....[70]....
        /*089c*/ 	.word	0xffffffff


	//   ....[71]....
        /*08a0*/ 	.word	0xffffffff


	//   ....[72]....
        /*08a4*/ 	.word	0xffffffff


	//   ....[73]....
        /*08a8*/ 	.word	0xffffffff


	//   ....[74]....
        /*08ac*/ 	.word	0xffffffff


	//   ....[75]....
        /*08b0*/ 	.word	0xffffffff


	//   ....[76]....
        /*08b4*/ 	.word	0xffffffff


	//   ....[77]....
        /*08b8*/ 	.word	0xffffffff


	//   ....[78]....
        /*08bc*/ 	.word	0xffffffff


	//   ....[79]....
        /*08c0*/ 	.word	0xffffffff


	//   ....[80]....
        /*08c4*/ 	.word	0xffffffff


	//   ....[81]....
        /*08c8*/ 	.word	0xffffffff


	//   ....[82]....
        /*08cc*/ 	.word	0xffffffff


	//   ....[83]....
        /*08d0*/ 	.word	0xffffffff


	//   ....[84]....
        /*08d4*/ 	.word	0xffffffff


	//   ....[85]....
        /*08d8*/ 	.word	0xffffffff


	//   ....[86]....
        /*08dc*/ 	.word	0xffffffff


	//   ....[87]....
        /*08e0*/ 	.word	0xffffffff


	//   ....[88]....
        /*08e4*/ 	.word	0xffffffff


	//   ....[89]....
        /*08e8*/ 	.word	0xffffffff


	//   ....[90]....
        /*08ec*/ 	.word	0xffffffff


	//   ....[91]....
        /*08f0*/ 	.word	0xffffffff


	//   ....[92]....
        /*08f4*/ 	.word	0xffffffff


	//   ....[93]....
        /*08f8*/ 	.word	0xffffffff


	//   ....[94]....
        /*08fc*/ 	.word	0xffffffff


	//   ....[95]....
        /*0900*/ 	.word	0xffffffff


	//   ....[96]....
        /*0904*/ 	.word	0xffffffff


	//   ....[97]....
        /*0908*/ 	.word	0xffffffff


	//   ....[98]....
        /*090c*/ 	.word	0xffffffff


	//   ....[99]....
        /*0910*/ 	.word	0xffffffff


	//   ....[100]....
        /*0914*/ 	.word	0xffffffff


	//   ....[101]....
        /*0918*/ 	.word	0xffffffff


	//   ....[102]....
        /*091c*/ 	.word	0xffffffff


	//   ....[103]....
        /*0920*/ 	.word	0xffffffff


	//   ....[104]....
        /*0924*/ 	.word	0xffffffff


	//   ....[105]....
        /*0928*/ 	.word	0xffffffff


	//   ....[106]....
        /*092c*/ 	.word	0xffffffff


	//   ....[107]....
        /*0930*/ 	.word	0xffffffff


	//   ....[108]....
        /*0934*/ 	.word	0xffffffff


	//   ....[109]....
        /*0938*/ 	.word	0xffffffff


	//   ....[110]....
        /*093c*/ 	.word	0xffffffff


	//   ....[111]....
        /*0940*/ 	.word	0xffffffff


	//   ....[112]....
        /*0944*/ 	.word	0xffffffff


	//   ....[113]....
        /*0948*/ 	.word	0xffffffff


	//   ....[114]....
        /*094c*/ 	.word	0xffffffff


	//   ....[115]....
        /*0950*/ 	.word	0xffffffff


	//   ....[116]....
        /*0954*/ 	.word	0xffffffff


	//   ....[117]....
        /*0958*/ 	.word	0xffffffff


	//   ....[118]....
        /*095c*/ 	.word	0xffffffff


	//   ....[119]....
        /*0960*/ 	.word	0xffffffff


	//   ....[120]....
        /*0964*/ 	.word	0xffffffff


	//   ....[121]....
        /*0968*/ 	.word	0xffffffff


	//   ....[122]....
        /*096c*/ 	.word	0xffffffff


	//   ....[123]....
        /*0970*/ 	.word	0xffffffff


	//   ....[124]....
        /*0974*/ 	.word	0xffffffff


	//   ....[125]....
        /*0978*/ 	.word	0xffffffff


	//   ....[126]....
        /*097c*/ 	.word	0xffffffff


	//   ....[127]....
        /*0980*/ 	.word	0xffffffff


	//   ....[128]....
        /*0984*/ 	.word	0xffffffff


	//   ....[129]....
        /*0988*/ 	.word	0xffffffff


	//   ....[130]....
        /*098c*/ 	.word	0xffffffff


	//   ....[131]....
        /*0990*/ 	.word	0xffffffff


	//   ....[132]....
        /*0994*/ 	.word	0xffffffff


	//   ....[133]....
        /*0998*/ 	.word	0xffffffff


	//   ....[134]....
        /*099c*/ 	.word	0xffffffff


	//   ....[135]....
        /*09a0*/ 	.word	0x0500000f


	//   ....[136]....
        /*09a4*/ 	.word	0x0500000f


	//   ....[137]....
        /*09a8*/ 	.word	0x0500000f


	//   ....[138]....
        /*09ac*/ 	.word	0x0500000f


	//   ....[139]....
        /*09b0*/ 	.word	0x0500000f


	//   ....[140]....
        /*09b4*/ 	.word	0x0500000f


	//   ....[141]....
        /*09b8*/ 	.word	0x0500000f


	//   ....[142]....
        /*09bc*/ 	.word	0x0500000f


	//   ....[143]....
        /*09c0*/ 	.word	0x0500000f


	//   ....[144]....
        /*09c4*/ 	.word	0x0500000f


	//   ....[145]....
        /*09c8*/ 	.word	0x0500000f


	//   ....[146]....
        /*09cc*/ 	.word	0x0500000f


	//   ....[147]....
        /*09d0*/ 	.word	0x0500000f


	//   ....[148]....
        /*09d4*/ 	.word	0x0500000f


	//   ....[149]....
        /*09d8*/ 	.word	0x0500000f


	//   ....[150]....
        /*09dc*/ 	.word	0x0500000f


	//   ....[151]....
        /*09e0*/ 	.word	0x0500000f


	//   ....[152]....
        /*09e4*/ 	.word	0x0500000f


	//   ....[153]....
        /*09e8*/ 	.word	0x0500000f


	//   ....[154]....
        /*09ec*/ 	.word	0x0500000f


	//   ....[155]....
        /*09f0*/ 	.word	0x0500000f


	//   ....[156]....
        /*09f4*/ 	.word	0x0500000f


	//   ....[157]....
        /*09f8*/ 	.word	0x0500000f


	//   ....[158]....
        /*09fc*/ 	.word	0x0500000f


	//   ....[159]....
        /*0a00*/ 	.word	0x0500000f


	//   ....[160]....
        /*0a04*/ 	.word	0x0500000f


	//   ....[161]....
        /*0a08*/ 	.word	0x0500000f


	//   ....[162]....
        /*0a0c*/ 	.word	0x0500000f


	//   ....[163]....
        /*0a10*/ 	.word	0x0500000f


	//   ....[164]....
        /*0a14*/ 	.word	0x0500000f


	//   ....[165]....
        /*0a18*/ 	.word	0x0500000f


	//   ....[166]....
        /*0a1c*/ 	.word	0x0500000f


	//   ....[167]....
        /*0a20*/ 	.word	0x0500000f


	//   ....[168]....
        /*0a24*/ 	.word	0x0500000f


	//   ....[169]....
        /*0a28*/ 	.word	0x0500000f


	//   ....[170]....
        /*0a2c*/ 	.word	0x0500000f


	//   ....[171]....
        /*0a30*/ 	.word	0x0500000f


	//   ....[172]....
        /*0a34*/ 	.word	0x0500000f


	//   ....[173]....
        /*0a38*/ 	.word	0x0500000f


	//   ....[174]....
        /*0a3c*/ 	.word	0x0500000f


	//   ....[175]....
        /*0a40*/ 	.word	0x0500000f


	//   ....[176]....
        /*0a44*/ 	.word	0x0500000f


	//   ....[177]....
        /*0a48*/ 	.word	0x0500000f


	//   ....[178]....
        /*0a4c*/ 	.word	0x0500000f


	//   ....[179]....
        /*0a50*/ 	.word	0x0500000f


	//   ....[180]....
        /*0a54*/ 	.word	0x0500000f


	//   ....[181]....
        /*0a58*/ 	.word	0x0500000f


	//   ....[182]....
        /*0a5c*/ 	.word	0x0500000f


	//   ....[183]....
        /*0a60*/ 	.word	0x0500000f


	//   ....[184]....
        /*0a64*/ 	.word	0x0500000f


	//   ....[185]....
        /*0a68*/ 	.word	0x0500000f


	//   ....[186]....
        /*0a6c*/ 	.word	0x0500000f


	//   ....[187]....
        /*0a70*/ 	.word	0x0500000f


	//   ....[188]....
        /*0a74*/ 	.word	0x0500000f


	//   ....[189]....
        /*0a78*/ 	.word	0x0500000f


	//   ....[190]....
        /*0a7c*/ 	.word	0x0500000f


	//   ....[191]....
        /*0a80*/ 	.word	0x0500000f


	//   ....[192]....
        /*0a84*/ 	.word	0x0500000f


	//   ....[193]....
        /*0a88*/ 	.word	0x0500000f


	//   ....[194]....
        /*0a8c*/ 	.word	0x0500000f


	//   ....[195]....
        /*0a90*/ 	.word	0x0500000f


	//   ....[196]....
        /*0a94*/ 	.word	0x0500000f


	//   ....[197]....
        /*0a98*/ 	.word	0x0500000f


	//   ....[198]....
        /*0a9c*/ 	.word	0x0500000f


	//   ....[199]....
        /*0aa0*/ 	.word	0x0500000f


	//   ....[200]....
        /*0aa4*/ 	.word	0x0500000f


	//   ....[201]....
        /*0aa8*/ 	.word	0x0500000f


	//   ....[202]....
        /*0aac*/ 	.word	0x0500000f


	//   ....[203]....
        /*0ab0*/ 	.word	0x0500000f


	//   ....[204]....
        /*0ab4*/ 	.word	0x0500000f


	//   ....[205]....
        /*0ab8*/ 	.word	0x0500000f


	//   ....[206]....
        /*0abc*/ 	.word	0x0500000f


	//   ....[207]....
        /*0ac0*/ 	.word	0x0500000f


	//   ....[208]....
        /*0ac4*/ 	.word	0x0500000f


	//   ....[209]....
        /*0ac8*/ 	.word	0x0500000f


	//   ....[210]....
        /*0acc*/ 	.word	0x0500000f


	//   ....[211]....
        /*0ad0*/ 	.word	0x0500000f


	//   ....[212]....
        /*0ad4*/ 	.word	0x0500000f


	//   ....[213]....
        /*0ad8*/ 	.word	0x0500000f


	//   ....[214]....
        /*0adc*/ 	.word	0x0500000f


	//   ....[215]....
        /*0ae0*/ 	.word	0x0500000f


	//   ....[216]....
        /*0ae4*/ 	.word	0x0500000f


	//   ....[217]....
        /*0ae8*/ 	.word	0x0500000f


	//   ....[218]....
        /*0aec*/ 	.word	0x0500000f


	//   ....[219]....
        /*0af0*/ 	.word	0x0500000f


	//   ....[220]....
        /*0af4*/ 	.word	0x0500000f


	//   ....[221]....
        /*0af8*/ 	.word	0x0500000f


	//   ....[222]....
        /*0afc*/ 	.word	0x0500000f


	//   ....[223]....
        /*0b00*/ 	.word	0x0500000f


	//   ....[224]....
        /*0b04*/ 	.word	0x0500000f


	//   ....[225]....
        /*0b08*/ 	.word	0x0500000f


	//   ....[226]....
        /*0b0c*/ 	.word	0x0500000f


	//----- nvinfo : EIATTR_COOP_GROUP_INSTR_OFFSETS
	.align		4
.L_1169:
        /*0b10*/ 	.byte	0x04, 0x28
        /*0b12*/ 	.short	(.L_1171 - .L_1170)


	//   ....[0]....
.L_1170:
        /*0b14*/ 	.word	0x00000070


	//   ....[1]....
        /*0b18*/ 	.word	0x00000140


	//   ....[2]....
        /*0b1c*/ 	.word	0x00000190


	//   ....[3]....
        /*0b20*/ 	.word	0x000003c0


	//   ....[4]....
        /*0b24*/ 	.word	0x00000520


	//   ....[5]....
        /*0b28*/ 	.word	0x00000640


	//   ....[6]....
        /*0b2c*/ 	.word	0x000007a0


	//   ....[7]....
        /*0b30*/ 	.word	0x00003510


	//   ....[8]....
        /*0b34*/ 	.word	0x00003520


	//   ....[9]....
        /*0b38*/ 	.word	0x00005190


	//   ....[10]....
        /*0b3c*/ 	.word	0x000051a0


	//   ....[11]....
        /*0b40*/ 	.word	0x00006bc0


	//   ....[12]....
        /*0b44*/ 	.word	0x00006bd0


	//   ....[13]....
        /*0b48*/ 	.word	0x00007090


	//   ....[14]....
        /*0b4c*/ 	.word	0x000070b0


	//   ....[15]....
        /*0b50*/ 	.word	0x00007920


	//   ....[16]....
        /*0b54*/ 	.word	0x00007ef0


	//   ....[17]....
        /*0b58*/ 	.word	0x00007f00


	//   ....[18]....
        /*0b5c*/ 	.word	0x00007f10


	//   ....[19]....
        /*0b60*/ 	.word	0x00007f20


	//   ....[20]....
        /*0b64*/ 	.word	0x00009ca0


	//   ....[21]....
        /*0b68*/ 	.word	0x00009cb0


	//   ....[22]....
        /*0b6c*/ 	.word	0x00009cc0


	//   ....[23]....
        /*0b70*/ 	.word	0x00009cd0


	//   ....[24]....
        /*0b74*/ 	.word	0x0000caa0


	//   ....[25]....
        /*0b78*/ 	.word	0x0000cac0


	//   ....[26]....
        /*0b7c*/ 	.word	0x0000cae0


	//   ....[27]....
        /*0b80*/ 	.word	0x0000cb00


	//   ....[28]....
        /*0b84*/ 	.word	0x0000dd70


	//   ....[29]....
        /*0b88*/ 	.word	0x0000edd0


	//   ....[30]....
        /*0b8c*/ 	.word	0x0000edf0


	//   ....[31]....
        /*0b90*/ 	.word	0x0000f020


	//   ....[32]....
        /*0b94*/ 	.word	0x0000f040


	//   ....[33]....
        /*0b98*/ 	.word	0x000103e0


	//   ....[34]....
        /*0b9c*/ 	.word	0x000105e0


	//   ....[35]....
        /*0ba0*/ 	.word	0x00010ab0


	//   ....[36]....
        /*0ba4*/ 	.word	0x00010ac0


	//   ....[37]....
        /*0ba8*/ 	.word	0x00010af0


	//   ....[38]....
        /*0bac*/ 	.word	0x00011a40


	//   ....[39]....
        /*0bb0*/ 	.word	0x00011a60


	//   ....[40]....
        /*0bb4*/ 	.word	0x00011a70


	//   ....[41]....
        /*0bb8*/ 	.word	0x00011a80


	//   ....[42]....
        /*0bbc*/ 	.word	0x00012120


	//   ....[43]....
        /*0bc0*/ 	.word	0x00012130


	//   ....[44]....
        /*0bc4*/ 	.word	0x00012280


	//   ....[45]....
        /*0bc8*/ 	.word	0x00012290


	//   ....[46]....
        /*0bcc*/ 	.word	0x00012680


	//   ....[47]....
        /*0bd0*/ 	.word	0x00012690


	//   ....[48]....
        /*0bd4*/ 	.word	0x00012b90


	//   ....[49]....
        /*0bd8*/ 	.word	0x00012ba0


	//   ....[50]....
        /*0bdc*/ 	.word	0x00013950


	//   ....[51]....
        /*0be0*/ 	.word	0x00013960


	//   ....[52]....
        /*0be4*/ 	.word	0x00013ac0


	//   ....[53]....
        /*0be8*/ 	.word	0x00013ad0


	//   ....[54]....
        /*0bec*/ 	.word	0x00013c70


	//   ....[55]....
        /*0bf0*/ 	.word	0x00013e80


	//   ....[56]....
        /*0bf4*/ 	.word	0x00013eb0


	//   ....[57]....
        /*0bf8*/ 	.word	0x00013ee0


	//   ....[58]....
        /*0bfc*/ 	.word	0x00013f10


	//   ....[59]....
        /*0c00*/ 	.word	0x00013f40


	//   ....[60]....
        /*0c04*/ 	.word	0x00013f70


	//   ....[61]....
        /*0c08*/ 	.word	0x00014100


	//   ....[62]....
        /*0c0c*/ 	.word	0x00014130


	//   ....[63]....
        /*0c10*/ 	.word	0x00014160


	//   ....[64]....
        /*0c14*/ 	.word	0x00014190


	//   ....[65]....
        /*0c18*/ 	.word	0x000141c0


	//   ....[66]....
        /*0c1c*/ 	.word	0x000141f0


	//   ....[67]....
        /*0c20*/ 	.word	0x00014280


	//   ....[68]....
        /*0c24*/ 	.word	0x000142b0


	//   ....[69]....
        /*0c28*/ 	.word	0x000142c0


	//   ....[70]....
        /*0c2c*/ 	.word	0x00014360


	//   ....[71]....
        /*0c30*/ 	.word	0x00015340


	//   ....[72]....
        /*0c34*/ 	.word	0x00017650


	//   ....[73]....
        /*0c38*/ 	.word	0x00017660


	//   ....[74]....
        /*0c3c*/ 	.word	0x00017720


	//   ....[75]....
        /*0c40*/ 	.word	0x00017730


	//   ....[76]....
        /*0c44*/ 	.word	0x000177e0


	//   ....[77]....
        /*0c48*/ 	.word	0x000177f0


	//   ....[78]....
        /*0c4c*/ 	.word	0x00017800


	//   ....[79]....
        /*0c50*/ 	.word	0x00017810


	//   ....[80]....
        /*0c54*/ 	.word	0x000181d0


	//   ....[81]....
        /*0c58*/ 	.word	0x00018200


	//   ....[82]....
        /*0c5c*/ 	.word	0x000182c0


	//   ....[83]....
        /*0c60*/ 	.word	0x000182e0


	//   ....[84]....
        /*0c64*/ 	.word	0x00018380


	//   ....[85]....
        /*0c68*/ 	.word	0x000183a0


	//   ....[86]....
        /*0c6c*/ 	.word	0x000183b0


	//   ....[87]....
        /*0c70*/ 	.word	0x000183c0


	//   ....[88]....
        /*0c74*/ 	.word	0x000184e0


	//   ....[89]....
        /*0c78*/ 	.word	0x000184f0


	//   ....[90]....
        /*0c7c*/ 	.word	0x00018500


	//   ....[91]....
        /*0c80*/ 	.word	0x00018590


	//   ....[92]....
        /*0c84*/ 	.word	0x00018d50


	//   ....[93]....
        /*0c88*/ 	.word	0x00018d60


	//   ....[94]....
        /*0c8c*/ 	.word	0x00018d80


	//   ....[95]....
        /*0c90*/ 	.word	0x00018e00


	//   ....[96]....
        /*0c94*/ 	.word	0x00018e10


	//   ....[97]....
        /*0c98*/ 	.word	0x00018e70


	//   ....[98]....
        /*0c9c*/ 	.word	0x00018ea0


	//   ....[99]....
        /*0ca0*/ 	.word	0x00018ee0


	//   ....[100]....
        /*0ca4*/ 	.word	0x00019190


	//   ....[101]....
        /*0ca8*/ 	.word	0x000191b0


	//   ....[102]....
        /*0cac*/ 	.word	0x00019250


	//   ....[103]....
        /*0cb0*/ 	.word	0x00019260


	//   ....[104]....
        /*0cb4*/ 	.word	0x000192f0


	//   ....[105]....
        /*0cb8*/ 	.word	0x00019300


	//   ....[106]....
        /*0cbc*/ 	.word	0x00019310


	//   ....[107]....
        /*0cc0*/ 	.word	0x000193a0


	//   ....[108]....
        /*0cc4*/ 	.word	0x00019970


	//   ....[109]....
        /*0cc8*/ 	.word	0x00019980


	//   ....[110]....
        /*0ccc*/ 	.word	0x00019a10


	//   ....[111]....
        /*0cd0*/ 	.word	0x00019ab0


	//   ....[112]....
        /*0cd4*/ 	.word	0x00019ad0


	//   ....[113]....
        /*0cd8*/ 	.word	0x00019b50


	//   ....[114]....
        /*0cdc*/ 	.word	0x00019b70


	//   ....[115]....
        /*0ce0*/ 	.word	0x00019b80


	//   ....[116]....
        /*0ce4*/ 	.word	0x00019fc0


	//   ....[117]....
        /*0ce8*/ 	.word	0x00019ff0


	//   ....[118]....
        /*0cec*/ 	.word	0x0001a060


	//   ....[119]....
        /*0cf0*/ 	.word	0x0001a090


	//   ....[120]....
        /*0cf4*/ 	.word	0x0001a0c0


	//   ....[121]....
        /*0cf8*/ 	.word	0x0001a0f0


	//   ....[122]....
        /*0cfc*/ 	.word	0x0001a120


	//   ....[123]....
        /*0d00*/ 	.word	0x0001a150


	//   ....[124]....
        /*0d04*/ 	.word	0x0001a2f0


	//   ....[125]....
        /*0d08*/ 	.word	0x0001a320


	//   ....[126]....
        /*0d0c*/ 	.word	0x0001a350


	//   ....[127]....
        /*0d10*/ 	.word	0x0001a380


	//   ....[128]....
        /*0d14*/ 	.word	0x0001a3b0


	//   ....[129]....
        /*0d18*/ 	.word	0x0001a3e0


	//   ....[130]....
        /*0d1c*/ 	.word	0x0001a4a0


	//   ....[131]....
        /*0d20*/ 	.word	0x0001a4c0


	//   ....[132]....
        /*0d24*/ 	.word	0x0001a4d0


	//   ....[133]....
        /*0d28*/ 	.word	0x0001a530


	//   ....[134]....
        /*0d2c*/ 	.word	0x0001ab50


	//   ....[135]....
        /*0d30*/ 	.word	0x0001ae90


	//   ....[136]....
        /*0d34*/ 	.word	0x0001af20


	//   ....[137]....
        /*0d38*/ 	.word	0x0001b010


	//   ....[138]....
        /*0d3c*/ 	.word	0x0001b0a0


	//   ....[139]....
        /*0d40*/ 	.word	0x0001b180


	//   ....[140]....
        /*0d44*/ 	.word	0x0001b210


	//   ....[141]....
        /*0d48*/ 	.word	0x0001b2f0


	//   ....[142]....
        /*0d4c*/ 	.word	0x0001b3a0


	//   ....[143]....
        /*0d50*/ 	.word	0x0001b430


	//   ....[144]....
        /*0d54*/ 	.word	0x0001b480


	//   ....[145]....
        /*0d58*/ 	.word	0x0001b4d0


	//   ....[146]....
        /*0d5c*/ 	.word	0x0001b5c0


	//   ....[147]....
        /*0d60*/ 	.word	0x0001b650


	//   ....[148]....
        /*0d64*/ 	.word	0x0001b6a0


	//   ....[149]....
        /*0d68*/ 	.word	0x0001b6f0


	//   ....[150]....
        /*0d6c*/ 	.word	0x0001b910


	//   ....[151]....
        /*0d70*/ 	.word	0x0001b960


	//   ....[152]....
        /*0d74*/ 	.word	0x0001b9f0


	//   ....[153]....
        /*0d78*/ 	.word	0x0001ba80


	//   ....[154]....
        /*0d7c*/ 	.word	0x0001bb00


	//   ....[155]....
        /*0d80*/ 	.word	0x0001bb50


	//   ....[156]....
        /*0d84*/ 	.word	0x0001bbe0


	//   ....[157]....
        /*0d88*/ 	.word	0x0001bc70


	//   ....[158]....
        /*0d8c*/ 	.word	0x0001bcf0


	//   ....[159]....
        /*0d90*/ 	.word	0x0001bd40


	//   ....[160]....
        /*0d94*/ 	.word	0x0001bdd0


	//   ....[161]....
        /*0d98*/ 	.word	0x0001be60


	//   ....[162]....
        /*0d9c*/ 	.word	0x0001bf20


	//   ....[163]....
        /*0da0*/ 	.word	0x0001c200


	//   ....[164]....
        /*0da4*/ 	.word	0x0001c2f0


	//   ....[165]....
        /*0da8*/ 	.word	0x0001c380


	//   ....[166]....
        /*0dac*/ 	.word	0x0001c3e0


	//   ....[167]....
        /*0db0*/ 	.word	0x0001c500


	//   ....[168]....
        /*0db4*/ 	.word	0x0001c560


	//   ....[169]....
        /*0db8*/ 	.word	0x0001c680


	//   ....[170]....
        /*0dbc*/ 	.word	0x0001c6e0


	//   ....[171]....
        /*0dc0*/ 	.word	0x0001c790


	//   ....[172]....
        /*0dc4*/ 	.word	0x0001c8a0


	//   ....[173]....
        /*0dc8*/ 	.word	0x0001c910


	//   ....[174]....
        /*0dcc*/ 	.word	0x0001c970


	//   ....[175]....
        /*0dd0*/ 	.word	0x0001ca80


	//   ....[176]....
        /*0dd4*/ 	.word	0x0001cae0


	//   ....[177]....
        /*0dd8*/ 	.word	0x0001cc00


	//   ....[178]....
        /*0ddc*/ 	.word	0x0001cc60


	//   ....[179]....
        /*0de0*/ 	.word	0x0001cd00


	//   ....[180]....
        /*0de4*/ 	.word	0x0001cdd0


	//   ....[181]....
        /*0de8*/ 	.word	0x0001ced0


	//   ....[182]....
        /*0dec*/ 	.word	0x0001cf30


	//   ....[183]....
        /*0df0*/ 	.word	0x0001cfd0


	//   ....[184]....
        /*0df4*/ 	.word	0x0001d170


	//   ....[185]....
        /*0df8*/ 	.word	0x0001d250


	//   ....[186]....
        /*0dfc*/ 	.word	0x0001d2d0


	//   ....[187]....
        /*0e00*/ 	.word	0x0001d3b0


	//   ....[188]....
        /*0e04*/ 	.word	0x0001d410


	//   ....[189]....
        /*0e08*/ 	.word	0x0001d4e0


	//   ....[190]....
        /*0e0c*/ 	.word	0x0001d540


	//   ....[191]....
        /*0e10*/ 	.word	0x0001d620


	//   ....[192]....
        /*0e14*/ 	.word	0x0001d710


	//   ....[193]....
        /*0e18*/ 	.word	0x0001d7b0


	//   ....[194]....
        /*0e1c*/ 	.word	0x0001d810


	//   ....[195]....
        /*0e20*/ 	.word	0x0001d910


	//   ....[196]....
        /*0e24*/ 	.word	0x0001d970


	//   ....[197]....
        /*0e28*/ 	.word	0x0001da70


	//   ....[198]....
        /*0e2c*/ 	.word	0x0001dad0


	//   ....[199]....
        /*0e30*/ 	.word	0x0001dba0


	//   ....[200]....
        /*0e34*/ 	.word	0x0001dcf0


	//   ....[201]....
        /*0e38*/ 	.word	0x0001dda0


	//   ....[202]....
        /*0e3c*/ 	.word	0x0001deb0


	//   ....[203]....
        /*0e40*/ 	.word	0x0001df90


	//   ....[204]....
        /*0e44*/ 	.word	0x0001dff0


	//   ....[205]....
        /*0e48*/ 	.word	0x0001e0e0


	//   ....[206]....
        /*0e4c*/ 	.word	0x0001e140


	//   ....[207]....
        /*0e50*/ 	.word	0x0001e220


	//   ....[208]....
        /*0e54*/ 	.word	0x0001e2b0


	//   ....[209]....
        /*0e58*/ 	.word	0x0001e350


	//   ....[210]....
        /*0e5c*/ 	.word	0x0001e4d0


	//   ....[211]....
        /*0e60*/ 	.word	0x0001e540


	//   ....[212]....
        /*0e64*/ 	.word	0x0001e5b0


	//   ....[213]....
        /*0e68*/ 	.word	0x0001e620


	//   ....[214]....
        /*0e6c*/ 	.word	0x0001e690


	//   ....[215]....
        /*0e70*/ 	.word	0x0001e710


	//   ....[216]....
        /*0e74*/ 	.word	0x0001e790


	//   ....[217]....
        /*0e78*/ 	.word	0x0001e820


	//   ....[218]....
        /*0e7c*/ 	.word	0x0001e890


	//   ....[219]....
        /*0e80*/ 	.word	0x0001e900


	//   ....[220]....
        /*0e84*/ 	.word	0x0001e970


	//   ....[221]....
        /*0e88*/ 	.word	0x0001e9f0


	//   ....[222]....
        /*0e8c*/ 	.word	0x0001ea60


	//   ....[223]....
        /*0e90*/ 	.word	0x0001eb00


	//   ....[224]....
        /*0e94*/ 	.word	0x0001eb50


	//   ....[225]....
        /*0e98*/ 	.word	0x0001ebe0


	//   ....[226]....
        /*0e9c*/ 	.word	0x0001ed10


	//----- nvinfo : EIATTR_REG_RECONFIG
	.align		4
.L_1171:
        /*0ea0*/ 	.byte	0x01, 0x54
	.zero		2


	//----- nvinfo : EIATTR_SYSCALL_OFFSETS
	.align		4
        /*0ea4*/ 	.byte	0x04, 0x46
        /*0ea6*/ 	.short	(.L_1173 - .L_1172)


	//   ....[0]....
.L_1172:
        /*0ea8*/ 	.word	0x00002030


	//   ....[1]....
        /*0eac*/ 	.word	0x00002180


	//   ....[2]....
        /*0eb0*/ 	.word	0x00007af0


	//   ....[3]....
        /*0eb4*/ 	.word	0x00007e70


	//   ....[4]....
        /*0eb8*/ 	.word	0x00016c20


	//   ....[5]....
        /*0ebc*/ 	.word	0x00016d70


	//   ....[6]....
        /*0ec0*/ 	.word	0x00016e60


	//   ....[7]....
        /*0ec4*/ 	.word	0x00017c90


	//----- nvinfo : EIATTR_MBARRIER_INSTR_OFFSETS
	.align		4
.L_1173:
        /*0ec8*/ 	.byte	0x04, 0x39
        /*0eca*/ 	.short	(.L_1175 - .L_1174)


	//   ....[0]....
.L_1174:
        /*0ecc*/ 	.word	0x00000270
        /*0ed0*/ 	.word	0x000000ff
        /*0ed4*/ 	.word	0x0002d800
        /*0ed8*/ 	.short	0x0100
        /*0eda*/ 	.byte	0x08
	.zero		1


	//   ....[1]....
        /*0edc*/ 	.word	0x00000280
        /*0ee0*/ 	.word	0x000000ff
        /*0ee4*/ 	.word	0x0002d820
        /*0ee8*/ 	.short	0x0100
        /*0eea*/ 	.byte	0x08
	.zero		1


	//   ....[2]....
        /*0eec*/ 	.word	0x00000370
        /*0ef0*/ 	.word	0x000000ff
        /*0ef4*/ 	.word	0x0002d830
        /*0ef8*/ 	.short	0x0100
        /*0efa*/ 	.byte	0x08
	.zero		1


	//   ....[3]....
        /*0efc*/ 	.word	0x00000380
        /*0f00*/ 	.word	0x000000ff
        /*0f04*/ 	.word	0x0002d840
        /*0f08*/ 	.short	0x0100
        /*0f0a*/ 	.byte	0x08
	.zero		1


	//   ....[4]....
        /*0f0c*/ 	.word	0x00000390
        /*0f10*/ 	.word	0x000000ff
        /*0f14*/ 	.word	0x0002d838
        /*0f18*/ 	.short	0x0100
        /*0f1a*/ 	.byte	0x08
	.zero		1


	//   ....[5]....
        /*0f1c*/ 	.word	0x000003a0
        /*0f20*/ 	.word	0x000000ff
        /*0f24*/ 	.word	0x0002d848
        /*0f28*/ 	.short	0x0100
        /*0f2a*/ 	.byte	0x08
	.zero		1


	//   ....[6]....
        /*0f2c*/ 	.word	0x000004d0
        /*0f30*/ 	.word	0x000000ff
        /*0f34*/ 	.word	0x0002d850
        /*0f38*/ 	.short	0x0100
        /*0f3a*/ 	.byte	0x08
	.zero		1


	//   ....[7]....
        /*0f3c*/ 	.word	0x000004e0
        /*0f40*/ 	.word	0x000000ff
        /*0f44*/ 	.word	0x0002d860
        /*0f48*/ 	.short	0x0100
        /*0f4a*/ 	.byte	0x08
	.zero		1


	//   ....[8]....
        /*0f4c*/ 	.word	0x000004f0
        /*0f50*/ 	.word	0x000000ff
        /*0f54*/ 	.word	0x0002d858
        /*0f58*/ 	.short	0x0100
        /*0f5a*/ 	.byte	0x08
	.zero		1


	//   ....[9]....
        /*0f5c*/ 	.word	0x00000500
        /*0f60*/ 	.word	0x000000ff
        /*0f64*/ 	.word	0x0002d868
        /*0f68*/ 	.short	0x0100
        /*0f6a*/ 	.byte	0x08
	.zero		1


	//   ....[10]....
        /*0f6c*/ 	.word	0x000005f0
        /*0f70*/ 	.word	0x000000ff
        /*0f74*/ 	.word	0x0002d870
        /*0f78*/ 	.short	0x0100
        /*0f7a*/ 	.byte	0x06
	.zero		1


	//   ....[11]....
        /*0f7c*/ 	.word	0x00000600
        /*0f80*/ 	.word	0x000000ff
        /*0f84*/ 	.word	0x0002d880
        /*0f88*/ 	.short	0x0100
        /*0f8a*/ 	.byte	0x06
	.zero		1


	//   ....[12]....
        /*0f8c*/ 	.word	0x00000610
        /*0f90*/ 	.word	0x000000ff
        /*0f94*/ 	.word	0x0002d878
        /*0f98*/ 	.short	0x0100
        /*0f9a*/ 	.byte	0x06
	.zero		1


	//   ....[13]....
        /*0f9c*/ 	.word	0x00000620
        /*0fa0*/ 	.word	0x000000ff
        /*0fa4*/ 	.word	0x0002d888
        /*0fa8*/ 	.short	0x0100
        /*0faa*/ 	.byte	0x06
	.zero		1


	//   ....[14]....
        /*0fac*/ 	.word	0x00000750
        /*0fb0*/ 	.word	0x000000ff
        /*0fb4*/ 	.word	0x0002d890
        /*0fb8*/ 	.short	0x0100
        /*0fba*/ 	.byte	0x08
	.zero		1


	//   ....[15]....
        /*0fbc*/ 	.word	0x00000760
        /*0fc0*/ 	.word	0x000000ff
        /*0fc4*/ 	.word	0x0002d8a0
        /*0fc8*/ 	.short	0x0100
        /*0fca*/ 	.byte	0x08
	.zero		1


	//   ....[16]....
        /*0fcc*/ 	.word	0x00000770
        /*0fd0*/ 	.word	0x000000ff
        /*0fd4*/ 	.word	0x0002d898
        /*0fd8*/ 	.short	0x0100
        /*0fda*/ 	.byte	0x08
	.zero		1


	//   ....[17]....
        /*0fdc*/ 	.word	0x00000780
        /*0fe0*/ 	.word	0x000000ff
        /*0fe4*/ 	.word	0x0002d8a8
        /*0fe8*/ 	.short	0x0100
        /*0fea*/ 	.byte	0x08
	.zero		1


	//   ....[18]....
        /*0fec*/ 	.word	0x000008b0
        /*0ff0*/ 	.word	0x000000ff
        /*0ff4*/ 	.word	0x0002d8b0
        /*0ff8*/ 	.short	0x0100
        /*0ffa*/ 	.byte	0x08
	.zero		1


	//   ....[19]....
        /*0ffc*/ 	.word	0x000008c0
        /*1000*/ 	.word	0x000000ff
        /*1004*/ 	.word	0x0002d8c0
        /*1008*/ 	.short	0x0100
        /*100a*/ 	.byte	0x08
	.zero		1


	//   ....[20]....
        /*100c*/ 	.word	0x000008d0
        /*1010*/ 	.word	0x000000ff
        /*1014*/ 	.word	0x0002d8b8
        /*1018*/ 	.short	0x0100
        /*101a*/ 	.byte	0x08
	.zero		1


	//   ....[21]....
        /*101c*/ 	.word	0x000008e0
        /*1020*/ 	.word	0x000000ff
        /*1024*/ 	.word	0x0002d8c8
        /*1028*/ 	.short	0x0100
        /*102a*/ 	.byte	0x08
	.zero		1


	//   ....[22]....
        /*102c*/ 	.word	0x000034c0
        /*1030*/ 	.word	0x0000001f
        /*1034*/ 	.word	0x0002d890
        /*1038*/ 	.short	0x010a
        /*103a*/ 	.byte	0x3f
	.zero		1


	//   ....[23]....
        /*103c*/ 	.word	0x00005140
        /*1040*/ 	.word	0x0000001f
        /*1044*/ 	.word	0x0002d890
        /*1048*/ 	.short	0x010a
        /*104a*/ 	.byte	0x3f
	.zero		1


	//   ....[24]....
        /*104c*/ 	.word	0x00006a30
        /*1050*/ 	.word	0x0000001f
        /*1054*/ 	.word	0x0002d890
        /*1058*/ 	.short	0x010a
        /*105a*/ 	.byte	0x3f
	.zero		1


	//   ....[25]....
        /*105c*/ 	.word	0x00006f00
        /*1060*/ 	.word	0x0000000b
        /*1064*/ 	.word	0x00000000
        /*1068*/ 	.short	0x0101
        /*106a*/ 	.byte	0x3f
	.zero		1


	//   ....[26]....
        /*106c*/ 	.word	0x00006f40
        /*1070*/ 	.word	0x0000001f
        /*1074*/ 	.word	0x0002d8b0
        /*1078*/ 	.short	0x010a
        /*107a*/ 	.byte	0x3f
	.zero		1


	//   ....[27]....
        /*107c*/ 	.word	0x000073d0
        /*1080*/ 	.word	0x0000001f
        /*1084*/ 	.word	0x00000000
        /*1088*/ 	.short	0x0101
        /*108a*/ 	.byte	0x3f
	.zero		1


	//   ....[28]....
        /*108c*/ 	.word	0x00007b90
        /*1090*/ 	.word	0x00000002
        /*1094*/ 	.word	0x0002d800
        /*1098*/ 	.short	0x010a
        /*109a*/ 	.byte	0x3f
	.zero		1


	//   ....[29]....
        /*109c*/ 	.word	0x00007be0
        /*10a0*/ 	.word	0x00000002
        /*10a4*/ 	.word	0x0002d800
        /*10a8*/ 	.short	0x010a
        /*10aa*/ 	.byte	0x3f
	.zero		1


	//   ....[30]....
        /*10ac*/ 	.word	0x00008690
        /*10b0*/ 	.word	0x00000002
        /*10b4*/ 	.word	0x0002d800
        /*10b8*/ 	.short	0x010a
        /*10ba*/ 	.byte	0x3f
	.zero		1


	//   ....[31]....
        /*10bc*/ 	.word	0x0000a210
        /*10c0*/ 	.word	0x00000002
        /*10c4*/ 	.word	0x0002d800
        /*10c8*/ 	.short	0x010a
        /*10ca*/ 	.byte	0x3f
	.zero		1


	//   ....[32]....
        /*10cc*/ 	.word	0x0000ba90
        /*10d0*/ 	.word	0x00000008
        /*10d4*/ 	.word	0x0002d830
        /*10d8*/ 	.short	0x010a
        /*10da*/ 	.byte	0x3f
	.zero		1


	//   ....[33]....
        /*10dc*/ 	.word	0x0000bb60
        /*10e0*/ 	.word	0x00000008
        /*10e4*/ 	.word	0x0002d830
        /*10e8*/ 	.short	0x010a
        /*10ea*/ 	.byte	0x3f
	.zero		1


	//   ....[34]....
        /*10ec*/ 	.word	0x0000cd20
        /*10f0*/ 	.word	0x00000008
        /*10f4*/ 	.word	0x00000000
        /*10f8*/ 	.short	0x0101
        /*10fa*/ 	.byte	0x3f
	.zero		1


	//   ....[35]....
        /*10fc*/ 	.word	0x0000e030
        /*1100*/ 	.word	0x00000003
        /*1104*/ 	.word	0x0002d830
        /*1108*/ 	.short	0x010a
        /*110a*/ 	.byte	0x3f
	.zero		1


	//   ....[36]....
        /*110c*/ 	.word	0x0000e080
        /*1110*/ 	.word	0x00000003
        /*1114*/ 	.word	0x0002d830
        /*1118*/ 	.short	0x010a
        /*111a*/ 	.byte	0x3f
	.zero		1


	//   ....[37]....
        /*111c*/ 	.word	0x0000e510
        /*1120*/ 	.word	0x00000003
        /*1124*/ 	.word	0x0002d850
        /*1128*/ 	.short	0x010a
        /*112a*/ 	.byte	0x3f
	.zero		1


	//   ....[38]....
        /*112c*/ 	.word	0x0000e550
        /*1130*/ 	.word	0x00000003
        /*1134*/ 	.word	0x0002d850
        /*1138*/ 	.short	0x010a
        /*113a*/ 	.byte	0x3f
	.zero		1


	//   ....[39]....
        /*113c*/ 	.word	0x0000ebc0
        /*1140*/ 	.word	0x00000000
        /*1144*/ 	.word	0x00000000
        /*1148*/ 	.short	0x0101
        /*114a*/ 	.byte	0x3f
	.zero		1


	//   ....[40]....
        /*114c*/ 	.word	0x0000fd80
        /*1150*/ 	.word	0x00000004
        /*1154*/ 	.word	0x00000000
        /*1158*/ 	.short	0x0101
        /*115a*/ 	.byte	0x3f
	.zero		1


	//   ....[41]....
        /*115c*/ 	.word	0x00010460
        /*1160*/ 	.word	0x0000000c
        /*1164*/ 	.word	0x0002d850
        /*1168*/ 	.short	0x010a
        /*116a*/ 	.byte	0x3f
	.zero		1


	//   ....[42]....
        /*116c*/ 	.word	0x00010510
        /*1170*/ 	.word	0x0000000c
        /*1174*/ 	.word	0x0002d850
        /*1178*/ 	.short	0x010a
        /*117a*/ 	.byte	0x3f
	.zero		1


	//   ....[43]....
        /*117c*/ 	.word	0x00010d10
        /*1180*/ 	.word	0x0000000c
        /*1184*/ 	.word	0x00000000
        /*1188*/ 	.short	0x0101
        /*118a*/ 	.byte	0x3f
	.zero		1


	//   ....[44]....
        /*118c*/ 	.word	0x00012080
        /*1190*/ 	.word	0x00000000
        /*1194*/ 	.word	0x00000000
        /*1198*/ 	.short	0x0101
        /*119a*/ 	.byte	0x3f
	.zero		1


	//   ....[45]....
        /*119c*/ 	.word	0x00012600
        /*11a0*/ 	.word	0x00000008
        /*11a4*/ 	.word	0x00000000
        /*11a8*/ 	.short	0x0101
        /*11aa*/ 	.byte	0x3f
	.zero		1


	//   ....[46]....
        /*11ac*/ 	.word	0x00015420
        /*11b0*/ 	.word	0x00000010
        /*11b4*/ 	.word	0x0002d820
        /*11b8*/ 	.short	0x010a
        /*11ba*/ 	.byte	0x3f
	.zero		1


	//   ....[47]....
        /*11bc*/ 	.word	0x000154e0
        /*11c0*/ 	.word	0x00000009
        /*11c4*/ 	.word	0x0002d8a0
        /*11c8*/ 	.short	0x010a
        /*11ca*/ 	.byte	0x3f
	.zero		1


	//   ....[48]....
        /*11cc*/ 	.word	0x00015910
        /*11d0*/ 	.word	0x00000009
        /*11d4*/ 	.word	0x0002d8c0
        /*11d8*/ 	.short	0x010a
        /*11da*/ 	.byte	0x3f
	.zero		1


	//   ....[49]....
        /*11dc*/ 	.word	0x00015e70
        /*11e0*/ 	.word	0x00000009
        /*11e4*/ 	.word	0x0002d8a0
        /*11e8*/ 	.short	0x010a
        /*11ea*/ 	.byte	0x3f
	.zero		1


	//   ....[50]....
        /*11ec*/ 	.word	0x00016290
        /*11f0*/ 	.word	0x00000009
        /*11f4*/ 	.word	0x0002d8c0
        /*11f8*/ 	.short	0x010a
        /*11fa*/ 	.byte	0x3f
	.zero		1


	//   ....[51]....
        /*11fc*/ 	.word	0x00017410
        /*1200*/ 	.word	0x00000000
        /*1204*/ 	.word	0x0002d840
        /*1208*/ 	.short	0x010a
        /*120a*/ 	.byte	0x3f
	.zero		1


	//   ....[52]....
        /*120c*/ 	.word	0x00017960
        /*1210*/ 	.word	0x00000000
        /*1214*/ 	.word	0x0002d830
        /*1218*/ 	.short	0x0107
        /*121a*/ 	.byte	0x3f
	.zero		1


	//   ....[53]....
        /*121c*/ 	.word	0x00017a30
        /*1220*/ 	.word	0x00000000
        /*1224*/ 	.word	0x0002d830
        /*1228*/ 	.short	0x0101
        /*122a*/ 	.byte	0x3f
	.zero		1


	//   ....[54]....
        /*122c*/ 	.word	0x00018650
        /*1230*/ 	.word	0x00000010
        /*1234*/ 	.word	0x0002d800
        /*1238*/ 	.short	0x0107
        /*123a*/ 	.byte	0x3f
	.zero		1


	//   ....[55]....
        /*123c*/ 	.word	0x00018740
        /*1240*/ 	.word	0x00000010
        /*1244*/ 	.word	0x0002d800
        /*1248*/ 	.short	0x0101
        /*124a*/ 	.byte	0x3f
	.zero		1


	//   ....[56]....
        /*124c*/ 	.word	0x00018760
        /*1250*/ 	.word	0x00000010
        /*1254*/ 	.word	0x0002d820
        /*1258*/ 	.short	0x010a
        /*125a*/ 	.byte	0x3f
	.zero		1


	//   ....[57]....
        /*125c*/ 	.word	0x00018b80
        /*1260*/ 	.word	0x00000005
        /*1264*/ 	.word	0x0002d840
        /*1268*/ 	.short	0x010a
        /*126a*/ 	.byte	0x3f
	.zero		1


	//   ....[58]....
        /*126c*/ 	.word	0x00018f90
        /*1270*/ 	.word	0x00000005
        /*1274*/ 	.word	0x0002d830
        /*1278*/ 	.short	0x0107
        /*127a*/ 	.byte	0x3f
	.zero		1


	//   ....[59]....
        /*127c*/ 	.word	0x00019050
        /*1280*/ 	.word	0x00000005
        /*1284*/ 	.word	0x0002d830
        /*1288*/ 	.short	0x0101
        /*128a*/ 	.byte	0x3f
	.zero		1


	//   ....[60]....
        /*128c*/ 	.word	0x000190b0
        /*1290*/ 	.word	0x00000005
        /*1294*/ 	.word	0x0002d860
        /*1298*/ 	.short	0x010a
        /*129a*/ 	.byte	0x3f
	.zero		1


	//   ....[61]....
        /*129c*/ 	.word	0x00019560
        /*12a0*/ 	.word	0x00000005
        /*12a4*/ 	.word	0x0002d850
        /*12a8*/ 	.short	0x0107
        /*12aa*/ 	.byte	0x3f
	.zero		1


	//   ....[62]....
        /*12ac*/ 	.word	0x00019650
        /*12b0*/ 	.word	0x00000005
        /*12b4*/ 	.word	0x0002d850
        /*12b8*/ 	.short	0x0101
        /*12ba*/ 	.byte	0x3f
	.zero		1


	//   ....[63]....
        /*12bc*/ 	.word	0x00019880
        /*12c0*/ 	.word	0x00000000
        /*12c4*/ 	.word	0x0002d860
        /*12c8*/ 	.short	0x010a
        /*12ca*/ 	.byte	0x3f
	.zero		1


	//   ....[64]....
        /*12cc*/ 	.word	0x00019cb0
        /*12d0*/ 	.word	0x00000000
        /*12d4*/ 	.word	0x0002d850
        /*12d8*/ 	.short	0x0107
        /*12da*/ 	.byte	0x3f
	.zero		1


	//   ....[65]....
        /*12dc*/ 	.word	0x00019d90
        /*12e0*/ 	.word	0x00000000
        /*12e4*/ 	.word	0x0002d850
        /*12e8*/ 	.short	0x0101
        /*12ea*/ 	.byte	0x3f
	.zero		1


	//   ....[66]....
        /*12ec*/ 	.word	0x0001aad0
        /*12f0*/ 	.word	0x00000005
        /*12f4*/ 	.word	0x0002d820
        /*12f8*/ 	.short	0x010a
        /*12fa*/ 	.byte	0x3f
	.zero		1


	//   ....[67]....
        /*12fc*/ 	.word	0x0001ac70
        /*1300*/ 	.word	0x00000003
        /*1304*/ 	.word	0x0002d840
        /*1308*/ 	.short	0x010a
        /*130a*/ 	.byte	0x3f
	.zero		1


	//   ....[68]....
        /*130c*/ 	.word	0x0001ad00
        /*1310*/ 	.word	0x00000005
        /*1314*/ 	.word	0x0002d840
        /*1318*/ 	.short	0x010a
        /*131a*/ 	.byte	0x3f
	.zero		1


	//   ....[69]....
        /*131c*/ 	.word	0x0001ad40
        /*1320*/ 	.word	0x00000003
        /*1324*/ 	.word	0x0002d860
        /*1328*/ 	.short	0x010a
        /*132a*/ 	.byte	0x3f
	.zero		1


	//   ....[70]....
        /*132c*/ 	.word	0x0001ad80
        /*1330*/ 	.word	0x00000005
        /*1334*/ 	.word	0x0002d860
        /*1338*/ 	.short	0x010a
        /*133a*/ 	.byte	0x3f
	.zero		1


	//   ....[71]....
        /*133c*/ 	.word	0x0001ade0
        /*1340*/ 	.word	0x0000001f
        /*1344*/ 	.word	0x0002d890
        /*1348*/ 	.short	0x010a
        /*134a*/ 	.byte	0x3f
	.zero		1


	//   ....[72]....
        /*134c*/ 	.word	0x0001af60
        /*1350*/ 	.word	0x0000001f
        /*1354*/ 	.word	0x0002d890
        /*1358*/ 	.short	0x010a
        /*135a*/ 	.byte	0x3f
	.zero		1


	//   ....[73]....
        /*135c*/ 	.word	0x0001b0e0
        /*1360*/ 	.word	0x0000001f
        /*1364*/ 	.word	0x0002d890
        /*1368*/ 	.short	0x010a
        /*136a*/ 	.byte	0x3f
	.zero		1


	//   ....[74]....
        /*136c*/ 	.word	0x0001b250
        /*1370*/ 	.word	0x0000001f
        /*1374*/ 	.word	0x0002d8b0
        /*1378*/ 	.short	0x010a
        /*137a*/ 	.byte	0x3f
	.zero		1


	//   ....[75]....
        /*137c*/ 	.word	0x0001b510
        /*1380*/ 	.word	0x00000002
        /*1384*/ 	.word	0x0002d800
        /*1388*/ 	.short	0x010a
        /*138a*/ 	.byte	0x3f
	.zero		1


	//   ....[76]....
        /*138c*/ 	.word	0x0001b730
        /*1390*/ 	.word	0x00000002
        /*1394*/ 	.word	0x0002d800
        /*1398*/ 	.short	0x010a
        /*139a*/ 	.byte	0x3f
	.zero		1


	//   ....[77]....
        /*139c*/ 	.word	0x0001b780
        /*13a0*/ 	.word	0x00000008
        /*13a4*/ 	.word	0x0002d830
        /*13a8*/ 	.short	0x010a
        /*13aa*/ 	.byte	0x3f
	.zero		1


	//   ....[78]....
        /*13ac*/ 	.word	0x0001b7d0
        /*13b0*/ 	.word	0x00000003
        /*13b4*/ 	.word	0x0002d830
        /*13b8*/ 	.short	0x010a
        /*13ba*/ 	.byte	0x3f
	.zero		1


	//   ....[79]....
        /*13bc*/ 	.word	0x0001b820
        /*13c0*/ 	.word	0x00000003
        /*13c4*/ 	.word	0x0002d850
        /*13c8*/ 	.short	0x010a
        /*13ca*/ 	.byte	0x3f
	.zero		1


	//   ....[80]....
        /*13cc*/ 	.word	0x0001b870
        /*13d0*/ 	.word	0x0000000c
        /*13d4*/ 	.word	0x0002d850
        /*13d8*/ 	.short	0x010a
        /*13da*/ 	.byte	0x3f
	.zero		1


	//   ....[81]....
        /*13dc*/ 	.word	0x0001bfe0
        /*13e0*/ 	.word	0x00000010
        /*13e4*/ 	.word	0x0002d820
        /*13e8*/ 	.short	0x010a
        /*13ea*/ 	.byte	0x3f
	.zero		1


	//   ....[82]....
        /*13ec*/ 	.word	0x0001c030
        /*13f0*/ 	.word	0x00000009
        /*13f4*/ 	.word	0x0002d8a0
        /*13f8*/ 	.short	0x010a
        /*13fa*/ 	.byte	0x3f
	.zero		1


	//   ....[83]....
        /*13fc*/ 	.word	0x0001c080
        /*1400*/ 	.word	0x00000009
        /*1404*/ 	.word	0x0002d8c0
        /*1408*/ 	.short	0x010a
        /*140a*/ 	.byte	0x3f
	.zero		1


	//   ....[84]....
        /*140c*/ 	.word	0x0001c0d0
        /*1410*/ 	.word	0x00000009
        /*1414*/ 	.word	0x0002d8a0
        /*1418*/ 	.short	0x010a
        /*141a*/ 	.byte	0x3f
	.zero		1


	//   ....[85]....
        /*141c*/ 	.word	0x0001c120
        /*1420*/ 	.word	0x00000009
        /*1424*/ 	.word	0x0002d8c0
        /*1428*/ 	.short	0x010a
        /*142a*/ 	.byte	0x3f
	.zero		1


	//   ....[86]....
        /*142c*/ 	.word	0x0001c240
        /*1430*/ 	.word	0x00000000
        /*1434*/ 	.word	0x0002d840
        /*1438*/ 	.short	0x010a
        /*143a*/ 	.byte	0x3f
	.zero		1


	//   ....[87]....
        /*143c*/ 	.word	0x0001d070
        /*1440*/ 	.word	0x00000010
        /*1444*/ 	.word	0x0002d820
        /*1448*/ 	.short	0x010a
        /*144a*/ 	.byte	0x3f
	.zero		1


	//   ....[88]....
        /*144c*/ 	.word	0x0001d0c0
        /*1450*/ 	.word	0x00000005
        /*1454*/ 	.word	0x0002d840
        /*1458*/ 	.short	0x010a
        /*145a*/ 	.byte	0x3f
	.zero		1


	//   ....[89]....
        /*145c*/ 	.word	0x0001d660
        /*1460*/ 	.word	0x00000005
        /*1464*/ 	.word	0x0002d860
        /*1468*/ 	.short	0x010a
        /*146a*/ 	.byte	0x3f
	.zero		1


	//   ....[90]....
        /*146c*/ 	.word	0x0001dc40
        /*1470*/ 	.word	0x00000000
        /*1474*/ 	.word	0x0002d860
        /*1478*/ 	.short	0x010a
        /*147a*/ 	.byte	0x3f
	.zero		1


	//   ....[91]....
        /*147c*/ 	.word	0x0001ec30
        /*1480*/ 	.word	0x00000005
        /*1484*/ 	.word	0x0002d820
        /*1488*/ 	.short	0x010a
        /*148a*/ 	.byte	0x3f
	.zero		1


	//   ....[92]....
        /*148c*/ 	.word	0x0001edd0
        /*1490*/ 	.word	0x00000003
        /*1494*/ 	.word	0x0002d840
        /*1498*/ 	.short	0x010a
        /*149a*/ 	.byte	0x3f
	.zero		1


	//   ....[93]....
        /*149c*/ 	.word	0x0001ee20
        /*14a0*/ 	.word	0x00000005
        /*14a4*/ 	.word	0x0002d840
        /*14a8*/ 	.short	0x010a
        /*14aa*/ 	.byte	0x3f
	.zero		1


	//   ....[94]....
        /*14ac*/ 	.word	0x0001ee70
        /*14b0*/ 	.word	0x00000003
        /*14b4*/ 	.word	0x0002d860
        /*14b8*/ 	.short	0x010a
        /*14ba*/ 	.byte	0x3f
	.zero		1


	//----- nvinfo : EIATTR_NUM_MBARRIERS
	.align		4
.L_1175:
        /*14bc*/ 	.byte	0x03, 0x38
        /*14be*/ 	.short	0x0016


	//----- nvinfo : EIATTR_EXIT_INSTR_OFFSETS
	.align		4
        /*14c0*/ 	.byte	0x04, 0x1c
        /*14c2*/ 	.short	(.L_1177 - .L_1176)


	//   ....[0]....
.L_1176:
        /*14c4*/ 	.word	0x0001add0


	//----- nvinfo : EIATTR_MAX_THREADS
	.align		4
.L_1177:
        /*14c8*/ 	.byte	0x04, 0x05
        /*14ca*/ 	.short	(.L_1179 - .L_1178)
.L_1178:
        /*14cc*/ 	.word	0x00000200
        /*14d0*/ 	.word	0x00000001
        /*14d4*/ 	.word	0x00000001


	//----- nvinfo : EIATTR_CRS_STACK_SIZE
	.align		4
.L_1179:
        /*14d8*/ 	.byte	0x04, 0x1e
        /*14da*/ 	.short	(.L_1181 - .L_1180)
.L_1180:
        /*14dc*/ 	.word	0x00000000


	//----- nvinfo : EIATTR_CBANK_PARAM_SIZE
	.align		4
.L_1181:
        /*14e0*/ 	.byte	0x03, 0x19
        /*14e2*/ 	.short	0x0af0


	//----- nvinfo : EIATTR_PARAM_CBANK
	.align		4
        /*14e4*/ 	.byte	0x04, 0x0a
        /*14e6*/ 	.short	(.L_1183 - .L_1182)
	.align		4
.L_1182:
        /*14e8*/ 	.word	index@(.nv.constant0._ZN7cutlass13device_kernelIN5flash11enable_sm90INS1_16FlashAttnFwdSm90INS1_25CollectiveMainloopFwdSm90ILi2EN4cute5tupleIJNS5_1CILi1EEES8_S8_EEENS6_IJNS7_ILi192EEENS7_ILi128EEENS7_ILi96EEEEEELi96ENS_10bfloat16_tEfNS_4arch4Sm90ELb0ELb0ELb0ELb1ELb1ELb1ELb0ELb0ELb1ELb1ELb1ELb0EEENS1_21CollectiveEpilogueFwdINS6_IJSA_SC_SB_EEES9_SE_SG_Li384ELb1ELb1ELb1ELb0EEENS1_36VarlenDynamicPersistentTileSchedulerILi192ELi128ELi384ELi128ELb1ELb1ELb1ELb0ELb1ELb1EEEEEEEEEvNT_6ParamsE)
        /*14ec*/ 	.short	0x0210
        /*14ee*/ 	.short	0x0af0


	//----- nvinfo : EIATTR_SW_WAR
	.align		4
.L_1183:
        /*14f0*/ 	.byte	0x04, 0x36
        /*14f2*/ 	.short	(.L_1185 - .L_1184)
.L_1184:
        /*14f4*/ 	.word	0x00000008
.L_1185:


//--------------------- .nv.info._ZN7cutlass13device_kernelIN5flash11enable_sm90INS1_16FlashAttnFwdSm90INS1_25CollectiveMainloopFwdSm90ILi2EN4cute5tupleIJNS5_1CILi1EEES8_S8_EEENS6_IJNS7_ILi192EEENS7_ILi128EEENS7_ILi96EEEEEELi96ENS_10bfloat16_tEfNS_4arch4Sm90ELb0ELb1ELb0ELb0ELb1ELb0ELb0ELb0ELb1ELb1ELb1ELb0EEENS1_21CollectiveEpilogueFwdINS6_IJSA_SC_SB_EEES9_SE_SG_Li384ELb0ELb1ELb1ELb0EEENS1_19SingleTileSchedulerILb0ELb1ELb1ELi192EEEEEEEEEvNT_6ParamsE --------------------------
	.section	.nv.info._ZN7cutlass13device_kernelIN5flash11enable_sm90INS1_16FlashAttnFwdSm90INS1_25CollectiveMainloopFwdSm90ILi2EN4cute5tupleIJNS5_1CILi1EEES8_S8_EEENS6_IJNS7_ILi192EEENS7_ILi128EEENS7_ILi96EEEEEELi96ENS_10bfloat16_tEfNS_4arch4Sm90ELb0ELb1ELb0ELb0ELb1ELb0ELb0ELb0ELb1ELb1ELb1ELb0EEENS1_21CollectiveEpilogueFwdINS6_IJSA_SC_SB_EEES9_SE_SG_Li384ELb0ELb1ELb1ELb0EEENS1_19SingleTileSchedulerILb0ELb1ELb1ELi192EEEEEEEEEvNT_6ParamsE,"",@"SHT_CUDA_INFO"
	.sectionflags	@""
	.align	4


	//----- nvinfo : EIATTR_CUDA_API_VERSION
	.align		4
        /*0000*/ 	.byte	0x04, 0x37
        /*0002*/ 	.short	(.L_1187 - .L_1186)
.L_1186:
        /*0004*/ 	.word	0x00000082


	//----- nvinfo : EIATTR_KPARAM_INFO
	.align		4
.L_1187:
        /*0008*/ 	.byte	0x04, 0x17
        /*000a*/ 	.short	(.L_1189 - .L_1188)
.L_1188:
        /*000c*/ 	.word	0x00000000
        /*0010*/ 	.short	0x0000
        /*0012*/ 	.short	0x0070
        /*0014*/ 	.byte	0x00, 0xf0, 0x01, 0x28


	//----- nvinfo : EIATTR_SPARSE_MMA_MASK
	.align		4
.L_1189:
        /*0018*/ 	.byte	0x03, 0x50
        /*001a*/ 	.short	0x0000


	//----- nvinfo : EIATTR_MAXREG_COUNT
	.align		4
        /*001c*/ 	.byte	0x03, 0x1b
        /*001e*/ 	.short	0x0080


	//----- nvinfo : EIATTR_NUM_BARRIERS
	.align		4
        /*0020*/ 	.byte	0x02, 0x4c
        /*0022*/ 	.byte	0x10
	.zero		1


	//----- nvinfo : EIATTR_EXTERNS
	.align		4
        /*0024*/ 	.byte	0x04, 0x0f
        /*0026*/ 	.short	(.L_1191 - .L_1190)


	//   ....[0]....
	.align		4
.L_1190:
        /*0028*/ 	.word	index@(__assertfail)


	//----- nvinfo : EIATTR_ANNOTATIONS
	.align		4
.L_1191:
        /*002c*/ 	.byte	0x04, 0x55
        /*002e*/ 	.short	(.L_1193 - .L_1192)


	//   ....[0]....
.L_1192:
        /*0030*/ 	.word	0x00000001
        /*0034*/ 	.byte	0xb0, 0x08, 0x00, 0x00, 0x01, 0x00, 0x00, 0x00, 0x10, 0x0a, 0x00, 0x00, 0x01, 0x00, 0x00, 0x00
        /*0044*/ 	.byte	0x60, 0x17, 0x00, 0x00, 0x01, 0x00, 0x00, 0x00, 0xf0, 0xdf, 0x00, 0x00, 0x01, 0x00, 0x00, 0x00
        /*0054*/ 	.byte	0x00, 0xf3, 0x00, 0x00, 0x01, 0x00, 0x00, 0x00, 0x80, 0x06, 0x01, 0x00, 0x01, 0x00, 0x00, 0x00
        /*0064*/ 	.byte	0xa0, 0x06, 0x01, 0x00, 0x01, 0x00, 0x00, 0x00, 0x00, 0x08, 0x01, 0x00, 0x01, 0x00, 0x00, 0x00
        /*0074*/ 	.byte	0x50, 0x1e, 0x01, 0x00, 0x01, 0x00, 0x00, 0x00, 0x70, 0x1e, 0x01, 0x00, 0x01, 0x00, 0x00, 0x00
        /*0084*/ 	.byte	0x90, 0x32, 0x01, 0x00


	//----- nvinfo : EIATTR_MERCURY_ISA_VERSION
	.align		4
.L_1193:
        /*0088*/ 	.byte	0x03, 0x5f
        /*008a*/ 	.short	0x0101


	//----- nvinfo : EIATTR_INT_WARP_WIDE_INSTR_OFFSETS
	.align		4
        /*008c*/ 	.byte	0x04, 0x31
        /*008e*/ 	.short	(.L_1195 - .L_1194)


	//   ....[0]....
.L_1194:
        /*0090*/ 	.word	0x000000c0


	//   ....[1]....
        /*0094*/ 	.word	0x000000d0


	//   ....[2]....
        /*0098*/ 	.word	0x00000170


	//----- nvinfo : EIATTR_COOP_GROUP_MASK_REGIDS
	.align		4
.L_1195:
        /*009c*/ 	.byte	0x04, 0x29
        /*009e*/ 	.short	(.L_1197 - .L_1196)


	//   ....[0]....
.L_1196:
        /*00a0*/ 	.word	0xffffffff


	//   ....[1]....
        /*00a4*/ 	.word	0xffffffff


	//   ....[2]....
        /*00a8*/ 	.word	0xffffffff


	//   ....[3]....
        /*00ac*/ 	.word	0xffffffff


	//   ....[4]....
        /*00b0*/ 	.word	0xffffffff


	//   ....[5]....
        /*00b4*/ 	.word	0xffffffff


	//   ....[6]....
        /*00b8*/ 	.word	0xffffffff


	//   ....[7]....
        /*00bc*/ 	.word	0xffffffff


	//   ....[8]....
        /*00c0*/ 	.word	0xffffffff


	//   ....[9]....
        /*00c4*/ 	.word	0xffffffff


	//   ....[10]....
        /*00c8*/ 	.word	0xffffffff


	//   ....[11]....
        /*00cc*/ 	.word	0xffffffff


	//   ....[12]....
        /*00d0*/ 	.word	0xffffffff


	//   ....[13]....
        /*00d4*/ 	.word	0xffffffff


	//   ....[14]....
        /*00d8*/ 	.word	0xffffffff


	//   ....[15]....
        /*00dc*/ 	.word	0xffffffff


	//   ....[16]....
        /*00e0*/ 	.word	0xffffffff


	//   ....[17]....
        /*00e4*/ 	.word	0xffffffff


	//   ....[18]....
        /*00e8*/ 	.word	0xffffffff


	//   ....[19]....
        /*00ec*/ 	.word	0xffffffff


	//   ....[20]....
        /*00f0*/ 	.word	0xffffffff


	//   ....[21]....
        /*00f4*/ 	.word	0xffffffff


	//   ....[22]....
        /*00f8*/ 	.word	0xffffffff


	//   ....[23]....
        /*00fc*/ 	.word	0xffffffff


	//   ....[24]....
        /*0100*/ 	.word	0xffffffff


	//   ....[25]....
        /*0104*/ 	.word	0xffffffff


	//   ....[26]....
        /*0108*/ 	.word	0xffffffff


	//   ....[27]....
        /*010c*/ 	.word	0xffffffff


	//   ....[28]....
        /*0110*/ 	.word	0xffffffff


	//   ....[29]....
        /*0114*/ 	.word	0xffffffff


	//   ....[30]....
        /*0118*/ 	.word	0xffffffff


	//   ....[31]....
        /*011c*/ 	.word	0xffffffff


	//   ....[32]....
        /*0120*/ 	.word	0xffffffff


	//   ....[33]....
        /*0124*/ 	.word	0xffffffff


	//   ....[34]....
        /*0128*/ 	.word	0xffffffff


	//   ....[35]....
        /*012c*/ 	.word	0xffffffff


	//   ....[36]....
        /*0130*/ 	.word	0xffffffff


	//   ....[37]....
        /*0134*/ 	.word	0xffffffff


	//   ....[38]....
        /*0138*/ 	.word	0xffffffff


	//   ....[39]....
        /*013c*/ 	.word	0xffffffff


	//   ....[40]....
        /*0140*/ 	.word	0xffffffff


	//   ....[41]....
        /*0144*/ 	.word	0xffffffff


	//   ....[42]....
        /*0148*/ 	.word	0xffffffff


	//   ....[43]....
        /*014c*/ 	.word	0xffffffff


	//   ....[44]....
        /*0150*/ 	.word	0xffffffff


	//   ....[45]....
        /*0154*/ 	.word	0xffffffff


	//   ....[46]....
        /*0158*/ 	.word	0xffffffff


	//   ....[47]....
        /*015c*/ 	.word	0xffffffff


	//   ....[48]....
        /*0160*/ 	.word	0xffffffff


	//   ....[49]....
        /*0164*/ 	.word	0xffffffff


	//   ....[50]....
        /*0168*/ 	.word	0xffffffff


	//   ....[51]....
        /*016c*/ 	.word	0xffffffff


	//   ....[52]....
        /*0170*/ 	.word	0xffffffff


	//   ....[53]....
        /*0174*/ 	.word	0xffffffff


	//   ....[54]....
        /*0178*/ 	.word	0xffffffff


	//   ....[55]....
        /*017c*/ 	.word	0xffffffff


	//   ....[56]....
        /*0180*/ 	.word	0xffffffff


	//   ....[57]....
        /*0184*/ 	.word	0xffffffff


	//   ....[58]....
        /*0188*/ 	.word	0xffffffff


	//   ....[59]....
        /*018c*/ 	.word	0xffffffff


	//   ....[60]....
        /*0190*/ 	.word	0xffffffff


	//   ....[61]....
        /*0194*/ 	.word	0xffffffff


	//   ....[62]....
        /*0198*/ 	.word	0xffffffff


	//   ....[63]....
        /*019c*/ 	.word	0xffffffff


	//   ....[64]....
        /*01a0*/ 	.word	0xffffffff


	//   ....[65]....
        /*01a4*/ 	.word	0xffffffff


	//   ....[66]....
        /*01a8*/ 	.word	0xffffffff


	//   ....[67]....
        /*01ac*/ 	.word	0xffffffff


	//   ....[68]....
        /*01b0*/ 	.word	0xffffffff


	//   ....[69]....
        /*01b4*/ 	.word	0xffffffff


	//   ....[70]....
        /*01b8*/ 	.word	0xffffffff


	//   ....[71]....
        /*01bc*/ 	.word	0xffffffff


	//   ....[72]....
        /*01c0*/ 	.word	0xffffffff


	//   ....[73]....
        /*01c4*/ 	.word	0xffffffff


	//   ....[74]....
        /*01c8*/ 	.word	0xffffffff


	//   ....[75]....
        /*01cc*/ 	.word	0xffffffff


	//   ....[76]....
        /*01d0*/ 	.word	0xffffffff


	//   ....[77]....
        /*01d4*/ 	.word	0xffffffff


	//   ....[78]....
        /*01d8*/ 	.word	0xffffffff


	//   ....[79]....
        /*01dc*/ 	.word	0xffffffff


	//   ....[80]....
        /*01e0*/ 	.word	0xffffffff


	//   ....[81]....
        /*01e4*/ 	.word	0xffffffff


	//   ....[82]....
        /*01e8*/ 	.word	0xffffffff


	//   ....[83]....
        /*01ec*/ 	.word	0xffffffff


	//   ....[84]....
        /*01f0*/ 	.word	0xffffffff


	//   ....[85]....
        /*01f4*/ 	.word	0xffffffff


	//   ....[86]....
        /*01f8*/ 	.word	0xffffffff


	//   ....[87]....
        /*01fc*/ 	.word	0xffffffff


	//   ....[88]....
        /*0200*/ 	.word	0xffffffff


	//   ....[89]....
        /*0204*/ 	.word	0xffffffff


	//   ....[90]....
        /*0208*/ 	.word	0xffffffff


	//   ....[91]....
        /*020c*/ 	.word	0x0500000f


	//   ....[92]....
        /*0210*/ 	.word	0x0500000f


	//   ....[93]....
        /*0214*/ 	.word	0x0500000f


	//   ....[94]....
        /*0218*/ 	.word	0x0500000f


	//   ....[95]....
        /*021c*/ 	.word	0x0500000f


	//   ....[96]....
        /*0220*/ 	.word	0x0500000f


	//   ....[97]....
        /*0224*/ 	.word	0x0500000f


	//   ....[98]....
        /*0228*/ 	.word	0x0500000f


	//   ....[99]....
        /*022c*/ 	.word	0x0500000f


	//   ....[100]....
        /*0230*/ 	.word	0x0500000f


	//   ....[101]....
        /*0234*/ 	.word	0x0500000f


	//   ....[102]....
        /*0238*/ 	.word	0x0500000f


	//   ....[103]....
        /*023c*/ 	.word	0x0500000f


	//   ....[104]....
        /*0240*/ 	.word	0x0500000f


	//   ....[105]....
        /*0244*/ 	.word	0x0500000f


	//   ....[106]....
        /*0248*/ 	.word	0x0500000f


	//   ....[107]....
        /*024c*/ 	.word	0x0500000f


	//   ....[108]....
        /*0250*/ 	.word	0x0500000f


	//   ....[109]....
        /*0254*/ 	.word	0x0500000f


	//   ....[110]....
        /*0258*/ 	.word	0x0500000f


	//   ....[111]....
        /*025c*/ 	.word	0x0500000f


	//   ....[112]....
        /*0260*/ 	.word	0x0500000f


	//   ....[113]....
        /*0264*/ 	.word	0x0500000f


	//   ....[114]....
        /*0268*/ 	.word	0x0500000f


	//   ....[115]....
        /*026c*/ 	.word	0x0500000f


	//   ....[116]....
        /*0270*/ 	.word	0x0500000f


	//   ....[117]....
        /*0274*/ 	.word	0x0500000f


	//   ....[118]....
        /*0278*/ 	.word	0x0500000f


	//   ....[119]....
        /*027c*/ 	.word	0x0500000f


	//   ....[120]....
        /*0280*/ 	.word	0x0500000f


	//   ....[121]....
        /*0284*/ 	.word	0x0500000f


	//   ....[122]....
        /*0288*/ 	.word	0x0500000f


	//   ....[123]....
        /*028c*/ 	.word	0x0500000f


	//   ....[124]....
        /*0290*/ 	.word	0x0500000f


	//   ....[125]....
        /*0294*/ 	.word	0x0500000f


	//   ....[126]....
        /*0298*/ 	.word	0x0500000f


	//   ....[127]....
        /*029c*/ 	.word	0x0500000f


	//   ....[128]....
        /*02a0*/ 	.word	0x0500000f


	//   ....[129]....
        /*02a4*/ 	.word	0x0500000f


	//   ....[130]....
        /*02a8*/ 	.word	0x0500000f


	//   ....[131]....
        /*02ac*/ 	.word	0x0500000f


	//   ....[132]....
        /*02b0*/ 	.word	0x0500000f


	//   ....[133]....
        /*02b4*/ 	.word	0x0500000f


	//   ....[134]....
        /*02b8*/ 	.word	0x0500000f


	//   ....[135]....
        /*02bc*/ 	.word	0x0500000f


	//   ....[136]....
        /*02c0*/ 	.word	0x0500000f


	//----- nvinfo : EIATTR_COOP_GROUP_INSTR_OFFSETS
	.align		4
.L_1197:
        /*02c4*/ 	.byte	0x04, 0x28
        /*02c6*/ 	.short	(.L_1199 - .L_1198)


	//   ....[0]....
.L_1198:
        /*02c8*/ 	.word	0x00000080


	//   ....[1]....
        /*02cc*/ 	.word	0x00000090


	//   ....[2]....
        /*02d0*/ 	.word	0x000002d0


	//   ....[3]....
        /*02d4*/ 	.word	0x00000430


	//   ....[4]....
        /*02d8*/ 	.word	0x00000550


	//   ....[5]....
        /*02dc*/ 	.word	0x000006b0


	//   ....[6]....
        /*02e0*/ 	.word	0x00001510


	//   ....[7]....
        /*02e4*/ 	.word	0x00001e40


	//   ....[8]....
        /*02e8*/ 	.word	0x000020f0


	//   ....[9]....
        /*02ec*/ 	.word	0x000034d0


	//   ....[10]....
        /*02f0*/ 	.word	0x000034f0


	//   ....[11]....
        /*02f4*/ 	.word	0x00003a10


	//   ....[12]....
        /*02f8*/ 	.word	0x00003a80


	//   ....[13]....
        /*02fc*/ 	.word	0x00004840


	//   ....[14]....
        /*0300*/ 	.word	0x00005640


	//   ....[15]....
        /*0304*/ 	.word	0x00005860


	//   ....[16]....
        /*0308*/ 	.word	0x00006450


	//   ....[17]....
        /*030c*/ 	.word	0x00006550


	//   ....[18]....
        /*0310*/ 	.word	0x00006da0


	//   ....[19]....
        /*0314*/ 	.word	0x00006e10


	//   ....[20]....
        /*0318*/ 	.word	0x00007e50


	//   ....[21]....
        /*031c*/ 	.word	0x00008ef0


	//   ....[22]....
        /*0320*/ 	.word	0x00008f00


	//   ....[23]....
        /*0324*/ 	.word	0x00008f30


	//   ....[24]....
        /*0328*/ 	.word	0x00008f40


	//   ....[25]....
        /*032c*/ 	.word	0x0000a2a0


	//   ....[26]....
        /*0330*/ 	.word	0x0000ad50


	//   ....[27]....
        /*0334*/ 	.word	0x0000afb0


	//   ....[28]....
        /*0338*/ 	.word	0x0000bbf0


	//   ....[29]....
        /*033c*/ 	.word	0x0000bcf0


	//   ....[30]....
        /*0340*/ 	.word	0x0000c550


	//   ....[31]....
        /*0344*/ 	.word	0x0000c5c0


	//   ....[32]....
        /*0348*/ 	.word	0x0000d600


	//   ....[33]....
        /*034c*/ 	.word	0x0000d730


	//   ....[34]....
        /*0350*/ 	.word	0x0000d770


	//   ....[35]....
        /*0354*/ 	.word	0x0000d870


	//   ....[36]....
        /*0358*/ 	.word	0x0000d880


	//   ....[37]....
        /*035c*/ 	.word	0x0000e7b0


	//   ....[38]....
        /*0360*/ 	.word	0x0000e7f0


	//   ....[39]....
        /*0364*/ 	.word	0x0000e830


	//   ....[40]....
        /*0368*/ 	.word	0x0000e870


	//   ....[41]....
        /*036c*/ 	.word	0x0000e890


	//   ....[42]....
        /*0370*/ 	.word	0x0000e8c0


	//   ....[43]....
        /*0374*/ 	.word	0x0000ed90


	//   ....[44]....
        /*0378*/ 	.word	0x0000eda0


	//   ....[45]....
        /*037c*/ 	.word	0x0000f670


	//   ....[46]....
        /*0380*/ 	.word	0x00010d30


	//   ....[47]....
        /*0384*/ 	.word	0x00010d40


	//   ....[48]....
        /*0388*/ 	.word	0x00010d50


	//   ....[49]....
        /*038c*/ 	.word	0x00010d60


	//   ....[50]....
        /*0390*/ 	.word	0x00010d80


	//   ....[51]....
        /*0394*/ 	.word	0x00010db0


	//   ....[52]....
        /*0398*/ 	.word	0x00010de0


	//   ....[53]....
        /*039c*/ 	.word	0x00010e10


	//   ....[54]....
        /*03a0*/ 	.word	0x00011720


	//   ....[55]....
        /*03a4*/ 	.word	0x00011740


	//   ....[56]....
        /*03a8*/ 	.word	0x00011750


	//   ....[57]....
        /*03ac*/ 	.word	0x000117d0


	//   ....[58]....
        /*03b0*/ 	.word	0x00011870


	//   ....[59]....
        /*03b4*/ 	.word	0x00011880


	//   ....[60]....
        /*03b8*/ 	.word	0x00011920


	//   ....[61]....
        /*03bc*/ 	.word	0x00011950


	//   ....[62]....
        /*03c0*/ 	.word	0x000119b0


	//   ....[63]....
        /*03c4*/ 	.word	0x000119c0


	//   ....[64]....
        /*03c8*/ 	.word	0x000119f0


	//   ....[65]....
        /*03cc*/ 	.word	0x00011a40


	//   ....[66]....
        /*03d0*/ 	.word	0x00012280


	//   ....[67]....
        /*03d4*/ 	.word	0x00012290


	//   ....[68]....
        /*03d8*/ 	.word	0x000122b0


	//   ....[69]....
        /*03dc*/ 	.word	0x00012330


	//   ....[70]....
        /*03e0*/ 	.word	0x00012340


	//   ....[71]....
        /*03e4*/ 	.word	0x000123a0


	//   ....[72]....
        /*03e8*/ 	.word	0x000123d0


	//   ....[73]....
        /*03ec*/ 	.word	0x00012410


	//   ....[74]....
        /*03f0*/ 	.word	0x00012630


	//   ....[75]....
        /*03f4*/ 	.word	0x00012650


	//   ....[76]....
        /*03f8*/ 	.word	0x00012670


	//   ....[77]....
        /*03fc*/ 	.word	0x000126f0


	//   ....[78]....
        /*0400*/ 	.word	0x00012710


	//   ....[79]....
        /*0404*/ 	.word	0x00012790


	//   ....[80]....
        /*0408*/ 	.word	0x000127b0


	//   ....[81]....
        /*040c*/ 	.word	0x000127c0


	//   ....[82]....
        /*0410*/ 	.word	0x00012cf0


	//   ....[83]....
        /*0414*/ 	.word	0x00012d20


	//   ....[84]....
        /*0418*/ 	.word	0x00012d50


	//   ....[85]....
        /*041c*/ 	.word	0x00012d80


	//   ....[86]....
        /*0420*/ 	.word	0x00012db0


	//   ....[87]....
        /*0424*/ 	.word	0x00012de0


	//   ....[88]....
        /*0428*/ 	.word	0x00012e00


	//   ....[89]....
        /*042c*/ 	.word	0x00012ea0


	//   ....[90]....
        /*0430*/ 	.word	0x00013220


	//   ....[91]....
        /*0434*/ 	.word	0x00013860


	//   ....[92]....
        /*0438*/ 	.word	0x00013950


	//   ....[93]....
        /*043c*/ 	.word	0x000139f0


	//   ....[94]....
        /*0440*/ 	.word	0x00013a80


	//   ....[95]....
        /*0444*/ 	.word	0x00013b60


	//   ....[96]....
        /*0448*/ 	.word	0x00013bd0


	//   ....[97]....
        /*044c*/ 	.word	0x00013cb0


	//   ....[98]....
        /*0450*/ 	.word	0x00013d60


	//   ....[99]....
        /*0454*/ 	.word	0x00013e60


	//   ....[100]....
        /*0458*/ 	.word	0x00013f00


	//   ....[101]....
        /*045c*/ 	.word	0x00013f60


	//   ....[102]....
        /*0460*/ 	.word	0x00014010


	//   ....[103]....
        /*0464*/ 	.word	0x000140e0


	//   ....[104]....
        /*0468*/ 	.word	0x00014170


	//   ....[105]....
        /*046c*/ 	.word	0x00014240


	//   ....[106]....
        /*0470*/ 	.word	0x000142c0


	//   ....[107]....
        /*0474*/ 	.word	0x00014380


	//   ....[108]....
        /*0478*/ 	.word	0x00014420


	//   ....[109]....
        /*047c*/ 	.word	0x000144f0


	//   ....[110]....
        /*0480*/ 	.word	0x00014560


	//   ....[111]....
        /*0484*/ 	.word	0x00014620


	//   ....[112]....
        /*0488*/ 	.word	0x00014760


	//   ....[113]....
        /*048c*/ 	.word	0x00014840


	//   ....[114]....
        /*0490*/ 	.word	0x000148c0


	//   ....[115]....
        /*0494*/ 	.word	0x000149a0


	//   ....[116]....
        /*0498*/ 	.word	0x00014a00


	//   ....[117]....
        /*049c*/ 	.word	0x00014ad0


	//   ....[118]....
        /*04a0*/ 	.word	0x00014b30


	//   ....[119]....
        /*04a4*/ 	.word	0x00014c10


	//   ....[120]....
        /*04a8*/ 	.word	0x00014d00


	//   ....[121]....
        /*04ac*/ 	.word	0x00014da0


	//   ....[122]....
        /*04b0*/ 	.word	0x00014e00


	//   ....[123]....
        /*04b4*/ 	.word	0x00014ef0


	//   ....[124]....
        /*04b8*/ 	.word	0x00014f50


	//   ....[125]....
        /*04bc*/ 	.word	0x00015040


	//   ....[126]....
        /*04c0*/ 	.word	0x000150a0


	//   ....[127]....
        /*04c4*/ 	.word	0x00015160


	//   ....[128]....
        /*04c8*/ 	.word	0x000152a0


	//   ....[129]....
        /*04cc*/ 	.word	0x00015350


	//   ....[130]....
        /*04d0*/ 	.word	0x00015440


	//   ....[131]....
        /*04d4*/ 	.word	0x00015550


	//   ....[132]....
        /*04d8*/ 	.word	0x000155d0


	//   ....[133]....
        /*04dc*/ 	.word	0x000156c0


	//   ....[134]....
        /*04e0*/ 	.word	0x00015730


	//   ....[135]....
        /*04e4*/ 	.word	0x00015800


	//   ....[136]....
        /*04e8*/ 	.word	0x00015910


	//----- nvinfo : EIATTR_REG_RECONFIG
	.align		4
.L_1199:
        /*04ec*/ 	.byte	0x01, 0x54
	.zero		2


	//----- nvinfo : EIATTR_SYSCALL_OFFSETS
	.align		4
        /*04f0*/ 	.byte	0x04, 0x46
        /*04f2*/ 	.short	(.L_1201 - .L_1200)


	//   ....[0]....
.L_1200:
        /*04f4*/ 	.word	0x00001720


	//   ....[1]....
        /*04f8*/ 	.word	0x00010230


	//   ....[2]....
        /*04fc*/ 	.word	0x00010370


	//   ....[3]....
        /*0500*/ 	.word	0x00010460


	//   ....[4]....
        /*0504*/ 	.word	0x00011250


	//----- nvinfo : EIATTR_MBARRIER_INSTR_OFFSETS
	.align		4
.L_1201:
        /*0508*/ 	.byte	0x04, 0x39
        /*050a*/ 	.short	(.L_1203 - .L_1202)


	//   ....[0]....
.L_1202:
        /*050c*/ 	.word	0x00000180
        /*0510*/ 	.word	0x000000ff
        /*0514*/ 	.word	0x0002d800
        /*0518*/ 	.short	0x0100
        /*051a*/ 	.byte	0x08
	.zero		1


	//   ....[1]....
        /*051c*/ 	.word	0x00000190
        /*0520*/ 	.word	0x000000ff
        /*0524*/ 	.word	0x0002d820
        /*0528*/ 	.short	0x0100
        /*052a*/ 	.byte	0x08
	.zero		1


	//   ....[2]....
        /*052c*/ 	.word	0x00000280
        /*0530*/ 	.word	0x000000ff
        /*0534*/ 	.word	0x0002d830
        /*0538*/ 	.short	0x0100
        /*053a*/ 	.byte	0x08
	.zero		1


	//   ....[3]....
        /*053c*/ 	.word	0x00000290
        /*0540*/ 	.word	0x000000ff
        /*0544*/ 	.word	0x0002d840
        /*0548*/ 	.short	0x0100
        /*054a*/ 	.byte	0x08
	.zero		1


	//   ....[4]....
        /*054c*/ 	.word	0x000002a0
        /*0550*/ 	.word	0x000000ff
        /*0554*/ 	.word	0x0002d838
        /*0558*/ 	.short	0x0100
        /*055a*/ 	.byte	0x08
	.zero		1


	//   ....[5]....
        /*055c*/ 	.word	0x000002b0
        /*0560*/ 	.word	0x000000ff
        /*0564*/ 	.word	0x0002d848
        /*0568*/ 	.short	0x0100
        /*056a*/ 	.byte	0x08
	.zero		1


	//   ....[6]....
        /*056c*/ 	.word	0x000003e0
        /*0570*/ 	.word	0x000000ff
        /*0574*/ 	.word	0x0002d850
        /*0578*/ 	.short	0x0100
        /*057a*/ 	.byte	0x08
	.zero		1


	//   ....[7]....
        /*057c*/ 	.word	0x000003f0
        /*0580*/ 	.word	0x000000ff
        /*0584*/ 	.word	0x0002d860
        /*0588*/ 	.short	0x0100
        /*058a*/ 	.byte	0x08
	.zero		1


	//   ....[8]....
        /*058c*/ 	.word	0x00000400
        /*0590*/ 	.word	0x000000ff
        /*0594*/ 	.word	0x0002d858
        /*0598*/ 	.short	0x0100
        /*059a*/ 	.byte	0x08
	.zero		1


	//   ....[9]....
        /*059c*/ 	.word	0x00000410
        /*05a0*/ 	.word	0x000000ff
        /*05a4*/ 	.word	0x0002d868
        /*05a8*/ 	.short	0x0100
        /*05aa*/ 	.byte	0x08
	.zero		1


	//   ....[10]....
        /*05ac*/ 	.word	0x00000500
        /*05b0*/ 	.word	0x000000ff
        /*05b4*/ 	.word	0x0002d870
        /*05b8*/ 	.short	0x0100
        /*05ba*/ 	.byte	0x06
	.zero		1


	//   ....[11]....
        /*05bc*/ 	.word	0x00000510
        /*05c0*/ 	.word	0x000000ff
        /*05c4*/ 	.word	0x0002d880
        /*05c8*/ 	.short	0x0100
        /*05ca*/ 	.byte	0x06
	.zero		1


	//   ....[12]....
        /*05cc*/ 	.word	0x00000520
        /*05d0*/ 	.word	0x000000ff
        /*05d4*/ 	.word	0x0002d878
        /*05d8*/ 	.short	0x0100
        /*05da*/ 	.byte	0x06
	.zero		1


	//   ....[13]....
        /*05dc*/ 	.word	0x00000530
        /*05e0*/ 	.word	0x000000ff
        /*05e4*/ 	.word	0x0002d888
        /*05e8*/ 	.short	0x0100
        /*05ea*/ 	.byte	0x06
	.zero		1


	//   ....[14]....
        /*05ec*/ 	.word	0x00000660
        /*05f0*/ 	.word	0x000000ff
        /*05f4*/ 	.word	0x0002d890
        /*05f8*/ 	.short	0x0100
        /*05fa*/ 	.byte	0x08
	.zero		1


	//   ....[15]....
        /*05fc*/ 	.word	0x00000670
        /*0600*/ 	.word	0x000000ff
        /*0604*/ 	.word	0x0002d8a0
        /*0608*/ 	.short	0x0100
        /*060a*/ 	.byte	0x08
	.zero		1


	//   ....[16]....
        /*060c*/ 	.word	0x00000680
        /*0610*/ 	.word	0x000000ff
        /*0614*/ 	.word	0x0002d898
        /*0618*/ 	.short	0x0100
        /*061a*/ 	.byte	0x08
	.zero		1


	//   ....[17]....
        /*061c*/ 	.word	0x00000690
        /*0620*/ 	.word	0x000000ff
        /*0624*/ 	.word	0x0002d8a8
        /*0628*/ 	.short	0x0100
        /*062a*/ 	.byte	0x08
	.zero		1


	//   ....[18]....
        /*062c*/ 	.word	0x000007d0
        /*0630*/ 	.word	0x000000ff
        /*0634*/ 	.word	0x0002d8b0
        /*0638*/ 	.short	0x0100
        /*063a*/ 	.byte	0x08
	.zero		1


	//   ....[19]....
        /*063c*/ 	.word	0x000007e0
        /*0640*/ 	.word	0x000000ff
        /*0644*/ 	.word	0x0002d8c0
        /*0648*/ 	.short	0x0100
        /*064a*/ 	.byte	0x08
	.zero		1


	//   ....[20]....
        /*064c*/ 	.word	0x000007f0
        /*0650*/ 	.word	0x000000ff
        /*0654*/ 	.word	0x0002d8b8
        /*0658*/ 	.short	0x0100
        /*065a*/ 	.byte	0x08
	.zero		1


	//   ....[21]....
        /*065c*/ 	.word	0x00000800
        /*0660*/ 	.word	0x000000ff
        /*0664*/ 	.word	0x0002d8c8
        /*0668*/ 	.short	0x0100
        /*066a*/ 	.byte	0x08
	.zero		1


	//   ....[22]....
        /*066c*/ 	.word	0x00001740
        /*0670*/ 	.word	0x000000ff
        /*0674*/ 	.word	0x0002d800
        /*0678*/ 	.short	0x010a
        /*067a*/ 	.byte	0x26
	.zero		1


	//   ....[23]....
        /*067c*/ 	.word	0x000017d0
        /*0680*/ 	.word	0x000000ff
        /*0684*/ 	.word	0x0002d830
        /*0688*/ 	.short	0x010a
        /*068a*/ 	.byte	0x26
	.zero		1


	//   ....[24]....
        /*068c*/ 	.word	0x00001830
        /*0690*/ 	.word	0x000000ff
        /*0694*/ 	.word	0x0002d830
        /*0698*/ 	.short	0x010a
        /*069a*/ 	.byte	0x26
	.zero		1


	//   ....[25]....
        /*069c*/ 	.word	0x00001e90
        /*06a0*/ 	.word	0x000000ff
        /*06a4*/ 	.word	0x00000000
        /*06a8*/ 	.short	0x0101
        /*06aa*/ 	.byte	0x04
	.zero		1


	//   ....[26]....
        /*06ac*/ 	.word	0x00004d10
        /*06b0*/ 	.word	0x000000ff
        /*06b4*/ 	.word	0x0002d830
        /*06b8*/ 	.short	0x010a
        /*06ba*/ 	.byte	0x04
	.zero		1


	//   ....[27]....
        /*06bc*/ 	.word	0x00004d50
        /*06c0*/ 	.word	0x000000ff
        /*06c4*/ 	.word	0x0002d830
        /*06c8*/ 	.short	0x010a
        /*06ca*/ 	.byte	0x04
	.zero		1


	//   ....[28]....
        /*06cc*/ 	.word	0x00005040
        /*06d0*/ 	.word	0x000000ff
        /*06d4*/ 	.word	0x0002d850
        /*06d8*/ 	.short	0x010a
        /*06da*/ 	.byte	0x0a
	.zero		1


	//   ....[29]....
        /*06dc*/ 	.word	0x00005080
        /*06e0*/ 	.word	0x000000ff
        /*06e4*/ 	.word	0x0002d850
        /*06e8*/ 	.short	0x010a
        /*06ea*/ 	.byte	0x0a
	.zero		1


	//   ....[30]....
        /*06ec*/ 	.word	0x00005610
        /*06f0*/ 	.word	0x000000ff
        /*06f4*/ 	.word	0x00000000
        /*06f8*/ 	.short	0x0101
        /*06fa*/ 	.byte	0x0a
	.zero		1


	//   ....[31]....
        /*06fc*/ 	.word	0x000079e0
        /*0700*/ 	.word	0x000000ff
        /*0704*/ 	.word	0x00000000
        /*0708*/ 	.short	0x0101
        /*070a*/ 	.byte	0x06
	.zero		1


	//   ....[32]....
        /*070c*/ 	.word	0x00008270
        /*0710*/ 	.word	0x000000ff
        /*0714*/ 	.word	0x0002d830
        /*0718*/ 	.short	0x010a
        /*071a*/ 	.byte	0x04
	.zero		1


	//   ....[33]....
        /*071c*/ 	.word	0x000082b0
        /*0720*/ 	.word	0x000000ff
        /*0724*/ 	.word	0x0002d830
        /*0728*/ 	.short	0x010a
        /*072a*/ 	.byte	0x04
	.zero		1


	//   ....[34]....
        /*072c*/ 	.word	0x000085d0
        /*0730*/ 	.word	0x000000ff
        /*0734*/ 	.word	0x0002d850
        /*0738*/ 	.short	0x010a
        /*073a*/ 	.byte	0x0e
	.zero		1


	//   ....[35]....
        /*073c*/ 	.word	0x00008610
        /*0740*/ 	.word	0x000000ff
        /*0744*/ 	.word	0x0002d850
        /*0748*/ 	.short	0x010a
        /*074a*/ 	.byte	0x0e
	.zero		1


	//   ....[36]....
        /*074c*/ 	.word	0x00008c00
        /*0750*/ 	.word	0x000000ff
        /*0754*/ 	.word	0x00000000
        /*0758*/ 	.short	0x0101
        /*075a*/ 	.byte	0x0e
	.zero		1


	//   ....[37]....
        /*075c*/ 	.word	0x00009e20
        /*0760*/ 	.word	0x000000ff
        /*0764*/ 	.word	0x00000000
        /*0768*/ 	.short	0x0101
        /*076a*/ 	.byte	0x0a
	.zero		1


	//   ....[38]....
        /*076c*/ 	.word	0x0000a570
        /*0770*/ 	.word	0x000000ff
        /*0774*/ 	.word	0x0002d830
        /*0778*/ 	.short	0x010a
        /*077a*/ 	.byte	0x0a
	.zero		1


	//   ....[39]....
        /*077c*/ 	.word	0x0000a5b0
        /*0780*/ 	.word	0x000000ff
        /*0784*/ 	.word	0x0002d830
        /*0788*/ 	.short	0x010a
        /*078a*/ 	.byte	0x0a
	.zero		1


	//   ....[40]....
        /*078c*/ 	.word	0x0000a850
        /*0790*/ 	.word	0x000000ff
        /*0794*/ 	.word	0x0002d850
        /*0798*/ 	.short	0x010a
        /*079a*/ 	.byte	0x0a
	.zero		1


	//   ....[41]....
        /*079c*/ 	.word	0x0000a890
        /*07a0*/ 	.word	0x000000ff
        /*07a4*/ 	.word	0x0002d850
        /*07a8*/ 	.short	0x010a
        /*07aa*/ 	.byte	0x0a
	.zero		1


	//   ....[42]....
        /*07ac*/ 	.word	0x0000ad20
        /*07b0*/ 	.word	0x000000ff
        /*07b4*/ 	.word	0x00000000
        /*07b8*/ 	.short	0x0101
        /*07ba*/ 	.byte	0x0a
	.zero		1


	//   ....[43]....
        /*07bc*/ 	.word	0x0000d170
        /*07c0*/ 	.word	0x000000ff
        /*07c4*/ 	.word	0x00000000
        /*07c8*/ 	.short	0x0101
        /*07ca*/ 	.byte	0x06
	.zero		1


	//   ....[44]....
        /*07cc*/ 	.word	0x0000d680
        /*07d0*/ 	.word	0x000000ff
        /*07d4*/ 	.word	0x0002d850
        /*07d8*/ 	.short	0x010a
        /*07da*/ 	.byte	0x06
	.zero		1


	//   ....[45]....
        /*07dc*/ 	.word	0x0000d6c0
        /*07e0*/ 	.word	0x000000ff
        /*07e4*/ 	.word	0x0002d850
        /*07e8*/ 	.short	0x010a
        /*07ea*/ 	.byte	0x06
	.zero		1


	//   ....[46]....
        /*07ec*/ 	.word	0x0000dea0
        /*07f0*/ 	.word	0x000000ff
        /*07f4*/ 	.word	0x00000000
        /*07f8*/ 	.short	0x0101
        /*07fa*/ 	.byte	0x06
	.zero		1


	//   ....[47]....
        /*07fc*/ 	.word	0x0000e8b0
        /*0800*/ 	.word	0x000000ff
        /*0804*/ 	.word	0x00000000
        /*0808*/ 	.short	0x0101
        /*080a*/ 	.byte	0x04
	.zero		1


	//   ....[48]....
        /*080c*/ 	.word	0x00010950
        /*0810*/ 	.word	0x000000ff
        /*0814*/ 	.word	0x0002d840
        /*0818*/ 	.short	0x010a
        /*081a*/ 	.byte	0x2f
	.zero		1


	//   ....[49]....
        /*081c*/ 	.word	0x00011010
        /*0820*/ 	.word	0x000000ff
        /*0824*/ 	.word	0x0002d830
        /*0828*/ 	.short	0x0107
        /*082a*/ 	.byte	0x2f
	.zero		1


	//   ....[50]....
        /*082c*/ 	.word	0x00011080
        /*0830*/ 	.word	0x000000ff
        /*0834*/ 	.word	0x0002d830
        /*0838*/ 	.short	0x0101
        /*083a*/ 	.byte	0x2f
	.zero		1


	//   ....[51]....
        /*083c*/ 	.word	0x00011b90
        /*0840*/ 	.word	0x000000ff
        /*0844*/ 	.word	0x0002d800
        /*0848*/ 	.short	0x0107
        /*084a*/ 	.byte	0x2f
	.zero		1


	//   ....[52]....
        /*084c*/ 	.word	0x00011bf0
        /*0850*/ 	.word	0x000000ff
        /*0854*/ 	.word	0x0002d800
        /*0858*/ 	.short	0x0101
        /*085a*/ 	.byte	0x2f
	.zero		1


	//   ....[53]....
        /*085c*/ 	.word	0x00011c20
        /*0860*/ 	.word	0x000000ff
        /*0864*/ 	.word	0x0002d820
        /*0868*/ 	.short	0x010a
        /*086a*/ 	.byte	0x2f
	.zero		1


	//   ....[54]....
        /*086c*/ 	.word	0x00012050
        /*0870*/ 	.word	0x00000007
        /*0874*/ 	.word	0x0002d840
        /*0878*/ 	.short	0x010a
        /*087a*/ 	.byte	0x3f
	.zero		1


	//   ....[55]....
        /*087c*/ 	.word	0x000124c0
        /*0880*/ 	.word	0x00000007
        /*0884*/ 	.word	0x0002d830
        /*0888*/ 	.short	0x0107
        /*088a*/ 	.byte	0x3f
	.zero		1


	//   ....[56]....
        /*088c*/ 	.word	0x00012570
        /*0890*/ 	.word	0x00000007
        /*0894*/ 	.word	0x0002d830
        /*0898*/ 	.short	0x0101
        /*089a*/ 	.byte	0x3f
	.zero		1


	//   ....[57]....
        /*089c*/ 	.word	0x000125d0
        /*08a0*/ 	.word	0x00000007
        /*08a4*/ 	.word	0x0002d860
        /*08a8*/ 	.short	0x010a
        /*08aa*/ 	.byte	0x3f
	.zero		1


	//   ....[58]....
        /*08ac*/ 	.word	0x00012930
        /*08b0*/ 	.word	0x00000007
        /*08b4*/ 	.word	0x0002d850
        /*08b8*/ 	.short	0x0107
        /*08ba*/ 	.byte	0x3f
	.zero		1


	//   ....[59]....
        /*08bc*/ 	.word	0x00012a80
        /*08c0*/ 	.word	0x00000007
        /*08c4*/ 	.word	0x0002d850
        /*08c8*/ 	.short	0x0101
        /*08ca*/ 	.byte	0x3f
	.zero		1


	//   ....[60]....
        /*08cc*/ 	.word	0x00012c20
        /*08d0*/ 	.word	0x00000000
        /*08d4*/ 	.word	0x0002d860
        /*08d8*/ 	.short	0x010a
        /*08da*/ 	.byte	0x3f
	.zero		1


	//   ....[61]....
        /*08dc*/ 	.word	0x00013060
        /*08e0*/ 	.word	0x00000000
        /*08e4*/ 	.word	0x0002d850
        /*08e8*/ 	.short	0x0107
        /*08ea*/ 	.byte	0x3f
	.zero		1


	//   ....[62]....
        /*08ec*/ 	.word	0x00013120
        /*08f0*/ 	.word	0x00000000
        /*08f4*/ 	.word	0x0002d850
        /*08f8*/ 	.short	0x0101
        /*08fa*/ 	.byte	0x3f
	.zero		1


	//   ....[63]....
        /*08fc*/ 	.word	0x000131b0
        /*0900*/ 	.word	0x00000007
        /*0904*/ 	.word	0x0002d820
        /*0908*/ 	.short	0x010a
        /*090a*/ 	.byte	0x3f
	.zero		1


	//   ....[64]....
        /*090c*/ 	.word	0x00013330
        /*0910*/ 	.word	0x00000005
        /*0914*/ 	.word	0x0002d840
        /*0918*/ 	.short	0x010a
        /*091a*/ 	.byte	0x3f
	.zero		1


	//   ....[65]....
        /*091c*/ 	.word	0x000133d0
        /*0920*/ 	.word	0x00000003
        /*0924*/ 	.word	0x0002d840
        /*0928*/ 	.short	0x010a
        /*092a*/ 	.byte	0x3f
	.zero		1


	//   ....[66]....
        /*092c*/ 	.word	0x00013410
        /*0930*/ 	.word	0x00000005
        /*0934*/ 	.word	0x0002d860
        /*0938*/ 	.short	0x010a
        /*093a*/ 	.byte	0x3f
	.zero		1


	//   ....[67]....
        /*093c*/ 	.word	0x00013450
        /*0940*/ 	.word	0x00000003
        /*0944*/ 	.word	0x0002d860
        /*0948*/ 	.short	0x010a
        /*094a*/ 	.byte	0x3f
	.zero		1


	//   ....[68]....
        /*094c*/ 	.word	0x000134c0
        /*0950*/ 	.word	0x00000003
        /*0954*/ 	.word	0x0002d800
        /*0958*/ 	.short	0x010a
        /*095a*/ 	.byte	0x3f
	.zero		1


	//   ....[69]....
        /*095c*/ 	.word	0x00013520
        /*0960*/ 	.word	0x00000003
        /*0964*/ 	.word	0x0002d830
        /*0968*/ 	.short	0x010a
        /*096a*/ 	.byte	0x3f
	.zero		1


	//   ....[70]....
        /*096c*/ 	.word	0x00013580
        /*0970*/ 	.word	0x00000007
        /*0974*/ 	.word	0x0002d830
        /*0978*/ 	.short	0x010a
        /*097a*/ 	.byte	0x3f
	.zero		1


	//   ....[71]....
        /*097c*/ 	.word	0x000135e0
        /*0980*/ 	.word	0x00000007
        /*0984*/ 	.word	0x0002d850
        /*0988*/ 	.short	0x010a
        /*098a*/ 	.byte	0x3f
	.zero		1


	//   ....[72]....
        /*098c*/ 	.word	0x00013640
        /*0990*/ 	.word	0x0000000d
        /*0994*/ 	.word	0x0002d830
        /*0998*/ 	.short	0x010a
        /*099a*/ 	.byte	0x3f
	.zero		1


	//   ....[73]....
        /*099c*/ 	.word	0x000136a0
        /*09a0*/ 	.word	0x0000000d
        /*09a4*/ 	.word	0x0002d850
        /*09a8*/ 	.short	0x010a
        /*09aa*/ 	.byte	0x3f
	.zero		1


	//   ....[74]....
        /*09ac*/ 	.word	0x00013700
        /*09b0*/ 	.word	0x0000000d
        /*09b4*/ 	.word	0x0002d830
        /*09b8*/ 	.short	0x010a
        /*09ba*/ 	.byte	0x3f
	.zero		1


	//   ....[75]....
        /*09bc*/ 	.word	0x00013760
        /*09c0*/ 	.word	0x0000000d
        /*09c4*/ 	.word	0x0002d850
        /*09c8*/ 	.short	0x010a
        /*09ca*/ 	.byte	0x3f
	.zero		1


	//   ....[76]....
        /*09cc*/ 	.word	0x000137c0
        /*09d0*/ 	.word	0x00000003
        /*09d4*/ 	.word	0x0002d850
        /*09d8*/ 	.short	0x010a
        /*09da*/ 	.byte	0x3f
	.zero		1


	//   ....[77]....
        /*09dc*/ 	.word	0x000138a0
        /*09e0*/ 	.word	0x00000003
        /*09e4*/ 	.word	0x0002d840
        /*09e8*/ 	.short	0x010a
        /*09ea*/ 	.byte	0x3f
	.zero		1


	//   ....[78]....
        /*09ec*/ 	.word	0x00014660
        /*09f0*/ 	.word	0x00000003
        /*09f4*/ 	.word	0x0002d820
        /*09f8*/ 	.short	0x010a
        /*09fa*/ 	.byte	0x3f
	.zero		1


	//   ....[79]....
        /*09fc*/ 	.word	0x000146b0
        /*0a00*/ 	.word	0x00000007
        /*0a04*/ 	.word	0x0002d840
        /*0a08*/ 	.short	0x010a
        /*0a0a*/ 	.byte	0x3f
	.zero		1


	//   ....[80]....
        /*0a0c*/ 	.word	0x00014c50
        /*0a10*/ 	.word	0x00000007
        /*0a14*/ 	.word	0x0002d860
        /*0a18*/ 	.short	0x010a
        /*0a1a*/ 	.byte	0x3f
	.zero		1


	//   ....[81]....
        /*0a1c*/ 	.word	0x000151f0
        /*0a20*/ 	.word	0x00000000
        /*0a24*/ 	.word	0x0002d860
        /*0a28*/ 	.short	0x010a
        /*0a2a*/ 	.byte	0x3f
	.zero		1


	//   ....[82]....
        /*0a2c*/ 	.word	0x00015830
        /*0a30*/ 	.word	0x00000007
        /*0a34*/ 	.word	0x0002d820
        /*0a38*/ 	.short	0x010a
        /*0a3a*/ 	.byte	0x3f
	.zero		1


	//   ....[83]....
        /*0a3c*/ 	.word	0x000159d0
        /*0a40*/ 	.word	0x00000005
        /*0a44*/ 	.word	0x0002d840
        /*0a48*/ 	.short	0x010a
        /*0a4a*/ 	.byte	0x3f
	.zero		1


	//   ....[84]....
        /*0a4c*/ 	.word	0x00015a20
        /*0a50*/ 	.word	0x00000003
        /*0a54*/ 	.word	0x0002d840
        /*0a58*/ 	.short	0x010a
        /*0a5a*/ 	.byte	0x3f
	.zero		1


	//   ....[85]....
        /*0a5c*/ 	.word	0x00015a70
        /*0a60*/ 	.word	0x00000005
        /*0a64*/ 	.word	0x0002d860
        /*0a68*/ 	.short	0x010a
        /*0a6a*/ 	.byte	0x3f
	.zero		1


	//----- nvinfo : EIATTR_NUM_MBARRIERS
	.align		4
.L_1203:
        /*0a6c*/ 	.byte	0x03, 0x38
        /*0a6e*/ 	.short	0x0016


	//----- nvinfo : EIATTR_EXIT_INSTR_OFFSETS
	.align		4
        /*0a70*/ 	.byte	0x04, 0x1c
        /*0a72*/ 	.short	(.L_1205 - .L_1204)


	//   ....[0]....
.L_1204:
        /*0a74*/ 	.word	0x000134a0


	//----- nvinfo : EIATTR_MAX_THREADS
	.align		4
.L_1205:
        /*0a78*/ 	.byte	0x04, 0x05
        /*0a7a*/ 	.short	(.L_1207 - .L_1206)
.L_1206:
        /*0a7c*/ 	.word	0x00000200
        /*0a80*/ 	.word	0x00000001
        /*0a84*/ 	.word	0x00000001


	//----- nvinfo : EIATTR_CRS_STACK_SIZE
	.align		4
.L_1207:
        /*0a88*/ 	.byte	0x04, 0x1e
        /*0a8a*/ 	.short	(.L_1209 - .L_1208)
.L_1208:
        /*0a8c*/ 	.word	0x00000000


	//----- nvinfo : EIATTR_CBANK_PARAM_SIZE
	.align		4
.L_1209:
        /*0a90*/ 	.byte	0x03, 0x19
        /*0a92*/ 	.short	0x0a70


	//----- nvinfo : EIATTR_PARAM_CBANK
	.align		4
        /*0a94*/ 	.byte	0x04, 0x0a
        /*0a96*/ 	.short	(.L_1211 - .L_1210)
	.align		4
.L_1210:
        /*0a98*/ 	.word	index@(.nv.constant0._ZN7cutlass13device_kernelIN5flash11enable_sm90INS1_16FlashAttnFwdSm90INS1_25CollectiveMainloopFwdSm90ILi2EN4cute5tupleIJNS5_1CILi1EEES8_S8_EEENS6_IJNS7_ILi192EEENS7_ILi128EEENS7_ILi96EEEEEELi96ENS_10bfloat16_tEfNS_4arch4Sm90ELb0ELb1ELb0ELb0ELb1ELb0ELb0ELb0ELb1ELb1ELb1ELb0EEENS1_21CollectiveEpilogueFwdINS6_IJSA_SC_SB_EEES9_SE_SG_Li384ELb0ELb1ELb1ELb0EEENS1_19SingleTileSchedulerILb0ELb1ELb1ELi192EEEEEEEEEvNT_6ParamsE)
        /*0a9c*/ 	.short	0x0210
        /*0a9e*/ 	.short	0x0a70


	//----- nvinfo : EIATTR_SW_WAR
	.align		4
.L_1211:
        /*0aa0*/ 	.byte	0x04, 0x36
        /*0aa2*/ 	.short	(.L_1213 - .L_1212)
.L_1212:
        /*0aa4*/ 	.word	0x00000008
.L_1213:


//--------------------- .nv.info._ZN7cutlass13device_kernelIN5flash11enable_sm90INS1_16FlashAttnFwdSm90INS1_25CollectiveMainloopFwdSm90ILi2EN4cute5tupleIJNS5_1CILi1EEES8_S8_EEENS6_IJNS7_ILi192EEENS7_ILi128EEENS7_ILi96EEEEEELi96ENS_10bfloat16_tEfNS_4arch4Sm90ELb0ELb1ELb0ELb1ELb1ELb0ELb0ELb0ELb1ELb1ELb1ELb0EEENS1_21CollectiveEpilogueFwdINS6_IJSA_SC_SB_EEES9_SE_SG_Li384ELb1ELb1ELb1ELb0EEENS1_36VarlenDynamicPersistentTileSchedulerILi192ELi128ELi384ELi128ELb1ELb1ELb1ELb1ELb0ELb1EEEEEEEEEvNT_6ParamsE --------------------------
	.section	.nv.info._ZN7cutlass13device_kernelIN5flash11enable_sm90INS1_16FlashAttnFwdSm90INS1_25CollectiveMainloopFwdSm90ILi2EN4cute5tupleIJNS5_1CILi1EEES8_S8_EEENS6_IJNS7_ILi192EEENS7_ILi128EEENS7_ILi96EEEEEELi96ENS_10bfloat16_tEfNS_4arch4Sm90ELb0ELb1ELb0ELb1ELb1ELb0ELb0ELb0ELb1ELb1ELb1ELb0EEENS1_21CollectiveEpilogueFwdINS6_IJSA_SC_SB_EEES9_SE_SG_Li384ELb1ELb1ELb1ELb0EEENS1_36VarlenDynamicPersistentTileSchedulerILi192ELi128ELi384ELi128ELb1ELb1ELb1ELb1ELb0ELb1EEEEEEEEEvNT_6ParamsE,"",@"SHT_CUDA_INFO"
	.sectionflags	@""
	.align	4


	//----- nvinfo : EIATTR_CUDA_API_VERSION
	.align		4
        /*0000*/ 	.byte	0x04, 0x37
        /*0002*/ 	.short	(.L_1215 - .L_1214)
.L_1214:
        /*0004*/ 	.word	0x00000082


	//----- nvinfo : EIATTR_KPARAM_INFO
	.align		4
.L_1215:
        /*0008*/ 	.byte	0x04, 0x17
        /*000a*/ 	.short	(.L_1217 - .L_1216)
.L_1216:
        /*000c*/ 	.word	0x00000000
        /*0010*/ 	.short	0x0000
        /*0012*/ 	.short	0x0070
        /*0014*/ 	.byte	0x00, 0xf0, 0x01, 0x2a


	//----- nvinfo : EIATTR_SPARSE_MMA_MASK
	.align		4
.L_1217:
        /*0018*/ 	.byte	0x03, 0x50
        /*001a*/ 	.short	0x0000


	//----- nvinfo : EIATTR_MAXREG_COUNT
	.align		4
        /*001c*/ 	.byte	0x03, 0x1b
        /*001e*/ 	.short	0x0080


	//----- nvinfo : EIATTR_NUM_BARRIERS
	.align		4
        /*0020*/ 	.byte	0x02, 0x4c
        /*0022*/ 	.byte	0x10
	.zero		1


	//----- nvinfo : EIATTR_EXTERNS
	.align		4
        /*0024*/ 	.byte	0x04, 0x0f
        /*0026*/ 	.short	(.L_1219 - .L_1218)


	//   ....[0]....
	.align		4
.L_1218:
        /*0028*/ 	.word	index@(__assertfail)


	//----- nvinfo : EIATTR_ANNOTATIONS
	.align		4
.L_1219:
        /*002c*/ 	.byte	0x04, 0x55
        /*002e*/ 	.short	(.L_1221 - .L_1220)


	//   ....[0]....
.L_1220:
        /* <DEDUP_REMOVED lines=20> */


	//----- nvinfo : EIATTR_MERCURY_ISA_VERSION
	.align		4
.L_1221:
        /*0160*/ 	.byte	0x03, 0x5f
        /*0162*/ 	.short	0x0101


	//----- nvinfo : EIATTR_UNUSED_LOAD_BYTE_OFFSET
	.align		4
        /*0164*/ 	.byte	0x04, 0x44
        /*0166*/ 	.short	(.L_1223 - .L_1222)


	//   ....[0]....
.L_1222:
        /*0168*/ 	.word	0x00000980
        /*016c*/ 	.word	0x0000fff0


	//   ....[1]....
        /*0170*/ 	.word	0x0000ebb0
        /*0174*/ 	.word	0x0000fff0


	//----- nvinfo : EIATTR_INT_WARP_WIDE_INSTR_OFFSETS
	.align		4
.L_1223:
        /*0178*/ 	.byte	0x04, 0x31
        /*017a*/ 	.short	(.L_1225 - .L_1224)


	//   ....[0]....
.L_1224:
        /*017c*/ 	.word	0x000000c0


	//   ....[1]....
        /*0180*/ 	.word	0x000000d0


	//   ....[2]....
        /*0184*/ 	.word	0x00000170


	//   ....[3]....
        /*0188*/ 	.word	0x000130e0


	//   ....[4]....
        /*018c*/ 	.word	0x00013170


	//   ....[5]....
        /*0190*/ 	.word	0x00015e10


	//   ....[6]....
        /*0194*/ 	.word	0x00015ea0


	//----- nvinfo : EIATTR_COOP_GROUP_MASK_REGIDS
	.align		4
.L_1225:
        /*0198*/ 	.byte	0x04, 0x29
        /*019a*/ 	.short	(.L_1227 - .L_1226)


	//   ....[0]....
.L_1226:
        /*019c*/ 	.word	0xffffffff


	//   ....[1]....
        /*01a0*/ 	.word	0xffffffff


	//   ....[2]....
        /*01a4*/ 	.word	0xffffffff


	//   ....[3]....
        /*01a8*/ 	.word	0xffffffff


	//   ....[4]....
        /*01ac*/ 	.word	0xffffffff


	//   ....[5]....
        /*01b0*/ 	.word	0xffffffff


	//   ....[6]....
        /*01b4*/ 	.word	0xffffffff


	//   ....[7]....
        /*01b8*/ 	.word	0xffffffff


	//   ....[8]....
        /*01bc*/ 	.word	0xffffffff


	//   ....[9]....
        /*01c0*/ 	.word	0xffffffff


	//   ....[10]....
        /*01c4*/ 	.word	0xffffffff


	//   ....[11]....
        /*01c8*/ 	.word	0xffffffff


	//   ....[12]....
        /*01cc*/ 	.word	0xffffffff


	//   ....[13]....
        /*01d0*/ 	.word	0xffffffff


	//   ....[14]....
        /*01d4*/ 	.word	0xffffffff


	//   ....[15]....
        /*01d8*/ 	.word	0xffffffff


	//   ....[16]....
        /*01dc*/ 	.word	0xffffffff


	//   ....[17]....
        /*01e0*/ 	.word	0xffffffff


	//   ....[18]....
        /*01e4*/ 	.word	0xffffffff


	//   ....[19]....
        /*01e8*/ 	.word	0xffffffff


	//   ....[20]....
        /*01ec*/ 	.word	0xffffffff


	//   ....[21]....
        /*01f0*/ 	.word	0xffffffff


	//   ....[22]....
        /*01f4*/ 	.word	0xffffffff


	//   ....[23]....
        /*01f8*/ 	.word	0xffffffff


	//   ....[24]....
        /*01fc*/ 	.word	0xffffffff


	//   ....[25]....
        /*0200*/ 	.word	0xffffffff


	//   ....[26]....
        /*0204*/ 	.word	0xffffffff


	//   ....[27]....
        /*0208*/ 	.word	0xffffffff


	//   ....[28]....
        /*020c*/ 	.word	0xffffffff


	//   ....[29]....
        /*0210*/ 	.word	0xffffffff


	//   ....[30]....
        /*0214*/ 	.word	0xffffffff


	//   ....[31]....
        /*0218*/ 	.word	0xffffffff


	//   ....[32]....
        /*021c*/ 	.word	0xffffffff


	//   ....[33]....
        /*0220*/ 	.word	0xffffffff


	//   ....[34]....
        /*0224*/ 	.word	0xffffffff


	//   ....[35]....
        /*0228*/ 	.word	0xffffffff


	//   ....[36]....
        /*022c*/ 	.word	0xffffffff


	//   ....[37]....
        /*0230*/ 	.word	0xffffffff


	//   ....[38]....
        /*0234*/ 	.word	0xffffffff


	//   ....[39]....
        /*0238*/ 	.word	0xffffffff


	//   ....[40]....
        /*023c*/ 	.word	0xffffffff


	//   ....[41]....
        /*0240*/ 	.word	0xffffffff


	//   ....[42]....
        /*0244*/ 	.word	0xffffffff


	//   ....[43]....
        /*0248*/ 	.word	0xffffffff


	//   ....[44]....
        /*024c*/ 	.word	0xffffffff


	//   ....[45]....
        /*0250*/ 	.word	0xffffffff


	//   ....[46]....
        /*0254*/ 	.word	0xffffffff


	//   ....[47]....
        /*0258*/ 	.word	0xffffffff


	//   ....[48]....
        /*025c*/ 	.word	0xffffffff


	//   ....[49]....
        /*0260*/ 	.word	0xffffffff


	//   ....[50]....
        /*0264*/ 	.word	0xffffffff


	//   ....[51]....
        /*0268*/ 	.word	0xffffffff


	//   ....[52]....
        /*026c*/ 	.word	0xffffffff


	//   ....[53]....
        /*0270*/ 	.word	0xffffffff


	//   ....[54]....
        /*0274*/ 	.word	0xffffffff


	//   ....[55]....
        /*0278*/ 	.word	0xffffffff


	//   ....[56]....
        /*027c*/ 	.word	0xffffffff


	//   ....[57]....
        /*0280*/ 	.word	0xffffffff


	//   ....[58]....
        /*0284*/ 	.word	0xffffffff


	//   ....[59]....
        /*0288*/ 	.word	0xffffffff


	//   ....[60]....
        /*028c*/ 	.word	0xffffffff


	//   ....[61]....
        /*0290*/ 	.word	0xffffffff


	//   ....[62]....
        /*0294*/ 	.word	0xffffffff


	//   ....[63]....
        /*0298*/ 	.word	0xffffffff


	//   ....[64]....
        /*029c*/ 	.word	0xffffffff


	//   ....[65]....
        /*02a0*/ 	.word	0xffffffff


	//   ....[66]....
        /*02a4*/ 	.word	0xffffffff


	//   ....[67]....
        /*02a8*/ 	.word	0xffffffff


	//   ....[68]....
        /*02ac*/ 	.word	0xffffffff


	//   ....[69]....
        /*02b0*/ 	.word	0xffffffff


	//   ....[70]....
        /*02b4*/ 	.word	0xffffffff


	//   ....[71]....
        /*02b8*/ 	.word	0xffffffff


	//   ....[72]....
        /*02bc*/ 	.word	0xffffffff


	//   ....[73]....
        /*02c0*/ 	.word	0xffffffff


	//   ....[74]....
        /*02c4*/ 	.word	0xffffffff


	//   ....[75]....
        /*02c8*/ 	.word	0xffffffff


	//   ....[76]....
        /*02cc*/ 	.word	0xffffffff


	//   ....[77]....
        /*02d0*/ 	.word	0xffffffff


	//   ....[78]....
        /*02d4*/ 	.word	0xffffffff


	//   ....[79]....
        /*02d8*/ 	.word	0xffffffff


	//   ....[80]....
        /*02dc*/ 	.word	0xffffffff


	//   ....[81]....
        /*02e0*/ 	.word	0xffffffff


	//   ....[82]....
        /*02e4*/ 	.word	0xffffffff


	//   ....[83]....
        /*02e8*/ 	.word	0xffffffff


	//   ....[84]....
        /*02ec*/ 	.word	0xffffffff


	//   ....[85]....
        /*02f0*/ 	.word	0xffffffff


	//   ....[86]....
        /*02f4*/ 	.word	0xffffffff


	//   ....[87]....
        /*02f8*/ 	.word	0xffffffff


	//   ....[88]....
        /*02fc*/ 	.word	0xffffffff


	//   ....[89]....
        /*0300*/ 	.word	0xffffffff


	//   ....[90]....
        /*0304*/ 	.word	0xffffffff


	//   ....[91]....
        /*0308*/ 	.word	0xffffffff


	//   ....[92]....
        /*030c*/ 	.word	0xffffffff


	//   ....[93]....
        /*0310*/ 	.word	0xffffffff


	//   ....[94]....
        /*0314*/ 	.word	0xffffffff


	//   ....[95]....
        /*0318*/ 	.word	0xffffffff


	//   ....[96]....
        /*031c*/ 	.word	0xffffffff


	//   ....[97]....
        /*0320*/ 	.word	0xffffffff


	//   ....[98]....
        /*0324*/ 	.word	0xffffffff


	//   ....[99]....
        /*0328*/ 	.word	0xffffffff


	//   ....[100]....
        /*032c*/ 	.word	0xffffffff


	//   ....[101]....
        /*0330*/ 	.word	0xffffffff


	//   ....[102]....
        /*0334*/ 	.word	0xffffffff


	//   ....[103]....
        /*0338*/ 	.word	0xffffffff


	//   ....[104]....
        /*033c*/ 	.word	0xffffffff


	//   ....[105]....
        /*0340*/ 	.word	0xffffffff


	//   ....[106]....
        /*0344*/ 	.word	0xffffffff


	//   ....[107]....
        /*0348*/ 	.word	0xffffffff


	//   ....[108]....
        /*034c*/ 	.word	0xffffffff


	//   ....[109]....
        /*0350*/ 	.word	0xffffffff


	//   ....[110]....
        /*0354*/ 	.word	0xffffffff


	//   ....[111]....
        /*0358*/ 	.word	0xffffffff


	//   ....[112]....
        /*035c*/ 	.word	0xffffffff


	//   ....[113]....
        /*0360*/ 	.word	0xffffffff


	//   ....[114]....
        /*0364*/ 	.word	0xffffffff


	//   ....[115]....
        /*0368*/ 	.word	0xffffffff


	//   ....[116]....
        /*036c*/ 	.word	0xffffffff


	//   ....[117]....
        /*0370*/ 	.word	0xffffffff


	//   ....[118]....
        /*0374*/ 	.word	0xffffffff


	//   ....[119]....
        /*0378*/ 	.word	0xffffffff


	//   ....[120]....
        /*037c*/ 	.word	0xffffffff


	//   ....[121]....
        /*0380*/ 	.word	0xffffffff


	//   ....[122]....
        /*0384*/ 	.word	0xffffffff


	//   ....[123]....
        /*0388*/ 	.word	0xffffffff


	//   ....[124]....
        /*038c*/ 	.word	0xffffffff


	//   ....[125]....
        /*0390*/ 	.word	0xffffffff


	//   ....[126]....
        /*0394*/ 	.word	0xffffffff


	//   ....[127]....
        /*0398*/ 	.word	0xffffffff


	//   ....[128]....
        /*039c*/ 	.word	0xffffffff


	//   ....[129]....
        /*03a0*/ 	.word	0xffffffff


	//   ....[130]....
        /*03a4*/ 	.word	0xffffffff


	//   ....[131]....
        /*03a8*/ 	.word	0xffffffff


	//   ....[132]....
        /*03ac*/ 	.word	0xffffffff


	//   ....[133]....
        /*03b0*/ 	.word	0x0500000f


	//   ....[134]....
        /*03b4*/ 	.word	0x0500000f


	//   ....[135]....
        /*03b8*/ 	.word	0x0500000f


	//   ....[136]....
        /*03bc*/ 	.word	0x0500000f


	//   ....[137]....
        /*03c0*/ 	.word	0x0500000f


	//   ....[138]....
        /*03c4*/ 	.word	0x0500000f


	//   ....[139]....
        /*03c8*/ 	.word	0x0500000f


	//   ....[140]....
        /*03cc*/ 	.word	0x0500000f


	//   ....[141]....
        /*03d0*/ 	.word	0x0500000f


	//   ....[142]....
        /*03d4*/ 	.word	0x0500000f


	//   ....[143]....
        /*03d8*/ 	.word	0x0500000f


	//   ....[144]....
        /*03dc*/ 	.word	0x0500000f


	//   ....[145]....
        /*03e0*/ 	.word	0x0500000f


	//   ....[146]....
        /*03e4*/ 	.word	0x0500000f


	//   ....[147]....
        /*03e8*/ 	.word	0x0500000f


	//   ....[148]....
        /*03ec*/ 	.word	0x0500000f


	//   ....[149]....
        /*03f0*/ 	.word	0x0500000f


	//   ....[150]....
        /*03f4*/ 	.word	0x0500000f


	//   ....[151]....
        /*03f8*/ 	.word	0x0500000f


	//   ....[152]....
        /*03fc*/ 	.word	0x0500000f


	//   ....[153]....
        /*0400*/ 	.word	0x0500000f


	//   ....[154]....
        /*0404*/ 	.word	0x0500000f


	//   ....[155]....
        /*0408*/ 	.word	0x0500000f


	//   ....[156]....
        /*040c*/ 	.word	0x0500000f


	//   ....[157]....
        /*0410*/ 	.word	0x0500000f


	//   ....[158]....
        /*0414*/ 	.word	0x0500000f


	//   ....[159]....
        /*0418*/ 	.word	0x0500000f


	//   ....[160]....
        /*041c*/ 	.word	0x0500000f


	//   ....[161]....
        /*0420*/ 	.word	0x0500000f


	//   ....[162]....
        /*0424*/ 	.word	0x0500000f


	//   ....[163]....
        /*0428*/ 	.word	0x0500000f


	//   ....[164]....
        /*042c*/ 	.word	0x0500000f


	//   ....[165]....
        /*0430*/ 	.word	0x0500000f


	//   ....[166]....
        /*0434*/ 	.word	0x0500000f


	//   ....[167]....
        /*0438*/ 	.word	0x0500000f


	//   ....[168]....
        /*043c*/ 	.word	0x0500000f


	//   ....[169]....
        /*0440*/ 	.word	0x0500000f


	//   ....[170]....
        /*0444*/ 	.word	0x0500000f


	//   ....[171]....
        /*0448*/ 	.word	0x0500000f


	//   ....[172]....
        /*044c*/ 	.word	0x0500000f


	//   ....[173]....
        /*0450*/ 	.word	0x0500000f


	//   ....[174]....
        /*0454*/ 	.word	0x0500000f


	//   ....[175]....
        /*0458*/ 	.word	0x0500000f


	//   ....[176]....
        /*045c*/ 	.word	0x0500000f


	//   ....[177]....
        /*0460*/ 	.word	0x0500000f


	//   ....[178]....
        /*0464*/ 	.word	0x0500000f


	//   ....[179]....
        /*0468*/ 	.word	0x0500000f


	//   ....[180]....
        /*046c*/ 	.word	0x0500000f


	//   ....[181]....
        /*0470*/ 	.word	0x0500000f


	//   ....[182]....
        /*0474*/ 	.word	0x0500000f


	//   ....[183]....
        /*0478*/ 	.word	0x0500000f


	//   ....[184]....
        /*047c*/ 	.word	0x0500000f


	//   ....[185]....
        /*0480*/ 	.word	0x0500000f


	//   ....[186]....
        /*0484*/ 	.word	0x0500000f


	//   ....[187]....
        /*0488*/ 	.word	0x0500000f


	//   ....[188]....
        /*048c*/ 	.word	0x0500000f


	//   ....[189]....
        /*0490*/ 	.word	0x0500000f


	//   ....[190]....
        /*0494*/ 	.word	0x0500000f


	//   ....[191]....
        /*0498*/ 	.word	0x0500000f


	//   ....[192]....
        /*049c*/ 	.word	0x0500000f


	//   ....[193]....
        /*04a0*/ 	.word	0x0500000f


	//   ....[194]....
        /*04a4*/ 	.word	0x0500000f


	//   ....[195]....
        /*04a8*/ 	.word	0x0500000f


	//   ....[196]....
        /*04ac*/ 	.word	0x0500000f


	//----- nvinfo : EIATTR_COOP_GROUP_INSTR_OFFSETS
	.align		4
.L_1227:
        /*04b0*/ 	.byte	0x04, 0x28
        /*04b2*/ 	.short	(.L_1229 - .L_1228)


	//   ....[0]....
.L_1228:
        /*04b4*/ 	.word	0x00000080


	//   ....[1]....
        /*04b8*/ 	.word	0x00000090


	//   ....[2]....
        /*04bc*/ 	.word	0x000002d0


	//   ....[3]....
        /*04c0*/ 	.word	0x00000430


	//   ....[4]....
        /*04c4*/ 	.word	0x00000550


	//   ....[5]....
        /*04c8*/ 	.word	0x000006b0


	//   ....[6]....
        /*04cc*/ 	.word	0x00001e90


	//   ....[7]....
        /*04d0*/ 	.word	0x00002630


	//   ....[8]....
        /*04d4*/ 	.word	0x00002870


	//   ....[9]....
        /*04d8*/ 	.word	0x00003be0


	//   ....[10]....
        /*04dc*/ 	.word	0x00003cf0


	//   ....[11]....
        /*04e0*/ 	.word	0x00004530


	//   ....[12]....
        /*04e4*/ 	.word	0x000045a0


	//   ....[13]....
        /*04e8*/ 	.word	0x00005160


	//   ....[14]....
        /*04ec*/ 	.word	0x00005ef0


	//   ....[15]....
        /*04f0*/ 	.word	0x00006120


	//   ....[16]....
        /*04f4*/ 	.word	0x00007070


	//   ....[17]....
        /*04f8*/ 	.word	0x00007160


	//   ....[18]....
        /*04fc*/ 	.word	0x000078d0


	//   ....[19]....
        /*0500*/ 	.word	0x00007930


	//   ....[20]....
        /*0504*/ 	.word	0x00008930


	//   ....[21]....
        /*0508*/ 	.word	0x00009710


	//   ....[22]....
        /*050c*/ 	.word	0x00009730


	//   ....[23]....
        /*0510*/ 	.word	0x00009950


	//   ....[24]....
        /*0514*/ 	.word	0x00009980


	//   ....[25]....
        /*0518*/ 	.word	0x0000acb0


	//   ....[26]....
        /*051c*/ 	.word	0x0000b700


	//   ....[27]....
        /*0520*/ 	.word	0x0000b930


	//   ....[28]....
        /*0524*/ 	.word	0x0000c880


	//   ....[29]....
        /*0528*/ 	.word	0x0000c970


	//   ....[30]....
        /*052c*/ 	.word	0x0000d0e0


	//   ....[31]....
        /*0530*/ 	.word	0x0000d140


	//   ....[32]....
        /*0534*/ 	.word	0x0000e140


	//   ....[33]....
        /*0538*/ 	.word	0x0000e250


	//   ....[34]....
        /*053c*/ 	.word	0x0000e2b0


	//   ....[35]....
        /*0540*/ 	.word	0x0000e370


	//   ....[36]....
        /*0544*/ 	.word	0x0000e3a0


	//   ....[37]....
        /*0548*/ 	.word	0x0000f5e0


	//   ....[38]....
        /*054c*/ 	.word	0x0000f600


	//   ....[39]....
        /*0550*/ 	.word	0x0000f610


	//   ....[40]....
        /*0554*/ 	.word	0x0000f620


	//   ....[41]....
        /*0558*/ 	.word	0x0000fc40


	//   ....[42]....
        /*055c*/ 	.word	0x0000fc60


	//   ....[43]....
        /*0560*/ 	.word	0x0000fd90


	//   ....[44]....
        /*0564*/ 	.word	0x0000fdb0


	//   ....[45]....
        /*0568*/ 	.word	0x00010220


	//   ....[46]....
        /*056c*/ 	.word	0x00010230


	//   ....[47]....
        /*0570*/ 	.word	0x00010570


	//   ....[48]....
        /*0574*/ 	.word	0x00010580


	//   ....[49]....
        /*0578*/ 	.word	0x000111c0


	//   ....[50]....
        /*057c*/ 	.word	0x000111d0


	//   ....[51]....
        /*0580*/ 	.word	0x000112d0


	//   ....[52]....
        /*0584*/ 	.word	0x000112f0


	//   ....[53]....
        /*0588*/ 	.word	0x00011480


	//   ....[54]....
        /*058c*/ 	.word	0x00011680


	//   ....[55]....
        /*0590*/ 	.word	0x000116b0


	//   ....[56]....
        /*0594*/ 	.word	0x000116e0


	//   ....[57]....
        /*0598*/ 	.word	0x00011710


	//   ....[58]....
        /*059c*/ 	.word	0x00011740


	//   ....[59]....
        /*05a0*/ 	.word	0x00011770


	//   ....[60]....
        /*05a4*/ 	.word	0x000118d0


	//   ....[61]....
        /*05a8*/ 	.word	0x00011900


	//   ....[62]....
        /*05ac*/ 	.word	0x00011930


	//   ....[63]....
        /*05b0*/ 	.word	0x00011960


	//   ....[64]....
        /*05b4*/ 	.word	0x00011990


	//   ....[65]....
        /*05b8*/ 	.word	0x000119c0


	//   ....[66]....
        /*05bc*/ 	.word	0x00011a50


	//   ....[67]....
        /*05c0*/ 	.word	0x00011a80


	//   ....[68]....
        /*05c4*/ 	.word	0x00011a90


	//   ....[69]....
        /*05c8*/ 	.word	0x00011ad0


	//   ....[70]....
        /*05cc*/ 	.word	0x00013d40


	//   ....[71]....
        /*05d0*/ 	.word	0x00013d60


	//   ....[72]....
        /*05d4*/ 	.word	0x00013e10


	//   ....[73]....
        /*05d8*/ 	.word	0x00013e30


	//   ....[74]....
        /*05dc*/ 	.word	0x00013ed0


	//   ....[75]....
        /*05e0*/ 	.word	0x00013ef0


	//   ....[76]....
        /*05e4*/ 	.word	0x00013f00


	//   ....[77]....
        /*05e8*/ 	.word	0x00013f10


	//   ....[78]....
        /*05ec*/ 	.word	0x00014890


	//   ....[79]....
        /*05f0*/ 	.word	0x000148a0


	//   ....[80]....
        /*05f4*/ 	.word	0x00014900


	//   ....[81]....
        /*05f8*/ 	.word	0x00014940


	//   ....[82]....
        /*05fc*/ 	.word	0x000149a0


	//   ....[83]....
        /*0600*/ 	.word	0x000149e0


	//   ....[84]....
        /*0604*/ 	.word	0x000149f0


	//   ....[85]....
        /*0608*/ 	.word	0x00014a10


	//   ....[86]....
        /*060c*/ 	.word	0x00014af0


	//   ....[87]....
        /*0610*/ 	.word	0x00014b30


	//   ....[88]....
        /*0614*/ 	.word	0x00014b40


	//   ....[89]....
        /*0618*/ 	.word	0x00014b60


	//   ....[90]....
        /*061c*/ 	.word	0x000153f0


	//   ....[91]....
        /*0620*/ 	.word	0x00015400


	//   ....[92]....
        /*0624*/ 	.word	0x00015420


	//   ....[93]....
        /*0628*/ 	.word	0x000154a0


	//   ....[94]....
        /*062c*/ 	.word	0x000154b0


	//   ....[95]....
        /*0630*/ 	.word	0x00015510


	//   ....[96]....
        /*0634*/ 	.word	0x00015540


	//   ....[97]....
        /*0638*/ 	.word	0x00015580


	//   ....[98]....
        /*063c*/ 	.word	0x00015870


	//   ....[99]....
        /*0640*/ 	.word	0x00015890


	//   ....[100]....
        /*0644*/ 	.word	0x00015930


	//   ....[101]....
        /*0648*/ 	.word	0x00015940


	//   ....[102]....
        /*064c*/ 	.word	0x000159d0


	//   ....[103]....
        /*0650*/ 	.word	0x000159e0


	//   ....[104]....
        /*0654*/ 	.word	0x000159f0


	//   ....[105]....
        /*0658*/ 	.word	0x00015a80


	//   ....[106]....
        /*065c*/ 	.word	0x00016090


	//   ....[107]....
        /*0660*/ 	.word	0x000160a0


	//   ....[108]....
        /*0664*/ 	.word	0x00016130


	//   ....[109]....
        /*0668*/ 	.word	0x000161d0


	//   ....[110]....
        /*066c*/ 	.word	0x000161f0


	//   ....[111]....
        /*0670*/ 	.word	0x00016270


	//   ....[112]....
        /*0674*/ 	.word	0x00016290


	//   ....[113]....
        /*0678*/ 	.word	0x000162a0


	//   ....[114]....
        /*067c*/ 	.word	0x000166d0


	//   ....[115]....
        /*0680*/ 	.word	0x00016700


	//   ....[116]....
        /*0684*/ 	.word	0x00016760


	//   ....[117]....
        /*0688*/ 	.word	0x00016790


	//   ....[118]....
        /*068c*/ 	.word	0x000167c0


	//   ....[119]....
        /*0690*/ 	.word	0x000167f0


	//   ....[120]....
        /*0694*/ 	.word	0x00016820


	//   ....[121]....
        /*0698*/ 	.word	0x00016850


	//   ....[122]....
        /*069c*/ 	.word	0x000169f0


	//   ....[123]....
        /*06a0*/ 	.word	0x00016a20


	//   ....[124]....
        /*06a4*/ 	.word	0x00016a50


	//   ....[125]....
        /*06a8*/ 	.word	0x00016a80


	//   ....[126]....
        /*06ac*/ 	.word	0x00016ab0


	//   ....[127]....
        /*06b0*/ 	.word	0x00016ae0


	//   ....[128]....
        /*06b4*/ 	.word	0x00016ba0


	//   ....[129]....
        /*06b8*/ 	.word	0x00016bc0


	//   ....[130]....
        /*06bc*/ 	.word	0x00016be0


	//   ....[131]....
        /*06c0*/ 	.word	0x00016c40


	//   ....[132]....
        /*06c4*/ 	.word	0x00017670


	//   ....[133]....
        /*06c8*/ 	.word	0x00017cd0


	//   ....[134]....
        /*06cc*/ 	.word	0x00017dc0


	//   ....[135]....
        /*06d0*/ 	.word	0x00017e60


	//   ....[136]....
        /*06d4*/ 	.word	0x00017ec0


	//   ....[137]....
        /*06d8*/ 	.word	0x00017fd0


	//   ....[138]....
        /*06dc*/ 	.word	0x00018040


	//   ....[139]....
        /*06e0*/ 	.word	0x00018150


	//   ....[140]....
        /*06e4*/ 	.word	0x000181c0


	//   ....[141]....
        /*06e8*/ 	.word	0x00018260


	//   ....[142]....
        /*06ec*/ 	.word	0x00018380


	//   ....[143]....
        /*06f0*/ 	.word	0x000183e0


	//   ....[144]....
        /*06f4*/ 	.word	0x00018440


	//   ....[145]....
        /*06f8*/ 	.word	0x00018550


	//   ....[146]....
        /*06fc*/ 	.word	0x000185b0


	//   ....[147]....
        /*0700*/ 	.word	0x000186b0


	//   ....[148]....
        /*0704*/ 	.word	0x00018710


	//   ....[149]....
        /*0708*/ 	.word	0x00018810


	//   ....[150]....
        /*070c*/ 	.word	0x00018870


	//   ....[151]....
        /*0710*/ 	.word	0x00018980


	//   ....[152]....
        /*0714*/ 	.word	0x000189e0


	//   ....[153]....
        /*0718*/ 	.word	0x00018ac0


	//   ....[154]....
        /*071c*/ 	.word	0x00018c00


	//   ....[155]....
        /*0720*/ 	.word	0x00018ce0


	//   ....[156]....
        /*0724*/ 	.word	0x00018d60


	//   ....[157]....
        /*0728*/ 	.word	0x00018e40


	//   ....[158]....
        /*072c*/ 	.word	0x00018ea0


	//   ....[159]....
        /*0730*/ 	.word	0x00018f70


	//   ....[160]....
        /*0734*/ 	.word	0x00018fd0


	//   ....[161]....
        /*0738*/ 	.word	0x000190b0


	//   ....[162]....
        /*073c*/ 	.word	0x000191a0


	//   ....[163]....
        /*0740*/ 	.word	0x00019240


	//   ....[164]....
        /*0744*/ 	.word	0x000192a0


	//   ....[165]....
        /*0748*/ 	.word	0x000193a0


	//   ....[166]....
        /*074c*/ 	.word	0x00019400


	//   ....[167]....
        /*0750*/ 	.word	0x00019500


	//   ....[168]....
        /*0754*/ 	.word	0x00019560


	//   ....[169]....
        /*0758*/ 	.word	0x00019630


	//   ....[170]....
        /*075c*/ 	.word	0x00019780


	//   ....[171]....
        /*0760*/ 	.word	0x00019830


	//   ....[172]....
        /*0764*/ 	.word	0x00019940


	//   ....[173]....
        /*0768*/ 	.word	0x00019a20


	//   ....[174]....
        /*076c*/ 	.word	0x00019a80


	//   ....[175]....
        /*0770*/ 	.word	0x00019b70


	//   ....[176]....
        /*0774*/ 	.word	0x00019bd0


	//   ....[177]....
        /*0778*/ 	.word	0x00019cb0


	//   ....[178]....
        /*077c*/ 	.word	0x00019d40


	//   ....[179]....
        /*0780*/ 	.word	0x00019de0


	//   ....[180]....
        /*0784*/ 	.word	0x00019f50


	//   ....[181]....
        /*0788*/ 	.word	0x00019fc0


	//   ....[182]....
        /*078c*/ 	.word	0x0001a030


	//   ....[183]....
        /*0790*/ 	.word	0x0001a0a0


	//   ....[184]....
        /*0794*/ 	.word	0x0001a110


	//   ....[185]....
        /*0798*/ 	.word	0x0001a190


	//   ....[186]....
        /*079c*/ 	.word	0x0001a210


	//   ....[187]....
        /*07a0*/ 	.word	0x0001a2a0


	//   ....[188]....
        /*07a4*/ 	.word	0x0001a310


	//   ....[189]....
        /*07a8*/ 	.word	0x0001a380


	//   ....[190]....
        /*07ac*/ 	.word	0x0001a3f0


	//   ....[191]....
        /*07b0*/ 	.word	0x0001a470


	//   ....[192]....
        /*07b4*/ 	.word	0x0001a4e0


	//   ....[193]....
        /*07b8*/ 	.word	0x0001a590


	//   ....[194]....
        /*07bc*/ 	.word	0x0001a5e0


	//   ....[195]....
        /*07c0*/ 	.word	0x0001a670


	//   ....[196]....
        /*07c4*/ 	.word	0x0001a7a0


	//----- nvinfo : EIATTR_REG_RECONFIG
	.align		4
.L_1229:
        /*07c8*/ 	.byte	0x01, 0x54
	.zero		2


	//----- nvinfo : EIATTR_SYSCALL_OFFSETS
	.align		4
        /*07cc*/ 	.byte	0x04, 0x46
        /*07ce*/ 	.short	(.L_1231 - .L_1230)


	//   ....[0]....
.L_1230:
        /*07d0*/ 	.word	0x00002080


	//   ....[1]....
        /*07d4*/ 	.word	0x000132d0


	//   ....[2]....
        /*07d8*/ 	.word	0x00013420


	//   ....[3]....
        /*07dc*/ 	.word	0x00013510


	//   ....[4]....
        /*07e0*/ 	.word	0x00014300


	//----- nvinfo : EIATTR_MBARRIER_INSTR_OFFSETS
	.align		4
.L_1231:
        /*07e4*/ 	.byte	0x04, 0x39
        /*07e6*/ 	.short	(.L_1233 - .L_1232)


	//   ....[0]....
.L_1232:
        /*07e8*/ 	.word	0x00000180
        /*07ec*/ 	.word	0x000000ff
        /*07f0*/ 	.word	0x0002d800
        /*07f4*/ 	.short	0x0100
        /*07f6*/ 	.byte	0x08
	.zero		1


	//   ....[1]....
        /*07f8*/ 	.word	0x00000190
        /*07fc*/ 	.word	0x000000ff
        /*0800*/ 	.word	0x0002d820
        /*0804*/ 	.short	0x0100
        /*0806*/ 	.byte	0x08
	.zero		1


	//   ....[2]....
        /*0808*/ 	.word	0x00000280
        /*080c*/ 	.word	0x000000ff
        /*0810*/ 	.word	0x0002d830
        /*0814*/ 	.short	0x0100
        /*0816*/ 	.byte	0x08
	.zero		1


	//   ....[3]....
        /*0818*/ 	.word	0x00000290
        /*081c*/ 	.word	0x000000ff
        /*0820*/ 	.word	0x0002d840
        /*0824*/ 	.short	0x0100
        /*0826*/ 	.byte	0x08
	.zero		1


	//   ....[4]....
        /*0828*/ 	.word	0x000002a0
        /*082c*/ 	.word	0x000000ff
        /*0830*/ 	.word	0x0002d838
        /*0834*/ 	.short	0x0100
        /*0836*/ 	.byte	0x08
	.zero		1


	//   ....[5]....
        /*0838*/ 	.word	0x000002b0
        /*083c*/ 	.word	0x000000ff
        /*0840*/ 	.word	0x0002d848
        /*0844*/ 	.short	0x0100
        /*0846*/ 	.byte	0x08
	.zero		1


	//   ....[6]....
        /*0848*/ 	.word	0x000003e0
        /*084c*/ 	.word	0x000000ff
        /*0850*/ 	.word	0x0002d850
        /*0854*/ 	.short	0x0100
        /*0856*/ 	.byte	0x08
	.zero		1


	//   ....[7]....
        /*0858*/ 	.word	0x000003f0
        /*085c*/ 	.word	0x000000ff
        /*0860*/ 	.word	0x0002d860
        /*0864*/ 	.short	0x0100
        /*0866*/ 	.byte	0x08
	.zero		1


	//   ....[8]....
        /*0868*/ 	.word	0x00000400
        /*086c*/ 	.word	0x000000ff
        /*0870*/ 	.word	0x0002d858
        /*0874*/ 	.short	0x0100
        /*0876*/ 	.byte	0x08
	.zero		1


	//   ....[9]....
        /*0878*/ 	.word	0x00000410
        /*087c*/ 	.word	0x000000ff
        /*0880*/ 	.word	0x0002d868
        /*0884*/ 	.short	0x0100
        /*0886*/ 	.byte	0x08
	.zero		1


	//   ....[10]....
        /*0888*/ 	.word	0x00000500
        /*088c*/ 	.word	0x000000ff
        /*0890*/ 	.word	0x0002d870
        /*0894*/ 	.short	0x0100
        /*0896*/ 	.byte	0x06
	.zero		1


	//   ....[11]....
        /*0898*/ 	.word	0x00000510
        /*089c*/ 	.word	0x000000ff
        /*08a0*/ 	.word	0x0002d880
        /*08a4*/ 	.short	0x0100
        /*08a6*/ 	.byte	0x06
	.zero		1


	//   ....[12]....
        /*08a8*/ 	.word	0x00000520
        /*08ac*/ 	.word	0x000000ff
        /*08b0*/ 	.word	0x0002d878
        /*08b4*/ 	.short	0x0100
        /*08b6*/ 	.byte	0x06
	.zero		1


	//   ....[13]....
        /*08b8*/ 	.word	0x00000530
        /*08bc*/ 	.word	0x000000ff
        /*08c0*/ 	.word	0x0002d888
        /*08c4*/ 	.short	0x0100
        /*08c6*/ 	.byte	0x06
	.zero		1


	//   ....[14]....
        /*08c8*/ 	.word	0x00000660
        /*08cc*/ 	.word	0x000000ff
        /*08d0*/ 	.word	0x0002d890
        /*08d4*/ 	.short	0x0100
        /*08d6*/ 	.byte	0x08
	.zero		1


	//   ....[15]....
        /*08d8*/ 	.word	0x00000670
        /*08dc*/ 	.word	0x000000ff
        /*08e0*/ 	.word	0x0002d8a0
        /*08e4*/ 	.short	0x0100
        /*08e6*/ 	.byte	0x08
	.zero		1


	//   ....[16]....
        /*08e8*/ 	.word	0x00000680
        /*08ec*/ 	.word	0x000000ff
        /*08f0*/ 	.word	0x0002d898
        /*08f4*/ 	.short	0x0100
        /*08f6*/ 	.byte	0x08
	.zero		1


	//   ....[17]....
        /*08f8*/ 	.word	0x00000690
        /*08fc*/ 	.word	0x000000ff
        /*0900*/ 	.word	0x0002d8a8
        /*0904*/ 	.short	0x0100
        /*0906*/ 	.byte	0x08
	.zero		1


	//   ....[18]....
        /*0908*/ 	.word	0x000007d0
        /*090c*/ 	.word	0x000000ff
        /*0910*/ 	.word	0x0002d8b0
        /*0914*/ 	.short	0x0100
        /*0916*/ 	.byte	0x08
	.zero		1


	//   ....[19]....
        /*0918*/ 	.word	0x000007e0
        /*091c*/ 	.word	0x000000ff
        /*0920*/ 	.word	0x0002d8c0
        /*0924*/ 	.short	0x0100
        /*0926*/ 	.byte	0x08
	.zero		1


	//   ....[20]....
        /*0928*/ 	.word	0x000007f0
        /*092c*/ 	.word	0x000000ff
        /*0930*/ 	.word	0x0002d8b8
        /*0934*/ 	.short	0x0100
        /*0936*/ 	.byte	0x08
	.zero		1


	//   ....[21]....
        /*0938*/ 	.word	0x00000800
        /*093c*/ 	.word	0x000000ff
        /*0940*/ 	.word	0x0002d8c8
        /*0944*/ 	.short	0x0100
        /*0946*/ 	.byte	0x08
	.zero		1


	//   ....[22]....
        /*0948*/ 	.word	0x00002100
        /*094c*/ 	.word	0x000000ff
        /*0950*/ 	.word	0x0002d800
        /*0954*/ 	.short	0x010a
        /*0956*/ 	.byte	0x29
	.zero		1


	//   ....[23]....
        /*0958*/ 	.word	0x00002180
        /*095c*/ 	.word	0x00000003
        /*0960*/ 	.word	0x0002d830
        /*0964*/ 	.short	0x010a
        /*0966*/ 	.byte	0x3f
	.zero		1


	//   ....[24]....
        /*0968*/ 	.word	0x000021c0
        /*096c*/ 	.word	0x00000003
        /*0970*/ 	.word	0x0002d830
        /*0974*/ 	.short	0x010a
        /*0976*/ 	.byte	0x3f
	.zero		1


	//   ....[25]....
        /*0978*/ 	.word	0x00002620
        /*097c*/ 	.word	0x000000ff
        /*0980*/ 	.word	0x00000000
        /*0984*/ 	.short	0x0101
        /*0986*/ 	.byte	0x06
	.zero		1


	//   ....[26]....
        /*0988*/ 	.word	0x00005600
        /*098c*/ 	.word	0x000000ff
        /*0990*/ 	.word	0x0002d830
        /*0994*/ 	.short	0x010a
        /*0996*/ 	.byte	0x06
	.zero		1


	//   ....[27]....
        /*0998*/ 	.word	0x00005640
        /*099c*/ 	.word	0x000000ff
        /*09a0*/ 	.word	0x0002d830
        /*09a4*/ 	.short	0x010a
        /*09a6*/ 	.byte	0x06
	.zero		1


	//   ....[28]....
        /*09a8*/ 	.word	0x00005910
        /*09ac*/ 	.word	0x000000ff
        /*09b0*/ 	.word	0x0002d850
        /*09b4*/ 	.short	0x010a
        /*09b6*/ 	.byte	0x06
	.zero		1


	//   ....[29]....
        /*09b8*/ 	.word	0x00005950
        /*09bc*/ 	.word	0x000000ff
        /*09c0*/ 	.word	0x0002d850
        /*09c4*/ 	.short	0x010a
        /*09c6*/ 	.byte	0x06
	.zero		1


	//   ....[30]....
        /*09c8*/ 	.word	0x00005f40
        /*09cc*/ 	.word	0x000000ff
        /*09d0*/ 	.word	0x00000000
        /*09d4*/ 	.short	0x0101
        /*09d6*/ 	.byte	0x06
	.zero		1


	//   ....[31]....
        /*09d8*/ 	.word	0x000083d0
        /*09dc*/ 	.word	0x000000ff
        /*09e0*/ 	.word	0x00000000
        /*09e4*/ 	.short	0x0101
        /*09e6*/ 	.byte	0x06
	.zero		1


	//   ....[32]....
        /*09e8*/ 	.word	0x00008d00
        /*09ec*/ 	.word	0x000000ff
        /*09f0*/ 	.word	0x0002d830
        /*09f4*/ 	.short	0x010a
        /*09f6*/ 	.byte	0x06
	.zero		1


	//   ....[33]....
        /*09f8*/ 	.word	0x00008d40
        /*09fc*/ 	.word	0x000000ff
        /*0a00*/ 	.word	0x0002d830
        /*0a04*/ 	.short	0x010a
        /*0a06*/ 	.byte	0x06
	.zero		1


	//   ....[34]....
        /*0a08*/ 	.word	0x00009010
        /*0a0c*/ 	.word	0x000000ff
        /*0a10*/ 	.word	0x0002d850
        /*0a14*/ 	.short	0x010a
        /*0a16*/ 	.byte	0x06
	.zero		1


	//   ....[35]....
        /*0a18*/ 	.word	0x00009050
        /*0a1c*/ 	.word	0x000000ff
        /*0a20*/ 	.word	0x0002d850
        /*0a24*/ 	.short	0x010a
        /*0a26*/ 	.byte	0x06
	.zero		1


	//   ....[36]....
        /*0a28*/ 	.word	0x00009550
        /*0a2c*/ 	.word	0x000000ff
        /*0a30*/ 	.word	0x00000000
        /*0a34*/ 	.short	0x0101
        /*0a36*/ 	.byte	0x06
	.zero		1


	//   ....[37]....
        /*0a38*/ 	.word	0x0000a750
        /*0a3c*/ 	.word	0x000000ff
        /*0a40*/ 	.word	0x00000000
        /*0a44*/ 	.short	0x0101
        /*0a46*/ 	.byte	0x06
	.zero		1


	//   ....[38]....
        /*0a48*/ 	.word	0x0000ae50
        /*0a4c*/ 	.word	0x000000ff
        /*0a50*/ 	.word	0x0002d830
        /*0a54*/ 	.short	0x010a
        /*0a56*/ 	.byte	0x06
	.zero		1


	//   ....[39]....
        /*0a58*/ 	.word	0x0000ae90
        /*0a5c*/ 	.word	0x000000ff
        /*0a60*/ 	.word	0x0002d830
        /*0a64*/ 	.short	0x010a
        /*0a66*/ 	.byte	0x06
	.zero		1


	//   ....[40]....
        /*0a68*/ 	.word	0x0000b160
        /*0a6c*/ 	.word	0x000000ff
        /*0a70*/ 	.word	0x0002d850
        /*0a74*/ 	.short	0x010a
        /*0a76*/ 	.byte	0x06
	.zero		1


	//   ....[41]....
        /*0a78*/ 	.word	0x0000b1a0
        /*0a7c*/ 	.word	0x000000ff
        /*0a80*/ 	.word	0x0002d850
        /*0a84*/ 	.short	0x010a
        /*0a86*/ 	.byte	0x06
	.zero		1


	//   ....[42]....
        /*0a88*/ 	.word	0x0000b750
        /*0a8c*/ 	.word	0x000000ff
        /*0a90*/ 	.word	0x00000000
        /*0a94*/ 	.short	0x0101
        /*0a96*/ 	.byte	0x06
	.zero		1


	//   ....[43]....
        /*0a98*/ 	.word	0x0000dbe0
        /*0a9c*/ 	.word	0x000000ff
        /*0aa0*/ 	.word	0x00000000
        /*0aa4*/ 	.short	0x0101
        /*0aa6*/ 	.byte	0x06
	.zero		1


	//   ....[44]....
        /*0aa8*/ 	.word	0x0000e1c0
        /*0aac*/ 	.word	0x000000ff
        /*0ab0*/ 	.word	0x0002d850
        /*0ab4*/ 	.short	0x010a
        /*0ab6*/ 	.byte	0x08
	.zero		1


	//   ....[45]....
        /*0ab8*/ 	.word	0x0000e200
        /*0abc*/ 	.word	0x000000ff
        /*0ac0*/ 	.word	0x0002d850
        /*0ac4*/ 	.short	0x010a
        /*0ac6*/ 	.byte	0x08
	.zero		1


	//   ....[46]....
        /*0ac8*/ 	.word	0x0000e890
        /*0acc*/ 	.word	0x000000ff
        /*0ad0*/ 	.word	0x00000000
        /*0ad4*/ 	.short	0x0101
        /*0ad6*/ 	.byte	0x08
	.zero		1


	//   ....[47]....
        /*0ad8*/ 	.word	0x0000fc70
        /*0adc*/ 	.word	0x000000ff
        /*0ae0*/ 	.word	0x00000000
        /*0ae4*/ 	.short	0x0101
        /*0ae6*/ 	.byte	0x04
	.zero		1


	//   ....[48]....
        /*0ae8*/ 	.word	0x00010130
        /*0aec*/ 	.word	0x000000ff
        /*0af0*/ 	.word	0x00000000
        /*0af4*/ 	.short	0x0101
        /*0af6*/ 	.byte	0x04
	.zero		1


	//   ....[49]....
        /*0af8*/ 	.word	0x00013ac0
        /*0afc*/ 	.word	0x00000004
        /*0b00*/ 	.word	0x0002d840
        /*0b04*/ 	.short	0x010a
        /*0b06*/ 	.byte	0x3f
	.zero		1


	//   ....[50]....
        /*0b08*/ 	.word	0x00014050
        /*0b0c*/ 	.word	0x00000004
        /*0b10*/ 	.word	0x0002d830
        /*0b14*/ 	.short	0x0107
        /*0b16*/ 	.byte	0x3f
	.zero		1


	//   ....[51]....
        /*0b18*/ 	.word	0x00014120
        /*0b1c*/ 	.word	0x00000004
        /*0b20*/ 	.word	0x0002d830
        /*0b24*/ 	.short	0x0101
        /*0b26*/ 	.byte	0x3f
	.zero		1


	//   ....[52]....
        /*0b28*/ 	.word	0x00014ca0
        /*0b2c*/ 	.word	0x00000011
        /*0b30*/ 	.word	0x0002d800
        /*0b34*/ 	.short	0x0107
        /*0b36*/ 	.byte	0x3f
	.zero		1


	//   ....[53]....
        /*0b38*/ 	.word	0x00014d90
        /*0b3c*/ 	.word	0x00000011
        /*0b40*/ 	.word	0x0002d800
        /*0b44*/ 	.short	0x0101
        /*0b46*/ 	.byte	0x3f
	.zero		1


	//   ....[54]....
        /*0b48*/ 	.word	0x00014db0
        /*0b4c*/ 	.word	0x00000011
        /*0b50*/ 	.word	0x0002d820
        /*0b54*/ 	.short	0x010a
        /*0b56*/ 	.byte	0x3f
	.zero		1


	//   ....[55]....
        /*0b58*/ 	.word	0x000151d0
        /*0b5c*/ 	.word	0x00000005
        /*0b60*/ 	.word	0x0002d840
        /*0b64*/ 	.short	0x010a
        /*0b66*/ 	.byte	0x3f
	.zero		1


	//   ....[56]....
        /*0b68*/ 	.word	0x00015630
        /*0b6c*/ 	.word	0x00000005
        /*0b70*/ 	.word	0x0002d830
        /*0b74*/ 	.short	0x0107
        /*0b76*/ 	.byte	0x3f
	.zero		1


	//   ....[57]....
        /*0b78*/ 	.word	0x000156f0
        /*0b7c*/ 	.word	0x00000005
        /*0b80*/ 	.word	0x0002d830
        /*0b84*/ 	.short	0x0101
        /*0b86*/ 	.byte	0x3f
	.zero		1


	//   ....[58]....
        /*0b88*/ 	.word	0x00015750
        /*0b8c*/ 	.word	0x00000005
        /*0b90*/ 	.word	0x0002d860
        /*0b94*/ 	.short	0x010a
        /*0b96*/ 	.byte	0x3f
	.zero		1


	//   ....[59]....
        /*0b98*/ 	.word	0x00015c40
        /*0b9c*/ 	.word	0x00000005
        /*0ba0*/ 	.word	0x0002d850
        /*0ba4*/ 	.short	0x0107
        /*0ba6*/ 	.byte	0x3f
	.zero		1


	//   ....[60]....
        /*0ba8*/ 	.word	0x00015d30
        /*0bac*/ 	.word	0x00000005
        /*0bb0*/ 	.word	0x0002d850
        /*0bb4*/ 	.short	0x0101
        /*0bb6*/ 	.byte	0x3f
	.zero		1


	//   ....[61]....
        /*0bb8*/ 	.word	0x00015f50
        /*0bbc*/ 	.word	0x00000000
        /*0bc0*/ 	.word	0x0002d860
        /*0bc4*/ 	.short	0x010a
        /*0bc6*/ 	.byte	0x3f
	.zero		1


	//   ....[62]....
        /*0bc8*/ 	.word	0x000163d0
        /*0bcc*/ 	.word	0x00000000
        /*0bd0*/ 	.word	0x0002d850
        /*0bd4*/ 	.short	0x0107
        /*0bd6*/ 	.byte	0x3f
	.zero		1


	//   ....[63]....
        /*0bd8*/ 	.word	0x000164a0
        /*0bdc*/ 	.word	0x00000000
        /*0be0*/ 	.word	0x0002d850
        /*0be4*/ 	.short	0x0101
        /*0be6*/ 	.byte	0x3f
	.zero		1


	//   ....[64]....
        /*0be8*/ 	.word	0x000175f0
        /*0bec*/ 	.word	0x00000005
        /*0bf0*/ 	.word	0x0002d820
        /*0bf4*/ 	.short	0x010a
        /*0bf6*/ 	.byte	0x3f
	.zero		1


	//   ....[65]....
        /*0bf8*/ 	.word	0x00017770
        /*0bfc*/ 	.word	0x00000003
        /*0c00*/ 	.word	0x0002d840
        /*0c04*/ 	.short	0x010a
        /*0c06*/ 	.byte	0x3f
	.zero		1


	//   ....[66]....
        /*0c08*/ 	.word	0x00017810
        /*0c0c*/ 	.word	0x00000017
        /*0c10*/ 	.word	0x0002d840
        /*0c14*/ 	.short	0x010a
        /*0c16*/ 	.byte	0x3f
	.zero		1


	//   ....[67]....
        /*0c18*/ 	.word	0x00017850
        /*0c1c*/ 	.word	0x00000003
        /*0c20*/ 	.word	0x0002d860
        /*0c24*/ 	.short	0x010a
        /*0c26*/ 	.byte	0x3f
	.zero		1


	//   ....[68]....
        /*0c28*/ 	.word	0x00017890
        /*0c2c*/ 	.word	0x00000017
        /*0c30*/ 	.word	0x0002d860
        /*0c34*/ 	.short	0x010a
        /*0c36*/ 	.byte	0x3f
	.zero		1


	//   ....[69]....
        /*0c38*/ 	.word	0x00017900
        /*0c3c*/ 	.word	0x00000003
        /*0c40*/ 	.word	0x0002d800
        /*0c44*/ 	.short	0x010a
        /*0c46*/ 	.byte	0x3f
	.zero		1


	//   ....[70]....
        /*0c48*/ 	.word	0x00017950
        /*0c4c*/ 	.word	0x00000003
        /*0c50*/ 	.word	0x0002d830
        /*0c54*/ 	.short	0x010a
        /*0c56*/ 	.byte	0x3f
	.zero		1


	//   ....[71]....
        /*0c58*/ 	.word	0x000179b0
        /*0c5c*/ 	.word	0x00000008
        /*0c60*/ 	.word	0x0002d830
        /*0c64*/ 	.short	0x010a
        /*0c66*/ 	.byte	0x3f
	.zero		1


	//   ....[72]....
        /*0c68*/ 	.word	0x00017a10
        /*0c6c*/ 	.word	0x00000007
        /*0c70*/ 	.word	0x0002d850
        /*0c74*/ 	.short	0x010a
        /*0c76*/ 	.byte	0x3f
	.zero		1


	//   ....[73]....
        /*0c78*/ 	.word	0x00017a70
        /*0c7c*/ 	.word	0x00000006
        /*0c80*/ 	.word	0x0002d830
        /*0c84*/ 	.short	0x010a
        /*0c86*/ 	.byte	0x3f
	.zero		1


	//   ....[74]....
        /*0c88*/ 	.word	0x00017ad0
        /*0c8c*/ 	.word	0x00000005
        /*0c90*/ 	.word	0x0002d850
        /*0c94*/ 	.short	0x010a
        /*0c96*/ 	.byte	0x3f
	.zero		1


	//   ....[75]....
        /*0c98*/ 	.word	0x00017b30
        /*0c9c*/ 	.word	0x00000008
        /*0ca0*/ 	.word	0x0002d830
        /*0ca4*/ 	.short	0x010a
        /*0ca6*/ 	.byte	0x3f
	.zero		1


	//   ....[76]....
        /*0ca8*/ 	.word	0x00017b90
        /*0cac*/ 	.word	0x00000007
        /*0cb0*/ 	.word	0x0002d850
        /*0cb4*/ 	.short	0x010a
        /*0cb6*/ 	.byte	0x3f
	.zero		1


	//   ....[77]....
        /*0cb8*/ 	.word	0x00017bf0
        /*0cbc*/ 	.word	0x00000005
        /*0cc0*/ 	.word	0x0002d850
        /*0cc4*/ 	.short	0x010a
        /*0cc6*/ 	.byte	0x3f
	.zero		1


	//   ....[78]....
        /*0cc8*/ 	.word	0x00017d10
        /*0ccc*/ 	.word	0x00000004
        /*0cd0*/ 	.word	0x0002d840
        /*0cd4*/ 	.short	0x010a
        /*0cd6*/ 	.byte	0x3f
	.zero		1


	//   ....[79]....
        /*0cd8*/ 	.word	0x00018b00
        /*0cdc*/ 	.word	0x00000011
        /*0ce0*/ 	.word	0x0002d820
        /*0ce4*/ 	.short	0x010a
        /*0ce6*/ 	.byte	0x3f
	.zero		1


	//   ....[80]....
        /*0ce8*/ 	.word	0x00018b50
        /*0cec*/ 	.word	0x00000005
        /*0cf0*/ 	.word	0x0002d840
        /*0cf4*/ 	.short	0x010a
        /*0cf6*/ 	.byte	0x3f
	.zero		1


	//   ....[81]....
        /*0cf8*/ 	.word	0x000190f0
        /*0cfc*/ 	.word	0x00000005
        /*0d00*/ 	.word	0x0002d860
        /*0d04*/ 	.short	0x010a
        /*0d06*/ 	.byte	0x3f
	.zero		1


	//   ....[82]....
        /*0d08*/ 	.word	0x000196d0
        /*0d0c*/ 	.word	0x00000000
        /*0d10*/ 	.word	0x0002d860
        /*0d14*/ 	.short	0x010a
        /*0d16*/ 	.byte	0x3f
	.zero		1


	//   ....[83]....
        /*0d18*/ 	.word	0x0001a6c0
        /*0d1c*/ 	.word	0x00000005
        /*0d20*/ 	.word	0x0002d820
        /*0d24*/ 	.short	0x010a
        /*0d26*/ 	.byte	0x3f
	.zero		1


	//   ....[84]....
        /*0d28*/ 	.word	0x0001a860
        /*0d2c*/ 	.word	0x00000003
        /*0d30*/ 	.word	0x0002d840
        /*0d34*/ 	.short	0x010a
        /*0d36*/ 	.byte	0x3f
	.zero		1


	//   ....[85]....
        /*0d38*/ 	.word	0x0001a8b0
        /*0d3c*/ 	.word	0x00000017
        /*0d40*/ 	.word	0x0002d840
        /*0d44*/ 	.short	0x010a
        /*0d46*/ 	.byte	0x3f
	.zero		1


	//   ....[86]....
        /*0d48*/ 	.word	0x0001a900
        /*0d4c*/ 	.word	0x00000003
        /*0d50*/ 	.word	0x0002d860
        /*0d54*/ 	.short	0x010a
        /*0d56*/ 	.byte	0x3f
	.zero		1


	//----- nvinfo : EIATTR_NUM_MBARRIERS
	.align		4
.L_1233:
        /*0d58*/ 	.byte	0x03, 0x38
        /*0d5a*/ 	.short	0x0016


	//----- nvinfo : EIATTR_EXIT_INSTR_OFFSETS
	.align		4
        /*0d5c*/ 	.byte	0x04, 0x1c
        /*0d5e*/ 	.short	(.L_1235 - .L_1234)


	//   ....[0]....
.L_1234:
        /*0d60*/ 	.word	0x000009b0


	//   ....[1]....
        /*0d64*/ 	.word	0x00011420


	//   ....[2]....
        /*0d68*/ 	.word	0x000178e0


	//----- nvinfo : EIATTR_MAX_THREADS
	.align		4
.L_1235:
        /*0d6c*/ 	.byte	0x04, 0x05
        /*0d6e*/ 	.short	(.L_1237 - .L_1236)
.L_1236:
        /*0d70*/ 	.word	0x00000200
        /*0d74*/ 	.word	0x00000001
        /*0d78*/ 	.word	0x00000001


	//----- nvinfo : EIATTR_CRS_STACK_SIZE
	.align		4
.L_1237:
        /*0d7c*/ 	.byte	0x04, 0x1e
        /*0d7e*/ 	.short	(.L_1239 - .L_1238)
.L_1238:
        /*0d80*/ 	.word	0x00000000


	//----- nvinfo : EIATTR_CBANK_PARAM_SIZE
	.align		4
.L_1239:
        /*0d84*/ 	.byte	0x03, 0x19
        /*0d86*/ 	.short	0x0af0


	//----- nvinfo : EIATTR_PARAM_CBANK
	.align		4
        /*0d88*/ 	.byte	0x04, 0x0a
        /*0d8a*/ 	.short	(.L_1241 - .L_1240)
	.align		4
.L_1240:
        /*0d8c*/ 	.word	index@(.nv.constant0._ZN7cutlass13device_kernelIN5flash11enable_sm90INS1_16FlashAttnFwdSm90INS1_25CollectiveMainloopFwdSm90ILi2EN4cute5tupleIJNS5_1CILi1EEES8_S8_EEENS6_IJNS7_ILi192EEENS7_ILi128EEENS7_ILi96EEEEEELi96ENS_10bfloat16_tEfNS_4arch4Sm90ELb0ELb1ELb0ELb1ELb1ELb0ELb0ELb0ELb1ELb1ELb1ELb0EEENS1_21CollectiveEpilogueFwdINS6_IJSA_SC_SB_EEES9_SE_SG_Li384ELb1ELb1ELb1ELb0EEENS1_36VarlenDynamicPersistentTileSchedulerILi192ELi128ELi384ELi128ELb1ELb1ELb1ELb1ELb0ELb1EEEEEEEEEvNT_6ParamsE)
        /*0d90*/ 	.short	0x0210
        /*0d92*/ 	.short	0x0af0


	//----- nvinfo : EIATTR_SW_WAR
	.align		4
.L_1241:
        /*0d94*/ 	.byte	0x04, 0x36
        /*0d96*/ 	.short	(.L_1243 - .L_1242)
.L_1242:
        /*0d98*/ 	.word	0x00000008
.L_1243:


//--------------------- .nv.info._ZN7cutlass13device_kernelIN5flash11enable_sm90INS1_16FlashAttnFwdSm90INS1_25CollectiveMainloopFwdSm90ILi2EN4cute5tupleIJNS5_1CILi1EEES8_S8_EEENS6_IJNS7_ILi192EEENS7_ILi128EEENS7_ILi96EEEEEELi96ENS_10bfloat16_tEfNS_4arch4Sm90ELb0ELb1ELb0ELb1ELb1ELb1ELb0ELb0ELb1ELb1ELb1ELb0EEENS1_21CollectiveEpilogueFwdINS6_IJSA_SC_SB_EEES9_SE_SG_Li384ELb1ELb1ELb1ELb0EEENS1_36VarlenDynamicPersistentTileSchedulerILi192ELi128ELi384ELi128ELb1ELb1ELb1ELb1ELb0ELb1EEEEEEEEEvNT_6ParamsE --------------------------
	.section	.nv.info._ZN7cutlass13device_kernelIN5flash11enable_sm90INS1_16FlashAttnFwdSm90INS1_25CollectiveMainloopFwdSm90ILi2EN4cute5tupleIJNS5_1CILi1EEES8_S8_EEENS6_IJNS7_ILi192EEENS7_ILi128EEENS7_ILi96EEEEEELi96ENS_10bfloat16_tEfNS_4arch4Sm90ELb0ELb1ELb0ELb1ELb1ELb1ELb0ELb0ELb1ELb1ELb1ELb0EEENS1_21CollectiveEpilogueFwdINS6_IJSA_SC_SB_EEES9_SE_SG_Li384ELb1ELb1ELb1ELb0EEENS1_36VarlenDynamicPersistentTileSchedulerILi192ELi128ELi384ELi128ELb1ELb1ELb1ELb1ELb0ELb1EEEEEEEEEvNT_6ParamsE,"",@"SHT_CUDA_INFO"
	.sectionflags	@""
	.align	4


	//----- nvinfo : EIATTR_CUDA_API_VERSION
	.align		4
        /*0000*/ 	.byte	0x04, 0x37
        /*0002*/ 	.short	(.L_1245 - .L_1244)
.L_1244:
        /*0004*/ 	.word	0x00000082


	//----- nvinfo : EIATTR_KPARAM_INFO
	.align		4
.L_1245:
        /*0008*/ 	.byte	0x04, 0x17
        /*000a*/ 	.short	(.L_1247 - .L_1246)
.L_1246:
        /*000c*/ 	.word	0x00000000
        /*0010*/ 	.short	0x0000
        /*0012*/ 	.short	0x0070
        /*0014*/ 	.byte	0x00, 0xf0, 0x01, 0x2a


	//----- nvinfo : EIATTR_SPARSE_MMA_MASK
	.align		4
.L_1247:
        /*0018*/ 	.byte	0x03, 0x50
        /*001a*/ 	.short	0x0000


	//----- nvinfo : EIATTR_MAXREG_COUNT
	.align		4
        /*001c*/ 	.byte	0x03, 0x1b
        /*001e*/ 	.short	0x0080


	//----- nvinfo : EIATTR_NUM_BARRIERS
	.align		4
        /*0020*/ 	.byte	0x02, 0x4c
        /*0022*/ 	.byte	0x10
	.zero		1


	//----- nvinfo : EIATTR_EXTERNS
	.align		4
        /*0024*/ 	.byte	0x04, 0x0f
        /*0026*/ 	.short	(.L_1249 - .L_1248)


	//   ....[0]....
	.align		4
.L_1248:
        /*0028*/ 	.word	index@(__assertfail)


	//----- nvinfo : EIATTR_ANNOTATIONS
	.align		4
.L_1249:
        /*002c*/ 	.byte	0x04, 0x55
        /*002e*/ 	.short	(.L_1251 - .L_1250)


	//   ....[0]....
.L_1250:
        /* <DEDUP_REMOVED lines=114> */


	//----- nvinfo : EIATTR_MERCURY_ISA_VERSION
	.align		4
.L_1251:
        /*0738*/ 	.byte	0x03, 0x5f
        /*073a*/ 	.short	0x0101


	//----- nvinfo : EIATTR_UNUSED_LOAD_BYTE_OFFSET
	.align		4
        /*073c*/ 	.byte	0x04, 0x44
        /*073e*/ 	.short	(.L_1253 - .L_1252)


	//   ....[0]....
.L_1252:
        /*0740*/ 	.word	0x00000a90
        /*0744*/ 	.word	0x0000fff0


	//   ....[1]....
        /*0748*/ 	.word	0x00019f80
        /*074c*/ 	.word	0x0000fff0


	//----- nvinfo : EIATTR_INT_WARP_WIDE_INSTR_OFFSETS
	.align		4
.L_1253:
        /*0750*/ 	.byte	0x04, 0x31
        /*0752*/ 	.short	(.L_1255 - .L_1254)


	//   ....[0]....
.L_1254:
        /*0754*/ 	.word	0x00000130


	//   ....[1]....
        /*0758*/ 	.word	0x00000170


	//   ....[2]....
        /*075c*/ 	.word	0x000001e0


	//   ....[3]....
        /*0760*/ 	.word	0x00020640


	//   ....[4]....
        /*0764*/ 	.word	0x000206d0


	//   ....[5]....
        /*0768*/ 	.word	0x00023310


	//   ....[6]....
        /*076c*/ 	.word	0x000233a0


	//----- nvinfo : EIATTR_COOP_GROUP_MASK_REGIDS
	.align		4
.L_1255:
        /*0770*/ 	.byte	0x04, 0x29
        /*0772*/ 	.short	(.L_1257 - .L_1256)


	//   ....[0]....
.L_1256:
        /*0774*/ 	.word	0xffffffff


	//   ....[1]....
        /*0778*/ 	.word	0xffffffff


	//   ....[2]....
        /*077c*/ 	.word	0xffffffff


	//   ....[3]....
        /*0780*/ 	.word	0xffffffff


	//   ....[4]....
        /*0784*/ 	.word	0xffffffff


	//   ....[5]....
        /*0788*/ 	.word	0xffffffff


	//   ....[6]....
        /*078c*/ 	.word	0xffffffff


	//   ....[7]....
        /*0790*/ 	.word	0xffffffff


	//   ....[8]....
        /*0794*/ 	.word	0xffffffff


	//   ....[9]....
        /*0798*/ 	.word	0xffffffff


	//   ....[10]....
        /*079c*/ 	.word	0xffffffff


	//   ....[11]....
        /*07a0*/ 	.word	0xffffffff


	//   ....[12]....
        /*07a4*/ 	.word	0xffffffff


	//   ....[13]....
        /*07a8*/ 	.word	0xffffffff


	//   ....[14]....
        /*07ac*/ 	.word	0xffffffff


	//   ....[15]....
        /*07b0*/ 	.word	0xffffffff


	//   ....[16]....
        /*07b4*/ 	.word	0xffffffff


	//   ....[17]....
        /*07b8*/ 	.word	0xffffffff


	//   ....[18]....
        /*07bc*/ 	.word	0xffffffff


	//   ....[19]....
        /*07c0*/ 	.word	0xffffffff


	//   ....[20]....
        /*07c4*/ 	.word	0xffffffff


	//   ....[21]....
        /*07c8*/ 	.word	0xffffffff


	//   ....[22]....
        /*07cc*/ 	.word	0xffffffff


	//   ....[23]....
        /*07d0*/ 	.word	0xffffffff


	//   ....[24]....
        /*07d4*/ 	.word	0xffffffff


	//   ....[25]....
        /*07d8*/ 	.word	0xffffffff


	//   ....[26]....
        /*07dc*/ 	.word	0xffffffff


	//   ....[27]....
        /*07e0*/ 	.word	0xffffffff


	//   ....[28]....
        /*07e4*/ 	.word	0xffffffff


	//   ....[29]....
        /*07e8*/ 	.word	0xffffffff


	//   ....[30]....
        /*07ec*/ 	.word	0xffffffff


	//   ....[31]....
        /*07f0*/ 	.word	0xffffffff


	//   ....[32]....
        /*07f4*/ 	.word	0xffffffff


	//   ....[33]....
        /*07f8*/ 	.word	0xffffffff


	//   ....[34]....
        /*07fc*/ 	.word	0xffffffff


	//   ....[35]....
        /*0800*/ 	.word	0xffffffff


	//   ....[36]....
        /*0804*/ 	.word	0xffffffff


	//   ....[37]....
        /*0808*/ 	.word	0xffffffff


	//   ....[38]....
        /*080c*/ 	.word	0xffffffff


	//   ....[39]....
        /*0810*/ 	.word	0xffffffff


	//   ....[40]....
        /*0814*/ 	.word	0xffffffff


	//   ....[41]....
        /*0818*/ 	.word	0xffffffff


	//   ....[42]....
        /*081c*/ 	.word	0xffffffff


	//   ....[43]....
        /*0820*/ 	.word	0xffffffff


	//   ....[44]....
        /*0824*/ 	.word	0xffffffff


	//   ....[45]....
        /*0828*/ 	.word	0xffffffff


	//   ....[46]....
        /*082c*/ 	.word	0xffffffff


	//   ....[47]....
        /*0830*/ 	.word	0xffffffff


	//   ....[48]....
        /*0834*/ 	.word	0xffffffff


	//   ....[49]....
        /*0838*/ 	.word	0xffffffff


	//   ....[50]....
        /*083c*/ 	.word	0xffffffff


	//   ....[51]....
        /*0840*/ 	.word	0xffffffff


	//   ....[52]....
        /*0844*/ 	.word	0xffffffff


	//   ....[53]....
        /*0848*/ 	.word	0xffffffff


	//   ....[54]....
        /*084c*/ 	.word	0xffffffff


	//   ....[55]....
        /*0850*/ 	.word	0xffffffff


	//   ....[56]....
        /*0854*/ 	.word	0xffffffff


	//   ....[57]....
        /*0858*/ 	.word	0xffffffff


	//   ....[58]....
        /*085c*/ 	.word	0xffffffff


	//   ....[59]....
        /*0860*/ 	.word	0xffffffff


	//   ....[60]....
        /*0864*/ 	.word	0xffffffff


	//   ....[61]....
        /*0868*/ 	.word	0xffffffff


	//   ....[62]....
        /*086c*/ 	.word	0xffffffff


	//   ....[63]....
        /*0870*/ 	.word	0xffffffff


	//   ....[64]....
        /*0874*/ 	.word	0xffffffff


	//   ....[65]....
        /*0878*/ 	.word	0xffffffff


	//   ....[66]....
        /*087c*/ 	.word	0xffffffff


	//   ....[67]....
        /*0880*/ 	.word	0xffffffff


	//   ....[68]....
        /*0884*/ 	.word	0xffffffff


	//   ....[69]....
        /*0888*/ 	.word	0xffffffff


	//   ....[70]....
        /*088c*/ 	.word	0xffffffff


	//   ....[71]....
        /*0890*/ 	.word	0xffffffff


	//   ....[72]....
        /*0894*/ 	.word	0xffffffff


	//   ....[73]....
        /*0898*/ 	.word	0xffffffff


	//   ....[74]....
        /*089c*/ 	.word	0xffffffff


	//   ....[75]....
        /*08a0*/ 	.word	0xffffffff


	//   ....[76]....
        /*08a4*/ 	.word	0xffffffff


	//   ....[77]....
        /*08a8*/ 	.word	0xffffffff


	//   ....[78]....
        /*08ac*/ 	.word	0xffffffff


	//   ....[79]....
        /*08b0*/ 	.word	0xffffffff


	//   ....[80]....
        /*08b4*/ 	.word	0xffffffff


	//   ....[81]....
        /*08b8*/ 	.word	0xffffffff


	//   ....[82]....
        /*08bc*/ 	.word	0xffffffff


	//   ....[83]....
        /*08c0*/ 	.word	0xffffffff


	//   ....[84]....
        /*08c4*/ 	.word	0xffffffff


	//   ....[85]....
        /*08c8*/ 	.word	0xffffffff


	//   ....[86]....
        /*08cc*/ 	.word	0xffffffff


	//   ....[87]....
        /*08d0*/ 	.word	0xffffffff


	//   ....[88]....
        /*08d4*/ 	.word	0xffffffff


	//   ....[89]....
        /*08d8*/ 	.word	0xffffffff


	//   ....[90]....
        /*08dc*/ 	.word	0xffffffff


	//   ....[91]....
        /*08e0*/ 	.word	0xffffffff


	//   ....[92]....
        /*08e4*/ 	.word	0xffffffff


	//   ....[93]....
        /*08e8*/ 	.word	0xffffffff


	//   ....[94]....
        /*08ec*/ 	.word	0xffffffff


	//   ....[95]....
        /*08f0*/ 	.word	0xffffffff


	//   ....[96]....
        /*08f4*/ 	.word	0xffffffff


	//   ....[97]....
        /*08f8*/ 	.word	0xffffffff


	//   ....[98]....
        /*08fc*/ 	.word	0xffffffff


	//   ....[99]....
        /*0900*/ 	.word	0xffffffff


	//   ....[100]....
        /*0904*/ 	.word	0xffffffff


	//   ....[101]....
        /*0908*/ 	.word	0xffffffff


	//   ....[102]....
        /*090c*/ 	.word	0xffffffff


	//   ....[103]....
        /*0910*/ 	.word	0xffffffff


	//   ....[104]....
        /*0914*/ 	.word	0xffffffff


	//   ....[105]....
        /*0918*/ 	.word	0xffffffff


	//   ....[106]....
        /*091c*/ 	.word	0xffffffff


	//   ....[107]....
        /*0920*/ 	.word	0xffffffff


	//   ....[108]....
        /*0924*/ 	.word	0xffffffff


	//   ....[109]....
        /*0928*/ 	.word	0xffffffff


	//   ....[110]....
        /*092c*/ 	.word	0xffffffff


	//   ....[111]....
        /*0930*/ 	.word	0xffffffff


	//   ....[112]....
        /*0934*/ 	.word	0xffffffff


	//   ....[113]....
        /*0938*/ 	.word	0xffffffff


	//   ....[114]....
        /*093c*/ 	.word	0xffffffff


	//   ....[115]....
        /*0940*/ 	.word	0xffffffff


	//   ....[116]....
        /*0944*/ 	.word	0xffffffff


	//   ....[117]....
        /*0948*/ 	.word	0xffffffff


	//   ....[118]....
        /*094c*/ 	.word	0xffffffff


	//   ....[119]....
        /*0950*/ 	.word	0xffffffff


	//   ....[120]....
        /*0954*/ 	.word	0xffffffff


	//   ....[121]....
        /*0958*/ 	.word	0xffffffff


	//   ....[122]....
        /*095c*/ 	.word	0xffffffff


	//   ....[123]....
        /*0960*/ 	.word	0xffffffff


	//   ....[124]....
        /*0964*/ 	.word	0xffffffff


	//   ....[125]....
        /*0968*/ 	.word	0xffffffff


	//   ....[126]....
        /*096c*/ 	.word	0xffffffff


	//   ....[127]....
        /*0970*/ 	.word	0xffffffff


	//   ....[128]....
        /*0974*/ 	.word	0xffffffff


	//   ....[129]....
        /*0978*/ 	.word	0xffffffff


	//   ....[130]....
        /*097c*/ 	.word	0xffffffff


	//   ....[131]....
        /*0980*/ 	.word	0xffffffff


	//   ....[132]....
        /*0984*/ 	.word	0xffffffff


	//   ....[133]....
        /*0988*/ 	.word	0xffffffff


	//   ....[134]....
        /*098c*/ 	.word	0xffffffff


	//   ....[135]....
        /*0990*/ 	.word	0xffffffff


	//   ....[136]....
        /*0994*/ 	.word	0xffffffff


	//   ....[137]....
        /*0998*/ 	.word	0xffffffff


	//   ....[138]....
        /*099c*/ 	.word	0xffffffff


	//   ....[139]....
        /*09a0*/ 	.word	0xffffffff


	//   ....[140]....
        /*09a4*/ 	.word	0xffffffff


	//   ....[141]....
        /*09a8*/ 	.word	0xffffffff


	//   ....[142]....
        /*09ac*/ 	.word	0xffffffff


	//   ....[143]....
        /*09b0*/ 	.word	0xffffffff


	//   ....[144]....
        /*09b4*/ 	.word	0xffffffff


	//   ....[145]....
        /*09b8*/ 	.word	0xffffffff


	//   ....[146]....
        /*09bc*/ 	.word	0xffffffff


	//   ....[147]....
        /*09c0*/ 	.word	0xffffffff


	//   ....[148]....
        /*09c4*/ 	.word	0xffffffff


	//   ....[149]....
        /*09c8*/ 	.word	0xffffffff


	//   ....[150]....
        /*09cc*/ 	.word	0xffffffff


	//   ....[151]....
        /*09d0*/ 	.word	0x0500000f


	//   ....[152]....
        /*09d4*/ 	.word	0x0500000f


	//   ....[153]....
        /*09d8*/ 	.word	0x0500000f


	//   ....[154]....
        /*09dc*/ 	.word	0x0500000f


	//   ....[155]....
        /*09e0*/ 	.word	0x0500000f


	//   ....[156]....
        /*09e4*/ 	.word	0x0500000f


	//   ....[157]....
        /*09e8*/ 	.word	0x0500000f


	//   ....[158]....
        /*09ec*/ 	.word	0x0500000f


	//   ....[159]....
        /*09f0*/ 	.word	0x0500000f


	//   ....[160]....
        /*09f4*/ 	.word	0x0500000f


	//   ....[161]....
        /*09f8*/ 	.word	0x0500000f


	//   ....[162]....
        /*09fc*/ 	.word	0x0500000f


	//   ....[163]....
        /*0a00*/ 	.word	0x0500000f


	//   ....[164]....
        /*0a04*/ 	.word	0x0500000f


	//   ....[165]....
        /*0a08*/ 	.word	0x0500000f


	//   ....[166]....
        /*0a0c*/ 	.word	0x0500000f


	//   ....[167]....
        /*0a10*/ 	.word	0x0500000f


	//   ....[168]....
        /*0a14*/ 	.word	0x0500000f


	//   ....[169]....
        /*0a18*/ 	.word	0x0500000f


	//   ....[170]....
        /*0a1c*/ 	.word	0x0500000f


	//   ....[171]....
        /*0a20*/ 	.word	0x0500000f


	//   ....[172]....
        /*0a24*/ 	.word	0x0500000f


	//   ....[173]....
        /*0a28*/ 	.word	0x0500000f


	//   ....[174]....
        /*0a2c*/ 	.word	0x0500000f


	//   ....[175]....
        /*0a30*/ 	.word	0x0500000f


	//   ....[176]....
        /*0a34*/ 	.word	0x0500000f


	//   ....[177]....
        /*0a38*/ 	.word	0x0500000f


	//   ....[178]....
        /*0a3c*/ 	.word	0x0500000f


	//   ....[179]....
        /*0a40*/ 	.word	0x0500000f


	//   ....[180]....
        /*0a44*/ 	.word	0x0500000f


	//   ....[181]....
        /*0a48*/ 	.word	0x0500000f


	//   ....[182]....
        /*0a4c*/ 	.word	0x0500000f


	//   ....[183]....
        /*0a50*/ 	.word	0x0500000f


	//   ....[184]....
        /*0a54*/ 	.word	0x0500000f


	//   ....[185]....
        /*0a58*/ 	.word	0x0500000f


	//   ....[186]....
        /*0a5c*/ 	.word	0x0500000f


	//   ....[187]....
        /*0a60*/ 	.word	0x0500000f


	//   ....[188]....
        /*0a64*/ 	.word	0x0500000f


	//   ....[189]....
        /*0a68*/ 	.word	0x0500000f


	//   ....[190]....
        /*0a6c*/ 	.word	0x0500000f


	//   ....[191]....
        /*0a70*/ 	.word	0x0500000f


	//   ....[192]....
        /*0a74*/ 	.word	0x0500000f


	//   ....[193]....
        /*0a78*/ 	.word	0x0500000f


	//   ....[194]....
        /*0a7c*/ 	.word	0x0500000f


	//   ....[195]....
        /*0a80*/ 	.word	0x0500000f


	//   ....[196]....
        /*0a84*/ 	.word	0x0500000f


	//   ....[197]....
        /*0a88*/ 	.word	0x0500000f


	//   ....[198]....
        /*0a8c*/ 	.word	0x0500000f


	//   ....[199]....
        /*0a90*/ 	.word	0x0500000f


	//   ....[200]....
        /*0a94*/ 	.word	0x0500000f


	//   ....[201]....
        /*0a98*/ 	.word	0x0500000f


	//   ....[202]....
        /*0a9c*/ 	.word	0x0500000f


	//   ....[203]....
        /*0aa0*/ 	.word	0x0500000f


	//   ....[204]....
        /*0aa4*/ 	.word	0x0500000f


	//   ....[205]....
        /*0aa8*/ 	.word	0x0500000f


	//   ....[206]....
        /*0aac*/ 	.word	0x0500000f


	//   ....[207]....
        /*0ab0*/ 	.word	0x0500000f


	//   ....[208]....
        /*0ab4*/ 	.word	0x0500000f


	//   ....[209]....
        /*0ab8*/ 	.word	0x0500000f


	//   ....[210]....
        /*0abc*/ 	.word	0x0500000f


	//   ....[211]....
        /*0ac0*/ 	.word	0x0500000f


	//   ....[212]....
        /*0ac4*/ 	.word	0x0500000f


	//   ....[213]....
        /*0ac8*/ 	.word	0x0500000f


	//   ....[214]....
        /*0acc*/ 	.word	0x0500000f


	//   ....[215]....
        /*0ad0*/ 	.word	0x0500000f


	//   ....[216]....
        /*0ad4*/ 	.word	0x0500000f


	//   ....[217]....
        /*0ad8*/ 	.word	0x0500000f


	//   ....[218]....
        /*0adc*/ 	.word	0x0500000f


	//   ....[219]....
        /*0ae0*/ 	.word	0x0500000f


	//   ....[220]....
        /*0ae4*/ 	.word	0x0500000f


	//   ....[221]....
        /*0ae8*/ 	.word	0x0500000f


	//   ....[222]....
        /*0aec*/ 	.word	0x0500000f


	//   ....[223]....
        /*0af0*/ 	.word	0x0500000f


	//   ....[224]....
        /*0af4*/ 	.word	0x0500000f


	//   ....[225]....
        /*0af8*/ 	.word	0x0500000f


	//   ....[226]....
        /*0afc*/ 	.word	0x0500000f


	//   ....[227]....
        /*0b00*/ 	.word	0x0500000f


	//   ....[228]....
        /*0b04*/ 	.word	0x0500000f


	//   ....[229]....
        /*0b08*/ 	.word	0x0500000f


	//   ....[230]....
        /*0b0c*/ 	.word	0x0500000f


	//   ....[231]....
        /*0b10*/ 	.word	0x0500000f


	//   ....[232]....
        /*0b14*/ 	.word	0x0500000f


	//   ....[233]....
        /*0b18*/ 	.word	0x0500000f


	//   ....[234]....
        /*0b1c*/ 	.word	0x0500000f


	//   ....[235]....
        /*0b20*/ 	.word	0x0500000f


	//   ....[236]....
        /*0b24*/ 	.word	0x0500000f


	//   ....[237]....
        /*0b28*/ 	.word	0x0500000f


	//   ....[238]....
        /*0b2c*/ 	.word	0x0500000f


	//   ....[239]....
        /*0b30*/ 	.word	0x0500000f


	//   ....[240]....
        /*0b34*/ 	.word	0x0500000f


	//   ....[241]....
        /*0b38*/ 	.word	0x0500000f


	//   ....[242]....
        /*0b3c*/ 	.word	0x0500000f


	//----- nvinfo : EIATTR_COOP_GROUP_INSTR_OFFSETS
	.align		4
.L_1257:
        /*0b40*/ 	.byte	0x04, 0x28
        /*0b42*/ 	.short	(.L_1259 - .L_1258)


	//   ....[0]....
.L_1258:
        /*0b44*/ 	.word	0x00000070


	//   ....[1]....
        /*0b48*/ 	.word	0x00000140


	//   ....[2]....
        /*0b4c*/ 	.word	0x00000190


	//   ....[3]....
        /*0b50*/ 	.word	0x000003c0


	//   ....[4]....
        /*0b54*/ 	.word	0x00000520


	//   ....[5]....
        /*0b58*/ 	.word	0x00000640


	//   ....[6]....
        /*0b5c*/ 	.word	0x000007a0


	//   ....[7]....
        /*0b60*/ 	.word	0x00003950


	//   ....[8]....
        /*0b64*/ 	.word	0x00003960


	//   ....[9]....
        /*0b68*/ 	.word	0x00005660


	//   ....[10]....
        /*0b6c*/ 	.word	0x00005670


	//   ....[11]....
        /*0b70*/ 	.word	0x00007180


	//   ....[12]....
        /*0b74*/ 	.word	0x00007190


	//   ....[13]....
        /*0b78*/ 	.word	0x000076d0


	//   ....[14]....
        /*0b7c*/ 	.word	0x000076f0


	//   ....[15]....
        /*0b80*/ 	.word	0x00008430


	//   ....[16]....
        /*0b84*/ 	.word	0x00008bf0


	//   ....[17]....
        /*0b88*/ 	.word	0x00008c00


	//   ....[18]....
        /*0b8c*/ 	.word	0x00008c10


	//   ....[19]....
        /*0b90*/ 	.word	0x00008c20


	//   ....[20]....
        /*0b94*/ 	.word	0x0000ab80


	//   ....[21]....
        /*0b98*/ 	.word	0x0000ab90


	//   ....[22]....
        /*0b9c*/ 	.word	0x0000aba0


	//   ....[23]....
        /*0ba0*/ 	.word	0x0000abb0


	//   ....[24]....
        /*0ba4*/ 	.word	0x0000d130


	//   ....[25]....
        /*0ba8*/ 	.word	0x0000d300


	//   ....[26]....
        /*0bac*/ 	.word	0x0000e530


	//   ....[27]....
        /*0bb0*/ 	.word	0x0000e640


	//   ....[28]....
        /*0bb4*/ 	.word	0x0000f060


	//   ....[29]....
        /*0bb8*/ 	.word	0x0000f100


	//   ....[30]....
        /*0bbc*/ 	.word	0x0000fbf0


	//   ....[31]....
        /*0bc0*/ 	.word	0x00010be0


	//   ....[32]....
        /*0bc4*/ 	.word	0x00010e10


	//   ....[33]....
        /*0bc8*/ 	.word	0x00011e00


	//   ....[34]....
        /*0bcc*/ 	.word	0x00011f00


	//   ....[35]....
        /*0bd0*/ 	.word	0x000122e0


	//   ....[36]....
        /*0bd4*/ 	.word	0x00012460


	//   ....[37]....
        /*0bd8*/ 	.word	0x00013560


	//   ....[38]....
        /*0bdc*/ 	.word	0x00014720


	//   ....[39]....
        /*0be0*/ 	.word	0x00014740


	//   ....[40]....
        /*0be4*/ 	.word	0x00014970


	//   ....[41]....
        /*0be8*/ 	.word	0x00014990


	//   ....[42]....
        /*0bec*/ 	.word	0x00015d00


	//   ....[43]....
        /*0bf0*/ 	.word	0x00016a60


	//   ....[44]....
        /*0bf4*/ 	.word	0x00016c90


	//   ....[45]....
        /*0bf8*/ 	.word	0x00017c10


	//   ....[46]....
        /*0bfc*/ 	.word	0x00017ca0


	//   ....[47]....
        /*0c00*/ 	.word	0x00018240


	//   ....[48]....
        /*0c04*/ 	.word	0x000182a0


	//   ....[49]....
        /*0c08*/ 	.word	0x000192e0


	//   ....[50]....
        /*0c0c*/ 	.word	0x000194e0


	//   ....[51]....
        /*0c10*/ 	.word	0x00019990


	//   ....[52]....
        /*0c14*/ 	.word	0x000199d0


	//   ....[53]....
        /*0c18*/ 	.word	0x00019a10


	//   ....[54]....
        /*0c1c*/ 	.word	0x0001a930


	//   ....[55]....
        /*0c20*/ 	.word	0x0001a950


	//   ....[56]....
        /*0c24*/ 	.word	0x0001a960


	//   ....[57]....
        /*0c28*/ 	.word	0x0001a970


	//   ....[58]....
        /*0c2c*/ 	.word	0x0001b000


	//   ....[59]....
        /*0c30*/ 	.word	0x0001b010


	//   ....[60]....
        /*0c34*/ 	.word	0x0001b170


	//   ....[61]....
        /*0c38*/ 	.word	0x0001b180


	//   ....[62]....
        /*0c3c*/ 	.word	0x0001b570


	//   ....[63]....
        /*0c40*/ 	.word	0x0001b580


	//   ....[64]....
        /*0c44*/ 	.word	0x0001bb10


	//   ....[65]....
        /*0c48*/ 	.word	0x0001bb20


	//   ....[66]....
        /*0c4c*/ 	.word	0x0001c940


	//   ....[67]....
        /*0c50*/ 	.word	0x0001c950


	//   ....[68]....
        /*0c54*/ 	.word	0x0001cab0


	//   ....[69]....
        /*0c58*/ 	.word	0x0001cac0


	//   ....[70]....
        /*0c5c*/ 	.word	0x0001cc70


	//   ....[71]....
        /*0c60*/ 	.word	0x0001ce70


	//   ....[72]....
        /*0c64*/ 	.word	0x0001cea0


	//   ....[73]....
        /*0c68*/ 	.word	0x0001ced0


	//   ....[74]....
        /*0c6c*/ 	.word	0x0001cf00


	//   ....[75]....
        /*0c70*/ 	.word	0x0001cf30


	//   ....[76]....
        /*0c74*/ 	.word	0x0001cf60


	//   ....[77]....
        /*0c78*/ 	.word	0x0001d0f0


	//   ....[78]....
        /*0c7c*/ 	.word	0x0001d120


	//   ....[79]....
        /*0c80*/ 	.word	0x0001d150


	//   ....[80]....
        /*0c84*/ 	.word	0x0001d180


	//   ....[81]....
        /*0c88*/ 	.word	0x0001d1b0


	//   ....[82]....
        /*0c8c*/ 	.word	0x0001d1e0


	//   ....[83]....
        /*0c90*/ 	.word	0x0001d270


	//   ....[84]....
        /*0c94*/ 	.word	0x0001d2a0


	//   ....[85]....
        /*0c98*/ 	.word	0x0001d2b0


	//   ....[86]....
        /*0c9c*/ 	.word	0x0001d2f0


	//   ....[87]....
        /*0ca0*/ 	.word	0x0001eb20


	//   ....[88]....
        /*0ca4*/ 	.word	0x00021240


	//   ....[89]....
        /*0ca8*/ 	.word	0x00021260


	//   ....[90]....
        /*0cac*/ 	.word	0x00021310


	//   ....[91]....
        /*0cb0*/ 	.word	0x00021330


	//   ....[92]....
        /*0cb4*/ 	.word	0x000213d0


	//   ....[93]....
        /*0cb8*/ 	.word	0x000213f0


	//   ....[94]....
        /*0cbc*/ 	.word	0x00021400


	//   ....[95]....
        /*0cc0*/ 	.word	0x00021410


	//   ....[96]....
        /*0cc4*/ 	.word	0x00021db0


	//   ....[97]....
        /*0cc8*/ 	.word	0x00021de0


	//   ....[98]....
        /*0ccc*/ 	.word	0x00021ea0


	//   ....[99]....
        /*0cd0*/ 	.word	0x00021ec0


	//   ....[100]....
        /*0cd4*/ 	.word	0x00021f60


	//   ....[101]....
        /*0cd8*/ 	.word	0x00021f80


	//   ....[102]....
        /*0cdc*/ 	.word	0x00021f90


	//   ....[103]....
        /*0ce0*/ 	.word	0x00021fa0


	//   ....[104]....
        /*0ce4*/ 	.word	0x000220c0


	//   ....[105]....
        /*0ce8*/ 	.word	0x000220d0


	//   ....[106]....
        /*0cec*/ 	.word	0x000220e0


	//   ....[107]....
        /*0cf0*/ 	.word	0x00022170


	//   ....[108]....
        /*0cf4*/ 	.word	0x00022930


	//   ....[109]....
        /*0cf8*/ 	.word	0x00022940


	//   ....[110]....
        /*0cfc*/ 	.word	0x00022960


	//   ....[111]....
        /*0d00*/ 	.word	0x000229e0


	//   ....[112]....
        /*0d04*/ 	.word	0x000229f0


	//   ....[113]....
        /*0d08*/ 	.word	0x00022a50


	//   ....[114]....
        /*0d0c*/ 	.word	0x00022a80


	//   ....[115]....
        /*0d10*/ 	.word	0x00022ac0


	//   ....[116]....
        /*0d14*/ 	.word	0x00022d70


	//   ....[117]....
        /*0d18*/ 	.word	0x00022d90


	//   ....[118]....
        /*0d1c*/ 	.word	0x00022e30


	//   ....[119]....
        /*0d20*/ 	.word	0x00022e40


	//   ....[120]....
        /*0d24*/ 	.word	0x00022ed0


	//   ....[121]....
        /*0d28*/ 	.word	0x00022ee0


	//   ....[122]....
        /*0d2c*/ 	.word	0x00022ef0


	//   ....[123]....
        /*0d30*/ 	.word	0x00022f80


	//   ....[124]....
        /*0d34*/ 	.word	0x00023550


	//   ....[125]....
        /*0d38*/ 	.word	0x00023560


	//   ....[126]....
        /*0d3c*/ 	.word	0x000235f0


	//   ....[127]....
        /*0d40*/ 	.word	0x00023690


	//   ....[128]....
        /*0d44*/ 	.word	0x000236b0


	//   ....[129]....
        /*0d48*/ 	.word	0x00023730


	//   ....[130]....
        /*0d4c*/ 	.word	0x00023750


	//   ....[131]....
        /*0d50*/ 	.word	0x00023760


	//   ....[132]....
        /*0d54*/ 	.word	0x00023bb0


	//   ....[133]....
        /*0d58*/ 	.word	0x00023be0


	//   ....[134]....
        /*0d5c*/ 	.word	0x00023c40


	//   ....[135]....
        /*0d60*/ 	.word	0x00023c70


	//   ....[136]....
        /*0d64*/ 	.word	0x00023ca0


	//   ....[137]....
        /*0d68*/ 	.word	0x00023cd0


	//   ....[138]....
        /*0d6c*/ 	.word	0x00023d00


	//   ....[139]....
        /*0d70*/ 	.word	0x00023d30


	//   ....[140]....
        /*0d74*/ 	.word	0x00023ed0


	//   ....[141]....
        /*0d78*/ 	.word	0x00023f00


	//   ....[142]....
        /*0d7c*/ 	.word	0x00023f30


	//   ....[143]....
        /*0d80*/ 	.word	0x00023f60


	//   ....[144]....
        /*0d84*/ 	.word	0x00023f90


	//   ....[145]....
        /*0d88*/ 	.word	0x00023fc0


	//   ....[146]....
        /*0d8c*/ 	.word	0x00024080


	//   ....[147]....
        /*0d90*/ 	.word	0x000240a0


	//   ....[148]....
        /*0d94*/ 	.word	0x000240c0


	//   ....[149]....
        /*0d98*/ 	.word	0x00024120


	//   ....[150]....
        /*0d9c*/ 	.word	0x00024b50


	//   ....[151]....
        /*0da0*/ 	.word	0x00024e90


	//   ....[152]....
        /*0da4*/ 	.word	0x00024f20


	//   ....[153]....
        /*0da8*/ 	.word	0x00025010


	//   ....[154]....
        /*0dac*/ 	.word	0x000250a0


	//   ....[155]....
        /*0db0*/ 	.word	0x00025180


	//   ....[156]....
        /*0db4*/ 	.word	0x00025210


	//   ....[157]....
        /*0db8*/ 	.word	0x000252f0


	//   ....[158]....
        /*0dbc*/ 	.word	0x00025390


	//   ....[159]....
        /*0dc0*/ 	.word	0x00025420


	//   ....[160]....
        /*0dc4*/ 	.word	0x00025470


	//   ....[161]....
        /*0dc8*/ 	.word	0x000254c0


	//   ....[162]....
        /*0dcc*/ 	.word	0x000255a0


	//   ....[163]....
        /*0dd0*/ 	.word	0x00025630


	//   ....[164]....
        /*0dd4*/ 	.word	0x00025680


	//   ....[165]....
        /*0dd8*/ 	.word	0x000256d0


	//   ....[166]....
        /*0ddc*/ 	.word	0x00025a30


	//   ....[167]....
        /*0de0*/ 	.word	0x00025a80


	//   ....[168]....
        /*0de4*/ 	.word	0x00025b10


	//   ....[169]....
        /*0de8*/ 	.word	0x00025ba0


	//   ....[170]....
        /*0dec*/ 	.word	0x00025c20


	//   ....[171]....
        /*0df0*/ 	.word	0x00025c70


	//   ....[172]....
        /*0df4*/ 	.word	0x00025d00


	//   ....[173]....
        /*0df8*/ 	.word	0x00025d90


	//   ....[174]....
        /*0dfc*/ 	.word	0x00025e10


	//   ....[175]....
        /*0e00*/ 	.word	0x00025e60


	//   ....[176]....
        /*0e04*/ 	.word	0x00025ef0


	//   ....[177]....
        /*0e08*/ 	.word	0x00025f80


	//   ....[178]....
        /*0e0c*/ 	.word	0x00026040


	//   ....[179]....
        /*0e10*/ 	.word	0x00026320


	//   ....[180]....
        /*0e14*/ 	.word	0x00026410


	//   ....[181]....
        /*0e18*/ 	.word	0x000264b0


	//   ....[182]....
        /*0e1c*/ 	.word	0x00026510


	//   ....[183]....
        /*0e20*/ 	.word	0x00026620


	//   ....[184]....
        /*0e24*/ 	.word	0x00026690


	//   ....[185]....
        /*0e28*/ 	.word	0x000267a0


	//   ....[186]....
        /*0e2c*/ 	.word	0x00026810


	//   ....[187]....
        /*0e30*/ 	.word	0x000268b0


	//   ....[188]....
        /*0e34*/ 	.word	0x000269c0


	//   ....[189]....
        /*0e38*/ 	.word	0x00026a30


	//   ....[190]....
        /*0e3c*/ 	.word	0x00026a90


	//   ....[191]....
        /*0e40*/ 	.word	0x00026ba0


	//   ....[192]....
        /*0e44*/ 	.word	0x00026c00


	//   ....[193]....
        /*0e48*/ 	.word	0x00026d20


	//   ....[194]....
        /*0e4c*/ 	.word	0x00026d80


	//   ....[195]....
        /*0e50*/ 	.word	0x00026e20


	//   ....[196]....
        /*0e54*/ 	.word	0x00026ef0


	//   ....[197]....
        /*0e58*/ 	.word	0x00026ff0


	//   ....[198]....
        /*0e5c*/ 	.word	0x00027050


	//   ....[199]....
        /*0e60*/ 	.word	0x000270f0


	//   ....[200]....
        /*0e64*/ 	.word	0x00027290


	//   ....[201]....
        /*0e68*/ 	.word	0x00027370


	//   ....[202]....
        /*0e6c*/ 	.word	0x000273f0


	//   ....[203]....
        /*0e70*/ 	.word	0x000274d0


	//   ....[204]....
        /*0e74*/ 	.word	0x00027530


	//   ....[205]....
        /*0e78*/ 	.word	0x00027600


	//   ....[206]....
        /*0e7c*/ 	.word	0x00027660


	//   ....[207]....
        /*0e80*/ 	.word	0x00027740


	//   ....[208]....
        /*0e84*/ 	.word	0x00027830


	//   ....[209]....
        /*0e88*/ 	.word	0x000278d0


	//   ....[210]....
        /*0e8c*/ 	.word	0x00027930


	//   ....[211]....
        /*0e90*/ 	.word	0x00027a30


	//   ....[212]....
        /*0e94*/ 	.word	0x00027a90


	//   ....[213]....
        /*0e98*/ 	.word	0x00027b90


	//   ....[214]....
        /*0e9c*/ 	.word	0x00027bf0


	//   ....[215]....
        /*0ea0*/ 	.word	0x00027cc0


	//   ....[216]....
        /*0ea4*/ 	.word	0x00027e10


	//   ....[217]....
        /*0ea8*/ 	.word	0x00027ec0


	//   ....[218]....
        /*0eac*/ 	.word	0x00027fd0


	//   ....[219]....
        /*0eb0*/ 	.word	0x000280b0


	//   ....[220]....
        /*0eb4*/ 	.word	0x00028110


	//   ....[221]....
        /*0eb8*/ 	.word	0x00028200


	//   ....[222]....
        /*0ebc*/ 	.word	0x00028260


	//   ....[223]....
        /*0ec0*/ 	.word	0x00028340


	//   ....[224]....
        /*0ec4*/ 	.word	0x000283d0


	//   ....[225]....
        /*0ec8*/ 	.word	0x00028470


	//   ....[226]....
        /*0ecc*/ 	.word	0x000285e0


	//   ....[227]....
        /*0ed0*/ 	.word	0x00028650


	//   ....[228]....
        /*0ed4*/ 	.word	0x000286c0


	//   ....[229]....
        /*0ed8*/ 	.word	0x00028730


	//   ....[230]....
        /*0edc*/ 	.word	0x000287a0


	//   ....[231]....
        /*0ee0*/ 	.word	0x00028820


	//   ....[232]....
        /*0ee4*/ 	.word	0x000288a0


	//   ....[233]....
        /*0ee8*/ 	.word	0x00028930


	//   ....[234]....
        /*0eec*/ 	.word	0x000289a0


	//   ....[235]....
        /*0ef0*/ 	.word	0x00028a10


	//   ....[236]....
        /*0ef4*/ 	.word	0x00028a80


	//   ....[237]....
        /*0ef8*/ 	.word	0x00028b00


	//   ....[238]....
        /*0efc*/ 	.word	0x00028b70


	//   ....[239]....
        /*0f00*/ 	.word	0x00028c20


	//   ....[240]....
        /*0f04*/ 	.word	0x00028c70


	//   ....[241]....
        /*0f08*/ 	.word	0x00028d00


	//   ....[242]....
        /*0f0c*/ 	.word	0x00028e30


	//----- nvinfo : EIATTR_REG_RECONFIG
	.align		4
.L_1259:
        /*0f10*/ 	.byte	0x01, 0x54
	.zero		2


	//----- nvinfo : EIATTR_SYSCALL_OFFSETS
	.align		4
        /*0f14*/ 	.byte	0x04, 0x46
        /*0f16*/ 	.short	(.L_1261 - .L_1260)


	//   ....[0]....
.L_1260:
        /*0f18*/ 	.word	0x00002350


	//   ....[1]....
        /*0f1c*/ 	.word	0x000024a0


	//   ....[2]....
        /*0f20*/ 	.word	0x00008650


	//   ....[3]....
        /*0f24*/ 	.word	0x00008970


	//   ....[4]....
        /*0f28*/ 	.word	0x00020830


	//   ....[5]....
        /*0f2c*/ 	.word	0x00020980


	//   ....[6]....
        /*0f30*/ 	.word	0x00020a70


	//   ....[7]....
        /*0f34*/ 	.word	0x00021870


	//----- nvinfo : EIATTR_MBARRIER_INSTR_OFFSETS
	.align		4
.L_1261:
        /*0f38*/ 	.byte	0x04, 0x39
        /*0f3a*/ 	.short	(.L_1263 - .L_1262)


	//   ....[0]....
.L_1262:
        /*0f3c*/ 	.word	0x00000270
        /*0f40*/ 	.word	0x000000ff
        /*0f44*/ 	.word	0x0002d800
        /*0f48*/ 	.short	0x0100
        /*0f4a*/ 	.byte	0x08
	.zero		1


	//   ....[1]....
        /*0f4c*/ 	.word	0x00000280
        /*0f50*/ 	.word	0x000000ff
        /*0f54*/ 	.word	0x0002d820
        /*0f58*/ 	.short	0x0100
        /*0f5a*/ 	.byte	0x08
	.zero		1


	//   ....[2]....
        /*0f5c*/ 	.word	0x00000370
        /*0f60*/ 	.word	0x000000ff
        /*0f64*/ 	.word	0x0002d830
        /*0f68*/ 	.short	0x0100
        /*0f6a*/ 	.byte	0x08
	.zero		1


	//   ....[3]....
        /*0f6c*/ 	.word	0x00000380
        /*0f70*/ 	.word	0x000000ff
        /*0f74*/ 	.word	0x0002d840
        /*0f78*/ 	.short	0x0100
        /*0f7a*/ 	.byte	0x08
	.zero		1


	//   ....[4]....
        /*0f7c*/ 	.word	0x00000390
        /*0f80*/ 	.word	0x000000ff
        /*0f84*/ 	.word	0x0002d838
        /*0f88*/ 	.short	0x0100
        /*0f8a*/ 	.byte	0x08
	.zero		1


	//   ....[5]....
        /*0f8c*/ 	.word	0x000003a0
        /*0f90*/ 	.word	0x000000ff
        /*0f94*/ 	.word	0x0002d848
        /*0f98*/ 	.short	0x0100
        /*0f9a*/ 	.byte	0x08
	.zero		1


	//   ....[6]....
        /*0f9c*/ 	.word	0x000004d0
        /*0fa0*/ 	.word	0x000000ff
        /*0fa4*/ 	.word	0x0002d850
        /*0fa8*/ 	.short	0x0100
        /*0faa*/ 	.byte	0x08
	.zero		1


	//   ....[7]....
        /*0fac*/ 	.word	0x000004e0
        /*0fb0*/ 	.word	0x000000ff
        /*0fb4*/ 	.word	0x0002d860
        /*0fb8*/ 	.short	0x0100
        /*0fba*/ 	.byte	0x08
	.zero		1


	//   ....[8]....
        /*0fbc*/ 	.word	0x000004f0
        /*0fc0*/ 	.word	0x000000ff
        /*0fc4*/ 	.word	0x0002d858
        /*0fc8*/ 	.short	0x0100
        /*0fca*/ 	.byte	0x08
	.zero		1


	//   ....[9]....
        /*0fcc*/ 	.word	0x00000500
        /*0fd0*/ 	.word	0x000000ff
        /*0fd4*/ 	.word	0x0002d868
        /*0fd8*/ 	.short	0x0100
        /*0fda*/ 	.byte	0x08
	.zero		1


	//   ....[10]....
        /*0fdc*/ 	.word	0x000005f0
        /*0fe0*/ 	.word	0x000000ff
        /*0fe4*/ 	.word	0x0002d870
        /*0fe8*/ 	.short	0x0100
        /*0fea*/ 	.byte	0x06
	.zero		1


	//   ....[11]....
        /*0fec*/ 	.word	0x00000600
        /*0ff0*/ 	.word	0x000000ff
        /*0ff4*/ 	.word	0x0002d880
        /*0ff8*/ 	.short	0x0100
        /*0ffa*/ 	.byte	0x06
	.zero		1


	//   ....[12]....
        /*0ffc*/ 	.word	0x00000610
        /*1000*/ 	.word	0x000000ff
        /*1004*/ 	.word	0x0002d878
        /*1008*/ 	.short	0x0100
        /*100a*/ 	.byte	0x06
	.zero		1


	//   ....[13]....
        /*100c*/ 	.word	0x00000620
        /*1010*/ 	.word	0x000000ff
        /*1014*/ 	.word	0x0002d888
        /*1018*/ 	.short	0x0100
        /*101a*/ 	.byte	0x06
	.zero		1


	//   ....[14]....
        /*101c*/ 	.word	0x00000750
        /*1020*/ 	.word	0x000000ff
        /*1024*/ 	.word	0x0002d890
        /*1028*/ 	.short	0x0100
        /*102a*/ 	.byte	0x08
	.zero		1


	//   ....[15]....
        /*102c*/ 	.word	0x00000760
        /*1030*/ 	.word	0x000000ff
        /*1034*/ 	.word	0x0002d8a0
        /*1038*/ 	.short	0x0100
        /*103a*/ 	.byte	0x08
	.zero		1


	//   ....[16]....
        /*103c*/ 	.word	0x00000770
        /*1040*/ 	.word	0x000000ff
        /*1044*/ 	.word	0x0002d898
        /*1048*/ 	.short	0x0100
        /*104a*/ 	.byte	0x08
	.zero		1


	//   ....[17]....
        /*104c*/ 	.word	0x00000780
        /*1050*/ 	.word	0x000000ff
        /*1054*/ 	.word	0x0002d8a8
        /*1058*/ 	.short	0x0100
        /*105a*/ 	.byte	0x08
	.zero		1


	//   ....[18]....
        /*105c*/ 	.word	0x000008b0
        /*1060*/ 	.word	0x000000ff
        /*1064*/ 	.word	0x0002d8b0
        /*1068*/ 	.short	0x0100
        /*106a*/ 	.byte	0x08
	.zero		1


	//   ....[19]....
        /*106c*/ 	.word	0x000008c0
        /*1070*/ 	.word	0x000000ff
        /*1074*/ 	.word	0x0002d8c0
        /*1078*/ 	.short	0x0100
        /*107a*/ 	.byte	0x08
	.zero		1


	//   ....[20]....
        /*107c*/ 	.word	0x000008d0
        /*1080*/ 	.word	0x000000ff
        /*1084*/ 	.word	0x0002d8b8
        /*1088*/ 	.short	0x0100
        /*108a*/ 	.byte	0x08
	.zero		1


	//   ....[21]....
        /*108c*/ 	.word	0x000008e0
        /*1090*/ 	.word	0x000000ff
        /*1094*/ 	.word	0x0002d8c8
        /*1098*/ 	.short	0x0100
        /*109a*/ 	.byte	0x08
	.zero		1


	//   ....[22]....
        /*109c*/ 	.word	0x00003900
        /*10a0*/ 	.word	0x00000022
        /*10a4*/ 	.word	0x0002d890
        /*10a8*/ 	.short	0x010a
        /*10aa*/ 	.byte	0x3f
	.zero		1


	//   ....[23]....
        /*10ac*/ 	.word	0x00005610
        /*10b0*/ 	.word	0x00000022
        /*10b4*/ 	.word	0x0002d890
        /*10b8*/ 	.short	0x010a
        /*10ba*/ 	.byte	0x3f
	.zero		1


	//   ....[24]....
        /*10bc*/ 	.word	0x00006fa0
        /*10c0*/ 	.word	0x00000022
        /*10c4*/ 	.word	0x0002d890
        /*10c8*/ 	.short	0x010a
        /*10ca*/ 	.byte	0x3f
	.zero		1


	//   ....[25]....
        /*10cc*/ 	.word	0x00007510
        /*10d0*/ 	.word	0x0000000b
        /*10d4*/ 	.word	0x00000000
        /*10d8*/ 	.short	0x0101
        /*10da*/ 	.byte	0x3f
	.zero		1


	//   ....[26]....
        /*10dc*/ 	.word	0x00007550
        /*10e0*/ 	.word	0x00000022
        /*10e4*/ 	.word	0x0002d8b0
        /*10e8*/ 	.short	0x010a
        /*10ea*/ 	.byte	0x3f
	.zero		1


	//   ....[27]....
        /*10ec*/ 	.word	0x00007a80
        /*10f0*/ 	.word	0x00000022
        /*10f4*/ 	.word	0x00000000
        /*10f8*/ 	.short	0x0101
        /*10fa*/ 	.byte	0x3f
	.zero		1


	//   ....[28]....
        /*10fc*/ 	.word	0x000086f0
        /*1100*/ 	.word	0x00000002
        /*1104*/ 	.word	0x0002d800
        /*1108*/ 	.short	0x010a
        /*110a*/ 	.byte	0x3f
	.zero		1


	//   ....[29]....
        /*110c*/ 	.word	0x00008740
        /*1110*/ 	.word	0x00000002
        /*1114*/ 	.word	0x0002d800
        /*1118*/ 	.short	0x010a
        /*111a*/ 	.byte	0x3f
	.zero		1


	//   ....[30]....
        /*111c*/ 	.word	0x000093a0
        /*1120*/ 	.word	0x00000002
        /*1124*/ 	.word	0x0002d800
        /*1128*/ 	.short	0x010a
        /*112a*/ 	.byte	0x3f
	.zero		1


	//   ....[31]....
        /*112c*/ 	.word	0x0000b200
        /*1130*/ 	.word	0x00000002
        /*1134*/ 	.word	0x0002d800
        /*1138*/ 	.short	0x010a
        /*113a*/ 	.byte	0x3f
	.zero		1


	//   ....[32]....
        /*113c*/ 	.word	0x0000ca70
        /*1140*/ 	.word	0x00000000
        /*1144*/ 	.word	0x0002d830
        /*1148*/ 	.short	0x010a
        /*114a*/ 	.byte	0x3f
	.zero		1


	//   ....[33]....
        /*114c*/ 	.word	0x0000cb20
        /*1150*/ 	.word	0x00000000
        /*1154*/ 	.word	0x0002d830
        /*1158*/ 	.short	0x010a
        /*115a*/ 	.byte	0x3f
	.zero		1


	//   ....[34]....
        /*115c*/ 	.word	0x0000d150
        /*1160*/ 	.word	0x00000000
        /*1164*/ 	.word	0x00000000
        /*1168*/ 	.short	0x0101
        /*116a*/ 	.byte	0x3f
	.zero		1


	//   ....[35]....
        /*116c*/ 	.word	0x000100d0
        /*1170*/ 	.word	0x00000009
        /*1174*/ 	.word	0x0002d830
        /*1178*/ 	.short	0x010a
        /*117a*/ 	.byte	0x3f
	.zero		1


	//   ....[36]....
        /*117c*/ 	.word	0x00010120
        /*1180*/ 	.word	0x00000009
        /*1184*/ 	.word	0x0002d830
        /*1188*/ 	.short	0x010a
        /*118a*/ 	.byte	0x3f
	.zero		1


	//   ....[37]....
        /*118c*/ 	.word	0x00010550
        /*1190*/ 	.word	0x00000009
        /*1194*/ 	.word	0x0002d850
        /*1198*/ 	.short	0x010a
        /*119a*/ 	.byte	0x3f
	.zero		1


	//   ....[38]....
        /*119c*/ 	.word	0x00010590
        /*11a0*/ 	.word	0x00000009
        /*11a4*/ 	.word	0x0002d850
        /*11a8*/ 	.short	0x010a
        /*11aa*/ 	.byte	0x3f
	.zero		1


	//   ....[39]....
        /*11ac*/ 	.word	0x00010c00
        /*11b0*/ 	.word	0x00000008
        /*11b4*/ 	.word	0x00000000
        /*11b8*/ 	.short	0x0101
        /*11ba*/ 	.byte	0x3f
	.zero		1


	//   ....[40]....
        /*11bc*/ 	.word	0x00012f90
        /*11c0*/ 	.word	0x00000011
        /*11c4*/ 	.word	0x00000000
        /*11c8*/ 	.short	0x0101
        /*11ca*/ 	.byte	0x3f
	.zero		1


	//   ....[41]....
        /*11cc*/ 	.word	0x000139b0
        /*11d0*/ 	.word	0x00000003
        /*11d4*/ 	.word	0x0002d830
        /*11d8*/ 	.short	0x010a
        /*11da*/ 	.byte	0x3f
	.zero		1


	//   ....[42]....
        /*11dc*/ 	.word	0x00013a00
        /*11e0*/ 	.word	0x00000003
        /*11e4*/ 	.word	0x0002d830
        /*11e8*/ 	.short	0x010a
        /*11ea*/ 	.byte	0x3f
	.zero		1


	//   ....[43]....
        /*11ec*/ 	.word	0x00013e60
        /*11f0*/ 	.word	0x00000003
        /*11f4*/ 	.word	0x0002d850
        /*11f8*/ 	.short	0x010a
        /*11fa*/ 	.byte	0x3f
	.zero		1


	//   ....[44]....
        /*11fc*/ 	.word	0x00013ea0
        /*1200*/ 	.word	0x00000003
        /*1204*/ 	.word	0x0002d850
        /*1208*/ 	.short	0x010a
        /*120a*/ 	.byte	0x3f
	.zero		1


	//   ....[45]....
        /*120c*/ 	.word	0x00014510
        /*1210*/ 	.word	0x00000000
        /*1214*/ 	.word	0x00000000
        /*1218*/ 	.short	0x0101
        /*121a*/ 	.byte	0x3f
	.zero		1


	//   ....[46]....
        /*121c*/ 	.word	0x000156e0
        /*1220*/ 	.word	0x00000006
        /*1224*/ 	.word	0x00000000
        /*1228*/ 	.short	0x0101
        /*122a*/ 	.byte	0x3f
	.zero		1


	//   ....[47]....
        /*122c*/ 	.word	0x00015e70
        /*1230*/ 	.word	0x00000003
        /*1234*/ 	.word	0x0002d830
        /*1238*/ 	.short	0x010a
        /*123a*/ 	.byte	0x3f
	.zero		1


	//   ....[48]....
        /*123c*/ 	.word	0x00015ec0
        /*1240*/ 	.word	0x00000003
        /*1244*/ 	.word	0x0002d830
        /*1248*/ 	.short	0x010a
        /*124a*/ 	.byte	0x3f
	.zero		1


	//   ....[49]....
        /*124c*/ 	.word	0x00016320
        /*1250*/ 	.word	0x00000003
        /*1254*/ 	.word	0x0002d850
        /*1258*/ 	.short	0x010a
        /*125a*/ 	.byte	0x3f
	.zero		1


	//   ....[50]....
        /*125c*/ 	.word	0x00016360
        /*1260*/ 	.word	0x00000003
        /*1264*/ 	.word	0x0002d850
        /*1268*/ 	.short	0x010a
        /*126a*/ 	.byte	0x3f
	.zero		1


	//   ....[51]....
        /*126c*/ 	.word	0x00016a80
        /*1270*/ 	.word	0x00000000
        /*1274*/ 	.word	0x00000000
        /*1278*/ 	.short	0x0101
        /*127a*/ 	.byte	0x3f
	.zero		1


	//   ....[52]....
        /*127c*/ 	.word	0x00018cc0
        /*1280*/ 	.word	0x00000008
        /*1284*/ 	.word	0x00000000
        /*1288*/ 	.short	0x0101
        /*128a*/ 	.byte	0x3f
	.zero		1


	//   ....[53]....
        /*128c*/ 	.word	0x00019360
        /*1290*/ 	.word	0x0000000e
        /*1294*/ 	.word	0x0002d850
        /*1298*/ 	.short	0x010a
        /*129a*/ 	.byte	0x3f
	.zero		1


	//   ....[54]....
        /*129c*/ 	.word	0x00019410
        /*12a0*/ 	.word	0x0000000e
        /*12a4*/ 	.word	0x0002d850
        /*12a8*/ 	.short	0x010a
        /*12aa*/ 	.byte	0x3f
	.zero		1


	//   ....[55]....
        /*12ac*/ 	.word	0x00019c10
        /*12b0*/ 	.word	0x0000000e
        /*12b4*/ 	.word	0x00000000
        /*12b8*/ 	.short	0x0101
        /*12ba*/ 	.byte	0x3f
	.zero		1


	//   ....[56]....
        /*12bc*/ 	.word	0x0001afb0
        /*12c0*/ 	.word	0x00000000
        /*12c4*/ 	.word	0x00000000
        /*12c8*/ 	.short	0x0101
        /*12ca*/ 	.byte	0x3f
	.zero		1


	//   ....[57]....
        /*12cc*/ 	.word	0x0001b370
        /*12d0*/ 	.word	0x0000000a
        /*12d4*/ 	.word	0x00000000
        /*12d8*/ 	.short	0x0101
        /*12da*/ 	.byte	0x3f
	.zero		1


	//   ....[58]....
        /*12dc*/ 	.word	0x0001ec00
        /*12e0*/ 	.word	0x00000012
        /*12e4*/ 	.word	0x0002d820
        /*12e8*/ 	.short	0x010a
        /*12ea*/ 	.byte	0x3f
	.zero		1


	//   ....[59]....
        /*12ec*/ 	.word	0x0001ecc0
        /*12f0*/ 	.word	0x0000000a
        /*12f4*/ 	.word	0x0002d8a0
        /*12f8*/ 	.short	0x010a
        /*12fa*/ 	.byte	0x3f
	.zero		1


	//   ....[60]....
        /*12fc*/ 	.word	0x0001f0f0
        /*1300*/ 	.word	0x0000000a
        /*1304*/ 	.word	0x0002d8c0
        /*1308*/ 	.short	0x010a
        /*130a*/ 	.byte	0x3f
	.zero		1


	//   ....[61]....
        /*130c*/ 	.word	0x0001f650
        /*1310*/ 	.word	0x00000009
        /*1314*/ 	.word	0x0002d8a0
        /*1318*/ 	.short	0x010a
        /*131a*/ 	.byte	0x3f
	.zero		1


	//   ....[62]....
        /*131c*/ 	.word	0x0001fa70
        /*1320*/ 	.word	0x00000009
        /*1324*/ 	.word	0x0002d8c0
        /*1328*/ 	.short	0x010a
        /*132a*/ 	.byte	0x3f
	.zero		1


	//   ....[63]....
        /*132c*/ 	.word	0x00021010
        /*1330*/ 	.word	0x00000002
        /*1334*/ 	.word	0x0002d840
        /*1338*/ 	.short	0x010a
        /*133a*/ 	.byte	0x3f
	.zero		1


	//   ....[64]....
        /*133c*/ 	.word	0x00021550
        /*1340*/ 	.word	0x00000002
        /*1344*/ 	.word	0x0002d830
        /*1348*/ 	.short	0x0107
        /*134a*/ 	.byte	0x3f
	.zero		1


	//   ....[65]....
        /*134c*/ 	.word	0x00021620
        /*1350*/ 	.word	0x00000002
        /*1354*/ 	.word	0x0002d830
        /*1358*/ 	.short	0x0101
        /*135a*/ 	.byte	0x3f
	.zero		1


	//   ....[66]....
        /*135c*/ 	.word	0x00022230
        /*1360*/ 	.word	0x00000012
        /*1364*/ 	.word	0x0002d800
        /*1368*/ 	.short	0x0107
        /*136a*/ 	.byte	0x3f
	.zero		1


	//   ....[67]....
        /*136c*/ 	.word	0x00022320
        /*1370*/ 	.word	0x00000012
        /*1374*/ 	.word	0x0002d800
        /*1378*/ 	.short	0x0101
        /*137a*/ 	.byte	0x3f
	.zero		1


	//   ....[68]....
        /*137c*/ 	.word	0x00022340
        /*1380*/ 	.word	0x00000012
        /*1384*/ 	.word	0x0002d820
        /*1388*/ 	.short	0x010a
        /*138a*/ 	.byte	0x3f
	.zero		1


	//   ....[69]....
        /*138c*/ 	.word	0x00022760
        /*1390*/ 	.word	0x00000005
        /*1394*/ 	.word	0x0002d840
        /*1398*/ 	.short	0x010a
        /*139a*/ 	.byte	0x3f
	.zero		1


	//   ....[70]....
        /*139c*/ 	.word	0x00022b70
        /*13a0*/ 	.word	0x00000005
        /*13a4*/ 	.word	0x0002d830
        /*13a8*/ 	.short	0x0107
        /*13aa*/ 	.byte	0x3f
	.zero		1


	//   ....[71]....
        /*13ac*/ 	.word	0x00022c30
        /*13b0*/ 	.word	0x00000005
        /*13b4*/ 	.word	0x0002d830
        /*13b8*/ 	.short	0x0101
        /*13ba*/ 	.byte	0x3f
	.zero		1


	//   ....[72]....
        /*13bc*/ 	.word	0x00022c90
        /*13c0*/ 	.word	0x00000005
        /*13c4*/ 	.word	0x0002d860
        /*13c8*/ 	.short	0x010a
        /*13ca*/ 	.byte	0x3f
	.zero		1


	//   ....[73]....
        /*13cc*/ 	.word	0x00023140
        /*13d0*/ 	.word	0x00000005
        /*13d4*/ 	.word	0x0002d850
        /*13d8*/ 	.short	0x0107
        /*13da*/ 	.byte	0x3f
	.zero		1


	//   ....[74]....
        /*13dc*/ 	.word	0x00023230
        /*13e0*/ 	.word	0x00000005
        /*13e4*/ 	.word	0x0002d850
        /*13e8*/ 	.short	0x0101
        /*13ea*/ 	.byte	0x3f
	.zero		1


	//   ....[75]....
        /*13ec*/ 	.word	0x00023460
        /*13f0*/ 	.word	0x00000000
        /*13f4*/ 	.word	0x0002d860
        /*13f8*/ 	.short	0x010a
        /*13fa*/ 	.byte	0x3f
	.zero		1


	//   ....[76]....
        /*13fc*/ 	.word	0x00023890
        /*1400*/ 	.word	0x00000000
        /*1404*/ 	.word	0x0002d850
        /*1408*/ 	.short	0x0107
        /*140a*/ 	.byte	0x3f
	.zero		1


	//   ....[77]....
        /*140c*/ 	.word	0x00023970
        /*1410*/ 	.word	0x00000000
        /*1414*/ 	.word	0x0002d850
        /*1418*/ 	.short	0x0101
        /*141a*/ 	.byte	0x3f
	.zero		1


	//   ....[78]....
        /*141c*/ 	.word	0x00024ad0
        /*1420*/ 	.word	0x00000005
        /*1424*/ 	.word	0x0002d820
        /*1428*/ 	.short	0x010a
        /*142a*/ 	.byte	0x3f
	.zero		1


	//   ....[79]....
        /*142c*/ 	.word	0x00024c70
        /*1430*/ 	.word	0x00000003
        /*1434*/ 	.word	0x0002d840
        /*1438*/ 	.short	0x010a
        /*143a*/ 	.byte	0x3f
	.zero		1


	//   ....[80]....
        /*143c*/ 	.word	0x00024d00
        /*1440*/ 	.word	0x00000005
        /*1444*/ 	.word	0x0002d840
        /*1448*/ 	.short	0x010a
        /*144a*/ 	.byte	0x3f
	.zero		1


	//   ....[81]....
        /*144c*/ 	.word	0x00024d40
        /*1450*/ 	.word	0x00000003
        /*1454*/ 	.word	0x0002d860
        /*1458*/ 	.short	0x010a
        /*145a*/ 	.byte	0x3f
	.zero		1


	//   ....[82]....
        /*145c*/ 	.word	0x00024d80
        /*1460*/ 	.word	0x00000005
        /*1464*/ 	.word	0x0002d860
        /*1468*/ 	.short	0x010a
        /*146a*/ 	.byte	0x3f
	.zero		1


	//   ....[83]....
        /*146c*/ 	.word	0x00024de0
        /*1470*/ 	.word	0x00000022
        /*1474*/ 	.word	0x0002d890
        /*1478*/ 	.short	0x010a
        /*147a*/ 	.byte	0x3f
	.zero		1


	//   ....[84]....
        /*147c*/ 	.word	0x00024f60
        /*1480*/ 	.word	0x00000022
        /*1484*/ 	.word	0x0002d890
        /*1488*/ 	.short	0x010a
        /*148a*/ 	.byte	0x3f
	.zero		1


	//   ....[85]....
        /*148c*/ 	.word	0x000250e0
        /*1490*/ 	.word	0x00000022
        /*1494*/ 	.word	0x0002d890
        /*1498*/ 	.short	0x010a
        /*149a*/ 	.byte	0x3f
	.zero		1


	//   ....[86]....
        /*149c*/ 	.word	0x00025250
        /*14a0*/ 	.word	0x00000022
        /*14a4*/ 	.word	0x0002d8b0
        /*14a8*/ 	.short	0x010a
        /*14aa*/ 	.byte	0x3f
	.zero		1


	//   ....[87]....
        /*14ac*/ 	.word	0x00025500
        /*14b0*/ 	.word	0x00000002
        /*14b4*/ 	.word	0x0002d800
        /*14b8*/ 	.short	0x010a
        /*14ba*/ 	.byte	0x3f
	.zero		1


	//   ....[88]....
        /*14bc*/ 	.word	0x00025710
        /*14c0*/ 	.word	0x00000002
        /*14c4*/ 	.word	0x0002d800
        /*14c8*/ 	.short	0x010a
        /*14ca*/ 	.byte	0x3f
	.zero		1


	//   ....[89]....
        /*14cc*/ 	.word	0x00025760
        /*14d0*/ 	.word	0x00000000
        /*14d4*/ 	.word	0x0002d830
        /*14d8*/ 	.short	0x010a
        /*14da*/ 	.byte	0x3f
	.zero		1


	//   ....[90]....
        /*14dc*/ 	.word	0x000257b0
        /*14e0*/ 	.word	0x00000009
        /*14e4*/ 	.word	0x0002d830
        /*14e8*/ 	.short	0x010a
        /*14ea*/ 	.byte	0x3f
	.zero		1


	//   ....[91]....
        /*14ec*/ 	.word	0x00025800
        /*14f0*/ 	.word	0x00000009
        /*14f4*/ 	.word	0x0002d850
        /*14f8*/ 	.short	0x010a
        /*14fa*/ 	.byte	0x3f
	.zero		1


	//   ....[92]....
        /*14fc*/ 	.word	0x00025850
        /*1500*/ 	.word	0x00000003
        /*1504*/ 	.word	0x0002d830
        /*1508*/ 	.short	0x010a
        /*150a*/ 	.byte	0x3f
	.zero		1


	//   ....[93]....
        /*150c*/ 	.word	0x000258a0
        /*1510*/ 	.word	0x00000003
        /*1514*/ 	.word	0x0002d850
        /*1518*/ 	.short	0x010a
        /*151a*/ 	.byte	0x3f
	.zero		1


	//   ....[94]....
        /*151c*/ 	.word	0x000258f0
        /*1520*/ 	.word	0x00000003
        /*1524*/ 	.word	0x0002d830
        /*1528*/ 	.short	0x010a
        /*152a*/ 	.byte	0x3f
	.zero		1


	//   ....[95]....
        /*152c*/ 	.word	0x00025940
        /*1530*/ 	.word	0x00000003
        /*1534*/ 	.word	0x0002d850
        /*1538*/ 	.short	0x010a
        /*153a*/ 	.byte	0x3f
	.zero		1


	//   ....[96]....
        /*153c*/ 	.word	0x00025990
        /*1540*/ 	.word	0x0000000e
        /*1544*/ 	.word	0x0002d850
        /*1548*/ 	.short	0x010a
        /*154a*/ 	.byte	0x3f
	.zero		1


	//   ....[97]....
        /*154c*/ 	.word	0x00026100
        /*1550*/ 	.word	0x00000012
        /*1554*/ 	.word	0x0002d820
        /*1558*/ 	.short	0x010a
        /*155a*/ 	.byte	0x3f
	.zero		1


	//   ....[98]....
        /*155c*/ 	.word	0x00026150
        /*1560*/ 	.word	0x0000000a
        /*1564*/ 	.word	0x0002d8a0
        /*1568*/ 	.short	0x010a
        /*156a*/ 	.byte	0x3f
	.zero		1


	//   ....[99]....
        /*156c*/ 	.word	0x000261a0
        /*1570*/ 	.word	0x0000000a
        /*1574*/ 	.word	0x0002d8c0
        /*1578*/ 	.short	0x010a
        /*157a*/ 	.byte	0x3f
	.zero		1


	//   ....[100]....
        /*157c*/ 	.word	0x000261f0
        /*1580*/ 	.word	0x00000009
        /*1584*/ 	.word	0x0002d8a0
        /*1588*/ 	.short	0x010a
        /*158a*/ 	.byte	0x3f
	.zero		1


	//   ....[101]....
        /*158c*/ 	.word	0x00026240
        /*1590*/ 	.word	0x00000009
        /*1594*/ 	.word	0x0002d8c0
        /*1598*/ 	.short	0x010a
        /*159a*/ 	.byte	0x3f
	.zero		1


	//   ....[102]....
        /*159c*/ 	.word	0x00026360
        /*15a0*/ 	.word	0x00000002
        /*15a4*/ 	.word	0x0002d840
        /*15a8*/ 	.short	0x010a
        /*15aa*/ 	.byte	0x3f
	.zero		1


	//   ....[103]....
        /*15ac*/ 	.word	0x00027190
        /*15b0*/ 	.word	0x00000012
        /*15b4*/ 	.word	0x0002d820
        /*15b8*/ 	.short	0x010a
        /*15ba*/ 	.byte	0x3f
	.zero		1


	//   ....[104]....
        /*15bc*/ 	.word	0x000271e0
        /*15c0*/ 	.word	0x00000005
        /*15c4*/ 	.word	0x0002d840
        /*15c8*/ 	.short	0x010a
        /*15ca*/ 	.byte	0x3f
	.zero		1


	//   ....[105]....
        /*15cc*/ 	.word	0x00027780
        /*15d0*/ 	.word	0x00000005
        /*15d4*/ 	.word	0x0002d860
        /*15d8*/ 	.short	0x010a
        /*15da*/ 	.byte	0x3f
	.zero		1


	//   ....[106]....
        /*15dc*/ 	.word	0x00027d60
        /*15e0*/ 	.word	0x00000000
        /*15e4*/ 	.word	0x0002d860
        /*15e8*/ 	.short	0x010a
        /*15ea*/ 	.byte	0x3f
	.zero		1


	//   ....[107]....
        /*15ec*/ 	.word	0x00028d50
        /*15f0*/ 	.word	0x00000005
        /*15f4*/ 	.word	0x0002d820
        /*15f8*/ 	.short	0x010a
        /*15fa*/ 	.byte	0x3f
	.zero		1


	//   ....[108]....
        /*15fc*/ 	.word	0x00028ef0
        /*1600*/ 	.word	0x00000003
        /*1604*/ 	.word	0x0002d840
        /*1608*/ 	.short	0x010a
        /*160a*/ 	.byte	0x3f
	.zero		1


	//   ....[109]....
        /*160c*/ 	.word	0x00028f40
        /*1610*/ 	.word	0x00000005
        /*1614*/ 	.word	0x0002d840
        /*1618*/ 	.short	0x010a
        /*161a*/ 	.byte	0x3f
	.zero		1


	//   ....[110]....
        /*161c*/ 	.word	0x00028f90
        /*1620*/ 	.word	0x00000003
        /*1624*/ 	.word	0x0002d860
        /*1628*/ 	.short	0x010a
        /*162a*/ 	.byte	0x3f
	.zero		1


	//----- nvinfo : EIATTR_NUM_MBARRIERS
	.align		4
.L_1263:
        /*162c*/ 	.byte	0x03, 0x38
        /*162e*/ 	.short	0x0016


	//----- nvinfo : EIATTR_EXIT_INSTR_OFFSETS
	.align		4
        /*1630*/ 	.byte	0x04, 0x1c
        /*1632*/ 	.short	(.L_1265 - .L_1264)


	//   ....[0]....
.L_1264:
        /*1634*/ 	.word	0x00024dd0


	//----- nvinfo : EIATTR_MAX_THREADS
	.align		4
.L_1265:
        /*1638*/ 	.byte	0x04, 0x05
        /*163a*/ 	.short	(.L_1267 - .L_1266)
.L_1266:
        /*163c*/ 	.word	0x00000200
        /*1640*/ 	.word	0x00000001
        /*1644*/ 	.word	0x00000001


	//----- nvinfo : EIATTR_CRS_STACK_SIZE
	.align		4
.L_1267:
        /*1648*/ 	.byte	0x04, 0x1e
        /*164a*/ 	.short	(.L_1269 - .L_1268)
.L_1268:
        /*164c*/ 	.word	0x00000000


	//----- nvinfo : EIATTR_CBANK_PARAM_SIZE
	.align		4
.L_1269:
        /*1650*/ 	.byte	0x03, 0x19
        /*1652*/ 	.short	0x0af0


	//----- nvinfo : EIATTR_PARAM_CBANK
	.align		4
        /*1654*/ 	.byte	0x04, 0x0a
        /*1656*/ 	.short	(.L_1271 - .L_1270)
	.align		4
.L_1270:
        /*1658*/ 	.word	index@(.nv.constant0._ZN7cutlass13device_kernelIN5flash11enable_sm90INS1_16FlashAttnFwdSm90INS1_25CollectiveMainloopFwdSm90ILi2EN4cute5tupleIJNS5_1CILi1EEES8_S8_EEENS6_IJNS7_ILi192EEENS7_ILi128EEENS7_ILi96EEEEEELi96ENS_10bfloat16_tEfNS_4arch4Sm90ELb0ELb1ELb0ELb1ELb1ELb1ELb0ELb0ELb1ELb1ELb1ELb0EEENS1_21CollectiveEpilogueFwdINS6_IJSA_SC_SB_EEES9_SE_SG_Li384ELb1ELb1ELb1ELb0EEENS1_36VarlenDynamicPersistentTileSchedulerILi192ELi128ELi384ELi128ELb1ELb1ELb1ELb1ELb0ELb1EEEEEEEEEvNT_6ParamsE)
        /*165c*/ 	.short	0x0210
        /*165e*/ 	.short	0x0af0


	//----- nvinfo : EIATTR_SW_WAR
	.align		4
.L_1271:
        /*1660*/ 	.byte	0x04, 0x36
        /*1662*/ 	.short	(.L_1273 - .L_1272)
.L_1272:
        /*1664*/ 	.word	0x00000008
.L_1273:


//--------------------- .nv.info._ZN7cutlass13device_kernelIN5flash11enable_sm90INS1_16FlashAttnFwdSm90INS1_25CollectiveMainloopFwdSm90ILi2EN4cute5tupleIJNS5_1CILi1EEES8_S8_EEENS6_IJNS7_ILi192EEENS7_ILi128EEENS7_ILi96EEEEEELi96ENS_10bfloat16_tEfNS_4arch4Sm90ELb1ELb0ELb0ELb0ELb1ELb0ELb0ELb0ELb1ELb1ELb1ELb0EEENS1_21CollectiveEpilogueFwdINS6_IJSA_SC_SB_EEES9_SE_SG_Li384ELb0ELb1ELb1ELb0EEENS1_19SingleTileSchedulerILb0ELb1ELb1ELi192EEEEEEEEEvNT_6ParamsE --------------------------
	.section	.nv.info._ZN7cutlass13device_kernelIN5flash11enable_sm90INS1_16FlashAttnFwdSm90INS1_25CollectiveMainloopFwdSm90ILi2EN4cute5tupleIJNS5_1CILi1EEES8_S8_EEENS6_IJNS7_ILi192EEENS7_ILi128EEENS7_ILi96EEEEEELi96ENS_10bfloat16_tEfNS_4arch4Sm90ELb1ELb0ELb0ELb0ELb1ELb0ELb0ELb0ELb1ELb1ELb1ELb0EEENS1_21CollectiveEpilogueFwdINS6_IJSA_SC_SB_EEES9_SE_SG_Li384ELb0ELb1ELb1ELb0EEENS1_19SingleTileSchedulerILb0ELb1ELb1ELi192EEEEEEEEEvNT_6ParamsE,"",@"SHT_CUDA_INFO"
	.sectionflags	@""
	.align	4


	//----- nvinfo : EIATTR_CUDA_API_VERSION
	.align		4
        /*0000*/ 	.byte	0x04, 0x37
        /*0002*/ 	.short	(.L_1275 - .L_1274)
.L_1274:
        /*0004*/ 	.word	0x00000082


	//----- nvinfo : EIATTR_KPARAM_INFO
	.align		4
.L_1275:
        /*0008*/ 	.byte	0x04, 0x17
        /*000a*/ 	.short	(.L_1277 - .L_1276)
.L_1276:
        /*000c*/ 	.word	0x00000000
        /*0010*/ 	.short	0x0000
        /*0012*/ 	.short	0x0070
        /*0014*/ 	.byte	0x00, 0xf0, 0x01, 0x28


	//----- nvinfo : EIATTR_SPARSE_MMA_MASK
	.align		4
.L_1277:
        /*0018*/ 	.byte	0x03, 0x50
        /*001a*/ 	.short	0x0000


	//----- nvinfo : EIATTR_MAXREG_COUNT
	.align		4
        /*001c*/ 	.byte	0x03, 0x1b
        /*001e*/ 	.short	0x0080


	//----- nvinfo : EIATTR_NUM_BARRIERS
	.align		4
        /*0020*/ 	.byte	0x02, 0x4c
        /*0022*/ 	.byte	0x10
	.zero		1


	//----- nvinfo : EIATTR_EXTERNS
	.align		4
        /*0024*/ 	.byte	0x04, 0x0f
        /*0026*/ 	.short	(.L_1279 - .L_1278)


	//   ....[0]....
	.align		4
.L_1278:
        /*0028*/ 	.word	index@(__assertfail)


	//----- nvinfo : EIATTR_ANNOTATIONS
	.align		4
.L_1279:
        /*002c*/ 	.byte	0x04, 0x55
        /*002e*/ 	.short	(.L_1281 - .L_1280)


	//   ....[0]....
.L_1280:
        /*0030*/ 	.word	0x00000001
        /*0034*/ 	.byte	0xb0, 0x08, 0x00, 0x00, 0x01, 0x00, 0x00, 0x00, 0x10, 0x0a, 0x00, 0x00, 0x01, 0x00, 0x00, 0x00
        /*0044*/ 	.byte	0xd0, 0x13, 0x00, 0x00, 0x01, 0x00, 0x00, 0x00, 0x70, 0x93, 0x00, 0x00, 0x01, 0x00, 0x00, 0x00
        /*0054*/ 	.byte	0x80, 0xa6, 0x00, 0x00, 0x01, 0x00, 0x00, 0x00, 0x70, 0xb6, 0x00, 0x00, 0x01, 0x00, 0x00, 0x00
        /*0064*/ 	.byte	0x90, 0xb6, 0x00, 0x00, 0x01, 0x00, 0x00, 0x00, 0xf0, 0xb7, 0x00, 0x00, 0x01, 0x00, 0x00, 0x00
        /*0074*/ 	.byte	0x60, 0xce, 0x00, 0x00, 0x01, 0x00, 0x00, 0x00, 0x80, 0xce, 0x00, 0x00, 0x01, 0x00, 0x00, 0x00
        /*0084*/ 	.byte	0xa0, 0xe2, 0x00, 0x00


	//----- nvinfo : EIATTR_MERCURY_ISA_VERSION
	.align		4
.L_1281:
        /*0088*/ 	.byte	0x03, 0x5f
        /*008a*/ 	.short	0x0101


	//----- nvinfo : EIATTR_INT_WARP_WIDE_INSTR_OFFSETS
	.align		4
        /*008c*/ 	.byte	0x04, 0x31
        /*008e*/ 	.short	(.L_1283 - .L_1282)


	//   ....[0]....
.L_1282:
        /*0090*/ 	.word	0x000000c0


	//   ....[1]....
        /*0094*/ 	.word	0x000000d0


	//   ....[2]....
        /*0098*/ 	.word	0x00000170


	//----- nvinfo : EIATTR_COOP_GROUP_MASK_REGIDS
	.align		4
.L_1283:
        /*009c*/ 	.byte	0x04, 0x29
        /*009e*/ 	.short	(.L_1285 - .L_1284)


	//   ....[0]....
.L_1284:
        /*00a0*/ 	.word	0xffffffff


	//   ....[1]....
        /*00a4*/ 	.word	0xffffffff


	//   ....[2]....
        /*00a8*/ 	.word	0xffffffff


	//   ....[3]....
        /*00ac*/ 	.word	0xffffffff


	//   ....[4]....
        /*00b0*/ 	.word	0xffffffff


	//   ....[5]....
        /*00b4*/ 	.word	0xffffffff


	//   ....[6]....
        /*00b8*/ 	.word	0xffffffff


	//   ....[7]....
        /*00bc*/ 	.word	0xffffffff


	//   ....[8]....
        /*00c0*/ 	.word	0xffffffff


	//   ....[9]....
        /*00c4*/ 	.word	0xffffffff


	//   ....[10]....
        /*00c8*/ 	.word	0xffffffff


	//   ....[11]....
        /*00cc*/ 	.word	0xffffffff


	//   ....[12]....
        /*00d0*/ 	.word	0xffffffff


	//   ....[13]....
        /*00d4*/ 	.word	0xffffffff


	//   ....[14]....
        /*00d8*/ 	.word	0xffffffff


	//   ....[15]....
        /*00dc*/ 	.word	0xffffffff


	//   ....[16]....
        /*00e0*/ 	.word	0xffffffff


	//   ....[17]....
        /*00e4*/ 	.word	0xffffffff


	//   ....[18]....
        /*00e8*/ 	.word	0xffffffff


	//   ....[19]....
        /*00ec*/ 	.word	0xffffffff


	//   ....[20]....
        /*00f0*/ 	.word	0xffffffff


	//   ....[21]....
        /*00f4*/ 	.word	0xffffffff


	//   ....[22]....
        /*00f8*/ 	.word	0xffffffff


	//   ....[23]....
        /*00fc*/ 	.word	0xffffffff


	//   ....[24]....
        /*0100*/ 	.word	0xffffffff


	//   ....[25]....
        /*0104*/ 	.word	0xffffffff


	//   ....[26]....
        /*0108*/ 	.word	0xffffffff


	//   ....[27]....
        /*010c*/ 	.word	0xffffffff


	//   ....[28]....
        /*0110*/ 	.word	0xffffffff


	//   ....[29]....
        /*0114*/ 	.word	0xffffffff


	//   ....[30]....
        /*0118*/ 	.word	0xffffffff


	//   ....[31]....
        /*011c*/ 	.word	0xffffffff


	//   ....[32]....
        /*0120*/ 	.word	0xffffffff


	//   ....[33]....
        /*0124*/ 	.word	0xffffffff


	//   ....[34]....
        /*0128*/ 	.word	0xffffffff


	//   ....[35]....
        /*012c*/ 	.word	0xffffffff


	//   ....[36]....
        /*0130*/ 	.word	0xffffffff


	//   ....[37]....
        /*0134*/ 	.word	0xffffffff


	//   ....[38]....
        /*0138*/ 	.word	0xffffffff


	//   ....[39]....
        /*013c*/ 	.word	0xffffffff


	//   ....[40]....
        /*0140*/ 	.word	0xffffffff


	//   ....[41]....
        /*0144*/ 	.word	0xffffffff


	//   ....[42]....
        /*0148*/ 	.word	0xffffffff


	//   ....[43]....
        /*014c*/ 	.word	0xffffffff


	//   ....[44]....
        /*0150*/ 	.word	0xffffffff


	//   ....[45]....
        /*0154*/ 	.word	0xffffffff


	//   ....[46]....
        /*0158*/ 	.word	0xffffffff


	//   ....[47]....
        /*015c*/ 	.word	0xffffffff


	//   ....[48]....
        /*0160*/ 	.word	0xffffffff


	//   ....[49]....
        /*0164*/ 	.word	0xffffffff


	//   ....[50]....
        /*0168*/ 	.word	0xffffffff


	//   ....[51]....
        /*016c*/ 	.word	0xffffffff


	//   ....[52]....
        /*0170*/ 	.word	0xffffffff


	//   ....[53]....
        /*0174*/ 	.word	0xffffffff


	//   ....[54]....
        /*0178*/ 	.word	0xffffffff


	//   ....[55]....
        /*017c*/ 	.word	0xffffffff


	//   ....[56]....
        /*0180*/ 	.word	0xffffffff


	//   ....[57]....
        /*0184*/ 	.word	0xffffffff


	//   ....[58]....
        /*0188*/ 	.word	0xffffffff


	//   ....[59]....
        /*018c*/ 	.word	0xffffffff


	//   ....[60]....
        /*0190*/ 	.word	0xffffffff


	//   ....[61]....
        /*0194*/ 	.word	0xffffffff


	//   ....[62]....
        /*0198*/ 	.word	0xffffffff


	//   ....[63]....
        /*019c*/ 	.word	0xffffffff


	//   ....[64]....
        /*01a0*/ 	.word	0xffffffff


	//   ....[65]....
        /*01a4*/ 	.word	0xffffffff


	//   ....[66]....
        /*01a8*/ 	.word	0xffffffff


	//   ....[67]....
        /*01ac*/ 	.word	0xffffffff


	//   ....[68]....
        /*01b0*/ 	.word	0xffffffff


	//   ....[69]....
        /*01b4*/ 	.word	0xffffffff


	//   ....[70]....
        /*01b8*/ 	.word	0xffffffff


	//   ....[71]....
        /*01bc*/ 	.word	0xffffffff


	//   ....[72]....
        /*01c0*/ 	.word	0xffffffff


	//   ....[73]....
        /*01c4*/ 	.word	0xffffffff


	//   ....[74]....
        /*01c8*/ 	.word	0xffffffff


	//   ....[75]....
        /*01cc*/ 	.word	0xffffffff


	//   ....[76]....
        /*01d0*/ 	.word	0xffffffff


	//   ....[77]....
        /*01d4*/ 	.word	0xffffffff


	//   ....[78]....
        /*01d8*/ 	.word	0xffffffff


	//   ....[79]....
        /*01dc*/ 	.word	0xffffffff


	//   ....[80]....
        /*01e0*/ 	.word	0xffffffff


	//   ....[81]....
        /*01e4*/ 	.word	0xffffffff


	//   ....[82]....
        /*01e8*/ 	.word	0xffffffff


	//   ....[83]....
        /*01ec*/ 	.word	0xffffffff


	//   ....[84]....
        /*01f0*/ 	.word	0x0500000f


	//   ....[85]....
        /*01f4*/ 	.word	0x0500000f


	//   ....[86]....
        /*01f8*/ 	.word	0x0500000f


	//   ....[87]....
        /*01fc*/ 	.word	0x0500000f


	//   ....[88]....
        /*0200*/ 	.word	0x0500000f


	//   ....[89]....
        /*0204*/ 	.word	0x0500000f


	//   ....[90]....
        /*0208*/ 	.word	0x0500000f


	//   ....[91]....
        /*020c*/ 	.word	0x0500000f


	//   ....[92]....
        /*0210*/ 	.word	0x0500000f


	//   ....[93]....
        /*0214*/ 	.word	0x0500000f


	//   ....[94]....
        /*0218*/ 	.word	0x0500000f


	//   ....[95]....
        /*021c*/ 	.word	0x0500000f


	//   ....[96]....
        /*0220*/ 	.word	0x0500000f


	//   ....[97]....
        /*0224*/ 	.word	0x0500000f


	//   ....[98]....
        /*0228*/ 	.word	0x0500000f


	//   ....[99]....
        /*022c*/ 	.word	0x0500000f


	//   ....[100]....
        /*0230*/ 	.word	0x0500000f


	//   ....[101]....
        /*0234*/ 	.word	0x0500000f


	//   ....[102]....
        /*0238*/ 	.word	0x0500000f


	//   ....[103]....
        /*023c*/ 	.word	0x0500000f


	//   ....[104]....
        /*0240*/ 	.word	0x0500000f


	//   ....[105]....
        /*0244*/ 	.word	0x0500000f


	//   ....[106]....
        /*0248*/ 	.word	0x0500000f


	//   ....[107]....
        /*024c*/ 	.word	0x0500000f


	//   ....[108]....
        /*0250*/ 	.word	0x0500000f


	//   ....[109]....
        /*0254*/ 	.word	0x0500000f


	//   ....[110]....
        /*0258*/ 	.word	0x0500000f


	//   ....[111]....
        /*025c*/ 	.word	0x0500000f


	//   ....[112]....
        /*0260*/ 	.word	0x0500000f


	//   ....[113]....
        /*0264*/ 	.word	0x0500000f


	//   ....[114]....
        /*0268*/ 	.word	0x0500000f


	//   ....[115]....
        /*026c*/ 	.word	0x0500000f


	//   ....[116]....
        /*0270*/ 	.word	0x0500000f


	//   ....[117]....
        /*0274*/ 	.word	0x0500000f


	//   ....[118]....
        /*0278*/ 	.word	0x0500000f


	//   ....[119]....
        /*027c*/ 	.word	0x0500000f


	//   ....[120]....
        /*0280*/ 	.word	0x0500000f


	//   ....[121]....
        /*0284*/ 	.word	0x0500000f


	//   ....[122]....
        /*0288*/ 	.word	0x0500000f


	//   ....[123]....
        /*028c*/ 	.word	0x0500000f


	//   ....[124]....
        /*0290*/ 	.word	0x0500000f


	//   ....[125]....
        /*0294*/ 	.word	0x0500000f


	//   ....[126]....
        /*0298*/ 	.word	0x0500000f


	//   ....[127]....
        /*029c*/ 	.word	0x0500000f


	//   ....[128]....
        /*02a0*/ 	.word	0x0500000f


	//   ....[129]....
        /*02a4*/ 	.word	0x0500000f


	//----- nvinfo : EIATTR_COOP_GROUP_INSTR_OFFSETS
	.align		4
.L_1285:
        /*02a8*/ 	.byte	0x04, 0x28
        /*02aa*/ 	.short	(.L_1287 - .L_1286)


	//   ....[0]....
.L_1286:
        /*02ac*/ 	.word	0x00000080


	//   ....[1]....
        /*02b0*/ 	.word	0x00000090


	//   ....[2]....
        /*02b4*/ 	.word	0x000002d0


	//   ....[3]....
        /*02b8*/ 	.word	0x00000430


	//   ....[4]....
        /*02bc*/ 	.word	0x00000550


	//   ....[5]....
        /*02c0*/ 	.word	0x000006b0


	//   ....[6]....
        /*02c4*/ 	.word	0x00001150


	//   ....[7]....
        /*02c8*/ 	.word	0x00001c20


	//   ....[8]....
        /*02cc*/ 	.word	0x00002400


	//   ....[9]....
        /*02d0*/ 	.word	0x00002420


	//   ....[10]....
        /*02d4*/ 	.word	0x00002430


	//   ....[11]....
        /*02d8*/ 	.word	0x00002e00


	//   ....[12]....
        /*02dc*/ 	.word	0x00002e50


	//   ....[13]....
        /*02e0*/ 	.word	0x00003be0


	//   ....[14]....
        /*02e4*/ 	.word	0x00004670


	//   ....[15]....
        /*02e8*/ 	.word	0x00004cb0


	//   ....[16]....
        /*02ec*/ 	.word	0x00004d10


	//   ....[17]....
        /*02f0*/ 	.word	0x00004dc0


	//   ....[18]....
        /*02f4*/ 	.word	0x00005680


	//   ....[19]....
        /*02f8*/ 	.word	0x00005700


	//   ....[20]....
        /*02fc*/ 	.word	0x00006760


	//   ....[21]....
        /*0300*/ 	.word	0x00007530


	//   ....[22]....
        /*0304*/ 	.word	0x00007540


	//   ....[23]....
        /*0308*/ 	.word	0x000075a0


	//   ....[24]....
        /*030c*/ 	.word	0x000075c0


	//   ....[25]....
        /*0310*/ 	.word	0x00008960


	//   ....[26]....
        /*0314*/ 	.word	0x00008aa0


	//   ....[27]....
        /*0318*/ 	.word	0x00008ac0


	//   ....[28]....
        /*031c*/ 	.word	0x00008b70


	//   ....[29]....
        /*0320*/ 	.word	0x00008bb0


	//   ....[30]....
        /*0324*/ 	.word	0x00009b30


	//   ....[31]....
        /*0328*/ 	.word	0x00009b70


	//   ....[32]....
        /*032c*/ 	.word	0x00009bb0


	//   ....[33]....
        /*0330*/ 	.word	0x00009bf0


	//   ....[34]....
        /*0334*/ 	.word	0x00009c10


	//   ....[35]....
        /*0338*/ 	.word	0x00009c40


	//   ....[36]....
        /*033c*/ 	.word	0x0000a110


	//   ....[37]....
        /*0340*/ 	.word	0x0000a120


	//   ....[38]....
        /*0344*/ 	.word	0x0000a9f0


	//   ....[39]....
        /*0348*/ 	.word	0x0000bd20


	//   ....[40]....
        /*034c*/ 	.word	0x0000bd30


	//   ....[41]....
        /*0350*/ 	.word	0x0000bd40


	//   ....[42]....
        /*0354*/ 	.word	0x0000bd50


	//   ....[43]....
        /*0358*/ 	.word	0x0000bd70


	//   ....[44]....
        /*035c*/ 	.word	0x0000bda0


	//   ....[45]....
        /*0360*/ 	.word	0x0000bdd0


	//   ....[46]....
        /*0364*/ 	.word	0x0000be00


	//   ....[47]....
        /*0368*/ 	.word	0x0000c740


	//   ....[48]....
        /*036c*/ 	.word	0x0000c760


	//   ....[49]....
        /*0370*/ 	.word	0x0000c770


	//   ....[50]....
        /*0374*/ 	.word	0x0000c7f0


	//   ....[51]....
        /*0378*/ 	.word	0x0000c890


	//   ....[52]....
        /*037c*/ 	.word	0x0000c8a0


	//   ....[53]....
        /*0380*/ 	.word	0x0000c940


	//   ....[54]....
        /*0384*/ 	.word	0x0000c970


	//   ....[55]....
        /*0388*/ 	.word	0x0000c9d0


	//   ....[56]....
        /*038c*/ 	.word	0x0000c9e0


	//   ....[57]....
        /*0390*/ 	.word	0x0000ca10


	//   ....[58]....
        /*0394*/ 	.word	0x0000ca60


	//   ....[59]....
        /*0398*/ 	.word	0x0000d290


	//   ....[60]....
        /*039c*/ 	.word	0x0000d2a0


	//   ....[61]....
        /*03a0*/ 	.word	0x0000d2c0


	//   ....[62]....
        /*03a4*/ 	.word	0x0000d340


	//   ....[63]....
        /*03a8*/ 	.word	0x0000d350


	//   ....[64]....
        /*03ac*/ 	.word	0x0000d3b0


	//   ....[65]....
        /*03b0*/ 	.word	0x0000d3e0


	//   ....[66]....
        /*03b4*/ 	.word	0x0000d420


	//   ....[67]....
        /*03b8*/ 	.word	0x0000d640


	//   ....[68]....
        /*03bc*/ 	.word	0x0000d660


	//   ....[69]....
        /*03c0*/ 	.word	0x0000d680


	//   ....[70]....
        /*03c4*/ 	.word	0x0000d700


	//   ....[71]....
        /*03c8*/ 	.word	0x0000d720


	//   ....[72]....
        /*03cc*/ 	.word	0x0000d7a0


	//   ....[73]....
        /*03d0*/ 	.word	0x0000d7c0


	//   ....[74]....
        /*03d4*/ 	.word	0x0000d7d0


	//   ....[75]....
        /*03d8*/ 	.word	0x0000dd00


	//   ....[76]....
        /*03dc*/ 	.word	0x0000dd30


	//   ....[77]....
        /*03e0*/ 	.word	0x0000dd60


	//   ....[78]....
        /*03e4*/ 	.word	0x0000dd90


	//   ....[79]....
        /*03e8*/ 	.word	0x0000ddc0


	//   ....[80]....
        /*03ec*/ 	.word	0x0000ddf0


	//   ....[81]....
        /*03f0*/ 	.word	0x0000de10


	//   ....[82]....
        /*03f4*/ 	.word	0x0000deb0


	//   ....[83]....
        /*03f8*/ 	.word	0x0000e230


	//   ....[84]....
        /*03fc*/ 	.word	0x0000e7d0


	//   ....[85]....
        /*0400*/ 	.word	0x0000e8c0


	//   ....[86]....
        /*0404*/ 	.word	0x0000e960


	//   ....[87]....
        /*0408*/ 	.word	0x0000e9f0


	//   ....[88]....
        /*040c*/ 	.word	0x0000ead0


	//   ....[89]....
        /*0410*/ 	.word	0x0000eb40


	//   ....[90]....
        /*0414*/ 	.word	0x0000ec20


	//   ....[91]....
        /*0418*/ 	.word	0x0000ecd0


	//   ....[92]....
        /*041c*/ 	.word	0x0000edd0


	//   ....[93]....
        /*0420*/ 	.word	0x0000ee70


	//   ....[94]....
        /*0424*/ 	.word	0x0000eee0


	//   ....[95]....
        /*0428*/ 	.word	0x0000ef90


	//   ....[96]....
        /*042c*/ 	.word	0x0000f060


	//   ....[97]....
        /*0430*/ 	.word	0x0000f0f0


	//   ....[98]....
        /*0434*/ 	.word	0x0000f1c0


	//   ....[99]....
        /*0438*/ 	.word	0x0000f240


	//   ....[100]....
        /*043c*/ 	.word	0x0000f300


	//   ....[101]....
        /*0440*/ 	.word	0x0000f3a0


	//   ....[102]....
        /*0444*/ 	.word	0x0000f470


	//   ....[103]....
        /*0448*/ 	.word	0x0000f4e0


	//   ....[104]....
        /*044c*/ 	.word	0x0000f5a0


	//   ....[105]....
        /*0450*/ 	.word	0x0000f6e0


	//   ....[106]....
        /*0454*/ 	.word	0x0000f7c0


	//   ....[107]....
        /*0458*/ 	.word	0x0000f840


	//   ....[108]....
        /*045c*/ 	.word	0x0000f920


	//   ....[109]....
        /*0460*/ 	.word	0x0000f980


	//   ....[110]....
        /*0464*/ 	.word	0x0000fa50


	//   ....[111]....
        /*0468*/ 	.word	0x0000fab0


	//   ....[112]....
        /*046c*/ 	.word	0x0000fb90


	//   ....[113]....
        /*0470*/ 	.word	0x0000fc80


	//   ....[114]....
        /*0474*/ 	.word	0x0000fd20


	//   ....[115]....
        /*0478*/ 	.word	0x0000fd80


	//   ....[116]....
        /*047c*/ 	.word	0x0000fe70


	//   ....[117]....
        /*0480*/ 	.word	0x0000fed0


	//   ....[118]....
        /*0484*/ 	.word	0x0000ffc0


	//   ....[119]....
        /*0488*/ 	.word	0x00010020


	//   ....[120]....
        /*048c*/ 	.word	0x000100e0


	//   ....[121]....
        /*0490*/ 	.word	0x00010220


	//   ....[122]....
        /*0494*/ 	.word	0x000102d0


	//   ....[123]....
        /*0498*/ 	.word	0x000103c0


	//   ....[124]....
        /*049c*/ 	.word	0x000104d0


	//   ....[125]....
        /*04a0*/ 	.word	0x00010550


	//   ....[126]....
        /*04a4*/ 	.word	0x00010640


	//   ....[127]....
        /*04a8*/ 	.word	0x000106b0


	//   ....[128]....
        /*04ac*/ 	.word	0x00010780


	//   ....[129]....
        /*04b0*/ 	.word	0x00010890


	//----- nvinfo : EIATTR_REG_RECONFIG
	.align		4
.L_1287:
        /*04b4*/ 	.byte	0x01, 0x54
	.zero		2


	//----- nvinfo : EIATTR_SYSCALL_OFFSETS
	.align		4
        /*04b8*/ 	.byte	0x04, 0x46
        /*04ba*/ 	.short	(.L_1289 - .L_1288)


	//   ....[0]....
.L_1288:
        /*04bc*/ 	.word	0x00001380


	//   ....[1]....
        /*04c0*/ 	.word	0x0000b220


	//   ....[2]....
        /*04c4*/ 	.word	0x0000b360


	//   ....[3]....
        /*04c8*/ 	.word	0x0000b450


	//   ....[4]....
        /*04cc*/ 	.word	0x0000c240


	//----- nvinfo : EIATTR_MBARRIER_INSTR_OFFSETS
	.align		4
.L_1289:
        /*04d0*/ 	.byte	0x04, 0x39
        /*04d2*/ 	.short	(.L_1291 - .L_1290)


	//   ....[0]....
.L_1290:
        /*04d4*/ 	.word	0x00000180
        /*04d8*/ 	.word	0x000000ff
        /*04dc*/ 	.word	0x0002d800
        /*04e0*/ 	.short	0x0100
        /*04e2*/ 	.byte	0x08
	.zero		1


	//   ....[1]....
        /*04e4*/ 	.word	0x00000190
        /*04e8*/ 	.word	0x000000ff
        /*04ec*/ 	.word	0x0002d820
        /*04f0*/ 	.short	0x0100
        /*04f2*/ 	.byte	0x08
	.zero		1


	//   ....[2]....
        /*04f4*/ 	.word	0x00000280
        /*04f8*/ 	.word	0x000000ff
        /*04fc*/ 	.word	0x0002d830
        /*0500*/ 	.short	0x0100
        /*0502*/ 	.byte	0x08
	.zero		1


	//   ....[3]....
        /*0504*/ 	.word	0x00000290
        /*0508*/ 	.word	0x000000ff
        /*050c*/ 	.word	0x0002d840
        /*0510*/ 	.short	0x0100
        /*0512*/ 	.byte	0x08
	.zero		1


	//   ....[4]....
        /*0514*/ 	.word	0x000002a0
        /*0518*/ 	.word	0x000000ff
        /*051c*/ 	.word	0x0002d838
        /*0520*/ 	.short	0x0100
        /*0522*/ 	.byte	0x08
	.zero		1


	//   ....[5]....
        /*0524*/ 	.word	0x000002b0
        /*0528*/ 	.word	0x000000ff
        /*052c*/ 	.word	0x0002d848
        /*0530*/ 	.short	0x0100
        /*0532*/ 	.byte	0x08
	.zero		1


	//   ....[6]....
        /*0534*/ 	.word	0x000003e0
        /*0538*/ 	.word	0x000000ff
        /*053c*/ 	.word	0x0002d850
        /*0540*/ 	.short	0x0100
        /*0542*/ 	.byte	0x08
	.zero		1


	//   ....[7]....
        /*0544*/ 	.word	0x000003f0
        /*0548*/ 	.word	0x000000ff
        /*054c*/ 	.word	0x0002d860
        /*0550*/ 	.short	0x0100
        /*0552*/ 	.byte	0x08
	.zero		1


	//   ....[8]....
        /*0554*/ 	.word	0x00000400
        /*0558*/ 	.word	0x000000ff
        /*055c*/ 	.word	0x0002d858
        /*0560*/ 	.short	0x0100
        /*0562*/ 	.byte	0x08
	.zero		1


	//   ....[9]....
        /*0564*/ 	.word	0x00000410
        /*0568*/ 	.word	0x000000ff
        /*056c*/ 	.word	0x0002d868
        /*0570*/ 	.short	0x0100
        /*0572*/ 	.byte	0x08
	.zero		1


	//   ....[10]....
        /*0574*/ 	.word	0x00000500
        /*0578*/ 	.word	0x000000ff
        /*057c*/ 	.word	0x0002d870
        /*0580*/ 	.short	0x0100
        /*0582*/ 	.byte	0x06
	.zero		1


	//   ....[11]....
        /*0584*/ 	.word	0x00000510
        /*0588*/ 	.word	0x000000ff
        /*058c*/ 	.word	0x0002d880
        /*0590*/ 	.short	0x0100
        /*0592*/ 	.byte	0x06
	.zero		1


	//   ....[12]....
        /*0594*/ 	.word	0x00000520
        /*0598*/ 	.word	0x000000ff
        /*059c*/ 	.word	0x0002d878
        /*05a0*/ 	.short	0x0100
        /*05a2*/ 	.byte	0x06
	.zero		1


	//   ....[13]....
        /*05a4*/ 	.word	0x00000530
        /*05a8*/ 	.word	0x000000ff
        /*05ac*/ 	.word	0x0002d888
        /*05b0*/ 	.short	0x0100
        /*05b2*/ 	.byte	0x06
	.zero		1


	//   ....[14]....
        /*05b4*/ 	.word	0x00000660
        /*05b8*/ 	.word	0x000000ff
        /*05bc*/ 	.word	0x0002d890
        /*05c0*/ 	.short	0x0100
        /*05c2*/ 	.byte	0x08
	.zero		1


	//   ....[15]....
        /*05c4*/ 	.word	0x00000670
        /*05c8*/ 	.word	0x000000ff
        /*05cc*/ 	.word	0x0002d8a0
        /*05d0*/ 	.short	0x0100
        /*05d2*/ 	.byte	0x08
	.zero		1


	//   ....[16]....
        /*05d4*/ 	.word	0x00000680
        /*05d8*/ 	.word	0x000000ff
        /*05dc*/ 	.word	0x0002d898
        /*05e0*/ 	.short	0x0100
        /*05e2*/ 	.byte	0x08
	.zero		1


	//   ....[17]....
        /*05e4*/ 	.word	0x00000690
        /*05e8*/ 	.word	0x000000ff
        /*05ec*/ 	.word	0x0002d8a8
        /*05f0*/ 	.short	0x0100
        /*05f2*/ 	.byte	0x08
	.zero		1


	//   ....[18]....
        /*05f4*/ 	.word	0x000007d0
        /*05f8*/ 	.word	0x000000ff
        /*05fc*/ 	.word	0x0002d8b0
        /*0600*/ 	.short	0x0100
        /*0602*/ 	.byte	0x08
	.zero		1


	//   ....[19]....
        /*0604*/ 	.word	0x000007e0
        /*0608*/ 	.word	0x000000ff
        /*060c*/ 	.word	0x0002d8c0
        /*0610*/ 	.short	0x0100
        /*0612*/ 	.byte	0x08
	.zero		1


	//   ....[20]....
        /*0614*/ 	.word	0x000007f0
        /*0618*/ 	.word	0x000000ff
        /*061c*/ 	.word	0x0002d8b8
        /*0620*/ 	.short	0x0100
        /*0622*/ 	.byte	0x08
	.zero		1


	//   ....[21]....
        /*0624*/ 	.word	0x00000800
        /*0628*/ 	.word	0x000000ff
        /*062c*/ 	.word	0x0002d8c8
        /*0630*/ 	.short	0x0100
        /*0632*/ 	.byte	0x08
	.zero		1


	//   ....[22]....
        /*0634*/ 	.word	0x000013b0
        /*0638*/ 	.word	0x000000ff
        /*063c*/ 	.word	0x0002d800
        /*0640*/ 	.short	0x010a
        /*0642*/ 	.byte	0x04
	.zero		1


	//   ....[23]....
        /*0644*/ 	.word	0x00001450
        /*0648*/ 	.word	0x000000ff
        /*064c*/ 	.word	0x0002d830
        /*0650*/ 	.short	0x010a
        /*0652*/ 	.byte	0x04
	.zero		1


	//   ....[24]....
        /*0654*/ 	.word	0x000014c0
        /*0658*/ 	.word	0x000000ff
        /*065c*/ 	.word	0x0002d830
        /*0660*/ 	.short	0x010a
        /*0662*/ 	.byte	0x04
	.zero		1


	//   ....[25]....
        /*0664*/ 	.word	0x00001d50
        /*0668*/ 	.word	0x000000ff
        /*066c*/ 	.word	0x00000000
        /*0670*/ 	.short	0x0101
        /*0672*/ 	.byte	0x04
	.zero		1


	//   ....[26]....
        /*0674*/ 	.word	0x00003d70
        /*0678*/ 	.word	0x000000ff
        /*067c*/ 	.word	0x0002d830
        /*0680*/ 	.short	0x010a
        /*0682*/ 	.byte	0x04
	.zero		1


	//   ....[27]....
        /*0684*/ 	.word	0x00003db0
        /*0688*/ 	.word	0x000000ff
        /*068c*/ 	.word	0x0002d830
        /*0690*/ 	.short	0x010a
        /*0692*/ 	.byte	0x04
	.zero		1


	//   ....[28]....
        /*0694*/ 	.word	0x000040c0
        /*0698*/ 	.word	0x000000ff
        /*069c*/ 	.word	0x0002d850
        /*06a0*/ 	.short	0x010a
        /*06a2*/ 	.byte	0x0a
	.zero		1


	//   ....[29]....
        /*06a4*/ 	.word	0x00004100
        /*06a8*/ 	.word	0x000000ff
        /*06ac*/ 	.word	0x0002d850
        /*06b0*/ 	.short	0x010a
        /*06b2*/ 	.byte	0x0a
	.zero		1


	//   ....[30]....
        /*06b4*/ 	.word	0x00004760
        /*06b8*/ 	.word	0x000000ff
        /*06bc*/ 	.word	0x00000000
        /*06c0*/ 	.short	0x0101
        /*06c2*/ 	.byte	0x0a
	.zero		1


	//   ....[31]....
        /*06c4*/ 	.word	0x000062c0
        /*06c8*/ 	.word	0x000000ff
        /*06cc*/ 	.word	0x00000000
        /*06d0*/ 	.short	0x0101
        /*06d2*/ 	.byte	0x06
	.zero		1


	//   ....[32]....
        /*06d4*/ 	.word	0x00006a60
        /*06d8*/ 	.word	0x000000ff
        /*06dc*/ 	.word	0x0002d830
        /*06e0*/ 	.short	0x010a
        /*06e2*/ 	.byte	0x0a
	.zero		1


	//   ....[33]....
        /*06e4*/ 	.word	0x00006aa0
        /*06e8*/ 	.word	0x000000ff
        /*06ec*/ 	.word	0x0002d830
        /*06f0*/ 	.short	0x010a
        /*06f2*/ 	.byte	0x0a
	.zero		1


	//   ....[34]....
        /*06f4*/ 	.word	0x00006d60
        /*06f8*/ 	.word	0x000000ff
        /*06fc*/ 	.word	0x0002d850
        /*0700*/ 	.short	0x010a
        /*0702*/ 	.byte	0x0a
	.zero		1


	//   ....[35]....
        /*0704*/ 	.word	0x00006da0
        /*0708*/ 	.word	0x000000ff
        /*070c*/ 	.word	0x0002d850
        /*0710*/ 	.short	0x010a
        /*0712*/ 	.byte	0x0a
	.zero		1


	//   ....[36]....
        /*0714*/ 	.word	0x000075b0
        /*0718*/ 	.word	0x000000ff
        /*071c*/ 	.word	0x00000000
        /*0720*/ 	.short	0x0101
        /*0722*/ 	.byte	0x0a
	.zero		1


	//   ....[37]....
        /*0724*/ 	.word	0x000084b0
        /*0728*/ 	.word	0x000000ff
        /*072c*/ 	.word	0x00000000
        /*0730*/ 	.short	0x0101
        /*0732*/ 	.byte	0x06
	.zero		1


	//   ....[38]....
        /*0734*/ 	.word	0x000089f0
        /*0738*/ 	.word	0x000000ff
        /*073c*/ 	.word	0x0002d850
        /*0740*/ 	.short	0x010a
        /*0742*/ 	.byte	0x06
	.zero		1


	//   ....[39]....
        /*0744*/ 	.word	0x00008a30
        /*0748*/ 	.word	0x000000ff
        /*074c*/ 	.word	0x0002d850
        /*0750*/ 	.short	0x010a
        /*0752*/ 	.byte	0x06
	.zero		1


	//   ....[40]....
        /*0754*/ 	.word	0x00009220
        /*0758*/ 	.word	0x000000ff
        /*075c*/ 	.word	0x00000000
        /*0760*/ 	.short	0x0101
        /*0762*/ 	.byte	0x06
	.zero		1


	//   ....[41]....
        /*0764*/ 	.word	0x00009c30
        /*0768*/ 	.word	0x000000ff
        /*076c*/ 	.word	0x00000000
        /*0770*/ 	.short	0x0101
        /*0772*/ 	.byte	0x04
	.zero		1


	//   ....[42]....
        /*0774*/ 	.word	0x0000b940
        /*0778*/ 	.word	0x000000ff
        /*077c*/ 	.word	0x0002d840
        /*0780*/ 	.short	0x010a
        /*0782*/ 	.byte	0x2c
	.zero		1


	//   ....[43]....
        /*0784*/ 	.word	0x0000c000
        /*0788*/ 	.word	0x000000ff
        /*078c*/ 	.word	0x0002d830
        /*0790*/ 	.short	0x0107
        /*0792*/ 	.byte	0x2c
	.zero		1


	//   ....[44]....
        /*0794*/ 	.word	0x0000c070
        /*0798*/ 	.word	0x000000ff
        /*079c*/ 	.word	0x0002d830
        /*07a0*/ 	.short	0x0101
        /*07a2*/ 	.byte	0x2c
	.zero		1


	//   ....[45]....
        /*07a4*/ 	.word	0x0000cbb0
        /*07a8*/ 	.word	0x000000ff
        /*07ac*/ 	.word	0x0002d800
        /*07b0*/ 	.short	0x0107
        /*07b2*/ 	.byte	0x2c
	.zero		1


	//   ....[46]....
        /*07b4*/ 	.word	0x0000cc10
        /*07b8*/ 	.word	0x000000ff
        /*07bc*/ 	.word	0x0002d800
        /*07c0*/ 	.short	0x0101
        /*07c2*/ 	.byte	0x2c
	.zero		1


	//   ....[47]....
        /*07c4*/ 	.word	0x0000cc40
        /*07c8*/ 	.word	0x000000ff
        /*07cc*/ 	.word	0x0002d820
        /*07d0*/ 	.short	0x010a
        /*07d2*/ 	.byte	0x2c
	.zero		1


	//   ....[48]....
        /*07d4*/ 	.word	0x0000d060
        /*07d8*/ 	.word	0x00000007
        /*07dc*/ 	.word	0x0002d840
        /*07e0*/ 	.short	0x010a
        /*07e2*/ 	.byte	0x3f
	.zero		1


	//   ....[49]....
        /*07e4*/ 	.word	0x0000d4d0
        /*07e8*/ 	.word	0x00000007
        /*07ec*/ 	.word	0x0002d830
        /*07f0*/ 	.short	0x0107
        /*07f2*/ 	.byte	0x3f
	.zero		1


	//   ....[50]....
        /*07f4*/ 	.word	0x0000d580
        /*07f8*/ 	.word	0x00000007
        /*07fc*/ 	.word	0x0002d830
        /*0800*/ 	.short	0x0101
        /*0802*/ 	.byte	0x3f
	.zero		1


	//   ....[51]....
        /*0804*/ 	.word	0x0000d5e0
        /*0808*/ 	.word	0x00000007
        /*080c*/ 	.word	0x0002d860
        /*0810*/ 	.short	0x010a
        /*0812*/ 	.byte	0x3f
	.zero		1


	//   ....[52]....
        /*0814*/ 	.word	0x0000d940
        /*0818*/ 	.word	0x00000007
        /*081c*/ 	.word	0x0002d850
        /*0820*/ 	.short	0x0107
        /*0822*/ 	.byte	0x3f
	.zero		1


	//   ....[53]....
        /*0824*/ 	.word	0x0000da90
        /*0828*/ 	.word	0x00000007
        /*082c*/ 	.word	0x0002d850
        /*0830*/ 	.short	0x0101
        /*0832*/ 	.byte	0x3f
	.zero		1


	//   ....[54]....
        /*0834*/ 	.word	0x0000dc30
        /*0838*/ 	.word	0x00000000
        /*083c*/ 	.word	0x0002d860
        /*0840*/ 	.short	0x010a
        /*0842*/ 	.byte	0x3f
	.zero		1


	//   ....[55]....
        /*0844*/ 	.word	0x0000e070
        /*0848*/ 	.word	0x00000000
        /*084c*/ 	.word	0x0002d850
        /*0850*/ 	.short	0x0107
        /*0852*/ 	.byte	0x3f
	.zero		1


	//   ....[56]....
        /*0854*/ 	.word	0x0000e130
        /*0858*/ 	.word	0x00000000
        /*085c*/ 	.word	0x0002d850
        /*0860*/ 	.short	0x0101
        /*0862*/ 	.byte	0x3f
	.zero		1


	//   ....[57]....
        /*0864*/ 	.word	0x0000e1c0
        /*0868*/ 	.word	0x00000007
        /*086c*/ 	.word	0x0002d820
        /*0870*/ 	.short	0x010a
        /*0872*/ 	.byte	0x3f
	.zero		1


	//   ....[58]....
        /*0874*/ 	.word	0x0000e340
        /*0878*/ 	.word	0x00000005
        /*087c*/ 	.word	0x0002d840
        /*0880*/ 	.short	0x010a
        /*0882*/ 	.byte	0x3f
	.zero		1


	//   ....[59]....
        /*0884*/ 	.word	0x0000e3e0
        /*0888*/ 	.word	0x00000003
        /*088c*/ 	.word	0x0002d840
        /*0890*/ 	.short	0x010a
        /*0892*/ 	.byte	0x3f
	.zero		1


	//   ....[60]....
        /*0894*/ 	.word	0x0000e420
        /*0898*/ 	.word	0x00000005
        /*089c*/ 	.word	0x0002d860
        /*08a0*/ 	.short	0x010a
        /*08a2*/ 	.byte	0x3f
	.zero		1


	//   ....[61]....
        /*08a4*/ 	.word	0x0000e460
        /*08a8*/ 	.word	0x00000003
        /*08ac*/ 	.word	0x0002d860
        /*08b0*/ 	.short	0x010a
        /*08b2*/ 	.byte	0x3f
	.zero		1


	//   ....[62]....
        /*08b4*/ 	.word	0x0000e4e0
        /*08b8*/ 	.word	0x00000003
        /*08bc*/ 	.word	0x0002d800
        /*08c0*/ 	.short	0x010a
        /*08c2*/ 	.byte	0x3f
	.zero		1


	//   ....[63]....
        /*08c4*/ 	.word	0x0000e550
        /*08c8*/ 	.word	0x00000003
        /*08cc*/ 	.word	0x0002d830
        /*08d0*/ 	.short	0x010a
        /*08d2*/ 	.byte	0x3f
	.zero		1


	//   ....[64]....
        /*08d4*/ 	.word	0x0000e5b0
        /*08d8*/ 	.word	0x00000011
        /*08dc*/ 	.word	0x0002d830
        /*08e0*/ 	.short	0x010a
        /*08e2*/ 	.byte	0x3f
	.zero		1


	//   ....[65]....
        /*08e4*/ 	.word	0x0000e610
        /*08e8*/ 	.word	0x00000011
        /*08ec*/ 	.word	0x0002d850
        /*08f0*/ 	.short	0x010a
        /*08f2*/ 	.byte	0x3f
	.zero		1


	//   ....[66]....
        /*08f4*/ 	.word	0x0000e670
        /*08f8*/ 	.word	0x00000013
        /*08fc*/ 	.word	0x0002d830
        /*0900*/ 	.short	0x010a
        /*0902*/ 	.byte	0x3f
	.zero		1


	//   ....[67]....
        /*0904*/ 	.word	0x0000e6d0
        /*0908*/ 	.word	0x00000013
        /*090c*/ 	.word	0x0002d850
        /*0910*/ 	.short	0x010a
        /*0912*/ 	.byte	0x3f
	.zero		1


	//   ....[68]....
        /*0914*/ 	.word	0x0000e730
        /*0918*/ 	.word	0x00000004
        /*091c*/ 	.word	0x0002d850
        /*0920*/ 	.short	0x010a
        /*0922*/ 	.byte	0x3f
	.zero		1


	//   ....[69]....
        /*0924*/ 	.word	0x0000e810
        /*0928*/ 	.word	0x00000003
        /*092c*/ 	.word	0x0002d840
        /*0930*/ 	.short	0x010a
        /*0932*/ 	.byte	0x3f
	.zero		1


	//   ....[70]....
        /*0934*/ 	.word	0x0000f5e0
        /*0938*/ 	.word	0x00000003
        /*093c*/ 	.word	0x0002d820
        /*0940*/ 	.short	0x010a
        /*0942*/ 	.byte	0x3f
	.zero		1


	//   ....[71]....
        /*0944*/ 	.word	0x0000f630
        /*0948*/ 	.word	0x00000007
        /*094c*/ 	.word	0x0002d840
        /*0950*/ 	.short	0x010a
        /*0952*/ 	.byte	0x3f
	.zero		1


	//   ....[72]....
        /*0954*/ 	.word	0x0000fbd0
        /*0958*/ 	.word	0x00000007
        /*095c*/ 	.word	0x0002d860
        /*0960*/ 	.short	0x010a
        /*0962*/ 	.byte	0x3f
	.zero		1


	//   ....[73]....
        /*0964*/ 	.word	0x00010170
        /*0968*/ 	.word	0x00000000
        /*096c*/ 	.word	0x0002d860
        /*0970*/ 	.short	0x010a
        /*0972*/ 	.byte	0x3f
	.zero		1


	//   ....[74]....
        /*0974*/ 	.word	0x000107b0
        /*0978*/ 	.word	0x00000007
        /*097c*/ 	.word	0x0002d820
        /*0980*/ 	.short	0x010a
        /*0982*/ 	.byte	0x3f
	.zero		1


	//   ....[75]....
        /*0984*/ 	.word	0x00010950
        /*0988*/ 	.word	0x00000005
        /*098c*/ 	.word	0x0002d840
        /*0990*/ 	.short	0x010a
        /*0992*/ 	.byte	0x3f
	.zero		1


	//   ....[76]....
        /*0994*/ 	.word	0x000109a0
        /*0998*/ 	.word	0x00000003
        /*099c*/ 	.word	0x0002d840
        /*09a0*/ 	.short	0x010a
        /*09a2*/ 	.byte	0x3f
	.zero		1


	//   ....[77]....
        /*09a4*/ 	.word	0x000109f0
        /*09a8*/ 	.word	0x00000005
        /*09ac*/ 	.word	0x0002d860
        /*09b0*/ 	.short	0x010a
        /*09b2*/ 	.byte	0x3f
	.zero		1


	//----- nvinfo : EIATTR_NUM_MBARRIERS
	.align		4
.L_1291:
        /*09b4*/ 	.byte	0x03, 0x38
        /*09b6*/ 	.short	0x0016


	//----- nvinfo : EIATTR_EXIT_INSTR_OFFSETS
	.align		4
        /*09b8*/ 	.byte	0x04, 0x1c
        /*09ba*/ 	.short	(.L_1293 - .L_1292)


	//   ....[0]....
.L_1292:
        /*09bc*/ 	.word	0x0000e4b0


	//----- nvinfo : EIATTR_MAX_THREADS
	.align		4
.L_1293:
        /*09c0*/ 	.byte	0x04, 0x05
        /*09c2*/ 	.short	(.L_1295 - .L_1294)
.L_1294:
        /*09c4*/ 	.word	0x00000200
        /*09c8*/ 	.word	0x00000001
        /*09cc*/ 	.word	0x00000001


	//----- nvinfo : EIATTR_CRS_STACK_SIZE
	.align		4
.L_1295:
        /*09d0*/ 	.byte	0x04, 0x1e
        /*09d2*/ 	.short	(.L_1297 - .L_1296)
.L_1296:
        /*09d4*/ 	.word	0x00000000


	//----- nvinfo : EIATTR_CBANK_PARAM_SIZE
	.align		4
.L_1297:
        /*09d8*/ 	.byte	0x03, 0x19
        /*09da*/ 	.short	0x0a70


	//----- nvinfo : EIATTR_PARAM_CBANK
	.align		4
        /*09dc*/ 	.byte	0x04, 0x0a
        /*09de*/ 	.short	(.L_1299 - .L_1298)
	.align		4
.L_1298:
        /*09e0*/ 	.word	index@(.nv.constant0._ZN7cutlass13device_kernelIN5flash11enable_sm90INS1_16FlashAttnFwdSm90INS1_25CollectiveMainloopFwdSm90ILi2EN4cute5tupleIJNS5_1CILi1EEES8_S8_EEENS6_IJNS7_ILi192EEENS7_ILi128EEENS7_ILi96EEEEEELi96ENS_10bfloat16_tEfNS_4arch4Sm90ELb1ELb0ELb0ELb0ELb1ELb0ELb0ELb0ELb1ELb1ELb1ELb0EEENS1_21CollectiveEpilogueFwdINS6_IJSA_SC_SB_EEES9_SE_SG_Li384ELb0ELb1ELb1ELb0EEENS1_19SingleTileSchedulerILb0ELb1ELb1ELi192EEEEEEEEEvNT_6ParamsE)
        /*09e4*/ 	.short	0x0210
        /*09e6*/ 	.short	0x0a70


	//----- nvinfo : EIATTR_SW_WAR
	.align		4
.L_1299:
        /*09e8*/ 	.byte	0x04, 0x36
        /*09ea*/ 	.short	(.L_1301 - .L_1300)
.L_1300:
        /*09ec*/ 	.word	0x00000008
.L_1301:


//--------------------- .nv.info._ZN7cutlass13device_kernelIN5flash11enable_sm90INS1_16FlashAttnFwdSm90INS1_25CollectiveMainloopFwdSm90ILi2EN4cute5tupleIJNS5_1CILi1EEES8_S8_EEENS6_IJNS7_ILi192EEENS7_ILi128EEENS7_ILi96EEEEEELi96ENS_10bfloat16_tEfNS_4arch4Sm90ELb1ELb0ELb0ELb1ELb1ELb0ELb0ELb0ELb1ELb1ELb1ELb0EEENS1_21CollectiveEpilogueFwdINS6_IJSA_SC_SB_EEES9_SE_SG_Li384ELb1ELb1ELb1ELb0EEENS1_36VarlenDynamicPersistentTileSchedulerILi192ELi128ELi384ELi128ELb1ELb1ELb1ELb1ELb1ELb1EEEEEEEEEvNT_6ParamsE --------------------------
	.section	.nv.info._ZN7cutlass13device_kernelIN5flash11enable_sm90INS1_16FlashAttnFwdSm90INS1_25CollectiveMainloopFwdSm90ILi2EN4cute5tupleIJNS5_1CILi1EEES8_S8_EEENS6_IJNS7_ILi192EEENS7_ILi128EEENS7_ILi96EEEEEELi96ENS_10bfloat16_tEfNS_4arch4Sm90ELb1ELb0ELb0ELb1ELb1ELb0ELb0ELb0ELb1ELb1ELb1ELb0EEENS1_21CollectiveEpilogueFwdINS6_IJSA_SC_SB_EEES9_SE_SG_Li384ELb1ELb1ELb1ELb0EEENS1_36VarlenDynamicPersistentTileSchedulerILi192ELi128ELi384ELi128ELb1ELb1ELb1ELb1ELb1ELb1EEEEEEEEEvNT_6ParamsE,"",@"SHT_CUDA_INFO"
	.sectionflags	@""
	.align	4


	//----- nvinfo : EIATTR_CUDA_API_VERSION
	.align		4
        /*0000*/ 	.byte	0x04, 0x37
        /*0002*/ 	.short	(.L_1303 - .L_1302)
.L_1302:
        /*0004*/ 	.word	0x00000082


	//----- nvinfo : EIATTR_KPARAM_INFO
	.align		4
.L_1303:
        /*0008*/ 	.byte	0x04, 0x17
        /*000a*/ 	.short	(.L_1305 - .L_1304)
.L_1304:
        /*000c*/ 	.word	0x00000000
        /*0010*/ 	.short	0x0000
        /*0012*/ 	.short	0x0070
        /*0014*/ 	.byte	0x00, 0xf0, 0x01, 0x2a


	//----- nvinfo : EIATTR_SPARSE_MMA_MASK
	.align		4
.L_1305:
        /*0018*/ 	.byte	0x03, 0x50
        /*001a*/ 	.short	0x0000


	//----- nvinfo : EIATTR_MAXREG_COUNT
	.align		4
        /*001c*/ 	.byte	0x03, 0x1b
        /*001e*/ 	.short	0x0080


	//----- nvinfo : EIATTR_NUM_BARRIERS
	.align		4
        /*0020*/ 	.byte	0x02, 0x4c
        /*0022*/ 	.byte	0x10
	.zero		1


	//----- nvinfo : EIATTR_EXTERNS
	.align		4
        /*0024*/ 	.byte	0x04, 0x0f
        /*0026*/ 	.short	(.L_1307 - .L_1306)


	//   ....[0]....
	.align		4
.L_1306:
        /*0028*/ 	.word	index@(__assertfail)


	//----- nvinfo : EIATTR_ANNOTATIONS
	.align		4
.L_1307:
        /*002c*/ 	.byte	0x04, 0x55
        /*002e*/ 	.short	(.L_1309 - .L_1308)


	//   ....[0]....
.L_1308:
        /* <DEDUP_REMOVED lines=37> */


	//----- nvinfo : EIATTR_MERCURY_ISA_VERSION
	.align		4
.L_1309:
        /*0268*/ 	.byte	0x03, 0x5f
        /*026a*/ 	.short	0x0101


	//----- nvinfo : EIATTR_UNUSED_LOAD_BYTE_OFFSET
	.align		4
        /*026c*/ 	.byte	0x04, 0x44
        /*026e*/ 	.short	(.L_1311 - .L_1310)


	//   ....[0]....
.L_1310:
        /*0270*/ 	.word	0x00000970
        /*0274*/ 	.word	0x0000fff0


	//   ....[1]....
        /*0278*/ 	.word	0x000094d0
        /*027c*/ 	.word	0x0000fff0


	//----- nvinfo : EIATTR_INT_WARP_WIDE_INSTR_OFFSETS
	.align		4
.L_1311:
        /*0280*/ 	.byte	0x04, 0x31
        /*0282*/ 	.short	(.L_1313 - .L_1312)


	//   ....[0]....
.L_1312:
        /*0284*/ 	.word	0x000000c0


	//   ....[1]....
        /*0288*/ 	.word	0x000000d0


	//   ....[2]....
        /*028c*/ 	.word	0x00000170


	//   ....[3]....
        /*0290*/ 	.word	0x0000d740


	//   ....[4]....
        /*0294*/ 	.word	0x0000d7d0


	//   ....[5]....
        /*0298*/ 	.word	0x00010480


	//   ....[6]....
        /*029c*/ 	.word	0x00010510


	//----- nvinfo : EIATTR_COOP_GROUP_MASK_REGIDS
	.align		4
.L_1313:
        /*02a0*/ 	.byte	0x04, 0x29
        /*02a2*/ 	.short	(.L_1315 - .L_1314)


	//   ....[0]....
.L_1314:
        /*02a4*/ 	.word	0xffffffff


	//   ....[1]....
        /*02a8*/ 	.word	0xffffffff


	//   ....[2]....
        /*02ac*/ 	.word	0xffffffff


	//   ....[3]....
        /*02b0*/ 	.word	0xffffffff


	//   ....[4]....
        /*02b4*/ 	.word	0xffffffff


	//   ....[5]....
        /*02b8*/ 	.word	0xffffffff


	//   ....[6]....
        /*02bc*/ 	.word	0xffffffff


	//   ....[7]....
        /*02c0*/ 	.word	0xffffffff


	//   ....[8]....
        /*02c4*/ 	.word	0xffffffff


	//   ....[9]....
        /*02c8*/ 	.word	0xffffffff


	//   ....[10]....
        /*02cc*/ 	.word	0xffffffff


	//   ....[11]....
        /*02d0*/ 	.word	0xffffffff


	//   ....[12]....
        /*02d4*/ 	.word	0xffffffff


	//   ....[13]....
        /*02d8*/ 	.word	0xffffffff


	//   ....[14]....
        /*02dc*/ 	.word	0xffffffff


	//   ....[15]....
        /*02e0*/ 	.word	0xffffffff


	//   ....[16]....
        /*02e4*/ 	.word	0xffffffff


	//   ....[17]....
        /*02e8*/ 	.word	0xffffffff


	//   ....[18]....
        /*02ec*/ 	.word	0xffffffff


	//   ....[19]....
        /*02f0*/ 	.word	0xffffffff


	//   ....[20]....
        /*02f4*/ 	.word	0xffffffff


	//   ....[21]....
        /*02f8*/ 	.word	0xffffffff


	//   ....[22]....
        /*02fc*/ 	.word	0xffffffff


	//   ....[23]....
        /*0300*/ 	.word	0xffffffff


	//   ....[24]....
        /*0304*/ 	.word	0xffffffff


	//   ....[25]....
        /*0308*/ 	.word	0xffffffff


	//   ....[26]....
        /*030c*/ 	.word	0xffffffff


	//   ....[27]....
        /*0310*/ 	.word	0xffffffff


	//   ....[28]....
        /*0314*/ 	.word	0xffffffff


	//   ....[29]....
        /*0318*/ 	.word	0xffffffff


	//   ....[30]....
        /*031c*/ 	.word	0xffffffff


	//   ....[31]....
        /*0320*/ 	.word	0xffffffff


	//   ....[32]....
        /*0324*/ 	.word	0xffffffff


	//   ....[33]....
        /*0328*/ 	.word	0xffffffff


	//   ....[34]....
        /*032c*/ 	.word	0xffffffff


	//   ....[35]....
        /*0330*/ 	.word	0xffffffff


	//   ....[36]....
        /*0334*/ 	.word	0xffffffff


	//   ....[37]....
        /*0338*/ 	.word	0xffffffff


	//   ....[38]....
        /*033c*/ 	.word	0xffffffff


	//   ....[39]....
        /*0340*/ 	.word	0xffffffff


	//   ....[40]....
        /*0344*/ 	.word	0xffffffff


	//   ....[41]....
        /*0348*/ 	.word	0xffffffff


	//   ....[42]....
        /*034c*/ 	.word	0xffffffff


	//   ....[43]....
        /*0350*/ 	.word	0xffffffff


	//   ....[44]....
        /*0354*/ 	.word	0xffffffff


	//   ....[45]....
        /*0358*/ 	.word	0xffffffff


	//   ....[46]....
        /*035c*/ 	.word	0xffffffff


	//   ....[47]....
        /*0360*/ 	.word	0xffffffff


	//   ....[48]....
        /*0364*/ 	.word	0xffffffff


	//   ....[49]....
        /*0368*/ 	.word	0xffffffff


	//   ....[50]....
        /*036c*/ 	.word	0xffffffff


	//   ....[51]....
        /*0370*/ 	.word	0xffffffff


	//   ....[52]....
        /*0374*/ 	.word	0xffffffff


	//   ....[53]....
        /*0378*/ 	.word	0xffffffff


	//   ....[54]....
        /*037c*/ 	.word	0xffffffff


	//   ....[55]....
        /*0380*/ 	.word	0xffffffff


	//   ....[56]....
        /*0384*/ 	.word	0xffffffff


	//   ....[57]....
        /*0388*/ 	.word	0xffffffff


	//   ....[58]....
        /*038c*/ 	.word	0xffffffff


	//   ....[59]....
        /*0390*/ 	.word	0xffffffff


	//   ....[60]....
        /*0394*/ 	.word	0xffffffff


	//   ....[61]....
        /*0398*/ 	.word	0xffffffff


	//   ....[62]....
        /*039c*/ 	.word	0xffffffff


	//   ....[63]....
        /*03a0*/ 	.word	0xffffffff


	//   ....[64]....
        /*03a4*/ 	.word	0xffffffff


	//   ....[65]....
        /*03a8*/ 	.word	0xffffffff


	//   ....[66]....
        /*03ac*/ 	.word	0xffffffff


	//   ....[67]....
        /*03b0*/ 	.word	0xffffffff


	//   ....[68]....
        /*03b4*/ 	.word	0xffffffff


	//   ....[69]....
        /*03b8*/ 	.word	0xffffffff


	//   ....[70]....
        /*03bc*/ 	.word	0xffffffff


	//   ....[71]....
        /*03c0*/ 	.word	0xffffffff


	//   ....[72]....
        /*03c4*/ 	.word	0xffffffff


	//   ....[73]....
        /*03c8*/ 	.word	0xffffffff


	//   ....[74]....
        /*03cc*/ 	.word	0xffffffff


	//   ....[75]....
        /*03d0*/ 	.word	0xffffffff


	//   ....[76]....
        /*03d4*/ 	.word	0xffffffff


	//   ....[77]....
        /*03d8*/ 	.word	0xffffffff


	//   ....[78]....
        /*03dc*/ 	.word	0xffffffff


	//   ....[79]....
        /*03e0*/ 	.word	0xffffffff


	//   ....[80]....
        /*03e4*/ 	.word	0xffffffff


	//   ....[81]....
        /*03e8*/ 	.word	0xffffffff


	//   ....[82]....
        /*03ec*/ 	.word	0xffffffff


	//   ....[83]....
        /*03f0*/ 	.word	0xffffffff


	//   ....[84]....
        /*03f4*/ 	.word	0xffffffff


	//   ....[85]....
        /*03f8*/ 	.word	0xffffffff


	//   ....[86]....
        /*03fc*/ 	.word	0xffffffff


	//   ....[87]....
        /*0400*/ 	.word	0xffffffff


	//   ....[88]....
        /*0404*/ 	.word	0xffffffff


	//   ....[89]....
        /*0408*/ 	.word	0xffffffff


	//   ....[90]....
        /*040c*/ 	.word	0xffffffff


	//   ....[91]....
        /*0410*/ 	.word	0xffffffff


	//   ....[92]....
        /*0414*/ 	.word	0xffffffff


	//   ....[93]....
        /*0418*/ 	.word	0xffffffff


	//   ....[94]....
        /*041c*/ 	.word	0xffffffff


	//   ....[95]....
        /*0420*/ 	.word	0xffffffff


	//   ....[96]....
        /*0424*/ 	.word	0xffffffff


	//   ....[97]....
        /*0428*/ 	.word	0xffffffff


	//   ....[98]....
        /*042c*/ 	.word	0xffffffff


	//   ....[99]....
        /*0430*/ 	.word	0xffffffff


	//   ....[100]....
        /*0434*/ 	.word	0xffffffff


	//   ....[101]....
        /*0438*/ 	.word	0xffffffff


	//   ....[102]....
        /*043c*/ 	.word	0xffffffff


	//   ....[103]....
        /*0440*/ 	.word	0xffffffff


	//   ....[104]....
        /*0444*/ 	.word	0xffffffff


	//   ....[105]....
        /*0448*/ 	.word	0xffffffff


	//   ....[106]....
        /*044c*/ 	.word	0xffffffff


	//   ....[107]....
        /*0450*/ 	.word	0xffffffff


	//   ....[108]....
        /*0454*/ 	.word	0xffffffff


	//   ....[109]....
        /*0458*/ 	.word	0xffffffff


	//   ....[110]....
        /*045c*/ 	.word	0xffffffff


	//   ....[111]....
        /*0460*/ 	.word	0xffffffff


	//   ....[112]....
        /*0464*/ 	.word	0xffffffff


	//   ....[113]....
        /*0468*/ 	.word	0xffffffff


	//   ....[114]....
        /*046c*/ 	.word	0xffffffff


	//   ....[115]....
        /*0470*/ 	.word	0xffffffff


	//   ....[116]....
        /*0474*/ 	.word	0xffffffff


	//   ....[117]....
        /*0478*/ 	.word	0xffffffff


	//   ....[118]....
        /*047c*/ 	.word	0xffffffff


	//   ....[119]....
        /*0480*/ 	.word	0xffffffff


	//   ....[120]....
        /*0484*/ 	.word	0xffffffff


	//   ....[121]....
        /*0488*/ 	.word	0xffffffff


	//   ....[122]....
        /*048c*/ 	.word	0xffffffff


	//   ....[123]....
        /*0490*/ 	.word	0xffffffff


	//   ....[124]....
        /*0494*/ 	.word	0xffffffff


	//   ....[125]....
        /*0498*/ 	.word	0xffffffff


	//   ....[126]....
        /*049c*/ 	.word	0x0500000f


	//   ....[127]....
        /*04a0*/ 	.word	0x0500000f


	//   ....[128]....
        /*04a4*/ 	.word	0x0500000f


	//   ....[129]....
        /*04a8*/ 	.word	0x0500000f


	//   ....[130]....
        /*04ac*/ 	.word	0x0500000f


	//   ....[131]....
        /*04b0*/ 	.word	0x0500000f


	//   ....[132]....
        /*04b4*/ 	.word	0x0500000f


	//   ....[133]....
        /*04b8*/ 	.word	0x0500000f


	//   ....[134]....
        /*04bc*/ 	.word	0x0500000f


	//   ....[135]....
        /*04c0*/ 	.word	0x0500000f


	//   ....[136]....
        /*04c4*/ 	.word	0x0500000f


	//   ....[137]....
        /*04c8*/ 	.word	0x0500000f


	//   ....[138]....
        /*04cc*/ 	.word	0x0500000f


	//   ....[139]....
        /*04d0*/ 	.word	0x0500000f


	//   ....[140]....
        /*04d4*/ 	.word	0x0500000f


	//   ....[141]....
        /*04d8*/ 	.word	0x0500000f


	//   ....[142]....
        /*04dc*/ 	.word	0x0500000f


	//   ....[143]....
        /*04e0*/ 	.word	0x0500000f


	//   ....[144]....
        /*04e4*/ 	.word	0x0500000f


	//   ....[145]....
        /*04e8*/ 	.word	0x0500000f


	//   ....[146]....
        /*04ec*/ 	.word	0x0500000f


	//   ....[147]....
        /*04f0*/ 	.word	0x0500000f


	//   ....[148]....
        /*04f4*/ 	.word	0x0500000f


	//   ....[149]....
        /*04f8*/ 	.word	0x0500000f


	//   ....[150]....
        /*04fc*/ 	.word	0x0500000f


	//   ....[151]....
        /*0500*/ 	.word	0x0500000f


	//   ....[152]....
        /*0504*/ 	.word	0x0500000f


	//   ....[153]....
        /*0508*/ 	.word	0x0500000f


	//   ....[154]....
        /*050c*/ 	.word	0x0500000f


	//   ....[155]....
        /*0510*/ 	.word	0x0500000f


	//   ....[156]....
        /*0514*/ 	.word	0x0500000f


	//   ....[157]....
        /*0518*/ 	.word	0x0500000f


	//   ....[158]....
        /*051c*/ 	.word	0x0500000f


	//   ....[159]....
        /*0520*/ 	.word	0x0500000f


	//   ....[160]....
        /*0524*/ 	.word	0x0500000f


	//   ....[161]....
        /*0528*/ 	.word	0x0500000f


	//   ....[162]....
        /*052c*/ 	.word	0x0500000f


	//   ....[163]....
        /*0530*/ 	.word	0x0500000f


	//   ....[164]....
        /*0534*/ 	.word	0x0500000f


	//   ....[165]....
        /*0538*/ 	.word	0x0500000f


	//   ....[166]....
        /*053c*/ 	.word	0x0500000f


	//   ....[167]....
        /*0540*/ 	.word	0x0500000f


	//   ....[168]....
        /*0544*/ 	.word	0x0500000f


	//   ....[169]....
        /*0548*/ 	.word	0x0500000f


	//   ....[170]....
        /*054c*/ 	.word	0x0500000f


	//   ....[171]....
        /*0550*/ 	.word	0x0500000f


	//   ....[172]....
        /*0554*/ 	.word	0x0500000f


	//   ....[173]....
        /*0558*/ 	.word	0x0500000f


	//   ....[174]....
        /*055c*/ 	.word	0x0500000f


	//   ....[175]....
        /*0560*/ 	.word	0x0500000f


	//   ....[176]....
        /*0564*/ 	.word	0x0500000f


	//   ....[177]....
        /*0568*/ 	.word	0x0500000f


	//   ....[178]....
        /*056c*/ 	.word	0x0500000f


	//   ....[179]....
        /*0570*/ 	.word	0x0500000f


	//   ....[180]....
        /*0574*/ 	.word	0x0500000f


	//   ....[181]....
        /*0578*/ 	.word	0x0500000f


	//   ....[182]....
        /*057c*/ 	.word	0x0500000f


	//   ....[183]....
        /*0580*/ 	.word	0x0500000f


	//   ....[184]....
        /*0584*/ 	.word	0x0500000f


	//   ....[185]....
        /*0588*/ 	.word	0x0500000f


	//   ....[186]....
        /*058c*/ 	.word	0x0500000f


	//   ....[187]....
        /*0590*/ 	.word	0x0500000f


	//   ....[188]....
        /*0594*/ 	.word	0x0500000f


	//   ....[189]....
        /*0598*/ 	.word	0x0500000f


	//----- nvinfo : EIATTR_COOP_GROUP_INSTR_OFFSETS
	.align		4
.L_1315:
        /*059c*/ 	.byte	0x04, 0x28
        /*059e*/ 	.short	(.L_1317 - .L_1316)


	//   ....[0]....
.L_1316:
        /*05a0*/ 	.word	0x00000080


	//   ....[1]....
        /*05a4*/ 	.word	0x000000b0


	//   ....[2]....
        /*05a8*/ 	.word	0x000002d0


	//   ....[3]....
        /*05ac*/ 	.word	0x00000430


	//   ....[4]....
        /*05b0*/ 	.word	0x00000550


	//   ....[5]....
        /*05b4*/ 	.word	0x000006b0


	//   ....[6]....
        /*05b8*/ 	.word	0x00001990


	//   ....[7]....
        /*05bc*/ 	.word	0x00002040


	//   ....[8]....
        /*05c0*/ 	.word	0x00002060


	//   ....[9]....
        /*05c4*/ 	.word	0x000026e0


	//   ....[10]....
        /*05c8*/ 	.word	0x000027e0


	//   ....[11]....
        /*05cc*/ 	.word	0x000030a0


	//   ....[12]....
        /*05d0*/ 	.word	0x00003120


	//   ....[13]....
        /*05d4*/ 	.word	0x00003e80


	//   ....[14]....
        /*05d8*/ 	.word	0x00004880


	//   ....[15]....
        /*05dc*/ 	.word	0x000048a0


	//   ....[16]....
        /*05e0*/ 	.word	0x000050b0


	//   ....[17]....
        /*05e4*/ 	.word	0x000051b0


	//   ....[18]....
        /*05e8*/ 	.word	0x00005930


	//   ....[19]....
        /*05ec*/ 	.word	0x00005980


	//   ....[20]....
        /*05f0*/ 	.word	0x00006960


	//   ....[21]....
        /*05f4*/ 	.word	0x000074c0


	//   ....[22]....
        /*05f8*/ 	.word	0x000074f0


	//   ....[23]....
        /*05fc*/ 	.word	0x00007710


	//   ....[24]....
        /*0600*/ 	.word	0x00007730


	//   ....[25]....
        /*0604*/ 	.word	0x00008a70


	//   ....[26]....
        /*0608*/ 	.word	0x00008b70


	//   ....[27]....
        /*060c*/ 	.word	0x00008bd0


	//   ....[28]....
        /*0610*/ 	.word	0x00008c90


	//   ....[29]....
        /*0614*/ 	.word	0x00008cc0


	//   ....[30]....
        /*0618*/ 	.word	0x00009e30


	//   ....[31]....
        /*061c*/ 	.word	0x00009e40


	//   ....[32]....
        /*0620*/ 	.word	0x00009e50


	//   ....[33]....
        /*0624*/ 	.word	0x00009e90


	//   ....[34]....
        /*0628*/ 	.word	0x0000a550


	//   ....[35]....
        /*062c*/ 	.word	0x0000a580


	//   ....[36]....
        /*0630*/ 	.word	0x0000a6a0


	//   ....[37]....
        /*0634*/ 	.word	0x0000a6c0


	//   ....[38]....
        /*0638*/ 	.word	0x0000ab90


	//   ....[39]....
        /*063c*/ 	.word	0x0000abb0


	//   ....[40]....
        /*0640*/ 	.word	0x0000aee0


	//   ....[41]....
        /*0644*/ 	.word	0x0000aef0


	//   ....[42]....
        /*0648*/ 	.word	0x0000ba90


	//   ....[43]....
        /*064c*/ 	.word	0x0000baa0


	//   ....[44]....
        /*0650*/ 	.word	0x0000bba0


	//   ....[45]....
        /*0654*/ 	.word	0x0000bbc0


	//   ....[46]....
        /*0658*/ 	.word	0x0000bd40


	//   ....[47]....
        /*065c*/ 	.word	0x0000bf40


	//   ....[48]....
        /*0660*/ 	.word	0x0000bf70


	//   ....[49]....
        /*0664*/ 	.word	0x0000bfa0


	//   ....[50]....
        /*0668*/ 	.word	0x0000bfd0


	//   ....[51]....
        /*066c*/ 	.word	0x0000c000


	//   ....[52]....
        /*0670*/ 	.word	0x0000c030


	//   ....[53]....
        /*0674*/ 	.word	0x0000c1a0


	//   ....[54]....
        /*0678*/ 	.word	0x0000c1d0


	//   ....[55]....
        /*067c*/ 	.word	0x0000c200


	//   ....[56]....
        /*0680*/ 	.word	0x0000c230


	//   ....[57]....
        /*0684*/ 	.word	0x0000c260


	//   ....[58]....
        /*0688*/ 	.word	0x0000c290


	//   ....[59]....
        /*068c*/ 	.word	0x0000c320


	//   ....[60]....
        /*0690*/ 	.word	0x0000c350


	//   ....[61]....
        /*0694*/ 	.word	0x0000c360


	//   ....[62]....
        /*0698*/ 	.word	0x0000c3a0


	//   ....[63]....
        /*069c*/ 	.word	0x0000e3a0


	//   ....[64]....
        /*06a0*/ 	.word	0x0000e3c0


	//   ....[65]....
        /*06a4*/ 	.word	0x0000e470


	//   ....[66]....
        /*06a8*/ 	.word	0x0000e490


	//   ....[67]....
        /*06ac*/ 	.word	0x0000e530


	//   ....[68]....
        /*06b0*/ 	.word	0x0000e550


	//   ....[69]....
        /*06b4*/ 	.word	0x0000e560


	//   ....[70]....
        /*06b8*/ 	.word	0x0000e570


	//   ....[71]....
        /*06bc*/ 	.word	0x0000ef00


	//   ....[72]....
        /*06c0*/ 	.word	0x0000ef20


	//   ....[73]....
        /*06c4*/ 	.word	0x0000ef80


	//   ....[74]....
        /*06c8*/ 	.word	0x0000efc0


	//   ....[75]....
        /*06cc*/ 	.word	0x0000f020


	//   ....[76]....
        /*06d0*/ 	.word	0x0000f060


	//   ....[77]....
        /*06d4*/ 	.word	0x0000f070


	//   ....[78]....
        /*06d8*/ 	.word	0x0000f090


	//   ....[79]....
        /*06dc*/ 	.word	0x0000f160


	//   ....[80]....
        /*06e0*/ 	.word	0x0000f1a0


	//   ....[81]....
        /*06e4*/ 	.word	0x0000f1b0


	//   ....[82]....
        /*06e8*/ 	.word	0x0000f1d0


	//   ....[83]....
        /*06ec*/ 	.word	0x0000fa60


	//   ....[84]....
        /*06f0*/ 	.word	0x0000fa70


	//   ....[85]....
        /*06f4*/ 	.word	0x0000fa90


	//   ....[86]....
        /*06f8*/ 	.word	0x0000fb10


	//   ....[87]....
        /*06fc*/ 	.word	0x0000fb20


	//   ....[88]....
        /*0700*/ 	.word	0x0000fb80


	//   ....[89]....
        /*0704*/ 	.word	0x0000fbb0


	//   ....[90]....
        /*0708*/ 	.word	0x0000fbf0


	//   ....[91]....
        /*070c*/ 	.word	0x0000fee0


	//   ....[92]....
        /*0710*/ 	.word	0x0000ff00


	//   ....[93]....
        /*0714*/ 	.word	0x0000ffa0


	//   ....[94]....
        /*0718*/ 	.word	0x0000ffb0


	//   ....[95]....
        /*071c*/ 	.word	0x00010040


	//   ....[96]....
        /*0720*/ 	.word	0x00010050


	//   ....[97]....
        /*0724*/ 	.word	0x00010060


	//   ....[98]....
        /*0728*/ 	.word	0x000100f0


	//   ....[99]....
        /*072c*/ 	.word	0x00010700


	//   ....[100]....
        /*0730*/ 	.word	0x00010710


	//   ....[101]....
        /*0734*/ 	.word	0x000107a0


	//   ....[102]....
        /*0738*/ 	.word	0x00010840


	//   ....[103]....
        /*073c*/ 	.word	0x00010860


	//   ....[104]....
        /*0740*/ 	.word	0x000108e0


	//   ....[105]....
        /*0744*/ 	.word	0x00010900


	//   ....[106]....
        /*0748*/ 	.word	0x00010910


	//   ....[107]....
        /*074c*/ 	.word	0x00010d40


	//   ....[108]....
        /*0750*/ 	.word	0x00010d70


	//   ....[109]....
        /*0754*/ 	.word	0x00010dd0


	//   ....[110]....
        /*0758*/ 	.word	0x00010e00


	//   ....[111]....
        /*075c*/ 	.word	0x00010e30


	//   ....[112]....
        /*0760*/ 	.word	0x00010e60


	//   ....[113]....
        /*0764*/ 	.word	0x00010e90


	//   ....[114]....
        /*0768*/ 	.word	0x00010ec0


	//   ....[115]....
        /*076c*/ 	.word	0x00011060


	//   ....[116]....
        /*0770*/ 	.word	0x00011090


	//   ....[117]....
        /*0774*/ 	.word	0x000110c0


	//   ....[118]....
        /*0778*/ 	.word	0x000110f0


	//   ....[119]....
        /*077c*/ 	.word	0x00011120


	//   ....[120]....
        /*0780*/ 	.word	0x00011150


	//   ....[121]....
        /*0784*/ 	.word	0x00011210


	//   ....[122]....
        /*0788*/ 	.word	0x00011230


	//   ....[123]....
        /*078c*/ 	.word	0x00011250


	//   ....[124]....
        /*0790*/ 	.word	0x000112b0


	//   ....[125]....
        /*0794*/ 	.word	0x00011ce0


	//   ....[126]....
        /*0798*/ 	.word	0x00012280


	//   ....[127]....
        /*079c*/ 	.word	0x00012370


	//   ....[128]....
        /*07a0*/ 	.word	0x00012410


	//   ....[129]....
        /*07a4*/ 	.word	0x00012470


	//   ....[130]....
        /*07a8*/ 	.word	0x00012580


	//   ....[131]....
        /*07ac*/ 	.word	0x000125f0


	//   ....[132]....
        /*07b0*/ 	.word	0x00012700


	//   ....[133]....
        /*07b4*/ 	.word	0x00012770


	//   ....[134]....
        /*07b8*/ 	.word	0x00012810


	//   ....[135]....
        /*07bc*/ 	.word	0x00012940


	//   ....[136]....
        /*07c0*/ 	.word	0x00012990


	//   ....[137]....
        /*07c4*/ 	.word	0x00012a00


	//   ....[138]....
        /*07c8*/ 	.word	0x00012af0


	//   ....[139]....
        /*07cc*/ 	.word	0x00012b70


	//   ....[140]....
        /*07d0*/ 	.word	0x00012c50


	//   ....[141]....
        /*07d4*/ 	.word	0x00012cd0


	//   ....[142]....
        /*07d8*/ 	.word	0x00012d30


	//   ....[143]....
        /*07dc*/ 	.word	0x00012e30


	//   ....[144]....
        /*07e0*/ 	.word	0x00012f30


	//   ....[145]....
        /*07e4*/ 	.word	0x00012f90


	//   ....[146]....
        /*07e8*/ 	.word	0x00013070


	//   ....[147]....
        /*07ec*/ 	.word	0x000131b0


	//   ....[148]....
        /*07f0*/ 	.word	0x00013290


	//   ....[149]....
        /*07f4*/ 	.word	0x00013310


	//   ....[150]....
        /*07f8*/ 	.word	0x000133f0


	//   ....[151]....
        /*07fc*/ 	.word	0x00013450


	//   ....[152]....
        /*0800*/ 	.word	0x00013520


	//   ....[153]....
        /*0804*/ 	.word	0x00013580


	//   ....[154]....
        /*0808*/ 	.word	0x00013660


	//   ....[155]....
        /*080c*/ 	.word	0x00013750


	//   ....[156]....
        /*0810*/ 	.word	0x000137f0


	//   ....[157]....
        /*0814*/ 	.word	0x00013850


	//   ....[158]....
        /*0818*/ 	.word	0x00013950


	//   ....[159]....
        /*081c*/ 	.word	0x000139b0


	//   ....[160]....
        /*0820*/ 	.word	0x00013ab0


	//   ....[161]....
        /*0824*/ 	.word	0x00013b10


	//   ....[162]....
        /*0828*/ 	.word	0x00013be0


	//   ....[163]....
        /*082c*/ 	.word	0x00013d30


	//   ....[164]....
        /*0830*/ 	.word	0x00013de0


	//   ....[165]....
        /*0834*/ 	.word	0x00013ef0


	//   ....[166]....
        /*0838*/ 	.word	0x00013fd0


	//   ....[167]....
        /*083c*/ 	.word	0x00014030


	//   ....[168]....
        /*0840*/ 	.word	0x00014120


	//   ....[169]....
        /*0844*/ 	.word	0x00014180


	//   ....[170]....
        /*0848*/ 	.word	0x00014260


	//   ....[171]....
        /*084c*/ 	.word	0x000142f0


	//   ....[172]....
        /*0850*/ 	.word	0x00014390


	//   ....[173]....
        /*0854*/ 	.word	0x00014500


	//   ....[174]....
        /*0858*/ 	.word	0x00014570


	//   ....[175]....
        /*085c*/ 	.word	0x000145e0


	//   ....[176]....
        /*0860*/ 	.word	0x00014650


	//   ....[177]....
        /*0864*/ 	.word	0x000146c0


	//   ....[178]....
        /*0868*/ 	.word	0x00014740


	//   ....[179]....
        /*086c*/ 	.word	0x000147c0


	//   ....[180]....
        /*0870*/ 	.word	0x00014850


	//   ....[181]....
        /*0874*/ 	.word	0x000148c0


	//   ....[182]....
        /*0878*/ 	.word	0x00014930


	//   ....[183]....
        /*087c*/ 	.word	0x000149a0


	//   ....[184]....
        /*0880*/ 	.word	0x00014a20


	//   ....[185]....
        /*0884*/ 	.word	0x00014a90


	//   ....[186]....
        /*0888*/ 	.word	0x00014b40


	//   ....[187]....
        /*088c*/ 	.word	0x00014b90


	//   ....[188]....
        /*0890*/ 	.word	0x00014c20


	//   ....[189]....
        /*0894*/ 	.word	0x00014d50


	//----- nvinfo : EIATTR_REG_RECONFIG
	.align		4
.L_1317:
        /*0898*/ 	.byte	0x01, 0x54
	.zero		2


	//----- nvinfo : EIATTR_SYSCALL_OFFSETS
	.align		4
        /*089c*/ 	.byte	0x04, 0x46
        /*089e*/ 	.short	(.L_1319 - .L_1318)


	//   ....[0]....
.L_1318:
        /*08a0*/ 	.word	0x00001b50


	//   ....[1]....
        /*08a4*/ 	.word	0x0000d930


	//   ....[2]....
        /*08a8*/ 	.word	0x0000da80


	//   ....[3]....
        /*08ac*/ 	.word	0x0000db70


	//   ....[4]....
        /*08b0*/ 	.word	0x0000e9b0


	//----- nvinfo : EIATTR_MBARRIER_INSTR_OFFSETS
	.align		4
.L_1319:
        /*08b4*/ 	.byte	0x04, 0x39
        /*08b6*/ 	.short	(.L_1321 - .L_1320)


	//   ....[0]....
.L_1320:
        /*08b8*/ 	.word	0x00000180
        /*08bc*/ 	.word	0x000000ff
        /*08c0*/ 	.word	0x0002d800
        /*08c4*/ 	.short	0x0100
        /*08c6*/ 	.byte	0x08
	.zero		1


	//   ....[1]....
        /*08c8*/ 	.word	0x00000190
        /*08cc*/ 	.word	0x000000ff
        /*08d0*/ 	.word	0x0002d820
        /*08d4*/ 	.short	0x0100
        /*08d6*/ 	.byte	0x08
	.zero		1


	//   ....[2]....
        /*08d8*/ 	.word	0x00000280
        /*08dc*/ 	.word	0x000000ff
        /*08e0*/ 	.word	0x0002d830
        /*08e4*/ 	.short	0x0100
        /*08e6*/ 	.byte	0x08
	.zero		1


	//   ....[3]....
        /*08e8*/ 	.word	0x00000290
        /*08ec*/ 	.word	0x000000ff
        /*08f0*/ 	.word	0x0002d840
        /*08f4*/ 	.short	0x0100
        /*08f6*/ 	.byte	0x08
	.zero		1


	//   ....[4]....
        /*08f8*/ 	.word	0x000002a0
        /*08fc*/ 	.word	0x000000ff
        /*0900*/ 	.word	0x0002d838
        /*0904*/ 	.short	0x0100
        /*0906*/ 	.byte	0x08
	.zero		1


	//   ....[5]....
        /*0908*/ 	.word	0x000002b0
        /*090c*/ 	.word	0x000000ff
        /*0910*/ 	.word	0x0002d848
        /*0914*/ 	.short	0x0100
        /*0916*/ 	.byte	0x08
	.zero		1


	//   ....[6]....
        /*0918*/ 	.word	0x000003e0
        /*091c*/ 	.word	0x000000ff
        /*0920*/ 	.word	0x0002d850
        /*0924*/ 	.short	0x0100
        /*0926*/ 	.byte	0x08
	.zero		1


	//   ....[7]....
        /*0928*/ 	.word	0x000003f0
        /*092c*/ 	.word	0x000000ff
        /*0930*/ 	.word	0x0002d860
        /*0934*/ 	.short	0x0100
        /*0936*/ 	.byte	0x08
	.zero		1


	//   ....[8]....
        /*0938*/ 	.word	0x00000400
        /*093c*/ 	.word	0x000000ff
        /*0940*/ 	.word	0x0002d858
        /*0944*/ 	.short	0x0100
        /*0946*/ 	.byte	0x08
	.zero		1


	//   ....[9]....
        /*0948*/ 	.word	0x00000410
        /*094c*/ 	.word	0x000000ff
        /*0950*/ 	.word	0x0002d868
        /*0954*/ 	.short	0x0100
        /*0956*/ 	.byte	0x08
	.zero		1


	//   ....[10]....
        /*0958*/ 	.word	0x00000500
        /*095c*/ 	.word	0x000000ff
        /*0960*/ 	.word	0x0002d870
        /*0964*/ 	.short	0x0100
        /*0966*/ 	.byte	0x06
	.zero		1


	//   ....[11]....
        /*0968*/ 	.word	0x00000510
        /*096c*/ 	.word	0x000000ff
        /*0970*/ 	.word	0x0002d880
        /*0974*/ 	.short	0x0100
        /*0976*/ 	.byte	0x06
	.zero		1


	//   ....[12]....
        /*0978*/ 	.word	0x00000520
        /*097c*/ 	.word	0x000000ff
        /*0980*/ 	.word	0x0002d878
        /*0984*/ 	.short	0x0100
        /*0986*/ 	.byte	0x06
	.zero		1


	//   ....[13]....
        /*0988*/ 	.word	0x00000530
        /*098c*/ 	.word	0x000000ff
        /*0990*/ 	.word	0x0002d888
        /*0994*/ 	.short	0x0100
        /*0996*/ 	.byte	0x06
	.zero		1


	//   ....[14]....
        /*0998*/ 	.word	0x00000660
        /*099c*/ 	.word	0x000000ff
        /*09a0*/ 	.word	0x0002d890
        /*09a4*/ 	.short	0x0100
        /*09a6*/ 	.byte	0x08
	.zero		1


	//   ....[15]....
        /*09a8*/ 	.word	0x00000670
        /*09ac*/ 	.word	0x000000ff
        /*09b0*/ 	.word	0x0002d8a0
        /*09b4*/ 	.short	0x0100
        /*09b6*/ 	.byte	0x08
	.zero		1


	//   ....[16]....
        /*09b8*/ 	.word	0x00000680
        /*09bc*/ 	.word	0x000000ff
        /*09c0*/ 	.word	0x0002d898
        /*09c4*/ 	.short	0x0100
        /*09c6*/ 	.byte	0x08
	.zero		1


	//   ....[17]....
        /*09c8*/ 	.word	0x00000690
        /*09cc*/ 	.word	0x000000ff
        /*09d0*/ 	.word	0x0002d8a8
        /*09d4*/ 	.short	0x0100
        /*09d6*/ 	.byte	0x08
	.zero		1


	//   ....[18]....
        /*09d8*/ 	.word	0x000007c0
        /*09dc*/ 	.word	0x000000ff
        /*09e0*/ 	.word	0x0002d8b0
        /*09e4*/ 	.short	0x0100
        /*09e6*/ 	.byte	0x08
	.zero		1


	//   ....[19]....
        /*09e8*/ 	.word	0x000007d0
        /*09ec*/ 	.word	0x000000ff
        /*09f0*/ 	.word	0x0002d8c0
        /*09f4*/ 	.short	0x0100
        /*09f6*/ 	.byte	0x08
	.zero		1


	//   ....[20]....
        /*09f8*/ 	.word	0x000007e0
        /*09fc*/ 	.word	0x000000ff
        /*0a00*/ 	.word	0x0002d8b8
        /*0a04*/ 	.short	0x0100
        /*0a06*/ 	.byte	0x08
	.zero		1


	//   ....[21]....
        /*0a08*/ 	.word	0x000007f0
        /*0a0c*/ 	.word	0x000000ff
        /*0a10*/ 	.word	0x0002d8c8
        /*0a14*/ 	.short	0x0100
        /*0a16*/ 	.byte	0x08
	.zero		1


	//   ....[22]....
        /*0a18*/ 	.word	0x00001bc0
        /*0a1c*/ 	.word	0x000000ff
        /*0a20*/ 	.word	0x0002d800
        /*0a24*/ 	.short	0x010a
        /*0a26*/ 	.byte	0x28
	.zero		1


	//   ....[23]....
        /*0a28*/ 	.word	0x00001c30
        /*0a2c*/ 	.word	0x00000000
        /*0a30*/ 	.word	0x0002d830
        /*0a34*/ 	.short	0x010a
        /*0a36*/ 	.byte	0x3f
	.zero		1


	//   ....[24]....
        /*0a38*/ 	.word	0x00001c70
        /*0a3c*/ 	.word	0x00000000
        /*0a40*/ 	.word	0x0002d830
        /*0a44*/ 	.short	0x010a
        /*0a46*/ 	.byte	0x3f
	.zero		1


	//   ....[25]....
        /*0a48*/ 	.word	0x00002800
        /*0a4c*/ 	.word	0x000000ff
        /*0a50*/ 	.word	0x00000000
        /*0a54*/ 	.short	0x0101
        /*0a56*/ 	.byte	0x06
	.zero		1


	//   ....[26]....
        /*0a58*/ 	.word	0x00003fb0
        /*0a5c*/ 	.word	0x000000ff
        /*0a60*/ 	.word	0x0002d830
        /*0a64*/ 	.short	0x010a
        /*0a66*/ 	.byte	0x07
	.zero		1


	//   ....[27]....
        /*0a68*/ 	.word	0x00003ff0
        /*0a6c*/ 	.word	0x000000ff
        /*0a70*/ 	.word	0x0002d830
        /*0a74*/ 	.short	0x010a
        /*0a76*/ 	.byte	0x07
	.zero		1


	//   ....[28]....
        /*0a78*/ 	.word	0x000042d0
        /*0a7c*/ 	.word	0x000000ff
        /*0a80*/ 	.word	0x0002d850
        /*0a84*/ 	.short	0x010a
        /*0a86*/ 	.byte	0x07
	.zero		1


	//   ....[29]....
        /*0a88*/ 	.word	0x00004310
        /*0a8c*/ 	.word	0x000000ff
        /*0a90*/ 	.word	0x0002d850
        /*0a94*/ 	.short	0x010a
        /*0a96*/ 	.byte	0x07
	.zero		1


	//   ....[30]....
        /*0a98*/ 	.word	0x00004810
        /*0a9c*/ 	.word	0x000000ff
        /*0aa0*/ 	.word	0x00000000
        /*0aa4*/ 	.short	0x0101
        /*0aa6*/ 	.byte	0x07
	.zero		1


	//   ....[31]....
        /*0aa8*/ 	.word	0x00006400
        /*0aac*/ 	.word	0x000000ff
        /*0ab0*/ 	.word	0x00000000
        /*0ab4*/ 	.short	0x0101
        /*0ab6*/ 	.byte	0x06
	.zero		1


	//   ....[32]....
        /*0ab8*/ 	.word	0x00006aa0
        /*0abc*/ 	.word	0x000000ff
        /*0ac0*/ 	.word	0x0002d830
        /*0ac4*/ 	.short	0x010a
        /*0ac6*/ 	.byte	0x07
	.zero		1


	//   ....[33]....
        /*0ac8*/ 	.word	0x00006ae0
        /*0acc*/ 	.word	0x000000ff
        /*0ad0*/ 	.word	0x0002d830
        /*0ad4*/ 	.short	0x010a
        /*0ad6*/ 	.byte	0x07
	.zero		1


	//   ....[34]....
        /*0ad8*/ 	.word	0x00006dc0
        /*0adc*/ 	.word	0x000000ff
        /*0ae0*/ 	.word	0x0002d850
        /*0ae4*/ 	.short	0x010a
        /*0ae6*/ 	.byte	0x07
	.zero		1


	//   ....[35]....
        /*0ae8*/ 	.word	0x00006e00
        /*0aec*/ 	.word	0x000000ff
        /*0af0*/ 	.word	0x0002d850
        /*0af4*/ 	.short	0x010a
        /*0af6*/ 	.byte	0x07
	.zero		1


	//   ....[36]....
        /*0af8*/ 	.word	0x00007300
        /*0afc*/ 	.word	0x000000ff
        /*0b00*/ 	.word	0x00000000
        /*0b04*/ 	.short	0x0101
        /*0b06*/ 	.byte	0x07
	.zero		1


	//   ....[37]....
        /*0b08*/ 	.word	0x00008510
        /*0b0c*/ 	.word	0x000000ff
        /*0b10*/ 	.word	0x00000000
        /*0b14*/ 	.short	0x0101
        /*0b16*/ 	.byte	0x06
	.zero		1


	//   ....[38]....
        /*0b18*/ 	.word	0x00008ae0
        /*0b1c*/ 	.word	0x000000ff
        /*0b20*/ 	.word	0x0002d850
        /*0b24*/ 	.short	0x010a
        /*0b26*/ 	.byte	0x04
	.zero		1


	//   ....[39]....
        /*0b28*/ 	.word	0x00008b20
        /*0b2c*/ 	.word	0x000000ff
        /*0b30*/ 	.word	0x0002d850
        /*0b34*/ 	.short	0x010a
        /*0b36*/ 	.byte	0x04
	.zero		1


	//   ....[40]....
        /*0b38*/ 	.word	0x000091a0
        /*0b3c*/ 	.word	0x000000ff
        /*0b40*/ 	.word	0x00000000
        /*0b44*/ 	.short	0x0101
        /*0b46*/ 	.byte	0x04
	.zero		1


	//   ....[41]....
        /*0b48*/ 	.word	0x0000a570
        /*0b4c*/ 	.word	0x000000ff
        /*0b50*/ 	.word	0x00000000
        /*0b54*/ 	.short	0x0101
        /*0b56*/ 	.byte	0x04
	.zero		1


	//   ....[42]....
        /*0b58*/ 	.word	0x0000aad0
        /*0b5c*/ 	.word	0x000000ff
        /*0b60*/ 	.word	0x00000000
        /*0b64*/ 	.short	0x0101
        /*0b66*/ 	.byte	0x04
	.zero		1


	//   ....[43]....
        /*0b68*/ 	.word	0x0000e130
        /*0b6c*/ 	.word	0x00000002
        /*0b70*/ 	.word	0x0002d840
        /*0b74*/ 	.short	0x010a
        /*0b76*/ 	.byte	0x3f
	.zero		1


	//   ....[44]....
        /*0b78*/ 	.word	0x0000e6b0
        /*0b7c*/ 	.word	0x00000002
        /*0b80*/ 	.word	0x0002d830
        /*0b84*/ 	.short	0x0107
        /*0b86*/ 	.byte	0x3f
	.zero		1


	//   ....[45]....
        /*0b88*/ 	.word	0x0000e790
        /*0b8c*/ 	.word	0x00000002
        /*0b90*/ 	.word	0x0002d830
        /*0b94*/ 	.short	0x0101
        /*0b96*/ 	.byte	0x3f
	.zero		1


	//   ....[46]....
        /*0b98*/ 	.word	0x0000f310
        /*0b9c*/ 	.word	0x00000011
        /*0ba0*/ 	.word	0x0002d800
        /*0ba4*/ 	.short	0x0107
        /*0ba6*/ 	.byte	0x3f
	.zero		1


	//   ....[47]....
        /*0ba8*/ 	.word	0x0000f400
        /*0bac*/ 	.word	0x00000011
        /*0bb0*/ 	.word	0x0002d800
        /*0bb4*/ 	.short	0x0101
        /*0bb6*/ 	.byte	0x3f
	.zero		1


	//   ....[48]....
        /*0bb8*/ 	.word	0x0000f420
        /*0bbc*/ 	.word	0x00000011
        /*0bc0*/ 	.word	0x0002d820
        /*0bc4*/ 	.short	0x010a
        /*0bc6*/ 	.byte	0x3f
	.zero		1


	//   ....[49]....
        /*0bc8*/ 	.word	0x0000f840
        /*0bcc*/ 	.word	0x00000005
        /*0bd0*/ 	.word	0x0002d840
        /*0bd4*/ 	.short	0x010a
        /*0bd6*/ 	.byte	0x3f
	.zero		1


	//   ....[50]....
        /*0bd8*/ 	.word	0x0000fca0
        /*0bdc*/ 	.word	0x00000005
        /*0be0*/ 	.word	0x0002d830
        /*0be4*/ 	.short	0x0107
        /*0be6*/ 	.byte	0x3f
	.zero		1


	//   ....[51]....
        /*0be8*/ 	.word	0x0000fd60
        /*0bec*/ 	.word	0x00000005
        /*0bf0*/ 	.word	0x0002d830
        /*0bf4*/ 	.short	0x0101
        /*0bf6*/ 	.byte	0x3f
	.zero		1


	//   ....[52]....
        /*0bf8*/ 	.word	0x0000fdc0
        /*0bfc*/ 	.word	0x00000005
        /*0c00*/ 	.word	0x0002d860
        /*0c04*/ 	.short	0x010a
        /*0c06*/ 	.byte	0x3f
	.zero		1


	//   ....[53]....
        /*0c08*/ 	.word	0x000102b0
        /*0c0c*/ 	.word	0x00000005
        /*0c10*/ 	.word	0x0002d850
        /*0c14*/ 	.short	0x0107
        /*0c16*/ 	.byte	0x3f
	.zero		1


	//   ....[54]....
        /*0c18*/ 	.word	0x000103a0
        /*0c1c*/ 	.word	0x00000005
        /*0c20*/ 	.word	0x0002d850
        /*0c24*/ 	.short	0x0101
        /*0c26*/ 	.byte	0x3f
	.zero		1


	//   ....[55]....
        /*0c28*/ 	.word	0x000105c0
        /*0c2c*/ 	.word	0x00000000
        /*0c30*/ 	.word	0x0002d860
        /*0c34*/ 	.short	0x010a
        /*0c36*/ 	.byte	0x3f
	.zero		1


	//   ....[56]....
        /*0c38*/ 	.word	0x00010a40
        /*0c3c*/ 	.word	0x00000000
        /*0c40*/ 	.word	0x0002d850
        /*0c44*/ 	.short	0x0107
        /*0c46*/ 	.byte	0x3f
	.zero		1


	//   ....[57]....
        /*0c48*/ 	.word	0x00010b10
        /*0c4c*/ 	.word	0x00000000
        /*0c50*/ 	.word	0x0002d850
        /*0c54*/ 	.short	0x0101
        /*0c56*/ 	.byte	0x3f
	.zero		1


	//   ....[58]....
        /*0c58*/ 	.word	0x00011c60
        /*0c5c*/ 	.word	0x00000005
        /*0c60*/ 	.word	0x0002d820
        /*0c64*/ 	.short	0x010a
        /*0c66*/ 	.byte	0x3f
	.zero		1


	//   ....[59]....
        /*0c68*/ 	.word	0x00011de0
        /*0c6c*/ 	.word	0x00000003
        /*0c70*/ 	.word	0x0002d840
        /*0c74*/ 	.short	0x010a
        /*0c76*/ 	.byte	0x3f
	.zero		1


	//   ....[60]....
        /*0c78*/ 	.word	0x00011e80
        /*0c7c*/ 	.word	0x00000005
        /*0c80*/ 	.word	0x0002d840
        /*0c84*/ 	.short	0x010a
        /*0c86*/ 	.byte	0x3f
	.zero		1


	//   ....[61]....
        /*0c88*/ 	.word	0x00011ec0
        /*0c8c*/ 	.word	0x00000003
        /*0c90*/ 	.word	0x0002d860
        /*0c94*/ 	.short	0x010a
        /*0c96*/ 	.byte	0x3f
	.zero		1


	//   ....[62]....
        /*0c98*/ 	.word	0x00011f00
        /*0c9c*/ 	.word	0x00000005
        /*0ca0*/ 	.word	0x0002d860
        /*0ca4*/ 	.short	0x010a
        /*0ca6*/ 	.byte	0x3f
	.zero		1


	//   ....[63]....
        /*0ca8*/ 	.word	0x00011f70
        /*0cac*/ 	.word	0x00000003
        /*0cb0*/ 	.word	0x0002d800
        /*0cb4*/ 	.short	0x010a
        /*0cb6*/ 	.byte	0x3f
	.zero		1


	//   ....[64]....
        /*0cb8*/ 	.word	0x00011fc0
        /*0cbc*/ 	.word	0x00000000
        /*0cc0*/ 	.word	0x0002d830
        /*0cc4*/ 	.short	0x010a
        /*0cc6*/ 	.byte	0x3f
	.zero		1


	//   ....[65]....
        /*0cc8*/ 	.word	0x00012020
        /*0ccc*/ 	.word	0x00000006
        /*0cd0*/ 	.word	0x0002d830
        /*0cd4*/ 	.short	0x010a
        /*0cd6*/ 	.byte	0x3f
	.zero		1


	//   ....[66]....
        /*0cd8*/ 	.word	0x00012080
        /*0cdc*/ 	.word	0x00000005
        /*0ce0*/ 	.word	0x0002d850
        /*0ce4*/ 	.short	0x010a
        /*0ce6*/ 	.byte	0x3f
	.zero		1


	//   ....[67]....
        /*0ce8*/ 	.word	0x000120e0
        /*0cec*/ 	.word	0x00000006
        /*0cf0*/ 	.word	0x0002d830
        /*0cf4*/ 	.short	0x010a
        /*0cf6*/ 	.byte	0x3f
	.zero		1


	//   ....[68]....
        /*0cf8*/ 	.word	0x00012140
        /*0cfc*/ 	.word	0x00000005
        /*0d00*/ 	.word	0x0002d850
        /*0d04*/ 	.short	0x010a
        /*0d06*/ 	.byte	0x3f
	.zero		1


	//   ....[69]....
        /*0d08*/ 	.word	0x000121a0
        /*0d0c*/ 	.word	0x00000008
        /*0d10*/ 	.word	0x0002d850
        /*0d14*/ 	.short	0x010a
        /*0d16*/ 	.byte	0x3f
	.zero		1


	//   ....[70]....
        /*0d18*/ 	.word	0x000122c0
        /*0d1c*/ 	.word	0x00000002
        /*0d20*/ 	.word	0x0002d840
        /*0d24*/ 	.short	0x010a
        /*0d26*/ 	.byte	0x3f
	.zero		1


	//   ....[71]....
        /*0d28*/ 	.word	0x000130b0
        /*0d2c*/ 	.word	0x00000011
        /*0d30*/ 	.word	0x0002d820
        /*0d34*/ 	.short	0x010a
        /*0d36*/ 	.byte	0x3f
	.zero		1


	//   ....[72]....
        /*0d38*/ 	.word	0x00013100
        /*0d3c*/ 	.word	0x00000005
        /*0d40*/ 	.word	0x0002d840
        /*0d44*/ 	.short	0x010a
        /*0d46*/ 	.byte	0x3f
	.zero		1


	//   ....[73]....
        /*0d48*/ 	.word	0x000136a0
        /*0d4c*/ 	.word	0x00000005
        /*0d50*/ 	.word	0x0002d860
        /*0d54*/ 	.short	0x010a
        /*0d56*/ 	.byte	0x3f
	.zero		1


	//   ....[74]....
        /*0d58*/ 	.word	0x00013c80
        /*0d5c*/ 	.word	0x00000000
        /*0d60*/ 	.word	0x0002d860
        /*0d64*/ 	.short	0x010a
        /*0d66*/ 	.byte	0x3f
	.zero		1


	//   ....[75]....
        /*0d68*/ 	.word	0x00014c70
        /*0d6c*/ 	.word	0x00000005
        /*0d70*/ 	.word	0x0002d820
        /*0d74*/ 	.short	0x010a
        /*0d76*/ 	.byte	0x3f
	.zero		1


	//   ....[76]....
        /*0d78*/ 	.word	0x00014e10
        /*0d7c*/ 	.word	0x00000003
        /*0d80*/ 	.word	0x0002d840
        /*0d84*/ 	.short	0x010a
        /*0d86*/ 	.byte	0x3f
	.zero		1


	//   ....[77]....
        /*0d88*/ 	.word	0x00014e60
        /*0d8c*/ 	.word	0x00000005
        /*0d90*/ 	.word	0x0002d840
        /*0d94*/ 	.short	0x010a
        /*0d96*/ 	.byte	0x3f
	.zero		1


	//   ....[78]....
        /*0d98*/ 	.word	0x00014eb0
        /*0d9c*/ 	.word	0x00000003
        /*0da0*/ 	.word	0x0002d860
        /*0da4*/ 	.short	0x010a
        /*0da6*/ 	.byte	0x3f
	.zero		1


	//----- nvinfo : EIATTR_NUM_MBARRIERS
	.align		4
.L_1321:
        /*0da8*/ 	.byte	0x03, 0x38
        /*0daa*/ 	.short	0x0016


	//----- nvinfo : EIATTR_EXIT_INSTR_OFFSETS
	.align		4
        /*0dac*/ 	.byte	0x04, 0x1c
        /*0dae*/ 	.short	(.L_1323 - .L_1322)


	//   ....[0]....
.L_1322:
        /*0db0*/ 	.word	0x000009a0


	//   ....[1]....
        /*0db4*/ 	.word	0x0000bce0


	//   ....[2]....
        /*0db8*/ 	.word	0x00011f50


	//----- nvinfo : EIATTR_MAX_THREADS
	.align		4
.L_1323:
        /*0dbc*/ 	.byte	0x04, 0x05
        /*0dbe*/ 	.short	(.L_1325 - .L_1324)
.L_1324:
        /*0dc0*/ 	.word	0x00000200
        /*0dc4*/ 	.word	0x00000001
        /*0dc8*/ 	.word	0x00000001


	//----- nvinfo : EIATTR_CRS_STACK_SIZE
	.align		4
.L_1325:
        /*0dcc*/ 	.byte	0x04, 0x1e
        /*0dce*/ 	.short	(.L_1327 - .L_1326)
.L_1326:
        /*0dd0*/ 	.word	0x00000000


	//----- nvinfo : EIATTR_CBANK_PARAM_SIZE
	.align		4
.L_1327:
        /*0dd4*/ 	.byte	0x03, 0x19
        /*0dd6*/ 	.short	0x0af0


	//----- nvinfo : EIATTR_PARAM_CBANK
	.align		4
        /*0dd8*/ 	.byte	0x04, 0x0a
        /*0dda*/ 	.short	(.L_1329 - .L_1328)
	.align		4
.L_1328:
        /*0ddc*/ 	.word	index@(.nv.constant0._ZN7cutlass13device_kernelIN5flash11enable_sm90INS1_16FlashAttnFwdSm90INS1_25CollectiveMainloopFwdSm90ILi2EN4cute5tupleIJNS5_1CILi1EEES8_S8_EEENS6_IJNS7_ILi192EEENS7_ILi128EEENS7_ILi96EEEEEELi96ENS_10bfloat16_tEfNS_4arch4Sm90ELb1ELb0ELb0ELb1ELb1ELb0ELb0ELb0ELb1ELb1ELb1ELb0EEENS1_21CollectiveEpilogueFwdINS6_IJSA_SC_SB_EEES9_SE_SG_Li384ELb1ELb1ELb1ELb0EEENS1_36VarlenDynamicPersistentTileSchedulerILi192ELi128ELi384ELi128ELb1ELb1ELb1ELb1ELb1ELb1EEEEEEEEEvNT_6ParamsE)
        /*0de0*/ 	.short	0x0210
        /*0de2*/ 	.short	0x0af0


	//----- nvinfo : EIATTR_SW_WAR
	.align		4
.L_1329:
        /*0de4*/ 	.byte	0x04, 0x36
        /*0de6*/ 	.short	(.L_1331 - .L_1330)
.L_1330:
        /*0de8*/ 	.word	0x00000008
.L_1331:


//--------------------- .nv.info._ZN7cutlass13device_kernelIN5flash11enable_sm90INS1_16FlashAttnFwdSm90INS1_25CollectiveMainloopFwdSm90ILi2EN4cute5tupleIJNS5_1CILi1EEES8_S8_EEENS6_IJNS7_ILi192EEENS7_ILi128EEENS7_ILi96EEEEEELi96ENS_10bfloat16_tEfNS_4arch4Sm90ELb1ELb0ELb0ELb1ELb1ELb1ELb0ELb0ELb1ELb1ELb1ELb0EEENS1_21CollectiveEpilogueFwdINS6_IJSA_SC_SB_EEES9_SE_SG_Li384ELb1ELb1ELb1ELb0EEENS1_36VarlenDynamicPersistentTileSchedulerILi192ELi128ELi384ELi128ELb1ELb1ELb1ELb1ELb1ELb1EEEEEEEEEvNT_6ParamsE --------------------------
	.section	.nv.info._ZN7cutlass13device_kernelIN5flash11enable_sm90INS1_16FlashAttnFwdSm90INS1_25CollectiveMainloopFwdSm90ILi2EN4cute5tupleIJNS5_1CILi1EEES8_S8_EEENS6_IJNS7_ILi192EEENS7_ILi128EEENS7_ILi96EEEEEELi96ENS_10bfloat16_tEfNS_4arch4Sm90ELb1ELb0ELb0ELb1ELb1ELb1ELb0ELb0ELb1ELb1ELb1ELb0EEENS1_21CollectiveEpilogueFwdINS6_IJSA_SC_SB_EEES9_SE_SG_Li384ELb1ELb1ELb1ELb0EEENS1_36VarlenDynamicPersistentTileSchedulerILi192ELi128ELi384ELi128ELb1ELb1ELb1ELb1ELb1ELb1EEEEEEEEEvNT_6ParamsE,"",@"SHT_CUDA_INFO"
	.sectionflags	@""
	.align	4


	//----- nvinfo : EIATTR_CUDA_API_VERSION
	.align		4
        /*0000*/ 	.byte	0x04, 0x37
        /*0002*/ 	.short	(.L_1333 - .L_1332)
.L_1332:
        /*0004*/ 	.word	0x00000082


	//----- nvinfo : EIATTR_KPARAM_INFO
	.align		4
.L_1333:
        /*0008*/ 	.byte	0x04, 0x17
        /*000a*/ 	.short	(.L_1335 - .L_1334)
.L_1334:
        /*000c*/ 	.word	0x00000000
        /*0010*/ 	.short	0x0000
        /*0012*/ 	.short	0x0070
        /*0014*/ 	.byte	0x00, 0xf0, 0x01, 0x2a


	//----- nvinfo : EIATTR_SPARSE_MMA_MASK
	.align		4
.L_1335:
        /*0018*/ 	.byte	0x03, 0x50
        /*001a*/ 	.short	0x0000


	//----- nvinfo : EIATTR_MAXREG_COUNT
	.align		4
        /*001c*/ 	.byte	0x03, 0x1b
        /*001e*/ 	.short	0x0080


	//----- nvinfo : EIATTR_NUM_BARRIERS
	.align		4
        /*0020*/ 	.byte	0x02, 0x4c
        /*0022*/ 	.byte	0x10
	.zero		1


	//----- nvinfo : EIATTR_EXTERNS
	.align		4
        /*0024*/ 	.byte	0x04, 0x0f
        /*0026*/ 	.short	(.L_1337 - .L_1336)


	//   ....[0]....
	.align		4
.L_1336:
        /*0028*/ 	.word	index@(__assertfail)


	//----- nvinfo : EIATTR_ANNOTATIONS
	.align		4
.L_1337:
        /*002c*/ 	.byte	0x04, 0x55
        /*002e*/ 	.short	(.L_1339 - .L_1338)


	//   ....[0]....
.L_1338:
        /* <DEDUP_REMOVED lines=147> */


	//----- nvinfo : EIATTR_MERCURY_ISA_VERSION
	.align		4
.L_1339:
        /*0950*/ 	.byte	0x03, 0x5f
        /*0952*/ 	.short	0x0101


	//----- nvinfo : EIATTR_UNUSED_LOAD_BYTE_OFFSET
	.align		4
        /*0954*/ 	.byte	0x04, 0x44
        /*0956*/ 	.short	(.L_1341 - .L_1340)


	//   ....[0]....
.L_1340:
        /*0958*/ 	.word	0x00000a90
        /*095c*/ 	.word	0x0000fff0


	//   ....[1]....
        /*0960*/ 	.word	0x000147e0
        /*0964*/ 	.word	0x0000fff0


	//----- nvinfo : EIATTR_INT_WARP_WIDE_INSTR_OFFSETS
	.align		4
.L_1341:
        /*0968*/ 	.byte	0x04, 0x31
        /*096a*/ 	.short	(.L_1343 - .L_1342)


	//   ....[0]....
.L_1342:
        /*096c*/ 	.word	0x00000130


	//   ....[1]....
        /*0970*/ 	.word	0x00000170


	//   ....[2]....
        /*0974*/ 	.word	0x000001e0


	//   ....[3]....
        /*0978*/ 	.word	0x0001a780


	//   ....[4]....
        /*097c*/ 	.word	0x0001a810


	//   ....[5]....
        /*0980*/ 	.word	0x0001d480


	//   ....[6]....
        /*0984*/ 	.word	0x0001d510


	//----- nvinfo : EIATTR_COOP_GROUP_MASK_REGIDS
	.align		4
.L_1343:
        /*0988*/ 	.byte	0x04, 0x29
        /*098a*/ 	.short	(.L_1345 - .L_1344)


	//   ....[0]....
.L_1344:
        /*098c*/ 	.word	0xffffffff


	//   ....[1]....
        /*0990*/ 	.word	0xffffffff


	//   ....[2]....
        /*0994*/ 	.word	0xffffffff


	//   ....[3]....
        /*0998*/ 	.word	0xffffffff


	//   ....[4]....
        /*099c*/ 	.word	0xffffffff


	//   ....[5]....
        /*09a0*/ 	.word	0xffffffff


	//   ....[6]....
        /*09a4*/ 	.word	0xffffffff


	//   ....[7]....
        /*09a8*/ 	.word	0xffffffff


	//   ....[8]....
        /*09ac*/ 	.word	0xffffffff


	//   ....[9]....
        /*09b0*/ 	.word	0xffffffff


	//   ....[10]....
        /*09b4*/ 	.word	0xffffffff


	//   ....[11]....
        /*09b8*/ 	.word	0xffffffff


	//   ....[12]....
        /*09bc*/ 	.word	0xffffffff


	//   ....[13]....
        /*09c0*/ 	.word	0xffffffff


	//   ....[14]....
        /*09c4*/ 	.word	0xffffffff


	//   ....[15]....
        /*09c8*/ 	.word	0xffffffff


	//   ....[16]....
        /*09cc*/ 	.word	0xffffffff


	//   ....[17]....
        /*09d0*/ 	.word	0xffffffff


	//   ....[18]....
        /*09d4*/ 	.word	0xffffffff


	//   ....[19]....
        /*09d8*/ 	.word	0xffffffff


	//   ....[20]....
        /*09dc*/ 	.word	0xffffffff


	//   ....[21]....
        /*09e0*/ 	.word	0xffffffff


	//   ....[22]....
        /*09e4*/ 	.word	0xffffffff


	//   ....[23]....
        /*09e8*/ 	.word	0xffffffff


	//   ....[24]....
        /*09ec*/ 	.word	0xffffffff


	//   ....[25]....
        /*09f0*/ 	.word	0xffffffff


	//   ....[26]....
        /*09f4*/ 	.word	0xffffffff


	//   ....[27]....
        /*09f8*/ 	.word	0xffffffff


	//   ....[28]....
        /*09fc*/ 	.word	0xffffffff


	//   ....[29]....
        /*0a00*/ 	.word	0xffffffff


	//   ....[30]....
        /*0a04*/ 	.word	0xffffffff


	//   ....[31]....
        /*0a08*/ 	.word	0xffffffff


	//   ....[32]....
        /*0a0c*/ 	.word	0xffffffff


	//   ....[33]....
        /*0a10*/ 	.word	0xffffffff


	//   ....[34]....
        /*0a14*/ 	.word	0xffffffff


	//   ....[35]....
        /*0a18*/ 	.word	0xffffffff


	//   ....[36]....
        /*0a1c*/ 	.word	0xffffffff


	//   ....[37]....
        /*0a20*/ 	.word	0xffffffff


	//   ....[38]....
        /*0a24*/ 	.word	0xffffffff


	//   ....[39]....
        /*0a28*/ 	.word	0xffffffff


	//   ....[40]....
        /*0a2c*/ 	.word	0xffffffff


	//   ....[41]....
        /*0a30*/ 	.word	0xffffffff


	//   ....[42]....
        /*0a34*/ 	.word	0xffffffff


	//   ....[43]....
        /*0a38*/ 	.word	0xffffffff


	//   ....[44]....
        /*0a3c*/ 	.word	0xffffffff


	//   ....[45]....
        /*0a40*/ 	.word	0xffffffff


	//   ....[46]....
        /*0a44*/ 	.word	0xffffffff


	//   ....[47]....
        /*0a48*/ 	.word	0xffffffff


	//   ....[48]....
        /*0a4c*/ 	.word	0xffffffff


	//   ....[49]....
        /*0a50*/ 	.word	0xffffffff


	//   ....[50]....
        /*0a54*/ 	.word	0xffffffff


	//   ....[51]....
        /*0a58*/ 	.word	0xffffffff


	//   ....[52]....
        /*0a5c*/ 	.word	0xffffffff


	//   ....[53]....
        /*0a60*/ 	.word	0xffffffff


	//   ....[54]....
        /*0a64*/ 	.word	0xffffffff


	//   ....[55]....
        /*0a68*/ 	.word	0xffffffff


	//   ....[56]....
        /*0a6c*/ 	.word	0xffffffff


	//   ....[57]....
        /*0a70*/ 	.word	0xffffffff


	//   ....[58]....
        /*0a74*/ 	.word	0xffffffff


	//   ....[59]....
        /*0a78*/ 	.word	0xffffffff


	//   ....[60]....
        /*0a7c*/ 	.word	0xffffffff


	//   ....[61]....
        /*0a80*/ 	.word	0xffffffff


	//   ....[62]....
        /*0a84*/ 	.word	0xffffffff


	//   ....[63]....
        /*0a88*/ 	.word	0xffffffff


	//   ....[64]....
        /*0a8c*/ 	.word	0xffffffff


	//   ....[65]....
        /*0a90*/ 	.word	0xffffffff


	//   ....[66]....
        /*0a94*/ 	.word	0xffffffff


	//   ....[67]....
        /*0a98*/ 	.word	0xffffffff


	//   ....[68]....
        /*0a9c*/ 	.word	0xffffffff


	//   ....[69]....
        /*0aa0*/ 	.word	0xffffffff


	//   ....[70]....
        /*0aa4*/ 	.word	0xffffffff


	//   ....[71]....
        /*0aa8*/ 	.word	0xffffffff


	//   ....[72]....
        /*0aac*/ 	.word	0xffffffff


	//   ....[73]....
        /*0ab0*/ 	.word	0xffffffff


	//   ....[74]....
        /*0ab4*/ 	.word	0xffffffff


	//   ....[75]....
        /*0ab8*/ 	.word	0xffffffff


	//   ....[76]....
        /*0abc*/ 	.word	0xffffffff


	//   ....[77]....
        /*0ac0*/ 	.word	0xffffffff


	//   ....[78]....
        /*0ac4*/ 	.word	0xffffffff


	//   ....[79]....
        /*0ac8*/ 	.word	0xffffffff


	//   ....[80]....
        /*0acc*/ 	.word	0xffffffff


	//   ....[81]....
        /*0ad0*/ 	.word	0xffffffff


	//   ....[82]....
        /*0ad4*/ 	.word	0xffffffff


	//   ....[83]....
        /*0ad8*/ 	.word	0xffffffff


	//   ....[84]....
        /*0adc*/ 	.word	0xffffffff


	//   ....[85]....
        /*0ae0*/ 	.word	0xffffffff


	//   ....[86]....
        /*0ae4*/ 	.word	0xffffffff


	//   ....[87]....
        /*0ae8*/ 	.word	0xffffffff


	//   ....[88]....
        /*0aec*/ 	.word	0xffffffff


	//   ....[89]....
        /*0af0*/ 	.word	0xffffffff


	//   ....[90]....
        /*0af4*/ 	.word	0xffffffff


	//   ....[91]....
        /*0af8*/ 	.word	0xffffffff


	//   ....[92]....
        /*0afc*/ 	.word	0xffffffff


	//   ....[93]....
        /*0b00*/ 	.word	0xffffffff


	//   ....[94]....
        /*0b04*/ 	.word	0xffffffff


	//   ....[95]....
        /*0b08*/ 	.word	0xffffffff


	//   ....[96]....
        /*0b0c*/ 	.word	0xffffffff


	//   ....[97]....
        /*0b10*/ 	.word	0xffffffff


	//   ....[98]....
        /*0b14*/ 	.word	0xffffffff


	//   ....[99]....
        /*0b18*/ 	.word	0xffffffff


	//   ....[100]....
        /*0b1c*/ 	.word	0xffffffff


	//   ....[101]....
        /*0b20*/ 	.word	0xffffffff


	//   ....[102]....
        /*0b24*/ 	.word	0xffffffff


	//   ....[103]....
        /*0b28*/ 	.word	0xffffffff


	//   ....[104]....
        /*0b2c*/ 	.word	0xffffffff


	//   ....[105]....
        /*0b30*/ 	.word	0xffffffff


	//   ....[106]....
        /*0b34*/ 	.word	0xffffffff


	//   ....[107]....
        /*0b38*/ 	.word	0xffffffff


	//   ....[108]....
        /*0b3c*/ 	.word	0xffffffff


	//   ....[109]....
        /*0b40*/ 	.word	0xffffffff


	//   ....[110]....
        /*0b44*/ 	.word	0xffffffff


	//   ....[111]....
        /*0b48*/ 	.word	0xffffffff


	//   ....[112]....
        /*0b4c*/ 	.word	0xffffffff


	//   ....[113]....
        /*0b50*/ 	.word	0xffffffff


	//   ....[114]....
        /*0b54*/ 	.word	0xffffffff


	//   ....[115]....
        /*0b58*/ 	.word	0xffffffff


	//   ....[116]....
        /*0b5c*/ 	.word	0xffffffff


	//   ....[117]....
        /*0b60*/ 	.word	0xffffffff


	//   ....[118]....
        /*0b64*/ 	.word	0xffffffff


	//   ....[119]....
        /*0b68*/ 	.word	0xffffffff


	//   ....[120]....
        /*0b6c*/ 	.word	0xffffffff


	//   ....[121]....
        /*0b70*/ 	.word	0xffffffff


	//   ....[122]....
        /*0b74*/ 	.word	0xffffffff


	//   ....[123]....
        /*0b78*/ 	.word	0xffffffff


	//   ....[124]....
        /*0b7c*/ 	.word	0xffffffff


	//   ....[125]....
        /*0b80*/ 	.word	0xffffffff


	//   ....[126]....
        /*0b84*/ 	.word	0xffffffff


	//   ....[127]....
        /*0b88*/ 	.word	0xffffffff


	//   ....[128]....
        /*0b8c*/ 	.word	0xffffffff


	//   ....[129]....
        /*0b90*/ 	.word	0xffffffff


	//   ....[130]....
        /*0b94*/ 	.word	0xffffffff


	//   ....[131]....
        /*0b98*/ 	.word	0xffffffff


	//   ....[132]....
        /*0b9c*/ 	.word	0xffffffff


	//   ....[133]....
        /*0ba0*/ 	.word	0xffffffff


	//   ....[134]....
        /*0ba4*/ 	.word	0xffffffff


	//   ....[135]....
        /*0ba8*/ 	.word	0xffffffff


	//   ....[136]....
        /*0bac*/ 	.word	0xffffffff


	//   ....[137]....
        /*0bb0*/ 	.word	0xffffffff


	//   ....[138]....
        /*0bb4*/ 	.word	0xffffffff


	//   ....[139]....
        /*0bb8*/ 	.word	0xffffffff


	//   ....[140]....
        /*0bbc*/ 	.word	0xffffffff


	//   ....[141]....
        /*0bc0*/ 	.word	0xffffffff


	//   ....[142]....
        /*0bc4*/ 	.word	0xffffffff


	//   ....[143]....
        /*0bc8*/ 	.word	0xffffffff


	//   ....[144]....
        /*0bcc*/ 	.word	0x0500000f


	//   ....[145]....
        /*0bd0*/ 	.word	0x0500000f


	//   ....[146]....
        /*0bd4*/ 	.word	0x0500000f


	//   ....[147]....
        /*0bd8*/ 	.word	0x0500000f


	//   ....[148]....
        /*0bdc*/ 	.word	0x0500000f


	//   ....[149]....
        /*0be0*/ 	.word	0x0500000f


	//   ....[150]....
        /*0be4*/ 	.word	0x0500000f


	//   ....[151]....
        /*0be8*/ 	.word	0x0500000f


	//   ....[152]....
        /*0bec*/ 	.word	0x0500000f


	//   ....[153]....
        /*0bf0*/ 	.word	0x0500000f


	//   ....[154]....
        /*0bf4*/ 	.word	0x0500000f


	//   ....[155]....
        /*0bf8*/ 	.word	0x0500000f


	//   ....[156]....
        /*0bfc*/ 	.word	0x0500000f


	//   ....[157]....
        /*0c00*/ 	.word	0x0500000f


	//   ....[158]....
        /*0c04*/ 	.word	0x0500000f


	//   ....[159]....
        /*0c08*/ 	.word	0x0500000f


	//   ....[160]....
        /*0c0c*/ 	.word	0x0500000f


	//   ....[161]....
        /*0c10*/ 	.word	0x0500000f


	//   ....[162]....
        /*0c14*/ 	.word	0x0500000f


	//   ....[163]....
        /*0c18*/ 	.word	0x0500000f


	//   ....[164]....
        /*0c1c*/ 	.word	0x0500000f


	//   ....[165]....
        /*0c20*/ 	.word	0x0500000f


	//   ....[166]....
        /*0c24*/ 	.word	0x0500000f


	//   ....[167]....
        /*0c28*/ 	.word	0x0500000f


	//   ....[168]....
        /*0c2c*/ 	.word	0x0500000f


	//   ....[169]....
        /*0c30*/ 	.word	0x0500000f


	//   ....[170]....
        /*0c34*/ 	.word	0x0500000f


	//   ....[171]....
        /*0c38*/ 	.word	0x0500000f


	//   ....[172]....
        /*0c3c*/ 	.word	0x0500000f


	//   ....[173]....
        /*0c40*/ 	.word	0x0500000f


	//   ....[174]....
        /*0c44*/ 	.word	0x0500000f


	//   ....[175]....
        /*0c48*/ 	.word	0x0500000f


	//   ....[176]....
        /*0c4c*/ 	.word	0x0500000f


	//   ....[177]....
        /*0c50*/ 	.word	0x0500000f


	//   ....[178]....
        /*0c54*/ 	.word	0x0500000f


	//   ....[179]....
        /*0c58*/ 	.word	0x0500000f


	//   ....[180]....
        /*0c5c*/ 	.word	0x0500000f


	//   ....[181]....
        /*0c60*/ 	.word	0x0500000f


	//   ....[182]....
        /*0c64*/ 	.word	0x0500000f


	//   ....[183]....
        /*0c68*/ 	.word	0x0500000f


	//   ....[184]....
        /*0c6c*/ 	.word	0x0500000f


	//   ....[185]....
        /*0c70*/ 	.word	0x0500000f


	//   ....[186]....
        /*0c74*/ 	.word	0x0500000f


	//   ....[187]....
        /*0c78*/ 	.word	0x0500000f


	//   ....[188]....
        /*0c7c*/ 	.word	0x0500000f


	//   ....[189]....
        /*0c80*/ 	.word	0x0500000f


	//   ....[190]....
        /*0c84*/ 	.word	0x0500000f


	//   ....[191]....
        /*0c88*/ 	.word	0x0500000f


	//   ....[192]....
        /*0c8c*/ 	.word	0x0500000f


	//   ....[193]....
        /*0c90*/ 	.word	0x0500000f


	//   ....[194]....
        /*0c94*/ 	.word	0x0500000f


	//   ....[195]....
        /*0c98*/ 	.word	0x0500000f


	//   ....[196]....
        /*0c9c*/ 	.word	0x0500000f


	//   ....[197]....
        /*0ca0*/ 	.word	0x0500000f


	//   ....[198]....
        /*0ca4*/ 	.word	0x0500000f


	//   ....[199]....
        /*0ca8*/ 	.word	0x0500000f


	//   ....[200]....
        /*0cac*/ 	.word	0x0500000f


	//   ....[201]....
        /*0cb0*/ 	.word	0x0500000f


	//   ....[202]....
        /*0cb4*/ 	.word	0x0500000f


	//   ....[203]....
        /*0cb8*/ 	.word	0x0500000f


	//   ....[204]....
        /*0cbc*/ 	.word	0x0500000f


	//   ....[205]....
        /*0cc0*/ 	.word	0x0500000f


	//   ....[206]....
        /*0cc4*/ 	.word	0x0500000f


	//   ....[207]....
        /*0cc8*/ 	.word	0x0500000f


	//   ....[208]....
        /*0ccc*/ 	.word	0x0500000f


	//   ....[209]....
        /*0cd0*/ 	.word	0x0500000f


	//   ....[210]....
        /*0cd4*/ 	.word	0x0500000f


	//   ....[211]....
        /*0cd8*/ 	.word	0x0500000f


	//   ....[212]....
        /*0cdc*/ 	.word	0x0500000f


	//   ....[213]....
        /*0ce0*/ 	.word	0x0500000f


	//   ....[214]....
        /*0ce4*/ 	.word	0x0500000f


	//   ....[215]....
        /*0ce8*/ 	.word	0x0500000f


	//   ....[216]....
        /*0cec*/ 	.word	0x0500000f


	//   ....[217]....
        /*0cf0*/ 	.word	0x0500000f


	//   ....[218]....
        /*0cf4*/ 	.word	0x0500000f


	//   ....[219]....
        /*0cf8*/ 	.word	0x0500000f


	//   ....[220]....
        /*0cfc*/ 	.word	0x0500000f


	//   ....[221]....
        /*0d00*/ 	.word	0x0500000f


	//   ....[222]....
        /*0d04*/ 	.word	0x0500000f


	//   ....[223]....
        /*0d08*/ 	.word	0x0500000f


	//   ....[224]....
        /*0d0c*/ 	.word	0x0500000f


	//   ....[225]....
        /*0d10*/ 	.word	0x0500000f


	//   ....[226]....
        /*0d14*/ 	.word	0x0500000f


	//   ....[227]....
        /*0d18*/ 	.word	0x0500000f


	//   ....[228]....
        /*0d1c*/ 	.word	0x0500000f


	//   ....[229]....
        /*0d20*/ 	.word	0x0500000f


	//   ....[230]....
        /*0d24*/ 	.word	0x0500000f


	//   ....[231]....
        /*0d28*/ 	.word	0x0500000f


	//   ....[232]....
        /*0d2c*/ 	.word	0x0500000f


	//   ....[233]....
        /*0d30*/ 	.word	0x0500000f


	//   ....[234]....
        /*0d34*/ 	.word	0x0500000f


	//   ....[235]....
        /*0d38*/ 	.word	0x0500000f


	//----- nvinfo : EIATTR_COOP_GROUP_INSTR_OFFSETS
	.align		4
.L_1345:
        /*0d3c*/ 	.byte	0x04, 0x28
        /*0d3e*/ 	.short	(.L_1347 - .L_1346)


	//   ....[0]....
.L_1346:
        /*0d40*/ 	.word	0x00000070


	//   ....[1]....
        /*0d44*/ 	.word	0x00000140


	//   ....[2]....
        /*0d48*/ 	.word	0x00000190


	//   ....[3]....
        /*0d4c*/ 	.word	0x000003c0


	//   ....[4]....
        /*0d50*/ 	.word	0x00000520


	//   ....[5]....
        /*0d54*/ 	.word	0x00000640


	//   ....[6]....
        /*0d58*/ 	.word	0x000007a0


	//   ....[7]....
        /*0d5c*/ 	.word	0x00003710


	//   ....[8]....
        /*0d60*/ 	.word	0x00003720


	//   ....[9]....
        /*0d64*/ 	.word	0x000053d0


	//   ....[10]....
        /*0d68*/ 	.word	0x000053e0


	//   ....[11]....
        /*0d6c*/ 	.word	0x00006ea0


	//   ....[12]....
        /*0d70*/ 	.word	0x00006eb0


	//   ....[13]....
        /*0d74*/ 	.word	0x000073c0


	//   ....[14]....
        /*0d78*/ 	.word	0x000073e0


	//   ....[15]....
        /*0d7c*/ 	.word	0x00007d80


	//   ....[16]....
        /*0d80*/ 	.word	0x000084e0


	//   ....[17]....
        /*0d84*/ 	.word	0x000084f0


	//   ....[18]....
        /*0d88*/ 	.word	0x00008500


	//   ....[19]....
        /*0d8c*/ 	.word	0x00008510


	//   ....[20]....
        /*0d90*/ 	.word	0x0000a490


	//   ....[21]....
        /*0d94*/ 	.word	0x0000a4a0


	//   ....[22]....
        /*0d98*/ 	.word	0x0000a4b0


	//   ....[23]....
        /*0d9c*/ 	.word	0x0000a4c0


	//   ....[24]....
        /*0da0*/ 	.word	0x0000c980


	//   ....[25]....
        /*0da4*/ 	.word	0x0000ca70


	//   ....[26]....
        /*0da8*/ 	.word	0x0000d560


	//   ....[27]....
        /*0dac*/ 	.word	0x0000d610


	//   ....[28]....
        /*0db0*/ 	.word	0x0000d620


	//   ....[29]....
        /*0db4*/ 	.word	0x0000d640


	//   ....[30]....
        /*0db8*/ 	.word	0x0000e800


	//   ....[31]....
        /*0dbc*/ 	.word	0x0000f5b0


	//   ....[32]....
        /*0dc0*/ 	.word	0x0000f5d0


	//   ....[33]....
        /*0dc4*/ 	.word	0x0000fdf0


	//   ....[34]....
        /*0dc8*/ 	.word	0x0000fef0


	//   ....[35]....
        /*0dcc*/ 	.word	0x000106c0


	//   ....[36]....
        /*0dd0*/ 	.word	0x00010730


	//   ....[37]....
        /*0dd4*/ 	.word	0x00011690


	//   ....[38]....
        /*0dd8*/ 	.word	0x00012560


	//   ....[39]....
        /*0ddc*/ 	.word	0x00012580


	//   ....[40]....
        /*0de0*/ 	.word	0x000127b0


	//   ....[41]....
        /*0de4*/ 	.word	0x000127d0


	//   ....[42]....
        /*0de8*/ 	.word	0x00013b40


	//   ....[43]....
        /*0dec*/ 	.word	0x000141c0


	//   ....[44]....
        /*0df0*/ 	.word	0x000141f0


	//   ....[45]....
        /*0df4*/ 	.word	0x00014220


	//   ....[46]....
        /*0df8*/ 	.word	0x00014230


	//   ....[47]....
        /*0dfc*/ 	.word	0x000151b0


	//   ....[48]....
        /*0e00*/ 	.word	0x000151d0


	//   ....[49]....
        /*0e04*/ 	.word	0x000151e0


	//   ....[50]....
        /*0e08*/ 	.word	0x000151f0


	//   ....[51]....
        /*0e0c*/ 	.word	0x00015890


	//   ....[52]....
        /*0e10*/ 	.word	0x000158a0


	//   ....[53]....
        /*0e14*/ 	.word	0x000159f0


	//   ....[54]....
        /*0e18*/ 	.word	0x00015a00


	//   ....[55]....
        /*0e1c*/ 	.word	0x00015df0


	//   ....[56]....
        /*0e20*/ 	.word	0x00015e00


	//   ....[57]....
        /*0e24*/ 	.word	0x00016300


	//   ....[58]....
        /*0e28*/ 	.word	0x00016310


	//   ....[59]....
        /*0e2c*/ 	.word	0x000170b0


	//   ....[60]....
        /*0e30*/ 	.word	0x000170c0


	//   ....[61]....
        /*0e34*/ 	.word	0x00017220


	//   ....[62]....
        /*0e38*/ 	.word	0x00017230


	//   ....[63]....
        /*0e3c*/ 	.word	0x000173e0


	//   ....[64]....
        /*0e40*/ 	.word	0x000175e0


	//   ....[65]....
        /*0e44*/ 	.word	0x00017610


	//   ....[66]....
        /*0e48*/ 	.word	0x00017640


	//   ....[67]....
        /*0e4c*/ 	.word	0x00017670


	//   ....[68]....
        /*0e50*/ 	.word	0x000176a0


	//   ....[69]....
        /*0e54*/ 	.word	0x000176d0


	//   ....[70]....
        /*0e58*/ 	.word	0x00017860


	//   ....[71]....
        /*0e5c*/ 	.word	0x00017890


	//   ....[72]....
        /*0e60*/ 	.word	0x000178c0


	//   ....[73]....
        /*0e64*/ 	.word	0x000178f0


	//   ....[74]....
        /*0e68*/ 	.word	0x00017920


	//   ....[75]....
        /*0e6c*/ 	.word	0x00017950


	//   ....[76]....
        /*0e70*/ 	.word	0x000179e0


	//   ....[77]....
        /*0e74*/ 	.word	0x00017a10


	//   ....[78]....
        /*0e78*/ 	.word	0x00017a20


	//   ....[79]....
        /*0e7c*/ 	.word	0x00017a60


	//   ....[80]....
        /*0e80*/ 	.word	0x00018fb0


	//   ....[81]....
        /*0e84*/ 	.word	0x0001b3a0


	//   ....[82]....
        /*0e88*/ 	.word	0x0001b3b0


	//   ....[83]....
        /*0e8c*/ 	.word	0x0001b470


	//   ....[84]....
        /*0e90*/ 	.word	0x0001b480


	//   ....[85]....
        /*0e94*/ 	.word	0x0001b530


	//   ....[86]....
        /*0e98*/ 	.word	0x0001b540


	//   ....[87]....
        /*0e9c*/ 	.word	0x0001b550


	//   ....[88]....
        /*0ea0*/ 	.word	0x0001b560


	//   ....[89]....
        /*0ea4*/ 	.word	0x0001bf20


	//   ....[90]....
        /*0ea8*/ 	.word	0x0001bf50


	//   ....[91]....
        /*0eac*/ 	.word	0x0001c010


	//   ....[92]....
        /*0eb0*/ 	.word	0x0001c030


	//   ....[93]....
        /*0eb4*/ 	.word	0x0001c0d0


	//   ....[94]....
        /*0eb8*/ 	.word	0x0001c0f0


	//   ....[95]....
        /*0ebc*/ 	.word	0x0001c100


	//   ....[96]....
        /*0ec0*/ 	.word	0x0001c110


	//   ....[97]....
        /*0ec4*/ 	.word	0x0001c230


	//   ....[98]....
        /*0ec8*/ 	.word	0x0001c240


	//   ....[99]....
        /*0ecc*/ 	.word	0x0001c250


	//   ....[100]....
        /*0ed0*/ 	.word	0x0001c2e0


	//   ....[101]....
        /*0ed4*/ 	.word	0x0001caa0


	//   ....[102]....
        /*0ed8*/ 	.word	0x0001cab0


	//   ....[103]....
        /*0edc*/ 	.word	0x0001cad0


	//   ....[104]....
        /*0ee0*/ 	.word	0x0001cb50


	//   ....[105]....
        /*0ee4*/ 	.word	0x0001cb60


	//   ....[106]....
        /*0ee8*/ 	.word	0x0001cbc0


	//   ....[107]....
        /*0eec*/ 	.word	0x0001cbf0


	//   ....[108]....
        /*0ef0*/ 	.word	0x0001cc30


	//   ....[109]....
        /*0ef4*/ 	.word	0x0001cee0


	//   ....[110]....
        /*0ef8*/ 	.word	0x0001cf00


	//   ....[111]....
        /*0efc*/ 	.word	0x0001cfa0


	//   ....[112]....
        /*0f00*/ 	.word	0x0001cfb0


	//   ....[113]....
        /*0f04*/ 	.word	0x0001d040


	//   ....[114]....
        /*0f08*/ 	.word	0x0001d050


	//   ....[115]....
        /*0f0c*/ 	.word	0x0001d060


	//   ....[116]....
        /*0f10*/ 	.word	0x0001d0f0


	//   ....[117]....
        /*0f14*/ 	.word	0x0001d6c0


	//   ....[118]....
        /*0f18*/ 	.word	0x0001d6d0


	//   ....[119]....
        /*0f1c*/ 	.word	0x0001d760


	//   ....[120]....
        /*0f20*/ 	.word	0x0001d800


	//   ....[121]....
        /*0f24*/ 	.word	0x0001d820


	//   ....[122]....
        /*0f28*/ 	.word	0x0001d8a0


	//   ....[123]....
        /*0f2c*/ 	.word	0x0001d8c0


	//   ....[124]....
        /*0f30*/ 	.word	0x0001d8d0


	//   ....[125]....
        /*0f34*/ 	.word	0x0001dd20


	//   ....[126]....
        /*0f38*/ 	.word	0x0001dd50


	//   ....[127]....
        /*0f3c*/ 	.word	0x0001ddb0


	//   ....[128]....
        /*0f40*/ 	.word	0x0001dde0


	//   ....[129]....
        /*0f44*/ 	.word	0x0001de10


	//   ....[130]....
        /*0f48*/ 	.word	0x0001de40


	//   ....[131]....
        /*0f4c*/ 	.word	0x0001de70


	//   ....[132]....
        /*0f50*/ 	.word	0x0001dea0


	//   ....[133]....
        /*0f54*/ 	.word	0x0001e040


	//   ....[134]....
        /*0f58*/ 	.word	0x0001e070


	//   ....[135]....
        /*0f5c*/ 	.word	0x0001e0a0


	//   ....[136]....
        /*0f60*/ 	.word	0x0001e0d0


	//   ....[137]....
        /*0f64*/ 	.word	0x0001e100


	//   ....[138]....
        /*0f68*/ 	.word	0x0001e130


	//   ....[139]....
        /*0f6c*/ 	.word	0x0001e1f0


	//   ....[140]....
        /*0f70*/ 	.word	0x0001e210


	//   ....[141]....
        /*0f74*/ 	.word	0x0001e230


	//   ....[142]....
        /*0f78*/ 	.word	0x0001e290


	//   ....[143]....
        /*0f7c*/ 	.word	0x0001ecc0


	//   ....[144]....
        /*0f80*/ 	.word	0x0001f000


	//   ....[145]....
        /*0f84*/ 	.word	0x0001f090


	//   ....[146]....
        /*0f88*/ 	.word	0x0001f180


	//   ....[147]....
        /*0f8c*/ 	.word	0x0001f210


	//   ....[148]....
        /*0f90*/ 	.word	0x0001f2f0


	//   ....[149]....
        /*0f94*/ 	.word	0x0001f380


	//   ....[150]....
        /*0f98*/ 	.word	0x0001f460


	//   ....[151]....
        /*0f9c*/ 	.word	0x0001f500


	//   ....[152]....
        /*0fa0*/ 	.word	0x0001f590


	//   ....[153]....
        /*0fa4*/ 	.word	0x0001f5e0


	//   ....[154]....
        /*0fa8*/ 	.word	0x0001f630


	//   ....[155]....
        /*0fac*/ 	.word	0x0001f710


	//   ....[156]....
        /*0fb0*/ 	.word	0x0001f7a0


	//   ....[157]....
        /*0fb4*/ 	.word	0x0001f7f0


	//   ....[158]....
        /*0fb8*/ 	.word	0x0001f840


	//   ....[159]....
        /*0fbc*/ 	.word	0x0001fb00


	//   ....[160]....
        /*0fc0*/ 	.word	0x0001fb50


	//   ....[161]....
        /*0fc4*/ 	.word	0x0001fbe0


	//   ....[162]....
        /*0fc8*/ 	.word	0x0001fc70


	//   ....[163]....
        /*0fcc*/ 	.word	0x0001fcf0


	//   ....[164]....
        /*0fd0*/ 	.word	0x0001fd40


	//   ....[165]....
        /*0fd4*/ 	.word	0x0001fdd0


	//   ....[166]....
        /*0fd8*/ 	.word	0x0001fe60


	//   ....[167]....
        /*0fdc*/ 	.word	0x0001fee0


	//   ....[168]....
        /*0fe0*/ 	.word	0x0001ff30


	//   ....[169]....
        /*0fe4*/ 	.word	0x0001ffc0


	//   ....[170]....
        /*0fe8*/ 	.word	0x00020050


	//   ....[171]....
        /*0fec*/ 	.word	0x00020110


	//   ....[172]....
        /*0ff0*/ 	.word	0x000203f0


	//   ....[173]....
        /*0ff4*/ 	.word	0x000204e0


	//   ....[174]....
        /*0ff8*/ 	.word	0x00020570


	//   ....[175]....
        /*0ffc*/ 	.word	0x000205d0


	//   ....[176]....
        /*1000*/ 	.word	0x000206f0


	//   ....[177]....
        /*1004*/ 	.word	0x00020750


	//   ....[178]....
        /*1008*/ 	.word	0x00020870


	//   ....[179]....
        /*100c*/ 	.word	0x000208d0


	//   ....[180]....
        /*1010*/ 	.word	0x00020980


	//   ....[181]....
        /*1014*/ 	.word	0x00020a90


	//   ....[182]....
        /*1018*/ 	.word	0x00020b00


	//   ....[183]....
        /*101c*/ 	.word	0x00020b60


	//   ....[184]....
        /*1020*/ 	.word	0x00020c70


	//   ....[185]....
        /*1024*/ 	.word	0x00020cd0


	//   ....[186]....
        /*1028*/ 	.word	0x00020df0


	//   ....[187]....
        /*102c*/ 	.word	0x00020e50


	//   ....[188]....
        /*1030*/ 	.word	0x00020ef0


	//   ....[189]....
        /*1034*/ 	.word	0x00020fc0


	//   ....[190]....
        /*1038*/ 	.word	0x000210c0


	//   ....[191]....
        /*103c*/ 	.word	0x00021120


	//   ....[192]....
        /*1040*/ 	.word	0x000211c0


	//   ....[193]....
        /*1044*/ 	.word	0x00021360


	//   ....[194]....
        /*1048*/ 	.word	0x00021440


	//   ....[195]....
        /*104c*/ 	.word	0x000214c0


	//   ....[196]....
        /*1050*/ 	.word	0x000215a0


	//   ....[197]....
        /*1054*/ 	.word	0x00021600


	//   ....[198]....
        /*1058*/ 	.word	0x000216d0


	//   ....[199]....
        /*105c*/ 	.word	0x00021730


	//   ....[200]....
        /*1060*/ 	.word	0x00021810


	//   ....[201]....
        /*1064*/ 	.word	0x00021900


	//   ....[202]....
        /*1068*/ 	.word	0x000219a0


	//   ....[203]....
        /*106c*/ 	.word	0x00021a00


	//   ....[204]....
        /*1070*/ 	.word	0x00021b00


	//   ....[205]....
        /*1074*/ 	.word	0x00021b60


	//   ....[206]....
        /*1078*/ 	.word	0x00021c60


	//   ....[207]....
        /*107c*/ 	.word	0x00021cc0


	//   ....[208]....
        /*1080*/ 	.word	0x00021d90


	//   ....[209]....
        /*1084*/ 	.word	0x00021ee0


	//   ....[210]....
        /*1088*/ 	.word	0x00021f90


	//   ....[211]....
        /*108c*/ 	.word	0x000220a0


	//   ....[212]....
        /*1090*/ 	.word	0x00022180


	//   ....[213]....
        /*1094*/ 	.word	0x000221e0


	//   ....[214]....
        /*1098*/ 	.word	0x000222d0


	//   ....[215]....
        /*109c*/ 	.word	0x00022330


	//   ....[216]....
        /*10a0*/ 	.word	0x00022410


	//   ....[217]....
        /*10a4*/ 	.word	0x000224a0


	//   ....[218]....
        /*10a8*/ 	.word	0x00022540


	//   ....[219]....
        /*10ac*/ 	.word	0x000226b0


	//   ....[220]....
        /*10b0*/ 	.word	0x00022720


	//   ....[221]....
        /*10b4*/ 	.word	0x00022790


	//   ....[222]....
        /*10b8*/ 	.word	0x00022800


	//   ....[223]....
        /*10bc*/ 	.word	0x00022870


	//   ....[224]....
        /*10c0*/ 	.word	0x000228f0


	//   ....[225]....
        /*10c4*/ 	.word	0x00022970


	//   ....[226]....
        /*10c8*/ 	.word	0x00022a00


	//   ....[227]....
        /*10cc*/ 	.word	0x00022a70


	//   ....[228]....
        /*10d0*/ 	.word	0x00022ae0


	//   ....[229]....
        /*10d4*/ 	.word	0x00022b50


	//   ....[230]....
        /*10d8*/ 	.word	0x00022bd0


	//   ....[231]....
        /*10dc*/ 	.word	0x00022c40


	//   ....[232]....
        /*10e0*/ 	.word	0x00022cf0


	//   ....[233]....
        /*10e4*/ 	.word	0x00022d40


	//   ....[234]....
        /*10e8*/ 	.word	0x00022dd0


	//   ....[235]....
        /*10ec*/ 	.word	0x00022f00


	//----- nvinfo : EIATTR_REG_RECONFIG
	.align		4
.L_1347:
        /*10f0*/ 	.byte	0x01, 0x54
	.zero		2


	//----- nvinfo : EIATTR_SYSCALL_OFFSETS
	.align		4
        /*10f4*/ 	.byte	0x04, 0x46
        /*10f6*/ 	.short	(.L_1349 - .L_1348)


	//   ....[0]....
.L_1348:
        /*10f8*/ 	.word	0x000021a0


	//   ....[1]....
        /*10fc*/ 	.word	0x000022f0


	//   ....[2]....
        /*1100*/ 	.word	0x00007f90


	//   ....[3]....
        /*1104*/ 	.word	0x000082b0


	//   ....[4]....
        /*1108*/ 	.word	0x0001a970


	//   ....[5]....
        /*110c*/ 	.word	0x0001aac0


	//   ....[6]....
        /*1110*/ 	.word	0x0001abb0


	//   ....[7]....
        /*1114*/ 	.word	0x0001b9e0


	//----- nvinfo : EIATTR_MBARRIER_INSTR_OFFSETS
	.align		4
.L_1349:
        /*1118*/ 	.byte	0x04, 0x39
        /*111a*/ 	.short	(.L_1351 - .L_1350)


	//   ....[0]....
.L_1350:
        /*111c*/ 	.word	0x00000270
        /*1120*/ 	.word	0x000000ff
        /*1124*/ 	.word	0x0002d800
        /*1128*/ 	.short	0x0100
        /*112a*/ 	.byte	0x08
	.zero		1


	//   ....[1]....
        /*112c*/ 	.word	0x00000280
        /*1130*/ 	.word	0x000000ff
        /*1134*/ 	.word	0x0002d820
        /*1138*/ 	.short	0x0100
        /*113a*/ 	.byte	0x08
	.zero		1


	//   ....[2]....
        /*113c*/ 	.word	0x00000370
        /*1140*/ 	.word	0x000000ff
        /*1144*/ 	.word	0x0002d830
        /*1148*/ 	.short	0x0100
        /*114a*/ 	.byte	0x08
	.zero		1


	//   ....[3]....
        /*114c*/ 	.word	0x00000380
        /*1150*/ 	.word	0x000000ff
        /*1154*/ 	.word	0x0002d840
        /*1158*/ 	.short	0x0100
        /*115a*/ 	.byte	0x08
	.zero		1


	//   ....[4]....
        /*115c*/ 	.word	0x00000390
        /*1160*/ 	.word	0x000000ff
        /*1164*/ 	.word	0x0002d838
        /*1168*/ 	.short	0x0100
        /*116a*/ 	.byte	0x08
	.zero		1


	//   ....[5]....
        /*116c*/ 	.word	0x000003a0
        /*1170*/ 	.word	0x000000ff
        /*1174*/ 	.word	0x0002d848
        /*1178*/ 	.short	0x0100
        /*117a*/ 	.byte	0x08
	.zero		1


	//   ....[6]....
        /*117c*/ 	.word	0x000004d0
        /*1180*/ 	.word	0x000000ff
        /*1184*/ 	.word	0x0002d850
        /*1188*/ 	.short	0x0100
        /*118a*/ 	.byte	0x08
	.zero		1


	//   ....[7]....
        /*118c*/ 	.word	0x000004e0
        /*1190*/ 	.word	0x000000ff
        /*1194*/ 	.word	0x0002d860
        /*1198*/ 	.short	0x0100
        /*119a*/ 	.byte	0x08
	.zero		1


	//   ....[8]....
        /*119c*/ 	.word	0x000004f0
        /*11a0*/ 	.word	0x000000ff
        /*11a4*/ 	.word	0x0002d858
        /*11a8*/ 	.short	0x0100
        /*11aa*/ 	.byte	0x08
	.zero		1


	//   ....[9]....
        /*11ac*/ 	.word	0x00000500
        /*11b0*/ 	.word	0x000000ff
        /*11b4*/ 	.word	0x0002d868
        /*11b8*/ 	.short	0x0100
        /*11ba*/ 	.byte	0x08
	.zero		1


	//   ....[10]....
        /*11bc*/ 	.word	0x000005f0
        /*11c0*/ 	.word	0x000000ff
        /*11c4*/ 	.word	0x0002d870
        /*11c8*/ 	.short	0x0100
        /*11ca*/ 	.byte	0x06
	.zero		1


	//   ....[11]....
        /*11cc*/ 	.word	0x00000600
        /*11d0*/ 	.word	0x000000ff
        /*11d4*/ 	.word	0x0002d880
        /*11d8*/ 	.short	0x0100
        /*11da*/ 	.byte	0x06
	.zero		1


	//   ....[12]....
        /*11dc*/ 	.word	0x00000610
        /*11e0*/ 	.word	0x000000ff
        /*11e4*/ 	.word	0x0002d878
        /*11e8*/ 	.short	0x0100
        /*11ea*/ 	.byte	0x06
	.zero		1


	//   ....[13]....
        /*11ec*/ 	.word	0x00000620
        /*11f0*/ 	.word	0x000000ff
        /*11f4*/ 	.word	0x0002d888
        /*11f8*/ 	.short	0x0100
        /*11fa*/ 	.byte	0x06
	.zero		1


	//   ....[14]....
        /*11fc*/ 	.word	0x00000750
        /*1200*/ 	.word	0x000000ff
        /*1204*/ 	.word	0x0002d890
        /*1208*/ 	.short	0x0100
        /*120a*/ 	.byte	0x08
	.zero		1


	//   ....[15]....
        /*120c*/ 	.word	0x00000760
        /*1210*/ 	.word	0x000000ff
        /*1214*/ 	.word	0x0002d8a0
        /*1218*/ 	.short	0x0100
        /*121a*/ 	.byte	0x08
	.zero		1


	//   ....[16]....
        /*121c*/ 	.word	0x00000770
        /*1220*/ 	.word	0x000000ff
        /*1224*/ 	.word	0x0002d898
        /*1228*/ 	.short	0x0100
        /*122a*/ 	.byte	0x08
	.zero		1


	//   ....[17]....
        /*122c*/ 	.word	0x00000780
        /*1230*/ 	.word	0x000000ff
        /*1234*/ 	.word	0x0002d8a8
        /*1238*/ 	.short	0x0100
        /*123a*/ 	.byte	0x08
	.zero		1


	//   ....[18]....
        /*123c*/ 	.word	0x000008b0
        /*1240*/ 	.word	0x000000ff
        /*1244*/ 	.word	0x0002d8b0
        /*1248*/ 	.short	0x0100
        /*124a*/ 	.byte	0x08
	.zero		1


	//   ....[19]....
        /*124c*/ 	.word	0x000008c0
        /*1250*/ 	.word	0x000000ff
        /*1254*/ 	.word	0x0002d8c0
        /*1258*/ 	.short	0x0100
        /*125a*/ 	.byte	0x08
	.zero		1


	//   ....[20]....
        /*125c*/ 	.word	0x000008d0
        /*1260*/ 	.word	0x000000ff
        /*1264*/ 	.word	0x0002d8b8
        /*1268*/ 	.short	0x0100
        /*126a*/ 	.byte	0x08
	.zero		1


	//   ....[21]....
        /*126c*/ 	.word	0x000008e0
        /*1270*/ 	.word	0x000000ff
        /*1274*/ 	.word	0x0002d8c8
        /*1278*/ 	.short	0x0100
        /*127a*/ 	.byte	0x08
	.zero		1


	//   ....[22]....
        /*127c*/ 	.word	0x000036c0
        /*1280*/ 	.word	0x00000039
        /*1284*/ 	.word	0x0002d890
        /*1288*/ 	.short	0x010a
        /*128a*/ 	.byte	0x3f
	.zero		1


	//   ....[23]....
        /*128c*/ 	.word	0x00005380
        /*1290*/ 	.word	0x00000039
        /*1294*/ 	.word	0x0002d890
        /*1298*/ 	.short	0x010a
        /*129a*/ 	.byte	0x3f
	.zero		1


	//   ....[24]....
        /*129c*/ 	.word	0x00006d10
        /*12a0*/ 	.word	0x00000039
        /*12a4*/ 	.word	0x0002d890
        /*12a8*/ 	.short	0x010a
        /*12aa*/ 	.byte	0x3f
	.zero		1


	//   ....[25]....
        /*12ac*/ 	.word	0x00007230
        /*12b0*/ 	.word	0x0000000b
        /*12b4*/ 	.word	0x00000000
        /*12b8*/ 	.short	0x0101
        /*12ba*/ 	.byte	0x3f
	.zero		1


	//   ....[26]....
        /*12bc*/ 	.word	0x00007270
        /*12c0*/ 	.word	0x00000039
        /*12c4*/ 	.word	0x0002d8b0
        /*12c8*/ 	.short	0x010a
        /*12ca*/ 	.byte	0x3f
	.zero		1


	//   ....[27]....
        /*12cc*/ 	.word	0x00007750
        /*12d0*/ 	.word	0x00000039
        /*12d4*/ 	.word	0x00000000
        /*12d8*/ 	.short	0x0101
        /*12da*/ 	.byte	0x3f
	.zero		1


	//   ....[28]....
        /*12dc*/ 	.word	0x00008030
        /*12e0*/ 	.word	0x00000002
        /*12e4*/ 	.word	0x0002d800
        /*12e8*/ 	.short	0x010a
        /*12ea*/ 	.byte	0x3f
	.zero		1


	//   ....[29]....
        /*12ec*/ 	.word	0x00008080
        /*12f0*/ 	.word	0x00000002
        /*12f4*/ 	.word	0x0002d800
        /*12f8*/ 	.short	0x010a
        /*12fa*/ 	.byte	0x3f
	.zero		1


	//   ....[30]....
        /*12fc*/ 	.word	0x00008ca0
        /*1300*/ 	.word	0x00000002
        /*1304*/ 	.word	0x0002d800
        /*1308*/ 	.short	0x010a
        /*130a*/ 	.byte	0x3f
	.zero		1


	//   ....[31]....
        /*130c*/ 	.word	0x0000aa10
        /*1310*/ 	.word	0x00000002
        /*1314*/ 	.word	0x0002d800
        /*1318*/ 	.short	0x010a
        /*131a*/ 	.byte	0x3f
	.zero		1


	//   ....[32]....
        /*131c*/ 	.word	0x0000c350
        /*1320*/ 	.word	0x00000003
        /*1324*/ 	.word	0x0002d830
        /*1328*/ 	.short	0x010a
        /*132a*/ 	.byte	0x3f
	.zero		1


	//   ....[33]....
        /*132c*/ 	.word	0x0000c400
        /*1330*/ 	.word	0x00000003
        /*1334*/ 	.word	0x0002d830
        /*1338*/ 	.short	0x010a
        /*133a*/ 	.byte	0x3f
	.zero		1


	//   ....[34]....
        /*133c*/ 	.word	0x0000d850
        /*1340*/ 	.word	0x00000009
        /*1344*/ 	.word	0x00000000
        /*1348*/ 	.short	0x0101
        /*134a*/ 	.byte	0x3f
	.zero		1


	//   ....[35]....
        /*134c*/ 	.word	0x0000e950
        /*1350*/ 	.word	0x00000007
        /*1354*/ 	.word	0x0002d830
        /*1358*/ 	.short	0x010a
        /*135a*/ 	.byte	0x3f
	.zero		1


	//   ....[36]....
        /*135c*/ 	.word	0x0000e9a0
        /*1360*/ 	.word	0x00000007
        /*1364*/ 	.word	0x0002d830
        /*1368*/ 	.short	0x010a
        /*136a*/ 	.byte	0x3f
	.zero		1


	//   ....[37]....
        /*136c*/ 	.word	0x0000edf0
        /*1370*/ 	.word	0x00000007
        /*1374*/ 	.word	0x0002d850
        /*1378*/ 	.short	0x010a
        /*137a*/ 	.byte	0x3f
	.zero		1


	//   ....[38]....
        /*137c*/ 	.word	0x0000ee30
        /*1380*/ 	.word	0x00000007
        /*1384*/ 	.word	0x0002d850
        /*1388*/ 	.short	0x010a
        /*138a*/ 	.byte	0x3f
	.zero		1


	//   ....[39]....
        /*138c*/ 	.word	0x0000f540
        /*1390*/ 	.word	0x0000000e
        /*1394*/ 	.word	0x00000000
        /*1398*/ 	.short	0x0101
        /*139a*/ 	.byte	0x3f
	.zero		1


	//   ....[40]....
        /*139c*/ 	.word	0x00011070
        /*13a0*/ 	.word	0x00000005
        /*13a4*/ 	.word	0x00000000
        /*13a8*/ 	.short	0x0101
        /*13aa*/ 	.byte	0x3f
	.zero		1


	//   ....[41]....
        /*13ac*/ 	.word	0x00011800
        /*13b0*/ 	.word	0x00000007
        /*13b4*/ 	.word	0x0002d830
        /*13b8*/ 	.short	0x010a
        /*13ba*/ 	.byte	0x3f
	.zero		1


	//   ....[42]....
        /*13bc*/ 	.word	0x00011850
        /*13c0*/ 	.word	0x00000007
        /*13c4*/ 	.word	0x0002d830
        /*13c8*/ 	.short	0x010a
        /*13ca*/ 	.byte	0x3f
	.zero		1


	//   ....[43]....
        /*13cc*/ 	.word	0x00011ca0
        /*13d0*/ 	.word	0x00000005
        /*13d4*/ 	.word	0x0002d850
        /*13d8*/ 	.short	0x010a
        /*13da*/ 	.byte	0x3f
	.zero		1


	//   ....[44]....
        /*13dc*/ 	.word	0x00011ce0
        /*13e0*/ 	.word	0x00000005
        /*13e4*/ 	.word	0x0002d850
        /*13e8*/ 	.short	0x010a
        /*13ea*/ 	.byte	0x3f
	.zero		1


	//   ....[45]....
        /*13ec*/ 	.word	0x00012350
        /*13f0*/ 	.word	0x00000000
        /*13f4*/ 	.word	0x00000000
        /*13f8*/ 	.short	0x0101
        /*13fa*/ 	.byte	0x3f
	.zero		1


	//   ....[46]....
        /*13fc*/ 	.word	0x00013520
        /*1400*/ 	.word	0x00000003
        /*1404*/ 	.word	0x00000000
        /*1408*/ 	.short	0x0101
        /*140a*/ 	.byte	0x3f
	.zero		1


	//   ....[47]....
        /*140c*/ 	.word	0x00013bc0
        /*1410*/ 	.word	0x00000006
        /*1414*/ 	.word	0x0002d850
        /*1418*/ 	.short	0x010a
        /*141a*/ 	.byte	0x3f
	.zero		1


	//   ....[48]....
        /*141c*/ 	.word	0x00013c70
        /*1420*/ 	.word	0x00000006
        /*1424*/ 	.word	0x0002d850
        /*1428*/ 	.short	0x010a
        /*142a*/ 	.byte	0x3f
	.zero		1


	//   ....[49]....
        /*142c*/ 	.word	0x00014490
        /*1430*/ 	.word	0x00000006
        /*1434*/ 	.word	0x00000000
        /*1438*/ 	.short	0x0101
        /*143a*/ 	.byte	0x3f
	.zero		1


	//   ....[50]....
        /*143c*/ 	.word	0x000157f0
        /*1440*/ 	.word	0x00000000
        /*1444*/ 	.word	0x00000000
        /*1448*/ 	.short	0x0101
        /*144a*/ 	.byte	0x3f
	.zero		1


	//   ....[51]....
        /*144c*/ 	.word	0x00015cf0
        /*1450*/ 	.word	0x00000008
        /*1454*/ 	.word	0x00000000
        /*1458*/ 	.short	0x0101
        /*145a*/ 	.byte	0x3f
	.zero		1


	//   ....[52]....
        /*145c*/ 	.word	0x00019090
        /*1460*/ 	.word	0x00000010
        /*1464*/ 	.word	0x0002d820
        /*1468*/ 	.short	0x010a
        /*146a*/ 	.byte	0x3f
	.zero		1


	//   ....[53]....
        /*146c*/ 	.word	0x00019150
        /*1470*/ 	.word	0x00000009
        /*1474*/ 	.word	0x0002d8a0
        /*1478*/ 	.short	0x010a
        /*147a*/ 	.byte	0x3f
	.zero		1


	//   ....[54]....
        /*147c*/ 	.word	0x00019580
        /*1480*/ 	.word	0x00000009
        /*1484*/ 	.word	0x0002d8c0
        /*1488*/ 	.short	0x010a
        /*148a*/ 	.byte	0x3f
	.zero		1


	//   ....[55]....
        /*148c*/ 	.word	0x00019ae0
        /*1490*/ 	.word	0x00000009
        /*1494*/ 	.word	0x0002d8a0
        /*1498*/ 	.short	0x010a
        /*149a*/ 	.byte	0x3f
	.zero		1


	//   ....[56]....
        /*149c*/ 	.word	0x00019f00
        /*14a0*/ 	.word	0x00000009
        /*14a4*/ 	.word	0x0002d8c0
        /*14a8*/ 	.short	0x010a
        /*14aa*/ 	.byte	0x3f
	.zero		1


	//   ....[57]....
        /*14ac*/ 	.word	0x0001b160
        /*14b0*/ 	.word	0x00000000
        /*14b4*/ 	.word	0x0002d840
        /*14b8*/ 	.short	0x010a
        /*14ba*/ 	.byte	0x3f
	.zero		1


	//   ....[58]....
        /*14bc*/ 	.word	0x0001b6b0
        /*14c0*/ 	.word	0x00000000
        /*14c4*/ 	.word	0x0002d830
        /*14c8*/ 	.short	0x0107
        /*14ca*/ 	.byte	0x3f
	.zero		1


	//   ....[59]....
        /*14cc*/ 	.word	0x0001b780
        /*14d0*/ 	.word	0x00000000
        /*14d4*/ 	.word	0x0002d830
        /*14d8*/ 	.short	0x0101
        /*14da*/ 	.byte	0x3f
	.zero		1


	//   ....[60]....
        /*14dc*/ 	.word	0x0001c3a0
        /*14e0*/ 	.word	0x00000010
        /*14e4*/ 	.word	0x0002d800
        /*14e8*/ 	.short	0x0107
        /*14ea*/ 	.byte	0x3f
	.zero		1


	//   ....[61]....
        /*14ec*/ 	.word	0x0001c490
        /*14f0*/ 	.word	0x00000010
        /*14f4*/ 	.word	0x0002d800
        /*14f8*/ 	.short	0x0101
        /*14fa*/ 	.byte	0x3f
	.zero		1


	//   ....[62]....
        /*14fc*/ 	.word	0x0001c4b0
        /*1500*/ 	.word	0x00000010
        /*1504*/ 	.word	0x0002d820
        /*1508*/ 	.short	0x010a
        /*150a*/ 	.byte	0x3f
	.zero		1


	//   ....[63]....
        /*150c*/ 	.word	0x0001c8d0
        /*1510*/ 	.word	0x00000005
        /*1514*/ 	.word	0x0002d840
        /*1518*/ 	.short	0x010a
        /*151a*/ 	.byte	0x3f
	.zero		1


	//   ....[64]....
        /*151c*/ 	.word	0x0001cce0
        /*1520*/ 	.word	0x00000005
        /*1524*/ 	.word	0x0002d830
        /*1528*/ 	.short	0x0107
        /*152a*/ 	.byte	0x3f
	.zero		1


	//   ....[65]....
        /*152c*/ 	.word	0x0001cda0
        /*1530*/ 	.word	0x00000005
        /*1534*/ 	.word	0x0002d830
        /*1538*/ 	.short	0x0101
        /*153a*/ 	.byte	0x3f
	.zero		1


	//   ....[66]....
        /*153c*/ 	.word	0x0001ce00
        /*1540*/ 	.word	0x00000005
        /*1544*/ 	.word	0x0002d860
        /*1548*/ 	.short	0x010a
        /*154a*/ 	.byte	0x3f
	.zero		1


	//   ....[67]....
        /*154c*/ 	.word	0x0001d2b0
        /*1550*/ 	.word	0x00000005
        /*1554*/ 	.word	0x0002d850
        /*1558*/ 	.short	0x0107
        /*155a*/ 	.byte	0x3f
	.zero		1


	//   ....[68]....
        /*155c*/ 	.word	0x0001d3a0
        /*1560*/ 	.word	0x00000005
        /*1564*/ 	.word	0x0002d850
        /*1568*/ 	.short	0x0101
        /*156a*/ 	.byte	0x3f
	.zero		1


	//   ....[69]....
        /*156c*/ 	.word	0x0001d5d0
        /*1570*/ 	.word	0x00000000
        /*1574*/ 	.word	0x0002d860
        /*1578*/ 	.short	0x010a
        /*157a*/ 	.byte	0x3f
	.zero		1


	//   ....[70]....
        /*157c*/ 	.word	0x0001da00
        /*1580*/ 	.word	0x00000000
        /*1584*/ 	.word	0x0002d850
        /*1588*/ 	.short	0x0107
        /*158a*/ 	.byte	0x3f
	.zero		1


	//   ....[71]....
        /*158c*/ 	.word	0x0001dae0
        /*1590*/ 	.word	0x00000000
        /*1594*/ 	.word	0x0002d850
        /*1598*/ 	.short	0x0101
        /*159a*/ 	.byte	0x3f
	.zero		1


	//   ....[72]....
        /*159c*/ 	.word	0x0001ec40
        /*15a0*/ 	.word	0x00000005
        /*15a4*/ 	.word	0x0002d820
        /*15a8*/ 	.short	0x010a
        /*15aa*/ 	.byte	0x3f
	.zero		1


	//   ....[73]....
        /*15ac*/ 	.word	0x0001ede0
        /*15b0*/ 	.word	0x00000003
        /*15b4*/ 	.word	0x0002d840
        /*15b8*/ 	.short	0x010a
        /*15ba*/ 	.byte	0x3f
	.zero		1


	//   ....[74]....
        /*15bc*/ 	.word	0x0001ee70
        /*15c0*/ 	.word	0x00000005
        /*15c4*/ 	.word	0x0002d840
        /*15c8*/ 	.short	0x010a
        /*15ca*/ 	.byte	0x3f
	.zero		1


	//   ....[75]....
        /*15cc*/ 	.word	0x0001eeb0
        /*15d0*/ 	.word	0x00000003
        /*15d4*/ 	.word	0x0002d860
        /*15d8*/ 	.short	0x010a
        /*15da*/ 	.byte	0x3f
	.zero		1


	//   ....[76]....
        /*15dc*/ 	.word	0x0001eef0
        /*15e0*/ 	.word	0x00000005
        /*15e4*/ 	.word	0x0002d860
        /*15e8*/ 	.short	0x010a
        /*15ea*/ 	.byte	0x3f
	.zero		1


	//   ....[77]....
        /*15ec*/ 	.word	0x0001ef50
        /*15f0*/ 	.word	0x00000039
        /*15f4*/ 	.word	0x0002d890
        /*15f8*/ 	.short	0x010a
        /*15fa*/ 	.byte	0x3f
	.zero		1


	//   ....[78]....
        /*15fc*/ 	.word	0x0001f0d0
        /*1600*/ 	.word	0x00000039
        /*1604*/ 	.word	0x0002d890
        /*1608*/ 	.short	0x010a
        /*160a*/ 	.byte	0x3f
	.zero		1


	//   ....[79]....
        /*160c*/ 	.word	0x0001f250
        /*1610*/ 	.word	0x00000039
        /*1614*/ 	.word	0x0002d890
        /*1618*/ 	.short	0x010a
        /*161a*/ 	.byte	0x3f
	.zero		1


	//   ....[80]....
        /*161c*/ 	.word	0x0001f3c0
        /*1620*/ 	.word	0x00000039
        /*1624*/ 	.word	0x0002d8b0
        /*1628*/ 	.short	0x010a
        /*162a*/ 	.byte	0x3f
	.zero		1


	//   ....[81]....
        /*162c*/ 	.word	0x0001f670
        /*1630*/ 	.word	0x00000002
        /*1634*/ 	.word	0x0002d800
        /*1638*/ 	.short	0x010a
        /*163a*/ 	.byte	0x3f
	.zero		1


	//   ....[82]....
        /*163c*/ 	.word	0x0001f880
        /*1640*/ 	.word	0x00000002
        /*1644*/ 	.word	0x0002d800
        /*1648*/ 	.short	0x010a
        /*164a*/ 	.byte	0x3f
	.zero		1


	//   ....[83]....
        /*164c*/ 	.word	0x0001f8d0
        /*1650*/ 	.word	0x00000003
        /*1654*/ 	.word	0x0002d830
        /*1658*/ 	.short	0x010a
        /*165a*/ 	.byte	0x3f
	.zero		1


	//   ....[84]....
        /*165c*/ 	.word	0x0001f920
        /*1660*/ 	.word	0x00000007
        /*1664*/ 	.word	0x0002d830
        /*1668*/ 	.short	0x010a
        /*166a*/ 	.byte	0x3f
	.zero		1


	//   ....[85]....
        /*166c*/ 	.word	0x0001f970
        /*1670*/ 	.word	0x00000007
        /*1674*/ 	.word	0x0002d850
        /*1678*/ 	.short	0x010a
        /*167a*/ 	.byte	0x3f
	.zero		1


	//   ....[86]....
        /*167c*/ 	.word	0x0001f9c0
        /*1680*/ 	.word	0x00000007
        /*1684*/ 	.word	0x0002d830
        /*1688*/ 	.short	0x010a
        /*168a*/ 	.byte	0x3f
	.zero		1


	//   ....[87]....
        /*168c*/ 	.word	0x0001fa10
        /*1690*/ 	.word	0x00000005
        /*1694*/ 	.word	0x0002d850
        /*1698*/ 	.short	0x010a
        /*169a*/ 	.byte	0x3f
	.zero		1


	//   ....[88]....
        /*169c*/ 	.word	0x0001fa60
        /*16a0*/ 	.word	0x00000006
        /*16a4*/ 	.word	0x0002d850
        /*16a8*/ 	.short	0x010a
        /*16aa*/ 	.byte	0x3f
	.zero		1


	//   ....[89]....
        /*16ac*/ 	.word	0x000201d0
        /*16b0*/ 	.word	0x00000010
        /*16b4*/ 	.word	0x0002d820
        /*16b8*/ 	.short	0x010a
        /*16ba*/ 	.byte	0x3f
	.zero		1


	//   ....[90]....
        /*16bc*/ 	.word	0x00020220
        /*16c0*/ 	.word	0x00000009
        /*16c4*/ 	.word	0x0002d8a0
        /*16c8*/ 	.short	0x010a
        /*16ca*/ 	.byte	0x3f
	.zero		1


	//   ....[91]....
        /*16cc*/ 	.word	0x00020270
        /*16d0*/ 	.word	0x00000009
        /*16d4*/ 	.word	0x0002d8c0
        /*16d8*/ 	.short	0x010a
        /*16da*/ 	.byte	0x3f
	.zero		1


	//   ....[92]....
        /*16dc*/ 	.word	0x000202c0
        /*16e0*/ 	.word	0x00000009
        /*16e4*/ 	.word	0x0002d8a0
        /*16e8*/ 	.short	0x010a
        /*16ea*/ 	.byte	0x3f
	.zero		1


	//   ....[93]....
        /*16ec*/ 	.word	0x00020310
        /*16f0*/ 	.word	0x00000009
        /*16f4*/ 	.word	0x0002d8c0
        /*16f8*/ 	.short	0x010a
        /*16fa*/ 	.byte	0x3f
	.zero		1


	//   ....[94]....
        /*16fc*/ 	.word	0x00020430
        /*1700*/ 	.word	0x00000000
        /*1704*/ 	.word	0x0002d840
        /*1708*/ 	.short	0x010a
        /*170a*/ 	.byte	0x3f
	.zero		1


	//   ....[95]....
        /*170c*/ 	.word	0x00021260
        /*1710*/ 	.word	0x00000010
        /*1714*/ 	.word	0x0002d820
        /*1718*/ 	.short	0x010a
        /*171a*/ 	.byte	0x3f
	.zero		1


	//   ....[96]....
        /*171c*/ 	.word	0x000212b0
        /*1720*/ 	.word	0x00000005
        /*1724*/ 	.word	0x0002d840
        /*1728*/ 	.short	0x010a
        /*172a*/ 	.byte	0x3f
	.zero		1


	//   ....[97]....
        /*172c*/ 	.word	0x00021850
        /*1730*/ 	.word	0x00000005
        /*1734*/ 	.word	0x0002d860
        /*1738*/ 	.short	0x010a
        /*173a*/ 	.byte	0x3f
	.zero		1


	//   ....[98]....
        /*173c*/ 	.word	0x00021e30
        /*1740*/ 	.word	0x00000000
        /*1744*/ 	.word	0x0002d860
        /*1748*/ 	.short	0x010a
        /*174a*/ 	.byte	0x3f
	.zero		1


	//   ....[99]....
        /*174c*/ 	.word	0x00022e20
        /*1750*/ 	.word	0x00000005
        /*1754*/ 	.word	0x0002d820
        /*1758*/ 	.short	0x010a
        /*175a*/ 	.byte	0x3f
	.zero		1


	//   ....[100]....
        /*175c*/ 	.word	0x00022fc0
        /*1760*/ 	.word	0x00000003
        /*1764*/ 	.word	0x0002d840
        /*1768*/ 	.short	0x010a
        /*176a*/ 	.byte	0x3f
	.zero		1


	//   ....[101]....
        /*176c*/ 	.word	0x00023010
        /*1770*/ 	.word	0x00000005
        /*1774*/ 	.word	0x0002d840
        /*1778*/ 	.short	0x010a
        /*177a*/ 	.byte	0x3f
	.zero		1


	//   ....[102]....
        /*177c*/ 	.word	0x00023060
        /*1780*/ 	.word	0x00000003
        /*1784*/ 	.word	0x0002d860
        /*1788*/ 	.short	0x010a
        /*178a*/ 	.byte	0x3f
	.zero		1


	//----- nvinfo : EIATTR_NUM_MBARRIERS
	.align		4
.L_1351:
        /*178c*/ 	.byte	0x03, 0x38
        /*178e*/ 	.short	0x0016


	//----- nvinfo : EIATTR_EXIT_INSTR_OFFSETS
	.align		4
        /*1790*/ 	.byte	0x04, 0x1c
        /*1792*/ 	.short	(.L_1353 - .L_1352)


	//   ....[0]....
.L_1352:
        /*1794*/ 	.word	0x0001ef40


	//----- nvinfo : EIATTR_MAX_THREADS
	.align		4
.L_1353:
        /*1798*/ 	.byte	0x04, 0x05
        /*179a*/ 	.short	(.L_1355 - .L_1354)
.L_1354:
        /*179c*/ 	.word	0x00000200
        /*17a0*/ 	.word	0x00000001
        /*17a4*/ 	.word	0x00000001


	//----- nvinfo : EIATTR_CRS_STACK_SIZE
	.align		4
.L_1355:
        /*17a8*/ 	.byte	0x04, 0x1e
        /*17aa*/ 	.short	(.L_1357 - .L_1356)
.L_1356:
        /*17ac*/ 	.word	0x00000000


	//----- nvinfo : EIATTR_CBANK_PARAM_SIZE
	.align		4
.L_1357:
        /*17b0*/ 	.byte	0x03, 0x19
        /*17b2*/ 	.short	0x0af0


	//----- nvinfo : EIATTR_PARAM_CBANK
	.align		4
        /*17b4*/ 	.byte	0x04, 0x0a
        /*17b6*/ 	.short	(.L_1359 - .L_1358)
	.align		4
.L_1358:
        /*17b8*/ 	.word	index@(.nv.constant0._ZN7cutlass13device_kernelIN5flash11enable_sm90INS1_16FlashAttnFwdSm90INS1_25CollectiveMainloopFwdSm90ILi2EN4cute5tupleIJNS5_1CILi1EEES8_S8_EEENS6_IJNS7_ILi192EEENS7_ILi128EEENS7_ILi96EEEEEELi96ENS_10bfloat16_tEfNS_4arch4Sm90ELb1ELb0ELb0ELb1ELb1ELb1ELb0ELb0ELb1ELb1ELb1ELb0EEENS1_21CollectiveEpilogueFwdINS6_IJSA_SC_SB_EEES9_SE_SG_Li384ELb1ELb1ELb1ELb0EEENS1_36VarlenDynamicPersistentTileSchedulerILi192ELi128ELi384ELi128ELb1ELb1ELb1ELb1ELb1ELb1EEEEEEEEEvNT_6ParamsE)
        /*17bc*/ 	.short	0x0210
        /*17be*/ 	.short	0x0af0


	//----- nvinfo : EIATTR_SW_WAR
	.align		4
.L_1359:
        /*17c0*/ 	.byte	0x04, 0x36
        /*17c2*/ 	.short	(.L_1361 - .L_1360)
.L_1360:
        /*17c4*/ 	.word	0x00000008
.L_1361:


//--------------------- .nv.info._ZN7cutlass13device_kernelIN5flash11enable_sm90INS1_16FlashAttnFwdSm90INS1_25CollectiveMainloopFwdSm90ILi2EN4cute5tupleIJNS5_1CILi1EEES8_S8_EEENS6_IJNS7_ILi192EEENS7_ILi128EEENS7_ILi64EEEEEELi64ENS_10bfloat16_tEfNS_4arch4Sm90ELb0ELb0ELb0ELb0ELb1ELb0ELb0ELb1ELb1ELb1ELb1ELb0EEENS1_21CollectiveEpilogueFwdINS6_IJSA_SC_SB_EEES9_SE_SG_Li384ELb0ELb1ELb1ELb0EEENS1_19SingleTileSchedulerILb0ELb1ELb1ELi192EEEEEEEEEvNT_6ParamsE --------------------------
	.section	.nv.info._ZN7cutlass13device_kernelIN5flash11enable_sm90INS1_16FlashAttnFwdSm90INS1_25CollectiveMainloopFwdSm90ILi2EN4cute5tupleIJNS5_1CILi1EEES8_S8_EEENS6_IJNS7_ILi192EEENS7_ILi128EEENS7_ILi64EEEEEELi64ENS_10bfloat16_tEfNS_4arch4Sm90ELb0ELb0ELb0ELb0ELb1ELb0ELb0ELb1ELb1ELb1ELb1ELb0EEENS1_21CollectiveEpilogueFwdINS6_IJSA_SC_SB_EEES9_SE_SG_Li384ELb0ELb1ELb1ELb0EEENS1_19SingleTileSchedulerILb0ELb1ELb1ELi192EEEEEEEEEvNT_6ParamsE,"",@"SHT_CUDA_INFO"
	.sectionflags	@""
	.align	4


	//----- nvinfo : EIATTR_CUDA_API_VERSION
	.align		4
        /*0000*/ 	.byte	0x04, 0x37
        /*0002*/ 	.short	(.L_1363 - .L_1362)
.L_1362:
        /*0004*/ 	.word	0x00000082


	//----- nvinfo : EIATTR_KPARAM_INFO
	.align		4
.L_1363:
        /*0008*/ 	.byte	0x04, 0x17
        /*000a*/ 	.short	(.L_1365 - .L_1364)
.L_1364:
        /*000c*/ 	.word	0x00000000
        /*0010*/ 	.short	0x0000
        /*0012*/ 	.short	0x0070
        /*0014*/ 	.byte	0x00, 0xf0, 0x01, 0x28


	//----- nvinfo : EIATTR_SPARSE_MMA_MASK
	.align		4
.L_1365:
        /*0018*/ 	.byte	0x03, 0x50
        /*001a*/ 	.short	0x0000


	//----- nvinfo : EIATTR_MAXREG_COUNT
	.align		4
        /*001c*/ 	.byte	0x03, 0x1b
        /*001e*/ 	.short	0x0080


	//----- nvinfo : EIATTR_NUM_BARRIERS
	.align		4
        /*0020*/ 	.byte	0x02, 0x4c
        /*0022*/ 	.byte	0x10
	.zero		1


	//----- nvinfo : EIATTR_EXTERNS
	.align		4
        /*0024*/ 	.byte	0x04, 0x0f
        /*0026*/ 	.short	(.L_1367 - .L_1366)


	//   ....[0]....
	.align		4
.L_1366:
        /*0028*/ 	.word	index@(__assertfail)


	//----- nvinfo : EIATTR_ANNOTATIONS
	.align		4
.L_1367:
        /*002c*/ 	.byte	0x04, 0x55
        /*002e*/ 	.short	(.L_1369 - .L_1368)


	//   ....[0]....
.L_1368:
        /*0030*/ 	.word	0x00000001
        /*0034*/ 	.byte	0x40, 0x76, 0x00, 0x00, 0x01, 0x00, 0x00, 0x00, 0xa0, 0x8e, 0x00, 0x00


	//----- nvinfo : EIATTR_MERCURY_ISA_VERSION
	.align		4
.L_1369:
        /*0040*/ 	.byte	0x03, 0x5f
        /*0042*/ 	.short	0x0101


	//----- nvinfo : EIATTR_INT_WARP_WIDE_INSTR_OFFSETS
	.align		4
        /*0044*/ 	.byte	0x04, 0x31
        /*0046*/ 	.short	(.L_1371 - .L_1370)


	//   ....[0]....
.L_1370:
        /*0048*/ 	.word	0x000000c0


	//   ....[1]....
        /*004c*/ 	.word	0x000000d0


	//   ....[2]....
        /*0050*/ 	.word	0x00000170


	//----- nvinfo : EIATTR_COOP_GROUP_MASK_REGIDS
	.align		4
.L_1371:
        /*0054*/ 	.byte	0x04, 0x29
        /*0056*/ 	.short	(.L_1373 - .L_1372)


	//   ....[0]....
.L_1372:
        /*0058*/ 	.word	0xffffffff


	//   ....[1]....
        /*005c*/ 	.word	0xffffffff


	//   ....[2]....
        /*0060*/ 	.word	0xffffffff


	//   ....[3]....
        /*0064*/ 	.word	0xffffffff


	//   ....[4]....
        /*0068*/ 	.word	0xffffffff


	//   ....[5]....
        /*006c*/ 	.word	0xffffffff


	//   ....[6]....
        /*0070*/ 	.word	0xffffffff


	//   ....[7]....
        /*0074*/ 	.word	0xffffffff


	//   ....[8]....
        /*0078*/ 	.word	0xffffffff


	//   ....[9]....
        /*007c*/ 	.word	0xffffffff


	//   ....[10]....
        /*0080*/ 	.word	0xffffffff


	//   ....[11]....
        /*0084*/ 	.word	0xffffffff


	//   ....[12]....
        /*0088*/ 	.word	0xffffffff


	//   ....[13]....
        /*008c*/ 	.word	0xffffffff


	//   ....[14]....
        /*0090*/ 	.word	0xffffffff


	//   ....[15]....
        /*0094*/ 	.word	0xffffffff


	//   ....[16]....
        /*0098*/ 	.word	0xffffffff


	//   ....[17]....
        /*009c*/ 	.word	0xffffffff


	//   ....[18]....
        /*00a0*/ 	.word	0xffffffff


	//   ....[19]....
        /*00a4*/ 	.word	0xffffffff


	//   ....[20]....
        /*00a8*/ 	.word	0xffffffff


	//   ....[21]....
        /*00ac*/ 	.word	0xffffffff


	//   ....[22]....
        /*00b0*/ 	.word	0xffffffff


	//   ....[23]....
        /*00b4*/ 	.word	0xffffffff


	//   ....[24]....
        /*00b8*/ 	.word	0xffffffff


	//   ....[25]....
        /*00bc*/ 	.word	0xffffffff


	//   ....[26]....
        /*00c0*/ 	.word	0xffffffff


	//   ....[27]....
        /*00c4*/ 	.word	0xffffffff


	//   ....[28]....
        /*00c8*/ 	.word	0xffffffff


	//   ....[29]....
        /*00cc*/ 	.word	0xffffffff


	//   ....[30]....
        /*00d0*/ 	.word	0xffffffff


	//   ....[31]....
        /*00d4*/ 	.word	0xffffffff


	//   ....[32]....
        /*00d8*/ 	.word	0xffffffff


	//   ....[33]....
        /*00dc*/ 	.word	0xffffffff


	//   ....[34]....
        /*00e0*/ 	.word	0xffffffff


	//   ....[35]....
        /*00e4*/ 	.word	0xffffffff


	//   ....[36]....
        /*00e8*/ 	.word	0xffffffff


	//   ....[37]....
        /*00ec*/ 	.word	0xffffffff


	//   ....[38]....
        /*00f0*/ 	.word	0xffffffff


	//   ....[39]....
        /*00f4*/ 	.word	0xffffffff


	//   ....[40]....
        /*00f8*/ 	.word	0xffffffff


	//   ....[41]....
        /*00fc*/ 	.word	0xffffffff


	//   ....[42]....
        /*0100*/ 	.word	0xffffffff


	//   ....[43]....
        /*0104*/ 	.word	0xffffffff


	//   ....[44]....
        /*0108*/ 	.word	0xffffffff


	//   ....[45]....
        /*010c*/ 	.word	0xffffffff


	//   ....[46]....
        /*0110*/ 	.word	0xffffffff


	//   ....[47]....
        /*0114*/ 	.word	0xffffffff


	//   ....[48]....
        /*0118*/ 	.word	0xffffffff


	//   ....[49]....
        /*011c*/ 	.word	0xffffffff


	//   ....[50]....
        /*0120*/ 	.word	0xffffffff


	//   ....[51]....
        /*0124*/ 	.word	0xffffffff


	//   ....[52]....
        /*0128*/ 	.word	0xffffffff


	//   ....[53]....
        /*012c*/ 	.word	0xffffffff


	//   ....[54]....
        /*0130*/ 	.word	0xffffffff


	//   ....[55]....
        /*0134*/ 	.word	0xffffffff


	//   ....[56]....
        /*0138*/ 	.word	0xffffffff


	//   ....[57]....
        /*013c*/ 	.word	0xffffffff


	//   ....[58]....
        /*0140*/ 	.word	0xffffffff


	//   ....[59]....
        /*0144*/ 	.word	0xffffffff


	//   ....[60]....
        /*0148*/ 	.word	0xffffffff


	//   ....[61]....
        /*014c*/ 	.word	0xffffffff


	//   ....[62]....
        /*0150*/ 	.word	0xffffffff


	//   ....[63]....
        /*0154*/ 	.word	0xffffffff


	//   ....[64]....
        /*0158*/ 	.word	0xffffffff


	//   ....[65]....
        /*015c*/ 	.word	0xffffffff


	//   ....[66]....
        /*0160*/ 	.word	0xffffffff


	//   ....[67]....
        /*0164*/ 	.word	0xffffffff


	//   ....[68]....
        /*0168*/ 	.word	0xffffffff


	//   ....[69]....
        /*016c*/ 	.word	0xffffffff


	//   ....[70]....
        /*0170*/ 	.word	0xffffffff


	//   ....[71]....
        /*0174*/ 	.word	0xffffffff


	//   ....[72]....
        /*0178*/ 	.word	0xffffffff


	//   ....[73]....
        /*017c*/ 	.word	0xffffffff


	//   ....[74]....
        /*0180*/ 	.word	0xffffffff


	//   ....[75]....
        /*0184*/ 	.word	0xffffffff


	//   ....[76]....
        /*0188*/ 	.word	0xffffffff


	//   ....[77]....
        /*018c*/ 	.word	0xffffffff


	//   ....[78]....
        /*0190*/ 	.word	0xffffffff


	//   ....[79]....
        /*0194*/ 	.word	0xffffffff


	//   ....[80]....
        /*0198*/ 	.word	0xffffffff


	//   ....[81]....
        /*019c*/ 	.word	0xffffffff


	//   ....[82]....
        /*01a0*/ 	.word	0xffffffff


	//   ....[83]....
        /*01a4*/ 	.word	0xffffffff


	//   ....[84]....
        /*01a8*/ 	.word	0xffffffff


	//   ....[85]....
        /*01ac*/ 	.word	0xffffffff


	//   ....[86]....
        /*01b0*/ 	.word	0xffffffff


	//   ....[87]....
        /*01b4*/ 	.word	0xffffffff


	//   ....[88]....
        /*01b8*/ 	.word	0xffffffff


	//   ....[89]....
        /*01bc*/ 	.word	0xffffffff


	//   ....[90]....
        /*01c0*/ 	.word	0xffffffff


	//   ....[91]....
        /*01c4*/ 	.word	0xffffffff


	//   ....[92]....
        /*01c8*/ 	.word	0xffffffff


	//   ....[93]....
        /*01cc*/ 	.word	0xffffffff


	//   ....[94]....
        /*01d0*/ 	.word	0xffffffff


	//   ....[95]....
        /*01d4*/ 	.word	0xffffffff


	//   ....[96]....
        /*01d8*/ 	.word	0xffffffff


	//   ....[97]....
        /*01dc*/ 	.word	0xffffffff


	//   ....[98]....
        /*01e0*/ 	.word	0xffffffff


	//   ....[99]....
        /*01e4*/ 	.word	0xffffffff


	//   ....[100]....
        /*01e8*/ 	.word	0xffffffff


	//   ....[101]....
        /*01ec*/ 	.word	0xffffffff


	//   ....[102]....
        /*01f0*/ 	.word	0xffffffff


	//   ....[103]....
        /*01f4*/ 	.word	0xffffffff


	//   ....[104]....
        /*01f8*/ 	.word	0xffffffff


	//   ....[105]....
        /*01fc*/ 	.word	0xffffffff


	//   ....[106]....
        /*0200*/ 	.word	0xffffffff


	//   ....[107]....
        /*0204*/ 	.word	0xffffffff


	//   ....[108]....
        /*0208*/ 	.word	0xffffffff


	//   ....[109]....
        /*020c*/ 	.word	0xffffffff


	//   ....[110]....
        /*0210*/ 	.word	0xffffffff


	//   ....[111]....
        /*0214*/ 	.word	0xffffffff


	//   ....[112]....
        /*0218*/ 	.word	0xffffffff


	//   ....[113]....
        /*021c*/ 	.word	0xffffffff


	//   ....[114]....
        /*0220*/ 	.word	0xffffffff


	//   ....[115]....
        /*0224*/ 	.word	0xffffffff


	//   ....[116]....
        /*0228*/ 	.word	0xffffffff


	//   ....[117]....
        /*022c*/ 	.word	0x0500000f


	//   ....[118]....
        /*0230*/ 	.word	0x0500000f


	//   ....[119]....
        /*0234*/ 	.word	0x0500000f


	//   ....[120]....
        /*0238*/ 	.word	0x0500000f


	//   ....[121]....
        /*023c*/ 	.word	0x0500000f


	//   ....[122]....
        /*0240*/ 	.word	0x0500000f


	//   ....[123]....
        /*0244*/ 	.word	0x0500000f


	//   ....[124]....
        /*0248*/ 	.word	0x0500000f


	//   ....[125]....
        /*024c*/ 	.word	0x0500000f


	//   ....[126]....
        /*0250*/ 	.word	0x0500000f


	//   ....[127]....
        /*0254*/ 	.word	0x0500000f


	//   ....[128]....
        /*0258*/ 	.word	0x0500000f


	//   ....[129]....
        /*025c*/ 	.word	0x0500000f


	//   ....[130]....
        /*0260*/ 	.word	0x0500000f


	//   ....[131]....
        /*0264*/ 	.word	0x0500000f


	//   ....[132]....
        /*0268*/ 	.word	0x0500000f


	//   ....[133]....
        /*026c*/ 	.word	0x0500000f


	//   ....[134]....
        /*0270*/ 	.word	0x0500000f


	//   ....[135]....
        /*0274*/ 	.word	0x0500000f


	//   ....[136]....
        /*0278*/ 	.word	0x0500000f


	//   ....[137]....
        /*027c*/ 	.word	0x0500000f


	//   ....[138]....
        /*0280*/ 	.word	0x0500000f


	//   ....[139]....
        /*0284*/ 	.word	0x0500000f


	//   ....[140]....
        /*0288*/ 	.word	0x0500000f


	//   ....[141]....
        /*028c*/ 	.word	0x0500000f


	//   ....[142]....
        /*0290*/ 	.word	0x0500000f


	//   ....[143]....
        /*0294*/ 	.word	0x0500000f


	//   ....[144]....
        /*0298*/ 	.word	0x0500000f


	//   ....[145]....
        /*029c*/ 	.word	0x0500000f


	//   ....[146]....
        /*02a0*/ 	.word	0x0500000f


	//   ....[147]....
        /*02a4*/ 	.word	0x0500000f


	//   ....[148]....
        /*02a8*/ 	.word	0x0500000f


	//   ....[149]....
        /*02ac*/ 	.word	0x0500000f


	//   ....[150]....
        /*02b0*/ 	.word	0x0500000f


	//   ....[151]....
        /*02b4*/ 	.word	0x0500000f


	//   ....[152]....
        /*02b8*/ 	.word	0x0500000f


	//   ....[153]....
        /*02bc*/ 	.word	0x0500000f


	//   ....[154]....
        /*02c0*/ 	.word	0x0500000f


	//   ....[155]....
        /*02c4*/ 	.word	0x0500000f


	//   ....[156]....
        /*02c8*/ 	.word	0x0500000f


	//   ....[157]....
        /*02cc*/ 	.word	0x0500000f


	//   ....[158]....
        /*02d0*/ 	.word	0x0500000f


	//   ....[159]....
        /*02d4*/ 	.word	0x0500000f


	//   ....[160]....
        /*02d8*/ 	.word	0x0500000f


	//   ....[161]....
        /*02dc*/ 	.word	0x0500000f


	//   ....[162]....
        /*02e0*/ 	.word	0x0500000f


	//   ....[163]....
        /*02e4*/ 	.word	0x0500000f


	//   ....[164]....
        /*02e8*/ 	.word	0x0500000f


	//   ....[165]....
        /*02ec*/ 	.word	0x0500000f


	//   ....[166]....
        /*02f0*/ 	.word	0x0500000f


	//   ....[167]....
        /*02f4*/ 	.word	0x0500000f


	//   ....[168]....
        /*02f8*/ 	.word	0x0500000f


	//   ....[169]....
        /*02fc*/ 	.word	0x0500000f


	//   ....[170]....
        /*0300*/ 	.word	0x0500000f


	//   ....[171]....
        /*0304*/ 	.word	0x0500000f


	//   ....[172]....
        /*0308*/ 	.word	0x0500000f


	//   ....[173]....
        /*030c*/ 	.word	0x0500000f


	//   ....[174]....
        /*0310*/ 	.word	0x0500000f


	//   ....[175]....
        /*0314*/ 	.word	0x0500000f


	//   ....[176]....
        /*0318*/ 	.word	0x0500000f


	//   ....[177]....
        /*031c*/ 	.word	0x0500000f


	//   ....[178]....
        /*0320*/ 	.word	0x0500000f


	//   ....[179]....
        /*0324*/ 	.word	0x0500000f


	//   ....[180]....
        /*0328*/ 	.word	0x0500000f


	//   ....[181]....
        /*032c*/ 	.word	0x0500000f


	//   ....[182]....
        /*0330*/ 	.word	0x0500000f


	//   ....[183]....
        /*0334*/ 	.word	0x0500000f


	//   ....[184]....
        /*0338*/ 	.word	0x0500000f


	//   ....[185]....
        /*033c*/ 	.word	0x0500000f


	//   ....[186]....
        /*0340*/ 	.word	0x0500000f


	//   ....[187]....
        /*0344*/ 	.word	0x0500000f


	//   ....[188]....
        /*0348*/ 	.word	0x0500000f


	//   ....[189]....
        /*034c*/ 	.word	0x0500000f


	//   ....[190]....
        /*0350*/ 	.word	0x0500000f


	//   ....[191]....
        /*0354*/ 	.word	0x0500000f


	//   ....[192]....
        /*0358*/ 	.word	0x0500000f


	//   ....[193]....
        /*035c*/ 	.word	0x0500000f


	//   ....[194]....
        /*0360*/ 	.word	0x0500000f


	//   ....[195]....
        /*0364*/ 	.word	0x0500000f


	//   ....[196]....
        /*0368*/ 	.word	0x0500000f


	//   ....[197]....
        /*036c*/ 	.word	0x0500000f


	//   ....[198]....
        /*0370*/ 	.word	0x0500000f


	//   ....[199]....
        /*0374*/ 	.word	0x0500000f


	//   ....[200]....
        /*0378*/ 	.word	0x0500000f


	//   ....[201]....
        /*037c*/ 	.word	0x0500000f


	//   ....[202]....
        /*0380*/ 	.word	0x0500000f


	//   ....[203]....
        /*0384*/ 	.word	0x0500000f


	//   ....[204]....
        /*0388*/ 	.word	0x0500000f


	//   ....[205]....
        /*038c*/ 	.word	0x0500000f


	//   ....[206]....
        /*0390*/ 	.word	0x0500000f


	//----- nvinfo : EIATTR_COOP_GROUP_INSTR_OFFSETS
	.align		4
.L_1373:
        /*0394*/ 	.byte	0x04, 0x28
        /*0396*/ 	.short	(.L_1375 - .L_1374)


	//   ....[0]....
.L_1374:
        /*0398*/ 	.word	0x00000080


	//   ....[1]....
        /*039c*/ 	.word	0x00000090


	//   ....[2]....
        /*03a0*/ 	.word	0x000002d0


	//   ....[3]....
        /*03a4*/ 	.word	0x00000430


	//   ....[4]....
        /*03a8*/ 	.word	0x00000550


	//   ....[5]....
        /*03ac*/ 	.word	0x000006b0


	//   ....[6]....
        /*03b0*/ 	.word	0x00000f50


	//   ....[7]....
        /*03b4*/ 	.word	0x00001e30


	//   ....[8]....
        /*03b8*/ 	.word	0x00001f60


	//   ....[9]....
        /*03bc*/ 	.word	0x00002540


	//   ....[10]....
        /*03c0*/ 	.word	0x00002600


	//   ....[11]....
        /*03c4*/ 	.word	0x00003d90


	//   ....[12]....
        /*03c8*/ 	.word	0x00003da0


	//   ....[13]....
        /*03cc*/ 	.word	0x00003e00


	//   ....[14]....
        /*03d0*/ 	.word	0x00003e20


	//   ....[15]....
        /*03d4*/ 	.word	0x000050d0


	//   ....[16]....
        /*03d8*/ 	.word	0x00005110


	//   ....[17]....
        /*03dc*/ 	.word	0x000051d0


	//   ....[18]....
        /*03e0*/ 	.word	0x000051e0


	//   ....[19]....
        /*03e4*/ 	.word	0x00005f70


	//   ....[20]....
        /*03e8*/ 	.word	0x00005fb0


	//   ....[21]....
        /*03ec*/ 	.word	0x00005ff0


	//   ....[22]....
        /*03f0*/ 	.word	0x00006030


	//   ....[23]....
        /*03f4*/ 	.word	0x00006050


	//   ....[24]....
        /*03f8*/ 	.word	0x00006070


	//   ....[25]....
        /*03fc*/ 	.word	0x000063b0


	//   ....[26]....
        /*0400*/ 	.word	0x000063c0


	//   ....[27]....
        /*0404*/ 	.word	0x00006ae0


	//   ....[28]....
        /*0408*/ 	.word	0x00007bb0


	//   ....[29]....
        /*040c*/ 	.word	0x00007bd0


	//   ....[30]....
        /*0410*/ 	.word	0x00007be0


	//   ....[31]....
        /*0414*/ 	.word	0x00007bf0


	//   ....[32]....
        /*0418*/ 	.word	0x00007c00


	//   ....[33]....
        /*041c*/ 	.word	0x00007c50


	//   ....[34]....
        /*0420*/ 	.word	0x00007c80


	//   ....[35]....
        /*0424*/ 	.word	0x00007cb0


	//   ....[36]....
        /*0428*/ 	.word	0x00007cd0


	//   ....[37]....
        /*042c*/ 	.word	0x00007d30


	//   ....[38]....
        /*0430*/ 	.word	0x00007d80


	//   ....[39]....
        /*0434*/ 	.word	0x00007db0


	//   ....[40]....
        /*0438*/ 	.word	0x00007de0


	//   ....[41]....
        /*043c*/ 	.word	0x00007e10


	//   ....[42]....
        /*0440*/ 	.word	0x00007e40


	//   ....[43]....
        /*0444*/ 	.word	0x00007e60


	//   ....[44]....
        /*0448*/ 	.word	0x00008600


	//   ....[45]....
        /*044c*/ 	.word	0x00008610


	//   ....[46]....
        /*0450*/ 	.word	0x00008620


	//   ....[47]....
        /*0454*/ 	.word	0x00008660


	//   ....[48]....
        /*0458*/ 	.word	0x000086b0


	//   ....[49]....
        /*045c*/ 	.word	0x00008700


	//   ....[50]....
        /*0460*/ 	.word	0x00008760


	//   ....[51]....
        /*0464*/ 	.word	0x00008790


	//   ....[52]....
        /*0468*/ 	.word	0x000087c0


	//   ....[53]....
        /*046c*/ 	.word	0x00008830


	//   ....[54]....
        /*0470*/ 	.word	0x00008860


	//   ....[55]....
        /*0474*/ 	.word	0x00008890


	//   ....[56]....
        /*0478*/ 	.word	0x000088c0


	//   ....[57]....
        /*047c*/ 	.word	0x00008930


	//   ....[58]....
        /*0480*/ 	.word	0x00008940


	//   ....[59]....
        /*0484*/ 	.word	0x00008970


	//   ....[60]....
        /*0488*/ 	.word	0x000089c0


	//   ....[61]....
        /*048c*/ 	.word	0x00008a40


	//   ....[62]....
        /*0490*/ 	.word	0x00008a70


	//   ....[63]....
        /*0494*/ 	.word	0x00008a90


	//   ....[64]....
        /*0498*/ 	.word	0x00008ac0


	//   ....[65]....
        /*049c*/ 	.word	0x00008ad0


	//   ....[66]....
        /*04a0*/ 	.word	0x00008b10


	//   ....[67]....
        /*04a4*/ 	.word	0x00008b90


	//   ....[68]....
        /*04a8*/ 	.word	0x000092a0


	//   ....[69]....
        /*04ac*/ 	.word	0x000092d0


	//   ....[70]....
        /*04b0*/ 	.word	0x000092e0


	//   ....[71]....
        /*04b4*/ 	.word	0x00009320


	//   ....[72]....
        /*04b8*/ 	.word	0x00009330


	//   ....[73]....
        /*04bc*/ 	.word	0x00009370


	//   ....[74]....
        /*04c0*/ 	.word	0x00009380


	//   ....[75]....
        /*04c4*/ 	.word	0x000093c0


	//   ....[76]....
        /*04c8*/ 	.word	0x000093d0


	//   ....[77]....
        /*04cc*/ 	.word	0x00009410


	//   ....[78]....
        /*04d0*/ 	.word	0x00009420


	//   ....[79]....
        /*04d4*/ 	.word	0x00009460


	//   ....[80]....
        /*04d8*/ 	.word	0x00009470


	//   ....[81]....
        /*04dc*/ 	.word	0x000094b0


	//   ....[82]....
        /*04e0*/ 	.word	0x000094c0


	//   ....[83]....
        /*04e4*/ 	.word	0x000094d0


	//   ....[84]....
        /*04e8*/ 	.word	0x00009730


	//   ....[85]....
        /*04ec*/ 	.word	0x00009760


	//   ....[86]....
        /*04f0*/ 	.word	0x00009770


	//   ....[87]....
        /*04f4*/ 	.word	0x00009780


	//   ....[88]....
        /*04f8*/ 	.word	0x00009790


	//   ....[89]....
        /*04fc*/ 	.word	0x000097a0


	//   ....[90]....
        /*0500*/ 	.word	0x000097c0


	//   ....[91]....
        /*0504*/ 	.word	0x00009810


	//   ....[92]....
        /*0508*/ 	.word	0x00009830


	//   ....[93]....
        /*050c*/ 	.word	0x00009870


	//   ....[94]....
        /*0510*/ 	.word	0x00009890


	//   ....[95]....
        /*0514*/ 	.word	0x000098d0


	//   ....[96]....
        /*0518*/ 	.word	0x000098f0


	//   ....[97]....
        /*051c*/ 	.word	0x00009930


	//   ....[98]....
        /*0520*/ 	.word	0x00009950


	//   ....[99]....
        /*0524*/ 	.word	0x00009980


	//   ....[100]....
        /*0528*/ 	.word	0x00009e70


	//   ....[101]....
        /*052c*/ 	.word	0x00009ea0


	//   ....[102]....
        /*0530*/ 	.word	0x00009ed0


	//   ....[103]....
        /*0534*/ 	.word	0x00009f00


	//   ....[104]....
        /*0538*/ 	.word	0x00009f10


	//   ....[105]....
        /*053c*/ 	.word	0x00009f20


	//   ....[106]....
        /*0540*/ 	.word	0x00009f40


	//   ....[107]....
        /*0544*/ 	.word	0x00009f60


	//   ....[108]....
        /*0548*/ 	.word	0x00009f80


	//   ....[109]....
        /*054c*/ 	.word	0x00009fb0


	//   ....[110]....
        /*0550*/ 	.word	0x00009fd0


	//   ....[111]....
        /*0554*/ 	.word	0x00009ff0


	//   ....[112]....
        /*0558*/ 	.word	0x0000a010


	//   ....[113]....
        /*055c*/ 	.word	0x0000a040


	//   ....[114]....
        /*0560*/ 	.word	0x0000a080


	//   ....[115]....
        /*0564*/ 	.word	0x0000a0d0


	//   ....[116]....
        /*0568*/ 	.word	0x0000a3e0


	//   ....[117]....
        /*056c*/ 	.word	0x0000a880


	//   ....[118]....
        /*0570*/ 	.word	0x0000a970


	//   ....[119]....
        /*0574*/ 	.word	0x0000aa10


	//   ....[120]....
        /*0578*/ 	.word	0x0000aaa0


	//   ....[121]....
        /*057c*/ 	.word	0x0000ab50


	//   ....[122]....
        /*0580*/ 	.word	0x0000abb0


	//   ....[123]....
        /*0584*/ 	.word	0x0000ac50


	//   ....[124]....
        /*0588*/ 	.word	0x0000acb0


	//   ....[125]....
        /*058c*/ 	.word	0x0000ada0


	//   ....[126]....
        /*0590*/ 	.word	0x0000ae10


	//   ....[127]....
        /*0594*/ 	.word	0x0000aeb0


	//   ....[128]....
        /*0598*/ 	.word	0x0000af10


	//   ....[129]....
        /*059c*/ 	.word	0x0000afe0


	//   ....[130]....
        /*05a0*/ 	.word	0x0000b040


	//   ....[131]....
        /*05a4*/ 	.word	0x0000b0f0


	//   ....[132]....
        /*05a8*/ 	.word	0x0000b150


	//   ....[133]....
        /*05ac*/ 	.word	0x0000b210


	//   ....[134]....
        /*05b0*/ 	.word	0x0000b2a0


	//   ....[135]....
        /*05b4*/ 	.word	0x0000b2f0


	//   ....[136]....
        /*05b8*/ 	.word	0x0000b3c0


	//   ....[137]....
        /*05bc*/ 	.word	0x0000b480


	//   ....[138]....
        /*05c0*/ 	.word	0x0000b4e0


	//   ....[139]....
        /*05c4*/ 	.word	0x0000b5a0


	//   ....[140]....
        /*05c8*/ 	.word	0x0000b610


	//   ....[141]....
        /*05cc*/ 	.word	0x0000b6f0


	//   ....[142]....
        /*05d0*/ 	.word	0x0000b750


	//   ....[143]....
        /*05d4*/ 	.word	0x0000b810


	//   ....[144]....
        /*05d8*/ 	.word	0x0000b880


	//   ....[145]....
        /*05dc*/ 	.word	0x0000b960


	//   ....[146]....
        /*05e0*/ 	.word	0x0000b9c0


	//   ....[147]....
        /*05e4*/ 	.word	0x0000ba80


	//   ....[148]....
        /*05e8*/ 	.word	0x0000baf0


	//   ....[149]....
        /*05ec*/ 	.word	0x0000bbc0


	//   ....[150]....
        /*05f0*/ 	.word	0x0000bc30


	//   ....[151]....
        /*05f4*/ 	.word	0x0000bcf0


	//   ....[152]....
        /*05f8*/ 	.word	0x0000bd50


	//   ....[153]....
        /*05fc*/ 	.word	0x0000be20


	//   ....[154]....
        /*0600*/ 	.word	0x0000be80


	//   ....[155]....
        /*0604*/ 	.word	0x0000bf40


	//   ....[156]....
        /*0608*/ 	.word	0x0000bfc0


	//   ....[157]....
        /*060c*/ 	.word	0x0000c070


	//   ....[158]....
        /*0610*/ 	.word	0x0000c1b0


	//   ....[159]....
        /*0614*/ 	.word	0x0000c250


	//   ....[160]....
        /*0618*/ 	.word	0x0000c2f0


	//   ....[161]....
        /*061c*/ 	.word	0x0000c380


	//   ....[162]....
        /*0620*/ 	.word	0x0000c420


	//   ....[163]....
        /*0624*/ 	.word	0x0000c4b0


	//   ....[164]....
        /*0628*/ 	.word	0x0000c550


	//   ....[165]....
        /*062c*/ 	.word	0x0000c5e0


	//   ....[166]....
        /*0630*/ 	.word	0x0000c680


	//   ....[167]....
        /*0634*/ 	.word	0x0000c710


	//   ....[168]....
        /*0638*/ 	.word	0x0000c7b0


	//   ....[169]....
        /*063c*/ 	.word	0x0000c840


	//   ....[170]....
        /*0640*/ 	.word	0x0000c8e0


	//   ....[171]....
        /*0644*/ 	.word	0x0000c970


	//   ....[172]....
        /*0648*/ 	.word	0x0000ca10


	//   ....[173]....
        /*064c*/ 	.word	0x0000caa0


	//   ....[174]....
        /*0650*/ 	.word	0x0000cb80


	//   ....[175]....
        /*0654*/ 	.word	0x0000cc30


	//   ....[176]....
        /*0658*/ 	.word	0x0000cc90


	//   ....[177]....
        /*065c*/ 	.word	0x0000cd40


	//   ....[178]....
        /*0660*/ 	.word	0x0000cdd0


	//   ....[179]....
        /*0664*/ 	.word	0x0000ce70


	//   ....[180]....
        /*0668*/ 	.word	0x0000cef0


	//   ....[181]....
        /*066c*/ 	.word	0x0000cf90


	//   ....[182]....
        /*0670*/ 	.word	0x0000d020


	//   ....[183]....
        /*0674*/ 	.word	0x0000d0c0


	//   ....[184]....
        /*0678*/ 	.word	0x0000d140


	//   ....[185]....
        /*067c*/ 	.word	0x0000d1e0


	//   ....[186]....
        /*0680*/ 	.word	0x0000d270


	//   ....[187]....
        /*0684*/ 	.word	0x0000d310


	//   ....[188]....
        /*0688*/ 	.word	0x0000d390


	//   ....[189]....
        /*068c*/ 	.word	0x0000d420


	//   ....[190]....
        /*0690*/ 	.word	0x0000d500


	//   ....[191]....
        /*0694*/ 	.word	0x0000d5a0


	//   ....[192]....
        /*0698*/ 	.word	0x0000d640


	//   ....[193]....
        /*069c*/ 	.word	0x0000d6f0


	//   ....[194]....
        /*06a0*/ 	.word	0x0000d750


	//   ....[195]....
        /*06a4*/ 	.word	0x0000d810


	//   ....[196]....
        /*06a8*/ 	.word	0x0000d870


	//   ....[197]....
        /*06ac*/ 	.word	0x0000d930


	//   ....[198]....
        /*06b0*/ 	.word	0x0000d990


	//   ....[199]....
        /*06b4*/ 	.word	0x0000da50


	//   ....[200]....
        /*06b8*/ 	.word	0x0000dab0


	//   ....[201]....
        /*06bc*/ 	.word	0x0000db70


	//   ....[202]....
        /*06c0*/ 	.word	0x0000dbd0


	//   ....[203]....
        /*06c4*/ 	.word	0x0000dc90


	//   ....[204]....
        /*06c8*/ 	.word	0x0000dcf0


	//   ....[205]....
        /*06cc*/ 	.word	0x0000dda0


	//   ....[206]....
        /*06d0*/ 	.word	0x0000deb0


	//----- nvinfo : EIATTR_REG_RECONFIG
	.align		4
.L_1375:
        /*06d4*/ 	.byte	0x01, 0x54
	.zero		2


	//----- nvinfo : EIATTR_SYSCALL_OFFSETS
	.align		4
        /*06d8*/ 	.byte	0x04, 0x46
        /*06da*/ 	.short	(.L_1377 - .L_1376)


	//   ....[0]....
.L_1376:
        /*06dc*/ 	.word	0x00001110


	//   ....[1]....
        /*06e0*/ 	.word	0x00007210


	//   ....[2]....
        /*06e4*/ 	.word	0x00007350


	//   ....[3]....
        /*06e8*/ 	.word	0x00007440


	//   ....[4]....
        /*06ec*/ 	.word	0x000081c0


	//----- nvinfo : EIATTR_MBARRIER_INSTR_OFFSETS
	.align		4
.L_1377:
        /*06f0*/ 	.byte	0x04, 0x39
        /*06f2*/ 	.short	(.L_1379 - .L_1378)


	//   ....[0]....
.L_1378:
        /*06f4*/ 	.word	0x00000180
        /*06f8*/ 	.word	0x000000ff
        /*06fc*/ 	.word	0x00016800
        /*0700*/ 	.short	0x0100
        /*0702*/ 	.byte	0x08
	.zero		1


	//   ....[1]....
        /*0704*/ 	.word	0x00000190
        /*0708*/ 	.word	0x000000ff
        /*070c*/ 	.word	0x00016820
        /*0710*/ 	.short	0x0100
        /*0712*/ 	.byte	0x08
	.zero		1


	//   ....[2]....
        /*0714*/ 	.word	0x00000280
        /*0718*/ 	.word	0x000000ff
        /*071c*/ 	.word	0x00016830
        /*0720*/ 	.short	0x0100
        /*0722*/ 	.byte	0x08
	.zero		1


	//   ....[3]....
        /*0724*/ 	.word	0x00000290
        /*0728*/ 	.word	0x000000ff
        /*072c*/ 	.word	0x00016840
        /*0730*/ 	.short	0x0100
        /*0732*/ 	.byte	0x08
	.zero		1


	//   ....[4]....
        /*0734*/ 	.word	0x000002a0
        /*0738*/ 	.word	0x000000ff
        /*073c*/ 	.word	0x00016838
        /*0740*/ 	.short	0x0100
        /*0742*/ 	.byte	0x08
	.zero		1


	//   ....[5]....
        /*0744*/ 	.word	0x000002b0
        /*0748*/ 	.word	0x000000ff
        /*074c*/ 	.word	0x00016848
        /*0750*/ 	.short	0x0100
        /*0752*/ 	.byte	0x08
	.zero		1


	//   ....[6]....
        /*0754*/ 	.word	0x000003e0
        /*0758*/ 	.word	0x000000ff
        /*075c*/ 	.word	0x00016850
        /*0760*/ 	.short	0x0100
        /*0762*/ 	.byte	0x08
	.zero		1


	//   ....[7]....
        /*0764*/ 	.word	0x000003f0
        /*0768*/ 	.word	0x000000ff
        /*076c*/ 	.word	0x00016860
        /*0770*/ 	.short	0x0100
        /*0772*/ 	.byte	0x08
	.zero		1


	//   ....[8]....
        /*0774*/ 	.word	0x00000400
        /*0778*/ 	.word	0x000000ff
        /*077c*/ 	.word	0x00016858
        /*0780*/ 	.short	0x0100
        /*0782*/ 	.byte	0x08
	.zero		1


	//   ....[9]....
        /*0784*/ 	.word	0x00000410
        /*0788*/ 	.word	0x000000ff
        /*078c*/ 	.word	0x00016868
        /*0790*/ 	.short	0x0100
        /*0792*/ 	.byte	0x08
	.zero		1


	//   ....[10]....
        /*0794*/ 	.word	0x00000500
        /*0798*/ 	.word	0x000000ff
        /*079c*/ 	.word	0x00016870
        /*07a0*/ 	.short	0x0100
        /*07a2*/ 	.byte	0x06
	.zero		1


	//   ....[11]....
        /*07a4*/ 	.word	0x00000510
        /*07a8*/ 	.word	0x000000ff
        /*07ac*/ 	.word	0x00016880
        /*07b0*/ 	.short	0x0100
        /*07b2*/ 	.byte	0x06
	.zero		1


	//   ....[12]....
        /*07b4*/ 	.word	0x00000520
        /*07b8*/ 	.word	0x000000ff
        /*07bc*/ 	.word	0x00016878
        /*07c0*/ 	.short	0x0100
        /*07c2*/ 	.byte	0x06
	.zero		1


	//   ....[13]....
        /*07c4*/ 	.word	0x00000530
        /*07c8*/ 	.word	0x000000ff
        /*07cc*/ 	.word	0x00016888
        /*07d0*/ 	.short	0x0100
        /*07d2*/ 	.byte	0x06
	.zero		1


	//   ....[14]....
        /*07d4*/ 	.word	0x00000660
        /*07d8*/ 	.word	0x000000ff
        /*07dc*/ 	.word	0x00016890
        /*07e0*/ 	.short	0x0100
        /*07e2*/ 	.byte	0x08
	.zero		1


	//   ....[15]....
        /*07e4*/ 	.word	0x00000670
        /*07e8*/ 	.word	0x000000ff
        /*07ec*/ 	.word	0x000168a0
        /*07f0*/ 	.short	0x0100
        /*07f2*/ 	.byte	0x08
	.zero		1


	//   ....[16]....
        /*07f4*/ 	.word	0x00000680
        /*07f8*/ 	.word	0x000000ff
        /*07fc*/ 	.word	0x00016898
        /*0800*/ 	.short	0x0100
        /*0802*/ 	.byte	0x08
	.zero		1


	//   ....[17]....
        /*0804*/ 	.word	0x00000690
        /*0808*/ 	.word	0x000000ff
        /*080c*/ 	.word	0x000168a8
        /*0810*/ 	.short	0x0100
        /*0812*/ 	.byte	0x08
	.zero		1


	//   ....[18]....
        /*0814*/ 	.word	0x000007d0
        /*0818*/ 	.word	0x000000ff
        /*081c*/ 	.word	0x000168b0
        /*0820*/ 	.short	0x0100
        /*0822*/ 	.byte	0x08
	.zero		1


	//   ....[19]....
        /*0824*/ 	.word	0x000007e0
        /*0828*/ 	.word	0x000000ff
        /*082c*/ 	.word	0x000168c0
        /*0830*/ 	.short	0x0100
        /*0832*/ 	.byte	0x08
	.zero		1


	//   ....[20]....
        /*0834*/ 	.word	0x000007f0
        /*0838*/ 	.word	0x000000ff
        /*083c*/ 	.word	0x000168b8
        /*0840*/ 	.short	0x0100
        /*0842*/ 	.byte	0x08
	.zero		1


	//   ....[21]....
        /*0844*/ 	.word	0x00000800
        /*0848*/ 	.word	0x000000ff
        /*084c*/ 	.word	0x000168c8
        /*0850*/ 	.short	0x0100
        /*0852*/ 	.byte	0x08
	.zero		1


	//   ....[22]....
        /*0854*/ 	.word	0x00001130
        /*0858*/ 	.word	0x000000ff
        /*085c*/ 	.word	0x00016800
        /*0860*/ 	.short	0x010a
        /*0862*/ 	.byte	0x28
	.zero		1


	//   ....[23]....
        /*0864*/ 	.word	0x000011a0
        /*0868*/ 	.word	0x000000ff
        /*086c*/ 	.word	0x00016830
        /*0870*/ 	.short	0x010a
        /*0872*/ 	.byte	0x28
	.zero		1


	//   ....[24]....
        /*0874*/ 	.word	0x00001200
        /*0878*/ 	.word	0x000000ff
        /*087c*/ 	.word	0x00016830
        /*0880*/ 	.short	0x010a
        /*0882*/ 	.byte	0x28
	.zero		1


	//   ....[25]....
        /*0884*/ 	.word	0x00001eb0
        /*0888*/ 	.word	0x000000ff
        /*088c*/ 	.word	0x00000000
        /*0890*/ 	.short	0x0101
        /*0892*/ 	.byte	0x04
	.zero		1


	//   ....[26]....
        /*0894*/ 	.word	0x00003360
        /*0898*/ 	.word	0x000000ff
        /*089c*/ 	.word	0x00016830
        /*08a0*/ 	.short	0x010a
        /*08a2*/ 	.byte	0x0a
	.zero		1


	//   ....[27]....
        /*08a4*/ 	.word	0x000033a0
        /*08a8*/ 	.word	0x000000ff
        /*08ac*/ 	.word	0x00016830
        /*08b0*/ 	.short	0x010a
        /*08b2*/ 	.byte	0x0a
	.zero		1


	//   ....[28]....
        /*08b4*/ 	.word	0x000035e0
        /*08b8*/ 	.word	0x000000ff
        /*08bc*/ 	.word	0x00016850
        /*08c0*/ 	.short	0x010a
        /*08c2*/ 	.byte	0x0a
	.zero		1


	//   ....[29]....
        /*08c4*/ 	.word	0x00003620
        /*08c8*/ 	.word	0x000000ff
        /*08cc*/ 	.word	0x00016850
        /*08d0*/ 	.short	0x010a
        /*08d2*/ 	.byte	0x0a
	.zero		1


	//   ....[30]....
        /*08d4*/ 	.word	0x00003e10
        /*08d8*/ 	.word	0x000000ff
        /*08dc*/ 	.word	0x00000000
        /*08e0*/ 	.short	0x0101
        /*08e2*/ 	.byte	0x06
	.zero		1


	//   ....[31]....
        /*08e4*/ 	.word	0x00004c00
        /*08e8*/ 	.word	0x000000ff
        /*08ec*/ 	.word	0x00000000
        /*08f0*/ 	.short	0x0101
        /*08f2*/ 	.byte	0x05
	.zero		1


	//   ....[32]....
        /*08f4*/ 	.word	0x00005030
        /*08f8*/ 	.word	0x000000ff
        /*08fc*/ 	.word	0x00016850
        /*0900*/ 	.short	0x010a
        /*0902*/ 	.byte	0x05
	.zero		1


	//   ....[33]....
        /*0904*/ 	.word	0x00005070
        /*0908*/ 	.word	0x000000ff
        /*090c*/ 	.word	0x00016850
        /*0910*/ 	.short	0x010a
        /*0912*/ 	.byte	0x05
	.zero		1


	//   ....[34]....
        /*0914*/ 	.word	0x00005640
        /*0918*/ 	.word	0x000000ff
        /*091c*/ 	.word	0x00000000
        /*0920*/ 	.short	0x0101
        /*0922*/ 	.byte	0x04
	.zero		1


	//   ....[35]....
        /*0924*/ 	.word	0x00006060
        /*0928*/ 	.word	0x000000ff
        /*092c*/ 	.word	0x00000000
        /*0930*/ 	.short	0x0101
        /*0932*/ 	.byte	0x04
	.zero		1


	//   ....[36]....
        /*0934*/ 	.word	0x000078b0
        /*0938*/ 	.word	0x000000ff
        /*093c*/ 	.word	0x00016840
        /*0940*/ 	.short	0x010a
        /*0942*/ 	.byte	0x2d
	.zero		1


	//   ....[37]....
        /*0944*/ 	.word	0x00007f60
        /*0948*/ 	.word	0x000000ff
        /*094c*/ 	.word	0x00016830
        /*0950*/ 	.short	0x0107
        /*0952*/ 	.byte	0x2d
	.zero		1


	//   ....[38]....
        /*0954*/ 	.word	0x00007ff0
        /*0958*/ 	.word	0x000000ff
        /*095c*/ 	.word	0x00016830
        /*0960*/ 	.short	0x0101
        /*0962*/ 	.byte	0x2d
	.zero		1


	//   ....[39]....
        /*0964*/ 	.word	0x00008c80
        /*0968*/ 	.word	0x000000ff
        /*096c*/ 	.word	0x00016800
        /*0970*/ 	.short	0x0107
        /*0972*/ 	.byte	0x2d
	.zero		1


	//   ....[40]....
        /*0974*/ 	.word	0x00008cc0
        /*0978*/ 	.word	0x000000ff
        /*097c*/ 	.word	0x00016800
        /*0980*/ 	.short	0x0101
        /*0982*/ 	.byte	0x2d
	.zero		1


	//   ....[41]....
        /*0984*/ 	.word	0x00008cd0
        /*0988*/ 	.word	0x000000ff
        /*098c*/ 	.word	0x00016820
        /*0990*/ 	.short	0x010a
        /*0992*/ 	.byte	0x2d
	.zero		1


	//   ....[42]....
        /*0994*/ 	.word	0x000090b0
        /*0998*/ 	.word	0x00000007
        /*099c*/ 	.word	0x00016840
        /*09a0*/ 	.short	0x010a
        /*09a2*/ 	.byte	0x3f
	.zero		1


	//   ....[43]....
        /*09a4*/ 	.word	0x00009590
        /*09a8*/ 	.word	0x00000007
        /*09ac*/ 	.word	0x00016830
        /*09b0*/ 	.short	0x0107
        /*09b2*/ 	.byte	0x3f
	.zero		1


	//   ....[44]....
        /*09b4*/ 	.word	0x00009660
        /*09b8*/ 	.word	0x00000007
        /*09bc*/ 	.word	0x00016830
        /*09c0*/ 	.short	0x0101
        /*09c2*/ 	.byte	0x3f
	.zero		1


	//   ....[45]....
        /*09c4*/ 	.word	0x000096c0
        /*09c8*/ 	.word	0x00000007
        /*09cc*/ 	.word	0x00016860
        /*09d0*/ 	.short	0x010a
        /*09d2*/ 	.byte	0x3f
	.zero		1


	//   ....[46]....
        /*09d4*/ 	.word	0x00009ab0
        /*09d8*/ 	.word	0x00000007
        /*09dc*/ 	.word	0x00016850
        /*09e0*/ 	.short	0x0107
        /*09e2*/ 	.byte	0x3f
	.zero		1


	//   ....[47]....
        /*09e4*/ 	.word	0x00009c20
        /*09e8*/ 	.word	0x00000007
        /*09ec*/ 	.word	0x00016850
        /*09f0*/ 	.short	0x0101
        /*09f2*/ 	.byte	0x3f
	.zero		1


	//   ....[48]....
        /*09f4*/ 	.word	0x00009de0
        /*09f8*/ 	.word	0x00000000
        /*09fc*/ 	.word	0x00016860
        /*0a00*/ 	.short	0x010a
        /*0a02*/ 	.byte	0x3f
	.zero		1


	//   ....[49]....
        /*0a04*/ 	.word	0x0000a200
        /*0a08*/ 	.word	0x00000000
        /*0a0c*/ 	.word	0x00016850
        /*0a10*/ 	.short	0x0107
        /*0a12*/ 	.byte	0x3f
	.zero		1


	//   ....[50]....
        /*0a14*/ 	.word	0x0000a2e0
        /*0a18*/ 	.word	0x00000000
        /*0a1c*/ 	.word	0x00016850
        /*0a20*/ 	.short	0x0101
        /*0a22*/ 	.byte	0x3f
	.zero		1


	//   ....[51]....
        /*0a24*/ 	.word	0x0000a370
        /*0a28*/ 	.word	0x00000007
        /*0a2c*/ 	.word	0x00016820
        /*0a30*/ 	.short	0x010a
        /*0a32*/ 	.byte	0x3f
	.zero		1


	//   ....[52]....
        /*0a34*/ 	.word	0x0000a4d0
        /*0a38*/ 	.word	0x00000005
        /*0a3c*/ 	.word	0x00016840
        /*0a40*/ 	.short	0x010a
        /*0a42*/ 	.byte	0x3f
	.zero		1


	//   ....[53]....
        /*0a44*/ 	.word	0x0000a570
        /*0a48*/ 	.word	0x00000003
        /*0a4c*/ 	.word	0x00016840
        /*0a50*/ 	.short	0x010a
        /*0a52*/ 	.byte	0x3f
	.zero		1


	//   ....[54]....
        /*0a54*/ 	.word	0x0000a5b0
        /*0a58*/ 	.word	0x00000005
        /*0a5c*/ 	.word	0x00016860
        /*0a60*/ 	.short	0x010a
        /*0a62*/ 	.byte	0x3f
	.zero		1


	//   ....[55]....
        /*0a64*/ 	.word	0x0000a5f0
        /*0a68*/ 	.word	0x00000003
        /*0a6c*/ 	.word	0x00016860
        /*0a70*/ 	.short	0x010a
        /*0a72*/ 	.byte	0x3f
	.zero		1


	//   ....[56]....
        /*0a74*/ 	.word	0x0000a660
        /*0a78*/ 	.word	0x00000003
        /*0a7c*/ 	.word	0x00016800
        /*0a80*/ 	.short	0x010a
        /*0a82*/ 	.byte	0x3f
	.zero		1


	//   ....[57]....
        /*0a84*/ 	.word	0x0000a6c0
        /*0a88*/ 	.word	0x00000003
        /*0a8c*/ 	.word	0x00016830
        /*0a90*/ 	.short	0x010a
        /*0a92*/ 	.byte	0x3f
	.zero		1


	//   ....[58]....
        /*0a94*/ 	.word	0x0000a720
        /*0a98*/ 	.word	0x00000005
        /*0a9c*/ 	.word	0x00016830
        /*0aa0*/ 	.short	0x010a
        /*0aa2*/ 	.byte	0x3f
	.zero		1


	//   ....[59]....
        /*0aa4*/ 	.word	0x0000a780
        /*0aa8*/ 	.word	0x00000005
        /*0aac*/ 	.word	0x00016850
        /*0ab0*/ 	.short	0x010a
        /*0ab2*/ 	.byte	0x3f
	.zero		1


	//   ....[60]....
        /*0ab4*/ 	.word	0x0000a7e0
        /*0ab8*/ 	.word	0x00000003
        /*0abc*/ 	.word	0x00016850
        /*0ac0*/ 	.short	0x010a
        /*0ac2*/ 	.byte	0x3f
	.zero		1


	//   ....[61]....
        /*0ac4*/ 	.word	0x0000a8c0
        /*0ac8*/ 	.word	0x00000002
        /*0acc*/ 	.word	0x00016840
        /*0ad0*/ 	.short	0x010a
        /*0ad2*/ 	.byte	0x3f
	.zero		1


	//   ....[62]....
        /*0ad4*/ 	.word	0x0000c0b0
        /*0ad8*/ 	.word	0x00000003
        /*0adc*/ 	.word	0x00016820
        /*0ae0*/ 	.short	0x010a
        /*0ae2*/ 	.byte	0x3f
	.zero		1


	//   ....[63]....
        /*0ae4*/ 	.word	0x0000c100
        /*0ae8*/ 	.word	0x00000007
        /*0aec*/ 	.word	0x00016840
        /*0af0*/ 	.short	0x010a
        /*0af2*/ 	.byte	0x3f
	.zero		1


	//   ....[64]....
        /*0af4*/ 	.word	0x0000cad0
        /*0af8*/ 	.word	0x00000007
        /*0afc*/ 	.word	0x00016860
        /*0b00*/ 	.short	0x010a
        /*0b02*/ 	.byte	0x3f
	.zero		1


	//   ....[65]....
        /*0b04*/ 	.word	0x0000d450
        /*0b08*/ 	.word	0x00000000
        /*0b0c*/ 	.word	0x00016860
        /*0b10*/ 	.short	0x010a
        /*0b12*/ 	.byte	0x3f
	.zero		1


	//   ....[66]....
        /*0b14*/ 	.word	0x0000ddd0
        /*0b18*/ 	.word	0x00000007
        /*0b1c*/ 	.word	0x00016820
        /*0b20*/ 	.short	0x010a
        /*0b22*/ 	.byte	0x3f
	.zero		1


	//   ....[67]....
        /*0b24*/ 	.word	0x0000df70
        /*0b28*/ 	.word	0x00000005
        /*0b2c*/ 	.word	0x00016840
        /*0b30*/ 	.short	0x010a
        /*0b32*/ 	.byte	0x3f
	.zero		1


	//   ....[68]....
        /*0b34*/ 	.word	0x0000dfc0
        /*0b38*/ 	.word	0x00000003
        /*0b3c*/ 	.word	0x00016840
        /*0b40*/ 	.short	0x010a
        /*0b42*/ 	.byte	0x3f
	.zero		1


	//   ....[69]....
        /*0b44*/ 	.word	0x0000e010
        /*0b48*/ 	.word	0x00000005
        /*0b4c*/ 	.word	0x00016860
        /*0b50*/ 	.short	0x010a
        /*0b52*/ 	.byte	0x3f
	.zero		1


	//----- nvinfo : EIATTR_NUM_MBARRIERS
	.align		4
.L_1379:
        /*0b54*/ 	.byte	0x03, 0x38
        /*0b56*/ 	.short	0x0016


	//----- nvinfo : EIATTR_EXIT_INSTR_OFFSETS
	.align		4
        /*0b58*/ 	.byte	0x04, 0x1c
        /*0b5a*/ 	.short	(.L_1381 - .L_1380)


	//   ....[0]....
.L_1380:
        /*0b5c*/ 	.word	0x0000a640


	//----- nvinfo : EIATTR_MAX_THREADS
	.align		4
.L_1381:
        /*0b60*/ 	.byte	0x04, 0x05
        /*0b62*/ 	.short	(.L_1383 - .L_1382)
.L_1382:
        /*0b64*/ 	.word	0x00000200
        /*0b68*/ 	.word	0x00000001
        /*0b6c*/ 	.word	0x00000001


	//----- nvinfo : EIATTR_CRS_STACK_SIZE
	.align		4
.L_1383:
        /*0b70*/ 	.byte	0x04, 0x1e
        /*0b72*/ 	.short	(.L_1385 - .L_1384)
.L_1384:
        /*0b74*/ 	.word	0x00000000


	//----- nvinfo : EIATTR_CBANK_PARAM_SIZE
	.align		4
.L_1385:
        /*0b78*/ 	.byte	0x03, 0x19
        /*0b7a*/ 	.short	0x0a70


	//----- nvinfo : EIATTR_PARAM_CBANK
	.align		4
        /*0b7c*/ 	.byte	0x04, 0x0a
        /*0b7e*/ 	.short	(.L_1387 - .L_1386)
	.align		4
.L_1386:
        /*0b80*/ 	.word	index@(.nv.constant0._ZN7cutlass13device_kernelIN5flash11enable_sm90INS1_16FlashAttnFwdSm90INS1_25CollectiveMainloopFwdSm90ILi2EN4cute5tupleIJNS5_1CILi1EEES8_S8_EEENS6_IJNS7_ILi192EEENS7_ILi128EEENS7_ILi64EEEEEELi64ENS_10bfloat16_tEfNS_4arch4Sm90ELb0ELb0ELb0ELb0ELb1ELb0ELb0ELb1ELb1ELb1ELb1ELb0EEENS1_21CollectiveEpilogueFwdINS6_IJSA_SC_SB_EEES9_SE_SG_Li384ELb0ELb1ELb1ELb0EEENS1_19SingleTileSchedulerILb0ELb1ELb1ELi192EEEEEEEEEvNT_6ParamsE)
        /*0b84*/ 	.short	0x0210
        /*0b86*/ 	.short	0x0a70


	//----- nvinfo : EIATTR_SW_WAR
	.align		4
.L_1387:
        /*0b88*/ 	.byte	0x04, 0x36
        /*0b8a*/ 	.short	(.L_1389 - .L_1388)
.L_1388:
        /*0b8c*/ 	.word	0x00000008
.L_1389:


//--------------------- .nv.info._ZN7cutlass13device_kernelIN5flash11enable_sm90INS1_16FlashAttnFwdSm90INS1_25CollectiveMainloopFwdSm90ILi2EN4cute5tupleIJNS5_1CILi1EEES8_S8_EEENS6_IJNS7_ILi192EEENS7_ILi128EEENS7_ILi64EEEEEELi64ENS_10bfloat16_tEfNS_4arch4Sm90ELb0ELb0ELb0ELb1ELb1ELb0ELb0ELb1ELb1ELb1ELb1ELb0EEENS1_21CollectiveEpilogueFwdINS6_IJSA_SC_SB_EEES9_SE_SG_Li384ELb1ELb1ELb1ELb0EEENS1_36VarlenDynamicPersistentTileSchedulerILi192ELi128ELi384ELi128ELb1ELb1ELb1ELb0ELb1ELb1EEEEEEEEEvNT_6ParamsE --------------------------
	.section	.nv.info._ZN7cutlass13device_kernelIN5flash11enable_sm90INS1_16FlashAttnFwdSm90INS1_25CollectiveMainloopFwdSm90ILi2EN4cute5tupleIJNS5_1CILi1EEES8_S8_EEENS6_IJNS7_ILi192EEENS7_ILi128EEENS7_ILi64EEEEEELi64ENS_10bfloat16_tEfNS_4arch4Sm90ELb0ELb0ELb0ELb1ELb1ELb0ELb0ELb1ELb1ELb1ELb1ELb0EEENS1_21CollectiveEpilogueFwdINS6_IJSA_SC_SB_EEES9_SE_SG_Li384ELb1ELb1ELb1ELb0EEENS1_36VarlenDynamicPersistentTileSchedulerILi192ELi128ELi384ELi128ELb1ELb1ELb1ELb0ELb1ELb1EEEEEEEEEvNT_6ParamsE,"",@"SHT_CUDA_INFO"
	.sectionflags	@""
	.align	4


	//----- nvinfo : EIATTR_CUDA_API_VERSION
	.align		4
        /*0000*/ 	.byte	0x04, 0x37
        /*0002*/ 	.short	(.L_1391 - .L_1390)
.L_1390:
        /*0004*/ 	.word	0x00000082


	//----- nvinfo : EIATTR_KPARAM_INFO
	.align		4
.L_1391:
        /*0008*/ 	.byte	0x04, 0x17
        /*000a*/ 	.short	(.L_1393 - .L_1392)
.L_1392:
        /*000c*/ 	.word	0x00000000
        /*0010*/ 	.short	0x0000
        /*0012*/ 	.short	0x0070
        /*0014*/ 	.byte	0x00, 0xf0, 0x01, 0x2a


	//----- nvinfo : EIATTR_SPARSE_MMA_MASK
	.align		4
.L_1393:
        /*0018*/ 	.byte	0x03, 0x50
        /*001a*/ 	.short	0x0000


	//----- nvinfo : EIATTR_MAXREG_COUNT
	.align		4
        /*001c*/ 	.byte	0x03, 0x1b
        /*001e*/ 	.short	0x0080


	//----- nvinfo : EIATTR_NUM_BARRIERS
	.align		4
        /*0020*/ 	.byte	0x02, 0x4c
        /*0022*/ 	.byte	0x10
	.zero		1


	//----- nvinfo : EIATTR_EXTERNS
	.align		4
        /*0024*/ 	.byte	0x04, 0x0f
        /*0026*/ 	.short	(.L_1395 - .L_1394)


	//   ....[0]....
	.align		4
.L_1394:
        /*0028*/ 	.word	index@(__assertfail)


	//----- nvinfo : EIATTR_ANNOTATIONS
	.align		4
.L_1395:
        /*002c*/ 	.byte	0x04, 0x55
        /*002e*/ 	.short	(.L_1397 - .L_1396)


	//   ....[0]....
.L_1396:
        /* <DEDUP_REMOVED lines=47> */


	//----- nvinfo : EIATTR_MERCURY_ISA_VERSION
	.align		4
.L_1397:
        /*0310*/ 	.byte	0x03, 0x5f
        /*0312*/ 	.short	0x0101


	//----- nvinfo : EIATTR_UNUSED_LOAD_BYTE_OFFSET
	.align		4
        /*0314*/ 	.byte	0x04, 0x44
        /*0316*/ 	.short	(.L_1399 - .L_1398)


	//   ....[0]....
.L_1398:
        /*0318*/ 	.word	0x00000960
        /*031c*/ 	.word	0x0000fff0


	//   ....[1]....
        /*0320*/ 	.word	0x00005f20
        /*0324*/ 	.word	0x0000fff0


	//----- nvinfo : EIATTR_INT_WARP_WIDE_INSTR_OFFSETS
	.align		4
.L_1399:
        /*0328*/ 	.byte	0x04, 0x31
        /*032a*/ 	.short	(.L_1401 - .L_1400)


	//   ....[0]....
.L_1400:
        /*032c*/ 	.word	0x000000c0


	//   ....[1]....
        /*0330*/ 	.word	0x000000d0


	//   ....[2]....
        /*0334*/ 	.word	0x00000170


	//   ....[3]....
        /*0338*/ 	.word	0x000096b0


	//   ....[4]....
        /*033c*/ 	.word	0x00009740


	//   ....[5]....
        /*0340*/ 	.word	0x0000c860


	//   ....[6]....
        /*0344*/ 	.word	0x0000c8f0


	//----- nvinfo : EIATTR_COOP_GROUP_MASK_REGIDS
	.align		4
.L_1401:
        /*0348*/ 	.byte	0x04, 0x29
        /*034a*/ 	.short	(.L_1403 - .L_1402)


	//   ....[0]....
.L_1402:
        /*034c*/ 	.word	0xffffffff


	//   ....[1]....
        /*0350*/ 	.word	0xffffffff


	//   ....[2]....
        /*0354*/ 	.word	0xffffffff


	//   ....[3]....
        /*0358*/ 	.word	0xffffffff


	//   ....[4]....
        /*035c*/ 	.word	0xffffffff


	//   ....[5]....
        /*0360*/ 	.word	0xffffffff


	//   ....[6]....
        /*0364*/ 	.word	0xffffffff


	//   ....[7]....
        /*0368*/ 	.word	0xffffffff


	//   ....[8]....
        /*036c*/ 	.word	0xffffffff


	//   ....[9]....
        /*0370*/ 	.word	0xffffffff


	//   ....[10]....
        /*0374*/ 	.word	0xffffffff


	//   ....[11]....
        /*0378*/ 	.word	0xffffffff


	//   ....[12]....
        /*037c*/ 	.word	0xffffffff


	//   ....[13]....
        /*0380*/ 	.word	0xffffffff


	//   ....[14]....
        /*0384*/ 	.word	0xffffffff


	//   ....[15]....
        /*0388*/ 	.word	0xffffffff


	//   ....[16]....
        /*038c*/ 	.word	0xffffffff


	//   ....[17]....
        /*0390*/ 	.word	0xffffffff


	//   ....[18]....
        /*0394*/ 	.word	0xffffffff


	//   ....[19]....
        /*0398*/ 	.word	0xffffffff


	//   ....[20]....
        /*039c*/ 	.word	0xffffffff


	//   ....[21]....
        /*03a0*/ 	.word	0xffffffff


	//   ....[22]....
        /*03a4*/ 	.word	0xffffffff


	//   ....[23]....
        /*03a8*/ 	.word	0xffffffff


	//   ....[24]....
        /*03ac*/ 	.word	0xffffffff


	//   ....[25]....
        /*03b0*/ 	.word	0xffffffff


	//   ....[26]....
        /*03b4*/ 	.word	0xffffffff


	//   ....[27]....
        /*03b8*/ 	.word	0xffffffff


	//   ....[28]....
        /*03bc*/ 	.word	0xffffffff


	//   ....[29]....
        /*03c0*/ 	.word	0xffffffff


	//   ....[30]....
        /*03c4*/ 	.word	0xffffffff


	//   ....[31]....
        /*03c8*/ 	.word	0xffffffff


	//   ....[32]....
        /*03cc*/ 	.word	0xffffffff


	//   ....[33]....
        /*03d0*/ 	.word	0xffffffff


	//   ....[34]....
        /*03d4*/ 	.word	0xffffffff


	//   ....[35]....
        /*03d8*/ 	.word	0xffffffff


	//   ....[36]....
        /*03dc*/ 	.word	0xffffffff


	//   ....[37]....
        /*03e0*/ 	.word	0xffffffff


	//   ....[38]....
        /*03e4*/ 	.word	0xffffffff


	//   ....[39]....
        /*03e8*/ 	.word	0xffffffff


	//   ....[40]....
        /*03ec*/ 	.word	0xffffffff


	//   ....[41]....
        /*03f0*/ 	.word	0xffffffff


	//   ....[42]....
        /*03f4*/ 	.word	0xffffffff


	//   ....[43]....
        /*03f8*/ 	.word	0xffffffff


	//   ....[44]....
        /*03fc*/ 	.word	0xffffffff


	//   ....[45]....
        /*0400*/ 	.word	0xffffffff


	//   ....[46]....
        /*0404*/ 	.word	0xffffffff


	//   ....[47]....
        /*0408*/ 	.word	0xffffffff


	//   ....[48]....
        /*040c*/ 	.word	0xffffffff


	//   ....[49]....
        /*0410*/ 	.word	0xffffffff


	//   ....[50]....
        /*0414*/ 	.word	0xffffffff


	//   ....[51]....
        /*0418*/ 	.word	0xffffffff


	//   ....[52]....
        /*041c*/ 	.word	0xffffffff


	//   ....[53]....
        /*0420*/ 	.word	0xffffffff


	//   ....[54]....
        /*0424*/ 	.word	0xffffffff


	//   ....[55]....
        /*0428*/ 	.word	0xffffffff


	//   ....[56]....
        /*042c*/ 	.word	0xffffffff


	//   ....[57]....
        /*0430*/ 	.word	0xffffffff


	//   ....[58]....
        /*0434*/ 	.word	0xffffffff


	//   ....[59]....
        /*0438*/ 	.word	0xffffffff


	//   ....[60]....
        /*043c*/ 	.word	0xffffffff


	//   ....[61]....
        /*0440*/ 	.word	0xffffffff


	//   ....[62]....
        /*0444*/ 	.word	0xffffffff


	//   ....[63]....
        /*0448*/ 	.word	0xffffffff


	//   ....[64]....
        /*044c*/ 	.word	0xffffffff


	//   ....[65]....
        /*0450*/ 	.word	0xffffffff


	//   ....[66]....
        /*0454*/ 	.word	0xffffffff


	//   ....[67]....
        /*0458*/ 	.word	0xffffffff


	//   ....[68]....
        /*045c*/ 	.word	0xffffffff


	//   ....[69]....
        /*0460*/ 	.word	0xffffffff


	//   ....[70]....
        /*0464*/ 	.word	0xffffffff


	//   ....[71]....
        /*0468*/ 	.word	0xffffffff


	//   ....[72]....
        /*046c*/ 	.word	0xffffffff


	//   ....[73]....
        /*0470*/ 	.word	0xffffffff


	//   ....[74]....
        /*0474*/ 	.word	0xffffffff


	//   ....[75]....
        /*0478*/ 	.word	0xffffffff


	//   ....[76]....
        /*047c*/ 	.word	0xffffffff


	//   ....[77]....
        /*0480*/ 	.word	0xffffffff


	//   ....[78]....
        /*0484*/ 	.word	0xffffffff


	//   ....[79]....
        /*0488*/ 	.word	0xffffffff


	//   ....[80]....
        /*048c*/ 	.word	0xffffffff


	//   ....[81]....
        /*0490*/ 	.word	0xffffffff


	//   ....[82]....
        /*0494*/ 	.word	0xffffffff


	//   ....[83]....
        /*0498*/ 	.word	0xffffffff


	//   ....[84]....
        /*049c*/ 	.word	0xffffffff


	//   ....[85]....
        /*04a0*/ 	.word	0xffffffff


	//   ....[86]....
        /*04a4*/ 	.word	0xffffffff


	//   ....[87]....
        /*04a8*/ 	.word	0xffffffff


	//   ....[88]....
        /*04ac*/ 	.word	0xffffffff


	//   ....[89]....
        /*04b0*/ 	.word	0xffffffff


	//   ....[90]....
        /*04b4*/ 	.word	0xffffffff


	//   ....[91]....
        /*04b8*/ 	.word	0xffffffff


	//   ....[92]....
        /*04bc*/ 	.word	0xffffffff


	//   ....[93]....
        /*04c0*/ 	.word	0xffffffff


	//   ....[94]....
        /*04c4*/ 	.word	0xffffffff


	//   ....[95]....
        /*04c8*/ 	.word	0xffffffff


	//   ....[96]....
        /*04cc*/ 	.word	0xffffffff


	//   ....[97]....
        /*04d0*/ 	.word	0xffffffff


	//   ....[98]....
        /*04d4*/ 	.word	0xffffffff


	//   ....[99]....
        /*04d8*/ 	.word	0xffffffff


	//   ....[100]....
        /*04dc*/ 	.word	0xffffffff


	//   ....[101]....
        /*04e0*/ 	.word	0xffffffff


	//   ....[102]....
        /*04e4*/ 	.word	0xffffffff


	//   ....[103]....
        /*04e8*/ 	.word	0xffffffff


	//   ....[104]....
        /*04ec*/ 	.word	0xffffffff


	//   ....[105]....
        /*04f0*/ 	.word	0xffffffff


	//   ....[106]....
        /*04f4*/ 	.word	0xffffffff


	//   ....[107]....
        /*04f8*/ 	.word	0xffffffff


	//   ....[108]....
        /*04fc*/ 	.word	0xffffffff


	//   ....[109]....
        /*0500*/ 	.word	0xffffffff


	//   ....[110]....
        /*0504*/ 	.word	0xffffffff


	//   ....[111]....
        /*0508*/ 	.word	0xffffffff


	//   ....[112]....
        /*050c*/ 	.word	0xffffffff


	//   ....[113]....
        /*0510*/ 	.word	0xffffffff


	//   ....[114]....
        /*0514*/ 	.word	0xffffffff


	//   ....[115]....
        /*0518*/ 	.word	0xffffffff


	//   ....[116]....
        /*051c*/ 	.word	0xffffffff


	//   ....[117]....
        /*0520*/ 	.word	0xffffffff


	//   ....[118]....
        /*0524*/ 	.word	0xffffffff


	//   ....[119]....
        /*0528*/ 	.word	0xffffffff


	//   ....[120]....
        /*052c*/ 	.word	0xffffffff


	//   ....[121]....
        /*0530*/ 	.word	0xffffffff


	//   ....[122]....
        /*0534*/ 	.word	0xffffffff


	//   ....[123]....
        /*0538*/ 	.word	0xffffffff


	//   ....[124]....
        /*053c*/ 	.word	0xffffffff


	//   ....[125]....
        /*0540*/ 	.word	0xffffffff


	//   ....[126]....
        /*0544*/ 	.word	0xffffffff


	//   ....[127]....
        /*0548*/ 	.word	0xffffffff


	//   ....[128]....
        /*054c*/ 	.word	0xffffffff


	//   ....[129]....
        /*0550*/ 	.word	0xffffffff


	//   ....[130]....
        /*0554*/ 	.word	0xffffffff


	//   ....[131]....
        /*0558*/ 	.word	0xffffffff


	//   ....[132]....
        /*055c*/ 	.word	0xffffffff


	//   ....[133]....
        /*0560*/ 	.word	0xffffffff


	//   ....[134]....
        /*0564*/ 	.word	0xffffffff


	//   ....[135]....
        /*0568*/ 	.word	0xffffffff


	//   ....[136]....
        /*056c*/ 	.word	0xffffffff


	//   ....[137]....
        /*0570*/ 	.word	0xffffffff


	//   ....[138]....
        /*0574*/ 	.word	0xffffffff


	//   ....[139]....
        /*0578*/ 	.word	0xffffffff


	//   ....[140]....
        /*057c*/ 	.word	0xffffffff


	//   ....[141]....
        /*0580*/ 	.word	0xffffffff


	//   ....[142]....
        /*0584*/ 	.word	0xffffffff


	//   ....[143]....
        /*0588*/ 	.word	0xffffffff


	//   ....[144]....
        /*058c*/ 	.word	0xffffffff


	//   ....[145]....
        /*0590*/ 	.word	0xffffffff


	//   ....[146]....
        /*0594*/ 	.word	0xffffffff


	//   ....[147]....
        /*0598*/ 	.word	0xffffffff


	//   ....[148]....
        /*059c*/ 	.word	0xffffffff


	//   ....[149]....
        /*05a0*/ 	.word	0xffffffff


	//   ....[150]....
        /*05a4*/ 	.word	0xffffffff


	//   ....[151]....
        /*05a8*/ 	.word	0xffffffff


	//   ....[152]....
        /*05ac*/ 	.word	0xffffffff


	//   ....[153]....
        /*05b0*/ 	.word	0xffffffff


	//   ....[154]....
        /*05b4*/ 	.word	0xffffffff


	//   ....[155]....
        /*05b8*/ 	.word	0xffffffff


	//   ....[156]....
        /*05bc*/ 	.word	0xffffffff


	//   ....[157]....
        /*05c0*/ 	.word	0xffffffff


	//   ....[158]....
        /*05c4*/ 	.word	0xffffffff


	//   ....[159]....
        /*05c8*/ 	.word	0xffffffff


	//   ....[160]....
        /*05cc*/ 	.word	0xffffffff


	//   ....[161]....
        /*05d0*/ 	.word	0xffffffff


	//   ....[162]....
        /*05d4*/ 	.word	0xffffffff


	//   ....[163]....
        /*05d8*/ 	.word	0xffffffff


	//   ....[164]....
        /*05dc*/ 	.word	0xffffffff


	//   ....[165]....
        /*05e0*/ 	.word	0xffffffff


	//   ....[166]....
        /*05e4*/ 	.word	0xffffffff


	//   ....[167]....
        /*05e8*/ 	.word	0x0500000f


	//   ....[168]....
        /*05ec*/ 	.word	0x0500000f


	//   ....[169]....
        /*05f0*/ 	.word	0x0500000f


	//   ....[170]....
        /*05f4*/ 	.word	0x0500000f


	//   ....[171]....
        /*05f8*/ 	.word	0x0500000f


	//   ....[172]....
        /*05fc*/ 	.word	0x0500000f


	//   ....[173]....
        /*0600*/ 	.word	0x0500000f


	//   ....[174]....
        /*0604*/ 	.word	0x0500000f


	//   ....[175]....
        /*0608*/ 	.word	0x0500000f


	//   ....[176]....
        /*060c*/ 	.word	0x0500000f


	//   ....[177]....
        /*0610*/ 	.word	0x0500000f


	//   ....[178]....
        /*0614*/ 	.word	0x0500000f


	//   ....[179]....
        /*0618*/ 	.word	0x0500000f


	//   ....[180]....
        /*061c*/ 	.word	0x0500000f


	//   ....[181]....
        /*0620*/ 	.word	0x0500000f


	//   ....[182]....
        /*0624*/ 	.word	0x0500000f


	//   ....[183]....
        /*0628*/ 	.word	0x0500000f


	//   ....[184]....
        /*062c*/ 	.word	0x0500000f


	//   ....[185]....
        /*0630*/ 	.word	0x0500000f


	//   ....[186]....
        /*0634*/ 	.word	0x0500000f


	//   ....[187]....
        /*0638*/ 	.word	0x0500000f


	//   ....[188]....
        /*063c*/ 	.word	0x0500000f


	//   ....[189]....
        /*0640*/ 	.word	0x0500000f


	//   ....[190]....
        /*0644*/ 	.word	0x0500000f


	//   ....[191]....
        /*0648*/ 	.word	0x0500000f


	//   ....[192]....
        /*064c*/ 	.word	0x0500000f


	//   ....[193]....
        /*0650*/ 	.word	0x0500000f


	//   ....[194]....
        /*0654*/ 	.word	0x0500000f


	//   ....[195]....
        /*0658*/ 	.word	0x0500000f


	//   ....[196]....
        /*065c*/ 	.word	0x0500000f


	//   ....[197]....
        /*0660*/ 	.word	0x0500000f


	//   ....[198]....
        /*0664*/ 	.word	0x0500000f


	//   ....[199]....
        /*0668*/ 	.word	0x0500000f


	//   ....[200]....
        /*066c*/ 	.word	0x0500000f


	//   ....[201]....
        /*0670*/ 	.word	0x0500000f


	//   ....[202]....
        /*0674*/ 	.word	0x0500000f


	//   ....[203]....
        /*0678*/ 	.word	0x0500000f


	//   ....[204]....
        /*067c*/ 	.word	0x0500000f


	//   ....[205]....
        /*0680*/ 	.word	0x0500000f


	//   ....[206]....
        /*0684*/ 	.word	0x0500000f


	//   ....[207]....
        /*0688*/ 	.word	0x0500000f


	//   ....[208]....
        /*068c*/ 	.word	0x0500000f


	//   ....[209]....
        /*0690*/ 	.word	0x0500000f


	//   ....[210]....
        /*0694*/ 	.word	0x0500000f


	//   ....[211]....
        /*0698*/ 	.word	0x0500000f


	//   ....[212]....
        /*069c*/ 	.word	0x0500000f


	//   ....[213]....
        /*06a0*/ 	.word	0x0500000f


	//   ....[214]....
        /*06a4*/ 	.word	0x0500000f


	//   ....[215]....
        /*06a8*/ 	.word	0x0500000f


	//   ....[216]....
        /*06ac*/ 	.word	0x0500000f


	//   ....[217]....
        /*06b0*/ 	.word	0x0500000f


	//   ....[218]....
        /*06b4*/ 	.word	0x0500000f


	//   ....[219]....
        /*06b8*/ 	.word	0x0500000f


	//   ....[220]....
        /*06bc*/ 	.word	0x0500000f


	//   ....[221]....
        /*06c0*/ 	.word	0x0500000f


	//   ....[222]....
        /*06c4*/ 	.word	0x0500000f


	//   ....[223]....
        /*06c8*/ 	.word	0x0500000f


	//   ....[224]....
        /*06cc*/ 	.word	0x0500000f


	//   ....[225]....
        /*06d0*/ 	.word	0x0500000f


	//   ....[226]....
        /*06d4*/ 	.word	0x0500000f


	//   ....[227]....
        /*06d8*/ 	.word	0x0500000f


	//   ....[228]....
        /*06dc*/ 	.word	0x0500000f


	//   ....[229]....
        /*06e0*/ 	.word	0x0500000f


	//   ....[230]....
        /*06e4*/ 	.word	0x0500000f


	//   ....[231]....
        /*06e8*/ 	.word	0x0500000f


	//   ....[232]....
        /*06ec*/ 	.word	0x0500000f


	//   ....[233]....
        /*06f0*/ 	.word	0x0500000f


	//   ....[234]....
        /*06f4*/ 	.word	0x0500000f


	//   ....[235]....
        /*06f8*/ 	.word	0x0500000f


	//   ....[236]....
        /*06fc*/ 	.word	0x0500000f


	//   ....[237]....
        /*0700*/ 	.word	0x0500000f


	//   ....[238]....
        /*0704*/ 	.word	0x0500000f


	//   ....[239]....
        /*0708*/ 	.word	0x0500000f


	//   ....[240]....
        /*070c*/ 	.word	0x0500000f


	//   ....[241]....
        /*0710*/ 	.word	0x0500000f


	//   ....[242]....
        /*0714*/ 	.word	0x0500000f


	//   ....[243]....
        /*0718*/ 	.word	0x0500000f


	//   ....[244]....
        /*071c*/ 	.word	0x0500000f


	//   ....[245]....
        /*0720*/ 	.word	0x0500000f


	//   ....[246]....
        /*0724*/ 	.word	0x0500000f


	//   ....[247]....
        /*0728*/ 	.word	0x0500000f


	//   ....[248]....
        /*072c*/ 	.word	0x0500000f


	//   ....[249]....
        /*0730*/ 	.word	0x0500000f


	//   ....[250]....
        /*0734*/ 	.word	0x0500000f


	//   ....[251]....
        /*0738*/ 	.word	0x0500000f


	//   ....[252]....
        /*073c*/ 	.word	0x0500000f


	//   ....[253]....
        /*0740*/ 	.word	0x0500000f


	//   ....[254]....
        /*0744*/ 	.word	0x0500000f


	//   ....[255]....
        /*0748*/ 	.word	0x0500000f


	//   ....[0]....
        /*074c*/ 	.word	0x0500000f


	//   ....[1]....
        /*0750*/ 	.word	0x0500000f


	//   ....[2]....
        /*0754*/ 	.word	0x0500000f


	//   ....[3]....
        /*0758*/ 	.word	0x0500000f


	//   ....[4]....
        /*075c*/ 	.word	0x0500000f


	//   ....[5]....
        /*0760*/ 	.word	0x0500000f


	//   ....[6]....
        /*0764*/ 	.word	0x0500000f


	//   ....[7]....
        /*0768*/ 	.word	0x0500000f


	//   ....[8]....
        /*076c*/ 	.word	0x0500000f


	//   ....[9]....
        /*0770*/ 	.word	0x0500000f


	//   ....[10]....
        /*0774*/ 	.word	0x0500000f


	//   ....[11]....
        /*0778*/ 	.word	0x0500000f


	//   ....[12]....
        /*077c*/ 	.word	0x0500000f


	//   ....[13]....
        /*0780*/ 	.word	0x0500000f


	//   ....[14]....
        /*0784*/ 	.word	0x0500000f


	//   ....[15]....
        /*0788*/ 	.word	0x0500000f


	//   ....[16]....
        /*078c*/ 	.word	0x0500000f


	//   ....[17]....
        /*0790*/ 	.word	0x0500000f


	//   ....[18]....
        /*0794*/ 	.word	0x0500000f


	//----- nvinfo : EIATTR_COOP_GROUP_INSTR_OFFSETS
	.align		4
.L_1403:
        /*0798*/ 	.byte	0x04, 0x28
        /*079a*/ 	.short	(.L_1405 - .L_1404)


	//   ....[0]....
.L_1404:
        /*079c*/ 	.word	0x00000080


	//   ....[1]....
        /*07a0*/ 	.word	0x000000b0


	//   ....[2]....
        /*07a4*/ 	.word	0x000002d0


	//   ....[3]....
        /*07a8*/ 	.word	0x00000430


	//   ....[4]....
        /*07ac*/ 	.word	0x00000550


	//   ....[5]....
        /*07b0*/ 	.word	0x000006b0


	//   ....[6]....
        /*07b4*/ 	.word	0x00001590


	//   ....[7]....
        /*07b8*/ 	.word	0x00002450


	//   ....[8]....
        /*07bc*/ 	.word	0x00002550


	//   ....[9]....
        /*07c0*/ 	.word	0x00002870


	//   ....[10]....
        /*07c4*/ 	.word	0x00002a30


	//   ....[11]....
        /*07c8*/ 	.word	0x00004470


	//   ....[12]....
        /*07cc*/ 	.word	0x00004480


	//   ....[13]....
        /*07d0*/ 	.word	0x000044b0


	//   ....[14]....
        /*07d4*/ 	.word	0x000044d0


	//   ....[15]....
        /*07d8*/ 	.word	0x00005770


	//   ....[16]....
        /*07dc*/ 	.word	0x000057a0


	//   ....[17]....
        /*07e0*/ 	.word	0x00005880


	//   ....[18]....
        /*07e4*/ 	.word	0x00005890


	//   ....[19]....
        /*07e8*/ 	.word	0x00006730


	//   ....[20]....
        /*07ec*/ 	.word	0x00006740


	//   ....[21]....
        /*07f0*/ 	.word	0x00006750


	//   ....[22]....
        /*07f4*/ 	.word	0x000067a0


	//   ....[23]....
        /*07f8*/ 	.word	0x00006d40


	//   ....[24]....
        /*07fc*/ 	.word	0x00006d80


	//   ....[25]....
        /*0800*/ 	.word	0x00006db0


	//   ....[26]....
        /*0804*/ 	.word	0x00006df0


	//   ....[27]....
        /*0808*/ 	.word	0x00006e20


	//   ....[28]....
        /*080c*/ 	.word	0x00006e40


	//   ....[29]....
        /*0810*/ 	.word	0x00006e60


	//   ....[30]....
        /*0814*/ 	.word	0x00006e80


	//   ....[31]....
        /*0818*/ 	.word	0x00007250


	//   ....[32]....
        /*081c*/ 	.word	0x00007280


	//   ....[33]....
        /*0820*/ 	.word	0x000074f0


	//   ....[34]....
        /*0824*/ 	.word	0x00007500


	//   ....[35]....
        /*0828*/ 	.word	0x00007f50


	//   ....[36]....
        /*082c*/ 	.word	0x00007f80


	//   ....[37]....
        /*0830*/ 	.word	0x00007fc0


	//   ....[38]....
        /*0834*/ 	.word	0x00007ff0


	//   ....[39]....
        /*0838*/ 	.word	0x00008010


	//   ....[40]....
        /*083c*/ 	.word	0x00008020


	//   ....[41]....
        /*0840*/ 	.word	0x00008030


	//   ....[42]....
        /*0844*/ 	.word	0x00008050


	//   ....[43]....
        /*0848*/ 	.word	0x000081a0


	//   ....[44]....
        /*084c*/ 	.word	0x000083d0


	//   ....[45]....
        /*0850*/ 	.word	0x00008400


	//   ....[46]....
        /*0854*/ 	.word	0x00008430


	//   ....[47]....
        /*0858*/ 	.word	0x00008460


	//   ....[48]....
        /*085c*/ 	.word	0x00008490


	//   ....[49]....
        /*0860*/ 	.word	0x000084c0


	//   ....[50]....
        /*0864*/ 	.word	0x00008630


	//   ....[51]....
        /*0868*/ 	.word	0x00008660


	//   ....[52]....
        /*086c*/ 	.word	0x00008690


	//   ....[53]....
        /*0870*/ 	.word	0x000086c0


	//   ....[54]....
        /*0874*/ 	.word	0x000086f0


	//   ....[55]....
        /*0878*/ 	.word	0x00008720


	//   ....[56]....
        /*087c*/ 	.word	0x000087b0


	//   ....[57]....
        /*0880*/ 	.word	0x000087e0


	//   ....[58]....
        /*0884*/ 	.word	0x000087f0


	//   ....[59]....
        /*0888*/ 	.word	0x00008890


	//   ....[60]....
        /*088c*/ 	.word	0x0000a260


	//   ....[61]....
        /*0890*/ 	.word	0x0000a280


	//   ....[62]....
        /*0894*/ 	.word	0x0000a310


	//   ....[63]....
        /*0898*/ 	.word	0x0000a330


	//   ....[64]....
        /*089c*/ 	.word	0x0000a3b0


	//   ....[65]....
        /*08a0*/ 	.word	0x0000a3d0


	//   ....[66]....
        /*08a4*/ 	.word	0x0000a450


	//   ....[67]....
        /*08a8*/ 	.word	0x0000a470


	//   ....[68]....
        /*08ac*/ 	.word	0x0000a4f0


	//   ....[69]....
        /*08b0*/ 	.word	0x0000a510


	//   ....[70]....
        /*08b4*/ 	.word	0x0000a590


	//   ....[71]....
        /*08b8*/ 	.word	0x0000a5b0


	//   ....[72]....
        /*08bc*/ 	.word	0x0000a630


	//   ....[73]....
        /*08c0*/ 	.word	0x0000a650


	//   ....[74]....
        /*08c4*/ 	.word	0x0000a660


	//   ....[75]....
        /*08c8*/ 	.word	0x0000a670


	//   ....[76]....
        /*08cc*/ 	.word	0x0000af40


	//   ....[77]....
        /*08d0*/ 	.word	0x0000af70


	//   ....[78]....
        /*08d4*/ 	.word	0x0000b010


	//   ....[79]....
        /*08d8*/ 	.word	0x0000b030


	//   ....[80]....
        /*08dc*/ 	.word	0x0000b0b0


	//   ....[81]....
        /*08e0*/ 	.word	0x0000b0d0


	//   ....[82]....
        /*08e4*/ 	.word	0x0000b150


	//   ....[83]....
        /*08e8*/ 	.word	0x0000b170


	//   ....[84]....
        /*08ec*/ 	.word	0x0000b1f0


	//   ....[85]....
        /*08f0*/ 	.word	0x0000b210


	//   ....[86]....
        /*08f4*/ 	.word	0x0000b290


	//   ....[87]....
        /*08f8*/ 	.word	0x0000b2b0


	//   ....[88]....
        /*08fc*/ 	.word	0x0000b330


	//   ....[89]....
        /*0900*/ 	.word	0x0000b350


	//   ....[90]....
        /*0904*/ 	.word	0x0000b360


	//   ....[91]....
        /*0908*/ 	.word	0x0000b3d0


	//   ....[92]....
        /*090c*/ 	.word	0x0000b420


	//   ....[93]....
        /*0910*/ 	.word	0x0000b450


	//   ....[94]....
        /*0914*/ 	.word	0x0000b4e0


	//   ....[95]....
        /*0918*/ 	.word	0x0000b4f0


	//   ....[96]....
        /*091c*/ 	.word	0x0000b560


	//   ....[97]....
        /*0920*/ 	.word	0x0000b570


	//   ....[98]....
        /*0924*/ 	.word	0x0000b5b0


	//   ....[99]....
        /*0928*/ 	.word	0x0000b5d0


	//   ....[100]....
        /*092c*/ 	.word	0x0000bd20


	//   ....[101]....
        /*0930*/ 	.word	0x0000bd50


	//   ....[102]....
        /*0934*/ 	.word	0x0000bda0


	//   ....[103]....
        /*0938*/ 	.word	0x0000bdb0


	//   ....[104]....
        /*093c*/ 	.word	0x0000bdf0


	//   ....[105]....
        /*0940*/ 	.word	0x0000be00


	//   ....[106]....
        /*0944*/ 	.word	0x0000be40


	//   ....[107]....
        /*0948*/ 	.word	0x0000be50


	//   ....[108]....
        /*094c*/ 	.word	0x0000be90


	//   ....[109]....
        /*0950*/ 	.word	0x0000bea0


	//   ....[110]....
        /*0954*/ 	.word	0x0000bee0


	//   ....[111]....
        /*0958*/ 	.word	0x0000bef0


	//   ....[112]....
        /*095c*/ 	.word	0x0000bf30


	//   ....[113]....
        /*0960*/ 	.word	0x0000bf40


	//   ....[114]....
        /*0964*/ 	.word	0x0000bf50


	//   ....[115]....
        /*0968*/ 	.word	0x0000bf90


	//   ....[116]....
        /*096c*/ 	.word	0x0000c240


	//   ....[117]....
        /*0970*/ 	.word	0x0000c270


	//   ....[118]....
        /*0974*/ 	.word	0x0000c2d0


	//   ....[119]....
        /*0978*/ 	.word	0x0000c2e0


	//   ....[120]....
        /*097c*/ 	.word	0x0000c330


	//   ....[121]....
        /*0980*/ 	.word	0x0000c340


	//   ....[122]....
        /*0984*/ 	.word	0x0000c390


	//   ....[123]....
        /*0988*/ 	.word	0x0000c3a0


	//   ....[124]....
        /*098c*/ 	.word	0x0000c3f0


	//   ....[125]....
        /*0990*/ 	.word	0x0000c400


	//   ....[126]....
        /*0994*/ 	.word	0x0000c450


	//   ....[127]....
        /*0998*/ 	.word	0x0000c460


	//   ....[128]....
        /*099c*/ 	.word	0x0000c4b0


	//   ....[129]....
        /*09a0*/ 	.word	0x0000c4c0


	//   ....[130]....
        /*09a4*/ 	.word	0x0000c4d0


	//   ....[131]....
        /*09a8*/ 	.word	0x0000c510


	//   ....[132]....
        /*09ac*/ 	.word	0x0000cab0


	//   ....[133]....
        /*09b0*/ 	.word	0x0000caf0


	//   ....[134]....
        /*09b4*/ 	.word	0x0000cb30


	//   ....[135]....
        /*09b8*/ 	.word	0x0000cb70


	//   ....[136]....
        /*09bc*/ 	.word	0x0000cb90


	//   ....[137]....
        /*09c0*/ 	.word	0x0000cbd0


	//   ....[138]....
        /*09c4*/ 	.word	0x0000cbf0


	//   ....[139]....
        /*09c8*/ 	.word	0x0000cc30


	//   ....[140]....
        /*09cc*/ 	.word	0x0000cc50


	//   ....[141]....
        /*09d0*/ 	.word	0x0000cc90


	//   ....[142]....
        /*09d4*/ 	.word	0x0000ccb0


	//   ....[143]....
        /*09d8*/ 	.word	0x0000ccf0


	//   ....[144]....
        /*09dc*/ 	.word	0x0000cd10


	//   ....[145]....
        /*09e0*/ 	.word	0x0000cd50


	//   ....[146]....
        /*09e4*/ 	.word	0x0000cd70


	//   ....[147]....
        /*09e8*/ 	.word	0x0000cd80


	//   ....[148]....
        /*09ec*/ 	.word	0x0000d140


	//   ....[149]....
        /*09f0*/ 	.word	0x0000d170


	//   ....[150]....
        /*09f4*/ 	.word	0x0000d1d0


	//   ....[151]....
        /*09f8*/ 	.word	0x0000d200


	//   ....[152]....
        /*09fc*/ 	.word	0x0000d230


	//   ....[153]....
        /*0a00*/ 	.word	0x0000d260


	//   ....[154]....
        /*0a04*/ 	.word	0x0000d290


	//   ....[155]....
        /*0a08*/ 	.word	0x0000d2c0


	//   ....[156]....
        /*0a0c*/ 	.word	0x0000d460


	//   ....[157]....
        /*0a10*/ 	.word	0x0000d490


	//   ....[158]....
        /*0a14*/ 	.word	0x0000d4c0


	//   ....[159]....
        /*0a18*/ 	.word	0x0000d4f0


	//   ....[160]....
        /*0a1c*/ 	.word	0x0000d520


	//   ....[161]....
        /*0a20*/ 	.word	0x0000d550


	//   ....[162]....
        /*0a24*/ 	.word	0x0000d610


	//   ....[163]....
        /*0a28*/ 	.word	0x0000d630


	//   ....[164]....
        /*0a2c*/ 	.word	0x0000d640


	//   ....[165]....
        /*0a30*/ 	.word	0x0000d6a0


	//   ....[166]....
        /*0a34*/ 	.word	0x0000dcc0


	//   ....[167]....
        /*0a38*/ 	.word	0x0000e1a0


	//   ....[168]....
        /*0a3c*/ 	.word	0x0000e290


	//   ....[169]....
        /*0a40*/ 	.word	0x0000e330


	//   ....[170]....
        /*0a44*/ 	.word	0x0000e390


	//   ....[171]....
        /*0a48*/ 	.word	0x0000e490


	//   ....[172]....
        /*0a4c*/ 	.word	0x0000e4f0


	//   ....[173]....
        /*0a50*/ 	.word	0x0000e5e0


	//   ....[174]....
        /*0a54*/ 	.word	0x0000e650


	//   ....[175]....
        /*0a58*/ 	.word	0x0000e740


	//   ....[176]....
        /*0a5c*/ 	.word	0x0000e7b0


	//   ....[177]....
        /*0a60*/ 	.word	0x0000e8a0


	//   ....[178]....
        /*0a64*/ 	.word	0x0000e910


	//   ....[179]....
        /*0a68*/ 	.word	0x0000ea00


	//   ....[180]....
        /*0a6c*/ 	.word	0x0000ea70


	//   ....[181]....
        /*0a70*/ 	.word	0x0000eb60


	//   ....[182]....
        /*0a74*/ 	.word	0x0000ebd0


	//   ....[183]....
        /*0a78*/ 	.word	0x0000ec70


	//   ....[184]....
        /*0a7c*/ 	.word	0x0000ed60


	//   ....[185]....
        /*0a80*/ 	.word	0x0000edd0


	//   ....[186]....
        /*0a84*/ 	.word	0x0000ee30


	//   ....[187]....
        /*0a88*/ 	.word	0x0000ef20


	//   ....[188]....
        /*0a8c*/ 	.word	0x0000ef80


	//   ....[189]....
        /*0a90*/ 	.word	0x0000f080


	//   ....[190]....
        /*0a94*/ 	.word	0x0000f0e0


	//   ....[191]....
        /*0a98*/ 	.word	0x0000f1e0


	//   ....[192]....
        /*0a9c*/ 	.word	0x0000f240


	//   ....[193]....
        /*0aa0*/ 	.word	0x0000f340


	//   ....[194]....
        /*0aa4*/ 	.word	0x0000f3a0


	//   ....[195]....
        /*0aa8*/ 	.word	0x0000f4a0


	//   ....[196]....
        /*0aac*/ 	.word	0x0000f500


	//   ....[197]....
        /*0ab0*/ 	.word	0x0000f600


	//   ....[198]....
        /*0ab4*/ 	.word	0x0000f660


	//   ....[199]....
        /*0ab8*/ 	.word	0x0000f710


	//   ....[200]....
        /*0abc*/ 	.word	0x0000f7d0


	//   ....[201]....
        /*0ac0*/ 	.word	0x0000f890


	//   ....[202]....
        /*0ac4*/ 	.word	0x0000f8f0


	//   ....[203]....
        /*0ac8*/ 	.word	0x0000f9f0


	//   ....[204]....
        /*0acc*/ 	.word	0x0000fa50


	//   ....[205]....
        /*0ad0*/ 	.word	0x0000fb20


	//   ....[206]....
        /*0ad4*/ 	.word	0x0000fb80


	//   ....[207]....
        /*0ad8*/ 	.word	0x0000fc40


	//   ....[208]....
        /*0adc*/ 	.word	0x0000fd80


	//   ....[209]....
        /*0ae0*/ 	.word	0x0000fe20


	//   ....[210]....
        /*0ae4*/ 	.word	0x0000fe90


	//   ....[211]....
        /*0ae8*/ 	.word	0x0000ff40


	//   ....[212]....
        /*0aec*/ 	.word	0x0000ffa0


	//   ....[213]....
        /*0af0*/ 	.word	0x00010050


	//   ....[214]....
        /*0af4*/ 	.word	0x000100b0


	//   ....[215]....
        /*0af8*/ 	.word	0x00010160


	//   ....[216]....
        /*0afc*/ 	.word	0x000101c0


	//   ....[217]....
        /*0b00*/ 	.word	0x00010270


	//   ....[218]....
        /*0b04*/ 	.word	0x000102d0


	//   ....[219]....
        /*0b08*/ 	.word	0x00010380


	//   ....[220]....
        /*0b0c*/ 	.word	0x000103e0


	//   ....[221]....
        /*0b10*/ 	.word	0x00010490


	//   ....[222]....
        /*0b14*/ 	.word	0x000104f0


	//   ....[223]....
        /*0b18*/ 	.word	0x000105a0


	//   ....[224]....
        /*0b1c*/ 	.word	0x00010690


	//   ....[225]....
        /*0b20*/ 	.word	0x00010740


	//   ....[226]....
        /*0b24*/ 	.word	0x000107a0


	//   ....[227]....
        /*0b28*/ 	.word	0x00010860


	//   ....[228]....
        /*0b2c*/ 	.word	0x000108c0


	//   ....[229]....
        /*0b30*/ 	.word	0x00010980


	//   ....[230]....
        /*0b34*/ 	.word	0x000109e0


	//   ....[231]....
        /*0b38*/ 	.word	0x00010aa0


	//   ....[232]....
        /*0b3c*/ 	.word	0x00010b00


	//   ....[233]....
        /*0b40*/ 	.word	0x00010bc0


	//   ....[234]....
        /*0b44*/ 	.word	0x00010c20


	//   ....[235]....
        /*0b48*/ 	.word	0x00010ce0


	//   ....[236]....
        /*0b4c*/ 	.word	0x00010d40


	//   ....[237]....
        /*0b50*/ 	.word	0x00010e00


	//   ....[238]....
        /*0b54*/ 	.word	0x00010e60


	//   ....[239]....
        /*0b58*/ 	.word	0x00010f10


	//   ....[240]....
        /*0b5c*/ 	.word	0x00011000


	//   ....[241]....
        /*0b60*/ 	.word	0x000110a0


	//   ....[242]....
        /*0b64*/ 	.word	0x00011140


	//   ....[243]....
        /*0b68*/ 	.word	0x000111f0


	//   ....[244]....
        /*0b6c*/ 	.word	0x00011250


	//   ....[245]....
        /*0b70*/ 	.word	0x00011300


	//   ....[246]....
        /*0b74*/ 	.word	0x00011360


	//   ....[247]....
        /*0b78*/ 	.word	0x00011410


	//   ....[248]....
        /*0b7c*/ 	.word	0x00011470


	//   ....[249]....
        /*0b80*/ 	.word	0x00011520


	//   ....[250]....
        /*0b84*/ 	.word	0x00011580


	//   ....[251]....
        /*0b88*/ 	.word	0x00011630


	//   ....[252]....
        /*0b8c*/ 	.word	0x00011690


	//   ....[253]....
        /*0b90*/ 	.word	0x00011740


	//   ....[254]....
        /*0b94*/ 	.word	0x000117a0


	//   ....[255]....
        /*0b98*/ 	.word	0x00011840


	//   ....[0]....
        /*0b9c*/ 	.word	0x000118d0


	//   ....[1]....
        /*0ba0*/ 	.word	0x00011970


	//   ....[2]....
        /*0ba4*/ 	.word	0x00011af0


	//   ....[3]....
        /*0ba8*/ 	.word	0x00011b60


	//   ....[4]....
        /*0bac*/ 	.word	0x00011bd0


	//   ....[5]....
        /*0bb0*/ 	.word	0x00011c40


	//   ....[6]....
        /*0bb4*/ 	.word	0x00011cb0


	//   ....[7]....
        /*0bb8*/ 	.word	0x00011d30


	//   ....[8]....
        /*0bbc*/ 	.word	0x00011db0


	//   ....[9]....
        /*0bc0*/ 	.word	0x00011e40


	//   ....[10]....
        /*0bc4*/ 	.word	0x00011eb0


	//   ....[11]....
        /*0bc8*/ 	.word	0x00011f20


	//   ....[12]....
        /*0bcc*/ 	.word	0x00011f90


	//   ....[13]....
        /*0bd0*/ 	.word	0x00012010


	//   ....[14]....
        /*0bd4*/ 	.word	0x00012080


	//   ....[15]....
        /*0bd8*/ 	.word	0x00012120


	//   ....[16]....
        /*0bdc*/ 	.word	0x00012170


	//   ....[17]....
        /*0be0*/ 	.word	0x00012200


	//   ....[18]....
        /*0be4*/ 	.word	0x00012330


	//----- nvinfo : EIATTR_REG_RECONFIG
	.align		4
.L_1405:
        /*0be8*/ 	.byte	0x01, 0x54
	.zero		2


	//----- nvinfo : EIATTR_SYSCALL_OFFSETS
	.align		4
        /*0bec*/ 	.byte	0x04, 0x46
        /*0bee*/ 	.short	(.L_1407 - .L_1406)


	//   ....[0]....
.L_1406:
        /*0bf0*/ 	.word	0x00001740


	//   ....[1]....
        /*0bf4*/ 	.word	0x000098a0


	//   ....[2]....
        /*0bf8*/ 	.word	0x000099f0


	//   ....[3]....
        /*0bfc*/ 	.word	0x00009ae0


	//   ....[4]....
        /*0c00*/ 	.word	0x0000aa80


	//----- nvinfo : EIATTR_MBARRIER_INSTR_OFFSETS
	.align		4
.L_1407:
        /*0c04*/ 	.byte	0x04, 0x39
        /*0c06*/ 	.short	(.L_1409 - .L_1408)


	//   ....[0]....
.L_1408:
        /*0c08*/ 	.word	0x00000180
        /*0c0c*/ 	.word	0x000000ff
        /*0c10*/ 	.word	0x00016800
        /*0c14*/ 	.short	0x0100
        /*0c16*/ 	.byte	0x08
	.zero		1


	//   ....[1]....
        /*0c18*/ 	.word	0x00000190
        /*0c1c*/ 	.word	0x000000ff
        /*0c20*/ 	.word	0x00016820
        /*0c24*/ 	.short	0x0100
        /*0c26*/ 	.byte	0x08
	.zero		1


	//   ....[2]....
        /*0c28*/ 	.word	0x00000280
        /*0c2c*/ 	.word	0x000000ff
        /*0c30*/ 	.word	0x00016830
        /*0c34*/ 	.short	0x0100
        /*0c36*/ 	.byte	0x08
	.zero		1


	//   ....[3]....
        /*0c38*/ 	.word	0x00000290
        /*0c3c*/ 	.word	0x000000ff
        /*0c40*/ 	.word	0x00016840
        /*0c44*/ 	.short	0x0100
        /*0c46*/ 	.byte	0x08
	.zero		1


	//   ....[4]....
        /*0c48*/ 	.word	0x000002a0
        /*0c4c*/ 	.word	0x000000ff
        /*0c50*/ 	.word	0x00016838
        /*0c54*/ 	.short	0x0100
        /*0c56*/ 	.byte	0x08
	.zero		1


	//   ....[5]....
        /*0c58*/ 	.word	0x000002b0
        /*0c5c*/ 	.word	0x000000ff
        /*0c60*/ 	.word	0x00016848
        /*0c64*/ 	.short	0x0100
        /*0c66*/ 	.byte	0x08
	.zero		1


	//   ....[6]....
        /*0c68*/ 	.word	0x000003e0
        /*0c6c*/ 	.word	0x000000ff
        /*0c70*/ 	.word	0x00016850
        /*0c74*/ 	.short	0x0100
        /*0c76*/ 	.byte	0x08
	.zero		1


	//   ....[7]....
        /*0c78*/ 	.word	0x000003f0
        /*0c7c*/ 	.word	0x000000ff
        /*0c80*/ 	.word	0x00016860
        /*0c84*/ 	.short	0x0100
        /*0c86*/ 	.byte	0x08
	.zero		1


	//   ....[8]....
        /*0c88*/ 	.word	0x00000400
        /*0c8c*/ 	.word	0x000000ff
        /*0c90*/ 	.word	0x00016858
        /*0c94*/ 	.short	0x0100
        /*0c96*/ 	.byte	0x08
	.zero		1


	//   ....[9]....
        /*0c98*/ 	.word	0x00000410
        /*0c9c*/ 	.word	0x000000ff
        /*0ca0*/ 	.word	0x00016868
        /*0ca4*/ 	.short	0x0100
        /*0ca6*/ 	.byte	0x08
	.zero		1


	//   ....[10]....
        /*0ca8*/ 	.word	0x00000500
        /*0cac*/ 	.word	0x000000ff
        /*0cb0*/ 	.word	0x00016870
        /*0cb4*/ 	.short	0x0100
        /*0cb6*/ 	.byte	0x06
	.zero		1


	//   ....[11]....
        /*0cb8*/ 	.word	0x00000510
        /*0cbc*/ 	.word	0x000000ff
        /*0cc0*/ 	.word	0x00016880
        /*0cc4*/ 	.short	0x0100
        /*0cc6*/ 	.byte	0x06
	.zero		1


	//   ....[12]....
        /*0cc8*/ 	.word	0x00000520
        /*0ccc*/ 	.word	0x000000ff
        /*0cd0*/ 	.word	0x00016878
        /*0cd4*/ 	.short	0x0100
        /*0cd6*/ 	.byte	0x06
	.zero		1


	//   ....[13]....
        /*0cd8*/ 	.word	0x00000530
        /*0cdc*/ 	.word	0x000000ff
        /*0ce0*/ 	.word	0x00016888
        /*0ce4*/ 	.short	0x0100
        /*0ce6*/ 	.byte	0x06
	.zero		1


	//   ....[14]....
        /*0ce8*/ 	.word	0x00000660
        /*0cec*/ 	.word	0x000000ff
        /*0cf0*/ 	.word	0x00016890
        /*0cf4*/ 	.short	0x0100
        /*0cf6*/ 	.byte	0x08
	.zero		1


	//   ....[15]....
        /*0cf8*/ 	.word	0x00000670
        /*0cfc*/ 	.word	0x000000ff
        /*0d00*/ 	.word	0x000168a0
        /*0d04*/ 	.short	0x0100
        /*0d06*/ 	.byte	0x08
	.zero		1


	//   ....[16]....
        /*0d08*/ 	.word	0x00000680
        /*0d0c*/ 	.word	0x000000ff
        /*0d10*/ 	.word	0x00016898
        /*0d14*/ 	.short	0x0100
        /*0d16*/ 	.byte	0x08
	.zero		1


	//   ....[17]....
        /*0d18*/ 	.word	0x00000690
        /*0d1c*/ 	.word	0x000000ff
        /*0d20*/ 	.word	0x000168a8
        /*0d24*/ 	.short	0x0100
        /*0d26*/ 	.byte	0x08
	.zero		1


	//   ....[18]....
        /*0d28*/ 	.word	0x000007c0
        /*0d2c*/ 	.word	0x000000ff
        /*0d30*/ 	.word	0x000168b0
        /*0d34*/ 	.short	0x0100
        /*0d36*/ 	.byte	0x08
	.zero		1


	//   ....[19]....
        /*0d38*/ 	.word	0x000007d0
        /*0d3c*/ 	.word	0x000000ff
        /*0d40*/ 	.word	0x000168c0
        /*0d44*/ 	.short	0x0100
        /*0d46*/ 	.byte	0x08
	.zero		1


	//   ....[20]....
        /*0d48*/ 	.word	0x000007e0
        /*0d4c*/ 	.word	0x000000ff
        /*0d50*/ 	.word	0x000168b8
        /*0d54*/ 	.short	0x0100
        /*0d56*/ 	.byte	0x08
	.zero		1


	//   ....[21]....
        /*0d58*/ 	.word	0x000007f0
        /*0d5c*/ 	.word	0x000000ff
        /*0d60*/ 	.word	0x000168c8
        /*0d64*/ 	.short	0x0100
        /*0d66*/ 	.byte	0x08
	.zero		1


	//   ....[22]....
        /*0d68*/ 	.word	0x000017b0
        /*0d6c*/ 	.word	0x000000ff
        /*0d70*/ 	.word	0x00016800
        /*0d74*/ 	.short	0x010a
        /*0d76*/ 	.byte	0x2b
	.zero		1


	//   ....[23]....
        /*0d78*/ 	.word	0x00001830
        /*0d7c*/ 	.word	0x00000004
        /*0d80*/ 	.word	0x00016830
        /*0d84*/ 	.short	0x010a
        /*0d86*/ 	.byte	0x3f
	.zero		1


	//   ....[24]....
        /*0d88*/ 	.word	0x00001880
        /*0d8c*/ 	.word	0x00000004
        /*0d90*/ 	.word	0x00016830
        /*0d94*/ 	.short	0x010a
        /*0d96*/ 	.byte	0x3f
	.zero		1


	//   ....[25]....
        /*0d98*/ 	.word	0x00002990
        /*0d9c*/ 	.word	0x000000ff
        /*0da0*/ 	.word	0x00000000
        /*0da4*/ 	.short	0x0101
        /*0da6*/ 	.byte	0x06
	.zero		1


	//   ....[26]....
        /*0da8*/ 	.word	0x00003930
        /*0dac*/ 	.word	0x000000ff
        /*0db0*/ 	.word	0x00016830
        /*0db4*/ 	.short	0x010a
        /*0db6*/ 	.byte	0x0a
	.zero		1


	//   ....[27]....
        /*0db8*/ 	.word	0x00003970
        /*0dbc*/ 	.word	0x000000ff
        /*0dc0*/ 	.word	0x00016830
        /*0dc4*/ 	.short	0x010a
        /*0dc6*/ 	.byte	0x0a
	.zero		1


	//   ....[28]....
        /*0dc8*/ 	.word	0x00003bf0
        /*0dcc*/ 	.word	0x000000ff
        /*0dd0*/ 	.word	0x00016850
        /*0dd4*/ 	.short	0x010a
        /*0dd6*/ 	.byte	0x0a
	.zero		1


	//   ....[29]....
        /*0dd8*/ 	.word	0x00003c30
        /*0ddc*/ 	.word	0x000000ff
        /*0de0*/ 	.word	0x00016850
        /*0de4*/ 	.short	0x010a
        /*0de6*/ 	.byte	0x0a
	.zero		1


	//   ....[30]....
        /*0de8*/ 	.word	0x00004100
        /*0dec*/ 	.word	0x000000ff
        /*0df0*/ 	.word	0x00000000
        /*0df4*/ 	.short	0x0101
        /*0df6*/ 	.byte	0x07
	.zero		1


	//   ....[31]....
        /*0df8*/ 	.word	0x000052b0
        /*0dfc*/ 	.word	0x000000ff
        /*0e00*/ 	.word	0x00000000
        /*0e04*/ 	.short	0x0101
        /*0e06*/ 	.byte	0x06
	.zero		1


	//   ....[32]....
        /*0e08*/ 	.word	0x000056e0
        /*0e0c*/ 	.word	0x000000ff
        /*0e10*/ 	.word	0x00016850
        /*0e14*/ 	.short	0x010a
        /*0e16*/ 	.byte	0x05
	.zero		1


	//   ....[33]....
        /*0e18*/ 	.word	0x00005720
        /*0e1c*/ 	.word	0x000000ff
        /*0e20*/ 	.word	0x00016850
        /*0e24*/ 	.short	0x010a
        /*0e26*/ 	.byte	0x05
	.zero		1


	//   ....[34]....
        /*0e28*/ 	.word	0x00005cf0
        /*0e2c*/ 	.word	0x000000ff
        /*0e30*/ 	.word	0x00000000
        /*0e34*/ 	.short	0x0101
        /*0e36*/ 	.byte	0x04
	.zero		1


	//   ....[35]....
        /*0e38*/ 	.word	0x00006e30
        /*0e3c*/ 	.word	0x00000000
        /*0e40*/ 	.word	0x00000000
        /*0e44*/ 	.short	0x0101
        /*0e46*/ 	.byte	0x3f
	.zero		1


	//   ....[36]....
        /*0e48*/ 	.word	0x00007260
        /*0e4c*/ 	.word	0x00000004
        /*0e50*/ 	.word	0x00000000
        /*0e54*/ 	.short	0x0101
        /*0e56*/ 	.byte	0x3f
	.zero		1


	//   ....[37]....
        /*0e58*/ 	.word	0x00009fe0
        /*0e5c*/ 	.word	0x00000003
        /*0e60*/ 	.word	0x00016840
        /*0e64*/ 	.short	0x010a
        /*0e66*/ 	.byte	0x3f
	.zero		1


	//   ....[38]....
        /*0e68*/ 	.word	0x0000a770
        /*0e6c*/ 	.word	0x00000003
        /*0e70*/ 	.word	0x00016830
        /*0e74*/ 	.short	0x0107
        /*0e76*/ 	.byte	0x3f
	.zero		1


	//   ....[39]....
        /*0e78*/ 	.word	0x0000a840
        /*0e7c*/ 	.word	0x00000003
        /*0e80*/ 	.word	0x00016830
        /*0e84*/ 	.short	0x0101
        /*0e86*/ 	.byte	0x3f
	.zero		1


	//   ....[40]....
        /*0e88*/ 	.word	0x0000b670
        /*0e8c*/ 	.word	0x00000016
        /*0e90*/ 	.word	0x00016800
        /*0e94*/ 	.short	0x0107
        /*0e96*/ 	.byte	0x3f
	.zero		1


	//   ....[41]....
        /*0e98*/ 	.word	0x0000b760
        /*0e9c*/ 	.word	0x00000016
        /*0ea0*/ 	.word	0x00016800
        /*0ea4*/ 	.short	0x0101
        /*0ea6*/ 	.byte	0x3f
	.zero		1


	//   ....[42]....
        /*0ea8*/ 	.word	0x0000b780
        /*0eac*/ 	.word	0x00000016
        /*0eb0*/ 	.word	0x00016820
        /*0eb4*/ 	.short	0x010a
        /*0eb6*/ 	.byte	0x3f
	.zero		1


	//   ....[43]....
        /*0eb8*/ 	.word	0x0000bb30
        /*0ebc*/ 	.word	0x00000005
        /*0ec0*/ 	.word	0x00016840
        /*0ec4*/ 	.short	0x010a
        /*0ec6*/ 	.byte	0x3f
	.zero		1


	//   ....[44]....
        /*0ec8*/ 	.word	0x0000c010
        /*0ecc*/ 	.word	0x00000005
        /*0ed0*/ 	.word	0x00016830
        /*0ed4*/ 	.short	0x0107
        /*0ed6*/ 	.byte	0x3f
	.zero		1


	//   ....[45]....
        /*0ed8*/ 	.word	0x0000c0d0
        /*0edc*/ 	.word	0x00000005
        /*0ee0*/ 	.word	0x00016830
        /*0ee4*/ 	.short	0x0101
        /*0ee6*/ 	.byte	0x3f
	.zero		1


	//   ....[46]....
        /*0ee8*/ 	.word	0x0000c130
        /*0eec*/ 	.word	0x00000005
        /*0ef0*/ 	.word	0x00016860
        /*0ef4*/ 	.short	0x010a
        /*0ef6*/ 	.byte	0x3f
	.zero		1


	//   ....[47]....
        /*0ef8*/ 	.word	0x0000c600
        /*0efc*/ 	.word	0x00000005
        /*0f00*/ 	.word	0x00016850
        /*0f04*/ 	.short	0x0107
        /*0f06*/ 	.byte	0x3f
	.zero		1


	//   ....[48]....
        /*0f08*/ 	.word	0x0000c780
        /*0f0c*/ 	.word	0x00000005
        /*0f10*/ 	.word	0x00016850
        /*0f14*/ 	.short	0x0101
        /*0f16*/ 	.byte	0x3f
	.zero		1


	//   ....[49]....
        /*0f18*/ 	.word	0x0000c9a0
        /*0f1c*/ 	.word	0x00000000
        /*0f20*/ 	.word	0x00016860
        /*0f24*/ 	.short	0x010a
        /*0f26*/ 	.byte	0x3f
	.zero		1


	//   ....[50]....
        /*0f28*/ 	.word	0x0000ce30
        /*0f2c*/ 	.word	0x00000000
        /*0f30*/ 	.word	0x00016850
        /*0f34*/ 	.short	0x0107
        /*0f36*/ 	.byte	0x3f
	.zero		1


	//   ....[51]....
        /*0f38*/ 	.word	0x0000cf00
        /*0f3c*/ 	.word	0x00000000
        /*0f40*/ 	.word	0x00016850
        /*0f44*/ 	.short	0x0101
        /*0f46*/ 	.byte	0x3f
	.zero		1


	//   ....[52]....
        /*0f48*/ 	.word	0x0000dc40
        /*0f4c*/ 	.word	0x00000005
        /*0f50*/ 	.word	0x00016820
        /*0f54*/ 	.short	0x010a
        /*0f56*/ 	.byte	0x3f
	.zero		1


	//   ....[53]....
        /*0f58*/ 	.word	0x0000ddc0
        /*0f5c*/ 	.word	0x00000003
        /*0f60*/ 	.word	0x00016840
        /*0f64*/ 	.short	0x010a
        /*0f66*/ 	.byte	0x3f
	.zero		1


	//   ....[54]....
        /*0f68*/ 	.word	0x0000de60
        /*0f6c*/ 	.word	0x00000019
        /*0f70*/ 	.word	0x00016840
        /*0f74*/ 	.short	0x010a
        /*0f76*/ 	.byte	0x3f
	.zero		1


	//   ....[55]....
        /*0f78*/ 	.word	0x0000dea0
        /*0f7c*/ 	.word	0x00000003
        /*0f80*/ 	.word	0x00016860
        /*0f84*/ 	.short	0x010a
        /*0f86*/ 	.byte	0x3f
	.zero		1


	//   ....[56]....
        /*0f88*/ 	.word	0x0000dee0
        /*0f8c*/ 	.word	0x00000019
        /*0f90*/ 	.word	0x00016860
        /*0f94*/ 	.short	0x010a
        /*0f96*/ 	.byte	0x3f
	.zero		1


	//   ....[57]....
        /*0f98*/ 	.word	0x0000df50
        /*0f9c*/ 	.word	0x00000003
        /*0fa0*/ 	.word	0x00016800
        /*0fa4*/ 	.short	0x010a
        /*0fa6*/ 	.byte	0x3f
	.zero		1


	//   ....[58]....
        /*0fa8*/ 	.word	0x0000dfa0
        /*0fac*/ 	.word	0x00000004
        /*0fb0*/ 	.word	0x00016830
        /*0fb4*/ 	.short	0x010a
        /*0fb6*/ 	.byte	0x3f
	.zero		1


	//   ....[59]....
        /*0fb8*/ 	.word	0x0000e000
        /*0fbc*/ 	.word	0x00000003
        /*0fc0*/ 	.word	0x00016830
        /*0fc4*/ 	.short	0x010a
        /*0fc6*/ 	.byte	0x3f
	.zero		1


	//   ....[60]....
        /*0fc8*/ 	.word	0x0000e060
        /*0fcc*/ 	.word	0x00000003
        /*0fd0*/ 	.word	0x00016850
        /*0fd4*/ 	.short	0x010a
        /*0fd6*/ 	.byte	0x3f
	.zero		1


	//   ....[61]....
        /*0fd8*/ 	.word	0x0000e0c0
        /*0fdc*/ 	.word	0x00000009
        /*0fe0*/ 	.word	0x00016850
        /*0fe4*/ 	.short	0x010a
        /*0fe6*/ 	.byte	0x3f
	.zero		1


	//   ....[62]....
        /*0fe8*/ 	.word	0x0000e1e0
        /*0fec*/ 	.word	0x00000003
        /*0ff0*/ 	.word	0x00016840
        /*0ff4*/ 	.short	0x010a
        /*0ff6*/ 	.byte	0x3f
	.zero		1


	//   ....[63]....
        /*0ff8*/ 	.word	0x0000fc80
        /*0ffc*/ 	.word	0x00000016
        /*1000*/ 	.word	0x00016820
        /*1004*/ 	.short	0x010a
        /*1006*/ 	.byte	0x3f
	.zero		1


	//   ....[64]....
        /*1008*/ 	.word	0x0000fcd0
        /*100c*/ 	.word	0x00000005
        /*1010*/ 	.word	0x00016840
        /*1014*/ 	.short	0x010a
        /*1016*/ 	.byte	0x3f
	.zero		1


	//   ....[65]....
        /*1018*/ 	.word	0x000105e0
        /*101c*/ 	.word	0x00000005
        /*1020*/ 	.word	0x00016860
        /*1024*/ 	.short	0x010a
        /*1026*/ 	.byte	0x3f
	.zero		1


	//   ....[66]....
        /*1028*/ 	.word	0x00010f50
        /*102c*/ 	.word	0x00000000
        /*1030*/ 	.word	0x00016860
        /*1034*/ 	.short	0x010a
        /*1036*/ 	.byte	0x3f
	.zero		1


	//   ....[67]....
        /*1038*/ 	.word	0x00012250
        /*103c*/ 	.word	0x00000005
        /*1040*/ 	.word	0x00016820
        /*1044*/ 	.short	0x010a
        /*1046*/ 	.byte	0x3f
	.zero		1


	//   ....[68]....
        /*1048*/ 	.word	0x000123f0
        /*104c*/ 	.word	0x00000003
        /*1050*/ 	.word	0x00016840
        /*1054*/ 	.short	0x010a
        /*1056*/ 	.byte	0x3f
	.zero		1


	//   ....[69]....
        /*1058*/ 	.word	0x00012440
        /*105c*/ 	.word	0x00000019
        /*1060*/ 	.word	0x00016840
        /*1064*/ 	.short	0x010a
        /*1066*/ 	.byte	0x3f
	.zero		1


	//   ....[70]....
        /*1068*/ 	.word	0x00012490
        /*106c*/ 	.word	0x00000003
        /*1070*/ 	.word	0x00016860
        /*1074*/ 	.short	0x010a
        /*1076*/ 	.byte	0x3f
	.zero		1


	//----- nvinfo : EIATTR_NUM_MBARRIERS
	.align		4
.L_1409:
        /*1078*/ 	.byte	0x03, 0x38
        /*107a*/ 	.short	0x0016


	//----- nvinfo : EIATTR_EXIT_INSTR_OFFSETS
	.align		4
        /*107c*/ 	.byte	0x04, 0x1c
        /*107e*/ 	.short	(.L_1411 - .L_1410)


	//   ....[0]....
.L_1410:
        /*1080*/ 	.word	0x000009a0


	//   ....[1]....
        /*1084*/ 	.word	0x00008150


	//   ....[2]....
        /*1088*/ 	.word	0x0000df30


	//----- nvinfo : EIATTR_MAX_THREADS
	.align		4
.L_1411:
        /*108c*/ 	.byte	0x04, 0x05
        /*108e*/ 	.short	(.L_1413 - .L_1412)
.L_1412:
        /*1090*/ 	.word	0x00000200
        /*1094*/ 	.word	0x00000001
        /*1098*/ 	.word	0x00000001


	//----- nvinfo : EIATTR_CRS_STACK_SIZE
	.align		4
.L_1413:
        /*109c*/ 	.byte	0x04, 0x1e
        /*109e*/ 	.short	(.L_1415 - .L_1414)
.L_1414:
        /*10a0*/ 	.word	0x00000000


	//----- nvinfo : EIATTR_CBANK_PARAM_SIZE
	.align		4
.L_1415:
        /*10a4*/ 	.byte	0x03, 0x19
        /*10a6*/ 	.short	0x0af0


	//----- nvinfo : EIATTR_PARAM_CBANK
	.align		4
        /*10a8*/ 	.byte	0x04, 0x0a
        /*10aa*/ 	.short	(.L_1417 - .L_1416)
	.align		4
.L_1416:
        /*10ac*/ 	.word	index@(.nv.constant0._ZN7cutlass13device_kernelIN5flash11enable_sm90INS1_16FlashAttnFwdSm90INS1_25CollectiveMainloopFwdSm90ILi2EN4cute5tupleIJNS5_1CILi1EEES8_S8_EEENS6_IJNS7_ILi192EEENS7_ILi128EEENS7_ILi64EEEEEELi64ENS_10bfloat16_tEfNS_4arch4Sm90ELb0ELb0ELb0ELb1ELb1ELb0ELb0ELb1ELb1ELb1ELb1ELb0EEENS1_21CollectiveEpilogueFwdINS6_IJSA_SC_SB_EEES9_SE_SG_Li384ELb1ELb1ELb1ELb0EEENS1_36VarlenDynamicPersistentTileSchedulerILi192ELi128ELi384ELi128ELb1ELb1ELb1ELb0ELb1ELb1EEEEEEEEEvNT_6ParamsE)
        /*10b0*/ 	.short	0x0210
        /*10b2*/ 	.short	0x0af0


	//----- nvinfo : EIATTR_SW_WAR
	.align		4
.L_1417:
        /*10b4*/ 	.byte	0x04, 0x36
        /*10b6*/ 	.short	(.L_1419 - .L_1418)
.L_1418:
        /*10b8*/ 	.word	0x00000008
.L_1419:


//--------------------- .nv.info._ZN7cutlass13device_kernelIN5flash11enable_sm90INS1_16FlashAttnFwdSm90INS1_25CollectiveMainloopFwdSm90ILi2EN4cute5tupleIJNS5_1CILi1EEES8_S8_EEENS6_IJNS7_ILi192EEENS7_ILi128EEENS7_ILi64EEEEEELi64ENS_10bfloat16_tEfNS_4arch4Sm90ELb0ELb0ELb0ELb1ELb1ELb1ELb0ELb1ELb1ELb1ELb1ELb0EEENS1_21CollectiveEpilogueFwdINS6_IJSA_SC_SB_EEES9_SE_SG_Li384ELb1ELb1ELb1ELb0EEENS1_36VarlenDynamicPersistentTileSchedulerILi192ELi128ELi384ELi128ELb1ELb1ELb1ELb0ELb1ELb1EEEEEEEEEvNT_6ParamsE --------------------------
	.section	.nv.info._ZN7cutlass13device_kernelIN5flash11enable_sm90INS1_16FlashAttnFwdSm90INS1_25CollectiveMainloopFwdSm90ILi2EN4cute5tupleIJNS5_1CILi1EEES8_S8_EEENS6_IJNS7_ILi192EEENS7_ILi128EEENS7_ILi64EEEEEELi64ENS_10bfloat16_tEfNS_4arch4Sm90ELb0ELb0ELb0ELb1ELb1ELb1ELb0ELb1ELb1ELb1ELb1ELb0EEENS1_21CollectiveEpilogueFwdINS6_IJSA_SC_SB_EEES9_SE_SG_Li384ELb1ELb1ELb1ELb0EEENS1_36VarlenDynamicPersistentTileSchedulerILi192ELi128ELi384ELi128ELb1ELb1ELb1ELb0ELb1ELb1EEEEEEEEEvNT_6ParamsE,"",@"SHT_CUDA_INFO"
	.sectionflags	@""
	.align	4


	//----- nvinfo : EIATTR_CUDA_API_VERSION
	.align		4
        /*0000*/ 	.byte	0x04, 0x37
        /*0002*/ 	.short	(.L_1421 - .L_1420)
.L_1420:
        /*0004*/ 	.word	0x00000082


	//----- nvinfo : EIATTR_KPARAM_INFO
	.align		4
.L_1421:
        /*0008*/ 	.byte	0x04, 0x17
        /*000a*/ 	.short	(.L_1423 - .L_1422)
.L_1422:
        /*000c*/ 	.word	0x00000000
        /*0010*/ 	.short	0x0000
        /*0012*/ 	.short	0x0070
        /*0014*/ 	.byte	0x00, 0xf0, 0x01, 0x2a


	//----- nvinfo : EIATTR_SPARSE_MMA_MASK
	.align		4
.L_1423:
        /*0018*/ 	.byte	0x03, 0x50
        /*001a*/ 	.short	0x0000


	//----- nvinfo : EIATTR_MAXREG_COUNT
	.align		4
        /*001c*/ 	.byte	0x03, 0x1b
        /*001e*/ 	.short	0x0080


	//----- nvinfo : EIATTR_NUM_BARRIERS
	.align		4
        /*0020*/ 	.byte	0x02, 0x4c
        /*0022*/ 	.byte	0x10
	.zero		1


	//----- nvinfo : EIATTR_EXTERNS
	.align		4
        /*0024*/ 	.byte	0x04, 0x0f
        /*0026*/ 	.short	(.L_1425 - .L_1424)


	//   ....[0]....
	.align		4
.L_1424:
        /*0028*/ 	.word	index@(__assertfail)


	//----- nvinfo : EIATTR_ANNOTATIONS
	.align		4
.L_1425:
        /*002c*/ 	.byte	0x04, 0x55
        /*002e*/ 	.short	(.L_1427 - .L_1426)


	//   ....[0]....
.L_1426:
        /* <DEDUP_REMOVED lines=69> */


	//----- nvinfo : EIATTR_MERCURY_ISA_VERSION
	.align		4
.L_1427:
        /*0470*/ 	.byte	0x03, 0x5f
        /*0472*/ 	.short	0x0101


	//----- nvinfo : EIATTR_UNUSED_LOAD_BYTE_OFFSET
	.align		4
        /*0474*/ 	.byte	0x04, 0x44
        /*0476*/ 	.short	(.L_1429 - .L_1428)


	//   ....[0]....
.L_1428:
        /*0478*/ 	.word	0x00000a80
        /*047c*/ 	.word	0x0000fff0


	//   ....[1]....
        /*0480*/ 	.word	0x0000d2e0
        /*0484*/ 	.word	0x0000fff0


	//----- nvinfo : EIATTR_INT_WARP_WIDE_INSTR_OFFSETS
	.align		4
.L_1429:
        /*0488*/ 	.byte	0x04, 0x31
        /*048a*/ 	.short	(.L_1431 - .L_1430)


	//   ....[0]....
.L_1430:
        /*048c*/ 	.word	0x00000130


	//   ....[1]....
        /*0490*/ 	.word	0x00000170


	//   ....[2]....
        /*0494*/ 	.word	0x000001e0


	//   ....[3]....
        /*0498*/ 	.word	0x00011d20


	//   ....[4]....
        /*049c*/ 	.word	0x00011db0


	//   ....[5]....
        /*04a0*/ 	.word	0x00014f60


	//   ....[6]....
        /*04a4*/ 	.word	0x00014ff0


	//----- nvinfo : EIATTR_COOP_GROUP_MASK_REGIDS
	.align		4
.L_1431:
        /*04a8*/ 	.byte	0x04, 0x29
        /*04aa*/ 	.short	(.L_1433 - .L_1432)


	//   ....[0]....
.L_1432:
        /*04ac*/ 	.word	0xffffffff


	//   ....[1]....
        /*04b0*/ 	.word	0xffffffff


	//   ....[2]....
        /*04b4*/ 	.word	0xffffffff


	//   ....[3]....
        /*04b8*/ 	.word	0xffffffff


	//   ....[4]....
        /*04bc*/ 	.word	0xffffffff


	//   ....[5]....
        /*04c0*/ 	.word	0xffffffff


	//   ....[6]....
        /*04c4*/ 	.word	0xffffffff


	//   ....[7]....
        /*04c8*/ 	.word	0xffffffff


	//   ....[8]....
        /*04cc*/ 	.word	0xffffffff


	//   ....[9]....
        /*04d0*/ 	.word	0xffffffff


	//   ....[10]....
        /*04d4*/ 	.word	0xffffffff


	//   ....[11]....
        /*04d8*/ 	.word	0xffffffff


	//   ....[12]....
        /*04dc*/ 	.word	0xffffffff


	//   ....[13]....
        /*04e0*/ 	.word	0xffffffff


	//   ....[14]....
        /*04e4*/ 	.word	0xffffffff


	//   ....[15]....
        /*04e8*/ 	.word	0xffffffff


	//   ....[16]....
        /*04ec*/ 	.word	0xffffffff


	//   ....[17]....
        /*04f0*/ 	.word	0xffffffff


	//   ....[18]....
        /*04f4*/ 	.word	0xffffffff


	//   ....[19]....
        /*04f8*/ 	.word	0xffffffff


	//   ....[20]....
        /*04fc*/ 	.word	0xffffffff


	//   ....[21]....
        /*0500*/ 	.word	0xffffffff


	//   ....[22]....
        /*0504*/ 	.word	0xffffffff


	//   ....[23]....
        /*0508*/ 	.word	0xffffffff


	//   ....[24]....
        /*050c*/ 	.word	0xffffffff


	//   ....[25]....
        /*0510*/ 	.word	0xffffffff


	//   ....[26]....
        /*0514*/ 	.word	0xffffffff


	//   ....[27]....
        /*0518*/ 	.word	0xffffffff


	//   ....[28]....
        /*051c*/ 	.word	0xffffffff


	//   ....[29]....
        /*0520*/ 	.word	0xffffffff


	//   ....[30]....
        /*0524*/ 	.word	0xffffffff


	//   ....[31]....
        /*0528*/ 	.word	0xffffffff


	//   ....[32]....
        /*052c*/ 	.word	0xffffffff


	//   ....[33]....
        /*0530*/ 	.word	0xffffffff


	//   ....[34]....
        /*0534*/ 	.word	0xffffffff


	//   ....[35]....
        /*0538*/ 	.word	0xffffffff


	//   ....[36]....
        /*053c*/ 	.word	0xffffffff


	//   ....[37]....
        /*0540*/ 	.word	0xffffffff


	//   ....[38]....
        /*0544*/ 	.word	0xffffffff


	//   ....[39]....
        /*0548*/ 	.word	0xffffffff


	//   ....[40]....
        /*054c*/ 	.word	0xffffffff


	//   ....[41]....
        /*0550*/ 	.word	0xffffffff


	//   ....[42]....
        /*0554*/ 	.word	0xffffffff


	//   ....[43]....
        /*0558*/ 	.word	0xffffffff


	//   ....[44]....
        /*055c*/ 	.word	0xffffffff


	//   ....[45]....
        /*0560*/ 	.word	0xffffffff


	//   ....[46]....
        /*0564*/ 	.word	0xffffffff


	//   ....[47]....
        /*0568*/ 	.word	0xffffffff


	//   ....[48]....
        /*056c*/ 	.word	0xffffffff


	//   ....[49]....
        /*0570*/ 	.word	0xffffffff


	//   ....[50]....
        /*0574*/ 	.word	0xffffffff


	//   ....[51]....
        /*0578*/ 	.word	0xffffffff


	//   ....[52]....
        /*057c*/ 	.word	0xffffffff


	//   ....[53]....
        /*0580*/ 	.word	0xffffffff


	//   ....[54]....
        /*0584*/ 	.word	0xffffffff


	//   ....[55]....
        /*0588*/ 	.word	0xffffffff


	//   ....[56]....
        /*058c*/ 	.word	0xffffffff


	//   ....[57]....
        /*0590*/ 	.word	0xffffffff


	//   ....[58]....
        /*0594*/ 	.word	0xffffffff


	//   ....[59]....
        /*0598*/ 	.word	0xffffffff


	//   ....[60]....
        /*059c*/ 	.word	0xffffffff


	//   ....[61]....
        /*05a0*/ 	.word	0xffffffff


	//   ....[62]....
        /*05a4*/ 	.word	0xffffffff


	//   ....[63]....
        /*05a8*/ 	.word	0xffffffff


	//   ....[64]....
        /*05ac*/ 	.word	0xffffffff


	//   ....[65]....
        /*05b0*/ 	.word	0xffffffff


	//   ....[66]....
        /*05b4*/ 	.word	0xffffffff


	//   ....[67]....
        /*05b8*/ 	.word	0xffffffff


	//   ....[68]....
        /*05bc*/ 	.word	0xffffffff


	//   ....[69]....
        /*05c0*/ 	.word	0xffffffff


	//   ....[70]....
        /*05c4*/ 	.word	0xffffffff


	//   ....[71]....
        /*05c8*/ 	.word	0xffffffff


	//   ....[72]....
        /*05cc*/ 	.word	0xffffffff


	//   ....[73]....
        /*05d0*/ 	.word	0xffffffff


	//   ....[74]....
        /*05d4*/ 	.word	0xffffffff


	//   ....[75]....
        /*05d8*/ 	.word	0xffffffff


	//   ....[76]....
        /*05dc*/ 	.word	0xffffffff


	//   ....[77]....
        /*05e0*/ 	.word	0xffffffff


	//   ....[78]....
        /*05e4*/ 	.word	0xffffffff


	//   ....[79]....
        /*05e8*/ 	.word	0xffffffff


	//   ....[80]....
        /*05ec*/ 	.word	0xffffffff


	//   ....[81]....
        /*05f0*/ 	.word	0xffffffff


	//   ....[82]....
        /*05f4*/ 	.word	0xffffffff


	//   ....[83]....
        /*05f8*/ 	.word	0xffffffff


	//   ....[84]....
        /*05fc*/ 	.word	0xffffffff


	//   ....[85]....
        /*0600*/ 	.word	0xffffffff


	//   ....[86]....
        /*0604*/ 	.word	0xffffffff


	//   ....[87]....
        /*0608*/ 	.word	0xffffffff


	//   ....[88]....
        /*060c*/ 	.word	0xffffffff


	//   ....[89]....
        /*0610*/ 	.word	0xffffffff


	//   ....[90]....
        /*0614*/ 	.word	0xffffffff


	//   ....[91]....
        /*0618*/ 	.word	0xffffffff


	//   ....[92]....
        /*061c*/ 	.word	0xffffffff


	//   ....[93]....
        /*0620*/ 	.word	0xffffffff


	//   ....[94]....
        /*0624*/ 	.word	0xffffffff


	//   ....[95]....
        /*0628*/ 	.word	0xffffffff


	//   ....[96]....
        /*062c*/ 	.word	0xffffffff


	//   ....[97]....
        /*0630*/ 	.word	0xffffffff


	//   ....[98]....
        /*0634*/ 	.word	0xffffffff


	//   ....[99]....
        /*0638*/ 	.word	0xffffffff


	//   ....[100]....
        /*063c*/ 	.word	0xffffffff


	//   ....[101]....
        /*0640*/ 	.word	0xffffffff


	//   ....[102]....
        /*0644*/ 	.word	0xffffffff


	//   ....[103]....
        /*0648*/ 	.word	0xffffffff


	//   ....[104]....
        /*064c*/ 	.word	0xffffffff


	//   ....[105]....
        /*0650*/ 	.word	0xffffffff


	//   ....[106]....
        /*0654*/ 	.word	0xffffffff


	//   ....[107]....
        /*0658*/ 	.word	0xffffffff


	//   ....[108]....
        /*065c*/ 	.word	0xffffffff


	//   ....[109]....
        /*0660*/ 	.word	0xffffffff


	//   ....[110]....
        /*0664*/ 	.word	0xffffffff


	//   ....[111]....
        /*0668*/ 	.word	0xffffffff


	//   ....[112]....
        /*066c*/ 	.word	0xffffffff


	//   ....[113]....
        /*0670*/ 	.word	0xffffffff


	//   ....[114]....
        /*0674*/ 	.word	0xffffffff


	//   ....[115]....
        /*0678*/ 	.word	0xffffffff


	//   ....[116]....
        /*067c*/ 	.word	0xffffffff


	//   ....[117]....
        /*0680*/ 	.word	0xffffffff


	//   ....[118]....
        /*0684*/ 	.word	0xffffffff


	//   ....[119]....
        /*0688*/ 	.word	0xffffffff


	//   ....[120]....
        /*068c*/ 	.word	0xffffffff


	//   ....[121]....
        /*0690*/ 	.word	0xffffffff


	//   ....[122]....
        /*0694*/ 	.word	0xffffffff


	//   ....[123]....
        /*0698*/ 	.word	0xffffffff


	//   ....[124]....
        /*069c*/ 	.word	0xffffffff


	//   ....[125]....
        /*06a0*/ 	.word	0xffffffff


	//   ....[126]....
        /*06a4*/ 	.word	0xffffffff


	//   ....[127]....
        /*06a8*/ 	.word	0xffffffff


	//   ....[128]....
        /*06ac*/ 	.word	0xffffffff


	//   ....[129]....
        /*06b0*/ 	.word	0xffffffff


	//   ....[130]....
        /*06b4*/ 	.word	0xffffffff


	//   ....[131]....
        /*06b8*/ 	.word	0xffffffff


	//   ....[132]....
        /*06bc*/ 	.word	0xffffffff


	//   ....[133]....
        /*06c0*/ 	.word	0xffffffff


	//   ....[134]....
        /*06c4*/ 	.word	0xffffffff


	//   ....[135]....
        /*06c8*/ 	.word	0xffffffff


	//   ....[136]....
        /*06cc*/ 	.word	0xffffffff


	//   ....[137]....
        /*06d0*/ 	.word	0xffffffff


	//   ....[138]....
        /*06d4*/ 	.word	0xffffffff


	//   ....[139]....
        /*06d8*/ 	.word	0xffffffff


	//   ....[140]....
        /*06dc*/ 	.word	0xffffffff


	//   ....[141]....
        /*06e0*/ 	.word	0xffffffff


	//   ....[142]....
        /*06e4*/ 	.word	0xffffffff


	//   ....[143]....
        /*06e8*/ 	.word	0xffffffff


	//   ....[144]....
        /*06ec*/ 	.word	0xffffffff


	//   ....[145]....
        /*06f0*/ 	.word	0xffffffff


	//   ....[146]....
        /*06f4*/ 	.word	0xffffffff


	//   ....[147]....
        /*06f8*/ 	.word	0xffffffff


	//   ....[148]....
        /*06fc*/ 	.word	0xffffffff


	//   ....[149]....
        /*0700*/ 	.word	0xffffffff


	//   ....[150]....
        /*0704*/ 	.word	0xffffffff


	//   ....[151]....
        /*0708*/ 	.word	0xffffffff


	//   ....[152]....
        /*070c*/ 	.word	0xffffffff


	//   ....[153]....
        /*0710*/ 	.word	0xffffffff


	//   ....[154]....
        /*0714*/ 	.word	0xffffffff


	//   ....[155]....
        /*0718*/ 	.word	0xffffffff


	//   ....[156]....
        /*071c*/ 	.word	0xffffffff


	//   ....[157]....
        /*0720*/ 	.word	0xffffffff


	//   ....[158]....
        /*0724*/ 	.word	0xffffffff


	//   ....[159]....
        /*0728*/ 	.word	0xffffffff


	//   ....[160]....
        /*072c*/ 	.word	0xffffffff


	//   ....[161]....
        /*0730*/ 	.word	0xffffffff


	//   ....[162]....
        /*0734*/ 	.word	0xffffffff


	//   ....[163]....
        /*0738*/ 	.word	0xffffffff


	//   ....[164]....
        /*073c*/ 	.word	0xffffffff


	//   ....[165]....
        /*0740*/ 	.word	0xffffffff


	//   ....[166]....
        /*0744*/ 	.word	0xffffffff


	//   ....[167]....
        /*0748*/ 	.word	0xffffffff


	//   ....[168]....
        /*074c*/ 	.word	0xffffffff


	//   ....[169]....
        /*0750*/ 	.word	0xffffffff


	//   ....[170]....
        /*0754*/ 	.word	0xffffffff


	//   ....[171]....
        /*0758*/ 	.word	0xffffffff


	//   ....[172]....
        /*075c*/ 	.word	0xffffffff


	//   ....[173]....
        /*0760*/ 	.word	0xffffffff


	//   ....[174]....
        /*0764*/ 	.word	0xffffffff


	//   ....[175]....
        /*0768*/ 	.word	0xffffffff


	//   ....[176]....
        /*076c*/ 	.word	0xffffffff


	//   ....[177]....
        /*0770*/ 	.word	0xffffffff


	//   ....[178]....
        /*0774*/ 	.word	0xffffffff


	//   ....[179]....
        /*0778*/ 	.word	0xffffffff


	//   ....[180]....
        /*077c*/ 	.word	0xffffffff


	//   ....[181]....
        /*0780*/ 	.word	0xffffffff


	//   ....[182]....
        /*0784*/ 	.word	0xffffffff


	//   ....[183]....
        /*0788*/ 	.word	0xffffffff


	//   ....[184]....
        /*078c*/ 	.word	0xffffffff


	//   ....[185]....
        /*0790*/ 	.word	0xffffffff


	//   ....[186]....
        /*0794*/ 	.word	0xffffffff


	//   ....[187]....
        /*0798*/ 	.word	0xffffffff


	//   ....[188]....
        /*079c*/ 	.word	0xffffffff


	//   ....[189]....
        /*07a0*/ 	.word	0xffffffff


	//   ....[190]....
        /*07a4*/ 	.word	0xffffffff


	//   ....[191]....
        /*07a8*/ 	.word	0xffffffff


	//   ....[192]....
        /*07ac*/ 	.word	0xffffffff


	//   ....[193]....
        /*07b0*/ 	.word	0x0500000f


	//   ....[194]....
        /*07b4*/ 	.word	0x0500000f


	//   ....[195]....
        /*07b8*/ 	.word	0x0500000f


	//   ....[196]....
        /*07bc*/ 	.word	0x0500000f


	//   ....[197]....
        /*07c0*/ 	.word	0x0500000f


	//   ....[198]....
        /*07c4*/ 	.word	0x0500000f


	//   ....[199]....
        /*07c8*/ 	.word	0x0500000f


	//   ....[200]....
        /*07cc*/ 	.word	0x0500000f


	//   ....[201]....
        /*07d0*/ 	.word	0x0500000f


	//   ....[202]....
        /*07d4*/ 	.word	0x0500000f


	//   ....[203]....
        /*07d8*/ 	.word	0x0500000f


	//   ....[204]....
        /*07dc*/ 	.word	0x0500000f


	//   ....[205]....
        /*07e0*/ 	.word	0x0500000f


	//   ....[206]....
        /*07e4*/ 	.word	0x0500000f


	//   ....[207]....
        /*07e8*/ 	.word	0x0500000f


	//   ....[208]....
        /*07ec*/ 	.word	0x0500000f


	//   ....[209]....
        /*07f0*/ 	.word	0x0500000f


	//   ....[210]....
        /*07f4*/ 	.word	0x0500000f


	//   ....[211]....
        /*07f8*/ 	.word	0x0500000f


	//   ....[212]....
        /*07fc*/ 	.word	0x0500000f


	//   ....[213]....
        /*0800*/ 	.word	0x0500000f


	//   ....[214]....
        /*0804*/ 	.word	0x0500000f


	//   ....[215]....
        /*0808*/ 	.word	0x0500000f


	//   ....[216]....
        /*080c*/ 	.word	0x0500000f


	//   ....[217]....
        /*0810*/ 	.word	0x0500000f


	//   ....[218]....
        /*0814*/ 	.word	0x0500000f


	//   ....[219]....
        /*0818*/ 	.word	0x0500000f


	//   ....[220]....
        /*081c*/ 	.word	0x0500000f


	//   ....[221]....
        /*0820*/ 	.word	0x0500000f


	//   ....[222]....
        /*0824*/ 	.word	0x0500000f


	//   ....[223]....
        /*0828*/ 	.word	0x0500000f


	//   ....[224]....
        /*082c*/ 	.word	0x0500000f


	//   ....[225]....
        /*0830*/ 	.word	0x0500000f


	//   ....[226]....
        /*0834*/ 	.word	0x0500000f


	//   ....[227]....
        /*0838*/ 	.word	0x0500000f


	//   ....[228]....
        /*083c*/ 	.word	0x0500000f


	//   ....[229]....
        /*0840*/ 	.word	0x0500000f


	//   ....[230]....
        /*0844*/ 	.word	0x0500000f


	//   ....[231]....
        /*0848*/ 	.word	0x0500000f


	//   ....[232]....
        /*084c*/ 	.word	0x0500000f


	//   ....[233]....
        /*0850*/ 	.word	0x0500000f


	//   ....[234]....
        /*0854*/ 	.word	0x0500000f


	//   ....[235]....
        /*0858*/ 	.word	0x0500000f


	//   ....[236]....
        /*085c*/ 	.word	0x0500000f


	//   ....[237]....
        /*0860*/ 	.word	0x0500000f


	//   ....[238]....
        /*0864*/ 	.word	0x0500000f


	//   ....[239]....
        /*0868*/ 	.word	0x0500000f


	//   ....[240]....
        /*086c*/ 	.word	0x0500000f


	//   ....[241]....
        /*0870*/ 	.word	0x0500000f


	//   ....[242]....
        /*0874*/ 	.word	0x0500000f


	//   ....[243]....
        /*0878*/ 	.word	0x0500000f


	//   ....[244]....
        /*087c*/ 	.word	0x0500000f


	//   ....[245]....
        /*0880*/ 	.word	0x0500000f


	//   ....[246]....
        /*0884*/ 	.word	0x0500000f


	//   ....[247]....
        /*0888*/ 	.word	0x0500000f


	//   ....[248]....
        /*088c*/ 	.word	0x0500000f


	//   ....[249]....
        /*0890*/ 	.word	0x0500000f


	//   ....[250]....
        /*0894*/ 	.word	0x0500000f


	//   ....[251]....
        /*0898*/ 	.word	0x0500000f


	//   ....[252]....
        /*089c*/ 	.word	0x0500000f


	//   ....[253]....
        /*08a0*/ 	.word	0x0500000f


	//   ....[254]....
        /*08a4*/ 	.word	0x0500000f


	//   ....[255]....
        /*08a8*/ 	.word	0x0500000f


	//   ....[0]....
        /*08ac*/ 	.word	0x0500000f


	//   ....[1]....
        /*08b0*/ 	.word	0x0500000f


	//   ....[2]....
        /*08b4*/ 	.word	0x0500000f


	//   ....[3]....
        /*08b8*/ 	.word	0x0500000f


	//   ....[4]....
        /*08bc*/ 	.word	0x0500000f


	//   ....[5]....
        /*08c0*/ 	.word	0x0500000f


	//   ....[6]....
        /*08c4*/ 	.word	0x0500000f


	//   ....[7]....
        /*08c8*/ 	.word	0x0500000f


	//   ....[8]....
        /*08cc*/ 	.word	0x0500000f


	//   ....[9]....
        /*08d0*/ 	.word	0x0500000f


	//   ....[10]....
        /*08d4*/ 	.word	0x0500000f


	//   ....[11]....
        /*08d8*/ 	.word	0x0500000f


	//   ....[12]....
        /*08dc*/ 	.word	0x0500000f


	//   ....[13]....
        /*08e0*/ 	.word	0x0500000f


	//   ....[14]....
        /*08e4*/ 	.word	0x0500000f


	//   ....[15]....
        /*08e8*/ 	.word	0x0500000f


	//   ....[16]....
        /*08ec*/ 	.word	0x0500000f


	//   ....[17]....
        /*08f0*/ 	.word	0x0500000f


	//   ....[18]....
        /*08f4*/ 	.word	0x0500000f


	//   ....[19]....
        /*08f8*/ 	.word	0x0500000f


	//   ....[20]....
        /*08fc*/ 	.word	0x0500000f


	//   ....[21]....
        /*0900*/ 	.word	0x0500000f


	//   ....[22]....
        /*0904*/ 	.word	0x0500000f


	//   ....[23]....
        /*0908*/ 	.word	0x0500000f


	//   ....[24]....
        /*090c*/ 	.word	0x0500000f


	//   ....[25]....
        /*0910*/ 	.word	0x0500000f


	//   ....[26]....
        /*0914*/ 	.word	0x0500000f


	//   ....[27]....
        /*0918*/ 	.word	0x0500000f


	//   ....[28]....
        /*091c*/ 	.word	0x0500000f


	//   ....[29]....
        /*0920*/ 	.word	0x0500000f


	//   ....[30]....
        /*0924*/ 	.word	0x0500000f


	//   ....[31]....
        /*0928*/ 	.word	0x0500000f


	//   ....[32]....
        /*092c*/ 	.word	0x0500000f


	//   ....[33]....
        /*0930*/ 	.word	0x0500000f


	//   ....[34]....
        /*0934*/ 	.word	0x0500000f


	//   ....[35]....
        /*0938*/ 	.word	0x0500000f


	//   ....[36]....
        /*093c*/ 	.word	0x0500000f


	//   ....[37]....
        /*0940*/ 	.word	0x0500000f


	//   ....[38]....
        /*0944*/ 	.word	0x0500000f


	//   ....[39]....
        /*0948*/ 	.word	0x0500000f


	//   ....[40]....
        /*094c*/ 	.word	0x0500000f


	//   ....[41]....
        /*0950*/ 	.word	0x0500000f


	//   ....[42]....
        /*0954*/ 	.word	0x0500000f


	//   ....[43]....
        /*0958*/ 	.word	0x0500000f


	//   ....[44]....
        /*095c*/ 	.word	0x0500000f


	//   ....[45]....
        /*0960*/ 	.word	0x0500000f


	//   ....[46]....
        /*0964*/ 	.word	0x0500000f


	//   ....[47]....
        /*0968*/ 	.word	0x0500000f


	//   ....[48]....
        /*096c*/ 	.word	0x0500000f


	//   ....[49]....
        /*0970*/ 	.word	0x0500000f


	//   ....[50]....
        /*0974*/ 	.word	0x0500000f


	//   ....[51]....
        /*0978*/ 	.word	0x0500000f


	//   ....[52]....
        /*097c*/ 	.word	0x0500000f


	//   ....[53]....
        /*0980*/ 	.word	0x0500000f


	//   ....[54]....
        /*0984*/ 	.word	0x0500000f


	//   ....[55]....
        /*0988*/ 	.word	0x0500000f


	//   ....[56]....
        /*098c*/ 	.word	0x0500000f


	//   ....[57]....
        /*0990*/ 	.word	0x0500000f


	//   ....[58]....
        /*0994*/ 	.word	0x0500000f


	//   ....[59]....
        /*0998*/ 	.word	0x0500000f


	//   ....[60]....
        /*099c*/ 	.word	0x0500000f


	//   ....[61]....
        /*09a0*/ 	.word	0x0500000f


	//   ....[62]....
        /*09a4*/ 	.word	0x0500000f


	//   ....[63]....
        /*09a8*/ 	.word	0x0500000f


	//   ....[64]....
        /*09ac*/ 	.word	0x0500000f


	//   ....[65]....
        /*09b0*/ 	.word	0x0500000f


	//   ....[66]....
        /*09b4*/ 	.word	0x0500000f


	//   ....[67]....
        /*09b8*/ 	.word	0x0500000f


	//   ....[68]....
        /*09bc*/ 	.word	0x0500000f


	//   ....[69]....
        /*09c0*/ 	.word	0x0500000f


	//   ....[70]....
        /*09c4*/ 	.word	0x0500000f


	//   ....[71]....
        /*09c8*/ 	.word	0x0500000f


	//   ....[72]....
        /*09cc*/ 	.word	0x0500000f


	//   ....[73]....
        /*09d0*/ 	.word	0x0500000f


	//   ....[74]....
        /*09d4*/ 	.word	0x0500000f


	//   ....[75]....
        /*09d8*/ 	.word	0x0500000f


	//   ....[76]....
        /*09dc*/ 	.word	0x0500000f


	//   ....[77]....
        /*09e0*/ 	.word	0x0500000f


	//   ....[78]....
        /*09e4*/ 	.word	0x0500000f


	//   ....[79]....
        /*09e8*/ 	.word	0x0500000f


	//   ....[80]....
        /*09ec*/ 	.word	0x0500000f


	//   ....[81]....
        /*09f0*/ 	.word	0x0500000f


	//   ....[82]....
        /*09f4*/ 	.word	0x0500000f


	//   ....[83]....
        /*09f8*/ 	.word	0x0500000f


	//   ....[84]....
        /*09fc*/ 	.word	0x0500000f


	//   ....[85]....
        /*0a00*/ 	.word	0x0500000f


	//   ....[86]....
        /*0a04*/ 	.word	0x0500000f


	//----- nvinfo : EIATTR_COOP_GROUP_INSTR_OFFSETS
	.align		4
.L_1433:
        /*0a08*/ 	.byte	0x04, 0x28
        /*0a0a*/ 	.short	(.L_1435 - .L_1434)


	//   ....[0]....
.L_1434:
        /*0a0c*/ 	.word	0x00000070


	//   ....[1]....
        /*0a10*/ 	.word	0x00000140


	//   ....[2]....
        /*0a14*/ 	.word	0x00000190


	//   ....[3]....
        /*0a18*/ 	.word	0x000003c0


	//   ....[4]....
        /*0a1c*/ 	.word	0x00000520


	//   ....[5]....
        /*0a20*/ 	.word	0x00000640


	//   ....[6]....
        /*0a24*/ 	.word	0x000007a0


	//   ....[7]....
        /*0a28*/ 	.word	0x00002db0


	//   ....[8]....
        /*0a2c*/ 	.word	0x00002dc0


	//   ....[9]....
        /*0a30*/ 	.word	0x00003510


	//   ....[10]....
        /*0a34*/ 	.word	0x00003520


	//   ....[11]....
        /*0a38*/ 	.word	0x00004240


	//   ....[12]....
        /*0a3c*/ 	.word	0x00004250


	//   ....[13]....
        /*0a40*/ 	.word	0x00004a50


	//   ....[14]....
        /*0a44*/ 	.word	0x00004a60


	//   ....[15]....
        /*0a48*/ 	.word	0x00005480


	//   ....[16]....
        /*0a4c*/ 	.word	0x00005490


	//   ....[17]....
        /*0a50*/ 	.word	0x000055a0


	//   ....[18]....
        /*0a54*/ 	.word	0x000055b0


	//   ....[19]....
        /*0a58*/ 	.word	0x00005920


	//   ....[20]....
        /*0a5c*/ 	.word	0x00005940


	//   ....[21]....
        /*0a60*/ 	.word	0x00005a20


	//   ....[22]....
        /*0a64*/ 	.word	0x00005a40


	//   ....[23]....
        /*0a68*/ 	.word	0x000060f0


	//   ....[24]....
        /*0a6c*/ 	.word	0x000066d0


	//   ....[25]....
        /*0a70*/ 	.word	0x000066e0


	//   ....[26]....
        /*0a74*/ 	.word	0x000066f0


	//   ....[27]....
        /*0a78*/ 	.word	0x00006700


	//   ....[28]....
        /*0a7c*/ 	.word	0x00007750


	//   ....[29]....
        /*0a80*/ 	.word	0x00007760


	//   ....[30]....
        /*0a84*/ 	.word	0x00007770


	//   ....[31]....
        /*0a88*/ 	.word	0x00007780


	//   ....[32]....
        /*0a8c*/ 	.word	0x000093d0


	//   ....[33]....
        /*0a90*/ 	.word	0x000093f0


	//   ....[34]....
        /*0a94*/ 	.word	0x000097c0


	//   ....[35]....
        /*0a98*/ 	.word	0x00009800


	//   ....[36]....
        /*0a9c*/ 	.word	0x0000b4e0


	//   ....[37]....
        /*0aa0*/ 	.word	0x0000b500


	//   ....[38]....
        /*0aa4*/ 	.word	0x0000ba20


	//   ....[39]....
        /*0aa8*/ 	.word	0x0000ba80


	//   ....[40]....
        /*0aac*/ 	.word	0x0000ca40


	//   ....[41]....
        /*0ab0*/ 	.word	0x0000cd10


	//   ....[42]....
        /*0ab4*/ 	.word	0x0000cd40


	//   ....[43]....
        /*0ab8*/ 	.word	0x0000ce10


	//   ....[44]....
        /*0abc*/ 	.word	0x0000dba0


	//   ....[45]....
        /*0ac0*/ 	.word	0x0000dbc0


	//   ....[46]....
        /*0ac4*/ 	.word	0x0000dbd0


	//   ....[47]....
        /*0ac8*/ 	.word	0x0000dbe0


	//   ....[48]....
        /*0acc*/ 	.word	0x0000e130


	//   ....[49]....
        /*0ad0*/ 	.word	0x0000e170


	//   ....[50]....
        /*0ad4*/ 	.word	0x0000e1a0


	//   ....[51]....
        /*0ad8*/ 	.word	0x0000e1d0


	//   ....[52]....
        /*0adc*/ 	.word	0x0000e1f0


	//   ....[53]....
        /*0ae0*/ 	.word	0x0000e200


	//   ....[54]....
        /*0ae4*/ 	.word	0x0000e240


	//   ....[55]....
        /*0ae8*/ 	.word	0x0000e270


	//   ....[56]....
        /*0aec*/ 	.word	0x0000e720


	//   ....[57]....
        /*0af0*/ 	.word	0x0000e730


	//   ....[58]....
        /*0af4*/ 	.word	0x0000e9b0


	//   ....[59]....
        /*0af8*/ 	.word	0x0000e9c0


	//   ....[60]....
        /*0afc*/ 	.word	0x0000f4b0


	//   ....[61]....
        /*0b00*/ 	.word	0x0000f4e0


	//   ....[62]....
        /*0b04*/ 	.word	0x0000f500


	//   ....[63]....
        /*0b08*/ 	.word	0x0000f530


	//   ....[64]....
        /*0b0c*/ 	.word	0x0000f560


	//   ....[65]....
        /*0b10*/ 	.word	0x0000f570


	//   ....[66]....
        /*0b14*/ 	.word	0x0000f5a0


	//   ....[67]....
        /*0b18*/ 	.word	0x0000f610


	//   ....[68]....
        /*0b1c*/ 	.word	0x0000f730


	//   ....[69]....
        /*0b20*/ 	.word	0x0000f960


	//   ....[70]....
        /*0b24*/ 	.word	0x0000f990


	//   ....[71]....
        /*0b28*/ 	.word	0x0000f9c0


	//   ....[72]....
        /*0b2c*/ 	.word	0x0000f9f0


	//   ....[73]....
        /*0b30*/ 	.word	0x0000fa20


	//   ....[74]....
        /*0b34*/ 	.word	0x0000fa50


	//   ....[75]....
        /*0b38*/ 	.word	0x0000fbe0


	//   ....[76]....
        /*0b3c*/ 	.word	0x0000fc10


	//   ....[77]....
        /*0b40*/ 	.word	0x0000fc40


	//   ....[78]....
        /*0b44*/ 	.word	0x0000fc70


	//   ....[79]....
        /*0b48*/ 	.word	0x0000fca0


	//   ....[80]....
        /*0b4c*/ 	.word	0x0000fcd0


	//   ....[81]....
        /*0b50*/ 	.word	0x0000fd60


	//   ....[82]....
        /*0b54*/ 	.word	0x0000fd90


	//   ....[83]....
        /*0b58*/ 	.word	0x0000fda0


	//   ....[84]....
        /*0b5c*/ 	.word	0x0000fe40


	//   ....[85]....
        /*0b60*/ 	.word	0x00010dd0


	//   ....[86]....
        /*0b64*/ 	.word	0x000128b0


	//   ....[87]....
        /*0b68*/ 	.word	0x000128d0


	//   ....[88]....
        /*0b6c*/ 	.word	0x00012960


	//   ....[89]....
        /*0b70*/ 	.word	0x00012980


	//   ....[90]....
        /*0b74*/ 	.word	0x00012a00


	//   ....[91]....
        /*0b78*/ 	.word	0x00012a20


	//   ....[92]....
        /*0b7c*/ 	.word	0x00012aa0


	//   ....[93]....
        /*0b80*/ 	.word	0x00012ac0


	//   ....[94]....
        /*0b84*/ 	.word	0x00012b40


	//   ....[95]....
        /*0b88*/ 	.word	0x00012b60


	//   ....[96]....
        /*0b8c*/ 	.word	0x00012be0


	//   ....[97]....
        /*0b90*/ 	.word	0x00012c00


	//   ....[98]....
        /*0b94*/ 	.word	0x00012c80


	//   ....[99]....
        /*0b98*/ 	.word	0x00012ca0


	//   ....[100]....
        /*0b9c*/ 	.word	0x00012cb0


	//   ....[101]....
        /*0ba0*/ 	.word	0x00012cc0


	//   ....[102]....
        /*0ba4*/ 	.word	0x000135e0


	//   ....[103]....
        /*0ba8*/ 	.word	0x00013610


	//   ....[104]....
        /*0bac*/ 	.word	0x00013630


	//   ....[105]....
        /*0bb0*/ 	.word	0x000136b0


	//   ....[106]....
        /*0bb4*/ 	.word	0x000136d0


	//   ....[107]....
        /*0bb8*/ 	.word	0x00013750


	//   ....[108]....
        /*0bbc*/ 	.word	0x00013770


	//   ....[109]....
        /*0bc0*/ 	.word	0x000137f0


	//   ....[110]....
        /*0bc4*/ 	.word	0x00013810


	//   ....[111]....
        /*0bc8*/ 	.word	0x00013890


	//   ....[112]....
        /*0bcc*/ 	.word	0x000138b0


	//   ....[113]....
        /*0bd0*/ 	.word	0x00013930


	//   ....[114]....
        /*0bd4*/ 	.word	0x00013950


	//   ....[115]....
        /*0bd8*/ 	.word	0x000139d0


	//   ....[116]....
        /*0bdc*/ 	.word	0x000139f0


	//   ....[117]....
        /*0be0*/ 	.word	0x00013a00


	//   ....[118]....
        /*0be4*/ 	.word	0x00013a70


	//   ....[119]....
        /*0be8*/ 	.word	0x00013ac0


	//   ....[120]....
        /*0bec*/ 	.word	0x00013b50


	//   ....[121]....
        /*0bf0*/ 	.word	0x00013b80


	//   ....[122]....
        /*0bf4*/ 	.word	0x00013b90


	//   ....[123]....
        /*0bf8*/ 	.word	0x00013c00


	//   ....[124]....
        /*0bfc*/ 	.word	0x00013c10


	//   ....[125]....
        /*0c00*/ 	.word	0x00013c20


	//   ....[126]....
        /*0c04*/ 	.word	0x00014410


	//   ....[127]....
        /*0c08*/ 	.word	0x00014430


	//   ....[128]....
        /*0c0c*/ 	.word	0x000144a0


	//   ....[129]....
        /*0c10*/ 	.word	0x000144b0


	//   ....[130]....
        /*0c14*/ 	.word	0x000144f0


	//   ....[131]....
        /*0c18*/ 	.word	0x00014500


	//   ....[132]....
        /*0c1c*/ 	.word	0x00014540


	//   ....[133]....
        /*0c20*/ 	.word	0x00014550


	//   ....[134]....
        /*0c24*/ 	.word	0x00014590


	//   ....[135]....
        /*0c28*/ 	.word	0x000145a0


	//   ....[136]....
        /*0c2c*/ 	.word	0x000145e0


	//   ....[137]....
        /*0c30*/ 	.word	0x000145f0


	//   ....[138]....
        /*0c34*/ 	.word	0x00014630


	//   ....[139]....
        /*0c38*/ 	.word	0x00014640


	//   ....[140]....
        /*0c3c*/ 	.word	0x00014650


	//   ....[141]....
        /*0c40*/ 	.word	0x00014690


	//   ....[142]....
        /*0c44*/ 	.word	0x00014940


	//   ....[143]....
        /*0c48*/ 	.word	0x00014970


	//   ....[144]....
        /*0c4c*/ 	.word	0x000149d0


	//   ....[145]....
        /*0c50*/ 	.word	0x000149e0


	//   ....[146]....
        /*0c54*/ 	.word	0x00014a30


	//   ....[147]....
        /*0c58*/ 	.word	0x00014a40


	//   ....[148]....
        /*0c5c*/ 	.word	0x00014a90


	//   ....[149]....
        /*0c60*/ 	.word	0x00014aa0


	//   ....[150]....
        /*0c64*/ 	.word	0x00014af0


	//   ....[151]....
        /*0c68*/ 	.word	0x00014b00


	//   ....[152]....
        /*0c6c*/ 	.word	0x00014b50


	//   ....[153]....
        /*0c70*/ 	.word	0x00014b60


	//   ....[154]....
        /*0c74*/ 	.word	0x00014bb0


	//   ....[155]....
        /*0c78*/ 	.word	0x00014bc0


	//   ....[156]....
        /*0c7c*/ 	.word	0x00014bd0


	//   ....[157]....
        /*0c80*/ 	.word	0x00014c10


	//   ....[158]....
        /*0c84*/ 	.word	0x000151e0


	//   ....[159]....
        /*0c88*/ 	.word	0x000151f0


	//   ....[160]....
        /*0c8c*/ 	.word	0x00015260


	//   ....[161]....
        /*0c90*/ 	.word	0x000152a0


	//   ....[162]....
        /*0c94*/ 	.word	0x000152c0


	//   ....[163]....
        /*0c98*/ 	.word	0x00015300


	//   ....[164]....
        /*0c9c*/ 	.word	0x00015320


	//   ....[165]....
        /*0ca0*/ 	.word	0x00015360


	//   ....[166]....
        /*0ca4*/ 	.word	0x00015380


	//   ....[167]....
        /*0ca8*/ 	.word	0x000153c0


	//   ....[168]....
        /*0cac*/ 	.word	0x000153e0


	//   ....[169]....
        /*0cb0*/ 	.word	0x00015420


	//   ....[170]....
        /*0cb4*/ 	.word	0x00015440


	//   ....[171]....
        /*0cb8*/ 	.word	0x00015480


	//   ....[172]....
        /*0cbc*/ 	.word	0x000154a0


	//   ....[173]....
        /*0cc0*/ 	.word	0x000154b0


	//   ....[174]....
        /*0cc4*/ 	.word	0x00015860


	//   ....[175]....
        /*0cc8*/ 	.word	0x00015890


	//   ....[176]....
        /*0ccc*/ 	.word	0x00015900


	//   ....[177]....
        /*0cd0*/ 	.word	0x00015930


	//   ....[178]....
        /*0cd4*/ 	.word	0x00015960


	//   ....[179]....
        /*0cd8*/ 	.word	0x00015990


	//   ....[180]....
        /*0cdc*/ 	.word	0x000159c0


	//   ....[181]....
        /*0ce0*/ 	.word	0x000159f0


	//   ....[182]....
        /*0ce4*/ 	.word	0x00015b90


	//   ....[183]....
        /*0ce8*/ 	.word	0x00015bc0


	//   ....[184]....
        /*0cec*/ 	.word	0x00015bf0


	//   ....[185]....
        /*0cf0*/ 	.word	0x00015c20


	//   ....[186]....
        /*0cf4*/ 	.word	0x00015c50


	//   ....[187]....
        /*0cf8*/ 	.word	0x00015c80


	//   ....[188]....
        /*0cfc*/ 	.word	0x00015d40


	//   ....[189]....
        /*0d00*/ 	.word	0x00015d60


	//   ....[190]....
        /*0d04*/ 	.word	0x00015d70


	//   ....[191]....
        /*0d08*/ 	.word	0x00015dd0


	//   ....[192]....
        /*0d0c*/ 	.word	0x000163f0


	//   ....[193]....
        /*0d10*/ 	.word	0x00016710


	//   ....[194]....
        /*0d14*/ 	.word	0x000167a0


	//   ....[195]....
        /*0d18*/ 	.word	0x00016830


	//   ....[196]....
        /*0d1c*/ 	.word	0x000168c0


	//   ....[197]....
        /*0d20*/ 	.word	0x000169a0


	//   ....[198]....
        /*0d24*/ 	.word	0x00016a30


	//   ....[199]....
        /*0d28*/ 	.word	0x00016ad0


	//   ....[200]....
        /*0d2c*/ 	.word	0x00016b60


	//   ....[201]....
        /*0d30*/ 	.word	0x00016c50


	//   ....[202]....
        /*0d34*/ 	.word	0x00016ce0


	//   ....[203]....
        /*0d38*/ 	.word	0x00016d80


	//   ....[204]....
        /*0d3c*/ 	.word	0x00016e10


	//   ....[205]....
        /*0d40*/ 	.word	0x00016f50


	//   ....[206]....
        /*0d44*/ 	.word	0x00017000


	//   ....[207]....
        /*0d48*/ 	.word	0x00017090


	//   ....[208]....
        /*0d4c*/ 	.word	0x000170e0


	//   ....[209]....
        /*0d50*/ 	.word	0x00017130


	//   ....[210]....
        /*0d54*/ 	.word	0x00017210


	//   ....[211]....
        /*0d58*/ 	.word	0x000172a0


	//   ....[212]....
        /*0d5c*/ 	.word	0x000172f0


	//   ....[213]....
        /*0d60*/ 	.word	0x00017340


	//   ....[214]....
        /*0d64*/ 	.word	0x00017560


	//   ....[215]....
        /*0d68*/ 	.word	0x000175c0


	//   ....[216]....
        /*0d6c*/ 	.word	0x00017680


	//   ....[217]....
        /*0d70*/ 	.word	0x000176f0


	//   ....[218]....
        /*0d74*/ 	.word	0x00017750


	//   ....[219]....
        /*0d78*/ 	.word	0x00017800


	//   ....[220]....
        /*0d7c*/ 	.word	0x00017860


	//   ....[221]....
        /*0d80*/ 	.word	0x000178f0


	//   ....[222]....
        /*0d84*/ 	.word	0x00017970


	//   ....[223]....
        /*0d88*/ 	.word	0x000179c0


	//   ....[224]....
        /*0d8c*/ 	.word	0x00017a50


	//   ....[225]....
        /*0d90*/ 	.word	0x00017ae0


	//   ....[226]....
        /*0d94*/ 	.word	0x00017b80


	//   ....[227]....
        /*0d98*/ 	.word	0x00017c20


	//   ....[228]....
        /*0d9c*/ 	.word	0x00017c80


	//   ....[229]....
        /*0da0*/ 	.word	0x00017cf0


	//   ....[230]....
        /*0da4*/ 	.word	0x00017d50


	//   ....[231]....
        /*0da8*/ 	.word	0x00017dc0


	//   ....[232]....
        /*0dac*/ 	.word	0x00017e80


	//   ....[233]....
        /*0db0*/ 	.word	0x00017ee0


	//   ....[234]....
        /*0db4*/ 	.word	0x00017fa0


	//   ....[235]....
        /*0db8*/ 	.word	0x00018280


	//   ....[236]....
        /*0dbc*/ 	.word	0x00018370


	//   ....[237]....
        /*0dc0*/ 	.word	0x00018410


	//   ....[238]....
        /*0dc4*/ 	.word	0x00018470


	//   ....[239]....
        /*0dc8*/ 	.word	0x00018560


	//   ....[240]....
        /*0dcc*/ 	.word	0x000185d0


	//   ....[241]....
        /*0dd0*/ 	.word	0x000186c0


	//   ....[242]....
        /*0dd4*/ 	.word	0x00018730


	//   ....[243]....
        /*0dd8*/ 	.word	0x00018820


	//   ....[244]....
        /*0ddc*/ 	.word	0x00018890


	//   ....[245]....
        /*0de0*/ 	.word	0x00018980


	//   ....[246]....
        /*0de4*/ 	.word	0x000189f0


	//   ....[247]....
        /*0de8*/ 	.word	0x00018ae0


	//   ....[248]....
        /*0dec*/ 	.word	0x00018b50


	//   ....[249]....
        /*0df0*/ 	.word	0x00018c40


	//   ....[250]....
        /*0df4*/ 	.word	0x00018cb0


	//   ....[251]....
        /*0df8*/ 	.word	0x00018d50


	//   ....[252]....
        /*0dfc*/ 	.word	0x00018e40


	//   ....[253]....
        /*0e00*/ 	.word	0x00018eb0


	//   ....[254]....
        /*0e04*/ 	.word	0x00018f10


	//   ....[255]....
        /*0e08*/ 	.word	0x00019000


	//   ....[0]....
        /*0e0c*/ 	.word	0x00019060


	//   ....[1]....
        /*0e10*/ 	.word	0x00019160


	//   ....[2]....
        /*0e14*/ 	.word	0x000191c0


	//   ....[3]....
        /*0e18*/ 	.word	0x000192c0


	//   ....[4]....
        /*0e1c*/ 	.word	0x00019320


	//   ....[5]....
        /*0e20*/ 	.word	0x00019420


	//   ....[6]....
        /*0e24*/ 	.word	0x00019480


	//   ....[7]....
        /*0e28*/ 	.word	0x00019580


	//   ....[8]....
        /*0e2c*/ 	.word	0x000195e0


	//   ....[9]....
        /*0e30*/ 	.word	0x000196e0


	//   ....[10]....
        /*0e34*/ 	.word	0x00019740


	//   ....[11]....
        /*0e38*/ 	.word	0x000197f0


	//   ....[12]....
        /*0e3c*/ 	.word	0x000198a0


	//   ....[13]....
        /*0e40*/ 	.word	0x00019990


	//   ....[14]....
        /*0e44*/ 	.word	0x000199f0


	//   ....[15]....
        /*0e48*/ 	.word	0x00019ad0


	//   ....[16]....
        /*0e4c*/ 	.word	0x00019b30


	//   ....[17]....
        /*0e50*/ 	.word	0x00019c00


	//   ....[18]....
        /*0e54*/ 	.word	0x00019c60


	//   ....[19]....
        /*0e58*/ 	.word	0x00019d20


	//   ....[20]....
        /*0e5c*/ 	.word	0x00019e60


	//   ....[21]....
        /*0e60*/ 	.word	0x00019f10


	//   ....[22]....
        /*0e64*/ 	.word	0x00019f90


	//   ....[23]....
        /*0e68*/ 	.word	0x0001a050


	//   ....[24]....
        /*0e6c*/ 	.word	0x0001a0b0


	//   ....[25]....
        /*0e70*/ 	.word	0x0001a160


	//   ....[26]....
        /*0e74*/ 	.word	0x0001a1c0


	//   ....[27]....
        /*0e78*/ 	.word	0x0001a270


	//   ....[28]....
        /*0e7c*/ 	.word	0x0001a2d0


	//   ....[29]....
        /*0e80*/ 	.word	0x0001a380


	//   ....[30]....
        /*0e84*/ 	.word	0x0001a3e0


	//   ....[31]....
        /*0e88*/ 	.word	0x0001a490


	//   ....[32]....
        /*0e8c*/ 	.word	0x0001a4f0


	//   ....[33]....
        /*0e90*/ 	.word	0x0001a5a0


	//   ....[34]....
        /*0e94*/ 	.word	0x0001a600


	//   ....[35]....
        /*0e98*/ 	.word	0x0001a6b0


	//   ....[36]....
        /*0e9c*/ 	.word	0x0001a7a0


	//   ....[37]....
        /*0ea0*/ 	.word	0x0001a850


	//   ....[38]....
        /*0ea4*/ 	.word	0x0001a8b0


	//   ....[39]....
        /*0ea8*/ 	.word	0x0001a970


	//   ....[40]....
        /*0eac*/ 	.word	0x0001a9d0


	//   ....[41]....
        /*0eb0*/ 	.word	0x0001aa90


	//   ....[42]....
        /*0eb4*/ 	.word	0x0001aaf0


	//   ....[43]....
        /*0eb8*/ 	.word	0x0001abb0


	//   ....[44]....
        /*0ebc*/ 	.word	0x0001ac10


	//   ....[45]....
        /*0ec0*/ 	.word	0x0001acd0


	//   ....[46]....
        /*0ec4*/ 	.word	0x0001ad30


	//   ....[47]....
        /*0ec8*/ 	.word	0x0001adf0


	//   ....[48]....
        /*0ecc*/ 	.word	0x0001ae50


	//   ....[49]....
        /*0ed0*/ 	.word	0x0001af10


	//   ....[50]....
        /*0ed4*/ 	.word	0x0001af70


	//   ....[51]....
        /*0ed8*/ 	.word	0x0001b020


	//   ....[52]....
        /*0edc*/ 	.word	0x0001b110


	//   ....[53]....
        /*0ee0*/ 	.word	0x0001b1c0


	//   ....[54]....
        /*0ee4*/ 	.word	0x0001b280


	//   ....[55]....
        /*0ee8*/ 	.word	0x0001b330


	//   ....[56]....
        /*0eec*/ 	.word	0x0001b390


	//   ....[57]....
        /*0ef0*/ 	.word	0x0001b440


	//   ....[58]....
        /*0ef4*/ 	.word	0x0001b4a0


	//   ....[59]....
        /*0ef8*/ 	.word	0x0001b550


	//   ....[60]....
        /*0efc*/ 	.word	0x0001b5b0


	//   ....[61]....
        /*0f00*/ 	.word	0x0001b660


	//   ....[62]....
        /*0f04*/ 	.word	0x0001b6c0


	//   ....[63]....
        /*0f08*/ 	.word	0x0001b770


	//   ....[64]....
        /*0f0c*/ 	.word	0x0001b7d0


	//   ....[65]....
        /*0f10*/ 	.word	0x0001b880


	//   ....[66]....
        /*0f14*/ 	.word	0x0001b8e0


	//   ....[67]....
        /*0f18*/ 	.word	0x0001b980


	//   ....[68]....
        /*0f1c*/ 	.word	0x0001ba10


	//   ....[69]....
        /*0f20*/ 	.word	0x0001bab0


	//   ....[70]....
        /*0f24*/ 	.word	0x0001bc30


	//   ....[71]....
        /*0f28*/ 	.word	0x0001bca0


	//   ....[72]....
        /*0f2c*/ 	.word	0x0001bd10


	//   ....[73]....
        /*0f30*/ 	.word	0x0001bd80


	//   ....[74]....
        /*0f34*/ 	.word	0x0001bdf0


	//   ....[75]....
        /*0f38*/ 	.word	0x0001be70


	//   ....[76]....
        /*0f3c*/ 	.word	0x0001bef0


	//   ....[77]....
        /*0f40*/ 	.word	0x0001bf80


	//   ....[78]....
        /*0f44*/ 	.word	0x0001bff0


	//   ....[79]....
        /*0f48*/ 	.word	0x0001c060


	//   ....[80]....
        /*0f4c*/ 	.word	0x0001c0d0


	//   ....[81]....
        /*0f50*/ 	.word	0x0001c150


	//   ....[82]....
        /*0f54*/ 	.word	0x0001c1c0


	//   ....[83]....
        /*0f58*/ 	.word	0x0001c260


	//   ....[84]....
        /*0f5c*/ 	.word	0x0001c2b0


	//   ....[85]....
        /*0f60*/ 	.word	0x0001c340


	//   ....[86]....
        /*0f64*/ 	.word	0x0001c470


	//----- nvinfo : EIATTR_REG_RECONFIG
	.align		4
.L_1435:
        /*0f68*/ 	.byte	0x01, 0x54
	.zero		2


	//----- nvinfo : EIATTR_SYSCALL_OFFSETS
	.align		4
        /*0f6c*/ 	.byte	0x04, 0x46
        /*0f6e*/ 	.short	(.L_1437 - .L_1436)


	//   ....[0]....
.L_1436:
        /*0f70*/ 	.word	0x00001ae0


	//   ....[1]....
        /*0f74*/ 	.word	0x00001c30


	//   ....[2]....
        /*0f78*/ 	.word	0x000062c0


	//   ....[3]....
        /*0f7c*/ 	.word	0x00006640


	//   ....[4]....
        /*0f80*/ 	.word	0x00011f10


	//   ....[5]....
        /*0f84*/ 	.word	0x00012060


	//   ....[6]....
        /*0f88*/ 	.word	0x00012150


	//   ....[7]....
        /*0f8c*/ 	.word	0x000130f0


	//----- nvinfo : EIATTR_MBARRIER_INSTR_OFFSETS
	.align		4
.L_1437:
        /*0f90*/ 	.byte	0x04, 0x39
        /*0f92*/ 	.short	(.L_1439 - .L_1438)


	//   ....[0]....
.L_1438:
        /*0f94*/ 	.word	0x00000270
        /*0f98*/ 	.word	0x000000ff
        /*0f9c*/ 	.word	0x00016800
        /*0fa0*/ 	.short	0x0100
        /*0fa2*/ 	.byte	0x08
	.zero		1


	//   ....[1]....
        /*0fa4*/ 	.word	0x00000280
        /*0fa8*/ 	.word	0x000000ff
        /*0fac*/ 	.word	0x00016820
        /*0fb0*/ 	.short	0x0100
        /*0fb2*/ 	.byte	0x08
	.zero		1


	//   ....[2]....
        /*0fb4*/ 	.word	0x00000370
        /*0fb8*/ 	.word	0x000000ff
        /*0fbc*/ 	.word	0x00016830
        /*0fc0*/ 	.short	0x0100
        /*0fc2*/ 	.byte	0x08
	.zero		1


	//   ....[3]....
        /*0fc4*/ 	.word	0x00000380
        /*0fc8*/ 	.word	0x000000ff
        /*0fcc*/ 	.word	0x00016840
        /*0fd0*/ 	.short	0x0100
        /*0fd2*/ 	.byte	0x08
	.zero		1


	//   ....[4]....
        /*0fd4*/ 	.word	0x00000390
        /*0fd8*/ 	.word	0x000000ff
        /*0fdc*/ 	.word	0x00016838
        /*0fe0*/ 	.short	0x0100
        /*0fe2*/ 	.byte	0x08
	.zero		1


	//   ....[5]....
        /*0fe4*/ 	.word	0x000003a0
        /*0fe8*/ 	.word	0x000000ff
        /*0fec*/ 	.word	0x00016848
        /*0ff0*/ 	.short	0x0100
        /*0ff2*/ 	.byte	0x08
	.zero		1


	//   ....[6]....
        /*0ff4*/ 	.word	0x000004d0
        /*0ff8*/ 	.word	0x000000ff
        /*0ffc*/ 	.word	0x00016850
        /*1000*/ 	.short	0x0100
        /*1002*/ 	.byte	0x08
	.zero		1


	//   ....[7]....
        /*1004*/ 	.word	0x000004e0
        /*1008*/ 	.word	0x000000ff
        /*100c*/ 	.word	0x00016860
        /*1010*/ 	.short	0x0100
        /*1012*/ 	.byte	0x08
	.zero		1


	//   ....[8]....
        /*1014*/ 	.word	0x000004f0
        /*1018*/ 	.word	0x000000ff
        /*101c*/ 	.word	0x00016858
        /*1020*/ 	.short	0x0100
        /*1022*/ 	.byte	0x08
	.zero		1


	//   ....[9]....
        /*1024*/ 	.word	0x00000500
        /*1028*/ 	.word	0x000000ff
        /*102c*/ 	.word	0x00016868
        /*1030*/ 	.short	0x0100
        /*1032*/ 	.byte	0x08
	.zero		1


	//   ....[10]....
        /*1034*/ 	.word	0x000005f0
        /*1038*/ 	.word	0x000000ff
        /*103c*/ 	.word	0x00016870
        /*1040*/ 	.short	0x0100
        /*1042*/ 	.byte	0x06
	.zero		1


	//   ....[11]....
        /*1044*/ 	.word	0x00000600
        /*1048*/ 	.word	0x000000ff
        /*104c*/ 	.word	0x00016880
        /*1050*/ 	.short	0x0100
        /*1052*/ 	.byte	0x06
	.zero		1


	//   ....[12]....
        /*1054*/ 	.word	0x00000610
        /*1058*/ 	.word	0x000000ff
        /*105c*/ 	.word	0x00016878
        /*1060*/ 	.short	0x0100
        /*1062*/ 	.byte	0x06
	.zero		1


	//   ....[13]....
        /*1064*/ 	.word	0x00000620
        /*1068*/ 	.word	0x000000ff
        /*106c*/ 	.word	0x00016888
        /*1070*/ 	.short	0x0100
        /*1072*/ 	.byte	0x06
	.zero		1


	//   ....[14]....
        /*1074*/ 	.word	0x00000750
        /*1078*/ 	.word	0x000000ff
        /*107c*/ 	.word	0x00016890
        /*1080*/ 	.short	0x0100
        /*1082*/ 	.byte	0x08
	.zero		1


	//   ....[15]....
        /*1084*/ 	.word	0x00000760
        /*1088*/ 	.word	0x000000ff
        /*108c*/ 	.word	0x000168a0
        /*1090*/ 	.short	0x0100
        /*1092*/ 	.byte	0x08
	.zero		1


	//   ....[16]....
        /*1094*/ 	.word	0x00000770
        /*1098*/ 	.word	0x000000ff
        /*109c*/ 	.word	0x00016898
        /*10a0*/ 	.short	0x0100
        /*10a2*/ 	.byte	0x08
	.zero		1


	//   ....[17]....
        /*10a4*/ 	.word	0x00000780
        /*10a8*/ 	.word	0x000000ff
        /*10ac*/ 	.word	0x000168a8
        /*10b0*/ 	.short	0x0100
        /*10b2*/ 	.byte	0x08
	.zero		1


	//   ....[18]....
        /*10b4*/ 	.word	0x000008b0
        /*10b8*/ 	.word	0x000000ff
        /*10bc*/ 	.word	0x000168b0
        /*10c0*/ 	.short	0x0100
        /*10c2*/ 	.byte	0x08
	.zero		1


	//   ....[19]....
        /*10c4*/ 	.word	0x000008c0
        /*10c8*/ 	.word	0x000000ff
        /*10cc*/ 	.word	0x000168c0
        /*10d0*/ 	.short	0x0100
        /*10d2*/ 	.byte	0x08
	.zero		1


	//   ....[20]....
        /*10d4*/ 	.word	0x000008d0
        /*10d8*/ 	.word	0x000000ff
        /*10dc*/ 	.word	0x000168b8
        /*10e0*/ 	.short	0x0100
        /*10e2*/ 	.byte	0x08
	.zero		1


	//   ....[21]....
        /*10e4*/ 	.word	0x000008e0
        /*10e8*/ 	.word	0x000000ff
        /*10ec*/ 	.word	0x000168c8
        /*10f0*/ 	.short	0x0100
        /*10f2*/ 	.byte	0x08
	.zero		1


	//   ....[22]....
        /*10f4*/ 	.word	0x00002d60
        /*10f8*/ 	.word	0x00000046
        /*10fc*/ 	.word	0x00016890
        /*1100*/ 	.short	0x010a
        /*1102*/ 	.byte	0x3f
	.zero		1


	//   ....[23]....
        /*1104*/ 	.word	0x000041e0
        /*1108*/ 	.word	0x00000046
        /*110c*/ 	.word	0x00016890
        /*1110*/ 	.short	0x010a
        /*1112*/ 	.byte	0x3f
	.zero		1


	//   ....[24]....
        /*1114*/ 	.word	0x000052e0
        /*1118*/ 	.word	0x00000046
        /*111c*/ 	.word	0x00016890
        /*1120*/ 	.short	0x010a
        /*1122*/ 	.byte	0x3f
	.zero		1


	//   ....[25]....
        /*1124*/ 	.word	0x00005770
        /*1128*/ 	.word	0x00000004
        /*112c*/ 	.word	0x00000000
        /*1130*/ 	.short	0x0101
        /*1132*/ 	.byte	0x3f
	.zero		1


	//   ....[26]....
        /*1134*/ 	.word	0x000057b0
        /*1138*/ 	.word	0x00000046
        /*113c*/ 	.word	0x000168b0
        /*1140*/ 	.short	0x010a
        /*1142*/ 	.byte	0x3f
	.zero		1


	//   ....[27]....
        /*1144*/ 	.word	0x00005bc0
        /*1148*/ 	.word	0x00000046
        /*114c*/ 	.word	0x00000000
        /*1150*/ 	.short	0x0101
        /*1152*/ 	.byte	0x3f
	.zero		1


	//   ....[28]....
        /*1154*/ 	.word	0x00006360
        /*1158*/ 	.word	0x00000012
        /*115c*/ 	.word	0x00016800
        /*1160*/ 	.short	0x010a
        /*1162*/ 	.byte	0x3f
	.zero		1


	//   ....[29]....
        /*1164*/ 	.word	0x000063b0
        /*1168*/ 	.word	0x00000012
        /*116c*/ 	.word	0x00016800
        /*1170*/ 	.short	0x010a
        /*1172*/ 	.byte	0x3f
	.zero		1


	//   ....[30]....
        /*1174*/ 	.word	0x00006a60
        /*1178*/ 	.word	0x00000012
        /*117c*/ 	.word	0x00016800
        /*1180*/ 	.short	0x010a
        /*1182*/ 	.byte	0x3f
	.zero		1


	//   ....[31]....
        /*1184*/ 	.word	0x00007a70
        /*1188*/ 	.word	0x00000012
        /*118c*/ 	.word	0x00016800
        /*1190*/ 	.short	0x010a
        /*1192*/ 	.byte	0x3f
	.zero		1


	//   ....[32]....
        /*1194*/ 	.word	0x00008830
        /*1198*/ 	.word	0x00000003
        /*119c*/ 	.word	0x00016830
        /*11a0*/ 	.short	0x010a
        /*11a2*/ 	.byte	0x3f
	.zero		1


	//   ....[33]....
        /*11a4*/ 	.word	0x000088d0
        /*11a8*/ 	.word	0x00000003
        /*11ac*/ 	.word	0x00016830
        /*11b0*/ 	.short	0x010a
        /*11b2*/ 	.byte	0x3f
	.zero		1


	//   ....[34]....
        /*11b4*/ 	.word	0x00009e30
        /*11b8*/ 	.word	0x00000003
        /*11bc*/ 	.word	0x00000000
        /*11c0*/ 	.short	0x0101
        /*11c2*/ 	.byte	0x3f
	.zero		1


	//   ....[35]....
        /*11c4*/ 	.word	0x0000aa20
        /*11c8*/ 	.word	0x00000009
        /*11cc*/ 	.word	0x00016830
        /*11d0*/ 	.short	0x010a
        /*11d2*/ 	.byte	0x3f
	.zero		1


	//   ....[36]....
        /*11d4*/ 	.word	0x0000aa70
        /*11d8*/ 	.word	0x00000009
        /*11dc*/ 	.word	0x00016830
        /*11e0*/ 	.short	0x010a
        /*11e2*/ 	.byte	0x3f
	.zero		1


	//   ....[37]....
        /*11e4*/ 	.word	0x0000ade0
        /*11e8*/ 	.word	0x00000004
        /*11ec*/ 	.word	0x00016850
        /*11f0*/ 	.short	0x010a
        /*11f2*/ 	.byte	0x3f
	.zero		1


	//   ....[38]....
        /*11f4*/ 	.word	0x0000ae20
        /*11f8*/ 	.word	0x00000004
        /*11fc*/ 	.word	0x00016850
        /*1200*/ 	.short	0x010a
        /*1202*/ 	.byte	0x3f
	.zero		1


	//   ....[39]....
        /*1204*/ 	.word	0x0000b2d0
        /*1208*/ 	.word	0x00000000
        /*120c*/ 	.word	0x00000000
        /*1210*/ 	.short	0x0101
        /*1212*/ 	.byte	0x3f
	.zero		1


	//   ....[40]....
        /*1214*/ 	.word	0x0000c5e0
        /*1218*/ 	.word	0x0000000b
        /*121c*/ 	.word	0x00000000
        /*1220*/ 	.short	0x0101
        /*1222*/ 	.byte	0x3f
	.zero		1


	//   ....[41]....
        /*1224*/ 	.word	0x0000c940
        /*1228*/ 	.word	0x0000000c
        /*122c*/ 	.word	0x00016850
        /*1230*/ 	.short	0x010a
        /*1232*/ 	.byte	0x3f
	.zero		1


	//   ....[42]....
        /*1234*/ 	.word	0x0000c9b0
        /*1238*/ 	.word	0x0000000c
        /*123c*/ 	.word	0x00016850
        /*1240*/ 	.short	0x010a
        /*1242*/ 	.byte	0x3f
	.zero		1


	//   ....[43]....
        /*1244*/ 	.word	0x0000cfc0
        /*1248*/ 	.word	0x00000000
        /*124c*/ 	.word	0x00000000
        /*1250*/ 	.short	0x0101
        /*1252*/ 	.byte	0x3f
	.zero		1


	//   ....[44]....
        /*1254*/ 	.word	0x0000e100
        /*1258*/ 	.word	0x00000003
        /*125c*/ 	.word	0x00000000
        /*1260*/ 	.short	0x0101
        /*1262*/ 	.byte	0x3f
	.zero		1


	//   ....[45]....
        /*1264*/ 	.word	0x0000e5e0
        /*1268*/ 	.word	0x00000008
        /*126c*/ 	.word	0x00000000
        /*1270*/ 	.short	0x0101
        /*1272*/ 	.byte	0x3f
	.zero		1


	//   ....[46]....
        /*1274*/ 	.word	0x00010eb0
        /*1278*/ 	.word	0x00000010
        /*127c*/ 	.word	0x00016820
        /*1280*/ 	.short	0x010a
        /*1282*/ 	.byte	0x3f
	.zero		1


	//   ....[47]....
        /*1284*/ 	.word	0x00010f70
        /*1288*/ 	.word	0x00000006
        /*128c*/ 	.word	0x000168a0
        /*1290*/ 	.short	0x010a
        /*1292*/ 	.byte	0x3f
	.zero		1


	//   ....[48]....
        /*1294*/ 	.word	0x000111b0
        /*1298*/ 	.word	0x00000006
        /*129c*/ 	.word	0x000168c0
        /*12a0*/ 	.short	0x010a
        /*12a2*/ 	.byte	0x3f
	.zero		1


	//   ....[49]....
        /*12a4*/ 	.word	0x00011540
        /*12a8*/ 	.word	0x00000006
        /*12ac*/ 	.word	0x000168a0
        /*12b0*/ 	.short	0x010a
        /*12b2*/ 	.byte	0x3f
	.zero		1


	//   ....[50]....
        /*12b4*/ 	.word	0x00011760
        /*12b8*/ 	.word	0x00000006
        /*12bc*/ 	.word	0x000168c0
        /*12c0*/ 	.short	0x010a
        /*12c2*/ 	.byte	0x3f
	.zero		1


	//   ....[51]....
        /*12c4*/ 	.word	0x00012610
        /*12c8*/ 	.word	0x00000003
        /*12cc*/ 	.word	0x00016840
        /*12d0*/ 	.short	0x010a
        /*12d2*/ 	.byte	0x3f
	.zero		1


	//   ....[52]....
        /*12d4*/ 	.word	0x00012dc0
        /*12d8*/ 	.word	0x00000003
        /*12dc*/ 	.word	0x00016830
        /*12e0*/ 	.short	0x0107
        /*12e2*/ 	.byte	0x3f
	.zero		1


	//   ....[53]....
        /*12e4*/ 	.word	0x00012e90
        /*12e8*/ 	.word	0x00000003
        /*12ec*/ 	.word	0x00016830
        /*12f0*/ 	.short	0x0101
        /*12f2*/ 	.byte	0x3f
	.zero		1


	//   ....[54]....
        /*12f4*/ 	.word	0x00013d00
        /*12f8*/ 	.word	0x00000010
        /*12fc*/ 	.word	0x00016800
        /*1300*/ 	.short	0x0107
        /*1302*/ 	.byte	0x3f
	.zero		1


	//   ....[55]....
        /*1304*/ 	.word	0x00013df0
        /*1308*/ 	.word	0x00000010
        /*130c*/ 	.word	0x00016800
        /*1310*/ 	.short	0x0101
        /*1312*/ 	.byte	0x3f
	.zero		1


	//   ....[56]....
        /*1314*/ 	.word	0x00013e10
        /*1318*/ 	.word	0x00000010
        /*131c*/ 	.word	0x00016820
        /*1320*/ 	.short	0x010a
        /*1322*/ 	.byte	0x3f
	.zero		1


	//   ....[57]....
        /*1324*/ 	.word	0x000141e0
        /*1328*/ 	.word	0x00000005
        /*132c*/ 	.word	0x00016840
        /*1330*/ 	.short	0x010a
        /*1332*/ 	.byte	0x3f
	.zero		1


	//   ....[58]....
        /*1334*/ 	.word	0x00014710
        /*1338*/ 	.word	0x00000005
        /*133c*/ 	.word	0x00016830
        /*1340*/ 	.short	0x0107
        /*1342*/ 	.byte	0x3f
	.zero		1


	//   ....[59]....
        /*1344*/ 	.word	0x000147d0
        /*1348*/ 	.word	0x00000005
        /*134c*/ 	.word	0x00016830
        /*1350*/ 	.short	0x0101
        /*1352*/ 	.byte	0x3f
	.zero		1


	//   ....[60]....
        /*1354*/ 	.word	0x00014830
        /*1358*/ 	.word	0x00000005
        /*135c*/ 	.word	0x00016860
        /*1360*/ 	.short	0x010a
        /*1362*/ 	.byte	0x3f
	.zero		1


	//   ....[61]....
        /*1364*/ 	.word	0x00014d00
        /*1368*/ 	.word	0x00000005
        /*136c*/ 	.word	0x00016850
        /*1370*/ 	.short	0x0107
        /*1372*/ 	.byte	0x3f
	.zero		1


	//   ....[62]....
        /*1374*/ 	.word	0x00014e80
        /*1378*/ 	.word	0x00000005
        /*137c*/ 	.word	0x00016850
        /*1380*/ 	.short	0x0101
        /*1382*/ 	.byte	0x3f
	.zero		1


	//   ....[63]....
        /*1384*/ 	.word	0x000150a0
        /*1388*/ 	.word	0x00000000
        /*138c*/ 	.word	0x00016860
        /*1390*/ 	.short	0x010a
        /*1392*/ 	.byte	0x3f
	.zero		1


	//   ....[64]....
        /*1394*/ 	.word	0x00015560
        /*1398*/ 	.word	0x00000000
        /*139c*/ 	.word	0x00016850
        /*13a0*/ 	.short	0x0107
        /*13a2*/ 	.byte	0x3f
	.zero		1


	//   ....[65]....
        /*13a4*/ 	.word	0x00015630
        /*13a8*/ 	.word	0x00000000
        /*13ac*/ 	.word	0x00016850
        /*13b0*/ 	.short	0x0101
        /*13b2*/ 	.byte	0x3f
	.zero		1


	//   ....[66]....
        /*13b4*/ 	.word	0x00016370
        /*13b8*/ 	.word	0x00000005
        /*13bc*/ 	.word	0x00016820
        /*13c0*/ 	.short	0x010a
        /*13c2*/ 	.byte	0x3f
	.zero		1


	//   ....[67]....
        /*13c4*/ 	.word	0x000164e0
        /*13c8*/ 	.word	0x00000003
        /*13cc*/ 	.word	0x00016840
        /*13d0*/ 	.short	0x010a
        /*13d2*/ 	.byte	0x3f
	.zero		1


	//   ....[68]....
        /*13d4*/ 	.word	0x00016580
        /*13d8*/ 	.word	0x00000005
        /*13dc*/ 	.word	0x00016840
        /*13e0*/ 	.short	0x010a
        /*13e2*/ 	.byte	0x3f
	.zero		1


	//   ....[69]....
        /*13e4*/ 	.word	0x000165c0
        /*13e8*/ 	.word	0x00000003
        /*13ec*/ 	.word	0x00016860
        /*13f0*/ 	.short	0x010a
        /*13f2*/ 	.byte	0x3f
	.zero		1


	//   ....[70]....
        /*13f4*/ 	.word	0x00016600
        /*13f8*/ 	.word	0x00000005
        /*13fc*/ 	.word	0x00016860
        /*1400*/ 	.short	0x010a
        /*1402*/ 	.byte	0x3f
	.zero		1


	//   ....[71]....
        /*1404*/ 	.word	0x00016660
        /*1408*/ 	.word	0x00000046
        /*140c*/ 	.word	0x00016890
        /*1410*/ 	.short	0x010a
        /*1412*/ 	.byte	0x3f
	.zero		1


	//   ....[72]....
        /*1414*/ 	.word	0x000168f0
        /*1418*/ 	.word	0x00000046
        /*141c*/ 	.word	0x00016890
        /*1420*/ 	.short	0x010a
        /*1422*/ 	.byte	0x3f
	.zero		1


	//   ....[73]....
        /*1424*/ 	.word	0x00016ba0
        /*1428*/ 	.word	0x00000046
        /*142c*/ 	.word	0x00016890
        /*1430*/ 	.short	0x010a
        /*1432*/ 	.byte	0x3f
	.zero		1


	//   ....[74]....
        /*1434*/ 	.word	0x00016e50
        /*1438*/ 	.word	0x00000046
        /*143c*/ 	.word	0x000168b0
        /*1440*/ 	.short	0x010a
        /*1442*/ 	.byte	0x3f
	.zero		1


	//   ....[75]....
        /*1444*/ 	.word	0x00017160
        /*1448*/ 	.word	0x00000012
        /*144c*/ 	.word	0x00016800
        /*1450*/ 	.short	0x010a
        /*1452*/ 	.byte	0x3f
	.zero		1


	//   ....[76]....
        /*1454*/ 	.word	0x00017370
        /*1458*/ 	.word	0x00000012
        /*145c*/ 	.word	0x00016800
        /*1460*/ 	.short	0x010a
        /*1462*/ 	.byte	0x3f
	.zero		1


	//   ....[77]....
        /*1464*/ 	.word	0x000173c0
        /*1468*/ 	.word	0x00000003
        /*146c*/ 	.word	0x00016830
        /*1470*/ 	.short	0x010a
        /*1472*/ 	.byte	0x3f
	.zero		1


	//   ....[78]....
        /*1474*/ 	.word	0x00017410
        /*1478*/ 	.word	0x00000009
        /*147c*/ 	.word	0x00016830
        /*1480*/ 	.short	0x010a
        /*1482*/ 	.byte	0x3f
	.zero		1


	//   ....[79]....
        /*1484*/ 	.word	0x00017460
        /*1488*/ 	.word	0x00000004
        /*148c*/ 	.word	0x00016850
        /*1490*/ 	.short	0x010a
        /*1492*/ 	.byte	0x3f
	.zero		1


	//   ....[80]....
        /*1494*/ 	.word	0x000174b0
        /*1498*/ 	.word	0x0000000c
        /*149c*/ 	.word	0x00016850
        /*14a0*/ 	.short	0x010a
        /*14a2*/ 	.byte	0x3f
	.zero		1


	//   ....[81]....
        /*14a4*/ 	.word	0x00018060
        /*14a8*/ 	.word	0x00000010
        /*14ac*/ 	.word	0x00016820
        /*14b0*/ 	.short	0x010a
        /*14b2*/ 	.byte	0x3f
	.zero		1


	//   ....[82]....
        /*14b4*/ 	.word	0x000180b0
        /*14b8*/ 	.word	0x00000006
        /*14bc*/ 	.word	0x000168a0
        /*14c0*/ 	.short	0x010a
        /*14c2*/ 	.byte	0x3f
	.zero		1


	//   ....[83]....
        /*14c4*/ 	.word	0x00018100
        /*14c8*/ 	.word	0x00000006
        /*14cc*/ 	.word	0x000168c0
        /*14d0*/ 	.short	0x010a
        /*14d2*/ 	.byte	0x3f
	.zero		1


	//   ....[84]....
        /*14d4*/ 	.word	0x00018150
        /*14d8*/ 	.word	0x00000006
        /*14dc*/ 	.word	0x000168a0
        /*14e0*/ 	.short	0x010a
        /*14e2*/ 	.byte	0x3f
	.zero		1


	//   ....[85]....
        /*14e4*/ 	.word	0x000181a0
        /*14e8*/ 	.word	0x00000006
        /*14ec*/ 	.word	0x000168c0
        /*14f0*/ 	.short	0x010a
        /*14f2*/ 	.byte	0x3f
	.zero		1


	//   ....[86]....
        /*14f4*/ 	.word	0x000182c0
        /*14f8*/ 	.word	0x00000003
        /*14fc*/ 	.word	0x00016840
        /*1500*/ 	.short	0x010a
        /*1502*/ 	.byte	0x3f
	.zero		1


	//   ....[87]....
        /*1504*/ 	.word	0x00019d60
        /*1508*/ 	.word	0x00000010
        /*150c*/ 	.word	0x00016820
        /*1510*/ 	.short	0x010a
        /*1512*/ 	.byte	0x3f
	.zero		1


	//   ....[88]....
        /*1514*/ 	.word	0x00019db0
        /*1518*/ 	.word	0x00000005
        /*151c*/ 	.word	0x00016840
        /*1520*/ 	.short	0x010a
        /*1522*/ 	.byte	0x3f
	.zero		1


	//   ....[89]....
        /*1524*/ 	.word	0x0001a6f0
        /*1528*/ 	.word	0x00000005
        /*152c*/ 	.word	0x00016860
        /*1530*/ 	.short	0x010a
        /*1532*/ 	.byte	0x3f
	.zero		1


	//   ....[90]....
        /*1534*/ 	.word	0x0001b060
        /*1538*/ 	.word	0x00000000
        /*153c*/ 	.word	0x00016860
        /*1540*/ 	.short	0x010a
        /*1542*/ 	.byte	0x3f
	.zero		1


	//   ....[91]....
        /*1544*/ 	.word	0x0001c390
        /*1548*/ 	.word	0x00000005
        /*154c*/ 	.word	0x00016820
        /*1550*/ 	.short	0x010a
        /*1552*/ 	.byte	0x3f
	.zero		1


	//   ....[92]....
        /*1554*/ 	.word	0x0001c530
        /*1558*/ 	.word	0x00000003
        /*155c*/ 	.word	0x00016840
        /*1560*/ 	.short	0x010a
        /*1562*/ 	.byte	0x3f
	.zero		1


	//   ....[93]....
        /*1564*/ 	.word	0x0001c580
        /*1568*/ 	.word	0x00000005
        /*156c*/ 	.word	0x00016840
        /*1570*/ 	.short	0x010a
        /*1572*/ 	.byte	0x3f
	.zero		1


	//   ....[94]....
        /*1574*/ 	.word	0x0001c5d0
        /*1578*/ 	.word	0x00000003
        /*157c*/ 	.word	0x00016860
        /*1580*/ 	.short	0x010a
        /*1582*/ 	.byte	0x3f
	.zero		1


	//----- nvinfo : EIATTR_NUM_MBARRIERS
	.align		4
.L_1439:
        /*1584*/ 	.byte	0x03, 0x38
        /*1586*/ 	.short	0x0016


	//----- nvinfo : EIATTR_EXIT_INSTR_OFFSETS
	.align		4
        /*1588*/ 	.byte	0x04, 0x1c
        /*158a*/ 	.short	(.L_1441 - .L_1440)


	//   ....[0]....
.L_1440:
        /*158c*/ 	.word	0x00016650


	//----- nvinfo : EIATTR_MAX_THREADS
	.align		4
.L_1441:
        /*1590*/ 	.byte	0x04, 0x05
        /*1592*/ 	.short	(.L_1443 - .L_1442)
.L_1442:
        /*1594*/ 	.word	0x00000200
        /*1598*/ 	.word	0x00000001
        /*159c*/ 	.word	0x00000001


	//----- nvinfo : EIATTR_CRS_STACK_SIZE
	.align		4
.L_1443:
        /*15a0*/ 	.byte	0x04, 0x1e
        /*15a2*/ 	.short	(.L_1445 - .L_1444)
.L_1444:
        /*15a4*/ 	.word	0x00000000


	//----- nvinfo : EIATTR_CBANK_PARAM_SIZE
	.align		4
.L_1445:
        /*15a8*/ 	.byte	0x03, 0x19
        /*15aa*/ 	.short	0x0af0


	//----- nvinfo : EIATTR_PARAM_CBANK
	.align		4
        /*15ac*/ 	.byte	0x04, 0x0a
        /*15ae*/ 	.short	(.L_1447 - .L_1446)
	.align		4
.L_1446:
        /*15b0*/ 	.word	index@(.nv.constant0._ZN7cutlass13device_kernelIN5flash11enable_sm90INS1_16FlashAttnFwdSm90INS1_25CollectiveMainloopFwdSm90ILi2EN4cute5tupleIJNS5_1CILi1EEES8_S8_EEENS6_IJNS7_ILi192EEENS7_ILi128EEENS7_ILi64EEEEEELi64ENS_10bfloat16_tEfNS_4arch4Sm90ELb0ELb0ELb0ELb1ELb1ELb1ELb0ELb1ELb1ELb1ELb1ELb0EEENS1_21CollectiveEpilogueFwdINS6_IJSA_SC_SB_EEES9_SE_SG_Li384ELb1ELb1ELb1ELb0EEENS1_36VarlenDynamicPersistentTileSchedulerILi192ELi128ELi384ELi128ELb1ELb1ELb1ELb0ELb1ELb1EEEEEEEEEvNT_6ParamsE)
        /*15b4*/ 	.short	0x0210
        /*15b6*/ 	.short	0x0af0


	//----- nvinfo : EIATTR_SW_WAR
	.align		4
.L_1447:
        /*15b8*/ 	.byte	0x04, 0x36
        /*15ba*/ 	.short	(.L_1449 - .L_1448)
.L_1448:
        /*15bc*/ 	.word	0x00000008
.L_1449:


//--------------------- .nv.info._ZN7cutlass13device_kernelIN5flash11enable_sm90INS1_16FlashAttnFwdSm90INS1_25CollectiveMainloopFwdSm90ILi2EN4cute5tupleIJNS5_1CILi1EEES8_S8_EEENS6_IJNS7_ILi192EEENS7_ILi128EEENS7_ILi64EEEEEELi64ENS_10bfloat16_tEfNS_4arch4Sm90ELb0ELb1ELb0ELb0ELb1ELb0ELb0ELb1ELb1ELb1ELb1ELb0EEENS1_21CollectiveEpilogueFwdINS6_IJSA_SC_SB_EEES9_SE_SG_Li384ELb0ELb1ELb1ELb0EEENS1_19SingleTileSchedulerILb0ELb1ELb1ELi192EEEEEEEEEvNT_6ParamsE --------------------------
	.section	.nv.info._ZN7cutlass13device_kernelIN5flash11enable_sm90INS1_16FlashAttnFwdSm90INS1_25CollectiveMainloopFwdSm90ILi2EN4cute5tupleIJNS5_1CILi1EEES8_S8_EEENS6_IJNS7_ILi192EEENS7_ILi128EEENS7_ILi64EEEEEELi64ENS_10bfloat16_tEfNS_4arch4Sm90ELb0ELb1ELb0ELb0ELb1ELb0ELb0ELb1ELb1ELb1ELb1ELb0EEENS1_21CollectiveEpilogueFwdINS6_IJSA_SC_SB_EEES9_SE_SG_Li384ELb0ELb1ELb1ELb0EEENS1_19SingleTileSchedulerILb0ELb1ELb1ELi192EEEEEEEEEvNT_6ParamsE,"",@"SHT_CUDA_INFO"
	.sectionflags	@""
	.align	4


	//----- nvinfo : EIATTR_CUDA_API_VERSION
	.align		4
        /*0000*/ 	.byte	0x04, 0x37
        /*0002*/ 	.short	(.L_1451 - .L_1450)
.L_1450:
        /*0004*/ 	.word	0x00000082


	//----- nvinfo : EIATTR_KPARAM_INFO
	.align		4
.L_1451:
        /*0008*/ 	.byte	0x04, 0x17
        /*000a*/ 	.short	(.L_1453 - .L_1452)
.L_1452:
        /*000c*/ 	.word	0x00000000
        /*0010*/ 	.short	0x0000
        /*0012*/ 	.short	0x0070
        /*0014*/ 	.byte	0x00, 0xf0, 0x01, 0x28


	//----- nvinfo : EIATTR_SPARSE_MMA_MASK
	.align		4
.L_1453:
        /*0018*/ 	.byte	0x03, 0x50
        /*001a*/ 	.short	0x0000


	//----- nvinfo : EIATTR_MAXREG_COUNT
	.align		4
        /*001c*/ 	.byte	0x03, 0x1b
        /*001e*/ 	.short	0x0080


	//----- nvinfo : EIATTR_NUM_BARRIERS
	.align		4
        /*0020*/ 	.byte	0x02, 0x4c
        /*0022*/ 	.byte	0x10
	.zero		1


	//----- nvinfo : EIATTR_EXTERNS
	.align		4
        /*0024*/ 	.byte	0x04, 0x0f
        /*0026*/ 	.short	(.L_1455 - .L_1454)


	//   ....[0]....
	.align		4
.L_1454:
        /*0028*/ 	.word	index@(__assertfail)


	//----- nvinfo : EIATTR_ANNOTATIONS
	.align		4
.L_1455:
        /*002c*/ 	.byte	0x04, 0x55
        /*002e*/ 	.short	(.L_1457 - .L_1456)


	//   ....[0]....
.L_1456:
        /*0030*/ 	.word	0x00000001
        /*0034*/ 	.byte	0xd0, 0xf0, 0x00, 0x00, 0x01, 0x00, 0x00, 0x00, 0x70, 0x09, 0x01, 0x00


	//----- nvinfo : EIATTR_MERCURY_ISA_VERSION
	.align		4
.L_1457:
        /*0040*/ 	.byte	0x03, 0x5f
        /*0042*/ 	.short	0x0101


	//----- nvinfo : EIATTR_INT_WARP_WIDE_INSTR_OFFSETS
	.align		4
        /*0044*/ 	.byte	0x04, 0x31
        /*0046*/ 	.short	(.L_1459 - .L_1458)


	//   ....[0]....
.L_1458:
        /*0048*/ 	.word	0x000000c0


	//   ....[1]....
        /*004c*/ 	.word	0x000000d0


	//   ....[2]....
        /*0050*/ 	.word	0x00000170


	//----- nvinfo : EIATTR_COOP_GROUP_MASK_REGIDS
	.align		4
.L_1459:
        /*0054*/ 	.byte	0x04, 0x29
        /*0056*/ 	.short	(.L_1461 - .L_1460)


	//   ....[0]....
.L_1460:
        /*0058*/ 	.word	0xffffffff


	//   ....[1]....
        /*005c*/ 	.word	0xffffffff


	//   ....[2]....
        /*0060*/ 	.word	0xffffffff


	//   ....[3]....
        /*0064*/ 	.word	0xffffffff


	//   ....[4]....
        /*0068*/ 	.word	0xffffffff


	//   ....[5]....
        /*006c*/ 	.word	0xffffffff


	//   ....[6]....
        /*0070*/ 	.word	0xffffffff


	//   ....[7]....
        /*0074*/ 	.word	0xffffffff


	//   ....[8]....
        /*0078*/ 	.word	0xffffffff


	//   ....[9]....
        /*007c*/ 	.word	0xffffffff


	//   ....[10]....
        /*0080*/ 	.word	0xffffffff


	//   ....[11]....
        /*0084*/ 	.word	0xffffffff


	//   ....[12]....
        /*0088*/ 	.word	0xffffffff


	//   ....[13]....
        /*008c*/ 	.word	0xffffffff


	//   ....[14]....
        /*0090*/ 	.word	0xffffffff


	//   ....[15]....
        /*0094*/ 	.word	0xffffffff


	//   ....[16]....
        /*0098*/ 	.word	0xffffffff


	//   ....[17]....
        /*009c*/ 	.word	0xffffffff


	//   ....[18]....
        /*00a0*/ 	.word	0xffffffff


	//   ....[19]....
        /*00a4*/ 	.word	0xffffffff


	//   ....[20]....
        /*00a8*/ 	.word	0xffffffff


	//   ....[21]....
        /*00ac*/ 	.word	0xffffffff


	//   ....[22]....
        /*00b0*/ 	.word	0xffffffff


	//   ....[23]....
        /*00b4*/ 	.word	0xffffffff


	//   ....[24]....
        /*00b8*/ 	.word	0xffffffff


	//   ....[25]....
        /*00bc*/ 	.word	0xffffffff


	//   ....[26]....
        /*00c0*/ 	.word	0xffffffff


	//   ....[27]....
        /*00c4*/ 	.word	0xffffffff


	//   ....[28]....
        /*00c8*/ 	.word	0xffffffff


	//   ....[29]....
        /*00cc*/ 	.word	0xffffffff


	//   ....[30]....
        /*00d0*/ 	.word	0xffffffff


	//   ....[31]....
        /*00d4*/ 	.word	0xffffffff


	//   ....[32]....
        /*00d8*/ 	.word	0xffffffff


	//   ....[33]....
        /*00dc*/ 	.word	0xffffffff


	//   ....[34]....
        /*00e0*/ 	.word	0xffffffff


	//   ....[35]....
        /*00e4*/ 	.word	0xffffffff


	//   ....[36]....
        /*00e8*/ 	.word	0xffffffff


	//   ....[37]....
        /*00ec*/ 	.word	0xffffffff


	//   ....[38]....
        /*00f0*/ 	.word	0xffffffff


	//   ....[39]....
        /*00f4*/ 	.word	0xffffffff


	//   ....[40]....
        /*00f8*/ 	.word	0xffffffff


	//   ....[41]....
        /*00fc*/ 	.word	0xffffffff


	//   ....[42]....
        /*0100*/ 	.word	0xffffffff


	//   ....[43]....
        /*0104*/ 	.word	0xffffffff


	//   ....[44]....
        /*0108*/ 	.word	0xffffffff


	//   ....[45]....
        /*010c*/ 	.word	0xffffffff


	//   ....[46]....
        /*0110*/ 	.word	0xffffffff


	//   ....[47]....
        /*0114*/ 	.word	0xffffffff


	//   ....[48]....
        /*0118*/ 	.word	0xffffffff


	//   ....[49]....
        /*011c*/ 	.word	0xffffffff


	//   ....[50]....
        /*0120*/ 	.word	0xffffffff


	//   ....[51]....
        /*0124*/ 	.word	0xffffffff


	//   ....[52]....
        /*0128*/ 	.word	0xffffffff


	//   ....[53]....
        /*012c*/ 	.word	0xffffffff


	//   ....[54]....
        /*0130*/ 	.word	0xffffffff


	//   ....[55]....
        /*0134*/ 	.word	0xffffffff


	//   ....[56]....
        /*0138*/ 	.word	0xffffffff


	//   ....[57]....
        /*013c*/ 	.word	0xffffffff


	//   ....[58]....
        /*0140*/ 	.word	0xffffffff


	//   ....[59]....
        /*0144*/ 	.word	0xffffffff


	//   ....[60]....
        /*0148*/ 	.word	0xffffffff


	//   ....[61]....
        /*014c*/ 	.word	0xffffffff


	//   ....[62]....
        /*0150*/ 	.word	0xffffffff


	//   ....[63]....
        /*0154*/ 	.word	0xffffffff


	//   ....[64]....
        /*0158*/ 	.word	0xffffffff


	//   ....[65]....
        /*015c*/ 	.word	0xffffffff


	//   ....[66]....
        /*0160*/ 	.word	0xffffffff


	//   ....[67]....
        /*0164*/ 	.word	0xffffffff


	//   ....[68]....
        /*0168*/ 	.word	0xffffffff


	//   ....[69]....
        /*016c*/ 	.word	0xffffffff


	//   ....[70]....
        /*0170*/ 	.word	0xffffffff


	//   ....[71]....
        /*0174*/ 	.word	0xffffffff


	//   ....[72]....
        /*0178*/ 	.word	0xffffffff


	//   ....[73]....
        /*017c*/ 	.word	0xffffffff


	//   ....[74]....
        /*0180*/ 	.word	0xffffffff


	//   ....[75]....
        /*0184*/ 	.word	0xffffffff


	//   ....[76]....
        /*0188*/ 	.word	0xffffffff


	//   ....[77]....
        /*018c*/ 	.word	0xffffffff


	//   ....[78]....
        /*0190*/ 	.word	0xffffffff


	//   ....[79]....
        /*0194*/ 	.word	0xffffffff


	//   ....[80]....
        /*0198*/ 	.word	0xffffffff


	//   ....[81]....
        /*019c*/ 	.word	0xffffffff


	//   ....[82]....
        /*01a0*/ 	.word	0xffffffff


	//   ....[83]....
        /*01a4*/ 	.word	0xffffffff


	//   ....[84]....
        /*01a8*/ 	.word	0xffffffff


	//   ....[85]....
        /*01ac*/ 	.word	0xffffffff


	//   ....[86]....
        /*01b0*/ 	.word	0xffffffff


	//   ....[87]....
        /*01b4*/ 	.word	0xffffffff


	//   ....[88]....
        /*01b8*/ 	.word	0xffffffff


	//   ....[89]....
        /*01bc*/ 	.word	0xffffffff


	//   ....[90]....
        /*01c0*/ 	.word	0xffffffff


	//   ....[91]....
        /*01c4*/ 	.word	0xffffffff


	//   ....[92]....
        /*01c8*/ 	.word	0xffffffff


	//   ....[93]....
        /*01cc*/ 	.word	0xffffffff


	//   ....[94]....
        /*01d0*/ 	.word	0xffffffff


	//   ....[95]....
        /*01d4*/ 	.word	0xffffffff


	//   ....[96]....
        /*01d8*/ 	.word	0xffffffff


	//   ....[97]....
        /*01dc*/ 	.word	0xffffffff


	//   ....[98]....
        /*01e0*/ 	.word	0xffffffff


	//   ....[99]....
        /*01e4*/ 	.word	0xffffffff


	//   ....[100]....
        /*01e8*/ 	.word	0xffffffff


	//   ....[101]....
        /*01ec*/ 	.word	0xffffffff


	//   ....[102]....
        /*01f0*/ 	.word	0xffffffff


	//   ....[103]....
        /*01f4*/ 	.word	0xffffffff


	//   ....[104]....
        /*01f8*/ 	.word	0xffffffff


	//   ....[105]....
        /*01fc*/ 	.word	0xffffffff


	//   ....[106]....
        /*0200*/ 	.word	0xffffffff


	//   ....[107]....
        /*0204*/ 	.word	0xffffffff


	//   ....[108]....
        /*0208*/ 	.word	0xffffffff


	//   ....[109]....
        /*020c*/ 	.word	0xffffffff


	//   ....[110]....
        /*0210*/ 	.word	0xffffffff


	//   ....[111]....
        /*0214*/ 	.word	0xffffffff


	//   ....[112]....
        /*0218*/ 	.word	0xffffffff


	//   ....[113]....
        /*021c*/ 	.word	0xffffffff


	//   ....[114]....
        /*0220*/ 	.word	0xffffffff


	//   ....[115]....
        /*0224*/ 	.word	0xffffffff


	//   ....[116]....
        /*0228*/ 	.word	0xffffffff


	//   ....[117]....
        /*022c*/ 	.word	0xffffffff


	//   ....[118]....
        /*0230*/ 	.word	0xffffffff


	//   ....[119]....
        /*0234*/ 	.word	0xffffffff


	//   ....[120]....
        /*0238*/ 	.word	0xffffffff


	//   ....[121]....
        /*023c*/ 	.word	0xffffffff


	//   ....[122]....
        /*0240*/ 	.word	0xffffffff


	//   ....[123]....
        /*0244*/ 	.word	0xffffffff


	//   ....[124]....
        /*0248*/ 	.word	0xffffffff


	//   ....[125]....
        /*024c*/ 	.word	0xffffffff


	//   ....[126]....
        /*0250*/ 	.word	0xffffffff


	//   ....[127]....
        /*0254*/ 	.word	0xffffffff


	//   ....[128]....
        /*0258*/ 	.word	0xffffffff


	//   ....[129]....
        /*025c*/ 	.word	0xffffffff


	//   ....[130]....
        /*0260*/ 	.word	0xffffffff


	//   ....[131]....
        /*0264*/ 	.word	0x0500000f


	//   ....[132]....
        /*0268*/ 	.word	0x0500000f


	//   ....[133]....
        /*026c*/ 	.word	0x0500000f


	//   ....[134]....
        /*0270*/ 	.word	0x0500000f


	//   ....[135]....
        /*0274*/ 	.word	0x0500000f


	//   ....[136]....
        /*0278*/ 	.word	0x0500000f


	//   ....[137]....
        /*027c*/ 	.word	0x0500000f


	//   ....[138]....
        /*0280*/ 	.word	0x0500000f


	//   ....[139]....
        /*0284*/ 	.word	0x0500000f


	//   ....[140]....
        /*0288*/ 	.word	0x0500000f


	//   ....[141]....
        /*028c*/ 	.word	0x0500000f


	//   ....[142]....
        /*0290*/ 	.word	0x0500000f


	//   ....[143]....
        /*0294*/ 	.word	0x0500000f


	//   ....[144]....
        /*0298*/ 	.word	0x0500000f


	//   ....[145]....
        /*029c*/ 	.word	0x0500000f


	//   ....[146]....
        /*02a0*/ 	.word	0x0500000f


	//   ....[147]....
        /*02a4*/ 	.word	0x0500000f


	//   ....[148]....
        /*02a8*/ 	.word	0x0500000f


	//   ....[149]....
        /*02ac*/ 	.word	0x0500000f


	//   ....[150]....
        /*02b0*/ 	.word	0x0500000f


	//   ....[151]....
        /*02b4*/ 	.word	0x0500000f


	//   ....[152]....
        /*02b8*/ 	.word	0x0500000f


	//   ....[153]....
        /*02bc*/ 	.word	0x0500000f


	//   ....[154]....
        /*02c0*/ 	.word	0x0500000f


	//   ....[155]....
        /*02c4*/ 	.word	0x0500000f


	//   ....[156]....
        /*02c8*/ 	.word	0x0500000f


	//   ....[157]....
        /*02cc*/ 	.word	0x0500000f


	//   ....[158]....
        /*02d0*/ 	.word	0x0500000f


	//   ....[159]....
        /*02d4*/ 	.word	0x0500000f


	//   ....[160]....
        /*02d8*/ 	.word	0x0500000f


	//   ....[161]....
        /*02dc*/ 	.word	0x0500000f


	//   ....[162]....
        /*02e0*/ 	.word	0x0500000f


	//   ....[163]....
        /*02e4*/ 	.word	0x0500000f


	//   ....[164]....
        /*02e8*/ 	.word	0x0500000f


	//   ....[165]....
        /*02ec*/ 	.word	0x0500000f


	//   ....[166]....
        /*02f0*/ 	.word	0x0500000f


	//   ....[167]....
        /*02f4*/ 	.word	0x0500000f


	//   ....[168]....
        /*02f8*/ 	.word	0x0500000f


	//   ....[169]....
        /*02fc*/ 	.word	0x0500000f


	//   ....[170]....
        /*0300*/ 	.word	0x0500000f


	//   ....[171]....
        /*0304*/ 	.word	0x0500000f


	//   ....[172]....
        /*0308*/ 	.word	0x0500000f


	//   ....[173]....
        /*030c*/ 	.word	0x0500000f


	//   ....[174]....
        /*0310*/ 	.word	0x0500000f


	//   ....[175]....
        /*0314*/ 	.word	0x0500000f


	//   ....[176]....
        /*0318*/ 	.word	0x0500000f


	//   ....[177]....
        /*031c*/ 	.word	0x0500000f


	//   ....[178]....
        /*0320*/ 	.word	0x0500000f


	//   ....[179]....
        /*0324*/ 	.word	0x0500000f


	//   ....[180]....
        /*0328*/ 	.word	0x0500000f


	//   ....[181]....
        /*032c*/ 	.word	0x0500000f


	//   ....[182]....
        /*0330*/ 	.word	0x0500000f


	//   ....[183]....
        /*0334*/ 	.word	0x0500000f


	//   ....[184]....
        /*0338*/ 	.word	0x0500000f


	//   ....[185]....
        /*033c*/ 	.word	0x0500000f


	//   ....[186]....
        /*0340*/ 	.word	0x0500000f


	//   ....[187]....
        /*0344*/ 	.word	0x0500000f


	//   ....[188]....
        /*0348*/ 	.word	0x0500000f


	//   ....[189]....
        /*034c*/ 	.word	0x0500000f


	//   ....[190]....
        /*0350*/ 	.word	0x0500000f


	//   ....[191]....
        /*0354*/ 	.word	0x0500000f


	//   ....[192]....
        /*0358*/ 	.word	0x0500000f


	//   ....[193]....
        /*035c*/ 	.word	0x0500000f


	//   ....[194]....
        /*0360*/ 	.word	0x0500000f


	//   ....[195]....
        /*0364*/ 	.word	0x0500000f


	//   ....[196]....
        /*0368*/ 	.word	0x0500000f


	//   ....[197]....
        /*036c*/ 	.word	0x0500000f


	//   ....[198]....
        /*0370*/ 	.word	0x0500000f


	//   ....[199]....
        /*0374*/ 	.word	0x0500000f


	//   ....[200]....
        /*0378*/ 	.word	0x0500000f


	//   ....[201]....
        /*037c*/ 	.word	0x0500000f


	//   ....[202]....
        /*0380*/ 	.word	0x0500000f


	//   ....[203]....
        /*0384*/ 	.word	0x0500000f


	//   ....[204]....
        /*0388*/ 	.word	0x0500000f


	//   ....[205]....
        /*038c*/ 	.word	0x0500000f


	//   ....[206]....
        /*0390*/ 	.word	0x0500000f


	//   ....[207]....
        /*0394*/ 	.word	0x0500000f


	//   ....[208]....
        /*0398*/ 	.word	0x0500000f


	//   ....[209]....
        /*039c*/ 	.word	0x0500000f


	//   ....[210]....
        /*03a0*/ 	.word	0x0500000f


	//   ....[211]....
        /*03a4*/ 	.word	0x0500000f


	//   ....[212]....
        /*03a8*/ 	.word	0x0500000f


	//   ....[213]....
        /*03ac*/ 	.word	0x0500000f


	//   ....[214]....
        /*03b0*/ 	.word	0x0500000f


	//   ....[215]....
        /*03b4*/ 	.word	0x0500000f


	//   ....[216]....
        /*03b8*/ 	.word	0x0500000f


	//   ....[217]....
        /*03bc*/ 	.word	0x0500000f


	//   ....[218]....
        /*03c0*/ 	.word	0x0500000f


	//   ....[219]....
        /*03c4*/ 	.word	0x0500000f


	//   ....[220]....
        /*03c8*/ 	.word	0x0500000f


	//----- nvinfo : EIATTR_COOP_GROUP_INSTR_OFFSETS
	.align		4
.L_1461:
        /*03cc*/ 	.byte	0x04, 0x28
        /*03ce*/ 	.short	(.L_1463 - .L_1462)


	//   ....[0]....
.L_1462:
        /*03d0*/ 	.word	0x00000080


	//   ....[1]....
        /*03d4*/ 	.word	0x00000090


	//   ....[2]....
        /*03d8*/ 	.word	0x000002d0


	//   ....[3]....
        /*03dc*/ 	.word	0x00000430


	//   ....[4]....
        /*03e0*/ 	.word	0x00000550


	//   ....[5]....
        /*03e4*/ 	.word	0x000006b0


	//   ....[6]....
        /*03e8*/ 	.word	0x00001420


	//   ....[7]....
        /*03ec*/ 	.word	0x00001c10


	//   ....[8]....
        /*03f0*/ 	.word	0x00001ea0


	//   ....[9]....
        /*03f4*/ 	.word	0x000031f0


	//   ....[10]....
        /*03f8*/ 	.word	0x00003300


	//   ....[11]....
        /*03fc*/ 	.word	0x00003b80


	//   ....[12]....
        /*0400*/ 	.word	0x00003be0


	//   ....[13]....
        /*0404*/ 	.word	0x00005210


	//   ....[14]....
        /*0408*/ 	.word	0x00005430


	//   ....[15]....
        /*040c*/ 	.word	0x00005fe0


	//   ....[16]....
        /*0410*/ 	.word	0x00006000


	//   ....[17]....
        /*0414*/ 	.word	0x000069c0


	//   ....[18]....
        /*0418*/ 	.word	0x00006a30


	//   ....[19]....
        /*041c*/ 	.word	0x00008640


	//   ....[20]....
        /*0420*/ 	.word	0x00008650


	//   ....[21]....
        /*0424*/ 	.word	0x00008690


	//   ....[22]....
        /*0428*/ 	.word	0x000086a0


	//   ....[23]....
        /*042c*/ 	.word	0x0000a030


	//   ....[24]....
        /*0430*/ 	.word	0x0000a250


	//   ....[25]....
        /*0434*/ 	.word	0x0000ae00


	//   ....[26]....
        /*0438*/ 	.word	0x0000ae20


	//   ....[27]....
        /*043c*/ 	.word	0x0000b7e0


	//   ....[28]....
        /*0440*/ 	.word	0x0000b840


	//   ....[29]....
        /*0444*/ 	.word	0x0000c740


	//   ....[30]....
        /*0448*/ 	.word	0x0000c760


	//   ....[31]....
        /*044c*/ 	.word	0x0000c820


	//   ....[32]....
        /*0450*/ 	.word	0x0000c830


	//   ....[33]....
        /*0454*/ 	.word	0x0000d570


	//   ....[34]....
        /*0458*/ 	.word	0x0000d5c0


	//   ....[35]....
        /*045c*/ 	.word	0x0000d600


	//   ....[36]....
        /*0460*/ 	.word	0x0000d630


	//   ....[37]....
        /*0464*/ 	.word	0x0000d660


	//   ....[38]....
        /*0468*/ 	.word	0x0000d680


	//   ....[39]....
        /*046c*/ 	.word	0x0000d9c0


	//   ....[40]....
        /*0470*/ 	.word	0x0000d9d0


	//   ....[41]....
        /*0474*/ 	.word	0x0000e0f0


	//   ....[42]....
        /*0478*/ 	.word	0x0000f640


	//   ....[43]....
        /*047c*/ 	.word	0x0000f660


	//   ....[44]....
        /*0480*/ 	.word	0x0000f670


	//   ....[45]....
        /*0484*/ 	.word	0x0000f680


	//   ....[46]....
        /*0488*/ 	.word	0x0000f690


	//   ....[47]....
        /*048c*/ 	.word	0x0000f6e0


	//   ....[48]....
        /*0490*/ 	.word	0x0000f710


	//   ....[49]....
        /*0494*/ 	.word	0x0000f740


	//   ....[50]....
        /*0498*/ 	.word	0x0000f760


	//   ....[51]....
        /*049c*/ 	.word	0x0000f7c0


	//   ....[52]....
        /*04a0*/ 	.word	0x0000f810


	//   ....[53]....
        /*04a4*/ 	.word	0x0000f840


	//   ....[54]....
        /*04a8*/ 	.word	0x0000f870


	//   ....[55]....
        /*04ac*/ 	.word	0x0000f8a0


	//   ....[56]....
        /*04b0*/ 	.word	0x0000f8d0


	//   ....[57]....
        /*04b4*/ 	.word	0x0000f8f0


	//   ....[58]....
        /*04b8*/ 	.word	0x000100c0


	//   ....[59]....
        /*04bc*/ 	.word	0x000100d0


	//   ....[60]....
        /*04c0*/ 	.word	0x000100e0


	//   ....[61]....
        /*04c4*/ 	.word	0x000100f0


	//   ....[62]....
        /*04c8*/ 	.word	0x00010100


	//   ....[63]....
        /*04cc*/ 	.word	0x000101c0


	//   ....[64]....
        /*04d0*/ 	.word	0x00010210


	//   ....[65]....
        /*04d4*/ 	.word	0x00010250


	//   ....[66]....
        /*04d8*/ 	.word	0x000102a0


	//   ....[67]....
        /*04dc*/ 	.word	0x000102d0


	//   ....[68]....
        /*04e0*/ 	.word	0x00010320


	//   ....[69]....
        /*04e4*/ 	.word	0x00010350


	//   ....[70]....
        /*04e8*/ 	.word	0x000103a0


	//   ....[71]....
        /*04ec*/ 	.word	0x000103c0


	//   ....[72]....
        /*04f0*/ 	.word	0x000103d0


	//   ....[73]....
        /*04f4*/ 	.word	0x00010400


	//   ....[74]....
        /*04f8*/ 	.word	0x000104a0


	//   ....[75]....
        /*04fc*/ 	.word	0x000104d0


	//   ....[76]....
        /*0500*/ 	.word	0x00010530


	//   ....[77]....
        /*0504*/ 	.word	0x00010550


	//   ....[78]....
        /*0508*/ 	.word	0x00010590


	//   ....[79]....
        /*050c*/ 	.word	0x000105b0


	//   ....[80]....
        /*0510*/ 	.word	0x000105d0


	//   ....[81]....
        /*0514*/ 	.word	0x00010650


	//   ....[82]....
        /*0518*/ 	.word	0x00010d70


	//   ....[83]....
        /*051c*/ 	.word	0x00010da0


	//   ....[84]....
        /*0520*/ 	.word	0x00010db0


	//   ....[85]....
        /*0524*/ 	.word	0x00010df0


	//   ....[86]....
        /*0528*/ 	.word	0x00010e00


	//   ....[87]....
        /*052c*/ 	.word	0x00010e40


	//   ....[88]....
        /*0530*/ 	.word	0x00010e50


	//   ....[89]....
        /*0534*/ 	.word	0x00010e90


	//   ....[90]....
        /*0538*/ 	.word	0x00010ea0


	//   ....[91]....
        /*053c*/ 	.word	0x00010ee0


	//   ....[92]....
        /*0540*/ 	.word	0x00010ef0


	//   ....[93]....
        /*0544*/ 	.word	0x00010f30


	//   ....[94]....
        /*0548*/ 	.word	0x00010f40


	//   ....[95]....
        /*054c*/ 	.word	0x00010f80


	//   ....[96]....
        /*0550*/ 	.word	0x00010f90


	//   ....[97]....
        /*0554*/ 	.word	0x00010fa0


	//   ....[98]....
        /*0558*/ 	.word	0x00011200


	//   ....[99]....
        /*055c*/ 	.word	0x00011230


	//   ....[100]....
        /*0560*/ 	.word	0x00011240


	//   ....[101]....
        /*0564*/ 	.word	0x00011250


	//   ....[102]....
        /*0568*/ 	.word	0x00011260


	//   ....[103]....
        /*056c*/ 	.word	0x00011270


	//   ....[104]....
        /*0570*/ 	.word	0x00011290


	//   ....[105]....
        /*0574*/ 	.word	0x000112e0


	//   ....[106]....
        /*0578*/ 	.word	0x00011300


	//   ....[107]....
        /*057c*/ 	.word	0x00011340


	//   ....[108]....
        /*0580*/ 	.word	0x00011360


	//   ....[109]....
        /*0584*/ 	.word	0x000113a0


	//   ....[110]....
        /*0588*/ 	.word	0x000113c0


	//   ....[111]....
        /*058c*/ 	.word	0x00011400


	//   ....[112]....
        /*0590*/ 	.word	0x00011420


	//   ....[113]....
        /*0594*/ 	.word	0x00011450


	//   ....[114]....
        /*0598*/ 	.word	0x00011940


	//   ....[115]....
        /*059c*/ 	.word	0x00011970


	//   ....[116]....
        /*05a0*/ 	.word	0x000119a0


	//   ....[117]....
        /*05a4*/ 	.word	0x000119d0


	//   ....[118]....
        /*05a8*/ 	.word	0x000119e0


	//   ....[119]....
        /*05ac*/ 	.word	0x000119f0


	//   ....[120]....
        /*05b0*/ 	.word	0x00011a10


	//   ....[121]....
        /*05b4*/ 	.word	0x00011a30


	//   ....[122]....
        /*05b8*/ 	.word	0x00011a50


	//   ....[123]....
        /*05bc*/ 	.word	0x00011a80


	//   ....[124]....
        /*05c0*/ 	.word	0x00011aa0


	//   ....[125]....
        /*05c4*/ 	.word	0x00011ac0


	//   ....[126]....
        /*05c8*/ 	.word	0x00011ae0


	//   ....[127]....
        /*05cc*/ 	.word	0x00011b10


	//   ....[128]....
        /*05d0*/ 	.word	0x00011b50


	//   ....[129]....
        /*05d4*/ 	.word	0x00011ba0


	//   ....[130]....
        /*05d8*/ 	.word	0x00011eb0


	//   ....[131]....
        /*05dc*/ 	.word	0x000124d0


	//   ....[132]....
        /*05e0*/ 	.word	0x000125c0


	//   ....[133]....
        /*05e4*/ 	.word	0x00012660


	//   ....[134]....
        /*05e8*/ 	.word	0x000126f0


	//   ....[135]....
        /*05ec*/ 	.word	0x000127a0


	//   ....[136]....
        /*05f0*/ 	.word	0x00012800


	//   ....[137]....
        /*05f4*/ 	.word	0x000128a0


	//   ....[138]....
        /*05f8*/ 	.word	0x00012900


	//   ....[139]....
        /*05fc*/ 	.word	0x000129f0


	//   ....[140]....
        /*0600*/ 	.word	0x00012a60


	//   ....[141]....
        /*0604*/ 	.word	0x00012b00


	//   ....[142]....
        /*0608*/ 	.word	0x00012b60


	//   ....[143]....
        /*060c*/ 	.word	0x00012c30


	//   ....[144]....
        /*0610*/ 	.word	0x00012c90


	//   ....[145]....
        /*0614*/ 	.word	0x00012d40


	//   ....[146]....
        /*0618*/ 	.word	0x00012da0


	//   ....[147]....
        /*061c*/ 	.word	0x00012e60


	//   ....[148]....
        /*0620*/ 	.word	0x00012ef0


	//   ....[149]....
        /*0624*/ 	.word	0x00012f50


	//   ....[150]....
        /*0628*/ 	.word	0x00013010


	//   ....[151]....
        /*062c*/ 	.word	0x000130c0


	//   ....[152]....
        /*0630*/ 	.word	0x00013120


	//   ....[153]....
        /*0634*/ 	.word	0x00013200


	//   ....[154]....
        /*0638*/ 	.word	0x00013270


	//   ....[155]....
        /*063c*/ 	.word	0x00013330


	//   ....[156]....
        /*0640*/ 	.word	0x00013390


	//   ....[157]....
        /*0644*/ 	.word	0x00013470


	//   ....[158]....
        /*0648*/ 	.word	0x000134e0


	//   ....[159]....
        /*064c*/ 	.word	0x00013590


	//   ....[160]....
        /*0650*/ 	.word	0x000135f0


	//   ....[161]....
        /*0654*/ 	.word	0x000136d0


	//   ....[162]....
        /*0658*/ 	.word	0x00013740


	//   ....[163]....
        /*065c*/ 	.word	0x00013800


	//   ....[164]....
        /*0660*/ 	.word	0x00013870


	//   ....[165]....
        /*0664*/ 	.word	0x00013950


	//   ....[166]....
        /*0668*/ 	.word	0x000139c0


	//   ....[167]....
        /*066c*/ 	.word	0x00013a70


	//   ....[168]....
        /*0670*/ 	.word	0x00013ad0


	//   ....[169]....
        /*0674*/ 	.word	0x00013b90


	//   ....[170]....
        /*0678*/ 	.word	0x00013c10


	//   ....[171]....
        /*067c*/ 	.word	0x00013cc0


	//   ....[172]....
        /*0680*/ 	.word	0x00013e00


	//   ....[173]....
        /*0684*/ 	.word	0x00013ea0


	//   ....[174]....
        /*0688*/ 	.word	0x00013f40


	//   ....[175]....
        /*068c*/ 	.word	0x00013fd0


	//   ....[176]....
        /*0690*/ 	.word	0x00014070


	//   ....[177]....
        /*0694*/ 	.word	0x00014100


	//   ....[178]....
        /*0698*/ 	.word	0x000141a0


	//   ....[179]....
        /*069c*/ 	.word	0x00014230


	//   ....[180]....
        /*06a0*/ 	.word	0x000142d0


	//   ....[181]....
        /*06a4*/ 	.word	0x00014360


	//   ....[182]....
        /*06a8*/ 	.word	0x00014400


	//   ....[183]....
        /*06ac*/ 	.word	0x00014490


	//   ....[184]....
        /*06b0*/ 	.word	0x00014530


	//   ....[185]....
        /*06b4*/ 	.word	0x000145c0


	//   ....[186]....
        /*06b8*/ 	.word	0x00014660


	//   ....[187]....
        /*06bc*/ 	.word	0x000146f0


	//   ....[188]....
        /*06c0*/ 	.word	0x000147d0


	//   ....[189]....
        /*06c4*/ 	.word	0x00014880


	//   ....[190]....
        /*06c8*/ 	.word	0x000148e0


	//   ....[191]....
        /*06cc*/ 	.word	0x00014990


	//   ....[192]....
        /*06d0*/ 	.word	0x00014a20


	//   ....[193]....
        /*06d4*/ 	.word	0x00014ac0


	//   ....[194]....
        /*06d8*/ 	.word	0x00014b40


	//   ....[195]....
        /*06dc*/ 	.word	0x00014be0


	//   ....[196]....
        /*06e0*/ 	.word	0x00014c70


	//   ....[197]....
        /*06e4*/ 	.word	0x00014d10


	//   ....[198]....
        /*06e8*/ 	.word	0x00014d90


	//   ....[199]....
        /*06ec*/ 	.word	0x00014e30


	//   ....[200]....
        /*06f0*/ 	.word	0x00014ec0


	//   ....[201]....
        /*06f4*/ 	.word	0x00014f60


	//   ....[202]....
        /*06f8*/ 	.word	0x00014fe0


	//   ....[203]....
        /*06fc*/ 	.word	0x00015070


	//   ....[204]....
        /*0700*/ 	.word	0x00015150


	//   ....[205]....
        /*0704*/ 	.word	0x000151f0


	//   ....[206]....
        /*0708*/ 	.word	0x00015290


	//   ....[207]....
        /*070c*/ 	.word	0x00015340


	//   ....[208]....
        /*0710*/ 	.word	0x000153a0


	//   ....[209]....
        /*0714*/ 	.word	0x00015460


	//   ....[210]....
        /*0718*/ 	.word	0x000154c0


	//   ....[211]....
        /*071c*/ 	.word	0x00015580


	//   ....[212]....
        /*0720*/ 	.word	0x000155e0


	//   ....[213]....
        /*0724*/ 	.word	0x000156a0


	//   ....[214]....
        /*0728*/ 	.word	0x00015700


	//   ....[215]....
        /*072c*/ 	.word	0x000157c0


	//   ....[216]....
        /*0730*/ 	.word	0x00015820


	//   ....[217]....
        /*0734*/ 	.word	0x000158e0


	//   ....[218]....
        /*0738*/ 	.word	0x00015940


	//   ....[219]....
        /*073c*/ 	.word	0x000159f0


	//   ....[220]....
        /*0740*/ 	.word	0x00015b00


	//----- nvinfo : EIATTR_REG_RECONFIG
	.align		4
.L_1463:
        /*0744*/ 	.byte	0x01, 0x54
	.zero		2


	//----- nvinfo : EIATTR_SYSCALL_OFFSETS
	.align		4
        /*0748*/ 	.byte	0x04, 0x46
        /*074a*/ 	.short	(.L_1465 - .L_1464)


	//   ....[0]....
.L_1464:
        /*074c*/ 	.word	0x000015e0


	//   ....[1]....
        /*0750*/ 	.word	0x0000ecb0


	//   ....[2]....
        /*0754*/ 	.word	0x0000edf0


	//   ....[3]....
        /*0758*/ 	.word	0x0000eee0


	//   ....[4]....
        /*075c*/ 	.word	0x0000fc40


	//----- nvinfo : EIATTR_MBARRIER_INSTR_OFFSETS
	.align		4
.L_1465:
        /*0760*/ 	.byte	0x04, 0x39
        /*0762*/ 	.short	(.L_1467 - .L_1466)


	//   ....[0]....
.L_1466:
        /*0764*/ 	.word	0x00000180
        /*0768*/ 	.word	0x000000ff
        /*076c*/ 	.word	0x00016800
        /*0770*/ 	.short	0x0100
        /*0772*/ 	.byte	0x08
	.zero		1


	//   ....[1]....
        /*0774*/ 	.word	0x00000190
        /*0778*/ 	.word	0x000000ff
        /*077c*/ 	.word	0x00016820
        /*0780*/ 	.short	0x0100
        /*0782*/ 	.byte	0x08
	.zero		1


	//   ....[2]....
        /*0784*/ 	.word	0x00000280
        /*0788*/ 	.word	0x000000ff
        /*078c*/ 	.word	0x00016830
        /*0790*/ 	.short	0x0100
        /*0792*/ 	.byte	0x08
	.zero		1


	//   ....[3]....
        /*0794*/ 	.word	0x00000290
        /*0798*/ 	.word	0x000000ff
        /*079c*/ 	.word	0x00016840
        /*07a0*/ 	.short	0x0100
        /*07a2*/ 	.byte	0x08
	.zero		1


	//   ....[4]....
        /*07a4*/ 	.word	0x000002a0
        /*07a8*/ 	.word	0x000000ff
        /*07ac*/ 	.word	0x00016838
        /*07b0*/ 	.short	0x0100
        /*07b2*/ 	.byte	0x08
	.zero		1


	//   ....[5]....
        /*07b4*/ 	.word	0x000002b0
        /*07b8*/ 	.word	0x000000ff
        /*07bc*/ 	.word	0x00016848
        /*07c0*/ 	.short	0x0100
        /*07c2*/ 	.byte	0x08
	.zero		1


	//   ....[6]....
        /*07c4*/ 	.word	0x000003e0
        /*07c8*/ 	.word	0x000000ff
        /*07cc*/ 	.word	0x00016850
        /*07d0*/ 	.short	0x0100
        /*07d2*/ 	.byte	0x08
	.zero		1


	//   ....[7]....
        /*07d4*/ 	.word	0x000003f0
        /*07d8*/ 	.word	0x000000ff
        /*07dc*/ 	.word	0x00016860
        /*07e0*/ 	.short	0x0100
        /*07e2*/ 	.byte	0x08
	.zero		1


	//   ....[8]....
        /*07e4*/ 	.word	0x00000400
        /*07e8*/ 	.word	0x000000ff
        /*07ec*/ 	.word	0x00016858
        /*07f0*/ 	.short	0x0100
        /*07f2*/ 	.byte	0x08
	.zero		1


	//   ....[9]....
        /*07f4*/ 	.word	0x00000410
        /*07f8*/ 	.word	0x000000ff
        /*07fc*/ 	.word	0x00016868
        /*0800*/ 	.short	0x0100
        /*0802*/ 	.byte	0x08
	.zero		1


	//   ....[10]....
        /*0804*/ 	.word	0x00000500
        /*0808*/ 	.word	0x000000ff
        /*080c*/ 	.word	0x00016870
        /*0810*/ 	.short	0x0100
        /*0812*/ 	.byte	0x06
	.zero		1


	//   ....[11]....
        /*0814*/ 	.word	0x00000510
        /*0818*/ 	.word	0x000000ff
        /*081c*/ 	.word	0x00016880
        /*0820*/ 	.short	0x0100
        /*0822*/ 	.byte	0x06
	.zero		1


	//   ....[12]....
        /*0824*/ 	.word	0x00000520
        /*0828*/ 	.word	0x000000ff
        /*082c*/ 	.word	0x00016878
        /*0830*/ 	.short	0x0100
        /*0832*/ 	.byte	0x06
	.zero		1


	//   ....[13]....
        /*0834*/ 	.word	0x00000530
        /*0838*/ 	.word	0x000000ff
        /*083c*/ 	.word	0x00016888
        /*0840*/ 	.short	0x0100
        /*0842*/ 	.byte	0x06
	.zero		1


	//   ....[14]....
        /*0844*/ 	.word	0x00000660
        /*0848*/ 	.word	0x000000ff
        /*084c*/ 	.word	0x00016890
        /*0850*/ 	.short	0x0100
        /*0852*/ 	.byte	0x08
	.zero		1


	//   ....[15]....
        /*0854*/ 	.word	0x00000670
        /*0858*/ 	.word	0x000000ff
        /*085c*/ 	.word	0x000168a0
        /*0860*/ 	.short	0x0100
        /*0862*/ 	.byte	0x08
	.zero		1


	//   ....[16]....
        /*0864*/ 	.word	0x00000680
        /*0868*/ 	.word	0x000000ff
        /*086c*/ 	.word	0x00016898
        /*0870*/ 	.short	0x0100
        /*0872*/ 	.byte	0x08
	.zero		1


	//   ....[17]....
        /*0874*/ 	.word	0x00000690
        /*0878*/ 	.word	0x000000ff
        /*087c*/ 	.word	0x000168a8
        /*0880*/ 	.short	0x0100
        /*0882*/ 	.byte	0x08
	.zero		1


	//   ....[18]....
        /*0884*/ 	.word	0x000007d0
        /*0888*/ 	.word	0x000000ff
        /*088c*/ 	.word	0x000168b0
        /*0890*/ 	.short	0x0100
        /*0892*/ 	.byte	0x08
	.zero		1


	//   ....[19]....
        /*0894*/ 	.word	0x000007e0
        /*0898*/ 	.word	0x000000ff
        /*089c*/ 	.word	0x000168c0
        /*08a0*/ 	.short	0x0100
        /*08a2*/ 	.byte	0x08
	.zero		1


	//   ....[20]....
        /*08a4*/ 	.word	0x000007f0
        /*08a8*/ 	.word	0x000000ff
        /*08ac*/ 	.word	0x000168b8
        /*08b0*/ 	.short	0x0100
        /*08b2*/ 	.byte	0x08
	.zero		1


	//   ....[21]....
        /*08b4*/ 	.word	0x00000800
        /*08b8*/ 	.word	0x000000ff
        /*08bc*/ 	.word	0x000168c8
        /*08c0*/ 	.short	0x0100
        /*08c2*/ 	.byte	0x08
	.zero		1


	//   ....[22]....
        /*08c4*/ 	.word	0x00001600
        /*08c8*/ 	.word	0x000000ff
        /*08cc*/ 	.word	0x00016800
        /*08d0*/ 	.short	0x010a
        /*08d2*/ 	.byte	0x2b
	.zero		1


	//   ....[23]....
        /*08d4*/ 	.word	0x00001670
        /*08d8*/ 	.word	0x000000ff
        /*08dc*/ 	.word	0x00016830
        /*08e0*/ 	.short	0x010a
        /*08e2*/ 	.byte	0x2b
	.zero		1


	//   ....[24]....
        /*08e4*/ 	.word	0x000016d0
        /*08e8*/ 	.word	0x000000ff
        /*08ec*/ 	.word	0x00016830
        /*08f0*/ 	.short	0x010a
        /*08f2*/ 	.byte	0x2b
	.zero		1


	//   ....[25]....
        /*08f4*/ 	.word	0x00001c30
        /*08f8*/ 	.word	0x000000ff
        /*08fc*/ 	.word	0x00000000
        /*0900*/ 	.short	0x0101
        /*0902*/ 	.byte	0x04
	.zero		1


	//   ....[26]....
        /*0904*/ 	.word	0x00004b20
        /*0908*/ 	.word	0x000000ff
        /*090c*/ 	.word	0x00016830
        /*0910*/ 	.short	0x010a
        /*0912*/ 	.byte	0x07
	.zero		1


	//   ....[27]....
        /*0914*/ 	.word	0x00004b60
        /*0918*/ 	.word	0x000000ff
        /*091c*/ 	.word	0x00016830
        /*0920*/ 	.short	0x010a
        /*0922*/ 	.byte	0x07
	.zero		1


	//   ....[28]....
        /*0924*/ 	.word	0x00004d90
        /*0928*/ 	.word	0x000000ff
        /*092c*/ 	.word	0x00016850
        /*0930*/ 	.short	0x010a
        /*0932*/ 	.byte	0x0a
	.zero		1


	//   ....[29]....
        /*0934*/ 	.word	0x00004dd0
        /*0938*/ 	.word	0x000000ff
        /*093c*/ 	.word	0x00016850
        /*0940*/ 	.short	0x010a
        /*0942*/ 	.byte	0x0a
	.zero		1


	//   ....[30]....
        /*0944*/ 	.word	0x000051e0
        /*0948*/ 	.word	0x000000ff
        /*094c*/ 	.word	0x00000000
        /*0950*/ 	.short	0x0101
        /*0952*/ 	.byte	0x0a
	.zero		1


	//   ....[31]....
        /*0954*/ 	.word	0x000074a0
        /*0958*/ 	.word	0x000000ff
        /*095c*/ 	.word	0x00000000
        /*0960*/ 	.short	0x0101
        /*0962*/ 	.byte	0x0a
	.zero		1


	//   ....[32]....
        /*0964*/ 	.word	0x00007c10
        /*0968*/ 	.word	0x000000ff
        /*096c*/ 	.word	0x00016830
        /*0970*/ 	.short	0x010a
        /*0972*/ 	.byte	0x07
	.zero		1


	//   ....[33]....
        /*0974*/ 	.word	0x00007c50
        /*0978*/ 	.word	0x000000ff
        /*097c*/ 	.word	0x00016830
        /*0980*/ 	.short	0x010a
        /*0982*/ 	.byte	0x07
	.zero		1


	//   ....[34]....
        /*0984*/ 	.word	0x00007e80
        /*0988*/ 	.word	0x000000ff
        /*098c*/ 	.word	0x00016850
        /*0990*/ 	.short	0x010a
        /*0992*/ 	.byte	0x0a
	.zero		1


	//   ....[35]....
        /*0994*/ 	.word	0x00007ec0
        /*0998*/ 	.word	0x000000ff
        /*099c*/ 	.word	0x00016850
        /*09a0*/ 	.short	0x010a
        /*09a2*/ 	.byte	0x0a
	.zero		1


	//   ....[36]....
        /*09a4*/ 	.word	0x000082d0
        /*09a8*/ 	.word	0x000000ff
        /*09ac*/ 	.word	0x00000000
        /*09b0*/ 	.short	0x0101
        /*09b2*/ 	.byte	0x0a
	.zero		1


	//   ....[37]....
        /*09b4*/ 	.word	0x00009480
        /*09b8*/ 	.word	0x000000ff
        /*09bc*/ 	.word	0x00000000
        /*09c0*/ 	.short	0x0101
        /*09c2*/ 	.byte	0x0a
	.zero		1


	//   ....[38]....
        /*09c4*/ 	.word	0x000099c0
        /*09c8*/ 	.word	0x000000ff
        /*09cc*/ 	.word	0x00016830
        /*09d0*/ 	.short	0x010a
        /*09d2*/ 	.byte	0x0a
	.zero		1


	//   ....[39]....
        /*09d4*/ 	.word	0x00009a00
        /*09d8*/ 	.word	0x000000ff
        /*09dc*/ 	.word	0x00016830
        /*09e0*/ 	.short	0x010a
        /*09e2*/ 	.byte	0x0a
	.zero		1


	//   ....[40]....
        /*09e4*/ 	.word	0x00009bf0
        /*09e8*/ 	.word	0x000000ff
        /*09ec*/ 	.word	0x00016850
        /*09f0*/ 	.short	0x010a
        /*09f2*/ 	.byte	0x0a
	.zero		1


	//   ....[41]....
        /*09f4*/ 	.word	0x00009c30
        /*09f8*/ 	.word	0x000000ff
        /*09fc*/ 	.word	0x00016850
        /*0a00*/ 	.short	0x010a
        /*0a02*/ 	.byte	0x0a
	.zero		1


	//   ....[42]....
        /*0a04*/ 	.word	0x0000a000
        /*0a08*/ 	.word	0x000000ff
        /*0a0c*/ 	.word	0x00000000
        /*0a10*/ 	.short	0x0101
        /*0a12*/ 	.byte	0x0a
	.zero		1


	//   ....[43]....
        /*0a14*/ 	.word	0x0000c2c0
        /*0a18*/ 	.word	0x000000ff
        /*0a1c*/ 	.word	0x00000000
        /*0a20*/ 	.short	0x0101
        /*0a22*/ 	.byte	0x0a
	.zero		1


	//   ....[44]....
        /*0a24*/ 	.word	0x0000c6c0
        /*0a28*/ 	.word	0x000000ff
        /*0a2c*/ 	.word	0x00016850
        /*0a30*/ 	.short	0x010a
        /*0a32*/ 	.byte	0x08
	.zero		1


	//   ....[45]....
        /*0a34*/ 	.word	0x0000c700
        /*0a38*/ 	.word	0x000000ff
        /*0a3c*/ 	.word	0x00016850
        /*0a40*/ 	.short	0x010a
        /*0a42*/ 	.byte	0x08
	.zero		1


	//   ....[46]....
        /*0a44*/ 	.word	0x0000cc50
        /*0a48*/ 	.word	0x000000ff
        /*0a4c*/ 	.word	0x00000000
        /*0a50*/ 	.short	0x0101
        /*0a52*/ 	.byte	0x04
	.zero		1


	//   ....[47]....
        /*0a54*/ 	.word	0x0000d640
        /*0a58*/ 	.word	0x000000ff
        /*0a5c*/ 	.word	0x00000000
        /*0a60*/ 	.short	0x0101
        /*0a62*/ 	.byte	0x04
	.zero		1


	//   ....[48]....
        /*0a64*/ 	.word	0x0000f340
        /*0a68*/ 	.word	0x000000ff
        /*0a6c*/ 	.word	0x00016840
        /*0a70*/ 	.short	0x010a
        /*0a72*/ 	.byte	0x30
	.zero		1


	//   ....[49]....
        /*0a74*/ 	.word	0x0000f9f0
        /*0a78*/ 	.word	0x000000ff
        /*0a7c*/ 	.word	0x00016830
        /*0a80*/ 	.short	0x0107
        /*0a82*/ 	.byte	0x30
	.zero		1


	//   ....[50]....
        /*0a84*/ 	.word	0x0000fa80
        /*0a88*/ 	.word	0x000000ff
        /*0a8c*/ 	.word	0x00016830
        /*0a90*/ 	.short	0x0101
        /*0a92*/ 	.byte	0x30
	.zero		1


	//   ....[51]....
        /*0a94*/ 	.word	0x00010740
        /*0a98*/ 	.word	0x000000ff
        /*0a9c*/ 	.word	0x00016800
        /*0aa0*/ 	.short	0x0107
        /*0aa2*/ 	.byte	0x30
	.zero		1


	//   ....[52]....
        /*0aa4*/ 	.word	0x00010780
        /*0aa8*/ 	.word	0x000000ff
        /*0aac*/ 	.word	0x00016800
        /*0ab0*/ 	.short	0x0101
        /*0ab2*/ 	.byte	0x30
	.zero		1


	//   ....[53]....
        /*0ab4*/ 	.word	0x000107b0
        /*0ab8*/ 	.word	0x000000ff
        /*0abc*/ 	.word	0x00016820
        /*0ac0*/ 	.short	0x010a
        /*0ac2*/ 	.byte	0x30
	.zero		1


	//   ....[54]....
        /*0ac4*/ 	.word	0x00010b80
        /*0ac8*/ 	.word	0x00000007
        /*0acc*/ 	.word	0x00016840
        /*0ad0*/ 	.short	0x010a
        /*0ad2*/ 	.byte	0x3f
	.zero		1


	//   ....[55]....
        /*0ad4*/ 	.word	0x00011060
        /*0ad8*/ 	.word	0x00000007
        /*0adc*/ 	.word	0x00016830
        /*0ae0*/ 	.short	0x0107
        /*0ae2*/ 	.byte	0x3f
	.zero		1


	//   ....[56]....
        /*0ae4*/ 	.word	0x00011130
        /*0ae8*/ 	.word	0x00000007
        /*0aec*/ 	.word	0x00016830
        /*0af0*/ 	.short	0x0101
        /*0af2*/ 	.byte	0x3f
	.zero		1


	//   ....[57]....
        /*0af4*/ 	.word	0x00011190
        /*0af8*/ 	.word	0x00000007
        /*0afc*/ 	.word	0x00016860
        /*0b00*/ 	.short	0x010a
        /*0b02*/ 	.byte	0x3f
	.zero		1


	//   ....[58]....
        /*0b04*/ 	.word	0x00011580
        /*0b08*/ 	.word	0x00000007
        /*0b0c*/ 	.word	0x00016850
        /*0b10*/ 	.short	0x0107
        /*0b12*/ 	.byte	0x3f
	.zero		1


	//   ....[59]....
        /*0b14*/ 	.word	0x000116f0
        /*0b18*/ 	.word	0x00000007
        /*0b1c*/ 	.word	0x00016850
        /*0b20*/ 	.short	0x0101
        /*0b22*/ 	.byte	0x3f
	.zero		1


	//   ....[60]....
        /*0b24*/ 	.word	0x000118b0
        /*0b28*/ 	.word	0x00000000
        /*0b2c*/ 	.word	0x00016860
        /*0b30*/ 	.short	0x010a
        /*0b32*/ 	.byte	0x3f
	.zero		1


	//   ....[61]....
        /*0b34*/ 	.word	0x00011cd0
        /*0b38*/ 	.word	0x00000000
        /*0b3c*/ 	.word	0x00016850
        /*0b40*/ 	.short	0x0107
        /*0b42*/ 	.byte	0x3f
	.zero		1


	//   ....[62]....
        /*0b44*/ 	.word	0x00011db0
        /*0b48*/ 	.word	0x00000000
        /*0b4c*/ 	.word	0x00016850
        /*0b50*/ 	.short	0x0101
        /*0b52*/ 	.byte	0x3f
	.zero		1


	//   ....[63]....
        /*0b54*/ 	.word	0x00011e40
        /*0b58*/ 	.word	0x00000007
        /*0b5c*/ 	.word	0x00016820
        /*0b60*/ 	.short	0x010a
        /*0b62*/ 	.byte	0x3f
	.zero		1


	//   ....[64]....
        /*0b64*/ 	.word	0x00011fa0
        /*0b68*/ 	.word	0x00000005
        /*0b6c*/ 	.word	0x00016840
        /*0b70*/ 	.short	0x010a
        /*0b72*/ 	.byte	0x3f
	.zero		1


	//   ....[65]....
        /*0b74*/ 	.word	0x00012040
        /*0b78*/ 	.word	0x00000003
        /*0b7c*/ 	.word	0x00016840
        /*0b80*/ 	.short	0x010a
        /*0b82*/ 	.byte	0x3f
	.zero		1


	//   ....[66]....
        /*0b84*/ 	.word	0x00012080
        /*0b88*/ 	.word	0x00000005
        /*0b8c*/ 	.word	0x00016860
        /*0b90*/ 	.short	0x010a
        /*0b92*/ 	.byte	0x3f
	.zero		1


	//   ....[67]....
        /*0b94*/ 	.word	0x000120c0
        /*0b98*/ 	.word	0x00000003
        /*0b9c*/ 	.word	0x00016860
        /*0ba0*/ 	.short	0x010a
        /*0ba2*/ 	.byte	0x3f
	.zero		1


	//   ....[68]....
        /*0ba4*/ 	.word	0x00012130
        /*0ba8*/ 	.word	0x00000003
        /*0bac*/ 	.word	0x00016800
        /*0bb0*/ 	.short	0x010a
        /*0bb2*/ 	.byte	0x3f
	.zero		1


	//   ....[69]....
        /*0bb4*/ 	.word	0x00012190
        /*0bb8*/ 	.word	0x00000003
        /*0bbc*/ 	.word	0x00016830
        /*0bc0*/ 	.short	0x010a
        /*0bc2*/ 	.byte	0x3f
	.zero		1


	//   ....[70]....
        /*0bc4*/ 	.word	0x000121f0
        /*0bc8*/ 	.word	0x00000005
        /*0bcc*/ 	.word	0x00016830
        /*0bd0*/ 	.short	0x010a
        /*0bd2*/ 	.byte	0x3f
	.zero		1


	//   ....[71]....
        /*0bd4*/ 	.word	0x00012250
        /*0bd8*/ 	.word	0x00000005
        /*0bdc*/ 	.word	0x00016850
        /*0be0*/ 	.short	0x010a
        /*0be2*/ 	.byte	0x3f
	.zero		1


	//   ....[72]....
        /*0be4*/ 	.word	0x000122b0
        /*0be8*/ 	.word	0x0000000b
        /*0bec*/ 	.word	0x00016830
        /*0bf0*/ 	.short	0x010a
        /*0bf2*/ 	.byte	0x3f
	.zero		1


	//   ....[73]....
        /*0bf4*/ 	.word	0x00012310
        /*0bf8*/ 	.word	0x0000000b
        /*0bfc*/ 	.word	0x00016850
        /*0c00*/ 	.short	0x010a
        /*0c02*/ 	.byte	0x3f
	.zero		1


	//   ....[74]....
        /*0c04*/ 	.word	0x00012370
        /*0c08*/ 	.word	0x0000000d
        /*0c0c*/ 	.word	0x00016830
        /*0c10*/ 	.short	0x010a
        /*0c12*/ 	.byte	0x3f
	.zero		1


	//   ....[75]....
        /*0c14*/ 	.word	0x000123d0
        /*0c18*/ 	.word	0x0000000d
        /*0c1c*/ 	.word	0x00016850
        /*0c20*/ 	.short	0x010a
        /*0c22*/ 	.byte	0x3f
	.zero		1


	//   ....[76]....
        /*0c24*/ 	.word	0x00012430
        /*0c28*/ 	.word	0x00000006
        /*0c2c*/ 	.word	0x00016850
        /*0c30*/ 	.short	0x010a
        /*0c32*/ 	.byte	0x3f
	.zero		1


	//   ....[77]....
        /*0c34*/ 	.word	0x00012510
        /*0c38*/ 	.word	0x00000002
        /*0c3c*/ 	.word	0x00016840
        /*0c40*/ 	.short	0x010a
        /*0c42*/ 	.byte	0x3f
	.zero		1


	//   ....[78]....
        /*0c44*/ 	.word	0x00013d00
        /*0c48*/ 	.word	0x00000003
        /*0c4c*/ 	.word	0x00016820
        /*0c50*/ 	.short	0x010a
        /*0c52*/ 	.byte	0x3f
	.zero		1


	//   ....[79]....
        /*0c54*/ 	.word	0x00013d50
        /*0c58*/ 	.word	0x00000007
        /*0c5c*/ 	.word	0x00016840
        /*0c60*/ 	.short	0x010a
        /*0c62*/ 	.byte	0x3f
	.zero		1


	//   ....[80]....
        /*0c64*/ 	.word	0x00014720
        /*0c68*/ 	.word	0x00000007
        /*0c6c*/ 	.word	0x00016860
        /*0c70*/ 	.short	0x010a
        /*0c72*/ 	.byte	0x3f
	.zero		1


	//   ....[81]....
        /*0c74*/ 	.word	0x000150a0
        /*0c78*/ 	.word	0x00000000
        /*0c7c*/ 	.word	0x00016860
        /*0c80*/ 	.short	0x010a
        /*0c82*/ 	.byte	0x3f
	.zero		1


	//   ....[82]....
        /*0c84*/ 	.word	0x00015a20
        /*0c88*/ 	.word	0x00000007
        /*0c8c*/ 	.word	0x00016820
        /*0c90*/ 	.short	0x010a
        /*0c92*/ 	.byte	0x3f
	.zero		1


	//   ....[83]....
        /*0c94*/ 	.word	0x00015bc0
        /*0c98*/ 	.word	0x00000005
        /*0c9c*/ 	.word	0x00016840
        /*0ca0*/ 	.short	0x010a
        /*0ca2*/ 	.byte	0x3f
	.zero		1


	//   ....[84]....
        /*0ca4*/ 	.word	0x00015c10
        /*0ca8*/ 	.word	0x00000003
        /*0cac*/ 	.word	0x00016840
        /*0cb0*/ 	.short	0x010a
        /*0cb2*/ 	.byte	0x3f
	.zero		1


	//   ....[85]....
        /*0cb4*/ 	.word	0x00015c60
        /*0cb8*/ 	.word	0x00000005
        /*0cbc*/ 	.word	0x00016860
        /*0cc0*/ 	.short	0x010a
        /*0cc2*/ 	.byte	0x3f
	.zero		1


	//----- nvinfo : EIATTR_NUM_MBARRIERS
	.align		4
.L_1467:
        /*0cc4*/ 	.byte	0x03, 0x38
        /*0cc6*/ 	.short	0x0016


	//----- nvinfo : EIATTR_EXIT_INSTR_OFFSETS
	.align		4
        /*0cc8*/ 	.byte	0x04, 0x1c
        /*0cca*/ 	.short	(.L_1469 - .L_1468)


	//   ....[0]....
.L_1468:
        /*0ccc*/ 	.word	0x00012110


	//----- nvinfo : EIATTR_MAX_THREADS
	.align		4
.L_1469:
        /*0cd0*/ 	.byte	0x04, 0x05
        /*0cd2*/ 	.short	(.L_1471 - .L_1470)
.L_1470:
        /*0cd4*/ 	.word	0x00000200
        /*0cd8*/ 	.word	0x00000001
        /*0cdc*/ 	.word	0x00000001


	//----- nvinfo : EIATTR_CRS_STACK_SIZE
	.align		4
.L_1471:
        /*0ce0*/ 	.byte	0x04, 0x1e
        /*0ce2*/ 	.short	(.L_1473 - .L_1472)
.L_1472:
        /*0ce4*/ 	.word	0x00000000


	//----- nvinfo : EIATTR_CBANK_PARAM_SIZE
	.align		4
.L_1473:
        /*0ce8*/ 	.byte	0x03, 0x19
        /*0cea*/ 	.short	0x0a70


	//----- nvinfo : EIATTR_PARAM_CBANK
	.align		4
        /*0cec*/ 	.byte	0x04, 0x0a
        /*0cee*/ 	.short	(.L_1475 - .L_1474)
	.align		4
.L_1474:
        /*0cf0*/ 	.word	index@(.nv.constant0._ZN7cutlass13device_kernelIN5flash11enable_sm90INS1_16FlashAttnFwdSm90INS1_25CollectiveMainloopFwdSm90ILi2EN4cute5tupleIJNS5_1CILi1EEES8_S8_EEENS6_IJNS7_ILi192EEENS7_ILi128EEENS7_ILi64EEEEEELi64ENS_10bfloat16_tEfNS_4arch4Sm90ELb0ELb1ELb0ELb0ELb1ELb0ELb0ELb1ELb1ELb1ELb1ELb0EEENS1_21CollectiveEpilogueFwdINS6_IJSA_SC_SB_EEES9_SE_SG_Li384ELb0ELb1ELb1ELb0EEENS1_19SingleTileSchedulerILb0ELb1ELb1ELi192EEEEEEEEEvNT_6ParamsE)
        /*0cf4*/ 	.short	0x0210
        /*0cf6*/ 	.short	0x0a70


	//----- nvinfo : EIATTR_SW_WAR
	.align		4
.L_1475:
        /*0cf8*/ 	.byte	0x04, 0x36
        /*0cfa*/ 	.short	(.L_1477 - .L_1476)
.L_1476:
        /*0cfc*/ 	.word	0x00000008
.L_1477:


//--------------------- .nv.info._ZN7cutlass13device_kernelIN5flash11enable_sm90INS1_16FlashAttnFwdSm90INS1_25CollectiveMainloopFwdSm90ILi2EN4cute5tupleIJNS5_1CILi1EEES8_S8_EEENS6_IJNS7_ILi192EEENS7_ILi128EEENS7_ILi64EEEEEELi64ENS_10bfloat16_tEfNS_4arch4Sm90ELb0ELb1ELb0ELb1ELb1ELb0ELb0ELb1ELb1ELb1ELb1ELb0EEENS1_21CollectiveEpilogueFwdINS6_IJSA_SC_SB_EEES9_SE_SG_Li384ELb1ELb1ELb1ELb0EEENS1_36VarlenDynamicPersistentTileSchedulerILi192ELi128ELi384ELi128ELb1ELb1ELb1ELb1ELb0ELb1EEEEEEEEEvNT_6ParamsE --------------------------
	.section	.nv.info._ZN7cutlass13device_kernelIN5flash11enable_sm90INS1_16FlashAttnFwdSm90INS1_25CollectiveMainloopFwdSm90ILi2EN4cute5tupleIJNS5_1CILi1EEES8_S8_EEENS6_IJNS7_ILi192EEENS7_ILi128EEENS7_ILi64EEEEEELi64ENS_10bfloat16_tEfNS_4arch4Sm90ELb0ELb1ELb0ELb1ELb1ELb0ELb0ELb1ELb1ELb1ELb1ELb0EEENS1_21CollectiveEpilogueFwdINS6_IJSA_SC_SB_EEES9_SE_SG_Li384ELb1ELb1ELb1ELb0EEENS1_36VarlenDynamicPersistentTileSchedulerILi192ELi128ELi384ELi128ELb1ELb1ELb1ELb1ELb0ELb1EEEEEEEEEvNT_6ParamsE,"",@"SHT_CUDA_INFO"
	.sectionflags	@""
	.align	4


	//----- nvinfo : EIATTR_CUDA_API_VERSION
	.align		4
        /*0000*/ 	.byte	0x04, 0x37
        /*0002*/ 	.short	(.L_1479 - .L_1478)
.L_1478:
        /*0004*/ 	.word	0x00000082


	//----- nvinfo : EIATTR_KPARAM_INFO
	.align		4
.L_1479:
        /*0008*/ 	.byte	0x04, 0x17
        /*000a*/ 	.short	(.L_1481 - .L_1480)
.L_1480:
        /*000c*/ 	.word	0x00000000
        /*0010*/ 	.short	0x0000
        /*0012*/ 	.short	0x0070
        /*0014*/ 	.byte	0x00, 0xf0, 0x01, 0x2a


	//----- nvinfo : EIATTR_SPARSE_MMA_MASK
	.align		4
.L_1481:
        /*0018*/ 	.byte	0x03, 0x50
        /*001a*/ 	.short	0x0000


	//----- nvinfo : EIATTR_MAXREG_COUNT
	.align		4
        /*001c*/ 	.byte	0x03, 0x1b
        /*001e*/ 	.short	0x0080


	//----- nvinfo : EIATTR_NUM_BARRIERS
	.align		4
        /*0020*/ 	.byte	0x02, 0x4c
        /*0022*/ 	.byte	0x10
	.zero		1


	//----- nvinfo : EIATTR_EXTERNS
	.align		4
        /*0024*/ 	.byte	0x04, 0x0f
        /*0026*/ 	.short	(.L_1483 - .L_1482)


	//   ....[0]....
	.align		4
.L_1482:
        /*0028*/ 	.word	index@(__assertfail)


	//----- nvinfo : EIATTR_ANNOTATIONS
	.align		4
.L_1483:
        /*002c*/ 	.byte	0x04, 0x55
        /*002e*/ 	.short	(.L_1485 - .L_1484)


	//   ....[0]....
.L_1484:
        /* <DEDUP_REMOVED lines=22> */


	//----- nvinfo : EIATTR_MERCURY_ISA_VERSION
	.align		4
.L_1485:
        /*0178*/ 	.byte	0x03, 0x5f
        /*017a*/ 	.short	0x0101


	//----- nvinfo : EIATTR_UNUSED_LOAD_BYTE_OFFSET
	.align		4
        /*017c*/ 	.byte	0x04, 0x44
        /*017e*/ 	.short	(.L_1487 - .L_1486)


	//   ....[0]....
.L_1486:
        /*0180*/ 	.word	0x00000970
        /*0184*/ 	.word	0x0000fff0


	//   ....[1]....
        /*0188*/ 	.word	0x0000d510
        /*018c*/ 	.word	0x0000fff0


	//----- nvinfo : EIATTR_INT_WARP_WIDE_INSTR_OFFSETS
	.align		4
.L_1487:
        /*0190*/ 	.byte	0x04, 0x31
        /*0192*/ 	.short	(.L_1489 - .L_1488)


	//   ....[0]....
.L_1488:
        /*0194*/ 	.word	0x000000c0


	//   ....[1]....
        /*0198*/ 	.word	0x000000d0


	//   ....[2]....
        /*019c*/ 	.word	0x00000170


	//   ....[3]....
        /*01a0*/ 	.word	0x00011600


	//   ....[4]....
        /*01a4*/ 	.word	0x00011690


	//   ....[5]....
        /*01a8*/ 	.word	0x00014720


	//   ....[6]....
        /*01ac*/ 	.word	0x000147b0


	//----- nvinfo : EIATTR_COOP_GROUP_MASK_REGIDS
	.align		4
.L_1489:
        /*01b0*/ 	.byte	0x04, 0x29
        /*01b2*/ 	.short	(.L_1491 - .L_1490)


	//   ....[0]....
.L_1490:
        /*01b4*/ 	.word	0xffffffff


	//   ....[1]....
        /*01b8*/ 	.word	0xffffffff


	//   ....[2]....
        /*01bc*/ 	.word	0xffffffff


	//   ....[3]....
        /*01c0*/ 	.word	0xffffffff


	//   ....[4]....
        /*01c4*/ 	.word	0xffffffff


	//   ....[5]....
        /*01c8*/ 	.word	0xffffffff


	//   ....[6]....
        /*01cc*/ 	.word	0xffffffff


	//   ....[7]....
        /*01d0*/ 	.word	0xffffffff


	//   ....[8]....
        /*01d4*/ 	.word	0xffffffff


	//   ....[9]....
        /*01d8*/ 	.word	0xffffffff


	//   ....[10]....
        /*01dc*/ 	.word	0xffffffff


	//   ....[11]....
        /*01e0*/ 	.word	0xffffffff


	//   ....[12]....
        /*01e4*/ 	.word	0xffffffff


	//   ....[13]....
        /*01e8*/ 	.word	0xffffffff


	//   ....[14]....
        /*01ec*/ 	.word	0xffffffff


	//   ....[15]....
        /*01f0*/ 	.word	0xffffffff


	//   ....[16]....
        /*01f4*/ 	.word	0xffffffff


	//   ....[17]....
        /*01f8*/ 	.word	0xffffffff


	//   ....[18]....
        /*01fc*/ 	.word	0xffffffff


	//   ....[19]....
        /*0200*/ 	.word	0xffffffff


	//   ....[20]....
        /*0204*/ 	.word	0xffffffff


	//   ....[21]....
        /*0208*/ 	.word	0xffffffff


	//   ....[22]....
        /*020c*/ 	.word	0xffffffff


	//   ....[23]....
        /*0210*/ 	.word	0xffffffff


	//   ....[24]....
        /*0214*/ 	.word	0xffffffff


	//   ....[25]....
        /*0218*/ 	.word	0xffffffff


	//   ....[26]....
        /*021c*/ 	.word	0xffffffff


	//   ....[27]....
        /*0220*/ 	.word	0xffffffff


	//   ....[28]....
        /*0224*/ 	.word	0xffffffff


	//   ....[29]....
        /*0228*/ 	.word	0xffffffff


	//   ....[30]....
        /*022c*/ 	.word	0xffffffff


	//   ....[31]....
        /*0230*/ 	.word	0xffffffff


	//   ....[32]....
        /*0234*/ 	.word	0xffffffff


	//   ....[33]....
        /*0238*/ 	.word	0xffffffff


	//   ....[34]....
        /*023c*/ 	.word	0xffffffff


	//   ....[35]....
        /*0240*/ 	.word	0xffffffff


	//   ....[36]....
        /*0244*/ 	.word	0xffffffff


	//   ....[37]....
        /*0248*/ 	.word	0xffffffff


	//   ....[38]....
        /*024c*/ 	.word	0xffffffff


	//   ....[39]....
        /*0250*/ 	.word	0xffffffff


	//   ....[40]....
        /*0254*/ 	.word	0xffffffff


	//   ....[41]....
        /*0258*/ 	.word	0xffffffff


	//   ....[42]....
        /*025c*/ 	.word	0xffffffff


	//   ....[43]....
        /*0260*/ 	.word	0xffffffff


	//   ....[44]....
        /*0264*/ 	.word	0xffffffff


	//   ....[45]....
        /*0268*/ 	.word	0xffffffff


	//   ....[46]....
        /*026c*/ 	.word	0xffffffff


	//   ....[47]....
        /*0270*/ 	.word	0xffffffff


	//   ....[48]....
        /*0274*/ 	.word	0xffffffff


	//   ....[49]....
        /*0278*/ 	.word	0xffffffff


	//   ....[50]....
        /*027c*/ 	.word	0xffffffff


	//   ....[51]....
        /*0280*/ 	.word	0xffffffff


	//   ....[52]....
        /*0284*/ 	.word	0xffffffff


	//   ....[53]....
        /*0288*/ 	.word	0xffffffff


	//   ....[54]....
        /*028c*/ 	.word	0xffffffff


	//   ....[55]....
        /*0290*/ 	.word	0xffffffff


	//   ....[56]....
        /*0294*/ 	.word	0xffffffff


	//   ....[57]....
        /*0298*/ 	.word	0xffffffff


	//   ....[58]....
        /*029c*/ 	.word	0xffffffff


	//   ....[59]....
        /*02a0*/ 	.word	0xffffffff


	//   ....[60]....
        /*02a4*/ 	.word	0xffffffff


	//   ....[61]....
        /*02a8*/ 	.word	0xffffffff


	//   ....[62]....
        /*02ac*/ 	.word	0xffffffff


	//   ....[63]....
        /*02b0*/ 	.word	0xffffffff


	//   ....[64]....
        /*02b4*/ 	.word	0xffffffff


	//   ....[65]....
        /*02b8*/ 	.word	0xffffffff


	//   ....[66]....
        /*02bc*/ 	.word	0xffffffff


	//   ....[67]....
        /*02c0*/ 	.word	0xffffffff


	//   ....[68]....
        /*02c4*/ 	.word	0xffffffff


	//   ....[69]....
        /*02c8*/ 	.word	0xffffffff


	//   ....[70]....
        /*02cc*/ 	.word	0xffffffff


	//   ....[71]....
        /*02d0*/ 	.word	0xffffffff


	//   ....[72]....
        /*02d4*/ 	.word	0xffffffff


	//   ....[73]....
        /*02d8*/ 	.word	0xffffffff


	//   ....[74]....
        /*02dc*/ 	.word	0xffffffff


	//   ....[75]....
        /*02e0*/ 	.word	0xffffffff


	//   ....[76]....
        /*02e4*/ 	.word	0xffffffff


	//   ....[77]....
        /*02e8*/ 	.word	0xffffffff


	//   ....[78]....
        /*02ec*/ 	.word	0xffffffff


	//   ....[79]....
        /*02f0*/ 	.word	0xffffffff


	//   ....[80]....
        /*02f4*/ 	.word	0xffffffff


	//   ....[81]....
        /*02f8*/ 	.word	0xffffffff


	//   ....[82]....
        /*02fc*/ 	.word	0xffffffff


	//   ....[83]....
        /*0300*/ 	.word	0xffffffff


	//   ....[84]....
        /*0304*/ 	.word	0xffffffff


	//   ....[85]....
        /*0308*/ 	.word	0xffffffff


	//   ....[86]....
        /*030c*/ 	.word	0xffffffff


	//   ....[87]....
        /*0310*/ 	.word	0xffffffff


	//   ....[88]....
        /*0314*/ 	.word	0xffffffff


	//   ....[89]....
        /*0318*/ 	.word	0xffffffff


	//   ....[90]....
        /*031c*/ 	.word	0xffffffff


	//   ....[91]....
        /*0320*/ 	.word	0xffffffff


	//   ....[92]....
        /*0324*/ 	.word	0xffffffff


	//   ....[93]....
        /*0328*/ 	.word	0xffffffff


	//   ....[94]....
        /*032c*/ 	.word	0xffffffff


	//   ....[95]....
        /*0330*/ 	.word	0xffffffff


	//   ....[96]....
        /*0334*/ 	.word	0xffffffff


	//   ....[97]....
        /*0338*/ 	.word	0xffffffff


	//   ....[98]....
        /*033c*/ 	.word	0xffffffff


	//   ....[99]....
        /*0340*/ 	.word	0xffffffff


	//   ....[100]....
        /*0344*/ 	.word	0xffffffff


	//   ....[101]....
        /*0348*/ 	.word	0xffffffff


	//   ....[102]....
        /*034c*/ 	.word	0xffffffff


	//   ....[103]....
        /*0350*/ 	.word	0xffffffff


	//   ....[104]....
        /*0354*/ 	.word	0xffffffff


	//   ....[105]....
        /*0358*/ 	.word	0xffffffff


	//   ....[106]....
        /*035c*/ 	.word	0xffffffff


	//   ....[107]....
        /*0360*/ 	.word	0xffffffff


	//   ....[108]....
        /*0364*/ 	.word	0xffffffff


	//   ....[109]....
        /*0368*/ 	.word	0xffffffff


	//   ....[110]....
        /*036c*/ 	.word	0xffffffff


	//   ....[111]....
        /*0370*/ 	.word	0xffffffff


	//   ....[112]....
        /*0374*/ 	.word	0xffffffff


	//   ....[113]....
        /*0378*/ 	.word	0xffffffff


	//   ....[114]....
        /*037c*/ 	.word	0xffffffff


	//   ....[115]....
        /*0380*/ 	.word	0xffffffff


	//   ....[116]....
        /*0384*/ 	.word	0xffffffff


	//   ....[117]....
        /*0388*/ 	.word	0xffffffff


	//   ....[118]....
        /*038c*/ 	.word	0xffffffff


	//   ....[119]....
        /*0390*/ 	.word	0xffffffff


	//   ....[120]....
        /*0394*/ 	.word	0xffffffff


	//   ....[121]....
        /*0398*/ 	.word	0xffffffff


	//   ....[122]....
        /*039c*/ 	.word	0xffffffff


	//   ....[123]....
        /*03a0*/ 	.word	0xffffffff


	//   ....[124]....
        /*03a4*/ 	.word	0xffffffff


	//   ....[125]....
        /*03a8*/ 	.word	0xffffffff


	//   ....[126]....
        /*03ac*/ 	.word	0xffffffff


	//   ....[127]....
        /*03b0*/ 	.word	0xffffffff


	//   ....[128]....
        /*03b4*/ 	.word	0xffffffff


	//   ....[129]....
        /*03b8*/ 	.word	0xffffffff


	//   ....[130]....
        /*03bc*/ 	.word	0xffffffff


	//   ....[131]....
        /*03c0*/ 	.word	0xffffffff


	//   ....[132]....
        /*03c4*/ 	.word	0xffffffff


	//   ....[133]....
        /*03c8*/ 	.word	0xffffffff


	//   ....[134]....
        /*03cc*/ 	.word	0xffffffff


	//   ....[135]....
        /*03d0*/ 	.word	0xffffffff


	//   ....[136]....
        /*03d4*/ 	.word	0xffffffff


	//   ....[137]....
        /*03d8*/ 	.word	0xffffffff


	//   ....[138]....
        /*03dc*/ 	.word	0xffffffff


	//   ....[139]....
        /*03e0*/ 	.word	0xffffffff


	//   ....[140]....
        /*03e4*/ 	.word	0xffffffff


	//   ....[141]....
        /*03e8*/ 	.word	0xffffffff


	//   ....[142]....
        /*03ec*/ 	.word	0xffffffff


	//   ....[143]....
        /*03f0*/ 	.word	0xffffffff


	//   ....[144]....
        /*03f4*/ 	.word	0xffffffff


	//   ....[145]....
        /*03f8*/ 	.word	0xffffffff


	//   ....[146]....
        /*03fc*/ 	.word	0xffffffff


	//   ....[147]....
        /*0400*/ 	.word	0xffffffff


	//   ....[148]....
        /*0404*/ 	.word	0xffffffff


	//   ....[149]....
        /*0408*/ 	.word	0xffffffff


	//   ....[150]....
        /*040c*/ 	.word	0xffffffff


	//   ....[151]....
        /*0410*/ 	.word	0xffffffff


	//   ....[152]....
        /*0414*/ 	.word	0xffffffff


	//   ....[153]....
        /*0418*/ 	.word	0xffffffff


	//   ....[154]....
        /*041c*/ 	.word	0xffffffff


	//   ....[155]....
        /*0420*/ 	.word	0xffffffff


	//   ....[156]....
        /*0424*/ 	.word	0xffffffff


	//   ....[157]....
        /*0428*/ 	.word	0xffffffff


	//   ....[158]....
        /*042c*/ 	.word	0xffffffff


	//   ....[159]....
        /*0430*/ 	.word	0xffffffff


	//   ....[160]....
        /*0434*/ 	.word	0xffffffff


	//   ....[161]....
        /*0438*/ 	.word	0xffffffff


	//   ....[162]....
        /*043c*/ 	.word	0xffffffff


	//   ....[163]....
        /*0440*/ 	.word	0xffffffff


	//   ....[164]....
        /*0444*/ 	.word	0xffffffff


	//   ....[165]....
        /*0448*/ 	.word	0xffffffff


	//   ....[166]....
        /*044c*/ 	.word	0xffffffff


	//   ....[167]....
        /*0450*/ 	.word	0xffffffff


	//   ....[168]....
        /*0454*/ 	.word	0xffffffff


	//   ....[169]....
        /*0458*/ 	.word	0xffffffff


	//   ....[170]....
        /*045c*/ 	.word	0xffffffff


	//   ....[171]....
        /*0460*/ 	.word	0xffffffff


	//   ....[172]....
        /*0464*/ 	.word	0xffffffff


	//   ....[173]....
        /*0468*/ 	.word	0xffffffff


	//   ....[174]....
        /*046c*/ 	.word	0xffffffff


	//   ....[175]....
        /*0470*/ 	.word	0xffffffff


	//   ....[176]....
        /*0474*/ 	.word	0xffffffff


	//   ....[177]....
        /*0478*/ 	.word	0xffffffff


	//   ....[178]....
        /*047c*/ 	.word	0xffffffff


	//   ....[179]....
        /*0480*/ 	.word	0xffffffff


	//   ....[180]....
        /*0484*/ 	.word	0xffffffff


	//   ....[181]....
        /*0488*/ 	.word	0x0500000f


	//   ....[182]....
        /*048c*/ 	.word	0x0500000f


	//   ....[183]....
        /*0490*/ 	.word	0x0500000f


	//   ....[184]....
        /*0494*/ 	.word	0x0500000f


	//   ....[185]....
        /*0498*/ 	.word	0x0500000f


	//   ....[186]....
        /*049c*/ 	.word	0x0500000f


	//   ....[187]....
        /*04a0*/ 	.word	0x0500000f


	//   ....[188]....
        /*04a4*/ 	.word	0x0500000f


	//   ....[189]....
        /*04a8*/ 	.word	0x0500000f


	//   ....[190]....
        /*04ac*/ 	.word	0x0500000f


	//   ....[191]....
        /*04b0*/ 	.word	0x0500000f


	//   ....[192]....
        /*04b4*/ 	.word	0x0500000f


	//   ....[193]....
        /*04b8*/ 	.word	0x0500000f


	//   ....[194]....
        /*04bc*/ 	.word	0x0500000f


	//   ....[195]....
        /*04c0*/ 	.word	0x0500000f


	//   ....[196]....
        /*04c4*/ 	.word	0x0500000f


	//   ....[197]....
        /*04c8*/ 	.word	0x0500000f


	//   ....[198]....
        /*04cc*/ 	.word	0x0500000f


	//   ....[199]....
        /*04d0*/ 	.word	0x0500000f


	//   ....[200]....
        /*04d4*/ 	.word	0x0500000f


	//   ....[201]....
        /*04d8*/ 	.word	0x0500000f


	//   ....[202]....
        /*04dc*/ 	.word	0x0500000f


	//   ....[203]....
        /*04e0*/ 	.word	0x0500000f


	//   ....[204]....
        /*04e4*/ 	.word	0x0500000f


	//   ....[205]....
        /*04e8*/ 	.word	0x0500000f


	//   ....[206]....
        /*04ec*/ 	.word	0x0500000f


	//   ....[207]....
        /*04f0*/ 	.word	0x0500000f


	//   ....[208]....
        /*04f4*/ 	.word	0x0500000f


	//   ....[209]....
        /*04f8*/ 	.word	0x0500000f


	//   ....[210]....
        /*04fc*/ 	.word	0x0500000f


	//   ....[211]....
        /*0500*/ 	.word	0x0500000f


	//   ....[212]....
        /*0504*/ 	.word	0x0500000f


	//   ....[213]....
        /*0508*/ 	.word	0x0500000f


	//   ....[214]....
        /*050c*/ 	.word	0x0500000f


	//   ....[215]....
        /*0510*/ 	.word	0x0500000f


	//   ....[216]....
        /*0514*/ 	.word	0x0500000f


	//   ....[217]....
        /*0518*/ 	.word	0x0500000f


	//   ....[218]....
        /*051c*/ 	.word	0x0500000f


	//   ....[219]....
        /*0520*/ 	.word	0x0500000f


	//   ....[220]....
        /*0524*/ 	.word	0x0500000f


	//   ....[221]....
        /*0528*/ 	.word	0x0500000f


	//   ....[222]....
        /*052c*/ 	.word	0x0500000f


	//   ....[223]....
        /*0530*/ 	.word	0x0500000f


	//   ....[224]....
        /*0534*/ 	.word	0x0500000f


	//   ....[225]....
        /*0538*/ 	.word	0x0500000f


	//   ....[226]....
        /*053c*/ 	.word	0x0500000f


	//   ....[227]....
        /*0540*/ 	.word	0x0500000f


	//   ....[228]....
        /*0544*/ 	.word	0x0500000f


	//   ....[229]....
        /*0548*/ 	.word	0x0500000f


	//   ....[230]....
        /*054c*/ 	.word	0x0500000f


	//   ....[231]....
        /*0550*/ 	.word	0x0500000f


	//   ....[232]....
        /*0554*/ 	.word	0x0500000f


	//   ....[233]....
        /*0558*/ 	.word	0x0500000f


	//   ....[234]....
        /*055c*/ 	.word	0x0500000f


	//   ....[235]....
        /*0560*/ 	.word	0x0500000f


	//   ....[236]....
        /*0564*/ 	.word	0x0500000f


	//   ....[237]....
        /*0568*/ 	.word	0x0500000f


	//   ....[238]....
        /*056c*/ 	.word	0x0500000f


	//   ....[239]....
        /*0570*/ 	.word	0x0500000f


	//   ....[240]....
        /*0574*/ 	.word	0x0500000f


	//   ....[241]....
        /*0578*/ 	.word	0x0500000f


	//   ....[242]....
        /*057c*/ 	.word	0x0500000f


	//   ....[243]....
        /*0580*/ 	.word	0x0500000f


	//   ....[244]....
        /*0584*/ 	.word	0x0500000f


	//   ....[245]....
        /*0588*/ 	.word	0x0500000f


	//   ....[246]....
        /*058c*/ 	.word	0x0500000f


	//   ....[247]....
        /*0590*/ 	.word	0x0500000f


	//   ....[248]....
        /*0594*/ 	.word	0x0500000f


	//   ....[249]....
        /*0598*/ 	.word	0x0500000f


	//   ....[250]....
        /*059c*/ 	.word	0x0500000f


	//   ....[251]....
        /*05a0*/ 	.word	0x0500000f


	//   ....[252]....
        /*05a4*/ 	.word	0x0500000f


	//   ....[253]....
        /*05a8*/ 	.word	0x0500000f


	//   ....[254]....
        /*05ac*/ 	.word	0x0500000f


	//   ....[255]....
        /*05b0*/ 	.word	0x0500000f


	//   ....[0]....
        /*05b4*/ 	.word	0x0500000f


	//   ....[1]....
        /*05b8*/ 	.word	0x0500000f


	//   ....[2]....
        /*05bc*/ 	.word	0x0500000f


	//   ....[3]....
        /*05c0*/ 	.word	0x0500000f


	//   ....[4]....
        /*05c4*/ 	.word	0x0500000f


	//   ....[5]....
        /*05c8*/ 	.word	0x0500000f


	//   ....[6]....
        /*05cc*/ 	.word	0x0500000f


	//   ....[7]....
        /*05d0*/ 	.word	0x0500000f


	//   ....[8]....
        /*05d4*/ 	.word	0x0500000f


	//   ....[9]....
        /*05d8*/ 	.word	0x0500000f


	//   ....[10]....
        /*05dc*/ 	.word	0x0500000f


	//   ....[11]....
        /*05e0*/ 	.word	0x0500000f


	//   ....[12]....
        /*05e4*/ 	.word	0x0500000f


	//   ....[13]....
        /*05e8*/ 	.word	0x0500000f


	//   ....[14]....
        /*05ec*/ 	.word	0x0500000f


	//   ....[15]....
        /*05f0*/ 	.word	0x0500000f


	//   ....[16]....
        /*05f4*/ 	.word	0x0500000f


	//   ....[17]....
        /*05f8*/ 	.word	0x0500000f


	//   ....[18]....
        /*05fc*/ 	.word	0x0500000f


	//   ....[19]....
        /*0600*/ 	.word	0x0500000f


	//   ....[20]....
        /*0604*/ 	.word	0x0500000f


	//   ....[21]....
        /*0608*/ 	.word	0x0500000f


	//   ....[22]....
        /*060c*/ 	.word	0x0500000f


	//   ....[23]....
        /*0610*/ 	.word	0x0500000f


	//   ....[24]....
        /*0614*/ 	.word	0x0500000f


	//   ....[25]....
        /*0618*/ 	.word	0x0500000f


	//   ....[26]....
        /*061c*/ 	.word	0x0500000f


	//   ....[27]....
        /*0620*/ 	.word	0x0500000f


	//   ....[28]....
        /*0624*/ 	.word	0x0500000f


	//   ....[29]....
        /*0628*/ 	.word	0x0500000f


	//   ....[30]....
        /*062c*/ 	.word	0x0500000f


	//   ....[31]....
        /*0630*/ 	.word	0x0500000f


	//   ....[32]....
        /*0634*/ 	.word	0x0500000f


	//----- nvinfo : EIATTR_COOP_GROUP_INSTR_OFFSETS
	.align		4
.L_1491:
        /*0638*/ 	.byte	0x04, 0x28
        /*063a*/ 	.short	(.L_1493 - .L_1492)


	//   ....[0]....
.L_1492:
        /*063c*/ 	.word	0x00000080


	//   ....[1]....
        /*0640*/ 	.word	0x00000090


	//   ....[2]....
        /*0644*/ 	.word	0x000002d0


	//   ....[3]....
        /*0648*/ 	.word	0x00000430


	//   ....[4]....
        /*064c*/ 	.word	0x00000550


	//   ....[5]....
        /*0650*/ 	.word	0x000006b0


	//   ....[6]....
        /*0654*/ 	.word	0x00001c80


	//   ....[7]....
        /*0658*/ 	.word	0x00002300


	//   ....[8]....
        /*065c*/ 	.word	0x00003060


	//   ....[9]....
        /*0660*/ 	.word	0x000038b0


	//   ....[10]....
        /*0664*/ 	.word	0x000039c0


	//   ....[11]....
        /*0668*/ 	.word	0x00004220


	//   ....[12]....
        /*066c*/ 	.word	0x00004280


	//   ....[13]....
        /*0670*/ 	.word	0x000058c0


	//   ....[14]....
        /*0674*/ 	.word	0x00005ac0


	//   ....[15]....
        /*0678*/ 	.word	0x000066a0


	//   ....[16]....
        /*067c*/ 	.word	0x000067a0


	//   ....[17]....
        /*0680*/ 	.word	0x00006f90


	//   ....[18]....
        /*0684*/ 	.word	0x00007000


	//   ....[19]....
        /*0688*/ 	.word	0x00008cb0


	//   ....[20]....
        /*068c*/ 	.word	0x00008cc0


	//   ....[21]....
        /*0690*/ 	.word	0x00008cf0


	//   ....[22]....
        /*0694*/ 	.word	0x00008d00


	//   ....[23]....
        /*0698*/ 	.word	0x0000a6d0


	//   ....[24]....
        /*069c*/ 	.word	0x0000a8d0


	//   ....[25]....
        /*06a0*/ 	.word	0x0000b4b0


	//   ....[26]....
        /*06a4*/ 	.word	0x0000b5b0


	//   ....[27]....
        /*06a8*/ 	.word	0x0000bda0


	//   ....[28]....
        /*06ac*/ 	.word	0x0000be10


	//   ....[29]....
        /*06b0*/ 	.word	0x0000cdc0


	//   ....[30]....
        /*06b4*/ 	.word	0x0000cdf0


	//   ....[31]....
        /*06b8*/ 	.word	0x0000ceb0


	//   ....[32]....
        /*06bc*/ 	.word	0x0000cec0


	//   ....[33]....
        /*06c0*/ 	.word	0x0000ddb0


	//   ....[34]....
        /*06c4*/ 	.word	0x0000ddc0


	//   ....[35]....
        /*06c8*/ 	.word	0x0000ddd0


	//   ....[36]....
        /*06cc*/ 	.word	0x0000de10


	//   ....[37]....
        /*06d0*/ 	.word	0x0000e430


	//   ....[38]....
        /*06d4*/ 	.word	0x0000e470


	//   ....[39]....
        /*06d8*/ 	.word	0x0000e490


	//   ....[40]....
        /*06dc*/ 	.word	0x0000e4d0


	//   ....[41]....
        /*06e0*/ 	.word	0x0000e4f0


	//   ....[42]....
        /*06e4*/ 	.word	0x0000e500


	//   ....[43]....
        /*06e8*/ 	.word	0x0000e520


	//   ....[44]....
        /*06ec*/ 	.word	0x0000e540


	//   ....[45]....
        /*06f0*/ 	.word	0x0000e950


	//   ....[46]....
        /*06f4*/ 	.word	0x0000e980


	//   ....[47]....
        /*06f8*/ 	.word	0x0000ebc0


	//   ....[48]....
        /*06fc*/ 	.word	0x0000ebd0


	//   ....[49]....
        /*0700*/ 	.word	0x0000f720


	//   ....[50]....
        /*0704*/ 	.word	0x0000f750


	//   ....[51]....
        /*0708*/ 	.word	0x0000f790


	//   ....[52]....
        /*070c*/ 	.word	0x0000f7c0


	//   ....[53]....
        /*0710*/ 	.word	0x0000f7d0


	//   ....[54]....
        /*0714*/ 	.word	0x0000f7e0


	//   ....[55]....
        /*0718*/ 	.word	0x0000f7f0


	//   ....[56]....
        /*071c*/ 	.word	0x0000f810


	//   ....[57]....
        /*0720*/ 	.word	0x0000f980


	//   ....[58]....
        /*0724*/ 	.word	0x0000fb80


	//   ....[59]....
        /*0728*/ 	.word	0x0000fbb0


	//   ....[60]....
        /*072c*/ 	.word	0x0000fbe0


	//   ....[61]....
        /*0730*/ 	.word	0x0000fc10


	//   ....[62]....
        /*0734*/ 	.word	0x0000fc40


	//   ....[63]....
        /*0738*/ 	.word	0x0000fc70


	//   ....[64]....
        /*073c*/ 	.word	0x0000fdd0


	//   ....[65]....
        /*0740*/ 	.word	0x0000fe00


	//   ....[66]....
        /*0744*/ 	.word	0x0000fe30


	//   ....[67]....
        /*0748*/ 	.word	0x0000fe60


	//   ....[68]....
        /*074c*/ 	.word	0x0000fe90


	//   ....[69]....
        /*0750*/ 	.word	0x0000fec0


	//   ....[70]....
        /*0754*/ 	.word	0x0000ff50


	//   ....[71]....
        /*0758*/ 	.word	0x0000ff80


	//   ....[72]....
        /*075c*/ 	.word	0x0000ff90


	//   ....[73]....
        /*0760*/ 	.word	0x0000ffd0


	//   ....[74]....
        /*0764*/ 	.word	0x00012150


	//   ....[75]....
        /*0768*/ 	.word	0x00012170


	//   ....[76]....
        /*076c*/ 	.word	0x00012200


	//   ....[77]....
        /*0770*/ 	.word	0x00012220


	//   ....[78]....
        /*0774*/ 	.word	0x000122a0


	//   ....[79]....
        /*0778*/ 	.word	0x000122c0


	//   ....[80]....
        /*077c*/ 	.word	0x00012340


	//   ....[81]....
        /*0780*/ 	.word	0x00012360


	//   ....[82]....
        /*0784*/ 	.word	0x000123e0


	//   ....[83]....
        /*0788*/ 	.word	0x00012400


	//   ....[84]....
        /*078c*/ 	.word	0x00012480


	//   ....[85]....
        /*0790*/ 	.word	0x000124a0


	//   ....[86]....
        /*0794*/ 	.word	0x00012520


	//   ....[87]....
        /*0798*/ 	.word	0x00012540


	//   ....[88]....
        /*079c*/ 	.word	0x00012550


	//   ....[89]....
        /*07a0*/ 	.word	0x00012560


	//   ....[90]....
        /*07a4*/ 	.word	0x00012e10


	//   ....[91]....
        /*07a8*/ 	.word	0x00012e40


	//   ....[92]....
        /*07ac*/ 	.word	0x00012ee0


	//   ....[93]....
        /*07b0*/ 	.word	0x00012f00


	//   ....[94]....
        /*07b4*/ 	.word	0x00012f80


	//   ....[95]....
        /*07b8*/ 	.word	0x00012fa0


	//   ....[96]....
        /*07bc*/ 	.word	0x00013020


	//   ....[97]....
        /*07c0*/ 	.word	0x00013040


	//   ....[98]....
        /*07c4*/ 	.word	0x000130c0


	//   ....[99]....
        /*07c8*/ 	.word	0x000130e0


	//   ....[100]....
        /*07cc*/ 	.word	0x00013160


	//   ....[101]....
        /*07d0*/ 	.word	0x00013180


	//   ....[102]....
        /*07d4*/ 	.word	0x00013200


	//   ....[103]....
        /*07d8*/ 	.word	0x00013220


	//   ....[104]....
        /*07dc*/ 	.word	0x00013230


	//   ....[105]....
        /*07e0*/ 	.word	0x000132a0


	//   ....[106]....
        /*07e4*/ 	.word	0x000132f0


	//   ....[107]....
        /*07e8*/ 	.word	0x00013320


	//   ....[108]....
        /*07ec*/ 	.word	0x000133b0


	//   ....[109]....
        /*07f0*/ 	.word	0x000133c0


	//   ....[110]....
        /*07f4*/ 	.word	0x00013430


	//   ....[111]....
        /*07f8*/ 	.word	0x00013440


	//   ....[112]....
        /*07fc*/ 	.word	0x00013480


	//   ....[113]....
        /*0800*/ 	.word	0x000134a0


	//   ....[114]....
        /*0804*/ 	.word	0x00013be0


	//   ....[115]....
        /*0808*/ 	.word	0x00013c10


	//   ....[116]....
        /*080c*/ 	.word	0x00013c60


	//   ....[117]....
        /*0810*/ 	.word	0x00013c70


	//   ....[118]....
        /*0814*/ 	.word	0x00013cb0


	//   ....[119]....
        /*0818*/ 	.word	0x00013cc0


	//   ....[120]....
        /*081c*/ 	.word	0x00013d00


	//   ....[121]....
        /*0820*/ 	.word	0x00013d10


	//   ....[122]....
        /*0824*/ 	.word	0x00013d50


	//   ....[123]....
        /*0828*/ 	.word	0x00013d60


	//   ....[124]....
        /*082c*/ 	.word	0x00013da0


	//   ....[125]....
        /*0830*/ 	.word	0x00013db0


	//   ....[126]....
        /*0834*/ 	.word	0x00013df0


	//   ....[127]....
        /*0838*/ 	.word	0x00013e00


	//   ....[128]....
        /*083c*/ 	.word	0x00013e10


	//   ....[129]....
        /*0840*/ 	.word	0x00013e50


	//   ....[130]....
        /*0844*/ 	.word	0x00014110


	//   ....[131]....
        /*0848*/ 	.word	0x00014140


	//   ....[132]....
        /*084c*/ 	.word	0x000141a0


	//   ....[133]....
        /*0850*/ 	.word	0x000141b0


	//   ....[134]....
        /*0854*/ 	.word	0x00014200


	//   ....[135]....
        /*0858*/ 	.word	0x00014210


	//   ....[136]....
        /*085c*/ 	.word	0x00014260


	//   ....[137]....
        /*0860*/ 	.word	0x00014270


	//   ....[138]....
        /*0864*/ 	.word	0x000142c0


	//   ....[139]....
        /*0868*/ 	.word	0x000142d0


	//   ....[140]....
        /*086c*/ 	.word	0x00014320


	//   ....[141]....
        /*0870*/ 	.word	0x00014330


	//   ....[142]....
        /*0874*/ 	.word	0x00014380


	//   ....[143]....
        /*0878*/ 	.word	0x00014390


	//   ....[144]....
        /*087c*/ 	.word	0x000143a0


	//   ....[145]....
        /*0880*/ 	.word	0x000143e0


	//   ....[146]....
        /*0884*/ 	.word	0x00014970


	//   ....[147]....
        /*0888*/ 	.word	0x000149b0


	//   ....[148]....
        /*088c*/ 	.word	0x000149e0


	//   ....[149]....
        /*0890*/ 	.word	0x000149f0


	//   ....[150]....
        /*0894*/ 	.word	0x00014a00


	//   ....[151]....
        /*0898*/ 	.word	0x00014a10


	//   ....[152]....
        /*089c*/ 	.word	0x00014a30


	//   ....[153]....
        /*08a0*/ 	.word	0x00014a80


	//   ....[154]....
        /*08a4*/ 	.word	0x00014aa0


	//   ....[155]....
        /*08a8*/ 	.word	0x00014ae0


	//   ....[156]....
        /*08ac*/ 	.word	0x00014b00


	//   ....[157]....
        /*08b0*/ 	.word	0x00014b40


	//   ....[158]....
        /*08b4*/ 	.word	0x00014b60


	//   ....[159]....
        /*08b8*/ 	.word	0x00014bb0


	//   ....[160]....
        /*08bc*/ 	.word	0x00014be0


	//   ....[161]....
        /*08c0*/ 	.word	0x00014c40


	//   ....[162]....
        /*08c4*/ 	.word	0x00014ff0


	//   ....[163]....
        /*08c8*/ 	.word	0x00015020


	//   ....[164]....
        /*08cc*/ 	.word	0x00015080


	//   ....[165]....
        /*08d0*/ 	.word	0x000150b0


	//   ....[166]....
        /*08d4*/ 	.word	0x000150e0


	//   ....[167]....
        /*08d8*/ 	.word	0x00015110


	//   ....[168]....
        /*08dc*/ 	.word	0x00015140


	//   ....[169]....
        /*08e0*/ 	.word	0x00015170


	//   ....[170]....
        /*08e4*/ 	.word	0x00015310


	//   ....[171]....
        /*08e8*/ 	.word	0x00015340


	//   ....[172]....
        /*08ec*/ 	.word	0x00015370


	//   ....[173]....
        /*08f0*/ 	.word	0x000153a0


	//   ....[174]....
        /*08f4*/ 	.word	0x000153d0


	//   ....[175]....
        /*08f8*/ 	.word	0x00015400


	//   ....[176]....
        /*08fc*/ 	.word	0x000154c0


	//   ....[177]....
        /*0900*/ 	.word	0x000154e0


	//   ....[178]....
        /*0904*/ 	.word	0x00015500


	//   ....[179]....
        /*0908*/ 	.word	0x00015560


	//   ....[180]....
        /*090c*/ 	.word	0x00015f80


	//   ....[181]....
        /*0910*/ 	.word	0x000165e0


	//   ....[182]....
        /*0914*/ 	.word	0x000166d0


	//   ....[183]....
        /*0918*/ 	.word	0x00016770


	//   ....[184]....
        /*091c*/ 	.word	0x000167d0


	//   ....[185]....
        /*0920*/ 	.word	0x000168c0


	//   ....[186]....
        /*0924*/ 	.word	0x00016930


	//   ....[187]....
        /*0928*/ 	.word	0x00016a20


	//   ....[188]....
        /*092c*/ 	.word	0x00016a90


	//   ....[189]....
        /*0930*/ 	.word	0x00016b80


	//   ....[190]....
        /*0934*/ 	.word	0x00016bf0


	//   ....[191]....
        /*0938*/ 	.word	0x00016ce0


	//   ....[192]....
        /*093c*/ 	.word	0x00016d50


	//   ....[193]....
        /*0940*/ 	.word	0x00016e40


	//   ....[194]....
        /*0944*/ 	.word	0x00016eb0


	//   ....[195]....
        /*0948*/ 	.word	0x00016fa0


	//   ....[196]....
        /*094c*/ 	.word	0x00017010


	//   ....[197]....
        /*0950*/ 	.word	0x000170b0


	//   ....[198]....
        /*0954*/ 	.word	0x000171a0


	//   ....[199]....
        /*0958*/ 	.word	0x00017210


	//   ....[200]....
        /*095c*/ 	.word	0x00017270


	//   ....[201]....
        /*0960*/ 	.word	0x00017360


	//   ....[202]....
        /*0964*/ 	.word	0x000173c0


	//   ....[203]....
        /*0968*/ 	.word	0x000174c0


	//   ....[204]....
        /*096c*/ 	.word	0x00017520


	//   ....[205]....
        /*0970*/ 	.word	0x00017620


	//   ....[206]....
        /*0974*/ 	.word	0x00017680


	//   ....[207]....
        /*0978*/ 	.word	0x00017780


	//   ....[208]....
        /*097c*/ 	.word	0x000177e0


	//   ....[209]....
        /*0980*/ 	.word	0x000178e0


	//   ....[210]....
        /*0984*/ 	.word	0x00017940


	//   ....[211]....
        /*0988*/ 	.word	0x00017a40


	//   ....[212]....
        /*098c*/ 	.word	0x00017aa0


	//   ....[213]....
        /*0990*/ 	.word	0x00017b50


	//   ....[214]....
        /*0994*/ 	.word	0x00017c10


	//   ....[215]....
        /*0998*/ 	.word	0x00017cd0


	//   ....[216]....
        /*099c*/ 	.word	0x00017d30


	//   ....[217]....
        /*09a0*/ 	.word	0x00017e30


	//   ....[218]....
        /*09a4*/ 	.word	0x00017e90


	//   ....[219]....
        /*09a8*/ 	.word	0x00017f60


	//   ....[220]....
        /*09ac*/ 	.word	0x00017fc0


	//   ....[221]....
        /*09b0*/ 	.word	0x00018080


	//   ....[222]....
        /*09b4*/ 	.word	0x000181c0


	//   ....[223]....
        /*09b8*/ 	.word	0x00018260


	//   ....[224]....
        /*09bc*/ 	.word	0x000182d0


	//   ....[225]....
        /*09c0*/ 	.word	0x00018380


	//   ....[226]....
        /*09c4*/ 	.word	0x000183e0


	//   ....[227]....
        /*09c8*/ 	.word	0x00018490


	//   ....[228]....
        /*09cc*/ 	.word	0x000184f0


	//   ....[229]....
        /*09d0*/ 	.word	0x000185a0


	//   ....[230]....
        /*09d4*/ 	.word	0x00018600


	//   ....[231]....
        /*09d8*/ 	.word	0x000186b0


	//   ....[232]....
        /*09dc*/ 	.word	0x00018710


	//   ....[233]....
        /*09e0*/ 	.word	0x000187c0


	//   ....[234]....
        /*09e4*/ 	.word	0x00018820


	//   ....[235]....
        /*09e8*/ 	.word	0x000188d0


	//   ....[236]....
        /*09ec*/ 	.word	0x00018930


	//   ....[237]....
        /*09f0*/ 	.word	0x000189e0


	//   ....[238]....
        /*09f4*/ 	.word	0x00018ad0


	//   ....[239]....
        /*09f8*/ 	.word	0x00018b80


	//   ....[240]....
        /*09fc*/ 	.word	0x00018be0


	//   ....[241]....
        /*0a00*/ 	.word	0x00018ca0


	//   ....[242]....
        /*0a04*/ 	.word	0x00018d00


	//   ....[243]....
        /*0a08*/ 	.word	0x00018dc0


	//   ....[244]....
        /*0a0c*/ 	.word	0x00018e20


	//   ....[245]....
        /*0a10*/ 	.word	0x00018ee0


	//   ....[246]....
        /*0a14*/ 	.word	0x00018f40


	//   ....[247]....
        /*0a18*/ 	.word	0x00019000


	//   ....[248]....
        /*0a1c*/ 	.word	0x00019060


	//   ....[249]....
        /*0a20*/ 	.word	0x00019120


	//   ....[250]....
        /*0a24*/ 	.word	0x00019180


	//   ....[251]....
        /*0a28*/ 	.word	0x00019240


	//   ....[252]....
        /*0a2c*/ 	.word	0x000192a0


	//   ....[253]....
        /*0a30*/ 	.word	0x00019350


	//   ....[254]....
        /*0a34*/ 	.word	0x00019440


	//   ....[255]....
        /*0a38*/ 	.word	0x000194e0


	//   ....[0]....
        /*0a3c*/ 	.word	0x00019580


	//   ....[1]....
        /*0a40*/ 	.word	0x00019630


	//   ....[2]....
        /*0a44*/ 	.word	0x00019690


	//   ....[3]....
        /*0a48*/ 	.word	0x00019750


	//   ....[4]....
        /*0a4c*/ 	.word	0x000197b0


	//   ....[5]....
        /*0a50*/ 	.word	0x00019870


	//   ....[6]....
        /*0a54*/ 	.word	0x000198d0


	//   ....[7]....
        /*0a58*/ 	.word	0x00019990


	//   ....[8]....
        /*0a5c*/ 	.word	0x000199f0


	//   ....[9]....
        /*0a60*/ 	.word	0x00019ab0


	//   ....[10]....
        /*0a64*/ 	.word	0x00019b10


	//   ....[11]....
        /*0a68*/ 	.word	0x00019bd0


	//   ....[12]....
        /*0a6c*/ 	.word	0x00019c30


	//   ....[13]....
        /*0a70*/ 	.word	0x00019cd0


	//   ....[14]....
        /*0a74*/ 	.word	0x00019d60


	//   ....[15]....
        /*0a78*/ 	.word	0x00019e00


	//   ....[16]....
        /*0a7c*/ 	.word	0x00019f70


	//   ....[17]....
        /*0a80*/ 	.word	0x00019fe0


	//   ....[18]....
        /*0a84*/ 	.word	0x0001a050


	//   ....[19]....
        /*0a88*/ 	.word	0x0001a0c0


	//   ....[20]....
        /*0a8c*/ 	.word	0x0001a130


	//   ....[21]....
        /*0a90*/ 	.word	0x0001a1b0


	//   ....[22]....
        /*0a94*/ 	.word	0x0001a230


	//   ....[23]....
        /*0a98*/ 	.word	0x0001a2c0


	//   ....[24]....
        /*0a9c*/ 	.word	0x0001a330


	//   ....[25]....
        /*0aa0*/ 	.word	0x0001a3a0


	//   ....[26]....
        /*0aa4*/ 	.word	0x0001a410


	//   ....[27]....
        /*0aa8*/ 	.word	0x0001a490


	//   ....[28]....
        /*0aac*/ 	.word	0x0001a500


	//   ....[29]....
        /*0ab0*/ 	.word	0x0001a5b0


	//   ....[30]....
        /*0ab4*/ 	.word	0x0001a600


	//   ....[31]....
        /*0ab8*/ 	.word	0x0001a690


	//   ....[32]....
        /*0abc*/ 	.word	0x0001a7c0


	//----- nvinfo : EIATTR_REG_RECONFIG
	.align		4
.L_1493:
        /*0ac0*/ 	.byte	0x01, 0x54
	.zero		2


	//----- nvinfo : EIATTR_SYSCALL_OFFSETS
	.align		4
        /*0ac4*/ 	.byte	0x04, 0x46
        /*0ac6*/ 	.short	(.L_1495 - .L_1494)


	//   ....[0]....
.L_1494:
        /*0ac8*/ 	.word	0x00001e30


	//   ....[1]....
        /*0acc*/ 	.word	0x000117f0


	//   ....[2]....
        /*0ad0*/ 	.word	0x00011940


	//   ....[3]....
        /*0ad4*/ 	.word	0x00011a30


	//   ....[4]....
        /*0ad8*/ 	.word	0x00012910


	//----- nvinfo : EIATTR_MBARRIER_INSTR_OFFSETS
	.align		4
.L_1495:
        /*0adc*/ 	.byte	0x04, 0x39
        /*0ade*/ 	.short	(.L_1497 - .L_1496)


	//   ....[0]....
.L_1496:
        /*0ae0*/ 	.word	0x00000180
        /*0ae4*/ 	.word	0x000000ff
        /*0ae8*/ 	.word	0x00016800
        /*0aec*/ 	.short	0x0100
        /*0aee*/ 	.byte	0x08
	.zero		1


	//   ....[1]....
        /*0af0*/ 	.word	0x00000190
        /*0af4*/ 	.word	0x000000ff
        /*0af8*/ 	.word	0x00016820
        /*0afc*/ 	.short	0x0100
        /*0afe*/ 	.byte	0x08
	.zero		1


	//   ....[2]....
        /*0b00*/ 	.word	0x00000280
        /*0b04*/ 	.word	0x000000ff
        /*0b08*/ 	.word	0x00016830
        /*0b0c*/ 	.short	0x0100
        /*0b0e*/ 	.byte	0x08
	.zero		1


	//   ....[3]....
        /*0b10*/ 	.word	0x00000290
        /*0b14*/ 	.word	0x000000ff
        /*0b18*/ 	.word	0x00016840
        /*0b1c*/ 	.short	0x0100
        /*0b1e*/ 	.byte	0x08
	.zero		1


	//   ....[4]....
        /*0b20*/ 	.word	0x000002a0
        /*0b24*/ 	.word	0x000000ff
        /*0b28*/ 	.word	0x00016838
        /*0b2c*/ 	.short	0x0100
        /*0b2e*/ 	.byte	0x08
	.zero		1


	//   ....[5]....
        /*0b30*/ 	.word	0x000002b0
        /*0b34*/ 	.word	0x000000ff
        /*0b38*/ 	.word	0x00016848
        /*0b3c*/ 	.short	0x0100
        /*0b3e*/ 	.byte	0x08
	.zero		1


	//   ....[6]....
        /*0b40*/ 	.word	0x000003e0
        /*0b44*/ 	.word	0x000000ff
        /*0b48*/ 	.word	0x00016850
        /*0b4c*/ 	.short	0x0100
        /*0b4e*/ 	.byte	0x08
	.zero		1


	//   ....[7]....
        /*0b50*/ 	.word	0x000003f0
        /*0b54*/ 	.word	0x000000ff
        /*0b58*/ 	.word	0x00016860
        /*0b5c*/ 	.short	0x0100
        /*0b5e*/ 	.byte	0x08
	.zero		1


	//   ....[8]....
        /*0b60*/ 	.word	0x00000400
        /*0b64*/ 	.word	0x000000ff
        /*0b68*/ 	.word	0x00016858
        /*0b6c*/ 	.short	0x0100
        /*0b6e*/ 	.byte	0x08
	.zero		1


	//   ....[9]....
        /*0b70*/ 	.word	0x00000410
        /*0b74*/ 	.word	0x000000ff
        /*0b78*/ 	.word	0x00016868
        /*0b7c*/ 	.short	0x0100
        /*0b7e*/ 	.byte	0x08
	.zero		1


	//   ....[10]....
        /*0b80*/ 	.word	0x00000500
        /*0b84*/ 	.word	0x000000ff
        /*0b88*/ 	.word	0x00016870
        /*0b8c*/ 	.short	0x0100
        /*0b8e*/ 	.byte	0x06
	.zero		1


	//   ....[11]....
        /*0b90*/ 	.word	0x00000510
        /*0b94*/ 	.word	0x000000ff
        /*0b98*/ 	.word	0x00016880
        /*0b9c*/ 	.short	0x0100
        /*0b9e*/ 	.byte	0x06
	.zero		1


	//   ....[12]....
        /*0ba0*/ 	.word	0x00000520
        /*0ba4*/ 	.word	0x000000ff
        /*0ba8*/ 	.word	0x00016878
        /*0bac*/ 	.short	0x0100
        /*0bae*/ 	.byte	0x06
	.zero		1


	//   ....[13]....
        /*0bb0*/ 	.word	0x00000530
        /*0bb4*/ 	.word	0x000000ff
        /*0bb8*/ 	.word	0x00016888
        /*0bbc*/ 	.short	0x0100
        /*0bbe*/ 	.byte	0x06
	.zero		1


	//   ....[14]....
        /*0bc0*/ 	.word	0x00000660
        /*0bc4*/ 	.word	0x000000ff
        /*0bc8*/ 	.word	0x00016890
        /*0bcc*/ 	.short	0x0100
        /*0bce*/ 	.byte	0x08
	.zero		1


	//   ....[15]....
        /*0bd0*/ 	.word	0x00000670
        /*0bd4*/ 	.word	0x000000ff
        /*0bd8*/ 	.word	0x000168a0
        /*0bdc*/ 	.short	0x0100
        /*0bde*/ 	.byte	0x08
	.zero		1


	//   ....[16]....
        /*0be0*/ 	.word	0x00000680
        /*0be4*/ 	.word	0x000000ff
        /*0be8*/ 	.word	0x00016898
        /*0bec*/ 	.short	0x0100
        /*0bee*/ 	.byte	0x08
	.zero		1


	//   ....[17]....
        /*0bf0*/ 	.word	0x00000690
        /*0bf4*/ 	.word	0x000000ff
        /*0bf8*/ 	.word	0x000168a8
        /*0bfc*/ 	.short	0x0100
        /*0bfe*/ 	.byte	0x08
	.zero		1


	//   ....[18]....
        /*0c00*/ 	.word	0x000007d0
        /*0c04*/ 	.word	0x000000ff
        /*0c08*/ 	.word	0x000168b0
        /*0c0c*/ 	.short	0x0100
        /*0c0e*/ 	.byte	0x08
	.zero		1


	//   ....[19]....
        /*0c10*/ 	.word	0x000007e0
        /*0c14*/ 	.word	0x000000ff
        /*0c18*/ 	.word	0x000168c0
        /*0c1c*/ 	.short	0x0100
        /*0c1e*/ 	.byte	0x08
	.zero		1


	//   ....[20]....
        /*0c20*/ 	.word	0x000007f0
        /*0c24*/ 	.word	0x000000ff
        /*0c28*/ 	.word	0x000168b8
        /*0c2c*/ 	.short	0x0100
        /*0c2e*/ 	.byte	0x08
	.zero		1


	//   ....[21]....
        /*0c30*/ 	.word	0x00000800
        /*0c34*/ 	.word	0x000000ff
        /*0c38*/ 	.word	0x000168c8
        /*0c3c*/ 	.short	0x0100
        /*0c3e*/ 	.byte	0x08
	.zero		1


	//   ....[22]....
        /*0c40*/ 	.word	0x00001eb0
        /*0c44*/ 	.word	0x000000ff
        /*0c48*/ 	.word	0x00016800
        /*0c4c*/ 	.short	0x010a
        /*0c4e*/ 	.byte	0x2d
	.zero		1


	//   ....[23]....
        /*0c50*/ 	.word	0x00001f30
        /*0c54*/ 	.word	0x00000003
        /*0c58*/ 	.word	0x00016830
        /*0c5c*/ 	.short	0x010a
        /*0c5e*/ 	.byte	0x3f
	.zero		1


	//   ....[24]....
        /*0c60*/ 	.word	0x00001f70
        /*0c64*/ 	.word	0x00000003
        /*0c68*/ 	.word	0x00016830
        /*0c6c*/ 	.short	0x010a
        /*0c6e*/ 	.byte	0x3f
	.zero		1


	//   ....[25]....
        /*0c70*/ 	.word	0x00002310
        /*0c74*/ 	.word	0x000000ff
        /*0c78*/ 	.word	0x00000000
        /*0c7c*/ 	.short	0x0101
        /*0c7e*/ 	.byte	0x06
	.zero		1


	//   ....[26]....
        /*0c80*/ 	.word	0x000051a0
        /*0c84*/ 	.word	0x000000ff
        /*0c88*/ 	.word	0x00016830
        /*0c8c*/ 	.short	0x010a
        /*0c8e*/ 	.byte	0x06
	.zero		1


	//   ....[27]....
        /*0c90*/ 	.word	0x000051e0
        /*0c94*/ 	.word	0x000000ff
        /*0c98*/ 	.word	0x00016830
        /*0c9c*/ 	.short	0x010a
        /*0c9e*/ 	.byte	0x06
	.zero		1


	//   ....[28]....
        /*0ca0*/ 	.word	0x00005410
        /*0ca4*/ 	.word	0x000000ff
        /*0ca8*/ 	.word	0x00016850
        /*0cac*/ 	.short	0x010a
        /*0cae*/ 	.byte	0x06
	.zero		1


	//   ....[29]....
        /*0cb0*/ 	.word	0x00005450
        /*0cb4*/ 	.word	0x000000ff
        /*0cb8*/ 	.word	0x00016850
        /*0cbc*/ 	.short	0x010a
        /*0cbe*/ 	.byte	0x06
	.zero		1


	//   ....[30]....
        /*0cc0*/ 	.word	0x00005880
        /*0cc4*/ 	.word	0x000000ff
        /*0cc8*/ 	.word	0x00000000
        /*0ccc*/ 	.short	0x0101
        /*0cce*/ 	.byte	0x06
	.zero		1


	//   ....[31]....
        /*0cd0*/ 	.word	0x00007b20
        /*0cd4*/ 	.word	0x000000ff
        /*0cd8*/ 	.word	0x00000000
        /*0cdc*/ 	.short	0x0101
        /*0cde*/ 	.byte	0x06
	.zero		1


	//   ....[32]....
        /*0ce0*/ 	.word	0x00008260
        /*0ce4*/ 	.word	0x000000ff
        /*0ce8*/ 	.word	0x00016830
        /*0cec*/ 	.short	0x010a
        /*0cee*/ 	.byte	0x06
	.zero		1


	//   ....[33]....
        /*0cf0*/ 	.word	0x000082a0
        /*0cf4*/ 	.word	0x000000ff
        /*0cf8*/ 	.word	0x00016830
        /*0cfc*/ 	.short	0x010a
        /*0cfe*/ 	.byte	0x06
	.zero		1


	//   ....[34]....
        /*0d00*/ 	.word	0x000084d0
        /*0d04*/ 	.word	0x000000ff
        /*0d08*/ 	.word	0x00016850
        /*0d0c*/ 	.short	0x010a
        /*0d0e*/ 	.byte	0x06
	.zero		1


	//   ....[35]....
        /*0d10*/ 	.word	0x00008510
        /*0d14*/ 	.word	0x000000ff
        /*0d18*/ 	.word	0x00016850
        /*0d1c*/ 	.short	0x010a
        /*0d1e*/ 	.byte	0x06
	.zero		1


	//   ....[36]....
        /*0d20*/ 	.word	0x00008940
        /*0d24*/ 	.word	0x000000ff
        /*0d28*/ 	.word	0x00000000
        /*0d2c*/ 	.short	0x0101
        /*0d2e*/ 	.byte	0x06
	.zero		1


	//   ....[37]....
        /*0d30*/ 	.word	0x00009ae0
        /*0d34*/ 	.word	0x000000ff
        /*0d38*/ 	.word	0x00000000
        /*0d3c*/ 	.short	0x0101
        /*0d3e*/ 	.byte	0x06
	.zero		1


	//   ....[38]....
        /*0d40*/ 	.word	0x00009fe0
        /*0d44*/ 	.word	0x000000ff
        /*0d48*/ 	.word	0x00016830
        /*0d4c*/ 	.short	0x010a
        /*0d4e*/ 	.byte	0x06
	.zero		1


	//   ....[39]....
        /*0d50*/ 	.word	0x0000a020
        /*0d54*/ 	.word	0x000000ff
        /*0d58*/ 	.word	0x00016830
        /*0d5c*/ 	.short	0x010a
        /*0d5e*/ 	.byte	0x06
	.zero		1


	//   ....[40]....
        /*0d60*/ 	.word	0x0000a220
        /*0d64*/ 	.word	0x000000ff
        /*0d68*/ 	.word	0x00016850
        /*0d6c*/ 	.short	0x010a
        /*0d6e*/ 	.byte	0x06
	.zero		1


	//   ....[41]....
        /*0d70*/ 	.word	0x0000a260
        /*0d74*/ 	.word	0x000000ff
        /*0d78*/ 	.word	0x00016850
        /*0d7c*/ 	.short	0x010a
        /*0d7e*/ 	.byte	0x06
	.zero		1


	//   ....[42]....
        /*0d80*/ 	.word	0x0000a690
        /*0d84*/ 	.word	0x000000ff
        /*0d88*/ 	.word	0x00000000
        /*0d8c*/ 	.short	0x0101
        /*0d8e*/ 	.byte	0x06
	.zero		1


	//   ....[43]....
        /*0d90*/ 	.word	0x0000c930
        /*0d94*/ 	.word	0x000000ff
        /*0d98*/ 	.word	0x00000000
        /*0d9c*/ 	.short	0x0101
        /*0d9e*/ 	.byte	0x06
	.zero		1


	//   ....[44]....
        /*0da0*/ 	.word	0x0000cd30
        /*0da4*/ 	.word	0x000000ff
        /*0da8*/ 	.word	0x00016850
        /*0dac*/ 	.short	0x010a
        /*0dae*/ 	.byte	0x05
	.zero		1


	//   ....[45]....
        /*0db0*/ 	.word	0x0000cd70
        /*0db4*/ 	.word	0x000000ff
        /*0db8*/ 	.word	0x00016850
        /*0dbc*/ 	.short	0x010a
        /*0dbe*/ 	.byte	0x05
	.zero		1


	//   ....[46]....
        /*0dc0*/ 	.word	0x0000d2f0
        /*0dc4*/ 	.word	0x000000ff
        /*0dc8*/ 	.word	0x00000000
        /*0dcc*/ 	.short	0x0101
        /*0dce*/ 	.byte	0x04
	.zero		1


	//   ....[47]....
        /*0dd0*/ 	.word	0x0000e2e0
        /*0dd4*/ 	.word	0x00000000
        /*0dd8*/ 	.word	0x00000000
        /*0ddc*/ 	.short	0x0101
        /*0dde*/ 	.byte	0x3f
	.zero		1


	//   ....[48]....
        /*0de0*/ 	.word	0x0000e970
        /*0de4*/ 	.word	0x00000006
        /*0de8*/ 	.word	0x00000000
        /*0dec*/ 	.short	0x0101
        /*0dee*/ 	.byte	0x3f
	.zero		1


	//   ....[49]....
        /*0df0*/ 	.word	0x00011ef0
        /*0df4*/ 	.word	0x00000005
        /*0df8*/ 	.word	0x00016840
        /*0dfc*/ 	.short	0x010a
        /*0dfe*/ 	.byte	0x3f
	.zero		1


	//   ....[50]....
        /*0e00*/ 	.word	0x00012660
        /*0e04*/ 	.word	0x00000005
        /*0e08*/ 	.word	0x00016830
        /*0e0c*/ 	.short	0x0107
        /*0e0e*/ 	.byte	0x3f
	.zero		1


	//   ....[51]....
        /*0e10*/ 	.word	0x00012730
        /*0e14*/ 	.word	0x00000005
        /*0e18*/ 	.word	0x00016830
        /*0e1c*/ 	.short	0x0101
        /*0e1e*/ 	.byte	0x3f
	.zero		1


	//   ....[52]....
        /*0e20*/ 	.word	0x00013540
        /*0e24*/ 	.word	0x00000016
        /*0e28*/ 	.word	0x00016800
        /*0e2c*/ 	.short	0x0107
        /*0e2e*/ 	.byte	0x3f
	.zero		1


	//   ....[53]....
        /*0e30*/ 	.word	0x00013640
        /*0e34*/ 	.word	0x00000016
        /*0e38*/ 	.word	0x00016800
        /*0e3c*/ 	.short	0x0101
        /*0e3e*/ 	.byte	0x3f
	.zero		1


	//   ....[54]....
        /*0e40*/ 	.word	0x00013670
        /*0e44*/ 	.word	0x00000016
        /*0e48*/ 	.word	0x00016820
        /*0e4c*/ 	.short	0x010a
        /*0e4e*/ 	.byte	0x3f
	.zero		1


	//   ....[55]....
        /*0e50*/ 	.word	0x00013a00
        /*0e54*/ 	.word	0x00000005
        /*0e58*/ 	.word	0x00016840
        /*0e5c*/ 	.short	0x010a
        /*0e5e*/ 	.byte	0x3f
	.zero		1


	//   ....[56]....
        /*0e60*/ 	.word	0x00013ed0
        /*0e64*/ 	.word	0x00000005
        /*0e68*/ 	.word	0x00016830
        /*0e6c*/ 	.short	0x0107
        /*0e6e*/ 	.byte	0x3f
	.zero		1


	//   ....[57]....
        /*0e70*/ 	.word	0x00013f90
        /*0e74*/ 	.word	0x00000005
        /*0e78*/ 	.word	0x00016830
        /*0e7c*/ 	.short	0x0101
        /*0e7e*/ 	.byte	0x3f
	.zero		1


	//   ....[58]....
        /*0e80*/ 	.word	0x00013ff0
        /*0e84*/ 	.word	0x00000005
        /*0e88*/ 	.word	0x00016860
        /*0e8c*/ 	.short	0x010a
        /*0e8e*/ 	.byte	0x3f
	.zero		1


	//   ....[59]....
        /*0e90*/ 	.word	0x000144d0
        /*0e94*/ 	.word	0x00000005
        /*0e98*/ 	.word	0x00016850
        /*0e9c*/ 	.short	0x0107
        /*0e9e*/ 	.byte	0x3f
	.zero		1


	//   ....[60]....
        /*0ea0*/ 	.word	0x00014640
        /*0ea4*/ 	.word	0x00000005
        /*0ea8*/ 	.word	0x00016850
        /*0eac*/ 	.short	0x0101
        /*0eae*/ 	.byte	0x3f
	.zero		1


	//   ....[61]....
        /*0eb0*/ 	.word	0x00014860
        /*0eb4*/ 	.word	0x00000000
        /*0eb8*/ 	.word	0x00016860
        /*0ebc*/ 	.short	0x010a
        /*0ebe*/ 	.byte	0x3f
	.zero		1


	//   ....[62]....
        /*0ec0*/ 	.word	0x00014cf0
        /*0ec4*/ 	.word	0x00000000
        /*0ec8*/ 	.word	0x00016850
        /*0ecc*/ 	.short	0x0107
        /*0ece*/ 	.byte	0x3f
	.zero		1


	//   ....[63]....
        /*0ed0*/ 	.word	0x00014db0
        /*0ed4*/ 	.word	0x00000000
        /*0ed8*/ 	.word	0x00016850
        /*0edc*/ 	.short	0x0101
        /*0ede*/ 	.byte	0x3f
	.zero		1


	//   ....[64]....
        /*0ee0*/ 	.word	0x00015f00
        /*0ee4*/ 	.word	0x00000004
        /*0ee8*/ 	.word	0x00016820
        /*0eec*/ 	.short	0x010a
        /*0eee*/ 	.byte	0x3f
	.zero		1


	//   ....[65]....
        /*0ef0*/ 	.word	0x00016080
        /*0ef4*/ 	.word	0x00000005
        /*0ef8*/ 	.word	0x00016840
        /*0efc*/ 	.short	0x010a
        /*0efe*/ 	.byte	0x3f
	.zero		1


	//   ....[66]....
        /*0f00*/ 	.word	0x00016120
        /*0f04*/ 	.word	0x00000019
        /*0f08*/ 	.word	0x00016840
        /*0f0c*/ 	.short	0x010a
        /*0f0e*/ 	.byte	0x3f
	.zero		1


	//   ....[67]....
        /*0f10*/ 	.word	0x00016160
        /*0f14*/ 	.word	0x00000005
        /*0f18*/ 	.word	0x00016860
        /*0f1c*/ 	.short	0x010a
        /*0f1e*/ 	.byte	0x3f
	.zero		1


	//   ....[68]....
        /*0f20*/ 	.word	0x000161a0
        /*0f24*/ 	.word	0x00000019
        /*0f28*/ 	.word	0x00016860
        /*0f2c*/ 	.short	0x010a
        /*0f2e*/ 	.byte	0x3f
	.zero		1


	//   ....[69]....
        /*0f30*/ 	.word	0x00016210
        /*0f34*/ 	.word	0x00000003
        /*0f38*/ 	.word	0x00016800
        /*0f3c*/ 	.short	0x010a
        /*0f3e*/ 	.byte	0x3f
	.zero		1


	//   ....[70]....
        /*0f40*/ 	.word	0x00016260
        /*0f44*/ 	.word	0x00000003
        /*0f48*/ 	.word	0x00016830
        /*0f4c*/ 	.short	0x010a
        /*0f4e*/ 	.byte	0x3f
	.zero		1


	//   ....[71]....
        /*0f50*/ 	.word	0x000162c0
        /*0f54*/ 	.word	0x00000005
        /*0f58*/ 	.word	0x00016830
        /*0f5c*/ 	.short	0x010a
        /*0f5e*/ 	.byte	0x3f
	.zero		1


	//   ....[72]....
        /*0f60*/ 	.word	0x00016320
        /*0f64*/ 	.word	0x00000005
        /*0f68*/ 	.word	0x00016850
        /*0f6c*/ 	.short	0x010a
        /*0f6e*/ 	.byte	0x3f
	.zero		1


	//   ....[73]....
        /*0f70*/ 	.word	0x00016380
        /*0f74*/ 	.word	0x00000005
        /*0f78*/ 	.word	0x00016830
        /*0f7c*/ 	.short	0x010a
        /*0f7e*/ 	.byte	0x3f
	.zero		1


	//   ....[74]....
        /*0f80*/ 	.word	0x000163e0
        /*0f84*/ 	.word	0x00000005
        /*0f88*/ 	.word	0x00016850
        /*0f8c*/ 	.short	0x010a
        /*0f8e*/ 	.byte	0x3f
	.zero		1


	//   ....[75]....
        /*0f90*/ 	.word	0x00016440
        /*0f94*/ 	.word	0x00000005
        /*0f98*/ 	.word	0x00016830
        /*0f9c*/ 	.short	0x010a
        /*0f9e*/ 	.byte	0x3f
	.zero		1


	//   ....[76]....
        /*0fa0*/ 	.word	0x000164a0
        /*0fa4*/ 	.word	0x00000005
        /*0fa8*/ 	.word	0x00016850
        /*0fac*/ 	.short	0x010a
        /*0fae*/ 	.byte	0x3f
	.zero		1


	//   ....[77]....
        /*0fb0*/ 	.word	0x00016500
        /*0fb4*/ 	.word	0x00000007
        /*0fb8*/ 	.word	0x00016850
        /*0fbc*/ 	.short	0x010a
        /*0fbe*/ 	.byte	0x3f
	.zero		1


	//   ....[78]....
        /*0fc0*/ 	.word	0x00016620
        /*0fc4*/ 	.word	0x00000005
        /*0fc8*/ 	.word	0x00016840
        /*0fcc*/ 	.short	0x010a
        /*0fce*/ 	.byte	0x3f
	.zero		1


	//   ....[79]....
        /*0fd0*/ 	.word	0x000180c0
        /*0fd4*/ 	.word	0x00000016
        /*0fd8*/ 	.word	0x00016820
        /*0fdc*/ 	.short	0x010a
        /*0fde*/ 	.byte	0x3f
	.zero		1


	//   ....[80]....
        /*0fe0*/ 	.word	0x00018110
        /*0fe4*/ 	.word	0x00000005
        /*0fe8*/ 	.word	0x00016840
        /*0fec*/ 	.short	0x010a
        /*0fee*/ 	.byte	0x3f
	.zero		1


	//   ....[81]....
        /*0ff0*/ 	.word	0x00018a20
        /*0ff4*/ 	.word	0x00000005
        /*0ff8*/ 	.word	0x00016860
        /*0ffc*/ 	.short	0x010a
        /*0ffe*/ 	.byte	0x3f
	.zero		1


	//   ....[82]....
        /*1000*/ 	.word	0x00019390
        /*1004*/ 	.word	0x00000000
        /*1008*/ 	.word	0x00016860
        /*100c*/ 	.short	0x010a
        /*100e*/ 	.byte	0x3f
	.zero		1


	//   ....[83]....
        /*1010*/ 	.word	0x0001a6e0
        /*1014*/ 	.word	0x00000004
        /*1018*/ 	.word	0x00016820
        /*101c*/ 	.short	0x010a
        /*101e*/ 	.byte	0x3f
	.zero		1


	//   ....[84]....
        /*1020*/ 	.word	0x0001a880
        /*1024*/ 	.word	0x00000005
        /*1028*/ 	.word	0x00016840
        /*102c*/ 	.short	0x010a
        /*102e*/ 	.byte	0x3f
	.zero		1


	//   ....[85]....
        /*1030*/ 	.word	0x0001a8d0
        /*1034*/ 	.word	0x00000019
        /*1038*/ 	.word	0x00016840
        /*103c*/ 	.short	0x010a
        /*103e*/ 	.byte	0x3f
	.zero		1


	//   ....[86]....
        /*1040*/ 	.word	0x0001a920
        /*1044*/ 	.word	0x00000005
        /*1048*/ 	.word	0x00016860
        /*104c*/ 	.short	0x010a
        /*104e*/ 	.byte	0x3f
	.zero		1


	//----- nvinfo : EIATTR_NUM_MBARRIERS
	.align		4
.L_1497:
        /*1050*/ 	.byte	0x03, 0x38
        /*1052*/ 	.short	0x0016


	//----- nvinfo : EIATTR_EXIT_INSTR_OFFSETS
	.align		4
        /*1054*/ 	.byte	0x04, 0x1c
        /*1056*/ 	.short	(.L_1499 - .L_1498)


	//   ....[0]....
.L_1498:
        /*1058*/ 	.word	0x000009b0


	//   ....[1]....
        /*105c*/ 	.word	0x0000f920


	//   ....[2]....
        /*1060*/ 	.word	0x000161f0


	//----- nvinfo : EIATTR_MAX_THREADS
	.align		4
.L_1499:
        /*1064*/ 	.byte	0x04, 0x05
        /*1066*/ 	.short	(.L_1501 - .L_1500)
.L_1500:
        /*1068*/ 	.word	0x00000200
        /*106c*/ 	.word	0x00000001
        /*1070*/ 	.word	0x00000001


	//----- nvinfo : EIATTR_CRS_STACK_SIZE
	.align		4
.L_1501:
        /*1074*/ 	.byte	0x04, 0x1e
        /*1076*/ 	.short	(.L_1503 - .L_1502)
.L_1502:
        /*1078*/ 	.word	0x00000000


	//----- nvinfo : EIATTR_CBANK_PARAM_SIZE
	.align		4
.L_1503:
        /*107c*/ 	.byte	0x03, 0x19
        /*107e*/ 	.short	0x0af0


	//----- nvinfo : EIATTR_PARAM_CBANK
	.align		4
        /*1080*/ 	.byte	0x04, 0x0a
        /*1082*/ 	.short	(.L_1505 - .L_1504)
	.align		4
.L_1504:
        /*1084*/ 	.word	index@(.nv.constant0._ZN7cutlass13device_kernelIN5flash11enable_sm90INS1_16FlashAttnFwdSm90INS1_25CollectiveMainloopFwdSm90ILi2EN4cute5tupleIJNS5_1CILi1EEES8_S8_EEENS6_IJNS7_ILi192EEENS7_ILi128EEENS7_ILi64EEEEEELi64ENS_10bfloat16_tEfNS_4arch4Sm90ELb0ELb1ELb0ELb1ELb1ELb0ELb0ELb1ELb1ELb1ELb1ELb0EEENS1_21CollectiveEpilogueFwdINS6_IJSA_SC_SB_EEES9_SE_SG_Li384ELb1ELb1ELb1ELb0EEENS1_36VarlenDynamicPersistentTileSchedulerILi192ELi128ELi384ELi128ELb1ELb1ELb1ELb1ELb0ELb1EEEEEEEEEvNT_6ParamsE)
        /*1088*/ 	.short	0x0210
        /*108a*/ 	.short	0x0af0


	//----- nvinfo : EIATTR_SW_WAR
	.align		4
.L_1505:
        /*108c*/ 	.byte	0x04, 0x36
        /*108e*/ 	.short	(.L_1507 - .L_1506)
.L_1506:
        /*1090*/ 	.word	0x00000008
.L_1507:


//--------------------- .nv.info._ZN7cutlass13device_kernelIN5flash11enable_sm90INS1_16FlashAttnFwdSm90INS1_25CollectiveMainloopFwdSm90ILi2EN4cute5tupleIJNS5_1CILi1EEES8_S8_EEENS6_IJNS7_ILi192EEENS7_ILi128EEENS7_ILi64EEEEEELi64ENS_10bfloat16_tEfNS_4arch4Sm90ELb0ELb1ELb0ELb1ELb1ELb1ELb0ELb1ELb1ELb1ELb1ELb0EEENS1_21CollectiveEpilogueFwdINS6_IJSA_SC_SB_EEES9_SE_SG_Li384ELb1ELb1ELb1ELb0EEENS1_36VarlenDynamicPersistentTileSchedulerILi192ELi128ELi384ELi128ELb1ELb1ELb1ELb1ELb0ELb1EEEEEEEEEvNT_6ParamsE --------------------------
	.section	.nv.info._ZN7cutlass13device_kernelIN5flash11enable_sm90INS1_16FlashAttnFwdSm90INS1_25CollectiveMainloopFwdSm90ILi2EN4cute5tupleIJNS5_1CILi1EEES8_S8_EEENS6_IJNS7_ILi192EEENS7_ILi128EEENS7_ILi64EEEEEELi64ENS_10bfloat16_tEfNS_4arch4Sm90ELb0ELb1ELb0ELb1ELb1ELb1ELb0ELb1ELb1ELb1ELb1ELb0EEENS1_21CollectiveEpilogueFwdINS6_IJSA_SC_SB_EEES9_SE_SG_Li384ELb1ELb1ELb1ELb0EEENS1_36VarlenDynamicPersistentTileSchedulerILi192ELi128ELi384ELi128ELb1ELb1ELb1ELb1ELb0ELb1EEEEEEEEEvNT_6ParamsE,"",@"SHT_CUDA_INFO"
	.sectionflags	@""
	.align	4


	//----- nvinfo : EIATTR_CUDA_API_VERSION
	.align		4
        /*0000*/ 	.byte	0x04, 0x37
        /*0002*/ 	.short	(.L_1509 - .L_1508)
.L_1508:
        /*0004*/ 	.word	0x00000082


	//----- nvinfo : EIATTR_KPARAM_INFO
	.align		4
.L_1509:
        /*0008*/ 	.byte	0x04, 0x17
        /*000a*/ 	.short	(.L_1511 - .L_1510)
.L_1510:
        /*000c*/ 	.word	0x00000000
        /*0010*/ 	.short	0x0000
        /*0012*/ 	.short	0x0070
        /*0014*/ 	.byte	0x00, 0xf0, 0x01, 0x2a


	//----- nvinfo : EIATTR_SPARSE_MMA_MASK
	.align		4
.L_1511:
        /*0018*/ 	.byte	0x03, 0x50
        /*001a*/ 	.short	0x0000


	//----- nvinfo : EIATTR_MAXREG_COUNT
	.align		4
        /*001c*/ 	.byte	0x03, 0x1b
        /*001e*/ 	.short	0x0080


	//----- nvinfo : EIATTR_NUM_BARRIERS
	.align		4
        /*0020*/ 	.byte	0x02, 0x4c
        /*0022*/ 	.byte	0x10
	.zero		1


	//----- nvinfo : EIATTR_EXTERNS
	.align		4
        /*0024*/ 	.byte	0x04, 0x0f
        /*0026*/ 	.short	(.L_1513 - .L_1512)


	//   ....[0]....
	.align		4
.L_1512:
        /*0028*/ 	.word	index@(__assertfail)


	//----- nvinfo : EIATTR_ANNOTATIONS
	.align		4
.L_1513:
        /*002c*/ 	.byte	0x04, 0x55
        /*002e*/ 	.short	(.L_1515 - .L_1514)


	//   ....[0]....
.L_1514:
        /* <DEDUP_REMOVED lines=82> */


	//----- nvinfo : EIATTR_MERCURY_ISA_VERSION
	.align		4
.L_1515:
        /*0538*/ 	.byte	0x03, 0x5f
        /*053a*/ 	.short	0x0101


	//----- nvinfo : EIATTR_UNUSED_LOAD_BYTE_OFFSET
	.align		4
        /*053c*/ 	.byte	0x04, 0x44
        /*053e*/ 	.short	(.L_1517 - .L_1516)


	//   ....[0]....
.L_1516:
        /*0540*/ 	.word	0x00000a90
        /*0544*/ 	.word	0x0000fff0


	//   ....[1]....
        /*0548*/ 	.word	0x00016030
        /*054c*/ 	.word	0x0000fff0


	//----- nvinfo : EIATTR_INT_WARP_WIDE_INSTR_OFFSETS
	.align		4
.L_1517:
        /*0550*/ 	.byte	0x04, 0x31
        /*0552*/ 	.short	(.L_1519 - .L_1518)


	//   ....[0]....
.L_1518:
        /*0554*/ 	.word	0x00000130


	//   ....[1]....
        /*0558*/ 	.word	0x00000170


	//   ....[2]....
        /*055c*/ 	.word	0x000001e0


	//   ....[3]....
        /*0560*/ 	.word	0x0001b610


	//   ....[4]....
        /*0564*/ 	.word	0x0001b6a0


	//   ....[5]....
        /*0568*/ 	.word	0x0001e7f0


	//   ....[6]....
        /*056c*/ 	.word	0x0001e880


	//----- nvinfo : EIATTR_COOP_GROUP_MASK_REGIDS
	.align		4
.L_1519:
        /*0570*/ 	.byte	0x04, 0x29
        /*0572*/ 	.short	(.L_1521 - .L_1520)


	//   ....[0]....
.L_1520:
        /*0574*/ 	.word	0xffffffff


	//   ....[1]....
        /*0578*/ 	.word	0xffffffff


	//   ....[2]....
        /*057c*/ 	.word	0xffffffff


	//   ....[3]....
        /*0580*/ 	.word	0xffffffff


	//   ....[4]....
        /*0584*/ 	.word	0xffffffff


	//   ....[5]....
        /*0588*/ 	.word	0xffffffff


	//   ....[6]....
        /*058c*/ 	.word	0xffffffff


	//   ....[7]....
        /*0590*/ 	.word	0xffffffff


	//   ....[8]....
        /*0594*/ 	.word	0xffffffff


	//   ....[9]....
        /*0598*/ 	.word	0xffffffff


	//   ....[10]....
        /*059c*/ 	.word	0xffffffff


	//   ....[11]....
        /*05a0*/ 	.word	0xffffffff


	//   ....[12]....
        /*05a4*/ 	.word	0xffffffff


	//   ....[13]....
        /*05a8*/ 	.word	0xffffffff


	//   ....[14]....
        /*05ac*/ 	.word	0xffffffff


	//   ....[15]....
        /*05b0*/ 	.word	0xffffffff


	//   ....[16]....
        /*05b4*/ 	.word	0xffffffff


	//   ....[17]....
        /*05b8*/ 	.word	0xffffffff


	//   ....[18]....
        /*05bc*/ 	.word	0xffffffff


	//   ....[19]....
        /*05c0*/ 	.word	0xffffffff


	//   ....[20]....
        /*05c4*/ 	.word	0xffffffff


	//   ....[21]....
        /*05c8*/ 	.word	0xffffffff


	//   ....[22]....
        /*05cc*/ 	.word	0xffffffff


	//   ....[23]....
        /*05d0*/ 	.word	0xffffffff


	//   ....[24]....
        /*05d4*/ 	.word	0xffffffff


	//   ....[25]....
        /*05d8*/ 	.word	0xffffffff


	//   ....[26]....
        /*05dc*/ 	.word	0xffffffff


	//   ....[27]....
        /*05e0*/ 	.word	0xffffffff


	//   ....[28]....
        /*05e4*/ 	.word	0xffffffff


	//   ....[29]....
        /*05e8*/ 	.word	0xffffffff


	//   ....[30]....
        /*05ec*/ 	.word	0xffffffff


	//   ....[31]....
        /*05f0*/ 	.word	0xffffffff


	//   ....[32]....
        /*05f4*/ 	.word	0xffffffff


	//   ....[33]....
        /*05f8*/ 	.word	0xffffffff


	//   ....[34]....
        /*05fc*/ 	.word	0xffffffff


	//   ....[35]....
        /*0600*/ 	.word	0xffffffff


	//   ....[36]....
        /*0604*/ 	.word	0xffffffff


	//   ....[37]....
        /*0608*/ 	.word	0xffffffff


	//   ....[38]....
        /*060c*/ 	.word	0xffffffff


	//   ....[39]....
        /*0610*/ 	.word	0xffffffff


	//   ....[40]....
        /*0614*/ 	.word	0xffffffff


	//   ....[41]....
        /*0618*/ 	.word	0xffffffff


	//   ....[42]....
        /*061c*/ 	.word	0xffffffff


	//   ....[43]....
        /*0620*/ 	.word	0xffffffff


	//   ....[44]....
        /*0624*/ 	.word	0xffffffff


	//   ....[45]....
        /*0628*/ 	.word	0xffffffff


	//   ....[46]....
        /*062c*/ 	.word	0xffffffff


	//   ....[47]....
        /*0630*/ 	.word	0xffffffff


	//   ....[48]....
        /*0634*/ 	.word	0xffffffff


	//   ....[49]....
        /*0638*/ 	.word	0xffffffff


	//   ....[50]....
        /*063c*/ 	.word	0xffffffff


	//   ....[51]....
        /*0640*/ 	.word	0xffffffff


	//   ....[52]....
        /*0644*/ 	.word	0xffffffff


	//   ....[53]....
        /*0648*/ 	.word	0xffffffff


	//   ....[54]....
        /*064c*/ 	.word	0xffffffff


	//   ....[55]....
        /*0650*/ 	.word	0xffffffff


	//   ....[56]....
        /*0654*/ 	.word	0xffffffff


	//   ....[57]....
        /*0658*/ 	.word	0xffffffff


	//   ....[58]....
        /*065c*/ 	.word	0xffffffff


	//   ....[59]....
        /*0660*/ 	.word	0xffffffff


	//   ....[60]....
        /*0664*/ 	.word	0xffffffff


	//   ....[61]....
        /*0668*/ 	.word	0xffffffff


	//   ....[62]....
        /*066c*/ 	.word	0xffffffff


	//   ....[63]....
        /*0670*/ 	.word	0xffffffff


	//   ....[64]....
        /*0674*/ 	.word	0xffffffff


	//   ....[65]....
        /*0678*/ 	.word	0xffffffff


	//   ....[66]....
        /*067c*/ 	.word	0xffffffff


	//   ....[67]....
        /*0680*/ 	.word	0xffffffff


	//   ....[68]....
        /*0684*/ 	.word	0xffffffff


	//   ....[69]....
        /*0688*/ 	.word	0xffffffff


	//   ....[70]....
        /*068c*/ 	.word	0xffffffff


	//   ....[71]....
        /*0690*/ 	.word	0xffffffff


	//   ....[72]....
        /*0694*/ 	.word	0xffffffff


	//   ....[73]....
        /*0698*/ 	.word	0xffffffff


	//   ....[74]....
        /*069c*/ 	.word	0xffffffff


	//   ....[75]....
        /*06a0*/ 	.word	0xffffffff


	//   ....[76]....
        /*06a4*/ 	.word	0xffffffff


	//   ....[77]....
        /*06a8*/ 	.word	0xffffffff


	//   ....[78]....
        /*06ac*/ 	.word	0xffffffff


	//   ....[79]....
        /*06b0*/ 	.word	0xffffffff


	//   ....[80]....
        /*06b4*/ 	.word	0xffffffff


	//   ....[81]....
        /*06b8*/ 	.word	0xffffffff


	//   ....[82]....
        /*06bc*/ 	.word	0xffffffff


	//   ....[83]....
        /*06c0*/ 	.word	0xffffffff


	//   ....[84]....
        /*06c4*/ 	.word	0xffffffff


	//   ....[85]....
        /*06c8*/ 	.word	0xffffffff


	//   ....[86]....
        /*06cc*/ 	.word	0xffffffff


	//   ....[87]....
        /*06d0*/ 	.word	0xffffffff


	//   ....[88]....
        /*06d4*/ 	.word	0xffffffff


	//   ....[89]....
        /*06d8*/ 	.word	0xffffffff


	//   ....[90]....
        /*06dc*/ 	.word	0xffffffff


	//   ....[91]....
        /*06e0*/ 	.word	0xffffffff


	//   ....[92]....
        /*06e4*/ 	.word	0xffffffff


	//   ....[93]....
        /*06e8*/ 	.word	0xffffffff


	//   ....[94]....
        /*06ec*/ 	.word	0xffffffff


	//   ....[95]....
        /*06f0*/ 	.word	0xffffffff


	//   ....[96]....
        /*06f4*/ 	.word	0xffffffff


	//   ....[97]....
        /*06f8*/ 	.word	0xffffffff


	//   ....[98]....
        /*06fc*/ 	.word	0xffffffff


	//   ....[99]....
        /*0700*/ 	.word	0xffffffff


	//   ....[100]....
        /*0704*/ 	.word	0xffffffff


	//   ....[101]....
        /*0708*/ 	.word	0xffffffff


	//   ....[102]....
        /*070c*/ 	.word	0xffffffff


	//   ....[103]....
        /*0710*/ 	.word	0xffffffff


	//   ....[104]....
        /*0714*/ 	.word	0xffffffff


	//   ....[105]....
        /*0718*/ 	.word	0xffffffff


	//   ....[106]....
        /*071c*/ 	.word	0xffffffff


	//   ....[107]....
        /*0720*/ 	.word	0xffffffff


	//   ....[108]....
        /*0724*/ 	.word	0xffffffff


	//   ....[109]....
        /*0728*/ 	.word	0xffffffff


	//   ....[110]....
        /*072c*/ 	.word	0xffffffff


	//   ....[111]....
        /*0730*/ 	.word	0xffffffff


	//   ....[112]....
        /*0734*/ 	.word	0xffffffff


	//   ....[113]....
        /*0738*/ 	.word	0xffffffff


	//   ....[114]....
        /*073c*/ 	.word	0xffffffff


	//   ....[115]....
        /*0740*/ 	.word	0xffffffff


	//   ....[116]....
        /*0744*/ 	.word	0xffffffff


	//   ....[117]....
        /*0748*/ 	.word	0xffffffff


	//   ....[118]....
        /*074c*/ 	.word	0xffffffff


	//   ....[119]....
        /*0750*/ 	.word	0xffffffff


	//   ....[120]....
        /*0754*/ 	.word	0xffffffff


	//   ....[121]....
        /*0758*/ 	.word	0xffffffff


	//   ....[122]....
        /*075c*/ 	.word	0xffffffff


	//   ....[123]....
        /*0760*/ 	.word	0xffffffff


	//   ....[124]....
        /*0764*/ 	.word	0xffffffff


	//   ....[125]....
        /*0768*/ 	.word	0xffffffff


	//   ....[126]....
        /*076c*/ 	.word	0xffffffff


	//   ....[127]....
        /*0770*/ 	.word	0xffffffff


	//   ....[128]....
        /*0774*/ 	.word	0xffffffff


	//   ....[129]....
        /*0778*/ 	.word	0xffffffff


	//   ....[130]....
        /*077c*/ 	.word	0xffffffff


	//   ....[131]....
        /*0780*/ 	.word	0xffffffff


	//   ....[132]....
        /*0784*/ 	.word	0xffffffff


	//   ....[133]....
        /*0788*/ 	.word	0xffffffff


	//   ....[134]....
        /*078c*/ 	.word	0xffffffff


	//   ....[135]....
        /*0790*/ 	.word	0xffffffff


	//   ....[136]....
        /*0794*/ 	.word	0xffffffff


	//   ....[137]....
        /*0798*/ 	.word	0xffffffff


	//   ....[138]....
        /*079c*/ 	.word	0xffffffff


	//   ....[139]....
        /*07a0*/ 	.word	0xffffffff


	//   ....[140]....
        /*07a4*/ 	.word	0xffffffff


	//   ....[141]....
        /*07a8*/ 	.word	0xffffffff


	//   ....[142]....
        /*07ac*/ 	.word	0xffffffff


	//   ....[143]....
        /*07b0*/ 	.word	0xffffffff


	//   ....[144]....
        /*07b4*/ 	.word	0xffffffff


	//   ....[145]....
        /*07b8*/ 	.word	0xffffffff


	//   ....[146]....
        /*07bc*/ 	.word	0xffffffff


	//   ....[147]....
        /*07c0*/ 	.word	0xffffffff


	//   ....[148]....
        /*07c4*/ 	.word	0xffffffff


	//   ....[149]....
        /*07c8*/ 	.word	0xffffffff


	//   ....[150]....
        /*07cc*/ 	.word	0xffffffff


	//   ....[151]....
        /*07d0*/ 	.word	0xffffffff


	//   ....[152]....
        /*07d4*/ 	.word	0xffffffff


	//   ....[153]....
        /*07d8*/ 	.word	0xffffffff


	//   ....[154]....
        /*07dc*/ 	.word	0xffffffff


	//   ....[155]....
        /*07e0*/ 	.word	0xffffffff


	//   ....[156]....
        /*07e4*/ 	.word	0xffffffff


	//   ....[157]....
        /*07e8*/ 	.word	0xffffffff


	//   ....[158]....
        /*07ec*/ 	.word	0xffffffff


	//   ....[159]....
        /*07f0*/ 	.word	0xffffffff


	//   ....[160]....
        /*07f4*/ 	.word	0xffffffff


	//   ....[161]....
        /*07f8*/ 	.word	0xffffffff


	//   ....[162]....
        /*07fc*/ 	.word	0xffffffff


	//   ....[163]....
        /*0800*/ 	.word	0xffffffff


	//   ....[164]....
        /*0804*/ 	.word	0xffffffff


	//   ....[165]....
        /*0808*/ 	.word	0xffffffff


	//   ....[166]....
        /*080c*/ 	.word	0xffffffff


	//   ....[167]....
        /*0810*/ 	.word	0xffffffff


	//   ....[168]....
        /*0814*/ 	.word	0xffffffff


	//   ....[169]....
        /*0818*/ 	.word	0xffffffff


	//   ....[170]....
        /*081c*/ 	.word	0xffffffff


	//   ....[171]....
        /*0820*/ 	.word	0xffffffff


	//   ....[172]....
        /*0824*/ 	.word	0xffffffff


	//   ....[173]....
        /*0828*/ 	.word	0xffffffff


	//   ....[174]....
        /*082c*/ 	.word	0xffffffff


	//   ....[175]....
        /*0830*/ 	.word	0xffffffff


	//   ....[176]....
        /*0834*/ 	.word	0xffffffff


	//   ....[177]....
        /*0838*/ 	.word	0xffffffff


	//   ....[178]....
        /*083c*/ 	.word	0xffffffff


	//   ....[179]....
        /*0840*/ 	.word	0xffffffff


	//   ....[180]....
        /*0844*/ 	.word	0xffffffff


	//   ....[181]....
        /*0848*/ 	.word	0xffffffff


	//   ....[182]....
        /*084c*/ 	.word	0xffffffff


	//   ....[183]....
        /*0850*/ 	.word	0xffffffff


	//   ....[184]....
        /*0854*/ 	.word	0xffffffff


	//   ....[185]....
        /*0858*/ 	.word	0xffffffff


	//   ....[186]....
        /*085c*/ 	.word	0xffffffff


	//   ....[187]....
        /*0860*/ 	.word	0xffffffff


	//   ....[188]....
        /*0864*/ 	.word	0xffffffff


	//   ....[189]....
        /*0868*/ 	.word	0xffffffff


	//   ....[190]....
        /*086c*/ 	.word	0xffffffff


	//   ....[191]....
        /*0870*/ 	.word	0xffffffff


	//   ....[192]....
        /*0874*/ 	.word	0xffffffff


	//   ....[193]....
        /*0878*/ 	.word	0xffffffff


	//   ....[194]....
        /*087c*/ 	.word	0xffffffff


	//   ....[195]....
        /*0880*/ 	.word	0xffffffff


	//   ....[196]....
        /*0884*/ 	.word	0xffffffff


	//   ....[197]....
        /*0888*/ 	.word	0xffffffff


	//   ....[198]....
        /*088c*/ 	.word	0xffffffff


	//   ....[199]....
        /*0890*/ 	.word	0xffffffff


	//   ....[200]....
        /*0894*/ 	.word	0xffffffff


	//   ....[201]....
        /*0898*/ 	.word	0xffffffff


	//   ....[202]....
        /*089c*/ 	.word	0xffffffff


	//   ....[203]....
        /*08a0*/ 	.word	0xffffffff


	//   ....[204]....
        /*08a4*/ 	.word	0xffffffff


	//   ....[205]....
        /*08a8*/ 	.word	0xffffffff


	//   ....[206]....
        /*08ac*/ 	.word	0xffffffff


	//   ....[207]....
        /*08b0*/ 	.word	0xffffffff


	//   ....[208]....
        /*08b4*/ 	.word	0xffffffff


	//   ....[209]....
        /*08b8*/ 	.word	0xffffffff


	//   ....[210]....
        /*08bc*/ 	.word	0xffffffff


	//   ....[211]....
        /*08c0*/ 	.word	0xffffffff


	//   ....[212]....
        /*08c4*/ 	.word	0xffffffff


	//   ....[213]....
        /*08c8*/ 	.word	0xffffffff


	//   ....[214]....
        /*08cc*/ 	.word	0xffffffff


	//   ....[215]....
        /*08d0*/ 	.word	0x0500000f


	//   ....[216]....
        /*08d4*/ 	.word	0x0500000f


	//   ....[217]....
        /*08d8*/ 	.word	0x0500000f


	//   ....[218]....
        /*08dc*/ 	.word	0x0500000f


	//   ....[219]....
        /*08e0*/ 	.word	0x0500000f


	//   ....[220]....
        /*08e4*/ 	.word	0x0500000f


	//   ....[221]....
        /*08e8*/ 	.word	0x0500000f


	//   ....[222]....
        /*08ec*/ 	.word	0x0500000f


	//   ....[223]....
        /*08f0*/ 	.word	0x0500000f


	//   ....[224]....
        /*08f4*/ 	.word	0x0500000f


	//   ....[225]....
        /*08f8*/ 	.word	0x0500000f


	//   ....[226]....
        /*08fc*/ 	.word	0x0500000f


	//   ....[227]....
        /*0900*/ 	.word	0x0500000f


	//   ....[228]....
        /*0904*/ 	.word	0x0500000f


	//   ....[229]....
        /*0908*/ 	.word	0x0500000f


	//   ....[230]....
        /*090c*/ 	.word	0x0500000f


	//   ....[231]....
        /*0910*/ 	.word	0x0500000f


	//   ....[232]....
        /*0914*/ 	.word	0x0500000f


	//   ....[233]....
        /*0918*/ 	.word	0x0500000f


	//   ....[234]....
        /*091c*/ 	.word	0x0500000f


	//   ....[235]....
        /*0920*/ 	.word	0x0500000f


	//   ....[236]....
        /*0924*/ 	.word	0x0500000f


	//   ....[237]....
        /*0928*/ 	.word	0x0500000f


	//   ....[238]....
        /*092c*/ 	.word	0x0500000f


	//   ....[239]....
        /*0930*/ 	.word	0x0500000f


	//   ....[240]....
        /*0934*/ 	.word	0x0500000f


	//   ....[241]....
        /*0938*/ 	.word	0x0500000f


	//   ....[242]....
        /*093c*/ 	.word	0x0500000f


	//   ....[243]....
        /*0940*/ 	.word	0x0500000f


	//   ....[244]....
        /*0944*/ 	.word	0x0500000f


	//   ....[245]....
        /*0948*/ 	.word	0x0500000f


	//   ....[246]....
        /*094c*/ 	.word	0x0500000f


	//   ....[247]....
        /*0950*/ 	.word	0x0500000f


	//   ....[248]....
        /*0954*/ 	.word	0x0500000f


	//   ....[249]....
        /*0958*/ 	.word	0x0500000f


	//   ....[250]....
        /*095c*/ 	.word	0x0500000f


	//   ....[251]....
        /*0960*/ 	.word	0x0500000f


	//   ....[252]....
        /*0964*/ 	.word	0x0500000f


	//   ....[253]....
        /*0968*/ 	.word	0x0500000f


	//   ....[254]....
        /*096c*/ 	.word	0x0500000f


	//   ....[255]....
        /*0970*/ 	.word	0x0500000f


	//   ....[0]....
        /*0974*/ 	.word	0x0500000f


	//   ....[1]....
        /*0978*/ 	.word	0x0500000f


	//   ....[2]....
        /*097c*/ 	.word	0x0500000f


	//   ....[3]....
        /*0980*/ 	.word	0x0500000f


	//   ....[4]....
        /*0984*/ 	.word	0x0500000f


	//   ....[5]....
        /*0988*/ 	.word	0x0500000f


	//   ....[6]....
        /*098c*/ 	.word	0x0500000f


	//   ....[7]....
        /*0990*/ 	.word	0x0500000f


	//   ....[8]....
        /*0994*/ 	.word	0x0500000f


	//   ....[9]....
        /*0998*/ 	.word	0x0500000f


	//   ....[10]....
        /*099c*/ 	.word	0x0500000f


	//   ....[11]....
        /*09a0*/ 	.word	0x0500000f


	//   ....[12]....
        /*09a4*/ 	.word	0x0500000f


	//   ....[13]....
        /*09a8*/ 	.word	0x0500000f


	//   ....[14]....
        /*09ac*/ 	.word	0x0500000f


	//   ....[15]....
        /*09b0*/ 	.word	0x0500000f


	//   ....[16]....
        /*09b4*/ 	.word	0x0500000f


	//   ....[17]....
        /*09b8*/ 	.word	0x0500000f


	//   ....[18]....
        /*09bc*/ 	.word	0x0500000f


	//   ....[19]....
        /*09c0*/ 	.word	0x0500000f


	//   ....[20]....
        /*09c4*/ 	.word	0x0500000f


	//   ....[21]....
        /*09c8*/ 	.word	0x0500000f


	//   ....[22]....
        /*09cc*/ 	.word	0x0500000f


	//   ....[23]....
        /*09d0*/ 	.word	0x0500000f


	//   ....[24]....
        /*09d4*/ 	.word	0x0500000f


	//   ....[25]....
        /*09d8*/ 	.word	0x0500000f


	//   ....[26]....
        /*09dc*/ 	.word	0x0500000f


	//   ....[27]....
        /*09e0*/ 	.word	0x0500000f


	//   ....[28]....
        /*09e4*/ 	.word	0x0500000f


	//   ....[29]....
        /*09e8*/ 	.word	0x0500000f


	//   ....[30]....
        /*09ec*/ 	.word	0x0500000f


	//   ....[31]....
        /*09f0*/ 	.word	0x0500000f


	//   ....[32]....
        /*09f4*/ 	.word	0x0500000f


	//   ....[33]....
        /*09f8*/ 	.word	0x0500000f


	//   ....[34]....
        /*09fc*/ 	.word	0x0500000f


	//   ....[35]....
        /*0a00*/ 	.word	0x0500000f


	//   ....[36]....
        /*0a04*/ 	.word	0x0500000f


	//   ....[37]....
        /*0a08*/ 	.word	0x0500000f


	//   ....[38]....
        /*0a0c*/ 	.word	0x0500000f


	//   ....[39]....
        /*0a10*/ 	.word	0x0500000f


	//   ....[40]....
        /*0a14*/ 	.word	0x0500000f


	//   ....[41]....
        /*0a18*/ 	.word	0x0500000f


	//   ....[42]....
        /*0a1c*/ 	.word	0x0500000f


	//   ....[43]....
        /*0a20*/ 	.word	0x0500000f


	//   ....[44]....
        /*0a24*/ 	.word	0x0500000f


	//   ....[45]....
        /*0a28*/ 	.word	0x0500000f


	//   ....[46]....
        /*0a2c*/ 	.word	0x0500000f


	//   ....[47]....
        /*0a30*/ 	.word	0x0500000f


	//   ....[48]....
        /*0a34*/ 	.word	0x0500000f


	//   ....[49]....
        /*0a38*/ 	.word	0x0500000f


	//   ....[50]....
        /*0a3c*/ 	.word	0x0500000f


	//   ....[51]....
        /*0a40*/ 	.word	0x0500000f


	//   ....[52]....
        /*0a44*/ 	.word	0x0500000f


	//   ....[53]....
        /*0a48*/ 	.word	0x0500000f


	//   ....[54]....
        /*0a4c*/ 	.word	0x0500000f


	//   ....[55]....
        /*0a50*/ 	.word	0x0500000f


	//   ....[56]....
        /*0a54*/ 	.word	0x0500000f


	//   ....[57]....
        /*0a58*/ 	.word	0x0500000f


	//   ....[58]....
        /*0a5c*/ 	.word	0x0500000f


	//   ....[59]....
        /*0a60*/ 	.word	0x0500000f


	//   ....[60]....
        /*0a64*/ 	.word	0x0500000f


	//   ....[61]....
        /*0a68*/ 	.word	0x0500000f


	//   ....[62]....
        /*0a6c*/ 	.word	0x0500000f


	//   ....[63]....
        /*0a70*/ 	.word	0x0500000f


	//   ....[64]....
        /*0a74*/ 	.word	0x0500000f


	//   ....[65]....
        /*0a78*/ 	.word	0x0500000f


	//   ....[66]....
        /*0a7c*/ 	.word	0x0500000f


	//   ....[67]....
        /*0a80*/ 	.word	0x0500000f


	//   ....[68]....
        /*0a84*/ 	.word	0x0500000f


	//   ....[69]....
        /*0a88*/ 	.word	0x0500000f


	//   ....[70]....
        /*0a8c*/ 	.word	0x0500000f


	//   ....[71]....
        /*0a90*/ 	.word	0x0500000f


	//   ....[72]....
        /*0a94*/ 	.word	0x0500000f


	//   ....[73]....
        /*0a98*/ 	.word	0x0500000f


	//   ....[74]....
        /*0a9c*/ 	.word	0x0500000f


	//   ....[75]....
        /*0aa0*/ 	.word	0x0500000f


	//   ....[76]....
        /*0aa4*/ 	.word	0x0500000f


	//   ....[77]....
        /*0aa8*/ 	.word	0x0500000f


	//   ....[78]....
        /*0aac*/ 	.word	0x0500000f


	//   ....[79]....
        /*0ab0*/ 	.word	0x0500000f


	//   ....[80]....
        /*0ab4*/ 	.word	0x0500000f


	//   ....[81]....
        /*0ab8*/ 	.word	0x0500000f


	//   ....[82]....
        /*0abc*/ 	.word	0x0500000f


	//   ....[83]....
        /*0ac0*/ 	.word	0x0500000f


	//   ....[84]....
        /*0ac4*/ 	.word	0x0500000f


	//   ....[85]....
        /*0ac8*/ 	.word	0x0500000f


	//   ....[86]....
        /*0acc*/ 	.word	0x0500000f


	//   ....[87]....
        /*0ad0*/ 	.word	0x0500000f


	//   ....[88]....
        /*0ad4*/ 	.word	0x0500000f


	//   ....[89]....
        /*0ad8*/ 	.word	0x0500000f


	//   ....[90]....
        /*0adc*/ 	.word	0x0500000f


	//   ....[91]....
        /*0ae0*/ 	.word	0x0500000f


	//   ....[92]....
        /*0ae4*/ 	.word	0x0500000f


	//   ....[93]....
        /*0ae8*/ 	.word	0x0500000f


	//   ....[94]....
        /*0aec*/ 	.word	0x0500000f


	//   ....[95]....
        /*0af0*/ 	.word	0x0500000f


	//   ....[96]....
        /*0af4*/ 	.word	0x0500000f


	//   ....[97]....
        /*0af8*/ 	.word	0x0500000f


	//   ....[98]....
        /*0afc*/ 	.word	0x0500000f


	//   ....[99]....
        /*0b00*/ 	.word	0x0500000f


	//   ....[100]....
        /*0b04*/ 	.word	0x0500000f


	//   ....[101]....
        /*0b08*/ 	.word	0x0500000f


	//   ....[102]....
        /*0b0c*/ 	.word	0x0500000f


	//   ....[103]....
        /*0b10*/ 	.word	0x0500000f


	//   ....[104]....
        /*0b14*/ 	.word	0x0500000f


	//   ....[105]....
        /*0b18*/ 	.word	0x0500000f


	//   ....[106]....
        /*0b1c*/ 	.word	0x0500000f


	//   ....[107]....
        /*0b20*/ 	.word	0x0500000f


	//   ....[108]....
        /*0b24*/ 	.word	0x0500000f


	//   ....[109]....
        /*0b28*/ 	.word	0x0500000f


	//   ....[110]....
        /*0b2c*/ 	.word	0x0500000f


	//   ....[111]....
        /*0b30*/ 	.word	0x0500000f


	//   ....[112]....
        /*0b34*/ 	.word	0x0500000f


	//   ....[113]....
        /*0b38*/ 	.word	0x0500000f


	//   ....[114]....
        /*0b3c*/ 	.word	0x0500000f


	//   ....[115]....
        /*0b40*/ 	.word	0x0500000f


	//   ....[116]....
        /*0b44*/ 	.word	0x0500000f


	//----- nvinfo : EIATTR_COOP_GROUP_INSTR_OFFSETS
	.align		4
.L_1521:
        /*0b48*/ 	.byte	0x04, 0x28
        /*0b4a*/ 	.short	(.L_1523 - .L_1522)


	//   ....[0]....
.L_1522:
        /*0b4c*/ 	.word	0x00000070


	//   ....[1]....
        /*0b50*/ 	.word	0x00000140


	//   ....[2]....
        /*0b54*/ 	.word	0x00000190


	//   ....[3]....
        /*0b58*/ 	.word	0x000003c0


	//   ....[4]....
        /*0b5c*/ 	.word	0x00000520


	//   ....[5]....
        /*0b60*/ 	.word	0x00000640


	//   ....[6]....
        /*0b64*/ 	.word	0x000007a0


	//   ....[7]....
        /*0b68*/ 	.word	0x000031a0


	//   ....[8]....
        /*0b6c*/ 	.word	0x000031b0


	//   ....[9]....
        /*0b70*/ 	.word	0x00003920


	//   ....[10]....
        /*0b74*/ 	.word	0x00003930


	//   ....[11]....
        /*0b78*/ 	.word	0x00004720


	//   ....[12]....
        /*0b7c*/ 	.word	0x00004730


	//   ....[13]....
        /*0b80*/ 	.word	0x00004f50


	//   ....[14]....
        /*0b84*/ 	.word	0x00004f60


	//   ....[15]....
        /*0b88*/ 	.word	0x000059f0


	//   ....[16]....
        /*0b8c*/ 	.word	0x00005a00


	//   ....[17]....
        /*0b90*/ 	.word	0x00005b20


	//   ....[18]....
        /*0b94*/ 	.word	0x00005b30


	//   ....[19]....
        /*0b98*/ 	.word	0x00005ed0


	//   ....[20]....
        /*0b9c*/ 	.word	0x00005ef0


	//   ....[21]....
        /*0ba0*/ 	.word	0x00006010


	//   ....[22]....
        /*0ba4*/ 	.word	0x00006030


	//   ....[23]....
        /*0ba8*/ 	.word	0x00006b40


	//   ....[24]....
        /*0bac*/ 	.word	0x00007350


	//   ....[25]....
        /*0bb0*/ 	.word	0x00007360


	//   ....[26]....
        /*0bb4*/ 	.word	0x00007370


	//   ....[27]....
        /*0bb8*/ 	.word	0x00007380


	//   ....[28]....
        /*0bbc*/ 	.word	0x000076b0


	//   ....[29]....
        /*0bc0*/ 	.word	0x000076c0


	//   ....[30]....
        /*0bc4*/ 	.word	0x000076d0


	//   ....[31]....
        /*0bc8*/ 	.word	0x000076e0


	//   ....[32]....
        /*0bcc*/ 	.word	0x00008b10


	//   ....[33]....
        /*0bd0*/ 	.word	0x00008b30


	//   ....[34]....
        /*0bd4*/ 	.word	0x00008b40


	//   ....[35]....
        /*0bd8*/ 	.word	0x00008b50


	//   ....[36]....
        /*0bdc*/ 	.word	0x00008c40


	//   ....[37]....
        /*0be0*/ 	.word	0x00008c60


	//   ....[38]....
        /*0be4*/ 	.word	0x00008cf0


	//   ....[39]....
        /*0be8*/ 	.word	0x00008d20


	//   ....[40]....
        /*0bec*/ 	.word	0x0000a510


	//   ....[41]....
        /*0bf0*/ 	.word	0x0000b290


	//   ....[42]....
        /*0bf4*/ 	.word	0x0000ba00


	//   ....[43]....
        /*0bf8*/ 	.word	0x0000bb00


	//   ....[44]....
        /*0bfc*/ 	.word	0x0000c2f0


	//   ....[45]....
        /*0c00*/ 	.word	0x0000c360


	//   ....[46]....
        /*0c04*/ 	.word	0x0000dc80


	//   ....[47]....
        /*0c08*/ 	.word	0x0000dea0


	//   ....[48]....
        /*0c0c*/ 	.word	0x0000ee90


	//   ....[49]....
        /*0c10*/ 	.word	0x0000eec0


	//   ....[50]....
        /*0c14*/ 	.word	0x0000f450


	//   ....[51]....
        /*0c18*/ 	.word	0x0000f4a0


	//   ....[52]....
        /*0c1c*/ 	.word	0x00011390


	//   ....[53]....
        /*0c20*/ 	.word	0x000113d0


	//   ....[54]....
        /*0c24*/ 	.word	0x00011410


	//   ....[55]....
        /*0c28*/ 	.word	0x00011460


	//   ....[56]....
        /*0c2c*/ 	.word	0x00013030


	//   ....[57]....
        /*0c30*/ 	.word	0x00013250


	//   ....[58]....
        /*0c34*/ 	.word	0x000141a0


	//   ....[59]....
        /*0c38*/ 	.word	0x00014370


	//   ....[60]....
        /*0c3c*/ 	.word	0x000146a0


	//   ....[61]....
        /*0c40*/ 	.word	0x000146f0


	//   ....[62]....
        /*0c44*/ 	.word	0x000157a0


	//   ....[63]....
        /*0c48*/ 	.word	0x000157d0


	//   ....[64]....
        /*0c4c*/ 	.word	0x00015890


	//   ....[65]....
        /*0c50*/ 	.word	0x00015b80


	//   ....[66]....
        /*0c54*/ 	.word	0x000168d0


	//   ....[67]....
        /*0c58*/ 	.word	0x000168f0


	//   ....[68]....
        /*0c5c*/ 	.word	0x00016900


	//   ....[69]....
        /*0c60*/ 	.word	0x00016910


	//   ....[70]....
        /*0c64*/ 	.word	0x00016e60


	//   ....[71]....
        /*0c68*/ 	.word	0x00016ea0


	//   ....[72]....
        /*0c6c*/ 	.word	0x00016ed0


	//   ....[73]....
        /*0c70*/ 	.word	0x00016f00


	//   ....[74]....
        /*0c74*/ 	.word	0x00016f20


	//   ....[75]....
        /*0c78*/ 	.word	0x00016f30


	//   ....[76]....
        /*0c7c*/ 	.word	0x00016f70


	//   ....[77]....
        /*0c80*/ 	.word	0x00016fa0


	//   ....[78]....
        /*0c84*/ 	.word	0x00017450


	//   ....[79]....
        /*0c88*/ 	.word	0x00017460


	//   ....[80]....
        /*0c8c*/ 	.word	0x000176e0


	//   ....[81]....
        /*0c90*/ 	.word	0x000176f0


	//   ....[82]....
        /*0c94*/ 	.word	0x000181b0


	//   ....[83]....
        /*0c98*/ 	.word	0x000181e0


	//   ....[84]....
        /*0c9c*/ 	.word	0x00018200


	//   ....[85]....
        /*0ca0*/ 	.word	0x00018230


	//   ....[86]....
        /*0ca4*/ 	.word	0x00018260


	//   ....[87]....
        /*0ca8*/ 	.word	0x00018270


	//   ....[88]....
        /*0cac*/ 	.word	0x000182a0


	//   ....[89]....
        /*0cb0*/ 	.word	0x00018310


	//   ....[90]....
        /*0cb4*/ 	.word	0x00018440


	//   ....[91]....
        /*0cb8*/ 	.word	0x00018640


	//   ....[92]....
        /*0cbc*/ 	.word	0x00018670


	//   ....[93]....
        /*0cc0*/ 	.word	0x000186a0


	//   ....[94]....
        /*0cc4*/ 	.word	0x000186d0


	//   ....[95]....
        /*0cc8*/ 	.word	0x00018700


	//   ....[96]....
        /*0ccc*/ 	.word	0x00018730


	//   ....[97]....
        /*0cd0*/ 	.word	0x000188c0


	//   ....[98]....
        /*0cd4*/ 	.word	0x000188f0


	//   ....[99]....
        /*0cd8*/ 	.word	0x00018920


	//   ....[100]....
        /*0cdc*/ 	.word	0x00018950


	//   ....[101]....
        /*0ce0*/ 	.word	0x00018980


	//   ....[102]....
        /*0ce4*/ 	.word	0x000189b0


	//   ....[103]....
        /*0ce8*/ 	.word	0x00018a40


	//   ....[104]....
        /*0cec*/ 	.word	0x00018a70


	//   ....[105]....
        /*0cf0*/ 	.word	0x00018a80


	//   ....[106]....
        /*0cf4*/ 	.word	0x00018ac0


	//   ....[107]....
        /*0cf8*/ 	.word	0x0001a290


	//   ....[108]....
        /*0cfc*/ 	.word	0x0001c170


	//   ....[109]....
        /*0d00*/ 	.word	0x0001c190


	//   ....[110]....
        /*0d04*/ 	.word	0x0001c220


	//   ....[111]....
        /*0d08*/ 	.word	0x0001c240


	//   ....[112]....
        /*0d0c*/ 	.word	0x0001c2c0


	//   ....[113]....
        /*0d10*/ 	.word	0x0001c2e0


	//   ....[114]....
        /*0d14*/ 	.word	0x0001c360


	//   ....[115]....
        /*0d18*/ 	.word	0x0001c380


	//   ....[116]....
        /*0d1c*/ 	.word	0x0001c400


	//   ....[117]....
        /*0d20*/ 	.word	0x0001c420


	//   ....[118]....
        /*0d24*/ 	.word	0x0001c4a0


	//   ....[119]....
        /*0d28*/ 	.word	0x0001c4c0


	//   ....[120]....
        /*0d2c*/ 	.word	0x0001c540


	//   ....[121]....
        /*0d30*/ 	.word	0x0001c560


	//   ....[122]....
        /*0d34*/ 	.word	0x0001c570


	//   ....[123]....
        /*0d38*/ 	.word	0x0001c580


	//   ....[124]....
        /*0d3c*/ 	.word	0x0001ce80


	//   ....[125]....
        /*0d40*/ 	.word	0x0001ceb0


	//   ....[126]....
        /*0d44*/ 	.word	0x0001ced0


	//   ....[127]....
        /*0d48*/ 	.word	0x0001cf50


	//   ....[128]....
        /*0d4c*/ 	.word	0x0001cf70


	//   ....[129]....
        /*0d50*/ 	.word	0x0001cff0


	//   ....[130]....
        /*0d54*/ 	.word	0x0001d010


	//   ....[131]....
        /*0d58*/ 	.word	0x0001d090


	//   ....[132]....
        /*0d5c*/ 	.word	0x0001d0b0


	//   ....[133]....
        /*0d60*/ 	.word	0x0001d130


	//   ....[134]....
        /*0d64*/ 	.word	0x0001d150


	//   ....[135]....
        /*0d68*/ 	.word	0x0001d1d0


	//   ....[136]....
        /*0d6c*/ 	.word	0x0001d1f0


	//   ....[137]....
        /*0d70*/ 	.word	0x0001d270


	//   ....[138]....
        /*0d74*/ 	.word	0x0001d290


	//   ....[139]....
        /*0d78*/ 	.word	0x0001d2a0


	//   ....[140]....
        /*0d7c*/ 	.word	0x0001d310


	//   ....[141]....
        /*0d80*/ 	.word	0x0001d360


	//   ....[142]....
        /*0d84*/ 	.word	0x0001d410


	//   ....[143]....
        /*0d88*/ 	.word	0x0001d420


	//   ....[144]....
        /*0d8c*/ 	.word	0x0001d490


	//   ....[145]....
        /*0d90*/ 	.word	0x0001d4a0


	//   ....[146]....
        /*0d94*/ 	.word	0x0001d4b0


	//   ....[147]....
        /*0d98*/ 	.word	0x0001d4c0


	//   ....[148]....
        /*0d9c*/ 	.word	0x0001dca0


	//   ....[149]....
        /*0da0*/ 	.word	0x0001dcc0


	//   ....[150]....
        /*0da4*/ 	.word	0x0001dd30


	//   ....[151]....
        /*0da8*/ 	.word	0x0001dd40


	//   ....[152]....
        /*0dac*/ 	.word	0x0001dd80


	//   ....[153]....
        /*0db0*/ 	.word	0x0001dd90


	//   ....[154]....
        /*0db4*/ 	.word	0x0001ddd0


	//   ....[155]....
        /*0db8*/ 	.word	0x0001dde0


	//   ....[156]....
        /*0dbc*/ 	.word	0x0001de20


	//   ....[157]....
        /*0dc0*/ 	.word	0x0001de30


	//   ....[158]....
        /*0dc4*/ 	.word	0x0001de70


	//   ....[159]....
        /*0dc8*/ 	.word	0x0001de80


	//   ....[160]....
        /*0dcc*/ 	.word	0x0001dec0


	//   ....[161]....
        /*0dd0*/ 	.word	0x0001ded0


	//   ....[162]....
        /*0dd4*/ 	.word	0x0001dee0


	//   ....[163]....
        /*0dd8*/ 	.word	0x0001df20


	//   ....[164]....
        /*0ddc*/ 	.word	0x0001e1d0


	//   ....[165]....
        /*0de0*/ 	.word	0x0001e200


	//   ....[166]....
        /*0de4*/ 	.word	0x0001e260


	//   ....[167]....
        /*0de8*/ 	.word	0x0001e270


	//   ....[168]....
        /*0dec*/ 	.word	0x0001e2c0


	//   ....[169]....
        /*0df0*/ 	.word	0x0001e2d0


	//   ....[170]....
        /*0df4*/ 	.word	0x0001e320


	//   ....[171]....
        /*0df8*/ 	.word	0x0001e330


	//   ....[172]....
        /*0dfc*/ 	.word	0x0001e380


	//   ....[173]....
        /*0e00*/ 	.word	0x0001e390


	//   ....[174]....
        /*0e04*/ 	.word	0x0001e3e0


	//   ....[175]....
        /*0e08*/ 	.word	0x0001e3f0


	//   ....[176]....
        /*0e0c*/ 	.word	0x0001e440


	//   ....[177]....
        /*0e10*/ 	.word	0x0001e450


	//   ....[178]....
        /*0e14*/ 	.word	0x0001e460


	//   ....[179]....
        /*0e18*/ 	.word	0x0001e4a0


	//   ....[180]....
        /*0e1c*/ 	.word	0x0001ea80


	//   ....[181]....
        /*0e20*/ 	.word	0x0001ea90


	//   ....[182]....
        /*0e24*/ 	.word	0x0001eb00


	//   ....[183]....
        /*0e28*/ 	.word	0x0001eb40


	//   ....[184]....
        /*0e2c*/ 	.word	0x0001eb60


	//   ....[185]....
        /*0e30*/ 	.word	0x0001eba0


	//   ....[186]....
        /*0e34*/ 	.word	0x0001ebc0


	//   ....[187]....
        /*0e38*/ 	.word	0x0001ec00


	//   ....[188]....
        /*0e3c*/ 	.word	0x0001ec20


	//   ....[189]....
        /*0e40*/ 	.word	0x0001ec60


	//   ....[190]....
        /*0e44*/ 	.word	0x0001ec80


	//   ....[191]....
        /*0e48*/ 	.word	0x0001ecc0


	//   ....[192]....
        /*0e4c*/ 	.word	0x0001ece0


	//   ....[193]....
        /*0e50*/ 	.word	0x0001ed20


	//   ....[194]....
        /*0e54*/ 	.word	0x0001ed40


	//   ....[195]....
        /*0e58*/ 	.word	0x0001ed50


	//   ....[196]....
        /*0e5c*/ 	.word	0x0001f120


	//   ....[197]....
        /*0e60*/ 	.word	0x0001f150


	//   ....[198]....
        /*0e64*/ 	.word	0x0001f1b0


	//   ....[199]....
        /*0e68*/ 	.word	0x0001f1e0


	//   ....[200]....
        /*0e6c*/ 	.word	0x0001f210


	//   ....[201]....
        /*0e70*/ 	.word	0x0001f240


	//   ....[202]....
        /*0e74*/ 	.word	0x0001f270


	//   ....[203]....
        /*0e78*/ 	.word	0x0001f2a0


	//   ....[204]....
        /*0e7c*/ 	.word	0x0001f440


	//   ....[205]....
        /*0e80*/ 	.word	0x0001f470


	//   ....[206]....
        /*0e84*/ 	.word	0x0001f4a0


	//   ....[207]....
        /*0e88*/ 	.word	0x0001f4d0


	//   ....[208]....
        /*0e8c*/ 	.word	0x0001f500


	//   ....[209]....
        /*0e90*/ 	.word	0x0001f530


	//   ....[210]....
        /*0e94*/ 	.word	0x0001f5f0


	//   ....[211]....
        /*0e98*/ 	.word	0x0001f610


	//   ....[212]....
        /*0e9c*/ 	.word	0x0001f630


	//   ....[213]....
        /*0ea0*/ 	.word	0x0001f690


	//   ....[214]....
        /*0ea4*/ 	.word	0x000200c0


	//   ....[215]....
        /*0ea8*/ 	.word	0x00020400


	//   ....[216]....
        /*0eac*/ 	.word	0x00020490


	//   ....[217]....
        /*0eb0*/ 	.word	0x00020520


	//   ....[218]....
        /*0eb4*/ 	.word	0x000205b0


	//   ....[219]....
        /*0eb8*/ 	.word	0x00020690


	//   ....[220]....
        /*0ebc*/ 	.word	0x00020720


	//   ....[221]....
        /*0ec0*/ 	.word	0x000207c0


	//   ....[222]....
        /*0ec4*/ 	.word	0x00020850


	//   ....[223]....
        /*0ec8*/ 	.word	0x00020940


	//   ....[224]....
        /*0ecc*/ 	.word	0x000209d0


	//   ....[225]....
        /*0ed0*/ 	.word	0x00020a70


	//   ....[226]....
        /*0ed4*/ 	.word	0x00020b00


	//   ....[227]....
        /*0ed8*/ 	.word	0x00020c40


	//   ....[228]....
        /*0edc*/ 	.word	0x00020cf0


	//   ....[229]....
        /*0ee0*/ 	.word	0x00020d80


	//   ....[230]....
        /*0ee4*/ 	.word	0x00020dd0


	//   ....[231]....
        /*0ee8*/ 	.word	0x00020e20


	//   ....[232]....
        /*0eec*/ 	.word	0x00020eb0


	//   ....[233]....
        /*0ef0*/ 	.word	0x00020f40


	//   ....[234]....
        /*0ef4*/ 	.word	0x00020f90


	//   ....[235]....
        /*0ef8*/ 	.word	0x00020fe0


	//   ....[236]....
        /*0efc*/ 	.word	0x000210d0


	//   ....[237]....
        /*0f00*/ 	.word	0x00021180


	//   ....[238]....
        /*0f04*/ 	.word	0x00021200


	//   ....[239]....
        /*0f08*/ 	.word	0x00021270


	//   ....[240]....
        /*0f0c*/ 	.word	0x000213a0


	//   ....[241]....
        /*0f10*/ 	.word	0x000214c0


	//   ....[242]....
        /*0f14*/ 	.word	0x000215a0


	//   ....[243]....
        /*0f18*/ 	.word	0x000215f0


	//   ....[244]....
        /*0f1c*/ 	.word	0x00021950


	//   ....[245]....
        /*0f20*/ 	.word	0x000219b0


	//   ....[246]....
        /*0f24*/ 	.word	0x00021a70


	//   ....[247]....
        /*0f28*/ 	.word	0x00021ae0


	//   ....[248]....
        /*0f2c*/ 	.word	0x00021b40


	//   ....[249]....
        /*0f30*/ 	.word	0x00021bf0


	//   ....[250]....
        /*0f34*/ 	.word	0x00021c50


	//   ....[251]....
        /*0f38*/ 	.word	0x00021ce0


	//   ....[252]....
        /*0f3c*/ 	.word	0x00021d60


	//   ....[253]....
        /*0f40*/ 	.word	0x00021db0


	//   ....[254]....
        /*0f44*/ 	.word	0x00021e40


	//   ....[255]....
        /*0f48*/ 	.word	0x00021ed0


	//   ....[0]....
        /*0f4c*/ 	.word	0x00021f70


	//   ....[1]....
        /*0f50*/ 	.word	0x00022010


	//   ....[2]....
        /*0f54*/ 	.word	0x00022070


	//   ....[3]....
        /*0f58*/ 	.word	0x000220e0


	//   ....[4]....
        /*0f5c*/ 	.word	0x00022140


	//   ....[5]....
        /*0f60*/ 	.word	0x000221b0


	//   ....[6]....
        /*0f64*/ 	.word	0x00022270


	//   ....[7]....
        /*0f68*/ 	.word	0x000222d0


	//   ....[8]....
        /*0f6c*/ 	.word	0x00022390


	//   ....[9]....
        /*0f70*/ 	.word	0x00022670


	//   ....[10]....
        /*0f74*/ 	.word	0x00022760


	//   ....[11]....
        /*0f78*/ 	.word	0x00022800


	//   ....[12]....
        /*0f7c*/ 	.word	0x00022860


	//   ....[13]....
        /*0f80*/ 	.word	0x00022950


	//   ....[14]....
        /*0f84*/ 	.word	0x000229c0


	//   ....[15]....
        /*0f88*/ 	.word	0x00022ab0


	//   ....[16]....
        /*0f8c*/ 	.word	0x00022b20


	//   ....[17]....
        /*0f90*/ 	.word	0x00022c10


	//   ....[18]....
        /*0f94*/ 	.word	0x00022c80


	//   ....[19]....
        /*0f98*/ 	.word	0x00022d70


	//   ....[20]....
        /*0f9c*/ 	.word	0x00022de0


	//   ....[21]....
        /*0fa0*/ 	.word	0x00022ed0


	//   ....[22]....
        /*0fa4*/ 	.word	0x00022f40


	//   ....[23]....
        /*0fa8*/ 	.word	0x00023030


	//   ....[24]....
        /*0fac*/ 	.word	0x000230a0


	//   ....[25]....
        /*0fb0*/ 	.word	0x00023140


	//   ....[26]....
        /*0fb4*/ 	.word	0x00023230


	//   ....[27]....
        /*0fb8*/ 	.word	0x000232a0


	//   ....[28]....
        /*0fbc*/ 	.word	0x00023300


	//   ....[29]....
        /*0fc0*/ 	.word	0x000233f0


	//   ....[30]....
        /*0fc4*/ 	.word	0x00023450


	//   ....[31]....
        /*0fc8*/ 	.word	0x00023550


	//   ....[32]....
        /*0fcc*/ 	.word	0x000235b0


	//   ....[33]....
        /*0fd0*/ 	.word	0x000236b0


	//   ....[34]....
        /*0fd4*/ 	.word	0x00023710


	//   ....[35]....
        /*0fd8*/ 	.word	0x00023810


	//   ....[36]....
        /*0fdc*/ 	.word	0x00023870


	//   ....[37]....
        /*0fe0*/ 	.word	0x00023970


	//   ....[38]....
        /*0fe4*/ 	.word	0x000239d0


	//   ....[39]....
        /*0fe8*/ 	.word	0x00023ad0


	//   ....[40]....
        /*0fec*/ 	.word	0x00023b30


	//   ....[41]....
        /*0ff0*/ 	.word	0x00023be0


	//   ....[42]....
        /*0ff4*/ 	.word	0x00023ca0


	//   ....[43]....
        /*0ff8*/ 	.word	0x00023d80


	//   ....[44]....
        /*0ffc*/ 	.word	0x00023de0


	//   ....[45]....
        /*1000*/ 	.word	0x00023ec0


	//   ....[46]....
        /*1004*/ 	.word	0x00023f20


	//   ....[47]....
        /*1008*/ 	.word	0x00023ff0


	//   ....[48]....
        /*100c*/ 	.word	0x00024050


	//   ....[49]....
        /*1010*/ 	.word	0x00024110


	//   ....[50]....
        /*1014*/ 	.word	0x00024250


	//   ....[51]....
        /*1018*/ 	.word	0x00024300


	//   ....[52]....
        /*101c*/ 	.word	0x00024380


	//   ....[53]....
        /*1020*/ 	.word	0x00024440


	//   ....[54]....
        /*1024*/ 	.word	0x000244a0


	//   ....[55]....
        /*1028*/ 	.word	0x00024550


	//   ....[56]....
        /*102c*/ 	.word	0x000245b0


	//   ....[57]....
        /*1030*/ 	.word	0x00024660


	//   ....[58]....
        /*1034*/ 	.word	0x000246c0


	//   ....[59]....
        /*1038*/ 	.word	0x00024770


	//   ....[60]....
        /*103c*/ 	.word	0x000247d0


	//   ....[61]....
        /*1040*/ 	.word	0x00024880


	//   ....[62]....
        /*1044*/ 	.word	0x000248e0


	//   ....[63]....
        /*1048*/ 	.word	0x00024990


	//   ....[64]....
        /*104c*/ 	.word	0x000249f0


	//   ....[65]....
        /*1050*/ 	.word	0x00024aa0


	//   ....[66]....
        /*1054*/ 	.word	0x00024b90


	//   ....[67]....
        /*1058*/ 	.word	0x00024c40


	//   ....[68]....
        /*105c*/ 	.word	0x00024ca0


	//   ....[69]....
        /*1060*/ 	.word	0x00024d60


	//   ....[70]....
        /*1064*/ 	.word	0x00024dc0


	//   ....[71]....
        /*1068*/ 	.word	0x00024e80


	//   ....[72]....
        /*106c*/ 	.word	0x00024ee0


	//   ....[73]....
        /*1070*/ 	.word	0x00024fa0


	//   ....[74]....
        /*1074*/ 	.word	0x00025000


	//   ....[75]....
        /*1078*/ 	.word	0x000250c0


	//   ....[76]....
        /*107c*/ 	.word	0x00025120


	//   ....[77]....
        /*1080*/ 	.word	0x000251e0


	//   ....[78]....
        /*1084*/ 	.word	0x00025240


	//   ....[79]....
        /*1088*/ 	.word	0x00025300


	//   ....[80]....
        /*108c*/ 	.word	0x00025360


	//   ....[81]....
        /*1090*/ 	.word	0x00025410


	//   ....[82]....
        /*1094*/ 	.word	0x00025500


	//   ....[83]....
        /*1098*/ 	.word	0x000255b0


	//   ....[84]....
        /*109c*/ 	.word	0x00025670


	//   ....[85]....
        /*10a0*/ 	.word	0x00025720


	//   ....[86]....
        /*10a4*/ 	.word	0x00025780


	//   ....[87]....
        /*10a8*/ 	.word	0x00025830


	//   ....[88]....
        /*10ac*/ 	.word	0x00025890


	//   ....[89]....
        /*10b0*/ 	.word	0x00025940


	//   ....[90]....
        /*10b4*/ 	.word	0x000259a0


	//   ....[91]....
        /*10b8*/ 	.word	0x00025a50


	//   ....[92]....
        /*10bc*/ 	.word	0x00025ab0


	//   ....[93]....
        /*10c0*/ 	.word	0x00025b60


	//   ....[94]....
        /*10c4*/ 	.word	0x00025bc0


	//   ....[95]....
        /*10c8*/ 	.word	0x00025c70


	//   ....[96]....
        /*10cc*/ 	.word	0x00025cd0


	//   ....[97]....
        /*10d0*/ 	.word	0x00025d70


	//   ....[98]....
        /*10d4*/ 	.word	0x00025e00


	//   ....[99]....
        /*10d8*/ 	.word	0x00025ea0


	//   ....[100]....
        /*10dc*/ 	.word	0x00026010


	//   ....[101]....
        /*10e0*/ 	.word	0x00026080


	//   ....[102]....
        /*10e4*/ 	.word	0x000260f0


	//   ....[103]....
        /*10e8*/ 	.word	0x00026160


	//   ....[104]....
        /*10ec*/ 	.word	0x000261d0


	//   ....[105]....
        /*10f0*/ 	.word	0x00026250


	//   ....[106]....
        /*10f4*/ 	.word	0x000262d0


	//   ....[107]....
        /*10f8*/ 	.word	0x00026360


	//   ....[108]....
        /*10fc*/ 	.word	0x000263d0


	//   ....[109]....
        /*1100*/ 	.word	0x00026440


	//   ....[110]....
        /*1104*/ 	.word	0x000264b0


	//   ....[111]....
        /*1108*/ 	.word	0x00026530


	//   ....[112]....
        /*110c*/ 	.word	0x000265a0


	//   ....[113]....
        /*1110*/ 	.word	0x00026650


	//   ....[114]....
        /*1114*/ 	.word	0x000266a0


	//   ....[115]....
        /*1118*/ 	.word	0x00026730


	//   ....[116]....
        /*111c*/ 	.word	0x00026860


	//----- nvinfo : EIATTR_REG_RECONFIG
	.align		4
.L_1523:
        /*1120*/ 	.byte	0x01, 0x54
	.zero		2


	//----- nvinfo : EIATTR_SYSCALL_OFFSETS
	.align		4
        /*1124*/ 	.byte	0x04, 0x46
        /*1126*/ 	.short	(.L_1525 - .L_1524)


	//   ....[0]....
.L_1524:
        /*1128*/ 	.word	0x00001e50


	//   ....[1]....
        /*112c*/ 	.word	0x00001fa0


	//   ....[2]....
        /*1130*/ 	.word	0x00006d10


	//   ....[3]....
        /*1134*/ 	.word	0x00007030


	//   ....[4]....
        /*1138*/ 	.word	0x0001b800


	//   ....[5]....
        /*113c*/ 	.word	0x0001b950


	//   ....[6]....
        /*1140*/ 	.word	0x0001ba40


	//   ....[7]....
        /*1144*/ 	.word	0x0001c9a0


	//----- nvinfo : EIATTR_MBARRIER_INSTR_OFFSETS
	.align		4
.L_1525:
        /*1148*/ 	.byte	0x04, 0x39
        /*114a*/ 	.short	(.L_1527 - .L_1526)


	//   ....[0]....
.L_1526:
        /*114c*/ 	.word	0x00000270
        /*1150*/ 	.word	0x000000ff
        /*1154*/ 	.word	0x00016800
        /*1158*/ 	.short	0x0100
        /*115a*/ 	.byte	0x08
	.zero		1


	//   ....[1]....
        /*115c*/ 	.word	0x00000280
        /*1160*/ 	.word	0x000000ff
        /*1164*/ 	.word	0x00016820
        /*1168*/ 	.short	0x0100
        /*116a*/ 	.byte	0x08
	.zero		1


	//   ....[2]....
        /*116c*/ 	.word	0x00000370
        /*1170*/ 	.word	0x000000ff
        /*1174*/ 	.word	0x00016830
        /*1178*/ 	.short	0x0100
        /*117a*/ 	.byte	0x08
	.zero		1


	//   ....[3]....
        /*117c*/ 	.word	0x00000380
        /*1180*/ 	.word	0x000000ff
        /*1184*/ 	.word	0x00016840
        /*1188*/ 	.short	0x0100
        /*118a*/ 	.byte	0x08
	.zero		1


	//   ....[4]....
        /*118c*/ 	.word	0x00000390
        /*1190*/ 	.word	0x000000ff
        /*1194*/ 	.word	0x00016838
        /*1198*/ 	.short	0x0100
        /*119a*/ 	.byte	0x08
	.zero		1


	//   ....[5]....
        /*119c*/ 	.word	0x000003a0
        /*11a0*/ 	.word	0x000000ff
        /*11a4*/ 	.word	0x00016848
        /*11a8*/ 	.short	0x0100
        /*11aa*/ 	.byte	0x08
	.zero		1


	//   ....[6]....
        /*11ac*/ 	.word	0x000004d0
        /*11b0*/ 	.word	0x000000ff
        /*11b4*/ 	.word	0x00016850
        /*11b8*/ 	.short	0x0100
        /*11ba*/ 	.byte	0x08
	.zero		1


	//   ....[7]....
        /*11bc*/ 	.word	0x000004e0
        /*11c0*/ 	.word	0x000000ff
        /*11c4*/ 	.word	0x00016860
        /*11c8*/ 	.short	0x0100
        /*11ca*/ 	.byte	0x08
	.zero		1


	//   ....[8]....
        /*11cc*/ 	.word	0x000004f0
        /*11d0*/ 	.word	0x000000ff
        /*11d4*/ 	.word	0x00016858
        /*11d8*/ 	.short	0x0100
        /*11da*/ 	.byte	0x08
	.zero		1


	//   ....[9]....
        /*11dc*/ 	.word	0x00000500
        /*11e0*/ 	.word	0x000000ff
        /*11e4*/ 	.word	0x00016868
        /*11e8*/ 	.short	0x0100
        /*11ea*/ 	.byte	0x08
	.zero		1


	//   ....[10]....
        /*11ec*/ 	.word	0x000005f0
        /*11f0*/ 	.word	0x000000ff
        /*11f4*/ 	.word	0x00016870
        /*11f8*/ 	.short	0x0100
        /*11fa*/ 	.byte	0x06
	.zero		1


	//   ....[11]....
        /*11fc*/ 	.word	0x00000600
        /*1200*/ 	.word	0x000000ff
        /*1204*/ 	.word	0x00016880
        /*1208*/ 	.short	0x0100
        /*120a*/ 	.byte	0x06
	.zero		1


	//   ....[12]....
        /*120c*/ 	.word	0x00000610
        /*1210*/ 	.word	0x000000ff
        /*1214*/ 	.word	0x00016878
        /*1218*/ 	.short	0x0100
        /*121a*/ 	.byte	0x06
	.zero		1


	//   ....[13]....
        /*121c*/ 	.word	0x00000620
        /*1220*/ 	.word	0x000000ff
        /*1224*/ 	.word	0x00016888
        /*1228*/ 	.short	0x0100
        /*122a*/ 	.byte	0x06
	.zero		1


	//   ....[14]....
        /*122c*/ 	.word	0x00000750
        /*1230*/ 	.word	0x000000ff
        /*1234*/ 	.word	0x00016890
        /*1238*/ 	.short	0x0100
        /*123a*/ 	.byte	0x08
	.zero		1


	//   ....[15]....
        /*123c*/ 	.word	0x00000760
        /*1240*/ 	.word	0x000000ff
        /*1244*/ 	.word	0x000168a0
        /*1248*/ 	.short	0x0100
        /*124a*/ 	.byte	0x08
	.zero		1


	//   ....[16]....
        /*124c*/ 	.word	0x00000770
        /*1250*/ 	.word	0x000000ff
        /*1254*/ 	.word	0x00016898
        /*1258*/ 	.short	0x0100
        /*125a*/ 	.byte	0x08
	.zero		1


	//   ....[17]....
        /*125c*/ 	.word	0x00000780
        /*1260*/ 	.word	0x000000ff
        /*1264*/ 	.word	0x000168a8
        /*1268*/ 	.short	0x0100
        /*126a*/ 	.byte	0x08
	.zero		1


	//   ....[18]....
        /*126c*/ 	.word	0x000008b0
        /*1270*/ 	.word	0x000000ff
        /*1274*/ 	.word	0x000168b0
        /*1278*/ 	.short	0x0100
        /*127a*/ 	.byte	0x08
	.zero		1


	//   ....[19]....
        /*127c*/ 	.word	0x000008c0
        /*1280*/ 	.word	0x000000ff
        /*1284*/ 	.word	0x000168c0
        /*1288*/ 	.short	0x0100
        /*128a*/ 	.byte	0x08
	.zero		1


	//   ....[20]....
        /*128c*/ 	.word	0x000008d0
        /*1290*/ 	.word	0x000000ff
        /*1294*/ 	.word	0x000168b8
        /*1298*/ 	.short	0x0100
        /*129a*/ 	.byte	0x08
	.zero		1


	//   ....[21]....
        /*129c*/ 	.word	0x000008e0
        /*12a0*/ 	.word	0x000000ff
        /*12a4*/ 	.word	0x000168c8
        /*12a8*/ 	.short	0x0100
        /*12aa*/ 	.byte	0x08
	.zero		1


	//   ....[22]....
        /*12ac*/ 	.word	0x00003150
        /*12b0*/ 	.word	0x00000045
        /*12b4*/ 	.word	0x00016890
        /*12b8*/ 	.short	0x010a
        /*12ba*/ 	.byte	0x3f
	.zero		1


	//   ....[23]....
        /*12bc*/ 	.word	0x000046c0
        /*12c0*/ 	.word	0x00000045
        /*12c4*/ 	.word	0x00016890
        /*12c8*/ 	.short	0x010a
        /*12ca*/ 	.byte	0x3f
	.zero		1


	//   ....[24]....
        /*12cc*/ 	.word	0x00005800
        /*12d0*/ 	.word	0x00000045
        /*12d4*/ 	.word	0x00016890
        /*12d8*/ 	.short	0x010a
        /*12da*/ 	.byte	0x3f
	.zero		1


	//   ....[25]....
        /*12dc*/ 	.word	0x00005d00
        /*12e0*/ 	.word	0x00000008
        /*12e4*/ 	.word	0x00000000
        /*12e8*/ 	.short	0x0101
        /*12ea*/ 	.byte	0x3f
	.zero		1


	//   ....[26]....
        /*12ec*/ 	.word	0x00005d40
        /*12f0*/ 	.word	0x00000045
        /*12f4*/ 	.word	0x000168b0
        /*12f8*/ 	.short	0x010a
        /*12fa*/ 	.byte	0x3f
	.zero		1


	//   ....[27]....
        /*12fc*/ 	.word	0x000061c0
        /*1300*/ 	.word	0x00000045
        /*1304*/ 	.word	0x00000000
        /*1308*/ 	.short	0x0101
        /*130a*/ 	.byte	0x3f
	.zero		1


	//   ....[28]....
        /*130c*/ 	.word	0x00006db0
        /*1310*/ 	.word	0x00000002
        /*1314*/ 	.word	0x00016800
        /*1318*/ 	.short	0x010a
        /*131a*/ 	.byte	0x3f
	.zero		1


	//   ....[29]....
        /*131c*/ 	.word	0x00006e00
        /*1320*/ 	.word	0x00000002
        /*1324*/ 	.word	0x00016800
        /*1328*/ 	.short	0x010a
        /*132a*/ 	.byte	0x3f
	.zero		1


	//   ....[30]....
        /*132c*/ 	.word	0x00007a30
        /*1330*/ 	.word	0x00000002
        /*1334*/ 	.word	0x00016800
        /*1338*/ 	.short	0x010a
        /*133a*/ 	.byte	0x3f
	.zero		1


	//   ....[31]....
        /*133c*/ 	.word	0x00009040
        /*1340*/ 	.word	0x00000002
        /*1344*/ 	.word	0x00016800
        /*1348*/ 	.short	0x010a
        /*134a*/ 	.byte	0x3f
	.zero		1


	//   ....[32]....
        /*134c*/ 	.word	0x0000a020
        /*1350*/ 	.word	0x0000000c
        /*1354*/ 	.word	0x00016830
        /*1358*/ 	.short	0x010a
        /*135a*/ 	.byte	0x3f
	.zero		1


	//   ....[33]....
        /*135c*/ 	.word	0x0000a0d0
        /*1360*/ 	.word	0x0000000c
        /*1364*/ 	.word	0x00016830
        /*1368*/ 	.short	0x010a
        /*136a*/ 	.byte	0x3f
	.zero		1


	//   ....[34]....
        /*136c*/ 	.word	0x0000a5a0
        /*1370*/ 	.word	0x00000000
        /*1374*/ 	.word	0x00000000
        /*1378*/ 	.short	0x0101
        /*137a*/ 	.byte	0x3f
	.zero		1


	//   ....[35]....
        /*137c*/ 	.word	0x0000d360
        /*1380*/ 	.word	0x0000000b
        /*1384*/ 	.word	0x00016830
        /*1388*/ 	.short	0x010a
        /*138a*/ 	.byte	0x3f
	.zero		1


	//   ....[36]....
        /*138c*/ 	.word	0x0000d3b0
        /*1390*/ 	.word	0x0000000b
        /*1394*/ 	.word	0x00016830
        /*1398*/ 	.short	0x010a
        /*139a*/ 	.byte	0x3f
	.zero		1


	//   ....[37]....
        /*139c*/ 	.word	0x0000d6e0
        /*13a0*/ 	.word	0x0000000b
        /*13a4*/ 	.word	0x00016850
        /*13a8*/ 	.short	0x010a
        /*13aa*/ 	.byte	0x3f
	.zero		1


	//   ....[38]....
        /*13ac*/ 	.word	0x0000d720
        /*13b0*/ 	.word	0x0000000b
        /*13b4*/ 	.word	0x00016850
        /*13b8*/ 	.short	0x010a
        /*13ba*/ 	.byte	0x3f
	.zero		1


	//   ....[39]....
        /*13bc*/ 	.word	0x0000dca0
        /*13c0*/ 	.word	0x0000000a
        /*13c4*/ 	.word	0x00000000
        /*13c8*/ 	.short	0x0101
        /*13ca*/ 	.byte	0x3f
	.zero		1


	//   ....[40]....
        /*13cc*/ 	.word	0x0000ff10
        /*13d0*/ 	.word	0x0000000c
        /*13d4*/ 	.word	0x00000000
        /*13d8*/ 	.short	0x0101
        /*13da*/ 	.byte	0x3f
	.zero		1


	//   ....[41]....
        /*13dc*/ 	.word	0x000106f0
        /*13e0*/ 	.word	0x00000003
        /*13e4*/ 	.word	0x00016830
        /*13e8*/ 	.short	0x010a
        /*13ea*/ 	.byte	0x3f
	.zero		1


	//   ....[42]....
        /*13ec*/ 	.word	0x00010740
        /*13f0*/ 	.word	0x00000003
        /*13f4*/ 	.word	0x00016830
        /*13f8*/ 	.short	0x010a
        /*13fa*/ 	.byte	0x3f
	.zero		1


	//   ....[43]....
        /*13fc*/ 	.word	0x00010ac0
        /*1400*/ 	.word	0x00000003
        /*1404*/ 	.word	0x00016850
        /*1408*/ 	.short	0x010a
        /*140a*/ 	.byte	0x3f
	.zero		1


	//   ....[44]....
        /*140c*/ 	.word	0x00010b00
        /*1410*/ 	.word	0x00000003
        /*1414*/ 	.word	0x00016850
        /*1418*/ 	.short	0x010a
        /*141a*/ 	.byte	0x3f
	.zero		1


	//   ....[45]....
        /*141c*/ 	.word	0x00010fd0
        /*1420*/ 	.word	0x00000000
        /*1424*/ 	.word	0x00000000
        /*1428*/ 	.short	0x0101
        /*142a*/ 	.byte	0x3f
	.zero		1


	//   ....[46]....
        /*142c*/ 	.word	0x000121c0
        /*1430*/ 	.word	0x0000000c
        /*1434*/ 	.word	0x00000000
        /*1438*/ 	.short	0x0101
        /*143a*/ 	.byte	0x3f
	.zero		1


	//   ....[47]....
        /*143c*/ 	.word	0x00012700
        /*1440*/ 	.word	0x00000003
        /*1444*/ 	.word	0x00016830
        /*1448*/ 	.short	0x010a
        /*144a*/ 	.byte	0x3f
	.zero		1


	//   ....[48]....
        /*144c*/ 	.word	0x00012750
        /*1450*/ 	.word	0x00000003
        /*1454*/ 	.word	0x00016830
        /*1458*/ 	.short	0x010a
        /*145a*/ 	.byte	0x3f
	.zero		1


	//   ....[49]....
        /*145c*/ 	.word	0x00012ad0
        /*1460*/ 	.word	0x00000003
        /*1464*/ 	.word	0x00016850
        /*1468*/ 	.short	0x010a
        /*146a*/ 	.byte	0x3f
	.zero		1


	//   ....[50]....
        /*146c*/ 	.word	0x00012b10
        /*1470*/ 	.word	0x00000003
        /*1474*/ 	.word	0x00016850
        /*1478*/ 	.short	0x010a
        /*147a*/ 	.byte	0x3f
	.zero		1


	//   ....[51]....
        /*147c*/ 	.word	0x00013050
        /*1480*/ 	.word	0x00000000
        /*1484*/ 	.word	0x00000000
        /*1488*/ 	.short	0x0101
        /*148a*/ 	.byte	0x3f
	.zero		1


	//   ....[52]....
        /*148c*/ 	.word	0x00015260
        /*1490*/ 	.word	0x00000015
        /*1494*/ 	.word	0x00000000
        /*1498*/ 	.short	0x0101
        /*149a*/ 	.byte	0x3f
	.zero		1


	//   ....[53]....
        /*149c*/ 	.word	0x000156b0
        /*14a0*/ 	.word	0x0000000b
        /*14a4*/ 	.word	0x00016850
        /*14a8*/ 	.short	0x010a
        /*14aa*/ 	.byte	0x3f
	.zero		1


	//   ....[54]....
        /*14ac*/ 	.word	0x00015720
        /*14b0*/ 	.word	0x0000000b
        /*14b4*/ 	.word	0x00016850
        /*14b8*/ 	.short	0x010a
        /*14ba*/ 	.byte	0x3f
	.zero		1


	//   ....[55]....
        /*14bc*/ 	.word	0x00015d40
        /*14c0*/ 	.word	0x00000000
        /*14c4*/ 	.word	0x00000000
        /*14c8*/ 	.short	0x0101
        /*14ca*/ 	.byte	0x3f
	.zero		1


	//   ....[56]....
        /*14cc*/ 	.word	0x00016e30
        /*14d0*/ 	.word	0x00000003
        /*14d4*/ 	.word	0x00000000
        /*14d8*/ 	.short	0x0101
        /*14da*/ 	.byte	0x3f
	.zero		1


	//   ....[57]....
        /*14dc*/ 	.word	0x000173d0
        /*14e0*/ 	.word	0x00000008
        /*14e4*/ 	.word	0x00000000
        /*14e8*/ 	.short	0x0101
        /*14ea*/ 	.byte	0x3f
	.zero		1


	//   ....[58]....
        /*14ec*/ 	.word	0x0001a370
        /*14f0*/ 	.word	0x00000010
        /*14f4*/ 	.word	0x00016820
        /*14f8*/ 	.short	0x010a
        /*14fa*/ 	.byte	0x3f
	.zero		1


	//   ....[59]....
        /*14fc*/ 	.word	0x0001a430
        /*1500*/ 	.word	0x00000005
        /*1504*/ 	.word	0x000168a0
        /*1508*/ 	.short	0x010a
        /*150a*/ 	.byte	0x3f
	.zero		1


	//   ....[60]....
        /*150c*/ 	.word	0x0001a670
        /*1510*/ 	.word	0x00000005
        /*1514*/ 	.word	0x000168c0
        /*1518*/ 	.short	0x010a
        /*151a*/ 	.byte	0x3f
	.zero		1


	//   ....[61]....
        /*151c*/ 	.word	0x0001aa00
        /*1520*/ 	.word	0x00000005
        /*1524*/ 	.word	0x000168a0
        /*1528*/ 	.short	0x010a
        /*152a*/ 	.byte	0x3f
	.zero		1


	//   ....[62]....
        /*152c*/ 	.word	0x0001ac20
        /*1530*/ 	.word	0x00000005
        /*1534*/ 	.word	0x000168c0
        /*1538*/ 	.short	0x010a
        /*153a*/ 	.byte	0x3f
	.zero		1


	//   ....[63]....
        /*153c*/ 	.word	0x0001bef0
        /*1540*/ 	.word	0x00000003
        /*1544*/ 	.word	0x00016840
        /*1548*/ 	.short	0x010a
        /*154a*/ 	.byte	0x3f
	.zero		1


	//   ....[64]....
        /*154c*/ 	.word	0x0001c680
        /*1550*/ 	.word	0x00000003
        /*1554*/ 	.word	0x00016830
        /*1558*/ 	.short	0x0107
        /*155a*/ 	.byte	0x3f
	.zero		1


	//   ....[65]....
        /*155c*/ 	.word	0x0001c750
        /*1560*/ 	.word	0x00000003
        /*1564*/ 	.word	0x00016830
        /*1568*/ 	.short	0x0101
        /*156a*/ 	.byte	0x3f
	.zero		1


	//   ....[66]....
        /*156c*/ 	.word	0x0001d5a0
        /*1570*/ 	.word	0x00000010
        /*1574*/ 	.word	0x00016800
        /*1578*/ 	.short	0x0107
        /*157a*/ 	.byte	0x3f
	.zero		1


	//   ....[67]....
        /*157c*/ 	.word	0x0001d690
        /*1580*/ 	.word	0x00000010
        /*1584*/ 	.word	0x00016800
        /*1588*/ 	.short	0x0101
        /*158a*/ 	.byte	0x3f
	.zero		1


	//   ....[68]....
        /*158c*/ 	.word	0x0001d6b0
        /*1590*/ 	.word	0x00000010
        /*1594*/ 	.word	0x00016820
        /*1598*/ 	.short	0x010a
        /*159a*/ 	.byte	0x3f
	.zero		1


	//   ....[69]....
        /*159c*/ 	.word	0x0001da90
        /*15a0*/ 	.word	0x00000005
        /*15a4*/ 	.word	0x00016840
        /*15a8*/ 	.short	0x010a
        /*15aa*/ 	.byte	0x3f
	.zero		1


	//   ....[70]....
        /*15ac*/ 	.word	0x0001dfa0
        /*15b0*/ 	.word	0x00000005
        /*15b4*/ 	.word	0x00016830
        /*15b8*/ 	.short	0x0107
        /*15ba*/ 	.byte	0x3f
	.zero		1


	//   ....[71]....
        /*15bc*/ 	.word	0x0001e060
        /*15c0*/ 	.word	0x00000005
        /*15c4*/ 	.word	0x00016830
        /*15c8*/ 	.short	0x0101
        /*15ca*/ 	.byte	0x3f
	.zero		1


	//   ....[72]....
        /*15cc*/ 	.word	0x0001e0c0
        /*15d0*/ 	.word	0x00000005
        /*15d4*/ 	.word	0x00016860
        /*15d8*/ 	.short	0x010a
        /*15da*/ 	.byte	0x3f
	.zero		1


	//   ....[73]....
        /*15dc*/ 	.word	0x0001e590
        /*15e0*/ 	.word	0x00000005
        /*15e4*/ 	.word	0x00016850
        /*15e8*/ 	.short	0x0107
        /*15ea*/ 	.byte	0x3f
	.zero		1


	//   ....[74]....
        /*15ec*/ 	.word	0x0001e710
        /*15f0*/ 	.word	0x00000005
        /*15f4*/ 	.word	0x00016850
        /*15f8*/ 	.short	0x0101
        /*15fa*/ 	.byte	0x3f
	.zero		1


	//   ....[75]....
        /*15fc*/ 	.word	0x0001e940
        /*1600*/ 	.word	0x00000000
        /*1604*/ 	.word	0x00016860
        /*1608*/ 	.short	0x010a
        /*160a*/ 	.byte	0x3f
	.zero		1


	//   ....[76]....
        /*160c*/ 	.word	0x0001ee00
        /*1610*/ 	.word	0x00000000
        /*1614*/ 	.word	0x00016850
        /*1618*/ 	.short	0x0107
        /*161a*/ 	.byte	0x3f
	.zero		1


	//   ....[77]....
        /*161c*/ 	.word	0x0001eee0
        /*1620*/ 	.word	0x00000000
        /*1624*/ 	.word	0x00016850
        /*1628*/ 	.short	0x0101
        /*162a*/ 	.byte	0x3f
	.zero		1


	//   ....[78]....
        /*162c*/ 	.word	0x00020040
        /*1630*/ 	.word	0x00000005
        /*1634*/ 	.word	0x00016820
        /*1638*/ 	.short	0x010a
        /*163a*/ 	.byte	0x3f
	.zero		1


	//   ....[79]....
        /*163c*/ 	.word	0x000201e0
        /*1640*/ 	.word	0x00000003
        /*1644*/ 	.word	0x00016840
        /*1648*/ 	.short	0x010a
        /*164a*/ 	.byte	0x3f
	.zero		1


	//   ....[80]....
        /*164c*/ 	.word	0x00020270
        /*1650*/ 	.word	0x00000005
        /*1654*/ 	.word	0x00016840
        /*1658*/ 	.short	0x010a
        /*165a*/ 	.byte	0x3f
	.zero		1


	//   ....[81]....
        /*165c*/ 	.word	0x000202b0
        /*1660*/ 	.word	0x00000003
        /*1664*/ 	.word	0x00016860
        /*1668*/ 	.short	0x010a
        /*166a*/ 	.byte	0x3f
	.zero		1


	//   ....[82]....
        /*166c*/ 	.word	0x000202f0
        /*1670*/ 	.word	0x00000005
        /*1674*/ 	.word	0x00016860
        /*1678*/ 	.short	0x010a
        /*167a*/ 	.byte	0x3f
	.zero		1


	//   ....[83]....
        /*167c*/ 	.word	0x00020350
        /*1680*/ 	.word	0x00000045
        /*1684*/ 	.word	0x00016890
        /*1688*/ 	.short	0x010a
        /*168a*/ 	.byte	0x3f
	.zero		1


	//   ....[84]....
        /*168c*/ 	.word	0x000205e0
        /*1690*/ 	.word	0x00000045
        /*1694*/ 	.word	0x00016890
        /*1698*/ 	.short	0x010a
        /*169a*/ 	.byte	0x3f
	.zero		1


	//   ....[85]....
        /*169c*/ 	.word	0x00020890
        /*16a0*/ 	.word	0x00000045
        /*16a4*/ 	.word	0x00016890
        /*16a8*/ 	.short	0x010a
        /*16aa*/ 	.byte	0x3f
	.zero		1


	//   ....[86]....
        /*16ac*/ 	.word	0x00020b40
        /*16b0*/ 	.word	0x00000045
        /*16b4*/ 	.word	0x000168b0
        /*16b8*/ 	.short	0x010a
        /*16ba*/ 	.byte	0x3f
	.zero		1


	//   ....[87]....
        /*16bc*/ 	.word	0x00021010
        /*16c0*/ 	.word	0x00000002
        /*16c4*/ 	.word	0x00016800
        /*16c8*/ 	.short	0x010a
        /*16ca*/ 	.byte	0x3f
	.zero		1


	//   ....[88]....
        /*16cc*/ 	.word	0x00021620
        /*16d0*/ 	.word	0x00000002
        /*16d4*/ 	.word	0x00016800
        /*16d8*/ 	.short	0x010a
        /*16da*/ 	.byte	0x3f
	.zero		1


	//   ....[89]....
        /*16dc*/ 	.word	0x00021670
        /*16e0*/ 	.word	0x0000000c
        /*16e4*/ 	.word	0x00016830
        /*16e8*/ 	.short	0x010a
        /*16ea*/ 	.byte	0x3f
	.zero		1


	//   ....[90]....
        /*16ec*/ 	.word	0x000216c0
        /*16f0*/ 	.word	0x0000000b
        /*16f4*/ 	.word	0x00016830
        /*16f8*/ 	.short	0x010a
        /*16fa*/ 	.byte	0x3f
	.zero		1


	//   ....[91]....
        /*16fc*/ 	.word	0x00021710
        /*1700*/ 	.word	0x0000000b
        /*1704*/ 	.word	0x00016850
        /*1708*/ 	.short	0x010a
        /*170a*/ 	.byte	0x3f
	.zero		1


	//   ....[92]....
        /*170c*/ 	.word	0x00021760
        /*1710*/ 	.word	0x00000003
        /*1714*/ 	.word	0x00016830
        /*1718*/ 	.short	0x010a
        /*171a*/ 	.byte	0x3f
	.zero		1


	//   ....[93]....
        /*171c*/ 	.word	0x000217b0
        /*1720*/ 	.word	0x00000003
        /*1724*/ 	.word	0x00016850
        /*1728*/ 	.short	0x010a
        /*172a*/ 	.byte	0x3f
	.zero		1


	//   ....[94]....
        /*172c*/ 	.word	0x00021800
        /*1730*/ 	.word	0x00000003
        /*1734*/ 	.word	0x00016830
        /*1738*/ 	.short	0x010a
        /*173a*/ 	.byte	0x3f
	.zero		1


	//   ....[95]....
        /*173c*/ 	.word	0x00021850
        /*1740*/ 	.word	0x00000003
        /*1744*/ 	.word	0x00016850
        /*1748*/ 	.short	0x010a
        /*174a*/ 	.byte	0x3f
	.zero		1


	//   ....[96]....
        /*174c*/ 	.word	0x000218a0
        /*1750*/ 	.word	0x0000000b
        /*1754*/ 	.word	0x00016850
        /*1758*/ 	.short	0x010a
        /*175a*/ 	.byte	0x3f
	.zero		1


	//   ....[97]....
        /*175c*/ 	.word	0x00022450
        /*1760*/ 	.word	0x00000010
        /*1764*/ 	.word	0x00016820
        /*1768*/ 	.short	0x010a
        /*176a*/ 	.byte	0x3f
	.zero		1


	//   ....[98]....
        /*176c*/ 	.word	0x000224a0
        /*1770*/ 	.word	0x00000005
        /*1774*/ 	.word	0x000168a0
        /*1778*/ 	.short	0x010a
        /*177a*/ 	.byte	0x3f
	.zero		1


	//   ....[99]....
        /*177c*/ 	.word	0x000224f0
        /*1780*/ 	.word	0x00000005
        /*1784*/ 	.word	0x000168c0
        /*1788*/ 	.short	0x010a
        /*178a*/ 	.byte	0x3f
	.zero		1


	//   ....[100]....
        /*178c*/ 	.word	0x00022540
        /*1790*/ 	.word	0x00000005
        /*1794*/ 	.word	0x000168a0
        /*1798*/ 	.short	0x010a
        /*179a*/ 	.byte	0x3f
	.zero		1


	//   ....[101]....
        /*179c*/ 	.word	0x00022590
        /*17a0*/ 	.word	0x00000005
        /*17a4*/ 	.word	0x000168c0
        /*17a8*/ 	.short	0x010a
        /*17aa*/ 	.byte	0x3f
	.zero		1


	//   ....[102]....
        /*17ac*/ 	.word	0x000226b0
        /*17b0*/ 	.word	0x00000003
        /*17b4*/ 	.word	0x00016840
        /*17b8*/ 	.short	0x010a
        /*17ba*/ 	.byte	0x3f
	.zero		1


	//   ....[103]....
        /*17bc*/ 	.word	0x00024150
        /*17c0*/ 	.word	0x00000010
        /*17c4*/ 	.word	0x00016820
        /*17c8*/ 	.short	0x010a
        /*17ca*/ 	.byte	0x3f
	.zero		1


	//   ....[104]....
        /*17cc*/ 	.word	0x000241a0
        /*17d0*/ 	.word	0x00000005
        /*17d4*/ 	.word	0x00016840
        /*17d8*/ 	.short	0x010a
        /*17da*/ 	.byte	0x3f
	.zero		1


	//   ....[105]....
        /*17dc*/ 	.word	0x00024ae0
        /*17e0*/ 	.word	0x00000005
        /*17e4*/ 	.word	0x00016860
        /*17e8*/ 	.short	0x010a
        /*17ea*/ 	.byte	0x3f
	.zero		1


	//   ....[106]....
        /*17ec*/ 	.word	0x00025450
        /*17f0*/ 	.word	0x00000000
        /*17f4*/ 	.word	0x00016860
        /*17f8*/ 	.short	0x010a
        /*17fa*/ 	.byte	0x3f
	.zero		1


	//   ....[107]....
        /*17fc*/ 	.word	0x00026780
        /*1800*/ 	.word	0x00000005
        /*1804*/ 	.word	0x00016820
        /*1808*/ 	.short	0x010a
        /*180a*/ 	.byte	0x3f
	.zero		1


	//   ....[108]....
        /*180c*/ 	.word	0x00026920
        /*1810*/ 	.word	0x00000003
        /*1814*/ 	.word	0x00016840
        /*1818*/ 	.short	0x010a
        /*181a*/ 	.byte	0x3f
	.zero		1


	//   ....[109]....
        /*181c*/ 	.word	0x00026970
        /*1820*/ 	.word	0x00000005
        /*1824*/ 	.word	0x00016840
        /*1828*/ 	.short	0x010a
        /*182a*/ 	.byte	0x3f
	.zero		1


	//   ....[110]....
        /*182c*/ 	.word	0x000269c0
        /*1830*/ 	.word	0x00000003
        /*1834*/ 	.word	0x00016860
        /*1838*/ 	.short	0x010a
        /*183a*/ 	.byte	0x3f
	.zero		1


	//----- nvinfo : EIATTR_NUM_MBARRIERS
	.align		4
.L_1527:
        /*183c*/ 	.byte	0x03, 0x38
        /*183e*/ 	.short	0x0016


	//----- nvinfo : EIATTR_EXIT_INSTR_OFFSETS
	.align		4
        /*1840*/ 	.byte	0x04, 0x1c
        /*1842*/ 	.short	(.L_1529 - .L_1528)


	//   ....[0]....
.L_1528:
        /*1844*/ 	.word	0x00020340


	//----- nvinfo : EIATTR_MAX_THREADS
	.align		4
.L_1529:
        /*1848*/ 	.byte	0x04, 0x05
        /*184a*/ 	.short	(.L_1531 - .L_1530)
.L_1530:
        /*184c*/ 	.word	0x00000200
        /*1850*/ 	.word	0x00000001
        /*1854*/ 	.word	0x00000001


	//----- nvinfo : EIATTR_CRS_STACK_SIZE
	.align		4
.L_1531:
        /*1858*/ 	.byte	0x04, 0x1e
        /*185a*/ 	.short	(.L_1533 - .L_1532)
.L_1532:
        /*185c*/ 	.word	0x00000000


	//----- nvinfo : EIATTR_CBANK_PARAM_SIZE
	.align		4
.L_1533:
        /*1860*/ 	.byte	0x03, 0x19
        /*1862*/ 	.short	0x0af0


	//----- nvinfo : EIATTR_PARAM_CBANK
	.align		4
        /*1864*/ 	.byte	0x04, 0x0a
        /*1866*/ 	.short	(.L_1535 - .L_1534)
	.align		4
.L_1534:
        /*1868*/ 	.word	index@(.nv.constant0._ZN7cutlass13device_kernelIN5flash11enable_sm90INS1_16FlashAttnFwdSm90INS1_25CollectiveMainloopFwdSm90ILi2EN4cute5tupleIJNS5_1CILi1EEES8_S8_EEENS6_IJNS7_ILi192EEENS7_ILi128EEENS7_ILi64EEEEEELi64ENS_10bfloat16_tEfNS_4arch4Sm90ELb0ELb1ELb0ELb1ELb1ELb1ELb0ELb1ELb1ELb1ELb1ELb0EEENS1_21CollectiveEpilogueFwdINS6_IJSA_SC_SB_EEES9_SE_SG_Li384ELb1ELb1ELb1ELb0EEENS1_36VarlenDynamicPersistentTileSchedulerILi192ELi128ELi384ELi128ELb1ELb1ELb1ELb1ELb0ELb1EEEEEEEEEvNT_6ParamsE)
        /*186c*/ 	.short	0x0210
        /*186e*/ 	.short	0x0af0


	//----- nvinfo : EIATTR_SW_WAR
	.align		4
.L_1535:
        /*1870*/ 	.byte	0x04, 0x36
        /*1872*/ 	.short	(.L_1537 - .L_1536)
.L_1536:
        /*1874*/ 	.word	0x00000008
.L_1537:


//--------------------- .nv.info._ZN7cutlass13device_kernelIN5flash11enable_sm90INS1_16FlashAttnFwdSm90INS1_25CollectiveMainloopFwdSm90ILi2EN4cute5tupleIJNS5_1CILi1EEES8_S8_EEENS6_IJNS7_ILi192EEENS7_ILi128EEENS7_ILi64EEEEEELi64ENS_10bfloat16_tEfNS_4arch4Sm90ELb1ELb0ELb0ELb0ELb1ELb0ELb0ELb1ELb1ELb1ELb1ELb0EEENS1_21CollectiveEpilogueFwdINS6_IJSA_SC_SB_EEES9_SE_SG_Li384ELb0ELb1ELb1ELb0EEENS1_19SingleTileSchedulerILb0ELb1ELb1ELi192EEEEEEEEEvNT_6ParamsE --------------------------
	.section	.nv.info._ZN7cutlass13device_kernelIN5flash11enable_sm90INS1_16FlashAttnFwdSm90INS1_25CollectiveMainloopFwdSm90ILi2EN4cute5tupleIJNS5_1CILi1EEES8_S8_EEENS6_IJNS7_ILi192EEENS7_ILi128EEENS7_ILi64EEEEEELi64ENS_10bfloat16_tEfNS_4arch4Sm90ELb1ELb0ELb0ELb0ELb1ELb0ELb0ELb1ELb1ELb1ELb1ELb0EEENS1_21CollectiveEpilogueFwdINS6_IJSA_SC_SB_EEES9_SE_SG_Li384ELb0ELb1ELb1ELb0EEENS1_19SingleTileSchedulerILb0ELb1ELb1ELi192EEEEEEEEEvNT_6ParamsE,"",@"SHT_CUDA_INFO"
	.sectionflags	@""
	.align	4


	//----- nvinfo : EIATTR_CUDA_API_VERSION
	.align		4
        /*0000*/ 	.byte	0x04, 0x37
        /*0002*/ 	.short	(.L_1539 - .L_1538)
.L_1538:
        /*0004*/ 	.word	0x00000082


	//----- nvinfo : EIATTR_KPARAM_INFO
	.align		4
.L_1539:
        /*0008*/ 	.byte	0x04, 0x17
        /*000a*/ 	.short	(.L_1541 - .L_1540)
.L_1540:
        /*000c*/ 	.word	0x00000000
        /*0010*/ 	.short	0x0000
        /*0012*/ 	.short	0x0070
        /*0014*/ 	.byte	0x00, 0xf0, 0x01, 0x28


	//----- nvinfo : EIATTR_SPARSE_MMA_MASK
	.align		4
.L_1541:
        /*0018*/ 	.byte	0x03, 0x50
        /*001a*/ 	.short	0x0000


	//----- nvinfo : EIATTR_MAXREG_COUNT
	.align		4
        /*001c*/ 	.byte	0x03, 0x1b
        /*001e*/ 	.short	0x0080


	//----- nvinfo : EIATTR_NUM_BARRIERS
	.align		4
        /*0020*/ 	.byte	0x02, 0x4c
        /*0022*/ 	.byte	0x10
	.zero		1


	//----- nvinfo : EIATTR_EXTERNS
	.align		4
        /*0024*/ 	.byte	0x04, 0x0f
        /*0026*/ 	.short	(.L_1543 - .L_1542)


	//   ....[0]....
	.align		4
.L_1542:
        /*0028*/ 	.word	index@(__assertfail)


	//----- nvinfo : EIATTR_ANNOTATIONS
	.align		4
.L_1543:
        /*002c*/ 	.byte	0x04, 0x55
        /*002e*/ 	.short	(.L_1545 - .L_1544)


	//   ....[0]....
.L_1544:
        /*0030*/ 	.word	0x00000001
        /*0034*/ 	.byte	0x40, 0xa6, 0x00, 0x00, 0x01, 0x00, 0x00, 0x00, 0xf0, 0xbb, 0x00, 0x00


	//----- nvinfo : EIATTR_MERCURY_ISA_VERSION
	.align		4
.L_1545:
        /*0040*/ 	.byte	0x03, 0x5f
        /*0042*/ 	.short	0x0101


	//----- nvinfo : EIATTR_INT_WARP_WIDE_INSTR_OFFSETS
	.align		4
        /*0044*/ 	.byte	0x04, 0x31
        /*0046*/ 	.short	(.L_1547 - .L_1546)


	//   ....[0]....
.L_1546:
        /*0048*/ 	.word	0x000000c0


	//   ....[1]....
        /*004c*/ 	.word	0x000000d0


	//   ....[2]....
        /*0050*/ 	.word	0x00000170


	//----- nvinfo : EIATTR_COOP_GROUP_MASK_REGIDS
	.align		4
.L_1547:
        /*0054*/ 	.byte	0x04, 0x29
        /*0056*/ 	.short	(.L_1549 - .L_1548)


	//   ....[0]....
.L_1548:
        /*0058*/ 	.word	0xffffffff


	//   ....[1]....
        /*005c*/ 	.word	0xffffffff


	//   ....[2]....
        /*0060*/ 	.word	0xffffffff


	//   ....[3]....
        /*0064*/ 	.word	0xffffffff


	//   ....[4]....
        /*0068*/ 	.word	0xffffffff


	//   ....[5]....
        /*006c*/ 	.word	0xffffffff


	//   ....[6]....
        /*0070*/ 	.word	0xffffffff


	//   ....[7]....
        /*0074*/ 	.word	0xffffffff


	//   ....[8]....
        /*0078*/ 	.word	0xffffffff


	//   ....[9]....
        /*007c*/ 	.word	0xffffffff


	//   ....[10]....
        /*0080*/ 	.word	0xffffffff


	//   ....[11]....
        /*0084*/ 	.word	0xffffffff


	//   ....[12]....
        /*0088*/ 	.word	0xffffffff


	//   ....[13]....
        /*008c*/ 	.word	0xffffffff


	//   ....[14]....
        /*0090*/ 	.word	0xffffffff


	//   ....[15]....
        /*0094*/ 	.word	0xffffffff


	//   ....[16]....
        /*0098*/ 	.word	0xffffffff


	//   ....[17]....
        /*009c*/ 	.word	0xffffffff


	//   ....[18]....
        /*00a0*/ 	.word	0xffffffff


	//   ....[19]....
        /*00a4*/ 	.word	0xffffffff


	//   ....[20]....
        /*00a8*/ 	.word	0xffffffff


	//   ....[21]....
        /*00ac*/ 	.word	0xffffffff


	//   ....[22]....
        /*00b0*/ 	.word	0xffffffff


	//   ....[23]....
        /*00b4*/ 	.word	0xffffffff


	//   ....[24]....
        /*00b8*/ 	.word	0xffffffff


	//   ....[25]....
        /*00bc*/ 	.word	0xffffffff


	//   ....[26]....
        /*00c0*/ 	.word	0xffffffff


	//   ....[27]....
        /*00c4*/ 	.word	0xffffffff


	//   ....[28]....
        /*00c8*/ 	.word	0xffffffff


	//   ....[29]....
        /*00cc*/ 	.word	0xffffffff


	//   ....[30]....
        /*00d0*/ 	.word	0xffffffff


	//   ....[31]....
        /*00d4*/ 	.word	0xffffffff


	//   ....[32]....
        /*00d8*/ 	.word	0xffffffff


	//   ....[33]....
        /*00dc*/ 	.word	0xffffffff


	//   ....[34]....
        /*00e0*/ 	.word	0xffffffff


	//   ....[35]....
        /*00e4*/ 	.word	0xffffffff


	//   ....[36]....
        /*00e8*/ 	.word	0xffffffff


	//   ....[37]....
        /*00ec*/ 	.word	0xffffffff


	//   ....[38]....
        /*00f0*/ 	.word	0xffffffff


	//   ....[39]....
        /*00f4*/ 	.word	0xffffffff


	//   ....[40]....
        /*00f8*/ 	.word	0xffffffff


	//   ....[41]....
        /*00fc*/ 	.word	0xffffffff


	//   ....[42]....
        /*0100*/ 	.word	0xffffffff


	//   ....[43]....
        /*0104*/ 	.word	0xffffffff


	//   ....[44]....
        /*0108*/ 	.word	0xffffffff


	//   ....[45]....
        /*010c*/ 	.word	0xffffffff


	//   ....[46]....
        /*0110*/ 	.word	0xffffffff


	//   ....[47]....
        /*0114*/ 	.word	0xffffffff


	//   ....[48]....
        /*0118*/ 	.word	0xffffffff


	//   ....[49]....
        /*011c*/ 	.word	0xffffffff


	//   ....[50]....
        /*0120*/ 	.word	0xffffffff


	//   ....[51]....
        /*0124*/ 	.word	0xffffffff


	//   ....[52]....
        /*0128*/ 	.word	0xffffffff


	//   ....[53]....
        /*012c*/ 	.word	0xffffffff


	//   ....[54]....
        /*0130*/ 	.word	0xffffffff


	//   ....[55]....
        /*0134*/ 	.word	0xffffffff


	//   ....[56]....
        /*0138*/ 	.word	0xffffffff


	//   ....[57]....
        /*013c*/ 	.word	0xffffffff


	//   ....[58]....
        /*0140*/ 	.word	0xffffffff


	//   ....[59]....
        /*0144*/ 	.word	0xffffffff


	//   ....[60]....
        /*0148*/ 	.word	0xffffffff


	//   ....[61]....
        /*014c*/ 	.word	0xffffffff


	//   ....[62]....
        /*0150*/ 	.word	0xffffffff


	//   ....[63]....
        /*0154*/ 	.word	0xffffffff


	//   ....[64]....
        /*0158*/ 	.word	0xffffffff


	//   ....[65]....
        /*015c*/ 	.word	0xffffffff


	//   ....[66]....
        /*0160*/ 	.word	0xffffffff


	//   ....[67]....
        /*0164*/ 	.word	0xffffffff


	//   ....[68]....
        /*0168*/ 	.word	0xffffffff


	//   ....[69]....
        /*016c*/ 	.word	0xffffffff


	//   ....[70]....
        /*0170*/ 	.word	0xffffffff


	//   ....[71]....
        /*0174*/ 	.word	0xffffffff


	//   ....[72]....
        /*0178*/ 	.word	0xffffffff


	//   ....[73]....
        /*017c*/ 	.word	0xffffffff


	//   ....[74]....
        /*0180*/ 	.word	0xffffffff


	//   ....[75]....
        /*0184*/ 	.word	0xffffffff


	//   ....[76]....
        /*0188*/ 	.word	0xffffffff


	//   ....[77]....
        /*018c*/ 	.word	0xffffffff


	//   ....[78]....
        /*0190*/ 	.word	0xffffffff


	//   ....[79]....
        /*0194*/ 	.word	0xffffffff


	//   ....[80]....
        /*0198*/ 	.word	0xffffffff


	//   ....[81]....
        /*019c*/ 	.word	0xffffffff


	//   ....[82]....
        /*01a0*/ 	.word	0xffffffff


	//   ....[83]....
        /*01a4*/ 	.word	0xffffffff


	//   ....[84]....
        /*01a8*/ 	.word	0xffffffff


	//   ....[85]....
        /*01ac*/ 	.word	0xffffffff


	//   ....[86]....
        /*01b0*/ 	.word	0xffffffff


	//   ....[87]....
        /*01b4*/ 	.word	0xffffffff


	//   ....[88]....
        /*01b8*/ 	.word	0xffffffff


	//   ....[89]....
        /*01bc*/ 	.word	0xffffffff


	//   ....[90]....
        /*01c0*/ 	.word	0xffffffff


	//   ....[91]....
        /*01c4*/ 	.word	0xffffffff


	//   ....[92]....
        /*01c8*/ 	.word	0xffffffff


	//   ....[93]....
        /*01cc*/ 	.word	0xffffffff


	//   ....[94]....
        /*01d0*/ 	.word	0xffffffff


	//   ....[95]....
        /*01d4*/ 	.word	0xffffffff


	//   ....[96]....
        /*01d8*/ 	.word	0xffffffff


	//   ....[97]....
        /*01dc*/ 	.word	0xffffffff


	//   ....[98]....
        /*01e0*/ 	.word	0xffffffff


	//   ....[99]....
        /*01e4*/ 	.word	0xffffffff


	//   ....[100]....
        /*01e8*/ 	.word	0xffffffff


	//   ....[101]....
        /*01ec*/ 	.word	0xffffffff


	//   ....[102]....
        /*01f0*/ 	.word	0xffffffff


	//   ....[103]....
        /*01f4*/ 	.word	0xffffffff


	//   ....[104]....
        /*01f8*/ 	.word	0xffffffff


	//   ....[105]....
        /*01fc*/ 	.word	0xffffffff


	//   ....[106]....
        /*0200*/ 	.word	0xffffffff


	//   ....[107]....
        /*0204*/ 	.word	0xffffffff


	//   ....[108]....
        /*0208*/ 	.word	0xffffffff


	//   ....[109]....
        /*020c*/ 	.word	0xffffffff


	//   ....[110]....
        /*0210*/ 	.word	0xffffffff


	//   ....[111]....
        /*0214*/ 	.word	0xffffffff


	//   ....[112]....
        /*0218*/ 	.word	0xffffffff


	//   ....[113]....
        /*021c*/ 	.word	0xffffffff


	//   ....[114]....
        /*0220*/ 	.word	0xffffffff


	//   ....[115]....
        /*0224*/ 	.word	0xffffffff


	//   ....[116]....
        /*0228*/ 	.word	0xffffffff


	//   ....[117]....
        /*022c*/ 	.word	0xffffffff


	//   ....[118]....
        /*0230*/ 	.word	0xffffffff


	//   ....[119]....
        /*0234*/ 	.word	0xffffffff


	//   ....[120]....
        /*0238*/ 	.word	0xffffffff


	//   ....[121]....
        /*023c*/ 	.word	0xffffffff


	//   ....[122]....
        /*0240*/ 	.word	0xffffffff


	//   ....[123]....
        /*0244*/ 	.word	0xffffffff


	//   ....[124]....
        /*0248*/ 	.word	0xffffffff


	//   ....[125]....
        /*024c*/ 	.word	0x0500000f


	//   ....[126]....
        /*0250*/ 	.word	0x0500000f


	//   ....[127]....
        /*0254*/ 	.word	0x0500000f


	//   ....[128]....
        /*0258*/ 	.word	0x0500000f


	//   ....[129]....
        /*025c*/ 	.word	0x0500000f


	//   ....[130]....
        /*0260*/ 	.word	0x0500000f


	//   ....[131]....
        /*0264*/ 	.word	0x0500000f


	//   ....[132]....
        /*0268*/ 	.word	0x0500000f


	//   ....[133]....
        /*026c*/ 	.word	0x0500000f


	//   ....[134]....
        /*0270*/ 	.word	0x0500000f


	//   ....[135]....
        /*0274*/ 	.word	0x0500000f


	//   ....[136]....
        /*0278*/ 	.word	0x0500000f


	//   ....[137]....
        /*027c*/ 	.word	0x0500000f


	//   ....[138]....
        /*0280*/ 	.word	0x0500000f


	//   ....[139]....
        /*0284*/ 	.word	0x0500000f


	//   ....[140]....
        /*0288*/ 	.word	0x0500000f


	//   ....[141]....
        /*028c*/ 	.word	0x0500000f


	//   ....[142]....
        /*0290*/ 	.word	0x0500000f


	//   ....[143]....
        /*0294*/ 	.word	0x0500000f


	//   ....[144]....
        /*0298*/ 	.word	0x0500000f


	//   ....[145]....
        /*029c*/ 	.word	0x0500000f


	//   ....[146]....
        /*02a0*/ 	.word	0x0500000f


	//   ....[147]....
        /*02a4*/ 	.word	0x0500000f


	//   ....[148]....
        /*02a8*/ 	.word	0x0500000f


	//   ....[149]....
        /*02ac*/ 	.word	0x0500000f


	//   ....[150]....
        /*02b0*/ 	.word	0x0500000f


	//   ....[151]....
        /*02b4*/ 	.word	0x0500000f


	//   ....[152]....
        /*02b8*/ 	.word	0x0500000f


	//   ....[153]....
        /*02bc*/ 	.word	0x0500000f


	//   ....[154]....
        /*02c0*/ 	.word	0x0500000f


	//   ....[155]....
        /*02c4*/ 	.word	0x0500000f


	//   ....[156]....
        /*02c8*/ 	.word	0x0500000f


	//   ....[157]....
        /*02cc*/ 	.word	0x0500000f


	//   ....[158]....
        /*02d0*/ 	.word	0x0500000f


	//   ....[159]....
        /*02d4*/ 	.word	0x0500000f


	//   ....[160]....
        /*02d8*/ 	.word	0x0500000f


	//   ....[161]....
        /*02dc*/ 	.word	0x0500000f


	//   ....[162]....
        /*02e0*/ 	.word	0x0500000f


	//   ....[163]....
        /*02e4*/ 	.word	0x0500000f


	//   ....[164]....
        /*02e8*/ 	.word	0x0500000f


	//   ....[165]....
        /*02ec*/ 	.word	0x0500000f


	//   ....[166]....
        /*02f0*/ 	.word	0x0500000f


	//   ....[167]....
        /*02f4*/ 	.word	0x0500000f


	//   ....[168]....
        /*02f8*/ 	.word	0x0500000f


	//   ....[169]....
        /*02fc*/ 	.word	0x0500000f


	//   ....[170]....
        /*0300*/ 	.word	0x0500000f


	//   ....[171]....
        /*0304*/ 	.word	0x0500000f


	//   ....[172]....
        /*0308*/ 	.word	0x0500000f


	//   ....[173]....
        /*030c*/ 	.word	0x0500000f


	//   ....[174]....
        /*0310*/ 	.word	0x0500000f


	//   ....[175]....
        /*0314*/ 	.word	0x0500000f


	//   ....[176]....
        /*0318*/ 	.word	0x0500000f


	//   ....[177]....
        /*031c*/ 	.word	0x0500000f


	//   ....[178]....
        /*0320*/ 	.word	0x0500000f


	//   ....[179]....
        /*0324*/ 	.word	0x0500000f


	//   ....[180]....
        /*0328*/ 	.word	0x0500000f


	//   ....[181]....
        /*032c*/ 	.word	0x0500000f


	//   ....[182]....
        /*0330*/ 	.word	0x0500000f


	//   ....[183]....
        /*0334*/ 	.word	0x0500000f


	//   ....[184]....
        /*0338*/ 	.word	0x0500000f


	//   ....[185]....
        /*033c*/ 	.word	0x0500000f


	//   ....[186]....
        /*0340*/ 	.word	0x0500000f


	//   ....[187]....
        /*0344*/ 	.word	0x0500000f


	//   ....[188]....
        /*0348*/ 	.word	0x0500000f


	//   ....[189]....
        /*034c*/ 	.word	0x0500000f


	//   ....[190]....
        /*0350*/ 	.word	0x0500000f


	//   ....[191]....
        /*0354*/ 	.word	0x0500000f


	//   ....[192]....
        /*0358*/ 	.word	0x0500000f


	//   ....[193]....
        /*035c*/ 	.word	0x0500000f


	//   ....[194]....
        /*0360*/ 	.word	0x0500000f


	//   ....[195]....
        /*0364*/ 	.word	0x0500000f


	//   ....[196]....
        /*0368*/ 	.word	0x0500000f


	//   ....[197]....
        /*036c*/ 	.word	0x0500000f


	//   ....[198]....
        /*0370*/ 	.word	0x0500000f


	//   ....[199]....
        /*0374*/ 	.word	0x0500000f


	//   ....[200]....
        /*0378*/ 	.word	0x0500000f


	//   ....[201]....
        /*037c*/ 	.word	0x0500000f


	//   ....[202]....
        /*0380*/ 	.word	0x0500000f


	//   ....[203]....
        /*0384*/ 	.word	0x0500000f


	//   ....[204]....
        /*0388*/ 	.word	0x0500000f


	//   ....[205]....
        /*038c*/ 	.word	0x0500000f


	//   ....[206]....
        /*0390*/ 	.word	0x0500000f


	//   ....[207]....
        /*0394*/ 	.word	0x0500000f


	//   ....[208]....
        /*0398*/ 	.word	0x0500000f


	//   ....[209]....
        /*039c*/ 	.word	0x0500000f


	//   ....[210]....
        /*03a0*/ 	.word	0x0500000f


	//   ....[211]....
        /*03a4*/ 	.word	0x0500000f


	//   ....[212]....
        /*03a8*/ 	.word	0x0500000f


	//   ....[213]....
        /*03ac*/ 	.word	0x0500000f


	//   ....[214]....
        /*03b0*/ 	.word	0x0500000f


	//----- nvinfo : EIATTR_COOP_GROUP_INSTR_OFFSETS
	.align		4
.L_1549:
        /*03b4*/ 	.byte	0x04, 0x28
        /*03b6*/ 	.short	(.L_1551 - .L_1550)


	//   ....[0]....
.L_1550:
        /*03b8*/ 	.word	0x00000080


	//   ....[1]....
        /*03bc*/ 	.word	0x00000090


	//   ....[2]....
        /*03c0*/ 	.word	0x000002d0


	//   ....[3]....
        /*03c4*/ 	.word	0x00000430


	//   ....[4]....
        /*03c8*/ 	.word	0x00000550


	//   ....[5]....
        /*03cc*/ 	.word	0x000006b0


	//   ....[6]....
        /*03d0*/ 	.word	0x00001080


	//   ....[7]....
        /*03d4*/ 	.word	0x00001880


	//   ....[8]....
        /*03d8*/ 	.word	0x000018c0


	//   ....[9]....
        /*03dc*/ 	.word	0x00001f80


	//   ....[10]....
        /*03e0*/ 	.word	0x00002060


	//   ....[11]....
        /*03e4*/ 	.word	0x000029c0


	//   ....[12]....
        /*03e8*/ 	.word	0x00002a10


	//   ....[13]....
        /*03ec*/ 	.word	0x00003dc0


	//   ....[14]....
        /*03f0*/ 	.word	0x00004420


	//   ....[15]....
        /*03f4*/ 	.word	0x00004460


	//   ....[16]....
        /*03f8*/ 	.word	0x00004500


	//   ....[17]....
        /*03fc*/ 	.word	0x00004af0


	//   ....[18]....
        /*0400*/ 	.word	0x00004cb0


	//   ....[19]....
        /*0404*/ 	.word	0x00006810


	//   ....[20]....
        /*0408*/ 	.word	0x00006820


	//   ....[21]....
        /*040c*/ 	.word	0x00006850


	//   ....[22]....
        /*0410*/ 	.word	0x00006860


	//   ....[23]....
        /*0414*/ 	.word	0x00007af0


	//   ....[24]....
        /*0418*/ 	.word	0x00007b10


	//   ....[25]....
        /*041c*/ 	.word	0x00007be0


	//   ....[26]....
        /*0420*/ 	.word	0x00007bf0


	//   ....[27]....
        /*0424*/ 	.word	0x00008950


	//   ....[28]....
        /*0428*/ 	.word	0x00008990


	//   ....[29]....
        /*042c*/ 	.word	0x000089d0


	//   ....[30]....
        /*0430*/ 	.word	0x00008a10


	//   ....[31]....
        /*0434*/ 	.word	0x00008a50


	//   ....[32]....
        /*0438*/ 	.word	0x00008a70


	//   ....[33]....
        /*043c*/ 	.word	0x00008dc0


	//   ....[34]....
        /*0440*/ 	.word	0x00008dd0


	//   ....[35]....
        /*0444*/ 	.word	0x000094f0


	//   ....[36]....
        /*0448*/ 	.word	0x0000a690


	//   ....[37]....
        /*044c*/ 	.word	0x0000a6b0


	//   ....[38]....
        /*0450*/ 	.word	0x0000a6c0


	//   ....[39]....
        /*0454*/ 	.word	0x0000a6d0


	//   ....[40]....
        /*0458*/ 	.word	0x0000a6e0


	//   ....[41]....
        /*045c*/ 	.word	0x0000a730


	//   ....[42]....
        /*0460*/ 	.word	0x0000a770


	//   ....[43]....
        /*0464*/ 	.word	0x0000a7a0


	//   ....[44]....
        /*0468*/ 	.word	0x0000a7e0


	//   ....[45]....
        /*046c*/ 	.word	0x0000a810


	//   ....[46]....
        /*0470*/ 	.word	0x0000a860


	//   ....[47]....
        /*0474*/ 	.word	0x0000a890


	//   ....[48]....
        /*0478*/ 	.word	0x0000a8c0


	//   ....[49]....
        /*047c*/ 	.word	0x0000a8f0


	//   ....[50]....
        /*0480*/ 	.word	0x0000a920


	//   ....[51]....
        /*0484*/ 	.word	0x0000a940


	//   ....[52]....
        /*0488*/ 	.word	0x0000b100


	//   ....[53]....
        /*048c*/ 	.word	0x0000b130


	//   ....[54]....
        /*0490*/ 	.word	0x0000b160


	//   ....[55]....
        /*0494*/ 	.word	0x0000b190


	//   ....[56]....
        /*0498*/ 	.word	0x0000b1c0


	//   ....[57]....
        /*049c*/ 	.word	0x0000b210


	//   ....[58]....
        /*04a0*/ 	.word	0x0000b270


	//   ....[59]....
        /*04a4*/ 	.word	0x0000b2a0


	//   ....[60]....
        /*04a8*/ 	.word	0x0000b2d0


	//   ....[61]....
        /*04ac*/ 	.word	0x0000b340


	//   ....[62]....
        /*04b0*/ 	.word	0x0000b380


	//   ....[63]....
        /*04b4*/ 	.word	0x0000b3a0


	//   ....[64]....
        /*04b8*/ 	.word	0x0000b3d0


	//   ....[65]....
        /*04bc*/ 	.word	0x0000b440


	//   ....[66]....
        /*04c0*/ 	.word	0x0000b450


	//   ....[67]....
        /*04c4*/ 	.word	0x0000b480


	//   ....[68]....
        /*04c8*/ 	.word	0x0000b4d0


	//   ....[69]....
        /*04cc*/ 	.word	0x0000b540


	//   ....[70]....
        /*04d0*/ 	.word	0x0000b580


	//   ....[71]....
        /*04d4*/ 	.word	0x0000b5a0


	//   ....[72]....
        /*04d8*/ 	.word	0x0000b5d0


	//   ....[73]....
        /*04dc*/ 	.word	0x0000b5e0


	//   ....[74]....
        /*04e0*/ 	.word	0x0000b620


	//   ....[75]....
        /*04e4*/ 	.word	0x0000b6a0


	//   ....[76]....
        /*04e8*/ 	.word	0x0000bdc0


	//   ....[77]....
        /*04ec*/ 	.word	0x0000bdf0


	//   ....[78]....
        /*04f0*/ 	.word	0x0000be00


	//   ....[79]....
        /*04f4*/ 	.word	0x0000be40


	//   ....[80]....
        /*04f8*/ 	.word	0x0000be50


	//   ....[81]....
        /*04fc*/ 	.word	0x0000be90


	//   ....[82]....
        /*0500*/ 	.word	0x0000bea0


	//   ....[83]....
        /*0504*/ 	.word	0x0000bee0


	//   ....[84]....
        /*0508*/ 	.word	0x0000bef0


	//   ....[85]....
        /*050c*/ 	.word	0x0000bf30


	//   ....[86]....
        /*0510*/ 	.word	0x0000bf40


	//   ....[87]....
        /*0514*/ 	.word	0x0000bf80


	//   ....[88]....
        /*0518*/ 	.word	0x0000bf90


	//   ....[89]....
        /*051c*/ 	.word	0x0000bfd0


	//   ....[90]....
        /*0520*/ 	.word	0x0000bfe0


	//   ....[91]....
        /*0524*/ 	.word	0x0000bff0


	//   ....[92]....
        /*0528*/ 	.word	0x0000c250


	//   ....[93]....
        /*052c*/ 	.word	0x0000c280


	//   ....[94]....
        /*0530*/ 	.word	0x0000c290


	//   ....[95]....
        /*0534*/ 	.word	0x0000c2a0


	//   ....[96]....
        /*0538*/ 	.word	0x0000c2b0


	//   ....[97]....
        /*053c*/ 	.word	0x0000c2c0


	//   ....[98]....
        /*0540*/ 	.word	0x0000c2e0


	//   ....[99]....
        /*0544*/ 	.word	0x0000c330


	//   ....[100]....
        /*0548*/ 	.word	0x0000c350


	//   ....[101]....
        /*054c*/ 	.word	0x0000c390


	//   ....[102]....
        /*0550*/ 	.word	0x0000c3b0


	//   ....[103]....
        /*0554*/ 	.word	0x0000c3f0


	//   ....[104]....
        /*0558*/ 	.word	0x0000c410


	//   ....[105]....
        /*055c*/ 	.word	0x0000c450


	//   ....[106]....
        /*0560*/ 	.word	0x0000c470


	//   ....[107]....
        /*0564*/ 	.word	0x0000c4a0


	//   ....[108]....
        /*0568*/ 	.word	0x0000c990


	//   ....[109]....
        /*056c*/ 	.word	0x0000c9c0


	//   ....[110]....
        /*0570*/ 	.word	0x0000c9f0


	//   ....[111]....
        /*0574*/ 	.word	0x0000ca20


	//   ....[112]....
        /*0578*/ 	.word	0x0000ca30


	//   ....[113]....
        /*057c*/ 	.word	0x0000ca40


	//   ....[114]....
        /*0580*/ 	.word	0x0000ca60


	//   ....[115]....
        /*0584*/ 	.word	0x0000ca80


	//   ....[116]....
        /*0588*/ 	.word	0x0000caa0


	//   ....[117]....
        /*058c*/ 	.word	0x0000cad0


	//   ....[118]....
        /*0590*/ 	.word	0x0000caf0


	//   ....[119]....
        /*0594*/ 	.word	0x0000cb10


	//   ....[120]....
        /*0598*/ 	.word	0x0000cb30


	//   ....[121]....
        /*059c*/ 	.word	0x0000cb60


	//   ....[122]....
        /*05a0*/ 	.word	0x0000cba0


	//   ....[123]....
        /*05a4*/ 	.word	0x0000cbf0


	//   ....[124]....
        /*05a8*/ 	.word	0x0000cf00


	//   ....[125]....
        /*05ac*/ 	.word	0x0000d460


	//   ....[126]....
        /*05b0*/ 	.word	0x0000d550


	//   ....[127]....
        /*05b4*/ 	.word	0x0000d5f0


	//   ....[128]....
        /*05b8*/ 	.word	0x0000d680


	//   ....[129]....
        /*05bc*/ 	.word	0x0000d740


	//   ....[130]....
        /*05c0*/ 	.word	0x0000d7a0


	//   ....[131]....
        /*05c4*/ 	.word	0x0000d840


	//   ....[132]....
        /*05c8*/ 	.word	0x0000d8a0


	//   ....[133]....
        /*05cc*/ 	.word	0x0000d980


	//   ....[134]....
        /*05d0*/ 	.word	0x0000d9f0


	//   ....[135]....
        /*05d4*/ 	.word	0x0000da90


	//   ....[136]....
        /*05d8*/ 	.word	0x0000daf0


	//   ....[137]....
        /*05dc*/ 	.word	0x0000dbc0


	//   ....[138]....
        /*05e0*/ 	.word	0x0000dc20


	//   ....[139]....
        /*05e4*/ 	.word	0x0000dcd0


	//   ....[140]....
        /*05e8*/ 	.word	0x0000dd30


	//   ....[141]....
        /*05ec*/ 	.word	0x0000ddf0


	//   ....[142]....
        /*05f0*/ 	.word	0x0000de80


	//   ....[143]....
        /*05f4*/ 	.word	0x0000dee0


	//   ....[144]....
        /*05f8*/ 	.word	0x0000dfb0


	//   ....[145]....
        /*05fc*/ 	.word	0x0000e070


	//   ....[146]....
        /*0600*/ 	.word	0x0000e0d0


	//   ....[147]....
        /*0604*/ 	.word	0x0000e190


	//   ....[148]....
        /*0608*/ 	.word	0x0000e200


	//   ....[149]....
        /*060c*/ 	.word	0x0000e2e0


	//   ....[150]....
        /*0610*/ 	.word	0x0000e340


	//   ....[151]....
        /*0614*/ 	.word	0x0000e400


	//   ....[152]....
        /*0618*/ 	.word	0x0000e470


	//   ....[153]....
        /*061c*/ 	.word	0x0000e550


	//   ....[154]....
        /*0620*/ 	.word	0x0000e5b0


	//   ....[155]....
        /*0624*/ 	.word	0x0000e670


	//   ....[156]....
        /*0628*/ 	.word	0x0000e6e0


	//   ....[157]....
        /*062c*/ 	.word	0x0000e7b0


	//   ....[158]....
        /*0630*/ 	.word	0x0000e820


	//   ....[159]....
        /*0634*/ 	.word	0x0000e8e0


	//   ....[160]....
        /*0638*/ 	.word	0x0000e940


	//   ....[161]....
        /*063c*/ 	.word	0x0000ea10


	//   ....[162]....
        /*0640*/ 	.word	0x0000ea70


	//   ....[163]....
        /*0644*/ 	.word	0x0000eb30


	//   ....[164]....
        /*0648*/ 	.word	0x0000ebb0


	//   ....[165]....
        /*064c*/ 	.word	0x0000ec60


	//   ....[166]....
        /*0650*/ 	.word	0x0000eda0


	//   ....[167]....
        /*0654*/ 	.word	0x0000ee40


	//   ....[168]....
        /*0658*/ 	.word	0x0000eee0


	//   ....[169]....
        /*065c*/ 	.word	0x0000ef70


	//   ....[170]....
        /*0660*/ 	.word	0x0000f010


	//   ....[171]....
        /*0664*/ 	.word	0x0000f0a0


	//   ....[172]....
        /*0668*/ 	.word	0x0000f140


	//   ....[173]....
        /*066c*/ 	.word	0x0000f1d0


	//   ....[174]....
        /*0670*/ 	.word	0x0000f270


	//   ....[175]....
        /*0674*/ 	.word	0x0000f300


	//   ....[176]....
        /*0678*/ 	.word	0x0000f3a0


	//   ....[177]....
        /*067c*/ 	.word	0x0000f430


	//   ....[178]....
        /*0680*/ 	.word	0x0000f4d0


	//   ....[179]....
        /*0684*/ 	.word	0x0000f560


	//   ....[180]....
        /*0688*/ 	.word	0x0000f600


	//   ....[181]....
        /*068c*/ 	.word	0x0000f690


	//   ....[182]....
        /*0690*/ 	.word	0x0000f770


	//   ....[183]....
        /*0694*/ 	.word	0x0000f820


	//   ....[184]....
        /*0698*/ 	.word	0x0000f880


	//   ....[185]....
        /*069c*/ 	.word	0x0000f930


	//   ....[186]....
        /*06a0*/ 	.word	0x0000f9c0


	//   ....[187]....
        /*06a4*/ 	.word	0x0000fa60


	//   ....[188]....
        /*06a8*/ 	.word	0x0000fae0


	//   ....[189]....
        /*06ac*/ 	.word	0x0000fb80


	//   ....[190]....
        /*06b0*/ 	.word	0x0000fc10


	//   ....[191]....
        /*06b4*/ 	.word	0x0000fcb0


	//   ....[192]....
        /*06b8*/ 	.word	0x0000fd30


	//   ....[193]....
        /*06bc*/ 	.word	0x0000fdd0


	//   ....[194]....
        /*06c0*/ 	.word	0x0000fe60


	//   ....[195]....
        /*06c4*/ 	.word	0x0000ff00


	//   ....[196]....
        /*06c8*/ 	.word	0x0000ff80


	//   ....[197]....
        /*06cc*/ 	.word	0x00010010


	//   ....[198]....
        /*06d0*/ 	.word	0x000100f0


	//   ....[199]....
        /*06d4*/ 	.word	0x00010190


	//   ....[200]....
        /*06d8*/ 	.word	0x00010230


	//   ....[201]....
        /*06dc*/ 	.word	0x000102e0


	//   ....[202]....
        /*06e0*/ 	.word	0x00010340


	//   ....[203]....
        /*06e4*/ 	.word	0x00010400


	//   ....[204]....
        /*06e8*/ 	.word	0x00010460


	//   ....[205]....
        /*06ec*/ 	.word	0x00010520


	//   ....[206]....
        /*06f0*/ 	.word	0x00010580


	//   ....[207]....
        /*06f4*/ 	.word	0x00010640


	//   ....[208]....
        /*06f8*/ 	.word	0x000106a0


	//   ....[209]....
        /*06fc*/ 	.word	0x00010760


	//   ....[210]....
        /*0700*/ 	.word	0x000107c0


	//   ....[211]....
        /*0704*/ 	.word	0x00010880


	//   ....[212]....
        /*0708*/ 	.word	0x000108e0


	//   ....[213]....
        /*070c*/ 	.word	0x00010990


	//   ....[214]....
        /*0710*/ 	.word	0x00010aa0


	//----- nvinfo : EIATTR_REG_RECONFIG
	.align		4
.L_1551:
        /*0714*/ 	.byte	0x01, 0x54
	.zero		2


	//----- nvinfo : EIATTR_SYSCALL_OFFSETS
	.align		4
        /*0718*/ 	.byte	0x04, 0x46
        /*071a*/ 	.short	(.L_1553 - .L_1552)


	//   ....[0]....
.L_1552:
        /*071c*/ 	.word	0x00001240


	//   ....[1]....
        /*0720*/ 	.word	0x00009d40


	//   ....[2]....
        /*0724*/ 	.word	0x00009e80


	//   ....[3]....
        /*0728*/ 	.word	0x00009f70


	//   ....[4]....
        /*072c*/ 	.word	0x0000aca0


	//----- nvinfo : EIATTR_MBARRIER_INSTR_OFFSETS
	.align		4
.L_1553:
        /*0730*/ 	.byte	0x04, 0x39
        /*0732*/ 	.short	(.L_1555 - .L_1554)


	//   ....[0]....
.L_1554:
        /*0734*/ 	.word	0x00000180
        /*0738*/ 	.word	0x000000ff
        /*073c*/ 	.word	0x00016800
        /*0740*/ 	.short	0x0100
        /*0742*/ 	.byte	0x08
	.zero		1


	//   ....[1]....
        /*0744*/ 	.word	0x00000190
        /*0748*/ 	.word	0x000000ff
        /*074c*/ 	.word	0x00016820
        /*0750*/ 	.short	0x0100
        /*0752*/ 	.byte	0x08
	.zero		1


	//   ....[2]....
        /*0754*/ 	.word	0x00000280
        /*0758*/ 	.word	0x000000ff
        /*075c*/ 	.word	0x00016830
        /*0760*/ 	.short	0x0100
        /*0762*/ 	.byte	0x08
	.zero		1


	//   ....[3]....
        /*0764*/ 	.word	0x00000290
        /*0768*/ 	.word	0x000000ff
        /*076c*/ 	.word	0x00016840
        /*0770*/ 	.short	0x0100
        /*0772*/ 	.byte	0x08
	.zero		1


	//   ....[4]....
        /*0774*/ 	.word	0x000002a0
        /*0778*/ 	.word	0x000000ff
        /*077c*/ 	.word	0x00016838
        /*0780*/ 	.short	0x0100
        /*0782*/ 	.byte	0x08
	.zero		1


	//   ....[5]....
        /*0784*/ 	.word	0x000002b0
        /*0788*/ 	.word	0x000000ff
        /*078c*/ 	.word	0x00016848
        /*0790*/ 	.short	0x0100
        /*0792*/ 	.byte	0x08
	.zero		1


	//   ....[6]....
        /*0794*/ 	.word	0x000003e0
        /*0798*/ 	.word	0x000000ff
        /*079c*/ 	.word	0x00016850
        /*07a0*/ 	.short	0x0100
        /*07a2*/ 	.byte	0x08
	.zero		1


	//   ....[7]....
        /*07a4*/ 	.word	0x000003f0
        /*07a8*/ 	.word	0x000000ff
        /*07ac*/ 	.word	0x00016860
        /*07b0*/ 	.short	0x0100
        /*07b2*/ 	.byte	0x08
	.zero		1


	//   ....[8]....
        /*07b4*/ 	.word	0x00000400
        /*07b8*/ 	.word	0x000000ff
        /*07bc*/ 	.word	0x00016858
        /*07c0*/ 	.short	0x0100
        /*07c2*/ 	.byte	0x08
	.zero		1


	//   ....[9]....
        /*07c4*/ 	.word	0x00000410
        /*07c8*/ 	.word	0x000000ff
        /*07cc*/ 	.word	0x00016868
        /*07d0*/ 	.short	0x0100
        /*07d2*/ 	.byte	0x08
	.zero		1


	//   ....[10]....
        /*07d4*/ 	.word	0x00000500
        /*07d8*/ 	.word	0x000000ff
        /*07dc*/ 	.word	0x00016870
        /*07e0*/ 	.short	0x0100
        /*07e2*/ 	.byte	0x06
	.zero		1


	//   ....[11]....
        /*07e4*/ 	.word	0x00000510
        /*07e8*/ 	.word	0x000000ff
        /*07ec*/ 	.word	0x00016880
        /*07f0*/ 	.short	0x0100
        /*07f2*/ 	.byte	0x06
	.zero		1


	//   ....[12]....
        /*07f4*/ 	.word	0x00000520
        /*07f8*/ 	.word	0x000000ff
        /*07fc*/ 	.word	0x00016878
        /*0800*/ 	.short	0x0100
        /*0802*/ 	.byte	0x06
	.zero		1


	//   ....[13]....
        /*0804*/ 	.word	0x00000530
        /*0808*/ 	.word	0x000000ff
        /*080c*/ 	.word	0x00016888
        /*0810*/ 	.short	0x0100
        /*0812*/ 	.byte	0x06
	.zero		1


	//   ....[14]....
        /*0814*/ 	.word	0x00000660
        /*0818*/ 	.word	0x000000ff
        /*081c*/ 	.word	0x00016890
        /*0820*/ 	.short	0x0100
        /*0822*/ 	.byte	0x08
	.zero		1


	//   ....[15]....
        /*0824*/ 	.word	0x00000670
        /*0828*/ 	.word	0x000000ff
        /*082c*/ 	.word	0x000168a0
        /*0830*/ 	.short	0x0100
        /*0832*/ 	.byte	0x08
	.zero		1


	//   ....[16]....
        /*0834*/ 	.word	0x00000680
        /*0838*/ 	.word	0x000000ff
        /*083c*/ 	.word	0x00016898
        /*0840*/ 	.short	0x0100
        /*0842*/ 	.byte	0x08
	.zero		1


	//   ....[17]....
        /*0844*/ 	.word	0x00000690
        /*0848*/ 	.word	0x000000ff
        /*084c*/ 	.word	0x000168a8
        /*0850*/ 	.short	0x0100
        /*0852*/ 	.byte	0x08
	.zero		1


	//   ....[18]....
        /*0854*/ 	.word	0x000007d0
        /*0858*/ 	.word	0x000000ff
        /*085c*/ 	.word	0x000168b0
        /*0860*/ 	.short	0x0100
        /*0862*/ 	.byte	0x08
	.zero		1


	//   ....[19]....
        /*0864*/ 	.word	0x000007e0
        /*0868*/ 	.word	0x000000ff
        /*086c*/ 	.word	0x000168c0
        /*0870*/ 	.short	0x0100
        /*0872*/ 	.byte	0x08
	.zero		1


	//   ....[20]....
        /*0874*/ 	.word	0x000007f0
        /*0878*/ 	.word	0x000000ff
        /*087c*/ 	.word	0x000168b8
        /*0880*/ 	.short	0x0100
        /*0882*/ 	.byte	0x08
	.zero		1


	//   ....[21]....
        /*0884*/ 	.word	0x00000800
        /*0888*/ 	.word	0x000000ff
        /*088c*/ 	.word	0x000168c8
        /*0890*/ 	.short	0x0100
        /*0892*/ 	.byte	0x08
	.zero		1


	//   ....[22]....
        /*0894*/ 	.word	0x00001260
        /*0898*/ 	.word	0x000000ff
        /*089c*/ 	.word	0x00016800
        /*08a0*/ 	.short	0x010a
        /*08a2*/ 	.byte	0x2a
	.zero		1


	//   ....[23]....
        /*08a4*/ 	.word	0x000012d0
        /*08a8*/ 	.word	0x000000ff
        /*08ac*/ 	.word	0x00016830
        /*08b0*/ 	.short	0x010a
        /*08b2*/ 	.byte	0x2a
	.zero		1


	//   ....[24]....
        /*08b4*/ 	.word	0x00001330
        /*08b8*/ 	.word	0x000000ff
        /*08bc*/ 	.word	0x00016830
        /*08c0*/ 	.short	0x010a
        /*08c2*/ 	.byte	0x2a
	.zero		1


	//   ....[25]....
        /*08c4*/ 	.word	0x000017e0
        /*08c8*/ 	.word	0x000000ff
        /*08cc*/ 	.word	0x00000000
        /*08d0*/ 	.short	0x0101
        /*08d2*/ 	.byte	0x06
	.zero		1


	//   ....[26]....
        /*08d4*/ 	.word	0x00003720
        /*08d8*/ 	.word	0x000000ff
        /*08dc*/ 	.word	0x00016830
        /*08e0*/ 	.short	0x010a
        /*08e2*/ 	.byte	0x04
	.zero		1


	//   ....[27]....
        /*08e4*/ 	.word	0x00003760
        /*08e8*/ 	.word	0x000000ff
        /*08ec*/ 	.word	0x00016830
        /*08f0*/ 	.short	0x010a
        /*08f2*/ 	.byte	0x04
	.zero		1


	//   ....[28]....
        /*08f4*/ 	.word	0x00003990
        /*08f8*/ 	.word	0x000000ff
        /*08fc*/ 	.word	0x00016850
        /*0900*/ 	.short	0x010a
        /*0902*/ 	.byte	0x0a
	.zero		1


	//   ....[29]....
        /*0904*/ 	.word	0x000039d0
        /*0908*/ 	.word	0x000000ff
        /*090c*/ 	.word	0x00016850
        /*0910*/ 	.short	0x010a
        /*0912*/ 	.byte	0x0a
	.zero		1


	//   ....[30]....
        /*0914*/ 	.word	0x00003e30
        /*0918*/ 	.word	0x000000ff
        /*091c*/ 	.word	0x00000000
        /*0920*/ 	.short	0x0101
        /*0922*/ 	.byte	0x07
	.zero		1


	//   ....[31]....
        /*0924*/ 	.word	0x00005920
        /*0928*/ 	.word	0x000000ff
        /*092c*/ 	.word	0x00000000
        /*0930*/ 	.short	0x0101
        /*0932*/ 	.byte	0x06
	.zero		1


	//   ....[32]....
        /*0934*/ 	.word	0x00005e50
        /*0938*/ 	.word	0x000000ff
        /*093c*/ 	.word	0x00016830
        /*0940*/ 	.short	0x010a
        /*0942*/ 	.byte	0x0a
	.zero		1


	//   ....[33]....
        /*0944*/ 	.word	0x00005e90
        /*0948*/ 	.word	0x000000ff
        /*094c*/ 	.word	0x00016830
        /*0950*/ 	.short	0x010a
        /*0952*/ 	.byte	0x0a
	.zero		1


	//   ....[34]....
        /*0954*/ 	.word	0x00006080
        /*0958*/ 	.word	0x000000ff
        /*095c*/ 	.word	0x00016850
        /*0960*/ 	.short	0x010a
        /*0962*/ 	.byte	0x0a
	.zero		1


	//   ....[35]....
        /*0964*/ 	.word	0x000060c0
        /*0968*/ 	.word	0x000000ff
        /*096c*/ 	.word	0x00016850
        /*0970*/ 	.short	0x010a
        /*0972*/ 	.byte	0x0a
	.zero		1


	//   ....[36]....
        /*0974*/ 	.word	0x00006490
        /*0978*/ 	.word	0x000000ff
        /*097c*/ 	.word	0x00000000
        /*0980*/ 	.short	0x0101
        /*0982*/ 	.byte	0x07
	.zero		1


	//   ....[37]....
        /*0984*/ 	.word	0x00007640
        /*0988*/ 	.word	0x000000ff
        /*098c*/ 	.word	0x00000000
        /*0990*/ 	.short	0x0101
        /*0992*/ 	.byte	0x06
	.zero		1


	//   ....[38]....
        /*0994*/ 	.word	0x00007a60
        /*0998*/ 	.word	0x000000ff
        /*099c*/ 	.word	0x00016850
        /*09a0*/ 	.short	0x010a
        /*09a2*/ 	.byte	0x07
	.zero		1


	//   ....[39]....
        /*09a4*/ 	.word	0x00007aa0
        /*09a8*/ 	.word	0x000000ff
        /*09ac*/ 	.word	0x00016850
        /*09b0*/ 	.short	0x010a
        /*09b2*/ 	.byte	0x07
	.zero		1


	//   ....[40]....
        /*09b4*/ 	.word	0x00008050
        /*09b8*/ 	.word	0x000000ff
        /*09bc*/ 	.word	0x00000000
        /*09c0*/ 	.short	0x0101
        /*09c2*/ 	.byte	0x04
	.zero		1


	//   ....[41]....
        /*09c4*/ 	.word	0x00008a80
        /*09c8*/ 	.word	0x000000ff
        /*09cc*/ 	.word	0x00000000
        /*09d0*/ 	.short	0x0101
        /*09d2*/ 	.byte	0x04
	.zero		1


	//   ....[42]....
        /*09d4*/ 	.word	0x0000a310
        /*09d8*/ 	.word	0x000000ff
        /*09dc*/ 	.word	0x00016840
        /*09e0*/ 	.short	0x010a
        /*09e2*/ 	.byte	0x2f
	.zero		1


	//   ....[43]....
        /*09e4*/ 	.word	0x0000aa40
        /*09e8*/ 	.word	0x000000ff
        /*09ec*/ 	.word	0x00016830
        /*09f0*/ 	.short	0x0107
        /*09f2*/ 	.byte	0x2f
	.zero		1


	//   ....[44]....
        /*09f4*/ 	.word	0x0000aad0
        /*09f8*/ 	.word	0x000000ff
        /*09fc*/ 	.word	0x00016830
        /*0a00*/ 	.short	0x0101
        /*0a02*/ 	.byte	0x2f
	.zero		1


	//   ....[45]....
        /*0a04*/ 	.word	0x0000b790
        /*0a08*/ 	.word	0x000000ff
        /*0a0c*/ 	.word	0x00016800
        /*0a10*/ 	.short	0x0107
        /*0a12*/ 	.byte	0x2f
	.zero		1


	//   ....[46]....
        /*0a14*/ 	.word	0x0000b7d0
        /*0a18*/ 	.word	0x000000ff
        /*0a1c*/ 	.word	0x00016800
        /*0a20*/ 	.short	0x0101
        /*0a22*/ 	.byte	0x2f
	.zero		1


	//   ....[47]....
        /*0a24*/ 	.word	0x0000b7e0
        /*0a28*/ 	.word	0x000000ff
        /*0a2c*/ 	.word	0x00016820
        /*0a30*/ 	.short	0x010a
        /*0a32*/ 	.byte	0x2f
	.zero		1


	//   ....[48]....
        /*0a34*/ 	.word	0x0000bbc0
        /*0a38*/ 	.word	0x00000007
        /*0a3c*/ 	.word	0x00016840
        /*0a40*/ 	.short	0x010a
        /*0a42*/ 	.byte	0x3f
	.zero		1


	//   ....[49]....
        /*0a44*/ 	.word	0x0000c0b0
        /*0a48*/ 	.word	0x00000007
        /*0a4c*/ 	.word	0x00016830
        /*0a50*/ 	.short	0x0107
        /*0a52*/ 	.byte	0x3f
	.zero		1


	//   ....[50]....
        /*0a54*/ 	.word	0x0000c180
        /*0a58*/ 	.word	0x00000007
        /*0a5c*/ 	.word	0x00016830
        /*0a60*/ 	.short	0x0101
        /*0a62*/ 	.byte	0x3f
	.zero		1


	//   ....[51]....
        /*0a64*/ 	.word	0x0000c1e0
        /*0a68*/ 	.word	0x00000007
        /*0a6c*/ 	.word	0x00016860
        /*0a70*/ 	.short	0x010a
        /*0a72*/ 	.byte	0x3f
	.zero		1


	//   ....[52]....
        /*0a74*/ 	.word	0x0000c5d0
        /*0a78*/ 	.word	0x00000007
        /*0a7c*/ 	.word	0x00016850
        /*0a80*/ 	.short	0x0107
        /*0a82*/ 	.byte	0x3f
	.zero		1


	//   ....[53]....
        /*0a84*/ 	.word	0x0000c760
        /*0a88*/ 	.word	0x00000007
        /*0a8c*/ 	.word	0x00016850
        /*0a90*/ 	.short	0x0101
        /*0a92*/ 	.byte	0x3f
	.zero		1


	//   ....[54]....
        /*0a94*/ 	.word	0x0000c900
        /*0a98*/ 	.word	0x00000000
        /*0a9c*/ 	.word	0x00016860
        /*0aa0*/ 	.short	0x010a
        /*0aa2*/ 	.byte	0x3f
	.zero		1


	//   ....[55]....
        /*0aa4*/ 	.word	0x0000cd20
        /*0aa8*/ 	.word	0x00000000
        /*0aac*/ 	.word	0x00016850
        /*0ab0*/ 	.short	0x0107
        /*0ab2*/ 	.byte	0x3f
	.zero		1


	//   ....[56]....
        /*0ab4*/ 	.word	0x0000ce00
        /*0ab8*/ 	.word	0x00000000
        /*0abc*/ 	.word	0x00016850
        /*0ac0*/ 	.short	0x0101
        /*0ac2*/ 	.byte	0x3f
	.zero		1


	//   ....[57]....
        /*0ac4*/ 	.word	0x0000ce90
        /*0ac8*/ 	.word	0x00000007
        /*0acc*/ 	.word	0x00016820
        /*0ad0*/ 	.short	0x010a
        /*0ad2*/ 	.byte	0x3f
	.zero		1


	//   ....[58]....
        /*0ad4*/ 	.word	0x0000cff0
        /*0ad8*/ 	.word	0x00000005
        /*0adc*/ 	.word	0x00016840
        /*0ae0*/ 	.short	0x010a
        /*0ae2*/ 	.byte	0x3f
	.zero		1


	//   ....[59]....
        /*0ae4*/ 	.word	0x0000d090
        /*0ae8*/ 	.word	0x00000003
        /*0aec*/ 	.word	0x00016840
        /*0af0*/ 	.short	0x010a
        /*0af2*/ 	.byte	0x3f
	.zero		1


	//   ....[60]....
        /*0af4*/ 	.word	0x0000d0d0
        /*0af8*/ 	.word	0x00000005
        /*0afc*/ 	.word	0x00016860
        /*0b00*/ 	.short	0x010a
        /*0b02*/ 	.byte	0x3f
	.zero		1


	//   ....[61]....
        /*0b04*/ 	.word	0x0000d110
        /*0b08*/ 	.word	0x00000003
        /*0b0c*/ 	.word	0x00016860
        /*0b10*/ 	.short	0x010a
        /*0b12*/ 	.byte	0x3f
	.zero		1


	//   ....[62]....
        /*0b14*/ 	.word	0x0000d180
        /*0b18*/ 	.word	0x00000003
        /*0b1c*/ 	.word	0x00016800
        /*0b20*/ 	.short	0x010a
        /*0b22*/ 	.byte	0x3f
	.zero		1


	//   ....[63]....
        /*0b24*/ 	.word	0x0000d1e0
        /*0b28*/ 	.word	0x00000003
        /*0b2c*/ 	.word	0x00016830
        /*0b30*/ 	.short	0x010a
        /*0b32*/ 	.byte	0x3f
	.zero		1


	//   ....[64]....
        /*0b34*/ 	.word	0x0000d240
        /*0b38*/ 	.word	0x0000000b
        /*0b3c*/ 	.word	0x00016830
        /*0b40*/ 	.short	0x010a
        /*0b42*/ 	.byte	0x3f
	.zero		1


	//   ....[65]....
        /*0b44*/ 	.word	0x0000d2a0
        /*0b48*/ 	.word	0x0000000b
        /*0b4c*/ 	.word	0x00016850
        /*0b50*/ 	.short	0x010a
        /*0b52*/ 	.byte	0x3f
	.zero		1


	//   ....[66]....
        /*0b54*/ 	.word	0x0000d300
        /*0b58*/ 	.word	0x0000000b
        /*0b5c*/ 	.word	0x00016830
        /*0b60*/ 	.short	0x010a
        /*0b62*/ 	.byte	0x3f
	.zero		1


	//   ....[67]....
        /*0b64*/ 	.word	0x0000d360
        /*0b68*/ 	.word	0x0000000b
        /*0b6c*/ 	.word	0x00016850
        /*0b70*/ 	.short	0x010a
        /*0b72*/ 	.byte	0x3f
	.zero		1


	//   ....[68]....
        /*0b74*/ 	.word	0x0000d3c0
        /*0b78*/ 	.word	0x00000006
        /*0b7c*/ 	.word	0x00016850
        /*0b80*/ 	.short	0x010a
        /*0b82*/ 	.byte	0x3f
	.zero		1


	//   ....[69]....
        /*0b84*/ 	.word	0x0000d4a0
        /*0b88*/ 	.word	0x00000003
        /*0b8c*/ 	.word	0x00016840
        /*0b90*/ 	.short	0x010a
        /*0b92*/ 	.byte	0x3f
	.zero		1


	//   ....[70]....
        /*0b94*/ 	.word	0x0000eca0
        /*0b98*/ 	.word	0x00000003
        /*0b9c*/ 	.word	0x00016820
        /*0ba0*/ 	.short	0x010a
        /*0ba2*/ 	.byte	0x3f
	.zero		1


	//   ....[71]....
        /*0ba4*/ 	.word	0x0000ecf0
        /*0ba8*/ 	.word	0x00000007
        /*0bac*/ 	.word	0x00016840
        /*0bb0*/ 	.short	0x010a
        /*0bb2*/ 	.byte	0x3f
	.zero		1


	//   ....[72]....
        /*0bb4*/ 	.word	0x0000f6c0
        /*0bb8*/ 	.word	0x00000007
        /*0bbc*/ 	.word	0x00016860
        /*0bc0*/ 	.short	0x010a
        /*0bc2*/ 	.byte	0x3f
	.zero		1


	//   ....[73]....
        /*0bc4*/ 	.word	0x00010040
        /*0bc8*/ 	.word	0x00000000
        /*0bcc*/ 	.word	0x00016860
        /*0bd0*/ 	.short	0x010a
        /*0bd2*/ 	.byte	0x3f
	.zero		1


	//   ....[74]....
        /*0bd4*/ 	.word	0x000109c0
        /*0bd8*/ 	.word	0x00000007
        /*0bdc*/ 	.word	0x00016820
        /*0be0*/ 	.short	0x010a
        /*0be2*/ 	.byte	0x3f
	.zero		1


	//   ....[75]....
        /*0be4*/ 	.word	0x00010b60
        /*0be8*/ 	.word	0x00000005
        /*0bec*/ 	.word	0x00016840
        /*0bf0*/ 	.short	0x010a
        /*0bf2*/ 	.byte	0x3f
	.zero		1


	//   ....[76]....
        /*0bf4*/ 	.word	0x00010bb0
        /*0bf8*/ 	.word	0x00000003
        /*0bfc*/ 	.word	0x00016840
        /*0c00*/ 	.short	0x010a
        /*0c02*/ 	.byte	0x3f
	.zero		1


	//   ....[77]....
        /*0c04*/ 	.word	0x00010c00
        /*0c08*/ 	.word	0x00000005
        /*0c0c*/ 	.word	0x00016860
        /*0c10*/ 	.short	0x010a
        /*0c12*/ 	.byte	0x3f
	.zero		1


	//----- nvinfo : EIATTR_NUM_MBARRIERS
	.align		4
.L_1555:
        /*0c14*/ 	.byte	0x03, 0x38
        /*0c16*/ 	.short	0x0016


	//----- nvinfo : EIATTR_EXIT_INSTR_OFFSETS
	.align		4
        /*0c18*/ 	.byte	0x04, 0x1c
        /*0c1a*/ 	.short	(.L_1557 - .L_1556)


	//   ....[0]....
.L_1556:
        /*0c1c*/ 	.word	0x0000d160


	//----- nvinfo : EIATTR_MAX_THREADS
	.align		4
.L_1557:
        /*0c20*/ 	.byte	0x04, 0x05
        /*0c22*/ 	.short	(.L_1559 - .L_1558)
.L_1558:
        /*0c24*/ 	.word	0x00000200
        /*0c28*/ 	.word	0x00000001
        /*0c2c*/ 	.word	0x00000001


	//----- nvinfo : EIATTR_CRS_STACK_SIZE
	.align		4
.L_1559:
        /*0c30*/ 	.byte	0x04, 0x1e
        /*0c32*/ 	.short	(.L_1561 - .L_1560)
.L_1560:
        /*0c34*/ 	.word	0x00000000


	//----- nvinfo : EIATTR_CBANK_PARAM_SIZE
	.align		4
.L_1561:
        /*0c38*/ 	.byte	0x03, 0x19
        /*0c3a*/ 	.short	0x0a70


	//----- nvinfo : EIATTR_PARAM_CBANK
	.align		4
        /*0c3c*/ 	.byte	0x04, 0x0a
        /*0c3e*/ 	.short	(.L_1563 - .L_1562)
	.align		4
.L_1562:
        /*0c40*/ 	.word	index@(.nv.constant0._ZN7cutlass13device_kernelIN5flash11enable_sm90INS1_16FlashAttnFwdSm90INS1_25CollectiveMainloopFwdSm90ILi2EN4cute5tupleIJNS5_1CILi1EEES8_S8_EEENS6_IJNS7_ILi192EEENS7_ILi128EEENS7_ILi64EEEEEELi64ENS_10bfloat16_tEfNS_4arch4Sm90ELb1ELb0ELb0ELb0ELb1ELb0ELb0ELb1ELb1ELb1ELb1ELb0EEENS1_21CollectiveEpilogueFwdINS6_IJSA_SC_SB_EEES9_SE_SG_Li384ELb0ELb1ELb1ELb0EEENS1_19SingleTileSchedulerILb0ELb1ELb1ELi192EEEEEEEEEvNT_6ParamsE)
        /*0c44*/ 	.short	0x0210
        /*0c46*/ 	.short	0x0a70


	//----- nvinfo : EIATTR_SW_WAR
	.align		4
.L_1563:
        /*0c48*/ 	.byte	0x04, 0x36
        /*0c4a*/ 	.short	(.L_1565 - .L_1564)
.L_1564:
        /*0c4c*/ 	.word	0x00000008
.L_1565:


//--------------------- .nv.info._ZN7cutlass13device_kernelIN5flash11enable_sm90INS1_16FlashAttnFwdSm90INS1_25CollectiveMainloopFwdSm90ILi2EN4cute5tupleIJNS5_1CILi1EEES8_S8_EEENS6_IJNS7_ILi192EEENS7_ILi128EEENS7_ILi64EEEEEELi64ENS_10bfloat16_tEfNS_4arch4Sm90ELb1ELb0ELb0ELb1ELb1ELb0ELb0ELb1ELb1ELb1ELb1ELb0EEENS1_21CollectiveEpilogueFwdINS6_IJSA_SC_SB_EEES9_SE_SG_Li384ELb1ELb1ELb1ELb0EEENS1_36VarlenDynamicPersistentTileSchedulerILi192ELi128ELi384ELi128ELb1ELb1ELb1ELb1ELb1ELb1EEEEEEEEEvNT_6ParamsE --------------------------
	.section	.nv.info._ZN7cutlass13device_kernelIN5flash11enable_sm90INS1_16FlashAttnFwdSm90INS1_25CollectiveMainloopFwdSm90ILi2EN4cute5tupleIJNS5_1CILi1EEES8_S8_EEENS6_IJNS7_ILi192EEENS7_ILi128EEENS7_ILi64EEEEEELi64ENS_10bfloat16_tEfNS_4arch4Sm90ELb1ELb0ELb0ELb1ELb1ELb0ELb0ELb1ELb1ELb1ELb1ELb0EEENS1_21CollectiveEpilogueFwdINS6_IJSA_SC_SB_EEES9_SE_SG_Li384ELb1ELb1ELb1ELb0EEENS1_36VarlenDynamicPersistentTileSchedulerILi192ELi128ELi384ELi128ELb1ELb1ELb1ELb1ELb1ELb1EEEEEEEEEvNT_6ParamsE,"",@"SHT_CUDA_INFO"
	.sectionflags	@""
	.align	4


	//----- nvinfo : EIATTR_CUDA_API_VERSION
	.align		4
        /*0000*/ 	.byte	0x04, 0x37
        /*0002*/ 	.short	(.L_1567 - .L_1566)
.L_1566:
        /*0004*/ 	.word	0x00000082


	//----- nvinfo : EIATTR_KPARAM_INFO
	.align		4
.L_1567:
        /*0008*/ 	.byte	0x04, 0x17
        /*000a*/ 	.short	(.L_1569 - .L_1568)
.L_1568:
        /*000c*/ 	.word	0x00000000
        /*0010*/ 	.short	0x0000
        /*0012*/ 	.short	0x0070
        /*0014*/ 	.byte	0x00, 0xf0, 0x01, 0x2a


	//----- nvinfo : EIATTR_SPARSE_MMA_MASK
	.align		4
.L_1569:
        /*0018*/ 	.byte	0x03, 0x50
        /*001a*/ 	.short	0x0000


	//----- nvinfo : EIATTR_MAXREG_COUNT
	.align		4
        /*001c*/ 	.byte	0x03, 0x1b
        /*001e*/ 	.short	0x0080


	//----- nvinfo : EIATTR_NUM_BARRIERS
	.align		4
        /*0020*/ 	.byte	0x02, 0x4c
        /*0022*/ 	.byte	0x10
	.zero		1


	//----- nvinfo : EIATTR_EXTERNS
	.align		4
        /*0024*/ 	.byte	0x04, 0x0f
        /*0026*/ 	.short	(.L_1571 - .L_1570)


	//   ....[0]....
	.align		4
.L_1570:
        /*0028*/ 	.word	index@(__assertfail)


	//----- nvinfo : EIATTR_ANNOTATIONS
	.align		4
.L_1571:
        /*002c*/ 	.byte	0x04, 0x55
        /*002e*/ 	.short	(.L_1573 - .L_1572)


	//   ....[0]....
.L_1572:
        /* <DEDUP_REMOVED lines=30> */


	//----- nvinfo : EIATTR_MERCURY_ISA_VERSION
	.align		4
.L_1573:
        /*0200*/ 	.byte	0x03, 0x5f
        /*0202*/ 	.short	0x0101


	//----- nvinfo : EIATTR_UNUSED_LOAD_BYTE_OFFSET
	.align		4
        /*0204*/ 	.byte	0x04, 0x44
        /*0206*/ 	.short	(.L_1575 - .L_1574)


	//   ....[0]....
.L_1574:
        /*0208*/ 	.word	0x00000970
        /*020c*/ 	.word	0x0000fff0


	//   ....[1]....
        /*0210*/ 	.word	0x000088d0
        /*0214*/ 	.word	0x0000fff0


	//----- nvinfo : EIATTR_INT_WARP_WIDE_INSTR_OFFSETS
	.align		4
.L_1575:
        /*0218*/ 	.byte	0x04, 0x31
        /*021a*/ 	.short	(.L_1577 - .L_1576)


	//   ....[0]....
.L_1576:
        /*021c*/ 	.word	0x000000c0


	//   ....[1]....
        /*0220*/ 	.word	0x000000d0


	//   ....[2]....
        /*0224*/ 	.word	0x00000170


	//   ....[3]....
        /*0228*/ 	.word	0x0000c670


	//   ....[4]....
        /*022c*/ 	.word	0x0000c700


	//   ....[5]....
        /*0230*/ 	.word	0x0000f810


	//   ....[6]....
        /*0234*/ 	.word	0x0000f8a0


	//----- nvinfo : EIATTR_COOP_GROUP_MASK_REGIDS
	.align		4
.L_1577:
        /*0238*/ 	.byte	0x04, 0x29
        /*023a*/ 	.short	(.L_1579 - .L_1578)


	//   ....[0]....
.L_1578:
        /*023c*/ 	.word	0xffffffff


	//   ....[1]....
        /*0240*/ 	.word	0xffffffff


	//   ....[2]....
        /*0244*/ 	.word	0xffffffff


	//   ....[3]....
        /*0248*/ 	.word	0xffffffff


	//   ....[4]....
        /*024c*/ 	.word	0xffffffff


	//   ....[5]....
        /*0250*/ 	.word	0xffffffff


	//   ....[6]....
        /*0254*/ 	.word	0xffffffff


	//   ....[7]....
        /*0258*/ 	.word	0xffffffff


	//   ....[8]....
        /*025c*/ 	.word	0xffffffff


	//   ....[9]....
        /*0260*/ 	.word	0xffffffff


	//   ....[10]....
        /*0264*/ 	.word	0xffffffff


	//   ....[11]....
        /*0268*/ 	.word	0xffffffff


	//   ....[12]....
        /*026c*/ 	.word	0xffffffff


	//   ....[13]....
        /*0270*/ 	.word	0xffffffff


	//   ....[14]....
        /*0274*/ 	.word	0xffffffff


	//   ....[15]....
        /*0278*/ 	.word	0xffffffff


	//   ....[16]....
        /*027c*/ 	.word	0xffffffff


	//   ....[17]....
        /*0280*/ 	.word	0xffffffff


	//   ....[18]....
        /*0284*/ 	.word	0xffffffff


	//   ....[19]....
        /*0288*/ 	.word	0xffffffff


	//   ....[20]....
        /*028c*/ 	.word	0xffffffff


	//   ....[21]....
        /*0290*/ 	.word	0xffffffff


	//   ....[22]....
        /*0294*/ 	.word	0xffffffff


	//   ....[23]....
        /*0298*/ 	.word	0xffffffff


	//   ....[24]....
        /*029c*/ 	.word	0xffffffff


	//   ....[25]....
        /*02a0*/ 	.word	0xffffffff


	//   ....[26]....
        /*02a4*/ 	.word	0xffffffff


	//   ....[27]....
        /*02a8*/ 	.word	0xffffffff


	//   ....[28]....
        /*02ac*/ 	.word	0xffffffff


	//   ....[29]....
        /*02b0*/ 	.word	0xffffffff


	//   ....[30]....
        /*02b4*/ 	.word	0xffffffff


	//   ....[31]....
        /*02b8*/ 	.word	0xffffffff


	//   ....[32]....
        /*02bc*/ 	.word	0xffffffff


	//   ....[33]....
        /*02c0*/ 	.word	0xffffffff


	//   ....[34]....
        /*02c4*/ 	.word	0xffffffff


	//   ....[35]....
        /*02c8*/ 	.word	0xffffffff


	//   ....[36]....
        /*02cc*/ 	.word	0xffffffff


	//   ....[37]....
        /*02d0*/ 	.word	0xffffffff


	//   ....[38]....
        /*02d4*/ 	.word	0xffffffff


	//   ....[39]....
        /*02d8*/ 	.word	0xffffffff


	//   ....[40]....
        /*02dc*/ 	.word	0xffffffff


	//   ....[41]....
        /*02e0*/ 	.word	0xffffffff


	//   ....[42]....
        /*02e4*/ 	.word	0xffffffff


	//   ....[43]....
        /*02e8*/ 	.word	0xffffffff


	//   ....[44]....
        /*02ec*/ 	.word	0xffffffff


	//   ....[45]....
        /*02f0*/ 	.word	0xffffffff


	//   ....[46]....
        /*02f4*/ 	.word	0xffffffff


	//   ....[47]....
        /*02f8*/ 	.word	0xffffffff


	//   ....[48]....
        /*02fc*/ 	.word	0xffffffff


	//   ....[49]....
        /*0300*/ 	.word	0xffffffff


	//   ....[50]....
        /*0304*/ 	.word	0xffffffff


	//   ....[51]....
        /*0308*/ 	.word	0xffffffff


	//   ....[52]....
        /*030c*/ 	.word	0xffffffff


	//   ....[53]....
        /*0310*/ 	.word	0xffffffff


	//   ....[54]....
        /*0314*/ 	.word	0xffffffff


	//   ....[55]....
        /*0318*/ 	.word	0xffffffff


	//   ....[56]....
        /*031c*/ 	.word	0xffffffff


	//   ....[57]....
        /*0320*/ 	.word	0xffffffff


	//   ....[58]....
        /*0324*/ 	.word	0xffffffff


	//   ....[59]....
        /*0328*/ 	.word	0xffffffff


	//   ....[60]....
        /*032c*/ 	.word	0xffffffff


	//   ....[61]....
        /*0330*/ 	.word	0xffffffff


	//   ....[62]....
        /*0334*/ 	.word	0xffffffff


	//   ....[63]....
        /*0338*/ 	.word	0xffffffff


	//   ....[64]....
        /*033c*/ 	.word	0xffffffff


	//   ....[65]....
        /*0340*/ 	.word	0xffffffff


	//   ....[66]....
        /*0344*/ 	.word	0xffffffff


	//   ....[67]....
        /*0348*/ 	.word	0xffffffff


	//   ....[68]....
        /*034c*/ 	.word	0xffffffff


	//   ....[69]....
        /*0350*/ 	.word	0xffffffff


	//   ....[70]....
        /*0354*/ 	.word	0xffffffff


	//   ....[71]....
        /*0358*/ 	.word	0xffffffff


	//   ....[72]....
        /*035c*/ 	.word	0xffffffff


	//   ....[73]....
        /*0360*/ 	.word	0xffffffff


	//   ....[74]....
        /*0364*/ 	.word	0xffffffff


	//   ....[75]....
        /*0368*/ 	.word	0xffffffff


	//   ....[76]....
        /*036c*/ 	.word	0xffffffff


	//   ....[77]....
        /*0370*/ 	.word	0xffffffff


	//   ....[78]....
        /*0374*/ 	.word	0xffffffff


	//   ....[79]....
        /*0378*/ 	.word	0xffffffff


	//   ....[80]....
        /*037c*/ 	.word	0xffffffff


	//   ....[81]....
        /*0380*/ 	.word	0xffffffff


	//   ....[82]....
        /*0384*/ 	.word	0xffffffff


	//   ....[83]....
        /*0388*/ 	.word	0xffffffff


	//   ....[84]....
        /*038c*/ 	.word	0xffffffff


	//   ....[85]....
        /*0390*/ 	.word	0xffffffff


	//   ....[86]....
        /*0394*/ 	.word	0xffffffff


	//   ....[87]....
        /*0398*/ 	.word	0xffffffff


	//   ....[88]....
        /*039c*/ 	.word	0xffffffff


	//   ....[89]....
        /*03a0*/ 	.word	0xffffffff


	//   ....[90]....
        /*03a4*/ 	.word	0xffffffff


	//   ....[91]....
        /*03a8*/ 	.word	0xffffffff


	//   ....[92]....
        /*03ac*/ 	.word	0xffffffff


	//   ....[93]....
        /*03b0*/ 	.word	0xffffffff


	//   ....[94]....
        /*03b4*/ 	.word	0xffffffff


	//   ....[95]....
        /*03b8*/ 	.word	0xffffffff


	//   ....[96]....
        /*03bc*/ 	.word	0xffffffff


	//   ....[97]....
        /*03c0*/ 	.word	0xffffffff


	//   ....[98]....
        /*03c4*/ 	.word	0xffffffff


	//   ....[99]....
        /*03c8*/ 	.word	0xffffffff


	//   ....[100]....
        /*03cc*/ 	.word	0xffffffff


	//   ....[101]....
        /*03d0*/ 	.word	0xffffffff


	//   ....[102]....
        /*03d4*/ 	.word	0xffffffff


	//   ....[103]....
        /*03d8*/ 	.word	0xffffffff


	//   ....[104]....
        /*03dc*/ 	.word	0xffffffff


	//   ....[105]....
        /*03e0*/ 	.word	0xffffffff


	//   ....[106]....
        /*03e4*/ 	.word	0xffffffff


	//   ....[107]....
        /*03e8*/ 	.word	0xffffffff


	//   ....[108]....
        /*03ec*/ 	.word	0xffffffff


	//   ....[109]....
        /*03f0*/ 	.word	0xffffffff


	//   ....[110]....
        /*03f4*/ 	.word	0xffffffff


	//   ....[111]....
        /*03f8*/ 	.word	0xffffffff


	//   ....[112]....
        /*03fc*/ 	.word	0xffffffff


	//   ....[113]....
        /*0400*/ 	.word	0xffffffff


	//   ....[114]....
        /*0404*/ 	.word	0xffffffff


	//   ....[115]....
        /*0408*/ 	.word	0xffffffff


	//   ....[116]....
        /*040c*/ 	.word	0xffffffff


	//   ....[117]....
        /*0410*/ 	.word	0xffffffff


	//   ....[118]....
        /*0414*/ 	.word	0xffffffff


	//   ....[119]....
        /*0418*/ 	.word	0xffffffff


	//   ....[120]....
        /*041c*/ 	.word	0xffffffff


	//   ....[121]....
        /*0420*/ 	.word	0xffffffff


	//   ....[122]....
        /*0424*/ 	.word	0xffffffff


	//   ....[123]....
        /*0428*/ 	.word	0xffffffff


	//   ....[124]....
        /*042c*/ 	.word	0xffffffff


	//   ....[125]....
        /*0430*/ 	.word	0xffffffff


	//   ....[126]....
        /*0434*/ 	.word	0xffffffff


	//   ....[127]....
        /*0438*/ 	.word	0xffffffff


	//   ....[128]....
        /*043c*/ 	.word	0xffffffff


	//   ....[129]....
        /*0440*/ 	.word	0xffffffff


	//   ....[130]....
        /*0444*/ 	.word	0xffffffff


	//   ....[131]....
        /*0448*/ 	.word	0xffffffff


	//   ....[132]....
        /*044c*/ 	.word	0xffffffff


	//   ....[133]....
        /*0450*/ 	.word	0xffffffff


	//   ....[134]....
        /*0454*/ 	.word	0xffffffff


	//   ....[135]....
        /*0458*/ 	.word	0xffffffff


	//   ....[136]....
        /*045c*/ 	.word	0xffffffff


	//   ....[137]....
        /*0460*/ 	.word	0xffffffff


	//   ....[138]....
        /*0464*/ 	.word	0xffffffff


	//   ....[139]....
        /*0468*/ 	.word	0xffffffff


	//   ....[140]....
        /*046c*/ 	.word	0xffffffff


	//   ....[141]....
        /*0470*/ 	.word	0xffffffff


	//   ....[142]....
        /*0474*/ 	.word	0xffffffff


	//   ....[143]....
        /*0478*/ 	.word	0xffffffff


	//   ....[144]....
        /*047c*/ 	.word	0xffffffff


	//   ....[145]....
        /*0480*/ 	.word	0xffffffff


	//   ....[146]....
        /*0484*/ 	.word	0xffffffff


	//   ....[147]....
        /*0488*/ 	.word	0xffffffff


	//   ....[148]....
        /*048c*/ 	.word	0xffffffff


	//   ....[149]....
        /*0490*/ 	.word	0xffffffff


	//   ....[150]....
        /*0494*/ 	.word	0xffffffff


	//   ....[151]....
        /*0498*/ 	.word	0xffffffff


	//   ....[152]....
        /*049c*/ 	.word	0xffffffff


	//   ....[153]....
        /*04a0*/ 	.word	0xffffffff


	//   ....[154]....
        /*04a4*/ 	.word	0xffffffff


	//   ....[155]....
        /*04a8*/ 	.word	0xffffffff


	//   ....[156]....
        /*04ac*/ 	.word	0xffffffff


	//   ....[157]....
        /*04b0*/ 	.word	0xffffffff


	//   ....[158]....
        /*04b4*/ 	.word	0xffffffff


	//   ....[159]....
        /*04b8*/ 	.word	0xffffffff


	//   ....[160]....
        /*04bc*/ 	.word	0xffffffff


	//   ....[161]....
        /*04c0*/ 	.word	0xffffffff


	//   ....[162]....
        /*04c4*/ 	.word	0xffffffff


	//   ....[163]....
        /*04c8*/ 	.word	0xffffffff


	//   ....[164]....
        /*04cc*/ 	.word	0xffffffff


	//   ....[165]....
        /*04d0*/ 	.word	0xffffffff


	//   ....[166]....
        /*04d4*/ 	.word	0xffffffff


	//   ....[167]....
        /*04d8*/ 	.word	0xffffffff


	//   ....[168]....
        /*04dc*/ 	.word	0xffffffff


	//   ....[169]....
        /*04e0*/ 	.word	0xffffffff


	//   ....[170]....
        /*04e4*/ 	.word	0xffffffff


	//   ....[171]....
        /*04e8*/ 	.word	0xffffffff


	//   ....[172]....
        /*04ec*/ 	.word	0xffffffff


	//   ....[173]....
        /*04f0*/ 	.word	0xffffffff


	//   ....[174]....
        /*04f4*/ 	.word	0xffffffff


	//   ....[175]....
        /*04f8*/ 	.word	0x0500000f


	//   ....[176]....
        /*04fc*/ 	.word	0x0500000f


	//   ....[177]....
        /*0500*/ 	.word	0x0500000f


	//   ....[178]....
        /*0504*/ 	.word	0x0500000f


	//   ....[179]....
        /*0508*/ 	.word	0x0500000f


	//   ....[180]....
        /*050c*/ 	.word	0x0500000f


	//   ....[181]....
        /*0510*/ 	.word	0x0500000f


	//   ....[182]....
        /*0514*/ 	.word	0x0500000f


	//   ....[183]....
        /*0518*/ 	.word	0x0500000f


	//   ....[184]....
        /*051c*/ 	.word	0x0500000f


	//   ....[185]....
        /*0520*/ 	.word	0x0500000f


	//   ....[186]....
        /*0524*/ 	.word	0x0500000f


	//   ....[187]....
        /*0528*/ 	.word	0x0500000f


	//   ....[188]....
        /*052c*/ 	.word	0x0500000f


	//   ....[189]....
        /*0530*/ 	.word	0x0500000f


	//   ....[190]....
        /*0534*/ 	.word	0x0500000f


	//   ....[191]....
        /*0538*/ 	.word	0x0500000f


	//   ....[192]....
        /*053c*/ 	.word	0x0500000f


	//   ....[193]....
        /*0540*/ 	.word	0x0500000f


	//   ....[194]....
        /*0544*/ 	.word	0x0500000f


	//   ....[195]....
        /*0548*/ 	.word	0x0500000f


	//   ....[196]....
        /*054c*/ 	.word	0x0500000f


	//   ....[197]....
        /*0550*/ 	.word	0x0500000f


	//   ....[198]....
        /*0554*/ 	.word	0x0500000f


	//   ....[199]....
        /*0558*/ 	.word	0x0500000f


	//   ....[200]....
        /*055c*/ 	.word	0x0500000f


	//   ....[201]....
        /*0560*/ 	.word	0x0500000f


	//   ....[202]....
        /*0564*/ 	.word	0x0500000f


	//   ....[203]....
        /*0568*/ 	.word	0x0500000f


	//   ....[204]....
        /*056c*/ 	.word	0x0500000f


	//   ....[205]....
        /*0570*/ 	.word	0x0500000f


	//   ....[206]....
        /*0574*/ 	.word	0x0500000f


	//   ....[207]....
        /*0578*/ 	.word	0x0500000f


	//   ....[208]....
        /*057c*/ 	.word	0x0500000f


	//   ....[209]....
        /*0580*/ 	.word	0x0500000f


	//   ....[210]....
        /*0584*/ 	.word	0x0500000f


	//   ....[211]....
        /*0588*/ 	.word	0x0500000f


	//   ....[212]....
        /*058c*/ 	.word	0x0500000f


	//   ....[213]....
        /*0590*/ 	.word	0x0500000f


	//   ....[214]....
        /*0594*/ 	.word	0x0500000f


	//   ....[215]....
        /*0598*/ 	.word	0x0500000f


	//   ....[216]....
        /*059c*/ 	.word	0x0500000f


	//   ....[217]....
        /*05a0*/ 	.word	0x0500000f


	//   ....[218]....
        /*05a4*/ 	.word	0x0500000f


	//   ....[219]....
        /*05a8*/ 	.word	0x0500000f


	//   ....[220]....
        /*05ac*/ 	.word	0x0500000f


	//   ....[221]....
        /*05b0*/ 	.word	0x0500000f


	//   ....[222]....
        /*05b4*/ 	.word	0x0500000f


	//   ....[223]....
        /*05b8*/ 	.word	0x0500000f


	//   ....[224]....
        /*05bc*/ 	.word	0x0500000f


	//   ....[225]....
        /*05c0*/ 	.word	0x0500000f


	//   ....[226]....
        /*05c4*/ 	.word	0x0500000f


	//   ....[227]....
        /*05c8*/ 	.word	0x0500000f


	//   ....[228]....
        /*05cc*/ 	.word	0x0500000f


	//   ....[229]....
        /*05d0*/ 	.word	0x0500000f


	//   ....[230]....
        /*05d4*/ 	.word	0x0500000f


	//   ....[231]....
        /*05d8*/ 	.word	0x0500000f


	//   ....[232]....
        /*05dc*/ 	.word	0x0500000f


	//   ....[233]....
        /*05e0*/ 	.word	0x0500000f


	//   ....[234]....
        /*05e4*/ 	.word	0x0500000f


	//   ....[235]....
        /*05e8*/ 	.word	0x0500000f


	//   ....[236]....
        /*05ec*/ 	.word	0x0500000f


	//   ....[237]....
        /*05f0*/ 	.word	0x0500000f


	//   ....[238]....
        /*05f4*/ 	.word	0x0500000f


	//   ....[239]....
        /*05f8*/ 	.word	0x0500000f


	//   ....[240]....
        /*05fc*/ 	.word	0x0500000f


	//   ....[241]....
        /*0600*/ 	.word	0x0500000f


	//   ....[242]....
        /*0604*/ 	.word	0x0500000f


	//   ....[243]....
        /*0608*/ 	.word	0x0500000f


	//   ....[244]....
        /*060c*/ 	.word	0x0500000f


	//   ....[245]....
        /*0610*/ 	.word	0x0500000f


	//   ....[246]....
        /*0614*/ 	.word	0x0500000f


	//   ....[247]....
        /*0618*/ 	.word	0x0500000f


	//   ....[248]....
        /*061c*/ 	.word	0x0500000f


	//   ....[249]....
        /*0620*/ 	.word	0x0500000f


	//   ....[250]....
        /*0624*/ 	.word	0x0500000f


	//   ....[251]....
        /*0628*/ 	.word	0x0500000f


	//   ....[252]....
        /*062c*/ 	.word	0x0500000f


	//   ....[253]....
        /*0630*/ 	.word	0x0500000f


	//   ....[254]....
        /*0634*/ 	.word	0x0500000f


	//   ....[255]....
        /*0638*/ 	.word	0x0500000f


	//   ....[0]....
        /*063c*/ 	.word	0x0500000f


	//   ....[1]....
        /*0640*/ 	.word	0x0500000f


	//   ....[2]....
        /*0644*/ 	.word	0x0500000f


	//   ....[3]....
        /*0648*/ 	.word	0x0500000f


	//   ....[4]....
        /*064c*/ 	.word	0x0500000f


	//   ....[5]....
        /*0650*/ 	.word	0x0500000f


	//   ....[6]....
        /*0654*/ 	.word	0x0500000f


	//   ....[7]....
        /*0658*/ 	.word	0x0500000f


	//   ....[8]....
        /*065c*/ 	.word	0x0500000f


	//   ....[9]....
        /*0660*/ 	.word	0x0500000f


	//   ....[10]....
        /*0664*/ 	.word	0x0500000f


	//   ....[11]....
        /*0668*/ 	.word	0x0500000f


	//   ....[12]....
        /*066c*/ 	.word	0x0500000f


	//   ....[13]....
        /*0670*/ 	.word	0x0500000f


	//   ....[14]....
        /*0674*/ 	.word	0x0500000f


	//   ....[15]....
        /*0678*/ 	.word	0x0500000f


	//   ....[16]....
        /*067c*/ 	.word	0x0500000f


	//   ....[17]....
        /*0680*/ 	.word	0x0500000f


	//   ....[18]....
        /*0684*/ 	.word	0x0500000f


	//   ....[19]....
        /*0688*/ 	.word	0x0500000f


	//   ....[20]....
        /*068c*/ 	.word	0x0500000f


	//   ....[21]....
        /*0690*/ 	.word	0x0500000f


	//   ....[22]....
        /*0694*/ 	.word	0x0500000f


	//   ....[23]....
        /*0698*/ 	.word	0x0500000f


	//   ....[24]....
        /*069c*/ 	.word	0x0500000f


	//   ....[25]....
        /*06a0*/ 	.word	0x0500000f


	//   ....[26]....
        /*06a4*/ 	.word	0x0500000f


	//----- nvinfo : EIATTR_COOP_GROUP_INSTR_OFFSETS
	.align		4
.L_1579:
        /*06a8*/ 	.byte	0x04, 0x28
        /*06aa*/ 	.short	(.L_1581 - .L_1580)


	//   ....[0]....
.L_1580:
        /*06ac*/ 	.word	0x00000080


	//   ....[1]....
        /*06b0*/ 	.word	0x00000090


	//   ....[2]....
        /*06b4*/ 	.word	0x000002d0


	//   ....[3]....
        /*06b8*/ 	.word	0x00000430


	//   ....[4]....
        /*06bc*/ 	.word	0x00000550


	//   ....[5]....
        /*06c0*/ 	.word	0x000006b0


	//   ....[6]....
        /*06c4*/ 	.word	0x00001910


	//   ....[7]....
        /*06c8*/ 	.word	0x00001fd0


	//   ....[8]....
        /*06cc*/ 	.word	0x00001ff0


	//   ....[9]....
        /*06d0*/ 	.word	0x00002730


	//   ....[10]....
        /*06d4*/ 	.word	0x00002800


	//   ....[11]....
        /*06d8*/ 	.word	0x000030e0


	//   ....[12]....
        /*06dc*/ 	.word	0x00003140


	//   ....[13]....
        /*06e0*/ 	.word	0x00004450


	//   ....[14]....
        /*06e4*/ 	.word	0x00004a80


	//   ....[15]....
        /*06e8*/ 	.word	0x00004ae0


	//   ....[16]....
        /*06ec*/ 	.word	0x00004b90


	//   ....[17]....
        /*06f0*/ 	.word	0x00005160


	//   ....[18]....
        /*06f4*/ 	.word	0x00005320


	//   ....[19]....
        /*06f8*/ 	.word	0x00006eb0


	//   ....[20]....
        /*06fc*/ 	.word	0x00006ec0


	//   ....[21]....
        /*0700*/ 	.word	0x00006ef0


	//   ....[22]....
        /*0704*/ 	.word	0x00006f00


	//   ....[23]....
        /*0708*/ 	.word	0x00008190


	//   ....[24]....
        /*070c*/ 	.word	0x000081c0


	//   ....[25]....
        /*0710*/ 	.word	0x00008280


	//   ....[26]....
        /*0714*/ 	.word	0x00008290


	//   ....[27]....
        /*0718*/ 	.word	0x00009150


	//   ....[28]....
        /*071c*/ 	.word	0x00009160


	//   ....[29]....
        /*0720*/ 	.word	0x00009170


	//   ....[30]....
        /*0724*/ 	.word	0x000091c0


	//   ....[31]....
        /*0728*/ 	.word	0x00009780


	//   ....[32]....
        /*072c*/ 	.word	0x000097c0


	//   ....[33]....
        /*0730*/ 	.word	0x000097e0


	//   ....[34]....
        /*0734*/ 	.word	0x00009820


	//   ....[35]....
        /*0738*/ 	.word	0x00009840


	//   ....[36]....
        /*073c*/ 	.word	0x00009850


	//   ....[37]....
        /*0740*/ 	.word	0x00009870


	//   ....[38]....
        /*0744*/ 	.word	0x00009890


	//   ....[39]....
        /*0748*/ 	.word	0x00009cb0


	//   ....[40]....
        /*074c*/ 	.word	0x00009cc0


	//   ....[41]....
        /*0750*/ 	.word	0x00009ef0


	//   ....[42]....
        /*0754*/ 	.word	0x00009f00


	//   ....[43]....
        /*0758*/ 	.word	0x0000aa10


	//   ....[44]....
        /*075c*/ 	.word	0x0000aa40


	//   ....[45]....
        /*0760*/ 	.word	0x0000aa80


	//   ....[46]....
        /*0764*/ 	.word	0x0000aab0


	//   ....[47]....
        /*0768*/ 	.word	0x0000aac0


	//   ....[48]....
        /*076c*/ 	.word	0x0000aad0


	//   ....[49]....
        /*0770*/ 	.word	0x0000aae0


	//   ....[50]....
        /*0774*/ 	.word	0x0000ab00


	//   ....[51]....
        /*0778*/ 	.word	0x0000ac60


	//   ....[52]....
        /*077c*/ 	.word	0x0000ae80


	//   ....[53]....
        /*0780*/ 	.word	0x0000aeb0


	//   ....[54]....
        /*0784*/ 	.word	0x0000aee0


	//   ....[55]....
        /*0788*/ 	.word	0x0000af10


	//   ....[56]....
        /*078c*/ 	.word	0x0000af40


	//   ....[57]....
        /*0790*/ 	.word	0x0000af70


	//   ....[58]....
        /*0794*/ 	.word	0x0000b0d0


	//   ....[59]....
        /*0798*/ 	.word	0x0000b100


	//   ....[60]....
        /*079c*/ 	.word	0x0000b130


	//   ....[61]....
        /*07a0*/ 	.word	0x0000b160


	//   ....[62]....
        /*07a4*/ 	.word	0x0000b190


	//   ....[63]....
        /*07a8*/ 	.word	0x0000b1c0


	//   ....[64]....
        /*07ac*/ 	.word	0x0000b250


	//   ....[65]....
        /*07b0*/ 	.word	0x0000b280


	//   ....[66]....
        /*07b4*/ 	.word	0x0000b290


	//   ....[67]....
        /*07b8*/ 	.word	0x0000b2d0


	//   ....[68]....
        /*07bc*/ 	.word	0x0000d220


	//   ....[69]....
        /*07c0*/ 	.word	0x0000d240


	//   ....[70]....
        /*07c4*/ 	.word	0x0000d2d0


	//   ....[71]....
        /*07c8*/ 	.word	0x0000d2f0


	//   ....[72]....
        /*07cc*/ 	.word	0x0000d370


	//   ....[73]....
        /*07d0*/ 	.word	0x0000d390


	//   ....[74]....
        /*07d4*/ 	.word	0x0000d410


	//   ....[75]....
        /*07d8*/ 	.word	0x0000d430


	//   ....[76]....
        /*07dc*/ 	.word	0x0000d4b0


	//   ....[77]....
        /*07e0*/ 	.word	0x0000d4d0


	//   ....[78]....
        /*07e4*/ 	.word	0x0000d550


	//   ....[79]....
        /*07e8*/ 	.word	0x0000d570


	//   ....[80]....
        /*07ec*/ 	.word	0x0000d5f0


	//   ....[81]....
        /*07f0*/ 	.word	0x0000d610


	//   ....[82]....
        /*07f4*/ 	.word	0x0000d620


	//   ....[83]....
        /*07f8*/ 	.word	0x0000d630


	//   ....[84]....
        /*07fc*/ 	.word	0x0000df00


	//   ....[85]....
        /*0800*/ 	.word	0x0000df30


	//   ....[86]....
        /*0804*/ 	.word	0x0000dfd0


	//   ....[87]....
        /*0808*/ 	.word	0x0000dff0


	//   ....[88]....
        /*080c*/ 	.word	0x0000e070


	//   ....[89]....
        /*0810*/ 	.word	0x0000e090


	//   ....[90]....
        /*0814*/ 	.word	0x0000e110


	//   ....[91]....
        /*0818*/ 	.word	0x0000e130


	//   ....[92]....
        /*081c*/ 	.word	0x0000e1b0


	//   ....[93]....
        /*0820*/ 	.word	0x0000e1d0


	//   ....[94]....
        /*0824*/ 	.word	0x0000e250


	//   ....[95]....
        /*0828*/ 	.word	0x0000e270


	//   ....[96]....
        /*082c*/ 	.word	0x0000e2f0


	//   ....[97]....
        /*0830*/ 	.word	0x0000e310


	//   ....[98]....
        /*0834*/ 	.word	0x0000e320


	//   ....[99]....
        /*0838*/ 	.word	0x0000e390


	//   ....[100]....
        /*083c*/ 	.word	0x0000e3e0


	//   ....[101]....
        /*0840*/ 	.word	0x0000e410


	//   ....[102]....
        /*0844*/ 	.word	0x0000e4a0


	//   ....[103]....
        /*0848*/ 	.word	0x0000e4b0


	//   ....[104]....
        /*084c*/ 	.word	0x0000e520


	//   ....[105]....
        /*0850*/ 	.word	0x0000e530


	//   ....[106]....
        /*0854*/ 	.word	0x0000e570


	//   ....[107]....
        /*0858*/ 	.word	0x0000e590


	//   ....[108]....
        /*085c*/ 	.word	0x0000ece0


	//   ....[109]....
        /*0860*/ 	.word	0x0000ed10


	//   ....[110]....
        /*0864*/ 	.word	0x0000ed60


	//   ....[111]....
        /*0868*/ 	.word	0x0000ed70


	//   ....[112]....
        /*086c*/ 	.word	0x0000edb0


	//   ....[113]....
        /*0870*/ 	.word	0x0000edc0


	//   ....[114]....
        /*0874*/ 	.word	0x0000ee00


	//   ....[115]....
        /*0878*/ 	.word	0x0000ee10


	//   ....[116]....
        /*087c*/ 	.word	0x0000ee50


	//   ....[117]....
        /*0880*/ 	.word	0x0000ee60


	//   ....[118]....
        /*0884*/ 	.word	0x0000eea0


	//   ....[119]....
        /*0888*/ 	.word	0x0000eeb0


	//   ....[120]....
        /*088c*/ 	.word	0x0000eef0


	//   ....[121]....
        /*0890*/ 	.word	0x0000ef00


	//   ....[122]....
        /*0894*/ 	.word	0x0000ef10


	//   ....[123]....
        /*0898*/ 	.word	0x0000ef50


	//   ....[124]....
        /*089c*/ 	.word	0x0000f200


	//   ....[125]....
        /*08a0*/ 	.word	0x0000f230


	//   ....[126]....
        /*08a4*/ 	.word	0x0000f290


	//   ....[127]....
        /*08a8*/ 	.word	0x0000f2a0


	//   ....[128]....
        /*08ac*/ 	.word	0x0000f2f0


	//   ....[129]....
        /*08b0*/ 	.word	0x0000f300


	//   ....[130]....
        /*08b4*/ 	.word	0x0000f350


	//   ....[131]....
        /*08b8*/ 	.word	0x0000f360


	//   ....[132]....
        /*08bc*/ 	.word	0x0000f3b0


	//   ....[133]....
        /*08c0*/ 	.word	0x0000f3c0


	//   ....[134]....
        /*08c4*/ 	.word	0x0000f410


	//   ....[135]....
        /*08c8*/ 	.word	0x0000f420


	//   ....[136]....
        /*08cc*/ 	.word	0x0000f470


	//   ....[137]....
        /*08d0*/ 	.word	0x0000f480


	//   ....[138]....
        /*08d4*/ 	.word	0x0000f490


	//   ....[139]....
        /*08d8*/ 	.word	0x0000f4d0


	//   ....[140]....
        /*08dc*/ 	.word	0x0000fa60


	//   ....[141]....
        /*08e0*/ 	.word	0x0000faa0


	//   ....[142]....
        /*08e4*/ 	.word	0x0000fad0


	//   ....[143]....
        /*08e8*/ 	.word	0x0000fae0


	//   ....[144]....
        /*08ec*/ 	.word	0x0000faf0


	//   ....[145]....
        /*08f0*/ 	.word	0x0000fb00


	//   ....[146]....
        /*08f4*/ 	.word	0x0000fb20


	//   ....[147]....
        /*08f8*/ 	.word	0x0000fb70


	//   ....[148]....
        /*08fc*/ 	.word	0x0000fb90


	//   ....[149]....
        /*0900*/ 	.word	0x0000fbd0


	//   ....[150]....
        /*0904*/ 	.word	0x0000fbf0


	//   ....[151]....
        /*0908*/ 	.word	0x0000fc30


	//   ....[152]....
        /*090c*/ 	.word	0x0000fc50


	//   ....[153]....
        /*0910*/ 	.word	0x0000fca0


	//   ....[154]....
        /*0914*/ 	.word	0x0000fcd0


	//   ....[155]....
        /*0918*/ 	.word	0x0000fd30


	//   ....[156]....
        /*091c*/ 	.word	0x000100f0


	//   ....[157]....
        /*0920*/ 	.word	0x00010120


	//   ....[158]....
        /*0924*/ 	.word	0x00010180


	//   ....[159]....
        /*0928*/ 	.word	0x000101b0


	//   ....[160]....
        /*092c*/ 	.word	0x000101e0


	//   ....[161]....
        /*0930*/ 	.word	0x00010210


	//   ....[162]....
        /*0934*/ 	.word	0x00010240


	//   ....[163]....
        /*0938*/ 	.word	0x00010270


	//   ....[164]....
        /*093c*/ 	.word	0x00010410


	//   ....[165]....
        /*0940*/ 	.word	0x00010440


	//   ....[166]....
        /*0944*/ 	.word	0x00010470


	//   ....[167]....
        /*0948*/ 	.word	0x000104a0


	//   ....[168]....
        /*094c*/ 	.word	0x000104d0


	//   ....[169]....
        /*0950*/ 	.word	0x00010500


	//   ....[170]....
        /*0954*/ 	.word	0x000105c0


	//   ....[171]....
        /*0958*/ 	.word	0x000105e0


	//   ....[172]....
        /*095c*/ 	.word	0x00010600


	//   ....[173]....
        /*0960*/ 	.word	0x00010660


	//   ....[174]....
        /*0964*/ 	.word	0x00011080


	//   ....[175]....
        /*0968*/ 	.word	0x00011620


	//   ....[176]....
        /*096c*/ 	.word	0x00011710


	//   ....[177]....
        /*0970*/ 	.word	0x000117b0


	//   ....[178]....
        /*0974*/ 	.word	0x00011810


	//   ....[179]....
        /*0978*/ 	.word	0x00011900


	//   ....[180]....
        /*097c*/ 	.word	0x00011970


	//   ....[181]....
        /*0980*/ 	.word	0x00011a60


	//   ....[182]....
        /*0984*/ 	.word	0x00011ad0


	//   ....[183]....
        /*0988*/ 	.word	0x00011bc0


	//   ....[184]....
        /*098c*/ 	.word	0x00011c30


	//   ....[185]....
        /*0990*/ 	.word	0x00011d20


	//   ....[186]....
        /*0994*/ 	.word	0x00011d90


	//   ....[187]....
        /*0998*/ 	.word	0x00011e80


	//   ....[188]....
        /*099c*/ 	.word	0x00011ef0


	//   ....[189]....
        /*09a0*/ 	.word	0x00011fe0


	//   ....[190]....
        /*09a4*/ 	.word	0x00012050


	//   ....[191]....
        /*09a8*/ 	.word	0x00012130


	//   ....[192]....
        /*09ac*/ 	.word	0x000121e0


	//   ....[193]....
        /*09b0*/ 	.word	0x00012250


	//   ....[194]....
        /*09b4*/ 	.word	0x000122b0


	//   ....[195]....
        /*09b8*/ 	.word	0x000123a0


	//   ....[196]....
        /*09bc*/ 	.word	0x00012400


	//   ....[197]....
        /*09c0*/ 	.word	0x00012500


	//   ....[198]....
        /*09c4*/ 	.word	0x00012560


	//   ....[199]....
        /*09c8*/ 	.word	0x00012660


	//   ....[200]....
        /*09cc*/ 	.word	0x000126c0


	//   ....[201]....
        /*09d0*/ 	.word	0x000127c0


	//   ....[202]....
        /*09d4*/ 	.word	0x00012820


	//   ....[203]....
        /*09d8*/ 	.word	0x00012920


	//   ....[204]....
        /*09dc*/ 	.word	0x00012980


	//   ....[205]....
        /*09e0*/ 	.word	0x00012a80


	//   ....[206]....
        /*09e4*/ 	.word	0x00012ae0


	//   ....[207]....
        /*09e8*/ 	.word	0x00012b90


	//   ....[208]....
        /*09ec*/ 	.word	0x00012c50


	//   ....[209]....
        /*09f0*/ 	.word	0x00012d10


	//   ....[210]....
        /*09f4*/ 	.word	0x00012d70


	//   ....[211]....
        /*09f8*/ 	.word	0x00012e70


	//   ....[212]....
        /*09fc*/ 	.word	0x00012ed0


	//   ....[213]....
        /*0a00*/ 	.word	0x00012fa0


	//   ....[214]....
        /*0a04*/ 	.word	0x00013000


	//   ....[215]....
        /*0a08*/ 	.word	0x000130c0


	//   ....[216]....
        /*0a0c*/ 	.word	0x00013200


	//   ....[217]....
        /*0a10*/ 	.word	0x000132a0


	//   ....[218]....
        /*0a14*/ 	.word	0x00013310


	//   ....[219]....
        /*0a18*/ 	.word	0x000133c0


	//   ....[220]....
        /*0a1c*/ 	.word	0x00013420


	//   ....[221]....
        /*0a20*/ 	.word	0x000134d0


	//   ....[222]....
        /*0a24*/ 	.word	0x00013530


	//   ....[223]....
        /*0a28*/ 	.word	0x000135e0


	//   ....[224]....
        /*0a2c*/ 	.word	0x00013640


	//   ....[225]....
        /*0a30*/ 	.word	0x000136f0


	//   ....[226]....
        /*0a34*/ 	.word	0x00013750


	//   ....[227]....
        /*0a38*/ 	.word	0x00013800


	//   ....[228]....
        /*0a3c*/ 	.word	0x00013860


	//   ....[229]....
        /*0a40*/ 	.word	0x00013910


	//   ....[230]....
        /*0a44*/ 	.word	0x00013970


	//   ....[231]....
        /*0a48*/ 	.word	0x00013a20


	//   ....[232]....
        /*0a4c*/ 	.word	0x00013b10


	//   ....[233]....
        /*0a50*/ 	.word	0x00013bc0


	//   ....[234]....
        /*0a54*/ 	.word	0x00013c20


	//   ....[235]....
        /*0a58*/ 	.word	0x00013ce0


	//   ....[236]....
        /*0a5c*/ 	.word	0x00013d40


	//   ....[237]....
        /*0a60*/ 	.word	0x00013e00


	//   ....[238]....
        /*0a64*/ 	.word	0x00013e60


	//   ....[239]....
        /*0a68*/ 	.word	0x00013f20


	//   ....[240]....
        /*0a6c*/ 	.word	0x00013f80


	//   ....[241]....
        /*0a70*/ 	.word	0x00014040


	//   ....[242]....
        /*0a74*/ 	.word	0x000140a0


	//   ....[243]....
        /*0a78*/ 	.word	0x00014160


	//   ....[244]....
        /*0a7c*/ 	.word	0x000141c0


	//   ....[245]....
        /*0a80*/ 	.word	0x00014280


	//   ....[246]....
        /*0a84*/ 	.word	0x000142e0


	//   ....[247]....
        /*0a88*/ 	.word	0x00014390


	//   ....[248]....
        /*0a8c*/ 	.word	0x00014480


	//   ....[249]....
        /*0a90*/ 	.word	0x00014520


	//   ....[250]....
        /*0a94*/ 	.word	0x000145c0


	//   ....[251]....
        /*0a98*/ 	.word	0x00014670


	//   ....[252]....
        /*0a9c*/ 	.word	0x000146d0


	//   ....[253]....
        /*0aa0*/ 	.word	0x00014790


	//   ....[254]....
        /*0aa4*/ 	.word	0x000147f0


	//   ....[255]....
        /*0aa8*/ 	.word	0x000148b0


	//   ....[0]....
        /*0aac*/ 	.word	0x00014910


	//   ....[1]....
        /*0ab0*/ 	.word	0x000149d0


	//   ....[2]....
        /*0ab4*/ 	.word	0x00014a30


	//   ....[3]....
        /*0ab8*/ 	.word	0x00014af0


	//   ....[4]....
        /*0abc*/ 	.word	0x00014b50


	//   ....[5]....
        /*0ac0*/ 	.word	0x00014c10


	//   ....[6]....
        /*0ac4*/ 	.word	0x00014c70


	//   ....[7]....
        /*0ac8*/ 	.word	0x00014d10


	//   ....[8]....
        /*0acc*/ 	.word	0x00014da0


	//   ....[9]....
        /*0ad0*/ 	.word	0x00014e40


	//   ....[10]....
        /*0ad4*/ 	.word	0x00014fb0


	//   ....[11]....
        /*0ad8*/ 	.word	0x00015020


	//   ....[12]....
        /*0adc*/ 	.word	0x00015090


	//   ....[13]....
        /*0ae0*/ 	.word	0x00015100


	//   ....[14]....
        /*0ae4*/ 	.word	0x00015170


	//   ....[15]....
        /*0ae8*/ 	.word	0x000151f0


	//   ....[16]....
        /*0aec*/ 	.word	0x00015270


	//   ....[17]....
        /*0af0*/ 	.word	0x00015300


	//   ....[18]....
        /*0af4*/ 	.word	0x00015370


	//   ....[19]....
        /*0af8*/ 	.word	0x000153e0


	//   ....[20]....
        /*0afc*/ 	.word	0x00015450


	//   ....[21]....
        /*0b00*/ 	.word	0x000154d0


	//   ....[22]....
        /*0b04*/ 	.word	0x00015540


	//   ....[23]....
        /*0b08*/ 	.word	0x000155f0


	//   ....[24]....
        /*0b0c*/ 	.word	0x00015640


	//   ....[25]....
        /*0b10*/ 	.word	0x000156d0


	//   ....[26]....
        /*0b14*/ 	.word	0x00015800


	//----- nvinfo : EIATTR_REG_RECONFIG
	.align		4
.L_1581:
        /*0b18*/ 	.byte	0x01, 0x54
	.zero		2


	//----- nvinfo : EIATTR_SYSCALL_OFFSETS
	.align		4
        /*0b1c*/ 	.byte	0x04, 0x46
        /*0b1e*/ 	.short	(.L_1583 - .L_1582)


	//   ....[0]....
.L_1582:
        /*0b20*/ 	.word	0x00001ac0


	//   ....[1]....
        /*0b24*/ 	.word	0x0000c860


	//   ....[2]....
        /*0b28*/ 	.word	0x0000c9b0


	//   ....[3]....
        /*0b2c*/ 	.word	0x0000caa0


	//   ....[4]....
        /*0b30*/ 	.word	0x0000da40


	//----- nvinfo : EIATTR_MBARRIER_INSTR_OFFSETS
	.align		4
.L_1583:
        /*0b34*/ 	.byte	0x04, 0x39
        /*0b36*/ 	.short	(.L_1585 - .L_1584)


	//   ....[0]....
.L_1584:
        /*0b38*/ 	.word	0x00000180
        /*0b3c*/ 	.word	0x000000ff
        /*0b40*/ 	.word	0x00016800
        /*0b44*/ 	.short	0x0100
        /*0b46*/ 	.byte	0x08
	.zero		1


	//   ....[1]....
        /*0b48*/ 	.word	0x00000190
        /*0b4c*/ 	.word	0x000000ff
        /*0b50*/ 	.word	0x00016820
        /*0b54*/ 	.short	0x0100
        /*0b56*/ 	.byte	0x08
	.zero		1


	//   ....[2]....
        /*0b58*/ 	.word	0x00000280
        /*0b5c*/ 	.word	0x000000ff
        /*0b60*/ 	.word	0x00016830
        /*0b64*/ 	.short	0x0100
        /*0b66*/ 	.byte	0x08
	.zero		1


	//   ....[3]....
        /*0b68*/ 	.word	0x00000290
        /*0b6c*/ 	.word	0x000000ff
        /*0b70*/ 	.word	0x00016840
        /*0b74*/ 	.short	0x0100
        /*0b76*/ 	.byte	0x08
	.zero		1


	//   ....[4]....
        /*0b78*/ 	.word	0x000002a0
        /*0b7c*/ 	.word	0x000000ff
        /*0b80*/ 	.word	0x00016838
        /*0b84*/ 	.short	0x0100
        /*0b86*/ 	.byte	0x08
	.zero		1


	//   ....[5]....
        /*0b88*/ 	.word	0x000002b0
        /*0b8c*/ 	.word	0x000000ff
        /*0b90*/ 	.word	0x00016848
        /*0b94*/ 	.short	0x0100
        /*0b96*/ 	.byte	0x08
	.zero		1


	//   ....[6]....
        /*0b98*/ 	.word	0x000003e0
        /*0b9c*/ 	.word	0x000000ff
        /*0ba0*/ 	.word	0x00016850
        /*0ba4*/ 	.short	0x0100
        /*0ba6*/ 	.byte	0x08
	.zero		1


	//   ....[7]....
        /*0ba8*/ 	.word	0x000003f0
        /*0bac*/ 	.word	0x000000ff
        /*0bb0*/ 	.word	0x00016860
        /*0bb4*/ 	.short	0x0100
        /*0bb6*/ 	.byte	0x08
	.zero		1


	//   ....[8]....
        /*0bb8*/ 	.word	0x00000400
        /*0bbc*/ 	.word	0x000000ff
        /*0bc0*/ 	.word	0x00016858
        /*0bc4*/ 	.short	0x0100
        /*0bc6*/ 	.byte	0x08
	.zero		1


	//   ....[9]....
        /*0bc8*/ 	.word	0x00000410
        /*0bcc*/ 	.word	0x000000ff
        /*0bd0*/ 	.word	0x00016868
        /*0bd4*/ 	.short	0x0100
        /*0bd6*/ 	.byte	0x08
	.zero		1


	//   ....[10]....
        /*0bd8*/ 	.word	0x00000500
        /*0bdc*/ 	.word	0x000000ff
        /*0be0*/ 	.word	0x00016870
        /*0be4*/ 	.short	0x0100
        /*0be6*/ 	.byte	0x06
	.zero		1


	//   ....[11]....
        /*0be8*/ 	.word	0x00000510
        /*0bec*/ 	.word	0x000000ff
        /*0bf0*/ 	.word	0x00016880
        /*0bf4*/ 	.short	0x0100
        /*0bf6*/ 	.byte	0x06
	.zero		1


	//   ....[12]....
        /*0bf8*/ 	.word	0x00000520
        /*0bfc*/ 	.word	0x000000ff
        /*0c00*/ 	.word	0x00016878
        /*0c04*/ 	.short	0x0100
        /*0c06*/ 	.byte	0x06
	.zero		1


	//   ....[13]....
        /*0c08*/ 	.word	0x00000530
        /*0c0c*/ 	.word	0x000000ff
        /*0c10*/ 	.word	0x00016888
        /*0c14*/ 	.short	0x0100
        /*0c16*/ 	.byte	0x06
	.zero		1


	//   ....[14]....
        /*0c18*/ 	.word	0x00000660
        /*0c1c*/ 	.word	0x000000ff
        /*0c20*/ 	.word	0x00016890
        /*0c24*/ 	.short	0x0100
        /*0c26*/ 	.byte	0x08
	.zero		1


	//   ....[15]....
        /*0c28*/ 	.word	0x00000670
        /*0c2c*/ 	.word	0x000000ff
        /*0c30*/ 	.word	0x000168a0
        /*0c34*/ 	.short	0x0100
        /*0c36*/ 	.byte	0x08
	.zero		1


	//   ....[16]....
        /*0c38*/ 	.word	0x00000680
        /*0c3c*/ 	.word	0x000000ff
        /*0c40*/ 	.word	0x00016898
        /*0c44*/ 	.short	0x0100
        /*0c46*/ 	.byte	0x08
	.zero		1


	//   ....[17]....
        /*0c48*/ 	.word	0x00000690
        /*0c4c*/ 	.word	0x000000ff
        /*0c50*/ 	.word	0x000168a8
        /*0c54*/ 	.short	0x0100
        /*0c56*/ 	.byte	0x08
	.zero		1


	//   ....[18]....
        /*0c58*/ 	.word	0x000007d0
        /*0c5c*/ 	.word	0x000000ff
        /*0c60*/ 	.word	0x000168b0
        /*0c64*/ 	.short	0x0100
        /*0c66*/ 	.byte	0x08
	.zero		1


	//   ....[19]....
        /*0c68*/ 	.word	0x000007e0
        /*0c6c*/ 	.word	0x000000ff
        /*0c70*/ 	.word	0x000168c0
        /*0c74*/ 	.short	0x0100
        /*0c76*/ 	.byte	0x08
	.zero		1


	//   ....[20]....
        /*0c78*/ 	.word	0x000007f0
        /*0c7c*/ 	.word	0x000000ff
        /*0c80*/ 	.word	0x000168b8
        /*0c84*/ 	.short	0x0100
        /*0c86*/ 	.byte	0x08
	.zero		1


	//   ....[21]....
        /*0c88*/ 	.word	0x00000800
        /*0c8c*/ 	.word	0x000000ff
        /*0c90*/ 	.word	0x000168c8
        /*0c94*/ 	.short	0x0100
        /*0c96*/ 	.byte	0x08
	.zero		1


	//   ....[22]....
        /*0c98*/ 	.word	0x00001b40
        /*0c9c*/ 	.word	0x000000ff
        /*0ca0*/ 	.word	0x00016800
        /*0ca4*/ 	.short	0x010a
        /*0ca6*/ 	.byte	0x2d
	.zero		1


	//   ....[23]....
        /*0ca8*/ 	.word	0x00001bc0
        /*0cac*/ 	.word	0x00000003
        /*0cb0*/ 	.word	0x00016830
        /*0cb4*/ 	.short	0x010a
        /*0cb6*/ 	.byte	0x3f
	.zero		1


	//   ....[24]....
        /*0cb8*/ 	.word	0x00001c00
        /*0cbc*/ 	.word	0x00000003
        /*0cc0*/ 	.word	0x00016830
        /*0cc4*/ 	.short	0x010a
        /*0cc6*/ 	.byte	0x3f
	.zero		1


	//   ....[25]....
        /*0cc8*/ 	.word	0x000020a0
        /*0ccc*/ 	.word	0x000000ff
        /*0cd0*/ 	.word	0x00000000
        /*0cd4*/ 	.short	0x0101
        /*0cd6*/ 	.byte	0x06
	.zero		1


	//   ....[26]....
        /*0cd8*/ 	.word	0x00003d90
        /*0cdc*/ 	.word	0x000000ff
        /*0ce0*/ 	.word	0x00016830
        /*0ce4*/ 	.short	0x010a
        /*0ce6*/ 	.byte	0x06
	.zero		1


	//   ....[27]....
        /*0ce8*/ 	.word	0x00003dd0
        /*0cec*/ 	.word	0x000000ff
        /*0cf0*/ 	.word	0x00016830
        /*0cf4*/ 	.short	0x010a
        /*0cf6*/ 	.byte	0x06
	.zero		1


	//   ....[28]....
        /*0cf8*/ 	.word	0x00004000
        /*0cfc*/ 	.word	0x000000ff
        /*0d00*/ 	.word	0x00016850
        /*0d04*/ 	.short	0x010a
        /*0d06*/ 	.byte	0x06
	.zero		1


	//   ....[29]....
        /*0d08*/ 	.word	0x00004040
        /*0d0c*/ 	.word	0x000000ff
        /*0d10*/ 	.word	0x00016850
        /*0d14*/ 	.short	0x010a
        /*0d16*/ 	.byte	0x06
	.zero		1


	//   ....[30]....
        /*0d18*/ 	.word	0x000044b0
        /*0d1c*/ 	.word	0x000000ff
        /*0d20*/ 	.word	0x00000000
        /*0d24*/ 	.short	0x0101
        /*0d26*/ 	.byte	0x06
	.zero		1


	//   ....[31]....
        /*0d28*/ 	.word	0x00005fa0
        /*0d2c*/ 	.word	0x000000ff
        /*0d30*/ 	.word	0x00000000
        /*0d34*/ 	.short	0x0101
        /*0d36*/ 	.byte	0x06
	.zero		1


	//   ....[32]....
        /*0d38*/ 	.word	0x00006490
        /*0d3c*/ 	.word	0x000000ff
        /*0d40*/ 	.word	0x00016830
        /*0d44*/ 	.short	0x010a
        /*0d46*/ 	.byte	0x06
	.zero		1


	//   ....[33]....
        /*0d48*/ 	.word	0x000064d0
        /*0d4c*/ 	.word	0x000000ff
        /*0d50*/ 	.word	0x00016830
        /*0d54*/ 	.short	0x010a
        /*0d56*/ 	.byte	0x06
	.zero		1


	//   ....[34]....
        /*0d58*/ 	.word	0x000066d0
        /*0d5c*/ 	.word	0x000000ff
        /*0d60*/ 	.word	0x00016850
        /*0d64*/ 	.short	0x010a
        /*0d66*/ 	.byte	0x06
	.zero		1


	//   ....[35]....
        /*0d68*/ 	.word	0x00006710
        /*0d6c*/ 	.word	0x000000ff
        /*0d70*/ 	.word	0x00016850
        /*0d74*/ 	.short	0x010a
        /*0d76*/ 	.byte	0x06
	.zero		1


	//   ....[36]....
        /*0d78*/ 	.word	0x00006b40
        /*0d7c*/ 	.word	0x000000ff
        /*0d80*/ 	.word	0x00000000
        /*0d84*/ 	.short	0x0101
        /*0d86*/ 	.byte	0x06
	.zero		1


	//   ....[37]....
        /*0d88*/ 	.word	0x00007d00
        /*0d8c*/ 	.word	0x000000ff
        /*0d90*/ 	.word	0x00000000
        /*0d94*/ 	.short	0x0101
        /*0d96*/ 	.byte	0x06
	.zero		1


	//   ....[38]....
        /*0d98*/ 	.word	0x00008100
        /*0d9c*/ 	.word	0x000000ff
        /*0da0*/ 	.word	0x00016850
        /*0da4*/ 	.short	0x010a
        /*0da6*/ 	.byte	0x05
	.zero		1


	//   ....[39]....
        /*0da8*/ 	.word	0x00008140
        /*0dac*/ 	.word	0x000000ff
        /*0db0*/ 	.word	0x00016850
        /*0db4*/ 	.short	0x010a
        /*0db6*/ 	.byte	0x05
	.zero		1


	//   ....[40]....
        /*0db8*/ 	.word	0x000086b0
        /*0dbc*/ 	.word	0x000000ff
        /*0dc0*/ 	.word	0x00000000
        /*0dc4*/ 	.short	0x0101
        /*0dc6*/ 	.byte	0x04
	.zero		1


	//   ....[41]....
        /*0dc8*/ 	.word	0x00009650
        /*0dcc*/ 	.word	0x00000000
        /*0dd0*/ 	.word	0x00000000
        /*0dd4*/ 	.short	0x0101
        /*0dd6*/ 	.byte	0x3f
	.zero		1


	//   ....[42]....
        /*0dd8*/ 	.word	0x00009ca0
        /*0ddc*/ 	.word	0x00000004
        /*0de0*/ 	.word	0x00000000
        /*0de4*/ 	.short	0x0101
        /*0de6*/ 	.byte	0x3f
	.zero		1


	//   ....[43]....
        /*0de8*/ 	.word	0x0000cfa0
        /*0dec*/ 	.word	0x00000003
        /*0df0*/ 	.word	0x00016840
        /*0df4*/ 	.short	0x010a
        /*0df6*/ 	.byte	0x3f
	.zero		1


	//   ....[44]....
        /*0df8*/ 	.word	0x0000d730
        /*0dfc*/ 	.word	0x00000003
        /*0e00*/ 	.word	0x00016830
        /*0e04*/ 	.short	0x0107
        /*0e06*/ 	.byte	0x3f
	.zero		1


	//   ....[45]....
        /*0e08*/ 	.word	0x0000d800
        /*0e0c*/ 	.word	0x00000003
        /*0e10*/ 	.word	0x00016830
        /*0e14*/ 	.short	0x0101
        /*0e16*/ 	.byte	0x3f
	.zero		1


	//   ....[46]....
        /*0e18*/ 	.word	0x0000e630
        /*0e1c*/ 	.word	0x00000016
        /*0e20*/ 	.word	0x00016800
        /*0e24*/ 	.short	0x0107
        /*0e26*/ 	.byte	0x3f
	.zero		1


	//   ....[47]....
        /*0e28*/ 	.word	0x0000e730
        /*0e2c*/ 	.word	0x00000016
        /*0e30*/ 	.word	0x00016800
        /*0e34*/ 	.short	0x0101
        /*0e36*/ 	.byte	0x3f
	.zero		1


	//   ....[48]....
        /*0e38*/ 	.word	0x0000e760
        /*0e3c*/ 	.word	0x00000016
        /*0e40*/ 	.word	0x00016820
        /*0e44*/ 	.short	0x010a
        /*0e46*/ 	.byte	0x3f
	.zero		1


	//   ....[49]....
        /*0e48*/ 	.word	0x0000eaf0
        /*0e4c*/ 	.word	0x00000005
        /*0e50*/ 	.word	0x00016840
        /*0e54*/ 	.short	0x010a
        /*0e56*/ 	.byte	0x3f
	.zero		1


	//   ....[50]....
        /*0e58*/ 	.word	0x0000efd0
        /*0e5c*/ 	.word	0x00000005
        /*0e60*/ 	.word	0x00016830
        /*0e64*/ 	.short	0x0107
        /*0e66*/ 	.byte	0x3f
	.zero		1


	//   ....[51]....
        /*0e68*/ 	.word	0x0000f090
        /*0e6c*/ 	.word	0x00000005
        /*0e70*/ 	.word	0x00016830
        /*0e74*/ 	.short	0x0101
        /*0e76*/ 	.byte	0x3f
	.zero		1


	//   ....[52]....
        /*0e78*/ 	.word	0x0000f0f0
        /*0e7c*/ 	.word	0x00000005
        /*0e80*/ 	.word	0x00016860
        /*0e84*/ 	.short	0x010a
        /*0e86*/ 	.byte	0x3f
	.zero		1


	//   ....[53]....
        /*0e88*/ 	.word	0x0000f5c0
        /*0e8c*/ 	.word	0x00000005
        /*0e90*/ 	.word	0x00016850
        /*0e94*/ 	.short	0x0107
        /*0e96*/ 	.byte	0x3f
	.zero		1


	//   ....[54]....
        /*0e98*/ 	.word	0x0000f730
        /*0e9c*/ 	.word	0x00000005
        /*0ea0*/ 	.word	0x00016850
        /*0ea4*/ 	.short	0x0101
        /*0ea6*/ 	.byte	0x3f
	.zero		1


	//   ....[55]....
        /*0ea8*/ 	.word	0x0000f950
        /*0eac*/ 	.word	0x00000000
        /*0eb0*/ 	.word	0x00016860
        /*0eb4*/ 	.short	0x010a
        /*0eb6*/ 	.byte	0x3f
	.zero		1


	//   ....[56]....
        /*0eb8*/ 	.word	0x0000fde0
        /*0ebc*/ 	.word	0x00000000
        /*0ec0*/ 	.word	0x00016850
        /*0ec4*/ 	.short	0x0107
        /*0ec6*/ 	.byte	0x3f
	.zero		1


	//   ....[57]....
        /*0ec8*/ 	.word	0x0000feb0
        /*0ecc*/ 	.word	0x00000000
        /*0ed0*/ 	.word	0x00016850
        /*0ed4*/ 	.short	0x0101
        /*0ed6*/ 	.byte	0x3f
	.zero		1


	//   ....[58]....
        /*0ed8*/ 	.word	0x00011000
        /*0edc*/ 	.word	0x00000005
        /*0ee0*/ 	.word	0x00016820
        /*0ee4*/ 	.short	0x010a
        /*0ee6*/ 	.byte	0x3f
	.zero		1


	//   ....[59]....
        /*0ee8*/ 	.word	0x00011180
        /*0eec*/ 	.word	0x00000003
        /*0ef0*/ 	.word	0x00016840
        /*0ef4*/ 	.short	0x010a
        /*0ef6*/ 	.byte	0x3f
	.zero		1


	//   ....[60]....
        /*0ef8*/ 	.word	0x00011220
        /*0efc*/ 	.word	0x00000019
        /*0f00*/ 	.word	0x00016840
        /*0f04*/ 	.short	0x010a
        /*0f06*/ 	.byte	0x3f
	.zero		1


	//   ....[61]....
        /*0f08*/ 	.word	0x00011260
        /*0f0c*/ 	.word	0x00000003
        /*0f10*/ 	.word	0x00016860
        /*0f14*/ 	.short	0x010a
        /*0f16*/ 	.byte	0x3f
	.zero		1


	//   ....[62]....
        /*0f18*/ 	.word	0x000112a0
        /*0f1c*/ 	.word	0x00000019
        /*0f20*/ 	.word	0x00016860
        /*0f24*/ 	.short	0x010a
        /*0f26*/ 	.byte	0x3f
	.zero		1


	//   ....[63]....
        /*0f28*/ 	.word	0x00011310
        /*0f2c*/ 	.word	0x00000003
        /*0f30*/ 	.word	0x00016800
        /*0f34*/ 	.short	0x010a
        /*0f36*/ 	.byte	0x3f
	.zero		1


	//   ....[64]....
        /*0f38*/ 	.word	0x00011360
        /*0f3c*/ 	.word	0x00000003
        /*0f40*/ 	.word	0x00016830
        /*0f44*/ 	.short	0x010a
        /*0f46*/ 	.byte	0x3f
	.zero		1


	//   ....[65]....
        /*0f48*/ 	.word	0x000113c0
        /*0f4c*/ 	.word	0x00000007
        /*0f50*/ 	.word	0x00016830
        /*0f54*/ 	.short	0x010a
        /*0f56*/ 	.byte	0x3f
	.zero		1


	//   ....[66]....
        /*0f58*/ 	.word	0x00011420
        /*0f5c*/ 	.word	0x00000002
        /*0f60*/ 	.word	0x00016850
        /*0f64*/ 	.short	0x010a
        /*0f66*/ 	.byte	0x3f
	.zero		1


	//   ....[67]....
        /*0f68*/ 	.word	0x00011480
        /*0f6c*/ 	.word	0x00000007
        /*0f70*/ 	.word	0x00016830
        /*0f74*/ 	.short	0x010a
        /*0f76*/ 	.byte	0x3f
	.zero		1


	//   ....[68]....
        /*0f78*/ 	.word	0x000114e0
        /*0f7c*/ 	.word	0x00000002
        /*0f80*/ 	.word	0x00016850
        /*0f84*/ 	.short	0x010a
        /*0f86*/ 	.byte	0x3f
	.zero		1


	//   ....[69]....
        /*0f88*/ 	.word	0x00011540
        /*0f8c*/ 	.word	0x00000006
        /*0f90*/ 	.word	0x00016850
        /*0f94*/ 	.short	0x010a
        /*0f96*/ 	.byte	0x3f
	.zero		1


	//   ....[70]....
        /*0f98*/ 	.word	0x00011660
        /*0f9c*/ 	.word	0x00000003
        /*0fa0*/ 	.word	0x00016840
        /*0fa4*/ 	.short	0x010a
        /*0fa6*/ 	.byte	0x3f
	.zero		1


	//   ....[71]....
        /*0fa8*/ 	.word	0x00013100
        /*0fac*/ 	.word	0x00000016
        /*0fb0*/ 	.word	0x00016820
        /*0fb4*/ 	.short	0x010a
        /*0fb6*/ 	.byte	0x3f
	.zero		1


	//   ....[72]....
        /*0fb8*/ 	.word	0x00013150
        /*0fbc*/ 	.word	0x00000005
        /*0fc0*/ 	.word	0x00016840
        /*0fc4*/ 	.short	0x010a
        /*0fc6*/ 	.byte	0x3f
	.zero		1


	//   ....[73]....
        /*0fc8*/ 	.word	0x00013a60
        /*0fcc*/ 	.word	0x00000005
        /*0fd0*/ 	.word	0x00016860
        /*0fd4*/ 	.short	0x010a
        /*0fd6*/ 	.byte	0x3f
	.zero		1


	//   ....[74]....
        /*0fd8*/ 	.word	0x000143d0
        /*0fdc*/ 	.word	0x00000000
        /*0fe0*/ 	.word	0x00016860
        /*0fe4*/ 	.short	0x010a
        /*0fe6*/ 	.byte	0x3f
	.zero		1


	//   ....[75]....
        /*0fe8*/ 	.word	0x00015720
        /*0fec*/ 	.word	0x00000005
        /*0ff0*/ 	.word	0x00016820
        /*0ff4*/ 	.short	0x010a
        /*0ff6*/ 	.byte	0x3f
	.zero		1


	//   ....[76]....
        /*0ff8*/ 	.word	0x000158c0
        /*0ffc*/ 	.word	0x00000003
        /*1000*/ 	.word	0x00016840
        /*1004*/ 	.short	0x010a
        /*1006*/ 	.byte	0x3f
	.zero		1


	//   ....[77]....
        /*1008*/ 	.word	0x00015910
        /*100c*/ 	.word	0x00000019
        /*1010*/ 	.word	0x00016840
        /*1014*/ 	.short	0x010a
        /*1016*/ 	.byte	0x3f
	.zero		1


	//   ....[78]....
        /*1018*/ 	.word	0x00015960
        /*101c*/ 	.word	0x00000003
        /*1020*/ 	.word	0x00016860
        /*1024*/ 	.short	0x010a
        /*1026*/ 	.byte	0x3f
	.zero		1


	//----- nvinfo : EIATTR_NUM_MBARRIERS
	.align		4
.L_1585:
        /*1028*/ 	.byte	0x03, 0x38
        /*102a*/ 	.short	0x0016


	//----- nvinfo : EIATTR_EXIT_INSTR_OFFSETS
	.align		4
        /*102c*/ 	.byte	0x04, 0x1c
        /*102e*/ 	.short	(.L_1587 - .L_1586)


	//   ....[0]....
.L_1586:
        /*1030*/ 	.word	0x000009b0


	//   ....[1]....
        /*1034*/ 	.word	0x0000ac00


	//   ....[2]....
        /*1038*/ 	.word	0x000112f0


	//----- nvinfo : EIATTR_MAX_THREADS
	.align		4
.L_1587:
        /*103c*/ 	.byte	0x04, 0x05
        /*103e*/ 	.short	(.L_1589 - .L_1588)
.L_1588:
        /*1040*/ 	.word	0x00000200
        /*1044*/ 	.word	0x00000001
        /*1048*/ 	.word	0x00000001


	//----- nvinfo : EIATTR_CRS_STACK_SIZE
	.align		4
.L_1589:
        /*104c*/ 	.byte	0x04, 0x1e
        /*104e*/ 	.short	(.L_1591 - .L_1590)
.L_1590:
        /*1050*/ 	.word	0x00000000


	//----- nvinfo : EIATTR_CBANK_PARAM_SIZE
	.align		4
.L_1591:
        /*1054*/ 	.byte	0x03, 0x19
        /*1056*/ 	.short	0x0af0


	//----- nvinfo : EIATTR_PARAM_CBANK
	.align		4
        /*1058*/ 	.byte	0x04, 0x0a
        /*105a*/ 	.short	(.L_1593 - .L_1592)
	.align		4
.L_1592:
        /*105c*/ 	.word	index@(.nv.constant0._ZN7cutlass13device_kernelIN5flash11enable_sm90INS1_16FlashAttnFwdSm90INS1_25CollectiveMainloopFwdSm90ILi2EN4cute5tupleIJNS5_1CILi1EEES8_S8_EEENS6_IJNS7_ILi192EEENS7_ILi128EEENS7_ILi64EEEEEELi64ENS_10bfloat16_tEfNS_4arch4Sm90ELb1ELb0ELb0ELb1ELb1ELb0ELb0ELb1ELb1ELb1ELb1ELb0EEENS1_21CollectiveEpilogueFwdINS6_IJSA_SC_SB_EEES9_SE_SG_Li384ELb1ELb1ELb1ELb0EEENS1_36VarlenDynamicPersistentTileSchedulerILi192ELi128ELi384ELi128ELb1ELb1ELb1ELb1ELb1ELb1EEEEEEEEEvNT_6ParamsE)
        /*1060*/ 	.short	0x0210
        /*1062*/ 	.short	0x0af0


	//----- nvinfo : EIATTR_SW_WAR
	.align		4
.L_1593:
        /*1064*/ 	.byte	0x04, 0x36
        /*1066*/ 	.short	(.L_1595 - .L_1594)
.L_1594:
        /*1068*/ 	.word	0x00000008
.L_1595:


//--------------------- .nv.info._ZN7cutlass13device_kernelIN5flash11enable_sm90INS1_16FlashAttnFwdSm90INS1_25CollectiveMainloopFwdSm90ILi2EN4cute5tupleIJNS5_1CILi1EEES8_S8_EEENS6_IJNS7_ILi192EEENS7_ILi128EEENS7_ILi64EEEEEELi64ENS_10bfloat16_tEfNS_4arch4Sm90ELb1ELb0ELb0ELb1ELb1ELb1ELb0ELb1ELb1ELb1ELb1ELb0EEENS1_21CollectiveEpilogueFwdINS6_IJSA_SC_SB_EEES9_SE_SG_Li384ELb1ELb1ELb1ELb0EEENS1_36VarlenDynamicPersistentTileSchedulerILi192ELi128ELi384ELi128ELb1ELb1ELb1ELb1ELb1ELb1EEEEEEEEEvNT_6ParamsE --------------------------
	.section	.nv.info._ZN7cutlass13device_kernelIN5flash11enable_sm90INS1_16FlashAttnFwdSm90INS1_25CollectiveMainloopFwdSm90ILi2EN4cute5tupleIJNS5_1CILi1EEES8_S8_EEENS6_IJNS7_ILi192EEENS7_ILi128EEENS7_ILi64EEEEEELi64ENS_10bfloat16_tEfNS_4arch4Sm90ELb1ELb0ELb0ELb1ELb1ELb1ELb0ELb1ELb1ELb1ELb1ELb0EEENS1_21CollectiveEpilogueFwdINS6_IJSA_SC_SB_EEES9_SE_SG_Li384ELb1ELb1ELb1ELb0EEENS1_36VarlenDynamicPersistentTileSchedulerILi192ELi128ELi384ELi128ELb1ELb1ELb1ELb1ELb1ELb1EEEEEEEEEvNT_6ParamsE,"",@"SHT_CUDA_INFO"
	.sectionflags	@""
	.align	4


	//----- nvinfo : EIATTR_CUDA_API_VERSION
	.align		4
        /*0000*/ 	.byte	0x04, 0x37
        /*0002*/ 	.short	(.L_1597 - .L_1596)
.L_1596:
        /*0004*/ 	.word	0x00000082


	//----- nvinfo : EIATTR_KPARAM_INFO
	.align		4
.L_1597:
        /*0008*/ 	.byte	0x04, 0x17
        /*000a*/ 	.short	(.L_1599 - .L_1598)
.L_1598:
        /*000c*/ 	.word	0x00000000
        /*0010*/ 	.short	0x0000
        /*0012*/ 	.short	0x0070
        /*0014*/ 	.byte	0x00, 0xf0, 0x01, 0x2a


	//----- nvinfo : EIATTR_SPARSE_MMA_MASK
	.align		4
.L_1599:
        /*0018*/ 	.byte	0x03, 0x50
        /*001a*/ 	.short	0x0000


	//----- nvinfo : EIATTR_MAXREG_COUNT
	.align		4
        /*001c*/ 	.byte	0x03, 0x1b
        /*001e*/ 	.short	0x0080


	//----- nvinfo : EIATTR_NUM_BARRIERS
	.align		4
        /*0020*/ 	.byte	0x02, 0x4c
        /*0022*/ 	.byte	0x10
	.zero		1


	//----- nvinfo : EIATTR_EXTERNS
	.align		4
        /*0024*/ 	.byte	0x04, 0x0f
        /*0026*/ 	.short	(.L_1601 - .L_1600)


	//   ....[0]....
	.align		4
.L_1600:
        /*0028*/ 	.word	index@(__assertfail)


	//----- nvinfo : EIATTR_ANNOTATIONS
	.align		4
.L_1601:
        /*002c*/ 	.byte	0x04, 0x55
        /*002e*/ 	.short	(.L_1603 - .L_1602)


	//   ....[0]....
.L_1602:
        /* <DEDUP_REMOVED lines=87> */


	//----- nvinfo : EIATTR_MERCURY_ISA_VERSION
	.align		4
.L_1603:
        /*0590*/ 	.byte	0x03, 0x5f
        /*0592*/ 	.short	0x0101


	//----- nvinfo : EIATTR_UNUSED_LOAD_BYTE_OFFSET
	.align		4
        /*0594*/ 	.byte	0x04, 0x44
        /*0596*/ 	.short	(.L_1605 - .L_1604)


	//   ....[0]....
.L_1604:
        /*0598*/ 	.word	0x00000a70
        /*059c*/ 	.word	0x0000fff0


	//   ....[1]....
        /*05a0*/ 	.word	0x00010c80
        /*05a4*/ 	.word	0x0000fff0


	//----- nvinfo : EIATTR_INT_WARP_WIDE_INSTR_OFFSETS
	.align		4
.L_1605:
        /*05a8*/ 	.byte	0x04, 0x31
        /*05aa*/ 	.short	(.L_1607 - .L_1606)


	//   ....[0]....
.L_1606:
        /*05ac*/ 	.word	0x00000120


	//   ....[1]....
        /*05b0*/ 	.word	0x000001c0


	//   ....[2]....
        /*05b4*/ 	.word	0x00000230


	//   ....[3]....
        /*05b8*/ 	.word	0x00015c00


	//   ....[4]....
        /*05bc*/ 	.word	0x00015c90


	//   ....[5]....
        /*05c0*/ 	.word	0x00018e00


	//   ....[6]....
        /*05c4*/ 	.word	0x00018e90


	//----- nvinfo : EIATTR_COOP_GROUP_MASK_REGIDS
	.align		4
.L_1607:
        /*05c8*/ 	.byte	0x04, 0x29
        /*05ca*/ 	.short	(.L_1609 - .L_1608)


	//   ....[0]....
.L_1608:
        /*05cc*/ 	.word	0xffffffff


	//   ....[1]....
        /*05d0*/ 	.word	0xffffffff


	//   ....[2]....
        /*05d4*/ 	.word	0xffffffff


	//   ....[3]....
        /*05d8*/ 	.word	0xffffffff


	//   ....[4]....
        /*05dc*/ 	.word	0xffffffff


	//   ....[5]....
        /*05e0*/ 	.word	0xffffffff


	//   ....[6]....
        /*05e4*/ 	.word	0xffffffff


	//   ....[7]....
        /*05e8*/ 	.word	0xffffffff


	//   ....[8]....
        /*05ec*/ 	.word	0xffffffff


	//   ....[9]....
        /*05f0*/ 	.word	0xffffffff


	//   ....[10]....
        /*05f4*/ 	.word	0xffffffff


	//   ....[11]....
        /*05f8*/ 	.word	0xffffffff


	//   ....[12]....
        /*05fc*/ 	.word	0xffffffff


	//   ....[13]....
        /*0600*/ 	.word	0xffffffff


	//   ....[14]....
        /*0604*/ 	.word	0xffffffff


	//   ....[15]....
        /*0608*/ 	.word	0xffffffff


	//   ....[16]....
        /*060c*/ 	.word	0xffffffff


	//   ....[17]....
        /*0610*/ 	.word	0xffffffff


	//   ....[18]....
        /*0614*/ 	.word	0xffffffff


	//   ....[19]....
        /*0618*/ 	.word	0xffffffff


	//   ....[20]....
        /*061c*/ 	.word	0xffffffff


	//   ....[21]....
        /*0620*/ 	.word	0xffffffff


	//   ....[22]....
        /*0624*/ 	.word	0xffffffff


	//   ....[23]....
        /*0628*/ 	.word	0xffffffff


	//   ....[24]....
        /*062c*/ 	.word	0xffffffff


	//   ....[25]....
        /*0630*/ 	.word	0xffffffff


	//   ....[26]....
        /*0634*/ 	.word	0xffffffff


	//   ....[27]....
        /*0638*/ 	.word	0xffffffff


	//   ....[28]....
        /*063c*/ 	.word	0xffffffff


	//   ....[29]....
        /*0640*/ 	.word	0xffffffff


	//   ....[30]....
        /*0644*/ 	.word	0xffffffff


	//   ....[31]....
        /*0648*/ 	.word	0xffffffff


	//   ....[32]....
        /*064c*/ 	.word	0xffffffff


	//   ....[33]....
        /*0650*/ 	.word	0xffffffff


	//   ....[34]....
        /*0654*/ 	.word	0xffffffff


	//   ....[35]....
        /*0658*/ 	.word	0xffffffff


	//   ....[36]....
        /*065c*/ 	.word	0xffffffff


	//   ....[37]....
        /*0660*/ 	.word	0xffffffff


	//   ....[38]....
        /*0664*/ 	.word	0xffffffff


	//   ....[39]....
        /*0668*/ 	.word	0xffffffff


	//   ....[40]....
        /*066c*/ 	.word	0xffffffff


	//   ....[41]....
        /*0670*/ 	.word	0xffffffff


	//   ....[42]....
        /*0674*/ 	.word	0xffffffff


	//   ....[43]....
        /*0678*/ 	.word	0xffffffff


	//   ....[44]....
        /*067c*/ 	.word	0xffffffff


	//   ....[45]....
        /*0680*/ 	.word	0xffffffff


	//   ....[46]....
        /*0684*/ 	.word	0xffffffff


	//   ....[47]....
        /*0688*/ 	.word	0xffffffff


	//   ....[48]....
        /*068c*/ 	.word	0xffffffff


	//   ....[49]....
        /*0690*/ 	.word	0xffffffff


	//   ....[50]....
        /*0694*/ 	.word	0xffffffff


	//   ....[51]....
        /*0698*/ 	.word	0xffffffff


	//   ....[52]....
        /*069c*/ 	.word	0xffffffff


	//   ....[53]....
        /*06a0*/ 	.word	0xffffffff


	//   ....[54]....
        /*06a4*/ 	.word	0xffffffff


	//   ....[55]....
        /*06a8*/ 	.word	0xffffffff


	//   ....[56]....
        /*06ac*/ 	.word	0xffffffff


	//   ....[57]....
        /*06b0*/ 	.word	0xffffffff


	//   ....[58]....
        /*06b4*/ 	.word	0xffffffff


	//   ....[59]....
        /*06b8*/ 	.word	0xffffffff


	//   ....[60]....
        /*06bc*/ 	.word	0xffffffff


	//   ....[61]....
        /*06c0*/ 	.word	0xffffffff


	//   ....[62]....
        /*06c4*/ 	.word	0xffffffff


	//   ....[63]....
        /*06c8*/ 	.word	0xffffffff


	//   ....[64]....
        /*06cc*/ 	.word	0xffffffff


	//   ....[65]....
        /*06d0*/ 	.word	0xffffffff


	//   ....[66]....
        /*06d4*/ 	.word	0xffffffff


	//   ....[67]....
        /*06d8*/ 	.word	0xffffffff


	//   ....[68]....
        /*06dc*/ 	.word	0xffffffff


	//   ....[69]....
        /*06e0*/ 	.word	0xffffffff


	//   ....[70]....
        /*06e4*/ 	.word	0xffffffff


	//   ....[71]....
        /*06e8*/ 	.word	0xffffffff


	//   ....[72]....
        /*06ec*/ 	.word	0xffffffff


	//   ....[73]....
        /*06f0*/ 	.word	0xffffffff


	//   ....[74]....
        /*06f4*/ 	.word	0xffffffff


	//   ....[75]....
        /*06f8*/ 	.word	0xffffffff


	//   ....[76]....
        /*06fc*/ 	.word	0xffffffff


	//   ....[77]....
        /*0700*/ 	.word	0xffffffff


	//   ....[78]....
        /*0704*/ 	.word	0xffffffff


	//   ....[79]....
        /*0708*/ 	.word	0xffffffff


	//   ....[80]....
        /*070c*/ 	.word	0xffffffff


	//   ....[81]....
        /*0710*/ 	.word	0xffffffff


	//   ....[82]....
        /*0714*/ 	.word	0xffffffff


	//   ....[83]....
        /*0718*/ 	.word	0xffffffff


	//   ....[84]....
        /*071c*/ 	.word	0xffffffff


	//   ....[85]....
        /*0720*/ 	.word	0xffffffff


	//   ....[86]....
        /*0724*/ 	.word	0xffffffff


	//   ....[87]....
        /*0728*/ 	.word	0xffffffff


	//   ....[88]....
        /*072c*/ 	.word	0xffffffff


	//   ....[89]....
        /*0730*/ 	.word	0xffffffff


	//   ....[90]....
        /*0734*/ 	.word	0xffffffff


	//   ....[91]....
        /*0738*/ 	.word	0xffffffff


	//   ....[92]....
        /*073c*/ 	.word	0xffffffff


	//   ....[93]....
        /*0740*/ 	.word	0xffffffff


	//   ....[94]....
        /*0744*/ 	.word	0xffffffff


	//   ....[95]....
        /*0748*/ 	.word	0xffffffff


	//   ....[96]....
        /*074c*/ 	.word	0xffffffff


	//   ....[97]....
        /*0750*/ 	.word	0xffffffff


	//   ....[98]....
        /*0754*/ 	.word	0xffffffff


	//   ....[99]....
        /*0758*/ 	.word	0xffffffff


	//   ....[100]....
        /*075c*/ 	.word	0xffffffff


	//   ....[101]....
        /*0760*/ 	.word	0xffffffff


	//   ....[102]....
        /*0764*/ 	.word	0xffffffff


	//   ....[103]....
        /*0768*/ 	.word	0xffffffff


	//   ....[104]....
        /*076c*/ 	.word	0xffffffff


	//   ....[105]....
        /*0770*/ 	.word	0xffffffff


	//   ....[106]....
        /*0774*/ 	.word	0xffffffff


	//   ....[107]....
        /*0778*/ 	.word	0xffffffff


	//   ....[108]....
        /*077c*/ 	.word	0xffffffff


	//   ....[109]....
        /*0780*/ 	.word	0xffffffff


	//   ....[110]....
        /*0784*/ 	.word	0xffffffff


	//   ....[111]....
        /*0788*/ 	.word	0xffffffff


	//   ....[112]....
        /*078c*/ 	.word	0xffffffff


	//   ....[113]....
        /*0790*/ 	.word	0xffffffff


	//   ....[114]....
        /*0794*/ 	.word	0xffffffff


	//   ....[115]....
        /*0798*/ 	.word	0xffffffff


	//   ....[116]....
        /*079c*/ 	.word	0xffffffff


	//   ....[117]....
        /*07a0*/ 	.word	0xffffffff


	//   ....[118]....
        /*07a4*/ 	.word	0xffffffff


	//   ....[119]....
        /*07a8*/ 	.word	0xffffffff


	//   ....[120]....
        /*07ac*/ 	.word	0xffffffff


	//   ....[121]....
        /*07b0*/ 	.word	0xffffffff


	//   ....[122]....
        /*07b4*/ 	.word	0xffffffff


	//   ....[123]....
        /*07b8*/ 	.word	0xffffffff


	//   ....[124]....
        /*07bc*/ 	.word	0xffffffff


	//   ....[125]....
        /*07c0*/ 	.word	0xffffffff


	//   ....[126]....
        /*07c4*/ 	.word	0xffffffff


	//   ....[127]....
        /*07c8*/ 	.word	0xffffffff


	//   ....[128]....
        /*07cc*/ 	.word	0xffffffff


	//   ....[129]....
        /*07d0*/ 	.word	0xffffffff


	//   ....[130]....
        /*07d4*/ 	.word	0xffffffff


	//   ....[131]....
        /*07d8*/ 	.word	0xffffffff


	//   ....[132]....
        /*07dc*/ 	.word	0xffffffff


	//   ....[133]....
        /*07e0*/ 	.word	0xffffffff


	//   ....[134]....
        /*07e4*/ 	.word	0xffffffff


	//   ....[135]....
        /*07e8*/ 	.word	0xffffffff


	//   ....[136]....
        /*07ec*/ 	.word	0xffffffff


	//   ....[137]....
        /*07f0*/ 	.word	0xffffffff


	//   ....[138]....
        /*07f4*/ 	.word	0xffffffff


	//   ....[139]....
        /*07f8*/ 	.word	0xffffffff


	//   ....[140]....
        /*07fc*/ 	.word	0xffffffff


	//   ....[141]....
        /*0800*/ 	.word	0xffffffff


	//   ....[142]....
        /*0804*/ 	.word	0xffffffff


	//   ....[143]....
        /*0808*/ 	.word	0xffffffff


	//   ....[144]....
        /*080c*/ 	.word	0xffffffff


	//   ....[145]....
        /*0810*/ 	.word	0xffffffff


	//   ....[146]....
        /*0814*/ 	.word	0xffffffff


	//   ....[147]....
        /*0818*/ 	.word	0xffffffff


	//   ....[148]....
        /*081c*/ 	.word	0xffffffff


	//   ....[149]....
        /*0820*/ 	.word	0xffffffff


	//   ....[150]....
        /*0824*/ 	.word	0xffffffff


	//   ....[151]....
        /*0828*/ 	.word	0xffffffff


	//   ....[152]....
        /*082c*/ 	.word	0xffffffff


	//   ....[153]....
        /*0830*/ 	.word	0xffffffff


	//   ....[154]....
        /*0834*/ 	.word	0xffffffff


	//   ....[155]....
        /*0838*/ 	.word	0xffffffff


	//   ....[156]....
        /*083c*/ 	.word	0xffffffff


	//   ....[157]....
        /*0840*/ 	.word	0xffffffff


	//   ....[158]....
        /*0844*/ 	.word	0xffffffff


	//   ....[159]....
        /*0848*/ 	.word	0xffffffff


	//   ....[160]....
        /*084c*/ 	.word	0xffffffff


	//   ....[161]....
        /*0850*/ 	.word	0xffffffff


	//   ....[162]....
        /*0854*/ 	.word	0xffffffff


	//   ....[163]....
        /*0858*/ 	.word	0xffffffff


	//   ....[164]....
        /*085c*/ 	.word	0xffffffff


	//   ....[165]....
        /*0860*/ 	.word	0xffffffff


	//   ....[166]....
        /*0864*/ 	.word	0xffffffff


	//   ....[167]....
        /*0868*/ 	.word	0xffffffff


	//   ....[168]....
        /*086c*/ 	.word	0xffffffff


	//   ....[169]....
        /*0870*/ 	.word	0xffffffff


	//   ....[170]....
        /*0874*/ 	.word	0xffffffff


	//   ....[171]....
        /*0878*/ 	.word	0xffffffff


	//   ....[172]....
        /*087c*/ 	.word	0xffffffff


	//   ....[173]....
        /*0880*/ 	.word	0xffffffff


	//   ....[174]....
        /*0884*/ 	.word	0xffffffff


	//   ....[175]....
        /*0888*/ 	.word	0xffffffff


	//   ....[176]....
        /*088c*/ 	.word	0xffffffff


	//   ....[177]....
        /*0890*/ 	.word	0xffffffff


	//   ....[178]....
        /*0894*/ 	.word	0xffffffff


	//   ....[179]....
        /*0898*/ 	.word	0xffffffff


	//   ....[180]....
        /*089c*/ 	.word	0xffffffff


	//   ....[181]....
        /*08a0*/ 	.word	0xffffffff


	//   ....[182]....
        /*08a4*/ 	.word	0xffffffff


	//   ....[183]....
        /*08a8*/ 	.word	0xffffffff


	//   ....[184]....
        /*08ac*/ 	.word	0xffffffff


	//   ....[185]....
        /*08b0*/ 	.word	0xffffffff


	//   ....[186]....
        /*08b4*/ 	.word	0xffffffff


	//   ....[187]....
        /*08b8*/ 	.word	0xffffffff


	//   ....[188]....
        /*08bc*/ 	.word	0xffffffff


	//   ....[189]....
        /*08c0*/ 	.word	0xffffffff


	//   ....[190]....
        /*08c4*/ 	.word	0xffffffff


	//   ....[191]....
        /*08c8*/ 	.word	0xffffffff


	//   ....[192]....
        /*08cc*/ 	.word	0xffffffff


	//   ....[193]....
        /*08d0*/ 	.word	0xffffffff


	//   ....[194]....
        /*08d4*/ 	.word	0xffffffff


	//   ....[195]....
        /*08d8*/ 	.word	0xffffffff


	//   ....[196]....
        /*08dc*/ 	.word	0xffffffff


	//   ....[197]....
        /*08e0*/ 	.word	0xffffffff


	//   ....[198]....
        /*08e4*/ 	.word	0xffffffff


	//   ....[199]....
        /*08e8*/ 	.word	0xffffffff


	//   ....[200]....
        /*08ec*/ 	.word	0xffffffff


	//   ....[201]....
        /*08f0*/ 	.word	0xffffffff


	//   ....[202]....
        /*08f4*/ 	.word	0xffffffff


	//   ....[203]....
        /*08f8*/ 	.word	0xffffffff


	//   ....[204]....
        /*08fc*/ 	.word	0xffffffff


	//   ....[205]....
        /*0900*/ 	.word	0xffffffff


	//   ....[206]....
        /*0904*/ 	.word	0xffffffff


	//   ....[207]....
        /*0908*/ 	.word	0xffffffff


	//   ....[208]....
        /*090c*/ 	.word	0xffffffff


	//   ....[209]....
        /*0910*/ 	.word	0x0500000f


	//   ....[210]....
        /*0914*/ 	.word	0x0500000f


	//   ....[211]....
        /*0918*/ 	.word	0x0500000f


	//   ....[212]....
        /*091c*/ 	.word	0x0500000f


	//   ....[213]....
        /*0920*/ 	.word	0x0500000f


	//   ....[214]....
        /*0924*/ 	.word	0x0500000f


	//   ....[215]....
        /*0928*/ 	.word	0x0500000f


	//   ....[216]....
        /*092c*/ 	.word	0x0500000f


	//   ....[217]....
        /*0930*/ 	.word	0x0500000f


	//   ....[218]....
        /*0934*/ 	.word	0x0500000f


	//   ....[219]....
        /*0938*/ 	.word	0x0500000f


	//   ....[220]....
        /*093c*/ 	.word	0x0500000f


	//   ....[221]....
        /*0940*/ 	.word	0x0500000f


	//   ....[222]....
        /*0944*/ 	.word	0x0500000f


	//   ....[223]....
        /*0948*/ 	.word	0x0500000f


	//   ....[224]....
        /*094c*/ 	.word	0x0500000f


	//   ....[225]....
        /*0950*/ 	.word	0x0500000f


	//   ....[226]....
        /*0954*/ 	.word	0x0500000f


	//   ....[227]....
        /*0958*/ 	.word	0x0500000f


	//   ....[228]....
        /*095c*/ 	.word	0x0500000f


	//   ....[229]....
        /*0960*/ 	.word	0x0500000f


	//   ....[230]....
        /*0964*/ 	.word	0x0500000f


	//   ....[231]....
        /*0968*/ 	.word	0x0500000f


	//   ....[232]....
        /*096c*/ 	.word	0x0500000f


	//   ....[233]....
        /*0970*/ 	.word	0x0500000f


	//   ....[234]....
        /*0974*/ 	.word	0x0500000f


	//   ....[235]....
        /*0978*/ 	.word	0x0500000f


	//   ....[236]....
        /*097c*/ 	.word	0x0500000f


	//   ....[237]....
        /*0980*/ 	.word	0x0500000f


	//   ....[238]....
        /*0984*/ 	.word	0x0500000f


	//   ....[239]....
        /*0988*/ 	.word	0x0500000f


	//   ....[240]....
        /*098c*/ 	.word	0x0500000f


	//   ....[241]....
        /*0990*/ 	.word	0x0500000f


	//   ....[242]....
        /*0994*/ 	.word	0x0500000f


	//   ....[243]....
        /*0998*/ 	.word	0x0500000f


	//   ....[244]....
        /*099c*/ 	.word	0x0500000f


	//   ....[245]....
        /*09a0*/ 	.word	0x0500000f


	//   ....[246]....
        /*09a4*/ 	.word	0x0500000f


	//   ....[247]....
        /*09a8*/ 	.word	0x0500000f


	//   ....[248]....
        /*09ac*/ 	.word	0x0500000f


	//   ....[249]....
        /*09b0*/ 	.word	0x0500000f


	//   ....[250]....
        /*09b4*/ 	.word	0x0500000f


	//   ....[251]....
        /*09b8*/ 	.word	0x0500000f


	//   ....[252]....
        /*09bc*/ 	.word	0x0500000f


	//   ....[253]....
        /*09c0*/ 	.word	0x0500000f


	//   ....[254]....
        /*09c4*/ 	.word	0x0500000f


	//   ....[255]....
        /*09c8*/ 	.word	0x0500000f


	//   ....[0]....
        /*09cc*/ 	.word	0x0500000f


	//   ....[1]....
        /*09d0*/ 	.word	0x0500000f


	//   ....[2]....
        /*09d4*/ 	.word	0x0500000f


	//   ....[3]....
        /*09d8*/ 	.word	0x0500000f


	//   ....[4]....
        /*09dc*/ 	.word	0x0500000f


	//   ....[5]....
        /*09e0*/ 	.word	0x0500000f


	//   ....[6]....
        /*09e4*/ 	.word	0x0500000f


	//   ....[7]....
        /*09e8*/ 	.word	0x0500000f


	//   ....[8]....
        /*09ec*/ 	.word	0x0500000f


	//   ....[9]....
        /*09f0*/ 	.word	0x0500000f


	//   ....[10]....
        /*09f4*/ 	.word	0x0500000f


	//   ....[11]....
        /*09f8*/ 	.word	0x0500000f


	//   ....[12]....
        /*09fc*/ 	.word	0x0500000f


	//   ....[13]....
        /*0a00*/ 	.word	0x0500000f


	//   ....[14]....
        /*0a04*/ 	.word	0x0500000f


	//   ....[15]....
        /*0a08*/ 	.word	0x0500000f


	//   ....[16]....
        /*0a0c*/ 	.word	0x0500000f


	//   ....[17]....
        /*0a10*/ 	.word	0x0500000f


	//   ....[18]....
        /*0a14*/ 	.word	0x0500000f


	//   ....[19]....
        /*0a18*/ 	.word	0x0500000f


	//   ....[20]....
        /*0a1c*/ 	.word	0x0500000f


	//   ....[21]....
        /*0a20*/ 	.word	0x0500000f


	//   ....[22]....
        /*0a24*/ 	.word	0x0500000f


	//   ....[23]....
        /*0a28*/ 	.word	0x0500000f


	//   ....[24]....
        /*0a2c*/ 	.word	0x0500000f


	//   ....[25]....
        /*0a30*/ 	.word	0x0500000f


	//   ....[26]....
        /*0a34*/ 	.word	0x0500000f


	//   ....[27]....
        /*0a38*/ 	.word	0x0500000f


	//   ....[28]....
        /*0a3c*/ 	.word	0x0500000f


	//   ....[29]....
        /*0a40*/ 	.word	0x0500000f


	//   ....[30]....
        /*0a44*/ 	.word	0x0500000f


	//   ....[31]....
        /*0a48*/ 	.word	0x0500000f


	//   ....[32]....
        /*0a4c*/ 	.word	0x0500000f


	//   ....[33]....
        /*0a50*/ 	.word	0x0500000f


	//   ....[34]....
        /*0a54*/ 	.word	0x0500000f


	//   ....[35]....
        /*0a58*/ 	.word	0x0500000f


	//   ....[36]....
        /*0a5c*/ 	.word	0x0500000f


	//   ....[37]....
        /*0a60*/ 	.word	0x0500000f


	//   ....[38]....
        /*0a64*/ 	.word	0x0500000f


	//   ....[39]....
        /*0a68*/ 	.word	0x0500000f


	//   ....[40]....
        /*0a6c*/ 	.word	0x0500000f


	//   ....[41]....
        /*0a70*/ 	.word	0x0500000f


	//   ....[42]....
        /*0a74*/ 	.word	0x0500000f


	//   ....[43]....
        /*0a78*/ 	.word	0x0500000f


	//   ....[44]....
        /*0a7c*/ 	.word	0x0500000f


	//   ....[45]....
        /*0a80*/ 	.word	0x0500000f


	//   ....[46]....
        /*0a84*/ 	.word	0x0500000f


	//   ....[47]....
        /*0a88*/ 	.word	0x0500000f


	//   ....[48]....
        /*0a8c*/ 	.word	0x0500000f


	//   ....[49]....
        /*0a90*/ 	.word	0x0500000f


	//   ....[50]....
        /*0a94*/ 	.word	0x0500000f


	//   ....[51]....
        /*0a98*/ 	.word	0x0500000f


	//   ....[52]....
        /*0a9c*/ 	.word	0x0500000f


	//   ....[53]....
        /*0aa0*/ 	.word	0x0500000f


	//   ....[54]....
        /*0aa4*/ 	.word	0x0500000f


	//   ....[55]....
        /*0aa8*/ 	.word	0x0500000f


	//   ....[56]....
        /*0aac*/ 	.word	0x0500000f


	//   ....[57]....
        /*0ab0*/ 	.word	0x0500000f


	//   ....[58]....
        /*0ab4*/ 	.word	0x0500000f


	//   ....[59]....
        /*0ab8*/ 	.word	0x0500000f


	//   ....[60]....
        /*0abc*/ 	.word	0x0500000f


	//   ....[61]....
        /*0ac0*/ 	.word	0x0500000f


	//   ....[62]....
        /*0ac4*/ 	.word	0x0500000f


	//   ....[63]....
        /*0ac8*/ 	.word	0x0500000f


	//   ....[64]....
        /*0acc*/ 	.word	0x0500000f


	//   ....[65]....
        /*0ad0*/ 	.word	0x0500000f


	//   ....[66]....
        /*0ad4*/ 	.word	0x0500000f


	//   ....[67]....
        /*0ad8*/ 	.word	0x0500000f


	//   ....[68]....
        /*0adc*/ 	.word	0x0500000f


	//   ....[69]....
        /*0ae0*/ 	.word	0x0500000f


	//   ....[70]....
        /*0ae4*/ 	.word	0x0500000f


	//   ....[71]....
        /*0ae8*/ 	.word	0x0500000f


	//   ....[72]....
        /*0aec*/ 	.word	0x0500000f


	//   ....[73]....
        /*0af0*/ 	.word	0x0500000f


	//   ....[74]....
        /*0af4*/ 	.word	0x0500000f


	//   ....[75]....
        /*0af8*/ 	.word	0x0500000f


	//   ....[76]....
        /*0afc*/ 	.word	0x0500000f


	//   ....[77]....
        /*0b00*/ 	.word	0x0500000f


	//   ....[78]....
        /*0b04*/ 	.word	0x0500000f


	//   ....[79]....
        /*0b08*/ 	.word	0x0500000f


	//   ....[80]....
        /*0b0c*/ 	.word	0x0500000f


	//   ....[81]....
        /*0b10*/ 	.word	0x0500000f


	//   ....[82]....
        /*0b14*/ 	.word	0x0500000f


	//   ....[83]....
        /*0b18*/ 	.word	0x0500000f


	//   ....[84]....
        /*0b1c*/ 	.word	0x0500000f


	//   ....[85]....
        /*0b20*/ 	.word	0x0500000f


	//   ....[86]....
        /*0b24*/ 	.word	0x0500000f


	//   ....[87]....
        /*0b28*/ 	.word	0x0500000f


	//   ....[88]....
        /*0b2c*/ 	.word	0x0500000f


	//   ....[89]....
        /*0b30*/ 	.word	0x0500000f


	//   ....[90]....
        /*0b34*/ 	.word	0x0500000f


	//   ....[91]....
        /*0b38*/ 	.word	0x0500000f


	//   ....[92]....
        /*0b3c*/ 	.word	0x0500000f


	//   ....[93]....
        /*0b40*/ 	.word	0x0500000f


	//   ....[94]....
        /*0b44*/ 	.word	0x0500000f


	//   ....[95]....
        /*0b48*/ 	.word	0x0500000f


	//   ....[96]....
        /*0b4c*/ 	.word	0x0500000f


	//   ....[97]....
        /*0b50*/ 	.word	0x0500000f


	//   ....[98]....
        /*0b54*/ 	.word	0x0500000f


	//   ....[99]....
        /*0b58*/ 	.word	0x0500000f


	//   ....[100]....
        /*0b5c*/ 	.word	0x0500000f


	//   ....[101]....
        /*0b60*/ 	.word	0x0500000f


	//   ....[102]....
        /*0b64*/ 	.word	0x0500000f


	//   ....[103]....
        /*0b68*/ 	.word	0x0500000f


	//   ....[104]....
        /*0b6c*/ 	.word	0x0500000f


	//   ....[105]....
        /*0b70*/ 	.word	0x0500000f


	//   ....[106]....
        /*0b74*/ 	.word	0x0500000f


	//   ....[107]....
        /*0b78*/ 	.word	0x0500000f


	//   ....[108]....
        /*0b7c*/ 	.word	0x0500000f


	//   ....[109]....
        /*0b80*/ 	.word	0x0500000f


	//   ....[110]....
        /*0b84*/ 	.word	0x0500000f


	//----- nvinfo : EIATTR_COOP_GROUP_INSTR_OFFSETS
	.align		4
.L_1609:
        /*0b88*/ 	.byte	0x04, 0x28
        /*0b8a*/ 	.short	(.L_1611 - .L_1610)


	//   ....[0]....
.L_1610:
        /*0b8c*/ 	.word	0x00000060


	//   ....[1]....
        /*0b90*/ 	.word	0x00000130


	//   ....[2]....
        /*0b94*/ 	.word	0x000001e0


	//   ....[3]....
        /*0b98*/ 	.word	0x000003a0


	//   ....[4]....
        /*0b9c*/ 	.word	0x00000500


	//   ....[5]....
        /*0ba0*/ 	.word	0x00000620


	//   ....[6]....
        /*0ba4*/ 	.word	0x00000780


	//   ....[7]....
        /*0ba8*/ 	.word	0x00002e00


	//   ....[8]....
        /*0bac*/ 	.word	0x00002e10


	//   ....[9]....
        /*0bb0*/ 	.word	0x00003570


	//   ....[10]....
        /*0bb4*/ 	.word	0x00003580


	//   ....[11]....
        /*0bb8*/ 	.word	0x000042c0


	//   ....[12]....
        /*0bbc*/ 	.word	0x000042d0


	//   ....[13]....
        /*0bc0*/ 	.word	0x00004ad0


	//   ....[14]....
        /*0bc4*/ 	.word	0x00004ae0


	//   ....[15]....
        /*0bc8*/ 	.word	0x00005510


	//   ....[16]....
        /*0bcc*/ 	.word	0x00005520


	//   ....[17]....
        /*0bd0*/ 	.word	0x00005630


	//   ....[18]....
        /*0bd4*/ 	.word	0x00005640


	//   ....[19]....
        /*0bd8*/ 	.word	0x000059b0


	//   ....[20]....
        /*0bdc*/ 	.word	0x000059d0


	//   ....[21]....
        /*0be0*/ 	.word	0x00005ab0


	//   ....[22]....
        /*0be4*/ 	.word	0x00005ad0


	//   ....[23]....
        /*0be8*/ 	.word	0x00006250


	//   ....[24]....
        /*0bec*/ 	.word	0x00006a20


	//   ....[25]....
        /*0bf0*/ 	.word	0x00006a30


	//   ....[26]....
        /*0bf4*/ 	.word	0x00006a40


	//   ....[27]....
        /*0bf8*/ 	.word	0x00006a50


	//   ....[28]....
        /*0bfc*/ 	.word	0x00006d90


	//   ....[29]....
        /*0c00*/ 	.word	0x00006da0


	//   ....[30]....
        /*0c04*/ 	.word	0x00006db0


	//   ....[31]....
        /*0c08*/ 	.word	0x00006dc0


	//   ....[32]....
        /*0c0c*/ 	.word	0x000081d0


	//   ....[33]....
        /*0c10*/ 	.word	0x000081e0


	//   ....[34]....
        /*0c14*/ 	.word	0x000081f0


	//   ....[35]....
        /*0c18*/ 	.word	0x00008200


	//   ....[36]....
        /*0c1c*/ 	.word	0x00008300


	//   ....[37]....
        /*0c20*/ 	.word	0x00008320


	//   ....[38]....
        /*0c24*/ 	.word	0x000083b0


	//   ....[39]....
        /*0c28*/ 	.word	0x000083e0


	//   ....[40]....
        /*0c2c*/ 	.word	0x00009b50


	//   ....[41]....
        /*0c30*/ 	.word	0x0000a1b0


	//   ....[42]....
        /*0c34*/ 	.word	0x0000a1c0


	//   ....[43]....
        /*0c38*/ 	.word	0x0000a1e0


	//   ....[44]....
        /*0c3c*/ 	.word	0x0000a960


	//   ....[45]....
        /*0c40*/ 	.word	0x0000a980


	//   ....[46]....
        /*0c44*/ 	.word	0x0000c390


	//   ....[47]....
        /*0c48*/ 	.word	0x0000c3b0


	//   ....[48]....
        /*0c4c*/ 	.word	0x0000cbd0


	//   ....[49]....
        /*0c50*/ 	.word	0x0000ccd0


	//   ....[50]....
        /*0c54*/ 	.word	0x0000d410


	//   ....[51]....
        /*0c58*/ 	.word	0x0000d460


	//   ....[52]....
        /*0c5c*/ 	.word	0x0000ee90


	//   ....[53]....
        /*0c60*/ 	.word	0x0000eec0


	//   ....[54]....
        /*0c64*/ 	.word	0x0000f0e0


	//   ....[55]....
        /*0c68*/ 	.word	0x0000f100


	//   ....[56]....
        /*0c6c*/ 	.word	0x000103d0


	//   ....[57]....
        /*0c70*/ 	.word	0x00010400


	//   ....[58]....
        /*0c74*/ 	.word	0x00010720


	//   ....[59]....
        /*0c78*/ 	.word	0x00010740


	//   ....[60]....
        /*0c7c*/ 	.word	0x00011510


	//   ....[61]....
        /*0c80*/ 	.word	0x00011530


	//   ....[62]....
        /*0c84*/ 	.word	0x00011540


	//   ....[63]....
        /*0c88*/ 	.word	0x00011550


	//   ....[64]....
        /*0c8c*/ 	.word	0x00011aa0


	//   ....[65]....
        /*0c90*/ 	.word	0x00011ae0


	//   ....[66]....
        /*0c94*/ 	.word	0x00011b10


	//   ....[67]....
        /*0c98*/ 	.word	0x00011b40


	//   ....[68]....
        /*0c9c*/ 	.word	0x00011b60


	//   ....[69]....
        /*0ca0*/ 	.word	0x00011b70


	//   ....[70]....
        /*0ca4*/ 	.word	0x00011bb0


	//   ....[71]....
        /*0ca8*/ 	.word	0x00011be0


	//   ....[72]....
        /*0cac*/ 	.word	0x00012090


	//   ....[73]....
        /*0cb0*/ 	.word	0x000120a0


	//   ....[74]....
        /*0cb4*/ 	.word	0x00012320


	//   ....[75]....
        /*0cb8*/ 	.word	0x00012330


	//   ....[76]....
        /*0cbc*/ 	.word	0x00012de0


	//   ....[77]....
        /*0cc0*/ 	.word	0x00012e10


	//   ....[78]....
        /*0cc4*/ 	.word	0x00012e30


	//   ....[79]....
        /*0cc8*/ 	.word	0x00012e60


	//   ....[80]....
        /*0ccc*/ 	.word	0x00012e90


	//   ....[81]....
        /*0cd0*/ 	.word	0x00012ea0


	//   ....[82]....
        /*0cd4*/ 	.word	0x00012ed0


	//   ....[83]....
        /*0cd8*/ 	.word	0x00012f40


	//   ....[84]....
        /*0cdc*/ 	.word	0x00013070


	//   ....[85]....
        /*0ce0*/ 	.word	0x00013270


	//   ....[86]....
        /*0ce4*/ 	.word	0x000132a0


	//   ....[87]....
        /*0ce8*/ 	.word	0x000132d0


	//   ....[88]....
        /*0cec*/ 	.word	0x00013300


	//   ....[89]....
        /*0cf0*/ 	.word	0x00013330


	//   ....[90]....
        /*0cf4*/ 	.word	0x00013360


	//   ....[91]....
        /*0cf8*/ 	.word	0x000134f0


	//   ....[92]....
        /*0cfc*/ 	.word	0x00013520


	//   ....[93]....
        /*0d00*/ 	.word	0x00013550


	//   ....[94]....
        /*0d04*/ 	.word	0x00013580


	//   ....[95]....
        /*0d08*/ 	.word	0x000135b0


	//   ....[96]....
        /*0d0c*/ 	.word	0x000135e0


	//   ....[97]....
        /*0d10*/ 	.word	0x00013670


	//   ....[98]....
        /*0d14*/ 	.word	0x000136a0


	//   ....[99]....
        /*0d18*/ 	.word	0x000136b0


	//   ....[100]....
        /*0d1c*/ 	.word	0x000136f0


	//   ....[101]....
        /*0d20*/ 	.word	0x00014bd0


	//   ....[102]....
        /*0d24*/ 	.word	0x00016760


	//   ....[103]....
        /*0d28*/ 	.word	0x00016780


	//   ....[104]....
        /*0d2c*/ 	.word	0x00016810


	//   ....[105]....
        /*0d30*/ 	.word	0x00016830


	//   ....[106]....
        /*0d34*/ 	.word	0x000168b0


	//   ....[107]....
        /*0d38*/ 	.word	0x000168d0


	//   ....[108]....
        /*0d3c*/ 	.word	0x00016950


	//   ....[109]....
        /*0d40*/ 	.word	0x00016970


	//   ....[110]....
        /*0d44*/ 	.word	0x000169f0


	//   ....[111]....
        /*0d48*/ 	.word	0x00016a10


	//   ....[112]....
        /*0d4c*/ 	.word	0x00016a90


	//   ....[113]....
        /*0d50*/ 	.word	0x00016ab0


	//   ....[114]....
        /*0d54*/ 	.word	0x00016b30


	//   ....[115]....
        /*0d58*/ 	.word	0x00016b50


	//   ....[116]....
        /*0d5c*/ 	.word	0x00016b60


	//   ....[117]....
        /*0d60*/ 	.word	0x00016b70


	//   ....[118]....
        /*0d64*/ 	.word	0x000174c0


	//   ....[119]....
        /*0d68*/ 	.word	0x000174d0


	//   ....[120]....
        /*0d6c*/ 	.word	0x000174f0


	//   ....[121]....
        /*0d70*/ 	.word	0x00017550


	//   ....[122]....
        /*0d74*/ 	.word	0x00017570


	//   ....[123]....
        /*0d78*/ 	.word	0x000175f0


	//   ....[124]....
        /*0d7c*/ 	.word	0x00017610


	//   ....[125]....
        /*0d80*/ 	.word	0x00017690


	//   ....[126]....
        /*0d84*/ 	.word	0x000176b0


	//   ....[127]....
        /*0d88*/ 	.word	0x00017730


	//   ....[128]....
        /*0d8c*/ 	.word	0x00017750


	//   ....[129]....
        /*0d90*/ 	.word	0x000177d0


	//   ....[130]....
        /*0d94*/ 	.word	0x000177f0


	//   ....[131]....
        /*0d98*/ 	.word	0x00017870


	//   ....[132]....
        /*0d9c*/ 	.word	0x00017890


	//   ....[133]....
        /*0da0*/ 	.word	0x000178a0


	//   ....[134]....
        /*0da4*/ 	.word	0x00017910


	//   ....[135]....
        /*0da8*/ 	.word	0x00017960


	//   ....[136]....
        /*0dac*/ 	.word	0x00017a00


	//   ....[137]....
        /*0db0*/ 	.word	0x00017a30


	//   ....[138]....
        /*0db4*/ 	.word	0x00017a40


	//   ....[139]....
        /*0db8*/ 	.word	0x00017ab0


	//   ....[140]....
        /*0dbc*/ 	.word	0x00017ac0


	//   ....[141]....
        /*0dc0*/ 	.word	0x00017ad0


	//   ....[142]....
        /*0dc4*/ 	.word	0x000182a0


	//   ....[143]....
        /*0dc8*/ 	.word	0x000182c0


	//   ....[144]....
        /*0dcc*/ 	.word	0x00018330


	//   ....[145]....
        /*0dd0*/ 	.word	0x00018340


	//   ....[146]....
        /*0dd4*/ 	.word	0x00018380


	//   ....[147]....
        /*0dd8*/ 	.word	0x00018390


	//   ....[148]....
        /*0ddc*/ 	.word	0x000183d0


	//   ....[149]....
        /*0de0*/ 	.word	0x000183e0


	//   ....[150]....
        /*0de4*/ 	.word	0x00018420


	//   ....[151]....
        /*0de8*/ 	.word	0x00018430


	//   ....[152]....
        /*0dec*/ 	.word	0x00018470


	//   ....[153]....
        /*0df0*/ 	.word	0x00018480


	//   ....[154]....
        /*0df4*/ 	.word	0x000184c0


	//   ....[155]....
        /*0df8*/ 	.word	0x000184d0


	//   ....[156]....
        /*0dfc*/ 	.word	0x000184e0


	//   ....[157]....
        /*0e00*/ 	.word	0x00018520


	//   ....[158]....
        /*0e04*/ 	.word	0x000187e0


	//   ....[159]....
        /*0e08*/ 	.word	0x00018810


	//   ....[160]....
        /*0e0c*/ 	.word	0x00018870


	//   ....[161]....
        /*0e10*/ 	.word	0x00018880


	//   ....[162]....
        /*0e14*/ 	.word	0x000188d0


	//   ....[163]....
        /*0e18*/ 	.word	0x000188e0


	//   ....[164]....
        /*0e1c*/ 	.word	0x00018930


	//   ....[165]....
        /*0e20*/ 	.word	0x00018940


	//   ....[166]....
        /*0e24*/ 	.word	0x00018990


	//   ....[167]....
        /*0e28*/ 	.word	0x000189a0


	//   ....[168]....
        /*0e2c*/ 	.word	0x000189f0


	//   ....[169]....
        /*0e30*/ 	.word	0x00018a00


	//   ....[170]....
        /*0e34*/ 	.word	0x00018a50


	//   ....[171]....
        /*0e38*/ 	.word	0x00018a60


	//   ....[172]....
        /*0e3c*/ 	.word	0x00018a70


	//   ....[173]....
        /*0e40*/ 	.word	0x00018ab0


	//   ....[174]....
        /*0e44*/ 	.word	0x00019080


	//   ....[175]....
        /*0e48*/ 	.word	0x00019090


	//   ....[176]....
        /*0e4c*/ 	.word	0x00019100


	//   ....[177]....
        /*0e50*/ 	.word	0x00019140


	//   ....[178]....
        /*0e54*/ 	.word	0x00019160


	//   ....[179]....
        /*0e58*/ 	.word	0x000191a0


	//   ....[180]....
        /*0e5c*/ 	.word	0x000191c0


	//   ....[181]....
        /*0e60*/ 	.word	0x00019200


	//   ....[182]....
        /*0e64*/ 	.word	0x00019220


	//   ....[183]....
        /*0e68*/ 	.word	0x00019260


	//   ....[184]....
        /*0e6c*/ 	.word	0x00019280


	//   ....[185]....
        /*0e70*/ 	.word	0x000192c0


	//   ....[186]....
        /*0e74*/ 	.word	0x000192e0


	//   ....[187]....
        /*0e78*/ 	.word	0x00019320


	//   ....[188]....
        /*0e7c*/ 	.word	0x00019340


	//   ....[189]....
        /*0e80*/ 	.word	0x00019350


	//   ....[190]....
        /*0e84*/ 	.word	0x00019700


	//   ....[191]....
        /*0e88*/ 	.word	0x00019730


	//   ....[192]....
        /*0e8c*/ 	.word	0x00019790


	//   ....[193]....
        /*0e90*/ 	.word	0x000197c0


	//   ....[194]....
        /*0e94*/ 	.word	0x000197f0


	//   ....[195]....
        /*0e98*/ 	.word	0x00019820


	//   ....[196]....
        /*0e9c*/ 	.word	0x00019850


	//   ....[197]....
        /*0ea0*/ 	.word	0x00019880


	//   ....[198]....
        /*0ea4*/ 	.word	0x00019a20


	//   ....[199]....
        /*0ea8*/ 	.word	0x00019a50


	//   ....[200]....
        /*0eac*/ 	.word	0x00019a80


	//   ....[201]....
        /*0eb0*/ 	.word	0x00019ab0


	//   ....[202]....
        /*0eb4*/ 	.word	0x00019ae0


	//   ....[203]....
        /*0eb8*/ 	.word	0x00019b10


	//   ....[204]....
        /*0ebc*/ 	.word	0x00019bd0


	//   ....[205]....
        /*0ec0*/ 	.word	0x00019bf0


	//   ....[206]....
        /*0ec4*/ 	.word	0x00019c10


	//   ....[207]....
        /*0ec8*/ 	.word	0x00019c70


	//   ....[208]....
        /*0ecc*/ 	.word	0x0001a6a0


	//   ....[209]....
        /*0ed0*/ 	.word	0x0001a9c0


	//   ....[210]....
        /*0ed4*/ 	.word	0x0001aa50


	//   ....[211]....
        /*0ed8*/ 	.word	0x0001aae0


	//   ....[212]....
        /*0edc*/ 	.word	0x0001ab70


	//   ....[213]....
        /*0ee0*/ 	.word	0x0001ac50


	//   ....[214]....
        /*0ee4*/ 	.word	0x0001ace0


	//   ....[215]....
        /*0ee8*/ 	.word	0x0001ad80


	//   ....[216]....
        /*0eec*/ 	.word	0x0001ae10


	//   ....[217]....
        /*0ef0*/ 	.word	0x0001af00


	//   ....[218]....
        /*0ef4*/ 	.word	0x0001af90


	//   ....[219]....
        /*0ef8*/ 	.word	0x0001b030


	//   ....[220]....
        /*0efc*/ 	.word	0x0001b0c0


	//   ....[221]....
        /*0f00*/ 	.word	0x0001b200


	//   ....[222]....
        /*0f04*/ 	.word	0x0001b2b0


	//   ....[223]....
        /*0f08*/ 	.word	0x0001b340


	//   ....[224]....
        /*0f0c*/ 	.word	0x0001b390


	//   ....[225]....
        /*0f10*/ 	.word	0x0001b3e0


	//   ....[226]....
        /*0f14*/ 	.word	0x0001b470


	//   ....[227]....
        /*0f18*/ 	.word	0x0001b500


	//   ....[228]....
        /*0f1c*/ 	.word	0x0001b550


	//   ....[229]....
        /*0f20*/ 	.word	0x0001b5a0


	//   ....[230]....
        /*0f24*/ 	.word	0x0001b690


	//   ....[231]....
        /*0f28*/ 	.word	0x0001b740


	//   ....[232]....
        /*0f2c*/ 	.word	0x0001b790


	//   ....[233]....
        /*0f30*/ 	.word	0x0001b7e0


	//   ....[234]....
        /*0f34*/ 	.word	0x0001b970


	//   ....[235]....
        /*0f38*/ 	.word	0x0001bac0


	//   ....[236]....
        /*0f3c*/ 	.word	0x0001bb70


	//   ....[237]....
        /*0f40*/ 	.word	0x0001bbc0


	//   ....[238]....
        /*0f44*/ 	.word	0x0001be80


	//   ....[239]....
        /*0f48*/ 	.word	0x0001bee0


	//   ....[240]....
        /*0f4c*/ 	.word	0x0001bfa0


	//   ....[241]....
        /*0f50*/ 	.word	0x0001c010


	//   ....[242]....
        /*0f54*/ 	.word	0x0001c070


	//   ....[243]....
        /*0f58*/ 	.word	0x0001c120


	//   ....[244]....
        /*0f5c*/ 	.word	0x0001c180


	//   ....[245]....
        /*0f60*/ 	.word	0x0001c210


	//   ....[246]....
        /*0f64*/ 	.word	0x0001c290


	//   ....[247]....
        /*0f68*/ 	.word	0x0001c2e0


	//   ....[248]....
        /*0f6c*/ 	.word	0x0001c370


	//   ....[249]....
        /*0f70*/ 	.word	0x0001c400


	//   ....[250]....
        /*0f74*/ 	.word	0x0001c4a0


	//   ....[251]....
        /*0f78*/ 	.word	0x0001c540


	//   ....[252]....
        /*0f7c*/ 	.word	0x0001c5a0


	//   ....[253]....
        /*0f80*/ 	.word	0x0001c610


	//   ....[254]....
        /*0f84*/ 	.word	0x0001c670


	//   ....[255]....
        /*0f88*/ 	.word	0x0001c6e0


	//   ....[0]....
        /*0f8c*/ 	.word	0x0001c7a0


	//   ....[1]....
        /*0f90*/ 	.word	0x0001c800


	//   ....[2]....
        /*0f94*/ 	.word	0x0001c8c0


	//   ....[3]....
        /*0f98*/ 	.word	0x0001cba0


	//   ....[4]....
        /*0f9c*/ 	.word	0x0001cc90


	//   ....[5]....
        /*0fa0*/ 	.word	0x0001cd30


	//   ....[6]....
        /*0fa4*/ 	.word	0x0001cd90


	//   ....[7]....
        /*0fa8*/ 	.word	0x0001ce80


	//   ....[8]....
        /*0fac*/ 	.word	0x0001cef0


	//   ....[9]....
        /*0fb0*/ 	.word	0x0001cfe0


	//   ....[10]....
        /*0fb4*/ 	.word	0x0001d050


	//   ....[11]....
        /*0fb8*/ 	.word	0x0001d140


	//   ....[12]....
        /*0fbc*/ 	.word	0x0001d1b0


	//   ....[13]....
        /*0fc0*/ 	.word	0x0001d2a0


	//   ....[14]....
        /*0fc4*/ 	.word	0x0001d310


	//   ....[15]....
        /*0fc8*/ 	.word	0x0001d400


	//   ....[16]....
        /*0fcc*/ 	.word	0x0001d470


	//   ....[17]....
        /*0fd0*/ 	.word	0x0001d560


	//   ....[18]....
        /*0fd4*/ 	.word	0x0001d5d0


	//   ....[19]....
        /*0fd8*/ 	.word	0x0001d670


	//   ....[20]....
        /*0fdc*/ 	.word	0x0001d790


	//   ....[21]....
        /*0fe0*/ 	.word	0x0001d7e0


	//   ....[22]....
        /*0fe4*/ 	.word	0x0001d840


	//   ....[23]....
        /*0fe8*/ 	.word	0x0001d900


	//   ....[24]....
        /*0fec*/ 	.word	0x0001d960


	//   ....[25]....
        /*0ff0*/ 	.word	0x0001da60


	//   ....[26]....
        /*0ff4*/ 	.word	0x0001dac0


	//   ....[27]....
        /*0ff8*/ 	.word	0x0001dbc0


	//   ....[28]....
        /*0ffc*/ 	.word	0x0001dc20


	//   ....[29]....
        /*1000*/ 	.word	0x0001dd20


	//   ....[30]....
        /*1004*/ 	.word	0x0001dd80


	//   ....[31]....
        /*1008*/ 	.word	0x0001de80


	//   ....[32]....
        /*100c*/ 	.word	0x0001dee0


	//   ....[33]....
        /*1010*/ 	.word	0x0001dfe0


	//   ....[34]....
        /*1014*/ 	.word	0x0001e040


	//   ....[35]....
        /*1018*/ 	.word	0x0001e0f0


	//   ....[36]....
        /*101c*/ 	.word	0x0001e1a0


	//   ....[37]....
        /*1020*/ 	.word	0x0001e290


	//   ....[38]....
        /*1024*/ 	.word	0x0001e2f0


	//   ....[39]....
        /*1028*/ 	.word	0x0001e3e0


	//   ....[40]....
        /*102c*/ 	.word	0x0001e440


	//   ....[41]....
        /*1030*/ 	.word	0x0001e510


	//   ....[42]....
        /*1034*/ 	.word	0x0001e570


	//   ....[43]....
        /*1038*/ 	.word	0x0001e630


	//   ....[44]....
        /*103c*/ 	.word	0x0001e770


	//   ....[45]....
        /*1040*/ 	.word	0x0001e820


	//   ....[46]....
        /*1044*/ 	.word	0x0001e890


	//   ....[47]....
        /*1048*/ 	.word	0x0001e960


	//   ....[48]....
        /*104c*/ 	.word	0x0001e9c0


	//   ....[49]....
        /*1050*/ 	.word	0x0001ea70


	//   ....[50]....
        /*1054*/ 	.word	0x0001ead0


	//   ....[51]....
        /*1058*/ 	.word	0x0001eb80


	//   ....[52]....
        /*105c*/ 	.word	0x0001ebe0


	//   ....[53]....
        /*1060*/ 	.word	0x0001ec90


	//   ....[54]....
        /*1064*/ 	.word	0x0001ecf0


	//   ....[55]....
        /*1068*/ 	.word	0x0001eda0


	//   ....[56]....
        /*106c*/ 	.word	0x0001ee00


	//   ....[57]....
        /*1070*/ 	.word	0x0001eeb0


	//   ....[58]....
        /*1074*/ 	.word	0x0001ef10


	//   ....[59]....
        /*1078*/ 	.word	0x0001efc0


	//   ....[60]....
        /*107c*/ 	.word	0x0001f0b0


	//   ....[61]....
        /*1080*/ 	.word	0x0001f160


	//   ....[62]....
        /*1084*/ 	.word	0x0001f1c0


	//   ....[63]....
        /*1088*/ 	.word	0x0001f280


	//   ....[64]....
        /*108c*/ 	.word	0x0001f2e0


	//   ....[65]....
        /*1090*/ 	.word	0x0001f3a0


	//   ....[66]....
        /*1094*/ 	.word	0x0001f400


	//   ....[67]....
        /*1098*/ 	.word	0x0001f4c0


	//   ....[68]....
        /*109c*/ 	.word	0x0001f520


	//   ....[69]....
        /*10a0*/ 	.word	0x0001f5e0


	//   ....[70]....
        /*10a4*/ 	.word	0x0001f640


	//   ....[71]....
        /*10a8*/ 	.word	0x0001f700


	//   ....[72]....
        /*10ac*/ 	.word	0x0001f760


	//   ....[73]....
        /*10b0*/ 	.word	0x0001f820


	//   ....[74]....
        /*10b4*/ 	.word	0x0001f880


	//   ....[75]....
        /*10b8*/ 	.word	0x0001f930


	//   ....[76]....
        /*10bc*/ 	.word	0x0001fa20


	//   ....[77]....
        /*10c0*/ 	.word	0x0001fad0


	//   ....[78]....
        /*10c4*/ 	.word	0x0001fb90


	//   ....[79]....
        /*10c8*/ 	.word	0x0001fc40


	//   ....[80]....
        /*10cc*/ 	.word	0x0001fca0


	//   ....[81]....
        /*10d0*/ 	.word	0x0001fd50


	//   ....[82]....
        /*10d4*/ 	.word	0x0001fdb0


	//   ....[83]....
        /*10d8*/ 	.word	0x0001fe60


	//   ....[84]....
        /*10dc*/ 	.word	0x0001fec0


	//   ....[85]....
        /*10e0*/ 	.word	0x0001ff70


	//   ....[86]....
        /*10e4*/ 	.word	0x0001ffd0


	//   ....[87]....
        /*10e8*/ 	.word	0x00020080


	//   ....[88]....
        /*10ec*/ 	.word	0x000200e0


	//   ....[89]....
        /*10f0*/ 	.word	0x00020190


	//   ....[90]....
        /*10f4*/ 	.word	0x000201f0


	//   ....[91]....
        /*10f8*/ 	.word	0x00020290


	//   ....[92]....
        /*10fc*/ 	.word	0x00020320


	//   ....[93]....
        /*1100*/ 	.word	0x000203c0


	//   ....[94]....
        /*1104*/ 	.word	0x00020530


	//   ....[95]....
        /*1108*/ 	.word	0x000205a0


	//   ....[96]....
        /*110c*/ 	.word	0x00020610


	//   ....[97]....
        /*1110*/ 	.word	0x00020680


	//   ....[98]....
        /*1114*/ 	.word	0x000206f0


	//   ....[99]....
        /*1118*/ 	.word	0x00020770


	//   ....[100]....
        /*111c*/ 	.word	0x000207f0


	//   ....[101]....
        /*1120*/ 	.word	0x00020880


	//   ....[102]....
        /*1124*/ 	.word	0x000208f0


	//   ....[103]....
        /*1128*/ 	.word	0x00020960


	//   ....[104]....
        /*112c*/ 	.word	0x000209d0


	//   ....[105]....
        /*1130*/ 	.word	0x00020a50


	//   ....[106]....
        /*1134*/ 	.word	0x00020ac0


	//   ....[107]....
        /*1138*/ 	.word	0x00020b70


	//   ....[108]....
        /*113c*/ 	.word	0x00020bc0


	//   ....[109]....
        /*1140*/ 	.word	0x00020c50


	//   ....[110]....
        /*1144*/ 	.word	0x00020d80


	//----- nvinfo : EIATTR_REG_RECONFIG
	.align		4
.L_1611:
        /*1148*/ 	.byte	0x01, 0x54
	.zero		2


	//----- nvinfo : EIATTR_SYSCALL_OFFSETS
	.align		4
        /*114c*/ 	.byte	0x04, 0x46
        /*114e*/ 	.short	(.L_1613 - .L_1612)


	//   ....[0]....
.L_1612:
        /*1150*/ 	.word	0x00001b40


	//   ....[1]....
        /*1154*/ 	.word	0x00001c90


	//   ....[2]....
        /*1158*/ 	.word	0x00006420


	//   ....[3]....
        /*115c*/ 	.word	0x00006740


	//   ....[4]....
        /*1160*/ 	.word	0x00015df0


	//   ....[5]....
        /*1164*/ 	.word	0x00015f40


	//   ....[6]....
        /*1168*/ 	.word	0x00016030


	//   ....[7]....
        /*116c*/ 	.word	0x00016fb0


	//----- nvinfo : EIATTR_MBARRIER_INSTR_OFFSETS
	.align		4
.L_1613:
        /*1170*/ 	.byte	0x04, 0x39
        /*1172*/ 	.short	(.L_1615 - .L_1614)


	//   ....[0]....
.L_1614:
        /*1174*/ 	.word	0x00000250
        /*1178*/ 	.word	0x000000ff
        /*117c*/ 	.word	0x00016800
        /*1180*/ 	.short	0x0100
        /*1182*/ 	.byte	0x08
	.zero		1


	//   ....[1]....
        /*1184*/ 	.word	0x00000260
        /*1188*/ 	.word	0x000000ff
        /*118c*/ 	.word	0x00016820
        /*1190*/ 	.short	0x0100
        /*1192*/ 	.byte	0x08
	.zero		1


	//   ....[2]....
        /*1194*/ 	.word	0x00000350
        /*1198*/ 	.word	0x000000ff
        /*119c*/ 	.word	0x00016830
        /*11a0*/ 	.short	0x0100
        /*11a2*/ 	.byte	0x08
	.zero		1


	//   ....[3]....
        /*11a4*/ 	.word	0x00000360
        /*11a8*/ 	.word	0x000000ff
        /*11ac*/ 	.word	0x00016840
        /*11b0*/ 	.short	0x0100
        /*11b2*/ 	.byte	0x08
	.zero		1


	//   ....[4]....
        /*11b4*/ 	.word	0x00000370
        /*11b8*/ 	.word	0x000000ff
        /*11bc*/ 	.word	0x00016838
        /*11c0*/ 	.short	0x0100
        /*11c2*/ 	.byte	0x08
	.zero		1


	//   ....[5]....
        /*11c4*/ 	.word	0x00000380
        /*11c8*/ 	.word	0x000000ff
        /*11cc*/ 	.word	0x00016848
        /*11d0*/ 	.short	0x0100
        /*11d2*/ 	.byte	0x08
	.zero		1


	//   ....[6]....
        /*11d4*/ 	.word	0x000004b0
        /*11d8*/ 	.word	0x000000ff
        /*11dc*/ 	.word	0x00016850
        /*11e0*/ 	.short	0x0100
        /*11e2*/ 	.byte	0x08
	.zero		1


	//   ....[7]....
        /*11e4*/ 	.word	0x000004c0
        /*11e8*/ 	.word	0x000000ff
        /*11ec*/ 	.word	0x00016860
        /*11f0*/ 	.short	0x0100
        /*11f2*/ 	.byte	0x08
	.zero		1


	//   ....[8]....
        /*11f4*/ 	.word	0x000004d0
        /*11f8*/ 	.word	0x000000ff
        /*11fc*/ 	.word	0x00016858
        /*1200*/ 	.short	0x0100
        /*1202*/ 	.byte	0x08
	.zero		1


	//   ....[9]....
        /*1204*/ 	.word	0x000004e0
        /*1208*/ 	.word	0x000000ff
        /*120c*/ 	.word	0x00016868
        /*1210*/ 	.short	0x0100
        /*1212*/ 	.byte	0x08
	.zero		1


	//   ....[10]....
        /*1214*/ 	.word	0x000005d0
        /*1218*/ 	.word	0x000000ff
        /*121c*/ 	.word	0x00016870
        /*1220*/ 	.short	0x0100
        /*1222*/ 	.byte	0x06
	.zero		1


	//   ....[11]....
        /*1224*/ 	.word	0x000005e0
        /*1228*/ 	.word	0x000000ff
        /*122c*/ 	.word	0x00016880
        /*1230*/ 	.short	0x0100
        /*1232*/ 	.byte	0x06
	.zero		1


	//   ....[12]....
        /*1234*/ 	.word	0x000005f0
        /*1238*/ 	.word	0x000000ff
        /*123c*/ 	.word	0x00016878
        /*1240*/ 	.short	0x0100
        /*1242*/ 	.byte	0x06
	.zero		1


	//   ....[13]....
        /*1244*/ 	.word	0x00000600
        /*1248*/ 	.word	0x000000ff
        /*124c*/ 	.word	0x00016888
        /*1250*/ 	.short	0x0100
        /*1252*/ 	.byte	0x06
	.zero		1


	//   ....[14]....
        /*1254*/ 	.word	0x00000730
        /*1258*/ 	.word	0x000000ff
        /*125c*/ 	.word	0x00016890
        /*1260*/ 	.short	0x0100
        /*1262*/ 	.byte	0x08
	.zero		1


	//   ....[15]....
        /*1264*/ 	.word	0x00000740
        /*1268*/ 	.word	0x000000ff
        /*126c*/ 	.word	0x000168a0
        /*1270*/ 	.short	0x0100
        /*1272*/ 	.byte	0x08
	.zero		1


	//   ....[16]....
        /*1274*/ 	.word	0x00000750
        /*1278*/ 	.word	0x000000ff
        /*127c*/ 	.word	0x00016898
        /*1280*/ 	.short	0x0100
        /*1282*/ 	.byte	0x08
	.zero		1


	//   ....[17]....
        /*1284*/ 	.word	0x00000760
        /*1288*/ 	.word	0x000000ff
        /*128c*/ 	.word	0x000168a8
        /*1290*/ 	.short	0x0100
        /*1292*/ 	.byte	0x08
	.zero		1


	//   ....[18]....
        /*1294*/ 	.word	0x00000890
        /*1298*/ 	.word	0x000000ff
        /*129c*/ 	.word	0x000168b0
        /*12a0*/ 	.short	0x0100
        /*12a2*/ 	.byte	0x08
	.zero		1


	//   ....[19]....
        /*12a4*/ 	.word	0x000008a0
        /*12a8*/ 	.word	0x000000ff
        /*12ac*/ 	.word	0x000168c0
        /*12b0*/ 	.short	0x0100
        /*12b2*/ 	.byte	0x08
	.zero		1


	//   ....[20]....
        /*12b4*/ 	.word	0x000008b0
        /*12b8*/ 	.word	0x000000ff
        /*12bc*/ 	.word	0x000168b8
        /*12c0*/ 	.short	0x0100
        /*12c2*/ 	.byte	0x08
	.zero		1


	//   ....[21]....
        /*12c4*/ 	.word	0x000008c0
        /*12c8*/ 	.word	0x000000ff
        /*12cc*/ 	.word	0x000168c8
        /*12d0*/ 	.short	0x0100
        /*12d2*/ 	.byte	0x08
	.zero		1


	//   ....[22]....
        /*12d4*/ 	.word	0x00002db0
        /*12d8*/ 	.word	0x00000044
        /*12dc*/ 	.word	0x00016890
        /*12e0*/ 	.short	0x010a
        /*12e2*/ 	.byte	0x3f
	.zero		1


	//   ....[23]....
        /*12e4*/ 	.word	0x00004260
        /*12e8*/ 	.word	0x00000044
        /*12ec*/ 	.word	0x00016890
        /*12f0*/ 	.short	0x010a
        /*12f2*/ 	.byte	0x3f
	.zero		1


	//   ....[24]....
        /*12f4*/ 	.word	0x00005370
        /*12f8*/ 	.word	0x00000044
        /*12fc*/ 	.word	0x00016890
        /*1300*/ 	.short	0x010a
        /*1302*/ 	.byte	0x3f
	.zero		1


	//   ....[25]....
        /*1304*/ 	.word	0x00005800
        /*1308*/ 	.word	0x00000004
        /*130c*/ 	.word	0x00000000
        /*1310*/ 	.short	0x0101
        /*1312*/ 	.byte	0x3f
	.zero		1


	//   ....[26]....
        /*1314*/ 	.word	0x00005840
        /*1318*/ 	.word	0x00000044
        /*131c*/ 	.word	0x000168b0
        /*1320*/ 	.short	0x010a
        /*1322*/ 	.byte	0x3f
	.zero		1


	//   ....[27]....
        /*1324*/ 	.word	0x00005c60
        /*1328*/ 	.word	0x00000044
        /*132c*/ 	.word	0x00000000
        /*1330*/ 	.short	0x0101
        /*1332*/ 	.byte	0x3f
	.zero		1


	//   ....[28]....
        /*1334*/ 	.word	0x000064c0
        /*1338*/ 	.word	0x00000002
        /*133c*/ 	.word	0x00016800
        /*1340*/ 	.short	0x010a
        /*1342*/ 	.byte	0x3f
	.zero		1


	//   ....[29]....
        /*1344*/ 	.word	0x00006510
        /*1348*/ 	.word	0x00000002
        /*134c*/ 	.word	0x00016800
        /*1350*/ 	.short	0x010a
        /*1352*/ 	.byte	0x3f
	.zero		1


	//   ....[30]....
        /*1354*/ 	.word	0x00007030
        /*1358*/ 	.word	0x00000002
        /*135c*/ 	.word	0x00016800
        /*1360*/ 	.short	0x010a
        /*1362*/ 	.byte	0x3f
	.zero		1


	//   ....[31]....
        /*1364*/ 	.word	0x00008670
        /*1368*/ 	.word	0x00000002
        /*136c*/ 	.word	0x00016800
        /*1370*/ 	.short	0x010a
        /*1372*/ 	.byte	0x3f
	.zero		1


	//   ....[32]....
        /*1374*/ 	.word	0x000096b0
        /*1378*/ 	.word	0x00000008
        /*137c*/ 	.word	0x00016830
        /*1380*/ 	.short	0x010a
        /*1382*/ 	.byte	0x3f
	.zero		1


	//   ....[33]....
        /*1384*/ 	.word	0x00009760
        /*1388*/ 	.word	0x00000008
        /*138c*/ 	.word	0x00016830
        /*1390*/ 	.short	0x010a
        /*1392*/ 	.byte	0x3f
	.zero		1


	//   ....[34]....
        /*1394*/ 	.word	0x0000ab30
        /*1398*/ 	.word	0x00000008
        /*139c*/ 	.word	0x00000000
        /*13a0*/ 	.short	0x0101
        /*13a2*/ 	.byte	0x3f
	.zero		1


	//   ....[35]....
        /*13a4*/ 	.word	0x0000ba10
        /*13a8*/ 	.word	0x00000003
        /*13ac*/ 	.word	0x00016830
        /*13b0*/ 	.short	0x010a
        /*13b2*/ 	.byte	0x3f
	.zero		1


	//   ....[36]....
        /*13b4*/ 	.word	0x0000ba60
        /*13b8*/ 	.word	0x00000003
        /*13bc*/ 	.word	0x00016830
        /*13c0*/ 	.short	0x010a
        /*13c2*/ 	.byte	0x3f
	.zero		1


	//   ....[37]....
        /*13c4*/ 	.word	0x0000bde0
        /*13c8*/ 	.word	0x00000003
        /*13cc*/ 	.word	0x00016850
        /*13d0*/ 	.short	0x010a
        /*13d2*/ 	.byte	0x3f
	.zero		1


	//   ....[38]....
        /*13d4*/ 	.word	0x0000be20
        /*13d8*/ 	.word	0x00000003
        /*13dc*/ 	.word	0x00016850
        /*13e0*/ 	.short	0x010a
        /*13e2*/ 	.byte	0x3f
	.zero		1


	//   ....[39]....
        /*13e4*/ 	.word	0x0000d630
        /*13e8*/ 	.word	0x0000000a
        /*13ec*/ 	.word	0x00000000
        /*13f0*/ 	.short	0x0101
        /*13f2*/ 	.byte	0x3f
	.zero		1


	//   ....[40]....
        /*13f4*/ 	.word	0x0000de60
        /*13f8*/ 	.word	0x0000000a
        /*13fc*/ 	.word	0x00000000
        /*1400*/ 	.short	0x0101
        /*1402*/ 	.byte	0x3f
	.zero		1


	//   ....[41]....
        /*1404*/ 	.word	0x0000e400
        /*1408*/ 	.word	0x00000000
        /*140c*/ 	.word	0x00016830
        /*1410*/ 	.short	0x010a
        /*1412*/ 	.byte	0x3f
	.zero		1


	//   ....[42]....
        /*1414*/ 	.word	0x0000e450
        /*1418*/ 	.word	0x00000000
        /*141c*/ 	.word	0x00016830
        /*1420*/ 	.short	0x010a
        /*1422*/ 	.byte	0x3f
	.zero		1


	//   ....[43]....
        /*1424*/ 	.word	0x0000e7a0
        /*1428*/ 	.word	0x00000003
        /*142c*/ 	.word	0x00016850
        /*1430*/ 	.short	0x010a
        /*1432*/ 	.byte	0x3f
	.zero		1


	//   ....[44]....
        /*1434*/ 	.word	0x0000e7e0
        /*1438*/ 	.word	0x00000003
        /*143c*/ 	.word	0x00016850
        /*1440*/ 	.short	0x010a
        /*1442*/ 	.byte	0x3f
	.zero		1


	//   ....[45]....
        /*1444*/ 	.word	0x0000ec80
        /*1448*/ 	.word	0x00000000
        /*144c*/ 	.word	0x00000000
        /*1450*/ 	.short	0x0101
        /*1452*/ 	.byte	0x3f
	.zero		1


	//   ....[46]....
        /*1454*/ 	.word	0x0000fe20
        /*1458*/ 	.word	0x0000000b
        /*145c*/ 	.word	0x00000000
        /*1460*/ 	.short	0x0101
        /*1462*/ 	.byte	0x3f
	.zero		1


	//   ....[47]....
        /*1464*/ 	.word	0x000102e0
        /*1468*/ 	.word	0x0000000a
        /*146c*/ 	.word	0x00016850
        /*1470*/ 	.short	0x010a
        /*1472*/ 	.byte	0x3f
	.zero		1


	//   ....[48]....
        /*1474*/ 	.word	0x00010350
        /*1478*/ 	.word	0x0000000a
        /*147c*/ 	.word	0x00016850
        /*1480*/ 	.short	0x010a
        /*1482*/ 	.byte	0x3f
	.zero		1


	//   ....[49]....
        /*1484*/ 	.word	0x00010920
        /*1488*/ 	.word	0x00000000
        /*148c*/ 	.word	0x00000000
        /*1490*/ 	.short	0x0101
        /*1492*/ 	.byte	0x3f
	.zero		1


	//   ....[50]....
        /*1494*/ 	.word	0x00011a70
        /*1498*/ 	.word	0x00000003
        /*149c*/ 	.word	0x00000000
        /*14a0*/ 	.short	0x0101
        /*14a2*/ 	.byte	0x3f
	.zero		1


	//   ....[51]....
        /*14a4*/ 	.word	0x00011f50
        /*14a8*/ 	.word	0x00000008
        /*14ac*/ 	.word	0x00000000
        /*14b0*/ 	.short	0x0101
        /*14b2*/ 	.byte	0x3f
	.zero		1


	//   ....[52]....
        /*14b4*/ 	.word	0x00014cb0
        /*14b8*/ 	.word	0x00000010
        /*14bc*/ 	.word	0x00016820
        /*14c0*/ 	.short	0x010a
        /*14c2*/ 	.byte	0x3f
	.zero		1


	//   ....[53]....
        /*14c4*/ 	.word	0x00014d70
        /*14c8*/ 	.word	0x00000006
        /*14cc*/ 	.word	0x000168a0
        /*14d0*/ 	.short	0x010a
        /*14d2*/ 	.byte	0x3f
	.zero		1


	//   ....[54]....
        /*14d4*/ 	.word	0x00014fb0
        /*14d8*/ 	.word	0x00000006
        /*14dc*/ 	.word	0x000168c0
        /*14e0*/ 	.short	0x010a
        /*14e2*/ 	.byte	0x3f
	.zero		1


	//   ....[55]....
        /*14e4*/ 	.word	0x00015340
        /*14e8*/ 	.word	0x00000006
        /*14ec*/ 	.word	0x000168a0
        /*14f0*/ 	.short	0x010a
        /*14f2*/ 	.byte	0x3f
	.zero		1


	//   ....[56]....
        /*14f4*/ 	.word	0x00015560
        /*14f8*/ 	.word	0x00000006
        /*14fc*/ 	.word	0x000168c0
        /*1500*/ 	.short	0x010a
        /*1502*/ 	.byte	0x3f
	.zero		1


	//   ....[57]....
        /*1504*/ 	.word	0x000164e0
        /*1508*/ 	.word	0x00000003
        /*150c*/ 	.word	0x00016840
        /*1510*/ 	.short	0x010a
        /*1512*/ 	.byte	0x3f
	.zero		1


	//   ....[58]....
        /*1514*/ 	.word	0x00016c70
        /*1518*/ 	.word	0x00000003
        /*151c*/ 	.word	0x00016830
        /*1520*/ 	.short	0x0107
        /*1522*/ 	.byte	0x3f
	.zero		1


	//   ....[59]....
        /*1524*/ 	.word	0x00016d40
        /*1528*/ 	.word	0x00000003
        /*152c*/ 	.word	0x00016830
        /*1530*/ 	.short	0x0101
        /*1532*/ 	.byte	0x3f
	.zero		1


	//   ....[60]....
        /*1534*/ 	.word	0x00017bb0
        /*1538*/ 	.word	0x00000010
        /*153c*/ 	.word	0x00016800
        /*1540*/ 	.short	0x0107
        /*1542*/ 	.byte	0x3f
	.zero		1


	//   ....[61]....
        /*1544*/ 	.word	0x00017ca0
        /*1548*/ 	.word	0x00000010
        /*154c*/ 	.word	0x00016800
        /*1550*/ 	.short	0x0101
        /*1552*/ 	.byte	0x3f
	.zero		1


	//   ....[62]....
        /*1554*/ 	.word	0x00017cc0
        /*1558*/ 	.word	0x00000010
        /*155c*/ 	.word	0x00016820
        /*1560*/ 	.short	0x010a
        /*1562*/ 	.byte	0x3f
	.zero		1


	//   ....[63]....
        /*1564*/ 	.word	0x00018090
        /*1568*/ 	.word	0x00000005
        /*156c*/ 	.word	0x00016840
        /*1570*/ 	.short	0x010a
        /*1572*/ 	.byte	0x3f
	.zero		1


	//   ....[64]....
        /*1574*/ 	.word	0x000185a0
        /*1578*/ 	.word	0x00000005
        /*157c*/ 	.word	0x00016830
        /*1580*/ 	.short	0x0107
        /*1582*/ 	.byte	0x3f
	.zero		1


	//   ....[65]....
        /*1584*/ 	.word	0x00018660
        /*1588*/ 	.word	0x00000005
        /*158c*/ 	.word	0x00016830
        /*1590*/ 	.short	0x0101
        /*1592*/ 	.byte	0x3f
	.zero		1


	//   ....[66]....
        /*1594*/ 	.word	0x000186c0
        /*1598*/ 	.word	0x00000005
        /*159c*/ 	.word	0x00016860
        /*15a0*/ 	.short	0x010a
        /*15a2*/ 	.byte	0x3f
	.zero		1


	//   ....[67]....
        /*15a4*/ 	.word	0x00018ba0
        /*15a8*/ 	.word	0x00000005
        /*15ac*/ 	.word	0x00016850
        /*15b0*/ 	.short	0x0107
        /*15b2*/ 	.byte	0x3f
	.zero		1


	//   ....[68]....
        /*15b4*/ 	.word	0x00018d20
        /*15b8*/ 	.word	0x00000005
        /*15bc*/ 	.word	0x00016850
        /*15c0*/ 	.short	0x0101
        /*15c2*/ 	.byte	0x3f
	.zero		1


	//   ....[69]....
        /*15c4*/ 	.word	0x00018f40
        /*15c8*/ 	.word	0x00000000
        /*15cc*/ 	.word	0x00016860
        /*15d0*/ 	.short	0x010a
        /*15d2*/ 	.byte	0x3f
	.zero		1


	//   ....[70]....
        /*15d4*/ 	.word	0x00019400
        /*15d8*/ 	.word	0x00000000
        /*15dc*/ 	.word	0x00016850
        /*15e0*/ 	.short	0x0107
        /*15e2*/ 	.byte	0x3f
	.zero		1


	//   ....[71]....
        /*15e4*/ 	.word	0x000194d0
        /*15e8*/ 	.word	0x00000000
        /*15ec*/ 	.word	0x00016850
        /*15f0*/ 	.short	0x0101
        /*15f2*/ 	.byte	0x3f
	.zero		1


	//   ....[72]....
        /*15f4*/ 	.word	0x0001a620
        /*15f8*/ 	.word	0x00000005
        /*15fc*/ 	.word	0x00016820
        /*1600*/ 	.short	0x010a
        /*1602*/ 	.byte	0x3f
	.zero		1


	//   ....[73]....
        /*1604*/ 	.word	0x0001a790
        /*1608*/ 	.word	0x00000003
        /*160c*/ 	.word	0x00016840
        /*1610*/ 	.short	0x010a
        /*1612*/ 	.byte	0x3f
	.zero		1


	//   ....[74]....
        /*1614*/ 	.word	0x0001a830
        /*1618*/ 	.word	0x00000017
        /*161c*/ 	.word	0x00016840
        /*1620*/ 	.short	0x010a
        /*1622*/ 	.byte	0x3f
	.zero		1


	//   ....[75]....
        /*1624*/ 	.word	0x0001a870
        /*1628*/ 	.word	0x00000003
        /*162c*/ 	.word	0x00016860
        /*1630*/ 	.short	0x010a
        /*1632*/ 	.byte	0x3f
	.zero		1


	//   ....[76]....
        /*1634*/ 	.word	0x0001a8b0
        /*1638*/ 	.word	0x00000017
        /*163c*/ 	.word	0x00016860
        /*1640*/ 	.short	0x010a
        /*1642*/ 	.byte	0x3f
	.zero		1


	//   ....[77]....
        /*1644*/ 	.word	0x0001a910
        /*1648*/ 	.word	0x00000044
        /*164c*/ 	.word	0x00016890
        /*1650*/ 	.short	0x010a
        /*1652*/ 	.byte	0x3f
	.zero		1


	//   ....[78]....
        /*1654*/ 	.word	0x0001aba0
        /*1658*/ 	.word	0x00000044
        /*165c*/ 	.word	0x00016890
        /*1660*/ 	.short	0x010a
        /*1662*/ 	.byte	0x3f
	.zero		1


	//   ....[79]....
        /*1664*/ 	.word	0x0001ae50
        /*1668*/ 	.word	0x00000044
        /*166c*/ 	.word	0x00016890
        /*1670*/ 	.short	0x010a
        /*1672*/ 	.byte	0x3f
	.zero		1


	//   ....[80]....
        /*1674*/ 	.word	0x0001b100
        /*1678*/ 	.word	0x00000044
        /*167c*/ 	.word	0x000168b0
        /*1680*/ 	.short	0x010a
        /*1682*/ 	.byte	0x3f
	.zero		1


	//   ....[81]....
        /*1684*/ 	.word	0x0001b5d0
        /*1688*/ 	.word	0x00000002
        /*168c*/ 	.word	0x00016800
        /*1690*/ 	.short	0x010a
        /*1692*/ 	.byte	0x3f
	.zero		1


	//   ....[82]....
        /*1694*/ 	.word	0x0001bbf0
        /*1698*/ 	.word	0x00000002
        /*169c*/ 	.word	0x00016800
        /*16a0*/ 	.short	0x010a
        /*16a2*/ 	.byte	0x3f
	.zero		1


	//   ....[83]....
        /*16a4*/ 	.word	0x0001bc40
        /*16a8*/ 	.word	0x00000008
        /*16ac*/ 	.word	0x00016830
        /*16b0*/ 	.short	0x010a
        /*16b2*/ 	.byte	0x3f
	.zero		1


	//   ....[84]....
        /*16b4*/ 	.word	0x0001bc90
        /*16b8*/ 	.word	0x00000003
        /*16bc*/ 	.word	0x00016830
        /*16c0*/ 	.short	0x010a
        /*16c2*/ 	.byte	0x3f
	.zero		1


	//   ....[85]....
        /*16c4*/ 	.word	0x0001bce0
        /*16c8*/ 	.word	0x00000003
        /*16cc*/ 	.word	0x00016850
        /*16d0*/ 	.short	0x010a
        /*16d2*/ 	.byte	0x3f
	.zero		1


	//   ....[86]....
        /*16d4*/ 	.word	0x0001bd30
        /*16d8*/ 	.word	0x00000000
        /*16dc*/ 	.word	0x00016830
        /*16e0*/ 	.short	0x010a
        /*16e2*/ 	.byte	0x3f
	.zero		1


	//   ....[87]....
        /*16e4*/ 	.word	0x0001bd80
        /*16e8*/ 	.word	0x00000003
        /*16ec*/ 	.word	0x00016850
        /*16f0*/ 	.short	0x010a
        /*16f2*/ 	.byte	0x3f
	.zero		1


	//   ....[88]....
        /*16f4*/ 	.word	0x0001bdd0
        /*16f8*/ 	.word	0x0000000a
        /*16fc*/ 	.word	0x00016850
        /*1700*/ 	.short	0x010a
        /*1702*/ 	.byte	0x3f
	.zero		1


	//   ....[89]....
        /*1704*/ 	.word	0x0001c980
        /*1708*/ 	.word	0x00000010
        /*170c*/ 	.word	0x00016820
        /*1710*/ 	.short	0x010a
        /*1712*/ 	.byte	0x3f
	.zero		1


	//   ....[90]....
        /*1714*/ 	.word	0x0001c9d0
        /*1718*/ 	.word	0x00000006
        /*171c*/ 	.word	0x000168a0
        /*1720*/ 	.short	0x010a
        /*1722*/ 	.byte	0x3f
	.zero		1


	//   ....[91]....
        /*1724*/ 	.word	0x0001ca20
        /*1728*/ 	.word	0x00000006
        /*172c*/ 	.word	0x000168c0
        /*1730*/ 	.short	0x010a
        /*1732*/ 	.byte	0x3f
	.zero		1


	//   ....[92]....
        /*1734*/ 	.word	0x0001ca70
        /*1738*/ 	.word	0x00000006
        /*173c*/ 	.word	0x000168a0
        /*1740*/ 	.short	0x010a
        /*1742*/ 	.byte	0x3f
	.zero		1


	//   ....[93]....
        /*1744*/ 	.word	0x0001cac0
        /*1748*/ 	.word	0x00000006
        /*174c*/ 	.word	0x000168c0
        /*1750*/ 	.short	0x010a
        /*1752*/ 	.byte	0x3f
	.zero		1


	//   ....[94]....
        /*1754*/ 	.word	0x0001cbe0
        /*1758*/ 	.word	0x00000003
        /*175c*/ 	.word	0x00016840
        /*1760*/ 	.short	0x010a
        /*1762*/ 	.byte	0x3f
	.zero		1


	//   ....[95]....
        /*1764*/ 	.word	0x0001e670
        /*1768*/ 	.word	0x00000010
        /*176c*/ 	.word	0x00016820
        /*1770*/ 	.short	0x010a
        /*1772*/ 	.byte	0x3f
	.zero		1


	//   ....[96]....
        /*1774*/ 	.word	0x0001e6c0
        /*1778*/ 	.word	0x00000005
        /*177c*/ 	.word	0x00016840
        /*1780*/ 	.short	0x010a
        /*1782*/ 	.byte	0x3f
	.zero		1


	//   ....[97]....
        /*1784*/ 	.word	0x0001f000
        /*1788*/ 	.word	0x00000005
        /*178c*/ 	.word	0x00016860
        /*1790*/ 	.short	0x010a
        /*1792*/ 	.byte	0x3f
	.zero		1


	//   ....[98]....
        /*1794*/ 	.word	0x0001f970
        /*1798*/ 	.word	0x00000000
        /*179c*/ 	.word	0x00016860
        /*17a0*/ 	.short	0x010a
        /*17a2*/ 	.byte	0x3f
	.zero		1


	//   ....[99]....
        /*17a4*/ 	.word	0x00020ca0
        /*17a8*/ 	.word	0x00000005
        /*17ac*/ 	.word	0x00016820
        /*17b0*/ 	.short	0x010a
        /*17b2*/ 	.byte	0x3f
	.zero		1


	//   ....[100]....
        /*17b4*/ 	.word	0x00020e40
        /*17b8*/ 	.word	0x00000003
        /*17bc*/ 	.word	0x00016840
        /*17c0*/ 	.short	0x010a
        /*17c2*/ 	.byte	0x3f
	.zero		1


	//   ....[101]....
        /*17c4*/ 	.word	0x00020e90
        /*17c8*/ 	.word	0x00000017
        /*17cc*/ 	.word	0x00016840
        /*17d0*/ 	.short	0x010a
        /*17d2*/ 	.byte	0x3f
	.zero		1


	//   ....[102]....
        /*17d4*/ 	.word	0x00020ee0
        /*17d8*/ 	.word	0x00000003
        /*17dc*/ 	.word	0x00016860
        /*17e0*/ 	.short	0x010a
        /*17e2*/ 	.byte	0x3f
	.zero		1


	//----- nvinfo : EIATTR_NUM_MBARRIERS
	.align		4
.L_1615:
        /*17e4*/ 	.byte	0x03, 0x38
        /*17e6*/ 	.short	0x0016


	//----- nvinfo : EIATTR_EXIT_INSTR_OFFSETS
	.align		4
        /*17e8*/ 	.byte	0x04, 0x1c
        /*17ea*/ 	.short	(.L_1617 - .L_1616)


	//   ....[0]....
.L_1616:
        /*17ec*/ 	.word	0x0001a900


	//----- nvinfo : EIATTR_MAX_THREADS
	.align		4
.L_1617:
        /*17f0*/ 	.byte	0x04, 0x05
        /*17f2*/ 	.short	(.L_1619 - .L_1618)
.L_1618:
        /*17f4*/ 	.word	0x00000200
        /*17f8*/ 	.word	0x00000001
        /*17fc*/ 	.word	0x00000001


	//----- nvinfo : EIATTR_CRS_STACK_SIZE
	.align		4
.L_1619:
        /*1800*/ 	.byte	0x04, 0x1e
        /*1802*/ 	.short	(.L_1621 - .L_1620)
.L_1620:
        /*1804*/ 	.word	0x00000000


	//----- nvinfo : EIATTR_CBANK_PARAM_SIZE
	.align		4
.L_1621:
        /*1808*/ 	.byte	0x03, 0x19
        /*180a*/ 	.short	0x0af0


	//----- nvinfo : EIATTR_PARAM_CBANK
	.align		4
        /*180c*/ 	.byte	0x04, 0x0a
        /*180e*/ 	.short	(.L_1623 - .L_1622)
	.align		4
.L_1622:
        /*1810*/ 	.word	index@(.nv.constant0._ZN7cutlass13device_kernelIN5flash11enable_sm90INS1_16FlashAttnFwdSm90INS1_25CollectiveMainloopFwdSm90ILi2EN4cute5tupleIJNS5_1CILi1EEES8_S8_EEENS6_IJNS7_ILi192EEENS7_ILi128EEENS7_ILi64EEEEEELi64ENS_10bfloat16_tEfNS_4arch4Sm90ELb1ELb0ELb0ELb1ELb1ELb1ELb0ELb1ELb1ELb1ELb1ELb0EEENS1_21CollectiveEpilogueFwdINS6_IJSA_SC_SB_EEES9_SE_SG_Li384ELb1ELb1ELb1ELb0EEENS1_36VarlenDynamicPersistentTileSchedulerILi192ELi128ELi384ELi128ELb1ELb1ELb1ELb1ELb1ELb1EEEEEEEEEvNT_6ParamsE)
        /*1814*/ 	.short	0x0210
        /*1816*/ 	.short	0x0af0


	//----- nvinfo : EIATTR_SW_WAR
	.align		4
.L_1623:
        /*1818*/ 	.byte	0x04, 0x36
        /*181a*/ 	.short	(.L_1625 - .L_1624)
.L_1624:
        /*181c*/ 	.word	0x00000008
.L_1625:


//--------------------- .nv.callgraph             --------------------------
	.section	.nv.callgraph,"",@"SHT_CUDA_CALLGRAPH"
	.align	4
	.sectionentsize	8
	.align		4
        /*0000*/ 	.word	0x00000000
	.align		4
        /*0004*/ 	.word	0xffffffff
	.align		4
        /*0008*/ 	.word	index@(_ZN7cutlass13device_kernelIN5flash11enable_sm90INS1_16FlashAttnFwdSm90INS1_25CollectiveMainloopFwdSm90ILi2EN4cute5tupleIJNS5_1CILi1EEES8_S8_EEENS6_IJNS7_ILi128EEENS7_ILi80EEENS7_ILi256EEEEEELi256ENS_10bfloat16_tEfNS_4arch4Sm90ELb0ELb0ELb0ELb0ELb1ELb0ELb0ELb1ELb1ELb1ELb1ELb0EEENS1_21CollectiveEpilogueFwdINS6_IJSA_SC_SB_EEES9_SE_SG_Li256ELb0ELb1ELb1ELb0EEENS1_19SingleTileSchedulerILb0ELb1ELb1ELi128EEEEEEEEEvNT_6ParamsE)
	.align		4
        /*000c*/ 	.word	index@(__assertfail)
	.align		4
        /*0010*/ 	.word	index@(_ZN7cutlass13device_kernelIN5flash11enable_sm90INS1_16FlashAttnFwdSm90INS1_25CollectiveMainloopFwdSm90ILi2EN4cute5tupleIJNS5_1CILi1EEES8_S8_EEENS6_IJNS7_ILi128EEENS7_ILi80EEENS7_ILi256EEEEEELi256ENS_10bfloat16_tEfNS_4arch4Sm90ELb0ELb0ELb0ELb1ELb1ELb0ELb0ELb1ELb1ELb1ELb1ELb0EEENS1_21CollectiveEpilogueFwdINS6_IJSA_SC_SB_EEES9_SE_SG_Li256ELb1ELb1ELb1ELb0EEENS1_36VarlenDynamicPersistentTileSchedulerILi128ELi80ELi256ELi128ELb1ELb1ELb1ELb0ELb1ELb1EEEEEEEEEvNT_6ParamsE)
	.align		4
        /*0014*/ 	.word	index@(__assertfail)
	.align		4
        /*0018*/ 	.word	index@(_ZN7cutlass13device_kernelIN5flash11enable_sm90INS1_16FlashAttnFwdSm90INS1_25CollectiveMainloopFwdSm90ILi2EN4cute5tupleIJNS5_1CILi1EEES8_S8_EEENS6_IJNS7_ILi128EEENS7_ILi80EEENS7_ILi256EEEEEELi256ENS_10bfloat16_tEfNS_4arch4Sm90ELb0ELb0ELb0ELb1ELb1ELb1ELb0ELb1ELb1ELb1ELb1ELb0EEENS1_21CollectiveEpilogueFwdINS6_IJSA_SC_SB_EEES9_SE_SG_Li256ELb1ELb1ELb1ELb0EEENS1_36VarlenDynamicPersistentTileSchedulerILi128ELi80ELi256ELi128ELb1ELb1ELb1ELb0ELb1ELb1EEEEEEEEEvNT_6ParamsE)
	.align		4
        /*001c*/ 	.word	index@(__assertfail)
	.align		4
        /*0020*/ 	.word	index@(_ZN7cutlass13device_kernelIN5flash11enable_sm90INS1_16FlashAttnFwdSm90INS1_25CollectiveMainloopFwdSm90ILi2EN4cute5tupleIJNS5_1CILi1EEES8_S8_EEENS6_IJNS7_ILi128EEENS7_ILi64EEENS7_ILi256EEEEEELi256ENS_10bfloat16_tEfNS_4arch4Sm90ELb0ELb1ELb0ELb0ELb1ELb0ELb0ELb1ELb1ELb1ELb1ELb0EEENS1_21CollectiveEpilogueFwdINS6_IJSA_SC_SB_EEES9_SE_SG_Li256ELb0ELb1ELb1ELb0EEENS1_19SingleTileSchedulerILb0ELb1ELb1ELi128EEEEEEEEEvNT_6ParamsE)
	.align		4
        /*0024*/ 	.word	index@(__assertfail)
	.align		4
        /*0028*/ 	.word	index@(_ZN7cutlass13device_kernelIN5flash11enable_sm90INS1_16FlashAttnFwdSm90INS1_25CollectiveMainloopFwdSm90ILi2EN4cute5tupleIJNS5_1CILi1EEES8_S8_EEENS6_IJNS7_ILi128EEENS7_ILi64EEENS7_ILi256EEEEEELi256ENS_10bfloat16_tEfNS_4arch4Sm90ELb0ELb1ELb0ELb1ELb1ELb0ELb0ELb1ELb1ELb1ELb1ELb0EEENS1_21CollectiveEpilogueFwdINS6_IJSA_SC_SB_EEES9_SE_SG_Li256ELb1ELb1ELb1ELb0EEENS1_36VarlenDynamicPersistentTileSchedulerILi128ELi64ELi256ELi128ELb1ELb1ELb1ELb1ELb0ELb1EEEEEEEEEvNT_6ParamsE)
	.align		4
        /*002c*/ 	.word	index@(__assertfail)
	.align		4
        /*0030*/ 	.word	index@(_ZN7cutlass13device_kernelIN5flash11enable_sm90INS1_16FlashAttnFwdSm90INS1_25CollectiveMainloopFwdSm90ILi2EN4cute5tupleIJNS5_1CILi1EEES8_S8_EEENS6_IJNS7_ILi128EEENS7_ILi64EEENS7_ILi256EEEEEELi256ENS_10bfloat16_tEfNS_4arch4Sm90ELb0ELb1ELb0ELb1ELb1ELb1ELb0ELb1ELb1ELb1ELb1ELb0EEENS1_21CollectiveEpilogueFwdINS6_IJSA_SC_SB_EEES9_SE_SG_Li256ELb1ELb1ELb1ELb0EEENS1_36VarlenDynamicPersistentTileSchedulerILi128ELi64ELi256ELi128ELb1ELb1ELb1ELb1ELb0ELb1EEEEEEEEEvNT_6ParamsE)
	.align		4
        /*0034*/ 	.word	index@(__assertfail)
	.align		4
        /*0038*/ 	.word	index@(_ZN7cutlass13device_kernelIN5flash11enable_sm90INS1_16FlashAttnFwdSm90INS1_25CollectiveMainloopFwdSm90ILi2EN4cute5tupleIJNS5_1CILi1EEES8_S8_EEENS6_IJNS7_ILi128EEENS7_ILi80EEENS7_ILi256EEEEEELi256ENS_10bfloat16_tEfNS_4arch4Sm90ELb1ELb0ELb0ELb0ELb1ELb0ELb0ELb1ELb1ELb1ELb1ELb0EEENS1_21CollectiveEpilogueFwdINS6_IJSA_SC_SB_EEES9_SE_SG_Li256ELb0ELb1ELb1ELb0EEENS1_19SingleTileSchedulerILb0ELb1ELb1ELi128EEEEEEEEEvNT_6ParamsE)
	.align		4
        /*003c*/ 	.word	index@(__assertfail)
	.align		4
        /*0040*/ 	.word	index@(_ZN7cutlass13device_kernelIN5flash11enable_sm90INS1_16FlashAttnFwdSm90INS1_25CollectiveMainloopFwdSm90ILi2EN4cute5tupleIJNS5_1CILi1EEES8_S8_EEENS6_IJNS7_ILi128EEENS7_ILi80EEENS7_ILi256EEEEEELi256ENS_10bfloat16_tEfNS_4arch4Sm90ELb1ELb0ELb0ELb1ELb1ELb0ELb0ELb1ELb1ELb1ELb1ELb0EEENS1_21CollectiveEpilogueFwdINS6_IJSA_SC_SB_EEES9_SE_SG_Li256ELb1ELb1ELb1ELb0EEENS1_36VarlenDynamicPersistentTileSchedulerILi128ELi80ELi256ELi128ELb1ELb1ELb1ELb1ELb1ELb1EEEEEEEEEvNT_6ParamsE)
	.align		4
        /*0044*/ 	.word	index@(__assertfail)
	.align		4
        /*0048*/ 	.word	index@(_ZN7cutlass13device_kernelIN5flash11enable_sm90INS1_16FlashAttnFwdSm90INS1_25CollectiveMainloopFwdSm90ILi2EN4cute5tupleIJNS5_1CILi1EEES8_S8_EEENS6_IJNS7_ILi128EEENS7_ILi80EEENS7_ILi256EEEEEELi256ENS_10bfloat16_tEfNS_4arch4Sm90ELb1ELb0ELb0ELb1ELb1ELb1ELb0ELb1ELb1ELb1ELb1ELb0EEENS1_21CollectiveEpilogueFwdINS6_IJSA_SC_SB_EEES9_SE_SG_Li256ELb1ELb1ELb1ELb0EEENS1_36VarlenDynamicPersistentTileSchedulerILi128ELi80ELi256ELi128ELb1ELb1ELb1ELb1ELb1ELb1EEEEEEEEEvNT_6ParamsE)
	.align		4
        /*004c*/ 	.word	index@(__assertfail)
	.align		4
        /*0050*/ 	.word	index@(_ZN7cutlass13device_kernelIN5flash11enable_sm90INS1_16FlashAttnFwdSm90INS1_25CollectiveMainloopFwdSm90ILi2EN4cute5tupleIJNS5_1CILi1EEES8_S8_EEENS6_IJNS7_ILi128EEENS7_ILi96EEENS7_ILi192EEEEEELi192ENS_10bfloat16_tEfNS_4arch4Sm90ELb0ELb0ELb0ELb0ELb1ELb0ELb0ELb1ELb1ELb1ELb1ELb0EEENS1_21CollectiveEpilogueFwdINS6_IJSA_SC_SB_EEES9_SE_SG_Li256ELb0ELb1ELb1ELb0EEENS1_19SingleTileSchedulerILb0ELb1ELb1ELi128EEEEEEEEEvNT_6ParamsE)
	.align		4
        /*0054*/ 	.word	index@(__assertfail)
	.align		4
        /*0058*/ 	.word	index@(_ZN7cutlass13device_kernelIN5flash11enable_sm90INS1_16FlashAttnFwdSm90INS1_25CollectiveMainloopFwdSm90ILi2EN4cute5tupleIJNS5_1CILi1EEES8_S8_EEENS6_IJNS7_ILi128EEENS7_ILi96EEENS7_ILi192EEEEEELi192ENS_10bfloat16_tEfNS_4arch4Sm90ELb0ELb0ELb0ELb1ELb1ELb0ELb0ELb1ELb1ELb1ELb1ELb0EEENS1_21CollectiveEpilogueFwdINS6_IJSA_SC_SB_EEES9_SE_SG_Li256ELb1ELb1ELb1ELb0EEENS1_36VarlenDynamicPersistentTileSchedulerILi128ELi96ELi256ELi128ELb1ELb1ELb1ELb0ELb1ELb1EEEEEEEEEvNT_6ParamsE)
	.align		4
        /*005c*/ 	.word	index@(__assertfail)
	.align		4
        /*0060*/ 	.word	index@(_ZN7cutlass13device_kernelIN5flash11enable_sm90INS1_16FlashAttnFwdSm90INS1_25CollectiveMainloopFwdSm90ILi2EN4cute5tupleIJNS5_1CILi1EEES8_S8_EEENS6_IJNS7_ILi128EEENS7_ILi96EEENS7_ILi192EEEEEELi192ENS_10bfloat16_tEfNS_4arch4Sm90ELb0ELb0ELb0ELb1ELb1ELb1ELb0ELb1ELb1ELb1ELb1ELb0EEENS1_21CollectiveEpilogueFwdINS6_IJSA_SC_SB_EEES9_SE_SG_Li256ELb1ELb1ELb1ELb0EEENS1_36VarlenDynamicPersistentTileSchedulerILi128ELi96ELi256ELi128ELb1ELb1ELb1ELb0ELb1ELb1EEEEEEEEEvNT_6ParamsE)
	.align		4
        /*0064*/ 	.word	index@(__assertfail)
	.align		4
        /*0068*/ 	.word	index@(_ZN7cutlass13device_kernelIN5flash11enable_sm90INS1_16FlashAttnFwdSm90INS1_25CollectiveMainloopFwdSm90ILi2EN4cute5tupleIJNS5_1CILi1EEES8_S8_EEENS6_IJNS7_ILi128EEENS7_ILi96EEENS7_ILi192EEEEEELi192ENS_10bfloat16_tEfNS_4arch4Sm90ELb0ELb1ELb0ELb0ELb1ELb0ELb0ELb1ELb1ELb1ELb1ELb0EEENS1_21CollectiveEpilogueFwdINS6_IJSA_SC_SB_EEES9_SE_SG_Li256ELb0ELb1ELb1ELb0EEENS1_19SingleTileSchedulerILb0ELb1ELb1ELi128EEEEEEEEEvNT_6ParamsE)
	.align		4
        /*006c*/ 	.word	index@(__assertfail)
	.align		4
        /*0070*/ 	.word	index@(_ZN7cutlass13device_kernelIN5flash11enable_sm90INS1_16FlashAttnFwdSm90INS1_25CollectiveMainloopFwdSm90ILi2EN4cute5tupleIJNS5_1CILi1EEES8_S8_EEENS6_IJNS7_ILi128EEENS7_ILi96EEENS7_ILi192EEEEEELi192ENS_10bfloat16_tEfNS_4arch4Sm90ELb0ELb1ELb0ELb1ELb1ELb0ELb0ELb1ELb1ELb1ELb1ELb0EEENS1_21CollectiveEpilogueFwdINS6_IJSA_SC_SB_EEES9_SE_SG_Li256ELb1ELb1ELb1ELb0EEENS1_36VarlenDynamicPersistentTileSchedulerILi128ELi96ELi256ELi128ELb1ELb1ELb1ELb1ELb0ELb1EEEEEEEEEvNT_6ParamsE)
	.align		4
        /*0074*/ 	.word	index@(__assertfail)
	.align		4
        /*0078*/ 	.word	index@(_ZN7cutlass13device_kernelIN5flash11enable_sm90INS1_16FlashAttnFwdSm90INS1_25CollectiveMainloopFwdSm90ILi2EN4cute5tupleIJNS5_1CILi1EEES8_S8_EEENS6_IJNS7_ILi128EEENS7_ILi96EEENS7_ILi192EEEEEELi192ENS_10bfloat16_tEfNS_4arch4Sm90ELb0ELb1ELb0ELb1ELb1ELb1ELb0ELb1ELb1ELb1ELb1ELb0EEENS1_21CollectiveEpilogueFwdINS6_IJSA_SC_SB_EEES9_SE_SG_Li256ELb1ELb1ELb1ELb0EEENS1_36VarlenDynamicPersistentTileSchedulerILi128ELi96ELi256ELi128ELb1ELb1ELb1ELb1ELb0ELb1EEEEEEEEEvNT_6ParamsE)
	.align		4
        /*007c*/ 	.word	index@(__assertfail)
	.align		4
        /*0080*/ 	.word	index@(_ZN7cutlass13device_kernelIN5flash11enable_sm90INS1_16FlashAttnFwdSm90INS1_25CollectiveMainloopFwdSm90ILi2EN4cute5tupleIJNS5_1CILi1EEES8_S8_EEENS6_IJNS7_ILi128EEENS7_ILi96EEENS7_ILi192EEEEEELi192ENS_10bfloat16_tEfNS_4arch4Sm90ELb1ELb0ELb0ELb0ELb1ELb0ELb0ELb1ELb1ELb1ELb1ELb0EEENS1_21CollectiveEpilogueFwdINS6_IJSA_SC_SB_EEES9_SE_SG_Li256ELb0ELb1ELb1ELb0EEENS1_19SingleTileSchedulerILb0ELb1ELb1ELi128EEEEEEEEEvNT_6ParamsE)
	.align		4
        /*0084*/ 	.word	index@(__assertfail)
	.align		4
        /*0088*/ 	.word	index@(_ZN7cutlass13device_kernelIN5flash11enable_sm90INS1_16FlashAttnFwdSm90INS1_25CollectiveMainloopFwdSm90ILi2EN4cute5tupleIJNS5_1CILi1EEES8_S8_EEENS6_IJNS7_ILi128EEENS7_ILi96EEENS7_ILi192EEEEEELi192ENS_10bfloat16_tEfNS_4arch4Sm90ELb1ELb0ELb0ELb1ELb1ELb0ELb0ELb1ELb1ELb1ELb1ELb0EEENS1_21CollectiveEpilogueFwdINS6_IJSA_SC_SB_EEES9_SE_SG_Li256ELb1ELb1ELb1ELb0EEENS1_36VarlenDynamicPersistentTileSchedulerILi128ELi96ELi256ELi128ELb1ELb1ELb1ELb1ELb1ELb1EEEEEEEEEvNT_6ParamsE)
	.align		4
        /*008c*/ 	.word	index@(__assertfail)
	.align		4
        /*0090*/ 	.word	index@(_ZN7cutlass13device_kernelIN5flash11enable_sm90INS1_16FlashAttnFwdSm90INS1_25CollectiveMainloopFwdSm90ILi2EN4cute5tupleIJNS5_1CILi1EEES8_S8_EEENS6_IJNS7_ILi128EEENS7_ILi96EEENS7_ILi192EEEEEELi192ENS_10bfloat16_tEfNS_4arch4Sm90ELb1ELb0ELb0ELb1ELb1ELb1ELb0ELb1ELb1ELb1ELb1ELb0EEENS1_21CollectiveEpilogueFwdINS6_IJSA_SC_SB_EEES9_SE_SG_Li256ELb1ELb1ELb1ELb0EEENS1_36VarlenDynamicPersistentTileSchedulerILi128ELi96ELi256ELi128ELb1ELb1ELb1ELb1ELb1ELb1EEEEEEEEEvNT_6ParamsE)
	.align		4
        /*0094*/ 	.word	index@(__assertfail)
	.align		4
        /*0098*/ 	.word	index@(_ZN7cutlass13device_kernelIN5flash11enable_sm90INS1_16FlashAttnFwdSm90INS1_25CollectiveMainloopFwdSm90ILi2EN4cute5tupleIJNS5_1CILi1EEES8_S8_EEENS6_IJNS7_ILi128EEESA_SA_EEELi128ENS_10bfloat16_tEfNS_4arch4Sm90ELb0ELb0ELb0ELb0ELb1ELb0ELb0ELb1ELb1ELb1ELb1ELb0EEENS1_21CollectiveEpilogueFwdISB_S9_SC_SE_Li256ELb0ELb1ELb1ELb0EEENS1_19SingleTileSchedulerILb0ELb1ELb1ELi128EEEEEEEEEvNT_6ParamsE)
	.align		4
        /*009c*/ 	.word	index@(__assertfail)
	.align		4
        /*00a0*/ 	.word	index@(_ZN7cutlass13device_kernelIN5flash11enable_sm90INS1_16FlashAttnFwdSm90INS1_25CollectiveMainloopFwdSm90ILi2EN4cute5tupleIJNS5_1CILi1EEES8_S8_EEENS6_IJNS7_ILi128EEESA_SA_EEELi128ENS_10bfloat16_tEfNS_4arch4Sm90ELb0ELb0ELb0ELb1ELb1ELb0ELb0ELb1ELb1ELb1ELb1ELb0EEENS1_21CollectiveEpilogueFwdISB_S9_SC_SE_Li256ELb1ELb1ELb1ELb0EEENS1_36VarlenDynamicPersistentTileSchedulerILi128ELi128ELi256ELi128ELb1ELb1ELb1ELb0ELb1ELb1EEEEEEEEEvNT_6ParamsE)
	.align		4
        /*00a4*/ 	.word	index@(__assertfail)
	.align		4
        /*00a8*/ 	.word	index@(_ZN7cutlass13device_kernelIN5flash11enable_sm90INS1_16FlashAttnFwdSm90INS1_25CollectiveMainloopFwdSm90ILi2EN4cute5tupleIJNS5_1CILi1EEES8_S8_EEENS6_IJNS7_ILi128EEESA_SA_EEELi128ENS_10bfloat16_tEfNS_4arch4Sm90ELb0ELb0ELb0ELb1ELb1ELb1ELb0ELb1ELb1ELb1ELb1ELb0EEENS1_21CollectiveEpilogueFwdISB_S9_SC_SE_Li256ELb1ELb1ELb1ELb0EEENS1_36VarlenDynamicPersistentTileSchedulerILi128ELi128ELi256ELi128ELb1ELb1ELb1ELb0ELb1ELb1EEEEEEEEEvNT_6ParamsE)
	.align		4
        /*00ac*/ 	.word	index@(__assertfail)
	.align		4
        /*00b0*/ 	.word	index@(_ZN7cutlass13device_kernelIN5flash11enable_sm90INS1_16FlashAttnFwdSm90INS1_25CollectiveMainloopFwdSm90ILi2EN4cute5tupleIJNS5_1CILi1EEES8_S8_EEENS6_IJNS7_ILi128EEESA_SA_EEELi128ENS_10bfloat16_tEfNS_4arch4Sm90ELb0ELb1ELb0ELb0ELb1ELb0ELb0ELb1ELb1ELb1ELb1ELb0EEENS1_21CollectiveEpilogueFwdISB_S9_SC_SE_Li256ELb0ELb1ELb1ELb0EEENS1_19SingleTileSchedulerILb0ELb1ELb1ELi128EEEEEEEEEvNT_6ParamsE)
	.align		4
        /*00b4*/ 	.word	index@(__assertfail)
	.align		4
        /*00b8*/ 	.word	index@(_ZN7cutlass13device_kernelIN5flash11enable_sm90INS1_16FlashAttnFwdSm90INS1_25CollectiveMainloopFwdSm90ILi2EN4cute5tupleIJNS5_1CILi1EEES8_S8_EEENS6_IJNS7_ILi128EEESA_SA_EEELi128ENS_10bfloat16_tEfNS_4arch4Sm90ELb0ELb1ELb0ELb1ELb1ELb0ELb0ELb1ELb1ELb1ELb1ELb0EEENS1_21CollectiveEpilogueFwdISB_S9_SC_SE_Li256ELb1ELb1ELb1ELb0EEENS1_36VarlenDynamicPersistentTileSchedulerILi128ELi128ELi256ELi128ELb1ELb1ELb1ELb1ELb0ELb1EEEEEEEEEvNT_6ParamsE)
	.align		4
        /*00bc*/ 	.word	index@(__assertfail)
	.align		4
        /*00c0*/ 	.word	index@(_ZN7cutlass13device_kernelIN5flash11enable_sm90INS1_16FlashAttnFwdSm90INS1_25CollectiveMainloopFwdSm90ILi2EN4cute5tupleIJNS5_1CILi1EEES8_S8_EEENS6_IJNS7_ILi128EEESA_SA_EEELi128ENS_10bfloat16_tEfNS_4arch4Sm90ELb0ELb1ELb0ELb1ELb1ELb1ELb0ELb1ELb1ELb1ELb1ELb0EEENS1_21CollectiveEpilogueFwdISB_S9_SC_SE_Li256ELb1ELb1ELb1ELb0EEENS1_36VarlenDynamicPersistentTileSchedulerILi128ELi128ELi256ELi128ELb1ELb1ELb1ELb1ELb0ELb1EEEEEEEEEvNT_6ParamsE)
	.align		4
        /*00c4*/ 	.word	index@(__assertfail)
	.align		4
        /*00c8*/ 	.word	index@(_ZN7cutlass13device_kernelIN5flash11enable_sm90INS1_16FlashAttnFwdSm90INS1_25CollectiveMainloopFwdSm90ILi2EN4cute5tupleIJNS5_1CILi1EEES8_S8_EEENS6_IJNS7_ILi128EEESA_SA_EEELi128ENS_10bfloat16_tEfNS_4arch4Sm90ELb1ELb0ELb0ELb0ELb1ELb0ELb0ELb1ELb1ELb1ELb1ELb0EEENS1_21CollectiveEpilogueFwdISB_S9_SC_SE_Li256ELb0ELb1ELb1ELb0EEENS1_19SingleTileSchedulerILb0ELb1ELb1ELi128EEEEEEEEEvNT_6ParamsE)
	.align		4
        /*00cc*/ 	.word	index@(__assertfail)
	.align		4
        /*00d0*/ 	.word	index@(_ZN7cutlass13device_kernelIN5flash11enable_sm90INS1_16FlashAttnFwdSm90INS1_25CollectiveMainloopFwdSm90ILi2EN4cute5tupleIJNS5_1CILi1EEES8_S8_EEENS6_IJNS7_ILi128EEESA_SA_EEELi128ENS_10bfloat16_tEfNS_4arch4Sm90ELb1ELb0ELb0ELb1ELb1ELb0ELb0ELb1ELb1ELb1ELb1ELb0EEENS1_21CollectiveEpilogueFwdISB_S9_SC_SE_Li256ELb1ELb1ELb1ELb0EEENS1_36VarlenDynamicPersistentTileSchedulerILi128ELi128ELi256ELi128ELb1ELb1ELb1ELb1ELb1ELb1EEEEEEEEEvNT_6ParamsE)
	.align		4
        /*00d4*/ 	.word	index@(__assertfail)
	.align		4
        /*00d8*/ 	.word	index@(_ZN7cutlass13device_kernelIN5flash11enable_sm90INS1_16FlashAttnFwdSm90INS1_25CollectiveMainloopFwdSm90ILi2EN4cute5tupleIJNS5_1CILi1EEES8_S8_EEENS6_IJNS7_ILi128EEESA_SA_EEELi128ENS_10bfloat16_tEfNS_4arch4Sm90ELb1ELb0ELb0ELb1ELb1ELb1ELb0ELb1ELb1ELb1ELb1ELb0EEENS1_21CollectiveEpilogueFwdISB_S9_SC_SE_Li256ELb1ELb1ELb1ELb0EEENS1_36VarlenDynamicPersistentTileSchedulerILi128ELi128ELi256ELi128ELb1ELb1ELb1ELb1ELb1ELb1EEEEEEEEEvNT_6ParamsE)
	.align		4
        /*00dc*/ 	.word	index@(__assertfail)
	.align		4
        /*00e0*/ 	.word	index@(_ZN7cutlass13device_kernelIN5flash11enable_sm90INS1_16FlashAttnFwdSm90INS1_25CollectiveMainloopFwdSm90ILi2EN4cute5tupleIJNS5_1CILi1EEES8_S8_EEENS6_IJNS7_ILi192EEENS7_ILi128EEENS7_ILi96EEEEEELi96ENS_10bfloat16_tEfNS_4arch4Sm90ELb0ELb0ELb0ELb0ELb1ELb0ELb0ELb0ELb1ELb1ELb1ELb0EEENS1_21CollectiveEpilogueFwdINS6_IJSA_SC_SB_EEES9_SE_SG_Li384ELb0ELb1ELb1ELb0EEENS1_19SingleTileSchedulerILb0ELb1ELb1ELi192EEEEEEEEEvNT_6ParamsE)
	.align		4
        /*00e4*/ 	.word	index@(__assertfail)
	.align		4
        /*00e8*/ 	.word	index@(_ZN7cutlass13device_kernelIN5flash11enable_sm90INS1_16FlashAttnFwdSm90INS1_25CollectiveMainloopFwdSm90ILi2EN4cute5tupleIJNS5_1CILi1EEES8_S8_EEENS6_IJNS7_ILi192EEENS7_ILi128EEENS7_ILi96EEEEEELi96ENS_10bfloat16_tEfNS_4arch4Sm90ELb0ELb0ELb0ELb1ELb1ELb0ELb0ELb0ELb1ELb1ELb1ELb0EEENS1_21CollectiveEpilogueFwdINS6_IJSA_SC_SB_EEES9_SE_SG_Li384ELb1ELb1ELb1ELb0EEENS1_36VarlenDynamicPersistentTileSchedulerILi192ELi128ELi384ELi128ELb1ELb1ELb1ELb0ELb1ELb1EEEEEEEEEvNT_6ParamsE)
	.align		4
        /*00ec*/ 	.word	index@(__assertfail)
	.align		4
        /*00f0*/ 	.word	index@(_ZN7cutlass13device_kernelIN5flash11enable_sm90INS1_16FlashAttnFwdSm90INS1_25CollectiveMainloopFwdSm90ILi2EN4cute5tupleIJNS5_1CILi1EEES8_S8_EEENS6_IJNS7_ILi192EEENS7_ILi128EEENS7_ILi96EEEEEELi96ENS_10bfloat16_tEfNS_4arch4Sm90ELb0ELb0ELb0ELb1ELb1ELb1ELb0ELb0ELb1ELb1ELb1ELb0EEENS1_21CollectiveEpilogueFwdINS6_IJSA_SC_SB_EEES9_SE_SG_Li384ELb1ELb1ELb1ELb0EEENS1_36VarlenDynamicPersistentTileSchedulerILi192ELi128ELi384ELi128ELb1ELb1ELb1ELb0ELb1ELb1EEEEEEEEEvNT_6ParamsE)
	.align		4
        /*00f4*/ 	.word	index@(__assertfail)
	.align		4
        /*00f8*/ 	.word	index@(_ZN7cutlass13device_kernelIN5flash11enable_sm90INS1_16FlashAttnFwdSm90INS1_25CollectiveMainloopFwdSm90ILi2EN4cute5tupleIJNS5_1CILi1EEES8_S8_EEENS6_IJNS7_ILi192EEENS7_ILi128EEENS7_ILi96EEEEEELi96ENS_10bfloat16_tEfNS_4arch4Sm90ELb0ELb1ELb0ELb0ELb1ELb0ELb0ELb0ELb1ELb1ELb1ELb0EEENS1_21CollectiveEpilogueFwdINS6_IJSA_SC_SB_EEES9_SE_SG_Li384ELb0ELb1ELb1ELb0EEENS1_19SingleTileSchedulerILb0ELb1ELb1ELi192EEEEEEEEEvNT_6ParamsE)
	.align		4
        /*00fc*/ 	.word	index@(__assertfail)
	.align		4
        /*0100*/ 	.word	index@(_ZN7cutlass13device_kernelIN5flash11enable_sm90INS1_16FlashAttnFwdSm90INS1_25CollectiveMainloopFwdSm90ILi2EN4cute5tupleIJNS5_1CILi1EEES8_S8_EEENS6_IJNS7_ILi192EEENS7_ILi128EEENS7_ILi96EEEEEELi96ENS_10bfloat16_tEfNS_4arch4Sm90ELb0ELb1ELb0ELb1ELb1ELb0ELb0ELb0ELb1ELb1ELb1ELb0EEENS1_21CollectiveEpilogueFwdINS6_IJSA_SC_SB_EEES9_SE_SG_Li384ELb1ELb1ELb1ELb0EEENS1_36VarlenDynamicPersistentTileSchedulerILi192ELi128ELi384ELi128ELb1ELb1ELb1ELb1ELb0ELb1EEEEEEEEEvNT_6ParamsE)
	.align		4
        /*0104*/ 	.word	index@(__assertfail)
	.align		4
        /*0108*/ 	.word	index@(_ZN7cutlass13device_kernelIN5flash11enable_sm90INS1_16FlashAttnFwdSm90INS1_25CollectiveMainloopFwdSm90ILi2EN4cute5tupleIJNS5_1CILi1EEES8_S8_EEENS6_IJNS7_ILi192EEENS7_ILi128EEENS7_ILi96EEEEEELi96ENS_10bfloat16_tEfNS_4arch4Sm90ELb0ELb1ELb0ELb1ELb1ELb1ELb0ELb0ELb1ELb1ELb1ELb0EEENS1_21CollectiveEpilogueFwdINS6_IJSA_SC_SB_EEES9_SE_SG_Li384ELb1ELb1ELb1ELb0EEENS1_36VarlenDynamicPersistentTileSchedulerILi192ELi128ELi384ELi128ELb1ELb1ELb1ELb1ELb0ELb1EEEEEEEEEvNT_6ParamsE)
	.align		4
        /*010c*/ 	.word	index@(__assertfail)
	.align		4
        /*0110*/ 	.word	index@(_ZN7cutlass13device_kernelIN5flash11enable_sm90INS1_16FlashAttnFwdSm90INS1_25CollectiveMainloopFwdSm90ILi2EN4cute5tupleIJNS5_1CILi1EEES8_S8_EEENS6_IJNS7_ILi192EEENS7_ILi128EEENS7_ILi96EEEEEELi96ENS_10bfloat16_tEfNS_4arch4Sm90ELb1ELb0ELb0ELb0ELb1ELb0ELb0ELb0ELb1ELb1ELb1ELb0EEENS1_21CollectiveEpilogueFwdINS6_IJSA_SC_SB_EEES9_SE_SG_Li384ELb0ELb1ELb1ELb0EEENS1_19SingleTileSchedulerILb0ELb1ELb1ELi192EEEEEEEEEvNT_6ParamsE)
	.align		4
        /*0114*/ 	.word	index@(__assertfail)
	.align		4
        /*0118*/ 	.word	index@(_ZN7cutlass13device_kernelIN5flash11enable_sm90INS1_16FlashAttnFwdSm90INS1_25CollectiveMainloopFwdSm90ILi2EN4cute5tupleIJNS5_1CILi1EEES8_S8_EEENS6_IJNS7_ILi192EEENS7_ILi128EEENS7_ILi96EEEEEELi96ENS_10bfloat16_tEfNS_4arch4Sm90ELb1ELb0ELb0ELb1ELb1ELb0ELb0ELb0ELb1ELb1ELb1ELb0EEENS1_21CollectiveEpilogueFwdINS6_IJSA_SC_SB_EEES9_SE_SG_Li384ELb1ELb1ELb1ELb0EEENS1_36VarlenDynamicPersistentTileSchedulerILi192ELi128ELi384ELi128ELb1ELb1ELb1ELb1ELb1ELb1EEEEEEEEEvNT_6ParamsE)
	.align		4
        /*011c*/ 	.word	index@(__assertfail)
	.align		4
        /*0120*/ 	.word	index@(_ZN7cutlass13device_kernelIN5flash11enable_sm90INS1_16FlashAttnFwdSm90INS1_25CollectiveMainloopFwdSm90ILi2EN4cute5tupleIJNS5_1CILi1EEES8_S8_EEENS6_IJNS7_ILi192EEENS7_ILi128EEENS7_ILi96EEEEEELi96ENS_10bfloat16_tEfNS_4arch4Sm90ELb1ELb0ELb0ELb1ELb1ELb1ELb0ELb0ELb1ELb1ELb1ELb0EEENS1_21CollectiveEpilogueFwdINS6_IJSA_SC_SB_EEES9_SE_SG_Li384ELb1ELb1ELb1ELb0EEENS1_36VarlenDynamicPersistentTileSchedulerILi192ELi128ELi384ELi128ELb1ELb1ELb1ELb1ELb1ELb1EEEEEEEEEvNT_6ParamsE)
	.align		4
        /*0124*/ 	.word	index@(__assertfail)
	.align		4
        /*0128*/ 	.word	index@(_ZN7cutlass13device_kernelIN5flash11enable_sm90INS1_16FlashAttnFwdSm90INS1_25CollectiveMainloopFwdSm90ILi2EN4cute5tupleIJNS5_1CILi1EEES8_S8_EEENS6_IJNS7_ILi192EEENS7_ILi128EEENS7_ILi64EEEEEELi64ENS_10bfloat16_tEfNS_4arch4Sm90ELb0ELb0ELb0ELb0ELb1ELb0ELb0ELb1ELb1ELb1ELb1ELb0EEENS1_21CollectiveEpilogueFwdINS6_IJSA_SC_SB_EEES9_SE_SG_Li384ELb0ELb1ELb1ELb0EEENS1_19SingleTileSchedulerILb0ELb1ELb1ELi192EEEEEEEEEvNT_6ParamsE)
	.align		4
        /*012c*/ 	.word	index@(__assertfail)
	.align		4
        /*0130*/ 	.word	index@(_ZN7cutlass13device_kernelIN5flash11enable_sm90INS1_16FlashAttnFwdSm90INS1_25CollectiveMainloopFwdSm90ILi2EN4cute5tupleIJNS5_1CILi1EEES8_S8_EEENS6_IJNS7_ILi192EEENS7_ILi128EEENS7_ILi64EEEEEELi64ENS_10bfloat16_tEfNS_4arch4Sm90ELb0ELb0ELb0ELb1ELb1ELb0ELb0ELb1ELb1ELb1ELb1ELb0EEENS1_21CollectiveEpilogueFwdINS6_IJSA_SC_SB_EEES9_SE_SG_Li384ELb1ELb1ELb1ELb0EEENS1_36VarlenDynamicPersistentTileSchedulerILi192ELi128ELi384ELi128ELb1ELb1ELb1ELb0ELb1ELb1EEEEEEEEEvNT_6ParamsE)
	.align		4
        /*0134*/ 	.word	index@(__assertfail)
	.align		4
        /*0138*/ 	.word	index@(_ZN7cutlass13device_kernelIN5flash11enable_sm90INS1_16FlashAttnFwdSm90INS1_25CollectiveMainloopFwdSm90ILi2EN4cute5tupleIJNS5_1CILi1EEES8_S8_EEENS6_IJNS7_ILi192EEENS7_ILi128EEENS7_ILi64EEEEEELi64ENS_10bfloat16_tEfNS_4arch4Sm90ELb0ELb0ELb0ELb1ELb1ELb1ELb0ELb1ELb1ELb1ELb1ELb0EEENS1_21CollectiveEpilogueFwdINS6_IJSA_SC_SB_EEES9_SE_SG_Li384ELb1ELb1ELb1ELb0EEENS1_36VarlenDynamicPersistentTileSchedulerILi192ELi128ELi384ELi128ELb1ELb1ELb1ELb0ELb1ELb1EEEEEEEEEvNT_6ParamsE)
	.align		4
        /*013c*/ 	.word	index@(__assertfail)
	.align		4
        /*0140*/ 	.word	index@(_ZN7cutlass13device_kernelIN5flash11enable_sm90INS1_16FlashAttnFwdSm90INS1_25CollectiveMainloopFwdSm90ILi2EN4cute5tupleIJNS5_1CILi1EEES8_S8_EEENS6_IJNS7_ILi192EEENS7_ILi128EEENS7_ILi64EEEEEELi64ENS_10bfloat16_tEfNS_4arch4Sm90ELb0ELb1ELb0ELb0ELb1ELb0ELb0ELb1ELb1ELb1ELb1ELb0EEENS1_21CollectiveEpilogueFwdINS6_IJSA_SC_SB_EEES9_SE_SG_Li384ELb0ELb1ELb1ELb0EEENS1_19SingleTileSchedulerILb0ELb1ELb1ELi192EEEEEEEEEvNT_6ParamsE)
	.align		4
        /*0144*/ 	.word	index@(__assertfail)
	.align		4
        /*0148*/ 	.word	index@(_ZN7cutlass13device_kernelIN5flash11enable_sm90INS1_16FlashAttnFwdSm90INS1_25CollectiveMainloopFwdSm90ILi2EN4cute5tupleIJNS5_1CILi1EEES8_S8_EEENS6_IJNS7_ILi192EEENS7_ILi128EEENS7_ILi64EEEEEELi64ENS_10bfloat16_tEfNS_4arch4Sm90ELb0ELb1ELb0ELb1ELb1ELb0ELb0ELb1ELb1ELb1ELb1ELb0EEENS1_21CollectiveEpilogueFwdINS6_IJSA_SC_SB_EEES9_SE_SG_Li384ELb1ELb1ELb1ELb0EEENS1_36VarlenDynamicPersistentTileSchedulerILi192ELi128ELi384ELi128ELb1ELb1ELb1ELb1ELb0ELb1EEEEEEEEEvNT_6ParamsE)
	.align		4
        /*014c*/ 	.word	index@(__assertfail)
	.align		4
        /*0150*/ 	.word	index@(_ZN7cutlass13device_kernelIN5flash11enable_sm90INS1_16FlashAttnFwdSm90INS1_25CollectiveMainloopFwdSm90ILi2EN4cute5tupleIJNS5_1CILi1EEES8_S8_EEENS6_IJNS7_ILi192EEENS7_ILi128EEENS7_ILi64EEEEEELi64ENS_10bfloat16_tEfNS_4arch4Sm90ELb0ELb1ELb0ELb1ELb1ELb1ELb0ELb1ELb1ELb1ELb1ELb0EEENS1_21CollectiveEpilogueFwdINS6_IJSA_SC_SB_EEES9_SE_SG_Li384ELb1ELb1ELb1ELb0EEENS1_36VarlenDynamicPersistentTileSchedulerILi192ELi128ELi384ELi128ELb1ELb1ELb1ELb1ELb0ELb1EEEEEEEEEvNT_6ParamsE)
	.align		4
        /*0154*/ 	.word	index@(__assertfail)
	.align		4
        /*0158*/ 	.word	index@(_ZN7cutlass13device_kernelIN5flash11enable_sm90INS1_16FlashAttnFwdSm90INS1_25CollectiveMainloopFwdSm90ILi2EN4cute5tupleIJNS5_1CILi1EEES8_S8_EEENS6_IJNS7_ILi192EEENS7_ILi128EEENS7_ILi64EEEEEELi64ENS_10bfloat16_tEfNS_4arch4Sm90ELb1ELb0ELb0ELb0ELb1ELb0ELb0ELb1ELb1ELb1ELb1ELb0EEENS1_21CollectiveEpilogueFwdINS6_IJSA_SC_SB_EEES9_SE_SG_Li384ELb0ELb1ELb1ELb0EEENS1_19SingleTileSchedulerILb0ELb1ELb1ELi192EEEEEEEEEvNT_6ParamsE)
	.align		4
        /*015c*/ 	.word	index@(__assertfail)
	.align		4
        /*0160*/ 	.word	index@(_ZN7cutlass13device_kernelIN5flash11enable_sm90INS1_16FlashAttnFwdSm90INS1_25CollectiveMainloopFwdSm90ILi2EN4cute5tupleIJNS5_1CILi1EEES8_S8_EEENS6_IJNS7_ILi192EEENS7_ILi128EEENS7_ILi64EEEEEELi64ENS_10bfloat16_tEfNS_4arch4Sm90ELb1ELb0ELb0ELb1ELb1ELb0ELb0ELb1ELb1ELb1ELb1ELb0EEENS1_21CollectiveEpilogueFwdINS6_IJSA_SC_SB_EEES9_SE_SG_Li384ELb1ELb1ELb1ELb0EEENS1_36VarlenDynamicPersistentTileSchedulerILi192ELi128ELi384ELi128ELb1ELb1ELb1ELb1ELb1ELb1EEEEEEEEEvNT_6ParamsE)
	.align		4
        /*0164*/ 	.word	index@(__assertfail)
	.align		4
        /*0168*/ 	.word	index@(_ZN7cutlass13device_kernelIN5flash11enable_sm90INS1_16FlashAttnFwdSm90INS1_25CollectiveMainloopFwdSm90ILi2EN4cute5tupleIJNS5_1CILi1EEES8_S8_EEENS6_IJNS7_ILi192EEENS7_ILi128EEENS7_ILi64EEEEEELi64ENS_10bfloat16_tEfNS_4arch4Sm90ELb1ELb0ELb0ELb1ELb1ELb1ELb0ELb1ELb1ELb1ELb1ELb0EEENS1_21CollectiveEpilogueFwdINS6_IJSA_SC_SB_EEES9_SE_SG_Li384ELb1ELb1ELb1ELb0EEENS1_36VarlenDynamicPersistentTileSchedulerILi192ELi128ELi384ELi128ELb1ELb1ELb1ELb1ELb1ELb1EEEEEEEEEvNT_6ParamsE)
	.align		4
        /*016c*/ 	.word	index@(__assertfail)
	.align		4
        /*0170*/ 	.word	0x00000000
	.align		4
        /*0174*/ 	.word	0xfffffffe
	.align		4
        /*0178*/ 	.word	0x00000000
	.align		4
        /*017c*/ 	.word	0xfffffffd
	.align		4
        /*0180*/ 	.word	0x00000000
	.align		4
        /*0184*/ 	.word	0xfffffffc


//--------------------- .nv.constant4             --------------------------
	.section	.nv.constant4,"a",@progbits
	.align	8
	.align		8
.nv.constant4:
        /*0000*/ 	.dword	__assertfail
	.align		8
        /*0008*/ 	.dword	__unnamed_1
	.align		8
        /*0010*/ 	.dword	__unnamed_2
	.align		8
        /*0018*/ 	.dword	__unnamed_3
	.align		8
        /*0020*/ 	.dword	__unnamed_4
	.align		8
        /*0028*/ 	.dword	__unnamed_5
	.align		8
        /*0030*/ 	.dword	__unnamed_6
	.align		8
        /*0038*/ 	.dword	__unnamed_7
	.align		8
        /*0040*/ 	.dword	__unnamed_8
	.align		8
        /*0048*/ 	.dword	__unnamed_9
	.align		8
        /*0050*/ 	.dword	__unnamed_10
	.align		8
        /*0058*/ 	.dword	__unnamed_11
	.align		8
        /*0060*/ 	.dword	__unnamed_12
	.align		8
        /*0068*/ 	.dword	__unnamed_13
	.align		8
        /*0070*/ 	.dword	__unnamed_14
	.align		8
        /*0078*/ 	.dword	__unnamed_15
	.align		8
        /*0080*/ 	.dword	__unnamed_16
	.align		8
        /*0088*/ 	.dword	__unnamed_17
	.align		8
        /*0090*/ 	.dword	__unnamed_18
	.align		8
        /*0098*/ 	.dword	__unnamed_19
	.align		8
        /*00a0*/ 	.dword	__unnamed_20
	.align		8
        /*00a8*/ 	.dword	__unnamed_21
	.align		8
        /*00b0*/ 	.dword	__unnamed_22
	.align		8
        /*00b8*/ 	.dword	__unnamed_23
	.align		8
        /*00c0*/ 	.dword	__unnamed_24
	.align		8
        /*00c8*/ 	.dword	__unnamed_25
	.align		8
        /*00d0*/ 	.dword	__unnamed_26
	.align		8
        /*00d8*/ 	.dword	__unnamed_27
	.align		8
        /*00e0*/ 	.dword	_ZN78_INTERNAL_cc2cd7de_42_flash_fwd_hdimall_bf16_paged_split_sm90_cu_9d2915ae_35164cuda3std3__45__cpo5beginE
	.align		8
        /*00e8*/ 	.dword	_ZN78_INTERNAL_cc2cd7de_42_flash_fwd_hdimall_bf16_paged_split_sm90_cu_9d2915ae_35164cuda3std3__45__cpo3endE
	.align		8
        /*00f0*/ 	.dword	_ZN78_INTERNAL_cc2cd7de_42_flash_fwd_hdimall_bf16_paged_split_sm90_cu_9d2915ae_35164cuda3std3__45__cpo6cbeginE
	.align		8
        /*00f8*/ 	.dword	_ZN78_INTERNAL_cc2cd7de_42_flash_fwd_hdimall_bf16_paged_split_sm90_cu_9d2915ae_35164cuda3std3__45__cpo4cendE
	.align		8
        /*0100*/ 	.dword	_ZN78_INTERNAL_cc2cd7de_42_flash_fwd_hdimall_bf16_paged_split_sm90_cu_9d2915ae_35164cuda3std3__480_GLOBAL__N__cc2cd7de_42_flash_fwd_hdimall_bf16_paged_split_sm90_cu_9d2915ae_35166ignoreE
	.align		8
        /*0108*/ 	.dword	_ZN78_INTERNAL_cc2cd7de_42_flash_fwd_hdimall_bf16_paged_split_sm90_cu_9d2915ae_35164cuda3std3__419piecewise_constructE
	.align		8
        /*0110*/ 	.dword	_ZN78_INTERNAL_cc2cd7de_42_flash_fwd_hdimall_bf16_paged_split_sm90_cu_9d2915ae_35164cuda3std3__48in_placeE
	.align		8
        /*0118*/ 	.dword	_ZN78_INTERNAL_cc2cd7de_42_flash_fwd_hdimall_bf16_paged_split_sm90_cu_9d2915ae_35164cuda3std6ranges3__45__cpo4swapE
	.align		8
        /*0120*/ 	.dword	_ZN78_INTERNAL_cc2cd7de_42_flash_fwd_hdimall_bf16_paged_split_sm90_cu_9d2915ae_35164cuda3std6ranges3__45__cpo9iter_moveE
	.align		8
        /*0128*/ 	.dword	_ZN78_INTERNAL_cc2cd7de_42_flash_fwd_hdimall_bf16_paged_split_sm90_cu_9d2915ae_35164cute7productE
	.align		8
        /*0130*/ 	.dword	_ZN78_INTERNAL_cc2cd7de_42_flash_fwd_hdimall_bf16_paged_split_sm90_cu_9d2915ae_35164cute1_E
	.align		8
        /*0138*/ 	.dword	$str$23
	.align		8
        /*0140*/ 	.dword	$str$24


//--------------------- .text._ZN7cutlass13device_kernelIN5flash11enable_sm90INS1_16FlashAttnFwdSm90INS1_25CollectiveMainloopFwdSm90ILi2EN4cute5tupleIJNS5_1CILi1EEES8_S8_EEENS6_IJNS7_ILi128EEENS7_ILi80EEENS7_ILi256EEEEEELi256ENS_10bfloat16_tEfNS_4arch4Sm90ELb0ELb0ELb0ELb0ELb1ELb0ELb0ELb1ELb1ELb1ELb1ELb0EEENS1_21CollectiveEpilogueFwdINS6_IJSA_SC_SB_EEES9_SE_SG_Li256ELb0ELb1ELb1ELb0EEENS1_19SingleTileSchedulerILb0ELb1ELb1ELi128EEEEEEEEEvNT_6ParamsE --------------------------
	.section	.text._ZN7cutlass13device_kernelIN5flash11enable_sm90INS1_16FlashAttnFwdSm90INS1_25CollectiveMainloopFwdSm90ILi2EN4cute5tupleIJNS5_1CILi1EEES8_S8_EEENS6_IJNS7_ILi128EEENS7_ILi80EEENS7_ILi256EEEEEELi256ENS_10bfloat16_tEfNS_4arch4Sm90ELb0ELb0ELb0ELb0ELb1ELb0ELb0ELb1ELb1ELb1ELb1ELb0EEENS1_21CollectiveEpilogueFwdINS6_IJSA_SC_SB_EEES9_SE_SG_Li256ELb0ELb1ELb1ELb0EEENS1_19SingleTileSchedulerILb0ELb1ELb1ELi128EEEEEEEEEvNT_6ParamsE,"ax",@progbits
	.align	128
.text._ZN7cutlass13device_kernelIN5flash11enable_sm90INS1_16FlashAttnFwdSm90INS1_25CollectiveMainloopFwdSm90ILi2EN4cute5tupleIJNS5_1CILi1EEES8_S8_EEENS6_IJNS7_ILi128EEENS7_ILi80EEENS7_ILi256EEEEEELi256ENS_10bfloat16_tEfNS_4arch4Sm90ELb0ELb0ELb0ELb0ELb1ELb0ELb0ELb1ELb1ELb1ELb1ELb0EEENS1_21CollectiveEpilogueFwdINS6_IJSA_SC_SB_EEES9_SE_SG_Li256ELb0ELb1ELb1ELb0EEENS1_19SingleTileSchedulerILb0ELb1ELb1ELi128EEEEEEEEEvNT_6ParamsE:
        .type           _ZN7cutlass13device_kernelIN5flash11enable_sm90INS1_16FlashAttnFwdSm90INS1_25CollectiveMainloopFwdSm90ILi2EN4cute5tupleIJNS5_1CILi1EEES8_S8_EEENS6_IJNS7_ILi128EEENS7_ILi80EEENS7_ILi256EEEEEELi256ENS_10bfloat16_tEfNS_4arch4Sm90ELb0ELb0ELb0ELb0ELb1ELb0ELb0ELb1ELb1ELb1ELb1ELb0EEENS1_21CollectiveEpilogueFwdINS6_IJSA_SC_SB_EEES9_SE_SG_Li256ELb0ELb1ELb1ELb0EEENS1_19SingleTileSchedulerILb0ELb1ELb1ELi128EEEEEEEEEvNT_6ParamsE,@function
        .size           _ZN7cutlass13device_kernelIN5flash11enable_sm90INS1_16FlashAttnFwdSm90INS1_25CollectiveMainloopFwdSm90ILi2EN4cute5tupleIJNS5_1CILi1EEES8_S8_EEENS6_IJNS7_ILi128EEENS7_ILi80EEENS7_ILi256EEEEEELi256ENS_10bfloat16_tEfNS_4arch4Sm90ELb0ELb0ELb0ELb0ELb1ELb0ELb0ELb1ELb1ELb1ELb1ELb0EEENS1_21CollectiveEpilogueFwdINS6_IJSA_SC_SB_EEES9_SE_SG_Li256ELb0ELb1ELb1ELb0EEENS1_19SingleTileSchedulerILb0ELb1ELb1ELi128EEEEEEEEEvNT_6ParamsE,(.L_x_15955 - _ZN7cutlass13device_kernelIN5flash11enable_sm90INS1_16FlashAttnFwdSm90INS1_25CollectiveMainloopFwdSm90ILi2EN4cute5tupleIJNS5_1CILi1EEES8_S8_EEENS6_IJNS7_ILi128EEENS7_ILi80EEENS7_ILi256EEEEEELi256ENS_10bfloat16_tEfNS_4arch4Sm90ELb0ELb0ELb0ELb0ELb1ELb0ELb0ELb1ELb1ELb1ELb1ELb0EEENS1_21CollectiveEpilogueFwdINS6_IJSA_SC_SB_EEES9_SE_SG_Li256ELb0ELb1ELb1ELb0EEENS1_19SingleTileSchedulerILb0ELb1ELb1ELi128EEEEEEEEEvNT_6ParamsE)
        .other          _ZN7cutlass13device_kernelIN5flash11enable_sm90INS1_16FlashAttnFwdSm90INS1_25CollectiveMainloopFwdSm90ILi2EN4cute5tupleIJNS5_1CILi1EEES8_S8_EEENS6_IJNS7_ILi128EEENS7_ILi80EEENS7_ILi256EEEEEELi256ENS_10bfloat16_tEfNS_4arch4Sm90ELb0ELb0ELb0ELb0ELb1ELb0ELb0ELb1ELb1ELb1ELb1ELb0EEENS1_21CollectiveEpilogueFwdINS6_IJSA_SC_SB_EEES9_SE_SG_Li256ELb0ELb1ELb1ELb0EEENS1_19SingleTileSchedulerILb0ELb1ELb1ELi128EEEEEEEEEvNT_6ParamsE,@"STO_CUDA_ENTRY STV_DEFAULT"
_ZN7cutlass13device_kernelIN5flash11enable_sm90INS1_16FlashAttnFwdSm90INS1_25CollectiveMainloopFwdSm90ILi2EN4cute5tupleIJNS5_1CILi1EEES8_S8_EEENS6_IJNS7_ILi128EEENS7_ILi80EEENS7_ILi256EEEEEELi256ENS_10bfloat16_tEfNS_4arch4Sm90ELb0ELb0ELb0ELb0ELb1ELb0ELb0ELb1ELb1ELb1ELb1ELb0EEENS1_21CollectiveEpilogueFwdINS6_IJSA_SC_SB_EEES9_SE_SG_Li256ELb0ELb1ELb1ELb0EEENS1_19SingleTileSchedulerILb0ELb1ELb1ELi128EEEEEEEEEvNT_6ParamsE:
[----:B------:R-:W0:Y:S02]  /*0000*/  LDC R1, c[0x0][0x28] ;  /* 0x00000a00ff017b82 */ /* 0x000e240000000800 */
[----:B0-----:R-:W-:Y:S01]  /*0010*/  VIADD R1, R1, 0xfffffff8 ;  /* 0xfffffff801017836 */ /* 0x001fe20000000000 */
[----:B------:R-:W0:Y:S01]  /*0020*/  S2R R25, SR_TID.X ;  /* 0x0000000000197919 */ /* 0x000e220000002100 */
[----:B------:R-:W-:Y:S01]  /*0030*/  ELECT P0, URZ, PT ;  /* 0x00000000003f782f */ /* 0x000fe20003800000 */
[----:B------:R-:W-:Y:S01]  /*0040*/  UMOV UR4, 0x80 ;  /* 0x0000008000047882 */ /* 0x000fe20000000000 */
[----:B------:R-:W-:Y:S01]  /*0050*/  UMOV UR7, 0x100 ;  /* 0x0000010000077882 */ /* 0x000fe20000000000 */
[----:B0-----:R-:W-:-:S05]  /*0060*/  SHF.R.U32.HI R0, RZ, 0x5, R25 ;  /* 0x00000005ff007819 */ /* 0x001fca0000011619 */
[----:B------:R-:W0:Y:S02]  /*0070*/  SHFL.IDX PT, R2, R0, RZ, 0x1f ;  /* 0x00001fff00027589 */ /* 0x000e2400000e0000 */
[C---:B0-----:R-:W-:Y:S02]  /*0080*/  ISETP.NE.OR P0, PT, R2.reuse, RZ, !P0 ;  /* 0x000000ff0200720c */ /* 0x041fe40004705670 */
[----:B------:R-:W-:Y:S02]  /*0090*/  ISETP.NE.AND P1, PT, R2, RZ, PT ;  /* 0x000000ff0200720c */ /* 0x000fe40003f25270 */
[----:B------:R-:W-:-:S06]  /*00a0*/  SHF.R.U32.HI R2, RZ, 0x7, R25 ;  /* 0x00000007ff027819 */ /* 0x000fcc0000011619 */
[----:B------:R-:W0:Y:S03]  /*00b0*/  SHFL.IDX PT, R2, R2, RZ, 0x1f ;  /* 0x00001fff02027589 */ /* 0x000e2600000e0000 */
[----:B------:R-:W-:Y:S01]  /*00c0*/  VOTEU.ALL UP0, P0 ;  /* 0x00000000003f7886 */ /* 0x000fe20000000000 */
[----:B------:R-:W-:-:S04]  /*00d0*/  VOTEU.ALL UP1, P0 ;  /* 0x00000000003f7886 */ /* 0x000fc80000020000 */
[----:B------:R-:W1:Y:S01]  /*00e0*/  @!UP0 S2UR UR8, SR_CgaCtaId ;  /* 0x00000000000889c3 */ /* 0x000e620000008800 */
[----:B------:R-:W-:Y:S01]  /*00f0*/  @!UP0 UMOV UR6, 0x400 ;  /* 0x0000040000068882 */ /* 0x000fe20000000000 */
[----:B------:R-:W-:-:S04]  /*0100*/  @!UP0 UIADD3 UR4, -UR4, 0x100000, URZ ;  /* 0x0010000004048890 */ /* 0x000fc8000fffe13f */
[----:B------:R-:W-:Y:S02]  /*0110*/  @!UP0 USHF.L.U32 UR5, UR4, 0xb, URZ ;  /* 0x0000000b04058899 */ /* 0x000fe4000800063f */
[----:B------:R-:W-:Y:S02]  /*0120*/  @!UP0 USHF.L.U32 UR4, UR4, 0x1, URZ ;  /* 0x0000000104048899 */ /* 0x000fe4000800063f */
[----:B-1----:R-:W-:Y:S02]  /*0130*/  @!UP0 ULEA UR8, UR8, UR6, 0x18 ;  /* 0x0000000608088291 */ /* 0x002fe4000f8ec03f */
[----:B------:R-:W-:-:S04]  /*0140*/  @!UP0 UIADD3 UR6, -UR7, 0x100000, URZ ;  /* 0x0010000007068890 */ /* 0x000fc8000fffe13f */
[----:B------:R-:W-:Y:S02]  /*0150*/  @!UP0 USHF.L.U32 UR7, UR6, 0xb, URZ ;  /* 0x0000000b06078899 */ /* 0x000fe4000800063f */
[----:B------:R-:W-:Y:S01]  /*0160*/  @!UP0 USHF.L.U32 UR6, UR6, 0x1, URZ ;  /* 0x0000000106068899 */ /* 0x000fe2000800063f */
[----:B------:R-:W-:-:S05]  /*0170*/  VOTEU.ALL UP0, P0 ;  /* 0x00000000003f7886 */ /* 0x000fca0000000000 */
[----:B------:R1:W2:Y:S06]  /*0180*/  @!UP0 SYNCS.EXCH.64 URZ, [UR8+0x38800], UR4 ;  /* 0x03880004083f85b2 */ /* 0x0002ac0008000100 */
[----:B------:R1:W3:Y:S02]  /*0190*/  @!UP1 SYNCS.EXCH.64 URZ, [UR8+0x38820], UR6 ;  /* 0x03882006083f95b2 */ /* 0x0002e40008000100 */
[----:B01----:R-:W-:Y:S05]  /*01a0*/  @P1 BRA `(.L_x_0) ;  /* 0x0000000000481947 */ /* 0x003fea0003800000 */
[----:B------:R-:W0:Y:S01]  /*01b0*/  S2UR UR5, SR_CgaCtaId ;  /* 0x00000000000579c3 */ /* 0x000e220000008800 */
[----:B------:R-:W-:Y:S01]  /*01c0*/  UMOV UR4, 0x400 ;  /* 0x0000040000047882 */ /* 0x000fe20000000000 */
[----:B------:R-:W-:Y:S01]  /*01d0*/  UMOV UR6, 0x80 ;  /* 0x0000008000067882 */ /* 0x000fe20000000000 */
[----:B------:R-:W-:Y:S01]  /*01e0*/  UMOV UR7, 0x100 ;  /* 0x0000010000077882 */ /* 0x000fe20000000000 */
[----:B------:R-:W-:Y:S01]  /*01f0*/  ELECT P0, URZ, PT ;  /* 0x00000000003f782f */ /* 0x000fe20003800000 */
[----:B0-----:R-:W-:Y:S02]  /*0200*/  ULEA UR8, UR5, UR4, 0x18 ;  /* 0x0000000405087291 */ /* 0x001fe4000f8ec03f */
[----:B------:R-:W-:-:S04]  /*0210*/  UIADD3 UR4, -UR6, 0x100000, URZ ;  /* 0x0010000006047890 */ /* 0x000fc8000fffe13f */
[----:B------:R-:W-:Y:S02]  /*0220*/  USHF.L.U32 UR5, UR4, 0xb, URZ ;  /* 0x0000000b04057899 */ /* 0x000fe4000800063f */
[----:B------:R-:W-:Y:S02]  /*0230*/  USHF.L.U32 UR4, UR4, 0x1, URZ ;  /* 0x0000000104047899 */ /* 0x000fe4000800063f */
[----:B------:R-:W-:-:S04]  /*0240*/  UIADD3 UR6, -UR7, 0x100000, URZ ;  /* 0x0010000007067890 */ /* 0x000fc8000fffe13f */
[----:B------:R-:W-:Y:S02]  /*0250*/  USHF.L.U32 UR7, UR6, 0xb, URZ ;  /* 0x0000000b06077899 */ /* 0x000fe4000800063f */
[----:B------:R-:W-:Y:S01]  /*0260*/  USHF.L.U32 UR6, UR6, 0x1, URZ ;  /* 0x0000000106067899 */ /* 0x000fe2000800063f */
[----:B------:R-:W0:Y:S03]  /*0270*/  FENCE.VIEW.ASYNC.S ;  /* 0x00000000000073c6 */ /* 0x000e260000000000 */
[----:B0-----:R0:W1:Y:S08]  /*0280*/  SYNCS.EXCH.64 URZ, [UR8+0x38830], UR4 ;  /* 0x03883004083f75b2 */ /* 0x0010700008000100 */
[----:B------:R0:W4:Y:S01]  /*0290*/  SYNCS.EXCH.64 URZ, [UR8+0x38840], UR6 ;  /* 0x03884006083f75b2 */ /* 0x0001220008000100 */
[----:B------:R0:W0:Y:S01]  /*02a0*/  SYNCS.EXCH.64 URZ, [UR8+0x38838], UR4 ;  /* 0x03883804083f75b2 */ /* 0x0000220008000100 */
[----:B------:R0:W0:Y:S01]  /*02b0*/  SYNCS.EXCH.64 URZ, [UR8+0x38848], UR6 ;  /* 0x03884806083f75b2 */ /* 0x0000220008000100 */
[----:B------:R-:W-:Y:S01]  /*02c0*/  NOP ;  /* 0x0000000000007918 */ /* 0x000fe20000000000 */
.L_x_0:
[----:B------:R-:W5:Y:S01]  /*02d0*/  SHFL.IDX PT, R3, R0, RZ, 0x1f ;  /* 0x00001fff00037589 */ /* 0x000f6200000e0000 */
[----:B------:R-:W-:Y:S01]  /*02e0*/  NOP ;  /* 0x0000000000007918 */ /* 0x000fe20000000000 */
[----:B-----5:R-:W-:-:S13]  /*02f0*/  ISETP.NE.AND P0, PT, R3, RZ, PT ;  /* 0x000000ff0300720c */ /* 0x020fda0003f05270 */
[----:B------:R-:W-:Y:S05]  /*0300*/  @P0 BRA `(.L_x_1) ;  /* 0x0000000000480947 */ /* 0x000fea0003800000 */
[----:B0-----:R-:W0:Y:S01]  /*0310*/  S2UR UR5, SR_CgaCtaId ;  /* 0x00000000000579c3 */ /* 0x001e220000008800 */
        /* <DEDUP_REMOVED lines=12> */
[----:B0-----:R0:W0:Y:S08]  /*03e0*/  SYNCS.EXCH.64 URZ, [UR8+0x38850], UR4 ;  /* 0x03885004083f75b2 */ /* 0x0010300008000100 */
[----:B------:R0:W0:Y:S01]  /*03f0*/  SYNCS.EXCH.64 URZ, [UR8+0x38860], UR6 ;  /* 0x03886006083f75b2 */ /* 0x0000220008000100 */
[----:B------:R0:W0:Y:S01]  /*0400*/  SYNCS.EXCH.64 URZ, [UR8+0x38858], UR4 ;  /* 0x03885804083f75b2 */ /* 0x0000220008000100 */
[----:B------:R0:W0:Y:S01]  /*0410*/  SYNCS.EXCH.64 URZ, [UR8+0x38868], UR6 ;  /* 0x03886806083f75b2 */ /* 0x0000220008000100 */
[----:B------:R-:W-:Y:S01]  /*0420*/  NOP ;  /* 0x0000000000007918 */ /* 0x000fe20000000000 */
.L_x_1:
[----:B------:R-:W5:Y:S01]  /*0430*/  SHFL.IDX PT, R3, R0, RZ, 0x1f ;  /* 0x00001fff00037589 */ /* 0x000f6200000e0000 */
[----:B------:R-:W-:Y:S01]  /*0440*/  NOP ;  /* 0x0000000000007918 */ /* 0x000fe20000000000 */
[----:B-----5:R-:W-:-:S13]  /*0450*/  ISETP.NE.AND P0, PT, R3, RZ, PT ;  /* 0x000000ff0300720c */ /* 0x020fda0003f05270 */
[----:B------:R-:W-:Y:S05]  /*0460*/  @P0 BRA `(.L_x_2) ;  /* 0x0000000000380947 */ /* 0x000fea0003800000 */
[----:B0-----:R-:W0:Y:S01]  /*0470*/  S2UR UR5, SR_CgaCtaId ;  /* 0x00000000000579c3 */ /* 0x001e220000008800 */
[----:B------:R-:W-:Y:S01]  /*0480*/  UMOV UR4, 0x400 ;  /* 0x0000040000047882 */ /* 0x000fe20000000000 */
[----:B------:R-:W-:Y:S01]  /*0490*/  UMOV UR7, 0x80 ;  /* 0x0000008000077882 */ /* 0x000fe20000000000 */
[----:B------:R-:W-:Y:S01]  /*04a0*/  ELECT P0, URZ, PT ;  /* 0x00000000003f782f */ /* 0x000fe20003800000 */
[----:B0-----:R-:W-:Y:S02]  /*04b0*/  ULEA UR6, UR5, UR4, 0x18 ;  /* 0x0000000405067291 */ /* 0x001fe4000f8ec03f */
[----:B------:R-:W-:-:S04]  /*04c0*/  UIADD3 UR4, -UR7, 0x100000, URZ ;  /* 0x0010000007047890 */ /* 0x000fc8000fffe13f */
[----:B------:R-:W-:Y:S02]  /*04d0*/  USHF.L.U32 UR5, UR4, 0xb, URZ ;  /* 0x0000000b04057899 */ /* 0x000fe4000800063f */
[----:B------:R-:W-:Y:S01]  /*04e0*/  USHF.L.U32 UR4, UR4, 0x1, URZ ;  /* 0x0000000104047899 */ /* 0x000fe2000800063f */
[----:B------:R-:W0:Y:S11]  /*04f0*/  FENCE.VIEW.ASYNC.S ;  /* 0x00000000000073c6 */ /* 0x000e360000000000 */
[----:B0-----:R0:W0:Y:S01]  /*0500*/  SYNCS.EXCH.64 URZ, [UR6+0x38870], UR4 ;  /* 0x03887004063f75b2 */ /* 0x0010220008000100 */
[----:B------:R0:W0:Y:S01]  /*0510*/  SYNCS.EXCH.64 URZ, [UR6+0x38880], UR4 ;  /* 0x03888004063f75b2 */ /* 0x0000220008000100 */
[----:B------:R0:W0:Y:S01]  /*0520*/  SYNCS.EXCH.64 URZ, [UR6+0x38878], UR4 ;  /* 0x03887804063f75b2 */ /* 0x0000220008000100 */
[----:B------:R0:W0:Y:S01]  /*0530*/  SYNCS.EXCH.64 URZ, [UR6+0x38888], UR4 ;  /* 0x03888804063f75b2 */ /* 0x0000220008000100 */
[----:B------:R-:W-:Y:S01]  /*0540*/  NOP ;  /* 0x0000000000007918 */ /* 0x000fe20000000000 */
.L_x_2:
        /* <DEDUP_REMOVED lines=22> */
.L_x_3:
[----:B------:R-:W5:Y:S01]  /*06b0*/  SHFL.IDX PT, R3, R0, RZ, 0x1f ;  /* 0x00001fff00037589 */ /* 0x000f6200000e0000 */
[----:B------:R-:W-:Y:S01]  /*06c0*/  R2UR UR9, R2 ;  /* 0x00000000020972ca */ /* 0x000fe200000e0000 */
        /* <DEDUP_REMOVED lines=21> */
.L_x_4:
[----:B------:R-:W-:Y:S01]  /*0820*/  UISETP.NE.AND UP0, UPT, UR9, URZ, UPT ;  /* 0x0000003f0900728c */ /* 0x000fe2000bf05270 */
[----:B------:R-:W-:Y:S01]  /*0830*/  NOP ;  /* 0x0000000000007918 */ /* 0x000fe20000000000 */
[----:B0-----:R-:W-:Y:S01]  /*0840*/  UMOV UR4, 0x1 ;  /* 0x0000000100047882 */ /* 0x001fe20000000000 */
[----:B------:R-:W-:Y:S01]  /*0850*/  BSSY B6, `(.L_x_5) ;  /* 0x0001031000067945 */ /* 0x000fe20003800000 */
[----:B------:R-:W-:Y:S01]  /*0860*/  USEL UR4, UR4, 0x2, !UP0 ;  /* 0x0000000204047887 */ /* 0x000fe2000c000000 */
[----:B-1234-:R-:W-:Y:S01]  /*0870*/  BAR.SYNC.DEFER_BLOCKING 0x0 ;  /* 0x0000000000007b1d */ /* 0x01efe20000010000 */
[----:B------:R-:W-:-:S04]  /*0880*/  PLOP3.LUT P0, PT, PT, PT, UP0, 0x80, 0x0 ;  /* 0x000000000000781c */ /* 0x000fc80003f0f008 */
[----:B------:R-:W-:-:S05]  /*0890*/  IMAD.U32 R2, RZ, RZ, UR4 ;  /* 0x00000004ff027e24 */ /* 0x000fca000f8e00ff */
[----:B------:R0:W-:Y:S04]  /*08a0*/  STL [R1+0x4], R2 ;  /* 0x0000040201007387 */ /* 0x0001e80000100800 */
[----:B------:R-:W-:Y:S05]  /*08b0*/  @!P0 BRA `(.L_x_6) ;  /* 0x000000c400148947 */ /* 0x000fea0003800000 */
.L_x_7:
[----:B------:R-:W-:-:S08]  /*08c0*/  NOP ;  /* 0x0000000000007918 */ /* 0x000fd00000000000 */
[----:B------:R-:W1:Y:S02]  /*08d0*/  USETMAXREG.TRY_ALLOC.CTAPOOL UP0, 0xe8 ;  /* 0x000000e8000079c8 */ /* 0x000e640008000600 */
[----:B-1----:R-:W-:-:S13]  /*08e0*/  PLOP3.LUT P0, PT, PT, PT, UP0, 0x80, 0x0 ;  /* 0x000000000000781c */ /* 0x002fda0003f0f008 */
[----:B------:R-:W-:Y:S05]  /*08f0*/  @!P0 BRA `(.L_x_7) ;  /* 0xfffffffc00f08947 */ /* 0x000fea000383ffff */
[----:B------:R-:W1:Y:S01]  /*0900*/  S2UR UR6, SR_CTAID.Y ;  /* 0x00000000000679c3 */ /* 0x000e620000002600 */
[----:B------:R-:W-:Y:S02]  /*0910*/  ULDC UR7, c[0x0][0xc50] ;  /* 0x0003140000077ab9 */ /* 0x000fe40000000800 */
[----:B------:R-:W-:-:S05]  /*0920*/  UISETP.NE.AND UP0, UPT, UR7, 0x1, UPT ;  /* 0x000000010700788c */ /* 0x000fca000bf05270 */
[----:B------:R-:W2:Y:S06]  /*0930*/  S2UR UR8, SR_CTAID.Z ;  /* 0x00000000000879c3 */ /* 0x000eac0000002700 */
[----:B------:R-:W-:Y:S01]  /*0940*/  @UP0 ULDC UR4, c[0x0][0xc54] ;  /* 0x0003150000040ab9 */ /* 0x000fe20000000800 */
[----:B------:R-:W-:Y:S01]  /*0950*/  @UP0 ULDC UR9, c[0x0][0xc58] ;  /* 0x0003160000090ab9 */ /* 0x000fe20000000800 */
[----:B-1----:R-:W-:Y:S02]  /*0960*/  UIMAD.WIDE.U32 UR4, UR6, UR4, URZ ;  /* 0x00000004060472a5 */ /* 0x002fe4000f8e003f */
[----:B------:R-:W-:-:S02]  /*0970*/  UMOV UR10, UR6 ;  /* 0x00000006000a7c82 */ /* 0x000fc40008000000 */
[----:B------:R-:W-:Y:S01]  /*0980*/  @UP0 USHF.R.U32.HI UR10, URZ, UR9, UR5 ;  /* 0x000000093f0a0299 */ /* 0x000fe20008011605 */
[----:B------:R-:W-:Y:S06]  /*0990*/  BAR.ARV 0x8, 0x180 ;  /* 0x0206000000007b1d */ /* 0x000fec0000002000 */
[----:B--2---:R-:W-:Y:S01]  /*09a0*/  ISETP.LE.AND P0, PT, RZ, UR8, PT ;  /* 0x00000008ff007c0c */ /* 0x004fe2000bf03270 */
[----:B------:R-:W-:Y:S02]  /*09b0*/  UIADD3 UR4, -UR10, URZ, URZ ;  /* 0x0000003f0a047290 */ /* 0x000fe4000fffe13f */
[----:B------:R-:W-:-:S02]  /*09c0*/  IMAD.U32 R18, RZ, RZ, UR10 ;  /* 0x0000000aff127e24 */ /* 0x000fc4000f8e00ff */
[----:B------:R-:W-:-:S08]  /*09d0*/  UIMAD UR7, UR7, UR4, UR6 ;  /* 0x00000004070772a4 */ /* 0x000fd0000f8e0206 */
[----:B------:R-:W-:Y:S05]  /*09e0*/  @!P0 BRA `(.L_x_8) ;  /* 0x00000100005c8947 */ /* 0x000fea0003800000 */
[----:B------:R-:W-:Y:S01]  /*09f0*/  ULDC.64 UR4, c[0x0][0x418] ;  /* 0x0001060000047ab9 */ /* 0x000fe20000000a00 */
[----:B------:R-:W-:Y:S02]  /*0a00*/  ULOP3.LUT UR9, UR7, 0xffff, URZ, 0xc0, !UPT ;  /* 0x0000ffff07097892 */ /* 0x000fe4000f8ec03f */
[----:B------:R-:W-:-:S03]  /*0a10*/  UISETP.NE.U32.AND UP0, UPT, UR4, URZ, UPT ;  /* 0x0000003f0400728c */ /* 0x000fc6000bf05070 */
[----:B------:R-:W-:Y:S01]  /*0a20*/  ULDC UR4, c[0x0][0x424] ;  /* 0x0001090000047ab9 */ /* 0x000fe20000000800 */
[----:B------:R-:W-:-:S03]  /*0a30*/  UISETP.NE.AND.EX UP0, UPT, UR5, URZ, UPT, UP0 ;  /* 0x0000003f0500728c */ /* 0x000fc6000bf05300 */
[----:B------:R-:W-:Y:S01]  /*0a40*/  ULDC UR5, c[0x0][0x2f0] ;  /* 0x0000bc0000057ab9 */ /* 0x000fe20000000800 */
[----:B------:R-:W-:-:S04]  /*0a50*/  USEL UR4, UR4, 0x1, UP0 ;  /* 0x0000000104047887 */ /* 0x000fc80008000000 */
[----:B------:R-:W-:-:S04]  /*0a60*/  UIMAD UR6, UR4, UR5, URZ ;  /* 0x00000005040672a4 */ /* 0x000fc8000f8e023f */
[----:B------:R-:W-:Y:S02]  /*0a70*/  UISETP.GE.AND UP0, UPT, UR6, 0x1, UPT ;  /* 0x000000010600788c */ /* 0x000fe4000bf06270 */
[----:B------:R-:W-:Y:S02]  /*0a80*/  UIADD3 UR4, UR6, 0x4f, URZ ;  /* 0x0000004f06047890 */ /* 0x000fe4000fffe03f */
[----:B------:R-:W-:Y:S02]  /*0a90*/  MOV R23, UR6 ;  /* 0x0000000600177c02 */ /* 0x000fe40008000f00 */
[----:B------:R-:W-:Y:S01]  /*0aa0*/  PLOP3.LUT P0, PT, PT, PT, UP0, 0x80, 0x0 ;  /* 0x000000000000781c */ /* 0x000fe20003f0f008 */
[----:B------:R-:W-:-:S04]  /*0ab0*/  UIMAD.WIDE UR4, UR4, 0x66666667, URZ ;  /* 0x66666667040478a5 */ /* 0x000fc8000f8e023f */
[----:B------:R-:W-:-:S03]  /*0ac0*/  USHF.R.U32.HI UR6, URZ, 0x1f, UR5 ;  /* 0x0000001f3f067899 */ /* 0x000fc60008011605 */
[----:B------:R-:W-:Y:S01]  /*0ad0*/  UMOV UR4, URZ ;  /* 0x0000003f00047c82 */ /* 0x000fe20008000000 */
[----:B------:R-:W-:-:S04]  /*0ae0*/  ULEA.HI.SX32 UR6, UR5, UR6, 0x1b ;  /* 0x0000000605067291 */ /* 0x000fc8000f8fda3f */
[----:B------:R-:W-:Y:S08]  /*0af0*/  @!P0 BRA `(.L_x_9) ;  /* 0x0000000000908947 */ /* 0x000ff00003800000 */
[----:B------:R-:W-:Y:S01]  /*0b00*/  USHF.R.U32.HI UR7, URZ, 0x10, UR7 ;  /* 0x000000103f077899 */ /* 0x000fe20008011607 */
[----:B------:R-:W-:-:S03]  /*0b10*/  UMOV UR4, URZ ;  /* 0x0000003f00047c82 */ /* 0x000fc60008000000 */
[----:B------:R-:W-:-:S11]  /*0b20*/  UISETP.NE.AND UP0, UPT, UR7, URZ, UPT ;  /* 0x0000003f0700728c */ /* 0x000fd6000bf05270 */
[----:B------:R-:W-:Y:S02]  /*0b30*/  @!UP0 ULDC UR7, c[0x0][0x9f0] ;  /* 0x00027c0000078ab9 */ /* 0x000fe40000000800 */
[----:B------:R-:W-:Y:S01]  /*0b40*/  IMAD.U32 R3, RZ, RZ, UR7 ;  /* 0x00000007ff037e24 */ /* 0x000fe2000f8e00ff */
[----:B------:R-:W-:-:S04]  /*0b50*/  UIADD3 UR8, UR6, -0x1, UR7 ;  /* 0xffffffff06087890 */ /* 0x000fc8000fffe007 */
[-C--:B------:R-:W-:Y:S02]  /*0b60*/  IABS R0, R3.reuse ;  /* 0x0000000300007213 */ /* 0x080fe40000000000 */
[----:B------:R-:W-:Y:S01]  /*0b70*/  IMAD.U32 R4, RZ, RZ, UR8 ;  /* 0x00000008ff047e24 */ /* 0x000fe2000f8e00ff */
[----:B------:R-:W-:Y:S01]  /*0b80*/  IABS R5, R3 ;  /* 0x0000000300057213 */ /* 0x000fe20000000000 */
[----:B------:R-:W-:Y:S01]  /*0b90*/  ULOP3.LUT UR8, UR8, UR7, URZ, 0x3c, !UPT ;  /* 0x0000000708087292 */ /* 0x000fe2000f8e3c3f */
[----:B------:R-:W-:Y:S02]  /*0ba0*/  R2UR UR12, R0 ;  /* 0x00000000000c72ca */ /* 0x000fe400000e0000 */
[----:B------:R-:W-:-:S04]  /*0bb0*/  IABS R4, R4 ;  /* 0x0000000400047213 */ /* 0x000fc80000000000 */
[----:B------:R-:W-:-:S04]  /*0bc0*/  MOV R3, R4 ;  /* 0x0000000400037202 */ /* 0x000fc80000000f00 */
[----:B------:R-:W-:-:S03]  /*0bd0*/  R2UR UR11, R3 ;  /* 0x00000000030b72ca */ /* 0x000fc600000e0000 */
[----:B------:R-:W1:Y:S08]  /*0be0*/  I2F.RP R0, UR12 ;  /* 0x0000000c00007d06 */ /* 0x000e700008209400 */
[----:B-1----:R-:W0:Y:S02]  /*0bf0*/  MUFU.RCP R0, R0 ;  /* 0x0000000000007308 */ /* 0x002e240000001000 */
[----:B0-----:R-:W-:-:S02]  /*0c00*/  VIADD R2, R0, 0xffffffe ;  /* 0x0ffffffe00027836 */ /* 0x001fc40000000000 */
[----:B------:R-:W-:-:S04]  /*0c10*/  IMAD.MOV R0, RZ, RZ, -R5 ;  /* 0x000000ffff007224 */ /* 0x000fc800078e0a05 */
[----:B------:R-:W0:Y:S02]  /*0c20*/  F2I.FTZ.U32.TRUNC.NTZ R2, R2 ;  /* 0x0000000200027305 */ /* 0x000e24000021f000 */
[----:B0-----:R-:W-:-:S13]  /*0c30*/  R2UR UR5, R2 ;  /* 0x00000000020572ca */ /* 0x001fda00000e0000 */
[----:B------:R-:W-:-:S04]  /*0c40*/  UIADD3 UR10, URZ, -UR5, URZ ;  /* 0x800000053f0a7290 */ /* 0x000fc8000fffe03f */
[----:B------:R-:W-:-:S04]  /*0c50*/  UIMAD UR10, UR10, UR12, URZ ;  /* 0x0000000c0a0a72a4 */ /* 0x000fc8000f8e023f */
[----:B------:R-:W-:-:S03]  /*0c60*/  UIMAD.WIDE.U32 UR4, UR5, UR10, UR4 ;  /* 0x0000000a050472a5 */ /* 0x000fc6000f8e0004 */
[----:B------:R-:W-:Y:S01]  /*0c70*/  R2UR UR10, R0 ;  /* 0x00000000000a72ca */ /* 0x000fe200000e0000 */
[----:B------:R-:W-:-:S12]  /*0c80*/  UIMAD.WIDE.U32 UR4, UR5, UR11, URZ ;  /* 0x0000000b050472a5 */ /* 0x000fd8000f8e003f */
[----:B------:R-:W-:-:S04]  /*0c90*/  UIMAD UR4, UR5, UR10, UR11 ;  /* 0x0000000a050472a4 */ /* 0x000fc8000f8e020b */
[----:B------:R-:W-:-:S11]  /*0ca0*/  UISETP.GT.U32.AND UP0, UPT, UR12, UR4, UPT ;  /* 0x000000040c00728c */ /* 0x000fd6000bf04070 */
[----:B------:R-:W-:Y:S02]  /*0cb0*/  @!UP0 UIADD3 UR4, UR4, -UR12, URZ ;  /* 0x8000000c04048290 */ /* 0x000fe4000fffe03f */
[----:B------:R-:W-:Y:S02]  /*0cc0*/  @!UP0 UIADD3 UR5, UR5, 0x1, URZ ;  /* 0x0000000105058890 */ /* 0x000fe4000fffe03f */
[----:B------:R-:W-:Y:S02]  /*0cd0*/  UISETP.GE.U32.AND UP1, UPT, UR4, UR12, UPT ;  /* 0x0000000c0400728c */ /* 0x000fe4000bf26070 */
[----:B------:R-:W-:-:S09]  /*0ce0*/  UISETP.GE.AND UP0, UPT, UR8, URZ, UPT ;  /* 0x0000003f0800728c */ /* 0x000fd2000bf06270 */
[----:B------:R-:W-:Y:S02]  /*0cf0*/  @UP1 UIADD3 UR5, UR5, 0x1, URZ ;  /* 0x0000000105051890 */ /* 0x000fe4000fffe03f */
[----:B------:R-:W-:-:S05]  /*0d00*/  UISETP.NE.AND UP1, UPT, UR7, URZ, UPT ;  /* 0x0000003f0700728c */ /* 0x000fca000bf25270 */
[----:B------:R-:W-:Y:S02]  /*0d10*/  UMOV UR4, UR5 ;  /* 0x0000000500047c82 */ /* 0x000fe40008000000 */
[----:B------:R-:W-:-:S04]  /*0d20*/  @!UP0 UIADD3 UR4, -UR4, URZ, URZ ;  /* 0x0000003f04048290 */ /* 0x000fc8000fffe13f */
[----:B------:R-:W-:-:S12]  /*0d30*/  @!UP1 ULOP3.LUT UR4, URZ, UR7, URZ, 0x33, !UPT ;  /* 0x000000073f049292 */ /* 0x000fd8000f8e333f */
.L_x_9:
[----:B------:R-:W-:Y:S01]  /*0d40*/  UIMAD UR5, UR9, UR4, URZ ;  /* 0x00000004090572a4 */ /* 0x000fe2000f8e023f */
[----:B------:R-:W-:Y:S01]  /*0d50*/  IMAD.U32 R0, RZ, RZ, UR6 ;  /* 0x00000006ff007e24 */ /* 0x000fe2000f8e00ff */
[----:B------:R-:W-:Y:S01]  /*0d60*/  PLOP3.LUT P0, PT, PT, PT, PT, 0x80, 0x0 ;  /* 0x000000000000781c */ /* 0x000fe20003f0f070 */
[----:B------:R-:W-:Y:S01]  /*0d70*/  IMAD.U32 R3, RZ, RZ, UR4 ;  /* 0x00000004ff037e24 */ /* 0x000fe2000f8e00ff */
[----:B------:R-:W-:Y:S01]  /*0d80*/  CS2R R150, SRZ ;  /* 0x0000000000967805 */ /* 0x000fe2000001ff00 */
[----:B------:R-:W-:Y:S01]  /*0d90*/  VIADD R19, R25, 0xffffff80 ;  /* 0xffffff8019137836 */ /* 0x000fe20000000000 */
[----:B------:R-:W-:Y:S01]  /*0da0*/  MOV R17, UR5 ;  /* 0x0000000500117c02 */ /* 0x000fe20008000f00 */
[----:B0-----:R-:W-:Y:S01]  /*0db0*/  IMAD.MOV.U32 R2, RZ, RZ, RZ ;  /* 0x000000ffff027224 */ /* 0x001fe200078e00ff */
[----:B------:R-:W-:Y:S02]  /*0dc0*/  VIADDMNMX R0, R3, UR5, R0, PT ;  /* 0x0000000503007c46 */ /* 0x000fe4000b800100 */
[----:B------:R-:W-:-:S02]  /*0dd0*/  CS2R R148, SRZ ;  /* 0x0000000000947805 */ /* 0x000fc4000001ff00 */
[----:B------:R-:W-:Y:S02]  /*0de0*/  CS2R R146, SRZ ;  /* 0x0000000000927805 */ /* 0x000fe4000001ff00 */
[----:B------:R-:W-:Y:S02]  /*0df0*/  CS2R R144, SRZ ;  /* 0x0000000000907805 */ /* 0x000fe4000001ff00 */
[----:B------:R-:W-:Y:S01]  /*0e00*/  R2UR UR60, R0 ;  /* 0x00000000003c72ca */ /* 0x000fe200000e0000 */
[----:B------:R-:W-:Y:S01]  /*0e10*/  IMAD.MOV.U32 R0, RZ, RZ, RZ ;  /* 0x000000ffff007224 */ /* 0x000fe200078e00ff */
[----:B------:R-:W-:Y:S02]  /*0e20*/  CS2R R142, SRZ ;  /* 0x00000000008e7805 */ /* 0x000fe4000001ff00 */
[----:B------:R-:W-:Y:S02]  /*0e30*/  CS2R R140, SRZ ;  /* 0x00000000008c7805 */ /* 0x000fe4000001ff00 */
[----:B------:R-:W-:-:S02]  /*0e40*/  CS2R R138, SRZ ;  /* 0x00000000008a7805 */ /* 0x000fc4000001ff00 */
[----:B------:R-:W-:Y:S02]  /*0e50*/  CS2R R136, SRZ ;  /* 0x0000000000887805 */ /* 0x000fe4000001ff00 */
[----:B------:R-:W-:Y:S02]  /*0e60*/  CS2R R134, SRZ ;  /* 0x0000000000867805 */ /* 0x000fe4000001ff00 */
[----:B------:R-:W-:Y:S02]  /*0e70*/  CS2R R132, SRZ ;  /* 0x0000000000847805 */ /* 0x000fe4000001ff00 */
[----:B------:R-:W-:Y:S02]  /*0e80*/  CS2R R130, SRZ ;  /* 0x0000000000827805 */ /* 0x000fe4000001ff00 */
[----:B------:R-:W-:Y:S02]  /*0e90*/  CS2R R128, SRZ ;  /* 0x0000000000807805 */ /* 0x000fe4000001ff00 */
[----:B------:R-:W-:-:S02]  /*0ea0*/  CS2R R126, SRZ ;  /* 0x00000000007e7805 */ /* 0x000fc4000001ff00 */
[----:B------:R-:W-:Y:S02]  /*0eb0*/  CS2R R124, SRZ ;  /* 0x00000000007c7805 */ /* 0x000fe4000001ff00 */
[----:B------:R-:W-:Y:S01]  /*0ec0*/  CS2R R122, SRZ ;  /* 0x00000000007a7805 */ /* 0x000fe2000001ff00 */
[----:B------:R-:W-:Y:S01]  /*0ed0*/  UISETP.GT.AND UP0, UPT, UR60, UR5, UPT ;  /* 0x000000053c00728c */ /* 0x000fe2000bf04270 */
[----:B------:R-:W-:Y:S02]  /*0ee0*/  CS2R R120, SRZ ;  /* 0x0000000000787805 */ /* 0x000fe4000001ff00 */
[----:B------:R-:W-:Y:S02]  /*0ef0*/  CS2R R118, SRZ ;  /* 0x0000000000767805 */ /* 0x000fe4000001ff00 */
[----:B------:R-:W-:Y:S02]  /*0f00*/  CS2R R116, SRZ ;  /* 0x0000000000747805 */ /* 0x000fe4000001ff00 */
[----:B------:R-:W-:-:S02]  /*0f10*/  CS2R R114, SRZ ;  /* 0x0000000000727805 */ /* 0x000fc4000001ff00 */
[----:B------:R-:W-:Y:S02]  /*0f20*/  CS2R R112, SRZ ;  /* 0x0000000000707805 */ /* 0x000fe4000001ff00 */
[----:B------:R-:W-:Y:S02]  /*0f30*/  PLOP3.LUT P1, PT, PT, PT, UP0, 0x80, 0x0 ;  /* 0x000000000000781c */ /* 0x000fe40003f2f008 */
[----:B------:R-:W-:Y:S02]  /*0f40*/  CS2R R110, SRZ ;  /* 0x00000000006e7805 */ /* 0x000fe4000001ff00 */
        /* <DEDUP_REMOVED lines=42> */
[----:B------:R-:W-:Y:S01]  /*11f0*/  CS2R R24, SRZ ;  /* 0x0000000000187805 */ /* 0x000fe2000001ff00 */
[----:B------:R-:W-:Y:S06]  /*1200*/  @!P1 BRA `(.L_x_10) ;  /* 0x0000009400649947 */ /* 0x000fec0003800000 */
[----:B------:R-:W-:Y:S01]  /*1210*/  SHF.R.S32.HI R0, RZ, 0x1f, R19 ;  /* 0x0000001fff007819 */ /* 0x000fe20000011413 */
[----:B------:R-:W0:Y:S01]  /*1220*/  S2UR UR7, SR_CgaCtaId ;  /* 0x00000000000779c3 */ /* 0x000e220000008800 */
[----:B------:R-:W-:Y:S02]  /*1230*/  UMOV UR6, 0x400 ;  /* 0x0000040000067882 */ /* 0x000fe40000000000 */
[----:B------:R-:W-:-:S04]  /*1240*/  LEA.HI R22, R0, R19, RZ, 0x7 ;  /* 0x0000001300167211 */ /* 0x000fc800078f38ff */
[----:B------:R-:W-:-:S06]  /*1250*/  SHF.R.S32.HI R0, RZ, 0x7, R22 ;  /* 0x00000007ff007819 */ /* 0x000fcc0000011416 */
[----:B------:R-:W1:Y:S01]  /*1260*/  SHFL.IDX PT, R0, R0, RZ, 0x1f ;  /* 0x00001fff00007589 */ /* 0x000e6200000e0000 */
[----:B0-----:R-:W-:-:S04]  /*1270*/  ULEA UR8, UR7, UR6, 0x18 ;  /* 0x0000000607087291 */ /* 0x001fc8000f8ec03f */
[----:B------:R-:W-:Y:S02]  /*1280*/  UIADD3 UR6, UR8, 0x14400, URZ ;  /* 0x0001440008067890 */ /* 0x000fe4000fffe03f */
[----:B------:R-:W-:Y:S02]  /*1290*/  MOV R16, UR8 ;  /* 0x0000000800107c02 */ /* 0x000fe40008000f00 */
[----:B------:R-:W-:Y:S01]  /*12a0*/  ULOP3.LUT UP0, URZ, UR6, 0x9f, URZ, 0xc0, !UPT ;  /* 0x0000009f063f7892 */ /* 0x000fe2000f80c03f */
[----:B-1----:R-:W-:-:S05]  /*12b0*/  R2UR UR4, R0 ;  /* 0x00000000000472ca */ /* 0x002fca00000e0000 */
[----:B------:R-:W-:-:S08]  /*12c0*/  PLOP3.LUT P0, PT, PT, PT, UP0, 0x80, 0x0 ;  /* 0x000000000000781c */ /* 0x000fd00003f0f008 */
[----:B------:R-:W-:-:S04]  /*12d0*/  ULEA.HI UR5, UR4, UR4, URZ, 0x1 ;  /* 0x0000000404057291 */ /* 0x000fc8000f8f083f */
[----:B------:R-:W-:-:S04]  /*12e0*/  ULOP3.LUT UR5, UR5, 0x1e, URZ, 0xc0, !UPT ;  /* 0x0000001e05057892 */ /* 0x000fc8000f8ec03f */
[----:B------:R-:W-:-:S04]  /*12f0*/  UIADD3 UR5, UR4, -UR5, URZ ;  /* 0x8000000504057290 */ /* 0x000fc8000fffe03f */
[----:B------:R-:W-:-:S04]  /*1300*/  ULEA UR5, UR5, UR6, 0xd ;  /* 0x0000000605057291 */ /* 0x000fc8000f8e683f */
[----:B------:R-:W-:-:S04]  /*1310*/  USHF.R.U32.HI UR5, URZ, 0x4, UR5 ;  /* 0x000000043f057899 */ /* 0x000fc80008011605 */
[----:B------:R-:W-:Y:S01]  /*1320*/  ULOP3.LUT UR36, UR5, 0x3fff, URZ, 0xc0, !UPT ;  /* 0x00003fff05247892 */ /* 0x000fe2000f8ec03f */
[----:B------:R-:W-:Y:S11]  /*1330*/  @!P0 BRA `(.L_x_11) ;  /* 0x0000000000408947 */ /* 0x000ff60003800000 */
[----:B------:R-:W-:Y:S01]  /*1340*/  MOV R0, 0x0 ;  /* 0x0000000000007802 */ /* 0x000fe20000000f00 */
[----:B------:R-:W-:Y:S01]  /*1350*/  ULDC.64 UR4, c[0x4][0x138] ;  /* 0x01004e0000047ab9 */ /* 0x000fe20000000a00 */
[----:B------:R-:W-:Y:S01]  /*1360*/  ULDC.64 UR6, c[0x4][0xb8] ;  /* 0x01002e0000067ab9 */ /* 0x000fe20000000a00 */
[----:B------:R-:W-:Y:S01]  /*1370*/  IMAD.U32 R4, RZ, RZ, UR4 ;  /* 0x00000004ff047e24 */ /* 0x000fe2000f8e00ff */
[----:B------:R0:W1:Y:S01]  /*1380*/  LDC.64 R2, c[0x4][R0] ;  /* 0x0100000000027b82 */ /* 0x0000620000000a00 */
[----:B------:R-:W-:Y:S01]  /*1390*/  IMAD.U32 R5, RZ, RZ, UR5 ;  /* 0x00000005ff057e24 */ /* 0x000fe2000f8e00ff */
[----:B------:R-:W-:Y:S01]  /*13a0*/  ULDC.64 UR4, c[0x4][0x140] ;  /* 0x0100500000047ab9 */ /* 0x000fe20000000a00 */
[----:B------:R-:W-:Y:S01]  /*13b0*/  IMAD.U32 R10, RZ, RZ, UR6 ;  /* 0x00000006ff0a7e24 */ /* 0x000fe2000f8e00ff */
[----:B------:R-:W-:Y:S01]  /*13c0*/  MOV R7, UR5 ;  /* 0x0000000500077c02 */ /* 0x000fe20008000f00 */
[----:B------:R-:W-:Y:S01]  /*13d0*/  IMAD.U32 R6, RZ, RZ, UR4 ;  /* 0x00000004ff067e24 */ /* 0x000fe2000f8e00ff */
[----:B------:R-:W-:Y:S01]  /*13e0*/  MOV R12, 0x1 ;  /* 0x00000001000c7802 */ /* 0x000fe20000000f00 */
[----:B------:R-:W-:-:S02]  /*13f0*/  IMAD.U32 R11, RZ, RZ, UR7 ;  /* 0x00000007ff0b7e24 */ /* 0x000fc4000f8e00ff */
[----:B------:R-:W-:Y:S02]  /*1400*/  IMAD.MOV.U32 R8, RZ, RZ, 0x70 ;  /* 0x00000070ff087424 */ /* 0x000fe400078e00ff */
[----:B0-----:R-:W-:-:S07]  /*1410*/  IMAD.MOV.U32 R13, RZ, RZ, RZ ;  /* 0x000000ffff0d7224 */ /* 0x001fce00078e00ff */
[----:B------:R-:W-:-:S07]  /*1420*/  LEPC R20, `(.L_x_11) ;  /* 0x000000001014794e */ /* 0x000fce0000000000 */
[----:B-1----:R-:W-:Y:S05]  /*1430*/  CALL.ABS.NOINC R2 ;  /* 0x0000000002007343 */ /* 0x002fea0003c00000 */
.L_x_11:
[----:B------:R-:W-:Y:S02]  /*1440*/  R2UR UR4, R16 ;  /* 0x00000000100472ca */ /* 0x000fe400000e0000 */
[----:B------:R-:W-:-:S11]  /*1450*/  SHF.L.U32 R0, RZ, 0x1f, RZ ;  /* 0x0000001fff007819 */ /* 0x000fd600000006ff */
[----:B------:R-:W0:Y:S02]  /*1460*/  SYNCS.PHASECHK.TRANS64.TRYWAIT P0, [UR4+0x38800], R0 ;  /* 0x03880000ff0075a7 */ /* 0x000e240008000144 */
[----:B0-----:R-:W-:Y:S05]  /*1470*/  @!P0 BRA `(.L_x_12) ;  /* 0x000000f400c08947 */ /* 0x001fea0003800000 */
.L_x_87:
[----:B------:R-:W2:Y:S02]  /*1480*/  LDL R2, [R1+0x4] ;  /* 0x0000040001027983 */ /* 0x000ea40000100800 */
[----:B--2---:R-:W-:-:S13]  /*1490*/  R2UR UR4, R2 ;  /* 0x00000000020472ca */ /* 0x004fda00000e0000 */
[----:B------:R-:W-:-:S06]  /*14a0*/  ULOP3.LUT UR4, UR4, 0x1, URZ, 0xfc, !UPT ;  /* 0x0000000104047892 */ /* 0x000fcc000f8efc3f */
[----:B------:R-:W-:-:S05]  /*14b0*/  IMAD.U32 R2, RZ, RZ, UR4 ;  /* 0x00000004ff027e24 */ /* 0x000fca000f8e00ff */
[----:B------:R-:W-:-:S13]  /*14c0*/  ISETP.NE.AND P0, PT, R2, 0x3, PT ;  /* 0x000000030200780c */ /* 0x000fda0003f05270 */
[----:B------:R-:W-:Y:S05]  /*14d0*/  @!P0 BRA `(.L_x_13) ;  /* 0x0000000000048947 */ /* 0x000fea0003800000 */
[----:B------:R-:W-:Y:S01]  /*14e0*/  BPT.TRAP 0x1 ;  /* 0x000000040000795c */ /* 0x000fe20000300000 */
.L_x_13:
[----:B------:R-:W-:-:S13]  /*14f0*/  R2UR UR4, R16 ;  /* 0x00000000100472ca */ /* 0x000fda00000e0000 */
[----:B------:R1:W2:Y:S01]  /*1500*/  SYNCS.PHASECHK.TRANS64.TRYWAIT P1, [UR4+0x38830], R0 ;  /* 0x03883000ff0075a7 */ /* 0x0002a20008020144 */
[----:B------:R-:W-:Y:S05]  /*1510*/  @!P0 BRA `(.L_x_14) ;  /* 0x0000000000048947 */ /* 0x000fea0003800000 */
[----:B------:R-:W-:Y:S01]  /*1520*/  BPT.TRAP 0x1 ;  /* 0x000000040000795c */ /* 0x000fe20000300000 */
.L_x_14:
[----:B------:R-:W-:Y:S01]  /*1530*/  IMAD.U32 R4, RZ, RZ, UR36 ;  /* 0x00000024ff047e24 */ /* 0x000fe2000f8e00ff */
[----:B------:R-:W-:Y:S01]  /*1540*/  MOV R8, RZ ;  /* 0x000000ff00087202 */ /* 0x000fe20000000f00 */
[----:B--2---:R-:W-:Y:S06]  /*1550*/  @P1 BRA `(.L_x_15) ;  /* 0x00000000000c1947 */ /* 0x004fec0003800000 */
[----:B------:R-:W-:-:S13]  /*1560*/  R2UR UR4, R16 ;  /* 0x00000000100472ca */ /* 0x000fda00000e0000 */
[----:B------:R-:W2:Y:S02]  /*1570*/  SYNCS.PHASECHK.TRANS64.TRYWAIT P1, [UR4+0x38830], R0 ;  /* 0x03883000ff0075a7 */ /* 0x000ea40008020144 */
[----:B--2---:R-:W-:Y:S05]  /*1580*/  @!P1 BRA `(.L_x_16) ;  /* 0x000000f400989947 */ /* 0x004fea0003800000 */
.L_x_15:
[----:B------:R-:W-:Y:S05]  /*1590*/  WARPSYNC.ALL ;  /* 0x0000000000007948 */ /* 0x000fea0003800000 */
[----:B------:R-:W-:Y:S01]  /*15a0*/  IMAD.MOV.U32 R151, RZ, RZ, RZ ;  /* 0x000000ffff977224 */ /* 0x000fe200078e00ff */
[----:B------:R-:W-:Y:S01]  /*15b0*/  LOP3.LUT R4, R4, 0x10000, RZ, 0xfc, !PT ;  /* 0x0001000004047812 */ /* 0x000fe200078efcff */
[----:B------:R-:W-:Y:S01]  /*15c0*/  IMAD.MOV.U32 R5, RZ, RZ, 0x40000040 ;  /* 0x40000040ff057424 */ /* 0x000fe200078e00ff */
[----:B------:R-:W-:Y:S01]  /*15d0*/  R2UR UR4, R16 ;  /* 0x00000000100472ca */ /* 0x000fe200000e0000 */
[----:B------:R-:W-:Y:S01]  /*15e0*/  WARPGROUP.ARRIVE ;  /* 0x00000000000079c5 */ /* 0x000fe20000000000 */
[C---:B------:R-:W-:Y:S01]  /*15f0*/  R2UR UR8, R4.reuse ;  /* 0x00000000040872ca */ /* 0x040fe200000e0000 */
[----:B------:R-:W-:Y:S01]  /*1600*/  UMOV UR11, 0x40000040 ;  /* 0x40000040000b7882 */ /* 0x000fe20000000000 */
        /* <DEDUP_REMOVED lines=9> */
[----:B------:R-:W-:Y:S01]  /*16a0*/  UIADD3 UR4, UR4, 0x24400, URZ ;  /* 0x0002440004047890 */ /* 0x000fe2000fffe03f */
[C---:B------:R-:W-:Y:S01]  /*16b0*/  R2UR UR20, R4.reuse ;  /* 0x00000000041472ca */ /* 0x040fe200000e0000 */
[----:B------:R-:W-:Y:S01]  /*16c0*/  UMOV UR29, 0x40000040 ;  /* 0x40000040001d7882 */ /* 0x000fe20000000000 */
[C---:B------:R-:W-:Y:S01]  /*16d0*/  R2UR UR21, R5.reuse ;  /* 0x00000000051572ca */ /* 0x040fe200000e0000 */
[----:B------:R-:W-:Y:S01]  /*16e0*/  USHF.R.U32.HI UR4, URZ, 0x4, UR4 ;  /* 0x000000043f047899 */ /* 0x000fe20008011604 */
[C---:B------:R-:W-:Y:S01]  /*16f0*/  R2UR UR16, R4.reuse ;  /* 0x00000000041072ca */ /* 0x040fe200000e0000 */
[----:B------:R-:W-:Y:S01]  /*1700*/  UMOV UR31, 0x40000040 ;  /* 0x40000040001f7882 */ /* 0x000fe20000000000 */
[----:B------:R-:W-:Y:S01]  /*1710*/  R2UR UR17, R5 ;  /* 0x00000000051172ca */ /* 0x000fe200000e0000 */
[----:B------:R-:W-:Y:S01]  /*1720*/  ULOP3.LUT UR4, UR4, 0x3fff, URZ, 0xc0, !UPT ;  /* 0x00003fff04047892 */ /* 0x000fe2000f8ec03f */
[----:B------:R-:W-:Y:S01]  /*1730*/  R2UR UR6, R4 ;  /* 0x00000000040672ca */ /* 0x000fe200000e0000 */
[----:B------:R-:W-:Y:S01]  /*1740*/  UMOV UR35, 0x40000040 ;  /* 0x4000004000237882 */ /* 0x000fe20000000000 */
[----:B------:R-:W-:Y:S01]  /*1750*/  MOV R13, UR29 ;  /* 0x0000001d000d7c02 */ /* 0x000fe20008000f00 */
[----:B------:R-:W-:Y:S01]  /*1760*/  ULOP3.LUT UR61, UR4, 0x10000, URZ, 0xfc, !UPT ;  /* 0x00010000043d7892 */ /* 0x000fe2000f8efc3f */
[----:B------:R-:W-:Y:S01]  /*1770*/  UMOV UR39, 0x40000040 ;  /* 0x4000004000277882 */ /* 0x000fe20000000000 */
[----:B------:R-:W-:-:S02]  /*1780*/  UMOV UR43, 0x40000040 ;  /* 0x40000040002b7882 */ /* 0x000fc40000000000 */
[----:B------:R-:W-:Y:S02]  /*1790*/  UIADD3 UR4, UR61, 0x80, URZ ;  /* 0x000000803d047890 */ /* 0x000fe4000fffe03f */
[----:B------:R-:W-:Y:S02]  /*17a0*/  UIADD3 UR26, UR61, 0x100, URZ ;  /* 0x000001003d1a7890 */ /* 0x000fe4000fffe03f */
[----:B------:R-:W-:Y:S01]  /*17b0*/  UMOV UR10, UR61 ;  /* 0x0000003d000a7c82 */ /* 0x000fe20008000000 */
[----:B------:R-:W-:Y:S01]  /*17c0*/  UIADD3 UR22, UR61, 0x180, URZ ;  /* 0x000001803d167890 */ /* 0x000fe2000fffe03f */
[----:B------:R-:W-:Y:S01]  /*17d0*/  HGMMA.64x16x16.F32.BF16 R56, gdesc[UR8], RZ, !UPT, gsb0 ;  /* 0x00200000083879f0 */ /* 0x000fe2000c0018ff */
[----:B------:R-:W-:Y:S01]  /*17e0*/  UMOV UR14, UR4 ;  /* 0x00000004000e7c82 */ /* 0x000fe20008000000 */
[----:B------:R-:W-:Y:S02]  /*17f0*/  UIADD3 UR18, UR61, 0x200, URZ ;  /* 0x000002003d127890 */ /* 0x000fe4000fffe03f */
[----:B------:R-:W-:-:S02]  /*1800*/  UIADD3 UR4, UR6, 0x2, URZ ;  /* 0x0000000206047890 */ /* 0x000fc4000fffe03f */
[----:B------:R-:W-:Y:S01]  /*1810*/  UIADD3 UR10, UR61, 0x102, URZ ;  /* 0x000001023d0a7890 */ /* 0x000fe2000fffe03f */
[----:B------:R-:W-:Y:S01]  /*1820*/  UMOV UR9, UR29 ;  /* 0x0000001d00097c82 */ /* 0x000fe20008000000 */
[----:B------:R-:W-:Y:S01]  /*1830*/  UMOV UR11, 0x40000040 ;  /* 0x40000040000b7882 */ /* 0x000fe20000000000 */
[----:B------:R-:W-:Y:S02]  /*1840*/  UIADD3 UR5, UR61, 0x202, URZ ;  /* 0x000002023d057890 */ /* 0x000fe4000fffe03f */
[----:B------:R-:W-:Y:S01]  /*1850*/  UMOV UR28, UR4 ;  /* 0x00000004001c7c82 */ /* 0x000fe20008000000 */
[----:B------:R-:W-:Y:S01]  /*1860*/  UIADD3 UR4, UR61, 0x182, URZ ;  /* 0x000001823d047890 */ /* 0x000fe2000fffe03f */
[----:B------:R-:W-:Y:S01]  /*1870*/  IMAD.U32 R12, RZ, RZ, UR28 ;  /* 0x0000001cff0c7e24 */ /* 0x000fe2000f8e00ff */
[----:B------:R-:W-:Y:S01]  /*1880*/  UMOV UR8, UR28 ;  /* 0x0000001c00087c82 */ /* 0x000fe20008000000 */
[----:B------:R-:W-:Y:S02]  /*1890*/  UIADD3 UR7, UR61, 0x184, URZ ;  /* 0x000001843d077890 */ /* 0x000fe4000fffe03f */
[----:B------:R-:W-:-:S02]  /*18a0*/  UIADD3 UR30, UR61, 0x384, URZ ;  /* 0x000003843d1e7890 */ /* 0x000fc4000fffe03f */
[----:B------:R-:W-:Y:S02]  /*18b0*/  UIADD3 UR34, UR61, 0x386, URZ ;  /* 0x000003863d227890 */ /* 0x000fe4000fffe03f */
[----:B------:R-:W-:Y:S02]  /*18c0*/  UIADD3 UR38, UR61, 0x600, URZ ;  /* 0x000006003d267890 */ /* 0x000fe4000fffe03f */
[----:B------:R-:W-:Y:S02]  /*18d0*/  UIADD3 UR42, UR61, 0x602, URZ ;  /* 0x000006023d2a7890 */ /* 0x000fe4000fffe03f */
[----:B------:R-:W-:Y:S01]  /*18e0*/  UIADD3 UR46, UR61, 0x604, URZ ;  /* 0x000006043d2e7890 */ /* 0x000fe2000fffe03f */
[----:B------:R-:W-:Y:S01]  /*18f0*/  UMOV UR47, 0x40000040 ;  /* 0x40000040002f7882 */ /* 0x000fe20000000000 */
[----:B------:R-:W-:Y:S01]  /*1900*/  UIADD3 UR50, UR61, 0x506, URZ ;  /* 0x000005063d327890 */ /* 0x000fe2000fffe03f */
[----:B------:R-:W-:Y:S01]  /*1910*/  UMOV UR51, 0x40000040 ;  /* 0x4000004000337882 */ /* 0x000fe20000000000 */
[----:B------:R-:W-:Y:S01]  /*1920*/  UIADD3 UR54, UR61, 0x780, URZ ;  /* 0x000007803d367890 */ /* 0x000fe2000fffe03f */
[----:B------:R-:W-:Y:S01]  /*1930*/  UMOV UR55, 0x40000040 ;  /* 0x4000004000377882 */ /* 0x000fe20000000000 */
[----:B------:R-:W-:Y:S01]  /*1940*/  UIADD3 UR58, UR61, 0x782, URZ ;  /* 0x000007823d3a7890 */ /* 0x000fe2000fffe03f */
[----:B------:R-:W-:Y:S01]  /*1950*/  UMOV UR59, 0x40000040 ;  /* 0x40000040003b7882 */ /* 0x000fe20000000000 */
[----:B------:R-:W-:-:S02]  /*1960*/  WARPGROUP.DEPBAR.LE gsb0, 0x0 ;  /* 0x00008000000079c5 */ /* 0x000fc40000010000 */
[----:B------:R-:W-:-:S06]  /*1970*/  WARPGROUP.ARRIVE ;  /* 0x00000000000079c5 */ /* 0x000fcc0000000000 */
[----:B------:R-:W-:Y:S01]  /*1980*/  HGMMA.64x16x16.F32.BF16 R48, gdesc[UR12], RZ, !UPT, gsb0 ;  /* 0x002000000c3079f0 */ /* 0x000fe2000c0018ff */
[----:B------:R-:W-:Y:S01]  /*1990*/  UIADD3 UR14, UR61, 0x2, URZ ;  /* 0x000000023d0e7890 */ /* 0x000fe2000fffe03f */
[----:B------:R-:W-:Y:S01]  /*19a0*/  UMOV UR12, UR28 ;  /* 0x0000001c000c7c82 */ /* 0x000fe20008000000 */
[----:B------:R-:W-:Y:S01]  /*19b0*/  UMOV UR13, UR29 ;  /* 0x0000001d000d7c82 */ /* 0x000fe20008000000 */
[----:B------:R-:W-:Y:S01]  /*19c0*/  UMOV UR15, 0x40000040 ;  /* 0x40000040000f7882 */ /* 0x000fe20000000000 */
[----:B------:R-:W-:Y:S02]  /*19d0*/  WARPGROUP.DEPBAR.LE gsb0, 0x0 ;  /* 0x00008000000079c5 */ /* 0x000fe40000010000 */
[----:B------:R-:W-:-:S06]  /*19e0*/  WARPGROUP.ARRIVE ;  /* 0x00000000000079c5 */ /* 0x000fcc0000000000 */
[----:B------:R-:W-:Y:S01]  /*19f0*/  HGMMA.64x16x16.F32.BF16 R40, gdesc[UR24], RZ, !UPT, gsb0 ;  /* 0x00200000182879f0 */ /* 0x000fe2000c0018ff */
[----:B------:R-:W-:Y:S01]  /*1a00*/  UIADD3 UR26, UR61, 0x382, URZ ;  /* 0x000003823d1a7890 */ /* 0x000fe2000fffe03f */
        /* <DEDUP_REMOVED lines=15> */
[----:B------:R-:W-:Y:S01]  /*1b00*/  HGMMA.64x16x16.F32.BF16 R56, gdesc[UR12], R56, gsb0 ;  /* 0x002000000c3879f0 */ /* 0x000fe20008001838 */
[----:B------:R-:W-:Y:S01]  /*1b10*/  UIADD3 UR14, UR61, 0x84, URZ ;  /* 0x000000843d0e7890 */ /* 0x000fe2000fffe03f */
        /* <DEDUP_REMOVED lines=9> */
[----:B------:R-:W-:Y:S01]  /*1bb0*/  UMOV UR8, UR28 ;  /* 0x0000001c00087c82 */ /* 0x000fe20008000000 */
[----:B------:R-:W-:Y:S01]  /*1bc0*/  UMOV UR9, UR29 ;  /* 0x0000001d00097c82 */ /* 0x000fe20008000000 */
[----:B------:R-:W-:Y:S01]  /*1bd0*/  UMOV UR10, UR4 ;  /* 0x00000004000a7c82 */ /* 0x000fe20008000000 */
[----:B------:R-:W-:Y:S01]  /*1be0*/  UMOV UR11, 0x40000040 ;  /* 0x40000040000b7882 */ /* 0x000fe20000000000 */
[----:B------:R-:W-:-:S07]  /*1bf0*/  UIADD3 UR4, UR6, 0x4, URZ ;  /* 0x0000000406047890 */ /* 0x000fce000fffe03f */
[----:B------:R-:W-:Y:S01]  /*1c00*/  UMOV UR16, UR4 ;  /* 0x0000000400107c82 */ /* 0x000fe20008000000 */
[----:B------:R-:W-:Y:S01]  /*1c10*/  UMOV UR12, UR4 ;  /* 0x00000004000c7c82 */ /* 0x000fe20008000000 */
[----:B------:R-:W-:Y:S02]  /*1c20*/  WARPGROUP.DEPBAR.LE gsb0, 0x0 ;  /* 0x00008000000079c5 */ /* 0x000fe40000010000 */
[----:B------:R-:W-:-:S06]  /*1c30*/  WARPGROUP.ARRIVE ;  /* 0x00000000000079c5 */ /* 0x000fcc0000000000 */
[----:B------:R-:W-:Y:S01]  /*1c40*/  HGMMA.64x16x16.F32.BF16 R32, gdesc[UR8], R32, gsb0 ;  /* 0x00200000082079f0 */ /* 0x000fe20008001820 */
[----:B------:R-:W-:Y:S01]  /*1c50*/  UMOV UR8, UR28 ;  /* 0x0000001c00087c82 */ /* 0x000fe20008000000 */
[----:B------:R-:W-:Y:S01]  /*1c60*/  UMOV UR9, UR29 ;  /* 0x0000001d00097c82 */ /* 0x000fe20008000000 */
[----:B------:R-:W-:Y:S01]  /*1c70*/  UMOV UR10, UR5 ;  /* 0x00000005000a7c82 */ /* 0x000fe20008000000 */
[----:B------:R-:W-:Y:S01]  /*1c80*/  UMOV UR11, 0x40000040 ;  /* 0x40000040000b7882 */ /* 0x000fe20000000000 */
[----:B------:R-:W-:Y:S02]  /*1c90*/  UMOV UR5, 0x40000040 ;  /* 0x4000004000057882 */ /* 0x000fe40000000000 */
[----:B------:R-:W-:Y:S01]  /*1ca0*/  UMOV UR17, UR5 ;  /* 0x0000000500117c82 */ /* 0x000fe20008000000 */
[----:B------:R-:W-:Y:S01]  /*1cb0*/  UMOV UR13, UR5 ;  /* 0x00000005000d7c82 */ /* 0x000fe20008000000 */
[----:B------:R-:W-:Y:S02]  /*1cc0*/  WARPGROUP.DEPBAR.LE gsb0, 0x0 ;  /* 0x00008000000079c5 */ /* 0x000fe40000010000 */
[----:B------:R-:W-:-:S06]  /*1cd0*/  WARPGROUP.ARRIVE ;  /* 0x00000000000079c5 */ /* 0x000fcc0000000000 */
[----:B------:R-:W-:Y:S01]  /*1ce0*/  HGMMA.64x16x16.F32.BF16 R24, gdesc[UR8], R24, gsb0 ;  /* 0x00200000081879f0 */ /* 0x000fe20008001818 */
        /* <DEDUP_REMOVED lines=12> */
[----:B------:R-:W-:Y:S02]  /*1db0*/  UIADD3 UR12, UR61, 0x204, URZ ;  /* 0x000002043d0c7890 */ /* 0x000fe4000fffe03f */
        /* <DEDUP_REMOVED lines=9> */
[----:B------:R-:W-:Y:S01]  /*1e50*/  UIADD3 UR7, UR61, 0x206, URZ ;  /* 0x000002063d077890 */ /* 0x000fe2000fffe03f */
[----:B------:R-:W-:Y:S02]  /*1e60*/  WARPGROUP.DEPBAR.LE gsb0, 0x0 ;  /* 0x00008000000079c5 */ /* 0x000fe40000010000 */
[----:B------:R-:W-:-:S06]  /*1e70*/  WARPGROUP.ARRIVE ;  /* 0x00000000000079c5 */ /* 0x000fcc0000000000 */
[----:B------:R-:W-:Y:S01]  /*1e80*/  HGMMA.64x16x16.F32.BF16 R32, gdesc[UR8], R32, gsb0 ;  /* 0x00200000082079f0 */ /* 0x000fe20008001820 */
[----:B------:R-:W-:Y:S01]  /*1e90*/  UMOV UR8, UR4 ;  /* 0x0000000400087c82 */ /* 0x000fe20008000000 */
[----:B------:R-:W-:Y:S01]  /*1ea0*/  UMOV UR9, UR5 ;  /* 0x0000000500097c82 */ /* 0x000fe20008000000 */
[----:B------:R-:W-:Y:S01]  /*1eb0*/  UMOV UR10, UR12 ;  /* 0x0000000c000a7c82 */ /* 0x000fe20008000000 */
[----:B------:R-:W-:Y:S01]  /*1ec0*/  UMOV UR11, 0x40000040 ;  /* 0x40000040000b7882 */ /* 0x000fe20000000000 */
[----:B------:R-:W-:Y:S02]  /*1ed0*/  WARPGROUP.DEPBAR.LE gsb0, 0x0 ;  /* 0x00008000000079c5 */ /* 0x000fe40000010000 */
[----:B------:R-:W-:-:S06]  /*1ee0*/  WARPGROUP.ARRIVE ;  /* 0x00000000000079c5 */ /* 0x000fcc0000000000 */
[----:B------:R-:W-:Y:S01]  /*1ef0*/  HGMMA.64x16x16.F32.BF16 R24, gdesc[UR8], R24, gsb0 ;  /* 0x00200000081879f0 */ /* 0x000fe20008001818 */
[----:B------:R-:W-:Y:S02]  /*1f00*/  UIADD3 UR8, UR6, 0x6, URZ ;  /* 0x0000000606087890 */ /* 0x000fe4000fffe03f */
[----:B------:R-:W-:Y:S01]  /*1f10*/  UIADD3 UR10, UR61, 0x6, URZ ;  /* 0x000000063d0a7890 */ /* 0x000fe2000fffe03f */
[----:B------:R-:W-:Y:S01]  /*1f20*/  UMOV UR9, 0x40000040 ;  /* 0x4000004000097882 */ /* 0x000fe20000000000 */
[----:B------:R-:W-:Y:S01]  /*1f30*/  UMOV UR11, 0x40000040 ;  /* 0x40000040000b7882 */ /* 0x000fe20000000000 */
[----:B------:R-:W-:Y:S02]  /*1f40*/  UMOV UR13, UR9 ;  /* 0x00000009000d7c82 */ /* 0x000fe40008000000 */
[----:B------:R-:W-:Y:S01]  /*1f50*/  UMOV UR12, UR8 ;  /* 0x00000008000c7c82 */ /* 0x000fe20008000000 */
[----:B------:R-:W-:Y:S01]  /*1f60*/  UMOV UR16, UR8 ;  /* 0x0000000800107c82 */ /* 0x000fe20008000000 */
[----:B------:R-:W-:Y:S01]  /*1f70*/  UMOV UR17, UR9 ;  /* 0x0000000900117c82 */ /* 0x000fe20008000000 */
[----:B------:R-:W-:-:S02]  /*1f80*/  WARPGROUP.DEPBAR.LE gsb0, 0x0 ;  /* 0x00008000000079c5 */ /* 0x000fc40000010000 */
        /* <DEDUP_REMOVED lines=23> */
[----:B------:R-:W-:Y:S01]  /*2100*/  UMOV UR10, UR7 ;  /* 0x00000007000a7c82 */ /* 0x000fe20008000000 */
[----:B------:R-:W-:Y:S01]  /*2110*/  UMOV UR11, 0x40000040 ;  /* 0x40000040000b7882 */ /* 0x000fe20000000000 */
[----:B------:R-:W-:Y:S01]  /*2120*/  UIADD3 UR7, UR61, 0x480, URZ ;  /* 0x000004803d077890 */ /* 0x000fe2000fffe03f */
[----:B------:R-:W-:Y:S02]  /*2130*/  WARPGROUP.DEPBAR.LE gsb0, 0x0 ;  /* 0x00008000000079c5 */ /* 0x000fe40000010000 */
[----:B------:R-:W-:-:S06]  /*2140*/  WARPGROUP.ARRIVE ;  /* 0x00000000000079c5 */ /* 0x000fcc0000000000 */
[----:B------:R-:W-:Y:S01]  /*2150*/  HGMMA.64x16x16.F32.BF16 R24, gdesc[UR8], R24, gsb0 ;  /* 0x00200000081879f0 */ /* 0x000fe20008001818 */
[----:B------:R-:W-:Y:S02]  /*2160*/  UIADD3 UR10, UR61, 0x706, URZ ;  /* 0x000007063d0a7890 */ /* 0x000fe4000fffe03f */
        /* <DEDUP_REMOVED lines=14> */
[----:B0-----:R-:W-:Y:S02]  /*2250*/  MOV R3, UR17 ;  /* 0x0000001100037c02 */ /* 0x001fe40008000f00 */
[----:B------:R-:W-:Y:S01]  /*2260*/  MOV R6, UR16 ;  /* 0x0000001000067c02 */ /* 0x000fe20008000f00 */
[----:B------:R-:W-:-:S02]  /*2270*/  WARPGROUP.DEPBAR.LE gsb0, 0x0 ;  /* 0x00008000000079c5 */ /* 0x000fc40000010000 */
        /* <DEDUP_REMOVED lines=15> */
[----:B------:R-:W-:Y:S02]  /*2370*/  UMOV UR15, 0x40000040 ;  /* 0x40000040000f7882 */ /* 0x000fe40000000000 */
[----:B------:R-:W-:Y:S01]  /*2380*/  IMAD.U32 R11, RZ, RZ, UR15 ;  /* 0x0000000fff0b7e24 */ /* 0x000fe2000f8e00ff */
        /* <DEDUP_REMOVED lines=14> */
[----:B-1----:R-:W-:Y:S02]  /*2470*/  MOV R0, UR21 ;  /* 0x0000001500007c02 */ /* 0x002fe40008000f00 */
        /* <DEDUP_REMOVED lines=79> */
[----:B------:R-:W-:Y:S03]  /*2970*/  HGMMA.64x16x16.F32.BF16 R24, gdesc[UR24], R24, gsb0 ;  /* 0x00200000181879f0 */ /* 0x000fe60008001818 */
        /* <DEDUP_REMOVED lines=70> */
[----:B------:R-:W-:Y:S01]  /*2de0*/  UIADD3 UR42, UR61, 0x586, URZ ;  /* 0x000005863d2a7890 */ /* 0x000fe2000fffe03f */
[----:B------:R-:W-:Y:S01]  /*2df0*/  UMOV UR49, UR41 ;  /* 0x0000002900317c82 */ /* 0x000fe20008000000 */
[----:B------:R-:W-:-:S03]  /*2e00*/  UMOV UR43, 0x40000040 ;  /* 0x40000040002b7882 */ /* 0x000fc60000000000 */
        /* <DEDUP_REMOVED lines=31> */
[----:B------:R-:W-:Y:S01]  /*3000*/  UIADD3 UR44, UR6, 0xc00, URZ ;  /* 0x00000c00062c7890 */ /* 0x000fe2000fffe03f */
[----:B------:R-:W-:Y:S01]  /*3010*/  UMOV UR45, 0x40000040 ;  /* 0x40000040002d7882 */ /* 0x000fe20000000000 */
[----:B------:R-:W-:Y:S01]  /*3020*/  UIADD3 UR46, UR61, 0x880, URZ ;  /* 0x000008803d2e7890 */ /* 0x000fe2000fffe03f */
[----:B------:R-:W-:Y:S01]  /*3030*/  UMOV UR53, UR45 ;  /* 0x0000002d00357c82 */ /* 0x000fe20008000000 */
[----:B------:R-:W-:-:S03]  /*3040*/  UMOV UR49, UR45 ;  /* 0x0000002d00317c82 */ /* 0x000fc60008000000 */
        /* <DEDUP_REMOVED lines=59> */
[----:B------:R-:W-:-:S07]  /*3400*/  UIADD3 UR6, UR6, 0xc06, URZ ;  /* 0x00000c0606067890 */ /* 0x000fce000fffe03f */
[----:B------:R-:W-:Y:S01]  /*3410*/  UMOV UR14, UR6 ;  /* 0x00000006000e7c82 */ /* 0x000fe20008000000 */
[----:B------:R-:W-:Y:S01]  /*3420*/  UIADD3 UR6, UR61, 0x786, URZ ;  /* 0x000007863d067890 */ /* 0x000fe2000fffe03f */
[----:B------:R-:W-:Y:S01]  /*3430*/  IMAD.U32 R10, RZ, RZ, UR14 ;  /* 0x0000000eff0a7e24 */ /* 0x000fe2000f8e00ff */
[----:B------:R-:W-:-:S05]  /*3440*/  UMOV UR20, UR14 ;  /* 0x0000000e00147c82 */ /* 0x000fca0008000000 */
[----:B------:R-:W-:Y:S01]  /*3450*/  UMOV UR22, UR6 ;  /* 0x0000000600167c82 */ /* 0x000fe20008000000 */
[----:B------:R-:W-:Y:S01]  /*3460*/  UIADD3 UR6, UR61, 0x906, URZ ;  /* 0x000009063d067890 */ /* 0x000fe2000fffe03f */
[----:B------:R-:W-:Y:S02]  /*3470*/  WARPGROUP.DEPBAR.LE gsb0, 0x0 ;  /* 0x00008000000079c5 */ /* 0x000fe40000010000 */
[----:B------:R-:W-:-:S06]  /*3480*/  WARPGROUP.ARRIVE ;  /* 0x00000000000079c5 */ /* 0x000fcc0000000000 */
[----:B------:R-:W-:Y:S01]  /*3490*/  HGMMA.64x16x16.F32.BF16 R40, gdesc[UR48], R40, gsb0 ;  /* 0x00200000302879f0 */ /* 0x000fe20008001828 */
[----:B------:R-:W-:Y:S01]  /*34a0*/  UMOV UR50, UR7 ;  /* 0x0000000700327c82 */ /* 0x000fe20008000000 */
[----:B------:R-:W-:Y:S01]  /*34b0*/  UMOV UR51, 0x40000040 ;  /* 0x4000004000337882 */ /* 0x000fe20000000000 */
[----:B------:R-:W-:-:S07]  /*34c0*/  UIADD3 UR7, UR61, 0x784, URZ ;  /* 0x000007843d077890 */ /* 0x000fce000fffe03f */
[----:B------:R-:W-:Y:S01]  /*34d0*/  UMOV UR18, UR7 ;  /* 0x0000000700127c82 */ /* 0x000fe20008000000 */
        /* <DEDUP_REMOVED lines=13> */
[----:B------:R-:W-:Y:S01]  /*35b0*/  UMOV UR16, UR14 ;  /* 0x0000000e00107c82 */ /* 0x000fe20008000000 */
[----:B------:R-:W-:Y:S01]  /*35c0*/  UMOV UR17, UR15 ;  /* 0x0000000f00117c82 */ /* 0x000fe20008000000 */
[----:B------:R-:W-:Y:S01]  /*35d0*/  UMOV UR19, 0x40000040 ;  /* 0x4000004000137882 */ /* 0x000fe20000000000 */
        /* <DEDUP_REMOVED lines=22> */
[----:B------:R-:W-:Y:S03]  /*3740*/  HGMMA.64x16x16.F32.BF16 R24, gdesc[UR52], R24, gsb0 ;  /* 0x00200000341879f0 */ /* 0x000fe60008001818 */
[----:B------:R-:W-:Y:S02]  /*3750*/  WARPGROUP.DEPBAR.LE gsb0, 0x0 ;  /* 0x00008000000079c5 */ /* 0x000fe40000010000 */
[----:B------:R-:W-:-:S06]  /*3760*/  WARPGROUP.ARRIVE ;  /* 0x00000000000079c5 */ /* 0x000fcc0000000000 */
[----:B------:R-:W-:Y:S01]  /*3770*/  HGMMA.64x16x16.F32.BF16 R56, gdesc[UR20], R56, gsb0 ;  /* 0x00200000143879f0 */ /* 0x000fe20008001838 */
[----:B------:R-:W-:Y:S02]  /*3780*/  R2UR UR21, R0 ;  /* 0x00000000001572ca */ /* 0x000fe400000e0000 */
[----:B------:R-:W-:Y:S01]  /*3790*/  R2UR UR20, R2 ;  /* 0x00000000021472ca */ /* 0x000fe200000e0000 */
        /* <DEDUP_REMOVED lines=21> */
[----:B------:R-:W-:Y:S03]  /*38f0*/  HGMMA.64x16x16.F32.BF16 R24, gdesc[UR56], R24, gsb0 ;  /* 0x00200000381879f0 */ /* 0x000fe60008001818 */
[----:B------:R-:W-:Y:S02]  /*3900*/  WARPGROUP.DEPBAR.LE gsb0, 0x0 ;  /* 0x00008000000079c5 */ /* 0x000fe40000010000 */
[----:B------:R-:W-:Y:S05]  /*3910*/  @!P0 BRA `(.L_x_17) ;  /* 0x0000000000048947 */ /* 0x000fea0003800000 */
[----:B------:R-:W-:Y:S01]  /*3920*/  BPT.TRAP 0x1 ;  /* 0x000000040000795c */ /* 0x000fe20000300000 */
.L_x_17:
[----:B------:R-:W-:Y:S01]  /*3930*/  LOP3.LUT R22, R22, 0xffffff80, RZ, 0xc0, !PT ;  /* 0xffffff8016167812 */ /* 0x000fe200078ec0ff */
[----:B------:R-:W0:Y:S01]  /*3940*/  S2UR UR11, SR_CgaCtaId ;  /* 0x00000000000b79c3 */ /* 0x000e220000008800 */
[----:B------:R-:W-:Y:S01]  /*3950*/  R2UR UR6, R23 ;  /* 0x00000000170672ca */ /* 0x000fe200000e0000 */
[--C-:B------:R-:W-:Y:S01]  /*3960*/  IMAD.MOV.U32 R150, RZ, RZ, R151.reuse ;  /* 0x000000ffff967224 */ /* 0x100fe200078e0097 */
[----:B------:R-:W-:Y:S01]  /*3970*/  MOV R0, 0xfffffffe ;  /* 0xfffffffe00007802 */ /* 0x000fe20000000f00 */
[----:B------:R-:W-:Y:S01]  /*3980*/  IMAD.IADD R22, R19, 0x1, -R22 ;  /* 0x0000000113167824 */ /* 0x000fe200078e0a16 */
[----:B------:R-:W-:Y:S01]  /*3990*/  P2R R14, PR, RZ, 0x1 ;  /* 0x00000001ff0e7803 */ /* 0x000fe20000000000 */
[--C-:B------:R-:W-:Y:S01]  /*39a0*/  IMAD.MOV.U32 R149, RZ, RZ, R151.reuse ;  /* 0x000000ffff957224 */ /* 0x100fe200078e0097 */
[----:B------:R-:W-:Y:S01]  /*39b0*/  R2UR UR10, R17 ;  /* 0x00000000110a72ca */ /* 0x000fe200000e0000 */
[--C-:B------:R-:W-:Y:S01]  /*39c0*/  IMAD.MOV.U32 R147, RZ, RZ, R151.reuse ;  /* 0x000000ffff937224 */ /* 0x100fe200078e0097 */
[----:B------:R-:W-:Y:S01]  /*39d0*/  SHF.R.S32.HI R3, RZ, 0x1f, R22 ;  /* 0x0000001fff037819 */ /* 0x000fe20000011416 */
[--C-:B------:R-:W-:Y:S01]  /*39e0*/  IMAD.MOV.U32 R146, RZ, RZ, R151.reuse ;  /* 0x000000ffff927224 */ /* 0x100fe200078e0097 */
[----:B------:R-:W-:Y:S01]  /*39f0*/  R2UR UR7, R16 ;  /* 0x00000000100772ca */ /* 0x000fe200000e0000 */
[--C-:B------:R-:W-:Y:S01]  /*3a00*/  IMAD.MOV.U32 R145, RZ, RZ, R151.reuse ;  /* 0x000000ffff917224 */ /* 0x100fe200078e0097 */
[----:B------:R-:W-:Y:S01]  /*3a10*/  LEA.HI R3, R3, R22, RZ, 0x2 ;  /* 0x0000001603037211 */ /* 0x000fe200078f10ff */
[--C-:B------:R-:W-:Y:S01]  /*3a20*/  IMAD.MOV.U32 R143, RZ, RZ, R151.reuse ;  /* 0x000000ffff8f7224 */ /* 0x100fe200078e0097 */
[-C--:B------:R-:W-:Y:S01]  /*3a30*/  MOV R148, R151.reuse ;  /* 0x0000009700947202 */ /* 0x080fe20000000f00 */
[--C-:B------:R-:W-:Y:S01]  /*3a40*/  IMAD.MOV.U32 R142, RZ, RZ, R151.reuse ;  /* 0x000000ffff8e7224 */ /* 0x100fe200078e0097 */
[----:B------:R-:W-:Y:S01]  /*3a50*/  LOP3.LUT R3, R3, 0x7ffffffc, RZ, 0xc0, !PT ;  /* 0x7ffffffc03037812 */ /* 0x000fe200078ec0ff */
[--C-:B------:R-:W-:Y:S01]  /*3a60*/  IMAD.MOV.U32 R141, RZ, RZ, R151.reuse ;  /* 0x000000ffff8d7224 */ /* 0x100fe200078e0097 */
[-C--:B------:R-:W-:Y:S01]  /*3a70*/  MOV R144, R151.reuse ;  /* 0x0000009700907202 */ /* 0x080fe20000000f00 */
[----:B------:R-:W-:Y:S01]  /*3a80*/  IMAD.MOV.U32 R139, RZ, RZ, R151 ;  /* 0x000000ffff8b7224 */ /* 0x000fe200078e0097 */
[-C--:B------:R-:W-:Y:S01]  /*3a90*/  MOV R140, R151.reuse ;  /* 0x00000097008c7202 */ /* 0x080fe20000000f00 */
[----:B------:R-:W-:Y:S01]  /*3aa0*/  IMAD.IADD R3, R22, 0x1, -R3 ;  /* 0x0000000116037824 */ /* 0x000fe200078e0a03 */
[-C--:B------:R-:W-:Y:S01]  /*3ab0*/  MOV R136, R151.reuse ;  /* 0x0000009700887202 */ /* 0x080fe20000000f00 */
[----:B------:R-:W-:Y:S01]  /*3ac0*/  UIADD3 UR7, UR7, 0x38840, URZ ;  /* 0x0003884007077890 */ /* 0x000fe2000fffe03f */
[--C-:B------:R-:W-:Y:S01]  /*3ad0*/  IMAD.MOV.U32 R138, RZ, RZ, R151.reuse ;  /* 0x000000ffff8a7224 */ /* 0x100fe200078e0097 */
[-C--:B------:R-:W-:Y:S01]  /*3ae0*/  MOV R132, R151.reuse ;  /* 0x0000009700847202 */ /* 0x080fe20000000f00 */
[----:B------:R-:W-:Y:S01]  /*3af0*/  IMAD R3, R3, R0, 0x50 ;  /* 0x0000005003037424 */ /* 0x000fe200078e0200 */
[----:B0-----:R-:W-:Y:S01]  /*3b00*/  UPRMT UR7, UR11, 0x654, UR7 ;  /* 0x000006540b077896 */ /* 0x001fe20008000007 */
[----:B------:R-:W-:Y:S01]  /*3b10*/  IMAD.U32 R0, RZ, RZ, UR60 ;  /* 0x0000003cff007e24 */ /* 0x000fe2000f8e00ff */
[----:B------:R-:W-:Y:S01]  /*3b20*/  UIADD3 UR60, UR60, -0x2, URZ ;  /* 0xfffffffe3c3c7890 */ /* 0x000fe2000fffe03f */
[----:B------:R-:W-:Y:S01]  /*3b30*/  VIADD R3, R3, UR6 ;  /* 0x0000000603037c36 */ /* 0x000fe20008000000 */
[----:B------:R-:W-:Y:S01]  /*3b40*/  ULDC UR6, c[0x0][0x988] ;  /* 0x0002620000067ab9 */ /* 0x000fe20000000800 */
[----:B------:R-:W-:Y:S01]  /*3b50*/  IMAD.MOV.U32 R137, RZ, RZ, R151 ;  /* 0x000000ffff897224 */ /* 0x000fe200078e0097 */
[----:B------:R-:W-:Y:S01]  /*3b60*/  UISETP.GE.AND UP0, UPT, UR60, UR10, UPT ;  /* 0x0000000a3c00728c */ /* 0x000fe2000bf06270 */
[----:B------:R-:W-:Y:S01]  /*3b70*/  IMAD R3, R0, -0x50, R3 ;  /* 0xffffffb000037824 */ /* 0x000fe200078e0203 */
[----:B------:R-:W-:Y:S01]  /*3b80*/  MOV R128, R151 ;  /* 0x0000009700807202 */ /* 0x000fe20000000f00 */
[----:B------:R-:W-:Y:S01]  /*3b90*/  SYNCS.ARRIVE.TRANS64.RED.A1T0 RZ, [UR7], RZ ;  /* 0x000000ffffff79a7 */ /* 0x000fe20008100407 */
[----:B------:R-:W-:Y:S01]  /*3ba0*/  UMOV UR7, URZ ;  /* 0x0000003f00077c82 */ /* 0x000fe20008000000 */
[--C-:B------:R-:W-:Y:S01]  /*3bb0*/  IMAD.MOV.U32 R135, RZ, RZ, R151.reuse ;  /* 0x000000ffff877224 */ /* 0x100fe200078e0097 */
[C---:B------:R-:W-:Y:S01]  /*3bc0*/  ISETP.GT.AND P2, PT, R3.reuse, RZ, PT ;  /* 0x000000ff0300720c */ /* 0x040fe20003f44270 */
[--C-:B------:R-:W-:Y:S01]  /*3bd0*/  IMAD.MOV.U32 R134, RZ, RZ, R151.reuse ;  /* 0x000000ffff867224 */ /* 0x100fe200078e0097 */
[C---:B------:R-:W-:Y:S01]  /*3be0*/  ISETP.GT.AND P1, PT, R3.reuse, 0x1, PT ;  /* 0x000000010300780c */ /* 0x040fe20003f24270 */
[--C-:B------:R-:W-:Y:S01]  /*3bf0*/  IMAD.MOV.U32 R133, RZ, RZ, R151.reuse ;  /* 0x000000ffff857224 */ /* 0x100fe200078e0097 */
[----:B------:R-:W-:Y:S01]  /*3c00*/  ISETP.GT.AND P6, PT, R3, 0x8, PT ;  /* 0x000000080300780c */ /* 0x000fe20003fc4270 */
[--C-:B------:R-:W-:Y:S01]  /*3c10*/  IMAD.MOV.U32 R131, RZ, RZ, R151.reuse ;  /* 0x000000ffff837224 */ /* 0x100fe200078e0097 */
[----:B------:R-:W-:Y:S01]  /*3c20*/  FSEL R58, R58, -INF , P2 ;  /* 0xff8000003a3a7808 */ /* 0x000fe20001000000 */
[--C-:B------:R-:W-:Y:S01]  /*3c30*/  IMAD.MOV.U32 R130, RZ, RZ, R151.reuse ;  /* 0x000000ffff827224 */ /* 0x100fe200078e0097 */
[----:B------:R-:W-:Y:S01]  /*3c40*/  FSEL R59, R59, -INF , P1 ;  /* 0xff8000003b3b7808 */ /* 0x000fe20000800000 */
[--C-:B------:R-:W-:Y:S01]  /*3c50*/  IMAD.MOV.U32 R129, RZ, RZ, R151.reuse ;  /* 0x000000ffff817224 */ /* 0x100fe200078e0097 */
[C---:B------:R-:W-:Y:S01]  /*3c60*/  ISETP.GT.AND P5, PT, R3.reuse, 0x9, PT ;  /* 0x000000090300780c */ /* 0x040fe20003fa4270 */
[--C-:B------:R-:W-:Y:S01]  /*3c70*/  IMAD.MOV.U32 R127, RZ, RZ, R151.reuse ;  /* 0x000000ffff7f7224 */ /* 0x100fe200078e0097 */
[----:B------:R-:W-:Y:S01]  /*3c80*/  FSEL R62, R62, -INF , P6 ;  /* 0xff8000003e3e7808 */ /* 0x000fe20003000000 */
[--C-:B------:R-:W-:Y:S01]  /*3c90*/  IMAD.MOV.U32 R126, RZ, RZ, R151.reuse ;  /* 0x000000ffff7e7224 */ /* 0x100fe200078e0097 */
[----:B------:R-:W-:Y:S01]  /*3ca0*/  FMNMX.FTZ R7, R58, R59, !PT ;  /* 0x0000003b3a077209 */ /* 0x000fe20007810000 */
[--C-:B------:R-:W-:Y:S01]  /*3cb0*/  IMAD.MOV.U32 R125, RZ, RZ, R151.reuse ;  /* 0x000000ffff7d7224 */ /* 0x100fe200078e0097 */
[----:B------:R-:W-:Y:S01]  /*3cc0*/  ISETP.GT.AND P4, PT, R3, 0x10, PT ;  /* 0x000000100300780c */ /* 0x000fe20003f84270 */
        /* <DEDUP_REMOVED lines=11> */
[----:B------:R-:W-:Y:S01]  /*3d80*/  FSEL R56, R56, -INF , P2 ;  /* 0xff80000038387808 */ /* 0x000fe20001000000 */
        /* <DEDUP_REMOVED lines=76> */
[----:B------:R-:W-:Y:S01]  /*4250*/  IMAD.MOV.U32 R65, RZ, RZ, R151 ;  /* 0x000000ffff417224 */ /* 0x000fe200078e0097 */
[----:B------:R-:W-:-:S02]  /*4260*/  FMNMX.FTZ R7, R35, R0, !PT ;  /* 0x0000000023077209 */ /* 0x000fc40007810000 */
[----:B------:R-:W-:Y:S02]  /*4270*/  FSEL R44, R44, -INF , P4 ;  /* 0xff8000002c2c7808 */ /* 0x000fe40002000000 */
[----:B------:R-:W-:Y:S02]  /*4280*/  ISETP.GT.AND P4, PT, R3, 0x40, PT ;  /* 0x000000400300780c */ /* 0x000fe40003f84270 */
[----:B------:R-:W-:Y:S02]  /*4290*/  FSEL R39, R39, -INF , P5 ;  /* 0xff80000027277808 */ /* 0x000fe40002800000 */
[----:B------:R-:W-:Y:S02]  /*42a0*/  FMNMX.FTZ R0, R38, R7, !PT ;  /* 0x0000000726007209 */ /* 0x000fe40007810000 */
[----:B------:R-:W-:Y:S02]  /*42b0*/  FSEL R45, R45, -INF , P3 ;  /* 0xff8000002d2d7808 */ /* 0x000fe40001800000 */
[----:B------:R-:W-:-:S02]  /*42c0*/  ISETP.GT.AND P3, PT, R3, 0x41, PT ;  /* 0x000000410300780c */ /* 0x000fc40003f64270 */
[----:B------:R-:W-:Y:S02]  /*42d0*/  FSEL R26, R26, -INF , P4 ;  /* 0xff8000001a1a7808 */ /* 0x000fe40002000000 */
[----:B------:R-:W-:Y:S02]  /*42e0*/  FMNMX.FTZ R7, R39, R0, !PT ;  /* 0x0000000027077209 */ /* 0x000fe40007810000 */
[----:B------:R-:W-:Y:S02]  /*42f0*/  FSEL R32, R32, -INF , P2 ;  /* 0xff80000020207808 */ /* 0x000fe40001000000 */
[----:B------:R-:W-:Y:S02]  /*4300*/  ISETP.GT.AND P2, PT, R3, 0x48, PT ;  /* 0x000000480300780c */ /* 0x000fe40003f44270 */
[----:B------:R-:W-:Y:S02]  /*4310*/  FSEL R27, R27, -INF , P3 ;  /* 0xff8000001b1b7808 */ /* 0x000fe40001800000 */
[----:B------:R-:W-:-:S02]  /*4320*/  FMNMX.FTZ R0, R26, R7, !PT ;  /* 0x000000071a007209 */ /* 0x000fc40007810000 */
[----:B------:R-:W-:Y:S02]  /*4330*/  FSEL R33, R33, -INF , P1 ;  /* 0xff80000021217808 */ /* 0x000fe40000800000 */
[----:B------:R-:W-:Y:S02]  /*4340*/  ISETP.GT.AND P1, PT, R3, 0x49, PT ;  /* 0x000000490300780c */ /* 0x000fe40003f24270 */
[----:B------:R-:W-:Y:S02]  /*4350*/  FSEL R30, R30, -INF , P2 ;  /* 0xff8000001e1e7808 */ /* 0x000fe40001000000 */
[----:B------:R-:W-:Y:S02]  /*4360*/  FMNMX.FTZ R3, R27, R0, !PT ;  /* 0x000000001b037209 */ /* 0x000fe40007810000 */
[----:B------:R-:W-:Y:S02]  /*4370*/  FSEL R31, R31, -INF , P1 ;  /* 0xff8000001f1f7808 */ /* 0x000fe40000800000 */
[----:B------:R-:W-:-:S02]  /*4380*/  FMNMX.FTZ R0, R30, R3, !PT ;  /* 0x000000031e007209 */ /* 0x000fc40007810000 */
[----:B------:R-:W-:Y:S02]  /*4390*/  FSEL R36, R36, -INF , P6 ;  /* 0xff80000024247808 */ /* 0x000fe40003000000 */
[----:B------:R-:W-:Y:S02]  /*43a0*/  FMNMX.FTZ R2, R31, R0, !PT ;  /* 0x000000001f027209 */ /* 0x000fe40007810000 */
[----:B------:R-:W-:Y:S02]  /*43b0*/  FSEL R37, R37, -INF , P5 ;  /* 0xff80000025257808 */ /* 0x000fe40002800000 */
[----:B------:R-:W-:Y:S01]  /*43c0*/  FSEL R24, R24, -INF , P4 ;  /* 0xff80000018187808 */ /* 0x000fe20002000000 */
[----:B------:R-:W0:Y:S01]  /*43d0*/  SHFL.BFLY PT, R3, R2, 0x2, 0x1f ;  /* 0x0c401f0002037f89 */ /* 0x000e2200000e0000 */
[----:B------:R-:W-:Y:S02]  /*43e0*/  FSEL R25, R25, -INF , P3 ;  /* 0xff80000019197808 */ /* 0x000fe40001800000 */
[----:B------:R-:W-:-:S02]  /*43f0*/  FSEL R28, R28, -INF , P2 ;  /* 0xff8000001c1c7808 */ /* 0x000fc40001000000 */
[----:B------:R-:W-:Y:S02]  /*4400*/  FSEL R29, R29, -INF , P1 ;  /* 0xff8000001d1d7808 */ /* 0x000fe40000800000 */
[-C--:B------:R-:W-:Y:S02]  /*4410*/  MOV R124, R151.reuse ;  /* 0x00000097007c7202 */ /* 0x080fe40000000f00 */
[-C--:B------:R-:W-:Y:S02]  /*4420*/  MOV R120, R151.reuse ;  /* 0x0000009700787202 */ /* 0x080fe40000000f00 */
[-C--:B------:R-:W-:Y:S02]  /*4430*/  MOV R116, R151.reuse ;  /* 0x0000009700747202 */ /* 0x080fe40000000f00 */
[-C--:B------:R-:W-:Y:S02]  /*4440*/  MOV R112, R151.reuse ;  /* 0x0000009700707202 */ /* 0x080fe40000000f00 */
[----:B------:R-:W-:-:S02]  /*4450*/  MOV R108, R151 ;  /* 0x00000097006c7202 */ /* 0x000fc40000000f00 */
[-C--:B------:R-:W-:Y:S02]  /*4460*/  MOV R104, R151.reuse ;  /* 0x0000009700687202 */ /* 0x080fe40000000f00 */
[-C--:B------:R-:W-:Y:S02]  /*4470*/  MOV R100, R151.reuse ;  /* 0x0000009700647202 */ /* 0x080fe40000000f00 */
[-C--:B------:R-:W-:Y:S02]  /*4480*/  MOV R96, R151.reuse ;  /* 0x0000009700607202 */ /* 0x080fe40000000f00 */
[----:B------:R-:W-:Y:S02]  /*4490*/  MOV R92, R151 ;  /* 0x00000097005c7202 */ /* 0x000fe40000000f00 */
[----:B0-----:R-:W-:Y:S02]  /*44a0*/  FMNMX.FTZ R7, R2, R3, !PT ;  /* 0x0000000302077209 */ /* 0x001fe40007810000 */
[----:B------:R-:W-:-:S02]  /*44b0*/  FMNMX.FTZ R3, R56, R57, !PT ;  /* 0x0000003938037209 */ /* 0x000fc40007810000 */
[-C--:B------:R-:W-:Y:S01]  /*44c0*/  MOV R88, R151.reuse ;  /* 0x0000009700587202 */ /* 0x080fe20000000f00 */
[----:B------:R-:W0:Y:S01]  /*44d0*/  SHFL.BFLY PT, R6, R7, 0x1, 0x1f ;  /* 0x0c201f0007067f89 */ /* 0x000e2200000e0000 */
[-C--:B------:R-:W-:Y:S02]  /*44e0*/  MOV R84, R151.reuse ;  /* 0x0000009700547202 */ /* 0x080fe40000000f00 */
[-C--:B------:R-:W-:Y:S02]  /*44f0*/  MOV R80, R151.reuse ;  /* 0x0000009700507202 */ /* 0x080fe40000000f00 */
[-C--:B------:R-:W-:Y:S02]  /*4500*/  MOV R76, R151.reuse ;  /* 0x00000097004c7202 */ /* 0x080fe40000000f00 */
[-C--:B------:R-:W-:Y:S02]  /*4510*/  MOV R72, R151.reuse ;  /* 0x0000009700487202 */ /* 0x080fe40000000f00 */
[----:B------:R-:W-:-:S02]  /*4520*/  MOV R68, R151 ;  /* 0x0000009700447202 */ /* 0x000fc40000000f00 */
[----:B------:R-:W-:Y:S02]  /*4530*/  MOV R64, R151 ;  /* 0x0000009700407202 */ /* 0x000fe40000000f00 */
[----:B0-----:R-:W-:-:S04]  /*4540*/  FMNMX.FTZ R6, R7, R6, !PT ;  /* 0x0000000607067209 */ /* 0x001fc80007810000 */
[C---:B------:R-:W-:Y:S01]  /*4550*/  FSETP.NEU.FTZ.AND P0, PT, R6.reuse, -INF , PT ;  /* 0xff8000000600780b */ /* 0x040fe20003f1d000 */
[----:B------:R-:W-:-:S05]  /*4560*/  FMUL.FTZ R0, R6, UR6 ;  /* 0x0000000606007c20 */ /* 0x000fca0008410000 */
[----:B------:R-:W-:Y:S02]  /*4570*/  FSEL R9, R0, RZ, P0 ;  /* 0x000000ff00097208 */ /* 0x000fe40000000000 */
[----:B------:R-:W-:Y:S02]  /*4580*/  FMNMX.FTZ R0, R60, R3, !PT ;  /* 0x000000033c007209 */ /* 0x000fe40007810000 */
[----:B------:R-:W-:Y:S01]  /*4590*/  ISETP.NE.AND P0, PT, R14, RZ, PT ;  /* 0x000000ff0e00720c */ /* 0x000fe20003f05270 */
[--C-:B------:R-:W-:Y:S01]  /*45a0*/  FFMA.FTZ R58, R58, UR6, -R9.reuse ;  /* 0x000000063a3a7c23 */ /* 0x100fe20008010809 */
[----:B------:R-:W-:Y:S01]  /*45b0*/  FMNMX.FTZ R3, R61, R0, !PT ;  /* 0x000000003d037209 */ /* 0x000fe20007810000 */
[--C-:B------:R-:W-:Y:S01]  /*45c0*/  FFMA.FTZ R59, R59, UR6, -R9.reuse ;  /* 0x000000063b3b7c23 */ /* 0x100fe20008010809 */
[--C-:B------:R-:W-:Y:S01]  /*45d0*/  FFMA.FTZ R62, R62, UR6, -R9.reuse ;  /* 0x000000063e3e7c23 */ /* 0x100fe20008010809 */
[--C-:B------:R-:W-:Y:S01]  /*45e0*/  FFMA.FTZ R63, R63, UR6, -R9.reuse ;  /* 0x000000063f3f7c23 */ /* 0x100fe20008010809 */
[----:B------:R-:W-:Y:S01]  /*45f0*/  FMNMX.FTZ R0, R48, R3, !PT ;  /* 0x0000000330007209 */ /* 0x000fe20007810000 */
[----:B------:R-:W-:Y:S01]  /*4600*/  MUFU.EX2 R58, R58 ;  /* 0x0000003a003a7308 */ /* 0x000fe20000000800 */
[--C-:B------:R-:W-:Y:S01]  /*4610*/  FFMA.FTZ R50, R50, UR6, -R9.reuse ;  /* 0x0000000632327c23 */ /* 0x100fe20008010809 */
[--C-:B------:R-:W-:Y:S01]  /*4620*/  FFMA.FTZ R51, R51, UR6, -R9.reuse ;  /* 0x0000000633337c23 */ /* 0x100fe20008010809 */
[----:B------:R-:W-:Y:S01]  /*4630*/  FMNMX.FTZ R3, R49, R0, !PT ;  /* 0x0000000031037209 */ /* 0x000fe20007810000 */
[--C-:B------:R-:W-:Y:S01]  /*4640*/  FFMA.FTZ R54, R54, UR6, -R9.reuse ;  /* 0x0000000636367c23 */ /* 0x100fe20008010809 */
[--C-:B------:R-:W-:Y:S01]  /*4650*/  FFMA.FTZ R55, R55, UR6, -R9.reuse ;  /* 0x0000000637377c23 */ /* 0x100fe20008010809 */
[--C-:B------:R-:W-:Y:S01]  /*4660*/  FFMA.FTZ R42, R42, UR6, -R9.reuse ;  /* 0x000000062a2a7c23 */ /* 0x100fe20008010809 */
[----:B------:R-:W-:Y:S01]  /*4670*/  FMNMX.FTZ R0, R52, R3, !PT ;  /* 0x0000000334007209 */ /* 0x000fe20007810000 */
[----:B------:R-:W0:Y:S01]  /*4680*/  MUFU.EX2 R59, R59 ;  /* 0x0000003b003b7308 */ /* 0x000e220000000800 */
[--C-:B------:R-:W-:Y:S01]  /*4690*/  FFMA.FTZ R43, R43, UR6, -R9.reuse ;  /* 0x000000062b2b7c23 */ /* 0x100fe20008010809 */
        /* <DEDUP_REMOVED lines=12> */
[----:B------:R-:W-:Y:S01]  /*4760*/  FFMA.FTZ R30, R30, UR6, -R9 ;  /* 0x000000061e1e7c23 */ /* 0x000fe20008010809 */
[----:B------:R-:W-:Y:S01]  /*4770*/  FMNMX.FTZ R0, R44, R3, !PT ;  /* 0x000000032c007209 */ /* 0x000fe20007810000 */
[----:B------:R-:W1:Y:S01]  /*4780*/  MUFU.EX2 R63, R63 ;  /* 0x0000003f003f7308 */ /* 0x000e620000000800 */
[----:B0-----:R-:W-:Y:S01]  /*4790*/  FADD.FTZ R7, R58, R59 ;  /* 0x0000003b3a077221 */ /* 0x001fe20000010000 */
[----:B------:R-:W-:Y:S01]  /*47a0*/  FFMA.FTZ R9, R31, UR6, -R9 ;  /* 0x000000061f097c23 */ /* 0x000fe20008010809 */
[----:B------:R-:W-:Y:S01]  /*47b0*/  FMNMX.FTZ R3, R45, R0, !PT ;  /* 0x000000002d037209 */ /* 0x000fe20007810000 */
[--C-:B------:R-:W-:Y:S01]  /*47c0*/  IMAD.MOV.U32 R31, RZ, RZ, R151.reuse ;  /* 0x000000ffff1f7224 */ /* 0x100fe200078e0097 */
[----:B------:R-:W-:Y:S01]  /*47d0*/  F2FP.BF16.F32.PACK_AB R209, R59, R58 ;  /* 0x0000003a3bd1723e */ /* 0x000fe200000010ff */
[--C-:B------:R-:W-:Y:S01]  /*47e0*/  IMAD.MOV.U32 R59, RZ, RZ, R151.reuse ;  /* 0x000000ffff3b7224 */ /* 0x100fe200078e0097 */
[----:B------:R-:W-:Y:S01]  /*47f0*/  FMNMX.FTZ R0, R32, R3, !PT ;  /* 0x0000000320007209 */ /* 0x000fe20007810000 */
[----:B------:R-:W-:Y:S01]  /*4800*/  MUFU.EX2 R50, R50 ;  /* 0x0000003200327308 */ /* 0x000fe20000000800 */
[----:B------:R-:W-:-:S02]  /*4810*/  IMAD.MOV.U32 R58, RZ, RZ, R151 ;  /* 0x000000ffff3a7224 */ /* 0x000fc400078e0097 */
[----:B------:R-:W-:-:S04]  /*4820*/  FMNMX.FTZ R3, R33, R0, !PT ;  /* 0x0000000021037209 */ /* 0x000fc80007810000 */
[----:B------:R-:W-:Y:S01]  /*4830*/  FMNMX.FTZ R0, R36, R3, !PT ;  /* 0x0000000324007209 */ /* 0x000fe20007810000 */
[----:B------:R-:W0:Y:S01]  /*4840*/  MUFU.EX2 R51, R51 ;  /* 0x0000003300337308 */ /* 0x000e220000000800 */
[----:B-1----:R-:W-:Y:S02]  /*4850*/  F2FP.BF16.F32.PACK_AB R211, R63, R62 ;  /* 0x0000003e3fd3723e */ /* 0x002fe400000010ff */
[----:B------:R-:W-:-:S04]  /*4860*/  FMNMX.FTZ R3, R37, R0, !PT ;  /* 0x0000000025037209 */ /* 0x000fc80007810000 */
[----:B------:R-:W-:Y:S01]  /*4870*/  FMNMX.FTZ R0, R24, R3, !PT ;  /* 0x0000000318007209 */ /* 0x000fe20007810000 */
[----:B------:R-:W-:Y:S03]  /*4880*/  MUFU.EX2 R54, R54 ;  /* 0x0000003600367308 */ /* 0x000fe60000000800 */
[----:B------:R-:W-:-:S04]  /*4890*/  FMNMX.FTZ R3, R25, R0, !PT ;  /* 0x0000000019037209 */ /* 0x000fc80007810000 */
[----:B------:R-:W-:Y:S01]  /*48a0*/  FMNMX.FTZ R0, R28, R3, !PT ;  /* 0x000000031c007209 */ /* 0x000fe20007810000 */
[----:B------:R-:W1:Y:S01]  /*48b0*/  MUFU.EX2 R55, R55 ;  /* 0x0000003700377308 */ /* 0x000e620000000800 */
[----:B0-----:R-:W-:Y:S02]  /*48c0*/  F2FP.BF16.F32.PACK_AB R205, R51, R50 ;  /* 0x0000003233cd723e */ /* 0x001fe400000010ff */
[----:B------:R-:W-:-:S05]  /*48d0*/  FMNMX.FTZ R0, R29, R0, !PT ;  /* 0x000000001d007209 */ /* 0x000fca0007810000 */
[----:B------:R-:W0:Y:S01]  /*48e0*/  SHFL.BFLY PT, R3, R0, 0x2, 0x1f ;  /* 0x0c401f0000037f89 */ /* 0x000e2200000e0000 */
[----:B------:R-:W-:Y:S08]  /*48f0*/  MUFU.EX2 R195, R9 ;  /* 0x0000000900c37308 */ /* 0x000ff00000000800 */
[----:B------:R-:W-:Y:S01]  /*4900*/  MUFU.EX2 R42, R42 ;  /* 0x0000002a002a7308 */ /* 0x000fe20000000800 */
[----:B-1----:R-:W-:-:S07]  /*4910*/  F2FP.BF16.F32.PACK_AB R207, R55, R54 ;  /* 0x0000003637cf723e */ /* 0x002fce00000010ff */
[----:B------:R-:W1:Y:S01]  /*4920*/  MUFU.EX2 R43, R43 ;  /* 0x0000002b002b7308 */ /* 0x000e620000000800 */
[----:B0-----:R-:W-:-:S07]  /*4930*/  FMNMX.FTZ R2, R0, R3, !PT ;  /* 0x0000000300027209 */ /* 0x001fce0007810000 */
[----:B------:R-:W-:Y:S01]  /*4940*/  MUFU.EX2 R46, R46 ;  /* 0x0000002e002e7308 */ /* 0x000fe20000000800 */
[----:B------:R-:W0:Y:S07]  /*4950*/  SHFL.BFLY PT, R3, R2, 0x1, 0x1f ;  /* 0x0c201f0002037f89 */ /* 0x000e2e00000e0000 */
[----:B------:R-:W2:Y:S01]  /*4960*/  MUFU.EX2 R47, R47 ;  /* 0x0000002f002f7308 */ /* 0x000ea20000000800 */
[----:B-1----:R-:W-:-:S07]  /*4970*/  F2FP.BF16.F32.PACK_AB R201, R43, R42 ;  /* 0x0000002a2bc9723e */ /* 0x002fce00000010ff */
[----:B------:R-:W-:Y:S08]  /*4980*/  MUFU.EX2 R34, R34 ;  /* 0x0000002200227308 */ /* 0x000ff00000000800 */
[----:B------:R-:W1:Y:S01]  /*4990*/  MUFU.EX2 R35, R35 ;  /* 0x0000002300237308 */ /* 0x000e620000000800 */
[----:B--2---:R-:W-:Y:S02]  /*49a0*/  F2FP.BF16.F32.PACK_AB R203, R47, R46 ;  /* 0x0000002e2fcb723e */ /* 0x004fe400000010ff */
[----:B0-----:R-:W-:Y:S01]  /*49b0*/  FMNMX.FTZ R3, R2, R3, !PT ;  /* 0x0000000302037209 */ /* 0x001fe20007810000 */
[----:B------:R-:W-:Y:S01]  /*49c0*/  FADD.FTZ R2, R62, R7 ;  /* 0x000000073e027221 */ /* 0x000fe20000010000 */
[----:B------:R-:W-:-:S02]  /*49d0*/  IMAD.MOV.U32 R62, RZ, RZ, R151 ;  /* 0x000000ffff3e7224 */ /* 0x000fc400078e0097 */
[C---:B------:R-:W-:Y:S01]  /*49e0*/  FSETP.NEU.FTZ.AND P1, PT, R3.reuse, -INF , PT ;  /* 0xff8000000300780b */ /* 0x040fe20003f3d000 */
[----:B------:R-:W-:Y:S01]  /*49f0*/  FMUL.FTZ R0, R3, UR6 ;  /* 0x0000000603007c20 */ /* 0x000fe20008410000 */
[----:B------:R-:W-:Y:S01]  /*4a00*/  FADD.FTZ R7, R63, R2 ;  /* 0x000000023f077221 */ /* 0x000fe20000010000 */
[----:B------:R-:W-:Y:S01]  /*4a10*/  MUFU.EX2 R38, R38 ;  /* 0x0000002600267308 */ /* 0x000fe20000000800 */
[----:B------:R-:W-:Y:S02]  /*4a20*/  IMAD.MOV.U32 R63, RZ, RZ, R151 ;  /* 0x000000ffff3f7224 */ /* 0x000fe400078e0097 */
[----:B------:R-:W-:Y:S01]  /*4a30*/  FSEL R0, R0, RZ, P1 ;  /* 0x000000ff00007208 */ /* 0x000fe20000800000 */
[----:B------:R-:W-:Y:S01]  /*4a40*/  FADD.FTZ R2, R50, R7 ;  /* 0x0000000732027221 */ /* 0x000fe20000010000 */
[----:B------:R-:W-:Y:S01]  /*4a50*/  PLOP3.LUT P1, PT, PT, PT, UP0, 0x80, 0x0 ;  /* 0x000000000000781c */ /* 0x000fe20003f2f008 */
[----:B------:R-:W-:Y:S01]  /*4a60*/  IMAD.MOV.U32 R50, RZ, RZ, R151 ;  /* 0x000000ffff327224 */ /* 0x000fe200078e0097 */
[----:B-1----:R-:W-:Y:S01]  /*4a70*/  F2FP.BF16.F32.PACK_AB R197, R35, R34 ;  /* 0x0000002223c5723e */ /* 0x002fe200000010ff */
[--C-:B------:R-:W-:Y:S01]  /*4a80*/  FFMA.FTZ R56, R56, UR6, -R0.reuse ;  /* 0x0000000638387c23 */ /* 0x100fe20008010800 */
[--C-:B------:R-:W-:Y:S01]  /*4a90*/  FFMA.FTZ R57, R57, UR6, -R0.reuse ;  /* 0x0000000639397c23 */ /* 0x100fe20008010800 */
[--C-:B------:R-:W-:Y:S01]  /*4aa0*/  FFMA.FTZ R60, R60, UR6, -R0.reuse ;  /* 0x000000063c3c7c23 */ /* 0x100fe20008010800 */
[--C-:B------:R-:W-:Y:S01]  /*4ab0*/  FFMA.FTZ R61, R61, UR6, -R0.reuse ;  /* 0x000000063d3d7c23 */ /* 0x100fe20008010800 */
[--C-:B------:R-:W-:Y:S01]  /*4ac0*/  FFMA.FTZ R48, R48, UR6, -R0.reuse ;  /* 0x0000000630307c23 */ /* 0x100fe20008010800 */
[--C-:B------:R-:W-:Y:S01]  /*4ad0*/  FFMA.FTZ R49, R49, UR6, -R0.reuse ;  /* 0x0000000631317c23 */ /* 0x100fe20008010800 */
[----:B------:R-:W-:Y:S01]  /*4ae0*/  MUFU.EX2 R56, R56 ;  /* 0x0000003800387308 */ /* 0x000fe20000000800 */
[--C-:B------:R-:W-:Y:S01]  /*4af0*/  FFMA.FTZ R52, R52, UR6, -R0.reuse ;  /* 0x0000000634347c23 */ /* 0x100fe20008010800 */
[----:B------:R-:W-:Y:S01]  /*4b00*/  FFMA.FTZ R53, R53, UR6, -R0 ;  /* 0x0000000635357c23 */ /* 0x000fe20008010800 */
[----:B------:R-:W-:Y:S01]  /*4b10*/  FADD.FTZ R9, R51, R2 ;  /* 0x0000000233097221 */ /* 0x000fe20000010000 */
[--C-:B------:R-:W-:Y:S01]  /*4b20*/  FFMA.FTZ R40, R40, UR6, -R0.reuse ;  /* 0x0000000628287c23 */ /* 0x100fe20008010800 */
[--C-:B------:R-:W-:Y:S01]  /*4b30*/  FFMA.FTZ R41, R41, UR6, -R0.reuse ;  /* 0x0000000629297c23 */ /* 0x100fe20008010800 */
[--C-:B------:R-:W-:Y:S01]  /*4b40*/  FFMA.FTZ R44, R44, UR6, -R0.reuse ;  /* 0x000000062c2c7c23 */ /* 0x100fe20008010800 */
[----:B------:R-:W-:Y:S01]  /*4b50*/  FADD.FTZ R14, R54, R9 ;  /* 0x00000009360e7221 */ /* 0x000fe20000010000 */
[----:B------:R-:W0:Y:S01]  /*4b60*/  MUFU.EX2 R57, R57 ;  /* 0x0000003900397308 */ /* 0x000e220000000800 */
[--C-:B------:R-:W-:Y:S01]  /*4b70*/  FFMA.FTZ R45, R45, UR6, -R0.reuse ;  /* 0x000000062d2d7c23 */ /* 0x100fe20008010800 */
[----:B------:R-:W-:Y:S01]  /*4b80*/  FFMA.FTZ R32, R32, UR6, -R0 ;  /* 0x0000000620207c23 */ /* 0x000fe20008010800 */
[----:B------:R-:W-:Y:S01]  /*4b90*/  FADD.FTZ R9, R55, R14 ;  /* 0x0000000e37097221 */ /* 0x000fe20000010000 */
[--C-:B------:R-:W-:Y:S01]  /*4ba0*/  FFMA.FTZ R33, R33, UR6, -R0.reuse ;  /* 0x0000000621217c23 */ /* 0x100fe20008010800 */
[--C-:B------:R-:W-:Y:S01]  /*4bb0*/  FFMA.FTZ R36, R36, UR6, -R0.reuse ;  /* 0x0000000624247c23 */ /* 0x100fe20008010800 */
[--C-:B------:R-:W-:Y:S01]  /*4bc0*/  FFMA.FTZ R37, R37, UR6, -R0.reuse ;  /* 0x0000000625257c23 */ /* 0x100fe20008010800 */
[----:B------:R-:W-:Y:S01]  /*4bd0*/  FADD.FTZ R14, R42, R9 ;  /* 0x000000092a0e7221 */ /* 0x000fe20000010000 */
[----:B------:R-:W1:Y:S01]  /*4be0*/  MUFU.EX2 R60, R60 ;  /* 0x0000003c003c7308 */ /* 0x000e620000000800 */
[--C-:B------:R-:W-:Y:S01]  /*4bf0*/  FFMA.FTZ R24, R24, UR6, -R0.reuse ;  /* 0x0000000618187c23 */ /* 0x100fe20008010800 */
[----:B------:R-:W-:Y:S01]  /*4c00*/  FFMA.FTZ R25, R25, UR6, -R0 ;  /* 0x0000000619197c23 */ /* 0x000fe20008010800 */
[----:B------:R-:W-:Y:S01]  /*4c10*/  FADD.FTZ R9, R43, R14 ;  /* 0x0000000e2b097221 */ /* 0x000fe20000010000 */
[--C-:B------:R-:W-:Y:S01]  /*4c20*/  FFMA.FTZ R28, R28, UR6, -R0.reuse ;  /* 0x000000061c1c7c23 */ /* 0x100fe20008010800 */
[----:B------:R-:W-:Y:S01]  /*4c30*/  FFMA.FTZ R0, R29, UR6, -R0 ;  /* 0x000000061d007c23 */ /* 0x000fe20008010800 */
[----:B------:R-:W-:-:S02]  /*4c40*/  IMAD.MOV.U32 R55, RZ, RZ, R151 ;  /* 0x000000ffff377224 */ /* 0x000fc400078e0097 */
[----:B------:R-:W-:Y:S01]  /*4c50*/  FADD.FTZ R14, R46, R9 ;  /* 0x000000092e0e7221 */ /* 0x000fe20000010000 */
[----:B------:R-:W2:Y:S01]  /*4c60*/  MUFU.EX2 R61, R61 ;  /* 0x0000003d003d7308 */ /* 0x000ea20000000800 */
[----:B0-----:R-:W-:Y:S01]  /*4c70*/  FADD.FTZ R7, R56, R57 ;  /* 0x0000003938077221 */ /* 0x001fe20000010000 */
[----:B------:R-:W-:Y:S01]  /*4c80*/  F2FP.BF16.F32.PACK_AB R208, R57, R56 ;  /* 0x0000003839d0723e */ /* 0x000fe200000010ff */
[----:B------:R-:W-:Y:S01]  /*4c90*/  FADD.FTZ R9, R47, R14 ;  /* 0x0000000e2f097221 */ /* 0x000fe20000010000 */
[--C-:B------:R-:W-:Y:S01]  /*4ca0*/  IMAD.MOV.U32 R57, RZ, RZ, R151.reuse ;  /* 0x000000ffff397224 */ /* 0x100fe200078e0097 */
[----:B------:R-:W-:Y:S01]  /*4cb0*/  MOV R56, R151 ;  /* 0x0000009700387202 */ /* 0x000fe20000000f00 */
[----:B------:R-:W-:Y:S02]  /*4cc0*/  IMAD.MOV.U32 R54, RZ, RZ, R151 ;  /* 0x000000ffff367224 */ /* 0x000fe400078e0097 */
[----:B------:R-:W-:Y:S01]  /*4cd0*/  FADD.FTZ R14, R34, R9 ;  /* 0x00000009220e7221 */ /* 0x000fe20000010000 */
[----:B------:R-:W0:Y:S01]  /*4ce0*/  MUFU.EX2 R48, R48 ;  /* 0x0000003000307308 */ /* 0x000e220000000800 */
[----:B-1----:R-:W-:Y:S01]  /*4cf0*/  FADD.FTZ R2, R60, R7 ;  /* 0x000000073c027221 */ /* 0x002fe20000010000 */
[----:B------:R-:W-:-:S02]  /*4d00*/  IMAD.MOV.U32 R51, RZ, RZ, R151 ;  /* 0x000000ffff337224 */ /* 0x000fc400078e0097 */
[----:B------:R-:W-:Y:S01]  /*4d10*/  FADD.FTZ R9, R35, R14 ;  /* 0x0000000e23097221 */ /* 0x000fe20000010000 */
[--C-:B------:R-:W-:Y:S02]  /*4d20*/  IMAD.MOV.U32 R47, RZ, RZ, R151.reuse ;  /* 0x000000ffff2f7224 */ /* 0x100fe400078e0097 */
[----:B------:R-:W-:Y:S02]  /*4d30*/  IMAD.MOV.U32 R46, RZ, RZ, R151 ;  /* 0x000000ffff2e7224 */ /* 0x000fe400078e0097 */
[----:B------:R-:W-:Y:S01]  /*4d40*/  FADD.FTZ R14, R38, R9 ;  /* 0x00000009260e7221 */ /* 0x000fe20000010000 */
[----:B------:R-:W1:Y:S01]  /*4d50*/  MUFU.EX2 R49, R49 ;  /* 0x0000003100317308 */ /* 0x000e620000000800 */
[C---:B--2---:R-:W-:Y:S01]  /*4d60*/  FADD.FTZ R7, R61.reuse, R2 ;  /* 0x000000023d077221 */ /* 0x044fe20000010000 */
[----:B------:R-:W-:Y:S01]  /*4d70*/  F2FP.BF16.F32.PACK_AB R210, R61, R60 ;  /* 0x0000003c3dd2723e */ /* 0x000fe200000010ff */
[--C-:B------:R-:W-:Y:S01]  /*4d80*/  IMAD.MOV.U32 R61, RZ, RZ, R151.reuse ;  /* 0x000000ffff3d7224 */ /* 0x100fe200078e0097 */
[----:B------:R-:W-:Y:S01]  /*4d90*/  MOV R60, R151 ;  /* 0x00000097003c7202 */ /* 0x000fe20000000f00 */
[----:B------:R-:W-:-:S02]  /*4da0*/  IMAD.MOV.U32 R43, RZ, RZ, R151 ;  /* 0x000000ffff2b7224 */ /* 0x000fc400078e0097 */
[----:B------:R-:W-:Y:S01]  /*4db0*/  IMAD.MOV.U32 R42, RZ, RZ, R151 ;  /* 0x000000ffff2a7224 */ /* 0x000fe200078e0097 */
[----:B------:R-:W2:Y:S01]  /*4dc0*/  MUFU.EX2 R52, R52 ;  /* 0x0000003400347308 */ /* 0x000ea20000000800 */
[----:B0-----:R-:W-:Y:S01]  /*4dd0*/  FADD.FTZ R2, R48, R7 ;  /* 0x0000000730027221 */ /* 0x001fe20000010000 */
[--C-:B------:R-:W-:Y:S02]  /*4de0*/  IMAD.MOV.U32 R35, RZ, RZ, R151.reuse ;  /* 0x000000ffff237224 */ /* 0x100fe400078e0097 */
[--C-:B------:R-:W-:Y:S02]  /*4df0*/  IMAD.MOV.U32 R34, RZ, RZ, R151.reuse ;  /* 0x000000ffff227224 */ /* 0x100fe400078e0097 */
[--C-:B------:R-:W-:Y:S02]  /*4e00*/  IMAD.MOV.U32 R29, RZ, RZ, R151.reuse ;  /* 0x000000ffff1d7224 */ /* 0x100fe400078e0097 */
[----:B------:R-:W0:Y:S01]  /*4e10*/  MUFU.EX2 R53, R53 ;  /* 0x0000003500357308 */ /* 0x000e220000000800 */
[C---:B-1----:R-:W-:Y:S01]  /*4e20*/  FADD.FTZ R7, R49.reuse, R2 ;  /* 0x0000000231077221 */ /* 0x042fe20000010000 */
[----:B------:R-:W-:Y:S01]  /*4e30*/  F2FP.BF16.F32.PACK_AB R204, R49, R48 ;  /* 0x0000003031cc723e */ /* 0x000fe200000010ff */
[----:B------:R-:W-:Y:S01]  /*4e40*/  IMAD.MOV.U32 R49, RZ, RZ, R151 ;  /* 0x000000ffff317224 */ /* 0x000fe200078e0097 */
[----:B------:R-:W-:-:S04]  /*4e50*/  MOV R48, R151 ;  /* 0x0000009700307202 */ /* 0x000fc80000000f00 */
[----:B------:R-:W1:Y:S01]  /*4e60*/  MUFU.EX2 R40, R40 ;  /* 0x0000002800287308 */ /* 0x000e620000000800 */
[----:B--2---:R-:W-:-:S07]  /*4e70*/  FADD.FTZ R2, R52, R7 ;  /* 0x0000000734027221 */ /* 0x004fce0000010000 */
[----:B------:R-:W2:Y:S01]  /*4e80*/  MUFU.EX2 R41, R41 ;  /* 0x0000002900297308 */ /* 0x000ea20000000800 */
[C---:B0-----:R-:W-:Y:S01]  /*4e90*/  FADD.FTZ R7, R53.reuse, R2 ;  /* 0x0000000235077221 */ /* 0x041fe20000010000 */
[----:B------:R-:W-:Y:S01]  /*4ea0*/  F2FP.BF16.F32.PACK_AB R206, R53, R52 ;  /* 0x0000003435ce723e */ /* 0x000fe200000010ff */
[----:B------:R-:W-:Y:S01]  /*4eb0*/  IMAD.MOV.U32 R53, RZ, RZ, R151 ;  /* 0x000000ffff357224 */ /* 0x000fe200078e0097 */
[----:B------:R-:W-:-:S04]  /*4ec0*/  MOV R52, R151 ;  /* 0x0000009700347202 */ /* 0x000fc80000000f00 */
[----:B------:R-:W0:Y:S01]  /*4ed0*/  MUFU.EX2 R44, R44 ;  /* 0x0000002c002c7308 */ /* 0x000e220000000800 */
[----:B-1----:R-:W-:-:S07]  /*4ee0*/  FADD.FTZ R2, R40, R7 ;  /* 0x0000000728027221 */ /* 0x002fce0000010000 */
[----:B------:R-:W1:Y:S01]  /*4ef0*/  MUFU.EX2 R45, R45 ;  /* 0x0000002d002d7308 */ /* 0x000e620000000800 */
[C---:B--2---:R-:W-:Y:S01]  /*4f00*/  FADD.FTZ R7, R41.reuse, R2 ;  /* 0x0000000229077221 */ /* 0x044fe20000010000 */
[----:B------:R-:W-:Y:S01]  /*4f10*/  F2FP.BF16.F32.PACK_AB R200, R41, R40 ;  /* 0x0000002829c8723e */ /* 0x000fe200000010ff */
[----:B------:R-:W-:Y:S01]  /*4f20*/  IMAD.MOV.U32 R41, RZ, RZ, R151 ;  /* 0x000000ffff297224 */ /* 0x000fe200078e0097 */
[----:B------:R-:W-:-:S04]  /*4f30*/  MOV R40, R151 ;  /* 0x0000009700287202 */ /* 0x000fc80000000f00 */
[----:B------:R-:W2:Y:S01]  /*4f40*/  MUFU.EX2 R32, R32 ;  /* 0x0000002000207308 */ /* 0x000ea20000000800 */
[----:B0-----:R-:W-:-:S07]  /*4f50*/  FADD.FTZ R2, R44, R7 ;  /* 0x000000072c027221 */ /* 0x001fce0000010000 */
        /* <DEDUP_REMOVED lines=13> */
[C---:B-1----:R-:W-:Y:S01]  /*5030*/  FADD.FTZ R9, R39.reuse, R14 ;  /* 0x0000000e27097221 */ /* 0x042fe20000010000 */
[----:B------:R-:W-:Y:S01]  /*5040*/  F2FP.BF16.F32.PACK_AB R199, R39, R38 ;  /* 0x0000002627c7723e */ /* 0x000fe200000010ff */
[--C-:B------:R-:W-:Y:S02]  /*5050*/  IMAD.MOV.U32 R39, RZ, RZ, R151.reuse ;  /* 0x000000ffff277224 */ /* 0x100fe400078e0097 */
[----:B------:R-:W-:-:S03]  /*5060*/  IMAD.MOV.U32 R38, RZ, RZ, R151 ;  /* 0x000000ffff267224 */ /* 0x000fc600078e0097 */
[----:B------:R-:W1:Y:S01]  /*5070*/  MUFU.EX2 R37, R37 ;  /* 0x0000002500257308 */ /* 0x000e620000000800 */
[----:B--2---:R-:W-:-:S07]  /*5080*/  FADD.FTZ R2, R36, R7 ;  /* 0x0000000724027221 */ /* 0x004fce0000010000 */
        /* <DEDUP_REMOVED lines=8> */
[C---:B--2---:R-:W-:Y:S01]  /*5110*/  FADD.FTZ R9, R27.reuse, R14 ;  /* 0x0000000e1b097221 */ /* 0x044fe20000010000 */
[----:B------:R-:W-:Y:S01]  /*5120*/  F2FP.BF16.F32.PACK_AB R193, R27, R26 ;  /* 0x0000001a1bc1723e */ /* 0x000fe200000010ff */
[--C-:B------:R-:W-:Y:S02]  /*5130*/  IMAD.MOV.U32 R27, RZ, RZ, R151.reuse ;  /* 0x000000ffff1b7224 */ /* 0x100fe400078e0097 */
[----:B------:R-:W-:-:S03]  /*5140*/  IMAD.MOV.U32 R26, RZ, RZ, R151 ;  /* 0x000000ffff1a7224 */ /* 0x000fc600078e0097 */
[----:B------:R-:W2:Y:S01]  /*5150*/  MUFU.EX2 R25, R25 ;  /* 0x0000001900197308 */ /* 0x000ea20000000800 */
[----:B0-----:R-:W-:-:S07]  /*5160*/  FADD.FTZ R2, R24, R15 ;  /* 0x0000000f18027221 */ /* 0x001fce0000010000 */
[----:B------:R-:W0:Y:S01]  /*5170*/  MUFU.EX2 R28, R28 ;  /* 0x0000001c001c7308 */ /* 0x000e220000000800 */
[----:B-1----:R-:W-:-:S04]  /*5180*/  FADD.FTZ R14, R30, R9 ;  /* 0x000000091e0e7221 */ /* 0x002fc80000010000 */
[C---:B------:R-:W-:Y:S01]  /*5190*/  FADD.FTZ R9, R195.reuse, R14 ;  /* 0x0000000ec3097221 */ /* 0x040fe20000010000 */
[----:B------:R-:W-:Y:S01]  /*51a0*/  F2FP.BF16.F32.PACK_AB R195, R195, R30 ;  /* 0x0000001ec3c3723e */ /* 0x000fe200000010ff */
[--C-:B------:R-:W-:Y:S01]  /*51b0*/  IMAD.MOV.U32 R30, RZ, RZ, R151.reuse ;  /* 0x000000ffff1e7224 */ /* 0x100fe200078e0097 */
[----:B------:R1:W3:Y:S01]  /*51c0*/  MUFU.EX2 R7, R0 ;  /* 0x0000000000077308 */ /* 0x0002e20000000800 */
[C---:B--2---:R-:W-:Y:S01]  /*51d0*/  FADD.FTZ R15, R25.reuse, R2 ;  /* 0x00000002190f7221 */ /* 0x044fe20000010000 */
[----:B------:R-:W-:Y:S01]  /*51e0*/  F2FP.BF16.F32.PACK_AB R192, R25, R24 ;  /* 0x0000001819c0723e */ /* 0x000fe200000010ff */
[----:B------:R-:W-:Y:S01]  /*51f0*/  IMAD.MOV.U32 R25, RZ, RZ, R151 ;  /* 0x000000ffff197224 */ /* 0x000fe200078e0097 */
[----:B------:R-:W-:Y:S02]  /*5200*/  MOV R2, 0x3f800000 ;  /* 0x3f80000000027802 */ /* 0x000fe40000000f00 */
[----:B------:R-:W-:Y:S01]  /*5210*/  MOV R24, R151 ;  /* 0x0000009700187202 */ /* 0x000fe20000000f00 */
[----:B0-----:R-:W-:Y:S01]  /*5220*/  FADD.FTZ R14, R28, R15 ;  /* 0x0000000f1c0e7221 */ /* 0x001fe20000010000 */
[----:B-1----:R-:W-:-:S03]  /*5230*/  IMAD.MOV.U32 R0, RZ, RZ, 0x3f800000 ;  /* 0x3f800000ff007424 */ /* 0x002fc600078e00ff */
[C---:B---3--:R-:W-:Y:S01]  /*5240*/  FADD.FTZ R14, R7.reuse, R14 ;  /* 0x0000000e070e7221 */ /* 0x048fe20000010000 */
[----:B------:R-:W-:Y:S01]  /*5250*/  F2FP.BF16.F32.PACK_AB R194, R7, R28 ;  /* 0x0000001c07c2723e */ /* 0x000fe200000010ff */
[----:B------:R-:W-:Y:S01]  /*5260*/  IMAD.U32 R7, RZ, RZ, UR7 ;  /* 0x00000007ff077e24 */ /* 0x000fe2000f8e00ff */
[----:B------:R-:W-:Y:S01]  /*5270*/  MOV R28, R151 ;  /* 0x00000097001c7202 */ /* 0x000fe20000000f00 */
[----:B------:R-:W-:Y:S06]  /*5280*/  @!P1 BRA `(.L_x_18) ;  /* 0x0000003c00e89947 */ /* 0x000fec0003800000 */
[----:B------:R-:W-:Y:S01]  /*5290*/  UMOV UR6, URZ ;  /* 0x0000003f00067c82 */ /* 0x000fe20008000000 */
[----:B------:R-:W-:Y:S01]  /*52a0*/  IMAD.U32 R20, RZ, RZ, UR60 ;  /* 0x0000003cff147e24 */ /* 0x000fe2000f8e00ff */
[----:B------:R-:W-:Y:S01]  /*52b0*/  MOV R15, R3 ;  /* 0x00000003000f7202 */ /* 0x000fe20000000f00 */
[----:B------:R-:W-:Y:S01]  /*52c0*/  IMAD.MOV.U32 R19, RZ, RZ, R6 ;  /* 0x000000ffff137224 */ /* 0x000fe200078e0006 */
[----:B------:R-:W-:Y:S01]  /*52d0*/  CS2R R150, SRZ ;  /* 0x0000000000967805 */ /* 0x000fe2000001ff00 */
[----:B------:R-:W-:Y:S01]  /*52e0*/  IMAD.U32 R214, RZ, RZ, UR6 ;  /* 0x00000006ffd67e24 */ /* 0x000fe2000f8e00ff */
[----:B------:R-:W-:Y:S01]  /*52f0*/  CS2R R146, SRZ ;  /* 0x0000000000927805 */ /* 0x000fe2000001ff00 */
[----:B------:R-:W-:Y:S01]  /*5300*/  IMAD.MOV.U32 R2, RZ, RZ, 0x3f800000 ;  /* 0x3f800000ff027424 */ /* 0x000fe200078e00ff */
        /* <DEDUP_REMOVED lines=61> */
[----:B------:R-:W-:Y:S01]  /*56e0*/  CS2R R24, SRZ ;  /* 0x0000000000187805 */ /* 0x000fe2000001ff00 */
[----:B------:R-:W-:-:S07]  /*56f0*/  IMAD.U32 R21, RZ, RZ, UR6 ;  /* 0x00000006ff157e24 */ /* 0x000fce000f8e00ff */
.L_x_29:
[----:B------:R-:W-:Y:S02]  /*5700*/  R2UR UR6, R21 ;  /* 0x00000000150672ca */ /* 0x000fe400000e0000 */
[----:B------:R-:W-:-:S11]  /*5710*/  R2UR UR7, R214 ;  /* 0x00000000d60772ca */ /* 0x000fd600000e0000 */
[----:B------:R-:W-:-:S04]  /*5720*/  UISETP.NE.AND UP0, UPT, UR6, 0x1, UPT ;  /* 0x000000010600788c */ /* 0x000fc8000bf05270 */
[----:B------:R-:W-:-:S04]  /*5730*/  USEL UR6, URZ, 0x1, UP0 ;  /* 0x000000013f067887 */ /* 0x000fc80008000000 */
[----:B------:R-:W-:-:S06]  /*5740*/  ULOP3.LUT UR6, UR7, UR6, URZ, 0x3c, !UPT ;  /* 0x0000000607067292 */ /* 0x000fcc000f8e3c3f */
[----:B------:R-:W-:Y:S01]  /*5750*/  MOV R7, UR6 ;  /* 0x0000000600077c02 */ /* 0x000fe20008000f00 */
[----:B------:R-:W-:Y:S06]  /*5760*/  @!P0 BRA `(.L_x_19) ;  /* 0x0000000000048947 */ /* 0x000fec0003800000 */
[----:B------:R-:W-:Y:S01]  /*5770*/  BPT.TRAP 0x1 ;  /* 0x000000040000795c */ /* 0x000fe20000300000 */
.L_x_19:
[----:B------:R-:W-:Y:S02]  /*5780*/  R2UR UR6, R21 ;  /* 0x00000000150672ca */ /* 0x000fe400000e0000 */
[----:B------:R-:W-:Y:S02]  /*5790*/  R2UR UR7, R16 ;  /* 0x00000000100772ca */ /* 0x000fe400000e0000 */
[----:B------:R-:W-:-:S09]  /*57a0*/  R2UR UR10, R7 ;  /* 0x00000000070a72ca */ /* 0x000fd200000e0000 */
[----:B------:R-:W-:-:S04]  /*57b0*/  UIADD3 UR6, UR6, 0x1, URZ ;  /* 0x0000000106067890 */ /* 0x000fc8000fffe03f */
[----:B------:R-:W-:Y:S01]  /*57c0*/  UISETP.NE.AND UP0, UPT, UR6, 0x2, UPT ;  /* 0x000000020600788c */ /* 0x000fe2000bf05270 */
[----:B------:R-:W-:-:S03]  /*57d0*/  IMAD.U32 R3, RZ, RZ, UR10 ;  /* 0x0000000aff037e24 */ /* 0x000fc6000f8e00ff */
[----:B------:R-:W-:Y:S02]  /*57e0*/  USEL UR6, UR6, URZ, UP0 ;  /* 0x0000003f06067287 */ /* 0x000fe40008000000 */
[----:B------:R-:W-:Y:S02]  /*57f0*/  SHF.L.U32 R3, R3, 0x1f, RZ ;  /* 0x0000001f03037819 */ /* 0x000fe400000006ff */
[----:B------:R-:W-:Y:S02]  /*5800*/  ULEA UR7, UR6, UR7, 0x3 ;  /* 0x0000000706077291 */ /* 0x000fe4000f8e183f */
[----:B------:R-:W-:-:S04]  /*5810*/  IMAD.U32 R8, RZ, RZ, UR6 ;  /* 0x00000006ff087e24 */ /* 0x000fc8000f8e00ff */
[----:B------:R-:W-:-:S03]  /*5820*/  IMAD.U32 R22, RZ, RZ, UR7 ;  /* 0x00000007ff167e24 */ /* 0x000fc6000f8e00ff */
[----:B------:R0:W1:Y:S01]  /*5830*/  SYNCS.PHASECHK.TRANS64.TRYWAIT P1, [UR7+0x38830], R3 ;  /* 0x03883003ff0075a7 */ /* 0x0000620008020147 */
[----:B------:R-:W-:Y:S05]  /*5840*/  @!P0 BRA `(.L_x_20) ;  /* 0x0000000000048947 */ /* 0x000fea0003800000 */
[----:B------:R-:W-:Y:S01]  /*5850*/  BPT.TRAP 0x1 ;  /* 0x000000040000795c */ /* 0x000fe20000300000 */
.L_x_20:
[----:B-1----:R-:W-:Y:S05]  /*5860*/  @P1 BRA `(.L_x_21) ;  /* 0x00000000000c1947 */ /* 0x002fea0003800000 */
[----:B------:R-:W-:-:S13]  /*5870*/  R2UR UR6, R22 ;  /* 0x00000000160672ca */ /* 0x000fda00000e0000 */
[----:B------:R-:W1:Y:S02]  /*5880*/  SYNCS.PHASECHK.TRANS64.TRYWAIT P1, [UR6+0x38830], R3 ;  /* 0x03883003ff0075a7 */ /* 0x000e640008020146 */
[----:B-1----:R-:W-:Y:S05]  /*5890*/  @!P1 BRA `(.L_x_22) ;  /* 0x000000b000f09947 */ /* 0x002fea0003800000 */
.L_x_21:
[----:B------:R-:W-:Y:S01]  /*58a0*/  R2UR UR60, R8 ;  /* 0x00000000083c72ca */ /* 0x000fe200000e0000 */
[----:B------:R-:W-:Y:S01]  /*58b0*/  WARPGROUP.ARRIVE ;  /* 0x00000000000079c5 */ /* 0x000fe20000000000 */
[C---:B------:R-:W-:Y:S01]  /*58c0*/  R2UR UR56, R4.reuse ;  /* 0x00000000043872ca */ /* 0x040fe200000e0000 */
[----:B------:R-:W-:Y:S01]  /*58d0*/  UMOV UR59, 0x40000040 ;  /* 0x40000040003b7882 */ /* 0x000fe20000000000 */
[C---:B------:R-:W-:Y:S01]  /*58e0*/  R2UR UR57, R5.reuse ;  /* 0x00000000053972ca */ /* 0x040fe200000e0000 */
[----:B------:R-:W-:Y:S01]  /*58f0*/  UMOV UR43, 0x40000040 ;  /* 0x40000040002b7882 */ /* 0x000fe20000000000 */
[----:B01----:R-:W-:Y:S01]  /*5900*/  MOV R3, UR41 ;  /* 0x0000002900037c02 */ /* 0x003fe20008000f00 */
[----:B------:R-:W-:Y:S01]  /*5910*/  UMOV UR47, 0x40000040 ;  /* 0x40000040002f7882 */ /* 0x000fe20000000000 */
[----:B------:R-:W-:Y:S01]  /*5920*/  MOV R6, UR40 ;  /* 0x0000002800067c02 */ /* 0x000fe20008000f00 */
[----:B------:R-:W-:Y:S01]  /*5930*/  UMOV UR51, 0x40000040 ;  /* 0x4000004000337882 */ /* 0x000fe20000000000 */
[C---:B------:R-:W-:Y:S01]  /*5940*/  R2UR UR40, R4.reuse ;  /* 0x00000000042872ca */ /* 0x040fe200000e0000 */
[----:B------:R-:W-:Y:S01]  /*5950*/  UMOV UR55, 0x40000040 ;  /* 0x4000004000377882 */ /* 0x000fe20000000000 */
[C---:B------:R-:W-:Y:S01]  /*5960*/  R2UR UR41, R5.reuse ;  /* 0x00000000052972ca */ /* 0x040fe200000e0000 */
[----:B------:R-:W-:Y:S01]  /*5970*/  UIMAD UR60, UR60, 0xa00, UR61 ;  /* 0x00000a003c3c78a4 */ /* 0x000fe2000f8e023d */
[----:B------:R-:W-:Y:S01]  /*5980*/  MOV R23, UR45 ;  /* 0x0000002d00177c02 */ /* 0x000fe20008000f00 */
[----:B------:R-:W-:Y:S01]  /*5990*/  UMOV UR15, 0x40000040 ;  /* 0x40000040000f7882 */ /* 0x000fe20000000000 */
[----:B------:R-:W-:Y:S01]  /*59a0*/  MOV R152, UR44 ;  /* 0x0000002c00987c02 */ /* 0x000fe20008000f00 */
[----:B------:R-:W-:Y:S01]  /*59b0*/  UIADD3 UR6, UR60, 0x80, URZ ;  /* 0x000000803c067890 */ /* 0x000fe2000fffe03f */
[C---:B------:R-:W-:Y:S01]  /*59c0*/  R2UR UR44, R4.reuse ;  /* 0x00000000042c72ca */ /* 0x040fe200000e0000 */
[----:B------:R-:W-:Y:S01]  /*59d0*/  UIADD3 UR7, UR60, 0x100, URZ ;  /* 0x000001003c077890 */ /* 0x000fe2000fffe03f */
[C---:B------:R-:W-:Y:S01]  /*59e0*/  R2UR UR45, R5.reuse ;  /* 0x00000000052d72ca */ /* 0x040fe200000e0000 */
[----:B------:R-:W-:Y:S01]  /*59f0*/  UMOV UR58, UR60 ;  /* 0x0000003c003a7c82 */ /* 0x000fe20008000000 */
[----:B------:R-:W-:Y:S01]  /*5a00*/  MOV R153, UR49 ;  /* 0x0000003100997c02 */ /* 0x000fe20008000f00 */
[----:B------:R-:W-:Y:S01]  /*5a10*/  HGMMA.64x16x16.F32.BF16 R184, gdesc[UR56], RZ, !UPT, gsb0 ;  /* 0x0020000038b879f0 */ /* 0x000fe2000c0018ff */
[----:B------:R-:W-:Y:S01]  /*5a20*/  UMOV UR42, UR6 ;  /* 0x00000006002a7c82 */ /* 0x000fe20008000000 */
[----:B------:R-:W-:Y:S01]  /*5a30*/  MOV R154, UR48 ;  /* 0x00000030009a7c02 */ /* 0x000fe20008000f00 */
[----:B------:R-:W-:Y:S01]  /*5a40*/  UMOV UR46, UR7 ;  /* 0x00000007002e7c82 */ /* 0x000fe20008000000 */
[C---:B------:R-:W-:Y:S01]  /*5a50*/  R2UR UR48, R4.reuse ;  /* 0x00000000043072ca */ /* 0x040fe200000e0000 */
[----:B------:R-:W-:Y:S01]  /*5a60*/  UIADD3 UR6, UR60, 0x180, URZ ;  /* 0x000001803c067890 */ /* 0x000fe2000fffe03f */
[C---:B------:R-:W-:Y:S01]  /*5a70*/  R2UR UR49, R5.reuse ;  /* 0x00000000053172ca */ /* 0x040fe200000e0000 */
[----:B------:R-:W-:Y:S01]  /*5a80*/  UIADD3 UR58, UR60, 0x200, URZ ;  /* 0x000002003c3a7890 */ /* 0x000fe2000fffe03f */
[----:B------:R-:W-:Y:S01]  /*5a90*/  R2UR UR56, R4 ;  /* 0x00000000043872ca */ /* 0x000fe200000e0000 */
[----:B------:R-:W-:Y:S01]  /*5aa0*/  UMOV UR59, 0x40000040 ;  /* 0x40000040003b7882 */ /* 0x000fe20000000000 */
[----:B------:R-:W-:Y:S01]  /*5ab0*/  R2UR UR57, R5 ;  /* 0x00000000053972ca */ /* 0x000fe200000e0000 */
[----:B------:R-:W-:Y:S01]  /*5ac0*/  UIADD3 UR7, UR60, 0x182, URZ ;  /* 0x000001823c077890 */ /* 0x000fe2000fffe03f */
[----:B------:R-:W-:Y:S01]  /*5ad0*/  MOV R212, UR53 ;  /* 0x0000003500d47c02 */ /* 0x000fe20008000f00 */
[----:B------:R-:W-:Y:S01]  /*5ae0*/  UMOV UR50, UR6 ;  /* 0x0000000600327c82 */ /* 0x000fe20008000000 */
[----:B------:R-:W-:Y:S01]  /*5af0*/  MOV R213, UR52 ;  /* 0x0000003400d57c02 */ /* 0x000fe20008000f00 */
[----:B------:R-:W-:Y:S01]  /*5b00*/  UIADD3 UR6, UR60, 0x2, URZ ;  /* 0x000000023c067890 */ /* 0x000fe2000fffe03f */
[----:B------:R-:W-:Y:S01]  /*5b10*/  R2UR UR52, R12 ;  /* 0x000000000c3472ca */ /* 0x000fe200000e0000 */
[----:B------:R-:W-:Y:S01]  /*5b20*/  UIADD3 UR14, UR60, 0x280, URZ ;  /* 0x000002803c0e7890 */ /* 0x000fe2000fffe03f */
[----:B------:R-:W-:Y:S01]  /*5b30*/  R2UR UR53, R13 ;  /* 0x000000000d3572ca */ /* 0x000fe200000e0000 */
[----:B------:R-:W-:Y:S01]  /*5b40*/  UIADD3 UR18, UR60, 0x282, URZ ;  /* 0x000002823c127890 */ /* 0x000fe2000fffe03f */
[-C--:B------:R-:W-:Y:S01]  /*5b50*/  FMUL.FTZ R24, R24, R0.reuse ;  /* 0x0000000018187220 */ /* 0x080fe20000410000 */
[----:B------:R-:W-:Y:S01]  /*5b60*/  UMOV UR19, 0x40000040 ;  /* 0x4000004000137882 */ /* 0x000fe20000000000 */
[----:B------:R-:W-:Y:S01]  /*5b70*/  UMOV UR54, UR6 ;  /* 0x0000000600367c82 */ /* 0x000fe20008000000 */
[----:B------:R-:W-:Y:S01]  /*5b80*/  UIADD3 UR6, UR60, 0x102, URZ ;  /* 0x000001023c067890 */ /* 0x000fe2000fffe03f */
[-C--:B------:R-:W-:Y:S01]  /*5b90*/  FMUL.FTZ R25, R25, R0.reuse ;  /* 0x0000000019197220 */ /* 0x080fe20000410000 */
[----:B------:R-:W-:Y:S01]  /*5ba0*/  UIADD3 UR22, UR60, 0x284, URZ ;  /* 0x000002843c167890 */ /* 0x000fe2000fffe03f */
[-C--:B------:R-:W-:Y:S01]  /*5bb0*/  FMUL.FTZ R28, R28, R0.reuse ;  /* 0x000000001c1c7220 */ /* 0x080fe20000410000 */
[----:B------:R-:W-:Y:S01]  /*5bc0*/  UMOV UR23, 0x40000040 ;  /* 0x4000004000177882 */ /* 0x000fe20000000000 */
[----:B------:R-:W-:Y:S01]  /*5bd0*/  UIADD3 UR26, UR60, 0x286, URZ ;  /* 0x000002863c1a7890 */ /* 0x000fe2000fffe03f */
[-C--:B------:R-:W-:Y:S01]  /*5be0*/  FMUL.FTZ R29, R29, R0.reuse ;  /* 0x000000001d1d7220 */ /* 0x080fe20000410000 */
[----:B------:R-:W-:Y:S01]  /*5bf0*/  UMOV UR10, UR52 ;  /* 0x00000034000a7c82 */ /* 0x000fe20008000000 */
[----:B------:R-:W-:Y:S01]  /*5c00*/  UMOV UR11, UR53 ;  /* 0x00000035000b7c82 */ /* 0x000fe20008000000 */
[----:B------:R-:W-:Y:S01]  /*5c10*/  UMOV UR27, 0x40000040 ;  /* 0x40000040001b7882 */ /* 0x000fe20000000000 */
[----:B------:R-:W-:Y:S01]  /*5c20*/  UIADD3 UR30, UR60, 0x500, URZ ;  /* 0x000005003c1e7890 */ /* 0x000fe2000fffe03f */
[-C--:B------:R-:W-:Y:S01]  /*5c30*/  FMUL.FTZ R32, R32, R0.reuse ;  /* 0x0000000020207220 */ /* 0x080fe20000410000 */
[----:B------:R-:W-:Y:S01]  /*5c40*/  UMOV UR31, 0x40000040 ;  /* 0x40000040001f7882 */ /* 0x000fe20000000000 */
[----:B------:R-:W-:Y:S01]  /*5c50*/  UIADD3 UR34, UR60, 0x502, URZ ;  /* 0x000005023c227890 */ /* 0x000fe2000fffe03f */
[-C--:B------:R-:W-:Y:S01]  /*5c60*/  FMUL.FTZ R33, R33, R0.reuse ;  /* 0x0000000021217220 */ /* 0x080fe20000410000 */
[----:B------:R-:W-:Y:S01]  /*5c70*/  UMOV UR35, 0x40000040 ;  /* 0x4000004000237882 */ /* 0x000fe20000000000 */
[----:B------:R-:W-:Y:S01]  /*5c80*/  UIADD3 UR38, UR60, 0x504, URZ ;  /* 0x000005043c267890 */ /* 0x000fe2000fffe03f */
[-C--:B------:R-:W-:Y:S01]  /*5c90*/  FMUL.FTZ R36, R36, R0.reuse ;  /* 0x0000000024247220 */ /* 0x080fe20000410000 */
[----:B------:R-:W-:Y:S01]  /*5ca0*/  UMOV UR39, 0x40000040 ;  /* 0x4000004000277882 */ /* 0x000fe20000000000 */
[-C--:B------:R-:W-:Y:S01]  /*5cb0*/  FMUL.FTZ R37, R37, R0.reuse ;  /* 0x0000000025257220 */ /* 0x080fe20000410000 */
        /* <DEDUP_REMOVED lines=8> */
[----:B------:R-:W-:Y:S01]  /*5d40*/  FMUL.FTZ R56, R56, R0 ;  /* 0x0000000038387220 */ /* 0x000fe20000410000 */
[----:B------:R-:W-:-:S02]  /*5d50*/  WARPGROUP.DEPBAR.LE gsb0, 0x0 ;  /* 0x00008000000079c5 */ /* 0x000fc40000010000 */
[----:B------:R-:W-:Y:S01]  /*5d60*/  WARPGROUP.ARRIVE ;  /* 0x00000000000079c5 */ /* 0x000fe20000000000 */
[-C--:B------:R-:W-:Y:S01]  /*5d70*/  FMUL.FTZ R57, R57, R0.reuse ;  /* 0x0000000039397220 */ /* 0x080fe20000410000 */
[-C--:B------:R-:W-:Y:S01]  /*5d80*/  FMUL.FTZ R60, R60, R0.reuse ;  /* 0x000000003c3c7220 */ /* 0x080fe20000410000 */
[-C--:B------:R-:W-:Y:S01]  /*5d90*/  FMUL.FTZ R61, R61, R0.reuse ;  /* 0x000000003d3d7220 */ /* 0x080fe20000410000 */
[-C--:B------:R-:W-:Y:S01]  /*5da0*/  FMUL.FTZ R64, R64, R0.reuse ;  /* 0x0000000040407220 */ /* 0x080fe20000410000 */
[-C--:B------:R-:W-:Y:S01]  /*5db0*/  FMUL.FTZ R65, R65, R0.reuse ;  /* 0x0000000041417220 */ /* 0x080fe20000410000 */
[----:B------:R-:W-:Y:S01]  /*5dc0*/  HGMMA.64x16x16.F32.BF16 R176, gdesc[UR40], RZ, !UPT, gsb0 ;  /* 0x0020000028b079f0 */ /* 0x000fe2000c0018ff */
[----:B------:R-:W-:Y:S01]  /*5dd0*/  R2UR UR41, R3 ;  /* 0x00000000032972ca */ /* 0x000fe200000e0000 */
[----:B------:R-:W-:Y:S01]  /*5de0*/  UIADD3 UR42, UR60, 0x506, URZ ;  /* 0x000005063c2a7890 */ /* 0x000fe2000fffe03f */
[----:B------:R-:W-:Y:S01]  /*5df0*/  R2UR UR40, R6 ;  /* 0x00000000062872ca */ /* 0x000fe200000e0000 */
[----:B------:R-:W-:Y:S01]  /*5e00*/  UMOV UR43, 0x40000040 ;  /* 0x40000040002b7882 */ /* 0x000fe20000000000 */
[----:B------:R-:W-:Y:S01]  /*5e10*/  MOV R3, UR9 ;  /* 0x0000000900037c02 */ /* 0x000fe20008000f00 */
[-C--:B------:R-:W-:Y:S01]  /*5e20*/  FMUL.FTZ R68, R68, R0.reuse ;  /* 0x0000000044447220 */ /* 0x080fe20000410000 */
[----:B------:R-:W-:Y:S01]  /*5e30*/  MOV R6, UR8 ;  /* 0x0000000800067c02 */ /* 0x000fe20008000f00 */
        /* <DEDUP_REMOVED lines=118> */
[----:B------:R-:W-:Y:S01]  /*65a0*/  FMUL.FTZ R151, R151, R2 ;  /* 0x0000000297977220 */ /* 0x000fe20000410000 */
        /* <DEDUP_REMOVED lines=10> */
[----:B------:R-:W-:Y:S01]  /*6650*/  R2UR UR53, R212 ;  /* 0x00000000d43572ca */ /* 0x000fe200000e0000 */
[----:B------:R-:W-:Y:S01]  /*6660*/  UIADD3 UR54, UR60, 0x784, URZ ;  /* 0x000007843c367890 */ /* 0x000fe2000fffe03f */
[----:B------:R-:W-:Y:S01]  /*6670*/  R2UR UR52, R213 ;  /* 0x00000000d53472ca */ /* 0x000fe200000e0000 */
        /* <DEDUP_REMOVED lines=24> */
[----:B------:R-:W-:Y:S02]  /*6800*/  UIADD3 UR6, UR60, 0x4, URZ ;  /* 0x000000043c067890 */ /* 0x000fe4000fffe03f */
[----:B------:R-:W-:Y:S02]  /*6810*/  UIADD3 UR10, UR60, 0x84, URZ ;  /* 0x000000843c0a7890 */ /* 0x000fe4000fffe03f */
[----:B------:R-:W-:Y:S01]  /*6820*/  UIADD3 UR11, UR60, 0x104, URZ ;  /* 0x000001043c0b7890 */ /* 0x000fe2000fffe03f */
        /* <DEDUP_REMOVED lines=28> */
[----:B------:R-:W-:Y:S01]  /*69f0*/  UMOV UR11, 0x40000040 ;  /* 0x40000040000b7882 */ /* 0x000fe20000000000 */
[----:B------:R-:W-:Y:S02]  /*6a00*/  WARPGROUP.DEPBAR.LE gsb0, 0x0 ;  /* 0x00008000000079c5 */ /* 0x000fe40000010000 */
[----:B------:R-:W-:-:S06]  /*6a10*/  WARPGROUP.ARRIVE ;  /* 0x00000000000079c5 */ /* 0x000fcc0000000000 */
[----:B------:R-:W-:Y:S01]  /*6a20*/  HGMMA.64x16x16.F32.BF16 R152, gdesc[UR4], R152, gsb0 ;  /* 0x00200000049879f0 */ /* 0x000fe20008001898 */
[----:B------:R-:W-:Y:S02]  /*6a30*/  UIADD3 UR6, UR60, 0x86, URZ ;  /* 0x000000863c067890 */ /* 0x000fe4000fffe03f */
        /* <DEDUP_REMOVED lines=28> */
[----:B------:R-:W-:Y:S01]  /*6c00*/  R2UR UR8, R10 ;  /* 0x000000000a0872ca */ /* 0x000fe200000e0000 */
[----:B------:R-:W-:Y:S01]  /*6c10*/  UMOV UR11, 0x40000040 ;  /* 0x40000040000b7882 */ /* 0x000fe20000000000 */
[----:B------:R-:W-:Y:S01]  /*6c20*/  R2UR UR9, R11 ;  /* 0x000000000b0972ca */ /* 0x000fe200000e0000 */
        /* <DEDUP_REMOVED lines=295> */
[----:B------:R-:W-:Y:S02]  /*7ea0*/  UIADD3 UR7, UR60, 0x906, URZ ;  /* 0x000009063c077890 */ /* 0x000fe4000fffe03f */
        /* <DEDUP_REMOVED lines=9> */
[----:B------:R-:W-:Y:S01]  /*7f40*/  UMOV UR56, UR10 ;  /* 0x0000000a00387c82 */ /* 0x000fe20008000000 */
[----:B------:R-:W-:Y:S01]  /*7f50*/  UMOV UR57, UR11 ;  /* 0x0000000b00397c82 */ /* 0x000fe20008000000 */
        /* <DEDUP_REMOVED lines=29> */
.L_x_23:
[----:B------:R-:W-:Y:S02]  /*8130*/  R2UR UR10, R16 ;  /* 0x00000000100a72ca */ /* 0x000fe400000e0000 */
[----:B------:R-:W-:Y:S02]  /*8140*/  R2UR UR7, R21 ;  /* 0x00000000150772ca */ /* 0x000fe400000e0000 */
[----:B------:R-:W-:-:S11]  /*8150*/  R2UR UR6, R214 ;  /* 0x00000000d60672ca */ /* 0x000fd600000e0000 */
[----:B------:R-:W-:Y:S02]  /*8160*/  ULEA UR7, UR7, UR10, 0x3 ;  /* 0x0000000a07077291 */ /* 0x000fe4000f8e183f */
[----:B------:R-:W-:-:S04]  /*8170*/  MOV R0, UR6 ;  /* 0x0000000600007c02 */ /* 0x000fc80008000f00 */
[----:B------:R-:W-:-:S04]  /*8180*/  SHF.L.U32 R0, R0, 0x1f, RZ ;  /* 0x0000001f00007819 */ /* 0x000fc800000006ff */
[----:B------:R0:W1:Y:S01]  /*8190*/  SYNCS.PHASECHK.TRANS64.TRYWAIT P1, [UR7+0x38850], R0 ;  /* 0x03885000ff0075a7 */ /* 0x0000620008020147 */
[----:B------:R-:W-:Y:S05]  /*81a0*/  @!P0 BRA `(.L_x_24) ;  /* 0x0000000000048947 */ /* 0x000fea0003800000 */
[----:B------:R-:W-:Y:S01]  /*81b0*/  BPT.TRAP 0x1 ;  /* 0x000000040000795c */ /* 0x000fe20000300000 */
.L_x_24:
[----:B-1----:R-:W-:Y:S05]  /*81c0*/  @P1 BRA `(.L_x_25) ;  /* 0x0000000000081947 */ /* 0x002fea0003800000 */
[----:B------:R-:W1:Y:S02]  /*81d0*/  SYNCS.PHASECHK.TRANS64.TRYWAIT P1, [UR7+0x38850], R0 ;  /* 0x03885000ff0075a7 */ /* 0x000e640008020147 */
[----:B-1----:R-:W-:Y:S05]  /*81e0*/  @!P1 BRA `(.L_x_26) ;  /* 0x0000008800b89947 */ /* 0x002fea0003800000 */
.L_x_25:
[----:B------:R-:W-:Y:S01]  /*81f0*/  R2UR UR6, R16 ;  /* 0x00000000100672ca */ /* 0x000fe200000e0000 */
[----:B------:R-:W-:Y:S01]  /*8200*/  WARPGROUP.ARRIVE ;  /* 0x00000000000079c5 */ /* 0x000fe20000000000 */
[----:B------:R-:W-:Y:S01]  /*8210*/  R2UR UR10, R21 ;  /* 0x00000000150a72ca */ /* 0x000fe200000e0000 */
[----:B------:R-:W-:-:S10]  /*8220*/  UMOV UR11, 0x40000040 ;  /* 0x40000040000b7882 */ /* 0x000fd40000000000 */
[----:B------:R-:W-:-:S04]  /*8230*/  UIADD3 UR6, UR6, 0x400, URZ ;  /* 0x0000040006067890 */ /* 0x000fc8000fffe03f */
[----:B------:R-:W-:-:S04]  /*8240*/  USHF.R.U32.HI UR6, URZ, 0x4, UR6 ;  /* 0x000000043f067899 */ /* 0x000fc80008011606 */
[----:B------:R-:W-:-:S04]  /*8250*/  ULOP3.LUT UR6, UR6, 0x3fff, URZ, 0xc0, !UPT ;  /* 0x00003fff06067892 */ /* 0x000fc8000f8ec03f */
[----:B------:R-:W-:-:S04]  /*8260*/  ULOP3.LUT UR6, UR6, 0x2800000, URZ, 0xfc, !UPT ;  /* 0x0280000006067892 */ /* 0x000fc8000f8efc3f */
[----:B------:R-:W-:-:S07]  /*8270*/  UIMAD UR6, UR10, 0xa00, UR6 ;  /* 0x00000a000a0678a4 */ /* 0x000fce000f8e0206 */
[----:B------:R-:W-:Y:S02]  /*8280*/  UMOV UR10, UR6 ;  /* 0x00000006000a7c82 */ /* 0x000fe40008000000 */
[----:B------:R-:W-:Y:S01]  /*8290*/  HGMMA.64x256x16.F32.BF16 R24, R208, gdesc[UR8].tnspB, R24, gsb0 ;  /* 0x43e00008d0187df0 */ /* 0x000fe20008001818 */
[----:B------:R-:W-:Y:S01]  /*82a0*/  UIADD3 UR10, UR6, 0x80, URZ ;  /* 0x00000080060a7890 */ /* 0x000fe2000fffe03f */
[----:B------:R-:W-:Y:S01]  /*82b0*/  UMOV UR11, 0x40000040 ;  /* 0x40000040000b7882 */ /* 0x000fe20000000000 */
[----:B------:R-:W-:Y:S02]  /*82c0*/  WARPGROUP.DEPBAR.LE gsb0, 0x0 ;  /* 0x00008000000079c5 */ /* 0x000fe40000010000 */
[----:B------:R-:W-:-:S15]  /*82d0*/  WARPGROUP.ARRIVE ;  /* 0x00000000000079c5 */ /* 0x000fde0000000000 */
[----:B------:R-:W-:-:S08]  /*82e0*/  NOP ;  /* 0x0000000000007918 */ /* 0x000fd00000000000 */
        /* <DEDUP_REMOVED lines=9> */
[----:B------:R-:W-:Y:S01]  /*8380*/  UIADD3 UR6, UR6, 0x200, URZ ;  /* 0x0000020006067890 */ /* 0x000fe2000fffe03f */
[----:B------:R-:W-:Y:S02]  /*8390*/  WARPGROUP.DEPBAR.LE gsb0, 0x0 ;  /* 0x00008000000079c5 */ /* 0x000fe40000010000 */
[----:B------:R-:W-:-:S15]  /*83a0*/  WARPGROUP.ARRIVE ;  /* 0x00000000000079c5 */ /* 0x000fde0000000000 */
[----:B------:R-:W-:-:S07]  /*83b0*/  NOP ;  /* 0x0000000000007918 */ /* 0x000fce0000000000 */
[----:B------:R-:W-:Y:S01]  /*83c0*/  HGMMA.64x256x16.F32.BF16 R24, R196, gdesc[UR8].tnspB, R24, gsb0 ;  /* 0x43e00008c4187df0 */ /* 0x000fe20008001818 */
[----:B------:R-:W-:Y:S01]  /*83d0*/  UMOV UR10, UR6 ;  /* 0x00000006000a7c82 */ /* 0x000fe20008000000 */
[----:B------:R-:W-:Y:S01]  /*83e0*/  UMOV UR11, 0x40000040 ;  /* 0x40000040000b7882 */ /* 0x000fe20000000000 */
[----:B------:R-:W-:Y:S02]  /*83f0*/  WARPGROUP.DEPBAR.LE gsb0, 0x0 ;  /* 0x00008000000079c5 */ /* 0x000fe40000010000 */
[----:B------:R-:W-:-:S15]  /*8400*/  WARPGROUP.ARRIVE ;  /* 0x00000000000079c5 */ /* 0x000fde0000000000 */
[----:B------:R-:W-:-:S08]  /*8410*/  NOP ;  /* 0x0000000000007918 */ /* 0x000fd00000000000 */
[----:B------:R-:W-:Y:S03]  /*8420*/  HGMMA.64x256x16.F32.BF16 R24, R192, gdesc[UR8].tnspB, R24, gsb0 ;  /* 0x43e00008c0187df0 */ /* 0x000fe60008001818 */
[----:B------:R-:W-:Y:S02]  /*8430*/  WARPGROUP.DEPBAR.LE gsb0, 0x0 ;  /* 0x00008000000079c5 */ /* 0x000fe40000010000 */
[----:B------:R-:W-:Y:S05]  /*8440*/  @!P0 BRA `(.L_x_27) ;  /* 0x0000000000048947 */ /* 0x000fea0003800000 */
[----:B------:R-:W-:Y:S01]  /*8450*/  BPT.TRAP 0x1 ;  /* 0x000000040000795c */ /* 0x000fe20000300000 */
.L_x_27:
[----:B01----:R-:W-:Y:S01]  /*8460*/  FMNMX.FTZ R0, R184, R15, !PT ;  /* 0x0000000fb8007209 */ /* 0x003fe20007810000 */
[----:B------:R-:W-:Y:S01]  /*8470*/  ULDC UR6, c[0x0][0x988] ;  /* 0x0002620000067ab9 */ /* 0x000fe20000000800 */
[----:B------:R-:W-:Y:S01]  /*8480*/  FMNMX.FTZ R2, R186, R19, !PT ;  /* 0x00000013ba027209 */ /* 0x000fe20007810000 */
[----:B------:R-:W0:Y:S01]  /*8490*/  S2UR UR11, SR_CgaCtaId ;  /* 0x00000000000b79c3 */ /* 0x000e220000008800 */
[----:B------:R-:W-:Y:S02]  /*84a0*/  FMNMX.FTZ R3, R185, R0, !PT ;  /* 0x00000000b9037209 */ /* 0x000fe40007810000 */
[----:B------:R-:W-:Y:S02]  /*84b0*/  FMNMX.FTZ R21, R187, R2, !PT ;  /* 0x00000002bb157209 */ /* 0x000fe40007810000 */
[----:B------:R-:W-:Y:S02]  /*84c0*/  FMNMX.FTZ R0, R188, R3, !PT ;  /* 0x00000003bc007209 */ /* 0x000fe40007810000 */
[----:B------:R-:W-:-:S02]  /*84d0*/  FMNMX.FTZ R2, R190, R21, !PT ;  /* 0x00000015be027209 */ /* 0x000fc40007810000 */
[----:B------:R-:W-:Y:S02]  /*84e0*/  FMNMX.FTZ R3, R189, R0, !PT ;  /* 0x00000000bd037209 */ /* 0x000fe40007810000 */
[----:B------:R-:W-:Y:S02]  /*84f0*/  FMNMX.FTZ R21, R191, R2, !PT ;  /* 0x00000002bf157209 */ /* 0x000fe40007810000 */
        /* <DEDUP_REMOVED lines=32> */
[----:B------:R-:W-:Y:S01]  /*8700*/  R2UR UR10, R22 ;  /* 0x00000000160a72ca */ /* 0x000fe200000e0000 */
[----:B------:R-:W1:Y:S04]  /*8710*/  SHFL.BFLY PT, R3, R0, 0x2, 0x1f ;  /* 0x0c401f0000037f89 */ /* 0x000e6800000e0000 */
[----:B------:R-:W2:Y:S08]  /*8720*/  SHFL.BFLY PT, R23, R2, 0x2, 0x1f ;  /* 0x0c401f0002177f89 */ /* 0x000eb000000e0000 */
[----:B------:R-:W-:-:S04]  /*8730*/  UIADD3 UR10, UR10, 0x38840, URZ ;  /* 0x000388400a0a7890 */ /* 0x000fc8000fffe03f */
[----:B0-----:R-:W-:Y:S01]  /*8740*/  UPRMT UR10, UR11, 0x654, UR10 ;  /* 0x000006540b0a7896 */ /* 0x001fe2000800000a */
[----:B-1----:R-:W-:-:S08]  /*8750*/  FMNMX.FTZ R21, R0, R3, !PT ;  /* 0x0000000300157209 */ /* 0x002fd00007810000 */
[----:B------:R-:W-:Y:S01]  /*8760*/  SYNCS.ARRIVE.TRANS64.RED.A1T0 RZ, [UR10], RZ ;  /* 0x000000ffffff79a7 */ /* 0x000fe2000810040a */
[----:B--2---:R-:W-:Y:S01]  /*8770*/  FMNMX.FTZ R23, R2, R23, !PT ;  /* 0x0000001702177209 */ /* 0x004fe20007810000 */
[----:B------:R-:W0:Y:S04]  /*8780*/  SHFL.BFLY PT, R6, R21, 0x1, 0x1f ;  /* 0x0c201f0015067f89 */ /* 0x000e2800000e0000 */
[----:B------:R-:W1:Y:S01]  /*8790*/  SHFL.BFLY PT, R192, R23, 0x1, 0x1f ;  /* 0x0c201f0017c07f89 */ /* 0x000e6200000e0000 */
[----:B0-----:R-:W-:Y:S02]  /*87a0*/  FMNMX.FTZ R3, R21, R6, !PT ;  /* 0x0000000615037209 */ /* 0x001fe40007810000 */
[----:B-1----:R-:W-:-:S03]  /*87b0*/  FMNMX.FTZ R6, R23, R192, !PT ;  /* 0x000000c017067209 */ /* 0x002fc60007810000 */
[C---:B------:R-:W-:Y:S01]  /*87c0*/  FADD.FTZ R15, -R3.reuse, R15 ;  /* 0x0000000f030f7221 */ /* 0x040fe20000010100 */
[----:B------:R-:W-:-:S03]  /*87d0*/  FMUL.FTZ R193, R3, UR6 ;  /* 0x0000000603c17c20 */ /* 0x000fc60008410000 */
[----:B------:R-:W-:Y:S01]  /*87e0*/  FMUL.FTZ R22, R15, UR6 ;  /* 0x000000060f167c20 */ /* 0x000fe20008410000 */
[----:B------:R-:W-:Y:S01]  /*87f0*/  FADD.FTZ R15, -R6, R19 ;  /* 0x00000013060f7221 */ /* 0x000fe20000010100 */
[--C-:B------:R-:W-:Y:S01]  /*8800*/  FFMA.FTZ R208, R185, UR6, -R193.reuse ;  /* 0x00000006b9d07c23 */ /* 0x100fe200080108c1 */
[--C-:B------:R-:W-:Y:S01]  /*8810*/  FFMA.FTZ R192, R152, UR6, -R193.reuse ;  /* 0x0000000698c07c23 */ /* 0x100fe200080108c1 */
[----:B------:R0:W-:Y:S01]  /*8820*/  MUFU.EX2 R0, R22 ;  /* 0x0000001600007308 */ /* 0x0001e20000000800 */
[----:B------:R-:W-:Y:S01]  /*8830*/  FMUL.FTZ R2, R15, UR6 ;  /* 0x000000060f027c20 */ /* 0x000fe20008410000 */
[--C-:B------:R-:W-:Y:S01]  /*8840*/  FFMA.FTZ R15, R184, UR6, -R193.reuse ;  /* 0x00000006b80f7c23 */ /* 0x100fe200080108c1 */
[--C-:B------:R-:W-:Y:S01]  /*8850*/  FFMA.FTZ R210, R188, UR6, -R193.reuse ;  /* 0x00000006bcd27c23 */ /* 0x100fe200080108c1 */
[--C-:B------:R-:W-:Y:S01]  /*8860*/  FFMA.FTZ R19, R189, UR6, -R193.reuse ;  /* 0x00000006bd137c23 */ /* 0x100fe200080108c1 */
[--C-:B------:R-:W-:Y:S01]  /*8870*/  FFMA.FTZ R194, R156, UR6, -R193.reuse ;  /* 0x000000069cc27c23 */ /* 0x100fe200080108c1 */
[--C-:B------:R-:W-:Y:S01]  /*8880*/  FFMA.FTZ R204, R176, UR6, -R193.reuse ;  /* 0x00000006b0cc7c23 */ /* 0x100fe200080108c1 */
[--C-:B------:R-:W-:Y:S01]  /*8890*/  FFMA.FTZ R21, R177, UR6, -R193.reuse ;  /* 0x00000006b1157c23 */ /* 0x100fe200080108c1 */
[----:B------:R-:W1:Y:S01]  /*88a0*/  MUFU.EX2 R15, R15 ;  /* 0x0000000f000f7308 */ /* 0x000e620000000800 */
[----:B0-----:R-:W-:Y:S01]  /*88b0*/  FMUL.FTZ R22, R6, UR6 ;  /* 0x0000000606167c20 */ /* 0x001fe20008410000 */
        /* <DEDUP_REMOVED lines=8> */
[--C-:B------:R-:W-:Y:S01]  /*8940*/  FFMA.FTZ R205, R178, UR6, -R22.reuse ;  /* 0x00000006b2cd7c23 */ /* 0x100fe20008010816 */
[--C-:B------:R-:W-:Y:S01]  /*8950*/  FFMA.FTZ R160, R179, UR6, -R22.reuse ;  /* 0x00000006b3a07c23 */ /* 0x100fe20008010816 */
[--C-:B------:R-:W-:Y:S01]  /*8960*/  FFMA.FTZ R168, R171, UR6, -R22.reuse ;  /* 0x00000006aba87c23 */ /* 0x100fe20008010816 */
[--C-:B------:R-:W-:Y:S01]  /*8970*/  FFMA.FTZ R207, R182, UR6, -R22.reuse ;  /* 0x00000006b6cf7c23 */ /* 0x100fe20008010816 */
[--C-:B------:R-:W-:Y:S01]  /*8980*/  FFMA.FTZ R23, R181, UR6, -R193.reuse ;  /* 0x00000006b5177c23 */ /* 0x100fe200080108c1 */
[----:B------:R-:W-:Y:S01]  /*8990*/  FFMA.FTZ R198, R164, UR6, -R193 ;  /* 0x00000006a4c67c23 */ /* 0x000fe200080108c1 */
[----:B------:R-:W0:Y:S01]  /*89a0*/  MUFU.EX2 R209, R209 ;  /* 0x000000d100d17308 */ /* 0x000e220000000800 */
[----:B-1----:R-:W-:Y:S01]  /*89b0*/  FFMA.FTZ R171, R0, R14, R15 ;  /* 0x0000000e00ab7223 */ /* 0x002fe2000001000f */
[--C-:B------:R-:W-:Y:S01]  /*89c0*/  FFMA.FTZ R164, R183, UR6, -R22.reuse ;  /* 0x00000006b7a47c23 */ /* 0x100fe20008010816 */
[--C-:B------:R-:W-:Y:S01]  /*89d0*/  FFMA.FTZ R202, R172, UR6, -R193.reuse ;  /* 0x00000006acca7c23 */ /* 0x100fe200080108c1 */
[--C-:B------:R-:W-:Y:S01]  /*89e0*/  FFMA.FTZ R201, R170, UR6, -R22.reuse ;  /* 0x00000006aac97c23 */ /* 0x100fe20008010816 */
[--C-:B------:R-:W-:Y:S01]  /*89f0*/  FFMA.FTZ R197, R162, UR6, -R22.reuse ;  /* 0x00000006a2c57c23 */ /* 0x100fe20008010816 */
[--C-:B------:R-:W-:Y:S01]  /*8a00*/  FFMA.FTZ R162, R163, UR6, -R22.reuse ;  /* 0x00000006a3a27c23 */ /* 0x100fe20008010816 */
[--C-:B------:R-:W-:Y:S01]  /*8a10*/  FFMA.FTZ R169, R169, UR6, -R193.reuse ;  /* 0x00000006a9a97c23 */ /* 0x100fe200080108c1 */
[----:B------:R-:W1:Y:S01]  /*8a20*/  MUFU.EX2 R208, R208 ;  /* 0x000000d000d07308 */ /* 0x000e620000000800 */
[--C-:B------:R-:W-:Y:S01]  /*8a30*/  FFMA.FTZ R199, R166, UR6, -R22.reuse ;  /* 0x00000006a6c77c23 */ /* 0x100fe20008010816 */
[--C-:B------:R-:W-:Y:S01]  /*8a40*/  FFMA.FTZ R203, R174, UR6, -R22.reuse ;  /* 0x00000006aecb7c23 */ /* 0x100fe20008010816 */
[--C-:B------:R-:W-:Y:S01]  /*8a50*/  FFMA.FTZ R173, R173, UR6, -R193.reuse ;  /* 0x00000006adad7c23 */ /* 0x100fe200080108c1 */
[--C-:B------:R-:W-:Y:S01]  /*8a60*/  FFMA.FTZ R170, R175, UR6, -R22.reuse ;  /* 0x00000006afaa7c23 */ /* 0x100fe20008010816 */
[--C-:B------:R-:W-:Y:S01]  /*8a70*/  FFMA.FTZ R161, R161, UR6, -R193.reuse ;  /* 0x00000006a1a17c23 */ /* 0x100fe200080108c1 */
[--C-:B------:R-:W-:Y:S01]  /*8a80*/  FFMA.FTZ R165, R165, UR6, -R193.reuse ;  /* 0x00000006a5a57c23 */ /* 0x100fe200080108c1 */
[----:B------:R-:W-:Y:S01]  /*8a90*/  FFMA.FTZ R153, R153, UR6, -R193 ;  /* 0x0000000699997c23 */ /* 0x000fe200080108c1 */
[----:B------:R-:W2:Y:S01]  /*8aa0*/  MUFU.EX2 R152, R152 ;  /* 0x0000009800987308 */ /* 0x000ea20000000800 */
[----:B0-----:R-:W-:Y:S01]  /*8ab0*/  FFMA.FTZ R9, R2, R9, R209 ;  /* 0x0000000902097223 */ /* 0x001fe200000100d1 */
[----:B------:R-:W-:Y:S01]  /*8ac0*/  FFMA.FTZ R157, R157, UR6, -R193 ;  /* 0x000000069d9d7c23 */ /* 0x000fe200080108c1 */
[--C-:B------:R-:W-:Y:S01]  /*8ad0*/  FFMA.FTZ R193, R154, UR6, -R22.reuse ;  /* 0x000000069ac17c23 */ /* 0x100fe20008010816 */
[--C-:B------:R-:W-:Y:S01]  /*8ae0*/  FFMA.FTZ R155, R155, UR6, -R22.reuse ;  /* 0x000000069b9b7c23 */ /* 0x100fe20008010816 */
[----:B------:R-:W-:-:S03]  /*8af0*/  FFMA.FTZ R158, R158, UR6, -R22 ;  /* 0x000000069e9e7c23 */ /* 0x000fc60008010816 */
[----:B------:R-:W0:Y:S01]  /*8b00*/  MUFU.EX2 R210, R210 ;  /* 0x000000d200d27308 */ /* 0x000e220000000800 */
[----:B-1----:R-:W-:-:S07]  /*8b10*/  FADD.FTZ R171, R208, R171 ;  /* 0x000000abd0ab7221 */ /* 0x002fce0000010000 */
[----:B------:R-:W1:Y:S01]  /*8b20*/  MUFU.EX2 R211, R211 ;  /* 0x000000d300d37308 */ /* 0x000e620000000800 */
[----:B--2---:R-:W-:-:S07]  /*8b30*/  FADD.FTZ R14, R152, R9 ;  /* 0x00000009980e7221 */ /* 0x004fce0000010000 */
[----:B------:R-:W2:Y:S01]  /*8b40*/  MUFU.EX2 R19, R19 ;  /* 0x0000001300137308 */ /* 0x000ea20000000800 */
[----:B0-----:R-:W-:-:S07]  /*8b50*/  FADD.FTZ R172, R210, R171 ;  /* 0x000000abd2ac7221 */ /* 0x001fce0000010000 */
        /* <DEDUP_REMOVED lines=11> */
[----:B0-----:R-:W-:Y:S01]  /*8c10*/  FADD.FTZ R163, R21, R166 ;  /* 0x000000a615a37221 */ /* 0x001fe20000010000 */
[--C-:B------:R-:W-:Y:S01]  /*8c20*/  FFMA.FTZ R166, R167, UR6, -R22.reuse ;  /* 0x00000006a7a67c23 */ /* 0x100fe20008010816 */
[----:B------:R-:W-:-:S05]  /*8c30*/  FFMA.FTZ R22, R159, UR6, -R22 ;  /* 0x000000069f167c23 */ /* 0x000fca0008010816 */
        /* <DEDUP_REMOVED lines=34> */
[----:B------:R-:W-:Y:S01]  /*8e60*/  MUFU.EX2 R165, R165 ;  /* 0x000000a500a57308 */ /* 0x000fe20000000800 */
[----:B0-----:R-:W-:-:S07]  /*8e70*/  FADD.FTZ R154, R198, R163 ;  /* 0x000000a3c69a7221 */ /* 0x001fce0000010000 */
[----:B------:R-:W0:Y:S01]  /*8e80*/  MUFU.EX2 R166, R166 ;  /* 0x000000a600a67308 */ /* 0x000e220000000800 */
[----:B-1----:R-:W-:-:S07]  /*8e90*/  FADD.FTZ R9, R199, R14 ;  /* 0x0000000ec7097221 */ /* 0x002fce0000010000 */
[----:B------:R-:W-:Y:S08]  /*8ea0*/  MUFU.EX2 R192, R192 ;  /* 0x000000c000c07308 */ /* 0x000ff00000000800 */
[----:B------:R-:W1:Y:S01]  /*8eb0*/  MUFU.EX2 R193, R193 ;  /* 0x000000c100c17308 */ /* 0x000e620000000800 */
[----:B0-----:R-:W-:-:S07]  /*8ec0*/  FADD.FTZ R14, R166, R9 ;  /* 0x00000009a60e7221 */ /* 0x001fce0000010000 */
[----:B------:R-:W0:Y:S08]  /*8ed0*/  MUFU.EX2 R153, R153 ;  /* 0x0000009900997308 */ /* 0x000e300000000800 */
[----:B------:R2:W3:Y:S01]  /*8ee0*/  MUFU.EX2 R167, R155 ;  /* 0x0000009b00a77308 */ /* 0x0004e20000000800 */
[----:B-1----:R-:W-:-:S07]  /*8ef0*/  FADD.FTZ R14, R193, R14 ;  /* 0x0000000ec10e7221 */ /* 0x002fce0000010000 */
[----:B------:R-:W1:Y:S01]  /*8f00*/  MUFU.EX2 R194, R194 ;  /* 0x000000c200c27308 */ /* 0x000e620000000800 */
[----:B--2---:R-:W-:-:S04]  /*8f10*/  FADD.FTZ R155, R165, R154 ;  /* 0x0000009aa59b7221 */ /* 0x004fc80000010000 */
[----:B------:R-:W-:-:S03]  /*8f20*/  FADD.FTZ R154, R192, R155 ;  /* 0x0000009bc09a7221 */ /* 0x000fc60000010000 */
[----:B------:R-:W2:Y:S01]  /*8f30*/  MUFU.EX2 R195, R158 ;  /* 0x0000009e00c37308 */ /* 0x000ea20000000800 */
[----:B0-----:R-:W-:Y:S01]  /*8f40*/  FADD.FTZ R9, R153, R154 ;  /* 0x0000009a99097221 */ /* 0x001fe20000010000 */
[----:B---3--:R-:W-:-:S06]  /*8f50*/  FADD.FTZ R14, R167, R14 ;  /* 0x0000000ea70e7221 */ /* 0x008fcc0000010000 */
[----:B------:R-:W0:Y:S01]  /*8f60*/  MUFU.EX2 R157, R157 ;  /* 0x0000009d009d7308 */ /* 0x000e220000000800 */
[----:B-1----:R-:W-:-:S07]  /*8f70*/  FADD.FTZ R154, R194, R9 ;  /* 0x00000009c29a7221 */ /* 0x002fce0000010000 */
[----:B------:R-:W1:Y:S01]  /*8f80*/  MUFU.EX2 R22, R22 ;  /* 0x0000001600167308 */ /* 0x000e620000000800 */
[----:B--2---:R-:W-:Y:S01]  /*8f90*/  FADD.FTZ R9, R195, R14 ;  /* 0x0000000ec3097221 */ /* 0x004fe20000010000 */
[----:B0-----:R-:W-:-:S03]  /*8fa0*/  FADD.FTZ R14, R157, R154 ;  /* 0x0000009a9d0e7221 */ /* 0x001fc60000010000 */
[----:B-1----:R-:W-:Y:S01]  /*8fb0*/  FADD.FTZ R9, R22, R9 ;  /* 0x0000000916097221 */ /* 0x002fe20000010000 */
[----:B------:R-:W-:Y:S06]  /*8fc0*/  @!P0 BRA `(.L_x_28) ;  /* 0x0000000000048947 */ /* 0x000fec0003800000 */
[----:B------:R-:W-:Y:S01]  /*8fd0*/  BPT.TRAP 0x1 ;  /* 0x000000040000795c */ /* 0x000fe20000300000 */
.L_x_28:
[----:B------:R-:W0:Y:S01]  /*8fe0*/  S2UR UR14, SR_CgaCtaId ;  /* 0x00000000000e79c3 */ /* 0x000e220000008800 */
[----:B------:R-:W-:Y:S01]  /*8ff0*/  UIADD3 UR7, UR7, 0x38860, URZ ;  /* 0x0003886007077890 */ /* 0x000fe2000fffe03f */
[----:B------:R-:W-:Y:S02]  /*9000*/  R2UR UR11, R17 ;  /* 0x00000000110b72ca */ /* 0x000fe400000e0000 */
[----:B------:R-:W-:Y:S02]  /*9010*/  R2UR UR10, R20 ;  /* 0x00000000140a72ca */ /* 0x000fe400000e0000 */
[----:B------:R-:W-:Y:S02]  /*9020*/  F2FP.BF16.F32.PACK_AB R204, R21, R204 ;  /* 0x000000cc15cc723e */ /* 0x000fe400000010ff */
[----:B------:R-:W-:Y:S01]  /*9030*/  F2FP.BF16.F32.PACK_AB R208, R208, R15 ;  /* 0x0000000fd0d0723e */ /* 0x000fe200000010ff */
[----:B------:R-:W-:Y:S01]  /*9040*/  IMAD.MOV.U32 R15, RZ, RZ, R3 ;  /* 0x000000ffff0f7224 */ /* 0x000fe200078e0003 */
[----:B------:R-:W-:Y:S01]  /*9050*/  F2FP.BF16.F32.PACK_AB R210, R19, R210 ;  /* 0x000000d213d2723e */ /* 0x000fe200000010ff */
[----:B------:R-:W-:Y:S01]  /*9060*/  IMAD.MOV.U32 R19, RZ, RZ, R6 ;  /* 0x000000ffff137224 */ /* 0x000fe200078e0006 */
[----:B------:R-:W-:-:S02]  /*9070*/  F2FP.BF16.F32.PACK_AB R209, R152, R209 ;  /* 0x000000d198d1723e */ /* 0x000fc400000010ff */
[----:B------:R-:W-:Y:S02]  /*9080*/  F2FP.BF16.F32.PACK_AB R211, R156, R211 ;  /* 0x000000d39cd3723e */ /* 0x000fe400000010ff */
[----:B------:R-:W-:Y:S01]  /*9090*/  F2FP.BF16.F32.PACK_AB R205, R160, R205 ;  /* 0x000000cda0cd723e */ /* 0x000fe200000010ff */
[----:B------:R-:W-:Y:S01]  /*90a0*/  UISETP.GT.AND UP0, UPT, UR10, UR11, UPT ;  /* 0x0000000b0a00728c */ /* 0x000fe2000bf04270 */
[----:B------:R-:W-:Y:S02]  /*90b0*/  F2FP.BF16.F32.PACK_AB R206, R23, R206 ;  /* 0x000000ce17ce723e */ /* 0x000fe400000010ff */
[----:B------:R-:W-:Y:S02]  /*90c0*/  F2FP.BF16.F32.PACK_AB R207, R164, R207 ;  /* 0x000000cfa4cf723e */ /* 0x000fe400000010ff */
[----:B------:R-:W-:Y:S01]  /*90d0*/  F2FP.BF16.F32.PACK_AB R200, R169, R200 ;  /* 0x000000c8a9c8723e */ /* 0x000fe200000010ff */
[----:B0-----:R-:W-:Y:S01]  /*90e0*/  UPRMT UR7, UR14, 0x654, UR7 ;  /* 0x000006540e077896 */ /* 0x001fe20008000007 */
[----:B------:R-:W-:-:S02]  /*90f0*/  PLOP3.LUT P1, PT, PT, PT, UP0, 0x80, 0x0 ;  /* 0x000000000000781c */ /* 0x000fc40003f2f008 */
[----:B------:R-:W-:Y:S02]  /*9100*/  F2FP.BF16.F32.PACK_AB R201, R168, R201 ;  /* 0x000000c9a8c9723e */ /* 0x000fe400000010ff */
[----:B------:R-:W-:Y:S02]  /*9110*/  F2FP.BF16.F32.PACK_AB R202, R173, R202 ;  /* 0x000000caadca723e */ /* 0x000fe400000010ff */
[----:B------:R-:W-:Y:S02]  /*9120*/  F2FP.BF16.F32.PACK_AB R203, R170, R203 ;  /* 0x000000cbaacb723e */ /* 0x000fe400000010ff */
[----:B------:R-:W-:Y:S01]  /*9130*/  SYNCS.ARRIVE.TRANS64.RED.A1T0 RZ, [UR7], RZ ;  /* 0x000000ffffff79a7 */ /* 0x000fe20008100407 */
[----:B------:R-:W-:Y:S02]  /*9140*/  R2UR UR7, R8 ;  /* 0x00000000080772ca */ /* 0x000fe400000e0000 */
[----:B------:R-:W-:Y:S02]  /*9150*/  F2FP.BF16.F32.PACK_AB R196, R161, R196 ;  /* 0x000000c4a1c4723e */ /* 0x000fe400000010ff */
[----:B------:R-:W-:-:S02]  /*9160*/  F2FP.BF16.F32.PACK_AB R197, R162, R197 ;  /* 0x000000c5a2c5723e */ /* 0x000fc400000010ff */
[----:B------:R-:W-:Y:S02]  /*9170*/  F2FP.BF16.F32.PACK_AB R198, R165, R198 ;  /* 0x000000c6a5c6723e */ /* 0x000fe400000010ff */
[----:B------:R-:W-:Y:S02]  /*9180*/  F2FP.BF16.F32.PACK_AB R199, R166, R199 ;  /* 0x000000c7a6c7723e */ /* 0x000fe400000010ff */
[----:B------:R-:W-:Y:S02]  /*9190*/  F2FP.BF16.F32.PACK_AB R192, R153, R192 ;  /* 0x000000c099c0723e */ /* 0x000fe400000010ff */
[----:B------:R-:W-:Y:S01]  /*91a0*/  F2FP.BF16.F32.PACK_AB R193, R167, R193 ;  /* 0x000000c1a7c1723e */ /* 0x000fe200000010ff */
[----:B------:R-:W-:Y:S01]  /*91b0*/  IMAD.U32 R21, RZ, RZ, UR7 ;  /* 0x00000007ff157e24 */ /* 0x000fe2000f8e00ff */
[----:B------:R-:W-:Y:S01]  /*91c0*/  UIADD3 UR7, UR10, -0x1, URZ ;  /* 0xffffffff0a077890 */ /* 0x000fe2000fffe03f */
[----:B------:R-:W-:Y:S02]  /*91d0*/  R2UR UR10, R7 ;  /* 0x00000000070a72ca */ /* 0x000fe400000e0000 */
[----:B------:R-:W-:-:S02]  /*91e0*/  F2FP.BF16.F32.PACK_AB R194, R157, R194 ;  /* 0x000000c29dc2723e */ /* 0x000fc400000010ff */
[----:B------:R-:W-:Y:S02]  /*91f0*/  F2FP.BF16.F32.PACK_AB R195, R22, R195 ;  /* 0x000000c316c3723e */ /* 0x000fe400000010ff */
[----:B------:R-:W-:-:S07]  /*9200*/  MOV R20, UR7 ;  /* 0x0000000700147c02 */ /* 0x000fce0008000f00 */
[----:B------:R-:W-:Y:S01]  /*9210*/  IMAD.U32 R214, RZ, RZ, UR10 ;  /* 0x0000000affd67e24 */ /* 0x000fe2000f8e00ff */
[----:B------:R-:W-:Y:S06]  /*9220*/  @P1 BRA `(.L_x_29) ;  /* 0xffffffc400341947 */ /* 0x000fec000383ffff */
.L_x_18:
[----:B------:R-:W-:Y:S06]  /*9230*/  BAR.ARV 0x8, 0x180 ;  /* 0x0206000000007b1d */ /* 0x000fec0000002000 */
        /* <DEDUP_REMOVED lines=128> */
[----:B------:R-:W-:Y:S06]  /*9a40*/  @!P0 BRA `(.L_x_30) ;  /* 0x0000000000048947 */ /* 0x000fec0003800000 */
[----:B------:R-:W-:Y:S01]  /*9a50*/  BPT.TRAP 0x1 ;  /* 0x000000040000795c */ /* 0x000fe20000300000 */
.L_x_30:
[----:B------:R-:W-:Y:S02]  /*9a60*/  R2UR UR7, R16 ;  /* 0x00000000100772ca */ /* 0x000fe400000e0000 */
[----:B------:R-:W-:Y:S02]  /*9a70*/  R2UR UR4, R7 ;  /* 0x00000000070472ca */ /* 0x000fe400000e0000 */
[----:B------:R-:W-:-:S11]  /*9a80*/  R2UR UR5, R8 ;  /* 0x00000000080572ca */ /* 0x000fd600000e0000 */
[----:B------:R-:W-:Y:S02]  /*9a90*/  IMAD.U32 R0, RZ, RZ, UR4 ;  /* 0x00000004ff007e24 */ /* 0x000fe4000f8e00ff */
[----:B------:R-:W-:-:S03]  /*9aa0*/  ULEA UR5, UR5, UR7, 0x3 ;  /* 0x0000000705057291 */ /* 0x000fc6000f8e183f */
[----:B------:R-:W-:-:S06]  /*9ab0*/  SHF.L.U32 R0, R0, 0x1f, RZ ;  /* 0x0000001f00007819 */ /* 0x000fcc00000006ff */
[----:B------:R0:W1:Y:S01]  /*9ac0*/  SYNCS.PHASECHK.TRANS64.TRYWAIT P1, [UR5+0x38850], R0 ;  /* 0x03885000ff0075a7 */ /* 0x0000620008020145 */
[----:B------:R-:W-:Y:S05]  /*9ad0*/  @!P0 BRA `(.L_x_31) ;  /* 0x0000000000048947 */ /* 0x000fea0003800000 */
[----:B------:R-:W-:Y:S01]  /*9ae0*/  BPT.TRAP 0x1 ;  /* 0x000000040000795c */ /* 0x000fe20000300000 */
.L_x_31:
[----:B-1----:R-:W-:Y:S05]  /*9af0*/  @P1 BRA `(.L_x_32) ;  /* 0x0000000000081947 */ /* 0x002fea0003800000 */
[----:B------:R-:W1:Y:S02]  /*9b00*/  SYNCS.PHASECHK.TRANS64.TRYWAIT P1, [UR5+0x38850], R0 ;  /* 0x03885000ff0075a7 */ /* 0x000e640008020145 */
[----:B-1----:R-:W-:Y:S05]  /*9b10*/  @!P1 BRA `(.L_x_33) ;  /* 0x0000007000849947 */ /* 0x002fea0003800000 */
.L_x_32:
[----:B------:R-:W-:Y:S01]  /*9b20*/  R2UR UR4, R16 ;  /* 0x00000000100472ca */ /* 0x000fe200000e0000 */
[----:B------:R-:W-:Y:S01]  /*9b30*/  WARPGROUP.ARRIVE ;  /* 0x00000000000079c5 */ /* 0x000fe20000000000 */
[----:B------:R-:W-:Y:S01]  /*9b40*/  R2UR UR7, R8 ;  /* 0x00000000080772ca */ /* 0x000fe200000e0000 */
[----:B------:R-:W-:Y:S01]  /*9b50*/  UMOV UR11, 0x40000040 ;  /* 0x40000040000b7882 */ /* 0x000fe20000000000 */
[----:B-1----:R-:W1:Y:S01]  /*9b60*/  SHFL.BFLY PT, R5, R14, 0x2, 0x1f ;  /* 0x0c401f000e057f89 */ /* 0x002e6200000e0000 */
[----:B------:R-:W-:Y:S01]  /*9b70*/  MOV R4, RZ ;  /* 0x000000ff00047202 */ /* 0x000fe20000000f00 */
[----:B------:R-:W-:Y:S02]  /*9b80*/  IMAD.U32 R8, RZ, RZ, UR6 ;  /* 0x00000006ff087e24 */ /* 0x000fe4000f8e00ff */
[----:B0-----:R-:W0:Y:S05]  /*9b90*/  SHFL.BFLY PT, R0, R9, 0x2, 0x1f ;  /* 0x0c401f0009007f89 */ /* 0x001e2a00000e0000 */
[----:B------:R-:W-:-:S04]  /*9ba0*/  UIADD3 UR4, UR4, 0x400, URZ ;  /* 0x0000040004047890 */ /* 0x000fc8000fffe03f */
[----:B------:R-:W-:-:S04]  /*9bb0*/  USHF.R.U32.HI UR4, URZ, 0x4, UR4 ;  /* 0x000000043f047899 */ /* 0x000fc80008011604 */
[----:B------:R-:W-:-:S04]  /*9bc0*/  ULOP3.LUT UR4, UR4, 0x3fff, URZ, 0xc0, !UPT ;  /* 0x00003fff04047892 */ /* 0x000fc8000f8ec03f */
[----:B------:R-:W-:Y:S01]  /*9bd0*/  ULOP3.LUT UR4, UR4, 0x2800000, URZ, 0xfc, !UPT ;  /* 0x0280000004047892 */ /* 0x000fe2000f8efc3f */
[----:B-1----:R-:W-:-:S03]  /*9be0*/  FADD.FTZ R5, R5, R14 ;  /* 0x0000000e05057221 */ /* 0x002fc60000010000 */
[----:B------:R-:W-:Y:S01]  /*9bf0*/  UIMAD UR4, UR7, 0xa00, UR4 ;  /* 0x00000a00070478a4 */ /* 0x000fe2000f8e0204 */
[----:B------:R-:W-:Y:S02]  /*9c00*/  IMAD.U32 R14, RZ, RZ, UR6 ;  /* 0x00000006ff0e7e24 */ /* 0x000fe4000f8e00ff */
[----:B0-----:R-:W-:Y:S01]  /*9c10*/  FADD.FTZ R2, R0, R9 ;  /* 0x0000000900027221 */ /* 0x001fe20000010000 */
[----:B------:R-:W-:Y:S01]  /*9c20*/  UIADD3 UR8, UR4, 0x80, URZ ;  /* 0x0000008004087890 */ /* 0x000fe2000fffe03f */
[----:B------:R-:W0:Y:S02]  /*9c30*/  SHFL.BFLY PT, R0, R5, 0x1, 0x1f ;  /* 0x0c201f0005007f89 */ /* 0x000e2400000e0000 */
[----:B------:R-:W-:-:S06]  /*9c40*/  UMOV UR10, UR4 ;  /* 0x00000004000a7c82 */ /* 0x000fcc0008000000 */
[----:B------:R-:W-:Y:S01]  /*9c50*/  HGMMA.64x256x16.F32.BF16 R24, R208, gdesc[UR8].tnspB, R24, gsb0 ;  /* 0x43e00008d0187df0 */ /* 0x000fe20008001818 */
[----:B------:R-:W-:Y:S01]  /*9c60*/  UMOV UR11, 0x40000040 ;  /* 0x40000040000b7882 */ /* 0x000fe20000000000 */
[----:B------:R-:W-:Y:S01]  /*9c70*/  UMOV UR10, UR8 ;  /* 0x00000008000a7c82 */ /* 0x000fe20008000000 */
[----:B------:R-:W-:Y:S01]  /*9c80*/  UIADD3 UR8, UR4, 0x100, URZ ;  /* 0x0000010004087890 */ /* 0x000fe2000fffe03f */
[----:B------:R-:W1:Y:S01]  /*9c90*/  SHFL.BFLY PT, R7, R2, 0x1, 0x1f ;  /* 0x0c201f0002077f89 */ /* 0x000e6200000e0000 */
[----:B0-----:R-:W-:Y:S01]  /*9ca0*/  FADD.FTZ R12, R5, R0 ;  /* 0x00000000050c7221 */ /* 0x001fe20000010000 */
[----:B------:R-:W-:-:S04]  /*9cb0*/  IMAD.MOV.U32 R0, RZ, RZ, -0x800000 ;  /* 0xff800000ff007424 */ /* 0x000fc800078e00ff */
[----:B------:R-:W-:Y:S01]  /*9cc0*/  FSETP.NE.FTZ.AND P1, PT, R12, RZ, PT ;  /* 0x000000ff0c00720b */ /* 0x000fe20003f35000 */
[----:B-1----:R-:W-:Y:S01]  /*9cd0*/  FADD.FTZ R13, R2, R7 ;  /* 0x00000007020d7221 */ /* 0x002fe20000010000 */
[----:B------:R-:W-:Y:S01]  /*9ce0*/  IMAD.MOV.U32 R7, RZ, RZ, RZ ;  /* 0x000000ffff077224 */ /* 0x000fe200078e00ff */
[----:B------:R-:W-:-:S03]  /*9cf0*/  MOV R2, 0xff800000 ;  /* 0xff80000000027802 */ /* 0x000fc60000000f00 */
[----:B------:R-:W-:-:S07]  /*9d00*/  FSETP.NE.FTZ.AND P2, PT, R13, RZ, PT ;  /* 0x000000ff0d00720b */ /* 0x000fce0003f55000 */
[----:B------:R-:W0:Y:S01]  /*9d10*/  @P1 MUFU.LG2 R10, R12 ;  /* 0x0000000c000a1308 */ /* 0x000e220000000c00 */
[----:B------:R-:W-:-:S07]  /*9d20*/  @P1 FMUL.FTZ R8, R8, 0.69314718246459960938 ;  /* 0x3f31721808081820 */ /* 0x000fce0000410000 */
[----:B------:R-:W1:Y:S01]  /*9d30*/  @P2 MUFU.LG2 R11, R13 ;  /* 0x0000000d000b2308 */ /* 0x000e620000000c00 */
[----:B------:R-:W-:-:S07]  /*9d40*/  @P2 FMUL.FTZ R14, R14, 0.69314718246459960938 ;  /* 0x3f3172180e0e2820 */ /* 0x000fce0000410000 */
[----:B------:R2:W3:Y:S01]  /*9d50*/  @P1 MUFU.RCP R7, R12 ;  /* 0x0000000c00071308 */ /* 0x0004e20000001000 */
[----:B0-----:R-:W-:-:S04]  /*9d60*/  @P1 FMUL.FTZ R5, R10, 0.69314718246459960938 ;  /* 0x3f3172180a051820 */ /* 0x001fc80000410000 */
[----:B------:R-:W-:-:S03]  /*9d70*/  @P1 FFMA.FTZ R0, R8, R3, R5 ;  /* 0x0000000308001223 */ /* 0x000fc60000010005 */
[----:B------:R2:W0:Y:S01]  /*9d80*/  @P2 MUFU.RCP R4, R13 ;  /* 0x0000000d00042308 */ /* 0x0004220000001000 */
[----:B-1----:R-:W-:-:S04]  /*9d90*/  @P2 FMUL.FTZ R11, R11, 0.69314718246459960938 ;  /* 0x3f3172180b0b2820 */ /* 0x002fc80000410000 */
[----:B------:R-:W-:Y:S01]  /*9da0*/  @P2 FFMA.FTZ R2, R14, R6, R11 ;  /* 0x000000060e022223 */ /* 0x000fe2000001000b */
[----:B------:R-:W-:Y:S02]  /*9db0*/  WARPGROUP.DEPBAR.LE gsb0, 0x0 ;  /* 0x00008000000079c5 */ /* 0x000fe40000010000 */
[----:B------:R-:W-:-:S06]  /*9dc0*/  WARPGROUP.ARRIVE ;  /* 0x00000000000079c5 */ /* 0x000fcc0000000000 */
[----:B------:R-:W-:Y:S01]  /*9dd0*/  HGMMA.64x256x16.F32.BF16 R24, R204, gdesc[UR8].tnspB, R24, gsb0 ;  /* 0x43e00008cc187df0 */ /* 0x000fe20008001818 */
[----:B------:R-:W-:Y:S01]  /*9de0*/  UMOV UR10, UR8 ;  /* 0x00000008000a7c82 */ /* 0x000fe20008000000 */
[----:B------:R-:W-:Y:S01]  /*9df0*/  UMOV UR11, 0x40000040 ;  /* 0x40000040000b7882 */ /* 0x000fe20000000000 */
[----:B------:R-:W-:Y:S02]  /*9e00*/  UIADD3 UR8, UR4, 0x180, URZ ;  /* 0x0000018004087890 */ /* 0x000fe4000fffe03f */
[----:B------:R-:W-:Y:S01]  /*9e10*/  UIADD3 UR4, UR4, 0x200, URZ ;  /* 0x0000020004047890 */ /* 0x000fe2000fffe03f */
[----:B------:R-:W-:Y:S02]  /*9e20*/  WARPGROUP.DEPBAR.LE gsb0, 0x0 ;  /* 0x00008000000079c5 */ /* 0x000fe40000010000 */
[----:B------:R-:W-:-:S15]  /*9e30*/  WARPGROUP.ARRIVE ;  /* 0x00000000000079c5 */ /* 0x000fde0000000000 */
[----:B------:R-:W-:-:S05]  /*9e40*/  NOP ;  /* 0x0000000000007918 */ /* 0x000fca0000000000 */
[----:B------:R-:W-:Y:S01]  /*9e50*/  HGMMA.64x256x16.F32.BF16 R24, R200, gdesc[UR8].tnspB, R24, gsb0 ;  /* 0x43e00008c8187df0 */ /* 0x000fe20008001818 */
[----:B------:R-:W-:Y:S01]  /*9e60*/  UMOV UR10, UR8 ;  /* 0x00000008000a7c82 */ /* 0x000fe20008000000 */
[----:B------:R-:W-:Y:S01]  /*9e70*/  UMOV UR11, 0x40000040 ;  /* 0x40000040000b7882 */ /* 0x000fe20000000000 */
[----:B------:R-:W-:Y:S02]  /*9e80*/  WARPGROUP.DEPBAR.LE gsb0, 0x0 ;  /* 0x00008000000079c5 */ /* 0x000fe40000010000 */
[----:B------:R-:W-:-:S15]  /*9e90*/  WARPGROUP.ARRIVE ;  /* 0x00000000000079c5 */ /* 0x000fde0000000000 */
[----:B------:R-:W-:-:S08]  /*9ea0*/  NOP ;  /* 0x0000000000007918 */ /* 0x000fd00000000000 */
        /* <DEDUP_REMOVED lines=8> */
[----:B0-23--:R-:W-:Y:S05]  /*9f30*/  @!P0 BRA `(.L_x_34) ;  /* 0x0000000000048947 */ /* 0x00dfea0003800000 */
[----:B------:R-:W-:Y:S01]  /*9f40*/  BPT.TRAP 0x1 ;  /* 0x000000040000795c */ /* 0x000fe20000300000 */
.L_x_34:
[----:B------:R-:W0:Y:S01]  /*9f50*/  S2UR UR6, SR_CgaCtaId ;  /* 0x00000000000679c3 */ /* 0x000e220000008800 */
[----:B------:R-:W-:Y:S01]  /*9f60*/  UIADD3 UR4, UR5, 0x38860, URZ ;  /* 0x0003886005047890 */ /* 0x000fe2000fffe03f */
        /* <DEDUP_REMOVED lines=22> */
[----:B0-----:R-:W-:Y:S01]  /*a0d0*/  UPRMT UR4, UR6, 0x654, UR4 ;  /* 0x0000065406047896 */ /* 0x001fe20008000004 */
        /* <DEDUP_REMOVED lines=8> */
[----:B------:R-:W-:Y:S01]  /*a160*/  SYNCS.ARRIVE.TRANS64.RED.A1T0 RZ, [UR4], RZ ;  /* 0x000000ffffff79a7 */ /* 0x000fe20008100404 */
        /* <DEDUP_REMOVED lines=34> */
[----:B------:R-:W-:Y:S01]  /*a390*/  PLOP3.LUT P0, PT, PT, PT, PT, 0x8, 0x0 ;  /* 0x000000000000781c */ /* 0x000fe20003f0e170 */
        /* <DEDUP_REMOVED lines=63> */
[----:B------:R-:W-:-:S07]  /*a790*/  FMUL.FTZ R151, R151, R4 ;  /* 0x0000000497977220 */ /* 0x000fce0000410000 */
.L_x_10:
[----:B------:R-:W-:Y:S05]  /*a7a0*/  @P0 BRA `(.L_x_35) ;  /* 0x0000002000600947 */ /* 0x000fea0003800000 */
[----:B------:R-:W0:Y:S01]  /*a7b0*/  S2R R3, SR_TID.X ;  /* 0x0000000000037919 */ /* 0x000e220000002100 */
[----:B------:R-:W1:Y:S01]  /*a7c0*/  LDC R8, c[0x0][0xbe8] ;  /* 0x0002fa00ff087b82 */ /* 0x000e620000000800 */
[----:B------:R-:W-:Y:S01]  /*a7d0*/  R2UR UR13, R18 ;  /* 0x00000000120d72ca */ /* 0x000fe200000e0000 */
[----:B------:R-:W-:Y:S01]  /*a7e0*/  ULDC.64 UR8, c[0x0][0xbd0] ;  /* 0x0002f40000087ab9 */ /* 0x000fe20000000a00 */
[----:B------:R-:W-:Y:S01]  /*a7f0*/  ULDC.64 UR14, c[0x0][0x208] ;  /* 0x00008200000e7ab9 */ /* 0x000fe20000000a00 */
[----:B------:R-:W-:Y:S04]  /*a800*/  BSSY B0, `(.L_x_36) ;  /* 0x000014c000007945 */ /* 0x000fe80003800000 */
[----:B------:R-:W2:Y:S06]  /*a810*/  S2UR UR12, SR_CTAID.Z ;  /* 0x00000000000c79c3 */ /* 0x000eac0000002700 */
[----:B------:R-:W-:-:S02]  /*a820*/  USHF.R.S32.HI UR7, URZ, 0x1f, UR13 ;  /* 0x0000001f3f077899 */ /* 0x000fc4000801140d */
[----:B------:R-:W-:Y:S01]  /*a830*/  IMAD R19, RZ, RZ, -UR13 ;  /* 0x8000000dff137e24 */ /* 0x000fe2000f8e02ff */
[----:B------:R-:W3:Y:S01]  /*a840*/  LDC.64 R20, c[0x0][0xbd8] ;  /* 0x0002f600ff147b82 */ /* 0x000ee20000000a00 */
[----:B------:R-:W-:Y:S02]  /*a850*/  UIMAD.WIDE.U32 UR4, UR13, UR8, URZ ;  /* 0x000000080d0472a5 */ /* 0x000fe4000f8e003f */
[----:B------:R-:W-:-:S04]  /*a860*/  UIMAD UR6, UR7, UR8, URZ ;  /* 0x00000008070672a4 */ /* 0x000fc8000f8e023f */
[----:B------:R-:W-:Y:S01]  /*a870*/  UIMAD UR6, UR13, UR9, UR6 ;  /* 0x000000090d0672a4 */ /* 0x000fe2000f8e0206 */
[----:B-1----:R-:W-:Y:S01]  /*a880*/  ISETP.NE.AND P0, PT, R8, 0x1, PT ;  /* 0x000000010800780c */ /* 0x002fe20003f05270 */
[----:B------:R-:W1:Y:S01]  /*a890*/  S2UR UR11, SR_CTAID.Y ;  /* 0x00000000000b79c3 */ /* 0x000e620000002600 */
[----:B------:R-:W-:Y:S01]  /*a8a0*/  ULDC.64 UR8, c[0x0][0xb38] ;  /* 0x0002ce0000087ab9 */ /* 0x000fe20000000a00 */
[----:B------:R-:W-:Y:S02]  /*a8b0*/  UIADD3 UR6, UR5, UR6, URZ ;  /* 0x0000000605067290 */ /* 0x000fe4000fffe03f */
[----:B------:R-:W-:Y:S01]  /*a8c0*/  UIMAD UR7, UR7, UR8, URZ ;  /* 0x00000008070772a4 */ /* 0x000fe2000f8e023f */
[----:B0-----:R-:W-:Y:S01]  /*a8d0*/  VIADD R14, R3, 0xffffff80 ;  /* 0xffffff80030e7836 */ /* 0x001fe20000000000 */
[----:B--2---:R-:W-:Y:S02]  /*a8e0*/  USHF.R.S32.HI UR10, URZ, 0x1f, UR12 ;  /* 0x0000001f3f0a7899 */ /* 0x004fe4000801140c */
[----:B------:R-:W1:Y:S02]  /*a8f0*/  LDC R152, c[0x0][0xc50] ;  /* 0x00031400ff987b82 */ /* 0x000e640000000800 */
[----:B------:R-:W-:-:S04]  /*a900*/  SHF.R.S32.HI R7, RZ, 0x1f, R14 ;  /* 0x0000001fff077819 */ /* 0x000fc8000001140e */
[CC--:B------:R-:W-:Y:S02]  /*a910*/  LEA.HI R4, R7.reuse, R14.reuse, RZ, 0x7 ;  /* 0x0000000e07047211 */ /* 0x0c0fe400078f38ff */
[----:B------:R-:W0:Y:S01]  /*a920*/  LDC.64 R22, c[0x0][0xb40] ;  /* 0x0002d000ff167b82 */ /* 0x000e220000000a00 */
[----:B------:R-:W-:Y:S02]  /*a930*/  LEA.HI R7, R7, R14, RZ, 0x2 ;  /* 0x0000000e07077211 */ /* 0x000fe400078f10ff */
[----:B------:R-:W-:Y:S02]  /*a940*/  LOP3.LUT R3, R4, 0xffffff80, RZ, 0xc0, !PT ;  /* 0xffffff8004037812 */ /* 0x000fe400078ec0ff */
[----:B------:R-:W-:Y:S02]  /*a950*/  SHF.R.S32.HI R9, RZ, 0x7, R4 ;  /* 0x00000007ff097819 */ /* 0x000fe40000011404 */
[----:B------:R-:W-:Y:S01]  /*a960*/  LOP3.LUT R7, R7, 0xfffffffc, RZ, 0xc0, !PT ;  /* 0xfffffffc07077812 */ /* 0x000fe200078ec0ff */
[----:B------:R-:W-:Y:S01]  /*a970*/  IMAD.IADD R3, R14, 0x1, -R3 ;  /* 0x000000010e037824 */ /* 0x000fe200078e0a03 */
[----:B------:R-:W-:Y:S01]  /*a980*/  LEA.HI R4, R4, R9, RZ, 0x1 ;  /* 0x0000000904047211 */ /* 0x000fe200078f08ff */
[----:B------:R-:W2:Y:S02]  /*a990*/  @P0 LDC R17, c[0x0][0xbf0] ;  /* 0x0002fc00ff110b82 */ /* 0x000ea40000000800 */
[----:B------:R-:W-:Y:S01]  /*a9a0*/  IMAD.IADD R7, R14, 0x1, -R7 ;  /* 0x000000010e077824 */ /* 0x000fe200078e0a07 */
[----:B------:R-:W-:-:S02]  /*a9b0*/  SHF.R.S32.HI R16, RZ, 0x1f, R3 ;  /* 0x0000001fff107819 */ /* 0x000fc40000011403 */
[----:B------:R-:W-:Y:S02]  /*a9c0*/  LOP3.LUT R4, R4, 0x3fffffe, RZ, 0xc0, !PT ;  /* 0x03fffffe04047812 */ /* 0x000fe400078ec0ff */
[----:B------:R-:W-:Y:S01]  /*a9d0*/  LEA.HI R10, R16, R3, RZ, 0x2 ;  /* 0x00000003100a7211 */ /* 0x000fe200078f10ff */
[----:B------:R-:W4:Y:S01]  /*a9e0*/  @P0 LDC R14, c[0x0][0xbec] ;  /* 0x0002fb00ff0e0b82 */ /* 0x000f220000000800 */
[----:B------:R-:W-:Y:S02]  /*a9f0*/  LEA.HI R11, R7, R7, RZ, 0x1 ;  /* 0x00000007070b7211 */ /* 0x000fe400078f08ff */
[--C-:B------:R-:W-:Y:S02]  /*aa00*/  SHF.R.S32.HI R5, RZ, 0x2, R10.reuse ;  /* 0x00000002ff057819 */ /* 0x100fe4000001140a */
[----:B------:R-:W-:Y:S02]  /*aa10*/  SHF.R.S32.HI R6, RZ, 0x1f, R10 ;  /* 0x0000001fff067819 */ /* 0x000fe4000001140a */
[----:B------:R-:W-:Y:S01]  /*aa20*/  LOP3.LUT R10, R10, 0x7ffffffc, RZ, 0xc0, !PT ;  /* 0x7ffffffc0a0a7812 */ /* 0x000fe200078ec0ff */
[----:B------:R-:W5:Y:S01]  /*aa30*/  @P0 LDC R154, c[0x0][0xbec] ;  /* 0x0002fb00ff9a0b82 */ /* 0x000f620000000800 */
[----:B------:R-:W-:-:S04]  /*aa40*/  LEA.HI R6, R6, R5, RZ, 0x3 ;  /* 0x0000000506067211 */ /* 0x000fc800078f18ff */
[----:B------:R-:W-:Y:S02]  /*aa50*/  LOP3.LUT R12, R6, 0xfffffff8, RZ, 0xc0, !PT ;  /* 0xfffffff8060c7812 */ /* 0x000fe400078ec0ff */
[----:B------:R-:W-:Y:S01]  /*aa60*/  IADD3 R6, R9, -R4, RZ ;  /* 0x8000000409067210 */ /* 0x000fe20007ffe0ff */
[----:B------:R-:W5:Y:S01]  /*aa70*/  @P0 LDC R153, c[0x0][0xbf0] ;  /* 0x0002fc00ff990b82 */ /* 0x000f620000000800 */
[----:B------:R-:W0:Y:S01]  /*aa80*/  S2R R9, SR_CTAID.X ;  /* 0x0000000000097919 */ /* 0x000e220000002500 */
[----:B------:R-:W-:Y:S01]  /*aa90*/  LEA.HI R4, R16, R3, RZ, 0x5 ;  /* 0x0000000310047211 */ /* 0x000fe200078f28ff */
[----:B------:R-:W-:Y:S01]  /*aaa0*/  IMAD.IADD R5, R5, 0x1, -R12 ;  /* 0x0000000105057824 */ /* 0x000fe200078e0a0c */
[----:B------:R-:W-:Y:S02]  /*aab0*/  LOP3.LUT R12, R11, 0x1ffffffe, RZ, 0xc0, !PT ;  /* 0x1ffffffe0b0c7812 */ /* 0x000fe400078ec0ff */
[----:B------:R-:W-:-:S03]  /*aac0*/  SHF.R.S32.HI R4, RZ, 0x5, R4 ;  /* 0x00000005ff047819 */ /* 0x000fc60000011404 */
[----:B------:R-:W-:Y:S02]  /*aad0*/  IMAD.IADD R11, R7, 0x1, -R12 ;  /* 0x00000001070b7824 */ /* 0x000fe400078e0a0c */
[----:B------:R-:W-:Y:S01]  /*aae0*/  IMAD R7, R4, 0x10, R5 ;  /* 0x0000001004077824 */ /* 0x000fe200078e0205 */
[----:B------:R-:W-:Y:S01]  /*aaf0*/  MOV R4, UR4 ;  /* 0x0000000400047c02 */ /* 0x000fe20008000f00 */
[----:B------:R-:W-:Y:S01]  /*ab00*/  IMAD.U32 R5, RZ, RZ, UR5 ;  /* 0x00000005ff057e24 */ /* 0x000fe2000f8e00ff */
[----:B------:R-:W-:Y:S01]  /*ab10*/  UIMAD.WIDE.U32 UR4, UR13, UR8, URZ ;  /* 0x000000080d0472a5 */ /* 0x000fe2000f8e003f */
[----:B------:R-:W-:Y:S02]  /*ab20*/  IMAD R16, R6, 0x40, R7 ;  /* 0x0000004006107824 */ /* 0x000fe400078e0207 */
[----:B------:R-:W-:Y:S01]  /*ab30*/  IMAD.U32 R5, RZ, RZ, UR6 ;  /* 0x00000006ff057e24 */ /* 0x000fe2000f8e00ff */
[----:B------:R-:W-:Y:S01]  /*ab40*/  UIMAD UR6, UR13, UR9, UR7 ;  /* 0x000000090d0672a4 */ /* 0x000fe2000f8e0207 */
[----:B---3--:R-:W-:Y:S01]  /*ab50*/  IMAD R12, R20, UR10, RZ ;  /* 0x0000000a140c7c24 */ /* 0x008fe2000f8e02ff */
[----:B------:R-:W-:Y:S01]  /*ab60*/  LEA R6, R11, R16, 0x3 ;  /* 0x000000100b067211 */ /* 0x000fe200078e18ff */
[----:B------:R-:W-:Y:S01]  /*ab70*/  IMAD.U32 R7, RZ, RZ, UR5 ;  /* 0x00000005ff077e24 */ /* 0x000fe2000f8e00ff */
[----:B------:R-:W-:Y:S01]  /*ab80*/  UIADD3 UR6, UR5, UR6, URZ ;  /* 0x0000000605067290 */ /* 0x000fe2000fffe03f */
[----:B------:R-:W-:Y:S01]  /*ab90*/  IMAD R15, R21, UR12, R12 ;  /* 0x0000000c150f7c24 */ /* 0x000fe2000f8e020c */
[----:B------:R-:W-:Y:S01]  /*aba0*/  ULDC.64 UR8, c[0x0][0xb28] ;  /* 0x0002ca0000087ab9 */ /* 0x000fe20000000a00 */
[----:B-1----:R-:W-:-:S02]  /*abb0*/  IMAD R21, R152, R19, UR11 ;  /* 0x0000000b98157e24 */ /* 0x002fc4000f8e0213 */
[----:B------:R-:W-:Y:S01]  /*abc0*/  IMAD.WIDE.U32 R4, R20, UR12, R4 ;  /* 0x0000000c14047c25 */ /* 0x000fe2000f8e0004 */
[----:B------:R-:W-:Y:S01]  /*abd0*/  MOV R7, UR6 ;  /* 0x0000000600077c02 */ /* 0x000fe20008000f00 */
[----:B------:R-:W-:Y:S02]  /*abe0*/  ULDC.64 UR6, c[0x0][0xb48] ;  /* 0x0002d20000067ab9 */ /* 0x000fe40000000a00 */
[----:B------:R-:W-:Y:S02]  /*abf0*/  IMAD.IADD R5, R5, 0x1, R15 ;  /* 0x0000000105057824 */ /* 0x000fe400078e020f */
[----:B0-----:R-:W-:Y:S02]  /*ac00*/  IMAD R11, R9, 0x80, R6 ;  /* 0x00000080090b7824 */ /* 0x001fe400078e0206 */
[----:B------:R-:W-:Y:S01]  /*ac10*/  IMAD.U32 R6, RZ, RZ, UR4 ;  /* 0x00000004ff067e24 */ /* 0x000fe2000f8e00ff */
[----:B------:R-:W-:Y:S01]  /*ac20*/  ULDC.64 UR4, c[0x0][0xbe0] ;  /* 0x0002f80000047ab9 */ /* 0x000fe20000000a00 */
[----:B----4-:R-:W-:Y:S01]  /*ac30*/  @P0 IMAD.HI.U32 R12, R11, R14, RZ ;  /* 0x0000000e0b0c0227 */ /* 0x010fe200078e00ff */
[----:B------:R-:W-:-:S03]  /*ac40*/  MOV R15, R11 ;  /* 0x0000000b000f7202 */ /* 0x000fc60000000f00 */
[C---:B------:R-:W-:Y:S02]  /*ac50*/  IMAD R14, R22.reuse, UR10, RZ ;  /* 0x0000000a160e7c24 */ /* 0x040fe4000f8e02ff */
[----:B------:R-:W-:Y:S01]  /*ac60*/  IMAD.MOV.U32 R13, RZ, RZ, R11 ;  /* 0x000000ffff0d7224 */ /* 0x000fe200078e000b */
[----:B--2---:R-:W-:Y:S01]  /*ac70*/  @P0 SHF.R.U32.HI R13, RZ, R17, R12 ;  /* 0x00000011ff0d0219 */ /* 0x004fe2000001160c */
[----:B------:R-:W-:Y:S01]  /*ac80*/  IMAD R17, R23, UR12, R14 ;  /* 0x0000000c17117c24 */ /* 0x000fe2000f8e020e */
[----:B------:R-:W-:Y:S01]  /*ac90*/  SHF.R.S32.HI R14, RZ, 0x1f, R21 ;  /* 0x0000001fff0e7819 */ /* 0x000fe20000011415 */
[----:B------:R-:W-:-:S04]  /*aca0*/  IMAD.WIDE.U32 R6, R22, UR12, R6 ;  /* 0x0000000c16067c25 */ /* 0x000fc8000f8e0006 */
[----:B-----5:R-:W-:-:S04]  /*acb0*/  @P0 IMAD.HI.U32 R154, R11, R154, RZ ;  /* 0x0000009a0b9a0227 */ /* 0x020fc800078e00ff */
[----:B------:R-:W-:Y:S01]  /*acc0*/  IMAD.IADD R7, R7, 0x1, R17 ;  /* 0x0000000107077824 */ /* 0x000fe200078e0211 */
[----:B------:R-:W-:Y:S01]  /*acd0*/  @P0 SHF.R.U32.HI R15, RZ, R153, R154 ;  /* 0x00000099ff0f0219 */ /* 0x000fe2000001169a */
[C---:B------:R-:W-:Y:S02]  /*ace0*/  IMAD R12, R14.reuse, UR4, RZ ;  /* 0x000000040e0c7c24 */ /* 0x040fe4000f8e02ff */
[----:B------:R-:W-:Y:S02]  /*acf0*/  IMAD R17, R14, UR6, RZ ;  /* 0x000000060e117c24 */ /* 0x000fe4000f8e02ff */
[----:B------:R-:W-:-:S04]  /*ad00*/  IMAD.WIDE.U32 R4, R21, UR4, R4 ;  /* 0x0000000415047c25 */ /* 0x000fc8000f8e0004 */
[C---:B------:R-:W-:Y:S01]  /*ad10*/  IMAD R14, R21.reuse, UR5, R12 ;  /* 0x00000005150e7c24 */ /* 0x040fe2000f8e020c */
[----:B------:R-:W-:Y:S01]  /*ad20*/  BAR.SYNC.DEFER_BLOCKING 0x1, 0x100 ;  /* 0x0044000000007b1d */ /* 0x000fe20000010000 */
[C---:B------:R-:W-:Y:S01]  /*ad30*/  IMAD R19, R21.reuse, UR7, R17 ;  /* 0x0000000715137c24 */ /* 0x040fe2000f8e0211 */
[----:B------:R-:W-:Y:S01]  /*ad40*/  SHF.R.S32.HI R17, RZ, 0x1f, R13 ;  /* 0x0000001fff117819 */ /* 0x000fe2000001140d */
[----:B------:R-:W-:Y:S01]  /*ad50*/  IMAD.WIDE.U32 R6, R21, UR6, R6 ;  /* 0x0000000615067c25 */ /* 0x000fe2000f8e0006 */
[----:B------:R-:W-:Y:S02]  /*ad60*/  IADD3 R4, P0, R13, R4, RZ ;  /* 0x000000040d047210 */ /* 0x000fe40007f1e0ff */
[----:B------:R-:W-:Y:S01]  /*ad70*/  SHF.R.S32.HI R12, RZ, 0x1f, R15 ;  /* 0x0000001fff0c7819 */ /* 0x000fe2000001140f */
[----:B------:R-:W-:Y:S01]  /*ad80*/  IMAD.MOV R13, RZ, RZ, -R13 ;  /* 0x000000ffff0d7224 */ /* 0x000fe200078e0a0d */
[----:B------:R-:W-:Y:S01]  /*ad90*/  ULDC.64 UR4, c[0x0][0xb30] ;  /* 0x0002cc0000047ab9 */ /* 0x000fe20000000a00 */
[----:B------:R-:W-:Y:S01]  /*ada0*/  IMAD.MOV R20, RZ, RZ, -R15 ;  /* 0x000000ffff147224 */ /* 0x000fe200078e0a0f */
[----:B------:R-:W-:Y:S01]  /*adb0*/  IADD3.X R5, R17, R5, R14, P0, !PT ;  /* 0x0000000511057210 */ /* 0x000fe200007fe40e */
[----:B------:R-:W-:Y:S01]  /*adc0*/  IMAD R12, R12, UR4, RZ ;  /* 0x000000040c0c7c24 */ /* 0x000fe2000f8e02ff */
[----:B------:R-:W-:Y:S01]  /*add0*/  IADD3 R7, R7, R19, RZ ;  /* 0x0000001307077210 */ /* 0x000fe20007ffe0ff */
[C-C-:B------:R-:W-:Y:S01]  /*ade0*/  IMAD R13, R8.reuse, R13, R11.reuse ;  /* 0x0000000d080d7224 */ /* 0x140fe200078e020b */
[----:B------:R-:W-:Y:S01]  /*adf0*/  ULDC.64 UR6, c[0x0][0xbc8] ;  /* 0x0002f20000067ab9 */ /* 0x000fe20000000a00 */
[----:B------:R-:W-:-:S02]  /*ae00*/  IMAD R11, R8, R20, R11 ;  /* 0x00000014080b7224 */ /* 0x000fc400078e020b */
[C---:B------:R-:W-:Y:S01]  /*ae10*/  IMAD R17, R15.reuse, UR5, R12 ;  /* 0x000000050f117c24 */ /* 0x040fe2000f8e020c */
[----:B------:R-:W-:Y:S01]  /*ae20*/  SHF.R.S32.HI R12, RZ, 0x1f, R13 ;  /* 0x0000001fff0c7819 */ /* 0x000fe2000001140d */
[----:B------:R-:W-:Y:S01]  /*ae30*/  IMAD.WIDE.U32 R6, R15, UR4, R6 ;  /* 0x000000040f067c25 */ /* 0x000fe2000f8e0006 */
[----:B------:R-:W-:Y:S01]  /*ae40*/  SHF.R.S32.HI R14, RZ, 0x1f, R11 ;  /* 0x0000001fff0e7819 */ /* 0x000fe2000001140b */
[----:B------:R-:W0:Y:S01]  /*ae50*/  S2UR UR5, SR_CgaCtaId ;  /* 0x00000000000579c3 */ /* 0x000e220000008800 */
[----:B------:R-:W-:Y:S01]  /*ae60*/  UMOV UR4, 0x400 ;  /* 0x0000040000047882 */ /* 0x000fe20000000000 */
[----:B------:R-:W-:Y:S02]  /*ae70*/  IMAD R12, R12, UR6, RZ ;  /* 0x000000060c0c7c24 */ /* 0x000fe4000f8e02ff */
[----:B------:R-:W-:Y:S02]  /*ae80*/  IMAD.IADD R7, R7, 0x1, R17 ;  /* 0x0000000107077824 */ /* 0x000fe400078e0211 */
[----:B------:R-:W-:-:S02]  /*ae90*/  IMAD R14, R14, UR8, RZ ;  /* 0x000000080e0e7c24 */ /* 0x000fc4000f8e02ff */
[C---:B------:R-:W-:Y:S02]  /*aea0*/  IMAD R15, R13.reuse, UR7, R12 ;  /* 0x000000070d0f7c24 */ /* 0x040fe4000f8e020c */
[----:B------:R-:W-:Y:S01]  /*aeb0*/  IMAD.WIDE.U32 R4, R13, UR6, R4 ;  /* 0x000000060d047c25 */ /* 0x000fe2000f8e0004 */
[----:B------:R-:W-:-:S03]  /*aec0*/  ULDC.64 UR6, c[0x0][0xba8] ;  /* 0x0002ea0000067ab9 */ /* 0x000fc60000000a00 */
[C---:B------:R-:W-:Y:S01]  /*aed0*/  IMAD R17, R11.reuse, UR9, R14 ;  /* 0x000000090b117c24 */ /* 0x040fe2000f8e020e */
[----:B------:R-:W-:Y:S01]  /*aee0*/  LEA R19, P0, R4, UR6, 0x2 ;  /* 0x0000000604137c11 */ /* 0x000fe2000f8010ff */
[----:B------:R-:W-:Y:S01]  /*aef0*/  IMAD.WIDE.U32 R12, R11, UR8, R6 ;  /* 0x000000080b0c7c25 */ /* 0x000fe2000f8e0006 */
[----:B------:R-:W-:Y:S01]  /*af00*/  ULDC.64 UR8, c[0x0][0xb00] ;  /* 0x0002c00000087ab9 */ /* 0x000fe20000000a00 */
[----:B------:R-:W-:Y:S01]  /*af10*/  LEA R11, R9, R16, 0x7 ;  /* 0x00000010090b7211 */ /* 0x000fe200078e38ff */
[----:B------:R-:W-:Y:S01]  /*af20*/  ULDC UR6, c[0x0][0xa88] ;  /* 0x0002a20000067ab9 */ /* 0x000fe20000000800 */
[----:B------:R-:W-:Y:S01]  /*af30*/  IMAD.IADD R5, R5, 0x1, R15 ;  /* 0x0000000105057824 */ /* 0x000fe200078e020f */
[----:B------:R-:W-:Y:S01]  /*af40*/  LEA R6, P1, R12, UR8, 0x2 ;  /* 0x000000080c067c11 */ /* 0x000fe2000f8210ff */
[----:B------:R-:W-:Y:S01]  /*af50*/  IMAD.IADD R7, R13, 0x1, R17 ;  /* 0x000000010d077824 */ /* 0x000fe200078e0211 */
[----:B------:R-:W-:Y:S01]  /*af60*/  SHFL.IDX PT, R14, R19, 0x1, 0x1c1f ;  /* 0x003c1f00130e7f89 */ /* 0x000fe200000e0000 */
[----:B0-----:R-:W-:Y:S01]  /*af70*/  ULEA UR4, UR5, UR4, 0x18 ;  /* 0x0000000405047291 */ /* 0x001fe2000f8ec03f */
[----:B------:R-:W-:Y:S01]  /*af80*/  LEA.HI.X R17, R4, UR7, R5, 0x2, P0 ;  /* 0x0000000704117c11 */ /* 0x000fe200080f1405 */
[----:B------:R-:W-:Y:S01]  /*af90*/  IMAD R8, R8, UR6, RZ ;  /* 0x0000000608087c24 */ /* 0x000fe2000f8e02ff */
[----:B------:R-:W-:Y:S01]  /*afa0*/  LEA.HI.X R7, R12, UR9, R7, 0x2, P1 ;  /* 0x000000090c077c11 */ /* 0x000fe200088f1407 */
[----:B------:R-:W-:Y:S01]  /*afb0*/  VIADD R9, R11, 0x8 ;  /* 0x000000080b097836 */ /* 0x000fe20000000000 */
[----:B------:R-:W-:Y:S01]  /*afc0*/  SHFL.IDX PT, R12, R19, RZ, 0x1c1f ;  /* 0x001c1fff130c7589 */ /* 0x000fe200000e0000 */
[----:B------:R-:W-:Y:S01]  /*afd0*/  LOP3.LUT P0, RZ, R3, 0x3, RZ, 0xc0, !PT ;  /* 0x0000000303ff7812 */ /* 0x000fe2000780c0ff */
[----:B------:R-:W-:Y:S01]  /*afe0*/  UIADD3 UR4, UR4, 0x38820, URZ ;  /* 0x0003882004047890 */ /* 0x000fe2000fffe03f */
[CC--:B------:R-:W-:Y:S01]  /*aff0*/  ISETP.GE.AND P2, PT, R11.reuse, R8.reuse, PT ;  /* 0x000000080b00720c */ /* 0x0c0fe20003f46270 */
[----:B------:R-:W0:Y:S01]  /*b000*/  SHFL.IDX PT, R13, R17, RZ, 0x1c1f ;  /* 0x001c1fff110d7589 */ /* 0x000e2200000e0000 */
[-C--:B------:R-:W-:Y:S01]  /*b010*/  ISETP.GE.OR P1, PT, R11, R8.reuse, P0 ;  /* 0x000000080b00720c */ /* 0x080fe20000726670 */
[----:B------:R-:W-:Y:S01]  /*b020*/  UPRMT UR4, URZ, 0x654, UR4 ;  /* 0x000006543f047896 */ /* 0x000fe20008000004 */
[----:B------:R-:W-:Y:S01]  /*b030*/  ISETP.GE.OR P0, PT, R9, R8, P0 ;  /* 0x000000080900720c */ /* 0x000fe20000706670 */
[----:B------:R-:W1:Y:S01]  /*b040*/  SHFL.IDX PT, R15, R17, 0x1, 0x1c1f ;  /* 0x003c1f00110f7f89 */ /* 0x000e6200000e0000 */
[----:B------:R-:W-:-:S03]  /*b050*/  IMAD.IADD R3, R3, 0x1, -R10 ;  /* 0x0000000103037824 */ /* 0x000fc600078e0a0a */
[----:B------:R2:W3:Y:S01]  /*b060*/  SHFL.IDX PT, R4, R6, RZ, 0x1c1f ;  /* 0x001c1fff06047589 */ /* 0x0004e200000e0000 */
[----:B------:R-:W-:Y:S02]  /*b070*/  IMAD.SHL.U32 R3, R3, 0x2, RZ ;  /* 0x0000000203037824 */ /* 0x000fe400078e00ff */
[----:B------:R-:W-:Y:S01]  /*b080*/  SYNCS.ARRIVE.TRANS64.RED.A1T0 RZ, [UR4], RZ ;  /* 0x000000ffffff79a7 */ /* 0x000fe20008100404 */
[----:B------:R2:W4:Y:S04]  /*b090*/  SHFL.IDX PT, R5, R7, RZ, 0x1c1f ;  /* 0x001c1fff07057589 */ /* 0x00052800000e0000 */
[----:B0-----:R2:W-:Y:S04]  /*b0a0*/  @!P1 ST.E desc[UR14][R12.64], R0 ;  /* 0x000000000c009985 */ /* 0x0015e8000c10190e */
[----:B-1----:R2:W-:Y:S01]  /*b0b0*/  @!P0 ST.E desc[UR14][R14.64], R2 ;  /* 0x000000020e008985 */ /* 0x0025e2000c10190e */
[----:B------:R-:W-:Y:S05]  /*b0c0*/  @P2 BRA `(.L_x_37) ;  /* 0x0000000800fc2947 */ /* 0x000fea0003800000 */
[C---:B--2---:R-:W-:Y:S01]  /*b0d0*/  IADD3 R0, R3.reuse, 0x8, RZ ;  /* 0x0000000803007810 */ /* 0x044fe20007ffe0ff */
[C---:B------:R-:W-:Y:S01]  /*b0e0*/  VIADD R2, R3.reuse, 0x10 ;  /* 0x0000001003027836 */ /* 0x040fe20000000000 */
[----:B------:R-:W-:Y:S01]  /*b0f0*/  ULDC UR4, c[0x0][0xac8] ;  /* 0x0002b20000047ab9 */ /* 0x000fe20000000800 */
[C---:B------:R-:W-:Y:S01]  /*b100*/  VIADD R10, R3.reuse, 0x18 ;  /* 0x00000018030a7836 */ /* 0x040fe20000000000 */
[----:B------:R-:W-:Y:S01]  /*b110*/  ISETP.GE.AND P3, PT, R0, UR4, PT ;  /* 0x0000000400007c0c */ /* 0x000fe2000bf66270 */
[C---:B------:R-:W-:Y:S01]  /*b120*/  VIADD R19, R3.reuse, 0x20 ;  /* 0x0000002003137836 */ /* 0x040fe20000000000 */
[----:B------:R-:W-:Y:S01]  /*b130*/  ISETP.GE.AND P4, PT, R2, UR4, PT ;  /* 0x0000000402007c0c */ /* 0x000fe2000bf86270 */
[----:B------:R-:W-:Y:S01]  /*b140*/  ULDC.64 UR6, c[0x0][0x208] ;  /* 0x0000820000067ab9 */ /* 0x000fe20000000a00 */
[----:B------:R-:W-:Y:S01]  /*b150*/  ISETP.GE.AND P5, PT, R10, UR4, PT ;  /* 0x000000040a007c0c */ /* 0x000fe2000bfa6270 */
[C---:B------:R-:W-:Y:S01]  /*b160*/  VIADD R21, R3.reuse, 0x40 ;  /* 0x0000004003157836 */ /* 0x040fe20000000000 */
[C---:B------:R-:W-:Y:S01]  /*b170*/  ISETP.GE.AND P2, PT, R3.reuse, UR4, PT ;  /* 0x0000000403007c0c */ /* 0x040fe2000bf46270 */
[C---:B------:R-:W-:Y:S01]  /*b180*/  VIADD R23, R3.reuse, 0x50 ;  /* 0x0000005003177836 */ /* 0x040fe20000000000 */
[----:B------:R-:W-:-:S02]  /*b190*/  IADD3 R20, R3, 0x28, RZ ;  /* 0x0000002803147810 */ /* 0x000fc40007ffe0ff */
[----:B------:R-:W-:Y:S02]  /*b1a0*/  ISETP.GE.AND P0, PT, R19, UR4, PT ;  /* 0x0000000413007c0c */ /* 0x000fe4000bf06270 */
[----:B------:R-:W-:Y:S02]  /*b1b0*/  ISETP.GE.AND P1, PT, R20, UR4, PT ;  /* 0x0000000414007c0c */ /* 0x000fe4000bf26270 */
[----:B------:R-:W-:Y:S02]  /*b1c0*/  @!P3 LEA.HI R0, R0, R0, RZ, 0x1 ;  /* 0x000000000000b211 */ /* 0x000fe400078f08ff */
[----:B------:R-:W-:Y:S02]  /*b1d0*/  @!P4 LEA.HI R2, R2, R2, RZ, 0x1 ;  /* 0x000000020202c211 */ /* 0x000fe400078f08ff */
[----:B------:R-:W-:Y:S02]  /*b1e0*/  @!P5 LEA.HI R10, R10, R10, RZ, 0x1 ;  /* 0x0000000a0a0ad211 */ /* 0x000fe400078f08ff */
[----:B------:R-:W-:Y:S01]  /*b1f0*/  @!P3 LOP3.LUT R13, R0, 0xfffffffe, RZ, 0xc0, !PT ;  /* 0xfffffffe000db812 */ /* 0x000fe200078ec0ff */
[C---:B------:R-:W-:Y:S01]  /*b200*/  VIADD R0, R3.reuse, 0x30 ;  /* 0x0000003003007836 */ /* 0x040fe20000000000 */
[----:B------:R-:W-:Y:S01]  /*b210*/  @!P4 LOP3.LUT R15, R2, 0xfffffffe, RZ, 0xc0, !PT ;  /* 0xfffffffe020fc812 */ /* 0x000fe200078ec0ff */
[C---:B------:R-:W-:Y:S01]  /*b220*/  VIADD R2, R3.reuse, 0x38 ;  /* 0x0000003803027836 */ /* 0x040fe20000000000 */
[----:B------:R-:W-:Y:S01]  /*b230*/  @!P5 LOP3.LUT R17, R10, 0xfffffffe, RZ, 0xc0, !PT ;  /* 0xfffffffe0a11d812 */ /* 0x000fe200078ec0ff */
[C---:B---34-:R-:W-:Y:S01]  /*b240*/  @!P2 IMAD.WIDE R10, R3.reuse, 0x4, R4 ;  /* 0x00000004030aa825 */ /* 0x058fe200078e0204 */
[----:B------:R-:W-:-:S02]  /*b250*/  IADD3 R22, R3, 0x48, RZ ;  /* 0x0000004803167810 */ /* 0x000fc40007ffe0ff */
[----:B------:R-:W-:Y:S01]  /*b260*/  ISETP.GE.AND P6, PT, R23, UR4, PT ;  /* 0x0000000417007c0c */ /* 0x000fe2000bfc6270 */
[--C-:B------:R-:W-:Y:S01]  /*b270*/  @!P3 IMAD.WIDE R12, R13, 0x4, R4.reuse ;  /* 0x000000040d0cb825 */ /* 0x100fe200078e0204 */
[----:B------:R0:W-:Y:S01]  /*b280*/  @!P2 ST.E.64 desc[UR6][R10.64], R24 ;  /* 0x000000180a00a985 */ /* 0x0001e2000c101b06 */
[----:B------:R-:W-:Y:S02]  /*b290*/  ISETP.GE.AND P2, PT, R0, UR4, PT ;  /* 0x0000000400007c0c */ /* 0x000fe4000bf46270 */
[--C-:B------:R-:W-:Y:S01]  /*b2a0*/  @!P4 IMAD.WIDE R14, R15, 0x4, R4.reuse ;  /* 0x000000040f0ec825 */ /* 0x100fe200078e0204 */
[----:B------:R1:W-:Y:S01]  /*b2b0*/  @!P3 ST.E.64 desc[UR6][R12.64], R28 ;  /* 0x0000001c0c00b985 */ /* 0x0003e2000c101b06 */
[----:B------:R-:W-:Y:S02]  /*b2c0*/  ISETP.GE.AND P3, PT, R2, UR4, PT ;  /* 0x0000000402007c0c */ /* 0x000fe4000bf66270 */
[----:B------:R-:W-:Y:S01]  /*b2d0*/  @!P5 IMAD.WIDE R16, R17, 0x4, R4 ;  /* 0x000000041110d825 */ /* 0x000fe200078e0204 */
[----:B------:R2:W-:Y:S01]  /*b2e0*/  @!P4 ST.E.64 desc[UR6][R14.64], R32 ;  /* 0x000000200e00c985 */ /* 0x0005e2000c101b06 */
[----:B------:R-:W-:-:S02]  /*b2f0*/  ISETP.GE.AND P4, PT, R21, UR4, PT ;  /* 0x0000000415007c0c */ /* 0x000fc4000bf86270 */
[----:B------:R-:W-:Y:S01]  /*b300*/  @!P0 LEA.HI R19, R19, R19, RZ, 0x1 ;  /* 0x0000001313138211 */ /* 0x000fe200078f08ff */
[----:B------:R3:W-:Y:S01]  /*b310*/  @!P5 ST.E.64 desc[UR6][R16.64], R36 ;  /* 0x000000241000d985 */ /* 0x0007e2000c101b06 */
[----:B------:R-:W-:Y:S01]  /*b320*/  ISETP.GE.AND P5, PT, R22, UR4, PT ;  /* 0x0000000416007c0c */ /* 0x000fe2000bfa6270 */
[C---:B0-----:R-:W-:Y:S01]  /*b330*/  VIADD R24, R3.reuse, 0x58 ;  /* 0x0000005803187836 */ /* 0x041fe20000000000 */
[----:B------:R-:W-:Y:S01]  /*b340*/  @!P1 LEA.HI R20, R20, R20, RZ, 0x1 ;  /* 0x0000001414149211 */ /* 0x000fe200078f08ff */
[----:B------:R-:W-:Y:S01]  /*b350*/  VIADD R25, R3, 0x60 ;  /* 0x0000006003197836 */ /* 0x000fe20000000000 */
[----:B------:R-:W-:Y:S02]  /*b360*/  @!P0 LOP3.LUT R11, R19, 0xfffffffe, RZ, 0xc0, !PT ;  /* 0xfffffffe130b8812 */ /* 0x000fe400078ec0ff */
[----:B-1----:R-:W-:Y:S02]  /*b370*/  @!P1 LOP3.LUT R13, R20, 0xfffffffe, RZ, 0xc0, !PT ;  /* 0xfffffffe140d9812 */ /* 0x002fe400078ec0ff */
[----:B------:R-:W-:Y:S01]  /*b380*/  @!P2 LEA.HI R0, R0, R0, RZ, 0x1 ;  /* 0x000000000000a211 */ /* 0x000fe200078f08ff */
[----:B------:R-:W-:Y:S01]  /*b390*/  @!P0 IMAD.WIDE R10, R11, 0x4, R4 ;  /* 0x000000040b0a8825 */ /* 0x000fe200078e0204 */
[----:B------:R-:W-:-:S02]  /*b3a0*/  @!P3 LEA.HI R2, R2, R2, RZ, 0x1 ;  /* 0x000000020202b211 */ /* 0x000fc400078f08ff */
[----:B------:R-:W-:Y:S01]  /*b3b0*/  @!P4 LEA.HI R21, R21, R21, RZ, 0x1 ;  /* 0x000000151515c211 */ /* 0x000fe200078f08ff */
[----:B------:R-:W-:Y:S01]  /*b3c0*/  @!P1 IMAD.WIDE R12, R13, 0x4, R4 ;  /* 0x000000040d0c9825 */ /* 0x000fe200078e0204 */
[----:B------:R-:W-:Y:S01]  /*b3d0*/  @!P5 LEA.HI R22, R22, R22, RZ, 0x1 ;  /* 0x000000161616d211 */ /* 0x000fe200078f08ff */
[----:B------:R0:W-:Y:S01]  /*b3e0*/  @!P0 ST.E.64 desc[UR6][R10.64], R40 ;  /* 0x000000280a008985 */ /* 0x0001e2000c101b06 */
[----:B------:R-:W-:Y:S02]  /*b3f0*/  @!P6 LEA.HI R23, R23, R23, RZ, 0x1 ;  /* 0x000000171717e211 */ /* 0x000fe400078f08ff */
[----:B--2---:R-:W-:Y:S01]  /*b400*/  @!P2 LOP3.LUT R15, R0, 0xfffffffe, RZ, 0xc0, !PT ;  /* 0xfffffffe000fa812 */ /* 0x004fe200078ec0ff */
[----:B------:R1:W-:Y:S01]  /*b410*/  @!P1 ST.E.64 desc[UR6][R12.64], R44 ;  /* 0x0000002c0c009985 */ /* 0x0003e2000c101b06 */
[----:B---3--:R-:W-:Y:S01]  /*b420*/  @!P3 LOP3.LUT R17, R2, 0xfffffffe, RZ, 0xc0, !PT ;  /* 0xfffffffe0211b812 */ /* 0x008fe200078ec0ff */
[----:B------:R-:W-:Y:S01]  /*b430*/  VIADD R2, R3, 0x70 ;  /* 0x0000007003027836 */ /* 0x000fe20000000000 */
[----:B------:R-:W-:-:S02]  /*b440*/  @!P4 LOP3.LUT R21, R21, 0xfffffffe, RZ, 0xc0, !PT ;  /* 0xfffffffe1515c812 */ /* 0x000fc400078ec0ff */
[----:B------:R-:W-:Y:S01]  /*b450*/  @!P5 LOP3.LUT R19, R22, 0xfffffffe, RZ, 0xc0, !PT ;  /* 0xfffffffe1613d812 */ /* 0x000fe200078ec0ff */
[----:B------:R-:W-:Y:S01]  /*b460*/  VIADD R22, R3, 0x80 ;  /* 0x0000008003167836 */ /* 0x000fe20000000000 */
[----:B------:R-:W-:Y:S02]  /*b470*/  @!P6 LOP3.LUT R23, R23, 0xfffffffe, RZ, 0xc0, !PT ;  /* 0xfffffffe1717e812 */ /* 0x000fe400078ec0ff */
[----:B------:R-:W-:Y:S01]  /*b480*/  ISETP.GE.AND P1, PT, R24, UR4, PT ;  /* 0x0000000418007c0c */ /* 0x000fe2000bf26270 */
[--C-:B0-----:R-:W-:Y:S01]  /*b490*/  @!P2 IMAD.WIDE R10, R15, 0x4, R4.reuse ;  /* 0x000000040f0aa825 */ /* 0x101fe200078e0204 */
[----:B------:R-:W-:Y:S02]  /*b4a0*/  ISETP.GE.AND P0, PT, R25, UR4, PT ;  /* 0x0000000419007c0c */ /* 0x000fe4000bf06270 */
[----:B------:R-:W-:Y:S01]  /*b4b0*/  IADD3 R0, R3, 0x68, RZ ;  /* 0x0000006803007810 */ /* 0x000fe20007ffe0ff */
[--C-:B-1----:R-:W-:Y:S01]  /*b4c0*/  @!P3 IMAD.WIDE R12, R17, 0x4, R4.reuse ;  /* 0x00000004110cb825 */ /* 0x102fe200078e0204 */
[----:B------:R0:W-:Y:S02]  /*b4d0*/  @!P2 ST.E.64 desc[UR6][R10.64], R48 ;  /* 0x000000300a00a985 */ /* 0x0001e4000c101b06 */
[----:B------:R-:W-:Y:S01]  /*b4e0*/  ISETP.GE.AND P2, PT, R0, UR4, PT ;  /* 0x0000000400007c0c */ /* 0x000fe2000bf46270 */
[--C-:B------:R-:W-:Y:S01]  /*b4f0*/  @!P4 IMAD.WIDE R14, R21, 0x4, R4.reuse ;  /* 0x00000004150ec825 */ /* 0x100fe200078e0204 */
[----:B------:R1:W-:Y:S03]  /*b500*/  @!P3 ST.E.64 desc[UR6][R12.64], R52 ;  /* 0x000000340c00b985 */ /* 0x0003e6000c101b06 */
[----:B------:R-:W-:Y:S01]  /*b510*/  @!P5 IMAD.WIDE R16, R19, 0x4, R4 ;  /* 0x000000041310d825 */ /* 0x000fe200078e0204 */
[----:B------:R2:W-:Y:S01]  /*b520*/  @!P4 ST.E.64 desc[UR6][R14.64], R56 ;  /* 0x000000380e00c985 */ /* 0x0005e2000c101b06 */
[----:B------:R-:W-:-:S02]  /*b530*/  ISETP.GE.AND P4, PT, R22, UR4, PT ;  /* 0x0000000416007c0c */ /* 0x000fc4000bf86270 */
[----:B------:R-:W-:Y:S01]  /*b540*/  @!P6 IMAD.WIDE R20, R23, 0x4, R4 ;  /* 0x000000041714e825 */ /* 0x000fe200078e0204 */
[----:B------:R3:W-:Y:S01]  /*b550*/  @!P5 ST.E.64 desc[UR6][R16.64], R60 ;  /* 0x0000003c1000d985 */ /* 0x0007e2000c101b06 */
[C---:B------:R-:W-:Y:S02]  /*b560*/  IADD3 R23, R3.reuse, 0x88, RZ ;  /* 0x0000008803177810 */ /* 0x040fe40007ffe0ff */
[----:B------:R-:W-:Y:S01]  /*b570*/  VIADD R19, R3, 0x78 ;  /* 0x0000007803137836 */ /* 0x000fe20000000000 */
[----:B------:R4:W-:Y:S01]  /*b580*/  @!P6 ST.E.64 desc[UR6][R20.64], R64 ;  /* 0x000000401400e985 */ /* 0x0009e2000c101b06 */
[----:B------:R-:W-:Y:S02]  /*b590*/  ISETP.GE.AND P6, PT, R2, UR4, PT ;  /* 0x0000000402007c0c */ /* 0x000fe4000bfc6270 */
[----:B------:R-:W-:Y:S02]  /*b5a0*/  ISETP.GE.AND P3, PT, R23, UR4, PT ;  /* 0x0000000417007c0c */ /* 0x000fe4000bf66270 */
[----:B------:R-:W-:-:S02]  /*b5b0*/  ISETP.GE.AND P5, PT, R19, UR4, PT ;  /* 0x0000000413007c0c */ /* 0x000fc4000bfa6270 */
[----:B------:R-:W-:Y:S02]  /*b5c0*/  @!P1 LEA.HI R24, R24, R24, RZ, 0x1 ;  /* 0x0000001818189211 */ /* 0x000fe400078f08ff */
[----:B------:R-:W-:Y:S02]  /*b5d0*/  @!P0 LEA.HI R25, R25, R25, RZ, 0x1 ;  /* 0x0000001919198211 */ /* 0x000fe400078f08ff */
[----:B0-----:R-:W-:Y:S01]  /*b5e0*/  @!P1 LOP3.LUT R11, R24, 0xfffffffe, RZ, 0xc0, !PT ;  /* 0xfffffffe180b9812 */ /* 0x001fe200078ec0ff */
[----:B------:R-:W-:Y:S01]  /*b5f0*/  VIADD R24, R3, 0x90 ;  /* 0x0000009003187836 */ /* 0x000fe20000000000 */
[----:B-1----:R-:W-:Y:S01]  /*b600*/  @!P0 LOP3.LUT R13, R25, 0xfffffffe, RZ, 0xc0, !PT ;  /* 0xfffffffe190d8812 */ /* 0x002fe200078ec0ff */
[----:B------:R-:W-:Y:S01]  /*b610*/  VIADD R25, R3, 0x98 ;  /* 0x0000009803197836 */ /* 0x000fe20000000000 */
        /* <DEDUP_REMOVED lines=13> */
[----:B----4-:R-:W-:Y:S01]  /*b6f0*/  @!P4 LOP3.LUT R21, R22, 0xfffffffe, RZ, 0xc0, !PT ;  /* 0xfffffffe1615c812 */ /* 0x010fe200078ec0ff */
[----:B------:R-:W-:Y:S01]  /*b700*/  VIADD R22, R3, 0xb8 ;  /* 0x000000b803167836 */ /* 0x000fe20000000000 */
[----:B------:R-:W-:Y:S02]  /*b710*/  @!P3 LOP3.LUT R23, R23, 0xfffffffe, RZ, 0xc0, !PT ;  /* 0xfffffffe1717b812 */ /* 0x000fe400078ec0ff */
[----:B------:R-:W-:Y:S01]  /*b720*/  ISETP.GE.AND P0, PT, R24, UR4, PT ;  /* 0x0000000418007c0c */ /* 0x000fe2000bf06270 */
[--C-:B0-----:R-:W-:Y:S01]  /*b730*/  @!P2 IMAD.WIDE R10, R15, 0x4, R4.reuse ;  /* 0x000000040f0aa825 */ /* 0x101fe200078e0204 */
[----:B------:R-:W-:Y:S02]  /*b740*/  IADD3 R2, R3, 0xa8, RZ ;  /* 0x000000a803027810 */ /* 0x000fe40007ffe0ff */
[----:B------:R-:W-:Y:S01]  /*b750*/  ISETP.GE.AND P1, PT, R25, UR4, PT ;  /* 0x0000000419007c0c */ /* 0x000fe2000bf26270 */
[----:B-1----:R-:W-:Y:S01]  /*b760*/  @!P6 IMAD.WIDE R12, R17, 0x4, R4 ;  /* 0x00000004110ce825 */ /* 0x002fe200078e0204 */
[----:B------:R0:W-:Y:S01]  /*b770*/  @!P2 ST.E.64 desc[UR6][R10.64], R76 ;  /* 0x0000004c0a00a985 */ /* 0x0001e2000c101b06 */
[----:B------:R-:W-:-:S02]  /*b780*/  ISETP.GE.AND P2, PT, R0, UR4, PT ;  /* 0x0000000400007c0c */ /* 0x000fc4000bf46270 */
[--C-:B------:R-:W-:Y:S01]  /*b790*/  @!P5 IMAD.WIDE R14, R19, 0x4, R4.reuse ;  /* 0x00000004130ed825 */ /* 0x100fe200078e0204 */
[----:B------:R1:W-:Y:S03]  /*b7a0*/  @!P6 ST.E.64 desc[UR6][R12.64], R80 ;  /* 0x000000500c00e985 */ /* 0x0003e6000c101b06 */
[--C-:B------:R-:W-:Y:S01]  /*b7b0*/  @!P4 IMAD.WIDE R16, R21, 0x4, R4.reuse ;  /* 0x000000041510c825 */ /* 0x100fe200078e0204 */
[----:B------:R2:W-:Y:S01]  /*b7c0*/  @!P5 ST.E.64 desc[UR6][R14.64], R84 ;  /* 0x000000540e00d985 */ /* 0x0005e2000c101b06 */
[----:B------:R-:W-:Y:S02]  /*b7d0*/  ISETP.GE.AND P5, PT, R22, UR4, PT ;  /* 0x0000000416007c0c */ /* 0x000fe4000bfa6270 */
[----:B------:R-:W-:Y:S01]  /*b7e0*/  @!P3 IMAD.WIDE R20, R23, 0x4, R4 ;  /* 0x000000041714b825 */ /* 0x000fe200078e0204 */
[----:B------:R3:W-:Y:S01]  /*b7f0*/  @!P4 ST.E.64 desc[UR6][R16.64], R88 ;  /* 0x000000581000c985 */ /* 0x0007e2000c101b06 */
[----:B------:R-:W-:-:S02]  /*b800*/  @!P0 LEA.HI R24, R24, R24, RZ, 0x1 ;  /* 0x0000001818188211 */ /* 0x000fc400078f08ff */
[C---:B------:R-:W-:Y:S01]  /*b810*/  VIADD R19, R3.reuse, 0xb0 ;  /* 0x000000b003137836 */ /* 0x040fe20000000000 */
[----:B------:R4:W-:Y:S01]  /*b820*/  @!P3 ST.E.64 desc[UR6][R20.64], R92 ;  /* 0x0000005c1400b985 */ /* 0x0009e2000c101b06 */
[----:B------:R-:W-:Y:S01]  /*b830*/  VIADD R23, R3, 0xc0 ;  /* 0x000000c003177836 */ /* 0x000fe20000000000 */
[----:B------:R-:W-:Y:S02]  /*b840*/  ISETP.GE.AND P3, PT, R2, UR4, PT ;  /* 0x0000000402007c0c */ /* 0x000fe4000bf66270 */
[----:B------:R-:W-:Y:S02]  /*b850*/  ISETP.GE.AND P4, PT, R19, UR4, PT ;  /* 0x0000000413007c0c */ /* 0x000fe4000bf86270 */
[----:B------:R-:W-:Y:S02]  /*b860*/  ISETP.GE.AND P6, PT, R23, UR4, PT ;  /* 0x0000000417007c0c */ /* 0x000fe4000bfc6270 */
[----:B------:R-:W-:Y:S02]  /*b870*/  @!P1 LEA.HI R25, R25, R25, RZ, 0x1 ;  /* 0x0000001919199211 */ /* 0x000fe400078f08ff */
[----:B0-----:R-:W-:-:S02]  /*b880*/  @!P0 LOP3.LUT R11, R24, 0xfffffffe, RZ, 0xc0, !PT ;  /* 0xfffffffe180b8812 */ /* 0x001fc400078ec0ff */
[----:B------:R-:W-:Y:S02]  /*b890*/  @!P2 LEA.HI R0, R0, R0, RZ, 0x1 ;  /* 0x000000000000a211 */ /* 0x000fe400078f08ff */
[----:B-1----:R-:W-:Y:S01]  /*b8a0*/  @!P1 LOP3.LUT R13, R25, 0xfffffffe, RZ, 0xc0, !PT ;  /* 0xfffffffe190d9812 */ /* 0x002fe200078ec0ff */
[--C-:B------:R-:W-:Y:S01]  /*b8b0*/  @!P0 IMAD.WIDE R10, R11, 0x4, R4.reuse ;  /* 0x000000040b0a8825 */ /* 0x100fe200078e0204 */
[----:B------:R-:W-:Y:S02]  /*b8c0*/  @!P3 LEA.HI R2, R2, R2, RZ, 0x1 ;  /* 0x000000020202b211 */ /* 0x000fe400078f08ff */
[----:B------:R-:W-:Y:S01]  /*b8d0*/  @!P4 LEA.HI R19, R19, R19, RZ, 0x1 ;  /* 0x000000131313c211 */ /* 0x000fe200078f08ff */
[----:B------:R-:W-:Y:S01]  /*b8e0*/  @!P1 IMAD.WIDE R12, R13, 0x4, R4 ;  /* 0x000000040d0c9825 */ /* 0x000fe200078e0204 */
[----:B--2---:R-:W-:Y:S01]  /*b8f0*/  @!P2 LOP3.LUT R15, R0, 0xfffffffe, RZ, 0xc0, !PT ;  /* 0xfffffffe000fa812 */ /* 0x004fe200078ec0ff */
[----:B------:R0:W-:Y:S01]  /*b900*/  @!P0 ST.E.64 desc[UR6][R10.64], R96 ;  /* 0x000000600a008985 */ /* 0x0001e2000c101b06 */
[----:B------:R-:W-:-:S02]  /*b910*/  @!P5 LEA.HI R22, R22, R22, RZ, 0x1 ;  /* 0x000000161616d211 */ /* 0x000fc400078f08ff */
[----:B---3--:R-:W-:Y:S01]  /*b920*/  @!P3 LOP3.LUT R17, R2, 0xfffffffe, RZ, 0xc0, !PT ;  /* 0xfffffffe0211b812 */ /* 0x008fe200078ec0ff */
[--C-:B------:R-:W-:Y:S01]  /*b930*/  @!P2 IMAD.WIDE R14, R15, 0x4, R4.reuse ;  /* 0x000000040f0ea825 */ /* 0x100fe200078e0204 */
[----:B------:R-:W-:Y:S01]  /*b940*/  @!P6 LEA.HI R23, R23, R23, RZ, 0x1 ;  /* 0x000000171717e211 */ /* 0x000fe200078f08ff */
[----:B------:R1:W-:Y:S01]  /*b950*/  @!P1 ST.E.64 desc[UR6][R12.64], R100 ;  /* 0x000000640c009985 */ /* 0x0003e2000c101b06 */
[----:B------:R-:W-:Y:S01]  /*b960*/  @!P4 LOP3.LUT R19, R19, 0xfffffffe, RZ, 0xc0, !PT ;  /* 0xfffffffe1313c812 */ /* 0x000fe200078ec0ff */
[----:B------:R-:W-:Y:S01]  /*b970*/  VIADD R2, R3, 0xd0 ;  /* 0x000000d003027836 */ /* 0x000fe20000000000 */
[----:B----4-:R-:W-:Y:S01]  /*b980*/  @!P5 LOP3.LUT R21, R22, 0xfffffffe, RZ, 0xc0, !PT ;  /* 0xfffffffe1615d812 */ /* 0x010fe200078ec0ff */
[----:B------:R2:W-:Y:S01]  /*b990*/  @!P2 ST.E.64 desc[UR6][R14.64], R104 ;  /* 0x000000680e00a985 */ /* 0x0005e2000c101b06 */
[----:B------:R-:W-:Y:S01]  /*b9a0*/  @!P6 LOP3.LUT R23, R23, 0xfffffffe, RZ, 0xc0, !PT ;  /* 0xfffffffe1717e812 */ /* 0x000fe200078ec0ff */
[C---:B------:R-:W-:Y:S01]  /*b9b0*/  VIADD R22, R3.reuse, 0xe0 ;  /* 0x000000e003167836 */ /* 0x040fe20000000000 */
[----:B------:R-:W-:Y:S01]  /*b9c0*/  IADD3 R0, R3, 0xc8, RZ ;  /* 0x000000c803007810 */ /* 0x000fe20007ffe0ff */
[----:B0-----:R-:W-:Y:S01]  /*b9d0*/  @!P3 IMAD.WIDE R10, R17, 0x4, R4 ;  /* 0x00000004110ab825 */ /* 0x001fe200078e0204 */
[----:B------:R-:W-:-:S02]  /*b9e0*/  ISETP.GE.AND P1, PT, R2, UR4, PT ;  /* 0x0000000402007c0c */ /* 0x000fc4000bf26270 */
[----:B------:R-:W-:Y:S01]  /*b9f0*/  ISETP.GE.AND P0, PT, R0, UR4, PT ;  /* 0x0000000400007c0c */ /* 0x000fe2000bf06270 */
[--C-:B------:R-:W-:Y:S01]  /*ba00*/  @!P5 IMAD.WIDE R16, R21, 0x4, R4.reuse ;  /* 0x000000041510d825 */ /* 0x100fe200078e0204 */
[----:B------:R0:W-:Y:S01]  /*ba10*/  @!P3 ST.E.64 desc[UR6][R10.64], R108 ;  /* 0x0000006c0a00b985 */ /* 0x0001e2000c101b06 */
[----:B------:R-:W-:Y:S02]  /*ba20*/  ISETP.GE.AND P3, PT, R22, UR4, PT ;  /* 0x0000000416007c0c */ /* 0x000fe4000bf66270 */
[----:B-1----:R-:W-:Y:S01]  /*ba30*/  @!P4 IMAD.WIDE R12, R19, 0x4, R4 ;  /* 0x00000004130cc825 */ /* 0x002fe200078e0204 */
[----:B--2---:R-:W-:-:S03]  /*ba40*/  IADD3 R14, R3, 0xe8, RZ ;  /* 0x000000e8030e7810 */ /* 0x004fc60007ffe0ff */
[----:B------:R-:W-:Y:S01]  /*ba50*/  @!P6 IMAD.WIDE R20, R23, 0x4, R4 ;  /* 0x000000041714e825 */ /* 0x000fe200078e0204 */
[----:B------:R1:W-:Y:S01]  /*ba60*/  @!P4 ST.E.64 desc[UR6][R12.64], R112 ;  /* 0x000000700c00c985 */ /* 0x0003e2000c101b06 */
[----:B------:R-:W-:Y:S02]  /*ba70*/  ISETP.GE.AND P4, PT, R14, UR4, PT ;  /* 0x000000040e007c0c */ /* 0x000fe4000bf86270 */
[C---:B------:R-:W-:Y:S01]  /*ba80*/  VIADD R19, R3.reuse, 0xd8 ;  /* 0x000000d803137836 */ /* 0x040fe20000000000 */
[----:B------:R2:W-:Y:S01]  /*ba90*/  @!P5 ST.E.64 desc[UR6][R16.64], R116 ;  /* 0x000000741000d985 */ /* 0x0005e2000c101b06 */
[C---:B------:R-:W-:Y:S01]  /*baa0*/  VIADD R15, R3.reuse, 0xf0 ;  /* 0x000000f0030f7836 */ /* 0x040fe20000000000 */
[----:B------:R-:W-:Y:S01]  /*bab0*/  @!P0 LEA.HI R0, R0, R0, RZ, 0x1 ;  /* 0x0000000000008211 */ /* 0x000fe200078f08ff */
[----:B0-----:R-:W-:Y:S01]  /*bac0*/  VIADD R11, R3, 0xf8 ;  /* 0x000000f8030b7836 */ /* 0x001fe20000000000 */
[----:B------:R0:W-:Y:S01]  /*bad0*/  @!P6 ST.E.64 desc[UR6][R20.64], R120 ;  /* 0x000000781400e985 */ /* 0x0001e2000c101b06 */
[----:B------:R-:W-:-:S02]  /*bae0*/  ISETP.GE.AND P2, PT, R19, UR4, PT ;  /* 0x0000000413007c0c */ /* 0x000fc4000bf46270 */
[----:B------:R-:W-:Y:S02]  /*baf0*/  ISETP.GE.AND P5, PT, R15, UR4, PT ;  /* 0x000000040f007c0c */ /* 0x000fe4000bfa6270 */
[----:B------:R-:W-:Y:S02]  /*bb00*/  ISETP.GE.AND P6, PT, R11, UR4, PT ;  /* 0x000000040b007c0c */ /* 0x000fe4000bfc6270 */
[----:B------:R-:W-:Y:S02]  /*bb10*/  @!P1 LEA.HI R2, R2, R2, RZ, 0x1 ;  /* 0x0000000202029211 */ /* 0x000fe400078f08ff */
[----:B------:R-:W-:Y:S02]  /*bb20*/  @!P3 LEA.HI R22, R22, R22, RZ, 0x1 ;  /* 0x000000161616b211 */ /* 0x000fe400078f08ff */
[----:B------:R-:W-:Y:S02]  /*bb30*/  @!P4 LEA.HI R14, R14, R14, RZ, 0x1 ;  /* 0x0000000e0e0ec211 */ /* 0x000fe400078f08ff */
[----:B-1----:R-:W-:-:S02]  /*bb40*/  @!P1 LOP3.LUT R13, R2, 0xfffffffe, RZ, 0xc0, !PT ;  /* 0xfffffffe020d9812 */ /* 0x002fc400078ec0ff */
[----:B------:R-:W-:Y:S02]  /*bb50*/  @!P2 LEA.HI R19, R19, R19, RZ, 0x1 ;  /* 0x000000131313a211 */ /* 0x000fe400078f08ff */
[----:B------:R-:W-:Y:S02]  /*bb60*/  @!P5 LEA.HI R10, R15, R15, RZ, 0x1 ;  /* 0x0000000f0f0ad211 */ /* 0x000fe400078f08ff */
[----:B------:R-:W-:Y:S02]  /*bb70*/  @!P6 LEA.HI R12, R11, R11, RZ, 0x1 ;  /* 0x0000000b0b0ce211 */ /* 0x000fe400078f08ff */
[----:B------:R-:W-:Y:S02]  /*bb80*/  @!P0 LOP3.LUT R11, R0, 0xfffffffe, RZ, 0xc0, !PT ;  /* 0xfffffffe000b8812 */ /* 0x000fe400078ec0ff */
[----:B------:R-:W-:Y:S02]  /*bb90*/  @!P2 LOP3.LUT R15, R19, 0xfffffffe, RZ, 0xc0, !PT ;  /* 0xfffffffe130fa812 */ /* 0x000fe400078ec0ff */
[----:B--2---:R-:W-:-:S02]  /*bba0*/  @!P3 LOP3.LUT R17, R22, 0xfffffffe, RZ, 0xc0, !PT ;  /* 0xfffffffe1611b812 */ /* 0x004fc400078ec0ff */
[----:B0-----:R-:W-:Y:S01]  /*bbb0*/  @!P4 LOP3.LUT R21, R14, 0xfffffffe, RZ, 0xc0, !PT ;  /* 0xfffffffe0e15c812 */ /* 0x001fe200078ec0ff */
[--C-:B------:R-:W-:Y:S01]  /*bbc0*/  @!P2 IMAD.WIDE R14, R15, 0x4, R4.reuse ;  /* 0x000000040f0ea825 */ /* 0x100fe200078e0204 */
[----:B------:R-:W-:Y:S02]  /*bbd0*/  @!P5 LOP3.LUT R23, R10, 0xfffffffe, RZ, 0xc0, !PT ;  /* 0xfffffffe0a17d812 */ /* 0x000fe400078ec0ff */
[----:B------:R-:W-:Y:S01]  /*bbe0*/  @!P6 LOP3.LUT R19, R12, 0xfffffffe, RZ, 0xc0, !PT ;  /* 0xfffffffe0c13e812 */ /* 0x000fe200078ec0ff */
[----:B------:R-:W-:-:S04]  /*bbf0*/  @!P0 IMAD.WIDE R10, R11, 0x4, R4 ;  /* 0x000000040b0a8825 */ /* 0x000fc800078e0204 */
[--C-:B------:R-:W-:Y:S01]  /*bc00*/  @!P1 IMAD.WIDE R12, R13, 0x4, R4.reuse ;  /* 0x000000040d0c9825 */ /* 0x100fe200078e0204 */
[----:B------:R0:W-:Y:S03]  /*bc10*/  @!P0 ST.E.64 desc[UR6][R10.64], R124 ;  /* 0x0000007c0a008985 */ /* 0x0001e6000c101b06 */
[--C-:B------:R-:W-:Y:S01]  /*bc20*/  @!P3 IMAD.WIDE R16, R17, 0x4, R4.reuse ;  /* 0x000000041110b825 */ /* 0x100fe200078e0204 */
[----:B------:R0:W-:Y:S03]  /*bc30*/  @!P1 ST.E.64 desc[UR6][R12.64], R128 ;  /* 0x000000800c009985 */ /* 0x0001e6000c101b06 */
[--C-:B------:R-:W-:Y:S01]  /*bc40*/  @!P4 IMAD.WIDE R20, R21, 0x4, R4.reuse ;  /* 0x000000041514c825 */ /* 0x100fe200078e0204 */
[----:B------:R0:W-:Y:S03]  /*bc50*/  @!P2 ST.E.64 desc[UR6][R14.64], R132 ;  /* 0x000000840e00a985 */ /* 0x0001e6000c101b06 */
[--C-:B------:R-:W-:Y:S01]  /*bc60*/  @!P5 IMAD.WIDE R22, R23, 0x4, R4.reuse ;  /* 0x000000041716d825 */ /* 0x100fe200078e0204 */
[----:B------:R0:W-:Y:S03]  /*bc70*/  @!P3 ST.E.64 desc[UR6][R16.64], R136 ;  /* 0x000000881000b985 */ /* 0x0001e6000c101b06 */
[----:B------:R-:W-:Y:S01]  /*bc80*/  @!P6 IMAD.WIDE R4, R19, 0x4, R4 ;  /* 0x000000041304e825 */ /* 0x000fe200078e0204 */
[----:B------:R0:W-:Y:S04]  /*bc90*/  @!P4 ST.E.64 desc[UR6][R20.64], R140 ;  /* 0x0000008c1400c985 */ /* 0x0001e8000c101b06 */
[----:B------:R0:W-:Y:S04]  /*bca0*/  @!P5 ST.E.64 desc[UR6][R22.64], R144 ;  /* 0x000000901600d985 */ /* 0x0001e8000c101b06 */
[----:B------:R0:W-:Y:S02]  /*bcb0*/  @!P6 ST.E.64 desc[UR6][R4.64], R148 ;  /* 0x000000940400e985 */ /* 0x0001e4000c101b06 */
.L_x_37:
[----:B------:R-:W-:Y:S05]  /*bcc0*/  BSYNC B0 ;  /* 0x0000000000007941 */ /* 0x000fea0003800000 */
.L_x_36:
[----:B------:R-:W-:Y:S01]  /*bcd0*/  ISETP.GE.AND P0, PT, R9, R8, PT ;  /* 0x000000080900720c */ /* 0x000fe20003f06270 */
[----:B0---4-:R0:W1:Y:S04]  /*bce0*/  SHFL.IDX PT, R5, R7, 0x1, 0x1c1f ;  /* 0x003c1f0007057f89 */ /* 0x01106800000e0000 */
[----:B---3--:R0:W3:Y:S08]  /*bcf0*/  SHFL.IDX PT, R4, R6, 0x1, 0x1c1f ;  /* 0x003c1f0006047f89 */ /* 0x0080f000000e0000 */
[----:B0-----:R-:W-:Y:S05]  /*bd00*/  @P0 BRA `(.L_x_8) ;  /* 0x0000004c00940947 */ /* 0x001fea0003800000 */
[C---:B--2---:R-:W-:Y:S01]  /*bd10*/  VIADD R0, R3.reuse, 0x8 ;  /* 0x0000000803007836 */ /* 0x044fe20000000000 */
[C---:B------:R-:W-:Y:S01]  /*bd20*/  IADD3 R2, R3.reuse, 0x10, RZ ;  /* 0x0000001003027810 */ /* 0x040fe20007ffe0ff */
[----:B------:R-:W-:Y:S01]  /*bd30*/  ULDC UR4, c[0x0][0xac8] ;  /* 0x0002b20000047ab9 */ /* 0x000fe20000000800 */
[C---:B------:R-:W-:Y:S01]  /*bd40*/  VIADD R12, R3.reuse, 0x18 ;  /* 0x00000018030c7836 */ /* 0x040fe20000000000 */
[C---:B------:R-:W-:Y:S01]  /*bd50*/  ISETP.GE.AND P0, PT, R3.reuse, UR4, PT ;  /* 0x0000000403007c0c */ /* 0x040fe2000bf06270 */
[C---:B------:R-:W-:Y:S01]  /*bd60*/  VIADD R13, R3.reuse, 0x20 ;  /* 0x00000020030d7836 */ /* 0x040fe20000000000 */
[----:B------:R-:W-:Y:S01]  /*bd70*/  ISETP.GE.AND P1, PT, R0, UR4, PT ;  /* 0x0000000400007c0c */ /* 0x000fe2000bf26270 */
[----:B------:R-:W-:Y:S01]  /*bd80*/  ULDC.64 UR6, c[0x0][0x208] ;  /* 0x0000820000067ab9 */ /* 0x000fe20000000a00 */
[----:B------:R-:W-:Y:S01]  /*bd90*/  ISETP.GE.AND P2, PT, R2, UR4, PT ;  /* 0x0000000402007c0c */ /* 0x000fe2000bf46270 */
[C---:B------:R-:W-:Y:S01]  /*bda0*/  VIADD R14, R3.reuse, 0x38 ;  /* 0x00000038030e7836 */ /* 0x040fe20000000000 */
[----:B------:R-:W-:Y:S01]  /*bdb0*/  ISETP.GE.AND P5, PT, R12, UR4, PT ;  /* 0x000000040c007c0c */ /* 0x000fe2000bfa6270 */
[----:B------:R-:W-:Y:S01]  /*bdc0*/  VIADD R15, R3, 0x40 ;  /* 0x00000040030f7836 */ /* 0x000fe20000000000 */
[----:B------:R-:W-:Y:S01]  /*bdd0*/  ISETP.GE.AND P6, PT, R13, UR4, PT ;  /* 0x000000040d007c0c */ /* 0x000fe2000bfc6270 */
[C---:B------:R-:W-:Y:S01]  /*bde0*/  VIADD R16, R3.reuse, 0x48 ;  /* 0x0000004803107836 */ /* 0x040fe20000000000 */
[C---:B------:R-:W-:Y:S01]  /*bdf0*/  IADD3 R20, R3.reuse, 0x50, RZ ;  /* 0x0000005003147810 */ /* 0x040fe20007ffe0ff */
[----:B------:R-:W-:Y:S01]  /*be00*/  VIADD R21, R3, 0x58 ;  /* 0x0000005803157836 */ /* 0x000fe20000000000 */
[----:B------:R-:W-:Y:S01]  /*be10*/  ISETP.GE.AND P3, PT, R15, UR4, PT ;  /* 0x000000040f007c0c */ /* 0x000fe2000bf66270 */
[----:B-1-3--:R-:W-:Y:S01]  /*be20*/  @!P0 IMAD.WIDE R6, R3, 0x4, R4 ;  /* 0x0000000403068825 */ /* 0x00afe200078e0204 */
[----:B------:R-:W-:-:S02]  /*be30*/  ISETP.GE.AND P4, PT, R16, UR4, PT ;  /* 0x0000000410007c0c */ /* 0x000fc4000bf86270 */
[----:B------:R-:W-:Y:S02]  /*be40*/  @!P1 LEA.HI R0, R0, R0, RZ, 0x1 ;  /* 0x0000000000009211 */ /* 0x000fe400078f08ff */
[----:B------:R-:W-:Y:S01]  /*be50*/  @!P2 LEA.HI R2, R2, R2, RZ, 0x1 ;  /* 0x000000020202a211 */ /* 0x000fe200078f08ff */
[----:B------:R0:W-:Y:S01]  /*be60*/  @!P0 ST.E.64 desc[UR6][R6.64], R26 ;  /* 0x0000001a06008985 */ /* 0x0001e2000c101b06 */
[----:B------:R-:W-:Y:S01]  /*be70*/  @!P1 LOP3.LUT R9, R0, 0xfffffffe, RZ, 0xc0, !PT ;  /* 0xfffffffe00099812 */ /* 0x000fe200078ec0ff */
[C---:B------:R-:W-:Y:S01]  /*be80*/  VIADD R0, R3.reuse, 0x28 ;  /* 0x0000002803007836 */ /* 0x040fe20000000000 */
[----:B------:R-:W-:Y:S02]  /*be90*/  @!P2 LOP3.LUT R11, R2, 0xfffffffe, RZ, 0xc0, !PT ;  /* 0xfffffffe020ba812 */ /* 0x000fe400078ec0ff */
[----:B------:R-:W-:Y:S01]  /*bea0*/  IADD3 R2, R3, 0x30, RZ ;  /* 0x0000003003027810 */ /* 0x000fe20007ffe0ff */
[----:B------:R-:W-:Y:S01]  /*beb0*/  @!P1 IMAD.WIDE R8, R9, 0x4, R4 ;  /* 0x0000000409089825 */ /* 0x000fe200078e0204 */
[----:B------:R-:W-:-:S02]  /*bec0*/  ISETP.GE.AND P0, PT, R0, UR4, PT ;  /* 0x0000000400007c0c */ /* 0x000fc4000bf06270 */
[----:B------:R-:W-:Y:S01]  /*bed0*/  @!P5 LEA.HI R12, R12, R12, RZ, 0x1 ;  /* 0x0000000c0c0cd211 */ /* 0x000fe200078f08ff */
[----:B------:R-:W-:Y:S01]  /*bee0*/  @!P2 IMAD.WIDE R10, R11, 0x4, R4 ;  /* 0x000000040b0aa825 */ /* 0x000fe200078e0204 */
[----:B------:R1:W-:Y:S01]  /*bef0*/  @!P1 ST.E.64 desc[UR6][R8.64], R30 ;  /* 0x0000001e08009985 */ /* 0x0003e2000c101b06 */
[----:B------:R-:W-:Y:S02]  /*bf00*/  ISETP.GE.AND P1, PT, R2, UR4, PT ;  /* 0x0000000402007c0c */ /* 0x000fe4000bf26270 */
[----:B------:R-:W-:Y:S01]  /*bf10*/  @!P6 LEA.HI R13, R13, R13, RZ, 0x1 ;  /* 0x0000000d0d0de211 */ /* 0x000fe200078f08ff */
[----:B------:R2:W-:Y:S01]  /*bf20*/  @!P2 ST.E.64 desc[UR6][R10.64], R34 ;  /* 0x000000220a00a985 */ /* 0x0005e2000c101b06 */
[----:B------:R-:W-:Y:S02]  /*bf30*/  ISETP.GE.AND P2, PT, R14, UR4, PT ;  /* 0x000000040e007c0c */ /* 0x000fe4000bf46270 */
[----:B0-----:R-:W-:Y:S02]  /*bf40*/  @!P5 LOP3.LUT R7, R12, 0xfffffffe, RZ, 0xc0, !PT ;  /* 0xfffffffe0c07d812 */ /* 0x001fe400078ec0ff */
[----:B------:R-:W-:-:S02]  /*bf50*/  @!P0 LEA.HI R0, R0, R0, RZ, 0x1 ;  /* 0x0000000000008211 */ /* 0x000fc400078f08ff */
[----:B------:R-:W-:Y:S01]  /*bf60*/  @!P4 LEA.HI R16, R16, R16, RZ, 0x1 ;  /* 0x000000101010c211 */ /* 0x000fe200078f08ff */
[--C-:B------:R-:W-:Y:S01]  /*bf70*/  @!P5 IMAD.WIDE R6, R7, 0x4, R4.reuse ;  /* 0x000000040706d825 */ /* 0x100fe200078e0204 */
[----:B-1----:R-:W-:Y:S02]  /*bf80*/  @!P6 LOP3.LUT R9, R13, 0xfffffffe, RZ, 0xc0, !PT ;  /* 0xfffffffe0d09e812 */ /* 0x002fe400078ec0ff */
[----:B------:R-:W-:Y:S02]  /*bf90*/  @!P1 LEA.HI R2, R2, R2, RZ, 0x1 ;  /* 0x0000000202029211 */ /* 0x000fe400078f08ff */
[----:B------:R0:W-:Y:S01]  /*bfa0*/  @!P5 ST.E.64 desc[UR6][R6.64], R38 ;  /* 0x000000260600d985 */ /* 0x0001e2000c101b06 */
[----:B------:R-:W-:Y:S01]  /*bfb0*/  @!P2 LEA.HI R14, R14, R14, RZ, 0x1 ;  /* 0x0000000e0e0ea211 */ /* 0x000fe200078f08ff */
[----:B------:R-:W-:Y:S01]  /*bfc0*/  @!P6 IMAD.WIDE R8, R9, 0x4, R4 ;  /* 0x000000040908e825 */ /* 0x000fe200078e0204 */
[----:B--2---:R-:W-:Y:S02]  /*bfd0*/  @!P3 LEA.HI R10, R15, R15, RZ, 0x1 ;  /* 0x0000000f0f0ab211 */ /* 0x004fe400078f08ff */
[----:B------:R-:W-:Y:S01]  /*bfe0*/  @!P0 LOP3.LUT R11, R0, 0xfffffffe, RZ, 0xc0, !PT ;  /* 0xfffffffe000b8812 */ /* 0x000fe200078ec0ff */
[C---:B------:R-:W-:Y:S01]  /*bff0*/  VIADD R0, R3.reuse, 0x60 ;  /* 0x0000006003007836 */ /* 0x040fe20000000000 */
[----:B------:R-:W-:Y:S01]  /*c000*/  @!P1 LOP3.LUT R13, R2, 0xfffffffe, RZ, 0xc0, !PT ;  /* 0xfffffffe020d9812 */ /* 0x000fe200078ec0ff */
[----:B------:R1:W-:Y:S01]  /*c010*/  @!P6 ST.E.64 desc[UR6][R8.64], R42 ;  /* 0x0000002a0800e985 */ /* 0x0003e2000c101b06 */
[----:B------:R-:W-:Y:S01]  /*c020*/  @!P2 LOP3.LUT R15, R14, 0xfffffffe, RZ, 0xc0, !PT ;  /* 0xfffffffe0e0fa812 */ /* 0x000fe200078ec0ff */
[----:B------:R-:W-:Y:S01]  /*c030*/  VIADD R2, R3, 0x68 ;  /* 0x0000006803027836 */ /* 0x000fe20000000000 */
[----:B------:R-:W-:-:S02]  /*c040*/  @!P3 LOP3.LUT R17, R10, 0xfffffffe, RZ, 0xc0, !PT ;  /* 0xfffffffe0a11b812 */ /* 0x000fc400078ec0ff */
[----:B------:R-:W-:Y:S01]  /*c050*/  @!P4 LOP3.LUT R19, R16, 0xfffffffe, RZ, 0xc0, !PT ;  /* 0xfffffffe1013c812 */ /* 0x000fe200078ec0ff */
[--C-:B0-----:R-:W-:Y:S01]  /*c060*/  @!P0 IMAD.WIDE R6, R11, 0x4, R4.reuse ;  /* 0x000000040b068825 */ /* 0x101fe200078e0204 */
[----:B------:R-:W-:Y:S02]  /*c070*/  ISETP.GE.AND P5, PT, R20, UR4, PT ;  /* 0x0000000414007c0c */ /* 0x000fe4000bfa6270 */
[----:B------:R-:W-:Y:S01]  /*c080*/  ISETP.GE.AND P6, PT, R21, UR4, PT ;  /* 0x0000000415007c0c */ /* 0x000fe2000bfc6270 */
[--C-:B------:R-:W-:Y:S01]  /*c090*/  @!P2 IMAD.WIDE R10, R15, 0x4, R4.reuse ;  /* 0x000000040f0aa825 */ /* 0x100fe200078e0204 */
[----:B------:R0:W-:Y:S01]  /*c0a0*/  @!P0 ST.E.64 desc[UR6][R6.64], R46 ;  /* 0x0000002e06008985 */ /* 0x0001e2000c101b06 */
[----:B------:R-:W-:Y:S02]  /*c0b0*/  IADD3 R16, R3, 0x70, RZ ;  /* 0x0000007003107810 */ /* 0x000fe40007ffe0ff */
[----:B-1----:R-:W-:-:S04]  /*c0c0*/  @!P1 IMAD.WIDE R8, R13, 0x4, R4 ;  /* 0x000000040d089825 */ /* 0x002fc800078e0204 */
[--C-:B------:R-:W-:Y:S01]  /*c0d0*/  @!P3 IMAD.WIDE R12, R17, 0x4, R4.reuse ;  /* 0x00000004110cb825 */ /* 0x100fe200078e0204 */
[----:B------:R1:W-:Y:S01]  /*c0e0*/  @!P1 ST.E.64 desc[UR6][R8.64], R50 ;  /* 0x0000003208009985 */ /* 0x0003e2000c101b06 */
[----:B------:R-:W-:Y:S02]  /*c0f0*/  @!P5 LEA.HI R20, R20, R20, RZ, 0x1 ;  /* 0x000000141414d211 */ /* 0x000fe400078f08ff */
[----:B------:R-:W-:Y:S01]  /*c100*/  @!P4 IMAD.WIDE R14, R19, 0x4, R4 ;  /* 0x00000004130ec825 */ /* 0x000fe200078e0204 */
[----:B------:R2:W-:Y:S01]  /*c110*/  @!P2 ST.E.64 desc[UR6][R10.64], R54 ;  /* 0x000000360a00a985 */ /* 0x0005e2000c101b06 */
[----:B------:R-:W-:Y:S02]  /*c120*/  ISETP.GE.AND P2, PT, R16, UR4, PT ;  /* 0x0000000410007c0c */ /* 0x000fe4000bf46270 */
[C---:B------:R-:W-:Y:S01]  /*c130*/  VIADD R17, R3.reuse, 0x78 ;  /* 0x0000007803117836 */ /* 0x040fe20000000000 */
[----:B------:R3:W-:Y:S01]  /*c140*/  @!P3 ST.E.64 desc[UR6][R12.64], R58 ;  /* 0x0000003a0c00b985 */ /* 0x0007e2000c101b06 */
[----:B------:R-:W-:Y:S01]  /*c150*/  VIADD R19, R3, 0x80 ;  /* 0x0000008003137836 */ /* 0x000fe20000000000 */
[----:B------:R-:W-:-:S02]  /*c160*/  ISETP.GE.AND P3, PT, R2, UR4, PT ;  /* 0x0000000402007c0c */ /* 0x000fc4000bf66270 */
[----:B------:R4:W-:Y:S01]  /*c170*/  @!P4 ST.E.64 desc[UR6][R14.64], R62 ;  /* 0x0000003e0e00c985 */ /* 0x0009e2000c101b06 */
[----:B------:R-:W-:Y:S02]  /*c180*/  ISETP.GE.AND P4, PT, R0, UR4, PT ;  /* 0x0000000400007c0c */ /* 0x000fe4000bf86270 */
[----:B------:R-:W-:Y:S02]  /*c190*/  ISETP.GE.AND P1, PT, R17, UR4, PT ;  /* 0x0000000411007c0c */ /* 0x000fe4000bf26270 */
[----:B------:R-:W-:Y:S02]  /*c1a0*/  ISETP.GE.AND P0, PT, R19, UR4, PT ;  /* 0x0000000413007c0c */ /* 0x000fe4000bf06270 */
[----:B------:R-:W-:Y:S02]  /*c1b0*/  @!P6 LEA.HI R21, R21, R21, RZ, 0x1 ;  /* 0x000000151515e211 */ /* 0x000fe400078f08ff */
[----:B0-----:R-:W-:Y:S01]  /*c1c0*/  @!P5 LOP3.LUT R7, R20, 0xfffffffe, RZ, 0xc0, !PT ;  /* 0xfffffffe1407d812 */ /* 0x001fe200078ec0ff */
[----:B------:R-:W-:Y:S01]  /*c1d0*/  VIADD R20, R3, 0x88 ;  /* 0x0000008803147836 */ /* 0x000fe20000000000 */
[----:B-1----:R-:W-:-:S02]  /*c1e0*/  @!P6 LOP3.LUT R9, R21, 0xfffffffe, RZ, 0xc0, !PT ;  /* 0xfffffffe1509e812 */ /* 0x002fc400078ec0ff */
[----:B------:R-:W-:Y:S01]  /*c1f0*/  @!P3 LEA.HI R2, R2, R2, RZ, 0x1 ;  /* 0x000000020202b211 */ /* 0x000fe200078f08ff */
[--C-:B------:R-:W-:Y:S01]  /*c200*/  @!P5 IMAD.WIDE R6, R7, 0x4, R4.reuse ;  /* 0x000000040706d825 */ /* 0x100fe200078e0204 */
[----:B------:R-:W-:Y:S02]  /*c210*/  @!P4 LEA.HI R0, R0, R0, RZ, 0x1 ;  /* 0x000000000000c211 */ /* 0x000fe400078f08ff */
        /* <DEDUP_REMOVED lines=8> */
[C---:B------:R-:W-:Y:S01]  /*c2a0*/  VIADD R0, R3.reuse, 0x98 ;  /* 0x0000009803007836 */ /* 0x040fe20000000000 */
[----:B----4-:R-:W-:Y:S01]  /*c2b0*/  @!P2 LOP3.LUT R15, R16, 0xfffffffe, RZ, 0xc0, !PT ;  /* 0xfffffffe100fa812 */ /* 0x010fe200078ec0ff */
[----:B------:R-:W-:Y:S01]  /*c2c0*/  VIADD R2, R3, 0xa0 ;  /* 0x000000a003027836 */ /* 0x000fe20000000000 */
[----:B------:R-:W-:Y:S01]  /*c2d0*/  @!P1 LOP3.LUT R17, R17, 0xfffffffe, RZ, 0xc0, !PT ;  /* 0xfffffffe11119812 */ /* 0x000fe200078ec0ff */
[----:B------:R-:W-:Y:S01]  /*c2e0*/  VIADD R16, R3, 0xa8 ;  /* 0x000000a803107836 */ /* 0x000fe20000000000 */
[----:B------:R-:W-:-:S02]  /*c2f0*/  @!P0 LOP3.LUT R19, R19, 0xfffffffe, RZ, 0xc0, !PT ;  /* 0xfffffffe13138812 */ /* 0x000fc400078ec0ff */
[----:B------:R-:W-:Y:S01]  /*c300*/  IADD3 R21, R3, 0x90, RZ ;  /* 0x0000009003157810 */ /* 0x000fe20007ffe0ff */
[--C-:B0-----:R-:W-:Y:S01]  /*c310*/  @!P4 IMAD.WIDE R6, R11, 0x4, R4.reuse ;  /* 0x000000040b06c825 */ /* 0x101fe200078e0204 */
[----:B------:R-:W-:Y:S02]  /*c320*/  ISETP.GE.AND P6, PT, R20, UR4, PT ;  /* 0x0000000414007c0c */ /* 0x000fe4000bfc6270 */
[----:B------:R-:W-:Y:S01]  /*c330*/  ISETP.GE.AND P5, PT, R21, UR4, PT ;  /* 0x0000000415007c0c */ /* 0x000fe2000bfa6270 */
[--C-:B-1----:R-:W-:Y:S01]  /*c340*/  @!P3 IMAD.WIDE R8, R13, 0x4, R4.reuse ;  /* 0x000000040d08b825 */ /* 0x102fe200078e0204 */
[----:B------:R0:W-:Y:S01]  /*c350*/  @!P4 ST.E.64 desc[UR6][R6.64], R74 ;  /* 0x0000004a0600c985 */ /* 0x0001e2000c101b06 */
[----:B------:R-:W-:Y:S02]  /*c360*/  ISETP.GE.AND P4, PT, R2, UR4, PT ;  /* 0x0000000402007c0c */ /* 0x000fe4000bf86270 */
[----:B------:R-:W-:Y:S01]  /*c370*/  @!P2 IMAD.WIDE R10, R15, 0x4, R4 ;  /* 0x000000040f0aa825 */ /* 0x000fe200078e0204 */
[----:B------:R1:W-:Y:S01]  /*c380*/  @!P3 ST.E.64 desc[UR6][R8.64], R78 ;  /* 0x0000004e0800b985 */ /* 0x0003e2000c101b06 */
[----:B------:R-:W-:-:S02]  /*c390*/  ISETP.GE.AND P3, PT, R16, UR4, PT ;  /* 0x0000000410007c0c */ /* 0x000fc4000bf66270 */
[--C-:B------:R-:W-:Y:S01]  /*c3a0*/  @!P1 IMAD.WIDE R12, R17, 0x4, R4.reuse ;  /* 0x00000004110c9825 */ /* 0x100fe200078e0204 */
[----:B------:R2:W-:Y:S01]  /*c3b0*/  @!P2 ST.E.64 desc[UR6][R10.64], R82 ;  /* 0x000000520a00a985 */ /* 0x0005e2000c101b06 */
[----:B------:R-:W-:Y:S02]  /*c3c0*/  IADD3 R17, R3, 0xb0, RZ ;  /* 0x000000b003117810 */ /* 0x000fe40007ffe0ff */
[----:B------:R-:W-:Y:S01]  /*c3d0*/  @!P0 IMAD.WIDE R14, R19, 0x4, R4 ;  /* 0x00000004130e8825 */ /* 0x000fe200078e0204 */
[----:B------:R3:W-:Y:S01]  /*c3e0*/  @!P1 ST.E.64 desc[UR6][R12.64], R86 ;  /* 0x000000560c009985 */ /* 0x0007e2000c101b06 */
[----:B------:R-:W-:Y:S02]  /*c3f0*/  @!P6 LEA.HI R20, R20, R20, RZ, 0x1 ;  /* 0x000000141414e211 */ /* 0x000fe400078f08ff */
[----:B------:R-:W-:Y:S01]  /*c400*/  VIADD R19, R3, 0xb8 ;  /* 0x000000b803137836 */ /* 0x000fe20000000000 */
[----:B------:R-:W-:Y:S01]  /*c410*/  @!P0 ST.E.64 desc[UR6][R14.64], R90 ;  /* 0x0000005a0e008985 */ /* 0x000fe2000c101b06 */
[----:B------:R-:W-:-:S02]  /*c420*/  ISETP.GE.AND P0, PT, R0, UR4, PT ;  /* 0x0000000400007c0c */ /* 0x000fc4000bf06270 */
[----:B------:R-:W-:Y:S02]  /*c430*/  @!P5 LEA.HI R21, R21, R21, RZ, 0x1 ;  /* 0x000000151515d211 */ /* 0x000fe400078f08ff */
[----:B------:R-:W-:Y:S02]  /*c440*/  ISETP.GE.AND P2, PT, R17, UR4, PT ;  /* 0x0000000411007c0c */ /* 0x000fe4000bf46270 */
[----:B0-----:R-:W-:Y:S01]  /*c450*/  @!P6 LOP3.LUT R7, R20, 0xfffffffe, RZ, 0xc0, !PT ;  /* 0xfffffffe1407e812 */ /* 0x001fe200078ec0ff */
[----:B------:R-:W-:Y:S01]  /*c460*/  VIADD R20, R3, 0xc0 ;  /* 0x000000c003147836 */ /* 0x000fe20000000000 */
[----:B------:R-:W-:Y:S02]  /*c470*/  ISETP.GE.AND P1, PT, R19, UR4, PT ;  /* 0x0000000413007c0c */ /* 0x000fe4000bf26270 */
[----:B-1----:R-:W-:Y:S01]  /*c480*/  @!P5 LOP3.LUT R9, R21, 0xfffffffe, RZ, 0xc0, !PT ;  /* 0xfffffffe1509d812 */ /* 0x002fe200078ec0ff */
[----:B------:R-:W-:Y:S01]  /*c490*/  @!P6 IMAD.WIDE R6, R7, 0x4, R4 ;  /* 0x000000040706e825 */ /* 0x000fe200078e0204 */
[----:B------:R-:W-:-:S02]  /*c4a0*/  @!P4 LEA.HI R2, R2, R2, RZ, 0x1 ;  /* 0x000000020202c211 */ /* 0x000fc400078f08ff */
[----:B------:R-:W-:Y:S01]  /*c4b0*/  @!P0 LEA.HI R0, R0, R0, RZ, 0x1 ;  /* 0x0000000000008211 */ /* 0x000fe200078f08ff */
[----:B------:R-:W-:Y:S01]  /*c4c0*/  @!P5 IMAD.WIDE R8, R9, 0x4, R4 ;  /* 0x000000040908d825 */ /* 0x000fe200078e0204 */
[----:B------:R0:W-:Y:S01]  /*c4d0*/  @!P6 ST.E.64 desc[UR6][R6.64], R94 ;  /* 0x0000005e0600e985 */ /* 0x0001e2000c101b06 */
[----:B------:R-:W-:Y:S02]  /*c4e0*/  @!P3 LEA.HI R16, R16, R16, RZ, 0x1 ;  /* 0x000000101010b211 */ /* 0x000fe400078f08ff */
[----:B--2---:R-:W-:Y:S01]  /*c4f0*/  @!P0 LOP3.LUT R11, R0, 0xfffffffe, RZ, 0xc0, !PT ;  /* 0xfffffffe000b8812 */ /* 0x004fe200078ec0ff */
[----:B------:R1:W-:Y:S01]  /*c500*/  @!P5 ST.E.64 desc[UR6][R8.64], R98 ;  /* 0x000000620800d985 */ /* 0x0003e2000c101b06 */
[----:B------:R-:W-:Y:S01]  /*c510*/  VIADD R21, R3, 0xc8 ;  /* 0x000000c803157836 */ /* 0x000fe20000000000 */
[----:B------:R-:W-:Y:S02]  /*c520*/  ISETP.GE.AND P5, PT, R20, UR4, PT ;  /* 0x0000000414007c0c */ /* 0x000fe4000bfa6270 */
[----:B------:R-:W-:-:S02]  /*c530*/  @!P2 LEA.HI R17, R17, R17, RZ, 0x1 ;  /* 0x000000111111a211 */ /* 0x000fc400078f08ff */
[----:B------:R-:W-:Y:S02]  /*c540*/  @!P1 LEA.HI R19, R19, R19, RZ, 0x1 ;  /* 0x0000001313139211 */ /* 0x000fe400078f08ff */
[----:B---3--:R-:W-:Y:S01]  /*c550*/  @!P4 LOP3.LUT R13, R2, 0xfffffffe, RZ, 0xc0, !PT ;  /* 0xfffffffe020dc812 */ /* 0x008fe200078ec0ff */
[C---:B------:R-:W-:Y:S01]  /*c560*/  VIADD R2, R3.reuse, 0xd8 ;  /* 0x000000d803027836 */ /* 0x040fe20000000000 */
[----:B------:R-:W-:Y:S01]  /*c570*/  IADD3 R0, R3, 0xd0, RZ ;  /* 0x000000d003007810 */ /* 0x000fe20007ffe0ff */
[--C-:B0-----:R-:W-:Y:S01]  /*c580*/  @!P0 IMAD.WIDE R6, R11, 0x4, R4.reuse ;  /* 0x000000040b068825 */ /* 0x101fe200078e0204 */
[----:B------:R-:W-:Y:S02]  /*c590*/  @!P3 LOP3.LUT R15, R16, 0xfffffffe, RZ, 0xc0, !PT ;  /* 0xfffffffe100fb812 */ /* 0x000fe400078ec0ff */
[----:B------:R-:W-:Y:S01]  /*c5a0*/  @!P2 LOP3.LUT R17, R17, 0xfffffffe, RZ, 0xc0, !PT ;  /* 0xfffffffe1111a812 */ /* 0x000fe200078ec0ff */
[--C-:B-1----:R-:W-:Y:S01]  /*c5b0*/  @!P4 IMAD.WIDE R8, R13, 0x4, R4.reuse ;  /* 0x000000040d08c825 */ /* 0x102fe200078e0204 */
[----:B------:R-:W-:Y:S01]  /*c5c0*/  ISETP.GE.AND P6, PT, R21, UR4, PT ;  /* 0x0000000415007c0c */ /* 0x000fe2000bfc6270 */
[----:B------:R0:W-:Y:S01]  /*c5d0*/  @!P0 ST.E.64 desc[UR6][R6.64], R102 ;  /* 0x0000006606008985 */ /* 0x0001e2000c101b06 */
[----:B------:R-:W-:Y:S01]  /*c5e0*/  @!P1 LOP3.LUT R19, R19, 0xfffffffe, RZ, 0xc0, !PT ;  /* 0xfffffffe13139812 */ /* 0x000fe200078ec0ff */
[--C-:B------:R-:W-:Y:S01]  /*c5f0*/  @!P3 IMAD.WIDE R10, R15, 0x4, R4.reuse ;  /* 0x000000040f0ab825 */ /* 0x100fe200078e0204 */
[----:B------:R-:W-:Y:S01]  /*c600*/  ISETP.GE.AND P0, PT, R0, UR4, PT ;  /* 0x0000000400007c0c */ /* 0x000fe2000bf06270 */
[----:B------:R1:W-:Y:S01]  /*c610*/  @!P4 ST.E.64 desc[UR6][R8.64], R106 ;  /* 0x0000006a0800c985 */ /* 0x0003e2000c101b06 */
[----:B------:R-:W-:Y:S01]  /*c620*/  @!P5 LEA.HI R20, R20, R20, RZ, 0x1 ;  /* 0x000000141414d211 */ /* 0x000fe200078f08ff */
[----:B------:R-:W-:-:S02]  /*c630*/  @!P2 IMAD.WIDE R12, R17, 0x4, R4 ;  /* 0x00000004110ca825 */ /* 0x000fc400078e0204 */
[----:B------:R2:W-:Y:S02]  /*c640*/  @!P3 ST.E.64 desc[UR6][R10.64], R110 ;  /* 0x0000006e0a00b985 */ /* 0x0005e4000c101b06 */
[--C-:B------:R-:W-:Y:S01]  /*c650*/  @!P1 IMAD.WIDE R14, R19, 0x4, R4.reuse ;  /* 0x00000004130e9825 */ /* 0x100fe200078e0204 */
[----:B------:R-:W-:Y:S01]  /*c660*/  IADD3 R19, R3, 0xf0, RZ ;  /* 0x000000f003137810 */ /* 0x000fe20007ffe0ff */
[----:B------:R-:W-:Y:S01]  /*c670*/  @!P2 ST.E.64 desc[UR6][R12.64], R114 ;  /* 0x000000720c00a985 */ /* 0x000fe2000c101b06 */
[----:B------:R-:W-:Y:S01]  /*c680*/  @!P6 LEA.HI R21, R21, R21, RZ, 0x1 ;  /* 0x000000151515e211 */ /* 0x000fe200078f08ff */
[C---:B------:R-:W-:Y:S01]  /*c690*/  VIADD R16, R3.reuse, 0xe0 ;  /* 0x000000e003107836 */ /* 0x040fe20000000000 */
[----:B0-----:R-:W-:Y:S01]  /*c6a0*/  @!P5 LOP3.LUT R7, R20, 0xfffffffe, RZ, 0xc0, !PT ;  /* 0xfffffffe1407d812 */ /* 0x001fe200078ec0ff */
[C---:B------:R-:W-:Y:S01]  /*c6b0*/  VIADD R17, R3.reuse, 0xe8 ;  /* 0x000000e803117836 */ /* 0x040fe20000000000 */
[----:B------:R-:W-:Y:S01]  /*c6c0*/  @!P1 ST.E.64 desc[UR6][R14.64], R118 ;  /* 0x000000760e009985 */ /* 0x000fe2000c101b06 */
[----:B------:R-:W-:Y:S01]  /*c6d0*/  ISETP.GE.AND P1, PT, R2, UR4, PT ;  /* 0x0000000402007c0c */ /* 0x000fe2000bf26270 */
[----:B------:R-:W-:Y:S01]  /*c6e0*/  VIADD R3, R3, 0xf8 ;  /* 0x000000f803037836 */ /* 0x000fe20000000000 */
[----:B------:R-:W-:Y:S01]  /*c6f0*/  ISETP.GE.AND P2, PT, R16, UR4, PT ;  /* 0x0000000410007c0c */ /* 0x000fe2000bf46270 */
[----:B------:R-:W-:Y:S01]  /*c700*/  @!P5 IMAD.WIDE R6, R7, 0x4, R4 ;  /* 0x000000040706d825 */ /* 0x000fe200078e0204 */
[----:B------:R-:W-:-:S02]  /*c710*/  ISETP.GE.AND P3, PT, R17, UR4, PT ;  /* 0x0000000411007c0c */ /* 0x000fc4000bf66270 */
[----:B------:R-:W-:Y:S02]  /*c720*/  ISETP.GE.AND P4, PT, R19, UR4, PT ;  /* 0x0000000413007c0c */ /* 0x000fe4000bf86270 */
[----:B------:R-:W-:Y:S01]  /*c730*/  @!P0 LEA.HI R0, R0, R0, RZ, 0x1 ;  /* 0x0000000000008211 */ /* 0x000fe200078f08ff */
[----:B------:R0:W-:Y:S01]  /*c740*/  @!P5 ST.E.64 desc[UR6][R6.64], R122 ;  /* 0x0000007a0600d985 */ /* 0x0001e2000c101b06 */
[----:B-1----:R-:W-:Y:S02]  /*c750*/  @!P6 LOP3.LUT R9, R21, 0xfffffffe, RZ, 0xc0, !PT ;  /* 0xfffffffe1509e812 */ /* 0x002fe400078ec0ff */
[----:B--2---:R-:W-:Y:S02]  /*c760*/  @!P0 LOP3.LUT R11, R0, 0xfffffffe, RZ, 0xc0, !PT ;  /* 0xfffffffe000b8812 */ /* 0x004fe400078ec0ff */
[----:B------:R-:W-:Y:S01]  /*c770*/  @!P1 LEA.HI R2, R2, R2, RZ, 0x1 ;  /* 0x0000000202029211 */ /* 0x000fe200078f08ff */
[----:B------:R-:W-:Y:S01]  /*c780*/  @!P6 IMAD.WIDE R8, R9, 0x4, R4 ;  /* 0x000000040908e825 */ /* 0x000fe200078e0204 */
[----:B------:R-:W-:-:S02]  /*c790*/  @!P2 LEA.HI R16, R16, R16, RZ, 0x1 ;  /* 0x000000101010a211 */ /* 0x000fc400078f08ff */
[----:B------:R-:W-:Y:S02]  /*c7a0*/  @!P3 LEA.HI R17, R17, R17, RZ, 0x1 ;  /* 0x000000111111b211 */ /* 0x000fe400078f08ff */
[----:B------:R1:W-:Y:S01]  /*c7b0*/  @!P6 ST.E.64 desc[UR6][R8.64], R126 ;  /* 0x0000007e0800e985 */ /* 0x0003e2000c101b06 */
[----:B------:R-:W-:Y:S01]  /*c7c0*/  @!P4 LEA.HI R19, R19, R19, RZ, 0x1 ;  /* 0x000000131313c211 */ /* 0x000fe200078f08ff */
[----:B0-----:R-:W-:Y:S01]  /*c7d0*/  @!P0 IMAD.WIDE R6, R11, 0x4, R4 ;  /* 0x000000040b068825 */ /* 0x001fe200078e0204 */
[----:B------:R-:W-:Y:S02]  /*c7e0*/  @!P1 LOP3.LUT R13, R2, 0xfffffffe, RZ, 0xc0, !PT ;  /* 0xfffffffe020d9812 */ /* 0x000fe400078ec0ff */
[----:B------:R-:W-:Y:S02]  /*c7f0*/  @!P2 LOP3.LUT R15, R16, 0xfffffffe, RZ, 0xc0, !PT ;  /* 0xfffffffe100fa812 */ /* 0x000fe400078ec0ff */
[----:B------:R0:W-:Y:S01]  /*c800*/  @!P0 ST.E.64 desc[UR6][R6.64], R130 ;  /* 0x0000008206008985 */ /* 0x0001e2000c101b06 */
[----:B------:R-:W-:-:S02]  /*c810*/  ISETP.GE.AND P0, PT, R3, UR4, PT ;  /* 0x0000000403007c0c */ /* 0x000fc4000bf06270 */
[----:B------:R-:W-:Y:S01]  /*c820*/  @!P3 LOP3.LUT R17, R17, 0xfffffffe, RZ, 0xc0, !PT ;  /* 0xfffffffe1111b812 */ /* 0x000fe200078ec0ff */
[----:B------:R-:W-:Y:S01]  /*c830*/  @!P2 IMAD.WIDE R10, R15, 0x4, R4 ;  /* 0x000000040f0aa825 */ /* 0x000fe200078e0204 */
[----:B------:R-:W-:-:S03]  /*c840*/  @!P4 LOP3.LUT R19, R19, 0xfffffffe, RZ, 0xc0, !PT ;  /* 0xfffffffe1313c812 */ /* 0x000fc600078ec0ff */
[----:B-1----:R-:W-:-:S04]  /*c850*/  @!P1 IMAD.WIDE R8, R13, 0x4, R4 ;  /* 0x000000040d089825 */ /* 0x002fc800078e0204 */
[--C-:B------:R-:W-:Y:S01]  /*c860*/  @!P3 IMAD.WIDE R12, R17, 0x4, R4.reuse ;  /* 0x00000004110cb825 */ /* 0x100fe200078e0204 */
[----:B------:R0:W-:Y:S03]  /*c870*/  @!P1 ST.E.64 desc[UR6][R8.64], R134 ;  /* 0x0000008608009985 */ /* 0x0001e6000c101b06 */
[----:B------:R-:W-:Y:S01]  /*c880*/  @!P4 IMAD.WIDE R14, R19, 0x4, R4 ;  /* 0x00000004130ec825 */ /* 0x000fe200078e0204 */
[----:B------:R0:W-:Y:S04]  /*c890*/  @!P2 ST.E.64 desc[UR6][R10.64], R138 ;  /* 0x0000008a0a00a985 */ /* 0x0001e8000c101b06 */
[----:B------:R0:W-:Y:S04]  /*c8a0*/  @!P3 ST.E.64 desc[UR6][R12.64], R142 ;  /* 0x0000008e0c00b985 */ /* 0x0001e8000c101b06 */
[----:B------:R0:W-:Y:S01]  /*c8b0*/  @!P4 ST.E.64 desc[UR6][R14.64], R146 ;  /* 0x000000920e00c985 */ /* 0x0001e2000c101b06 */
[----:B------:R-:W-:Y:S05]  /*c8c0*/  @P0 BRA `(.L_x_8) ;  /* 0x0000004000a40947 */ /* 0x000fea0003800000 */
[----:B------:R-:W-:Y:S01]  /*c8d0*/  LEA.HI R3, R3, R3, RZ, 0x1 ;  /* 0x0000000303037211 */ /* 0x000fe200078f08ff */
[----:B------:R-:W-:-:S03]  /*c8e0*/  ULDC.64 UR4, c[0x0][0x208] ;  /* 0x0000820000047ab9 */ /* 0x000fc60000000a00 */
[----:B------:R-:W-:-:S05]  /*c8f0*/  LOP3.LUT R3, R3, 0xfffffffe, RZ, 0xc0, !PT ;  /* 0xfffffffe03037812 */ /* 0x000fca00078ec0ff */
[----:B------:R-:W-:-:S05]  /*c900*/  IMAD.WIDE R4, R3, 0x4, R4 ;  /* 0x0000000403047825 */ /* 0x000fca00078e0204 */
[----:B------:R1:W-:Y:S01]  /*c910*/  ST.E.64 desc[UR4][R4.64], R150 ;  /* 0x0000009604007985 */ /* 0x0003e2000c101b04 */
[----:B------:R-:W-:Y:S05]  /*c920*/  BRA `(.L_x_8) ;  /* 0x00000040008c7947 */ /* 0x000fea0003800000 */
.L_x_35:
[----:B------:R-:W0:Y:S02]  /*c930*/  S2R R0, SR_TID.X ;  /* 0x0000000000007919 */ /* 0x000e240000002100 */
[----:B0-----:R-:W-:-:S05]  /*c940*/  VIADD R2, R0, 0xffffff80 ;  /* 0xffffff8000027836 */ /* 0x001fca0000000000 */
[----:B------:R-:W-:-:S13]  /*c950*/  ISETP.GT.AND P0, PT, R2, 0x7f, PT ;  /* 0x0000007f0200780c */ /* 0x000fda0003f04270 */
[----:B------:R-:W-:Y:S05]  /*c960*/  @P0 BRA `(.L_x_8) ;  /* 0x00000040007c0947 */ /* 0x000fea0003800000 */
[----:B------:R-:W0:Y:S01]  /*c970*/  S2R R3, SR_CTAID.X ;  /* 0x0000000000037919 */ /* 0x000e220000002500 */
[----:B------:R-:W1:Y:S01]  /*c980*/  LDC R6, c[0x0][0xbe8] ;  /* 0x0002fa00ff067b82 */ /* 0x000e620000000800 */
[----:B------:R-:W-:Y:S01]  /*c990*/  ULDC UR4, c[0x0][0xa88] ;  /* 0x0002a20000047ab9 */ /* 0x000fe20000000800 */
[----:B0-----:R-:W-:Y:S02]  /*c9a0*/  IMAD R0, R3, 0x80, R0 ;  /* 0x0000008003007824 */ /* 0x001fe400078e0200 */
[----:B-1----:R-:W-:-:S03]  /*c9b0*/  IMAD R3, R6, UR4, RZ ;  /* 0x0000000406037c24 */ /* 0x002fc6000f8e02ff */
[----:B------:R-:W-:-:S04]  /*c9c0*/  IADD3 R0, R0, -0x80, RZ ;  /* 0xffffff8000007810 */ /* 0x000fc80007ffe0ff */
[----:B------:R-:W-:-:S13]  /*c9d0*/  ISETP.GE.AND P0, PT, R0, R3, PT ;  /* 0x000000030000720c */ /* 0x000fda0003f06270 */
[----:B------:R-:W-:Y:S05]  /*c9e0*/  @P0 BRA `(.L_x_8) ;  /* 0x00000040005c0947 */ /* 0x000fea0003800000 */
[----:B------:R-:W-:Y:S01]  /*c9f0*/  ISETP.NE.AND P0, PT, R6, 0x1, PT ;  /* 0x000000010600780c */ /* 0x000fe20003f05270 */
[----:B------:R-:W0:Y:S01]  /*ca00*/  S2UR UR7, SR_CTAID.Z ;  /* 0x00000000000779c3 */ /* 0x000e220000002700 */
[----:B------:R-:W-:Y:S01]  /*ca10*/  R2UR UR11, R18 ;  /* 0x00000000120b72ca */ /* 0x000fe200000e0000 */
[----:B------:R-:W-:Y:S01]  /*ca20*/  ULDC.64 UR8, c[0x0][0xbd0] ;  /* 0x0002f40000087ab9 */ /* 0x000fe20000000a00 */
[----:B------:R-:W-:Y:S01]  /*ca30*/  IMAD.MOV.U32 R5, RZ, RZ, R0 ;  /* 0x000000ffff057224 */ /* 0x000fe200078e0000 */
[----:B------:R-:W-:-:S04]  /*ca40*/  ULDC.64 UR12, c[0x0][0x208] ;  /* 0x00008200000c7ab9 */ /* 0x000fc80000000a00 */
[----:B------:R-:W1:Y:S06]  /*ca50*/  LDC.64 R10, c[0x0][0xbd8] ;  /* 0x0002f600ff0a7b82 */ /* 0x000e6c0000000a00 */
[----:B------:R-:W-:Y:S02]  /*ca60*/  USHF.R.S32.HI UR6, URZ, 0x1f, UR11 ;  /* 0x0000001f3f067899 */ /* 0x000fe4000801140b */
[----:B------:R-:W2:Y:S01]  /*ca70*/  @P0 LDC R7, c[0x0][0xbec] ;  /* 0x0002fb00ff070b82 */ /* 0x000ea20000000800 */
[----:B------:R-:W-:Y:S02]  /*ca80*/  UIMAD.WIDE.U32 UR4, UR11, UR8, URZ ;  /* 0x000000080b0472a5 */ /* 0x000fe4000f8e003f */
[----:B------:R-:W-:-:S04]  /*ca90*/  UIMAD UR6, UR6, UR8, URZ ;  /* 0x00000008060672a4 */ /* 0x000fc8000f8e023f */
[----:B------:R-:W-:Y:S01]  /*caa0*/  UIMAD UR6, UR11, UR9, UR6 ;  /* 0x000000090b0672a4 */ /* 0x000fe2000f8e0206 */
[----:B------:R-:W3:Y:S01]  /*cab0*/  @P0 LDC R9, c[0x0][0xbf0] ;  /* 0x0002fc00ff090b82 */ /* 0x000ee20000000800 */
[----:B0-----:R-:W-:Y:S01]  /*cac0*/  USHF.R.S32.HI UR8, URZ, 0x1f, UR7 ;  /* 0x0000001f3f087899 */ /* 0x001fe20008011407 */
[----:B------:R-:W-:Y:S01]  /*cad0*/  IMAD.U32 R3, RZ, RZ, UR5 ;  /* 0x00000005ff037e24 */ /* 0x000fe2000f8e00ff */
[----:B------:R-:W-:Y:S01]  /*cae0*/  UIADD3 UR6, UR5, UR6, URZ ;  /* 0x0000000605067290 */ /* 0x000fe2000fffe03f */
[----:B------:R-:W-:Y:S02]  /*caf0*/  IMAD.U32 R2, RZ, RZ, UR4 ;  /* 0x00000004ff027e24 */ /* 0x000fe4000f8e00ff */
[----:B------:R-:W-:Y:S02]  /*cb00*/  ULDC.64 UR4, c[0x0][0xbe0] ;  /* 0x0002f80000047ab9 */ /* 0x000fe40000000a00 */
[----:B------:R-:W0:Y:S01]  /*cb10*/  S2UR UR10, SR_CTAID.Y ;  /* 0x00000000000a79c3 */ /* 0x000e220000002600 */
[----:B------:R-:W-:Y:S01]  /*cb20*/  MOV R3, UR6 ;  /* 0x0000000600037c02 */ /* 0x000fe20008000f00 */
[----:B-1----:R-:W-:-:S04]  /*cb30*/  IMAD R12, R10, UR8, RZ ;  /* 0x000000080a0c7c24 */ /* 0x002fc8000f8e02ff */
[----:B------:R-:W-:Y:S02]  /*cb40*/  IMAD R11, R11, UR7, R12 ;  /* 0x000000070b0b7c24 */ /* 0x000fe4000f8e020c */
[----:B------:R-:W0:Y:S01]  /*cb50*/  LDC R8, c[0x0][0xc50] ;  /* 0x00031400ff087b82 */ /* 0x000e220000000800 */
[----:B--2---:R-:W-:-:S04]  /*cb60*/  @P0 IMAD.HI.U32 R4, R0, R7, RZ ;  /* 0x0000000700040227 */ /* 0x004fc800078e00ff */
[----:B------:R-:W-:Y:S02]  /*cb70*/  IMAD R7, RZ, RZ, -UR11 ;  /* 0x8000000bff077e24 */ /* 0x000fe4000f8e02ff */
[----:B------:R-:W-:Y:S01]  /*cb80*/  IMAD.WIDE.U32 R2, R10, UR7, R2 ;  /* 0x000000070a027c25 */ /* 0x000fe2000f8e0002 */
[----:B---3--:R-:W-:-:S03]  /*cb90*/  @P0 SHF.R.U32.HI R5, RZ, R9, R4 ;  /* 0x00000009ff050219 */ /* 0x008fc60000011604 */
[----:B------:R-:W-:Y:S02]  /*cba0*/  IMAD.IADD R3, R11, 0x1, R3 ;  /* 0x000000010b037824 */ /* 0x000fe400078e0203 */
[----:B0-----:R-:W-:Y:S02]  /*cbb0*/  IMAD R9, R8, R7, UR10 ;  /* 0x0000000a08097e24 */ /* 0x001fe4000f8e0207 */
[----:B------:R-:W-:Y:S02]  /*cbc0*/  IMAD.MOV R7, RZ, RZ, -R5 ;  /* 0x000000ffff077224 */ /* 0x000fe400078e0a05 */
[----:B------:R-:W-:Y:S01]  /*cbd0*/  IMAD.WIDE.U32 R2, R9, UR4, R2 ;  /* 0x0000000409027c25 */ /* 0x000fe2000f8e0002 */
[----:B------:R-:W-:-:S03]  /*cbe0*/  SHF.R.S32.HI R4, RZ, 0x1f, R9 ;  /* 0x0000001fff047819 */ /* 0x000fc60000011409 */
[----:B------:R-:W-:Y:S01]  /*cbf0*/  IMAD R7, R6, R7, R0 ;  /* 0x0000000706077224 */ /* 0x000fe200078e0200 */
[----:B------:R-:W-:Y:S01]  /*cc00*/  IADD3 R2, P0, R5, R2, RZ ;  /* 0x0000000205027210 */ /* 0x000fe20007f1e0ff */
[----:B------:R-:W-:-:S03]  /*cc10*/  IMAD R4, R4, UR4, RZ ;  /* 0x0000000404047c24 */ /* 0x000fc6000f8e02ff */
[----:B------:R-:W-:Y:S01]  /*cc20*/  SHF.R.S32.HI R0, RZ, 0x1f, R7 ;  /* 0x0000001fff007819 */ /* 0x000fe20000011407 */
[----:B------:R-:W-:Y:S01]  /*cc30*/  IMAD R4, R9, UR5, R4 ;  /* 0x0000000509047c24 */ /* 0x000fe2000f8e0204 */
[----:B------:R-:W-:Y:S01]  /*cc40*/  SHF.R.S32.HI R9, RZ, 0x1f, R5 ;  /* 0x0000001fff097819 */ /* 0x000fe20000011405 */
[----:B------:R-:W-:Y:S02]  /*cc50*/  ULDC.64 UR4, c[0x0][0xbc8] ;  /* 0x0002f20000047ab9 */ /* 0x000fe40000000a00 */
[----:B------:R-:W-:Y:S01]  /*cc60*/  IMAD R0, R0, UR4, RZ ;  /* 0x0000000400007c24 */ /* 0x000fe2000f8e02ff */
[----:B------:R-:W-:-:S03]  /*cc70*/  IADD3.X R3, R9, R3, R4, P0, !PT ;  /* 0x0000000309037210 */ /* 0x000fc600007fe404 */
[C---:B------:R-:W-:Y:S02]  /*cc80*/  IMAD R5, R7.reuse, UR5, R0 ;  /* 0x0000000507057c24 */ /* 0x040fe4000f8e0200 */
[----:B------:R-:W-:Y:S01]  /*cc90*/  IMAD.WIDE.U32 R2, R7, UR4, R2 ;  /* 0x0000000407027c25 */ /* 0x000fe2000f8e0002 */
[----:B------:R-:W-:-:S04]  /*cca0*/  ULDC.64 UR4, c[0x0][0xba8] ;  /* 0x0002ea0000047ab9 */ /* 0x000fc80000000a00 */
[----:B------:R-:W-:Y:S02]  /*ccb0*/  IADD3 R3, R3, R5, RZ ;  /* 0x0000000503037210 */ /* 0x000fe40007ffe0ff */
[----:B------:R-:W-:-:S04]  /*ccc0*/  LEA R4, P0, R2, UR4, 0x2 ;  /* 0x0000000402047c11 */ /* 0x000fc8000f8010ff */
[----:B------:R-:W-:Y:S01]  /*ccd0*/  LEA.HI.X R5, R2, UR5, R3, 0x2, P0 ;  /* 0x0000000502057c11 */ /* 0x000fe200080f1403 */
[----:B------:R-:W-:-:S05]  /*cce0*/  IMAD.MOV.U32 R3, RZ, RZ, -0x800000 ;  /* 0xff800000ff037424 */ /* 0x000fca00078e00ff */
[----:B------:R0:W-:Y:S01]  /*ccf0*/  STG.E desc[UR12][R4.64], R3 ;  /* 0x0000000304007986 */ /* 0x0001e2000c10190c */
[----:B------:R-:W-:Y:S05]  /*cd00*/  BRA `(.L_x_8) ;  /* 0x0000003c00947947 */ /* 0x000fea0003800000 */
.L_x_6:
[----:B------:R-:W-:-:S08]  /*cd10*/  NOP ;  /* 0x0000000000007918 */ /* 0x000fd00000000000 */
[----:B0-----:R-:W0:-:S00]  /*cd20*/  USETMAXREG.DEALLOC.CTAPOOL 0x28 ;  /* 0x00000028000079c8 */ /* 0x001e0000080e0500 */
[----:B0-----:R-:W-:Y:S01]  /*cd30*/  LOP3.LUT R18, R0, 0x3, RZ, 0xc0, !PT ;  /* 0x0000000300127812 */ /* 0x001fe200078ec0ff */
[----:B------:R-:W0:Y:S05]  /*cd40*/  S2R R26, SR_CTAID.Z ;  /* 0x00000000001a7919 */ /* 0x000e2a0000002700 */
[----:B------:R-:W1:Y:S01]  /*cd50*/  S2UR UR6, SR_CTAID.Y ;  /* 0x00000000000679c3 */ /* 0x000e620000002600 */
[----:B------:R-:W2:Y:S02]  /*cd60*/  SHFL.IDX PT, R0, R18, RZ, 0x1f ;  /* 0x00001fff12007589 */ /* 0x000ea400000e0000 */
[----:B--2---:R-:W-:-:S13]  /*cd70*/  ISETP.NE.AND P0, PT, R0, RZ, PT ;  /* 0x000000ff0000720c */ /* 0x004fda0003f05270 */
[----:B01----:R-:W-:Y:S05]  /*cd80*/  @!P0 BRA `(.L_x_38) ;  /* 0x0000000000288947 */ /* 0x003fea0003800000 */
[----:B------:R-:W-:Y:S01]  /*cd90*/  ULDC UR7, c[0x0][0xc50] ;  /* 0x0003140000077ab9 */ /* 0x000fe20000000800 */
[----:B------:R-:W-:Y:S01]  /*cda0*/  UMOV UR39, UR6 ;  /* 0x0000000600277c82 */ /* 0x000fe20008000000 */
[----:B------:R-:W-:-:S06]  /*cdb0*/  UISETP.NE.AND UP0, UPT, UR7, 0x1, UPT ;  /* 0x000000010700788c */ /* 0x000fcc000bf05270 */
[----:B------:R-:W-:-:S13]  /*cdc0*/  PLOP3.LUT P0, PT, PT, PT, UP0, 0x80, 0x0 ;  /* 0x000000000000781c */ /* 0x000fda0003f0f008 */
[----:B------:R-:W-:Y:S05]  /*cdd0*/  @!P0 BRA `(.L_x_39) ;  /* 0x0000000000308947 */ /* 0x000fea0003800000 */
[----:B------:R-:W-:Y:S01]  /*cde0*/  ULDC UR4, c[0x0][0xc54] ;  /* 0x0003150000047ab9 */ /* 0x000fe20000000800 */
[----:B------:R-:W-:Y:S01]  /*cdf0*/  ULDC UR39, c[0x0][0xc58] ;  /* 0x0003160000277ab9 */ /* 0x000fe20000000800 */
[----:B------:R-:W-:-:S04]  /*ce00*/  UIMAD.WIDE.U32 UR4, UR6, UR4, URZ ;  /* 0x00000004060472a5 */ /* 0x000fc8000f8e003f */
[----:B------:R-:W-:Y:S01]  /*ce10*/  USHF.R.U32.HI UR39, URZ, UR39, UR5 ;  /* 0x000000273f277299 */ /* 0x000fe20008011605 */
[----:B------:R-:W-:Y:S11]  /*ce20*/  BRA `(.L_x_39) ;  /* 0x00000000001c7947 */ /* 0x000ff60003800000 */
.L_x_38:
[----:B------:R-:W-:Y:S01]  /*ce30*/  ULDC UR7, c[0x0][0xc50] ;  /* 0x0003140000077ab9 */ /* 0x000fe20000000800 */
[----:B------:R-:W-:Y:S01]  /*ce40*/  UMOV UR39, UR6 ;  /* 0x0000000600277c82 */ /* 0x000fe20008000000 */
[----:B------:R-:W-:-:S11]  /*ce50*/  UISETP.NE.AND UP0, UPT, UR7, 0x1, UPT ;  /* 0x000000010700788c */ /* 0x000fd6000bf05270 */
[----:B------:R-:W-:Y:S01]  /*ce60*/  @UP0 ULDC UR4, c[0x0][0xc54] ;  /* 0x0003150000040ab9 */ /* 0x000fe20000000800 */
[----:B------:R-:W-:Y:S01]  /*ce70*/  @UP0 ULDC UR8, c[0x0][0xc58] ;  /* 0x0003160000080ab9 */ /* 0x000fe20000000800 */
[----:B------:R-:W-:-:S04]  /*ce80*/  UIMAD.WIDE.U32 UR4, UR6, UR4, URZ ;  /* 0x00000004060472a5 */ /* 0x000fc8000f8e003f */
[----:B------:R-:W-:-:S12]  /*ce90*/  @UP0 USHF.R.U32.HI UR39, URZ, UR8, UR5 ;  /* 0x000000083f270299 */ /* 0x000fd80008011605 */
.L_x_39:
[----:B------:R-:W-:Y:S01]  /*cea0*/  ISETP.GE.AND P0, PT, R26, RZ, PT ;  /* 0x000000ff1a00720c */ /* 0x000fe20003f06270 */
[----:B------:R-:W-:Y:S01]  /*ceb0*/  UIADD3 UR4, -UR39, URZ, URZ ;  /* 0x0000003f27047290 */ /* 0x000fe2000fffe13f */
[----:B------:R-:W-:Y:S01]  /*cec0*/  IMAD.MOV.U32 R0, RZ, RZ, 0x1 ;  /* 0x00000001ff007424 */ /* 0x000fe200078e00ff */
[----:B------:R-:W-:Y:S01]  /*ced0*/  MOV R6, 0x1 ;  /* 0x0000000100067802 */ /* 0x000fe20000000f00 */
[----:B------:R-:W-:Y:S01]  /*cee0*/  IMAD.MOV.U32 R2, RZ, RZ, RZ ;  /* 0x000000ffff027224 */ /* 0x000fe200078e00ff */
[----:B------:R-:W-:-:S08]  /*cef0*/  UIMAD UR6, UR7, UR4, UR6 ;  /* 0x00000004070672a4 */ /* 0x000fd0000f8e0206 */
[----:B------:R-:W-:Y:S05]  /*cf00*/  @!P0 BRA `(.L_x_40) ;  /* 0x00000038004c8947 */ /* 0x000fea0003800000 */
[----:B------:R-:W0:Y:S01]  /*cf10*/  LDC.64 R2, c[0x0][0xa28] ;  /* 0x00028a00ff027b82 */ /* 0x000e220000000a00 */
[----:B------:R-:W-:Y:S01]  /*cf20*/  IMAD.MOV.U32 R19, RZ, RZ, RZ ;  /* 0x000000ffff137224 */ /* 0x000fe200078e00ff */
[----:B------:R-:W-:Y:S01]  /*cf30*/  ULDC.64 UR4, c[0x0][0x208] ;  /* 0x0000820000047ab9 */ /* 0x000fe20000000a00 */
[----:B------:R-:W-:Y:S01]  /*cf40*/  ULDC UR40, c[0x0][0x2f0] ;  /* 0x0000bc0000287ab9 */ /* 0x000fe20000000800 */
[----:B0-----:R-:W-:-:S04]  /*cf50*/  ISETP.NE.U32.AND P0, PT, R2, RZ, PT ;  /* 0x000000ff0200720c */ /* 0x001fc80003f05070 */
[----:B------:R-:W-:-:S13]  /*cf60*/  ISETP.NE.AND.EX P0, PT, R3, RZ, PT, P0 ;  /* 0x000000ff0300720c */ /* 0x000fda0003f05300 */
[----:B------:R-:W0:Y:S02]  /*cf70*/  @P0 LDC.64 R2, c[0x0][0xa28] ;  /* 0x00028a00ff020b82 */ /* 0x000e240000000a00 */
[----:B0-----:R-:W-:-:S05]  /*cf80*/  @P0 IMAD.WIDE R2, R26, 0x4, R2 ;  /* 0x000000041a020825 */ /* 0x001fca00078e0202 */
[----:B------:R0:W5:Y:S01]  /*cf90*/  @P0 LDG.E R19, desc[UR4][R2.64] ;  /* 0x0000000402130981 */ /* 0x000162000c1e1900 */
[----:B------:R-:W-:Y:S01]  /*cfa0*/  ULDC.64 UR4, c[0x0][0x418] ;  /* 0x0001060000047ab9 */ /* 0x000fe20000000a00 */
[----:B------:R-:W-:Y:S02]  /*cfb0*/  ULOP3.LUT UR44, UR6, 0xffff, URZ, 0xc0, !UPT ;  /* 0x0000ffff062c7892 */ /* 0x000fe4000f8ec03f */
[----:B------:R-:W-:Y:S01]  /*cfc0*/  UISETP.NE.U32.AND UP0, UPT, UR4, URZ, UPT ;  /* 0x0000003f0400728c */ /* 0x000fe2000bf05070 */
[----:B------:R-:W1:Y:S01]  /*cfd0*/  S2R R23, SR_CTAID.X ;  /* 0x0000000000177919 */ /* 0x000e620000002500 */
[----:B------:R-:W-:Y:S01]  /*cfe0*/  UMOV UR38, URZ ;  /* 0x0000003f00267c82 */ /* 0x000fe20008000000 */
[----:B------:R-:W-:Y:S01]  /*cff0*/  ULDC UR4, c[0x0][0x424] ;  /* 0x0001090000047ab9 */ /* 0x000fe20000000800 */
[----:B------:R-:W-:-:S04]  /*d000*/  UISETP.NE.AND.EX UP0, UPT, UR5, URZ, UPT, UP0 ;  /* 0x0000003f0500728c */ /* 0x000fc8000bf05300 */
[----:B------:R-:W-:-:S04]  /*d010*/  USEL UR4, UR4, 0x1, UP0 ;  /* 0x0000000104047887 */ /* 0x000fc80008000000 */
[----:B------:R-:W-:-:S04]  /*d020*/  UIMAD UR40, UR4, UR40, URZ ;  /* 0x00000028042872a4 */ /* 0x000fc8000f8e023f */
[----:B------:R-:W-:Y:S02]  /*d030*/  UISETP.GE.AND UP0, UPT, UR40, 0x1, UPT ;  /* 0x000000012800788c */ /* 0x000fe4000bf06270 */
[----:B------:R-:W-:-:S04]  /*d040*/  UIADD3 UR4, UR40, 0x4f, URZ ;  /* 0x0000004f28047890 */ /* 0x000fc8000fffe03f */
[----:B------:R-:W-:Y:S01]  /*d050*/  PLOP3.LUT P0, PT, PT, PT, UP0, 0x80, 0x0 ;  /* 0x000000000000781c */ /* 0x000fe20003f0f008 */
[----:B------:R-:W-:-:S04]  /*d060*/  UIMAD.WIDE UR4, UR4, 0x66666667, URZ ;  /* 0x66666667040478a5 */ /* 0x000fc8000f8e023f */
[----:B------:R-:W-:-:S04]  /*d070*/  USHF.R.U32.HI UR41, URZ, 0x1f, UR5 ;  /* 0x0000001f3f297899 */ /* 0x000fc80008011605 */
[----:B------:R-:W-:-:S04]  /*d080*/  ULEA.HI.SX32 UR41, UR5, UR41, 0x1b ;  /* 0x0000002905297291 */ /* 0x000fc8000f8fda3f */
[----:B01----:R-:W-:Y:S08]  /*d090*/  @!P0 BRA `(.L_x_41) ;  /* 0x0000000000848947 */ /* 0x003ff00003800000 */
[----:B------:R-:W-:Y:S01]  /*d0a0*/  USHF.R.U32.HI UR6, URZ, 0x10, UR6 ;  /* 0x000000103f067899 */ /* 0x000fe20008011606 */
[----:B------:R-:W-:-:S03]  /*d0b0*/  UMOV UR4, URZ ;  /* 0x0000003f00047c82 */ /* 0x000fc60008000000 */
[----:B------:R-:W-:-:S11]  /*d0c0*/  UISETP.NE.AND UP0, UPT, UR6, URZ, UPT ;  /* 0x0000003f0600728c */ /* 0x000fd6000bf05270 */
[----:B------:R-:W-:Y:S02]  /*d0d0*/  @!UP0 ULDC UR6, c[0x0][0x9f0] ;  /* 0x00027c0000068ab9 */ /* 0x000fe40000000800 */
[----:B------:R-:W-:Y:S01]  /*d0e0*/  IABS R2, UR6 ;  /* 0x0000000600027c13 */ /* 0x000fe20008000000 */
[----:B------:R-:W-:Y:S02]  /*d0f0*/  UIADD3 UR7, UR41, -0x1, UR6 ;  /* 0xffffffff29077890 */ /* 0x000fe4000fffe006 */
[----:B------:R-:W-:Y:S02]  /*d100*/  IABS R5, UR6 ;  /* 0x0000000600057c13 */ /* 0x000fe40008000000 */
[----:B------:R-:W-:Y:S02]  /*d110*/  R2UR UR10, R2 ;  /* 0x00000000020a72ca */ /* 0x000fe400000e0000 */
[----:B------:R-:W-:Y:S01]  /*d120*/  IABS R4, UR7 ;  /* 0x0000000700047c13 */ /* 0x000fe20008000000 */
[----:B------:R-:W-:-:S03]  /*d130*/  ULOP3.LUT UR7, UR7, UR6, URZ, 0x3c, !UPT ;  /* 0x0000000607077292 */ /* 0x000fc6000f8e3c3f */
[----:B------:R-:W-:-:S07]  /*d140*/  R2UR UR9, R4 ;  /* 0x00000000040972ca */ /* 0x000fce00000e0000 */
[----:B------:R-:W0:Y:S08]  /*d150*/  I2F.RP R2, UR10 ;  /* 0x0000000a00027d06 */ /* 0x000e300008209400 */
[----:B0-----:R-:W0:Y:S02]  /*d160*/  MUFU.RCP R2, R2 ;  /* 0x0000000200027308 */ /* 0x001e240000001000 */
        /* <DEDUP_REMOVED lines=16> */
[----:B------:R-:W-:Y:S02]  /*d270*/  UISETP.NE.AND UP1, UPT, UR6, URZ, UPT ;  /* 0x0000003f0600728c */ /* 0x000fe4000bf25270 */
[----:B------:R-:W-:-:S09]  /*d280*/  @!UP0 UIADD3 UR5, -UR5, URZ, URZ ;  /* 0x0000003f05058290 */ /* 0x000fd2000fffe13f */
[----:B------:R-:W-:-:S07]  /*d290*/  @!UP1 ULOP3.LUT UR5, URZ, UR6, URZ, 0x33, !UPT ;  /* 0x000000063f059292 */ /* 0x000fce000f8e333f */
[----:B------:R-:W-:-:S05]  /*d2a0*/  UMOV UR38, UR5 ;  /* 0x0000000500267c82 */ /* 0x000fca0008000000 */
.L_x_41:
[----:B------:R-:W-:Y:S02]  /*d2b0*/  UIMAD UR45, UR44, UR38, URZ ;  /* 0x000000262c2d72a4 */ /* 0x000fe4000f8e023f */
[----:B------:R-:W-:Y:S01]  /*d2c0*/  MOV R3, UR38 ;  /* 0x0000002600037c02 */ /* 0x000fe20008000f00 */
[----:B------:R-:W-:-:S03]  /*d2d0*/  IMAD.MOV.U32 R6, RZ, RZ, 0x1 ;  /* 0x00000001ff067424 */ /* 0x000fc600078e00ff */
[----:B------:R-:W-:-:S05]  /*d2e0*/  IMAD.U32 R2, RZ, RZ, UR45 ;  /* 0x0000002dff027e24 */ /* 0x000fca000f8e00ff */
[----:B------:R-:W-:-:S04]  /*d2f0*/  VIADDMNMX R2, R2, R3, UR41, PT ;  /* 0x0000002902027e46 */ /* 0x000fc8000b800103 */
[----:B------:R-:W-:Y:S01]  /*d300*/  R2UR UR46, R2 ;  /* 0x00000000022e72ca */ /* 0x000fe200000e0000 */
[----:B------:R-:W-:-:S12]  /*d310*/  IMAD.MOV.U32 R2, RZ, RZ, RZ ;  /* 0x000000ffff027224 */ /* 0x000fd800078e00ff */
[----:B------:R-:W-:-:S06]  /*d320*/  UISETP.GT.AND UP0, UPT, UR46, UR45, UPT ;  /* 0x0000002d2e00728c */ /* 0x000fcc000bf04270 */
[----:B------:R-:W-:-:S13]  /*d330*/  PLOP3.LUT P0, PT, PT, PT, UP0, 0x80, 0x0 ;  /* 0x000000000000781c */ /* 0x000fda0003f0f008 */
[----:B------:R-:W-:Y:S05]  /*d340*/  @!P0 BRA `(.L_x_40) ;  /* 0x00000034003c8947 */ /* 0x000fea0003800000 */
[----:B------:R-:W0:Y:S01]  /*d350*/  S2UR UR4, SR_CgaCtaId ;  /* 0x00000000000479c3 */ /* 0x000e220000008800 */
[----:B------:R-:W-:Y:S02]  /*d360*/  UMOV UR42, 0x400 ;  /* 0x00000400002a7882 */ /* 0x000fe40000000000 */
[----:B0-----:R-:W-:-:S04]  /*d370*/  ULEA UR42, UR4, UR42, 0x18 ;  /* 0x0000002a042a7291 */ /* 0x001fc8000f8ec03f */
[----:B------:R-:W-:-:S04]  /*d380*/  UIADD3 UR4, UR42, 0x24400, URZ ;  /* 0x000244002a047890 */ /* 0x000fc8000fffe03f */
[----:B------:R-:W-:-:S06]  /*d390*/  ULOP3.LUT UP0, URZ, UR4, 0x3ff, URZ, 0xc0, !UPT ;  /* 0x000003ff043f7892 */ /* 0x000fcc000f80c03f */
[----:B------:R-:W-:-:S13]  /*d3a0*/  PLOP3.LUT P0, PT, PT, PT, UP0, 0x80, 0x0 ;  /* 0x000000000000781c */ /* 0x000fda0003f0f008 */
[----:B------:R-:W-:Y:S05]  /*d3b0*/  @!P0 BRA `(.L_x_42) ;  /* 0x0000000000408947 */ /* 0x000fea0003800000 */
[----:B------:R-:W-:Y:S01]  /*d3c0*/  MOV R2, 0x0 ;  /* 0x0000000000027802 */ /* 0x000fe20000000f00 */
[----:B------:R-:W-:Y:S01]  /*d3d0*/  ULDC.64 UR4, c[0x4][0x138] ;  /* 0x01004e0000047ab9 */ /* 0x000fe20000000a00 */
[----:B------:R-:W-:Y:S01]  /*d3e0*/  ULDC.64 UR6, c[0x4][0x140] ;  /* 0x0100500000067ab9 */ /* 0x000fe20000000a00 */
[----:B------:R-:W-:Y:S01]  /*d3f0*/  MOV R4, UR4 ;  /* 0x0000000400047c02 */ /* 0x000fe20008000f00 */
[----:B------:R-:W-:Y:S01]  /*d400*/  IMAD.U32 R5, RZ, RZ, UR5 ;  /* 0x00000005ff057e24 */ /* 0x000fe2000f8e00ff */
[----:B------:R-:W-:Y:S01]  /*d410*/  ULDC.64 UR4, c[0x4][0x98] ;  /* 0x0100260000047ab9 */ /* 0x000fe20000000a00 */
[----:B------:R-:W0:Y:S01]  /*d420*/  LDC.64 R2, c[0x4][R2] ;  /* 0x0100000002027b82 */ /* 0x000e220000000a00 */
[----:B------:R-:W-:Y:S01]  /*d430*/  IMAD.U32 R6, RZ, RZ, UR6 ;  /* 0x00000006ff067e24 */ /* 0x000fe2000f8e00ff */
[----:B------:R-:W-:Y:S01]  /*d440*/  MOV R10, UR4 ;  /* 0x00000004000a7c02 */ /* 0x000fe20008000f00 */
[----:B------:R-:W-:Y:S01]  /*d450*/  IMAD.U32 R7, RZ, RZ, UR7 ;  /* 0x00000007ff077e24 */ /* 0x000fe2000f8e00ff */
[----:B------:R-:W-:Y:S01]  /*d460*/  MOV R13, RZ ;  /* 0x000000ff000d7202 */ /* 0x000fe20000000f00 */
[----:B------:R-:W-:-:S02]  /*d470*/  IMAD.U32 R11, RZ, RZ, UR5 ;  /* 0x00000005ff0b7e24 */ /* 0x000fc4000f8e00ff */
[----:B------:R-:W-:Y:S02]  /*d480*/  IMAD.MOV.U32 R8, RZ, RZ, 0x70 ;  /* 0x00000070ff087424 */ /* 0x000fe400078e00ff */
[----:B------:R-:W-:-:S07]  /*d490*/  IMAD.MOV.U32 R12, RZ, RZ, 0x1 ;  /* 0x00000001ff0c7424 */ /* 0x000fce00078e00ff */
[----:B------:R-:W-:-:S07]  /*d4a0*/  LEPC R20, `(.L_x_42) ;  /* 0x000000001014794e */ /* 0x000fce0000000000 */
[----:B0----5:R-:W-:Y:S05]  /*d4b0*/  CALL.ABS.NOINC R2 ;  /* 0x0000000002007343 */ /* 0x021fea0003c00000 */
.L_x_42:
[----:B------:R-:W-:-:S04]  /*d4c0*/  UIADD3 UR4, UR42, 0x400, URZ ;  /* 0x000004002a047890 */ /* 0x000fc8000fffe03f */
[----:B------:R-:W-:-:S06]  /*d4d0*/  ULOP3.LUT UP0, URZ, UR4, 0x3ff, URZ, 0xc0, !UPT ;  /* 0x000003ff043f7892 */ /* 0x000fcc000f80c03f */
[----:B------:R-:W-:-:S13]  /*d4e0*/  PLOP3.LUT P0, PT, PT, PT, UP0, 0x80, 0x0 ;  /* 0x000000000000781c */ /* 0x000fda0003f0f008 */
[----:B------:R-:W-:Y:S05]  /*d4f0*/  @!P0 BRA `(.L_x_43) ;  /* 0x00000000007c8947 */ /* 0x000fea0003800000 */
        /* <DEDUP_REMOVED lines=15> */
[----:B-1---5:R-:W-:Y:S05]  /*d5f0*/  CALL.ABS.NOINC R2 ;  /* 0x0000000002007343 */ /* 0x022fea0003c00000 */
.L_x_44:
[----:B------:R0:W1:Y:S01]  /*d600*/  LDC.64 R2, c[0x4][R16] ;  /* 0x0100000010027b82 */ /* 0x0000620000000a00 */
[----:B------:R-:W-:Y:S01]  /*d610*/  ULDC.64 UR4, c[0x4][0x138] ;  /* 0x01004e0000047ab9 */ /* 0x000fe20000000a00 */
[----:B------:R-:W-:Y:S01]  /*d620*/  ULDC.64 UR6, c[0x4][0x140] ;  /* 0x0100500000067ab9 */ /* 0x000fe20000000a00 */
[----:B------:R-:W-:Y:S01]  /*d630*/  IMAD.U32 R4, RZ, RZ, UR4 ;  /* 0x00000004ff047e24 */ /* 0x000fe2000f8e00ff */
[----:B------:R-:W-:Y:S01]  /*d640*/  MOV R6, UR6 ;  /* 0x0000000600067c02 */ /* 0x000fe20008000f00 */
[----:B------:R-:W-:Y:S01]  /*d650*/  IMAD.U32 R5, RZ, RZ, UR5 ;  /* 0x00000005ff057e24 */ /* 0x000fe2000f8e00ff */
[----:B------:R-:W-:Y:S01]  /*d660*/  ULDC.64 UR4, c[0x4][0xa8] ;  /* 0x01002a0000047ab9 */ /* 0x000fe20000000a00 */
[----:B------:R-:W-:Y:S01]  /*d670*/  IMAD.U32 R7, RZ, RZ, UR7 ;  /* 0x00000007ff077e24 */ /* 0x000fe2000f8e00ff */
[----:B------:R-:W-:Y:S01]  /*d680*/  MOV R8, 0x70 ;  /* 0x0000007000087802 */ /* 0x000fe20000000f00 */
[----:B------:R-:W-:Y:S02]  /*d690*/  IMAD.U32 R10, RZ, RZ, UR4 ;  /* 0x00000004ff0a7e24 */ /* 0x000fe4000f8e00ff */
[----:B------:R-:W-:-:S02]  /*d6a0*/  IMAD.U32 R11, RZ, RZ, UR5 ;  /* 0x00000005ff0b7e24 */ /* 0x000fc4000f8e00ff */
[----:B------:R-:W-:Y:S02]  /*d6b0*/  IMAD.MOV.U32 R12, RZ, RZ, 0x1 ;  /* 0x00000001ff0c7424 */ /* 0x000fe400078e00ff */
[----:B0-----:R-:W-:-:S07]  /*d6c0*/  IMAD.MOV.U32 R13, RZ, RZ, RZ ;  /* 0x000000ffff0d7224 */ /* 0x001fce00078e00ff */
[----:B------:R-:W-:-:S07]  /*d6d0*/  LEPC R20, `(.L_x_43) ;  /* 0x000000001014794e */ /* 0x000fce0000000000 */
[----:B-1----:R-:W-:Y:S05]  /*d6e0*/  CALL.ABS.NOINC R2 ;  /* 0x0000000002007343 */ /* 0x002fea0003c00000 */
.L_x_43:
[----:B------:R-:W0:Y:S01]  /*d6f0*/  LDC.64 R2, c[0x0][0x9f8] ;  /* 0x00027e00ff027b82 */ /* 0x000e220000000a00 */
[----:B------:R-:W-:Y:S01]  /*d700*/  IMAD.MOV.U32 R34, RZ, RZ, R26 ;  /* 0x000000ffff227224 */ /* 0x000fe200078e001a */
[----:B------:R-:W-:-:S06]  /*d710*/  ULDC.64 UR4, c[0x0][0x208] ;  /* 0x0000820000047ab9 */ /* 0x000fcc0000000a00 */
[----:B------:R-:W1:Y:S01]  /*d720*/  LDC R17, c[0x0][0x430] ;  /* 0x00010c00ff117b82 */ /* 0x000e620000000800 */
[----:B0-----:R-:W-:-:S04]  /*d730*/  ISETP.NE.U32.AND P0, PT, R2, RZ, PT ;  /* 0x000000ff0200720c */ /* 0x001fc80003f05070 */
[----:B------:R-:W-:-:S13]  /*d740*/  ISETP.NE.AND.EX P0, PT, R3, RZ, PT, P0 ;  /* 0x000000ff0300720c */ /* 0x000fda0003f05300 */
[----:B------:R-:W0:Y:S01]  /*d750*/  @P0 LDC.64 R2, c[0x0][0x9f8] ;  /* 0x00027e00ff020b82 */ /* 0x000e220000000a00 */
[----:B------:R-:W-:-:S04]  /*d760*/  SHF.L.U32 R8, R25, 0x3, RZ ;  /* 0x0000000319087819 */ /* 0x000fc800000006ff */
[----:B------:R-:W-:-:S04]  /*d770*/  LOP3.LUT R22, R8, 0x38, RZ, 0xc0, !PT ;  /* 0x0000003808167812 */ /* 0x000fc800078ec0ff */
[----:B------:R-:W-:Y:S01]  /*d780*/  LOP3.LUT R37, R22, 0x40, RZ, 0xfc, !PT ;  /* 0x0000004016257812 */ /* 0x000fe200078efcff */
[----:B0-----:R-:W-:-:S05]  /*d790*/  @P0 IMAD.WIDE R2, R26, 0x4, R2 ;  /* 0x000000041a020825 */ /* 0x001fca00078e0202 */
[----:B------:R0:W5:Y:S01]  /*d7a0*/  @P0 LDG.E R34, desc[UR4][R2.64] ;  /* 0x0000000402220981 */ /* 0x000162000c1e1900 */
[----:B------:R-:W-:Y:S01]  /*d7b0*/  ULDC UR4, c[0x0][0x2f4] ;  /* 0x0000bd0000047ab9 */ /* 0x000fe20000000800 */
[----:B------:R-:W-:Y:S01]  /*d7c0*/  LOP3.LUT R16, R16, 0xffffffef, RZ, 0xc0, !PT ;  /* 0xffffffef10107812 */ /* 0x000fe200078ec0ff */
[----:B------:R-:W-:Y:S01]  /*d7d0*/  IMAD.SHL.U32 R24, R25, 0x10, RZ ;  /* 0x0000001019187824 */ /* 0x000fe200078e00ff */
[C---:B------:R-:W-:Y:S01]  /*d7e0*/  ISETP.GE.AND P0, PT, R22.reuse, UR4, PT ;  /* 0x0000000416007c0c */ /* 0x040fe2000bf06270 */
[----:B------:R-:W-:Y:S01]  /*d7f0*/  UMOV UR5, 0xffffffff ;  /* 0xffffffff00057882 */ /* 0x000fe20000000000 */
[----:B------:R-:W-:Y:S02]  /*d800*/  ISETP.GE.AND P2, PT, R37, UR4, PT ;  /* 0x0000000425007c0c */ /* 0x000fe4000bf46270 */
[C---:B------:R-:W-:Y:S02]  /*d810*/  LOP3.LUT R36, R22.reuse, 0x80, RZ, 0xfc, !PT ;  /* 0x0000008016247812 */ /* 0x040fe400078efcff */
[----:B------:R-:W-:-:S02]  /*d820*/  LOP3.LUT R35, R22, 0xc0, RZ, 0xfc, !PT ;  /* 0x000000c016237812 */ /* 0x000fc400078efcff */
[----:B------:R-:W-:Y:S02]  /*d830*/  ISETP.GE.AND P1, PT, R36, UR4, PT ;  /* 0x0000000424007c0c */ /* 0x000fe4000bf26270 */
[----:B------:R-:W-:Y:S02]  /*d840*/  LOP3.LUT R9, R25, 0x7f, RZ, 0xc0, !PT ;  /* 0x0000007f19097812 */ /* 0x000fe400078ec0ff */
[----:B------:R-:W-:Y:S02]  /*d850*/  LOP3.LUT R24, R24, 0x70, RZ, 0xc0, !PT ;  /* 0x0000007018187812 */ /* 0x000fe400078ec0ff */
[----:B------:R-:W-:Y:S02]  /*d860*/  @P0 LOP3.LUT R16, R16, 0x10, RZ, 0xfc, !PT ;  /* 0x0000001010100812 */ /* 0x000fe400078efcff */
[----:B------:R-:W-:Y:S02]  /*d870*/  ISETP.GE.AND P0, PT, R35, UR4, PT ;  /* 0x0000000423007c0c */ /* 0x000fe4000bf06270 */
[----:B------:R-:W-:-:S04]  /*d880*/  LOP3.LUT R16, R16, 0xfffffff7, RZ, 0xc0, !PT ;  /* 0xfffffff710107812 */ /* 0x000fc800078ec0ff */
[----:B------:R-:W-:-:S04]  /*d890*/  @P2 LOP3.LUT R16, R16, 0x8, RZ, 0xfc, !PT ;  /* 0x0000000810102812 */ /* 0x000fc800078efcff */
[----:B------:R-:W-:-:S04]  /*d8a0*/  LOP3.LUT R16, R16, 0xfffffffd, RZ, 0xc0, !PT ;  /* 0xfffffffd10107812 */ /* 0x000fc800078ec0ff */
[----:B------:R-:W-:-:S04]  /*d8b0*/  LOP3.LUT R16, R16, 0xfffffffb, RZ, 0xc0, !PT ;  /* 0xfffffffb10107812 */ /* 0x000fc800078ec0ff */
[----:B------:R-:W-:-:S04]  /*d8c0*/  @P1 LOP3.LUT R16, R16, 0x4, RZ, 0xfc, !PT ;  /* 0x0000000410101812 */ /* 0x000fc800078efcff */
[----:B------:R-:W-:Y:S01]  /*d8d0*/  @P0 LOP3.LUT R16, R16, 0x2, RZ, 0xfc, !PT ;  /* 0x0000000210100812 */ /* 0x000fe200078efcff */
[----:B01----:R-:W-:Y:S06]  /*d8e0*/  BRA.DIV UR5, `(.L_x_45) ;  /* 0x0000003605287947 */ /* 0x003fec000b800000 */
.L_x_89:
[----:B------:R-:W2:Y:S01]  /*d8f0*/  LDL R0, [R1+0x4] ;  /* 0x0000040001007983 */ /* 0x000ea20000100800 */
[----:B------:R-:W-:Y:S01]  /*d900*/  ISETP.NE.AND P1, PT, R17, 0x1, PT ;  /* 0x000000011100780c */ /* 0x000fe20003f25270 */
[----:B------:R-:W-:Y:S01]  /*d910*/  UIADD3 UR4, UR46, -0x1, URZ ;  /* 0xffffffff2e047890 */ /* 0x000fe2000fffe03f */
[----:B-----5:R-:W-:Y:S01]  /*d920*/  SHF.R.S32.HI R13, RZ, 0x1f, R34 ;  /* 0x0000001fff0d7819 */ /* 0x020fe20000011422 */
[----:B------:R-:W-:Y:S01]  /*d930*/  ULDC.64 UR6, c[0x0][0x208] ;  /* 0x0000820000067ab9 */ /* 0x000fe20000000a00 */
[----:B------:R-:W-:-:S03]  /*d940*/  LOP3.LUT R16, R16, 0xffffffbf, RZ, 0xc0, !PT ;  /* 0xffffffbf10107812 */ /* 0x000fc600078ec0ff */
[----:B------:R-:W-:Y:S01]  /*d950*/  IMAD.U32 R10, RZ, RZ, UR4 ;  /* 0x00000004ff0a7e24 */ /* 0x000fe2000f8e00ff */
[----:B------:R0:W-:Y:S05]  /*d960*/  STL [R1], R13 ;  /* 0x0000000d01007387 */ /* 0x0001ea0000100800 */
[----:B------:R-:W1:Y:S01]  /*d970*/  @P1 LDC R3, c[0x0][0x434] ;  /* 0x00010d00ff031b82 */ /* 0x000e620000000800 */
[----:B------:R-:W-:-:S07]  /*d980*/  @P1 LOP3.LUT R16, R16, 0x40, RZ, 0xfc, !PT ;  /* 0x0000004010101812 */ /* 0x000fce00078efcff */
[----:B------:R-:W3:Y:S01]  /*d990*/  @P1 LDC R5, c[0x0][0x438] ;  /* 0x00010e00ff051b82 */ /* 0x000ee20000000800 */
[----:B------:R-:W-:Y:S01]  /*d9a0*/  LOP3.LUT R16, R16, 0xfffffffe, RZ, 0xc0, !PT ;  /* 0xfffffffe10107812 */ /* 0x000fe200078ec0ff */
[----:B------:R-:W-:Y:S02]  /*d9b0*/  IMAD.U32 R33, RZ, RZ, UR39 ;  /* 0x00000027ff217e24 */ /* 0x000fe4000f8e00ff */
[----:B------:R-:W-:-:S03]  /*d9c0*/  IMAD.U32 R30, RZ, RZ, UR4 ;  /* 0x00000004ff1e7e24 */ /* 0x000fc6000f8e00ff */
[----:B------:R-:W-:Y:S02]  /*d9d0*/  SHF.R.S32.HI R33, RZ, 0x1f, R33 ;  /* 0x0000001fff217819 */ /* 0x000fe40000011421 */
[----:B--2---:R-:W-:Y:S02]  /*d9e0*/  R2UR UR5, R0 ;  /* 0x00000000000572ca */ /* 0x004fe400000e0000 */
[----:B------:R-:W-:-:S04]  /*d9f0*/  SHF.R.U32.HI R0, RZ, 0x3, R9 ;  /* 0x00000003ff007819 */ /* 0x000fc80000011609 */
[----:B------:R-:W-:-:S05]  /*da00*/  LOP3.LUT R12, R24, R0, RZ, 0xfc, !PT ;  /* 0x00000000180c7212 */ /* 0x000fca00078efcff */
[----:B------:R-:W-:-:S05]  /*da10*/  IMAD R10, R10, 0x50, R12 ;  /* 0x000000500a0a7824 */ /* 0x000fca00078e020c */
[C---:B------:R-:W-:Y:S01]  /*da20*/  ISETP.GE.AND P0, PT, R10.reuse, UR40, PT ;  /* 0x000000280a007c0c */ /* 0x040fe2000bf06270 */
[----:B------:R-:W-:-:S03]  /*da30*/  IMAD.IADD R10, R10, 0x1, R19 ;  /* 0x000000010a0a7824 */ /* 0x000fc600078e0213 */
[----:B------:R-:W-:Y:S01]  /*da40*/  ISETP.GT.U32.OR P0, PT, R12, 0x4f, P0 ;  /* 0x0000004f0c00780c */ /* 0x000fe20000704470 */
[----:B-1----:R-:W-:Y:S01]  /*da50*/  @P1 IMAD.HI.U32 R0, R10, R3, RZ ;  /* 0x000000030a001227 */ /* 0x002fe200078e00ff */
[----:B------:R-:W-:-:S04]  /*da60*/  MOV R11, R10 ;  /* 0x0000000a000b7202 */ /* 0x000fc80000000f00 */
[----:B---3--:R-:W-:-:S07]  /*da70*/  @P1 SHF.R.U32.HI R11, RZ, R5, R0 ;  /* 0x00000005ff0b1219 */ /* 0x008fce0000011600 */
[----:B------:R-:W1:Y:S01]  /*da80*/  @!P0 LDC.64 R6, c[0x0][0x428] ;  /* 0x00010a00ff068b82 */ /* 0x000e620000000a00 */
[--C-:B------:R-:W-:Y:S01]  /*da90*/  @!P0 SHF.R.S32.HI R3, RZ, 0x1f, R11.reuse ;  /* 0x0000001fff038819 */ /* 0x100fe2000001140b */
[----:B------:R-:W-:-:S06]  /*daa0*/  @!P0 IMAD.MOV.U32 R2, RZ, RZ, R11 ;  /* 0x000000ffff028224 */ /* 0x000fcc00078e000b */
[----:B------:R-:W2:Y:S01]  /*dab0*/  @!P0 LDC.64 R4, c[0x0][0x418] ;  /* 0x00010600ff048b82 */ /* 0x000ea20000000a00 */
[-C--:B-1----:R-:W-:Y:S02]  /*dac0*/  @!P0 IMAD R0, R13, R6.reuse, RZ ;  /* 0x000000060d008224 */ /* 0x082fe400078e02ff */
[----:B------:R-:W-:-:S04]  /*dad0*/  @!P0 IMAD.WIDE.U32 R2, R34, R6, R2 ;  /* 0x0000000622028225 */ /* 0x000fc800078e0002 */
[----:B------:R-:W-:Y:S01]  /*dae0*/  @!P0 IMAD R7, R34, R7, R0 ;  /* 0x0000000722078224 */ /* 0x000fe200078e0200 */
[----:B--2---:R-:W-:-:S03]  /*daf0*/  @!P0 LEA R4, P1, R2, R4, 0x2 ;  /* 0x0000000402048211 */ /* 0x004fc600078210ff */
[----:B------:R-:W-:Y:S01]  /*db00*/  @!P0 IMAD.IADD R0, R3, 0x1, R7 ;  /* 0x0000000103008824 */ /* 0x000fe200078e0207 */
[----:B------:R-:W-:-:S04]  /*db10*/  ULOP3.LUT UR5, UR5, 0x2, URZ, 0xfc, !UPT ;  /* 0x0000000205057892 */ /* 0x000fc8000f8efc3f */
[----:B------:R-:W-:Y:S01]  /*db20*/  @!P0 LEA.HI.X R5, R2, R5, R0, 0x2, P1 ;  /* 0x0000000502058211 */ /* 0x000fe200008f1400 */
[----:B------:R-:W-:Y:S02]  /*db30*/  IMAD.MOV.U32 R0, RZ, RZ, RZ ;  /* 0x000000ffff007224 */ /* 0x000fe400078e00ff */
[----:B------:R-:W-:-:S04]  /*db40*/  IMAD.U32 R2, RZ, RZ, UR5 ;  /* 0x00000005ff027e24 */ /* 0x000fc8000f8e00ff */
[----:B------:R0:W5:Y:S01]  /*db50*/  @!P0 LDG.E R0, desc[UR6][R4.64] ;  /* 0x0000000604008981 */ /* 0x000162000c1e1900 */
[----:B------:R-:W-:Y:S02]  /*db60*/  ISETP.GT.U32.AND P0, PT, R12, 0x4f, PT ;  /* 0x0000004f0c00780c */ /* 0x000fe40003f04070 */
[----:B------:R-:W-:Y:S02]  /*db70*/  ISETP.NE.AND P2, PT, R2, 0x3, PT ;  /* 0x000000030200780c */ /* 0x000fe40003f45270 */
[----:B------:R-:W-:-:S05]  /*db80*/  IADD3 R3, -R11, RZ, RZ ;  /* 0x000000ff0b037210 */ /* 0x000fca0007ffe1ff */
[----:B------:R-:W-:-:S04]  /*db90*/  IMAD R6, R17, R3, R10 ;  /* 0x0000000311067224 */ /* 0x000fc800078e020a */
[----:B------:R-:W-:-:S04]  /*dba0*/  @P0 LOP3.LUT R16, R16, 0x1, RZ, 0xfc, !PT ;  /* 0x0000000110100812 */ /* 0x000fc800078efcff */
[----:B------:R-:W-:-:S04]  /*dbb0*/  LOP3.LUT R16, R16, 0xffffffdf, RZ, 0xc0, !PT ;  /* 0xffffffdf10107812 */ /* 0x000fc800078ec0ff */
[----:B------:R-:W-:Y:S01]  /*dbc0*/  @P2 LOP3.LUT R16, R16, 0x20, RZ, 0xfc, !PT ;  /* 0x0000002010102812 */ /* 0x000fe200078efcff */
[----:B0-----:R-:W-:Y:S06]  /*dbd0*/  @!P2 BRA `(.L_x_46) ;  /* 0x000000000004a947 */ /* 0x001fec0003800000 */
[----:B------:R-:W-:Y:S01]  /*dbe0*/  BPT.TRAP 0x1 ;  /* 0x000000040000795c */ /* 0x000fe20000300000 */
.L_x_46:
[----:B------:R-:W-:Y:S01]  /*dbf0*/  SHF.R.S32.HI R5, RZ, 0x1f, R6 ;  /* 0x0000001fff057819 */ /* 0x000fe20000011406 */
[----:B------:R-:W-:Y:S01]  /*dc00*/  ULDC.64 UR4, c[0x0][0x328] ;  /* 0x0000ca0000047ab9 */ /* 0x000fe20000000a00 */
[----:B-----5:R-:W-:Y:S02]  /*dc10*/  SHF.R.S32.HI R4, RZ, 0x1f, R0 ;  /* 0x0000001fff047819 */ /* 0x020fe40000011400 */
[----:B------:R-:W-:Y:S01]  /*dc20*/  R2UR UR6, R33 ;  /* 0x00000000210672ca */ /* 0x000fe200000e0000 */
[----:B------:R-:W-:-:S04]  /*dc30*/  IMAD R3, R5, UR4, RZ ;  /* 0x0000000405037c24 */ /* 0x000fc8000f8e02ff */
[C---:B------:R-:W-:Y:S02]  /*dc40*/  IMAD R7, R6.reuse, UR5, R3 ;  /* 0x0000000506077c24 */ /* 0x040fe4000f8e0203 */
[----:B------:R-:W-:Y:S01]  /*dc50*/  IMAD.WIDE.U32 R2, R6, UR4, RZ ;  /* 0x0000000406027c25 */ /* 0x000fe2000f8e00ff */
[----:B------:R-:W-:-:S04]  /*dc60*/  ULDC.64 UR4, c[0x0][0x338] ;  /* 0x0000ce0000047ab9 */ /* 0x000fc80000000a00 */
[----:B------:R-:W-:Y:S01]  /*dc70*/  IADD3 R3, R3, R7, RZ ;  /* 0x0000000703037210 */ /* 0x000fe20007ffe0ff */
[----:B------:R-:W-:-:S04]  /*dc80*/  IMAD R7, R4, UR4, RZ ;  /* 0x0000000404077c24 */ /* 0x000fc8000f8e02ff */
[C---:B------:R-:W-:Y:S02]  /*dc90*/  IMAD R7, R0.reuse, UR5, R7 ;  /* 0x0000000500077c24 */ /* 0x040fe4000f8e0207 */
[----:B------:R-:W-:Y:S01]  /*dca0*/  IMAD.WIDE.U32 R2, R0, UR4, R2 ;  /* 0x0000000400027c25 */ /* 0x000fe2000f8e0002 */
[----:B------:R-:W-:-:S03]  /*dcb0*/  ULDC.64 UR4, c[0x0][0x330] ;  /* 0x0000cc0000047ab9 */ /* 0x000fc60000000a00 */
[----:B------:R-:W-:Y:S02]  /*dcc0*/  IMAD.IADD R3, R3, 0x1, R7 ;  /* 0x0000000103037824 */ /* 0x000fe400078e0207 */
[----:B------:R-:W-:Y:S01]  /*dcd0*/  IMAD.U32 R7, RZ, RZ, UR4 ;  /* 0x00000004ff077e24 */ /* 0x000fe2000f8e00ff */
[----:B------:R-:W-:-:S03]  /*dce0*/  UIMAD UR4, UR6, UR4, URZ ;  /* 0x00000004060472a4 */ /* 0x000fc6000f8e023f */
[----:B------:R-:W-:Y:S01]  /*dcf0*/  IMAD.WIDE.U32 R2, R7, UR39, R2 ;  /* 0x0000002707027c25 */ /* 0x000fe2000f8e0002 */
[----:B------:R-:W-:Y:S01]  /*dd00*/  UIMAD UR4, UR39, UR5, UR4 ;  /* 0x00000005270472a4 */ /* 0x000fe2000f8e0204 */
[----:B------:R-:W-:Y:S02]  /*dd10*/  ULDC.64 UR6, c[0x0][0x318] ;  /* 0x0000c60000067ab9 */ /* 0x000fe40000000a00 */
[----:B------:R-:W-:-:S03]  /*dd20*/  LEA R17, P0, R2, UR6, 0x1 ;  /* 0x0000000602117c11 */ /* 0x000fc6000f8008ff */
[----:B------:R-:W-:-:S05]  /*dd30*/  VIADD R3, R3, UR4 ;  /* 0x0000000403037c36 */ /* 0x000fca0008000000 */
[----:B------:R-:W-:Y:S02]  /*dd40*/  LEA.HI.X R18, R2, UR7, R3, 0x1, P0 ;  /* 0x0000000702127c11 */ /* 0x000fe400080f0c03 */
[----:B------:R-:W-:-:S04]  /*dd50*/  MOV R2, 0x1 ;  /* 0x0000000100027802 */ /* 0x000fc80000000f00 */
[----:B------:R-:W-:-:S04]  /*dd60*/  SHF.L.U32 R2, R2, 0x1f, RZ ;  /* 0x0000001f02027819 */ /* 0x000fc800000006ff */
[----:B------:R-:W0:Y:S02]  /*dd70*/  SYNCS.PHASECHK.TRANS64.TRYWAIT P0, [UR42+0x38840], R2 ;  /* 0x03884002ff0075a7 */ /* 0x000e24000800016a */
[----:B0-----:R-:W-:Y:S05]  /*dd80*/  @!P0 BRA `(.L_x_47) ;  /* 0x0000003000208947 */ /* 0x001fea0003800000 */
.L_x_90:
[----:B------:R-:W-:Y:S01]  /*dd90*/  ULDC.64 UR4, c[0x0][0x300] ;  /* 0x0000c00000047ab9 */ /* 0x000fe20000000a00 */
[----:B------:R-:W-:Y:S01]  /*dda0*/  R2UR UR6, R33 ;  /* 0x00000000210672ca */ /* 0x000fe200000e0000 */
[----:B------:R-:W-:Y:S01]  /*ddb0*/  IMAD R5, R5, UR4, RZ ;  /* 0x0000000405057c24 */ /* 0x000fe2000f8e02ff */
[----:B------:R-:W-:Y:S01]  /*ddc0*/  SHF.R.U32.HI R27, RZ, 0x3, R9 ;  /* 0x00000003ff1b7819 */ /* 0x000fe20000011609 */
[----:B0-----:R-:W-:-:S04]  /*ddd0*/  IMAD.WIDE.U32 R2, R6, UR4, RZ ;  /* 0x0000000406027c25 */ /* 0x001fc8000f8e00ff */
[----:B------:R-:W-:Y:S01]  /*dde0*/  IMAD R5, R6, UR5, R5 ;  /* 0x0000000506057c24 */ /* 0x000fe2000f8e0205 */
[----:B------:R-:W-:Y:S01]  /*ddf0*/  ULDC.64 UR4, c[0x0][0x310] ;  /* 0x0000c40000047ab9 */ /* 0x000fe20000000a00 */
[----:B------:R-:W-:Y:S02]  /*de00*/  IMAD.SHL.U32 R31, R9, 0x8, RZ ;  /* 0x00000008091f7824 */ /* 0x000fe400078e00ff */
[----:B------:R-:W-:Y:S02]  /*de10*/  IMAD.IADD R3, R3, 0x1, R5 ;  /* 0x0000000103037824 */ /* 0x000fe400078e0205 */
[----:B------:R-:W-:Y:S02]  /*de20*/  IMAD R5, R4, UR4, RZ ;  /* 0x0000000404057c24 */ /* 0x000fe4000f8e02ff */
[----:B------:R-:W-:-:S04]  /*de30*/  IMAD.WIDE.U32 R2, R0, UR4, R2 ;  /* 0x0000000400027c25 */ /* 0x000fc8000f8e0002 */
[----:B------:R-:W-:Y:S01]  /*de40*/  IMAD R5, R0, UR5, R5 ;  /* 0x0000000500057c24 */ /* 0x000fe2000f8e0205 */
        /* <DEDUP_REMOVED lines=8> */
[----:B------:R-:W-:Y:S01]  /*ded0*/  IADD3 R7, R3, UR4, RZ ;  /* 0x0000000403077c10 */ /* 0x000fe2000fffe0ff */
[----:B------:R-:W-:Y:S01]  /*dee0*/  UMOV UR4, 0xffffffff ;  /* 0xffffffff00047882 */ /* 0x000fe20000000000 */
[----:B------:R-:W-:Y:S02]  /*def0*/  LOP3.LUT R3, R8, 0x1c0, RZ, 0xc0, !PT ;  /* 0x000001c008037812 */ /* 0x000fe400078ec0ff */
[----:B------:R-:W-:Y:S02]  /*df00*/  LEA.HI.X R7, R2, UR7, R7, 0x1, P0 ;  /* 0x0000000702077c11 */ /* 0x000fe400080f0c07 */
[----:B------:R-:W-:Y:S01]  /*df10*/  LOP3.LUT R8, R3, 0x38, R8, 0xf8, !PT ;  /* 0x0000003803087812 */ /* 0x000fe200078ef808 */
[----:B------:R-:W-:-:S03]  /*df20*/  IMAD.MOV.U32 R3, RZ, RZ, -0x50 ;  /* 0xffffffb0ff037424 */ /* 0x000fc600078e00ff */
[----:B------:R-:W-:Y:S01]  /*df30*/  LOP3.LUT R8, R8, 0x38, R25, 0x78, !PT ;  /* 0x0000003808087812 */ /* 0x000fe200078e7819 */
[----:B------:R-:W-:-:S03]  /*df40*/  IMAD R6, R30, R3, UR40 ;  /* 0x000000281e067e24 */ /* 0x000fc6000f8e0203 */
[----:B------:R-:W-:Y:S01]  /*df50*/  LOP3.LUT R31, R8, 0x200, R31, 0xf8, !PT ;  /* 0x00000200081f7812 */ /* 0x000fe200078ef81f */
[----:B------:R-:W-:-:S05]  /*df60*/  IMAD.IADD R6, R6, 0x1, -R27 ;  /* 0x0000000106067824 */ /* 0x000fca00078e0a1b */
[----:B------:R-:W-:Y:S01]  /*df70*/  ISETP.GE.AND P0, PT, R6, 0x1, PT ;  /* 0x000000010600780c */ /* 0x000fe20003f06270 */
[----:B------:R-:W-:-:S12]  /*df80*/  BRA.DIV UR4, `(.L_x_48) ;  /* 0x0000002e04b87947 */ /* 0x000fd8000b800000 */
[----:B------:R-:W-:Y:S01]  /*df90*/  SHFL.IDX PT, R5, R7, RZ, 0x181f ;  /* 0x00181fff07057589 */ /* 0x000fe200000e0000 */
[C---:B------:R-:W-:Y:S01]  /*dfa0*/  LOP3.LUT P4, RZ, R16.reuse, 0x10, RZ, 0xc0, !PT ;  /* 0x0000001010ff7812 */ /* 0x040fe2000788c0ff */
[----:B------:R-:W-:Y:S01]  /*dfb0*/  ULDC.64 UR4, c[0x0][0x208] ;  /* 0x0000820000047ab9 */ /* 0x000fe20000000a00 */
[C---:B------:R-:W-:Y:S01]  /*dfc0*/  LOP3.LUT P3, RZ, R16.reuse, 0x8, RZ, 0xc0, !PT ;  /* 0x0000000810ff7812 */ /* 0x040fe2000786c0ff */
[----:B------:R-:W0:Y:S01]  /*dfd0*/  SHFL.IDX PT, R4, R0, RZ, 0x181f ;  /* 0x00181fff00047589 */ /* 0x000e2200000e0000 */
[C---:B------:R-:W-:Y:S02]  /*dfe0*/  LOP3.LUT P2, RZ, R16.reuse, 0x4, RZ, 0xc0, !PT ;  /* 0x0000000410ff7812 */ /* 0x040fe4000784c0ff */
[----:B------:R-:W-:Y:S01]  /*dff0*/  LOP3.LUT P1, RZ, R16, 0x2, RZ, 0xc0, !PT ;  /* 0x0000000210ff7812 */ /* 0x000fe2000782c0ff */
[----:B------:R-:W-:Y:S01]  /*e000*/  SHFL.IDX PT, R3, R7, 0x1, 0x181f ;  /* 0x00381f0007037f89 */ /* 0x000fe200000e0000 */
[----:B------:R-:W-:-:S03]  /*e010*/  @P0 LEA R9, R31, UR42, 0x1 ;  /* 0x0000002a1f090c11 */ /* 0x000fc6000f8e08ff */
[----:B------:R-:W1:Y:S04]  /*e020*/  SHFL.IDX PT, R2, R0, 0x1, 0x181f ;  /* 0x00381f0000027f89 */ /* 0x000e6800000e0000 */
[----:B------:R-:W-:Y:S01]  /*e030*/  SHFL.IDX PT, R14, R0, 0x4, 0x181f ;  /* 0x00981f00000e7f89 */ /* 0x000fe200000e0000 */
[----:B0-----:R-:W-:-:S05]  /*e040*/  @P0 IMAD.WIDE.U32 R4, R22, 0x2, R4 ;  /* 0x0000000216040825 */ /* 0x001fca00078e0004 */
[----:B------:R-:W-:Y:S04]  /*e050*/  @P0 LDGSTS.E.BYPASS.LTC128B.128 [R9+0x24400], desc[UR4][R4.64], !P4 ;  /* 0x2440000004090fae */ /* 0x000fe8000e101d44 */
[----:B------:R-:W-:Y:S04]  /*e060*/  @P0 LDGSTS.E.BYPASS.LTC128B.128 [R9+0x26c00], desc[UR4][R4.64+0x80], !P3 ;  /* 0x26c0008004090fae */ /* 0x000fe8000d901d44 */
[----:B------:R-:W-:Y:S04]  /*e070*/  @P0 LDGSTS.E.BYPASS.LTC128B.128 [R9+0x29400], desc[UR4][R4.64+0x100], !P2 ;  /* 0x2940010004090fae */ /* 0x000fe8000d101d44 */
[----:B------:R0:W-:Y:S01]  /*e080*/  @P0 LDGSTS.E.BYPASS.LTC128B.128 [R9+0x2bc00], desc[UR4][R4.64+0x180], !P1 ;  /* 0x2bc0018004090fae */ /* 0x0001e2000c901d44 */
[----:B------:R-:W-:-:S03]  /*e090*/  ISETP.GE.AND P0, PT, R6, 0x11, PT ;  /* 0x000000110600780c */ /* 0x000fc60003f06270 */
[----:B0-----:R-:W-:Y:S10]  /*e0a0*/  SHFL.IDX PT, R5, R7, 0x2, 0x181f ;  /* 0x00581f0007057f89 */ /* 0x001ff400000e0000 */
[----:B-1----:R-:W-:Y:S01]  /*e0b0*/  @P0 IMAD.WIDE.U32 R2, R22, 0x2, R2 ;  /* 0x0000000216020825 */ /* 0x002fe200078e0002 */
[----:B------:R-:W-:Y:S01]  /*e0c0*/  @P0 LEA R21, R31, UR42, 0x1 ;  /* 0x0000002a1f150c11 */ /* 0x000fe2000f8e08ff */
[----:B------:R-:W0:Y:S04]  /*e0d0*/  SHFL.IDX PT, R4, R0, 0x2, 0x181f ;  /* 0x00581f0000047f89 */ /* 0x000e2800000e0000 */
[----:B------:R-:W-:Y:S04]  /*e0e0*/  @P0 LDGSTS.E.BYPASS.LTC128B.128 [R21+0x24c00], desc[UR4][R2.64], !P4 ;  /* 0x24c0000002150fae */ /* 0x000fe8000e101d44 */
[----:B------:R-:W-:Y:S04]  /*e0f0*/  @P0 LDGSTS.E.BYPASS.LTC128B.128 [R21+0x27400], desc[UR4][R2.64+0x80], !P3 ;  /* 0x2740008002150fae */ /* 0x000fe8000d901d44 */
[----:B------:R-:W-:Y:S04]  /*e100*/  @P0 LDGSTS.E.BYPASS.LTC128B.128 [R21+0x29c00], desc[UR4][R2.64+0x100], !P2 ;  /* 0x29c0010002150fae */ /* 0x000fe8000d101d44 */
[----:B------:R1:W-:Y:S01]  /*e110*/  @P0 LDGSTS.E.BYPASS.LTC128B.128 [R21+0x2c400], desc[UR4][R2.64+0x180], !P1 ;  /* 0x2c40018002150fae */ /* 0x0003e2000c901d44 */
[----:B------:R-:W-:-:S03]  /*e120*/  ISETP.GE.AND P0, PT, R6, 0x21, PT ;  /* 0x000000210600780c */ /* 0x000fc60003f06270 */
[----:B-1----:R-:W-:Y:S10]  /*e130*/  SHFL.IDX PT, R3, R7, 0x3, 0x181f ;  /* 0x00781f0007037f89 */ /* 0x002ff400000e0000 */
[----:B0-----:R-:W-:Y:S01]  /*e140*/  @P0 IMAD.WIDE.U32 R4, R22, 0x2, R4 ;  /* 0x0000000216040825 */ /* 0x001fe200078e0004 */
[----:B------:R-:W-:Y:S01]  /*e150*/  @P0 LEA R9, R31, UR42, 0x1 ;  /* 0x0000002a1f090c11 */ /* 0x000fe2000f8e08ff */
[----:B------:R-:W0:Y:S04]  /*e160*/  SHFL.IDX PT, R2, R0, 0x3, 0x181f ;  /* 0x00781f0000027f89 */ /* 0x000e2800000e0000 */
[----:B------:R-:W-:Y:S04]  /*e170*/  @P0 LDGSTS.E.BYPASS.LTC128B.128 [R9+0x25400], desc[UR4][R4.64], !P4 ;  /* 0x2540000004090fae */ /* 0x000fe8000e101d44 */
[----:B------:R-:W-:Y:S04]  /*e180*/  @P0 LDGSTS.E.BYPASS.LTC128B.128 [R9+0x27c00], desc[UR4][R4.64+0x80], !P3 ;  /* 0x27c0008004090fae */ /* 0x000fe8000d901d44 */
[----:B------:R-:W-:Y:S04]  /*e190*/  @P0 LDGSTS.E.BYPASS.LTC128B.128 [R9+0x2a400], desc[UR4][R4.64+0x100], !P2 ;  /* 0x2a40010004090fae */ /* 0x000fe8000d101d44 */
[----:B------:R1:W-:Y:S01]  /*e1a0*/  @P0 LDGSTS.E.BYPASS.LTC128B.128 [R9+0x2cc00], desc[UR4][R4.64+0x180], !P1 ;  /* 0x2cc0018004090fae */ /* 0x0003e2000c901d44 */
[----:B------:R-:W-:-:S03]  /*e1b0*/  ISETP.GE.AND P0, PT, R6, 0x31, PT ;  /* 0x000000310600780c */ /* 0x000fc60003f06270 */
[----:B-1----:R1:W2:Y:S10]  /*e1c0*/  SHFL.IDX PT, R4, R7, 0x4, 0x181f ;  /* 0x00981f0007047f89 */ /* 0x0022b400000e0000 */
[----:B0-----:R-:W-:Y:S01]  /*e1d0*/  @P0 IMAD.WIDE.U32 R2, R22, 0x2, R2 ;  /* 0x0000000216020825 */ /* 0x001fe200078e0002 */
[----:B------:R-:W-:-:S05]  /*e1e0*/  @P0 LEA R21, R31, UR42, 0x1 ;  /* 0x0000002a1f150c11 */ /* 0x000fca000f8e08ff */
[----:B------:R1:W-:Y:S04]  /*e1f0*/  @P0 LDGSTS.E.BYPASS.LTC128B.128 [R21+0x25c00], desc[UR4][R2.64], !P4 ;  /* 0x25c0000002150fae */ /* 0x0003e8000e101d44 */
[----:B------:R1:W-:Y:S04]  /*e200*/  @P0 LDGSTS.E.BYPASS.LTC128B.128 [R21+0x28400], desc[UR4][R2.64+0x80], !P3 ;  /* 0x2840008002150fae */ /* 0x0003e8000d901d44 */
[----:B------:R1:W-:Y:S04]  /*e210*/  @P0 LDGSTS.E.BYPASS.LTC128B.128 [R21+0x2ac00], desc[UR4][R2.64+0x100], !P2 ;  /* 0x2ac0010002150fae */ /* 0x0003e8000d101d44 */
[----:B------:R1:W-:Y:S02]  /*e220*/  @P0 LDGSTS.E.BYPASS.LTC128B.128 [R21+0x2d400], desc[UR4][R2.64+0x180], !P1 ;  /* 0x2d40018002150fae */ /* 0x0003e4000c901d44 */
.L_x_102:
[----:B------:R-:W-:Y:S01]  /*e230*/  ISETP.GE.AND P0, PT, R6, 0x41, PT ;  /* 0x000000410600780c */ /* 0x000fe20003f06270 */
[----:B------:R-:W-:Y:S01]  /*e240*/  BSSY B0, `(.L_x_49) ;  /* 0x0000012000007945 */ /* 0x000fe20003800000 */
[----:B-1----:R-:W-:Y:S01]  /*e250*/  MOV R2, R14 ;  /* 0x0000000e00027202 */ /* 0x002fe20000000f00 */
[----:B--2---:R-:W-:-:S10]  /*e260*/  IMAD.MOV.U32 R3, RZ, RZ, R4 ;  /* 0x000000ffff037224 */ /* 0x004fd400078e0004 */
[----:B------:R-:W-:Y:S05]  /*e270*/  @!P0 BRA `(.L_x_50) ;  /* 0x0000000000388947 */ /* 0x000fea0003800000 */
[----:B------:R-:W-:Y:S01]  /*e280*/  LOP3.LUT P4, RZ, R16, 0x10, RZ, 0xc0, !PT ;  /* 0x0000001010ff7812 */ /* 0x000fe2000788c0ff */
[----:B------:R-:W-:Y:S01]  /*e290*/  IMAD.WIDE.U32 R2, R22, 0x2, R2 ;  /* 0x0000000216027825 */ /* 0x000fe200078e0002 */
[C---:B------:R-:W-:Y:S01]  /*e2a0*/  LOP3.LUT P3, RZ, R16.reuse, 0x8, RZ, 0xc0, !PT ;  /* 0x0000000810ff7812 */ /* 0x040fe2000786c0ff */
[----:B------:R-:W-:Y:S01]  /*e2b0*/  ULDC.64 UR4, c[0x0][0x208] ;  /* 0x0000820000047ab9 */ /* 0x000fe20000000a00 */
[C---:B------:R-:W-:Y:S02]  /*e2c0*/  LOP3.LUT P2, RZ, R16.reuse, 0x4, RZ, 0xc0, !PT ;  /* 0x0000000410ff7812 */ /* 0x040fe4000784c0ff */
[----:B------:R-:W-:Y:S02]  /*e2d0*/  LOP3.LUT P1, RZ, R16, 0x2, RZ, 0xc0, !PT ;  /* 0x0000000210ff7812 */ /* 0x000fe4000782c0ff */
[----:B------:R-:W-:-:S05]  /*e2e0*/  LEA R5, R31, UR42, 0x1 ;  /* 0x0000002a1f057c11 */ /* 0x000fca000f8e08ff */
[----:B------:R-:W-:Y:S01]  /*e2f0*/  @!PT LDS RZ, [RZ] ;  /* 0x00000000fffff984 */ /* 0x000fe20000000800 */
[----:B------:R-:W-:Y:S01]  /*e300*/  @!PT LDS RZ, [RZ] ;  /* 0x00000000fffff984 */ /* 0x000fe20000000800 */
[----:B------:R-:W-:Y:S01]  /*e310*/  @!PT LDS RZ, [RZ] ;  /* 0x00000000fffff984 */ /* 0x000fe20000000800 */
[----:B------:R0:W-:Y:S04]  /*e320*/  LDGSTS.E.BYPASS.LTC128B.128 [R5+0x26400], desc[UR4][R2.64], !P4 ;  /* 0x2640000002057fae */ /* 0x0001e8000e101d44 */
[----:B------:R0:W-:Y:S04]  /*e330*/  LDGSTS.E.BYPASS.LTC128B.128 [R5+0x28c00], desc[UR4][R2.64+0x80], !P3 ;  /* 0x28c0008002057fae */ /* 0x0001e8000d901d44 */
[----:B------:R0:W-:Y:S04]  /*e340*/  LDGSTS.E.BYPASS.LTC128B.128 [R5+0x2b400], desc[UR4][R2.64+0x100], !P2 ;  /* 0x2b40010002057fae */ /* 0x0001e8000d101d44 */
[----:B------:R0:W-:Y:S02]  /*e350*/  LDGSTS.E.BYPASS.LTC128B.128 [R5+0x2dc00], desc[UR4][R2.64+0x180], !P1 ;  /* 0x2dc0018002057fae */ /* 0x0001e4000c901d44 */
.L_x_50:
[----:B------:R-:W-:Y:S05]  /*e360*/  BSYNC B0 ;  /* 0x0000000000007941 */ /* 0x000fea0003800000 */
.L_x_49:
[----:B------:R-:W-:Y:S01]  /*e370*/  NOP ;  /* 0x0000000000007918 */ /* 0x000fe20000000000 */
[----:B------:R-:W-:Y:S01]  /*e380*/  SYNCS.ARRIVE.TRANS64.RED.A0T1 RZ, [UR42+0x38830], RZ ;  /* 0x038830ffffff79a7 */ /* 0x000fe2000820042a */
[----:B------:R-:W-:Y:S01]  /*e390*/  ARRIVES.LDGSTSBAR.64.TRANSCNT [UR42+0x38830] ;  /* 0x03883000ff0079b0 */ /* 0x000fe20008000aaa */
[----:B------:R-:W-:Y:S01]  /*e3a0*/  NOP ;  /* 0x0000000000007918 */ /* 0x000fe20000000000 */
[----:B------:R-:W-:-:S13]  /*e3b0*/  LOP3.LUT P0, RZ, R16, 0x20, RZ, 0xc0, !PT ;  /* 0x0000002010ff7812 */ /* 0x000fda000780c0ff */
[----:B------:R-:W-:Y:S05]  /*e3c0*/  @!P0 BRA `(.L_x_51) ;  /* 0x0000000000048947 */ /* 0x000fea0003800000 */
[----:B------:R-:W-:Y:S01]  /*e3d0*/  BPT.TRAP 0x1 ;  /* 0x000000040000795c */ /* 0x000fe20000300000 */
.L_x_51:
[----:B------:R-:W-:Y:S01]  /*e3e0*/  SYNCS.ARRIVE.TRANS64.A1T0 RZ, [UR42+0x38830], RZ ;  /* 0x038830ffffff79a7 */ /* 0x000fe2000810002a */
[----:B------:R-:W-:Y:S05]  /*e3f0*/  WARPSYNC.ALL ;  /* 0x0000000000007948 */ /* 0x000fea0003800000 */
[----:B------:R-:W-:Y:S01]  /*e400*/  UIADD3 UR5, UR42, 0x14400, URZ ;  /* 0x000144002a057890 */ /* 0x000fe2000fffe03f */
[----:B------:R-:W-:Y:S01]  /*e410*/  R2UR UR4, R33 ;  /* 0x00000000210472ca */ /* 0x000fe200000e0000 */
[----:B------:R-:W-:Y:S01]  /*e420*/  ULDC.64 UR6, c[0x0][0x2d8] ;  /* 0x0000b60000067ab9 */ /* 0x000fe20000000a00 */
[----:B------:R-:W-:Y:S01]  /*e430*/  SHF.R.S32.HI R25, RZ, 0x1f, R26 ;  /* 0x0000001fff197819 */ /* 0x000fe2000001141a */
[----:B------:R-:W-:Y:S02]  /*e440*/  ULOP3.LUT UP0, URZ, UR5, 0x3ff, URZ, 0xc0, !UPT ;  /* 0x000003ff053f7892 */ /* 0x000fe4000f80c03f */
[----:B------:R-:W-:Y:S01]  /*e450*/  UIMAD.WIDE.U32 UR36, UR39, UR6, URZ ;  /* 0x00000006272472a5 */ /* 0x000fe2000f8e003f */
[----:B------:R-:W-:Y:S03]  /*e460*/  BAR.SYNC.DEFER_BLOCKING 0x8, 0x180 ;  /* 0x0206000000007b1d */ /* 0x000fe60000010000 */
[----:B------:R-:W-:-:S04]  /*e470*/  PLOP3.LUT P0, PT, PT, PT, UP0, 0x80, 0x0 ;  /* 0x000000000000781c */ /* 0x000fc80003f0f008 */
[----:B------:R-:W-:-:S04]  /*e480*/  UIMAD UR4, UR4, UR6, URZ ;  /* 0x00000006040472a4 */ /* 0x000fc8000f8e023f */
[----:B------:R-:W-:-:S04]  /*e490*/  UIMAD UR4, UR39, UR7, UR4 ;  /* 0x00000007270472a4 */ /* 0x000fc8000f8e0204 */
[----:B------:R-:W-:Y:S01]  /*e4a0*/  UIADD3 UR43, UR37, UR4, URZ ;  /* 0x00000004252b7290 */ /* 0x000fe2000fffe03f */
[----:B------:R-:W-:Y:S11]  /*e4b0*/  @!P0 BRA `(.L_x_52) ;  /* 0x0000000000408947 */ /* 0x000ff60003800000 */
[----:B0-----:R-:W-:Y:S01]  /*e4c0*/  MOV R2, 0x0 ;  /* 0x0000000000027802 */ /* 0x001fe20000000f00 */
[----:B------:R-:W-:Y:S01]  /*e4d0*/  ULDC.64 UR6, c[0x4][0x138] ;  /* 0x01004e0000067ab9 */ /* 0x000fe20000000a00 */
[----:B------:R-:W-:Y:S01]  /*e4e0*/  ULDC.64 UR8, c[0x4][0x140] ;  /* 0x0100500000087ab9 */ /* 0x000fe20000000a00 */
[----:B------:R-:W-:Y:S01]  /*e4f0*/  ULDC.64 UR4, c[0x4][0xb0] ;  /* 0x01002c0000047ab9 */ /* 0x000fe20000000a00 */
[----:B------:R-:W-:Y:S01]  /*e500*/  IMAD.U32 R4, RZ, RZ, UR6 ;  /* 0x00000006ff047e24 */ /* 0x000fe2000f8e00ff */
[----:B------:R-:W-:Y:S01]  /*e510*/  MOV R6, UR8 ;  /* 0x0000000800067c02 */ /* 0x000fe20008000f00 */
[----:B------:R-:W0:Y:S01]  /*e520*/  LDC.64 R2, c[0x4][R2] ;  /* 0x0100000002027b82 */ /* 0x000e220000000a00 */
[----:B------:R-:W-:Y:S01]  /*e530*/  IMAD.U32 R5, RZ, RZ, UR7 ;  /* 0x00000007ff057e24 */ /* 0x000fe2000f8e00ff */
[----:B------:R-:W-:Y:S01]  /*e540*/  MOV R8, 0x70 ;  /* 0x0000007000087802 */ /* 0x000fe20000000f00 */
[----:B------:R-:W-:Y:S02]  /*e550*/  IMAD.U32 R7, RZ, RZ, UR9 ;  /* 0x00000009ff077e24 */ /* 0x000fe4000f8e00ff */
[----:B------:R-:W-:-:S02]  /*e560*/  IMAD.U32 R10, RZ, RZ, UR4 ;  /* 0x00000004ff0a7e24 */ /* 0x000fc4000f8e00ff */
[----:B------:R-:W-:Y:S02]  /*e570*/  IMAD.U32 R11, RZ, RZ, UR5 ;  /* 0x00000005ff0b7e24 */ /* 0x000fe4000f8e00ff */
[----:B------:R-:W-:Y:S02]  /*e580*/  IMAD.MOV.U32 R12, RZ, RZ, 0x1 ;  /* 0x00000001ff0c7424 */ /* 0x000fe400078e00ff */
[----:B------:R-:W-:-:S07]  /*e590*/  IMAD.MOV.U32 R13, RZ, RZ, RZ ;  /* 0x000000ffff0d7224 */ /* 0x000fce00078e00ff */
[----:B------:R-:W-:-:S07]  /*e5a0*/  LEPC R20, `(.L_x_52) ;  /* 0x000000001014794e */ /* 0x000fce0000000000 */
[----:B0-----:R-:W-:Y:S05]  /*e5b0*/  CALL.ABS.NOINC R2 ;  /* 0x0000000002007343 */ /* 0x001fea0003c00000 */
.L_x_52:
[----:B0-----:R-:W0:Y:S01]  /*e5c0*/  S2R R2, SR_TID.X ;  /* 0x0000000000027919 */ /* 0x001e220000002100 */
[----:B------:R-:W1:Y:S01]  /*e5d0*/  LDC R0, c[0x0][0x448] ;  /* 0x00011200ff007b82 */ /* 0x000e620000000800 */
[----:B------:R-:W-:Y:S01]  /*e5e0*/  IMAD.U32 R4, RZ, RZ, UR36 ;  /* 0x00000024ff047e24 */ /* 0x000fe2000f8e00ff */
[----:B------:R-:W-:Y:S01]  /*e5f0*/  ULDC.64 UR4, c[0x0][0x2e0] ;  /* 0x0000b80000047ab9 */ /* 0x000fe20000000a00 */
[----:B------:R-:W-:Y:S02]  /*e600*/  IMAD.U32 R5, RZ, RZ, UR37 ;  /* 0x00000025ff057e24 */ /* 0x000fe4000f8e00ff */
[----:B------:R-:W-:-:S04]  /*e610*/  IMAD R25, R25, UR4, RZ ;  /* 0x0000000419197c24 */ /* 0x000fc8000f8e02ff */
[----:B------:R-:W-:Y:S01]  /*e620*/  IMAD R25, R26, UR5, R25 ;  /* 0x000000051a197c24 */ /* 0x000fe2000f8e0219 */
[----:B-1----:R-:W-:Y:S02]  /*e630*/  ISETP.NE.AND P0, PT, R0, 0x1, PT ;  /* 0x000000010000780c */ /* 0x002fe40003f05270 */
[----:B0-----:R-:W-:-:S04]  /*e640*/  LOP3.LUT R2, R2, 0x7f, RZ, 0xc0, !PT ;  /* 0x0000007f02027812 */ /* 0x001fc800078ec0ff */
[----:B------:R-:W-:-:S07]  /*e650*/  SHF.R.U32.HI R2, RZ, 0x3, R2 ;  /* 0x00000003ff027819 */ /* 0x000fce0000011602 */
[----:B------:R-:W0:Y:S01]  /*e660*/  @P0 LDC R3, c[0x0][0x450] ;  /* 0x00011400ff030b82 */ /* 0x000e220000000800 */
[----:B------:R-:W-:-:S05]  /*e670*/  LOP3.LUT R20, R24, R2, RZ, 0xfc, !PT ;  /* 0x0000000218147212 */ /* 0x000fca00078efcff */
[----:B------:R-:W-:Y:S02]  /*e680*/  IMAD R9, R23, 0x80, R20 ;  /* 0x0000008017097824 */ /* 0x000fe400078e0214 */
[----:B------:R-:W1:Y:S03]  /*e690*/  @P0 LDC R2, c[0x0][0x44c] ;  /* 0x00011300ff020b82 */ /* 0x000e660000000800 */
[----:B------:R-:W-:Y:S01]  /*e6a0*/  MOV R7, R9 ;  /* 0x0000000900077202 */ /* 0x000fe20000000f00 */
[----:B-1----:R-:W-:-:S05]  /*e6b0*/  @P0 IMAD.HI.U32 R2, R9, R2, RZ ;  /* 0x0000000209020227 */ /* 0x002fca00078e00ff */
[----:B0-----:R-:W-:Y:S01]  /*e6c0*/  @P0 SHF.R.U32.HI R7, RZ, R3, R2 ;  /* 0x00000003ff070219 */ /* 0x001fe20000011602 */
[----:B------:R-:W-:Y:S01]  /*e6d0*/  IMAD.U32 R3, RZ, RZ, UR43 ;  /* 0x0000002bff037e24 */ /* 0x000fe2000f8e00ff */
[----:B------:R-:W-:Y:S02]  /*e6e0*/  MOV R2, R4 ;  /* 0x0000000400027202 */ /* 0x000fe40000000f00 */
[--C-:B------:R-:W-:Y:S01]  /*e6f0*/  SHF.R.S32.HI R4, RZ, 0x1f, R7.reuse ;  /* 0x0000001fff047819 */ /* 0x100fe20000011407 */
[----:B------:R-:W-:Y:S02]  /*e700*/  IMAD.MOV R5, RZ, RZ, -R7 ;  /* 0x000000ffff057224 */ /* 0x000fe400078e0a07 */
[----:B------:R-:W-:Y:S01]  /*e710*/  IMAD.WIDE.U32 R2, R26, UR4, R2 ;  /* 0x000000041a027c25 */ /* 0x000fe2000f8e0002 */
[----:B------:R-:W-:-:S03]  /*e720*/  ULDC.64 UR4, c[0x0][0x2d0] ;  /* 0x0000b40000047ab9 */ /* 0x000fc60000000a00 */
[----:B------:R-:W-:Y:S02]  /*e730*/  IMAD.IADD R3, R3, 0x1, R25 ;  /* 0x0000000103037824 */ /* 0x000fe400078e0219 */
[----:B------:R-:W-:Y:S02]  /*e740*/  IMAD R5, R0, R5, R9 ;  /* 0x0000000500057224 */ /* 0x000fe400078e0209 */
[----:B------:R-:W-:Y:S02]  /*e750*/  IMAD R4, R4, UR4, RZ ;  /* 0x0000000404047c24 */ /* 0x000fe4000f8e02ff */
[----:B------:R-:W-:-:S04]  /*e760*/  IMAD.WIDE.U32 R2, R7, UR4, R2 ;  /* 0x0000000407027c25 */ /* 0x000fc8000f8e0002 */
[----:B------:R-:W-:Y:S01]  /*e770*/  IMAD R7, R7, UR5, R4 ;  /* 0x0000000507077c24 */ /* 0x000fe2000f8e0204 */
[----:B------:R-:W-:Y:S01]  /*e780*/  SHF.R.S32.HI R4, RZ, 0x1f, R5 ;  /* 0x0000001fff047819 */ /* 0x000fe20000011405 */
[----:B------:R-:W-:Y:S02]  /*e790*/  ULDC.64 UR4, c[0x0][0x2c8] ;  /* 0x0000b20000047ab9 */ /* 0x000fe40000000a00 */
[----:B------:R-:W-:Y:S02]  /*e7a0*/  IMAD.IADD R3, R3, 0x1, R7 ;  /* 0x0000000103037824 */ /* 0x000fe400078e0207 */
[----:B------:R-:W-:Y:S02]  /*e7b0*/  IMAD R4, R4, UR4, RZ ;  /* 0x0000000404047c24 */ /* 0x000fe4000f8e02ff */
[----:B------:R-:W-:-:S04]  /*e7c0*/  IMAD.WIDE.U32 R2, R5, UR4, R2 ;  /* 0x0000000405027c25 */ /* 0x000fc8000f8e0002 */
[----:B------:R-:W-:Y:S01]  /*e7d0*/  IMAD R7, R5, UR5, R4 ;  /* 0x0000000505077c24 */ /* 0x000fe2000f8e0204 */
[----:B------:R-:W-:Y:S02]  /*e7e0*/  ULDC.64 UR4, c[0x0][0x280] ;  /* 0x0000a00000047ab9 */ /* 0x000fe40000000a00 */
[----:B------:R-:W-:Y:S01]  /*e7f0*/  LEA R6, P0, R2, UR4, 0x1 ;  /* 0x0000000402067c11 */ /* 0x000fe2000f8008ff */
[----:B------:R-:W-:Y:S01]  /*e800*/  ULDC UR4, c[0x0][0x2b8] ;  /* 0x0000ae0000047ab9 */ /* 0x000fe20000000800 */
[----:B------:R-:W-:Y:S02]  /*e810*/  IADD3 R3, R3, R7, RZ ;  /* 0x0000000703037210 */ /* 0x000fe40007ffe0ff */
[----:B------:R-:W-:Y:S02]  /*e820*/  ISETP.GE.AND P4, PT, R22, UR4, PT ;  /* 0x0000000416007c0c */ /* 0x000fe4000bf86270 */
[----:B------:R-:W-:Y:S01]  /*e830*/  LEA.HI.X R8, R2, UR5, R3, 0x1, P0 ;  /* 0x0000000502087c11 */ /* 0x000fe200080f0c03 */
[----:B------:R-:W-:Y:S01]  /*e840*/  UMOV UR5, 0xffffffff ;  /* 0xffffffff00057882 */ /* 0x000fe20000000000 */
[----:B------:R-:W-:-:S02]  /*e850*/  ISETP.GE.AND P3, PT, R37, UR4, PT ;  /* 0x0000000425007c0c */ /* 0x000fc4000bf66270 */
[----:B------:R-:W-:Y:S02]  /*e860*/  ISETP.GE.AND P2, PT, R36, UR4, PT ;  /* 0x0000000424007c0c */ /* 0x000fe4000bf46270 */
[----:B------:R-:W-:Y:S01]  /*e870*/  ISETP.GE.AND P1, PT, R35, UR4, PT ;  /* 0x0000000423007c0c */ /* 0x000fe2000bf26270 */
[----:B------:R-:W-:-:S12]  /*e880*/  BRA.DIV UR5, `(.L_x_53) ;  /* 0x0000002e052c7947 */ /* 0x000fd8000b800000 */
[----:B------:R-:W-:Y:S01]  /*e890*/  SHFL.IDX PT, R3, R8, RZ, 0x181f ;  /* 0x00181fff08037589 */ /* 0x000fe200000e0000 */
[----:B------:R-:W-:Y:S01]  /*e8a0*/  ULDC UR4, c[0x0][0x288] ;  /* 0x0000a20000047ab9 */ /* 0x000fe20000000800 */
[----:B------:R-:W-:Y:S01]  /*e8b0*/  IMAD R7, R23, 0x80, R27 ;  /* 0x0000008017077824 */ /* 0x000fe200078e021b */
[----:B------:R-:W-:Y:S01]  /*e8c0*/  ULDC.64 UR6, c[0x0][0x208] ;  /* 0x0000820000067ab9 */ /* 0x000fe20000000a00 */
[----:B------:R-:W0:Y:S01]  /*e8d0*/  SHFL.IDX PT, R2, R6, RZ, 0x181f ;  /* 0x00181fff06027589 */ /* 0x000e2200000e0000 */
[----:B------:R-:W-:Y:S02]  /*e8e0*/  IMAD R0, R0, UR4, RZ ;  /* 0x0000000400007c24 */ /* 0x000fe4000f8e02ff */
[C---:B------:R-:W-:Y:S01]  /*e8f0*/  VIADD R11, R7.reuse, 0x10 ;  /* 0x00000010070b7836 */ /* 0x040fe20000000000 */
[----:B------:R-:W-:Y:S02]  /*e900*/  SHFL.IDX PT, R5, R8, 0x1, 0x181f ;  /* 0x00381f0008057f89 */ /* 0x000fe400000e0000 */
[----:B------:R-:W-:-:S02]  /*e910*/  ISETP.GE.AND P0, PT, R7, R0, PT ;  /* 0x000000000700720c */ /* 0x000fc40003f06270 */
[----:B------:R-:W1:Y:S04]  /*e920*/  SHFL.IDX PT, R4, R6, 0x1, 0x181f ;  /* 0x00381f0006047f89 */ /* 0x000e6800000e0000 */
[----:B------:R-:W-:Y:S07]  /*e930*/  SHFL.IDX PT, R14, R6, 0x7, 0x181f ;  /* 0x00f81f00060e7f89 */ /* 0x000fee00000e0000 */
[----:B------:R-:W-:Y:S01]  /*e940*/  @!P0 LEA R9, R31, UR42, 0x1 ;  /* 0x0000002a1f098c11 */ /* 0x000fe2000f8e08ff */
[----:B0-----:R-:W-:-:S05]  /*e950*/  @!P0 IMAD.WIDE.U32 R2, R22, 0x2, R2 ;  /* 0x0000000216028825 */ /* 0x001fca00078e0002 */
[----:B------:R-:W-:Y:S04]  /*e960*/  @!P0 LDGSTS.E.BYPASS.LTC128B.128 [R9+0x14400], desc[UR6][R2.64], !P4 ;  /* 0x1440000002098fae */ /* 0x000fe8000e101d46 */
[----:B------:R-:W-:Y:S04]  /*e970*/  @!P0 LDGSTS.E.BYPASS.LTC128B.128 [R9+0x18400], desc[UR6][R2.64+0x80], !P3 ;  /* 0x1840008002098fae */ /* 0x000fe8000d901d46 */
[----:B------:R-:W-:Y:S04]  /*e980*/  @!P0 LDGSTS.E.BYPASS.LTC128B.128 [R9+0x1c400], desc[UR6][R2.64+0x100], !P2 ;  /* 0x1c40010002098fae */ /* 0x000fe8000d101d46 */
[----:B------:R0:W-:Y:S01]  /*e990*/  @!P0 LDGSTS.E.BYPASS.LTC128B.128 [R9+0x20400], desc[UR6][R2.64+0x180], !P1 ;  /* 0x2040018002098fae */ /* 0x0001e2000c901d46 */
[----:B------:R-:W-:-:S02]  /*e9a0*/  ISETP.GE.AND P0, PT, R11, R0, PT ;  /* 0x000000000b00720c */ /* 0x000fc40003f06270 */
[C---:B------:R-:W-:Y:S01]  /*e9b0*/  IADD3 R11, R7.reuse, 0x30, RZ ;  /* 0x00000030070b7810 */ /* 0x040fe20007ffe0ff */
[----:B0-----:R-:W-:Y:S01]  /*e9c0*/  SHFL.IDX PT, R3, R8, 0x2, 0x181f ;  /* 0x00581f0008037f89 */ /* 0x001fe200000e0000 */
[----:B------:R-:W-:-:S09]  /*e9d0*/  VIADD R9, R7, 0x20 ;  /* 0x0000002007097836 */ /* 0x000fd20000000000 */
[----:B------:R-:W-:Y:S01]  /*e9e0*/  @!P0 LEA R21, R31, UR42, 0x1 ;  /* 0x0000002a1f158c11 */ /* 0x000fe2000f8e08ff */
[----:B-1----:R-:W-:Y:S01]  /*e9f0*/  @!P0 IMAD.WIDE.U32 R4, R22, 0x2, R4 ;  /* 0x0000000216048825 */ /* 0x002fe200078e0004 */
[----:B------:R-:W0:Y:S04]  /*ea00*/  SHFL.IDX PT, R2, R6, 0x2, 0x181f ;  /* 0x00581f0006027f89 */ /* 0x000e2800000e0000 */
[----:B------:R-:W-:Y:S04]  /*ea10*/  @!P0 LDGSTS.E.BYPASS.LTC128B.128 [R21+0x14c00], desc[UR6][R4.64], !P4 ;  /* 0x14c0000004158fae */ /* 0x000fe8000e101d46 */
[----:B------:R-:W-:Y:S04]  /*ea20*/  @!P0 LDGSTS.E.BYPASS.LTC128B.128 [R21+0x18c00], desc[UR6][R4.64+0x80], !P3 ;  /* 0x18c0008004158fae */ /* 0x000fe8000d901d46 */
[----:B------:R-:W-:Y:S04]  /*ea30*/  @!P0 LDGSTS.E.BYPASS.LTC128B.128 [R21+0x1cc00], desc[UR6][R4.64+0x100], !P2 ;  /* 0x1cc0010004158fae */ /* 0x000fe8000d101d46 */
[----:B------:R1:W-:Y:S01]  /*ea40*/  @!P0 LDGSTS.E.BYPASS.LTC128B.128 [R21+0x20c00], desc[UR6][R4.64+0x180], !P1 ;  /* 0x20c0018004158fae */ /* 0x0003e2000c901d46 */
[----:B------:R-:W-:-:S03]  /*ea50*/  ISETP.GE.AND P0, PT, R9, R0, PT ;  /* 0x000000000900720c */ /* 0x000fc60003f06270 */
[----:B-1----:R-:W-:Y:S10]  /*ea60*/  SHFL.IDX PT, R5, R8, 0x3, 0x181f ;  /* 0x00781f0008057f89 */ /* 0x002ff400000e0000 */
[----:B0-----:R-:W-:Y:S01]  /*ea70*/  @!P0 IMAD.WIDE.U32 R2, R22, 0x2, R2 ;  /* 0x0000000216028825 */ /* 0x001fe200078e0002 */
[----:B------:R-:W-:Y:S01]  /*ea80*/  @!P0 LEA R9, R31, UR42, 0x1 ;  /* 0x0000002a1f098c11 */ /* 0x000fe2000f8e08ff */
[----:B------:R-:W0:Y:S04]  /*ea90*/  SHFL.IDX PT, R4, R6, 0x3, 0x181f ;  /* 0x00781f0006047f89 */ /* 0x000e2800000e0000 */
[----:B------:R-:W-:Y:S04]  /*eaa0*/  @!P0 LDGSTS.E.BYPASS.LTC128B.128 [R9+0x15400], desc[UR6][R2.64], !P4 ;  /* 0x1540000002098fae */ /* 0x000fe8000e101d46 */
[----:B------:R-:W-:Y:S04]  /*eab0*/  @!P0 LDGSTS.E.BYPASS.LTC128B.128 [R9+0x19400], desc[UR6][R2.64+0x80], !P3 ;  /* 0x1940008002098fae */ /* 0x000fe8000d901d46 */
[----:B------:R-:W-:Y:S04]  /*eac0*/  @!P0 LDGSTS.E.BYPASS.LTC128B.128 [R9+0x1d400], desc[UR6][R2.64+0x100], !P2 ;  /* 0x1d40010002098fae */ /* 0x000fe8000d101d46 */
[----:B------:R1:W-:Y:S01]  /*ead0*/  @!P0 LDGSTS.E.BYPASS.LTC128B.128 [R9+0x21400], desc[UR6][R2.64+0x180], !P1 ;  /* 0x2140018002098fae */ /* 0x0003e2000c901d46 */
[----:B------:R-:W-:Y:S01]  /*eae0*/  ISETP.GE.AND P0, PT, R11, R0, PT ;  /* 0x000000000b00720c */ /* 0x000fe20003f06270 */
[----:B------:R-:W-:-:S02]  /*eaf0*/  VIADD R11, R7, 0x50 ;  /* 0x00000050070b7836 */ /* 0x000fc40000000000 */
[----:B-1----:R-:W-:Y:S01]  /*eb00*/  SHFL.IDX PT, R3, R8, 0x4, 0x181f ;  /* 0x00981f0008037f89 */ /* 0x002fe200000e0000 */
[----:B------:R-:W-:-:S09]  /*eb10*/  VIADD R9, R7, 0x40 ;  /* 0x0000004007097836 */ /* 0x000fd20000000000 */
[----:B------:R-:W-:Y:S01]  /*eb20*/  @!P0 LEA R21, R31, UR42, 0x1 ;  /* 0x0000002a1f158c11 */ /* 0x000fe2000f8e08ff */
[----:B0-----:R-:W-:Y:S01]  /*eb30*/  @!P0 IMAD.WIDE.U32 R4, R22, 0x2, R4 ;  /* 0x0000000216048825 */ /* 0x001fe200078e0004 */
        /* <DEDUP_REMOVED lines=14> */
[----:B------:R-:W-:-:S03]  /*ec20*/  ISETP.GE.AND P0, PT, R11, R0, PT ;  /* 0x000000000b00720c */ /* 0x000fc60003f06270 */
[----:B-1----:R-:W-:Y:S01]  /*ec30*/  SHFL.IDX PT, R3, R8, 0x6, 0x181f ;  /* 0x00d81f0008037f89 */ /* 0x002fe200000e0000 */
[----:B------:R-:W-:-:S09]  /*ec40*/  VIADD R9, R7, 0x60 ;  /* 0x0000006007097836 */ /* 0x000fd20000000000 */
[----:B------:R-:W-:Y:S01]  /*ec50*/  @!P0 LEA R21, R31, UR42, 0x1 ;  /* 0x0000002a1f158c11 */ /* 0x000fe2000f8e08ff */
[----:B0-----:R-:W-:Y:S01]  /*ec60*/  @!P0 IMAD.WIDE.U32 R4, R22, 0x2, R4 ;  /* 0x0000000216048825 */ /* 0x001fe200078e0004 */
[----:B------:R-:W0:Y:S04]  /*ec70*/  SHFL.IDX PT, R2, R6, 0x6, 0x181f ;  /* 0x00d81f0006027f89 */ /* 0x000e2800000e0000 */
[----:B------:R1:W-:Y:S04]  /*ec80*/  @!P0 LDGSTS.E.BYPASS.LTC128B.128 [R21+0x16c00], desc[UR6][R4.64], !P4 ;  /* 0x16c0000004158fae */ /* 0x0003e8000e101d46 */
[----:B------:R1:W-:Y:S04]  /*ec90*/  @!P0 LDGSTS.E.BYPASS.LTC128B.128 [R21+0x1ac00], desc[UR6][R4.64+0x80], !P3 ;  /* 0x1ac0008004158fae */ /* 0x0003e8000d901d46 */
[----:B------:R1:W-:Y:S04]  /*eca0*/  @!P0 LDGSTS.E.BYPASS.LTC128B.128 [R21+0x1ec00], desc[UR6][R4.64+0x100], !P2 ;  /* 0x1ec0010004158fae */ /* 0x0003e8000d101d46 */
[----:B------:R1:W-:Y:S01]  /*ecb0*/  @!P0 LDGSTS.E.BYPASS.LTC128B.128 [R21+0x22c00], desc[UR6][R4.64+0x180], !P1 ;  /* 0x22c0018004158fae */ /* 0x0003e2000c901d46 */
[----:B------:R-:W-:-:S03]  /*ecc0*/  ISETP.GE.AND P0, PT, R9, R0, PT ;  /* 0x000000000900720c */ /* 0x000fc60003f06270 */
[----:B------:R-:W2:Y:S10]  /*ecd0*/  SHFL.IDX PT, R8, R8, 0x7, 0x181f ;  /* 0x00f81f0008087f89 */ /* 0x000eb400000e0000 */
[----:B0-----:R-:W-:Y:S01]  /*ece0*/  @!P0 IMAD.WIDE.U32 R2, R22, 0x2, R2 ;  /* 0x0000000216028825 */ /* 0x001fe200078e0002 */
[----:B------:R-:W-:-:S05]  /*ecf0*/  @!P0 LEA R9, R31, UR42, 0x1 ;  /* 0x0000002a1f098c11 */ /* 0x000fca000f8e08ff */
[----:B------:R1:W-:Y:S04]  /*ed00*/  @!P0 LDGSTS.E.BYPASS.LTC128B.128 [R9+0x17400], desc[UR6][R2.64], !P4 ;  /* 0x1740000002098fae */ /* 0x0003e8000e101d46 */
[----:B------:R1:W-:Y:S04]  /*ed10*/  @!P0 LDGSTS.E.BYPASS.LTC128B.128 [R9+0x1b400], desc[UR6][R2.64+0x80], !P3 ;  /* 0x1b40008002098fae */ /* 0x0003e8000d901d46 */
[----:B------:R1:W-:Y:S04]  /*ed20*/  @!P0 LDGSTS.E.BYPASS.LTC128B.128 [R9+0x1f400], desc[UR6][R2.64+0x100], !P2 ;  /* 0x1f40010002098fae */ /* 0x0003e8000d101d46 */
[----:B--2---:R1:W-:Y:S02]  /*ed30*/  @!P0 LDGSTS.E.BYPASS.LTC128B.128 [R9+0x23400], desc[UR6][R2.64+0x180], !P1 ;  /* 0x2340018002098fae */ /* 0x0043e4000c901d46 */
.L_x_119:
[----:B------:R-:W-:Y:S01]  /*ed40*/  IADD3 R7, R7, 0x70, RZ ;  /* 0x0000007007077810 */ /* 0x000fe20007ffe0ff */
[----:B------:R-:W-:Y:S01]  /*ed50*/  BSSY B0, `(.L_x_54) ;  /* 0x000000f000007945 */ /* 0x000fe20003800000 */
[----:B-1----:R-:W-:Y:S02]  /*ed60*/  IMAD.MOV.U32 R2, RZ, RZ, R14 ;  /* 0x000000ffff027224 */ /* 0x002fe400078e000e */
[----:B------:R-:W-:Y:S01]  /*ed70*/  ISETP.GE.AND P0, PT, R7, R0, PT ;  /* 0x000000000700720c */ /* 0x000fe20003f06270 */
[----:B------:R-:W-:-:S12]  /*ed80*/  IMAD.MOV.U32 R3, RZ, RZ, R8 ;  /* 0x000000ffff037224 */ /* 0x000fd800078e0008 */
[----:B------:R-:W-:Y:S05]  /*ed90*/  @P0 BRA `(.L_x_55) ;  /* 0x0000000000280947 */ /* 0x000fea0003800000 */
[----:B------:R-:W-:Y:S01]  /*eda0*/  IMAD.WIDE.U32 R2, R22, 0x2, R2 ;  /* 0x0000000216027825 */ /* 0x000fe200078e0002 */
[----:B------:R-:W-:Y:S01]  /*edb0*/  LEA R5, R31, UR42, 0x1 ;  /* 0x0000002a1f057c11 */ /* 0x000fe2000f8e08ff */
[----:B------:R-:W-:-:S04]  /*edc0*/  ULDC.64 UR4, c[0x0][0x208] ;  /* 0x0000820000047ab9 */ /* 0x000fc80000000a00 */
[----:B------:R-:W-:Y:S01]  /*edd0*/  @!PT LDS RZ, [RZ] ;  /* 0x00000000fffff984 */ /* 0x000fe20000000800 */
[----:B------:R-:W-:Y:S01]  /*ede0*/  @!PT LDS RZ, [RZ] ;  /* 0x00000000fffff984 */ /* 0x000fe20000000800 */
[----:B------:R-:W-:Y:S01]  /*edf0*/  @!PT LDS RZ, [RZ] ;  /* 0x00000000fffff984 */ /* 0x000fe20000000800 */
[----:B------:R0:W-:Y:S04]  /*ee00*/  LDGSTS.E.BYPASS.LTC128B.128 [R5+0x17c00], desc[UR4][R2.64], !P4 ;  /* 0x17c0000002057fae */ /* 0x0001e8000e101d44 */
[----:B------:R0:W-:Y:S04]  /*ee10*/  LDGSTS.E.BYPASS.LTC128B.128 [R5+0x1bc00], desc[UR4][R2.64+0x80], !P3 ;  /* 0x1bc0008002057fae */ /* 0x0001e8000d901d44 */
[----:B------:R0:W-:Y:S04]  /*ee20*/  LDGSTS.E.BYPASS.LTC128B.128 [R5+0x1fc00], desc[UR4][R2.64+0x100], !P2 ;  /* 0x1fc0010002057fae */ /* 0x0001e8000d101d44 */
[----:B------:R0:W-:Y:S02]  /*ee30*/  LDGSTS.E.BYPASS.LTC128B.128 [R5+0x23c00], desc[UR4][R2.64+0x180], !P1 ;  /* 0x23c0018002057fae */ /* 0x0001e4000c901d44 */
.L_x_55:
[----:B------:R-:W-:Y:S05]  /*ee40*/  BSYNC B0 ;  /* 0x0000000000007941 */ /* 0x000fea0003800000 */
.L_x_54:
[----:B------:R-:W-:Y:S01]  /*ee50*/  NOP ;  /* 0x0000000000007918 */ /* 0x000fe20000000000 */
[----:B------:R-:W-:Y:S01]  /*ee60*/  SYNCS.ARRIVE.TRANS64.RED.A0T1 RZ, [UR42+0x38800], RZ ;  /* 0x038800ffffff79a7 */ /* 0x000fe2000820042a */
[----:B------:R-:W-:Y:S01]  /*ee70*/  IMAD.MOV.U32 R0, RZ, RZ, 0x1 ;  /* 0x00000001ff007424 */ /* 0x000fe200078e00ff */
[----:B------:R-:W-:Y:S04]  /*ee80*/  ARRIVES.LDGSTSBAR.64.TRANSCNT [UR42+0x38800] ;  /* 0x03880000ff0079b0 */ /* 0x000fe80008000aaa */
[----:B------:R-:W-:Y:S01]  /*ee90*/  SHF.L.U32 R0, R0, 0x1f, RZ ;  /* 0x0000001f00007819 */ /* 0x000fe200000006ff */
[----:B------:R-:W-:Y:S01]  /*eea0*/  NOP ;  /* 0x0000000000007918 */ /* 0x000fe20000000000 */
[----:B------:R-:W-:Y:S02]  /*eeb0*/  SYNCS.ARRIVE.TRANS64.A1T0 RZ, [UR42+0x38800], RZ ;  /* 0x038800ffffff79a7 */ /* 0x000fe4000810002a */
[----:B------:R-:W1:Y:S02]  /*eec0*/  SYNCS.PHASECHK.TRANS64.TRYWAIT P0, [UR42+0x38820], R0 ;  /* 0x03882000ff0075a7 */ /* 0x000e64000800016a */
[----:B-1----:R-:W-:Y:S05]  /*eed0*/  @!P0 BRA `(.L_x_56) ;  /* 0x0000003000588947 */ /* 0x002fea0003800000 */
.L_x_120:
[----:B------:R-:W-:Y:S01]  /*eee0*/  UIADD3 UR4, UR46, -0x2, URZ ;  /* 0xfffffffe2e047890 */ /* 0x000fe2000fffe03f */
[----:B------:R-:W-:Y:S01]  /*eef0*/  MOV R26, 0x1 ;  /* 0x00000001001a7802 */ /* 0x000fe20000000f00 */
[----:B------:R-:W-:Y:S02]  /*ef00*/  IMAD.MOV.U32 R21, RZ, RZ, RZ ;  /* 0x000000ffff157224 */ /* 0x000fe400078e00ff */
[----:B------:R-:W-:-:S06]  /*ef10*/  UISETP.GE.AND UP0, UPT, UR4, UR45, UPT ;  /* 0x0000002d0400728c */ /* 0x000fcc000bf06270 */
[----:B------:R-:W-:-:S13]  /*ef20*/  PLOP3.LUT P0, PT, PT, PT, UP0, 0x40, 0x0 ;  /* 0x000000000000781c */ /* 0x000fda0003f0e808 */
[----:B------:R-:W-:Y:S05]  /*ef30*/  @P0 BRA `(.L_x_57) ;  /* 0x0000001000840947 */ /* 0x000fea0003800000 */
[----:B0-----:R-:W0:Y:S01]  /*ef40*/  S2R R2, SR_TID.X ;  /* 0x0000000000027919 */ /* 0x001e220000002100 */
[----:B------:R-:W-:Y:S01]  /*ef50*/  UIADD3 UR4, UR44, 0x1, URZ ;  /* 0x000000012c047890 */ /* 0x000fe2000fffe03f */
[----:B------:R-:W-:Y:S01]  /*ef60*/  LOP3.LUT R3, RZ, UR41, RZ, 0x33, !PT ;  /* 0x00000029ff037c12 */ /* 0x000fe2000f8e33ff */
[----:B------:R-:W-:Y:S01]  /*ef70*/  BSSY B0, `(.L_x_57) ;  /* 0x000011d000007945 */ /* 0x000fe20003800000 */
[----:B------:R-:W-:Y:S01]  /*ef80*/  MOV R23, 0x1 ;  /* 0x0000000100177802 */ /* 0x000fe20000000f00 */
[----:B------:R-:W-:Y:S01]  /*ef90*/  UIMAD UR4, UR4, UR38, URZ ;  /* 0x00000026040472a4 */ /* 0x000fe2000f8e023f */
[----:B------:R-:W-:-:S05]  /*efa0*/  IMAD.MOV.U32 R20, RZ, RZ, RZ ;  /* 0x000000ffff147224 */ /* 0x000fca00078e00ff */
[----:B------:R-:W-:Y:S01]  /*efb0*/  LOP3.LUT R0, RZ, UR4, RZ, 0x33, !PT ;  /* 0x00000004ff007c12 */ /* 0x000fe2000f8e33ff */
[----:B------:R-:W-:Y:S02]  /*efc0*/  ULDC UR4, c[0x0][0x2f4] ;  /* 0x0000bd0000047ab9 */ /* 0x000fe40000000800 */
[----:B------:R-:W-:Y:S02]  /*efd0*/  ISETP.GE.AND P4, PT, R22, UR4, PT ;  /* 0x0000000416007c0c */ /* 0x000fe4000bf86270 */
[----:B------:R-:W-:Y:S02]  /*efe0*/  VIMNMX R0, R0, R3, !PT ;  /* 0x0000000300007248 */ /* 0x000fe40007fe0100 */
[----:B------:R-:W-:Y:S02]  /*eff0*/  ISETP.GE.AND P3, PT, R37, UR4, PT ;  /* 0x0000000425007c0c */ /* 0x000fe4000bf66270 */
[----:B------:R-:W-:Y:S02]  /*f000*/  IADD3 R30, -R0, -0x2, RZ ;  /* 0xfffffffe001e7810 */ /* 0x000fe40007ffe1ff */
[----:B------:R-:W-:-:S02]  /*f010*/  ISETP.GE.AND P2, PT, R36, UR4, PT ;  /* 0x0000000424007c0c */ /* 0x000fc4000bf46270 */
[----:B------:R-:W-:Y:S02]  /*f020*/  ISETP.GE.AND P1, PT, R35, UR4, PT ;  /* 0x0000000423007c0c */ /* 0x000fe4000bf26270 */
[----:B0-----:R-:W-:-:S04]  /*f030*/  LOP3.LUT R2, R2, 0x7f, RZ, 0xc0, !PT ;  /* 0x0000007f02027812 */ /* 0x001fc800078ec0ff */
[----:B------:R-:W-:-:S04]  /*f040*/  SHF.R.U32.HI R2, RZ, 0x3, R2 ;  /* 0x00000003ff027819 */ /* 0x000fc80000011602 */
[----:B------:R-:W-:Y:S02]  /*f050*/  IADD3 R19, R24, R19, R2 ;  /* 0x0000001318137210 */ /* 0x000fe40007ffe002 */
[----:B------:R-:W-:Y:S01]  /*f060*/  IADD3 R5, -R2, UR40, RZ ;  /* 0x0000002802057c10 */ /* 0x000fe2000fffe1ff */
[----:B------:R-:W-:Y:S02]  /*f070*/  IMAD.SHL.U32 R2, R22, 0x2, RZ ;  /* 0x0000000216027824 */ /* 0x000fe400078e00ff */
[----:B------:R-:W-:Y:S02]  /*f080*/  VIADD R19, R19, 0xffffff10 ;  /* 0xffffff1013137836 */ /* 0x000fe40000000000 */
[C---:B------:R-:W-:Y:S02]  /*f090*/  IMAD R5, R0.reuse, 0x50, R5 ;  /* 0x0000005000057824 */ /* 0x040fe400078e0205 */
[----:B------:R-:W-:Y:S02]  /*f0a0*/  IMAD R10, R0, -0x50, R19 ;  /* 0xffffffb0000a7824 */ /* 0x000fe400078e0213 */
[----:B------:R-:W-:-:S07]  /*f0b0*/  VIADD R0, R5, 0xa0 ;  /* 0x000000a005007836 */ /* 0x000fce0000000000 */
.L_x_70:
[----:B------:R-:W2:Y:S01]  /*f0c0*/  LDL R8, [R1] ;  /* 0x0000000001087983 */ /* 0x000ea20000100800 */
[----:B------:R-:W0:Y:S01]  /*f0d0*/  LDC R3, c[0x0][0x430] ;  /* 0x00010c00ff037b82 */ /* 0x000e220000000800 */
[----:B------:R-:W1:Y:S01]  /*f0e0*/  S2R R2, SR_TID.X ;  /* 0x0000000000027919 */ /* 0x000e620000002100 */
[----:B------:R-:W3:Y:S01]  /*f0f0*/  S2R R4, SR_TID.X ;  /* 0x0000000000047919 */ /* 0x000ee20000002100 */
[----:B0-----:R-:W-:Y:S01]  /*f100*/  ISETP.NE.AND P0, PT, R3, 0x1, PT ;  /* 0x000000010300780c */ /* 0x001fe20003f05270 */
[----:B-1----:R-:W-:-:S12]  /*f110*/  IMAD.SHL.U32 R2, R2, 0x10, RZ ;  /* 0x0000001002027824 */ /* 0x002fd800078e00ff */
[----:B------:R-:W0:Y:S01]  /*f120*/  @P0 LDC R3, c[0x0][0x434] ;  /* 0x00010d00ff030b82 */ /* 0x000e220000000800 */
[----:B---3--:R-:W-:Y:S02]  /*f130*/  LOP3.LUT R4, R4, 0x7f, RZ, 0xc0, !PT ;  /* 0x0000007f04047812 */ /* 0x008fe400078ec0ff */
[----:B------:R-:W-:Y:S02]  /*f140*/  LOP3.LUT R2, R2, 0x70, RZ, 0xc0, !PT ;  /* 0x0000007002027812 */ /* 0x000fe400078ec0ff */
[----:B------:R-:W-:-:S03]  /*f150*/  SHF.R.U32.HI R4, RZ, 0x3, R4 ;  /* 0x00000003ff047819 */ /* 0x000fc60000011604 */
[----:B------:R-:W1:Y:S01]  /*f160*/  @P0 LDC R5, c[0x0][0x438] ;  /* 0x00010e00ff050b82 */ /* 0x000e620000000800 */
[----:B------:R-:W-:-:S04]  /*f170*/  LOP3.LUT R2, R2, R4, RZ, 0xfc, !PT ;  /* 0x0000000402027212 */ /* 0x000fc800078efcff */
[----:B------:R-:W-:-:S13]  /*f180*/  ISETP.GT.U32.AND P6, PT, R2, 0x4f, PT ;  /* 0x0000004f0200780c */ /* 0x000fda0003fc4070 */
[----:B------:R-:W2:Y:S01]  /*f190*/  @!P6 LDC.64 R6, c[0x0][0x428] ;  /* 0x00010a00ff06eb82 */ /* 0x000ea20000000a00 */
[----:B0-----:R-:W-:Y:S01]  /*f1a0*/  @P0 IMAD.HI.U32 R2, R10, R3, RZ ;  /* 0x000000030a020227 */ /* 0x001fe200078e00ff */
[----:B------:R-:W-:-:S04]  /*f1b0*/  MOV R9, R10 ;  /* 0x0000000a00097202 */ /* 0x000fc80000000f00 */
[----:B-1----:R-:W-:Y:S02]  /*f1c0*/  @P0 SHF.R.U32.HI R9, RZ, R5, R2 ;  /* 0x00000005ff090219 */ /* 0x002fe40000011602 */
[----:B------:R-:W0:Y:S02]  /*f1d0*/  @!P6 LDC.64 R4, c[0x0][0x418] ;  /* 0x00010600ff04eb82 */ /* 0x000e240000000a00 */
[----:B------:R-:W-:Y:S02]  /*f1e0*/  @!P6 SHF.R.S32.HI R3, RZ, 0x1f, R9 ;  /* 0x0000001fff03e819 */ /* 0x000fe40000011409 */
[----:B------:R-:W-:Y:S01]  /*f1f0*/  LOP3.LUT P5, RZ, R16, 0x20, RZ, 0xc0, !PT ;  /* 0x0000002010ff7812 */ /* 0x000fe200078ac0ff */
[----:B------:R-:W-:Y:S01]  /*f200*/  VIADD R21, R20, 0x1 ;  /* 0x0000000114157836 */ /* 0x000fe20000000000 */
[----:B------:R-:W-:Y:S01]  /*f210*/  ULDC.64 UR4, c[0x0][0x208] ;  /* 0x0000820000047ab9 */ /* 0x000fe20000000a00 */
[----:B--2---:R-:W-:-:S04]  /*f220*/  @!P6 IMAD R2, R8, R6, RZ ;  /* 0x000000060802e224 */ /* 0x004fc800078e02ff */
[----:B------:R-:W-:Y:S02]  /*f230*/  @!P6 IMAD R7, R34, R7, R2 ;  /* 0x000000072207e224 */ /* 0x000fe400078e0202 */
[----:B------:R-:W-:-:S04]  /*f240*/  @!P6 IMAD.MOV.U32 R2, RZ, RZ, R9 ;  /* 0x000000ffff02e224 */ /* 0x000fc800078e0009 */
[----:B------:R-:W-:-:S04]  /*f250*/  @!P6 IMAD.WIDE.U32 R2, R34, R6, R2 ;  /* 0x000000062202e225 */ /* 0x000fc800078e0002 */
[----:B------:R-:W-:Y:S01]  /*f260*/  @!P6 IMAD.IADD R3, R7, 0x1, R3 ;  /* 0x000000010703e824 */ /* 0x000fe200078e0203 */
[C---:B0-----:R-:W-:Y:S02]  /*f270*/  @!P6 LEA R4, P0, R2.reuse, R4, 0x2 ;  /* 0x000000040204e211 */ /* 0x041fe400078010ff */
[----:B------:R-:W-:Y:S02]  /*f280*/  MOV R8, RZ ;  /* 0x000000ff00087202 */ /* 0x000fe40000000f00 */
[----:B------:R-:W-:Y:S02]  /*f290*/  @!P6 LEA.HI.X R5, R2, R5, R3, 0x2, P0 ;  /* 0x000000050205e211 */ /* 0x000fe400000f1403 */
[----:B------:R-:W-:-:S03]  /*f2a0*/  ISETP.NE.AND P0, PT, R21, 0x2, PT ;  /* 0x000000021500780c */ /* 0x000fc60003f05270 */
[----:B------:R0:W5:Y:S01]  /*f2b0*/  @!P6 LDG.E R8, desc[UR4][R4.64] ;  /* 0x000000040408e981 */ /* 0x000162000c1e1900 */
[----:B------:R-:W-:Y:S02]  /*f2c0*/  SEL R26, RZ, 0x1, P0 ;  /* 0x00000001ff1a7807 */ /* 0x000fe40000000000 */
[----:B------:R-:W-:Y:S02]  /*f2d0*/  SEL R21, R21, RZ, P0 ;  /* 0x000000ff15157207 */ /* 0x000fe40000000000 */
[----:B------:R-:W-:Y:S01]  /*f2e0*/  LOP3.LUT R26, R23, R26, RZ, 0x3c, !PT ;  /* 0x0000001a171a7212 */ /* 0x000fe200078e3cff */
[----:B------:R-:W-:Y:S06]  /*f2f0*/  @!P5 BRA `(.L_x_58) ;  /* 0x000000000004d947 */ /* 0x000fec0003800000 */
[----:B------:R-:W-:Y:S01]  /*f300*/  BPT.TRAP 0x1 ;  /* 0x000000040000795c */ /* 0x000fe20000300000 */
.L_x_58:
[----:B------:R-:W-:Y:S01]  /*f310*/  LEA R19, R21, UR42, 0x3 ;  /* 0x0000002a15137c11 */ /* 0x000fe2000f8e18ff */
[----:B------:R-:W-:Y:S01]  /*f320*/  BSSY B1, `(.L_x_59) ;  /* 0x0000004000017945 */ /* 0x000fe20003800000 */
[----:B------:R-:W-:-:S04]  /*f330*/  SHF.L.U32 R2, R26, 0x1f, RZ ;  /* 0x0000001f1a027819 */ /* 0x000fc800000006ff */
[----:B------:R-:W1:Y:S02]  /*f340*/  SYNCS.PHASECHK.TRANS64.TRYWAIT P0, [R19+URZ+0x38840], R2 ;  /* 0x03884002130075a7 */ /* 0x000e64000800017f */
[----:B-1----:R-:W-:Y:S05]  /*f350*/  @!P0 BRA `(.L_x_60) ;  /* 0x0000002c00508947 */ /* 0x002fea0003800000 */
.L_x_121:
[----:B------:R-:W-:Y:S05]  /*f360*/  BSYNC B1 ;  /* 0x0000000000017941 */ /* 0x000fea0003800000 */
.L_x_59:
[----:B------:R-:W-:Y:S01]  /*f370*/  ULDC UR4, c[0x0][0x430] ;  /* 0x00010c0000047ab9 */ /* 0x000fe20000000800 */
[----:B-----5:R-:W-:Y:S01]  /*f380*/  SHF.R.S32.HI R29, RZ, 0x1f, R8 ;  /* 0x0000001fff1d7819 */ /* 0x020fe20000011408 */
[----:B------:R-:W-:Y:S01]  /*f390*/  UIADD3 UR4, -UR4, URZ, URZ ;  /* 0x0000003f04047290 */ /* 0x000fe2000fffe13f */
[----:B------:R-:W-:Y:S01]  /*f3a0*/  R2UR UR6, R33 ;  /* 0x00000000210672ca */ /* 0x000fe200000e0000 */
[----:B------:R-:W-:Y:S01]  /*f3b0*/  IMAD R25, R21, 0x5000, R31 ;  /* 0x0000500015197824 */ /* 0x000fe200078e021f */
[----:B------:R-:W-:-:S03]  /*f3c0*/  LOP3.LUT P5, RZ, R16, 0x2, RZ, 0xc0, !PT ;  /* 0x0000000210ff7812 */ /* 0x000fc600078ac0ff */
[----:B------:R-:W-:Y:S01]  /*f3d0*/  IMAD R9, R9, UR4, R10 ;  /* 0x0000000409097c24 */ /* 0x000fe2000f8e020a */
[----:B------:R-:W-:-:S04]  /*f3e0*/  ULDC.64 UR4, c[0x0][0x300] ;  /* 0x0000c00000047ab9 */ /* 0x000fc80000000a00 */
[----:B------:R-:W-:-:S05]  /*f3f0*/  SHF.R.S32.HI R28, RZ, 0x1f, R9 ;  /* 0x0000001fff1c7819 */ /* 0x000fca0000011409 */
[----:B-1----:R-:W-:-:S04]  /*f400*/  IMAD R2, R28, UR4, RZ ;  /* 0x000000041c027c24 */ /* 0x002fc8000f8e02ff */
[C---:B0-----:R-:W-:Y:S02]  /*f410*/  IMAD R5, R9.reuse, UR5, R2 ;  /* 0x0000000509057c24 */ /* 0x041fe4000f8e0202 */
[----:B------:R-:W-:Y:S01]  /*f420*/  IMAD.WIDE.U32 R2, R9, UR4, RZ ;  /* 0x0000000409027c25 */ /* 0x000fe2000f8e00ff */
[----:B------:R-:W-:-:S03]  /*f430*/  ULDC.64 UR4, c[0x0][0x310] ;  /* 0x0000c40000047ab9 */ /* 0x000fc60000000a00 */
        /* <DEDUP_REMOVED lines=13> */
[----:B------:R-:W-:-:S03]  /*f510*/  UMOV UR4, 0xffffffff ;  /* 0xffffffff00047882 */ /* 0x000fc60000000000 */
[----:B------:R-:W-:Y:S01]  /*f520*/  LEA.HI.X R27, R2, UR7, R27, 0x1, P0 ;  /* 0x00000007021b7c11 */ /* 0x000fe200080f0c1b */
[----:B------:R-:W-:Y:S06]  /*f530*/  BRA.DIV UR4, `(.L_x_61) ;  /* 0x0000002a04ec7947 */ /* 0x000fec000b800000 */
[----:B------:R-:W0:Y:S01]  /*f540*/  SHFL.IDX PT, R14, R24, RZ, 0x181f ;  /* 0x00181fff180e7589 */ /* 0x000e2200000e0000 */
[----:B------:R-:W-:Y:S01]  /*f550*/  IMAD.SHL.U32 R12, R22, 0x2, RZ ;  /* 0x00000002160c7824 */ /* 0x000fe200078e00ff */
[----:B------:R-:W-:Y:S01]  /*f560*/  LOP3.LUT R16, R16, 0xffffff7f, RZ, 0xc0, !PT ;  /* 0xffffff7f10107812 */ /* 0x000fe200078ec0ff */
[----:B------:R-:W-:Y:S01]  /*f570*/  ULDC.64 UR4, c[0x0][0x208] ;  /* 0x0000820000047ab9 */ /* 0x000fe20000000a00 */
[----:B------:R-:W1:Y:S01]  /*f580*/  SHFL.IDX PT, R3, R27, RZ, 0x181f ;  /* 0x00181fff1b037589 */ /* 0x000e6200000e0000 */
[----:B------:R-:W-:Y:S02]  /*f590*/  LEA R25, R25, UR42, 0x1 ;  /* 0x0000002a19197c11 */ /* 0x000fe4000f8e08ff */
[----:B------:R-:W-:Y:S01]  /*f5a0*/  @P1 LOP3.LUT R16, R16, 0x80, RZ, 0xfc, !PT ;  /* 0x0000008010101812 */ /* 0x000fe200078efcff */
[----:B------:R-:W2:Y:S03]  /*f5b0*/  SHFL.IDX PT, R11, R24, 0x1, 0x181f ;  /* 0x00381f00180b7f89 */ /* 0x000ea600000e0000 */
[C---:B------:R-:W-:Y:S01]  /*f5c0*/  LOP3.LUT P1, RZ, R16.reuse, 0x8, RZ, 0xc0, !PT ;  /* 0x0000000810ff7812 */ /* 0x040fe2000782c0ff */
[----:B------:R-:W3:Y:S01]  /*f5d0*/  SHFL.IDX PT, R5, R27, 0x1, 0x181f ;  /* 0x00381f001b057f89 */ /* 0x000ee200000e0000 */
[----:B------:R-:W-:-:S03]  /*f5e0*/  LOP3.LUT P6, RZ, R16, 0x4, RZ, 0xc0, !PT ;  /* 0x0000000410ff7812 */ /* 0x000fc600078cc0ff */
[----:B------:R-:W-:Y:S01]  /*f5f0*/  SHFL.IDX PT, R32, R27, 0x3, 0x181f ;  /* 0x00781f001b207f89 */ /* 0x000fe200000e0000 */
[----:B0-----:R-:W-:-:S03]  /*f600*/  IADD3 R2, P0, R14, R12, RZ ;  /* 0x0000000c0e027210 */ /* 0x001fc60007f1e0ff */
[----:B------:R-:W-:Y:S02]  /*f610*/  SHFL.IDX PT, R14, R24, 0x4, 0x181f ;  /* 0x00981f00180e7f89 */ /* 0x000fe400000e0000 */
[----:B-1----:R-:W-:Y:S01]  /*f620*/  IMAD.X R3, RZ, RZ, R3, P0 ;  /* 0x000000ffff037224 */ /* 0x002fe200000e0603 */
[-C--:B--2---:R-:W-:Y:S02]  /*f630*/  IADD3 R6, P0, R11, R12.reuse, RZ ;  /* 0x0000000c0b067210 */ /* 0x084fe40007f1e0ff */
[----:B------:R-:W0:Y:S03]  /*f640*/  SHFL.IDX PT, R11, R24, 0x2, 0x181f ;  /* 0x00581f00180b7f89 */ /* 0x000e2600000e0000 */
[----:B---3--:R-:W-:Y:S02]  /*f650*/  IMAD.X R7, RZ, RZ, R5, P0 ;  /* 0x000000ffff077224 */ /* 0x008fe400000e0605 */
[----:B------:R-:W1:Y:S04]  /*f660*/  SHFL.IDX PT, R5, R27, 0x2, 0x181f ;  /* 0x00581f001b057f89 */ /* 0x000e6800000e0000 */
[----:B------:R-:W-:Y:S01]  /*f670*/  SHFL.IDX PT, R27, R27, 0x4, 0x181f ;  /* 0x00981f001b1b7f89 */ /* 0x000fe200000e0000 */
[----:B0-----:R-:W-:-:S04]  /*f680*/  IADD3 R4, P0, R11, R12, RZ ;  /* 0x0000000c0b047210 */ /* 0x001fc80007f1e0ff */
[----:B-1----:R-:W-:Y:S02]  /*f690*/  IADD3.X R5, RZ, R5, RZ, P0, !PT ;  /* 0x00000005ff057210 */ /* 0x002fe400007fe4ff */
[----:B------:R-:W-:-:S13]  /*f6a0*/  LOP3.LUT P0, RZ, R16, 0x10, RZ, 0xc0, !PT ;  /* 0x0000001010ff7812 */ /* 0x000fda000780c0ff */
[----:B------:R-:W-:Y:S04]  /*f6b0*/  LDGSTS.E.BYPASS.LTC128B.128 [R25+0x24400], desc[UR4][R2.64], !P0 ;  /* 0x2440000002197fae */ /* 0x000fe8000c101d44 */
[----:B------:R-:W-:Y:S04]  /*f6c0*/  LDGSTS.E.BYPASS.LTC128B.128 [R25+0x26c00], desc[UR4][R2.64+0x80], !P1 ;  /* 0x26c0008002197fae */ /* 0x000fe8000c901d44 */
[----:B------:R-:W-:Y:S04]  /*f6d0*/  LDGSTS.E.BYPASS.LTC128B.128 [R25+0x29400], desc[UR4][R2.64+0x100], !P6 ;  /* 0x2940010002197fae */ /* 0x000fe8000f101d44 */
[----:B------:R0:W-:Y:S04]  /*f6e0*/  LDGSTS.E.BYPASS.LTC128B.128 [R25+0x2bc00], desc[UR4][R2.64+0x180], !P5 ;  /* 0x2bc0018002197fae */ /* 0x0001e8000e901d44 */
[----:B0-----:R-:W0:Y:S02]  /*f6f0*/  SHFL.IDX PT, R2, R24, 0x3, 0x181f ;  /* 0x00781f0018027f89 */ /* 0x001e2400000e0000 */
[----:B0-----:R-:W-:-:S05]  /*f700*/  IADD3 R2, P0, R2, R12, RZ ;  /* 0x0000000c02027210 */ /* 0x001fca0007f1e0ff */
[----:B------:R-:W-:Y:S01]  /*f710*/  IMAD.X R3, RZ, RZ, R32, P0 ;  /* 0x000000ffff037224 */ /* 0x000fe200000e0620 */
[----:B------:R-:W-:-:S13]  /*f720*/  LOP3.LUT P0, RZ, R16, 0x10, RZ, 0xc0, !PT ;  /* 0x0000001010ff7812 */ /* 0x000fda000780c0ff */
[----:B------:R0:W-:Y:S04]  /*f730*/  LDGSTS.E.BYPASS.LTC128B.128 [R25+0x24c00], desc[UR4][R6.64], !P0 ;  /* 0x24c0000006197fae */ /* 0x0001e8000c101d44 */
        /* <DEDUP_REMOVED lines=8> */
[----:B------:R0:W-:Y:S01]  /*f7c0*/  LDGSTS.E.BYPASS.LTC128B.128 [R25+0x28400], desc[UR4][R2.64+0x80], !P1 ;  /* 0x2840008002197fae */ /* 0x0001e2000c901d44 */
[----:B------:R-:W-:-:S03]  /*f7d0*/  LOP3.LUT P1, RZ, R16, 0x80, RZ, 0xc0, !PT ;  /* 0x0000008010ff7812 */ /* 0x000fc6000782c0ff */
[----:B------:R0:W-:Y:S04]  /*f7e0*/  LDGSTS.E.BYPASS.LTC128B.128 [R25+0x2ac00], desc[UR4][R2.64+0x100], !P6 ;  /* 0x2ac0010002197fae */ /* 0x0001e8000f101d44 */
[----:B------:R0:W-:Y:S06]  /*f7f0*/  LDGSTS.E.BYPASS.LTC128B.128 [R25+0x2d400], desc[UR4][R2.64+0x180], !P5 ;  /* 0x2d40018002197fae */ /* 0x0001ec000e901d44 */
.L_x_133:
[----:B0-----:R-:W-:Y:S01]  /*f800*/  IMAD.SHL.U32 R2, R22, 0x2, RZ ;  /* 0x0000000216027824 */ /* 0x001fe200078e00ff */
[----:B------:R-:W-:Y:S01]  /*f810*/  P2R R4, PR, RZ, 0x2 ;  /* 0x00000002ff047803 */ /* 0x000fe20000000000 */
[----:B------:R-:W-:Y:S01]  /*f820*/  ULDC.64 UR4, c[0x0][0x208] ;  /* 0x0000820000047ab9 */ /* 0x000fe20000000a00 */
[----:B------:R-:W-:Y:S02]  /*f830*/  LOP3.LUT P1, RZ, R16, 0x10, RZ, 0xc0, !PT ;  /* 0x0000001010ff7812 */ /* 0x000fe4000782c0ff */
[----:B------:R-:W-:Y:S02]  /*f840*/  IADD3 R2, P0, R14, R2, RZ ;  /* 0x000000020e027210 */ /* 0x000fe40007f1e0ff */
[----:B------:R-:W-:-:S03]  /*f850*/  LOP3.LUT P6, RZ, R16, 0x4, RZ, 0xc0, !PT ;  /* 0x0000000410ff7812 */ /* 0x000fc600078cc0ff */
[----:B------:R-:W-:Y:S01]  /*f860*/  IMAD.X R3, RZ, RZ, R27, P0 ;  /* 0x000000ffff037224 */ /* 0x000fe200000e061b */
[----:B------:R-:W-:-:S05]  /*f870*/  LOP3.LUT P0, RZ, R16, 0x8, RZ, 0xc0, !PT ;  /* 0x0000000810ff7812 */ /* 0x000fca000780c0ff */
[----:B------:R-:W-:Y:S01]  /*f880*/  @!PT LDS RZ, [RZ] ;  /* 0x00000000fffff984 */ /* 0x000fe20000000800 */
[----:B------:R-:W-:Y:S01]  /*f890*/  @!PT LDS RZ, [RZ] ;  /* 0x00000000fffff984 */ /* 0x000fe20000000800 */
[----:B------:R-:W-:Y:S01]  /*f8a0*/  @!PT LDS RZ, [RZ] ;  /* 0x00000000fffff984 */ /* 0x000fe20000000800 */
[----:B------:R0:W-:Y:S01]  /*f8b0*/  LDGSTS.E.BYPASS.LTC128B.128 [R25+0x26400], desc[UR4][R2.64], !P1 ;  /* 0x2640000002197fae */ /* 0x0001e2000c901d44 */
[----:B------:R-:W-:-:S07]  /*f8c0*/  ISETP.NE.AND P1, PT, R4, RZ, PT ;  /* 0x000000ff0400720c */ /* 0x000fce0003f25270 */
[----:B------:R0:W-:Y:S01]  /*f8d0*/  LDGSTS.E.BYPASS.LTC128B.128 [R25+0x28c00], desc[UR4][R2.64+0x80], !P0 ;  /* 0x28c0008002197fae */ /* 0x0001e2000c101d44 */
[----:B------:R-:W-:-:S03]  /*f8e0*/  PLOP3.LUT P0, PT, PT, PT, PT, 0x80, 0x0 ;  /* 0x000000000000781c */ /* 0x000fc60003f0f070 */
[----:B------:R0:W-:Y:S04]  /*f8f0*/  LDGSTS.E.BYPASS.LTC128B.128 [R25+0x2b400], desc[UR4][R2.64+0x100], !P6 ;  /* 0x2b40010002197fae */ /* 0x0001e8000f101d44 */
[----:B------:R0:W-:Y:S01]  /*f900*/  LDGSTS.E.BYPASS.LTC128B.128 [R25+0x2dc00], desc[UR4][R2.64+0x180], !P5 ;  /* 0x2dc0018002197fae */ /* 0x0001e2000e901d44 */
[----:B------:R-:W-:-:S05]  /*f910*/  NOP ;  /* 0x0000000000007918 */ /* 0x000fca0000000000 */
.L_x_62:
[----:B------:R-:W-:Y:S02]  /*f920*/  PLOP3.LUT P5, PT, P5, P0, PT, 0xa2, 0x0 ;  /* 0x000000000000781c */ /* 0x000fe40002fa1472 */
[----:B------:R-:W-:-:S08]  /*f930*/  @P0 R2UR P5, UR4, R19 ;  /* 0x00000000130402ca */ /* 0x000fd000000a0000 */
[----:B------:R-:W-:-:S05]  /*f940*/  @P0 PLOP3.LUT P0, PT, P5, PT, PT, 0x80, 0x0 ;  /* 0x000000000000081c */ /* 0x000fca0002f0f070 */
[----:B------:R-:W-:Y:S01]  /*f950*/  @!P5 SYNCS.ARRIVE.TRANS64.RED.A0T1 RZ, [UR4+0x38830], RZ ;  /* 0x038830ffffffd9a7 */ /* 0x000fe20008200404 */
[----:B------:R-:W-:Y:S07]  /*f960*/  @!P5 ARRIVES.LDGSTSBAR.64.TRANSCNT [UR4+0x38830] ;  /* 0x03883000ff00d9b0 */ /* 0x000fee0008000a84 */
[----:B------:R-:W-:Y:S05]  /*f970*/  @P0 BRA.U.ANY `(.L_x_62) ;  /* 0xfffffffd00e80947 */ /* 0x000fea000393ffff */
[----:B------:R-:W-:Y:S01]  /*f980*/  NOP ;  /* 0x0000000000007918 */ /* 0x000fe20000000000 */
[----:B------:R-:W-:-:S13]  /*f990*/  LOP3.LUT P6, RZ, R16, 0x20, RZ, 0xc0, !PT ;  /* 0x0000002010ff7812 */ /* 0x000fda00078cc0ff */
[----:B------:R-:W-:Y:S05]  /*f9a0*/  @!P6 BRA `(.L_x_63) ;  /* 0x000000000004e947 */ /* 0x000fea0003800000 */
[----:B------:R-:W-:Y:S01]  /*f9b0*/  BPT.TRAP 0x1 ;  /* 0x000000040000795c */ /* 0x000fe20000300000 */
.L_x_63:
[----:B------:R1:W-:Y:S01]  /*f9c0*/  SYNCS.ARRIVE.TRANS64.A1T0 RZ, [R19+URZ+0x38830], RZ ;  /* 0x038830ff13ff79a7 */ /* 0x0003e2000810003f */
[----:B------:R-:W-:Y:S05]  /*f9d0*/  @!P6 BRA `(.L_x_64) ;  /* 0x000000000004e947 */ /* 0x000fea0003800000 */
[----:B------:R-:W-:Y:S01]  /*f9e0*/  BPT.TRAP 0x1 ;  /* 0x000000040000795c */ /* 0x000fe20000300000 */
.L_x_64:
[----:B0-----:R-:W-:Y:S01]  /*f9f0*/  SHF.L.U32 R3, R23, 0x1f, RZ ;  /* 0x0000001f17037819 */ /* 0x001fe200000006ff */
[----:B------:R-:W-:Y:S01]  /*fa00*/  BSSY B1, `(.L_x_65) ;  /* 0x0000004000017945 */ /* 0x000fe20003800000 */
[----:B------:R-:W-:-:S04]  /*fa10*/  LEA R4, R20, UR42, 0x3 ;  /* 0x0000002a14047c11 */ /* 0x000fc8000f8e18ff */
[----:B------:R-:W0:Y:S02]  /*fa20*/  SYNCS.PHASECHK.TRANS64.TRYWAIT P0, [R4+URZ+0x38860], R3 ;  /* 0x03886003040075a7 */ /* 0x000e24000800017f */
[----:B0-----:R-:W-:Y:S05]  /*fa30*/  @!P0 BRA `(.L_x_66) ;  /* 0x0000002c00788947 */ /* 0x001fea0003800000 */
.L_x_134:
[----:B------:R-:W-:Y:S05]  /*fa40*/  BSYNC B1 ;  /* 0x0000000000017941 */ /* 0x000fea0003800000 */
.L_x_65:
[----:B------:R-:W-:Y:S01]  /*fa50*/  UMOV UR4, 0xffffffff ;  /* 0xffffffff00047882 */ /* 0x000fe20000000000 */
[----:B------:R-:W-:Y:S01]  /*fa60*/  IMAD R5, R20, 0x5000, R31 ;  /* 0x0000500014057824 */ /* 0x000fe200078e021f */
[----:B------:R-:W-:Y:S01]  /*fa70*/  SHF.L.U32 R6, R22, 0x1, RZ ;  /* 0x0000000116067819 */ /* 0x000fe200000006ff */
[----:B------:R-:W-:Y:S06]  /*fa80*/  BRA.DIV UR4, `(.L_x_67) ;  /* 0x0000002e04787947 */ /* 0x000fec000b800000 */
[----:B------:R-:W2:Y:S01]  /*fa90*/  SHFL.IDX PT, R14, R17, RZ, 0x181f ;  /* 0x00181fff110e7589 */ /* 0x000ea200000e0000 */
[----:B------:R-:W-:Y:S01]  /*faa0*/  LEA R5, R5, UR42, 0x1 ;  /* 0x0000002a05057c11 */ /* 0x000fe2000f8e08ff */
[----:B------:R-:W-:Y:S02]  /*fab0*/  ULDC.64 UR4, c[0x0][0x208] ;  /* 0x0000820000047ab9 */ /* 0x000fe40000000a00 */
[----:B0-----:R-:W0:Y:S01]  /*fac0*/  SHFL.IDX PT, R3, R18, RZ, 0x181f ;  /* 0x00181fff12037589 */ /* 0x001e2200000e0000 */
[----:B--2---:R-:W-:-:S03]  /*fad0*/  IADD3 R2, P0, R14, R6, RZ ;  /* 0x000000060e027210 */ /* 0x004fc60007f1e0ff */
[----:B------:R-:W2:Y:S02]  /*fae0*/  SHFL.IDX PT, R14, R17, 0x1, 0x181f ;  /* 0x00381f00110e7f89 */ /* 0x000ea400000e0000 */
[----:B0-----:R-:W-:Y:S01]  /*faf0*/  IMAD.X R3, RZ, RZ, R3, P0 ;  /* 0x000000ffff037224 */ /* 0x001fe200000e0603 */
[----:B------:R-:W-:-:S13]  /*fb00*/  ISETP.LT.OR P0, PT, R0, 0x1, P4 ;  /* 0x000000010000780c */ /* 0x000fda0002701670 */
[----:B------:R-:W-:Y:S01]  /*fb10*/  LDGSTS.E.BYPASS.LTC128B.128 [R5+0x400], desc[UR4][R2.64], !P0 ;  /* 0x0040000002057fae */ /* 0x000fe2000c101d44 */
[----:B------:R-:W-:-:S13]  /*fb20*/  ISETP.LT.OR P0, PT, R0, 0x1, P3 ;  /* 0x000000010000780c */ /* 0x000fda0001f01670 */
[----:B------:R-:W-:Y:S01]  /*fb30*/  LDGSTS.E.BYPASS.LTC128B.128 [R5+0x2c00], desc[UR4][R2.64+0x80], !P0 ;  /* 0x02c0008002057fae */ /* 0x000fe2000c101d44 */
[----:B------:R-:W-:-:S13]  /*fb40*/  ISETP.LT.OR P0, PT, R0, 0x1, P2 ;  /* 0x000000010000780c */ /* 0x000fda0001701670 */
[----:B------:R-:W-:Y:S01]  /*fb50*/  LDGSTS.E.BYPASS.LTC128B.128 [R5+0x5400], desc[UR4][R2.64+0x100], !P0 ;  /* 0x0540010002057fae */ /* 0x000fe2000c101d44 */
[----:B------:R-:W-:-:S13]  /*fb60*/  ISETP.LT.OR P0, PT, R0, 0x1, P1 ;  /* 0x000000010000780c */ /* 0x000fda0000f01670 */
[----:B------:R0:W-:Y:S04]  /*fb70*/  LDGSTS.E.BYPASS.LTC128B.128 [R5+0x7c00], desc[UR4][R2.64+0x180], !P0 ;  /* 0x07c0018002057fae */ /* 0x0001e8000c101d44 */
[----:B0-----:R-:W0:Y:S01]  /*fb80*/  SHFL.IDX PT, R3, R18, 0x1, 0x181f ;  /* 0x00381f0012037f89 */ /* 0x001e2200000e0000 */
        /* <DEDUP_REMOVED lines=25> */
[----:B------:R-:W2:Y:S04]  /*fd20*/  SHFL.IDX PT, R18, R18, 0x4, 0x181f ;  /* 0x00981f0012127f89 */ /* 0x000ea800000e0000 */
[----:B------:R3:W4:Y:S01]  /*fd30*/  SHFL.IDX PT, R14, R17, 0x4, 0x181f ;  /* 0x00981f00110e7f89 */ /* 0x00072200000e0000 */
[----:B0-----:R-:W-:Y:S02]  /*fd40*/  IADD3.X R3, RZ, R3, RZ, P0, !PT ;  /* 0x00000003ff037210 */ /* 0x001fe400007fe4ff */
[----:B------:R-:W-:-:S13]  /*fd50*/  ISETP.LT.OR P0, PT, R0, 0x31, P4 ;  /* 0x000000310000780c */ /* 0x000fda0002701670 */
[----:B------:R3:W-:Y:S01]  /*fd60*/  LDGSTS.E.BYPASS.LTC128B.128 [R5+0x1c00], desc[UR4][R2.64], !P0 ;  /* 0x01c0000002057fae */ /* 0x0007e2000c101d44 */
[----:B------:R-:W-:-:S13]  /*fd70*/  ISETP.LT.OR P0, PT, R0, 0x31, P3 ;  /* 0x000000310000780c */ /* 0x000fda0001f01670 */
[----:B------:R3:W-:Y:S01]  /*fd80*/  LDGSTS.E.BYPASS.LTC128B.128 [R5+0x4400], desc[UR4][R2.64+0x80], !P0 ;  /* 0x0440008002057fae */ /* 0x0007e2000c101d44 */
[----:B------:R-:W-:-:S13]  /*fd90*/  ISETP.LT.OR P0, PT, R0, 0x31, P2 ;  /* 0x000000310000780c */ /* 0x000fda0001701670 */
[----:B------:R3:W-:Y:S01]  /*fda0*/  LDGSTS.E.BYPASS.LTC128B.128 [R5+0x6c00], desc[UR4][R2.64+0x100], !P0 ;  /* 0x06c0010002057fae */ /* 0x0007e2000c101d44 */
[----:B------:R-:W-:-:S13]  /*fdb0*/  ISETP.LT.OR P0, PT, R0, 0x31, P1 ;  /* 0x000000310000780c */ /* 0x000fda0000f01670 */
[----:B--2-4-:R3:W-:Y:S02]  /*fdc0*/  LDGSTS.E.BYPASS.LTC128B.128 [R5+0x9400], desc[UR4][R2.64+0x180], !P0 ;  /* 0x0940018002057fae */ /* 0x0147e4000c101d44 */
.L_x_146:
[----:B---3--:R-:W-:Y:S01]  /*fdd0*/  IADD3 R2, P0, R14, R6, RZ ;  /* 0x000000060e027210 */ /* 0x008fe20007f1e0ff */
[----:B------:R-:W-:-:S04]  /*fde0*/  ULDC.64 UR4, c[0x0][0x208] ;  /* 0x0000820000047ab9 */ /* 0x000fc80000000a00 */
[----:B------:R-:W-:Y:S01]  /*fdf0*/  IMAD.X R3, RZ, RZ, R18, P0 ;  /* 0x000000ffff037224 */ /* 0x000fe200000e0612 */
[----:B------:R-:W-:-:S13]  /*fe00*/  ISETP.LT.OR P0, PT, R0, 0x41, P4 ;  /* 0x000000410000780c */ /* 0x000fda0002701670 */
[----:B------:R-:W-:Y:S01]  /*fe10*/  @!PT LDS RZ, [RZ] ;  /* 0x00000000fffff984 */ /* 0x000fe20000000800 */
[----:B------:R-:W-:Y:S01]  /*fe20*/  @!PT LDS RZ, [RZ] ;  /* 0x00000000fffff984 */ /* 0x000fe20000000800 */
[----:B------:R-:W-:Y:S01]  /*fe30*/  @!PT LDS RZ, [RZ] ;  /* 0x00000000fffff984 */ /* 0x000fe20000000800 */
[----:B------:R-:W-:Y:S01]  /*fe40*/  LDGSTS.E.BYPASS.LTC128B.128 [R5+0x2400], desc[UR4][R2.64], !P0 ;  /* 0x0240000002057fae */ /* 0x000fe2000c101d44 */
[----:B------:R-:W-:-:S13]  /*fe50*/  ISETP.LT.OR P0, PT, R0, 0x41, P3 ;  /* 0x000000410000780c */ /* 0x000fda0001f01670 */
[----:B------:R-:W-:Y:S01]  /*fe60*/  LDGSTS.E.BYPASS.LTC128B.128 [R5+0x4c00], desc[UR4][R2.64+0x80], !P0 ;  /* 0x04c0008002057fae */ /* 0x000fe2000c101d44 */
[----:B------:R-:W-:-:S13]  /*fe70*/  ISETP.LT.OR P0, PT, R0, 0x41, P2 ;  /* 0x000000410000780c */ /* 0x000fda0001701670 */
[----:B------:R-:W-:Y:S01]  /*fe80*/  LDGSTS.E.BYPASS.LTC128B.128 [R5+0x7400], desc[UR4][R2.64+0x100], !P0 ;  /* 0x0740010002057fae */ /* 0x000fe2000c101d44 */
[----:B------:R-:W-:-:S13]  /*fe90*/  ISETP.LT.OR P0, PT, R0, 0x41, P1 ;  /* 0x000000410000780c */ /* 0x000fda0000f01670 */
[----:B------:R0:W-:Y:S01]  /*fea0*/  LDGSTS.E.BYPASS.LTC128B.128 [R5+0x9c00], desc[UR4][R2.64+0x180], !P0 ;  /* 0x09c0018002057fae */ /* 0x0001e2000c101d44 */
[----:B------:R-:W-:Y:S01]  /*feb0*/  ULDC.64 UR4, c[0x0][0x328] ;  /* 0x0000ca0000047ab9 */ /* 0x000fe20000000a00 */
[----:B------:R-:W-:Y:S01]  /*fec0*/  PLOP3.LUT P0, PT, PT, PT, PT, 0x80, 0x0 ;  /* 0x000000000000781c */ /* 0x000fe20003f0f070 */
[----:B------:R-:W-:Y:S01]  /*fed0*/  IMAD R28, R28, UR4, RZ ;  /* 0x000000041c1c7c24 */ /* 0x000fe2000f8e02ff */
[----:B------:R-:W-:-:S03]  /*fee0*/  NOP ;  /* 0x0000000000007918 */ /* 0x000fc60000000000 */
[C---:B------:R-:W-:Y:S02]  /*fef0*/  IMAD R7, R9.reuse, UR5, R28 ;  /* 0x0000000509077c24 */ /* 0x040fe4000f8e021c */
[----:B0-----:R-:W-:Y:S01]  /*ff00*/  IMAD.WIDE.U32 R2, R9, UR4, RZ ;  /* 0x0000000409027c25 */ /* 0x001fe2000f8e00ff */
[----:B------:R-:W-:-:S03]  /*ff10*/  ULDC.64 UR4, c[0x0][0x338] ;  /* 0x0000ce0000047ab9 */ /* 0x000fc60000000a00 */
[----:B------:R-:W-:Y:S02]  /*ff20*/  IMAD.IADD R3, R3, 0x1, R7 ;  /* 0x0000000103037824 */ /* 0x000fe400078e0207 */
[----:B------:R-:W-:Y:S02]  /*ff30*/  IMAD R29, R29, UR4, RZ ;  /* 0x000000041d1d7c24 */ /* 0x000fe4000f8e02ff */
[----:B------:R-:W-:-:S04]  /*ff40*/  IMAD.WIDE.U32 R2, R8, UR4, R2 ;  /* 0x0000000408027c25 */ /* 0x000fc8000f8e0002 */
[----:B------:R-:W-:-:S04]  /*ff50*/  IMAD R29, R8, UR5, R29 ;  /* 0x00000005081d7c24 */ /* 0x000fc8000f8e021d */
[----:B-1----:R-:W-:-:S07]  /*ff60*/  IMAD.IADD R19, R3, 0x1, R29 ;  /* 0x0000000103137824 */ /* 0x002fce00078e021d */
.L_x_68:
        /* <DEDUP_REMOVED lines=10> */
.L_x_69:
[----:B------:R-:W-:Y:S01]  /*10010*/  R2UR UR4, R33 ;  /* 0x00000000210472ca */ /* 0x000fe200000e0000 */
[----:B------:R-:W-:Y:S01]  /*10020*/  ULDC.64 UR6, c[0x0][0x330] ;  /* 0x0000cc0000067ab9 */ /* 0x000fe20000000a00 */
[----:B------:R-:W-:Y:S01]  /*10030*/  MOV R18, R2 ;  /* 0x0000000200127202 */ /* 0x000fe20000000f00 */
[----:B------:R-:W-:Y:S01]  /*10040*/  IMAD.U32 R3, RZ, RZ, UR6 ;  /* 0x00000006ff037e24 */ /* 0x000fe2000f8e00ff */
[----:B------:R-:W-:Y:S01]  /*10050*/  IADD3 R30, R30, -0x1, RZ ;  /* 0xffffffff1e1e7810 */ /* 0x000fe20007ffe0ff */
[----:B------:R0:W-:Y:S01]  /*10060*/  SYNCS.ARRIVE.TRANS64.A1T0 RZ, [R4+URZ+0x38850], RZ ;  /* 0x038850ff04ff79a7 */ /* 0x0001e2000810003f */
[----:B------:R-:W-:Y:S02]  /*10070*/  VIADD R0, R0, 0x50 ;  /* 0x0000005000007836 */ /* 0x000fe40000000000 */
[----:B------:R-:W-:-:S04]  /*10080*/  IMAD.WIDE.U32 R18, R3, UR39, R18 ;  /* 0x0000002703127c25 */ /* 0x000fc8000f8e0012 */
[----:B------:R-:W-:Y:S01]  /*10090*/  VIADD R10, R10, 0xffffffb0 ;  /* 0xffffffb00a0a7836 */ /* 0x000fe20000000000 */
[----:B------:R-:W-:Y:S01]  /*100a0*/  UIMAD UR4, UR4, UR6, URZ ;  /* 0x00000006040472a4 */ /* 0x000fe2000f8e023f */
[----:B------:R-:W-:Y:S02]  /*100b0*/  IMAD.MOV.U32 R23, RZ, RZ, R26 ;  /* 0x000000ffff177224 */ /* 0x000fe400078e001a */
[----:B------:R-:W-:Y:S01]  /*100c0*/  IMAD.MOV.U32 R20, RZ, RZ, R21 ;  /* 0x000000ffff147224 */ /* 0x000fe200078e0015 */
[----:B------:R-:W-:-:S03]  /*100d0*/  UIMAD UR4, UR39, UR7, UR4 ;  /* 0x00000007270472a4 */ /* 0x000fc6000f8e0204 */
[----:B------:R-:W-:Y:S02]  /*100e0*/  ULDC.64 UR6, c[0x0][0x318] ;  /* 0x0000c60000067ab9 */ /* 0x000fe40000000a00 */
[----:B------:R-:W-:Y:S01]  /*100f0*/  LEA R17, P0, R18, UR6, 0x1 ;  /* 0x0000000612117c11 */ /* 0x000fe2000f8008ff */
[----:B------:R-:W-:-:S05]  /*10100*/  VIADD R3, R19, UR4 ;  /* 0x0000000413037c36 */ /* 0x000fca0008000000 */
[----:B------:R-:W-:Y:S02]  /*10110*/  LEA.HI.X R18, R18, UR7, R3, 0x1, P0 ;  /* 0x0000000712127c11 */ /* 0x000fe400080f0c03 */
[----:B------:R-:W-:-:S13]  /*10120*/  ISETP.GT.AND P0, PT, R30, UR45, PT ;  /* 0x0000002d1e007c0c */ /* 0x000fda000bf04270 */
[----:B0-----:R-:W-:Y:S05]  /*10130*/  @P0 BRA `(.L_x_70) ;  /* 0xffffffec00e00947 */ /* 0x001fea000383ffff */
[----:B------:R-:W-:Y:S05]  /*10140*/  BSYNC B0 ;  /* 0x0000000000007941 */ /* 0x000fea0003800000 */
.L_x_57:
[----:B------:R-:W-:-:S13]  /*10150*/  LOP3.LUT P0, RZ, R16, 0x20, RZ, 0xc0, !PT ;  /* 0x0000002010ff7812 */ /* 0x000fda000780c0ff */
[----:B------:R-:W-:Y:S05]  /*10160*/  @!P0 BRA `(.L_x_71) ;  /* 0x0000000000048947 */ /* 0x000fea0003800000 */
[----:B------:R-:W-:Y:S01]  /*10170*/  BPT.TRAP 0x1 ;  /* 0x000000040000795c */ /* 0x000fe20000300000 */
.L_x_71:
[C---:B0-----:R-:W-:Y:S01]  /*10180*/  LEA R0, R21.reuse, UR42, 0x3 ;  /* 0x0000002a15007c11 */ /* 0x041fe2000f8e18ff */
[----:B------:R-:W0:Y:S01]  /*10190*/  S2R R2, SR_TID.X ;  /* 0x0000000000027919 */ /* 0x000e220000002100 */
[----:B------:R-:W-:Y:S01]  /*101a0*/  SHF.L.U32 R3, R26, 0x1f, RZ ;  /* 0x0000001f1a037819 */ /* 0x000fe200000006ff */
[----:B------:R-:W-:Y:S01]  /*101b0*/  BSSY B0, `(.L_x_72) ;  /* 0x0000009000007945 */ /* 0x000fe20003800000 */
[----:B------:R-:W-:Y:S01]  /*101c0*/  MOV R5, 0xffffffb0 ;  /* 0xffffffb000057802 */ /* 0x000fe20000000f00 */
[----:B------:R-:W-:Y:S01]  /*101d0*/  IMAD R4, R21, 0x5000, R31 ;  /* 0x0000500015047824 */ /* 0x000fe200078e021f */
[----:B------:R-:W1:Y:S03]  /*101e0*/  SYNCS.PHASECHK.TRANS64.TRYWAIT P0, [R0+URZ+0x38860], R3 ;  /* 0x03886003000075a7 */ /* 0x000e66000800017f */
[----:B------:R-:W-:Y:S01]  /*101f0*/  IMAD R5, R30, R5, UR40 ;  /* 0x000000281e057e24 */ /* 0x000fe2000f8e0205 */
[----:B0-----:R-:W-:-:S04]  /*10200*/  LOP3.LUT R2, R2, 0x7f, RZ, 0xc0, !PT ;  /* 0x0000007f02027812 */ /* 0x001fc800078ec0ff */
[----:B------:R-:W-:-:S05]  /*10210*/  SHF.R.U32.HI R2, RZ, 0x3, R2 ;  /* 0x00000003ff027819 */ /* 0x000fca0000011602 */
[----:B------:R-:W-:Y:S01]  /*10220*/  IMAD.IADD R5, R5, 0x1, -R2 ;  /* 0x0000000105057824 */ /* 0x000fe200078e0a02 */
[----:B-1----:R-:W-:Y:S06]  /*10230*/  @!P0 BRA `(.L_x_73) ;  /* 0x0000002c00588947 */ /* 0x002fec0003800000 */
.L_x_147:
[----:B------:R-:W-:Y:S05]  /*10240*/  BSYNC B0 ;  /* 0x0000000000007941 */ /* 0x000fea0003800000 */
.L_x_72:
[----:B------:R-:W-:-:S03]  /*10250*/  UMOV UR4, 0xffffffff ;  /* 0xffffffff00047882 */ /* 0x000fc60000000000 */
[----:B------:R-:W-:Y:S05]  /*10260*/  BRA.DIV UR4, `(.L_x_74) ;  /* 0x0000002e04607947 */ /* 0x000fea000b800000 */
[----:B0-----:R-:W-:Y:S01]  /*10270*/  SHFL.IDX PT, R3, R18, RZ, 0x181f ;  /* 0x00181fff12037589 */ /* 0x001fe200000e0000 */
[----:B------:R-:W-:Y:S01]  /*10280*/  ULDC UR4, c[0x0][0x2f4] ;  /* 0x0000bd0000047ab9 */ /* 0x000fe20000000800 */
[----:B------:R-:W-:Y:S01]  /*10290*/  LEA R4, R4, UR42, 0x1 ;  /* 0x0000002a04047c11 */ /* 0x000fe2000f8e08ff */
[----:B------:R-:W-:Y:S01]  /*102a0*/  ULDC.64 UR6, c[0x0][0x208] ;  /* 0x0000820000067ab9 */ /* 0x000fe20000000a00 */
[----:B------:R-:W0:Y:S01]  /*102b0*/  SHFL.IDX PT, R2, R17, RZ, 0x181f ;  /* 0x00181fff11027589 */ /* 0x000e2200000e0000 */
[----:B------:R-:W-:Y:S02]  /*102c0*/  ISETP.GE.AND P2, PT, R22, UR4, PT ;  /* 0x0000000416007c0c */ /* 0x000fe4000bf46270 */
[----:B------:R-:W-:Y:S01]  /*102d0*/  ISETP.GE.AND P3, PT, R37, UR4, PT ;  /* 0x0000000425007c0c */ /* 0x000fe2000bf66270 */
[----:B------:R-:W-:Y:S01]  /*102e0*/  SHFL.IDX PT, R6, R18, 0x1, 0x181f ;  /* 0x00381f0012067f89 */ /* 0x000fe200000e0000 */
[C---:B------:R-:W-:Y:S02]  /*102f0*/  ISETP.LT.OR P5, PT, R5.reuse, 0x1, P2 ;  /* 0x000000010500780c */ /* 0x040fe400017a1670 */
[----:B------:R-:W-:Y:S01]  /*10300*/  ISETP.LT.OR P4, PT, R5, 0x1, P3 ;  /* 0x000000010500780c */ /* 0x000fe20001f81670 */
[----:B------:R-:W1:Y:S01]  /*10310*/  SHFL.IDX PT, R14, R17, 0x1, 0x181f ;  /* 0x00381f00110e7f89 */ /* 0x000e6200000e0000 */
[----:B------:R-:W-:-:S02]  /*10320*/  ISETP.GE.AND P1, PT, R36, UR4, PT ;  /* 0x0000000424007c0c */ /* 0x000fc4000bf26270 */
[----:B------:R-:W-:Y:S01]  /*10330*/  ISETP.GE.AND P0, PT, R35, UR4, PT ;  /* 0x0000000423007c0c */ /* 0x000fe2000bf06270 */
[----:B0-----:R-:W-:-:S06]  /*10340*/  IMAD.WIDE.U32 R2, R22, 0x2, R2 ;  /* 0x0000000216027825 */ /* 0x001fcc00078e0002 */
[----:B------:R-:W-:Y:S01]  /*10350*/  LDGSTS.E.BYPASS.LTC128B.128 [R4+0x400], desc[UR6][R2.64], !P5 ;  /* 0x0040000002047fae */ /* 0x000fe2000e901d46 */
[----:B------:R-:W-:-:S03]  /*10360*/  ISETP.LT.OR P5, PT, R5, 0x1, P1 ;  /* 0x000000010500780c */ /* 0x000fc60000fa1670 */
[----:B------:R-:W-:Y:S01]  /*10370*/  LDGSTS.E.BYPASS.LTC128B.128 [R4+0x2c00], desc[UR6][R2.64+0x80], !P4 ;  /* 0x02c0008002047fae */ /* 0x000fe2000e101d46 */
[----:B------:R-:W-:-:S09]  /*10380*/  ISETP.LT.OR P4, PT, R5, 0x1, P0 ;  /* 0x000000010500780c */ /* 0x000fd20000781670 */
[----:B------:R-:W-:Y:S01]  /*10390*/  LDGSTS.E.BYPASS.LTC128B.128 [R4+0x5400], desc[UR6][R2.64+0x100], !P5 ;  /* 0x0540010002047fae */ /* 0x000fe2000e901d46 */
[----:B------:R-:W-:-:S03]  /*103a0*/  ISETP.LT.OR P5, PT, R5, 0x11, P2 ;  /* 0x000000110500780c */ /* 0x000fc600017a1670 */
[----:B------:R1:W-:Y:S01]  /*103b0*/  LDGSTS.E.BYPASS.LTC128B.128 [R4+0x7c00], desc[UR6][R2.64+0x180], !P4 ;  /* 0x07c0018002047fae */ /* 0x0003e2000e101d46 */
[----:B------:R-:W-:Y:S01]  /*103c0*/  ISETP.LT.OR P4, PT, R5, 0x11, P3 ;  /* 0x000000110500780c */ /* 0x000fe20001f81670 */
[----:B-1----:R-:W-:Y:S02]  /*103d0*/  IMAD.MOV.U32 R2, RZ, RZ, R14 ;  /* 0x000000ffff027224 */ /* 0x002fe400078e000e */
[----:B------:R-:W-:Y:S01]  /*103e0*/  IMAD.MOV.U32 R3, RZ, RZ, R6 ;  /* 0x000000ffff037224 */ /* 0x000fe200078e0006 */
[----:B------:R-:W0:Y:S01]  /*103f0*/  SHFL.IDX PT, R14, R17, 0x2, 0x181f ;  /* 0x00581f00110e7f89 */ /* 0x000e2200000e0000 */
[----:B------:R-:W-:-:S03]  /*10400*/  IMAD.WIDE.U32 R2, R22, 0x2, R2 ;  /* 0x0000000216027825 */ /* 0x000fc600078e0002 */
[----:B------:R-:W1:Y:S04]  /*10410*/  SHFL.IDX PT, R6, R18, 0x2, 0x181f ;  /* 0x00581f0012067f89 */ /* 0x000e6800000e0000 */
[----:B------:R-:W-:Y:S01]  /*10420*/  LDGSTS.E.BYPASS.LTC128B.128 [R4+0xc00], desc[UR6][R2.64], !P5 ;  /* 0x00c0000002047fae */ /* 0x000fe2000e901d46 */
[----:B------:R-:W-:-:S03]  /*10430*/  ISETP.LT.OR P5, PT, R5, 0x11, P1 ;  /* 0x000000110500780c */ /* 0x000fc60000fa1670 */
[----:B------:R-:W-:Y:S01]  /*10440*/  LDGSTS.E.BYPASS.LTC128B.128 [R4+0x3400], desc[UR6][R2.64+0x80], !P4 ;  /* 0x0340008002047fae */ /* 0x000fe2000e101d46 */
[----:B------:R-:W-:-:S09]  /*10450*/  ISETP.LT.OR P4, PT, R5, 0x11, P0 ;  /* 0x000000110500780c */ /* 0x000fd20000781670 */
[----:B------:R-:W-:Y:S01]  /*10460*/  LDGSTS.E.BYPASS.LTC128B.128 [R4+0x5c00], desc[UR6][R2.64+0x100], !P5 ;  /* 0x05c0010002047fae */ /* 0x000fe2000e901d46 */
[----:B------:R-:W-:-:S03]  /*10470*/  ISETP.LT.OR P5, PT, R5, 0x21, P2 ;  /* 0x000000210500780c */ /* 0x000fc600017a1670 */
[----:B------:R0:W-:Y:S01]  /*10480*/  LDGSTS.E.BYPASS.LTC128B.128 [R4+0x8400], desc[UR6][R2.64+0x180], !P4 ;  /* 0x0840018002047fae */ /* 0x0001e2000e101d46 */
[C---:B------:R-:W-:Y:S02]  /*10490*/  ISETP.LT.OR P4, PT, R5.reuse, 0x21, P3 ;  /* 0x000000210500780c */ /* 0x040fe40001f81670 */
[----:B0-----:R-:W-:Y:S01]  /*104a0*/  MOV R2, R14 ;  /* 0x0000000e00027202 */ /* 0x001fe20000000f00 */
[----:B-1----:R-:W-:Y:S01]  /*104b0*/  IMAD.MOV.U32 R3, RZ, RZ, R6 ;  /* 0x000000ffff037224 */ /* 0x002fe200078e0006 */
[----:B------:R-:W0:Y:S03]  /*104c0*/  SHFL.IDX PT, R14, R17, 0x3, 0x181f ;  /* 0x00781f00110e7f89 */ /* 0x000e2600000e0000 */
[----:B------:R-:W-:Y:S01]  /*104d0*/  IMAD.WIDE.U32 R2, R22, 0x2, R2 ;  /* 0x0000000216027825 */ /* 0x000fe200078e0002 */
[----:B------:R-:W1:Y:S04]  /*104e0*/  SHFL.IDX PT, R6, R18, 0x3, 0x181f ;  /* 0x00781f0012067f89 */ /* 0x000e6800000e0000 */
[----:B------:R-:W-:Y:S01]  /*104f0*/  LDGSTS.E.BYPASS.LTC128B.128 [R4+0x1400], desc[UR6][R2.64], !P5 ;  /* 0x0140000002047fae */ /* 0x000fe2000e901d46 */
[----:B------:R-:W-:-:S03]  /*10500*/  ISETP.LT.OR P5, PT, R5, 0x21, P1 ;  /* 0x000000210500780c */ /* 0x000fc60000fa1670 */
[----:B------:R-:W-:Y:S01]  /*10510*/  LDGSTS.E.BYPASS.LTC128B.128 [R4+0x3c00], desc[UR6][R2.64+0x80], !P4 ;  /* 0x03c0008002047fae */ /* 0x000fe2000e101d46 */
[----:B------:R-:W-:-:S03]  /*10520*/  ISETP.LT.OR P4, PT, R5, 0x21, P0 ;  /* 0x000000210500780c */ /* 0x000fc60000781670 */
[----:B------:R-:W2:Y:S06]  /*10530*/  SHFL.IDX PT, R18, R18, 0x4, 0x181f ;  /* 0x00981f0012127f89 */ /* 0x000eac00000e0000 */
[----:B------:R-:W-:Y:S01]  /*10540*/  LDGSTS.E.BYPASS.LTC128B.128 [R4+0x6400], desc[UR6][R2.64+0x100], !P5 ;  /* 0x0640010002047fae */ /* 0x000fe2000e901d46 */
[----:B------:R-:W-:-:S03]  /*10550*/  ISETP.LT.OR P5, PT, R5, 0x31, P2 ;  /* 0x000000310500780c */ /* 0x000fc600017a1670 */
[----:B------:R0:W-:Y:S01]  /*10560*/  LDGSTS.E.BYPASS.LTC128B.128 [R4+0x8c00], desc[UR6][R2.64+0x180], !P4 ;  /* 0x08c0018002047fae */ /* 0x0001e2000e101d46 */
[----:B------:R-:W-:Y:S01]  /*10570*/  ISETP.LT.OR P4, PT, R5, 0x31, P3 ;  /* 0x000000310500780c */ /* 0x000fe20001f81670 */
[----:B0-----:R-:W-:Y:S02]  /*10580*/  IMAD.MOV.U32 R2, RZ, RZ, R14 ;  /* 0x000000ffff027224 */ /* 0x001fe400078e000e */
[----:B-1----:R-:W-:Y:S01]  /*10590*/  IMAD.MOV.U32 R3, RZ, RZ, R6 ;  /* 0x000000ffff037224 */ /* 0x002fe200078e0006 */
[----:B------:R0:W1:Y:S01]  /*105a0*/  SHFL.IDX PT, R14, R17, 0x4, 0x181f ;  /* 0x00981f00110e7f89 */ /* 0x00006200000e0000 */
[----:B------:R-:W-:Y:S01]  /*105b0*/  MOV R6, RZ ;  /* 0x000000ff00067202 */ /* 0x000fe20000000f00 */
[----:B------:R-:W-:-:S05]  /*105c0*/  IMAD.WIDE.U32 R2, R22, 0x2, R2 ;  /* 0x0000000216027825 */ /* 0x000fca00078e0002 */
[----:B------:R0:W-:Y:S01]  /*105d0*/  LDGSTS.E.BYPASS.LTC128B.128 [R4+0x1c00], desc[UR6][R2.64], !P5 ;  /* 0x01c0000002047fae */ /* 0x0001e2000e901d46 */
[----:B------:R-:W-:-:S03]  /*105e0*/  ISETP.LT.OR P5, PT, R5, 0x31, P1 ;  /* 0x000000310500780c */ /* 0x000fc60000fa1670 */
[----:B------:R0:W-:Y:S01]  /*105f0*/  LDGSTS.E.BYPASS.LTC128B.128 [R4+0x4400], desc[UR6][R2.64+0x80], !P4 ;  /* 0x0440008002047fae */ /* 0x0001e2000e101d46 */
[----:B------:R-:W-:-:S09]  /*10600*/  ISETP.LT.OR P4, PT, R5, 0x31, P0 ;  /* 0x000000310500780c */ /* 0x000fd20000781670 */
[----:B------:R0:W-:Y:S04]  /*10610*/  LDGSTS.E.BYPASS.LTC128B.128 [R4+0x6c00], desc[UR6][R2.64+0x100], !P5 ;  /* 0x06c0010002047fae */ /* 0x0001e8000e901d46 */
[----:B-12---:R0:W-:Y:S02]  /*10620*/  LDGSTS.E.BYPASS.LTC128B.128 [R4+0x9400], desc[UR6][R2.64+0x180], !P4 ;  /* 0x0940018002047fae */ /* 0x0061e4000e101d46 */
.L_x_159:
[C---:B------:R-:W-:Y:S01]  /*10630*/  ISETP.LT.OR P2, PT, R5.reuse, 0x41, P2 ;  /* 0x000000410500780c */ /* 0x040fe20001741670 */
[----:B0-----:R-:W-:Y:S01]  /*10640*/  IMAD.MOV.U32 R2, RZ, RZ, R14 ;  /* 0x000000ffff027224 */ /* 0x001fe200078e000e */
[C---:B------:R-:W-:Y:S01]  /*10650*/  ISETP.LT.OR P3, PT, R5.reuse, 0x41, P3 ;  /* 0x000000410500780c */ /* 0x040fe20001f61670 */
[----:B------:R-:W-:Y:S01]  /*10660*/  IMAD.MOV.U32 R3, RZ, RZ, R18 ;  /* 0x000000ffff037224 */ /* 0x000fe200078e0012 */
[C---:B------:R-:W-:Y:S01]  /*10670*/  ISETP.LT.OR P1, PT, R5.reuse, 0x41, P1 ;  /* 0x000000410500780c */ /* 0x040fe20000f21670 */
[----:B------:R-:W-:Y:S01]  /*10680*/  ULDC.64 UR4, c[0x0][0x208] ;  /* 0x0000820000047ab9 */ /* 0x000fe20000000a00 */
[----:B------:R-:W-:Y:S01]  /*10690*/  ISETP.LT.OR P0, PT, R5, 0x41, P0 ;  /* 0x000000410500780c */ /* 0x000fe20000701670 */
[----:B------:R-:W-:-:S06]  /*106a0*/  IMAD.WIDE.U32 R22, R22, 0x2, R2 ;  /* 0x0000000216167825 */ /* 0x000fcc00078e0002 */
[----:B------:R-:W-:Y:S01]  /*106b0*/  @!PT LDS RZ, [RZ] ;  /* 0x00000000fffff984 */ /* 0x000fe20000000800 */
[----:B------:R-:W-:Y:S01]  /*106c0*/  @!PT LDS RZ, [RZ] ;  /* 0x00000000fffff984 */ /* 0x000fe20000000800 */
[----:B------:R-:W-:Y:S01]  /*106d0*/  @!PT LDS RZ, [RZ] ;  /* 0x00000000fffff984 */ /* 0x000fe20000000800 */
[----:B------:R0:W-:Y:S04]  /*106e0*/  LDGSTS.E.BYPASS.LTC128B.128 [R4+0x2400], desc[UR4][R22.64], !P2 ;  /* 0x0240000016047fae */ /* 0x0001e8000d101d44 */
[----:B------:R0:W-:Y:S04]  /*106f0*/  LDGSTS.E.BYPASS.LTC128B.128 [R4+0x4c00], desc[UR4][R22.64+0x80], !P3 ;  /* 0x04c0008016047fae */ /* 0x0001e8000d901d44 */
[----:B------:R0:W-:Y:S04]  /*10700*/  LDGSTS.E.BYPASS.LTC128B.128 [R4+0x7400], desc[UR4][R22.64+0x100], !P1 ;  /* 0x0740010016047fae */ /* 0x0001e8000c901d44 */
[----:B------:R0:W-:Y:S01]  /*10710*/  LDGSTS.E.BYPASS.LTC128B.128 [R4+0x9c00], desc[UR4][R22.64+0x180], !P0 ;  /* 0x09c0018016047fae */ /* 0x0001e2000c101d44 */
[----:B------:R-:W-:Y:S01]  /*10720*/  PLOP3.LUT P0, PT, PT, PT, PT, 0x80, 0x0 ;  /* 0x000000000000781c */ /* 0x000fe20003f0f070 */
[----:B------:R-:W-:-:S12]  /*10730*/  NOP ;  /* 0x0000000000007918 */ /* 0x000fd80000000000 */
.L_x_75:
        /* <DEDUP_REMOVED lines=10> */
.L_x_76:
[----:B------:R-:W-:Y:S01]  /*107e0*/  VIADD R2, R21, 0x1 ;  /* 0x0000000115027836 */ /* 0x000fe20000000000 */
[----:B------:R1:W-:Y:S04]  /*107f0*/  SYNCS.ARRIVE.TRANS64.A1T0 RZ, [R0+URZ+0x38850], RZ ;  /* 0x038850ff00ff79a7 */ /* 0x0003e8000810003f */
[----:B------:R-:W-:-:S04]  /*10800*/  ISETP.NE.AND P0, PT, R2, 0x2, PT ;  /* 0x000000020200780c */ /* 0x000fc80003f05270 */
[----:B------:R-:W-:Y:S02]  /*10810*/  SEL R3, RZ, 0x1, P0 ;  /* 0x00000001ff037807 */ /* 0x000fe40000000000 */
[----:B------:R-:W-:Y:S02]  /*10820*/  SEL R2, R2, RZ, P0 ;  /* 0x000000ff02027207 */ /* 0x000fe40000000000 */
[----:B-1----:R-:W-:-:S07]  /*10830*/  LOP3.LUT R0, R26, R3, RZ, 0x3c, !PT ;  /* 0x000000031a007212 */ /* 0x002fce00078e3cff */
.L_x_40:
[----:B0-----:R-:W0:Y:S01]  /*10840*/  S2R R4, SR_CgaCtaId ;  /* 0x0000000000047919 */ /* 0x001e220000008800 */
[----:B------:R-:W-:Y:S02]  /*10850*/  MOV R3, 0x400 ;  /* 0x0000040000037802 */ /* 0x000fe40000000f00 */
[----:B------:R-:W-:Y:S02]  /*10860*/  SHF.L.U32 R6, R6, 0x1f, RZ ;  /* 0x0000001f06067819 */ /* 0x000fe400000006ff */
[----:B0-----:R-:W-:-:S04]  /*10870*/  LEA R7, R4, R3, 0x18 ;  /* 0x0000000304077211 */ /* 0x001fc800078ec0ff */
[----:B------:R-:W0:Y:S02]  /*10880*/  SYNCS.PHASECHK.TRANS64.TRYWAIT P0, [R7+URZ+0x38820], R6 ;  /* 0x03882006070075a7 */ /* 0x000e24000800017f */
[----:B0-----:R-:W-:Y:S05]  /*10890*/  @!P0 BRA `(.L_x_77) ;  /* 0x0000002c00c48947 */ /* 0x001fea0003800000 */
.L_x_160:
[----:B------:R-:W-:-:S03]  /*108a0*/  UMOV UR4, 0xffffffff ;  /* 0xffffffff00047882 */ /* 0x000fc60000000000 */
[----:B------:R-:W-:Y:S05]  /*108b0*/  BRA.DIV UR4, `(.L_x_78) ;  /* 0x0000002e04d07947 */ /* 0x000fea000b800000 */
[----:B------:R-:W1:Y:S02]  /*108c0*/  S2R R3, SR_TID.X ;  /* 0x0000000000037919 */ /* 0x000e640000002100 */
[----:B-1----:R-:W-:-:S04]  /*108d0*/  SHF.R.U32.HI R3, RZ, 0x5, R3 ;  /* 0x00000005ff037819 */ /* 0x002fc80000011603 */
[----:B------:R-:W-:-:S05]  /*108e0*/  LOP3.LUT R3, R3, 0x3, RZ, 0xc0, !PT ;  /* 0x0000000303037812 */ /* 0x000fca00078ec0ff */
[----:B------:R1:W2:Y:S02]  /*108f0*/  SHFL.IDX PT, R14, R3, RZ, 0x1f ;  /* 0x00001fff030e7589 */ /* 0x0002a400000e0000 */
.L_x_163:
[----:B--2---:R-:W-:-:S13]  /*10900*/  ISETP.NE.AND P0, PT, R14, RZ, PT ;  /* 0x000000ff0e00720c */ /* 0x004fda0003f05270 */
[----:B------:R-:W-:Y:S05]  /*10910*/  @P0 BRA `(.L_x_8) ;  /* 0x0000000000900947 */ /* 0x000fea0003800000 */
[----:B------:R-:W-:-:S03]  /*10920*/  UMOV UR4, 0xffffffff ;  /* 0xffffffff00047882 */ /* 0x000fc60000000000 */
[----:B------:R-:W-:Y:S05]  /*10930*/  BRA.DIV UR4, `(.L_x_79) ;  /* 0x0000002e04e47947 */ /* 0x000fea000b800000 */
[----:B------:R-:W-:-:S13]  /*10940*/  ELECT P6, URZ, PT ;  /* 0x00000000003f782f */ /* 0x000fda00038c0000 */
.L_x_166:
[----:B------:R-:W-:Y:S05]  /*10950*/  @!P6 BRA `(.L_x_8) ;  /* 0x000000000080e947 */ /* 0x000fea0003800000 */
[----:B-1----:R-:W2:Y:S02]  /*10960*/  LDL R3, [R1+0x4] ;  /* 0x0000040001037983 */ /* 0x002ea40000100800 */
[----:B--2---:R-:W-:-:S13]  /*10970*/  R2UR UR4, R3 ;  /* 0x00000000030472ca */ /* 0x004fda00000e0000 */
[----:B------:R-:W-:-:S06]  /*10980*/  ULOP3.LUT UR4, UR4, 0x2, URZ, 0xfc, !UPT ;  /* 0x0000000204047892 */ /* 0x000fcc000f8efc3f */
[----:B------:R-:W-:-:S04]  /*10990*/  MOV R3, UR4 ;  /* 0x0000000400037c02 */ /* 0x000fc80008000f00 */
[----:B------:R-:W-:-:S13]  /*109a0*/  ISETP.NE.AND P0, PT, R3, 0x3, PT ;  /* 0x000000030300780c */ /* 0x000fda0003f05270 */
[----:B------:R-:W-:Y:S05]  /*109b0*/  @!P0 BRA `(.L_x_80) ;  /* 0x0000000000048947 */ /* 0x000fea0003800000 */
[----:B------:R-:W-:Y:S01]  /*109c0*/  BPT.TRAP 0x1 ;  /* 0x000000040000795c */ /* 0x000fe20000300000 */
.L_x_80:
[----:B------:R-:W-:Y:S01]  /*109d0*/  IMAD R5, R2, 0x8, R7 ;  /* 0x0000000802057824 */ /* 0x000fe200078e0207 */
[----:B------:R-:W-:Y:S01]  /*109e0*/  SHF.L.U32 R4, R0, 0x1f, RZ ;  /* 0x0000001f00047819 */ /* 0x000fe200000006ff */
[----:B------:R-:W-:-:S03]  /*109f0*/  VIADD R2, R2, 0x1 ;  /* 0x0000000102027836 */ /* 0x000fc60000000000 */
[----:B------:R-:W1:Y:S02]  /*10a00*/  SYNCS.PHASECHK.TRANS64.TRYWAIT P1, [R5+URZ+0x38840], R4 ;  /* 0x03884004050075a7 */ /* 0x000e64000802017f */
[----:B------:R-:W-:-:S04]  /*10a10*/  ISETP.NE.AND P2, PT, R2, 0x2, PT ;  /* 0x000000020200780c */ /* 0x000fc80003f45270 */
[----:B------:R-:W-:Y:S01]  /*10a20*/  SEL R3, RZ, 0x1, P2 ;  /* 0x00000001ff037807 */ /* 0x000fe20001000000 */
[----:B-1----:R-:W-:Y:S08]  /*10a30*/  @!P1 BRA `(.L_x_81) ;  /* 0x0000002c00c49947 */ /* 0x002ff00003800000 */
.L_x_167:
[----:B------:R-:W-:Y:S02]  /*10a40*/  SEL R2, R2, RZ, P2 ;  /* 0x000000ff02027207 */ /* 0x000fe40001000000 */
[----:B------:R-:W-:Y:S01]  /*10a50*/  LOP3.LUT R0, R0, R3, RZ, 0x3c, !PT ;  /* 0x0000000300007212 */ /* 0x000fe200078e3cff */
[----:B------:R-:W-:Y:S06]  /*10a60*/  @!P0 BRA `(.L_x_82) ;  /* 0x0000000000048947 */ /* 0x000fec0003800000 */
[----:B------:R-:W-:Y:S01]  /*10a70*/  BPT.TRAP 0x1 ;  /* 0x000000040000795c */ /* 0x000fe20000300000 */
.L_x_82:
[----:B------:R-:W-:Y:S01]  /*10a80*/  IMAD R3, R2, 0x8, R7 ;  /* 0x0000000802037824 */ /* 0x000fe200078e0207 */
[----:B------:R-:W-:-:S04]  /*10a90*/  SHF.L.U32 R0, R0, 0x1f, RZ ;  /* 0x0000001f00007819 */ /* 0x000fc800000006ff */
[----:B------:R-:W2:Y:S02]  /*10aa0*/  SYNCS.PHASECHK.TRANS64.TRYWAIT P1, [R3+URZ+0x38840], R0 ;  /* 0x03884000030075a7 */ /* 0x000ea4000802017f */
[----:B--2---:R-:W-:Y:S05]  /*10ab0*/  @!P1 BRA `(.L_x_83) ;  /* 0x0000002c00b89947 */ /* 0x004fea0003800000 */
.L_x_168:
[----:B------:R-:W-:Y:S05]  /*10ac0*/  @!P0 BRA `(.L_x_84) ;  /* 0x0000000000048947 */ /* 0x000fea0003800000 */
[----:B------:R-:W-:Y:S01]  /*10ad0*/  BPT.TRAP 0x1 ;  /* 0x000000040000795c */ /* 0x000fe20000300000 */
.L_x_84:
[----:B------:R-:W3:Y:S02]  /*10ae0*/  SYNCS.PHASECHK.TRANS64.TRYWAIT P1, [R5+URZ+0x38860], R4 ;  /* 0x03886004050075a7 */ /* 0x000ee4000802017f */
[----:B---3--:R-:W-:Y:S05]  /*10af0*/  @!P1 BRA `(.L_x_85) ;  /* 0x0000002c00bc9947 */ /* 0x008fea0003800000 */
.L_x_169:
[----:B------:R-:W-:Y:S05]  /*10b00*/  @!P0 BRA `(.L_x_86) ;  /* 0x0000000000048947 */ /* 0x000fea0003800000 */
[----:B------:R-:W-:Y:S01]  /*10b10*/  BPT.TRAP 0x1 ;  /* 0x000000040000795c */ /* 0x000fe20000300000 */
.L_x_86:
[----:B----4-:R4:W0:Y:S02]  /*10b20*/  SYNCS.PHASECHK.TRANS64.TRYWAIT P0, [R3+URZ+0x38860], R0 ;  /* 0x03886000030075a7 */ /* 0x010824000800017f */
[----:B0-----:R-:W-:Y:S05]  /*10b30*/  @!P0 NANOSLEEP.SYNCS 0x989680 ;  /* 0x009896800000895d */ /* 0x001fea0003900000 */
[----:B------:R-:W0:Y:S02]  /*10b40*/  @!P0 SYNCS.PHASECHK.TRANS64 P0, [R3+URZ+0x38860], R0 ;  /* 0x03886000030085a7 */ /* 0x000e24000800007f */
[----:B0-----:R-:W-:Y:S05]  /*10b50*/  @!P0 BRA `(.L_x_86) ;  /* 0xfffffffc00f08947 */ /* 0x001fea000383ffff */
.L_x_8:
[----:B------:R-:W-:Y:S05]  /*10b60*/  BSYNC B6 ;  /* 0x0000000000067941 */ /* 0x000fea0003800000 */
.L_x_5:
[----:B------:R-:W-:Y:S05]  /*10b70*/  EXIT ;  /* 0x000000000000794d */ /* 0x000fea0003800000 */
.L_x_12:
[----:B------:R-:W-:-:S13]  /*10b80*/  R2UR UR4, R16 ;  /* 0x00000000100472ca */ /* 0x000fda00000e0000 */
[----:B0-----:R-:W-:-:S04]  /*10b90*/  MOV R3, UR4 ;  /* 0x0000000400037c02 */ /* 0x001fc80008000f00 */
[----:B------:R0:W1:Y:S03]  /*10ba0*/  SYNCS.PHASECHK.TRANS64.TRYWAIT P0, [R3+URZ+0x38800], R0 ;  /* 0x03880000030075a7 */ /* 0x000066000800017f */
[----:B-1----:R-:W-:Y:S05]  /*10bb0*/  @!P0 NANOSLEEP.SYNCS 0x989680 ;  /* 0x009896800000895d */ /* 0x002fea0003900000 */
[----:B------:R-:W1:Y:S02]  /*10bc0*/  @!P0 SYNCS.PHASECHK.TRANS64 P0, [R3+URZ+0x38800], R0 ;  /* 0x03880000030085a7 */ /* 0x000e64000800007f */
[----:B-1----:R-:W-:Y:S05]  /*10bd0*/  @!P0 BRA `(.L_x_12) ;  /* 0xfffffffc00e88947 */ /* 0x002fea000383ffff */
[----:B------:R-:W-:Y:S05]  /*10be0*/  BRA `(.L_x_87) ;  /* 0xffffff0800247947 */ /* 0x000fea000383ffff */
.L_x_16:
[----:B------:R-:W-:-:S13]  /*10bf0*/  R2UR UR4, R16 ;  /* 0x00000000100472ca */ /* 0x000fda00000e0000 */
[----:B0-----:R-:W-:-:S04]  /*10c00*/  IMAD.U32 R3, RZ, RZ, UR4 ;  /* 0x00000004ff037e24 */ /* 0x001fc8000f8e00ff */
[----:B------:R0:W2:Y:S03]  /*10c10*/  SYNCS.PHASECHK.TRANS64.TRYWAIT P1, [R3+URZ+0x38830], R0 ;  /* 0x03883000030075a7 */ /* 0x0000a6000802017f */
[----:B--2---:R-:W-:Y:S05]  /*10c20*/  @!P1 NANOSLEEP.SYNCS 0x989680 ;  /* 0x009896800000995d */ /* 0x004fea0003900000 */
[----:B------:R-:W2:Y:S02]  /*10c30*/  @!P1 SYNCS.PHASECHK.TRANS64 P1, [R3+URZ+0x38830], R0 ;  /* 0x03883000030095a7 */ /* 0x000ea4000802007f */
[----:B--2---:R-:W-:Y:S05]  /*10c40*/  @!P1 BRA `(.L_x_16) ;  /* 0xfffffffc00e89947 */ /* 0x004fea000383ffff */
[----:B------:R-:W-:Y:S05]  /*10c50*/  BRA `(.L_x_15) ;  /* 0xffffff08004c7947 */ /* 0x000fea000383ffff */
.L_x_22:
[----:B------:R-:W-:-:S13]  /*10c60*/  R2UR UR6, R22 ;  /* 0x00000000160672ca */ /* 0x000fda00000e0000 */
[----:B-1----:R-:W-:-:S04]  /*10c70*/  IMAD.U32 R6, RZ, RZ, UR6 ;  /* 0x00000006ff067e24 */ /* 0x002fc8000f8e00ff */
[----:B------:R1:W2:Y:S03]  /*10c80*/  SYNCS.PHASECHK.TRANS64.TRYWAIT P1, [R6+URZ+0x38830], R3 ;  /* 0x03883003060075a7 */ /* 0x0002a6000802017f */
[----:B--2---:R-:W-:Y:S05]  /*10c90*/  @!P1 NANOSLEEP.SYNCS 0x989680 ;  /* 0x009896800000995d */ /* 0x004fea0003900000 */
[----:B------:R-:W2:Y:S02]  /*10ca0*/  @!P1 SYNCS.PHASECHK.TRANS64 P1, [R6+URZ+0x38830], R3 ;  /* 0x03883003060095a7 */ /* 0x000ea4000802007f */
[----:B--2---:R-:W-:Y:S05]  /*10cb0*/  @!P1 BRA `(.L_x_22) ;  /* 0xfffffffc00e89947 */ /* 0x004fea000383ffff */
[----:B------:R-:W-:Y:S05]  /*10cc0*/  BRA `(.L_x_21) ;  /* 0xffffff4800f47947 */ /* 0x000fea000383ffff */
.L_x_26:
[----:B-1----:R-:W-:-:S04]  /*10cd0*/  IMAD.U32 R3, RZ, RZ, UR7 ;  /* 0x00000007ff037e24 */ /* 0x002fc8000f8e00ff */
[----:B------:R1:W2:Y:S03]  /*10ce0*/  SYNCS.PHASECHK.TRANS64.TRYWAIT P1, [R3+URZ+0x38850], R0 ;  /* 0x03885000030075a7 */ /* 0x0002a6000802017f */
[----:B--2---:R-:W-:Y:S05]  /*10cf0*/  @!P1 NANOSLEEP.SYNCS 0x989680 ;  /* 0x009896800000995d */ /* 0x004fea0003900000 */
[----:B------:R-:W2:Y:S02]  /*10d00*/  @!P1 SYNCS.PHASECHK.TRANS64 P1, [R3+URZ+0x38850], R0 ;  /* 0x03885000030095a7 */ /* 0x000ea4000802007f */
[----:B--2---:R-:W-:Y:S05]  /*10d10*/  @!P1 BRA `(.L_x_26) ;  /* 0xfffffffc00ec9947 */ /* 0x004fea000383ffff */
[----:B------:R-:W-:Y:S05]  /*10d20*/  BRA `(.L_x_25) ;  /* 0xffffff7400307947 */ /* 0x000fea000383ffff */
.L_x_33:
[----:B-1----:R-:W-:-:S04]  /*10d30*/  MOV R5, UR5 ;  /* 0x0000000500057c02 */ /* 0x002fc80008000f00 */
[----:B------:R1:W2:Y:S03]  /*10d40*/  SYNCS.PHASECHK.TRANS64.TRYWAIT P1, [R5+URZ+0x38850], R0 ;  /* 0x03885000050075a7 */ /* 0x0002a6000802017f */
[----:B--2---:R-:W-:Y:S05]  /*10d50*/  @!P1 NANOSLEEP.SYNCS 0x989680 ;  /* 0x009896800000995d */ /* 0x004fea0003900000 */
[----:B------:R-:W2:Y:S02]  /*10d60*/  @!P1 SYNCS.PHASECHK.TRANS64 P1, [R5+URZ+0x38850], R0 ;  /* 0x03885000050095a7 */ /* 0x000ea4000802007f */
[----:B--2---:R-:W-:Y:S05]  /*10d70*/  @!P1 BRA `(.L_x_33) ;  /* 0xfffffffc00ec9947 */ /* 0x004fea000383ffff */
[----:B------:R-:W-:Y:S05]  /*10d80*/  BRA `(.L_x_32) ;  /* 0xffffff8c00647947 */ /* 0x000fea000383ffff */
.L_x_45:
[----:B------:R-:W-:Y:S01]  /*10d90*/  IMAD.MOV.U32 R13, RZ, RZ, R18 ;  /* 0x000000ffff0d7224 */ /* 0x000fe200078e0012 */
[----:B------:R-:W-:Y:S01]  /*10da0*/  MOV R15, 0xffffffff ;  /* 0xffffffff000f7802 */ /* 0x000fe20000000f00 */
[----:B------:R-:W-:Y:S02]  /*10db0*/  IMAD.MOV.U32 R12, RZ, RZ, RZ ;  /* 0x000000ffff0c7224 */ /* 0x000fe400078e00ff */
[----:B------:R-:W-:-:S07]  /*10dc0*/  IMAD.MOV.U32 R11, RZ, RZ, 0x1f ;  /* 0x0000001fff0b7424 */ /* 0x000fce00078e00ff */
[----:B-----5:R-:W-:Y:S05]  /*10dd0*/  WARPSYNC.COLLECTIVE R15, `(.L_x_88) ;  /* 0x000000000f087348 */ /* 0x020fea0003c00000 */
[----:B------:R0:W1:Y:S02]  /*10de0*/  SHFL.IDX P6, R14, R13, R12, R11 ;  /* 0x0000000c0d0e7389 */ /* 0x00006400000c000b */
[----:B01---5:R-:W-:Y:S01]  /*10df0*/  ENDCOLLECTIVE ;  /* 0x000000000000791b */ /* 0x023fe20003800000 */
.L_x_88:
[----:B------:R-:W-:Y:S05]  /*10e00*/  BRA `(.L_x_89) ;  /* 0xffffffc800b87947 */ /* 0x000fea000383ffff */
.L_x_47:
[----:B0-----:R-:W-:-:S04]  /*10e10*/  IMAD.U32 R3, RZ, RZ, UR42 ;  /* 0x0000002aff037e24 */ /* 0x001fc8000f8e00ff */
[----:B------:R0:W1:Y:S03]  /*10e20*/  SYNCS.PHASECHK.TRANS64.TRYWAIT P0, [R3+URZ+0x38840], R2 ;  /* 0x03884002030075a7 */ /* 0x000066000800017f */
[----:B-1----:R-:W-:Y:S05]  /*10e30*/  @!P0 NANOSLEEP.SYNCS 0x989680 ;  /* 0x009896800000895d */ /* 0x002fea0003900000 */
[----:B------:R-:W1:Y:S02]  /*10e40*/  @!P0 SYNCS.PHASECHK.TRANS64 P0, [R3+URZ+0x38840], R2 ;  /* 0x03884002030085a7 */ /* 0x000e64000800007f */
[----:B-1----:R-:W-:Y:S05]  /*10e50*/  @!P0 BRA `(.L_x_47) ;  /* 0xfffffffc00ec8947 */ /* 0x002fea000383ffff */
[----:B------:R-:W-:Y:S05]  /*10e60*/  BRA `(.L_x_90) ;  /* 0xffffffcc00c87947 */ /* 0x000fea000383ffff */
.L_x_48:
[----:B------:R-:W-:Y:S01]  /*10e70*/  BSSY B0, `(.L_x_91) ;  /* 0x0000008000007945 */ /* 0x000fe20003800000 */
[----:B------:R-:W-:Y:S01]  /*10e80*/  IMAD.MOV.U32 R13, RZ, RZ, R7 ;  /* 0x000000ffff0d7224 */ /* 0x000fe200078e0007 */
[----:B------:R-:W-:Y:S01]  /*10e90*/  MOV R11, 0x181f ;  /* 0x0000181f000b7802 */ /* 0x000fe20000000f00 */
[----:B------:R-:W-:Y:S02]  /*10ea0*/  IMAD.MOV.U32 R12, RZ, RZ, RZ ;  /* 0x000000ffff0c7224 */ /* 0x000fe400078e00ff */
[----:B------:R-:W-:-:S07]  /*10eb0*/  IMAD.MOV.U32 R15, RZ, RZ, -0x1 ;  /* 0xffffffffff0f7424 */ /* 0x000fce00078e00ff */
[----:B------:R-:W-:Y:S05]  /*10ec0*/  WARPSYNC.COLLECTIVE R15, `(.L_x_92) ;  /* 0x000000000f087348 */ /* 0x000fea0003c00000 */
[----:B------:R0:W1:Y:S02]  /*10ed0*/  SHFL.IDX P6, R14, R13, R12, R11 ;  /* 0x0000000c0d0e7389 */ /* 0x00006400000c000b */
[----:B01----:R-:W-:Y:S01]  /*10ee0*/  ENDCOLLECTIVE ;  /* 0x000000000000791b */ /* 0x003fe20003800000 */
.L_x_92:
[----:B------:R-:W-:Y:S05]  /*10ef0*/  BSYNC B0 ;  /* 0x0000000000007941 */ /* 0x000fea0003800000 */
.L_x_91:
[----:B------:R-:W-:Y:S01]  /*10f00*/  IMAD.MOV.U32 R13, RZ, RZ, R0 ;  /* 0x000000ffff0d7224 */ /* 0x000fe200078e0000 */
[----:B------:R-:W-:Y:S01]  /*10f10*/  MOV R12, RZ ;  /* 0x000000ff000c7202 */ /* 0x000fe20000000f00 */
[----:B------:R-:W-:Y:S01]  /*10f20*/  IMAD.MOV.U32 R11, RZ, RZ, 0x181f ;  /* 0x0000181fff0b7424 */ /* 0x000fe200078e00ff */
[C---:B------:R-:W-:Y:S01]  /*10f30*/  LOP3.LUT P4, RZ, R16.reuse, 0x10, RZ, 0xc0, !PT ;  /* 0x0000001010ff7812 */ /* 0x040fe2000788c0ff */
[----:B------:R-:W-:Y:S01]  /*10f40*/  IMAD.MOV.U32 R15, RZ, RZ, -0x1 ;  /* 0xffffffffff0f7424 */ /* 0x000fe200078e00ff */
[C---:B------:R-:W-:Y:S01]  /*10f50*/  LOP3.LUT P3, RZ, R16.reuse, 0x8, RZ, 0xc0, !PT ;  /* 0x0000000810ff7812 */ /* 0x040fe2000786c0ff */
[----:B------:R-:W-:Y:S01]  /*10f60*/  IMAD.MOV.U32 R5, RZ, RZ, R14 ;  /* 0x000000ffff057224 */ /* 0x000fe200078e000e */
[----:B------:R-:W-:-:S13]  /*10f70*/  LOP3.LUT P2, RZ, R16, 0x4, RZ, 0xc0, !PT ;  /* 0x0000000410ff7812 */ /* 0x000fda000784c0ff */
[----:B------:R-:W-:Y:S05]  /*10f80*/  WARPSYNC.COLLECTIVE R15, `(.L_x_93) ;  /* 0x000000000f087348 */ /* 0x000fea0003c00000 */
[----:B------:R0:W1:Y:S02]  /*10f90*/  SHFL.IDX P6, R14, R13, R12, R11 ;  /* 0x0000000c0d0e7389 */ /* 0x00006400000c000b */
[----:B01----:R-:W-:Y:S01]  /*10fa0*/  ENDCOLLECTIVE ;  /* 0x000000000000791b */ /* 0x003fe20003800000 */
.L_x_93:
[----:B------:R-:W-:Y:S01]  /*10fb0*/  LOP3.LUT P1, RZ, R16, 0x2, RZ, 0xc0, !PT ;  /* 0x0000000210ff7812 */ /* 0x000fe2000782c0ff */
[----:B------:R-:W-:Y:S01]  /*10fc0*/  ULDC.64 UR4, c[0x0][0x208] ;  /* 0x0000820000047ab9 */ /* 0x000fe20000000a00 */
[----:B------:R-:W-:Y:S02]  /*10fd0*/  @P0 LEA R9, R31, UR42, 0x1 ;  /* 0x0000002a1f090c11 */ /* 0x000fe4000f8e08ff */
[----:B------:R-:W-:Y:S01]  /*10fe0*/  MOV R13, R7 ;  /* 0x00000007000d7202 */ /* 0x000fe20000000f00 */
[----:B------:R-:W-:Y:S02]  /*10ff0*/  IMAD.MOV.U32 R12, RZ, RZ, 0x1 ;  /* 0x00000001ff0c7424 */ /* 0x000fe400078e00ff */
[----:B------:R-:W-:-:S04]  /*11000*/  IMAD.MOV.U32 R4, RZ, RZ, R14 ;  /* 0x000000ffff047224 */ /* 0x000fc800078e000e */
[----:B------:R-:W-:-:S05]  /*11010*/  @P0 IMAD.WIDE.U32 R4, R22, 0x2, R4 ;  /* 0x0000000216040825 */ /* 0x000fca00078e0004 */
[----:B------:R-:W-:Y:S01]  /*11020*/  @!PT LDS RZ, [RZ] ;  /* 0x00000000fffff984 */ /* 0x000fe20000000800 */
[----:B------:R-:W-:Y:S01]  /*11030*/  @!PT LDS RZ, [RZ] ;  /* 0x00000000fffff984 */ /* 0x000fe20000000800 */
[----:B------:R-:W-:Y:S01]  /*11040*/  @!PT LDS RZ, [RZ] ;  /* 0x00000000fffff984 */ /* 0x000fe20000000800 */
[----:B------:R0:W-:Y:S04]  /*11050*/  @P0 LDGSTS.E.BYPASS.LTC128B.128 [R9+0x24400], desc[UR4][R4.64], !P4 ;  /* 0x2440000004090fae */ /* 0x0001e8000e101d44 */
[----:B------:R0:W-:Y:S04]  /*11060*/  @P0 LDGSTS.E.BYPASS.LTC128B.128 [R9+0x26c00], desc[UR4][R4.64+0x80], !P3 ;  /* 0x26c0008004090fae */ /* 0x0001e8000d901d44 */
[----:B------:R0:W-:Y:S04]  /*11070*/  @P0 LDGSTS.E.BYPASS.LTC128B.128 [R9+0x29400], desc[UR4][R4.64+0x100], !P2 ;  /* 0x2940010004090fae */ /* 0x0001e8000d101d44 */
[----:B------:R0:W-:Y:S01]  /*11080*/  @P0 LDGSTS.E.BYPASS.LTC128B.128 [R9+0x2bc00], desc[UR4][R4.64+0x180], !P1 ;  /* 0x2bc0018004090fae */ /* 0x0001e2000c901d44 */
[----:B------:R-:W-:-:S13]  /*11090*/  ISETP.GE.AND P0, PT, R6, 0x11, PT ;  /* 0x000000110600780c */ /* 0x000fda0003f06270 */
[----:B0-----:R-:W-:Y:S05]  /*110a0*/  WARPSYNC.COLLECTIVE R15, `(.L_x_94) ;  /* 0x000000000f087348 */ /* 0x001fea0003c00000 */
[----:B------:R1:W2:Y:S02]  /*110b0*/  SHFL.IDX P6, R14, R13, R12, R11 ;  /* 0x0000000c0d0e7389 */ /* 0x0002a400000c000b */
[----:B012---:R-:W-:Y:S01]  /*110c0*/  ENDCOLLECTIVE ;  /* 0x000000000000791b */ /* 0x007fe20003800000 */
.L_x_94:
[----:B------:R-:W-:Y:S01]  /*110d0*/  @P0 LEA R21, R31, UR42, 0x1 ;  /* 0x0000002a1f150c11 */ /* 0x000fe2000f8e08ff */
[----:B------:R-:W-:Y:S02]  /*110e0*/  IMAD.MOV.U32 R13, RZ, RZ, R0 ;  /* 0x000000ffff0d7224 */ /* 0x000fe400078e0000 */
[----:B------:R-:W-:-:S07]  /*110f0*/  IMAD.MOV.U32 R3, RZ, RZ, R14 ;  /* 0x000000ffff037224 */ /* 0x000fce00078e000e */
[----:B------:R-:W-:Y:S05]  /*11100*/  WARPSYNC.COLLECTIVE R15, `(.L_x_95) ;  /* 0x000000000f087348 */ /* 0x000fea0003c00000 */
[----:B------:R0:W1:Y:S02]  /*11110*/  SHFL.IDX P6, R14, R13, R12, R11 ;  /* 0x0000000c0d0e7389 */ /* 0x00006400000c000b */
[----:B01----:R-:W-:Y:S01]  /*11120*/  ENDCOLLECTIVE ;  /* 0x000000000000791b */ /* 0x003fe20003800000 */
.L_x_95:
[----:B------:R-:W-:Y:S01]  /*11130*/  ULDC.64 UR4, c[0x0][0x208] ;  /* 0x0000820000047ab9 */ /* 0x000fe20000000a00 */
[----:B------:R-:W-:Y:S02]  /*11140*/  IMAD.MOV.U32 R13, RZ, RZ, R7 ;  /* 0x000000ffff0d7224 */ /* 0x000fe400078e0007 */
[----:B------:R-:W-:Y:S01]  /*11150*/  IMAD.MOV.U32 R12, RZ, RZ, 0x2 ;  /* 0x00000002ff0c7424 */ /* 0x000fe200078e00ff */
[----:B------:R-:W-:-:S05]  /*11160*/  MOV R2, R14 ;  /* 0x0000000e00027202 */ /* 0x000fca0000000f00 */
        /* <DEDUP_REMOVED lines=12> */
.L_x_96:
[----:B------:R-:W-:Y:S02]  /*11230*/  @P0 LEA R9, R31, UR42, 0x1 ;  /* 0x0000002a1f090c11 */ /* 0x000fe4000f8e08ff */
[----:B------:R-:W-:Y:S01]  /*11240*/  MOV R13, R0 ;  /* 0x00000000000d7202 */ /* 0x000fe20000000f00 */
[----:B------:R-:W-:-:S07]  /*11250*/  IMAD.MOV.U32 R5, RZ, RZ, R14 ;  /* 0x000000ffff057224 */ /* 0x000fce00078e000e */
[----:B------:R-:W-:Y:S05]  /*11260*/  WARPSYNC.COLLECTIVE R15, `(.L_x_97) ;  /* 0x000000000f087348 */ /* 0x000fea0003c00000 */
[----:B------:R0:W1:Y:S02]  /*11270*/  SHFL.IDX P6, R14, R13, R12, R11 ;  /* 0x0000000c0d0e7389 */ /* 0x00006400000c000b */
[----:B01----:R-:W-:Y:S01]  /*11280*/  ENDCOLLECTIVE ;  /* 0x000000000000791b */ /* 0x003fe20003800000 */
.L_x_97:
[----:B------:R-:W-:Y:S01]  /*11290*/  ULDC.64 UR4, c[0x0][0x208] ;  /* 0x0000820000047ab9 */ /* 0x000fe20000000a00 */
[----:B------:R-:W-:Y:S02]  /*112a0*/  IMAD.MOV.U32 R13, RZ, RZ, R7 ;  /* 0x000000ffff0d7224 */ /* 0x000fe400078e0007 */
        /* <DEDUP_REMOVED lines=14> */
.L_x_98:
[----:B------:R-:W-:Y:S01]  /*11390*/  @P0 LEA R21, R31, UR42, 0x1 ;  /* 0x0000002a1f150c11 */ /* 0x000fe2000f8e08ff */
[----:B------:R-:W-:Y:S01]  /*113a0*/  IMAD.MOV.U32 R13, RZ, RZ, R0 ;  /* 0x000000ffff0d7224 */ /* 0x000fe200078e0000 */
[----:B------:R-:W-:-:S07]  /*113b0*/  MOV R3, R14 ;  /* 0x0000000e00037202 */ /* 0x000fce0000000f00 */
[----:B------:R-:W-:Y:S05]  /*113c0*/  WARPSYNC.COLLECTIVE R15, `(.L_x_99) ;  /* 0x000000000f087348 */ /* 0x000fea0003c00000 */
[----:B------:R0:W1:Y:S02]  /*113d0*/  SHFL.IDX P6, R14, R13, R12, R11 ;  /* 0x0000000c0d0e7389 */ /* 0x00006400000c000b */
[----:B01----:R-:W-:Y:S01]  /*113e0*/  ENDCOLLECTIVE ;  /* 0x000000000000791b */ /* 0x003fe20003800000 */
.L_x_99:
[----:B------:R-:W-:Y:S01]  /*113f0*/  ULDC.64 UR4, c[0x0][0x208] ;  /* 0x0000820000047ab9 */ /* 0x000fe20000000a00 */
[----:B------:R-:W-:Y:S01]  /*11400*/  IMAD.MOV.U32 R13, RZ, RZ, R7 ;  /* 0x000000ffff0d7224 */ /* 0x000fe200078e0007 */
[----:B------:R-:W-:Y:S01]  /*11410*/  MOV R12, 0x4 ;  /* 0x00000004000c7802 */ /* 0x000fe20000000f00 */
        /* <DEDUP_REMOVED lines=8> */
[----:B------:R0:W-:Y:S02]  /*114a0*/  @P0 LDGSTS.E.BYPASS.LTC128B.128 [R21+0x2d400], desc[UR4][R2.64+0x180], !P1 ;  /* 0x2d40018002150fae */ /* 0x0001e4000c901d44 */
[----:B0-----:R-:W-:Y:S05]  /*114b0*/  WARPSYNC.COLLECTIVE R15, `(.L_x_100) ;  /* 0x000000000f087348 */ /* 0x001fea0003c00000 */
[----:B------:R1:W2:Y:S02]  /*114c0*/  SHFL.IDX P6, R14, R13, R12, R11 ;  /* 0x0000000c0d0e7389 */ /* 0x0002a400000c000b */
[----:B012---:R-:W-:Y:S01]  /*114d0*/  ENDCOLLECTIVE ;  /* 0x000000000000791b */ /* 0x007fe20003800000 */
.L_x_100:
[----:B------:R-:W-:Y:S02]  /*114e0*/  IMAD.MOV.U32 R13, RZ, RZ, R0 ;  /* 0x000000ffff0d7224 */ /* 0x000fe400078e0000 */
[----:B------:R-:W-:-:S07]  /*114f0*/  IMAD.MOV.U32 R4, RZ, RZ, R14 ;  /* 0x000000ffff047224 */ /* 0x000fce00078e000e */
[----:B------:R-:W-:Y:S05]  /*11500*/  WARPSYNC.COLLECTIVE R15, `(.L_x_101) ;  /* 0x000000000f087348 */ /* 0x000fea0003c00000 */
[----:B------:R0:W1:Y:S02]  /*11510*/  SHFL.IDX P6, R14, R13, R12, R11 ;  /* 0x0000000c0d0e7389 */ /* 0x00006400000c000b */
[----:B01----:R-:W-:Y:S01]  /*11520*/  ENDCOLLECTIVE ;  /* 0x000000000000791b */ /* 0x003fe20003800000 */
.L_x_101:
[----:B------:R-:W-:Y:S05]  /*11530*/  BRA `(.L_x_102) ;  /* 0xffffffcc003c7947 */ /* 0x000fea000383ffff */
.L_x_53:
[----:B------:R-:W-:Y:S01]  /*11540*/  IMAD.MOV.U32 R13, RZ, RZ, R8 ;  /* 0x000000ffff0d7224 */ /* 0x000fe200078e0008 */
[----:B------:R-:W-:Y:S01]  /*11550*/  MOV R12, RZ ;  /* 0x000000ff000c7202 */ /* 0x000fe20000000f00 */
[----:B------:R-:W-:Y:S02]  /*11560*/  IMAD.MOV.U32 R11, RZ, RZ, 0x181f ;  /* 0x0000181fff0b7424 */ /* 0x000fe400078e00ff */
[----:B------:R-:W-:Y:S02]  /*11570*/  IMAD.MOV.U32 R15, RZ, RZ, -0x1 ;  /* 0xffffffffff0f7424 */ /* 0x000fe400078e00ff */
[----:B------:R-:W-:-:S07]  /*11580*/  IMAD R7, R23, 0x80, R27 ;  /* 0x0000008017077824 */ /* 0x000fce00078e021b */
[----:B------:R-:W-:Y:S05]  /*11590*/  WARPSYNC.COLLECTIVE R15, `(.L_x_103) ;  /* 0x000000000f087348 */ /* 0x000fea0003c00000 */
[----:B------:R0:W1:Y:S02]  /*115a0*/  SHFL.IDX P6, R14, R13, R12, R11 ;  /* 0x0000000c0d0e7389 */ /* 0x00006400000c000b */
[----:B01----:R-:W-:Y:S01]  /*115b0*/  ENDCOLLECTIVE ;  /* 0x000000000000791b */ /* 0x003fe20003800000 */
.L_x_103:
[----:B------:R-:W-:Y:S01]  /*115c0*/  VIADD R5, R7, 0x10 ;  /* 0x0000001007057836 */ /* 0x000fe20000000000 */
[----:B------:R-:W-:Y:S01]  /*115d0*/  MOV R13, R6 ;  /* 0x00000006000d7202 */ /* 0x000fe20000000f00 */
[----:B------:R-:W-:-:S07]  /*115e0*/  IMAD.MOV.U32 R3, RZ, RZ, R14 ;  /* 0x000000ffff037224 */ /* 0x000fce00078e000e */
[----:B------:R-:W-:Y:S05]  /*115f0*/  WARPSYNC.COLLECTIVE R15, `(.L_x_104) ;  /* 0x000000000f087348 */ /* 0x000fea0003c00000 */
[----:B------:R0:W1:Y:S02]  /*11600*/  SHFL.IDX P6, R14, R13, R12, R11 ;  /* 0x0000000c0d0e7389 */ /* 0x00006400000c000b */
[----:B01----:R-:W-:Y:S01]  /*11610*/  ENDCOLLECTIVE ;  /* 0x000000000000791b */ /* 0x003fe20003800000 */
.L_x_104:
[----:B------:R-:W-:Y:S01]  /*11620*/  ULDC UR4, c[0x0][0x288] ;  /* 0x0000a20000047ab9 */ /* 0x000fe20000000800 */
[----:B------:R-:W-:Y:S01]  /*11630*/  ULDC.64 UR6, c[0x0][0x208] ;  /* 0x0000820000067ab9 */ /* 0x000fe20000000a00 */
[----:B------:R-:W-:-:S05]  /*11640*/  IMAD R0, R0, UR4, RZ ;  /* 0x0000000400007c24 */ /* 0x000fca000f8e02ff */
[----:B------:R-:W-:Y:S02]  /*11650*/  ISETP.GE.AND P0, PT, R7, R0, PT ;  /* 0x000000000700720c */ /* 0x000fe40003f06270 */
[----:B------:R-:W-:Y:S01]  /*11660*/  MOV R13, R8 ;  /* 0x00000008000d7202 */ /* 0x000fe20000000f00 */
[----:B------:R-:W-:-:S10]  /*11670*/  IMAD.MOV.U32 R12, RZ, RZ, 0x1 ;  /* 0x00000001ff0c7424 */ /* 0x000fd400078e00ff */
[----:B------:R-:W-:Y:S01]  /*11680*/  @!P0 LEA R9, R31, UR42, 0x1 ;  /* 0x0000002a1f098c11 */ /* 0x000fe2000f8e08ff */
[----:B------:R-:W-:-:S04]  /*11690*/  IMAD.MOV.U32 R2, RZ, RZ, R14 ;  /* 0x000000ffff027224 */ /* 0x000fc800078e000e */
[----:B------:R-:W-:-:S05]  /*116a0*/  @!P0 IMAD.WIDE.U32 R2, R22, 0x2, R2 ;  /* 0x0000000216028825 */ /* 0x000fca00078e0002 */
[----:B------:R-:W-:Y:S01]  /*116b0*/  @!PT LDS RZ, [RZ] ;  /* 0x00000000fffff984 */ /* 0x000fe20000000800 */
[----:B------:R-:W-:Y:S01]  /*116c0*/  @!PT LDS RZ, [RZ] ;  /* 0x00000000fffff984 */ /* 0x000fe20000000800 */
[----:B------:R-:W-:Y:S01]  /*116d0*/  @!PT LDS RZ, [RZ] ;  /* 0x00000000fffff984 */ /* 0x000fe20000000800 */
[----:B------:R0:W-:Y:S04]  /*116e0*/  @!P0 LDGSTS.E.BYPASS.LTC128B.128 [R9+0x14400], desc[UR6][R2.64], !P4 ;  /* 0x1440000002098fae */ /* 0x0001e8000e101d46 */
[----:B------:R0:W-:Y:S04]  /*116f0*/  @!P0 LDGSTS.E.BYPASS.LTC128B.128 [R9+0x18400], desc[UR6][R2.64+0x80], !P3 ;  /* 0x1840008002098fae */ /* 0x0001e8000d901d46 */
[----:B------:R0:W-:Y:S04]  /*11700*/  @!P0 LDGSTS.E.BYPASS.LTC128B.128 [R9+0x1c400], desc[UR6][R2.64+0x100], !P2 ;  /* 0x1c40010002098fae */ /* 0x0001e8000d101d46 */
[----:B------:R0:W-:Y:S01]  /*11710*/  @!P0 LDGSTS.E.BYPASS.LTC128B.128 [R9+0x20400], desc[UR6][R2.64+0x180], !P1 ;  /* 0x2040018002098fae */ /* 0x0001e2000c901d46 */
[----:B------:R-:W-:-:S13]  /*11720*/  ISETP.GE.AND P0, PT, R5, R0, PT ;  /* 0x000000000500720c */ /* 0x000fda0003f06270 */
[----:B0-----:R-:W-:Y:S05]  /*11730*/  WARPSYNC.COLLECTIVE R15, `(.L_x_105) ;  /* 0x000000000f087348 */ /* 0x001fea0003c00000 */
[----:B------:R1:W2:Y:S02]  /*11740*/  SHFL.IDX P6, R14, R13, R12, R11 ;  /* 0x0000000c0d0e7389 */ /* 0x0002a400000c000b */
[----:B012---:R-:W-:Y:S01]  /*11750*/  ENDCOLLECTIVE ;  /* 0x000000000000791b */ /* 0x007fe20003800000 */
.L_x_105:
[----:B------:R-:W-:Y:S01]  /*11760*/  VIADD R3, R7, 0x20 ;  /* 0x0000002007037836 */ /* 0x000fe20000000000 */
[----:B------:R-:W-:Y:S01]  /*11770*/  @!P0 LEA R21, R31, UR42, 0x1 ;  /* 0x0000002a1f158c11 */ /* 0x000fe2000f8e08ff */
[----:B------:R-:W-:Y:S02]  /*11780*/  IMAD.MOV.U32 R13, RZ, RZ, R6 ;  /* 0x000000ffff0d7224 */ /* 0x000fe400078e0006 */
[----:B------:R-:W-:-:S07]  /*11790*/  IMAD.MOV.U32 R5, RZ, RZ, R14 ;  /* 0x000000ffff057224 */ /* 0x000fce00078e000e */
[----:B------:R-:W-:Y:S05]  /*117a0*/  WARPSYNC.COLLECTIVE R15, `(.L_x_106) ;  /* 0x000000000f087348 */ /* 0x000fea0003c00000 */
[----:B------:R0:W1:Y:S02]  /*117b0*/  SHFL.IDX P6, R14, R13, R12, R11 ;  /* 0x0000000c0d0e7389 */ /* 0x00006400000c000b */
[----:B01----:R-:W-:Y:S01]  /*117c0*/  ENDCOLLECTIVE ;  /* 0x000000000000791b */ /* 0x003fe20003800000 */
.L_x_106:
[----:B------:R-:W-:Y:S01]  /*117d0*/  ULDC.64 UR4, c[0x0][0x208] ;  /* 0x0000820000047ab9 */ /* 0x000fe20000000a00 */
[----:B------:R-:W-:Y:S02]  /*117e0*/  IMAD.MOV.U32 R13, RZ, RZ, R8 ;  /* 0x000000ffff0d7224 */ /* 0x000fe400078e0008 */
[----:B------:R-:W-:Y:S01]  /*117f0*/  IMAD.MOV.U32 R12, RZ, RZ, 0x2 ;  /* 0x00000002ff0c7424 */ /* 0x000fe200078e00ff */
[----:B------:R-:W-:-:S05]  /*11800*/  MOV R4, R14 ;  /* 0x0000000e00047202 */ /* 0x000fca0000000f00 */
        /* <DEDUP_REMOVED lines=12> */
.L_x_107:
[----:B------:R-:W-:Y:S01]  /*118d0*/  VIADD R5, R7, 0x30 ;  /* 0x0000003007057836 */ /* 0x000fe20000000000 */
[----:B------:R-:W-:Y:S01]  /*118e0*/  @!P0 LEA R9, R31, UR42, 0x1 ;  /* 0x0000002a1f098c11 */ /* 0x000fe2000f8e08ff */
[----:B------:R-:W-:Y:S01]  /*118f0*/  IMAD.MOV.U32 R13, RZ, RZ, R6 ;  /* 0x000000ffff0d7224 */ /* 0x000fe200078e0006 */
[----:B------:R-:W-:-:S07]  /*11900*/  MOV R3, R14 ;  /* 0x0000000e00037202 */ /* 0x000fce0000000f00 */
[----:B------:R-:W-:Y:S05]  /*11910*/  WARPSYNC.COLLECTIVE R15, `(.L_x_108) ;  /* 0x000000000f087348 */ /* 0x000fea0003c00000 */
[----:B------:R0:W1:Y:S02]  /*11920*/  SHFL.IDX P6, R14, R13, R12, R11 ;  /* 0x0000000c0d0e7389 */ /* 0x00006400000c000b */
[----:B01----:R-:W-:Y:S01]  /*11930*/  ENDCOLLECTIVE ;  /* 0x000000000000791b */ /* 0x003fe20003800000 */
.L_x_108:
[----:B------:R-:W-:Y:S01]  /*11940*/  ULDC.64 UR4, c[0x0][0x208] ;  /* 0x0000820000047ab9 */ /* 0x000fe20000000a00 */
[----:B------:R-:W-:Y:S01]  /*11950*/  MOV R13, R8 ;  /* 0x00000008000d7202 */ /* 0x000fe20000000f00 */
[----:B------:R-:W-:Y:S02]  /*11960*/  IMAD.MOV.U32 R12, RZ, RZ, 0x3 ;  /* 0x00000003ff0c7424 */ /* 0x000fe400078e00ff */
        /* <DEDUP_REMOVED lines=13> */
.L_x_109:
[----:B------:R-:W-:Y:S01]  /*11a40*/  VIADD R3, R7, 0x40 ;  /* 0x0000004007037836 */ /* 0x000fe20000000000 */
[----:B------:R-:W-:Y:S02]  /*11a50*/  @!P0 LEA R21, R31, UR42, 0x1 ;  /* 0x0000002a1f158c11 */ /* 0x000fe4000f8e08ff */
[----:B------:R-:W-:Y:S01]  /*11a60*/  MOV R13, R6 ;  /* 0x00000006000d7202 */ /* 0x000fe20000000f00 */
[----:B------:R-:W-:-:S07]  /*11a70*/  IMAD.MOV.U32 R5, RZ, RZ, R14 ;  /* 0x000000ffff057224 */ /* 0x000fce00078e000e */
[----:B------:R-:W-:Y:S05]  /*11a80*/  WARPSYNC.COLLECTIVE R15, `(.L_x_110) ;  /* 0x000000000f087348 */ /* 0x000fea0003c00000 */
[----:B------:R0:W1:Y:S02]  /*11a90*/  SHFL.IDX P6, R14, R13, R12, R11 ;  /* 0x0000000c0d0e7389 */ /* 0x00006400000c000b */
[----:B01----:R-:W-:Y:S01]  /*11aa0*/  ENDCOLLECTIVE ;  /* 0x000000000000791b */ /* 0x003fe20003800000 */
.L_x_110:
        /* <DEDUP_REMOVED lines=16> */
.L_x_111:
[----:B------:R-:W-:Y:S01]  /*11bb0*/  VIADD R5, R7, 0x50 ;  /* 0x0000005007057836 */ /* 0x000fe20000000000 */
[----:B------:R-:W-:Y:S02]  /*11bc0*/  @!P0 LEA R9, R31, UR42, 0x1 ;  /* 0x0000002a1f098c11 */ /* 0x000fe4000f8e08ff */
[----:B------:R-:W-:Y:S01]  /*11bd0*/  MOV R13, R6 ;  /* 0x00000006000d7202 */ /* 0x000fe20000000f00 */
[----:B------:R-:W-:-:S07]  /*11be0*/  IMAD.MOV.U32 R3, RZ, RZ, R14 ;  /* 0x000000ffff037224 */ /* 0x000fce00078e000e */
[----:B------:R-:W-:Y:S05]  /*11bf0*/  WARPSYNC.COLLECTIVE R15, `(.L_x_112) ;  /* 0x000000000f087348 */ /* 0x000fea0003c00000 */
[----:B------:R0:W1:Y:S02]  /*11c00*/  SHFL.IDX P6, R14, R13, R12, R11 ;  /* 0x0000000c0d0e7389 */ /* 0x00006400000c000b */
[----:B01----:R-:W-:Y:S01]  /*11c10*/  ENDCOLLECTIVE ;  /* 0x000000000000791b */ /* 0x003fe20003800000 */
.L_x_112:
        /* <DEDUP_REMOVED lines=16> */
.L_x_113:
[----:B------:R-:W-:Y:S01]  /*11d20*/  VIADD R3, R7, 0x60 ;  /* 0x0000006007037836 */ /* 0x000fe20000000000 */
[----:B------:R-:W-:Y:S02]  /*11d30*/  @!P0 LEA R21, R31, UR42, 0x1 ;  /* 0x0000002a1f158c11 */ /* 0x000fe4000f8e08ff */
[----:B------:R-:W-:Y:S01]  /*11d40*/  MOV R13, R6 ;  /* 0x00000006000d7202 */ /* 0x000fe20000000f00 */
[----:B------:R-:W-:-:S07]  /*11d50*/  IMAD.MOV.U32 R5, RZ, RZ, R14 ;  /* 0x000000ffff057224 */ /* 0x000fce00078e000e */
[----:B------:R-:W-:Y:S05]  /*11d60*/  WARPSYNC.COLLECTIVE R15, `(.L_x_114) ;  /* 0x000000000f087348 */ /* 0x000fea0003c00000 */
[----:B------:R0:W1:Y:S02]  /*11d70*/  SHFL.IDX P6, R14, R13, R12, R11 ;  /* 0x0000000c0d0e7389 */ /* 0x00006400000c000b */
[----:B01----:R-:W-:Y:S01]  /*11d80*/  ENDCOLLECTIVE ;  /* 0x000000000000791b */ /* 0x003fe20003800000 */
.L_x_114:
        /* <DEDUP_REMOVED lines=16> */
.L_x_115:
[----:B------:R-:W-:Y:S02]  /*11e90*/  @!P0 LEA R9, R31, UR42, 0x1 ;  /* 0x0000002a1f098c11 */ /* 0x000fe4000f8e08ff */
[----:B------:R-:W-:Y:S01]  /*11ea0*/  MOV R13, R6 ;  /* 0x00000006000d7202 */ /* 0x000fe20000000f00 */
[----:B------:R-:W-:-:S07]  /*11eb0*/  IMAD.MOV.U32 R3, RZ, RZ, R14 ;  /* 0x000000ffff037224 */ /* 0x000fce00078e000e */
[----:B------:R-:W-:Y:S05]  /*11ec0*/  WARPSYNC.COLLECTIVE R15, `(.L_x_116) ;  /* 0x000000000f087348 */ /* 0x000fea0003c00000 */
[----:B------:R0:W1:Y:S02]  /*11ed0*/  SHFL.IDX P6, R14, R13, R12, R11 ;  /* 0x0000000c0d0e7389 */ /* 0x00006400000c000b */
[----:B01----:R-:W-:Y:S01]  /*11ee0*/  ENDCOLLECTIVE ;  /* 0x000000000000791b */ /* 0x003fe20003800000 */
.L_x_116:
[----:B------:R-:W-:Y:S01]  /*11ef0*/  ULDC.64 UR4, c[0x0][0x208] ;  /* 0x0000820000047ab9 */ /* 0x000fe20000000a00 */
[----:B------:R-:W-:Y:S01]  /*11f00*/  IMAD.MOV.U32 R13, RZ, RZ, R8 ;  /* 0x000000ffff0d7224 */ /* 0x000fe200078e0008 */
[----:B------:R-:W-:Y:S01]  /*11f10*/  MOV R12, 0x7 ;  /* 0x00000007000c7802 */ /* 0x000fe20000000f00 */
        /* <DEDUP_REMOVED lines=8> */
[----:B------:R0:W-:Y:S02]  /*11fa0*/  @!P0 LDGSTS.E.BYPASS.LTC128B.128 [R9+0x23400], desc[UR4][R2.64+0x180], !P1 ;  /* 0x2340018002098fae */ /* 0x0001e4000c901d44 */
[----:B0-----:R-:W-:Y:S05]  /*11fb0*/  WARPSYNC.COLLECTIVE R15, `(.L_x_117) ;  /* 0x000000000f087348 */ /* 0x001fea0003c00000 */
[----:B------:R1:W2:Y:S02]  /*11fc0*/  SHFL.IDX P6, R14, R13, R12, R11 ;  /* 0x0000000c0d0e7389 */ /* 0x0002a400000c000b */
[----:B012---:R-:W-:Y:S01]  /*11fd0*/  ENDCOLLECTIVE ;  /* 0x000000000000791b */ /* 0x007fe20003800000 */
.L_x_117:
[----:B------:R-:W-:Y:S02]  /*11fe0*/  IMAD.MOV.U32 R13, RZ, RZ, R6 ;  /* 0x000000ffff0d7224 */ /* 0x000fe400078e0006 */
[----:B------:R-:W-:-:S07]  /*11ff0*/  IMAD.MOV.U32 R8, RZ, RZ, R14 ;  /* 0x000000ffff087224 */ /* 0x000fce00078e000e */
[----:B------:R-:W-:Y:S05]  /*12000*/  WARPSYNC.COLLECTIVE R15, `(.L_x_118) ;  /* 0x000000000f087348 */ /* 0x000fea0003c00000 */
[----:B------:R0:W1:Y:S02]  /*12010*/  SHFL.IDX P6, R14, R13, R12, R11 ;  /* 0x0000000c0d0e7389 */ /* 0x00006400000c000b */
[----:B01----:R-:W-:Y:S01]  /*12020*/  ENDCOLLECTIVE ;  /* 0x000000000000791b */ /* 0x003fe20003800000 */
.L_x_118:
[----:B------:R-:W-:Y:S05]  /*12030*/  BRA `(.L_x_119) ;  /* 0xffffffcc00407947 */ /* 0x000fea000383ffff */
.L_x_56:
[----:B0-----:R-:W-:-:S04]  /*12040*/  MOV R3, UR42 ;  /* 0x0000002a00037c02 */ /* 0x001fc80008000f00 */
[----:B------:R0:W1:Y:S03]  /*12050*/  SYNCS.PHASECHK.TRANS64.TRYWAIT P0, [R3+URZ+0x38820], R0 ;  /* 0x03882000030075a7 */ /* 0x000066000800017f */
[----:B-1----:R-:W-:Y:S05]  /*12060*/  @!P0 NANOSLEEP.SYNCS 0x989680 ;  /* 0x009896800000895d */ /* 0x002fea0003900000 */
[----:B------:R-:W1:Y:S02]  /*12070*/  @!P0 SYNCS.PHASECHK.TRANS64 P0, [R3+URZ+0x38820], R0 ;  /* 0x03882000030085a7 */ /* 0x000e64000800007f */
[----:B-1----:R-:W-:Y:S05]  /*12080*/  @!P0 BRA `(.L_x_56) ;  /* 0xfffffffc00ec8947 */ /* 0x002fea000383ffff */
[----:B------:R-:W-:Y:S05]  /*12090*/  BRA `(.L_x_120) ;  /* 0xffffffcc00907947 */ /* 0x000fea000383ffff */
.L_x_60:
[----:B-1----:R1:W2:Y:S02]  /*120a0*/  SYNCS.PHASECHK.TRANS64.TRYWAIT P0, [R19+URZ+0x38840], R2 ;  /* 0x03884002130075a7 */ /* 0x0022a4000800017f */
[----:B--2---:R-:W-:Y:S05]  /*120b0*/  @!P0 NANOSLEEP.SYNCS 0x989680 ;  /* 0x009896800000895d */ /* 0x004fea0003900000 */
[----:B------:R-:W2:Y:S02]  /*120c0*/  @!P0 SYNCS.PHASECHK.TRANS64 P0, [R19+URZ+0x38840], R2 ;  /* 0x03884002130085a7 */ /* 0x000ea4000800007f */
[----:B--2---:R-:W-:Y:S05]  /*120d0*/  @!P0 BRA `(.L_x_60) ;  /* 0xfffffffc00f08947 */ /* 0x004fea000383ffff */
[----:B------:R-:W-:Y:S05]  /*120e0*/  BRA `(.L_x_121) ;  /* 0xffffffd0009c7947 */ /* 0x000fea000383ffff */
.L_x_61:
        /* <DEDUP_REMOVED lines=8> */
.L_x_123:
[----:B------:R-:W-:Y:S05]  /*12170*/  BSYNC B1 ;  /* 0x0000000000017941 */ /* 0x000fea0003800000 */
.L_x_122:
[----:B------:R-:W-:Y:S01]  /*12180*/  MOV R13, R24 ;  /* 0x00000018000d7202 */ /* 0x000fe20000000f00 */
[----:B------:R-:W-:Y:S01]  /*12190*/  IMAD.MOV.U32 R12, RZ, RZ, RZ ;  /* 0x000000ffff0c7224 */ /* 0x000fe200078e00ff */
[----:B------:R-:W-:Y:S01]  /*121a0*/  MOV R15, 0xffffffff ;  /* 0xffffffff000f7802 */ /* 0x000fe20000000f00 */
[----:B------:R-:W-:Y:S01]  /*121b0*/  IMAD.MOV.U32 R11, RZ, RZ, 0x181f ;  /* 0x0000181fff0b7424 */ /* 0x000fe200078e00ff */
[----:B------:R-:W-:Y:S01]  /*121c0*/  P2R R4, PR, RZ, 0x8 ;  /* 0x00000008ff047803 */ /* 0x000fe20000000000 */
[----:B------:R-:W-:Y:S01]  /*121d0*/  IMAD.MOV.U32 R3, RZ, RZ, R14 ;  /* 0x000000ffff037224 */ /* 0x000fe200078e000e */
[----:B------:R-:W-:Y:S01]  /*121e0*/  LOP3.LUT P3, RZ, R16, 0x10, RZ, 0xc0, !PT ;  /* 0x0000001010ff7812 */ /* 0x000fe2000786c0ff */
[----:B------:R-:W-:-:S12]  /*121f0*/  IMAD.SHL.U32 R32, R22, 0x2, RZ ;  /* 0x0000000216207824 */ /* 0x000fd800078e00ff */
[----:B------:R-:W-:Y:S05]  /*12200*/  WARPSYNC.COLLECTIVE R15, `(.L_x_124) ;  /* 0x000000000f087348 */ /* 0x000fea0003c00000 */
[----:B------:R0:W1:Y:S02]  /*12210*/  SHFL.IDX P6, R14, R13, R12, R11 ;  /* 0x0000000c0d0e7389 */ /* 0x00006400000c000b */
[----:B01----:R-:W-:Y:S01]  /*12220*/  ENDCOLLECTIVE ;  /* 0x000000000000791b */ /* 0x003fe20003800000 */
.L_x_124:
[----:B------:R-:W-:Y:S01]  /*12230*/  P2R R6, PR, RZ, 0x4 ;  /* 0x00000004ff067803 */ /* 0x000fe20000000000 */
[----:B------:R-:W-:Y:S01]  /*12240*/  ULDC.64 UR4, c[0x0][0x208] ;  /* 0x0000820000047ab9 */ /* 0x000fe20000000a00 */
[C---:B------:R-:W-:Y:S02]  /*12250*/  LOP3.LUT P2, RZ, R16.reuse, 0x8, RZ, 0xc0, !PT ;  /* 0x0000000810ff7812 */ /* 0x040fe4000784c0ff */
[----:B------:R-:W-:Y:S02]  /*12260*/  P2R R7, PR, RZ, 0x2 ;  /* 0x00000002ff077803 */ /* 0x000fe40000000000 */
[----:B------:R-:W-:Y:S02]  /*12270*/  LOP3.LUT P1, RZ, R16, 0x4, RZ, 0xc0, !PT ;  /* 0x0000000410ff7812 */ /* 0x000fe4000782c0ff */
[----:B------:R-:W-:Y:S02]  /*12280*/  LEA R25, R25, UR42, 0x1 ;  /* 0x0000002a19197c11 */ /* 0x000fe4000f8e08ff */
[----:B------:R-:W-:Y:S01]  /*12290*/  MOV R13, R27 ;  /* 0x0000001b000d7202 */ /* 0x000fe20000000f00 */
[----:B------:R-:W-:Y:S01]  /*122a0*/  IMAD.MOV.U32 R12, RZ, RZ, 0x1 ;  /* 0x00000001ff0c7424 */ /* 0x000fe200078e00ff */
[----:B------:R-:W-:-:S05]  /*122b0*/  IADD3 R2, P0, R14, R32, RZ ;  /* 0x000000200e027210 */ /* 0x000fca0007f1e0ff */
[----:B------:R-:W-:-:S05]  /*122c0*/  IMAD.X R3, RZ, RZ, R3, P0 ;  /* 0x000000ffff037224 */ /* 0x000fca00000e0603 */
[----:B------:R-:W-:Y:S01]  /*122d0*/  @!PT LDS RZ, [RZ] ;  /* 0x00000000fffff984 */ /* 0x000fe20000000800 */
[----:B------:R-:W-:Y:S01]  /*122e0*/  @!PT LDS RZ, [RZ] ;  /* 0x00000000fffff984 */ /* 0x000fe20000000800 */
[----:B------:R-:W-:Y:S01]  /*122f0*/  @!PT LDS RZ, [RZ] ;  /* 0x00000000fffff984 */ /* 0x000fe20000000800 */
[----:B------:R0:W-:Y:S04]  /*12300*/  LDGSTS.E.BYPASS.LTC128B.128 [R25+0x24400], desc[UR4][R2.64], !P3 ;  /* 0x2440000002197fae */ /* 0x0001e8000d901d44 */
[----:B------:R0:W-:Y:S04]  /*12310*/  LDGSTS.E.BYPASS.LTC128B.128 [R25+0x26c00], desc[UR4][R2.64+0x80], !P2 ;  /* 0x26c0008002197fae */ /* 0x0001e8000d101d44 */
[----:B------:R0:W-:Y:S04]  /*12320*/  LDGSTS.E.BYPASS.LTC128B.128 [R25+0x29400], desc[UR4][R2.64+0x100], !P1 ;  /* 0x2940010002197fae */ /* 0x0001e8000c901d44 */
[----:B------:R0:W-:Y:S02]  /*12330*/  LDGSTS.E.BYPASS.LTC128B.128 [R25+0x2bc00], desc[UR4][R2.64+0x180], !P5 ;  /* 0x2bc0018002197fae */ /* 0x0001e4000e901d44 */
[----:B0-----:R-:W-:Y:S05]  /*12340*/  WARPSYNC.COLLECTIVE R15, `(.L_x_125) ;  /* 0x000000000f087348 */ /* 0x001fea0003c00000 */
[----:B------:R1:W2:Y:S02]  /*12350*/  SHFL.IDX P6, R14, R13, R12, R11 ;  /* 0x0000000c0d0e7389 */ /* 0x0002a400000c000b */
[----:B012---:R-:W-:Y:S01]  /*12360*/  ENDCOLLECTIVE ;  /* 0x000000000000791b */ /* 0x007fe20003800000 */
.L_x_125:
[----:B------:R-:W-:Y:S01]  /*12370*/  MOV R13, R24 ;  /* 0x00000018000d7202 */ /* 0x000fe20000000f00 */
[----:B------:R-:W-:-:S07]  /*12380*/  IMAD.MOV.U32 R5, RZ, RZ, R14 ;  /* 0x000000ffff057224 */ /* 0x000fce00078e000e */
[----:B------:R-:W-:Y:S05]  /*12390*/  WARPSYNC.COLLECTIVE R15, `(.L_x_126) ;  /* 0x000000000f087348 */ /* 0x000fea0003c00000 */
[----:B------:R0:W1:Y:S02]  /*123a0*/  SHFL.IDX P6, R14, R13, R12, R11 ;  /* 0x0000000c0d0e7389 */ /* 0x00006400000c000b */
[----:B01----:R-:W-:Y:S01]  /*123b0*/  ENDCOLLECTIVE ;  /* 0x000000000000791b */ /* 0x003fe20003800000 */
.L_x_126:
[----:B------:R-:W-:Y:S01]  /*123c0*/  ULDC.64 UR4, c[0x0][0x208] ;  /* 0x0000820000047ab9 */ /* 0x000fe20000000a00 */
[----:B------:R-:W-:Y:S01]  /*123d0*/  MOV R13, R27 ;  /* 0x0000001b000d7202 */ /* 0x000fe20000000f00 */
[----:B------:R-:W-:Y:S02]  /*123e0*/  IMAD.MOV.U32 R12, RZ, RZ, 0x2 ;  /* 0x00000002ff0c7424 */ /* 0x000fe400078e00ff */
[----:B------:R-:W-:-:S05]  /*123f0*/  IMAD.MOV.U32 R11, RZ, RZ, R14 ;  /* 0x000000ffff0b7224 */ /* 0x000fca00078e000e */
[----:B------:R-:W-:Y:S01]  /*12400*/  IADD3 R2, P0, R11, R32, RZ ;  /* 0x000000200b027210 */ /* 0x000fe20007f1e0ff */
[----:B------:R-:W-:-:S04]  /*12410*/  IMAD.MOV.U32 R11, RZ, RZ, 0x181f ;  /* 0x0000181fff0b7424 */ /* 0x000fc800078e00ff */
        /* <DEDUP_REMOVED lines=11> */
.L_x_127:
[----:B------:R-:W-:Y:S01]  /*124d0*/  IMAD.MOV.U32 R13, RZ, RZ, R24 ;  /* 0x000000ffff0d7224 */ /* 0x000fe200078e0018 */
[----:B------:R-:W-:-:S07]  /*124e0*/  MOV R5, R14 ;  /* 0x0000000e00057202 */ /* 0x000fce0000000f00 */
[----:B------:R-:W-:Y:S05]  /*124f0*/  WARPSYNC.COLLECTIVE R15, `(.L_x_128) ;  /* 0x000000000f087348 */ /* 0x000fea0003c00000 */
[----:B------:R0:W1:Y:S02]  /*12500*/  SHFL.IDX P6, R14, R13, R12, R11 ;  /* 0x0000000c0d0e7389 */ /* 0x00006400000c000b */
[----:B01----:R-:W-:Y:S01]  /*12510*/  ENDCOLLECTIVE ;  /* 0x000000000000791b */ /* 0x003fe20003800000 */
.L_x_128:
[----:B------:R-:W-:Y:S01]  /*12520*/  ULDC.64 UR4, c[0x0][0x208] ;  /* 0x0000820000047ab9 */ /* 0x000fe20000000a00 */
[----:B------:R-:W-:Y:S02]  /*12530*/  IMAD.MOV.U32 R13, RZ, RZ, R27 ;  /* 0x000000ffff0d7224 */ /* 0x000fe400078e001b */
[----:B------:R-:W-:Y:S02]  /*12540*/  IMAD.MOV.U32 R12, RZ, RZ, 0x3 ;  /* 0x00000003ff0c7424 */ /* 0x000fe400078e00ff */
[----:B------:R-:W-:-:S05]  /*12550*/  IMAD.MOV.U32 R11, RZ, RZ, R14 ;  /* 0x000000ffff0b7224 */ /* 0x000fca00078e000e */
[----:B------:R-:W-:Y:S02]  /*12560*/  IADD3 R2, P0, R11, R32, RZ ;  /* 0x000000200b027210 */ /* 0x000fe40007f1e0ff */
[----:B------:R-:W-:Y:S02]  /*12570*/  MOV R11, 0x181f ;  /* 0x0000181f000b7802 */ /* 0x000fe40000000f00 */
[----:B------:R-:W-:Y:S02]  /*12580*/  IADD3.X R3, RZ, R5, RZ, P0, !PT ;  /* 0x00000005ff037210 */ /* 0x000fe400007fe4ff */
[----:B------:R-:W-:-:S03]  /*12590*/  SHF.L.U32 R5, R22, 0x1, RZ ;  /* 0x0000000116057819 */ /* 0x000fc600000006ff */
        /* <DEDUP_REMOVED lines=10> */
.L_x_129:
[----:B------:R-:W-:Y:S02]  /*12640*/  IMAD.MOV.U32 R13, RZ, RZ, R24 ;  /* 0x000000ffff0d7224 */ /* 0x000fe400078e0018 */
[----:B------:R-:W-:-:S07]  /*12650*/  IMAD.MOV.U32 R32, RZ, RZ, R14 ;  /* 0x000000ffff207224 */ /* 0x000fce00078e000e */
[----:B------:R-:W-:Y:S05]  /*12660*/  WARPSYNC.COLLECTIVE R15, `(.L_x_130) ;  /* 0x000000000f087348 */ /* 0x000fea0003c00000 */
[----:B------:R0:W1:Y:S02]  /*12670*/  SHFL.IDX P6, R14, R13, R12, R11 ;  /* 0x0000000c0d0e7389 */ /* 0x00006400000c000b */
[----:B01----:R-:W-:Y:S01]  /*12680*/  ENDCOLLECTIVE ;  /* 0x000000000000791b */ /* 0x003fe20003800000 */
.L_x_130:
[----:B------:R-:W-:Y:S01]  /*12690*/  ULDC.64 UR4, c[0x0][0x208] ;  /* 0x0000820000047ab9 */ /* 0x000fe20000000a00 */
[----:B------:R-:W-:Y:S01]  /*126a0*/  MOV R13, R27 ;  /* 0x0000001b000d7202 */ /* 0x000fe20000000f00 */
[----:B------:R-:W-:Y:S02]  /*126b0*/  IMAD.MOV.U32 R12, RZ, RZ, 0x4 ;  /* 0x00000004ff0c7424 */ /* 0x000fe400078e00ff */
[----:B------:R-:W-:-:S05]  /*126c0*/  IMAD.MOV.U32 R2, RZ, RZ, R14 ;  /* 0x000000ffff027224 */ /* 0x000fca00078e000e */
[----:B------:R-:W-:-:S05]  /*126d0*/  IADD3 R2, P0, R2, R5, RZ ;  /* 0x0000000502027210 */ /* 0x000fca0007f1e0ff */
[----:B------:R-:W-:-:S05]  /*126e0*/  IMAD.X R3, RZ, RZ, R32, P0 ;  /* 0x000000ffff037224 */ /* 0x000fca00000e0620 */
[----:B------:R-:W-:Y:S01]  /*126f0*/  @!PT LDS RZ, [RZ] ;  /* 0x00000000fffff984 */ /* 0x000fe20000000800 */
[----:B------:R-:W-:Y:S01]  /*12700*/  @!PT LDS RZ, [RZ] ;  /* 0x00000000fffff984 */ /* 0x000fe20000000800 */
[----:B------:R-:W-:Y:S01]  /*12710*/  @!PT LDS RZ, [RZ] ;  /* 0x00000000fffff984 */ /* 0x000fe20000000800 */
[----:B------:R0:W-:Y:S01]  /*12720*/  LDGSTS.E.BYPASS.LTC128B.128 [R25+0x25c00], desc[UR4][R2.64], !P3 ;  /* 0x25c0000002197fae */ /* 0x0001e2000d901d44 */
[----:B------:R-:W-:-:S03]  /*12730*/  ISETP.NE.AND P3, PT, R4, RZ, PT ;  /* 0x000000ff0400720c */ /* 0x000fc60003f65270 */
[----:B------:R0:W-:Y:S01]  /*12740*/  LDGSTS.E.BYPASS.LTC128B.128 [R25+0x28400], desc[UR4][R2.64+0x80], !P2 ;  /* 0x2840008002197fae */ /* 0x0001e2000d101d44 */
[----:B------:R-:W-:-:S03]  /*12750*/  ISETP.NE.AND P2, PT, R6, RZ, PT ;  /* 0x000000ff0600720c */ /* 0x000fc60003f45270 */
[----:B------:R0:W-:Y:S01]  /*12760*/  LDGSTS.E.BYPASS.LTC128B.128 [R25+0x2ac00], desc[UR4][R2.64+0x100], !P1 ;  /* 0x2ac0010002197fae */ /* 0x0001e2000c901d44 */
[----:B------:R-:W-:-:S03]  /*12770*/  ISETP.NE.AND P1, PT, R7, RZ, PT ;  /* 0x000000ff0700720c */ /* 0x000fc60003f25270 */
[----:B------:R0:W-:Y:S10]  /*12780*/  LDGSTS.E.BYPASS.LTC128B.128 [R25+0x2d400], desc[UR4][R2.64+0x180], !P5 ;  /* 0x2d40018002197fae */ /* 0x0001f4000e901d44 */
[----:B0-----:R-:W-:Y:S05]  /*12790*/  WARPSYNC.COLLECTIVE R15, `(.L_x_131) ;  /* 0x000000000f087348 */ /* 0x001fea0003c00000 */
[----:B------:R1:W2:Y:S02]  /*127a0*/  SHFL.IDX P6, R14, R13, R12, R11 ;  /* 0x0000000c0d0e7389 */ /* 0x0002a400000c000b */
[----:B012---:R-:W-:Y:S01]  /*127b0*/  ENDCOLLECTIVE ;  /* 0x000000000000791b */ /* 0x007fe20003800000 */
.L_x_131:
[----:B------:R-:W-:Y:S01]  /*127c0*/  MOV R13, R24 ;  /* 0x00000018000d7202 */ /* 0x000fe20000000f00 */
[----:B------:R-:W-:-:S07]  /*127d0*/  IMAD.MOV.U32 R27, RZ, RZ, R14 ;  /* 0x000000ffff1b7224 */ /* 0x000fce00078e000e */
[----:B------:R-:W-:Y:S05]  /*127e0*/  WARPSYNC.COLLECTIVE R15, `(.L_x_132) ;  /* 0x000000000f087348 */ /* 0x000fea0003c00000 */
[----:B------:R0:W1:Y:S02]  /*127f0*/  SHFL.IDX P6, R14, R13, R12, R11 ;  /* 0x0000000c0d0e7389 */ /* 0x00006400000c000b */
[----:B01----:R-:W-:Y:S01]  /*12800*/  ENDCOLLECTIVE ;  /* 0x000000000000791b */ /* 0x003fe20003800000 */
.L_x_132:
[----:B------:R-:W-:Y:S05]  /*12810*/  BRA `(.L_x_133) ;  /* 0xffffffcc00f87947 */ /* 0x000fea000383ffff */
.L_x_66:
[----:B0-----:R0:W2:Y:S02]  /*12820*/  SYNCS.PHASECHK.TRANS64.TRYWAIT P0, [R4+URZ+0x38860], R3 ;  /* 0x03886003040075a7 */ /* 0x0010a4000800017f */
[----:B--2---:R-:W-:Y:S05]  /*12830*/  @!P0 NANOSLEEP.SYNCS 0x989680 ;  /* 0x009896800000895d */ /* 0x004fea0003900000 */
[----:B------:R-:W2:Y:S02]  /*12840*/  @!P0 SYNCS.PHASECHK.TRANS64 P0, [R4+URZ+0x38860], R3 ;  /* 0x03886003040085a7 */ /* 0x000ea4000800007f */
[----:B--2---:R-:W-:Y:S05]  /*12850*/  @!P0 BRA `(.L_x_66) ;  /* 0xfffffffc00f08947 */ /* 0x004fea000383ffff */
[----:B------:R-:W-:Y:S05]  /*12860*/  BRA `(.L_x_134) ;  /* 0xffffffd000747947 */ /* 0x000fea000383ffff */
.L_x_67:
[----:B------:R-:W-:Y:S01]  /*12870*/  BSSY B1, `(.L_x_135) ;  /* 0x0000008000017945 */ /* 0x000fe20003800000 */
[----:B------:R-:W-:Y:S01]  /*12880*/  IMAD.MOV.U32 R13, RZ, RZ, R18 ;  /* 0x000000ffff0d7224 */ /* 0x000fe200078e0012 */
[----:B------:R-:W-:Y:S01]  /*12890*/  MOV R11, 0x181f ;  /* 0x0000181f000b7802 */ /* 0x000fe20000000f00 */
[----:B------:R-:W-:Y:S02]  /*128a0*/  IMAD.MOV.U32 R12, RZ, RZ, RZ ;  /* 0x000000ffff0c7224 */ /* 0x000fe400078e00ff */
[----:B------:R-:W-:-:S07]  /*128b0*/  IMAD.MOV.U32 R15, RZ, RZ, -0x1 ;  /* 0xffffffffff0f7424 */ /* 0x000fce00078e00ff */
[----:B01----:R-:W-:Y:S05]  /*128c0*/  WARPSYNC.COLLECTIVE R15, `(.L_x_136) ;  /* 0x000000000f087348 */ /* 0x003fea0003c00000 */
[----:B------:R2:W3:Y:S02]  /*128d0*/  SHFL.IDX P6, R14, R13, R12, R11 ;  /* 0x0000000c0d0e7389 */ /* 0x0004e400000c000b */
[----:B0123--:R-:W-:Y:S01]  /*128e0*/  ENDCOLLECTIVE ;  /* 0x000000000000791b */ /* 0x00ffe20003800000 */
.L_x_136:
[----:B------:R-:W-:Y:S05]  /*128f0*/  BSYNC B1 ;  /* 0x0000000000017941 */ /* 0x000fea0003800000 */
.L_x_135:
[----:B------:R-:W-:Y:S01]  /*12900*/  MOV R13, R17 ;  /* 0x00000011000d7202 */ /* 0x000fe20000000f00 */
[----:B------:R-:W-:Y:S01]  /*12910*/  IMAD.MOV.U32 R12, RZ, RZ, RZ ;  /* 0x000000ffff0c7224 */ /* 0x000fe200078e00ff */
[----:B------:R-:W-:Y:S01]  /*12920*/  MOV R15, 0xffffffff ;  /* 0xffffffff000f7802 */ /* 0x000fe20000000f00 */
[----:B------:R-:W-:Y:S01]  /*12930*/  IMAD.MOV.U32 R11, RZ, RZ, 0x181f ;  /* 0x0000181fff0b7424 */ /* 0x000fe200078e00ff */
[----:B------:R-:W-:Y:S01]  /*12940*/  LEA R5, R5, UR42, 0x1 ;  /* 0x0000002a05057c11 */ /* 0x000fe2000f8e08ff */
[----:B------:R-:W-:-:S07]  /*12950*/  IMAD.MOV.U32 R3, RZ, RZ, R14 ;  /* 0x000000ffff037224 */ /* 0x000fce00078e000e */
[----:B------:R-:W-:Y:S05]  /*12960*/  WARPSYNC.COLLECTIVE R15, `(.L_x_137) ;  /* 0x000000000f087348 */ /* 0x000fea0003c00000 */
[----:B------:R0:W1:Y:S02]  /*12970*/  SHFL.IDX P6, R14, R13, R12, R11 ;  /* 0x0000000c0d0e7389 */ /* 0x00006400000c000b */
[----:B01----:R-:W-:Y:S01]  /*12980*/  ENDCOLLECTIVE ;  /* 0x000000000000791b */ /* 0x003fe20003800000 */
.L_x_137:
[----:B------:R-:W-:Y:S01]  /*12990*/  ULDC.64 UR4, c[0x0][0x208] ;  /* 0x0000820000047ab9 */ /* 0x000fe20000000a00 */
[----:B------:R-:W-:Y:S01]  /*129a0*/  IMAD.MOV.U32 R13, RZ, RZ, R18 ;  /* 0x000000ffff0d7224 */ /* 0x000fe200078e0012 */
[----:B------:R-:W-:Y:S02]  /*129b0*/  MOV R12, 0x1 ;  /* 0x00000001000c7802 */ /* 0x000fe40000000f00 */
[----:B------:R-:W-:-:S05]  /*129c0*/  IADD3 R2, P0, R14, R6, RZ ;  /* 0x000000060e027210 */ /* 0x000fca0007f1e0ff */
[----:B------:R-:W-:Y:S01]  /*129d0*/  IMAD.X R3, RZ, RZ, R3, P0 ;  /* 0x000000ffff037224 */ /* 0x000fe200000e0603 */
[----:B------:R-:W-:-:S13]  /*129e0*/  ISETP.LT.OR P0, PT, R0, 0x1, P4 ;  /* 0x000000010000780c */ /* 0x000fda0002701670 */
[----:B------:R-:W-:Y:S01]  /*129f0*/  @!PT LDS RZ, [RZ] ;  /* 0x00000000fffff984 */ /* 0x000fe20000000800 */
[----:B------:R-:W-:Y:S01]  /*12a00*/  @!PT LDS RZ, [RZ] ;  /* 0x00000000fffff984 */ /* 0x000fe20000000800 */
[----:B------:R-:W-:Y:S01]  /*12a10*/  @!PT LDS RZ, [RZ] ;  /* 0x00000000fffff984 */ /* 0x000fe20000000800 */
[----:B------:R0:W-:Y:S01]  /*12a20*/  LDGSTS.E.BYPASS.LTC128B.128 [R5+0x400], desc[UR4][R2.64], !P0 ;  /* 0x0040000002057fae */ /* 0x0001e2000c101d44 */
[----:B------:R-:W-:-:S13]  /*12a30*/  ISETP.LT.OR P0, PT, R0, 0x1, P3 ;  /* 0x000000010000780c */ /* 0x000fda0001f01670 */
[----:B------:R0:W-:Y:S01]  /*12a40*/  LDGSTS.E.BYPASS.LTC128B.128 [R5+0x2c00], desc[UR4][R2.64+0x80], !P0 ;  /* 0x02c0008002057fae */ /* 0x0001e2000c101d44 */
[----:B------:R-:W-:-:S13]  /*12a50*/  ISETP.LT.OR P0, PT, R0, 0x1, P2 ;  /* 0x000000010000780c */ /* 0x000fda0001701670 */
[----:B------:R0:W-:Y:S01]  /*12a60*/  LDGSTS.E.BYPASS.LTC128B.128 [R5+0x5400], desc[UR4][R2.64+0x100], !P0 ;  /* 0x0540010002057fae */ /* 0x0001e2000c101d44 */
[----:B------:R-:W-:-:S13]  /*12a70*/  ISETP.LT.OR P0, PT, R0, 0x1, P1 ;  /* 0x000000010000780c */ /* 0x000fda0000f01670 */
[----:B------:R0:W-:Y:S02]  /*12a80*/  LDGSTS.E.BYPASS.LTC128B.128 [R5+0x7c00], desc[UR4][R2.64+0x180], !P0 ;  /* 0x07c0018002057fae */ /* 0x0001e4000c101d44 */
[----:B0-----:R-:W-:Y:S05]  /*12a90*/  WARPSYNC.COLLECTIVE R15, `(.L_x_138) ;  /* 0x000000000f087348 */ /* 0x001fea0003c00000 */
[----:B------:R1:W2:Y:S02]  /*12aa0*/  SHFL.IDX P6, R14, R13, R12, R11 ;  /* 0x0000000c0d0e7389 */ /* 0x0002a400000c000b */
[----:B012---:R-:W-:Y:S01]  /*12ab0*/  ENDCOLLECTIVE ;  /* 0x000000000000791b */ /* 0x007fe20003800000 */
.L_x_138:
[----:B------:R-:W-:Y:S02]  /*12ac0*/  IMAD.MOV.U32 R13, RZ, RZ, R17 ;  /* 0x000000ffff0d7224 */ /* 0x000fe400078e0011 */
[----:B------:R-:W-:-:S07]  /*12ad0*/  IMAD.MOV.U32 R3, RZ, RZ, R14 ;  /* 0x000000ffff037224 */ /* 0x000fce00078e000e */
[----:B------:R-:W-:Y:S05]  /*12ae0*/  WARPSYNC.COLLECTIVE R15, `(.L_x_139) ;  /* 0x000000000f087348 */ /* 0x000fea0003c00000 */
[----:B------:R0:W1:Y:S02]  /*12af0*/  SHFL.IDX P6, R14, R13, R12, R11 ;  /* 0x0000000c0d0e7389 */ /* 0x00006400000c000b */
[----:B01----:R-:W-:Y:S01]  /*12b00*/  ENDCOLLECTIVE ;  /* 0x000000000000791b */ /* 0x003fe20003800000 */
.L_x_139:
[----:B------:R-:W-:Y:S01]  /*12b10*/  ULDC.64 UR4, c[0x0][0x208] ;  /* 0x0000820000047ab9 */ /* 0x000fe20000000a00 */
[----:B------:R-:W-:Y:S02]  /*12b20*/  IMAD.MOV.U32 R13, RZ, RZ, R18 ;  /* 0x000000ffff0d7224 */ /* 0x000fe400078e0012 */
[----:B------:R-:W-:Y:S01]  /*12b30*/  IMAD.MOV.U32 R12, RZ, RZ, 0x2 ;  /* 0x00000002ff0c7424 */ /* 0x000fe200078e00ff */
[----:B------:R-:W-:-:S04]  /*12b40*/  IADD3 R2, P0, R14, R6, RZ ;  /* 0x000000060e027210 */ /* 0x000fc80007f1e0ff */
[----:B------:R-:W-:Y:S02]  /*12b50*/  IADD3.X R3, RZ, R3, RZ, P0, !PT ;  /* 0x00000003ff037210 */ /* 0x000fe400007fe4ff */
        /* <DEDUP_REMOVED lines=14> */
.L_x_140:
[----:B------:R-:W-:Y:S01]  /*12c40*/  IMAD.MOV.U32 R13, RZ, RZ, R17 ;  /* 0x000000ffff0d7224 */ /* 0x000fe200078e0011 */
[----:B------:R-:W-:-:S07]  /*12c50*/  MOV R3, R14 ;  /* 0x0000000e00037202 */ /* 0x000fce0000000f00 */
[----:B------:R-:W-:Y:S05]  /*12c60*/  WARPSYNC.COLLECTIVE R15, `(.L_x_141) ;  /* 0x000000000f087348 */ /* 0x000fea0003c00000 */
[----:B------:R0:W1:Y:S02]  /*12c70*/  SHFL.IDX P6, R14, R13, R12, R11 ;  /* 0x0000000c0d0e7389 */ /* 0x00006400000c000b */
[----:B01----:R-:W-:Y:S01]  /*12c80*/  ENDCOLLECTIVE ;  /* 0x000000000000791b */ /* 0x003fe20003800000 */
.L_x_141:
[----:B------:R-:W-:Y:S01]  /*12c90*/  ULDC.64 UR4, c[0x0][0x208] ;  /* 0x0000820000047ab9 */ /* 0x000fe20000000a00 */
[----:B------:R-:W-:Y:S01]  /*12ca0*/  MOV R13, R18 ;  /* 0x00000012000d7202 */ /* 0x000fe20000000f00 */
[----:B------:R-:W-:Y:S01]  /*12cb0*/  IMAD.MOV.U32 R12, RZ, RZ, 0x3 ;  /* 0x00000003ff0c7424 */ /* 0x000fe200078e00ff */
        /* <DEDUP_REMOVED lines=16> */
.L_x_142:
[----:B------:R-:W-:Y:S01]  /*12dc0*/  MOV R13, R17 ;  /* 0x00000011000d7202 */ /* 0x000fe20000000f00 */
[----:B------:R-:W-:-:S07]  /*12dd0*/  IMAD.MOV.U32 R3, RZ, RZ, R14 ;  /* 0x000000ffff037224 */ /* 0x000fce00078e000e */
[----:B------:R-:W-:Y:S05]  /*12de0*/  WARPSYNC.COLLECTIVE R15, `(.L_x_143) ;  /* 0x000000000f087348 */ /* 0x000fea0003c00000 */
[----:B------:R0:W1:Y:S02]  /*12df0*/  SHFL.IDX P6, R14, R13, R12, R11 ;  /* 0x0000000c0d0e7389 */ /* 0x00006400000c000b */
[----:B01----:R-:W-:Y:S01]  /*12e00*/  ENDCOLLECTIVE ;  /* 0x000000000000791b */ /* 0x003fe20003800000 */
.L_x_143:
        /* <DEDUP_REMOVED lines=19> */
.L_x_144:
[----:B------:R-:W-:Y:S02]  /*12f40*/  IMAD.MOV.U32 R13, RZ, RZ, R17 ;  /* 0x000000ffff0d7224 */ /* 0x000fe400078e0011 */
[----:B------:R-:W-:-:S07]  /*12f50*/  IMAD.MOV.U32 R18, RZ, RZ, R14 ;  /* 0x000000ffff127224 */ /* 0x000fce00078e000e */
[----:B------:R-:W-:Y:S05]  /*12f60*/  WARPSYNC.COLLECTIVE R15, `(.L_x_145) ;  /* 0x000000000f087348 */ /* 0x000fea0003c00000 */
[----:B------:R0:W1:Y:S02]  /*12f70*/  SHFL.IDX P6, R14, R13, R12, R11 ;  /* 0x0000000c0d0e7389 */ /* 0x00006400000c000b */
[----:B01----:R-:W-:Y:S01]  /*12f80*/  ENDCOLLECTIVE ;  /* 0x000000000000791b */ /* 0x003fe20003800000 */
.L_x_145:
[----:B------:R-:W-:Y:S05]  /*12f90*/  BRA `(.L_x_146) ;  /* 0xffffffcc008c7947 */ /* 0x000fea000383ffff */
.L_x_73:
[----:B0-----:R0:W1:Y:S02]  /*12fa0*/  SYNCS.PHASECHK.TRANS64.TRYWAIT P0, [R0+URZ+0x38860], R3 ;  /* 0x03886003000075a7 */ /* 0x001064000800017f */
[----:B-1----:R-:W-:Y:S05]  /*12fb0*/  @!P0 NANOSLEEP.SYNCS 0x989680 ;  /* 0x009896800000895d */ /* 0x002fea0003900000 */
[----:B------:R-:W1:Y:S02]  /*12fc0*/  @!P0 SYNCS.PHASECHK.TRANS64 P0, [R0+URZ+0x38860], R3 ;  /* 0x03886003000085a7 */ /* 0x000e64000800007f */
[----:B-1----:R-:W-:Y:S05]  /*12fd0*/  @!P0 BRA `(.L_x_73) ;  /* 0xfffffffc00f08947 */ /* 0x002fea000383ffff */
[----:B------:R-:W-:Y:S05]  /*12fe0*/  BRA `(.L_x_147) ;  /* 0xffffffd000947947 */ /* 0x000fea000383ffff */
.L_x_74:
[----:B------:R-:W-:Y:S01]  /*12ff0*/  BSSY B0, `(.L_x_148) ;  /* 0x0000008000007945 */ /* 0x000fe20003800000 */
[----:B------:R-:W-:Y:S01]  /*13000*/  MOV R13, R18 ;  /* 0x00000012000d7202 */ /* 0x000fe20000000f00 */
[----:B------:R-:W-:Y:S01]  /*13010*/  IMAD.MOV.U32 R12, RZ, RZ, RZ ;  /* 0x000000ffff0c7224 */ /* 0x000fe200078e00ff */
[----:B------:R-:W-:Y:S01]  /*13020*/  MOV R15, 0xffffffff ;  /* 0xffffffff000f7802 */ /* 0x000fe20000000f00 */
[----:B------:R-:W-:-:S07]  /*13030*/  IMAD.MOV.U32 R11, RZ, RZ, 0x181f ;  /* 0x0000181fff0b7424 */ /* 0x000fce00078e00ff */
[----:B0-----:R-:W-:Y:S05]  /*13040*/  WARPSYNC.COLLECTIVE R15, `(.L_x_149) ;  /* 0x000000000f087348 */ /* 0x001fea0003c00000 */
[----:B------:R1:W2:Y:S02]  /*13050*/  SHFL.IDX P6, R14, R13, R12, R11 ;  /* 0x0000000c0d0e7389 */ /* 0x0002a400000c000b */
[----:B012---:R-:W-:Y:S01]  /*13060*/  ENDCOLLECTIVE ;  /* 0x000000000000791b */ /* 0x007fe20003800000 */
.L_x_149:
[----:B------:R-:W-:Y:S05]  /*13070*/  BSYNC B0 ;  /* 0x0000000000007941 */ /* 0x000fea0003800000 */
.L_x_148:
[----:B------:R-:W-:Y:S01]  /*13080*/  IMAD.MOV.U32 R13, RZ, RZ, R17 ;  /* 0x000000ffff0d7224 */ /* 0x000fe200078e0011 */
[----:B------:R-:W-:Y:S01]  /*13090*/  MOV R12, RZ ;  /* 0x000000ff000c7202 */ /* 0x000fe20000000f00 */
[----:B------:R-:W-:Y:S01]  /*130a0*/  IMAD.MOV.U32 R11, RZ, RZ, 0x181f ;  /* 0x0000181fff0b7424 */ /* 0x000fe200078e00ff */
[----:B------:R-:W-:Y:S01]  /*130b0*/  LEA R4, R4, UR42, 0x1 ;  /* 0x0000002a04047c11 */ /* 0x000fe2000f8e08ff */
[----:B------:R-:W-:Y:S02]  /*130c0*/  IMAD.MOV.U32 R15, RZ, RZ, -0x1 ;  /* 0xffffffffff0f7424 */ /* 0x000fe400078e00ff */
[----:B------:R-:W-:-:S07]  /*130d0*/  IMAD.MOV.U32 R3, RZ, RZ, R14 ;  /* 0x000000ffff037224 */ /* 0x000fce00078e000e */
[----:B------:R-:W-:Y:S05]  /*130e0*/  WARPSYNC.COLLECTIVE R15, `(.L_x_150) ;  /* 0x000000000f087348 */ /* 0x000fea0003c00000 */
[----:B------:R0:W1:Y:S02]  /*130f0*/  SHFL.IDX P6, R14, R13, R12, R11 ;  /* 0x0000000c0d0e7389 */ /* 0x00006400000c000b */
[----:B01----:R-:W-:Y:S01]  /*13100*/  ENDCOLLECTIVE ;  /* 0x000000000000791b */ /* 0x003fe20003800000 */
.L_x_150:
[----:B------:R-:W-:Y:S01]  /*13110*/  ULDC UR4, c[0x0][0x2f4] ;  /* 0x0000bd0000047ab9 */ /* 0x000fe20000000800 */
[----:B------:R-:W-:Y:S01]  /*13120*/  ULDC.64 UR6, c[0x0][0x208] ;  /* 0x0000820000067ab9 */ /* 0x000fe20000000a00 */
[----:B------:R-:W-:Y:S02]  /*13130*/  ISETP.GE.AND P2, PT, R22, UR4, PT ;  /* 0x0000000416007c0c */ /* 0x000fe4000bf46270 */
[----:B------:R-:W-:Y:S02]  /*13140*/  ISETP.GE.AND P3, PT, R37, UR4, PT ;  /* 0x0000000425007c0c */ /* 0x000fe4000bf66270 */
[C---:B------:R-:W-:Y:S02]  /*13150*/  ISETP.LT.OR P5, PT, R5.reuse, 0x1, P2 ;  /* 0x000000010500780c */ /* 0x040fe400017a1670 */
[----:B------:R-:W-:Y:S02]  /*13160*/  ISETP.LT.OR P4, PT, R5, 0x1, P3 ;  /* 0x000000010500780c */ /* 0x000fe40001f81670 */
[----:B------:R-:W-:-:S02]  /*13170*/  ISETP.GE.AND P1, PT, R36, UR4, PT ;  /* 0x0000000424007c0c */ /* 0x000fc4000bf26270 */
[----:B------:R-:W-:Y:S01]  /*13180*/  ISETP.GE.AND P0, PT, R35, UR4, PT ;  /* 0x0000000423007c0c */ /* 0x000fe2000bf06270 */
[----:B------:R-:W-:Y:S02]  /*13190*/  IMAD.MOV.U32 R13, RZ, RZ, R18 ;  /* 0x000000ffff0d7224 */ /* 0x000fe400078e0012 */
[----:B------:R-:W-:Y:S01]  /*131a0*/  IMAD.MOV.U32 R12, RZ, RZ, 0x1 ;  /* 0x00000001ff0c7424 */ /* 0x000fe200078e00ff */
[----:B------:R-:W-:-:S05]  /*131b0*/  MOV R2, R14 ;  /* 0x0000000e00027202 */ /* 0x000fca0000000f00 */
[----:B------:R-:W-:-:S05]  /*131c0*/  IMAD.WIDE.U32 R2, R22, 0x2, R2 ;  /* 0x0000000216027825 */ /* 0x000fca00078e0002 */
[----:B------:R-:W-:Y:S01]  /*131d0*/  @!PT LDS RZ, [RZ] ;  /* 0x00000000fffff984 */ /* 0x000fe20000000800 */
[----:B------:R-:W-:Y:S01]  /*131e0*/  @!PT LDS RZ, [RZ] ;  /* 0x00000000fffff984 */ /* 0x000fe20000000800 */
[----:B------:R-:W-:Y:S01]  /*131f0*/  @!PT LDS RZ, [RZ] ;  /* 0x00000000fffff984 */ /* 0x000fe20000000800 */
[----:B------:R0:W-:Y:S01]  /*13200*/  LDGSTS.E.BYPASS.LTC128B.128 [R4+0x400], desc[UR6][R2.64], !P5 ;  /* 0x0040000002047fae */ /* 0x0001e2000e901d46 */
[----:B------:R-:W-:-:S03]  /*13210*/  ISETP.LT.OR P5, PT, R5, 0x1, P1 ;  /* 0x000000010500780c */ /* 0x000fc60000fa1670 */
[----:B------:R0:W-:Y:S01]  /*13220*/  LDGSTS.E.BYPASS.LTC128B.128 [R4+0x2c00], desc[UR6][R2.64+0x80], !P4 ;  /* 0x02c0008002047fae */ /* 0x0001e2000e101d46 */
[----:B------:R-:W-:-:S09]  /*13230*/  ISETP.LT.OR P4, PT, R5, 0x1, P0 ;  /* 0x000000010500780c */ /* 0x000fd20000781670 */
[----:B------:R0:W-:Y:S01]  /*13240*/  LDGSTS.E.BYPASS.LTC128B.128 [R4+0x5400], desc[UR6][R2.64+0x100], !P5 ;  /* 0x0540010002047fae */ /* 0x0001e2000e901d46 */
[----:B------:R-:W-:-:S03]  /*13250*/  ISETP.LT.OR P5, PT, R5, 0x11, P2 ;  /* 0x000000110500780c */ /* 0x000fc600017a1670 */
[----:B------:R0:W-:Y:S01]  /*13260*/  LDGSTS.E.BYPASS.LTC128B.128 [R4+0x7c00], desc[UR6][R2.64+0x180], !P4 ;  /* 0x07c0018002047fae */ /* 0x0001e2000e101d46 */
[----:B------:R-:W-:-:S13]  /*13270*/  ISETP.LT.OR P4, PT, R5, 0x11, P3 ;  /* 0x000000110500780c */ /* 0x000fda0001f81670 */
[----:B0-----:R-:W-:Y:S05]  /*13280*/  WARPSYNC.COLLECTIVE R15, `(.L_x_151) ;  /* 0x000000000f087348 */ /* 0x001fea0003c00000 */
[----:B------:R1:W2:Y:S02]  /*13290*/  SHFL.IDX P6, R14, R13, R12, R11 ;  /* 0x0000000c0d0e7389 */ /* 0x0002a400000c000b */
[----:B012---:R-:W-:Y:S01]  /*132a0*/  ENDCOLLECTIVE ;  /* 0x000000000000791b */ /* 0x007fe20003800000 */
.L_x_151:
[----:B------:R-:W-:Y:S01]  /*132b0*/  IMAD.MOV.U32 R13, RZ, RZ, R17 ;  /* 0x000000ffff0d7224 */ /* 0x000fe200078e0011 */
[----:B------:R-:W-:-:S07]  /*132c0*/  MOV R6, R14 ;  /* 0x0000000e00067202 */ /* 0x000fce0000000f00 */
[----:B------:R-:W-:Y:S05]  /*132d0*/  WARPSYNC.COLLECTIVE R15, `(.L_x_152) ;  /* 0x000000000f087348 */ /* 0x000fea0003c00000 */
[----:B------:R0:W1:Y:S02]  /*132e0*/  SHFL.IDX P6, R14, R13, R12, R11 ;  /* 0x0000000c0d0e7389 */ /* 0x00006400000c000b */
[----:B01----:R-:W-:Y:S01]  /*132f0*/  ENDCOLLECTIVE ;  /* 0x000000000000791b */ /* 0x003fe20003800000 */
.L_x_152:
[----:B------:R-:W-:Y:S01]  /*13300*/  ULDC.64 UR4, c[0x0][0x208] ;  /* 0x0000820000047ab9 */ /* 0x000fe20000000a00 */
[----:B------:R-:W-:Y:S01]  /*13310*/  MOV R3, R6 ;  /* 0x0000000600037202 */ /* 0x000fe20000000f00 */
[----:B------:R-:W-:Y:S02]  /*13320*/  IMAD.MOV.U32 R13, RZ, RZ, R18 ;  /* 0x000000ffff0d7224 */ /* 0x000fe400078e0012 */
[----:B------:R-:W-:Y:S02]  /*13330*/  IMAD.MOV.U32 R12, RZ, RZ, 0x2 ;  /* 0x00000002ff0c7424 */ /* 0x000fe400078e00ff */
[----:B------:R-:W-:-:S04]  /*13340*/  IMAD.MOV.U32 R2, RZ, RZ, R14 ;  /* 0x000000ffff027224 */ /* 0x000fc800078e000e */
        /* <DEDUP_REMOVED lines=15> */
.L_x_153:
[----:B------:R-:W-:Y:S01]  /*13440*/  IMAD.MOV.U32 R13, RZ, RZ, R17 ;  /* 0x000000ffff0d7224 */ /* 0x000fe200078e0011 */
[----:B------:R-:W-:-:S07]  /*13450*/  MOV R6, R14 ;  /* 0x0000000e00067202 */ /* 0x000fce0000000f00 */
[----:B------:R-:W-:Y:S05]  /*13460*/  WARPSYNC.COLLECTIVE R15, `(.L_x_154) ;  /* 0x000000000f087348 */ /* 0x000fea0003c00000 */
[----:B------:R0:W1:Y:S02]  /*13470*/  SHFL.IDX P6, R14, R13, R12, R11 ;  /* 0x0000000c0d0e7389 */ /* 0x00006400000c000b */
[----:B01----:R-:W-:Y:S01]  /*13480*/  ENDCOLLECTIVE ;  /* 0x000000000000791b */ /* 0x003fe20003800000 */
.L_x_154:
        /* <DEDUP_REMOVED lines=20> */
.L_x_155:
[----:B------:R-:W-:Y:S01]  /*135d0*/  IMAD.MOV.U32 R13, RZ, RZ, R17 ;  /* 0x000000ffff0d7224 */ /* 0x000fe200078e0011 */
[----:B------:R-:W-:-:S07]  /*135e0*/  MOV R6, R14 ;  /* 0x0000000e00067202 */ /* 0x000fce0000000f00 */
[----:B------:R-:W-:Y:S05]  /*135f0*/  WARPSYNC.COLLECTIVE R15, `(.L_x_156) ;  /* 0x000000000f087348 */ /* 0x000fea0003c00000 */
[----:B------:R0:W1:Y:S02]  /*13600*/  SHFL.IDX P6, R14, R13, R12, R11 ;  /* 0x0000000c0d0e7389 */ /* 0x00006400000c000b */
[----:B01----:R-:W-:Y:S01]  /*13610*/  ENDCOLLECTIVE ;  /* 0x000000000000791b */ /* 0x003fe20003800000 */
.L_x_156:
[----:B------:R-:W-:Y:S01]  /*13620*/  ULDC.64 UR4, c[0x0][0x208] ;  /* 0x0000820000047ab9 */ /* 0x000fe20000000a00 */
[----:B------:R-:W-:Y:S01]  /*13630*/  MOV R3, R6 ;  /* 0x0000000600037202 */ /* 0x000fe20000000f00 */
[----:B------:R-:W-:Y:S02]  /*13640*/  IMAD.MOV.U32 R6, RZ, RZ, RZ ;  /* 0x000000ffff067224 */ /* 0x000fe400078e00ff */
        /* <DEDUP_REMOVED lines=11> */
[----:B------:R0:W-:Y:S04]  /*13700*/  LDGSTS.E.BYPASS.LTC128B.128 [R4+0x6c00], desc[UR4][R2.64+0x100], !P5 ;  /* 0x06c0010002047fae */ /* 0x0001e8000e901d44 */
[----:B------:R0:W-:Y:S02]  /*13710*/  LDGSTS.E.BYPASS.LTC128B.128 [R4+0x9400], desc[UR4][R2.64+0x180], !P4 ;  /* 0x0940018002047fae */ /* 0x0001e4000e101d44 */
[----:B0-----:R-:W-:Y:S05]  /*13720*/  WARPSYNC.COLLECTIVE R15, `(.L_x_157) ;  /* 0x000000000f087348 */ /* 0x001fea0003c00000 */
[----:B------:R1:W2:Y:S02]  /*13730*/  SHFL.IDX P6, R14, R13, R12, R11 ;  /* 0x0000000c0d0e7389 */ /* 0x0002a400000c000b */
[----:B012---:R-:W-:Y:S01]  /*13740*/  ENDCOLLECTIVE ;  /* 0x000000000000791b */ /* 0x007fe20003800000 */
.L_x_157:
[----:B------:R-:W-:Y:S01]  /*13750*/  IMAD.MOV.U32 R13, RZ, RZ, R17 ;  /* 0x000000ffff0d7224 */ /* 0x000fe200078e0011 */
[----:B------:R-:W-:-:S07]  /*13760*/  MOV R18, R14 ;  /* 0x0000000e00127202 */ /* 0x000fce0000000f00 */
[----:B------:R-:W-:Y:S05]  /*13770*/  WARPSYNC.COLLECTIVE R15, `(.L_x_158) ;  /* 0x000000000f087348 */ /* 0x000fea0003c00000 */
[----:B------:R0:W1:Y:S02]  /*13780*/  SHFL.IDX P6, R14, R13, R12, R11 ;  /* 0x0000000c0d0e7389 */ /* 0x00006400000c000b */
[----:B01----:R-:W-:Y:S01]  /*13790*/  ENDCOLLECTIVE ;  /* 0x000000000000791b */ /* 0x003fe20003800000 */
.L_x_158:
[----:B------:R-:W-:Y:S05]  /*137a0*/  BRA `(.L_x_159) ;  /* 0xffffffcc00a07947 */ /* 0x000fea000383ffff */
.L_x_77:
[----:B0-----:R0:W1:Y:S02]  /*137b0*/  SYNCS.PHASECHK.TRANS64.TRYWAIT P0, [R7+URZ+0x38820], R6 ;  /* 0x03882006070075a7 */ /* 0x001064000800017f */
[----:B-1----:R-:W-:Y:S05]  /*137c0*/  @!P0 NANOSLEEP.SYNCS 0x989680 ;  /* 0x009896800000895d */ /* 0x002fea0003900000 */
[----:B------:R-:W1:Y:S02]  /*137d0*/  @!P0 SYNCS.PHASECHK.TRANS64 P0, [R7+URZ+0x38820], R6 ;  /* 0x03882006070085a7 */ /* 0x000e64000800007f */
[----:B-1----:R-:W-:Y:S05]  /*137e0*/  @!P0 BRA `(.L_x_77) ;  /* 0xfffffffc00f08947 */ /* 0x002fea000383ffff */
[----:B------:R-:W-:Y:S05]  /*137f0*/  BRA `(.L_x_160) ;  /* 0xffffffd000287947 */ /* 0x000fea000383ffff */
.L_x_78:
[----:B------:R-:W1:Y:S01]  /*13800*/  S2R R3, SR_TID.X ;  /* 0x0000000000037919 */ /* 0x000e620000002100 */
[----:B------:R-:W-:Y:S01]  /*13810*/  BSSY B0, `(.L_x_161) ;  /* 0x000000a000007945 */ /* 0x000fe20003800000 */
[----:B------:R-:W-:Y:S01]  /*13820*/  IMAD.MOV.U32 R12, RZ, RZ, RZ ;  /* 0x000000ffff0c7224 */ /* 0x000fe200078e00ff */
[----:B------:R-:W-:Y:S01]  /*13830*/  MOV R15, 0xffffffff ;  /* 0xffffffff000f7802 */ /* 0x000fe20000000f00 */
[----:B------:R-:W-:Y:S01]  /*13840*/  IMAD.MOV.U32 R11, RZ, RZ, 0x1f ;  /* 0x0000001fff0b7424 */ /* 0x000fe200078e00ff */
[----:B-1----:R-:W-:-:S04]  /*13850*/  SHF.R.U32.HI R3, RZ, 0x5, R3 ;  /* 0x00000005ff037819 */ /* 0x002fc80000011603 */
[----:B------:R-:W-:-:S04]  /*13860*/  LOP3.LUT R3, R3, 0x3, RZ, 0xc0, !PT ;  /* 0x0000000303037812 */ /* 0x000fc800078ec0ff */
[----:B------:R-:W-:-:S07]  /*13870*/  MOV R13, R3 ;  /* 0x00000003000d7202 */ /* 0x000fce0000000f00 */
[----:B0----5:R-:W-:Y:S05]  /*13880*/  WARPSYNC.COLLECTIVE R15, `(.L_x_162) ;  /* 0x000000000f087348 */ /* 0x021fea0003c00000 */
[----:B------:R1:W2:Y:S02]  /*13890*/  SHFL.IDX P6, R14, R13, R12, R11 ;  /* 0x0000000c0d0e7389 */ /* 0x0002a400000c000b */
[----:B012--5:R-:W-:Y:S01]  /*138a0*/  ENDCOLLECTIVE ;  /* 0x000000000000791b */ /* 0x027fe20003800000 */
.L_x_162:
[----:B------:R-:W-:Y:S05]  /*138b0*/  BSYNC B0 ;  /* 0x0000000000007941 */ /* 0x000fea0003800000 */
.L_x_161:
[----:B------:R-:W-:Y:S05]  /*138c0*/  BRA `(.L_x_163) ;  /* 0xffffffd0000c7947 */ /* 0x000fea000383ffff */
.L_x_79:
[----:B------:R-:W-:Y:S01]  /*138d0*/  BSSY B0, `(.L_x_164) ;  /* 0x0000006000007945 */ /* 0x000fe20003800000 */
[----:B------:R-:W-:-:S07]  /*138e0*/  IMAD.MOV.U32 R15, RZ, RZ, -0x1 ;  /* 0xffffffffff0f7424 */ /* 0x000fce00078e00ff */
[----:B01---5:R-:W-:Y:S05]  /*138f0*/  WARPSYNC.COLLECTIVE R15, `(.L_x_165) ;  /* 0x000000000f0c7348 */ /* 0x023fea0003c00000 */
[----:B------:R-:W-:Y:S02]  /*13900*/  ELECT P6, UR62, PT ;  /* 0x00000000003e782f */ /* 0x000fe400038c0000 */
[----:B------:R-:W-:Y:S01]  /*13910*/  MOV R14, UR62 ;  /* 0x0000003e000e7c02 */ /* 0x000fe20008000f00 */
[----:B01---5:R-:W-:Y:S10]  /*13920*/  ENDCOLLECTIVE ;  /* 0x000000000000791b */ /* 0x023ff40003800000 */
.L_x_165:
[----:B------:R-:W-:Y:S05]  /*13930*/  BSYNC B0 ;  /* 0x0000000000007941 */ /* 0x000fea0003800000 */
.L_x_164:
[----:B------:R-:W-:Y:S05]  /*13940*/  BRA `(.L_x_166) ;  /* 0xffffffd000007947 */ /* 0x000fea000383ffff */
.L_x_81:
[----:B-1----:R1:W2:Y:S02]  /*13950*/  SYNCS.PHASECHK.TRANS64.TRYWAIT P1, [R5+URZ+0x38840], R4 ;  /* 0x03884004050075a7 */ /* 0x0022a4000802017f */
[----:B--2---:R-:W-:Y:S05]  /*13960*/  @!P1 NANOSLEEP.SYNCS 0x989680 ;  /* 0x009896800000995d */ /* 0x004fea0003900000 */
[----:B------:R-:W2:Y:S02]  /*13970*/  @!P1 SYNCS.PHASECHK.TRANS64 P1, [R5+URZ+0x38840], R4 ;  /* 0x03884004050095a7 */ /* 0x000ea4000802007f */
[----:B--2---:R-:W-:Y:S05]  /*13980*/  @!P1 BRA `(.L_x_81) ;  /* 0xfffffffc00f09947 */ /* 0x004fea000383ffff */
[----:B------:R-:W-:Y:S05]  /*13990*/  BRA `(.L_x_167) ;  /* 0xffffffd000287947 */ /* 0x000fea000383ffff */
.L_x_83:
[----:B--2---:R2:W3:Y:S02]  /*139a0*/  SYNCS.PHASECHK.TRANS64.TRYWAIT P1, [R3+URZ+0x38840], R0 ;  /* 0x03884000030075a7 */ /* 0x0044e4000802017f */
[----:B---3--:R-:W-:Y:S05]  /*139b0*/  @!P1 NANOSLEEP.SYNCS 0x989680 ;  /* 0x009896800000995d */ /* 0x008fea0003900000 */
[----:B------:R-:W3:Y:S02]  /*139c0*/  @!P1 SYNCS.PHASECHK.TRANS64 P1, [R3+URZ+0x38840], R0 ;  /* 0x03884000030095a7 */ /* 0x000ee4000802007f */
[----:B---3--:R-:W-:Y:S05]  /*139d0*/  @!P1 BRA `(.L_x_83) ;  /* 0xfffffffc00f09947 */ /* 0x008fea000383ffff */
[----:B------:R-:W-:Y:S05]  /*139e0*/  BRA `(.L_x_168) ;  /* 0xffffffd000347947 */ /* 0x000fea000383ffff */
.L_x_85:
[----:B---3--:R3:W4:Y:S02]  /*139f0*/  SYNCS.PHASECHK.TRANS64.TRYWAIT P1, [R5+URZ+0x38860], R4 ;  /* 0x03886004050075a7 */ /* 0x008724000802017f */
[----:B----4-:R-:W-:Y:S05]  /*13a00*/  @!P1 NANOSLEEP.SYNCS 0x989680 ;  /* 0x009896800000995d */ /* 0x010fea0003900000 */
[----:B------:R-:W4:Y:S02]  /*13a10*/  @!P1 SYNCS.PHASECHK.TRANS64 P1, [R5+URZ+0x38860], R4 ;  /* 0x03886004050095a7 */ /* 0x000f24000802007f */
[----:B----4-:R-:W-:Y:S05]  /*13a20*/  @!P1 BRA `(.L_x_85) ;  /* 0xfffffffc00f09947 */ /* 0x010fea000383ffff */
[----:B------:R-:W-:Y:S05]  /*13a30*/  BRA `(.L_x_169) ;  /* 0xffffffd000307947 */ /* 0x000fea000383ffff */
.L_x_170:
[----:B------:R-:W-:-:S00]  /*13a40*/  BRA `(.L_x_170) ;  /* 0xfffffffc00fc7947 */ /* 0x000fc0000383ffff */
[----:B------:R-:W-:-:S00]  /*13a50*/  NOP ;  /* 0x0000000000007918 */ /* 0x000fc00000000000 */
        /* <DEDUP_REMOVED lines=10> */
.L_x_15955:


//--------------------- .text._ZN7cutlass13device_kernelIN5flash11enable_sm90INS1_16FlashAttnFwdSm90INS1_25CollectiveMainloopFwdSm90ILi2EN4cute5tupleIJNS5_1CILi1EEES8_S8_EEENS6_IJNS7_ILi128EEENS7_ILi80EEENS7_ILi256EEEEEELi256ENS_10bfloat16_tEfNS_4arch4Sm90ELb0ELb0ELb0ELb1ELb1ELb0ELb0ELb1ELb1ELb1ELb1ELb0EEENS1_21CollectiveEpilogueFwdINS6_IJSA_SC_SB_EEES9_SE_SG_Li256ELb1ELb1ELb1ELb0EEENS1_36VarlenDynamicPersistentTileSchedulerILi128ELi80ELi256ELi128ELb1ELb1ELb1ELb0ELb1ELb1EEEEEEEEEvNT_6ParamsE --------------------------
	.section	.text._ZN7cutlass13device_kernelIN5flash11enable_sm90INS1_16FlashAttnFwdSm90INS1_25CollectiveMainloopFwdSm90ILi2EN4cute5tupleIJNS5_1CILi1EEES8_S8_EEENS6_IJNS7_ILi128EEENS7_ILi80EEENS7_ILi256EEEEEELi256ENS_10bfloat16_tEfNS_4arch4Sm90ELb0ELb0ELb0ELb1ELb1ELb0ELb0ELb1ELb1ELb1ELb1ELb0EEENS1_21CollectiveEpilogueFwdINS6_IJSA_SC_SB_EEES9_SE_SG_Li256ELb1ELb1ELb1ELb0EEENS1_36VarlenDynamicPersistentTileSchedulerILi128ELi80ELi256ELi128ELb1ELb1ELb1ELb0ELb1ELb1EEEEEEEEEvNT_6ParamsE,"ax",@progbits
	.align	128
.text._ZN7cutlass13device_kernelIN5flash11enable_sm90INS1_16FlashAttnFwdSm90INS1_25CollectiveMainloopFwdSm90ILi2EN4cute5tupleIJNS5_1CILi1EEES8_S8_EEENS6_IJNS7_ILi128EEENS7_ILi80EEENS7_ILi256EEEEEELi256ENS_10bfloat16_tEfNS_4arch4Sm90ELb0ELb0ELb0ELb1ELb1ELb0ELb0ELb1ELb1ELb1ELb1ELb0EEENS1_21CollectiveEpilogueFwdINS6_IJSA_SC_SB_EEES9_SE_SG_Li256ELb1ELb1ELb1ELb0EEENS1_36VarlenDynamicPersistentTileSchedulerILi128ELi80ELi256ELi128ELb1ELb1ELb1ELb0ELb1ELb1EEEEEEEEEvNT_6ParamsE:
        .type           _ZN7cutlass13device_kernelIN5flash11enable_sm90INS1_16FlashAttnFwdSm90INS1_25CollectiveMainloopFwdSm90ILi2EN4cute5tupleIJNS5_1CILi1EEES8_S8_EEENS6_IJNS7_ILi128EEENS7_ILi80EEENS7_ILi256EEEEEELi256ENS_10bfloat16_tEfNS_4arch4Sm90ELb0ELb0ELb0ELb1ELb1ELb0ELb0ELb1ELb1ELb1ELb1ELb0EEENS1_21CollectiveEpilogueFwdINS6_IJSA_SC_SB_EEES9_SE_SG_Li256ELb1ELb1ELb1ELb0EEENS1_36VarlenDynamicPersistentTileSchedulerILi128ELi80ELi256ELi128ELb1ELb1ELb1ELb0ELb1ELb1EEEEEEEEEvNT_6ParamsE,@function
        .size           _ZN7cutlass13device_kernelIN5flash11enable_sm90INS1_16FlashAttnFwdSm90INS1_25CollectiveMainloopFwdSm90ILi2EN4cute5tupleIJNS5_1CILi1EEES8_S8_EEENS6_IJNS7_ILi128EEENS7_ILi80EEENS7_ILi256EEEEEELi256ENS_10bfloat16_tEfNS_4arch4Sm90ELb0ELb0ELb0ELb1ELb1ELb0ELb0ELb1ELb1ELb1ELb1ELb0EEENS1_21CollectiveEpilogueFwdINS6_IJSA_SC_SB_EEES9_SE_SG_Li256ELb1ELb1ELb1ELb0EEENS1_36VarlenDynamicPersistentTileSchedulerILi128ELi80ELi256ELi128ELb1ELb1ELb1ELb0ELb1ELb1EEEEEEEEEvNT_6ParamsE,(.L_x_15956 - _ZN7cutlass13device_kernelIN5flash11enable_sm90INS1_16FlashAttnFwdSm90INS1_25CollectiveMainloopFwdSm90ILi2EN4cute5tupleIJNS5_1CILi1EEES8_S8_EEENS6_IJNS7_ILi128EEENS7_ILi80EEENS7_ILi256EEEEEELi256ENS_10bfloat16_tEfNS_4arch4Sm90ELb0ELb0ELb0ELb1ELb1ELb0ELb0ELb1ELb1ELb1ELb1ELb0EEENS1_21CollectiveEpilogueFwdINS6_IJSA_SC_SB_EEES9_SE_SG_Li256ELb1ELb1ELb1ELb0EEENS1_36VarlenDynamicPersistentTileSchedulerILi128ELi80ELi256ELi128ELb1ELb1ELb1ELb0ELb1ELb1EEEEEEEEEvNT_6ParamsE)
        .other          _ZN7cutlass13device_kernelIN5flash11enable_sm90INS1_16FlashAttnFwdSm90INS1_25CollectiveMainloopFwdSm90ILi2EN4cute5tupleIJNS5_1CILi1EEES8_S8_EEENS6_IJNS7_ILi128EEENS7_ILi80EEENS7_ILi256EEEEEELi256ENS_10bfloat16_tEfNS_4arch4Sm90ELb0ELb0ELb0ELb1ELb1ELb0ELb0ELb1ELb1ELb1ELb1ELb0EEENS1_21CollectiveEpilogueFwdINS6_IJSA_SC_SB_EEES9_SE_SG_Li256ELb1ELb1ELb1ELb0EEENS1_36VarlenDynamicPersistentTileSchedulerILi128ELi80ELi256ELi128ELb1ELb1ELb1ELb0ELb1ELb1EEEEEEEEEvNT_6ParamsE,@"STO_CUDA_ENTRY STV_DEFAULT"
_ZN7cutlass13device_kernelIN5flash11enable_sm90INS1_16FlashAttnFwdSm90INS1_25CollectiveMainloopFwdSm90ILi2EN4cute5tupleIJNS5_1CILi1EEES8_S8_EEENS6_IJNS7_ILi128EEENS7_ILi80EEENS7_ILi256EEEEEELi256ENS_10bfloat16_tEfNS_4arch4Sm90ELb0ELb0ELb0ELb1ELb1ELb0ELb0ELb1ELb1ELb1ELb1ELb0EEENS1_21CollectiveEpilogueFwdINS6_IJSA_SC_SB_EEES9_SE_SG_Li256ELb1ELb1ELb1ELb0EEENS1_36VarlenDynamicPersistentTileSchedulerILi128ELi80ELi256ELi128ELb1ELb1ELb1ELb0ELb1ELb1EEEEEEEEEvNT_6ParamsE:
        /* <DEDUP_REMOVED lines=45> */
.L_x_171:
        /* <DEDUP_REMOVED lines=22> */
.L_x_172:
        /* <DEDUP_REMOVED lines=18> */
.L_x_173:
        /* <DEDUP_REMOVED lines=22> */
.L_x_174:
        /* <DEDUP_REMOVED lines=23> */
.L_x_175:
[----:B------:R-:W-:Y:S01]  /*0820*/  UISETP.NE.AND UP0, UPT, UR9, URZ, UPT ;  /* 0x0000003f0900728c */ /* 0x000fe2000bf05270 */
[----:B------:R-:W-:Y:S01]  /*0830*/  NOP ;  /* 0x0000000000007918 */ /* 0x000fe20000000000 */
[----:B0-----:R-:W-:Y:S01]  /*0840*/  UMOV UR4, 0x1 ;  /* 0x0000000100047882 */ /* 0x001fe20000000000 */
[----:B------:R-:W-:Y:S01]  /*0850*/  ULDC.64 UR36, c[0x0][0x208] ;  /* 0x0000820000247ab9 */ /* 0x000fe20000000a00 */
[----:B------:R-:W-:Y:S01]  /*0860*/  USEL UR4, UR4, 0x2, !UP0 ;  /* 0x0000000204047887 */ /* 0x000fe2000c000000 */
[----:B-1234-:R-:W-:Y:S01]  /*0870*/  BAR.SYNC.DEFER_BLOCKING 0x0 ;  /* 0x0000000000007b1d */ /* 0x01efe20000010000 */
[----:B------:R-:W-:-:S04]  /*0880*/  PLOP3.LUT P0, PT, PT, PT, UP0, 0x80, 0x0 ;  /* 0x000000000000781c */ /* 0x000fc80003f0f008 */
[----:B------:R-:W-:-:S05]  /*0890*/  IMAD.U32 R3, RZ, RZ, UR4 ;  /* 0x00000004ff037e24 */ /* 0x000fca000f8e00ff */
[----:B------:R0:W-:Y:S04]  /*08a0*/  STL [R1+0x50], R3 ;  /* 0x0000500301007387 */ /* 0x0001e80000100800 */
[----:B------:R-:W-:Y:S05]  /*08b0*/  @!P0 BRA `(.L_x_176) ;  /* 0x000000f400c48947 */ /* 0x000fea0003800000 */
.L_x_177:
[----:B------:R-:W-:-:S08]  /*08c0*/  NOP ;  /* 0x0000000000007918 */ /* 0x000fd00000000000 */
[----:B------:R-:W1:Y:S02]  /*08d0*/  USETMAXREG.TRY_ALLOC.CTAPOOL UP0, 0xe8 ;  /* 0x000000e8000079c8 */ /* 0x000e640008000600 */
[----:B-1----:R-:W-:-:S13]  /*08e0*/  PLOP3.LUT P0, PT, PT, PT, UP0, 0x80, 0x0 ;  /* 0x000000000000781c */ /* 0x002fda0003f0f008 */
[----:B------:R-:W-:Y:S05]  /*08f0*/  @!P0 BRA `(.L_x_177) ;  /* 0xfffffffc00f08947 */ /* 0x000fea000383ffff */
[----:B------:R-:W1:Y:S08]  /*0900*/  S2UR UR5, SR_CgaCtaId ;  /* 0x00000000000579c3 */ /* 0x000e700000008800 */
[----:B------:R-:W-:Y:S06]  /*0910*/  BAR.ARV 0x8, 0x180 ;  /* 0x0206000000007b1d */ /* 0x000fec0000002000 */
[----:B------:R-:W-:-:S02]  /*0920*/  UMOV UR4, 0x400 ;  /* 0x0000040000047882 */ /* 0x000fc40000000000 */
[----:B------:R-:W-:Y:S01]  /*0930*/  BAR.SYNC.DEFER_BLOCKING 0x5, 0x180 ;  /* 0x0146000000007b1d */ /* 0x000fe20000010000 */
[----:B-1----:R-:W-:-:S09]  /*0940*/  ULEA UR4, UR5, UR4, 0x18 ;  /* 0x0000000405047291 */ /* 0x002fd2000f8ec03f */
[----:B------:R-:W1:Y:S01]  /*0950*/  LDS.128 R8, [UR4+0x388d0] ;  /* 0x0388d004ff087984 */ /* 0x000e620008000c00 */
[----:B------:R-:W-:Y:S01]  /*0960*/  ULDC UR4, c[0x0][0xc3c] ;  /* 0x00030f0000047ab9 */ /* 0x000fe20000000800 */
[----:B------:R-:W-:Y:S06]  /*0970*/  BAR.ARV 0x4, 0x180 ;  /* 0x0106000000007b1d */ /* 0x000fec0000002000 */
[----:B-1----:R-:W-:-:S13]  /*0980*/  ISETP.GE.AND P0, PT, R11, UR4, PT ;  /* 0x000000040b007c0c */ /* 0x002fda000bf06270 */
[----:B------:R-:W-:Y:S05]  /*0990*/  @P0 EXIT ;  /* 0x000000000000094d */ /* 0x000fea0003800000 */
[----:B------:R-:W2:Y:S01]  /*09a0*/  LDL R2, [R1+0x50] ;  /* 0x0000500001027983 */ /* 0x000ea20000100800 */
[----:B------:R-:W-:Y:S01]  /*09b0*/  VIADD R0, R0, 0xffffff80 ;  /* 0xffffff8000007836 */ /* 0x000fe20000000000 */
[----:B------:R-:W-:Y:S01]  /*09c0*/  R2UR UR7, R11 ;  /* 0x000000000b0772ca */ /* 0x000fe200000e0000 */
[----:B------:R-:W-:Y:S01]  /*09d0*/  UMOV UR38, URZ ;  /* 0x0000003f00267c82 */ /* 0x000fe20008000000 */
[----:B------:R-:W-:Y:S02]  /*09e0*/  R2UR UR6, R9 ;  /* 0x00000000090672ca */ /* 0x000fe400000e0000 */
[----:B0-----:R-:W-:Y:S02]  /*09f0*/  SHF.R.S32.HI R3, RZ, 0x1f, R0 ;  /* 0x0000001fff037819 */ /* 0x001fe40000011400 */
[----:B------:R-:W-:Y:S02]  /*0a00*/  R2UR UR5, R10 ;  /* 0x000000000a0572ca */ /* 0x000fe400000e0000 */
[----:B------:R-:W-:-:S05]  /*0a10*/  LEA.HI R4, R3, R0, RZ, 0x5 ;  /* 0x0000000003047211 */ /* 0x000fca00078f28ff */
[----:B------:R-:W-:-:S05]  /*0a20*/  IMAD.SHL.U32 R6, R4, 0x20, RZ ;  /* 0x0000002004067824 */ /* 0x000fca00078e00ff */
[----:B------:R-:W-:Y:S02]  /*0a30*/  LOP3.LUT R6, R6, 0xfffffc00, RZ, 0xc0, !PT ;  /* 0xfffffc0006067812 */ /* 0x000fe400078ec0ff */
[----:B--2---:R-:W-:Y:S02]  /*0a40*/  R2UR UR4, R2 ;  /* 0x00000000020472ca */ /* 0x004fe400000e0000 */
[----:B------:R-:W-:-:S04]  /*0a50*/  LEA.HI R2, R3, R0, RZ, 0x7 ;  /* 0x0000000003027211 */ /* 0x000fc800078f38ff */
[----:B------:R-:W-:-:S05]  /*0a60*/  LOP3.LUT R5, R2, 0xffffff80, RZ, 0xc0, !PT ;  /* 0xffffff8002057812 */ /* 0x000fca00078ec0ff */
[C---:B------:R-:W-:Y:S01]  /*0a70*/  IMAD.IADD R13, R0.reuse, 0x1, -R5 ;  /* 0x00000001000d7824 */ /* 0x040fe200078e0a05 */
[CC--:B------:R-:W-:Y:S01]  /*0a80*/  LEA.HI R5, R3.reuse, R0.reuse, RZ, 0x2 ;  /* 0x0000000003057211 */ /* 0x0c0fe200078f10ff */
[----:B------:R-:W-:Y:S01]  /*0a90*/  ULOP3.LUT UR8, UR4, 0x1, URZ, 0xfc, !UPT ;  /* 0x0000000104087892 */ /* 0x000fe2000f8efc3f */
[----:B------:R-:W-:Y:S02]  /*0aa0*/  LEA.HI R3, R3, R0, RZ, 0x4 ;  /* 0x0000000003037211 */ /* 0x000fe400078f20ff */
[----:B------:R-:W-:Y:S01]  /*0ab0*/  SHF.R.S32.HI R8, RZ, 0x1f, R13 ;  /* 0x0000001fff087819 */ /* 0x000fe2000001140d */
[----:B------:R-:W-:Y:S01]  /*0ac0*/  STL [R1+0x3c], R13 ;  /* 0x00003c0d01007387 */ /* 0x000fe20000100800 */
[----:B------:R-:W-:Y:S01]  /*0ad0*/  LOP3.LUT R11, R5, 0xfffffffc, RZ, 0xc0, !PT ;  /* 0xfffffffc050b7812 */ /* 0x000fe200078ec0ff */
[----:B------:R-:W-:Y:S01]  /*0ae0*/  UMOV UR4, URZ ;  /* 0x0000003f00047c82 */ /* 0x000fe20008000000 */
[C---:B------:R-:W-:Y:S02]  /*0af0*/  LOP3.LUT R5, R3.reuse, 0x3fffff0, RZ, 0xc0, !PT ;  /* 0x03fffff003057812 */ /* 0x040fe400078ec0ff */
[----:B------:R-:W-:Y:S01]  /*0b00*/  SHF.R.S32.HI R4, RZ, 0x4, R3 ;  /* 0x00000004ff047819 */ /* 0x000fe20000011403 */
[----:B------:R-:W-:Y:S01]  /*0b10*/  IMAD.IADD R12, R0, 0x1, -R11 ;  /* 0x00000001000c7824 */ /* 0x000fe200078e0a0b */
[----:B------:R-:W-:Y:S01]  /*0b20*/  LEA.HI R9, R8, R13, RZ, 0x2 ;  /* 0x0000000d08097211 */ /* 0x000fe200078f10ff */
[----:B------:R-:W-:Y:S01]  /*0b30*/  IMAD.IADD R5, R0, 0x1, -R5 ;  /* 0x0000000100057824 */ /* 0x000fe200078e0a05 */
[----:B------:R-:W-:-:S02]  /*0b40*/  LEA.HI R0, R3, R4, RZ, 0x1 ;  /* 0x0000000403007211 */ /* 0x000fc400078f08ff */
[--C-:B------:R-:W-:Y:S01]  /*0b50*/  SHF.R.S32.HI R10, RZ, 0x2, R9.reuse ;  /* 0x00000002ff0a7819 */ /* 0x100fe20000011409 */
[----:B------:R-:W-:Y:S01]  /*0b60*/  IMAD R6, R5, 0x40, R6 ;  /* 0x0000004005067824 */ /* 0x000fe200078e0206 */
[----:B------:R-:W-:Y:S02]  /*0b70*/  SHF.R.S32.HI R7, RZ, 0x1f, R9 ;  /* 0x0000001fff077819 */ /* 0x000fe40000011409 */
[----:B------:R-:W-:Y:S02]  /*0b80*/  SHF.R.S32.HI R3, RZ, 0x7, R2 ;  /* 0x00000007ff037819 */ /* 0x000fe40000011402 */
[----:B------:R-:W-:Y:S02]  /*0b90*/  LEA.HI R11, R7, R10, RZ, 0x3 ;  /* 0x0000000a070b7211 */ /* 0x000fe400078f18ff */
[----:B------:R-:W-:Y:S02]  /*0ba0*/  LEA.HI R2, R2, R3, RZ, 0x1 ;  /* 0x0000000302027211 */ /* 0x000fe400078f08ff */
[----:B------:R-:W-:-:S02]  /*0bb0*/  LOP3.LUT R7, R0, 0x1ffffffe, RZ, 0xc0, !PT ;  /* 0x1ffffffe00077812 */ /* 0x000fc400078ec0ff */
[----:B------:R-:W-:Y:S02]  /*0bc0*/  LOP3.LUT R11, R11, 0xfffffff8, RZ, 0xc0, !PT ;  /* 0xfffffff80b0b7812 */ /* 0x000fe400078ec0ff */
[----:B------:R-:W-:Y:S01]  /*0bd0*/  LEA.HI R8, R8, R13, RZ, 0x5 ;  /* 0x0000000d08087211 */ /* 0x000fe200078f28ff */
[----:B------:R-:W-:Y:S01]  /*0be0*/  IMAD.IADD R7, R4, 0x1, -R7 ;  /* 0x0000000104077824 */ /* 0x000fe200078e0a07 */
[----:B------:R-:W-:Y:S01]  /*0bf0*/  LOP3.LUT R2, R2, 0x3fffffe, RZ, 0xc0, !PT ;  /* 0x03fffffe02027812 */ /* 0x000fe200078ec0ff */
[----:B------:R-:W-:Y:S01]  /*0c00*/  IMAD.IADD R11, R10, 0x1, -R11 ;  /* 0x000000010a0b7824 */ /* 0x000fe200078e0a0b */
[----:B------:R-:W-:Y:S02]  /*0c10*/  LEA.HI R0, R12, R12, RZ, 0x1 ;  /* 0x0000000c0c007211 */ /* 0x000fe400078f08ff */
[----:B------:R-:W-:Y:S01]  /*0c20*/  SHF.R.S32.HI R8, RZ, 0x5, R8 ;  /* 0x00000005ff087819 */ /* 0x000fe20000011408 */
[----:B------:R-:W-:Y:S01]  /*0c30*/  IMAD.IADD R2, R3, 0x1, -R2 ;  /* 0x0000000103027824 */ /* 0x000fe200078e0a02 */
[----:B------:R-:W-:Y:S01]  /*0c40*/  LOP3.LUT R3, R0, 0x1ffffffe, RZ, 0xc0, !PT ;  /* 0x1ffffffe00037812 */ /* 0x000fe200078ec0ff */
[----:B------:R-:W-:Y:S01]  /*0c50*/  IMAD R0, R7, 0x8, R6 ;  /* 0x0000000807007824 */ /* 0x000fe200078e0206 */
[----:B------:R-:W-:Y:S01]  /*0c60*/  LOP3.LUT R9, R9, 0x7ffffffc, RZ, 0xc0, !PT ;  /* 0x7ffffffc09097812 */ /* 0x000fe200078ec0ff */
[----:B------:R-:W-:-:S02]  /*0c70*/  IMAD R11, R8, 0x10, R11 ;  /* 0x00000010080b7824 */ /* 0x000fc400078e020b */
[----:B------:R-:W-:Y:S01]  /*0c80*/  IMAD.IADD R3, R12, 0x1, -R3 ;  /* 0x000000010c037824 */ /* 0x000fe200078e0a03 */
[----:B------:R0:W-:Y:S01]  /*0c90*/  STL [R1+0x48], R0 ;  /* 0x0000480001007387 */ /* 0x0001e20000100800 */
[----:B------:R-:W-:-:S04]  /*0ca0*/  IMAD.IADD R9, R13, 0x1, -R9 ;  /* 0x000000010d097824 */ /* 0x000fc800078e0a09 */
[----:B------:R-:W-:-:S04]  /*0cb0*/  IMAD.SHL.U32 R23, R9, 0x2, RZ ;  /* 0x0000000209177824 */ /* 0x000fc800078e00ff */
[C---:B------:R-:W-:Y:S02]  /*0cc0*/  VIADD R16, R23.reuse, 0x8 ;  /* 0x0000000817107836 */ /* 0x040fe40000000000 */
[----:B0-----:R-:W-:Y:S02]  /*0cd0*/  IMAD R0, R2, 0x40, R11 ;  /* 0x0000004002007824 */ /* 0x001fe400078e020b */
[----:B------:R-:W-:Y:S01]  /*0ce0*/  IMAD.U32 R2, RZ, RZ, UR8 ;  /* 0x00000008ff027e24 */ /* 0x000fe2000f8e00ff */
[----:B------:R-:W-:Y:S01]  /*0cf0*/  SHF.R.S32.HI R18, RZ, 0x1f, R16 ;  /* 0x0000001fff127819 */ /* 0x000fe20000011410 */
[C---:B------:R-:W-:Y:S01]  /*0d00*/  VIADD R15, R23.reuse, 0x10 ;  /* 0x00000010170f7836 */ /* 0x040fe20000000000 */
[----:B------:R0:W-:Y:S01]  /*0d10*/  STL [R1+0x40], R0 ;  /* 0x0000400001007387 */ /* 0x0001e20000100800 */
[C---:B------:R-:W-:Y:S02]  /*0d20*/  VIADD R14, R23.reuse, 0x18 ;  /* 0x00000018170e7836 */ /* 0x040fe40000000000 */
[C---:B------:R-:W-:Y:S01]  /*0d30*/  VIADD R13, R23.reuse, 0x20 ;  /* 0x00000020170d7836 */ /* 0x040fe20000000000 */
[----:B------:R1:W-:Y:S01]  /*0d40*/  STL [R1+0x4c], R2 ;  /* 0x00004c0201007387 */ /* 0x0003e20000100800 */
[C---:B------:R-:W-:Y:S01]  /*0d50*/  VIADD R12, R23.reuse, 0x28 ;  /* 0x00000028170c7836 */ /* 0x040fe20000000000 */
[----:B------:R-:W-:Y:S01]  /*0d60*/  SHF.R.S32.HI R17, RZ, 0x1f, R15 ;  /* 0x0000001fff117819 */ /* 0x000fe2000001140f */
[C---:B------:R-:W-:Y:S01]  /*0d70*/  VIADD R11, R23.reuse, 0x30 ;  /* 0x00000030170b7836 */ /* 0x040fe20000000000 */
[----:B------:R-:W-:Y:S01]  /*0d80*/  SHF.R.S32.HI R16, RZ, 0x1f, R14 ;  /* 0x0000001fff107819 */ /* 0x000fe2000001140e */
[----:B------:R-:W-:Y:S01]  /*0d90*/  VIADD R10, R23, 0x38 ;  /* 0x00000038170a7836 */ /* 0x000fe20000000000 */
[----:B0-----:R-:W-:Y:S01]  /*0da0*/  LEA R0, R3, R0, 0x3 ;  /* 0x0000000003007211 */ /* 0x001fe200078e18ff */
[C---:B------:R-:W-:Y:S01]  /*0db0*/  VIADD R9, R23.reuse, 0x40 ;  /* 0x0000004017097836 */ /* 0x040fe20000000000 */
[----:B------:R-:W-:Y:S01]  /*0dc0*/  SHF.R.S32.HI R15, RZ, 0x1f, R13 ;  /* 0x0000001fff0f7819 */ /* 0x000fe2000001140d */
[C---:B------:R-:W-:Y:S01]  /*0dd0*/  VIADD R8, R23.reuse, 0x48 ;  /* 0x0000004817087836 */ /* 0x040fe20000000000 */
[----:B------:R-:W-:Y:S01]  /*0de0*/  SHF.R.S32.HI R14, RZ, 0x1f, R12 ;  /* 0x0000001fff0e7819 */ /* 0x000fe2000001140c */
[----:B-1----:R-:W-:Y:S01]  /*0df0*/  IMAD.U32 R2, RZ, RZ, UR4 ;  /* 0x00000004ff027e24 */ /* 0x002fe2000f8e00ff */
[----:B------:R-:W-:Y:S01]  /*0e00*/  SHF.R.S32.HI R13, RZ, 0x1f, R11 ;  /* 0x0000001fff0d7819 */ /* 0x000fe2000001140b */
[C---:B------:R-:W-:Y:S01]  /*0e10*/  VIADD R7, R23.reuse, 0x50 ;  /* 0x0000005017077836 */ /* 0x040fe20000000000 */
[----:B------:R-:W-:Y:S01]  /*0e20*/  SHF.R.S32.HI R12, RZ, 0x1f, R10 ;  /* 0x0000001fff0c7819 */ /* 0x000fe2000001140a */
[C---:B------:R-:W-:Y:S01]  /*0e30*/  VIADD R6, R23.reuse, 0x58 ;  /* 0x0000005817067836 */ /* 0x040fe20000000000 */
[----:B------:R0:W-:Y:S01]  /*0e40*/  STL [R1+0x38], R2 ;  /* 0x0000380201007387 */ /* 0x0001e20000100800 */
[C---:B------:R-:W-:Y:S01]  /*0e50*/  VIADD R5, R23.reuse, 0x60 ;  /* 0x0000006017057836 */ /* 0x040fe20000000000 */
[----:B------:R-:W-:Y:S01]  /*0e60*/  SHF.R.S32.HI R11, RZ, 0x1f, R9 ;  /* 0x0000001fff0b7819 */ /* 0x000fe20000011409 */
[C---:B------:R-:W-:Y:S01]  /*0e70*/  VIADD R4, R23.reuse, 0x68 ;  /* 0x0000006817047836 */ /* 0x040fe20000000000 */
[----:B------:R1:W-:Y:S01]  /*0e80*/  STL [R1+0x44], R0 ;  /* 0x0000440001007387 */ /* 0x0003e20000100800 */
[C---:B------:R-:W-:Y:S01]  /*0e90*/  VIADD R227, R23.reuse, 0x78 ;  /* 0x0000007817e37836 */ /* 0x040fe20000000000 */
[----:B------:R-:W-:Y:S01]  /*0ea0*/  SHF.R.S32.HI R10, RZ, 0x1f, R8 ;  /* 0x0000001fff0a7819 */ /* 0x000fe20000011408 */
[C---:B------:R-:W-:Y:S01]  /*0eb0*/  VIADD R226, R23.reuse, 0x80 ;  /* 0x0000008017e27836 */ /* 0x040fe20000000000 */
[----:B------:R-:W-:Y:S01]  /*0ec0*/  SHF.R.S32.HI R9, RZ, 0x1f, R7 ;  /* 0x0000001fff097819 */ /* 0x000fe20000011407 */
[C---:B------:R-:W-:Y:S01]  /*0ed0*/  VIADD R225, R23.reuse, 0x88 ;  /* 0x0000008817e17836 */ /* 0x040fe20000000000 */
[----:B------:R-:W-:Y:S01]  /*0ee0*/  SHF.R.S32.HI R8, RZ, 0x1f, R6 ;  /* 0x0000001fff087819 */ /* 0x000fe20000011406 */
[C---:B0-----:R-:W-:Y:S01]  /*0ef0*/  VIADD R2, R23.reuse, 0x70 ;  /* 0x0000007017027836 */ /* 0x041fe20000000000 */
[----:B------:R-:W-:Y:S01]  /*0f00*/  SHF.R.S32.HI R7, RZ, 0x1f, R5 ;  /* 0x0000001fff077819 */ /* 0x000fe20000011405 */
[C---:B------:R-:W-:Y:S01]  /*0f10*/  VIADD R224, R23.reuse, 0x90 ;  /* 0x0000009017e07836 */ /* 0x040fe20000000000 */
        /* <DEDUP_REMOVED lines=17> */
[----:B------:R-:W-:Y:S01]  /*1030*/  VIADD R213, R23, 0xd8 ;  /* 0x000000d817d57836 */ /* 0x000fe20000000000 */
[----:B------:R-:W-:Y:S01]  /*1040*/  SHF.R.S32.HI R2, RZ, 0x1f, R220 ;  /* 0x0000001fff027819 */ /* 0x000fe200000114dc */
[----:B------:R-:W-:Y:S01]  /*1050*/  IMAD.U32 R16, RZ, RZ, UR4 ;  /* 0x00000004ff107e24 */ /* 0x000fe2000f8e00ff */
[----:B------:R-:W-:-:S02]  /*1060*/  SHF.R.S32.HI R5, RZ, 0x1f, R219 ;  /* 0x0000001fff057819 */ /* 0x000fc400000114db */
[----:B------:R-:W-:Y:S02]  /*1070*/  SHF.R.S32.HI R4, RZ, 0x1f, R218 ;  /* 0x0000001fff047819 */ /* 0x000fe400000114da */
[----:B-1----:R-:W-:-:S07]  /*1080*/  SHF.R.S32.HI R2, RZ, 0x1f, R217 ;  /* 0x0000001fff027819 */ /* 0x002fce00000114d9 */
.L_x_227:
[----:B------:R-:W-:Y:S01]  /*1090*/  ULDC.64 UR8, c[0x0][0xc88] ;  /* 0x0003220000087ab9 */ /* 0x000fe20000000a00 */
[----:B------:R-:W-:Y:S01]  /*10a0*/  ULDC.64 UR10, c[0x0][0xa20] ;  /* 0x00028800000a7ab9 */ /* 0x000fe20000000a00 */
[----:B------:R-:W-:Y:S02]  /*10b0*/  UIMAD.WIDE UR8, UR7, 0x4, UR8 ;  /* 0x00000004070878a5 */ /* 0x000fe4000f8e0208 */
[----:B------:R-:W-:Y:S01]  /*10c0*/  UISETP.NE.U32.AND UP1, UPT, UR10, URZ, UPT ;  /* 0x0000003f0a00728c */ /* 0x000fe2000bf25070 */
[----:B------:R-:W-:Y:S01]  /*10d0*/  UMOV UR61, URZ ;  /* 0x0000003f003d7c82 */ /* 0x000fe20008000000 */
[----:B------:R-:W-:Y:S02]  /*10e0*/  ULDC UR7, c[0x0][0x2f0] ;  /* 0x0000bc0000077ab9 */ /* 0x000fe40000000800 */
[----:B0-2---:R-:W-:Y:S02]  /*10f0*/  IMAD.U32 R2, RZ, RZ, UR8 ;  /* 0x00000008ff027e24 */ /* 0x005fe4000f8e00ff */
[----:B-1----:R-:W-:Y:S01]  /*1100*/  IMAD.U32 R3, RZ, RZ, UR9 ;  /* 0x00000009ff037e24 */ /* 0x002fe2000f8e00ff */
[----:B------:R-:W-:-:S04]  /*1110*/  ULDC.64 UR8, c[0x0][0xa28] ;  /* 0x00028a0000087ab9 */ /* 0x000fc80000000a00 */
[----:B------:R-:W2:Y:S01]  /*1120*/  LDG.E R2, desc[UR36][R2.64] ;  /* 0x0000002402027981 */ /* 0x000ea2000c1e1900 */
[----:B------:R-:W-:Y:S02]  /*1130*/  UISETP.NE.U32.AND UP0, UPT, UR8, URZ, UPT ;  /* 0x0000003f0800728c */ /* 0x000fe4000bf05070 */
[----:B------:R-:W-:Y:S02]  /*1140*/  UISETP.NE.AND.EX UP1, UPT, UR11, URZ, UPT, UP1 ;  /* 0x0000003f0b00728c */ /* 0x000fe4000bf25310 */
[----:B------:R-:W-:-:S04]  /*1150*/  UISETP.NE.AND.EX UP0, UPT, UR9, URZ, UPT, UP0 ;  /* 0x0000003f0900728c */ /* 0x000fc8000bf05300 */
[----:B------:R-:W-:Y:S02]  /*1160*/  PLOP3.LUT P1, PT, PT, PT, UP1, 0x80, 0x0 ;  /* 0x000000000000781c */ /* 0x000fe40003f2f018 */
[----:B------:R-:W-:Y:S02]  /*1170*/  PLOP3.LUT P0, PT, PT, PT, UP0, 0x80, 0x0 ;  /* 0x000000000000781c */ /* 0x000fe40003f0f008 */
[----:B--2---:R-:W-:-:S13]  /*1180*/  R2UR UR4, R2 ;  /* 0x00000000020472ca */ /* 0x004fda00000e0000 */
[----:B------:R-:W-:Y:S02]  /*1190*/  USHF.R.S32.HI UR12, URZ, 0x1f, UR4 ;  /* 0x0000001f3f0c7899 */ /* 0x000fe40008011404 */
[----:B-----5:R-:W-:Y:S01]  /*11a0*/  IMAD.U32 R0, RZ, RZ, UR4 ;  /* 0x00000004ff007e24 */ /* 0x020fe2000f8e00ff */
[----:B------:R-:W-:-:S03]  /*11b0*/  @UP0 ULEA UR8, UP2, UR4, UR8, 0x2 ;  /* 0x0000000804080291 */ /* 0x000fc6000f84103f */
[----:B------:R-:W-:Y:S01]  /*11c0*/  IMAD.U32 R2, RZ, RZ, UR12 ;  /* 0x0000000cff027e24 */ /* 0x000fe2000f8e00ff */
[----:B------:R-:W-:Y:S01]  /*11d0*/  @UP0 ULEA.HI.X UR9, UR4, UR9, UR12, 0x2, UP2 ;  /* 0x0000000904090291 */ /* 0x000fe200090f140c */
[----:B------:R-:W-:Y:S01]  /*11e0*/  STL [R1+0x30], R0 ;  /* 0x0000300001007387 */ /* 0x000fe20000100800 */
[----:B------:R-:W-:-:S03]  /*11f0*/  @UP1 ULEA UR10, UP0, UR4, UR10, 0x2 ;  /* 0x0000000a040a1291 */ /* 0x000fc6000f80103f */
[----:B------:R0:W-:Y:S01]  /*1200*/  STL [R1+0x34], R2 ;  /* 0x0000340201007387 */ /* 0x0001e20000100800 */
[----:B------:R-:W-:Y:S01]  /*1210*/  IMAD.U32 R3, RZ, RZ, UR9 ;  /* 0x00000009ff037e24 */ /* 0x000fe2000f8e00ff */
[----:B------:R-:W-:Y:S01]  /*1220*/  @UP1 ULEA.HI.X UR11, UR4, UR11, UR12, 0x2, UP0 ;  /* 0x0000000b040b1291 */ /* 0x000fe200080f140c */
[----:B------:R-:W-:Y:S02]  /*1230*/  IMAD.U32 R4, RZ, RZ, UR10 ;  /* 0x0000000aff047e24 */ /* 0x000fe4000f8e00ff */
[----:B------:R-:W-:Y:S01]  /*1240*/  ULDC UR4, c[0x0][0x424] ;  /* 0x0001090000047ab9 */ /* 0x000fe20000000800 */
[----:B0-----:R-:W-:Y:S01]  /*1250*/  IMAD.U32 R2, RZ, RZ, UR8 ;  /* 0x00000008ff027e24 */ /* 0x001fe2000f8e00ff */
[----:B------:R-:W-:-:S05]  /*1260*/  ULDC.64 UR8, c[0x0][0x418] ;  /* 0x0001060000087ab9 */ /* 0x000fca0000000a00 */
[----:B------:R-:W2:Y:S01]  /*1270*/  @P0 LDG.E R2, desc[UR36][R2.64] ;  /* 0x0000002402020981 */ /* 0x000ea2000c1e1900 */
[----:B------:R-:W-:-:S05]  /*1280*/  IMAD.U32 R5, RZ, RZ, UR11 ;  /* 0x0000000bff057e24 */ /* 0x000fca000f8e00ff */
[----:B---3--:R-:W3:Y:S01]  /*1290*/  @P1 LDG.E R4, desc[UR36][R4.64] ;  /* 0x0000002404041981 */ /* 0x008ee2000c1e1900 */
[----:B------:R-:W-:Y:S02]  /*12a0*/  UISETP.NE.U32.AND UP0, UPT, UR8, URZ, UPT ;  /* 0x0000003f0800728c */ /* 0x000fe4000bf05070 */
[----:B------:R-:W-:Y:S02]  /*12b0*/  ULOP3.LUT UR8, UR5, 0xff000000, URZ, 0xc0, !UPT ;  /* 0xff00000005087892 */ /* 0x000fe4000f8ec03f */
[----:B------:R-:W-:-:S04]  /*12c0*/  UISETP.NE.AND.EX UP0, UPT, UR9, URZ, UPT, UP0 ;  /* 0x0000003f0900728c */ /* 0x000fc8000bf05300 */
[----:B------:R-:W-:-:S04]  /*12d0*/  USEL UR4, UR4, 0x1, UP0 ;  /* 0x0000000104047887 */ /* 0x000fc80008000000 */
[----:B------:R-:W-:Y:S01]  /*12e0*/  UIMAD UR4, UR4, UR7, URZ ;  /* 0x00000007040472a4 */ /* 0x000fe2000f8e023f */
[----:B--2---:R-:W-:Y:S01]  /*12f0*/  @P0 R2UR UR61, R2 ;  /* 0x00000000023d02ca */ /* 0x004fe200000e0000 */
[----:B------:R-:W-:-:S05]  /*1300*/  IMAD.U32 R2, RZ, RZ, UR6 ;  /* 0x00000006ff027e24 */ /* 0x000fca000f8e00ff */
[----:B------:R0:W-:Y:S01]  /*1310*/  STL [R1+0x2c], R2 ;  /* 0x00002c0201007387 */ /* 0x0001e20000100800 */
[----:B---3--:R-:W-:Y:S01]  /*1320*/  @P1 R2UR UR4, R4 ;  /* 0x00000000040412ca */ /* 0x008fe200000e0000 */
[----:B----4-:R-:W-:-:S14]  /*1330*/  @P1 BRA `(.L_x_178) ;  /* 0x0000000000381947 */ /* 0x010fdc0003800000 */
[----:B------:R-:W-:Y:S02]  /*1340*/  ULDC.64 UR6, c[0x0][0xa08] ;  /* 0x0002820000067ab9 */ /* 0x000fe40000000a00 */
[----:B------:R-:W-:-:S04]  /*1350*/  ISETP.NE.U32.AND P0, PT, RZ, UR6, PT ;  /* 0x00000006ff007c0c */ /* 0x000fc8000bf05070 */
[----:B------:R-:W-:-:S13]  /*1360*/  ISETP.NE.AND.EX P0, PT, RZ, UR7, PT, P0 ;  /* 0x00000007ff007c0c */ /* 0x000fda000bf05300 */
[----:B------:R-:W-:Y:S05]  /*1370*/  @!P0 BRA `(.L_x_178) ;  /* 0x0000000000288947 */ /* 0x000fea0003800000 */
[----:B------:R-:W-:Y:S01]  /*1380*/  R2UR UR4, R0 ;  /* 0x00000000000472ca */ /* 0x000fe200000e0000 */
[----:B------:R-:W-:-:S12]  /*1390*/  ULDC.64 UR6, c[0x0][0xa08] ;  /* 0x0002820000067ab9 */ /* 0x000fd80000000a00 */
[----:B------:R-:W-:-:S06]  /*13a0*/  UIMAD.WIDE UR6, UR4, 0x4, UR6 ;  /* 0x00000004040678a5 */ /* 0x000fcc000f8e0206 */
[----:B0-----:R-:W-:Y:S02]  /*13b0*/  IMAD.U32 R2, RZ, RZ, UR6 ;  /* 0x00000006ff027e24 */ /* 0x001fe4000f8e00ff */
[----:B------:R-:W-:-:S05]  /*13c0*/  IMAD.U32 R3, RZ, RZ, UR7 ;  /* 0x00000007ff037e24 */ /* 0x000fca000f8e00ff */
[----:B------:R-:W2:Y:S04]  /*13d0*/  LDG.E R4, desc[UR36][R2.64] ;  /* 0x0000002402047981 */ /* 0x000ea8000c1e1900 */
[----:B------:R-:W3:Y:S01]  /*13e0*/  LDG.E R0, desc[UR36][R2.64+0x4] ;  /* 0x0000042402007981 */ /* 0x000ee2000c1e1900 */
[----:B--2---:R-:W-:Y:S02]  /*13f0*/  R2UR UR4, R4 ;  /* 0x00000000040472ca */ /* 0x004fe400000e0000 */
[----:B---3--:R-:W-:-:S13]  /*1400*/  R2UR UR6, R0 ;  /* 0x00000000000672ca */ /* 0x008fda00000e0000 */
[----:B------:R-:W-:-:S12]  /*1410*/  UIADD3 UR4, -UR4, UR6, URZ ;  /* 0x0000000604047290 */ /* 0x000fd8000fffe13f */
.L_x_178:
[----:B------:R-:W-:Y:S02]  /*1420*/  UIADD3 UR61, -UR61, UR4, URZ ;  /* 0x000000043d3d7290 */ /* 0x000fe4000fffe13f */
[----:B------:R-:W-:Y:S02]  /*1430*/  ULOP3.LUT UR4, UR5, 0xff0000, URZ, 0xc0, !UPT ;  /* 0x00ff000005047892 */ /* 0x000fe4000f8ec03f */
[----:B------:R-:W-:Y:S02]  /*1440*/  UISETP.GE.AND UP0, UPT, UR61, 0x1, UPT ;  /* 0x000000013d00788c */ /* 0x000fe4000bf06270 */
[----:B------:R-:W-:Y:S02]  /*1450*/  USHF.R.U32.HI UR8, URZ, 0x8, UR8 ;  /* 0x000000083f087899 */ /* 0x000fe40008011608 */
[----:B------:R-:W-:Y:S02]  /*1460*/  UIADD3 UR6, UR61, 0x4f, URZ ;  /* 0x0000004f3d067890 */ /* 0x000fe4000fffe03f */
[----:B------:R-:W-:Y:S01]  /*1470*/  PLOP3.LUT P0, PT, PT, PT, UP0, 0x80, 0x0 ;  /* 0x000000000000781c */ /* 0x000fe20003f0f008 */
[----:B------:R-:W-:-:S02]  /*1480*/  ULEA.HI UR8, UR4, UR8, URZ, 0x10 ;  /* 0x0000000804087291 */ /* 0x000fc4000f8f803f */
[----:B------:R-:W-:Y:S02]  /*1490*/  UIMAD.WIDE UR6, UR6, 0x66666667, URZ ;  /* 0x66666667060678a5 */ /* 0x000fe4000f8e023f */
[----:B------:R-:W-:Y:S02]  /*14a0*/  ULOP3.LUT UR4, UR8, 0xff, URZ, 0xc0, !UPT ;  /* 0x000000ff08047892 */ /* 0x000fe4000f8ec03f */
[----:B------:R-:W-:Y:S02]  /*14b0*/  ULOP3.LUT UR9, UR5, 0xffff, URZ, 0xc0, !UPT ;  /* 0x0000ffff05097892 */ /* 0x000fe4000f8ec03f */
[----:B------:R-:W-:Y:S02]  /*14c0*/  USHF.R.U32.HI UR5, URZ, 0x10, UR8 ;  /* 0x000000103f057899 */ /* 0x000fe40008011608 */
[----:B------:R-:W-:Y:S01]  /*14d0*/  USHF.R.U32.HI UR6, URZ, 0x1f, UR7 ;  /* 0x0000001f3f067899 */ /* 0x000fe20008011607 */
[----:B------:R-:W-:Y:S01]  /*14e0*/  IMAD.U32 R215, RZ, RZ, UR4 ;  /* 0x00000004ffd77e24 */ /* 0x000fe2000f8e00ff */
[----:B------:R-:W-:Y:S01]  /*14f0*/  UMOV UR4, URZ ;  /* 0x0000003f00047c82 */ /* 0x000fe20008000000 */
[----:B------:R-:W-:Y:S01]  /*1500*/  IMAD.U32 R216, RZ, RZ, UR9 ;  /* 0x00000009ffd87e24 */ /* 0x000fe2000f8e00ff */
[----:B------:R-:W-:Y:S01]  /*1510*/  ULEA.HI.SX32 UR9, UR7, UR6, 0x1b ;  /* 0x0000000607097291 */ /* 0x000fe2000f8fda3f */
[----:B------:R-:W-:Y:S01]  /*1520*/  IMAD.U32 R212, RZ, RZ, UR5 ;  /* 0x00000005ffd47e24 */ /* 0x000fe2000f8e00ff */
[----:B------:R-:W-:Y:S10]  /*1530*/  @!P0 BRA `(.L_x_179) ;  /* 0x0000000000948947 */ /* 0x000ff40003800000 */
[----:B------:R-:W-:Y:S01]  /*1540*/  R2UR UR5, R212 ;  /* 0x00000000d40572ca */ /* 0x000fe200000e0000 */
[----:B------:R-:W-:-:S12]  /*1550*/  ULDC UR4, c[0x0][0x9f0] ;  /* 0x00027c0000047ab9 */ /* 0x000fd80000000800 */
[----:B------:R-:W-:-:S04]  /*1560*/  UISETP.NE.AND UP0, UPT, UR5, URZ, UPT ;  /* 0x0000003f0500728c */ /* 0x000fc8000bf05270 */
[----:B------:R-:W-:-:S03]  /*1570*/  USEL UR10, UR5, UR4, UP0 ;  /* 0x00000004050a7287 */ /* 0x000fc60008000000 */
[----:B------:R-:W-:Y:S01]  /*1580*/  UMOV UR4, URZ ;  /* 0x0000003f00047c82 */ /* 0x000fe20008000000 */
[----:B------:R-:W-:Y:S02]  /*1590*/  UIADD3 UR6, UR9, -0x1, UR10 ;  /* 0xffffffff09067890 */ /* 0x000fe4000fffe00a */
[----:B------:R-:W-:-:S04]  /*15a0*/  IMAD.U32 R3, RZ, RZ, UR10 ;  /* 0x0000000aff037e24 */ /* 0x000fc8000f8e00ff */
[----:B------:R-:W-:Y:S01]  /*15b0*/  IMAD.U32 R4, RZ, RZ, UR6 ;  /* 0x00000006ff047e24 */ /* 0x000fe2000f8e00ff */
[-C--:B------:R-:W-:Y:S01]  /*15c0*/  IABS R0, R3.reuse ;  /* 0x0000000300007213 */ /* 0x080fe20000000000 */
[----:B------:R-:W-:Y:S01]  /*15d0*/  ULOP3.LUT UR6, UR6, UR10, URZ, 0x3c, !UPT ;  /* 0x0000000a06067292 */ /* 0x000fe2000f8e3c3f */
[----:B------:R-:W-:Y:S02]  /*15e0*/  IABS R5, R3 ;  /* 0x0000000300057213 */ /* 0x000fe40000000000 */
[----:B------:R-:W-:Y:S02]  /*15f0*/  R2UR UR11, R0 ;  /* 0x00000000000b72ca */ /* 0x000fe400000e0000 */
[----:B------:R-:W-:-:S05]  /*1600*/  IABS R4, R4 ;  /* 0x0000000400047213 */ /* 0x000fca0000000000 */
[----:B------:R-:W-:-:S05]  /*1610*/  IMAD.MOV.U32 R3, RZ, RZ, R4 ;  /* 0x000000ffff037224 */ /* 0x000fca00078e0004 */
[----:B------:R-:W-:Y:S01]  /*1620*/  R2UR UR8, R3 ;  /* 0x00000000030872ca */ /* 0x000fe200000e0000 */
        /* <DEDUP_REMOVED lines=22> */
.L_x_179:
[----:B------:R-:W-:Y:S01]  /*1790*/  R2UR UR5, R215 ;  /* 0x00000000d70572ca */ /* 0x000fe200000e0000 */
[----:B------:R-:W-:Y:S01]  /*17a0*/  IMAD.U32 R0, RZ, RZ, UR9 ;  /* 0x00000009ff007e24 */ /* 0x000fe2000f8e00ff */
[----:B------:R-:W-:Y:S01]  /*17b0*/  PLOP3.LUT P0, PT, PT, PT, PT, 0x80, 0x0 ;  /* 0x000000000000781c */ /* 0x000fe20003f0f070 */
[----:B------:R-:W-:Y:S01]  /*17c0*/  IMAD.U32 R3, RZ, RZ, UR4 ;  /* 0x00000004ff037e24 */ /* 0x000fe2000f8e00ff */
[----:B------:R-:W-:Y:S01]  /*17d0*/  CS2R R150, SRZ ;  /* 0x0000000000967805 */ /* 0x000fe2000001ff00 */
[----:B0-----:R-:W-:Y:S01]  /*17e0*/  IMAD.MOV.U32 R2, RZ, RZ, RZ ;  /* 0x000000ffff027224 */ /* 0x001fe200078e00ff */
[----:B------:R-:W-:Y:S02]  /*17f0*/  CS2R R148, SRZ ;  /* 0x0000000000947805 */ /* 0x000fe4000001ff00 */
[----:B------:R-:W-:Y:S02]  /*1800*/  CS2R R146, SRZ ;  /* 0x0000000000927805 */ /* 0x000fe4000001ff00 */
[----:B------:R-:W-:-:S02]  /*1810*/  CS2R R144, SRZ ;  /* 0x0000000000907805 */ /* 0x000fc4000001ff00 */
[----:B------:R-:W-:Y:S02]  /*1820*/  CS2R R142, SRZ ;  /* 0x00000000008e7805 */ /* 0x000fe4000001ff00 */
[----:B------:R-:W-:Y:S02]  /*1830*/  CS2R R140, SRZ ;  /* 0x00000000008c7805 */ /* 0x000fe4000001ff00 */
[----:B------:R-:W-:Y:S02]  /*1840*/  CS2R R138, SRZ ;  /* 0x00000000008a7805 */ /* 0x000fe4000001ff00 */
[----:B------:R-:W-:Y:S01]  /*1850*/  CS2R R136, SRZ ;  /* 0x0000000000887805 */ /* 0x000fe2000001ff00 */
[----:B------:R-:W-:Y:S01]  /*1860*/  UIMAD UR5, UR5, UR4, URZ ;  /* 0x00000004050572a4 */ /* 0x000fe2000f8e023f */
[----:B------:R-:W-:Y:S02]  /*1870*/  CS2R R134, SRZ ;  /* 0x0000000000867805 */ /* 0x000fe4000001ff00 */
[----:B------:R-:W-:-:S02]  /*1880*/  CS2R R132, SRZ ;  /* 0x0000000000847805 */ /* 0x000fc4000001ff00 */
[----:B------:R-:W-:Y:S02]  /*1890*/  CS2R R130, SRZ ;  /* 0x0000000000827805 */ /* 0x000fe4000001ff00 */
[----:B------:R-:W-:Y:S02]  /*18a0*/  CS2R R128, SRZ ;  /* 0x0000000000807805 */ /* 0x000fe4000001ff00 */
[----:B------:R-:W-:Y:S02]  /*18b0*/  CS2R R126, SRZ ;  /* 0x00000000007e7805 */ /* 0x000fe4000001ff00 */
[----:B------:R-:W-:Y:S01]  /*18c0*/  VIADDMNMX R3, R3, UR5, R0, PT ;  /* 0x0000000503037c46 */ /* 0x000fe2000b800100 */
[----:B------:R-:W-:Y:S01]  /*18d0*/  IMAD.U32 R22, RZ, RZ, UR5 ;  /* 0x00000005ff167e24 */ /* 0x000fe2000f8e00ff */
[----:B------:R-:W-:Y:S01]  /*18e0*/  CS2R R124, SRZ ;  /* 0x00000000007c7805 */ /* 0x000fe2000001ff00 */
[----:B------:R-:W-:Y:S01]  /*18f0*/  IMAD.MOV.U32 R0, RZ, RZ, RZ ;  /* 0x000000ffff007224 */ /* 0x000fe200078e00ff */
[----:B------:R-:W-:-:S02]  /*1900*/  R2UR UR60, R3 ;  /* 0x00000000033c72ca */ /* 0x000fc400000e0000 */
        /* <DEDUP_REMOVED lines=12> */
[----:B------:R-:W-:Y:S01]  /*19d0*/  UISETP.GT.AND UP0, UPT, UR60, UR5, UPT ;  /* 0x000000053c00728c */ /* 0x000fe2000bf04270 */
[----:B------:R-:W-:-:S02]  /*19e0*/  CS2R R98, SRZ ;  /* 0x0000000000627805 */ /* 0x000fc4000001ff00 */
[----:B------:R-:W-:Y:S02]  /*19f0*/  CS2R R96, SRZ ;  /* 0x0000000000607805 */ /* 0x000fe4000001ff00 */
[----:B------:R-:W-:Y:S02]  /*1a00*/  CS2R R94, SRZ ;  /* 0x00000000005e7805 */ /* 0x000fe4000001ff00 */
[----:B------:R-:W-:Y:S02]  /*1a10*/  CS2R R92, SRZ ;  /* 0x00000000005c7805 */ /* 0x000fe4000001ff00 */
[----:B------:R-:W-:Y:S02]  /*1a20*/  CS2R R90, SRZ ;  /* 0x00000000005a7805 */ /* 0x000fe4000001ff00 */
[----:B------:R-:W-:Y:S02]  /*1a30*/  PLOP3.LUT P1, PT, PT, PT, UP0, 0x80, 0x0 ;  /* 0x000000000000781c */ /* 0x000fe40003f2f008 */
        /* <DEDUP_REMOVED lines=33> */
[----:B------:R-:W-:Y:S06]  /*1c50*/  @!P1 BRA `(.L_x_180) ;  /* 0x0000009400b09947 */ /* 0x000fec0003800000 */
[----:B------:R-:W0:Y:S01]  /*1c60*/  S2R R0, SR_TID.X ;  /* 0x0000000000007919 */ /* 0x000e220000002100 */
[----:B------:R-:W1:Y:S01]  /*1c70*/  S2UR UR7, SR_CgaCtaId ;  /* 0x00000000000779c3 */ /* 0x000e620000008800 */
[----:B------:R-:W-:Y:S02]  /*1c80*/  UMOV UR6, 0x400 ;  /* 0x0000040000067882 */ /* 0x000fe40000000000 */
[----:B-1----:R-:W-:-:S04]  /*1c90*/  ULEA UR6, UR7, UR6, 0x18 ;  /* 0x0000000607067291 */ /* 0x002fc8000f8ec03f */
[----:B------:R-:W-:Y:S01]  /*1ca0*/  UIADD3 UR6, UR6, 0x14400, URZ ;  /* 0x0001440006067890 */ /* 0x000fe2000fffe03f */
[----:B0-----:R-:W-:-:S03]  /*1cb0*/  VIADD R0, R0, 0xffffff80 ;  /* 0xffffff8000007836 */ /* 0x001fc60000000000 */
[----:B------:R-:W-:Y:S02]  /*1cc0*/  ULOP3.LUT UP0, URZ, UR6, 0x9f, URZ, 0xc0, !UPT ;  /* 0x0000009f063f7892 */ /* 0x000fe4000f80c03f */
[----:B------:R-:W-:-:S04]  /*1cd0*/  SHF.R.S32.HI R3, RZ, 0x1f, R0 ;  /* 0x0000001fff037819 */ /* 0x000fc80000011400 */
[----:B------:R-:W-:Y:S02]  /*1ce0*/  PLOP3.LUT P0, PT, PT, PT, UP0, 0x80, 0x0 ;  /* 0x000000000000781c */ /* 0x000fe40003f0f008 */
[----:B------:R-:W-:-:S04]  /*1cf0*/  LEA.HI R3, R3, R0, RZ, 0x7 ;  /* 0x0000000003037211 */ /* 0x000fc800078f38ff */
[----:B------:R-:W-:-:S06]  /*1d00*/  SHF.R.S32.HI R3, RZ, 0x7, R3 ;  /* 0x00000007ff037819 */ /* 0x000fcc0000011403 */
[----:B------:R-:W0:Y:S02]  /*1d10*/  SHFL.IDX PT, R3, R3, RZ, 0x1f ;  /* 0x00001fff03037589 */ /* 0x000e2400000e0000 */
[----:B0-----:R-:W-:-:S13]  /*1d20*/  R2UR UR4, R3 ;  /* 0x00000000030472ca */ /* 0x001fda00000e0000 */
        /* <DEDUP_REMOVED lines=14> */
[----:B------:R-:W-:Y:S02]  /*1e10*/  IMAD.U32 R10, RZ, RZ, UR6 ;  /* 0x00000006ff0a7e24 */ /* 0x000fe4000f8e00ff */
[----:B------:R-:W-:Y:S02]  /*1e20*/  IMAD.U32 R6, RZ, RZ, UR4 ;  /* 0x00000004ff067e24 */ /* 0x000fe4000f8e00ff */
[----:B------:R-:W-:-:S02]  /*1e30*/  IMAD.U32 R7, RZ, RZ, UR5 ;  /* 0x00000005ff077e24 */ /* 0x000fc4000f8e00ff */
[----:B------:R-:W-:Y:S02]  /*1e40*/  IMAD.U32 R11, RZ, RZ, UR7 ;  /* 0x00000007ff0b7e24 */ /* 0x000fe4000f8e00ff */
[----:B------:R-:W-:Y:S02]  /*1e50*/  IMAD.MOV.U32 R8, RZ, RZ, 0x70 ;  /* 0x00000070ff087424 */ /* 0x000fe400078e00ff */
[----:B------:R-:W-:Y:S02]  /*1e60*/  IMAD.MOV.U32 R12, RZ, RZ, 0x1 ;  /* 0x00000001ff0c7424 */ /* 0x000fe400078e00ff */
[----:B0-----:R-:W-:-:S07]  /*1e70*/  IMAD.MOV.U32 R13, RZ, RZ, RZ ;  /* 0x000000ffff0d7224 */ /* 0x001fce00078e00ff */
[----:B------:R-:W-:-:S07]  /*1e80*/  LEPC R20, `(.L_x_181) ;  /* 0x000000001014794e */ /* 0x000fce0000000000 */
[----:B-1----:R-:W-:Y:S05]  /*1e90*/  CALL.ABS.NOINC R2 ;  /* 0x0000000002007343 */ /* 0x002fea0003c00000 */
.L_x_181:
[----:B------:R-:W2:Y:S04]  /*1ea0*/  LDL R17, [R1+0x38] ;  /* 0x0000380001117983 */ /* 0x000ea80000100800 */
[----:B------:R-:W3:Y:S01]  /*1eb0*/  LDL R2, [R1+0x4c] ;  /* 0x00004c0001027983 */ /* 0x000ee20000100800 */
[----:B------:R-:W0:Y:S01]  /*1ec0*/  S2UR UR5, SR_CgaCtaId ;  /* 0x00000000000579c3 */ /* 0x000e220000008800 */
[----:B------:R-:W-:Y:S01]  /*1ed0*/  MOV R5, 0x400 ;  /* 0x0000040000057802 */ /* 0x000fe20000000f00 */
[----:B0-----:R-:W-:-:S05]  /*1ee0*/  IMAD.U32 R6, RZ, RZ, UR5 ;  /* 0x00000005ff067e24 */ /* 0x001fca000f8e00ff */
[----:B------:R-:W-:Y:S02]  /*1ef0*/  LEA R5, R6, R5, 0x18 ;  /* 0x0000000506057211 */ /* 0x000fe400078ec0ff */
[----:B--2---:R-:W-:Y:S02]  /*1f00*/  R2UR UR7, R17 ;  /* 0x00000000110772ca */ /* 0x004fe400000e0000 */
[----:B---3--:R-:W-:-:S11]  /*1f10*/  R2UR UR6, R2 ;  /* 0x00000000020672ca */ /* 0x008fd600000e0000 */
[----:B------:R-:W-:-:S04]  /*1f20*/  ULEA.HI UR4, UR7, UR7, URZ, 0x1 ;  /* 0x0000000707047291 */ /* 0x000fc8000f8f083f */
[----:B------:R-:W-:Y:S01]  /*1f30*/  ULOP3.LUT UR4, UR4, 0xfffffffe, URZ, 0xc0, !UPT ;  /* 0xfffffffe04047892 */ /* 0x000fe2000f8ec03f */
[----:B------:R-:W-:-:S03]  /*1f40*/  IMAD.U32 R2, RZ, RZ, UR6 ;  /* 0x00000006ff027e24 */ /* 0x000fc6000f8e00ff */
[----:B------:R-:W-:Y:S02]  /*1f50*/  UIADD3 UR4, UR7, -UR4, URZ ;  /* 0x8000000407047290 */ /* 0x000fe4000fffe03f */
[----:B------:R-:W-:-:S04]  /*1f60*/  ISETP.NE.AND P0, PT, R2, 0x3, PT ;  /* 0x000000030200780c */ /* 0x000fc80003f05270 */
[----:B------:R-:W-:-:S05]  /*1f70*/  IMAD.U32 R0, RZ, RZ, UR4 ;  /* 0x00000004ff007e24 */ /* 0x000fca000f8e00ff */
[----:B------:R-:W-:-:S04]  /*1f80*/  SHF.L.U32 R0, R0, 0x1f, RZ ;  /* 0x0000001f00007819 */ /* 0x000fc800000006ff */
[----:B------:R-:W0:Y:S02]  /*1f90*/  SYNCS.PHASECHK.TRANS64.TRYWAIT P1, [R5+URZ+0x38800], R0 ;  /* 0x03880000050075a7 */ /* 0x000e24000802017f */
[----:B0-----:R-:W-:Y:S05]  /*1fa0*/  @!P1 BRA `(.L_x_182) ;  /* 0x0000013800f89947 */ /* 0x001fea0003800000 */
.L_x_314:
[----:B------:R-:W-:Y:S05]  /*1fb0*/  @!P0 BRA `(.L_x_183) ;  /* 0x0000000000048947 */ /* 0x000fea0003800000 */
[----:B------:R-:W-:Y:S01]  /*1fc0*/  BPT.TRAP 0x1 ;  /* 0x000000040000795c */ /* 0x000fe20000300000 */
.L_x_183:
[----:B------:R-:W-:Y:S01]  /*1fd0*/  R2UR UR4, R16 ;  /* 0x00000000100472ca */ /* 0x000fe200000e0000 */
[----:B0-----:R-:W-:-:S04]  /*1fe0*/  IMAD.U32 R0, RZ, RZ, UR38 ;  /* 0x00000026ff007e24 */ /* 0x001fc8000f8e00ff */
[----:B------:R-:W-:-:S08]  /*1ff0*/  IMAD R0, R0, 0x8, R5 ;  /* 0x0000000800007824 */ /* 0x000fd000078e0205 */
[----:B------:R-:W-:-:S05]  /*2000*/  IMAD.U32 R3, RZ, RZ, UR4 ;  /* 0x00000004ff037e24 */ /* 0x000fca000f8e00ff */
[----:B------:R-:W-:-:S04]  /*2010*/  SHF.L.U32 R3, R3, 0x1f, RZ ;  /* 0x0000001f03037819 */ /* 0x000fc800000006ff */
[----:B------:R0:W1:Y:S01]  /*2020*/  SYNCS.PHASECHK.TRANS64.TRYWAIT P1, [R0+URZ+0x38830], R3 ;  /* 0x03883003000075a7 */ /* 0x000062000802017f */
[----:B------:R-:W-:Y:S05]  /*2030*/  @!P0 BRA `(.L_x_184) ;  /* 0x0000000000048947 */ /* 0x000fea0003800000 */
[----:B------:R-:W-:Y:S01]  /*2040*/  BPT.TRAP 0x1 ;  /* 0x000000040000795c */ /* 0x000fe20000300000 */
.L_x_184:
[----:B------:R-:W-:Y:S01]  /*2050*/  IMAD.MOV.U32 R151, RZ, RZ, RZ ;  /* 0x000000ffff977224 */ /* 0x000fe200078e00ff */
[----:B-1----:R-:W-:Y:S06]  /*2060*/  @P1 BRA `(.L_x_185) ;  /* 0x0000000000081947 */ /* 0x002fec0003800000 */
[----:B------:R-:W1:Y:S02]  /*2070*/  SYNCS.PHASECHK.TRANS64.TRYWAIT P1, [R0+URZ+0x38830], R3 ;  /* 0x03883003000075a7 */ /* 0x000e64000802017f */
[----:B-1----:R-:W-:Y:S05]  /*2080*/  @!P1 BRA `(.L_x_186) ;  /* 0x0000013800d49947 */ /* 0x002fea0003800000 */
.L_x_185:
[----:B------:R-:W-:Y:S05]  /*2090*/  WARPSYNC.ALL ;  /* 0x0000000000007948 */ /* 0x000fea0003800000 */
[----:B------:R-:W-:Y:S01]  /*20a0*/  R2UR UR4, R5 ;  /* 0x00000000050472ca */ /* 0x000fe200000e0000 */
[----:B------:R-:W-:Y:S01]  /*20b0*/  ULOP3.LUT UR5, UR39, 0x10000, URZ, 0xfc, !UPT ;  /* 0x0001000027057892 */ /* 0x000fe2000f8efc3f */
[----:B------:R-:W-:Y:S01]  /*20c0*/  WARPGROUP.ARRIVE ;  /* 0x00000000000079c5 */ /* 0x000fe20000000000 */
[----:B------:R-:W-:Y:S01]  /*20d0*/  UMOV UR17, 0x40000040 ;  /* 0x4000004000117882 */ /* 0x000fe20000000000 */
[----:B------:R-:W-:Y:S01]  /*20e0*/  UMOV UR19, 0x40000040 ;  /* 0x4000004000137882 */ /* 0x000fe20000000000 */
[----:B------:R-:W-:Y:S01]  /*20f0*/  UMOV UR9, UR17 ;  /* 0x0000001100097c82 */ /* 0x000fe20008000000 */
[----:B------:R-:W-:Y:S01]  /*2100*/  UMOV UR11, 0x40000040 ;  /* 0x40000040000b7882 */ /* 0x000fe20000000000 */
[----:B------:R-:W-:Y:S01]  /*2110*/  UMOV UR13, UR17 ;  /* 0x00000011000d7c82 */ /* 0x000fe20008000000 */
[----:B------:R-:W-:Y:S01]  /*2120*/  UMOV UR16, UR5 ;  /* 0x0000000500107c82 */ /* 0x000fe20008000000 */
[----:B------:R-:W-:Y:S01]  /*2130*/  UMOV UR15, 0x40000040 ;  /* 0x40000040000f7882 */ /* 0x000fe20000000000 */
[----:B------:R-:W-:Y:S01]  /*2140*/  UMOV UR8, UR16 ;  /* 0x0000001000087c82 */ /* 0x000fe20008000000 */
[----:B------:R-:W-:Y:S01]  /*2150*/  UMOV UR12, UR16 ;  /* 0x00000010000c7c82 */ /* 0x000fe20008000000 */
[----:B------:R-:W-:Y:S01]  /*2160*/  IMAD.U32 R18, RZ, RZ, UR16 ;  /* 0x00000010ff127e24 */ /* 0x000fe2000f8e00ff */
[----:B------:R-:W-:Y:S01]  /*2170*/  UIADD3 UR4, UR4, 0x24400, URZ ;  /* 0x0002440004047890 */ /* 0x000fe2000fffe03f */
[----:B------:R-:W-:Y:S01]  /*2180*/  IMAD.U32 R19, RZ, RZ, UR17 ;  /* 0x00000011ff137e24 */ /* 0x000fe2000f8e00ff */
[----:B------:R-:W-:Y:S01]  /*2190*/  UMOV UR23, 0x40000040 ;  /* 0x4000004000177882 */ /* 0x000fe20000000000 */
[----:B------:R-:W-:Y:S01]  /*21a0*/  UMOV UR27, 0x40000040 ;  /* 0x40000040001b7882 */ /* 0x000fe20000000000 */
[----:B------:R-:W-:Y:S01]  /*21b0*/  USHF.R.U32.HI UR4, URZ, 0x4, UR4 ;  /* 0x000000043f047899 */ /* 0x000fe20008011604 */
[----:B------:R-:W-:Y:S01]  /*21c0*/  MOV R7, UR38 ;  /* 0x0000002600077c02 */ /* 0x000fe20008000f00 */
[----:B------:R-:W-:Y:S01]  /*21d0*/  UMOV UR31, 0x40000040 ;  /* 0x40000040001f7882 */ /* 0x000fe20000000000 */
[----:B------:R-:W-:Y:S01]  /*21e0*/  UMOV UR35, 0x40000040 ;  /* 0x4000004000237882 */ /* 0x000fe20000000000 */
[----:B------:R-:W-:Y:S01]  /*21f0*/  ULOP3.LUT UR4, UR4, 0x3fff, URZ, 0xc0, !UPT ;  /* 0x00003fff04047892 */ /* 0x000fe2000f8ec03f */
[----:B------:R-:W-:Y:S01]  /*2200*/  MOV R17, UR37 ;  /* 0x0000002500117c02 */ /* 0x000fe20008000f00 */
[----:B------:R-:W-:Y:S01]  /*2210*/  UMOV UR43, 0x40000040 ;  /* 0x40000040002b7882 */ /* 0x000fe20000000000 */
[----:B------:R-:W-:Y:S01]  /*2220*/  UMOV UR47, 0x40000040 ;  /* 0x40000040002f7882 */ /* 0x000fe20000000000 */
[----:B------:R-:W-:Y:S01]  /*2230*/  ULOP3.LUT UR39, UR4, 0x10000, URZ, 0xfc, !UPT ;  /* 0x0001000004277892 */ /* 0x000fe2000f8efc3f */
[----:B------:R-:W-:Y:S01]  /*2240*/  MOV R20, UR36 ;  /* 0x0000002400147c02 */ /* 0x000fe20008000f00 */
[----:B------:R-:W-:Y:S01]  /*2250*/  UMOV UR51, 0x40000040 ;  /* 0x4000004000337882 */ /* 0x000fe20000000000 */
[----:B------:R-:W-:Y:S01]  /*2260*/  UMOV UR55, 0x40000040 ;  /* 0x4000004000377882 */ /* 0x000fe20000000000 */
[----:B------:R-:W-:Y:S01]  /*2270*/  UIMAD UR4, UR38, 0xa00, UR39 ;  /* 0x00000a00260478a4 */ /* 0x000fe2000f8e0227 */
[----:B------:R-:W-:Y:S01]  /*2280*/  UMOV UR59, 0x40000040 ;  /* 0x40000040003b7882 */ /* 0x000fe20000000000 */
[----:B------:R-:W-:-:S02]  /*2290*/  MOV R4, UR39 ;  /* 0x0000002700047c02 */ /* 0x000fc40008000f00 */
[----:B------:R-:W-:Y:S02]  /*22a0*/  UIADD3 UR10, UR4, 0x80, URZ ;  /* 0x00000080040a7890 */ /* 0x000fe4000fffe03f */
[----:B------:R-:W-:Y:S02]  /*22b0*/  UIADD3 UR14, UR4, 0x100, URZ ;  /* 0x00000100040e7890 */ /* 0x000fe4000fffe03f */
[----:B------:R-:W-:Y:S01]  /*22c0*/  UMOV UR18, UR4 ;  /* 0x0000000400127c82 */ /* 0x000fe20008000000 */
[----:B------:R-:W-:Y:S01]  /*22d0*/  UIADD3 UR6, UR4, 0x180, URZ ;  /* 0x0000018004067890 */ /* 0x000fe2000fffe03f */
[----:B------:R-:W-:Y:S01]  /*22e0*/  HGMMA.64x16x16.F32.BF16 R56, gdesc[UR16], RZ, !UPT, gsb0 ;  /* 0x00200000103879f0 */ /* 0x000fe2000c0018ff */
[----:B------:R-:W-:Y:S01]  /*22f0*/  UIADD3 UR7, UR4, 0x200, URZ ;  /* 0x0000020004077890 */ /* 0x000fe2000fffe03f */
[----:B------:R-:W-:Y:S01]  /*2300*/  UMOV UR19, 0x40000040 ;  /* 0x4000004000137882 */ /* 0x000fe20000000000 */
[----:B------:R-:W-:Y:S02]  /*2310*/  UIADD3 UR22, UR4, 0x384, URZ ;  /* 0x0000038404167890 */ /* 0x000fe4000fffe03f */
[----:B------:R-:W-:-:S02]  /*2320*/  UIADD3 UR26, UR4, 0x386, URZ ;  /* 0x00000386041a7890 */ /* 0x000fc4000fffe03f */
[----:B------:R-:W-:Y:S02]  /*2330*/  UIADD3 UR30, UR4, 0x600, URZ ;  /* 0x00000600041e7890 */ /* 0x000fe4000fffe03f */
[----:B------:R-:W-:Y:S02]  /*2340*/  UIADD3 UR34, UR4, 0x582, URZ ;  /* 0x0000058204227890 */ /* 0x000fe4000fffe03f */
[----:B------:R-:W-:Y:S02]  /*2350*/  UIADD3 UR42, UR4, 0x584, URZ ;  /* 0x00000584042a7890 */ /* 0x000fe4000fffe03f */
[----:B------:R-:W-:Y:S02]  /*2360*/  UIADD3 UR46, UR4, 0x586, URZ ;  /* 0x00000586042e7890 */ /* 0x000fe4000fffe03f */
[----:B------:R-:W-:Y:S02]  /*2370*/  UIADD3 UR50, UR4, 0x800, URZ ;  /* 0x0000080004327890 */ /* 0x000fe4000fffe03f */
[----:B------:R-:W-:-:S02]  /*2380*/  UIADD3 UR54, UR4, 0x802, URZ ;  /* 0x0000080204367890 */ /* 0x000fc4000fffe03f */
[----:B------:R-:W-:Y:S01]  /*2390*/  UIADD3 UR58, UR4, 0x804, URZ ;  /* 0x00000804043a7890 */ /* 0x000fe2000fffe03f */
[----:B------:R-:W-:Y:S01]  /*23a0*/  UMOV UR39, 0x40000040 ;  /* 0x4000004000277882 */ /* 0x000fe20000000000 */
[----:B------:R-:W-:Y:S02]  /*23b0*/  WARPGROUP.DEPBAR.LE gsb0, 0x0 ;  /* 0x00008000000079c5 */ /* 0x000fe40000010000 */
[----:B------:R-:W-:-:S06]  /*23c0*/  WARPGROUP.ARRIVE ;  /* 0x00000000000079c5 */ /* 0x000fcc0000000000 */
[----:B------:R-:W-:Y:S01]  /*23d0*/  HGMMA.64x16x16.F32.BF16 R48, gdesc[UR8], RZ, !UPT, gsb0 ;  /* 0x00200000083079f0 */ /* 0x000fe2000c0018ff */
[----:B------:R-:W-:Y:S01]  /*23e0*/  UMOV UR8, UR16 ;  /* 0x0000001000087c82 */ /* 0x000fe20008000000 */
[----:B------:R-:W-:Y:S01]  /*23f0*/  UMOV UR9, UR17 ;  /* 0x0000001100097c82 */ /* 0x000fe20008000000 */
[----:B------:R-:W-:Y:S01]  /*2400*/  UMOV UR10, UR6 ;  /* 0x00000006000a7c82 */ /* 0x000fe20008000000 */
[----:B------:R-:W-:Y:S01]  /*2410*/  UMOV UR11, 0x40000040 ;  /* 0x40000040000b7882 */ /* 0x000fe20000000000 */
[----:B------:R-:W-:Y:S01]  /*2420*/  UIADD3 UR6, UR5, 0x2, URZ ;  /* 0x0000000205067890 */ /* 0x000fe2000fffe03f */
        /* <DEDUP_REMOVED lines=12> */
[----:B------:R-:W-:Y:S01]  /*24f0*/  UMOV UR16, UR6 ;  /* 0x0000000600107c82 */ /* 0x000fe20008000000 */
[----:B------:R-:W-:Y:S01]  /*2500*/  UIADD3 UR6, UR4, 0x2, URZ ;  /* 0x0000000204067890 */ /* 0x000fe2000fffe03f */
[----:B------:R-:W-:Y:S01]  /*2510*/  MOV R14, UR16 ;  /* 0x00000010000e7c02 */ /* 0x000fe20008000f00 */
[----:B------:R-:W-:Y:S01]  /*2520*/  UMOV UR17, 0x40000040 ;  /* 0x4000004000117882 */ /* 0x000fe20000000000 */
[----:B------:R-:W-:Y:S01]  /*2530*/  UMOV UR12, UR16 ;  /* 0x00000010000c7c82 */ /* 0x000fe20008000000 */
[----:B------:R-:W-:Y:S01]  /*2540*/  UMOV UR13, UR17 ;  /* 0x00000011000d7c82 */ /* 0x000fe20008000000 */
[----:B------:R-:W-:Y:S01]  /*2550*/  UIADD3 UR7, UR4, 0x202, URZ ;  /* 0x0000020204077890 */ /* 0x000fe2000fffe03f */
[----:B------:R-:W-:Y:S01]  /*2560*/  IMAD.U32 R15, RZ, RZ, UR17 ;  /* 0x00000011ff0f7e24 */ /* 0x000fe2000f8e00ff */
[----:B------:R-:W-:Y:S01]  /*2570*/  UMOV UR18, UR6 ;  /* 0x0000000600127c82 */ /* 0x000fe20008000000 */
[----:B------:R-:W-:Y:S01]  /*2580*/  UIADD3 UR6, UR4, 0x182, URZ ;  /* 0x0000018204067890 */ /* 0x000fe2000fffe03f */
        /* <DEDUP_REMOVED lines=10> */
[----:B------:R-:W-:Y:S02]  /*2630*/  UMOV UR19, 0x40000040 ;  /* 0x4000004000137882 */ /* 0x000fe40000000000 */
        /* <DEDUP_REMOVED lines=20> */
[----:B------:R-:W-:Y:S01]  /*2780*/  UMOV UR16, UR6 ;  /* 0x0000000600107c82 */ /* 0x000fe20008000000 */
[----:B------:R-:W-:Y:S01]  /*2790*/  UIADD3 UR6, UR4, 0x4, URZ ;  /* 0x0000000404067890 */ /* 0x000fe2000fffe03f */
[----:B------:R-:W-:Y:S01]  /*27a0*/  IMAD.U32 R12, RZ, RZ, UR16 ;  /* 0x00000010ff0c7e24 */ /* 0x000fe2000f8e00ff */
        /* <DEDUP_REMOVED lines=111> */
[----:B------:R-:W-:Y:S02]  /*2ea0*/  MOV R2, UR13 ;  /* 0x0000000d00027c02 */ /* 0x000fe40008000f00 */
[----:B01----:R-:W-:Y:S01]  /*2eb0*/  MOV R3, UR12 ;  /* 0x0000000c00037c02 */ /* 0x003fe20008000f00 */
[----:B------:R-:W-:-:S02]  /*2ec0*/  WARPGROUP.DEPBAR.LE gsb0, 0x0 ;  /* 0x00008000000079c5 */ /* 0x000fc40000010000 */
        /* <DEDUP_REMOVED lines=39> */
[----:B------:R-:W-:Y:S01]  /*3140*/  UMOV UR13, 0x40000040 ;  /* 0x40000040000d7882 */ /* 0x000fe20000000000 */
[----:B------:R-:W-:Y:S01]  /*3150*/  UMOV UR15, 0x40000040 ;  /* 0x40000040000f7882 */ /* 0x000fe20000000000 */
[----:B------:R-:W-:Y:S01]  /*3160*/  UMOV UR37, UR13 ;  /* 0x0000000d00257c82 */ /* 0x000fe20008000000 */
[----:B------:R-:W-:Y:S01]  /*3170*/  IMAD.U32 R9, RZ, RZ, UR13 ;  /* 0x0000000dff097e24 */ /* 0x000fe2000f8e00ff */
        /* <DEDUP_REMOVED lines=225> */
[----:B------:R-:W-:-:S07]  /*3f90*/  UIADD3 UR5, UR5, 0xc06, URZ ;  /* 0x00000c0605057890 */ /* 0x000fce000fffe03f */
[----:B------:R-:W-:Y:S01]  /*3fa0*/  UMOV UR12, UR5 ;  /* 0x00000005000c7c82 */ /* 0x000fe20008000000 */
[----:B------:R-:W-:Y:S01]  /*3fb0*/  UIADD3 UR5, UR4, 0x806, URZ ;  /* 0x0000080604057890 */ /* 0x000fe2000fffe03f */
[----:B------:R-:W-:Y:S01]  /*3fc0*/  IMAD.U32 R8, RZ, RZ, UR12 ;  /* 0x0000000cff087e24 */ /* 0x000fe2000f8e00ff */
[----:B------:R-:W-:-:S05]  /*3fd0*/  UMOV UR36, UR12 ;  /* 0x0000000c00247c82 */ /* 0x000fca0008000000 */
        /* <DEDUP_REMOVED lines=58> */
[----:B------:R-:W-:Y:S02]  /*4380*/  R2UR UR39, R4 ;  /* 0x00000000042772ca */ /* 0x000fe400000e0000 */
[----:B------:R-:W-:Y:S02]  /*4390*/  R2UR UR38, R7 ;  /* 0x00000000072672ca */ /* 0x000fe400000e0000 */
[----:B------:R-:W-:Y:S02]  /*43a0*/  R2UR UR37, R17 ;  /* 0x00000000112572ca */ /* 0x000fe400000e0000 */
[----:B------:R-:W-:Y:S01]  /*43b0*/  R2UR UR36, R20 ;  /* 0x00000000142472ca */ /* 0x000fe200000e0000 */
        /* <DEDUP_REMOVED lines=16> */
.L_x_187:
[----:B------:R-:W-:Y:S01]  /*44c0*/  IMAD.U32 R2, RZ, RZ, UR61 ;  /* 0x0000003dff027e24 */ /* 0x000fe2000f8e00ff */
[----:B------:R-:W-:Y:S01]  /*44d0*/  ULDC UR4, c[0x0][0x988] ;  /* 0x0002620000047ab9 */ /* 0x000fe20000000800 */
[----:B------:R-:W-:Y:S01]  /*44e0*/  IMAD.U32 R3, RZ, RZ, UR60 ;  /* 0x0000003cff037e24 */ /* 0x000fe2000f8e00ff */
[----:B------:R-:W-:Y:S01]  /*44f0*/  P2R R20, PR, RZ, 0x1 ;  /* 0x00000001ff147803 */ /* 0x000fe20000000000 */
[----:B------:R-:W-:Y:S01]  /*4500*/  UIADD3 UR60, UR60, -0x2, URZ ;  /* 0xfffffffe3c3c7890 */ /* 0x000fe2000fffe03f */
[----:B------:R-:W-:Y:S01]  /*4510*/  IADD3 R2, R2, 0x50, -R23 ;  /* 0x0000005002027810 */ /* 0x000fe20007ffe817 */
[--C-:B------:R-:W-:Y:S01]  /*4520*/  IMAD.MOV.U32 R150, RZ, RZ, R151.reuse ;  /* 0x000000ffff967224 */ /* 0x100fe200078e0097 */
[----:B------:R-:W-:Y:S01]  /*4530*/  R2UR UR5, R22 ;  /* 0x00000000160572ca */ /* 0x000fe200000e0000 */
[--C-:B------:R-:W-:Y:S01]  /*4540*/  IMAD.MOV.U32 R149, RZ, RZ, R151.reuse ;  /* 0x000000ffff957224 */ /* 0x100fe200078e0097 */
[-C--:B------:R-:W-:Y:S01]  /*4550*/  MOV R118, R151.reuse ;  /* 0x0000009700767202 */ /* 0x080fe20000000f00 */
[----:B------:R-:W-:Y:S01]  /*4560*/  IMAD R2, R3, -0x50, R2 ;  /* 0xffffffb003027824 */ /* 0x000fe200078e0202 */
[----:B------:R-:W-:Y:S01]  /*4570*/  MOV R73, R151 ;  /* 0x0000009700497202 */ /* 0x000fe20000000f00 */
[----:B------:R-:W-:-:S02]  /*4580*/  IMAD.MOV.U32 R148, RZ, RZ, R151 ;  /* 0x000000ffff947224 */ /* 0x000fc400078e0097 */
[--C-:B------:R-:W-:Y:S01]  /*4590*/  IMAD.MOV.U32 R147, RZ, RZ, R151.reuse ;  /* 0x000000ffff937224 */ /* 0x100fe200078e0097 */
[C---:B------:R-:W-:Y:S01]  /*45a0*/  ISETP.GT.AND P2, PT, R2.reuse, RZ, PT ;  /* 0x000000ff0200720c */ /* 0x040fe20003f44270 */
[--C-:B------:R-:W-:Y:S01]  /*45b0*/  IMAD.MOV.U32 R146, RZ, RZ, R151.reuse ;  /* 0x000000ffff927224 */ /* 0x100fe200078e0097 */
[C---:B------:R-:W-:Y:S01]  /*45c0*/  ISETP.GT.AND P1, PT, R2.reuse, 0x1, PT ;  /* 0x000000010200780c */ /* 0x040fe20003f24270 */
[--C-:B------:R-:W-:Y:S01]  /*45d0*/  IMAD.MOV.U32 R145, RZ, RZ, R151.reuse ;  /* 0x000000ffff917224 */ /* 0x100fe200078e0097 */
[----:B------:R-:W-:Y:S01]  /*45e0*/  ISETP.GT.AND P6, PT, R2, 0x8, PT ;  /* 0x000000080200780c */ /* 0x000fe20003fc4270 */
[----:B------:R-:W-:Y:S01]  /*45f0*/  UISETP.GE.AND UP0, UPT, UR60, UR5, UPT ;  /* 0x000000053c00728c */ /* 0x000fe2000bf06270 */
[----:B------:R-:W-:Y:S01]  /*4600*/  FSEL R56, R56, -INF , P2 ;  /* 0xff80000038387808 */ /* 0x000fe20001000000 */
        /* <DEDUP_REMOVED lines=135> */
[----:B------:R-:W-:Y:S01]  /*4e80*/  FMNMX.FTZ R2, R28, R3, !PT ;  /* 0x000000031c027209 */ /* 0x000fe20007810000 */
[--C-:B------:R-:W-:Y:S01]  /*4e90*/  IMAD.MOV.U32 R75, RZ, RZ, R151.reuse ;  /* 0x000000ffff4b7224 */ /* 0x100fe200078e0097 */
[----:B------:R-:W-:Y:S01]  /*4ea0*/  FMNMX.FTZ R3, R58, R59, !PT ;  /* 0x0000003b3a037209 */ /* 0x000fe20007810000 */
[--C-:B------:R-:W-:Y:S01]  /*4eb0*/  IMAD.MOV.U32 R74, RZ, RZ, R151.reuse ;  /* 0x000000ffff4a7224 */ /* 0x100fe200078e0097 */
[----:B------:R-:W-:Y:S01]  /*4ec0*/  FMNMX.FTZ R7, R29, R2, !PT ;  /* 0x000000021d077209 */ /* 0x000fe20007810000 */
[--C-:B------:R-:W-:Y:S01]  /*4ed0*/  IMAD.MOV.U32 R72, RZ, RZ, R151.reuse ;  /* 0x000000ffff487224 */ /* 0x100fe200078e0097 */
[----:B------:R-:W-:Y:S01]  /*4ee0*/  FSEL R38, R38, -INF , P6 ;  /* 0xff80000026267808 */ /* 0x000fe20003000000 */
[--C-:B------:R-:W-:Y:S01]  /*4ef0*/  IMAD.MOV.U32 R71, RZ, RZ, R151.reuse ;  /* 0x000000ffff477224 */ /* 0x100fe200078e0097 */
[----:B------:R-:W-:Y:S01]  /*4f00*/  FSEL R39, R39, -INF , P5 ;  /* 0xff80000027277808 */ /* 0x000fe20002800000 */
[----:B------:R-:W0:Y:S01]  /*4f10*/  SHFL.BFLY PT, R2, R7, 0x2, 0x1f ;  /* 0x0c401f0007027f89 */ /* 0x000e2200000e0000 */
[----:B------:R-:W-:Y:S01]  /*4f20*/  FSEL R26, R26, -INF , P4 ;  /* 0xff8000001a1a7808 */ /* 0x000fe20002000000 */
[--C-:B------:R-:W-:Y:S01]  /*4f30*/  IMAD.MOV.U32 R70, RZ, RZ, R151.reuse ;  /* 0x000000ffff467224 */ /* 0x100fe200078e0097 */
[----:B------:R-:W-:Y:S01]  /*4f40*/  FSEL R27, R27, -INF , P3 ;  /* 0xff8000001b1b7808 */ /* 0x000fe20001800000 */
[--C-:B------:R-:W-:Y:S01]  /*4f50*/  IMAD.MOV.U32 R69, RZ, RZ, R151.reuse ;  /* 0x000000ffff457224 */ /* 0x100fe200078e0097 */
[----:B------:R-:W-:Y:S01]  /*4f60*/  FSEL R30, R30, -INF , P2 ;  /* 0xff8000001e1e7808 */ /* 0x000fe20001000000 */
[--C-:B------:R-:W-:Y:S01]  /*4f70*/  IMAD.MOV.U32 R68, RZ, RZ, R151.reuse ;  /* 0x000000ffff447224 */ /* 0x100fe200078e0097 */
[----:B------:R-:W-:Y:S01]  /*4f80*/  FSEL R31, R31, -INF , P1 ;  /* 0xff8000001f1f7808 */ /* 0x000fe20000800000 */
[----:B------:R-:W-:-:S02]  /*4f90*/  IMAD.MOV.U32 R67, RZ, RZ, R151 ;  /* 0x000000ffff437224 */ /* 0x000fc400078e0097 */
[--C-:B------:R-:W-:Y:S02]  /*4fa0*/  IMAD.MOV.U32 R66, RZ, RZ, R151.reuse ;  /* 0x000000ffff427224 */ /* 0x100fe400078e0097 */
[--C-:B------:R-:W-:Y:S02]  /*4fb0*/  IMAD.MOV.U32 R65, RZ, RZ, R151.reuse ;  /* 0x000000ffff417224 */ /* 0x100fe400078e0097 */
[----:B------:R-:W-:Y:S01]  /*4fc0*/  IMAD.MOV.U32 R64, RZ, RZ, R151 ;  /* 0x000000ffff407224 */ /* 0x000fe200078e0097 */
[----:B0-----:R-:W-:-:S05]  /*4fd0*/  FMNMX.FTZ R17, R7, R2, !PT ;  /* 0x0000000207117209 */ /* 0x001fca0007810000 */
[----:B------:R-:W0:Y:S02]  /*4fe0*/  SHFL.BFLY PT, R4, R17, 0x1, 0x1f ;  /* 0x0c201f0011047f89 */ /* 0x000e2400000e0000 */
        /* <DEDUP_REMOVED lines=37> */
[----:B------:R-:W-:Y:S01]  /*5240*/  FFMA.FTZ R21, R29, UR4, -R21 ;  /* 0x000000041d157c23 */ /* 0x000fe20008010815 */
[--C-:B------:R-:W-:Y:S01]  /*5250*/  IMAD.MOV.U32 R60, RZ, RZ, R151.reuse ;  /* 0x000000ffff3c7224 */ /* 0x100fe200078e0097 */
[----:B------:R-:W-:Y:S01]  /*5260*/  FMNMX.FTZ R3, R47, R2, !PT ;  /* 0x000000022f037209 */ /* 0x000fe20007810000 */
[----:B------:R-:W-:-:S03]  /*5270*/  IMAD.MOV.U32 R56, RZ, RZ, R151 ;  /* 0x000000ffff387224 */ /* 0x000fc600078e0097 */
[----:B------:R-:W-:Y:S01]  /*5280*/  FMNMX.FTZ R2, R34, R3, !PT ;  /* 0x0000000322027209 */ /* 0x000fe20007810000 */
[----:B------:R-:W-:Y:S03]  /*5290*/  MUFU.EX2 R204, R204 ;  /* 0x000000cc00cc7308 */ /* 0x000fe60000000800 */
[----:B------:R-:W-:-:S04]  /*52a0*/  FMNMX.FTZ R3, R35, R2, !PT ;  /* 0x0000000223037209 */ /* 0x000fc80007810000 */
[----:B------:R-:W-:Y:S01]  /*52b0*/  FMNMX.FTZ R2, R38, R3, !PT ;  /* 0x0000000326027209 */ /* 0x000fe20007810000 */
[----:B------:R-:W-:Y:S03]  /*52c0*/  MUFU.EX2 R49, R49 ;  /* 0x0000003100317308 */ /* 0x000fe60000000800 */
[----:B------:R-:W-:-:S04]  /*52d0*/  FMNMX.FTZ R3, R39, R2, !PT ;  /* 0x0000000227037209 */ /* 0x000fc80007810000 */
[----:B------:R-:W-:Y:S01]  /*52e0*/  FMNMX.FTZ R2, R26, R3, !PT ;  /* 0x000000031a027209 */ /* 0x000fe20007810000 */
[----:B------:R0:W-:Y:S03]  /*52f0*/  MUFU.EX2 R29, R21 ;  /* 0x00000015001d7308 */ /* 0x0001e60000000800 */
[----:B------:R-:W-:-:S04]  /*5300*/  FMNMX.FTZ R3, R27, R2, !PT ;  /* 0x000000021b037209 */ /* 0x000fc80007810000 */
[----:B------:R-:W-:Y:S01]  /*5310*/  FMNMX.FTZ R2, R30, R3, !PT ;  /* 0x000000031e027209 */ /* 0x000fe20007810000 */
[----:B------:R-:W-:Y:S01]  /*5320*/  MUFU.EX2 R52, R52 ;  /* 0x0000003400347308 */ /* 0x000fe20000000800 */
[----:B0-----:R-:W-:Y:S01]  /*5330*/  FADD.FTZ R21, R208, R7 ;  /* 0x00000007d0157221 */ /* 0x001fe20000010000 */
[----:B------:R-:W-:Y:S02]  /*5340*/  F2FP.BF16.F32.PACK_AB R208, R7, R208 ;  /* 0x000000d007d0723e */ /* 0x000fe400000010ff */
[----:B------:R-:W-:-:S04]  /*5350*/  FMNMX.FTZ R2, R31, R2, !PT ;  /* 0x000000021f027209 */ /* 0x000fc80007810000 */
[----:B------:R-:W0:Y:S01]  /*5360*/  MUFU.EX2 R53, R53 ;  /* 0x0000003500357308 */ /* 0x000e220000000800 */
[----:B------:R-:W1:Y:S07]  /*5370*/  SHFL.BFLY PT, R3, R2, 0x2, 0x1f ;  /* 0x0c401f0002037f89 */ /* 0x000e6e00000e0000 */
[----:B------:R-:W-:Y:S08]  /*5380*/  MUFU.EX2 R40, R40 ;  /* 0x0000002800287308 */ /* 0x000ff00000000800 */
[----:B------:R-:W2:Y:S01]  /*5390*/  MUFU.EX2 R41, R41 ;  /* 0x0000002900297308 */ /* 0x000ea20000000800 */
[----:B0-----:R-:W-:-:S07]  /*53a0*/  F2FP.BF16.F32.PACK_AB R206, R53, R52 ;  /* 0x0000003435ce723e */ /* 0x001fce00000010ff */
[----:B------:R-:W-:Y:S01]  /*53b0*/  MUFU.EX2 R44, R44 ;  /* 0x0000002c002c7308 */ /* 0x000fe20000000800 */
[----:B-1----:R-:W-:-:S05]  /*53c0*/  FMNMX.FTZ R20, R2, R3, !PT ;  /* 0x0000000302147209 */ /* 0x002fca0007810000 */
[----:B------:R-:W0:Y:S02]  /*53d0*/  SHFL.BFLY PT, R3, R20, 0x1, 0x1f ;  /* 0x0c201f0014037f89 */ /* 0x000e2400000e0000 */
[----:B------:R-:W1:Y:S01]  /*53e0*/  MUFU.EX2 R45, R45 ;  /* 0x0000002d002d7308 */ /* 0x000e620000000800 */
[----:B--2---:R-:W-:-:S07]  /*53f0*/  F2FP.BF16.F32.PACK_AB R200, R41, R40 ;  /* 0x0000002829c8723e */ /* 0x004fce00000010ff */
[----:B------:R-:W-:Y:S08]  /*5400*/  MUFU.EX2 R32, R32 ;  /* 0x0000002000207308 */ /* 0x000ff00000000800 */
[----:B------:R-:W2:Y:S01]  /*5410*/  MUFU.EX2 R33, R33 ;  /* 0x0000002100217308 */ /* 0x000ea20000000800 */
[----:B-1----:R-:W-:Y:S02]  /*5420*/  F2FP.BF16.F32.PACK_AB R202, R45, R44 ;  /* 0x0000002c2dca723e */ /* 0x002fe400000010ff */
[----:B0-----:R-:W-:Y:S01]  /*5430*/  FMNMX.FTZ R3, R20, R3, !PT ;  /* 0x0000000314037209 */ /* 0x001fe20007810000 */
[----:B------:R-:W-:-:S04]  /*5440*/  FADD.FTZ R20, R210, R21 ;  /* 0x00000015d2147221 */ /* 0x000fc80000010000 */
[----:B------:R-:W-:Y:S01]  /*5450*/  MUFU.EX2 R36, R36 ;  /* 0x0000002400247308 */ /* 0x000fe20000000800 */
[----:B------:R-:W-:Y:S01]  /*5460*/  F2FP.BF16.F32.PACK_AB R210, R17, R210 ;  /* 0x000000d211d2723e */ /* 0x000fe200000010ff */
[C---:B------:R-:W-:Y:S01]  /*5470*/  FMUL.FTZ R2, R3.reuse, UR4 ;  /* 0x0000000403027c20 */ /* 0x040fe20008410000 */
[----:B------:R-:W-:Y:S01]  /*5480*/  FSETP.NEU.FTZ.AND P1, PT, R3, -INF , PT ;  /* 0xff8000000300780b */ /* 0x000fe20003f3d000 */
[----:B------:R-:W-:-:S03]  /*5490*/  FADD.FTZ R21, R17, R20 ;  /* 0x0000001411157221 */ /* 0x000fc60000010000 */
[----:B------:R-:W-:Y:S01]  /*54a0*/  FSEL R2, R2, RZ, P1 ;  /* 0x000000ff02027208 */ /* 0x000fe20000800000 */
[----:B------:R-:W-:Y:S01]  /*54b0*/  FADD.FTZ R20, R204, R21 ;  /* 0x00000015cc147221 */ /* 0x000fe20000010000 */
[----:B------:R-:W-:Y:S01]  /*54c0*/  MUFU.EX2 R37, R37 ;  /* 0x0000002500257308 */ /* 0x000fe20000000800 */
[----:B------:R-:W-:Y:S02]  /*54d0*/  PLOP3.LUT P1, PT, PT, PT, UP0, 0x80, 0x0 ;  /* 0x000000000000781c */ /* 0x000fe40003f2f008 */
        /* <DEDUP_REMOVED lines=21> */
[--C-:B------:R-:W-:Y:S01]  /*5630*/  FFMA.FTZ R26, R26, UR4, -R2.reuse ;  /* 0x000000041a1a7c23 */ /* 0x100fe20008010802 */
[----:B------:R-:W1:Y:S01]  /*5640*/  MUFU.EX2 R62, R62 ;  /* 0x0000003e003e7308 */ /* 0x000e620000000800 */
[--C-:B------:R-:W-:Y:S01]  /*5650*/  FFMA.FTZ R27, R27, UR4, -R2.reuse ;  /* 0x000000041b1b7c23 */ /* 0x100fe20008010802 */
[--C-:B------:R-:W-:Y:S01]  /*5660*/  FFMA.FTZ R30, R30, UR4, -R2.reuse ;  /* 0x000000041e1e7c23 */ /* 0x100fe20008010802 */
[----:B------:R-:W-:Y:S01]  /*5670*/  FFMA.FTZ R2, R31, UR4, -R2 ;  /* 0x000000041f027c23 */ /* 0x000fe20008010802 */
[----:B------:R-:W-:Y:S01]  /*5680*/  F2FP.BF16.F32.PACK_AB R204, R49, R204 ;  /* 0x000000cc31cc723e */ /* 0x000fe200000010ff */
[--C-:B------:R-:W-:Y:S01]  /*5690*/  IMAD.MOV.U32 R53, RZ, RZ, R151.reuse ;  /* 0x000000ffff357224 */ /* 0x100fe200078e0097 */
[----:B--2---:R-:W-:Y:S01]  /*56a0*/  F2FP.BF16.F32.PACK_AB R196, R33, R32 ;  /* 0x0000002021c4723e */ /* 0x004fe200000010ff */
[----:B------:R-:W-:Y:S01]  /*56b0*/  IMAD.MOV.U32 R52, RZ, RZ, R151 ;  /* 0x000000ffff347224 */ /* 0x000fe200078e0097 */
[----:B------:R-:W2:Y:S01]  /*56c0*/  MUFU.EX2 R63, R63 ;  /* 0x0000003f003f7308 */ /* 0x000ea20000000800 */
[----:B0-----:R-:W-:Y:S01]  /*56d0*/  FADD.FTZ R21, R58, R59 ;  /* 0x0000003b3a157221 */ /* 0x001fe20000010000 */
[----:B------:R-:W-:Y:S01]  /*56e0*/  F2FP.BF16.F32.PACK_AB R198, R37, R36 ;  /* 0x0000002425c6723e */ /* 0x000fe200000010ff */
[--C-:B------:R-:W-:Y:S01]  /*56f0*/  IMAD.MOV.U32 R49, RZ, RZ, R151.reuse ;  /* 0x000000ffff317224 */ /* 0x100fe200078e0097 */
[----:B------:R-:W-:Y:S01]  /*5700*/  F2FP.BF16.F32.PACK_AB R209, R59, R58 ;  /* 0x0000003a3bd1723e */ /* 0x000fe200000010ff */
[----:B------:R-:W-:-:S02]  /*5710*/  IMAD.MOV.U32 R59, RZ, RZ, R151 ;  /* 0x000000ffff3b7224 */ /* 0x000fc400078e0097 */
[----:B------:R-:W-:Y:S01]  /*5720*/  IMAD.MOV.U32 R58, RZ, RZ, R151 ;  /* 0x000000ffff3a7224 */ /* 0x000fe200078e0097 */
[----:B------:R-:W0:Y:S01]  /*5730*/  MUFU.EX2 R50, R50 ;  /* 0x0000003200327308 */ /* 0x000e220000000800 */
[----:B-1----:R-:W-:Y:S01]  /*5740*/  FADD.FTZ R20, R62, R21 ;  /* 0x000000153e147221 */ /* 0x002fe20000010000 */
[----:B------:R-:W-:-:S06]  /*5750*/  IMAD.MOV.U32 R48, RZ, RZ, R151 ;  /* 0x000000ffff307224 */ /* 0x000fcc00078e0097 */
[----:B------:R-:W1:Y:S01]  /*5760*/  MUFU.EX2 R51, R51 ;  /* 0x0000003300337308 */ /* 0x000e620000000800 */
[C---:B--2---:R-:W-:Y:S01]  /*5770*/  FADD.FTZ R21, R63.reuse, R20 ;  /* 0x000000143f157221 */ /* 0x044fe20000010000 */
[----:B------:R-:W-:Y:S01]  /*5780*/  F2FP.BF16.F32.PACK_AB R211, R63, R62 ;  /* 0x0000003e3fd3723e */ /* 0x000fe200000010ff */
[--C-:B------:R-:W-:Y:S02]  /*5790*/  IMAD.MOV.U32 R63, RZ, RZ, R151.reuse ;  /* 0x000000ffff3f7224 */ /* 0x100fe400078e0097 */
[----:B------:R-:W-:-:S03]  /*57a0*/  IMAD.MOV.U32 R62, RZ, RZ, R151 ;  /* 0x000000ffff3e7224 */ /* 0x000fc600078e0097 */
[----:B------:R-:W2:Y:S01]  /*57b0*/  MUFU.EX2 R54, R54 ;  /* 0x0000003600367308 */ /* 0x000ea20000000800 */
[----:B0-----:R-:W-:Y:S01]  /*57c0*/  FADD.FTZ R20, R50, R21 ;  /* 0x0000001532147221 */ /* 0x001fe20000010000 */
[----:B------:R-:W-:Y:S02]  /*57d0*/  VIADD R21, R0, 0x38840 ;  /* 0x0003884000157836 */ /* 0x000fe40000000000 */
[----:B------:R-:W-:Y:S01]  /*57e0*/  FADD.FTZ R0, R40, R57 ;  /* 0x0000003928007221 */ /* 0x000fe20000010000 */
[----:B------:R-:W-:Y:S02]  /*57f0*/  IMAD.MOV.U32 R40, RZ, RZ, R151 ;  /* 0x000000ffff287224 */ /* 0x000fe400078e0097 */
[----:B------:R-:W-:Y:S01]  /*5800*/  PRMT R21, R6, 0x654, R21 ;  /* 0x0000065406157816 */ /* 0x000fe20000000015 */
[----:B------:R-:W0:Y:S01]  /*5810*/  MUFU.EX2 R55, R55 ;  /* 0x0000003700377308 */ /* 0x000e220000000800 */
[----:B-1----:R-:W-:Y:S01]  /*5820*/  FADD.FTZ R57, R51, R20 ;  /* 0x0000001433397221 */ /* 0x002fe20000010000 */
[----:B------:R-:W-:Y:S01]  /*5830*/  FADD.FTZ R61, R41, R0 ;  /* 0x00000000293d7221 */ /* 0x000fe20000010000 */
[----:B------:R0:W-:Y:S01]  /*5840*/  SYNCS.ARRIVE.TRANS64.RED.A1T0 RZ, [R21+URZ], RZ ;  /* 0x000000ff15ff79a7 */ /* 0x0001e2000810043f */
[----:B------:R-:W-:Y:S01]  /*5850*/  F2FP.BF16.F32.PACK_AB R205, R51, R50 ;  /* 0x0000003233cd723e */ /* 0x000fe200000010ff */
[----:B------:R-:W-:-:S02]  /*5860*/  IMAD.MOV.U32 R51, RZ, RZ, R151 ;  /* 0x000000ffff337224 */ /* 0x000fc400078e0097 */
[----:B------:R-:W-:Y:S01]  /*5870*/  FADD.FTZ R20, R44, R61 ;  /* 0x0000003d2c147221 */ /* 0x000fe20000010000 */
[----:B------:R-:W-:Y:S01]  /*5880*/  IMAD.MOV.U32 R61, RZ, RZ, R151 ;  /* 0x000000ffff3d7224 */ /* 0x000fe200078e0097 */
[----:B------:R-:W1:Y:S01]  /*5890*/  MUFU.EX2 R42, R42 ;  /* 0x0000002a002a7308 */ /* 0x000e620000000800 */
[----:B--2---:R-:W-:Y:S01]  /*58a0*/  FADD.FTZ R0, R54, R57 ;  /* 0x0000003936007221 */ /* 0x004fe20000010000 */
[----:B------:R-:W-:Y:S01]  /*58b0*/  FADD.FTZ R57, R45, R20 ;  /* 0x000000142d397221 */ /* 0x000fe20000010000 */
[--C-:B------:R-:W-:Y:S02]  /*58c0*/  IMAD.MOV.U32 R50, RZ, RZ, R151.reuse ;  /* 0x000000ffff327224 */ /* 0x100fe400078e0097 */
[----:B------:R-:W-:Y:S02]  /*58d0*/  IMAD.MOV.U32 R45, RZ, RZ, R151 ;  /* 0x000000ffff2d7224 */ /* 0x000fe400078e0097 */
[----:B------:R-:W-:Y:S01]  /*58e0*/  FADD.FTZ R20, R32, R57 ;  /* 0x0000003920147221 */ /* 0x000fe20000010000 */
[--C-:B------:R-:W-:Y:S01]  /*58f0*/  IMAD.MOV.U32 R57, RZ, RZ, R151.reuse ;  /* 0x000000ffff397224 */ /* 0x100fe200078e0097 */
[----:B------:R-:W2:Y:S01]  /*5900*/  MUFU.EX2 R43, R43 ;  /* 0x0000002b002b7308 */ /* 0x000ea20000000800 */
[----:B0-----:R-:W-:Y:S01]  /*5910*/  FADD.FTZ R21, R55, R0 ;  /* 0x0000000037157221 */ /* 0x001fe20000010000 */
[----:B------:R-:W-:Y:S01]  /*5920*/  FADD.FTZ R31, R33, R20 ;  /* 0x00000014211f7221 */ /* 0x000fe20000010000 */
[----:B------:R-:W-:Y:S01]  /*5930*/  F2FP.BF16.F32.PACK_AB R207, R55, R54 ;  /* 0x0000003637cf723e */ /* 0x000fe200000010ff */
[----:B------:R-:W-:-:S02]  /*5940*/  IMAD.MOV.U32 R55, RZ, RZ, R151 ;  /* 0x000000ffff377224 */ /* 0x000fc400078e0097 */
[----:B------:R-:W-:Y:S01]  /*5950*/  FADD.FTZ R20, R36, R31 ;  /* 0x0000001f24147221 */ /* 0x000fe20000010000 */
[----:B------:R-:W-:Y:S01]  /*5960*/  IMAD.MOV.U32 R54, RZ, RZ, R151 ;  /* 0x000000ffff367224 */ /* 0x000fe200078e0097 */
[----:B------:R-:W0:Y:S01]  /*5970*/  MUFU.EX2 R46, R46 ;  /* 0x0000002e002e7308 */ /* 0x000e220000000800 */
[----:B-1----:R-:W-:Y:S01]  /*5980*/  FADD.FTZ R0, R42, R21 ;  /* 0x000000152a007221 */ /* 0x002fe20000010000 */
[----:B------:R-:W-:Y:S01]  /*5990*/  FADD.FTZ R17, R37, R20 ;  /* 0x0000001425117221 */ /* 0x000fe20000010000 */
[--C-:B------:R-:W-:Y:S02]  /*59a0*/  IMAD.MOV.U32 R44, RZ, RZ, R151.reuse ;  /* 0x000000ffff2c7224 */ /* 0x100fe400078e0097 */
[--C-:B------:R-:W-:Y:S02]  /*59b0*/  IMAD.MOV.U32 R41, RZ, RZ, R151.reuse ;  /* 0x000000ffff297224 */ /* 0x100fe400078e0097 */
[--C-:B------:R-:W-:Y:S01]  /*59c0*/  IMAD.MOV.U32 R37, RZ, RZ, R151.reuse ;  /* 0x000000ffff257224 */ /* 0x100fe200078e0097 */
[----:B------:R-:W1:Y:S01]  /*59d0*/  MUFU.EX2 R47, R47 ;  /* 0x0000002f002f7308 */ /* 0x000e620000000800 */
[C---:B--2---:R-:W-:Y:S01]  /*59e0*/  FADD.FTZ R21, R43.reuse, R0 ;  /* 0x000000002b157221 */ /* 0x044fe20000010000 */
[----:B------:R-:W-:Y:S01]  /*59f0*/  F2FP.BF16.F32.PACK_AB R201, R43, R42 ;  /* 0x0000002a2bc9723e */ /* 0x000fe200000010ff */
[----:B------:R-:W-:-:S02]  /*5a00*/  IMAD.MOV.U32 R43, RZ, RZ, R151 ;  /* 0x000000ffff2b7224 */ /* 0x000fc400078e0097 */
[--C-:B------:R-:W-:Y:S02]  /*5a10*/  IMAD.MOV.U32 R42, RZ, RZ, R151.reuse ;  /* 0x000000ffff2a7224 */ /* 0x100fe400078e0097 */
        /* <DEDUP_REMOVED lines=9> */
[----:B------:R-:W-:-:S02]  /*5ab0*/  IMAD.MOV.U32 R47, RZ, RZ, R151 ;  /* 0x000000ffff2f7224 */ /* 0x000fc400078e0097 */
[----:B------:R-:W-:-:S03]  /*5ac0*/  IMAD.MOV.U32 R46, RZ, RZ, R151 ;  /* 0x000000ffff2e7224 */ /* 0x000fc600078e0097 */
[----:B------:R-:W1:Y:S01]  /*5ad0*/  MUFU.EX2 R38, R38 ;  /* 0x0000002600267308 */ /* 0x000e620000000800 */
[----:B--2---:R-:W-:-:S07]  /*5ae0*/  FADD.FTZ R0, R34, R7 ;  /* 0x0000000722007221 */ /* 0x004fce0000010000 */
[----:B------:R-:W2:Y:S01]  /*5af0*/  MUFU.EX2 R39, R39 ;  /* 0x0000002700277308 */ /* 0x000ea20000000800 */
[C---:B0-----:R-:W-:Y:S01]  /*5b00*/  FADD.FTZ R7, R35.reuse, R0 ;  /* 0x0000000023077221 */ /* 0x041fe20000010000 */
[----:B------:R-:W-:Y:S01]  /*5b10*/  F2FP.BF16.F32.PACK_AB R197, R35, R34 ;  /* 0x0000002223c5723e */ /* 0x000fe200000010ff */
[--C-:B------:R-:W-:Y:S02]  /*5b20*/  IMAD.MOV.U32 R35, RZ, RZ, R151.reuse ;  /* 0x000000ffff237224 */ /* 0x100fe400078e0097 */
[----:B------:R-:W-:-:S03]  /*5b30*/  IMAD.MOV.U32 R34, RZ, RZ, R151 ;  /* 0x000000ffff227224 */ /* 0x000fc600078e0097 */
[----:B------:R-:W0:Y:S01]  /*5b40*/  MUFU.EX2 R26, R26 ;  /* 0x0000001a001a7308 */ /* 0x000e220000000800 */
[----:B-1----:R-:W-:-:S07]  /*5b50*/  FADD.FTZ R0, R38, R7 ;  /* 0x0000000726007221 */ /* 0x002fce0000010000 */
        /* <DEDUP_REMOVED lines=15> */
[C---:B0-----:R-:W-:Y:S01]  /*5c50*/  FADD.FTZ R17, R25.reuse, R20 ;  /* 0x0000001419117221 */ /* 0x041fe20000010000 */
[----:B------:R-:W-:Y:S01]  /*5c60*/  F2FP.BF16.F32.PACK_AB R192, R25, R24 ;  /* 0x0000001819c0723e */ /* 0x000fe200000010ff */
[--C-:B------:R-:W-:Y:S02]  /*5c70*/  IMAD.MOV.U32 R25, RZ, RZ, R151.reuse ;  /* 0x000000ffff197224 */ /* 0x100fe400078e0097 */
[----:B------:R-:W-:-:S03]  /*5c80*/  IMAD.MOV.U32 R24, RZ, RZ, R151 ;  /* 0x000000ffff187224 */ /* 0x000fc600078e0097 */
[----:B------:R0:W3:Y:S01]  /*5c90*/  MUFU.EX2 R195, R2 ;  /* 0x0000000200c37308 */ /* 0x0000e20000000800 */
[----:B-1----:R-:W-:Y:S01]  /*5ca0*/  FADD.FTZ R0, R30, R7 ;  /* 0x000000071e007221 */ /* 0x002fe20000010000 */
[----:B--2---:R-:W-:Y:S01]  /*5cb0*/  FADD.FTZ R20, R28, R17 ;  /* 0x000000111c147221 */ /* 0x004fe20000010000 */
[C---:B------:R-:W-:Y:S01]  /*5cc0*/  F2FP.BF16.F32.PACK_AB R194, R29.reuse, R28 ;  /* 0x0000001c1dc2723e */ /* 0x040fe200000010ff */
[----:B0-----:R-:W-:Y:S01]  /*5cd0*/  IMAD.MOV.U32 R2, RZ, RZ, 0x3f800000 ;  /* 0x3f800000ff027424 */ /* 0x001fe200078e00ff */
[----:B------:R-:W-:Y:S01]  /*5ce0*/  MOV R28, R151 ;  /* 0x00000097001c7202 */ /* 0x000fe20000000f00 */
[----:B------:R-:W-:Y:S01]  /*5cf0*/  FADD.FTZ R17, R29, R20 ;  /* 0x000000141d117221 */ /* 0x000fe20000010000 */
[----:B------:R-:W-:Y:S02]  /*5d00*/  IMAD.MOV.U32 R29, RZ, RZ, R151 ;  /* 0x000000ffff1d7224 */ /* 0x000fe400078e0097 */
[C---:B---3--:R-:W-:Y:S01]  /*5d10*/  FADD.FTZ R7, R195.reuse, R0 ;  /* 0x00000000c3077221 */ /* 0x048fe20000010000 */
[----:B------:R-:W-:Y:S01]  /*5d20*/  F2FP.BF16.F32.PACK_AB R195, R195, R30 ;  /* 0x0000001ec3c3723e */ /* 0x000fe200000010ff */
[----:B------:R-:W-:-:S02]  /*5d30*/  IMAD.MOV.U32 R0, RZ, RZ, 0x3f800000 ;  /* 0x3f800000ff007424 */ /* 0x000fc400078e00ff */
[----:B------:R-:W-:Y:S01]  /*5d40*/  IMAD.MOV.U32 R30, RZ, RZ, R151 ;  /* 0x000000ffff1e7224 */ /* 0x000fe200078e0097 */
[----:B------:R-:W-:Y:S06]  /*5d50*/  @!P1 BRA `(.L_x_188) ;  /* 0x0000003c00e09947 */ /* 0x000fec0003800000 */
[----:B------:R-:W-:Y:S01]  /*5d60*/  R2UR UR4, R16 ;  /* 0x00000000100472ca */ /* 0x000fe200000e0000 */
[----:B------:R-:W-:Y:S01]  /*5d70*/  IMAD.MOV.U32 R21, RZ, RZ, R3 ;  /* 0x000000ffff157224 */ /* 0x000fe200078e0003 */
[----:B------:R-:W-:Y:S01]  /*5d80*/  CS2R R150, SRZ ;  /* 0x0000000000967805 */ /* 0x000fe2000001ff00 */
[----:B------:R-:W-:Y:S01]  /*5d90*/  IMAD.MOV.U32 R20, RZ, RZ, R4 ;  /* 0x000000ffff147224 */ /* 0x000fe200078e0004 */
[----:B------:R-:W-:Y:S01]  /*5da0*/  CS2R R146, SRZ ;  /* 0x0000000000927805 */ /* 0x000fe2000001ff00 */
[----:B------:R-:W-:Y:S01]  /*5db0*/  IMAD.MOV.U32 R2, RZ, RZ, 0x3f800000 ;  /* 0x3f800000ff027424 */ /* 0x000fe200078e00ff */
[----:B------:R-:W-:Y:S02]  /*5dc0*/  CS2R R142, SRZ ;  /* 0x00000000008e7805 */ /* 0x000fe4000001ff00 */
[----:B------:R-:W-:Y:S02]  /*5dd0*/  CS2R R138, SRZ ;  /* 0x00000000008a7805 */ /* 0x000fe4000001ff00 */
[----:B------:R-:W-:-:S02]  /*5de0*/  CS2R R134, SRZ ;  /* 0x0000000000867805 */ /* 0x000fc4000001ff00 */
[----:B------:R-:W-:Y:S02]  /*5df0*/  CS2R R130, SRZ ;  /* 0x0000000000827805 */ /* 0x000fe4000001ff00 */
[----:B------:R-:W-:Y:S02]  /*5e00*/  CS2R R126, SRZ ;  /* 0x00000000007e7805 */ /* 0x000fe4000001ff00 */
[----:B------:R-:W-:Y:S02]  /*5e10*/  CS2R R122, SRZ ;  /* 0x00000000007a7805 */ /* 0x000fe4000001ff00 */
[----:B------:R-:W-:Y:S01]  /*5e20*/  CS2R R118, SRZ ;  /* 0x0000000000767805 */ /* 0x000fe2000001ff00 */
[----:B------:R-:W-:Y:S01]  /*5e30*/  IMAD.U32 R229, RZ, RZ, UR4 ;  /* 0x00000004ffe57e24 */ /* 0x000fe2000f8e00ff */
        /* <DEDUP_REMOVED lines=54> */
[----:B------:R-:W-:Y:S01]  /*61a0*/  CS2R R24, SRZ ;  /* 0x0000000000187805 */ /* 0x000fe2000001ff00 */
[----:B------:R-:W-:Y:S01]  /*61b0*/  IMAD.U32 R228, RZ, RZ, UR60 ;  /* 0x0000003cffe47e24 */ /* 0x000fe2000f8e00ff */
[----:B------:R-:W-:-:S06]  /*61c0*/  UMOV UR60, UR38 ;  /* 0x00000026003c7c82 */ /* 0x000fcc0008000000 */
.L_x_199:
[----:B------:R-:W-:Y:S01]  /*61d0*/  R2UR UR5, R229 ;  /* 0x00000000e50572ca */ /* 0x000fe200000e0000 */
[----:B------:R-:W-:-:S04]  /*61e0*/  UISETP.NE.AND UP0, UPT, UR60, 0x1, UPT ;  /* 0x000000013c00788c */ /* 0x000fc8000bf05270 */
[----:B------:R-:W-:-:S08]  /*61f0*/  USEL UR4, URZ, 0x1, UP0 ;  /* 0x000000013f047887 */ /* 0x000fd00008000000 */
[----:B------:R-:W-:-:S06]  /*6200*/  ULOP3.LUT UR4, UR5, UR4, URZ, 0x3c, !UPT ;  /* 0x0000000405047292 */ /* 0x000fcc000f8e3c3f */
[----:B------:R-:W-:Y:S01]  /*6210*/  IMAD.U32 R16, RZ, RZ, UR4 ;  /* 0x00000004ff107e24 */ /* 0x000fe2000f8e00ff */
[----:B------:R-:W-:Y:S06]  /*6220*/  @!P0 BRA `(.L_x_189) ;  /* 0x0000000000048947 */ /* 0x000fec0003800000 */
[----:B------:R-:W-:Y:S01]  /*6230*/  BPT.TRAP 0x1 ;  /* 0x000000040000795c */ /* 0x000fe20000300000 */
.L_x_189:
[----:B------:R-:W0:Y:S01]  /*6240*/  S2UR UR4, SR_CgaCtaId ;  /* 0x00000000000479c3 */ /* 0x000e220000008800 */
[----:B------:R-:W-:Y:S01]  /*6250*/  MOV R5, 0x400 ;  /* 0x0000040000057802 */ /* 0x000fe20000000f00 */
[----:B------:R-:W-:Y:S01]  /*6260*/  UIADD3 UR38, UR60, 0x1, URZ ;  /* 0x000000013c267890 */ /* 0x000fe2000fffe03f */
[----:B------:R-:W-:-:S03]  /*6270*/  R2UR UR5, R16 ;  /* 0x00000000100572ca */ /* 0x000fc600000e0000 */
[----:B------:R-:W-:-:S04]  /*6280*/  UISETP.NE.AND UP0, UPT, UR38, 0x2, UPT ;  /* 0x000000022600788c */ /* 0x000fc8000bf05270 */
[----:B------:R-:W-:-:S06]  /*6290*/  USEL UR38, UR38, URZ, UP0 ;  /* 0x0000003f26267287 */ /* 0x000fcc0008000000 */
[----:B------:R-:W-:-:S05]  /*62a0*/  IMAD.U32 R3, RZ, RZ, UR5 ;  /* 0x00000005ff037e24 */ /* 0x000fca000f8e00ff */
[----:B------:R-:W-:Y:S01]  /*62b0*/  SHF.L.U32 R3, R3, 0x1f, RZ ;  /* 0x0000001f03037819 */ /* 0x000fe200000006ff */
[----:B0-----:R-:W-:-:S05]  /*62c0*/  IMAD.U32 R6, RZ, RZ, UR4 ;  /* 0x00000004ff067e24 */ /* 0x001fca000f8e00ff */
[----:B------:R-:W-:-:S04]  /*62d0*/  LEA R5, R6, R5, 0x18 ;  /* 0x0000000506057211 */ /* 0x000fc800078ec0ff */
[----:B------:R-:W-:-:S13]  /*62e0*/  R2UR UR61, R5 ;  /* 0x00000000053d72ca */ /* 0x000fda00000e0000 */
[----:B------:R-:W-:-:S09]  /*62f0*/  ULEA UR61, UR38, UR61, 0x3 ;  /* 0x0000003d263d7291 */ /* 0x000fd2000f8e183f */
[----:B------:R0:W1:Y:S01]  /*6300*/  SYNCS.PHASECHK.TRANS64.TRYWAIT P1, [UR61+0x38830], R3 ;  /* 0x03883003ff0075a7 */ /* 0x000062000802017d */
[----:B------:R-:W-:Y:S05]  /*6310*/  @!P0 BRA `(.L_x_190) ;  /* 0x0000000000048947 */ /* 0x000fea0003800000 */
[----:B------:R-:W-:Y:S01]  /*6320*/  BPT.TRAP 0x1 ;  /* 0x000000040000795c */ /* 0x000fe20000300000 */
.L_x_190:
[----:B-1----:R-:W-:Y:S05]  /*6330*/  @P1 BRA `(.L_x_191) ;  /* 0x0000000000081947 */ /* 0x002fea0003800000 */
[----:B------:R-:W1:Y:S02]  /*6340*/  SYNCS.PHASECHK.TRANS64.TRYWAIT P1, [UR61+0x38830], R3 ;  /* 0x03883003ff0075a7 */ /* 0x000e64000802017d */
[----:B-1----:R-:W-:Y:S05]  /*6350*/  @!P1 BRA `(.L_x_192) ;  /* 0x000000f800349947 */ /* 0x002fea0003800000 */
.L_x_191:
[----:B------:R-:W-:Y:S01]  /*6360*/  R2UR UR10, R18 ;  /* 0x00000000120a72ca */ /* 0x000fe200000e0000 */
[----:B------:R-:W-:Y:S01]  /*6370*/  UIMAD UR4, UR38, 0xa00, UR39 ;  /* 0x00000a00260478a4 */ /* 0x000fe2000f8e0227 */
[----:B------:R-:W-:Y:S01]  /*6380*/  R2UR UR11, R19 ;  /* 0x00000000130b72ca */ /* 0x000fe200000e0000 */
[----:B------:R-:W-:Y:S01]  /*6390*/  WARPGROUP.ARRIVE ;  /* 0x00000000000079c5 */ /* 0x000fe20000000000 */
[----:B------:R-:W-:Y:S01]  /*63a0*/  UMOV UR59, 0x40000040 ;  /* 0x40000040003b7882 */ /* 0x000fe20000000000 */
[----:B------:R-:W-:Y:S01]  /*63b0*/  UIADD3 UR6, UR4, 0x80, URZ ;  /* 0x0000008004067890 */ /* 0x000fe2000fffe03f */
[----:B------:R-:W-:Y:S01]  /*63c0*/  R2UR UR18, R14 ;  /* 0x000000000e1272ca */ /* 0x000fe200000e0000 */
[----:B------:R-:W-:Y:S01]  /*63d0*/  UIADD3 UR5, UR4, 0x100, URZ ;  /* 0x0000010004057890 */ /* 0x000fe2000fffe03f */
[----:B------:R-:W-:Y:S01]  /*63e0*/  R2UR UR19, R15 ;  /* 0x000000000f1372ca */ /* 0x000fe200000e0000 */
[----:B------:R-:W-:Y:S01]  /*63f0*/  UMOV UR58, UR4 ;  /* 0x00000004003a7c82 */ /* 0x000fe20008000000 */
[----:B------:R-:W-:Y:S01]  /*6400*/  R2UR UR14, R12 ;  /* 0x000000000c0e72ca */ /* 0x000fe200000e0000 */
[----:B------:R-:W-:Y:S01]  /*6410*/  UIADD3 UR22, UR4, 0x286, URZ ;  /* 0x0000028604167890 */ /* 0x000fe2000fffe03f */
[----:B------:R-:W-:Y:S01]  /*6420*/  R2UR UR15, R13 ;  /* 0x000000000d0f72ca */ /* 0x000fe200000e0000 */
[----:B------:R-:W-:Y:S01]  /*6430*/  UMOV UR56, UR10 ;  /* 0x0000000a00387c82 */ /* 0x000fe20008000000 */
[----:B------:R-:W-:Y:S01]  /*6440*/  UMOV UR23, 0x40000040 ;  /* 0x4000004000177882 */ /* 0x000fe20000000000 */
[----:B------:R-:W-:Y:S01]  /*6450*/  UMOV UR57, UR11 ;  /* 0x0000000b00397c82 */ /* 0x000fe20008000000 */
[----:B------:R-:W-:Y:S01]  /*6460*/  UIADD3 UR26, UR4, 0x500, URZ ;  /* 0x00000500041a7890 */ /* 0x000fe2000fffe03f */
[----:B------:R-:W-:Y:S01]  /*6470*/  HGMMA.64x16x16.F32.BF16 R184, gdesc[UR56], RZ, !UPT, gsb0 ;  /* 0x0020000038b879f0 */ /* 0x000fe2000c0018ff */
[----:B------:R-:W-:Y:S01]  /*6480*/  UMOV UR56, UR10 ;  /* 0x0000000a00387c82 */ /* 0x000fe20008000000 */
        /* <DEDUP_REMOVED lines=58> */
[----:B------:R-:W-:Y:S01]  /*6830*/  UMOV UR56, UR10 ;  /* 0x0000000a00387c82 */ /* 0x000fe20008000000 */
[----:B------:R-:W-:Y:S01]  /*6840*/  UMOV UR57, UR11 ;  /* 0x0000000b00397c82 */ /* 0x000fe20008000000 */
[----:B------:R-:W-:Y:S01]  /*6850*/  UMOV UR58, UR5 ;  /* 0x00000005003a7c82 */ /* 0x000fe20008000000 */
[----:B------:R-:W-:Y:S01]  /*6860*/  UMOV UR59, 0x40000040 ;  /* 0x40000040003b7882 */ /* 0x000fe20000000000 */
        /* <DEDUP_REMOVED lines=101> */
[----:B------:R-:W-:-:S06]  /*6ec0*/  WARPGROUP.ARRIVE ;  /* 0x00000000000079c5 */ /* 0x000fcc0000000000 */
[----:B------:R-:W-:Y:S01]  /*6ed0*/  HGMMA.64x16x16.F32.BF16 R160, gdesc[UR56], RZ, !UPT, gsb0 ;  /* 0x0020000038a079f0 */ /* 0x000fe2000c0018ff */
[----:B------:R-:W-:Y:S01]  /*6ee0*/  UMOV UR56, UR10 ;  /* 0x0000000a00387c82 */ /* 0x000fe20008000000 */
[----:B------:R-:W-:Y:S01]  /*6ef0*/  UMOV UR57, UR11 ;  /* 0x0000000b00397c82 */ /* 0x000fe20008000000 */
[----:B------:R-:W-:Y:S01]  /*6f00*/  UMOV UR58, UR5 ;  /* 0x00000005003a7c82 */ /* 0x000fe20008000000 */
[----:B------:R-:W-:Y:S01]  /*6f10*/  UMOV UR59, 0x40000040 ;  /* 0x40000040003b7882 */ /* 0x000fe20000000000 */
[----:B------:R-:W-:Y:S01]  /*6f20*/  UIADD3 UR5, UR4, 0x102, URZ ;  /* 0x0000010204057890 */ /* 0x000fe2000fffe03f */
[----:B------:R-:W-:Y:S02]  /*6f30*/  R2UR UR10, R10 ;  /* 0x000000000a0a72ca */ /* 0x000fe400000e0000 */
[----:B------:R-:W-:Y:S01]  /*6f40*/  R2UR UR11, R11 ;  /* 0x000000000b0b72ca */ /* 0x000fe200000e0000 */
        /* <DEDUP_REMOVED lines=39> */
[----:B------:R-:W-:Y:S01]  /*71c0*/  UIADD3 UR18, UR4, 0x284, URZ ;  /* 0x0000028404127890 */ /* 0x000fe2000fffe03f */
        /* <DEDUP_REMOVED lines=143> */
[----:B------:R-:W-:Y:S02]  /*7ac0*/  R2UR UR14, R8 ;  /* 0x00000000080e72ca */ /* 0x000fe400000e0000 */
[----:B------:R-:W-:-:S11]  /*7ad0*/  R2UR UR15, R9 ;  /* 0x00000000090f72ca */ /* 0x000fd600000e0000 */
        /* <DEDUP_REMOVED lines=252> */
[----:B------:R-:W-:-:S03]  /*8aa0*/  UIADD3 UR6, UR4, 0x906, URZ ;  /* 0x0000090604067890 */ /* 0x000fc6000fffe03f */
        /* <DEDUP_REMOVED lines=25> */
.L_x_193:
[----:B------:R-:W-:Y:S01]  /*8c40*/  R2UR UR4, R229 ;  /* 0x00000000e50472ca */ /* 0x000fe200000e0000 */
[----:B------:R-:W-:-:S04]  /*8c50*/  IMAD.U32 R229, RZ, RZ, UR60 ;  /* 0x0000003cffe57e24 */ /* 0x000fc8000f8e00ff */
[----:B------:R-:W-:-:S08]  /*8c60*/  IMAD R229, R229, 0x8, R5 ;  /* 0x00000008e5e57824 */ /* 0x000fd000078e0205 */
[----:B------:R-:W-:-:S05]  /*8c70*/  IMAD.U32 R0, RZ, RZ, UR4 ;  /* 0x00000004ff007e24 */ /* 0x000fca000f8e00ff */
[----:B------:R-:W-:-:S04]  /*8c80*/  SHF.L.U32 R0, R0, 0x1f, RZ ;  /* 0x0000001f00007819 */ /* 0x000fc800000006ff */
[----:B------:R2:W3:Y:S01]  /*8c90*/  SYNCS.PHASECHK.TRANS64.TRYWAIT P1, [R229+URZ+0x38850], R0 ;  /* 0x03885000e50075a7 */ /* 0x0004e2000802017f */
[----:B------:R-:W-:Y:S05]  /*8ca0*/  @!P0 BRA `(.L_x_194) ;  /* 0x0000000000048947 */ /* 0x000fea0003800000 */
[----:B------:R-:W-:Y:S01]  /*8cb0*/  BPT.TRAP 0x1 ;  /* 0x000000040000795c */ /* 0x000fe20000300000 */
.L_x_194:
[----:B---3--:R-:W-:Y:S05]  /*8cc0*/  @P1 BRA `(.L_x_195) ;  /* 0x0000000000081947 */ /* 0x008fea0003800000 */
[----:B------:R-:W3:Y:S02]  /*8cd0*/  SYNCS.PHASECHK.TRANS64.TRYWAIT P1, [R229+URZ+0x38850], R0 ;  /* 0x03885000e50075a7 */ /* 0x000ee4000802017f */
[----:B---3--:R-:W-:Y:S05]  /*8ce0*/  @!P1 BRA `(.L_x_196) ;  /* 0x000000cc00e89947 */ /* 0x008fea0003800000 */
.L_x_195:
[----:B------:R-:W-:Y:S01]  /*8cf0*/  R2UR UR4, R5 ;  /* 0x00000000050472ca */ /* 0x000fe200000e0000 */
[----:B------:R-:W-:Y:S01]  /*8d00*/  WARPGROUP.ARRIVE ;  /* 0x00000000000079c5 */ /* 0x000fe20000000000 */
[----:B------:R-:W-:-:S11]  /*8d10*/  UMOV UR7, 0x40000040 ;  /* 0x4000004000077882 */ /* 0x000fd60000000000 */
        /* <DEDUP_REMOVED lines=34> */
.L_x_197:
[----:B--23--:R-:W-:Y:S01]  /*8f40*/  FMNMX.FTZ R0, R184, R20, !PT ;  /* 0x00000014b8007209 */ /* 0x00cfe20007810000 */
[----:B------:R-:W-:Y:S01]  /*8f50*/  ULDC UR4, c[0x0][0x988] ;  /* 0x0002620000047ab9 */ /* 0x000fe20000000800 */
[----:B------:R-:W-:Y:S01]  /*8f60*/  R2UR UR5, R6 ;  /* 0x00000000060572ca */ /* 0x000fe200000e0000 */
[----:B------:R-:W-:Y:S01]  /*8f70*/  UIADD3 UR61, UR61, 0x38840, URZ ;  /* 0x000388403d3d7890 */ /* 0x000fe2000fffe03f */
[----:B------:R-:W-:-:S04]  /*8f80*/  FMNMX.FTZ R0, R185, R0, !PT ;  /* 0x00000000b9007209 */ /* 0x000fc80007810000 */
[----:B------:R-:W-:-:S04]  /*8f90*/  FMNMX.FTZ R0, R188, R0, !PT ;  /* 0x00000000bc007209 */ /* 0x000fc80007810000 */
[----:B------:R-:W-:-:S03]  /*8fa0*/  FMNMX.FTZ R0, R189, R0, !PT ;  /* 0x00000000bd007209 */ /* 0x000fc60007810000 */
[----:B------:R-:W-:Y:S01]  /*8fb0*/  UPRMT UR61, UR5, 0x654, UR61 ;  /* 0x00000654053d7896 */ /* 0x000fe2000800003d */
[----:B------:R-:W-:-:S04]  /*8fc0*/  FMNMX.FTZ R0, R176, R0, !PT ;  /* 0x00000000b0007209 */ /* 0x000fc80007810000 */
[----:B------:R-:W-:-:S04]  /*8fd0*/  FMNMX.FTZ R0, R177, R0, !PT ;  /* 0x00000000b1007209 */ /* 0x000fc80007810000 */
[----:B------:R-:W-:Y:S01]  /*8fe0*/  FMNMX.FTZ R0, R180, R0, !PT ;  /* 0x00000000b4007209 */ /* 0x000fe20007810000 */
[----:B------:R-:W-:Y:S03]  /*8ff0*/  SYNCS.ARRIVE.TRANS64.RED.A1T0 RZ, [UR61], RZ ;  /* 0x000000ffffff79a7 */ /* 0x000fe6000810043d */
[----:B------:R-:W-:-:S04]  /*9000*/  FMNMX.FTZ R0, R181, R0, !PT ;  /* 0x00000000b5007209 */ /* 0x000fc80007810000 */
        /* <DEDUP_REMOVED lines=11> */
[----:B------:R-:W-:-:S05]  /*90c0*/  FMNMX.FTZ R0, R157, R0, !PT ;  /* 0x000000009d007209 */ /* 0x000fca0007810000 */
[----:B------:R-:W2:Y:S02]  /*90d0*/  SHFL.BFLY PT, R2, R0, 0x2, 0x1f ;  /* 0x0c401f0000027f89 */ /* 0x000ea400000e0000 */
[----:B--2---:R-:W-:Y:S02]  /*90e0*/  FMNMX.FTZ R2, R0, R2, !PT ;  /* 0x0000000200027209 */ /* 0x004fe40007810000 */
[----:B------:R-:W-:-:S03]  /*90f0*/  FMNMX.FTZ R0, R186, R21, !PT ;  /* 0x00000015ba007209 */ /* 0x000fc60007810000 */
[----:B-1----:R-:W1:Y:S01]  /*9100*/  SHFL.BFLY PT, R4, R2, 0x1, 0x1f ;  /* 0x0c201f0002047f89 */ /* 0x002e6200000e0000 */
[----:B------:R-:W-:-:S04]  /*9110*/  FMNMX.FTZ R0, R187, R0, !PT ;  /* 0x00000000bb007209 */ /* 0x000fc80007810000 */
[----:B------:R-:W-:-:S04]  /*9120*/  FMNMX.FTZ R0, R190, R0, !PT ;  /* 0x00000000be007209 */ /* 0x000fc80007810000 */
[----:B------:R-:W-:-:S04]  /*9130*/  FMNMX.FTZ R0, R191, R0, !PT ;  /* 0x00000000bf007209 */ /* 0x000fc80007810000 */
[----:B------:R-:W-:-:S04]  /*9140*/  FMNMX.FTZ R0, R178, R0, !PT ;  /* 0x00000000b2007209 */ /* 0x000fc80007810000 */
[----:B------:R-:W-:-:S04]  /*9150*/  FMNMX.FTZ R0, R179, R0, !PT ;  /* 0x00000000b3007209 */ /* 0x000fc80007810000 */
[----:B------:R-:W-:Y:S02]  /*9160*/  FMNMX.FTZ R0, R182, R0, !PT ;  /* 0x00000000b6007209 */ /* 0x000fe40007810000 */
[----:B-1----:R-:W-:Y:S02]  /*9170*/  FMNMX.FTZ R4, R2, R4, !PT ;  /* 0x0000000402047209 */ /* 0x002fe40007810000 */
[----:B------:R-:W-:-:S03]  /*9180*/  FMNMX.FTZ R0, R183, R0, !PT ;  /* 0x00000000b7007209 */ /* 0x000fc60007810000 */
[----:B------:R-:W-:Y:S01]  /*9190*/  FMUL.FTZ R192, R4, UR4 ;  /* 0x0000000404c07c20 */ /* 0x000fe20008410000 */
[----:B------:R-:W-:-:S03]  /*91a0*/  FMNMX.FTZ R0, R170, R0, !PT ;  /* 0x00000000aa007209 */ /* 0x000fc60007810000 */
        /* <DEDUP_REMOVED lines=31> */
[----:B------:R-:W-:-:S02]  /*93a0*/  FFMA.FTZ R157, R157, UR4, -R192 ;  /* 0x000000049d9d7c23 */ /* 0x000fc400080108c0 */
[----:B------:R-:W-:-:S04]  /*93b0*/  FMNMX.FTZ R0, R155, R0, !PT ;  /* 0x000000009b007209 */ /* 0x000fc80007810000 */
[----:B------:R-:W-:Y:S01]  /*93c0*/  FMNMX.FTZ R0, R158, R0, !PT ;  /* 0x000000009e007209 */ /* 0x000fe20007810000 */
[----:B------:R-:W-:Y:S03]  /*93d0*/  MUFU.EX2 R176, R176 ;  /* 0x000000b000b07308 */ /* 0x000fe60000000800 */
[----:B------:R-:W-:-:S05]  /*93e0*/  FMNMX.FTZ R0, R159, R0, !PT ;  /* 0x000000009f007209 */ /* 0x000fca0007810000 */
[----:B------:R-:W1:Y:S01]  /*93f0*/  SHFL.BFLY PT, R2, R0, 0x2, 0x1f ;  /* 0x0c401f0000027f89 */ /* 0x000e6200000e0000 */
[----:B------:R-:W-:Y:S08]  /*9400*/  MUFU.EX2 R177, R177 ;  /* 0x000000b100b17308 */ /* 0x000ff00000000800 */
[----:B------:R-:W-:Y:S08]  /*9410*/  MUFU.EX2 R180, R180 ;  /* 0x000000b400b47308 */ /* 0x000ff00000000800 */
[----:B------:R-:W-:Y:S01]  /*9420*/  MUFU.EX2 R181, R181 ;  /* 0x000000b500b57308 */ /* 0x000fe20000000800 */
[----:B-1----:R-:W-:Y:S01]  /*9430*/  FMNMX.FTZ R2, R0, R2, !PT ;  /* 0x0000000200027209 */ /* 0x002fe20007810000 */
[----:B------:R-:W-:-:S06]  /*9440*/  FADD.FTZ R0, -R4, R20 ;  /* 0x0000001404007221 */ /* 0x000fcc0000010100 */
[----:B------:R-:W-:Y:S01]  /*9450*/  MUFU.EX2 R168, R168 ;  /* 0x000000a800a87308 */ /* 0x000fe20000000800 */
[----:B0-----:R-:W0:Y:S01]  /*9460*/  SHFL.BFLY PT, R3, R2, 0x1, 0x1f ;  /* 0x0c201f0002037f89 */ /* 0x001e2200000e0000 */
[----:B------:R-:W-:-:S06]  /*9470*/  FMUL.FTZ R0, R0, UR4 ;  /* 0x0000000400007c20 */ /* 0x000fcc0008410000 */
[----:B------:R-:W-:Y:S08]  /*9480*/  MUFU.EX2 R169, R169 ;  /* 0x000000a900a97308 */ /* 0x000ff00000000800 */
[----:B------:R-:W1:Y:S08]  /*9490*/  MUFU.EX2 R0, R0 ;  /* 0x0000000000007308 */ /* 0x000e700000000800 */
[----:B------:R-:W-:Y:S01]  /*94a0*/  MUFU.EX2 R172, R172 ;  /* 0x000000ac00ac7308 */ /* 0x000fe20000000800 */
[----:B0-----:R-:W-:-:S05]  /*94b0*/  FMNMX.FTZ R3, R2, R3, !PT ;  /* 0x0000000302037209 */ /* 0x001fca0007810000 */
[C---:B------:R-:W-:Y:S01]  /*94c0*/  FADD.FTZ R2, -R3.reuse, R21 ;  /* 0x0000001503027221 */ /* 0x040fe20000010100 */
[----:B------:R-:W-:Y:S01]  /*94d0*/  FMUL.FTZ R20, R3, UR4 ;  /* 0x0000000403147c20 */ /* 0x000fe20008410000 */
[----:B-1----:R-:W-:Y:S01]  /*94e0*/  FFMA.FTZ R17, R0, R17, R184 ;  /* 0x0000001100117223 */ /* 0x002fe200000100b8 */
[----:B------:R-:W-:Y:S01]  /*94f0*/  MUFU.EX2 R173, R173 ;  /* 0x000000ad00ad7308 */ /* 0x000fe20000000800 */
[----:B------:R-:W-:Y:S01]  /*9500*/  FMUL.FTZ R2, R2, UR4 ;  /* 0x0000000402027c20 */ /* 0x000fe20008410000 */
        /* <DEDUP_REMOVED lines=13> */
[--C-:B------:R-:W-:Y:S01]  /*95e0*/  FFMA.FTZ R162, R162, UR4, -R20.reuse ;  /* 0x00000004a2a27c23 */ /* 0x100fe20008010814 */
[----:B------:R-:W0:Y:S01]  /*95f0*/  MUFU.EX2 R186, R186 ;  /* 0x000000ba00ba7308 */ /* 0x000e220000000800 */
[--C-:B------:R-:W-:Y:S01]  /*9600*/  FFMA.FTZ R163, R163, UR4, -R20.reuse ;  /* 0x00000004a3a37c23 */ /* 0x100fe20008010814 */
[--C-:B------:R-:W-:Y:S01]  /*9610*/  FFMA.FTZ R166, R166, UR4, -R20.reuse ;  /* 0x00000004a6a67c23 */ /* 0x100fe20008010814 */
[--C-:B------:R-:W-:Y:S01]  /*9620*/  FFMA.FTZ R167, R167, UR4, -R20.reuse ;  /* 0x00000004a7a77c23 */ /* 0x100fe20008010814 */
[--C-:B------:R-:W-:Y:S01]  /*9630*/  FFMA.FTZ R154, R154, UR4, -R20.reuse ;  /* 0x000000049a9a7c23 */ /* 0x100fe20008010814 */
[--C-:B------:R-:W-:Y:S01]  /*9640*/  FFMA.FTZ R155, R155, UR4, -R20.reuse ;  /* 0x000000049b9b7c23 */ /* 0x100fe20008010814 */
[--C-:B------:R-:W-:Y:S01]  /*9650*/  FFMA.FTZ R158, R158, UR4, -R20.reuse ;  /* 0x000000049e9e7c23 */ /* 0x100fe20008010814 */
[----:B------:R-:W-:Y:S01]  /*9660*/  FFMA.FTZ R195, R159, UR4, -R20 ;  /* 0x000000049fc37c23 */ /* 0x000fe20008010814 */
[----:B------:R-:W1:Y:S01]  /*9670*/  MUFU.EX2 R187, R187 ;  /* 0x000000bb00bb7308 */ /* 0x000e620000000800 */
[----:B------:R-:W-:-:S07]  /*9680*/  FADD.FTZ R17, R185, R17 ;  /* 0x00000011b9117221 */ /* 0x000fce0000010000 */
[----:B------:R-:W2:Y:S01]  /*9690*/  MUFU.EX2 R190, R190 ;  /* 0x000000be00be7308 */ /* 0x000ea20000000800 */
[----:B0-----:R-:W-:-:S07]  /*96a0*/  FFMA.FTZ R7, R2, R7, R186 ;  /* 0x0000000702077223 */ /* 0x001fce00000100ba */
[----:B------:R-:W0:Y:S01]  /*96b0*/  MUFU.EX2 R191, R191 ;  /* 0x000000bf00bf7308 */ /* 0x000e220000000800 */
[----:B-1----:R-:W-:Y:S01]  /*96c0*/  FADD.FTZ R20, R187, R7 ;  /* 0x00000007bb147221 */ /* 0x002fe20000010000 */
[----:B------:R-:W-:-:S04]  /*96d0*/  FADD.FTZ R7, R188, R17 ;  /* 0x00000011bc077221 */ /* 0x000fc80000010000 */
[----:B------:R-:W-:Y:S02]  /*96e0*/  FADD.FTZ R7, R189, R7 ;  /* 0x00000007bd077221 */ /* 0x000fe40000010000 */
[----:B------:R-:W1:Y:S01]  /*96f0*/  MUFU.EX2 R178, R178 ;  /* 0x000000b200b27308 */ /* 0x000e620000000800 */
[----:B--2---:R-:W-:Y:S01]  /*9700*/  FADD.FTZ R17, R190, R20 ;  /* 0x00000014be117221 */ /* 0x004fe20000010000 */
[----:B------:R-:W-:-:S04]  /*9710*/  FADD.FTZ R7, R176, R7 ;  /* 0x00000007b0077221 */ /* 0x000fc80000010000 */
[----:B------:R-:W-:Y:S02]  /*9720*/  FADD.FTZ R7, R177, R7 ;  /* 0x00000007b1077221 */ /* 0x000fe40000010000 */
[----:B------:R-:W2:Y:S01]  /*9730*/  MUFU.EX2 R179, R179 ;  /* 0x000000b300b37308 */ /* 0x000ea20000000800 */
[----:B0-----:R-:W-:Y:S01]  /*9740*/  FADD.FTZ R17, R191, R17 ;  /* 0x00000011bf117221 */ /* 0x001fe20000010000 */
[----:B------:R-:W-:-:S04]  /*9750*/  FADD.FTZ R7, R180, R7 ;  /* 0x00000007b4077221 */ /* 0x000fc80000010000 */
[----:B------:R-:W-:Y:S02]  /*9760*/  FADD.FTZ R7, R181, R7 ;  /* 0x00000007b5077221 */ /* 0x000fe40000010000 */
        /* <DEDUP_REMOVED lines=47> */
[----:B-1----:R-:W-:Y:S01]  /*9a60*/  FADD.FTZ R20, R158, R17 ;  /* 0x000000119e147221 */ /* 0x002fe20000010000 */
[----:B--2---:R-:W-:-:S03]  /*9a70*/  FADD.FTZ R17, R157, R7 ;  /* 0x000000079d117221 */ /* 0x004fc60000010000 */
[----:B0-----:R-:W-:Y:S01]  /*9a80*/  FADD.FTZ R7, R195, R20 ;  /* 0x00000014c3077221 */ /* 0x001fe20000010000 */
[----:B------:R-:W-:Y:S06]  /*9a90*/  @!P0 BRA `(.L_x_198) ;  /* 0x0000000000048947 */ /* 0x000fec0003800000 */
[----:B------:R-:W-:Y:S01]  /*9aa0*/  BPT.TRAP 0x1 ;  /* 0x000000040000795c */ /* 0x000fe20000300000 */
.L_x_198:
[----:B------:R-:W-:Y:S01]  /*9ab0*/  R2UR UR6, R22 ;  /* 0x00000000160672ca */ /* 0x000fe200000e0000 */
[----:B------:R-:W-:Y:S01]  /*9ac0*/  VIADD R229, R229, 0x38860 ;  /* 0x00038860e5e57836 */ /* 0x000fe20000000000 */
[----:B------:R-:W-:Y:S01]  /*9ad0*/  R2UR UR5, R228 ;  /* 0x00000000e40572ca */ /* 0x000fe200000e0000 */
[----:B------:R-:W-:Y:S01]  /*9ae0*/  UMOV UR60, UR38 ;  /* 0x00000026003c7c82 */ /* 0x000fe20008000000 */
[----:B------:R-:W-:Y:S01]  /*9af0*/  F2FP.BF16.F32.PACK_AB R208, R185, R184 ;  /* 0x000000b8b9d0723e */ /* 0x000fe200000010ff */
[----:B------:R-:W-:Y:S01]  /*9b00*/  IMAD.MOV.U32 R21, RZ, RZ, R3 ;  /* 0x000000ffff157224 */ /* 0x000fe200078e0003 */
[----:B------:R-:W-:Y:S01]  /*9b10*/  PRMT R229, R6, 0x654, R229 ;  /* 0x0000065406e57816 */ /* 0x000fe200000000e5 */
[----:B------:R-:W-:Y:S01]  /*9b20*/  IMAD.MOV.U32 R20, RZ, RZ, R4 ;  /* 0x000000ffff147224 */ /* 0x000fe200078e0004 */
[----:B------:R-:W-:Y:S02]  /*9b30*/  F2FP.BF16.F32.PACK_AB R209, R187, R186 ;  /* 0x000000babbd1723e */ /* 0x000fe400000010ff */
[----:B------:R0:W-:Y:S01]  /*9b40*/  SYNCS.ARRIVE.TRANS64.RED.A1T0 RZ, [R229+URZ], RZ ;  /* 0x000000ffe5ff79a7 */ /* 0x0001e2000810043f */
[----:B------:R-:W-:-:S02]  /*9b50*/  F2FP.BF16.F32.PACK_AB R210, R189, R188 ;  /* 0x000000bcbdd2723e */ /* 0x000fc400000010ff */
[----:B------:R-:W-:Y:S02]  /*9b60*/  F2FP.BF16.F32.PACK_AB R211, R191, R190 ;  /* 0x000000bebfd3723e */ /* 0x000fe400000010ff */
[----:B------:R-:W-:Y:S01]  /*9b70*/  UISETP.GT.AND UP0, UPT, UR5, UR6, UPT ;  /* 0x000000060500728c */ /* 0x000fe2000bf04270 */
[----:B------:R-:W-:Y:S01]  /*9b80*/  R2UR UR6, R16 ;  /* 0x00000000100672ca */ /* 0x000fe200000e0000 */
[----:B------:R-:W-:Y:S01]  /*9b90*/  UIADD3 UR5, UR5, -0x1, URZ ;  /* 0xffffffff05057890 */ /* 0x000fe2000fffe03f */
[----:B------:R-:W-:Y:S02]  /*9ba0*/  F2FP.BF16.F32.PACK_AB R204, R177, R176 ;  /* 0x000000b0b1cc723e */ /* 0x000fe400000010ff */
[----:B------:R-:W-:Y:S02]  /*9bb0*/  F2FP.BF16.F32.PACK_AB R205, R179, R178 ;  /* 0x000000b2b3cd723e */ /* 0x000fe400000010ff */
[----:B------:R-:W-:Y:S01]  /*9bc0*/  PLOP3.LUT P1, PT, PT, PT, UP0, 0x80, 0x0 ;  /* 0x000000000000781c */ /* 0x000fe20003f2f008 */
[----:B------:R-:W-:Y:S01]  /*9bd0*/  IMAD.U32 R228, RZ, RZ, UR5 ;  /* 0x00000005ffe47e24 */ /* 0x000fe2000f8e00ff */
[----:B------:R-:W-:-:S02]  /*9be0*/  F2FP.BF16.F32.PACK_AB R206, R181, R180 ;  /* 0x000000b4b5ce723e */ /* 0x000fc400000010ff */
[----:B------:R-:W-:Y:S02]  /*9bf0*/  F2FP.BF16.F32.PACK_AB R207, R183, R182 ;  /* 0x000000b6b7cf723e */ /* 0x000fe400000010ff */
[----:B------:R-:W-:Y:S01]  /*9c00*/  F2FP.BF16.F32.PACK_AB R200, R169, R168 ;  /* 0x000000a8a9c8723e */ /* 0x000fe200000010ff */
[----:B0-----:R-:W-:Y:S01]  /*9c10*/  IMAD.U32 R229, RZ, RZ, UR6 ;  /* 0x00000006ffe57e24 */ /* 0x001fe2000f8e00ff */
[----:B------:R-:W-:Y:S02]  /*9c20*/  F2FP.BF16.F32.PACK_AB R201, R171, R170 ;  /* 0x000000aaabc9723e */ /* 0x000fe400000010ff */
[----:B------:R-:W-:Y:S02]  /*9c30*/  F2FP.BF16.F32.PACK_AB R202, R173, R172 ;  /* 0x000000acadca723e */ /* 0x000fe400000010ff */
[----:B------:R-:W-:Y:S02]  /*9c40*/  F2FP.BF16.F32.PACK_AB R203, R175, R174 ;  /* 0x000000aeafcb723e */ /* 0x000fe400000010ff */
[----:B------:R-:W-:-:S02]  /*9c50*/  F2FP.BF16.F32.PACK_AB R196, R161, R160 ;  /* 0x000000a0a1c4723e */ /* 0x000fc400000010ff */
[----:B------:R-:W-:Y:S02]  /*9c60*/  F2FP.BF16.F32.PACK_AB R197, R163, R162 ;  /* 0x000000a2a3c5723e */ /* 0x000fe400000010ff */
[----:B------:R-:W-:Y:S02]  /*9c70*/  F2FP.BF16.F32.PACK_AB R198, R165, R164 ;  /* 0x000000a4a5c6723e */ /* 0x000fe400000010ff */
[----:B------:R-:W-:Y:S02]  /*9c80*/  F2FP.BF16.F32.PACK_AB R199, R167, R166 ;  /* 0x000000a6a7c7723e */ /* 0x000fe400000010ff */
[----:B------:R-:W-:Y:S02]  /*9c90*/  F2FP.BF16.F32.PACK_AB R192, R153, R152 ;  /* 0x0000009899c0723e */ /* 0x000fe400000010ff */
[----:B------:R-:W-:Y:S02]  /*9ca0*/  F2FP.BF16.F32.PACK_AB R193, R155, R154 ;  /* 0x0000009a9bc1723e */ /* 0x000fe400000010ff */
[----:B------:R-:W-:-:S02]  /*9cb0*/  F2FP.BF16.F32.PACK_AB R194, R157, R156 ;  /* 0x0000009c9dc2723e */ /* 0x000fc400000010ff */
[----:B------:R-:W-:Y:S01]  /*9cc0*/  F2FP.BF16.F32.PACK_AB R195, R195, R158 ;  /* 0x0000009ec3c3723e */ /* 0x000fe200000010ff */
[----:B------:R-:W-:Y:S06]  /*9cd0*/  @P1 BRA `(.L_x_199) ;  /* 0xffffffc4003c1947 */ /* 0x000fec000383ffff */
.L_x_188:
        /* <DEDUP_REMOVED lines=131> */
.L_x_200:
[----:B------:R-:W-:Y:S01]  /*a510*/  R2UR UR5, R16 ;  /* 0x00000000100572ca */ /* 0x000fe200000e0000 */
[----:B------:R-:W-:-:S04]  /*a520*/  IMAD.U32 R12, RZ, RZ, UR38 ;  /* 0x00000026ff0c7e24 */ /* 0x000fc8000f8e00ff */
[----:B------:R-:W-:-:S08]  /*a530*/  IMAD R12, R12, 0x8, R5 ;  /* 0x000000080c0c7824 */ /* 0x000fd000078e0205 */
[----:B------:R-:W-:-:S05]  /*a540*/  IMAD.U32 R9, RZ, RZ, UR5 ;  /* 0x00000005ff097e24 */ /* 0x000fca000f8e00ff */
[----:B------:R-:W-:-:S04]  /*a550*/  SHF.L.U32 R9, R9, 0x1f, RZ ;  /* 0x0000001f09097819 */ /* 0x000fc800000006ff */
[----:B------:R0:W1:Y:S01]  /*a560*/  SYNCS.PHASECHK.TRANS64.TRYWAIT P1, [R12+URZ+0x38850], R9 ;  /* 0x038850090c0075a7 */ /* 0x000062000802017f */
[----:B------:R-:W-:Y:S05]  /*a570*/  @!P0 BRA `(.L_x_201) ;  /* 0x0000000000048947 */ /* 0x000fea0003800000 */
[----:B------:R-:W-:Y:S01]  /*a580*/  BPT.TRAP 0x1 ;  /* 0x000000040000795c */ /* 0x000fe20000300000 */
.L_x_201:
[----:B------:R-:W-:-:S05]  /*a590*/  VIADD R5, R5, 0x400 ;  /* 0x0000040005057836 */ /* 0x000fca0000000000 */
[----:B------:R-:W-:-:S04]  /*a5a0*/  SHF.R.U32.HI R5, RZ, 0x4, R5 ;  /* 0x00000004ff057819 */ /* 0x000fc80000011605 */
[----:B------:R-:W-:Y:S01]  /*a5b0*/  LOP3.LUT R5, R5, 0x3fff, RZ, 0xc0, !PT ;  /* 0x00003fff05057812 */ /* 0x000fe200078ec0ff */
[----:B-1----:R-:W-:Y:S06]  /*a5c0*/  @P1 BRA `(.L_x_202) ;  /* 0x0000000000081947 */ /* 0x002fec0003800000 */
[----:B------:R-:W1:Y:S02]  /*a5d0*/  SYNCS.PHASECHK.TRANS64.TRYWAIT P1, [R12+URZ+0x38850], R9 ;  /* 0x038850090c0075a7 */ /* 0x000e64000802017f */
[----:B-1----:R-:W-:Y:S05]  /*a5e0*/  @!P1 BRA `(.L_x_203) ;  /* 0x000000b400bc9947 */ /* 0x002fea0003800000 */
.L_x_202:
[----:B------:R-:W-:Y:S01]  /*a5f0*/  LOP3.LUT R5, R5, 0x2800000, RZ, 0xfc, !PT ;  /* 0x0280000005057812 */ /* 0x000fe200078efcff */
[----:B------:R-:W-:Y:S01]  /*a600*/  IMAD.U32 R8, RZ, RZ, UR38 ;  /* 0x00000026ff087e24 */ /* 0x000fe2000f8e00ff */
[----:B------:R-:W-:Y:S05]  /*a610*/  WARPSYNC.ALL ;  /* 0x0000000000007948 */ /* 0x000fea0003800000 */
[----:B------:R-:W-:Y:S01]  /*a620*/  IMAD R8, R8, 0xa00, R5 ;  /* 0x00000a0008087824 */ /* 0x000fe200078e0205 */
[----:B------:R-:W-:Y:S01]  /*a630*/  WARPGROUP.ARRIVE ;  /* 0x00000000000079c5 */ /* 0x000fe20000000000 */
[----:B01----:R-:W-:Y:S01]  /*a640*/  IMAD.MOV.U32 R9, RZ, RZ, 0x40000040 ;  /* 0x40000040ff097424 */ /* 0x003fe200078e00ff */
[----:B------:R-:W0:Y:S01]  /*a650*/  SHFL.BFLY PT, R0, R17, 0x2, 0x1f ;  /* 0x0c401f0011007f89 */ /* 0x000e2200000e0000 */
[C---:B------:R-:W-:Y:S01]  /*a660*/  VIADD R10, R8.reuse, 0x80 ;  /* 0x00000080080a7836 */ /* 0x040fe20000000000 */
[----:B------:R-:W-:Y:S01]  /*a670*/  R2UR UR6, R8 ;  /* 0x00000000080672ca */ /* 0x000fe200000e0000 */
[----:B------:R-:W-:Y:S01]  /*a680*/  IMAD.MOV.U32 R11, RZ, RZ, 0x40000040 ;  /* 0x40000040ff0b7424 */ /* 0x000fe200078e00ff */
[----:B------:R-:W-:Y:S01]  /*a690*/  R2UR UR7, R9 ;  /* 0x00000000090772ca */ /* 0x000fe200000e0000 */
[----:B------:R-:W-:Y:S01]  /*a6a0*/  IMAD.MOV.U32 R9, RZ, RZ, 0x40000040 ;  /* 0x40000040ff097424 */ /* 0x000fe200078e00ff */
[----:B------:R-:W1:Y:S01]  /*a6b0*/  SHFL.BFLY PT, R2, R7, 0x2, 0x1f ;  /* 0x0c401f0007027f89 */ /* 0x000e6200000e0000 */
[----:B------:R-:W-:-:S10]  /*a6c0*/  IMAD.U32 R15, RZ, RZ, UR4 ;  /* 0x00000004ff0f7e24 */ /* 0x000fd4000f8e00ff */
[----:B------:R-:W-:Y:S01]  /*a6d0*/  HGMMA.64x256x16.F32.BF16 R24, R208, gdesc[UR4].tnspB, R24, gsb0 ;  /* 0x43e00004d0187df0 */ /* 0x000fe20008001818 */
[----:B------:R-:W-:Y:S01]  /*a6e0*/  R2UR UR6, R10 ;  /* 0x000000000a0672ca */ /* 0x000fe200000e0000 */
[----:B------:R-:W-:Y:S01]  /*a6f0*/  VIADD R10, R8, 0x100 ;  /* 0x00000100080a7836 */ /* 0x000fe20000000000 */
[----:B------:R-:W-:Y:S01]  /*a700*/  R2UR UR7, R11 ;  /* 0x000000000b0772ca */ /* 0x000fe200000e0000 */
[----:B------:R-:W-:Y:S02]  /*a710*/  IMAD.MOV.U32 R11, RZ, RZ, 0x40000040 ;  /* 0x40000040ff0b7424 */ /* 0x000fe400078e00ff */
[----:B0-----:R-:W-:-:S05]  /*a720*/  FADD.FTZ R0, R0, R17 ;  /* 0x0000001100007221 */ /* 0x001fca0000010000 */
[----:B------:R-:W0:Y:S01]  /*a730*/  SHFL.BFLY PT, R5, R0, 0x1, 0x1f ;  /* 0x0c201f0000057f89 */ /* 0x000e2200000e0000 */
[----:B-1----:R-:W-:Y:S01]  /*a740*/  FADD.FTZ R2, R2, R7 ;  /* 0x0000000702027221 */ /* 0x002fe20000010000 */
[----:B------:R-:W-:Y:S01]  /*a750*/  IMAD.MOV.U32 R7, RZ, RZ, RZ ;  /* 0x000000ffff077224 */ /* 0x000fe200078e00ff */
[----:B------:R-:W-:Y:S02]  /*a760*/  WARPGROUP.DEPBAR.LE gsb0, 0x0 ;  /* 0x00008000000079c5 */ /* 0x000fe40000010000 */
[----:B------:R-:W-:-:S12]  /*a770*/  WARPGROUP.ARRIVE ;  /* 0x00000000000079c5 */ /* 0x000fd80000000000 */
[----:B------:R-:W-:Y:S01]  /*a780*/  HGMMA.64x256x16.F32.BF16 R24, R204, gdesc[UR4].tnspB, R24, gsb0 ;  /* 0x43e00004cc187df0 */ /* 0x000fe20008001818 */
[----:B------:R-:W-:Y:S01]  /*a790*/  R2UR UR6, R10 ;  /* 0x000000000a0672ca */ /* 0x000fe200000e0000 */
[C---:B------:R-:W-:Y:S01]  /*a7a0*/  VIADD R10, R8.reuse, 0x180 ;  /* 0x00000180080a7836 */ /* 0x040fe20000000000 */
[----:B------:R-:W-:Y:S01]  /*a7b0*/  R2UR UR7, R11 ;  /* 0x000000000b0772ca */ /* 0x000fe200000e0000 */
[----:B------:R-:W-:Y:S02]  /*a7c0*/  IMAD.MOV.U32 R11, RZ, RZ, 0x40000040 ;  /* 0x40000040ff0b7424 */ /* 0x000fe400078e00ff */
[----:B------:R-:W-:Y:S01]  /*a7d0*/  VIADD R8, R8, 0x200 ;  /* 0x0000020008087836 */ /* 0x000fe20000000000 */
[----:B------:R-:W-:Y:S02]  /*a7e0*/  WARPGROUP.DEPBAR.LE gsb0, 0x0 ;  /* 0x00008000000079c5 */ /* 0x000fe40000010000 */
[----:B------:R-:W-:-:S15]  /*a7f0*/  WARPGROUP.ARRIVE ;  /* 0x00000000000079c5 */ /* 0x000fde0000000000 */
[----:B------:R-:W-:-:S04]  /*a800*/  NOP ;  /* 0x0000000000007918 */ /* 0x000fc80000000000 */
[----:B------:R-:W-:Y:S01]  /*a810*/  HGMMA.64x256x16.F32.BF16 R24, R200, gdesc[UR4].tnspB, R24, gsb0 ;  /* 0x43e00004c8187df0 */ /* 0x000fe20008001818 */
[----:B------:R-:W-:Y:S02]  /*a820*/  R2UR UR6, R10 ;  /* 0x000000000a0672ca */ /* 0x000fe400000e0000 */
[----:B------:R-:W-:Y:S01]  /*a830*/  R2UR UR7, R11 ;  /* 0x000000000b0772ca */ /* 0x000fe200000e0000 */
[----:B0-----:R-:W-:Y:S01]  /*a840*/  FADD.FTZ R11, R0, R5 ;  /* 0x00000005000b7221 */ /* 0x001fe20000010000 */
[----:B------:R-:W-:Y:S02]  /*a850*/  IMAD.MOV.U32 R5, RZ, RZ, RZ ;  /* 0x000000ffff057224 */ /* 0x000fe400078e00ff */
[----:B------:R-:W-:Y:S02]  /*a860*/  IMAD.MOV.U32 R0, RZ, RZ, -0x800000 ;  /* 0xff800000ff007424 */ /* 0x000fe400078e00ff */
[----:B------:R-:W-:-:S13]  /*a870*/  FSETP.NE.FTZ.AND P1, PT, R11, RZ, PT ;  /* 0x000000ff0b00720b */ /* 0x000fda0003f35000 */
[----:B------:R-:W-:Y:S01]  /*a880*/  @P1 MUFU.RCP R7, R11 ;  /* 0x0000000b00071308 */ /* 0x000fe20000001000 */
[----:B------:R-:W-:Y:S02]  /*a890*/  WARPGROUP.DEPBAR.LE gsb0, 0x0 ;  /* 0x00008000000079c5 */ /* 0x000fe40000010000 */
[----:B------:R-:W-:-:S06]  /*a8a0*/  WARPGROUP.ARRIVE ;  /* 0x00000000000079c5 */ /* 0x000fcc0000000000 */
[----:B------:R-:W-:Y:S01]  /*a8b0*/  HGMMA.64x256x16.F32.BF16 R24, R196, gdesc[UR4].tnspB, R24, gsb0 ;  /* 0x43e00004c4187df0 */ /* 0x000fe20008001818 */
[----:B------:R-:W-:Y:S02]  /*a8c0*/  R2UR UR6, R8 ;  /* 0x00000000080672ca */ /* 0x000fe400000e0000 */
[----:B------:R-:W-:Y:S01]  /*a8d0*/  R2UR UR7, R9 ;  /* 0x00000000090772ca */ /* 0x000fe200000e0000 */
[----:B------:R-:W0:Y:S01]  /*a8e0*/  @P1 MUFU.LG2 R8, R11 ;  /* 0x0000000b00081308 */ /* 0x000e220000000c00 */
[----:B------:R-:W1:Y:S01]  /*a8f0*/  SHFL.BFLY PT, R9, R2, 0x1, 0x1f ;  /* 0x0c201f0002097f89 */ /* 0x000e6200000e0000 */
[----:B0-----:R-:W-:Y:S01]  /*a900*/  @P1 FMUL.FTZ R8, R8, 0.69314718246459960938 ;  /* 0x3f31721808081820 */ /* 0x001fe20000410000 */
[----:B-1----:R-:W-:Y:S01]  /*a910*/  FADD.FTZ R13, R2, R9 ;  /* 0x00000009020d7221 */ /* 0x002fe20000010000 */
[----:B------:R-:W-:Y:S02]  /*a920*/  IMAD.U32 R9, RZ, RZ, UR4 ;  /* 0x00000004ff097e24 */ /* 0x000fe4000f8e00ff */
[----:B------:R-:W-:-:S02]  /*a930*/  IMAD.MOV.U32 R2, RZ, RZ, -0x800000 ;  /* 0xff800000ff027424 */ /* 0x000fc400078e00ff */
[----:B------:R-:W-:Y:S01]  /*a940*/  FSETP.NE.FTZ.AND P2, PT, R13, RZ, PT ;  /* 0x000000ff0d00720b */ /* 0x000fe20003f55000 */
[----:B------:R-:W-:-:S04]  /*a950*/  @P1 FMUL.FTZ R9, R9, 0.69314718246459960938 ;  /* 0x3f31721809091820 */ /* 0x000fc80000410000 */
[----:B------:R-:W-:-:S08]  /*a960*/  @P1 FFMA.FTZ R2, R9, R4, R8 ;  /* 0x0000000409021223 */ /* 0x000fd00000010008 */
[----:B------:R-:W0:Y:S01]  /*a970*/  @P2 MUFU.LG2 R10, R13 ;  /* 0x0000000d000a2308 */ /* 0x000e220000000c00 */
[----:B------:R-:W-:-:S07]  /*a980*/  @P2 FMUL.FTZ R15, R15, 0.69314718246459960938 ;  /* 0x3f3172180f0f2820 */ /* 0x000fce0000410000 */
[----:B------:R1:W2:Y:S01]  /*a990*/  @P2 MUFU.RCP R5, R13 ;  /* 0x0000000d00052308 */ /* 0x0002a20000001000 */
[----:B0-----:R-:W-:-:S04]  /*a9a0*/  @P2 FMUL.FTZ R10, R10, 0.69314718246459960938 ;  /* 0x3f3172180a0a2820 */ /* 0x001fc80000410000 */
[----:B------:R-:W-:Y:S01]  /*a9b0*/  @P2 FFMA.FTZ R0, R15, R3, R10 ;  /* 0x000000030f002223 */ /* 0x000fe2000001000a */
[----:B------:R-:W-:Y:S02]  /*a9c0*/  WARPGROUP.DEPBAR.LE gsb0, 0x0 ;  /* 0x00008000000079c5 */ /* 0x000fe40000010000 */
[----:B------:R-:W-:-:S06]  /*a9d0*/  WARPGROUP.ARRIVE ;  /* 0x00000000000079c5 */ /* 0x000fcc0000000000 */
[----:B------:R-:W-:Y:S03]  /*a9e0*/  HGMMA.64x256x16.F32.BF16 R24, R192, gdesc[UR4].tnspB, R24, gsb0 ;  /* 0x43e00004c0187df0 */ /* 0x000fe60008001818 */
[----:B------:R-:W-:Y:S02]  /*a9f0*/  WARPGROUP.DEPBAR.LE gsb0, 0x0 ;  /* 0x00008000000079c5 */ /* 0x000fe40000010000 */
[----:B-12---:R-:W-:Y:S05]  /*aa00*/  @!P0 BRA `(.L_x_204) ;  /* 0x0000000000048947 */ /* 0x006fea0003800000 */
[----:B------:R-:W-:Y:S01]  /*aa10*/  BPT.TRAP 0x1 ;  /* 0x000000040000795c */ /* 0x000fe20000300000 */
.L_x_204:
[----:B------:R-:W2:Y:S01]  /*aa20*/  LDL.LU R3, [R1+0x38] ;  /* 0x0000380001037983 */ /* 0x000ea20000300800 */
[----:B------:R-:W-:Y:S01]  /*aa30*/  R2UR UR5, R16 ;  /* 0x00000000100572ca */ /* 0x000fe200000e0000 */
[----:B------:R-:W-:Y:S01]  /*aa40*/  UIADD3 UR38, UR38, 0x1, URZ ;  /* 0x0000000126267890 */ /* 0x000fe2000fffe03f */
[-C--:B------:R-:W-:Y:S01]  /*aa50*/  FMUL.FTZ R24, R24, R7.reuse ;  /* 0x0000000718187220 */ /* 0x080fe20000410000 */
[-C--:B------:R-:W-:Y:S01]  /*aa60*/  FMUL.FTZ R25, R25, R7.reuse ;  /* 0x0000000719197220 */ /* 0x080fe20000410000 */
[-C--:B------:R-:W-:Y:S01]  /*aa70*/  FMUL.FTZ R28, R28, R7.reuse ;  /* 0x000000071c1c7220 */ /* 0x080fe20000410000 */
[----:B------:R-:W-:Y:S01]  /*aa80*/  UISETP.NE.AND UP0, UPT, UR38, 0x2, UPT ;  /* 0x000000022600788c */ /* 0x000fe2000bf05270 */
        /* <DEDUP_REMOVED lines=126> */
[----:B------:R-:W-:Y:S01]  /*b270*/  USEL UR38, UR38, URZ, UP0 ;  /* 0x0000003f26267287 */ /* 0x000fe20008000000 */
[----:B--2---:R-:W-:Y:S01]  /*b280*/  R2UR UR4, R3 ;  /* 0x00000000030472ca */ /* 0x004fe200000e0000 */
[----:B------:R-:W-:-:S05]  /*b290*/  VIADD R3, R12, 0x38860 ;  /* 0x000388600c037836 */ /* 0x000fca0000000000 */
[----:B------:R-:W-:-:S04]  /*b2a0*/  PRMT R3, R6, 0x654, R3 ;  /* 0x0000065406037816 */ /* 0x000fc80000000003 */
[----:B------:R0:W-:Y:S03]  /*b2b0*/  SYNCS.ARRIVE.TRANS64.RED.A1T0 RZ, [R3+URZ], RZ ;  /* 0x000000ff03ff79a7 */ /* 0x0001e6000810043f */
[----:B------:R-:W-:-:S06]  /*b2c0*/  UIADD3 UR4, UR4, 0x1, URZ ;  /* 0x0000000104047890 */ /* 0x000fcc000fffe03f */
[----:B0-----:R-:W-:Y:S01]  /*b2d0*/  IMAD.U32 R3, RZ, RZ, UR4 ;  /* 0x00000004ff037e24 */ /* 0x001fe2000f8e00ff */
[----:B------:R-:W-:-:S04]  /*b2e0*/  USEL UR4, URZ, 0x1, UP0 ;  /* 0x000000013f047887 */ /* 0x000fc80008000000 */
[----:B------:R0:W-:Y:S01]  /*b2f0*/  STL [R1+0x38], R3 ;  /* 0x0000380301007387 */ /* 0x0001e20000100800 */
[----:B------:R-:W-:-:S06]  /*b300*/  ULOP3.LUT UR5, UR5, UR4, URZ, 0x3c, !UPT ;  /* 0x0000000405057292 */ /* 0x000fcc000f8e3c3f */
[----:B------:R-:W-:-:S07]  /*b310*/  IMAD.U32 R16, RZ, RZ, UR5 ;  /* 0x00000005ff107e24 */ /* 0x000fce000f8e00ff */
.L_x_180:
[----:B------:R-:W1:Y:S08]  /*b320*/  S2UR UR4, SR_CgaCtaId ;  /* 0x00000000000479c3 */ /* 0x000e700000008800 */
[----:B------:R-:W-:Y:S06]  /*b330*/  BAR.SYNC.DEFER_BLOCKING 0x5, 0x180 ;  /* 0x0146000000007b1d */ /* 0x000fec0000010000 */
[----:B------:R-:W-:Y:S01]  /*b340*/  UMOV UR8, 0x400 ;  /* 0x0000040000087882 */ /* 0x000fe20000000000 */
[----:B------:R-:W-:Y:S01]  /*b350*/  BSSY B0, `(.L_x_205) ;  /* 0x00004c2000007945 */ /* 0x000fe20003800000 */
[----:B-1----:R-:W-:-:S09]  /*b360*/  ULEA UR8, UR4, UR8, 0x18 ;  /* 0x0000000804087291 */ /* 0x002fd2000f8ec03f */
[----:B------:R-:W1:Y:S02]  /*b370*/  LDS.128 R4, [UR8+0x388d0] ;  /* 0x0388d008ff047984 */ /* 0x000e640008000c00 */
[----:B-1----:R-:W-:Y:S02]  /*b380*/  R2UR UR6, R5 ;  /* 0x00000000050672ca */ /* 0x002fe400000e0000 */
[----:B------:R-:W-:Y:S02]  /*b390*/  R2UR UR5, R6 ;  /* 0x00000000060572ca */ /* 0x000fe400000e0000 */
[----:B------:R-:W-:Y:S01]  /*b3a0*/  R2UR UR7, R7 ;  /* 0x00000000070772ca */ /* 0x000fe200000e0000 */
[----:B------:R-:W-:Y:S06]  /*b3b0*/  BAR.ARV 0x4, 0x180 ;  /* 0x0106000000007b1d */ /* 0x000fec0000002000 */
[----:B------:R-:W-:Y:S08]  /*b3c0*/  @P0 BRA `(.L_x_206) ;  /* 0x0000003800c80947 */ /* 0x000ff00003800000 */
[----:B------:R-:W2:Y:S01]  /*b3d0*/  LDL.LU R9, [R1+0x30] ;  /* 0x0000300001097983 */ /* 0x000ea20000300800 */
[----:B------:R-:W1:Y:S01]  /*b3e0*/  S2UR UR4, SR_SWINHI ;  /* 0x00000000000479c3 */ /* 0x000e620000002f00 */
[----:B------:R-:W-:Y:S01]  /*b3f0*/  IMAD.MOV.U32 R12, RZ, RZ, 0x2 ;  /* 0x00000002ff0c7424 */ /* 0x000fe200078e00ff */
[----:B------:R-:W-:Y:S01]  /*b400*/  F2FP.BF16.F32.PACK_AB R6, R29, R28 ;  /* 0x0000001c1d06723e */ /* 0x000fe200000010ff */
[----:B------:R-:W3:Y:S01]  /*b410*/  LDL.LU R8, [R1+0x34] ;  /* 0x0000340001087983 */ /* 0x000ee20000300800 */
[----:B------:R-:W-:Y:S01]  /*b420*/  F2FP.BF16.F32.PACK_AB R7, R31, R30 ;  /* 0x0000001e1f07723e */ /* 0x000fe200000010ff */
[----:B------:R-:W-:Y:S01]  /*b430*/  ULDC.64 UR14, c[0x0][0xc00] ;  /* 0x00030000000e7ab9 */ /* 0x000fe20000000a00 */
[----:B------:R-:W-:Y:S01]  /*b440*/  R2UR UR22, R212 ;  /* 0x00000000d41672ca */ /* 0x000fe200000e0000 */
[----:B0-----:R-:W4:Y:S01]  /*b450*/  LDL R3, [R1+0x48] ;  /* 0x0000480001037983 */ /* 0x001f220000100800 */
[----:B------:R-:W-:-:S03]  /*b460*/  ULDC UR20, c[0x0][0xbe8] ;  /* 0x0002fa0000147ab9 */ /* 0x000fc60000000800 */
[----:B------:R-:W5:Y:S01]  /*b470*/  LDL R170, [R1+0x2c] ;  /* 0x00002c0001aa7983 */ /* 0x000f620000100800 */
[----:B------:R-:W-:Y:S02]  /*b480*/  R2UR UR21, R215 ;  /* 0x00000000d71572ca */ /* 0x000fe400000e0000 */
[----:B------:R-:W-:Y:S01]  /*b490*/  R2UR UR24, R216 ;  /* 0x00000000d81872ca */ /* 0x000fe200000e0000 */
[----:B------:R-:W5:Y:S01]  /*b4a0*/  LDL R171, [R1+0x44] ;  /* 0x0000440001ab7983 */ /* 0x000f620000100800 */
[----:B------:R-:W-:Y:S01]  /*b4b0*/  UMOV UR10, UR8 ;  /* 0x00000008000a7c82 */ /* 0x000fe20008000000 */
[----:B-1----:R-:W-:Y:S01]  /*b4c0*/  UMOV UR11, UR4 ;  /* 0x00000004000b7c82 */ /* 0x002fe20008000000 */
[----:B------:R-:W-:Y:S01]  /*b4d0*/  BAR.SYNC.DEFER_BLOCKING 0x1, 0x100 ;  /* 0x0044000000007b1d */ /* 0x000fe20000010000 */
[----:B--2---:R-:W-:Y:S02]  /*b4e0*/  R2UR UR19, R9 ;  /* 0x00000000091372ca */ /* 0x004fe400000e0000 */
[----:B---3--:R-:W-:Y:S01]  /*b4f0*/  R2UR UR17, R8 ;  /* 0x00000000081172ca */ /* 0x008fe200000e0000 */
[----:B----4-:R-:W-:Y:S01]  /*b500*/  IMAD.WIDE R12, R3, R12, UR10 ;  /* 0x0000000a030c7e25 */ /* 0x010fe2000f8e020c */
[----:B-----5:R-:W-:-:S02]  /*b510*/  R2UR UR18, R170 ;  /* 0x00000000aa1272ca */ /* 0x020fc400000e0000 */
[C---:B------:R-:W-:Y:S02]  /*b520*/  IADD3 R15, P1, R12.reuse, 0x20, RZ ;  /* 0x000000200c0f7810 */ /* 0x040fe40007f3e0ff */
[----:B------:R-:W-:Y:S02]  /*b530*/  IADD3 R157, P4, R12, 0x60, RZ ;  /* 0x000000600c9d7810 */ /* 0x000fe40007f9e0ff */
[----:B------:R-:W-:Y:S02]  /*b540*/  LOP3.LUT R14, R15, 0x380, RZ, 0xc0, !PT ;  /* 0x000003800f0e7812 */ /* 0x000fe400078ec0ff */
[----:B------:R-:W-:Y:S02]  /*b550*/  LOP3.LUT R156, R157, 0x380, RZ, 0xc0, !PT ;  /* 0x000003809d9c7812 */ /* 0x000fe400078ec0ff */
[----:B------:R-:W-:Y:S02]  /*b560*/  SHF.R.U64 R14, R14, 0x3, RZ ;  /* 0x000000030e0e7819 */ /* 0x000fe400000012ff */
[----:B------:R-:W-:-:S02]  /*b570*/  IADD3 R161, P6, R12, 0x4020, RZ ;  /* 0x000040200ca17810 */ /* 0x000fc40007fde0ff */
[----:B------:R-:W-:Y:S02]  /*b580*/  LOP3.LUT R5, R12, 0x380, RZ, 0xc0, !PT ;  /* 0x000003800c057812 */ /* 0x000fe400078ec0ff */
[----:B------:R-:W-:Y:S02]  /*b590*/  SHF.R.U64 R156, R156, 0x3, RZ ;  /* 0x000000039c9c7819 */ /* 0x000fe400000012ff */
[----:B------:R-:W-:Y:S02]  /*b5a0*/  LOP3.LUT R14, R14, R15, RZ, 0x3c, !PT ;  /* 0x0000000f0e0e7212 */ /* 0x000fe400078e3cff */
[----:B------:R-:W-:Y:S02]  /*b5b0*/  IADD3 R159, P3, R12, 0x4000, RZ ;  /* 0x000040000c9f7810 */ /* 0x000fe40007f7e0ff */
[----:B------:R-:W-:Y:S02]  /*b5c0*/  LOP3.LUT R160, R161, 0x380, RZ, 0xc0, !PT ;  /* 0x00000380a1a07812 */ /* 0x000fe400078ec0ff */
[----:B------:R-:W-:-:S02]  /*b5d0*/  SHF.R.U64 R5, R5, 0x3, RZ ;  /* 0x0000000305057819 */ /* 0x000fc400000012ff */
[----:B------:R-:W-:Y:S02]  /*b5e0*/  IADD3.X R15, RZ, R13, RZ, P1, !PT ;  /* 0x0000000dff0f7210 */ /* 0x000fe40000ffe4ff */
[C---:B------:R-:W-:Y:S02]  /*b5f0*/  IADD3 R155, P0, R12.reuse, 0x40, RZ ;  /* 0x000000400c9b7810 */ /* 0x040fe40007f1e0ff */
[C---:B------:R-:W-:Y:S02]  /*b600*/  IADD3 R163, P5, R12.reuse, 0x4040, RZ ;  /* 0x000040400ca37810 */ /* 0x040fe40007fbe0ff */
[C---:B------:R-:W-:Y:S02]  /*b610*/  IADD3 R165, P2, R12.reuse, 0x4060, RZ ;  /* 0x000040600ca57810 */ /* 0x040fe40007f5e0ff */
[----:B------:R-:W-:Y:S02]  /*b620*/  IADD3 R167, P1, R12, 0x8000, RZ ;  /* 0x000080000ca77810 */ /* 0x000fe40007f3e0ff */
[----:B------:R-:W-:Y:S01]  /*b630*/  LOP3.LUT R156, R156, R157, RZ, 0x3c, !PT ;  /* 0x0000009d9c9c7212 */ /* 0x000fe200078e3cff */
[----:B------:R-:W-:Y:S01]  /*b640*/  IMAD.X R157, RZ, RZ, R13, P4 ;  /* 0x000000ffff9d7224 */ /* 0x000fe200020e060d */
[----:B------:R-:W-:-:S02]  /*b650*/  LOP3.LUT R158, R159, 0x380, RZ, 0xc0, !PT ;  /* 0x000003809f9e7812 */ /* 0x000fc400078ec0ff */
[----:B------:R-:W-:Y:S02]  /*b660*/  SHF.R.U64 R160, R160, 0x3, RZ ;  /* 0x00000003a0a07819 */ /* 0x000fe400000012ff */
[----:B------:R-:W-:Y:S01]  /*b670*/  LOP3.LUT R4, R5, R12, RZ, 0x3c, !PT ;  /* 0x0000000c05047212 */ /* 0x000fe200078e3cff */
[----:B------:R-:W-:Y:S01]  /*b680*/  IMAD.MOV.U32 R5, RZ, RZ, R13 ;  /* 0x000000ffff057224 */ /* 0x000fe200078e000d */
[----:B------:R-:W-:Y:S02]  /*b690*/  IADD3 R9, P4, R12, 0x8040, RZ ;  /* 0x000080400c097810 */ /* 0x000fe40007f9e0ff */
[----:B------:R-:W-:Y:S02]  /*b6a0*/  LOP3.LUT R154, R155, 0x380, RZ, 0xc0, !PT ;  /* 0x000003809b9a7812 */ /* 0x000fe400078ec0ff */
[----:B------:R-:W-:Y:S02]  /*b6b0*/  LOP3.LUT R162, R163, 0x380, RZ, 0xc0, !PT ;  /* 0x00000380a3a27812 */ /* 0x000fe400078ec0ff */
[----:B------:R-:W-:-:S02]  /*b6c0*/  LOP3.LUT R164, R165, 0x380, RZ, 0xc0, !PT ;  /* 0x00000380a5a47812 */ /* 0x000fc400078ec0ff */
[----:B------:R-:W-:Y:S02]  /*b6d0*/  LOP3.LUT R166, R167, 0x380, RZ, 0xc0, !PT ;  /* 0x00000380a7a67812 */ /* 0x000fe400078ec0ff */
[----:B------:R-:W-:Y:S02]  /*b6e0*/  SHF.R.U64 R158, R158, 0x3, RZ ;  /* 0x000000039e9e7819 */ /* 0x000fe400000012ff */
[----:B------:R-:W-:Y:S01]  /*b6f0*/  LOP3.LUT R160, R160, R161, RZ, 0x3c, !PT ;  /* 0x000000a1a0a07212 */ /* 0x000fe200078e3cff */
[----:B------:R-:W-:Y:S01]  /*b700*/  IMAD.X R161, RZ, RZ, R13, P6 ;  /* 0x000000ffffa17224 */ /* 0x000fe200030e060d */
[----:B------:R-:W-:Y:S02]  /*b710*/  LOP3.LUT R8, R9, 0x380, RZ, 0xc0, !PT ;  /* 0x0000038009087812 */ /* 0x000fe400078ec0ff */
[----:B------:R-:W-:Y:S02]  /*b720*/  SHF.R.U64 R154, R154, 0x3, RZ ;  /* 0x000000039a9a7819 */ /* 0x000fe400000012ff */
[----:B------:R-:W-:-:S02]  /*b730*/  SHF.R.U64 R162, R162, 0x3, RZ ;  /* 0x00000003a2a27819 */ /* 0x000fc400000012ff */
[----:B------:R-:W-:Y:S02]  /*b740*/  SHF.R.U64 R164, R164, 0x3, RZ ;  /* 0x00000003a4a47819 */ /* 0x000fe400000012ff */
[----:B------:R-:W-:Y:S02]  /*b750*/  SHF.R.U64 R166, R166, 0x3, RZ ;  /* 0x00000003a6a67819 */ /* 0x000fe400000012ff */
[----:B------:R-:W-:Y:S02]  /*b760*/  MOV R3, R4 ;  /* 0x0000000400037202 */ /* 0x000fe40000000f00 */
[----:B------:R-:W-:Y:S02]  /*b770*/  IADD3 R17, P6, R12, 0xc000, RZ ;  /* 0x0000c0000c117810 */ /* 0x000fe40007fde0ff */
[----:B------:R-:W-:Y:S02]  /*b780*/  F2FP.BF16.F32.PACK_AB R4, R25, R24 ;  /* 0x000000181904723e */ /* 0x000fe400000010ff */
[----:B------:R-:W-:-:S02]  /*b790*/  F2FP.BF16.F32.PACK_AB R5, R27, R26 ;  /* 0x0000001a1b05723e */ /* 0x000fc400000010ff */
[----:B------:R-:W-:Y:S01]  /*b7a0*/  LOP3.LUT R158, R158, R159, RZ, 0x3c, !PT ;  /* 0x0000009f9e9e7212 */ /* 0x000fe200078e3cff */
[--C-:B------:R-:W-:Y:S01]  /*b7b0*/  IMAD.X R159, RZ, RZ, R13.reuse, P3 ;  /* 0x000000ffff9f7224 */ /* 0x100fe200018e060d */
[----:B------:R-:W-:Y:S02]  /*b7c0*/  SHF.R.U64 R8, R8, 0x3, RZ ;  /* 0x0000000308087819 */ /* 0x000fe400000012ff */
[----:B------:R-:W-:Y:S01]  /*b7d0*/  LOP3.LUT R154, R154, R155, RZ, 0x3c, !PT ;  /* 0x0000009b9a9a7212 */ /* 0x000fe200078e3cff */
[--C-:B------:R-:W-:Y:S01]  /*b7e0*/  IMAD.X R155, RZ, RZ, R13.reuse, P0 ;  /* 0x000000ffff9b7224 */ /* 0x100fe200000e060d */
[----:B------:R-:W-:Y:S01]  /*b7f0*/  LOP3.LUT R162, R162, R163, RZ, 0x3c, !PT ;  /* 0x000000a3a2a27212 */ /* 0x000fe200078e3cff */
[--C-:B------:R-:W-:Y:S01]  /*b800*/  IMAD.X R163, RZ, RZ, R13.reuse, P5 ;  /* 0x000000ffffa37224 */ /* 0x100fe200028e060d */
[----:B------:R-:W-:Y:S01]  /*b810*/  LOP3.LUT R164, R164, R165, RZ, 0x3c, !PT ;  /* 0x000000a5a4a47212 */ /* 0x000fe200078e3cff */
[--C-:B------:R-:W-:Y:S01]  /*b820*/  IMAD.X R165, RZ, RZ, R13.reuse, P2 ;  /* 0x000000ffffa57224 */ /* 0x100fe200010e060d */
[----:B------:R-:W-:Y:S01]  /*b830*/  LOP3.LUT R166, R166, R167, RZ, 0x3c, !PT ;  /* 0x000000a7a6a67212 */ /* 0x000fe200078e3cff */
[----:B------:R-:W-:Y:S01]  /*b840*/  IMAD.X R167, RZ, RZ, R13, P1 ;  /* 0x000000ffffa77224 */ /* 0x000fe200008e060d */
[----:B------:R-:W-:-:S02]  /*b850*/  IADD3 R11, P3, R12, 0x8060, RZ ;  /* 0x000080600c0b7810 */ /* 0x000fc40007f7e0ff */
[----:B------:R-:W-:Y:S01]  /*b860*/  LOP3.LUT R10, R17, 0x380, RZ, 0xc0, !PT ;  /* 0x00000380110a7812 */ /* 0x000fe200078ec0ff */
[----:B------:R0:W-:Y:S01]  /*b870*/  STSM.16.M88.4 [R3], R4 ;  /* 0x0000000403007844 */ /* 0x0001e20000000200 */
[C---:B------:R-:W-:Y:S02]  /*b880*/  IADD3 R169, P0, R12.reuse, 0x8020, RZ ;  /* 0x000080200ca97810 */ /* 0x040fe40007f1e0ff */
[C---:B------:R-:W-:Y:S02]  /*b890*/  IADD3 R20, P5, R12.reuse, 0xc020, RZ ;  /* 0x0000c0200c147810 */ /* 0x040fe40007fbe0ff */
[C---:B------:R-:W-:Y:S02]  /*b8a0*/  IADD3 R153, P2, R12.reuse, 0xc040, RZ ;  /* 0x0000c0400c997810 */ /* 0x040fe40007f5e0ff */
[----:B------:R-:W-:Y:S02]  /*b8b0*/  IADD3 R18, P1, R12, 0xc060, RZ ;  /* 0x0000c0600c127810 */ /* 0x000fe40007f3e0ff */
[----:B------:R-:W-:-:S02]  /*b8c0*/  SHF.R.U64 R10, R10, 0x3, RZ ;  /* 0x000000030a0a7819 */ /* 0x000fc400000012ff */
[----:B------:R-:W-:Y:S02]  /*b8d0*/  LOP3.LUT R168, R169, 0x380, RZ, 0xc0, !PT ;  /* 0x00000380a9a87812 */ /* 0x000fe400078ec0ff */
[----:B------:R-:W-:Y:S02]  /*b8e0*/  LOP3.LUT R21, R20, 0x380, RZ, 0xc0, !PT ;  /* 0x0000038014157812 */ /* 0x000fe400078ec0ff */
[----:B0-----:R-:W-:Y:S01]  /*b8f0*/  LOP3.LUT R4, R8, R9, RZ, 0x3c, !PT ;  /* 0x0000000908047212 */ /* 0x001fe200078e3cff */
[----:B------:R-:W-:Y:S01]  /*b900*/  IMAD.X R5, RZ, RZ, R13, P4 ;  /* 0x000000ffff057224 */ /* 0x000fe200020e060d */
[----:B------:R-:W-:Y:S02]  /*b910*/  LOP3.LUT R8, R11, 0x380, RZ, 0xc0, !PT ;  /* 0x000003800b087812 */ /* 0x000fe400078ec0ff */
[----:B------:R-:W-:Y:S02]  /*b920*/  LOP3.LUT R152, R153, 0x380, RZ, 0xc0, !PT ;  /* 0x0000038099987812 */ /* 0x000fe400078ec0ff */
[----:B------:R-:W-:-:S02]  /*b930*/  LOP3.LUT R19, R18, 0x380, RZ, 0xc0, !PT ;  /* 0x0000038012137812 */ /* 0x000fc400078ec0ff */
[----:B------:R-:W-:Y:S02]  /*b940*/  SHF.R.U64 R8, R8, 0x3, RZ ;  /* 0x0000000308087819 */ /* 0x000fe400000012ff */
[----:B------:R-:W-:Y:S02]  /*b950*/  LOP3.LUT R10, R10, R17, RZ, 0x3c, !PT ;  /* 0x000000110a0a7212 */ /* 0x000fe400078e3cff */
[----:B------:R-:W-:Y:S02]  /*b960*/  MOV R17, R4 ;  /* 0x0000000400117202 */ /* 0x000fe40000000f00 */
[----:B------:R-:W-:Y:S02]  /*b970*/  SHF.R.U64 R168, R168, 0x3, RZ ;  /* 0x00000003a8a87819 */ /* 0x000fe400000012ff */
[----:B------:R-:W-:Y:S02]  /*b980*/  SHF.R.U64 R21, R21, 0x3, RZ ;  /* 0x0000000315157819 */ /* 0x000fe400000012ff */
[----:B------:R-:W-:-:S02]  /*b990*/  SHF.R.U64 R152, R152, 0x3, RZ ;  /* 0x0000000398987819 */ /* 0x000fc400000012ff */
[----:B------:R-:W-:Y:S02]  /*b9a0*/  SHF.R.U64 R19, R19, 0x3, RZ ;  /* 0x0000000313137819 */ /* 0x000fe400000012ff */
[----:B------:R-:W-:Y:S02]  /*b9b0*/  MOV R14, R14 ;  /* 0x0000000e000e7202 */ /* 0x000fe40000000f00 */
[----:B------:R-:W-:Y:S02]  /*b9c0*/  F2FP.BF16.F32.PACK_AB R4, R33, R32 ;  /* 0x000000202104723e */ /* 0x000fe400000010ff */
[----:B------:R-:W-:Y:S02]  /*b9d0*/  F2FP.BF16.F32.PACK_AB R5, R35, R34 ;  /* 0x000000222305723e */ /* 0x000fe400000010ff */
[----:B------:R-:W-:Y:S02]  /*b9e0*/  F2FP.BF16.F32.PACK_AB R6, R37, R36 ;  /* 0x000000242506723e */ /* 0x000fe400000010ff */
[----:B------:R-:W-:Y:S01]  /*b9f0*/  F2FP.BF16.F32.PACK_AB R7, R39, R38 ;  /* 0x000000262707723e */ /* 0x000fe200000010ff */
[--C-:B------:R-:W-:Y:S01]  /*ba00*/  IMAD.X R9, RZ, RZ, R13.reuse, P3 ;  /* 0x000000ffff097224 */ /* 0x100fe200018e060d */
[----:B------:R-:W-:Y:S01]  /*ba10*/  LOP3.LUT R8, R8, R11, RZ, 0x3c, !PT ;  /* 0x0000000b08087212 */ /* 0x000fe200078e3cff */
        /* <DEDUP_REMOVED lines=9> */
[----:B------:R0:W-:Y:S01]  /*bab0*/  STSM.16.M88.4 [R14], R4 ;  /* 0x000000040e007844 */ /* 0x0001e20000000200 */
[----:B------:R-:W-:-:S02]  /*bac0*/  MOV R154, R154 ;  /* 0x0000009a009a7202 */ /* 0x000fc40000000f00 */
[----:B------:R-:W-:Y:S02]  /*bad0*/  F2FP.BF16.F32.PACK_AB R12, R41, R40 ;  /* 0x00000028290c723e */ /* 0x000fe400000010ff */
[----:B------:R-:W-:Y:S02]  /*bae0*/  F2FP.BF16.F32.PACK_AB R13, R43, R42 ;  /* 0x0000002a2b0d723e */ /* 0x000fe400000010ff */
[----:B------:R-:W-:Y:S02]  /*baf0*/  F2FP.BF16.F32.PACK_AB R15, R47, R46 ;  /* 0x0000002e2f0f723e */ /* 0x000fe400000010ff */
[----:B------:R-:W-:Y:S02]  /*bb00*/  MOV R156, R156 ;  /* 0x0000009c009c7202 */ /* 0x000fe40000000f00 */
[----:B------:R-:W-:Y:S02]  /*bb10*/  MOV R22, R8 ;  /* 0x0000000800167202 */ /* 0x000fe40000000f00 */
[----:B------:R-:W-:-:S02]  /*bb20*/  MOV R3, R10 ;  /* 0x0000000a00037202 */ /* 0x000fc40000000f00 */
[----:B0-----:R-:W-:Y:S02]  /*bb30*/  F2FP.BF16.F32.PACK_AB R14, R45, R44 ;  /* 0x0000002c2d0e723e */ /* 0x001fe400000010ff */
[----:B------:R-:W-:Y:S02]  /*bb40*/  F2FP.BF16.F32.PACK_AB R4, R49, R48 ;  /* 0x000000303104723e */ /* 0x000fe400000010ff */
[----:B------:R-:W-:Y:S02]  /*bb50*/  F2FP.BF16.F32.PACK_AB R5, R51, R50 ;  /* 0x000000323305723e */ /* 0x000fe400000010ff */
[----:B------:R-:W-:Y:S02]  /*bb60*/  F2FP.BF16.F32.PACK_AB R6, R53, R52 ;  /* 0x000000343506723e */ /* 0x000fe400000010ff */
[----:B------:R-:W-:Y:S02]  /*bb70*/  F2FP.BF16.F32.PACK_AB R7, R55, R54 ;  /* 0x000000363707723e */ /* 0x000fe400000010ff */
[----:B------:R-:W-:-:S02]  /*bb80*/  MOV R158, R158 ;  /* 0x0000009e009e7202 */ /* 0x000fc40000000f00 */
[----:B------:R-:W-:Y:S02]  /*bb90*/  F2FP.BF16.F32.PACK_AB R8, R57, R56 ;  /* 0x000000383908723e */ /* 0x000fe400000010ff */
[----:B------:R-:W-:Y:S02]  /*bba0*/  F2FP.BF16.F32.PACK_AB R9, R59, R58 ;  /* 0x0000003a3b09723e */ /* 0x000fe400000010ff */
[----:B------:R-:W-:Y:S02]  /*bbb0*/  F2FP.BF16.F32.PACK_AB R10, R61, R60 ;  /* 0x0000003c3d0a723e */ /* 0x000fe400000010ff */
[----:B------:R-:W-:Y:S01]  /*bbc0*/  F2FP.BF16.F32.PACK_AB R11, R63, R62 ;  /* 0x0000003e3f0b723e */ /* 0x000fe200000010ff */
[----:B------:R0:W-:Y:S01]  /*bbd0*/  STSM.16.M88.4 [R154], R12 ;  /* 0x0000000c9a007844 */ /* 0x0001e20000000200 */
[----:B------:R-:W-:Y:S02]  /*bbe0*/  MOV R160, R160 ;  /* 0x000000a000a07202 */ /* 0x000fe40000000f00 */
[----:B------:R-:W-:Y:S01]  /*bbf0*/  MOV R20, R20 ;  /* 0x0000001400147202 */ /* 0x000fe20000000f00 */
[----:B------:R1:W-:Y:S01]  /*bc00*/  STSM.16.M88.4 [R156], R4 ;  /* 0x000000049c007844 */ /* 0x0003e20000000200 */
[----:B------:R-:W-:-:S02]  /*bc10*/  MOV R21, R152 ;  /* 0x0000009800157202 */ /* 0x000fc40000000f00 */
[----:B------:R-:W-:Y:S01]  /*bc20*/  MOV R162, R162 ;  /* 0x000000a200a27202 */ /* 0x000fe20000000f00 */
[----:B------:R2:W-:Y:S01]  /*bc30*/  STSM.16.M88.4 [R158], R8 ;  /* 0x000000089e007844 */ /* 0x0005e20000000200 */
[----:B------:R-:W-:Y:S02]  /*bc40*/  F2FP.BF16.F32.PACK_AB R152, R73, R72 ;  /* 0x000000484998723e */ /* 0x000fe400000010ff */
[----:B------:R-:W-:Y:S02]  /*bc50*/  F2FP.BF16.F32.PACK_AB R153, R75, R74 ;  /* 0x0000004a4b99723e */ /* 0x000fe400000010ff */
[----:B------:R-:W-:Y:S02]  /*bc60*/  F2FP.BF16.F32.PACK_AB R155, R79, R78 ;  /* 0x0000004e4f9b723e */ /* 0x000fe400000010ff */
[----:B0-----:R-:W-:Y:S02]  /*bc70*/  F2FP.BF16.F32.PACK_AB R12, R65, R64 ;  /* 0x00000040410c723e */ /* 0x001fe400000010ff */
[----:B------:R-:W-:-:S02]  /*bc80*/  F2FP.BF16.F32.PACK_AB R13, R67, R66 ;  /* 0x00000042430d723e */ /* 0x000fc400000010ff */
[----:B------:R-:W-:Y:S02]  /*bc90*/  F2FP.BF16.F32.PACK_AB R14, R69, R68 ;  /* 0x00000044450e723e */ /* 0x000fe400000010ff */
[----:B------:R-:W-:Y:S02]  /*bca0*/  F2FP.BF16.F32.PACK_AB R15, R71, R70 ;  /* 0x00000046470f723e */ /* 0x000fe400000010ff */
[----:B------:R-:W-:Y:S02]  /*bcb0*/  F2FP.BF16.F32.PACK_AB R154, R77, R76 ;  /* 0x0000004c4d9a723e */ /* 0x000fe400000010ff */
[----:B------:R-:W-:Y:S02]  /*bcc0*/  MOV R164, R164 ;  /* 0x000000a400a47202 */ /* 0x000fe40000000f00 */
[----:B-1----:R-:W-:Y:S02]  /*bcd0*/  F2FP.BF16.F32.PACK_AB R156, R81, R80 ;  /* 0x00000050519c723e */ /* 0x002fe400000010ff */
[----:B------:R-:W-:-:S02]  /*bce0*/  F2FP.BF16.F32.PACK_AB R157, R83, R82 ;  /* 0x00000052539d723e */ /* 0x000fc400000010ff */
[----:B--2---:R-:W-:Y:S02]  /*bcf0*/  F2FP.BF16.F32.PACK_AB R158, R85, R84 ;  /* 0x00000054559e723e */ /* 0x004fe400000010ff */
[----:B------:R-:W-:Y:S01]  /*bd00*/  F2FP.BF16.F32.PACK_AB R159, R87, R86 ;  /* 0x00000056579f723e */ /* 0x000fe200000010ff */
[----:B------:R0:W-:Y:S01]  /*bd10*/  STSM.16.M88.4 [R160], R12 ;  /* 0x0000000ca0007844 */ /* 0x0001e20000000200 */
[----:B------:R-:W-:Y:S02]  /*bd20*/  MOV R166, R166 ;  /* 0x000000a600a67202 */ /* 0x000fe40000000f00 */
[----:B------:R-:W-:Y:S02]  /*bd30*/  F2FP.BF16.F32.PACK_AB R4, R89, R88 ;  /* 0x000000585904723e */ /* 0x000fe400000010ff */
[----:B------:R-:W-:Y:S02]  /*bd40*/  F2FP.BF16.F32.PACK_AB R5, R91, R90 ;  /* 0x0000005a5b05723e */ /* 0x000fe400000010ff */
[----:B------:R-:W-:-:S02]  /*bd50*/  F2FP.BF16.F32.PACK_AB R6, R93, R92 ;  /* 0x0000005c5d06723e */ /* 0x000fc400000010ff */
[----:B------:R-:W-:Y:S02]  /*bd60*/  F2FP.BF16.F32.PACK_AB R7, R95, R94 ;  /* 0x0000005e5f07723e */ /* 0x000fe400000010ff */
[----:B------:R-:W-:Y:S02]  /*bd70*/  MOV R168, R168 ;  /* 0x000000a800a87202 */ /* 0x000fe40000000f00 */
[----:B------:R-:W-:Y:S02]  /*bd80*/  F2FP.BF16.F32.PACK_AB R8, R97, R96 ;  /* 0x000000606108723e */ /* 0x000fe400000010ff */
[----:B------:R-:W-:Y:S02]  /*bd90*/  F2FP.BF16.F32.PACK_AB R9, R99, R98 ;  /* 0x000000626309723e */ /* 0x000fe400000010ff */
[----:B------:R-:W-:Y:S02]  /*bda0*/  F2FP.BF16.F32.PACK_AB R10, R101, R100 ;  /* 0x00000064650a723e */ /* 0x000fe400000010ff */
[----:B------:R-:W-:Y:S01]  /*bdb0*/  F2FP.BF16.F32.PACK_AB R11, R103, R102 ;  /* 0x00000066670b723e */ /* 0x000fe200000010ff */
[----:B------:R1:W-:Y:S01]  /*bdc0*/  STSM.16.M88.4 [R162], R152 ;  /* 0x00000098a2007844 */ /* 0x0003e20000000200 */
[----:B0-----:R-:W-:-:S02]  /*bdd0*/  F2FP.BF16.F32.PACK_AB R12, R105, R104 ;  /* 0x00000068690c723e */ /* 0x001fc400000010ff */
[----:B------:R-:W-:Y:S02]  /*bde0*/  F2FP.BF16.F32.PACK_AB R13, R107, R106 ;  /* 0x0000006a6b0d723e */ /* 0x000fe400000010ff */
[----:B------:R-:W-:Y:S02]  /*bdf0*/  F2FP.BF16.F32.PACK_AB R14, R109, R108 ;  /* 0x0000006c6d0e723e */ /* 0x000fe400000010ff */
[----:B------:R-:W-:Y:S01]  /*be00*/  F2FP.BF16.F32.PACK_AB R15, R111, R110 ;  /* 0x0000006e6f0f723e */ /* 0x000fe200000010ff */
[----:B------:R0:W-:Y:S01]  /*be10*/  STSM.16.M88.4 [R164], R156 ;  /* 0x0000009ca4007844 */ /* 0x0001e20000000200 */
[----:B------:R-:W-:-:S03]  /*be20*/  MOV R161, R18 ;  /* 0x0000001200a17202 */ /* 0x000fc60000000f00 */
[----:B------:R2:W-:Y:S01]  /*be30*/  STSM.16.M88.4 [R166], R4 ;  /* 0x00000004a6007844 */ /* 0x0005e20000000200 */
[----:B-1----:R-:W-:Y:S02]  /*be40*/  F2FP.BF16.F32.PACK_AB R152, R113, R112 ;  /* 0x000000707198723e */ /* 0x002fe400000010ff */
[----:B------:R-:W-:Y:S02]  /*be50*/  F2FP.BF16.F32.PACK_AB R153, R115, R114 ;  /* 0x000000727399723e */ /* 0x000fe400000010ff */
[----:B------:R-:W-:Y:S02]  /*be60*/  F2FP.BF16.F32.PACK_AB R154, R117, R116 ;  /* 0x00000074759a723e */ /* 0x000fe400000010ff */
[----:B------:R-:W-:Y:S01]  /*be70*/  F2FP.BF16.F32.PACK_AB R155, R119, R118 ;  /* 0x00000076779b723e */ /* 0x000fe200000010ff */
[----:B------:R1:W-:Y:S01]  /*be80*/  STSM.16.M88.4 [R168], R8 ;  /* 0x00000008a8007844 */ /* 0x0003e20000000200 */
[----:B0-----:R-:W-:Y:S02]  /*be90*/  F2FP.BF16.F32.PACK_AB R156, R121, R120 ;  /* 0x00000078799c723e */ /* 0x001fe400000010ff */
[----:B------:R-:W-:-:S02]  /*bea0*/  F2FP.BF16.F32.PACK_AB R157, R123, R122 ;  /* 0x0000007a7b9d723e */ /* 0x000fc400000010ff */
[----:B------:R-:W-:Y:S02]  /*beb0*/  F2FP.BF16.F32.PACK_AB R158, R125, R124 ;  /* 0x0000007c7d9e723e */ /* 0x000fe400000010ff */
[----:B------:R-:W-:Y:S01]  /*bec0*/  F2FP.BF16.F32.PACK_AB R159, R127, R126 ;  /* 0x0000007e7f9f723e */ /* 0x000fe200000010ff */
[----:B------:R0:W-:Y:S01]  /*bed0*/  STSM.16.M88.4 [R17], R12 ;  /* 0x0000000c11007844 */ /* 0x0001e20000000200 */
[----:B--2---:R-:W-:Y:S02]  /*bee0*/  F2FP.BF16.F32.PACK_AB R4, R129, R128 ;  /* 0x000000808104723e */ /* 0x004fe400000010ff */
[----:B------:R-:W-:Y:S02]  /*bef0*/  F2FP.BF16.F32.PACK_AB R5, R131, R130 ;  /* 0x000000828305723e */ /* 0x000fe400000010ff */
[----:B------:R-:W-:Y:S02]  /*bf00*/  F2FP.BF16.F32.PACK_AB R6, R133, R132 ;  /* 0x000000848506723e */ /* 0x000fe400000010ff */
[----:B------:R-:W-:-:S02]  /*bf10*/  F2FP.BF16.F32.PACK_AB R7, R135, R134 ;  /* 0x000000868707723e */ /* 0x000fc400000010ff */
[----:B-1----:R-:W-:Y:S02]  /*bf20*/  F2FP.BF16.F32.PACK_AB R8, R137, R136 ;  /* 0x000000888908723e */ /* 0x002fe400000010ff */
[----:B------:R-:W-:Y:S02]  /*bf30*/  F2FP.BF16.F32.PACK_AB R9, R139, R138 ;  /* 0x0000008a8b09723e */ /* 0x000fe400000010ff */
[----:B------:R-:W-:Y:S02]  /*bf40*/  F2FP.BF16.F32.PACK_AB R10, R141, R140 ;  /* 0x0000008c8d0a723e */ /* 0x000fe400000010ff */
[----:B------:R-:W-:Y:S01]  /*bf50*/  F2FP.BF16.F32.PACK_AB R11, R143, R142 ;  /* 0x0000008e8f0b723e */ /* 0x000fe200000010ff */
[----:B------:R-:W-:Y:S01]  /*bf60*/  STSM.16.M88.4 [R22], R152 ;  /* 0x0000009816007844 */ /* 0x000fe20000000200 */
[----:B0-----:R-:W-:Y:S02]  /*bf70*/  F2FP.BF16.F32.PACK_AB R12, R145, R144 ;  /* 0x00000090910c723e */ /* 0x001fe400000010ff */
[----:B------:R-:W-:-:S02]  /*bf80*/  F2FP.BF16.F32.PACK_AB R13, R147, R146 ;  /* 0x00000092930d723e */ /* 0x000fc400000010ff */
[----:B------:R-:W-:Y:S02]  /*bf90*/  F2FP.BF16.F32.PACK_AB R14, R149, R148 ;  /* 0x00000094950e723e */ /* 0x000fe400000010ff */
[----:B------:R-:W-:Y:S01]  /*bfa0*/  F2FP.BF16.F32.PACK_AB R15, R151, R150 ;  /* 0x00000096970f723e */ /* 0x000fe200000010ff */
[----:B------:R-:W-:Y:S04]  /*bfb0*/  STSM.16.M88.4 [R3], R156 ;  /* 0x0000009c03007844 */ /* 0x000fe80000000200 */
[----:B------:R0:W-:Y:S04]  /*bfc0*/  STSM.16.M88.4 [R20], R4 ;  /* 0x0000000414007844 */ /* 0x0001e80000000200 */
[----:B------:R1:W-:Y:S04]  /*bfd0*/  STSM.16.M88.4 [R21], R8 ;  /* 0x0000000815007844 */ /* 0x0003e80000000200 */
[----:B------:R2:W-:Y:S01]  /*bfe0*/  STSM.16.M88.4 [R161], R12 ;  /* 0x0000000ca1007844 */ /* 0x0005e20000000200 */
[----:B------:R-:W-:Y:S01]  /*bff0*/  USHF.L.U32 UR4, UR19, 0x2, URZ ;  /* 0x0000000213047899 */ /* 0x000fe2000800063f */
[----:B------:R-:W-:Y:S01]  /*c000*/  BAR.SYNC.DEFER_BLOCKING 0x1, 0x100 ;  /* 0x0044000000007b1d */ /* 0x000fe20000010000 */
[----:B------:R-:W-:Y:S01]  /*c010*/  ISETP.NE.U32.AND P0, PT, RZ, UR14, PT ;  /* 0x0000000eff007c0c */ /* 0x000fe2000bf05070 */
[----:B------:R-:W-:-:S02]  /*c020*/  USHF.L.U64.HI UR16, UR19, 0x2, UR17 ;  /* 0x0000000213107899 */ /* 0x000fc40008010211 */
[----:B------:R-:W-:Y:S01]  /*c030*/  UIADD3 UR9, UP0, UR4, UR14, URZ ;  /* 0x0000000e04097290 */ /* 0x000fe2000ff1e03f */
[----:B------:R-:W-:-:S03]  /*c040*/  ISETP.NE.AND.EX P0, PT, RZ, UR15, PT, P0 ;  /* 0x0000000fff007c0c */ /* 0x000fc6000bf05300 */
[----:B------:R-:W-:Y:S02]  /*c050*/  UIADD3.X UR12, UR16, UR15, URZ, UP0, !UPT ;  /* 0x0000000f100c7290 */ /* 0x000fe400087fe43f */
[----:B------:R-:W-:-:S04]  /*c060*/  IMAD.U32 R18, RZ, RZ, UR9 ;  /* 0x00000009ff127e24 */ /* 0x000fc8000f8e00ff */
[----:B------:R-:W-:Y:S01]  /*c070*/  IMAD.U32 R19, RZ, RZ, UR12 ;  /* 0x0000000cff137e24 */ /* 0x000fe2000f8e00ff */
[----:B------:R-:W-:-:S04]  /*c080*/  ULDC.64 UR12, c[0x0][0xc08] ;  /* 0x00030200000c7ab9 */ /* 0x000fc80000000a00 */
[----:B------:R-:W3:Y:S01]  /*c090*/  @P0 LDG.E R17, desc[UR36][R18.64] ;  /* 0x0000002412110981 */ /* 0x000ee2000c1e1900 */
[----:B------:R-:W-:-:S04]  /*c0a0*/  UISETP.NE.U32.AND UP0, UPT, UR12, URZ, UPT ;  /* 0x0000003f0c00728c */ /* 0x000fc8000bf05070 */
[----:B------:R-:W-:-:S06]  /*c0b0*/  UISETP.NE.AND.EX UP0, UPT, UR13, URZ, UPT, UP0 ;  /* 0x0000003f0d00728c */ /* 0x000fcc000bf05300 */
[----:B------:R-:W-:-:S05]  /*c0c0*/  PLOP3.LUT P4, PT, PT, PT, UP0, 0x80, 0x0 ;  /* 0x000000000000781c */ /* 0x000fca0003f8f008 */
[----:B------:R-:W-:-:S03]  /*c0d0*/  @UP0 UIADD3 UR12, UP1, UR4, UR12, URZ ;  /* 0x0000000c040c0290 */ /* 0x000fc6000ff3e03f */
[----:B------:R-:W-:Y:S01]  /*c0e0*/  ULDC UR4, c[0x0][0xad4] ;  /* 0x0002b50000047ab9 */ /* 0x000fe20000000800 */
[----:B------:R-:W-:Y:S02]  /*c0f0*/  @UP0 UIADD3.X UR13, UR16, UR13, URZ, UP1, !UPT ;  /* 0x0000000d100d0290 */ /* 0x000fe40008ffe43f */
[----:B0-----:R-:W-:-:S04]  /*c100*/  IMAD.U32 R4, RZ, RZ, UR12 ;  /* 0x0000000cff047e24 */ /* 0x001fc8000f8e00ff */
[----:B------:R-:W-:-:S05]  /*c110*/  IMAD.U32 R5, RZ, RZ, UR13 ;  /* 0x0000000dff057e24 */ /* 0x000fca000f8e00ff */
[----:B------:R0:W4:Y:S01]  /*c120*/  @P4 LDG.E R3, desc[UR36][R4.64] ;  /* 0x0000002404034981 */ /* 0x000122000c1e1900 */
[----:B------:R-:W-:Y:S02]  /*c130*/  UISETP.NE.AND UP0, UPT, UR22, URZ, UPT ;  /* 0x0000003f1600728c */ /* 0x000fe4000bf05270 */
[----:B------:R-:W-:Y:S02]  /*c140*/  UISETP.NE.AND UP1, UPT, UR20, 0x1, UPT ;  /* 0x000000011400788c */ /* 0x000fe4000bf25270 */
[----:B------:R-:W-:Y:S01]  /*c150*/  USEL UR4, UR22, UR4, UP0 ;  /* 0x0000000416047287 */ /* 0x000fe20008000000 */
[----:B------:R-:W-:-:S03]  /*c160*/  UMOV UR23, 0x9b8 ;  /* 0x000009b800177882 */ /* 0x000fc60000000000 */
[----:B------:R-:W-:Y:S01]  /*c170*/  UISETP.GT.AND UP2, UPT, UR4, 0x1, UPT ;  /* 0x000000010400788c */ /* 0x000fe2000bf44270 */
[----:B------:R-:W-:Y:S01]  /*c180*/  PLOP3.LUT P1, PT, PT, PT, UP1, 0x80, 0x0 ;  /* 0x000000000000781c */ /* 0x000fe20003f2f018 */
[----:B------:R-:W-:Y:S02]  /*c190*/  UISETP.NE.U32.AND UP0, UPT, UR14, URZ, UPT ;  /* 0x0000003f0e00728c */ /* 0x000fe4000bf05070 */
[----:B------:R-:W-:Y:S01]  /*c1a0*/  USEL UR23, UR23, 0x978, UP2 ;  /* 0x0000097817177887 */ /* 0x000fe20009000000 */
[----:B-1----:R-:W-:Y:S01]  /*c1b0*/  IMAD.U32 R8, RZ, RZ, UR18 ;  /* 0x00000012ff087e24 */ /* 0x002fe2000f8e00ff */
[----:B------:R-:W-:Y:S01]  /*c1c0*/  UISETP.NE.AND.EX UP0, UPT, UR15, URZ, UPT, UP0 ;  /* 0x0000003f0f00728c */ /* 0x000fe2000bf05300 */
[----:B------:R-:W-:Y:S02]  /*c1d0*/  UMOV UR4, URZ ;  /* 0x0000003f00047c82 */ /* 0x000fe40008000000 */
[----:B------:R-:W-:Y:S01]  /*c1e0*/  IMAD R8, R8, 0x80, R171 ;  /* 0x0000008008087824 */ /* 0x000fe200078e02ab */
[----:B------:R-:W-:Y:S01]  /*c1f0*/  USEL UR9, UR19, URZ, !UP0 ;  /* 0x0000003f13097287 */ /* 0x000fe2000c000000 */
[----:B------:R-:W-:Y:S01]  /*c200*/  @UP1 ULDC UR25, c[0x0][0xbec] ;  /* 0x0002fb0000191ab9 */ /* 0x000fe20000000800 */
[----:B------:R-:W-:-:S02]  /*c210*/  USEL UR22, UR17, URZ, !UP0 ;  /* 0x0000003f11167287 */ /* 0x000fc4000c000000 */
[----:B0-----:R-:W-:Y:S01]  /*c220*/  @P1 IMAD.HI.U32 R4, R8, UR25, RZ ;  /* 0x0000001908041c27 */ /* 0x001fe2000f8e00ff */
[----:B------:R-:W-:Y:S01]  /*c230*/  USEL UR21, UR21, URZ, UP2 ;  /* 0x0000003f15157287 */ /* 0x000fe20009000000 */
[----:B------:R-:W-:Y:S01]  /*c240*/  ULDC.64 UR16, c[0x0][UR23+0x220] ;  /* 0x0000880017107abb */ /* 0x000fe20008000a00 */
[----:B------:R-:W-:Y:S01]  /*c250*/  ULDC.64 UR14, c[0x0][UR23+0x218] ;  /* 0x00008600170e7abb */ /* 0x000fe20008000a00 */
[----:B------:R-:W-:Y:S01]  /*c260*/  ULDC.64 UR18, c[0x0][UR23+0x228] ;  /* 0x00008a0017127abb */ /* 0x000fe20008000a00 */
[----:B------:R-:W-:Y:S02]  /*c270*/  UIMAD UR17, UR17, UR9, URZ ;  /* 0x00000009111172a4 */ /* 0x000fe4000f8e023f */
[----:B------:R-:W-:Y:S01]  /*c280*/  UIMAD.WIDE.U32 UR12, UR14, UR24, URZ ;  /* 0x000000180e0c72a5 */ /* 0x000fe2000f8e003f */
[----:B------:R-:W-:Y:S01]  /*c290*/  IMAD.MOV.U32 R5, RZ, RZ, R8 ;  /* 0x000000ffff057224 */ /* 0x000fe200078e0008 */
[----:B------:R-:W-:Y:S01]  /*c2a0*/  @UP1 ULDC UR28, c[0x0][0xbf0] ;  /* 0x0002fc00001c1ab9 */ /* 0x000fe20000000800 */
[----:B------:R-:W-:-:S02]  /*c2b0*/  UIMAD UR24, UR15, UR24, URZ ;  /* 0x000000180f1872a4 */ /* 0x000fc4000f8e023f */
[----:B------:R-:W-:Y:S01]  /*c2c0*/  UIMAD.WIDE.U32 UR26, UR18, UR21, URZ ;  /* 0x00000015121a72a5 */ /* 0x000fe2000f8e003f */
[----:B------:R-:W-:Y:S01]  /*c2d0*/  @P1 SHF.R.U32.HI R5, RZ, UR28, R4 ;  /* 0x0000001cff051c19 */ /* 0x000fe20008011604 */
[----:B------:R-:W-:Y:S02]  /*c2e0*/  UIMAD.WIDE.U32 UR14, UR16, UR9, URZ ;  /* 0x00000009100e72a5 */ /* 0x000fe4000f8e003f */
[----:B------:R-:W-:Y:S02]  /*c2f0*/  UIMAD UR18, UR19, UR21, URZ ;  /* 0x00000015131272a4 */ /* 0x000fe4000f8e023f */
[----:B------:R-:W-:Y:S01]  /*c300*/  UIMAD UR17, UR16, UR22, UR17 ;  /* 0x00000016101172a4 */ /* 0x000fe2000f8e0211 */
[----:B------:R-:W-:Y:S01]  /*c310*/  IMAD.U32 R4, RZ, RZ, UR26 ;  /* 0x0000001aff047e24 */ /* 0x000fe2000f8e00ff */
[----:B------:R-:W-:Y:S01]  /*c320*/  UIADD3 UR18, UR27, UR18, URZ ;  /* 0x000000121b127290 */ /* 0x000fe2000fffe03f */
[----:B------:R-:W-:Y:S01]  /*c330*/  IMAD.MOV R7, RZ, RZ, -R5 ;  /* 0x000000ffff077224 */ /* 0x000fe200078e0a05 */
[----:B------:R-:W-:-:S02]  /*c340*/  UIADD3 UR24, UR13, UR24, URZ ;  /* 0x000000180d187290 */ /* 0x000fc4000fffe03f */
[----:B------:R-:W-:Y:S01]  /*c350*/  UIADD3 UR17, UR15, UR17, URZ ;  /* 0x000000110f117290 */ /* 0x000fe2000fffe03f */
[----:B------:R-:W-:Y:S02]  /*c360*/  IMAD R7, R7, UR20, R8 ;  /* 0x0000001407077c24 */ /* 0x000fe4000f8e0208 */
[----:B------:R-:W-:-:S03]  /*c370*/  IMAD.U32 R10, RZ, RZ, UR18 ;  /* 0x00000012ff0a7e24 */ /* 0x000fc6000f8e00ff */
[----:B------:R-:W-:Y:S02]  /*c380*/  SHF.R.S32.HI R6, RZ, 0x1f, R7 ;  /* 0x0000001fff067819 */ /* 0x000fe40000011407 */
[----:B---3--:R-:W-:-:S13]  /*c390*/  @P0 R2UR UR4, R17 ;  /* 0x00000000110402ca */ /* 0x008fda00000e0000 */
[----:B------:R-:W-:Y:S02]  /*c3a0*/  UIADD3 UR12, UP0, UP3, UR14, UR12, UR4 ;  /* 0x0000000c0e0c7290 */ /* 0x000fe4000fb1e004 */
[----:B------:R-:W-:-:S04]  /*c3b0*/  USHF.R.S32.HI UR16, URZ, 0x1f, UR4 ;  /* 0x0000001f3f107899 */ /* 0x000fc80008011404 */
[----:B------:R-:W-:Y:S01]  /*c3c0*/  UIADD3.X UR14, UR17, UR24, UR16, UP0, UP3 ;  /* 0x00000018110e7290 */ /* 0x000fe200087e6410 */
[----:B------:R-:W-:Y:S02]  /*c3d0*/  IADD3 R4, P2, P3, R5, UR12, R4 ;  /* 0x0000000c05047c10 */ /* 0x000fe4000fb5e004 */
[----:B------:R-:W-:Y:S01]  /*c3e0*/  SHF.R.S32.HI R5, RZ, 0x1f, R5 ;  /* 0x0000001fff057819 */ /* 0x000fe20000011405 */
[----:B------:R-:W-:Y:S02]  /*c3f0*/  ULDC.64 UR12, c[0x0][UR23+0x210] ;  /* 0x00008400170c7abb */ /* 0x000fe40008000a00 */
[----:B------:R-:W-:Y:S01]  /*c400*/  IMAD R9, R7, UR13, RZ ;  /* 0x0000000d07097c24 */ /* 0x000fe2000f8e02ff */
[----:B------:R-:W-:Y:S01]  /*c410*/  IADD3.X R5, R5, UR14, R10, P2, P3 ;  /* 0x0000000e05057c10 */ /* 0x000fe200097e640a */
[----:B------:R-:W-:Y:S01]  /*c420*/  ULDC.64 UR14, c[0x0][0xba8] ;  /* 0x0002ea00000e7ab9 */ /* 0x000fe20000000a00 */
[----:B------:R-:W-:Y:S01]  /*c430*/  @!UP2 ULDC UR14, c[0x0][0xb50] ;  /* 0x0002d400000eaab9 */ /* 0x000fe20000000800 */
[----:B------:R-:W-:Y:S01]  /*c440*/  IMAD R9, R6, UR12, R9 ;  /* 0x0000000c06097c24 */ /* 0x000fe2000f8e0209 */
[----:B------:R-:W-:Y:S01]  /*c450*/  @!UP2 ULDC UR15, c[0x0][0xb54] ;  /* 0x0002d500000faab9 */ /* 0x000fe20000000800 */
[----:B------:R-:W-:-:S04]  /*c460*/  IMAD.WIDE.U32 R4, R7, UR12, R4 ;  /* 0x0000000c07047c25 */ /* 0x000fc8000f8e0004 */
[----:B------:R-:W-:Y:S01]  /*c470*/  IMAD.IADD R5, R5, 0x1, R9 ;  /* 0x0000000105057824 */ /* 0x000fe200078e0209 */
[C---:B------:R-:W-:Y:S01]  /*c480*/  LEA R9, P2, R4.reuse, UR14, 0x2 ;  /* 0x0000000e04097c11 */ /* 0x040fe2000f8410ff */
[----:B------:R-:W-:Y:S01]  /*c490*/  ULDC UR12, c[0x0][0xa88] ;  /* 0x0002a200000c7ab9 */ /* 0x000fe20000000800 */
[----:B----4-:R-:W-:Y:S02]  /*c4a0*/  @P4 R2UR UR12, R3 ;  /* 0x00000000030c42ca */ /* 0x010fe400000e0000 */
[----:B------:R-:W-:Y:S01]  /*c4b0*/  LEA.HI.X R10, R4, UR15, R5, 0x2, P2 ;  /* 0x0000000f040a7c11 */ /* 0x000fe200090f1405 */
[----:B--2---:R-:W-:-:S12]  /*c4c0*/  @P4 BRA `(.L_x_207) ;  /* 0x0000000000184947 */ /* 0x004fd80003800000 */
[----:B------:R-:W-:Y:S05]  /*c4d0*/  @!P0 BRA `(.L_x_207) ;  /* 0x0000000000148947 */ /* 0x000fea0003800000 */
[----:B------:R-:W2:Y:S04]  /*c4e0*/  LDG.E R4, desc[UR36][R18.64] ;  /* 0x0000002412047981 */ /* 0x000ea8000c1e1900 */
[----:B------:R-:W3:Y:S01]  /*c4f0*/  LDG.E R3, desc[UR36][R18.64+0x4] ;  /* 0x0000042412037981 */ /* 0x000ee2000c1e1900 */
[----:B--2---:R-:W-:Y:S02]  /*c500*/  R2UR UR13, R4 ;  /* 0x00000000040d72ca */ /* 0x004fe400000e0000 */
[----:B---3--:R-:W-:-:S13]  /*c510*/  R2UR UR12, R3 ;  /* 0x00000000030c72ca */ /* 0x008fda00000e0000 */
[----:B------:R-:W-:-:S12]  /*c520*/  UIADD3 UR12, -UR13, UR12, URZ ;  /* 0x0000000c0d0c7290 */ /* 0x000fd8000fffe13f */
.L_x_207:
[----:B------:R-:W2:Y:S04]  /*c530*/  LDL R12, [R1+0x40] ;  /* 0x00004000010c7983 */ /* 0x000ea80000100800 */
[----:B------:R-:W3:Y:S01]  /*c540*/  LDL R3, [R1+0x3c] ;  /* 0x00003c0001037983 */ /* 0x000ee20000100800 */
[----:B------:R-:W-:Y:S01]  /*c550*/  R2UR UR13, R170 ;  /* 0x00000000aa0d72ca */ /* 0x000fe200000e0000 */
[----:B------:R-:W-:Y:S01]  /*c560*/  UIMAD UR17, UR12, UR20, URZ ;  /* 0x000000140c1172a4 */ /* 0x000fe2000f8e023f */
[----:B------:R-:W-:Y:S01]  /*c570*/  PLOP3.LUT P3, PT, PT, PT, UP2, 0x80, 0x0 ;  /* 0x000000000000781c */ /* 0x000fe20003f6f028 */
[----:B------:R-:W-:Y:S04]  /*c580*/  SHFL.IDX PT, R4, R9, RZ, 0x1c1f ;  /* 0x001c1fff09047589 */ /* 0x000fe800000e0000 */
[----:B------:R-:W0:Y:S04]  /*c590*/  SHFL.IDX PT, R5, R10, RZ, 0x1c1f ;  /* 0x001c1fff0a057589 */ /* 0x000e2800000e0000 */
[----:B------:R-:W-:Y:S02]  /*c5a0*/  SHFL.IDX PT, R6, R9, 0x1, 0x1c1f ;  /* 0x003c1f0009067f89 */ /* 0x000fe400000e0000 */
[----:B------:R-:W-:-:S02]  /*c5b0*/  IMAD.U32 R11, RZ, RZ, UR13 ;  /* 0x0000000dff0b7e24 */ /* 0x000fc4000f8e00ff */
[----:B------:R-:W1:Y:S02]  /*c5c0*/  SHFL.IDX PT, R7, R10, 0x1, 0x1c1f ;  /* 0x003c1f000a077f89 */ /* 0x000e6400000e0000 */
[----:B--2---:R-:W-:Y:S01]  /*c5d0*/  IMAD R11, R11, 0x80, R12 ;  /* 0x000000800b0b7824 */ /* 0x004fe200078e020c */
[----:B---3--:R-:W-:-:S03]  /*c5e0*/  LOP3.LUT P0, RZ, R3, 0x3, RZ, 0xc0, !PT ;  /* 0x0000000303ff7812 */ /* 0x008fc6000780c0ff */
[C---:B------:R-:W-:Y:S01]  /*c5f0*/  VIADD R3, R11.reuse, 0x8 ;  /* 0x000000080b037836 */ /* 0x040fe20000000000 */
[----:B------:R-:W-:-:S04]  /*c600*/  ISETP.GE.OR P2, PT, R11, UR17, P0 ;  /* 0x000000110b007c0c */ /* 0x000fc80008746670 */
[----:B------:R-:W-:-:S09]  /*c610*/  ISETP.GE.OR P0, PT, R3, UR17, P0 ;  /* 0x0000001103007c0c */ /* 0x000fd20008706670 */
[----:B0-----:R0:W-:Y:S01]  /*c620*/  @!P2 ST.E desc[UR36][R4.64], R2 ;  /* 0x000000020400a985 */ /* 0x0011e2000c101924 */
[----:B------:R-:W-:-:S03]  /*c630*/  ISETP.GE.AND P2, PT, R11, UR17, PT ;  /* 0x000000110b007c0c */ /* 0x000fc6000bf46270 */
[----:B-1----:R0:W-:Y:S01]  /*c640*/  @!P0 ST.E desc[UR36][R6.64], R0 ;  /* 0x0000000006008985 */ /* 0x0021e2000c101924 */
[----:B------:R-:W-:Y:S01]  /*c650*/  ISETP.GE.AND P0, PT, R3, UR17, PT ;  /* 0x0000001103007c0c */ /* 0x000fe2000bf06270 */
[----:B------:R-:W-:-:S12]  /*c660*/  @P3 BRA `(.L_x_208) ;  /* 0x0000001000183947 */ /* 0x000fd80003800000 */
[----:B0-----:R-:W0:Y:S01]  /*c670*/  S2R R0, SR_TID.X ;  /* 0x0000000000007919 */ /* 0x001e220000002100 */
[----:B------:R-:W-:Y:S01]  /*c680*/  ULDC.64 UR14, c[0x0][0xaa0] ;  /* 0x0002a800000e7ab9 */ /* 0x000fe20000000a00 */
[----:B------:R-:W-:Y:S02]  /*c690*/  R2UR UR19, R216 ;  /* 0x00000000d81372ca */ /* 0x000fe400000e0000 */
[----:B------:R-:W-:Y:S01]  /*c6a0*/  R2UR UR18, R170 ;  /* 0x00000000aa1272ca */ /* 0x000fe200000e0000 */
[----:B0-----:R-:W-:-:S05]  /*c6b0*/  VIADD R0, R0, 0xffffff80 ;  /* 0xffffff8000007836 */ /* 0x001fca0000000000 */
[----:B------:R-:W-:-:S04]  /*c6c0*/  SHF.R.S32.HI R3, RZ, 0x1f, R0 ;  /* 0x0000001fff037819 */ /* 0x000fc80000011400 */
[----:B------:R-:W-:-:S04]  /*c6d0*/  LEA.HI R3, R3, R0, RZ, 0x3 ;  /* 0x0000000003037211 */ /* 0x000fc800078f18ff */
[----:B------:R-:W-:Y:S02]  /*c6e0*/  LOP3.LUT R5, R3, 0xfffffff8, RZ, 0xc0, !PT ;  /* 0xfffffff803057812 */ /* 0x000fe400078ec0ff */
[----:B------:R-:W-:Y:S01]  /*c6f0*/  SHF.R.S32.HI R17, RZ, 0x3, R3 ;  /* 0x00000003ff117819 */ /* 0x000fe20000011403 */
[----:B------:R-:W-:Y:S02]  /*c700*/  IMAD.MOV.U32 R3, RZ, RZ, 0x2 ;  /* 0x00000002ff037424 */ /* 0x000fe400078e00ff */
[----:B------:R-:W-:-:S04]  /*c710*/  IMAD.IADD R18, R0, 0x1, -R5 ;  /* 0x0000000100127824 */ /* 0x000fc800078e0a05 */
[----:B------:R-:W-:-:S04]  /*c720*/  IMAD.SHL.U32 R0, R18, 0x8, RZ ;  /* 0x0000000812007824 */ /* 0x000fc800078e00ff */
[----:B------:R-:W-:-:S04]  /*c730*/  IMAD R2, R17, 0x40, R0 ;  /* 0x0000004011027824 */ /* 0x000fc800078e0200 */
[----:B------:R-:W-:-:S03]  /*c740*/  IMAD.WIDE R2, R2, R3, UR10 ;  /* 0x0000000a02027e25 */ /* 0x000fc6000f8e0203 */
[C---:B------:R-:W-:Y:S02]  /*c750*/  IADD3 R25, P2, R2.reuse, 0x3000, RZ ;  /* 0x0000300002197810 */ /* 0x040fe40007f5e0ff */
[C---:B------:R-:W-:Y:S02]  /*c760*/  IADD3 R9, P4, R2.reuse, 0x1000, RZ ;  /* 0x0000100002097810 */ /* 0x040fe40007f9e0ff */
[----:B------:R-:W-:Y:S02]  /*c770*/  IADD3 R13, P3, R2, 0x2000, RZ ;  /* 0x00002000020d7810 */ /* 0x000fe40007f7e0ff */
[----:B------:R-:W-:Y:S02]  /*c780*/  LOP3.LUT R24, R25, 0x380, RZ, 0xc0, !PT ;  /* 0x0000038019187812 */ /* 0x000fe400078ec0ff */
[----:B------:R-:W-:Y:S02]  /*c790*/  LOP3.LUT R8, R9, 0x380, RZ, 0xc0, !PT ;  /* 0x0000038009087812 */ /* 0x000fe400078ec0ff */
[----:B------:R-:W-:-:S02]  /*c7a0*/  LOP3.LUT R12, R13, 0x380, RZ, 0xc0, !PT ;  /* 0x000003800d0c7812 */ /* 0x000fc400078ec0ff */
[----:B------:R-:W-:Y:S02]  /*c7b0*/  SHF.R.U64 R24, R24, 0x3, RZ ;  /* 0x0000000318187819 */ /* 0x000fe400000012ff */
[----:B------:R-:W-:Y:S02]  /*c7c0*/  SHF.R.U64 R8, R8, 0x3, RZ ;  /* 0x0000000308087819 */ /* 0x000fe400000012ff */
[----:B------:R-:W-:Y:S02]  /*c7d0*/  SHF.R.U64 R12, R12, 0x3, RZ ;  /* 0x000000030c0c7819 */ /* 0x000fe400000012ff */
[----:B------:R-:W-:Y:S01]  /*c7e0*/  LOP3.LUT R24, R24, R25, RZ, 0x3c, !PT ;  /* 0x0000001918187212 */ /* 0x000fe200078e3cff */
[--C-:B------:R-:W-:Y:S01]  /*c7f0*/  IMAD.X R25, RZ, RZ, R3.reuse, P2 ;  /* 0x000000ffff197224 */ /* 0x100fe200010e0603 */
[----:B------:R-:W-:Y:S01]  /*c800*/  LOP3.LUT R8, R8, R9, RZ, 0x3c, !PT ;  /* 0x0000000908087212 */ /* 0x000fe200078e3cff */
[--C-:B------:R-:W-:Y:S01]  /*c810*/  IMAD.X R9, RZ, RZ, R3.reuse, P4 ;  /* 0x000000ffff097224 */ /* 0x100fe200020e0603 */
[----:B------:R-:W-:Y:S01]  /*c820*/  LOP3.LUT R12, R12, R13, RZ, 0x3c, !PT ;  /* 0x0000000d0c0c7212 */ /* 0x000fe200078e3cff */
[----:B------:R-:W-:Y:S01]  /*c830*/  IMAD.X R13, RZ, RZ, R3, P3 ;  /* 0x000000ffff0d7224 */ /* 0x000fe200018e0603 */
[C---:B------:R-:W-:Y:S01]  /*c840*/  IADD3 R49, P2, R2.reuse, 0x9000, RZ ;  /* 0x0000900002317810 */ /* 0x040fe20007f5e0ff */
[----:B------:R-:W-:Y:S01]  /*c850*/  UIMAD UR12, UR16, UR14, URZ ;  /* 0x0000000e100c72a4 */ /* 0x000fe2000f8e023f */
[C---:B------:R-:W-:Y:S01]  /*c860*/  IADD3 R29, P0, R2.reuse, 0x4000, RZ ;  /* 0x00004000021d7810 */ /* 0x040fe20007f1e0ff */
[----:B------:R-:W-:Y:S01]  /*c870*/  UIMAD.WIDE.U32 UR10, UR4, UR14, URZ ;  /* 0x0000000e040a72a5 */ /* 0x000fe2000f8e003f */
[C---:B------:R-:W-:Y:S01]  /*c880*/  IADD3 R33, P6, R2.reuse, 0x5000, RZ ;  /* 0x0000500002217810 */ /* 0x040fe20007fde0ff */
[----:B------:R-:W-:Y:S01]  /*c890*/  IMAD.U32 R78, RZ, RZ, UR18 ;  /* 0x00000012ff4e7e24 */ /* 0x000fe2000f8e00ff */
[C---:B------:R-:W-:Y:S01]  /*c8a0*/  IADD3 R37, P5, R2.reuse, 0x6000, RZ ;  /* 0x0000600002257810 */ /* 0x040fe20007fbe0ff */
[----:B------:R-:W5:Y:S01]  /*c8b0*/  LD.E.128 R8, desc[UR36][R8.64] ;  /* 0x0000002408087980 */ /* 0x000f62000c101d00 */
[----:B------:R-:W-:-:S02]  /*c8c0*/  IADD3 R41, P4, R2, 0x7000, RZ ;  /* 0x0000700002297810 */ /* 0x000fc40007f9e0ff */
[C---:B------:R-:W-:Y:S01]  /*c8d0*/  IADD3 R45, P3, R2.reuse, 0x8000, RZ ;  /* 0x00008000022d7810 */ /* 0x040fe20007f7e0ff */
[----:B------:R-:W5:Y:S01]  /*c8e0*/  LD.E.128 R12, desc[UR36][R12.64] ;  /* 0x000000240c0c7980 */ /* 0x000f62000c101d00 */
[----:B------:R-:W-:Y:S02]  /*c8f0*/  LOP3.LUT R48, R49, 0x380, RZ, 0xc0, !PT ;  /* 0x0000038031307812 */ /* 0x000fe400078ec0ff */
[----:B------:R-:W-:Y:S01]  /*c900*/  LOP3.LUT R7, R2, 0x380, RZ, 0xc0, !PT ;  /* 0x0000038002077812 */ /* 0x000fe200078ec0ff */
[----:B------:R-:W-:Y:S01]  /*c910*/  UIMAD UR12, UR4, UR15, UR12 ;  /* 0x0000000f040c72a4 */ /* 0x000fe2000f8e020c */
[----:B------:R-:W-:Y:S01]  /*c920*/  LOP3.LUT R28, R29, 0x380, RZ, 0xc0, !PT ;  /* 0x000003801d1c7812 */ /* 0x000fe200078ec0ff */
[----:B------:R-:W-:Y:S01]  /*c930*/  @UP1 ULDC UR14, c[0x0][0xbec] ;  /* 0x0002fb00000e1ab9 */ /* 0x000fe20000000800 */
[----:B------:R-:W-:Y:S01]  /*c940*/  LOP3.LUT R32, R33, 0x380, RZ, 0xc0, !PT ;  /* 0x0000038021207812 */ /* 0x000fe200078ec0ff */
[----:B------:R-:W5:Y:S01]  /*c950*/  LD.E.128 R24, desc[UR36][R24.64] ;  /* 0x0000002418187980 */ /* 0x000f62000c101d00 */
[----:B------:R-:W-:-:S02]  /*c960*/  LOP3.LUT R36, R37, 0x380, RZ, 0xc0, !PT ;  /* 0x0000038025247812 */ /* 0x000fc400078ec0ff */
[----:B------:R-:W-:Y:S02]  /*c970*/  LOP3.LUT R40, R41, 0x380, RZ, 0xc0, !PT ;  /* 0x0000038029287812 */ /* 0x000fe400078ec0ff */
[----:B------:R-:W-:Y:S02]  /*c980*/  LOP3.LUT R44, R45, 0x380, RZ, 0xc0, !PT ;  /* 0x000003802d2c7812 */ /* 0x000fe400078ec0ff */
[----:B------:R-:W-:Y:S02]  /*c990*/  SHF.R.U64 R48, R48, 0x3, RZ ;  /* 0x0000000330307819 */ /* 0x000fe400000012ff */
[----:B------:R-:W-:Y:S02]  /*c9a0*/  SHF.R.U64 R28, R28, 0x3, RZ ;  /* 0x000000031c1c7819 */ /* 0x000fe400000012ff */
[----:B------:R-:W-:Y:S02]  /*c9b0*/  SHF.R.U64 R32, R32, 0x3, RZ ;  /* 0x0000000320207819 */ /* 0x000fe400000012ff */
[----:B------:R-:W-:-:S02]  /*c9c0*/  SHF.R.U64 R36, R36, 0x3, RZ ;  /* 0x0000000324247819 */ /* 0x000fc400000012ff */
[----:B------:R-:W-:Y:S02]  /*c9d0*/  SHF.R.U64 R40, R40, 0x3, RZ ;  /* 0x0000000328287819 */ /* 0x000fe400000012ff */
        /* <DEDUP_REMOVED lines=14> */
[----:B------:R-:W-:Y:S01]  /*cac0*/  SHF.R.U64 R7, R7, 0x3, RZ ;  /* 0x0000000307077819 */ /* 0x000fe200000012ff */
[----:B------:R-:W-:Y:S01]  /*cad0*/  UIADD3 UR11, UR11, UR12, URZ ;  /* 0x0000000c0b0b7290 */ /* 0x000fe2000fffe03f */
[C---:B------:R-:W-:Y:S01]  /*cae0*/  IADD3 R53, P0, R2.reuse, 0xa000, RZ ;  /* 0x0000a00002357810 */ /* 0x040fe20007f1e0ff */
[----:B------:R-:W-:Y:S01]  /*caf0*/  IMAD.X R73, RZ, RZ, R3, P2 ;  /* 0x000000ffff497224 */ /* 0x000fe200010e0603 */
[C---:B------:R-:W-:Y:S01]  /*cb00*/  IADD3 R57, P6, R2.reuse, 0xb000, RZ ;  /* 0x0000b00002397810 */ /* 0x040fe20007fde0ff */
[----:B------:R-:W-:Y:S01]  /*cb10*/  ULDC.64 UR12, c[0x0][0xae8] ;  /* 0x0002ba00000c7ab9 */ /* 0x000fe20000000a00 */
[C---:B------:R-:W-:Y:S01]  /*cb20*/  IADD3 R61, P5, R2.reuse, 0xc000, RZ ;  /* 0x0000c000023d7810 */ /* 0x040fe20007fbe0ff */
[----:B------:R-:W-:Y:S01]  /*cb30*/  USHF.R.S32.HI UR4, URZ, 0x1f, UR9 ;  /* 0x0000001f3f047899 */ /* 0x000fe20008011409 */
[C---:B------:R-:W-:Y:S01]  /*cb40*/  IADD3 R65, P4, R2.reuse, 0xd000, RZ ;  /* 0x0000d00002417810 */ /* 0x040fe20007f9e0ff */
[----:B------:R-:W5:Y:S01]  /*cb50*/  LD.E.128 R28, desc[UR36][R28.64] ;  /* 0x000000241c1c7980 */ /* 0x000f62000c101d00 */
[----:B------:R-:W-:-:S02]  /*cb60*/  IADD3 R69, P3, R2, 0xe000, RZ ;  /* 0x0000e00002457810 */ /* 0x000fc40007f7e0ff */
[----:B------:R-:W-:Y:S01]  /*cb70*/  LOP3.LUT R4, R5, 0x380, RZ, 0xc0, !PT ;  /* 0x0000038005047812 */ /* 0x000fe200078ec0ff */
[----:B------:R-:W5:Y:S01]  /*cb80*/  LD.E.128 R32, desc[UR36][R32.64] ;  /* 0x0000002420207980 */ /* 0x000f62000c101d00 */
[----:B------:R-:W-:Y:S02]  /*cb90*/  LOP3.LUT R52, R53, 0x380, RZ, 0xc0, !PT ;  /* 0x0000038035347812 */ /* 0x000fe400078ec0ff */
[----:B------:R-:W-:Y:S01]  /*cba0*/  LOP3.LUT R56, R57, 0x380, RZ, 0xc0, !PT ;  /* 0x0000038039387812 */ /* 0x000fe200078ec0ff */
[----:B------:R-:W5:Y:S01]  /*cbb0*/  LD.E.128 R36, desc[UR36][R36.64] ;  /* 0x0000002424247980 */ /* 0x000f62000c101d00 */
[----:B------:R-:W-:Y:S02]  /*cbc0*/  LOP3.LUT R60, R61, 0x380, RZ, 0xc0, !PT ;  /* 0x000003803d3c7812 */ /* 0x000fe400078ec0ff */
[----:B------:R-:W-:Y:S01]  /*cbd0*/  LOP3.LUT R64, R65, 0x380, RZ, 0xc0, !PT ;  /* 0x0000038041407812 */ /* 0x000fe200078ec0ff */
[----:B------:R-:W5:Y:S01]  /*cbe0*/  LD.E.128 R40, desc[UR36][R40.64] ;  /* 0x0000002428287980 */ /* 0x000f62000c101d00 */
[----:B------:R-:W-:-:S02]  /*cbf0*/  LOP3.LUT R68, R69, 0x380, RZ, 0xc0, !PT ;  /* 0x0000038045447812 */ /* 0x000fc400078ec0ff */
[----:B------:R-:W-:Y:S01]  /*cc00*/  SHF.R.U64 R4, R4, 0x3, RZ ;  /* 0x0000000304047819 */ /* 0x000fe200000012ff */
[----:B------:R-:W5:Y:S01]  /*cc10*/  LD.E.128 R44, desc[UR36][R44.64] ;  /* 0x000000242c2c7980 */ /* 0x000f62000c101d00 */
[----:B------:R-:W-:Y:S02]  /*cc20*/  SHF.R.U64 R52, R52, 0x3, RZ ;  /* 0x0000000334347819 */ /* 0x000fe400000012ff */
[----:B------:R-:W-:Y:S01]  /*cc30*/  SHF.R.U64 R56, R56, 0x3, RZ ;  /* 0x0000000338387819 */ /* 0x000fe200000012ff */
[----:B------:R-:W5:Y:S01]  /*cc40*/  LD.E.128 R48, desc[UR36][R48.64] ;  /* 0x0000002430307980 */ /* 0x000f62000c101d00 */
[----:B------:R-:W-:Y:S02]  /*cc50*/  SHF.R.U64 R60, R60, 0x3, RZ ;  /* 0x000000033c3c7819 */ /* 0x000fe400000012ff */
[----:B------:R-:W-:Y:S02]  /*cc60*/  SHF.R.U64 R64, R64, 0x3, RZ ;  /* 0x0000000340407819 */ /* 0x000fe400000012ff */
[----:B------:R-:W-:-:S02]  /*cc70*/  SHF.R.U64 R68, R68, 0x3, RZ ;  /* 0x0000000344447819 */ /* 0x000fc400000012ff */
[----:B------:R-:W-:Y:S01]  /*cc80*/  LOP3.LUT R2, R7, R2, RZ, 0x3c, !PT ;  /* 0x0000000207027212 */ /* 0x000fe200078e3cff */
[----:B------:R-:W-:Y:S01]  /*cc90*/  UIMAD.WIDE.U32 UR10, UR19, UR12, UR10 ;  /* 0x0000000c130a72a5 */ /* 0x000fe2000f8e000a */
[----:B------:R-:W-:Y:S01]  /*cca0*/  LOP3.LUT R52, R52, R53, RZ, 0x3c, !PT ;  /* 0x0000003534347212 */ /* 0x000fe200078e3cff */
[--C-:B------:R-:W-:Y:S01]  /*ccb0*/  IMAD.X R53, RZ, RZ, R3.reuse, P0 ;  /* 0x000000ffff357224 */ /* 0x100fe200000e0603 */
[----:B------:R-:W-:Y:S02]  /*ccc0*/  LOP3.LUT R56, R56, R57, RZ, 0x3c, !PT ;  /* 0x0000003938387212 */ /* 0x000fe400078e3cff */
[----:B------:R-:W-:Y:S01]  /*ccd0*/  LOP3.LUT R60, R60, R61, RZ, 0x3c, !PT ;  /* 0x0000003d3c3c7212 */ /* 0x000fe200078e3cff */
[--C-:B------:R-:W-:Y:S01]  /*cce0*/  IMAD.X R61, RZ, RZ, R3.reuse, P5 ;  /* 0x000000ffff3d7224 */ /* 0x100fe200028e0603 */
[----:B------:R-:W-:Y:S01]  /*ccf0*/  LOP3.LUT R64, R64, R65, RZ, 0x3c, !PT ;  /* 0x0000004140407212 */ /* 0x000fe200078e3cff */
[--C-:B------:R-:W-:Y:S01]  /*cd00*/  IMAD.X R65, RZ, RZ, R3.reuse, P4 ;  /* 0x000000ffff417224 */ /* 0x100fe200020e0603 */
[----:B------:R-:W-:Y:S01]  /*cd10*/  LOP3.LUT R68, R68, R69, RZ, 0x3c, !PT ;  /* 0x0000004544447212 */ /* 0x000fe200078e3cff */
[----:B------:R-:W-:Y:S01]  /*cd20*/  IMAD.X R69, RZ, RZ, R3, P3 ;  /* 0x000000ffff457224 */ /* 0x000fe200018e0603 */
[----:B------:R-:W-:Y:S01]  /*cd30*/  LOP3.LUT R72, R4, R5, RZ, 0x3c, !PT ;  /* 0x0000000504487212 */ /* 0x000fe200078e3cff */
[----:B------:R-:W-:Y:S01]  /*cd40*/  UIMAD UR11, UR19, UR13, UR11 ;  /* 0x0000000d130b72a4 */ /* 0x000fe2000f8e020b */
[----:B------:R-:W-:Y:S01]  /*cd50*/  IADD3.X R57, RZ, R3, RZ, P6, !PT ;  /* 0x00000003ff397210 */ /* 0x000fe200037fe4ff */
[----:B------:R0:W5:Y:S01]  /*cd60*/  LD.E.128 R4, desc[UR36][R2.64] ;  /* 0x0000002402047980 */ /* 0x000162000c101d00 */
[----:B------:R-:W-:-:S02]  /*cd70*/  ULDC.64 UR12, c[0x0][0xaf0] ;  /* 0x0002bc00000c7ab9 */ /* 0x000fc40000000a00 */
[----:B------:R-:W-:Y:S01]  /*cd80*/  UIMAD UR4, UR4, UR12, URZ ;  /* 0x0000000c040472a4 */ /* 0x000fe2000f8e023f */
[----:B------:R-:W5:Y:S01]  /*cd90*/  LD.E.128 R52, desc[UR36][R52.64] ;  /* 0x0000002434347980 */ /* 0x000f62000c101d00 */
[----:B------:R-:W-:-:S03]  /*cda0*/  IMAD R78, R78, 0x80, R17 ;  /* 0x000000804e4e7824 */ /* 0x000fc600078e0211 */
[----:B------:R-:W5:Y:S01]  /*cdb0*/  LD.E.128 R56, desc[UR36][R56.64] ;  /* 0x0000002438387980 */ /* 0x000f62000c101d00 */
[----:B0-----:R-:W-:Y:S02]  /*cdc0*/  IMAD.U32 R3, RZ, RZ, UR18 ;  /* 0x00000012ff037e24 */ /* 0x001fe4000f8e00ff */
[----:B------:R-:W-:Y:S01]  /*cdd0*/  IMAD R2, R18, 0x20, R17 ;  /* 0x0000002012027824 */ /* 0x000fe200078e0211 */
[----:B------:R-:W5:Y:S03]  /*cde0*/  LD.E.128 R60, desc[UR36][R60.64] ;  /* 0x000000243c3c7980 */ /* 0x000f66000c101d00 */
[----:B------:R-:W-:Y:S01]  /*cdf0*/  IMAD R20, R3, 0x80, R2 ;  /* 0x0000008003147824 */ /* 0x000fe200078e0202 */
[----:B------:R-:W-:Y:S01]  /*ce00*/  UIMAD UR4, UR9, UR13, UR4 ;  /* 0x0000000d090472a4 */ /* 0x000fe2000f8e0204 */
[----:B------:R-:W5:Y:S02]  /*ce10*/  LD.E.128 R64, desc[UR36][R64.64] ;  /* 0x0000002440407980 */ /* 0x000f64000c101d00 */
[----:B------:R-:W-:Y:S01]  /*ce20*/  @P1 IMAD.HI.U32 R2, R20, UR14, RZ ;  /* 0x0000000e14021c27 */ /* 0x000fe2000f8e00ff */
[----:B------:R-:W-:Y:S01]  /*ce30*/  UIMAD.WIDE.U32 UR10, UR9, UR12, UR10 ;  /* 0x0000000c090a72a5 */ /* 0x000fe2000f8e000a */
[----:B------:R-:W5:Y:S02]  /*ce40*/  LD.E.128 R68, desc[UR36][R68.64] ;  /* 0x0000002444447980 */ /* 0x000f64000c101d00 */
[----:B------:R-:W-:Y:S01]  /*ce50*/  @UP1 ULDC UR9, c[0x0][0xbf0] ;  /* 0x0002fc0000091ab9 */ /* 0x000fe20000000800 */
[----:B------:R-:W-:Y:S01]  /*ce60*/  IMAD.MOV.U32 R19, RZ, RZ, R20 ;  /* 0x000000ffff137224 */ /* 0x000fe200078e0014 */
[----:B------:R-:W-:Y:S01]  /*ce70*/  @P1 SHF.R.U32.HI R19, RZ, UR9, R2 ;  /* 0x00000009ff131c19 */ /* 0x000fe20008011602 */
[----:B------:R-:W-:Y:S01]  /*ce80*/  UIADD3 UR4, UR11, UR4, URZ ;  /* 0x000000040b047290 */ /* 0x000fe2000fffe03f */
[----:B------:R-:W-:Y:S01]  /*ce90*/  IMAD.U32 R2, RZ, RZ, UR10 ;  /* 0x0000000aff027e24 */ /* 0x000fe2000f8e00ff */
[----:B------:R-:W5:Y:S01]  /*cea0*/  LD.E.128 R72, desc[UR36][R72.64] ;  /* 0x0000002448487980 */ /* 0x000f62000c101d00 */
[--C-:B------:R-:W-:Y:S01]  /*ceb0*/  SHF.R.S32.HI R18, RZ, 0x1f, R19.reuse ;  /* 0x0000001fff127819 */ /* 0x100fe20000011413 */
[----:B------:R-:W-:-:S02]  /*cec0*/  IMAD.MOV R21, RZ, RZ, -R19 ;  /* 0x000000ffff157224 */ /* 0x000fc400078e0a13 */
[----:B------:R-:W-:Y:S01]  /*ced0*/  IMAD.U32 R3, RZ, RZ, UR11 ;  /* 0x0000000bff037e24 */ /* 0x000fe2000f8e00ff */
[----:B------:R-:W-:Y:S01]  /*cee0*/  ULDC.64 UR10, c[0x0][0xae0] ;  /* 0x0002b800000a7ab9 */ /* 0x000fe20000000a00 */
[----:B------:R-:W-:Y:S01]  /*cef0*/  IMAD.U32 R3, RZ, RZ, UR4 ;  /* 0x00000004ff037e24 */ /* 0x000fe2000f8e00ff */
[----:B------:R-:W-:Y:S01]  /*cf00*/  @!PT LDS RZ, [RZ] ;  /* 0x00000000fffff984 */ /* 0x000fe20000000800 */
[----:B------:R-:W-:Y:S01]  /*cf10*/  @!PT LDS RZ, [RZ] ;  /* 0x00000000fffff984 */ /* 0x000fe20000000800 */
[----:B------:R-:W-:Y:S01]  /*cf20*/  @!PT LDS RZ, [RZ] ;  /* 0x00000000fffff984 */ /* 0x000fe20000000800 */
[----:B------:R-:W-:Y:S01]  /*cf30*/  @!PT LDS RZ, [RZ] ;  /* 0x00000000fffff984 */ /* 0x000fe20000000800 */
[----:B------:R0:W-:Y:S06]  /*cf40*/  MEMBAR.ALL.CTA ;  /* 0x0000000000007992 */ /* 0x0001ec0000008000 */
[----:B0-----:R-:W0:Y:S01]  /*cf50*/  FENCE.VIEW.ASYNC.S ;  /* 0x00000000000073c6 */ /* 0x001e220000000000 */
[----:B------:R-:W-:-:S02]  /*cf60*/  IMAD R18, R18, UR10, RZ ;  /* 0x0000000a12127c24 */ /* 0x000fc4000f8e02ff */
[----:B------:R-:W-:Y:S02]  /*cf70*/  IMAD R21, R21, UR20, R20 ;  /* 0x0000001415157c24 */ /* 0x000fe4000f8e0214 */
        /* <DEDUP_REMOVED lines=8> */
[----:B------:R-:W-:-:S03]  /*d000*/  ULDC.64 UR10, c[0x0][0xa80] ;  /* 0x0002a000000a7ab9 */ /* 0x000fc60000000a00 */
[----:B------:R-:W-:Y:S01]  /*d010*/  IMAD.IADD R3, R3, 0x1, R17 ;  /* 0x0000000103037824 */ /* 0x000fe200078e0211 */
[----:B------:R-:W-:Y:S01]  /*d020*/  LEA R17, P2, R2, UR10, 0x1 ;  /* 0x0000000a02117c11 */ /* 0x000fe2000f8408ff */
[----:B------:R-:W-:-:S03]  /*d030*/  UIADD3 UR8, UR8, 0x38820, URZ ;  /* 0x0003882008087890 */ /* 0x000fc6000fffe03f */
[----:B------:R-:W-:Y:S02]  /*d040*/  LEA.HI.X R22, R2, UR11, R3, 0x1, P2 ;  /* 0x0000000b02167c11 */ /* 0x000fe400090f0c03 */
[C---:B------:R-:W-:Y:S01]  /*d050*/  ISETP.GE.AND P2, PT, R78.reuse, UR17, PT ;  /* 0x000000114e007c0c */ /* 0x040fe2000bf46270 */
[----:B------:R-:W-:Y:S01]  /*d060*/  UPRMT UR8, URZ, 0x654, UR8 ;  /* 0x000006543f087896 */ /* 0x000fe20008000008 */
[C---:B------:R-:W-:Y:S02]  /*d070*/  VIADD R18, R78.reuse, 0x20 ;  /* 0x000000204e127836 */ /* 0x040fe40000000000 */
[----:B------:R-:W-:Y:S02]  /*d080*/  VIADD R19, R78, 0x40 ;  /* 0x000000404e137836 */ /* 0x000fe40000000000 */
[C---:B------:R-:W-:Y:S02]  /*d090*/  VIADD R82, R0.reuse, 0x80 ;  /* 0x0000008000527836 */ /* 0x040fe40000000000 */
[----:B------:R-:W-:-:S02]  /*d0a0*/  VIADD R84, R0, 0xc0 ;  /* 0x000000c000547836 */ /* 0x000fc40000000000 */
[----:B------:R-:W-:Y:S01]  /*d0b0*/  VIADD R80, R0, 0x40 ;  /* 0x0000004000507836 */ /* 0x000fe20000000000 */
[----:B0-----:R-:W-:Y:S01]  /*d0c0*/  SYNCS.ARRIVE.TRANS64.RED.A1T0 RZ, [UR8], RZ ;  /* 0x000000ffffff79a7 */ /* 0x001fe20008100408 */
[----:B------:R0:W1:Y:S01]  /*d0d0*/  SHFL.IDX PT, R79, R17, RZ, 0x181f ;  /* 0x00181fff114f7589 */ /* 0x00006200000e0000 */
[----:B------:R-:W-:Y:S03]  /*d0e0*/  BSSY B1, `(.L_x_209) ;  /* 0x000001a000017945 */ /* 0x000fe60003800000 */
[----:B------:R0:W2:Y:S01]  /*d0f0*/  SHFL.IDX PT, R77, R22, RZ, 0x181f ;  /* 0x00181fff164d7589 */ /* 0x0000a200000e0000 */
[----:B------:R-:W-:Y:S02]  /*d100*/  ISETP.GE.AND P1, PT, R18, UR17, PT ;  /* 0x0000001112007c0c */ /* 0x000fe4000bf26270 */
[----:B------:R-:W-:Y:S02]  /*d110*/  ISETP.GE.AND P0, PT, R19, UR17, PT ;  /* 0x0000001113007c0c */ /* 0x000fe4000bf06270 */
[----:B------:R-:W-:-:S02]  /*d120*/  SHF.R.S32.HI R86, RZ, 0x1f, R0 ;  /* 0x0000001fff567819 */ /* 0x000fc40000011400 */
[----:B------:R-:W-:Y:S02]  /*d130*/  SHF.R.S32.HI R81, RZ, 0x1f, R82 ;  /* 0x0000001fff517819 */ /* 0x000fe40000011452 */
[----:B------:R-:W-:Y:S02]  /*d140*/  SHF.R.S32.HI R83, RZ, 0x1f, R84 ;  /* 0x0000001fff537819 */ /* 0x000fe40000011454 */
[----:B------:R-:W-:Y:S01]  /*d150*/  SHF.R.S32.HI R85, RZ, 0x1f, R80 ;  /* 0x0000001fff557819 */ /* 0x000fe20000011450 */
[----:B0-----:R-:W-:Y:S06]  /*d160*/  @P2 BRA `(.L_x_210) ;  /* 0x0000000000442947 */ /* 0x001fec0003800000 */
[----:B------:R-:W-:Y:S02]  /*d170*/  ULDC UR4, c[0x0][0xac8] ;  /* 0x0002b20000047ab9 */ /* 0x000fe40000000800 */
[----:B------:R-:W-:Y:S02]  /*d180*/  ISETP.GE.AND P5, PT, R0, UR4, PT ;  /* 0x0000000400007c0c */ /* 0x000fe4000bfa6270 */
[----:B------:R-:W-:Y:S02]  /*d190*/  ISETP.GE.AND P4, PT, R80, UR4, PT ;  /* 0x0000000450007c0c */ /* 0x000fe4000bf86270 */
[----:B------:R-:W-:Y:S02]  /*d1a0*/  ISETP.GE.AND P3, PT, R82, UR4, PT ;  /* 0x0000000452007c0c */ /* 0x000fe4000bf66270 */
[----:B------:R-:W-:-:S07]  /*d1b0*/  ISETP.GE.AND P2, PT, R84, UR4, PT ;  /* 0x0000000454007c0c */ /* 0x000fce000bf46270 */
[----:B-1----:R-:W-:-:S04]  /*d1c0*/  @!P5 LEA R2, P6, R0, R79, 0x1 ;  /* 0x0000004f0002d211 */ /* 0x002fc800078c08ff */
[----:B--2---:R-:W-:Y:S02]  /*d1d0*/  @!P5 LEA.HI.X R3, R0, R77, R86, 0x1, P6 ;  /* 0x0000004d0003d211 */ /* 0x004fe400030f0c56 */
[----:B------:R-:W-:-:S03]  /*d1e0*/  @!P4 LEA R18, P6, R80, R79, 0x1 ;  /* 0x0000004f5012c211 */ /* 0x000fc600078c08ff */
[----:B-----5:R0:W-:Y:S01]  /*d1f0*/  @!P5 ST.E.128 desc[UR36][R2.64], R4 ;  /* 0x000000040200d985 */ /* 0x0201e2000c101d24 */
[----:B------:R-:W-:Y:S02]  /*d200*/  @!P4 LEA.HI.X R19, R80, R77, R85, 0x1, P6 ;  /* 0x0000004d5013c211 */ /* 0x000fe400030f0c55 */
[----:B------:R-:W-:-:S03]  /*d210*/  @!P3 LEA R20, P6, R82, R79, 0x1 ;  /* 0x0000004f5214b211 */ /* 0x000fc600078c08ff */
[----:B------:R0:W-:Y:S01]  /*d220*/  @!P4 ST.E.128 desc[UR36][R18.64], R28 ;  /* 0x0000001c1200c985 */ /* 0x0001e2000c101d24 */
[----:B------:R-:W-:Y:S02]  /*d230*/  @!P3 LEA.HI.X R21, R82, R77, R81, 0x1, P6 ;  /* 0x0000004d5215b211 */ /* 0x000fe400030f0c51 */
[----:B------:R-:W-:-:S03]  /*d240*/  @!P2 LEA R76, P6, R84, R79, 0x1 ;  /* 0x0000004f544ca211 */ /* 0x000fc600078c08ff */
[----:B------:R0:W-:Y:S01]  /*d250*/  @!P3 ST.E.128 desc[UR36][R20.64], R44 ;  /* 0x0000002c1400b985 */ /* 0x0001e2000c101d24 */
[----:B------:R-:W-:-:S05]  /*d260*/  @!P2 LEA.HI.X R77, R84, R77, R83, 0x1, P6 ;  /* 0x0000004d544da211 */ /* 0x000fca00030f0c53 */
[----:B------:R0:W-:Y:S04]  /*d270*/  @!P2 ST.E.128 desc[UR36][R76.64], R60 ;  /* 0x0000003c4c00a985 */ /* 0x0001e8000c101d24 */
.L_x_210:
[----:B------:R-:W-:Y:S05]  /*d280*/  BSYNC B1 ;  /* 0x0000000000017941 */ /* 0x000fea0003800000 */
.L_x_209:
[----:B0-----:R0:W3:Y:S01]  /*d290*/  SHFL.IDX PT, R19, R22, 0x1, 0x181f ;  /* 0x00381f0016137f89 */ /* 0x0010e200000e0000 */
[----:B------:R-:W-:Y:S03]  /*d2a0*/  BSSY B1, `(.L_x_211) ;  /* 0x0000014000017945 */ /* 0x000fe60003800000 */
[----:B-----5:R0:W4:Y:S01]  /*d2b0*/  SHFL.IDX PT, R7, R17, 0x1, 0x181f ;  /* 0x00381f0011077f89 */ /* 0x02012200000e0000 */
[----:B------:R-:W-:Y:S05]  /*d2c0*/  @P1 BRA `(.L_x_212) ;  /* 0x0000000000441947 */ /* 0x000fea0003800000 */
[----:B------:R-:W-:Y:S02]  /*d2d0*/  ULDC UR4, c[0x0][0xac8] ;  /* 0x0002b20000047ab9 */ /* 0x000fe40000000800 */
[----:B------:R-:W-:Y:S02]  /*d2e0*/  ISETP.GE.AND P4, PT, R0, UR4, PT ;  /* 0x0000000400007c0c */ /* 0x000fe4000bf86270 */
[----:B------:R-:W-:Y:S02]  /*d2f0*/  ISETP.GE.AND P3, PT, R80, UR4, PT ;  /* 0x0000000450007c0c */ /* 0x000fe4000bf66270 */
[----:B------:R-:W-:Y:S02]  /*d300*/  ISETP.GE.AND P2, PT, R82, UR4, PT ;  /* 0x0000000452007c0c */ /* 0x000fe4000bf46270 */
[----:B------:R-:W-:-:S07]  /*d310*/  ISETP.GE.AND P1, PT, R84, UR4, PT ;  /* 0x0000000454007c0c */ /* 0x000fce000bf26270 */
[-C--:B----4-:R-:W-:Y:S02]  /*d320*/  @!P4 LEA R2, P6, R0, R7.reuse, 0x1 ;  /* 0x000000070002c211 */ /* 0x090fe400078c08ff */
[----:B------:R-:W-:Y:S02]  /*d330*/  @!P3 LEA R4, P5, R80, R7, 0x1 ;  /* 0x000000075004b211 */ /* 0x000fe400078a08ff */
[----:B---3--:R-:W-:Y:S02]  /*d340*/  @!P4 LEA.HI.X R3, R0, R19, R86, 0x1, P6 ;  /* 0x000000130003c211 */ /* 0x008fe400030f0c56 */
[----:B------:R-:W-:Y:S02]  /*d350*/  @!P2 LEA R6, P6, R82, R7, 0x1 ;  /* 0x000000075206a211 */ /* 0x000fe400078c08ff */
[----:B------:R-:W-:Y:S01]  /*d360*/  @!P3 LEA.HI.X R5, R80, R19, R85, 0x1, P5 ;  /* 0x000000135005b211 */ /* 0x000fe200028f0c55 */
[----:B------:R3:W-:Y:S01]  /*d370*/  @!P4 ST.E.128 desc[UR36][R2.64], R8 ;  /* 0x000000080200c985 */ /* 0x0007e2000c101d24 */
[----:B------:R-:W-:-:S02]  /*d380*/  @!P1 LEA R18, P5, R84, R7, 0x1 ;  /* 0x0000000754129211 */ /* 0x000fc400078a08ff */
[-C--:B------:R-:W-:Y:S01]  /*d390*/  @!P2 LEA.HI.X R7, R82, R19.reuse, R81, 0x1, P6 ;  /* 0x000000135207a211 */ /* 0x080fe200030f0c51 */
[----:B------:R3:W-:Y:S01]  /*d3a0*/  @!P3 ST.E.128 desc[UR36][R4.64], R32 ;  /* 0x000000200400b985 */ /* 0x0007e2000c101d24 */
[----:B------:R-:W-:-:S03]  /*d3b0*/  @!P1 LEA.HI.X R19, R84, R19, R83, 0x1, P5 ;  /* 0x0000001354139211 */ /* 0x000fc600028f0c53 */
[----:B------:R3:W-:Y:S04]  /*d3c0*/  @!P2 ST.E.128 desc[UR36][R6.64], R48 ;  /* 0x000000300600a985 */ /* 0x0007e8000c101d24 */
[----:B------:R3:W-:Y:S02]  /*d3d0*/  @!P1 ST.E.128 desc[UR36][R18.64], R64 ;  /* 0x0000004012009985 */ /* 0x0007e4000c101d24 */
.L_x_212:
[----:B------:R-:W-:Y:S05]  /*d3e0*/  BSYNC B1 ;  /* 0x0000000000017941 */ /* 0x000fea0003800000 */
.L_x_211:
[----:B---3--:R3:W0:Y:S01]  /*d3f0*/  SHFL.IDX PT, R9, R22, 0x2, 0x181f ;  /* 0x00581f0016097f89 */ /* 0x00862200000e0000 */
[----:B------:R-:W-:Y:S03]  /*d400*/  BSSY B1, `(.L_x_213) ;  /* 0x0000014000017945 */ /* 0x000fe60003800000 */
[----:B------:R3:W0:Y:S01]  /*d410*/  SHFL.IDX PT, R5, R17, 0x2, 0x181f ;  /* 0x00581f0011057f89 */ /* 0x00062200000e0000 */
[----:B------:R-:W-:Y:S05]  /*d420*/  @P0 BRA `(.L_x_214) ;  /* 0x0000000000440947 */ /* 0x000fea0003800000 */
[----:B------:R-:W-:Y:S02]  /*d430*/  ULDC UR4, c[0x0][0xac8] ;  /* 0x0002b20000047ab9 */ /* 0x000fe40000000800 */
[----:B------:R-:W-:Y:S02]  /*d440*/  ISETP.GE.AND P3, PT, R0, UR4, PT ;  /* 0x0000000400007c0c */ /* 0x000fe4000bf66270 */
[----:B------:R-:W-:Y:S02]  /*d450*/  ISETP.GE.AND P2, PT, R80, UR4, PT ;  /* 0x0000000450007c0c */ /* 0x000fe4000bf46270 */
[----:B------:R-:W-:Y:S02]  /*d460*/  ISETP.GE.AND P1, PT, R82, UR4, PT ;  /* 0x0000000452007c0c */ /* 0x000fe4000bf26270 */
[----:B------:R-:W-:-:S07]  /*d470*/  ISETP.GE.AND P0, PT, R84, UR4, PT ;  /* 0x0000000454007c0c */ /* 0x000fce000bf06270 */
[-C--:B0-----:R-:W-:Y:S02]  /*d480*/  @!P3 LEA R2, P6, R0, R5.reuse, 0x1 ;  /* 0x000000050002b211 */ /* 0x081fe400078c08ff */
[-C--:B------:R-:W-:Y:S02]  /*d490*/  @!P2 LEA R4, P5, R80, R5.reuse, 0x1 ;  /* 0x000000055004a211 */ /* 0x080fe400078a08ff */
[----:B------:R-:W-:Y:S02]  /*d4a0*/  @!P1 LEA R6, P4, R82, R5, 0x1 ;  /* 0x0000000552069211 */ /* 0x000fe400078808ff */
[----:B------:R-:W-:Y:S02]  /*d4b0*/  @!P3 LEA.HI.X R3, R0, R9, R86, 0x1, P6 ;  /* 0x000000090003b211 */ /* 0x000fe400030f0c56 */
[----:B------:R-:W-:Y:S02]  /*d4c0*/  @!P0 LEA R8, P6, R84, R5, 0x1 ;  /* 0x0000000554088211 */ /* 0x000fe400078c08ff */
[-C--:B------:R-:W-:Y:S01]  /*d4d0*/  @!P2 LEA.HI.X R5, R80, R9.reuse, R85, 0x1, P5 ;  /* 0x000000095005a211 */ /* 0x080fe200028f0c55 */
[----:B------:R0:W-:Y:S01]  /*d4e0*/  @!P3 ST.E.128 desc[UR36][R2.64], R12 ;  /* 0x0000000c0200b985 */ /* 0x0001e2000c101d24 */
[----:B----4-:R-:W-:-:S02]  /*d4f0*/  @!P1 LEA.HI.X R7, R82, R9, R81, 0x1, P4 ;  /* 0x0000000952079211 */ /* 0x010fc400020f0c51 */
[----:B------:R-:W-:Y:S01]  /*d500*/  @!P0 LEA.HI.X R9, R84, R9, R83, 0x1, P6 ;  /* 0x0000000954098211 */ /* 0x000fe200030f0c53 */
[----:B------:R0:W-:Y:S04]  /*d510*/  @!P2 ST.E.128 desc[UR36][R4.64], R36 ;  /* 0x000000240400a985 */ /* 0x0001e8000c101d24 */
[----:B------:R0:W-:Y:S04]  /*d520*/  @!P1 ST.E.128 desc[UR36][R6.64], R52 ;  /* 0x0000003406009985 */ /* 0x0001e8000c101d24 */
[----:B------:R0:W-:Y:S02]  /*d530*/  @!P0 ST.E.128 desc[UR36][R8.64], R68 ;  /* 0x0000004408008985 */ /* 0x0001e4000c101d24 */
.L_x_214:
[----:B------:R-:W-:Y:S05]  /*d540*/  BSYNC B1 ;  /* 0x0000000000017941 */ /* 0x000fea0003800000 */
.L_x_213:
[----:B0-----:R-:W-:Y:S01]  /*d550*/  VIADD R2, R78, 0x60 ;  /* 0x000000604e027836 */ /* 0x001fe20000000000 */
[----:B------:R0:W0:Y:S04]  /*d560*/  SHFL.IDX PT, R9, R22, 0x3, 0x181f ;  /* 0x00781f0016097f89 */ /* 0x00002800000e0000 */
[----:B------:R-:W-:Y:S01]  /*d570*/  ISETP.GE.AND P0, PT, R2, UR17, PT ;  /* 0x0000001102007c0c */ /* 0x000fe2000bf06270 */
[----:B---3--:R-:W3:-:S12]  /*d580*/  SHFL.IDX PT, R17, R17, 0x3, 0x181f ;  /* 0x00781f0011117f89 */ /* 0x008ed800000e0000 */
[----:B------:R-:W-:Y:S05]  /*d590*/  @P0 BRA `(.L_x_215) ;  /* 0x0000002800740947 */ /* 0x000fea0003800000 */
[----:B------:R-:W-:Y:S02]  /*d5a0*/  ULDC UR4, c[0x0][0xac8] ;  /* 0x0002b20000047ab9 */ /* 0x000fe40000000800 */
[----:B------:R-:W-:Y:S02]  /*d5b0*/  ISETP.GE.AND P3, PT, R0, UR4, PT ;  /* 0x0000000400007c0c */ /* 0x000fe4000bf66270 */
[----:B------:R-:W-:Y:S02]  /*d5c0*/  ISETP.GE.AND P4, PT, R80, UR4, PT ;  /* 0x0000000450007c0c */ /* 0x000fe4000bf86270 */
[----:B------:R-:W-:-:S09]  /*d5d0*/  ISETP.GE.AND P5, PT, R82, UR4, PT ;  /* 0x0000000452007c0c */ /* 0x000fd2000bfa6270 */
[-C--:B---3--:R-:W-:Y:S02]  /*d5e0*/  @!P3 LEA R2, P0, R0, R17.reuse, 0x1 ;  /* 0x000000110002b211 */ /* 0x088fe400078008ff */
[-C--:B------:R-:W-:Y:S02]  /*d5f0*/  @!P4 LEA R4, P1, R80, R17.reuse, 0x1 ;  /* 0x000000115004c211 */ /* 0x080fe400078208ff */
[----:B------:R-:W-:Y:S02]  /*d600*/  @!P5 LEA R6, P2, R82, R17, 0x1 ;  /* 0x000000115206d211 */ /* 0x000fe400078408ff */
[-C--:B0-----:R-:W-:Y:S02]  /*d610*/  @!P3 LEA.HI.X R3, R0, R9.reuse, R86, 0x1, P0 ;  /* 0x000000090003b211 */ /* 0x081fe400000f0c56 */
[-C--:B------:R-:W-:Y:S02]  /*d620*/  @!P4 LEA.HI.X R5, R80, R9.reuse, R85, 0x1, P1 ;  /* 0x000000095005c211 */ /* 0x080fe400008f0c55 */
[----:B----4-:R-:W-:Y:S01]  /*d630*/  @!P5 LEA.HI.X R7, R82, R9, R81, 0x1, P2 ;  /* 0x000000095207d211 */ /* 0x010fe200010f0c51 */
[----:B------:R0:W-:Y:S01]  /*d640*/  @!P3 ST.E.128 desc[UR36][R2.64], R24 ;  /* 0x000000180200b985 */ /* 0x0001e2000c101d24 */
[----:B------:R-:W-:-:S03]  /*d650*/  ISETP.GE.AND P0, PT, R84, UR4, PT ;  /* 0x0000000454007c0c */ /* 0x000fc6000bf06270 */
[----:B------:R0:W-:Y:S04]  /*d660*/  @!P4 ST.E.128 desc[UR36][R4.64], R40 ;  /* 0x000000280400c985 */ /* 0x0001e8000c101d24 */
[----:B------:R0:W-:Y:S06]  /*d670*/  @!P5 ST.E.128 desc[UR36][R6.64], R56 ;  /* 0x000000380600d985 */ /* 0x0001ec000c101d24 */
[----:B------:R-:W-:Y:S05]  /*d680*/  @P0 BRA `(.L_x_215) ;  /* 0x0000002800380947 */ /* 0x000fea0003800000 */
[----:B0-----:R-:W-:-:S04]  /*d690*/  LEA R2, P0, R84, R17, 0x1 ;  /* 0x0000001154027211 */ /* 0x001fc800078008ff */
[----:B------:R-:W-:-:S05]  /*d6a0*/  LEA.HI.X R3, R84, R9, R83, 0x1, P0 ;  /* 0x0000000954037211 */ /* 0x000fca00000f0c53 */
[----:B------:R0:W-:Y:S01]  /*d6b0*/  ST.E.128 desc[UR36][R2.64], R72 ;  /* 0x0000004802007985 */ /* 0x0001e2000c101d24 */
[----:B------:R-:W-:Y:S05]  /*d6c0*/  BRA `(.L_x_215) ;  /* 0x0000002800287947 */ /* 0x000fea0003800000 */
.L_x_208:
[----:B------:R-:W-:Y:S01]  /*d6d0*/  ULDC.64 UR14, c[0x0][0xb08] ;  /* 0x0002c200000e7ab9 */ /* 0x000fe20000000a00 */
[----:B------:R-:W-:Y:S01]  /*d6e0*/  R2UR UR18, R216 ;  /* 0x00000000d81272ca */ /* 0x000fe200000e0000 */
[----:B------:R-:W-:Y:S01]  /*d6f0*/  UIMAD UR12, UR16, UR14, URZ ;  /* 0x0000000e100c72a4 */ /* 0x000fe2000f8e023f */
[----:B------:R-:W-:Y:S01]  /*d700*/  R2UR UR17, R215 ;  /* 0x00000000d71172ca */ /* 0x000fe200000e0000 */
[----:B------:R-:W-:Y:S01]  /*d710*/  UIMAD.WIDE.U32 UR10, UR4, UR14, URZ ;  /* 0x0000000e040a72a5 */ /* 0x000fe2000f8e003f */
[----:B0-----:R-:W-:Y:S01]  /*d720*/  IMAD.MOV.U32 R5, RZ, RZ, R8 ;  /* 0x000000ffff057224 */ /* 0x001fe200078e0008 */
[----:B------:R-:W-:Y:S01]  /*d730*/  UIMAD UR12, UR4, UR15, UR12 ;  /* 0x0000000f040c72a4 */ /* 0x000fe2000f8e020c */
[C---:B------:R-:W-:Y:S01]  /*d740*/  VIADD R160, R23.reuse, 0x70 ;  /* 0x0000007017a07836 */ /* 0x040fe20000000000 */
[----:B------:R-:W-:Y:S01]  /*d750*/  USHF.R.S32.HI UR4, URZ, 0x1f, UR9 ;  /* 0x0000001f3f047899 */ /* 0x000fe20008011409 */
[C---:B------:R-:W-:Y:S01]  /*d760*/  VIADD R162, R23.reuse, 0x68 ;  /* 0x0000006817a27836 */ /* 0x040fe20000000000 */
[----:B------:R-:W-:Y:S01]  /*d770*/  UIADD3 UR11, UR11, UR12, URZ ;  /* 0x0000000c0b0b7290 */ /* 0x000fe2000fffe03f */
[C---:B------:R-:W-:Y:S01]  /*d780*/  VIADD R164, R23.reuse, 0x60 ;  /* 0x0000006017a47836 */ /* 0x040fe20000000000 */
[----:B------:R-:W-:Y:S01]  /*d790*/  ULDC.64 UR14, c[0x0][0xb40] ;  /* 0x0002d000000e7ab9 */ /* 0x000fe20000000a00 */
[----:B------:R-:W-:Y:S01]  /*d7a0*/  ULDC.64 UR12, c[0x0][0xb38] ;  /* 0x0002ce00000c7ab9 */ /* 0x000fe20000000a00 */
[----:B------:R-:W-:Y:S01]  /*d7b0*/  UIMAD UR4, UR4, UR14, URZ ;  /* 0x0000000e040472a4 */ /* 0x000fe2000f8e023f */
[C---:B------:R-:W-:Y:S01]  /*d7c0*/  VIADD R166, R23.reuse, 0x58 ;  /* 0x0000005817a67836 */ /* 0x040fe20000000000 */
[----:B------:R-:W-:Y:S01]  /*d7d0*/  UIMAD.WIDE.U32 UR10, UR18, UR12, UR10 ;  /* 0x0000000c120a72a5 */ /* 0x000fe2000f8e000a */
[C---:B------:R-:W-:Y:S01]  /*d7e0*/  VIADD R168, R23.reuse, 0x50 ;  /* 0x0000005017a87836 */ /* 0x040fe20000000000 */
[----:B------:R-:W-:Y:S01]  /*d7f0*/  UIMAD UR4, UR9, UR15, UR4 ;  /* 0x0000000f090472a4 */ /* 0x000fe2000f8e0204 */
[C---:B------:R-:W-:Y:S01]  /*d800*/  VIADD R170, R23.reuse, 0x48 ;  /* 0x0000004817aa7836 */ /* 0x040fe20000000000 */
[----:B------:R-:W-:Y:S01]  /*d810*/  UIMAD UR11, UR18, UR13, UR11 ;  /* 0x0000000d120b72a4 */ /* 0x000fe2000f8e020b */
[C---:B------:R-:W-:Y:S01]  /*d820*/  VIADD R172, R23.reuse, 0x40 ;  /* 0x0000004017ac7836 */ /* 0x040fe20000000000 */
[----:B------:R-:W-:Y:S01]  /*d830*/  UIADD3 UR8, UR8, 0x38820, URZ ;  /* 0x0003882008087890 */ /* 0x000fe2000fffe03f */
[C---:B------:R-:W-:Y:S01]  /*d840*/  VIADD R176, R23.reuse, 0x30 ;  /* 0x0000003017b07836 */ /* 0x040fe20000000000 */
[----:B------:R-:W-:Y:S01]  /*d850*/  UIMAD.WIDE.U32 UR10, UR9, UR14, UR10 ;  /* 0x0000000e090a72a5 */ /* 0x000fe2000f8e000a */
[C---:B------:R-:W-:Y:S01]  /*d860*/  VIADD R178, R23.reuse, 0x28 ;  /* 0x0000002817b27836 */ /* 0x040fe20000000000 */
[----:B------:R-:W-:Y:S01]  /*d870*/  ULDC.64 UR12, c[0x0][0xb48] ;  /* 0x0002d200000c7ab9 */ /* 0x000fe20000000a00 */
[----:B------:R-:W-:Y:S01]  /*d880*/  @UP1 ULDC UR9, c[0x0][0xbec] ;  /* 0x0002fb0000091ab9 */ /* 0x000fe20000000800 */
[----:B------:R-:W-:Y:S01]  /*d890*/  UIADD3 UR11, UR11, UR4, URZ ;  /* 0x000000040b0b7290 */ /* 0x000fe2000fffe03f */
[----:B------:R-:W-:Y:S01]  /*d8a0*/  @P1 IMAD.HI.U32 R0, R8, UR9, RZ ;  /* 0x0000000908001c27 */ /* 0x000fe2000f8e00ff */
[----:B------:R-:W-:Y:S01]  /*d8b0*/  UPRMT UR8, URZ, 0x654, UR8 ;  /* 0x000006543f087896 */ /* 0x000fe20008000008 */
[C---:B------:R-:W-:Y:S01]  /*d8c0*/  IADD3 R174, R23.reuse, 0x38, RZ ;  /* 0x0000003817ae7810 */ /* 0x040fe20007ffe0ff */
[----:B------:R-:W-:Y:S01]  /*d8d0*/  @UP1 ULDC UR4, c[0x0][0xbf0] ;  /* 0x0002fc0000041ab9 */ /* 0x000fe20000000800 */
[----:B------:R-:W-:Y:S01]  /*d8e0*/  UIMAD.WIDE.U32 UR10, UR17, UR12, UR10 ;  /* 0x0000000c110a72a5 */ /* 0x000fe2000f8e000a */
[----:B------:R-:W-:Y:S01]  /*d8f0*/  @P1 SHF.R.U32.HI R5, RZ, UR4, R0 ;  /* 0x00000004ff051c19 */ /* 0x000fe20008011600 */
[----:B------:R-:W-:Y:S01]  /*d900*/  VIADD R180, R23, 0x20 ;  /* 0x0000002017b47836 */ /* 0x000fe20000000000 */
[----:B------:R-:W-:Y:S01]  /*d910*/  BSSY B1, `(.L_x_216) ;  /* 0x00000ce000017945 */ /* 0x000fe20003800000 */
[----:B------:R-:W-:Y:S01]  /*d920*/  UIMAD UR4, UR17, UR13, UR11 ;  /* 0x0000000d110472a4 */ /* 0x000fe2000f8e020b */
[--C-:B------:R-:W-:Y:S01]  /*d930*/  SHF.R.S32.HI R0, RZ, 0x1f, R5.reuse ;  /* 0x0000001fff007819 */ /* 0x100fe20000011405 */
[----:B------:R-:W-:Y:S01]  /*d940*/  IMAD.MOV R7, RZ, RZ, -R5 ;  /* 0x000000ffff077224 */ /* 0x000fe200078e0a05 */
[----:B------:R-:W-:Y:S01]  /*d950*/  ULDC.64 UR12, c[0x0][0xb30] ;  /* 0x0002cc00000c7ab9 */ /* 0x000fe20000000a00 */
[----:B------:R-:W-:Y:S01]  /*d960*/  IMAD.U32 R3, RZ, RZ, UR11 ;  /* 0x0000000bff037e24 */ /* 0x000fe2000f8e00ff */
[----:B------:R-:W-:Y:S01]  /*d970*/  SYNCS.ARRIVE.TRANS64.RED.A1T0 RZ, [UR8], RZ ;  /* 0x000000ffffff79a7 */ /* 0x000fe20008100408 */
[----:B------:R-:W-:Y:S01]  /*d980*/  IMAD R7, R7, UR20, R8 ;  /* 0x0000001407077c24 */ /* 0x000fe2000f8e0208 */
[----:B------:R-:W-:Y:S01]  /*d990*/  SHF.R.S32.HI R18, RZ, 0x1f, R217 ;  /* 0x0000001fff127819 */ /* 0x000fe200000114d9 */
[----:B------:R-:W-:Y:S01]  /*d9a0*/  IMAD R0, R0, UR12, RZ ;  /* 0x0000000c00007c24 */ /* 0x000fe2000f8e02ff */
[----:B------:R-:W-:Y:S01]  /*d9b0*/  SHF.R.S32.HI R20, RZ, 0x1f, R218 ;  /* 0x0000001fff147819 */ /* 0x000fe200000114da */
[----:B------:R-:W-:Y:S01]  /*d9c0*/  IMAD.U32 R2, RZ, RZ, UR10 ;  /* 0x0000000aff027e24 */ /* 0x000fe2000f8e00ff */
[----:B------:R-:W-:Y:S01]  /*d9d0*/  ULDC.64 UR10, c[0x0][0xb28] ;  /* 0x0002ca00000a7ab9 */ /* 0x000fe20000000a00 */
[----:B------:R-:W-:Y:S01]  /*d9e0*/  IMAD.U32 R3, RZ, RZ, UR4 ;  /* 0x00000004ff037e24 */ /* 0x000fe2000f8e00ff */
[----:B------:R-:W-:Y:S01]  /*d9f0*/  SHF.R.S32.HI R21, RZ, 0x1f, R219 ;  /* 0x0000001fff157819 */ /* 0x000fe200000114db */
[C---:B------:R-:W-:Y:S01]  /*da00*/  IMAD R9, R5.reuse, UR13, R0 ;  /* 0x0000000d05097c24 */ /* 0x040fe2000f8e0200 */
[----:B------:R-:W-:Y:S01]  /*da10*/  SHF.R.S32.HI R0, RZ, 0x1f, R7 ;  /* 0x0000001fff007819 */ /* 0x000fe20000011407 */
[----:B------:R-:W-:Y:S01]  /*da20*/  IMAD.WIDE.U32 R2, R5, UR12, R2 ;  /* 0x0000000c05027c25 */ /* 0x000fe2000f8e0002 */
[----:B------:R-:W-:-:S02]  /*da30*/  SHF.R.S32.HI R22, RZ, 0x1f, R220 ;  /* 0x0000001fff167819 */ /* 0x000fc400000114dc */
[----:B------:R-:W-:Y:S01]  /*da40*/  SHF.R.S32.HI R152, RZ, 0x1f, R221 ;  /* 0x0000001fff987819 */ /* 0x000fe200000114dd */
[----:B------:R-:W-:Y:S01]  /*da50*/  IMAD R0, R0, UR10, RZ ;  /* 0x0000000a00007c24 */ /* 0x000fe2000f8e02ff */
[----:B------:R-:W-:Y:S01]  /*da60*/  SHF.R.S32.HI R153, RZ, 0x1f, R222 ;  /* 0x0000001fff997819 */ /* 0x000fe200000114de */
[----:B------:R-:W-:Y:S01]  /*da70*/  IMAD.IADD R3, R3, 0x1, R9 ;  /* 0x0000000103037824 */ /* 0x000fe200078e0209 */
[----:B------:R-:W-:Y:S01]  /*da80*/  SHF.R.S32.HI R154, RZ, 0x1f, R223 ;  /* 0x0000001fff9a7819 */ /* 0x000fe200000114df */
[C---:B------:R-:W-:Y:S01]  /*da90*/  IMAD R5, R7.reuse, UR11, R0 ;  /* 0x0000000b07057c24 */ /* 0x040fe2000f8e0200 */
[----:B------:R-:W-:Y:S01]  /*daa0*/  SHF.R.S32.HI R155, RZ, 0x1f, R224 ;  /* 0x0000001fff9b7819 */ /* 0x000fe200000114e0 */
[----:B------:R-:W-:Y:S01]  /*dab0*/  IMAD.WIDE.U32 R2, R7, UR10, R2 ;  /* 0x0000000a07027c25 */ /* 0x000fe2000f8e0002 */
[----:B------:R-:W-:Y:S01]  /*dac0*/  ULDC.64 UR10, c[0x0][0xb00] ;  /* 0x0002c000000a7ab9 */ /* 0x000fe20000000a00 */
[----:B------:R-:W-:Y:S02]  /*dad0*/  SHF.R.S32.HI R156, RZ, 0x1f, R225 ;  /* 0x0000001fff9c7819 */ /* 0x000fe400000114e1 */
[----:B------:R-:W-:Y:S01]  /*dae0*/  IMAD.IADD R3, R3, 0x1, R5 ;  /* 0x0000000103037824 */ /* 0x000fe200078e0205 */
[C---:B------:R-:W-:Y:S01]  /*daf0*/  LEA R0, P1, R2.reuse, UR10, 0x2 ;  /* 0x0000000a02007c11 */ /* 0x040fe2000f8210ff */
[C---:B------:R-:W-:Y:S01]  /*db00*/  VIADD R182, R23.reuse, 0x18 ;  /* 0x0000001817b67836 */ /* 0x040fe20000000000 */
[----:B------:R-:W-:Y:S01]  /*db10*/  SHF.R.S32.HI R157, RZ, 0x1f, R226 ;  /* 0x0000001fff9d7819 */ /* 0x000fe200000114e2 */
[C---:B------:R-:W-:Y:S01]  /*db20*/  VIADD R184, R23.reuse, 0x10 ;  /* 0x0000001017b87836 */ /* 0x040fe20000000000 */
[----:B------:R-:W-:Y:S01]  /*db30*/  LEA.HI.X R12, R2, UR11, R3, 0x2, P1 ;  /* 0x0000000b020c7c11 */ /* 0x000fe200088f1403 */
[C---:B------:R-:W-:Y:S01]  /*db40*/  VIADD R186, R23.reuse, 0x8 ;  /* 0x0000000817ba7836 */ /* 0x040fe20000000000 */
[----:B------:R0:W1:Y:S01]  /*db50*/  SHFL.IDX PT, R2, R0, RZ, 0x1c1f ;  /* 0x001c1fff00027589 */ /* 0x00006200000e0000 */
[----:B------:R-:W-:Y:S01]  /*db60*/  SHF.R.S32.HI R158, RZ, 0x1f, R227 ;  /* 0x0000001fff9e7819 */ /* 0x000fe200000114e3 */
[C---:B------:R-:W-:Y:S01]  /*db70*/  VIADD R159, R23.reuse, 0x70 ;  /* 0x00000070179f7836 */ /* 0x040fe20000000000 */
[----:B------:R-:W-:Y:S01]  /*db80*/  SHF.R.S32.HI R160, RZ, 0x1f, R160 ;  /* 0x0000001fffa07819 */ /* 0x000fe200000114a0 */
[----:B------:R0:W2:Y:S01]  /*db90*/  SHFL.IDX PT, R3, R12, RZ, 0x1c1f ;  /* 0x001c1fff0c037589 */ /* 0x0000a200000e0000 */
        /* <DEDUP_REMOVED lines=26> */
[----:B012---:R-:W-:Y:S06]  /*dd40*/  @P2 BRA `(.L_x_217) ;  /* 0x0000000800282947 */ /* 0x007fec0003800000 */
[----:B------:R-:W-:Y:S01]  /*dd50*/  ULDC UR4, c[0x0][0xac8] ;  /* 0x0002b20000047ab9 */ /* 0x000fe20000000800 */
[C---:B------:R-:W-:Y:S01]  /*dd60*/  VIADD R13, R23.reuse, 0xe0 ;  /* 0x000000e0170d7836 */ /* 0x040fe20000000000 */
[C---:B------:R-:W-:Y:S01]  /*dd70*/  ISETP.GE.AND P2, PT, R23.reuse, UR4, PT ;  /* 0x0000000417007c0c */ /* 0x040fe2000bf46270 */
[----:B------:R-:W-:Y:S01]  /*dd80*/  VIADD R17, R23, 0xe8 ;  /* 0x000000e817117836 */ /* 0x000fe20000000000 */
[----:B------:R-:W-:Y:S01]  /*dd90*/  ISETP.GE.AND P1, PT, R185, UR4, PT ;  /* 0x00000004b9007c0c */ /* 0x000fe2000bf26270 */
[----:B------:R-:W-:Y:S01]  /*dda0*/  VIADD R19, R23, 0xf0 ;  /* 0x000000f017137836 */ /* 0x000fe20000000000 */
[----:B------:R-:W-:Y:S02]  /*ddb0*/  ISETP.GE.AND P3, PT, R183, UR4, PT ;  /* 0x00000004b7007c0c */ /* 0x000fe4000bf66270 */
[----:B------:R-:W-:-:S07]  /*ddc0*/  ISETP.GE.AND P4, PT, R181, UR4, PT ;  /* 0x00000004b5007c0c */ /* 0x000fce000bf86270 */
[----:B------:R-:W-:Y:S02]  /*ddd0*/  @!P2 IMAD.WIDE R4, R23, 0x4, R2 ;  /* 0x000000041704a825 */ /* 0x000fe400078e0202 */
[----:B------:R-:W-:-:S03]  /*dde0*/  @!P1 LEA R6, P5, R185, R2, 0x2 ;  /* 0x00000002b9069211 */ /* 0x000fc600078a10ff */
[----:B------:R0:W-:Y:S01]  /*ddf0*/  @!P2 ST.E.64 desc[UR36][R4.64], R24 ;  /* 0x000000180400a985 */ /* 0x0001e2000c101b24 */
[----:B------:R-:W-:Y:S02]  /*de00*/  ISETP.GE.AND P2, PT, R179, UR4, PT ;  /* 0x00000004b3007c0c */ /* 0x000fe4000bf46270 */
[----:B------:R-:W-:-:S05]  /*de10*/  @!P1 LEA.HI.X R7, R185, R3, R186, 0x2, P5 ;  /* 0x00000003b9079211 */ /* 0x000fca00028f14ba */
[----:B------:R1:W-:Y:S01]  /*de20*/  @!P1 ST.E.64 desc[UR36][R6.64], R28 ;  /* 0x0000001c06009985 */ /* 0x0003e2000c101b24 */
[----:B------:R-:W-:Y:S02]  /*de30*/  ISETP.GE.AND P1, PT, R177, UR4, PT ;  /* 0x00000004b1007c0c */ /* 0x000fe4000bf26270 */
[----:B0-----:R-:W-:-:S04]  /*de40*/  @!P3 LEA R4, P6, R183, R2, 0x2 ;  /* 0x00000002b704b211 */ /* 0x001fc800078c10ff */
[----:B------:R-:W-:Y:S02]  /*de50*/  @!P3 LEA.HI.X R5, R183, R3, R184, 0x2, P6 ;  /* 0x00000003b705b211 */ /* 0x000fe400030f14b8 */
[----:B-1----:R-:W-:-:S03]  /*de60*/  @!P4 LEA R6, P5, R181, R2, 0x2 ;  /* 0x00000002b506c211 */ /* 0x002fc600078a10ff */
        /* <DEDUP_REMOVED lines=34> */
[----:B------:R-:W-:Y:S02]  /*e090*/  @!P4 LEA.HI.X R7, R165, R3, R166, 0x2, P5 ;  /* 0x00000003a507c211 */ /* 0x000fe400028f14a6 */
[----:B------:R-:W-:-:S03]  /*e0a0*/  ISETP.GE.AND P5, PT, R227, UR4, PT ;  /* 0x00000004e3007c0c */ /* 0x000fc6000bfa6270 */
[----:B------:R1:W-:Y:S01]  /*e0b0*/  @!P4 ST.E.64 desc[UR36][R6.64], R68 ;  /* 0x000000440600c985 */ /* 0x0003e2000c101b24 */
[----:B------:R-:W-:Y:S02]  /*e0c0*/  ISETP.GE.AND P4, PT, R226, UR4, PT ;  /* 0x00000004e2007c0c */ /* 0x000fe4000bf86270 */
[----:B0-----:R-:W-:-:S04]  /*e0d0*/  @!P2 LEA R4, P6, R163, R2, 0x2 ;  /* 0x00000002a304a211 */ /* 0x001fc800078c10ff */
[----:B------:R-:W-:Y:S02]  /*e0e0*/  @!P2 LEA.HI.X R5, R163, R3, R164, 0x2, P6 ;  /* 0x00000003a305a211 */ /* 0x000fe400030f14a4 */
[----:B-1----:R-:W-:-:S03]  /*e0f0*/  @!P1 LEA R6, P6, R161, R2, 0x2 ;  /* 0x00000002a1069211 */ /* 0x002fc600078c10ff */
[----:B------:R0:W-:Y:S01]  /*e100*/  @!P2 ST.E.64 desc[UR36][R4.64], R72 ;  /* 0x000000480400a985 */ /* 0x0001e2000c101b24 */
[----:B------:R-:W-:Y:S02]  /*e110*/  @!P1 LEA.HI.X R7, R161, R3, R162, 0x2, P6 ;  /* 0x00000003a1079211 */ /* 0x000fe400030f14a2 */
[----:B------:R-:W-:-:S03]  /*e120*/  @!P4 LEA R10, P6, R226, R2, 0x2 ;  /* 0x00000002e20ac211 */ /* 0x000fc600078c10ff */
[----:B------:R1:W-:Y:S01]  /*e130*/  @!P1 ST.E.64 desc[UR36][R6.64], R76 ;  /* 0x0000004c06009985 */ /* 0x0003e2000c101b24 */
[----:B------:R-:W-:Y:S02]  /*e140*/  ISETP.GE.AND P1, PT, R225, UR4, PT ;  /* 0x00000004e1007c0c */ /* 0x000fe4000bf26270 */
[----:B------:R-:W-:Y:S02]  /*e150*/  @!P4 LEA.HI.X R11, R226, R3, R157, 0x2, P6 ;  /* 0x00000003e20bc211 */ /* 0x000fe400030f149d */
[----:B0-----:R-:W-:-:S04]  /*e160*/  @!P3 LEA R4, P2, R159, R2, 0x2 ;  /* 0x000000029f04b211 */ /* 0x001fc800078410ff */
[----:B------:R-:W-:Y:S02]  /*e170*/  @!P3 LEA.HI.X R5, R159, R3, R160, 0x2, P2 ;  /* 0x000000039f05b211 */ /* 0x000fe400010f14a0 */
[----:B------:R-:W-:-:S03]  /*e180*/  @!P5 LEA R8, P2, R227, R2, 0x2 ;  /* 0x00000002e308d211 */ /* 0x000fc600078410ff */
[----:B------:R0:W-:Y:S01]  /*e190*/  @!P3 ST.E.64 desc[UR36][R4.64], R80 ;  /* 0x000000500400b985 */ /* 0x0001e2000c101b24 */
[----:B------:R-:W-:Y:S02]  /*e1a0*/  ISETP.GE.AND P3, PT, R224, UR4, PT ;  /* 0x00000004e0007c0c */ /* 0x000fe4000bf66270 */
[----:B------:R-:W-:Y:S02]  /*e1b0*/  @!P5 LEA.HI.X R9, R227, R3, R158, 0x2, P2 ;  /* 0x00000003e309d211 */ /* 0x000fe400010f149e */
[----:B------:R-:W-:-:S03]  /*e1c0*/  ISETP.GE.AND P2, PT, R223, UR4, PT ;  /* 0x00000004df007c0c */ /* 0x000fc6000bf46270 */
[----:B------:R2:W-:Y:S01]  /*e1d0*/  @!P5 ST.E.64 desc[UR36][R8.64], R84 ;  /* 0x000000540800d985 */ /* 0x0005e2000c101b24 */
[----:B------:R-:W-:-:S03]  /*e1e0*/  @!P1 LEA R14, P5, R225, R2, 0x2 ;  /* 0x00000002e10e9211 */ /* 0x000fc600078a10ff */
[----:B------:R3:W-:Y:S01]  /*e1f0*/  @!P4 ST.E.64 desc[UR36][R10.64], R88 ;  /* 0x000000580a00c985 */ /* 0x0007e2000c101b24 */
[----:B------:R-:W-:Y:S02]  /*e200*/  ISETP.GE.AND P4, PT, R222, UR4, PT ;  /* 0x00000004de007c0c */ /* 0x000fe4000bf86270 */
[CC--:B-1----:R-:W-:Y:S02]  /*e210*/  @!P3 LEA R6, P6, R224.reuse, R2.reuse, 0x2 ;  /* 0x00000002e006b211 */ /* 0x0c2fe400078c10ff */
[-C--:B------:R-:W-:Y:S02]  /*e220*/  @!P1 LEA.HI.X R15, R225, R3.reuse, R156, 0x2, P5 ;  /* 0x00000003e10f9211 */ /* 0x080fe400028f149c */
[----:B------:R-:W-:Y:S02]  /*e230*/  @!P3 LEA.HI.X R7, R224, R3, R155, 0x2, P6 ;  /* 0x00000003e007b211 */ /* 0x000fe400030f149b */
[----:B------:R-:W-:Y:S01]  /*e240*/  ISETP.GE.AND P6, PT, R221, UR4, PT ;  /* 0x00000004dd007c0c */ /* 0x000fe2000bfc6270 */
[----:B------:R-:W-:Y:S01]  /*e250*/  @!P1 ST.E.64 desc[UR36][R14.64], R92 ;  /* 0x0000005c0e009985 */ /* 0x000fe2000c101b24 */
[----:B0-----:R-:W-:-:S03]  /*e260*/  @!P2 LEA R4, P5, R223, R2, 0x2 ;  /* 0x00000002df04a211 */ /* 0x001fc600078a10ff */
[----:B------:R0:W-:Y:S01]  /*e270*/  @!P3 ST.E.64 desc[UR36][R6.64], R96 ;  /* 0x000000600600b985 */ /* 0x0001e2000c101b24 */
[-C--:B------:R-:W-:Y:S02]  /*e280*/  @!P2 LEA.HI.X R5, R223, R3.reuse, R154, 0x2, P5 ;  /* 0x00000003df05a211 */ /* 0x080fe400028f149a */
[----:B------:R-:W-:Y:S02]  /*e290*/  ISETP.GE.AND P3, PT, R220, UR4, PT ;  /* 0x00000004dc007c0c */ /* 0x000fe4000bf66270 */
[CC--:B--2---:R-:W-:Y:S01]  /*e2a0*/  @!P4 LEA R8, P1, R222.reuse, R2.reuse, 0x2 ;  /* 0x00000002de08c211 */ /* 0x0c4fe200078210ff */
[----:B------:R1:W-:Y:S01]  /*e2b0*/  @!P2 ST.E.64 desc[UR36][R4.64], R100 ;  /* 0x000000640400a985 */ /* 0x0003e2000c101b24 */
[----:B------:R-:W-:Y:S02]  /*e2c0*/  ISETP.GE.AND P2, PT, R219, UR4, PT ;  /* 0x00000004db007c0c */ /* 0x000fe4000bf46270 */
[----:B---3--:R-:W-:Y:S02]  /*e2d0*/  @!P6 LEA R10, P5, R221, R2, 0x2 ;  /* 0x00000002dd0ae211 */ /* 0x008fe400078a10ff */
[----:B------:R-:W-:-:S02]  /*e2e0*/  @!P4 LEA.HI.X R9, R222, R3, R153, 0x2, P1 ;  /* 0x00000003de09c211 */ /* 0x000fc400008f1499 */
[----:B------:R-:W-:Y:S02]  /*e2f0*/  @!P6 LEA.HI.X R11, R221, R3, R152, 0x2, P5 ;  /* 0x00000003dd0be211 */ /* 0x000fe400028f1498 */
[----:B------:R-:W-:Y:S01]  /*e300*/  ISETP.GE.AND P1, PT, R218, UR4, PT ;  /* 0x00000004da007c0c */ /* 0x000fe2000bf26270 */
[----:B------:R2:W-:Y:S01]  /*e310*/  @!P4 ST.E.64 desc[UR36][R8.64], R104 ;  /* 0x000000680800c985 */ /* 0x0005e2000c101b24 */
[----:B------:R-:W-:-:S03]  /*e320*/  ISETP.GE.AND P5, PT, R217, UR4, PT ;  /* 0x00000004d9007c0c */ /* 0x000fc6000bfa6270 */
[----:B------:R3:W-:Y:S01]  /*e330*/  @!P6 ST.E.64 desc[UR36][R10.64], R108 ;  /* 0x0000006c0a00e985 */ /* 0x0007e2000c101b24 */
[CC--:B0-----:R-:W-:Y:S02]  /*e340*/  @!P3 LEA R6, P6, R220.reuse, R2.reuse, 0x2 ;  /* 0x00000002dc06b211 */ /* 0x0c1fe400078c10ff */
[CC--:B-1----:R-:W-:Y:S02]  /*e350*/  @!P2 LEA R4, P4, R219.reuse, R2.reuse, 0x2 ;  /* 0x00000002db04a211 */ /* 0x0c2fe400078810ff */
[-C--:B------:R-:W-:Y:S02]  /*e360*/  @!P3 LEA.HI.X R7, R220, R3.reuse, R22, 0x2, P6 ;  /* 0x00000003dc07b211 */ /* 0x080fe400030f1416 */
[----:B------:R-:W-:Y:S02]  /*e370*/  @!P2 LEA.HI.X R5, R219, R3, R21, 0x2, P4 ;  /* 0x00000003db05a211 */ /* 0x000fe400020f1415 */
[----:B------:R-:W-:Y:S01]  /*e380*/  ISETP.GE.AND P4, PT, R214, UR4, PT ;  /* 0x00000004d6007c0c */ /* 0x000fe2000bf86270 */
[----:B------:R0:W-:Y:S01]  /*e390*/  @!P3 ST.E.64 desc[UR36][R6.64], R112 ;  /* 0x000000700600b985 */ /* 0x0001e2000c101b24 */
[----:B------:R-:W-:-:S03]  /*e3a0*/  @!P1 LEA R14, P6, R218, R2, 0x2 ;  /* 0x00000002da0e9211 */ /* 0x000fc600078c10ff */
[----:B------:R-:W-:Y:S01]  /*e3b0*/  @!P2 ST.E.64 desc[UR36][R4.64], R116 ;  /* 0x000000740400a985 */ /* 0x000fe2000c101b24 */
[CC--:B--2---:R-:W-:Y:S02]  /*e3c0*/  @!P5 LEA R8, P2, R217.reuse, R2.reuse, 0x2 ;  /* 0x00000002d908d211 */ /* 0x0c4fe400078410ff */
[-C--:B------:R-:W-:Y:S02]  /*e3d0*/  @!P1 LEA.HI.X R15, R218, R3.reuse, R20, 0x2, P6 ;  /* 0x00000003da0f9211 */ /* 0x080fe400030f1414 */
[----:B------:R-:W-:Y:S02]  /*e3e0*/  @!P5 LEA.HI.X R9, R217, R3, R18, 0x2, P2 ;  /* 0x00000003d909d211 */ /* 0x000fe400010f1412 */
[----:B------:R-:W-:Y:S01]  /*e3f0*/  ISETP.GE.AND P2, PT, R213, UR4, PT ;  /* 0x00000004d5007c0c */ /* 0x000fe2000bf46270 */
[----:B------:R1:W-:Y:S01]  /*e400*/  @!P1 ST.E.64 desc[UR36][R14.64], R120 ;  /* 0x000000780e009985 */ /* 0x0003e2000c101b24 */
[----:B---3--:R-:W-:Y:S02]  /*e410*/  SHF.R.S32.HI R11, RZ, 0x1f, R214 ;  /* 0x0000001fff0b7819 */ /* 0x008fe400000114d6 */
[----:B------:R-:W-:Y:S01]  /*e420*/  @!P4 LEA R10, P3, R214, R2, 0x2 ;  /* 0x00000002d60ac211 */ /* 0x000fe200078610ff */
[----:B------:R2:W-:Y:S01]  /*e430*/  @!P5 ST.E.64 desc[UR36][R8.64], R124 ;  /* 0x0000007c0800d985 */ /* 0x0005e2000c101b24 */
[----:B------:R-:W-:-:S02]  /*e440*/  ISETP.GE.AND P1, PT, R13, UR4, PT ;  /* 0x000000040d007c0c */ /* 0x000fc4000bf26270 */
[----:B------:R-:W-:Y:S02]  /*e450*/  @!P4 LEA.HI.X R11, R214, R3, R11, 0x2, P3 ;  /* 0x00000003d60bc211 */ /* 0x000fe400018f140b */
[----:B------:R-:W-:Y:S02]  /*e460*/  ISETP.GE.AND P3, PT, R17, UR4, PT ;  /* 0x0000000411007c0c */ /* 0x000fe4000bf66270 */
[----:B0-----:R-:W-:Y:S01]  /*e470*/  SHF.R.S32.HI R7, RZ, 0x1f, R213 ;  /* 0x0000001fff077819 */ /* 0x001fe200000114d5 */
[----:B------:R0:W-:Y:S01]  /*e480*/  @!P4 ST.E.64 desc[UR36][R10.64], R128 ;  /* 0x000000800a00c985 */ /* 0x0001e2000c101b24 */
[----:B------:R-:W-:Y:S01]  /*e490*/  ISETP.GE.AND P4, PT, R19, UR4, PT ;  /* 0x0000000413007c0c */ /* 0x000fe2000bf86270 */
[----:B-1----:R-:W-:Y:S01]  /*e4a0*/  VIADD R15, R23, 0xf8 ;  /* 0x000000f8170f7836 */ /* 0x002fe20000000000 */
[----:B------:R-:W-:Y:S02]  /*e4b0*/  @!P2 LEA R6, P5, R213, R2, 0x2 ;  /* 0x00000002d506a211 */ /* 0x000fe400078a10ff */
[----:B------:R-:W-:-:S02]  /*e4c0*/  SHF.R.S32.HI R5, RZ, 0x1f, R13 ;  /* 0x0000001fff057819 */ /* 0x000fc4000001140d */
[-C--:B------:R-:W-:Y:S02]  /*e4d0*/  @!P1 LEA R4, P6, R13, R2.reuse, 0x2 ;  /* 0x000000020d049211 */ /* 0x080fe400078c10ff */
[-C--:B------:R-:W-:Y:S02]  /*e4e0*/  @!P2 LEA.HI.X R7, R213, R3.reuse, R7, 0x2, P5 ;  /* 0x00000003d507a211 */ /* 0x080fe400028f1407 */
[----:B------:R-:W-:Y:S02]  /*e4f0*/  ISETP.GE.AND P5, PT, R15, UR4, PT ;  /* 0x000000040f007c0c */ /* 0x000fe4000bfa6270 */
[----:B------:R-:W-:Y:S01]  /*e500*/  @!P1 LEA.HI.X R5, R13, R3, R5, 0x2, P6 ;  /* 0x000000030d059211 */ /* 0x000fe200030f1405 */
[----:B------:R1:W-:Y:S01]  /*e510*/  @!P2 ST.E.64 desc[UR36][R6.64], R132 ;  /* 0x000000840600a985 */ /* 0x0003e2000c101b24 */
[----:B--2---:R-:W-:Y:S02]  /*e520*/  SHF.R.S32.HI R9, RZ, 0x1f, R17 ;  /* 0x0000001fff097819 */ /* 0x004fe40000011411 */
[----:B------:R-:W-:Y:S01]  /*e530*/  @!P3 LEA R8, P6, R17, R2, 0x2 ;  /* 0x000000021108b211 */ /* 0x000fe200078c10ff */
[----:B------:R1:W-:Y:S01]  /*e540*/  @!P1 ST.E.64 desc[UR36][R4.64], R136 ;  /* 0x0000008804009985 */ /* 0x0003e2000c101b24 */
[----:B0-----:R-:W-:-:S02]  /*e550*/  SHF.R.S32.HI R11, RZ, 0x1f, R19 ;  /* 0x0000001fff0b7819 */ /* 0x001fc40000011413 */
[-C--:B------:R-:W-:Y:S02]  /*e560*/  @!P3 LEA.HI.X R9, R17, R3.reuse, R9, 0x2, P6 ;  /* 0x000000031109b211 */ /* 0x080fe400030f1409 */
[CC--:B------:R-:W-:Y:S02]  /*e570*/  @!P4 LEA R10, P6, R19.reuse, R2.reuse, 0x2 ;  /* 0x00000002130ac211 */ /* 0x0c0fe400078c10ff */
[----:B------:R-:W-:Y:S01]  /*e580*/  SHF.R.S32.HI R13, RZ, 0x1f, R15 ;  /* 0x0000001fff0d7819 */ /* 0x000fe2000001140f */
[----:B------:R1:W-:Y:S01]  /*e590*/  @!P3 ST.E.64 desc[UR36][R8.64], R140 ;  /* 0x0000008c0800b985 */ /* 0x0003e2000c101b24 */
[----:B------:R-:W-:Y:S02]  /*e5a0*/  @!P4 LEA.HI.X R11, R19, R3, R11, 0x2, P6 ;  /* 0x00000003130bc211 */ /* 0x000fe400030f140b */
[----:B------:R-:W-:-:S03]  /*e5b0*/  @!P5 LEA R2, P6, R15, R2, 0x2 ;  /* 0x000000020f02d211 */ /* 0x000fc600078c10ff */
[----:B------:R1:W-:Y:S01]  /*e5c0*/  @!P4 ST.E.64 desc[UR36][R10.64], R144 ;  /* 0x000000900a00c985 */ /* 0x0003e2000c101b24 */
[----:B------:R-:W-:-:S05]  /*e5d0*/  @!P5 LEA.HI.X R3, R15, R3, R13, 0x2, P6 ;  /* 0x000000030f03d211 */ /* 0x000fca00030f140d */
[----:B------:R1:W-:Y:S04]  /*e5e0*/  @!P5 ST.E.64 desc[UR36][R2.64], R148 ;  /* 0x000000940200d985 */ /* 0x0003e8000c101b24 */
.L_x_217:
[----:B------:R-:W-:Y:S05]  /*e5f0*/  BSYNC B1 ;  /* 0x0000000000017941 */ /* 0x000fea0003800000 */
.L_x_216:
[----:B-1----:R0:W1:Y:S04]  /*e600*/  SHFL.IDX PT, R3, R12, 0x1, 0x1c1f ;  /* 0x003c1f000c037f89 */ /* 0x00206800000e0000 */
[----:B------:R0:W2:Y:S01]  /*e610*/  SHFL.IDX PT, R2, R0, 0x1, 0x1c1f ;  /* 0x003c1f0000027f89 */ /* 0x0000a200000e0000 */
[----:B------:R-:W-:Y:S05]  /*e620*/  @P0 BRA `(.L_x_215) ;  /* 0x0000001800500947 */ /* 0x000fea0003800000 */
[----:B------:R-:W-:Y:S01]  /*e630*/  ULDC UR4, c[0x0][0xac8] ;  /* 0x0002b20000047ab9 */ /* 0x000fe20000000800 */
[----:B------:R-:W-:Y:S01]  /*e640*/  VIADD R19, R23, 0xe0 ;  /* 0x000000e017137836 */ /* 0x000fe20000000000 */
[----:B------:R-:W-:Y:S01]  /*e650*/  ISETP.GE.AND P0, PT, R185, UR4, PT ;  /* 0x00000004b9007c0c */ /* 0x000fe2000bf06270 */
[C---:B------:R-:W-:Y:S01]  /*e660*/  VIADD R17, R23.reuse, 0xf0 ;  /* 0x000000f017117836 */ /* 0x040fe20000000000 */
[----:B------:R-:W-:Y:S02]  /*e670*/  ISETP.GE.AND P6, PT, R23, UR4, PT ;  /* 0x0000000417007c0c */ /* 0x000fe4000bfc6270 */
[----:B------:R-:W-:Y:S02]  /*e680*/  ISETP.GE.AND P1, PT, R183, UR4, PT ;  /* 0x00000004b7007c0c */ /* 0x000fe4000bf26270 */
[----:B------:R-:W-:Y:S02]  /*e690*/  ISETP.GE.AND P2, PT, R181, UR4, PT ;  /* 0x00000004b5007c0c */ /* 0x000fe4000bf46270 */
[----:B------:R-:W-:-:S02]  /*e6a0*/  ISETP.GE.AND P3, PT, R179, UR4, PT ;  /* 0x00000004b3007c0c */ /* 0x000fc4000bf66270 */
[----:B0-----:R-:W-:-:S03]  /*e6b0*/  SHF.R.S32.HI R0, RZ, 0x1f, R19 ;  /* 0x0000001fff007819 */ /* 0x001fc60000011413 */
[-C--:B--2---:R-:W-:Y:S02]  /*e6c0*/  @!P0 LEA R6, P5, R185, R2.reuse, 0x2 ;  /* 0x00000002b9068211 */ /* 0x084fe400078a10ff */
[----:B-1----:R-:W-:Y:S02]  /*e6d0*/  @!P6 IMAD.WIDE R4, R23, 0x4, R2 ;  /* 0x000000041704e825 */ /* 0x002fe400078e0202 */
[-C--:B------:R-:W-:Y:S02]  /*e6e0*/  @!P1 LEA R8, P4, R183, R2.reuse, 0x2 ;  /* 0x00000002b7089211 */ /* 0x080fe400078810ff */
[-C--:B------:R-:W-:Y:S01]  /*e6f0*/  @!P0 LEA.HI.X R7, R185, R3.reuse, R186, 0x2, P5 ;  /* 0x00000003b9078211 */ /* 0x080fe200028f14ba */
[----:B------:R0:W-:Y:S01]  /*e700*/  @!P6 ST.E.64 desc[UR36][R4.64], R26 ;  /* 0x0000001a0400e985 */ /* 0x0001e2000c101b24 */
[----:B------:R-:W-:Y:S02]  /*e710*/  @!P1 LEA.HI.X R9, R183, R3, R184, 0x2, P4 ;  /* 0x00000003b7099211 */ /* 0x000fe400020f14b8 */
[----:B------:R-:W-:Y:S01]  /*e720*/  ISETP.GE.AND P5, PT, R177, UR4, PT ;  /* 0x00000004b1007c0c */ /* 0x000fe2000bfa6270 */
[----:B------:R1:W-:Y:S01]  /*e730*/  @!P0 ST.E.64 desc[UR36][R6.64], R30 ;  /* 0x0000001e06008985 */ /* 0x0003e2000c101b24 */
[----:B------:R-:W-:-:S02]  /*e740*/  @!P2 LEA R10, P6, R181, R2, 0x2 ;  /* 0x00000002b50aa211 */ /* 0x000fc400078c10ff */
[----:B------:R-:W-:Y:S01]  /*e750*/  ISETP.GE.AND P0, PT, R175, UR4, PT ;  /* 0x00000004af007c0c */ /* 0x000fe2000bf06270 */
[----:B------:R2:W-:Y:S01]  /*e760*/  @!P1 ST.E.64 desc[UR36][R8.64], R34 ;  /* 0x0000002208009985 */ /* 0x0005e2000c101b24 */
[-C--:B------:R-:W-:Y:S02]  /*e770*/  @!P2 LEA.HI.X R11, R181, R3.reuse, R182, 0x2, P6 ;  /* 0x00000003b50ba211 */ /* 0x080fe400030f14b6 */
[----:B------:R-:W-:Y:S02]  /*e780*/  ISETP.GE.AND P1, PT, R173, UR4, PT ;  /* 0x00000004ad007c0c */ /* 0x000fe4000bf26270 */
[----:B------:R-:W-:Y:S01]  /*e790*/  @!P3 LEA R12, P4, R179, R2, 0x2 ;  /* 0x00000002b30cb211 */ /* 0x000fe200078810ff */
[----:B------:R3:W-:Y:S01]  /*e7a0*/  @!P2 ST.E.64 desc[UR36][R10.64], R38 ;  /* 0x000000260a00a985 */ /* 0x0007e2000c101b24 */
[----:B------:R-:W-:Y:S02]  /*e7b0*/  ISETP.GE.AND P2, PT, R171, UR4, PT ;  /* 0x00000004ab007c0c */ /* 0x000fe4000bf46270 */
[----:B------:R-:W-:-:S02]  /*e7c0*/  @!P3 LEA.HI.X R13, R179, R3, R180, 0x2, P4 ;  /* 0x00000003b30db211 */ /* 0x000fc400020f14b4 */
[-C--:B0-----:R-:W-:Y:S02]  /*e7d0*/  @!P5 LEA R4, P4, R177, R2.reuse, 0x2 ;  /* 0x00000002b104d211 */ /* 0x081fe400078810ff */
[-C--:B-1----:R-:W-:Y:S01]  /*e7e0*/  @!P0 LEA R6, P6, R175, R2.reuse, 0x2 ;  /* 0x00000002af068211 */ /* 0x082fe200078c10ff */
[----:B------:R-:W-:Y:S01]  /*e7f0*/  @!P3 ST.E.64 desc[UR36][R12.64], R42 ;  /* 0x0000002a0c00b985 */ /* 0x000fe2000c101b24 */
[-C--:B------:R-:W-:Y:S02]  /*e800*/  @!P5 LEA.HI.X R5, R177, R3.reuse, R178, 0x2, P4 ;  /* 0x00000003b105d211 */ /* 0x080fe400020f14b2 */
[----:B------:R-:W-:Y:S02]  /*e810*/  ISETP.GE.AND P3, PT, R169, UR4, PT ;  /* 0x00000004a9007c0c */ /* 0x000fe4000bf66270 */
[----:B------:R-:W-:Y:S01]  /*e820*/  @!P1 LEA R14, P4, R173, R2, 0x2 ;  /* 0x00000002ad0e9211 */ /* 0x000fe200078810ff */
[----:B------:R0:W-:Y:S01]  /*e830*/  @!P5 ST.E.64 desc[UR36][R4.64], R46 ;  /* 0x0000002e0400d985 */ /* 0x0001e2000c101b24 */
[----:B------:R-:W-:-:S02]  /*e840*/  @!P0 LEA.HI.X R7, R175, R3, R176, 0x2, P6 ;  /* 0x00000003af078211 */ /* 0x000fc400030f14b0 */
[-C--:B------:R-:W-:Y:S02]  /*e850*/  @!P1 LEA.HI.X R15, R173, R3.reuse, R174, 0x2, P4 ;  /* 0x00000003ad0f9211 */ /* 0x080fe400020f14ae */
[----:B------:R-:W-:Y:S01]  /*e860*/  ISETP.GE.AND P5, PT, R167, UR4, PT ;  /* 0x00000004a7007c0c */ /* 0x000fe2000bfa6270 */
[----:B------:R1:W-:Y:S01]  /*e870*/  @!P0 ST.E.64 desc[UR36][R6.64], R50 ;  /* 0x0000003206008985 */ /* 0x0003e2000c101b24 */
[----:B--2---:R-:W-:Y:S02]  /*e880*/  @!P2 LEA R8, P6, R171, R2, 0x2 ;  /* 0x00000002ab08a211 */ /* 0x004fe400078c10ff */
[----:B------:R-:W-:Y:S01]  /*e890*/  ISETP.GE.AND P0, PT, R165, UR4, PT ;  /* 0x00000004a5007c0c */ /* 0x000fe2000bf06270 */
[----:B------:R-:W-:Y:S01]  /*e8a0*/  @!P1 ST.E.64 desc[UR36][R14.64], R54 ;  /* 0x000000360e009985 */ /* 0x000fe2000c101b24 */
[----:B------:R-:W-:Y:S02]  /*e8b0*/  @!P2 LEA.HI.X R9, R171, R3, R172, 0x2, P6 ;  /* 0x00000003ab09a211 */ /* 0x000fe400030f14ac */
[----:B------:R-:W-:-:S02]  /*e8c0*/  ISETP.GE.AND P1, PT, R163, UR4, PT ;  /* 0x00000004a3007c0c */ /* 0x000fc4000bf26270 */
[-C--:B---3--:R-:W-:Y:S01]  /*e8d0*/  @!P3 LEA R10, P4, R169, R2.reuse, 0x2 ;  /* 0x00000002a90ab211 */ /* 0x088fe200078810ff */
[----:B------:R2:W-:Y:S01]  /*e8e0*/  @!P2 ST.E.64 desc[UR36][R8.64], R58 ;  /* 0x0000003a0800a985 */ /* 0x0005e2000c101b24 */
[----:B------:R-:W-:Y:S02]  /*e8f0*/  ISETP.GE.AND P2, PT, R161, UR4, PT ;  /* 0x00000004a1007c0c */ /* 0x000fe4000bf46270 */
[-C--:B------:R-:W-:Y:S02]  /*e900*/  @!P3 LEA.HI.X R11, R169, R3.reuse, R170, 0x2, P4 ;  /* 0x00000003a90bb211 */ /* 0x080fe400020f14aa */
[-C--:B0-----:R-:W-:Y:S02]  /*e910*/  @!P5 LEA R4, P4, R167, R2.reuse, 0x2 ;  /* 0x00000002a704d211 */ /* 0x081fe400078810ff */
[----:B-1----:R-:W-:Y:S01]  /*e920*/  @!P0 LEA R6, P6, R165, R2, 0x2 ;  /* 0x00000002a5068211 */ /* 0x002fe200078c10ff */
[----:B------:R0:W-:Y:S01]  /*e930*/  @!P3 ST.E.64 desc[UR36][R10.64], R62 ;  /* 0x0000003e0a00b985 */ /* 0x0001e2000c101b24 */
[----:B------:R-:W-:-:S02]  /*e940*/  @!P5 LEA.HI.X R5, R167, R3, R168, 0x2, P4 ;  /* 0x00000003a705d211 */ /* 0x000fc400020f14a8 */
[----:B------:R-:W-:Y:S02]  /*e950*/  ISETP.GE.AND P3, PT, R159, UR4, PT ;  /* 0x000000049f007c0c */ /* 0x000fe4000bf66270 */
[-C--:B------:R-:W-:Y:S01]  /*e960*/  @!P1 LEA R12, P4, R163, R2.reuse, 0x2 ;  /* 0x00000002a30c9211 */ /* 0x080fe200078810ff */
[----:B------:R1:W-:Y:S01]  /*e970*/  @!P5 ST.E.64 desc[UR36][R4.64], R66 ;  /* 0x000000420400d985 */ /* 0x0003e2000c101b24 */
[-C--:B------:R-:W-:Y:S02]  /*e980*/  @!P0 LEA.HI.X R7, R165, R3.reuse, R166, 0x2, P6 ;  /* 0x00000003a5078211 */ /* 0x080fe400030f14a6 */
[----:B------:R-:W-:Y:S02]  /*e990*/  @!P1 LEA.HI.X R13, R163, R3, R164, 0x2, P4 ;  /* 0x00000003a30d9211 */ /* 0x000fe400020f14a4 */
[----:B------:R-:W-:Y:S01]  /*e9a0*/  ISETP.GE.AND P6, PT, R227, UR4, PT ;  /* 0x00000004e3007c0c */ /* 0x000fe2000bfc6270 */
[----:B------:R3:W-:Y:S01]  /*e9b0*/  @!P0 ST.E.64 desc[UR36][R6.64], R70 ;  /* 0x0000004606008985 */ /* 0x0007e2000c101b24 */
[----:B--2---:R-:W-:-:S02]  /*e9c0*/  @!P2 LEA R8, P5, R161, R2, 0x2 ;  /* 0x00000002a108a211 */ /* 0x004fc400078a10ff */
[----:B------:R-:W-:Y:S01]  /*e9d0*/  ISETP.GE.AND P0, PT, R226, UR4, PT ;  /* 0x00000004e2007c0c */ /* 0x000fe2000bf06270 */
[----:B------:R-:W-:Y:S01]  /*e9e0*/  @!P1 ST.E.64 desc[UR36][R12.64], R74 ;  /* 0x0000004a0c009985 */ /* 0x000fe2000c101b24 */
[-C--:B------:R-:W-:Y:S02]  /*e9f0*/  @!P2 LEA.HI.X R9, R161, R3.reuse, R162, 0x2, P5 ;  /* 0x00000003a109a211 */ /* 0x080fe400028f14a2 */
[----:B------:R-:W-:Y:S02]  /*ea00*/  ISETP.GE.AND P1, PT, R225, UR4, PT ;  /* 0x00000004e1007c0c */ /* 0x000fe4000bf26270 */
[C---:B0-----:R-:W-:Y:S01]  /*ea10*/  @!P3 LEA R10, P4, R159.reuse, R2, 0x2 ;  /* 0x000000029f0ab211 */ /* 0x041fe200078810ff */
[----:B------:R0:W-:Y:S01]  /*ea20*/  @!P2 ST.E.64 desc[UR36][R8.64], R78 ;  /* 0x0000004e0800a985 */ /* 0x0001e2000c101b24 */
[----:B------:R-:W-:Y:S02]  /*ea30*/  ISETP.GE.AND P2, PT, R224, UR4, PT ;  /* 0x00000004e0007c0c */ /* 0x000fe4000bf46270 */
[----:B------:R-:W-:-:S02]  /*ea40*/  @!P3 LEA.HI.X R11, R159, R3, R160, 0x2, P4 ;  /* 0x000000039f0bb211 */ /* 0x000fc400020f14a0 */
[CC--:B-1----:R-:W-:Y:S02]  /*ea50*/  @!P6 LEA R4, P4, R227.reuse, R2.reuse, 0x2 ;  /* 0x00000002e304e211 */ /* 0x0c2fe400078810ff */
[CC--:B---3--:R-:W-:Y:S01]  /*ea60*/  @!P0 LEA R6, P5, R226.reuse, R2.reuse, 0x2 ;  /* 0x00000002e2068211 */ /* 0x0c8fe200078a10ff */
[----:B------:R1:W-:Y:S01]  /*ea70*/  @!P3 ST.E.64 desc[UR36][R10.64], R82 ;  /* 0x000000520a00b985 */ /* 0x0003e2000c101b24 */
        /* <DEDUP_REMOVED lines=8> */
[C---:B0-----:R-:W-:Y:S02]  /*eb00*/  @!P2 LEA R8, P6, R224.reuse, R2, 0x2 ;  /* 0x00000002e008a211 */ /* 0x041fe400078c10ff */
[----:B------:R-:W-:Y:S01]  /*eb10*/  ISETP.GE.AND P0, PT, R221, UR4, PT ;  /* 0x00000004dd007c0c */ /* 0x000fe2000bf06270 */
[----:B------:R0:W-:Y:S01]  /*eb20*/  @!P1 ST.E.64 desc[UR36][R14.64], R94 ;  /* 0x0000005e0e009985 */ /* 0x0001e2000c101b24 */
[----:B------:R-:W-:Y:S02]  /*eb30*/  @!P2 LEA.HI.X R9, R224, R3, R155, 0x2, P6 ;  /* 0x00000003e009a211 */ /* 0x000fe400030f149b */
[----:B------:R-:W-:-:S02]  /*eb40*/  ISETP.GE.AND P1, PT, R220, UR4, PT ;  /* 0x00000004dc007c0c */ /* 0x000fc4000bf26270 */
[-C--:B-1----:R-:W-:Y:S01]  /*eb50*/  @!P3 LEA R10, P4, R223, R2.reuse, 0x2 ;  /* 0x00000002df0ab211 */ /* 0x082fe200078810ff */
[----:B------:R1:W-:Y:S01]  /*eb60*/  @!P2 ST.E.64 desc[UR36][R8.64], R98 ;  /* 0x000000620800a985 */ /* 0x0003e2000c101b24 */
[----:B------:R-:W-:Y:S02]  /*eb70*/  ISETP.GE.AND P2, PT, R219, UR4, PT ;  /* 0x00000004db007c0c */ /* 0x000fe4000bf46270 */
[-C--:B------:R-:W-:Y:S02]  /*eb80*/  @!P3 LEA.HI.X R11, R223, R3.reuse, R154, 0x2, P4 ;  /* 0x00000003df0bb211 */ /* 0x080fe400020f149a */
[CC--:B--2---:R-:W-:Y:S02]  /*eb90*/  @!P5 LEA R4, P4, R222.reuse, R2.reuse, 0x2 ;  /* 0x00000002de04d211 */ /* 0x0c4fe400078810ff */
[----:B---3--:R-:W-:Y:S01]  /*eba0*/  @!P0 LEA R6, P6, R221, R2, 0x2 ;  /* 0x00000002dd068211 */ /* 0x008fe200078c10ff */
[----:B------:R-:W-:Y:S01]  /*ebb0*/  @!P3 ST.E.64 desc[UR36][R10.64], R102 ;  /* 0x000000660a00b985 */ /* 0x000fe2000c101b24 */
[----:B------:R-:W-:-:S02]  /*ebc0*/  @!P5 LEA.HI.X R5, R222, R3, R153, 0x2, P4 ;  /* 0x00000003de05d211 */ /* 0x000fc400020f1499 */
[-C--:B------:R-:W-:Y:S02]  /*ebd0*/  @!P1 LEA R12, P4, R220, R2.reuse, 0x2 ;  /* 0x00000002dc0c9211 */ /* 0x080fe400078810ff */
[----:B------:R-:W-:Y:S01]  /*ebe0*/  ISETP.GE.AND P3, PT, R218, UR4, PT ;  /* 0x00000004da007c0c */ /* 0x000fe2000bf66270 */
[----:B------:R-:W-:Y:S01]  /*ebf0*/  @!P5 ST.E.64 desc[UR36][R4.64], R106 ;  /* 0x0000006a0400d985 */ /* 0x000fe2000c101b24 */
[-C--:B------:R-:W-:Y:S02]  /*ec00*/  @!P0 LEA.HI.X R7, R221, R3.reuse, R152, 0x2, P6 ;  /* 0x00000003dd078211 */ /* 0x080fe400030f1498 */
[----:B------:R-:W-:Y:S02]  /*ec10*/  @!P1 LEA.HI.X R13, R220, R3, R22, 0x2, P4 ;  /* 0x00000003dc0d9211 */ /* 0x000fe400020f1416 */
[----:B0-----:R-:W-:Y:S01]  /*ec20*/  @!P2 LEA R14, P5, R219, R2, 0x2 ;  /* 0x00000002db0ea211 */ /* 0x001fe200078a10ff */
[----:B------:R0:W-:Y:S01]  /*ec30*/  @!P0 ST.E.64 desc[UR36][R6.64], R110 ;  /* 0x0000006e06008985 */ /* 0x0001e2000c101b24 */
[----:B------:R-:W-:-:S02]  /*ec40*/  ISETP.GE.AND P0, PT, R214, UR4, PT ;  /* 0x00000004d6007c0c */ /* 0x000fc4000bf06270 */
[-C--:B------:R-:W-:Y:S01]  /*ec50*/  @!P2 LEA.HI.X R15, R219, R3.reuse, R21, 0x2, P5 ;  /* 0x00000003db0fa211 */ /* 0x080fe200028f1415 */
[----:B------:R2:W-:Y:S01]  /*ec60*/  @!P1 ST.E.64 desc[UR36][R12.64], R114 ;  /* 0x000000720c009985 */ /* 0x0005e2000c101b24 */
[----:B------:R-:W-:Y:S02]  /*ec70*/  ISETP.GE.AND P1, PT, R217, UR4, PT ;  /* 0x00000004d9007c0c */ /* 0x000fe4000bf26270 */
[C---:B-1----:R-:W-:Y:S01]  /*ec80*/  @!P3 LEA R8, P4, R218.reuse, R2, 0x2 ;  /* 0x00000002da08b211 */ /* 0x042fe200078810ff */
[----:B------:R-:W-:Y:S01]  /*ec90*/  @!P2 ST.E.64 desc[UR36][R14.64], R118 ;  /* 0x000000760e00a985 */ /* 0x000fe2000c101b24 */
[----:B------:R-:W-:Y:S02]  /*eca0*/  ISETP.GE.AND P2, PT, R213, UR4, PT ;  /* 0x00000004d5007c0c */ /* 0x000fe4000bf46270 */
[----:B------:R-:W-:Y:S02]  /*ecb0*/  @!P3 LEA.HI.X R9, R218, R3, R20, 0x2, P4 ;  /* 0x00000003da09b211 */ /* 0x000fe400020f1414 */
[----:B------:R-:W-:-:S02]  /*ecc0*/  ISETP.GE.AND P4, PT, R19, UR4, PT ;  /* 0x0000000413007c0c */ /* 0x000fc4000bf86270 */
[----:B0-----:R-:W-:Y:S01]  /*ecd0*/  SHF.R.S32.HI R7, RZ, 0x1f, R214 ;  /* 0x0000001fff077819 */ /* 0x001fe200000114d6 */
[----:B------:R0:W-:Y:S01]  /*ece0*/  @!P3 ST.E.64 desc[UR36][R8.64], R122 ;  /* 0x0000007a0800b985 */ /* 0x0001e2000c101b24 */
[-C--:B------:R-:W-:Y:S01]  /*ecf0*/  @!P0 LEA R6, P6, R214, R2.reuse, 0x2 ;  /* 0x00000002d6068211 */ /* 0x080fe200078c10ff */
[----:B--2---:R-:W-:Y:S01]  /*ed00*/  VIADD R13, R23, 0xe8 ;  /* 0x000000e8170d7836 */ /* 0x004fe20000000000 */
[----:B------:R-:W-:Y:S02]  /*ed10*/  @!P1 LEA R4, P5, R217, R2, 0x2 ;  /* 0x00000002d9049211 */ /* 0x000fe400078a10ff */
[----:B------:R-:W-:Y:S02]  /*ed20*/  SHF.R.S32.HI R11, RZ, 0x1f, R213 ;  /* 0x0000001fff0b7819 */ /* 0x000fe400000114d5 */
[----:B------:R-:W-:Y:S02]  /*ed30*/  ISETP.GE.AND P3, PT, R13, UR4, PT ;  /* 0x000000040d007c0c */ /* 0x000fe4000bf66270 */
[----:B------:R-:W-:-:S02]  /*ed40*/  @!P1 LEA.HI.X R5, R217, R3, R18, 0x2, P5 ;  /* 0x00000003d9059211 */ /* 0x000fc400028f1412 */
[-C--:B------:R-:W-:Y:S02]  /*ed50*/  @!P2 LEA R10, P5, R213, R2.reuse, 0x2 ;  /* 0x00000002d50aa211 */ /* 0x080fe400078a10ff */
[-C--:B------:R-:W-:Y:S01]  /*ed60*/  @!P0 LEA.HI.X R7, R214, R3.reuse, R7, 0x2, P6 ;  /* 0x00000003d6078211 */ /* 0x080fe200030f1407 */
[----:B------:R1:W-:Y:S01]  /*ed70*/  @!P1 ST.E.64 desc[UR36][R4.64], R126 ;  /* 0x0000007e04009985 */ /* 0x0003e2000c101b24 */
[----:B------:R-:W-:Y:S02]  /*ed80*/  ISETP.GE.AND P6, PT, R17, UR4, PT ;  /* 0x0000000411007c0c */ /* 0x000fe4000bfc6270 */
[----:B------:R-:W-:Y:S01]  /*ed90*/  @!P2 LEA.HI.X R11, R213, R3, R11, 0x2, P5 ;  /* 0x00000003d50ba211 */ /* 0x000fe200028f140b */
[----:B------:R1:W-:Y:S01]  /*eda0*/  @!P0 ST.E.64 desc[UR36][R6.64], R130 ;  /* 0x0000008206008985 */ /* 0x0003e2000c101b24 */
[----:B0-----:R-:W-:-:S03]  /*edb0*/  @!P4 LEA R8, P5, R19, R2, 0x2 ;  /* 0x000000021308c211 */ /* 0x001fc600078a10ff */
[----:B------:R1:W-:Y:S01]  /*edc0*/  @!P2 ST.E.64 desc[UR36][R10.64], R134 ;  /* 0x000000860a00a985 */ /* 0x0003e2000c101b24 */
[-C--:B------:R-:W-:Y:S02]  /*edd0*/  @!P4 LEA.HI.X R9, R19, R3.reuse, R0, 0x2, P5 ;  /* 0x000000031309c211 */ /* 0x080fe400028f1400 */
[----:B------:R-:W-:Y:S02]  /*ede0*/  SHF.R.S32.HI R0, RZ, 0x1f, R13 ;  /* 0x0000001fff007819 */ /* 0x000fe4000001140d */
[C---:B------:R-:W-:Y:S01]  /*edf0*/  @!P3 LEA R12, P5, R13.reuse, R2, 0x2 ;  /* 0x000000020d0cb211 */ /* 0x040fe200078a10ff */
[----:B------:R1:W-:Y:S03]  /*ee00*/  @!P4 ST.E.64 desc[UR36][R8.64], R138 ;  /* 0x0000008a0800c985 */ /* 0x0003e6000c101b24 */
[----:B------:R-:W-:Y:S02]  /*ee10*/  @!P3 LEA.HI.X R13, R13, R3, R0, 0x2, P5 ;  /* 0x000000030d0db211 */ /* 0x000fe400028f1400 */
[----:B------:R-:W-:-:S02]  /*ee20*/  SHF.R.S32.HI R0, RZ, 0x1f, R17 ;  /* 0x0000001fff007819 */ /* 0x000fc40000011411 */
[C---:B------:R-:W-:Y:S01]  /*ee30*/  @!P6 LEA R14, P5, R17.reuse, R2, 0x2 ;  /* 0x00000002110ee211 */ /* 0x040fe200078a10ff */
[----:B------:R1:W-:Y:S03]  /*ee40*/  @!P3 ST.E.64 desc[UR36][R12.64], R142 ;  /* 0x0000008e0c00b985 */ /* 0x0003e6000c101b24 */
[----:B------:R-:W-:Y:S01]  /*ee50*/  @!P6 LEA.HI.X R15, R17, R3, R0, 0x2, P5 ;  /* 0x00000003110fe211 */ /* 0x000fe200028f1400 */
[----:B------:R-:W-:-:S04]  /*ee60*/  VIADD R17, R23, 0xf8 ;  /* 0x000000f817117836 */ /* 0x000fc80000000000 */
[----:B------:R1:W-:Y:S01]  /*ee70*/  @!P6 ST.E.64 desc[UR36][R14.64], R146 ;  /* 0x000000920e00e985 */ /* 0x0003e2000c101b24 */
[----:B------:R-:W-:-:S13]  /*ee80*/  ISETP.GE.AND P0, PT, R17, UR4, PT ;  /* 0x0000000411007c0c */ /* 0x000fda000bf06270 */
[----:B-1----:R-:W-:Y:S05]  /*ee90*/  @P0 BRA `(.L_x_215) ;  /* 0x0000001000340947 */ /* 0x002fea0003800000 */
[----:B------:R-:W-:Y:S02]  /*eea0*/  LEA R2, P0, R17, R2, 0x2 ;  /* 0x0000000211027211 */ /* 0x000fe400078010ff */
[----:B------:R-:W-:-:S04]  /*eeb0*/  SHF.R.S32.HI R0, RZ, 0x1f, R17 ;  /* 0x0000001fff007819 */ /* 0x000fc80000011411 */
[----:B------:R-:W-:-:S05]  /*eec0*/  LEA.HI.X R3, R17, R3, R0, 0x2, P0 ;  /* 0x0000000311037211 */ /* 0x000fca00000f1400 */
[----:B------:R0:W-:Y:S01]  /*eed0*/  ST.E.64 desc[UR36][R2.64], R150 ;  /* 0x0000009602007985 */ /* 0x0001e2000c101b24 */
[----:B------:R-:W-:Y:S05]  /*eee0*/  BRA `(.L_x_215) ;  /* 0x0000001000207947 */ /* 0x000fea0003800000 */
.L_x_206:
[----:B------:R-:W2:Y:S01]  /*eef0*/  LDL R9, [R1+0x30] ;  /* 0x0000300001097983 */ /* 0x000ea20000100800 */
[----:B------:R-:W-:-:S03]  /*ef00*/  ULDC.64 UR8, c[0x0][0xc00] ;  /* 0x0003000000087ab9 */ /* 0x000fc60000000a00 */
[----:B------:R-:W3:Y:S01]  /*ef10*/  LDL R8, [R1+0x34] ;  /* 0x0000340001087983 */ /* 0x000ee20000100800 */
[----:B------:R-:W-:Y:S01]  /*ef20*/  UISETP.NE.U32.AND UP0, UPT, UR8, URZ, UPT ;  /* 0x0000003f0800728c */ /* 0x000fe2000bf05070 */
[----:B------:R-:W-:-:S03]  /*ef30*/  R2UR UR10, R212 ;  /* 0x00000000d40a72ca */ /* 0x000fc600000e0000 */
[----:B------:R-:W-:-:S03]  /*ef40*/  UISETP.NE.AND.EX UP0, UPT, UR9, URZ, UPT, UP0 ;  /* 0x0000003f0900728c */ /* 0x000fc6000bf05300 */
[----:B------:R-:W-:-:S03]  /*ef50*/  ULDC.64 UR8, c[0x0][0xc00] ;  /* 0x0003000000087ab9 */ /* 0x000fc60000000a00 */
[----:B------:R-:W-:Y:S02]  /*ef60*/  PLOP3.LUT P1, PT, PT, PT, UP0, 0x80, 0x0 ;  /* 0x000000000000781c */ /* 0x000fe40003f2f008 */
[----:B--2---:R-:W-:Y:S02]  /*ef70*/  R2UR UR4, R9 ;  /* 0x00000000090472ca */ /* 0x004fe400000e0000 */
[----:B---3--:R-:W-:-:S11]  /*ef80*/  R2UR UR11, R8 ;  /* 0x00000000080b72ca */ /* 0x008fd600000e0000 */
[----:B------:R-:W-:-:S06]  /*ef90*/  UIMAD.WIDE UR8, UR4, 0x4, UR8 ;  /* 0x00000004040878a5 */ /* 0x000fcc000f8e0208 */
[----:B------:R-:W-:Y:S02]  /*efa0*/  IMAD.U32 R2, RZ, RZ, UR8 ;  /* 0x00000008ff027e24 */ /* 0x000fe4000f8e00ff */
[----:B0-----:R-:W-:Y:S01]  /*efb0*/  IMAD.U32 R3, RZ, RZ, UR9 ;  /* 0x00000009ff037e24 */ /* 0x001fe2000f8e00ff */
[----:B------:R-:W-:Y:S02]  /*efc0*/  ULDC.64 UR8, c[0x0][0xc08] ;  /* 0x0003020000087ab9 */ /* 0x000fe40000000a00 */
[----:B------:R-:W-:Y:S02]  /*efd0*/  UISETP.NE.U32.AND UP1, UPT, UR8, URZ, UPT ;  /* 0x0000003f0800728c */ /* 0x000fe4000bf25070 */
[----:B------:R-:W2:Y:S02]  /*efe0*/  @P1 LDG.E R7, desc[UR36][R2.64] ;  /* 0x0000002402071981 */ /* 0x000ea4000c1e1900 */
[----:B------:R-:W-:-:S06]  /*eff0*/  UISETP.NE.AND.EX UP1, UPT, UR9, URZ, UPT, UP1 ;  /* 0x0000003f0900728c */ /* 0x000fcc000bf25310 */
[----:B------:R-:W-:-:S05]  /*f000*/  PLOP3.LUT P2, PT, PT, PT, UP1, 0x80, 0x0 ;  /* 0x000000000000781c */ /* 0x000fca0003f4f018 */
[----:B------:R-:W-:-:S04]  /*f010*/  @UP1 ULEA UR8, UP2, UR4, UR8, 0x2 ;  /* 0x0000000804081291 */ /* 0x000fc8000f84103f */
[----:B------:R-:W-:Y:S02]  /*f020*/  @UP1 ULEA.HI.X UR9, UR4, UR9, UR11, 0x2, UP2 ;  /* 0x0000000904091291 */ /* 0x000fe400090f140b */
[----:B------:R-:W-:Y:S01]  /*f030*/  IMAD.U32 R4, RZ, RZ, UR8 ;  /* 0x00000008ff047e24 */ /* 0x000fe2000f8e00ff */
[----:B------:R-:W-:Y:S02]  /*f040*/  ULDC UR4, c[0x0][0xa88] ;  /* 0x0002a20000047ab9 */ /* 0x000fe40000000800 */
[----:B------:R-:W-:Y:S02]  /*f050*/  IMAD.U32 R0, RZ, RZ, UR4 ;  /* 0x00000004ff007e24 */ /* 0x000fe4000f8e00ff */
[----:B------:R-:W-:-:S05]  /*f060*/  IMAD.U32 R5, RZ, RZ, UR9 ;  /* 0x00000009ff057e24 */ /* 0x000fca000f8e00ff */
[----:B------:R0:W5:Y:S01]  /*f070*/  @P2 LDG.E R0, desc[UR36][R4.64] ;  /* 0x0000002404002981 */ /* 0x000162000c1e1900 */
[----:B------:R-:W-:Y:S01]  /*f080*/  UMOV UR4, URZ ;  /* 0x0000003f00047c82 */ /* 0x000fe20008000000 */
[----:B------:R-:W-:Y:S01]  /*f090*/  UISETP.NE.AND UP1, UPT, UR10, URZ, UPT ;  /* 0x0000003f0a00728c */ /* 0x000fe2000bf25270 */
[----:B------:R-:W1:Y:S10]  /*f0a0*/  S2R R6, SR_TID.X ;  /* 0x0000000000067919 */ /* 0x000e740000002100 */
[----:B------:R-:W-:-:S02]  /*f0b0*/  @!UP1 ULDC UR10, c[0x0][0xad4] ;  /* 0x0002b500000a9ab9 */ /* 0x000fc40000000800 */
[----:B------:R-:W-:Y:S02]  /*f0c0*/  IMAD.U32 R212, RZ, RZ, UR10 ;  /* 0x0000000affd47e24 */ /* 0x000fe4000f8e00ff */
[----:B-1----:R-:W-:-:S05]  /*f0d0*/  VIADD R6, R6, 0xffffff80 ;  /* 0xffffff8006067836 */ /* 0x002fca0000000000 */
[----:B------:R-:W-:Y:S02]  /*f0e0*/  ISETP.GT.AND P0, PT, R6, 0x7f, PT ;  /* 0x0000007f0600780c */ /* 0x000fe40003f04270 */
[----:B--2---:R-:W-:-:S13]  /*f0f0*/  @P1 R2UR UR4, R7 ;  /* 0x00000000070412ca */ /* 0x004fda00000e0000 */
[----:B------:R-:W-:Y:S01]  /*f100*/  USHF.R.S32.HI UR21, URZ, 0x1f, UR4 ;  /* 0x0000001f3f157899 */ /* 0x000fe20008011404 */
[----:B0-----:R-:W-:Y:S11]  /*f110*/  @P2 BRA `(.L_x_218) ;  /* 0x0000000000102947 */ /* 0x001ff60003800000 */
[----:B------:R-:W-:Y:S05]  /*f120*/  @!P1 BRA `(.L_x_218) ;  /* 0x00000000000c9947 */ /* 0x000fea0003800000 */
[----:B------:R-:W2:Y:S04]  /*f130*/  LDG.E R5, desc[UR36][R2.64] ;  /* 0x0000002402057981 */ /* 0x000ea8000c1e1900 */
[----:B-----5:R-:W2:Y:S02]  /*f140*/  LDG.E R0, desc[UR36][R2.64+0x4] ;  /* 0x0000042402007981 */ /* 0x020ea4000c1e1900 */
[----:B--2---:R-:W-:-:S07]  /*f150*/  IMAD.IADD R0, R0, 0x1, -R5 ;  /* 0x0000000100007824 */ /* 0x004fce00078e0a05 */
.L_x_218:
[----:B------:R-:W-:Y:S01]  /*f160*/  R2UR UR9, R9 ;  /* 0x00000000090972ca */ /* 0x000fe200000e0000 */
[----:B------:R-:W-:Y:S01]  /*f170*/  BSSY B1, `(.L_x_219) ;  /* 0x0000040000017945 */ /* 0x000fe20003800000 */
[----:B------:R-:W-:-:S11]  /*f180*/  R2UR UR8, R8 ;  /* 0x00000000080872ca */ /* 0x000fd600000e0000 */
[----:B------:R-:W-:Y:S02]  /*f190*/  USEL UR12, UR9, URZ, !UP0 ;  /* 0x0000003f090c7287 */ /* 0x000fe4000c000000 */
[----:B------:R-:W-:Y:S01]  /*f1a0*/  USEL UR13, UR8, URZ, !UP0 ;  /* 0x0000003f080d7287 */ /* 0x000fe2000c000000 */
[----:B------:R-:W-:Y:S11]  /*f1b0*/  @P0 BRA `(.L_x_220) ;  /* 0x0000000000ec0947 */ /* 0x000ff60003800000 */
[----:B------:R-:W2:Y:S01]  /*f1c0*/  LDL R2, [R1+0x2c] ;  /* 0x00002c0001027983 */ /* 0x000ea20000100800 */
[----:B------:R-:W0:Y:S01]  /*f1d0*/  LDC R9, c[0x0][0xbe8] ;  /* 0x0002fa00ff097b82 */ /* 0x000e220000000800 */
[----:B--2---:R-:W-:Y:S02]  /*f1e0*/  R2UR UR8, R2 ;  /* 0x00000000020872ca */ /* 0x004fe400000e0000 */
[----:B------:R-:W1:Y:S11]  /*f1f0*/  S2R R2, SR_TID.X ;  /* 0x0000000000027919 */ /* 0x000e760000002100 */
[----:B------:R-:W-:-:S04]  /*f200*/  IMAD.U32 R3, RZ, RZ, UR8 ;  /* 0x00000008ff037e24 */ /* 0x000fc8000f8e00ff */
[----:B-1----:R-:W-:Y:S02]  /*f210*/  IMAD R2, R3, 0x80, R2 ;  /* 0x0000008003027824 */ /* 0x002fe400078e0202 */
[----:B0----5:R-:W-:Y:S02]  /*f220*/  IMAD R3, R0, R9, RZ ;  /* 0x0000000900037224 */ /* 0x021fe400078e02ff */
[----:B------:R-:W-:-:S05]  /*f230*/  VIADD R4, R2, 0xffffff80 ;  /* 0xffffff8002047836 */ /* 0x000fca0000000000 */
[----:B------:R-:W-:-:S13]  /*f240*/  ISETP.GE.AND P0, PT, R4, R3, PT ;  /* 0x000000030400720c */ /* 0x000fda0003f06270 */
[----:B------:R-:W-:Y:S05]  /*f250*/  @P0 BRA `(.L_x_220) ;  /* 0x0000000000c40947 */ /* 0x000fea0003800000 */
[----:B------:R-:W-:Y:S01]  /*f260*/  ISETP.NE.AND P0, PT, R9, 0x1, PT ;  /* 0x000000010900780c */ /* 0x000fe20003f05270 */
[----:B------:R-:W-:Y:S01]  /*f270*/  UMOV UR19, 0x9b8 ;  /* 0x000009b800137882 */ /* 0x000fe20000000000 */
[----:B------:R-:W-:Y:S01]  /*f280*/  R2UR UR9, R212 ;  /* 0x00000000d40972ca */ /* 0x000fe200000e0000 */
[----:B------:R-:W-:Y:S01]  /*f290*/  IMAD.MOV.U32 R5, RZ, RZ, R4 ;  /* 0x000000ffff057224 */ /* 0x000fe200078e0004 */
[----:B------:R-:W-:Y:S02]  /*f2a0*/  R2UR UR8, R215 ;  /* 0x00000000d70872ca */ /* 0x000fe400000e0000 */
[----:B------:R-:W-:-:S07]  /*f2b0*/  R2UR UR20, R216 ;  /* 0x00000000d81472ca */ /* 0x000fce00000e0000 */
[----:B------:R-:W0:Y:S02]  /*f2c0*/  @P0 LDC R3, c[0x0][0xbec] ;  /* 0x0002fb00ff030b82 */ /* 0x000e240000000800 */
[----:B------:R-:W-:-:S04]  /*f2d0*/  UISETP.GT.AND UP0, UPT, UR9, 0x1, UPT ;  /* 0x000000010900788c */ /* 0x000fc8000bf04270 */
[----:B------:R-:W-:Y:S02]  /*f2e0*/  USEL UR19, UR19, 0x978, UP0 ;  /* 0x0000097813137887 */ /* 0x000fe40008000000 */
[----:B------:R-:W1:Y:S01]  /*f2f0*/  @P0 LDC R7, c[0x0][0xbf0] ;  /* 0x0002fc00ff070b82 */ /* 0x000e620000000800 */
[----:B------:R-:W-:-:S09]  /*f300*/  USEL UR18, UR8, URZ, UP0 ;  /* 0x0000003f08127287 */ /* 0x000fd20008000000 */
[----:B------:R-:W-:Y:S01]  /*f310*/  ULDC.64 UR8, c[0x0][UR19+0x218] ;  /* 0x0000860013087abb */ /* 0x000fe20008000a00 */
[----:B------:R-:W-:Y:S01]  /*f320*/  ULDC.64 UR14, c[0x0][UR19+0x220] ;  /* 0x00008800130e7abb */ /* 0x000fe20008000a00 */
[----:B------:R-:W-:Y:S01]  /*f330*/  ULDC.64 UR16, c[0x0][UR19+0x228] ;  /* 0x00008a0013107abb */ /* 0x000fe20008000a00 */
[----:B------:R-:W-:Y:S02]  /*f340*/  UIMAD.WIDE.U32 UR10, UR8, UR20, URZ ;  /* 0x00000014080a72a5 */ /* 0x000fe4000f8e003f */
[----:B------:R-:W-:Y:S01]  /*f350*/  UIMAD UR20, UR9, UR20, URZ ;  /* 0x00000014091472a4 */ /* 0x000fe2000f8e023f */
[----:B0-----:R-:W-:Y:S01]  /*f360*/  @P0 IMAD.HI.U32 R2, R4, R3, RZ ;  /* 0x0000000304020227 */ /* 0x001fe200078e00ff */
[----:B------:R-:W-:Y:S02]  /*f370*/  UIMAD UR15, UR15, UR12, URZ ;  /* 0x0000000c0f0f72a4 */ /* 0x000fe4000f8e023f */
[----:B------:R-:W-:Y:S02]  /*f380*/  UIMAD.WIDE.U32 UR22, UR16, UR18, URZ ;  /* 0x00000012101672a5 */ /* 0x000fe4000f8e003f */
[----:B------:R-:W-:-:S02]  /*f390*/  UIMAD.WIDE.U32 UR8, UR14, UR12, URZ ;  /* 0x0000000c0e0872a5 */ /* 0x000fc4000f8e003f */
[----:B------:R-:W-:Y:S01]  /*f3a0*/  UIMAD UR16, UR17, UR18, URZ ;  /* 0x00000012111072a4 */ /* 0x000fe2000f8e023f */
[----:B-1----:R-:W-:Y:S01]  /*f3b0*/  @P0 SHF.R.U32.HI R5, RZ, R7, R2 ;  /* 0x00000007ff050219 */ /* 0x002fe20000011602 */
[----:B------:R-:W-:Y:S01]  /*f3c0*/  UIMAD UR15, UR14, UR13, UR15 ;  /* 0x0000000d0e0f72a4 */ /* 0x000fe2000f8e020f */
[----:B------:R-:W-:Y:S01]  /*f3d0*/  IMAD.U32 R2, RZ, RZ, UR22 ;  /* 0x00000016ff027e24 */ /* 0x000fe2000f8e00ff */
[----:B------:R-:W-:Y:S01]  /*f3e0*/  UIADD3 UR10, UP1, UP2, UR8, UR10, UR4 ;  /* 0x0000000a080a7290 */ /* 0x000fe2000fa3e004 */
[----:B------:R-:W-:Y:S01]  /*f3f0*/  IMAD.U32 R3, RZ, RZ, UR23 ;  /* 0x00000017ff037e24 */ /* 0x000fe2000f8e00ff */
[----:B------:R-:W-:Y:S01]  /*f400*/  UIADD3 UR16, UR23, UR16, URZ ;  /* 0x0000001017107290 */ /* 0x000fe2000fffe03f */
[--C-:B------:R-:W-:Y:S01]  /*f410*/  IMAD.MOV R7, RZ, RZ, -R5.reuse ;  /* 0x000000ffff077224 */ /* 0x100fe200078e0a05 */
[----:B------:R-:W-:Y:S02]  /*f420*/  UIADD3 UR20, UR11, UR20, URZ ;  /* 0x000000140b147290 */ /* 0x000fe4000fffe03f */
[----:B------:R-:W-:Y:S01]  /*f430*/  UIADD3 UR15, UR9, UR15, URZ ;  /* 0x0000000f090f7290 */ /* 0x000fe2000fffe03f */
[----:B------:R-:W-:Y:S01]  /*f440*/  IADD3 R2, P0, P1, R5, UR10, R2 ;  /* 0x0000000a05027c10 */ /* 0x000fe2000f91e002 */
[----:B------:R-:W-:Y:S01]  /*f450*/  IMAD R7, R9, R7, R4 ;  /* 0x0000000709077224 */ /* 0x000fe200078e0204 */
[----:B------:R-:W-:Y:S01]  /*f460*/  SHF.R.S32.HI R5, RZ, 0x1f, R5 ;  /* 0x0000001fff057819 */ /* 0x000fe20000011405 */
[----:B------:R-:W-:Y:S01]  /*f470*/  UIADD3.X UR10, UR15, UR20, UR21, UP1, UP2 ;  /* 0x000000140f0a7290 */ /* 0x000fe20008fe4415 */
[----:B------:R-:W-:Y:S01]  /*f480*/  IMAD.U32 R8, RZ, RZ, UR16 ;  /* 0x00000010ff087e24 */ /* 0x000fe2000f8e00ff */
[----:B------:R-:W-:Y:S01]  /*f490*/  ULDC.64 UR8, c[0x0][UR19+0x210] ;  /* 0x0000840013087abb */ /* 0x000fe20008000a00 */
[----:B------:R-:W-:Y:S01]  /*f4a0*/  SHF.R.S32.HI R4, RZ, 0x1f, R7 ;  /* 0x0000001fff047819 */ /* 0x000fe20000011407 */
[----:B------:R-:W-:-:S02]  /*f4b0*/  IMAD R9, R7, UR9, RZ ;  /* 0x0000000907097c24 */ /* 0x000fc4000f8e02ff */
[----:B------:R-:W-:Y:S01]  /*f4c0*/  IADD3.X R3, R5, UR10, R8, P0, P1 ;  /* 0x0000000a05037c10 */ /* 0x000fe200087e2408 */
[----:B------:R-:W-:Y:S01]  /*f4d0*/  ULDC.64 UR10, c[0x0][0xba8] ;  /* 0x0002ea00000a7ab9 */ /* 0x000fe20000000a00 */
[----:B------:R-:W-:Y:S01]  /*f4e0*/  IMAD R9, R4, UR8, R9 ;  /* 0x0000000804097c24 */ /* 0x000fe2000f8e0209 */
[----:B------:R-:W-:Y:S01]  /*f4f0*/  @!UP0 ULDC UR10, c[0x0][0xb50] ;  /* 0x0002d400000a8ab9 */ /* 0x000fe20000000800 */
[----:B------:R-:W-:Y:S01]  /*f500*/  @!UP0 ULDC UR11, c[0x0][0xb54] ;  /* 0x0002d500000b8ab9 */ /* 0x000fe20000000800 */
[----:B------:R-:W-:-:S04]  /*f510*/  IMAD.WIDE.U32 R2, R7, UR8, R2 ;  /* 0x0000000807027c25 */ /* 0x000fc8000f8e0002 */
[----:B------:R-:W-:Y:S01]  /*f520*/  IMAD.IADD R3, R3, 0x1, R9 ;  /* 0x0000000103037824 */ /* 0x000fe200078e0209 */
[----:B------:R-:W-:-:S04]  /*f530*/  LEA R4, P0, R2, UR10, 0x2 ;  /* 0x0000000a02047c11 */ /* 0x000fc8000f8010ff */
[----:B------:R-:W-:Y:S01]  /*f540*/  LEA.HI.X R5, R2, UR11, R3, 0x2, P0 ;  /* 0x0000000b02057c11 */ /* 0x000fe200080f1403 */
[----:B------:R-:W-:-:S05]  /*f550*/  IMAD.MOV.U32 R3, RZ, RZ, -0x800000 ;  /* 0xff800000ff037424 */ /* 0x000fca00078e00ff */
[----:B------:R0:W-:Y:S03]  /*f560*/  STG.E desc[UR36][R4.64], R3 ;  /* 0x0000000304007986 */ /* 0x0001e6000c101924 */
.L_x_220:
[----:B------:R-:W-:Y:S05]  /*f570*/  BSYNC B1 ;  /* 0x0000000000017941 */ /* 0x000fea0003800000 */
.L_x_219:
[----:B------:R-:W-:-:S13]  /*f580*/  R2UR UR8, R212 ;  /* 0x00000000d40872ca */ /* 0x000fda00000e0000 */
[----:B------:R-:W-:-:S06]  /*f590*/  UISETP.GT.AND UP0, UPT, UR8, 0x1, UPT ;  /* 0x000000010800788c */ /* 0x000fcc000bf04270 */
[----:B------:R-:W-:-:S13]  /*f5a0*/  PLOP3.LUT P0, PT, PT, PT, UP0, 0x80, 0x0 ;  /* 0x000000000000781c */ /* 0x000fda0003f0f008 */
[----:B------:R-:W-:Y:S05]  /*f5b0*/  @P0 BRA `(.L_x_215) ;  /* 0x00000008006c0947 */ /* 0x000fea0003800000 */
[----:B------:R-:W2:Y:S01]  /*f5c0*/  LDL.LU R2, [R1+0x2c] ;  /* 0x00002c0001027983 */ /* 0x000ea20000300800 */
[----:B------:R-:W1:Y:S01]  /*f5d0*/  LDC R11, c[0x0][0xbe8] ;  /* 0x0002fa00ff0b7b82 */ /* 0x000e620000000800 */
[----:B0-----:R-:W-:Y:S01]  /*f5e0*/  SHF.R.S32.HI R3, RZ, 0x1f, R6 ;  /* 0x0000001fff037819 */ /* 0x001fe20000011406 */
[----:B------:R-:W-:Y:S01]  /*f5f0*/  ULDC.64 UR10, c[0x0][0xaa0] ;  /* 0x0002a800000a7ab9 */ /* 0x000fe20000000a00 */
[----:B------:R-:W-:Y:S01]  /*f600*/  R2UR UR15, R216 ;  /* 0x00000000d80f72ca */ /* 0x000fe200000e0000 */
[----:B------:R-:W-:Y:S01]  /*f610*/  UIMAD.WIDE.U32 UR8, UR4, UR10, URZ ;  /* 0x0000000a040872a5 */ /* 0x000fe2000f8e003f */
[----:B------:R-:W-:Y:S01]  /*f620*/  BSSY B1, `(.L_x_221) ;  /* 0x0000052000017945 */ /* 0x000fe20003800000 */
[----:B------:R-:W-:-:S04]  /*f630*/  UIMAD UR10, UR21, UR10, URZ ;  /* 0x0000000a150a72a4 */ /* 0x000fc8000f8e023f */
[----:B------:R-:W-:-:S04]  /*f640*/  UIMAD UR10, UR4, UR11, UR10 ;  /* 0x0000000b040a72a4 */ /* 0x000fc8000f8e020a */
[----:B------:R-:W-:-:S03]  /*f650*/  UIADD3 UR9, UR9, UR10, URZ ;  /* 0x0000000a09097290 */ /* 0x000fc6000fffe03f */
[----:B------:R-:W-:Y:S02]  /*f660*/  ULDC.64 UR10, c[0x0][0xae8] ;  /* 0x0002ba00000a7ab9 */ /* 0x000fe40000000a00 */
[----:B------:R-:W-:-:S04]  /*f670*/  UIMAD.WIDE.U32 UR8, UR15, UR10, UR8 ;  /* 0x0000000a0f0872a5 */ /* 0x000fc8000f8e0008 */
[----:B------:R-:W-:Y:S01]  /*f680*/  UIMAD UR9, UR15, UR11, UR9 ;  /* 0x0000000b0f0972a4 */ /* 0x000fe2000f8e0209 */
[----:B-1----:R-:W-:Y:S02]  /*f690*/  ISETP.NE.AND P0, PT, R11, 0x1, PT ;  /* 0x000000010b00780c */ /* 0x002fe40003f05270 */
[----:B------:R-:W-:Y:S02]  /*f6a0*/  ULDC.64 UR10, c[0x0][0xaf0] ;  /* 0x0002bc00000a7ab9 */ /* 0x000fe40000000a00 */
[----:B------:R-:W-:-:S04]  /*f6b0*/  UIMAD UR13, UR13, UR10, URZ ;  /* 0x0000000a0d0d72a4 */ /* 0x000fc8000f8e023f */
[----:B------:R-:W-:Y:S02]  /*f6c0*/  UIMAD UR4, UR12, UR11, UR13 ;  /* 0x0000000b0c0472a4 */ /* 0x000fe4000f8e020d */
[----:B------:R-:W-:-:S03]  /*f6d0*/  UIMAD.WIDE.U32 UR12, UR12, UR10, UR8 ;  /* 0x0000000a0c0c72a5 */ /* 0x000fc6000f8e0008 */
[----:B------:R-:W0:Y:S01]  /*f6e0*/  @P0 LDC R7, c[0x0][0xbf0] ;  /* 0x0002fc00ff070b82 */ /* 0x000e220000000800 */
[----:B------:R-:W-:Y:S01]  /*f6f0*/  UIADD3 UR4, UR13, UR4, URZ ;  /* 0x000000040d047290 */ /* 0x000fe2000fffe03f */
[----:B------:R-:W-:Y:S01]  /*f700*/  ULDC.64 UR8, c[0x0][0xae0] ;  /* 0x0002b80000087ab9 */ /* 0x000fe20000000a00 */
[----:B--2---:R-:W-:Y:S02]  /*f710*/  R2UR UR14, R2 ;  /* 0x00000000020e72ca */ /* 0x004fe400000e0000 */
[----:B------:R-:W-:-:S03]  /*f720*/  LEA.HI R2, R3, R6, RZ, 0x3 ;  /* 0x0000000603027211 */ /* 0x000fc600078f18ff */
[----:B------:R-:W1:Y:S01]  /*f730*/  @P0 LDC R3, c[0x0][0xbec] ;  /* 0x0002fb00ff030b82 */ /* 0x000e620000000800 */
[----:B------:R-:W-:Y:S02]  /*f740*/  LOP3.LUT R5, R2, 0xfffffff8, RZ, 0xc0, !PT ;  /* 0xfffffff802057812 */ /* 0x000fe400078ec0ff */
[----:B------:R-:W-:-:S03]  /*f750*/  SHF.R.S32.HI R13, RZ, 0x3, R2 ;  /* 0x00000003ff0d7819 */ /* 0x000fc60000011402 */
[----:B------:R-:W-:Y:S02]  /*f760*/  IMAD.IADD R8, R6, 0x1, -R5 ;  /* 0x0000000106087824 */ /* 0x000fe400078e0a05 */
[----:B------:R-:W-:Y:S02]  /*f770*/  IMAD.U32 R5, RZ, RZ, UR14 ;  /* 0x0000000eff057e24 */ /* 0x000fe4000f8e00ff */
[----:B------:R-:W-:-:S04]  /*f780*/  IMAD R2, R8, 0x20, R13 ;  /* 0x0000002008027824 */ /* 0x000fc800078e020d */
[----:B------:R-:W-:-:S04]  /*f790*/  IMAD R6, R5, 0x80, R2 ;  /* 0x0000008005067824 */ /* 0x000fc800078e0202 */
[----:B------:R-:W-:Y:S02]  /*f7a0*/  IMAD.MOV.U32 R5, RZ, RZ, R6 ;  /* 0x000000ffff057224 */ /* 0x000fe400078e0006 */
[----:B-1----:R-:W-:-:S04]  /*f7b0*/  @P0 IMAD.HI.U32 R2, R6, R3, RZ ;  /* 0x0000000306020227 */ /* 0x002fc800078e00ff */
[----:B------:R-:W-:Y:S01]  /*f7c0*/  IMAD.U32 R3, RZ, RZ, UR13 ;  /* 0x0000000dff037e24 */ /* 0x000fe2000f8e00ff */
[----:B0-----:R-:W-:Y:S01]  /*f7d0*/  @P0 SHF.R.U32.HI R5, RZ, R7, R2 ;  /* 0x00000007ff050219 */ /* 0x001fe20000011602 */
[----:B------:R-:W-:Y:S01]  /*f7e0*/  IMAD.U32 R3, RZ, RZ, UR4 ;  /* 0x00000004ff037e24 */ /* 0x000fe2000f8e00ff */
[----:B------:R-:W-:Y:S02]  /*f7f0*/  MOV R2, UR12 ;  /* 0x0000000c00027c02 */ /* 0x000fe40008000f00 */
[--C-:B------:R-:W-:Y:S01]  /*f800*/  SHF.R.S32.HI R4, RZ, 0x1f, R5.reuse ;  /* 0x0000001fff047819 */ /* 0x100fe20000011405 */
[----:B------:R-:W-:Y:S02]  /*f810*/  IMAD.MOV R7, RZ, RZ, -R5 ;  /* 0x000000ffff077224 */ /* 0x000fe400078e0a05 */
[----:B------:R-:W-:-:S04]  /*f820*/  IMAD.WIDE.U32 R2, R5, UR8, R2 ;  /* 0x0000000805027c25 */ /* 0x000fc8000f8e0002 */
[----:B------:R-:W-:Y:S02]  /*f830*/  IMAD R7, R11, R7, R6 ;  /* 0x000000070b077224 */ /* 0x000fe400078e0206 */
[----:B------:R-:W-:Y:S02]  /*f840*/  IMAD R4, R4, UR8, RZ ;  /* 0x0000000804047c24 */ /* 0x000fe4000f8e02ff */
[----:B------:R-:W-:Y:S02]  /*f850*/  IMAD.U32 R6, RZ, RZ, UR14 ;  /* 0x0000000eff067e24 */ /* 0x000fe4000f8e00ff */
[----:B------:R-:W-:Y:S01]  /*f860*/  IMAD R9, R5, UR9, R4 ;  /* 0x0000000905097c24 */ /* 0x000fe2000f8e0204 */
[----:B------:R-:W-:Y:S01]  /*f870*/  SHF.R.S32.HI R4, RZ, 0x1f, R7 ;  /* 0x0000001fff047819 */ /* 0x000fe20000011407 */
[----:B------:R-:W-:Y:S01]  /*f880*/  ULDC.64 UR8, c[0x0][0xad8] ;  /* 0x0002b60000087ab9 */ /* 0x000fe20000000a00 */
[----:B------:R-:W-:Y:S02]  /*f890*/  IMAD R6, R6, 0x80, R13 ;  /* 0x0000008006067824 */ /* 0x000fe400078e020d */
[----:B------:R-:W-:-:S02]  /*f8a0*/  IMAD.IADD R3, R3, 0x1, R9 ;  /* 0x0000000103037824 */ /* 0x000fc400078e0209 */
[----:B------:R-:W-:Y:S02]  /*f8b0*/  IMAD R4, R4, UR8, RZ ;  /* 0x0000000804047c24 */ /* 0x000fe4000f8e02ff */
[----:B------:R-:W-:-:S04]  /*f8c0*/  IMAD.WIDE.U32 R2, R7, UR8, R2 ;  /* 0x0000000807027c25 */ /* 0x000fc8000f8e0002 */
[----:B------:R-:W-:Y:S01]  /*f8d0*/  IMAD R5, R7, UR9, R4 ;  /* 0x0000000907057c24 */ /* 0x000fe2000f8e0204 */
[----:B------:R-:W-:Y:S01]  /*f8e0*/  ULDC.64 UR8, c[0x0][0xa80] ;  /* 0x0002a00000087ab9 */ /* 0x000fe20000000a00 */
[----:B-----5:R-:W-:Y:S02]  /*f8f0*/  IMAD R11, R0, R11, RZ ;  /* 0x0000000b000b7224 */ /* 0x020fe400078e02ff */
[----:B------:R-:W-:Y:S02]  /*f900*/  VIADD R4, R6, 0x40 ;  /* 0x0000004006047836 */ /* 0x000fe40000000000 */
[----:B------:R-:W-:Y:S01]  /*f910*/  IMAD.IADD R3, R3, 0x1, R5 ;  /* 0x0000000103037824 */ /* 0x000fe200078e0205 */
[----:B------:R-:W-:Y:S01]  /*f920*/  LEA R5, P2, R2, UR8, 0x1 ;  /* 0x0000000802057c11 */ /* 0x000fe2000f8408ff */
[----:B------:R-:W-:Y:S01]  /*f930*/  VIADD R0, R6, 0x20 ;  /* 0x0000002006007836 */ /* 0x000fe20000000000 */
[----:B------:R-:W-:Y:S01]  /*f940*/  ISETP.GE.AND P0, PT, R4, R11, PT ;  /* 0x0000000b0400720c */ /* 0x000fe20003f06270 */
[----:B------:R-:W-:Y:S01]  /*f950*/  IMAD.SHL.U32 R7, R8, 0x8, RZ ;  /* 0x0000000808077824 */ /* 0x000fe200078e00ff */
[----:B------:R-:W-:-:S02]  /*f960*/  LEA.HI.X R4, R2, UR9, R3, 0x1, P2 ;  /* 0x0000000902047c11 */ /* 0x000fc400090f0c03 */
[-C--:B------:R-:W-:Y:S01]  /*f970*/  ISETP.GE.AND P2, PT, R6, R11.reuse, PT ;  /* 0x0000000b0600720c */ /* 0x080fe20003f46270 */
[C---:B------:R-:W-:Y:S01]  /*f980*/  VIADD R9, R7.reuse, 0x80 ;  /* 0x0000008007097836 */ /* 0x040fe20000000000 */
[----:B------:R-:W-:Y:S01]  /*f990*/  ISETP.GE.AND P1, PT, R0, R11, PT ;  /* 0x0000000b0000720c */ /* 0x000fe20003f26270 */
[C---:B------:R-:W-:Y:S01]  /*f9a0*/  VIADD R15, R7.reuse, 0xc0 ;  /* 0x000000c0070f7836 */ /* 0x040fe20000000000 */
[----:B------:R0:W1:Y:S01]  /*f9b0*/  SHFL.IDX PT, R2, R5, RZ, 0x181f ;  /* 0x00181fff05027589 */ /* 0x00006200000e0000 */
[----:B------:R-:W-:Y:S01]  /*f9c0*/  VIADD R13, R7, 0x40 ;  /* 0x00000040070d7836 */ /* 0x000fe20000000000 */
[----:B------:R-:W-:Y:S02]  /*f9d0*/  SHF.R.S32.HI R8, RZ, 0x1f, R7 ;  /* 0x0000001fff087819 */ /* 0x000fe40000011407 */
[----:B------:R0:W2:Y:S01]  /*f9e0*/  SHFL.IDX PT, R0, R4, RZ, 0x181f ;  /* 0x00181fff04007589 */ /* 0x0000a200000e0000 */
[----:B------:R-:W-:Y:S02]  /*f9f0*/  SHF.R.S32.HI R10, RZ, 0x1f, R9 ;  /* 0x0000001fff0a7819 */ /* 0x000fe40000011409 */
[----:B------:R-:W-:-:S02]  /*fa00*/  SHF.R.S32.HI R12, RZ, 0x1f, R15 ;  /* 0x0000001fff0c7819 */ /* 0x000fc4000001140f */
[----:B------:R-:W-:Y:S01]  /*fa10*/  SHF.R.S32.HI R14, RZ, 0x1f, R13 ;  /* 0x0000001fff0e7819 */ /* 0x000fe2000001140d */
[----:B------:R-:W-:Y:S06]  /*fa20*/  @P2 BRA `(.L_x_222) ;  /* 0x0000000000442947 */ /* 0x000fec0003800000 */
        /* <DEDUP_REMOVED lines=8> */
[----:B------:R3:W-:Y:S01]  /*fab0*/  @!P5 ST.E.128 desc[UR36][R18.64], RZ ;  /* 0x000000ff1200d985 */ /* 0x0007e2000c101d24 */
[----:B------:R-:W-:Y:S02]  /*fac0*/  @!P4 LEA.HI.X R21, R13, R0, R14, 0x1, P6 ;  /* 0x000000000d15c211 */ /* 0x000fe400030f0c0e */
[----:B------:R-:W-:-:S03]  /*fad0*/  @!P3 LEA R24, P6, R9, R2, 0x1 ;  /* 0x000000020918b211 */ /* 0x000fc600078c08ff */
[----:B------:R3:W-:Y:S01]  /*fae0*/  @!P4 ST.E.128 desc[UR36][R20.64], RZ ;  /* 0x000000ff1400c985 */ /* 0x0007e2000c101d24 */
[----:B------:R-:W-:Y:S02]  /*faf0*/  @!P3 LEA.HI.X R25, R9, R0, R10, 0x1, P6 ;  /* 0x000000000919b211 */ /* 0x000fe400030f0c0a */
[----:B------:R-:W-:-:S03]  /*fb00*/  @!P2 LEA R2, P6, R15, R2, 0x1 ;  /* 0x000000020f02a211 */ /* 0x000fc600078c08ff */
[----:B------:R3:W-:Y:S01]  /*fb10*/  @!P3 ST.E.128 desc[UR36][R24.64], RZ ;  /* 0x000000ff1800b985 */ /* 0x0007e2000c101d24 */
[----:B------:R-:W-:-:S05]  /*fb20*/  @!P2 LEA.HI.X R3, R15, R0, R12, 0x1, P6 ;  /* 0x000000000f03a211 */ /* 0x000fca00030f0c0c */
[----:B------:R3:W-:Y:S04]  /*fb30*/  @!P2 ST.E.128 desc[UR36][R2.64], RZ ;  /* 0x000000ff0200a985 */ /* 0x0007e8000c101d24 */
.L_x_222:
[----:B------:R-:W-:Y:S05]  /*fb40*/  BSYNC B1 ;  /* 0x0000000000017941 */ /* 0x000fea0003800000 */
.L_x_221:
[----:B--2---:R2:W4:Y:S01]  /*fb50*/  SHFL.IDX PT, R0, R4, 0x1, 0x181f ;  /* 0x00381f0004007f89 */ /* 0x00452200000e0000 */
[----:B------:R-:W-:Y:S03]  /*fb60*/  BSSY B1, `(.L_x_223) ;  /* 0x0000014000017945 */ /* 0x000fe60003800000 */
[----:B-1-3--:R2:W1:Y:S01]  /*fb70*/  SHFL.IDX PT, R2, R5, 0x1, 0x181f ;  /* 0x00381f0005027f89 */ /* 0x00a46200000e0000 */
[----:B------:R-:W-:Y:S05]  /*fb80*/  @P1 BRA `(.L_x_224) ;  /* 0x0000000000441947 */ /* 0x000fea0003800000 */
[----:B------:R-:W-:Y:S02]  /*fb90*/  ULDC UR4, c[0x0][0xac8] ;  /* 0x0002b20000047ab9 */ /* 0x000fe40000000800 */
[----:B------:R-:W-:Y:S02]  /*fba0*/  ISETP.GE.AND P4, PT, R7, UR4, PT ;  /* 0x0000000407007c0c */ /* 0x000fe4000bf86270 */
[----:B------:R-:W-:Y:S02]  /*fbb0*/  ISETP.GE.AND P3, PT, R13, UR4, PT ;  /* 0x000000040d007c0c */ /* 0x000fe4000bf66270 */
[----:B------:R-:W-:Y:S02]  /*fbc0*/  ISETP.GE.AND P2, PT, R9, UR4, PT ;  /* 0x0000000409007c0c */ /* 0x000fe4000bf46270 */
[----:B------:R-:W-:-:S07]  /*fbd0*/  ISETP.GE.AND P1, PT, R15, UR4, PT ;  /* 0x000000040f007c0c */ /* 0x000fce000bf26270 */
[-C--:B-1----:R-:W-:Y:S02]  /*fbe0*/  @!P4 LEA R18, P6, R7, R2.reuse, 0x1 ;  /* 0x000000020712c211 */ /* 0x082fe400078c08ff */
[----:B------:R-:W-:Y:S02]  /*fbf0*/  @!P3 LEA R20, P5, R13, R2, 0x1 ;  /* 0x000000020d14b211 */ /* 0x000fe400078a08ff */
[----:B----4-:R-:W-:Y:S02]  /*fc00*/  @!P4 LEA.HI.X R19, R7, R0, R8, 0x1, P6 ;  /* 0x000000000713c211 */ /* 0x010fe400030f0c08 */
[----:B------:R-:W-:Y:S02]  /*fc10*/  @!P2 LEA R24, P6, R9, R2, 0x1 ;  /* 0x000000020918a211 */ /* 0x000fe400078c08ff */
[----:B------:R-:W-:Y:S01]  /*fc20*/  @!P3 LEA.HI.X R21, R13, R0, R14, 0x1, P5 ;  /* 0x000000000d15b211 */ /* 0x000fe200028f0c0e */
[----:B------:R3:W-:Y:S01]  /*fc30*/  @!P4 ST.E.128 desc[UR36][R18.64], RZ ;  /* 0x000000ff1200c985 */ /* 0x0007e2000c101d24 */
[----:B------:R-:W-:-:S02]  /*fc40*/  @!P1 LEA R2, P5, R15, R2, 0x1 ;  /* 0x000000020f029211 */ /* 0x000fc400078a08ff */
[-C--:B------:R-:W-:Y:S01]  /*fc50*/  @!P2 LEA.HI.X R25, R9, R0.reuse, R10, 0x1, P6 ;  /* 0x000000000919a211 */ /* 0x080fe200030f0c0a */
[----:B------:R3:W-:Y:S01]  /*fc60*/  @!P3 ST.E.128 desc[UR36][R20.64], RZ ;  /* 0x000000ff1400b985 */ /* 0x0007e2000c101d24 */
[----:B------:R-:W-:-:S03]  /*fc70*/  @!P1 LEA.HI.X R3, R15, R0, R12, 0x1, P5 ;  /* 0x000000000f039211 */ /* 0x000fc600028f0c0c */
[----:B------:R3:W-:Y:S04]  /*fc80*/  @!P2 ST.E.128 desc[UR36][R24.64], RZ ;  /* 0x000000ff1800a985 */ /* 0x0007e8000c101d24 */
[----:B------:R3:W-:Y:S02]  /*fc90*/  @!P1 ST.E.128 desc[UR36][R2.64], RZ ;  /* 0x000000ff02009985 */ /* 0x0007e4000c101d24 */
.L_x_224:
[----:B------:R-:W-:Y:S05]  /*fca0*/  BSYNC B1 ;  /* 0x0000000000017941 */ /* 0x000fea0003800000 */
.L_x_223:
[----:B----4-:R4:W0:Y:S01]  /*fcb0*/  SHFL.IDX PT, R0, R4, 0x2, 0x181f ;  /* 0x00581f0004007f89 */ /* 0x01082200000e0000 */
        /* <DEDUP_REMOVED lines=9> */
[-C--:B------:R-:W-:Y:S02]  /*fd50*/  @!P2 LEA R20, P5, R13, R2.reuse, 0x1 ;  /* 0x000000020d14a211 */ /* 0x080fe400078a08ff */
[----:B------:R-:W-:Y:S02]  /*fd60*/  @!P1 LEA R24, P4, R9, R2, 0x1 ;  /* 0x0000000209189211 */ /* 0x000fe400078808ff */
[----:B0-----:R-:W-:Y:S02]  /*fd70*/  @!P3 LEA.HI.X R19, R7, R0, R8, 0x1, P6 ;  /* 0x000000000713b211 */ /* 0x001fe400030f0c08 */
[----:B------:R-:W-:Y:S02]  /*fd80*/  @!P0 LEA R2, P6, R15, R2, 0x1 ;  /* 0x000000020f028211 */ /* 0x000fe400078c08ff */
[-C--:B------:R-:W-:Y:S01]  /*fd90*/  @!P2 LEA.HI.X R21, R13, R0.reuse, R14, 0x1, P5 ;  /* 0x000000000d15a211 */ /* 0x080fe200028f0c0e */
[----:B------:R3:W-:Y:S01]  /*fda0*/  @!P3 ST.E.128 desc[UR36][R18.64], RZ ;  /* 0x000000ff1200b985 */ /* 0x0007e2000c101d24 */
[----:B------:R-:W-:-:S02]  /*fdb0*/  @!P1 LEA.HI.X R25, R9, R0, R10, 0x1, P4 ;  /* 0x0000000009199211 */ /* 0x000fc400020f0c0a */
[----:B------:R-:W-:Y:S01]  /*fdc0*/  @!P0 LEA.HI.X R3, R15, R0, R12, 0x1, P6 ;  /* 0x000000000f038211 */ /* 0x000fe200030f0c0c */
[----:B------:R3:W-:Y:S04]  /*fdd0*/  @!P2 ST.E.128 desc[UR36][R20.64], RZ ;  /* 0x000000ff1400a985 */ /* 0x0007e8000c101d24 */
[----:B------:R3:W-:Y:S04]  /*fde0*/  @!P1 ST.E.128 desc[UR36][R24.64], RZ ;  /* 0x000000ff18009985 */ /* 0x0007e8000c101d24 */
[----:B------:R3:W-:Y:S02]  /*fdf0*/  @!P0 ST.E.128 desc[UR36][R2.64], RZ ;  /* 0x000000ff02008985 */ /* 0x0007e4000c101d24 */
.L_x_226:
[----:B------:R-:W-:Y:S05]  /*fe00*/  BSYNC B1 ;  /* 0x0000000000017941 */ /* 0x000fea0003800000 */
.L_x_225:
[----:B0-----:R-:W-:Y:S01]  /*fe10*/  VIADD R0, R6, 0x60 ;  /* 0x0000006006007836 */ /* 0x001fe20000000000 */
[----:B--2-4-:R-:W0:Y:S04]  /*fe20*/  SHFL.IDX PT, R4, R4, 0x3, 0x181f ;  /* 0x00781f0004047f89 */ /* 0x014e2800000e0000 */
[----:B------:R-:W-:Y:S01]  /*fe30*/  ISETP.GE.AND P0, PT, R0, R11, PT ;  /* 0x0000000b0000720c */ /* 0x000fe20003f06270 */
[----:B-1-3--:R1:W2:-:S12]  /*fe40*/  SHFL.IDX PT, R2, R5, 0x3, 0x181f ;  /* 0x00781f0005027f89 */ /* 0x00a29800000e0000 */
[----:B-1----:R-:W-:Y:S05]  /*fe50*/  @P0 BRA `(.L_x_215) ;  /* 0x0000000000440947 */ /* 0x002fea0003800000 */
[----:B------:R-:W-:Y:S02]  /*fe60*/  ULDC UR4, c[0x0][0xac8] ;  /* 0x0002b20000047ab9 */ /* 0x000fe40000000800 */
[----:B------:R-:W-:Y:S02]  /*fe70*/  ISETP.GE.AND P3, PT, R7, UR4, PT ;  /* 0x0000000407007c0c */ /* 0x000fe4000bf66270 */
[----:B------:R-:W-:Y:S02]  /*fe80*/  ISETP.GE.AND P2, PT, R13, UR4, PT ;  /* 0x000000040d007c0c */ /* 0x000fe4000bf46270 */
[----:B------:R-:W-:Y:S02]  /*fe90*/  ISETP.GE.AND P1, PT, R9, UR4, PT ;  /* 0x0000000409007c0c */ /* 0x000fe4000bf26270 */
[----:B------:R-:W-:-:S07]  /*fea0*/  ISETP.GE.AND P0, PT, R15, UR4, PT ;  /* 0x000000040f007c0c */ /* 0x000fce000bf06270 */
[----:B--2---:R-:W-:-:S04]  /*feb0*/  @!P3 LEA R6, P4, R7, R2, 0x1 ;  /* 0x000000020706b211 */ /* 0x004fc800078808ff */
[----:B0-----:R-:W-:Y:S02]  /*fec0*/  @!P3 LEA.HI.X R7, R7, R4, R8, 0x1, P4 ;  /* 0x000000040707b211 */ /* 0x001fe400020f0c08 */
[-C--:B------:R-:W-:Y:S02]  /*fed0*/  @!P2 LEA R18, P4, R13, R2.reuse, 0x1 ;  /* 0x000000020d12a211 */ /* 0x080fe400078808ff */
[-C--:B------:R-:W-:Y:S01]  /*fee0*/  @!P1 LEA R8, P5, R9, R2.reuse, 0x1 ;  /* 0x0000000209089211 */ /* 0x080fe200078a08ff */
[----:B------:R0:W-:Y:S01]  /*fef0*/  @!P3 ST.E.128 desc[UR36][R6.64], RZ ;  /* 0x000000ff0600b985 */ /* 0x0001e2000c101d24 */
[----:B------:R-:W-:Y:S02]  /*ff00*/  @!P0 LEA R2, P6, R15, R2, 0x1 ;  /* 0x000000020f028211 */ /* 0x000fe400078c08ff */
[-C--:B------:R-:W-:Y:S02]  /*ff10*/  @!P2 LEA.HI.X R19, R13, R4.reuse, R14, 0x1, P4 ;  /* 0x000000040d13a211 */ /* 0x080fe400020f0c0e */
[----:B------:R-:W-:-:S02]  /*ff20*/  @!P1 LEA.HI.X R9, R9, R4, R10, 0x1, P5 ;  /* 0x0000000409099211 */ /* 0x000fc400028f0c0a */
[----:B------:R-:W-:Y:S01]  /*ff30*/  @!P0 LEA.HI.X R3, R15, R4, R12, 0x1, P6 ;  /* 0x000000040f038211 */ /* 0x000fe200030f0c0c */
[----:B------:R0:W-:Y:S04]  /*ff40*/  @!P2 ST.E.128 desc[UR36][R18.64], RZ ;  /* 0x000000ff1200a985 */ /* 0x0001e8000c101d24 */
[----:B------:R0:W-:Y:S04]  /*ff50*/  @!P1 ST.E.128 desc[UR36][R8.64], RZ ;  /* 0x000000ff08009985 */ /* 0x0001e8000c101d24 */
[----:B------:R0:W-:Y:S02]  /*ff60*/  @!P0 ST.E.128 desc[UR36][R2.64], RZ ;  /* 0x000000ff02008985 */ /* 0x0001e4000c101d24 */
.L_x_215:
[----:B------:R-:W-:Y:S05]  /*ff70*/  BSYNC B0 ;  /* 0x0000000000007941 */ /* 0x000fea0003800000 */
.L_x_205:
[----:B------:R-:W-:Y:S02]  /*ff80*/  ULDC UR4, c[0x0][0xc3c] ;  /* 0x00030f0000047ab9 */ /* 0x000fe40000000800 */
[----:B------:R-:W-:-:S06]  /*ff90*/  UISETP.GE.AND UP0, UPT, UR7, UR4, UPT ;  /* 0x000000040700728c */ /* 0x000fcc000bf06270 */
[----:B------:R-:W-:-:S13]  /*ffa0*/  PLOP3.LUT P0, PT, PT, PT, UP0, 0x80, 0x0 ;  /* 0x000000000000781c */ /* 0x000fda0003f0f008 */
[----:B------:R-:W-:Y:S05]  /*ffb0*/  @!P0 BRA `(.L_x_227) ;  /* 0xffffff1000348947 */ /* 0x000fea000383ffff */
[----:B------:R-:W-:Y:S05]  /*ffc0*/  EXIT ;  /* 0x000000000000794d */ /* 0x000fea0003800000 */
.L_x_176:
[----:B------:R-:W-:-:S08]  /*ffd0*/  NOP ;  /* 0x0000000000007918 */ /* 0x000fd00000000000 */
[----:B0-----:R-:W0:-:S00]  /*ffe0*/  USETMAXREG.DEALLOC.CTAPOOL 0x28 ;  /* 0x00000028000079c8 */ /* 0x001e0000080e0500 */
[----:B0-----:R-:W-:Y:S01]  /*fff0*/  LOP3.LUT R2, R2, 0x3, RZ, 0xc0, !PT ;  /* 0x0000000302027812 */ /* 0x001fe200078ec0ff */
[----:B------:R-:W-:Y:S01]  /*10000*/  IMAD.MOV.U32 R6, RZ, RZ, RZ ;  /* 0x000000ffff067224 */ /* 0x000fe200078e00ff */
[----:B------:R-:W-:-:S04]  /*10010*/  LOP3.LUT R23, R23, 0xfffffeff, RZ, 0xc0, !PT ;  /* 0xfffffeff17177812 */ /* 0x000fc800078ec0ff */
[----:B------:R-:W0:Y:S02]  /*10020*/  SHFL.IDX PT, R2, R2, RZ, 0x1f ;  /* 0x00001fff02027589 */ /* 0x000e2400000e0000 */
[----:B0-----:R-:W-:-:S13]  /*10030*/  ISETP.NE.AND P0, PT, R2, RZ, PT ;  /* 0x000000ff0200720c */ /* 0x001fda0003f05270 */
[----:B------:R-:W-:Y:S01]  /*10040*/  @P0 LOP3.LUT R23, R23, 0x100, RZ, 0xfc, !PT ;  /* 0x0000010017170812 */ /* 0x000fe200078efcff */
[----:B------:R-:W-:Y:S06]  /*10050*/  @!P0 BRA `(.L_x_228) ;  /* 0x00000000001c8947 */ /* 0x000fec0003800000 */
[----:B------:R-:W0:Y:S08]  /*10060*/  S2UR UR5, SR_CgaCtaId ;  /* 0x00000000000579c3 */ /* 0x000e300000008800 */
[----:B------:R-:W-:Y:S06]  /*10070*/  BAR.SYNC.DEFER_BLOCKING 0x5, 0x180 ;  /* 0x0146000000007b1d */ /* 0x000fec0000010000 */
[----:B------:R-:W-:-:S02]  /*10080*/  UMOV UR4, 0x400 ;  /* 0x0000040000047882 */ /* 0x000fc40000000000 */
[----:B0-----:R-:W-:-:S09]  /*10090*/  ULEA UR4, UR5, UR4, 0x18 ;  /* 0x0000000405047291 */ /* 0x001fd2000f8ec03f */
[----:B------:R-:W0:Y:S01]  /*100a0*/  LDS.128 R16, [UR4+0x388d0] ;  /* 0x0388d004ff107984 */ /* 0x000e220008000c00 */
[----:B------:R-:W-:Y:S06]  /*100b0*/  BAR.ARV 0x4, 0x180 ;  /* 0x0106000000007b1d */ /* 0x000fec0000002000 */
[----:B------:R-:W-:Y:S05]  /*100c0*/  BRA `(.L_x_229) ;  /* 0x0000000800947947 */ /* 0x000fea0003800000 */
.L_x_228:
[----:B------:R-:W-:Y:S01]  /*100d0*/  LOP3.LUT R7, R0, 0x1f, RZ, 0xc0, !PT ;  /* 0x0000001f00077812 */ /* 0x000fe200078ec0ff */
[----:B------:R-:W-:Y:S01]  /*100e0*/  ULDC UR4, c[0x0][0xc3c] ;  /* 0x00030f0000047ab9 */ /* 0x000fe20000000800 */
[----:B------:R-:W-:Y:S01]  /*100f0*/  IMAD.MOV.U32 R9, RZ, RZ, RZ ;  /* 0x000000ffff097224 */ /* 0x000fe200078e00ff */
[----:B------:R-:W0:Y:S01]  /*10100*/  S2UR UR6, SR_CTAID.X ;  /* 0x00000000000679c3 */ /* 0x000e220000002500 */
[----:B------:R-:W-:Y:S01]  /*10110*/  ISETP.NE.AND P0, PT, R7, 0x1f, PT ;  /* 0x0000001f0700780c */ /* 0x000fe20003f05270 */
[----:B------:R-:W-:-:S03]  /*10120*/  ULDC UR5, c[0x0][0xc38] ;  /* 0x00030e0000057ab9 */ /* 0x000fc60000000800 */
[----:B------:R-:W-:-:S13]  /*10130*/  ISETP.GE.OR P1, PT, R7, UR4, !P0 ;  /* 0x0000000407007c0c */ /* 0x000fda000c726670 */
[----:B------:R-:W1:Y:S08]  /*10140*/  @!P1 LDC.64 R4, c[0x0][0xc80] ;  /* 0x00032000ff049b82 */ /* 0x000e700000000a00 */
[----:B------:R-:W2:Y:S01]  /*10150*/  @!P1 LDC.64 R2, c[0x0][0xc78] ;  /* 0x00031e00ff029b82 */ /* 0x000ea20000000a00 */
[----:B-1----:R-:W-:-:S05]  /*10160*/  @!P1 IMAD.WIDE.U32 R4, R7, 0x4, R4 ;  /* 0x0000000407049825 */ /* 0x002fca00078e0004 */
[----:B------:R-:W3:Y:S01]  /*10170*/  @!P1 LDG.E R6, desc[UR36][R4.64] ;  /* 0x0000002404069981 */ /* 0x000ee2000c1e1900 */
[----:B--2---:R-:W-:-:S05]  /*10180*/  @!P1 IMAD.WIDE.U32 R2, R7, 0x4, R2 ;  /* 0x0000000407029825 */ /* 0x004fca00078e0002 */
[----:B------:R-:W3:Y:S01]  /*10190*/  @!P1 LDG.E R9, desc[UR36][R2.64] ;  /* 0x0000002402099981 */ /* 0x000ee2000c1e1900 */
[C---:B------:R-:W-:Y:S02]  /*101a0*/  ISETP.NE.AND P1, PT, R7.reuse, RZ, PT ;  /* 0x000000ff0700720c */ /* 0x040fe40003f25270 */
[C---:B------:R-:W-:Y:S02]  /*101b0*/  ISETP.GE.U32.AND P2, PT, R7.reuse, 0x2, PT ;  /* 0x000000020700780c */ /* 0x040fe40003f46070 */
[C---:B------:R-:W-:Y:S02]  /*101c0*/  ISETP.GE.U32.AND P3, PT, R7.reuse, 0x4, PT ;  /* 0x000000040700780c */ /* 0x040fe40003f66070 */
[C---:B------:R-:W-:Y:S02]  /*101d0*/  ISETP.GE.U32.AND P4, PT, R7.reuse, 0x8, PT ;  /* 0x000000080700780c */ /* 0x040fe40003f86070 */
[----:B------:R-:W-:Y:S01]  /*101e0*/  ISETP.GE.U32.AND P5, PT, R7, 0x10, PT ;  /* 0x000000100700780c */ /* 0x000fe20003fa6070 */
[----:B------:R-:W-:Y:S01]  /*101f0*/  UMOV UR4, URZ ;  /* 0x0000003f00047c82 */ /* 0x000fe20008000000 */
[----:B---3--:R-:W-:-:S05]  /*10200*/  IMAD R8, R6, R9, RZ ;  /* 0x0000000906087224 */ /* 0x008fca00078e02ff */
[----:B------:R-:W1:Y:S02]  /*10210*/  SHFL.UP PT, R10, R8, 0x1, RZ ;  /* 0x04200000080a7989 */ /* 0x000e6400000e00ff */
[----:B-1----:R-:W-:-:S05]  /*10220*/  SEL R11, R10, RZ, P1 ;  /* 0x000000ff0a0b7207 */ /* 0x002fca0000800000 */
[----:B------:R-:W-:-:S05]  /*10230*/  IMAD.IADD R11, R8, 0x1, R11 ;  /* 0x00000001080b7824 */ /* 0x000fca00078e020b */
        /* <DEDUP_REMOVED lines=12> */
[----:B------:R-:W1:Y:S02]  /*10300*/  SHFL.IDX PT, R8, R5, 0x1f, 0x1f ;  /* 0x03e01f0005087f89 */ /* 0x000e6400000e0000 */
[----:B-1----:R-:W-:-:S05]  /*10310*/  IMAD R8, R8, UR5, RZ ;  /* 0x0000000508087c24 */ /* 0x002fca000f8e02ff */
[----:B0-----:R-:W-:Y:S01]  /*10320*/  ISETP.GT.AND P6, PT, R8, UR6, PT ;  /* 0x0000000608007c0c */ /* 0x001fe2000bfc4270 */
[----:B------:R-:W-:-:S12]  /*10330*/  IMAD.MOV.U32 R3, RZ, RZ, R8 ;  /* 0x000000ffff037224 */ /* 0x000fd800078e0008 */
[----:B------:R-:W-:Y:S05]  /*10340*/  @P6 BRA `(.L_x_230) ;  /* 0x0000000000986947 */ /* 0x000fea0003800000 */
[----:B------:R-:W-:Y:S01]  /*10350*/  IMAD.MOV.U32 R8, RZ, RZ, R3 ;  /* 0x000000ffff087224 */ /* 0x000fe200078e0003 */
[----:B------:R-:W-:Y:S01]  /*10360*/  UMOV UR4, URZ ;  /* 0x0000003f00047c82 */ /* 0x000fe20008000000 */
[----:B------:R-:W-:-:S05]  /*10370*/  ULDC UR5, c[0x0][0xc38] ;  /* 0x00030e0000057ab9 */ /* 0x000fca0000000800 */
.L_x_232:
[----:B------:R-:W0:Y:S01]  /*10380*/  LDC R2, c[0x0][0xc3c] ;  /* 0x00030f00ff027b82 */ /* 0x000e220000000800 */
[----:B------:R-:W-:-:S06]  /*10390*/  UIADD3 UR4, UR4, 0x1f, URZ ;  /* 0x0000001f04047890 */ /* 0x000fcc000fffe03f */
[----:B0-----:R-:W-:-:S13]  /*103a0*/  ISETP.LE.AND P6, PT, R2, UR4, PT ;  /* 0x0000000402007c0c */ /* 0x001fda000bfc3270 */
[----:B------:R-:W-:Y:S05]  /*103b0*/  @P6 BRA `(.L_x_231) ;  /* 0x0000000400ac6947 */ /* 0x000fea0003800000 */
[----:B------:R-:W-:Y:S02]  /*103c0*/  VIADD R9, R7, UR4 ;  /* 0x0000000407097c36 */ /* 0x000fe40008000000 */
[----:B------:R-:W-:-:S03]  /*103d0*/  IMAD.MOV.U32 R6, RZ, RZ, RZ ;  /* 0x000000ffff067224 */ /* 0x000fc600078e00ff */
[----:B------:R-:W-:-:S13]  /*103e0*/  ISETP.GE.OR P6, PT, R9, R2, !P0 ;  /* 0x000000020900720c */ /* 0x000fda00047c6670 */
[----:B------:R-:W0:Y:S08]  /*103f0*/  @!P6 LDC.64 R4, c[0x0][0xc80] ;  /* 0x00032000ff04eb82 */ /* 0x000e300000000a00 */
[----:B------:R-:W1:Y:S01]  /*10400*/  @!P6 LDC.64 R2, c[0x0][0xc78] ;  /* 0x00031e00ff02eb82 */ /* 0x000e620000000a00 */
[----:B0-----:R-:W-:-:S05]  /*10410*/  @!P6 IMAD.WIDE R4, R9, 0x4, R4 ;  /* 0x000000040904e825 */ /* 0x001fca00078e0204 */
[----:B------:R-:W2:Y:S01]  /*10420*/  @!P6 LDG.E R6, desc[UR36][R4.64] ;  /* 0x000000240406e981 */ /* 0x000ea2000c1e1900 */
[----:B-1----:R-:W-:-:S04]  /*10430*/  @!P6 IMAD.WIDE R2, R9, 0x4, R2 ;  /* 0x000000040902e825 */ /* 0x002fc800078e0202 */
[----:B------:R-:W-:-:S06]  /*10440*/  IMAD.MOV.U32 R9, RZ, RZ, RZ ;  /* 0x000000ffff097224 */ /* 0x000fcc00078e00ff */
[----:B------:R-:W2:Y:S02]  /*10450*/  @!P6 LDG.E R9, desc[UR36][R2.64] ;  /* 0x000000240209e981 */ /* 0x000ea4000c1e1900 */
[----:B--2---:R-:W-:-:S05]  /*10460*/  IMAD R13, R6, R9, RZ ;  /* 0x00000009060d7224 */ /* 0x004fca00078e02ff */
[----:B------:R-:W0:Y:S02]  /*10470*/  SHFL.UP PT, R10, R13, 0x1, RZ ;  /* 0x042000000d0a7989 */ /* 0x000e2400000e00ff */
[----:B0-----:R-:W-:-:S05]  /*10480*/  SEL R10, R10, RZ, P1 ;  /* 0x000000ff0a0a7207 */ /* 0x001fca0000800000 */
[----:B------:R-:W-:-:S05]  /*10490*/  IMAD.IADD R10, R13, 0x1, R10 ;  /* 0x000000010d0a7824 */ /* 0x000fca00078e020a */
        /* <DEDUP_REMOVED lines=12> */
[----:B------:R-:W0:Y:S02]  /*10560*/  SHFL.IDX PT, R2, R5, 0x1f, 0x1f ;  /* 0x03e01f0005027f89 */ /* 0x000e2400000e0000 */
[----:B0-----:R-:W-:-:S04]  /*10570*/  IMAD R3, R2, UR5, RZ ;  /* 0x0000000502037c24 */ /* 0x001fc8000f8e02ff */
[----:B------:R-:W-:-:S05]  /*10580*/  IMAD.IADD R8, R3, 0x1, R8 ;  /* 0x0000000103087824 */ /* 0x000fca00078e0208 */
[----:B------:R-:W-:-:S13]  /*10590*/  ISETP.GT.AND P6, PT, R8, UR6, PT ;  /* 0x0000000608007c0c */ /* 0x000fda000bfc4270 */
[----:B------:R-:W-:Y:S05]  /*105a0*/  @!P6 BRA `(.L_x_232) ;  /* 0xfffffffc0074e947 */ /* 0x000fea000383ffff */
.L_x_230:
[----:B------:R-:W-:Y:S02]  /*105b0*/  IMAD.IADD R11, R8, 0x1, -R3 ;  /* 0x00000001080b7824 */ /* 0x000fe400078e0a03 */
[----:B------:R-:W-:Y:S02]  /*105c0*/  IMAD.MOV.U32 R16, RZ, RZ, RZ ;  /* 0x000000ffff107224 */ /* 0x000fe400078e00ff */
[----:B------:R-:W-:-:S05]  /*105d0*/  IMAD R2, R5, UR5, R11 ;  /* 0x0000000505027c24 */ /* 0x000fca000f8e020b */
[----:B------:R-:W-:-:S13]  /*105e0*/  ISETP.GT.AND P0, PT, R2, UR6, PT ;  /* 0x0000000602007c0c */ /* 0x000fda000bf04270 */
[----:B------:R-:W-:-:S04]  /*105f0*/  VOTE.ANY R8, PT, !P0 ;  /* 0x0000000000087806 */ /* 0x000fc800040e0100 */
[----:B------:R-:W0:Y:S01]  /*10600*/  POPC R19, R8 ;  /* 0x0000000800137309 */ /* 0x000e220000000000 */
[----:B------:R-:W-:Y:S01]  /*10610*/  ISETP.NE.AND P0, PT, R8, RZ, PT ;  /* 0x000000ff0800720c */ /* 0x000fe20003f05270 */
[----:B0-----:R-:W0:Y:S04]  /*10620*/  SHFL.IDX PT, R6, R6, R19, 0x1f ;  /* 0x00001f1306067589 */ /* 0x001e2800000e0000 */
[----:B------:R1:W2:Y:S01]  /*10630*/  SHFL.IDX PT, R9, R9, R19, 0x1f ;  /* 0x00001f1309097589 */ /* 0x0002a200000e0000 */
[----:B0-----:R-:W-:-:S04]  /*10640*/  IABS R4, R6 ;  /* 0x0000000600047213 */ /* 0x001fc80000000000 */
[----:B------:R-:W0:Y:S08]  /*10650*/  I2F.RP R10, R4 ;  /* 0x00000004000a7306 */ /* 0x000e300000209400 */
[----:B0-----:R-:W0:Y:S02]  /*10660*/  MUFU.RCP R10, R10 ;  /* 0x0000000a000a7308 */ /* 0x001e240000001000 */
[----:B0-----:R-:W-:-:S06]  /*10670*/  VIADD R2, R10, 0xffffffe ;  /* 0x0ffffffe0a027836 */ /* 0x001fcc0000000000 */
[----:B------:R-:W0:Y:S02]  /*10680*/  F2I.FTZ.U32.TRUNC.NTZ R3, R2 ;  /* 0x0000000200037305 */ /* 0x000e24000021f000 */
[----:B0-----:R-:W-:Y:S01]  /*10690*/  IMAD.MOV R12, RZ, RZ, -R3 ;  /* 0x000000ffff0c7224 */ /* 0x001fe200078e0a03 */
[----:B-12---:R-:W-:Y:S06]  /*106a0*/  @!P0 BRA `(.L_x_233) ;  /* 0x0000000000088947 */ /* 0x006fec0003800000 */
[----:B------:R-:W-:-:S06]  /*106b0*/  VIADD R16, R19, 0xffffffff ;  /* 0xffffffff13107836 */ /* 0x000fcc0000000000 */
[----:B------:R0:W1:Y:S02]  /*106c0*/  SHFL.IDX PT, R16, R5, R16, 0x1f ;  /* 0x00001f1005107589 */ /* 0x00006400000e0000 */
.L_x_233:
[----:B-1----:R-:W-:Y:S01]  /*106d0*/  IMAD R16, R16, UR5, R11 ;  /* 0x0000000510107c24 */ /* 0x002fe2000f8e020b */
[----:B0-----:R-:W-:Y:S01]  /*106e0*/  IABS R5, R9 ;  /* 0x0000000900057213 */ /* 0x001fe20000000000 */
[----:B------:R-:W-:Y:S01]  /*106f0*/  IMAD.MOV.U32 R11, RZ, RZ, R12 ;  /* 0x000000ffff0b7224 */ /* 0x000fe200078e000c */
[----:B------:R-:W-:Y:S01]  /*10700*/  IABS R12, R6 ;  /* 0x00000006000c7213 */ /* 0x000fe20000000000 */
[----:B------:R-:W-:Y:S01]  /*10710*/  IMAD.MOV.U32 R2, RZ, RZ, RZ ;  /* 0x000000ffff027224 */ /* 0x000fe200078e00ff */
[----:B------:R-:W-:Y:S01]  /*10720*/  IADD3 R17, -R16, UR6, RZ ;  /* 0x0000000610117c10 */ /* 0x000fe2000fffe1ff */
[----:B------:R-:W-:Y:S01]  /*10730*/  IMAD R11, R11, R4, RZ ;  /* 0x000000040b0b7224 */ /* 0x000fe200078e02ff */
[----:B------:R-:W0:Y:S01]  /*10740*/  I2F.RP R8, R5 ;  /* 0x0000000500087306 */ /* 0x000e220000209400 */
[----:B------:R-:W-:Y:S01]  /*10750*/  IMAD.MOV R12, RZ, RZ, -R12 ;  /* 0x000000ffff0c7224 */ /* 0x000fe200078e0a0c */
[----:B------:R-:W-:Y:S01]  /*10760*/  IABS R10, R17 ;  /* 0x00000011000a7213 */ /* 0x000fe20000000000 */
[----:B------:R-:W-:-:S04]  /*10770*/  IMAD.HI.U32 R2, R3, R11, R2 ;  /* 0x0000000b03027227 */ /* 0x000fc800078e0002 */
[----:B------:R-:W-:Y:S02]  /*10780*/  IMAD.MOV.U32 R3, RZ, RZ, R10 ;  /* 0x000000ffff037224 */ /* 0x000fe400078e000a */
[----:B------:R-:W-:Y:S02]  /*10790*/  IMAD.MOV.U32 R10, RZ, RZ, R12 ;  /* 0x000000ffff0a7224 */ /* 0x000fe400078e000c */
[----:B------:R-:W-:-:S04]  /*107a0*/  IMAD.HI.U32 R2, R2, R3, RZ ;  /* 0x0000000302027227 */ /* 0x000fc800078e00ff */
[----:B------:R-:W-:Y:S01]  /*107b0*/  IMAD R3, R2, R10, R3 ;  /* 0x0000000a02037224 */ /* 0x000fe200078e0203 */
[----:B0-----:R-:W0:Y:S01]  /*107c0*/  MUFU.RCP R8, R8 ;  /* 0x0000000800087308 */ /* 0x001e220000001000 */
[----:B------:R-:W-:-:S03]  /*107d0*/  VIADD R19, R19, UR4 ;  /* 0x0000000413137c36 */ /* 0x000fc60008000000 */
[----:B------:R-:W-:-:S13]  /*107e0*/  ISETP.GT.U32.AND P1, PT, R4, R3, PT ;  /* 0x000000030400720c */ /* 0x000fda0003f24070 */
[----:B------:R-:W-:Y:S02]  /*107f0*/  @!P1 IMAD.IADD R3, R3, 0x1, -R4 ;  /* 0x0000000103039824 */ /* 0x000fe400078e0a04 */
[----:B0-----:R-:W-:Y:S02]  /*10800*/  VIADD R10, R8, 0xffffffe ;  /* 0x0ffffffe080a7836 */ /* 0x001fe40000000000 */
[----:B------:R-:W-:Y:S01]  /*10810*/  @!P1 VIADD R2, R2, 0x1 ;  /* 0x0000000102029836 */ /* 0x000fe20000000000 */
[----:B------:R-:W-:Y:S02]  /*10820*/  ISETP.GE.U32.AND P0, PT, R3, R4, PT ;  /* 0x000000040300720c */ /* 0x000fe40003f06070 */
[----:B------:R-:W-:Y:S01]  /*10830*/  LOP3.LUT R4, R17, R6, RZ, 0x3c, !PT ;  /* 0x0000000611047212 */ /* 0x000fe200078e3cff */
[----:B------:R0:W1:Y:S01]  /*10840*/  F2I.FTZ.U32.TRUNC.NTZ R3, R10 ;  /* 0x0000000a00037305 */ /* 0x000062000021f000 */
[----:B------:R-:W-:Y:S02]  /*10850*/  ISETP.NE.AND P1, PT, R6, RZ, PT ;  /* 0x000000ff0600720c */ /* 0x000fe40003f25270 */
[----:B------:R-:W-:-:S02]  /*10860*/  ISETP.GE.AND P2, PT, R4, RZ, PT ;  /* 0x000000ff0400720c */ /* 0x000fc40003f46270 */
[----:B0-----:R-:W-:-:S05]  /*10870*/  IABS R10, R9 ;  /* 0x00000009000a7213 */ /* 0x001fca0000000000 */
[----:B------:R-:W-:Y:S01]  /*10880*/  @P0 IADD3 R2, R2, 0x1, RZ ;  /* 0x0000000102020810 */ /* 0x000fe20007ffe0ff */
[----:B------:R-:W-:-:S04]  /*10890*/  IMAD.MOV R10, RZ, RZ, -R10 ;  /* 0x000000ffff0a7224 */ /* 0x000fc800078e0a0a */
[----:B------:R-:W-:Y:S02]  /*108a0*/  IMAD.MOV.U32 R8, RZ, RZ, R2 ;  /* 0x000000ffff087224 */ /* 0x000fe400078e0002 */
[----:B-1----:R-:W-:Y:S02]  /*108b0*/  IMAD.MOV R2, RZ, RZ, -R3 ;  /* 0x000000ffff027224 */ /* 0x002fe400078e0a03 */
[----:B------:R-:W-:Y:S01]  /*108c0*/  @!P2 IMAD.MOV R8, RZ, RZ, -R8 ;  /* 0x000000ffff08a224 */ /* 0x000fe200078e0a08 */
[----:B------:R-:W-:Y:S01]  /*108d0*/  @!P1 LOP3.LUT R8, RZ, R6, RZ, 0x33, !PT ;  /* 0x00000006ff089212 */ /* 0x000fe200078e33ff */
[----:B------:R-:W-:Y:S02]  /*108e0*/  IMAD R11, R2, R5, RZ ;  /* 0x00000005020b7224 */ /* 0x000fe400078e02ff */
[----:B------:R-:W-:Y:S01]  /*108f0*/  IMAD.MOV.U32 R2, RZ, RZ, RZ ;  /* 0x000000ffff027224 */ /* 0x000fe200078e00ff */
[-C--:B------:R-:W-:Y:S01]  /*10900*/  IABS R4, R8.reuse ;  /* 0x0000000800047213 */ /* 0x080fe20000000000 */
[----:B------:R-:W-:-:S02]  /*10910*/  IMAD R6, R6, R8, RZ ;  /* 0x0000000806067224 */ /* 0x000fc400078e02ff */
[----:B------:R-:W-:-:S04]  /*10920*/  IMAD.HI.U32 R2, R3, R11, R2 ;  /* 0x0000000b03027227 */ /* 0x000fc800078e0002 */
[----:B------:R-:W-:Y:S02]  /*10930*/  IMAD.MOV.U32 R3, RZ, RZ, R4 ;  /* 0x000000ffff037224 */ /* 0x000fe400078e0004 */
[----:B------:R-:W-:Y:S02]  /*10940*/  IMAD.MOV.U32 R4, RZ, RZ, R10 ;  /* 0x000000ffff047224 */ /* 0x000fe400078e000a */
[----:B------:R-:W-:-:S04]  /*10950*/  IMAD.HI.U32 R2, R2, R3, RZ ;  /* 0x0000000302027227 */ /* 0x000fc800078e00ff */
[----:B------:R-:W-:Y:S01]  /*10960*/  IMAD R4, R2, R4, R3 ;  /* 0x0000000402047224 */ /* 0x000fe200078e0203 */
[----:B------:R-:W-:Y:S01]  /*10970*/  LOP3.LUT R3, R8, R9, RZ, 0x3c, !PT ;  /* 0x0000000908037212 */ /* 0x000fe200078e3cff */
[----:B------:R-:W-:-:S03]  /*10980*/  IMAD.IADD R17, R17, 0x1, -R6 ;  /* 0x0000000111117824 */ /* 0x000fc600078e0a06 */
[----:B------:R-:W-:Y:S02]  /*10990*/  ISETP.GT.U32.AND P1, PT, R5, R4, PT ;  /* 0x000000040500720c */ /* 0x000fe40003f24070 */
[----:B------:R-:W-:-:S11]  /*109a0*/  ISETP.GE.AND P2, PT, R3, RZ, PT ;  /* 0x000000ff0300720c */ /* 0x000fd60003f46270 */
[----:B------:R-:W-:Y:S02]  /*109b0*/  @!P1 IMAD.IADD R4, R4, 0x1, -R5 ;  /* 0x0000000104049824 */ /* 0x000fe400078e0a05 */
[----:B------:R-:W-:Y:S01]  /*109c0*/  @!P1 VIADD R2, R2, 0x1 ;  /* 0x0000000102029836 */ /* 0x000fe20000000000 */
[----:B------:R-:W-:Y:S02]  /*109d0*/  ISETP.NE.AND P1, PT, R9, RZ, PT ;  /* 0x000000ff0900720c */ /* 0x000fe40003f25270 */
[----:B------:R-:W-:-:S13]  /*109e0*/  ISETP.GE.U32.AND P0, PT, R4, R5, PT ;  /* 0x000000050400720c */ /* 0x000fda0003f06070 */
[----:B------:R-:W-:-:S04]  /*109f0*/  @P0 VIADD R2, R2, 0x1 ;  /* 0x0000000102020836 */ /* 0x000fc80000000000 */
[----:B------:R-:W-:Y:S01]  /*10a00*/  @!P2 IMAD.MOV R2, RZ, RZ, -R2 ;  /* 0x000000ffff02a224 */ /* 0x000fe200078e0a02 */
[----:B------:R-:W-:-:S05]  /*10a10*/  @!P1 LOP3.LUT R2, RZ, R9, RZ, 0x33, !PT ;  /* 0x00000009ff029212 */ /* 0x000fca00078e33ff */
[----:B------:R-:W-:-:S04]  /*10a20*/  IMAD.MOV R18, RZ, RZ, -R2 ;  /* 0x000000ffff127224 */ /* 0x000fc800078e0a02 */
[C---:B------:R-:W-:Y:S02]  /*10a30*/  IMAD R18, R9.reuse, R18, R8 ;  /* 0x0000001209127224 */ /* 0x040fe400078e0208 */
[----:B------:R-:W-:-:S04]  /*10a40*/  IMAD R9, R9, 0x1000000, R2 ;  /* 0x0100000009097824 */ /* 0x000fc800078e0202 */
[----:B------:R-:W-:Y:S01]  /*10a50*/  IMAD R18, R18, 0x10000, R9 ;  /* 0x0001000012127824 */ /* 0x000fe200078e0209 */
[----:B------:R-:W-:Y:S06]  /*10a60*/  BRA `(.L_x_234) ;  /* 0x0000000000147947 */ /* 0x000fec0003800000 */
.L_x_231:
[----:B------:R-:W-:Y:S01]  /*10a70*/  ULDC UR4, c[0x0][0xc3c] ;  /* 0x00030f0000047ab9 */ /* 0x000fe20000000800 */
[----:B------:R-:W-:Y:S02]  /*10a80*/  IMAD.MOV.U32 R17, RZ, RZ, RZ ;  /* 0x000000ffff117224 */ /* 0x000fe400078e00ff */
[----:B------:R-:W-:Y:S02]  /*10a90*/  IMAD.U32 R16, RZ, RZ, UR6 ;  /* 0x00000006ff107e24 */ /* 0x000fe4000f8e00ff */
[----:B------:R-:W-:Y:S02]  /*10aa0*/  IMAD.MOV.U32 R18, RZ, RZ, RZ ;  /* 0x000000ffff127224 */ /* 0x000fe400078e00ff */
[----:B------:R-:W-:-:S07]  /*10ab0*/  IMAD.U32 R19, RZ, RZ, UR4 ;  /* 0x00000004ff137e24 */ /* 0x000fce000f8e00ff */
.L_x_234:
[----:B------:R-:W-:-:S13]  /*10ac0*/  ISETP.NE.AND P0, PT, R7, RZ, PT ;  /* 0x000000ff0700720c */ /* 0x000fda0003f05270 */
[----:B------:R-:W0:Y:S01]  /*10ad0*/  @!P0 S2R R3, SR_CgaCtaId ;  /* 0x0000000000038919 */ /* 0x000e220000008800 */
[----:B------:R-:W-:-:S04]  /*10ae0*/  @!P0 MOV R2, 0x400 ;  /* 0x0000040000028802 */ /* 0x000fc80000000f00 */
[----:B0-----:R-:W-:-:S05]  /*10af0*/  @!P0 LEA R2, R3, R2, 0x18 ;  /* 0x0000000203028211 */ /* 0x001fca00078ec0ff */
[----:B------:R1:W-:Y:S01]  /*10b00*/  @!P0 STS.128 [R2+0x388d0], R16 ;  /* 0x0388d01002008388 */ /* 0x0003e20000000c00 */
[----:B------:R-:W-:Y:S06]  /*10b10*/  BAR.ARV 0x5, 0x180 ;  /* 0x0146000000007b1d */ /* 0x000fec0000002000 */
.L_x_229:
[----:B------:R2:W-:Y:S01]  /*10b20*/  STL [R1+0x28], RZ ;  /* 0x000028ff01007387 */ /* 0x0005e20000100800 */
[----:B------:R-:W-:Y:S01]  /*10b30*/  ULDC UR4, c[0x0][0xc3c] ;  /* 0x00030f0000047ab9 */ /* 0x000fe20000000800 */
[----:B------:R-:W-:Y:S01]  /*10b40*/  IMAD.MOV.U32 R28, RZ, RZ, 0x1 ;  /* 0x00000001ff1c7424 */ /* 0x000fe200078e00ff */
[----:B0-----:R-:W-:Y:S01]  /*10b50*/  ISETP.GE.AND P0, PT, R19, UR4, PT ;  /* 0x0000000413007c0c */ /* 0x001fe2000bf06270 */
[----:B------:R-:W-:-:S12]  /*10b60*/  IMAD.MOV.U32 R27, RZ, RZ, RZ ;  /* 0x000000ffff1b7224 */ /* 0x000fd800078e00ff */
[----:B--2---:R-:W-:Y:S05]  /*10b70*/  @P0 BRA `(.L_x_235) ;  /* 0x0000004c00140947 */ /* 0x004fea0003800000 */
[----:B-1----:R-:W2:Y:S01]  /*10b80*/  LDL R2, [R1+0x50] ;  /* 0x0000500001027983 */ /* 0x002ea20000100800 */
[----:B------:R-:W0:Y:S01]  /*10b90*/  S2UR UR5, SR_CgaCtaId ;  /* 0x00000000000579c3 */ /* 0x000e220000008800 */
[----:B------:R-:W-:Y:S01]  /*10ba0*/  IMAD.SHL.U32 R32, R0, 0x8, RZ ;  /* 0x0000000800207824 */ /* 0x000fe200078e00ff */
[----:B------:R-:W-:Y:S01]  /*10bb0*/  BSSY B8, `(.L_x_235) ;  /* 0x00004c1000087945 */ /* 0x000fe20003800000 */
[----:B------:R1:W-:Y:S01]  /*10bc0*/  STL [R1+0x28], RZ ;  /* 0x000028ff01007387 */ /* 0x0003e20000100800 */
[----:B------:R-:W-:Y:S01]  /*10bd0*/  IMAD.MOV.U32 R28, RZ, RZ, 0x1 ;  /* 0x00000001ff1c7424 */ /* 0x000fe200078e00ff */
[----:B------:R-:W-:Y:S01]  /*10be0*/  ULDC UR39, c[0x0][0xc] ;  /* 0x0000030000277ab9 */ /* 0x000fe20000000800 */
[----:B------:R-:W-:Y:S01]  /*10bf0*/  LOP3.LUT R3, R32, 0x1f8, RZ, 0xc0, !PT ;  /* 0x000001f820037812 */ /* 0x000fe200078ec0ff */
[----:B------:R-:W-:-:S03]  /*10c00*/  IMAD.MOV.U32 R27, RZ, RZ, RZ ;  /* 0x000000ffff1b7224 */ /* 0x000fc600078e00ff */
[----:B------:R-:W-:-:S04]  /*10c10*/  LOP3.LUT R3, R3, 0x38, R0, 0x78, !PT ;  /* 0x0000003803037812 */ /* 0x000fc800078e7800 */
[----:B------:R-:W-:Y:S02]  /*10c20*/  LOP3.LUT R31, R3, 0x200, R32, 0xf8, !PT ;  /* 0x00000200031f7812 */ /* 0x000fe400078ef820 */
[----:B------:R-:W-:-:S04]  /*10c30*/  LOP3.LUT R32, R32, 0x38, RZ, 0xc0, !PT ;  /* 0x0000003820207812 */ /* 0x000fc800078ec0ff */
[C---:B------:R-:W-:Y:S02]  /*10c40*/  LOP3.LUT R37, R32.reuse, 0x40, RZ, 0xfc, !PT ;  /* 0x0000004020257812 */ /* 0x040fe400078efcff */
[C---:B------:R-:W-:Y:S02]  /*10c50*/  LOP3.LUT R36, R32.reuse, 0x80, RZ, 0xfc, !PT ;  /* 0x0000008020247812 */ /* 0x040fe400078efcff */
[----:B------:R-:W-:Y:S02]  /*10c60*/  LOP3.LUT R34, R32, 0xc0, RZ, 0xfc, !PT ;  /* 0x000000c020227812 */ /* 0x000fe400078efcff */
[----:B--2---:R-:W-:Y:S02]  /*10c70*/  R2UR UR4, R2 ;  /* 0x00000000020472ca */ /* 0x004fe400000e0000 */
[C---:B------:R-:W-:Y:S01]  /*10c80*/  LOP3.LUT R2, R0.reuse, 0x7f, RZ, 0xc0, !PT ;  /* 0x0000007f00027812 */ /* 0x040fe200078ec0ff */
[----:B------:R-:W-:-:S03]  /*10c90*/  IMAD.SHL.U32 R0, R0, 0x10, RZ ;  /* 0x0000001000007824 */ /* 0x000fc600078e00ff */
[----:B------:R-:W-:-:S04]  /*10ca0*/  SHF.R.U32.HI R2, RZ, 0x3, R2 ;  /* 0x00000003ff027819 */ /* 0x000fc80000011602 */
[----:B------:R-:W-:-:S03]  /*10cb0*/  LOP3.LUT R0, R2, 0x70, R0, 0xf8, !PT ;  /* 0x0000007002007812 */ /* 0x000fc600078ef800 */
[----:B------:R-:W-:-:S03]  /*10cc0*/  ULOP3.LUT UR38, UR4, 0x2, URZ, 0xfc, !UPT ;  /* 0x0000000204267892 */ /* 0x000fc6000f8efc3f */
[----:B------:R-:W-:Y:S02]  /*10cd0*/  UMOV UR4, 0x400 ;  /* 0x0000040000047882 */ /* 0x000fe40000000000 */
[----:B0-----:R-:W-:-:S06]  /*10ce0*/  ULEA UR4, UR5, UR4, 0x18 ;  /* 0x0000000405047291 */ /* 0x001fcc000f8ec03f */
[----:B------:R-:W-:-:S04]  /*10cf0*/  IMAD.U32 R22, RZ, RZ, UR4 ;  /* 0x00000004ff167e24 */ /* 0x000fc8000f8e00ff */
[----:B-1----:R-:W-:-:S07]  /*10d00*/  IMAD R33, R31, 0x2, R22 ;  /* 0x000000021f217824 */ /* 0x002fce00078e0216 */
.L_x_300:
[----:B0-----:R-:W0:Y:S02]  /*10d10*/  LDC.64 R2, c[0x0][0xc88] ;  /* 0x00032200ff027b82 */ /* 0x001e240000000a00 */
[----:B0-----:R-:W-:-:S05]  /*10d20*/  IMAD.WIDE R2, R19, 0x4, R2 ;  /* 0x0000000413027825 */ /* 0x001fca00078e0202 */
[----:B--2---:R-:W2:Y:S01]  /*10d30*/  LDG.E R29, desc[UR36][R2.64] ;  /* 0x00000024021d7981 */ /* 0x004ea2000c1e1900 */
[----:B------:R-:W-:Y:S05]  /*10d40*/  YIELD ;  /* 0x0000000000007946 */ /* 0x000fea0003800000 */
[----:B------:R-:W-:Y:S01]  /*10d50*/  ULDC.64 UR4, c[0x0][0xa28] ;  /* 0x00028a0000047ab9 */ /* 0x000fe20000000a00 */
[----:B------:R-:W-:Y:S01]  /*10d60*/  IMAD.MOV.U32 R6, RZ, RZ, RZ ;  /* 0x000000ffff067224 */ /* 0x000fe200078e00ff */
[----:B------:R-:W-:Y:S01]  /*10d70*/  ISETP.NE.U32.AND P0, PT, RZ, UR4, PT ;  /* 0x00000004ff007c0c */ /* 0x000fe2000bf05070 */
[----:B------:R-:W-:-:S03]  /*10d80*/  ULDC.64 UR6, c[0x0][0xa18] ;  /* 0x0002860000067ab9 */ /* 0x000fc60000000a00 */
[----:B------:R-:W-:Y:S01]  /*10d90*/  ISETP.NE.AND.EX P0, PT, RZ, UR5, PT, P0 ;  /* 0x00000005ff007c0c */ /* 0x000fe2000bf05300 */
[----:B------:R-:W-:Y:S01]  /*10da0*/  IMAD.MOV.U32 R35, RZ, RZ, RZ ;  /* 0x000000ffff237224 */ /* 0x000fe200078e00ff */
[----:B--2---:R-:W-:-:S11]  /*10db0*/  SHF.R.S32.HI R0, RZ, 0x1f, R29 ;  /* 0x0000001fff007819 */ /* 0x004fd6000001141d */
[C---:B------:R-:W-:Y:S01]  /*10dc0*/  @P0 LEA R2, P1, R29.reuse, UR4, 0x2 ;  /* 0x000000041d020c11 */ /* 0x040fe2000f8210ff */
[C---:B------:R-:W-:Y:S01]  /*10dd0*/  IMAD.SHL.U32 R24, R29.reuse, 0x4, RZ ;  /* 0x000000041d187824 */ /* 0x040fe200078e00ff */
[C-C-:B------:R-:W-:Y:S01]  /*10de0*/  SHF.L.U64.HI R25, R29.reuse, 0x2, R0.reuse ;  /* 0x000000021d197819 */ /* 0x140fe20000010200 */
[----:B------:R0:W-:Y:S01]  /*10df0*/  STL [R1+0x10], R0 ;  /* 0x0000100001007387 */ /* 0x0001e20000100800 */
[----:B------:R-:W-:Y:S01]  /*10e00*/  @P0 LEA.HI.X R3, R29, UR5, R0, 0x2, P1 ;  /* 0x000000051d030c11 */ /* 0x000fe200088f1400 */
[----:B------:R-:W-:-:S04]  /*10e10*/  ULDC.64 UR4, c[0x0][0xa00] ;  /* 0x0002800000047ab9 */ /* 0x000fc80000000a00 */
[----:B------:R1:W2:Y:S01]  /*10e20*/  @P0 LDG.E R6, desc[UR36][R2.64] ;  /* 0x0000002402060981 */ /* 0x0002a2000c1e1900 */
[----:B------:R-:W-:Y:S02]  /*10e30*/  ISETP.NE.U32.AND P0, PT, RZ, UR4, PT ;  /* 0x00000004ff007c0c */ /* 0x000fe4000bf05070 */
[----:B------:R-:W-:Y:S02]  /*10e40*/  LOP3.LUT R23, R23, 0xffffff7f, RZ, 0xc0, !PT ;  /* 0xffffff7f17177812 */ /* 0x000fe400078ec0ff */
[----:B------:R-:W-:Y:S02]  /*10e50*/  ISETP.NE.AND.EX P2, PT, RZ, UR5, PT, P0 ;  /* 0x00000005ff007c0c */ /* 0x000fe4000bf45300 */
[----:B------:R-:W-:Y:S02]  /*10e60*/  ISETP.NE.U32.AND P0, PT, RZ, UR6, PT ;  /* 0x00000006ff007c0c */ /* 0x000fe4000bf05070 */
[----:B-1----:R-:W-:Y:S02]  /*10e70*/  IADD3 R2, P1, R24, UR4, RZ ;  /* 0x0000000418027c10 */ /* 0x002fe4000ff3e0ff */
[----:B------:R-:W-:-:S02]  /*10e80*/  ISETP.NE.AND.EX P0, PT, RZ, UR7, PT, P0 ;  /* 0x00000007ff007c0c */ /* 0x000fc4000bf05300 */
[----:B------:R-:W-:Y:S01]  /*10e90*/  IADD3.X R3, R25, UR5, RZ, P1, !PT ;  /* 0x0000000519037c10 */ /* 0x000fe20008ffe4ff */
[----:B------:R-:W-:-:S04]  /*10ea0*/  ULDC.64 UR4, c[0x0][0x418] ;  /* 0x0001060000047ab9 */ /* 0x000fc80000000a00 */
[----:B------:R-:W-:Y:S01]  /*10eb0*/  @P2 LOP3.LUT R23, R23, 0x80, RZ, 0xfc, !PT ;  /* 0x0000008017172812 */ /* 0x000fe200078efcff */
[----:B------:R1:W5:Y:S05]  /*10ec0*/  @P2 LDG.E R35, desc[UR36][R2.64] ;  /* 0x0000002402232981 */ /* 0x00036a000c1e1900 */
[----:B------:R-:W-:-:S04]  /*10ed0*/  @P0 IADD3 R4, P1, R24, UR6, RZ ;  /* 0x0000000618040c10 */ /* 0x000fc8000ff3e0ff */
[----:B------:R-:W-:-:S05]  /*10ee0*/  @P0 IADD3.X R5, R25, UR7, RZ, P1, !PT ;  /* 0x0000000719050c10 */ /* 0x000fca0008ffe4ff */
[----:B------:R-:W3:Y:S01]  /*10ef0*/  @P0 LDG.E R4, desc[UR36][R4.64] ;  /* 0x0000002404040981 */ /* 0x000ee2000c1e1900 */
[----:B------:R-:W-:-:S03]  /*10f00*/  UISETP.NE.U32.AND UP0, UPT, UR4, URZ, UPT ;  /* 0x0000003f0400728c */ /* 0x000fc6000bf05070 */
[----:B------:R-:W-:Y:S01]  /*10f10*/  ULDC UR4, c[0x0][0x424] ;  /* 0x0001090000047ab9 */ /* 0x000fe20000000800 */
[----:B------:R-:W-:-:S03]  /*10f20*/  UISETP.NE.AND.EX UP0, UPT, UR5, URZ, UPT, UP0 ;  /* 0x0000003f0500728c */ /* 0x000fc6000bf05300 */
[----:B------:R-:W-:Y:S01]  /*10f30*/  ULDC UR5, c[0x0][0x2f0] ;  /* 0x0000bc0000057ab9 */ /* 0x000fe20000000800 */
[----:B------:R-:W-:-:S04]  /*10f40*/  USEL UR4, UR4, 0x1, UP0 ;  /* 0x0000000104047887 */ /* 0x000fc80008000000 */
[----:B------:R-:W-:-:S06]  /*10f50*/  UIMAD UR4, UR4, UR5, URZ ;  /* 0x00000005040472a4 */ /* 0x000fcc000f8e023f */
[----:B0-----:R-:W-:Y:S01]  /*10f60*/  IMAD.U32 R0, RZ, RZ, UR4 ;  /* 0x00000004ff007e24 */ /* 0x001fe2000f8e00ff */
[----:B--2---:R1:W-:Y:S04]  /*10f70*/  STL [R1+0x8], R6 ;  /* 0x0000080601007387 */ /* 0x0043e80000100800 */
[----:B---3--:R1:W-:Y:S01]  /*10f80*/  @P0 STL [R1+0x20], R4 ;  /* 0x0000200401000387 */ /* 0x0083e20000100800 */
[----:B------:R-:W-:Y:S05]  /*10f90*/  @P0 BRA `(.L_x_236) ;  /* 0x0000000000200947 */ /* 0x000fea0003800000 */
[----:B------:R-:W-:Y:S02]  /*10fa0*/  ULDC UR4, c[0x0][0x288] ;  /* 0x0000a20000047ab9 */ /* 0x000fe40000000800 */
[----:B-1----:R-:W-:-:S05]  /*10fb0*/  IMAD.U32 R4, RZ, RZ, UR4 ;  /* 0x00000004ff047e24 */ /* 0x002fca000f8e00ff */
[----:B------:R0:W-:Y:S01]  /*10fc0*/  STL [R1+0x20], R4 ;  /* 0x0000200401007387 */ /* 0x0001e20000100800 */
[----:B------:R-:W-:Y:S05]  /*10fd0*/  @!P2 BRA `(.L_x_236) ;  /* 0x000000000010a947 */ /* 0x000fea0003800000 */
[----:B------:R-:W2:Y:S04]  /*10fe0*/  LDG.E R5, desc[UR36][R2.64] ;  /* 0x0000002402057981 */ /* 0x000ea8000c1e1900 */
[----:B0-----:R-:W2:Y:S02]  /*10ff0*/  LDG.E R4, desc[UR36][R2.64+0x4] ;  /* 0x0000042402047981 */ /* 0x001ea4000c1e1900 */
[----:B--2---:R-:W-:-:S05]  /*11000*/  IMAD.IADD R2, R4, 0x1, -R5 ;  /* 0x0000000104027824 */ /* 0x004fca00078e0a05 */
[----:B------:R2:W-:Y:S02]  /*11010*/  STL [R1+0x20], R2 ;  /* 0x0000200201007387 */ /* 0x0005e40000100800 */
.L_x_236:
[----:B------:R-:W-:Y:S01]  /*11020*/  ULDC.64 UR4, c[0x0][0xa20] ;  /* 0x0002880000047ab9 */ /* 0x000fe20000000a00 */
[----:B------:R-:W-:Y:S01]  /*11030*/  IMAD.MOV.U32 R30, RZ, RZ, R29 ;  /* 0x000000ffff1e7224 */ /* 0x000fe200078e001d */
[----:B------:R-:W-:-:S04]  /*11040*/  ISETP.NE.U32.AND P0, PT, RZ, UR4, PT ;  /* 0x00000004ff007c0c */ /* 0x000fc8000bf05070 */
[----:B------:R-:W-:-:S13]  /*11050*/  ISETP.NE.AND.EX P0, PT, RZ, UR5, PT, P0 ;  /* 0x00000005ff007c0c */ /* 0x000fda000bf05300 */
[----:B------:R-:W-:Y:S05]  /*11060*/  @!P0 BRA `(.L_x_237) ;  /* 0x0000000000108947 */ /* 0x000fea0003800000 */
[----:B-12---:R-:W-:-:S04]  /*11070*/  IADD3 R2, P0, R24, UR4, RZ ;  /* 0x0000000418027c10 */ /* 0x006fc8000ff1e0ff */
[----:B------:R-:W-:-:S05]  /*11080*/  IADD3.X R3, R25, UR5, RZ, P0, !PT ;  /* 0x0000000519037c10 */ /* 0x000fca00087fe4ff */
[----:B------:R1:W5:Y:S01]  /*11090*/  LDG.E R0, desc[UR36][R2.64] ;  /* 0x0000002402007981 */ /* 0x000362000c1e1900 */
[----:B------:R-:W-:Y:S05]  /*110a0*/  BRA `(.L_x_238) ;  /* 0x0000000000247947 */ /* 0x000fea0003800000 */
.L_x_237:
[----:B------:R-:W-:Y:S02]  /*110b0*/  ULDC.64 UR4, c[0x0][0xa08] ;  /* 0x0002820000047ab9 */ /* 0x000fe40000000a00 */
[----:B------:R-:W-:-:S04]  /*110c0*/  ISETP.NE.U32.AND P0, PT, RZ, UR4, PT ;  /* 0x00000004ff007c0c */ /* 0x000fc8000bf05070 */
[----:B------:R-:W-:-:S13]  /*110d0*/  ISETP.NE.AND.EX P0, PT, RZ, UR5, PT, P0 ;  /* 0x00000005ff007c0c */ /* 0x000fda000bf05300 */
[----:B------:R-:W-:Y:S05]  /*110e0*/  @!P0 BRA `(.L_x_238) ;  /* 0x0000000000148947 */ /* 0x000fea0003800000 */
[----:B-12---:R-:W1:Y:S02]  /*110f0*/  LDC.64 R2, c[0x0][0xa08] ;  /* 0x00028200ff027b82 */ /* 0x006e640000000a00 */
[----:B-1----:R-:W-:-:S05]  /*11100*/  IMAD.WIDE R2, R30, 0x4, R2 ;  /* 0x000000041e027825 */ /* 0x002fca00078e0202 */
[----:B------:R-:W2:Y:S04]  /*11110*/  LDG.E R0, desc[UR36][R2.64] ;  /* 0x0000002402007981 */ /* 0x000ea8000c1e1900 */
[----:B------:R-:W2:Y:S02]  /*11120*/  LDG.E R5, desc[UR36][R2.64+0x4] ;  /* 0x0000042402057981 */ /* 0x000ea4000c1e1900 */
[----:B--2---:R-:W-:-:S07]  /*11130*/  IMAD.IADD R0, R5, 0x1, -R0 ;  /* 0x0000000105007824 */ /* 0x004fce00078e0a00 */
.L_x_238:
[----:B01---5:R-:W-:Y:S01]  /*11140*/  IMAD.IADD R4, R0, 0x1, -R6 ;  /* 0x0000000100047824 */ /* 0x023fe200078e0a06 */
[----:B------:R-:W-:Y:S01]  /*11150*/  LOP3.LUT R0, R18, 0xff000000, RZ, 0xc0, !PT ;  /* 0xff00000012007812 */ /* 0x000fe200078ec0ff */
[----:B------:R-:W-:Y:S02]  /*11160*/  BSSY B0, `(.L_x_239) ;  /* 0x0000029000007945 */ /* 0x000fe40003800000 */
[C---:B--2---:R-:W-:Y:S01]  /*11170*/  VIADD R2, R4.reuse, 0x4f ;  /* 0x0000004f04027836 */ /* 0x044fe20000000000 */
[----:B------:R-:W-:Y:S01]  /*11180*/  ISETP.GE.AND P0, PT, R4, 0x1, PT ;  /* 0x000000010400780c */ /* 0x000fe20003f06270 */
[----:B------:R0:W-:Y:S01]  /*11190*/  STL [R1], R4 ;  /* 0x0000000401007387 */ /* 0x0001e20000100800 */
[----:B------:R-:W-:Y:S01]  /*111a0*/  SHF.R.U32.HI R3, RZ, 0x8, R0 ;  /* 0x00000008ff037819 */ /* 0x000fe20000011600 */
[----:B------:R-:W-:Y:S01]  /*111b0*/  IMAD.HI R2, R2, 0x66666667, RZ ;  /* 0x6666666702027827 */ /* 0x000fe200078e02ff */
[----:B------:R-:W-:-:S04]  /*111c0*/  LOP3.LUT R0, R18, 0xff0000, RZ, 0xc0, !PT ;  /* 0x00ff000012007812 */ /* 0x000fc800078ec0ff */
[----:B------:R-:W-:Y:S01]  /*111d0*/  LEA.HI R6, R0, R3, RZ, 0x10 ;  /* 0x0000000300067211 */ /* 0x000fe200078f80ff */
[----:B------:R-:W-:Y:S01]  /*111e0*/  IMAD.MOV.U32 R0, RZ, RZ, RZ ;  /* 0x000000ffff007224 */ /* 0x000fe200078e00ff */
[----:B------:R-:W-:Y:S02]  /*111f0*/  SHF.R.U32.HI R3, RZ, 0x1f, R2 ;  /* 0x0000001fff037819 */ /* 0x000fe40000011602 */
[----:B------:R-:W-:Y:S02]  /*11200*/  LOP3.LUT R5, R6, 0xff, RZ, 0xc0, !PT ;  /* 0x000000ff06057812 */ /* 0x000fe400078ec0ff */
[----:B0-----:R-:W-:Y:S01]  /*11210*/  LEA.HI.SX32 R4, R2, R3, 0x1b ;  /* 0x0000000302047211 */ /* 0x001fe200078fdaff */
[----:B------:R-:W-:Y:S06]  /*11220*/  @!P0 BRA `(.L_x_240) ;  /* 0x0000000000708947 */ /* 0x000fec0003800000 */
[----:B------:R-:W-:-:S04]  /*11230*/  SHF.R.U32.HI R6, RZ, 0x10, R6 ;  /* 0x00000010ff067819 */ /* 0x000fc80000011606 */
[----:B------:R-:W-:-:S13]  /*11240*/  ISETP.NE.AND P0, PT, R6, RZ, PT ;  /* 0x000000ff0600720c */ /* 0x000fda0003f05270 */
[----:B------:R-:W0:Y:S02]  /*11250*/  @!P0 LDC R6, c[0x0][0x9f0] ;  /* 0x00027c00ff068b82 */ /* 0x000e240000000800 */
[-C--:B0-----:R-:W-:Y:S02]  /*11260*/  IABS R8, R6.reuse ;  /* 0x0000000600087213 */ /* 0x081fe40000000000 */
[----:B------:R-:W-:Y:S02]  /*11270*/  IADD3 R7, R6, -0x1, R4 ;  /* 0xffffffff06077810 */ /* 0x000fe40007ffe004 */
[----:B------:R-:W0:Y:S02]  /*11280*/  I2F.RP R9, R8 ;  /* 0x0000000800097306 */ /* 0x000e240000209400 */
[----:B------:R-:W-:-:S04]  /*11290*/  LOP3.LUT R0, R7, R6, RZ, 0x3c, !PT ;  /* 0x0000000607007212 */ /* 0x000fc800078e3cff */
[----:B------:R-:W-:Y:S02]  /*112a0*/  ISETP.GE.AND P2, PT, R0, RZ, PT ;  /* 0x000000ff0000720c */ /* 0x000fe40003f46270 */
[----:B0-----:R-:W0:Y:S02]  /*112b0*/  MUFU.RCP R9, R9 ;  /* 0x0000000900097308 */ /* 0x001e240000001000 */
[----:B0-----:R-:W-:-:S06]  /*112c0*/  VIADD R2, R9, 0xffffffe ;  /* 0x0ffffffe09027836 */ /* 0x001fcc0000000000 */
[----:B------:R0:W1:Y:S02]  /*112d0*/  F2I.FTZ.U32.TRUNC.NTZ R3, R2 ;  /* 0x0000000200037305 */ /* 0x000064000021f000 */
[----:B0-----:R-:W-:Y:S02]  /*112e0*/  IMAD.MOV.U32 R2, RZ, RZ, RZ ;  /* 0x000000ffff027224 */ /* 0x001fe400078e00ff */
[----:B-1----:R-:W-:-:S04]  /*112f0*/  IMAD.MOV R0, RZ, RZ, -R3 ;  /* 0x000000ffff007224 */ /* 0x002fc800078e0a03 */
[----:B------:R-:W-:-:S04]  /*11300*/  IMAD R0, R0, R8, RZ ;  /* 0x0000000800007224 */ /* 0x000fc800078e02ff */
[----:B------:R-:W-:Y:S01]  /*11310*/  IMAD.HI.U32 R0, R3, R0, R2 ;  /* 0x0000000003007227 */ /* 0x000fe200078e0002 */
[----:B------:R-:W-:Y:S02]  /*11320*/  IABS R3, R7 ;  /* 0x0000000700037213 */ /* 0x000fe40000000000 */
[----:B------:R-:W-:-:S03]  /*11330*/  IABS R7, R6 ;  /* 0x0000000600077213 */ /* 0x000fc60000000000 */
[----:B------:R-:W-:-:S04]  /*11340*/  IMAD.HI.U32 R0, R0, R3, RZ ;  /* 0x0000000300007227 */ /* 0x000fc800078e00ff */
[----:B------:R-:W-:-:S04]  /*11350*/  IMAD.MOV R2, RZ, RZ, -R7 ;  /* 0x000000ffff027224 */ /* 0x000fc800078e0a07 */
[----:B------:R-:W-:-:S05]  /*11360*/  IMAD R3, R0, R2, R3 ;  /* 0x0000000200037224 */ /* 0x000fca00078e0203 */
[----:B------:R-:W-:-:S13]  /*11370*/  ISETP.GT.U32.AND P1, PT, R8, R3, PT ;  /* 0x000000030800720c */ /* 0x000fda0003f24070 */
[----:B------:R-:W-:Y:S01]  /*11380*/  @!P1 IMAD.IADD R3, R3, 0x1, -R8 ;  /* 0x0000000103039824 */ /* 0x000fe200078e0a08 */
[----:B------:R-:W-:Y:S02]  /*11390*/  @!P1 IADD3 R0, R0, 0x1, RZ ;  /* 0x0000000100009810 */ /* 0x000fe40007ffe0ff */
[----:B------:R-:W-:Y:S02]  /*113a0*/  ISETP.NE.AND P1, PT, R6, RZ, PT ;  /* 0x000000ff0600720c */ /* 0x000fe40003f25270 */
[----:B------:R-:W-:-:S13]  /*113b0*/  ISETP.GE.U32.AND P0, PT, R3, R8, PT ;  /* 0x000000080300720c */ /* 0x000fda0003f06070 */
[----:B------:R-:W-:-:S04]  /*113c0*/  @P0 VIADD R0, R0, 0x1 ;  /* 0x0000000100000836 */ /* 0x000fc80000000000 */
[----:B------:R-:W-:Y:S01]  /*113d0*/  @!P2 IMAD.MOV R0, RZ, RZ, -R0 ;  /* 0x000000ffff00a224 */ /* 0x000fe200078e0a00 */
[----:B------:R-:W-:-:S07]  /*113e0*/  @!P1 LOP3.LUT R0, RZ, R6, RZ, 0x33, !PT ;  /* 0x00000006ff009212 */ /* 0x000fce00078e33ff */
.L_x_240:
[----:B------:R-:W-:Y:S05]  /*113f0*/  BSYNC B0 ;  /* 0x0000000000007941 */ /* 0x000fea0003800000 */
.L_x_239:
[-C--:B------:R-:W-:Y:S01]  /*11400*/  IMAD R3, R5, R0.reuse, RZ ;  /* 0x0000000005037224 */ /* 0x080fe200078e02ff */
[----:B------:R-:W-:Y:S04]  /*11410*/  BSSY B7, `(.L_x_241) ;  /* 0x0000378000077945 */ /* 0x000fe80003800000 */
[----:B------:R-:W-:Y:S01]  /*11420*/  VIADDMNMX R2, R3, R0, R4, PT ;  /* 0x0000000003027246 */ /* 0x000fe20003800104 */
[----:B------:R0:W-:Y:S03]  /*11430*/  STL [R1+0x4], R3 ;  /* 0x0000040301007387 */ /* 0x0001e60000100800 */
[----:B------:R-:W-:Y:S01]  /*11440*/  ISETP.GT.AND P0, PT, R2, R3, PT ;  /* 0x000000030200720c */ /* 0x000fe20003f04270 */
[----:B------:R0:W-:-:S12]  /*11450*/  STL [R1+0x24], R2 ;  /* 0x0000240201007387 */ /* 0x0001d80000100800 */
[----:B0-----:R-:W-:Y:S05]  /*11460*/  @P0 BRA `(.L_x_242) ;  /* 0x0000000000440947 */ /* 0x001fea0003800000 */
[----:B------:R-:W0:Y:S02]  /*11470*/  S2R R2, SR_TID.X ;  /* 0x0000000000027919 */ /* 0x000e240000002100 */
[----:B0-----:R-:W-:-:S04]  /*11480*/  LOP3.LUT R2, R2, 0x7f, RZ, 0xc0, !PT ;  /* 0x0000007f02027812 */ /* 0x001fc800078ec0ff */
[----:B------:R-:W-:-:S13]  /*11490*/  ISETP.NE.AND P0, PT, R2, RZ, PT ;  /* 0x000000ff0200720c */ /* 0x000fda0003f05270 */
[----:B------:R-:W-:Y:S05]  /*114a0*/  @P0 BRA `(.L_x_243) ;  /* 0x0000003400b80947 */ /* 0x000fea0003800000 */
[----:B------:R-:W0:Y:S01]  /*114b0*/  S2R R5, SR_LANEID ;  /* 0x0000000000057919 */ /* 0x000e220000000000 */
[----:B------:R-:W-:Y:S01]  /*114c0*/  VOTEU.ANY UR4, UPT, PT ;  /* 0x0000000000047886 */ /* 0x000fe200038e0100 */
[----:B------:R-:W1:Y:S01]  /*114d0*/  LDC.64 R2, c[0x0][0xc60] ;  /* 0x00031800ff027b82 */ /* 0x000e620000000a00 */
[----:B------:R-:W0:Y:S02]  /*114e0*/  FLO.U32 R0, UR4 ;  /* 0x0000000400007d00 */ /* 0x000e2400080e0000 */
[----:B0-----:R-:W-:-:S06]  /*114f0*/  ISETP.EQ.U32.AND P0, PT, R0, R5, PT ;  /* 0x000000050000720c */ /* 0x001fcc0003f02070 */
[----:B------:R-:W1:Y:S07]  /*11500*/  POPC R5, UR4 ;  /* 0x0000000400057d09 */ /* 0x000e6e0008000000 */
[----:B-1----:R-:W2:Y:S01]  /*11510*/  @P0 ATOMG.E.ADD.STRONG.GPU PT, R3, desc[UR36][R2.64], R5 ;  /* 0x00000005020309a8 */ /* 0x002ea200081ee1e4 */
[----:B------:R-:W0:Y:S02]  /*11520*/  S2R R4, SR_LTMASK ;  /* 0x0000000000047919 */ /* 0x000e240000003900 */
[----:B0-----:R-:W-:-:S04]  /*11530*/  LOP3.LUT R4, R4, UR4, RZ, 0xc0, !PT ;  /* 0x0000000404047c12 */ /* 0x001fc8000f8ec0ff */
[----:B------:R-:W0:Y:S01]  /*11540*/  POPC R7, R4 ;  /* 0x0000000400077309 */ /* 0x000e220000000000 */
[----:B--2---:R-:W0:Y:S02]  /*11550*/  SHFL.IDX PT, R0, R3, R0, 0x1f ;  /* 0x00001f0003007589 */ /* 0x004e2400000e0000 */
[----:B0-----:R-:W-:Y:S01]  /*11560*/  IADD3 R16, R0, UR39, R7 ;  /* 0x0000002700107c10 */ /* 0x001fe2000fffe007 */
[----:B------:R-:W-:Y:S06]  /*11570*/  BRA `(.L_x_243) ;  /* 0x0000003400847947 */ /* 0x000fec0003800000 */
.L_x_242:
[----:B------:R-:W-:Y:S01]  /*11580*/  VIADD R0, R22, 0x24400 ;  /* 0x0002440016007836 */ /* 0x000fe20000000000 */
[----:B------:R-:W-:Y:S04]  /*11590*/  BSSY B6, `(.L_x_244) ;  /* 0x0000013000067945 */ /* 0x000fe80003800000 */
[----:B------:R-:W-:-:S13]  /*115a0*/  LOP3.LUT P0, RZ, R0, 0x3ff, RZ, 0xc0, !PT ;  /* 0x000003ff00ff7812 */ /* 0x000fda000780c0ff */
[----:B------:R-:W-:Y:S05]  /*115b0*/  @!P0 BRA `(.L_x_245) ;  /* 0x0000000000408947 */ /* 0x000fea0003800000 */
[----:B------:R-:W-:Y:S01]  /*115c0*/  MOV R2, 0x0 ;  /* 0x0000000000027802 */ /* 0x000fe20000000f00 */
[----:B------:R-:W-:Y:S01]  /*115d0*/  ULDC.64 UR6, c[0x4][0x138] ;  /* 0x01004e0000067ab9 */ /* 0x000fe20000000a00 */
[----:B------:R-:W-:Y:S01]  /*115e0*/  ULDC.64 UR8, c[0x4][0x140] ;  /* 0x0100500000087ab9 */ /* 0x000fe20000000a00 */
[----:B------:R-:W-:Y:S01]  /*115f0*/  ULDC.64 UR4, c[0x4][0x98] ;  /* 0x0100260000047ab9 */ /* 0x000fe20000000a00 */
[----:B------:R-:W-:Y:S02]  /*11600*/  IMAD.U32 R4, RZ, RZ, UR6 ;  /* 0x00000006ff047e24 */ /* 0x000fe4000f8e00ff */
[----:B------:R-:W0:Y:S01]  /*11610*/  LDC.64 R2, c[0x4][R2] ;  /* 0x0100000002027b82 */ /* 0x000e220000000a00 */
[----:B------:R-:W-:Y:S02]  /*11620*/  IMAD.U32 R5, RZ, RZ, UR7 ;  /* 0x00000007ff057e24 */ /* 0x000fe4000f8e00ff */
[----:B------:R-:W-:Y:S02]  /*11630*/  IMAD.U32 R6, RZ, RZ, UR8 ;  /* 0x00000008ff067e24 */ /* 0x000fe4000f8e00ff */
[----:B------:R-:W-:-:S02]  /*11640*/  IMAD.U32 R7, RZ, RZ, UR9 ;  /* 0x00000009ff077e24 */ /* 0x000fc4000f8e00ff */
[----:B------:R-:W-:Y:S02]  /*11650*/  IMAD.U32 R10, RZ, RZ, UR4 ;  /* 0x00000004ff0a7e24 */ /* 0x000fe4000f8e00ff */
[----:B------:R-:W-:Y:S02]  /*11660*/  IMAD.U32 R11, RZ, RZ, UR5 ;  /* 0x00000005ff0b7e24 */ /* 0x000fe4000f8e00ff */
[----:B------:R-:W-:Y:S02]  /*11670*/  IMAD.MOV.U32 R8, RZ, RZ, 0x70 ;  /* 0x00000070ff087424 */ /* 0x000fe400078e00ff */
[----:B------:R-:W-:Y:S02]  /*11680*/  IMAD.MOV.U32 R12, RZ, RZ, 0x1 ;  /* 0x00000001ff0c7424 */ /* 0x000fe400078e00ff */
[----:B------:R-:W-:-:S07]  /*11690*/  IMAD.MOV.U32 R13, RZ, RZ, RZ ;  /* 0x000000ffff0d7224 */ /* 0x000fce00078e00ff */
[----:B------:R-:W-:-:S07]  /*116a0*/  LEPC R20, `(.L_x_245) ;  /* 0x000000001014794e */ /* 0x000fce0000000000 */
[----:B0-----:R-:W-:Y:S05]  /*116b0*/  CALL.ABS.NOINC R2 ;  /* 0x0000000002007343 */ /* 0x001fea0003c00000 */
.L_x_245:
[----:B------:R-:W-:Y:S05]  /*116c0*/  BSYNC B6 ;  /* 0x0000000000067941 */ /* 0x000fea0003800000 */
.L_x_244:
        /* <DEDUP_REMOVED lines=8> */
[----:B------:R0:W1:Y:S01]  /*11750*/  LDC.64 R2, c[0x4][R26] ;  /* 0x010000001a027b82 */ /* 0x0000620000000a00 */
[----:B------:R-:W-:Y:S02]  /*11760*/  IMAD.U32 R4, RZ, RZ, UR6 ;  /* 0x00000006ff047e24 */ /* 0x000fe4000f8e00ff */
[----:B------:R-:W-:Y:S02]  /*11770*/  IMAD.U32 R5, RZ, RZ, UR7 ;  /* 0x00000007ff057e24 */ /* 0x000fe4000f8e00ff */
[----:B------:R-:W-:Y:S02]  /*11780*/  IMAD.U32 R6, RZ, RZ, UR8 ;  /* 0x00000008ff067e24 */ /* 0x000fe4000f8e00ff */
[----:B------:R-:W-:-:S02]  /*11790*/  IMAD.U32 R7, RZ, RZ, UR9 ;  /* 0x00000009ff077e24 */ /* 0x000fc4000f8e00ff */
[----:B------:R-:W-:Y:S02]  /*117a0*/  IMAD.U32 R10, RZ, RZ, UR4 ;  /* 0x00000004ff0a7e24 */ /* 0x000fe4000f8e00ff */
[----:B------:R-:W-:Y:S02]  /*117b0*/  IMAD.U32 R11, RZ, RZ, UR5 ;  /* 0x00000005ff0b7e24 */ /* 0x000fe4000f8e00ff */
[----:B------:R-:W-:Y:S02]  /*117c0*/  IMAD.MOV.U32 R8, RZ, RZ, 0x70 ;  /* 0x00000070ff087424 */ /* 0x000fe400078e00ff */
[----:B------:R-:W-:Y:S02]  /*117d0*/  IMAD.MOV.U32 R12, RZ, RZ, 0x1 ;  /* 0x00000001ff0c7424 */ /* 0x000fe400078e00ff */
[----:B0-----:R-:W-:-:S07]  /*117e0*/  IMAD.MOV.U32 R13, RZ, RZ, RZ ;  /* 0x000000ffff0d7224 */ /* 0x001fce00078e00ff */
[----:B------:R-:W-:-:S07]  /*117f0*/  LEPC R20, `(.L_x_248) ;  /* 0x000000001014794e */ /* 0x000fce0000000000 */
[----:B-1----:R-:W-:Y:S05]  /*11800*/  CALL.ABS.NOINC R2 ;  /* 0x0000000002007343 */ /* 0x002fea0003c00000 */
.L_x_248:
[----:B------:R0:W1:Y:S01]  /*11810*/  LDC.64 R2, c[0x4][R26] ;  /* 0x010000001a027b82 */ /* 0x0000620000000a00 */
[----:B------:R-:W-:Y:S01]  /*11820*/  ULDC.64 UR6, c[0x4][0x138] ;  /* 0x01004e0000067ab9 */ /* 0x000fe20000000a00 */
[----:B------:R-:W-:Y:S01]  /*11830*/  ULDC.64 UR8, c[0x4][0x140] ;  /* 0x0100500000087ab9 */ /* 0x000fe20000000a00 */
[----:B------:R-:W-:Y:S01]  /*11840*/  ULDC.64 UR4, c[0x4][0xa8] ;  /* 0x01002a0000047ab9 */ /* 0x000fe20000000a00 */
        /* <DEDUP_REMOVED lines=11> */
.L_x_247:
[----:B------:R-:W-:Y:S05]  /*11900*/  BSYNC B6 ;  /* 0x0000000000067941 */ /* 0x000fea0003800000 */
.L_x_246:
[----:B------:R-:W2:Y:S01]  /*11910*/  LDL R2, [R1+0x24] ;  /* 0x0000240001027983 */ /* 0x000ea20000100800 */
[----:B------:R-:W-:Y:S01]  /*11920*/  ULDC.64 UR4, c[0x0][0x9f8] ;  /* 0x00027e0000047ab9 */ /* 0x000fe20000000a00 */
[----:B------:R-:W0:Y:S02]  /*11930*/  LDC R6, c[0x0][0x430] ;  /* 0x00010c00ff067b82 */ /* 0x000e240000000800 */
[----:B------:R-:W3:Y:S01]  /*11940*/  LDL R4, [R1] ;  /* 0x0000000001047983 */ /* 0x000ee20000100800 */
[----:B------:R-:W-:-:S03]  /*11950*/  ISETP.NE.U32.AND P0, PT, RZ, UR4, PT ;  /* 0x00000004ff007c0c */ /* 0x000fc6000bf05070 */
[----:B------:R-:W4:Y:S01]  /*11960*/  LDL R21, [R1+0x8] ;  /* 0x0000080001157983 */ /* 0x000f220000100800 */
[----:B------:R-:W-:-:S13]  /*11970*/  ISETP.NE.AND.EX P0, PT, RZ, UR5, PT, P0 ;  /* 0x00000005ff007c0c */ /* 0x000fda000bf05300 */
[----:B------:R-:W-:Y:S01]  /*11980*/  @P0 IADD3 R24, P1, R24, UR4, RZ ;  /* 0x0000000418180c10 */ /* 0x000fe2000ff3e0ff */
[----:B------:R-:W1:Y:S01]  /*11990*/  S2R R20, SR_TID.X ;  /* 0x0000000000147919 */ /* 0x000e620000002100 */
[----:B------:R-:W-:Y:S02]  /*119a0*/  ULDC UR4, c[0x0][0x2f4] ;  /* 0x0000bd0000047ab9 */ /* 0x000fe40000000800 */
[----:B------:R-:W-:-:S05]  /*119b0*/  @P0 IADD3.X R25, R25, UR5, RZ, P1, !PT ;  /* 0x0000000519190c10 */ /* 0x000fca0008ffe4ff */
[----:B------:R1:W4:Y:S01]  /*119c0*/  @P0 LDG.E R30, desc[UR36][R24.64] ;  /* 0x00000024181e0981 */ /* 0x000322000c1e1900 */
[----:B0-----:R-:W-:Y:S02]  /*119d0*/  ISETP.NE.AND P2, PT, R6, 0x1, PT ;  /* 0x000000010600780c */ /* 0x001fe40003f45270 */
[----:B------:R-:W-:-:S11]  /*119e0*/  LOP3.LUT R23, R23, 0xffffffbf, RZ, 0xc0, !PT ;  /* 0xffffffbf17177812 */ /* 0x000fd600078ec0ff */
[----:B------:R-:W0:Y:S01]  /*119f0*/  @P2 LDC R3, c[0x0][0x434] ;  /* 0x00010d00ff032b82 */ /* 0x000e220000000800 */
[----:B------:R-:W-:Y:S02]  /*11a00*/  @P2 LOP3.LUT R23, R23, 0x40, RZ, 0xfc, !PT ;  /* 0x0000004017172812 */ /* 0x000fe400078efcff */
[----:B-1----:R-:W-:-:S04]  /*11a10*/  LOP3.LUT R20, R20, 0x7f, RZ, 0xc0, !PT ;  /* 0x0000007f14147812 */ /* 0x002fc800078ec0ff */
[----:B------:R-:W-:Y:S02]  /*11a20*/  SHF.R.U32.HI R26, RZ, 0x3, R20 ;  /* 0x00000003ff1a7819 */ /* 0x000fe40000011614 */
[----:B------:R-:W1:Y:S02]  /*11a30*/  S2R R20, SR_TID.X ;  /* 0x0000000000147919 */ /* 0x000e640000002100 */
[----:B-1----:R-:W-:-:S05]  /*11a40*/  IMAD.SHL.U32 R20, R20, 0x10, RZ ;  /* 0x0000001014147824 */ /* 0x002fca00078e00ff */
[----:B------:R-:W-:Y:S02]  /*11a50*/  LOP3.LUT R20, R26, 0x70, R20, 0xf8, !PT ;  /* 0x000000701a147812 */ /* 0x000fe400078ef814 */
[----:B------:R-:W-:Y:S01]  /*11a60*/  LOP3.LUT R23, R23, 0xffffffef, RZ, 0xc0, !PT ;  /* 0xffffffef17177812 */ /* 0x000fe200078ec0ff */
[----:B------:R-:W-:Y:S01]  /*11a70*/  UMOV UR5, 0xffffffff ;  /* 0xffffffff00057882 */ /* 0x000fe20000000000 */
[----:B------:R-:W-:Y:S01]  /*11a80*/  LOP3.LUT R25, R18, 0xffff, RZ, 0xc0, !PT ;  /* 0x0000ffff12197812 */ /* 0x000fe200078ec0ff */
[----:B--2---:R-:W-:Y:S02]  /*11a90*/  VIADD R26, R2, 0xffffffff ;  /* 0xffffffff021a7836 */ /* 0x004fe40000000000 */
[----:B------:R-:W1:Y:S02]  /*11aa0*/  @P2 LDC R2, c[0x0][0x438] ;  /* 0x00010e00ff022b82 */ /* 0x000e640000000800 */
[----:B------:R-:W-:-:S05]  /*11ab0*/  IMAD R0, R26, 0x50, R20 ;  /* 0x000000501a007824 */ /* 0x000fca00078e0214 */
[C---:B---3--:R-:W-:Y:S01]  /*11ac0*/  ISETP.GE.AND P0, PT, R0.reuse, R4, PT ;  /* 0x000000040000720c */ /* 0x048fe20003f06270 */
[----:B----4-:R-:W-:-:S03]  /*11ad0*/  IMAD.IADD R0, R0, 0x1, R21 ;  /* 0x0000000100007824 */ /* 0x010fc600078e0215 */
[----:B------:R-:W-:Y:S01]  /*11ae0*/  ISETP.GT.U32.OR P0, PT, R20, 0x4f, P0 ;  /* 0x0000004f1400780c */ /* 0x000fe20000704470 */
[----:B0-----:R-:W-:-:S04]  /*11af0*/  @P2 IMAD.HI.U32 R3, R0, R3, RZ ;  /* 0x0000000300032227 */ /* 0x001fc800078e00ff */
[----:B------:R-:W-:Y:S01]  /*11b00*/  IMAD.MOV.U32 R4, RZ, RZ, R0 ;  /* 0x000000ffff047224 */ /* 0x000fe200078e0000 */
[----:B-1----:R-:W-:-:S07]  /*11b10*/  @P2 SHF.R.U32.HI R4, RZ, R2, R3 ;  /* 0x00000002ff042219 */ /* 0x002fce0000011603 */
[----:B------:R-:W0:Y:S01]  /*11b20*/  @!P0 LDC.64 R2, c[0x0][0x428] ;  /* 0x00010a00ff028b82 */ /* 0x000e220000000a00 */
[----:B------:R-:W-:-:S04]  /*11b30*/  IMAD.MOV R5, RZ, RZ, -R4 ;  /* 0x000000ffff057224 */ /* 0x000fc800078e0a04 */
[----:B------:R-:W-:Y:S01]  /*11b40*/  IMAD R0, R6, R5, R0 ;  /* 0x0000000506007224 */ /* 0x000fe200078e0200 */
[----:B------:R-:W-:Y:S02]  /*11b50*/  SHF.R.S32.HI R6, RZ, 0x1f, R30 ;  /* 0x0000001fff067819 */ /* 0x000fe4000001141e */
[----:B------:R-:W-:-:S03]  /*11b60*/  @!P0 SHF.R.S32.HI R5, RZ, 0x1f, R4 ;  /* 0x0000001fff058819 */ /* 0x000fc60000011404 */
[----:B------:R0:W-:Y:S02]  /*11b70*/  STL [R1+0xc], R6 ;  /* 0x00000c0601007387 */ /* 0x0001e40000100800 */
[-C--:B0-----:R-:W-:Y:S02]  /*11b80*/  @!P0 IMAD R6, R6, R2.reuse, RZ ;  /* 0x0000000206068224 */ /* 0x081fe400078e02ff */
[----:B------:R-:W-:-:S04]  /*11b90*/  @!P0 IMAD.WIDE.U32 R4, R30, R2, R4 ;  /* 0x000000021e048225 */ /* 0x000fc800078e0004 */
[----:B------:R-:W-:Y:S02]  /*11ba0*/  @!P0 IMAD R6, R30, R3, R6 ;  /* 0x000000031e068224 */ /* 0x000fe400078e0206 */
[----:B------:R-:W0:Y:S02]  /*11bb0*/  @!P0 LDC.64 R2, c[0x0][0x418] ;  /* 0x00010600ff028b82 */ /* 0x000e240000000a00 */
[----:B------:R-:W-:Y:S01]  /*11bc0*/  @!P0 IMAD.IADD R6, R5, 0x1, R6 ;  /* 0x0000000105068824 */ /* 0x000fe200078e0206 */
[----:B------:R-:W-:Y:S02]  /*11bd0*/  ISETP.GE.AND P2, PT, R37, UR4, PT ;  /* 0x0000000425007c0c */ /* 0x000fe4000bf46270 */
[----:B0-----:R-:W-:-:S04]  /*11be0*/  @!P0 LEA R2, P1, R4, R2, 0x2 ;  /* 0x0000000204028211 */ /* 0x001fc800078210ff */
[----:B------:R-:W-:Y:S01]  /*11bf0*/  @!P0 LEA.HI.X R3, R4, R3, R6, 0x2, P1 ;  /* 0x0000000304038211 */ /* 0x000fe200008f1406 */
[----:B------:R-:W-:-:S06]  /*11c00*/  IMAD.MOV.U32 R4, RZ, RZ, RZ ;  /* 0x000000ffff047224 */ /* 0x000fcc00078e00ff */
[----:B------:R0:W5:Y:S01]  /*11c10*/  @!P0 LDG.E R4, desc[UR36][R2.64] ;  /* 0x0000002402048981 */ /* 0x000162000c1e1900 */
[----:B------:R-:W-:Y:S02]  /*11c20*/  ISETP.GE.AND P0, PT, R32, UR4, PT ;  /* 0x0000000420007c0c */ /* 0x000fe4000bf06270 */
[----:B------:R-:W-:Y:S01]  /*11c30*/  ISETP.GE.AND P1, PT, R36, UR4, PT ;  /* 0x0000000424007c0c */ /* 0x000fe2000bf26270 */
[----:B0-----:R-:W-:-:S10]  /*11c40*/  IMAD.U32 R2, RZ, RZ, UR38 ;  /* 0x00000026ff027e24 */ /* 0x001fd4000f8e00ff */
[----:B------:R-:W-:Y:S02]  /*11c50*/  @P0 LOP3.LUT R23, R23, 0x10, RZ, 0xfc, !PT ;  /* 0x0000001017170812 */ /* 0x000fe400078efcff */
[----:B------:R-:W-:Y:S02]  /*11c60*/  ISETP.GE.AND P0, PT, R34, UR4, PT ;  /* 0x0000000422007c0c */ /* 0x000fe4000bf06270 */
[----:B------:R-:W-:-:S04]  /*11c70*/  LOP3.LUT R23, R23, 0xfffffff7, RZ, 0xc0, !PT ;  /* 0xfffffff717177812 */ /* 0x000fc800078ec0ff */
[----:B------:R-:W-:-:S04]  /*11c80*/  @P2 LOP3.LUT R23, R23, 0x8, RZ, 0xfc, !PT ;  /* 0x0000000817172812 */ /* 0x000fc800078efcff */
[----:B------:R-:W-:-:S04]  /*11c90*/  LOP3.LUT R23, R23, 0xfffffffb, RZ, 0xc0, !PT ;  /* 0xfffffffb17177812 */ /* 0x000fc800078ec0ff */
[----:B------:R-:W-:-:S04]  /*11ca0*/  @P1 LOP3.LUT R23, R23, 0x4, RZ, 0xfc, !PT ;  /* 0x0000000417171812 */ /* 0x000fc800078efcff */
[----:B------:R-:W-:-:S04]  /*11cb0*/  LOP3.LUT R23, R23, 0xfffffffd, RZ, 0xc0, !PT ;  /* 0xfffffffd17177812 */ /* 0x000fc800078ec0ff */
[----:B------:R-:W-:Y:S01]  /*11cc0*/  @P0 LOP3.LUT R23, R23, 0x2, RZ, 0xfc, !PT ;  /* 0x0000000217170812 */ /* 0x000fe200078efcff */
[----:B------:R-:W-:Y:S06]  /*11cd0*/  BRA.DIV UR5, `(.L_x_249) ;  /* 0x0000004205147947 */ /* 0x000fec000b800000 */
.L_x_317:
[----:B------:R-:W-:Y:S02]  /*11ce0*/  ISETP.NE.AND P0, PT, R2, 0x3, PT ;  /* 0x000000030200780c */ /* 0x000fe40003f05270 */
[----:B------:R-:W-:Y:S02]  /*11cf0*/  ISETP.GT.U32.AND P1, PT, R20, 0x4f, PT ;  /* 0x0000004f1400780c */ /* 0x000fe40003f24070 */
[----:B------:R-:W-:-:S09]  /*11d00*/  LOP3.LUT R23, R23, 0xffffffdf, RZ, 0xc0, !PT ;  /* 0xffffffdf17177812 */ /* 0x000fd200078ec0ff */
[----:B------:R-:W-:-:S04]  /*11d10*/  @P0 LOP3.LUT R23, R23, 0x20, RZ, 0xfc, !PT ;  /* 0x0000002017170812 */ /* 0x000fc800078efcff */
[----:B------:R-:W-:-:S04]  /*11d20*/  LOP3.LUT R23, R23, 0xfffffffe, RZ, 0xc0, !PT ;  /* 0xfffffffe17177812 */ /* 0x000fc800078ec0ff */
[----:B------:R-:W-:Y:S01]  /*11d30*/  @P1 LOP3.LUT R23, R23, 0x1, RZ, 0xfc, !PT ;  /* 0x0000000117171812 */ /* 0x000fe200078efcff */
[----:B------:R-:W-:Y:S06]  /*11d40*/  @!P0 BRA `(.L_x_250) ;  /* 0x0000000000048947 */ /* 0x000fec0003800000 */
[----:B------:R-:W-:Y:S01]  /*11d50*/  BPT.TRAP 0x1 ;  /* 0x000000040000795c */ /* 0x000fe20000300000 */
.L_x_250:
[----:B------:R-:W-:Y:S01]  /*11d60*/  SHF.R.S32.HI R6, RZ, 0x1f, R0 ;  /* 0x0000001fff067819 */ /* 0x000fe20000011400 */
[----:B------:R-:W-:Y:S01]  /*11d70*/  ULDC.64 UR4, c[0x0][0x328] ;  /* 0x0000ca0000047ab9 */ /* 0x000fe20000000a00 */
[----:B-----5:R-:W-:Y:S01]  /*11d80*/  SHF.R.S32.HI R7, RZ, 0x1f, R4 ;  /* 0x0000001fff077819 */ /* 0x020fe20000011404 */
[----:B------:R-:W-:Y:S01]  /*11d90*/  IMAD.WIDE.U32 R2, R0, UR4, RZ ;  /* 0x0000000400027c25 */ /* 0x000fe2000f8e00ff */
[----:B------:R-:W-:Y:S01]  /*11da0*/  ULDC.64 UR6, c[0x0][0x318] ;  /* 0x0000c60000067ab9 */ /* 0x000fe20000000a00 */
[----:B------:R-:W-:Y:S02]  /*11db0*/  BSSY B0, `(.L_x_251) ;  /* 0x0000012000007945 */ /* 0x000fe40003800000 */
[----:B------:R-:W-:-:S04]  /*11dc0*/  IMAD R5, R6, UR4, RZ ;  /* 0x0000000406057c24 */ /* 0x000fc8000f8e02ff */
[----:B------:R-:W-:Y:S01]  /*11dd0*/  IMAD R5, R0, UR5, R5 ;  /* 0x0000000500057c24 */ /* 0x000fe2000f8e0205 */
[----:B------:R-:W-:-:S03]  /*11de0*/  ULDC.64 UR4, c[0x0][0x338] ;  /* 0x0000ce0000047ab9 */ /* 0x000fc60000000a00 */
[----:B------:R-:W-:Y:S02]  /*11df0*/  IMAD.IADD R3, R3, 0x1, R5 ;  /* 0x0000000103037824 */ /* 0x000fe400078e0205 */
[----:B------:R-:W-:Y:S02]  /*11e00*/  IMAD R5, R7, UR4, RZ ;  /* 0x0000000407057c24 */ /* 0x000fe4000f8e02ff */
[----:B------:R-:W-:-:S04]  /*11e10*/  IMAD.WIDE.U32 R2, R4, UR4, R2 ;  /* 0x0000000404027c25 */ /* 0x000fc8000f8e0002 */
[----:B------:R-:W-:Y:S01]  /*11e20*/  IMAD R5, R4, UR5, R5 ;  /* 0x0000000504057c24 */ /* 0x000fe2000f8e0205 */
[----:B------:R-:W-:-:S03]  /*11e30*/  ULDC.64 UR4, c[0x0][0x330] ;  /* 0x0000cc0000047ab9 */ /* 0x000fc60000000a00 */
[----:B------:R-:W-:Y:S02]  /*11e40*/  IMAD.IADD R3, R3, 0x1, R5 ;  /* 0x0000000103037824 */ /* 0x000fe400078e0205 */
[----:B------:R-:W-:Y:S02]  /*11e50*/  IMAD R5, R27, 0x8, R22 ;  /* 0x000000081b057824 */ /* 0x000fe400078e0216 */
[----:B------:R-:W-:-:S04]  /*11e60*/  IMAD.WIDE.U32 R2, R25, UR4, R2 ;  /* 0x0000000419027c25 */ /* 0x000fc8000f8e0002 */
[----:B------:R-:W-:Y:S01]  /*11e70*/  IMAD R24, R25, UR5, R3 ;  /* 0x0000000519187c24 */ /* 0x000fe2000f8e0203 */
[----:B------:R-:W-:-:S04]  /*11e80*/  LEA R18, P0, R2, UR6, 0x1 ;  /* 0x0000000602127c11 */ /* 0x000fc8000f8008ff */
[----:B------:R-:W-:Y:S02]  /*11e90*/  LEA.HI.X R24, R2, UR7, R24, 0x1, P0 ;  /* 0x0000000702187c11 */ /* 0x000fe400080f0c18 */
[----:B------:R-:W-:-:S06]  /*11ea0*/  SHF.L.U32 R2, R28, 0x1f, RZ ;  /* 0x0000001f1c027819 */ /* 0x000fcc00000006ff */
[----:B------:R-:W0:Y:S02]  /*11eb0*/  SYNCS.PHASECHK.TRANS64.TRYWAIT P0, [R5+URZ+0x38840], R2 ;  /* 0x03884002050075a7 */ /* 0x000e24000800017f */
[----:B0-----:R-:W-:Y:S05]  /*11ec0*/  @!P0 BRA `(.L_x_252) ;  /* 0x0000003c00cc8947 */ /* 0x001fea0003800000 */
.L_x_318:
[----:B------:R-:W-:Y:S05]  /*11ed0*/  BSYNC B0 ;  /* 0x0000000000007941 */ /* 0x000fea0003800000 */
.L_x_251:
[----:B------:R-:W2:Y:S01]  /*11ee0*/  LDL R9, [R1] ;  /* 0x0000000001097983 */ /* 0x000ea20000100800 */
[----:B------:R-:W-:Y:S01]  /*11ef0*/  ULDC.64 UR4, c[0x0][0x300] ;  /* 0x0000c00000047ab9 */ /* 0x000fe20000000a00 */
[----:B------:R-:W-:Y:S01]  /*11f00*/  ULDC.64 UR6, c[0x0][0x2e8] ;  /* 0x0000ba0000067ab9 */ /* 0x000fe20000000a00 */
[----:B------:R-:W-:Y:S01]  /*11f10*/  IMAD R6, R6, UR4, RZ ;  /* 0x0000000406067c24 */ /* 0x000fe2000f8e02ff */
[----:B------:R-:W1:Y:S01]  /*11f20*/  S2R R8, SR_TID.X ;  /* 0x0000000000087919 */ /* 0x000e620000002100 */
[----:B0-----:R-:W-:-:S04]  /*11f30*/  IMAD.WIDE.U32 R2, R0, UR4, RZ ;  /* 0x0000000400027c25 */ /* 0x001fc8000f8e00ff */
[----:B------:R-:W-:Y:S01]  /*11f40*/  IMAD R6, R0, UR5, R6 ;  /* 0x0000000500067c24 */ /* 0x000fe2000f8e0206 */
[----:B------:R-:W-:Y:S02]  /*11f50*/  ULDC.64 UR4, c[0x0][0x310] ;  /* 0x0000c40000047ab9 */ /* 0x000fe40000000a00 */
[----:B------:R-:W-:Y:S02]  /*11f60*/  IMAD R7, R7, UR4, RZ ;  /* 0x0000000407077c24 */ /* 0x000fe4000f8e02ff */
[----:B------:R-:W-:Y:S02]  /*11f70*/  IMAD.IADD R3, R3, 0x1, R6 ;  /* 0x0000000103037824 */ /* 0x000fe400078e0206 */
[C---:B------:R-:W-:Y:S02]  /*11f80*/  IMAD R7, R4.reuse, UR5, R7 ;  /* 0x0000000504077c24 */ /* 0x040fe4000f8e0207 */
[----:B------:R-:W-:Y:S01]  /*11f90*/  IMAD.WIDE.U32 R2, R4, UR4, R2 ;  /* 0x0000000404027c25 */ /* 0x000fe2000f8e0002 */
[----:B------:R-:W-:-:S03]  /*11fa0*/  ULDC.64 UR4, c[0x0][0x308] ;  /* 0x0000c20000047ab9 */ /* 0x000fc60000000a00 */
[----:B------:R-:W-:Y:S02]  /*11fb0*/  IMAD.IADD R3, R3, 0x1, R7 ;  /* 0x0000000103037824 */ /* 0x000fe400078e0207 */
[----:B------:R-:W-:Y:S02]  /*11fc0*/  IMAD R7, R27, 0x5000, R31 ;  /* 0x000050001b077824 */ /* 0x000fe400078e021f */
[----:B------:R-:W-:Y:S01]  /*11fd0*/  IMAD.WIDE.U32 R2, R25, UR4, R2 ;  /* 0x0000000419027c25 */ /* 0x000fe2000f8e0002 */
[----:B------:R-:W-:-:S03]  /*11fe0*/  UMOV UR4, 0xffffffff ;  /* 0xffffffff00047882 */ /* 0x000fc60000000000 */
[----:B------:R-:W-:Y:S01]  /*11ff0*/  IMAD R6, R25, UR5, R3 ;  /* 0x0000000519067c24 */ /* 0x000fe2000f8e0203 */
[----:B------:R-:W-:-:S04]  /*12000*/  LEA R0, P0, R2, UR6, 0x1 ;  /* 0x0000000602007c11 */ /* 0x000fc8000f8008ff */
[----:B------:R-:W-:Y:S02]  /*12010*/  LEA.HI.X R6, R2, UR7, R6, 0x1, P0 ;  /* 0x0000000702067c11 */ /* 0x000fe400080f0c06 */
[----:B-1----:R-:W-:-:S04]  /*12020*/  LOP3.LUT R8, R8, 0x7f, RZ, 0xc0, !PT ;  /* 0x0000007f08087812 */ /* 0x002fc800078ec0ff */
[----:B------:R-:W-:Y:S01]  /*12030*/  SHF.R.U32.HI R8, RZ, 0x3, R8 ;  /* 0x00000003ff087819 */ /* 0x000fe20000011608 */
[----:B--2---:R-:W-:-:S05]  /*12040*/  IMAD R4, R26, -0x50, R9 ;  /* 0xffffffb01a047824 */ /* 0x004fca00078e0209 */
[----:B------:R-:W-:-:S04]  /*12050*/  IADD3 R4, -R8, R4, RZ ;  /* 0x0000000408047210 */ /* 0x000fc80007ffe1ff */
[----:B------:R-:W-:Y:S01]  /*12060*/  ISETP.GE.AND P0, PT, R4, 0x1, PT ;  /* 0x000000010400780c */ /* 0x000fe20003f06270 */
[----:B------:R-:W-:-:S12]  /*12070*/  BRA.DIV UR4, `(.L_x_253) ;  /* 0x0000003e04747947 */ /* 0x000fd8000b800000 */
[----:B------:R-:W0:Y:S01]  /*12080*/  SHFL.IDX PT, R3, R0, RZ, 0x181f ;  /* 0x00181fff00037589 */ /* 0x000e2200000e0000 */
[----:B------:R-:W-:Y:S01]  /*12090*/  LOP3.LUT P5, RZ, R23, 0x10, RZ, 0xc0, !PT ;  /* 0x0000001017ff7812 */ /* 0x000fe200078ac0ff */
[----:B------:R-:W-:Y:S01]  /*120a0*/  @P0 IMAD R9, R7, 0x2, R22 ;  /* 0x0000000207090824 */ /* 0x000fe200078e0216 */
[C---:B------:R-:W-:Y:S01]  /*120b0*/  LOP3.LUT P4, RZ, R23.reuse, 0x8, RZ, 0xc0, !PT ;  /* 0x0000000817ff7812 */ /* 0x040fe2000788c0ff */
[----:B------:R-:W1:Y:S01]  /*120c0*/  SHFL.IDX PT, R2, R6, RZ, 0x181f ;  /* 0x00181fff06027589 */ /* 0x000e6200000e0000 */
[C---:B------:R-:W-:Y:S02]  /*120d0*/  LOP3.LUT P3, RZ, R23.reuse, 0x4, RZ, 0xc0, !PT ;  /* 0x0000000417ff7812 */ /* 0x040fe4000786c0ff */
[----:B------:R-:W-:Y:S01]  /*120e0*/  LOP3.LUT P2, RZ, R23, 0x2, RZ, 0xc0, !PT ;  /* 0x0000000217ff7812 */ /* 0x000fe2000784c0ff */
[----:B------:R-:W-:Y:S01]  /*120f0*/  SHFL.IDX PT, R8, R6, 0x1, 0x181f ;  /* 0x00381f0006087f89 */ /* 0x000fe200000e0000 */
[----:B0-----:R-:W-:-:S05]  /*12100*/  @P0 LEA R3, P1, R32, R3, 0x1 ;  /* 0x0000000320030211 */ /* 0x001fca00078208ff */
[----:B-1----:R-:W-:-:S05]  /*12110*/  @P0 IMAD.X R2, RZ, RZ, R2, P1 ;  /* 0x000000ffff020224 */ /* 0x002fca00008e0602 */
[----:B------:R-:W-:-:S04]  /*12120*/  @P0 LOP3.LUT R3, R3, R2, RZ, 0x3c, !PT ;  /* 0x0000000203030212 */ /* 0x000fc800078e3cff */
[----:B------:R-:W-:-:S04]  /*12130*/  @P0 LOP3.LUT R2, R3, R2, RZ, 0x3c, !PT ;  /* 0x0000000203020212 */ /* 0x000fc800078e3cff */
[----:B------:R-:W-:-:S05]  /*12140*/  @P0 LOP3.LUT R3, R3, R2, RZ, 0x3c, !PT ;  /* 0x0000000203030212 */ /* 0x000fca00078e3cff */
[----:B------:R-:W-:Y:S04]  /*12150*/  @P0 LDGSTS.E.BYPASS.LTC128B.128 [R9+0x24400], desc[UR36][R2.64], !P5 ;  /* 0x2440000002090fae */ /* 0x000fe8000e901d64 */
[----:B------:R-:W-:Y:S04]  /*12160*/  @P0 LDGSTS.E.BYPASS.LTC128B.128 [R9+0x26c00], desc[UR36][R2.64+0x80], !P4 ;  /* 0x26c0008002090fae */ /* 0x000fe8000e101d64 */
[----:B------:R-:W-:Y:S04]  /*12170*/  @P0 LDGSTS.E.BYPASS.LTC128B.128 [R9+0x29400], desc[UR36][R2.64+0x100], !P3 ;  /* 0x2940010002090fae */ /* 0x000fe8000d901d64 */
[----:B------:R0:W-:Y:S01]  /*12180*/  @P0 LDGSTS.E.BYPASS.LTC128B.128 [R9+0x2bc00], desc[UR36][R2.64+0x180], !P2 ;  /* 0x2bc0018002090fae */ /* 0x0001e2000d101d64 */
[----:B------:R-:W-:-:S03]  /*12190*/  ISETP.GE.AND P0, PT, R4, 0x11, PT ;  /* 0x000000110400780c */ /* 0x000fc60003f06270 */
[----:B0-----:R-:W0:Y:S10]  /*121a0*/  SHFL.IDX PT, R2, R0, 0x1, 0x181f ;  /* 0x00381f0000027f89 */ /* 0x001e3400000e0000 */
[----:B------:R-:W-:Y:S01]  /*121b0*/  @P0 IMAD R21, R7, 0x2, R22 ;  /* 0x0000000207150824 */ /* 0x000fe200078e0216 */
[----:B0-----:R-:W-:-:S05]  /*121c0*/  @P0 LEA R2, P1, R32, R2, 0x1 ;  /* 0x0000000220020211 */ /* 0x001fca00078208ff */
[----:B------:R-:W-:Y:S02]  /*121d0*/  @P0 IMAD.X R3, RZ, RZ, R8, P1 ;  /* 0x000000ffff030224 */ /* 0x000fe400008e0608 */
[----:B------:R-:W-:Y:S04]  /*121e0*/  SHFL.IDX PT, R8, R6, 0x2, 0x181f ;  /* 0x00581f0006087f89 */ /* 0x000fe800000e0000 */
        /* <DEDUP_REMOVED lines=17> */
[----:B------:R-:W1:Y:S01]  /*12300*/  SHFL.IDX PT, R0, R0, 0x4, 0x181f ;  /* 0x00981f0000007f89 */ /* 0x000e6200000e0000 */
[----:B0-----:R-:W-:-:S05]  /*12310*/  @P0 LEA R2, P1, R32, R2, 0x1 ;  /* 0x0000000220020211 */ /* 0x001fca00078208ff */
[----:B------:R-:W-:Y:S02]  /*12320*/  @P0 IMAD.X R3, RZ, RZ, R8, P1 ;  /* 0x000000ffff030224 */ /* 0x000fe400008e0608 */
[----:B------:R0:W2:Y:S04]  /*12330*/  SHFL.IDX PT, R8, R6, 0x4, 0x181f ;  /* 0x00981f0006087f89 */ /* 0x0000a800000e0000 */
[----:B------:R0:W-:Y:S04]  /*12340*/  @P0 LDGSTS.E.BYPASS.LTC128B.128 [R21+0x25c00], desc[UR36][R2.64], !P5 ;  /* 0x25c0000002150fae */ /* 0x0001e8000e901d64 */
[----:B------:R0:W-:Y:S04]  /*12350*/  @P0 LDGSTS.E.BYPASS.LTC128B.128 [R21+0x28400], desc[UR36][R2.64+0x80], !P4 ;  /* 0x2840008002150fae */ /* 0x0001e8000e101d64 */
[----:B------:R0:W-:Y:S04]  /*12360*/  @P0 LDGSTS.E.BYPASS.LTC128B.128 [R21+0x2ac00], desc[UR36][R2.64+0x100], !P3 ;  /* 0x2ac0010002150fae */ /* 0x0001e8000d901d64 */
[----:B-1----:R0:W-:Y:S02]  /*12370*/  @P0 LDGSTS.E.BYPASS.LTC128B.128 [R21+0x2d400], desc[UR36][R2.64+0x180], !P2 ;  /* 0x2d40018002150fae */ /* 0x0021e4000d101d64 */
.L_x_330:
[----:B------:R-:W-:Y:S01]  /*12380*/  ISETP.GE.AND P0, PT, R4, 0x41, PT ;  /* 0x000000410400780c */ /* 0x000fe20003f06270 */
[----:B------:R-:W-:-:S12]  /*12390*/  BSSY B0, `(.L_x_254) ;  /* 0x0000010000007945 */ /* 0x000fd80003800000 */
[----:B------:R-:W-:Y:S05]  /*123a0*/  @!P0 BRA `(.L_x_255) ;  /* 0x0000000000388947 */ /* 0x000fea0003800000 */
[----:B------:R-:W-:Y:S01]  /*123b0*/  LOP3.LUT P4, RZ, R23, 0x10, RZ, 0xc0, !PT ;  /* 0x0000001017ff7812 */ /* 0x000fe2000788c0ff */
[----:B------:R-:W-:Y:S01]  /*123c0*/  IMAD R7, R7, 0x2, R22 ;  /* 0x0000000207077824 */ /* 0x000fe200078e0216 */
[C---:B------:R-:W-:Y:S02]  /*123d0*/  LOP3.LUT P3, RZ, R23.reuse, 0x8, RZ, 0xc0, !PT ;  /* 0x0000000817ff7812 */ /* 0x040fe4000786c0ff */
[C---:B------:R-:W-:Y:S02]  /*123e0*/  LOP3.LUT P2, RZ, R23.reuse, 0x4, RZ, 0xc0, !PT ;  /* 0x0000000417ff7812 */ /* 0x040fe4000784c0ff */
[----:B------:R-:W-:Y:S02]  /*123f0*/  LOP3.LUT P1, RZ, R23, 0x2, RZ, 0xc0, !PT ;  /* 0x0000000217ff7812 */ /* 0x000fe4000782c0ff */
[----:B0-----:R-:W-:-:S05]  /*12400*/  LEA R2, P0, R32, R0, 0x1 ;  /* 0x0000000020027211 */ /* 0x001fca00078008ff */
[----:B--2---:R-:W-:-:S05]  /*12410*/  IMAD.X R3, RZ, RZ, R8, P0 ;  /* 0x000000ffff037224 */ /* 0x004fca00000e0608 */
[----:B------:R-:W-:Y:S01]  /*12420*/  @!PT LDS RZ, [RZ] ;  /* 0x00000000fffff984 */ /* 0x000fe20000000800 */
[----:B------:R-:W-:Y:S01]  /*12430*/  @!PT LDS RZ, [RZ] ;  /* 0x00000000fffff984 */ /* 0x000fe20000000800 */
[----:B------:R-:W-:Y:S01]  /*12440*/  @!PT LDS RZ, [RZ] ;  /* 0x00000000fffff984 */ /* 0x000fe20000000800 */
[----:B------:R1:W-:Y:S04]  /*12450*/  LDGSTS.E.BYPASS.LTC128B.128 [R7+0x26400], desc[UR36][R2.64], !P4 ;  /* 0x2640000002077fae */ /* 0x0003e8000e101d64 */
[----:B------:R1:W-:Y:S04]  /*12460*/  LDGSTS.E.BYPASS.LTC128B.128 [R7+0x28c00], desc[UR36][R2.64+0x80], !P3 ;  /* 0x28c0008002077fae */ /* 0x0003e8000d901d64 */
[----:B------:R1:W-:Y:S04]  /*12470*/  LDGSTS.E.BYPASS.LTC128B.128 [R7+0x2b400], desc[UR36][R2.64+0x100], !P2 ;  /* 0x2b40010002077fae */ /* 0x0003e8000d101d64 */
[----:B------:R1:W-:Y:S02]  /*12480*/  LDGSTS.E.BYPASS.LTC128B.128 [R7+0x2dc00], desc[UR36][R2.64+0x180], !P1 ;  /* 0x2dc0018002077fae */ /* 0x0003e4000c901d64 */
.L_x_255:
[----:B------:R-:W-:Y:S05]  /*12490*/  BSYNC B0 ;  /* 0x0000000000007941 */ /* 0x000fea0003800000 */
.L_x_254:
[----:B------:R-:W-:Y:S01]  /*124a0*/  NOP ;  /* 0x0000000000007918 */ /* 0x000fe20000000000 */
[----:B------:R-:W-:-:S13]  /*124b0*/  PLOP3.LUT P0, PT, PT, PT, PT, 0x80, 0x0 ;  /* 0x000000000000781c */ /* 0x000fda0003f0f070 */
.L_x_256:
        /* <DEDUP_REMOVED lines=10> */
.L_x_257:
[----:B------:R3:W5:Y:S01]  /*12560*/  LDL.LU R0, [R1+0x10] ;  /* 0x0000100001007983 */ /* 0x0007620000300800 */
[----:B------:R-:W-:Y:S01]  /*12570*/  LOP3.LUT P0, RZ, R23, 0x80, RZ, 0xc0, !PT ;  /* 0x0000008017ff7812 */ /* 0x000fe2000780c0ff */
[----:B------:R3:W-:-:S12]  /*12580*/  SYNCS.ARRIVE.TRANS64.A1T0 RZ, [R5+URZ+0x38830], RZ ;  /* 0x038830ff05ff79a7 */ /* 0x0007d8000810003f */
[----:B------:R-:W-:Y:S05]  /*12590*/  WARPSYNC.ALL ;  /* 0x0000000000007948 */ /* 0x000fea0003800000 */
[----:B------:R-:W-:Y:S01]  /*125a0*/  ULDC.64 UR4, c[0x0][0x298] ;  /* 0x0000a60000047ab9 */ /* 0x000fe20000000a00 */
[----:B01----:R-:W-:Y:S01]  /*125b0*/  VIADD R2, R22, 0x14400 ;  /* 0x0001440016027836 */ /* 0x003fe20000000000 */
[----:B------:R-:W-:Y:S01]  /*125c0*/  SEL R29, R29, RZ, !P0 ;  /* 0x000000ff1d1d7207 */ /* 0x000fe20004000000 */
[----:B------:R-:W-:Y:S01]  /*125d0*/  IMAD.WIDE.U32 R6, R35, UR4, RZ ;  /* 0x0000000423067c25 */ /* 0x000fe2000f8e00ff */
[----:B------:R-:W-:Y:S01]  /*125e0*/  BSSY B6, `(.L_x_258) ;  /* 0x000001b000067945 */ /* 0x000fe20003800000 */
[----:B------:R-:W-:Y:S01]  /*125f0*/  BAR.SYNC.DEFER_BLOCKING 0x8, 0x180 ;  /* 0x0206000000007b1d */ /* 0x000fe20000010000 */
[----:B-----5:R-:W-:-:S02]  /*12600*/  SEL R0, R0, RZ, !P0 ;  /* 0x000000ff00007207 */ /* 0x020fc40004000000 */
[----:B------:R-:W-:-:S03]  /*12610*/  LOP3.LUT P0, RZ, R2, 0x3ff, RZ, 0xc0, !PT ;  /* 0x000003ff02ff7812 */ /* 0x000fc6000780c0ff */
[----:B------:R0:W-:Y:S04]  /*12620*/  STL [R1+0x10], R0 ;  /* 0x0000100001007387 */ /* 0x0001e80000100800 */
[----:B------:R1:W-:Y:S01]  /*12630*/  STL.64 [R1+0x18], R6 ;  /* 0x0000180601007387 */ /* 0x0003e20000100a00 */
[----:B0-----:R-:W-:-:S05]  /*12640*/  SHF.R.S32.HI R0, RZ, 0x1f, R35 ;  /* 0x0000001fff007819 */ /* 0x001fca0000011423 */
[----:B------:R-:W-:-:S04]  /*12650*/  IMAD R0, R0, UR4, RZ ;  /* 0x0000000400007c24 */ /* 0x000fc8000f8e02ff */
[----:B------:R-:W-:-:S04]  /*12660*/  IMAD R0, R35, UR5, R0 ;  /* 0x0000000523007c24 */ /* 0x000fc8000f8e0200 */
[----:B------:R-:W-:Y:S01]  /*12670*/  IMAD.IADD R35, R7, 0x1, R0 ;  /* 0x0000000107237824 */ /* 0x000fe200078e0200 */
[----:B-1----:R-:W-:Y:S06]  /*12680*/  @!P0 BRA `(.L_x_259) ;  /* 0x0000000000408947 */ /* 0x002fec0003800000 */
[----:B------:R-:W-:Y:S01]  /*12690*/  MOV R2, 0x0 ;  /* 0x0000000000027802 */ /* 0x000fe20000000f00 */
[----:B------:R-:W-:Y:S01]  /*126a0*/  ULDC.64 UR6, c[0x4][0x138] ;  /* 0x01004e0000067ab9 */ /* 0x000fe20000000a00 */
[----:B------:R-:W-:Y:S01]  /*126b0*/  ULDC.64 UR8, c[0x4][0x140] ;  /* 0x0100500000087ab9 */ /* 0x000fe20000000a00 */
[----:B------:R-:W-:Y:S01]  /*126c0*/  ULDC.64 UR4, c[0x4][0xb0] ;  /* 0x01002c0000047ab9 */ /* 0x000fe20000000a00 */
[----:B------:R-:W-:Y:S02]  /*126d0*/  IMAD.U32 R4, RZ, RZ, UR6 ;  /* 0x00000006ff047e24 */ /* 0x000fe4000f8e00ff */
[----:B------:R-:W0:Y:S01]  /*126e0*/  LDC.64 R2, c[0x4][R2] ;  /* 0x0100000002027b82 */ /* 0x000e220000000a00 */
[----:B---3--:R-:W-:Y:S02]  /*126f0*/  IMAD.U32 R5, RZ, RZ, UR7 ;  /* 0x00000007ff057e24 */ /* 0x008fe4000f8e00ff */
[----:B------:R-:W-:Y:S02]  /*12700*/  IMAD.U32 R6, RZ, RZ, UR8 ;  /* 0x00000008ff067e24 */ /* 0x000fe4000f8e00ff */
[----:B------:R-:W-:-:S02]  /*12710*/  IMAD.U32 R7, RZ, RZ, UR9 ;  /* 0x00000009ff077e24 */ /* 0x000fc4000f8e00ff */
[----:B------:R-:W-:Y:S02]  /*12720*/  IMAD.U32 R10, RZ, RZ, UR4 ;  /* 0x00000004ff0a7e24 */ /* 0x000fe4000f8e00ff */
[----:B------:R-:W-:Y:S02]  /*12730*/  IMAD.U32 R11, RZ, RZ, UR5 ;  /* 0x00000005ff0b7e24 */ /* 0x000fe4000f8e00ff */
[----:B--2---:R-:W-:Y:S02]  /*12740*/  IMAD.MOV.U32 R8, RZ, RZ, 0x70 ;  /* 0x00000070ff087424 */ /* 0x004fe400078e00ff */
[----:B------:R-:W-:Y:S02]  /*12750*/  IMAD.MOV.U32 R12, RZ, RZ, 0x1 ;  /* 0x00000001ff0c7424 */ /* 0x000fe400078e00ff */
[----:B------:R-:W-:-:S07]  /*12760*/  IMAD.MOV.U32 R13, RZ, RZ, RZ ;  /* 0x000000ffff0d7224 */ /* 0x000fce00078e00ff */
[----:B------:R-:W-:-:S07]  /*12770*/  LEPC R20, `(.L_x_259) ;  /* 0x000000001014794e */ /* 0x000fce0000000000 */
[----:B0-----:R-:W-:Y:S05]  /*12780*/  CALL.ABS.NOINC R2 ;  /* 0x0000000002007343 */ /* 0x001fea0003c00000 */
.L_x_259:
[----:B------:R-:W-:Y:S05]  /*12790*/  BSYNC B6 ;  /* 0x0000000000067941 */ /* 0x000fea0003800000 */
.L_x_258:
[----:B------:R-:W4:Y:S01]  /*127a0*/  LDL.LU R20, [R1+0x10] ;  /* 0x0000100001147983 */ /* 0x000f220000300800 */
[----:B------:R-:W-:Y:S01]  /*127b0*/  ULDC.64 UR4, c[0x0][0x2d8] ;  /* 0x0000b60000047ab9 */ /* 0x000fe20000000a00 */
[----:B------:R-:W0:Y:S02]  /*127c0*/  LDC R6, c[0x0][0x448] ;  /* 0x00011200ff067b82 */ /* 0x000e240000000800 */
[----:B------:R-:W2:Y:S04]  /*127d0*/  LDL.LU.64 R2, [R1+0x18] ;  /* 0x0000180001027983 */ /* 0x000ea80000300a00 */
[----:B------:R1:W5:Y:S01]  /*127e0*/  LDL R10, [R1+0x20] ;  /* 0x00002000010a7983 */ /* 0x0003620000100800 */
[----:B0-----:R-:W-:-:S13]  /*127f0*/  ISETP.NE.AND P0, PT, R6, 0x1, PT ;  /* 0x000000010600780c */ /* 0x001fda0003f05270 */
[----:B---3--:R-:W0:Y:S08]  /*12800*/  @P0 LDC R5, c[0x0][0x44c] ;  /* 0x00011300ff050b82 */ /* 0x008e300000000800 */
[----:B------:R-:W3:Y:S01]  /*12810*/  @P0 LDC R4, c[0x0][0x450] ;  /* 0x00011400ff040b82 */ /* 0x000ee20000000800 */
[----:B--2---:R-:W-:Y:S02]  /*12820*/  IMAD.MOV.U32 R3, RZ, RZ, R35 ;  /* 0x000000ffff037224 */ /* 0x004fe400078e0023 */
[----:B------:R-:W-:-:S04]  /*12830*/  IMAD.WIDE.U32 R2, R25, UR4, R2 ;  /* 0x0000000419027c25 */ /* 0x000fc8000f8e0002 */
[----:B------:R-:W-:Y:S01]  /*12840*/  IMAD R3, R25, UR5, R3 ;  /* 0x0000000519037c24 */ /* 0x000fe2000f8e0203 */
[----:B------:R-:W-:Y:S02]  /*12850*/  ULDC.64 UR4, c[0x0][0x2e0] ;  /* 0x0000b80000047ab9 */ /* 0x000fe40000000a00 */
[----:B----4-:R-:W-:Y:S02]  /*12860*/  IMAD R0, R20, UR4, RZ ;  /* 0x0000000414007c24 */ /* 0x010fe4000f8e02ff */
[----:B------:R-:W2:Y:S01]  /*12870*/  S2R R20, SR_TID.X ;  /* 0x0000000000147919 */ /* 0x000ea20000002100 */
[----:B------:R-:W-:-:S04]  /*12880*/  IMAD.WIDE.U32 R2, R29, UR4, R2 ;  /* 0x000000041d027c25 */ /* 0x000fc8000f8e0002 */
[----:B------:R-:W-:Y:S01]  /*12890*/  IMAD R0, R29, UR5, R0 ;  /* 0x000000051d007c24 */ /* 0x000fe2000f8e0200 */
[----:B------:R-:W-:-:S03]  /*128a0*/  ULDC.64 UR4, c[0x0][0x2d0] ;  /* 0x0000b40000047ab9 */ /* 0x000fc60000000a00 */
[----:B------:R-:W-:Y:S02]  /*128b0*/  IMAD.IADD R3, R3, 0x1, R0 ;  /* 0x0000000103037824 */ /* 0x000fe400078e0200 */
[----:B------:R-:W-:Y:S01]  /*128c0*/  IMAD.SHL.U32 R0, R17, 0x80, RZ ;  /* 0x0000008011007824 */ /* 0x000fe200078e00ff */
[----:B--2---:R-:W-:-:S04]  /*128d0*/  LOP3.LUT R20, R20, 0x7f, RZ, 0xc0, !PT ;  /* 0x0000007f14147812 */ /* 0x004fc800078ec0ff */
[----:B------:R-:W-:Y:S02]  /*128e0*/  SHF.R.U32.HI R21, RZ, 0x3, R20 ;  /* 0x00000003ff157819 */ /* 0x000fe40000011614 */
[----:B------:R-:W2:Y:S02]  /*128f0*/  S2R R20, SR_TID.X ;  /* 0x0000000000147919 */ /* 0x000ea40000002100 */
[----:B--2---:R-:W-:-:S05]  /*12900*/  IMAD.SHL.U32 R20, R20, 0x10, RZ ;  /* 0x0000001014147824 */ /* 0x004fca00078e00ff */
[----:B------:R-:W-:-:S04]  /*12910*/  LOP3.LUT R20, R21, 0x70, R20, 0xf8, !PT ;  /* 0x0000007015147812 */ /* 0x000fc800078ef814 */
[----:B------:R-:W-:-:S05]  /*12920*/  LOP3.LUT R7, R20, R0, RZ, 0xfc, !PT ;  /* 0x0000000014077212 */ /* 0x000fca00078efcff */
[----:B0-----:R-:W-:-:S04]  /*12930*/  @P0 IMAD.HI.U32 R8, R7, R5, RZ ;  /* 0x0000000507080227 */ /* 0x001fc800078e00ff */
[----:B------:R-:W-:Y:S01]  /*12940*/  IMAD.MOV.U32 R5, RZ, RZ, R7 ;  /* 0x000000ffff057224 */ /* 0x000fe200078e0007 */
[----:B---3--:R-:W-:Y:S01]  /*12950*/  @P0 SHF.R.U32.HI R5, RZ, R4, R8 ;  /* 0x00000004ff050219 */ /* 0x008fe20000011608 */
[----:B------:R-:W0:Y:S04]  /*12960*/  S2R R20, SR_TID.X ;  /* 0x0000000000147919 */ /* 0x000e280000002100 */
[----:B------:R-:W-:-:S04]  /*12970*/  IMAD.MOV R4, RZ, RZ, -R5 ;  /* 0x000000ffff047224 */ /* 0x000fc800078e0a05 */
[----:B------:R-:W-:Y:S01]  /*12980*/  IMAD R4, R6, R4, R7 ;  /* 0x0000000406047224 */ /* 0x000fe200078e0207 */
[----:B------:R-:W-:Y:S01]  /*12990*/  SHF.R.S32.HI R7, RZ, 0x1f, R5 ;  /* 0x0000001fff077819 */ /* 0x000fe20000011405 */
[----:B------:R-:W-:-:S04]  /*129a0*/  IMAD.WIDE.U32 R2, R5, UR4, R2 ;  /* 0x0000000405027c25 */ /* 0x000fc8000f8e0002 */
[----:B------:R-:W-:-:S04]  /*129b0*/  IMAD R7, R7, UR4, RZ ;  /* 0x0000000407077c24 */ /* 0x000fc8000f8e02ff */
        /* <DEDUP_REMOVED lines=10> */
[----:B------:R-:W-:Y:S01]  /*12a60*/  ULDC UR4, c[0x0][0x2b8] ;  /* 0x0000ae0000047ab9 */ /* 0x000fe20000000800 */
[----:B0-----:R-:W-:Y:S02]  /*12a70*/  LOP3.LUT R20, R20, 0x7f, RZ, 0xc0, !PT ;  /* 0x0000007f14147812 */ /* 0x001fe400078ec0ff */
[----:B------:R-:W-:Y:S01]  /*12a80*/  LEA.HI.X R4, R2, UR5, R3, 0x1, P0 ;  /* 0x0000000502047c11 */ /* 0x000fe200080f0c03 */
[----:B------:R-:W-:Y:S01]  /*12a90*/  UMOV UR5, 0xffffffff ;  /* 0xffffffff00057882 */ /* 0x000fe20000000000 */
[----:B------:R-:W-:Y:S02]  /*12aa0*/  ISETP.GE.AND P4, PT, R32, UR4, PT ;  /* 0x0000000420007c0c */ /* 0x000fe4000bf86270 */
[----:B------:R-:W-:Y:S02]  /*12ab0*/  ISETP.GE.AND P3, PT, R37, UR4, PT ;  /* 0x0000000425007c0c */ /* 0x000fe4000bf66270 */
[----:B------:R-:W-:-:S02]  /*12ac0*/  ISETP.GE.AND P2, PT, R36, UR4, PT ;  /* 0x0000000424007c0c */ /* 0x000fc4000bf46270 */
[----:B------:R-:W-:Y:S02]  /*12ad0*/  ISETP.GE.AND P1, PT, R34, UR4, PT ;  /* 0x0000000422007c0c */ /* 0x000fe4000bf26270 */
[----:B------:R-:W-:Y:S01]  /*12ae0*/  SHF.R.U32.HI R9, RZ, 0x3, R20 ;  /* 0x00000003ff097819 */ /* 0x000fe20000011614 */
[----:B-1----:R-:W-:Y:S10]  /*12af0*/  BRA.DIV UR5, `(.L_x_260) ;  /* 0x0000003a05987947 */ /* 0x002ff4000b800000 */
[----:B------:R-:W0:Y:S01]  /*12b00*/  SHFL.IDX PT, R14, R5, RZ, 0x181f ;  /* 0x00181fff050e7589 */ /* 0x000e2200000e0000 */
[----:B-----5:R-:W-:Y:S02]  /*12b10*/  IMAD R6, R10, R6, RZ ;  /* 0x000000060a067224 */ /* 0x020fe400078e02ff */
[----:B------:R-:W-:Y:S01]  /*12b20*/  IMAD.IADD R0, R9, 0x1, R0 ;  /* 0x0000000109007824 */ /* 0x000fe200078e0200 */
[----:B------:R-:W1:Y:S03]  /*12b30*/  SHFL.IDX PT, R2, R4, RZ, 0x181f ;  /* 0x00181fff04027589 */ /* 0x000e6600000e0000 */
[C---:B------:R-:W-:Y:S01]  /*12b40*/  VIADD R7, R0.reuse, 0x10 ;  /* 0x0000001000077836 */ /* 0x040fe20000000000 */
[----:B------:R-:W-:-:S13]  /*12b50*/  ISETP.GE.AND P0, PT, R0, R6, PT ;  /* 0x000000060000720c */ /* 0x000fda0003f06270 */
[----:B0-----:R-:W-:-:S05]  /*12b60*/  @!P0 LEA R14, P5, R32, R14, 0x1 ;  /* 0x0000000e200e8211 */ /* 0x001fca00078a08ff */
[----:B-1----:R-:W-:Y:S02]  /*12b70*/  @!P0 IMAD.X R3, RZ, RZ, R2, P5 ;  /* 0x000000ffff038224 */ /* 0x002fe400028e0602 */
[----:B------:R-:W-:Y:S02]  /*12b80*/  @!P0 IMAD.MOV.U32 R2, RZ, RZ, R14 ;  /* 0x000000ffff028224 */ /* 0x000fe400078e000e */
[----:B------:R-:W0:Y:S04]  /*12b90*/  SHFL.IDX PT, R14, R5, 0x1, 0x181f ;  /* 0x00381f00050e7f89 */ /* 0x000e2800000e0000 */
[----:B------:R-:W-:Y:S04]  /*12ba0*/  @!P0 LDGSTS.E.BYPASS.LTC128B.128 [R33+0x14400], desc[UR36][R2.64], !P4 ;  /* 0x1440000002218fae */ /* 0x000fe8000e101d64 */
[----:B------:R-:W-:Y:S04]  /*12bb0*/  @!P0 LDGSTS.E.BYPASS.LTC128B.128 [R33+0x18400], desc[UR36][R2.64+0x80], !P3 ;  /* 0x1840008002218fae */ /* 0x000fe8000d901d64 */
[----:B------:R-:W-:Y:S04]  /*12bc0*/  @!P0 LDGSTS.E.BYPASS.LTC128B.128 [R33+0x1c400], desc[UR36][R2.64+0x100], !P2 ;  /* 0x1c40010002218fae */ /* 0x000fe8000d101d64 */
[----:B------:R1:W-:Y:S01]  /*12bd0*/  @!P0 LDGSTS.E.BYPASS.LTC128B.128 [R33+0x20400], desc[UR36][R2.64+0x180], !P1 ;  /* 0x2040018002218fae */ /* 0x0003e2000c901d64 */
[----:B------:R-:W-:-:S03]  /*12be0*/  ISETP.GE.AND P0, PT, R7, R6, PT ;  /* 0x000000060700720c */ /* 0x000fc60003f06270 */
[----:B-1----:R-:W1:Y:S10]  /*12bf0*/  SHFL.IDX PT, R2, R4, 0x1, 0x181f ;  /* 0x00381f0004027f89 */ /* 0x002e7400000e0000 */
[----:B0-----:R-:W-:-:S05]  /*12c00*/  @!P0 LEA R14, P5, R32, R14, 0x1 ;  /* 0x0000000e200e8211 */ /* 0x001fca00078a08ff */
[----:B-1----:R-:W-:Y:S02]  /*12c10*/  @!P0 IMAD.X R7, RZ, RZ, R2, P5 ;  /* 0x000000ffff078224 */ /* 0x002fe400028e0602 */
[----:B------:R-:W-:Y:S02]  /*12c20*/  @!P0 IMAD.MOV.U32 R2, RZ, RZ, R14 ;  /* 0x000000ffff028224 */ /* 0x000fe400078e000e */
[----:B------:R-:W-:Y:S01]  /*12c30*/  @!P0 IMAD.MOV.U32 R3, RZ, RZ, R7 ;  /* 0x000000ffff038224 */ /* 0x000fe200078e0007 */
[----:B------:R-:W0:Y:S01]  /*12c40*/  SHFL.IDX PT, R14, R5, 0x2, 0x181f ;  /* 0x00581f00050e7f89 */ /* 0x000e2200000e0000 */
[----:B------:R-:W-:-:S03]  /*12c50*/  VIADD R7, R0, 0x20 ;  /* 0x0000002000077836 */ /* 0x000fc60000000000 */
        /* <DEDUP_REMOVED lines=23> */
[----:B------:R-:W-:-:S03]  /*12dd0*/  IADD3 R7, R0, 0x40, RZ ;  /* 0x0000004000077810 */ /* 0x000fc60007ffe0ff */
        /* <DEDUP_REMOVED lines=34> */
[----:B------:R0:W1:Y:S04]  /*13000*/  SHFL.IDX PT, R14, R5, 0x7, 0x181f ;  /* 0x00f81f00050e7f89 */ /* 0x00006800000e0000 */
[----:B------:R0:W-:Y:S04]  /*13010*/  @!P0 LDGSTS.E.BYPASS.LTC128B.128 [R33+0x17400], desc[UR36][R2.64], !P4 ;  /* 0x1740000002218fae */ /* 0x0001e8000e101d64 */
[----:B------:R0:W-:Y:S04]  /*13020*/  @!P0 LDGSTS.E.BYPASS.LTC128B.128 [R33+0x1b400], desc[UR36][R2.64+0x80], !P3 ;  /* 0x1b40008002218fae */ /* 0x0001e8000d901d64 */
[----:B------:R0:W-:Y:S04]  /*13030*/  @!P0 LDGSTS.E.BYPASS.LTC128B.128 [R33+0x1f400], desc[UR36][R2.64+0x100], !P2 ;  /* 0x1f40010002218fae */ /* 0x0001e8000d101d64 */
[----:B------:R0:W-:Y:S04]  /*13040*/  @!P0 LDGSTS.E.BYPASS.LTC128B.128 [R33+0x23400], desc[UR36][R2.64+0x180], !P1 ;  /* 0x2340018002218fae */ /* 0x0001e8000c901d64 */
[----:B------:R0:W2:Y:S02]  /*13050*/  SHFL.IDX PT, R7, R4, 0x7, 0x181f ;  /* 0x00f81f0004077f89 */ /* 0x0000a400000e0000 */
.L_x_347:
[----:B0-----:R-:W-:Y:S01]  /*13060*/  VIADD R3, R0, 0x70 ;  /* 0x0000007000037836 */ /* 0x001fe20000000000 */
[----:B------:R-:W-:Y:S04]  /*13070*/  BSSY B0, `(.L_x_261) ;  /* 0x000000c000007945 */ /* 0x000fe80003800000 */
[----:B------:R-:W-:-:S13]  /*13080*/  ISETP.GE.AND P0, PT, R3, R6, PT ;  /* 0x000000060300720c */ /* 0x000fda0003f06270 */
[----:B------:R-:W-:Y:S05]  /*13090*/  @P0 BRA `(.L_x_262) ;  /* 0x0000000000240947 */ /* 0x000fea0003800000 */
[----:B-1----:R-:W-:-:S05]  /*130a0*/  LEA R2, P0, R32, R14, 0x1 ;  /* 0x0000000e20027211 */ /* 0x002fca00078008ff */
        /* <DEDUP_REMOVED lines=8> */
.L_x_262:
[----:B------:R-:W-:Y:S05]  /*13130*/  BSYNC B0 ;  /* 0x0000000000007941 */ /* 0x000fea0003800000 */
.L_x_261:
[----:B------:R-:W-:Y:S01]  /*13140*/  NOP ;  /* 0x0000000000007918 */ /* 0x000fe20000000000 */
[----:B------:R-:W-:-:S13]  /*13150*/  PLOP3.LUT P0, PT, PT, PT, PT, 0x80, 0x0 ;  /* 0x000000000000781c */ /* 0x000fda0003f0f070 */
.L_x_263:
[----:B------:R-:W-:Y:S02]  /*13160*/  PLOP3.LUT P1, PT, P1, P0, PT, 0xa2, 0x0 ;  /* 0x000000000000781c */ /* 0x000fe40000f21472 */
[----:B------:R-:W-:-:S08]  /*13170*/  @P0 R2UR P1, UR4, R22 ;  /* 0x00000000160402ca */ /* 0x000fd00000020000 */
[----:B------:R-:W-:-:S05]  /*13180*/  @P0 PLOP3.LUT P0, PT, P1, PT, PT, 0x80, 0x0 ;  /* 0x000000000000081c */ /* 0x000fca0000f0f070 */
[----:B------:R-:W-:Y:S01]  /*13190*/  @!P1 SYNCS.ARRIVE.TRANS64.RED.A0T1 RZ, [UR4+0x38800], RZ ;  /* 0x038800ffffff99a7 */ /* 0x000fe20008200404 */
[----:B------:R-:W-:Y:S07]  /*131a0*/  @!P1 ARRIVES.LDGSTSBAR.64.TRANSCNT [UR4+0x38800] ;  /* 0x03880000ff0099b0 */ /* 0x000fee0008000a84 */
[----:B------:R-:W-:Y:S05]  /*131b0*/  @P0 BRA.U.ANY `(.L_x_263) ;  /* 0xfffffffd00e80947 */ /* 0x000fea000393ffff */
[----:B0-----:R-:W3:Y:S04]  /*131c0*/  LDL.LU R3, [R1+0x28] ;  /* 0x0000280001037983 */ /* 0x001ee80000300800 */
[----:B------:R-:W4:Y:S01]  /*131d0*/  LDL.LU R2, [R1+0x24] ;  /* 0x0000240001027983 */ /* 0x000f220000300800 */
[----:B---3--:R-:W-:-:S05]  /*131e0*/  VIADD R3, R3, 0x1 ;  /* 0x0000000103037836 */ /* 0x008fca0000000000 */
[----:B------:R-:W-:Y:S01]  /*131f0*/  LEA.HI R0, R3, R3, RZ, 0x1 ;  /* 0x0000000303007211 */ /* 0x000fe200078f08ff */
[----:B------:R0:W-:Y:S03]  /*13200*/  STL [R1+0x28], R3 ;  /* 0x0000280301007387 */ /* 0x0001e60000100800 */
[----:B------:R-:W-:-:S05]  /*13210*/  LOP3.LUT R0, R0, 0xfffffffe, RZ, 0xc0, !PT ;  /* 0xfffffffe00007812 */ /* 0x000fca00078ec0ff */
[----:B0-----:R-:W-:Y:S02]  /*13220*/  IMAD.IADD R3, R3, 0x1, -R0 ;  /* 0x0000000103037824 */ /* 0x001fe400078e0a00 */
[----:B----4-:R-:W-:-:S03]  /*13230*/  VIADD R0, R2, 0xfffffffe ;  /* 0xfffffffe02007836 */ /* 0x010fc60000000000 */
[----:B------:R-:W-:Y:S01]  /*13240*/  SHF.L.U32 R3, R3, 0x1f, RZ ;  /* 0x0000001f03037819 */ /* 0x000fe200000006ff */
[----:B------:R-:W-:Y:S01]  /*13250*/  NOP ;  /* 0x0000000000007918 */ /* 0x000fe20000000000 */
[----:B------:R0:W-:Y:S01]  /*13260*/  SYNCS.ARRIVE.TRANS64.A1T0 RZ, [R22+URZ+0x38800], RZ ;  /* 0x038800ff16ff79a7 */ /* 0x0001e2000810003f */
[----:B------:R-:W-:Y:S01]  /*13270*/  BSSY B0, `(.L_x_264) ;  /* 0x0000003000007945 */ /* 0x000fe20003800000 */
[----:B------:R-:W3:Y:S03]  /*13280*/  SYNCS.PHASECHK.TRANS64.TRYWAIT P0, [R22+URZ+0x38820], R3 ;  /* 0x03882003160075a7 */ /* 0x000ee6000800017f */
[----:B0--3--:R-:W-:Y:S05]  /*13290*/  @!P0 BRA `(.L_x_265) ;  /* 0x0000003c00688947 */ /* 0x009fea0003800000 */
.L_x_348:
[----:B------:R-:W-:Y:S05]  /*132a0*/  BSYNC B0 ;  /* 0x0000000000007941 */ /* 0x000fea0003800000 */
.L_x_264:
[----:B------:R-:W3:Y:S01]  /*132b0*/  LDL R2, [R1+0x4] ;  /* 0x0000040001027983 */ /* 0x000ee20000100800 */
[----:B------:R-:W-:Y:S01]  /*132c0*/  BSSY B0, `(.L_x_266) ;  /* 0x0000110000007945 */ /* 0x000fe20003800000 */
[----:B---3--:R-:W-:-:S13]  /*132d0*/  ISETP.GE.AND P0, PT, R0, R2, PT ;  /* 0x000000020000720c */ /* 0x008fda0003f06270 */
[----:B------:R-:W-:Y:S05]  /*132e0*/  @!P0 BRA `(.L_x_267) ;  /* 0x0000001000348947 */ /* 0x000fea0003800000 */
[----:B------:R-:W-:Y:S01]  /*132f0*/  ULDC UR4, c[0x0][0x2f4] ;  /* 0x0000bd0000047ab9 */ /* 0x000fe20000000800 */
[----:B--2---:R-:W-:Y:S01]  /*13300*/  IMAD.MOV.U32 R7, RZ, RZ, R27 ;  /* 0x000000ffff077224 */ /* 0x004fe200078e001b */
[----:B------:R-:W-:Y:S01]  /*13310*/  ISETP.GE.AND P4, PT, R32, UR4, PT ;  /* 0x0000000420007c0c */ /* 0x000fe2000bf86270 */
[----:B------:R-:W-:Y:S01]  /*13320*/  IMAD.MOV.U32 R17, RZ, RZ, R28 ;  /* 0x000000ffff117224 */ /* 0x000fe200078e001c */
[----:B------:R-:W-:Y:S01]  /*13330*/  ISETP.GE.AND P3, PT, R37, UR4, PT ;  /* 0x0000000425007c0c */ /* 0x000fe2000bf66270 */
[----:B------:R-:W-:Y:S01]  /*13340*/  IMAD.MOV.U32 R29, RZ, RZ, R26 ;  /* 0x000000ffff1d7224 */ /* 0x000fe200078e001a */
[----:B------:R-:W-:Y:S02]  /*13350*/  ISETP.GE.AND P2, PT, R36, UR4, PT ;  /* 0x0000000424007c0c */ /* 0x000fe4000bf46270 */
[----:B------:R-:W-:-:S13]  /*13360*/  ISETP.GE.AND P1, PT, R34, UR4, PT ;  /* 0x0000000422007c0c */ /* 0x000fda000bf26270 */
.L_x_280:
[----:B------:R-:W2:Y:S04]  /*13370*/  LDL R6, [R1+0x8] ;  /* 0x0000080001067983 */ /* 0x000ea80000100800 */
[----:B------:R-:W3:Y:S01]  /*13380*/  LDL R8, [R1+0xc] ;  /* 0x00000c0001087983 */ /* 0x000ee20000100800 */
[----:B------:R-:W4:Y:S01]  /*13390*/  S2R R2, SR_TID.X ;  /* 0x0000000000027919 */ /* 0x000f220000002100 */
[----:B------:R-:W1:Y:S01]  /*133a0*/  S2R R9, SR_TID.X ;  /* 0x0000000000097919 */ /* 0x000e620000002100 */
[----:B----4-:R-:W-:-:S04]  /*133b0*/  LOP3.LUT R2, R2, 0x7f, RZ, 0xc0, !PT ;  /* 0x0000007f02027812 */ /* 0x010fc800078ec0ff */
[----:B0-----:R-:W-:Y:S02]  /*133c0*/  SHF.R.U32.HI R3, RZ, 0x3, R2 ;  /* 0x00000003ff037819 */ /* 0x001fe40000011602 */
[----:B------:R-:W0:Y:S01]  /*133d0*/  LDC R2, c[0x0][0x430] ;  /* 0x00010c00ff027b82 */ /* 0x000e220000000800 */
[----:B-1----:R-:W-:-:S05]  /*133e0*/  IMAD.SHL.U32 R9, R9, 0x10, RZ ;  /* 0x0000001009097824 */ /* 0x002fca00078e00ff */
[----:B------:R-:W-:-:S04]  /*133f0*/  LOP3.LUT R9, R3, 0x70, R9, 0xf8, !PT ;  /* 0x0000007003097812 */ /* 0x000fc800078ef809 */
[----:B------:R-:W-:-:S13]  /*13400*/  ISETP.GT.U32.AND P6, PT, R9, 0x4f, PT ;  /* 0x0000004f0900780c */ /* 0x000fda0003fc4070 */
[----:B------:R-:W3:Y:S01]  /*13410*/  @!P6 LDC.64 R4, c[0x0][0x428] ;  /* 0x00010a00ff04eb82 */ /* 0x000ee20000000a00 */
[----:B0-----:R-:W-:-:S13]  /*13420*/  ISETP.NE.AND P0, PT, R2, 0x1, PT ;  /* 0x000000010200780c */ /* 0x001fda0003f05270 */
[----:B------:R-:W0:Y:S08]  /*13430*/  @P0 LDC R3, c[0x0][0x434] ;  /* 0x00010d00ff030b82 */ /* 0x000e300000000800 */
[----:B------:R-:W1:Y:S01]  /*13440*/  @P0 LDC R2, c[0x0][0x438] ;  /* 0x00010e00ff020b82 */ /* 0x000e620000000800 */
[----:B--2---:R-:W-:-:S04]  /*13450*/  IMAD R6, R0, 0x50, R6 ;  /* 0x0000005000067824 */ /* 0x004fc800078e0206 */
[----:B------:R-:W-:-:S04]  /*13460*/  IMAD.IADD R6, R9, 0x1, R6 ;  /* 0x0000000109067824 */ /* 0x000fc800078e0206 */
[----:B0-----:R-:W-:-:S04]  /*13470*/  @P0 IMAD.HI.U32 R3, R6, R3, RZ ;  /* 0x0000000306030227 */ /* 0x001fc800078e00ff */
[----:B------:R-:W-:Y:S01]  /*13480*/  IMAD.MOV.U32 R10, RZ, RZ, R6 ;  /* 0x000000ffff0a7224 */ /* 0x000fe200078e0006 */
[----:B-1----:R-:W-:Y:S01]  /*13490*/  @P0 SHF.R.U32.HI R10, RZ, R2, R3 ;  /* 0x00000002ff0a0219 */ /* 0x002fe20000011603 */
[----:B---3--:R-:W-:Y:S02]  /*134a0*/  @!P6 IMAD R2, R8, R4, RZ ;  /* 0x000000040802e224 */ /* 0x008fe400078e02ff */
[----:B------:R-:W0:Y:S01]  /*134b0*/  @!P6 LDC.64 R8, c[0x0][0x418] ;  /* 0x00010600ff08eb82 */ /* 0x000e220000000a00 */
[----:B------:R-:W-:Y:S01]  /*134c0*/  @!P6 SHF.R.S32.HI R3, RZ, 0x1f, R10 ;  /* 0x0000001fff03e819 */ /* 0x000fe2000001140a */
[----:B------:R-:W-:Y:S02]  /*134d0*/  @!P6 IMAD R5, R30, R5, R2 ;  /* 0x000000051e05e224 */ /* 0x000fe400078e0202 */
[----:B------:R-:W-:-:S04]  /*134e0*/  @!P6 IMAD.MOV.U32 R2, RZ, RZ, R10 ;  /* 0x000000ffff02e224 */ /* 0x000fc800078e000a */
[----:B------:R-:W-:-:S04]  /*134f0*/  @!P6 IMAD.WIDE.U32 R2, R30, R4, R2 ;  /* 0x000000041e02e225 */ /* 0x000fc800078e0002 */
[----:B------:R-:W-:Y:S02]  /*13500*/  @!P6 IMAD.IADD R5, R5, 0x1, R3 ;  /* 0x000000010505e824 */ /* 0x000fe400078e0203 */
[----:B------:R-:W-:Y:S01]  /*13510*/  IMAD.MOV.U32 R4, RZ, RZ, RZ ;  /* 0x000000ffff047224 */ /* 0x000fe200078e00ff */
[----:B0-----:R-:W-:-:S04]  /*13520*/  @!P6 LEA R8, P0, R2, R8, 0x2 ;  /* 0x000000080208e211 */ /* 0x001fc800078010ff */
[----:B------:R-:W-:-:S05]  /*13530*/  @!P6 LEA.HI.X R9, R2, R9, R5, 0x2, P0 ;  /* 0x000000090209e211 */ /* 0x000fca00000f1405 */
[----:B------:R0:W5:Y:S01]  /*13540*/  @!P6 LDG.E R4, desc[UR36][R8.64] ;  /* 0x000000240804e981 */ /* 0x000162000c1e1900 */
[----:B------:R-:W-:Y:S01]  /*13550*/  LOP3.LUT P5, RZ, R23, 0x20, RZ, 0xc0, !PT ;  /* 0x0000002017ff7812 */ /* 0x000fe200078ac0ff */
[----:B------:R-:W-:Y:S01]  /*13560*/  VIADD R27, R7, 0x1 ;  /* 0x00000001071b7836 */ /* 0x000fe20000000000 */
[----:B------:R-:W-:Y:S05]  /*13570*/  YIELD ;  /* 0x0000000000007946 */ /* 0x000fea0003800000 */
[----:B------:R-:W-:Y:S01]  /*13580*/  ISETP.NE.AND P0, PT, R27, 0x2, PT ;  /* 0x000000021b00780c */ /* 0x000fe20003f05270 */
[----:B------:R-:W-:Y:S01]  /*13590*/  IMAD.MOV R5, RZ, RZ, -R10 ;  /* 0x000000ffff057224 */ /* 0x000fe200078e0a0a */
[----:B------:R-:W-:-:S02]  /*135a0*/  ULDC UR4, c[0x0][0x430] ;  /* 0x00010c0000047ab9 */ /* 0x000fc40000000800 */
[----:B------:R-:W-:Y:S01]  /*135b0*/  SEL R28, RZ, 0x1, P0 ;  /* 0x00000001ff1c7807 */ /* 0x000fe20000000000 */
[----:B------:R-:W-:Y:S01]  /*135c0*/  IMAD R5, R5, UR4, R6 ;  /* 0x0000000405057c24 */ /* 0x000fe2000f8e0206 */
[----:B------:R-:W-:Y:S01]  /*135d0*/  SEL R27, R27, RZ, P0 ;  /* 0x000000ff1b1b7207 */ /* 0x000fe20000000000 */
[----:B------:R-:W-:Y:S01]  /*135e0*/  IMAD.MOV.U32 R26, RZ, RZ, R0 ;  /* 0x000000ffff1a7224 */ /* 0x000fe200078e0000 */
[----:B------:R-:W-:Y:S01]  /*135f0*/  LOP3.LUT R28, R17, R28, RZ, 0x3c, !PT ;  /* 0x0000001c111c7212 */ /* 0x000fe200078e3cff */
[----:B0-----:R-:W-:Y:S06]  /*13600*/  @!P5 BRA `(.L_x_268) ;  /* 0x000000000004d947 */ /* 0x001fec0003800000 */
[----:B------:R-:W-:Y:S01]  /*13610*/  BPT.TRAP 0x1 ;  /* 0x000000040000795c */ /* 0x000fe20000300000 */
.L_x_268:
[----:B------:R-:W-:Y:S01]  /*13620*/  IMAD R6, R27, 0x8, R22 ;  /* 0x000000081b067824 */ /* 0x000fe200078e0216 */
[----:B------:R-:W-:Y:S01]  /*13630*/  SHF.L.U32 R3, R28, 0x1f, RZ ;  /* 0x0000001f1c037819 */ /* 0x000fe200000006ff */
[----:B------:R-:W-:Y:S03]  /*13640*/  BSSY B1, `(.L_x_269) ;  /* 0x0000003000017945 */ /* 0x000fe60003800000 */
[----:B------:R-:W0:Y:S02]  /*13650*/  SYNCS.PHASECHK.TRANS64.TRYWAIT P0, [R6+URZ+0x38840], R3 ;  /* 0x03884003060075a7 */ /* 0x000e24000800017f */
[----:B0-----:R-:W-:Y:S05]  /*13660*/  @!P0 BRA `(.L_x_270) ;  /* 0x0000003800888947 */ /* 0x001fea0003800000 */
.L_x_349:
[----:B------:R-:W-:Y:S05]  /*13670*/  BSYNC B1 ;  /* 0x0000000000017941 */ /* 0x000fea0003800000 */
.L_x_269:
[----:B------:R-:W-:Y:S01]  /*13680*/  SHF.R.S32.HI R20, RZ, 0x1f, R5 ;  /* 0x0000001fff147819 */ /* 0x000fe20000011405 */
[----:B------:R-:W-:Y:S01]  /*13690*/  ULDC.64 UR4, c[0x0][0x300] ;  /* 0x0000c00000047ab9 */ /* 0x000fe20000000a00 */
[----:B-----5:R-:W-:Y:S01]  /*136a0*/  SHF.R.S32.HI R21, RZ, 0x1f, R4 ;  /* 0x0000001fff157819 */ /* 0x020fe20000011404 */
[----:B0-----:R-:W-:Y:S01]  /*136b0*/  IMAD.WIDE.U32 R2, R5, UR4, RZ ;  /* 0x0000000405027c25 */ /* 0x001fe2000f8e00ff */
[----:B------:R-:W-:Y:S01]  /*136c0*/  ULDC.64 UR6, c[0x0][0x2e8] ;  /* 0x0000ba0000067ab9 */ /* 0x000fe20000000a00 */
[----:B------:R-:W-:Y:S02]  /*136d0*/  LOP3.LUT P5, RZ, R23, 0x2, RZ, 0xc0, !PT ;  /* 0x0000000217ff7812 */ /* 0x000fe400078ac0ff */
[----:B------:R-:W-:Y:S02]  /*136e0*/  IMAD R0, R20, UR4, RZ ;  /* 0x0000000414007c24 */ /* 0x000fe4000f8e02ff */
[----:B------:R-:W-:Y:S02]  /*136f0*/  IMAD R9, R27, 0x5000, R31 ;  /* 0x000050001b097824 */ /* 0x000fe400078e021f */
        /* <DEDUP_REMOVED lines=8> */
[----:B------:R-:W-:Y:S01]  /*13780*/  IMAD.WIDE.U32 R2, R25, UR4, R2 ;  /* 0x0000000419027c25 */ /* 0x000fe2000f8e0002 */
[----:B------:R-:W-:-:S03]  /*13790*/  UMOV UR4, 0xffffffff ;  /* 0xffffffff00047882 */ /* 0x000fc60000000000 */
[----:B------:R-:W-:Y:S01]  /*137a0*/  IMAD R10, R25, UR5, R3 ;  /* 0x00000005190a7c24 */ /* 0x000fe2000f8e0203 */
[----:B------:R-:W-:-:S04]  /*137b0*/  LEA R8, P0, R2, UR6, 0x1 ;  /* 0x0000000602087c11 */ /* 0x000fc8000f8008ff */
[----:B------:R-:W-:Y:S01]  /*137c0*/  LEA.HI.X R10, R2, UR7, R10, 0x1, P0 ;  /* 0x00000007020a7c11 */ /* 0x000fe200080f0c0a */
[----:B------:R-:W-:Y:S08]  /*137d0*/  BRA.DIV UR4, `(.L_x_271) ;  /* 0x0000003a04407947 */ /* 0x000ff0000b800000 */
[----:B------:R-:W0:Y:S01]  /*137e0*/  SHFL.IDX PT, R2, R8, RZ, 0x181f ;  /* 0x00181fff08027589 */ /* 0x000e2200000e0000 */
[----:B------:R-:W-:Y:S01]  /*137f0*/  LOP3.LUT R23, R23, 0xfffffbff, RZ, 0xc0, !PT ;  /* 0xfffffbff17177812 */ /* 0x000fe200078ec0ff */
[----:B------:R-:W-:Y:S02]  /*13800*/  IMAD.SHL.U32 R0, R32, 0x2, RZ ;  /* 0x0000000220007824 */ /* 0x000fe400078e00ff */
[----:B------:R-:W1:Y:S01]  /*13810*/  SHFL.IDX PT, R3, R10, RZ, 0x181f ;  /* 0x00181fff0a037589 */ /* 0x000e6200000e0000 */
[----:B------:R-:W-:Y:S01]  /*13820*/  @P2 LOP3.LUT R23, R23, 0x400, RZ, 0xfc, !PT ;  /* 0x0000040017172812 */ /* 0x000fe200078efcff */
[----:B------:R-:W-:Y:S02]  /*13830*/  IMAD R9, R9, 0x2, R22 ;  /* 0x0000000209097824 */ /* 0x000fe400078e0216 */
[----:B------:R-:W-:Y:S01]  /*13840*/  SHFL.IDX PT, R35, R10, 0x1, 0x181f ;  /* 0x00381f000a237f89 */ /* 0x000fe200000e0000 */
[C---:B------:R-:W-:Y:S02]  /*13850*/  LOP3.LUT P2, RZ, R23.reuse, 0x10, RZ, 0xc0, !PT ;  /* 0x0000001017ff7812 */ /* 0x040fe4000784c0ff */
[----:B------:R-:W-:-:S04]  /*13860*/  LOP3.LUT R23, R23, 0xfffffdff, RZ, 0xc0, !PT ;  /* 0xfffffdff17177812 */ /* 0x000fc800078ec0ff */
[----:B------:R-:W-:-:S04]  /*13870*/  @P1 LOP3.LUT R23, R23, 0x200, RZ, 0xfc, !PT ;  /* 0x0000020017171812 */ /* 0x000fc800078efcff */
[C---:B------:R-:W-:Y:S02]  /*13880*/  LOP3.LUT P1, RZ, R23.reuse, 0x8, RZ, 0xc0, !PT ;  /* 0x0000000817ff7812 */ /* 0x040fe4000782c0ff */
[----:B------:R-:W-:Y:S02]  /*13890*/  LOP3.LUT P6, RZ, R23, 0x4, RZ, 0xc0, !PT ;  /* 0x0000000417ff7812 */ /* 0x000fe400078cc0ff */
[----:B0-----:R-:W-:-:S05]  /*138a0*/  IADD3 R2, P0, R2, R0, RZ ;  /* 0x0000000002027210 */ /* 0x001fca0007f1e0ff */
[----:B-1----:R-:W-:-:S05]  /*138b0*/  IMAD.X R3, RZ, RZ, R3, P0 ;  /* 0x000000ffff037224 */ /* 0x002fca00000e0603 */
[----:B------:R-:W-:Y:S04]  /*138c0*/  LDGSTS.E.BYPASS.LTC128B.128 [R9+0x24400], desc[UR36][R2.64], !P2 ;  /* 0x2440000002097fae */ /* 0x000fe8000d101d64 */
[----:B------:R-:W-:Y:S04]  /*138d0*/  LDGSTS.E.BYPASS.LTC128B.128 [R9+0x26c00], desc[UR36][R2.64+0x80], !P1 ;  /* 0x26c0008002097fae */ /* 0x000fe8000c901d64 */
[----:B------:R-:W-:Y:S04]  /*138e0*/  LDGSTS.E.BYPASS.LTC128B.128 [R9+0x29400], desc[UR36][R2.64+0x100], !P6 ;  /* 0x2940010002097fae */ /* 0x000fe8000f101d64 */
[----:B------:R0:W-:Y:S04]  /*138f0*/  LDGSTS.E.BYPASS.LTC128B.128 [R9+0x2bc00], desc[UR36][R2.64+0x180], !P5 ;  /* 0x2bc0018002097fae */ /* 0x0001e8000e901d64 */
[----:B0-----:R-:W0:Y:S02]  /*13900*/  SHFL.IDX PT, R2, R8, 0x1, 0x181f ;  /* 0x00381f0008027f89 */ /* 0x001e2400000e0000 */
[----:B0-----:R-:W-:-:S05]  /*13910*/  IADD3 R2, P0, R2, R0, RZ ;  /* 0x0000000002027210 */ /* 0x001fca0007f1e0ff */
[----:B------:R-:W-:Y:S02]  /*13920*/  IMAD.X R3, RZ, RZ, R35, P0 ;  /* 0x000000ffff037224 */ /* 0x000fe400000e0623 */
[----:B------:R-:W-:Y:S04]  /*13930*/  SHFL.IDX PT, R35, R10, 0x2, 0x181f ;  /* 0x00581f000a237f89 */ /* 0x000fe800000e0000 */
        /* <DEDUP_REMOVED lines=15> */
[----:B------:R0:W1:Y:S04]  /*13a30*/  SHFL.IDX PT, R35, R10, 0x4, 0x181f ;  /* 0x00981f000a237f89 */ /* 0x00006800000e0000 */
[----:B------:R-:W-:Y:S01]  /*13a40*/  LDGSTS.E.BYPASS.LTC128B.128 [R9+0x25c00], desc[UR36][R2.64], !P2 ;  /* 0x25c0000002097fae */ /* 0x000fe2000d101d64 */
[----:B------:R-:W-:-:S03]  /*13a50*/  LOP3.LUT P2, RZ, R23, 0x400, RZ, 0xc0, !PT ;  /* 0x0000040017ff7812 */ /* 0x000fc6000784c0ff */
[----:B------:R-:W-:Y:S01]  /*13a60*/  LDGSTS.E.BYPASS.LTC128B.128 [R9+0x28400], desc[UR36][R2.64+0x80], !P1 ;  /* 0x2840008002097fae */ /* 0x000fe2000c901d64 */
[----:B------:R-:W-:-:S03]  /*13a70*/  LOP3.LUT P1, RZ, R23, 0x200, RZ, 0xc0, !PT ;  /* 0x0000020017ff7812 */ /* 0x000fc6000782c0ff */
[----:B------:R-:W-:Y:S04]  /*13a80*/  LDGSTS.E.BYPASS.LTC128B.128 [R9+0x2ac00], desc[UR36][R2.64+0x100], !P6 ;  /* 0x2ac0010002097fae */ /* 0x000fe8000f101d64 */
[----:B------:R2:W-:Y:S04]  /*13a90*/  LDGSTS.E.BYPASS.LTC128B.128 [R9+0x2d400], desc[UR36][R2.64+0x180], !P5 ;  /* 0x2d40018002097fae */ /* 0x0005e8000e901d64 */
[----:B-12---:R0:W2:Y:S02]  /*13aa0*/  SHFL.IDX PT, R2, R8, 0x4, 0x181f ;  /* 0x00981f0008027f89 */ /* 0x0060a400000e0000 */
.L_x_361:
[----:B------:R-:W-:Y:S02]  /*13ab0*/  LOP3.LUT R23, R23, 0xfffffdff, RZ, 0xc0, !PT ;  /* 0xfffffdff17177812 */ /* 0x000fe400078ec0ff */
[----:B--2---:R-:W-:Y:S02]  /*13ac0*/  IADD3 R2, P0, R2, R0, RZ ;  /* 0x0000000002027210 */ /* 0x004fe40007f1e0ff */
[----:B------:R-:W-:-:S03]  /*13ad0*/  @P1 LOP3.LUT R23, R23, 0x200, RZ, 0xfc, !PT ;  /* 0x0000020017171812 */ /* 0x000fc600078efcff */
[----:B------:R-:W-:Y:S01]  /*13ae0*/  IMAD.X R3, RZ, RZ, R35, P0 ;  /* 0x000000ffff037224 */ /* 0x000fe200000e0623 */
[C---:B------:R-:W-:Y:S02]  /*13af0*/  LOP3.LUT P1, RZ, R23.reuse, 0x10, RZ, 0xc0, !PT ;  /* 0x0000001017ff7812 */ /* 0x040fe4000782c0ff */
[C---:B------:R-:W-:Y:S02]  /*13b00*/  LOP3.LUT P0, RZ, R23.reuse, 0x8, RZ, 0xc0, !PT ;  /* 0x0000000817ff7812 */ /* 0x040fe4000780c0ff */
[----:B------:R-:W-:-:S09]  /*13b10*/  LOP3.LUT P6, RZ, R23, 0x4, RZ, 0xc0, !PT ;  /* 0x0000000417ff7812 */ /* 0x000fd200078cc0ff */
[----:B------:R-:W-:Y:S01]  /*13b20*/  @!PT LDS RZ, [RZ] ;  /* 0x00000000fffff984 */ /* 0x000fe20000000800 */
[----:B------:R-:W-:Y:S01]  /*13b30*/  @!PT LDS RZ, [RZ] ;  /* 0x00000000fffff984 */ /* 0x000fe20000000800 */
[----:B------:R-:W-:Y:S01]  /*13b40*/  @!PT LDS RZ, [RZ] ;  /* 0x00000000fffff984 */ /* 0x000fe20000000800 */
[----:B------:R1:W-:Y:S01]  /*13b50*/  LDGSTS.E.BYPASS.LTC128B.128 [R9+0x26400], desc[UR36][R2.64], !P1 ;  /* 0x2640000002097fae */ /* 0x0003e2000c901d64 */
[----:B------:R-:W-:-:S03]  /*13b60*/  LOP3.LUT P1, RZ, R23, 0x200, RZ, 0xc0, !PT ;  /* 0x0000020017ff7812 */ /* 0x000fc6000782c0ff */
[----:B------:R1:W-:Y:S01]  /*13b70*/  LDGSTS.E.BYPASS.LTC128B.128 [R9+0x28c00], desc[UR36][R2.64+0x80], !P0 ;  /* 0x28c0008002097fae */ /* 0x0003e2000c101d64 */
[----:B------:R-:W-:-:S03]  /*13b80*/  PLOP3.LUT P0, PT, PT, PT, PT, 0x80, 0x0 ;  /* 0x000000000000781c */ /* 0x000fc60003f0f070 */
[----:B------:R1:W-:Y:S04]  /*13b90*/  LDGSTS.E.BYPASS.LTC128B.128 [R9+0x2b400], desc[UR36][R2.64+0x100], !P6 ;  /* 0x2b40010002097fae */ /* 0x0003e8000f101d64 */
[----:B------:R1:W-:Y:S01]  /*13ba0*/  LDGSTS.E.BYPASS.LTC128B.128 [R9+0x2dc00], desc[UR36][R2.64+0x180], !P5 ;  /* 0x2dc0018002097fae */ /* 0x0003e2000e901d64 */
[----:B------:R-:W-:-:S05]  /*13bb0*/  NOP ;  /* 0x0000000000007918 */ /* 0x000fca0000000000 */
.L_x_272:
        /* <DEDUP_REMOVED lines=10> */
.L_x_273:
[----:B------:R2:W-:Y:S01]  /*13c60*/  SYNCS.ARRIVE.TRANS64.A1T0 RZ, [R6+URZ+0x38830], RZ ;  /* 0x038830ff06ff79a7 */ /* 0x0005e2000810003f */
[----:B------:R-:W-:Y:S05]  /*13c70*/  @!P6 BRA `(.L_x_274) ;  /* 0x000000000004e947 */ /* 0x000fea0003800000 */
[----:B------:R-:W-:Y:S01]  /*13c80*/  BPT.TRAP 0x1 ;  /* 0x000000040000795c */ /* 0x000fe20000300000 */
.L_x_274:
[----:B-1----:R-:W-:Y:S01]  /*13c90*/  SHF.L.U32 R2, R17, 0x1f, RZ ;  /* 0x0000001f11027819 */ /* 0x002fe200000006ff */
[----:B--2---:R-:W-:Y:S01]  /*13ca0*/  IMAD R6, R7, 0x8, R22 ;  /* 0x0000000807067824 */ /* 0x004fe200078e0216 */
[----:B------:R-:W-:Y:S03]  /*13cb0*/  BSSY B1, `(.L_x_275) ;  /* 0x0000003000017945 */ /* 0x000fe60003800000 */
[----:B------:R-:W1:Y:S02]  /*13cc0*/  SYNCS.PHASECHK.TRANS64.TRYWAIT P0, [R6+URZ+0x38860], R2 ;  /* 0x03886002060075a7 */ /* 0x000e64000800017f */
[----:B-1----:R-:W-:Y:S05]  /*13cd0*/  @!P0 BRA `(.L_x_276) ;  /* 0x0000003800c48947 */ /* 0x002fea0003800000 */
.L_x_362:
[----:B------:R-:W-:Y:S05]  /*13ce0*/  BSYNC B1 ;  /* 0x0000000000017941 */ /* 0x000fea0003800000 */
.L_x_275:
[----:B0-----:R-:W2:Y:S01]  /*13cf0*/  LDL R8, [R1] ;  /* 0x0000000001087983 */ /* 0x001ea20000100800 */
[----:B------:R-:W0:Y:S01]  /*13d00*/  S2R R3, SR_TID.X ;  /* 0x0000000000037919 */ /* 0x000e220000002100 */
[----:B------:R-:W-:Y:S01]  /*13d10*/  UMOV UR4, 0xffffffff ;  /* 0xffffffff00047882 */ /* 0x000fe20000000000 */
[----:B------:R-:W-:Y:S01]  /*13d20*/  IMAD R7, R7, 0x5000, R31 ;  /* 0x0000500007077824 */ /* 0x000fe200078e021f */
[----:B0-----:R-:W-:-:S04]  /*13d30*/  LOP3.LUT R3, R3, 0x7f, RZ, 0xc0, !PT ;  /* 0x0000007f03037812 */ /* 0x001fc800078ec0ff */
[----:B------:R-:W-:Y:S01]  /*13d40*/  SHF.R.U32.HI R3, RZ, 0x3, R3 ;  /* 0x00000003ff037819 */ /* 0x000fe20000011603 */
[----:B--2---:R-:W-:-:S04]  /*13d50*/  IMAD R8, R29, -0x50, R8 ;  /* 0xffffffb01d087824 */ /* 0x004fc800078e0208 */
[----:B------:R-:W-:Y:S01]  /*13d60*/  IMAD.IADD R8, R8, 0x1, -R3 ;  /* 0x0000000108087824 */ /* 0x000fe200078e0a03 */
[----:B------:R-:W-:Y:S06]  /*13d70*/  BRA.DIV UR4, `(.L_x_277) ;  /* 0x0000003a04b07947 */ /* 0x000fec000b800000 */
[----:B-1----:R-:W0:Y:S01]  /*13d80*/  SHFL.IDX PT, R2, R18, RZ, 0x181f ;  /* 0x00181fff12027589 */ /* 0x002e2200000e0000 */
[----:B------:R-:W-:-:S03]  /*13d90*/  IMAD R7, R7, 0x2, R22 ;  /* 0x0000000207077824 */ /* 0x000fc600078e0216 */
[----:B------:R-:W1:Y:S04]  /*13da0*/  SHFL.IDX PT, R3, R24, RZ, 0x181f ;  /* 0x00181fff18037589 */ /* 0x000e6800000e0000 */
[----:B------:R-:W-:Y:S01]  /*13db0*/  SHFL.IDX PT, R14, R18, 0x4, 0x181f ;  /* 0x00981f00120e7f89 */ /* 0x000fe200000e0000 */
[----:B0-----:R-:W-:-:S05]  /*13dc0*/  IADD3 R2, P0, R2, R0, RZ ;  /* 0x0000000002027210 */ /* 0x001fca0007f1e0ff */
[----:B-1----:R-:W-:Y:S01]  /*13dd0*/  IMAD.X R3, RZ, RZ, R3, P0 ;  /* 0x000000ffff037224 */ /* 0x002fe200000e0603 */
        /* <DEDUP_REMOVED lines=8> */
[----:B0-----:R-:W0:Y:S04]  /*13e60*/  SHFL.IDX PT, R2, R18, 0x1, 0x181f ;  /* 0x00381f0012027f89 */ /* 0x001e2800000e0000 */
[----:B------:R-:W1:Y:S01]  /*13e70*/  SHFL.IDX PT, R3, R24, 0x1, 0x181f ;  /* 0x00381f0018037f89 */ /* 0x000e6200000e0000 */
        /* <DEDUP_REMOVED lines=23> */
[----:B------:R-:W1:Y:S04]  /*13ff0*/  SHFL.IDX PT, R3, R24, 0x3, 0x181f ;  /* 0x00781f0018037f89 */ /* 0x000e6800000e0000 */
[----:B------:R-:W2:Y:S01]  /*14000*/  SHFL.IDX PT, R24, R24, 0x4, 0x181f ;  /* 0x00981f0018187f89 */ /* 0x000ea200000e0000 */
[----:B0-----:R-:W-:-:S04]  /*14010*/  IADD3 R2, P0, R2, R0, RZ ;  /* 0x0000000002027210 */ /* 0x001fc80007f1e0ff */
[----:B-1----:R-:W-:Y:S02]  /*14020*/  IADD3.X R3, RZ, R3, RZ, P0, !PT ;  /* 0x00000003ff037210 */ /* 0x002fe400007fe4ff */
[----:B------:R-:W-:-:S13]  /*14030*/  ISETP.LT.OR P0, PT, R8, 0x31, P4 ;  /* 0x000000310800780c */ /* 0x000fda0002701670 */
[----:B------:R0:W-:Y:S01]  /*14040*/  LDGSTS.E.BYPASS.LTC128B.128 [R7+0x1c00], desc[UR36][R2.64], !P0 ;  /* 0x01c0000002077fae */ /* 0x0001e2000c101d64 */
[----:B------:R-:W-:-:S13]  /*14050*/  ISETP.LT.OR P0, PT, R8, 0x31, P3 ;  /* 0x000000310800780c */ /* 0x000fda0001f01670 */
[----:B------:R0:W-:Y:S01]  /*14060*/  LDGSTS.E.BYPASS.LTC128B.128 [R7+0x4400], desc[UR36][R2.64+0x80], !P0 ;  /* 0x0440008002077fae */ /* 0x0001e2000c101d64 */
[----:B------:R-:W-:-:S13]  /*14070*/  ISETP.LT.OR P0, PT, R8, 0x31, P2 ;  /* 0x000000310800780c */ /* 0x000fda0001701670 */
[----:B------:R0:W-:Y:S01]  /*14080*/  LDGSTS.E.BYPASS.LTC128B.128 [R7+0x6c00], desc[UR36][R2.64+0x100], !P0 ;  /* 0x06c0010002077fae */ /* 0x0001e2000c101d64 */
[----:B------:R-:W-:-:S13]  /*14090*/  ISETP.LT.OR P0, PT, R8, 0x31, P1 ;  /* 0x000000310800780c */ /* 0x000fda0000f01670 */
[----:B--2---:R0:W-:Y:S02]  /*140a0*/  LDGSTS.E.BYPASS.LTC128B.128 [R7+0x9400], desc[UR36][R2.64+0x180], !P0 ;  /* 0x0940018002077fae */ /* 0x0041e4000c101d64 */
.L_x_374:
[----:B01----:R-:W-:Y:S01]  /*140b0*/  IADD3 R2, P0, R14, R0, RZ ;  /* 0x000000000e027210 */ /* 0x003fe20007f1e0ff */
[----:B------:R-:W-:Y:S01]  /*140c0*/  ULDC.64 UR4, c[0x0][0x328] ;  /* 0x0000ca0000047ab9 */ /* 0x000fe20000000a00 */
[----:B------:R-:W-:Y:S01]  /*140d0*/  ULDC.64 UR6, c[0x0][0x318] ;  /* 0x0000c60000067ab9 */ /* 0x000fe20000000a00 */
[----:B------:R-:W-:Y:S02]  /*140e0*/  IMAD R20, R20, UR4, RZ ;  /* 0x0000000414147c24 */ /* 0x000fe4000f8e02ff */
[----:B------:R-:W-:Y:S01]  /*140f0*/  IMAD.X R3, RZ, RZ, R24, P0 ;  /* 0x000000ffff037224 */ /* 0x000fe200000e0618 */
[----:B------:R-:W-:Y:S01]  /*14100*/  ISETP.LT.OR P0, PT, R8, 0x41, P4 ;  /* 0x000000410800780c */ /* 0x000fe20002701670 */
[----:B------:R-:W-:-:S12]  /*14110*/  IMAD R9, R5, UR5, R20 ;  /* 0x0000000505097c24 */ /* 0x000fd8000f8e0214 */
        /* <DEDUP_REMOVED lines=10> */
[----:B------:R-:W-:Y:S01]  /*141c0*/  NOP ;  /* 0x0000000000007918 */ /* 0x000fe20000000000 */
[----:B0-----:R-:W-:Y:S01]  /*141d0*/  IMAD.WIDE.U32 R2, R5, UR4, RZ ;  /* 0x0000000405027c25 */ /* 0x001fe2000f8e00ff */
[----:B------:R-:W-:-:S03]  /*141e0*/  ULDC.64 UR4, c[0x0][0x338] ;  /* 0x0000ce0000047ab9 */ /* 0x000fc60000000a00 */
[----:B------:R-:W-:Y:S02]  /*141f0*/  IMAD.IADD R3, R3, 0x1, R9 ;  /* 0x0000000103037824 */ /* 0x000fe400078e0209 */
[----:B------:R-:W-:Y:S02]  /*14200*/  IMAD R21, R21, UR4, RZ ;  /* 0x0000000415157c24 */ /* 0x000fe4000f8e02ff */
[----:B------:R-:W-:-:S04]  /*14210*/  IMAD.WIDE.U32 R2, R4, UR4, R2 ;  /* 0x0000000404027c25 */ /* 0x000fc8000f8e0002 */
[----:B------:R-:W-:Y:S01]  /*14220*/  IMAD R21, R4, UR5, R21 ;  /* 0x0000000504157c24 */ /* 0x000fe2000f8e0215 */
[----:B------:R-:W-:-:S03]  /*14230*/  ULDC.64 UR4, c[0x0][0x330] ;  /* 0x0000cc0000047ab9 */ /* 0x000fc60000000a00 */
[----:B------:R-:W-:Y:S02]  /*14240*/  IMAD.IADD R3, R3, 0x1, R21 ;  /* 0x0000000103037824 */ /* 0x000fe400078e0215 */
[----:B------:R-:W-:-:S04]  /*14250*/  IMAD.WIDE.U32 R2, R25, UR4, R2 ;  /* 0x0000000419027c25 */ /* 0x000fc8000f8e0002 */
[----:B------:R-:W-:Y:S01]  /*14260*/  IMAD R3, R25, UR5, R3 ;  /* 0x0000000519037c24 */ /* 0x000fe2000f8e0203 */
[----:B------:R-:W-:-:S04]  /*14270*/  LEA R18, P0, R2, UR6, 0x1 ;  /* 0x0000000602127c11 */ /* 0x000fc8000f8008ff */
[----:B------:R-:W-:Y:S02]  /*14280*/  LEA.HI.X R24, R2, UR7, R3, 0x1, P0 ;  /* 0x0000000702187c11 */ /* 0x000fe400080f0c03 */
[----:B------:R-:W-:-:S13]  /*14290*/  PLOP3.LUT P0, PT, PT, PT, PT, 0x80, 0x0 ;  /* 0x000000000000781c */ /* 0x000fda0003f0f070 */
.L_x_278:
        /* <DEDUP_REMOVED lines=10> */
.L_x_279:
[----:B------:R-:W2:Y:S01]  /*14340*/  LDL R2, [R1+0x4] ;  /* 0x0000040001027983 */ /* 0x000ea20000100800 */
[----:B------:R3:W-:Y:S01]  /*14350*/  SYNCS.ARRIVE.TRANS64.A1T0 RZ, [R6+URZ+0x38850], RZ ;  /* 0x038850ff06ff79a7 */ /* 0x0007e2000810003f */
[C---:B------:R-:W-:Y:S02]  /*14360*/  VIADD R0, R26.reuse, 0xffffffff ;  /* 0xffffffff1a007836 */ /* 0x040fe40000000000 */
[----:B------:R-:W-:Y:S02]  /*14370*/  IMAD.MOV.U32 R7, RZ, RZ, R27 ;  /* 0x000000ffff077224 */ /* 0x000fe400078e001b */
[----:B------:R-:W-:Y:S02]  /*14380*/  IMAD.MOV.U32 R17, RZ, RZ, R28 ;  /* 0x000000ffff117224 */ /* 0x000fe400078e001c */
[----:B------:R-:W-:Y:S01]  /*14390*/  IMAD.MOV.U32 R29, RZ, RZ, R26 ;  /* 0x000000ffff1d7224 */ /* 0x000fe200078e001a */
[----:B--2---:R-:W-:-:S13]  /*143a0*/  ISETP.GT.AND P0, PT, R26, R2, PT ;  /* 0x000000021a00720c */ /* 0x004fda0003f04270 */
[----:B---3--:R-:W-:Y:S05]  /*143b0*/  @P0 BRA `(.L_x_280) ;  /* 0xffffffec00ec0947 */ /* 0x008fea000383ffff */
.L_x_267:
[----:B------:R-:W-:Y:S05]  /*143c0*/  BSYNC B0 ;  /* 0x0000000000007941 */ /* 0x000fea0003800000 */
.L_x_266:
[----:B------:R-:W3:Y:S01]  /*143d0*/  S2R R2, SR_TID.X ;  /* 0x0000000000027919 */ /* 0x000ee20000002100 */
[----:B------:R-:W-:Y:S01]  /*143e0*/  BSSY B0, `(.L_x_281) ;  /* 0x0000010000007945 */ /* 0x000fe20003800000 */
[----:B---3--:R-:W-:-:S04]  /*143f0*/  LOP3.LUT R2, R2, 0x7f, RZ, 0xc0, !PT ;  /* 0x0000007f02027812 */ /* 0x008fc800078ec0ff */
[----:B------:R-:W-:-:S13]  /*14400*/  ISETP.NE.AND P0, PT, R2, RZ, PT ;  /* 0x000000ff0200720c */ /* 0x000fda0003f05270 */
[----:B------:R-:W-:Y:S05]  /*14410*/  @P0 BRA `(.L_x_282) ;  /* 0x0000000000300947 */ /* 0x000fea0003800000 */
[----:B------:R-:W3:Y:S01]  /*14420*/  S2R R5, SR_LANEID ;  /* 0x0000000000057919 */ /* 0x000ee20000000000 */
[----:B------:R-:W-:Y:S01]  /*14430*/  VOTEU.ANY UR4, UPT, PT ;  /* 0x0000000000047886 */ /* 0x000fe200038e0100 */
[----:B0-----:R-:W0:Y:S01]  /*14440*/  LDC.64 R2, c[0x0][0xc60] ;  /* 0x00031800ff027b82 */ /* 0x001e220000000a00 */
[----:B------:R-:W3:Y:S02]  /*14450*/  FLO.U32 R0, UR4 ;  /* 0x0000000400007d00 */ /* 0x000ee400080e0000 */
[----:B---3--:R-:W-:-:S06]  /*14460*/  ISETP.EQ.U32.AND P0, PT, R0, R5, PT ;  /* 0x000000050000720c */ /* 0x008fcc0003f02070 */
[----:B------:R-:W0:Y:S07]  /*14470*/  POPC R5, UR4 ;  /* 0x0000000400057d09 */ /* 0x000e2e0008000000 */
[----:B0-----:R-:W3:Y:S01]  /*14480*/  @P0 ATOMG.E.ADD.STRONG.GPU PT, R3, desc[UR36][R2.64], R5 ;  /* 0x00000005020309a8 */ /* 0x001ee200081ee1e4 */
[----:B------:R-:W0:Y:S02]  /*14490*/  S2R R4, SR_LTMASK ;  /* 0x0000000000047919 */ /* 0x000e240000003900 */
[----:B0-----:R-:W-:-:S04]  /*144a0*/  LOP3.LUT R4, R4, UR4, RZ, 0xc0, !PT ;  /* 0x0000000404047c12 */ /* 0x001fc8000f8ec0ff */
[----:B--2---:R-:W0:Y:S01]  /*144b0*/  POPC R7, R4 ;  /* 0x0000000400077309 */ /* 0x004e220000000000 */
[----:B---3--:R-:W0:Y:S02]  /*144c0*/  SHFL.IDX PT, R0, R3, R0, 0x1f ;  /* 0x00001f0003007589 */ /* 0x008e2400000e0000 */
[----:B0-----:R-:W-:-:S07]  /*144d0*/  IADD3 R16, R0, UR39, R7 ;  /* 0x0000002700107c10 */ /* 0x001fce000fffe007 */
.L_x_282:
[----:B------:R-:W-:Y:S05]  /*144e0*/  BSYNC B0 ;  /* 0x0000000000007941 */ /* 0x000fea0003800000 */
.L_x_281:
[----:B------:R-:W-:-:S13]  /*144f0*/  LOP3.LUT P0, RZ, R23, 0x20, RZ, 0xc0, !PT ;  /* 0x0000002017ff7812 */ /* 0x000fda000780c0ff */
[----:B------:R-:W-:Y:S05]  /*14500*/  @!P0 BRA `(.L_x_283) ;  /* 0x0000000000048947 */ /* 0x000fea0003800000 */
[----:B------:R-:W-:Y:S01]  /*14510*/  BPT.TRAP 0x1 ;  /* 0x000000040000795c */ /* 0x000fe20000300000 */
.L_x_283:
[----:B------:R-:W3:Y:S01]  /*14520*/  LDL.LU R0, [R1] ;  /* 0x0000000001007983 */ /* 0x000ee20000300800 */
[----:B------:R-:W-:Y:S01]  /*14530*/  IMAD R4, R27, 0x8, R22 ;  /* 0x000000081b047824 */ /* 0x000fe200078e0216 */
[----:B0-----:R-:W-:Y:S01]  /*14540*/  SHF.L.U32 R3, R28, 0x1f, RZ ;  /* 0x0000001f1c037819 */ /* 0x001fe200000006ff */
[----:B------:R-:W-:Y:S03]  /*14550*/  BSSY B0, `(.L_x_284) ;  /* 0x0000004000007945 */ /* 0x000fe60003800000 */
[----:B------:R-:W0:Y:S01]  /*14560*/  SYNCS.PHASECHK.TRANS64.TRYWAIT P0, [R4+URZ+0x38860], R3 ;  /* 0x03886003040075a7 */ /* 0x000e22000800017f */
[----:B---3--:R-:W-:Y:S01]  /*14570*/  IMAD R5, R26, -0x50, R0 ;  /* 0xffffffb01a057824 */ /* 0x008fe200078e0200 */
[----:B0-----:R-:W-:Y:S06]  /*14580*/  @!P0 BRA `(.L_x_285) ;  /* 0x0000003800848947 */ /* 0x001fec0003800000 */
.L_x_375:
[----:B------:R-:W-:Y:S05]  /*14590*/  BSYNC B0 ;  /* 0x0000000000007941 */ /* 0x000fea0003800000 */
.L_x_284:
[----:B------:R-:W3:Y:S01]  /*145a0*/  S2R R0, SR_TID.X ;  /* 0x0000000000007919 */ /* 0x000ee20000002100 */
[----:B------:R-:W-:Y:S01]  /*145b0*/  UMOV UR4, 0xffffffff ;  /* 0xffffffff00047882 */ /* 0x000fe20000000000 */
[----:B--2---:R-:W-:Y:S01]  /*145c0*/  IMAD R7, R27, 0x5000, R31 ;  /* 0x000050001b077824 */ /* 0x004fe200078e021f */
[----:B---3--:R-:W-:-:S04]  /*145d0*/  LOP3.LUT R0, R0, 0x7f, RZ, 0xc0, !PT ;  /* 0x0000007f00007812 */ /* 0x008fc800078ec0ff */
[----:B------:R-:W-:-:S05]  /*145e0*/  SHF.R.U32.HI R0, RZ, 0x3, R0 ;  /* 0x00000003ff007819 */ /* 0x000fca0000011600 */
[----:B------:R-:W-:Y:S01]  /*145f0*/  IMAD.IADD R5, R5, 0x1, -R0 ;  /* 0x0000000105057824 */ /* 0x000fe200078e0a00 */
[----:B------:R-:W-:Y:S06]  /*14600*/  BRA.DIV UR4, `(.L_x_286) ;  /* 0x0000003a04787947 */ /* 0x000fec000b800000 */
[----:B-1----:R-:W1:Y:S01]  /*14610*/  SHFL.IDX PT, R14, R18, RZ, 0x181f ;  /* 0x00181fff120e7589 */ /* 0x002e6200000e0000 */
[----:B------:R-:W-:Y:S01]  /*14620*/  ULDC UR4, c[0x0][0x2f4] ;  /* 0x0000bd0000047ab9 */ /* 0x000fe20000000800 */
[C---:B------:R-:W-:Y:S01]  /*14630*/  IMAD.SHL.U32 R8, R32.reuse, 0x2, RZ ;  /* 0x0000000220087824 */ /* 0x040fe200078e00ff */
[----:B------:R-:W-:Y:S01]  /*14640*/  ISETP.GE.AND P3, PT, R32, UR4, PT ;  /* 0x0000000420007c0c */ /* 0x000fe2000bf66270 */
[----:B0-----:R-:W0:Y:S01]  /*14650*/  SHFL.IDX PT, R3, R24, RZ, 0x181f ;  /* 0x00181fff18037589 */ /* 0x001e2200000e0000 */
[----:B------:R-:W-:Y:S01]  /*14660*/  ISETP.GE.AND P2, PT, R37, UR4, PT ;  /* 0x0000000425007c0c */ /* 0x000fe2000bf46270 */
[----:B------:R-:W-:Y:S01]  /*14670*/  IMAD R0, R7, 0x2, R22 ;  /* 0x0000000207007824 */ /* 0x000fe200078e0216 */
[----:B------:R-:W-:Y:S01]  /*14680*/  ISETP.LT.OR P4, PT, R5, 0x1, P3 ;  /* 0x000000010500780c */ /* 0x000fe20001f81670 */
[----:B------:R-:W-:Y:S01]  /*14690*/  SHFL.IDX PT, R7, R24, 0x1, 0x181f ;  /* 0x00381f0018077f89 */ /* 0x000fe200000e0000 */
[----:B------:R-:W-:-:S03]  /*146a0*/  ISETP.GE.AND P1, PT, R36, UR4, PT ;  /* 0x0000000424007c0c */ /* 0x000fc6000bf26270 */
[----:B------:R-:W-:Y:S01]  /*146b0*/  SHFL.IDX PT, R9, R24, 0x2, 0x181f ;  /* 0x00581f0018097f89 */ /* 0x000fe200000e0000 */
[----:B-1----:R-:W-:-:S03]  /*146c0*/  IADD3 R2, P0, R14, R8, RZ ;  /* 0x000000080e027210 */ /* 0x002fc60007f1e0ff */
[----:B------:R-:W1:Y:S02]  /*146d0*/  SHFL.IDX PT, R14, R18, 0x1, 0x181f ;  /* 0x00381f00120e7f89 */ /* 0x000e6400000e0000 */
[----:B0-----:R-:W-:Y:S01]  /*146e0*/  IMAD.X R3, RZ, RZ, R3, P0 ;  /* 0x000000ffff037224 */ /* 0x001fe200000e0603 */
[----:B------:R-:W-:-:S04]  /*146f0*/  ISETP.LT.OR P0, PT, R5, 0x1, P2 ;  /* 0x000000010500780c */ /* 0x000fc80001701670 */
[----:B------:R-:W-:Y:S01]  /*14700*/  LDGSTS.E.BYPASS.LTC128B.128 [R0+0x400], desc[UR36][R2.64], !P4 ;  /* 0x0040000002007fae */ /* 0x000fe2000e101d64 */
[----:B------:R-:W-:-:S08]  /*14710*/  ISETP.LT.OR P4, PT, R5, 0x1, P1 ;  /* 0x000000010500780c */ /* 0x000fd00000f81670 */
[----:B------:R-:W-:Y:S01]  /*14720*/  LDGSTS.E.BYPASS.LTC128B.128 [R0+0x2c00], desc[UR36][R2.64+0x80], !P0 ;  /* 0x02c0008002007fae */ /* 0x000fe2000c101d64 */
[----:B------:R-:W-:-:S04]  /*14730*/  ISETP.GE.AND P0, PT, R34, UR4, PT ;  /* 0x0000000422007c0c */ /* 0x000fc8000bf06270 */
[----:B------:R-:W-:Y:S01]  /*14740*/  LDGSTS.E.BYPASS.LTC128B.128 [R0+0x5400], desc[UR36][R2.64+0x100], !P4 ;  /* 0x0540010002007fae */ /* 0x000fe2000e101d64 */
[----:B------:R-:W-:-:S13]  /*14750*/  ISETP.LT.OR P4, PT, R5, 0x1, P0 ;  /* 0x000000010500780c */ /* 0x000fda0000781670 */
[----:B------:R0:W-:Y:S01]  /*14760*/  LDGSTS.E.BYPASS.LTC128B.128 [R0+0x7c00], desc[UR36][R2.64+0x180], !P4 ;  /* 0x07c0018002007fae */ /* 0x0001e2000e101d64 */
[----:B-1----:R-:W-:-:S03]  /*14770*/  IADD3 R6, P4, R14, R8, RZ ;  /* 0x000000080e067210 */ /* 0x002fc60007f9e0ff */
[----:B------:R-:W0:Y:S02]  /*14780*/  SHFL.IDX PT, R14, R18, 0x2, 0x181f ;  /* 0x00581f00120e7f89 */ /* 0x000e2400000e0000 */
[----:B------:R-:W-:Y:S01]  /*14790*/  IMAD.X R7, RZ, RZ, R7, P4 ;  /* 0x000000ffff077224 */ /* 0x000fe200020e0607 */
[----:B------:R-:W-:-:S13]  /*147a0*/  ISETP.LT.OR P4, PT, R5, 0x11, P3 ;  /* 0x000000110500780c */ /* 0x000fda0001f81670 */
[----:B------:R-:W-:Y:S01]  /*147b0*/  LDGSTS.E.BYPASS.LTC128B.128 [R0+0xc00], desc[UR36][R6.64], !P4 ;  /* 0x00c0000006007fae */ /* 0x000fe2000e101d64 */
[----:B------:R-:W-:-:S13]  /*147c0*/  ISETP.LT.OR P4, PT, R5, 0x11, P2 ;  /* 0x000000110500780c */ /* 0x000fda0001781670 */
[----:B------:R-:W-:Y:S01]  /*147d0*/  LDGSTS.E.BYPASS.LTC128B.128 [R0+0x3400], desc[UR36][R6.64+0x80], !P4 ;  /* 0x0340008006007fae */ /* 0x000fe2000e101d64 */
[----:B------:R-:W-:-:S13]  /*147e0*/  ISETP.LT.OR P4, PT, R5, 0x11, P1 ;  /* 0x000000110500780c */ /* 0x000fda0000f81670 */
[----:B------:R-:W-:Y:S01]  /*147f0*/  LDGSTS.E.BYPASS.LTC128B.128 [R0+0x5c00], desc[UR36][R6.64+0x100], !P4 ;  /* 0x05c0010006007fae */ /* 0x000fe2000e101d64 */
[----:B------:R-:W-:-:S13]  /*14800*/  ISETP.LT.OR P4, PT, R5, 0x11, P0 ;  /* 0x000000110500780c */ /* 0x000fda0000781670 */
[----:B------:R-:W-:Y:S01]  /*14810*/  LDGSTS.E.BYPASS.LTC128B.128 [R0+0x8400], desc[UR36][R6.64+0x180], !P4 ;  /* 0x0840018006007fae */ /* 0x000fe2000e101d64 */
[----:B0-----:R-:W-:-:S03]  /*14820*/  IADD3 R2, P4, R14, R8, RZ ;  /* 0x000000080e027210 */ /* 0x001fc60007f9e0ff */
[----:B------:R-:W0:Y:S02]  /*14830*/  SHFL.IDX PT, R14, R18, 0x3, 0x181f ;  /* 0x00781f00120e7f89 */ /* 0x000e2400000e0000 */
[----:B------:R-:W-:Y:S01]  /*14840*/  IMAD.X R3, RZ, RZ, R9, P4 ;  /* 0x000000ffff037224 */ /* 0x000fe200020e0609 */
[C---:B------:R-:W-:Y:S01]  /*14850*/  ISETP.LT.OR P4, PT, R5.reuse, 0x21, P3 ;  /* 0x000000210500780c */ /* 0x040fe20001f81670 */
[----:B------:R-:W1:Y:S04]  /*14860*/  SHFL.IDX PT, R9, R24, 0x3, 0x181f ;  /* 0x00781f0018097f89 */ /* 0x000e6800000e0000 */
[----:B------:R-:W2:Y:S08]  /*14870*/  SHFL.IDX PT, R24, R24, 0x4, 0x181f ;  /* 0x00981f0018187f89 */ /* 0x000eb000000e0000 */
[----:B------:R-:W-:Y:S01]  /*14880*/  LDGSTS.E.BYPASS.LTC128B.128 [R0+0x1400], desc[UR36][R2.64], !P4 ;  /* 0x0140000002007fae */ /* 0x000fe2000e101d64 */
[----:B------:R-:W-:-:S13]  /*14890*/  ISETP.LT.OR P4, PT, R5, 0x21, P2 ;  /* 0x000000210500780c */ /* 0x000fda0001781670 */
[----:B------:R-:W-:Y:S01]  /*148a0*/  LDGSTS.E.BYPASS.LTC128B.128 [R0+0x3c00], desc[UR36][R2.64+0x80], !P4 ;  /* 0x03c0008002007fae */ /* 0x000fe2000e101d64 */
[----:B------:R-:W-:-:S13]  /*148b0*/  ISETP.LT.OR P4, PT, R5, 0x21, P1 ;  /* 0x000000210500780c */ /* 0x000fda0000f81670 */
[----:B------:R-:W-:Y:S01]  /*148c0*/  LDGSTS.E.BYPASS.LTC128B.128 [R0+0x6400], desc[UR36][R2.64+0x100], !P4 ;  /* 0x0640010002007fae */ /* 0x000fe2000e101d64 */
[----:B------:R-:W-:-:S13]  /*148d0*/  ISETP.LT.OR P4, PT, R5, 0x21, P0 ;  /* 0x000000210500780c */ /* 0x000fda0000781670 */
[----:B------:R0:W-:Y:S02]  /*148e0*/  LDGSTS.E.BYPASS.LTC128B.128 [R0+0x8c00], desc[UR36][R2.64+0x180], !P4 ;  /* 0x08c0018002007fae */ /* 0x0001e4000e101d64 */
[----:B0-----:R-:W-:Y:S02]  /*148f0*/  IADD3 R2, P4, R14, R8, RZ ;  /* 0x000000080e027210 */ /* 0x001fe40007f9e0ff */
[----:B------:R3:W4:Y:S03]  /*14900*/  SHFL.IDX PT, R14, R18, 0x4, 0x181f ;  /* 0x00981f00120e7f89 */ /* 0x00072600000e0000 */
[----:B-1----:R-:W-:Y:S01]  /*14910*/  IMAD.X R3, RZ, RZ, R9, P4 ;  /* 0x000000ffff037224 */ /* 0x002fe200020e0609 */
        /* <DEDUP_REMOVED lines=8> */
.L_x_387:
[C---:B------:R-:W-:Y:S02]  /*149a0*/  ISETP.LT.OR P3, PT, R5.reuse, 0x41, P3 ;  /* 0x000000410500780c */ /* 0x040fe40001f61670 */
[C---:B------:R-:W-:Y:S02]  /*149b0*/  ISETP.LT.OR P2, PT, R5.reuse, 0x41, P2 ;  /* 0x000000410500780c */ /* 0x040fe40001741670 */
[C---:B------:R-:W-:Y:S02]  /*149c0*/  ISETP.LT.OR P1, PT, R5.reuse, 0x41, P1 ;  /* 0x000000410500780c */ /* 0x040fe40000f21670 */
[----:B0--3--:R-:W-:Y:S02]  /*149d0*/  IADD3 R2, P4, R14, R8, RZ ;  /* 0x000000080e027210 */ /* 0x009fe40007f9e0ff */
[----:B------:R-:W-:-:S03]  /*149e0*/  ISETP.LT.OR P0, PT, R5, 0x41, P0 ;  /* 0x000000410500780c */ /* 0x000fc60000701670 */
[----:B------:R-:W-:-:S05]  /*149f0*/  IMAD.X R3, RZ, RZ, R24, P4 ;  /* 0x000000ffff037224 */ /* 0x000fca00020e0618 */
        /* <DEDUP_REMOVED lines=9> */
.L_x_287:
        /* <DEDUP_REMOVED lines=10> */
.L_x_288:
[----:B------:R1:W-:Y:S01]  /*14b30*/  SYNCS.ARRIVE.TRANS64.A1T0 RZ, [R4+URZ+0x38850], RZ ;  /* 0x038850ff04ff79a7 */ /* 0x0003e2000810003f */
[----:B------:R-:W-:-:S05]  /*14b40*/  VIADD R27, R27, 0x1 ;  /* 0x000000011b1b7836 */ /* 0x000fca0000000000 */
[----:B------:R-:W-:-:S04]  /*14b50*/  ISETP.NE.AND P0, PT, R27, 0x2, PT ;  /* 0x000000021b00780c */ /* 0x000fc80003f05270 */
[----:B0-----:R-:W-:Y:S02]  /*14b60*/  SEL R3, RZ, 0x1, P0 ;  /* 0x00000001ff037807 */ /* 0x001fe40000000000 */
[----:B------:R-:W-:Y:S02]  /*14b70*/  SEL R27, R27, RZ, P0 ;  /* 0x000000ff1b1b7207 */ /* 0x000fe40000000000 */
[----:B-1----:R-:W-:-:S07]  /*14b80*/  LOP3.LUT R28, R28, R3, RZ, 0x3c, !PT ;  /* 0x000000031c1c7212 */ /* 0x002fce00078e3cff */
.L_x_243:
[----:B------:R-:W-:Y:S05]  /*14b90*/  BSYNC B7 ;  /* 0x0000000000077941 */ /* 0x000fea0003800000 */
.L_x_241:
[----:B------:R-:W-:-:S13]  /*14ba0*/  LOP3.LUT P0, RZ, R23, 0x100, RZ, 0xc0, !PT ;  /* 0x0000010017ff7812 */ /* 0x000fda000780c0ff */
[----:B------:R-:W-:Y:S05]  /*14bb0*/  @!P0 BRA `(.L_x_289) ;  /* 0x0000000000248947 */ /* 0x000fea0003800000 */
[----:B------:R-:W-:Y:S05]  /*14bc0*/  WARPSYNC.ALL ;  /* 0x0000000000007948 */ /* 0x000fea0003800000 */
[----:B------:R-:W0:Y:S08]  /*14bd0*/  S2UR UR5, SR_CgaCtaId ;  /* 0x00000000000579c3 */ /* 0x000e300000008800 */
[----:B------:R-:W-:Y:S06]  /*14be0*/  BAR.SYNC.DEFER_BLOCKING 0x5, 0x180 ;  /* 0x0146000000007b1d */ /* 0x000fec0000010000 */
[----:B------:R-:W-:-:S02]  /*14bf0*/  UMOV UR4, 0x400 ;  /* 0x0000040000047882 */ /* 0x000fc40000000000 */
[----:B0-----:R-:W-:-:S06]  /*14c00*/  ULEA UR4, UR5, UR4, 0x18 ;  /* 0x0000000405047291 */ /* 0x001fcc000f8ec03f */
[----:B------:R-:W-:-:S05]  /*14c10*/  IMAD.U32 R22, RZ, RZ, UR4 ;  /* 0x00000004ff167e24 */ /* 0x000fca000f8e00ff */
[----:B------:R0:W1:Y:S01]  /*14c20*/  LDS.128 R16, [R22+0x388d0] ;  /* 0x0388d00016107984 */ /* 0x0000620000000c00 */
[----:B------:R-:W-:Y:S06]  /*14c30*/  BAR.ARV 0x4, 0x180 ;  /* 0x0106000000007b1d */ /* 0x000fec0000002000 */
[----:B------:R-:W-:Y:S05]  /*14c40*/  BRA `(.L_x_290) ;  /* 0x0000000800d07947 */ /* 0x000fea0003800000 */
.L_x_289:
[----:B------:R-:W0:Y:S01]  /*14c50*/  S2R R9, SR_TID.X ;  /* 0x0000000000097919 */ /* 0x000e220000002100 */
[----:B------:R-:W-:Y:S01]  /*14c60*/  UMOV UR4, 0xffffffff ;  /* 0xffffffff00047882 */ /* 0x000fe20000000000 */
[----:B0-----:R-:W-:-:S04]  /*14c70*/  LOP3.LUT R9, R9, 0x1f, RZ, 0xc0, !PT ;  /* 0x0000001f09097812 */ /* 0x001fc800078ec0ff */
[----:B------:R-:W-:Y:S01]  /*14c80*/  ISETP.NE.AND P0, PT, R9, 0x1f, PT ;  /* 0x0000001f0900780c */ /* 0x000fe20003f05270 */
[----:B------:R-:W-:-:S12]  /*14c90*/  BRA.DIV UR4, `(.L_x_291) ;  /* 0x0000003a04d87947 */ /* 0x000fd8000b800000 */
[----:B------:R-:W-:Y:S01]  /*14ca0*/  IMAD.IADD R7, R19, 0x1, R9 ;  /* 0x0000000113077824 */ /* 0x000fe200078e0209 */
[----:B------:R-:W-:-:S04]  /*14cb0*/  ULDC UR4, c[0x0][0xc3c] ;  /* 0x00030f0000047ab9 */ /* 0x000fc80000000800 */
[----:B------:R-:W-:-:S13]  /*14cc0*/  ISETP.GE.OR P1, PT, R7, UR4, !P0 ;  /* 0x0000000407007c0c */ /* 0x000fda000c726670 */
[----:B------:R-:W0:Y:S08]  /*14cd0*/  @!P1 LDC.64 R2, c[0x0][0xc80] ;  /* 0x00032000ff029b82 */ /* 0x000e300000000a00 */
[----:B------:R-:W1:Y:S01]  /*14ce0*/  @!P1 LDC.64 R4, c[0x0][0xc78] ;  /* 0x00031e00ff049b82 */ /* 0x000e620000000a00 */
[----:B0-----:R-:W-:-:S05]  /*14cf0*/  @!P1 IMAD.WIDE R2, R7, 0x4, R2 ;  /* 0x0000000407029825 */ /* 0x001fca00078e0202 */
[----:B------:R1:W2:Y:S02]  /*14d00*/  @!P1 LDG.E R6, desc[UR36][R2.64] ;  /* 0x0000002402069981 */ /* 0x0002a4000c1e1900 */
[----:B-1----:R-:W-:-:S05]  /*14d10*/  @!P1 IMAD.WIDE R2, R7, 0x4, R4 ;  /* 0x0000000407029825 */ /* 0x002fca00078e0204 */
[----:B------:R-:W3:Y:S01]  /*14d20*/  @!P1 LDG.E R5, desc[UR36][R2.64] ;  /* 0x0000002402059981 */ /* 0x000ee2000c1e1900 */
[----:B------:R-:W-:Y:S01]  /*14d30*/  IMAD.MOV.U32 R7, RZ, RZ, RZ ;  /* 0x000000ffff077224 */ /* 0x000fe200078e00ff */
[C---:B------:R-:W-:Y:S01]  /*14d40*/  ISETP.GE.U32.AND P2, PT, R9.reuse, 0x2, PT ;  /* 0x000000020900780c */ /* 0x040fe20003f46070 */
[----:B------:R-:W-:Y:S01]  /*14d50*/  IMAD.MOV.U32 R4, RZ, RZ, RZ ;  /* 0x000000ffff047224 */ /* 0x000fe200078e00ff */
[C---:B------:R-:W-:Y:S01]  /*14d60*/  ISETP.GE.U32.AND P3, PT, R9.reuse, 0x4, PT ;  /* 0x000000040900780c */ /* 0x040fe20003f66070 */
[----:B------:R-:W-:Y:S01]  /*14d70*/  SHFL.IDX PT, R0, R16, RZ, 0x1f ;  /* 0x00001fff10007589 */ /* 0x000fe200000e0000 */
[C---:B------:R-:W-:Y:S02]  /*14d80*/  ISETP.GE.U32.AND P4, PT, R9.reuse, 0x8, PT ;  /* 0x000000080900780c */ /* 0x040fe40003f86070 */
[----:B------:R-:W-:Y:S01]  /*14d90*/  ISETP.GE.U32.AND P5, PT, R9, 0x10, PT ;  /* 0x000000100900780c */ /* 0x000fe20003fa6070 */
[----:B------:R-:W-:Y:S01]  /*14da0*/  SHFL.IDX PT, R8, R16, 0x1, 0x1f ;  /* 0x00201f0010087f89 */ /* 0x000fe200000e0000 */
[----:B--2---:R-:W-:-:S02]  /*14db0*/  @!P1 IMAD.MOV.U32 R7, RZ, RZ, R6 ;  /* 0x000000ffff079224 */ /* 0x004fc400078e0006 */
[----:B------:R-:W-:Y:S02]  /*14dc0*/  IMAD.MOV.U32 R6, RZ, RZ, RZ ;  /* 0x000000ffff067224 */ /* 0x000fe400078e00ff */
[----:B---3--:R-:W-:Y:S01]  /*14dd0*/  @!P1 IMAD.MOV.U32 R4, RZ, RZ, R5 ;  /* 0x000000ffff049224 */ /* 0x008fe200078e0005 */
[----:B------:R-:W-:-:S03]  /*14de0*/  ISETP.NE.AND P1, PT, R9, RZ, PT ;  /* 0x000000ff0900720c */ /* 0x000fc60003f25270 */
[----:B------:R-:W-:-:S05]  /*14df0*/  IMAD R13, R4, R7, RZ ;  /* 0x00000007040d7224 */ /* 0x000fca00078e02ff */
        /* <DEDUP_REMOVED lines=15> */
[----:B------:R0:W1:Y:S02]  /*14ef0*/  SHFL.IDX PT, R14, R2, 0x1f, 0x1f ;  /* 0x03e01f00020e7f89 */ /* 0x00006400000e0000 */
.L_x_397:
[----:B------:R-:W-:Y:S02]  /*14f00*/  ULDC UR4, c[0x0][0xc38] ;  /* 0x00030e0000047ab9 */ /* 0x000fe40000000800 */
[----:B------:R-:W-:-:S04]  /*14f10*/  IMAD.U32 R5, RZ, RZ, UR4 ;  /* 0x00000004ff057e24 */ /* 0x000fc8000f8e00ff */
[----:B-1----:R-:W-:-:S04]  /*14f20*/  IMAD R14, R14, R5, RZ ;  /* 0x000000050e0e7224 */ /* 0x002fc800078e02ff */
[----:B------:R-:W-:-:S05]  /*14f30*/  IMAD.IADD R9, R8, 0x1, R14 ;  /* 0x0000000108097824 */ /* 0x000fca00078e020e */
[----:B------:R-:W-:-:S13]  /*14f40*/  ISETP.GT.AND P6, PT, R9, R0, PT ;  /* 0x000000000900720c */ /* 0x000fda0003fc4270 */
[----:B------:R-:W-:Y:S05]  /*14f50*/  @P6 BRA `(.L_x_292) ;  /* 0x0000000000a46947 */ /* 0x000fea0003800000 */
.L_x_295:
[----:B0-----:R-:W0:Y:S01]  /*14f60*/  LDC R2, c[0x0][0xc3c] ;  /* 0x00030f00ff027b82 */ /* 0x001e220000000800 */
[----:B------:R-:W-:-:S05]  /*14f70*/  VIADD R19, R19, 0x1f ;  /* 0x0000001f13137836 */ /* 0x000fca0000000000 */
[----:B0-----:R-:W-:-:S13]  /*14f80*/  ISETP.GE.AND P6, PT, R19, R2, PT ;  /* 0x000000021300720c */ /* 0x001fda0003fc6270 */
[----:B------:R-:W-:Y:S05]  /*14f90*/  @P6 BRA `(.L_x_293) ;  /* 0x0000000400b86947 */ /* 0x000fea0003800000 */
[----:B------:R-:W0:Y:S01]  /*14fa0*/  S2R R3, SR_TID.X ;  /* 0x0000000000037919 */ /* 0x000e220000002100 */
[----:B------:R-:W-:Y:S01]  /*14fb0*/  IMAD.MOV.U32 R7, RZ, RZ, RZ ;  /* 0x000000ffff077224 */ /* 0x000fe200078e00ff */
[----:B0-----:R-:W-:-:S05]  /*14fc0*/  LOP3.LUT R3, R3, 0x1f, RZ, 0xc0, !PT ;  /* 0x0000001f03037812 */ /* 0x001fca00078ec0ff */
[----:B------:R-:W-:-:S05]  /*14fd0*/  IMAD.IADD R11, R19, 0x1, R3 ;  /* 0x00000001130b7824 */ /* 0x000fca00078e0203 */
[----:B------:R-:W-:-:S13]  /*14fe0*/  ISETP.GE.OR P6, PT, R11, R2, !P0 ;  /* 0x000000020b00720c */ /* 0x000fda00047c6670 */
[----:B------:R-:W0:Y:S08]  /*14ff0*/  @!P6 LDC.64 R2, c[0x0][0xc80] ;  /* 0x00032000ff02eb82 */ /* 0x000e300000000a00 */
[----:B------:R-:W1:Y:S01]  /*15000*/  @!P6 LDC.64 R4, c[0x0][0xc78] ;  /* 0x00031e00ff04eb82 */ /* 0x000e620000000a00 */
[----:B0-----:R-:W-:-:S05]  /*15010*/  @!P6 IMAD.WIDE R2, R11, 0x4, R2 ;  /* 0x000000040b02e825 */ /* 0x001fca00078e0202 */
[----:B------:R1:W2:Y:S02]  /*15020*/  @!P6 LDG.E R7, desc[UR36][R2.64] ;  /* 0x000000240207e981 */ /* 0x0002a4000c1e1900 */
[----:B-1----:R-:W-:-:S04]  /*15030*/  @!P6 IMAD.WIDE R2, R11, 0x4, R4 ;  /* 0x000000040b02e825 */ /* 0x002fc800078e0204 */
[----:B------:R-:W-:-:S06]  /*15040*/  IMAD.MOV.U32 R4, RZ, RZ, RZ ;  /* 0x000000ffff047224 */ /* 0x000fcc00078e00ff */
[----:B------:R-:W2:Y:S01]  /*15050*/  @!P6 LDG.E R4, desc[UR36][R2.64] ;  /* 0x000000240204e981 */ /* 0x000ea2000c1e1900 */
[----:B------:R-:W-:Y:S01]  /*15060*/  UMOV UR4, 0xffffffff ;  /* 0xffffffff00047882 */ /* 0x000fe20000000000 */
[----:B--2---:R-:W-:Y:S02]  /*15070*/  IMAD R13, R4, R7, RZ ;  /* 0x00000007040d7224 */ /* 0x004fe400078e02ff */
[----:B------:R-:W-:Y:S05]  /*15080*/  BRA.DIV UR4, `(.L_x_294) ;  /* 0x0000003e04187947 */ /* 0x000fea000b800000 */
        /* <DEDUP_REMOVED lines=16> */
.L_x_405:
[----:B------:R-:W-:Y:S02]  /*15190*/  ULDC UR4, c[0x0][0xc38] ;  /* 0x00030e0000047ab9 */ /* 0x000fe40000000800 */
[----:B------:R-:W-:-:S04]  /*151a0*/  IMAD.U32 R5, RZ, RZ, UR4 ;  /* 0x00000004ff057e24 */ /* 0x000fc8000f8e00ff */
[----:B-1----:R-:W-:-:S04]  /*151b0*/  IMAD R14, R14, R5, RZ ;  /* 0x000000050e0e7224 */ /* 0x002fc800078e02ff */
[----:B------:R-:W-:-:S05]  /*151c0*/  IMAD.IADD R9, R14, 0x1, R9 ;  /* 0x000000010e097824 */ /* 0x000fca00078e0209 */
[----:B------:R-:W-:-:S13]  /*151d0*/  ISETP.GT.AND P6, PT, R9, R0, PT ;  /* 0x000000000900720c */ /* 0x000fda0003fc4270 */
[----:B------:R-:W-:Y:S05]  /*151e0*/  @!P6 BRA `(.L_x_295) ;  /* 0xfffffffc005ce947 */ /* 0x000fea000383ffff */
.L_x_292:
[----:B------:R-:W-:Y:S01]  /*151f0*/  IMAD.IADD R9, R9, 0x1, -R14 ;  /* 0x0000000109097824 */ /* 0x000fe200078e0a0e */
[----:B------:R-:W-:-:S03]  /*15200*/  UMOV UR4, 0xffffffff ;  /* 0xffffffff00047882 */ /* 0x000fc60000000000 */
[----:B------:R-:W-:-:S05]  /*15210*/  IMAD R3, R2, R5, R9 ;  /* 0x0000000502037224 */ /* 0x000fca00078e0209 */
[----:B------:R-:W-:Y:S01]  /*15220*/  ISETP.GT.AND P6, PT, R3, R0, PT ;  /* 0x000000000300720c */ /* 0x000fe20003fc4270 */
[----:B------:R-:W-:-:S12]  /*15230*/  BRA.DIV UR4, `(.L_x_296) ;  /* 0x0000003e04647947 */ /* 0x000fd8000b800000 */
[----:B------:R-:W-:-:S04]  /*15240*/  VOTE.ANY R3, PT, !P6 ;  /* 0x0000000000037806 */ /* 0x000fc800070e0100 */
[----:B------:R-:W1:Y:S02]  /*15250*/  POPC R8, R3 ;  /* 0x0000000300087309 */ /* 0x000e640000000000 */
[----:B-1----:R1:W2:Y:S04]  /*15260*/  SHFL.IDX PT, R7, R7, R8, 0x1f ;  /* 0x00001f0807077589 */ /* 0x0022a800000e0000 */
[----:B------:R1:W3:Y:S02]  /*15270*/  SHFL.IDX PT, R4, R4, R8, 0x1f ;  /* 0x00001f0804047589 */ /* 0x0002e400000e0000 */
.L_x_410:
[----:B------:R-:W-:-:S13]  /*15280*/  ISETP.NE.AND P0, PT, R3, RZ, PT ;  /* 0x000000ff0300720c */ /* 0x000fda0003f05270 */
[----:B------:R-:W-:Y:S05]  /*15290*/  @!P0 BRA `(.L_x_297) ;  /* 0x0000000000108947 */ /* 0x000fea0003800000 */
[----:B------:R-:W-:Y:S01]  /*152a0*/  UMOV UR4, 0xffffffff ;  /* 0xffffffff00047882 */ /* 0x000fe20000000000 */
[----:B------:R-:W-:Y:S02]  /*152b0*/  VIADD R12, R8, 0xffffffff ;  /* 0xffffffff080c7836 */ /* 0x000fe40000000000 */
[----:B------:R-:W-:Y:S05]  /*152c0*/  BRA.DIV UR4, `(.L_x_298) ;  /* 0x0000003e049c7947 */ /* 0x000fea000b800000 */
[----:B------:R4:W0:Y:S02]  /*152d0*/  SHFL.IDX PT, R6, R2, R12, 0x1f ;  /* 0x00001f0c02067589 */ /* 0x00082400000e0000 */
.L_x_297:
[----:B--2---:R-:W-:Y:S01]  /*152e0*/  IABS R10, R7 ;  /* 0x00000007000a7213 */ /* 0x004fe20000000000 */
[----:B0-----:R-:W-:Y:S01]  /*152f0*/  IMAD R16, R6, R5, R9 ;  /* 0x0000000506107224 */ /* 0x001fe200078e0209 */
[----:B---3--:R-:W-:Y:S01]  /*15300*/  IABS R5, R4 ;  /* 0x0000000400057213 */ /* 0x008fe20000000000 */
[----:B------:R-:W-:Y:S01]  /*15310*/  IMAD.IADD R19, R8, 0x1, R19 ;  /* 0x0000000108137824 */ /* 0x000fe200078e0213 */
[----:B------:R-:W0:Y:S01]  /*15320*/  I2F.RP R11, R10 ;  /* 0x0000000a000b7306 */ /* 0x000e220000209400 */
[----:B------:R-:W-:-:S07]  /*15330*/  IMAD.IADD R0, R0, 0x1, -R16 ;  /* 0x0000000100007824 */ /* 0x000fce00078e0a10 */
[----:B----4-:R-:W2:Y:S08]  /*15340*/  I2F.RP R12, R5 ;  /* 0x00000005000c7306 */ /* 0x010eb00000209400 */
[----:B0-----:R-:W0:Y:S08]  /*15350*/  MUFU.RCP R11, R11 ;  /* 0x0000000b000b7308 */ /* 0x001e300000001000 */
[----:B--2---:R-:W-:Y:S01]  /*15360*/  MUFU.RCP R12, R12 ;  /* 0x0000000c000c7308 */ /* 0x004fe20000001000 */
[----:B0-----:R-:W-:-:S07]  /*15370*/  IADD3 R2, R11, 0xffffffe, RZ ;  /* 0x0ffffffe0b027810 */ /* 0x001fce0007ffe0ff */
[----:B------:R0:W2:Y:S02]  /*15380*/  F2I.FTZ.U32.TRUNC.NTZ R3, R2 ;  /* 0x0000000200037305 */ /* 0x0000a4000021f000 */
[----:B0-----:R-:W-:Y:S02]  /*15390*/  IMAD.MOV.U32 R2, RZ, RZ, RZ ;  /* 0x000000ffff027224 */ /* 0x001fe400078e00ff */
[----:B--2---:R-:W-:-:S04]  /*153a0*/  IMAD.MOV R9, RZ, RZ, -R3 ;  /* 0x000000ffff097224 */ /* 0x004fc800078e0a03 */
[----:B------:R-:W-:-:S04]  /*153b0*/  IMAD R9, R9, R10, RZ ;  /* 0x0000000a09097224 */ /* 0x000fc800078e02ff */
[----:B------:R-:W-:Y:S01]  /*153c0*/  IMAD.HI.U32 R3, R3, R9, R2 ;  /* 0x0000000903037227 */ /* 0x000fe200078e0002 */
[----:B------:R-:W-:Y:S02]  /*153d0*/  IABS R2, R7 ;  /* 0x0000000700027213 */ /* 0x000fe40000000000 */
[----:B------:R-:W-:-:S03]  /*153e0*/  IABS R9, R0 ;  /* 0x0000000000097213 */ /* 0x000fc60000000000 */
[----:B------:R-:W-:Y:S02]  /*153f0*/  IMAD.MOV R2, RZ, RZ, -R2 ;  /* 0x000000ffff027224 */ /* 0x000fe400078e0a02 */
[----:B------:R-:W-:-:S04]  /*15400*/  IMAD.HI.U32 R6, R3, R9, RZ ;  /* 0x0000000903067227 */ /* 0x000fc800078e00ff */
[----:B------:R-:W-:Y:S02]  /*15410*/  VIADD R3, R12, 0xffffffe ;  /* 0x0ffffffe0c037836 */ /* 0x000fe40000000000 */
[----:B------:R-:W-:-:S04]  /*15420*/  IMAD R9, R6, R2, R9 ;  /* 0x0000000206097224 */ /* 0x000fc800078e0209 */
[----:B------:R-:W0:Y:S01]  /*15430*/  F2I.FTZ.U32.TRUNC.NTZ R3, R3 ;  /* 0x0000000300037305 */ /* 0x000e22000021f000 */
[----:B------:R-:W-:-:S13]  /*15440*/  ISETP.GT.U32.AND P1, PT, R10, R9, PT ;  /* 0x000000090a00720c */ /* 0x000fda0003f24070 */
[----:B------:R-:W-:Y:S02]  /*15450*/  @!P1 IMAD.IADD R9, R9, 0x1, -R10 ;  /* 0x0000000109099824 */ /* 0x000fe400078e0a0a */
[----:B0-----:R-:W-:Y:S02]  /*15460*/  IMAD.MOV R2, RZ, RZ, -R3 ;  /* 0x000000ffff027224 */ /* 0x001fe400078e0a03 */
[----:B------:R-:W-:Y:S01]  /*15470*/  @!P1 VIADD R6, R6, 0x1 ;  /* 0x0000000106069836 */ /* 0x000fe20000000000 */
[----:B------:R-:W-:Y:S01]  /*15480*/  ISETP.GE.U32.AND P0, PT, R9, R10, PT ;  /* 0x0000000a0900720c */ /* 0x000fe20003f06070 */
[----:B------:R-:W-:Y:S01]  /*15490*/  IMAD R9, R2, R5, RZ ;  /* 0x0000000502097224 */ /* 0x000fe200078e02ff */
[----:B------:R-:W-:Y:S01]  /*154a0*/  ISETP.NE.AND P1, PT, R7, RZ, PT ;  /* 0x000000ff0700720c */ /* 0x000fe20003f25270 */
[----:B------:R-:W-:-:S04]  /*154b0*/  IMAD.MOV.U32 R2, RZ, RZ, RZ ;  /* 0x000000ffff027224 */ /* 0x000fc800078e00ff */
[----:B------:R-:W-:Y:S01]  /*154c0*/  IMAD.HI.U32 R9, R3, R9, R2 ;  /* 0x0000000903097227 */ /* 0x000fe200078e0002 */
[----:B------:R-:W-:Y:S02]  /*154d0*/  LOP3.LUT R2, R0, R7, RZ, 0x3c, !PT ;  /* 0x0000000700027212 */ /* 0x000fe400078e3cff */
[----:B------:R-:W-:Y:S02]  /*154e0*/  IABS R3, R4 ;  /* 0x0000000400037213 */ /* 0x000fe40000000000 */
[----:B------:R-:W-:Y:S01]  /*154f0*/  ISETP.GE.AND P2, PT, R2, RZ, PT ;  /* 0x000000ff0200720c */ /* 0x000fe20003f46270 */
[----:B------:R-:W-:Y:S02]  /*15500*/  @P0 VIADD R6, R6, 0x1 ;  /* 0x0000000106060836 */ /* 0x000fe40000000000 */
[----:B------:R-:W-:-:S10]  /*15510*/  IMAD.MOV R3, RZ, RZ, -R3 ;  /* 0x000000ffff037224 */ /* 0x000fd400078e0a03 */
[----:B------:R-:W-:Y:S01]  /*15520*/  @!P2 IMAD.MOV R6, RZ, RZ, -R6 ;  /* 0x000000ffff06a224 */ /* 0x000fe200078e0a06 */
[----:B------:R-:W-:-:S04]  /*15530*/  @!P1 LOP3.LUT R6, RZ, R7, RZ, 0x33, !PT ;  /* 0x00000007ff069212 */ /* 0x000fc800078e33ff */
[-C--:B------:R-:W-:Y:S01]  /*15540*/  IABS R2, R6.reuse ;  /* 0x0000000600027213 */ /* 0x080fe20000000000 */
[----:B------:R-:W-:-:S04]  /*15550*/  IMAD R7, R7, R6, RZ ;  /* 0x0000000607077224 */ /* 0x000fc800078e02ff */
[----:B------:R-:W-:-:S04]  /*15560*/  IMAD.HI.U32 R9, R9, R2, RZ ;  /* 0x0000000209097227 */ /* 0x000fc800078e00ff */
[----:B------:R-:W-:Y:S02]  /*15570*/  IMAD R2, R9, R3, R2 ;  /* 0x0000000309027224 */ /* 0x000fe400078e0202 */
[----:B------:R-:W-:-:S03]  /*15580*/  IMAD.IADD R17, R0, 0x1, -R7 ;  /* 0x0000000100117824 */ /* 0x000fc600078e0a07 */
[----:B------:R-:W-:-:S13]  /*15590*/  ISETP.GT.U32.AND P1, PT, R5, R2, PT ;  /* 0x000000020500720c */ /* 0x000fda0003f24070 */
[----:B------:R-:W-:Y:S02]  /*155a0*/  @!P1 IMAD.IADD R2, R2, 0x1, -R5 ;  /* 0x0000000102029824 */ /* 0x000fe400078e0a05 */
[----:B------:R-:W-:Y:S01]  /*155b0*/  @!P1 VIADD R9, R9, 0x1 ;  /* 0x0000000109099836 */ /* 0x000fe20000000000 */
[----:B------:R-:W-:Y:S02]  /*155c0*/  ISETP.NE.AND P1, PT, R4, RZ, PT ;  /* 0x000000ff0400720c */ /* 0x000fe40003f25270 */
[----:B------:R-:W-:Y:S02]  /*155d0*/  ISETP.GE.U32.AND P0, PT, R2, R5, PT ;  /* 0x000000050200720c */ /* 0x000fe40003f06070 */
[----:B------:R-:W-:-:S04]  /*155e0*/  LOP3.LUT R2, R6, R4, RZ, 0x3c, !PT ;  /* 0x0000000406027212 */ /* 0x000fc800078e3cff */
[----:B------:R-:W-:-:S07]  /*155f0*/  ISETP.GE.AND P2, PT, R2, RZ, PT ;  /* 0x000000ff0200720c */ /* 0x000fce0003f46270 */
[----:B------:R-:W-:-:S06]  /*15600*/  @P0 VIADD R9, R9, 0x1 ;  /* 0x0000000109090836 */ /* 0x000fcc0000000000 */
[----:B------:R-:W-:Y:S01]  /*15610*/  @!P2 IMAD.MOV R9, RZ, RZ, -R9 ;  /* 0x000000ffff09a224 */ /* 0x000fe200078e0a09 */
[----:B------:R-:W-:-:S05]  /*15620*/  @!P1 LOP3.LUT R9, RZ, R4, RZ, 0x33, !PT ;  /* 0x00000004ff099212 */ /* 0x000fca00078e33ff */
[--C-:B------:R-:W-:Y:S02]  /*15630*/  IMAD.MOV R3, RZ, RZ, -R9.reuse ;  /* 0x000000ffff037224 */ /* 0x100fe400078e0a09 */
[C---:B------:R-:W-:Y:S02]  /*15640*/  IMAD R9, R4.reuse, 0x1000000, R9 ;  /* 0x0100000004097824 */ /* 0x040fe400078e0209 */
[----:B------:R-:W-:-:S04]  /*15650*/  IMAD R18, R4, R3, R6 ;  /* 0x0000000304127224 */ /* 0x000fc800078e0206 */
[----:B------:R-:W-:Y:S01]  /*15660*/  IMAD R18, R18, 0x10000, R9 ;  /* 0x0001000012127824 */ /* 0x000fe200078e0209 */
[----:B------:R-:W-:Y:S06]  /*15670*/  BRA `(.L_x_299) ;  /* 0x00000000001c7947 */ /* 0x000fec0003800000 */
.L_x_293:
[----:B------:R-:W-:Y:S01]  /*15680*/  UMOV UR4, URZ ;  /* 0x0000003f00047c82 */ /* 0x000fe20008000000 */
[----:B------:R-:W-:Y:S01]  /*15690*/  UMOV UR5, URZ ;  /* 0x0000003f00057c82 */ /* 0x000fe20008000000 */
[----:B------:R-:W-:Y:S01]  /*156a0*/  ULDC UR6, c[0x0][0xc3c] ;  /* 0x00030f0000067ab9 */ /* 0x000fe20000000800 */
[----:B------:R-:W-:Y:S02]  /*156b0*/  IMAD.MOV.U32 R16, RZ, RZ, R0 ;  /* 0x000000ffff107224 */ /* 0x000fe400078e0000 */
[----:B------:R-:W-:Y:S02]  /*156c0*/  IMAD.U32 R17, RZ, RZ, UR4 ;  /* 0x00000004ff117e24 */ /* 0x000fe4000f8e00ff */
[----:B------:R-:W-:Y:S02]  /*156d0*/  IMAD.U32 R18, RZ, RZ, UR5 ;  /* 0x00000005ff127e24 */ /* 0x000fe4000f8e00ff */
[----:B------:R-:W-:-:S07]  /*156e0*/  IMAD.U32 R19, RZ, RZ, UR6 ;  /* 0x00000006ff137e24 */ /* 0x000fce000f8e00ff */
.L_x_299:
[----:B------:R-:W0:Y:S01]  /*156f0*/  S2R R0, SR_TID.X ;  /* 0x0000000000007919 */ /* 0x000e220000002100 */
[----:B------:R-:W-:Y:S05]  /*15700*/  WARPSYNC.ALL ;  /* 0x0000000000007948 */ /* 0x000fea0003800000 */
[----:B------:R-:W-:Y:S01]  /*15710*/  BAR.SYNC.DEFER_BLOCKING 0x4, 0x180 ;  /* 0x0106000000007b1d */ /* 0x000fe20000010000 */
[----:B0-----:R-:W-:-:S04]  /*15720*/  LOP3.LUT R0, R0, 0x1f, RZ, 0xc0, !PT ;  /* 0x0000001f00007812 */ /* 0x001fc800078ec0ff */
[----:B------:R-:W-:-:S13]  /*15730*/  ISETP.NE.AND P0, PT, R0, RZ, PT ;  /* 0x000000ff0000720c */ /* 0x000fda0003f05270 */
[----:B------:R-:W0:Y:S01]  /*15740*/  @!P0 S2R R3, SR_CgaCtaId ;  /* 0x0000000000038919 */ /* 0x000e220000008800 */
[----:B------:R-:W-:-:S04]  /*15750*/  @!P0 MOV R0, 0x400 ;  /* 0x0000040000008802 */ /* 0x000fc80000000f00 */
[----:B0-----:R-:W-:-:S05]  /*15760*/  @!P0 LEA R22, R3, R0, 0x18 ;  /* 0x0000000003168211 */ /* 0x001fca00078ec0ff */
[----:B------:R2:W-:Y:S01]  /*15770*/  @!P0 STS.128 [R22+0x388d0], R16 ;  /* 0x0388d01016008388 */ /* 0x0005e20000000c00 */
[----:B------:R-:W-:Y:S06]  /*15780*/  BAR.ARV 0x5, 0x180 ;  /* 0x0146000000007b1d */ /* 0x000fec0000002000 */
.L_x_290:
[----:B------:R-:W-:Y:S02]  /*15790*/  ULDC UR4, c[0x0][0xc3c] ;  /* 0x00030f0000047ab9 */ /* 0x000fe40000000800 */
[----:B-1----:R-:W-:-:S13]  /*157a0*/  ISETP.GE.AND P0, PT, R19, UR4, PT ;  /* 0x0000000413007c0c */ /* 0x002fda000bf06270 */
[----:B------:R-:W-:Y:S05]  /*157b0*/  @!P0 BRA `(.L_x_300) ;  /* 0xffffffb400548947 */ /* 0x000fea000383ffff */
[----:B------:R-:W-:Y:S05]  /*157c0*/  BSYNC B8 ;  /* 0x0000000000087941 */ /* 0x000fea0003800000 */
.L_x_235:
[----:B------:R-:W3:Y:S01]  /*157d0*/  LDL.LU R0, [R1+0x28] ;  /* 0x0000280001007983 */ /* 0x000ee20000300800 */
[----:B------:R-:W-:Y:S01]  /*157e0*/  BSSY B0, `(.L_x_301) ;  /* 0x000000b000007945 */ /* 0x000fe20003800000 */
[----:B------:R-:W4:Y:S01]  /*157f0*/  S2R R5, SR_CgaCtaId ;  /* 0x0000000000057919 */ /* 0x000f220000008800 */
[----:B---3--:R-:W-:-:S05]  /*15800*/  VIADD R0, R0, 0x1 ;  /* 0x0000000100007836 */ /* 0x008fca0000000000 */
[----:B-1----:R-:W-:-:S04]  /*15810*/  LEA.HI R2, R0, R0, RZ, 0x1 ;  /* 0x0000000000027211 */ /* 0x002fc800078f08ff */
[----:B------:R-:W-:Y:S02]  /*15820*/  LOP3.LUT R3, R2, 0xfffffffe, RZ, 0xc0, !PT ;  /* 0xfffffffe02037812 */ /* 0x000fe400078ec0ff */
[----:B------:R-:W-:-:S03]  /*15830*/  MOV R2, 0x400 ;  /* 0x0000040000027802 */ /* 0x000fc60000000f00 */
[----:B------:R-:W-:Y:S01]  /*15840*/  IMAD.IADD R0, R0, 0x1, -R3 ;  /* 0x0000000100007824 */ /* 0x000fe200078e0a03 */
[----:B----4-:R-:W-:-:S04]  /*15850*/  LEA R4, R5, R2, 0x18 ;  /* 0x0000000205047211 */ /* 0x010fc800078ec0ff */
[----:B------:R-:W-:-:S04]  /*15860*/  SHF.L.U32 R0, R0, 0x1f, RZ ;  /* 0x0000001f00007819 */ /* 0x000fc800000006ff */
[----:B------:R-:W1:Y:S02]  /*15870*/  SYNCS.PHASECHK.TRANS64.TRYWAIT P0, [R4+URZ+0x38820], R0 ;  /* 0x03882000040075a7 */ /* 0x000e64000800017f */
[----:B-1----:R-:W-:Y:S05]  /*15880*/  @!P0 BRA `(.L_x_302) ;  /* 0x0000003800548947 */ /* 0x002fea0003800000 */
.L_x_413:
[----:B------:R-:W-:Y:S05]  /*15890*/  BSYNC B0 ;  /* 0x0000000000007941 */ /* 0x000fea0003800000 */
.L_x_301:
[----:B------:R-:W-:-:S03]  /*158a0*/  UMOV UR4, 0xffffffff ;  /* 0xffffffff00047882 */ /* 0x000fc60000000000 */
[----:B------:R-:W-:Y:S05]  /*158b0*/  BRA.DIV UR4, `(.L_x_303) ;  /* 0x0000003a045c7947 */ /* 0x000fea000b800000 */
[----:B-1----:R-:W1:Y:S02]  /*158c0*/  S2R R0, SR_TID.X ;  /* 0x0000000000007919 */ /* 0x002e640000002100 */
[----:B-1----:R-:W-:-:S04]  /*158d0*/  SHF.R.U32.HI R0, RZ, 0x5, R0 ;  /* 0x00000005ff007819 */ /* 0x002fc80000011600 */
[----:B------:R-:W-:-:S05]  /*158e0*/  LOP3.LUT R0, R0, 0x3, RZ, 0xc0, !PT ;  /* 0x0000000300007812 */ /* 0x000fca00078ec0ff */
[----:B------:R1:W3:Y:S02]  /*158f0*/  SHFL.IDX PT, R14, R0, RZ, 0x1f ;  /* 0x00001fff000e7589 */ /* 0x0002e400000e0000 */
.L_x_416:
[----:B---3--:R-:W-:Y:S01]  /*15900*/  ISETP.NE.AND P0, PT, R14, RZ, PT ;  /* 0x000000ff0e00720c */ /* 0x008fe20003f05270 */
[----:B------:R-:W-:-:S12]  /*15910*/  BSSY B0, `(.L_x_304) ;  /* 0x0000026000007945 */ /* 0x000fd80003800000 */
[----:B------:R-:W-:Y:S05]  /*15920*/  @P0 BRA `(.L_x_305) ;  /* 0x0000000000900947 */ /* 0x000fea0003800000 */
[----:B------:R-:W-:-:S03]  /*15930*/  UMOV UR4, 0xffffffff ;  /* 0xffffffff00047882 */ /* 0x000fc60000000000 */
[----:B------:R-:W-:Y:S05]  /*15940*/  BRA.DIV UR4, `(.L_x_306) ;  /* 0x0000003a046c7947 */ /* 0x000fea000b800000 */
[----:B------:R-:W-:-:S13]  /*15950*/  ELECT P6, URZ, PT ;  /* 0x00000000003f782f */ /* 0x000fda00038c0000 */
.L_x_419:
[----:B------:R-:W-:Y:S05]  /*15960*/  @!P6 BRA `(.L_x_305) ;  /* 0x000000000080e947 */ /* 0x000fea0003800000 */
[----:B-1----:R-:W3:Y:S02]  /*15970*/  LDL R0, [R1+0x50] ;  /* 0x0000500001007983 */ /* 0x002ee40000100800 */
[----:B---3--:R-:W-:-:S13]  /*15980*/  R2UR UR4, R0 ;  /* 0x00000000000472ca */ /* 0x008fda00000e0000 */
[----:B------:R-:W-:-:S06]  /*15990*/  ULOP3.LUT UR4, UR4, 0x2, URZ, 0xfc, !UPT ;  /* 0x0000000204047892 */ /* 0x000fcc000f8efc3f */
[----:B------:R-:W-:-:S05]  /*159a0*/  IMAD.U32 R0, RZ, RZ, UR4 ;  /* 0x00000004ff007e24 */ /* 0x000fca000f8e00ff */
[----:B------:R-:W-:-:S13]  /*159b0*/  ISETP.NE.AND P0, PT, R0, 0x3, PT ;  /* 0x000000030000780c */ /* 0x000fda0003f05270 */
[----:B------:R-:W-:Y:S05]  /*159c0*/  @!P0 BRA `(.L_x_307) ;  /* 0x0000000000048947 */ /* 0x000fea0003800000 */
[----:B------:R-:W-:Y:S01]  /*159d0*/  BPT.TRAP 0x1 ;  /* 0x000000040000795c */ /* 0x000fe20000300000 */
.L_x_307:
[C---:B------:R-:W-:Y:S01]  /*159e0*/  IMAD R5, R27.reuse, 0x8, R4 ;  /* 0x000000081b057824 */ /* 0x040fe200078e0204 */
[----:B------:R-:W-:Y:S01]  /*159f0*/  SHF.L.U32 R0, R28, 0x1f, RZ ;  /* 0x0000001f1c007819 */ /* 0x000fe200000006ff */
[----:B------:R-:W-:-:S03]  /*15a00*/  VIADD R27, R27, 0x1 ;  /* 0x000000011b1b7836 */ /* 0x000fc60000000000 */
[----:B------:R-:W1:Y:S02]  /*15a10*/  SYNCS.PHASECHK.TRANS64.TRYWAIT P1, [R5+URZ+0x38840], R0 ;  /* 0x03884000050075a7 */ /* 0x000e64000802017f */
[----:B------:R-:W-:-:S04]  /*15a20*/  ISETP.NE.AND P2, PT, R27, 0x2, PT ;  /* 0x000000021b00780c */ /* 0x000fc80003f45270 */
[----:B------:R-:W-:Y:S01]  /*15a30*/  SEL R3, RZ, 0x1, P2 ;  /* 0x00000001ff037807 */ /* 0x000fe20001000000 */
[----:B-1----:R-:W-:Y:S08]  /*15a40*/  @!P1 BRA `(.L_x_308) ;  /* 0x00000038004c9947 */ /* 0x002ff00003800000 */
.L_x_420:
[----:B------:R-:W-:Y:S02]  /*15a50*/  SEL R27, R27, RZ, P2 ;  /* 0x000000ff1b1b7207 */ /* 0x000fe40001000000 */
[----:B------:R-:W-:Y:S01]  /*15a60*/  LOP3.LUT R2, R28, R3, RZ, 0x3c, !PT ;  /* 0x000000031c027212 */ /* 0x000fe200078e3cff */
[----:B------:R-:W-:Y:S06]  /*15a70*/  @!P0 BRA `(.L_x_309) ;  /* 0x0000000000048947 */ /* 0x000fec0003800000 */
[----:B------:R-:W-:Y:S01]  /*15a80*/  BPT.TRAP 0x1 ;  /* 0x000000040000795c */ /* 0x000fe20000300000 */
.L_x_309:
[----:B------:R-:W-:Y:S01]  /*15a90*/  IMAD R27, R27, 0x8, R4 ;  /* 0x000000081b1b7824 */ /* 0x000fe200078e0204 */
[----:B------:R-:W-:-:S04]  /*15aa0*/  SHF.L.U32 R2, R2, 0x1f, RZ ;  /* 0x0000001f02027819 */ /* 0x000fc800000006ff */
[----:B------:R-:W3:Y:S02]  /*15ab0*/  SYNCS.PHASECHK.TRANS64.TRYWAIT P1, [R27+URZ+0x38840], R2 ;  /* 0x038840021b0075a7 */ /* 0x000ee4000802017f */
[----:B---3--:R-:W-:Y:S05]  /*15ac0*/  @!P1 BRA `(.L_x_310) ;  /* 0x0000003800409947 */ /* 0x008fea0003800000 */
.L_x_421:
[----:B------:R-:W-:Y:S05]  /*15ad0*/  @!P0 BRA `(.L_x_311) ;  /* 0x0000000000048947 */ /* 0x000fea0003800000 */
[----:B------:R-:W-:Y:S01]  /*15ae0*/  BPT.TRAP 0x1 ;  /* 0x000000040000795c */ /* 0x000fe20000300000 */
.L_x_311:
[----:B------:R-:W4:Y:S02]  /*15af0*/  SYNCS.PHASECHK.TRANS64.TRYWAIT P1, [R5+URZ+0x38860], R0 ;  /* 0x03886000050075a7 */ /* 0x000f24000802017f */
[----:B----4-:R-:W-:Y:S05]  /*15b00*/  @!P1 BRA `(.L_x_312) ;  /* 0x0000003800449947 */ /* 0x010fea0003800000 */
.L_x_422:
[----:B------:R-:W-:Y:S05]  /*15b10*/  @!P0 BRA `(.L_x_313) ;  /* 0x0000000000048947 */ /* 0x000fea0003800000 */
[----:B------:R-:W-:Y:S01]  /*15b20*/  BPT.TRAP 0x1 ;  /* 0x000000040000795c */ /* 0x000fe20000300000 */
.L_x_313:
[----:B------:R0:W0:Y:S02]  /*15b30*/  SYNCS.PHASECHK.TRANS64.TRYWAIT P0, [R27+URZ+0x38860], R2 ;  /* 0x038860021b0075a7 */ /* 0x000024000800017f */
[----:B0-----:R-:W-:Y:S05]  /*15b40*/  @!P0 NANOSLEEP.SYNCS 0x989680 ;  /* 0x009896800000895d */ /* 0x001fea0003900000 */
[----:B------:R-:W0:Y:S02]  /*15b50*/  @!P0 SYNCS.PHASECHK.TRANS64 P0, [R27+URZ+0x38860], R2 ;  /* 0x038860021b0085a7 */ /* 0x000e24000800007f */
[----:B0-----:R-:W-:Y:S05]  /*15b60*/  @!P0 BRA `(.L_x_313) ;  /* 0xfffffffc00f08947 */ /* 0x001fea000383ffff */
.L_x_305:
[----:B------:R-:W-:Y:S05]  /*15b70*/  BSYNC B0 ;  /* 0x0000000000007941 */ /* 0x000fea0003800000 */
.L_x_304:
[----:B------:R-:W-:Y:S05]  /*15b80*/  EXIT ;  /* 0x000000000000794d */ /* 0x000fea0003800000 */
.L_x_182:
[----:B0-----:R0:W1:Y:S02]  /*15b90*/  SYNCS.PHASECHK.TRANS64.TRYWAIT P1, [R5+URZ+0x38800], R0 ;  /* 0x03880000050075a7 */ /* 0x001064000802017f */
[----:B-1----:R-:W-:Y:S05]  /*15ba0*/  @!P1 NANOSLEEP.SYNCS 0x989680 ;  /* 0x009896800000995d */ /* 0x002fea0003900000 */
[----:B------:R-:W1:Y:S02]  /*15bb0*/  @!P1 SYNCS.PHASECHK.TRANS64 P1, [R5+URZ+0x38800], R0 ;  /* 0x03880000050095a7 */ /* 0x000e64000802007f */
[----:B-1----:R-:W-:Y:S05]  /*15bc0*/  @!P1 BRA `(.L_x_182) ;  /* 0xfffffffc00f09947 */ /* 0x002fea000383ffff */
[----:B------:R-:W-:Y:S05]  /*15bd0*/  BRA `(.L_x_314) ;  /* 0xfffffec000f47947 */ /* 0x000fea000383ffff */
.L_x_186:
[----:B-1----:R1:W2:Y:S02]  /*15be0*/  SYNCS.PHASECHK.TRANS64.TRYWAIT P1, [R0+URZ+0x38830], R3 ;  /* 0x03883003000075a7 */ /* 0x0022a4000802017f */
[----:B--2---:R-:W-:Y:S05]  /*15bf0*/  @!P1 NANOSLEEP.SYNCS 0x989680 ;  /* 0x009896800000995d */ /* 0x004fea0003900000 */
[----:B------:R-:W2:Y:S02]  /*15c00*/  @!P1 SYNCS.PHASECHK.TRANS64 P1, [R0+URZ+0x38830], R3 ;  /* 0x03883003000095a7 */ /* 0x000ea4000802007f */
[----:B--2---:R-:W-:Y:S05]  /*15c10*/  @!P1 BRA `(.L_x_186) ;  /* 0xfffffffc00f09947 */ /* 0x004fea000383ffff */
[----:B------:R-:W-:Y:S05]  /*15c20*/  BRA `(.L_x_185) ;  /* 0xfffffec400187947 */ /* 0x000fea000383ffff */
.L_x_192:
[----:B-1----:R-:W-:-:S04]  /*15c30*/  IMAD.U32 R4, RZ, RZ, UR61 ;  /* 0x0000003dff047e24 */ /* 0x002fc8000f8e00ff */
[----:B------:R1:W2:Y:S03]  /*15c40*/  SYNCS.PHASECHK.TRANS64.TRYWAIT P1, [R4+URZ+0x38830], R3 ;  /* 0x03883003040075a7 */ /* 0x0002a6000802017f */
[----:B--2---:R-:W-:Y:S05]  /*15c50*/  @!P1 NANOSLEEP.SYNCS 0x989680 ;  /* 0x009896800000995d */ /* 0x004fea0003900000 */
[----:B------:R-:W2:Y:S02]  /*15c60*/  @!P1 SYNCS.PHASECHK.TRANS64 P1, [R4+URZ+0x38830], R3 ;  /* 0x03883003040095a7 */ /* 0x000ea4000802007f */
[----:B--2---:R-:W-:Y:S05]  /*15c70*/  @!P1 BRA `(.L_x_192) ;  /* 0xfffffffc00ec9947 */ /* 0x004fea000383ffff */
[----:B------:R-:W-:Y:S05]  /*15c80*/  BRA `(.L_x_191) ;  /* 0xffffff0400b47947 */ /* 0x000fea000383ffff */
.L_x_196:
[----:B---3--:R3:W4:Y:S02]  /*15c90*/  SYNCS.PHASECHK.TRANS64.TRYWAIT P1, [R229+URZ+0x38850], R0 ;  /* 0x03885000e50075a7 */ /* 0x008724000802017f */
[----:B----4-:R-:W-:Y:S05]  /*15ca0*/  @!P1 NANOSLEEP.SYNCS 0x989680 ;  /* 0x009896800000995d */ /* 0x010fea0003900000 */
[----:B------:R-:W4:Y:S02]  /*15cb0*/  @!P1 SYNCS.PHASECHK.TRANS64 P1, [R229+URZ+0x38850], R0 ;  /* 0x03885000e50095a7 */ /* 0x000f24000802007f */
[----:B----4-:R-:W-:Y:S05]  /*15cc0*/  @!P1 BRA `(.L_x_196) ;  /* 0xfffffffc00f09947 */ /* 0x010fea000383ffff */
[----:B------:R-:W-:Y:S05]  /*15cd0*/  BRA `(.L_x_195) ;  /* 0xffffff3000047947 */ /* 0x000fea000383ffff */
.L_x_203:
[----:B-1----:R1:W2:Y:S02]  /*15ce0*/  SYNCS.PHASECHK.TRANS64.TRYWAIT P1, [R12+URZ+0x38850], R9 ;  /* 0x038850090c0075a7 */ /* 0x0022a4000802017f */
[----:B--2---:R-:W-:Y:S05]  /*15cf0*/  @!P1 NANOSLEEP.SYNCS 0x989680 ;  /* 0x009896800000995d */ /* 0x004fea0003900000 */
[----:B------:R-:W2:Y:S02]  /*15d00*/  @!P1 SYNCS.PHASECHK.TRANS64 P1, [R12+URZ+0x38850], R9 ;  /* 0x038850090c0095a7 */ /* 0x000ea4000802007f */
[----:B--2---:R-:W-:Y:S05]  /*15d10*/  @!P1 BRA `(.L_x_203) ;  /* 0xfffffffc00f09947 */ /* 0x004fea000383ffff */
[----:B------:R-:W-:Y:S05]  /*15d20*/  BRA `(.L_x_202) ;  /* 0xffffff4800307947 */ /* 0x000fea000383ffff */
.L_x_249:
[----:B------:R-:W0:Y:S01]  /*15d30*/  S2R R7, SR_TID.X ;  /* 0x0000000000077919 */ /* 0x000e220000002100 */
[----:B------:R-:W-:Y:S01]  /*15d40*/  BSSY B0, `(.L_x_315) ;  /* 0x000000a000007945 */ /* 0x000fe20003800000 */
[----:B------:R-:W-:Y:S02]  /*15d50*/  IMAD.MOV.U32 R12, RZ, RZ, RZ ;  /* 0x000000ffff0c7224 */ /* 0x000fe400078e00ff */
[----:B------:R-:W-:Y:S02]  /*15d60*/  IMAD.MOV.U32 R11, RZ, RZ, 0x1f ;  /* 0x0000001fff0b7424 */ /* 0x000fe400078e00ff */
[----:B------:R-:W-:Y:S01]  /*15d70*/  IMAD.MOV.U32 R15, RZ, RZ, -0x1 ;  /* 0xffffffffff0f7424 */ /* 0x000fe200078e00ff */
[----:B0-----:R-:W-:-:S04]  /*15d80*/  SHF.R.U32.HI R7, RZ, 0x5, R7 ;  /* 0x00000005ff077819 */ /* 0x001fc80000011607 */
[----:B------:R-:W-:-:S05]  /*15d90*/  LOP3.LUT R7, R7, 0x3, RZ, 0xc0, !PT ;  /* 0x0000000307077812 */ /* 0x000fca00078ec0ff */
[----:B------:R-:W-:-:S07]  /*15da0*/  IMAD.MOV.U32 R13, RZ, RZ, R7 ;  /* 0x000000ffff0d7224 */ /* 0x000fce00078e0007 */
[----:B-----5:R-:W-:Y:S05]  /*15db0*/  WARPSYNC.COLLECTIVE R15, `(.L_x_316) ;  /* 0x000000000f087348 */ /* 0x020fea0003c00000 */
[----:B------:R0:W1:Y:S02]  /*15dc0*/  SHFL.IDX P6, R14, R13, R12, R11 ;  /* 0x0000000c0d0e7389 */ /* 0x00006400000c000b */
[----:B01---5:R-:W-:Y:S01]  /*15dd0*/  ENDCOLLECTIVE ;  /* 0x000000000000791b */ /* 0x023fe20003800000 */
.L_x_316:
[----:B------:R-:W-:Y:S05]  /*15de0*/  BSYNC B0 ;  /* 0x0000000000007941 */ /* 0x000fea0003800000 */
.L_x_315:
[----:B------:R-:W-:Y:S05]  /*15df0*/  BRA `(.L_x_317) ;  /* 0xffffffbc00b87947 */ /* 0x000fea000383ffff */
.L_x_252:
[----:B0-----:R0:W1:Y:S02]  /*15e00*/  SYNCS.PHASECHK.TRANS64.TRYWAIT P0, [R5+URZ+0x38840], R2 ;  /* 0x03884002050075a7 */ /* 0x001064000800017f */
[----:B-1----:R-:W-:Y:S05]  /*15e10*/  @!P0 NANOSLEEP.SYNCS 0x989680 ;  /* 0x009896800000895d */ /* 0x002fea0003900000 */
[----:B------:R-:W1:Y:S02]  /*15e20*/  @!P0 SYNCS.PHASECHK.TRANS64 P0, [R5+URZ+0x38840], R2 ;  /* 0x03884002050085a7 */ /* 0x000e64000800007f */
[----:B-1----:R-:W-:Y:S05]  /*15e30*/  @!P0 BRA `(.L_x_252) ;  /* 0xfffffffc00f08947 */ /* 0x002fea000383ffff */
[----:B------:R-:W-:Y:S05]  /*15e40*/  BRA `(.L_x_318) ;  /* 0xffffffc000207947 */ /* 0x000fea000383ffff */
.L_x_253:
[----:B------:R-:W-:Y:S01]  /*15e50*/  BSSY B0, `(.L_x_319) ;  /* 0x0000008000007945 */ /* 0x000fe20003800000 */
[----:B------:R-:W-:Y:S02]  /*15e60*/  IMAD.MOV.U32 R13, RZ, RZ, R6 ;  /* 0x000000ffff0d7224 */ /* 0x000fe400078e0006 */
[----:B------:R-:W-:Y:S02]  /*15e70*/  IMAD.MOV.U32 R12, RZ, RZ, RZ ;  /* 0x000000ffff0c7224 */ /* 0x000fe400078e00ff */
[----:B------:R-:W-:Y:S02]  /*15e80*/  IMAD.MOV.U32 R11, RZ, RZ, 0x181f ;  /* 0x0000181fff0b7424 */ /* 0x000fe400078e00ff */
[----:B------:R-:W-:-:S07]  /*15e90*/  IMAD.MOV.U32 R15, RZ, RZ, -0x1 ;  /* 0xffffffffff0f7424 */ /* 0x000fce00078e00ff */
[----:B------:R-:W-:Y:S05]  /*15ea0*/  WARPSYNC.COLLECTIVE R15, `(.L_x_320) ;  /* 0x000000000f087348 */ /* 0x000fea0003c00000 */
[----:B------:R0:W1:Y:S02]  /*15eb0*/  SHFL.IDX P6, R14, R13, R12, R11 ;  /* 0x0000000c0d0e7389 */ /* 0x00006400000c000b */
[----:B01----:R-:W-:Y:S01]  /*15ec0*/  ENDCOLLECTIVE ;  /* 0x000000000000791b */ /* 0x003fe20003800000 */
.L_x_320:
[----:B------:R-:W-:Y:S05]  /*15ed0*/  BSYNC B0 ;  /* 0x0000000000007941 */ /* 0x000fea0003800000 */
.L_x_319:
[----:B------:R-:W-:Y:S01]  /*15ee0*/  IMAD.MOV.U32 R13, RZ, RZ, R0 ;  /* 0x000000ffff0d7224 */ /* 0x000fe200078e0000 */
[----:B------:R-:W-:Y:S01]  /*15ef0*/  MOV R15, 0xffffffff ;  /* 0xffffffff000f7802 */ /* 0x000fe20000000f00 */
[----:B------:R-:W-:Y:S01]  /*15f00*/  IMAD.MOV.U32 R12, RZ, RZ, RZ ;  /* 0x000000ffff0c7224 */ /* 0x000fe200078e00ff */
[C---:B------:R-:W-:Y:S01]  /*15f10*/  LOP3.LUT P5, RZ, R23.reuse, 0x10, RZ, 0xc0, !PT ;  /* 0x0000001017ff7812 */ /* 0x040fe200078ac0ff */
[----:B------:R-:W-:Y:S01]  /*15f20*/  IMAD.MOV.U32 R11, RZ, RZ, 0x181f ;  /* 0x0000181fff0b7424 */ /* 0x000fe200078e00ff */
[C---:B------:R-:W-:Y:S01]  /*15f30*/  LOP3.LUT P4, RZ, R23.reuse, 0x8, RZ, 0xc0, !PT ;  /* 0x0000000817ff7812 */ /* 0x040fe2000788c0ff */
[----:B------:R-:W-:Y:S01]  /*15f40*/  IMAD.MOV.U32 R2, RZ, RZ, R14 ;  /* 0x000000ffff027224 */ /* 0x000fe200078e000e */
[----:B------:R-:W-:Y:S01]  /*15f50*/  LOP3.LUT P3, RZ, R23, 0x4, RZ, 0xc0, !PT ;  /* 0x0000000417ff7812 */ /* 0x000fe2000786c0ff */
[----:B------:R-:W-:-:S12]  /*15f60*/  @P0 IMAD R9, R7, 0x2, R22 ;  /* 0x0000000207090824 */ /* 0x000fd800078e0216 */
[----:B------:R-:W-:Y:S05]  /*15f70*/  WARPSYNC.COLLECTIVE R15, `(.L_x_321) ;  /* 0x000000000f087348 */ /* 0x000fea0003c00000 */
[----:B------:R0:W1:Y:S02]  /*15f80*/  SHFL.IDX P6, R14, R13, R12, R11 ;  /* 0x0000000c0d0e7389 */ /* 0x00006400000c000b */
[----:B01----:R-:W-:Y:S01]  /*15f90*/  ENDCOLLECTIVE ;  /* 0x000000000000791b */ /* 0x003fe20003800000 */
.L_x_321:
[----:B------:R-:W-:Y:S01]  /*15fa0*/  LOP3.LUT P2, RZ, R23, 0x2, RZ, 0xc0, !PT ;  /* 0x0000000217ff7812 */ /* 0x000fe2000784c0ff */
[----:B------:R-:W-:Y:S02]  /*15fb0*/  IMAD.MOV.U32 R13, RZ, RZ, R6 ;  /* 0x000000ffff0d7224 */ /* 0x000fe400078e0006 */
[----:B------:R-:W-:Y:S02]  /*15fc0*/  IMAD.MOV.U32 R12, RZ, RZ, 0x1 ;  /* 0x00000001ff0c7424 */ /* 0x000fe400078e00ff */
[----:B------:R-:W-:-:S08]  /*15fd0*/  IMAD.MOV.U32 R3, RZ, RZ, R14 ;  /* 0x000000ffff037224 */ /* 0x000fd000078e000e */
[----:B------:R-:W-:Y:S05]  /*15fe0*/  WARPSYNC.COLLECTIVE R15, `(.L_x_322) ;  /* 0x000000000f087348 */ /* 0x000fea0003c00000 */
[----:B------:R0:W1:Y:S02]  /*15ff0*/  SHFL.IDX P6, R14, R13, R12, R11 ;  /* 0x0000000c0d0e7389 */ /* 0x00006400000c000b */
[----:B01----:R-:W-:Y:S01]  /*16000*/  ENDCOLLECTIVE ;  /* 0x000000000000791b */ /* 0x003fe20003800000 */
.L_x_322:
[----:B------:R-:W-:-:S05]  /*16010*/  @P0 LEA R3, P1, R32, R3, 0x1 ;  /* 0x0000000320030211 */ /* 0x000fca00078208ff */
[----:B------:R-:W-:-:S05]  /*16020*/  @P0 IMAD.X R2, RZ, RZ, R2, P1 ;  /* 0x000000ffff020224 */ /* 0x000fca00008e0602 */
[----:B------:R-:W-:Y:S01]  /*16030*/  @P0 LOP3.LUT R3, R3, R2, RZ, 0x3c, !PT ;  /* 0x0000000203030212 */ /* 0x000fe200078e3cff */
[----:B------:R-:W-:-:S03]  /*16040*/  IMAD.MOV.U32 R13, RZ, RZ, R0 ;  /* 0x000000ffff0d7224 */ /* 0x000fc600078e0000 */
[----:B------:R-:W-:-:S04]  /*16050*/  @P0 LOP3.LUT R2, R3, R2, RZ, 0x3c, !PT ;  /* 0x0000000203020212 */ /* 0x000fc800078e3cff */
[----:B------:R-:W-:Y:S01]  /*16060*/  @P0 LOP3.LUT R3, R3, R2, RZ, 0x3c, !PT ;  /* 0x0000000203030212 */ /* 0x000fe200078e3cff */
[----:B------:R-:W-:-:S07]  /*16070*/  IMAD.MOV.U32 R8, RZ, RZ, R14 ;  /* 0x000000ffff087224 */ /* 0x000fce00078e000e */
[----:B------:R-:W-:Y:S05]  /*16080*/  WARPSYNC.COLLECTIVE R15, `(.L_x_323) ;  /* 0x000000000f087348 */ /* 0x000fea0003c00000 */
[----:B------:R0:W1:Y:S02]  /*16090*/  SHFL.IDX P6, R14, R13, R12, R11 ;  /* 0x0000000c0d0e7389 */ /* 0x00006400000c000b */
[----:B01----:R-:W-:Y:S01]  /*160a0*/  ENDCOLLECTIVE ;  /* 0x000000000000791b */ /* 0x003fe20003800000 */
.L_x_323:
[----:B------:R-:W-:Y:S01]  /*160b0*/  @!PT LDS RZ, [RZ] ;  /* 0x00000000fffff984 */ /* 0x000fe20000000800 */
[----:B------:R-:W-:Y:S01]  /*160c0*/  @!PT LDS RZ, [RZ] ;  /* 0x00000000fffff984 */ /* 0x000fe20000000800 */
[----:B------:R-:W-:Y:S01]  /*160d0*/  @!PT LDS RZ, [RZ] ;  /* 0x00000000fffff984 */ /* 0x000fe20000000800 */
[----:B------:R-:W-:Y:S04]  /*160e0*/  @P0 LDGSTS.E.BYPASS.LTC128B.128 [R9+0x24400], desc[UR36][R2.64], !P5 ;  /* 0x2440000002090fae */ /* 0x000fe8000e901d64 */
[----:B------:R-:W-:Y:S04]  /*160f0*/  @P0 LDGSTS.E.BYPASS.LTC128B.128 [R9+0x26c00], desc[UR36][R2.64+0x80], !P4 ;  /* 0x26c0008002090fae */ /* 0x000fe8000e101d64 */
[----:B------:R-:W-:Y:S01]  /*16100*/  @P0 LDGSTS.E.BYPASS.LTC128B.128 [R9+0x29400], desc[UR36][R2.64+0x100], !P3 ;  /* 0x2940010002090fae */ /* 0x000fe2000d901d64 */
[----:B------:R-:W-:Y:S02]  /*16110*/  IMAD.MOV.U32 R13, RZ, RZ, R6 ;  /* 0x000000ffff0d7224 */ /* 0x000fe400078e0006 */
[----:B------:R-:W-:Y:S01]  /*16120*/  IMAD.MOV.U32 R12, RZ, RZ, 0x2 ;  /* 0x00000002ff0c7424 */ /* 0x000fe200078e00ff */
[----:B------:R0:W-:Y:S01]  /*16130*/  @P0 LDGSTS.E.BYPASS.LTC128B.128 [R9+0x2bc00], desc[UR36][R2.64+0x180], !P2 ;  /* 0x2bc0018002090fae */ /* 0x0001e2000d101d64 */
[----:B------:R-:W-:Y:S01]  /*16140*/  ISETP.GE.AND P0, PT, R4, 0x11, PT ;  /* 0x000000110400780c */ /* 0x000fe20003f06270 */
[----:B0-----:R-:W-:-:S12]  /*16150*/  IMAD.MOV.U32 R2, RZ, RZ, R14 ;  /* 0x000000ffff027224 */ /* 0x001fd800078e000e */
[----:B------:R-:W-:Y:S05]  /*16160*/  WARPSYNC.COLLECTIVE R15, `(.L_x_324) ;  /* 0x000000000f087348 */ /* 0x000fea0003c00000 */
[----:B------:R0:W1:Y:S02]  /*16170*/  SHFL.IDX P6, R14, R13, R12, R11 ;  /* 0x0000000c0d0e7389 */ /* 0x00006400000c000b */
[----:B01----:R-:W-:Y:S01]  /*16180*/  ENDCOLLECTIVE ;  /* 0x000000000000791b */ /* 0x003fe20003800000 */
.L_x_324:
[----:B------:R-:W-:Y:S01]  /*16190*/  @P0 IMAD R21, R7, 0x2, R22 ;  /* 0x0000000207150824 */ /* 0x000fe200078e0216 */
[----:B------:R-:W-:-:S05]  /*161a0*/  @P0 LEA R2, P1, R32, R2, 0x1 ;  /* 0x0000000220020211 */ /* 0x000fca00078208ff */
[----:B------:R-:W-:-:S05]  /*161b0*/  @P0 IMAD.X R3, RZ, RZ, R8, P1 ;  /* 0x000000ffff030224 */ /* 0x000fca00008e0608 */
[----:B------:R-:W-:Y:S01]  /*161c0*/  @!PT LDS RZ, [RZ] ;  /* 0x00000000fffff984 */ /* 0x000fe20000000800 */
[----:B------:R-:W-:Y:S01]  /*161d0*/  @!PT LDS RZ, [RZ] ;  /* 0x00000000fffff984 */ /* 0x000fe20000000800 */
[----:B------:R-:W-:Y:S01]  /*161e0*/  @!PT LDS RZ, [RZ] ;  /* 0x00000000fffff984 */ /* 0x000fe20000000800 */
[----:B------:R0:W-:Y:S01]  /*161f0*/  @P0 LDGSTS.E.BYPASS.LTC128B.128 [R21+0x24c00], desc[UR36][R2.64], !P5 ;  /* 0x24c0000002150fae */ /* 0x0001e2000e901d64 */
[----:B------:R-:W-:-:S03]  /*16200*/  IMAD.MOV.U32 R13, RZ, RZ, R0 ;  /* 0x000000ffff0d7224 */ /* 0x000fc600078e0000 */
[----:B------:R0:W-:Y:S04]  /*16210*/  @P0 LDGSTS.E.BYPASS.LTC128B.128 [R21+0x27400], desc[UR36][R2.64+0x80], !P4 ;  /* 0x2740008002150fae */ /* 0x0001e8000e101d64 */
[----:B------:R0:W-:Y:S01]  /*16220*/  @P0 LDGSTS.E.BYPASS.LTC128B.128 [R21+0x29c00], desc[UR36][R2.64+0x100], !P3 ;  /* 0x29c0010002150fae */ /* 0x0001e2000d901d64 */
[----:B------:R-:W-:-:S03]  /*16230*/  IMAD.MOV.U32 R8, RZ, RZ, R14 ;  /* 0x000000ffff087224 */ /* 0x000fc600078e000e */
[----:B------:R0:W-:Y:S01]  /*16240*/  @P0 LDGSTS.E.BYPASS.LTC128B.128 [R21+0x2c400], desc[UR36][R2.64+0x180], !P2 ;  /* 0x2c40018002150fae */ /* 0x0001e2000d101d64 */
[----:B------:R-:W-:-:S13]  /*16250*/  ISETP.GE.AND P0, PT, R4, 0x21, PT ;  /* 0x000000210400780c */ /* 0x000fda0003f06270 */
[----:B0-----:R-:W-:Y:S05]  /*16260*/  WARPSYNC.COLLECTIVE R15, `(.L_x_325) ;  /* 0x000000000f087348 */ /* 0x001fea0003c00000 */
[----:B------:R1:W2:Y:S02]  /*16270*/  SHFL.IDX P6, R14, R13, R12, R11 ;  /* 0x0000000c0d0e7389 */ /* 0x0002a400000c000b */
[----:B012---:R-:W-:Y:S01]  /*16280*/  ENDCOLLECTIVE ;  /* 0x000000000000791b */ /* 0x007fe20003800000 */
.L_x_325:
[----:B------:R-:W-:Y:S02]  /*16290*/  @P0 IMAD R9, R7, 0x2, R22 ;  /* 0x0000000207090824 */ /* 0x000fe400078e0216 */
[----:B------:R-:W-:Y:S02]  /*162a0*/  IMAD.MOV.U32 R13, RZ, RZ, R6 ;  /* 0x000000ffff0d7224 */ /* 0x000fe400078e0006 */
[----:B------:R-:W-:Y:S02]  /*162b0*/  IMAD.MOV.U32 R12, RZ, RZ, 0x3 ;  /* 0x00000003ff0c7424 */ /* 0x000fe400078e00ff */
[----:B------:R-:W-:-:S07]  /*162c0*/  IMAD.MOV.U32 R2, RZ, RZ, R14 ;  /* 0x000000ffff027224 */ /* 0x000fce00078e000e */
[----:B------:R-:W-:Y:S05]  /*162d0*/  WARPSYNC.COLLECTIVE R15, `(.L_x_326) ;  /* 0x000000000f087348 */ /* 0x000fea0003c00000 */
[----:B------:R0:W1:Y:S02]  /*162e0*/  SHFL.IDX P6, R14, R13, R12, R11 ;  /* 0x0000000c0d0e7389 */ /* 0x00006400000c000b */
[----:B01----:R-:W-:Y:S01]  /*162f0*/  ENDCOLLECTIVE ;  /* 0x000000000000791b */ /* 0x003fe20003800000 */
.L_x_326:
        /* <DEDUP_REMOVED lines=15> */
.L_x_327:
[----:B------:R-:W-:Y:S02]  /*163f0*/  @P0 IMAD R21, R7, 0x2, R22 ;  /* 0x0000000207150824 */ /* 0x000fe400078e0216 */
[----:B------:R-:W-:Y:S02]  /*16400*/  IMAD.MOV.U32 R13, RZ, RZ, R6 ;  /* 0x000000ffff0d7224 */ /* 0x000fe400078e0006 */
[----:B------:R-:W-:Y:S02]  /*16410*/  IMAD.MOV.U32 R12, RZ, RZ, 0x4 ;  /* 0x00000004ff0c7424 */ /* 0x000fe400078e00ff */
[----:B------:R-:W-:-:S07]  /*16420*/  IMAD.MOV.U32 R2, RZ, RZ, R14 ;  /* 0x000000ffff027224 */ /* 0x000fce00078e000e */
[----:B------:R-:W-:Y:S05]  /*16430*/  WARPSYNC.COLLECTIVE R15, `(.L_x_328) ;  /* 0x000000000f087348 */ /* 0x000fea0003c00000 */
[----:B------:R0:W1:Y:S02]  /*16440*/  SHFL.IDX P6, R14, R13, R12, R11 ;  /* 0x0000000c0d0e7389 */ /* 0x00006400000c000b */
[----:B01----:R-:W-:Y:S01]  /*16450*/  ENDCOLLECTIVE ;  /* 0x000000000000791b */ /* 0x003fe20003800000 */
.L_x_328:
        /* <DEDUP_REMOVED lines=10> */
[----:B------:R0:W-:Y:S04]  /*16500*/  @P0 LDGSTS.E.BYPASS.LTC128B.128 [R21+0x2d400], desc[UR36][R2.64+0x180], !P2 ;  /* 0x2d40018002150fae */ /* 0x0001e8000d101d64 */
[----:B0-----:R-:W-:Y:S05]  /*16510*/  WARPSYNC.COLLECTIVE R15, `(.L_x_329) ;  /* 0x000000000f087348 */ /* 0x001fea0003c00000 */
[----:B------:R1:W2:Y:S02]  /*16520*/  SHFL.IDX P6, R14, R13, R12, R11 ;  /* 0x0000000c0d0e7389 */ /* 0x0002a400000c000b */
[----:B012---:R-:W-:Y:S01]  /*16530*/  ENDCOLLECTIVE ;  /* 0x000000000000791b */ /* 0x007fe20003800000 */
.L_x_329:
[----:B------:R-:W-:Y:S01]  /*16540*/  IMAD.MOV.U32 R0, RZ, RZ, R14 ;  /* 0x000000ffff007224 */ /* 0x000fe200078e000e */
[----:B------:R-:W-:Y:S06]  /*16550*/  BRA `(.L_x_330) ;  /* 0xffffffbc00887947 */ /* 0x000fec000383ffff */
.L_x_260:
[----:B------:R-:W-:Y:S02]  /*16560*/  IMAD.MOV.U32 R13, RZ, RZ, R4 ;  /* 0x000000ffff0d7224 */ /* 0x000fe400078e0004 */
[----:B------:R-:W-:Y:S02]  /*16570*/  IMAD.MOV.U32 R12, RZ, RZ, RZ ;  /* 0x000000ffff0c7224 */ /* 0x000fe400078e00ff */
[----:B------:R-:W-:Y:S02]  /*16580*/  IMAD.MOV.U32 R11, RZ, RZ, 0x181f ;  /* 0x0000181fff0b7424 */ /* 0x000fe400078e00ff */
[----:B------:R-:W-:Y:S02]  /*16590*/  IMAD.MOV.U32 R15, RZ, RZ, -0x1 ;  /* 0xffffffffff0f7424 */ /* 0x000fe400078e00ff */
[----:B-----5:R-:W-:Y:S02]  /*165a0*/  IMAD R6, R10, R6, RZ ;  /* 0x000000060a067224 */ /* 0x020fe400078e02ff */
[----:B------:R-:W-:-:S07]  /*165b0*/  IMAD.IADD R0, R9, 0x1, R0 ;  /* 0x0000000109007824 */ /* 0x000fce00078e0200 */
[----:B------:R-:W-:Y:S05]  /*165c0*/  WARPSYNC.COLLECTIVE R15, `(.L_x_331) ;  /* 0x000000000f087348 */ /* 0x000fea0003c00000 */
[----:B------:R0:W1:Y:S02]  /*165d0*/  SHFL.IDX P6, R14, R13, R12, R11 ;  /* 0x0000000c0d0e7389 */ /* 0x00006400000c000b */
[----:B01----:R-:W-:Y:S01]  /*165e0*/  ENDCOLLECTIVE ;  /* 0x000000000000791b */ /* 0x003fe20003800000 */
.L_x_331:
[C---:B------:R-:W-:Y:S01]  /*165f0*/  VIADD R7, R0.reuse, 0x10 ;  /* 0x0000001000077836 */ /* 0x040fe20000000000 */
[----:B------:R-:W-:Y:S01]  /*16600*/  ISETP.GE.AND P0, PT, R0, R6, PT ;  /* 0x000000060000720c */ /* 0x000fe20003f06270 */
[----:B------:R-:W-:Y:S02]  /*16610*/  IMAD.MOV.U32 R13, RZ, RZ, R5 ;  /* 0x000000ffff0d7224 */ /* 0x000fe400078e0005 */
[----:B------:R-:W-:-:S10]  /*16620*/  IMAD.MOV.U32 R2, RZ, RZ, R14 ;  /* 0x000000ffff027224 */ /* 0x000fd400078e000e */
[----:B------:R-:W-:Y:S05]  /*16630*/  WARPSYNC.COLLECTIVE R15, `(.L_x_332) ;  /* 0x000000000f087348 */ /* 0x000fea0003c00000 */
[----:B------:R0:W1:Y:S02]  /*16640*/  SHFL.IDX P6, R14, R13, R12, R11 ;  /* 0x0000000c0d0e7389 */ /* 0x00006400000c000b */
[----:B01----:R-:W-:Y:S01]  /*16650*/  ENDCOLLECTIVE ;  /* 0x000000000000791b */ /* 0x003fe20003800000 */
.L_x_332:
[----:B------:R-:W-:Y:S02]  /*16660*/  IMAD.MOV.U32 R13, RZ, RZ, R4 ;  /* 0x000000ffff0d7224 */ /* 0x000fe400078e0004 */
[----:B------:R-:W-:Y:S01]  /*16670*/  IMAD.MOV.U32 R12, RZ, RZ, 0x1 ;  /* 0x00000001ff0c7424 */ /* 0x000fe200078e00ff */
[----:B------:R-:W-:-:S05]  /*16680*/  @!P0 LEA R14, P5, R32, R14, 0x1 ;  /* 0x0000000e200e8211 */ /* 0x000fca00078a08ff */
[----:B------:R-:W-:Y:S02]  /*16690*/  @!P0 IMAD.X R3, RZ, RZ, R2, P5 ;  /* 0x000000ffff038224 */ /* 0x000fe400028e0602 */
[----:B------:R-:W-:-:S07]  /*166a0*/  @!P0 IMAD.MOV.U32 R2, RZ, RZ, R14 ;  /* 0x000000ffff028224 */ /* 0x000fce00078e000e */
[----:B------:R-:W-:Y:S05]  /*166b0*/  WARPSYNC.COLLECTIVE R15, `(.L_x_333) ;  /* 0x000000000f087348 */ /* 0x000fea0003c00000 */
[----:B------:R0:W1:Y:S02]  /*166c0*/  SHFL.IDX P6, R14, R13, R12, R11 ;  /* 0x0000000c0d0e7389 */ /* 0x00006400000c000b */
[----:B01----:R-:W-:Y:S01]  /*166d0*/  ENDCOLLECTIVE ;  /* 0x000000000000791b */ /* 0x003fe20003800000 */
.L_x_333:
[----:B------:R-:W-:Y:S01]  /*166e0*/  @!PT LDS RZ, [RZ] ;  /* 0x00000000fffff984 */ /* 0x000fe20000000800 */
[----:B------:R-:W-:Y:S01]  /*166f0*/  @!PT LDS RZ, [RZ] ;  /* 0x00000000fffff984 */ /* 0x000fe20000000800 */
[----:B------:R-:W-:Y:S01]  /*16700*/  @!PT LDS RZ, [RZ] ;  /* 0x00000000fffff984 */ /* 0x000fe20000000800 */
[----:B------:R-:W-:Y:S04]  /*16710*/  @!P0 LDGSTS.E.BYPASS.LTC128B.128 [R33+0x14400], desc[UR36][R2.64], !P4 ;  /* 0x1440000002218fae */ /* 0x000fe8000e101d64 */
[----:B------:R-:W-:Y:S04]  /*16720*/  @!P0 LDGSTS.E.BYPASS.LTC128B.128 [R33+0x18400], desc[UR36][R2.64+0x80], !P3 ;  /* 0x1840008002218fae */ /* 0x000fe8000d901d64 */
[----:B------:R-:W-:Y:S01]  /*16730*/  @!P0 LDGSTS.E.BYPASS.LTC128B.128 [R33+0x1c400], desc[UR36][R2.64+0x100], !P2 ;  /* 0x1c40010002218fae */ /* 0x000fe2000d101d64 */
[----:B------:R-:W-:-:S03]  /*16740*/  IMAD.MOV.U32 R13, RZ, RZ, R5 ;  /* 0x000000ffff0d7224 */ /* 0x000fc600078e0005 */
[----:B------:R0:W-:Y:S01]  /*16750*/  @!P0 LDGSTS.E.BYPASS.LTC128B.128 [R33+0x20400], desc[UR36][R2.64+0x180], !P1 ;  /* 0x2040018002218fae */ /* 0x0001e2000c901d64 */
[----:B------:R-:W-:Y:S01]  /*16760*/  ISETP.GE.AND P0, PT, R7, R6, PT ;  /* 0x000000060700720c */ /* 0x000fe20003f06270 */
[----:B0-----:R-:W-:-:S12]  /*16770*/  IMAD.MOV.U32 R2, RZ, RZ, R14 ;  /* 0x000000ffff027224 */ /* 0x001fd800078e000e */
[----:B------:R-:W-:Y:S05]  /*16780*/  WARPSYNC.COLLECTIVE R15, `(.L_x_334) ;  /* 0x000000000f087348 */ /* 0x000fea0003c00000 */
[----:B------:R0:W1:Y:S02]  /*16790*/  SHFL.IDX P6, R14, R13, R12, R11 ;  /* 0x0000000c0d0e7389 */ /* 0x00006400000c000b */
[----:B01----:R-:W-:Y:S01]  /*167a0*/  ENDCOLLECTIVE ;  /* 0x000000000000791b */ /* 0x003fe20003800000 */
.L_x_334:
[----:B------:R-:W-:Y:S02]  /*167b0*/  IMAD.MOV.U32 R13, RZ, RZ, R4 ;  /* 0x000000ffff0d7224 */ /* 0x000fe400078e0004 */
[----:B------:R-:W-:Y:S01]  /*167c0*/  IMAD.MOV.U32 R12, RZ, RZ, 0x2 ;  /* 0x00000002ff0c7424 */ /* 0x000fe200078e00ff */
[----:B------:R-:W-:-:S04]  /*167d0*/  @!P0 LEA R14, P5, R32, R14, 0x1 ;  /* 0x0000000e200e8211 */ /* 0x000fc800078a08ff */
[----:B------:R-:W-:Y:S01]  /*167e0*/  @!P0 IADD3.X R7, RZ, R2, RZ, P5, !PT ;  /* 0x00000002ff078210 */ /* 0x000fe20002ffe4ff */
[----:B------:R-:W-:-:S08]  /*167f0*/  @!P0 IMAD.MOV.U32 R2, RZ, RZ, R14 ;  /* 0x000000ffff028224 */ /* 0x000fd000078e000e */
[----:B------:R-:W-:Y:S05]  /*16800*/  WARPSYNC.COLLECTIVE R15, `(.L_x_335) ;  /* 0x000000000f087348 */ /* 0x000fea0003c00000 */
[----:B------:R0:W1:Y:S02]  /*16810*/  SHFL.IDX P6, R14, R13, R12, R11 ;  /* 0x0000000c0d0e7389 */ /* 0x00006400000c000b */
[----:B01----:R-:W-:Y:S01]  /*16820*/  ENDCOLLECTIVE ;  /* 0x000000000000791b */ /* 0x003fe20003800000 */
.L_x_335:
[----:B------:R-:W-:Y:S02]  /*16830*/  @!P0 IMAD.MOV.U32 R3, RZ, RZ, R7 ;  /* 0x000000ffff038224 */ /* 0x000fe400078e0007 */
[----:B------:R-:W-:-:S03]  /*16840*/  VIADD R7, R0, 0x20 ;  /* 0x0000002000077836 */ /* 0x000fc60000000000 */
[----:B------:R-:W-:Y:S01]  /*16850*/  @!PT LDS RZ, [RZ] ;  /* 0x00000000fffff984 */ /* 0x000fe20000000800 */
[----:B------:R-:W-:Y:S01]  /*16860*/  @!PT LDS RZ, [RZ] ;  /* 0x00000000fffff984 */ /* 0x000fe20000000800 */
[----:B------:R-:W-:Y:S01]  /*16870*/  @!PT LDS RZ, [RZ] ;  /* 0x00000000fffff984 */ /* 0x000fe20000000800 */
[----:B------:R-:W-:Y:S04]  /*16880*/  @!P0 LDGSTS.E.BYPASS.LTC128B.128 [R33+0x14c00], desc[UR36][R2.64], !P4 ;  /* 0x14c0000002218fae */ /* 0x000fe8000e101d64 */
[----:B------:R-:W-:Y:S01]  /*16890*/  @!P0 LDGSTS.E.BYPASS.LTC128B.128 [R33+0x18c00], desc[UR36][R2.64+0x80], !P3 ;  /* 0x18c0008002218fae */ /* 0x000fe2000d901d64 */
[----:B------:R-:W-:-:S03]  /*168a0*/  IMAD.MOV.U32 R13, RZ, RZ, R5 ;  /* 0x000000ffff0d7224 */ /* 0x000fc600078e0005 */
[----:B------:R-:W-:Y:S04]  /*168b0*/  @!P0 LDGSTS.E.BYPASS.LTC128B.128 [R33+0x1cc00], desc[UR36][R2.64+0x100], !P2 ;  /* 0x1cc0010002218fae */ /* 0x000fe8000d101d64 */
[----:B------:R0:W-:Y:S01]  /*168c0*/  @!P0 LDGSTS.E.BYPASS.LTC128B.128 [R33+0x20c00], desc[UR36][R2.64+0x180], !P1 ;  /* 0x20c0018002218fae */ /* 0x0001e2000c901d64 */
[----:B------:R-:W-:Y:S01]  /*168d0*/  ISETP.GE.AND P0, PT, R7, R6, PT ;  /* 0x000000060700720c */ /* 0x000fe20003f06270 */
[----:B0-----:R-:W-:-:S12]  /*168e0*/  IMAD.MOV.U32 R2, RZ, RZ, R14 ;  /* 0x000000ffff027224 */ /* 0x001fd800078e000e */
[----:B------:R-:W-:Y:S05]  /*168f0*/  WARPSYNC.COLLECTIVE R15, `(.L_x_336) ;  /* 0x000000000f087348 */ /* 0x000fea0003c00000 */
[----:B------:R0:W1:Y:S02]  /*16900*/  SHFL.IDX P6, R14, R13, R12, R11 ;  /* 0x0000000c0d0e7389 */ /* 0x00006400000c000b */
[----:B01----:R-:W-:Y:S01]  /*16910*/  ENDCOLLECTIVE ;  /* 0x000000000000791b */ /* 0x003fe20003800000 */
.L_x_336:
        /* <DEDUP_REMOVED lines=8> */
.L_x_337:
        /* <DEDUP_REMOVED lines=15> */
.L_x_338:
        /* <DEDUP_REMOVED lines=8> */
.L_x_339:
        /* <DEDUP_REMOVED lines=15> */
.L_x_340:
        /* <DEDUP_REMOVED lines=8> */
.L_x_341:
        /* <DEDUP_REMOVED lines=15> */
.L_x_342:
        /* <DEDUP_REMOVED lines=8> */
.L_x_343:
        /* <DEDUP_REMOVED lines=15> */
.L_x_344:
[----:B------:R-:W-:Y:S01]  /*16ee0*/  IMAD.MOV.U32 R13, RZ, RZ, R4 ;  /* 0x000000ffff0d7224 */ /* 0x000fe200078e0004 */
[----:B------:R-:W-:Y:S02]  /*16ef0*/  MOV R12, 0x7 ;  /* 0x00000007000c7802 */ /* 0x000fe40000000f00 */
[----:B------:R-:W-:-:S05]  /*16f00*/  @!P0 LEA R14, P5, R32, R14, 0x1 ;  /* 0x0000000e200e8211 */ /* 0x000fca00078a08ff */
[----:B------:R-:W-:Y:S02]  /*16f10*/  @!P0 IMAD.X R7, RZ, RZ, R2, P5 ;  /* 0x000000ffff078224 */ /* 0x000fe400028e0602 */
[----:B------:R-:W-:-:S07]  /*16f20*/  @!P0 IMAD.MOV.U32 R2, RZ, RZ, R14 ;  /* 0x000000ffff028224 */ /* 0x000fce00078e000e */
[----:B------:R-:W-:Y:S05]  /*16f30*/  WARPSYNC.COLLECTIVE R15, `(.L_x_345) ;  /* 0x000000000f087348 */ /* 0x000fea0003c00000 */
[----:B------:R0:W1:Y:S02]  /*16f40*/  SHFL.IDX P6, R14, R13, R12, R11 ;  /* 0x0000000c0d0e7389 */ /* 0x00006400000c000b */
[----:B01----:R-:W-:Y:S01]  /*16f50*/  ENDCOLLECTIVE ;  /* 0x000000000000791b */ /* 0x003fe20003800000 */
.L_x_345:
[----:B------:R-:W-:-:S05]  /*16f60*/  @!P0 IMAD.MOV.U32 R3, RZ, RZ, R7 ;  /* 0x000000ffff038224 */ /* 0x000fca00078e0007 */
[----:B------:R-:W-:Y:S01]  /*16f70*/  @!PT LDS RZ, [RZ] ;  /* 0x00000000fffff984 */ /* 0x000fe20000000800 */
[----:B------:R-:W-:Y:S01]  /*16f80*/  @!PT LDS RZ, [RZ] ;  /* 0x00000000fffff984 */ /* 0x000fe20000000800 */
[----:B------:R-:W-:Y:S01]  /*16f90*/  @!PT LDS RZ, [RZ] ;  /* 0x00000000fffff984 */ /* 0x000fe20000000800 */
[----:B------:R0:W-:Y:S04]  /*16fa0*/  @!P0 LDGSTS.E.BYPASS.LTC128B.128 [R33+0x17400], desc[UR36][R2.64], !P4 ;  /* 0x1740000002218fae */ /* 0x0001e8000e101d64 */
[----:B------:R0:W-:Y:S01]  /*16fb0*/  @!P0 LDGSTS.E.BYPASS.LTC128B.128 [R33+0x1b400], desc[UR36][R2.64+0x80], !P3 ;  /* 0x1b40008002218fae */ /* 0x0001e2000d901d64 */
[----:B------:R-:W-:-:S03]  /*16fc0*/  IMAD.MOV.U32 R13, RZ, RZ, R5 ;  /* 0x000000ffff0d7224 */ /* 0x000fc600078e0005 */
[----:B------:R0:W-:Y:S04]  /*16fd0*/  @!P0 LDGSTS.E.BYPASS.LTC128B.128 [R33+0x1f400], desc[UR36][R2.64+0x100], !P2 ;  /* 0x1f40010002218fae */ /* 0x0001e8000d101d64 */
[----:B------:R0:W-:Y:S01]  /*16fe0*/  @!P0 LDGSTS.E.BYPASS.LTC128B.128 [R33+0x23400], desc[UR36][R2.64+0x180], !P1 ;  /* 0x2340018002218fae */ /* 0x0001e2000c901d64 */
[----:B------:R-:W-:-:S07]  /*16ff0*/  IMAD.MOV.U32 R7, RZ, RZ, R14 ;  /* 0x000000ffff077224 */ /* 0x000fce00078e000e */
[----:B0-----:R-:W-:Y:S05]  /*17000*/  WARPSYNC.COLLECTIVE R15, `(.L_x_346) ;  /* 0x000000000f087348 */ /* 0x001fea0003c00000 */
[----:B------:R1:W2:Y:S02]  /*17010*/  SHFL.IDX P6, R14, R13, R12, R11 ;  /* 0x0000000c0d0e7389 */ /* 0x0002a400000c000b */
[----:B012---:R-:W-:Y:S01]  /*17020*/  ENDCOLLECTIVE ;  /* 0x000000000000791b */ /* 0x007fe20003800000 */
.L_x_346:
[----:B------:R-:W-:Y:S05]  /*17030*/  BRA `(.L_x_347) ;  /* 0xffffffc000087947 */ /* 0x000fea000383ffff */
.L_x_265:
[----:B0-----:R0:W3:Y:S02]  /*17040*/  SYNCS.PHASECHK.TRANS64.TRYWAIT P0, [R22+URZ+0x38820], R3 ;  /* 0x03882003160075a7 */ /* 0x0010e4000800017f */
[----:B---3--:R-:W-:Y:S05]  /*17050*/  @!P0 NANOSLEEP.SYNCS 0x989680 ;  /* 0x009896800000895d */ /* 0x008fea0003900000 */
[----:B------:R-:W3:Y:S02]  /*17060*/  @!P0 SYNCS.PHASECHK.TRANS64 P0, [R22+URZ+0x38820], R3 ;  /* 0x03882003160085a7 */ /* 0x000ee4000800007f */
[----:B---3--:R-:W-:Y:S05]  /*17070*/  @!P0 BRA `(.L_x_265) ;  /* 0xfffffffc00f08947 */ /* 0x008fea000383ffff */
[----:B------:R-:W-:Y:S05]  /*17080*/  BRA `(.L_x_348) ;  /* 0xffffffc000847947 */ /* 0x000fea000383ffff */
.L_x_270:
[----:B0-----:R0:W1:Y:S02]  /*17090*/  SYNCS.PHASECHK.TRANS64.TRYWAIT P0, [R6+URZ+0x38840], R3 ;  /* 0x03884003060075a7 */ /* 0x001064000800017f */
[----:B-1----:R-:W-:Y:S05]  /*170a0*/  @!P0 NANOSLEEP.SYNCS 0x989680 ;  /* 0x009896800000895d */ /* 0x002fea0003900000 */
[----:B------:R-:W1:Y:S02]  /*170b0*/  @!P0 SYNCS.PHASECHK.TRANS64 P0, [R6+URZ+0x38840], R3 ;  /* 0x03884003060085a7 */ /* 0x000e64000800007f */
[----:B-1----:R-:W-:Y:S05]  /*170c0*/  @!P0 BRA `(.L_x_270) ;  /* 0xfffffffc00f08947 */ /* 0x002fea000383ffff */
[----:B------:R-:W-:Y:S05]  /*170d0*/  BRA `(.L_x_349) ;  /* 0xffffffc400647947 */ /* 0x000fea000383ffff */
.L_x_271:
        /* <DEDUP_REMOVED lines=8> */
.L_x_351:
[----:B------:R-:W-:Y:S05]  /*17160*/  BSYNC B1 ;  /* 0x0000000000017941 */ /* 0x000fea0003800000 */
.L_x_350:
[----:B------:R-:W-:Y:S01]  /*17170*/  IMAD.MOV.U32 R13, RZ, RZ, R8 ;  /* 0x000000ffff0d7224 */ /* 0x000fe200078e0008 */
[----:B------:R-:W-:Y:S01]  /*17180*/  LOP3.LUT R23, R23, 0xfffff7ff, RZ, 0xc0, !PT ;  /* 0xfffff7ff17177812 */ /* 0x000fe200078ec0ff */
[----:B------:R-:W-:Y:S02]  /*17190*/  IMAD.MOV.U32 R12, RZ, RZ, RZ ;  /* 0x000000ffff0c7224 */ /* 0x000fe400078e00ff */
[----:B------:R-:W-:Y:S01]  /*171a0*/  IMAD.MOV.U32 R11, RZ, RZ, 0x181f ;  /* 0x0000181fff0b7424 */ /* 0x000fe200078e00ff */
[----:B------:R-:W-:Y:S01]  /*171b0*/  @P3 LOP3.LUT R23, R23, 0x800, RZ, 0xfc, !PT ;  /* 0x0000080017173812 */ /* 0x000fe200078efcff */
[----:B------:R-:W-:Y:S02]  /*171c0*/  IMAD.MOV.U32 R15, RZ, RZ, -0x1 ;  /* 0xffffffffff0f7424 */ /* 0x000fe400078e00ff */
[----:B------:R-:W-:Y:S01]  /*171d0*/  IMAD.MOV.U32 R3, RZ, RZ, R14 ;  /* 0x000000ffff037224 */ /* 0x000fe200078e000e */
[----:B------:R-:W-:Y:S01]  /*171e0*/  LOP3.LUT P3, RZ, R23, 0x10, RZ, 0xc0, !PT ;  /* 0x0000001017ff7812 */ /* 0x000fe2000786c0ff */
[----:B------:R-:W-:-:S12]  /*171f0*/  IMAD.SHL.U32 R0, R32, 0x2, RZ ;  /* 0x0000000220007824 */ /* 0x000fd800078e00ff */
[----:B------:R-:W-:Y:S05]  /*17200*/  WARPSYNC.COLLECTIVE R15, `(.L_x_352) ;  /* 0x000000000f087348 */ /* 0x000fea0003c00000 */
[----:B------:R0:W1:Y:S02]  /*17210*/  SHFL.IDX P6, R14, R13, R12, R11 ;  /* 0x0000000c0d0e7389 */ /* 0x00006400000c000b */
[----:B01----:R-:W-:Y:S01]  /*17220*/  ENDCOLLECTIVE ;  /* 0x000000000000791b */ /* 0x003fe20003800000 */
.L_x_352:
[----:B------:R-:W-:Y:S01]  /*17230*/  LOP3.LUT R23, R23, 0xfffffbff, RZ, 0xc0, !PT ;  /* 0xfffffbff17177812 */ /* 0x000fe200078ec0ff */
[----:B------:R-:W-:-:S03]  /*17240*/  IMAD R9, R9, 0x2, R22 ;  /* 0x0000000209097824 */ /* 0x000fc600078e0216 */
[----:B------:R-:W-:-:S04]  /*17250*/  @P2 LOP3.LUT R23, R23, 0x400, RZ, 0xfc, !PT ;  /* 0x0000040017172812 */ /* 0x000fc800078efcff */
[C---:B------:R-:W-:Y:S02]  /*17260*/  LOP3.LUT P2, RZ, R23.reuse, 0x8, RZ, 0xc0, !PT ;  /* 0x0000000817ff7812 */ /* 0x040fe4000784c0ff */
[----:B------:R-:W-:Y:S01]  /*17270*/  LOP3.LUT R23, R23, 0xfffffdff, RZ, 0xc0, !PT ;  /* 0xfffffdff17177812 */ /* 0x000fe200078ec0ff */
[----:B------:R-:W-:-:S03]  /*17280*/  IMAD.MOV.U32 R13, RZ, RZ, R10 ;  /* 0x000000ffff0d7224 */ /* 0x000fc600078e000a */
[----:B------:R-:W-:Y:S01]  /*17290*/  @P1 LOP3.LUT R23, R23, 0x200, RZ, 0xfc, !PT ;  /* 0x0000020017171812 */ /* 0x000fe200078efcff */
[----:B------:R-:W-:-:S03]  /*172a0*/  IMAD.MOV.U32 R12, RZ, RZ, 0x1 ;  /* 0x00000001ff0c7424 */ /* 0x000fc600078e00ff */
[----:B------:R-:W-:Y:S01]  /*172b0*/  LOP3.LUT P1, RZ, R23, 0x4, RZ, 0xc0, !PT ;  /* 0x0000000417ff7812 */ /* 0x000fe2000782c0ff */
[----:B------:R-:W-:-:S12]  /*172c0*/  IMAD.MOV.U32 R2, RZ, RZ, R14 ;  /* 0x000000ffff027224 */ /* 0x000fd800078e000e */
[----:B------:R-:W-:Y:S05]  /*172d0*/  WARPSYNC.COLLECTIVE R15, `(.L_x_353) ;  /* 0x000000000f087348 */ /* 0x000fea0003c00000 */
[----:B------:R0:W1:Y:S02]  /*172e0*/  SHFL.IDX P6, R14, R13, R12, R11 ;  /* 0x0000000c0d0e7389 */ /* 0x00006400000c000b */
[----:B01----:R-:W-:Y:S01]  /*172f0*/  ENDCOLLECTIVE ;  /* 0x000000000000791b */ /* 0x003fe20003800000 */
.L_x_353:
[----:B------:R-:W-:-:S05]  /*17300*/  IADD3 R2, P0, R2, R0, RZ ;  /* 0x0000000002027210 */ /* 0x000fca0007f1e0ff */
[----:B------:R-:W-:-:S05]  /*17310*/  IMAD.X R3, RZ, RZ, R3, P0 ;  /* 0x000000ffff037224 */ /* 0x000fca00000e0603 */
[----:B------:R-:W-:Y:S01]  /*17320*/  @!PT LDS RZ, [RZ] ;  /* 0x00000000fffff984 */ /* 0x000fe20000000800 */
[----:B------:R-:W-:Y:S01]  /*17330*/  @!PT LDS RZ, [RZ] ;  /* 0x00000000fffff984 */ /* 0x000fe20000000800 */
[----:B------:R-:W-:Y:S01]  /*17340*/  @!PT LDS RZ, [RZ] ;  /* 0x00000000fffff984 */ /* 0x000fe20000000800 */
[----:B------:R0:W-:Y:S01]  /*17350*/  LDGSTS.E.BYPASS.LTC128B.128 [R9+0x24400], desc[UR36][R2.64], !P3 ;  /* 0x2440000002097fae */ /* 0x0001e2000d901d64 */
[----:B------:R-:W-:-:S03]  /*17360*/  IMAD.MOV.U32 R13, RZ, RZ, R8 ;  /* 0x000000ffff0d7224 */ /* 0x000fc600078e0008 */
[----:B------:R0:W-:Y:S04]  /*17370*/  LDGSTS.E.BYPASS.LTC128B.128 [R9+0x26c00], desc[UR36][R2.64+0x80], !P2 ;  /* 0x26c0008002097fae */ /* 0x0001e8000d101d64 */
[----:B------:R0:W-:Y:S01]  /*17380*/  LDGSTS.E.BYPASS.LTC128B.128 [R9+0x29400], desc[UR36][R2.64+0x100], !P1 ;  /* 0x2940010002097fae */ /* 0x0001e2000c901d64 */
[----:B------:R-:W-:-:S03]  /*17390*/  IMAD.MOV.U32 R35, RZ, RZ, R14 ;  /* 0x000000ffff237224 */ /* 0x000fc600078e000e */
[----:B------:R0:W-:Y:S04]  /*173a0*/  LDGSTS.E.BYPASS.LTC128B.128 [R9+0x2bc00], desc[UR36][R2.64+0x180], !P5 ;  /* 0x2bc0018002097fae */ /* 0x0001e8000e901d64 */
[----:B0-----:R-:W-:Y:S05]  /*173b0*/  WARPSYNC.COLLECTIVE R15, `(.L_x_354) ;  /* 0x000000000f087348 */ /* 0x001fea0003c00000 */
[----:B------:R1:W2:Y:S02]  /*173c0*/  SHFL.IDX P6, R14, R13, R12, R11 ;  /* 0x0000000c0d0e7389 */ /* 0x0002a400000c000b */
[----:B012---:R-:W-:Y:S01]  /*173d0*/  ENDCOLLECTIVE ;  /* 0x000000000000791b */ /* 0x007fe20003800000 */
.L_x_354:
[----:B------:R-:W-:Y:S02]  /*173e0*/  IMAD.MOV.U32 R13, RZ, RZ, R10 ;  /* 0x000000ffff0d7224 */ /* 0x000fe400078e000a */
[----:B------:R-:W-:Y:S02]  /*173f0*/  IMAD.MOV.U32 R12, RZ, RZ, 0x2 ;  /* 0x00000002ff0c7424 */ /* 0x000fe400078e00ff */
[----:B------:R-:W-:-:S07]  /*17400*/  IMAD.MOV.U32 R2, RZ, RZ, R14 ;  /* 0x000000ffff027224 */ /* 0x000fce00078e000e */
[----:B------:R-:W-:Y:S05]  /*17410*/  WARPSYNC.COLLECTIVE R15, `(.L_x_355) ;  /* 0x000000000f087348 */ /* 0x000fea0003c00000 */
[----:B------:R0:W1:Y:S02]  /*17420*/  SHFL.IDX P6, R14, R13, R12, R11 ;  /* 0x0000000c0d0e7389 */ /* 0x00006400000c000b */
[----:B01----:R-:W-:Y:S01]  /*17430*/  ENDCOLLECTIVE ;  /* 0x000000000000791b */ /* 0x003fe20003800000 */
.L_x_355:
        /* <DEDUP_REMOVED lines=14> */
.L_x_356:
[----:B------:R-:W-:Y:S02]  /*17520*/  IMAD.MOV.U32 R13, RZ, RZ, R10 ;  /* 0x000000ffff0d7224 */ /* 0x000fe400078e000a */
[----:B------:R-:W-:Y:S02]  /*17530*/  IMAD.MOV.U32 R12, RZ, RZ, 0x3 ;  /* 0x00000003ff0c7424 */ /* 0x000fe400078e00ff */
[----:B------:R-:W-:-:S07]  /*17540*/  IMAD.MOV.U32 R2, RZ, RZ, R14 ;  /* 0x000000ffff027224 */ /* 0x000fce00078e000e */
[----:B------:R-:W-:Y:S05]  /*17550*/  WARPSYNC.COLLECTIVE R15, `(.L_x_357) ;  /* 0x000000000f087348 */ /* 0x000fea0003c00000 */
[----:B------:R0:W1:Y:S02]  /*17560*/  SHFL.IDX P6, R14, R13, R12, R11 ;  /* 0x0000000c0d0e7389 */ /* 0x00006400000c000b */
[----:B01----:R-:W-:Y:S01]  /*17570*/  ENDCOLLECTIVE ;  /* 0x000000000000791b */ /* 0x003fe20003800000 */
.L_x_357:
        /* <DEDUP_REMOVED lines=14> */
.L_x_358:
[----:B------:R-:W-:Y:S02]  /*17660*/  IMAD.MOV.U32 R13, RZ, RZ, R10 ;  /* 0x000000ffff0d7224 */ /* 0x000fe400078e000a */
[----:B------:R-:W-:Y:S02]  /*17670*/  IMAD.MOV.U32 R12, RZ, RZ, 0x4 ;  /* 0x00000004ff0c7424 */ /* 0x000fe400078e00ff */
[----:B------:R-:W-:-:S07]  /*17680*/  IMAD.MOV.U32 R2, RZ, RZ, R14 ;  /* 0x000000ffff027224 */ /* 0x000fce00078e000e */
[----:B------:R-:W-:Y:S05]  /*17690*/  WARPSYNC.COLLECTIVE R15, `(.L_x_359) ;  /* 0x000000000f087348 */ /* 0x000fea0003c00000 */
[----:B------:R0:W1:Y:S02]  /*176a0*/  SHFL.IDX P6, R14, R13, R12, R11 ;  /* 0x0000000c0d0e7389 */ /* 0x00006400000c000b */
[----:B01----:R-:W-:Y:S01]  /*176b0*/  ENDCOLLECTIVE ;  /* 0x000000000000791b */ /* 0x003fe20003800000 */
.L_x_359:
[----:B------:R-:W-:-:S05]  /*176c0*/  IADD3 R2, P0, R2, R0, RZ ;  /* 0x0000000002027210 */ /* 0x000fca0007f1e0ff */
[----:B------:R-:W-:-:S05]  /*176d0*/  IMAD.X R3, RZ, RZ, R35, P0 ;  /* 0x000000ffff037224 */ /* 0x000fca00000e0623 */
[----:B------:R-:W-:Y:S01]  /*176e0*/  @!PT LDS RZ, [RZ] ;  /* 0x00000000fffff984 */ /* 0x000fe20000000800 */
[----:B------:R-:W-:Y:S01]  /*176f0*/  @!PT LDS RZ, [RZ] ;  /* 0x00000000fffff984 */ /* 0x000fe20000000800 */
[----:B------:R-:W-:Y:S01]  /*17700*/  @!PT LDS RZ, [RZ] ;  /* 0x00000000fffff984 */ /* 0x000fe20000000800 */
[----:B------:R0:W-:Y:S01]  /*17710*/  LDGSTS.E.BYPASS.LTC128B.128 [R9+0x25c00], desc[UR36][R2.64], !P3 ;  /* 0x25c0000002097fae */ /* 0x0001e2000d901d64 */
[----:B------:R-:W-:Y:S01]  /*17720*/  IMAD.MOV.U32 R13, RZ, RZ, R8 ;  /* 0x000000ffff0d7224 */ /* 0x000fe200078e0008 */
[C---:B------:R-:W-:Y:S02]  /*17730*/  LOP3.LUT P3, RZ, R23.reuse, 0x800, RZ, 0xc0, !PT ;  /* 0x0000080017ff7812 */ /* 0x040fe4000786c0ff */
[----:B------:R0:W-:Y:S01]  /*17740*/  LDGSTS.E.BYPASS.LTC128B.128 [R9+0x28400], desc[UR36][R2.64+0x80], !P2 ;  /* 0x2840008002097fae */ /* 0x0001e2000d101d64 */
[----:B------:R-:W-:-:S03]  /*17750*/  LOP3.LUT P2, RZ, R23, 0x400, RZ, 0xc0, !PT ;  /* 0x0000040017ff7812 */ /* 0x000fc6000784c0ff */
[----:B------:R0:W-:Y:S01]  /*17760*/  LDGSTS.E.BYPASS.LTC128B.128 [R9+0x2ac00], desc[UR36][R2.64+0x100], !P1 ;  /* 0x2ac0010002097fae */ /* 0x0001e2000c901d64 */
[----:B------:R-:W-:Y:S01]  /*17770*/  LOP3.LUT P1, RZ, R23, 0x200, RZ, 0xc0, !PT ;  /* 0x0000020017ff7812 */ /* 0x000fe2000782c0ff */
[----:B------:R-:W-:Y:S02]  /*17780*/  IMAD.MOV.U32 R35, RZ, RZ, R14 ;  /* 0x000000ffff237224 */ /* 0x000fe400078e000e */
[----:B------:R0:W-:Y:S10]  /*17790*/  LDGSTS.E.BYPASS.LTC128B.128 [R9+0x2d400], desc[UR36][R2.64+0x180], !P5 ;  /* 0x2d40018002097fae */ /* 0x0001f4000e901d64 */
[----:B0-----:R-:W-:Y:S05]  /*177a0*/  WARPSYNC.COLLECTIVE R15, `(.L_x_360) ;  /* 0x000000000f087348 */ /* 0x001fea0003c00000 */
[----:B------:R1:W2:Y:S02]  /*177b0*/  SHFL.IDX P6, R14, R13, R12, R11 ;  /* 0x0000000c0d0e7389 */ /* 0x0002a400000c000b */
[----:B012---:R-:W-:Y:S01]  /*177c0*/  ENDCOLLECTIVE ;  /* 0x000000000000791b */ /* 0x007fe20003800000 */
.L_x_360:
[----:B------:R-:W-:Y:S01]  /*177d0*/  IMAD.MOV.U32 R2, RZ, RZ, R14 ;  /* 0x000000ffff027224 */ /* 0x000fe200078e000e */
[----:B------:R-:W-:Y:S06]  /*177e0*/  BRA `(.L_x_361) ;  /* 0xffffffc000b07947 */ /* 0x000fec000383ffff */
.L_x_276:
[----:B-1----:R1:W2:Y:S02]  /*177f0*/  SYNCS.PHASECHK.TRANS64.TRYWAIT P0, [R6+URZ+0x38860], R2 ;  /* 0x03886002060075a7 */ /* 0x0022a4000800017f */
[----:B--2---:R-:W-:Y:S05]  /*17800*/  @!P0 NANOSLEEP.SYNCS 0x989680 ;  /* 0x009896800000895d */ /* 0x004fea0003900000 */
[----:B------:R-:W2:Y:S02]  /*17810*/  @!P0 SYNCS.PHASECHK.TRANS64 P0, [R6+URZ+0x38860], R2 ;  /* 0x03886002060085a7 */ /* 0x000ea4000800007f */
[----:B--2---:R-:W-:Y:S05]  /*17820*/  @!P0 BRA `(.L_x_276) ;  /* 0xfffffffc00f08947 */ /* 0x004fea000383ffff */
[----:B------:R-:W-:Y:S05]  /*17830*/  BRA `(.L_x_362) ;  /* 0xffffffc400287947 */ /* 0x000fea000383ffff */
.L_x_277:
[----:B------:R-:W-:Y:S01]  /*17840*/  BSSY B1, `(.L_x_363) ;  /* 0x0000008000017945 */ /* 0x000fe20003800000 */
[----:B------:R-:W-:Y:S02]  /*17850*/  IMAD.MOV.U32 R13, RZ, RZ, R24 ;  /* 0x000000ffff0d7224 */ /* 0x000fe400078e0018 */
[----:B------:R-:W-:Y:S02]  /*17860*/  IMAD.MOV.U32 R12, RZ, RZ, RZ ;  /* 0x000000ffff0c7224 */ /* 0x000fe400078e00ff */
[----:B------:R-:W-:Y:S02]  /*17870*/  IMAD.MOV.U32 R11, RZ, RZ, 0x181f ;  /* 0x0000181fff0b7424 */ /* 0x000fe400078e00ff */
[----:B------:R-:W-:-:S07]  /*17880*/  IMAD.MOV.U32 R15, RZ, RZ, -0x1 ;  /* 0xffffffffff0f7424 */ /* 0x000fce00078e00ff */
[----:B-1----:R-:W-:Y:S05]  /*17890*/  WARPSYNC.COLLECTIVE R15, `(.L_x_364) ;  /* 0x000000000f087348 */ /* 0x002fea0003c00000 */
[----:B------:R0:W2:Y:S02]  /*178a0*/  SHFL.IDX P6, R14, R13, R12, R11 ;  /* 0x0000000c0d0e7389 */ /* 0x0000a400000c000b */
[----:B012---:R-:W-:Y:S01]  /*178b0*/  ENDCOLLECTIVE ;  /* 0x000000000000791b */ /* 0x007fe20003800000 */
.L_x_364:
[----:B------:R-:W-:Y:S05]  /*178c0*/  BSYNC B1 ;  /* 0x0000000000017941 */ /* 0x000fea0003800000 */
.L_x_363:
[----:B------:R-:W-:Y:S01]  /*178d0*/  MOV R13, R18 ;  /* 0x00000012000d7202 */ /* 0x000fe20000000f00 */
[----:B------:R-:W-:Y:S02]  /*178e0*/  IMAD.MOV.U32 R12, RZ, RZ, RZ ;  /* 0x000000ffff0c7224 */ /* 0x000fe400078e00ff */
[----:B------:R-:W-:Y:S02]  /*178f0*/  IMAD.MOV.U32 R11, RZ, RZ, 0x181f ;  /* 0x0000181fff0b7424 */ /* 0x000fe400078e00ff */
[----:B------:R-:W-:Y:S02]  /*17900*/  IMAD.MOV.U32 R15, RZ, RZ, -0x1 ;  /* 0xffffffffff0f7424 */ /* 0x000fe400078e00ff */
[----:B------:R-:W-:Y:S02]  /*17910*/  IMAD.MOV.U32 R3, RZ, RZ, R14 ;  /* 0x000000ffff037224 */ /* 0x000fe400078e000e */
[----:B------:R-:W-:-:S07]  /*17920*/  IMAD R7, R7, 0x2, R22 ;  /* 0x0000000207077824 */ /* 0x000fce00078e0216 */
[----:B------:R-:W-:Y:S05]  /*17930*/  WARPSYNC.COLLECTIVE R15, `(.L_x_365) ;  /* 0x000000000f087348 */ /* 0x000fea0003c00000 */
[----:B------:R0:W1:Y:S02]  /*17940*/  SHFL.IDX P6, R14, R13, R12, R11 ;  /* 0x0000000c0d0e7389 */ /* 0x00006400000c000b */
[----:B01----:R-:W-:Y:S01]  /*17950*/  ENDCOLLECTIVE ;  /* 0x000000000000791b */ /* 0x003fe20003800000 */
.L_x_365:
[----:B------:R-:W-:Y:S02]  /*17960*/  IMAD.MOV.U32 R13, RZ, RZ, R24 ;  /* 0x000000ffff0d7224 */ /* 0x000fe400078e0018 */
[----:B------:R-:W-:Y:S02]  /*17970*/  IMAD.MOV.U32 R12, RZ, RZ, 0x1 ;  /* 0x00000001ff0c7424 */ /* 0x000fe400078e00ff */
[----:B------:R-:W-:-:S07]  /*17980*/  IMAD.MOV.U32 R2, RZ, RZ, R14 ;  /* 0x000000ffff027224 */ /* 0x000fce00078e000e */
[----:B------:R-:W-:Y:S05]  /*17990*/  WARPSYNC.COLLECTIVE R15, `(.L_x_366) ;  /* 0x000000000f087348 */ /* 0x000fea0003c00000 */
[----:B------:R0:W1:Y:S02]  /*179a0*/  SHFL.IDX P6, R14, R13, R12, R11 ;  /* 0x0000000c0d0e7389 */ /* 0x00006400000c000b */
[----:B01----:R-:W-:Y:S01]  /*179b0*/  ENDCOLLECTIVE ;  /* 0x000000000000791b */ /* 0x003fe20003800000 */
.L_x_366:
[----:B------:R-:W-:-:S05]  /*179c0*/  IADD3 R2, P0, R2, R0, RZ ;  /* 0x0000000002027210 */ /* 0x000fca0007f1e0ff */
[----:B------:R-:W-:Y:S01]  /*179d0*/  IMAD.X R3, RZ, RZ, R3, P0 ;  /* 0x000000ffff037224 */ /* 0x000fe200000e0603 */
[----:B------:R-:W-:Y:S01]  /*179e0*/  ISETP.LT.OR P0, PT, R8, 0x1, P4 ;  /* 0x000000010800780c */ /* 0x000fe20002701670 */
[----:B------:R-:W-:-:S12]  /*179f0*/  IMAD.MOV.U32 R13, RZ, RZ, R18 ;  /* 0x000000ffff0d7224 */ /* 0x000fd800078e0012 */
        /* <DEDUP_REMOVED lines=9> */
[----:B------:R0:W-:Y:S02]  /*17a90*/  LDGSTS.E.BYPASS.LTC128B.128 [R7+0x7c00], desc[UR36][R2.64+0x180], !P0 ;  /* 0x07c0018002077fae */ /* 0x0001e4000c101d64 */
[----:B0-----:R-:W-:-:S07]  /*17aa0*/  IMAD.MOV.U32 R3, RZ, RZ, R14 ;  /* 0x000000ffff037224 */ /* 0x001fce00078e000e */
[----:B------:R-:W-:Y:S05]  /*17ab0*/  WARPSYNC.COLLECTIVE R15, `(.L_x_367) ;  /* 0x000000000f087348 */ /* 0x000fea0003c00000 */
[----:B------:R0:W1:Y:S02]  /*17ac0*/  SHFL.IDX P6, R14, R13, R12, R11 ;  /* 0x0000000c0d0e7389 */ /* 0x00006400000c000b */
[----:B01----:R-:W-:Y:S01]  /*17ad0*/  ENDCOLLECTIVE ;  /* 0x000000000000791b */ /* 0x003fe20003800000 */
.L_x_367:
[----:B------:R-:W-:Y:S02]  /*17ae0*/  IMAD.MOV.U32 R13, RZ, RZ, R24 ;  /* 0x000000ffff0d7224 */ /* 0x000fe400078e0018 */
[----:B------:R-:W-:Y:S02]  /*17af0*/  IMAD.MOV.U32 R12, RZ, RZ, 0x2 ;  /* 0x00000002ff0c7424 */ /* 0x000fe400078e00ff */
[----:B------:R-:W-:-:S07]  /*17b00*/  IMAD.MOV.U32 R2, RZ, RZ, R14 ;  /* 0x000000ffff027224 */ /* 0x000fce00078e000e */
[----:B------:R-:W-:Y:S05]  /*17b10*/  WARPSYNC.COLLECTIVE R15, `(.L_x_368) ;  /* 0x000000000f087348 */ /* 0x000fea0003c00000 */
[----:B------:R0:W1:Y:S02]  /*17b20*/  SHFL.IDX P6, R14, R13, R12, R11 ;  /* 0x0000000c0d0e7389 */ /* 0x00006400000c000b */
[----:B01----:R-:W-:Y:S01]  /*17b30*/  ENDCOLLECTIVE ;  /* 0x000000000000791b */ /* 0x003fe20003800000 */
.L_x_368:
        /* <DEDUP_REMOVED lines=18> */
.L_x_369:
[----:B------:R-:W-:Y:S02]  /*17c60*/  IMAD.MOV.U32 R13, RZ, RZ, R24 ;  /* 0x000000ffff0d7224 */ /* 0x000fe400078e0018 */
[----:B------:R-:W-:Y:S02]  /*17c70*/  IMAD.MOV.U32 R12, RZ, RZ, 0x3 ;  /* 0x00000003ff0c7424 */ /* 0x000fe400078e00ff */
[----:B------:R-:W-:-:S07]  /*17c80*/  IMAD.MOV.U32 R2, RZ, RZ, R14 ;  /* 0x000000ffff027224 */ /* 0x000fce00078e000e */
[----:B------:R-:W-:Y:S05]  /*17c90*/  WARPSYNC.COLLECTIVE R15, `(.L_x_370) ;  /* 0x000000000f087348 */ /* 0x000fea0003c00000 */
[----:B------:R0:W1:Y:S02]  /*17ca0*/  SHFL.IDX P6, R14, R13, R12, R11 ;  /* 0x0000000c0d0e7389 */ /* 0x00006400000c000b */
[----:B01----:R-:W-:Y:S01]  /*17cb0*/  ENDCOLLECTIVE ;  /* 0x000000000000791b */ /* 0x003fe20003800000 */
.L_x_370:
        /* <DEDUP_REMOVED lines=18> */
.L_x_371:
[----:B------:R-:W-:Y:S02]  /*17de0*/  IMAD.MOV.U32 R13, RZ, RZ, R24 ;  /* 0x000000ffff0d7224 */ /* 0x000fe400078e0018 */
[----:B------:R-:W-:Y:S02]  /*17df0*/  IMAD.MOV.U32 R12, RZ, RZ, 0x4 ;  /* 0x00000004ff0c7424 */ /* 0x000fe400078e00ff */
[----:B------:R-:W-:-:S07]  /*17e00*/  IMAD.MOV.U32 R2, RZ, RZ, R14 ;  /* 0x000000ffff027224 */ /* 0x000fce00078e000e */
[----:B------:R-:W-:Y:S05]  /*17e10*/  WARPSYNC.COLLECTIVE R15, `(.L_x_372) ;  /* 0x000000000f087348 */ /* 0x000fea0003c00000 */
[----:B------:R0:W1:Y:S02]  /*17e20*/  SHFL.IDX P6, R14, R13, R12, R11 ;  /* 0x0000000c0d0e7389 */ /* 0x00006400000c000b */
[----:B01----:R-:W-:Y:S01]  /*17e30*/  ENDCOLLECTIVE ;  /* 0x000000000000791b */ /* 0x003fe20003800000 */
.L_x_372:
[----:B------:R-:W-:-:S05]  /*17e40*/  IADD3 R2, P0, R2, R0, RZ ;  /* 0x0000000002027210 */ /* 0x000fca0007f1e0ff */
[----:B------:R-:W-:Y:S01]  /*17e50*/  IMAD.X R3, RZ, RZ, R3, P0 ;  /* 0x000000ffff037224 */ /* 0x000fe200000e0603 */
[----:B------:R-:W-:Y:S01]  /*17e60*/  ISETP.LT.OR P0, PT, R8, 0x31, P4 ;  /* 0x000000310800780c */ /* 0x000fe20002701670 */
[----:B------:R-:W-:-:S12]  /*17e70*/  IMAD.MOV.U32 R13, RZ, RZ, R18 ;  /* 0x000000ffff0d7224 */ /* 0x000fd800078e0012 */
[----:B------:R-:W-:Y:S01]  /*17e80*/  @!PT LDS RZ, [RZ] ;  /* 0x00000000fffff984 */ /* 0x000fe20000000800 */
[----:B------:R-:W-:Y:S01]  /*17e90*/  @!PT LDS RZ, [RZ] ;  /* 0x00000000fffff984 */ /* 0x000fe20000000800 */
[----:B------:R-:W-:Y:S01]  /*17ea0*/  @!PT LDS RZ, [RZ] ;  /* 0x00000000fffff984 */ /* 0x000fe20000000800 */
[----:B------:R0:W-:Y:S01]  /*17eb0*/  LDGSTS.E.BYPASS.LTC128B.128 [R7+0x1c00], desc[UR36][R2.64], !P0 ;  /* 0x01c0000002077fae */ /* 0x0001e2000c101d64 */
[----:B------:R-:W-:Y:S01]  /*17ec0*/  ISETP.LT.OR P0, PT, R8, 0x31, P3 ;  /* 0x000000310800780c */ /* 0x000fe20001f01670 */
[----:B------:R-:W-:-:S12]  /*17ed0*/  IMAD.MOV.U32 R24, RZ, RZ, R14 ;  /* 0x000000ffff187224 */ /* 0x000fd800078e000e */
[----:B0-----:R-:W-:Y:S05]  /*17ee0*/  WARPSYNC.COLLECTIVE R15, `(.L_x_373) ;  /* 0x000000000f087348 */ /* 0x001fea0003c00000 */
[----:B------:R1:W2:Y:S02]  /*17ef0*/  SHFL.IDX P6, R14, R13, R12, R11 ;  /* 0x0000000c0d0e7389 */ /* 0x0002a400000c000b */
[----:B012---:R-:W-:Y:S01]  /*17f00*/  ENDCOLLECTIVE ;  /* 0x000000000000791b */ /* 0x007fe20003800000 */
.L_x_373:
        /* <DEDUP_REMOVED lines=8> */
[----:B------:R-:W-:Y:S05]  /*17f90*/  BRA `(.L_x_374) ;  /* 0xffffffc000447947 */ /* 0x000fea000383ffff */
.L_x_285:
[----:B0-----:R0:W3:Y:S02]  /*17fa0*/  SYNCS.PHASECHK.TRANS64.TRYWAIT P0, [R4+URZ+0x38860], R3 ;  /* 0x03886003040075a7 */ /* 0x0010e4000800017f */
[----:B---3--:R-:W-:Y:S05]  /*17fb0*/  @!P0 NANOSLEEP.SYNCS 0x989680 ;  /* 0x009896800000895d */ /* 0x008fea0003900000 */
[----:B------:R-:W3:Y:S02]  /*17fc0*/  @!P0 SYNCS.PHASECHK.TRANS64 P0, [R4+URZ+0x38860], R3 ;  /* 0x03886003040085a7 */ /* 0x000ee4000800007f */
[----:B---3--:R-:W-:Y:S05]  /*17fd0*/  @!P0 BRA `(.L_x_285) ;  /* 0xfffffffc00f08947 */ /* 0x008fea000383ffff */
[----:B------:R-:W-:Y:S05]  /*17fe0*/  BRA `(.L_x_375) ;  /* 0xffffffc400687947 */ /* 0x000fea000383ffff */
.L_x_286:
[----:B------:R-:W-:Y:S01]  /*17ff0*/  BSSY B0, `(.L_x_376) ;  /* 0x0000008000007945 */ /* 0x000fe20003800000 */
[----:B------:R-:W-:Y:S02]  /*18000*/  IMAD.MOV.U32 R13, RZ, RZ, R24 ;  /* 0x000000ffff0d7224 */ /* 0x000fe400078e0018 */
[----:B------:R-:W-:Y:S02]  /*18010*/  IMAD.MOV.U32 R12, RZ, RZ, RZ ;  /* 0x000000ffff0c7224 */ /* 0x000fe400078e00ff */
[----:B------:R-:W-:Y:S02]  /*18020*/  IMAD.MOV.U32 R11, RZ, RZ, 0x181f ;  /* 0x0000181fff0b7424 */ /* 0x000fe400078e00ff */
[----:B------:R-:W-:-:S07]  /*18030*/  IMAD.MOV.U32 R15, RZ, RZ, -0x1 ;  /* 0xffffffffff0f7424 */ /* 0x000fce00078e00ff */
[----:B01----:R-:W-:Y:S05]  /*18040*/  WARPSYNC.COLLECTIVE R15, `(.L_x_377) ;  /* 0x000000000f087348 */ /* 0x003fea0003c00000 */
[----:B-1----:R1:W2:Y:S02]  /*18050*/  SHFL.IDX P6, R14, R13, R12, R11 ;  /* 0x0000000c0d0e7389 */ /* 0x0022a400000c000b */
[----:B012---:R-:W-:Y:S01]  /*18060*/  ENDCOLLECTIVE ;  /* 0x000000000000791b */ /* 0x007fe20003800000 */
.L_x_377:
[----:B------:R-:W-:Y:S05]  /*18070*/  BSYNC B0 ;  /* 0x0000000000007941 */ /* 0x000fea0003800000 */
.L_x_376:
[----:B------:R-:W-:Y:S02]  /*18080*/  IMAD.MOV.U32 R13, RZ, RZ, R18 ;  /* 0x000000ffff0d7224 */ /* 0x000fe400078e0012 */
[----:B------:R-:W-:Y:S02]  /*18090*/  IMAD.MOV.U32 R12, RZ, RZ, RZ ;  /* 0x000000ffff0c7224 */ /* 0x000fe400078e00ff */
[----:B------:R-:W-:Y:S02]  /*180a0*/  IMAD.MOV.U32 R11, RZ, RZ, 0x181f ;  /* 0x0000181fff0b7424 */ /* 0x000fe400078e00ff */
[----:B------:R-:W-:Y:S02]  /*180b0*/  IMAD.MOV.U32 R15, RZ, RZ, -0x1 ;  /* 0xffffffffff0f7424 */ /* 0x000fe400078e00ff */
[----:B------:R-:W-:Y:S02]  /*180c0*/  IMAD.MOV.U32 R3, RZ, RZ, R14 ;  /* 0x000000ffff037224 */ /* 0x000fe400078e000e */
[----:B------:R-:W-:-:S07]  /*180d0*/  IMAD.SHL.U32 R8, R32, 0x2, RZ ;  /* 0x0000000220087824 */ /* 0x000fce00078e00ff */
[----:B------:R-:W-:Y:S05]  /*180e0*/  WARPSYNC.COLLECTIVE R15, `(.L_x_378) ;  /* 0x000000000f087348 */ /* 0x000fea0003c00000 */
[----:B------:R0:W1:Y:S02]  /*180f0*/  SHFL.IDX P6, R14, R13, R12, R11 ;  /* 0x0000000c0d0e7389 */ /* 0x00006400000c000b */
[----:B01----:R-:W-:Y:S01]  /*18100*/  ENDCOLLECTIVE ;  /* 0x000000000000791b */ /* 0x003fe20003800000 */
.L_x_378:
[----:B------:R-:W-:Y:S01]  /*18110*/  ULDC UR4, c[0x0][0x2f4] ;  /* 0x0000bd0000047ab9 */ /* 0x000fe20000000800 */
[----:B------:R-:W-:Y:S01]  /*18120*/  IMAD R0, R7, 0x2, R22 ;  /* 0x0000000207007824 */ /* 0x000fe200078e0216 */
[----:B------:R-:W-:Y:S02]  /*18130*/  ISETP.GE.AND P3, PT, R32, UR4, PT ;  /* 0x0000000420007c0c */ /* 0x000fe4000bf66270 */
[----:B------:R-:W-:Y:S02]  /*18140*/  ISETP.GE.AND P2, PT, R37, UR4, PT ;  /* 0x0000000425007c0c */ /* 0x000fe4000bf46270 */
[----:B------:R-:W-:Y:S02]  /*18150*/  ISETP.LT.OR P4, PT, R5, 0x1, P3 ;  /* 0x000000010500780c */ /* 0x000fe40001f81670 */
[----:B------:R-:W-:Y:S01]  /*18160*/  ISETP.GE.AND P1, PT, R36, UR4, PT ;  /* 0x0000000424007c0c */ /* 0x000fe2000bf26270 */
[----:B------:R-:W-:Y:S02]  /*18170*/  IMAD.MOV.U32 R13, RZ, RZ, R24 ;  /* 0x000000ffff0d7224 */ /* 0x000fe400078e0018 */
[----:B------:R-:W-:Y:S01]  /*18180*/  IMAD.MOV.U32 R12, RZ, RZ, 0x1 ;  /* 0x00000001ff0c7424 */ /* 0x000fe200078e00ff */
[----:B------:R-:W-:-:S05]  /*18190*/  IADD3 R2, P0, R14, R8, RZ ;  /* 0x000000080e027210 */ /* 0x000fca0007f1e0ff */
[----:B------:R-:W-:Y:S01]  /*181a0*/  IMAD.X R3, RZ, RZ, R3, P0 ;  /* 0x000000ffff037224 */ /* 0x000fe200000e0603 */
[----:B------:R-:W-:-:S04]  /*181b0*/  ISETP.LT.OR P0, PT, R5, 0x1, P2 ;  /* 0x000000010500780c */ /* 0x000fc80001701670 */
[----:B------:R-:W-:Y:S01]  /*181c0*/  @!PT LDS RZ, [RZ] ;  /* 0x00000000fffff984 */ /* 0x000fe20000000800 */
[----:B------:R-:W-:Y:S01]  /*181d0*/  @!PT LDS RZ, [RZ] ;  /* 0x00000000fffff984 */ /* 0x000fe20000000800 */
[----:B------:R-:W-:Y:S01]  /*181e0*/  @!PT LDS RZ, [RZ] ;  /* 0x00000000fffff984 */ /* 0x000fe20000000800 */
[----:B------:R0:W-:Y:S01]  /*181f0*/  LDGSTS.E.BYPASS.LTC128B.128 [R0+0x400], desc[UR36][R2.64], !P4 ;  /* 0x0040000002007fae */ /* 0x0001e2000e101d64 */
[----:B------:R-:W-:-:S08]  /*18200*/  ISETP.LT.OR P4, PT, R5, 0x1, P1 ;  /* 0x000000010500780c */ /* 0x000fd00000f81670 */
[----:B------:R0:W-:Y:S01]  /*18210*/  LDGSTS.E.BYPASS.LTC128B.128 [R0+0x2c00], desc[UR36][R2.64+0x80], !P0 ;  /* 0x02c0008002007fae */ /* 0x0001e2000c101d64 */
[----:B------:R-:W-:-:S13]  /*18220*/  ISETP.GE.AND P0, PT, R34, UR4, PT ;  /* 0x0000000422007c0c */ /* 0x000fda000bf06270 */
[----:B0-----:R-:W-:Y:S05]  /*18230*/  WARPSYNC.COLLECTIVE R15, `(.L_x_379) ;  /* 0x000000000f087348 */ /* 0x001fea0003c00000 */
[----:B------:R1:W2:Y:S02]  /*18240*/  SHFL.IDX P6, R14, R13, R12, R11 ;  /* 0x0000000c0d0e7389 */ /* 0x0002a400000c000b */
[----:B012---:R-:W-:Y:S01]  /*18250*/  ENDCOLLECTIVE ;  /* 0x000000000000791b */ /* 0x007fe20003800000 */
.L_x_379:
[----:B------:R-:W-:Y:S01]  /*18260*/  @!PT LDS RZ, [RZ] ;  /* 0x00000000fffff984 */ /* 0x000fe20000000800 */
[----:B------:R-:W-:Y:S01]  /*18270*/  @!PT LDS RZ, [RZ] ;  /* 0x00000000fffff984 */ /* 0x000fe20000000800 */
[----:B------:R-:W-:Y:S01]  /*18280*/  @!PT LDS RZ, [RZ] ;  /* 0x00000000fffff984 */ /* 0x000fe20000000800 */
[----:B------:R0:W-:Y:S01]  /*18290*/  LDGSTS.E.BYPASS.LTC128B.128 [R0+0x5400], desc[UR36][R2.64+0x100], !P4 ;  /* 0x0540010002007fae */ /* 0x0001e2000e101d64 */
[----:B------:R-:W-:Y:S02]  /*182a0*/  ISETP.LT.OR P4, PT, R5, 0x1, P0 ;  /* 0x000000010500780c */ /* 0x000fe40000781670 */
[----:B------:R-:W-:-:S11]  /*182b0*/  MOV R13, R18 ;  /* 0x00000012000d7202 */ /* 0x000fd60000000f00 */
[----:B------:R0:W-:Y:S01]  /*182c0*/  LDGSTS.E.BYPASS.LTC128B.128 [R0+0x7c00], desc[UR36][R2.64+0x180], !P4 ;  /* 0x07c0018002007fae */ /* 0x0001e2000e101d64 */
[----:B------:R-:W-:-:S07]  /*182d0*/  IMAD.MOV.U32 R7, RZ, RZ, R14 ;  /* 0x000000ffff077224 */ /* 0x000fce00078e000e */
[----:B0-----:R-:W-:Y:S05]  /*182e0*/  WARPSYNC.COLLECTIVE R15, `(.L_x_380) ;  /* 0x000000000f087348 */ /* 0x001fea0003c00000 */
[----:B------:R1:W2:Y:S02]  /*182f0*/  SHFL.IDX P6, R14, R13, R12, R11 ;  /* 0x0000000c0d0e7389 */ /* 0x0002a400000c000b */
[----:B012---:R-:W-:Y:S01]  /*18300*/  ENDCOLLECTIVE ;  /* 0x000000000000791b */ /* 0x007fe20003800000 */
.L_x_380:
[----:B------:R-:W-:Y:S02]  /*18310*/  IMAD.MOV.U32 R13, RZ, RZ, R24 ;  /* 0x000000ffff0d7224 */ /* 0x000fe400078e0018 */
[----:B------:R-:W-:Y:S01]  /*18320*/  IMAD.MOV.U32 R12, RZ, RZ, 0x2 ;  /* 0x00000002ff0c7424 */ /* 0x000fe200078e00ff */
[----:B------:R-:W-:-:S13]  /*18330*/  IADD3 R2, P4, R14, R8, RZ ;  /* 0x000000080e027210 */ /* 0x000fda0007f9e0ff */
[----:B------:R-:W-:Y:S05]  /*18340*/  WARPSYNC.COLLECTIVE R15, `(.L_x_381) ;  /* 0x000000000f087348 */ /* 0x000fea0003c00000 */
[----:B------:R0:W1:Y:S02]  /*18350*/  SHFL.IDX P6, R14, R13, R12, R11 ;  /* 0x0000000c0d0e7389 */ /* 0x00006400000c000b */
[----:B01----:R-:W-:Y:S01]  /*18360*/  ENDCOLLECTIVE ;  /* 0x000000000000791b */ /* 0x003fe20003800000 */
.L_x_381:
        /* <DEDUP_REMOVED lines=12> */
.L_x_382:
[----:B------:R-:W-:Y:S01]  /*18430*/  @!PT LDS RZ, [RZ] ;  /* 0x00000000fffff984 */ /* 0x000fe20000000800 */
[----:B------:R-:W-:Y:S01]  /*18440*/  @!PT LDS RZ, [RZ] ;  /* 0x00000000fffff984 */ /* 0x000fe20000000800 */
[----:B------:R-:W-:Y:S01]  /*18450*/  @!PT LDS RZ, [RZ] ;  /* 0x00000000fffff984 */ /* 0x000fe20000000800 */
[----:B------:R-:W-:Y:S01]  /*18460*/  LDGSTS.E.BYPASS.LTC128B.128 [R0+0x3400], desc[UR36][R2.64+0x80], !P4 ;  /* 0x0340008002007fae */ /* 0x000fe2000e101d64 */
[----:B------:R-:W-:Y:S01]  /*18470*/  ISETP.LT.OR P4, PT, R5, 0x11, P1 ;  /* 0x000000110500780c */ /* 0x000fe20000f81670 */
[----:B------:R-:W-:Y:S02]  /*18480*/  IMAD.MOV.U32 R13, RZ, RZ, R24 ;  /* 0x000000ffff0d7224 */ /* 0x000fe400078e0018 */
[----:B------:R-:W-:-:S10]  /*18490*/  IMAD.MOV.U32 R12, RZ, RZ, 0x3 ;  /* 0x00000003ff0c7424 */ /* 0x000fd400078e00ff */
[----:B------:R-:W-:Y:S01]  /*184a0*/  LDGSTS.E.BYPASS.LTC128B.128 [R0+0x5c00], desc[UR36][R2.64+0x100], !P4 ;  /* 0x05c0010002007fae */ /* 0x000fe2000e101d64 */
[----:B------:R-:W-:-:S13]  /*184b0*/  ISETP.LT.OR P4, PT, R5, 0x11, P0 ;  /* 0x000000110500780c */ /* 0x000fda0000781670 */
[----:B------:R0:W-:Y:S02]  /*184c0*/  LDGSTS.E.BYPASS.LTC128B.128 [R0+0x8400], desc[UR36][R2.64+0x180], !P4 ;  /* 0x0840018002007fae */ /* 0x0001e4000e101d64 */
[----:B0-----:R-:W-:-:S13]  /*184d0*/  IADD3 R2, P4, R14, R8, RZ ;  /* 0x000000080e027210 */ /* 0x001fda0007f9e0ff */
[----:B------:R-:W-:Y:S05]  /*184e0*/  WARPSYNC.COLLECTIVE R15, `(.L_x_383) ;  /* 0x000000000f087348 */ /* 0x000fea0003c00000 */
[----:B------:R0:W1:Y:S02]  /*184f0*/  SHFL.IDX P6, R14, R13, R12, R11 ;  /* 0x0000000c0d0e7389 */ /* 0x00006400000c000b */
[----:B01----:R-:W-:Y:S01]  /*18500*/  ENDCOLLECTIVE ;  /* 0x000000000000791b */ /* 0x003fe20003800000 */
.L_x_383:
        /* <DEDUP_REMOVED lines=12> */
.L_x_384:
        /* <DEDUP_REMOVED lines=14> */
.L_x_385:
        /* <DEDUP_REMOVED lines=12> */
.L_x_386:
        /* <DEDUP_REMOVED lines=9> */
.L_x_291:
        /* <DEDUP_REMOVED lines=8> */
.L_x_389:
[----:B------:R-:W-:Y:S05]  /*18880*/  BSYNC B0 ;  /* 0x0000000000007941 */ /* 0x000fea0003800000 */
.L_x_388:
[----:B------:R-:W-:Y:S02]  /*18890*/  IMAD.MOV.U32 R13, RZ, RZ, R16 ;  /* 0x000000ffff0d7224 */ /* 0x000fe400078e0010 */
[----:B------:R-:W-:Y:S02]  /*188a0*/  IMAD.MOV.U32 R12, RZ, RZ, 0x1 ;  /* 0x00000001ff0c7424 */ /* 0x000fe400078e00ff */
[----:B------:R-:W-:Y:S02]  /*188b0*/  IMAD.MOV.U32 R11, RZ, RZ, 0x1f ;  /* 0x0000001fff0b7424 */ /* 0x000fe400078e00ff */
[----:B------:R-:W-:Y:S02]  /*188c0*/  IMAD.MOV.U32 R15, RZ, RZ, -0x1 ;  /* 0xffffffffff0f7424 */ /* 0x000fe400078e00ff */
[----:B------:R-:W-:Y:S02]  /*188d0*/  IMAD.IADD R7, R19, 0x1, R9 ;  /* 0x0000000113077824 */ /* 0x000fe400078e0209 */
[----:B------:R-:W-:-:S07]  /*188e0*/  IMAD.MOV.U32 R0, RZ, RZ, R14 ;  /* 0x000000ffff007224 */ /* 0x000fce00078e000e */
[----:B------:R-:W-:Y:S05]  /*188f0*/  WARPSYNC.COLLECTIVE R15, `(.L_x_390) ;  /* 0x000000000f087348 */ /* 0x000fea0003c00000 */
[----:B------:R0:W1:Y:S02]  /*18900*/  SHFL.IDX P6, R14, R13, R12, R11 ;  /* 0x0000000c0d0e7389 */ /* 0x00006400000c000b */
[----:B01----:R-:W-:Y:S01]  /*18910*/  ENDCOLLECTIVE ;  /* 0x000000000000791b */ /* 0x003fe20003800000 */
.L_x_390:
[----:B------:R-:W-:Y:S02]  /*18920*/  ULDC UR4, c[0x0][0xc3c] ;  /* 0x00030f0000047ab9 */ /* 0x000fe40000000800 */
[----:B------:R-:W-:-:S13]  /*18930*/  ISETP.GE.OR P1, PT, R7, UR4, !P0 ;  /* 0x0000000407007c0c */ /* 0x000fda000c726670 */
[----:B------:R-:W0:Y:S08]  /*18940*/  @!P1 LDC.64 R2, c[0x0][0xc80] ;  /* 0x00032000ff029b82 */ /* 0x000e300000000a00 */
[----:B------:R-:W1:Y:S01]  /*18950*/  @!P1 LDC.64 R4, c[0x0][0xc78] ;  /* 0x00031e00ff049b82 */ /* 0x000e620000000a00 */
[----:B------:R-:W-:Y:S02]  /*18960*/  IMAD.MOV.U32 R11, RZ, RZ, RZ ;  /* 0x000000ffff0b7224 */ /* 0x000fe400078e00ff */
[----:B------:R-:W-:-:S02]  /*18970*/  IMAD.MOV.U32 R8, RZ, RZ, R14 ;  /* 0x000000ffff087224 */ /* 0x000fc400078e000e */
[----:B0-----:R-:W-:-:S05]  /*18980*/  @!P1 IMAD.WIDE R2, R7, 0x4, R2 ;  /* 0x0000000407029825 */ /* 0x001fca00078e0202 */
[----:B------:R1:W2:Y:S02]  /*18990*/  @!P1 LDG.E R6, desc[UR36][R2.64] ;  /* 0x0000002402069981 */ /* 0x0002a4000c1e1900 */
[----:B-1----:R-:W-:-:S05]  /*189a0*/  @!P1 IMAD.WIDE R2, R7, 0x4, R4 ;  /* 0x0000000407029825 */ /* 0x002fca00078e0204 */
[----:B------:R-:W3:Y:S01]  /*189b0*/  @!P1 LDG.E R5, desc[UR36][R2.64] ;  /* 0x0000002402059981 */ /* 0x000ee2000c1e1900 */
[----:B------:R-:W-:Y:S01]  /*189c0*/  IMAD.MOV.U32 R7, RZ, RZ, RZ ;  /* 0x000000ffff077224 */ /* 0x000fe200078e00ff */
[C---:B------:R-:W-:Y:S01]  /*189d0*/  ISETP.GE.U32.AND P2, PT, R9.reuse, 0x2, PT ;  /* 0x000000020900780c */ /* 0x040fe20003f46070 */
[----:B------:R-:W-:Y:S01]  /*189e0*/  IMAD.MOV.U32 R4, RZ, RZ, RZ ;  /* 0x000000ffff047224 */ /* 0x000fe200078e00ff */
[C---:B------:R-:W-:Y:S02]  /*189f0*/  ISETP.GE.U32.AND P3, PT, R9.reuse, 0x4, PT ;  /* 0x000000040900780c */ /* 0x040fe40003f66070 */
[C---:B------:R-:W-:Y:S02]  /*18a00*/  ISETP.GE.U32.AND P4, PT, R9.reuse, 0x8, PT ;  /* 0x000000080900780c */ /* 0x040fe40003f86070 */
[----:B------:R-:W-:Y:S01]  /*18a10*/  ISETP.GE.U32.AND P5, PT, R9, 0x10, PT ;  /* 0x000000100900780c */ /* 0x000fe20003fa6070 */
[----:B--2---:R-:W-:Y:S02]  /*18a20*/  @!P1 IMAD.MOV.U32 R7, RZ, RZ, R6 ;  /* 0x000000ffff079224 */ /* 0x004fe400078e0006 */
[----:B------:R-:W-:-:S02]  /*18a30*/  IMAD.MOV.U32 R6, RZ, RZ, RZ ;  /* 0x000000ffff067224 */ /* 0x000fc400078e00ff */
[----:B---3--:R-:W-:Y:S01]  /*18a40*/  @!P1 IMAD.MOV.U32 R4, RZ, RZ, R5 ;  /* 0x000000ffff049224 */ /* 0x008fe200078e0005 */
[----:B------:R-:W-:-:S03]  /*18a50*/  ISETP.NE.AND P1, PT, R9, RZ, PT ;  /* 0x000000ff0900720c */ /* 0x000fc60003f25270 */
[----:B------:R-:W-:-:S10]  /*18a60*/  IMAD R13, R4, R7, RZ ;  /* 0x00000007040d7224 */ /* 0x000fd400078e02ff */
[----:B------:R-:W-:Y:S05]  /*18a70*/  WARPSYNC.COLLECTIVE R15, `(.L_x_391) ;  /* 0x000000000f087348 */ /* 0x000fea0003c00000 */
[----:B------:R0:W1:Y:S02]  /*18a80*/  SHFL.UP P6, R14, R13, R12, R11 ;  /* 0x0400000c0d0e7389 */ /* 0x00006400000c000b */
[----:B01----:R-:W-:Y:S01]  /*18a90*/  ENDCOLLECTIVE ;  /* 0x000000000000791b */ /* 0x003fe20003800000 */
.L_x_391:
[----:B------:R-:W-:Y:S01]  /*18aa0*/  IMAD.MOV.U32 R12, RZ, RZ, 0x2 ;  /* 0x00000002ff0c7424 */ /* 0x000fe200078e00ff */
[----:B------:R-:W-:-:S05]  /*18ab0*/  SEL R14, R14, RZ, P1 ;  /* 0x000000ff0e0e7207 */ /* 0x000fca0000800000 */
[----:B------:R-:W-:-:S04]  /*18ac0*/  IMAD.IADD R5, R13, 0x1, R14 ;  /* 0x000000010d057824 */ /* 0x000fc800078e020e */
[----:B------:R-:W-:-:S07]  /*18ad0*/  IMAD.MOV.U32 R13, RZ, RZ, R5 ;  /* 0x000000ffff0d7224 */ /* 0x000fce00078e0005 */
[----:B------:R-:W-:Y:S05]  /*18ae0*/  WARPSYNC.COLLECTIVE R15, `(.L_x_392) ;  /* 0x000000000f087348 */ /* 0x000fea0003c00000 */
[----:B------:R0:W1:Y:S02]  /*18af0*/  SHFL.UP P6, R14, R13, R12, R11 ;  /* 0x0400000c0d0e7389 */ /* 0x00006400000c000b */
[----:B01----:R-:W-:Y:S01]  /*18b00*/  ENDCOLLECTIVE ;  /* 0x000000000000791b */ /* 0x003fe20003800000 */
.L_x_392:
[----:B------:R-:W-:Y:S01]  /*18b10*/  IMAD.MOV.U32 R12, RZ, RZ, 0x4 ;  /* 0x00000004ff0c7424 */ /* 0x000fe200078e00ff */
[----:B------:R-:W-:-:S05]  /*18b20*/  SEL R2, R14, RZ, P2 ;  /* 0x000000ff0e027207 */ /* 0x000fca0001000000 */
[----:B------:R-:W-:-:S04]  /*18b30*/  IMAD.IADD R2, R5, 0x1, R2 ;  /* 0x0000000105027824 */ /* 0x000fc800078e0202 */
[----:B------:R-:W-:-:S07]  /*18b40*/  IMAD.MOV.U32 R13, RZ, RZ, R2 ;  /* 0x000000ffff0d7224 */ /* 0x000fce00078e0002 */
[----:B------:R-:W-:Y:S05]  /*18b50*/  WARPSYNC.COLLECTIVE R15, `(.L_x_393) ;  /* 0x000000000f087348 */ /* 0x000fea0003c00000 */
[----:B------:R0:W1:Y:S02]  /*18b60*/  SHFL.UP P6, R14, R13, R12, R11 ;  /* 0x0400000c0d0e7389 */ /* 0x00006400000c000b */
[----:B01----:R-:W-:Y:S01]  /*18b70*/  ENDCOLLECTIVE ;  /* 0x000000000000791b */ /* 0x003fe20003800000 */
.L_x_393:
[----:B------:R-:W-:Y:S01]  /*18b80*/  IMAD.MOV.U32 R12, RZ, RZ, 0x8 ;  /* 0x00000008ff0c7424 */ /* 0x000fe200078e00ff */
[----:B------:R-:W-:-:S05]  /*18b90*/  SEL R3, R14, RZ, P3 ;  /* 0x000000ff0e037207 */ /* 0x000fca0001800000 */
[----:B------:R-:W-:-:S04]  /*18ba0*/  IMAD.IADD R3, R2, 0x1, R3 ;  /* 0x0000000102037824 */ /* 0x000fc800078e0203 */
[----:B------:R-:W-:-:S07]  /*18bb0*/  IMAD.MOV.U32 R13, RZ, RZ, R3 ;  /* 0x000000ffff0d7224 */ /* 0x000fce00078e0003 */
[----:B------:R-:W-:Y:S05]  /*18bc0*/  WARPSYNC.COLLECTIVE R15, `(.L_x_394) ;  /* 0x000000000f087348 */ /* 0x000fea0003c00000 */
[----:B------:R0:W1:Y:S02]  /*18bd0*/  SHFL.UP P6, R14, R13, R12, R11 ;  /* 0x0400000c0d0e7389 */ /* 0x00006400000c000b */
[----:B01----:R-:W-:Y:S01]  /*18be0*/  ENDCOLLECTIVE ;  /* 0x000000000000791b */ /* 0x003fe20003800000 */
.L_x_394:
[----:B------:R-:W-:Y:S01]  /*18bf0*/  IMAD.MOV.U32 R12, RZ, RZ, 0x10 ;  /* 0x00000010ff0c7424 */ /* 0x000fe200078e00ff */
[----:B------:R-:W-:-:S05]  /*18c00*/  SEL R14, R14, RZ, P4 ;  /* 0x000000ff0e0e7207 */ /* 0x000fca0002000000 */
[----:B------:R-:W-:-:S04]  /*18c10*/  IMAD.IADD R5, R3, 0x1, R14 ;  /* 0x0000000103057824 */ /* 0x000fc800078e020e */
[----:B------:R-:W-:-:S07]  /*18c20*/  IMAD.MOV.U32 R13, RZ, RZ, R5 ;  /* 0x000000ffff0d7224 */ /* 0x000fce00078e0005 */
[----:B------:R-:W-:Y:S05]  /*18c30*/  WARPSYNC.COLLECTIVE R15, `(.L_x_395) ;  /* 0x000000000f087348 */ /* 0x000fea0003c00000 */
[----:B------:R0:W1:Y:S02]  /*18c40*/  SHFL.UP P6, R14, R13, R12, R11 ;  /* 0x0400000c0d0e7389 */ /* 0x00006400000c000b */
[----:B01----:R-:W-:Y:S01]  /*18c50*/  ENDCOLLECTIVE ;  /* 0x000000000000791b */ /* 0x003fe20003800000 */
.L_x_395:
[----:B------:R-:W-:Y:S02]  /*18c60*/  IMAD.MOV.U32 R12, RZ, RZ, 0x1f ;  /* 0x0000001fff0c7424 */ /* 0x000fe400078e00ff */
[----:B------:R-:W-:Y:S01]  /*18c70*/  IMAD.MOV.U32 R11, RZ, RZ, 0x1f ;  /* 0x0000001fff0b7424 */ /* 0x000fe200078e00ff */
[----:B------:R-:W-:-:S04]  /*18c80*/  SEL R2, R14, RZ, P5 ;  /* 0x000000ff0e027207 */ /* 0x000fc80002800000 */
[----:B------:R-:W-:-:S05]  /*18c90*/  IADD3 R2, R5, R2, RZ ;  /* 0x0000000205027210 */ /* 0x000fca0007ffe0ff */
[----:B------:R-:W-:-:S07]  /*18ca0*/  IMAD.MOV.U32 R13, RZ, RZ, R2 ;  /* 0x000000ffff0d7224 */ /* 0x000fce00078e0002 */
[----:B------:R-:W-:Y:S05]  /*18cb0*/  WARPSYNC.COLLECTIVE R15, `(.L_x_396) ;  /* 0x000000000f087348 */ /* 0x000fea0003c00000 */
[----:B------:R0:W1:Y:S02]  /*18cc0*/  SHFL.IDX P6, R14, R13, R12, R11 ;  /* 0x0000000c0d0e7389 */ /* 0x00006400000c000b */
[----:B01----:R-:W-:Y:S01]  /*18cd0*/  ENDCOLLECTIVE ;  /* 0x000000000000791b */ /* 0x003fe20003800000 */
.L_x_396:
[----:B------:R-:W-:Y:S05]  /*18ce0*/  BRA `(.L_x_397) ;  /* 0xffffffc000847947 */ /* 0x000fea000383ffff */
.L_x_294:
[----:B------:R-:W-:Y:S01]  /*18cf0*/  BSSY B0, `(.L_x_398) ;  /* 0x0000007000007945 */ /* 0x000fe20003800000 */
[----:B------:R-:W-:Y:S02]  /*18d00*/  IMAD.MOV.U32 R12, RZ, RZ, 0x1 ;  /* 0x00000001ff0c7424 */ /* 0x000fe400078e00ff */
[----:B------:R-:W-:Y:S02]  /*18d10*/  IMAD.MOV.U32 R11, RZ, RZ, RZ ;  /* 0x000000ffff0b7224 */ /* 0x000fe400078e00ff */
[----:B------:R-:W-:-:S07]  /*18d20*/  IMAD.MOV.U32 R15, RZ, RZ, -0x1 ;  /* 0xffffffffff0f7424 */ /* 0x000fce00078e00ff */
[----:B------:R-:W-:Y:S05]  /*18d30*/  WARPSYNC.COLLECTIVE R15, `(.L_x_399) ;  /* 0x000000000f087348 */ /* 0x000fea0003c00000 */
[----:B------:R0:W1:Y:S02]  /*18d40*/  SHFL.UP P6, R14, R13, R12, R11 ;  /* 0x0400000c0d0e7389 */ /* 0x00006400000c000b */
[----:B01----:R-:W-:Y:S01]  /*18d50*/  ENDCOLLECTIVE ;  /* 0x000000000000791b */ /* 0x003fe20003800000 */
.L_x_399:
[----:B------:R-:W-:Y:S05]  /*18d60*/  BSYNC B0 ;  /* 0x0000000000007941 */ /* 0x000fea0003800000 */
.L_x_398:
[----:B------:R-:W-:Y:S01]  /*18d70*/  SEL R14, R14, RZ, P1 ;  /* 0x000000ff0e0e7207 */ /* 0x000fe20000800000 */
[----:B------:R-:W-:Y:S02]  /*18d80*/  IMAD.MOV.U32 R12, RZ, RZ, 0x2 ;  /* 0x00000002ff0c7424 */ /* 0x000fe400078e00ff */
[----:B------:R-:W-:Y:S02]  /*18d90*/  IMAD.MOV.U32 R11, RZ, RZ, RZ ;  /* 0x000000ffff0b7224 */ /* 0x000fe400078e00ff */
[----:B------:R-:W-:Y:S02]  /*18da0*/  IMAD.IADD R13, R13, 0x1, R14 ;  /* 0x000000010d0d7824 */ /* 0x000fe400078e020e */
[----:B------:R-:W-:-:S07]  /*18db0*/  IMAD.MOV.U32 R15, RZ, RZ, -0x1 ;  /* 0xffffffffff0f7424 */ /* 0x000fce00078e00ff */
[----:B------:R-:W-:Y:S05]  /*18dc0*/  WARPSYNC.COLLECTIVE R15, `(.L_x_400) ;  /* 0x000000000f087348 */ /* 0x000fea0003c00000 */
[----:B------:R0:W1:Y:S02]  /*18dd0*/  SHFL.UP P6, R14, R13, R12, R11 ;  /* 0x0400000c0d0e7389 */ /* 0x00006400000c000b */
[----:B01----:R-:W-:Y:S01]  /*18de0*/  ENDCOLLECTIVE ;  /* 0x000000000000791b */ /* 0x003fe20003800000 */
.L_x_400:
[----:B------:R-:W-:Y:S01]  /*18df0*/  IMAD.MOV.U32 R12, RZ, RZ, 0x4 ;  /* 0x00000004ff0c7424 */ /* 0x000fe200078e00ff */
[----:B------:R-:W-:-:S05]  /*18e00*/  SEL R2, R14, RZ, P2 ;  /* 0x000000ff0e027207 */ /* 0x000fca0001000000 */
[----:B------:R-:W-:-:S04]  /*18e10*/  IMAD.IADD R2, R13, 0x1, R2 ;  /* 0x000000010d027824 */ /* 0x000fc800078e0202 */
[----:B------:R-:W-:-:S07]  /*18e20*/  IMAD.MOV.U32 R13, RZ, RZ, R2 ;  /* 0x000000ffff0d7224 */ /* 0x000fce00078e0002 */
[----:B------:R-:W-:Y:S05]  /*18e30*/  WARPSYNC.COLLECTIVE R15, `(.L_x_401) ;  /* 0x000000000f087348 */ /* 0x000fea0003c00000 */
[----:B------:R0:W1:Y:S02]  /*18e40*/  SHFL.UP P6, R14, R13, R12, R11 ;  /* 0x0400000c0d0e7389 */ /* 0x00006400000c000b */
[----:B01----:R-:W-:Y:S01]  /*18e50*/  ENDCOLLECTIVE ;  /* 0x000000000000791b */ /* 0x003fe20003800000 */
.L_x_401:
[----:B------:R-:W-:Y:S01]  /*18e60*/  IMAD.MOV.U32 R12, RZ, RZ, 0x8 ;  /* 0x00000008ff0c7424 */ /* 0x000fe200078e00ff */
[----:B------:R-:W-:-:S05]  /*18e70*/  SEL R3, R14, RZ, P3 ;  /* 0x000000ff0e037207 */ /* 0x000fca0001800000 */
[----:B------:R-:W-:-:S04]  /*18e80*/  IMAD.IADD R3, R2, 0x1, R3 ;  /* 0x0000000102037824 */ /* 0x000fc800078e0203 */
[----:B------:R-:W-:-:S07]  /*18e90*/  IMAD.MOV.U32 R13, RZ, RZ, R3 ;  /* 0x000000ffff0d7224 */ /* 0x000fce00078e0003 */
[----:B------:R-:W-:Y:S05]  /*18ea0*/  WARPSYNC.COLLECTIVE R15, `(.L_x_402) ;  /* 0x000000000f087348 */ /* 0x000fea0003c00000 */
[----:B------:R0:W1:Y:S02]  /*18eb0*/  SHFL.UP P6, R14, R13, R12, R11 ;  /* 0x0400000c0d0e7389 */ /* 0x00006400000c000b */
[----:B01----:R-:W-:Y:S01]  /*18ec0*/  ENDCOLLECTIVE ;  /* 0x000000000000791b */ /* 0x003fe20003800000 */
.L_x_402:
[----:B------:R-:W-:Y:S01]  /*18ed0*/  IMAD.MOV.U32 R12, RZ, RZ, 0x10 ;  /* 0x00000010ff0c7424 */ /* 0x000fe200078e00ff */
[----:B------:R-:W-:-:S05]  /*18ee0*/  SEL R14, R14, RZ, P4 ;  /* 0x000000ff0e0e7207 */ /* 0x000fca0002000000 */
[----:B------:R-:W-:-:S04]  /*18ef0*/  IMAD.IADD R5, R3, 0x1, R14 ;  /* 0x0000000103057824 */ /* 0x000fc800078e020e */
[----:B------:R-:W-:-:S07]  /*18f00*/  IMAD.MOV.U32 R13, RZ, RZ, R5 ;  /* 0x000000ffff0d7224 */ /* 0x000fce00078e0005 */
[----:B------:R-:W-:Y:S05]  /*18f10*/  WARPSYNC.COLLECTIVE R15, `(.L_x_403) ;  /* 0x000000000f087348 */ /* 0x000fea0003c00000 */
[----:B------:R0:W1:Y:S02]  /*18f20*/  SHFL.UP P6, R14, R13, R12, R11 ;  /* 0x0400000c0d0e7389 */ /* 0x00006400000c000b */
[----:B01----:R-:W-:Y:S01]  /*18f30*/  ENDCOLLECTIVE ;  /* 0x000000000000791b */ /* 0x003fe20003800000 */
.L_x_403:
[----:B------:R-:W-:Y:S02]  /*18f40*/  IMAD.MOV.U32 R12, RZ, RZ, 0x1f ;  /* 0x0000001fff0c7424 */ /* 0x000fe400078e00ff */
[----:B------:R-:W-:Y:S01]  /*18f50*/  IMAD.MOV.U32 R11, RZ, RZ, 0x1f ;  /* 0x0000001fff0b7424 */ /* 0x000fe200078e00ff */
[----:B------:R-:W-:-:S05]  /*18f60*/  SEL R2, R14, RZ, P5 ;  /* 0x000000ff0e027207 */ /* 0x000fca0002800000 */
[----:B------:R-:W-:-:S04]  /*18f70*/  IMAD.IADD R2, R5, 0x1, R2 ;  /* 0x0000000105027824 */ /* 0x000fc800078e0202 */
[----:B------:R-:W-:-:S07]  /*18f80*/  IMAD.MOV.U32 R13, RZ, RZ, R2 ;  /* 0x000000ffff0d7224 */ /* 0x000fce00078e0002 */
[----:B------:R-:W-:Y:S05]  /*18f90*/  WARPSYNC.COLLECTIVE R15, `(.L_x_404) ;  /* 0x000000000f087348 */ /* 0x000fea0003c00000 */
[----:B------:R0:W1:Y:S02]  /*18fa0*/  SHFL.IDX P6, R14, R13, R12, R11 ;  /* 0x0000000c0d0e7389 */ /* 0x00006400000c000b */
[----:B01----:R-:W-:Y:S01]  /*18fb0*/  ENDCOLLECTIVE ;  /* 0x000000000000791b */ /* 0x003fe20003800000 */
.L_x_404:
[----:B------:R-:W-:Y:S05]  /*18fc0*/  BRA `(.L_x_405) ;  /* 0xffffffc000707947 */ /* 0x000fea000383ffff */
.L_x_296:
[----:B------:R-:W-:Y:S01]  /*18fd0*/  BSSY B0, `(.L_x_406) ;  /* 0x0000006000007945 */ /* 0x000fe20003800000 */
[----:B------:R-:W-:Y:S01]  /*18fe0*/  PLOP3.LUT P6, PT, P6, PT, PT, 0x8, 0x0 ;  /* 0x000000000000781c */ /* 0x000fe200037ce170 */
[----:B------:R-:W-:-:S12]  /*18ff0*/  IMAD.MOV.U32 R15, RZ, RZ, -0x1 ;  /* 0xffffffffff0f7424 */ /* 0x000fd800078e00ff */
[----:B0-----:R-:W-:Y:S05]  /*19000*/  WARPSYNC.COLLECTIVE R15, `(.L_x_407) ;  /* 0x000000000f087348 */ /* 0x001fea0003c00000 */
[----:B------:R-:W-:Y:S01]  /*19010*/  VOTE.ANY R14, PT, P6 ;  /* 0x00000000000e7806 */ /* 0x000fe200030e0100 */
[----:B0-----:R-:W-:Y:S06]  /*19020*/  ENDCOLLECTIVE ;  /* 0x000000000000791b */ /* 0x001fec0003800000 */
.L_x_407:
[----:B------:R-:W-:Y:S05]  /*19030*/  BSYNC B0 ;  /* 0x0000000000007941 */ /* 0x000fea0003800000 */
.L_x_406:
[----:B------:R-:W-:Y:S02]  /*19040*/  IMAD.MOV.U32 R3, RZ, RZ, R14 ;  /* 0x000000ffff037224 */ /* 0x000fe400078e000e */
[----:B------:R-:W-:Y:S02]  /*19050*/  IMAD.MOV.U32 R13, RZ, RZ, R7 ;  /* 0x000000ffff0d7224 */ /* 0x000fe400078e0007 */
[----:B------:R-:W0:Y:S01]  /*19060*/  POPC R8, R3 ;  /* 0x0000000300087309 */ /* 0x000e220000000000 */
[----:B------:R-:W-:Y:S02]  /*19070*/  IMAD.MOV.U32 R11, RZ, RZ, 0x1f ;  /* 0x0000001fff0b7424 */ /* 0x000fe400078e00ff */
[----:B------:R-:W-:Y:S02]  /*19080*/  IMAD.MOV.U32 R15, RZ, RZ, -0x1 ;  /* 0xffffffffff0f7424 */ /* 0x000fe400078e00ff */
[----:B0-----:R-:W-:-:S07]  /*19090*/  IMAD.MOV.U32 R12, RZ, RZ, R8 ;  /* 0x000000ffff0c7224 */ /* 0x001fce00078e0008 */
[----:B------:R-:W-:Y:S05]  /*190a0*/  WARPSYNC.COLLECTIVE R15, `(.L_x_408) ;  /* 0x000000000f087348 */ /* 0x000fea0003c00000 */
[----:B------:R0:W1:Y:S02]  /*190b0*/  SHFL.IDX P6, R14, R13, R12, R11 ;  /* 0x0000000c0d0e7389 */ /* 0x00006400000c000b */
[----:B01----:R-:W-:Y:S01]  /*190c0*/  ENDCOLLECTIVE ;  /* 0x000000000000791b */ /* 0x003fe20003800000 */
.L_x_408:
[----:B------:R-:W-:Y:S02]  /*190d0*/  IMAD.MOV.U32 R13, RZ, RZ, R4 ;  /* 0x000000ffff0d7224 */ /* 0x000fe400078e0004 */
[----:B------:R-:W-:-:S07]  /*190e0*/  IMAD.MOV.U32 R7, RZ, RZ, R14 ;  /* 0x000000ffff077224 */ /* 0x000fce00078e000e */
[----:B------:R-:W-:Y:S05]  /*190f0*/  WARPSYNC.COLLECTIVE R15, `(.L_x_409) ;  /* 0x000000000f087348 */ /* 0x000fea0003c00000 */
[----:B------:R0:W1:Y:S02]  /*19100*/  SHFL.IDX P6, R14, R13, R12, R11 ;  /* 0x0000000c0d0e7389 */ /* 0x00006400000c000b */
[----:B01----:R-:W-:Y:S01]  /*19110*/  ENDCOLLECTIVE ;  /* 0x000000000000791b */ /* 0x003fe20003800000 */
.L_x_409:
[----:B------:R-:W-:Y:S01]  /*19120*/  IMAD.MOV.U32 R4, RZ, RZ, R14 ;  /* 0x000000ffff047224 */ /* 0x000fe200078e000e */
[----:B------:R-:W-:Y:S06]  /*19130*/  BRA `(.L_x_410) ;  /* 0xffffffc000507947 */ /* 0x000fec000383ffff */
.L_x_298:
[----:B------:R-:W-:Y:S01]  /*19140*/  BSSY B0, `(.L_x_411) ;  /* 0x0000007000007945 */ /* 0x000fe20003800000 */
[----:B------:R-:W-:Y:S02]  /*19150*/  IMAD.MOV.U32 R13, RZ, RZ, R2 ;  /* 0x000000ffff0d7224 */ /* 0x000fe400078e0002 */
[----:B------:R-:W-:Y:S02]  /*19160*/  IMAD.MOV.U32 R11, RZ, RZ, 0x1f ;  /* 0x0000001fff0b7424 */ /* 0x000fe400078e00ff */
[----:B------:R-:W-:-:S07]  /*19170*/  IMAD.MOV.U32 R15, RZ, RZ, -0x1 ;  /* 0xffffffffff0f7424 */ /* 0x000fce00078e00ff */
[----:B0123--:R-:W-:Y:S05]  /*19180*/  WARPSYNC.COLLECTIVE R15, `(.L_x_412) ;  /* 0x000000000f087348 */ /* 0x00ffea0003c00000 */
[----:B------:R4:W0:Y:S02]  /*19190*/  SHFL.IDX P6, R14, R13, R12, R11 ;  /* 0x0000000c0d0e7389 */ /* 0x00082400000c000b */
[----:B01234-:R-:W-:Y:S01]  /*191a0*/  ENDCOLLECTIVE ;  /* 0x000000000000791b */ /* 0x01ffe20003800000 */
.L_x_412:
[----:B------:R-:W-:Y:S05]  /*191b0*/  BSYNC B0 ;  /* 0x0000000000007941 */ /* 0x000fea0003800000 */
.L_x_411:
[----:B------:R-:W-:Y:S01]  /*191c0*/  IMAD.MOV.U32 R6, RZ, RZ, R14 ;  /* 0x000000ffff067224 */ /* 0x000fe200078e000e */
[----:B------:R-:W-:Y:S06]  /*191d0*/  BRA `(.L_x_297) ;  /* 0xffffffc000407947 */ /* 0x000fec000383ffff */
.L_x_302:
[----:B-1----:R1:W3:Y:S02]  /*191e0*/  SYNCS.PHASECHK.TRANS64.TRYWAIT P0, [R4+URZ+0x38820], R0 ;  /* 0x03882000040075a7 */ /* 0x0022e4000800017f */
[----:B---3--:R-:W-:Y:S05]  /*191f0*/  @!P0 NANOSLEEP.SYNCS 0x989680 ;  /* 0x009896800000895d */ /* 0x008fea0003900000 */
[----:B------:R-:W3:Y:S02]  /*19200*/  @!P0 SYNCS.PHASECHK.TRANS64 P0, [R4+URZ+0x38820], R0 ;  /* 0x03882000040085a7 */ /* 0x000ee4000800007f */
[----:B---3--:R-:W-:Y:S05]  /*19210*/  @!P0 BRA `(.L_x_302) ;  /* 0xfffffffc00f08947 */ /* 0x008fea000383ffff */
[----:B------:R-:W-:Y:S05]  /*19220*/  BRA `(.L_x_413) ;  /* 0xffffffc400987947 */ /* 0x000fea000383ffff */
.L_x_303:
[----:B------:R-:W3:Y:S01]  /*19230*/  S2R R2, SR_TID.X ;  /* 0x0000000000027919 */ /* 0x000ee20000002100 */
[----:B------:R-:W-:Y:S01]  /*19240*/  BSSY B0, `(.L_x_414) ;  /* 0x000000a000007945 */ /* 0x000fe20003800000 */
[----:B------:R-:W-:Y:S02]  /*19250*/  IMAD.MOV.U32 R12, RZ, RZ, RZ ;  /* 0x000000ffff0c7224 */ /* 0x000fe400078e00ff */
[----:B------:R-:W-:Y:S02]  /*19260*/  IMAD.MOV.U32 R11, RZ, RZ, 0x1f ;  /* 0x0000001fff0b7424 */ /* 0x000fe400078e00ff */
[----:B------:R-:W-:Y:S01]  /*19270*/  IMAD.MOV.U32 R15, RZ, RZ, -0x1 ;  /* 0xffffffffff0f7424 */ /* 0x000fe200078e00ff */
[----:B---3--:R-:W-:-:S04]  /*19280*/  SHF.R.U32.HI R2, RZ, 0x5, R2 ;  /* 0x00000005ff027819 */ /* 0x008fc80000011602 */
[----:B------:R-:W-:-:S05]  /*19290*/  LOP3.LUT R2, R2, 0x3, RZ, 0xc0, !PT ;  /* 0x0000000302027812 */ /* 0x000fca00078ec0ff */
[----:B------:R-:W-:-:S07]  /*192a0*/  IMAD.MOV.U32 R13, RZ, RZ, R2 ;  /* 0x000000ffff0d7224 */ /* 0x000fce00078e0002 */
[----:B012---:R-:W-:Y:S05]  /*192b0*/  WARPSYNC.COLLECTIVE R15, `(.L_x_415) ;  /* 0x000000000f087348 */ /* 0x007fea0003c00000 */
[----:B------:R3:W4:Y:S02]  /*192c0*/  SHFL.IDX P6, R14, R13, R12, R11 ;  /* 0x0000000c0d0e7389 */ /* 0x00072400000c000b */
[----:B01234-:R-:W-:Y:S01]  /*192d0*/  ENDCOLLECTIVE ;  /* 0x000000000000791b */ /* 0x01ffe20003800000 */
.L_x_415:
[----:B------:R-:W-:Y:S05]  /*192e0*/  BSYNC B0 ;  /* 0x0000000000007941 */ /* 0x000fea0003800000 */
.L_x_414:
[----:B------:R-:W-:Y:S05]  /*192f0*/  BRA `(.L_x_416) ;  /* 0xffffffc400807947 */ /* 0x000fea000383ffff */
.L_x_306:
[----:B------:R-:W-:Y:S01]  /*19300*/  BSSY B1, `(.L_x_417) ;  /* 0x0000006000017945 */ /* 0x000fe20003800000 */
[----:B------:R-:W-:-:S07]  /*19310*/  IMAD.MOV.U32 R15, RZ, RZ, -0x1 ;  /* 0xffffffffff0f7424 */ /* 0x000fce00078e00ff */
[----:B012---:R-:W-:Y:S05]  /*19320*/  WARPSYNC.COLLECTIVE R15, `(.L_x_418) ;  /* 0x000000000f0c7348 */ /* 0x007fea0003c00000 */
[----:B------:R-:W-:Y:S02]  /*19330*/  ELECT P6, UR62, PT ;  /* 0x00000000003e782f */ /* 0x000fe400038c0000 */
[----:B------:R-:W-:Y:S01]  /*19340*/  MOV R14, UR62 ;  /* 0x0000003e000e7c02 */ /* 0x000fe20008000f00 */
[----:B012---:R-:W-:Y:S10]  /*19350*/  ENDCOLLECTIVE ;  /* 0x000000000000791b */ /* 0x007ff40003800000 */
.L_x_418:
[----:B------:R-:W-:Y:S05]  /*19360*/  BSYNC B1 ;  /* 0x0000000000017941 */ /* 0x000fea0003800000 */
.L_x_417:
[----:B------:R-:W-:Y:S05]  /*19370*/  BRA `(.L_x_419) ;  /* 0xffffffc400787947 */ /* 0x000fea000383ffff */
.L_x_308:
[----:B-1----:R1:W3:Y:S02]  /*19380*/  SYNCS.PHASECHK.TRANS64.TRYWAIT P1, [R5+URZ+0x38840], R0 ;  /* 0x03884000050075a7 */ /* 0x0022e4000802017f */
[----:B---3--:R-:W-:Y:S05]  /*19390*/  @!P1 NANOSLEEP.SYNCS 0x989680 ;  /* 0x009896800000995d */ /* 0x008fea0003900000 */
[----:B------:R-:W3:Y:S02]  /*193a0*/  @!P1 SYNCS.PHASECHK.TRANS64 P1, [R5+URZ+0x38840], R0 ;  /* 0x03884000050095a7 */ /* 0x000ee4000802007f */
[----:B---3--:R-:W-:Y:S05]  /*193b0*/  @!P1 BRA `(.L_x_308) ;  /* 0xfffffffc00f09947 */ /* 0x008fea000383ffff */
[----:B------:R-:W-:Y:S05]  /*193c0*/  BRA `(.L_x_420) ;  /* 0xffffffc400a07947 */ /* 0x000fea000383ffff */
.L_x_310:
[----:B---3--:R3:W4:Y:S02]  /*193d0*/  SYNCS.PHASECHK.TRANS64.TRYWAIT P1, [R27+URZ+0x38840], R2 ;  /* 0x038840021b0075a7 */ /* 0x008724000802017f */
[----:B----4-:R-:W-:Y:S05]  /*193e0*/  @!P1 NANOSLEEP.SYNCS 0x989680 ;  /* 0x009896800000995d */ /* 0x010fea0003900000 */
[----:B------:R-:W4:Y:S02]  /*193f0*/  @!P1 SYNCS.PHASECHK.TRANS64 P1, [R27+URZ+0x38840], R2 ;  /* 0x038840021b0095a7 */ /* 0x000f24000802007f */
[----:B----4-:R-:W-:Y:S05]  /*19400*/  @!P1 BRA `(.L_x_310) ;  /* 0xfffffffc00f09947 */ /* 0x010fea000383ffff */
[----:B------:R-:W-:Y:S05]  /*19410*/  BRA `(.L_x_421) ;  /* 0xffffffc400ac7947 */ /* 0x000fea000383ffff */
.L_x_312:
[----:B----4-:R4:W0:Y:S02]  /*19420*/  SYNCS.PHASECHK.TRANS64.TRYWAIT P1, [R5+URZ+0x38860], R0 ;  /* 0x03886000050075a7 */ /* 0x010824000802017f */
[----:B0-----:R-:W-:Y:S05]  /*19430*/  @!P1 NANOSLEEP.SYNCS 0x989680 ;  /* 0x009896800000995d */ /* 0x001fea0003900000 */
[----:B------:R-:W0:Y:S02]  /*19440*/  @!P1 SYNCS.PHASECHK.TRANS64 P1, [R5+URZ+0x38860], R0 ;  /* 0x03886000050095a7 */ /* 0x000e24000802007f */
[----:B0-----:R-:W-:Y:S05]  /*19450*/  @!P1 BRA `(.L_x_312) ;  /* 0xfffffffc00f09947 */ /* 0x001fea000383ffff */
[----:B------:R-:W-:Y:S05]  /*19460*/  BRA `(.L_x_422) ;  /* 0xffffffc400a87947 */ /* 0x000fea000383ffff */
.L_x_423:
        /* <DEDUP_REMOVED lines=9> */
.L_x_15956:


//--------------------- .text._ZN7cutlass13device_kernelIN5flash11enable_sm90INS1_16FlashAttnFwdSm90INS1_25CollectiveMainloopFwdSm90ILi2EN4cute5tupleIJNS5_1CILi1EEES8_S8_EEENS6_IJNS7_ILi128EEENS7_ILi80EEENS7_ILi256EEEEEELi256ENS_10bfloat16_tEfNS_4arch4Sm90ELb0ELb0ELb0ELb1ELb1ELb1ELb0ELb1ELb1ELb1ELb1ELb0EEENS1_21CollectiveEpilogueFwdINS6_IJSA_SC_SB_EEES9_SE_SG_Li256ELb1ELb1ELb1ELb0EEENS1_36VarlenDynamicPersistentTileSchedulerILi128ELi80ELi256ELi128ELb1ELb1ELb1ELb0ELb1ELb1EEEEEEEEEvNT_6ParamsE --------------------------
	.section	.text._ZN7cutlass13device_kernelIN5flash11enable_sm90INS1_16FlashAttnFwdSm90INS1_25CollectiveMainloopFwdSm90ILi2EN4cute5tupleIJNS5_1CILi1EEES8_S8_EEENS6_IJNS7_ILi128EEENS7_ILi80EEENS7_ILi256EEEEEELi256ENS_10bfloat16_tEfNS_4arch4Sm90ELb0ELb0ELb0ELb1ELb1ELb1ELb0ELb1ELb1ELb1ELb1ELb0EEENS1_21CollectiveEpilogueFwdINS6_IJSA_SC_SB_EEES9_SE_SG_Li256ELb1ELb1ELb1ELb0EEENS1_36VarlenDynamicPersistentTileSchedulerILi128ELi80ELi256ELi128ELb1ELb1ELb1ELb0ELb1ELb1EEEEEEEEEvNT_6ParamsE,"ax",@progbits
	.align	128
.text._ZN7cutlass13device_kernelIN5flash11enable_sm90INS1_16FlashAttnFwdSm90INS1_25CollectiveMainloopFwdSm90ILi2EN4cute5tupleIJNS5_1CILi1EEES8_S8_EEENS6_IJNS7_ILi128EEENS7_ILi80EEENS7_ILi256EEEEEELi256ENS_10bfloat16_tEfNS_4arch4Sm90ELb0ELb0ELb0ELb1ELb1ELb1ELb0ELb1ELb1ELb1ELb1ELb0EEENS1_21CollectiveEpilogueFwdINS6_IJSA_SC_SB_EEES9_SE_SG_Li256ELb1ELb1ELb1ELb0EEENS1_36VarlenDynamicPersistentTileSchedulerILi128ELi80ELi256ELi128ELb1ELb1ELb1ELb0ELb1ELb1EEEEEEEEEvNT_6ParamsE:
        .type           _ZN7cutlass13device_kernelIN5flash11enable_sm90INS1_16FlashAttnFwdSm90INS1_25CollectiveMainloopFwdSm90ILi2EN4cute5tupleIJNS5_1CILi1EEES8_S8_EEENS6_IJNS7_ILi128EEENS7_ILi80EEENS7_ILi256EEEEEELi256ENS_10bfloat16_tEfNS_4arch4Sm90ELb0ELb0ELb0ELb1ELb1ELb1ELb0ELb1ELb1ELb1ELb1ELb0EEENS1_21CollectiveEpilogueFwdINS6_IJSA_SC_SB_EEES9_SE_SG_Li256ELb1ELb1ELb1ELb0EEENS1_36VarlenDynamicPersistentTileSchedulerILi128ELi80ELi256ELi128ELb1ELb1ELb1ELb0ELb1ELb1EEEEEEEEEvNT_6ParamsE,@function
        .size           _ZN7cutlass13device_kernelIN5flash11enable_sm90INS1_16FlashAttnFwdSm90INS1_25CollectiveMainloopFwdSm90ILi2EN4cute5tupleIJNS5_1CILi1EEES8_S8_EEENS6_IJNS7_ILi128EEENS7_ILi80EEENS7_ILi256EEEEEELi256ENS_10bfloat16_tEfNS_4arch4Sm90ELb0ELb0ELb0ELb1ELb1ELb1ELb0ELb1ELb1ELb1ELb1ELb0EEENS1_21CollectiveEpilogueFwdINS6_IJSA_SC_SB_EEES9_SE_SG_Li256ELb1ELb1ELb1ELb0EEENS1_36VarlenDynamicPersistentTileSchedulerILi128ELi80ELi256ELi128ELb1ELb1ELb1ELb0ELb1ELb1EEEEEEEEEvNT_6ParamsE,(.L_x_15957 - _ZN7cutlass13device_kernelIN5flash11enable_sm90INS1_16FlashAttnFwdSm90INS1_25CollectiveMainloopFwdSm90ILi2EN4cute5tupleIJNS5_1CILi1EEES8_S8_EEENS6_IJNS7_ILi128EEENS7_ILi80EEENS7_ILi256EEEEEELi256ENS_10bfloat16_tEfNS_4arch4Sm90ELb0ELb0ELb0ELb1ELb1ELb1ELb0ELb1ELb1ELb1ELb1ELb0EEENS1_21CollectiveEpilogueFwdINS6_IJSA_SC_SB_EEES9_SE_SG_Li256ELb1ELb1ELb1ELb0EEENS1_36VarlenDynamicPersistentTileSchedulerILi128ELi80ELi256ELi128ELb1ELb1ELb1ELb0ELb1ELb1EEEEEEEEEvNT_6ParamsE)
        .other          _ZN7cutlass13device_kernelIN5flash11enable_sm90INS1_16FlashAttnFwdSm90INS1_25CollectiveMainloopFwdSm90ILi2EN4cute5tupleIJNS5_1CILi1EEES8_S8_EEENS6_IJNS7_ILi128EEENS7_ILi80EEENS7_ILi256EEEEEELi256ENS_10bfloat16_tEfNS_4arch4Sm90ELb0ELb0ELb0ELb1ELb1ELb1ELb0ELb1ELb1ELb1ELb1ELb0EEENS1_21CollectiveEpilogueFwdINS6_IJSA_SC_SB_EEES9_SE_SG_Li256ELb1ELb1ELb1ELb0EEENS1_36VarlenDynamicPersistentTileSchedulerILi128ELi80ELi256ELi128ELb1ELb1ELb1ELb0ELb1ELb1EEEEEEEEEvNT_6ParamsE,@"STO_CUDA_ENTRY STV_DEFAULT"
_ZN7cutlass13device_kernelIN5flash11enable_sm90INS1_16FlashAttnFwdSm90INS1_25CollectiveMainloopFwdSm90ILi2EN4cute5tupleIJNS5_1CILi1EEES8_S8_EEENS6_IJNS7_ILi128EEENS7_ILi80EEENS7_ILi256EEEEEELi256ENS_10bfloat16_tEfNS_4arch4Sm90ELb0ELb0ELb0ELb1ELb1ELb1ELb0ELb1ELb1ELb1ELb1ELb0EEENS1_21CollectiveEpilogueFwdINS6_IJSA_SC_SB_EEES9_SE_SG_Li256ELb1ELb1ELb1ELb0EEENS1_36VarlenDynamicPersistentTileSchedulerILi128ELi80ELi256ELi128ELb1ELb1ELb1ELb0ELb1ELb1EEEEEEEEEvNT_6ParamsE:
[----:B------:R-:W0:Y:S02]  /*0000*/  LDC R1, c[0x0][0x28] ;  /* 0x00000a00ff017b82 */ /* 0x000e240000000800 */
[----:B0-----:R-:W-:Y:S01]  /*0010*/  VIADD R1, R1, 0xfffffe60 ;  /* 0xfffffe6001017836 */ /* 0x001fe20000000000 */
[----:B------:R-:W0:Y:S01]  /*0020*/  S2R R0, SR_TID.X ;  /* 0x0000000000007919 */ /* 0x000e220000002100 */
[----:B------:R-:W-:Y:S01]  /*0030*/  ELECT P0, URZ, PT ;  /* 0x00000000003f782f */ /* 0x000fe20003800000 */
[----:B------:R-:W-:Y:S01]  /*0040*/  BSSY B0, `(.L_x_424) ;  /* 0x000000e000007945 */ /* 0x000fe20003800000 */
[----:B0-----:R-:W-:-:S05]  /*0050*/  SHF.R.U32.HI R2, RZ, 0x5, R0 ;  /* 0x00000005ff027819 */ /* 0x001fca0000011600 */
[----:B------:R-:W0:Y:S02]  /*0060*/  SHFL.IDX PT, R3, R2, RZ, 0x1f ;  /* 0x00001fff02037589 */ /* 0x000e2400000e0000 */
[----:B0-----:R-:W-:Y:S02]  /*0070*/  ISETP.EQ.AND P0, PT, R3, RZ, P0 ;  /* 0x000000ff0300720c */ /* 0x001fe40000702270 */
[----:B------:R-:W-:-:S11]  /*0080*/  SHF.R.U32.HI R3, RZ, 0x7, R0 ;  /* 0x00000007ff037819 */ /* 0x000fd60000011600 */
[----:B------:R-:W-:Y:S05]  /*0090*/  @!P0 BRA `(.L_x_425) ;  /* 0x0000000000208947 */ /* 0x000fea0003800000 */
[----:B------:R-:W-:Y:S02]  /*00a0*/  ULDC.64 UR4, c[0x0][0x198] ;  /* 0x0000660000047ab9 */ /* 0x000fe40000000a00 */
[----:B------:R-:W-:Y:S02]  /*00b0*/  UIADD3 UR6, UP0, UR4, 0x570, URZ ;  /* 0x0000057004067890 */ /* 0x000fe4000ff1e03f */
[----:B------:R-:W-:Y:S02]  /*00c0*/  UIADD3 UR4, UP1, UR4, 0x670, URZ ;  /* 0x0000067004047890 */ /* 0x000fe4000ff3e03f */
[----:B------:R-:W-:Y:S02]  /*00d0*/  UIADD3.X UR7, URZ, UR5, URZ, UP0, !UPT ;  /* 0x000000053f077290 */ /* 0x000fe400087fe43f */
[----:B------:R-:W-:-:S07]  /*00e0*/  UIADD3.X UR5, URZ, UR5, URZ, UP1, !UPT ;  /* 0x000000053f057290 */ /* 0x000fce0008ffe43f */
[----:B------:R0:W-:Y:S02]  /*00f0*/  UTMACCTL.PF [UR6] ;  /* 0x00000000060079b9 */ /* 0x0001e40008040000 */
[----:B------:R0:W-:Y:S02]  /*0100*/  UTMACCTL.PF [UR4] ;  /* 0x00000000040079b9 */ /* 0x0001e40008040000 */
[----:B0-----:R-:W-:Y:S01]  /*0110*/  NOP ;  /* 0x0000000000007918 */ /* 0x001fe20000000000 */
.L_x_425:
[----:B------:R-:W-:Y:S05]  /*0120*/  BSYNC B0 ;  /* 0x0000000000007941 */ /* 0x000fea0003800000 */
.L_x_424:
[----:B------:R-:W-:Y:S01]  /*0130*/  VOTEU.ANY UP0, P0 ;  /* 0x00000000003f7886 */ /* 0x000fe20000000100 */
[----:B------:R-:W0:Y:S01]  /*0140*/  SHFL.IDX PT, R3, R3, RZ, 0x1f ;  /* 0x00001fff03037589 */ /* 0x000e2200000e0000 */
[----:B------:R-:W-:Y:S01]  /*0150*/  UMOV UR4, 0x80 ;  /* 0x0000008000047882 */ /* 0x000fe20000000000 */
[----:B------:R-:W-:Y:S01]  /*0160*/  UMOV UR7, 0x100 ;  /* 0x0000010000077882 */ /* 0x000fe20000000000 */
[----:B------:R-:W-:Y:S01]  /*0170*/  VOTEU.ANY UP1, P0 ;  /* 0x00000000003f7886 */ /* 0x000fe20000020100 */
[----:B------:R-:W1:Y:S01]  /*0180*/  @UP0 S2UR UR8, SR_CgaCtaId ;  /* 0x00000000000809c3 */ /* 0x000e620000008800 */
[----:B------:R-:W2:Y:S01]  /*0190*/  SHFL.IDX PT, R4, R2, RZ, 0x1f ;  /* 0x00001fff02047589 */ /* 0x000ea200000e0000 */
[----:B------:R-:W-:Y:S01]  /*01a0*/  @UP0 UMOV UR6, 0x400 ;  /* 0x0000040000060882 */ /* 0x000fe20000000000 */
[----:B------:R-:W-:-:S04]  /*01b0*/  @UP0 UIADD3 UR4, -UR4, 0x100000, URZ ;  /* 0x0010000004040890 */ /* 0x000fc8000fffe13f */
[----:B------:R-:W-:Y:S02]  /*01c0*/  @UP0 USHF.L.U32 UR5, UR4, 0xb, URZ ;  /* 0x0000000b04050899 */ /* 0x000fe4000800063f */
[----:B------:R-:W-:Y:S01]  /*01d0*/  @UP0 USHF.L.U32 UR4, UR4, 0x1, URZ ;  /* 0x0000000104040899 */ /* 0x000fe2000800063f */
[----:B------:R-:W-:Y:S01]  /*01e0*/  VOTEU.ANY UP2, P0 ;  /* 0x00000000003f7886 */ /* 0x000fe20000040100 */
[----:B0-----:R-:W-:Y:S01]  /*01f0*/  R2UR UR9, R3 ;  /* 0x00000000030972ca */ /* 0x001fe200000e0000 */
[----:B-1----:R-:W-:Y:S01]  /*0200*/  @UP0 ULEA UR8, UR8, UR6, 0x18 ;  /* 0x0000000608080291 */ /* 0x002fe2000f8ec03f */
[----:B--2---:R-:W-:Y:S01]  /*0210*/  ISETP.NE.AND P1, PT, R4, RZ, PT ;  /* 0x000000ff0400720c */ /* 0x004fe20003f25270 */
[----:B------:R-:W-:-:S04]  /*0220*/  @UP0 UIADD3 UR6, -UR7, 0x100000, URZ ;  /* 0x0010000007060890 */ /* 0x000fc8000fffe13f */
[----:B------:R-:W-:Y:S02]  /*0230*/  @UP0 USHF.L.U32 UR7, UR6, 0xb, URZ ;  /* 0x0000000b06070899 */ /* 0x000fe4000800063f */
[----:B------:R-:W-:-:S04]  /*0240*/  @UP0 USHF.L.U32 UR6, UR6, 0x1, URZ ;  /* 0x0000000106060899 */ /* 0x000fc8000800063f */
[----:B------:R-:W-:Y:S01]  /*0250*/  UISETP.NE.AND UP0, UPT, UR9, URZ, UPT ;  /* 0x0000003f0900728c */ /* 0x000fe2000bf05270 */
[----:B------:R-:W0:Y:S02]  /*0260*/  FENCE.VIEW.ASYNC.S ;  /* 0x00000000000073c6 */ /* 0x000e240000000000 */
[----:B0-----:R0:W1:Y:S05]  /*0270*/  @UP1 SYNCS.EXCH.64 URZ, [UR8+0x38800], UR4 ;  /* 0x03880004083f15b2 */ /* 0x00106a0008000100 */
[----:B------:R0:W2:Y:S01]  /*0280*/  @UP2 SYNCS.EXCH.64 URZ, [UR8+0x38820], UR6 ;  /* 0x03882006083f25b2 */ /* 0x0000a20008000100 */
        /* <DEDUP_REMOVED lines=14> */
[----:B0-----:R3:W4:Y:S08]  /*0370*/  SYNCS.EXCH.64 URZ, [UR8+0x38830], UR4 ;  /* 0x03883004083f75b2 */ /* 0x0017300008000100 */
[----:B------:R3:W0:Y:S01]  /*0380*/  SYNCS.EXCH.64 URZ, [UR8+0x38840], UR6 ;  /* 0x03884006083f75b2 */ /* 0x0006220008000100 */
[----:B------:R3:W0:Y:S01]  /*0390*/  SYNCS.EXCH.64 URZ, [UR8+0x38838], UR4 ;  /* 0x03883804083f75b2 */ /* 0x0006220008000100 */
[----:B------:R3:W0:Y:S02]  /*03a0*/  SYNCS.EXCH.64 URZ, [UR8+0x38848], UR6 ;  /* 0x03884806083f75b2 */ /* 0x0006240008000100 */
[----:B---3--:R-:W-:Y:S01]  /*03b0*/  NOP ;  /* 0x0000000000007918 */ /* 0x008fe20000000000 */
.L_x_426:
[----:B------:R-:W3:Y:S01]  /*03c0*/  SHFL.IDX PT, R3, R2, RZ, 0x1f ;  /* 0x00001fff02037589 */ /* 0x000ee200000e0000 */
[----:B------:R-:W-:Y:S01]  /*03d0*/  NOP ;  /* 0x0000000000007918 */ /* 0x000fe20000000000 */
[----:B---3--:R-:W-:-:S13]  /*03e0*/  ISETP.NE.AND P0, PT, R3, RZ, PT ;  /* 0x000000ff0300720c */ /* 0x008fda0003f05270 */
        /* <DEDUP_REMOVED lines=17> */
[----:B------:R3:W0:Y:S02]  /*0500*/  SYNCS.EXCH.64 URZ, [UR8+0x38868], UR6 ;  /* 0x03886806083f75b2 */ /* 0x0006240008000100 */
[----:B---3--:R-:W-:Y:S01]  /*0510*/  NOP ;  /* 0x0000000000007918 */ /* 0x008fe20000000000 */
.L_x_427:
[----:B------:R-:W3:Y:S01]  /*0520*/  SHFL.IDX PT, R3, R2, RZ, 0x1f ;  /* 0x00001fff02037589 */ /* 0x000ee200000e0000 */
[----:B------:R-:W-:Y:S01]  /*0530*/  NOP ;  /* 0x0000000000007918 */ /* 0x000fe20000000000 */
[----:B---3--:R-:W-:-:S13]  /*0540*/  ISETP.NE.AND P0, PT, R3, RZ, PT ;  /* 0x000000ff0300720c */ /* 0x008fda0003f05270 */
        /* <DEDUP_REMOVED lines=13> */
[----:B------:R3:W0:Y:S02]  /*0620*/  SYNCS.EXCH.64 URZ, [UR6+0x38888], UR4 ;  /* 0x03888804063f75b2 */ /* 0x0006240008000100 */
[----:B---3--:R-:W-:Y:S01]  /*0630*/  NOP ;  /* 0x0000000000007918 */ /* 0x008fe20000000000 */
.L_x_428:
        /* <DEDUP_REMOVED lines=22> */
.L_x_429:
        /* <DEDUP_REMOVED lines=22> */
.L_x_430:
[----:B------:R-:W-:Y:S01]  /*0900*/  PLOP3.LUT P0, PT, PT, PT, UP0, 0x80, 0x0 ;  /* 0x000000000000781c */ /* 0x000fe20003f0f008 */
[----:B------:R-:W-:Y:S01]  /*0910*/  UMOV UR60, 0x1 ;  /* 0x00000001003c7882 */ /* 0x000fe20000000000 */
[----:B------:R-:W-:Y:S01]  /*0920*/  NOP ;  /* 0x0000000000007918 */ /* 0x000fe20000000000 */
[----:B------:R-:W-:Y:S01]  /*0930*/  USEL UR60, UR60, 0x2, !UP0 ;  /* 0x000000023c3c7887 */ /* 0x000fe2000c000000 */
[----:B------:R-:W-:Y:S01]  /*0940*/  BSSY B9, `(.L_x_431) ;  /* 0x0002a07000097945 */ /* 0x000fe20003800000 */
[----:B012-4-:R-:W-:Y:S08]  /*0950*/  BAR.SYNC.DEFER_BLOCKING 0x0 ;  /* 0x0000000000007b1d */ /* 0x017ff00000010000 */
[----:B------:R-:W-:Y:S05]  /*0960*/  @!P0 BRA `(.L_x_432) ;  /* 0x0000022400908947 */ /* 0x000fea0003800000 */
.L_x_433:
[----:B------:R-:W-:-:S08]  /*0970*/  NOP ;  /* 0x0000000000007918 */ /* 0x000fd00000000000 */
[----:B------:R-:W0:Y:S02]  /*0980*/  USETMAXREG.TRY_ALLOC.CTAPOOL UP0, 0xe8 ;  /* 0x000000e8000079c8 */ /* 0x000e240008000600 */
[----:B0-----:R-:W-:-:S13]  /*0990*/  PLOP3.LUT P0, PT, PT, PT, UP0, 0x80, 0x0 ;  /* 0x000000000000781c */ /* 0x001fda0003f0f008 */
[----:B------:R-:W-:Y:S05]  /*09a0*/  @!P0 BRA `(.L_x_433) ;  /* 0xfffffffc00f08947 */ /* 0x000fea000383ffff */
[----:B------:R-:W0:Y:S08]  /*09b0*/  S2UR UR4, SR_CgaCtaId ;  /* 0x00000000000479c3 */ /* 0x000e300000008800 */
[----:B------:R-:W-:Y:S06]  /*09c0*/  BAR.ARV 0x8, 0x180 ;  /* 0x0206000000007b1d */ /* 0x000fec0000002000 */
[----:B------:R-:W-:-:S02]  /*09d0*/  MOV R23, 0x400 ;  /* 0x0000040000177802 */ /* 0x000fc40000000f00 */
[----:B------:R-:W-:Y:S01]  /*09e0*/  BAR.SYNC.DEFER_BLOCKING 0x5, 0x180 ;  /* 0x0146000000007b1d */ /* 0x000fe20000010000 */
[----:B0-----:R-:W-:-:S05]  /*09f0*/  IMAD.U32 R2, RZ, RZ, UR4 ;  /* 0x00000004ff027e24 */ /* 0x001fca000f8e00ff */
[----:B------:R-:W-:Y:S01]  /*0a00*/  ULDC UR4, c[0x0][0xc3c] ;  /* 0x00030f0000047ab9 */ /* 0x000fe20000000800 */
[----:B------:R-:W-:Y:S01]  /*0a10*/  LEA R23, R2, R23, 0x18 ;  /* 0x0000001702177211 */ /* 0x000fe200078ec0ff */
[----:B------:R-:W-:Y:S04]  /*0a20*/  STL [R1+0x64], R2 ;  /* 0x0000640201007387 */ /* 0x000fe80000100800 */
[----:B------:R-:W0:Y:S01]  /*0a30*/  LDS.128 R128, [R23+0x388d0] ;  /* 0x0388d00017807984 */ /* 0x000e220000000c00 */
[----:B------:R-:W-:Y:S06]  /*0a40*/  BAR.ARV 0x4, 0x180 ;  /* 0x0106000000007b1d */ /* 0x000fec0000002000 */
[----:B0-----:R-:W-:-:S13]  /*0a50*/  ISETP.GE.AND P0, PT, R131, UR4, PT ;  /* 0x0000000483007c0c */ /* 0x001fda000bf06270 */
[----:B------:R-:W-:Y:S05]  /*0a60*/  @P0 BRA `(.L_x_434) ;  /* 0x0000029c00d00947 */ /* 0x000fea0003800000 */
[----:B------:R-:W-:Y:S01]  /*0a70*/  VIADD R0, R0, 0xffffff80 ;  /* 0xffffff8000007836 */ /* 0x000fe20000000000 */
[----:B------:R-:W-:Y:S01]  /*0a80*/  R2UR UR4, R23 ;  /* 0x00000000170472ca */ /* 0x000fe200000e0000 */
[----:B------:R-:W-:Y:S01]  /*0a90*/  ULOP3.LUT UR5, UR60, 0x1, URZ, 0xfc, !UPT ;  /* 0x000000013c057892 */ /* 0x000fe2000f8efc3f */
[----:B------:R-:W-:Y:S02]  /*0aa0*/  IMAD.MOV.U32 R213, RZ, RZ, RZ ;  /* 0x000000ffffd57224 */ /* 0x000fe400078e00ff */
[----:B------:R-:W-:Y:S01]  /*0ab0*/  SHF.R.S32.HI R3, RZ, 0x1f, R0 ;  /* 0x0000001fff037819 */ /* 0x000fe20000011400 */
[----:B------:R-:W-:Y:S02]  /*0ac0*/  IMAD.MOV.U32 R225, RZ, RZ, RZ ;  /* 0x000000ffffe17224 */ /* 0x000fe400078e00ff */
[----:B------:R-:W-:Y:S01]  /*0ad0*/  IMAD.MOV.U32 R229, RZ, RZ, RZ ;  /* 0x000000ffffe57224 */ /* 0x000fe200078e00ff */
[CC--:B------:R-:W-:Y:S01]  /*0ae0*/  LEA.HI R2, R3.reuse, R0.reuse, RZ, 0x7 ;  /* 0x0000000003027211 */ /* 0x0c0fe200078f38ff */
[----:B------:R-:W-:Y:S01]  /*0af0*/  IMAD.MOV.U32 R226, RZ, RZ, RZ ;  /* 0x000000ffffe27224 */ /* 0x000fe200078e00ff */
[----:B------:R-:W-:-:S02]  /*0b00*/  LEA.HI R224, R3, R0, RZ, 0x3 ;  /* 0x0000000003e07211 */ /* 0x000fc400078f18ff */
[----:B------:R-:W-:Y:S01]  /*0b10*/  LOP3.LUT R5, R2, 0xffffff80, RZ, 0xc0, !PT ;  /* 0xffffff8002057812 */ /* 0x000fe200078ec0ff */
[----:B------:R-:W-:Y:S01]  /*0b20*/  UIADD3 UR4, UR4, 0x14400, URZ ;  /* 0x0001440004047890 */ /* 0x000fe2000fffe03f */
[CC--:B------:R-:W-:Y:S02]  /*0b30*/  LEA.HI R4, R3.reuse, R0.reuse, RZ, 0x4 ;  /* 0x0000000003047211 */ /* 0x0c0fe400078f20ff */
[CC--:B------:R-:W-:Y:S01]  /*0b40*/  LEA.HI R8, R3.reuse, R0.reuse, RZ, 0x6 ;  /* 0x0000000003087211 */ /* 0x0c0fe200078f30ff */
[----:B------:R-:W-:Y:S01]  /*0b50*/  IMAD.IADD R14, R0, 0x1, -R5 ;  /* 0x00000001000e7824 */ /* 0x000fe200078e0a05 */
[CC--:B------:R-:W-:Y:S02]  /*0b60*/  LEA.HI R5, R3.reuse, R0.reuse, RZ, 0x5 ;  /* 0x0000000003057211 */ /* 0x0c0fe400078f28ff */
[----:B------:R-:W-:Y:S01]  /*0b70*/  LEA.HI R13, R3, R0, RZ, 0x2 ;  /* 0x00000000030d7211 */ /* 0x000fe200078f10ff */
[----:B------:R-:W-:Y:S01]  /*0b80*/  IMAD.SHL.U32 R8, R8, 0x8, RZ ;  /* 0x0000000808087824 */ /* 0x000fe200078e00ff */
[----:B------:R-:W-:Y:S01]  /*0b90*/  SHF.R.S32.HI R9, RZ, 0x1f, R14 ;  /* 0x0000001fff097819 */ /* 0x000fe2000001140e */
[----:B------:R-:W-:Y:S01]  /*0ba0*/  IMAD.SHL.U32 R6, R5, 0x20, RZ ;  /* 0x0000002005067824 */ /* 0x000fe200078e00ff */
[----:B------:R-:W-:Y:S01]  /*0bb0*/  LOP3.LUT R7, R224, 0xfffffff8, RZ, 0xc0, !PT ;  /* 0xfffffff8e0077812 */ /* 0x000fe200078ec0ff */
[----:B------:R-:W-:Y:S01]  /*0bc0*/  STL [R1+0x110], R14 ;  /* 0x0001100e01007387 */ /* 0x000fe20000100800 */
[----:B------:R-:W-:-:S02]  /*0bd0*/  LEA.HI R10, R9, R14, RZ, 0x2 ;  /* 0x0000000e090a7211 */ /* 0x000fc400078f10ff */
[----:B------:R-:W-:Y:S01]  /*0be0*/  LOP3.LUT R3, R4, 0x3fffff0, RZ, 0xc0, !PT ;  /* 0x03fffff004037812 */ /* 0x000fe200078ec0ff */
[C---:B------:R-:W-:Y:S01]  /*0bf0*/  IMAD.IADD R216, R0.reuse, 0x1, -R7 ;  /* 0x0000000100d87824 */ /* 0x040fe200078e0a07 */
[--C-:B------:R-:W-:Y:S02]  /*0c00*/  SHF.R.S32.HI R11, RZ, 0x2, R10.reuse ;  /* 0x00000002ff0b7819 */ /* 0x100fe4000001140a */
[----:B------:R-:W-:Y:S01]  /*0c10*/  SHF.R.S32.HI R12, RZ, 0x1f, R10 ;  /* 0x0000001fff0c7819 */ /* 0x000fe2000001140a */
[----:B------:R-:W-:Y:S01]  /*0c20*/  IMAD.IADD R5, R0, 0x1, -R3 ;  /* 0x0000000100057824 */ /* 0x000fe200078e0a03 */
[----:B------:R-:W-:Y:S01]  /*0c30*/  LOP3.LUT R13, R13, 0xfffffffc, RZ, 0xc0, !PT ;  /* 0xfffffffc0d0d7812 */ /* 0x000fe200078ec0ff */
[C---:B------:R-:W-:Y:S01]  /*0c40*/  IMAD.SHL.U32 R16, R216.reuse, 0x8, RZ ;  /* 0x00000008d8107824 */ /* 0x040fe200078e00ff */
[----:B------:R-:W-:Y:S01]  /*0c50*/  SHF.R.S32.HI R7, RZ, 0x4, R4 ;  /* 0x00000004ff077819 */ /* 0x000fe20000011404 */
[----:B------:R-:W-:Y:S01]  /*0c60*/  IMAD.SHL.U32 R216, R216, 0x4, RZ ;  /* 0x00000004d8d87824 */ /* 0x000fe200078e00ff */
[----:B------:R-:W-:Y:S01]  /*0c70*/  LEA.HI R12, R12, R11, RZ, 0x3 ;  /* 0x0000000b0c0c7211 */ /* 0x000fe200078f18ff */
[----:B------:R-:W-:Y:S01]  /*0c80*/  IMAD.IADD R13, R0, 0x1, -R13 ;  /* 0x00000001000d7824 */ /* 0x000fe200078e0a0d */
[----:B------:R-:W-:Y:S01]  /*0c90*/  SHF.R.S32.HI R3, RZ, 0x7, R2 ;  /* 0x00000007ff037819 */ /* 0x000fe20000011402 */
[----:B------:R-:W-:Y:S01]  /*0ca0*/  VIADD R220, R216, 0x40 ;  /* 0x00000040d8dc7836 */ /* 0x000fe20000000000 */
[----:B------:R-:W-:Y:S01]  /*0cb0*/  LEA.HI R4, R4, R7, RZ, 0x1 ;  /* 0x0000000704047211 */ /* 0x000fe200078f08ff */
[----:B------:R-:W-:Y:S01]  /*0cc0*/  VIADD R19, R16, 0x80 ;  /* 0x0000008010137836 */ /* 0x000fe20000000000 */
[----:B------:R-:W-:Y:S01]  /*0cd0*/  LOP3.LUT R12, R12, 0xfffffff8, RZ, 0xc0, !PT ;  /* 0xfffffff80c0c7812 */ /* 0x000fe200078ec0ff */
[----:B------:R-:W-:Y:S01]  /*0ce0*/  IMAD.IADD R214, R216, 0x1, R220 ;  /* 0x00000001d8d67824 */ /* 0x000fe200078e02dc */
[----:B------:R-:W-:Y:S01]  /*0cf0*/  LEA.HI R2, R2, R3, RZ, 0x1 ;  /* 0x0000000302027211 */ /* 0x000fe200078f08ff */
[----:B------:R-:W-:Y:S01]  /*0d00*/  VIADD R22, R16, 0xc0 ;  /* 0x000000c010167836 */ /* 0x000fe20000000000 */
[----:B------:R-:W-:Y:S01]  /*0d10*/  LEA.HI R9, R9, R14, RZ, 0x5 ;  /* 0x0000000e09097211 */ /* 0x000fe200078f28ff */
[----:B------:R-:W-:Y:S01]  /*0d20*/  IMAD.IADD R12, R11, 0x1, -R12 ;  /* 0x000000010b0c7824 */ /* 0x000fe200078e0a0c */
[----:B------:R-:W-:Y:S01]  /*0d30*/  LOP3.LUT R6, R6, 0xfffffc00, RZ, 0xc0, !PT ;  /* 0xfffffc0006067812 */ /* 0x000fe200078ec0ff */
[----:B------:R-:W-:Y:S01]  /*0d40*/  VIADD R221, R216, 0x20 ;  /* 0x00000020d8dd7836 */ /* 0x000fe20000000000 */
[----:B------:R-:W-:Y:S01]  /*0d50*/  LOP3.LUT R4, R4, 0x1ffffffe, RZ, 0xc0, !PT ;  /* 0x1ffffffe04047812 */ /* 0x000fe200078ec0ff */
[----:B------:R-:W-:Y:S01]  /*0d60*/  VIADD R222, R216, 0x60 ;  /* 0x00000060d8de7836 */ /* 0x000fe20000000000 */
[----:B------:R-:W-:Y:S01]  /*0d70*/  LOP3.LUT R2, R2, 0x3fffffe, RZ, 0xc0, !PT ;  /* 0x03fffffe02027812 */ /* 0x000fe200078ec0ff */
[----:B------:R-:W-:Y:S01]  /*0d80*/  IMAD R5, R5, 0x40, R6 ;  /* 0x0000004005057824 */ /* 0x000fe200078e0206 */
[----:B------:R-:W-:Y:S01]  /*0d90*/  SHF.R.S32.HI R9, RZ, 0x5, R9 ;  /* 0x00000005ff097819 */ /* 0x000fe20000011409 */
[----:B------:R-:W-:Y:S01]  /*0da0*/  IMAD.IADD R4, R7, 0x1, -R4 ;  /* 0x0000000107047824 */ /* 0x000fe200078e0a04 */
[----:B------:R-:W-:Y:S01]  /*0db0*/  LEA.HI R0, R13, R13, RZ, 0x1 ;  /* 0x0000000d0d007211 */ /* 0x000fe200078f08ff */
[----:B------:R-:W-:Y:S01]  /*0dc0*/  IMAD.IADD R2, R3, 0x1, -R2 ;  /* 0x0000000103027824 */ /* 0x000fe200078e0a02 */
[----:B------:R-:W-:Y:S01]  /*0dd0*/  SHF.R.S32.HI R224, RZ, 0x3, R224 ;  /* 0x00000003ffe07819 */ /* 0x000fe200000114e0 */
[----:B------:R-:W-:Y:S01]  /*0de0*/  IMAD R9, R9, 0x10, R12 ;  /* 0x0000001009097824 */ /* 0x000fe200078e020c */
[----:B------:R-:W-:Y:S01]  /*0df0*/  LOP3.LUT R0, R0, 0x1ffffffe, RZ, 0xc0, !PT ;  /* 0x1ffffffe00007812 */ /* 0x000fe200078ec0ff */
[----:B------:R-:W-:Y:S01]  /*0e00*/  IMAD R3, R4, 0x8, R5 ;  /* 0x0000000804037824 */ /* 0x000fe200078e0205 */
[----:B------:R-:W-:Y:S01]  /*0e10*/  LOP3.LUT R10, R10, 0x7ffffffc, RZ, 0xc0, !PT ;  /* 0x7ffffffc0a0a7812 */ /* 0x000fe200078ec0ff */
[----:B------:R-:W-:Y:S01]  /*0e20*/  IMAD R6, R2, 0x40, R9 ;  /* 0x0000004002067824 */ /* 0x000fe200078e0209 */
[----:B------:R-:W-:Y:S01]  /*0e30*/  LOP3.LUT R9, R8, 0xfffffe00, RZ, 0xc0, !PT ;  /* 0xfffffe0008097812 */ /* 0x000fe200078ec0ff */
[----:B------:R-:W-:Y:S01]  /*0e40*/  IMAD.IADD R13, R13, 0x1, -R0 ;  /* 0x000000010d0d7824 */ /* 0x000fe200078e0a00 */
[----:B------:R0:W-:Y:S01]  /*0e50*/  STL [R1+0x198], R3 ;  /* 0x0001980301007387 */ /* 0x0001e20000100800 */
[----:B------:R-:W-:Y:S01]  /*0e60*/  IMAD.U32 R0, RZ, RZ, UR5 ;  /* 0x00000005ff007e24 */ /* 0x000fe2000f8e00ff */
[----:B------:R-:W-:Y:S01]  /*0e70*/  SHF.R.S32.HI R17, RZ, 0x1f, R16 ;  /* 0x0000001fff117819 */ /* 0x000fe20000011410 */
[----:B------:R-:W-:Y:S01]  /*0e80*/  IMAD.U32 R2, RZ, RZ, UR4 ;  /* 0x00000004ff027e24 */ /* 0x000fe2000f8e00ff */
[----:B------:R-:W-:Y:S01]  /*0e90*/  STL [R1+0x190], R6 ;  /* 0x0001900601007387 */ /* 0x000fe20000100800 */
[C---:B------:R-:W-:Y:S01]  /*0ea0*/  IMAD.SHL.U32 R0, R224.reuse, 0x40, RZ ;  /* 0x00000040e0007824 */ /* 0x040fe200078e00ff */
[----:B------:R-:W-:Y:S01]  /*0eb0*/  SHF.R.S32.HI R219, RZ, 0x1f, R19 ;  /* 0x0000001fffdb7819 */ /* 0x000fe20000011413 */
[C---:B------:R-:W-:Y:S01]  /*0ec0*/  VIADD R7, R224.reuse, 0x20 ;  /* 0x00000020e0077836 */ /* 0x040fe20000000000 */
[----:B------:R-:W-:Y:S01]  /*0ed0*/  STL [R1+0x80], RZ ;  /* 0x000080ff01007387 */ /* 0x000fe20000100800 */
[----:B------:R-:W-:Y:S01]  /*0ee0*/  VIADD R5, R224, 0x40 ;  /* 0x00000040e0057836 */ /* 0x000fe20000000000 */
[----:B------:R-:W-:Y:S01]  /*0ef0*/  LOP3.LUT R8, R0, 0x1c0, RZ, 0xc0, !PT ;  /* 0x000001c000087812 */ /* 0x000fe200078ec0ff */
[----:B------:R-:W-:Y:S01]  /*0f00*/  IMAD.SHL.U32 R0, R7, 0x40, RZ ;  /* 0x0000004007007824 */ /* 0x000fe200078e00ff */
[----:B------:R-:W-:Y:S01]  /*0f10*/  STL [R1+0x5c], R9 ;  /* 0x00005c0901007387 */ /* 0x000fe20000100800 */
[----:B0-----:R-:W-:Y:S01]  /*0f20*/  IMAD.SHL.U32 R3, R5, 0x40, RZ ;  /* 0x0000004005037824 */ /* 0x001fe200078e00ff */
[----:B------:R-:W-:Y:S01]  /*0f30*/  SHF.R.S32.HI R4, RZ, 0x1f, R5 ;  /* 0x0000001fff047819 */ /* 0x000fe20000011405 */
[----:B------:R-:W-:Y:S01]  /*0f40*/  IMAD.IADD R10, R14, 0x1, -R10 ;  /* 0x000000010e0a7824 */ /* 0x000fe200078e0a0a */
[----:B------:R0:W-:Y:S01]  /*0f50*/  STL [R1+0x6c], R2 ;  /* 0x00006c0201007387 */ /* 0x0001e20000100800 */
[----:B------:R-:W-:-:S02]  /*0f60*/  SHF.R.S32.HI R218, RZ, 0x1f, R22 ;  /* 0x0000001fffda7819 */ /* 0x000fc40000011416 */
[----:B------:R-:W-:Y:S02]  /*0f70*/  LEA.HI R4, R4, R5, RZ, 0x3 ;  /* 0x0000000504047211 */ /* 0x000fe400078f18ff */
[----:B------:R-:W-:Y:S02]  /*0f80*/  LOP3.LUT R5, R3, 0x1c0, RZ, 0xc0, !PT ;  /* 0x000001c003057812 */ /* 0x000fe400078ec0ff */
[----:B------:R-:W-:Y:S01]  /*0f90*/  SHF.R.U32.HI R3, RZ, 0x3, R8 ;  /* 0x00000003ff037819 */ /* 0x000fe20000011608 */
[----:B------:R-:W-:Y:S01]  /*0fa0*/  IMAD.SHL.U32 R4, R4, 0x40, RZ ;  /* 0x0000004004047824 */ /* 0x000fe200078e00ff */
[----:B------:R-:W-:Y:S02]  /*0fb0*/  SHF.R.U32.HI R5, RZ, 0x3, R5 ;  /* 0x00000003ff057819 */ /* 0x000fe40000011605 */
[----:B0-----:R-:W-:-:S04]  /*0fc0*/  SHF.R.S32.HI R2, RZ, 0x1f, R7 ;  /* 0x0000001fff027819 */ /* 0x001fc80000011407 */
[----:B------:R-:W-:Y:S02]  /*0fd0*/  LEA.HI R2, R2, R7, RZ, 0x3 ;  /* 0x0000000702027211 */ /* 0x000fe400078f18ff */
[----:B------:R-:W-:Y:S02]  /*0fe0*/  LOP3.LUT R7, R0, 0x1c0, RZ, 0xc0, !PT ;  /* 0x000001c000077812 */ /* 0x000fe400078ec0ff */
[----:B------:R-:W-:Y:S01]  /*0ff0*/  LOP3.LUT R0, R8, 0x38, R16, 0xf8, !PT ;  /* 0x0000003808007812 */ /* 0x000fe200078ef810 */
[----:B------:R-:W-:-:S03]  /*1000*/  IMAD.SHL.U32 R2, R2, 0x40, RZ ;  /* 0x0000004002027824 */ /* 0x000fc600078e00ff */
[----:B------:R-:W-:Y:S02]  /*1010*/  LOP3.LUT R0, R9, R0, R3, 0xf6, !PT ;  /* 0x0000000009007212 */ /* 0x000fe400078ef603 */
[----:B------:R-:W-:Y:S02]  /*1020*/  LOP3.LUT R5, R2, 0xfffffe00, RZ, 0xc0, !PT ;  /* 0xfffffe0002057812 */ /* 0x000fe400078ec0ff */
[----:B------:R-:W-:Y:S01]  /*1030*/  LOP3.LUT R2, R4, 0xfffffe00, RZ, 0xc0, !PT ;  /* 0xfffffe0004027812 */ /* 0x000fe200078ec0ff */
[----:B------:R0:W-:Y:S01]  /*1040*/  STL [R1+0x68], R0 ;  /* 0x0000680001007387 */ /* 0x0001e20000100800 */
[----:B------:R-:W-:-:S03]  /*1050*/  SHF.R.S32.HI R3, RZ, 0x1f, R214 ;  /* 0x0000001fff037819 */ /* 0x000fc600000114d6 */
[----:B------:R-:W-:Y:S01]  /*1060*/  STL [R1+0x58], R5 ;  /* 0x0000580501007387 */ /* 0x000fe20000100800 */
[----:B------:R-:W-:-:S04]  /*1070*/  LEA.HI R3, R3, R214, RZ, 0x3 ;  /* 0x000000d603037211 */ /* 0x000fc800078f18ff */
[----:B------:R-:W-:Y:S02]  /*1080*/  LOP3.LUT R212, R3, 0xfffffff8, RZ, 0xc0, !PT ;  /* 0xfffffff803d47812 */ /* 0x000fe400078ec0ff */
[----:B0-----:R-:W-:Y:S01]  /*1090*/  SHF.R.U32.HI R0, RZ, 0x3, R7 ;  /* 0x00000003ff007819 */ /* 0x001fe20000011607 */
[----:B------:R-:W-:Y:S01]  /*10a0*/  IMAD.SHL.U32 R0, R10, 0x2, RZ ;  /* 0x000000020a007824 */ /* 0x000fe200078e00ff */
[----:B------:R-:W-:-:S03]  /*10b0*/  SHF.R.S32.HI R215, RZ, 0x1f, R212 ;  /* 0x0000001fffd77819 */ /* 0x000fc600000114d4 */
[C---:B------:R-:W-:Y:S01]  /*10c0*/  VIADD R40, R0.reuse, 0x8 ;  /* 0x0000000800287836 */ /* 0x040fe20000000000 */
[C---:B------:R-:W-:Y:S01]  /*10d0*/  IADD3 R39, R0.reuse, 0x10, RZ ;  /* 0x0000001000277810 */ /* 0x040fe20007ffe0ff */
[C---:B------:R-:W-:Y:S01]  /*10e0*/  VIADD R38, R0.reuse, 0x18 ;  /* 0x0000001800267836 */ /* 0x040fe20000000000 */
[----:B------:R-:W-:Y:S01]  /*10f0*/  STL [R1+0x8c], R0 ;  /* 0x00008c0001007387 */ /* 0x000fe20000100800 */
[C---:B------:R-:W-:Y:S01]  /*1100*/  VIADD R37, R0.reuse, 0x20 ;  /* 0x0000002000257836 */ /* 0x040fe20000000000 */
[----:B------:R-:W-:Y:S01]  /*1110*/  SHF.R.S32.HI R3, RZ, 0x1f, R40 ;  /* 0x0000001fff037819 */ /* 0x000fe20000011428 */
[C---:B------:R-:W-:Y:S01]  /*1120*/  VIADD R36, R0.reuse, 0x28 ;  /* 0x0000002800247836 */ /* 0x040fe20000000000 */
[----:B------:R-:W-:Y:S01]  /*1130*/  STL [R1+0x54], R2 ;  /* 0x0000540201007387 */ /* 0x000fe20000100800 */
[C---:B------:R-:W-:Y:S01]  /*1140*/  VIADD R35, R0.reuse, 0x30 ;  /* 0x0000003000237836 */ /* 0x040fe20000000000 */
[----:B------:R-:W-:Y:S01]  /*1150*/  SHF.R.S32.HI R4, RZ, 0x1f, R39 ;  /* 0x0000001fff047819 */ /* 0x000fe20000011427 */
[C---:B------:R-:W-:Y:S01]  /*1160*/  VIADD R34, R0.reuse, 0x38 ;  /* 0x0000003800227836 */ /* 0x040fe20000000000 */
[----:B------:R-:W-:Y:S01]  /*1170*/  STL [R1+0x108], R40 ;  /* 0x0001082801007387 */ /* 0x000fe20000100800 */
[----:B------:R-:W-:-:S02]  /*1180*/  VIADD R33, R0, 0x40 ;  /* 0x0000004000217836 */ /* 0x000fc40000000000 */
[C---:B------:R-:W-:Y:S01]  /*1190*/  VIADD R32, R0.reuse, 0x48 ;  /* 0x0000004800207836 */ /* 0x040fe20000000000 */
[----:B------:R-:W-:Y:S01]  /*11a0*/  STL [R1+0x104], R39 ;  /* 0x0001042701007387 */ /* 0x000fe20000100800 */
[C---:B------:R-:W-:Y:S02]  /*11b0*/  VIADD R31, R0.reuse, 0x50 ;  /* 0x00000050001f7836 */ /* 0x040fe40000000000 */
[C---:B------:R-:W-:Y:S01]  /*11c0*/  VIADD R30, R0.reuse, 0x58 ;  /* 0x00000058001e7836 */ /* 0x040fe20000000000 */
[----:B------:R-:W-:Y:S01]  /*11d0*/  STL [R1+0x100], R38 ;  /* 0x0001002601007387 */ /* 0x000fe20000100800 */
[C---:B------:R-:W-:Y:S02]  /*11e0*/  VIADD R29, R0.reuse, 0x60 ;  /* 0x00000060001d7836 */ /* 0x040fe40000000000 */
[C---:B------:R-:W-:Y:S01]  /*11f0*/  VIADD R28, R0.reuse, 0x68 ;  /* 0x00000068001c7836 */ /* 0x040fe20000000000 */
[----:B------:R0:W-:Y:S01]  /*1200*/  STL [R1+0xfc], R37 ;  /* 0x0000fc2501007387 */ /* 0x0001e20000100800 */
[----:B------:R-:W-:-:S02]  /*1210*/  VIADD R27, R0, 0x70 ;  /* 0x00000070001b7836 */ /* 0x000fc40000000000 */
[C---:B------:R-:W-:Y:S01]  /*1220*/  VIADD R26, R0.reuse, 0x78 ;  /* 0x00000078001a7836 */ /* 0x040fe20000000000 */
[----:B------:R-:W-:Y:S01]  /*1230*/  STL [R1+0xf8], R36 ;  /* 0x0000f82401007387 */ /* 0x000fe20000100800 */
[C---:B------:R-:W-:Y:S02]  /*1240*/  VIADD R25, R0.reuse, 0x80 ;  /* 0x0000008000197836 */ /* 0x040fe40000000000 */
[C---:B------:R-:W-:Y:S01]  /*1250*/  VIADD R24, R0.reuse, 0x88 ;  /* 0x0000008800187836 */ /* 0x040fe20000000000 */
[----:B------:R-:W-:Y:S01]  /*1260*/  STL [R1+0xf4], R35 ;  /* 0x0000f42301007387 */ /* 0x000fe20000100800 */
[C---:B------:R-:W-:Y:S01]  /*1270*/  VIADD R21, R0.reuse, 0x90 ;  /* 0x0000009000157836 */ /* 0x040fe20000000000 */
[----:B0-----:R-:W-:Y:S01]  /*1280*/  SHF.R.S32.HI R37, RZ, 0x1f, R37 ;  /* 0x0000001fff257819 */ /* 0x001fe20000011425 */
        /* <DEDUP_REMOVED lines=20> */
[----:B------:R-:W-:Y:S01]  /*13d0*/  VIADD R0, R0, 0xf8 ;  /* 0x000000f800007836 */ /* 0x000fe20000000000 */
[----:B------:R0:W-:Y:S04]  /*13e0*/  STL [R1+0xd8], R28 ;  /* 0x0000d81c01007387 */ /* 0x0001e80000100800 */
[----:B------:R-:W-:Y:S04]  /*13f0*/  STL [R1+0xd4], R27 ;  /* 0x0000d41b01007387 */ /* 0x000fe80000100800 */
[----:B------:R-:W-:Y:S01]  /*1400*/  STL [R1+0xd0], R26 ;  /* 0x0000d01a01007387 */ /* 0x000fe20000100800 */
[----:B0-----:R-:W-:-:S03]  /*1410*/  SHF.R.S32.HI R28, RZ, 0x1f, R28 ;  /* 0x0000001fff1c7819 */ /* 0x001fc6000001141c */
        /* <DEDUP_REMOVED lines=22> */
[----:B------:R1:W-:Y:S01]  /*1580*/  STL [R1+0x188], R4 ;  /* 0x0001880401007387 */ /* 0x0003e20000100800 */
[----:B0-----:R-:W-:-:S05]  /*1590*/  SHF.R.S32.HI R3, RZ, 0x1f, R38 ;  /* 0x0000001fff037819 */ /* 0x001fca0000011426 */
[----:B------:R0:W-:Y:S01]  /*15a0*/  STL [R1+0x184], R3 ;  /* 0x0001840301007387 */ /* 0x0001e20000100800 */
[----:B-1----:R-:W-:-:S03]  /*15b0*/  SHF.R.S32.HI R4, RZ, 0x1f, R36 ;  /* 0x0000001fff047819 */ /* 0x002fc60000011424 */
        /* <DEDUP_REMOVED lines=40> */
[----:B------:R1:W-:Y:S04]  /*1840*/  STL [R1+0x120], R7 ;  /* 0x0001200701007387 */ /* 0x0003e80000100800 */
[----:B------:R1:W-:Y:S01]  /*1850*/  STL [R1+0x11c], R4 ;  /* 0x00011c0401007387 */ /* 0x0003e20000100800 */
[----:B0-----:R-:W-:Y:S02]  /*1860*/  SHF.R.S32.HI R3, RZ, 0x1f, R2 ;  /* 0x0000001fff037819 */ /* 0x001fe40000011402 */
[----:B------:R-:W-:Y:S01]  /*1870*/  SHF.R.S32.HI R2, RZ, 0x1f, R0 ;  /* 0x0000001fff027819 */ /* 0x000fe20000011400 */
[----:B------:R-:W-:Y:S02]  /*1880*/  IMAD R0, R13, 0x8, R6 ;  /* 0x000000080d007824 */ /* 0x000fe400078e0206 */
[----:B------:R1:W-:Y:S04]  /*1890*/  STL [R1+0x118], R3 ;  /* 0x0001180301007387 */ /* 0x0003e80000100800 */
[----:B------:R1:W-:Y:S04]  /*18a0*/  STL [R1+0x194], R0 ;  /* 0x0001940001007387 */ /* 0x0003e80000100800 */
[----:B------:R1:W-:Y:S02]  /*18b0*/  STL [R1+0x114], R2 ;  /* 0x0001140201007387 */ /* 0x0003e40000100800 */
.L_x_679:
[----:B01-34-:R-:W0:Y:S01]  /*18c0*/  LDC.64 R2, c[0x0][0xc88] ;  /* 0x00032200ff027b82 */ /* 0x01be220000000a00 */
[----:B------:R-:W-:Y:S01]  /*18d0*/  ULDC.64 UR10, c[0x0][0x208] ;  /* 0x00008200000a7ab9 */ /* 0x000fe20000000a00 */
[----:B------:R-:W-:Y:S01]  /*18e0*/  ULDC.64 UR4, c[0x0][0xa28] ;  /* 0x00028a0000047ab9 */ /* 0x000fe20000000a00 */
[----:B------:R-:W-:Y:S01]  /*18f0*/  ULDC.64 UR8, c[0x0][0xa18] ;  /* 0x0002860000087ab9 */ /* 0x000fe20000000a00 */
[----:B------:R-:W-:Y:S01]  /*1900*/  ULDC.64 UR6, c[0x0][0xa08] ;  /* 0x0002820000067ab9 */ /* 0x000fe20000000a00 */
[----:B0-----:R-:W-:-:S05]  /*1910*/  IMAD.WIDE R2, R131, 0x4, R2 ;  /* 0x0000000483027825 */ /* 0x001fca00078e0202 */
[----:B--2---:R-:W2:Y:S01]  /*1920*/  LDG.E R26, desc[UR10][R2.64] ;  /* 0x0000000a021a7981 */ /* 0x004ea2000c1e1900 */
[----:B------:R-:W-:Y:S01]  /*1930*/  ISETP.NE.U32.AND P2, PT, RZ, UR4, PT ;  /* 0x00000004ff007c0c */ /* 0x000fe2000bf45070 */
[----:B------:R-:W-:Y:S01]  /*1940*/  IMAD.MOV.U32 R8, RZ, RZ, RZ ;  /* 0x000000ffff087224 */ /* 0x000fe200078e00ff */
[----:B------:R-:W-:Y:S01]  /*1950*/  ISETP.NE.U32.AND P1, PT, RZ, UR8, PT ;  /* 0x00000008ff007c0c */ /* 0x000fe2000bf25070 */
[----:B------:R-:W-:Y:S01]  /*1960*/  IMAD.MOV.U32 R114, RZ, RZ, RZ ;  /* 0x000000ffff727224 */ /* 0x000fe200078e00ff */
[----:B------:R-:W-:Y:S02]  /*1970*/  ISETP.NE.AND.EX P2, PT, RZ, UR5, PT, P2 ;  /* 0x00000005ff007c0c */ /* 0x000fe4000bf45320 */
[----:B------:R-:W-:Y:S02]  /*1980*/  ISETP.NE.AND.EX P1, PT, RZ, UR9, PT, P1 ;  /* 0x00000009ff007c0c */ /* 0x000fe4000bf25310 */
[----:B------:R-:W-:-:S04]  /*1990*/  ISETP.NE.U32.AND P0, PT, RZ, UR6, PT ;  /* 0x00000006ff007c0c */ /* 0x000fc8000bf05070 */
[----:B------:R-:W-:Y:S02]  /*19a0*/  ISETP.NE.AND.EX P0, PT, RZ, UR7, PT, P0 ;  /* 0x00000007ff007c0c */ /* 0x000fe4000bf05300 */
[C---:B------:R-:W-:Y:S02]  /*19b0*/  LOP3.LUT R6, R130.reuse, 0xff000000, RZ, 0xc0, !PT ;  /* 0xff00000082067812 */ /* 0x040fe400078ec0ff */
[----:B-----5:R-:W-:Y:S02]  /*19c0*/  LOP3.LUT R223, R130, 0xffff, RZ, 0xc0, !PT ;  /* 0x0000ffff82df7812 */ /* 0x020fe400078ec0ff */
[----:B--2---:R-:W-:Y:S01]  /*19d0*/  SHF.R.S32.HI R0, RZ, 0x1f, R26 ;  /* 0x0000001fff007819 */ /* 0x004fe2000001141a */
[C---:B------:R-:W-:Y:S01]  /*19e0*/  IMAD.SHL.U32 R28, R26.reuse, 0x4, RZ ;  /* 0x000000041a1c7824 */ /* 0x040fe200078e00ff */
[----:B------:R-:W-:Y:S01]  /*19f0*/  STL [R1+0x74], R26 ;  /* 0x0000741a01007387 */ /* 0x000fe20000100800 */
[C---:B------:R-:W-:Y:S02]  /*1a00*/  @P2 LEA R4, P3, R26.reuse, UR4, 0x2 ;  /* 0x000000041a042c11 */ /* 0x040fe4000f8610ff */
[C-C-:B------:R-:W-:Y:S01]  /*1a10*/  SHF.L.U64.HI R27, R26.reuse, 0x2, R0.reuse ;  /* 0x000000021a1b7819 */ /* 0x140fe20000010200 */
[----:B------:R0:W-:Y:S01]  /*1a20*/  STL [R1+0x10c], R0 ;  /* 0x00010c0001007387 */ /* 0x0001e20000100800 */
[----:B------:R-:W-:Y:S01]  /*1a30*/  ULDC UR4, c[0x0][0x288] ;  /* 0x0000a20000047ab9 */ /* 0x000fe20000000800 */
[----:B------:R-:W-:-:S02]  /*1a40*/  @P2 LEA.HI.X R5, R26, UR5, R0, 0x2, P3 ;  /* 0x000000051a052c11 */ /* 0x000fc400098f1400 */
[----:B------:R1:W-:Y:S01]  /*1a50*/  STL [R1+0x78], R28 ;  /* 0x0000781c01007387 */ /* 0x0003e20000100800 */
[----:B------:R-:W-:Y:S01]  /*1a60*/  IMAD.U32 R131, RZ, RZ, UR4 ;  /* 0x00000004ff837e24 */ /* 0x000fe2000f8e00ff */
[----:B------:R-:W-:Y:S01]  /*1a70*/  ULDC.64 UR4, c[0x0][0x418] ;  /* 0x0001060000047ab9 */ /* 0x000fe20000000a00 */
[----:B------:R-:W-:Y:S01]  /*1a80*/  IADD3 R2, P4, R28, UR6, RZ ;  /* 0x000000061c027c10 */ /* 0x000fe2000ff9e0ff */
[----:B------:R1:W-:Y:S01]  /*1a90*/  STL [R1+0x7c], R27 ;  /* 0x00007c1b01007387 */ /* 0x0003e20000100800 */
[----:B------:R-:W-:Y:S02]  /*1aa0*/  UISETP.NE.U32.AND UP0, UPT, UR4, URZ, UPT ;  /* 0x0000003f0400728c */ /* 0x000fe4000bf05070 */
[----:B------:R-:W-:Y:S01]  /*1ab0*/  IADD3.X R3, R27, UR7, RZ, P4, !PT ;  /* 0x000000071b037c10 */ /* 0x000fe2000a7fe4ff */
[----:B------:R1:W-:Y:S01]  /*1ac0*/  STL [R1+0x84], R129 ;  /* 0x0000848101007387 */ /* 0x0003e20000100800 */
[----:B------:R-:W-:Y:S01]  /*1ad0*/  UISETP.NE.AND.EX UP0, UPT, UR5, URZ, UPT, UP0 ;  /* 0x0000003f0500728c */ /* 0x000fe2000bf05300 */
[----:B------:R-:W-:-:S02]  /*1ae0*/  ULDC UR4, c[0x0][0x424] ;  /* 0x0001090000047ab9 */ /* 0x000fc40000000800 */
[----:B------:R2:W5:Y:S01]  /*1af0*/  @P2 LDG.E R8, desc[UR10][R4.64] ;  /* 0x0000000a04082981 */ /* 0x000562000c1e1900 */
[----:B------:R-:W-:Y:S01]  /*1b00*/  USEL UR4, UR4, 0x1, UP0 ;  /* 0x0000000104047887 */ /* 0x000fe20008000000 */
[----:B------:R-:W-:Y:S01]  /*1b10*/  ULDC UR5, c[0x0][0x2f0] ;  /* 0x0000bc0000057ab9 */ /* 0x000fe20000000800 */
[----:B0-----:R-:W-:Y:S01]  /*1b20*/  LOP3.LUT R0, R130, 0xff0000, RZ, 0xc0, !PT ;  /* 0x00ff000082007812 */ /* 0x001fe200078ec0ff */
[----:B------:R-:W5:Y:S01]  /*1b30*/  @P0 LDG.E R114, desc[UR10][R2.64] ;  /* 0x0000000a02720981 */ /* 0x000f62000c1e1900 */
[----:B--2---:R-:W-:-:S04]  /*1b40*/  @P1 IADD3 R4, P2, R28, UR8, RZ ;  /* 0x000000081c041c10 */ /* 0x004fc8000ff5e0ff */
[----:B------:R-:W-:Y:S01]  /*1b50*/  @P1 IADD3.X R5, R27, UR9, RZ, P2, !PT ;  /* 0x000000091b051c10 */ /* 0x000fe200097fe4ff */
[----:B------:R-:W-:Y:S02]  /*1b60*/  ULDC.64 UR8, c[0x0][0xa20] ;  /* 0x0002880000087ab9 */ /* 0x000fe40000000a00 */
[----:B------:R-:W-:Y:S01]  /*1b70*/  ISETP.NE.U32.AND P2, PT, RZ, UR8, PT ;  /* 0x00000008ff007c0c */ /* 0x000fe2000bf45070 */
[----:B------:R-:W-:Y:S01]  /*1b80*/  UIMAD UR4, UR4, UR5, URZ ;  /* 0x00000005040472a4 */ /* 0x000fe2000f8e023f */
[----:B------:R0:W5:Y:S02]  /*1b90*/  @P1 LDG.E R131, desc[UR10][R4.64] ;  /* 0x0000000a04831981 */ /* 0x000164000c1e1900 */
[----:B------:R-:W-:Y:S01]  /*1ba0*/  ISETP.NE.AND.EX P2, PT, RZ, UR9, PT, P2 ;  /* 0x00000009ff007c0c */ /* 0x000fe2000bf45320 */
[----:B------:R-:W-:Y:S01]  /*1bb0*/  ULDC UR5, c[0x0][0x348] ;  /* 0x0000d20000057ab9 */ /* 0x000fe20000000800 */
[----:B0-----:R-:W-:-:S04]  /*1bc0*/  SHF.R.U32.HI R5, RZ, 0x8, R6 ;  /* 0x00000008ff057819 */ /* 0x001fc80000011606 */
[----:B------:R-:W-:Y:S01]  /*1bd0*/  LEA.HI R6, R0, R5, RZ, 0x10 ;  /* 0x0000000500067211 */ /* 0x000fe200078f80ff */
[----:B-1----:R-:W-:Y:S06]  /*1be0*/  @P1 BRA `(.L_x_435) ;  /* 0x0000000000281947 */ /* 0x002fec0003800000 */
[----:B------:R-:W-:Y:S02]  /*1bf0*/  ULDC.64 UR6, c[0x0][0xa00] ;  /* 0x0002800000067ab9 */ /* 0x000fe40000000a00 */
[----:B------:R-:W-:-:S04]  /*1c00*/  ISETP.NE.U32.AND P1, PT, RZ, UR6, PT ;  /* 0x00000006ff007c0c */ /* 0x000fc8000bf25070 */
[----:B------:R-:W-:-:S13]  /*1c10*/  ISETP.NE.AND.EX P1, PT, RZ, UR7, PT, P1 ;  /* 0x00000007ff007c0c */ /* 0x000fda000bf25310 */
[----:B------:R-:W-:Y:S05]  /*1c20*/  @!P1 BRA `(.L_x_435) ;  /* 0x0000000000189947 */ /* 0x000fea0003800000 */
[----:B------:R-:W0:Y:S01]  /*1c30*/  LDC.64 R4, c[0x0][0xa00] ;  /* 0x00028000ff047b82 */ /* 0x000e220000000a00 */
[----:B------:R-:W-:Y:S01]  /*1c40*/  ULDC.64 UR6, c[0x0][0x208] ;  /* 0x0000820000067ab9 */ /* 0x000fe20000000a00 */
[----:B0-----:R-:W-:-:S05]  /*1c50*/  IMAD.WIDE R4, R26, 0x4, R4 ;  /* 0x000000041a047825 */ /* 0x001fca00078e0204 */
[----:B-----5:R-:W2:Y:S04]  /*1c60*/  LDG.E R131, desc[UR6][R4.64] ;  /* 0x0000000604837981 */ /* 0x020ea8000c1e1900 */
[----:B------:R-:W2:Y:S02]  /*1c70*/  LDG.E R0, desc[UR6][R4.64+0x4] ;  /* 0x0000040604007981 */ /* 0x000ea4000c1e1900 */
[----:B--2---:R-:W-:-:S07]  /*1c80*/  IMAD.IADD R131, R0, 0x1, -R131 ;  /* 0x0000000100837824 */ /* 0x004fce00078e0a83 */
.L_x_435:
[----:B------:R-:W-:Y:S02]  /*1c90*/  IMAD.U32 R24, RZ, RZ, UR5 ;  /* 0x00000005ff187e24 */ /* 0x000fe4000f8e00ff */
[----:B------:R-:W-:Y:S01]  /*1ca0*/  IMAD.U32 R25, RZ, RZ, UR4 ;  /* 0x00000004ff197e24 */ /* 0x000fe2000f8e00ff */
[----:B------:R-:W-:Y:S06]  /*1cb0*/  @!P2 BRA `(.L_x_436) ;  /* 0x000000000014a947 */ /* 0x000fec0003800000 */
[----:B------:R-:W-:Y:S01]  /*1cc0*/  IADD3 R2, P0, R28, UR8, RZ ;  /* 0x000000081c027c10 */ /* 0x000fe2000ff1e0ff */
[----:B------:R-:W-:-:S03]  /*1cd0*/  ULDC.64 UR4, c[0x0][0x208] ;  /* 0x0000820000047ab9 */ /* 0x000fc60000000a00 */
[----:B------:R-:W-:-:S05]  /*1ce0*/  IADD3.X R3, R27, UR9, RZ, P0, !PT ;  /* 0x000000091b037c10 */ /* 0x000fca00087fe4ff */
[----:B------:R0:W5:Y:S01]  /*1cf0*/  LDG.E R25, desc[UR4][R2.64] ;  /* 0x0000000402197981 */ /* 0x000162000c1e1900 */
[----:B------:R-:W-:Y:S05]  /*1d00*/  BRA `(.L_x_437) ;  /* 0x0000000000147947 */ /* 0x000fea0003800000 */
.L_x_436:
[----:B------:R-:W-:Y:S05]  /*1d10*/  @!P0 BRA `(.L_x_437) ;  /* 0x0000000000108947 */ /* 0x000fea0003800000 */
[----:B------:R-:W-:Y:S02]  /*1d20*/  ULDC.64 UR4, c[0x0][0x208] ;  /* 0x0000820000047ab9 */ /* 0x000fe40000000a00 */
[----:B------:R-:W2:Y:S04]  /*1d30*/  LDG.E R0, desc[UR4][R2.64] ;  /* 0x0000000402007981 */ /* 0x000ea8000c1e1900 */
[----:B------:R-:W2:Y:S02]  /*1d40*/  LDG.E R25, desc[UR4][R2.64+0x4] ;  /* 0x0000040402197981 */ /* 0x000ea4000c1e1900 */
[----:B--2---:R-:W-:-:S07]  /*1d50*/  IMAD.IADD R25, R25, 0x1, -R0 ;  /* 0x0000000119197824 */ /* 0x004fce00078e0a00 */
.L_x_437:
[----:B------:R-:W-:Y:S01]  /*1d60*/  ULDC.64 UR4, c[0x0][0xa10] ;  /* 0x0002840000047ab9 */ /* 0x000fe20000000a00 */
[----:B------:R-:W-:Y:S01]  /*1d70*/  ULDC.64 UR6, c[0x0][0x208] ;  /* 0x0000820000067ab9 */ /* 0x000fe20000000a00 */
[----:B------:R-:W-:-:S04]  /*1d80*/  ISETP.NE.U32.AND P0, PT, RZ, UR4, PT ;  /* 0x00000004ff007c0c */ /* 0x000fc8000bf05070 */
[----:B------:R-:W-:Y:S01]  /*1d90*/  ISETP.NE.AND.EX P0, PT, RZ, UR5, PT, P0 ;  /* 0x00000005ff007c0c */ /* 0x000fe2000bf05300 */
[----:B------:R-:W-:-:S12]  /*1da0*/  ULDC.64 UR4, c[0x0][0xa30] ;  /* 0x00028c0000047ab9 */ /* 0x000fd80000000a00 */
[----:B0-----:R-:W0:Y:S02]  /*1db0*/  @P0 LDC.64 R2, c[0x0][0xa10] ;  /* 0x00028400ff020b82 */ /* 0x001e240000000a00 */
[----:B0-----:R-:W-:-:S05]  /*1dc0*/  @P0 IMAD.WIDE R2, R26, 0x4, R2 ;  /* 0x000000041a020825 */ /* 0x001fca00078e0202 */
[----:B------:R-:W2:Y:S04]  /*1dd0*/  @P0 LDG.E R0, desc[UR6][R2.64] ;  /* 0x0000000602000981 */ /* 0x000ea8000c1e1900 */
[----:B------:R0:W2:Y:S01]  /*1de0*/  @P0 LDG.E R5, desc[UR6][R2.64+0x4] ;  /* 0x0000040602050981 */ /* 0x0000a2000c1e1900 */
[----:B------:R-:W-:Y:S01]  /*1df0*/  ISETP.NE.U32.AND P1, PT, RZ, UR4, PT ;  /* 0x00000004ff007c0c */ /* 0x000fe2000bf25070 */
[----:B-----5:R-:W-:Y:S01]  /*1e00*/  IMAD.MOV.U32 R127, RZ, RZ, R25 ;  /* 0x000000ffff7f7224 */ /* 0x020fe200078e0019 */
[----:B------:R-:W-:Y:S01]  /*1e10*/  LOP3.LUT R10, R6, 0xff, RZ, 0xc0, !PT ;  /* 0x000000ff060a7812 */ /* 0x000fe200078ec0ff */
[----:B------:R-:W-:Y:S01]  /*1e20*/  IMAD.IADD R9, R25, 0x1, -R8 ;  /* 0x0000000119097824 */ /* 0x000fe200078e0a08 */
[----:B------:R-:W-:Y:S02]  /*1e30*/  ISETP.NE.AND.EX P1, PT, RZ, UR5, PT, P1 ;  /* 0x00000005ff007c0c */ /* 0x000fe4000bf25310 */
[----:B------:R-:W-:Y:S01]  /*1e40*/  SHF.R.U32.HI R4, RZ, 0x10, R6 ;  /* 0x00000010ff047819 */ /* 0x000fe20000011606 */
[----:B------:R1:W-:Y:S04]  /*1e50*/  STL [R1+0x88], R10 ;  /* 0x0000880a01007387 */ /* 0x0003e80000100800 */
[----:B------:R1:W-:Y:S06]  /*1e60*/  STL [R1+0x70], R4 ;  /* 0x0000700401007387 */ /* 0x0003ec0000100800 */
[----:B0-----:R-:W-:-:S04]  /*1e70*/  @P1 IADD3 R2, P2, R28, UR4, RZ ;  /* 0x000000041c021c10 */ /* 0x001fc8000ff5e0ff */
[----:B------:R-:W-:Y:S01]  /*1e80*/  @P1 IADD3.X R3, R27, UR5, RZ, P2, !PT ;  /* 0x000000051b031c10 */ /* 0x000fe200097fe4ff */
[----:B------:R-:W-:Y:S01]  /*1e90*/  BSSY B0, `(.L_x_438) ;  /* 0x000002a000007945 */ /* 0x000fe20003800000 */
[----:B------:R-:W-:-:S03]  /*1ea0*/  LOP3.LUT R18, R18, 0xfffffffd, RZ, 0xc0, !PT ;  /* 0xfffffffd12127812 */ /* 0x000fc600078ec0ff */
[----:B------:R0:W5:Y:S02]  /*1eb0*/  @P1 LDG.E R127, desc[UR6][R2.64] ;  /* 0x00000006027f1981 */ /* 0x000164000c1e1900 */
[----:B0-----:R-:W-:Y:S01]  /*1ec0*/  IMAD.MOV.U32 R3, RZ, RZ, RZ ;  /* 0x000000ffff037224 */ /* 0x001fe200078e00ff */
[----:B--2---:R-:W-:-:S05]  /*1ed0*/  @P0 IADD3 R24, -R0, R5, RZ ;  /* 0x0000000500180210 */ /* 0x004fca0007ffe1ff */
[----:B------:R-:W-:-:S04]  /*1ee0*/  IMAD.IADD R133, R9, 0x1, R24 ;  /* 0x0000000109857824 */ /* 0x000fc800078e0218 */
[C---:B------:R-:W-:Y:S01]  /*1ef0*/  VIADD R0, R133.reuse, 0x4f ;  /* 0x0000004f85007836 */ /* 0x040fe20000000000 */
[----:B------:R-:W-:-:S03]  /*1f00*/  ISETP.GE.AND P3, PT, R133, 0x1, PT ;  /* 0x000000018500780c */ /* 0x000fc60003f66270 */
[----:B------:R-:W-:-:S05]  /*1f10*/  IMAD.HI R0, R0, 0x66666667, RZ ;  /* 0x6666666700007827 */ /* 0x000fca00078e02ff */
[----:B------:R-:W-:-:S04]  /*1f20*/  SHF.R.U32.HI R5, RZ, 0x1f, R0 ;  /* 0x0000001fff057819 */ /* 0x000fc80000011600 */
[----:B------:R-:W-:Y:S02]  /*1f30*/  LEA.HI.SX32 R130, R0, R5, 0x1b ;  /* 0x0000000500827211 */ /* 0x000fe400078fdaff */
[----:B------:R-:W-:Y:S01]  /*1f40*/  @P3 LOP3.LUT R18, R18, 0x2, RZ, 0xfc, !PT ;  /* 0x0000000212123812 */ /* 0x000fe200078efcff */
[----:B-1----:R-:W-:Y:S06]  /*1f50*/  @!P3 BRA `(.L_x_439) ;  /* 0x000000000074b947 */ /* 0x002fec0003800000 */
[----:B------:R-:W-:Y:S01]  /*1f60*/  ISETP.NE.AND P0, PT, R4, RZ, PT ;  /* 0x000000ff0400720c */ /* 0x000fe20003f05270 */
[----:B------:R-:W-:-:S03]  /*1f70*/  ULDC UR4, c[0x0][0x9f0] ;  /* 0x00027c0000047ab9 */ /* 0x000fc60000000800 */
[----:B------:R-:W-:-:S04]  /*1f80*/  SEL R11, R4, UR4, P0 ;  /* 0x00000004040b7c07 */ /* 0x000fc80008000000 */
[-C--:B------:R-:W-:Y:S02]  /*1f90*/  IABS R5, R11.reuse ;  /* 0x0000000b00057213 */ /* 0x080fe40000000000 */
[----:B------:R-:W-:Y:S02]  /*1fa0*/  IADD3 R0, R130, -0x1, R11 ;  /* 0xffffffff82007810 */ /* 0x000fe40007ffe00b */
[----:B------:R-:W0:Y:S01]  /*1fb0*/  I2F.RP R4, R5 ;  /* 0x0000000500047306 */ /* 0x000e220000209400 */
[----:B------:R-:W-:-:S05]  /*1fc0*/  IABS R8, R11 ;  /* 0x0000000b00087213 */ /* 0x000fca0000000000 */
[----:B------:R-:W-:Y:S02]  /*1fd0*/  IMAD.MOV R8, RZ, RZ, -R8 ;  /* 0x000000ffff087224 */ /* 0x000fe400078e0a08 */
[----:B0-----:R-:W0:Y:S02]  /*1fe0*/  MUFU.RCP R4, R4 ;  /* 0x0000000400047308 */ /* 0x001e240000001000 */
[----:B0-----:R-:W-:Y:S01]  /*1ff0*/  VIADD R2, R4, 0xffffffe ;  /* 0x0ffffffe04027836 */ /* 0x001fe20000000000 */
[----:B------:R-:W-:Y:S02]  /*2000*/  IABS R4, R0 ;  /* 0x0000000000047213 */ /* 0x000fe40000000000 */
[----:B------:R-:W-:-:S03]  /*2010*/  LOP3.LUT R0, R0, R11, RZ, 0x3c, !PT ;  /* 0x0000000b00007212 */ /* 0x000fc600078e3cff */
[----:B------:R0:W1:Y:S01]  /*2020*/  F2I.FTZ.U32.TRUNC.NTZ R3, R2 ;  /* 0x0000000200037305 */ /* 0x000062000021f000 */
[----:B------:R-:W-:Y:S01]  /*2030*/  ISETP.GE.AND P2, PT, R0, RZ, PT ;  /* 0x000000ff0000720c */ /* 0x000fe20003f46270 */
[----:B0-----:R-:W-:Y:S02]  /*2040*/  IMAD.MOV.U32 R2, RZ, RZ, RZ ;  /* 0x000000ffff027224 */ /* 0x001fe400078e00ff */
[----:B-1----:R-:W-:-:S04]  /*2050*/  IMAD.MOV R6, RZ, RZ, -R3 ;  /* 0x000000ffff067224 */ /* 0x002fc800078e0a03 */
[----:B------:R-:W-:-:S04]  /*2060*/  IMAD R7, R6, R5, RZ ;  /* 0x0000000506077224 */ /* 0x000fc800078e02ff */
[----:B------:R-:W-:-:S04]  /*2070*/  IMAD.HI.U32 R3, R3, R7, R2 ;  /* 0x0000000703037227 */ /* 0x000fc800078e0002 */
[----:B------:R-:W-:Y:S02]  /*2080*/  IMAD.MOV.U32 R2, RZ, RZ, R8 ;  /* 0x000000ffff027224 */ /* 0x000fe400078e0008 */
[----:B------:R-:W-:-:S04]  /*2090*/  IMAD.HI.U32 R3, R3, R4, RZ ;  /* 0x0000000403037227 */ /* 0x000fc800078e00ff */
[----:B------:R-:W-:-:S05]  /*20a0*/  IMAD R2, R3, R2, R4 ;  /* 0x0000000203027224 */ /* 0x000fca00078e0204 */
[----:B------:R-:W-:-:S13]  /*20b0*/  ISETP.GT.U32.AND P1, PT, R5, R2, PT ;  /* 0x000000020500720c */ /* 0x000fda0003f24070 */
[----:B------:R-:W-:Y:S02]  /*20c0*/  @!P1 IMAD.IADD R2, R2, 0x1, -R5 ;  /* 0x0000000102029824 */ /* 0x000fe400078e0a05 */
[----:B------:R-:W-:Y:S01]  /*20d0*/  @!P1 VIADD R3, R3, 0x1 ;  /* 0x0000000103039836 */ /* 0x000fe20000000000 */
[----:B------:R-:W-:Y:S02]  /*20e0*/  ISETP.NE.AND P1, PT, R11, RZ, PT ;  /* 0x000000ff0b00720c */ /* 0x000fe40003f25270 */
[----:B------:R-:W-:-:S13]  /*20f0*/  ISETP.GE.U32.AND P0, PT, R2, R5, PT ;  /* 0x000000050200720c */ /* 0x000fda0003f06070 */
[----:B------:R-:W-:-:S04]  /*2100*/  @P0 VIADD R3, R3, 0x1 ;  /* 0x0000000103030836 */ /* 0x000fc80000000000 */
[----:B------:R-:W-:Y:S01]  /*2110*/  @!P2 IMAD.MOV R3, RZ, RZ, -R3 ;  /* 0x000000ffff03a224 */ /* 0x000fe200078e0a03 */
[----:B------:R-:W-:-:S07]  /*2120*/  @!P1 LOP3.LUT R3, RZ, R11, RZ, 0x33, !PT ;  /* 0x0000000bff039212 */ /* 0x000fce00078e33ff */
.L_x_439:
[----:B------:R-:W-:Y:S05]  /*2130*/  BSYNC B0 ;  /* 0x0000000000007941 */ /* 0x000fea0003800000 */
.L_x_438:
[----:B------:R-:W-:-:S05]  /*2140*/  IMAD R0, R10, R3, RZ ;  /* 0x000000030a007224 */ /* 0x000fca00078e02ff */
[C---:B------:R-:W-:Y:S01]  /*2150*/  VIADDMNMX R3, R0.reuse, R3, R130, PT ;  /* 0x0000000300037246 */ /* 0x040fe20003800182 */
[----:B------:R-:W-:-:S04]  /*2160*/  IMAD R0, R0, 0x50, -R9 ;  /* 0x0000005000007824 */ /* 0x000fc800078e0a09 */
[----:B------:R-:W-:Y:S01]  /*2170*/  IMAD R3, R3, 0x50, -R9 ;  /* 0x0000005003037824 */ /* 0x000fe200078e0a09 */
[----:B------:R-:W-:-:S04]  /*2180*/  VIMNMX R0, RZ, R0, !PT ;  /* 0x00000000ff007248 */ /* 0x000fc80007fe0100 */
[----:B------:R-:W-:Y:S01]  /*2190*/  VIMNMX R3, R3, R24, PT ;  /* 0x0000001803037248 */ /* 0x000fe20003fe0100 */
[----:B------:R-:W-:-:S03]  /*21a0*/  IMAD.WIDE.U32 R112, R0, -0x33333333, RZ ;  /* 0xcccccccd00707825 */ /* 0x000fc600078e00ff */
[----:B------:R-:W-:Y:S02]  /*21b0*/  ISETP.GT.AND P0, PT, R3, R0, PT ;  /* 0x000000000300720c */ /* 0x000fe40003f04270 */
[----:B------:R-:W-:-:S05]  /*21c0*/  SHF.R.U32.HI R112, RZ, 0x6, R113 ;  /* 0x00000006ff707819 */ /* 0x000fca0000011671 */
[----:B------:R-:W-:-:S06]  /*21d0*/  IMAD.MOV.U32 R2, RZ, RZ, R112 ;  /* 0x000000ffff027224 */ /* 0x000fcc00078e0070 */
[----:B------:R-:W-:-:S04]  /*21e0*/  @P0 VIADD R0, R3, 0x4f ;  /* 0x0000004f03000836 */ /* 0x000fc80000000000 */
[----:B------:R-:W-:-:S05]  /*21f0*/  @P0 IMAD.HI R0, R0, 0x66666667, RZ ;  /* 0x6666666700000827 */ /* 0x000fca00078e02ff */
[----:B------:R-:W-:-:S04]  /*2200*/  @P0 SHF.R.U32.HI R3, RZ, 0x1f, R0 ;  /* 0x0000001fff030819 */ /* 0x000fc80000011600 */
[----:B------:R-:W-:Y:S02]  /*2210*/  @P0 LEA.HI.SX32 R2, R0, R3, 0x1b ;  /* 0x0000000300020211 */ /* 0x000fe400078fdaff */
[----:B------:R-:W-:Y:S02]  /*2220*/  PLOP3.LUT P0, PT, PT, PT, PT, 0x80, 0x0 ;  /* 0x000000000000781c */ /* 0x000fe40003f0f070 */
[----:B------:R-:W-:-:S13]  /*2230*/  ISETP.GT.AND P1, PT, R2, R112, PT ;  /* 0x000000700200720c */ /* 0x000fda0003f24270 */
[----:B------:R-:W-:Y:S05]  /*2240*/  @!P1 BRA `(.L_x_440) ;  /* 0x0000009800bc9947 */ /* 0x000fea0003800000 */
[----:B------:R-:W-:Y:S01]  /*2250*/  VIADD R0, R23, 0x24400 ;  /* 0x0002440017007836 */ /* 0x000fe20000000000 */
[----:B------:R-:W-:Y:S04]  /*2260*/  BSSY B6, `(.L_x_441) ;  /* 0x0000013000067945 */ /* 0x000fe80003800000 */
[----:B------:R-:W-:-:S13]  /*2270*/  LOP3.LUT P0, RZ, R0, 0x3ff, RZ, 0xc0, !PT ;  /* 0x000003ff00ff7812 */ /* 0x000fda000780c0ff */
[----:B------:R-:W-:Y:S05]  /*2280*/  @!P0 BRA `(.L_x_442) ;  /* 0x0000000000408947 */ /* 0x000fea0003800000 */
[----:B------:R-:W-:Y:S01]  /*2290*/  MOV R14, 0x0 ;  /* 0x00000000000e7802 */ /* 0x000fe20000000f00 */
[----:B------:R-:W-:Y:S01]  /*22a0*/  ULDC.64 UR4, c[0x4][0x138] ;  /* 0x01004e0000047ab9 */ /* 0x000fe20000000a00 */
[----:B------:R-:W-:Y:S01]  /*22b0*/  ULDC.64 UR6, c[0x4][0xa8] ;  /* 0x01002a0000067ab9 */ /* 0x000fe20000000a00 */
[----:B------:R-:W-:Y:S02]  /*22c0*/  IMAD.U32 R4, RZ, RZ, UR4 ;  /* 0x00000004ff047e24 */ /* 0x000fe4000f8e00ff */
[----:B------:R-:W-:Y:S01]  /*22d0*/  IMAD.U32 R5, RZ, RZ, UR5 ;  /* 0x00000005ff057e24 */ /* 0x000fe2000f8e00ff */
[----:B------:R-:W0:Y:S01]  /*22e0*/  LDC.64 R14, c[0x4][R14] ;  /* 0x010000000e0e7b82 */ /* 0x000e220000000a00 */
[----:B------:R-:W-:Y:S01]  /*22f0*/  ULDC.64 UR4, c[0x4][0x140] ;  /* 0x0100500000047ab9 */ /* 0x000fe20000000a00 */
        /* <DEDUP_REMOVED lines=8> */
[----:B0----5:R-:W-:Y:S05]  /*2380*/  CALL.ABS.NOINC R14 ;  /* 0x000000000e007343 */ /* 0x021fea0003c00000 */
.L_x_442:
[----:B------:R-:W-:Y:S05]  /*2390*/  BSYNC B6 ;  /* 0x0000000000067941 */ /* 0x000fea0003800000 */
.L_x_441:
        /* <DEDUP_REMOVED lines=20> */
.L_x_444:
[----:B------:R-:W-:Y:S05]  /*24e0*/  BSYNC B6 ;  /* 0x0000000000067941 */ /* 0x000fea0003800000 */
.L_x_443:
[----:B------:R-:W-:Y:S01]  /*24f0*/  ULDC.64 UR4, c[0x0][0x9f8] ;  /* 0x00027e0000047ab9 */ /* 0x000fe20000000a00 */
[----:B------:R-:W-:Y:S01]  /*2500*/  IMAD.MOV.U32 R0, RZ, RZ, R26 ;  /* 0x000000ffff007224 */ /* 0x000fe200078e001a */
[----:B------:R-:W-:Y:S01]  /*2510*/  ISETP.NE.U32.AND P0, PT, RZ, UR4, PT ;  /* 0x00000004ff007c0c */ /* 0x000fe2000bf05070 */
[----:B------:R-:W2:Y:S01]  /*2520*/  LDL R26, [R1+0x58] ;  /* 0x00005800011a7983 */ /* 0x000ea20000100800 */
[----:B------:R-:W-:Y:S01]  /*2530*/  ULDC.64 UR6, c[0x0][0x208] ;  /* 0x0000820000067ab9 */ /* 0x000fe20000000a00 */
[----:B------:R-:W0:Y:S01]  /*2540*/  LDC.64 R96, c[0x0][0x3f8] ;  /* 0x0000fe00ff607b82 */ /* 0x000e220000000a00 */
[----:B------:R-:W-:Y:S01]  /*2550*/  ISETP.NE.AND.EX P0, PT, RZ, UR5, PT, P0 ;  /* 0x00000005ff007c0c */ /* 0x000fe2000bf05300 */
[----:B------:R-:W3:Y:S01]  /*2560*/  LDL R15, [R1+0x54] ;  /* 0x00005400010f7983 */ /* 0x000ee20000100800 */
[----:B------:R-:W1:Y:S05]  /*2570*/  S2R R3, SR_TID.X ;  /* 0x0000000000037919 */ /* 0x000e6a0000002100 */
[----:B------:R-:W4:Y:S06]  /*2580*/  LDC R111, c[0x0][0x3f4] ;  /* 0x0000fd00ff6f7b82 */ /* 0x000f2c0000000800 */
[----:B------:R-:W-:Y:S01]  /*2590*/  @P0 IADD3 R4, P1, R28, UR4, RZ ;  /* 0x000000041c040c10 */ /* 0x000fe2000ff3e0ff */
[----:B------:R-:W-:Y:S01]  /*25a0*/  ULDC UR4, c[0x0][0x2f4] ;  /* 0x0000bd0000047ab9 */ /* 0x000fe20000000800 */
[----:B------:R-:W4:Y:S02]  /*25b0*/  LDC.64 R90, c[0x0][0x408] ;  /* 0x00010200ff5a7b82 */ /* 0x000f240000000a00 */
[----:B------:R-:W-:-:S02]  /*25c0*/  @P0 IADD3.X R5, R27, UR5, RZ, P1, !PT ;  /* 0x000000051b050c10 */ /* 0x000fc40008ffe4ff */
[----:B------:R-:W3:Y:S04]  /*25d0*/  LDL R27, [R1+0x5c] ;  /* 0x00005c00011b7983 */ /* 0x000ee80000100800 */
[----:B------:R1:W3:Y:S01]  /*25e0*/  @P0 LDG.E R0, desc[UR6][R4.64] ;  /* 0x0000000604000981 */ /* 0x0002e2000c1e1900 */
[----:B------:R-:W-:Y:S02]  /*25f0*/  ISETP.GE.AND P1, PT, R214, UR4, PT ;  /* 0x00000004d6007c0c */ /* 0x000fe4000bf26270 */
[----:B------:R-:W-:Y:S02]  /*2600*/  ISETP.GE.AND P0, PT, R16, UR4, PT ;  /* 0x0000000410007c0c */ /* 0x000fe4000bf06270 */
[----:B------:R-:W-:Y:S02]  /*2610*/  SHF.R.S32.HI R9, RZ, 0x1f, R224 ;  /* 0x0000001fff097819 */ /* 0x000fe400000114e0 */
[----:B-1----:R-:W-:-:S02]  /*2620*/  SEL R4, RZ, 0xffffffff, P1 ;  /* 0xffffffffff047807 */ /* 0x002fc40000800000 */
[----:B------:R-:W-:Y:S01]  /*2630*/  ISETP.GE.AND P2, PT, R19, UR4, PT ;  /* 0x0000000413007c0c */ /* 0x000fe2000bf46270 */
[----:B------:R-:W-:Y:S01]  /*2640*/  VIADD R109, R3, 0xffffff80 ;  /* 0xffffff80036d7836 */ /* 0x000fe20000000000 */
[----:B------:R-:W-:Y:S01]  /*2650*/  SEL R3, RZ, 0x1, P0 ;  /* 0x00000001ff037807 */ /* 0x000fe20000000000 */
[----:B------:R-:W-:Y:S01]  /*2660*/  IMAD.SHL.U32 R4, R4, 0x2, RZ ;  /* 0x0000000204047824 */ /* 0x000fe200078e00ff */
[----:B------:R-:W-:Y:S01]  /*2670*/  SHF.R.S32.HI R217, RZ, 0x1f, R216 ;  /* 0x0000001fffd97819 */ /* 0x000fe200000114d8 */
[----:B0-----:R-:W-:-:S03]  /*2680*/  IMAD R5, R9, R96, RZ ;  /* 0x0000006009057224 */ /* 0x001fc600078e02ff */
[----:B------:R-:W-:Y:S02]  /*2690*/  LOP3.LUT R3, R4, 0x2, R3, 0xe2, !PT ;  /* 0x0000000204037812 */ /* 0x000fe400078ee203 */
[----:B------:R-:W-:Y:S02]  /*26a0*/  SEL R4, RZ, 0x4, P2 ;  /* 0x00000004ff047807 */ /* 0x000fe40001000000 */
[----:B----4-:R-:W-:Y:S01]  /*26b0*/  ISETP.GE.AND P2, PT, R16, R111, PT ;  /* 0x0000006f1000720c */ /* 0x010fe20003f46270 */
[C---:B------:R-:W-:Y:S02]  /*26c0*/  IMAD R7, R224.reuse, R97, R5 ;  /* 0x00000061e0077224 */ /* 0x040fe400078e0205 */
[-C--:B------:R-:W-:Y:S01]  /*26d0*/  IMAD.WIDE.U32 R98, R224, R96.reuse, R16 ;  /* 0x00000060e0627225 */ /* 0x080fe200078e0010 */
[----:B------:R-:W-:Y:S02]  /*26e0*/  SHF.R.S32.HI R6, RZ, 0x1f, R109 ;  /* 0x0000001fff067819 */ /* 0x000fe4000001146d */
[----:B------:R-:W-:Y:S01]  /*26f0*/  ISETP.GE.AND P1, PT, R214, R111, PT ;  /* 0x0000006fd600720c */ /* 0x000fe20003f26270 */
[----:B------:R-:W-:Y:S01]  /*2700*/  IMAD.WIDE.U32 R100, R224, R96, R216 ;  /* 0x00000060e0647225 */ /* 0x000fe200078e00d8 */
[----:B------:R-:W-:-:S02]  /*2710*/  SEL R5, R111, RZ, P2 ;  /* 0x000000ff6f057207 */ /* 0x000fc40001000000 */
[----:B------:R-:W-:Y:S01]  /*2720*/  IADD3 R99, R7, R99, RZ ;  /* 0x0000006307637210 */ /* 0x000fe20007ffe0ff */
[----:B------:R-:W-:Y:S01]  /*2730*/  IMAD.IADD R101, R101, 0x1, R7 ;  /* 0x0000000165657824 */ /* 0x000fe200078e0207 */
[----:B------:R-:W-:Y:S01]  /*2740*/  LEA.HI R6, R6, R109, RZ, 0x3 ;  /* 0x0000006d06067211 */ /* 0x000fe200078f18ff */
[----:B------:R-:W-:Y:S01]  /*2750*/  IMAD.IADD R5, R16, 0x1, R5 ;  /* 0x0000000110057824 */ /* 0x000fe200078e0205 */
[----:B------:R-:W-:Y:S01]  /*2760*/  LOP3.LUT R3, R3, R4, RZ, 0xfc, !PT ;  /* 0x0000000403037212 */ /* 0x000fe200078efcff */
[-C--:B------:R-:W-:Y:S01]  /*2770*/  IMAD R4, R9, R90.reuse, RZ ;  /* 0x0000005a09047224 */ /* 0x080fe200078e02ff */
[----:B------:R-:W-:Y:S01]  /*2780*/  SEL R7, R111, RZ, P1 ;  /* 0x000000ff6f077207 */ /* 0x000fe20000800000 */
[C---:B------:R-:W-:Y:S02]  /*2790*/  VIADD R30, R224.reuse, 0x20 ;  /* 0x00000020e01e7836 */ /* 0x040fe40000000000 */
[----:B------:R-:W-:Y:S01]  /*27a0*/  VIADD R21, R224, 0x20 ;  /* 0x00000020e0157836 */ /* 0x000fe20000000000 */
[----:B------:R-:W-:Y:S01]  /*27b0*/  LOP3.LUT R6, R6, 0xfffffff8, RZ, 0xc0, !PT ;  /* 0xfffffff806067812 */ /* 0x000fe200078ec0ff */
[----:B------:R-:W-:-:S04]  /*27c0*/  IMAD.WIDE.U32 R94, R224, R90, R216 ;  /* 0x0000005ae05e7225 */ /* 0x000fc800078e00d8 */
[C---:B------:R-:W-:Y:S01]  /*27d0*/  IMAD R9, R224.reuse, R91, R4 ;  /* 0x0000005be0097224 */ /* 0x040fe200078e0204 */
[----:B------:R-:W-:Y:S01]  /*27e0*/  SHF.R.S32.HI R4, RZ, 0x1f, R5 ;  /* 0x0000001fff047819 */ /* 0x000fe20000011405 */
[----:B------:R-:W-:-:S04]  /*27f0*/  IMAD.WIDE.U32 R92, R224, R90, R16 ;  /* 0x0000005ae05c7225 */ /* 0x000fc800078e0010 */
[----:B------:R-:W-:Y:S02]  /*2800*/  IMAD.IADD R7, R214, 0x1, R7 ;  /* 0x00000001d6077824 */ /* 0x000fe400078e0207 */
[C---:B------:R-:W-:Y:S02]  /*2810*/  IMAD.SHL.U32 R31, R224.reuse, 0x40, RZ ;  /* 0x00000040e01f7824 */ /* 0x040fe400078e00ff */
[----:B------:R-:W-:Y:S02]  /*2820*/  IMAD.SHL.U32 R28, R224, 0x40, RZ ;  /* 0x00000040e01c7824 */ /* 0x000fe400078e00ff */
[----:B------:R-:W-:Y:S02]  /*2830*/  IMAD.SHL.U32 R30, R30, 0x40, RZ ;  /* 0x000000401e1e7824 */ /* 0x000fe400078e00ff */
[----:B------:R-:W-:Y:S01]  /*2840*/  IMAD.SHL.U32 R21, R21, 0x40, RZ ;  /* 0x0000004015157824 */ /* 0x000fe200078e00ff */
[----:B------:R-:W-:Y:S01]  /*2850*/  LOP3.LUT R31, R31, 0x1c0, RZ, 0xc0, !PT ;  /* 0x000001c01f1f7812 */ /* 0x000fe200078ec0ff */
[----:B------:R-:W-:Y:S01]  /*2860*/  IMAD.IADD R109, R109, 0x1, -R6 ;  /* 0x000000016d6d7824 */ /* 0x000fe200078e0a06 */
[CC--:B------:R-:W-:Y:S01]  /*2870*/  LEA.HI R6, R4.reuse, R5.reuse, RZ, 0x6 ;  /* 0x0000000504067211 */ /* 0x0c0fe200078f30ff */
[----:B------:R-:W-:Y:S01]  /*2880*/  IMAD.IADD R95, R95, 0x1, R9 ;  /* 0x000000015f5f7824 */ /* 0x000fe200078e0209 */
[----:B------:R-:W-:Y:S01]  /*2890*/  SHF.R.S32.HI R8, RZ, 0x1f, R7 ;  /* 0x0000001fff087819 */ /* 0x000fe20000011407 */
[----:B------:R-:W-:Y:S01]  /*28a0*/  IMAD.IADD R93, R9, 0x1, R93 ;  /* 0x00000001095d7824 */ /* 0x000fe200078e025d */
[----:B------:R-:W-:-:S02]  /*28b0*/  LEA.HI R9, R4, R5, RZ, 0x3 ;  /* 0x0000000504097211 */ /* 0x000fc400078f18ff */
[----:B------:R-:W-:Y:S02]  /*28c0*/  LOP3.LUT R28, R28, 0x1c0, RZ, 0xc0, !PT ;  /* 0x000001c01c1c7812 */ /* 0x000fe400078ec0ff */
[----:B------:R-:W-:Y:S02]  /*28d0*/  LOP3.LUT R30, R30, 0x1c0, RZ, 0xc0, !PT ;  /* 0x000001c01e1e7812 */ /* 0x000fe400078ec0ff */
[----:B------:R-:W-:Y:S02]  /*28e0*/  LOP3.LUT R21, R21, 0x1c0, RZ, 0xc0, !PT ;  /* 0x000001c015157812 */ /* 0x000fe400078ec0ff */
[----:B------:R-:W-:Y:S02]  /*28f0*/  SHF.R.S32.HI R6, RZ, 0x6, R6 ;  /* 0x00000006ff067819 */ /* 0x000fe40000011406 */
[----:B------:R-:W-:Y:S02]  /*2900*/  LOP3.LUT R4, R31, 0x38, R9, 0xf8, !PT ;  /* 0x000000381f047812 */ /* 0x000fe400078ef809 */
[----:B------:R-:W-:-:S02]  /*2910*/  SHF.R.U32.HI R28, RZ, 0x3, R28 ;  /* 0x00000003ff1c7819 */ /* 0x000fc4000001161c */
[-C--:B------:R-:W-:Y:S02]  /*2920*/  LEA.HI R20, R8, R7.reuse, RZ, 0x3 ;  /* 0x0000000708147211 */ /* 0x080fe400078f18ff */
[----:B------:R-:W-:Y:S02]  /*2930*/  LOP3.LUT R10, R30, 0x38, R9, 0xf8, !PT ;  /* 0x000000381e0a7812 */ /* 0x000fe400078ef809 */
[----:B------:R-:W-:Y:S01]  /*2940*/  SHF.R.U32.HI R21, RZ, 0x3, R21 ;  /* 0x00000003ff157819 */ /* 0x000fe20000011615 */
[----:B------:R-:W0:Y:S01]  /*2950*/  S2R R156, SR_TID.X ;  /* 0x00000000009c7919 */ /* 0x000e220000002100 */
[----:B------:R-:W-:Y:S02]  /*2960*/  LEA.HI R7, R8, R7, RZ, 0x6 ;  /* 0x0000000708077211 */ /* 0x000fe400078f30ff */
[----:B------:R-:W-:Y:S02]  /*2970*/  LOP3.LUT R5, R4, R28, RZ, 0x3c, !PT ;  /* 0x0000001c04057212 */ /* 0x000fe400078e3cff */
[----:B------:R-:W-:Y:S01]  /*2980*/  LOP3.LUT R11, R10, R21, RZ, 0x3c, !PT ;  /* 0x000000150a0b7212 */ /* 0x000fe200078e3cff */
[C---:B------:R-:W-:Y:S01]  /*2990*/  VIADD R29, R224.reuse, 0x40 ;  /* 0x00000040e01d7836 */ /* 0x040fe20000000000 */
[----:B------:R-:W-:Y:S01]  /*29a0*/  SHF.R.S32.HI R7, RZ, 0x6, R7 ;  /* 0x00000006ff077819 */ /* 0x000fe20000011407 */
[----:B------:R-:W-:Y:S01]  /*29b0*/  VIADD R14, R224, 0x40 ;  /* 0x00000040e00e7836 */ /* 0x000fe20000000000 */
[----:B------:R-:W-:Y:S01]  /*29c0*/  LOP3.LUT R4, R31, 0x38, R20, 0xf8, !PT ;  /* 0x000000381f047812 */ /* 0x000fe200078ef814 */
[----:B------:R-:W-:-:S02]  /*29d0*/  IMAD.SHL.U32 R29, R29, 0x40, RZ ;  /* 0x000000401d1d7824 */ /* 0x000fc400078e00ff */
[----:B------:R-:W-:Y:S01]  /*29e0*/  IMAD.SHL.U32 R14, R14, 0x40, RZ ;  /* 0x000000400e0e7824 */ /* 0x000fe200078e00ff */
[----:B------:R-:W-:Y:S02]  /*29f0*/  LOP3.LUT R4, R4, R28, RZ, 0x3c, !PT ;  /* 0x0000001c04047212 */ /* 0x000fe400078e3cff */
[----:B------:R-:W-:Y:S02]  /*2a00*/  LOP3.LUT R29, R29, 0x1c0, RZ, 0xc0, !PT ;  /* 0x000001c01d1d7812 */ /* 0x000fe400078ec0ff */
[----:B------:R-:W-:Y:S02]  /*2a10*/  LOP3.LUT R14, R14, 0x1c0, RZ, 0xc0, !PT ;  /* 0x000001c00e0e7812 */ /* 0x000fe400078ec0ff */
[----:B------:R-:W-:Y:S02]  /*2a20*/  LOP3.LUT R8, R29, 0x38, R20, 0xf8, !PT ;  /* 0x000000381d087812 */ /* 0x000fe400078ef814 */
[----:B------:R-:W-:Y:S02]  /*2a30*/  SHF.R.U32.HI R14, RZ, 0x3, R14 ;  /* 0x00000003ff0e7819 */ /* 0x000fe4000001160e */
[----:B------:R-:W-:-:S02]  /*2a40*/  ISETP.GE.AND P0, PT, R22, UR4, PT ;  /* 0x0000000416007c0c */ /* 0x000fc4000bf06270 */
[----:B------:R-:W-:Y:S02]  /*2a50*/  LOP3.LUT R8, R8, R14, RZ, 0x3c, !PT ;  /* 0x0000000e08087212 */ /* 0x000fe400078e3cff */
[----:B------:R-:W-:Y:S01]  /*2a60*/  LOP3.LUT R12, R29, 0x38, R9, 0xf8, !PT ;  /* 0x000000381d0c7812 */ /* 0x000fe200078ef809 */
[C---:B------:R-:W-:Y:S01]  /*2a70*/  IMAD.SHL.U32 R104, R90.reuse, 0x20, RZ ;  /* 0x000000205a687824 */ /* 0x040fe200078e00ff */
[C-C-:B------:R-:W-:Y:S01]  /*2a80*/  SHF.L.U64.HI R103, R90.reuse, 0x5, R91.reuse ;  /* 0x000000055a677819 */ /* 0x140fe2000001025b */
[C---:B------:R-:W-:Y:S01]  /*2a90*/  IMAD.SHL.U32 R108, R90.reuse, 0x40, RZ ;  /* 0x000000405a6c7824 */ /* 0x040fe200078e00ff */
[----:B------:R-:W-:Y:S01]  /*2aa0*/  SHF.L.U64.HI R107, R90, 0x6, R91 ;  /* 0x000000065a6b7819 */ /* 0x000fe2000001025b */
[----:B-----5:R-:W-:Y:S01]  /*2ab0*/  IMAD.WIDE.U32 R94, R127, R90, R94 ;  /* 0x0000005a7f5e7225 */ /* 0x020fe200078e005e */
[----:B------:R-:W-:-:S03]  /*2ac0*/  LOP3.LUT R13, R12, R14, RZ, 0x3c, !PT ;  /* 0x0000000e0c0d7212 */ /* 0x000fc600078e3cff */
[----:B------:R-:W-:Y:S01]  /*2ad0*/  IMAD.WIDE.U32 R92, R127, R90, R92 ;  /* 0x0000005a7f5c7225 */ /* 0x000fe200078e005c */
[C-C-:B------:R-:W-:Y:S02]  /*2ae0*/  SHF.L.U64.HI R89, R96.reuse, 0x5, R97.reuse ;  /* 0x0000000560597819 */ /* 0x140fe40000010261 */
[C---:B------:R-:W-:Y:S01]  /*2af0*/  SHF.L.U64.HI R105, R96.reuse, 0x6, R97 ;  /* 0x0000000660697819 */ /* 0x040fe20000010261 */
[----:B------:R-:W-:Y:S01]  /*2b00*/  IMAD R115, R97, 0x50, RZ ;  /* 0x0000005061737824 */ /* 0x000fe200078e02ff */
[----:B------:R-:W-:Y:S01]  /*2b10*/  SHF.R.S32.HI R10, RZ, 0x3, R20 ;  /* 0x00000003ff0a7819 */ /* 0x000fe20000011414 */
[C---:B------:R-:W-:Y:S02]  /*2b20*/  IMAD.SHL.U32 R102, R96.reuse, 0x20, RZ ;  /* 0x0000002060667824 */ /* 0x040fe400078e00ff */
[----:B------:R-:W-:Y:S02]  /*2b30*/  IMAD.SHL.U32 R106, R96, 0x40, RZ ;  /* 0x00000040606a7824 */ /* 0x000fe400078e00ff */
[----:B------:R-:W-:-:S04]  /*2b40*/  IMAD.WIDE.U32 R100, R127, R96, R100 ;  /* 0x000000607f647225 */ /* 0x000fc800078e0064 */
[----:B------:R-:W-:Y:S01]  /*2b50*/  IMAD.WIDE.U32 R98, R127, R96, R98 ;  /* 0x000000607f627225 */ /* 0x000fe200078e0062 */
[----:B0-----:R-:W-:-:S03]  /*2b60*/  LEA.HI R156, R156, 0x8, RZ, 0x19 ;  /* 0x000000089c9c7811 */ /* 0x001fc600078fc8ff */
[----:B------:R-:W-:Y:S02]  /*2b70*/  IMAD.IADD R114, R114, 0x1, R25 ;  /* 0x0000000172727824 */ /* 0x000fe400078e0219 */
[----:B------:R-:W-:Y:S02]  /*2b80*/  IMAD.SHL.U32 R111, R111, 0x2, RZ ;  /* 0x000000026f6f7824 */ /* 0x000fe400078e00ff */
[----:B------:R-:W-:Y:S02]  /*2b90*/  IMAD R109, R109, 0x20, R224 ;  /* 0x000000206d6d7824 */ /* 0x000fe400078e02e0 */
[----:B--2---:R-:W-:-:S04]  /*2ba0*/  IMAD R124, R6, 0x1400, R26 ;  /* 0x00001400067c7824 */ /* 0x004fc800078e021a */
[----:B------:R-:W-:Y:S01]  /*2bb0*/  IMAD.IADD R124, R124, 0x1, R11 ;  /* 0x000000017c7c7824 */ /* 0x000fe200078e020b */
[----:B------:R-:W-:Y:S01]  /*2bc0*/  SHF.R.S32.HI R11, RZ, 0x1f, R127 ;  /* 0x0000001fff0b7819 */ /* 0x000fe2000001147f */
[C---:B------:R-:W-:Y:S02]  /*2bd0*/  IMAD R123, R7.reuse, 0x1400, R26 ;  /* 0x00001400077b7824 */ /* 0x040fe400078e021a */
[C---:B---3--:R-:W-:Y:S02]  /*2be0*/  IMAD R121, R7.reuse, 0x1400, R15 ;  /* 0x0000140007797824 */ /* 0x048fe400078e020f */
[----:B------:R-:W-:-:S04]  /*2bf0*/  IMAD R125, R7, 0x1400, R27 ;  /* 0x00001400077d7824 */ /* 0x000fc800078e021b */
[----:B------:R-:W-:Y:S02]  /*2c00*/  IMAD.IADD R125, R125, 0x1, R4 ;  /* 0x000000017d7d7824 */ /* 0x000fe400078e0204 */
[----:B------:R-:W-:Y:S02]  /*2c10*/  IMAD R4, R11, R96, RZ ;  /* 0x000000600b047224 */ /* 0x000fe400078e02ff */
[----:B------:R-:W-:Y:S02]  /*2c20*/  IMAD R126, R6, 0x1400, R27 ;  /* 0x00001400067e7824 */ /* 0x000fe400078e021b */
[----:B------:R-:W-:Y:S02]  /*2c30*/  IMAD R7, R127, R97, R4 ;  /* 0x000000617f077224 */ /* 0x000fe400078e0204 */
[----:B------:R-:W-:Y:S02]  /*2c40*/  IMAD R4, R11, R90, RZ ;  /* 0x0000005a0b047224 */ /* 0x000fe400078e02ff */
[----:B------:R-:W-:Y:S01]  /*2c50*/  IMAD.IADD R126, R126, 0x1, R5 ;  /* 0x000000017e7e7824 */ /* 0x000fe200078e0205 */
[----:B------:R-:W-:Y:S01]  /*2c60*/  LOP3.LUT R5, R30, 0x38, R20, 0xf8, !PT ;  /* 0x000000381e057812 */ /* 0x000fe200078ef814 */
[----:B------:R-:W-:Y:S01]  /*2c70*/  IMAD R11, R127, R91, R4 ;  /* 0x0000005b7f0b7224 */ /* 0x000fe200078e0204 */
[----:B------:R-:W-:Y:S01]  /*2c80*/  SEL R4, RZ, 0x8, P0 ;  /* 0x00000008ff047807 */ /* 0x000fe20000000000 */
[----:B------:R-:W-:Y:S01]  /*2c90*/  IMAD R122, R6, 0x1400, R15 ;  /* 0x00001400067a7824 */ /* 0x000fe200078e020f */
[----:B------:R-:W-:Y:S01]  /*2ca0*/  LOP3.LUT R6, R5, R21, RZ, 0x3c, !PT ;  /* 0x0000001505067212 */ /* 0x000fe200078e3cff */
[----:B------:R-:W-:Y:S01]  /*2cb0*/  IMAD R5, R91, 0x50, RZ ;  /* 0x000000505b057824 */ /* 0x000fe200078e02ff */
[----:B------:R-:W-:Y:S01]  /*2cc0*/  LOP3.LUT R26, R3, R4, RZ, 0xfc, !PT ;  /* 0x00000004031a7212 */ /* 0x000fe200078efcff */
[----:B------:R-:W-:Y:S01]  /*2cd0*/  IMAD.IADD R121, R121, 0x1, R8 ;  /* 0x0000000179797824 */ /* 0x000fe200078e0208 */
[----:B------:R-:W-:Y:S01]  /*2ce0*/  SHF.R.S32.HI R8, RZ, 0x3, R9 ;  /* 0x00000003ff087819 */ /* 0x000fe20000011409 */
[----:B------:R-:W-:Y:S01]  /*2cf0*/  IMAD.WIDE.U32 R90, R90, 0x50, RZ ;  /* 0x000000505a5a7825 */ /* 0x000fe200078e00ff */
[----:B------:R-:W-:-:S02]  /*2d00*/  LOP3.LUT R9, R9, 0xfffffff8, RZ, 0xc0, !PT ;  /* 0xfffffff809097812 */ /* 0x000fc400078ec0ff */
[----:B------:R-:W-:Y:S01]  /*2d10*/  LOP3.LUT R20, R20, 0xfffffff8, RZ, 0xc0, !PT ;  /* 0xfffffff814147812 */ /* 0x000fe200078ec0ff */
[----:B------:R-:W-:Y:S01]  /*2d20*/  IMAD.WIDE.U32 R96, R96, 0x50, RZ ;  /* 0x0000005060607825 */ /* 0x000fe200078e00ff */
[C---:B------:R-:W-:Y:S02]  /*2d30*/  LOP3.LUT R21, R26.reuse, 0x2, RZ, 0xc0, !PT ;  /* 0x000000021a157812 */ /* 0x040fe400078ec0ff */
[C---:B------:R-:W-:Y:S01]  /*2d40*/  LOP3.LUT R25, R26.reuse, 0x4, RZ, 0xc0, !PT ;  /* 0x000000041a197812 */ /* 0x040fe200078ec0ff */
[----:B------:R-:W-:Y:S01]  /*2d50*/  IMAD.IADD R120, R91, 0x1, R5 ;  /* 0x000000015b787824 */ /* 0x000fe200078e0205 */
[----:B------:R-:W-:Y:S01]  /*2d60*/  LOP3.LUT R3, R3, 0x1, RZ, 0xc0, !PT ;  /* 0x0000000103037812 */ /* 0x000fe200078ec0ff */
[----:B------:R-:W-:Y:S01]  /*2d70*/  IMAD.IADD R123, R123, 0x1, R6 ;  /* 0x000000017b7b7824 */ /* 0x000fe200078e0206 */
[----:B------:R-:W-:Y:S01]  /*2d80*/  LOP3.LUT R26, R26, 0x8, RZ, 0xc0, !PT ;  /* 0x000000081a1a7812 */ /* 0x000fe200078ec0ff */
[----:B------:R-:W-:Y:S01]  /*2d90*/  IMAD.IADD R4, R101, 0x1, R7 ;  /* 0x0000000165047824 */ /* 0x000fe200078e0207 */
[----:B------:R-:W-:Y:S01]  /*2da0*/  SHF.R.S32.HI R113, RZ, 0x1f, R0 ;  /* 0x0000001fff717819 */ /* 0x000fe20000011400 */
[----:B------:R-:W-:Y:S01]  /*2db0*/  IMAD.IADD R5, R7, 0x1, R99 ;  /* 0x0000000107057824 */ /* 0x000fe200078e0263 */
[----:B------:R-:W-:Y:S01]  /*2dc0*/  SHF.R.S32.HI R27, RZ, 0x1f, R9 ;  /* 0x0000001fff1b7819 */ /* 0x000fe20000011409 */
[----:B------:R-:W-:Y:S01]  /*2dd0*/  IMAD.IADD R122, R122, 0x1, R13 ;  /* 0x000000017a7a7824 */ /* 0x000fe200078e020d */
[----:B------:R-:W-:Y:S01]  /*2de0*/  SHF.R.S32.HI R28, RZ, 0x1f, R20 ;  /* 0x0000001fff1c7819 */ /* 0x000fe20000011414 */
[----:B------:R-:W-:-:S02]  /*2df0*/  IMAD.IADD R115, R97, 0x1, R115 ;  /* 0x0000000161737824 */ /* 0x000fc400078e0273 */
[----:B------:R-:W-:Y:S02]  /*2e00*/  IMAD.IADD R6, R95, 0x1, R11 ;  /* 0x000000015f067824 */ /* 0x000fe400078e020b */
[----:B------:R-:W-:-:S07]  /*2e10*/  IMAD.IADD R7, R11, 0x1, R93 ;  /* 0x000000010b077824 */ /* 0x000fce00078e025d */
.L_x_561:
[----:B------:R-:W2:Y:S01]  /*2e20*/  LDL R33, [R1+0x68] ;  /* 0x0000680001217983 */ /* 0x000ea20000100800 */
[----:B------:R-:W0:Y:S01]  /*2e30*/  LDC R32, c[0x0][0x430] ;  /* 0x00010c00ff207b82 */ /* 0x000e220000000800 */
[----:B------:R-:W-:Y:S01]  /*2e40*/  VIADD R2, R2, 0xffffffff ;  /* 0xffffffff02027836 */ /* 0x000fe20000000000 */
[----:B------:R-:W-:Y:S01]  /*2e50*/  ULDC.64 UR4, c[0x0][0x208] ;  /* 0x0000820000047ab9 */ /* 0x000fe20000000a00 */
[----:B------:R-:W-:Y:S02]  /*2e60*/  IMAD.MOV.U32 R29, RZ, RZ, RZ ;  /* 0x000000ffff1d7224 */ /* 0x000fe400078e00ff */
[----:B------:R-:W-:-:S03]  /*2e70*/  IMAD R13, R2, 0x50, R109 ;  /* 0x00000050020d7824 */ /* 0x000fc600078e026d */
[----:B------:R-:W1:Y:S01]  /*2e80*/  LDC R110, c[0x0][0x3f4] ;  /* 0x0000fd00ff6e7b82 */ /* 0x000e620000000800 */
[----:B------:R-:W-:Y:S01]  /*2e90*/  IMAD.IADD R36, R114, 0x1, R13 ;  /* 0x0000000172247824 */ /* 0x000fe200078e020d */
[----:B------:R-:W-:-:S03]  /*2ea0*/  ISETP.GE.AND P0, PT, R13, R24, PT ;  /* 0x000000180d00720c */ /* 0x000fc60003f06270 */
[----:B------:R-:W-:Y:S01]  /*2eb0*/  IMAD.MOV.U32 R30, RZ, RZ, R36 ;  /* 0x000000ffff1e7224 */ /* 0x000fe200078e0024 */
[----:B------:R-:W-:Y:S02]  /*2ec0*/  ISETP.GT.OR P0, PT, R109, 0x4f, P0 ;  /* 0x0000004f6d00780c */ /* 0x000fe40000704670 */
[----:B0-----:R-:W-:-:S11]  /*2ed0*/  ISETP.NE.AND P3, PT, R32, 0x1, PT ;  /* 0x000000012000780c */ /* 0x001fd60003f65270 */
[----:B------:R-:W0:Y:S08]  /*2ee0*/  @!P0 LDC.64 R14, c[0x0][0x428] ;  /* 0x00010a00ff0e8b82 */ /* 0x000e300000000a00 */
[----:B------:R-:W3:Y:S08]  /*2ef0*/  @!P0 LDC.64 R12, c[0x0][0x418] ;  /* 0x00010600ff0c8b82 */ /* 0x000ef00000000a00 */
[----:B----4-:R-:W4:Y:S08]  /*2f00*/  @P3 LDC R11, c[0x0][0x434] ;  /* 0x00010d00ff0b3b82 */ /* 0x010f300000000800 */
[----:B------:R-:W1:Y:S01]  /*2f10*/  @P3 LDC R34, c[0x0][0x438] ;  /* 0x00010e00ff223b82 */ /* 0x000e620000000800 */
[----:B----4-:R-:W-:-:S05]  /*2f20*/  @P3 IMAD.HI.U32 R11, R36, R11, RZ ;  /* 0x0000000b240b3227 */ /* 0x010fca00078e00ff */
[----:B-1----:R-:W-:Y:S01]  /*2f30*/  @P3 SHF.R.U32.HI R30, RZ, R34, R11 ;  /* 0x00000022ff1e3219 */ /* 0x002fe2000001160b */
[----:B0-----:R-:W-:-:S03]  /*2f40*/  @!P0 IMAD R11, R113, R14, RZ ;  /* 0x0000000e710b8224 */ /* 0x001fc600078e02ff */
[--C-:B------:R-:W-:Y:S01]  /*2f50*/  @!P0 SHF.R.S32.HI R31, RZ, 0x1f, R30.reuse ;  /* 0x0000001fff1f8819 */ /* 0x100fe2000001141e */
[C---:B------:R-:W-:Y:S02]  /*2f60*/  @!P0 IMAD R11, R0.reuse, R15, R11 ;  /* 0x0000000f000b8224 */ /* 0x040fe400078e020b */
[----:B------:R-:W-:-:S04]  /*2f70*/  @!P0 IMAD.WIDE.U32 R14, R0, R14, R30 ;  /* 0x0000000e000e8225 */ /* 0x000fc800078e001e */
[----:B------:R-:W-:Y:S01]  /*2f80*/  @!P0 IMAD.IADD R11, R15, 0x1, R11 ;  /* 0x000000010f0b8824 */ /* 0x000fe200078e020b */
[----:B---3--:R-:W-:-:S04]  /*2f90*/  @!P0 LEA R12, P3, R14, R12, 0x2 ;  /* 0x0000000c0e0c8211 */ /* 0x008fc800078610ff */
[----:B------:R-:W-:Y:S02]  /*2fa0*/  @!P0 LEA.HI.X R13, R14, R13, R11, 0x2, P3 ;  /* 0x0000000d0e0d8211 */ /* 0x000fe400018f140b */
[----:B------:R-:W-:-:S03]  /*2fb0*/  ISETP.GT.AND P3, PT, R2, R112, PT ;  /* 0x000000700200720c */ /* 0x000fc60003f64270 */
[----:B------:R0:W5:Y:S01]  /*2fc0*/  @!P0 LDG.E R29, desc[UR4][R12.64] ;  /* 0x000000040c1d8981 */ /* 0x000162000c1e1900 */
[----:B------:R-:W-:Y:S01]  /*2fd0*/  ISETP.GE.AND P0, PT, R110, 0x1, PT ;  /* 0x000000016e00780c */ /* 0x000fe20003f06270 */
[----:B------:R-:W-:Y:S01]  /*2fe0*/  IMAD.MOV R11, RZ, RZ, -R30 ;  /* 0x000000ffff0b7224 */ /* 0x000fe200078e0a1e */
[----:B------:R-:W-:Y:S01]  /*2ff0*/  LOP3.LUT R18, R18, 0xfffffffe, RZ, 0xc0, !PT ;  /* 0xfffffffe12127812 */ /* 0x000fe200078ec0ff */
[----:B------:R-:W-:Y:S05]  /*3000*/  YIELD ;  /* 0x0000000000007946 */ /* 0x000fea0003800000 */
[----:B------:R-:W-:Y:S01]  /*3010*/  BSSY B0, `(.L_x_445) ;  /* 0x0000847000007945 */ /* 0x000fe20003800000 */
[----:B------:R-:W-:Y:S01]  /*3020*/  IMAD R30, R32, R11, R36 ;  /* 0x0000000b201e7224 */ /* 0x000fe200078e0224 */
[----:B------:R-:W-:Y:S01]  /*3030*/  @P3 LOP3.LUT R18, R18, 0x1, RZ, 0xfc, !PT ;  /* 0x0000000112123812 */ /* 0x000fe200078efcff */
[----:B--2---:R-:W-:-:S04]  /*3040*/  IMAD R14, R213, 0x5000, R33 ;  /* 0x00005000d50e7824 */ /* 0x004fc800078e0221 */
[----:B------:R-:W-:Y:S01]  /*3050*/  IMAD R31, R14, 0x2, R23 ;  /* 0x000000020e1f7824 */ /* 0x000fe200078e0217 */
[----:B0-----:R-:W-:Y:S06]  /*3060*/  @!P0 BRA `(.L_x_446) ;  /* 0x0000007c00248947 */ /* 0x001fec0003800000 */
[----:B------:R-:W-:Y:S01]  /*3070*/  SHF.R.S32.HI R84, RZ, 0x1f, R30 ;  /* 0x0000001fff547819 */ /* 0x000fe2000001141e */
[----:B------:R-:W-:Y:S01]  /*3080*/  ULDC.64 UR4, c[0x0][0x300] ;  /* 0x0000c00000047ab9 */ /* 0x000fe20000000a00 */
[----:B-----5:R-:W-:Y:S01]  /*3090*/  SHF.R.S32.HI R85, RZ, 0x1f, R29 ;  /* 0x0000001fff557819 */ /* 0x020fe2000001141d */
[----:B------:R-:W-:Y:S01]  /*30a0*/  IMAD.WIDE.U32 R12, R30, UR4, RZ ;  /* 0x000000041e0c7c25 */ /* 0x000fe2000f8e00ff */
[----:B------:R-:W-:Y:S02]  /*30b0*/  ULDC.U8 UR6, c[0x0][0x410] ;  /* 0x0001040000067ab9 */ /* 0x000fe40000000000 */
[----:B------:R-:W-:Y:S01]  /*30c0*/  ISETP.NE.AND P0, PT, RZ, UR6, PT ;  /* 0x00000006ff007c0c */ /* 0x000fe2000bf05270 */
[----:B------:R-:W-:Y:S02]  /*30d0*/  IMAD R11, R84, UR4, RZ ;  /* 0x00000004540b7c24 */ /* 0x000fe4000f8e02ff */
[----:B------:R-:W-:Y:S02]  /*30e0*/  IMAD R15, R120, R2, RZ ;  /* 0x00000002780f7224 */ /* 0x000fe400078e02ff */
[----:B------:R-:W-:Y:S01]  /*30f0*/  IMAD R11, R30, UR5, R11 ;  /* 0x000000051e0b7c24 */ /* 0x000fe2000f8e020b */
[----:B------:R-:W-:Y:S01]  /*3100*/  ULDC.64 UR4, c[0x0][0x310] ;  /* 0x0000c40000047ab9 */ /* 0x000fe20000000a00 */
[----:B------:R-:W-:-:S02]  /*3110*/  IMAD R86, R2, -0x50, R24 ;  /* 0xffffffb002567824 */ /* 0x000fc400078e0218 */
[----:B------:R-:W-:Y:S02]  /*3120*/  IMAD R14, R85, UR4, RZ ;  /* 0x00000004550e7c24 */ /* 0x000fe4000f8e02ff */
[----:B------:R-:W-:Y:S01]  /*3130*/  IMAD.IADD R13, R13, 0x1, R11 ;  /* 0x000000010d0d7824 */ /* 0x000fe200078e020b */
[----:B------:R-:W-:Y:S01]  /*3140*/  VIMNMX R86, R86, 0x50, PT ;  /* 0x0000005056567848 */ /* 0x000fe20003fe0100 */
[C---:B------:R-:W-:Y:S02]  /*3150*/  IMAD R11, R29.reuse, UR5, R14 ;  /* 0x000000051d0b7c24 */ /* 0x040fe4000f8e020e */
[----:B------:R-:W-:Y:S01]  /*3160*/  IMAD.WIDE.U32 R12, R29, UR4, R12 ;  /* 0x000000041d0c7c25 */ /* 0x000fe2000f8e000c */
[----:B------:R-:W-:-:S03]  /*3170*/  ULDC.64 UR4, c[0x0][0x308] ;  /* 0x0000c20000047ab9 */ /* 0x000fc60000000a00 */
[----:B------:R-:W-:Y:S01]  /*3180*/  IMAD R14, R115, R2, RZ ;  /* 0x00000002730e7224 */ /* 0x000fe200078e02ff */
[----:B------:R-:W-:Y:S02]  /*3190*/  IADD3 R13, R13, R11, RZ ;  /* 0x0000000b0d0d7210 */ /* 0x000fe40007ffe0ff */
[----:B------:R-:W-:Y:S01]  /*31a0*/  SHF.R.S32.HI R11, RZ, 0x1f, R2 ;  /* 0x0000001fff0b7819 */ /* 0x000fe20000011402 */
[----:B------:R-:W-:-:S04]  /*31b0*/  IMAD.WIDE.U32 R116, R223, UR4, R12 ;  /* 0x00000004df747c25 */ /* 0x000fc8000f8e000c */
[C---:B------:R-:W-:Y:S02]  /*31c0*/  IMAD R33, R11.reuse, R96, R14 ;  /* 0x000000600b217224 */ /* 0x040fe400078e020e */
[----:B------:R-:W-:Y:S02]  /*31d0*/  IMAD R35, R11, R90, R15 ;  /* 0x0000005a0b237224 */ /* 0x000fe400078e020f */
[----:B------:R-:W-:Y:S01]  /*31e0*/  IMAD R11, R223, UR5, R117 ;  /* 0x00000005df0b7c24 */ /* 0x000fe2000f8e0275 */
[----:B------:R-:W-:Y:S01]  /*31f0*/  ULDC.64 UR4, c[0x0][0x2e8] ;  /* 0x0000ba0000047ab9 */ /* 0x000fe20000000a00 */
[----:B------:R-:W-:Y:S01]  /*3200*/  IMAD.WIDE.U32 R14, R96, R2, RZ ;  /* 0x00000002600e7225 */ /* 0x000fe200078e00ff */
[----:B------:R-:W-:-:S03]  /*3210*/  LEA R117, P3, R116, UR4, 0x1 ;  /* 0x0000000474757c11 */ /* 0x000fc6000f8608ff */
[----:B------:R-:W-:Y:S01]  /*3220*/  IMAD.WIDE.U32 R12, R90, R2, RZ ;  /* 0x000000025a0c7225 */ /* 0x000fe200078e00ff */
[----:B------:R-:W-:-:S03]  /*3230*/  LEA.HI.X R116, R116, UR5, R11, 0x1, P3 ;  /* 0x0000000574747c11 */ /* 0x000fc600098f0c0b */
[----:B------:R-:W-:Y:S02]  /*3240*/  IMAD.IADD R11, R15, 0x1, R33 ;  /* 0x000000010f0b7824 */ /* 0x000fe400078e0221 */
[----:B------:R-:W-:Y:S01]  /*3250*/  IMAD.IADD R80, R13, 0x1, R35 ;  /* 0x000000010d507824 */ /* 0x000fe200078e0223 */
[----:B------:R-:W-:Y:S06]  /*3260*/  @!P0 BRA `(.L_x_447) ;  /* 0x0000003800c08947 */ /* 0x000fec0003800000 */
[----:B------:R-:W-:Y:S01]  /*3270*/  ISETP.GE.AND P3, PT, R224, R86, PT ;  /* 0x00000056e000720c */ /* 0x000fe20003f66270 */
[----:B------:R-:W-:Y:S01]  /*3280*/  BSSY B1, `(.L_x_448) ;  /* 0x000002a000017945 */ /* 0x000fe20003800000 */
        /* <DEDUP_REMOVED lines=9> */
[----:B------:R-:W-:Y:S06]  /*3320*/  @P3 BRA `(.L_x_449) ;  /* 0x00000000007c3947 */ /* 0x000fec0003800000 */
[----:B------:R-:W-:Y:S01]  /*3330*/  IADD3 R33, P4, R100, R14, RZ ;  /* 0x0000000e64217210 */ /* 0x000fe20007f9e0ff */
[----:B------:R-:W-:Y:S01]  /*3340*/  ULDC.64 UR4, c[0x0][0x3e8] ;  /* 0x0000fa0000047ab9 */ /* 0x000fe20000000a00 */
[----:B------:R-:W-:Y:S01]  /*3350*/  IADD3 R35, P0, R94, R12, RZ ;  /* 0x0000000c5e237210 */ /* 0x000fe20007f1e0ff */
[----:B------:R-:W-:Y:S01]  /*3360*/  ULDC.64 UR6, c[0x0][0x400] ;  /* 0x0001000000067ab9 */ /* 0x000fe20000000a00 */
[----:B------:R-:W-:Y:S01]  /*3370*/  CS2R R76, SRZ ;  /* 0x00000000004c7805 */ /* 0x000fe2000001ff00 */
[----:B------:R-:W-:Y:S01]  /*3380*/  IMAD.X R34, R11, 0x1, R4, P4 ;  /* 0x000000010b227824 */ /* 0x000fe200020e0604 */
[----:B------:R-:W-:Y:S01]  /*3390*/  LEA R32, P4, R33, UR4, 0x1 ;  /* 0x0000000421207c11 */ /* 0x000fe2000f8808ff */
[----:B------:R-:W-:Y:S01]  /*33a0*/  IMAD.X R36, R80, 0x1, R6, P0 ;  /* 0x0000000150247824 */ /* 0x000fe200000e0606 */
[----:B------:R-:W-:Y:S02]  /*33b0*/  CS2R R72, SRZ ;  /* 0x0000000000487805 */ /* 0x000fe4000001ff00 */
[----:B------:R-:W-:-:S02]  /*33c0*/  CS2R R78, SRZ ;  /* 0x00000000004e7805 */ /* 0x000fc4000001ff00 */
[----:B------:R-:W-:Y:S02]  /*33d0*/  LEA.HI.X R33, R33, UR5, R34, 0x1, P4 ;  /* 0x0000000521217c11 */ /* 0x000fe4000a0f0c22 */
[----:B------:R-:W-:Y:S02]  /*33e0*/  CS2R R74, SRZ ;  /* 0x00000000004a7805 */ /* 0x000fe4000001ff00 */
[C---:B------:R-:W-:Y:S01]  /*33f0*/  LEA R34, P0, R35.reuse, UR6, 0x1 ;  /* 0x0000000623227c11 */ /* 0x040fe2000f8008ff */
[----:B------:R-:W-:Y:S01]  /*3400*/  ULDC.64 UR8, c[0x0][0x208] ;  /* 0x0000820000087ab9 */ /* 0x000fe20000000a00 */
[-C--:B------:R-:W-:Y:S02]  /*3410*/  ISETP.GE.AND P4, PT, R216, R110.reuse, PT ;  /* 0x0000006ed800720c */ /* 0x080fe40003f86270 */
[----:B------:R-:W-:Y:S02]  /*3420*/  LEA.HI.X R35, R35, UR7, R36, 0x1, P0 ;  /* 0x0000000723237c11 */ /* 0x000fe400080f0c24 */
[----:B------:R-:W-:-:S02]  /*3430*/  ISETP.GE.AND P0, PT, R221, R110, PT ;  /* 0x0000006edd00720c */ /* 0x000fc40003f06270 */
[----:B------:R-:W-:-:S07]  /*3440*/  CS2R R68, SRZ ;  /* 0x0000000000447805 */ /* 0x000fce000001ff00 */
[----:B------:R0:W5:Y:S04]  /*3450*/  @!P4 LDG.E.64 R76, desc[UR8][R32.64] ;  /* 0x00000008204cc981 */ /* 0x000168000c1e1b00 */
[----:B------:R0:W5:Y:S01]  /*3460*/  @!P4 LDG.E.64 R78, desc[UR8][R34.64] ;  /* 0x00000008224ec981 */ /* 0x000162000c1e1b00 */
[----:B------:R-:W-:-:S03]  /*3470*/  ISETP.GE.AND P4, PT, R220, R110, PT ;  /* 0x0000006edc00720c */ /* 0x000fc60003f86270 */
[----:B------:R0:W5:Y:S04]  /*3480*/  @!P0 LDG.E.64 R72, desc[UR8][R32.64+0x40] ;  /* 0x0000400820488981 */ /* 0x000168000c1e1b00 */
[----:B------:R0:W5:Y:S01]  /*3490*/  @!P0 LDG.E.64 R74, desc[UR8][R34.64+0x40] ;  /* 0x00004008224a8981 */ /* 0x000162000c1e1b00 */
[----:B------:R-:W-:Y:S02]  /*34a0*/  ISETP.GE.AND P0, PT, R222, R110, PT ;  /* 0x0000006ede00720c */ /* 0x000fe40003f06270 */
[----:B------:R-:W-:Y:S02]  /*34b0*/  CS2R R64, SRZ ;  /* 0x0000000000407805 */ /* 0x000fe4000001ff00 */
[----:B------:R-:W-:Y:S02]  /*34c0*/  CS2R R70, SRZ ;  /* 0x0000000000467805 */ /* 0x000fe4000001ff00 */
[----:B------:R-:W-:Y:S01]  /*34d0*/  CS2R R66, SRZ ;  /* 0x0000000000427805 */ /* 0x000fe2000001ff00 */
[----:B------:R0:W5:Y:S04]  /*34e0*/  @!P4 LDG.E.64 R68, desc[UR8][R32.64+0x80] ;  /* 0x000080082044c981 */ /* 0x000168000c1e1b00 */
[----:B------:R0:W5:Y:S04]  /*34f0*/  @!P4 LDG.E.64 R70, desc[UR8][R34.64+0x80] ;  /* 0x000080082246c981 */ /* 0x000168000c1e1b00 */
[----:B------:R0:W5:Y:S04]  /*3500*/  @!P0 LDG.E.64 R64, desc[UR8][R32.64+0xc0] ;  /* 0x0000c00820408981 */ /* 0x000168000c1e1b00 */
[----:B------:R0:W5:Y:S02]  /*3510*/  @!P0 LDG.E.64 R66, desc[UR8][R34.64+0xc0] ;  /* 0x0000c00822428981 */ /* 0x000164000c1e1b00 */
.L_x_449:
[----:B------:R-:W-:Y:S05]  /*3520*/  BSYNC B1 ;  /* 0x0000000000017941 */ /* 0x000fea0003800000 */
.L_x_448:
[----:B0----5:R-:W-:Y:S01]  /*3530*/  IMAD.MOV.U32 R32, RZ, RZ, R64 ;  /* 0x000000ffff207224 */ /* 0x021fe200078e0040 */
[----:B------:R-:W-:Y:S01]  /*3540*/  BSSY B1, `(.L_x_450) ;  /* 0x0000042000017945 */ /* 0x000fe20003800000 */
[----:B------:R-:W-:Y:S01]  /*3550*/  IMAD.MOV.U32 R34, RZ, RZ, R65 ;  /* 0x000000ffff227224 */ /* 0x000fe200078e0041 */
[----:B------:R-:W-:Y:S01]  /*3560*/  CS2R R52, SRZ ;  /* 0x0000000000347805 */ /* 0x000fe2000001ff00 */
[----:B------:R-:W-:Y:S01]  /*3570*/  VIADD R36, R224, 0x20 ;  /* 0x00000020e0247836 */ /* 0x000fe20000000000 */
[----:B------:R-:W-:Y:S01]  /*3580*/  CS2R R56, SRZ ;  /* 0x0000000000387805 */ /* 0x000fe2000001ff00 */
[----:B------:R-:W-:Y:S01]  /*3590*/  IMAD.MOV.U32 R33, RZ, RZ, R68 ;  /* 0x000000ffff217224 */ /* 0x000fe200078e0044 */
[----:B------:R-:W-:Y:S01]  /*35a0*/  PRMT R149, R34, 0x5410, R32 ;  /* 0x0000541022957816 */ /* 0x000fe20000000020 */
[----:B------:R-:W-:Y:S01]  /*35b0*/  IMAD.MOV.U32 R35, RZ, RZ, R69 ;  /* 0x000000ffff237224 */ /* 0x000fe200078e0045 */
[----:B------:R-:W-:Y:S01]  /*35c0*/  ISETP.GE.AND P4, PT, R36, R86, PT ;  /* 0x000000562400720c */ /* 0x000fe20003f86270 */
[----:B------:R-:W-:Y:S01]  /*35d0*/  IMAD.MOV.U32 R34, RZ, RZ, R72 ;  /* 0x000000ffff227224 */ /* 0x000fe200078e0048 */
[----:B------:R-:W-:Y:S01]  /*35e0*/  CS2R R60, SRZ ;  /* 0x00000000003c7805 */ /* 0x000fe2000001ff00 */
[----:B------:R-:W-:Y:S01]  /*35f0*/  IMAD.MOV.U32 R32, RZ, RZ, R73 ;  /* 0x000000ffff207224 */ /* 0x000fe200078e0049 */
[----:B------:R-:W-:Y:S01]  /*3600*/  PRMT R151, R35, 0x5410, R33 ;  /* 0x0000541023977816 */ /* 0x000fe20000000021 */
[----:B------:R-:W-:Y:S01]  /*3610*/  IMAD.MOV.U32 R33, RZ, RZ, R77 ;  /* 0x000000ffff217224 */ /* 0x000fe200078e004d */
[----:B------:R-:W-:Y:S01]  /*3620*/  PRMT R152, R152, 0x5410, R34 ;  /* 0x0000541098987816 */ /* 0x000fe20000000022 */
[----:B------:R-:W-:Y:S01]  /*3630*/  IMAD.MOV.U32 R35, RZ, RZ, R66 ;  /* 0x000000ffff237224 */ /* 0x000fe200078e0042 */
[----:B------:R-:W-:Y:S01]  /*3640*/  PRMT R153, R153, 0x5410, R32 ;  /* 0x0000541099997816 */ /* 0x000fe20000000020 */
[----:B------:R-:W-:Y:S01]  /*3650*/  IMAD.MOV.U32 R32, RZ, RZ, R76 ;  /* 0x000000ffff207224 */ /* 0x000fe200078e004c */
[----:B------:R-:W-:Y:S01]  /*3660*/  CS2R R50, SRZ ;  /* 0x0000000000327805 */ /* 0x000fe2000001ff00 */
[----:B------:R-:W-:Y:S01]  /*3670*/  IMAD.MOV.U32 R34, RZ, RZ, R67 ;  /* 0x000000ffff227224 */ /* 0x000fe200078e0043 */
[----:B------:R-:W-:-:S02]  /*3680*/  CS2R R54, SRZ ;  /* 0x0000000000367805 */ /* 0x000fc4000001ff00 */
[----:B------:R-:W-:Y:S02]  /*3690*/  CS2R R58, SRZ ;  /* 0x00000000003a7805 */ /* 0x000fe4000001ff00 */
[----:B------:R-:W-:Y:S01]  /*36a0*/  PRMT R82, R33, 0x5410, R32 ;  /* 0x0000541021527816 */ /* 0x000fe20000000020 */
[----:B------:R-:W-:Y:S01]  /*36b0*/  IMAD.MOV.U32 R32, RZ, RZ, R74 ;  /* 0x000000ffff207224 */ /* 0x000fe200078e004a */
[----:B------:R-:W-:Y:S01]  /*36c0*/  PRMT R148, R34, 0x5410, R35 ;  /* 0x0000541022947816 */ /* 0x000fe20000000023 */
[----:B------:R-:W-:Y:S01]  /*36d0*/  IMAD.MOV.U32 R35, RZ, RZ, R70 ;  /* 0x000000ffff237224 */ /* 0x000fe200078e0046 */
[----:B------:R-:W-:Y:S01]  /*36e0*/  CS2R R62, SRZ ;  /* 0x00000000003e7805 */ /* 0x000fe2000001ff00 */
[----:B------:R-:W-:Y:S01]  /*36f0*/  IMAD.MOV.U32 R34, RZ, RZ, R71 ;  /* 0x000000ffff227224 */ /* 0x000fe200078e0047 */
[----:B------:R-:W-:Y:S01]  /*3700*/  PRMT R152, R32, 0x7610, R152 ;  /* 0x0000761020987816 */ /* 0x000fe20000000098 */
[----:B------:R-:W-:Y:S02]  /*3710*/  IMAD.MOV.U32 R33, RZ, RZ, R75 ;  /* 0x000000ffff217224 */ /* 0x000fe400078e004b */
[----:B------:R-:W-:Y:S01]  /*3720*/  IMAD.MOV.U32 R36, RZ, RZ, R78 ;  /* 0x000000ffff247224 */ /* 0x000fe200078e004e */
[----:B------:R-:W-:Y:S01]  /*3730*/  PRMT R150, R34, 0x5410, R35 ;  /* 0x0000541022967816 */ /* 0x000fe20000000023 */
[----:B------:R-:W-:Y:S01]  /*3740*/  IMAD.MOV.U32 R37, RZ, RZ, R79 ;  /* 0x000000ffff257224 */ /* 0x000fe200078e004f */
[----:B------:R-:W-:Y:S01]  /*3750*/  PRMT R154, R154, 0x5410, R33 ;  /* 0x000054109a9a7816 */ /* 0x000fe20000000021 */
[----:B------:R-:W-:Y:S06]  /*3760*/  @P4 BRA `(.L_x_451) ;  /* 0x00000000007c4947 */ /* 0x000fec0003800000 */
[----:B------:R-:W-:Y:S01]  /*3770*/  IADD3 R32, P0, P5, R100, R14, R102 ;  /* 0x0000000e64207210 */ /* 0x000fe20007d1e066 */
[----:B------:R-:W-:Y:S01]  /*3780*/  ULDC.64 UR4, c[0x0][0x3e8] ;  /* 0x0000fa0000047ab9 */ /* 0x000fe20000000a00 */
[----:B------:R-:W-:Y:S01]  /*3790*/  ULDC.64 UR6, c[0x0][0x400] ;  /* 0x0001000000067ab9 */ /* 0x000fe20000000a00 */
[----:B------:R-:W-:Y:S02]  /*37a0*/  CS2R R60, SRZ ;  /* 0x00000000003c7805 */ /* 0x000fe4000001ff00 */
[----:B------:R-:W-:Y:S02]  /*37b0*/  IADD3.X R35, R4, R11, R89, P0, P5 ;  /* 0x0000000b04237210 */ /* 0x000fe400007ea459 */
[----:B------:R-:W-:Y:S02]  /*37c0*/  CS2R R62, SRZ ;  /* 0x00000000003e7805 */ /* 0x000fe4000001ff00 */
[----:B------:R-:W-:Y:S01]  /*37d0*/  IADD3 R33, P0, P5, R94, R12, R104 ;  /* 0x0000000c5e217210 */ /* 0x000fe20007d1e068 */
[----:B------:R-:W-:-:S03]  /*37e0*/  ULDC.64 UR8, c[0x0][0x208] ;  /* 0x0000820000087ab9 */ /* 0x000fc60000000a00 */
[----:B------:R-:W-:Y:S02]  /*37f0*/  IADD3.X R38, R6, R80, R103, P0, P5 ;  /* 0x0000005006267210 */ /* 0x000fe400007ea467 */
[----:B------:R-:W-:-:S04]  /*3800*/  LEA R34, P0, R32, UR4, 0x1 ;  /* 0x0000000420227c11 */ /* 0x000fc8000f8008ff */
[----:B------:R-:W-:Y:S02]  /*3810*/  LEA.HI.X R35, R32, UR5, R35, 0x1, P0 ;  /* 0x0000000520237c11 */ /* 0x000fe400080f0c23 */
[----:B------:R-:W-:-:S04]  /*3820*/  LEA R32, P0, R33, UR6, 0x1 ;  /* 0x0000000621207c11 */ /* 0x000fc8000f8008ff */
[----:B------:R-:W-:Y:S02]  /*3830*/  LEA.HI.X R33, R33, UR7, R38, 0x1, P0 ;  /* 0x0000000721217c11 */ /* 0x000fe400080f0c26 */
[----:B------:R-:W-:Y:S02]  /*3840*/  ISETP.GE.AND P0, PT, R216, R110, PT ;  /* 0x0000006ed800720c */ /* 0x000fe40003f06270 */
[----:B------:R-:W-:Y:S02]  /*3850*/  CS2R R56, SRZ ;  /* 0x0000000000387805 */ /* 0x000fe4000001ff00 */
[----:B------:R-:W-:-:S09]  /*3860*/  CS2R R58, SRZ ;  /* 0x00000000003a7805 */ /* 0x000fd2000001ff00 */
[----:B------:R0:W5:Y:S04]  /*3870*/  @!P0 LDG.E.64 R60, desc[UR8][R34.64] ;  /* 0x00000008223c8981 */ /* 0x000168000c1e1b00 */
[----:B------:R0:W5:Y:S01]  /*3880*/  @!P0 LDG.E.64 R62, desc[UR8][R32.64] ;  /* 0x00000008203e8981 */ /* 0x000162000c1e1b00 */
        /* <DEDUP_REMOVED lines=10> */
[----:B------:R-:W-:-:S13]  /*3930*/  ISETP.GE.AND P0, PT, R222, R110, PT ;  /* 0x0000006ede00720c */ /* 0x000fda0003f06270 */
[----:B------:R0:W5:Y:S04]  /*3940*/  @!P0 LDG.E.64 R48, desc[UR8][R34.64+0xc0] ;  /* 0x0000c00822308981 */ /* 0x000168000c1e1b00 */
[----:B------:R0:W5:Y:S02]  /*3950*/  @!P0 LDG.E.64 R50, desc[UR8][R32.64+0xc0] ;  /* 0x0000c00820328981 */ /* 0x000164000c1e1b00 */
.L_x_451:
[----:B------:R-:W-:Y:S05]  /*3960*/  BSYNC B1 ;  /* 0x0000000000017941 */ /* 0x000fea0003800000 */
.L_x_450:
[----:B0----5:R-:W-:Y:S01]  /*3970*/  IMAD.MOV.U32 R33, RZ, RZ, R48 ;  /* 0x000000ffff217224 */ /* 0x021fe200078e0030 */
[----:B------:R-:W-:Y:S01]  /*3980*/  BSSY B1, `(.L_x_452) ;  /* 0x0000044000017945 */ /* 0x000fe20003800000 */
[----:B------:R-:W-:Y:S01]  /*3990*/  IMAD.MOV.U32 R32, RZ, RZ, R49 ;  /* 0x000000ffff207224 */ /* 0x000fe200078e0031 */
[----:B------:R-:W-:Y:S01]  /*39a0*/  PRMT R83, R36, 0x7610, R83 ;  /* 0x0000761024537816 */ /* 0x000fe20000000053 */
[----:B------:R-:W-:Y:S01]  /*39b0*/  VIADD R38, R224, 0x40 ;  /* 0x00000040e0267836 */ /* 0x000fe20000000000 */
[----:B------:R-:W-:Y:S01]  /*39c0*/  PRMT R118, R37, 0x7610, R118 ;  /* 0x0000761025767816 */ /* 0x000fe20000000076 */
[----:B------:R-:W-:Y:S01]  /*39d0*/  IMAD.MOV.U32 R35, RZ, RZ, R52 ;  /* 0x000000ffff237224 */ /* 0x000fe200078e0034 */
[----:B------:R-:W-:Y:S01]  /*39e0*/  PRMT R138, R33, 0x5410, R32 ;  /* 0x00005410218a7816 */ /* 0x000fe20000000020 */
[----:B------:R-:W-:Y:S01]  /*39f0*/  IMAD.MOV.U32 R33, RZ, RZ, R56 ;  /* 0x000000ffff217224 */ /* 0x000fe200078e0038 */
[----:B------:R-:W-:Y:S01]  /*3a00*/  ISETP.GE.AND P5, PT, R38, R86, PT ;  /* 0x000000562600720c */ /* 0x000fe20003fa6270 */
        /* <DEDUP_REMOVED lines=11> */
[----:B------:R-:W-:Y:S01]  /*3ac0*/  CS2R R42, SRZ ;  /* 0x00000000002a7805 */ /* 0x000fe2000001ff00 */
[----:B------:R-:W-:Y:S01]  /*3ad0*/  IMAD.MOV.U32 R34, RZ, RZ, R61 ;  /* 0x000000ffff227224 */ /* 0x000fe200078e003d */
[----:B------:R-:W-:Y:S01]  /*3ae0*/  PRMT R139, R33, 0x5410, R32 ;  /* 0x00005410218b7816 */ /* 0x000fe20000000020 */
[----:B------:R-:W-:Y:S01]  /*3af0*/  IMAD.MOV.U32 R33, RZ, RZ, R58 ;  /* 0x000000ffff217224 */ /* 0x000fe200078e003a */
[----:B------:R-:W-:Y:S01]  /*3b00*/  CS2R R46, SRZ ;  /* 0x00000000002e7805 */ /* 0x000fe2000001ff00 */
[----:B------:R-:W-:Y:S01]  /*3b10*/  IMAD.MOV.U32 R32, RZ, RZ, R59 ;  /* 0x000000ffff207224 */ /* 0x000fe200078e003b */
[----:B------:R-:W-:Y:S01]  /*3b20*/  PRMT R146, R35, 0x5410, R34 ;  /* 0x0000541023927816 */ /* 0x000fe20000000022 */
[----:B------:R-:W-:-:S02]  /*3b30*/  IMAD.MOV.U32 R35, RZ, RZ, R54 ;  /* 0x000000ffff237224 */ /* 0x000fc400078e0036 */
[----:B------:R-:W-:Y:S01]  /*3b40*/  IMAD.MOV.U32 R34, RZ, RZ, R55 ;  /* 0x000000ffff227224 */ /* 0x000fe200078e0037 */
[----:B------:R-:W-:Y:S01]  /*3b50*/  PRMT R145, R33, 0x5410, R32 ;  /* 0x0000541021917816 */ /* 0x000fe20000000020 */
[----:B------:R-:W-:Y:S02]  /*3b60*/  IMAD.MOV.U32 R33, RZ, RZ, R62 ;  /* 0x000000ffff217224 */ /* 0x000fe400078e003e */
[----:B------:R-:W-:Y:S01]  /*3b70*/  IMAD.MOV.U32 R32, RZ, RZ, R63 ;  /* 0x000000ffff207224 */ /* 0x000fe200078e003f */
[----:B------:R-:W-:Y:S02]  /*3b80*/  PRMT R143, R35, 0x5410, R34 ;  /* 0x00005410238f7816 */ /* 0x000fe40000000022 */
[----:B------:R-:W-:Y:S02]  /*3b90*/  CS2R R34, SRZ ;  /* 0x0000000000227805 */ /* 0x000fe4000001ff00 */
[----:B------:R-:W-:Y:S02]  /*3ba0*/  PRMT R147, R33, 0x5410, R32 ;  /* 0x0000541021937816 */ /* 0x000fe40000000020 */
[----:B------:R-:W-:Y:S01]  /*3bb0*/  CS2R R32, SRZ ;  /* 0x0000000000207805 */ /* 0x000fe2000001ff00 */
[----:B------:R-:W-:Y:S06]  /*3bc0*/  @P5 BRA `(.L_x_453) ;  /* 0x00000000007c5947 */ /* 0x000fec0003800000 */
[----:B------:R-:W-:Y:S01]  /*3bd0*/  IADD3 R15, P0, P6, R100, R106, R14 ;  /* 0x0000006a640f7210 */ /* 0x000fe20007e1e00e */
[----:B------:R-:W-:Y:S01]  /*3be0*/  ULDC.64 UR4, c[0x0][0x3e8] ;  /* 0x0000fa0000047ab9 */ /* 0x000fe20000000a00 */
[----:B------:R-:W-:Y:S02]  /*3bf0*/  CS2R R44, SRZ ;  /* 0x00000000002c7805 */ /* 0x000fe4000001ff00 */
[----:B------:R-:W-:Y:S02]  /*3c00*/  CS2R R46, SRZ ;  /* 0x00000000002e7805 */ /* 0x000fe4000001ff00 */
[----:B------:R-:W-:Y:S01]  /*3c10*/  IADD3.X R11, R4, R105, R11, P0, P6 ;  /* 0x00000069040b7210 */ /* 0x000fe200007ec40b */
[----:B------:R-:W-:Y:S01]  /*3c20*/  ULDC.64 UR6, c[0x0][0x208] ;  /* 0x0000820000067ab9 */ /* 0x000fe20000000a00 */
[----:B------:R-:W-:-:S04]  /*3c30*/  IADD3 R13, P0, P6, R94, R108, R12 ;  /* 0x0000006c5e0d7210 */ /* 0x000fc80007e1e00c */
[----:B------:R-:W-:Y:S02]  /*3c40*/  IADD3.X R80, R6, R107, R80, P0, P6 ;  /* 0x0000006b06507210 */ /* 0x000fe400007ec450 */
[----:B------:R-:W-:-:S04]  /*3c50*/  LEA R14, P0, R15, UR4, 0x1 ;  /* 0x000000040f0e7c11 */ /* 0x000fc8000f8008ff */
[----:B------:R-:W-:Y:S01]  /*3c60*/  LEA.HI.X R15, R15, UR5, R11, 0x1, P0 ;  /* 0x000000050f0f7c11 */ /* 0x000fe200080f0c0b */
[----:B------:R-:W-:Y:S02]  /*3c70*/  ULDC.64 UR4, c[0x0][0x400] ;  /* 0x0001000000047ab9 */ /* 0x000fe40000000a00 */
        /* <DEDUP_REMOVED lines=20> */
.L_x_453:
[----:B------:R-:W-:Y:S05]  /*3dc0*/  BSYNC B1 ;  /* 0x0000000000017941 */ /* 0x000fea0003800000 */
.L_x_452:
[----:B0----5:R-:W-:Y:S01]  /*3dd0*/  IMAD.MOV.U32 R12, RZ, RZ, R32 ;  /* 0x000000ffff0c7224 */ /* 0x021fe200078e0020 */
[----:B------:R-:W-:Y:S01]  /*3de0*/  ULOP3.LUT UR4, UR60, 0x1, URZ, 0xfc, !UPT ;  /* 0x000000013c047892 */ /* 0x000fe2000f8efc3f */
[----:B------:R-:W-:-:S03]  /*3df0*/  IMAD.MOV.U32 R11, RZ, RZ, R33 ;  /* 0x000000ffff0b7224 */ /* 0x000fc600078e0021 */
[----:B------:R-:W-:Y:S02]  /*3e00*/  UISETP.NE.AND UP0, UPT, UR4, 0x3, UPT ;  /* 0x000000030400788c */ /* 0x000fe4000bf05270 */
[----:B------:R-:W-:Y:S01]  /*3e10*/  PRMT R128, R12, 0x5410, R11 ;  /* 0x000054100c807816 */ /* 0x000fe2000000000b */
[----:B------:R-:W-:Y:S01]  /*3e20*/  IMAD.MOV.U32 R11, RZ, RZ, R37 ;  /* 0x000000ffff0b7224 */ /* 0x000fe200078e0025 */
[----:B------:R-:W-:Y:S02]  /*3e30*/  MOV R12, R36 ;  /* 0x00000024000c7202 */ /* 0x000fe40000000f00 */
[----:B------:R-:W-:Y:S02]  /*3e40*/  PLOP3.LUT P0, PT, PT, PT, UP0, 0x80, 0x0 ;  /* 0x000000000000781c */ /* 0x000fe40003f0f008 */
[----:B------:R-:W-:Y:S01]  /*3e50*/  PRMT R134, R12, 0x5410, R11 ;  /* 0x000054100c867816 */ /* 0x000fe2000000000b */
[----:B------:R-:W-:Y:S02]  /*3e60*/  IMAD.MOV.U32 R12, RZ, RZ, R40 ;  /* 0x000000ffff0c7224 */ /* 0x000fe400078e0028 */
[----:B------:R-:W-:-:S05]  /*3e70*/  IMAD.MOV.U32 R11, RZ, RZ, R41 ;  /* 0x000000ffff0b7224 */ /* 0x000fca00078e0029 */
[----:B------:R-:W-:Y:S01]  /*3e80*/  PRMT R136, R12, 0x5410, R11 ;  /* 0x000054100c887816 */ /* 0x000fe2000000000b */
[----:B------:R-:W-:Y:S02]  /*3e90*/  IMAD.MOV.U32 R12, RZ, RZ, R44 ;  /* 0x000000ffff0c7224 */ /* 0x000fe400078e002c */
[----:B------:R-:W-:-:S05]  /*3ea0*/  IMAD.MOV.U32 R11, RZ, RZ, R45 ;  /* 0x000000ffff0b7224 */ /* 0x000fca00078e002d */
[----:B------:R-:W-:Y:S01]  /*3eb0*/  PRMT R140, R12, 0x5410, R11 ;  /* 0x000054100c8c7816 */ /* 0x000fe2000000000b */
[----:B------:R-:W-:Y:S02]  /*3ec0*/  IMAD.MOV.U32 R12, RZ, RZ, R34 ;  /* 0x000000ffff0c7224 */ /* 0x000fe400078e0022 */
[----:B------:R-:W-:-:S05]  /*3ed0*/  IMAD.MOV.U32 R11, RZ, RZ, R35 ;  /* 0x000000ffff0b7224 */ /* 0x000fca00078e0023 */
[----:B------:R-:W-:Y:S01]  /*3ee0*/  PRMT R132, R12, 0x5410, R11 ;  /* 0x000054100c847816 */ /* 0x000fe2000000000b */
        /* <DEDUP_REMOVED lines=12> */
[----:B------:R-:W-:Y:S06]  /*3fb0*/  @!P0 BRA `(.L_x_454) ;  /* 0x0000000000048947 */ /* 0x000fec0003800000 */
[----:B------:R-:W-:Y:S01]  /*3fc0*/  BPT.TRAP 0x1 ;  /* 0x000000040000795c */ /* 0x000fe20000300000 */
.L_x_454:
[----:B------:R-:W-:Y:S01]  /*3fd0*/  IMAD R87, R213, 0x8, R23 ;  /* 0x00000008d5577824 */ /* 0x000fe200078e0217 */
[----:B------:R-:W-:Y:S01]  /*3fe0*/  SHF.L.U32 R88, R225, 0x1f, RZ ;  /* 0x0000001fe1587819 */ /* 0x000fe200000006ff */
[----:B------:R-:W-:Y:S03]  /*3ff0*/  BSSY B1, `(.L_x_455) ;  /* 0x0000003000017945 */ /* 0x000fe60003800000 */
[----:B------:R-:W0:Y:S02]  /*4000*/  SYNCS.PHASECHK.TRANS64.TRYWAIT P6, [R87+URZ+0x38890], R88 ;  /* 0x03889058570075a7 */ /* 0x000e2400080c017f */
[----:B0-----:R-:W-:Y:S05]  /*4010*/  @!P6 BRA `(.L_x_456) ;  /* 0x00000268006ce947 */ /* 0x001fea0003800000 */
.L_x_810:
[----:B------:R-:W-:Y:S05]  /*4020*/  BSYNC B1 ;  /* 0x0000000000017941 */ /* 0x000fea0003800000 */
.L_x_455:
[----:B------:R-:W-:-:S03]  /*4030*/  UMOV UR4, 0xffffffff ;  /* 0xffffffff00047882 */ /* 0x000fc60000000000 */
[----:B------:R-:W-:Y:S05]  /*4040*/  BRA.DIV UR4, `(.L_x_457) ;  /* 0x0000026a04747947 */ /* 0x000fea000b800000 */
[----:B------:R1:W2:Y:S04]  /*4050*/  SHFL.IDX PT, R80, R116, RZ, 0x181f ;  /* 0x00181fff74507589 */ /* 0x0002a800000e0000 */
[----:B------:R1:W3:Y:S02]  /*4060*/  SHFL.IDX PT, R11, R117, RZ, 0x181f ;  /* 0x00181fff750b7589 */ /* 0x0002e400000e0000 */
.L_x_814:
[----:B------:R-:W-:Y:S04]  /*4070*/  BSSY B1, `(.L_x_458) ;  /* 0x00000ee000017945 */ /* 0x000fe80003800000 */
[----:B------:R-:W-:Y:S05]  /*4080*/  @P3 BRA `(.L_x_459) ;  /* 0x0000000c00b03947 */ /* 0x000fea0003800000 */
[----:B------:R-:W-:Y:S01]  /*4090*/  ISETP.NE.AND P3, PT, R3, RZ, PT ;  /* 0x000000ff0300720c */ /* 0x000fe20003f65270 */
[----:B------:R-:W-:-:S12]  /*40a0*/  BSSY B2, `(.L_x_460) ;  /* 0x0000038000027945 */ /* 0x000fd80003800000 */
[----:B------:R-:W-:Y:S05]  /*40b0*/  @!P3 BRA `(.L_x_461) ;  /* 0x0000000000d8b947 */ /* 0x000fea0003800000 */
[----:B------:R4:W0:Y:S01]  /*40c0*/  LDS.128 R12, [R31+0x24400] ;  /* 0x024400001f0c7984 */ /* 0x0008220000000c00 */
[----:B------:R-:W-:Y:S01]  /*40d0*/  ISETP.GE.AND P3, PT, R216, R110, PT ;  /* 0x0000006ed800720c */ /* 0x000fe20003f66270 */
[----:B------:R-:W-:-:S12]  /*40e0*/  BSSY B3, `(.L_x_462) ;  /* 0x000002f000037945 */ /* 0x000fd80003800000 */
[----:B----4-:R-:W-:Y:S05]  /*40f0*/  @P3 BRA `(.L_x_463) ;  /* 0x0000000000b43947 */ /* 0x010fea0003800000 */
[--C-:B------:R-:W-:Y:S02]  /*4100*/  SHF.R.U64 R76, R76, 0x10, R77.reuse ;  /* 0x000000104c4c7819 */ /* 0x100fe4000000124d */
[----:B------:R-:W-:Y:S02]  /*4110*/  SHF.R.U32.HI R81, RZ, 0x10, R77 ;  /* 0x00000010ff517819 */ /* 0x000fe4000001164d */
[--C-:B------:R-:W-:Y:S02]  /*4120*/  SHF.R.U64 R77, R78, 0x10, R79.reuse ;  /* 0x000000104e4d7819 */ /* 0x100fe4000000124f */
[----:B------:R-:W-:Y:S02]  /*4130*/  SHF.R.U32.HI R79, RZ, 0x10, R79 ;  /* 0x00000010ff4f7819 */ /* 0x000fe4000001164f */
[----:B------:R-:W-:Y:S01]  /*4140*/  PRMT R77, R83, 0x5410, R77 ;  /* 0x00005410534d7816 */ /* 0x000fe2000000004d */
[----:B0-----:R-:W-:Y:S01]  /*4150*/  IMAD.U32 R83, R13, 0x10000, RZ ;  /* 0x000100000d537824 */ /* 0x001fe200078e00ff */
[----:B------:R-:W-:-:S02]  /*4160*/  PRMT R76, R82, 0x5432, R76 ;  /* 0x00005432524c7816 */ /* 0x000fc4000000004c */
[----:B------:R-:W-:Y:S02]  /*4170*/  PRMT R78, R82, 0x5410, R81 ;  /* 0x00005410524e7816 */ /* 0x000fe40000000051 */
[----:B------:R-:W-:Y:S02]  /*4180*/  PRMT R81, R118, 0x5410, R79 ;  /* 0x0000541076517816 */ /* 0x000fe4000000004f */
[----:B------:R-:W-:Y:S01]  /*4190*/  LOP3.LUT R79, R13, 0xffff0000, RZ, 0xc0, !PT ;  /* 0xffff00000d4f7812 */ /* 0x000fe200078ec0ff */
[----:B------:R-:W-:Y:S01]  /*41a0*/  IMAD.U32 R119, R78, 0x10000, RZ ;  /* 0x000100004e777824 */ /* 0x000fe200078e00ff */
[C---:B------:R-:W-:Y:S01]  /*41b0*/  LOP3.LUT R82, R77.reuse, 0xffff0000, RZ, 0xc0, !PT ;  /* 0xffff00004d527812 */ /* 0x040fe200078ec0ff */
[----:B------:R-:W-:Y:S01]  /*41c0*/  IMAD.U32 R77, R77, 0x10000, RZ ;  /* 0x000100004d4d7824 */ /* 0x000fe200078e00ff */
[C---:B------:R-:W-:Y:S01]  /*41d0*/  LOP3.LUT R118, R76.reuse, 0xffff0000, RZ, 0xc0, !PT ;  /* 0xffff00004c767812 */ /* 0x040fe200078ec0ff */
[----:B------:R-:W-:Y:S01]  /*41e0*/  IMAD.U32 R76, R76, 0x10000, RZ ;  /* 0x000100004c4c7824 */ /* 0x000fe200078e00ff */
[----:B------:R-:W-:Y:S01]  /*41f0*/  LOP3.LUT R78, R78, 0xffff0000, RZ, 0xc0, !PT ;  /* 0xffff00004e4e7812 */ /* 0x000fe200078ec0ff */
[----:B------:R-:W-:-:S02]  /*4200*/  FMUL.FTZ R13, R79, R82 ;  /* 0x000000524f0d7220 */ /* 0x000fc40000410000 */
[-C--:B------:R-:W-:Y:S02]  /*4210*/  FMUL.FTZ R79, R79, R118.reuse ;  /* 0x000000764f4f7220 */ /* 0x080fe40000410000 */
[C---:B------:R-:W-:Y:S01]  /*4220*/  FFMA.FTZ R13, R83.reuse, R118, -R13 ;  /* 0x00000076530d7223 */ /* 0x040fe2000001080d */
[C---:B------:R-:W-:Y:S01]  /*4230*/  LOP3.LUT R118, R14.reuse, 0xffff0000, RZ, 0xc0, !PT ;  /* 0xffff00000e767812 */ /* 0x040fe200078ec0ff */
[----:B------:R-:W-:Y:S01]  /*4240*/  FFMA.FTZ R79, R83, R82, R79 ;  /* 0x00000052534f7223 */ /* 0x000fe2000001004f */
[C---:B------:R-:W-:Y:S01]  /*4250*/  IMAD.U32 R82, R81.reuse, 0x10000, RZ ;  /* 0x0001000051527824 */ /* 0x040fe200078e00ff */
[----:B------:R-:W-:Y:S01]  /*4260*/  LOP3.LUT R81, R81, 0xffff0000, RZ, 0xc0, !PT ;  /* 0xffff000051517812 */ /* 0x000fe200078ec0ff */
[----:B------:R-:W-:Y:S02]  /*4270*/  IMAD.U32 R83, R14, 0x10000, RZ ;  /* 0x000100000e537824 */ /* 0x000fe400078e00ff */
[C---:B------:R-:W-:Y:S01]  /*4280*/  FMUL.FTZ R14, R118.reuse, R82 ;  /* 0x00000052760e7220 */ /* 0x040fe20000410000 */
[----:B------:R-:W-:Y:S01]  /*4290*/  FMUL.FTZ R118, R118, R119 ;  /* 0x0000007776767220 */ /* 0x000fe20000410000 */
[----:B------:R-:W-:-:S02]  /*42a0*/  F2FP.BF16.F32.PACK_AB R13, R79, R13 ;  /* 0x0000000d4f0d723e */ /* 0x000fc400000010ff */
[C---:B------:R-:W-:Y:S01]  /*42b0*/  FFMA.FTZ R14, R83.reuse, R119, -R14 ;  /* 0x00000077530e7223 */ /* 0x040fe2000001080e */
[----:B------:R-:W-:Y:S01]  /*42c0*/  FFMA.FTZ R82, R83, R82, R118 ;  /* 0x0000005253527223 */ /* 0x000fe20000010076 */
[C---:B------:R-:W-:Y:S01]  /*42d0*/  LOP3.LUT R83, R15.reuse, 0xffff0000, RZ, 0xc0, !PT ;  /* 0xffff00000f537812 */ /* 0x040fe200078ec0ff */
[----:B------:R-:W-:-:S03]  /*42e0*/  IMAD.U32 R118, R15, 0x10000, RZ ;  /* 0x000100000f767824 */ /* 0x000fc600078e00ff */
[----:B------:R-:W-:Y:S01]  /*42f0*/  F2FP.BF16.F32.PACK_AB R14, R82, R14 ;  /* 0x0000000e520e723e */ /* 0x000fe200000010ff */
[----:B------:R-:W-:-:S04]  /*4300*/  FMUL.FTZ R15, R83, R81 ;  /* 0x00000051530f7220 */ /* 0x000fc80000410000 */
[-C--:B------:R-:W-:Y:S01]  /*4310*/  FFMA.FTZ R15, R118, R78.reuse, -R15 ;  /* 0x0000004e760f7223 */ /* 0x080fe2000001080f */
[----:B------:R-:W-:-:S04]  /*4320*/  FMUL.FTZ R78, R83, R78 ;  /* 0x0000004e534e7220 */ /* 0x000fc80000410000 */
[----:B------:R-:W-:Y:S01]  /*4330*/  FFMA.FTZ R81, R118, R81, R78 ;  /* 0x0000005176517223 */ /* 0x000fe2000001004e */
[C---:B------:R-:W-:Y:S01]  /*4340*/  LOP3.LUT R78, R12.reuse, 0xffff0000, RZ, 0xc0, !PT ;  /* 0xffff00000c4e7812 */ /* 0x040fe200078ec0ff */
[----:B------:R-:W-:-:S03]  /*4350*/  IMAD.U32 R12, R12, 0x10000, RZ ;  /* 0x000100000c0c7824 */ /* 0x000fc600078e00ff */
[----:B------:R-:W-:Y:S01]  /*4360*/  F2FP.BF16.F32.PACK_AB R15, R81, R15 ;  /* 0x0000000f510f723e */ /* 0x000fe200000010ff */
[C---:B------:R-:W-:Y:S01]  /*4370*/  FMUL.FTZ R83, R78.reuse, R77 ;  /* 0x0000004d4e537220 */ /* 0x040fe20000410000 */
[----:B------:R-:W-:-:S03]  /*4380*/  FMUL.FTZ R78, R78, R76 ;  /* 0x0000004c4e4e7220 */ /* 0x000fc60000410000 */
[C---:B------:R-:W-:Y:S01]  /*4390*/  FFMA.FTZ R83, R12.reuse, R76, -R83 ;  /* 0x0000004c0c537223 */ /* 0x040fe20000010853 */
[----:B------:R-:W-:-:S05]  /*43a0*/  FFMA.FTZ R78, R12, R77, R78 ;  /* 0x0000004d0c4e7223 */ /* 0x000fca000001004e */
[----:B------:R-:W-:-:S05]  /*43b0*/  F2FP.BF16.F32.PACK_AB R78, R78, R83 ;  /* 0x000000534e4e723e */ /* 0x000fca00000010ff */
[----:B------:R-:W-:-:S07]  /*43c0*/  IMAD.MOV.U32 R12, RZ, RZ, R78 ;  /* 0x000000ffff0c7224 */ /* 0x000fce00078e004e */
.L_x_463:
[----:B------:R-:W-:Y:S05]  /*43d0*/  BSYNC B3 ;  /* 0x0000000000037941 */ /* 0x000fea0003800000 */
.L_x_462:
[----:B---3--:R-:W-:Y:S01]  /*43e0*/  LEA R76, P3, R16, R11, 0x1 ;  /* 0x0000000b104c7211 */ /* 0x008fe200078608ff */
[----:B------:R-:W-:-:S03]  /*43f0*/  ULDC.64 UR4, c[0x0][0x208] ;  /* 0x0000820000047ab9 */ /* 0x000fc60000000a00 */
[----:B--2---:R-:W-:-:S05]  /*4400*/  LEA.HI.X R77, R16, R80, R17, 0x1, P3 ;  /* 0x00000050104d7211 */ /* 0x004fca00018f0c11 */
[----:B0-----:R4:W-:Y:S04]  /*4410*/  ST.E.128 desc[UR4][R76.64], R12 ;  /* 0x0000000c4c007985 */ /* 0x0019e8000c101d04 */
.L_x_461:
[----:B------:R-:W-:Y:S05]  /*4420*/  BSYNC B2 ;  /* 0x0000000000027941 */ /* 0x000fea0003800000 */
.L_x_460:
[----:B------:R-:W-:Y:S01]  /*4430*/  ISETP.NE.AND P3, PT, R21, RZ, PT ;  /* 0x000000ff1500720c */ /* 0x000fe20003f65270 */
[----:B------:R-:W-:-:S12]  /*4440*/  BSSY B2, `(.L_x_464) ;  /* 0x000003a000027945 */ /* 0x000fd80003800000 */
[----:B------:R-:W-:Y:S05]  /*4450*/  @!P3 BRA `(.L_x_465) ;  /* 0x0000000000e0b947 */ /* 0x000fea0003800000 */
[----:B----4-:R4:W0:Y:S01]  /*4460*/  LDS.128 R12, [R31+0x26c00] ;  /* 0x026c00001f0c7984 */ /* 0x0108220000000c00 */
[----:B------:R-:W-:Y:S01]  /*4470*/  ISETP.GE.AND P3, PT, R221, R110, PT ;  /* 0x0000006edd00720c */ /* 0x000fe20003f66270 */
[----:B------:R-:W-:-:S12]  /*4480*/  BSSY B3, `(.L_x_466) ;  /* 0x0000031000037945 */ /* 0x000fd80003800000 */
[----:B----4-:R-:W-:Y:S05]  /*4490*/  @P3 BRA `(.L_x_467) ;  /* 0x0000000000bc3947 */ /* 0x010fea0003800000 */
[--C-:B------:R-:W-:Y:S01]  /*44a0*/  SHF.R.U64 R72, R72, 0x10, R73.reuse ;  /* 0x0000001048487819 */ /* 0x100fe20000001249 */
[----:B0-----:R-:W-:Y:S01]  /*44b0*/  IMAD.U32 R77, R13, 0x10000, RZ ;  /* 0x000100000d4d7824 */ /* 0x001fe200078e00ff */
[----:B------:R-:W-:Y:S02]  /*44c0*/  SHF.R.U32.HI R76, RZ, 0x10, R73 ;  /* 0x00000010ff4c7819 */ /* 0x000fe40000011649 */
[--C-:B------:R-:W-:Y:S02]  /*44d0*/  SHF.R.U64 R73, R74, 0x10, R75.reuse ;  /* 0x000000104a497819 */ /* 0x100fe4000000124b */
[----:B------:R-:W-:Y:S02]  /*44e0*/  SHF.R.U32.HI R74, RZ, 0x10, R75 ;  /* 0x00000010ff4a7819 */ /* 0x000fe4000001164b */
[C---:B------:R-:W-:Y:S02]  /*44f0*/  PRMT R75, R152.reuse, 0x5410, R73 ;  /* 0x00005410984b7816 */ /* 0x040fe40000000049 */
[----:B------:R-:W-:-:S02]  /*4500*/  PRMT R72, R152, 0x5432, R72 ;  /* 0x0000543298487816 */ /* 0x000fc40000000048 */
[----:B------:R-:W-:Y:S02]  /*4510*/  LOP3.LUT R79, R13, 0xffff0000, RZ, 0xc0, !PT ;  /* 0xffff00000d4f7812 */ /* 0x000fe400078ec0ff */
[C---:B------:R-:W-:Y:S01]  /*4520*/  LOP3.LUT R78, R75.reuse, 0xffff0000, RZ, 0xc0, !PT ;  /* 0xffff00004b4e7812 */ /* 0x040fe200078ec0ff */
[----:B------:R-:W-:Y:S01]  /*4530*/  IMAD.U32 R75, R75, 0x10000, RZ ;  /* 0x000100004b4b7824 */ /* 0x000fe200078e00ff */
[----:B------:R-:W-:Y:S02]  /*4540*/  PRMT R73, R154, 0x5432, R74 ;  /* 0x000054329a497816 */ /* 0x000fe4000000004a */
[C---:B------:R-:W-:Y:S01]  /*4550*/  LOP3.LUT R13, R72.reuse, 0xffff0000, RZ, 0xc0, !PT ;  /* 0xffff0000480d7812 */ /* 0x040fe200078ec0ff */
[----:B------:R-:W-:Y:S01]  /*4560*/  FMUL.FTZ R74, R79, R78 ;  /* 0x0000004e4f4a7220 */ /* 0x000fe20000410000 */
[----:B------:R-:W-:Y:S01]  /*4570*/  PRMT R76, R153, 0x5432, R76 ;  /* 0x00005432994c7816 */ /* 0x000fe2000000004c */
[----:B------:R-:W-:Y:S02]  /*4580*/  IMAD.U32 R72, R72, 0x10000, RZ ;  /* 0x0001000048487824 */ /* 0x000fe400078e00ff */
[-C--:B------:R-:W-:Y:S01]  /*4590*/  FFMA.FTZ R74, R77, R13.reuse, -R74 ;  /* 0x0000000d4d4a7223 */ /* 0x080fe2000001084a */
[----:B------:R-:W-:Y:S01]  /*45a0*/  FMUL.FTZ R13, R79, R13 ;  /* 0x0000000d4f0d7220 */ /* 0x000fe20000410000 */
[C---:B------:R-:W-:Y:S01]  /*45b0*/  IMAD.U32 R79, R76.reuse, 0x10000, RZ ;  /* 0x000100004c4f7824 */ /* 0x040fe200078e00ff */
[----:B------:R-:W-:-:S02]  /*45c0*/  LOP3.LUT R76, R76, 0xffff0000, RZ, 0xc0, !PT ;  /* 0xffff00004c4c7812 */ /* 0x000fc400078ec0ff */
[----:B------:R-:W-:Y:S01]  /*45d0*/  FFMA.FTZ R13, R77, R78, R13 ;  /* 0x0000004e4d0d7223 */ /* 0x000fe2000001000d */
[C---:B------:R-:W-:Y:S01]  /*45e0*/  LOP3.LUT R78, R14.reuse, 0xffff0000, RZ, 0xc0, !PT ;  /* 0xffff00000e4e7812 */ /* 0x040fe200078ec0ff */
[C---:B------:R-:W-:Y:S01]  /*45f0*/  IMAD.U32 R77, R73.reuse, 0x10000, RZ ;  /* 0x00010000494d7824 */ /* 0x040fe200078e00ff */
[----:B------:R-:W-:Y:S01]  /*4600*/  LOP3.LUT R73, R73, 0xffff0000, RZ, 0xc0, !PT ;  /* 0xffff000049497812 */ /* 0x000fe200078ec0ff */
[----:B------:R-:W-:Y:S01]  /*4610*/  IMAD.U32 R14, R14, 0x10000, RZ ;  /* 0x000100000e0e7824 */ /* 0x000fe200078e00ff */
[----:B------:R-:W-:Y:S01]  /*4620*/  F2FP.BF16.F32.PACK_AB R13, R13, R74 ;  /* 0x0000004a0d0d723e */ /* 0x000fe200000010ff */
[C---:B------:R-:W-:Y:S01]  /*4630*/  FMUL.FTZ R81, R78.reuse, R77 ;  /* 0x0000004d4e517220 */ /* 0x040fe20000410000 */
[----:B------:R-:W-:-:S03]  /*4640*/  FMUL.FTZ R78, R78, R79 ;  /* 0x0000004f4e4e7220 */ /* 0x000fc60000410000 */
[C---:B------:R-:W-:Y:S01]  /*4650*/  FFMA.FTZ R81, R14.reuse, R79, -R81 ;  /* 0x0000004f0e517223 */ /* 0x040fe20000010851 */
[----:B------:R-:W-:Y:S01]  /*4660*/  FFMA.FTZ R78, R14, R77, R78 ;  /* 0x0000004d0e4e7223 */ /* 0x000fe2000001004e */
[C---:B------:R-:W-:Y:S01]  /*4670*/  LOP3.LUT R14, R15.reuse, 0xffff0000, RZ, 0xc0, !PT ;  /* 0xffff00000f0e7812 */ /* 0x040fe200078ec0ff */
[----:B------:R-:W-:-:S03]  /*4680*/  IMAD.U32 R15, R15, 0x10000, RZ ;  /* 0x000100000f0f7824 */ /* 0x000fc600078e00ff */
        /* <DEDUP_REMOVED lines=12> */
[----:B------:R-:W-:Y:S01]  /*4750*/  F2FP.BF16.F32.PACK_AB R73, R15, R73 ;  /* 0x000000490f49723e */ /* 0x000fe200000010ff */
[----:B------:R-:W-:Y:S02]  /*4760*/  IMAD.MOV.U32 R15, RZ, RZ, R14 ;  /* 0x000000ffff0f7224 */ /* 0x000fe400078e000e */
[----:B------:R-:W-:Y:S02]  /*4770*/  IMAD.MOV.U32 R14, RZ, RZ, R78 ;  /* 0x000000ffff0e7224 */ /* 0x000fe400078e004e */
[----:B------:R-:W-:-:S07]  /*4780*/  IMAD.MOV.U32 R12, RZ, RZ, R73 ;  /* 0x000000ffff0c7224 */ /* 0x000fce00078e0049 */
.L_x_467:
[----:B------:R-:W-:Y:S05]  /*4790*/  BSYNC B3 ;  /* 0x0000000000037941 */ /* 0x000fea0003800000 */
.L_x_466:
[----:B---3--:R-:W-:Y:S01]  /*47a0*/  LEA R72, P3, R212, R11, 0x1 ;  /* 0x0000000bd4487211 */ /* 0x008fe200078608ff */
[----:B------:R-:W-:-:S03]  /*47b0*/  ULDC.64 UR4, c[0x0][0x208] ;  /* 0x0000820000047ab9 */ /* 0x000fc60000000a00 */
[----:B--2---:R-:W-:-:S05]  /*47c0*/  LEA.HI.X R73, R212, R80, R215, 0x1, P3 ;  /* 0x00000050d4497211 */ /* 0x004fca00018f0cd7 */
[----:B0-----:R0:W-:Y:S04]  /*47d0*/  ST.E.128 desc[UR4][R72.64], R12 ;  /* 0x0000000c48007985 */ /* 0x0011e8000c101d04 */
.L_x_465:
[----:B------:R-:W-:Y:S05]  /*47e0*/  BSYNC B2 ;  /* 0x0000000000027941 */ /* 0x000fea0003800000 */
.L_x_464:
[----:B------:R-:W-:Y:S01]  /*47f0*/  ISETP.NE.AND P3, PT, R25, RZ, PT ;  /* 0x000000ff1900720c */ /* 0x000fe20003f65270 */
[----:B------:R-:W-:-:S12]  /*4800*/  BSSY B2, `(.L_x_468) ;  /* 0x000003a000027945 */ /* 0x000fd80003800000 */
[----:B------:R-:W-:Y:S05]  /*4810*/  @!P3 BRA `(.L_x_469) ;  /* 0x0000000000e0b947 */ /* 0x000fea0003800000 */
[----:B0---4-:R0:W4:Y:S01]  /*4820*/  LDS.128 R12, [R31+0x29400] ;  /* 0x029400001f0c7984 */ /* 0x0111220000000c00 */
[----:B------:R-:W-:Y:S01]  /*4830*/  ISETP.GE.AND P3, PT, R220, R110, PT ;  /* 0x0000006edc00720c */ /* 0x000fe20003f66270 */
[----:B------:R-:W-:-:S12]  /*4840*/  BSSY B3, `(.L_x_470) ;  /* 0x0000031000037945 */ /* 0x000fd80003800000 */
[----:B0-----:R-:W-:Y:S05]  /*4850*/  @P3 BRA `(.L_x_471) ;  /* 0x0000000000bc3947 */ /* 0x001fea0003800000 */
[--C-:B------:R-:W-:Y:S01]  /*4860*/  SHF.R.U64 R68, R68, 0x10, R69.reuse ;  /* 0x0000001044447819 */ /* 0x100fe20000001245 */
[----:B----4-:R-:W-:Y:S01]  /*4870*/  IMAD.U32 R73, R13, 0x10000, RZ ;  /* 0x000100000d497824 */ /* 0x010fe200078e00ff */
[----:B------:R-:W-:Y:S02]  /*4880*/  SHF.R.U32.HI R72, RZ, 0x10, R69 ;  /* 0x00000010ff487819 */ /* 0x000fe40000011645 */
[--C-:B------:R-:W-:Y:S02]  /*4890*/  SHF.R.U64 R69, R70, 0x10, R71.reuse ;  /* 0x0000001046457819 */ /* 0x100fe40000001247 */
[----:B------:R-:W-:Y:S02]  /*48a0*/  SHF.R.U32.HI R70, RZ, 0x10, R71 ;  /* 0x00000010ff467819 */ /* 0x000fe40000011647 */
[----:B------:R-:W-:Y:S02]  /*48b0*/  PRMT R71, R150, 0x5432, R69 ;  /* 0x0000543296477816 */ /* 0x000fe40000000045 */
[----:B------:R-:W-:-:S02]  /*48c0*/  PRMT R68, R151, 0x5432, R68 ;  /* 0x0000543297447816 */ /* 0x000fc40000000044 */
[----:B------:R-:W-:Y:S02]  /*48d0*/  LOP3.LUT R75, R13, 0xffff0000, RZ, 0xc0, !PT ;  /* 0xffff00000d4b7812 */ /* 0x000fe400078ec0ff */
[----:B------:R-:W-:Y:S02]  /*48e0*/  LOP3.LUT R74, R71, 0xffff0000, RZ, 0xc0, !PT ;  /* 0xffff0000474a7812 */ /* 0x000fe400078ec0ff */
[----:B------:R-:W-:Y:S02]  /*48f0*/  PRMT R69, R150, 0x5410, R70 ;  /* 0x0000541096457816 */ /* 0x000fe40000000046 */
[C---:B------:R-:W-:Y:S01]  /*4900*/  LOP3.LUT R13, R68.reuse, 0xffff0000, RZ, 0xc0, !PT ;  /* 0xffff0000440d7812 */ /* 0x040fe200078ec0ff */
[----:B------:R-:W-:Y:S01]  /*4910*/  FMUL.FTZ R70, R75, R74 ;  /* 0x0000004a4b467220 */ /* 0x000fe20000410000 */
[----:B------:R-:W-:Y:S01]  /*4920*/  PRMT R72, R151, 0x5410, R72 ;  /* 0x0000541097487816 */ /* 0x000fe20000000048 */
[----:B------:R-:W-:Y:S01]  /*4930*/  IMAD.U32 R68, R68, 0x10000, RZ ;  /* 0x0001000044447824 */ /* 0x000fe200078e00ff */
[----:B------:R-:W-:Y:S01]  /*4940*/  SHF.L.U32 R71, R71, 0x10, RZ ;  /* 0x0000001047477819 */ /* 0x000fe200000006ff */
        /* <DEDUP_REMOVED lines=32> */
.L_x_471:
[----:B------:R-:W-:Y:S05]  /*4b50*/  BSYNC B3 ;  /* 0x0000000000037941 */ /* 0x000fea0003800000 */
.L_x_470:
[----:B---3--:R-:W-:Y:S01]  /*4b60*/  LEA R68, P3, R19, R11, 0x1 ;  /* 0x0000000b13447211 */ /* 0x008fe200078608ff */
[----:B------:R-:W-:-:S03]  /*4b70*/  ULDC.64 UR4, c[0x0][0x208] ;  /* 0x0000820000047ab9 */ /* 0x000fc60000000a00 */
[----:B--2---:R-:W-:-:S05]  /*4b80*/  LEA.HI.X R69, R19, R80, R219, 0x1, P3 ;  /* 0x0000005013457211 */ /* 0x004fca00018f0cdb */
[----:B----4-:R0:W-:Y:S04]  /*4b90*/  ST.E.128 desc[UR4][R68.64], R12 ;  /* 0x0000000c44007985 */ /* 0x0101e8000c101d04 */
.L_x_469:
[----:B------:R-:W-:Y:S05]  /*4ba0*/  BSYNC B2 ;  /* 0x0000000000027941 */ /* 0x000fea0003800000 */
.L_x_468:
[----:B------:R-:W-:-:S13]  /*4bb0*/  ISETP.NE.AND P3, PT, R26, RZ, PT ;  /* 0x000000ff1a00720c */ /* 0x000fda0003f65270 */
        /* <DEDUP_REMOVED lines=52> */
.L_x_473:
[----:B------:R-:W-:Y:S05]  /*4f00*/  BSYNC B2 ;  /* 0x0000000000027941 */ /* 0x000fea0003800000 */
.L_x_472:
[----:B---3--:R-:W-:Y:S01]  /*4f10*/  LEA R64, P3, R22, R11, 0x1 ;  /* 0x0000000b16407211 */ /* 0x008fe200078608ff */
[----:B------:R-:W-:-:S03]  /*4f20*/  ULDC.64 UR4, c[0x0][0x208] ;  /* 0x0000820000047ab9 */ /* 0x000fc60000000a00 */
[----:B--2---:R-:W-:-:S05]  /*4f30*/  LEA.HI.X R65, R22, R80, R218, 0x1, P3 ;  /* 0x0000005016417211 */ /* 0x004fca00018f0cda */
[----:B----4-:R0:W-:Y:S04]  /*4f40*/  ST.E.128 desc[UR4][R64.64], R12 ;  /* 0x0000000c40007985 */ /* 0x0101e8000c101d04 */
.L_x_459:
[----:B------:R-:W-:Y:S05]  /*4f50*/  BSYNC B1 ;  /* 0x0000000000017941 */ /* 0x000fea0003800000 */
.L_x_458:
[----:B------:R-:W-:-:S03]  /*4f60*/  UMOV UR4, 0xffffffff ;  /* 0xffffffff00047882 */ /* 0x000fc60000000000 */
[----:B------:R-:W-:Y:S05]  /*4f70*/  BRA.DIV UR4, `(.L_x_474) ;  /* 0x0000025a04f47947 */ /* 0x000fea000b800000 */
[----:B0-----:R0:W0:Y:S04]  /*4f80*/  SHFL.IDX PT, R64, R116, 0x1, 0x181f ;  /* 0x00381f0074407f89 */ /* 0x00102800000e0000 */
[----:B---3--:R3:W0:Y:S02]  /*4f90*/  SHFL.IDX PT, R11, R117, 0x1, 0x181f ;  /* 0x00381f00750b7f89 */ /* 0x00862400000e0000 */
.L_x_818:
[----:B------:R-:W-:Y:S04]  /*4fa0*/  BSSY B1, `(.L_x_475) ;  /* 0x00000f0000017945 */ /* 0x000fe80003800000 */
[----:B------:R-:W-:Y:S05]  /*4fb0*/  @P4 BRA `(.L_x_476) ;  /* 0x0000000c00b84947 */ /* 0x000fea0003800000 */
        /* <DEDUP_REMOVED lines=10> */
[----:B------:R-:W-:Y:S02]  /*5060*/  SHF.R.U64 R61, R62, 0x10, R63 ;  /* 0x000000103e3d7819 */ /* 0x000fe4000000123f */
[----:B------:R-:W-:Y:S02]  /*5070*/  PRMT R60, R146, 0x5410, R60 ;  /* 0x00005410923c7816 */ /* 0x000fe4000000003c */
[----:B------:R-:W-:Y:S02]  /*5080*/  PRMT R61, R147, 0x5410, R61 ;  /* 0x00005410933d7816 */ /* 0x000fe4000000003d */
[----:B------:R-:W-:-:S02]  /*5090*/  LOP3.LUT R68, R13, 0xffff0000, RZ, 0xc0, !PT ;  /* 0xffff00000d447812 */ /* 0x000fc400078ec0ff */
[C---:B------:R-:W-:Y:S01]  /*50a0*/  LOP3.LUT R67, R61.reuse, 0xffff0000, RZ, 0xc0, !PT ;  /* 0xffff00003d437812 */ /* 0x040fe200078ec0ff */
[----:B------:R-:W-:Y:S01]  /*50b0*/  IMAD.U32 R61, R61, 0x10000, RZ ;  /* 0x000100003d3d7824 */ /* 0x000fe200078e00ff */
[----:B------:R-:W-:Y:S02]  /*50c0*/  SHF.R.U32.HI R62, RZ, 0x10, R63 ;  /* 0x00000010ff3e7819 */ /* 0x000fe4000001163f */
[----:B------:R-:W-:Y:S01]  /*50d0*/  LOP3.LUT R13, R60, 0xffff0000, RZ, 0xc0, !PT ;  /* 0xffff00003c0d7812 */ /* 0x000fe200078ec0ff */
[----:B------:R-:W-:Y:S01]  /*50e0*/  FMUL.FTZ R63, R68, R67 ;  /* 0x00000043443f7220 */ /* 0x000fe20000410000 */
[----:B------:R-:W-:Y:S01]  /*50f0*/  PRMT R62, R147, 0x5432, R62 ;  /* 0x00005432933e7816 */ /* 0x000fe2000000003e */
[----:B------:R-:W-:Y:S01]  /*5100*/  IMAD.U32 R60, R60, 0x10000, RZ ;  /* 0x000100003c3c7824 */ /* 0x000fe200078e00ff */
[----:B------:R-:W-:Y:S01]  /*5110*/  PRMT R65, R146, 0x5432, R65 ;  /* 0x0000543292417816 */ /* 0x000fe20000000041 */
[-C--:B------:R-:W-:Y:S01]  /*5120*/  FFMA.FTZ R63, R66, R13.reuse, -R63 ;  /* 0x0000000d423f7223 */ /* 0x080fe2000001083f */
[----:B------:R-:W-:-:S03]  /*5130*/  FMUL.FTZ R13, R68, R13 ;  /* 0x0000000d440d7220 */ /* 0x000fc60000410000 */
[C---:B------:R-:W-:Y:S02]  /*5140*/  IMAD.U32 R68, R65.reuse, 0x10000, RZ ;  /* 0x0001000041447824 */ /* 0x040fe400078e00ff */
[----:B------:R-:W-:Y:S01]  /*5150*/  FFMA.FTZ R13, R66, R67, R13 ;  /* 0x00000043420d7223 */ /* 0x000fe2000001000d */
[----:B------:R-:W-:Y:S01]  /*5160*/  LOP3.LUT R67, R14, 0xffff0000, RZ, 0xc0, !PT ;  /* 0xffff00000e437812 */ /* 0x000fe200078ec0ff */
[C---:B------:R-:W-:Y:S01]  /*5170*/  IMAD.U32 R66, R62.reuse, 0x10000, RZ ;  /* 0x000100003e427824 */ /* 0x040fe200078e00ff */
[----:B------:R-:W-:Y:S01]  /*5180*/  LOP3.LUT R62, R62, 0xffff0000, RZ, 0xc0, !PT ;  /* 0xffff00003e3e7812 */ /* 0x000fe200078ec0ff */
[----:B------:R-:W-:Y:S01]  /*5190*/  IMAD.U32 R14, R14, 0x10000, RZ ;  /* 0x000100000e0e7824 */ /* 0x000fe200078e00ff */
[----:B------:R-:W-:Y:S01]  /*51a0*/  LOP3.LUT R65, R65, 0xffff0000, RZ, 0xc0, !PT ;  /* 0xffff000041417812 */ /* 0x000fe200078ec0ff */
        /* <DEDUP_REMOVED lines=23> */
.L_x_480:
[----:B------:R-:W-:Y:S05]  /*5320*/  BSYNC B3 ;  /* 0x0000000000037941 */ /* 0x000fea0003800000 */
.L_x_479:
[----:B0-----:R-:W-:Y:S01]  /*5330*/  LEA R60, P3, R16, R11, 0x1 ;  /* 0x0000000b103c7211 */ /* 0x001fe200078608ff */
[----:B------:R-:W-:-:S03]  /*5340*/  ULDC.64 UR4, c[0x0][0x208] ;  /* 0x0000820000047ab9 */ /* 0x000fc60000000a00 */
[----:B------:R-:W-:-:S05]  /*5350*/  LEA.HI.X R61, R16, R64, R17, 0x1, P3 ;  /* 0x00000040103d7211 */ /* 0x000fca00018f0c11 */
[----:B------:R0:W-:Y:S04]  /*5360*/  ST.E.128 desc[UR4][R60.64], R12 ;  /* 0x0000000c3c007985 */ /* 0x0001e8000c101d04 */
.L_x_478:
[----:B------:R-:W-:Y:S05]  /*5370*/  BSYNC B2 ;  /* 0x0000000000027941 */ /* 0x000fea0003800000 */
.L_x_477:
        /* <DEDUP_REMOVED lines=17> */
[C---:B------:R-:W-:Y:S01]  /*5490*/  LOP3.LUT R13, R56.reuse, 0xffff0000, RZ, 0xc0, !PT ;  /* 0xffff0000380d7812 */ /* 0x040fe200078ec0ff */
[----:B------:R-:W-:Y:S01]  /*54a0*/  FMUL.FTZ R59, R63, R62 ;  /* 0x0000003e3f3b7220 */ /* 0x000fe20000410000 */
[----:B------:R-:W-:Y:S01]  /*54b0*/  PRMT R58, R145, 0x5432, R58 ;  /* 0x00005432913a7816 */ /* 0x000fe2000000003a */
[----:B------:R-:W-:Y:S01]  /*54c0*/  IMAD.U32 R56, R56, 0x10000, RZ ;  /* 0x0001000038387824 */ /* 0x000fe200078e00ff */
[----:B------:R-:W-:Y:S01]  /*54d0*/  PRMT R60, R144, 0x5432, R60 ;  /* 0x00005432903c7816 */ /* 0x000fe2000000003c */
[-C--:B------:R-:W-:Y:S01]  /*54e0*/  FFMA.FTZ R59, R61, R13.reuse, -R59 ;  /* 0x0000000d3d3b7223 */ /* 0x080fe2000001083b */
[----:B------:R-:W-:-:S03]  /*54f0*/  FMUL.FTZ R13, R63, R13 ;  /* 0x0000000d3f0d7220 */ /* 0x000fc60000410000 */
[----:B------:R-:W-:Y:S02]  /*5500*/  IMAD.U32 R63, R60, 0x10000, RZ ;  /* 0x000100003c3f7824 */ /* 0x000fe400078e00ff */
        /* <DEDUP_REMOVED lines=29> */
.L_x_484:
[----:B------:R-:W-:Y:S05]  /*56e0*/  BSYNC B3 ;  /* 0x0000000000037941 */ /* 0x000fea0003800000 */
.L_x_483:
[----:B------:R-:W-:Y:S01]  /*56f0*/  LEA R56, P3, R212, R11, 0x1 ;  /* 0x0000000bd4387211 */ /* 0x000fe200078608ff */
[----:B------:R-:W-:-:S03]  /*5700*/  ULDC.64 UR4, c[0x0][0x208] ;  /* 0x0000820000047ab9 */ /* 0x000fc60000000a00 */
[----:B------:R-:W-:-:S05]  /*5710*/  LEA.HI.X R57, R212, R64, R215, 0x1, P3 ;  /* 0x00000040d4397211 */ /* 0x000fca00018f0cd7 */
[----:B----4-:R0:W-:Y:S04]  /*5720*/  ST.E.128 desc[UR4][R56.64], R12 ;  /* 0x0000000c38007985 */ /* 0x0101e8000c101d04 */
.L_x_482:
[----:B------:R-:W-:Y:S05]  /*5730*/  BSYNC B2 ;  /* 0x0000000000027941 */ /* 0x000fea0003800000 */
.L_x_481:
[----:B------:R-:W-:Y:S01]  /*5740*/  ISETP.NE.AND P3, PT, R25, RZ, PT ;  /* 0x000000ff1900720c */ /* 0x000fe20003f65270 */
[----:B------:R-:W-:-:S12]  /*5750*/  BSSY B2, `(.L_x_485) ;  /* 0x000003a000027945 */ /* 0x000fd80003800000 */
[----:B------:R-:W-:Y:S05]  /*5760*/  @!P3 BRA `(.L_x_486) ;  /* 0x0000000000e0b947 */ /* 0x000fea0003800000 */
[----:B0---4-:R0:W4:Y:S01]  /*5770*/  LDS.128 R12, [R31+0x2a400] ;  /* 0x02a400001f0c7984 */ /* 0x0111220000000c00 */
[----:B------:R-:W-:Y:S01]  /*5780*/  ISETP.GE.AND P3, PT, R220, R110, PT ;  /* 0x0000006edc00720c */ /* 0x000fe20003f66270 */
[----:B------:R-:W-:-:S12]  /*5790*/  BSSY B3, `(.L_x_487) ;  /* 0x0000031000037945 */ /* 0x000fd80003800000 */
[----:B0-----:R-:W-:Y:S05]  /*57a0*/  @P3 BRA `(.L_x_488) ;  /* 0x0000000000bc3947 */ /* 0x001fea0003800000 */
[----:B------:R-:W-:Y:S02]  /*57b0*/  SHF.R.U64 R56, R54, 0x10, R55 ;  /* 0x0000001036387819 */ /* 0x000fe40000001237 */
[----:B------:R-:W-:Y:S02]  /*57c0*/  SHF.R.U64 R52, R52, 0x10, R53 ;  /* 0x0000001034347819 */ /* 0x000fe40000001235 */
[----:B------:R-:W-:Y:S02]  /*57d0*/  SHF.R.U32.HI R54, RZ, 0x10, R55 ;  /* 0x00000010ff367819 */ /* 0x000fe40000011637 */
[----:B------:R-:W-:Y:S02]  /*57e0*/  PRMT R55, R143, 0x5410, R56 ;  /* 0x000054108f377816 */ /* 0x000fe40000000038 */
[----:B------:R-:W-:Y:S02]  /*57f0*/  PRMT R52, R142, 0x5410, R52 ;  /* 0x000054108e347816 */ /* 0x000fe40000000034 */
[C---:B----4-:R-:W-:Y:S01]  /*5800*/  LOP3.LUT R59, R13.reuse, 0xffff0000, RZ, 0xc0, !PT ;  /* 0xffff00000d3b7812 */ /* 0x050fe200078ec0ff */
[----:B------:R-:W-:Y:S01]  /*5810*/  IMAD.U32 R13, R13, 0x10000, RZ ;  /* 0x000100000d0d7824 */ /* 0x000fe200078e00ff */
[C---:B------:R-:W-:Y:S01]  /*5820*/  LOP3.LUT R56, R55.reuse, 0xffff0000, RZ, 0xc0, !PT ;  /* 0xffff000037387812 */ /* 0x040fe200078ec0ff */
[----:B------:R-:W-:Y:S01]  /*5830*/  IMAD.U32 R55, R55, 0x10000, RZ ;  /* 0x0001000037377824 */ /* 0x000fe200078e00ff */
[C---:B------:R-:W-:Y:S01]  /*5840*/  LOP3.LUT R57, R52.reuse, 0xffff0000, RZ, 0xc0, !PT ;  /* 0xffff000034397812 */ /* 0x040fe200078ec0ff */
[----:B------:R-:W-:Y:S01]  /*5850*/  IMAD.U32 R52, R52, 0x10000, RZ ;  /* 0x0001000034347824 */ /* 0x000fe200078e00ff */
[----:B------:R-:W-:Y:S01]  /*5860*/  SHF.R.U32.HI R53, RZ, 0x10, R53 ;  /* 0x00000010ff357819 */ /* 0x000fe20000011635 */
[-C--:B------:R-:W-:Y:S01]  /*5870*/  FMUL.FTZ R58, R59, R56.reuse ;  /* 0x000000383b3a7220 */ /* 0x080fe20000410000 */
[----:B------:R-:W-:Y:S01]  /*5880*/  PRMT R54, R143, 0x5432, R54 ;  /* 0x000054328f367816 */ /* 0x000fe20000000036 */
[-C--:B------:R-:W-:Y:S01]  /*5890*/  FMUL.FTZ R59, R59, R57.reuse ;  /* 0x000000393b3b7220 */ /* 0x080fe20000410000 */
[----:B------:R-:W-:Y:S01]  /*58a0*/  PRMT R53, R142, 0x5432, R53 ;  /* 0x000054328e357816 */ /* 0x000fe20000000035 */
[C---:B------:R-:W-:Y:S01]  /*58b0*/  FFMA.FTZ R58, R13.reuse, R57, -R58 ;  /* 0x000000390d3a7223 */ /* 0x040fe2000001083a */
[----:B------:R-:W-:Y:S01]  /*58c0*/  LOP3.LUT R60, R14, 0xffff0000, RZ, 0xc0, !PT ;  /* 0xffff00000e3c7812 */ /* 0x000fe200078ec0ff */
[----:B------:R-:W-:Y:S01]  /*58d0*/  FFMA.FTZ R59, R13, R56, R59 ;  /* 0x000000380d3b7223 */ /* 0x000fe2000001003b */
[----:B------:R-:W-:Y:S01]  /*58e0*/  IMAD.U32 R56, R54, 0x10000, RZ ;  /* 0x0001000036387824 */ /* 0x000fe200078e00ff */
[----:B------:R-:W-:Y:S01]  /*58f0*/  SHF.L.U32 R13, R14, 0x10, RZ ;  /* 0x000000100e0d7819 */ /* 0x000fe200000006ff */
[C---:B------:R-:W-:Y:S01]  /*5900*/  IMAD.U32 R57, R53.reuse, 0x10000, RZ ;  /* 0x0001000035397824 */ /* 0x040fe200078e00ff */
[----:B------:R-:W-:Y:S01]  /*5910*/  LOP3.LUT R54, R54, 0xffff0000, RZ, 0xc0, !PT ;  /* 0xffff000036367812 */ /* 0x000fe200078ec0ff */
[C---:B------:R-:W-:Y:S01]  /*5920*/  FMUL.FTZ R14, R60.reuse, R56 ;  /* 0x000000383c0e7220 */ /* 0x040fe20000410000 */
[----:B------:R-:W-:Y:S01]  /*5930*/  LOP3.LUT R53, R53, 0xffff0000, RZ, 0xc0, !PT ;  /* 0xffff000035357812 */ /* 0x000fe200078ec0ff */
[-C--:B------:R-:W-:Y:S01]  /*5940*/  FMUL.FTZ R60, R60, R57.reuse ;  /* 0x000000393c3c7220 */ /* 0x080fe20000410000 */
[----:B------:R-:W-:Y:S01]  /*5950*/  F2FP.BF16.F32.PACK_AB R58, R59, R58 ;  /* 0x0000003a3b3a723e */ /* 0x000fe200000010ff */
[----:B------:R-:W-:-:S02]  /*5960*/  FFMA.FTZ R14, R13, R57, -R14 ;  /* 0x000000390d0e7223 */ /* 0x000fc4000001080e */
        /* <DEDUP_REMOVED lines=19> */
.L_x_488:
[----:B------:R-:W-:Y:S05]  /*5aa0*/  BSYNC B3 ;  /* 0x0000000000037941 */ /* 0x000fea0003800000 */
.L_x_487:
[----:B------:R-:W-:Y:S01]  /*5ab0*/  LEA R52, P3, R19, R11, 0x1 ;  /* 0x0000000b13347211 */ /* 0x000fe200078608ff */
[----:B------:R-:W-:-:S03]  /*5ac0*/  ULDC.64 UR4, c[0x0][0x208] ;  /* 0x0000820000047ab9 */ /* 0x000fc60000000a00 */
[----:B------:R-:W-:-:S05]  /*5ad0*/  LEA.HI.X R53, R19, R64, R219, 0x1, P3 ;  /* 0x0000004013357211 */ /* 0x000fca00018f0cdb */
[----:B----4-:R0:W-:Y:S04]  /*5ae0*/  ST.E.128 desc[UR4][R52.64], R12 ;  /* 0x0000000c34007985 */ /* 0x0101e8000c101d04 */
.L_x_486:
[----:B------:R-:W-:Y:S05]  /*5af0*/  BSYNC B2 ;  /* 0x0000000000027941 */ /* 0x000fea0003800000 */
.L_x_485:
[----:B------:R-:W-:-:S13]  /*5b00*/  ISETP.NE.AND P3, PT, R26, RZ, PT ;  /* 0x000000ff1a00720c */ /* 0x000fda0003f65270 */
[----:B------:R-:W-:Y:S05]  /*5b10*/  @!P3 BRA `(.L_x_476) ;  /* 0x0000000000e0b947 */ /* 0x000fea0003800000 */
[----:B0---4-:R0:W4:Y:S01]  /*5b20*/  LDS.128 R12, [R31+0x2cc00] ;  /* 0x02cc00001f0c7984 */ /* 0x0111220000000c00 */
[C---:B------:R-:W-:Y:S01]  /*5b30*/  LEA R52, P3, R22.reuse, R11, 0x1 ;  /* 0x0000000b16347211 */ /* 0x040fe200078608ff */
[----:B------:R-:W-:Y:S03]  /*5b40*/  BSSY B2, `(.L_x_489) ;  /* 0x0000033000027945 */ /* 0x000fe60003800000 */
[----:B------:R-:W-:Y:S02]  /*5b50*/  LEA.HI.X R53, R22, R64, R218, 0x1, P3 ;  /* 0x0000004016357211 */ /* 0x000fe400018f0cda */
[----:B------:R-:W-:-:S13]  /*5b60*/  ISETP.GE.AND P3, PT, R222, R110, PT ;  /* 0x0000006ede00720c */ /* 0x000fda0003f66270 */
[----:B0-----:R-:W-:Y:S05]  /*5b70*/  @P3 BRA `(.L_x_490) ;  /* 0x0000000000bc3947 */ /* 0x001fea0003800000 */
[--C-:B------:R-:W-:Y:S02]  /*5b80*/  SHF.R.U64 R11, R48, 0x10, R49.reuse ;  /* 0x00000010300b7819 */ /* 0x100fe40000001231 */
[----:B------:R-:W-:Y:S02]  /*5b90*/  SHF.R.U32.HI R48, RZ, 0x10, R49 ;  /* 0x00000010ff307819 */ /* 0x000fe40000011631 */
[----:B------:R-:W-:Y:S02]  /*5ba0*/  SHF.R.U64 R49, R50, 0x10, R51 ;  /* 0x0000001032317819 */ /* 0x000fe40000001233 */
[----:B------:R-:W-:Y:S02]  /*5bb0*/  PRMT R11, R138, 0x5410, R11 ;  /* 0x000054108a0b7816 */ /* 0x000fe4000000000b */
[----:B------:R-:W-:Y:S02]  /*5bc0*/  PRMT R49, R139, 0x5410, R49 ;  /* 0x000054108b317816 */ /* 0x000fe40000000031 */
[----:B------:R-:W-:-:S02]  /*5bd0*/  SHF.R.U32.HI R50, RZ, 0x10, R51 ;  /* 0x00000010ff327819 */ /* 0x000fc40000011633 */
[C---:B----4-:R-:W-:Y:S01]  /*5be0*/  LOP3.LUT R56, R13.reuse, 0xffff0000, RZ, 0xc0, !PT ;  /* 0xffff00000d387812 */ /* 0x050fe200078ec0ff */
[----:B------:R-:W-:Y:S01]  /*5bf0*/  IMAD.U32 R13, R13, 0x10000, RZ ;  /* 0x000100000d0d7824 */ /* 0x000fe200078e00ff */
[C---:B------:R-:W-:Y:S01]  /*5c00*/  LOP3.LUT R51, R49.reuse, 0xffff0000, RZ, 0xc0, !PT ;  /* 0xffff000031337812 */ /* 0x040fe200078ec0ff */
[----:B------:R-:W-:Y:S01]  /*5c10*/  IMAD.U32 R49, R49, 0x10000, RZ ;  /* 0x0001000031317824 */ /* 0x000fe200078e00ff */
[C---:B------:R-:W-:Y:S01]  /*5c20*/  LOP3.LUT R54, R11.reuse, 0xffff0000, RZ, 0xc0, !PT ;  /* 0xffff00000b367812 */ /* 0x040fe200078ec0ff */
[----:B------:R-:W-:Y:S01]  /*5c30*/  IMAD.U32 R11, R11, 0x10000, RZ ;  /* 0x000100000b0b7824 */ /* 0x000fe200078e00ff */
[----:B------:R-:W-:Y:S01]  /*5c40*/  PRMT R50, R139, 0x5432, R50 ;  /* 0x000054328b327816 */ /* 0x000fe20000000032 */
[----:B------:R-:W-:Y:S01]  /*5c50*/  FMUL.FTZ R55, R56, R51 ;  /* 0x0000003338377220 */ /* 0x000fe20000410000 */
[----:B------:R-:W-:Y:S01]  /*5c60*/  PRMT R48, R138, 0x5432, R48 ;  /* 0x000054328a307816 */ /* 0x000fe20000000030 */
[-C--:B------:R-:W-:Y:S01]  /*5c70*/  FMUL.FTZ R56, R56, R54.reuse ;  /* 0x0000003638387220 */ /* 0x080fe20000410000 */
[----:B------:R-:W-:Y:S01]  /*5c80*/  LOP3.LUT R57, R14, 0xffff0000, RZ, 0xc0, !PT ;  /* 0xffff00000e397812 */ /* 0x000fe200078ec0ff */
[----:B------:R-:W-:-:S02]  /*5c90*/  FFMA.FTZ R55, R13, R54, -R55 ;  /* 0x000000360d377223 */ /* 0x000fc40000010837 */
[----:B------:R-:W-:Y:S01]  /*5ca0*/  FFMA.FTZ R56, R13, R51, R56 ;  /* 0x000000330d387223 */ /* 0x000fe20000010038 */
[C---:B------:R-:W-:Y:S01]  /*5cb0*/  IMAD.U32 R51, R50.reuse, 0x10000, RZ ;  /* 0x0001000032337824 */ /* 0x040fe200078e00ff */
[----:B------:R-:W-:Y:S01]  /*5cc0*/  LOP3.LUT R50, R50, 0xffff0000, RZ, 0xc0, !PT ;  /* 0xffff000032327812 */ /* 0x000fe200078ec0ff */
[C---:B------:R-:W-:Y:S01]  /*5cd0*/  IMAD.U32 R54, R48.reuse, 0x10000, RZ ;  /* 0x0001000030367824 */ /* 0x040fe200078e00ff */
[----:B------:R-:W-:Y:S01]  /*5ce0*/  LOP3.LUT R48, R48, 0xffff0000, RZ, 0xc0, !PT ;  /* 0xffff000030307812 */ /* 0x000fe200078ec0ff */
[----:B------:R-:W-:Y:S02]  /*5cf0*/  IMAD.U32 R13, R14, 0x10000, RZ ;  /* 0x000100000e0d7824 */ /* 0x000fe400078e00ff */
[C---:B------:R-:W-:Y:S01]  /*5d00*/  FMUL.FTZ R14, R57.reuse, R51 ;  /* 0x00000033390e7220 */ /* 0x040fe20000410000 */
[-C--:B------:R-:W-:Y:S01]  /*5d10*/  FMUL.FTZ R57, R57, R54.reuse ;  /* 0x0000003639397220 */ /* 0x080fe20000410000 */
[----:B------:R-:W-:Y:S02]  /*5d20*/  F2FP.BF16.F32.PACK_AB R55, R56, R55 ;  /* 0x000000373837723e */ /* 0x000fe400000010ff */
        /* <DEDUP_REMOVED lines=20> */
.L_x_490:
[----:B------:R-:W-:Y:S05]  /*5e70*/  BSYNC B2 ;  /* 0x0000000000027941 */ /* 0x000fea0003800000 */
.L_x_489:
[----:B------:R-:W-:Y:S02]  /*5e80*/  ULDC.64 UR4, c[0x0][0x208] ;  /* 0x0000820000047ab9 */ /* 0x000fe40000000a00 */
[----:B----4-:R0:W-:Y:S03]  /*5e90*/  ST.E.128 desc[UR4][R52.64], R12 ;  /* 0x0000000c34007985 */ /* 0x0101e6000c101d04 */
.L_x_476:
[----:B------:R-:W-:Y:S05]  /*5ea0*/  BSYNC B1 ;  /* 0x0000000000017941 */ /* 0x000fea0003800000 */
.L_x_475:
[----:B------:R-:W-:-:S03]  /*5eb0*/  UMOV UR4, 0xffffffff ;  /* 0xffffffff00047882 */ /* 0x000fc60000000000 */
[----:B------:R-:W-:Y:S05]  /*5ec0*/  BRA.DIV UR4, `(.L_x_491) ;  /* 0x0000024e046c7947 */ /* 0x000fea000b800000 */
[----:B01----:R-:W0:Y:S04]  /*5ed0*/  SHFL.IDX PT, R116, R116, 0x2, 0x181f ;  /* 0x00581f0074747f89 */ /* 0x003e2800000e0000 */
[----:B---3--:R-:W1:Y:S02]  /*5ee0*/  SHFL.IDX PT, R117, R117, 0x2, 0x181f ;  /* 0x00581f0075757f89 */ /* 0x008e6400000e0000 */
.L_x_822:
[----:B------:R-:W-:Y:S05]  /*5ef0*/  @P5 BRA `(.L_x_492) ;  /* 0x0000005400605947 */ /* 0x000fea0003800000 */
[----:B------:R-:W-:Y:S01]  /*5f00*/  ISETP.NE.AND P3, PT, R3, RZ, PT ;  /* 0x000000ff0300720c */ /* 0x000fe20003f65270 */
[----:B------:R-:W-:-:S12]  /*5f10*/  BSSY B1, `(.L_x_493) ;  /* 0x0000039000017945 */ /* 0x000fd80003800000 */
[----:B------:R-:W-:Y:S05]  /*5f20*/  @!P3 BRA `(.L_x_494) ;  /* 0x0000000000dcb947 */ /* 0x000fea0003800000 */
[----:B----4-:R3:W4:Y:S01]  /*5f30*/  LDS.128 R12, [R31+0x26400] ;  /* 0x026400001f0c7984 */ /* 0x0107220000000c00 */
[----:B------:R-:W-:Y:S01]  /*5f40*/  ISETP.GE.AND P4, PT, R216, R110, PT ;  /* 0x0000006ed800720c */ /* 0x000fe20003f86270 */
[----:B------:R-:W-:Y:S01]  /*5f50*/  BSSY B2, `(.L_x_495) ;  /* 0x0000032000027945 */ /* 0x000fe20003800000 */
[----:B-1----:R-:W-:-:S04]  /*5f60*/  LEA R48, P3, R16, R117, 0x1 ;  /* 0x0000007510307211 */ /* 0x002fc800078608ff */
[----:B0-----:R-:W-:-:S07]  /*5f70*/  LEA.HI.X R49, R16, R116, R17, 0x1, P3 ;  /* 0x0000007410317211 */ /* 0x001fce00018f0c11 */
[----:B---3--:R-:W-:Y:S05]  /*5f80*/  @P4 BRA `(.L_x_496) ;  /* 0x0000000000b84947 */ /* 0x008fea0003800000 */
[----:B------:R-:W-:Y:S01]  /*5f90*/  SHF.R.U64 R46, R46, 0x10, R47 ;  /* 0x000000102e2e7819 */ /* 0x000fe2000000122f */
[----:B----4-:R-:W-:Y:S01]  /*5fa0*/  IMAD.U32 R55, R12, 0x10000, RZ ;  /* 0x000100000c377824 */ /* 0x010fe200078e00ff */
[----:B------:R-:W-:Y:S02]  /*5fb0*/  SHF.R.U64 R44, R44, 0x10, R45 ;  /* 0x000000102c2c7819 */ /* 0x000fe4000000122d */
[----:B------:R-:W-:Y:S02]  /*5fc0*/  PRMT R46, R141, 0x5410, R46 ;  /* 0x000054108d2e7816 */ /* 0x000fe4000000002e */
[----:B------:R-:W-:Y:S02]  /*5fd0*/  PRMT R44, R140, 0x5410, R44 ;  /* 0x000054108c2c7816 */ /* 0x000fe4000000002c */
[C---:B------:R-:W-:Y:S02]  /*5fe0*/  LOP3.LUT R11, R13.reuse, 0xffff0000, RZ, 0xc0, !PT ;  /* 0xffff00000d0b7812 */ /* 0x040fe400078ec0ff */
[C---:B------:R-:W-:Y:S01]  /*5ff0*/  LOP3.LUT R50, R46.reuse, 0xffff0000, RZ, 0xc0, !PT ;  /* 0xffff00002e327812 */ /* 0x040fe200078ec0ff */
[----:B------:R-:W-:Y:S01]  /*6000*/  IMAD.U32 R46, R46, 0x10000, RZ ;  /* 0x000100002e2e7824 */ /* 0x000fe200078e00ff */
[C---:B------:R-:W-:Y:S01]  /*6010*/  LOP3.LUT R51, R44.reuse, 0xffff0000, RZ, 0xc0, !PT ;  /* 0xffff00002c337812 */ /* 0x040fe200078ec0ff */
[----:B------:R-:W-:Y:S01]  /*6020*/  IMAD.U32 R44, R44, 0x10000, RZ ;  /* 0x000100002c2c7824 */ /* 0x000fe200078e00ff */
[----:B------:R-:W-:Y:S01]  /*6030*/  SHF.R.U32.HI R52, RZ, 0x10, R47 ;  /* 0x00000010ff347819 */ /* 0x000fe2000001162f */
[----:B------:R-:W-:Y:S01]  /*6040*/  IMAD.U32 R47, R13, 0x10000, RZ ;  /* 0x000100000d2f7824 */ /* 0x000fe200078e00ff */
[----:B------:R-:W-:Y:S01]  /*6050*/  SHF.R.U32.HI R45, RZ, 0x10, R45 ;  /* 0x00000010ff2d7819 */ /* 0x000fe2000001162d */
[C---:B------:R-:W-:Y:S01]  /*6060*/  FMUL.FTZ R13, R11.reuse, R50 ;  /* 0x000000320b0d7220 */ /* 0x040fe20000410000 */
[----:B------:R-:W-:Y:S01]  /*6070*/  FMUL.FTZ R11, R11, R51 ;  /* 0x000000330b0b7220 */ /* 0x000fe20000410000 */
[----:B------:R-:W-:-:S02]  /*6080*/  PRMT R52, R141, 0x5432, R52 ;  /* 0x000054328d347816 */ /* 0x000fc40000000034 */
[----:B------:R-:W-:Y:S01]  /*6090*/  PRMT R45, R140, 0x5432, R45 ;  /* 0x000054328c2d7816 */ /* 0x000fe2000000002d */
[C---:B------:R-:W-:Y:S01]  /*60a0*/  FFMA.FTZ R13, R47.reuse, R51, -R13 ;  /* 0x000000332f0d7223 */ /* 0x040fe2000001080d */
[----:B------:R-:W-:Y:S01]  /*60b0*/  FFMA.FTZ R47, R47, R50, R11 ;  /* 0x000000322f2f7223 */ /* 0x000fe2000001000b */
[----:B------:R-:W-:Y:S01]  /*60c0*/  LOP3.LUT R11, R14, 0xffff0000, RZ, 0xc0, !PT ;  /* 0xffff00000e0b7812 */ /* 0x000fe200078ec0ff */
[C---:B------:R-:W-:Y:S01]  /*60d0*/  IMAD.U32 R51, R52.reuse, 0x10000, RZ ;  /* 0x0001000034337824 */ /* 0x040fe200078e00ff */
[----:B------:R-:W-:Y:S01]  /*60e0*/  LOP3.LUT R52, R52, 0xffff0000, RZ, 0xc0, !PT ;  /* 0xffff000034347812 */ /* 0x000fe200078ec0ff */
[C---:B------:R-:W-:Y:S01]  /*60f0*/  IMAD.U32 R53, R45.reuse, 0x10000, RZ ;  /* 0x000100002d357824 */ /* 0x040fe200078e00ff */
[----:B------:R-:W-:Y:S01]  /*6100*/  LOP3.LUT R45, R45, 0xffff0000, RZ, 0xc0, !PT ;  /* 0xffff00002d2d7812 */ /* 0x000fe200078ec0ff */
[----:B------:R-:W-:Y:S02]  /*6110*/  IMAD.U32 R50, R14, 0x10000, RZ ;  /* 0x000100000e327824 */ /* 0x000fe400078e00ff */
[----:B------:R-:W-:Y:S01]  /*6120*/  FMUL.FTZ R54, R11, R51 ;  /* 0x000000330b367220 */ /* 0x000fe20000410000 */
[----:B------:R-:W-:Y:S01]  /*6130*/  LOP3.LUT R14, R15, 0xffff0000, RZ, 0xc0, !PT ;  /* 0xffff00000f0e7812 */ /* 0x000fe200078ec0ff */
[-C--:B------:R-:W-:Y:S01]  /*6140*/  FMUL.FTZ R11, R11, R53.reuse ;  /* 0x000000350b0b7220 */ /* 0x080fe20000410000 */
[----:B------:R-:W-:Y:S01]  /*6150*/  LOP3.LUT R12, R12, 0xffff0000, RZ, 0xc0, !PT ;  /* 0xffff00000c0c7812 */ /* 0x000fe200078ec0ff */
[----:B------:R-:W-:Y:S01]  /*6160*/  FFMA.FTZ R54, R50, R53, -R54 ;  /* 0x0000003532367223 */ /* 0x000fe20000010836 */
[----:B------:R-:W-:-:S02]  /*6170*/  IMAD.U32 R15, R15, 0x10000, RZ ;  /* 0x000100000f0f7824 */ /* 0x000fc400078e00ff */
[----:B------:R-:W-:Y:S01]  /*6180*/  FFMA.FTZ R11, R50, R51, R11 ;  /* 0x00000033320b7223 */ /* 0x000fe2000001000b */
[C---:B------:R-:W-:Y:S01]  /*6190*/  FMUL.FTZ R50, R14.reuse, R52 ;  /* 0x000000340e327220 */ /* 0x040fe20000410000 */
[-C--:B------:R-:W-:Y:S01]  /*61a0*/  FMUL.FTZ R51, R14, R45.reuse ;  /* 0x0000002d0e337220 */ /* 0x080fe20000410000 */
[C---:B------:R-:W-:Y:S01]  /*61b0*/  FMUL.FTZ R14, R12.reuse, R46 ;  /* 0x0000002e0c0e7220 */ /* 0x040fe20000410000 */
[----:B------:R-:W-:Y:S01]  /*61c0*/  FMUL.FTZ R12, R12, R44 ;  /* 0x0000002c0c0c7220 */ /* 0x000fe20000410000 */
[C---:B------:R-:W-:Y:S01]  /*61d0*/  FFMA.FTZ R50, R15.reuse, R45, -R50 ;  /* 0x0000002d0f327223 */ /* 0x040fe20000010832 */
[----:B------:R-:W-:Y:S01]  /*61e0*/  FFMA.FTZ R51, R15, R52, R51 ;  /* 0x000000340f337223 */ /* 0x000fe20000010033 */
[C---:B------:R-:W-:Y:S01]  /*61f0*/  FFMA.FTZ R14, R55.reuse, R44, -R14 ;  /* 0x0000002c370e7223 */ /* 0x040fe2000001080e */
[----:B------:R-:W-:Y:S01]  /*6200*/  FFMA.FTZ R12, R55, R46, R12 ;  /* 0x0000002e370c7223 */ /* 0x000fe2000001000c */
[----:B------:R-:W-:Y:S02]  /*6210*/  F2FP.BF16.F32.PACK_AB R11, R11, R54 ;  /* 0x000000360b0b723e */ /* 0x000fe400000010ff */
[----:B------:R-:W-:-:S02]  /*6220*/  F2FP.BF16.F32.PACK_AB R50, R51, R50 ;  /* 0x000000323332723e */ /* 0x000fc400000010ff */
[----:B------:R-:W-:Y:S01]  /*6230*/  F2FP.BF16.F32.PACK_AB R12, R12, R14 ;  /* 0x0000000e0c0c723e */ /* 0x000fe200000010ff */
[----:B------:R-:W-:Y:S01]  /*6240*/  IMAD.MOV.U32 R14, RZ, RZ, R11 ;  /* 0x000000ffff0e7224 */ /* 0x000fe200078e000b */
[----:B------:R-:W-:Y:S01]  /*6250*/  F2FP.BF16.F32.PACK_AB R13, R47, R13 ;  /* 0x0000000d2f0d723e */ /* 0x000fe200000010ff */
[----:B------:R-:W-:-:S07]  /*6260*/  IMAD.MOV.U32 R15, RZ, RZ, R50 ;  /* 0x000000ffff0f7224 */ /* 0x000fce00078e0032 */
.L_x_496:
[----:B------:R-:W-:Y:S05]  /*6270*/  BSYNC B2 ;  /* 0x0000000000027941 */ /* 0x000fea0003800000 */
.L_x_495:
[----:B------:R-:W-:Y:S02]  /*6280*/  ULDC.64 UR4, c[0x0][0x208] ;  /* 0x0000820000047ab9 */ /* 0x000fe40000000a00 */
[----:B----4-:R3:W-:Y:S03]  /*6290*/  ST.E.128 desc[UR4][R48.64], R12 ;  /* 0x0000000c30007985 */ /* 0x0107e6000c101d04 */
.L_x_494:
[----:B------:R-:W-:Y:S05]  /*62a0*/  BSYNC B1 ;  /* 0x0000000000017941 */ /* 0x000fea0003800000 */
.L_x_493:
[----:B------:R-:W-:Y:S01]  /*62b0*/  ISETP.NE.AND P3, PT, R21, RZ, PT ;  /* 0x000000ff1500720c */ /* 0x000fe20003f65270 */
[----:B------:R-:W-:-:S12]  /*62c0*/  BSSY B1, `(.L_x_497) ;  /* 0x0000038000017945 */ /* 0x000fd80003800000 */
[----:B------:R-:W-:Y:S05]  /*62d0*/  @!P3 BRA `(.L_x_498) ;  /* 0x0000000000d8b947 */ /* 0x000fea0003800000 */
[----:B---34-:R3:W4:Y:S01]  /*62e0*/  LDS.128 R12, [R31+0x28c00] ;  /* 0x028c00001f0c7984 */ /* 0x0187220000000c00 */
[----:B------:R-:W-:Y:S01]  /*62f0*/  ISETP.GE.AND P4, PT, R221, R110, PT ;  /* 0x0000006edd00720c */ /* 0x000fe20003f86270 */
[----:B------:R-:W-:Y:S01]  /*6300*/  BSSY B2, `(.L_x_499) ;  /* 0x0000031000027945 */ /* 0x000fe20003800000 */
[----:B-1----:R-:W-:-:S04]  /*6310*/  LEA R44, P3, R212, R117, 0x1 ;  /* 0x00000075d42c7211 */ /* 0x002fc800078608ff */
[----:B0-----:R-:W-:-:S07]  /*6320*/  LEA.HI.X R45, R212, R116, R215, 0x1, P3 ;  /* 0x00000074d42d7211 */ /* 0x001fce00018f0cd7 */
[----:B---3--:R-:W-:Y:S05]  /*6330*/  @P4 BRA `(.L_x_500) ;  /* 0x0000000000b44947 */ /* 0x008fea0003800000 */
[----:B------:R-:W-:Y:S01]  /*6340*/  SHF.R.U64 R11, R40, 0x10, R41 ;  /* 0x00000010280b7819 */ /* 0x000fe20000001229 */
[----:B----4-:R-:W-:Y:S01]  /*6350*/  IMAD.U32 R48, R12, 0x10000, RZ ;  /* 0x000100000c307824 */ /* 0x010fe200078e00ff */
[--C-:B------:R-:W-:Y:S02]  /*6360*/  SHF.R.U64 R40, R42, 0x10, R43.reuse ;  /* 0x000000102a287819 */ /* 0x100fe4000000122b */
[----:B------:R-:W-:Y:S01]  /*6370*/  SHF.R.U32.HI R46, RZ, 0x10, R43 ;  /* 0x00000010ff2e7819 */ /* 0x000fe2000001162b */
[----:B------:R-:W-:Y:S01]  /*6380*/  IMAD.U32 R43, R14, 0x10000, RZ ;  /* 0x000100000e2b7824 */ /* 0x000fe200078e00ff */
[----:B------:R-:W-:Y:S02]  /*6390*/  SHF.R.U32.HI R41, RZ, 0x10, R41 ;  /* 0x00000010ff297819 */ /* 0x000fe40000011629 */
[C---:B------:R-:W-:Y:S02]  /*63a0*/  PRMT R40, R137.reuse, 0x5410, R40 ;  /* 0x0000541089287816 */ /* 0x040fe40000000028 */
[----:B------:R-:W-:Y:S01]  /*63b0*/  PRMT R137, R137, 0x5432, R46 ;  /* 0x0000543289897816 */ /* 0x000fe2000000002e */
[----:B------:R-:W-:Y:S01]  /*63c0*/  IMAD.U32 R46, R13, 0x10000, RZ ;  /* 0x000100000d2e7824 */ /* 0x000fe200078e00ff */
[----:B------:R-:W-:-:S02]  /*63d0*/  PRMT R11, R136, 0x5410, R11 ;  /* 0x00005410880b7816 */ /* 0x000fc4000000000b */
[----:B------:R-:W-:Y:S01]  /*63e0*/  PRMT R41, R136, 0x5432, R41 ;  /* 0x0000543288297816 */ /* 0x000fe20000000029 */
[----:B------:R-:W-:Y:S01]  /*63f0*/  IMAD.U32 R49, R137, 0x10000, RZ ;  /* 0x0001000089317824 */ /* 0x000fe200078e00ff */
[----:B------:R-:W-:Y:S02]  /*6400*/  LOP3.LUT R52, R13, 0xffff0000, RZ, 0xc0, !PT ;  /* 0xffff00000d347812 */ /* 0x000fe400078ec0ff */
[----:B------:R-:W-:Y:S01]  /*6410*/  LOP3.LUT R14, R14, 0xffff0000, RZ, 0xc0, !PT ;  /* 0xffff00000e0e7812 */ /* 0x000fe200078ec0ff */
[----:B------:R-:W-:Y:S01]  /*6420*/  IMAD.U32 R50, R41, 0x10000, RZ ;  /* 0x0001000029327824 */ /* 0x000fe200078e00ff */
[C---:B------:R-:W-:Y:S01]  /*6430*/  LOP3.LUT R13, R40.reuse, 0xffff0000, RZ, 0xc0, !PT ;  /* 0xffff0000280d7812 */ /* 0x040fe200078ec0ff */
[----:B------:R-:W-:Y:S01]  /*6440*/  IMAD.U32 R40, R40, 0x10000, RZ ;  /* 0x0001000028287824 */ /* 0x000fe200078e00ff */
[----:B------:R-:W-:Y:S01]  /*6450*/  LOP3.LUT R47, R11, 0xffff0000, RZ, 0xc0, !PT ;  /* 0xffff00000b2f7812 */ /* 0x000fe200078ec0ff */
[----:B------:R-:W-:Y:S01]  /*6460*/  FMUL.FTZ R53, R14, R49 ;  /* 0x000000310e357220 */ /* 0x000fe20000410000 */
[----:B------:R-:W-:Y:S01]  /*6470*/  LOP3.LUT R42, R15, 0xffff0000, RZ, 0xc0, !PT ;  /* 0xffff00000f2a7812 */ /* 0x000fe200078ec0ff */
[----:B------:R-:W-:Y:S01]  /*6480*/  FMUL.FTZ R51, R52, R13 ;  /* 0x0000000d34337220 */ /* 0x000fe20000410000 */
[-C--:B------:R-:W-:Y:S01]  /*6490*/  FMUL.FTZ R14, R14, R50.reuse ;  /* 0x000000320e0e7220 */ /* 0x080fe20000410000 */
[----:B------:R-:W-:Y:S01]  /*64a0*/  FMUL.FTZ R52, R52, R47 ;  /* 0x0000002f34347220 */ /* 0x000fe20000410000 */
[----:B------:R-:W-:Y:S01]  /*64b0*/  LOP3.LUT R137, R137, 0xffff0000, RZ, 0xc0, !PT ;  /* 0xffff000089897812 */ /* 0x000fe200078ec0ff */
[----:B------:R-:W-:Y:S01]  /*64c0*/  IMAD.U32 R11, R11, 0x10000, RZ ;  /* 0x000100000b0b7824 */ /* 0x000fe200078e00ff */
[----:B------:R-:W-:Y:S01]  /*64d0*/  LOP3.LUT R41, R41, 0xffff0000, RZ, 0xc0, !PT ;  /* 0xffff000029297812 */ /* 0x000fe200078ec0ff */
[----:B------:R-:W-:Y:S01]  /*64e0*/  FFMA.FTZ R52, R46, R13, R52 ;  /* 0x0000000d2e347223 */ /* 0x000fe20000010034 */
[----:B------:R-:W-:Y:S01]  /*64f0*/  LOP3.LUT R12, R12, 0xffff0000, RZ, 0xc0, !PT ;  /* 0xffff00000c0c7812 */ /* 0x000fe200078ec0ff */
[C---:B------:R-:W-:Y:S01]  /*6500*/  FFMA.FTZ R53, R43.reuse, R50, -R53 ;  /* 0x000000322b357223 */ /* 0x040fe20000010835 */
[----:B------:R-:W-:Y:S01]  /*6510*/  FFMA.FTZ R14, R43, R49, R14 ;  /* 0x000000312b0e7223 */ /* 0x000fe2000001000e */
[C---:B------:R-:W-:Y:S01]  /*6520*/  FMUL.FTZ R13, R42.reuse, R137 ;  /* 0x000000892a0d7220 */ /* 0x040fe20000410000 */
[----:B------:R-:W-:Y:S01]  /*6530*/  FMUL.FTZ R43, R42, R41 ;  /* 0x000000292a2b7220 */ /* 0x000fe20000410000 */
[----:B------:R-:W-:-:S02]  /*6540*/  IMAD.U32 R15, R15, 0x10000, RZ ;  /* 0x000100000f0f7824 */ /* 0x000fc400078e00ff */
[----:B------:R-:W-:Y:S01]  /*6550*/  FFMA.FTZ R51, R46, R47, -R51 ;  /* 0x0000002f2e337223 */ /* 0x000fe20000010833 */
[CC--:B------:R-:W-:Y:S01]  /*6560*/  FMUL.FTZ R42, R12.reuse, R40.reuse ;  /* 0x000000280c2a7220 */ /* 0x0c0fe20000410000 */
[----:B------:R-:W-:Y:S01]  /*6570*/  FMUL.FTZ R12, R12, R11 ;  /* 0x0000000b0c0c7220 */ /* 0x000fe20000410000 */
[C---:B------:R-:W-:Y:S01]  /*6580*/  FFMA.FTZ R13, R15.reuse, R41, -R13 ;  /* 0x000000290f0d7223 */ /* 0x040fe2000001080d */
[----:B------:R-:W-:Y:S01]  /*6590*/  FFMA.FTZ R46, R15, R137, R43 ;  /* 0x000000890f2e7223 */ /* 0x000fe2000001002b */
[C---:B------:R-:W-:Y:S01]  /*65a0*/  FFMA.FTZ R42, R48.reuse, R11, -R42 ;  /* 0x0000000b302a7223 */ /* 0x040fe2000001082a */
[----:B------:R-:W-:Y:S01]  /*65b0*/  FFMA.FTZ R11, R48, R40, R12 ;  /* 0x00000028300b7223 */ /* 0x000fe2000001000c */
[----:B------:R-:W-:Y:S02]  /*65c0*/  F2FP.BF16.F32.PACK_AB R51, R52, R51 ;  /* 0x000000333433723e */ /* 0x000fe400000010ff */
[----:B------:R-:W-:Y:S02]  /*65d0*/  F2FP.BF16.F32.PACK_AB R15, R46, R13 ;  /* 0x0000000d2e0f723e */ /* 0x000fe400000010ff */
[----:B------:R-:W-:Y:S01]  /*65e0*/  F2FP.BF16.F32.PACK_AB R14, R14, R53 ;  /* 0x000000350e0e723e */ /* 0x000fe200000010ff */
[----:B------:R-:W-:Y:S01]  /*65f0*/  IMAD.MOV.U32 R13, RZ, RZ, R51 ;  /* 0x000000ffff0d7224 */ /* 0x000fe200078e0033 */
[----:B------:R-:W-:-:S07]  /*6600*/  F2FP.BF16.F32.PACK_AB R12, R11, R42 ;  /* 0x0000002a0b0c723e */ /* 0x000fce00000010ff */
.L_x_500:
[----:B------:R-:W-:Y:S05]  /*6610*/  BSYNC B2 ;  /* 0x0000000000027941 */ /* 0x000fea0003800000 */
.L_x_499:
[----:B------:R-:W-:Y:S02]  /*6620*/  ULDC.64 UR4, c[0x0][0x208] ;  /* 0x0000820000047ab9 */ /* 0x000fe40000000a00 */
[----:B----4-:R0:W-:Y:S03]  /*6630*/  ST.E.128 desc[UR4][R44.64], R12 ;  /* 0x0000000c2c007985 */ /* 0x0101e6000c101d04 */
.L_x_498:
[----:B------:R-:W-:Y:S05]  /*6640*/  BSYNC B1 ;  /* 0x0000000000017941 */ /* 0x000fea0003800000 */
.L_x_497:
[----:B------:R-:W-:Y:S01]  /*6650*/  ISETP.NE.AND P3, PT, R25, RZ, PT ;  /* 0x000000ff1900720c */ /* 0x000fe20003f65270 */
[----:B------:R-:W-:-:S12]  /*6660*/  BSSY B1, `(.L_x_501) ;  /* 0x0000038000017945 */ /* 0x000fd80003800000 */
[----:B------:R-:W-:Y:S05]  /*6670*/  @!P3 BRA `(.L_x_502) ;  /* 0x0000000000d8b947 */ /* 0x000fea0003800000 */
[----:B0--34-:R0:W3:Y:S01]  /*6680*/  LDS.128 R12, [R31+0x2b400] ;  /* 0x02b400001f0c7984 */ /* 0x0190e20000000c00 */
[----:B------:R-:W-:Y:S01]  /*6690*/  ISETP.GE.AND P4, PT, R220, R110, PT ;  /* 0x0000006edc00720c */ /* 0x000fe20003f86270 */
[----:B------:R-:W-:Y:S01]  /*66a0*/  BSSY B2, `(.L_x_503) ;  /* 0x0000031000027945 */ /* 0x000fe20003800000 */
[----:B-1----:R-:W-:-:S04]  /*66b0*/  LEA R40, P3, R19, R117, 0x1 ;  /* 0x0000007513287211 */ /* 0x002fc800078608ff */
[----:B------:R-:W-:-:S07]  /*66c0*/  LEA.HI.X R41, R19, R116, R219, 0x1, P3 ;  /* 0x0000007413297211 */ /* 0x000fce00018f0cdb */
[----:B0-----:R-:W-:Y:S05]  /*66d0*/  @P4 BRA `(.L_x_504) ;  /* 0x0000000000b44947 */ /* 0x001fea0003800000 */
[----:B------:R-:W-:Y:S01]  /*66e0*/  SHF.R.U64 R38, R38, 0x10, R39 ;  /* 0x0000001026267819 */ /* 0x000fe20000001227 */
[----:B---3--:R-:W-:Y:S01]  /*66f0*/  IMAD.U32 R44, R13, 0x10000, RZ ;  /* 0x000100000d2c7824 */ /* 0x008fe200078e00ff */
[----:B------:R-:W-:Y:S01]  /*6700*/  SHF.R.U64 R43, R36, 0x10, R37 ;  /* 0x00000010242b7819 */ /* 0x000fe20000001225 */
[----:B------:R-:W-:Y:S01]  /*6710*/  IMAD.U32 R36, R14, 0x10000, RZ ;  /* 0x000100000e247824 */ /* 0x000fe200078e00ff */
[----:B------:R-:W-:Y:S02]  /*6720*/  SHF.R.U32.HI R42, RZ, 0x10, R39 ;  /* 0x00000010ff2a7819 */ /* 0x000fe40000011627 */
[----:B------:R-:W-:Y:S02]  /*6730*/  SHF.R.U32.HI R45, RZ, 0x10, R37 ;  /* 0x00000010ff2d7819 */ /* 0x000fe40000011625 */
[----:B------:R-:W-:Y:S02]  /*6740*/  PRMT R38, R135, 0x5410, R38 ;  /* 0x0000541087267816 */ /* 0x000fe40000000026 */
[----:B------:R-:W-:-:S02]  /*6750*/  PRMT R37, R134, 0x5410, R43 ;  /* 0x0000541086257816 */ /* 0x000fc4000000002b */
[----:B------:R-:W-:Y:S02]  /*6760*/  PRMT R135, R135, 0x5432, R42 ;  /* 0x0000543287877816 */ /* 0x000fe4000000002a */
[----:B------:R-:W-:Y:S02]  /*6770*/  PRMT R134, R134, 0x5432, R45 ;  /* 0x0000543286867816 */ /* 0x000fe4000000002d */
[----:B------:R-:W-:Y:S01]  /*6780*/  LOP3.LUT R11, R14, 0xffff0000, RZ, 0xc0, !PT ;  /* 0xffff00000e0b7812 */ /* 0x000fe200078ec0ff */
[----:B------:R-:W-:Y:S01]  /*6790*/  IMAD.U32 R42, R135, 0x10000, RZ ;  /* 0x00010000872a7824 */ /* 0x000fe200078e00ff */
[----:B------:R-:W-:Y:S01]  /*67a0*/  LOP3.LUT R13, R13, 0xffff0000, RZ, 0xc0, !PT ;  /* 0xffff00000d0d7812 */ /* 0x000fe200078ec0ff */
[----:B------:R-:W-:Y:S01]  /*67b0*/  IMAD.U32 R43, R134, 0x10000, RZ ;  /* 0x00010000862b7824 */ /* 0x000fe200078e00ff */
[----:B------:R-:W-:Y:S01]  /*67c0*/  LOP3.LUT R46, R38, 0xffff0000, RZ, 0xc0, !PT ;  /* 0xffff0000262e7812 */ /* 0x000fe200078ec0ff */
[----:B------:R-:W-:Y:S01]  /*67d0*/  FMUL.FTZ R49, R11, R42 ;  /* 0x0000002a0b317220 */ /* 0x000fe20000410000 */
[----:B------:R-:W-:Y:S01]  /*67e0*/  LOP3.LUT R45, R37, 0xffff0000, RZ, 0xc0, !PT ;  /* 0xffff0000252d7812 */ /* 0x000fe200078ec0ff */
[----:B------:R-:W-:Y:S01]  /*67f0*/  FMUL.FTZ R11, R11, R43 ;  /* 0x0000002b0b0b7220 */ /* 0x000fe20000410000 */
[----:B------:R-:W-:Y:S01]  /*6800*/  LOP3.LUT R14, R15, 0xffff0000, RZ, 0xc0, !PT ;  /* 0xffff00000f0e7812 */ /* 0x000fe200078ec0ff */
[CC--:B------:R-:W-:Y:S01]  /*6810*/  FMUL.FTZ R47, R13.reuse, R46.reuse ;  /* 0x0000002e0d2f7220 */ /* 0x0c0fe20000410000 */
[----:B------:R-:W-:Y:S01]  /*6820*/  SHF.L.U32 R39, R12, 0x10, RZ ;  /* 0x000000100c277819 */ /* 0x000fe200000006ff */
[-C--:B------:R-:W-:Y:S01]  /*6830*/  FMUL.FTZ R13, R13, R45.reuse ;  /* 0x0000002d0d0d7220 */ /* 0x080fe20000410000 */
[----:B------:R-:W-:Y:S01]  /*6840*/  LOP3.LUT R135, R135, 0xffff0000, RZ, 0xc0, !PT ;  /* 0xffff000087877812 */ /* 0x000fe200078ec0ff */
[----:B------:R-:W-:Y:S01]  /*6850*/  IMAD.U32 R38, R38, 0x10000, RZ ;  /* 0x0001000026267824 */ /* 0x000fe200078e00ff */
[----:B------:R-:W-:Y:S01]  /*6860*/  LOP3.LUT R134, R134, 0xffff0000, RZ, 0xc0, !PT ;  /* 0xffff000086867812 */ /* 0x000fe200078ec0ff */
[----:B------:R-:W-:Y:S01]  /*6870*/  IMAD.U32 R37, R37, 0x10000, RZ ;  /* 0x0001000025257824 */ /* 0x000fe200078e00ff */
[----:B------:R-:W-:Y:S01]  /*6880*/  LOP3.LUT R12, R12, 0xffff0000, RZ, 0xc0, !PT ;  /* 0xffff00000c0c7812 */ /* 0x000fe200078ec0ff */
[----:B------:R-:W-:Y:S01]  /*6890*/  FFMA.FTZ R47, R44, R45, -R47 ;  /* 0x0000002d2c2f7223 */ /* 0x000fe2000001082f */
[----:B------:R-:W-:Y:S01]  /*68a0*/  FFMA.FTZ R49, R36, R43, -R49 ;  /* 0x0000002b24317223 */ /* 0x000fe20000010831 */
[----:B------:R-:W-:Y:S01]  /*68b0*/  FFMA.FTZ R44, R44, R46, R13 ;  /* 0x0000002e2c2c7223 */ /* 0x000fe2000001000d */
[----:B------:R-:W-:Y:S01]  /*68c0*/  FFMA.FTZ R36, R36, R42, R11 ;  /* 0x0000002a24247223 */ /* 0x000fe2000001000b */
[C---:B------:R-:W-:Y:S01]  /*68d0*/  FMUL.FTZ R42, R14.reuse, R135 ;  /* 0x000000870e2a7220 */ /* 0x040fe20000410000 */
[----:B------:R-:W-:Y:S01]  /*68e0*/  FMUL.FTZ R46, R14, R134 ;  /* 0x000000860e2e7220 */ /* 0x000fe20000410000 */
[----:B------:R-:W-:-:S02]  /*68f0*/  IMAD.U32 R15, R15, 0x10000, RZ ;  /* 0x000100000f0f7824 */ /* 0x000fc400078e00ff */
[C---:B------:R-:W-:Y:S01]  /*6900*/  FMUL.FTZ R14, R12.reuse, R38 ;  /* 0x000000260c0e7220 */ /* 0x040fe20000410000 */
[----:B------:R-:W-:Y:S01]  /*6910*/  FMUL.FTZ R11, R12, R37 ;  /* 0x000000250c0b7220 */ /* 0x000fe20000410000 */
[----:B------:R-:W-:Y:S01]  /*6920*/  F2FP.BF16.F32.PACK_AB R36, R36, R49 ;  /* 0x000000312424723e */ /* 0x000fe200000010ff */
[----:B------:R-:W-:Y:S01]  /*6930*/  FFMA.FTZ R42, R15, R134, -R42 ;  /* 0x000000860f2a7223 */ /* 0x000fe2000001082a */
[C---:B------:R-:W-:Y:S01]  /*6940*/  FFMA.FTZ R14, R39.reuse, R37, -R14 ;  /* 0x00000025270e7223 */ /* 0x040fe2000001080e */
[----:B------:R-:W-:Y:S01]  /*6950*/  FFMA.FTZ R11, R39, R38, R11 ;  /* 0x00000026270b7223 */ /* 0x000fe2000001000b */
[----:B------:R-:W-:Y:S01]  /*6960*/  FFMA.FTZ R15, R15, R135, R46 ;  /* 0x000000870f0f7223 */ /* 0x000fe2000001002e */
[----:B------:R-:W-:-:S03]  /*6970*/  F2FP.BF16.F32.PACK_AB R13, R44, R47 ;  /* 0x0000002f2c0d723e */ /* 0x000fc600000010ff */
[----:B------:R-:W-:Y:S01]  /*6980*/  F2FP.BF16.F32.PACK_AB R12, R11, R14 ;  /* 0x0000000e0b0c723e */ /* 0x000fe200000010ff */
[----:B------:R-:W-:Y:S01]  /*6990*/  IMAD.MOV.U32 R14, RZ, RZ, R36 ;  /* 0x000000ffff0e7224 */ /* 0x000fe200078e0024 */
[----:B------:R-:W-:-:S07]  /*69a0*/  F2FP.BF16.F32.PACK_AB R15, R15, R42 ;  /* 0x0000002a0f0f723e */ /* 0x000fce00000010ff */
.L_x_504:
[----:B------:R-:W-:Y:S05]  /*69b0*/  BSYNC B2 ;  /* 0x0000000000027941 */ /* 0x000fea0003800000 */
.L_x_503:
[----:B------:R-:W-:Y:S02]  /*69c0*/  ULDC.64 UR4, c[0x0][0x208] ;  /* 0x0000820000047ab9 */ /* 0x000fe40000000a00 */
[----:B---3--:R0:W-:Y:S03]  /*69d0*/  ST.E.128 desc[UR4][R40.64], R12 ;  /* 0x0000000c28007985 */ /* 0x0081e6000c101d04 */
.L_x_502:
[----:B------:R-:W-:Y:S05]  /*69e0*/  BSYNC B1 ;  /* 0x0000000000017941 */ /* 0x000fea0003800000 */
.L_x_501:
[----:B------:R-:W-:-:S13]  /*69f0*/  ISETP.NE.AND P3, PT, R26, RZ, PT ;  /* 0x000000ff1a00720c */ /* 0x000fda0003f65270 */
[----:B------:R-:W-:Y:S05]  /*6a00*/  @!P3 BRA `(.L_x_492) ;  /* 0x00000048009cb947 */ /* 0x000fea0003800000 */
[----:B0--34-:R0:W3:Y:S01]  /*6a10*/  LDS.128 R12, [R31+0x2dc00] ;  /* 0x02dc00001f0c7984 */ /* 0x0190e20000000c00 */
[----:B------:R-:W-:Y:S01]  /*6a20*/  ISETP.GE.AND P4, PT, R222, R110, PT ;  /* 0x0000006ede00720c */ /* 0x000fe20003f86270 */
[----:B------:R-:W-:Y:S01]  /*6a30*/  BSSY B1, `(.L_x_505) ;  /* 0x0000030000017945 */ /* 0x000fe20003800000 */
[----:B-1----:R-:W-:-:S04]  /*6a40*/  LEA R36, P3, R22, R117, 0x1 ;  /* 0x0000007516247211 */ /* 0x002fc800078608ff */
[----:B------:R-:W-:-:S07]  /*6a50*/  LEA.HI.X R37, R22, R116, R218, 0x1, P3 ;  /* 0x0000007416257211 */ /* 0x000fce00018f0cda */
[----:B0-----:R-:W-:Y:S05]  /*6a60*/  @P4 BRA `(.L_x_506) ;  /* 0x0000000000b04947 */ /* 0x001fea0003800000 */
[----:B------:R-:W-:Y:S02]  /*6a70*/  SHF.R.U64 R39, R34, 0x10, R35 ;  /* 0x0000001022277819 */ /* 0x000fe40000001223 */
[----:B------:R-:W-:Y:S01]  /*6a80*/  SHF.R.U64 R43, R32, 0x10, R33 ;  /* 0x00000010202b7819 */ /* 0x000fe20000001221 */
[C---:B---3--:R-:W-:Y:S01]  /*6a90*/  IMAD.U32 R32, R14.reuse, 0x10000, RZ ;  /* 0x000100000e207824 */ /* 0x048fe200078e00ff */
[----:B------:R-:W-:Y:S02]  /*6aa0*/  SHF.R.U32.HI R35, RZ, 0x10, R35 ;  /* 0x00000010ff237819 */ /* 0x000fe40000011623 */
[----:B------:R-:W-:Y:S02]  /*6ab0*/  SHF.R.U32.HI R41, RZ, 0x10, R33 ;  /* 0x00000010ff297819 */ /* 0x000fe40000011621 */
[----:B------:R-:W-:Y:S01]  /*6ac0*/  LOP3.LUT R33, R14, 0xffff0000, RZ, 0xc0, !PT ;  /* 0xffff00000e217812 */ /* 0x000fe200078ec0ff */
[C---:B------:R-:W-:Y:S01]  /*6ad0*/  IMAD.U32 R14, R15.reuse, 0x10000, RZ ;  /* 0x000100000f0e7824 */ /* 0x040fe200078e00ff */
[----:B------:R-:W-:-:S02]  /*6ae0*/  LOP3.LUT R11, R15, 0xffff0000, RZ, 0xc0, !PT ;  /* 0xffff00000f0b7812 */ /* 0x000fc400078ec0ff */
[----:B------:R-:W-:Y:S02]  /*6af0*/  PRMT R40, R132, 0x5410, R39 ;  /* 0x0000541084287816 */ /* 0x000fe40000000027 */
[----:B------:R-:W-:Y:S02]  /*6b00*/  PRMT R15, R128, 0x5410, R43 ;  /* 0x00005410800f7816 */ /* 0x000fe4000000002b */
[----:B------:R-:W-:Y:S01]  /*6b10*/  PRMT R132, R132, 0x5432, R35 ;  /* 0x0000543284847816 */ /* 0x000fe20000000023 */
[C---:B------:R-:W-:Y:S01]  /*6b20*/  IMAD.U32 R35, R13.reuse, 0x10000, RZ ;  /* 0x000100000d237824 */ /* 0x040fe200078e00ff */
[----:B------:R-:W-:Y:S02]  /*6b30*/  PRMT R128, R128, 0x5432, R41 ;  /* 0x0000543280807816 */ /* 0x000fe40000000029 */
[----:B------:R-:W-:Y:S01]  /*6b40*/  LOP3.LUT R34, R13, 0xffff0000, RZ, 0xc0, !PT ;  /* 0xffff00000d227812 */ /* 0x000fe200078ec0ff */
[----:B------:R-:W-:Y:S01]  /*6b50*/  IMAD.U32 R42, R132, 0x10000, RZ ;  /* 0x00010000842a7824 */ /* 0x000fe200078e00ff */
[----:B------:R-:W-:Y:S01]  /*6b60*/  LOP3.LUT R41, R40, 0xffff0000, RZ, 0xc0, !PT ;  /* 0xffff000028297812 */ /* 0x000fe200078ec0ff */
[----:B------:R-:W-:Y:S01]  /*6b70*/  IMAD.U32 R39, R128, 0x10000, RZ ;  /* 0x0001000080277824 */ /* 0x000fe200078e00ff */
[----:B------:R-:W-:Y:S01]  /*6b80*/  LOP3.LUT R38, R15, 0xffff0000, RZ, 0xc0, !PT ;  /* 0xffff00000f267812 */ /* 0x000fe200078ec0ff */
[C---:B------:R-:W-:Y:S01]  /*6b90*/  FMUL.FTZ R43, R33.reuse, R42 ;  /* 0x0000002a212b7220 */ /* 0x040fe20000410000 */
[----:B------:R-:W-:Y:S01]  /*6ba0*/  LOP3.LUT R132, R132, 0xffff0000, RZ, 0xc0, !PT ;  /* 0xffff000084847812 */ /* 0x000fe200078ec0ff */
[----:B------:R-:W-:Y:S01]  /*6bb0*/  FMUL.FTZ R33, R33, R39 ;  /* 0x0000002721217220 */ /* 0x000fe20000410000 */
[C---:B------:R-:W-:Y:S01]  /*6bc0*/  FMUL.FTZ R44, R34.reuse, R41 ;  /* 0x00000029222c7220 */ /* 0x040fe20000410000 */
[----:B------:R-:W-:Y:S01]  /*6bd0*/  FMUL.FTZ R46, R34, R38 ;  /* 0x00000026222e7220 */ /* 0x000fe20000410000 */
[----:B------:R-:W-:Y:S01]  /*6be0*/  LOP3.LUT R128, R128, 0xffff0000, RZ, 0xc0, !PT ;  /* 0xffff000080807812 */ /* 0x000fe200078ec0ff */
[----:B------:R-:W-:Y:S01]  /*6bf0*/  IMAD.U32 R40, R40, 0x10000, RZ ;  /* 0x0001000028287824 */ /* 0x000fe200078e00ff */
[----:B------:R-:W-:Y:S01]  /*6c00*/  LOP3.LUT R34, R12, 0xffff0000, RZ, 0xc0, !PT ;  /* 0xffff00000c227812 */ /* 0x000fe200078ec0ff */
[----:B------:R-:W-:-:S02]  /*6c10*/  IMAD.U32 R15, R15, 0x10000, RZ ;  /* 0x000100000f0f7824 */ /* 0x000fc400078e00ff */
[C---:B------:R-:W-:Y:S01]  /*6c20*/  FFMA.FTZ R42, R32.reuse, R42, R33 ;  /* 0x0000002a202a7223 */ /* 0x040fe20000010021 */
[----:B------:R-:W-:Y:S01]  /*6c30*/  FFMA.FTZ R43, R32, R39, -R43 ;  /* 0x00000027202b7223 */ /* 0x000fe2000001082b */
[C---:B------:R-:W-:Y:S01]  /*6c40*/  FMUL.FTZ R33, R11.reuse, R132 ;  /* 0x000000840b217220 */ /* 0x040fe20000410000 */
[----:B------:R-:W-:Y:S01]  /*6c50*/  FMUL.FTZ R39, R11, R128 ;  /* 0x000000800b277220 */ /* 0x000fe20000410000 */
[----:B------:R-:W-:Y:S02]  /*6c60*/  IMAD.U32 R13, R12, 0x10000, RZ ;  /* 0x000100000c0d7824 */ /* 0x000fe400078e00ff */
[C---:B------:R-:W-:Y:S01]  /*6c70*/  FMUL.FTZ R32, R34.reuse, R40 ;  /* 0x0000002822207220 */ /* 0x040fe20000410000 */
[----:B------:R-:W-:Y:S01]  /*6c80*/  FMUL.FTZ R11, R34, R15 ;  /* 0x0000000f220b7220 */ /* 0x000fe20000410000 */
[C---:B------:R-:W-:Y:S01]  /*6c90*/  FFMA.FTZ R12, R35.reuse, R38, -R44 ;  /* 0x00000026230c7223 */ /* 0x040fe2000001082c */
[C---:B------:R-:W-:Y:S01]  /*6ca0*/  FFMA.FTZ R33, R14.reuse, R128, -R33 ;  /* 0x000000800e217223 */ /* 0x040fe20000010821 */
[----:B------:R-:W-:Y:S01]  /*6cb0*/  FFMA.FTZ R35, R35, R41, R46 ;  /* 0x0000002923237223 */ /* 0x000fe2000001002e */
[----:B------:R-:W-:Y:S01]  /*6cc0*/  FFMA.FTZ R14, R14, R132, R39 ;  /* 0x000000840e0e7223 */ /* 0x000fe20000010027 */
[C---:B------:R-:W-:Y:S01]  /*6cd0*/  FFMA.FTZ R32, R13.reuse, R15, -R32 ;  /* 0x0000000f0d207223 */ /* 0x040fe20000010820 */
[----:B------:R-:W-:-:S02]  /*6ce0*/  FFMA.FTZ R11, R13, R40, R11 ;  /* 0x000000280d0b7223 */ /* 0x000fc4000001000b */
[----:B------:R-:W-:Y:S02]  /*6cf0*/  F2FP.BF16.F32.PACK_AB R13, R35, R12 ;  /* 0x0000000c230d723e */ /* 0x000fe400000010ff */
[----:B------:R-:W-:Y:S02]  /*6d00*/  F2FP.BF16.F32.PACK_AB R15, R14, R33 ;  /* 0x000000210e0f723e */ /* 0x000fe400000010ff */
[----:B------:R-:W-:Y:S02]  /*6d10*/  F2FP.BF16.F32.PACK_AB R14, R42, R43 ;  /* 0x0000002b2a0e723e */ /* 0x000fe400000010ff */
[----:B------:R-:W-:-:S07]  /*6d20*/  F2FP.BF16.F32.PACK_AB R12, R11, R32 ;  /* 0x000000200b0c723e */ /* 0x000fce00000010ff */
.L_x_506:
[----:B------:R-:W-:Y:S05]  /*6d30*/  BSYNC B1 ;  /* 0x0000000000017941 */ /* 0x000fea0003800000 */
.L_x_505:
[----:B------:R-:W-:Y:S02]  /*6d40*/  ULDC.64 UR4, c[0x0][0x208] ;  /* 0x0000820000047ab9 */ /* 0x000fe40000000a00 */
[----:B---3--:R0:W-:Y:S01]  /*6d50*/  ST.E.128 desc[UR4][R36.64], R12 ;  /* 0x0000000c24007985 */ /* 0x0081e2000c101d04 */
[----:B------:R-:W-:Y:S05]  /*6d60*/  BRA `(.L_x_492) ;  /* 0x0000004400c47947 */ /* 0x000fea0003800000 */
.L_x_447:
        /* <DEDUP_REMOVED lines=20> */
[----:B------:R-:W-:Y:S02]  /*6eb0*/  ISETP.GE.AND P0, PT, R16, R110, PT ;  /* 0x0000006e1000720c */ /* 0x000fe40003f06270 */
[----:B------:R-:W-:-:S02]  /*6ec0*/  CS2R R36, SRZ ;  /* 0x0000000000247805 */ /* 0x000fc4000001ff00 */
[----:B------:R-:W-:Y:S02]  /*6ed0*/  LEA.HI.X R49, R34, UR5, R35, 0x1, P4 ;  /* 0x0000000522317c11 */ /* 0x000fe4000a0f0c23 */
[----:B------:R-:W-:Y:S02]  /*6ee0*/  CS2R R34, SRZ ;  /* 0x0000000000227805 */ /* 0x000fe4000001ff00 */
[----:B------:R-:W-:Y:S02]  /*6ef0*/  LEA R52, P4, R32, UR6, 0x1 ;  /* 0x0000000620347c11 */ /* 0x000fe4000f8808ff */
[----:B------:R-:W-:Y:S02]  /*6f00*/  CS2R R46, SRZ ;  /* 0x00000000002e7805 */ /* 0x000fe4000001ff00 */
[----:B------:R-:W-:Y:S02]  /*6f10*/  CS2R R44, SRZ ;  /* 0x00000000002c7805 */ /* 0x000fe4000001ff00 */
[----:B------:R-:W-:-:S02]  /*6f20*/  CS2R R42, SRZ ;  /* 0x00000000002a7805 */ /* 0x000fc4000001ff00 */
[----:B------:R-:W-:Y:S02]  /*6f30*/  LEA.HI.X R53, R32, UR7, R33, 0x1, P4 ;  /* 0x0000000720357c11 */ /* 0x000fe4000a0f0c21 */
[----:B------:R-:W-:Y:S02]  /*6f40*/  CS2R R32, SRZ ;  /* 0x0000000000207805 */ /* 0x000fe4000001ff00 */
[----:B------:R-:W-:Y:S02]  /*6f50*/  ISETP.GE.AND P4, PT, R214, R110, PT ;  /* 0x0000006ed600720c */ /* 0x000fe40003f86270 */
[----:B------:R-:W-:Y:S01]  /*6f60*/  CS2R R40, SRZ ;  /* 0x0000000000287805 */ /* 0x000fe2000001ff00 */
[----:B------:R-:W-:Y:S02]  /*6f70*/  ULDC.64 UR8, c[0x0][0x208] ;  /* 0x0000820000087ab9 */ /* 0x000fe40000000a00 */
[----:B------:R0:W5:Y:S04]  /*6f80*/  @!P0 LDG.E.128 R36, desc[UR8][R48.64] ;  /* 0x0000000830248981 */ /* 0x000168000c1e1d00 */
[----:B------:R0:W5:Y:S04]  /*6f90*/  @!P0 LDG.E.128 R44, desc[UR8][R52.64] ;  /* 0x00000008342c8981 */ /* 0x000168000c1e1d00 */
[----:B------:R0:W5:Y:S04]  /*6fa0*/  @!P4 LDG.E.128 R32, desc[UR8][R48.64+0x80] ;  /* 0x000080083020c981 */ /* 0x000168000c1e1d00 */
[----:B------:R0:W5:Y:S02]  /*6fb0*/  @!P4 LDG.E.128 R40, desc[UR8][R52.64+0x80] ;  /* 0x000080083428c981 */ /* 0x000164000c1e1d00 */
.L_x_508:
[----:B------:R-:W-:Y:S05]  /*6fc0*/  BSYNC B1 ;  /* 0x0000000000017941 */ /* 0x000fea0003800000 */
.L_x_507:
        /* <DEDUP_REMOVED lines=18> */
[----:B------:R-:W-:Y:S01]  /*70f0*/  IMAD.MOV.U32 R48, RZ, RZ, R36 ;  /* 0x000000ffff307224 */ /* 0x000fe200078e0024 */
[----:B------:R-:W-:Y:S01]  /*7100*/  CS2R R60, SRZ ;  /* 0x00000000003c7805 */ /* 0x000fe2000001ff00 */
[----:B------:R-:W-:-:S02]  /*7110*/  IMAD.MOV.U32 R52, RZ, RZ, R43 ;  /* 0x000000ffff347224 */ /* 0x000fc400078e002b */
[----:B------:R-:W-:Y:S01]  /*7120*/  IMAD.MOV.U32 R66, RZ, RZ, R44 ;  /* 0x000000ffff427224 */ /* 0x000fe200078e002c */
[----:B------:R-:W-:Y:S01]  /*7130*/  PRMT R136, R49, 0x5410, R48 ;  /* 0x0000541031887816 */ /* 0x000fe20000000030 */
[----:B------:R-:W-:Y:S01]  /*7140*/  IMAD.MOV.U32 R48, RZ, RZ, R46 ;  /* 0x000000ffff307224 */ /* 0x000fe200078e002e */
[----:B------:R-:W-:Y:S01]  /*7150*/  PRMT R157, R52, 0x5410, R53 ;  /* 0x00005410349d7816 */ /* 0x000fe20000000035 */
[----:B------:R-:W-:Y:S02]  /*7160*/  IMAD.MOV.U32 R53, RZ, RZ, R40 ;  /* 0x000000ffff357224 */ /* 0x000fe400078e0028 */
[----:B------:R-:W-:Y:S02]  /*7170*/  IMAD.MOV.U32 R52, RZ, RZ, R41 ;  /* 0x000000ffff347224 */ /* 0x000fe400078e0029 */
[----:B------:R-:W-:Y:S02]  /*7180*/  IMAD.MOV.U32 R49, RZ, RZ, R47 ;  /* 0x000000ffff317224 */ /* 0x000fe400078e002f */
[----:B------:R-:W-:Y:S01]  /*7190*/  IMAD.MOV.U32 R67, RZ, RZ, R45 ;  /* 0x000000ffff437224 */ /* 0x000fe200078e002d */
[----:B------:R-:W-:-:S02]  /*71a0*/  PRMT R158, R52, 0x5410, R53 ;  /* 0x00005410349e7816 */ /* 0x000fc40000000035 */
[----:B------:R-:W-:Y:S02]  /*71b0*/  CS2R R52, SRZ ;  /* 0x0000000000347805 */ /* 0x000fe4000001ff00 */
[----:B------:R-:W-:Y:S02]  /*71c0*/  PRMT R143, R49, 0x5410, R48 ;  /* 0x00005410318f7816 */ /* 0x000fe40000000030 */
[----:B------:R-:W-:Y:S01]  /*71d0*/  CS2R R48, SRZ ;  /* 0x0000000000307805 */ /* 0x000fe2000001ff00 */
[----:B------:R-:W-:Y:S06]  /*71e0*/  @P4 BRA `(.L_x_510) ;  /* 0x0000000000644947 */ /* 0x000fec0003800000 */
[----:B------:R-:W-:Y:S01]  /*71f0*/  IADD3 R50, P0, P5, R98, R14, R102 ;  /* 0x0000000e62327210 */ /* 0x000fe20007d1e066 */
[----:B------:R-:W-:Y:S01]  /*7200*/  ULDC.64 UR4, c[0x0][0x3e8] ;  /* 0x0000fa0000047ab9 */ /* 0x000fe20000000a00 */
[----:B------:R-:W-:Y:S01]  /*7210*/  ULDC.64 UR6, c[0x0][0x400] ;  /* 0x0001000000067ab9 */ /* 0x000fe20000000a00 */
[----:B------:R-:W-:Y:S02]  /*7220*/  CS2R R54, SRZ ;  /* 0x0000000000367805 */ /* 0x000fe4000001ff00 */
[----:B------:R-:W-:Y:S02]  /*7230*/  IADD3.X R51, R5, R11, R89, P0, P5 ;  /* 0x0000000b05337210 */ /* 0x000fe400007ea459 */
[----:B------:R-:W-:Y:S02]  /*7240*/  CS2R R52, SRZ ;  /* 0x0000000000347805 */ /* 0x000fe4000001ff00 */
[----:B------:R-:W-:Y:S02]  /*7250*/  IADD3 R48, P0, P5, R92, R12, R104 ;  /* 0x0000000c5c307210 */ /* 0x000fe40007d1e068 */
[----:B------:R-:W-:-:S02]  /*7260*/  CS2R R62, SRZ ;  /* 0x00000000003e7805 */ /* 0x000fc4000001ff00 */
[----:B------:R-:W-:Y:S01]  /*7270*/  CS2R R60, SRZ ;  /* 0x00000000003c7805 */ /* 0x000fe2000001ff00 */
[----:B------:R-:W-:Y:S01]  /*7280*/  ULDC.64 UR8, c[0x0][0x208] ;  /* 0x0000820000087ab9 */ /* 0x000fe20000000a00 */
        /* <DEDUP_REMOVED lines=8> */
[----:B------:R-:W5:Y:S04]  /*7310*/  @!P0 LDG.E.128 R52, desc[UR8][R56.64] ;  /* 0x0000000838348981 */ /* 0x000f68000c1e1d00 */
[----:B------:R-:W5:Y:S01]  /*7320*/  @!P0 LDG.E.128 R60, desc[UR8][R64.64] ;  /* 0x00000008403c8981 */ /* 0x000f62000c1e1d00 */
[----:B------:R-:W-:Y:S02]  /*7330*/  ISETP.GE.AND P0, PT, R214, R110, PT ;  /* 0x0000006ed600720c */ /* 0x000fe40003f06270 */
[----:B------:R-:W-:-:S11]  /*7340*/  CS2R R58, SRZ ;  /* 0x00000000003a7805 */ /* 0x000fd6000001ff00 */
[----:B------:R0:W5:Y:S02]  /*7350*/  @!P0 LDG.E.128 R48, desc[UR8][R56.64+0x80] ;  /* 0x0000800838308981 */ /* 0x000164000c1e1d00 */
[----:B0-----:R-:W-:-:S06]  /*7360*/  CS2R R56, SRZ ;  /* 0x0000000000387805 */ /* 0x001fcc000001ff00 */
[----:B------:R0:W5:Y:S02]  /*7370*/  @!P0 LDG.E.128 R56, desc[UR8][R64.64+0x80] ;  /* 0x0000800840388981 */ /* 0x000164000c1e1d00 */
.L_x_510:
[----:B------:R-:W-:Y:S05]  /*7380*/  BSYNC B1 ;  /* 0x0000000000017941 */ /* 0x000fea0003800000 */
.L_x_509:
[----:B0----5:R-:W-:Y:S01]  /*7390*/  IMAD.MOV.U32 R65, RZ, RZ, R50 ;  /* 0x000000ffff417224 */ /* 0x021fe200078e0032 */
[----:B------:R-:W-:Y:S01]  /*73a0*/  PRMT R161, R67, 0x5410, R66 ;  /* 0x0000541043a17816 */ /* 0x000fe20000000042 */
[----:B------:R-:W-:Y:S01]  /*73b0*/  IMAD.MOV.U32 R64, RZ, RZ, R51 ;  /* 0x000000ffff407224 */ /* 0x000fe200078e0033 */
[----:B------:R-:W-:Y:S01]  /*73c0*/  BSSY B1, `(.L_x_511) ;  /* 0x0000037000017945 */ /* 0x000fe20003800000 */
        /* <DEDUP_REMOVED lines=13> */
[----:B------:R-:W-:Y:S02]  /*74a0*/  MOV R65, R58 ;  /* 0x0000003a00417202 */ /* 0x000fe40000000f00 */
[----:B------:R-:W-:Y:S02]  /*74b0*/  CS2R R78, SRZ ;  /* 0x00000000004e7805 */ /* 0x000fe4000001ff00 */
[----:B------:R-:W-:Y:S01]  /*74c0*/  PRMT R148, R66, 0x5410, R67 ;  /* 0x0000541042947816 */ /* 0x000fe20000000043 */
[----:B------:R-:W-:Y:S01]  /*74d0*/  IMAD.MOV.U32 R67, RZ, RZ, R52 ;  /* 0x000000ffff437224 */ /* 0x000fe200078e0034 */
[----:B------:R-:W-:Y:S01]  /*74e0*/  PRMT R150, R65, 0x5410, R64 ;  /* 0x0000541041967816 */ /* 0x000fe20000000040 */
[----:B------:R-:W-:Y:S01]  /*74f0*/  IMAD.MOV.U32 R66, RZ, RZ, R53 ;  /* 0x000000ffff427224 */ /* 0x000fe200078e0035 */
[----:B------:R-:W-:Y:S01]  /*7500*/  CS2R R76, SRZ ;  /* 0x00000000004c7805 */ /* 0x000fe2000001ff00 */
[----:B------:R-:W-:-:S02]  /*7510*/  IMAD.MOV.U32 R65, RZ, RZ, R62 ;  /* 0x000000ffff417224 */ /* 0x000fc400078e003e */
[----:B------:R-:W-:Y:S01]  /*7520*/  IMAD.MOV.U32 R64, RZ, RZ, R63 ;  /* 0x000000ffff407224 */ /* 0x000fe200078e003f */
[----:B------:R-:W-:Y:S01]  /*7530*/  PRMT R153, R67, 0x5410, R66 ;  /* 0x0000541043997816 */ /* 0x000fe20000000042 */
[----:B------:R-:W-:Y:S02]  /*7540*/  IMAD.MOV.U32 R67, RZ, RZ, R56 ;  /* 0x000000ffff437224 */ /* 0x000fe400078e0038 */
[----:B------:R-:W-:Y:S01]  /*7550*/  IMAD.MOV.U32 R66, RZ, RZ, R57 ;  /* 0x000000ffff427224 */ /* 0x000fe200078e0039 */
[----:B------:R-:W-:Y:S01]  /*7560*/  PRMT R154, R65, 0x5410, R64 ;  /* 0x00005410419a7816 */ /* 0x000fe20000000040 */
[----:B------:R-:W-:Y:S02]  /*7570*/  IMAD.MOV.U32 R65, RZ, RZ, R60 ;  /* 0x000000ffff417224 */ /* 0x000fe400078e003c */
[----:B------:R-:W-:Y:S01]  /*7580*/  IMAD.MOV.U32 R64, RZ, RZ, R61 ;  /* 0x000000ffff407224 */ /* 0x000fe200078e003d */
[----:B------:R-:W-:Y:S02]  /*7590*/  PRMT R151, R67, 0x5410, R66 ;  /* 0x0000541043977816 */ /* 0x000fe40000000042 */
[----:B------:R-:W-:-:S02]  /*75a0*/  CS2R R66, SRZ ;  /* 0x0000000000427805 */ /* 0x000fc4000001ff00 */
[----:B------:R-:W-:Y:S02]  /*75b0*/  PRMT R155, R65, 0x5410, R64 ;  /* 0x00005410419b7816 */ /* 0x000fe40000000040 */
[----:B------:R-:W-:Y:S01]  /*75c0*/  CS2R R64, SRZ ;  /* 0x0000000000407805 */ /* 0x000fe2000001ff00 */
[----:B------:R-:W-:Y:S06]  /*75d0*/  @P5 BRA `(.L_x_512) ;  /* 0x0000000000545947 */ /* 0x000fec0003800000 */
[----:B------:R-:W-:Y:S01]  /*75e0*/  IADD3 R15, P0, P6, R98, R106, R14 ;  /* 0x0000006a620f7210 */ /* 0x000fe20007e1e00e */
[----:B------:R-:W-:Y:S01]  /*75f0*/  ULDC.64 UR4, c[0x0][0x3e8] ;  /* 0x0000fa0000047ab9 */ /* 0x000fe20000000a00 */
[----:B------:R-:W-:Y:S02]  /*7600*/  ULDC.64 UR6, c[0x0][0x208] ;  /* 0x0000820000067ab9 */ /* 0x000fe40000000a00 */
[----:B------:R-:W-:Y:S02]  /*7610*/  IADD3.X R11, R5, R105, R11, P0, P6 ;  /* 0x00000069050b7210 */ /* 0x000fe400007ec40b */
        /* <DEDUP_REMOVED lines=9> */
[----:B------:R-:W-:Y:S02]  /*76b0*/  CS2R R64, SRZ ;  /* 0x0000000000407805 */ /* 0x000fe4000001ff00 */
[----:B------:R-:W-:Y:S02]  /*76c0*/  CS2R R74, SRZ ;  /* 0x00000000004a7805 */ /* 0x000fe4000001ff00 */
[----:B------:R-:W-:-:S05]  /*76d0*/  CS2R R72, SRZ ;  /* 0x0000000000487805 */ /* 0x000fca000001ff00 */
[----:B------:R0:W5:Y:S04]  /*76e0*/  @!P0 LDG.E.128 R68, desc[UR6][R14.64] ;  /* 0x000000060e448981 */ /* 0x000168000c1e1d00 */
[----:B------:R0:W5:Y:S01]  /*76f0*/  @!P0 LDG.E.128 R76, desc[UR6][R12.64] ;  /* 0x000000060c4c8981 */ /* 0x000162000c1e1d00 */
[----:B------:R-:W-:-:S13]  /*7700*/  ISETP.GE.AND P0, PT, R214, R110, PT ;  /* 0x0000006ed600720c */ /* 0x000fda0003f06270 */
[----:B------:R0:W5:Y:S04]  /*7710*/  @!P0 LDG.E.128 R64, desc[UR6][R14.64+0x80] ;  /* 0x000080060e408981 */ /* 0x000168000c1e1d00 */
[----:B------:R0:W5:Y:S02]  /*7720*/  @!P0 LDG.E.128 R72, desc[UR6][R12.64+0x80] ;  /* 0x000080060c488981 */ /* 0x000164000c1e1d00 */
.L_x_512:
[----:B------:R-:W-:Y:S05]  /*7730*/  BSYNC B1 ;  /* 0x0000000000017941 */ /* 0x000fea0003800000 */
.L_x_511:
[----:B0----5:R-:W-:Y:S01]  /*7740*/  IMAD.MOV.U32 R12, RZ, RZ, R66 ;  /* 0x000000ffff0c7224 */ /* 0x021fe200078e0042 */
[----:B------:R-:W-:Y:S01]  /*7750*/  ULOP3.LUT UR4, UR60, 0x1, URZ, 0xfc, !UPT ;  /* 0x000000013c047892 */ /* 0x000fe2000f8efc3f */
[----:B------:R-:W-:-:S03]  /*7760*/  IMAD.MOV.U32 R11, RZ, RZ, R67 ;  /* 0x000000ffff0b7224 */ /* 0x000fc600078e0043 */
[----:B------:R-:W-:Y:S02]  /*7770*/  UISETP.NE.AND UP0, UPT, UR4, 0x3, UPT ;  /* 0x000000030400788c */ /* 0x000fe4000bf05270 */
[----:B------:R-:W-:Y:S01]  /*7780*/  PRMT R140, R11, 0x5410, R12 ;  /* 0x000054100b8c7816 */ /* 0x000fe2000000000c */
[----:B------:R-:W-:Y:S02]  /*7790*/  IMAD.MOV.U32 R12, RZ, RZ, R64 ;  /* 0x000000ffff0c7224 */ /* 0x000fe400078e0040 */
[----:B------:R-:W-:Y:S01]  /*77a0*/  IMAD.MOV.U32 R11, RZ, RZ, R65 ;  /* 0x000000ffff0b7224 */ /* 0x000fe200078e0041 */
[----:B------:R-:W-:-:S04]  /*77b0*/  PLOP3.LUT P0, PT, PT, PT, UP0, 0x80, 0x0 ;  /* 0x000000000000781c */ /* 0x000fc80003f0f008 */
        /* <DEDUP_REMOVED lines=24> */
.L_x_513:
[----:B------:R-:W-:Y:S01]  /*7940*/  IMAD R87, R213, 0x8, R23 ;  /* 0x00000008d5577824 */ /* 0x000fe200078e0217 */
[----:B------:R-:W-:Y:S01]  /*7950*/  SHF.L.U32 R88, R225, 0x1f, RZ ;  /* 0x0000001fe1587819 */ /* 0x000fe200000006ff */
[----:B------:R-:W-:Y:S03]  /*7960*/  BSSY B1, `(.L_x_514) ;  /* 0x0000003000017945 */ /* 0x000fe60003800000 */
[----:B------:R-:W0:Y:S02]  /*7970*/  SYNCS.PHASECHK.TRANS64.TRYWAIT P6, [R87+URZ+0x38890], R88 ;  /* 0x03889058570075a7 */ /* 0x000e2400080c017f */
[----:B0-----:R-:W-:Y:S05]  /*7980*/  @!P6 BRA `(.L_x_515) ;  /* 0x000002340008e947 */ /* 0x001fea0003800000 */
.L_x_823:
[----:B------:R-:W-:Y:S05]  /*7990*/  BSYNC B1 ;  /* 0x0000000000017941 */ /* 0x000fea0003800000 */
.L_x_514:
[----:B------:R-:W1:Y:S01]  /*79a0*/  LDC R128, c[0x0][0x2f4] ;  /* 0x0000bd00ff807b82 */ /* 0x000e620000000800 */
[----:B------:R-:W-:Y:S01]  /*79b0*/  UMOV UR4, 0xffffffff ;  /* 0xffffffff00047882 */ /* 0x000fe20000000000 */
[----:B-1----:R-:W-:Y:S02]  /*79c0*/  IMAD.IADD R132, R128, 0x1, -R111 ;  /* 0x0000000180847824 */ /* 0x002fe400078e0a6f */
[----:B------:R-:W-:Y:S05]  /*79d0*/  BRA.DIV UR4, `(.L_x_516) ;  /* 0x0000023604087947 */ /* 0x000fea000b800000 */
[----:B------:R1:W2:Y:S04]  /*79e0*/  SHFL.IDX PT, R119, R116, RZ, 0x181f ;  /* 0x00181fff74777589 */ /* 0x0002a800000e0000 */
[----:B------:R1:W3:Y:S02]  /*79f0*/  SHFL.IDX PT, R11, R117, RZ, 0x181f ;  /* 0x00181fff750b7589 */ /* 0x0002e400000e0000 */
.L_x_827:
[----:B------:R-:W-:Y:S04]  /*7a00*/  BSSY B1, `(.L_x_517) ;  /* 0x000010a000017945 */ /* 0x000fe80003800000 */
[----:B------:R-:W-:Y:S05]  /*7a10*/  @P3 BRA `(.L_x_518) ;  /* 0x0000001000203947 */ /* 0x000fea0003800000 */
[----:B------:R-:W-:Y:S01]  /*7a20*/  ISETP.NE.AND P3, PT, R3, RZ, PT ;  /* 0x000000ff0300720c */ /* 0x000fe20003f65270 */
[----:B------:R-:W-:Y:S01]  /*7a30*/  BSSY B2, `(.L_x_519) ;  /* 0x0000083000027945 */ /* 0x000fe20003800000 */
[----:B---3--:R-:W-:-:S11]  /*7a40*/  IMAD.MOV.U32 R118, RZ, RZ, R11 ;  /* 0x000000ffff767224 */ /* 0x008fd600078e000b */
[----:B------:R-:W-:Y:S05]  /*7a50*/  @!P3 BRA `(.L_x_520) ;  /* 0x000000080000b947 */ /* 0x000fea0003800000 */
[----:B------:R-:W3:Y:S01]  /*7a60*/  LDL R15, [R1+0x5c] ;  /* 0x00005c00010f7983 */ /* 0x000ee20000100800 */
[----:B------:R-:W-:Y:S01]  /*7a70*/  SEL R12, R111, R132, !P2 ;  /* 0x000000846f0c7207 */ /* 0x000fe20005000000 */
[----:B------:R-:W-:Y:S01]  /*7a80*/  IMAD.SHL.U32 R14, R224, 0x40, RZ ;  /* 0x00000040e00e7824 */ /* 0x000fe200078e00ff */
[----:B------:R-:W-:Y:S01]  /*7a90*/  ISETP.GE.AND P3, PT, R16, R110, PT ;  /* 0x0000006e1000720c */ /* 0x000fe20003f66270 */
[----:B------:R-:W-:Y:S01]  /*7aa0*/  IMAD.SHL.U32 R80, R224, 0x40, RZ ;  /* 0x00000040e0507824 */ /* 0x000fe200078e00ff */
[----:B------:R-:W-:Y:S01]  /*7ab0*/  SHF.R.S32.HI R13, RZ, 0x1f, R12 ;  /* 0x0000001fff0d7819 */ /* 0x000fe2000001140c */
[----:B------:R-:W-:Y:S01]  /*7ac0*/  BSSY B3, `(.L_x_521) ;  /* 0x0000072000037945 */ /* 0x000fe20003800000 */
[----:B------:R-:W-:Y:S02]  /*7ad0*/  LOP3.LUT R14, R14, 0x1c0, RZ, 0xc0, !PT ;  /* 0x000001c00e0e7812 */ /* 0x000fe400078ec0ff */
[----:B------:R-:W-:Y:S02]  /*7ae0*/  LEA.HI R13, R13, R12, RZ, 0x4 ;  /* 0x0000000c0d0d7211 */ /* 0x000fe400078f20ff */
[----:B------:R-:W-:-:S02]  /*7af0*/  LOP3.LUT R80, R80, 0x1c0, RZ, 0xc0, !PT ;  /* 0x000001c050507812 */ /* 0x000fc400078ec0ff */
[----:B------:R-:W-:Y:S02]  /*7b00*/  LEA.HI.SX32 R134, R13, R8, 0x1c ;  /* 0x000000080d867211 */ /* 0x000fe400078fe2ff */
[----:B------:R-:W-:Y:S02]  /*7b10*/  SHF.R.U32.HI R14, RZ, 0x3, R14 ;  /* 0x00000003ff0e7819 */ /* 0x000fe4000001160e */
[----:B------:R-:W-:-:S04]  /*7b20*/  SHF.R.S32.HI R13, RZ, 0x1f, R134 ;  /* 0x0000001fff0d7819 */ /* 0x000fc80000011486 */
[----:B------:R-:W-:Y:S01]  /*7b30*/  LEA.HI R13, R13, R134, RZ, 0x3 ;  /* 0x000000860d0d7211 */ /* 0x000fe200078f18ff */
[----:B------:R-:W-:-:S03]  /*7b40*/  IMAD.SHL.U32 R134, R134, 0x8, RZ ;  /* 0x0000000886867824 */ /* 0x000fc600078e00ff */
[----:B------:R-:W-:Y:S02]  /*7b50*/  SHF.R.S32.HI R13, RZ, 0x3, R13 ;  /* 0x00000003ff0d7819 */ /* 0x000fe4000001140d */
[----:B------:R-:W-:-:S04]  /*7b60*/  LOP3.LUT R12, R80, 0x38, R134, 0xf8, !PT ;  /* 0x00000038500c7812 */ /* 0x000fc800078ef886 */
[----:B------:R-:W-:Y:S01]  /*7b70*/  LOP3.LUT R12, R12, R14, RZ, 0x3c, !PT ;  /* 0x0000000e0c0c7212 */ /* 0x000fe200078e3cff */
[----:B---3--:R-:W-:-:S04]  /*7b80*/  IMAD R13, R13, 0x1400, R15 ;  /* 0x000014000d0d7824 */ /* 0x008fc800078e020f */
[----:B------:R-:W-:-:S04]  /*7b90*/  IMAD.IADD R12, R13, 0x1, R12 ;  /* 0x000000010d0c7824 */ /* 0x000fc800078e020c */
[C---:B------:R-:W-:Y:S02]  /*7ba0*/  IMAD R80, R213.reuse, 0x5000, R12 ;  /* 0x00005000d5507824 */ /* 0x040fe400078e020c */
[----:B------:R-:W-:Y:S02]  /*7bb0*/  IMAD R12, R213, 0x5000, R126 ;  /* 0x00005000d50c7824 */ /* 0x000fe400078e027e */
[--C-:B------:R-:W-:Y:S02]  /*7bc0*/  IMAD R80, R80, 0x2, R23.reuse ;  /* 0x0000000250507824 */ /* 0x100fe400078e0217 */
[----:B------:R-:W-:-:S04]  /*7bd0*/  IMAD R12, R12, 0x2, R23 ;  /* 0x000000020c0c7824 */ /* 0x000fc800078e0217 */
[----:B------:R-:W3:Y:S04]  /*7be0*/  LDS.128 R80, [R80+0x24400] ;  /* 0x0244000050507984 */ /* 0x000ee80000000c00 */
[----:B------:R-:W4:Y:S01]  /*7bf0*/  LDS.128 R12, [R12+0x24400] ;  /* 0x024400000c0c7984 */ /* 0x000f220000000c00 */
[----:B------:R-:W-:Y:S05]  /*7c00*/  @P3 BRA `(.L_x_522) ;  /* 0x0000000400743947 */ /* 0x000fea0003800000 */
[--C-:B------:R-:W-:Y:S02]  /*7c10*/  SHF.R.U64 R36, R36, 0x10, R37.reuse ;  /* 0x0000001024247819 */ /* 0x100fe40000001225 */
[----:B------:R-:W-:Y:S02]  /*7c20*/  SHF.R.U32.HI R135, RZ, 0x10, R37 ;  /* 0x00000010ff877819 */ /* 0x000fe40000011625 */
[----:B------:R-:W-:Y:S02]  /*7c30*/  SHF.R.U64 R37, R38, 0x10, R39 ;  /* 0x0000001026257819 */ /* 0x000fe40000001227 */
[--C-:B------:R-:W-:Y:S02]  /*7c40*/  SHF.R.U64 R38, R44, 0x10, R45.reuse ;  /* 0x000000102c267819 */ /* 0x100fe4000000122d */
[----:B------:R-:W-:Y:S02]  /*7c50*/  SHF.R.U32.HI R45, RZ, 0x10, R45 ;  /* 0x00000010ff2d7819 */ /* 0x000fe4000001162d */
[----:B------:R-:W-:-:S02]  /*7c60*/  PRMT R36, R136, 0x5432, R36 ;  /* 0x0000543288247816 */ /* 0x000fc40000000024 */
[----:B------:R-:W-:Y:S02]  /*7c70*/  PRMT R135, R136, 0x5410, R135 ;  /* 0x0000541088877816 */ /* 0x000fe40000000087 */
[----:B------:R-:W-:Y:S02]  /*7c80*/  SHF.R.U32.HI R136, RZ, 0x10, R39 ;  /* 0x00000010ff887819 */ /* 0x000fe40000011627 */
[--C-:B------:R-:W-:Y:S02]  /*7c90*/  SHF.R.U64 R44, R46, 0x10, R47.reuse ;  /* 0x000000102e2c7819 */ /* 0x100fe4000000122f */
[----:B------:R-:W-:Y:S02]  /*7ca0*/  SHF.R.U32.HI R141, RZ, 0x10, R47 ;  /* 0x00000010ff8d7819 */ /* 0x000fe4000001162f */
[----:B------:R-:W-:Y:S02]  /*7cb0*/  PRMT R46, R161, 0x5410, R45 ;  /* 0x00005410a12e7816 */ /* 0x000fe4000000002d */
[----:B------:R-:W-:-:S02]  /*7cc0*/  PRMT R39, R142, 0x5410, R37 ;  /* 0x000054108e277816 */ /* 0x000fc40000000025 */
[----:B------:R-:W-:Y:S01]  /*7cd0*/  PRMT R47, R142, 0x5432, R136 ;  /* 0x000054328e2f7816 */ /* 0x000fe20000000088 */
[----:B----4-:R-:W-:Y:S01]  /*7ce0*/  IMAD.U32 R142, R13, 0x10000, RZ ;  /* 0x000100000d8e7824 */ /* 0x010fe200078e00ff */
[----:B------:R-:W-:Y:S02]  /*7cf0*/  PRMT R37, R161, 0x5432, R38 ;  /* 0x00005432a1257816 */ /* 0x000fe40000000026 */
[----:B------:R-:W-:Y:S01]  /*7d00*/  PRMT R38, R143, 0x5432, R44 ;  /* 0x000054328f267816 */ /* 0x000fe2000000002c */
[----:B---3--:R-:W-:Y:S01]  /*7d10*/  IMAD.U32 R44, R81, 0x10000, RZ ;  /* 0x00010000512c7824 */ /* 0x008fe200078e00ff */
[----:B------:R-:W-:Y:S01]  /*7d20*/  PRMT R136, R143, 0x5410, R141 ;  /* 0x000054108f887816 */ /* 0x000fe2000000008d */
[C---:B------:R-:W-:Y:S01]  /*7d30*/  IMAD.U32 R141, R46.reuse, 0x10000, RZ ;  /* 0x000100002e8d7824 */ /* 0x040fe200078e00ff */
[----:B------:R-:W-:Y:S01]  /*7d40*/  LOP3.LUT R46, R46, 0xffff0000, RZ, 0xc0, !PT ;  /* 0xffff00002e2e7812 */ /* 0x000fe200078ec0ff */
[----:B------:R-:W-:Y:S01]  /*7d50*/  IMAD.U32 R143, R135, 0x10000, RZ ;  /* 0x00010000878f7824 */ /* 0x000fe200078e00ff */
[----:B------:R-:W-:Y:S01]  /*7d60*/  LOP3.LUT R81, R81, 0xffff0000, RZ, 0xc0, !PT ;  /* 0xffff000051517812 */ /* 0x000fe200078ec0ff */
[C---:B------:R-:W-:Y:S01]  /*7d70*/  FMUL.FTZ R45, R44.reuse, R141 ;  /* 0x0000008d2c2d7220 */ /* 0x040fe20000410000 */
[----:B------:R-:W-:Y:S01]  /*7d80*/  LOP3.LUT R135, R135, 0xffff0000, RZ, 0xc0, !PT ;  /* 0xffff000087877812 */ /* 0x000fe200078ec0ff */
[----:B------:R-:W-:-:S02]  /*7d90*/  FMUL.FTZ R44, R44, R143 ;  /* 0x0000008f2c2c7220 */ /* 0x000fc40000410000 */
[C---:B------:R-:W-:Y:S01]  /*7da0*/  FFMA.FTZ R45, R142.reuse, R143, -R45 ;  /* 0x0000008f8e2d7223 */ /* 0x040fe2000001082d */
[----:B------:R-:W-:Y:S01]  /*7db0*/  SHF.L.U32 R143, R47, 0x10, RZ ;  /* 0x000000102f8f7819 */ /* 0x000fe200000006ff */
[----:B------:R-:W-:Y:S01]  /*7dc0*/  FFMA.FTZ R44, R142, R141, R44 ;  /* 0x0000008d8e2c7223 */ /* 0x000fe2000001002c */
[----:B------:R-:W-:Y:S01]  /*7dd0*/  LOP3.LUT R141, R13, 0xffff0000, RZ, 0xc0, !PT ;  /* 0xffff00000d8d7812 */ /* 0x000fe200078ec0ff */
[CC--:B------:R-:W-:Y:S01]  /*7de0*/  FMUL.FTZ R13, R81.reuse, R46.reuse ;  /* 0x0000002e510d7220 */ /* 0x0c0fe20000410000 */
[-C--:B------:R-:W-:Y:S01]  /*7df0*/  FMUL.FTZ R81, R81, R135.reuse ;  /* 0x0000008751517220 */ /* 0x080fe20000410000 */
[C---:B------:R-:W-:Y:S01]  /*7e00*/  IMAD.U32 R142, R83.reuse, 0x10000, RZ ;  /* 0x00010000538e7824 */ /* 0x040fe200078e00ff */
[----:B------:R-:W-:Y:S01]  /*7e10*/  LOP3.LUT R83, R83, 0xffff0000, RZ, 0xc0, !PT ;  /* 0xffff000053537812 */ /* 0x000fe200078ec0ff */
[C---:B------:R-:W-:Y:S01]  /*7e20*/  FFMA.FTZ R13, R141.reuse, R135, -R13 ;  /* 0x000000878d0d7223 */ /* 0x040fe2000001080d */
[C---:B------:R-:W-:Y:S02]  /*7e30*/  IMAD.U32 R135, R136.reuse, 0x10000, RZ ;  /* 0x0001000088877824 */ /* 0x040fe400078e00ff */
[----:B------:R-:W-:Y:S01]  /*7e40*/  FFMA.FTZ R46, R141, R46, R81 ;  /* 0x0000002e8d2e7223 */ /* 0x000fe20000010051 */
[----:B------:R-:W-:Y:S01]  /*7e50*/  IMAD.U32 R141, R15, 0x10000, RZ ;  /* 0x000100000f8d7824 */ /* 0x000fe200078e00ff */
[----:B------:R-:W-:Y:S01]  /*7e60*/  LOP3.LUT R136, R136, 0xffff0000, RZ, 0xc0, !PT ;  /* 0xffff000088887812 */ /* 0x000fe200078ec0ff */
[C---:B------:R-:W-:Y:S01]  /*7e70*/  FMUL.FTZ R81, R142.reuse, R135 ;  /* 0x000000878e517220 */ /* 0x040fe20000410000 */
[----:B------:R-:W-:Y:S01]  /*7e80*/  FMUL.FTZ R142, R142, R143 ;  /* 0x0000008f8e8e7220 */ /* 0x000fe20000410000 */
[----:B------:R-:W-:Y:S01]  /*7e90*/  F2FP.BF16.F32.PACK_AB R13, R13, R45 ;  /* 0x0000002d0d0d723e */ /* 0x000fe200000010ff */
[----:B------:R-:W-:-:S02]  /*7ea0*/  IMAD.U32 R45, R80, 0x10000, RZ ;  /* 0x00010000502d7824 */ /* 0x000fc400078e00ff */
[C---:B------:R-:W-:Y:S01]  /*7eb0*/  FFMA.FTZ R81, R141.reuse, R143, -R81 ;  /* 0x0000008f8d517223 */ /* 0x040fe20000010851 */
[----:B------:R-:W-:Y:S01]  /*7ec0*/  FFMA.FTZ R135, R141, R135, R142 ;  /* 0x000000878d877223 */ /* 0x000fe2000001008e */
[----:B------:R-:W-:Y:S02]  /*7ed0*/  LOP3.LUT R141, R47, 0xffff0000, RZ, 0xc0, !PT ;  /* 0xffff00002f8d7812 */ /* 0x000fe400078ec0ff */
[----:B------:R-:W-:Y:S01]  /*7ee0*/  LOP3.LUT R47, R15, 0xffff0000, RZ, 0xc0, !PT ;  /* 0xffff00000f2f7812 */ /* 0x000fe200078ec0ff */
[C---:B------:R-:W-:Y:S01]  /*7ef0*/  FMUL.FTZ R15, R83.reuse, R136 ;  /* 0x00000088530f7220 */ /* 0x040fe20000410000 */
[----:B------:R-:W-:Y:S01]  /*7f00*/  F2FP.BF16.F32.PACK_AB R44, R46, R44 ;  /* 0x0000002c2e2c723e */ /* 0x000fe200000010ff */
[-C--:B------:R-:W-:Y:S01]  /*7f10*/  FMUL.FTZ R83, R83, R141.reuse ;  /* 0x0000008d53537220 */ /* 0x080fe20000410000 */
[----:B------:R-:W-:Y:S02]  /*7f20*/  IMAD.U32 R46, R37, 0x10000, RZ ;  /* 0x00010000252e7824 */ /* 0x000fe400078e00ff */
[----:B------:R-:W-:Y:S01]  /*7f30*/  FFMA.FTZ R15, R47, R141, -R15 ;  /* 0x0000008d2f0f7223 */ /* 0x000fe2000001080f */
[----:B------:R-:W-:Y:S01]  /*7f40*/  LOP3.LUT R37, R37, 0xffff0000, RZ, 0xc0, !PT ;  /* 0xffff000025257812 */ /* 0x000fe200078ec0ff */
[----:B------:R-:W-:Y:S01]  /*7f50*/  FFMA.FTZ R47, R47, R136, R83 ;  /* 0x000000882f2f7223 */ /* 0x000fe20000010053 */
[C---:B------:R-:W-:Y:S01]  /*7f60*/  IMAD.U32 R83, R36.reuse, 0x10000, RZ ;  /* 0x0001000024537824 */ /* 0x040fe200078e00ff */
[----:B------:R-:W-:-:S02]  /*7f70*/  LOP3.LUT R36, R36, 0xffff0000, RZ, 0xc0, !PT ;  /* 0xffff000024247812 */ /* 0x000fc400078ec0ff */
[----:B------:R-:W-:Y:S01]  /*7f80*/  F2FP.BF16.F32.PACK_AB R15, R15, R81 ;  /* 0x000000510f0f723e */ /* 0x000fe200000010ff */
[----:B------:R-:W-:Y:S01]  /*7f90*/  IMAD.U32 R81, R12, 0x10000, RZ ;  /* 0x000100000c517824 */ /* 0x000fe200078e00ff */
[----:B------:R-:W-:Y:S01]  /*7fa0*/  F2FP.BF16.F32.PACK_AB R47, R47, R135 ;  /* 0x000000872f2f723e */ /* 0x000fe200000010ff */
[C---:B------:R-:W-:Y:S01]  /*7fb0*/  FMUL.FTZ R135, R45.reuse, R46 ;  /* 0x0000002e2d877220 */ /* 0x040fe20000410000 */
[----:B------:R-:W-:-:S03]  /*7fc0*/  FMUL.FTZ R45, R45, R83 ;  /* 0x000000532d2d7220 */ /* 0x000fc60000410000 */
[C---:B------:R-:W-:Y:S01]  /*7fd0*/  FFMA.FTZ R135, R81.reuse, R83, -R135 ;  /* 0x0000005351877223 */ /* 0x040fe20000010887 */
[----:B------:R-:W-:Y:S01]  /*7fe0*/  FFMA.FTZ R45, R81, R46, R45 ;  /* 0x0000002e512d7223 */ /* 0x000fe2000001002d */
[----:B------:R-:W-:Y:S01]  /*7ff0*/  LOP3.LUT R46, R80, 0xffff0000, RZ, 0xc0, !PT ;  /* 0xffff0000502e7812 */ /* 0x000fe200078ec0ff */
[----:B------:R-:W-:Y:S01]  /*8000*/  IMAD.U32 R83, R82, 0x10000, RZ ;  /* 0x0001000052537824 */ /* 0x000fe200078e00ff */
[----:B------:R-:W-:-:S03]  /*8010*/  LOP3.LUT R80, R12, 0xffff0000, RZ, 0xc0, !PT ;  /* 0xffff00000c507812 */ /* 0x000fc600078ec0ff */
[C---:B------:R-:W-:Y:S01]  /*8020*/  FMUL.FTZ R12, R46.reuse, R37 ;  /* 0x000000252e0c7220 */ /* 0x040fe20000410000 */
[----:B------:R-:W-:-:S03]  /*8030*/  FMUL.FTZ R46, R46, R36 ;  /* 0x000000242e2e7220 */ /* 0x000fc60000410000 */
[C---:B------:R-:W-:Y:S01]  /*8040*/  FFMA.FTZ R12, R80.reuse, R36, -R12 ;  /* 0x00000024500c7223 */ /* 0x040fe2000001080c */
[----:B------:R-:W-:Y:S01]  /*8050*/  FFMA.FTZ R36, R80, R37, R46 ;  /* 0x0000002550247223 */ /* 0x000fe2000001002e */
[C---:B------:R-:W-:Y:S01]  /*8060*/  IMAD.U32 R46, R38.reuse, 0x10000, RZ ;  /* 0x00010000262e7824 */ /* 0x040fe200078e00ff */
[----:B------:R-:W-:Y:S01]  /*8070*/  LOP3.LUT R38, R38, 0xffff0000, RZ, 0xc0, !PT ;  /* 0xffff000026267812 */ /* 0x000fe200078ec0ff */
[C---:B------:R-:W-:Y:S01]  /*8080*/  IMAD.U32 R80, R39.reuse, 0x10000, RZ ;  /* 0x0001000027507824 */ /* 0x040fe200078e00ff */
[----:B------:R-:W-:Y:S01]  /*8090*/  LOP3.LUT R39, R39, 0xffff0000, RZ, 0xc0, !PT ;  /* 0xffff000027277812 */ /* 0x000fe200078ec0ff */
[C---:B------:R-:W-:Y:S01]  /*80a0*/  FMUL.FTZ R81, R83.reuse, R46 ;  /* 0x0000002e53517220 */ /* 0x040fe20000410000 */
[C---:B------:R-:W-:Y:S02]  /*80b0*/  IMAD.U32 R37, R14.reuse, 0x10000, RZ ;  /* 0x000100000e257824 */ /* 0x040fe400078e00ff */
[-C--:B------:R-:W-:Y:S01]  /*80c0*/  FMUL.FTZ R83, R83, R80.reuse ;  /* 0x0000005053537220 */ /* 0x080fe20000410000 */
[----:B------:R-:W-:Y:S01]  /*80d0*/  LOP3.LUT R14, R14, 0xffff0000, RZ, 0xc0, !PT ;  /* 0xffff00000e0e7812 */ /* 0x000fe200078ec0ff */
[----:B------:R-:W-:-:S02]  /*80e0*/  FFMA.FTZ R81, R37, R80, -R81 ;  /* 0x0000005025517223 */ /* 0x000fc40000010851 */
[----:B------:R-:W-:Y:S01]  /*80f0*/  FFMA.FTZ R83, R37, R46, R83 ;  /* 0x0000002e25537223 */ /* 0x000fe20000010053 */
[----:B------:R-:W-:Y:S02]  /*8100*/  LOP3.LUT R37, R82, 0xffff0000, RZ, 0xc0, !PT ;  /* 0xffff000052257812 */ /* 0x000fe400078ec0ff */
[----:B------:R-:W-:Y:S02]  /*8110*/  F2FP.BF16.F32.PACK_AB R36, R36, R45 ;  /* 0x0000002d2424723e */ /* 0x000fe400000010ff */
[----:B------:R-:W-:Y:S01]  /*8120*/  F2FP.BF16.F32.PACK_AB R12, R12, R135 ;  /* 0x000000870c0c723e */ /* 0x000fe200000010ff */
[CC--:B------:R-:W-:Y:S01]  /*8130*/  FMUL.FTZ R46, R37.reuse, R38.reuse ;  /* 0x00000026252e7220 */ /* 0x0c0fe20000410000 */
[-C--:B------:R-:W-:Y:S01]  /*8140*/  FMUL.FTZ R37, R37, R39.reuse ;  /* 0x0000002725257220 */ /* 0x080fe20000410000 */
[----:B------:R-:W-:Y:S02]  /*8150*/  IMAD.MOV.U32 R80, RZ, RZ, R36 ;  /* 0x000000ffff507224 */ /* 0x000fe400078e0024 */
[C---:B------:R-:W-:Y:S01]  /*8160*/  FFMA.FTZ R46, R14.reuse, R39, -R46 ;  /* 0x000000270e2e7223 */ /* 0x040fe2000001082e */
[----:B------:R-:W-:-:S04]  /*8170*/  FFMA.FTZ R37, R14, R38, R37 ;  /* 0x000000260e257223 */ /* 0x000fc80000010025 */
[----:B------:R-:W-:Y:S01]  /*8180*/  F2FP.BF16.F32.PACK_AB R46, R46, R81 ;  /* 0x000000512e2e723e */ /* 0x000fe200000010ff */
[----:B------:R-:W-:Y:S01]  /*8190*/  IMAD.MOV.U32 R81, RZ, RZ, R44 ;  /* 0x000000ffff517224 */ /* 0x000fe200078e002c */
[----:B------:R-:W-:-:S03]  /*81a0*/  F2FP.BF16.F32.PACK_AB R83, R37, R83 ;  /* 0x000000532553723e */ /* 0x000fc600000010ff */
[----:B------:R-:W-:Y:S02]  /*81b0*/  IMAD.MOV.U32 R14, RZ, RZ, R46 ;  /* 0x000000ffff0e7224 */ /* 0x000fe400078e002e */
[----:B------:R-:W-:Y:S02]  /*81c0*/  IMAD.MOV.U32 R82, RZ, RZ, R83 ;  /* 0x000000ffff527224 */ /* 0x000fe400078e0053 */
[----:B------:R-:W-:-:S07]  /*81d0*/  IMAD.MOV.U32 R83, RZ, RZ, R47 ;  /* 0x000000ffff537224 */ /* 0x000fce00078e002f */
.L_x_522:
[----:B------:R-:W-:Y:S05]  /*81e0*/  BSYNC B3 ;  /* 0x0000000000037941 */ /* 0x000fea0003800000 */
.L_x_521:
[----:B------:R-:W-:Y:S01]  /*81f0*/  LEA R36, P3, R9, R11, 0x1 ;  /* 0x0000000b09247211 */ /* 0x000fe200078608ff */
[----:B------:R-:W-:-:S03]  /*8200*/  ULDC.64 UR4, c[0x0][0x208] ;  /* 0x0000820000047ab9 */ /* 0x000fc60000000a00 */
[----:B--2---:R-:W-:Y:S02]  /*8210*/  LEA.HI.X R37, R9, R119, R27, 0x1, P3 ;  /* 0x0000007709257211 */ /* 0x004fe400018f0c1b */
[----:B------:R-:W-:-:S03]  /*8220*/  ISETP.GE.AND P3, PT, R134, R128, PT ;  /* 0x000000808600720c */ /* 0x000fc60003f66270 */
[----:B----4-:R2:W-:Y:S10]  /*8230*/  ST.E.128 desc[UR4][R36.64], R12 ;  /* 0x0000000c24007985 */ /* 0x0105f4000c101d04 */
[----:B--2---:R-:W-:-:S05]  /*8240*/  @!P3 IMAD.WIDE R12, R134, 0x2, R118 ;  /* 0x00000002860cb825 */ /* 0x004fca00078e0276 */
[----:B---3--:R3:W-:Y:S02]  /*8250*/  @!P3 ST.E.128 desc[UR4][R12.64], R80 ;  /* 0x000000500c00b985 */ /* 0x0087e4000c101d04 */
.L_x_520:
[----:B------:R-:W-:Y:S05]  /*8260*/  BSYNC B2 ;  /* 0x0000000000027941 */ /* 0x000fea0003800000 */
.L_x_519:
[----:B------:R-:W-:-:S13]  /*8270*/  ISETP.NE.AND P3, PT, R21, RZ, PT ;  /* 0x000000ff1500720c */ /* 0x000fda0003f65270 */
[----:B------:R-:W-:Y:S05]  /*8280*/  @!P3 BRA `(.L_x_518) ;  /* 0x000000080004b947 */ /* 0x000fea0003800000 */
[----:B------:R-:W4:Y:S01]  /*8290*/  LDL R15, [R1+0x5c] ;  /* 0x00005c00010f7983 */ /* 0x000f220000100800 */
[----:B---3--:R-:W-:Y:S01]  /*82a0*/  SEL R12, R111, R132, !P1 ;  /* 0x000000846f0c7207 */ /* 0x008fe20004800000 */
        /* <DEDUP_REMOVED lines=16> */
[----:B----4-:R-:W-:-:S04]  /*83b0*/  IMAD R13, R13, 0x1400, R15 ;  /* 0x000014000d0d7824 */ /* 0x010fc800078e020f */
        /* <DEDUP_REMOVED lines=8> */
[----:B------:R-:W-:Y:S01]  /*8440*/  SHF.R.U32.HI R46, RZ, 0x10, R41 ;  /* 0x00000010ff2e7819 */ /* 0x000fe20000011629 */
[----:B---3--:R-:W-:Y:S01]  /*8450*/  IMAD.U32 R81, R37, 0x10000, RZ ;  /* 0x0001000025517824 */ /* 0x008fe200078e00ff */
[--C-:B------:R-:W-:Y:S01]  /*8460*/  SHF.R.U64 R32, R32, 0x10, R33.reuse ;  /* 0x0000001020207819 */ /* 0x100fe20000001221 */
[----:B----4-:R-:W-:Y:S01]  /*8470*/  IMAD.U32 R47, R13, 0x10000, RZ ;  /* 0x000100000d2f7824 */ /* 0x010fe200078e00ff */
[----:B------:R-:W-:Y:S02]  /*8480*/  SHF.R.U32.HI R33, RZ, 0x10, R33 ;  /* 0x00000010ff217819 */ /* 0x000fe40000011621 */
[----:B------:R-:W-:Y:S02]  /*8490*/  PRMT R46, R158, 0x5410, R46 ;  /* 0x000054109e2e7816 */ /* 0x000fe4000000002e */
[----:B------:R-:W-:Y:S02]  /*84a0*/  SHF.R.U64 R34, R34, 0x10, R35 ;  /* 0x0000001022227819 */ /* 0x000fe40000001223 */
[----:B------:R-:W-:Y:S01]  /*84b0*/  PRMT R33, R160, 0x5410, R33 ;  /* 0x00005410a0217816 */ /* 0x000fe20000000021 */
[----:B------:R-:W-:Y:S01]  /*84c0*/  IMAD.U32 R80, R46, 0x10000, RZ ;  /* 0x000100002e507824 */ /* 0x000fe200078e00ff */
[----:B------:R-:W-:-:S02]  /*84d0*/  SHF.R.U32.HI R45, RZ, 0x10, R35 ;  /* 0x00000010ff2d7819 */ /* 0x000fc40000011623 */
[----:B------:R-:W-:Y:S02]  /*84e0*/  SHF.R.U64 R35, R40, 0x10, R41 ;  /* 0x0000001028237819 */ /* 0x000fe40000001229 */
[--C-:B------:R-:W-:Y:S02]  /*84f0*/  SHF.R.U64 R40, R42, 0x10, R43.reuse ;  /* 0x000000102a287819 */ /* 0x100fe4000000122b */
[----:B------:R-:W-:Y:S02]  /*8500*/  PRMT R41, R159, 0x5432, R34 ;  /* 0x000054329f297816 */ /* 0x000fe40000000022 */
[----:B------:R-:W-:Y:S01]  /*8510*/  SHF.R.U32.HI R42, RZ, 0x10, R43 ;  /* 0x00000010ff2a7819 */ /* 0x000fe2000001162b */
[----:B------:R-:W-:Y:S01]  /*8520*/  IMAD.U32 R43, R33, 0x10000, RZ ;  /* 0x00010000212b7824 */ /* 0x000fe200078e00ff */
[----:B------:R-:W-:Y:S01]  /*8530*/  PRMT R34, R159, 0x5410, R45 ;  /* 0x000054109f227816 */ /* 0x000fe2000000002d */
[----:B------:R-:W-:Y:S01]  /*8540*/  FMUL.FTZ R45, R81, R80 ;  /* 0x00000050512d7220 */ /* 0x000fe20000410000 */
[----:B------:R-:W-:-:S02]  /*8550*/  LOP3.LUT R46, R46, 0xffff0000, RZ, 0xc0, !PT ;  /* 0xffff00002e2e7812 */ /* 0x000fc400078ec0ff */
[----:B------:R-:W-:Y:S01]  /*8560*/  LOP3.LUT R37, R37, 0xffff0000, RZ, 0xc0, !PT ;  /* 0xffff000025257812 */ /* 0x000fe200078ec0ff */
[-C--:B------:R-:W-:Y:S01]  /*8570*/  FFMA.FTZ R45, R47, R43.reuse, -R45 ;  /* 0x0000002b2f2d7223 */ /* 0x080fe2000001082d */
[----:B------:R-:W-:Y:S01]  /*8580*/  FMUL.FTZ R43, R81, R43 ;  /* 0x0000002b512b7220 */ /* 0x000fe20000410000 */
[----:B------:R-:W-:Y:S01]  /*8590*/  LOP3.LUT R33, R33, 0xffff0000, RZ, 0xc0, !PT ;  /* 0xffff000021217812 */ /* 0x000fe200078ec0ff */
[----:B------:R-:W-:Y:S01]  /*85a0*/  IMAD.U32 R81, R39, 0x10000, RZ ;  /* 0x0001000027517824 */ /* 0x000fe200078e00ff */
[----:B------:R-:W-:Y:S01]  /*85b0*/  PRMT R42, R157, 0x5410, R42 ;  /* 0x000054109d2a7816 */ /* 0x000fe2000000002a */
[----:B------:R-:W-:Y:S01]  /*85c0*/  FFMA.FTZ R43, R47, R80, R43 ;  /* 0x000000502f2b7223 */ /* 0x000fe2000001002b */
[----:B------:R-:W-:Y:S01]  /*85d0*/  LOP3.LUT R47, R13, 0xffff0000, RZ, 0xc0, !PT ;  /* 0xffff00000d2f7812 */ /* 0x000fe200078ec0ff */
[----:B------:R-:W-:Y:S01]  /*85e0*/  FMUL.FTZ R13, R37, R46 ;  /* 0x0000002e250d7220 */ /* 0x000fe20000410000 */
[----:B------:R-:W-:Y:S01]  /*85f0*/  LOP3.LUT R39, R39, 0xffff0000, RZ, 0xc0, !PT ;  /* 0xffff000027277812 */ /* 0x000fe200078ec0ff */
[C---:B------:R-:W-:Y:S01]  /*8600*/  IMAD.U32 R80, R42.reuse, 0x10000, RZ ;  /* 0x000100002a507824 */ /* 0x040fe200078e00ff */
[----:B------:R-:W-:Y:S01]  /*8610*/  LOP3.LUT R42, R42, 0xffff0000, RZ, 0xc0, !PT ;  /* 0xffff00002a2a7812 */ /* 0x000fe200078ec0ff */
[-C--:B------:R-:W-:Y:S01]  /*8620*/  FFMA.FTZ R13, R47, R33.reuse, -R13 ;  /* 0x000000212f0d7223 */ /* 0x080fe2000001080d */
[----:B------:R-:W-:Y:S01]  /*8630*/  FMUL.FTZ R33, R37, R33 ;  /* 0x0000002125217220 */ /* 0x000fe20000410000 */
[----:B------:R-:W-:Y:S01]  /*8640*/  FMUL.FTZ R37, R81, R80 ;  /* 0x0000005051257220 */ /* 0x000fe20000410000 */
[----:B------:R-:W-:-:S02]  /*8650*/  PRMT R35, R158, 0x5432, R35 ;  /* 0x000054329e237816 */ /* 0x000fc40000000023 */
[----:B------:R-:W-:Y:S01]  /*8660*/  FFMA.FTZ R33, R47, R46, R33 ;  /* 0x0000002e2f217223 */ /* 0x000fe20000010021 */
[C---:B------:R-:W-:Y:S01]  /*8670*/  IMAD.U32 R47, R15.reuse, 0x10000, RZ ;  /* 0x000100000f2f7824 */ /* 0x040fe200078e00ff */
[----:B------:R-:W-:Y:S01]  /*8680*/  LOP3.LUT R15, R15, 0xffff0000, RZ, 0xc0, !PT ;  /* 0xffff00000f0f7812 */ /* 0x000fe200078ec0ff */
[C---:B------:R-:W-:Y:S01]  /*8690*/  IMAD.U32 R46, R34.reuse, 0x10000, RZ ;  /* 0x00010000222e7824 */ /* 0x040fe200078e00ff */
[----:B------:R-:W-:Y:S02]  /*86a0*/  LOP3.LUT R34, R34, 0xffff0000, RZ, 0xc0, !PT ;  /* 0xffff000022227812 */ /* 0x000fe400078ec0ff */
[----:B------:R-:W-:Y:S01]  /*86b0*/  PRMT R32, R160, 0x5432, R32 ;  /* 0x00005432a0207816 */ /* 0x000fe20000000020 */
[-C--:B------:R-:W-:Y:S01]  /*86c0*/  FFMA.FTZ R37, R47, R46.reuse, -R37 ;  /* 0x0000002e2f257223 */ /* 0x080fe20000010825 */
[----:B------:R-:W-:Y:S01]  /*86d0*/  FMUL.FTZ R46, R81, R46 ;  /* 0x0000002e512e7220 */ /* 0x000fe20000410000 */
[----:B------:R-:W-:Y:S02]  /*86e0*/  F2FP.BF16.F32.PACK_AB R33, R33, R43 ;  /* 0x0000002b2121723e */ /* 0x000fe400000010ff */
[----:B------:R-:W-:Y:S01]  /*86f0*/  PRMT R40, R157, 0x5432, R40 ;  /* 0x000054329d287816 */ /* 0x000fe20000000028 */
[----:B------:R-:W-:Y:S01]  /*8700*/  FFMA.FTZ R46, R47, R80, R46 ;  /* 0x000000502f2e7223 */ /* 0x000fe2000001002e */
[----:B------:R-:W-:Y:S01]  /*8710*/  FMUL.FTZ R47, R39, R42 ;  /* 0x0000002a272f7220 */ /* 0x000fe20000410000 */
[----:B------:R-:W-:-:S03]  /*8720*/  F2FP.BF16.F32.PACK_AB R13, R13, R45 ;  /* 0x0000002d0d0d723e */ /* 0x000fc600000010ff */
[-C--:B------:R-:W-:Y:S01]  /*8730*/  FFMA.FTZ R47, R15, R34.reuse, -R47 ;  /* 0x000000220f2f7223 */ /* 0x080fe2000001082f */
[----:B------:R-:W-:Y:S01]  /*8740*/  FMUL.FTZ R34, R39, R34 ;  /* 0x0000002227227220 */ /* 0x000fe20000410000 */
[----:B------:R-:W-:-:S03]  /*8750*/  IMAD.U32 R39, R36, 0x10000, RZ ;  /* 0x0001000024277824 */ /* 0x000fc600078e00ff */
[----:B------:R-:W-:Y:S01]  /*8760*/  F2FP.BF16.F32.PACK_AB R47, R47, R37 ;  /* 0x000000252f2f723e */ /* 0x000fe200000010ff */
[----:B------:R-:W-:Y:S01]  /*8770*/  FFMA.FTZ R34, R15, R42, R34 ;  /* 0x0000002a0f227223 */ /* 0x000fe20000010022 */
[C---:B------:R-:W-:Y:S01]  /*8780*/  IMAD.U32 R37, R35.reuse, 0x10000, RZ ;  /* 0x0001000023257824 */ /* 0x040fe200078e00ff */
[----:B------:R-:W-:Y:S01]  /*8790*/  LOP3.LUT R35, R35, 0xffff0000, RZ, 0xc0, !PT ;  /* 0xffff000023237812 */ /* 0x000fe200078ec0ff */
[C---:B------:R-:W-:Y:S01]  /*87a0*/  IMAD.U32 R42, R32.reuse, 0x10000, RZ ;  /* 0x00010000202a7824 */ /* 0x040fe200078e00ff */
[----:B------:R-:W-:Y:S01]  /*87b0*/  LOP3.LUT R32, R32, 0xffff0000, RZ, 0xc0, !PT ;  /* 0xffff000020207812 */ /* 0x000fe200078ec0ff */
[C---:B------:R-:W-:Y:S01]  /*87c0*/  FMUL.FTZ R43, R39.reuse, R37 ;  /* 0x00000025272b7220 */ /* 0x040fe20000410000 */
[----:B------:R-:W-:Y:S02]  /*87d0*/  IMAD.U32 R15, R12, 0x10000, RZ ;  /* 0x000100000c0f7824 */ /* 0x000fe400078e00ff */
[----:B------:R-:W-:Y:S01]  /*87e0*/  FMUL.FTZ R39, R39, R42 ;  /* 0x0000002a27277220 */ /* 0x000fe20000410000 */
[----:B------:R-:W-:Y:S01]  /*87f0*/  F2FP.BF16.F32.PACK_AB R34, R34, R46 ;  /* 0x0000002e2222723e */ /* 0x000fe200000010ff */
[----:B------:R-:W-:-:S02]  /*8800*/  FFMA.FTZ R43, R15, R42, -R43 ;  /* 0x0000002a0f2b7223 */ /* 0x000fc4000001082b */
        /* <DEDUP_REMOVED lines=12> */
[----:B------:R-:W-:Y:S01]  /*88d0*/  FMUL.FTZ R37, R42, R35 ;  /* 0x000000232a257220 */ /* 0x000fe20000410000 */
[----:B------:R-:W-:Y:S02]  /*88e0*/  IMAD.U32 R32, R14, 0x10000, RZ ;  /* 0x000100000e207824 */ /* 0x000fe400078e00ff */
[-C--:B------:R-:W-:Y:S01]  /*88f0*/  FMUL.FTZ R42, R42, R36.reuse ;  /* 0x000000242a2a7220 */ /* 0x080fe20000410000 */
[----:B------:R-:W-:Y:S01]  /*8900*/  LOP3.LUT R14, R14, 0xffff0000, RZ, 0xc0, !PT ;  /* 0xffff00000e0e7812 */ /* 0x000fe200078ec0ff */
[----:B------:R-:W-:-:S02]  /*8910*/  FFMA.FTZ R37, R32, R36, -R37 ;  /* 0x0000002420257223 */ /* 0x000fc40000010825 */
[----:B------:R-:W-:Y:S01]  /*8920*/  FFMA.FTZ R42, R32, R35, R42 ;  /* 0x00000023202a7223 */ /* 0x000fe2000001002a */
[----:B------:R-:W-:Y:S02]  /*8930*/  LOP3.LUT R32, R38, 0xffff0000, RZ, 0xc0, !PT ;  /* 0xffff000026207812 */ /* 0x000fe400078ec0ff */
[----:B------:R-:W-:Y:S02]  /*8940*/  F2FP.BF16.F32.PACK_AB R15, R15, R39 ;  /* 0x000000270f0f723e */ /* 0x000fe400000010ff */
[----:B------:R-:W-:Y:S01]  /*8950*/  F2FP.BF16.F32.PACK_AB R12, R12, R43 ;  /* 0x0000002b0c0c723e */ /* 0x000fe200000010ff */
[C---:B------:R-:W-:Y:S01]  /*8960*/  FMUL.FTZ R35, R32.reuse, R40 ;  /* 0x0000002820237220 */ /* 0x040fe20000410000 */
[-C--:B------:R-:W-:Y:S01]  /*8970*/  FMUL.FTZ R32, R32, R41.reuse ;  /* 0x0000002920207220 */ /* 0x080fe20000410000 */
[----:B------:R-:W-:Y:S01]  /*8980*/  IMAD.MOV.U32 R36, RZ, RZ, R15 ;  /* 0x000000ffff247224 */ /* 0x000fe200078e000f */
[----:B------:R-:W-:Y:S01]  /*8990*/  MOV R39, R34 ;  /* 0x0000002200277202 */ /* 0x000fe20000000f00 */
[C---:B------:R-:W-:Y:S01]  /*89a0*/  FFMA.FTZ R35, R14.reuse, R41, -R35 ;  /* 0x000000290e237223 */ /* 0x040fe20000010823 */
[----:B------:R-:W-:Y:S01]  /*89b0*/  FFMA.FTZ R32, R14, R40, R32 ;  /* 0x000000280e207223 */ /* 0x000fe20000010020 */
[----:B------:R-:W-:-:S03]  /*89c0*/  IMAD.MOV.U32 R15, RZ, RZ, R47 ;  /* 0x000000ffff0f7224 */ /* 0x000fc600078e002f */
[----:B------:R-:W-:Y:S01]  /*89d0*/  F2FP.BF16.F32.PACK_AB R35, R35, R37 ;  /* 0x000000252323723e */ /* 0x000fe200000010ff */
[----:B------:R-:W-:Y:S01]  /*89e0*/  IMAD.MOV.U32 R37, RZ, RZ, R33 ;  /* 0x000000ffff257224 */ /* 0x000fe200078e0021 */
[----:B------:R-:W-:-:S03]  /*89f0*/  F2FP.BF16.F32.PACK_AB R32, R32, R42 ;  /* 0x0000002a2020723e */ /* 0x000fc600000010ff */
[----:B------:R-:W-:Y:S02]  /*8a00*/  IMAD.MOV.U32 R14, RZ, RZ, R35 ;  /* 0x000000ffff0e7224 */ /* 0x000fe400078e0023 */
[----:B------:R-:W-:-:S07]  /*8a10*/  IMAD.MOV.U32 R38, RZ, RZ, R32 ;  /* 0x000000ffff267224 */ /* 0x000fce00078e0020 */
.L_x_524:
[----:B------:R-:W-:Y:S05]  /*8a20*/  BSYNC B2 ;  /* 0x0000000000027941 */ /* 0x000fea0003800000 */
.L_x_523:
[----:B------:R-:W-:Y:S01]  /*8a30*/  LEA R32, P3, R20, R11, 0x1 ;  /* 0x0000000b14207211 */ /* 0x000fe200078608ff */
[----:B------:R-:W-:-:S03]  /*8a40*/  ULDC.64 UR4, c[0x0][0x208] ;  /* 0x0000820000047ab9 */ /* 0x000fc60000000a00 */
[----:B--2---:R-:W-:Y:S02]  /*8a50*/  LEA.HI.X R33, R20, R119, R28, 0x1, P3 ;  /* 0x0000007714217211 */ /* 0x004fe400018f0c1c */
[----:B------:R-:W-:-:S03]  /*8a60*/  ISETP.GE.AND P3, PT, R44, R128, PT ;  /* 0x000000802c00720c */ /* 0x000fc60003f66270 */
[----:B----4-:R4:W-:Y:S10]  /*8a70*/  ST.E.128 desc[UR4][R32.64], R12 ;  /* 0x0000000c20007985 */ /* 0x0109f4000c101d04 */
[----:B------:R-:W-:-:S05]  /*8a80*/  @!P3 IMAD.WIDE R118, R44, 0x2, R118 ;  /* 0x000000022c76b825 */ /* 0x000fca00078e0276 */
[----:B---3--:R4:W-:Y:S02]  /*8a90*/  @!P3 ST.E.128 desc[UR4][R118.64], R36 ;  /* 0x000000247600b985 */ /* 0x0089e4000c101d04 */
.L_x_518:
[----:B------:R-:W-:Y:S05]  /*8aa0*/  BSYNC B1 ;  /* 0x0000000000017941 */ /* 0x000fea0003800000 */
.L_x_517:
[----:B------:R-:W-:-:S03]  /*8ab0*/  UMOV UR4, 0xffffffff ;  /* 0xffffffff00047882 */ /* 0x000fc60000000000 */
[----:B------:R-:W-:Y:S05]  /*8ac0*/  BRA.DIV UR4, `(.L_x_525) ;  /* 0x0000022604187947 */ /* 0x000fea000b800000 */
[----:B----4-:R4:W0:Y:S04]  /*8ad0*/  SHFL.IDX PT, R37, R116, 0x1, 0x181f ;  /* 0x00381f0074257f89 */ /* 0x01082800000e0000 */
[----:B---3--:R4:W3:Y:S02]  /*8ae0*/  SHFL.IDX PT, R11, R117, 0x1, 0x181f ;  /* 0x00381f00750b7f89 */ /* 0x0088e400000e0000 */
.L_x_831:
        /* <DEDUP_REMOVED lines=8> */
[----:B------:R-:W-:Y:S01]  /*8b70*/  VIADD R14, R224, 0x20 ;  /* 0x00000020e00e7836 */ /* 0x000fe20000000000 */
[----:B------:R-:W-:Y:S01]  /*8b80*/  ISETP.GE.AND P3, PT, R16, R110, PT ;  /* 0x0000006e1000720c */ /* 0x000fe20003f66270 */
[----:B------:R-:W-:Y:S01]  /*8b90*/  VIADD R32, R224, 0x20 ;  /* 0x00000020e0207836 */ /* 0x000fe20000000000 */
[----:B------:R-:W-:Y:S01]  /*8ba0*/  SHF.R.S32.HI R13, RZ, 0x1f, R12 ;  /* 0x0000001fff0d7819 */ /* 0x000fe2000001140c */
[----:B------:R-:W-:Y:S01]  /*8bb0*/  IMAD.SHL.U32 R14, R14, 0x40, RZ ;  /* 0x000000400e0e7824 */ /* 0x000fe200078e00ff */
[----:B------:R-:W-:Y:S01]  /*8bc0*/  BSSY B3, `(.L_x_530) ;  /* 0x0000072000037945 */ /* 0x000fe20003800000 */
[----:B------:R-:W-:Y:S01]  /*8bd0*/  IMAD.SHL.U32 R32, R32, 0x40, RZ ;  /* 0x0000004020207824 */ /* 0x000fe200078e00ff */
[----:B------:R-:W-:Y:S02]  /*8be0*/  LEA.HI R13, R13, R12, RZ, 0x4 ;  /* 0x0000000c0d0d7211 */ /* 0x000fe400078f20ff */
[----:B------:R-:W-:-:S02]  /*8bf0*/  LOP3.LUT R14, R14, 0x1c0, RZ, 0xc0, !PT ;  /* 0x000001c00e0e7812 */ /* 0x000fc400078ec0ff */
[----:B------:R-:W-:Y:S02]  /*8c00*/  LEA.HI.SX32 R40, R13, R8, 0x1c ;  /* 0x000000080d287211 */ /* 0x000fe400078fe2ff */
[----:B------:R-:W-:Y:S02]  /*8c10*/  LOP3.LUT R32, R32, 0x1c0, RZ, 0xc0, !PT ;  /* 0x000001c020207812 */ /* 0x000fe400078ec0ff */
[----:B------:R-:W-:Y:S02]  /*8c20*/  SHF.R.S32.HI R13, RZ, 0x1f, R40 ;  /* 0x0000001fff0d7819 */ /* 0x000fe40000011428 */
[----:B------:R-:W-:Y:S02]  /*8c30*/  SHF.R.U32.HI R14, RZ, 0x3, R14 ;  /* 0x00000003ff0e7819 */ /* 0x000fe4000001160e */
        /* <DEDUP_REMOVED lines=12> */
[----:B------:R-:W0:Y:S01]  /*8d00*/  LDS.128 R12, [R12+0x24400] ;  /* 0x024400000c0c7984 */ /* 0x000e220000000c00 */
[----:B------:R-:W-:Y:S05]  /*8d10*/  @P3 BRA `(.L_x_531) ;  /* 0x0000000400703947 */ /* 0x000fea0003800000 */
[--C-:B------:R-:W-:Y:S01]  /*8d20*/  SHF.R.U64 R41, R60, 0x10, R61.reuse ;  /* 0x000000103c297819 */ /* 0x100fe2000000123d */
[----:B---3--:R-:W-:Y:S01]  /*8d30*/  IMAD.U32 R47, R33, 0x10000, RZ ;  /* 0x00010000212f7824 */ /* 0x008fe200078e00ff */
[----:B------:R-:W-:Y:S01]  /*8d40*/  SHF.R.U32.HI R60, RZ, 0x10, R61 ;  /* 0x00000010ff3c7819 */ /* 0x000fe2000001163d */
[----:B0-----:R-:W-:Y:S01]  /*8d50*/  IMAD.U32 R45, R13, 0x10000, RZ ;  /* 0x000100000d2d7824 */ /* 0x001fe200078e00ff */
[--C-:B------:R-:W-:Y:S02]  /*8d60*/  SHF.R.U64 R38, R52, 0x10, R53.reuse ;  /* 0x0000001034267819 */ /* 0x100fe40000001235 */
[----:B------:R-:W-:Y:S02]  /*8d70*/  SHF.R.U32.HI R52, RZ, 0x10, R53 ;  /* 0x00000010ff347819 */ /* 0x000fe40000011635 */
[----:B------:R-:W-:Y:S02]  /*8d80*/  PRMT R60, R155, 0x5432, R60 ;  /* 0x000054329b3c7816 */ /* 0x000fe4000000003c */
[----:B------:R-:W-:-:S02]  /*8d90*/  PRMT R52, R153, 0x5432, R52 ;  /* 0x0000543299347816 */ /* 0x000fc40000000034 */
[--C-:B------:R-:W-:Y:S01]  /*8da0*/  SHF.R.U64 R42, R62, 0x10, R63.reuse ;  /* 0x000000103e2a7819 */ /* 0x100fe2000000123f */
[C---:B------:R-:W-:Y:S01]  /*8db0*/  IMAD.U32 R46, R60.reuse, 0x10000, RZ ;  /* 0x000100003c2e7824 */ /* 0x040fe200078e00ff */
[----:B------:R-:W-:Y:S01]  /*8dc0*/  LOP3.LUT R60, R60, 0xffff0000, RZ, 0xc0, !PT ;  /* 0xffff00003c3c7812 */ /* 0x000fe200078ec0ff */
[----:B------:R-:W-:Y:S01]  /*8dd0*/  IMAD.U32 R43, R52, 0x10000, RZ ;  /* 0x00010000342b7824 */ /* 0x000fe200078e00ff */
[----:B------:R-:W-:Y:S01]  /*8de0*/  LOP3.LUT R33, R33, 0xffff0000, RZ, 0xc0, !PT ;  /* 0xffff000021217812 */ /* 0x000fe200078ec0ff */
[----:B------:R-:W-:Y:S01]  /*8df0*/  FMUL.FTZ R44, R47, R46 ;  /* 0x0000002e2f2c7220 */ /* 0x000fe20000410000 */
[----:B------:R-:W-:Y:S02]  /*8e00*/  SHF.R.U32.HI R62, RZ, 0x10, R63 ;  /* 0x00000010ff3e7819 */ /* 0x000fe4000001163f */
[----:B------:R-:W-:Y:S01]  /*8e10*/  SHF.R.U64 R39, R54, 0x10, R55 ;  /* 0x0000001036277819 */ /* 0x000fe20000001237 */
[-C--:B------:R-:W-:Y:S01]  /*8e20*/  FFMA.FTZ R44, R45, R43.reuse, -R44 ;  /* 0x0000002b2d2c7223 */ /* 0x080fe2000001082c */
[----:B------:R-:W-:Y:S01]  /*8e30*/  FMUL.FTZ R43, R47, R43 ;  /* 0x0000002b2f2b7220 */ /* 0x000fe20000410000 */
[----:B------:R-:W-:-:S02]  /*8e40*/  LOP3.LUT R52, R52, 0xffff0000, RZ, 0xc0, !PT ;  /* 0xffff000034347812 */ /* 0x000fc400078ec0ff */
[----:B------:R-:W-:Y:S01]  /*8e50*/  SHF.R.U32.HI R54, RZ, 0x10, R55 ;  /* 0x00000010ff367819 */ /* 0x000fe20000011637 */
[----:B------:R-:W-:Y:S01]  /*8e60*/  FFMA.FTZ R43, R45, R46, R43 ;  /* 0x0000002e2d2b7223 */ /* 0x000fe2000001002b */
[----:B------:R-:W-:Y:S01]  /*8e70*/  LOP3.LUT R45, R13, 0xffff0000, RZ, 0xc0, !PT ;  /* 0xffff00000d2d7812 */ /* 0x000fe200078ec0ff */
[C---:B------:R-:W-:Y:S01]  /*8e80*/  FMUL.FTZ R13, R33.reuse, R60 ;  /* 0x0000003c210d7220 */ /* 0x040fe20000410000 */
[----:B------:R-:W-:Y:S01]  /*8e90*/  PRMT R62, R154, 0x5432, R62 ;  /* 0x000054329a3e7816 */ /* 0x000fe2000000003e */
[-C--:B------:R-:W-:Y:S01]  /*8ea0*/  FMUL.FTZ R33, R33, R52.reuse ;  /* 0x0000003421217220 */ /* 0x080fe20000410000 */
[----:B------:R-:W-:Y:S01]  /*8eb0*/  PRMT R54, R152, 0x5432, R54 ;  /* 0x0000543298367816 */ /* 0x000fe20000000036 */
[----:B------:R-:W-:Y:S01]  /*8ec0*/  FFMA.FTZ R13, R45, R52, -R13 ;  /* 0x000000342d0d7223 */ /* 0x000fe2000001080d */
[----:B------:R-:W-:Y:S02]  /*8ed0*/  IMAD.U32 R52, R35, 0x10000, RZ ;  /* 0x0001000023347824 */ /* 0x000fe400078e00ff */
[----:B------:R-:W-:Y:S01]  /*8ee0*/  FFMA.FTZ R33, R45, R60, R33 ;  /* 0x0000003c2d217223 */ /* 0x000fe20000010021 */
[C---:B------:R-:W-:Y:S01]  /*8ef0*/  IMAD.U32 R47, R62.reuse, 0x10000, RZ ;  /* 0x000100003e2f7824 */ /* 0x040fe200078e00ff */
[----:B------:R-:W-:Y:S01]  /*8f00*/  LOP3.LUT R62, R62, 0xffff0000, RZ, 0xc0, !PT ;  /* 0xffff00003e3e7812 */ /* 0x000fe200078ec0ff */
[----:B------:R-:W-:Y:S01]  /*8f10*/  IMAD.U32 R46, R15, 0x10000, RZ ;  /* 0x000100000f2e7824 */ /* 0x000fe200078e00ff */
[----:B------:R-:W-:Y:S01]  /*8f20*/  LOP3.LUT R35, R35, 0xffff0000, RZ, 0xc0, !PT ;  /* 0xffff000023237812 */ /* 0x000fe200078ec0ff */
[----:B------:R-:W-:-:S02]  /*8f30*/  IMAD.U32 R45, R54, 0x10000, RZ ;  /* 0x00010000362d7824 */ /* 0x000fc400078e00ff */
[----:B------:R-:W-:Y:S01]  /*8f40*/  FMUL.FTZ R53, R52, R47 ;  /* 0x0000002f34357220 */ /* 0x000fe20000410000 */
[----:B------:R-:W-:Y:S02]  /*8f50*/  LOP3.LUT R54, R54, 0xffff0000, RZ, 0xc0, !PT ;  /* 0xffff000036367812 */ /* 0x000fe400078ec0ff */
[----:B------:R-:W-:Y:S01]  /*8f60*/  LOP3.LUT R15, R15, 0xffff0000, RZ, 0xc0, !PT ;  /* 0xffff00000f0f7812 */ /* 0x000fe200078ec0ff */
[-C--:B------:R-:W-:Y:S01]  /*8f70*/  FFMA.FTZ R53, R46, R45.reuse, -R53 ;  /* 0x0000002d2e357223 */ /* 0x080fe20000010835 */
[----:B------:R-:W-:Y:S01]  /*8f80*/  FMUL.FTZ R45, R52, R45 ;  /* 0x0000002d342d7220 */ /* 0x000fe20000410000 */
[----:B------:R-:W-:Y:S02]  /*8f90*/  PRMT R41, R155, 0x5410, R41 ;  /* 0x000054109b297816 */ /* 0x000fe40000000029 */
[----:B------:R-:W-:Y:S01]  /*8fa0*/  PRMT R38, R153, 0x5410, R38 ;  /* 0x0000541099267816 */ /* 0x000fe20000000026 */
[----:B------:R-:W-:Y:S01]  /*8fb0*/  FFMA.FTZ R46, R46, R47, R45 ;  /* 0x0000002f2e2e7223 */ /* 0x000fe2000001002d */
[C---:B------:R-:W-:Y:S01]  /*8fc0*/  FMUL.FTZ R45, R35.reuse, R62 ;  /* 0x0000003e232d7220 */ /* 0x040fe20000410000 */
[----:B------:R-:W-:Y:S01]  /*8fd0*/  FMUL.FTZ R35, R35, R54 ;  /* 0x0000003623237220 */ /* 0x000fe20000410000 */
[----:B------:R-:W-:Y:S01]  /*8fe0*/  F2FP.BF16.F32.PACK_AB R13, R13, R44 ;  /* 0x0000002c0d0d723e */ /* 0x000fe200000010ff */
[----:B------:R-:W-:Y:S01]  /*8ff0*/  IMAD.U32 R44, R32, 0x10000, RZ ;  /* 0x00010000202c7824 */ /* 0x000fe200078e00ff */
[----:B------:R-:W-:Y:S01]  /*9000*/  F2FP.BF16.F32.PACK_AB R33, R33, R43 ;  /* 0x0000002b2121723e */ /* 0x000fe200000010ff */
[----:B------:R-:W-:Y:S01]  /*9010*/  FFMA.FTZ R35, R15, R62, R35 ;  /* 0x0000003e0f237223 */ /* 0x000fe20000010023 */
[----:B------:R-:W-:-:S02]  /*9020*/  IMAD.U32 R43, R41, 0x10000, RZ ;  /* 0x00010000292b7824 */ /* 0x000fc400078e00ff */
[----:B------:R-:W-:Y:S01]  /*9030*/  FFMA.FTZ R45, R15, R54, -R45 ;  /* 0x000000360f2d7223 */ /* 0x000fe2000001082d */
[----:B------:R-:W-:Y:S01]  /*9040*/  IMAD.U32 R15, R12, 0x10000, RZ ;  /* 0x000100000c0f7824 */ /* 0x000fe200078e00ff */
[----:B------:R-:W-:Y:S01]  /*9050*/  LOP3.LUT R41, R41, 0xffff0000, RZ, 0xc0, !PT ;  /* 0xffff000029297812 */ /* 0x000fe200078ec0ff */
[----:B------:R-:W-:Y:S01]  /*9060*/  FMUL.FTZ R47, R44, R43 ;  /* 0x0000002b2c2f7220 */ /* 0x000fe20000410000 */
[----:B------:R-:W-:Y:S01]  /*9070*/  F2FP.BF16.F32.PACK_AB R35, R35, R46 ;  /* 0x0000002e2323723e */ /* 0x000fe200000010ff */
[C---:B------:R-:W-:Y:S01]  /*9080*/  IMAD.U32 R46, R38.reuse, 0x10000, RZ ;  /* 0x00010000262e7824 */ /* 0x040fe200078e00ff */
[----:B------:R-:W-:Y:S02]  /*9090*/  LOP3.LUT R38, R38, 0xffff0000, RZ, 0xc0, !PT ;  /* 0xffff000026267812 */ /* 0x000fe400078ec0ff */
[----:B------:R-:W-:Y:S01]  /*90a0*/  PRMT R42, R154, 0x5410, R42 ;  /* 0x000054109a2a7816 */ /* 0x000fe2000000002a */
[-C--:B------:R-:W-:Y:S01]  /*90b0*/  FMUL.FTZ R44, R44, R46.reuse ;  /* 0x0000002e2c2c7220 */ /* 0x080fe20000410000 */
[----:B------:R-:W-:Y:S01]  /*90c0*/  FFMA.FTZ R47, R15, R46, -R47 ;  /* 0x0000002e0f2f7223 */ /* 0x000fe2000001082f */
[----:B------:R-:W-:Y:S01]  /*90d0*/  PRMT R39, R152, 0x5410, R39 ;  /* 0x0000541098277816 */ /* 0x000fe20000000027 */
[----:B------:R-:W-:-:S02]  /*90e0*/  IMAD.U32 R46, R34, 0x10000, RZ ;  /* 0x00010000222e7824 */ /* 0x000fc400078e00ff */
[----:B------:R-:W-:Y:S01]  /*90f0*/  FFMA.FTZ R44, R15, R43, R44 ;  /* 0x0000002b0f2c7223 */ /* 0x000fe2000001002c */
[----:B------:R-:W-:Y:S02]  /*9100*/  LOP3.LUT R15, R32, 0xffff0000, RZ, 0xc0, !PT ;  /* 0xffff0000200f7812 */ /* 0x000fe400078ec0ff */
[----:B------:R-:W-:Y:S02]  /*9110*/  LOP3.LUT R32, R12, 0xffff0000, RZ, 0xc0, !PT ;  /* 0xffff00000c207812 */ /* 0x000fe400078ec0ff */
[----:B------:R-:W-:Y:S01]  /*9120*/  F2FP.BF16.F32.PACK_AB R45, R45, R53 ;  /* 0x000000352d2d723e */ /* 0x000fe200000010ff */
        /* <DEDUP_REMOVED lines=18> */
[----:B------:R-:W-:-:S03]  /*9250*/  FMUL.FTZ R32, R32, R39 ;  /* 0x0000002720207220 */ /* 0x000fc60000410000 */
[C---:B------:R-:W-:Y:S01]  /*9260*/  FFMA.FTZ R34, R14.reuse, R39, -R34 ;  /* 0x000000270e227223 */ /* 0x040fe20000010822 */
[----:B------:R-:W-:-:S04]  /*9270*/  FFMA.FTZ R32, R14, R42, R32 ;  /* 0x0000002a0e207223 */ /* 0x000fc80000010020 */
[----:B------:R-:W-:Y:S02]  /*9280*/  F2FP.BF16.F32.PACK_AB R34, R34, R43 ;  /* 0x0000002b2222723e */ /* 0x000fe400000010ff */
[----:B------:R-:W-:Y:S01]  /*9290*/  F2FP.BF16.F32.PACK_AB R46, R32, R46 ;  /* 0x0000002e202e723e */ /* 0x000fe200000010ff */
[----:B------:R-:W-:Y:S02]  /*92a0*/  IMAD.MOV.U32 R32, RZ, RZ, R15 ;  /* 0x000000ffff207224 */ /* 0x000fe400078e000f */
[----:B------:R-:W-:Y:S02]  /*92b0*/  IMAD.MOV.U32 R14, RZ, RZ, R34 ;  /* 0x000000ffff0e7224 */ /* 0x000fe400078e0022 */
[----:B------:R-:W-:Y:S02]  /*92c0*/  IMAD.MOV.U32 R15, RZ, RZ, R45 ;  /* 0x000000ffff0f7224 */ /* 0x000fe400078e002d */
[----:B------:R-:W-:-:S07]  /*92d0*/  IMAD.MOV.U32 R34, RZ, RZ, R46 ;  /* 0x000000ffff227224 */ /* 0x000fce00078e002e */
.L_x_531:
[----:B------:R-:W-:Y:S05]  /*92e0*/  BSYNC B3 ;  /* 0x0000000000037941 */ /* 0x000fea0003800000 */
.L_x_530:
[----:B------:R-:W-:Y:S01]  /*92f0*/  LEA R38, P3, R9, R11, 0x1 ;  /* 0x0000000b09267211 */ /* 0x000fe200078608ff */
[----:B------:R-:W-:-:S03]  /*9300*/  ULDC.64 UR4, c[0x0][0x208] ;  /* 0x0000820000047ab9 */ /* 0x000fc60000000a00 */
[----:B0-----:R-:W-:Y:S02]  /*9310*/  LEA.HI.X R39, R9, R37, R27, 0x1, P3 ;  /* 0x0000002509277211 */ /* 0x001fe400018f0c1b */
[----:B------:R-:W-:-:S03]  /*9320*/  ISETP.GE.AND P3, PT, R40, R128, PT ;  /* 0x000000802800720c */ /* 0x000fc60003f66270 */
[----:B------:R0:W-:Y:S10]  /*9330*/  ST.E.128 desc[UR4][R38.64], R12 ;  /* 0x0000000c26007985 */ /* 0x0001f4000c101d04 */
[----:B0-----:R-:W-:-:S05]  /*9340*/  @!P3 IMAD.WIDE R12, R40, 0x2, R36 ;  /* 0x00000002280cb825 */ /* 0x001fca00078e0224 */
[----:B---3--:R3:W-:Y:S02]  /*9350*/  @!P3 ST.E.128 desc[UR4][R12.64], R32 ;  /* 0x000000200c00b985 */ /* 0x0087e4000c101d04 */
.L_x_529:
[----:B------:R-:W-:Y:S05]  /*9360*/  BSYNC B2 ;  /* 0x0000000000027941 */ /* 0x000fea0003800000 */
.L_x_528:
[----:B------:R-:W-:-:S13]  /*9370*/  ISETP.NE.AND P3, PT, R21, RZ, PT ;  /* 0x000000ff1500720c */ /* 0x000fda0003f65270 */
[----:B------:R-:W-:Y:S05]  /*9380*/  @!P3 BRA `(.L_x_527) ;  /* 0x000000080004b947 */ /* 0x000fea0003800000 */
[----:B------:R-:W5:Y:S01]  /*9390*/  LDL R15, [R1+0x58] ;  /* 0x00005800010f7983 */ /* 0x000f620000100800 */
[----:B---3--:R-:W-:Y:S01]  /*93a0*/  SEL R12, R111, R132, !P1 ;  /* 0x000000846f0c7207 */ /* 0x008fe20004800000 */
        /* <DEDUP_REMOVED lines=18> */
[----:B-----5:R-:W-:-:S04]  /*94d0*/  IMAD R13, R13, 0x1400, R15 ;  /* 0x000014000d0d7824 */ /* 0x020fc800078e020f */
        /* <DEDUP_REMOVED lines=17> */
[----:B------:R-:W-:Y:S01]  /*95f0*/  IMAD.U32 R46, R56, 0x10000, RZ ;  /* 0x00010000382e7824 */ /* 0x000fe200078e00ff */
[----:B------:R-:W-:Y:S02]  /*9600*/  SHF.L.U32 R43, R48, 0x10, RZ ;  /* 0x00000010302b7819 */ /* 0x000fe400000006ff */
[----:B------:R-:W-:Y:S01]  /*9610*/  LOP3.LUT R56, R56, 0xffff0000, RZ, 0xc0, !PT ;  /* 0xffff000038387812 */ /* 0x000fe200078ec0ff */
[----:B------:R-:W-:Y:S01]  /*9620*/  FMUL.FTZ R44, R47, R46 ;  /* 0x0000002e2f2c7220 */ /* 0x000fe20000410000 */
[----:B------:R-:W-:Y:S02]  /*9630*/  LOP3.LUT R33, R33, 0xffff0000, RZ, 0xc0, !PT ;  /* 0xffff000021217812 */ /* 0x000fe400078ec0ff */
[----:B------:R-:W-:Y:S01]  /*9640*/  SHF.R.U32.HI R58, RZ, 0x10, R59 ;  /* 0x00000010ff3a7819 */ /* 0x000fe2000001163b */
[-C--:B------:R-:W-:Y:S01]  /*9650*/  FFMA.FTZ R44, R45, R43.reuse, -R44 ;  /* 0x0000002b2d2c7223 */ /* 0x080fe2000001082c */
[----:B------:R-:W-:Y:S01]  /*9660*/  FMUL.FTZ R43, R47, R43 ;  /* 0x0000002b2f2b7220 */ /* 0x000fe20000410000 */
[----:B------:R-:W-:-:S02]  /*9670*/  SHF.R.U64 R39, R50, 0x10, R51 ;  /* 0x0000001032277819 */ /* 0x000fc40000001233 */
[----:B------:R-:W-:Y:S01]  /*9680*/  LOP3.LUT R48, R48, 0xffff0000, RZ, 0xc0, !PT ;  /* 0xffff000030307812 */ /* 0x000fe200078ec0ff */
[----:B------:R-:W-:Y:S01]  /*9690*/  FFMA.FTZ R43, R45, R46, R43 ;  /* 0x0000002e2d2b7223 */ /* 0x000fe2000001002b */
[----:B------:R-:W-:Y:S01]  /*96a0*/  LOP3.LUT R45, R13, 0xffff0000, RZ, 0xc0, !PT ;  /* 0xffff00000d2d7812 */ /* 0x000fe200078ec0ff */
[C---:B------:R-:W-:Y:S01]  /*96b0*/  FMUL.FTZ R13, R33.reuse, R56 ;  /* 0x00000038210d7220 */ /* 0x040fe20000410000 */
[----:B------:R-:W-:Y:S01]  /*96c0*/  SHF.R.U32.HI R50, RZ, 0x10, R51 ;  /* 0x00000010ff327819 */ /* 0x000fe20000011633 */
[-C--:B------:R-:W-:Y:S01]  /*96d0*/  FMUL.FTZ R33, R33, R48.reuse ;  /* 0x0000003021217220 */ /* 0x080fe20000410000 */
[----:B------:R-:W-:Y:S01]  /*96e0*/  PRMT R58, R150, 0x5432, R58 ;  /* 0x00005432963a7816 */ /* 0x000fe2000000003a */
[----:B------:R-:W-:Y:S01]  /*96f0*/  FFMA.FTZ R13, R45, R48, -R13 ;  /* 0x000000302d0d7223 */ /* 0x000fe2000001080d */
[----:B------:R-:W-:Y:S01]  /*9700*/  PRMT R50, R149, 0x5410, R50 ;  /* 0x0000541095327816 */ /* 0x000fe20000000032 */
        /* <DEDUP_REMOVED lines=65> */
.L_x_533:
[----:B------:R-:W-:Y:S05]  /*9b20*/  BSYNC B2 ;  /* 0x0000000000027941 */ /* 0x000fea0003800000 */
.L_x_532:
[----:B------:R-:W-:Y:S01]  /*9b30*/  LEA R38, P3, R20, R11, 0x1 ;  /* 0x0000000b14267211 */ /* 0x000fe200078608ff */
[----:B------:R-:W-:-:S03]  /*9b40*/  ULDC.64 UR4, c[0x0][0x208] ;  /* 0x0000820000047ab9 */ /* 0x000fc60000000a00 */
[----:B0-----:R-:W-:Y:S02]  /*9b50*/  LEA.HI.X R39, R20, R37, R28, 0x1, P3 ;  /* 0x0000002514277211 */ /* 0x001fe400018f0c1c */
[----:B------:R-:W-:-:S03]  /*9b60*/  ISETP.GE.AND P3, PT, R40, R128, PT ;  /* 0x000000802800720c */ /* 0x000fc60003f66270 */
[----:B------:R0:W-:Y:S10]  /*9b70*/  ST.E.128 desc[UR4][R38.64], R12 ;  /* 0x0000000c26007985 */ /* 0x0001f4000c101d04 */
[----:B------:R-:W-:-:S05]  /*9b80*/  @!P3 IMAD.WIDE R36, R40, 0x2, R36 ;  /* 0x000000022824b825 */ /* 0x000fca00078e0224 */
[----:B---3--:R0:W-:Y:S02]  /*9b90*/  @!P3 ST.E.128 desc[UR4][R36.64], R32 ;  /* 0x000000202400b985 */ /* 0x0081e4000c101d04 */
.L_x_527:
[----:B------:R-:W-:Y:S05]  /*9ba0*/  BSYNC B1 ;  /* 0x0000000000017941 */ /* 0x000fea0003800000 */
.L_x_526:
[----:B------:R-:W-:-:S03]  /*9bb0*/  UMOV UR4, 0xffffffff ;  /* 0xffffffff00047882 */ /* 0x000fc60000000000 */
[----:B------:R-:W-:Y:S05]  /*9bc0*/  BRA.DIV UR4, `(.L_x_534) ;  /* 0x0000021604247947 */ /* 0x000fea000b800000 */
[----:B-1--4-:R-:W1:Y:S04]  /*9bd0*/  SHFL.IDX PT, R116, R116, 0x2, 0x181f ;  /* 0x00581f0074747f89 */ /* 0x012e6800000e0000 */
[----:B------:R-:W4:Y:S02]  /*9be0*/  SHFL.IDX PT, R117, R117, 0x2, 0x181f ;  /* 0x00581f0075757f89 */ /* 0x000f2400000e0000 */
.L_x_835:
[----:B------:R-:W-:Y:S05]  /*9bf0*/  @P5 BRA `(.L_x_492) ;  /* 0x0000001800205947 */ /* 0x000fea0003800000 */
[----:B------:R-:W-:Y:S01]  /*9c00*/  ISETP.NE.AND P3, PT, R3, RZ, PT ;  /* 0x000000ff0300720c */ /* 0x000fe20003f65270 */
[----:B------:R-:W-:Y:S01]  /*9c10*/  BSSY B1, `(.L_x_535) ;  /* 0x0000086000017945 */ /* 0x000fe20003800000 */
[----:B0---4-:R-:W-:Y:S02]  /*9c20*/  IMAD.MOV.U32 R36, RZ, RZ, R117 ;  /* 0x000000ffff247224 */ /* 0x011fe400078e0075 */
[----:B-1----:R-:W-:-:S09]  /*9c30*/  IMAD.MOV.U32 R37, RZ, RZ, R116 ;  /* 0x000000ffff257224 */ /* 0x002fd200078e0074 */
[----:B------:R-:W-:Y:S05]  /*9c40*/  @!P3 BRA `(.L_x_536) ;  /* 0x000000080008b947 */ /* 0x000fea0003800000 */
[----:B------:R-:W4:Y:S01]  /*9c50*/  LDL R14, [R1+0x54] ;  /* 0x00005400010e7983 */ /* 0x000f220000100800 */
        /* <DEDUP_REMOVED lines=17> */
[----:B------:R-:W-:Y:S02]  /*9d70*/  LOP3.LUT R11, R15, 0x38, R40, 0xf8, !PT ;  /* 0x000000380f0b7812 */ /* 0x000fe400078ef828 */
[----:B------:R-:W-:Y:S02]  /*9d80*/  ISETP.GE.AND P3, PT, R40, R128, PT ;  /* 0x000000802800720c */ /* 0x000fe40003f66270 */
[----:B------:R-:W-:Y:S01]  /*9d90*/  LOP3.LUT R11, R11, R13, RZ, 0x3c, !PT ;  /* 0x0000000d0b0b7212 */ /* 0x000fe200078e3cff */
[----:B----4-:R-:W-:-:S04]  /*9da0*/  IMAD R12, R12, 0x1400, R14 ;  /* 0x000014000c0c7824 */ /* 0x010fc800078e020e */
[----:B------:R-:W-:Y:S02]  /*9db0*/  IMAD.IADD R11, R12, 0x1, R11 ;  /* 0x000000010c0b7824 */ /* 0x000fe400078e020b */
[C---:B------:R-:W-:Y:S02]  /*9dc0*/  IMAD R12, R213.reuse, 0x5000, R122 ;  /* 0x00005000d50c7824 */ /* 0x040fe400078e027a */
[----:B------:R-:W-:Y:S02]  /*9dd0*/  IMAD R32, R213, 0x5000, R11 ;  /* 0x00005000d5207824 */ /* 0x000fe400078e020b */
[--C-:B------:R-:W-:Y:S02]  /*9de0*/  IMAD R12, R12, 0x2, R23.reuse ;  /* 0x000000020c0c7824 */ /* 0x100fe400078e0217 */
[----:B------:R-:W-:-:S04]  /*9df0*/  IMAD R32, R32, 0x2, R23 ;  /* 0x0000000220207824 */ /* 0x000fc800078e0217 */
[----:B------:R-:W0:Y:S04]  /*9e00*/  LDS.128 R12, [R12+0x24400] ;  /* 0x024400000c0c7984 */ /* 0x000e280000000c00 */
[----:B------:R-:W1:Y:S01]  /*9e10*/  LDS.128 R32, [R32+0x24400] ;  /* 0x0244000020207984 */ /* 0x000e620000000c00 */
[----:B------:R-:W-:Y:S05]  /*9e20*/  @P4 BRA `(.L_x_538) ;  /* 0x0000000400744947 */ /* 0x000fea0003800000 */
[----:B------:R-:W-:Y:S01]  /*9e30*/  SHF.R.U32.HI R41, RZ, 0x10, R77 ;  /* 0x00000010ff297819 */ /* 0x000fe2000001164d */
[----:B-1----:R-:W-:Y:S01]  /*9e40*/  IMAD.U32 R43, R33, 0x10000, RZ ;  /* 0x00010000212b7824 */ /* 0x002fe200078e00ff */
[----:B------:R-:W-:Y:S01]  /*9e50*/  SHF.R.U32.HI R42, RZ, 0x10, R69 ;  /* 0x00000010ff2a7819 */ /* 0x000fe20000011645 */
[----:B0-----:R-:W-:Y:S01]  /*9e60*/  IMAD.U32 R38, R13, 0x10000, RZ ;  /* 0x000100000d267824 */ /* 0x001fe200078e00ff */
[----:B------:R-:W-:Y:S01]  /*9e70*/  PRMT R41, R147, 0x5432, R41 ;  /* 0x0000543293297816 */ /* 0x000fe20000000029 */
[----:B------:R-:W-:Y:S01]  /*9e80*/  IMAD.U32 R46, R35, 0x10000, RZ ;  /* 0x00010000232e7824 */ /* 0x000fe200078e00ff */
[----:B------:R-:W-:Y:S01]  /*9e90*/  PRMT R42, R145, 0x5432, R42 ;  /* 0x00005432912a7816 */ /* 0x000fe2000000002a */
[----:B------:R-:W-:Y:S01]  /*9ea0*/  IMAD.U32 R48, R34, 0x10000, RZ ;  /* 0x0001000022307824 */ /* 0x000fe200078e00ff */
[----:B------:R-:W-:Y:S01]  /*9eb0*/  LOP3.LUT R33, R33, 0xffff0000, RZ, 0xc0, !PT ;  /* 0xffff000021217812 */ /* 0x000fe200078ec0ff */
[C---:B------:R-:W-:Y:S01]  /*9ec0*/  IMAD.U32 R11, R41.reuse, 0x10000, RZ ;  /* 0x00010000290b7824 */ /* 0x040fe200078e00ff */
[----:B------:R-:W-:Y:S01]  /*9ed0*/  LOP3.LUT R41, R41, 0xffff0000, RZ, 0xc0, !PT ;  /* 0xffff000029297812 */ /* 0x000fe200078ec0ff */
[C---:B------:R-:W-:Y:S01]  /*9ee0*/  IMAD.U32 R39, R42.reuse, 0x10000, RZ ;  /* 0x000100002a277824 */ /* 0x040fe200078e00ff */
[----:B------:R-:W-:Y:S01]  /*9ef0*/  LOP3.LUT R42, R42, 0xffff0000, RZ, 0xc0, !PT ;  /* 0xffff00002a2a7812 */ /* 0x000fe200078ec0ff */
[C---:B------:R-:W-:Y:S01]  /*9f00*/  FMUL.FTZ R44, R43.reuse, R11 ;  /* 0x0000000b2b2c7220 */ /* 0x040fe20000410000 */
[----:B------:R-:W-:Y:S01]  /*9f10*/  SHF.R.U64 R76, R76, 0x10, R77 ;  /* 0x000000104c4c7819 */ /* 0x000fe2000000124d */
[-C--:B------:R-:W-:Y:S01]  /*9f20*/  FMUL.FTZ R43, R43, R39.reuse ;  /* 0x000000272b2b7220 */ /* 0x080fe20000410000 */
[----:B------:R-:W-:Y:S01]  /*9f30*/  SHF.R.U64 R68, R68, 0x10, R69 ;  /* 0x0000001044447819 */ /* 0x000fe20000001245 */
[C---:B------:R-:W-:Y:S01]  /*9f40*/  FFMA.FTZ R39, R38.reuse, R39, -R44 ;  /* 0x0000002726277223 */ /* 0x040fe2000001082c */
[----:B------:R-:W-:Y:S01]  /*9f50*/  PRMT R76, R147, 0x5410, R76 ;  /* 0x00005410934c7816 */ /* 0x000fe2000000004c */
[----:B------:R-:W-:Y:S01]  /*9f60*/  FFMA.FTZ R38, R38, R11, R43 ;  /* 0x0000000b26267223 */ /* 0x000fe2000001002b */
[----:B------:R-:W-:Y:S01]  /*9f70*/  LOP3.LUT R11, R13, 0xffff0000, RZ, 0xc0, !PT ;  /* 0xffff00000d0b7812 */ /* 0x000fe200078ec0ff */
[C---:B------:R-:W-:Y:S01]  /*9f80*/  FMUL.FTZ R13, R33.reuse, R41 ;  /* 0x00000029210d7220 */ /* 0x040fe20000410000 */
[----:B------:R-:W-:Y:S01]  /*9f90*/  FMUL.FTZ R33, R33, R42 ;  /* 0x0000002a21217220 */ /* 0x000fe20000410000 */
[----:B------:R-:W-:-:S02]  /*9fa0*/  PRMT R68, R145, 0x5410, R68 ;  /* 0x0000541091447816 */ /* 0x000fc40000000044 */
[C---:B------:R-:W-:Y:S01]  /*9fb0*/  FFMA.FTZ R13, R11.reuse, R42, -R13 ;  /* 0x0000002a0b0d7223 */ /* 0x040fe2000001080d */
[----:B------:R-:W-:Y:S01]  /*9fc0*/  FFMA.FTZ R11, R11, R41, R33 ;  /* 0x000000290b0b7223 */ /* 0x000fe20000010021 */
[----:B------:R-:W-:Y:S01]  /*9fd0*/  SHF.R.U32.HI R41, RZ, 0x10, R79 ;  /* 0x00000010ff297819 */ /* 0x000fe2000001164f */
[C---:B------:R-:W-:Y:S01]  /*9fe0*/  IMAD.U32 R42, R15.reuse, 0x10000, RZ ;  /* 0x000100000f2a7824 */ /* 0x040fe200078e00ff */
[----:B------:R-:W-:Y:S02]  /*9ff0*/  SHF.R.U32.HI R33, RZ, 0x10, R71 ;  /* 0x00000010ff217819 */ /* 0x000fe40000011647 */
[----:B------:R-:W-:Y:S02]  /*a000*/  PRMT R41, R146, 0x5432, R41 ;  /* 0x0000543292297816 */ /* 0x000fe40000000029 */
[----:B------:R-:W-:Y:S02]  /*a010*/  PRMT R33, R144, 0x5432, R33 ;  /* 0x0000543290217816 */ /* 0x000fe40000000021 */
[----:B------:R-:W-:Y:S01]  /*a020*/  LOP3.LUT R15, R15, 0xffff0000, RZ, 0xc0, !PT ;  /* 0xffff00000f0f7812 */ /* 0x000fe200078ec0ff */
[C---:B------:R-:W-:Y:S01]  /*a030*/  IMAD.U32 R43, R41.reuse, 0x10000, RZ ;  /* 0x00010000292b7824 */ /* 0x040fe200078e00ff */
[----:B------:R-:W-:Y:S01]  /*a040*/  LOP3.LUT R41, R41, 0xffff0000, RZ, 0xc0, !PT ;  /* 0xffff000029297812 */ /* 0x000fe200078ec0ff */
[C---:B------:R-:W-:Y:S01]  /*a050*/  IMAD.U32 R44, R33.reuse, 0x10000, RZ ;  /* 0x00010000212c7824 */ /* 0x040fe200078e00ff */
[----:B------:R-:W-:Y:S01]  /*a060*/  LOP3.LUT R33, R33, 0xffff0000, RZ, 0xc0, !PT ;  /* 0xffff000021217812 */ /* 0x000fe200078ec0ff */
[----:B------:R-:W-:Y:S01]  /*a070*/  FMUL.FTZ R45, R46, R43 ;  /* 0x0000002b2e2d7220 */ /* 0x000fe20000410000 */
[----:B------:R-:W-:Y:S01]  /*a080*/  SHF.R.U64 R78, R78, 0x10, R79 ;  /* 0x000000104e4e7819 */ /* 0x000fe2000000124f */
[-C--:B------:R-:W-:Y:S01]  /*a090*/  FMUL.FTZ R46, R46, R44.reuse ;  /* 0x0000002c2e2e7220 */ /* 0x080fe20000410000 */
[----:B------:R-:W-:Y:S01]  /*a0a0*/  SHF.R.U64 R70, R70, 0x10, R71 ;  /* 0x0000001046467819 */ /* 0x000fe20000001247 */
[----:B------:R-:W-:Y:S01]  /*a0b0*/  FFMA.FTZ R45, R42, R44, -R45 ;  /* 0x0000002c2a2d7223 */ /* 0x000fe2000001082d */
[----:B------:R-:W-:-:S02]  /*a0c0*/  IMAD.U32 R44, R32, 0x10000, RZ ;  /* 0x00010000202c7824 */ /* 0x000fc400078e00ff */
[----:B------:R-:W-:Y:S01]  /*a0d0*/  FFMA.FTZ R46, R42, R43, R46 ;  /* 0x0000002b2a2e7223 */ /* 0x000fe2000001002e */
[----:B------:R-:W-:Y:S02]  /*a0e0*/  LOP3.LUT R42, R35, 0xffff0000, RZ, 0xc0, !PT ;  /* 0xffff0000232a7812 */ /* 0x000fe400078ec0ff */
[----:B------:R-:W-:Y:S02]  /*a0f0*/  LOP3.LUT R32, R32, 0xffff0000, RZ, 0xc0, !PT ;  /* 0xffff000020207812 */ /* 0x000fe400078ec0ff */
[----:B------:R-:W-:Y:S01]  /*a100*/  PRMT R78, R146, 0x5410, R78 ;  /* 0x00005410924e7816 */ /* 0x000fe2000000004e */
[C---:B------:R-:W-:Y:S01]  /*a110*/  FMUL.FTZ R35, R42.reuse, R41 ;  /* 0x000000292a237220 */ /* 0x040fe20000410000 */
[-C--:B------:R-:W-:Y:S01]  /*a120*/  FMUL.FTZ R42, R42, R33.reuse ;  /* 0x000000212a2a7220 */ /* 0x080fe20000410000 */
[----:B------:R-:W-:Y:S02]  /*a130*/  PRMT R70, R144, 0x5410, R70 ;  /* 0x0000541090467816 */ /* 0x000fe40000000046 */
[C---:B------:R-:W-:Y:S01]  /*a140*/  FFMA.FTZ R35, R15.reuse, R33, -R35 ;  /* 0x000000210f237223 */ /* 0x040fe20000010823 */
[----:B------:R-:W-:Y:S01]  /*a150*/  FFMA.FTZ R42, R15, R41, R42 ;  /* 0x000000290f2a7223 */ /* 0x000fe2000001002a */
[C---:B------:R-:W-:Y:S01]  /*a160*/  IMAD.U32 R33, R76.reuse, 0x10000, RZ ;  /* 0x000100004c217824 */ /* 0x040fe200078e00ff */
[----:B------:R-:W-:Y:S01]  /*a170*/  LOP3.LUT R76, R76, 0xffff0000, RZ, 0xc0, !PT ;  /* 0xffff00004c4c7812 */ /* 0x000fe200078ec0ff */
[C---:B------:R-:W-:Y:S01]  /*a180*/  IMAD.U32 R41, R68.reuse, 0x10000, RZ ;  /* 0x0001000044297824 */ /* 0x040fe200078e00ff */
[----:B------:R-:W-:Y:S01]  /*a190*/  LOP3.LUT R68, R68, 0xffff0000, RZ, 0xc0, !PT ;  /* 0xffff000044447812 */ /* 0x000fe200078ec0ff */
[----:B------:R-:W-:Y:S01]  /*a1a0*/  FMUL.FTZ R43, R44, R33 ;  /* 0x000000212c2b7220 */ /* 0x000fe20000410000 */
[----:B------:R-:W-:-:S02]  /*a1b0*/  IMAD.U32 R15, R12, 0x10000, RZ ;  /* 0x000100000c0f7824 */ /* 0x000fc400078e00ff */
[-C--:B------:R-:W-:Y:S01]  /*a1c0*/  FMUL.FTZ R44, R44, R41.reuse ;  /* 0x000000292c2c7220 */ /* 0x080fe20000410000 */
[----:B------:R-:W-:Y:S01]  /*a1d0*/  LOP3.LUT R12, R12, 0xffff0000, RZ, 0xc0, !PT ;  /* 0xffff00000c0c7812 */ /* 0x000fe200078ec0ff */
[C---:B------:R-:W-:Y:S02]  /*a1e0*/  FFMA.FTZ R43, R15.reuse, R41, -R43 ;  /* 0x000000290f2b7223 */ /* 0x040fe4000001082b */
[----:B------:R-:W-:Y:S01]  /*a1f0*/  FFMA.FTZ R44, R15, R33, R44 ;  /* 0x000000210f2c7223 */ /* 0x000fe2000001002c */
[C---:B------:R-:W-:Y:S01]  /*a200*/  FMUL.FTZ R15, R32.reuse, R76 ;  /* 0x0000004c200f7220 */ /* 0x040fe20000410000 */
[-C--:B------:R-:W-:Y:S01]  /*a210*/  FMUL.FTZ R32, R32, R68.reuse ;  /* 0x0000004420207220 */ /* 0x080fe20000410000 */
[----:B------:R-:W-:Y:S01]  /*a220*/  IMAD.U32 R33, R78, 0x10000, RZ ;  /* 0x000100004e217824 */ /* 0x000fe200078e00ff */
[----:B------:R-:W-:Y:S01]  /*a230*/  SHF.L.U32 R41, R70, 0x10, RZ ;  /* 0x0000001046297819 */ /* 0x000fe200000006ff */
[C---:B------:R-:W-:Y:S01]  /*a240*/  FFMA.FTZ R15, R12.reuse, R68, -R15 ;  /* 0x000000440c0f7223 */ /* 0x040fe2000001080f */
[----:B------:R-:W-:Y:S01]  /*a250*/  FFMA.FTZ R32, R12, R76, R32 ;  /* 0x0000004c0c207223 */ /* 0x000fe20000010020 */
[----:B------:R-:W-:Y:S01]  /*a260*/  FMUL.FTZ R47, R48, R33 ;  /* 0x00000021302f7220 */ /* 0x000fe20000410000 */
[----:B------:R-:W-:-:S02]  /*a270*/  IMAD.U32 R12, R14, 0x10000, RZ ;  /* 0x000100000e0c7824 */ /* 0x000fc400078e00ff */
[-C--:B------:R-:W-:Y:S01]  /*a280*/  FMUL.FTZ R48, R48, R41.reuse ;  /* 0x0000002930307220 */ /* 0x080fe20000410000 */
[----:B------:R-:W-:Y:S02]  /*a290*/  LOP3.LUT R34, R34, 0xffff0000, RZ, 0xc0, !PT ;  /* 0xffff000022227812 */ /* 0x000fe400078ec0ff */
[----:B------:R-:W-:Y:S01]  /*a2a0*/  LOP3.LUT R78, R78, 0xffff0000, RZ, 0xc0, !PT ;  /* 0xffff00004e4e7812 */ /* 0x000fe200078ec0ff */
[C---:B------:R-:W-:Y:S01]  /*a2b0*/  FFMA.FTZ R47, R12.reuse, R41, -R47 ;  /* 0x000000290c2f7223 */ /* 0x040fe2000001082f */
[----:B------:R-:W-:Y:S01]  /*a2c0*/  FFMA.FTZ R48, R12, R33, R48 ;  /* 0x000000210c307223 */ /* 0x000fe20000010030 */
[----:B------:R-:W-:Y:S02]  /*a2d0*/  LOP3.LUT R70, R70, 0xffff0000, RZ, 0xc0, !PT ;  /* 0xffff000046467812 */ /* 0x000fe400078ec0ff */
[----:B------:R-:W-:Y:S01]  /*a2e0*/  LOP3.LUT R14, R14, 0xffff0000, RZ, 0xc0, !PT ;  /* 0xffff00000e0e7812 */ /* 0x000fe200078ec0ff */
[C---:B------:R-:W-:Y:S01]  /*a2f0*/  FMUL.FTZ R12, R34.reuse, R78 ;  /* 0x0000004e220c7220 */ /* 0x040fe20000410000 */
[----:B------:R-:W-:Y:S01]  /*a300*/  F2FP.BF16.F32.PACK_AB R15, R15, R43 ;  /* 0x0000002b0f0f723e */ /* 0x000fe200000010ff */
[-C--:B------:R-:W-:Y:S01]  /*a310*/  FMUL.FTZ R34, R34, R70.reuse ;  /* 0x0000004622227220 */ /* 0x080fe20000410000 */
[----:B------:R-:W-:Y:S01]  /*a320*/  F2FP.BF16.F32.PACK_AB R35, R35, R45 ;  /* 0x0000002d2323723e */ /* 0x000fe200000010ff */
[C---:B------:R-:W-:Y:S01]  /*a330*/  FFMA.FTZ R12, R14.reuse, R70, -R12 ;  /* 0x000000460e0c7223 */ /* 0x040fe2000001080c */
[----:B------:R-:W-:Y:S01]  /*a340*/  F2FP.BF16.F32.PACK_AB R11, R11, R38 ;  /* 0x000000260b0b723e */ /* 0x000fe200000010ff */
[----:B------:R-:W-:Y:S01]  /*a350*/  FFMA.FTZ R34, R14, R78, R34 ;  /* 0x0000004e0e227223 */ /* 0x000fe20000010022 */
[----:B------:R-:W-:-:S02]  /*a360*/  F2FP.BF16.F32.PACK_AB R42, R42, R46 ;  /* 0x0000002e2a2a723e */ /* 0x000fc400000010ff */
[----:B------:R-:W-:Y:S01]  /*a370*/  F2FP.BF16.F32.PACK_AB R47, R12, R47 ;  /* 0x0000002f0c2f723e */ /* 0x000fe200000010ff */
[----:B------:R-:W-:Y:S01]  /*a380*/  IMAD.MOV.U32 R12, RZ, RZ, R15 ;  /* 0x000000ffff0c7224 */ /* 0x000fe200078e000f */
[----:B------:R-:W-:Y:S01]  /*a390*/  F2FP.BF16.F32.PACK_AB R13, R13, R39 ;  /* 0x000000270d0d723e */ /* 0x000fe200000010ff */
[----:B------:R-:W-:Y:S01]  /*a3a0*/  IMAD.MOV.U32 R15, RZ, RZ, R35 ;  /* 0x000000ffff0f7224 */ /* 0x000fe200078e0023 */
[----:B------:R-:W-:Y:S01]  /*a3b0*/  F2FP.BF16.F32.PACK_AB R32, R32, R44 ;  /* 0x0000002c2020723e */ /* 0x000fe200000010ff */
[----:B------:R-:W-:Y:S01]  /*a3c0*/  IMAD.MOV.U32 R33, RZ, RZ, R11 ;  /* 0x000000ffff217224 */ /* 0x000fe200078e000b */
[----:B------:R-:W-:Y:S01]  /*a3d0*/  F2FP.BF16.F32.PACK_AB R34, R34, R48 ;  /* 0x000000302222723e */ /* 0x000fe200000010ff */
[----:B------:R-:W-:Y:S02]  /*a3e0*/  IMAD.MOV.U32 R14, RZ, RZ, R47 ;  /* 0x000000ffff0e7224 */ /* 0x000fe400078e002f */
[----:B------:R-:W-:-:S07]  /*a3f0*/  IMAD.MOV.U32 R35, RZ, RZ, R42 ;  /* 0x000000ffff237224 */ /* 0x000fce00078e002a */
.L_x_538:
[----:B------:R-:W-:Y:S05]  /*a400*/  BSYNC B2 ;  /* 0x0000000000027941 */ /* 0x000fea0003800000 */
.L_x_537:
[C---:B------:R-:W-:Y:S01]  /*a410*/  LEA R38, P4, R9.reuse, R117, 0x1 ;  /* 0x0000007509267211 */ /* 0x040fe200078808ff */
[----:B------:R-:W-:Y:S01]  /*a420*/  @!P3 IMAD.WIDE R40, R40, 0x2, R36 ;  /* 0x000000022828b825 */ /* 0x000fe200078e0224 */
[----:B------:R-:W-:Y:S02]  /*a430*/  ULDC.64 UR4, c[0x0][0x208] ;  /* 0x0000820000047ab9 */ /* 0x000fe40000000a00 */
[----:B------:R-:W-:-:S05]  /*a440*/  LEA.HI.X R39, R9, R116, R27, 0x1, P4 ;  /* 0x0000007409277211 */ /* 0x000fca00020f0c1b */
[----:B0-----:R0:W-:Y:S04]  /*a450*/  ST.E.128 desc[UR4][R38.64], R12 ;  /* 0x0000000c26007985 */ /* 0x0011e8000c101d04 */
[----:B-1----:R0:W-:Y:S02]  /*a460*/  @!P3 ST.E.128 desc[UR4][R40.64], R32 ;  /* 0x000000202800b985 */ /* 0x0021e4000c101d04 */
.L_x_536:
[----:B------:R-:W-:Y:S05]  /*a470*/  BSYNC B1 ;  /* 0x0000000000017941 */ /* 0x000fea0003800000 */
.L_x_535:
[----:B------:R-:W-:-:S13]  /*a480*/  ISETP.NE.AND P3, PT, R21, RZ, PT ;  /* 0x000000ff1500720c */ /* 0x000fda0003f65270 */
[----:B------:R-:W-:Y:S05]  /*a490*/  @!P3 BRA `(.L_x_492) ;  /* 0x0000000c00f8b947 */ /* 0x000fea0003800000 */
[----:B0-----:R-:W4:Y:S01]  /*a4a0*/  LDL R15, [R1+0x54] ;  /* 0x00005400010f7983 */ /* 0x001f220000100800 */
[----:B------:R-:W-:Y:S01]  /*a4b0*/  SEL R132, R111, R132, !P1 ;  /* 0x000000846f847207 */ /* 0x000fe20004800000 */
[----:B------:R-:W-:Y:S01]  /*a4c0*/  VIADD R14, R224, 0x40 ;  /* 0x00000040e00e7836 */ /* 0x000fe20000000000 */
[----:B------:R-:W-:Y:S01]  /*a4d0*/  ISETP.GE.AND P4, PT, R214, R110, PT ;  /* 0x0000006ed600720c */ /* 0x000fe20003f86270 */
[----:B---3--:R-:W-:Y:S01]  /*a4e0*/  VIADD R32, R224, 0x40 ;  /* 0x00000040e0207836 */ /* 0x008fe20000000000 */
[----:B------:R-:W-:Y:S01]  /*a4f0*/  SHF.R.S32.HI R11, RZ, 0x1f, R132 ;  /* 0x0000001fff0b7819 */ /* 0x000fe20000011484 */
[----:B------:R-:W-:Y:S01]  /*a500*/  IMAD.SHL.U32 R14, R14, 0x40, RZ ;  /* 0x000000400e0e7824 */ /* 0x000fe200078e00ff */
[----:B------:R-:W-:Y:S01]  /*a510*/  LEA R38, P3, R20, R117, 0x1 ;  /* 0x0000007514267211 */ /* 0x000fe200078608ff */
[----:B------:R-:W-:Y:S01]  /*a520*/  IMAD.SHL.U32 R32, R32, 0x40, RZ ;  /* 0x0000004020207824 */ /* 0x000fe200078e00ff */
[----:B------:R-:W-:Y:S01]  /*a530*/  LEA.HI R11, R11, R132, RZ, 0x4 ;  /* 0x000000840b0b7211 */ /* 0x000fe200078f20ff */
[----:B------:R-:W-:Y:S01]  /*a540*/  BSSY B1, `(.L_x_539) ;  /* 0x0000073000017945 */ /* 0x000fe20003800000 */
[----:B------:R-:W-:-:S02]  /*a550*/  LOP3.LUT R14, R14, 0x1c0, RZ, 0xc0, !PT ;  /* 0x000001c00e0e7812 */ /* 0x000fc400078ec0ff */
[----:B------:R-:W-:Y:S02]  /*a560*/  LEA.HI.SX32 R11, R11, R10, 0x1c ;  /* 0x0000000a0b0b7211 */ /* 0x000fe400078fe2ff */
[----:B------:R-:W-:Y:S02]  /*a570*/  LOP3.LUT R32, R32, 0x1c0, RZ, 0xc0, !PT ;  /* 0x000001c020207812 */ /* 0x000fe400078ec0ff */
[----:B------:R-:W-:Y:S02]  /*a580*/  SHF.R.S32.HI R12, RZ, 0x1f, R11 ;  /* 0x0000001fff0c7819 */ /* 0x000fe4000001140b */
[----:B------:R-:W-:Y:S02]  /*a590*/  SHF.R.U32.HI R14, RZ, 0x3, R14 ;  /* 0x00000003ff0e7819 */ /* 0x000fe4000001160e */
[----:B------:R-:W-:Y:S01]  /*a5a0*/  LEA.HI R12, R12, R11, RZ, 0x3 ;  /* 0x0000000b0c0c7211 */ /* 0x000fe200078f18ff */
[----:B------:R-:W-:Y:S01]  /*a5b0*/  IMAD.SHL.U32 R11, R11, 0x8, RZ ;  /* 0x000000080b0b7824 */ /* 0x000fe200078e00ff */
[----:B------:R-:W-:-:S02]  /*a5c0*/  LEA.HI.X R39, R20, R116, R28, 0x1, P3 ;  /* 0x0000007414277211 */ /* 0x000fc400018f0c1c */
[----:B------:R-:W-:Y:S02]  /*a5d0*/  SHF.R.S32.HI R13, RZ, 0x3, R12 ;  /* 0x00000003ff0d7819 */ /* 0x000fe4000001140c */
[----:B------:R-:W-:-:S04]  /*a5e0*/  LOP3.LUT R12, R32, 0x38, R11, 0xf8, !PT ;  /* 0x00000038200c7812 */ /* 0x000fc800078ef80b */
        /* <DEDUP_REMOVED lines=10> */
[--C-:B------:R-:W-:Y:S01]  /*a690*/  SHF.R.U64 R42, R72, 0x10, R73.reuse ;  /* 0x00000010482a7819 */ /* 0x100fe20000001249 */
[----:B-1----:R-:W-:Y:S01]  /*a6a0*/  IMAD.U32 R46, R33, 0x10000, RZ ;  /* 0x00010000212e7824 */ /* 0x002fe200078e00ff */
[----:B------:R-:W-:Y:S01]  /*a6b0*/  SHF.R.U32.HI R72, RZ, 0x10, R73 ;  /* 0x00000010ff487819 */ /* 0x000fe20000011649 */
[----:B0-----:R-:W-:Y:S01]  /*a6c0*/  IMAD.U32 R44, R13, 0x10000, RZ ;  /* 0x000100000d2c7824 */ /* 0x001fe200078e00ff */
[--C-:B------:R-:W-:Y:S01]  /*a6d0*/  SHF.R.U64 R40, R64, 0x10, R65.reuse ;  /* 0x0000001040287819 */ /* 0x100fe20000001241 */
[----:B------:R-:W-:Y:S01]  /*a6e0*/  IMAD.U32 R50, R35, 0x10000, RZ ;  /* 0x0001000023327824 */ /* 0x000fe200078e00ff */
[----:B------:R-:W-:Y:S01]  /*a6f0*/  SHF.R.U32.HI R64, RZ, 0x10, R65 ;  /* 0x00000010ff407819 */ /* 0x000fe20000011641 */
[----:B------:R-:W-:Y:S01]  /*a700*/  IMAD.U32 R49, R15, 0x10000, RZ ;  /* 0x000100000f317824 */ /* 0x000fe200078e00ff */
[----:B------:R-:W-:Y:S01]  /*a710*/  PRMT R72, R137, 0x5410, R72 ;  /* 0x0000541089487816 */ /* 0x000fe20000000048 */
[----:B------:R-:W-:Y:S01]  /*a720*/  IMAD.U32 R51, R34, 0x10000, RZ ;  /* 0x0001000022337824 */ /* 0x000fe200078e00ff */
[----:B------:R-:W-:Y:S01]  /*a730*/  PRMT R64, R139, 0x5410, R64 ;  /* 0x000054108b407816 */ /* 0x000fe20000000040 */
[----:B------:R-:W-:Y:S01]  /*a740*/  IMAD.U32 R48, R14, 0x10000, RZ ;  /* 0x000100000e307824 */ /* 0x000fe200078e00ff */
[--C-:B------:R-:W-:Y:S01]  /*a750*/  SHF.R.U64 R43, R74, 0x10, R75.reuse ;  /* 0x000000104a2b7819 */ /* 0x100fe2000000124b */
[----:B------:R-:W-:Y:S01]  /*a760*/  IMAD.U32 R52, R72, 0x10000, RZ ;  /* 0x0001000048347824 */ /* 0x000fe200078e00ff */
[----:B------:R-:W-:Y:S01]  /*a770*/  SHF.R.U32.HI R74, RZ, 0x10, R75 ;  /* 0x00000010ff4a7819 */ /* 0x000fe2000001164b */
[----:B------:R-:W-:Y:S01]  /*a780*/  IMAD.U32 R53, R64, 0x10000, RZ ;  /* 0x0001000040357824 */ /* 0x000fe200078e00ff */
[----:B------:R-:W-:-:S02]  /*a790*/  SHF.R.U64 R41, R66, 0x10, R67 ;  /* 0x0000001042297819 */ /* 0x000fc40000001243 */
[----:B------:R-:W-:Y:S02]  /*a7a0*/  SHF.R.U32.HI R66, RZ, 0x10, R67 ;  /* 0x00000010ff427819 */ /* 0x000fe40000011643 */
[----:B------:R-:W-:Y:S01]  /*a7b0*/  PRMT R54, R138, 0x5432, R43 ;  /* 0x000054328a367816 */ /* 0x000fe2000000002b */
[-C--:B------:R-:W-:Y:S01]  /*a7c0*/  FMUL.FTZ R43, R46, R52.reuse ;  /* 0x000000342e2b7220 */ /* 0x080fe20000410000 */
[----:B------:R-:W-:Y:S01]  /*a7d0*/  PRMT R74, R138, 0x5410, R74 ;  /* 0x000054108a4a7816 */ /* 0x000fe2000000004a */
[-C--:B------:R-:W-:Y:S01]  /*a7e0*/  FMUL.FTZ R46, R46, R53.reuse ;  /* 0x000000352e2e7220 */ /* 0x080fe20000410000 */
[----:B------:R-:W-:Y:S01]  /*a7f0*/  PRMT R66, R140, 0x5410, R66 ;  /* 0x000054108c427816 */ /* 0x000fe20000000042 */
[----:B------:R-:W-:Y:S01]  /*a800*/  FFMA.FTZ R43, R44, R53, -R43 ;  /* 0x000000352c2b7223 */ /* 0x000fe2000001082b */
[----:B------:R-:W-:Y:S01]  /*a810*/  LOP3.LUT R47, R33, 0xffff0000, RZ, 0xc0, !PT ;  /* 0xffff0000212f7812 */ /* 0x000fe200078ec0ff */
[----:B------:R-:W-:Y:S01]  /*a820*/  IMAD.U32 R53, R74, 0x10000, RZ ;  /* 0x000100004a357824 */ /* 0x000fe200078e00ff */
[----:B------:R-:W-:Y:S01]  /*a830*/  LOP3.LUT R72, R72, 0xffff0000, RZ, 0xc0, !PT ;  /* 0xffff000048487812 */ /* 0x000fe200078ec0ff */
[----:B------:R-:W-:Y:S01]  /*a840*/  FFMA.FTZ R46, R44, R52, R46 ;  /* 0x000000342c2e7223 */ /* 0x000fe2000001002e */
[----:B------:R-:W-:Y:S01]  /*a850*/  LOP3.LUT R64, R64, 0xffff0000, RZ, 0xc0, !PT ;  /* 0xffff000040407812 */ /* 0x000fe200078ec0ff */
[----:B------:R-:W-:Y:S01]  /*a860*/  IMAD.U32 R44, R66, 0x10000, RZ ;  /* 0x00010000422c7824 */ /* 0x000fe200078e00ff */
[----:B------:R-:W-:Y:S01]  /*a870*/  PRMT R42, R137, 0x5432, R42 ;  /* 0x00005432892a7816 */ /* 0x000fe2000000002a */
[C---:B------:R-:W-:Y:S01]  /*a880*/  FMUL.FTZ R52, R50.reuse, R53 ;  /* 0x0000003532347220 */ /* 0x040fe20000410000 */
[----:B------:R-:W-:Y:S01]  /*a890*/  PRMT R40, R139, 0x5432, R40 ;  /* 0x000054328b287816 */ /* 0x000fe20000000028 */
[----:B------:R-:W-:Y:S01]  /*a8a0*/  FMUL.FTZ R55, R47, R72 ;  /* 0x000000482f377220 */ /* 0x000fe20000410000 */
[----:B------:R-:W-:Y:S01]  /*a8b0*/  LOP3.LUT R45, R13, 0xffff0000, RZ, 0xc0, !PT ;  /* 0xffff00000d2d7812 */ /* 0x000fe200078ec0ff */
[----:B------:R-:W-:Y:S01]  /*a8c0*/  FMUL.FTZ R50, R50, R44 ;  /* 0x0000002c32327220 */ /* 0x000fe20000410000 */
[----:B------:R-:W-:Y:S01]  /*a8d0*/  FMUL.FTZ R47, R47, R64 ;  /* 0x000000402f2f7220 */ /* 0x000fe20000410000 */
[----:B------:R-:W-:-:S02]  /*a8e0*/  IMAD.U32 R33, R32, 0x10000, RZ ;  /* 0x0001000020217824 */ /* 0x000fc400078e00ff */
[C---:B------:R-:W-:Y:S01]  /*a8f0*/  FFMA.FTZ R52, R49.reuse, R44, -R52 ;  /* 0x0000002c31347223 */ /* 0x040fe20000010834 */
[----:B------:R-:W-:Y:S02]  /*a900*/  IMAD.U32 R56, R42, 0x10000, RZ ;  /* 0x000100002a387824 */ /* 0x000fe400078e00ff */
[----:B------:R-:W-:Y:S01]  /*a910*/  FFMA.FTZ R50, R49, R53, R50 ;  /* 0x0000003531327223 */ /* 0x000fe20000010032 */
[C---:B------:R-:W-:Y:S02]  /*a920*/  IMAD.U32 R44, R40.reuse, 0x10000, RZ ;  /* 0x00010000282c7824 */ /* 0x040fe400078e00ff */
[C---:B------:R-:W-:Y:S01]  /*a930*/  FFMA.FTZ R55, R45.reuse, R64, -R55 ;  /* 0x000000402d377223 */ /* 0x040fe20000010837 */
[----:B------:R-:W-:Y:S01]  /*a940*/  FFMA.FTZ R47, R45, R72, R47 ;  /* 0x000000482d2f7223 */ /* 0x000fe2000001002f */
[----:B------:R-:W-:Y:S01]  /*a950*/  LOP3.LUT R49, R40, 0xffff0000, RZ, 0xc0, !PT ;  /* 0xffff000028317812 */ /* 0x000fe200078ec0ff */
[C---:B------:R-:W-:Y:S01]  /*a960*/  FMUL.FTZ R40, R33.reuse, R56 ;  /* 0x0000003821287220 */ /* 0x040fe20000410000 */
[----:B------:R-:W-:Y:S01]  /*a970*/  LOP3.LUT R32, R32, 0xffff0000, RZ, 0xc0, !PT ;  /* 0xffff000020207812 */ /* 0x000fe200078ec0ff */
[----:B------:R-:W-:Y:S01]  /*a980*/  IMAD.U32 R13, R12, 0x10000, RZ ;  /* 0x000100000c0d7824 */ /* 0x000fe200078e00ff */
[----:B------:R-:W-:Y:S01]  /*a990*/  LOP3.LUT R45, R42, 0xffff0000, RZ, 0xc0, !PT ;  /* 0xffff00002a2d7812 */ /* 0x000fe200078ec0ff */
[-C--:B------:R-:W-:Y:S01]  /*a9a0*/  FMUL.FTZ R33, R33, R44.reuse ;  /* 0x0000002c21217220 */ /* 0x080fe20000410000 */
[----:B------:R-:W-:Y:S01]  /*a9b0*/  LOP3.LUT R35, R35, 0xffff0000, RZ, 0xc0, !PT ;  /* 0xffff000023237812 */ /* 0x000fe200078ec0ff */
[C---:B------:R-:W-:Y:S01]  /*a9c0*/  FFMA.FTZ R40, R13.reuse, R44, -R40 ;  /* 0x0000002c0d287223 */ /* 0x040fe20000010828 */
[----:B------:R-:W-:Y:S01]  /*a9d0*/  PRMT R41, R140, 0x5432, R41 ;  /* 0x000054328c297816 */ /* 0x000fe20000000029 */
[----:B------:R-:W-:Y:S01]  /*a9e0*/  FMUL.FTZ R53, R32, R45 ;  /* 0x0000002d20357220 */ /* 0x000fe20000410000 */
[----:B------:R-:W-:Y:S01]  /*a9f0*/  LOP3.LUT R74, R74, 0xffff0000, RZ, 0xc0, !PT ;  /* 0xffff00004a4a7812 */ /* 0x000fe200078ec0ff */
[----:B------:R-:W-:Y:S01]  /*aa00*/  FFMA.FTZ R33, R13, R56, R33 ;  /* 0x000000380d217223 */ /* 0x000fe20000010021 */
[----:B------:R-:W-:Y:S01]  /*aa10*/  LOP3.LUT R66, R66, 0xffff0000, RZ, 0xc0, !PT ;  /* 0xffff000042427812 */ /* 0x000fe200078ec0ff */
[-C--:B------:R-:W-:Y:S01]  /*aa20*/  FMUL.FTZ R57, R32, R49.reuse ;  /* 0x0000003120397220 */ /* 0x080fe20000410000 */
[----:B------:R-:W-:Y:S01]  /*aa30*/  LOP3.LUT R12, R12, 0xffff0000, RZ, 0xc0, !PT ;  /* 0xffff00000c0c7812 */ /* 0x000fe200078ec0ff */
[----:B------:R-:W-:Y:S01]  /*aa40*/  FMUL.FTZ R60, R35, R74 ;  /* 0x0000004a233c7220 */ /* 0x000fe20000410000 */
[----:B------:R-:W-:Y:S01]  /*aa50*/  LOP3.LUT R15, R15, 0xffff0000, RZ, 0xc0, !PT ;  /* 0xffff00000f0f7812 */ /* 0x000fe200078ec0ff */
[----:B------:R-:W-:Y:S01]  /*aa60*/  IMAD.U32 R42, R41, 0x10000, RZ ;  /* 0x00010000292a7824 */ /* 0x000fe200078e00ff */
[----:B------:R-:W-:Y:S01]  /*aa70*/  LOP3.LUT R34, R34, 0xffff0000, RZ, 0xc0, !PT ;  /* 0xffff000022227812 */ /* 0x000fe200078ec0ff */
[-C--:B------:R-:W-:Y:S01]  /*aa80*/  FMUL.FTZ R58, R35, R66.reuse ;  /* 0x00000042233a7220 */ /* 0x080fe20000410000 */
[C---:B------:R-:W-:Y:S01]  /*aa90*/  LOP3.LUT R13, R54.reuse, 0xffff0000, RZ, 0xc0, !PT ;  /* 0xffff0000360d7812 */ /* 0x040fe200078ec0ff */
[----:B------:R-:W-:Y:S01]  /*aaa0*/  IMAD.U32 R32, R54, 0x10000, RZ ;  /* 0x0001000036207824 */ /* 0x000fe200078e00ff */
[----:B------:R-:W-:Y:S01]  /*aab0*/  LOP3.LUT R41, R41, 0xffff0000, RZ, 0xc0, !PT ;  /* 0xffff000029297812 */ /* 0x000fe200078ec0ff */
[C---:B------:R-:W-:Y:S01]  /*aac0*/  FFMA.FTZ R53, R12.reuse, R49, -R53 ;  /* 0x000000310c357223 */ /* 0x040fe20000010835 */
[C---:B------:R-:W-:Y:S01]  /*aad0*/  FFMA.FTZ R35, R15.reuse, R66, -R60 ;  /* 0x000000420f237223 */ /* 0x040fe2000001083c */
[----:B------:R-:W-:Y:S01]  /*aae0*/  FFMA.FTZ R12, R12, R45, R57 ;  /* 0x0000002d0c0c7223 */ /* 0x000fe20000010039 */
[----:B------:R-:W-:Y:S01]  /*aaf0*/  LOP3.LUT R14, R14, 0xffff0000, RZ, 0xc0, !PT ;  /* 0xffff00000e0e7812 */ /* 0x000fe200078ec0ff */
[----:B------:R-:W-:Y:S01]  /*ab00*/  FFMA.FTZ R15, R15, R74, R58 ;  /* 0x0000004a0f0f7223 */ /* 0x000fe2000001003a */
[C---:B------:R-:W-:Y:S01]  /*ab10*/  FMUL.FTZ R45, R51.reuse, R32 ;  /* 0x00000020332d7220 */ /* 0x040fe20000410000 */
[C---:B------:R-:W-:Y:S01]  /*ab20*/  FMUL.FTZ R49, R34.reuse, R13 ;  /* 0x0000000d22317220 */ /* 0x040fe20000410000 */
[----:B------:R-:W-:Y:S01]  /*ab30*/  FMUL.FTZ R51, R51, R42 ;  /* 0x0000002a33337220 */ /* 0x000fe20000410000 */
[----:B------:R-:W-:Y:S01]  /*ab40*/  FMUL.FTZ R34, R34, R41 ;  /* 0x0000002922227220 */ /* 0x000fe20000410000 */
[----:B------:R-:W-:Y:S01]  /*ab50*/  F2FP.BF16.F32.PACK_AB R50, R15, R50 ;  /* 0x000000320f32723e */ /* 0x000fe200000010ff */
[C---:B------:R-:W-:Y:S01]  /*ab60*/  FFMA.FTZ R42, R48.reuse, R42, -R45 ;  /* 0x0000002a302a7223 */ /* 0x040fe2000001082d */
[----:B------:R-:W-:Y:S01]  /*ab70*/  FFMA.FTZ R32, R48, R32, R51 ;  /* 0x0000002030207223 */ /* 0x000fe20000010033 */
[----:B------:R-:W-:Y:S01]  /*ab80*/  FFMA.FTZ R13, R14, R13, R34 ;  /* 0x0000000d0e0d7223 */ /* 0x000fe20000010022 */
[----:B------:R-:W-:Y:S01]  /*ab90*/  F2FP.BF16.F32.PACK_AB R15, R12, R33 ;  /* 0x000000210c0f723e */ /* 0x000fe200000010ff */
[----:B------:R-:W-:Y:S01]  /*aba0*/  FFMA.FTZ R49, R14, R41, -R49 ;  /* 0x000000290e317223 */ /* 0x000fe20000010831 */
[----:B------:R-:W-:-:S02]  /*abb0*/  F2FP.BF16.F32.PACK_AB R35, R35, R52 ;  /* 0x000000342323723e */ /* 0x000fc400000010ff */
[----:B------:R-:W-:Y:S02]  /*abc0*/  F2FP.BF16.F32.PACK_AB R43, R55, R43 ;  /* 0x0000002b372b723e */ /* 0x000fe400000010ff */
[----:B------:R-:W-:Y:S02]  /*abd0*/  F2FP.BF16.F32.PACK_AB R46, R47, R46 ;  /* 0x0000002e2f2e723e */ /* 0x000fe400000010ff */
[----:B------:R-:W-:Y:S02]  /*abe0*/  F2FP.BF16.F32.PACK_AB R40, R53, R40 ;  /* 0x000000283528723e */ /* 0x000fe400000010ff */
[----:B------:R-:W-:Y:S01]  /*abf0*/  F2FP.BF16.F32.PACK_AB R34, R13, R32 ;  /* 0x000000200d22723e */ /* 0x000fe200000010ff */
[----:B------:R-:W-:Y:S01]  /*ac00*/  IMAD.MOV.U32 R32, RZ, RZ, R15 ;  /* 0x000000ffff207224 */ /* 0x000fe200078e000f */
[----:B------:R-:W-:Y:S01]  /*ac10*/  F2FP.BF16.F32.PACK_AB R14, R49, R42 ;  /* 0x0000002a310e723e */ /* 0x000fe200000010ff */
[----:B------:R-:W-:Y:S02]  /*ac20*/  IMAD.MOV.U32 R15, RZ, RZ, R35 ;  /* 0x000000ffff0f7224 */ /* 0x000fe400078e0023 */
[----:B------:R-:W-:-:S02]  /*ac30*/  IMAD.MOV.U32 R12, RZ, RZ, R40 ;  /* 0x000000ffff0c7224 */ /* 0x000fc400078e0028 */
[----:B------:R-:W-:Y:S02]  /*ac40*/  IMAD.MOV.U32 R13, RZ, RZ, R43 ;  /* 0x000000ffff0d7224 */ /* 0x000fe400078e002b */
[----:B------:R-:W-:Y:S02]  /*ac50*/  IMAD.MOV.U32 R33, RZ, RZ, R46 ;  /* 0x000000ffff217224 */ /* 0x000fe400078e002e */
[----:B------:R-:W-:-:S07]  /*ac60*/  IMAD.MOV.U32 R35, RZ, RZ, R50 ;  /* 0x000000ffff237224 */ /* 0x000fce00078e0032 */
.L_x_540:
[----:B------:R-:W-:Y:S05]  /*ac70*/  BSYNC B1 ;  /* 0x0000000000017941 */ /* 0x000fea0003800000 */
.L_x_539:
[----:B------:R-:W-:Y:S01]  /*ac80*/  ISETP.GE.AND P3, PT, R11, R128, PT ;  /* 0x000000800b00720c */ /* 0x000fe20003f66270 */
[----:B------:R-:W-:Y:S02]  /*ac90*/  ULDC.64 UR4, c[0x0][0x208] ;  /* 0x0000820000047ab9 */ /* 0x000fe40000000a00 */
[----:B0-----:R0:W-:Y:S10]  /*aca0*/  ST.E.128 desc[UR4][R38.64], R12 ;  /* 0x0000000c26007985 */ /* 0x0011f4000c101d04 */
[----:B------:R-:W-:Y:S05]  /*acb0*/  @P3 BRA `(.L_x_492) ;  /* 0x0000000400f03947 */ /* 0x000fea0003800000 */
[----:B------:R-:W-:Y:S01]  /*acc0*/  IMAD.WIDE R36, R11, 0x2, R36 ;  /* 0x000000020b247825 */ /* 0x000fe200078e0224 */
[----:B------:R-:W-:-:S04]  /*acd0*/  ULDC.64 UR4, c[0x0][0x208] ;  /* 0x0000820000047ab9 */ /* 0x000fc80000000a00 */
[----:B-1----:R1:W-:Y:S01]  /*ace0*/  ST.E.128 desc[UR4][R36.64], R32 ;  /* 0x0000002024007985 */ /* 0x0023e2000c101d04 */
[----:B------:R-:W-:Y:S05]  /*acf0*/  BRA `(.L_x_492) ;  /* 0x0000000400e07947 */ /* 0x000fea0003800000 */
.L_x_446:
[----:B------:R-:W-:-:S04]  /*ad00*/  ULOP3.LUT UR4, UR60, 0x1, URZ, 0xfc, !UPT ;  /* 0x000000013c047892 */ /* 0x000fc8000f8efc3f */
[----:B------:R-:W-:-:S06]  /*ad10*/  UISETP.NE.AND UP0, UPT, UR4, 0x3, UPT ;  /* 0x000000030400788c */ /* 0x000fcc000bf05270 */
[----:B------:R-:W-:-:S13]  /*ad20*/  PLOP3.LUT P0, PT, PT, PT, UP0, 0x80, 0x0 ;  /* 0x000000000000781c */ /* 0x000fda0003f0f008 */
[----:B------:R-:W-:Y:S05]  /*ad30*/  @!P0 BRA `(.L_x_541) ;  /* 0x0000000000048947 */ /* 0x000fea0003800000 */
[----:B------:R-:W-:Y:S01]  /*ad40*/  BPT.TRAP 0x1 ;  /* 0x000000040000795c */ /* 0x000fe20000300000 */
.L_x_541:
[----:B------:R-:W-:Y:S01]  /*ad50*/  IMAD R87, R213, 0x8, R23 ;  /* 0x00000008d5577824 */ /* 0x000fe200078e0217 */
[----:B------:R-:W-:Y:S01]  /*ad60*/  SHF.L.U32 R88, R225, 0x1f, RZ ;  /* 0x0000001fe1587819 */ /* 0x000fe200000006ff */
[----:B------:R-:W-:Y:S01]  /*ad70*/  BSSY B1, `(.L_x_542) ;  /* 0x0000004000017945 */ /* 0x000fe20003800000 */
[----:B------:R-:W-:Y:S02]  /*ad80*/  SHF.R.S32.HI R84, RZ, 0x1f, R30 ;  /* 0x0000001fff547819 */ /* 0x000fe4000001141e */
[----:B------:R-:W0:Y:S02]  /*ad90*/  SYNCS.PHASECHK.TRANS64.TRYWAIT P3, [R87+URZ+0x38890], R88 ;  /* 0x03889058570075a7 */ /* 0x000e24000806017f */
[----:B0-----:R-:W-:Y:S05]  /*ada0*/  @!P3 BRA `(.L_x_543) ;  /* 0x0000020000f8b947 */ /* 0x001fea0003800000 */
.L_x_836:
[----:B------:R-:W-:Y:S05]  /*adb0*/  BSYNC B1 ;  /* 0x0000000000017941 */ /* 0x000fea0003800000 */
.L_x_542:
[----:B------:R-:W-:Y:S01]  /*adc0*/  ULDC.64 UR4, c[0x0][0x300] ;  /* 0x0000c00000047ab9 */ /* 0x000fe20000000a00 */
[----:B-----5:R-:W-:Y:S01]  /*add0*/  SHF.R.S32.HI R85, RZ, 0x1f, R29 ;  /* 0x0000001fff557819 */ /* 0x020fe2000001141d */
[----:B------:R-:W-:Y:S01]  /*ade0*/  IMAD R11, R84, UR4, RZ ;  /* 0x00000004540b7c24 */ /* 0x000fe2000f8e02ff */
[----:B------:R-:W-:Y:S01]  /*adf0*/  ULDC.64 UR6, c[0x0][0x2e8] ;  /* 0x0000ba0000067ab9 */ /* 0x000fe20000000a00 */
[----:B------:R-:W-:-:S04]  /*ae00*/  IMAD.WIDE.U32 R12, R30, UR4, RZ ;  /* 0x000000041e0c7c25 */ /* 0x000fc8000f8e00ff */
[----:B------:R-:W-:Y:S01]  /*ae10*/  IMAD R11, R30, UR5, R11 ;  /* 0x000000051e0b7c24 */ /* 0x000fe2000f8e020b */
[----:B------:R-:W-:Y:S01]  /*ae20*/  ULDC.64 UR4, c[0x0][0x310] ;  /* 0x0000c40000047ab9 */ /* 0x000fe20000000a00 */
[----:B------:R-:W-:Y:S02]  /*ae30*/  IMAD R86, R2, -0x50, R24 ;  /* 0xffffffb002567824 */ /* 0x000fe400078e0218 */
[----:B------:R-:W-:Y:S02]  /*ae40*/  IMAD R14, R85, UR4, RZ ;  /* 0x00000004550e7c24 */ /* 0x000fe4000f8e02ff */
[----:B------:R-:W-:Y:S01]  /*ae50*/  IMAD.IADD R13, R13, 0x1, R11 ;  /* 0x000000010d0d7824 */ /* 0x000fe200078e020b */
[----:B------:R-:W-:Y:S01]  /*ae60*/  VIMNMX R86, R86, 0x50, PT ;  /* 0x0000005056567848 */ /* 0x000fe20003fe0100 */
[C---:B------:R-:W-:Y:S02]  /*ae70*/  IMAD R11, R29.reuse, UR5, R14 ;  /* 0x000000051d0b7c24 */ /* 0x040fe4000f8e020e */
[----:B------:R-:W-:Y:S01]  /*ae80*/  IMAD.WIDE.U32 R12, R29, UR4, R12 ;  /* 0x000000041d0c7c25 */ /* 0x000fe2000f8e000c */
[----:B------:R-:W-:-:S03]  /*ae90*/  ULDC.64 UR4, c[0x0][0x308] ;  /* 0x0000c20000047ab9 */ /* 0x000fc60000000a00 */
[----:B------:R-:W-:Y:S02]  /*aea0*/  IMAD.IADD R13, R13, 0x1, R11 ;  /* 0x000000010d0d7824 */ /* 0x000fe400078e020b */
[----:B------:R-:W-:Y:S02]  /*aeb0*/  IMAD.IADD R36, R86, 0x1, -R224 ;  /* 0x0000000156247824 */ /* 0x000fe400078e0ae0 */
[----:B------:R-:W-:Y:S01]  /*aec0*/  IMAD.WIDE.U32 R12, R223, UR4, R12 ;  /* 0x00000004df0c7c25 */ /* 0x000fe2000f8e000c */
[----:B------:R-:W-:-:S03]  /*aed0*/  UMOV UR4, 0xffffffff ;  /* 0xffffffff00047882 */ /* 0x000fc60000000000 */
[----:B------:R-:W-:Y:S01]  /*aee0*/  IMAD R35, R223, UR5, R13 ;  /* 0x00000005df237c24 */ /* 0x000fe2000f8e020d */
[----:B------:R-:W-:-:S04]  /*aef0*/  LEA R34, P3, R12, UR6, 0x1 ;  /* 0x000000060c227c11 */ /* 0x000fc8000f8608ff */
[----:B------:R-:W-:Y:S02]  /*af00*/  LEA.HI.X R35, R12, UR7, R35, 0x1, P3 ;  /* 0x000000070c237c11 */ /* 0x000fe400098f0c23 */
[----:B------:R-:W-:Y:S01]  /*af10*/  ISETP.GE.AND P3, PT, R36, 0x1, PT ;  /* 0x000000012400780c */ /* 0x000fe20003f66270 */
[----:B------:R-:W-:-:S12]  /*af20*/  BRA.DIV UR4, `(.L_x_544) ;  /* 0x0000020204ac7947 */ /* 0x000fd8000b800000 */
[----:B------:R1:W2:Y:S04]  /*af30*/  SHFL.IDX PT, R37, R35, RZ, 0x181f ;  /* 0x00181fff23257589 */ /* 0x0002a800000e0000 */
[----:B------:R1:W3:Y:S02]  /*af40*/  SHFL.IDX PT, R39, R34, RZ, 0x181f ;  /* 0x00181fff22277589 */ /* 0x0002e400000e0000 */
.L_x_840:
[----:B------:R-:W-:Y:S04]  /*af50*/  BSSY B1, `(.L_x_545) ;  /* 0x0000018000017945 */ /* 0x000fe80003800000 */
[----:B------:R-:W-:Y:S05]  /*af60*/  @!P3 BRA `(.L_x_546) ;  /* 0x000000000058b947 */ /* 0x000fea0003800000 */
[----:B------:R-:W-:Y:S01]  /*af70*/  ULDC UR4, c[0x0][0x2f4] ;  /* 0x0000bd0000047ab9 */ /* 0x000fe20000000800 */
[----:B------:R-:W-:Y:S01]  /*af80*/  ULDC.64 UR6, c[0x0][0x208] ;  /* 0x0000820000067ab9 */ /* 0x000fe20000000a00 */
[----:B------:R-:W-:-:S13]  /*af90*/  ISETP.GE.AND P4, PT, R16, UR4, PT ;  /* 0x0000000410007c0c */ /* 0x000fda000bf86270 */
[----:B------:R-:W4:Y:S01]  /*afa0*/  @!P4 LDS.128 R12, [R31+0x24400] ;  /* 0x024400001f0cc984 */ /* 0x000f220000000c00 */
[----:B---3--:R-:W-:-:S04]  /*afb0*/  @!P4 LEA R32, P3, R16, R39, 0x1 ;  /* 0x000000271020c211 */ /* 0x008fc800078608ff */
[----:B--2---:R-:W-:Y:S02]  /*afc0*/  @!P4 LEA.HI.X R33, R16, R37, R17, 0x1, P3 ;  /* 0x000000251021c211 */ /* 0x004fe400018f0c11 */
[----:B------:R-:W-:-:S03]  /*afd0*/  ISETP.GE.AND P3, PT, R214, UR4, PT ;  /* 0x00000004d6007c0c */ /* 0x000fc6000bf66270 */
[----:B----4-:R2:W-:Y:S10]  /*afe0*/  @!P4 ST.E.128 desc[UR6][R32.64], R12 ;  /* 0x0000000c2000c985 */ /* 0x0105f4000c101d06 */
[----:B------:R-:W3:Y:S01]  /*aff0*/  @!P3 LDS.128 R12, [R31+0x26c00] ;  /* 0x026c00001f0cb984 */ /* 0x000ee20000000c00 */
[----:B--2---:R-:W-:-:S04]  /*b000*/  @!P3 LEA R32, P4, R212, R39, 0x1 ;  /* 0x00000027d420b211 */ /* 0x004fc800078808ff */
[----:B------:R-:W-:Y:S02]  /*b010*/  @!P3 LEA.HI.X R33, R212, R37, R215, 0x1, P4 ;  /* 0x00000025d421b211 */ /* 0x000fe400020f0cd7 */
[----:B------:R-:W-:-:S03]  /*b020*/  ISETP.GE.AND P4, PT, R19, UR4, PT ;  /* 0x0000000413007c0c */ /* 0x000fc6000bf86270 */
[----:B---3--:R2:W-:Y:S10]  /*b030*/  @!P3 ST.E.128 desc[UR6][R32.64], R12 ;  /* 0x0000000c2000b985 */ /* 0x0085f4000c101d06 */
[----:B------:R-:W3:Y:S01]  /*b040*/  @!P4 LDS.128 R12, [R31+0x29400] ;  /* 0x029400001f0cc984 */ /* 0x000ee20000000c00 */
[----:B--2---:R-:W-:-:S04]  /*b050*/  @!P4 LEA R32, P3, R19, R39, 0x1 ;  /* 0x000000271320c211 */ /* 0x004fc800078608ff */
[----:B------:R-:W-:Y:S02]  /*b060*/  @!P4 LEA.HI.X R33, R19, R37, R219, 0x1, P3 ;  /* 0x000000251321c211 */ /* 0x000fe400018f0cdb */
[----:B------:R-:W-:-:S03]  /*b070*/  ISETP.GE.AND P3, PT, R22, UR4, PT ;  /* 0x0000000416007c0c */ /* 0x000fc6000bf66270 */
[----:B---3--:R2:W-:Y:S10]  /*b080*/  @!P4 ST.E.128 desc[UR6][R32.64], R12 ;  /* 0x0000000c2000c985 */ /* 0x0085f4000c101d06 */
[----:B------:R-:W3:Y:S01]  /*b090*/  @!P3 LDS.128 R12, [R31+0x2bc00] ;  /* 0x02bc00001f0cb984 */ /* 0x000ee20000000c00 */
[----:B--2---:R-:W-:-:S04]  /*b0a0*/  @!P3 LEA R32, P4, R22, R39, 0x1 ;  /* 0x000000271620b211 */ /* 0x004fc800078808ff */
[----:B------:R-:W-:-:S05]  /*b0b0*/  @!P3 LEA.HI.X R33, R22, R37, R218, 0x1, P4 ;  /* 0x000000251621b211 */ /* 0x000fca00020f0cda */
[----:B---3--:R4:W-:Y:S04]  /*b0c0*/  @!P3 ST.E.128 desc[UR6][R32.64], R12 ;  /* 0x0000000c2000b985 */ /* 0x0089e8000c101d06 */
.L_x_546:
[----:B------:R-:W-:Y:S05]  /*b0d0*/  BSYNC B1 ;  /* 0x0000000000017941 */ /* 0x000fea0003800000 */
.L_x_545:
[----:B------:R-:W-:-:S03]  /*b0e0*/  UMOV UR4, 0xffffffff ;  /* 0xffffffff00047882 */ /* 0x000fc60000000000 */
[----:B------:R-:W-:Y:S05]  /*b0f0*/  BRA.DIV UR4, `(.L_x_547) ;  /* 0x0000020204847947 */ /* 0x000fea000b800000 */
[----:B--2---:R2:W0:Y:S04]  /*b100*/  SHFL.IDX PT, R37, R35, 0x1, 0x181f ;  /* 0x00381f0023257f89 */ /* 0x00442800000e0000 */
[----:B---3--:R2:W3:Y:S02]  /*b110*/  SHFL.IDX PT, R39, R34, 0x1, 0x181f ;  /* 0x00381f0022277f89 */ /* 0x0084e400000e0000 */
.L_x_844:
[----:B------:R-:W-:Y:S01]  /*b120*/  ISETP.GE.AND P3, PT, R36, 0x21, PT ;  /* 0x000000212400780c */ /* 0x000fe20003f66270 */
[----:B------:R-:W-:-:S12]  /*b130*/  BSSY B1, `(.L_x_548) ;  /* 0x0000018000017945 */ /* 0x000fd80003800000 */
[----:B------:R-:W-:Y:S05]  /*b140*/  @!P3 BRA `(.L_x_549) ;  /* 0x000000000058b947 */ /* 0x000fea0003800000 */
[----:B------:R-:W-:Y:S01]  /*b150*/  ULDC UR4, c[0x0][0x2f4] ;  /* 0x0000bd0000047ab9 */ /* 0x000fe20000000800 */
[----:B------:R-:W-:Y:S01]  /*b160*/  ULDC.64 UR6, c[0x0][0x208] ;  /* 0x0000820000067ab9 */ /* 0x000fe20000000a00 */
[----:B------:R-:W-:-:S13]  /*b170*/  ISETP.GE.AND P4, PT, R16, UR4, PT ;  /* 0x0000000410007c0c */ /* 0x000fda000bf86270 */
[----:B----4-:R-:W4:Y:S01]  /*b180*/  @!P4 LDS.128 R12, [R31+0x25400] ;  /* 0x025400001f0cc984 */ /* 0x010f220000000c00 */
[----:B---3--:R-:W-:-:S04]  /*b190*/  @!P4 LEA R32, P3, R16, R39, 0x1 ;  /* 0x000000271020c211 */ /* 0x008fc800078608ff */
[----:B0-----:R-:W-:Y:S02]  /*b1a0*/  @!P4 LEA.HI.X R33, R16, R37, R17, 0x1, P3 ;  /* 0x000000251021c211 */ /* 0x001fe400018f0c11 */
[----:B------:R-:W-:-:S03]  /*b1b0*/  ISETP.GE.AND P3, PT, R214, UR4, PT ;  /* 0x00000004d6007c0c */ /* 0x000fc6000bf66270 */
[----:B----4-:R0:W-:Y:S10]  /*b1c0*/  @!P4 ST.E.128 desc[UR6][R32.64], R12 ;  /* 0x0000000c2000c985 */ /* 0x0101f4000c101d06 */
[----:B------:R-:W3:Y:S01]  /*b1d0*/  @!P3 LDS.128 R12, [R31+0x27c00] ;  /* 0x027c00001f0cb984 */ /* 0x000ee20000000c00 */
[----:B0-----:R-:W-:-:S04]  /*b1e0*/  @!P3 LEA R32, P4, R212, R39, 0x1 ;  /* 0x00000027d420b211 */ /* 0x001fc800078808ff */
[----:B------:R-:W-:Y:S02]  /*b1f0*/  @!P3 LEA.HI.X R33, R212, R37, R215, 0x1, P4 ;  /* 0x00000025d421b211 */ /* 0x000fe400020f0cd7 */
[----:B------:R-:W-:-:S03]  /*b200*/  ISETP.GE.AND P4, PT, R19, UR4, PT ;  /* 0x0000000413007c0c */ /* 0x000fc6000bf86270 */
[----:B---3--:R0:W-:Y:S10]  /*b210*/  @!P3 ST.E.128 desc[UR6][R32.64], R12 ;  /* 0x0000000c2000b985 */ /* 0x0081f4000c101d06 */
[----:B------:R-:W3:Y:S01]  /*b220*/  @!P4 LDS.128 R12, [R31+0x2a400] ;  /* 0x02a400001f0cc984 */ /* 0x000ee20000000c00 */
[----:B0-----:R-:W-:-:S04]  /*b230*/  @!P4 LEA R32, P3, R19, R39, 0x1 ;  /* 0x000000271320c211 */ /* 0x001fc800078608ff */
[----:B------:R-:W-:Y:S02]  /*b240*/  @!P4 LEA.HI.X R33, R19, R37, R219, 0x1, P3 ;  /* 0x000000251321c211 */ /* 0x000fe400018f0cdb */
[----:B------:R-:W-:-:S03]  /*b250*/  ISETP.GE.AND P3, PT, R22, UR4, PT ;  /* 0x0000000416007c0c */ /* 0x000fc6000bf66270 */
[----:B---3--:R0:W-:Y:S10]  /*b260*/  @!P4 ST.E.128 desc[UR6][R32.64], R12 ;  /* 0x0000000c2000c985 */ /* 0x0081f4000c101d06 */
[----:B------:R-:W3:Y:S01]  /*b270*/  @!P3 LDS.128 R12, [R31+0x2cc00] ;  /* 0x02cc00001f0cb984 */ /* 0x000ee20000000c00 */
[----:B0-----:R-:W-:-:S04]  /*b280*/  @!P3 LEA R32, P4, R22, R39, 0x1 ;  /* 0x000000271620b211 */ /* 0x001fc800078808ff */
[----:B------:R-:W-:-:S05]  /*b290*/  @!P3 LEA.HI.X R33, R22, R37, R218, 0x1, P4 ;  /* 0x000000251621b211 */ /* 0x000fca00020f0cda */
[----:B---3--:R0:W-:Y:S04]  /*b2a0*/  @!P3 ST.E.128 desc[UR6][R32.64], R12 ;  /* 0x0000000c2000b985 */ /* 0x0081e8000c101d06 */
.L_x_549:
[----:B------:R-:W-:Y:S05]  /*b2b0*/  BSYNC B1 ;  /* 0x0000000000017941 */ /* 0x000fea0003800000 */
.L_x_548:
[----:B------:R-:W-:-:S03]  /*b2c0*/  UMOV UR4, 0xffffffff ;  /* 0xffffffff00047882 */ /* 0x000fc60000000000 */
[----:B------:R-:W-:Y:S05]  /*b2d0*/  BRA.DIV UR4, `(.L_x_550) ;  /* 0x0000020204587947 */ /* 0x000fea000b800000 */
[----:B-12---:R-:W1:Y:S04]  /*b2e0*/  SHFL.IDX PT, R35, R35, 0x2, 0x181f ;  /* 0x00581f0023237f89 */ /* 0x006e6800000e0000 */
[----:B0-----:R0:W2:Y:S02]  /*b2f0*/  SHFL.IDX PT, R37, R34, 0x2, 0x181f ;  /* 0x00581f0022257f89 */ /* 0x0010a400000e0000 */
.L_x_848:
[----:B------:R-:W-:-:S13]  /*b300*/  ISETP.GE.AND P3, PT, R36, 0x41, PT ;  /* 0x000000412400780c */ /* 0x000fda0003f66270 */
[----:B------:R-:W-:Y:S05]  /*b310*/  @!P3 BRA `(.L_x_492) ;  /* 0x000000000058b947 */ /* 0x000fea0003800000 */
[----:B------:R-:W-:Y:S01]  /*b320*/  ULDC UR4, c[0x0][0x2f4] ;  /* 0x0000bd0000047ab9 */ /* 0x000fe20000000800 */
[----:B------:R-:W-:Y:S01]  /*b330*/  ULDC.64 UR6, c[0x0][0x208] ;  /* 0x0000820000067ab9 */ /* 0x000fe20000000a00 */
[----:B------:R-:W-:-:S13]  /*b340*/  ISETP.GE.AND P4, PT, R16, UR4, PT ;  /* 0x0000000410007c0c */ /* 0x000fda000bf86270 */
[----:B----4-:R-:W4:Y:S01]  /*b350*/  @!P4 LDS.128 R12, [R31+0x26400] ;  /* 0x026400001f0cc984 */ /* 0x010f220000000c00 */
[----:B--2---:R-:W-:-:S04]  /*b360*/  @!P4 LEA R32, P3, R16, R37, 0x1 ;  /* 0x000000251020c211 */ /* 0x004fc800078608ff */
[----:B-1----:R-:W-:Y:S02]  /*b370*/  @!P4 LEA.HI.X R33, R16, R35, R17, 0x1, P3 ;  /* 0x000000231021c211 */ /* 0x002fe400018f0c11 */
[----:B------:R-:W-:-:S03]  /*b380*/  ISETP.GE.AND P3, PT, R214, UR4, PT ;  /* 0x00000004d6007c0c */ /* 0x000fc6000bf66270 */
[----:B----4-:R1:W-:Y:S10]  /*b390*/  @!P4 ST.E.128 desc[UR6][R32.64], R12 ;  /* 0x0000000c2000c985 */ /* 0x0103f4000c101d06 */
[----:B------:R-:W2:Y:S01]  /*b3a0*/  @!P3 LDS.128 R12, [R31+0x28c00] ;  /* 0x028c00001f0cb984 */ /* 0x000ea20000000c00 */
[----:B-1----:R-:W-:-:S04]  /*b3b0*/  @!P3 LEA R32, P4, R212, R37, 0x1 ;  /* 0x00000025d420b211 */ /* 0x002fc800078808ff */
[----:B------:R-:W-:Y:S02]  /*b3c0*/  @!P3 LEA.HI.X R33, R212, R35, R215, 0x1, P4 ;  /* 0x00000023d421b211 */ /* 0x000fe400020f0cd7 */
[----:B------:R-:W-:-:S03]  /*b3d0*/  ISETP.GE.AND P4, PT, R19, UR4, PT ;  /* 0x0000000413007c0c */ /* 0x000fc6000bf86270 */
[----:B--2---:R1:W-:Y:S10]  /*b3e0*/  @!P3 ST.E.128 desc[UR6][R32.64], R12 ;  /* 0x0000000c2000b985 */ /* 0x0043f4000c101d06 */
[----:B------:R-:W2:Y:S01]  /*b3f0*/  @!P4 LDS.128 R12, [R31+0x2b400] ;  /* 0x02b400001f0cc984 */ /* 0x000ea20000000c00 */
[----:B-1----:R-:W-:-:S04]  /*b400*/  @!P4 LEA R32, P3, R19, R37, 0x1 ;  /* 0x000000251320c211 */ /* 0x002fc800078608ff */
[----:B------:R-:W-:Y:S02]  /*b410*/  @!P4 LEA.HI.X R33, R19, R35, R219, 0x1, P3 ;  /* 0x000000231321c211 */ /* 0x000fe400018f0cdb */
[----:B------:R-:W-:-:S03]  /*b420*/  ISETP.GE.AND P3, PT, R22, UR4, PT ;  /* 0x0000000416007c0c */ /* 0x000fc6000bf66270 */
[----:B--2---:R1:W-:Y:S10]  /*b430*/  @!P4 ST.E.128 desc[UR6][R32.64], R12 ;  /* 0x0000000c2000c985 */ /* 0x0043f4000c101d06 */
[----:B------:R-:W2:Y:S01]  /*b440*/  @!P3 LDS.128 R12, [R31+0x2dc00] ;  /* 0x02dc00001f0cb984 */ /* 0x000ea20000000c00 */
[----:B-1----:R-:W-:-:S04]  /*b450*/  @!P3 LEA R32, P4, R22, R37, 0x1 ;  /* 0x000000251620b211 */ /* 0x002fc800078808ff */
[----:B------:R-:W-:-:S05]  /*b460*/  @!P3 LEA.HI.X R33, R22, R35, R218, 0x1, P4 ;  /* 0x000000231621b211 */ /* 0x000fca00020f0cda */
[----:B--2---:R1:W-:Y:S04]  /*b470*/  @!P3 ST.E.128 desc[UR6][R32.64], R12 ;  /* 0x0000000c2000b985 */ /* 0x0043e8000c101d06 */
.L_x_492:
[----:B------:R-:W-:Y:S05]  /*b480*/  BSYNC B0 ;  /* 0x0000000000007941 */ /* 0x000fea0003800000 */
.L_x_445:
[----:B---3--:R-:W3:Y:S01]  /*b490*/  S2R R11, SR_TID.X ;  /* 0x00000000000b7919 */ /* 0x008ee20000002100 */
[----:B------:R-:W-:Y:S01]  /*b4a0*/  @!PT LDS RZ, [RZ] ;  /* 0x00000000fffff984 */ /* 0x000fe20000000800 */
[----:B------:R-:W-:Y:S01]  /*b4b0*/  @!PT LDS RZ, [RZ] ;  /* 0x00000000fffff984 */ /* 0x000fe20000000800 */
[----:B------:R-:W-:Y:S01]  /*b4c0*/  @!PT LDS RZ, [RZ] ;  /* 0x00000000fffff984 */ /* 0x000fe20000000800 */
[----:B------:R-:W-:Y:S01]  /*b4d0*/  @!PT LDS RZ, [RZ] ;  /* 0x00000000fffff984 */ /* 0x000fe20000000800 */
[----:B------:R5:W-:Y:S06]  /*b4e0*/  MEMBAR.ALL.CTA ;  /* 0x0000000000007992 */ /* 0x000bec0000008000 */
[----:B-----5:R-:W5:Y:S01]  /*b4f0*/  FENCE.VIEW.ASYNC.S ;  /* 0x00000000000073c6 */ /* 0x020f620000000000 */
[----:B------:R-:W-:Y:S05]  /*b500*/  WARPSYNC.ALL ;  /* 0x0000000000007948 */ /* 0x000fea0003800000 */
[----:B------:R-:W-:Y:S01]  /*b510*/  BSSY B0, `(.L_x_551) ;  /* 0x0000009000007945 */ /* 0x000fe20003800000 */
[----:B---3--:R-:W-:Y:S01]  /*b520*/  LOP3.LUT R11, R11, 0x7f, RZ, 0xc0, !PT ;  /* 0x0000007f0b0b7812 */ /* 0x008fe200078ec0ff */
[----:B-----5:R3:W-:Y:S03]  /*b530*/  BAR.SYNC.DEFER_BLOCKING R156, 0x80 ;  /* 0x0002009c0000751d */ /* 0x0207e60000010000 */
[----:B------:R-:W-:-:S13]  /*b540*/  ISETP.NE.AND P3, PT, R11, RZ, PT ;  /* 0x000000ff0b00720c */ /* 0x000fda0003f65270 */
[----:B------:R-:W-:-:S04]  /*b550*/  @!P3 IADD3 R11, R87, 0x388a0, RZ ;  /* 0x000388a0570bb810 */ /* 0x000fc80007ffe0ff */
[----:B------:R-:W-:-:S04]  /*b560*/  @!P3 PRMT R11, RZ, 0x654, R11 ;  /* 0x00000654ff0bb816 */ /* 0x000fc8000000000b */
[----:B------:R3:W-:Y:S01]  /*b570*/  @!P3 SYNCS.ARRIVE.TRANS64.RED.A1T0 RZ, [R11+URZ], RZ ;  /* 0x000000ff0bffb9a7 */ /* 0x0007e2000810043f */
[----:B------:R-:W-:Y:S05]  /*b580*/  @!P0 BRA `(.L_x_552) ;  /* 0x0000000000048947 */ /* 0x000fea0003800000 */
[----:B------:R-:W-:Y:S01]  /*b590*/  BPT.TRAP 0x1 ;  /* 0x000000040000795c */ /* 0x000fe20000300000 */
.L_x_552:
[----:B------:R-:W-:Y:S05]  /*b5a0*/  BSYNC B0 ;  /* 0x0000000000007941 */ /* 0x000fea0003800000 */
.L_x_551:
[----:B------:R-:W5:Y:S01]  /*b5b0*/  SYNCS.PHASECHK.TRANS64.TRYWAIT P0, [R87+URZ+0x388b0], R88 ;  /* 0x0388b058570075a7 */ /* 0x000f62000800017f */
[----:B------:R-:W-:Y:S01]  /*b5c0*/  ULDC UR61, c[0x0][0x2f4] ;  /* 0x0000bd00003d7ab9 */ /* 0x000fe20000000800 */
[----:B------:R-:W-:Y:S04]  /*b5d0*/  BSSY B0, `(.L_x_553) ;  /* 0x0000002000007945 */ /* 0x000fe80003800000 */
[----:B-----5:R-:W-:Y:S05]  /*b5e0*/  @!P0 BRA `(.L_x_554) ;  /* 0x000001fc00e08947 */ /* 0x020fea0003800000 */
.L_x_849:
[----:B------:R-:W-:Y:S05]  /*b5f0*/  BSYNC B0 ;  /* 0x0000000000007941 */ /* 0x000fea0003800000 */
.L_x_553:
[----:B------:R-:W-:Y:S01]  /*b600*/  ULDC.64 UR4, c[0x0][0x328] ;  /* 0x0000ca0000047ab9 */ /* 0x000fe20000000a00 */
[----:B------:R-:W-:Y:S01]  /*b610*/  IMAD.IADD R86, R86, 0x1, -R224 ;  /* 0x0000000156567824 */ /* 0x000fe200078e0ae0 */
[----:B------:R-:W-:Y:S01]  /*b620*/  ULDC.64 UR6, c[0x0][0x318] ;  /* 0x0000c60000067ab9 */ /* 0x000fe20000000a00 */
[----:B---3--:R-:W-:Y:S01]  /*b630*/  IMAD R11, R84, UR4, RZ ;  /* 0x00000004540b7c24 */ /* 0x008fe2000f8e02ff */
[----:B------:R-:W-:Y:S01]  /*b640*/  BSSY B0, `(.L_x_555) ;  /* 0x0000027000007945 */ /* 0x000fe20003800000 */
[----:B01--4-:R-:W-:Y:S01]  /*b650*/  IMAD.WIDE.U32 R12, R30, UR4, RZ ;  /* 0x000000041e0c7c25 */ /* 0x013fe2000f8e00ff */
[----:B------:R-:W-:-:S03]  /*b660*/  ISETP.GE.AND P0, PT, R86, 0x1, PT ;  /* 0x000000015600780c */ /* 0x000fc60003f06270 */
        /* <DEDUP_REMOVED lines=8> */
[----:B------:R-:W-:-:S04]  /*b6f0*/  IMAD.WIDE.U32 R12, R223, UR4, R12 ;  /* 0x00000004df0c7c25 */ /* 0x000fc8000f8e000c */
[----:B------:R-:W-:Y:S01]  /*b700*/  IMAD R29, R223, UR5, R13 ;  /* 0x00000005df1d7c24 */ /* 0x000fe2000f8e020d */
[----:B------:R-:W-:-:S04]  /*b710*/  LEA R11, P4, R12, UR6, 0x1 ;  /* 0x000000060c0b7c11 */ /* 0x000fc8000f8808ff */
[----:B------:R-:W-:Y:S01]  /*b720*/  LEA.HI.X R29, R12, UR7, R29, 0x1, P4 ;  /* 0x000000070c1d7c11 */ /* 0x000fe2000a0f0c1d */
[----:B--2---:R0:W1:Y:S04]  /*b730*/  SHFL.IDX PT, R37, R11, RZ, 0x181f ;  /* 0x00181fff0b257589 */ /* 0x00406800000e0000 */
[----:B------:R0:W2:Y:S01]  /*b740*/  SHFL.IDX PT, R35, R29, RZ, 0x181f ;  /* 0x00181fff1d237589 */ /* 0x0000a200000e0000 */
[----:B------:R-:W-:Y:S05]  /*b750*/  @!P0 BRA `(.L_x_556) ;  /* 0x0000000000548947 */ /* 0x000fea0003800000 */
[----:B------:R-:W-:Y:S01]  /*b760*/  ISETP.GE.AND P4, PT, R16, UR61, PT ;  /* 0x0000003d10007c0c */ /* 0x000fe2000bf86270 */
[----:B------:R-:W-:-:S12]  /*b770*/  ULDC.64 UR4, c[0x0][0x208] ;  /* 0x0000820000047ab9 */ /* 0x000fd80000000a00 */
[----:B------:R-:W3:Y:S01]  /*b780*/  @!P4 LDS.128 R12, [R31+0x400] ;  /* 0x000400001f0cc984 */ /* 0x000ee20000000c00 */
[----:B-1----:R-:W-:-:S04]  /*b790*/  @!P4 LEA R32, P0, R16, R37, 0x1 ;  /* 0x000000251020c211 */ /* 0x002fc800078008ff */
[----:B--2---:R-:W-:Y:S02]  /*b7a0*/  @!P4 LEA.HI.X R33, R16, R35, R17, 0x1, P0 ;  /* 0x000000231021c211 */ /* 0x004fe400000f0c11 */
[----:B------:R-:W-:-:S03]  /*b7b0*/  ISETP.GE.AND P0, PT, R214, UR61, PT ;  /* 0x0000003dd6007c0c */ /* 0x000fc6000bf06270 */
[----:B---3--:R1:W-:Y:S10]  /*b7c0*/  @!P4 ST.E.128 desc[UR4][R32.64], R12 ;  /* 0x0000000c2000c985 */ /* 0x0083f4000c101d04 */
        /* <DEDUP_REMOVED lines=14> */
.L_x_556:
[----:B------:R-:W-:Y:S05]  /*b8b0*/  BSYNC B0 ;  /* 0x0000000000007941 */ /* 0x000fea0003800000 */
.L_x_555:
[----:B------:R-:W-:Y:S01]  /*b8c0*/  ISETP.GE.AND P0, PT, R86, 0x21, PT ;  /* 0x000000215600780c */ /* 0x000fe20003f06270 */
[----:B--2---:R2:W4:Y:S01]  /*b8d0*/  SHFL.IDX PT, R35, R29, 0x1, 0x181f ;  /* 0x00381f001d237f89 */ /* 0x00452200000e0000 */
[----:B------:R-:W-:Y:S03]  /*b8e0*/  BSSY B0, `(.L_x_557) ;  /* 0x0000018000007945 */ /* 0x000fe60003800000 */
[----:B-1----:R2:W1:Y:S08]  /*b8f0*/  SHFL.IDX PT, R37, R11, 0x1, 0x181f ;  /* 0x00381f000b257f89 */ /* 0x00247000000e0000 */
[----:B--2---:R-:W-:Y:S05]  /*b900*/  @!P0 BRA `(.L_x_558) ;  /* 0x0000000000548947 */ /* 0x004fea0003800000 */
[----:B------:R-:W-:Y:S01]  /*b910*/  ISETP.GE.AND P4, PT, R16, UR61, PT ;  /* 0x0000003d10007c0c */ /* 0x000fe2000bf86270 */
[----:B------:R-:W-:-:S12]  /*b920*/  ULDC.64 UR4, c[0x0][0x208] ;  /* 0x0000820000047ab9 */ /* 0x000fd80000000a00 */
[----:B---3--:R-:W2:Y:S01]  /*b930*/  @!P4 LDS.128 R12, [R31+0x1400] ;  /* 0x001400001f0cc984 */ /* 0x008ea20000000c00 */
[----:B-1----:R-:W-:-:S04]  /*b940*/  @!P4 LEA R32, P0, R16, R37, 0x1 ;  /* 0x000000251020c211 */ /* 0x002fc800078008ff */
[----:B----4-:R-:W-:Y:S02]  /*b950*/  @!P4 LEA.HI.X R33, R16, R35, R17, 0x1, P0 ;  /* 0x000000231021c211 */ /* 0x010fe400000f0c11 */
        /* <DEDUP_REMOVED lines=16> */
.L_x_558:
[----:B------:R-:W-:Y:S05]  /*ba60*/  BSYNC B0 ;  /* 0x0000000000007941 */ /* 0x000fea0003800000 */
.L_x_557:
[----:B------:R-:W-:Y:S01]  /*ba70*/  ISETP.GE.AND P0, PT, R86, 0x41, PT ;  /* 0x000000415600780c */ /* 0x000fe20003f06270 */
[----:B0-----:R-:W0:Y:S01]  /*ba80*/  SHFL.IDX PT, R29, R29, 0x2, 0x181f ;  /* 0x00581f001d1d7f89 */ /* 0x001e2200000e0000 */
[----:B------:R-:W-:Y:S03]  /*ba90*/  BSSY B0, `(.L_x_559) ;  /* 0x0000018000007945 */ /* 0x000fe60003800000 */
[----:B------:R-:W0:Y:S08]  /*baa0*/  SHFL.IDX PT, R11, R11, 0x2, 0x181f ;  /* 0x00581f000b0b7f89 */ /* 0x000e3000000e0000 */
[----:B------:R-:W-:Y:S05]  /*bab0*/  @!P0 BRA `(.L_x_560) ;  /* 0x0000000000548947 */ /* 0x000fea0003800000 */
[----:B------:R-:W-:Y:S01]  /*bac0*/  ISETP.GE.AND P4, PT, R16, UR61, PT ;  /* 0x0000003d10007c0c */ /* 0x000fe2000bf86270 */
[----:B------:R-:W-:-:S12]  /*bad0*/  ULDC.64 UR4, c[0x0][0x208] ;  /* 0x0000820000047ab9 */ /* 0x000fd80000000a00 */
[----:B--23--:R-:W2:Y:S01]  /*bae0*/  @!P4 LDS.128 R12, [R31+0x2400] ;  /* 0x002400001f0cc984 */ /* 0x00cea20000000c00 */
[----:B0-----:R-:W-:-:S04]  /*baf0*/  @!P4 LEA R32, P0, R16, R11, 0x1 ;  /* 0x0000000b1020c211 */ /* 0x001fc800078008ff */
[----:B------:R-:W-:Y:S02]  /*bb00*/  @!P4 LEA.HI.X R33, R16, R29, R17, 0x1, P0 ;  /* 0x0000001d1021c211 */ /* 0x000fe400000f0c11 */
[----:B------:R-:W-:-:S03]  /*bb10*/  ISETP.GE.AND P0, PT, R214, UR61, PT ;  /* 0x0000003dd6007c0c */ /* 0x000fc6000bf06270 */
[----:B--2---:R0:W-:Y:S10]  /*bb20*/  @!P4 ST.E.128 desc[UR4][R32.64], R12 ;  /* 0x0000000c2000c985 */ /* 0x0041f4000c101d04 */
[----:B------:R-:W2:Y:S01]  /*bb30*/  @!P0 LDS.128 R12, [R31+0x4c00] ;  /* 0x004c00001f0c8984 */ /* 0x000ea20000000c00 */
        /* <DEDUP_REMOVED lines=8> */
[----:B--2---:R-:W-:Y:S10]  /*bbc0*/  @!P4 ST.E.128 desc[UR4][R32.64], R12 ;  /* 0x0000000c2000c985 */ /* 0x004ff4000c101d04 */
[C---:B------:R-:W-:Y:S01]  /*bbd0*/  @!P0 LEA R30, P4, R22.reuse, R11, 0x1 ;  /* 0x0000000b161e8211 */ /* 0x040fe200078808ff */
[----:B------:R0:W2:Y:S03]  /*bbe0*/  @!P0 LDS.128 R12, [R31+0x9c00] ;  /* 0x009c00001f0c8984 */ /* 0x0000a60000000c00 */
[----:B0-----:R-:W-:-:S05]  /*bbf0*/  @!P0 LEA.HI.X R31, R22, R29, R218, 0x1, P4 ;  /* 0x0000001d161f8211 */ /* 0x001fca00020f0cda */
[----:B--2---:R0:W-:Y:S04]  /*bc00*/  @!P0 ST.E.128 desc[UR4][R30.64], R12 ;  /* 0x0000000c1e008985 */ /* 0x0041e8000c101d04 */
.L_x_560:
[----:B------:R-:W-:Y:S05]  /*bc10*/  BSYNC B0 ;  /* 0x0000000000007941 */ /* 0x000fea0003800000 */
.L_x_559:
[----:B------:R-:W-:Y:S01]  /*bc20*/  @!PT LDS RZ, [RZ] ;  /* 0x00000000fffff984 */ /* 0x000fe20000000800 */
[----:B------:R-:W-:Y:S01]  /*bc30*/  @!PT LDS RZ, [RZ] ;  /* 0x00000000fffff984 */ /* 0x000fe20000000800 */
[----:B------:R-:W-:Y:S01]  /*bc40*/  @!PT LDS RZ, [RZ] ;  /* 0x00000000fffff984 */ /* 0x000fe20000000800 */
[----:B------:R-:W-:Y:S01]  /*bc50*/  @!PT LDS RZ, [RZ] ;  /* 0x00000000fffff984 */ /* 0x000fe20000000800 */
[----:B------:R5:W-:Y:S06]  /*bc60*/  MEMBAR.ALL.CTA ;  /* 0x0000000000007992 */ /* 0x000bec0000008000 */
[----:B-----5:R-:W5:Y:S01]  /*bc70*/  FENCE.VIEW.ASYNC.S ;  /* 0x00000000000073c6 */ /* 0x020f620000000000 */
[----:B------:R-:W-:Y:S01]  /*bc80*/  @!P3 VIADD R87, R87, 0x388c0 ;  /* 0x000388c05757b836 */ /* 0x000fe20000000000 */
[----:B-----5:R0:W-:Y:S01]  /*bc90*/  BAR.SYNC.DEFER_BLOCKING R156, 0x80 ;  /* 0x0002009c0000751d */ /* 0x0201e20000010000 */
[----:B------:R-:W-:Y:S01]  /*bca0*/  LOP3.LUT P4, RZ, R18, 0x1, RZ, 0xc0, !PT ;  /* 0x0000000112ff7812 */ /* 0x000fe2000788c0ff */
[----:B------:R-:W-:-:S02]  /*bcb0*/  VIADD R213, R213, 0x1 ;  /* 0x00000001d5d57836 */ /* 0x000fc40000000000 */
[----:B------:R-:W-:Y:S02]  /*bcc0*/  @!P3 PRMT R87, RZ, 0x654, R87 ;  /* 0x00000654ff57b816 */ /* 0x000fe40000000057 */
[----:B------:R-:W-:Y:S02]  /*bcd0*/  PLOP3.LUT P0, PT, PT, PT, PT, 0x8, 0x0 ;  /* 0x000000000000781c */ /* 0x000fe40003f0e170 */
[----:B------:R1:W-:Y:S01]  /*bce0*/  @!P3 SYNCS.ARRIVE.TRANS64.RED.A1T0 RZ, [R87+URZ], RZ ;  /* 0x000000ff57ffb9a7 */ /* 0x0003e2000810043f */
[----:B------:R-:W-:-:S04]  /*bcf0*/  ISETP.NE.AND P3, PT, R213, 0x2, PT ;  /* 0x00000002d500780c */ /* 0x000fc80003f65270 */
[----:B0-23--:R-:W-:Y:S02]  /*bd00*/  SEL R12, RZ, 0x1, P3 ;  /* 0x00000001ff0c7807 */ /* 0x00dfe40001800000 */
[----:B------:R-:W-:Y:S02]  /*bd10*/  SEL R213, R213, RZ, P3 ;  /* 0x000000ffd5d57207 */ /* 0x000fe40001800000 */
[----:B------:R-:W-:Y:S01]  /*bd20*/  LOP3.LUT R225, R225, R12, RZ, 0x3c, !PT ;  /* 0x0000000ce1e17212 */ /* 0x000fe200078e3cff */
[----:B-1----:R-:W-:Y:S06]  /*bd30*/  @P4 BRA `(.L_x_561) ;  /* 0xffffff7000384947 */ /* 0x002fec000383ffff */
.L_x_440:
[----:B------:R-:W-:Y:S01]  /*bd40*/  BSSY B0, `(.L_x_562) ;  /* 0x0000005000007945 */ /* 0x000fe20003800000 */
[----:B------:R-:W-:-:S03]  /*bd50*/  IMAD.MOV.U32 R3, RZ, RZ, RZ ;  /* 0x000000ffff037224 */ /* 0x000fc600078e00ff */
[----:B------:R-:W-:Y:S05]  /*bd60*/  @P0 BRA `(.L_x_563) ;  /* 0x0000000000080947 */ /* 0x000fea0003800000 */
[----:B------:R-:W0:Y:S02]  /*bd70*/  FENCE.VIEW.ASYNC.G ;  /* 0x00000000000073c6 */ /* 0x000e240000000100 */
[----:B0-----:R-:W-:Y:S06]  /*bd80*/  BAR.ARV 0xc, 0x180 ;  /* 0x0306000000007b1d */ /* 0x001fec0000002000 */
.L_x_563:
[----:B------:R-:W-:Y:S05]  /*bd90*/  BSYNC B0 ;  /* 0x0000000000007941 */ /* 0x000fea0003800000 */
.L_x_562:
[----:B------:R-:W-:Y:S01]  /*bda0*/  LOP3.LUT P0, RZ, R18, 0x2, RZ, 0xc0, !PT ;  /* 0x0000000212ff7812 */ /* 0x000fe2000780c0ff */
[----:B------:R-:W-:-:S12]  /*bdb0*/  BSSY B0, `(.L_x_564) ;  /* 0x0000020000007945 */ /* 0x000fd80003800000 */
[----:B------:R-:W-:Y:S05]  /*bdc0*/  @!P0 BRA `(.L_x_565) ;  /* 0x0000000000788947 */ /* 0x000fea0003800000 */
[----:B------:R-:W2:Y:S01]  /*bdd0*/  LDL R0, [R1+0x70] ;  /* 0x0000700001007983 */ /* 0x000ea20000100800 */
[----:B------:R-:W-:Y:S01]  /*bde0*/  ULDC UR4, c[0x0][0x9f0] ;  /* 0x00027c0000047ab9 */ /* 0x000fe20000000800 */
[----:B--2---:R-:W-:-:S04]  /*bdf0*/  ISETP.NE.AND P0, PT, R0, RZ, PT ;  /* 0x000000ff0000720c */ /* 0x004fc80003f05270 */
        /* <DEDUP_REMOVED lines=27> */
.L_x_565:
[----:B------:R-:W-:Y:S05]  /*bfb0*/  BSYNC B0 ;  /* 0x0000000000007941 */ /* 0x000fea0003800000 */
.L_x_564:
[----:B------:R-:W2:Y:S01]  /*bfc0*/  LDL R0, [R1+0x88] ;  /* 0x0000880001007983 */ /* 0x000ea20000100800 */
[----:B------:R-:W-:Y:S02]  /*bfd0*/  PLOP3.LUT P0, PT, PT, PT, PT, 0x80, 0x0 ;  /* 0x000000000000781c */ /* 0x000fe40003f0f070 */
        /* <DEDUP_REMOVED lines=58> */
[----:B----4-:R-:W-:-:S02]  /*c380*/  CS2R R34, SRZ ;  /* 0x0000000000227805 */ /* 0x010fc4000001ff00 */
[----:B------:R-:W-:Y:S02]  /*c390*/  CS2R R178, SRZ ;  /* 0x0000000000b27805 */ /* 0x000fe4000001ff00 */
[----:B------:R-:W-:Y:S02]  /*c3a0*/  CS2R R30, SRZ ;  /* 0x00000000001e7805 */ /* 0x000fe4000001ff00 */
[----:B------:R-:W-:Y:S02]  /*c3b0*/  CS2R R180, SRZ ;  /* 0x0000000000b47805 */ /* 0x000fe4000001ff00 */
[----:B------:R-:W-:Y:S02]  /*c3c0*/  CS2R R26, SRZ ;  /* 0x00000000001a7805 */ /* 0x000fe4000001ff00 */
[----:B------:R-:W-:Y:S01]  /*c3d0*/  CS2R R182, SRZ ;  /* 0x0000000000b67805 */ /* 0x000fe2000001ff00 */
[----:B--2---:R-:W-:-:S05]  /*c3e0*/  IMAD R0, R0, R3, RZ ;  /* 0x0000000300007224 */ /* 0x004fca00078e02ff */
[----:B------:R0:W-:Y:S01]  /*c3f0*/  STL [R1+0x60], R0 ;  /* 0x0000600001007387 */ /* 0x0001e20000100800 */
[----:B------:R-:W-:Y:S02]  /*c400*/  VIADDMNMX R112, R0, R3, R130, PT ;  /* 0x0000000300707246 */ /* 0x000fe40003800182 */
[----:B------:R-:W-:Y:S02]  /*c410*/  CS2R R2, SRZ ;  /* 0x0000000000027805 */ /* 0x000fe4000001ff00 */
[----:B------:R-:W-:-:S13]  /*c420*/  ISETP.GT.AND P1, PT, R112, R0, PT ;  /* 0x000000007000720c */ /* 0x000fda0003f24270 */
[----:B0-----:R-:W-:Y:S05]  /*c430*/  @!P1 BRA `(.L_x_566) ;  /* 0x0000012000b89947 */ /* 0x001fea0003800000 */
[----:B------:R-:W2:Y:S01]  /*c440*/  LDL R0, [R1+0x6c] ;  /* 0x00006c0001007983 */ /* 0x000ea20000100800 */
[----:B------:R-:W0:Y:S02]  /*c450*/  S2R R28, SR_TID.X ;  /* 0x00000000001c7919 */ /* 0x000e240000002100 */
[----:B0-----:R-:W-:-:S05]  /*c460*/  VIADD R28, R28, 0xffffff80 ;  /* 0xffffff801c1c7836 */ /* 0x001fca0000000000 */
[----:B------:R-:W-:Y:S02]  /*c470*/  SHF.R.S32.HI R29, RZ, 0x1f, R28 ;  /* 0x0000001fff1d7819 */ /* 0x000fe4000001141c */
[----:B--2---:R-:W-:Y:S02]  /*c480*/  R2UR UR4, R0 ;  /* 0x00000000000472ca */ /* 0x004fe400000e0000 */
[----:B------:R-:W-:-:S04]  /*c490*/  LEA.HI R0, R29, R28, RZ, 0x7 ;  /* 0x0000001c1d007211 */ /* 0x000fc800078f38ff */
[----:B------:R-:W-:-:S06]  /*c4a0*/  SHF.R.S32.HI R0, RZ, 0x7, R0 ;  /* 0x00000007ff007819 */ /* 0x000fcc0000011400 */
[----:B------:R-:W0:Y:S01]  /*c4b0*/  SHFL.IDX PT, R0, R0, RZ, 0x1f ;  /* 0x00001fff00007589 */ /* 0x000e2200000e0000 */
[----:B------:R-:W-:-:S06]  /*c4c0*/  ULOP3.LUT UP0, URZ, UR4, 0x9f, URZ, 0xc0, !UPT ;  /* 0x0000009f043f7892 */ /* 0x000fcc000f80c03f */
[----:B------:R-:W-:Y:S02]  /*c4d0*/  PLOP3.LUT P0, PT, PT, PT, UP0, 0x80, 0x0 ;  /* 0x000000000000781c */ /* 0x000fe40003f0f008 */
[----:B0-----:R-:W-:-:S04]  /*c4e0*/  LEA.HI R2, R0, R0, RZ, 0x1 ;  /* 0x0000000000027211 */ /* 0x001fc800078f08ff */
[----:B------:R-:W-:-:S05]  /*c4f0*/  LOP3.LUT R3, R2, 0x1e, RZ, 0xc0, !PT ;  /* 0x0000001e02037812 */ /* 0x000fca00078ec0ff */
[----:B------:R-:W-:-:S05]  /*c500*/  IMAD.IADD R3, R0, 0x1, -R3 ;  /* 0x0000000100037824 */ /* 0x000fca00078e0a03 */
[----:B------:R-:W-:-:S04]  /*c510*/  LEA R3, R3, UR4, 0xd ;  /* 0x0000000403037c11 */ /* 0x000fc8000f8e68ff */
[----:B------:R-:W-:-:S04]  /*c520*/  SHF.R.U32.HI R2, RZ, 0x4, R3 ;  /* 0x00000004ff027819 */ /* 0x000fc80000011603 */
[----:B------:R-:W-:Y:S01]  /*c530*/  LOP3.LUT R2, R2, 0x3fff, RZ, 0xc0, !PT ;  /* 0x00003fff02027812 */ /* 0x000fe200078ec0ff */
[----:B------:R-:W-:Y:S06]  /*c540*/  @!P0 BRA `(.L_x_567) ;  /* 0x0000000000408947 */ /* 0x000fec0003800000 */
        /* <DEDUP_REMOVED lines=16> */
.L_x_567:
[----:B------:R-:W-:Y:S02]  /*c650*/  ULDC UR4, c[0x0][0x3f4] ;  /* 0x0000fd0000047ab9 */ /* 0x000fe40000000800 */
[----:B------:R-:W-:-:S13]  /*c660*/  ISETP.LT.AND P0, PT, RZ, UR4, PT ;  /* 0x00000004ff007c0c */ /* 0x000fda000bf01270 */
[----:B------:R-:W-:Y:S05]  /*c670*/  @P0 BRA `(.L_x_568) ;  /* 0x0000000000400947 */ /* 0x000fea0003800000 */
[----:B------:R-:W2:Y:S02]  /*c680*/  LDL R20, [R1+0x80] ;  /* 0x0000800001147983 */ /* 0x000ea40000100800 */
[----:B--2---:R-:W-:-:S04]  /*c690*/  LEA.HI R0, R20, R20, RZ, 0x1 ;  /* 0x0000001414007211 */ /* 0x004fc800078f08ff */
[----:B------:R-:W-:-:S05]  /*c6a0*/  LOP3.LUT R0, R0, 0xfffffffe, RZ, 0xc0, !PT ;  /* 0xfffffffe00007812 */ /* 0x000fca00078ec0ff */
[----:B------:R-:W-:-:S05]  /*c6b0*/  IMAD.IADD R0, R20, 0x1, -R0 ;  /* 0x0000000114007824 */ /* 0x000fca00078e0a00 */
[----:B------:R-:W-:-:S04]  /*c6c0*/  SHF.L.U32 R0, R0, 0x1f, RZ ;  /* 0x0000001f00007819 */ /* 0x000fc800000006ff */
[----:B------:R0:W1:Y:S03]  /*c6d0*/  SYNCS.PHASECHK.TRANS64.TRYWAIT P0, [R23+URZ+0x38800], R0 ;  /* 0x03880000170075a7 */ /* 0x000066000800017f */
[----:B-1----:R-:W-:Y:S05]  /*c6e0*/  @!P0 NANOSLEEP.SYNCS 0x989680 ;  /* 0x009896800000895d */ /* 0x002fea0003900000 */
[----:B------:R-:W1:Y:S01]  /*c6f0*/  @!P0 SYNCS.PHASECHK.TRANS64 P0, [R23+URZ+0x38800], R0 ;  /* 0x03880000170085a7 */ /* 0x000e62000800007f */
[----:B------:R-:W-:Y:S04]  /*c700*/  BSSY B0, `(.L_x_569) ;  /* 0x0000006000007945 */ /* 0x000fe80003800000 */
[----:B-1----:R-:W-:Y:S05]  /*c710*/  @P0 BRA `(.L_x_570) ;  /* 0x0000000000100947 */ /* 0x002fea0003800000 */
.L_x_571:
[----:B-1----:R1:W2:Y:S02]  /*c720*/  SYNCS.PHASECHK.TRANS64.TRYWAIT P0, [R23+URZ+0x38800], R0 ;  /* 0x03880000170075a7 */ /* 0x0022a4000800017f */
[----:B--2---:R-:W-:Y:S05]  /*c730*/  @!P0 NANOSLEEP.SYNCS 0x989680 ;  /* 0x009896800000895d */ /* 0x004fea0003900000 */
[----:B------:R-:W2:Y:S02]  /*c740*/  @!P0 SYNCS.PHASECHK.TRANS64 P0, [R23+URZ+0x38800], R0 ;  /* 0x03880000170085a7 */ /* 0x000ea4000800007f */
[----:B--2---:R-:W-:Y:S05]  /*c750*/  @!P0 BRA `(.L_x_571) ;  /* 0xfffffffc00f08947 */ /* 0x004fea000383ffff */
.L_x_570:
[----:B------:R-:W-:Y:S05]  /*c760*/  BSYNC B0 ;  /* 0x0000000000007941 */ /* 0x000fea0003800000 */
.L_x_569:
[----:B------:R-:W-:Y:S05]  /*c770*/  BRA `(.L_x_572) ;  /* 0x0000007000c07947 */ /* 0x000fea0003800000 */
.L_x_568:
[----:B------:R-:W2:Y:S01]  /*c780*/  LDL R0, [R1+0x6c] ;  /* 0x00006c0001007983 */ /* 0x000ea20000100800 */
[----:B------:R-:W-:Y:S01]  /*c790*/  ULDC.64 UR4, c[0x0][0x3f8] ;  /* 0x0000fe0000047ab9 */ /* 0x000fe20000000a00 */
[----:B------:R-:W-:Y:S01]  /*c7a0*/  ULDC.64 UR6, c[0x0][0x408] ;  /* 0x0001020000067ab9 */ /* 0x000fe20000000a00 */
[----:B-----5:R-:W-:Y:S01]  /*c7b0*/  IMAD.WIDE.U32 R4, R127, UR4, RZ ;  /* 0x000000047f047c25 */ /* 0x020fe2000f8e00ff */
[----:B--2---:R-:W-:Y:S02]  /*c7c0*/  R2UR UR8, R0 ;  /* 0x00000000000872ca */ /* 0x004fe400000e0000 */
[----:B------:R-:W-:-:S05]  /*c7d0*/  SHF.R.S32.HI R0, RZ, 0x1f, R127 ;  /* 0x0000001fff007819 */ /* 0x000fca000001147f */
[C---:B------:R-:W-:Y:S02]  /*c7e0*/  IMAD R6, R0.reuse, UR4, RZ ;  /* 0x0000000400067c24 */ /* 0x040fe4000f8e02ff */
[----:B------:R-:W-:Y:S02]  /*c7f0*/  IMAD R0, R0, UR6, RZ ;  /* 0x0000000600007c24 */ /* 0x000fe4000f8e02ff */
[C---:B------:R-:W-:Y:S01]  /*c800*/  IMAD R3, R127.reuse, UR5, R6 ;  /* 0x000000057f037c24 */ /* 0x040fe2000f8e0206 */
[----:B------:R-:W-:Y:S01]  /*c810*/  ULDC.64 UR4, c[0x0][0x3e8] ;  /* 0x0000fa0000047ab9 */ /* 0x000fe20000000a00 */
[----:B------:R-:W-:Y:S01]  /*c820*/  ULOP3.LUT UP0, URZ, UR8, 0x3ff, URZ, 0xc0, !UPT ;  /* 0x000003ff083f7892 */ /* 0x000fe2000f80c03f */
[C---:B------:R-:W-:Y:S01]  /*c830*/  IMAD R27, R127.reuse, UR7, R0 ;  /* 0x000000077f1b7c24 */ /* 0x040fe2000f8e0200 */
[----:B------:R-:W-:Y:S01]  /*c840*/  LEA R30, P0, R4, UR4, 0x1 ;  /* 0x00000004041e7c11 */ /* 0x000fe2000f8008ff */
[----:B------:R-:W-:Y:S01]  /*c850*/  IMAD.WIDE.U32 R6, R127, UR6, RZ ;  /* 0x000000067f067c25 */ /* 0x000fe2000f8e00ff */
[----:B------:R-:W-:-:S02]  /*c860*/  ULDC.64 UR6, c[0x0][0x400] ;  /* 0x0001000000067ab9 */ /* 0x000fc40000000a00 */
[----:B------:R-:W-:Y:S01]  /*c870*/  PLOP3.LUT P2, PT, PT, PT, UP0, 0x80, 0x0 ;  /* 0x000000000000781c */ /* 0x000fe20003f4f008 */
[----:B------:R-:W-:Y:S01]  /*c880*/  IMAD.IADD R3, R3, 0x1, R5 ;  /* 0x0000000103037824 */ /* 0x000fe200078e0205 */
[----:B------:R-:W-:Y:S01]  /*c890*/  LEA R32, P1, R6, UR6, 0x1 ;  /* 0x0000000606207c11 */ /* 0x000fe2000f8208ff */
[----:B------:R-:W-:-:S03]  /*c8a0*/  IMAD.IADD R27, R27, 0x1, R7 ;  /* 0x000000011b1b7824 */ /* 0x000fc600078e0207 */
[----:B------:R-:W-:Y:S02]  /*c8b0*/  LEA.HI.X R24, R4, UR5, R3, 0x1, P0 ;  /* 0x0000000504187c11 */ /* 0x000fe400080f0c03 */
[----:B------:R-:W-:-:S05]  /*c8c0*/  LEA.HI.X R27, R6, UR7, R27, 0x1, P1 ;  /* 0x00000007061b7c11 */ /* 0x000fca00088f0c1b */
        /* <DEDUP_REMOVED lines=17> */
.L_x_573:
[----:B------:R-:W-:Y:S01]  /*c9e0*/  ULDC.U8 UR4, c[0x0][0x410] ;  /* 0x0001040000047ab9 */ /* 0x000fe20000000000 */
[----:B------:R-:W-:Y:S01]  /*c9f0*/  BSSY B0, `(.L_x_574) ;  /* 0x0000700000007945 */ /* 0x000fe20003800000 */
[----:B------:R-:W-:Y:S01]  /*ca00*/  ISETP.NE.AND P0, PT, RZ, UR4, PT ;  /* 0x00000004ff007c0c */ /* 0x000fe2000bf05270 */
[----:B------:R-:W-:-:S12]  /*ca10*/  IMAD R4, R129, 0x80, R224 ;  /* 0x0000008081047824 */ /* 0x000fd800078e02e0 */
[----:B------:R-:W-:Y:S05]  /*ca20*/  @!P0 BRA `(.L_x_575) ;  /* 0x0000003400408947 */ /* 0x000fea0003800000 */
[----:B------:R-:W-:-:S03]  /*ca30*/  UMOV UR4, 0xffffffff ;  /* 0xffffffff00047882 */ /* 0x000fc60000000000 */
[----:B------:R-:W-:Y:S05]  /*ca40*/  BRA.DIV UR4, `(.L_x_576) ;  /* 0x000001ea04dc7947 */ /* 0x000fea000b800000 */
[----:B------:R0:W1:Y:S04]  /*ca50*/  SHFL.IDX PT, R0, R24, RZ, 0x181f ;  /* 0x00181fff18007589 */ /* 0x00006800000e0000 */
[----:B------:R0:W2:Y:S04]  /*ca60*/  SHFL.IDX PT, R3, R30, RZ, 0x181f ;  /* 0x00181fff1e037589 */ /* 0x0000a800000e0000 */
[----:B------:R-:W3:Y:S04]  /*ca70*/  SHFL.IDX PT, R27, R27, RZ, 0x181f ;  /* 0x00181fff1b1b7589 */ /* 0x000ee800000e0000 */
[----:B0-----:R-:W4:Y:S02]  /*ca80*/  SHFL.IDX PT, R32, R32, RZ, 0x181f ;  /* 0x00181fff20207589 */ /* 0x001f2400000e0000 */
.L_x_855:
[----:B------:R-:W5:Y:S01]  /*ca90*/  LDL R13, [R1+0x80] ;  /* 0x00008000010d7983 */ /* 0x000f620000100800 */
[----:B------:R-:W-:Y:S01]  /*caa0*/  ULDC UR4, c[0x0][0x448] ;  /* 0x0001120000047ab9 */ /* 0x000fe20000000800 */
[----:B------:R-:W-:Y:S01]  /*cab0*/  BSSY B1, `(.L_x_577) ;  /* 0x0000041000017945 */ /* 0x000fe20003800000 */
[----:B------:R-:W-:Y:S01]  /*cac0*/  IMAD R33, R131, UR4, RZ ;  /* 0x0000000483217c24 */ /* 0x000fe2000f8e02ff */
[----:B------:R-:W-:Y:S02]  /*cad0*/  CS2R R28, SRZ ;  /* 0x00000000001c7805 */ /* 0x000fe4000001ff00 */
[----:B------:R-:W-:Y:S02]  /*cae0*/  CS2R R8, SRZ ;  /* 0x0000000000087805 */ /* 0x000fe4000001ff00 */
[----:B------:R-:W-:Y:S02]  /*caf0*/  CS2R R10, SRZ ;  /* 0x00000000000a7805 */ /* 0x000fe4000001ff00 */
[----:B------:R-:W-:-:S02]  /*cb00*/  CS2R R14, SRZ ;  /* 0x00000000000e7805 */ /* 0x000fc4000001ff00 */
[----:B------:R-:W-:Y:S01]  /*cb10*/  ISETP.GE.AND P0, PT, R4, R33, PT ;  /* 0x000000210400720c */ /* 0x000fe20003f06270 */
[----:B------:R-:W-:Y:S01]  /*cb20*/  IMAD R33, R129, -0x80, R33 ;  /* 0xffffff8081217824 */ /* 0x000fe200078e0221 */
[----:B------:R-:W-:Y:S02]  /*cb30*/  CS2R R30, SRZ ;  /* 0x00000000001e7805 */ /* 0x000fe4000001ff00 */
[----:B------:R-:W-:Y:S02]  /*cb40*/  CS2R R6, SRZ ;  /* 0x0000000000067805 */ /* 0x000fe4000001ff00 */
[----:B-----5:R-:W-:-:S04]  /*cb50*/  LEA.HI R5, R13, R13, RZ, 0x1 ;  /* 0x0000000d0d057211 */ /* 0x020fc800078f08ff */
[----:B------:R-:W-:Y:S02]  /*cb60*/  LOP3.LUT R12, R5, 0xfffffffe, RZ, 0xc0, !PT ;  /* 0xfffffffe050c7812 */ /* 0x000fe400078ec0ff */
[----:B------:R-:W-:-:S03]  /*cb70*/  CS2R R4, SRZ ;  /* 0x0000000000047805 */ /* 0x000fc6000001ff00 */
[----:B------:R-:W-:Y:S01]  /*cb80*/  IMAD.IADD R34, R13, 0x1, -R12 ;  /* 0x000000010d227824 */ /* 0x000fe200078e0a0c */
[----:B------:R-:W-:Y:S01]  /*cb90*/  CS2R R12, SRZ ;  /* 0x00000000000c7805 */ /* 0x000fe2000001ff00 */
[----:B------:R-:W-:Y:S06]  /*cba0*/  @P0 BRA `(.L_x_578) ;  /* 0x0000000000c40947 */ /* 0x000fec0003800000 */
[----:B------:R-:W-:Y:S01]  /*cbb0*/  ULDC UR4, c[0x0][0x3f4] ;  /* 0x0000fd0000047ab9 */ /* 0x000fe20000000800 */
[----:B------:R-:W-:Y:S01]  /*cbc0*/  SHF.R.S32.HI R4, RZ, 0x1f, R221 ;  /* 0x0000001fff047819 */ /* 0x000fe200000114dd */
[----:B------:R-:W-:Y:S01]  /*cbd0*/  IMAD.SHL.U32 R20, R220, 0x2, RZ ;  /* 0x00000002dc147824 */ /* 0x000fe200078e00ff */
[----:B------:R-:W-:Y:S02]  /*cbe0*/  ISETP.GE.AND P3, PT, R216, UR4, PT ;  /* 0x00000004d8007c0c */ /* 0x000fe4000bf66270 */
[----:B------:R-:W-:Y:S02]  /*cbf0*/  CS2R R14, SRZ ;  /* 0x00000000000e7805 */ /* 0x000fe4000001ff00 */
[C---:B------:R-:W-:Y:S01]  /*cc00*/  ISETP.GE.AND P2, PT, R221.reuse, UR4, PT ;  /* 0x00000004dd007c0c */ /* 0x040fe2000bf46270 */
[----:B------:R-:W-:Y:S01]  /*cc10*/  IMAD.SHL.U32 R26, R222, 0x2, RZ ;  /* 0x00000002de1a7824 */ /* 0x000fe200078e00ff */
[----:B------:R-:W-:Y:S01]  /*cc20*/  ISETP.GE.AND P1, PT, R220, UR4, PT ;  /* 0x00000004dc007c0c */ /* 0x000fe2000bf26270 */
[----:B------:R-:W-:Y:S01]  /*cc30*/  ULDC.64 UR6, c[0x0][0x208] ;  /* 0x0000820000067ab9 */ /* 0x000fe20000000a00 */
[----:B------:R-:W-:-:S02]  /*cc40*/  SHF.L.U32 R6, R221, 0x1, RZ ;  /* 0x00000001dd067819 */ /* 0x000fc400000006ff */
[----:B------:R-:W-:Y:S02]  /*cc50*/  CS2R R12, SRZ ;  /* 0x00000000000c7805 */ /* 0x000fe4000001ff00 */
[----:B------:R-:W-:Y:S02]  /*cc60*/  SHF.R.S32.HI R7, RZ, 0x1f, R220 ;  /* 0x0000001fff077819 */ /* 0x000fe400000114dc */
[----:B------:R-:W-:Y:S02]  /*cc70*/  SHF.L.U64.HI R5, R221, 0x1, R4 ;  /* 0x00000001dd057819 */ /* 0x000fe40000010204 */
[----:B------:R-:W-:Y:S01]  /*cc80*/  SHF.R.S32.HI R9, RZ, 0x1f, R222 ;  /* 0x0000001fff097819 */ /* 0x000fe200000114de */
[----:B----4-:R-:W-:Y:S01]  /*cc90*/  @!P3 IMAD.MOV.U32 R10, RZ, RZ, R32 ;  /* 0x000000ffff0ab224 */ /* 0x010fe200078e0020 */
[----:B------:R-:W-:Y:S01]  /*cca0*/  ISETP.GE.AND P0, PT, R222, UR4, PT ;  /* 0x00000004de007c0c */ /* 0x000fe2000bf06270 */
[----:B---3--:R-:W-:Y:S01]  /*ccb0*/  @!P3 IMAD.MOV.U32 R11, RZ, RZ, R27 ;  /* 0x000000ffff0bb224 */ /* 0x008fe200078e001b */
[----:B------:R-:W-:Y:S01]  /*ccc0*/  SHF.L.U64.HI R21, R220, 0x1, R7 ;  /* 0x00000001dc157819 */ /* 0x000fe20000010207 */
[----:B-1----:R-:W-:Y:S01]  /*ccd0*/  @!P3 IMAD.MOV.U32 R7, RZ, RZ, R0 ;  /* 0x000000ffff07b224 */ /* 0x002fe200078e0000 */
[-C--:B--2---:R-:W-:Y:S01]  /*cce0*/  @!P2 IADD3 R8, P4, R3, R6.reuse, RZ ;  /* 0x000000060308a210 */ /* 0x084fe20007f9e0ff */
[----:B------:R-:W-:Y:S01]  /*ccf0*/  @!P3 IMAD.WIDE R30, R216, 0x2, R10 ;  /* 0x00000002d81eb825 */ /* 0x000fe200078e020a */
[----:B------:R-:W-:-:S02]  /*cd00*/  @!P2 IADD3 R4, P6, R32, R6, RZ ;  /* 0x000000062004a210 */ /* 0x000fc40007fde0ff */
[----:B------:R-:W-:Y:S02]  /*cd10*/  CS2R R10, SRZ ;  /* 0x00000000000a7805 */ /* 0x000fe4000001ff00 */
[----:B------:R-:W-:Y:S01]  /*cd20*/  SHF.L.U64.HI R35, R222, 0x1, R9 ;  /* 0x00000001de237819 */ /* 0x000fe20000010209 */
[----:B------:R-:W-:Y:S01]  /*cd30*/  @!P3 IMAD.MOV.U32 R6, RZ, RZ, R3 ;  /* 0x000000ffff06b224 */ /* 0x000fe200078e0003 */
[-C--:B------:R-:W-:Y:S01]  /*cd40*/  @!P1 IADD3 R28, P5, R3, R20.reuse, RZ ;  /* 0x00000014031c9210 */ /* 0x080fe20007fbe0ff */
[----:B------:R-:W-:Y:S01]  /*cd50*/  @!P2 IMAD.X R9, R0, 0x1, R5, P4 ;  /* 0x000000010009a824 */ /* 0x000fe200020e0605 */
[----:B------:R-:W-:Y:S01]  /*cd60*/  @!P1 IADD3 R20, P4, R32, R20, RZ ;  /* 0x0000001420149210 */ /* 0x000fe20007f9e0ff */
[----:B------:R-:W-:Y:S01]  /*cd70*/  @!P3 IMAD.WIDE R6, R216, 0x2, R6 ;  /* 0x00000002d806b825 */ /* 0x000fe200078e0206 */
[----:B------:R0:W5:Y:S03]  /*cd80*/  @!P3 LD.E.64 R12, desc[UR6][R30.64] ;  /* 0x000000061e0cb980 */ /* 0x000166000c101b00 */
[----:B------:R-:W-:Y:S01]  /*cd90*/  @!P2 IMAD.X R5, R27, 0x1, R5, P6 ;  /* 0x000000011b05a824 */ /* 0x000fe200030e0605 */
[----:B------:R1:W5:Y:S01]  /*cda0*/  @!P3 LD.E.64 R14, desc[UR6][R6.64] ;  /* 0x00000006060eb980 */ /* 0x000362000c101b00 */
[--C-:B------:R-:W-:Y:S01]  /*cdb0*/  @!P1 IMAD.X R29, R0, 0x1, R21.reuse, P5 ;  /* 0x00000001001d9824 */ /* 0x100fe200028e0615 */
[-C--:B------:R-:W-:Y:S01]  /*cdc0*/  @!P0 IADD3 R24, P6, R3, R26.reuse, RZ ;  /* 0x0000001a03188210 */ /* 0x080fe20007fde0ff */
[----:B------:R-:W-:Y:S01]  /*cdd0*/  @!P1 IMAD.X R21, R27, 0x1, R21, P4 ;  /* 0x000000011b159824 */ /* 0x000fe200020e0615 */
[----:B------:R2:W5:Y:S01]  /*cde0*/  @!P2 LD.E.64 R10, desc[UR6][R8.64] ;  /* 0x00000006080aa980 */ /* 0x000562000c101b00 */
[----:B------:R-:W-:-:S02]  /*cdf0*/  @!P0 IADD3 R26, P5, R32, R26, RZ ;  /* 0x0000001a201a8210 */ /* 0x000fc40007fbe0ff */
[----:B0-----:R-:W-:Y:S01]  /*ce00*/  CS2R R30, SRZ ;  /* 0x00000000001e7805 */ /* 0x001fe2000001ff00 */
[--C-:B------:R-:W-:Y:S01]  /*ce10*/  @!P0 IMAD.X R25, R0, 0x1, R35.reuse, P6 ;  /* 0x0000000100198824 */ /* 0x100fe200030e0623 */
[----:B-1----:R-:W-:Y:S01]  /*ce20*/  CS2R R6, SRZ ;  /* 0x0000000000067805 */ /* 0x002fe2000001ff00 */
[----:B------:R-:W-:Y:S01]  /*ce30*/  @!P0 IMAD.X R27, R27, 0x1, R35, P5 ;  /* 0x000000011b1b8824 */ /* 0x000fe200028e0623 */
[----:B--2---:R-:W-:-:S04]  /*ce40*/  CS2R R8, SRZ ;  /* 0x0000000000087805 */ /* 0x004fc8000001ff00 */
[----:B------:R0:W5:Y:S04]  /*ce50*/  @!P2 LD.E.64 R6, desc[UR6][R4.64] ;  /* 0x000000060406a980 */ /* 0x000168000c101b00 */
[----:B------:R1:W5:Y:S04]  /*ce60*/  @!P1 LD.E.64 R8, desc[UR6][R28.64] ;  /* 0x000000061c089980 */ /* 0x000368000c101b00 */
[----:B------:R2:W5:Y:S01]  /*ce70*/  @!P0 LD.E.64 R30, desc[UR6][R26.64] ;  /* 0x000000061a1e8980 */ /* 0x000562000c101b00 */
[----:B0-----:R-:W-:Y:S02]  /*ce80*/  CS2R R4, SRZ ;  /* 0x0000000000047805 */ /* 0x001fe4000001ff00 */
[----:B-1----:R-:W-:-:S04]  /*ce90*/  CS2R R28, SRZ ;  /* 0x00000000001c7805 */ /* 0x002fc8000001ff00 */
[----:B------:R2:W5:Y:S04]  /*cea0*/  @!P1 LD.E.64 R4, desc[UR6][R20.64] ;  /* 0x0000000614049980 */ /* 0x000568000c101b00 */
[----:B------:R2:W5:Y:S02]  /*ceb0*/  @!P0 LD.E.64 R28, desc[UR6][R24.64] ;  /* 0x00000006181c8980 */ /* 0x000564000c101b00 */
.L_x_578:
[----:B------:R-:W-:Y:S05]  /*cec0*/  BSYNC B1 ;  /* 0x0000000000017941 */ /* 0x000fea0003800000 */
.L_x_577:
[----:B----4-:R-:W-:Y:S01]  /*ced0*/  SHF.L.U32 R32, R34, 0x1f, RZ ;  /* 0x0000001f22207819 */ /* 0x010fe200000006ff */
[----:B--2--5:R-:W-:Y:S01]  /*cee0*/  IMAD.MOV.U32 R24, RZ, RZ, R14 ;  /* 0x000000ffff187224 */ /* 0x024fe200078e000e */
[--C-:B------:R-:W-:Y:S01]  /*cef0*/  SHF.R.U64 R43, R14, 0x10, R15.reuse ;  /* 0x000000100e2b7819 */ /* 0x100fe2000000120f */
[--C-:B------:R-:W-:Y:S01]  /*cf00*/  IMAD.MOV.U32 R25, RZ, RZ, R15.reuse ;  /* 0x000000ffff197224 */ /* 0x100fe200078e000f */
[----:B------:R-:W0:Y:S01]  /*cf10*/  SYNCS.PHASECHK.TRANS64.TRYWAIT P0, [R23+URZ+0x38800], R32 ;  /* 0x03880020170075a7 */ /* 0x000e22000800017f */
[----:B------:R-:W-:Y:S01]  /*cf20*/  SHF.R.U32.HI R44, RZ, 0x10, R15 ;  /* 0x00000010ff2c7819 */ /* 0x000fe2000001160f */
[----:B------:R-:W-:Y:S01]  /*cf30*/  IMAD.MOV.U32 R14, RZ, RZ, R10 ;  /* 0x000000ffff0e7224 */ /* 0x000fe200078e000a */
[--C-:B------:R-:W-:Y:S01]  /*cf40*/  SHF.R.U64 R41, R10, 0x10, R11.reuse ;  /* 0x000000100a297819 */ /* 0x100fe2000000120b */
[--C-:B------:R-:W-:Y:S01]  /*cf50*/  IMAD.MOV.U32 R15, RZ, RZ, R11.reuse ;  /* 0x000000ffff0f7224 */ /* 0x100fe200078e000b */
[----:B------:R-:W-:Y:S01]  /*cf60*/  SHF.R.U32.HI R42, RZ, 0x10, R11 ;  /* 0x00000010ff2a7819 */ /* 0x000fe2000001160b */
[----:B------:R-:W-:Y:S01]  /*cf70*/  IMAD.MOV.U32 R10, RZ, RZ, R8 ;  /* 0x000000ffff0a7224 */ /* 0x000fe200078e0008 */
[----:B------:R-:W-:Y:S01]  /*cf80*/  SHF.R.U64 R37, R28, 0x10, R29 ;  /* 0x000000101c257819 */ /* 0x000fe2000000121d */
[----:B------:R-:W-:Y:S01]  /*cf90*/  IMAD.MOV.U32 R11, RZ, RZ, R9 ;  /* 0x000000ffff0b7224 */ /* 0x000fe200078e0009 */
[----:B------:R-:W-:Y:S01]  /*cfa0*/  SHF.R.U32.HI R38, RZ, 0x10, R29 ;  /* 0x00000010ff267819 */ /* 0x000fe2000001161d */
[----:B-1----:R-:W-:Y:S01]  /*cfb0*/  IMAD.MOV.U32 R0, RZ, RZ, R28 ;  /* 0x000000ffff007224 */ /* 0x002fe200078e001c */
[----:B------:R-:W-:Y:S01]  /*cfc0*/  SHF.R.U64 R39, R8, 0x10, R9 ;  /* 0x0000001008277819 */ /* 0x000fe20000001209 */
[----:B------:R-:W-:Y:S01]  /*cfd0*/  IMAD.MOV.U32 R3, RZ, RZ, R29 ;  /* 0x000000ffff037224 */ /* 0x000fe200078e001d */
[----:B------:R-:W-:Y:S01]  /*cfe0*/  SHF.R.U32.HI R40, RZ, 0x10, R9 ;  /* 0x00000010ff287819 */ /* 0x000fe20000011609 */
[----:B------:R-:W-:Y:S01]  /*cff0*/  IMAD.MOV.U32 R26, RZ, RZ, R12 ;  /* 0x000000ffff1a7224 */ /* 0x000fe200078e000c */
[--C-:B------:R-:W-:Y:S01]  /*d000*/  SHF.R.U64 R35, R12, 0x10, R13.reuse ;  /* 0x000000100c237819 */ /* 0x100fe2000000120d */
[--C-:B---3--:R-:W-:Y:S01]  /*d010*/  IMAD.MOV.U32 R27, RZ, RZ, R13.reuse ;  /* 0x000000ffff1b7224 */ /* 0x108fe200078e000d */
[----:B------:R-:W-:Y:S01]  /*d020*/  SHF.R.U32.HI R36, RZ, 0x10, R13 ;  /* 0x00000010ff247819 */ /* 0x000fe2000001160d */
[----:B------:R-:W-:Y:S01]  /*d030*/  IMAD.MOV.U32 R20, RZ, RZ, R6 ;  /* 0x000000ffff147224 */ /* 0x000fe200078e0006 */
[--C-:B------:R-:W-:Y:S01]  /*d040*/  SHF.R.U64 R29, R6, 0x10, R7.reuse ;  /* 0x00000010061d7819 */ /* 0x100fe20000001207 */
[--C-:B------:R-:W-:Y:S01]  /*d050*/  IMAD.MOV.U32 R21, RZ, RZ, R7.reuse ;  /* 0x000000ffff157224 */ /* 0x100fe200078e0007 */
[----:B------:R-:W-:Y:S01]  /*d060*/  SHF.R.U32.HI R34, RZ, 0x10, R7 ;  /* 0x00000010ff227819 */ /* 0x000fe20000011607 */
[----:B------:R-:W-:Y:S01]  /*d070*/  BSSY B1, `(.L_x_579) ;  /* 0x0000018000017945 */ /* 0x000fe20003800000 */
[----:B------:R-:W-:Y:S01]  /*d080*/  VIMNMX R28, R33, 0x80, PT ;  /* 0x00000080211c7848 */ /* 0x000fe20003fe0100 */
[----:B------:R-:W-:Y:S01]  /*d090*/  IMAD.MOV.U32 R12, RZ, RZ, R4 ;  /* 0x000000ffff0c7224 */ /* 0x000fe200078e0004 */
[--C-:B------:R-:W-:Y:S01]  /*d0a0*/  SHF.R.U64 R7, R4, 0x10, R5.reuse ;  /* 0x0000001004077819 */ /* 0x100fe20000001205 */
[--C-:B------:R-:W-:Y:S01]  /*d0b0*/  IMAD.MOV.U32 R13, RZ, RZ, R5.reuse ;  /* 0x000000ffff0d7224 */ /* 0x100fe200078e0005 */
[----:B------:R-:W-:Y:S01]  /*d0c0*/  SHF.R.U32.HI R6, RZ, 0x10, R5 ;  /* 0x00000010ff067819 */ /* 0x000fe20000011605 */
[----:B------:R-:W-:Y:S01]  /*d0d0*/  IMAD.MOV.U32 R8, RZ, RZ, R30 ;  /* 0x000000ffff087224 */ /* 0x000fe200078e001e */
[--C-:B------:R-:W-:Y:S01]  /*d0e0*/  SHF.R.U64 R5, R30, 0x10, R31.reuse ;  /* 0x000000101e057819 */ /* 0x100fe2000000121f */
[--C-:B------:R-:W-:Y:S01]  /*d0f0*/  IMAD.MOV.U32 R9, RZ, RZ, R31.reuse ;  /* 0x000000ffff097224 */ /* 0x100fe200078e001f */
[----:B------:R-:W-:-:S02]  /*d100*/  SHF.R.U32.HI R4, RZ, 0x10, R31 ;  /* 0x00000010ff047819 */ /* 0x000fc4000001161f */
[----:B------:R-:W-:Y:S02]  /*d110*/  PRMT R24, R24, 0x5410, R43 ;  /* 0x0000541018187816 */ /* 0x000fe4000000002b */
[----:B------:R-:W-:Y:S02]  /*d120*/  PRMT R25, R25, 0x5410, R44 ;  /* 0x0000541019197816 */ /* 0x000fe4000000002c */
[----:B------:R-:W-:Y:S02]  /*d130*/  PRMT R14, R14, 0x5410, R41 ;  /* 0x000054100e0e7816 */ /* 0x000fe40000000029 */
[----:B------:R-:W-:Y:S02]  /*d140*/  PRMT R15, R15, 0x5410, R42 ;  /* 0x000054100f0f7816 */ /* 0x000fe4000000002a */
[----:B------:R-:W-:Y:S02]  /*d150*/  PRMT R10, R10, 0x5410, R39 ;  /* 0x000054100a0a7816 */ /* 0x000fe40000000027 */
[----:B------:R-:W-:-:S02]  /*d160*/  ISETP.GE.AND P1, PT, R224, R28, PT ;  /* 0x0000001ce000720c */ /* 0x000fc40003f26270 */
[----:B------:R-:W-:Y:S02]  /*d170*/  PRMT R11, R11, 0x5410, R40 ;  /* 0x000054100b0b7816 */ /* 0x000fe40000000028 */
[----:B------:R-:W-:Y:S02]  /*d180*/  PRMT R0, R0, 0x5410, R37 ;  /* 0x0000541000007816 */ /* 0x000fe40000000025 */
[----:B------:R-:W-:Y:S02]  /*d190*/  PRMT R3, R3, 0x5410, R38 ;  /* 0x0000541003037816 */ /* 0x000fe40000000026 */
[----:B------:R-:W-:Y:S02]  /*d1a0*/  PRMT R26, R26, 0x5410, R35 ;  /* 0x000054101a1a7816 */ /* 0x000fe40000000023 */
[----:B------:R-:W-:Y:S02]  /*d1b0*/  PRMT R27, R27, 0x5410, R36 ;  /* 0x000054101b1b7816 */ /* 0x000fe40000000024 */
[----:B------:R-:W-:-:S02]  /*d1c0*/  PRMT R20, R20, 0x5410, R29 ;  /* 0x0000541014147816 */ /* 0x000fc4000000001d */
[----:B------:R-:W-:Y:S01]  /*d1d0*/  PRMT R21, R21, 0x5410, R34 ;  /* 0x0000541015157816 */ /* 0x000fe20000000022 */
[----:B0-----:R-:W-:Y:S06]  /*d1e0*/  @!P0 BRA `(.L_x_580) ;  /* 0x000001e400688947 */ /* 0x001fec0003800000 */
.L_x_856:
[----:B------:R-:W-:Y:S05]  /*d1f0*/  BSYNC B1 ;  /* 0x0000000000017941 */ /* 0x000fea0003800000 */
.L_x_579:
[----:B------:R-:W-:Y:S01]  /*d200*/  BSSY B1, `(.L_x_581) ;  /* 0x00000b7000017945 */ /* 0x000fe20003800000 */
[----:B------:R-:W-:Y:S02]  /*d210*/  PRMT R12, R12, 0x5410, R7 ;  /* 0x000054100c0c7816 */ /* 0x000fe40000000007 */
[----:B------:R-:W-:Y:S02]  /*d220*/  PRMT R13, R13, 0x5410, R6 ;  /* 0x000054100d0d7816 */ /* 0x000fe40000000006 */
[----:B------:R-:W-:Y:S02]  /*d230*/  PRMT R8, R8, 0x5410, R5 ;  /* 0x0000541008087816 */ /* 0x000fe40000000005 */
[----:B------:R-:W-:Y:S01]  /*d240*/  PRMT R9, R9, 0x5410, R4 ;  /* 0x0000541009097816 */ /* 0x000fe20000000004 */
[----:B------:R-:W-:Y:S06]  /*d250*/  @P1 BRA `(.L_x_582) ;  /* 0x0000000800c41947 */ /* 0x000fec0003800000 */
[----:B------:R1:W5:Y:S01]  /*d260*/  LDL R43, [R1+0x6c] ;  /* 0x00006c00012b7983 */ /* 0x0003620000100800 */
[----:B------:R-:W2:Y:S03]  /*d270*/  LDC R5, c[0x0][0x3f4] ;  /* 0x0000fd00ff057b82 */ /* 0x000ea60000000800 */
[----:B------:R1:W5:Y:S01]  /*d280*/  LDL R42, [R1+0x68] ;  /* 0x00006800012a7983 */ /* 0x0003620000100800 */
[----:B------:R-:W-:Y:S01]  /*d290*/  BSSY B2, `(.L_x_583) ;  /* 0x000002e000027945 */ /* 0x000fe20003800000 */
[-C--:B--2---:R-:W-:Y:S02]  /*d2a0*/  ISETP.GE.AND P0, PT, R216, R5.reuse, PT ;  /* 0x00000005d800720c */ /* 0x084fe40003f06270 */
[-C--:B------:R-:W-:Y:S02]  /*d2b0*/  ISETP.GE.AND P1, PT, R221, R5.reuse, PT ;  /* 0x00000005dd00720c */ /* 0x080fe40003f26270 */
[----:B------:R-:W-:-:S02]  /*d2c0*/  ISETP.GE.AND P2, PT, R220, R5, PT ;  /* 0x00000005dc00720c */ /* 0x000fc40003f46270 */
[----:B------:R-:W-:-:S07]  /*d2d0*/  ISETP.GE.AND P3, PT, R222, R5, PT ;  /* 0x00000005de00720c */ /* 0x000fce0003f66270 */
[----:B-1----:R-:W-:Y:S06]  /*d2e0*/  @P0 BRA `(.L_x_584) ;  /* 0x0000000000a00947 */ /* 0x002fec0003800000 */
[----:B-----5:R-:W-:Y:S01]  /*d2f0*/  R2UR UR4, R43 ;  /* 0x000000002b0472ca */ /* 0x020fe200000e0000 */
[----:B------:R-:W-:Y:S01]  /*d300*/  IMAD.U32 R35, R26, 0x10000, RZ ;  /* 0x000100001a237824 */ /* 0x000fe200078e00ff */
[C---:B------:R-:W-:Y:S01]  /*d310*/  LOP3.LUT R34, R24.reuse, 0xffff0000, RZ, 0xc0, !PT ;  /* 0xffff000018227812 */ /* 0x040fe200078ec0ff */
[----:B------:R-:W-:Y:S01]  /*d320*/  IMAD.U32 R33, R24, 0x10000, RZ ;  /* 0x0001000018217824 */ /* 0x000fe200078e00ff */
[----:B------:R-:W-:-:S09]  /*d330*/  LOP3.LUT R36, R26, 0xffff0000, RZ, 0xc0, !PT ;  /* 0xffff00001a247812 */ /* 0x000fd200078ec0ff */
[----:B------:R-:W-:-:S05]  /*d340*/  LEA R41, R42, UR4, 0x1 ;  /* 0x000000042a297c11 */ /* 0x000fca000f8e08ff */
[----:B------:R-:W1:Y:S02]  /*d350*/  LDS.128 R4, [R41] ;  /* 0x0000000029047984 */ /* 0x000e640000000c00 */
[C---:B-1----:R-:W-:Y:S01]  /*d360*/  IMAD.U32 R29, R4.reuse, 0x10000, RZ ;  /* 0x00010000041d7824 */ /* 0x042fe200078e00ff */
[----:B------:R-:W-:Y:S01]  /*d370*/  LOP3.LUT R4, R4, 0xffff0000, RZ, 0xc0, !PT ;  /* 0xffff000004047812 */ /* 0x000fe200078ec0ff */
[C---:B------:R-:W-:Y:S01]  /*d380*/  IMAD.U32 R30, R5.reuse, 0x10000, RZ ;  /* 0x00010000051e7824 */ /* 0x040fe200078e00ff */
[----:B------:R-:W-:Y:S01]  /*d390*/  LOP3.LUT R5, R5, 0xffff0000, RZ, 0xc0, !PT ;  /* 0xffff000005057812 */ /* 0x000fe200078ec0ff */
[C---:B------:R-:W-:Y:S01]  /*d3a0*/  IMAD.U32 R31, R6.reuse, 0x10000, RZ ;  /* 0x00010000061f7824 */ /* 0x040fe200078e00ff */
[----:B------:R-:W-:Y:S01]  /*d3b0*/  LOP3.LUT R6, R6, 0xffff0000, RZ, 0xc0, !PT ;  /* 0xffff000006067812 */ /* 0x000fe200078ec0ff */
[C---:B------:R-:W-:Y:S01]  /*d3c0*/  FMUL.FTZ R38, R4.reuse, R35 ;  /* 0x0000002304267220 */ /* 0x040fe20000410000 */
[----:B------:R-:W-:Y:S01]  /*d3d0*/  FMUL.FTZ R4, R4, R33 ;  /* 0x0000002104047220 */ /* 0x000fe20000410000 */
[----:B0-----:R-:W-:-:S02]  /*d3e0*/  IMAD.U32 R32, R7, 0x10000, RZ ;  /* 0x0001000007207824 */ /* 0x001fc400078e00ff */
[----:B------:R-:W-:Y:S01]  /*d3f0*/  FMUL.FTZ R37, R5, R36 ;  /* 0x0000002405257220 */ /* 0x000fe20000410000 */
[----:B------:R-:W-:Y:S01]  /*d400*/  FFMA.FTZ R38, R29, R33, -R38 ;  /* 0x000000211d267223 */ /* 0x000fe20000010826 */
[-C--:B------:R-:W-:Y:S01]  /*d410*/  FMUL.FTZ R39, R5, R34.reuse ;  /* 0x0000002205277220 */ /* 0x080fe20000410000 */
[----:B------:R-:W-:Y:S01]  /*d420*/  LOP3.LUT R7, R7, 0xffff0000, RZ, 0xc0, !PT ;  /* 0xffff000007077812 */ /* 0x000fe200078ec0ff */
[----:B------:R-:W-:Y:S01]  /*d430*/  FFMA.FTZ R35, R29, R35, R4 ;  /* 0x000000231d237223 */ /* 0x000fe20000010004 */
[C---:B------:R-:W-:Y:S01]  /*d440*/  LOP3.LUT R33, R27.reuse, 0xffff0000, RZ, 0xc0, !PT ;  /* 0xffff00001b217812 */ /* 0x040fe200078ec0ff */
[----:B------:R-:W-:Y:S01]  /*d450*/  IMAD.U32 R29, R27, 0x10000, RZ ;  /* 0x000100001b1d7824 */ /* 0x000fe200078e00ff */
[C---:B------:R-:W-:Y:S01]  /*d460*/  LOP3.LUT R5, R25.reuse, 0xffff0000, RZ, 0xc0, !PT ;  /* 0xffff000019057812 */ /* 0x040fe200078ec0ff */
[----:B------:R-:W-:Y:S02]  /*d470*/  IMAD.U32 R4, R25, 0x10000, RZ ;  /* 0x0001000019047824 */ /* 0x000fe400078e00ff */
[C---:B------:R-:W-:Y:S01]  /*d480*/  FFMA.FTZ R37, R30.reuse, R34, -R37 ;  /* 0x000000221e257223 */ /* 0x040fe20000010825 */
        /* <DEDUP_REMOVED lines=9> */
[----:B------:R-:W-:-:S02]  /*d520*/  F2FP.BF16.F32.PACK_AB R4, R35, R38 ;  /* 0x000000262304723e */ /* 0x000fc400000010ff */
[----:B------:R-:W-:Y:S02]  /*d530*/  F2FP.BF16.F32.PACK_AB R5, R30, R37 ;  /* 0x000000251e05723e */ /* 0x000fe400000010ff */
[----:B------:R-:W-:Y:S02]  /*d540*/  F2FP.BF16.F32.PACK_AB R6, R29, R6 ;  /* 0x000000061d06723e */ /* 0x000fe400000010ff */
[----:B------:R-:W-:-:S05]  /*d550*/  F2FP.BF16.F32.PACK_AB R7, R40, R7 ;  /* 0x000000072807723e */ /* 0x000fca00000010ff */
[----:B------:R1:W-:Y:S02]  /*d560*/  STS.128 [R41], R4 ;  /* 0x0000000429007388 */ /* 0x0003e40000000c00 */
.L_x_584:
[----:B------:R-:W-:Y:S05]  /*d570*/  BSYNC B2 ;  /* 0x0000000000027941 */ /* 0x000fea0003800000 */
.L_x_583:
[----:B------:R-:W-:Y:S04]  /*d580*/  BSSY B2, `(.L_x_585) ;  /* 0x000002a000027945 */ /* 0x000fe80003800000 */
[----:B------:R-:W-:Y:S05]  /*d590*/  @P1 BRA `(.L_x_586) ;  /* 0x0000000000a01947 */ /* 0x000fea0003800000 */
[----:B-----5:R-:W-:Y:S01]  /*d5a0*/  R2UR UR4, R43 ;  /* 0x000000002b0472ca */ /* 0x020fe200000e0000 */
[----:B------:R-:W-:Y:S01]  /*d5b0*/  IMAD.U32 R35, R20, 0x10000, RZ ;  /* 0x0001000014237824 */ /* 0x000fe200078e00ff */
[C---:B------:R-:W-:Y:S01]  /*d5c0*/  LOP3.LUT R34, R14.reuse, 0xffff0000, RZ, 0xc0, !PT ;  /* 0xffff00000e227812 */ /* 0x040fe200078ec0ff */
[----:B------:R-:W-:Y:S01]  /*d5d0*/  IMAD.U32 R33, R14, 0x10000, RZ ;  /* 0x000100000e217824 */ /* 0x000fe200078e00ff */
[----:B------:R-:W-:-:S09]  /*d5e0*/  LOP3.LUT R36, R20, 0xffff0000, RZ, 0xc0, !PT ;  /* 0xffff000014247812 */ /* 0x000fd200078ec0ff */
[----:B-1----:R-:W-:-:S05]  /*d5f0*/  LEA R41, R42, UR4, 0x1 ;  /* 0x000000042a297c11 */ /* 0x002fca000f8e08ff */
[----:B------:R-:W1:Y:S02]  /*d600*/  LDS.128 R4, [R41+0x4000] ;  /* 0x0040000029047984 */ /* 0x000e640000000c00 */
[C---:B-1----:R-:W-:Y:S01]  /*d610*/  IMAD.U32 R29, R4.reuse, 0x10000, RZ ;  /* 0x00010000041d7824 */ /* 0x042fe200078e00ff */
[----:B------:R-:W-:Y:S01]  /*d620*/  LOP3.LUT R4, R4, 0xffff0000, RZ, 0xc0, !PT ;  /* 0xffff000004047812 */ /* 0x000fe200078ec0ff */
[C---:B------:R-:W-:Y:S01]  /*d630*/  IMAD.U32 R30, R5.reuse, 0x10000, RZ ;  /* 0x00010000051e7824 */ /* 0x040fe200078e00ff */
[----:B------:R-:W-:Y:S01]  /*d640*/  LOP3.LUT R5, R5, 0xffff0000, RZ, 0xc0, !PT ;  /* 0xffff000005057812 */ /* 0x000fe200078ec0ff */
[----:B0-----:R-:W-:Y:S01]  /*d650*/  IMAD.U32 R32, R7, 0x10000, RZ ;  /* 0x0001000007207824 */ /* 0x001fe200078e00ff */
[----:B------:R-:W-:Y:S01]  /*d660*/  SHF.L.U32 R31, R6, 0x10, RZ ;  /* 0x00000010061f7819 */ /* 0x000fe200000006ff */
[C---:B------:R-:W-:Y:S01]  /*d670*/  FMUL.FTZ R38, R4.reuse, R35 ;  /* 0x0000002304267220 */ /* 0x040fe20000410000 */
[-C--:B------:R-:W-:Y:S01]  /*d680*/  FMUL.FTZ R4, R4, R33.reuse ;  /* 0x0000002104047220 */ /* 0x080fe20000410000 */
[C---:B------:R-:W-:Y:S01]  /*d690*/  FMUL.FTZ R37, R5.reuse, R36 ;  /* 0x0000002405257220 */ /* 0x040fe20000410000 */
[-C--:B------:R-:W-:Y:S01]  /*d6a0*/  FMUL.FTZ R39, R5, R34.reuse ;  /* 0x0000002205277220 */ /* 0x080fe20000410000 */
[C---:B------:R-:W-:Y:S01]  /*d6b0*/  FFMA.FTZ R38, R29.reuse, R33, -R38 ;  /* 0x000000211d267223 */ /* 0x040fe20000010826 */
[----:B------:R-:W-:Y:S01]  /*d6c0*/  LOP3.LUT R6, R6, 0xffff0000, RZ, 0xc0, !PT ;  /* 0xffff000006067812 */ /* 0x000fe200078ec0ff */
[----:B------:R-:W-:Y:S01]  /*d6d0*/  FFMA.FTZ R35, R29, R35, R4 ;  /* 0x000000231d237223 */ /* 0x000fe20000010004 */
[----:B------:R-:W-:Y:S01]  /*d6e0*/  LOP3.LUT R7, R7, 0xffff0000, RZ, 0xc0, !PT ;  /* 0xffff000007077812 */ /* 0x000fe200078ec0ff */
[C---:B------:R-:W-:Y:S01]  /*d6f0*/  IMAD.U32 R29, R21.reuse, 0x10000, RZ ;  /* 0x00010000151d7824 */ /* 0x040fe200078e00ff */
[----:B------:R-:W-:Y:S01]  /*d700*/  LOP3.LUT R33, R21, 0xffff0000, RZ, 0xc0, !PT ;  /* 0xffff000015217812 */ /* 0x000fe200078ec0ff */
[C---:B------:R-:W-:Y:S01]  /*d710*/  IMAD.U32 R4, R15.reuse, 0x10000, RZ ;  /* 0x000100000f047824 */ /* 0x040fe200078e00ff */
[----:B------:R-:W-:Y:S01]  /*d720*/  LOP3.LUT R5, R15, 0xffff0000, RZ, 0xc0, !PT ;  /* 0xffff00000f057812 */ /* 0x000fe200078ec0ff */
        /* <DEDUP_REMOVED lines=14> */
[----:B------:R2:W-:Y:S02]  /*d810*/  STS.128 [R41+0x4000], R4 ;  /* 0x0040000429007388 */ /* 0x0005e40000000c00 */
.L_x_586:
[----:B------:R-:W-:Y:S05]  /*d820*/  BSYNC B2 ;  /* 0x0000000000027941 */ /* 0x000fea0003800000 */
.L_x_585:
[----:B------:R-:W-:Y:S04]  /*d830*/  BSSY B2, `(.L_x_587) ;  /* 0x000002a000027945 */ /* 0x000fe80003800000 */
[----:B------:R-:W-:Y:S05]  /*d840*/  @P2 BRA `(.L_x_588) ;  /* 0x0000000000a02947 */ /* 0x000fea0003800000 */
[----:B-----5:R-:W-:Y:S01]  /*d850*/  R2UR UR4, R43 ;  /* 0x000000002b0472ca */ /* 0x020fe200000e0000 */
[----:B------:R-:W-:Y:S01]  /*d860*/  IMAD.U32 R35, R12, 0x10000, RZ ;  /* 0x000100000c237824 */ /* 0x000fe200078e00ff */
[C---:B------:R-:W-:Y:S01]  /*d870*/  LOP3.LUT R34, R10.reuse, 0xffff0000, RZ, 0xc0, !PT ;  /* 0xffff00000a227812 */ /* 0x040fe200078ec0ff */
[----:B------:R-:W-:Y:S01]  /*d880*/  IMAD.U32 R33, R10, 0x10000, RZ ;  /* 0x000100000a217824 */ /* 0x000fe200078e00ff */
[----:B------:R-:W-:-:S09]  /*d890*/  LOP3.LUT R36, R12, 0xffff0000, RZ, 0xc0, !PT ;  /* 0xffff00000c247812 */ /* 0x000fd200078ec0ff */
[----:B-12---:R-:W-:-:S05]  /*d8a0*/  LEA R41, R42, UR4, 0x1 ;  /* 0x000000042a297c11 */ /* 0x006fca000f8e08ff */
[----:B------:R-:W1:Y:S02]  /*d8b0*/  LDS.128 R4, [R41+0x8000] ;  /* 0x0080000029047984 */ /* 0x000e640000000c00 */
        /* <DEDUP_REMOVED lines=33> */
.L_x_588:
[----:B------:R-:W-:Y:S05]  /*dad0*/  BSYNC B2 ;  /* 0x0000000000027941 */ /* 0x000fea0003800000 */
.L_x_587:
[----:B------:R-:W-:Y:S05]  /*dae0*/  @P3 BRA `(.L_x_582) ;  /* 0x0000000000a03947 */ /* 0x000fea0003800000 */
[----:B-----5:R-:W-:Y:S01]  /*daf0*/  R2UR UR4, R43 ;  /* 0x000000002b0472ca */ /* 0x020fe200000e0000 */
[----:B------:R-:W-:Y:S01]  /*db00*/  IMAD.U32 R35, R8, 0x10000, RZ ;  /* 0x0001000008237824 */ /* 0x000fe200078e00ff */
[C---:B------:R-:W-:Y:S01]  /*db10*/  LOP3.LUT R34, R0.reuse, 0xffff0000, RZ, 0xc0, !PT ;  /* 0xffff000000227812 */ /* 0x040fe200078ec0ff */
[----:B------:R-:W-:Y:S01]  /*db20*/  IMAD.U32 R33, R0, 0x10000, RZ ;  /* 0x0001000000217824 */ /* 0x000fe200078e00ff */
[----:B------:R-:W-:-:S09]  /*db30*/  LOP3.LUT R36, R8, 0xffff0000, RZ, 0xc0, !PT ;  /* 0xffff000008247812 */ /* 0x000fd200078ec0ff */
[----:B-123--:R-:W-:-:S05]  /*db40*/  LEA R41, R42, UR4, 0x1 ;  /* 0x000000042a297c11 */ /* 0x00efca000f8e08ff */
        /* <DEDUP_REMOVED lines=34> */
.L_x_582:
[----:B------:R-:W-:Y:S05]  /*dd70*/  BSYNC B1 ;  /* 0x0000000000017941 */ /* 0x000fea0003800000 */
.L_x_581:
[----:B-1234-:R-:W-:Y:S01]  /*dd80*/  VIADD R4, R224, 0x20 ;  /* 0x00000020e0047836 */ /* 0x01efe20000000000 */
[----:B------:R-:W-:Y:S04]  /*dd90*/  BSSY B1, `(.L_x_589) ;  /* 0x00000b4000017945 */ /* 0x000fe80003800000 */
[----:B------:R-:W-:-:S13]  /*dda0*/  ISETP.GE.AND P0, PT, R4, R28, PT ;  /* 0x0000001c0400720c */ /* 0x000fda0003f06270 */
[----:B------:R-:W-:Y:S05]  /*ddb0*/  @P0 BRA `(.L_x_590) ;  /* 0x0000000800c40947 */ /* 0x000fea0003800000 */
[----:B------:R1:W5:Y:S01]  /*ddc0*/  LDL R44, [R1+0x6c] ;  /* 0x00006c00012c7983 */ /* 0x0003620000100800 */
[----:B------:R-:W2:Y:S03]  /*ddd0*/  LDC R5, c[0x0][0x3f4] ;  /* 0x0000fd00ff057b82 */ /* 0x000ea60000000800 */
[----:B-----5:R1:W5:Y:S01]  /*dde0*/  LDL R43, [R1+0x68] ;  /* 0x00006800012b7983 */ /* 0x0203620000100800 */
[----:B------:R-:W-:Y:S01]  /*ddf0*/  BSSY B2, `(.L_x_591) ;  /* 0x000002e000027945 */ /* 0x000fe20003800000 */
[-C--:B--2---:R-:W-:Y:S02]  /*de00*/  ISETP.GE.AND P0, PT, R216, R5.reuse, PT ;  /* 0x00000005d800720c */ /* 0x084fe40003f06270 */
[-C--:B------:R-:W-:Y:S02]  /*de10*/  ISETP.GE.AND P1, PT, R221, R5.reuse, PT ;  /* 0x00000005dd00720c */ /* 0x080fe40003f26270 */
[----:B------:R-:W-:-:S02]  /*de20*/  ISETP.GE.AND P2, PT, R220, R5, PT ;  /* 0x00000005dc00720c */ /* 0x000fc40003f46270 */
[----:B------:R-:W-:-:S07]  /*de30*/  ISETP.GE.AND P3, PT, R222, R5, PT ;  /* 0x00000005de00720c */ /* 0x000fce0003f66270 */
[----:B-1----:R-:W-:Y:S06]  /*de40*/  @P0 BRA `(.L_x_592) ;  /* 0x0000000000a00947 */ /* 0x002fec0003800000 */
[----:B------:R-:W-:Y:S01]  /*de50*/  R2UR UR4, R44 ;  /* 0x000000002c0472ca */ /* 0x000fe200000e0000 */
[C---:B------:R-:W-:Y:S01]  /*de60*/  IMAD.U32 R37, R26.reuse, 0x10000, RZ ;  /* 0x000100001a257824 */ /* 0x040fe200078e00ff */
[----:B------:R-:W-:Y:S01]  /*de70*/  LOP3.LUT R40, R26, 0xffff0000, RZ, 0xc0, !PT ;  /* 0xffff00001a287812 */ /* 0x000fe200078ec0ff */
[C---:B------:R-:W-:Y:S01]  /*de80*/  IMAD.U32 R35, R24.reuse, 0x10000, RZ ;  /* 0x0001000018237824 */ /* 0x040fe200078e00ff */
[----:B------:R-:W-:Y:S01]  /*de90*/  LOP3.LUT R38, R24, 0xffff0000, RZ, 0xc0, !PT ;  /* 0xffff000018267812 */ /* 0x000fe200078ec0ff */
[C---:B------:R-:W-:Y:S01]  /*dea0*/  IMAD.U32 R39, R27.reuse, 0x10000, RZ ;  /* 0x000100001b277824 */ /* 0x040fe200078e00ff */
[----:B------:R-:W-:-:S07]  /*deb0*/  LOP3.LUT R42, R27, 0xffff0000, RZ, 0xc0, !PT ;  /* 0xffff00001b2a7812 */ /* 0x000fce00078ec0ff */
[----:B-----5:R-:W-:-:S05]  /*dec0*/  LEA R41, R43, UR4, 0x1 ;  /* 0x000000042b297c11 */ /* 0x020fca000f8e08ff */
[----:B------:R-:W1:Y:S02]  /*ded0*/  LDS.128 R4, [R41+0x1000] ;  /* 0x0010000029047984 */ /* 0x000e640000000c00 */
[C---:B-1----:R-:W-:Y:S01]  /*dee0*/  IMAD.U32 R29, R4.reuse, 0x10000, RZ ;  /* 0x00010000041d7824 */ /* 0x042fe200078e00ff */
[----:B------:R-:W-:Y:S01]  /*def0*/  LOP3.LUT R4, R4, 0xffff0000, RZ, 0xc0, !PT ;  /* 0xffff000004047812 */ /* 0x000fe200078ec0ff */
[C---:B------:R-:W-:Y:S01]  /*df00*/  IMAD.U32 R30, R5.reuse, 0x10000, RZ ;  /* 0x00010000051e7824 */ /* 0x040fe200078e00ff */
[----:B------:R-:W-:Y:S01]  /*df10*/  LOP3.LUT R5, R5, 0xffff0000, RZ, 0xc0, !PT ;  /* 0xffff000005057812 */ /* 0x000fe200078ec0ff */
[C---:B------:R-:W-:Y:S01]  /*df20*/  IMAD.U32 R31, R6.reuse, 0x10000, RZ ;  /* 0x00010000061f7824 */ /* 0x040fe200078e00ff */
[----:B------:R-:W-:Y:S01]  /*df30*/  LOP3.LUT R6, R6, 0xffff0000, RZ, 0xc0, !PT ;  /* 0xffff000006067812 */ /* 0x000fe200078ec0ff */
[-C--:B------:R-:W-:Y:S01]  /*df40*/  FMUL.FTZ R34, R37, R4.reuse ;  /* 0x0000000425227220 */ /* 0x080fe20000410000 */
[----:B------:R-:W-:Y:S01]  /*df50*/  FMUL.FTZ R36, R35, R4 ;  /* 0x0000000423247220 */ /* 0x000fe20000410000 */
[----:B------:R-:W-:Y:S01]  /*df60*/  FMUL.FTZ R33, R40, R5 ;  /* 0x0000000528217220 */ /* 0x000fe20000410000 */
[----:B0-----:R-:W-:-:S02]  /*df70*/  IMAD.U32 R32, R7, 0x10000, RZ ;  /* 0x0001000007207824 */ /* 0x001fc400078e00ff */
[----:B------:R-:W-:Y:S01]  /*df80*/  FFMA.FTZ R4, R35, R29, -R34 ;  /* 0x0000001d23047223 */ /* 0x000fe20000010822 */
[C---:B------:R-:W-:Y:S01]  /*df90*/  FMUL.FTZ R35, R38.reuse, R5 ;  /* 0x0000000526237220 */ /* 0x040fe20000410000 */
[----:B------:R-:W-:Y:S01]  /*dfa0*/  LOP3.LUT R7, R7, 0xffff0000, RZ, 0xc0, !PT ;  /* 0xffff000007077812 */ /* 0x000fe200078ec0ff */
[-C--:B------:R-:W-:Y:S01]  /*dfb0*/  FFMA.FTZ R5, R38, R30.reuse, -R33 ;  /* 0x0000001e26057223 */ /* 0x080fe20000010821 */
[----:B------:R-:W-:Y:S01]  /*dfc0*/  FFMA.FTZ R29, R37, R29, R36 ;  /* 0x0000001d251d7223 */ /* 0x000fe20000010024 */
[C---:B------:R-:W-:Y:S01]  /*dfd0*/  LOP3.LUT R38, R25.reuse, 0xffff0000, RZ, 0xc0, !PT ;  /* 0xffff000019267812 */ /* 0x040fe200078ec0ff */
[----:B------:R-:W-:Y:S02]  /*dfe0*/  IMAD.U32 R37, R25, 0x10000, RZ ;  /* 0x0001000019257824 */ /* 0x000fe400078e00ff */
[----:B------:R-:W-:Y:S01]  /*dff0*/  FFMA.FTZ R30, R40, R30, R35 ;  /* 0x0000001e281e7223 */ /* 0x000fe20000010023 */
[-C--:B------:R-:W-:Y:S01]  /*e000*/  FMUL.FTZ R34, R39, R6.reuse ;  /* 0x0000000627227220 */ /* 0x080fe20000410000 */
[-C--:B------:R-:W-:Y:S01]  /*e010*/  FMUL.FTZ R33, R42, R7.reuse ;  /* 0x000000072a217220 */ /* 0x080fe20000410000 */
[C---:B------:R-:W-:Y:S01]  /*e020*/  FMUL.FTZ R36, R37.reuse, R6 ;  /* 0x0000000625247220 */ /* 0x040fe20000410000 */
[C---:B------:R-:W-:Y:S01]  /*e030*/  FMUL.FTZ R35, R38.reuse, R7 ;  /* 0x0000000726237220 */ /* 0x040fe20000410000 */
[-C--:B------:R-:W-:Y:S01]  /*e040*/  FFMA.FTZ R6, R37, R31.reuse, -R34 ;  /* 0x0000001f25067223 */ /* 0x080fe20000010822 */
[-C--:B------:R-:W-:Y:S01]  /*e050*/  FFMA.FTZ R7, R38, R32.reuse, -R33 ;  /* 0x0000002026077223 */ /* 0x080fe20000010821 */
[----:B------:R-:W-:Y:S01]  /*e060*/  FFMA.FTZ R31, R39, R31, R36 ;  /* 0x0000001f271f7223 */ /* 0x000fe20000010024 */
[----:B------:R-:W-:Y:S01]  /*e070*/  FFMA.FTZ R32, R42, R32, R35 ;  /* 0x000000202a207223 */ /* 0x000fe20000010023 */
[----:B------:R-:W-:-:S02]  /*e080*/  F2FP.BF16.F32.PACK_AB R4, R29, R4 ;  /* 0x000000041d04723e */ /* 0x000fc400000010ff */
[----:B------:R-:W-:Y:S02]  /*e090*/  F2FP.BF16.F32.PACK_AB R5, R30, R5 ;  /* 0x000000051e05723e */ /* 0x000fe400000010ff */
[----:B------:R-:W-:Y:S02]  /*e0a0*/  F2FP.BF16.F32.PACK_AB R6, R31, R6 ;  /* 0x000000061f06723e */ /* 0x000fe400000010ff */
[----:B------:R-:W-:-:S05]  /*e0b0*/  F2FP.BF16.F32.PACK_AB R7, R32, R7 ;  /* 0x000000072007723e */ /* 0x000fca00000010ff */
[----:B------:R1:W-:Y:S02]  /*e0c0*/  STS.128 [R41+0x1000], R4 ;  /* 0x0010000429007388 */ /* 0x0003e40000000c00 */
.L_x_592:
[----:B------:R-:W-:Y:S05]  /*e0d0*/  BSYNC B2 ;  /* 0x0000000000027941 */ /* 0x000fea0003800000 */
.L_x_591:
[----:B------:R-:W-:Y:S04]  /*e0e0*/  BSSY B2, `(.L_x_593) ;  /* 0x000002a000027945 */ /* 0x000fe80003800000 */
[----:B------:R-:W-:Y:S05]  /*e0f0*/  @P1 BRA `(.L_x_594) ;  /* 0x0000000000a01947 */ /* 0x000fea0003800000 */
[----:B------:R-:W-:Y:S01]  /*e100*/  R2UR UR4, R44 ;  /* 0x000000002c0472ca */ /* 0x000fe200000e0000 */
[C---:B------:R-:W-:Y:S01]  /*e110*/  IMAD.U32 R37, R20.reuse, 0x10000, RZ ;  /* 0x0001000014257824 */ /* 0x040fe200078e00ff */
[----:B------:R-:W-:Y:S01]  /*e120*/  LOP3.LUT R40, R20, 0xffff0000, RZ, 0xc0, !PT ;  /* 0xffff000014287812 */ /* 0x000fe200078ec0ff */
[C---:B------:R-:W-:Y:S01]  /*e130*/  IMAD.U32 R35, R14.reuse, 0x10000, RZ ;  /* 0x000100000e237824 */ /* 0x040fe200078e00ff */
[----:B------:R-:W-:Y:S01]  /*e140*/  LOP3.LUT R38, R14, 0xffff0000, RZ, 0xc0, !PT ;  /* 0xffff00000e267812 */ /* 0x000fe200078ec0ff */
[C---:B------:R-:W-:Y:S01]  /*e150*/  IMAD.U32 R39, R21.reuse, 0x10000, RZ ;  /* 0x0001000015277824 */ /* 0x040fe200078e00ff */
[----:B------:R-:W-:-:S07]  /*e160*/  LOP3.LUT R42, R21, 0xffff0000, RZ, 0xc0, !PT ;  /* 0xffff0000152a7812 */ /* 0x000fce00078ec0ff */
[----:B-1---5:R-:W-:-:S05]  /*e170*/  LEA R41, R43, UR4, 0x1 ;  /* 0x000000042b297c11 */ /* 0x022fca000f8e08ff */
        /* <DEDUP_REMOVED lines=32> */
.L_x_594:
[----:B------:R-:W-:Y:S05]  /*e380*/  BSYNC B2 ;  /* 0x0000000000027941 */ /* 0x000fea0003800000 */
.L_x_593:
        /* <DEDUP_REMOVED lines=9> */
[----:B-12--5:R-:W-:-:S05]  /*e420*/  LEA R41, R43, UR4, 0x1 ;  /* 0x000000042b297c11 */ /* 0x026fca000f8e08ff */
[----:B------:R-:W1:Y:S02]  /*e430*/  LDS.128 R4, [R41+0x9000] ;  /* 0x0090000029047984 */ /* 0x000e640000000c00 */
[C---:B-1----:R-:W-:Y:S01]  /*e440*/  IMAD.U32 R29, R4.reuse, 0x10000, RZ ;  /* 0x00010000041d7824 */ /* 0x042fe200078e00ff */
[----:B------:R-:W-:Y:S01]  /*e450*/  LOP3.LUT R4, R4, 0xffff0000, RZ, 0xc0, !PT ;  /* 0xffff000004047812 */ /* 0x000fe200078ec0ff */
[C---:B------:R-:W-:Y:S01]  /*e460*/  IMAD.U32 R30, R5.reuse, 0x10000, RZ ;  /* 0x00010000051e7824 */ /* 0x040fe200078e00ff */
[----:B------:R-:W-:Y:S01]  /*e470*/  LOP3.LUT R5, R5, 0xffff0000, RZ, 0xc0, !PT ;  /* 0xffff000005057812 */ /* 0x000fe200078ec0ff */
[----:B0-----:R-:W-:Y:S01]  /*e480*/  IMAD.U32 R32, R7, 0x10000, RZ ;  /* 0x0001000007207824 */ /* 0x001fe200078e00ff */
[----:B------:R-:W-:Y:S01]  /*e490*/  SHF.L.U32 R31, R6, 0x10, RZ ;  /* 0x00000010061f7819 */ /* 0x000fe200000006ff */
[-C--:B------:R-:W-:Y:S01]  /*e4a0*/  FMUL.FTZ R34, R37, R4.reuse ;  /* 0x0000000425227220 */ /* 0x080fe20000410000 */
[C---:B------:R-:W-:Y:S01]  /*e4b0*/  FMUL.FTZ R36, R35.reuse, R4 ;  /* 0x0000000423247220 */ /* 0x040fe20000410000 */
[----:B------:R-:W-:Y:S01]  /*e4c0*/  FMUL.FTZ R33, R40, R5 ;  /* 0x0000000528217220 */ /* 0x000fe20000410000 */
[----:B------:R-:W-:Y:S01]  /*e4d0*/  LOP3.LUT R6, R6, 0xffff0000, RZ, 0xc0, !PT ;  /* 0xffff000006067812 */ /* 0x000fe200078ec0ff */
[----:B------:R-:W-:Y:S01]  /*e4e0*/  FFMA.FTZ R4, R35, R29, -R34 ;  /* 0x0000001d23047223 */ /* 0x000fe20000010822 */
[C---:B------:R-:W-:Y:S01]  /*e4f0*/  FMUL.FTZ R35, R38.reuse, R5 ;  /* 0x0000000526237220 */ /* 0x040fe20000410000 */
[----:B------:R-:W-:Y:S01]  /*e500*/  LOP3.LUT R7, R7, 0xffff0000, RZ, 0xc0, !PT ;  /* 0xffff000007077812 */ /* 0x000fe200078ec0ff */
[----:B------:R-:W-:Y:S01]  /*e510*/  FFMA.FTZ R5, R38, R30, -R33 ;  /* 0x0000001e26057223 */ /* 0x000fe20000010821 */
[----:B------:R-:W-:Y:S01]  /*e520*/  FFMA.FTZ R29, R37, R29, R36 ;  /* 0x0000001d251d7223 */ /* 0x000fe20000010024 */
[C---:B------:R-:W-:Y:S01]  /*e530*/  LOP3.LUT R38, R11.reuse, 0xffff0000, RZ, 0xc0, !PT ;  /* 0xffff00000b267812 */ /* 0x040fe200078ec0ff */
[----:B------:R-:W-:-:S02]  /*e540*/  IMAD.U32 R37, R11, 0x10000, RZ ;  /* 0x000100000b257824 */ /* 0x000fc400078e00ff */
        /* <DEDUP_REMOVED lines=9> */
[----:B------:R-:W-:Y:S02]  /*e5e0*/  F2FP.BF16.F32.PACK_AB R4, R29, R4 ;  /* 0x000000041d04723e */ /* 0x000fe400000010ff */
[----:B------:R-:W-:-:S02]  /*e5f0*/  F2FP.BF16.F32.PACK_AB R5, R30, R5 ;  /* 0x000000051e05723e */ /* 0x000fc400000010ff */
[----:B------:R-:W-:Y:S02]  /*e600*/  F2FP.BF16.F32.PACK_AB R6, R31, R6 ;  /* 0x000000061f06723e */ /* 0x000fe400000010ff */
[----:B------:R-:W-:-:S05]  /*e610*/  F2FP.BF16.F32.PACK_AB R7, R32, R7 ;  /* 0x000000072007723e */ /* 0x000fca00000010ff */
[----:B------:R3:W-:Y:S02]  /*e620*/  STS.128 [R41+0x9000], R4 ;  /* 0x0090000429007388 */ /* 0x0007e40000000c00 */
.L_x_596:
[----:B------:R-:W-:Y:S05]  /*e630*/  BSYNC B2 ;  /* 0x0000000000027941 */ /* 0x000fea0003800000 */
.L_x_595:
        /* <DEDUP_REMOVED lines=8> */
[----:B-123-5:R-:W-:-:S05]  /*e6c0*/  LEA R41, R43, UR4, 0x1 ;  /* 0x000000042b297c11 */ /* 0x02efca000f8e08ff */
        /* <DEDUP_REMOVED lines=32> */
.L_x_590:
[----:B------:R-:W-:Y:S05]  /*e8d0*/  BSYNC B1 ;  /* 0x0000000000017941 */ /* 0x000fea0003800000 */
.L_x_589:
        /* <DEDUP_REMOVED lines=53> */
.L_x_600:
[----:B------:R-:W-:Y:S05]  /*ec30*/  BSYNC B2 ;  /* 0x0000000000027941 */ /* 0x000fea0003800000 */
.L_x_599:
        /* <DEDUP_REMOVED lines=42> */
.L_x_602:
[----:B------:R-:W-:Y:S05]  /*eee0*/  BSYNC B2 ;  /* 0x0000000000027941 */ /* 0x000fea0003800000 */
.L_x_601:
        /* <DEDUP_REMOVED lines=42> */
.L_x_604:
[----:B------:R-:W-:Y:S05]  /*f190*/  BSYNC B2 ;  /* 0x0000000000027941 */ /* 0x000fea0003800000 */
.L_x_603:
        /* <DEDUP_REMOVED lines=41> */
.L_x_598:
[----:B------:R-:W-:Y:S05]  /*f430*/  BSYNC B1 ;  /* 0x0000000000017941 */ /* 0x000fea0003800000 */
.L_x_597:
[----:B-1234-:R-:W-:-:S05]  /*f440*/  VIADD R5, R224, 0x60 ;  /* 0x00000060e0057836 */ /* 0x01efca0000000000 */
[----:B------:R-:W-:-:S13]  /*f450*/  ISETP.GE.AND P0, PT, R5, R28, PT ;  /* 0x0000001c0500720c */ /* 0x000fda0003f06270 */
[----:B------:R-:W-:Y:S05]  /*f460*/  @P0 BRA `(.L_x_605) ;  /* 0x0000004400600947 */ /* 0x000fea0003800000 */
[----:B------:R-:W2:Y:S01]  /*f470*/  LDL R6, [R1+0x6c] ;  /* 0x00006c0001067983 */ /* 0x000ea20000100800 */
[----:B------:R-:W1:Y:S03]  /*f480*/  LDC R5, c[0x0][0x3f4] ;  /* 0x0000fd00ff057b82 */ /* 0x000e660000000800 */
[----:B------:R-:W3:Y:S01]  /*f490*/  LDL R4, [R1+0x68] ;  /* 0x0000680001047983 */ /* 0x000ee20000100800 */
[----:B------:R-:W-:Y:S01]  /*f4a0*/  BSSY B1, `(.L_x_606) ;  /* 0x000002e000017945 */ /* 0x000fe20003800000 */
[-C--:B-1----:R-:W-:Y:S02]  /*f4b0*/  ISETP.GE.AND P0, PT, R216, R5.reuse, PT ;  /* 0x00000005d800720c */ /* 0x082fe40003f06270 */
[-C--:B------:R-:W-:Y:S02]  /*f4c0*/  ISETP.GE.AND P1, PT, R221, R5.reuse, PT ;  /* 0x00000005dd00720c */ /* 0x080fe40003f26270 */
[----:B------:R-:W-:-:S02]  /*f4d0*/  ISETP.GE.AND P2, PT, R220, R5, PT ;  /* 0x00000005dc00720c */ /* 0x000fc40003f46270 */
[----:B------:R-:W-:Y:S02]  /*f4e0*/  ISETP.GE.AND P3, PT, R222, R5, PT ;  /* 0x00000005de00720c */ /* 0x000fe40003f66270 */
[----:B--2---:R-:W-:-:S13]  /*f4f0*/  R2UR UR4, R6 ;  /* 0x00000000060472ca */ /* 0x004fda00000e0000 */
[----:B---3--:R-:W-:Y:S01]  /*f500*/  LEA R28, R4, UR4, 0x1 ;  /* 0x00000004041c7c11 */ /* 0x008fe2000f8e08ff */
[----:B------:R-:W-:Y:S06]  /*f510*/  @P0 BRA `(.L_x_607) ;  /* 0x0000000000980947 */ /* 0x000fec0003800000 */
[----:B------:R-:W1:Y:S01]  /*f520*/  LDS.128 R4, [R28+0x3000] ;  /* 0x003000001c047984 */ /* 0x000e620000000c00 */
[C---:B------:R-:W-:Y:S01]  /*f530*/  IMAD.U32 R35, R26.reuse, 0x10000, RZ ;  /* 0x000100001a237824 */ /* 0x040fe200078e00ff */
[----:B------:R-:W-:Y:S01]  /*f540*/  LOP3.LUT R38, R26, 0xffff0000, RZ, 0xc0, !PT ;  /* 0xffff00001a267812 */ /* 0x000fe200078ec0ff */
[C---:B------:R-:W-:Y:S01]  /*f550*/  IMAD.U32 R33, R24.reuse, 0x10000, RZ ;  /* 0x0001000018217824 */ /* 0x040fe200078e00ff */
[----:B------:R-:W-:Y:S02]  /*f560*/  LOP3.LUT R36, R24, 0xffff0000, RZ, 0xc0, !PT ;  /* 0xffff000018247812 */ /* 0x000fe400078ec0ff */
[----:B------:R-:W-:Y:S01]  /*f570*/  LOP3.LUT R40, R27, 0xffff0000, RZ, 0xc0, !PT ;  /* 0xffff00001b287812 */ /* 0x000fe200078ec0ff */
[C---:B-1----:R-:W-:Y:S01]  /*f580*/  IMAD.U32 R29, R4.reuse, 0x10000, RZ ;  /* 0x00010000041d7824 */ /* 0x042fe200078e00ff */
[----:B------:R-:W-:Y:S01]  /*f590*/  LOP3.LUT R4, R4, 0xffff0000, RZ, 0xc0, !PT ;  /* 0xffff000004047812 */ /* 0x000fe200078ec0ff */
[C---:B------:R-:W-:Y:S01]  /*f5a0*/  IMAD.U32 R30, R5.reuse, 0x10000, RZ ;  /* 0x00010000051e7824 */ /* 0x040fe200078e00ff */
[----:B------:R-:W-:Y:S01]  /*f5b0*/  LOP3.LUT R5, R5, 0xffff0000, RZ, 0xc0, !PT ;  /* 0xffff000005057812 */ /* 0x000fe200078ec0ff */
[C---:B------:R-:W-:Y:S01]  /*f5c0*/  IMAD.U32 R26, R7.reuse, 0x10000, RZ ;  /* 0x00010000071a7824 */ /* 0x040fe200078e00ff */
[----:B------:R-:W-:Y:S01]  /*f5d0*/  LOP3.LUT R7, R7, 0xffff0000, RZ, 0xc0, !PT ;  /* 0xffff000007077812 */ /* 0x000fe200078ec0ff */
[-C--:B0-----:R-:W-:Y:S01]  /*f5e0*/  FMUL.FTZ R32, R35, R4.reuse ;  /* 0x0000000423207220 */ /* 0x081fe20000410000 */
[----:B------:R-:W-:Y:S01]  /*f5f0*/  FMUL.FTZ R34, R33, R4 ;  /* 0x0000000421227220 */ /* 0x000fe20000410000 */
[----:B------:R-:W-:Y:S01]  /*f600*/  FMUL.FTZ R31, R38, R5 ;  /* 0x00000005261f7220 */ /* 0x000fe20000410000 */
[----:B------:R-:W-:-:S02]  /*f610*/  IMAD.U32 R24, R6, 0x10000, RZ ;  /* 0x0001000006187824 */ /* 0x000fc400078e00ff */
[-C--:B------:R-:W-:Y:S01]  /*f620*/  FFMA.FTZ R4, R33, R29.reuse, -R32 ;  /* 0x0000001d21047223 */ /* 0x080fe20000010820 */
[----:B------:R-:W-:Y:S01]  /*f630*/  FFMA.FTZ R29, R35, R29, R34 ;  /* 0x0000001d231d7223 */ /* 0x000fe20000010022 */
[----:B------:R-:W-:Y:S01]  /*f640*/  FMUL.FTZ R33, R36, R5 ;  /* 0x0000000524217220 */ /* 0x000fe20000410000 */
[----:B------:R-:W-:Y:S01]  /*f650*/  LOP3.LUT R6, R6, 0xffff0000, RZ, 0xc0, !PT ;  /* 0xffff000006067812 */ /* 0x000fe200078ec0ff */
[-C--:B------:R-:W-:Y:S01]  /*f660*/  FFMA.FTZ R5, R36, R30.reuse, -R31 ;  /* 0x0000001e24057223 */ /* 0x080fe2000001081f */
[----:B------:R-:W-:Y:S01]  /*f670*/  LOP3.LUT R34, R25, 0xffff0000, RZ, 0xc0, !PT ;  /* 0xffff000019227812 */ /* 0x000fe200078ec0ff */
[----:B------:R-:W-:Y:S02]  /*f680*/  IMAD.U32 R36, R27, 0x10000, RZ ;  /* 0x000100001b247824 */ /* 0x000fe400078e00ff */
[----:B------:R-:W-:Y:S01]  /*f690*/  FFMA.FTZ R30, R38, R30, R33 ;  /* 0x0000001e261e7223 */ /* 0x000fe20000010021 */
[----:B------:R-:W-:Y:S02]  /*f6a0*/  IMAD.U32 R32, R25, 0x10000, RZ ;  /* 0x0001000019207824 */ /* 0x000fe400078e00ff */
[-C--:B------:R-:W-:Y:S01]  /*f6b0*/  FMUL.FTZ R31, R40, R7.reuse ;  /* 0x00000007281f7220 */ /* 0x080fe20000410000 */
[-C--:B------:R-:W-:Y:S01]  /*f6c0*/  FMUL.FTZ R25, R36, R6.reuse ;  /* 0x0000000624197220 */ /* 0x080fe20000410000 */
[----:B------:R-:W-:Y:S01]  /*f6d0*/  FMUL.FTZ R33, R34, R7 ;  /* 0x0000000722217220 */ /* 0x000fe20000410000 */
[----:B------:R-:W-:Y:S01]  /*f6e0*/  FMUL.FTZ R27, R32, R6 ;  /* 0x00000006201b7220 */ /* 0x000fe20000410000 */
[----:B------:R-:W-:Y:S01]  /*f6f0*/  FFMA.FTZ R7, R34, R26, -R31 ;  /* 0x0000001a22077223 */ /* 0x000fe2000001081f */
[----:B------:R-:W-:Y:S01]  /*f700*/  FFMA.FTZ R6, R32, R24, -R25 ;  /* 0x0000001820067223 */ /* 0x000fe20000010819 */
[----:B------:R-:W-:Y:S01]  /*f710*/  FFMA.FTZ R26, R40, R26, R33 ;  /* 0x0000001a281a7223 */ /* 0x000fe20000010021 */
[----:B------:R-:W-:Y:S01]  /*f720*/  FFMA.FTZ R27, R36, R24, R27 ;  /* 0x00000018241b7223 */ /* 0x000fe2000001001b */
[----:B------:R-:W-:-:S02]  /*f730*/  F2FP.BF16.F32.PACK_AB R4, R29, R4 ;  /* 0x000000041d04723e */ /* 0x000fc400000010ff */
[----:B------:R-:W-:Y:S02]  /*f740*/  F2FP.BF16.F32.PACK_AB R5, R30, R5 ;  /* 0x000000051e05723e */ /* 0x000fe400000010ff */
[----:B------:R-:W-:Y:S02]  /*f750*/  F2FP.BF16.F32.PACK_AB R6, R27, R6 ;  /* 0x000000061b06723e */ /* 0x000fe400000010ff */
[----:B------:R-:W-:-:S05]  /*f760*/  F2FP.BF16.F32.PACK_AB R7, R26, R7 ;  /* 0x000000071a07723e */ /* 0x000fca00000010ff */
[----:B------:R1:W-:Y:S02]  /*f770*/  STS.128 [R28+0x3000], R4 ;  /* 0x003000041c007388 */ /* 0x0003e40000000c00 */
.L_x_607:
[----:B------:R-:W-:Y:S05]  /*f780*/  BSYNC B1 ;  /* 0x0000000000017941 */ /* 0x000fea0003800000 */
.L_x_606:
[----:B------:R-:W-:Y:S04]  /*f790*/  BSSY B1, `(.L_x_608) ;  /* 0x0000028000017945 */ /* 0x000fe80003800000 */
[----:B------:R-:W-:Y:S05]  /*f7a0*/  @P1 BRA `(.L_x_609) ;  /* 0x0000000000981947 */ /* 0x000fea0003800000 */
[----:B-1----:R-:W1:Y:S01]  /*f7b0*/  LDS.128 R4, [R28+0x7000] ;  /* 0x007000001c047984 */ /* 0x002e620000000c00 */
[----:B------:R-:W-:Y:S01]  /*f7c0*/  IMAD.U32 R30, R14, 0x10000, RZ ;  /* 0x000100000e1e7824 */ /* 0x000fe200078e00ff */
[C---:B------:R-:W-:Y:S01]  /*f7d0*/  LOP3.LUT R33, R20.reuse, 0xffff0000, RZ, 0xc0, !PT ;  /* 0xffff000014217812 */ /* 0x040fe200078ec0ff */
[----:B0-----:R-:W-:Y:S01]  /*f7e0*/  IMAD.U32 R32, R20, 0x10000, RZ ;  /* 0x0001000014207824 */ /* 0x001fe200078e00ff */
        /* <DEDUP_REMOVED lines=11> */
[----:B------:R-:W-:-:S02]  /*f8a0*/  IMAD.U32 R14, R6, 0x10000, RZ ;  /* 0x00010000060e7824 */ /* 0x000fc400078e00ff */
[-C--:B------:R-:W-:Y:S01]  /*f8b0*/  FFMA.FTZ R4, R30, R24.reuse, -R27 ;  /* 0x000000181e047223 */ /* 0x080fe2000001081b */
[----:B------:R-:W-:Y:S01]  /*f8c0*/  FFMA.FTZ R29, R32, R24, R29 ;  /* 0x00000018201d7223 */ /* 0x000fe2000001001d */
[C---:B------:R-:W-:Y:S01]  /*f8d0*/  FMUL.FTZ R24, R31.reuse, R5 ;  /* 0x000000051f187220 */ /* 0x040fe20000410000 */
        /* <DEDUP_REMOVED lines=19> */
.L_x_609:
[----:B------:R-:W-:Y:S05]  /*fa10*/  BSYNC B1 ;  /* 0x0000000000017941 */ /* 0x000fea0003800000 */
.L_x_608:
[----:B------:R-:W-:Y:S04]  /*fa20*/  BSSY B1, `(.L_x_610) ;  /* 0x0000028000017945 */ /* 0x000fe80003800000 */
[----:B------:R-:W-:Y:S05]  /*fa30*/  @P2 BRA `(.L_x_611) ;  /* 0x0000000000982947 */ /* 0x000fea0003800000 */
[----:B-12---:R-:W1:Y:S01]  /*fa40*/  LDS.128 R4, [R28+0xb000] ;  /* 0x00b000001c047984 */ /* 0x006e620000000c00 */
[----:B------:R-:W-:Y:S01]  /*fa50*/  IMAD.U32 R24, R10, 0x10000, RZ ;  /* 0x000100000a187824 */ /* 0x000fe200078e00ff */
[C---:B------:R-:W-:Y:S01]  /*fa60*/  LOP3.LUT R29, R12.reuse, 0xffff0000, RZ, 0xc0, !PT ;  /* 0xffff00000c1d7812 */ /* 0x040fe200078ec0ff */
[----:B------:R-:W-:Y:S01]  /*fa70*/  IMAD.U32 R26, R12, 0x10000, RZ ;  /* 0x000100000c1a7824 */ /* 0x000fe200078e00ff */
        /* <DEDUP_REMOVED lines=34> */
.L_x_611:
[----:B------:R-:W-:Y:S05]  /*fca0*/  BSYNC B1 ;  /* 0x0000000000017941 */ /* 0x000fea0003800000 */
.L_x_610:
[----:B------:R-:W-:Y:S05]  /*fcb0*/  @P3 BRA `(.L_x_605) ;  /* 0x0000003c004c3947 */ /* 0x000fea0003800000 */
[----:B-123--:R-:W1:Y:S01]  /*fcc0*/  LDS.128 R4, [R28+0xf000] ;  /* 0x00f000001c047984 */ /* 0x00ee620000000c00 */
        /* <DEDUP_REMOVED lines=36> */
[----:B------:R4:W-:Y:S01]  /*ff10*/  STS.128 [R28+0xf000], R4 ;  /* 0x00f000041c007388 */ /* 0x0009e20000000c00 */
[----:B------:R-:W-:Y:S05]  /*ff20*/  BRA `(.L_x_605) ;  /* 0x0000003800b07947 */ /* 0x000fea0003800000 */
.L_x_575:
[----:B------:R-:W-:-:S03]  /*ff30*/  UMOV UR4, 0xffffffff ;  /* 0xffffffff00047882 */ /* 0x000fc60000000000 */
[----:B------:R-:W-:Y:S05]  /*ff40*/  BRA.DIV UR4, `(.L_x_612) ;  /* 0x000001ba04247947 */ /* 0x000fea000b800000 */
[----:B------:R0:W1:Y:S04]  /*ff50*/  SHFL.IDX PT, R0, R24, RZ, 0x181f ;  /* 0x00181fff18007589 */ /* 0x00006800000e0000 */
[----:B------:R-:W2:Y:S04]  /*ff60*/  SHFL.IDX PT, R30, R30, RZ, 0x181f ;  /* 0x00181fff1e1e7589 */ /* 0x000ea800000e0000 */
[----:B------:R0:W3:Y:S04]  /*ff70*/  SHFL.IDX PT, R3, R27, RZ, 0x181f ;  /* 0x00181fff1b037589 */ /* 0x0000e800000e0000 */
[----:B------:R-:W4:Y:S02]  /*ff80*/  SHFL.IDX PT, R32, R32, RZ, 0x181f ;  /* 0x00181fff20207589 */ /* 0x000f2400000e0000 */
.L_x_862:
        /* <DEDUP_REMOVED lines=11> */
[----:B0-----:R-:W-:Y:S02]  /*10040*/  CS2R R26, SRZ ;  /* 0x00000000001a7805 */ /* 0x001fe4000001ff00 */
[----:B------:R-:W-:Y:S02]  /*10050*/  CS2R R24, SRZ ;  /* 0x0000000000187805 */ /* 0x000fe4000001ff00 */
[----:B-----5:R-:W-:-:S04]  /*10060*/  LEA.HI R12, R21, R21, RZ, 0x1 ;  /* 0x00000015150c7211 */ /* 0x020fc800078f08ff */
[----:B------:R-:W-:Y:S02]  /*10070*/  LOP3.LUT R20, R12, 0xfffffffe, RZ, 0xc0, !PT ;  /* 0xfffffffe0c147812 */ /* 0x000fe400078ec0ff */
[----:B------:R-:W-:-:S03]  /*10080*/  CS2R R12, SRZ ;  /* 0x00000000000c7805 */ /* 0x000fc6000001ff00 */
[----:B------:R-:W-:Y:S01]  /*10090*/  IMAD.IADD R35, R21, 0x1, -R20 ;  /* 0x0000000115237824 */ /* 0x000fe200078e0a14 */
[----:B------:R-:W-:Y:S06]  /*100a0*/  @P0 BRA `(.L_x_614) ;  /* 0x0000000000600947 */ /* 0x000fec0003800000 */
[----:B------:R-:W-:Y:S01]  /*100b0*/  ULDC UR4, c[0x0][0x3f4] ;  /* 0x0000fd0000047ab9 */ /* 0x000fe20000000800 */
[----:B------:R-:W-:Y:S01]  /*100c0*/  ULDC.64 UR6, c[0x0][0x208] ;  /* 0x0000820000067ab9 */ /* 0x000fe20000000a00 */
[----:B------:R-:W-:Y:S02]  /*100d0*/  ISETP.GE.AND P4, PT, R16, UR4, PT ;  /* 0x0000000410007c0c */ /* 0x000fe4000bf86270 */
[----:B------:R-:W-:-:S11]  /*100e0*/  ISETP.GE.AND P5, PT, R214, UR4, PT ;  /* 0x00000004d6007c0c */ /* 0x000fd6000bfa6270 */
[C---:B------:R-:W-:Y:S01]  /*100f0*/  @!P4 IMAD.SHL.U32 R21, R16.reuse, 0x2, RZ ;  /* 0x000000021015c824 */ /* 0x040fe200078e00ff */
[----:B------:R-:W-:Y:S01]  /*10100*/  @!P4 SHF.L.U64.HI R7, R16, 0x1, R17 ;  /* 0x000000011007c819 */ /* 0x000fe20000010211 */
[C---:B------:R-:W-:Y:S01]  /*10110*/  @!P5 IMAD.SHL.U32 R33, R212.reuse, 0x2, RZ ;  /* 0x00000002d421d824 */ /* 0x040fe200078e00ff */
[----:B------:R-:W-:Y:S02]  /*10120*/  @!P5 SHF.L.U64.HI R6, R212, 0x1, R215 ;  /* 0x00000001d406d819 */ /* 0x000fe400000102d7 */
[-C--:B--2---:R-:W-:Y:S02]  /*10130*/  @!P4 IADD3 R4, P0, R30, R21.reuse, RZ ;  /* 0x000000151e04c210 */ /* 0x084fe40007f1e0ff */
[----:B----4-:R-:W-:Y:S02]  /*10140*/  @!P4 IADD3 R20, P1, R32, R21, RZ ;  /* 0x000000152014c210 */ /* 0x010fe40007f3e0ff */
[-C--:B------:R-:W-:Y:S01]  /*10150*/  @!P5 IADD3 R30, P2, R30, R33.reuse, RZ ;  /* 0x000000211e1ed210 */ /* 0x080fe20007f5e0ff */
[----:B-1----:R-:W-:Y:S01]  /*10160*/  @!P4 IMAD.X R5, R0, 0x1, R7, P0 ;  /* 0x000000010005c824 */ /* 0x002fe200000e0607 */
[----:B------:R-:W-:-:S02]  /*10170*/  @!P5 IADD3 R32, P3, R32, R33, RZ ;  /* 0x000000212020d210 */ /* 0x000fc40007f7e0ff */
[----:B------:R-:W-:Y:S02]  /*10180*/  CS2R R14, SRZ ;  /* 0x00000000000e7805 */ /* 0x000fe4000001ff00 */
[C---:B---3--:R-:W-:Y:S01]  /*10190*/  @!P4 IADD3.X R21, R3.reuse, R7, RZ, P1, !PT ;  /* 0x000000070315c210 */ /* 0x048fe20000ffe4ff */
[--C-:B------:R-:W-:Y:S01]  /*101a0*/  @!P5 IMAD.X R31, R0, 0x1, R6.reuse, P2 ;  /* 0x00000001001fd824 */ /* 0x100fe200010e0606 */
[----:B------:R0:W5:Y:S01]  /*101b0*/  @!P4 LD.E.128 R8, desc[UR6][R4.64] ;  /* 0x000000060408c980 */ /* 0x000162000c101d00 */
[----:B------:R-:W-:Y:S01]  /*101c0*/  @!P5 IMAD.X R33, R3, 0x1, R6, P3 ;  /* 0x000000010321d824 */ /* 0x000fe200018e0606 */
[----:B------:R-:W-:Y:S02]  /*101d0*/  CS2R R6, SRZ ;  /* 0x0000000000067805 */ /* 0x000fe4000001ff00 */
[----:B------:R-:W-:Y:S01]  /*101e0*/  CS2R R12, SRZ ;  /* 0x00000000000c7805 */ /* 0x000fe2000001ff00 */
[----:B------:R1:W5:Y:S05]  /*101f0*/  @!P4 LD.E.128 R24, desc[UR6][R20.64] ;  /* 0x000000061418c980 */ /* 0x00036a000c101d00 */
[----:B------:R1:W5:Y:S01]  /*10200*/  @!P5 LD.E.128 R12, desc[UR6][R32.64] ;  /* 0x00000006200cd980 */ /* 0x000362000c101d00 */
[----:B0-----:R-:W-:-:S06]  /*10210*/  CS2R R4, SRZ ;  /* 0x0000000000047805 */ /* 0x001fcc000001ff00 */
[----:B------:R1:W5:Y:S02]  /*10220*/  @!P5 LD.E.128 R4, desc[UR6][R30.64] ;  /* 0x000000061e04d980 */ /* 0x000364000c101d00 */
.L_x_614:
[----:B------:R-:W-:Y:S05]  /*10230*/  BSYNC B1 ;  /* 0x0000000000017941 */ /* 0x000fea0003800000 */
.L_x_613:
[----:B-1---5:R-:W-:Y:S01]  /*10240*/  IMAD.MOV.U32 R21, RZ, RZ, R8 ;  /* 0x000000ffff157224 */ /* 0x022fe200078e0008 */
[--C-:B------:R-:W-:Y:S01]  /*10250*/  SHF.R.U64 R52, R8, 0x10, R9.reuse ;  /* 0x0000001008347819 */ /* 0x100fe20000001209 */
[--C-:B--2---:R-:W-:Y:S01]  /*10260*/  IMAD.MOV.U32 R30, RZ, RZ, R9.reuse ;  /* 0x000000ffff1e7224 */ /* 0x104fe200078e0009 */
[----:B------:R-:W-:Y:S01]  /*10270*/  SHF.L.U32 R8, R35, 0x1f, RZ ;  /* 0x0000001f23087819 */ /* 0x000fe200000006ff */
[----:B------:R-:W-:Y:S01]  /*10280*/  IMAD.MOV.U32 R0, RZ, RZ, R4 ;  /* 0x000000ffff007224 */ /* 0x000fe200078e0004 */
[----:B------:R-:W-:Y:S01]  /*10290*/  SHF.R.U32.HI R49, RZ, 0x10, R9 ;  /* 0x00000010ff317819 */ /* 0x000fe20000011609 */
[--C-:B---3--:R-:W-:Y:S01]  /*102a0*/  IMAD.MOV.U32 R3, RZ, RZ, R5.reuse ;  /* 0x000000ffff037224 */ /* 0x108fe200078e0005 */
[----:B------:R-:W0:Y:S01]  /*102b0*/  SYNCS.PHASECHK.TRANS64.TRYWAIT P0, [R23+URZ+0x38800], R8 ;  /* 0x03880008170075a7 */ /* 0x000e22000800017f */
[--C-:B------:R-:W-:Y:S01]  /*102c0*/  SHF.R.U64 R45, R4, 0x10, R5.reuse ;  /* 0x00000010042d7819 */ /* 0x100fe20000001205 */
[----:B------:R-:W-:Y:S01]  /*102d0*/  IMAD.MOV.U32 R31, RZ, RZ, R24 ;  /* 0x000000ffff1f7224 */ /* 0x000fe200078e0018 */
[----:B------:R-:W-:Y:S01]  /*102e0*/  SHF.R.U32.HI R48, RZ, 0x10, R5 ;  /* 0x00000010ff307819 */ /* 0x000fe20000011605 */
[----:B------:R-:W-:Y:S01]  /*102f0*/  IMAD.MOV.U32 R9, RZ, RZ, R10 ;  /* 0x000000ffff097224 */ /* 0x000fe200078e000a */
[----:B------:R-:W-:Y:S01]  /*10300*/  SHF.R.U64 R44, R24, 0x10, R25 ;  /* 0x00000010182c7819 */ /* 0x000fe20000001219 */
[--C-:B------:R-:W-:Y:S01]  /*10310*/  IMAD.MOV.U32 R20, RZ, RZ, R11.reuse ;  /* 0x000000ffff147224 */ /* 0x100fe200078e000b */
[--C-:B------:R-:W-:Y:S01]  /*10320*/  SHF.R.U64 R50, R10, 0x10, R11.reuse ;  /* 0x000000100a327819 */ /* 0x100fe2000000120b */
[----:B------:R-:W-:Y:S01]  /*10330*/  IMAD.MOV.U32 R4, RZ, RZ, R6 ;  /* 0x000000ffff047224 */ /* 0x000fe200078e0006 */
[----:B------:R-:W-:Y:S01]  /*10340*/  SHF.R.U32.HI R47, RZ, 0x10, R11 ;  /* 0x00000010ff2f7819 */ /* 0x000fe2000001160b */
[--C-:B------:R-:W-:Y:S01]  /*10350*/  IMAD.MOV.U32 R5, RZ, RZ, R7.reuse ;  /* 0x000000ffff057224 */ /* 0x100fe200078e0007 */
[----:B------:R-:W-:Y:S01]  /*10360*/  SHF.R.U64 R43, R6, 0x10, R7 ;  /* 0x00000010062b7819 */ /* 0x000fe20000001207 */
[----:B------:R-:W-:Y:S01]  /*10370*/  IMAD.MOV.U32 R35, RZ, RZ, R25 ;  /* 0x000000ffff237224 */ /* 0x000fe200078e0019 */
[----:B------:R-:W-:Y:S01]  /*10380*/  SHF.R.U32.HI R46, RZ, 0x10, R7 ;  /* 0x00000010ff2e7819 */ /* 0x000fe20000011607 */
[----:B----4-:R-:W-:Y:S01]  /*10390*/  IMAD.MOV.U32 R32, RZ, RZ, R26 ;  /* 0x000000ffff207224 */ /* 0x010fe200078e001a */
[----:B------:R-:W-:Y:S01]  /*103a0*/  SHF.R.U32.HI R42, RZ, 0x10, R25 ;  /* 0x00000010ff2a7819 */ /* 0x000fe20000011619 */
[--C-:B------:R-:W-:Y:S01]  /*103b0*/  IMAD.MOV.U32 R33, RZ, RZ, R27.reuse ;  /* 0x000000ffff217224 */ /* 0x100fe200078e001b */
[--C-:B------:R-:W-:Y:S01]  /*103c0*/  SHF.R.U64 R41, R26, 0x10, R27.reuse ;  /* 0x000000101a297819 */ /* 0x100fe2000000121b */
[----:B------:R-:W-:Y:S01]  /*103d0*/  BSSY B1, `(.L_x_615) ;  /* 0x0000019000017945 */ /* 0x000fe20003800000 */
[----:B------:R-:W-:Y:S01]  /*103e0*/  SHF.R.U32.HI R40, RZ, 0x10, R27 ;  /* 0x00000010ff287819 */ /* 0x000fe2000001161b */
[----:B------:R-:W-:Y:S01]  /*103f0*/  IMAD.MOV.U32 R10, RZ, RZ, R12 ;  /* 0x000000ffff0a7224 */ /* 0x000fe200078e000c */
[----:B------:R-:W-:Y:S01]  /*10400*/  VIMNMX R34, R34, 0x80, PT ;  /* 0x0000008022227848 */ /* 0x000fe20003fe0100 */
[----:B------:R-:W-:Y:S01]  /*10410*/  IMAD.MOV.U32 R11, RZ, RZ, R13 ;  /* 0x000000ffff0b7224 */ /* 0x000fe200078e000d */
[----:B------:R-:W-:Y:S01]  /*10420*/  PRMT R25, R30, 0x5410, R49 ;  /* 0x000054101e197816 */ /* 0x000fe20000000031 */
[----:B------:R-:W-:Y:S01]  /*10430*/  IMAD.MOV.U32 R6, RZ, RZ, R14 ;  /* 0x000000ffff067224 */ /* 0x000fe200078e000e */
[----:B------:R-:W-:Y:S01]  /*10440*/  SHF.R.U64 R39, R12, 0x10, R13 ;  /* 0x000000100c277819 */ /* 0x000fe2000000120d */
[----:B------:R-:W-:Y:S01]  /*10450*/  IMAD.MOV.U32 R7, RZ, RZ, R15 ;  /* 0x000000ffff077224 */ /* 0x000fe200078e000f */
[----:B------:R-:W-:-:S02]  /*10460*/  SHF.R.U32.HI R38, RZ, 0x10, R13 ;  /* 0x00000010ff267819 */ /* 0x000fc4000001160d */
[----:B------:R-:W-:Y:S02]  /*10470*/  PRMT R30, R31, 0x5410, R44 ;  /* 0x000054101f1e7816 */ /* 0x000fe4000000002c */
[--C-:B------:R-:W-:Y:S02]  /*10480*/  SHF.R.U64 R37, R14, 0x10, R15.reuse ;  /* 0x000000100e257819 */ /* 0x100fe4000000120f */
[----:B------:R-:W-:Y:S02]  /*10490*/  SHF.R.U32.HI R36, RZ, 0x10, R15 ;  /* 0x00000010ff247819 */ /* 0x000fe4000001160f */
[----:B------:R-:W-:Y:S02]  /*104a0*/  PRMT R24, R21, 0x5410, R52 ;  /* 0x0000541015187816 */ /* 0x000fe40000000034 */
[----:B------:R-:W-:Y:S02]  /*104b0*/  PRMT R26, R9, 0x5410, R50 ;  /* 0x00005410091a7816 */ /* 0x000fe40000000032 */
[----:B------:R-:W-:-:S02]  /*104c0*/  PRMT R27, R20, 0x5410, R47 ;  /* 0x00005410141b7816 */ /* 0x000fc4000000002f */
[----:B------:R-:W-:Y:S02]  /*104d0*/  PRMT R0, R0, 0x5410, R45 ;  /* 0x0000541000007816 */ /* 0x000fe4000000002d */
[----:B------:R-:W-:Y:S02]  /*104e0*/  ISETP.GE.AND P1, PT, R224, R34, PT ;  /* 0x00000022e000720c */ /* 0x000fe40003f26270 */
[----:B------:R-:W-:Y:S02]  /*104f0*/  PRMT R3, R3, 0x5410, R48 ;  /* 0x0000541003037816 */ /* 0x000fe40000000030 */
[----:B------:R-:W-:Y:S02]  /*10500*/  PRMT R12, R4, 0x5410, R43 ;  /* 0x00005410040c7816 */ /* 0x000fe4000000002b */
[----:B------:R-:W-:Y:S02]  /*10510*/  PRMT R13, R5, 0x5410, R46 ;  /* 0x00005410050d7816 */ /* 0x000fe4000000002e */
[----:B------:R-:W-:-:S02]  /*10520*/  PRMT R31, R35, 0x5410, R42 ;  /* 0x00005410231f7816 */ /* 0x000fc4000000002a */
[----:B------:R-:W-:Y:S02]  /*10530*/  PRMT R32, R32, 0x5410, R41 ;  /* 0x0000541020207816 */ /* 0x000fe40000000029 */
[----:B------:R-:W-:Y:S01]  /*10540*/  PRMT R33, R33, 0x5410, R40 ;  /* 0x0000541021217816 */ /* 0x000fe20000000028 */
[----:B0-----:R-:W-:Y:S06]  /*10550*/  @!P0 BRA `(.L_x_616) ;  /* 0x000001b400148947 */ /* 0x001fec0003800000 */
.L_x_863:
[----:B------:R-:W-:Y:S05]  /*10560*/  BSYNC B1 ;  /* 0x0000000000017941 */ /* 0x000fea0003800000 */
.L_x_615:
        /* <DEDUP_REMOVED lines=9> */
[C---:B------:R-:W-:Y:S01]  /*10600*/  IMAD.SHL.U32 R56, R224.reuse, 0x40, RZ ;  /* 0x00000040e0387824 */ /* 0x040fe200078e00ff */
[----:B------:R-:W-:Y:S01]  /*10610*/  BSSY B2, `(.L_x_619) ;  /* 0x0000064000027945 */ /* 0x000fe20003800000 */
[----:B------:R-:W-:-:S03]  /*10620*/  IMAD.SHL.U32 R58, R224, 0x40, RZ ;  /* 0x00000040e03a7824 */ /* 0x000fc600078e00ff */
[----:B------:R-:W-:Y:S02]  /*10630*/  LOP3.LUT R56, R56, 0x1c0, RZ, 0xc0, !PT ;  /* 0x000001c038387812 */ /* 0x000fe400078ec0ff */
[----:B------:R-:W-:Y:S02]  /*10640*/  LOP3.LUT R58, R58, 0x1c0, RZ, 0xc0, !PT ;  /* 0x000001c03a3a7812 */ /* 0x000fe400078ec0ff */
[----:B------:R-:W-:Y:S02]  /*10650*/  SHF.R.U32.HI R56, RZ, 0x3, R56 ;  /* 0x00000003ff387819 */ /* 0x000fe40000011638 */
[-C--:B--2---:R-:W-:Y:S02]  /*10660*/  ISETP.GE.AND P0, PT, R16, R35.reuse, PT ;  /* 0x000000231000720c */ /* 0x084fe40003f06270 */
[----:B------:R-:W-:-:S11]  /*10670*/  ISETP.GE.AND P1, PT, R214, R35, PT ;  /* 0x00000023d600720c */ /* 0x000fd60003f26270 */
[----:B-1----:R-:W-:Y:S05]  /*10680*/  @P0 BRA `(.L_x_620) ;  /* 0x0000000400700947 */ /* 0x002fea0003800000 */
[----:B------:R-:W2:Y:S01]  /*10690*/  LDL R9, [R1+0x68] ;  /* 0x0000680001097983 */ /* 0x000ea20000100800 */
[----:B------:R-:W-:Y:S01]  /*106a0*/  LEA.HI R4, R29, R28, RZ, 0x3 ;  /* 0x0000001c1d047211 */ /* 0x000fe200078f18ff */
[----:B------:R-:W-:Y:S01]  /*106b0*/  IMAD.U32 R49, R30, 0x10000, RZ ;  /* 0x000100001e317824 */ /* 0x000fe200078e00ff */
[----:B-----5:R-:W-:Y:S01]  /*106c0*/  R2UR UR4, R60 ;  /* 0x000000003c0472ca */ /* 0x020fe200000e0000 */
[----:B------:R-:W-:Y:S01]  /*106d0*/  IMAD.U32 R47, R24, 0x10000, RZ ;  /* 0x00010000182f7824 */ /* 0x000fe200078e00ff */
[----:B------:R-:W-:Y:S02]  /*106e0*/  LOP3.LUT R5, R4, 0xfffffff8, RZ, 0xc0, !PT ;  /* 0xfffffff804057812 */ /* 0x000fe400078ec0ff */
[----:B------:R-:W-:-:S03]  /*106f0*/  LOP3.LUT R51, R30, 0xffff0000, RZ, 0xc0, !PT ;  /* 0xffff00001e337812 */ /* 0x000fc600078ec0ff */
[----:B------:R-:W-:-:S05]  /*10700*/  IMAD.IADD R4, R28, 0x1, -R5 ;  /* 0x000000011c047824 */ /* 0x000fca00078e0a05 */
[----:B------:R-:W-:-:S04]  /*10710*/  LEA.HI R4, R35, R4, RZ, 0x1d ;  /* 0x0000000423047211 */ /* 0x000fc800078fe8ff */
[----:B------:R-:W-:Y:S01]  /*10720*/  SHF.R.S32.HI R7, RZ, 0x1f, R4 ;  /* 0x0000001fff077819 */ /* 0x000fe20000011404 */
[----:B------:R-:W-:-:S03]  /*10730*/  IMAD.SHL.U32 R5, R4, 0x8, RZ ;  /* 0x0000000804057824 */ /* 0x000fc600078e00ff */
[----:B------:R-:W-:Y:S02]  /*10740*/  LEA.HI R7, R7, R4, RZ, 0x3 ;  /* 0x0000000407077211 */ /* 0x000fe400078f18ff */
[----:B------:R-:W-:-:S03]  /*10750*/  LOP3.LUT R5, R58, 0x38, R5, 0xf8, !PT ;  /* 0x000000383a057812 */ /* 0x000fc600078ef805 */
[----:B------:R-:W-:Y:S01]  /*10760*/  IMAD.SHL.U32 R7, R7, 0x400, RZ ;  /* 0x0000040007077824 */ /* 0x000fe200078e00ff */
[----:B------:R-:W-:-:S04]  /*10770*/  LOP3.LUT R4, R5, R56, RZ, 0x3c, !PT ;  /* 0x0000003805047212 */ /* 0x000fc800078e3cff */
[----:B------:R-:W-:-:S04]  /*10780*/  LOP3.LUT R7, R7, 0x7fffe000, RZ, 0xc0, !PT ;  /* 0x7fffe00007077812 */ /* 0x000fc800078ec0ff */
[----:B0-----:R-:W-:-:S05]  /*10790*/  IADD3 R8, R4, R7, R54 ;  /* 0x0000000704087210 */ /* 0x001fca0007ffe036 */
[----:B------:R-:W-:Y:S01]  /*107a0*/  IMAD R37, R8, 0x2, R23 ;  /* 0x0000000208257824 */ /* 0x000fe200078e0217 */
[----:B--2---:R-:W-:-:S04]  /*107b0*/  LEA R36, R9, UR4, 0x1 ;  /* 0x0000000409247c11 */ /* 0x004fc8000f8e08ff */
[----:B------:R-:W0:Y:S04]  /*107c0*/  LDS.128 R8, [R37+0x14400] ;  /* 0x0144000025087984 */ /* 0x000e280000000c00 */
[----:B------:R-:W1:Y:S01]  /*107d0*/  LDS.128 R4, [R36] ;  /* 0x0000000024047984 */ /* 0x000e620000000c00 */
[C---:B0-----:R-:W-:Y:S01]  /*107e0*/  IMAD.U32 R42, R8.reuse, 0x10000, RZ ;  /* 0x00010000082a7824 */ /* 0x041fe200078e00ff */
[----:B------:R-:W-:Y:S01]  /*107f0*/  LOP3.LUT R8, R8, 0xffff0000, RZ, 0xc0, !PT ;  /* 0xffff000008087812 */ /* 0x000fe200078ec0ff */
[C---:B------:R-:W-:Y:S01]  /*10800*/  IMAD.U32 R43, R9.reuse, 0x10000, RZ ;  /* 0x00010000092b7824 */ /* 0x040fe200078e00ff */
[----:B------:R-:W-:Y:S01]  /*10810*/  LOP3.LUT R9, R9, 0xffff0000, RZ, 0xc0, !PT ;  /* 0xffff000009097812 */ /* 0x000fe200078ec0ff */
[----:B-1----:R-:W-:Y:S02]  /*10820*/  IMAD.U32 R38, R4, 0x10000, RZ ;  /* 0x0001000004267824 */ /* 0x002fe400078e00ff */
[C---:B------:R-:W-:Y:S01]  /*10830*/  FMUL.FTZ R53, R42.reuse, R49 ;  /* 0x000000312a357220 */ /* 0x040fe20000410000 */
[----:B------:R-:W-:Y:S01]  /*10840*/  FMUL.FTZ R55, R42, R47 ;  /* 0x0000002f2a377220 */ /* 0x000fe20000410000 */
[----:B------:R-:W-:Y:S01]  /*10850*/  LOP3.LUT R4, R4, 0xffff0000, RZ, 0xc0, !PT ;  /* 0xffff000004047812 */ /* 0x000fe200078ec0ff */
[----:B------:R-:W-:Y:S01]  /*10860*/  FMUL.FTZ R57, R8, R51 ;  /* 0x0000003308397220 */ /* 0x000fe20000410000 */
[----:B------:R-:W-:Y:S01]  /*10870*/  FFMA.FTZ R53, R38, R47, -R53 ;  /* 0x0000002f26357223 */ /* 0x000fe20000010835 */
[----:B------:R-:W-:Y:S01]  /*10880*/  LOP3.LUT R47, R24, 0xffff0000, RZ, 0xc0, !PT ;  /* 0xffff0000182f7812 */ /* 0x000fe200078ec0ff */
[----:B------:R-:W-:Y:S01]  /*10890*/  FFMA.FTZ R55, R38, R49, R55 ;  /* 0x0000003126377223 */ /* 0x000fe20000010037 */
[----:B------:R-:W-:-:S02]  /*108a0*/  IMAD.U32 R42, R31, 0x10000, RZ ;  /* 0x000100001f2a7824 */ /* 0x000fc400078e00ff */
[----:B------:R-:W-:Y:S02]  /*108b0*/  IMAD.U32 R38, R25, 0x10000, RZ ;  /* 0x0001000019267824 */ /* 0x000fe400078e00ff */
[-C--:B------:R-:W-:Y:S01]  /*108c0*/  FMUL.FTZ R49, R8, R47.reuse ;  /* 0x0000002f08317220 */ /* 0x080fe20000410000 */
[----:B------:R-:W-:Y:S01]  /*108d0*/  FFMA.FTZ R46, R4, R47, -R57 ;  /* 0x0000002f042e7223 */ /* 0x000fe20000010839 */
[----:B------:R-:W-:Y:S02]  /*108e0*/  IMAD.U32 R39, R5, 0x10000, RZ ;  /* 0x0001000005277824 */ /* 0x000fe400078e00ff */
[C---:B------:R-:W-:Y:S01]  /*108f0*/  FMUL.FTZ R8, R43.reuse, R42 ;  /* 0x0000002a2b087220 */ /* 0x040fe20000410000 */
[----:B------:R-:W-:Y:S02]  /*10900*/  IMAD.U32 R44, R10, 0x10000, RZ ;  /* 0x000100000a2c7824 */ /* 0x000fe400078e00ff */
[----:B------:R-:W-:Y:S01]  /*10910*/  FMUL.FTZ R57, R43, R38 ;  /* 0x000000262b397220 */ /* 0x000fe20000410000 */
[----:B------:R-:W-:-:S02]  /*10920*/  IMAD.U32 R47, R32, 0x10000, RZ ;  /* 0x00010000202f7824 */ /* 0x000fc400078e00ff */
[----:B------:R-:W-:Y:S01]  /*10930*/  FFMA.FTZ R48, R4, R51, R49 ;  /* 0x0000003304307223 */ /* 0x000fe20000010031 */
[----:B------:R-:W-:Y:S01]  /*10940*/  IMAD.U32 R40, R6, 0x10000, RZ ;  /* 0x0001000006287824 */ /* 0x000fe200078e00ff */
[----:B------:R-:W-:Y:S01]  /*10950*/  LOP3.LUT R10, R10, 0xffff0000, RZ, 0xc0, !PT ;  /* 0xffff00000a0a7812 */ /* 0x000fe200078ec0ff */
[C---:B------:R-:W-:Y:S01]  /*10960*/  FFMA.FTZ R50, R39.reuse, R38, -R8 ;  /* 0x0000002627327223 */ /* 0x040fe20000010808 */
[----:B------:R-:W-:Y:S02]  /*10970*/  IMAD.U32 R43, R26, 0x10000, RZ ;  /* 0x000100001a2b7824 */ /* 0x000fe400078e00ff */
[----:B------:R-:W-:Y:S01]  /*10980*/  FFMA.FTZ R57, R39, R42, R57 ;  /* 0x0000002a27397223 */ /* 0x000fe20000010039 */
[----:B------:R-:W-:Y:S01]  /*10990*/  FMUL.FTZ R51, R44, R47 ;  /* 0x0000002f2c337220 */ /* 0x000fe20000410000 */
[----:B------:R-:W-:Y:S01]  /*109a0*/  LOP3.LUT R49, R32, 0xffff0000, RZ, 0xc0, !PT ;  /* 0xffff000020317812 */ /* 0x000fe200078ec0ff */
[----:B------:R-:W-:Y:S01]  /*109b0*/  IMAD.U32 R45, R11, 0x10000, RZ ;  /* 0x000100000b2d7824 */ /* 0x000fe200078e00ff */
[----:B------:R-:W-:Y:S01]  /*109c0*/  LOP3.LUT R39, R26, 0xffff0000, RZ, 0xc0, !PT ;  /* 0xffff00001a277812 */ /* 0x000fe200078ec0ff */
[----:B------:R-:W-:Y:S01]  /*109d0*/  IMAD.U32 R38, R33, 0x10000, RZ ;  /* 0x0001000021267824 */ /* 0x000fe200078e00ff */
[----:B------:R-:W-:Y:S01]  /*109e0*/  LOP3.LUT R6, R6, 0xffff0000, RZ, 0xc0, !PT ;  /* 0xffff000006067812 */ /* 0x000fe200078ec0ff */
[-C--:B------:R-:W-:Y:S01]  /*109f0*/  FMUL.FTZ R59, R44, R43.reuse ;  /* 0x0000002b2c3b7220 */ /* 0x080fe20000410000 */
[----:B------:R-:W-:Y:S01]  /*10a00*/  FFMA.FTZ R51, R40, R43, -R51 ;  /* 0x0000002b28337223 */ /* 0x000fe20000010833 */
[----:B------:R-:W-:Y:S01]  /*10a10*/  FMUL.FTZ R43, R10, R49 ;  /* 0x000000310a2b7220 */ /* 0x000fe20000410000 */
[----:B------:R-:W-:-:S02]  /*10a20*/  IMAD.U32 R41, R7, 0x10000, RZ ;  /* 0x0001000007297824 */ /* 0x000fc400078e00ff */
[----:B------:R-:W-:Y:S01]  /*10a30*/  FMUL.FTZ R10, R10, R39 ;  /* 0x000000270a0a7220 */ /* 0x000fe20000410000 */
[----:B------:R-:W-:Y:S02]  /*10a40*/  IMAD.U32 R4, R27, 0x10000, RZ ;  /* 0x000100001b047824 */ /* 0x000fe400078e00ff */
[----:B------:R-:W-:Y:S01]  /*10a50*/  FMUL.FTZ R8, R45, R38 ;  /* 0x000000262d087220 */ /* 0x000fe20000410000 */
[----:B------:R-:W-:Y:S01]  /*10a60*/  FFMA.FTZ R59, R40, R47, R59 ;  /* 0x0000002f283b7223 */ /* 0x000fe2000001003b */
[C---:B------:R-:W-:Y:S01]  /*10a70*/  FFMA.FTZ R40, R6.reuse, R39, -R43 ;  /* 0x0000002706287223 */ /* 0x040fe2000001082b */
[----:B------:R-:W-:Y:S01]  /*10a80*/  FFMA.FTZ R42, R6, R49, R10 ;  /* 0x00000031062a7223 */ /* 0x000fe2000001000a */
[-C--:B------:R-:W-:Y:S01]  /*10a90*/  FFMA.FTZ R43, R41, R4.reuse, -R8 ;  /* 0x00000004292b7223 */ /* 0x080fe20000010808 */
[----:B------:R-:W-:Y:S01]  /*10aa0*/  LOP3.LUT R11, R11, 0xffff0000, RZ, 0xc0, !PT ;  /* 0xffff00000b0b7812 */ /* 0x000fe200078ec0ff */
[----:B------:R-:W-:Y:S01]  /*10ab0*/  FMUL.FTZ R44, R45, R4 ;  /* 0x000000042d2c7220 */ /* 0x000fe20000410000 */
[----:B------:R-:W-:-:S02]  /*10ac0*/  LOP3.LUT R8, R31, 0xffff0000, RZ, 0xc0, !PT ;  /* 0xffff00001f087812 */ /* 0x000fc400078ec0ff */
[----:B------:R-:W-:Y:S01]  /*10ad0*/  LOP3.LUT R10, R33, 0xffff0000, RZ, 0xc0, !PT ;  /* 0xffff0000210a7812 */ /* 0x000fe200078ec0ff */
[----:B------:R-:W-:Y:S01]  /*10ae0*/  FFMA.FTZ R44, R41, R38, R44 ;  /* 0x00000026292c7223 */ /* 0x000fe2000001002c */
[----:B------:R-:W-:Y:S01]  /*10af0*/  LOP3.LUT R4, R25, 0xffff0000, RZ, 0xc0, !PT ;  /* 0xffff000019047812 */ /* 0x000fe200078ec0ff */
[----:B------:R-:W-:Y:S01]  /*10b00*/  FMUL.FTZ R38, R9, R8 ;  /* 0x0000000809267220 */ /* 0x000fe20000410000 */
[----:B------:R-:W-:Y:S01]  /*10b10*/  LOP3.LUT R6, R27, 0xffff0000, RZ, 0xc0, !PT ;  /* 0xffff00001b067812 */ /* 0x000fe200078ec0ff */
[----:B------:R-:W-:Y:S01]  /*10b20*/  FMUL.FTZ R52, R11, R10 ;  /* 0x0000000a0b347220 */ /* 0x000fe20000410000 */
[----:B------:R-:W-:Y:S01]  /*10b30*/  LOP3.LUT R5, R5, 0xffff0000, RZ, 0xc0, !PT ;  /* 0xffff000005057812 */ /* 0x000fe200078ec0ff */
[----:B------:R-:W-:Y:S01]  /*10b40*/  FMUL.FTZ R39, R9, R4 ;  /* 0x0000000409277220 */ /* 0x000fe20000410000 */
[----:B------:R-:W-:Y:S01]  /*10b50*/  LOP3.LUT R7, R7, 0xffff0000, RZ, 0xc0, !PT ;  /* 0xffff000007077812 */ /* 0x000fe200078ec0ff */
[----:B------:R-:W-:Y:S02]  /*10b60*/  FMUL.FTZ R11, R11, R6 ;  /* 0x000000060b0b7220 */ /* 0x000fe40000410000 */
[C---:B------:R-:W-:Y:S01]  /*10b70*/  FFMA.FTZ R9, R5.reuse, R4, -R38 ;  /* 0x0000000405097223 */ /* 0x040fe20000010826 */
[----:B------:R-:W-:Y:S01]  /*10b80*/  FFMA.FTZ R38, R5, R8, R39 ;  /* 0x0000000805267223 */ /* 0x000fe20000010027 */
[C---:B------:R-:W-:Y:S01]  /*10b90*/  FFMA.FTZ R52, R7.reuse, R6, -R52 ;  /* 0x0000000607347223 */ /* 0x040fe20000010834 */
[----:B------:R-:W-:Y:S01]  /*10ba0*/  FFMA.FTZ R11, R7, R10, R11 ;  /* 0x0000000a070b7223 */ /* 0x000fe2000001000b */
[----:B------:R-:W-:-:S02]  /*10bb0*/  F2FP.BF16.F32.PACK_AB R6, R40, R51 ;  /* 0x000000332806723e */ /* 0x000fc400000010ff */
[----:B------:R-:W-:Y:S02]  /*10bc0*/  F2FP.BF16.F32.PACK_AB R4, R46, R53 ;  /* 0x000000352e04723e */ /* 0x000fe400000010ff */
[----:B------:R-:W-:Y:S02]  /*10bd0*/  F2FP.BF16.F32.PACK_AB R5, R9, R50 ;  /* 0x000000320905723e */ /* 0x000fe400000010ff */
[----:B------:R-:W-:Y:S02]  /*10be0*/  F2FP.BF16.F32.PACK_AB R7, R52, R43 ;  /* 0x0000002b3407723e */ /* 0x000fe400000010ff */
[----:B------:R-:W-:Y:S02]  /*10bf0*/  F2FP.BF16.F32.PACK_AB R10, R42, R59 ;  /* 0x0000003b2a0a723e */ /* 0x000fe400000010ff */
[----:B------:R-:W-:Y:S01]  /*10c00*/  F2FP.BF16.F32.PACK_AB R8, R48, R55 ;  /* 0x000000373008723e */ /* 0x000fe200000010ff */
[----:B------:R1:W-:Y:S01]  /*10c10*/  STS.128 [R36], R4 ;  /* 0x0000000424007388 */ /* 0x0003e20000000c00 */
[----:B------:R-:W-:-:S02]  /*10c20*/  F2FP.BF16.F32.PACK_AB R9, R38, R57 ;  /* 0x000000392609723e */ /* 0x000fc400000010ff */
[----:B------:R-:W-:-:S05]  /*10c30*/  F2FP.BF16.F32.PACK_AB R11, R11, R44 ;  /* 0x0000002c0b0b723e */ /* 0x000fca00000010ff */
[----:B------:R1:W-:Y:S02]  /*10c40*/  STS.128 [R37+0x14400], R8 ;  /* 0x0144000825007388 */ /* 0x0003e40000000c00 */
.L_x_620:
[----:B------:R-:W-:Y:S05]  /*10c50*/  BSYNC B2 ;  /* 0x0000000000027941 */ /* 0x000fea0003800000 */
.L_x_619:
[----:B------:R-:W-:Y:S05]  /*10c60*/  @P1 BRA `(.L_x_618) ;  /* 0x0000000400841947 */ /* 0x000fea0003800000 */
[----:B-1----:R-:W-:Y:S01]  /*10c70*/  SHF.R.S32.HI R5, RZ, 0x1f, R214 ;  /* 0x0000001fff057819 */ /* 0x002fe200000114d6 */
[----:B------:R-:W-:Y:S01]  /*10c80*/  IMAD.U32 R48, R14, 0x10000, RZ ;  /* 0x000100000e307824 */ /* 0x000fe200078e00ff */
[----:B-----5:R-:W-:Y:S01]  /*10c90*/  R2UR UR4, R60 ;  /* 0x000000003c0472ca */ /* 0x020fe200000e0000 */
[----:B------:R-:W-:Y:S01]  /*10ca0*/  IMAD.U32 R46, R0, 0x10000, RZ ;  /* 0x00010000002e7824 */ /* 0x000fe200078e00ff */
[CC--:B------:R-:W-:Y:S02]  /*10cb0*/  LEA.HI R4, R5.reuse, R214.reuse, RZ, 0x3 ;  /* 0x000000d605047211 */ /* 0x0c0fe400078f18ff */
[----:B------:R-:W-:Y:S02]  /*10cc0*/  LEA.HI R5, R5, R214, RZ, 0x6 ;  /* 0x000000d605057211 */ /* 0x000fe400078f30ff */
[--C-:B------:R-:W-:Y:S02]  /*10cd0*/  SHF.R.S32.HI R6, RZ, 0x3, R4.reuse ;  /* 0x00000003ff067819 */ /* 0x100fe40000011404 */
[----:B------:R-:W-:-:S02]  /*10ce0*/  LOP3.LUT R4, R58, 0x38, R4, 0xf8, !PT ;  /* 0x000000383a047812 */ /* 0x000fc400078ef804 */
[----:B------:R-:W-:Y:S02]  /*10cf0*/  LEA.HI R35, R35, R6, RZ, 0x1d ;  /* 0x0000000623237211 */ /* 0x000fe400078fe8ff */
[----:B------:R-:W-:Y:S02]  /*10d00*/  SHF.L.U32 R5, R5, 0x7, RZ ;  /* 0x0000000705057819 */ /* 0x000fe400000006ff */
[----:B------:R-:W-:Y:S02]  /*10d10*/  SHF.R.S32.HI R6, RZ, 0x1f, R35 ;  /* 0x0000001fff067819 */ /* 0x000fe40000011423 */
[----:B0-----:R-:W-:Y:S01]  /*10d20*/  LOP3.LUT R8, R4, R56, RZ, 0x3c, !PT ;  /* 0x0000003804087212 */ /* 0x001fe200078e3cff */
[----:B------:R-:W-:Y:S01]  /*10d30*/  IMAD.SHL.U32 R4, R35, 0x8, RZ ;  /* 0x0000000823047824 */ /* 0x000fe200078e00ff */
[----:B------:R-:W-:Y:S02]  /*10d40*/  LEA.HI R6, R6, R35, RZ, 0x3 ;  /* 0x0000002306067211 */ /* 0x000fe400078f18ff */
[----:B------:R-:W-:-:S02]  /*10d50*/  LOP3.LUT R5, R5, 0xffffe000, RZ, 0xc0, !PT ;  /* 0xffffe00005057812 */ /* 0x000fc400078ec0ff */
[----:B------:R-:W-:Y:S01]  /*10d60*/  LOP3.LUT R4, R58, 0x38, R4, 0xf8, !PT ;  /* 0x000000383a047812 */ /* 0x000fe200078ef804 */
[----:B------:R-:W-:Y:S01]  /*10d70*/  IMAD.SHL.U32 R6, R6, 0x400, RZ ;  /* 0x0000040006067824 */ /* 0x000fe200078e00ff */
[----:B------:R-:W-:Y:S02]  /*10d80*/  IADD3 R5, R8, R5, R54 ;  /* 0x0000000508057210 */ /* 0x000fe40007ffe036 */
[----:B------:R-:W-:Y:S02]  /*10d90*/  LOP3.LUT R45, R14, 0xffff0000, RZ, 0xc0, !PT ;  /* 0xffff00000e2d7812 */ /* 0x000fe400078ec0ff */
[----:B------:R-:W-:Y:S02]  /*10da0*/  LEA R35, R5, UR4, 0x1 ;  /* 0x0000000405237c11 */ /* 0x000fe4000f8e08ff */
[----:B------:R-:W-:Y:S02]  /*10db0*/  LOP3.LUT R5, R4, R56, RZ, 0x3c, !PT ;  /* 0x0000003804057212 */ /* 0x000fe400078e3cff */
[----:B------:R-:W-:-:S04]  /*10dc0*/  LOP3.LUT R6, R6, 0x7fffe000, RZ, 0xc0, !PT ;  /* 0x7fffe00006067812 */ /* 0x000fc800078ec0ff */
[----:B------:R-:W-:Y:S02]  /*10dd0*/  IADD3 R36, R5, R6, R54 ;  /* 0x0000000605247210 */ /* 0x000fe40007ffe036 */
[----:B------:R-:W0:Y:S03]  /*10de0*/  LDS.128 R4, [R35] ;  /* 0x0000000023047984 */ /* 0x000e260000000c00 */
[----:B------:R-:W-:-:S05]  /*10df0*/  IMAD R36, R36, 0x2, R23 ;  /* 0x0000000224247824 */ /* 0x000fca00078e0217 */
[----:B------:R-:W1:Y:S01]  /*10e00*/  LDS.128 R8, [R36+0x14400] ;  /* 0x0144000024087984 */ /* 0x000e620000000c00 */
[C---:B0-----:R-:W-:Y:S01]  /*10e10*/  IMAD.U32 R37, R4.reuse, 0x10000, RZ ;  /* 0x0001000004257824 */ /* 0x041fe200078e00ff */
[----:B------:R-:W-:Y:S01]  /*10e20*/  LOP3.LUT R4, R4, 0xffff0000, RZ, 0xc0, !PT ;  /* 0xffff000004047812 */ /* 0x000fe200078ec0ff */
[C---:B------:R-:W-:Y:S01]  /*10e30*/  IMAD.U32 R39, R6.reuse, 0x10000, RZ ;  /* 0x0001000006277824 */ /* 0x040fe200078e00ff */
[----:B------:R-:W-:Y:S01]  /*10e40*/  LOP3.LUT R6, R6, 0xffff0000, RZ, 0xc0, !PT ;  /* 0xffff000006067812 */ /* 0x000fe200078ec0ff */
[C---:B------:R-:W-:Y:S01]  /*10e50*/  IMAD.U32 R38, R5.reuse, 0x10000, RZ ;  /* 0x0001000005267824 */ /* 0x040fe200078e00ff */
[----:B------:R-:W-:Y:S01]  /*10e60*/  LOP3.LUT R5, R5, 0xffff0000, RZ, 0xc0, !PT ;  /* 0xffff000005057812 */ /* 0x000fe200078ec0ff */
[C---:B------:R-:W-:Y:S01]  /*10e70*/  IMAD.U32 R40, R7.reuse, 0x10000, RZ ;  /* 0x0001000007287824 */ /* 0x040fe200078e00ff */
[----:B------:R-:W-:Y:S01]  /*10e80*/  LOP3.LUT R7, R7, 0xffff0000, RZ, 0xc0, !PT ;  /* 0xffff000007077812 */ /* 0x000fe200078ec0ff */
[C---:B-1----:R-:W-:Y:S01]  /*10e90*/  IMAD.U32 R41, R8.reuse, 0x10000, RZ ;  /* 0x0001000008297824 */ /* 0x042fe200078e00ff */
[----:B------:R-:W-:Y:S01]  /*10ea0*/  LOP3.LUT R8, R8, 0xffff0000, RZ, 0xc0, !PT ;  /* 0xffff000008087812 */ /* 0x000fe200078ec0ff */
[C---:B------:R-:W-:Y:S01]  /*10eb0*/  IMAD.U32 R43, R10.reuse, 0x10000, RZ ;  /* 0x000100000a2b7824 */ /* 0x040fe200078e00ff */
[----:B------:R-:W-:Y:S01]  /*10ec0*/  LOP3.LUT R10, R10, 0xffff0000, RZ, 0xc0, !PT ;  /* 0xffff00000a0a7812 */ /* 0x000fe200078ec0ff */
[C---:B------:R-:W-:Y:S01]  /*10ed0*/  FMUL.FTZ R50, R41.reuse, R48 ;  /* 0x0000003029327220 */ /* 0x040fe20000410000 */
[-C--:B------:R-:W-:Y:S01]  /*10ee0*/  FMUL.FTZ R52, R41, R46.reuse ;  /* 0x0000002e29347220 */ /* 0x080fe20000410000 */
[----:B------:R-:W-:Y:S01]  /*10ef0*/  LOP3.LUT R41, R0, 0xffff0000, RZ, 0xc0, !PT ;  /* 0xffff000000297812 */ /* 0x000fe200078ec0ff */
[----:B------:R-:W-:Y:S01]  /*10f00*/  FMUL.FTZ R47, R8, R45 ;  /* 0x0000002d082f7220 */ /* 0x000fe20000410000 */
[----:B------:R-:W-:Y:S01]  /*10f10*/  FFMA.FTZ R49, R37, R46, -R50 ;  /* 0x0000002e25317223 */ /* 0x000fe20000010832 */
[----:B------:R-:W-:-:S02]  /*10f20*/  IMAD.U32 R50, R20, 0x10000, RZ ;  /* 0x0001000014327824 */ /* 0x000fc400078e00ff */
[----:B------:R-:W-:Y:S01]  /*10f30*/  FFMA.FTZ R52, R37, R48, R52 ;  /* 0x0000003025347223 */ /* 0x000fe20000010034 */
[----:B------:R-:W-:Y:S02]  /*10f40*/  IMAD.U32 R46, R12, 0x10000, RZ ;  /* 0x000100000c2e7824 */ /* 0x000fe400078e00ff */
[-C--:B------:R-:W-:Y:S01]  /*10f50*/  FMUL.FTZ R37, R8, R41.reuse ;  /* 0x0000002908257220 */ /* 0x080fe20000410000 */
[----:B------:R-:W-:Y:S01]  /*10f60*/  FFMA.FTZ R48, R4, R41, -R47 ;  /* 0x0000002904307223 */ /* 0x000fe2000001082f */
[C---:B------:R-:W-:Y:S01]  /*10f70*/  FMUL.FTZ R8, R43.reuse, R50 ;  /* 0x000000322b087220 */ /* 0x040fe20000410000 */
[----:B------:R-:W-:Y:S01]  /*10f80*/  LOP3.LUT R47, R20, 0xffff0000, RZ, 0xc0, !PT ;  /* 0xffff0000142f7812 */ /* 0x000fe200078ec0ff */
[-C--:B------:R-:W-:Y:S01]  /*10f90*/  FMUL.FTZ R43, R43, R46.reuse ;  /* 0x0000002e2b2b7220 */ /* 0x080fe20000410000 */
[----:B------:R-:W-:Y:S01]  /*10fa0*/  LOP3.LUT R41, R12, 0xffff0000, RZ, 0xc0, !PT ;  /* 0xffff00000c297812 */ /* 0x000fe200078ec0ff */
[----:B------:R-:W-:Y:S01]  /*10fb0*/  FFMA.FTZ R46, R39, R46, -R8 ;  /* 0x0000002e272e7223 */ /* 0x000fe20000010808 */
[----:B------:R-:W-:-:S02]  /*10fc0*/  IMAD.U32 R42, R9, 0x10000, RZ ;  /* 0x00010000092a7824 */ /* 0x000fc400078e00ff */
[----:B------:R-:W-:Y:S01]  /*10fd0*/  FFMA.FTZ R50, R39, R50, R43 ;  /* 0x0000003227327223 */ /* 0x000fe2000001002b */
[----:B------:R-:W-:Y:S01]  /*10fe0*/  FMUL.FTZ R39, R10, R47 ;  /* 0x0000002f0a277220 */ /* 0x000fe20000410000 */
[----:B------:R-:W-:Y:S02]  /*10ff0*/  IMAD.U32 R43, R15, 0x10000, RZ ;  /* 0x000100000f2b7824 */ /* 0x000fe400078e00ff */
[----:B------:R-:W-:Y:S01]  /*11000*/  FFMA.FTZ R45, R4, R45, R37 ;  /* 0x0000002d042d7223 */ /* 0x000fe20000010025 */
[----:B------:R-:W-:Y:S02]  /*11010*/  IMAD.U32 R37, R3, 0x10000, RZ ;  /* 0x0001000003257824 */ /* 0x000fe400078e00ff */
[-C--:B------:R-:W-:Y:S01]  /*11020*/  FMUL.FTZ R55, R10, R41.reuse ;  /* 0x000000290a377220 */ /* 0x080fe20000410000 */
[----:B------:R-:W-:Y:S01]  /*11030*/  FFMA.FTZ R53, R6, R41, -R39 ;  /* 0x0000002906357223 */ /* 0x000fe20000010827 */
[----:B------:R-:W-:Y:S01]  /*11040*/  FMUL.FTZ R51, R42, R43 ;  /* 0x0000002b2a337220 */ /* 0x000fe20000410000 */
[----:B------:R-:W-:-:S02]  /*11050*/  IMAD.U32 R44, R11, 0x10000, RZ ;  /* 0x000100000b2c7824 */ /* 0x000fc400078e00ff */
[----:B------:R-:W-:Y:S01]  /*11060*/  FMUL.FTZ R42, R42, R37 ;  /* 0x000000252a2a7220 */ /* 0x000fe20000410000 */
[----:B------:R-:W-:Y:S02]  /*11070*/  IMAD.U32 R41, R21, 0x10000, RZ ;  /* 0x0001000015297824 */ /* 0x000fe400078e00ff */
[----:B------:R-:W-:Y:S01]  /*11080*/  FFMA.FTZ R55, R6, R47, R55 ;  /* 0x0000002f06377223 */ /* 0x000fe20000010037 */
[----:B------:R-:W-:Y:S02]  /*11090*/  IMAD.U32 R39, R13, 0x10000, RZ ;  /* 0x000100000d277824 */ /* 0x000fe400078e00ff */
[----:B------:R-:W-:Y:S01]  /*110a0*/  FFMA.FTZ R51, R38, R37, -R51 ;  /* 0x0000002526337223 */ /* 0x000fe20000010833 */
[----:B------:R-:W-:Y:S01]  /*110b0*/  LOP3.LUT R9, R9, 0xffff0000, RZ, 0xc0, !PT ;  /* 0xffff000009097812 */ /* 0x000fe200078ec0ff */
[C---:B------:R-:W-:Y:S01]  /*110c0*/  FMUL.FTZ R47, R44.reuse, R41 ;  /* 0x000000292c2f7220 */ /* 0x040fe20000410000 */
[----:B------:R-:W-:Y:S01]  /*110d0*/  LOP3.LUT R11, R11, 0xffff0000, RZ, 0xc0, !PT ;  /* 0xffff00000b0b7812 */ /* 0x000fe200078ec0ff */
[----:B------:R-:W-:Y:S01]  /*110e0*/  FMUL.FTZ R37, R44, R39 ;  /* 0x000000272c257220 */ /* 0x000fe20000410000 */
[----:B------:R-:W-:Y:S01]  /*110f0*/  LOP3.LUT R8, R15, 0xffff0000, RZ, 0xc0, !PT ;  /* 0xffff00000f087812 */ /* 0x000fe200078ec0ff */
[----:B------:R-:W-:Y:S01]  /*11100*/  FFMA.FTZ R42, R38, R43, R42 ;  /* 0x0000002b262a7223 */ /* 0x000fe2000001002a */
[----:B------:R-:W-:Y:S01]  /*11110*/  LOP3.LUT R10, R21, 0xffff0000, RZ, 0xc0, !PT ;  /* 0xffff0000150a7812 */ /* 0x000fe200078ec0ff */
[C---:B------:R-:W-:Y:S01]  /*11120*/  FFMA.FTZ R47, R40.reuse, R39, -R47 ;  /* 0x00000027282f7223 */ /* 0x040fe2000001082f */
[----:B------:R-:W-:Y:S01]  /*11130*/  LOP3.LUT R4, R3, 0xffff0000, RZ, 0xc0, !PT ;  /* 0xffff000003047812 */ /* 0x000fe200078ec0ff */
[----:B------:R-:W-:Y:S01]  /*11140*/  FFMA.FTZ R37, R40, R41, R37 ;  /* 0x0000002928257223 */ /* 0x000fe20000010025 */
[----:B------:R-:W-:Y:S01]  /*11150*/  LOP3.LUT R6, R13, 0xffff0000, RZ, 0xc0, !PT ;  /* 0xffff00000d067812 */ /* 0x000fe200078ec0ff */
[----:B------:R-:W-:Y:S01]  /*11160*/  FMUL.FTZ R38, R9, R8 ;  /* 0x0000000809267220 */ /* 0x000fe20000410000 */
[----:B------:R-:W-:Y:S01]  /*11170*/  FMUL.FTZ R40, R11, R10 ;  /* 0x0000000a0b287220 */ /* 0x000fe20000410000 */
[----:B------:R-:W-:-:S02]  /*11180*/  FMUL.FTZ R9, R9, R4 ;  /* 0x0000000409097220 */ /* 0x000fc40000410000 */
[----:B------:R-:W-:Y:S01]  /*11190*/  FMUL.FTZ R11, R11, R6 ;  /* 0x000000060b0b7220 */ /* 0x000fe20000410000 */
[----:B------:R-:W-:Y:S01]  /*111a0*/  FFMA.FTZ R38, R5, R4, -R38 ;  /* 0x0000000405267223 */ /* 0x000fe20000010826 */
[----:B------:R-:W-:Y:S01]  /*111b0*/  FFMA.FTZ R40, R7, R6, -R40 ;  /* 0x0000000607287223 */ /* 0x000fe20000010828 */
[----:B------:R-:W-:Y:S01]  /*111c0*/  FFMA.FTZ R9, R5, R8, R9 ;  /* 0x0000000805097223 */ /* 0x000fe20000010009 */
[----:B------:R-:W-:Y:S01]  /*111d0*/  FFMA.FTZ R44, R7, R10, R11 ;  /* 0x0000000a072c7223 */ /* 0x000fe2000001000b */
[----:B------:R-:W-:Y:S02]  /*111e0*/  F2FP.BF16.F32.PACK_AB R4, R48, R49 ;  /* 0x000000313004723e */ /* 0x000fe400000010ff */
[----:B------:R-:W-:Y:S02]  /*111f0*/  F2FP.BF16.F32.PACK_AB R6, R53, R46 ;  /* 0x0000002e3506723e */ /* 0x000fe400000010ff */
[----:B------:R-:W-:Y:S02]  /*11200*/  F2FP.BF16.F32.PACK_AB R5, R38, R51 ;  /* 0x000000332605723e */ /* 0x000fe400000010ff */
[----:B------:R-:W-:-:S02]  /*11210*/  F2FP.BF16.F32.PACK_AB R7, R40, R47 ;  /* 0x0000002f2807723e */ /* 0x000fc400000010ff */
[----:B------:R-:W-:Y:S02]  /*11220*/  F2FP.BF16.F32.PACK_AB R8, R45, R52 ;  /* 0x000000342d08723e */ /* 0x000fe400000010ff */
[----:B------:R-:W-:Y:S01]  /*11230*/  F2FP.BF16.F32.PACK_AB R10, R55, R50 ;  /* 0x00000032370a723e */ /* 0x000fe200000010ff */
[----:B------:R2:W-:Y:S01]  /*11240*/  STS.128 [R35], R4 ;  /* 0x0000000423007388 */ /* 0x0005e20000000c00 */
[----:B------:R-:W-:Y:S02]  /*11250*/  F2FP.BF16.F32.PACK_AB R9, R9, R42 ;  /* 0x0000002a0909723e */ /* 0x000fe400000010ff */
[----:B------:R-:W-:-:S05]  /*11260*/  F2FP.BF16.F32.PACK_AB R11, R44, R37 ;  /* 0x000000252c0b723e */ /* 0x000fca00000010ff */
[----:B------:R2:W-:Y:S02]  /*11270*/  STS.128 [R36+0x14400], R8 ;  /* 0x0144000824007388 */ /* 0x0005e40000000c00 */
.L_x_618:
[----:B------:R-:W-:Y:S05]  /*11280*/  BSYNC B1 ;  /* 0x0000000000017941 */ /* 0x000fea0003800000 */
.L_x_617:
[----:B-12---:R-:W-:Y:S01]  /*11290*/  VIADD R4, R224, 0x20 ;  /* 0x00000020e0047836 */ /* 0x006fe20000000000 */
[----:B------:R-:W-:Y:S04]  /*112a0*/  BSSY B1, `(.L_x_621) ;  /* 0x00000d1000017945 */ /* 0x000fe80003800000 */
[----:B------:R-:W-:-:S13]  /*112b0*/  ISETP.GE.AND P0, PT, R4, R34, PT ;  /* 0x000000220400720c */ /* 0x000fda0003f06270 */
[----:B------:R-:W-:Y:S05]  /*112c0*/  @P0 BRA `(.L_x_622) ;  /* 0x0000000c00380947 */ /* 0x000fea0003800000 */
[----:B-----5:R1:W5:Y:S01]  /*112d0*/  LDL R60, [R1+0x6c] ;  /* 0x00006c00013c7983 */ /* 0x0203620000100800 */
[----:B------:R-:W2:Y:S03]  /*112e0*/  LDC R35, c[0x0][0x3f4] ;  /* 0x0000fd00ff237b82 */ /* 0x000ea60000000800 */
[----:B------:R1:W5:Y:S01]  /*112f0*/  LDL R54, [R1+0x58] ;  /* 0x0000580001367983 */ /* 0x0003620000100800 */
[C---:B------:R-:W-:Y:S01]  /*11300*/  VIADD R56, R224.reuse, 0x20 ;  /* 0x00000020e0387836 */ /* 0x040fe20000000000 */
[----:B------:R-:W-:Y:S01]  /*11310*/  BSSY B2, `(.L_x_623) ;  /* 0x0000067000027945 */ /* 0x000fe20003800000 */
[----:B------:R-:W-:Y:S02]  /*11320*/  VIADD R58, R224, 0x20 ;  /* 0x00000020e03a7836 */ /* 0x000fe40000000000 */
[----:B------:R-:W-:Y:S02]  /*11330*/  IMAD.SHL.U32 R56, R56, 0x40, RZ ;  /* 0x0000004038387824 */ /* 0x000fe400078e00ff */
[----:B------:R-:W-:-:S03]  /*11340*/  IMAD.SHL.U32 R58, R58, 0x40, RZ ;  /* 0x000000403a3a7824 */ /* 0x000fc600078e00ff */
[----:B------:R-:W-:Y:S02]  /*11350*/  LOP3.LUT R56, R56, 0x1c0, RZ, 0xc0, !PT ;  /* 0x000001c038387812 */ /* 0x000fe400078ec0ff */
[----:B------:R-:W-:Y:S02]  /*11360*/  LOP3.LUT R58, R58, 0x1c0, RZ, 0xc0, !PT ;  /* 0x000001c03a3a7812 */ /* 0x000fe400078ec0ff */
[----:B------:R-:W-:Y:S02]  /*11370*/  SHF.R.U32.HI R56, RZ, 0x3, R56 ;  /* 0x00000003ff387819 */ /* 0x000fe40000011638 */
[-C--:B--2---:R-:W-:Y:S02]  /*11380*/  ISETP.GE.AND P0, PT, R16, R35.reuse, PT ;  /* 0x000000231000720c */ /* 0x084fe40003f06270 */
[----:B------:R-:W-:-:S11]  /*11390*/  ISETP.GE.AND P1, PT, R214, R35, PT ;  /* 0x00000023d600720c */ /* 0x000fd60003f26270 */
[----:B-1----:R-:W-:Y:S05]  /*113a0*/  @P0 BRA `(.L_x_624) ;  /* 0x0000000400740947 */ /* 0x002fea0003800000 */
[----:B------:R-:W-:Y:S01]  /*113b0*/  LEA.HI R4, R29, R28, RZ, 0x3 ;  /* 0x0000001c1d047211 */ /* 0x000fe200078f18ff */
[----:B------:R-:W-:Y:S01]  /*113c0*/  IMAD.U32 R48, R30, 0x10000, RZ ;  /* 0x000100001e307824 */ /* 0x000fe200078e00ff */
[----:B-----5:R-:W-:Y:S01]  /*113d0*/  R2UR UR4, R60 ;  /* 0x000000003c0472ca */ /* 0x020fe200000e0000 */
[----:B------:R-:W-:Y:S01]  /*113e0*/  IMAD.U32 R46, R24, 0x10000, RZ ;  /* 0x00010000182e7824 */ /* 0x000fe200078e00ff */
[----:B------:R-:W-:Y:S01]  /*113f0*/  LOP3.LUT R5, R4, 0xfffffff8, RZ, 0xc0, !PT ;  /* 0xfffffff804057812 */ /* 0x000fe200078ec0ff */
[----:B------:R-:W-:Y:S01]  /*11400*/  IMAD.U32 R57, R31, 0x10000, RZ ;  /* 0x000100001f397824 */ /* 0x000fe200078e00ff */
[----:B------:R-:W-:Y:S01]  /*11410*/  LOP3.LUT R6, R58, 0x38, R16, 0xf8, !PT ;  /* 0x000000383a067812 */ /* 0x000fe200078ef810 */
[----:B------:R-:W-:Y:S01]  /*11420*/  IMAD.U32 R55, R25, 0x10000, RZ ;  /* 0x0001000019377824 */ /* 0x000fe200078e00ff */
[----:B------:R-:W-:Y:S01]  /*11430*/  LOP3.LUT R50, R30, 0xffff0000, RZ, 0xc0, !PT ;  /* 0xffff00001e327812 */ /* 0x000fe200078ec0ff */
[----:B------:R-:W-:Y:S01]  /*11440*/  IMAD.IADD R4, R28, 0x1, -R5 ;  /* 0x000000011c047824 */ /* 0x000fe200078e0a05 */
[----:B------:R-:W-:-:S02]  /*11450*/  LOP3.LUT R6, R54, R6, R56, 0xf6, !PT ;  /* 0x0000000636067212 */ /* 0x000fc400078ef638 */
[----:B------:R-:W-:Y:S02]  /*11460*/  SHF.L.U32 R52, R32, 0x10, RZ ;  /* 0x0000001020347819 */ /* 0x000fe400000006ff */
[----:B------:R-:W-:Y:S02]  /*11470*/  LEA.HI R4, R35, R4, RZ, 0x1d ;  /* 0x0000000423047211 */ /* 0x000fe400078fe8ff */
[----:B------:R-:W-:Y:S02]  /*11480*/  LEA R36, R6, UR4, 0x1 ;  /* 0x0000000406247c11 */ /* 0x000fe4000f8e08ff */
[----:B------:R-:W-:Y:S01]  /*11490*/  SHF.R.S32.HI R7, RZ, 0x1f, R4 ;  /* 0x0000001fff077819 */ /* 0x000fe20000011404 */
[----:B------:R-:W-:Y:S01]  /*114a0*/  IMAD.SHL.U32 R5, R4, 0x8, RZ ;  /* 0x0000000804057824 */ /* 0x000fe200078e00ff */
[----:B------:R-:W-:Y:S02]  /*114b0*/  LOP3.LUT R59, R33, 0xffff0000, RZ, 0xc0, !PT ;  /* 0xffff0000213b7812 */ /* 0x000fe400078ec0ff */
[----:B------:R-:W-:-:S02]  /*114c0*/  LEA.HI R7, R7, R4, RZ, 0x3 ;  /* 0x0000000407077211 */ /* 0x000fc400078f18ff */
[----:B------:R-:W-:-:S03]  /*114d0*/  LOP3.LUT R4, R58, 0x38, R5, 0xf8, !PT ;  /* 0x000000383a047812 */ /* 0x000fc600078ef805 */
[----:B------:R-:W-:Y:S01]  /*114e0*/  IMAD.SHL.U32 R7, R7, 0x400, RZ ;  /* 0x0000040007077824 */ /* 0x000fe200078e00ff */
[----:B------:R-:W-:-:S04]  /*114f0*/  LOP3.LUT R4, R4, R56, RZ, 0x3c, !PT ;  /* 0x0000003804047212 */ /* 0x000fc800078e3cff */
[----:B------:R-:W-:-:S04]  /*11500*/  LOP3.LUT R7, R7, 0x7fffe000, RZ, 0xc0, !PT ;  /* 0x7fffe00007077812 */ /* 0x000fc800078ec0ff */
[----:B0-----:R-:W-:Y:S02]  /*11510*/  IADD3 R8, R4, R7, R54 ;  /* 0x0000000704087210 */ /* 0x001fe40007ffe036 */
        /* <DEDUP_REMOVED lines=15> */
[-C--:B------:R-:W-:Y:S01]  /*11610*/  FMUL.FTZ R47, R48, R42.reuse ;  /* 0x0000002a302f7220 */ /* 0x080fe20000410000 */
[----:B------:R-:W-:Y:S01]  /*11620*/  FMUL.FTZ R49, R46, R42 ;  /* 0x0000002a2e317220 */ /* 0x000fe20000410000 */
[----:B------:R-:W-:Y:S01]  /*11630*/  LOP3.LUT R42, R24, 0xffff0000, RZ, 0xc0, !PT ;  /* 0xffff0000182a7812 */ /* 0x000fe200078ec0ff */
[----:B------:R-:W-:Y:S01]  /*11640*/  FMUL.FTZ R51, R50, R8 ;  /* 0x0000000832337220 */ /* 0x000fe20000410000 */
[----:B------:R-:W-:Y:S01]  /*11650*/  FFMA.FTZ R47, R46, R38, -R47 ;  /* 0x000000262e2f7223 */ /* 0x000fe2000001082f */
[----:B------:R-:W-:Y:S01]  /*11660*/  FMUL.FTZ R46, R55, R43 ;  /* 0x0000002b372e7220 */ /* 0x000fe20000410000 */
[----:B------:R-:W-:-:S02]  /*11670*/  IMAD.U32 R44, R10, 0x10000, RZ ;  /* 0x000100000a2c7824 */ /* 0x000fc400078e00ff */
[C---:B------:R-:W-:Y:S01]  /*11680*/  FMUL.FTZ R53, R42.reuse, R8 ;  /* 0x000000082a357220 */ /* 0x040fe20000410000 */
[----:B------:R-:W-:Y:S01]  /*11690*/  FFMA.FTZ R8, R42, R4, -R51 ;  /* 0x000000042a087223 */ /* 0x000fe20000010833 */
[----:B------:R-:W-:Y:S01]  /*116a0*/  FMUL.FTZ R42, R57, R43 ;  /* 0x0000002b392a7220 */ /* 0x000fe20000410000 */
[----:B------:R-:W-:Y:S01]  /*116b0*/  FFMA.FTZ R49, R48, R38, R49 ;  /* 0x0000002630317223 */ /* 0x000fe20000010031 */
[----:B------:R-:W-:Y:S01]  /*116c0*/  FFMA.FTZ R38, R50, R4, R53 ;  /* 0x0000000432267223 */ /* 0x000fe20000010035 */
[----:B------:R-:W-:Y:S01]  /*116d0*/  LOP3.LUT R10, R10, 0xffff0000, RZ, 0xc0, !PT ;  /* 0xffff00000a0a7812 */ /* 0x000fe200078ec0ff */
[-C--:B------:R-:W-:Y:S01]  /*116e0*/  FFMA.FTZ R42, R55, R39.reuse, -R42 ;  /* 0x00000027372a7223 */ /* 0x080fe2000001082a */
[C---:B------:R-:W-:Y:S02]  /*116f0*/  IMAD.U32 R4, R26.reuse, 0x10000, RZ ;  /* 0x000100001a047824 */ /* 0x040fe400078e00ff */
[----:B------:R-:W-:Y:S01]  /*11700*/  FFMA.FTZ R46, R57, R39, R46 ;  /* 0x00000027392e7223 */ /* 0x000fe2000001002e */
[----:B------:R-:W-:Y:S01]  /*11710*/  LOP3.LUT R48, R26, 0xffff0000, RZ, 0xc0, !PT ;  /* 0xffff00001a307812 */ /* 0x000fe200078ec0ff */
[----:B------:R-:W-:Y:S01]  /*11720*/  FMUL.FTZ R39, R52, R44 ;  /* 0x0000002c34277220 */ /* 0x000fe20000410000 */
[----:B------:R-:W-:Y:S01]  /*11730*/  LOP3.LUT R50, R32, 0xffff0000, RZ, 0xc0, !PT ;  /* 0xffff000020327812 */ /* 0x000fe200078ec0ff */
[----:B------:R-:W-:-:S02]  /*11740*/  IMAD.U32 R45, R11, 0x10000, RZ ;  /* 0x000100000b2d7824 */ /* 0x000fc400078e00ff */
[C---:B------:R-:W-:Y:S01]  /*11750*/  FMUL.FTZ R43, R4.reuse, R44 ;  /* 0x0000002c042b7220 */ /* 0x040fe20000410000 */
[----:B------:R-:W-:Y:S02]  /*11760*/  IMAD.U32 R57, R33, 0x10000, RZ ;  /* 0x0001000021397824 */ /* 0x000fe400078e00ff */
[----:B------:R-:W-:Y:S01]  /*11770*/  FFMA.FTZ R39, R4, R40, -R39 ;  /* 0x0000002804277223 */ /* 0x000fe20000010827 */
[-C--:B------:R-:W-:Y:S01]  /*11780*/  FMUL.FTZ R51, R50, R10.reuse ;  /* 0x0000000a32337220 */ /* 0x080fe20000410000 */
[----:B------:R-:W-:Y:S01]  /*11790*/  FMUL.FTZ R53, R48, R10 ;  /* 0x0000000a30357220 */ /* 0x000fe20000410000 */
[----:B------:R-:W-:Y:S02]  /*117a0*/  IMAD.U32 R55, R27, 0x10000, RZ ;  /* 0x000100001b377824 */ /* 0x000fe400078e00ff */
[-C--:B------:R-:W-:Y:S01]  /*117b0*/  FMUL.FTZ R4, R57, R45.reuse ;  /* 0x0000002d39047220 */ /* 0x080fe20000410000 */
[----:B------:R-:W-:Y:S01]  /*117c0*/  FFMA.FTZ R10, R52, R40, R43 ;  /* 0x00000028340a7223 */ /* 0x000fe2000001002b */
[-C--:B------:R-:W-:Y:S01]  /*117d0*/  FFMA.FTZ R40, R48, R6.reuse, -R51 ;  /* 0x0000000630287223 */ /* 0x080fe20000010833 */
[----:B------:R-:W-:Y:S01]  /*117e0*/  FFMA.FTZ R53, R50, R6, R53 ;  /* 0x0000000632357223 */ /* 0x000fe20000010035 */
[C---:B------:R-:W-:Y:S01]  /*117f0*/  FMUL.FTZ R6, R55.reuse, R45 ;  /* 0x0000002d37067220 */ /* 0x040fe20000410000 */
[----:B------:R-:W-:Y:S01]  /*11800*/  FFMA.FTZ R43, R55, R41, -R4 ;  /* 0x00000029372b7223 */ /* 0x000fe20000010804 */
[----:B------:R-:W-:-:S02]  /*11810*/  LOP3.LUT R55, R31, 0xffff0000, RZ, 0xc0, !PT ;  /* 0xffff00001f377812 */ /* 0x000fc400078ec0ff */
[----:B------:R-:W-:Y:S01]  /*11820*/  LOP3.LUT R11, R11, 0xffff0000, RZ, 0xc0, !PT ;  /* 0xffff00000b0b7812 */ /* 0x000fe200078ec0ff */
[----:B------:R-:W-:Y:S01]  /*11830*/  FFMA.FTZ R41, R57, R41, R6 ;  /* 0x0000002939297223 */ /* 0x000fe20000010006 */
[----:B------:R-:W-:Y:S01]  /*11840*/  LOP3.LUT R45, R25, 0xffff0000, RZ, 0xc0, !PT ;  /* 0xffff0000192d7812 */ /* 0x000fe200078ec0ff */
[----:B------:R-:W-:Y:S01]  /*11850*/  FMUL.FTZ R4, R55, R9 ;  /* 0x0000000937047220 */ /* 0x000fe20000410000 */
[----:B------:R-:W-:Y:S01]  /*11860*/  LOP3.LUT R51, R27, 0xffff0000, RZ, 0xc0, !PT ;  /* 0xffff00001b337812 */ /* 0x000fe200078ec0ff */
[----:B------:R-:W-:Y:S01]  /*11870*/  FMUL.FTZ R44, R59, R11 ;  /* 0x0000000b3b2c7220 */ /* 0x000fe20000410000 */
[----:B------:R-:W-:Y:S01]  /*11880*/  F2FP.BF16.F32.PACK_AB R10, R53, R10 ;  /* 0x0000000a350a723e */ /* 0x000fe200000010ff */
[C---:B------:R-:W-:Y:S01]  /*11890*/  FMUL.FTZ R6, R45.reuse, R9 ;  /* 0x000000092d067220 */ /* 0x040fe20000410000 */
[----:B------:R-:W-:Y:S01]  /*118a0*/  FFMA.FTZ R9, R45, R5, -R4 ;  /* 0x000000052d097223 */ /* 0x000fe20000010804 */
[C---:B------:R-:W-:Y:S01]  /*118b0*/  FMUL.FTZ R48, R51.reuse, R11 ;  /* 0x0000000b33307220 */ /* 0x040fe20000410000 */
[----:B------:R-:W-:Y:S01]  /*118c0*/  FFMA.FTZ R44, R51, R7, -R44 ;  /* 0x00000007332c7223 */ /* 0x000fe2000001082c */
[----:B------:R-:W-:Y:S01]  /*118d0*/  FFMA.FTZ R11, R55, R5, R6 ;  /* 0x00000005370b7223 */ /* 0x000fe20000010006 */
[----:B------:R-:W-:Y:S01]  /*118e0*/  F2FP.BF16.F32.PACK_AB R6, R40, R39 ;  /* 0x000000272806723e */ /* 0x000fe200000010ff */
[----:B------:R-:W-:Y:S01]  /*118f0*/  FFMA.FTZ R48, R59, R7, R48 ;  /* 0x000000073b307223 */ /* 0x000fe20000010030 */
[----:B------:R-:W-:-:S02]  /*11900*/  F2FP.BF16.F32.PACK_AB R5, R9, R42 ;  /* 0x0000002a0905723e */ /* 0x000fc400000010ff */
[----:B------:R-:W-:Y:S02]  /*11910*/  F2FP.BF16.F32.PACK_AB R4, R8, R47 ;  /* 0x0000002f0804723e */ /* 0x000fe400000010ff */
[----:B------:R-:W-:Y:S02]  /*11920*/  F2FP.BF16.F32.PACK_AB R9, R11, R46 ;  /* 0x0000002e0b09723e */ /* 0x000fe400000010ff */
[----:B------:R-:W-:Y:S02]  /*11930*/  F2FP.BF16.F32.PACK_AB R7, R44, R43 ;  /* 0x0000002b2c07723e */ /* 0x000fe400000010ff */
[----:B------:R-:W-:Y:S02]  /*11940*/  F2FP.BF16.F32.PACK_AB R8, R38, R49 ;  /* 0x000000312608723e */ /* 0x000fe400000010ff */
[----:B------:R-:W-:Y:S01]  /*11950*/  F2FP.BF16.F32.PACK_AB R11, R48, R41 ;  /* 0x00000029300b723e */ /* 0x000fe200000010ff */
[----:B------:R1:W-:Y:S04]  /*11960*/  STS.128 [R36], R4 ;  /* 0x0000000424007388 */ /* 0x0003e80000000c00 */
[----:B------:R1:W-:Y:S02]  /*11970*/  STS.128 [R37+0x14400], R8 ;  /* 0x0144000825007388 */ /* 0x0003e40000000c00 */
.L_x_624:
[----:B------:R-:W-:Y:S05]  /*11980*/  BSYNC B2 ;  /* 0x0000000000027941 */ /* 0x000fea0003800000 */
.L_x_623:
[----:B------:R-:W-:Y:S05]  /*11990*/  @P1 BRA `(.L_x_622) ;  /* 0x0000000400841947 */ /* 0x000fea0003800000 */
[----:B-1----:R-:W-:Y:S01]  /*119a0*/  SHF.R.S32.HI R5, RZ, 0x1f, R214 ;  /* 0x0000001fff057819 */ /* 0x002fe200000114d6 */
[----:B------:R-:W-:Y:S01]  /*119b0*/  IMAD.U32 R47, R14, 0x10000, RZ ;  /* 0x000100000e2f7824 */ /* 0x000fe200078e00ff */
[----:B-----5:R-:W-:Y:S01]  /*119c0*/  R2UR UR4, R60 ;  /* 0x000000003c0472ca */ /* 0x020fe200000e0000 */
[----:B------:R-:W-:Y:S01]  /*119d0*/  IMAD.U32 R45, R0, 0x10000, RZ ;  /* 0x00010000002d7824 */ /* 0x000fe200078e00ff */
[CC--:B------:R-:W-:Y:S01]  /*119e0*/  LEA.HI R4, R5.reuse, R214.reuse, RZ, 0x3 ;  /* 0x000000d605047211 */ /* 0x0c0fe200078f18ff */
[----:B------:R-:W-:Y:S01]  /*119f0*/  IMAD.U32 R49, R20, 0x10000, RZ ;  /* 0x0001000014317824 */ /* 0x000fe200078e00ff */
[----:B------:R-:W-:Y:S02]  /*11a00*/  LEA.HI R5, R5, R214, RZ, 0x6 ;  /* 0x000000d605057211 */ /* 0x000fe400078f30ff */
[--C-:B------:R-:W-:Y:S02]  /*11a10*/  SHF.R.S32.HI R6, RZ, 0x3, R4.reuse ;  /* 0x00000003ff067819 */ /* 0x100fe40000011404 */
[----:B------:R-:W-:Y:S01]  /*11a20*/  LOP3.LUT R4, R58, 0x38, R4, 0xf8, !PT ;  /* 0x000000383a047812 */ /* 0x000fe200078ef804 */
[----:B------:R-:W-:Y:S01]  /*11a30*/  IMAD.SHL.U32 R5, R5, 0x80, RZ ;  /* 0x0000008005057824 */ /* 0x000fe200078e00ff */
[----:B------:R-:W-:-:S02]  /*11a40*/  LEA.HI R35, R35, R6, RZ, 0x1d ;  /* 0x0000000623237211 */ /* 0x000fc400078fe8ff */
[----:B0-----:R-:W-:Y:S02]  /*11a50*/  LOP3.LUT R8, R4, R56, RZ, 0x3c, !PT ;  /* 0x0000003804087212 */ /* 0x001fe400078e3cff */
[----:B------:R-:W-:Y:S01]  /*11a60*/  SHF.R.S32.HI R6, RZ, 0x1f, R35 ;  /* 0x0000001fff067819 */ /* 0x000fe20000011423 */
[----:B------:R-:W-:Y:S01]  /*11a70*/  IMAD.SHL.U32 R4, R35, 0x8, RZ ;  /* 0x0000000823047824 */ /* 0x000fe200078e00ff */
[----:B------:R-:W-:Y:S02]  /*11a80*/  LOP3.LUT R5, R5, 0xffffe000, RZ, 0xc0, !PT ;  /* 0xffffe00005057812 */ /* 0x000fe400078ec0ff */
[----:B------:R-:W-:Y:S02]  /*11a90*/  LEA.HI R6, R6, R35, RZ, 0x3 ;  /* 0x0000002306067211 */ /* 0x000fe400078f18ff */
[----:B------:R-:W-:Y:S02]  /*11aa0*/  IADD3 R5, R8, R5, R54 ;  /* 0x0000000508057210 */ /* 0x000fe40007ffe036 */
[----:B------:R-:W-:Y:S01]  /*11ab0*/  LOP3.LUT R4, R58, 0x38, R4, 0xf8, !PT ;  /* 0x000000383a047812 */ /* 0x000fe200078ef804 */
[----:B------:R-:W-:Y:S01]  /*11ac0*/  IMAD.SHL.U32 R6, R6, 0x400, RZ ;  /* 0x0000040006067824 */ /* 0x000fe200078e00ff */
[----:B------:R-:W-:-:S02]  /*11ad0*/  LEA R35, R5, UR4, 0x1 ;  /* 0x0000000405237c11 */ /* 0x000fc4000f8e08ff */
[----:B------:R-:W-:Y:S01]  /*11ae0*/  LOP3.LUT R4, R4, R56, RZ, 0x3c, !PT ;  /* 0x0000003804047212 */ /* 0x000fe200078e3cff */
[----:B------:R-:W-:Y:S01]  /*11af0*/  IMAD.U32 R56, R21, 0x10000, RZ ;  /* 0x0001000015387824 */ /* 0x000fe200078e00ff */
[----:B------:R-:W-:Y:S02]  /*11b00*/  LOP3.LUT R5, R6, 0x7fffe000, RZ, 0xc0, !PT ;  /* 0x7fffe00006057812 */ /* 0x000fe400078ec0ff */
[----:B------:R-:W-:Y:S02]  /*11b10*/  LOP3.LUT R52, R14, 0xffff0000, RZ, 0xc0, !PT ;  /* 0xffff00000e347812 */ /* 0x000fe400078ec0ff */
[----:B------:R-:W-:Y:S02]  /*11b20*/  IADD3 R36, R4, R5, R54 ;  /* 0x0000000504247210 */ /* 0x000fe40007ffe036 */
[----:B------:R-:W0:Y:S01]  /*11b30*/  LDS.128 R4, [R35] ;  /* 0x0000000023047984 */ /* 0x000e220000000c00 */
[----:B------:R-:W-:Y:S02]  /*11b40*/  LOP3.LUT R50, R0, 0xffff0000, RZ, 0xc0, !PT ;  /* 0xffff000000327812 */ /* 0x000fe400078ec0ff */
[----:B------:R-:W-:Y:S01]  /*11b50*/  IMAD R36, R36, 0x2, R23 ;  /* 0x0000000224247824 */ /* 0x000fe200078e0217 */
[----:B------:R-:W-:-:S02]  /*11b60*/  LOP3.LUT R54, R20, 0xffff0000, RZ, 0xc0, !PT ;  /* 0xffff000014367812 */ /* 0x000fc400078ec0ff */
[----:B------:R-:W-:Y:S02]  /*11b70*/  LOP3.LUT R57, R15, 0xffff0000, RZ, 0xc0, !PT ;  /* 0xffff00000f397812 */ /* 0x000fe400078ec0ff */
[----:B------:R-:W1:Y:S01]  /*11b80*/  LDS.128 R8, [R36+0x14400] ;  /* 0x0144000024087984 */ /* 0x000e620000000c00 */
[----:B------:R-:W-:Y:S02]  /*11b90*/  LOP3.LUT R59, R21, 0xffff0000, RZ, 0xc0, !PT ;  /* 0xffff0000153b7812 */ /* 0x000fe400078ec0ff */
[----:B------:R-:W-:Y:S02]  /*11ba0*/  LOP3.LUT R53, R3, 0xffff0000, RZ, 0xc0, !PT ;  /* 0xffff000003357812 */ /* 0x000fe400078ec0ff */
[----:B------:R-:W-:Y:S01]  /*11bb0*/  LOP3.LUT R55, R13, 0xffff0000, RZ, 0xc0, !PT ;  /* 0xffff00000d377812 */ /* 0x000fe200078ec0ff */
        /* <DEDUP_REMOVED lines=18> */
[----:B------:R-:W-:Y:S02]  /*11ce0*/  IMAD.U32 R45, R12, 0x10000, RZ ;  /* 0x000100000c2d7824 */ /* 0x000fe400078e00ff */
[C---:B------:R-:W-:Y:S01]  /*11cf0*/  FMUL.FTZ R37, R50.reuse, R8 ;  /* 0x0000000832257220 */ /* 0x040fe20000410000 */
[-C--:B------:R-:W-:Y:S01]  /*11d00*/  FMUL.FTZ R8, R49, R43.reuse ;  /* 0x0000002b31087220 */ /* 0x080fe20000410000 */
[-C--:B------:R-:W-:Y:S01]  /*11d10*/  FFMA.FTZ R41, R50, R4.reuse, -R41 ;  /* 0x0000000432297223 */ /* 0x080fe20000010829 */
[C---:B------:R-:W-:Y:S01]  /*11d20*/  FMUL.FTZ R50, R45.reuse, R43 ;  /* 0x0000002b2d327220 */ /* 0x040fe20000410000 */
[----:B------:R-:W-:Y:S01]  /*11d30*/  FFMA.FTZ R37, R52, R4, R37 ;  /* 0x0000000434257223 */ /* 0x000fe20000010025 */
[-C--:B------:R-:W-:Y:S01]  /*11d40*/  FFMA.FTZ R45, R45, R39.reuse, -R8 ;  /* 0x000000272d2d7223 */ /* 0x080fe20000010808 */
[----:B------:R-:W-:Y:S01]  /*11d50*/  LOP3.LUT R8, R12, 0xffff0000, RZ, 0xc0, !PT ;  /* 0xffff00000c087812 */ /* 0x000fe200078ec0ff */
[----:B------:R-:W-:Y:S01]  /*11d60*/  FFMA.FTZ R50, R49, R39, R50 ;  /* 0x0000002731327223 */ /* 0x000fe20000010032 */
[----:B------:R-:W-:Y:S01]  /*11d70*/  FMUL.FTZ R39, R54, R10 ;  /* 0x0000000a36277220 */ /* 0x000fe20000410000 */
[----:B------:R-:W-:Y:S01]  /*11d80*/  IMAD.U32 R44, R11, 0x10000, RZ ;  /* 0x000100000b2c7824 */ /* 0x000fe200078e00ff */
[----:B------:R-:W-:Y:S01]  /*11d90*/  LOP3.LUT R9, R9, 0xffff0000, RZ, 0xc0, !PT ;  /* 0xffff000009097812 */ /* 0x000fe200078ec0ff */
[----:B------:R-:W-:-:S02]  /*11da0*/  IMAD.U32 R52, R15, 0x10000, RZ ;  /* 0x000100000f347824 */ /* 0x000fc400078e00ff */
[C---:B------:R-:W-:Y:S01]  /*11db0*/  FMUL.FTZ R47, R8.reuse, R10 ;  /* 0x0000000a082f7220 */ /* 0x040fe20000410000 */
[----:B------:R-:W-:Y:S01]  /*11dc0*/  FFMA.FTZ R10, R8, R6, -R39 ;  /* 0x00000006080a7223 */ /* 0x000fe20000010827 */
[----:B------:R-:W-:Y:S01]  /*11dd0*/  LOP3.LUT R11, R11, 0xffff0000, RZ, 0xc0, !PT ;  /* 0xffff00000b0b7812 */ /* 0x000fe200078ec0ff */
[----:B------:R-:W-:Y:S02]  /*11de0*/  IMAD.U32 R4, R3, 0x10000, RZ ;  /* 0x0001000003047824 */ /* 0x000fe400078e00ff */
[----:B------:R-:W-:Y:S01]  /*11df0*/  FMUL.FTZ R39, R52, R42 ;  /* 0x0000002a34277220 */ /* 0x000fe20000410000 */
[----:B------:R-:W-:Y:S02]  /*11e00*/  IMAD.U32 R8, R13, 0x10000, RZ ;  /* 0x000100000d087824 */ /* 0x000fe400078e00ff */
[----:B------:R-:W-:Y:S01]  /*11e10*/  FMUL.FTZ R49, R56, R44 ;  /* 0x0000002c38317220 */ /* 0x000fe20000410000 */
[C---:B------:R-:W-:Y:S01]  /*11e20*/  FMUL.FTZ R43, R4.reuse, R42 ;  /* 0x0000002a042b7220 */ /* 0x040fe20000410000 */
[----:B------:R-:W-:Y:S01]  /*11e30*/  FFMA.FTZ R39, R4, R38, -R39 ;  /* 0x0000002604277223 */ /* 0x000fe20000010827 */
[C---:B------:R-:W-:Y:S01]  /*11e40*/  FMUL.FTZ R51, R8.reuse, R44 ;  /* 0x0000002c08337220 */ /* 0x040fe20000410000 */
[----:B------:R-:W-:Y:S01]  /*11e50*/  FFMA.FTZ R49, R8, R40, -R49 ;  /* 0x0000002808317223 */ /* 0x000fe20000010831 */
[----:B------:R-:W-:Y:S01]  /*11e60*/  FFMA.FTZ R47, R54, R6, R47 ;  /* 0x00000006362f7223 */ /* 0x000fe2000001002f */
[----:B------:R-:W-:Y:S01]  /*11e70*/  FMUL.FTZ R4, R57, R9 ;  /* 0x0000000939047220 */ /* 0x000fe20000410000 */
[----:B------:R-:W-:Y:S01]  /*11e80*/  FMUL.FTZ R8, R59, R11 ;  /* 0x0000000b3b087220 */ /* 0x000fe20000410000 */
[----:B------:R-:W-:Y:S01]  /*11e90*/  FMUL.FTZ R6, R53, R9 ;  /* 0x0000000935067220 */ /* 0x000fe20000410000 */
[----:B------:R-:W-:Y:S01]  /*11ea0*/  FMUL.FTZ R44, R55, R11 ;  /* 0x0000000b372c7220 */ /* 0x000fe20000410000 */
[----:B------:R-:W-:Y:S01]  /*11eb0*/  FFMA.FTZ R43, R52, R38, R43 ;  /* 0x00000026342b7223 */ /* 0x000fe2000001002b */
[----:B------:R-:W-:Y:S01]  /*11ec0*/  FFMA.FTZ R51, R56, R40, R51 ;  /* 0x0000002838337223 */ /* 0x000fe20000010033 */
[----:B------:R-:W-:Y:S01]  /*11ed0*/  FFMA.FTZ R38, R53, R5, -R4 ;  /* 0x0000000535267223 */ /* 0x000fe20000010804 */
[----:B------:R-:W-:Y:S01]  /*11ee0*/  FFMA.FTZ R42, R55, R7, -R8 ;  /* 0x00000007372a7223 */ /* 0x000fe20000010808 */
[----:B------:R-:W-:Y:S01]  /*11ef0*/  FFMA.FTZ R40, R57, R5, R6 ;  /* 0x0000000539287223 */ /* 0x000fe20000010006 */
        /* <DEDUP_REMOVED lines=11> */
.L_x_622:
[----:B------:R-:W-:Y:S05]  /*11fb0*/  BSYNC B1 ;  /* 0x0000000000017941 */ /* 0x000fea0003800000 */
.L_x_621:
        /* <DEDUP_REMOVED lines=28> */
[----:B------:R-:W-:Y:S01]  /*12180*/  LOP3.LUT R6, R54, R6, R56, 0xf6, !PT ;  /* 0x0000000636067212 */ /* 0x000fe200078ef638 */
[----:B------:R-:W-:Y:S01]  /*12190*/  IMAD.U32 R52, R32, 0x10000, RZ ;  /* 0x0001000020347824 */ /* 0x000fe200078e00ff */
[----:B------:R-:W-:-:S02]  /*121a0*/  LOP3.LUT R59, R33, 0xffff0000, RZ, 0xc0, !PT ;  /* 0xffff0000213b7812 */ /* 0x000fc400078ec0ff */
[----:B------:R-:W-:Y:S02]  /*121b0*/  LEA.HI R4, R35, R4, RZ, 0x1d ;  /* 0x0000000423047211 */ /* 0x000fe400078fe8ff */
[----:B------:R-:W-:Y:S02]  /*121c0*/  LEA R36, R6, UR4, 0x1 ;  /* 0x0000000406247c11 */ /* 0x000fe4000f8e08ff */
[----:B------:R-:W-:Y:S01]  /*121d0*/  SHF.R.S32.HI R7, RZ, 0x1f, R4 ;  /* 0x0000001fff077819 */ /* 0x000fe20000011404 */
[----:B------:R-:W-:-:S03]  /*121e0*/  IMAD.SHL.U32 R5, R4, 0x8, RZ ;  /* 0x0000000804057824 */ /* 0x000fc600078e00ff */
[----:B------:R-:W-:Y:S02]  /*121f0*/  LEA.HI R7, R7, R4, RZ, 0x3 ;  /* 0x0000000407077211 */ /* 0x000fe400078f18ff */
        /* <DEDUP_REMOVED lines=18> */
[----:B------:R-:W-:Y:S01]  /*12320*/  IMAD.U32 R43, R9, 0x10000, RZ ;  /* 0x00010000092b7824 */ /* 0x000fe200078e00ff */
[----:B------:R-:W-:Y:S01]  /*12330*/  SHF.L.U32 R44, R10, 0x10, RZ ;  /* 0x000000100a2c7819 */ /* 0x000fe200000006ff */
[-C--:B------:R-:W-:Y:S01]  /*12340*/  FMUL.FTZ R47, R48, R42.reuse ;  /* 0x0000002a302f7220 */ /* 0x080fe20000410000 */
[----:B------:R-:W-:Y:S01]  /*12350*/  FMUL.FTZ R49, R46, R42 ;  /* 0x0000002a2e317220 */ /* 0x000fe20000410000 */
[----:B------:R-:W-:Y:S01]  /*12360*/  LOP3.LUT R42, R24, 0xffff0000, RZ, 0xc0, !PT ;  /* 0xffff0000182a7812 */ /* 0x000fe200078ec0ff */
[----:B------:R-:W-:Y:S01]  /*12370*/  FMUL.FTZ R51, R50, R8 ;  /* 0x0000000832337220 */ /* 0x000fe20000410000 */
[-C--:B------:R-:W-:Y:S01]  /*12380*/  FFMA.FTZ R47, R46, R38.reuse, -R47 ;  /* 0x000000262e2f7223 */ /* 0x080fe2000001082f */
[-C--:B------:R-:W-:Y:S01]  /*12390*/  FMUL.FTZ R46, R55, R43.reuse ;  /* 0x0000002b372e7220 */ /* 0x080fe20000410000 */
[----:B------:R-:W-:Y:S01]  /*123a0*/  FFMA.FTZ R49, R48, R38, R49 ;  /* 0x0000002630317223 */ /* 0x000fe20000010031 */
[C---:B------:R-:W-:Y:S01]  /*123b0*/  FMUL.FTZ R53, R42.reuse, R8 ;  /* 0x000000082a357220 */ /* 0x040fe20000410000 */
[-C--:B------:R-:W-:Y:S01]  /*123c0*/  FFMA.FTZ R8, R42, R4.reuse, -R51 ;  /* 0x000000042a087223 */ /* 0x080fe20000010833 */
[----:B------:R-:W-:Y:S01]  /*123d0*/  FMUL.FTZ R42, R57, R43 ;  /* 0x0000002b392a7220 */ /* 0x000fe20000410000 */
[----:B------:R-:W-:Y:S01]  /*123e0*/  LOP3.LUT R10, R10, 0xffff0000, RZ, 0xc0, !PT ;  /* 0xffff00000a0a7812 */ /* 0x000fe200078ec0ff */
[----:B------:R-:W-:Y:S01]  /*123f0*/  FFMA.FTZ R38, R50, R4, R53 ;  /* 0x0000000432267223 */ /* 0x000fe20000010035 */
[----:B------:R-:W-:-:S02]  /*12400*/  IMAD.U32 R4, R26, 0x10000, RZ ;  /* 0x000100001a047824 */ /* 0x000fc400078e00ff */
[-C--:B------:R-:W-:Y:S01]  /*12410*/  FFMA.FTZ R42, R55, R39.reuse, -R42 ;  /* 0x00000027372a7223 */ /* 0x080fe2000001082a */
[----:B------:R-:W-:Y:S01]  /*12420*/  FFMA.FTZ R46, R57, R39, R46 ;  /* 0x00000027392e7223 */ /* 0x000fe2000001002e */
[----:B------:R-:W-:Y:S01]  /*12430*/  LOP3.LUT R48, R26, 0xffff0000, RZ, 0xc0, !PT ;  /* 0xffff00001a307812 */ /* 0x000fe200078ec0ff */
[-C--:B------:R-:W-:Y:S01]  /*12440*/  FMUL.FTZ R39, R52, R44.reuse ;  /* 0x0000002c34277220 */ /* 0x080fe20000410000 */
[----:B------:R-:W-:Y:S01]  /*12450*/  LOP3.LUT R50, R32, 0xffff0000, RZ, 0xc0, !PT ;  /* 0xffff000020327812 */ /* 0x000fe200078ec0ff */
[----:B------:R-:W-:Y:S02]  /*12460*/  IMAD.U32 R45, R11, 0x10000, RZ ;  /* 0x000100000b2d7824 */ /* 0x000fe400078e00ff */
[C---:B------:R-:W-:Y:S01]  /*12470*/  FMUL.FTZ R43, R4.reuse, R44 ;  /* 0x0000002c042b7220 */ /* 0x040fe20000410000 */
[----:B------:R-:W-:Y:S02]  /*12480*/  IMAD.U32 R57, R33, 0x10000, RZ ;  /* 0x0001000021397824 */ /* 0x000fe400078e00ff */
[----:B------:R-:W-:Y:S01]  /*12490*/  FFMA.FTZ R39, R4, R40, -R39 ;  /* 0x0000002804277223 */ /* 0x000fe20000010827 */
[-C--:B------:R-:W-:Y:S01]  /*124a0*/  FMUL.FTZ R51, R50, R10.reuse ;  /* 0x0000000a32337220 */ /* 0x080fe20000410000 */
[----:B------:R-:W-:Y:S01]  /*124b0*/  FMUL.FTZ R53, R48, R10 ;  /* 0x0000000a30357220 */ /* 0x000fe20000410000 */
[----:B------:R-:W-:-:S02]  /*124c0*/  IMAD.U32 R55, R27, 0x10000, RZ ;  /* 0x000100001b377824 */ /* 0x000fc400078e00ff */
[-C--:B------:R-:W-:Y:S01]  /*124d0*/  FMUL.FTZ R4, R57, R45.reuse ;  /* 0x0000002d39047220 */ /* 0x080fe20000410000 */
[----:B------:R-:W-:Y:S01]  /*124e0*/  FFMA.FTZ R10, R52, R40, R43 ;  /* 0x00000028340a7223 */ /* 0x000fe2000001002b */
[-C--:B------:R-:W-:Y:S01]  /*124f0*/  FFMA.FTZ R40, R48, R6.reuse, -R51 ;  /* 0x0000000630287223 */ /* 0x080fe20000010833 */
[----:B------:R-:W-:Y:S01]  /*12500*/  FFMA.FTZ R53, R50, R6, R53 ;  /* 0x0000000632357223 */ /* 0x000fe20000010035 */
[C---:B------:R-:W-:Y:S01]  /*12510*/  FMUL.FTZ R6, R55.reuse, R45 ;  /* 0x0000002d37067220 */ /* 0x040fe20000410000 */
[-C--:B------:R-:W-:Y:S01]  /*12520*/  FFMA.FTZ R43, R55, R41.reuse, -R4 ;  /* 0x00000029372b7223 */ /* 0x080fe20000010804 */
[----:B------:R-:W-:Y:S02]  /*12530*/  LOP3.LUT R9, R9, 0xffff0000, RZ, 0xc0, !PT ;  /* 0xffff000009097812 */ /* 0x000fe400078ec0ff */
[----:B------:R-:W-:Y:S01]  /*12540*/  LOP3.LUT R55, R31, 0xffff0000, RZ, 0xc0, !PT ;  /* 0xffff00001f377812 */ /* 0x000fe200078ec0ff */
[----:B------:R-:W-:Y:S01]  /*12550*/  FFMA.FTZ R41, R57, R41, R6 ;  /* 0x0000002939297223 */ /* 0x000fe20000010006 */
[----:B------:R-:W-:-:S02]  /*12560*/  LOP3.LUT R11, R11, 0xffff0000, RZ, 0xc0, !PT ;  /* 0xffff00000b0b7812 */ /* 0x000fc400078ec0ff */
        /* <DEDUP_REMOVED lines=20> */
.L_x_628:
[----:B------:R-:W-:Y:S05]  /*126b0*/  BSYNC B2 ;  /* 0x0000000000027941 */ /* 0x000fea0003800000 */
.L_x_627:
        /* <DEDUP_REMOVED lines=98> */
.L_x_626:
[----:B------:R-:W-:Y:S05]  /*12ce0*/  BSYNC B1 ;  /* 0x0000000000017941 */ /* 0x000fea0003800000 */
.L_x_625:
[----:B-12---:R-:W-:-:S05]  /*12cf0*/  VIADD R5, R224, 0x60 ;  /* 0x00000060e0057836 */ /* 0x006fca0000000000 */
[----:B------:R-:W-:-:S13]  /*12d00*/  ISETP.GE.AND P0, PT, R5, R34, PT ;  /* 0x000000220500720c */ /* 0x000fda0003f06270 */
[----:B------:R-:W-:Y:S05]  /*12d10*/  @P0 BRA `(.L_x_605) ;  /* 0x0000000c00340947 */ /* 0x000fea0003800000 */
[----:B------:R1:W5:Y:S01]  /*12d20*/  LDL R52, [R1+0x6c] ;  /* 0x00006c0001347983 */ /* 0x0003620000100800 */
[----:B------:R-:W2:Y:S01]  /*12d30*/  LDC R37, c[0x0][0x3f4] ;  /* 0x0000fd00ff257b82 */ /* 0x000ea20000000800 */
[----:B------:R-:W-:Y:S01]  /*12d40*/  SHF.R.S32.HI R4, RZ, 0x1f, R5 ;  /* 0x0000001fff047819 */ /* 0x000fe20000011405 */
[----:B------:R-:W-:Y:S01]  /*12d50*/  IMAD.SHL.U32 R39, R5, 0x40, RZ ;  /* 0x0000004005277824 */ /* 0x000fe200078e00ff */
[----:B------:R-:W-:Y:S02]  /*12d60*/  BSSY B1, `(.L_x_629) ;  /* 0x0000066000017945 */ /* 0x000fe40003800000 */
[----:B------:R-:W-:Y:S02]  /*12d70*/  LEA.HI R4, R4, R5, RZ, 0x3 ;  /* 0x0000000504047211 */ /* 0x000fe400078f18ff */
[----:B------:R-:W-:-:S03]  /*12d80*/  LOP3.LUT R39, R39, 0x1c0, RZ, 0xc0, !PT ;  /* 0x000001c027277812 */ /* 0x000fc600078ec0ff */
[----:B------:R-:W-:Y:S01]  /*12d90*/  IMAD.SHL.U32 R4, R4, 0x40, RZ ;  /* 0x0000004004047824 */ /* 0x000fe200078e00ff */
[----:B------:R-:W-:-:S04]  /*12da0*/  SHF.R.U32.HI R34, RZ, 0x3, R39 ;  /* 0x00000003ff227819 */ /* 0x000fc80000011627 */
[----:B------:R-:W-:Y:S02]  /*12db0*/  LOP3.LUT R35, R4, 0xfffffe00, RZ, 0xc0, !PT ;  /* 0xfffffe0004237812 */ /* 0x000fe400078ec0ff */
        /* <DEDUP_REMOVED lines=9> */
[----:B------:R-:W-:Y:S02]  /*12e50*/  LOP3.LUT R7, R39, 0x38, R16, 0xf8, !PT ;  /* 0x0000003827077812 */ /* 0x000fe400078ef810 */
[----:B------:R-:W-:Y:S01]  /*12e60*/  SHF.L.U32 R48, R30, 0x10, RZ ;  /* 0x000000101e307819 */ /* 0x000fe200000006ff */
[----:B------:R-:W-:Y:S01]  /*12e70*/  IMAD.IADD R4, R28, 0x1, -R29 ;  /* 0x000000011c047824 */ /* 0x000fe200078e0a1d */
[----:B------:R-:W-:-:S02]  /*12e80*/  LOP3.LUT R7, R35, R7, R34, 0xf6, !PT ;  /* 0x0000000723077212 */ /* 0x000fc400078ef622 */
[----:B------:R-:W-:Y:S01]  /*12e90*/  LOP3.LUT R50, R30, 0xffff0000, RZ, 0xc0, !PT ;  /* 0xffff00001e327812 */ /* 0x000fe200078ec0ff */
[----:B------:R-:W-:Y:S01]  /*12ea0*/  IMAD.U32 R30, R25, 0x10000, RZ ;  /* 0x00010000191e7824 */ /* 0x000fe200078e00ff */
[----:B------:R-:W-:Y:S02]  /*12eb0*/  LEA.HI R4, R37, R4, RZ, 0x1d ;  /* 0x0000000425047211 */ /* 0x000fe400078fe8ff */
[----:B------:R-:W-:Y:S02]  /*12ec0*/  LEA R28, R7, UR4, 0x1 ;  /* 0x00000004071c7c11 */ /* 0x000fe4000f8e08ff */
[----:B------:R-:W-:Y:S01]  /*12ed0*/  SHF.R.S32.HI R5, RZ, 0x1f, R4 ;  /* 0x0000001fff057819 */ /* 0x000fe20000011404 */
[----:B------:R-:W-:Y:S01]  /*12ee0*/  IMAD.SHL.U32 R6, R4, 0x8, RZ ;  /* 0x0000000804067824 */ /* 0x000fe200078e00ff */
[----:B------:R-:W-:Y:S02]  /*12ef0*/  LOP3.LUT R24, R24, 0xffff0000, RZ, 0xc0, !PT ;  /* 0xffff000018187812 */ /* 0x000fe400078ec0ff */
[----:B------:R-:W-:-:S02]  /*12f00*/  LEA.HI R4, R5, R4, RZ, 0x3 ;  /* 0x0000000405047211 */ /* 0x000fc400078f18ff */
[----:B------:R-:W-:Y:S02]  /*12f10*/  LOP3.LUT R5, R39, 0x38, R6, 0xf8, !PT ;  /* 0x0000003827057812 */ /* 0x000fe400078ef806 */
[----:B------:R-:W-:Y:S01]  /*12f20*/  LOP3.LUT R33, R33, 0xffff0000, RZ, 0xc0, !PT ;  /* 0xffff000021217812 */ /* 0x000fe200078ec0ff */
[----:B------:R-:W-:Y:S01]  /*12f30*/  IMAD.SHL.U32 R6, R4, 0x400, RZ ;  /* 0x0000040004067824 */ /* 0x000fe200078e00ff */
[----:B------:R-:W-:Y:S02]  /*12f40*/  LOP3.LUT R4, R5, R34, RZ, 0x3c, !PT ;  /* 0x0000002205047212 */ /* 0x000fe400078e3cff */
[----:B------:R-:W-:Y:S02]  /*12f50*/  LOP3.LUT R25, R25, 0xffff0000, RZ, 0xc0, !PT ;  /* 0xffff000019197812 */ /* 0x000fe400078ec0ff */
[----:B------:R-:W-:Y:S02]  /*12f60*/  LOP3.LUT R6, R6, 0x7fffe000, RZ, 0xc0, !PT ;  /* 0x7fffe00006067812 */ /* 0x000fe400078ec0ff */
[----:B------:R-:W-:-:S02]  /*12f70*/  LOP3.LUT R27, R27, 0xffff0000, RZ, 0xc0, !PT ;  /* 0xffff00001b1b7812 */ /* 0x000fc400078ec0ff */
        /* <DEDUP_REMOVED lines=20> */
[----:B------:R-:W-:Y:S01]  /*130c0*/  FMUL.FTZ R53, R24, R8 ;  /* 0x0000000818357220 */ /* 0x000fe20000410000 */
[----:B------:R-:W-:Y:S02]  /*130d0*/  IMAD.U32 R44, R10, 0x10000, RZ ;  /* 0x000100000a2c7824 */ /* 0x000fe400078e00ff */
[-C--:B------:R-:W-:Y:S01]  /*130e0*/  FFMA.FTZ R8, R24, R4.reuse, -R51 ;  /* 0x0000000418087223 */ /* 0x080fe20000010833 */
[-C--:B------:R-:W-:Y:S01]  /*130f0*/  FMUL.FTZ R51, R42, R43.reuse ;  /* 0x0000002b2a337220 */ /* 0x080fe20000410000 */
[----:B------:R-:W-:Y:S01]  /*13100*/  FFMA.FTZ R24, R50, R4, R53 ;  /* 0x0000000432187223 */ /* 0x000fe20000010035 */
[-C--:B------:R-:W-:Y:S01]  /*13110*/  FFMA.FTZ R47, R46, R36.reuse, -R47 ;  /* 0x000000242e2f7223 */ /* 0x080fe2000001082f */
[----:B------:R-:W-:Y:S01]  /*13120*/  FFMA.FTZ R49, R48, R36, R49 ;  /* 0x0000002430317223 */ /* 0x000fe20000010031 */
[C---:B------:R-:W-:Y:S01]  /*13130*/  FMUL.FTZ R43, R30.reuse, R43 ;  /* 0x0000002b1e2b7220 */ /* 0x040fe20000410000 */
[----:B------:R-:W-:Y:S01]  /*13140*/  FFMA.FTZ R51, R30, R38, -R51 ;  /* 0x000000261e337223 */ /* 0x000fe20000010833 */
[----:B------:R-:W-:Y:S01]  /*13150*/  IMAD.U32 R4, R26, 0x10000, RZ ;  /* 0x000100001a047824 */ /* 0x000fe200078e00ff */
[----:B------:R-:W-:Y:S01]  /*13160*/  LOP3.LUT R10, R10, 0xffff0000, RZ, 0xc0, !PT ;  /* 0xffff00000a0a7812 */ /* 0x000fe200078ec0ff */
[----:B------:R-:W-:Y:S01]  /*13170*/  IMAD.U32 R36, R32, 0x10000, RZ ;  /* 0x0001000020247824 */ /* 0x000fe200078e00ff */
[----:B------:R-:W-:Y:S01]  /*13180*/  LOP3.LUT R26, R26, 0xffff0000, RZ, 0xc0, !PT ;  /* 0xffff00001a1a7812 */ /* 0x000fe200078ec0ff */
[C---:B------:R-:W-:Y:S01]  /*13190*/  IMAD.U32 R45, R11.reuse, 0x10000, RZ ;  /* 0x000100000b2d7824 */ /* 0x040fe200078e00ff */
[----:B------:R-:W-:Y:S01]  /*131a0*/  LOP3.LUT R30, R32, 0xffff0000, RZ, 0xc0, !PT ;  /* 0xffff0000201e7812 */ /* 0x000fe200078ec0ff */
[-C--:B------:R-:W-:Y:S01]  /*131b0*/  FMUL.FTZ R53, R36, R44.reuse ;  /* 0x0000002c24357220 */ /* 0x080fe20000410000 */
[----:B------:R-:W-:Y:S01]  /*131c0*/  FMUL.FTZ R55, R4, R44 ;  /* 0x0000002c04377220 */ /* 0x000fe20000410000 */
[-C--:B------:R-:W-:Y:S01]  /*131d0*/  FMUL.FTZ R59, R26, R10.reuse ;  /* 0x0000000a1a3b7220 */ /* 0x080fe20000410000 */
[----:B------:R-:W-:Y:S01]  /*131e0*/  LOP3.LUT R11, R11, 0xffff0000, RZ, 0xc0, !PT ;  /* 0xffff00000b0b7812 */ /* 0x000fe200078ec0ff */
[----:B------:R-:W-:Y:S01]  /*131f0*/  FMUL.FTZ R57, R30, R10 ;  /* 0x0000000a1e397220 */ /* 0x000fe20000410000 */
[----:B------:R-:W-:Y:S01]  /*13200*/  FFMA.FTZ R53, R4, R40, -R53 ;  /* 0x0000002804357223 */ /* 0x000fe20000010835 */
[-C--:B------:R-:W-:Y:S01]  /*13210*/  FMUL.FTZ R4, R63, R45.reuse ;  /* 0x0000002d3f047220 */ /* 0x080fe20000410000 */
[-C--:B------:R-:W-:Y:S01]  /*13220*/  FFMA.FTZ R59, R30, R6.reuse, R59 ;  /* 0x000000061e3b7223 */ /* 0x080fe2000001003b */
[----:B------:R-:W-:Y:S01]  /*13230*/  FFMA.FTZ R32, R26, R6, -R57 ;  /* 0x000000061a207223 */ /* 0x000fe20000010839 */
[----:B------:R-:W-:Y:S01]  /*13240*/  LOP3.LUT R31, R31, 0xffff0000, RZ, 0xc0, !PT ;  /* 0xffff00001f1f7812 */ /* 0x000fe200078ec0ff */
[C---:B------:R-:W-:Y:S01]  /*13250*/  FMUL.FTZ R6, R61.reuse, R45 ;  /* 0x0000002d3d067220 */ /* 0x040fe20000410000 */
[----:B------:R-:W-:Y:S01]  /*13260*/  FFMA.FTZ R10, R36, R40, R55 ;  /* 0x00000028240a7223 */ /* 0x000fe20000010037 */
[----:B------:R-:W-:Y:S01]  /*13270*/  FFMA.FTZ R43, R42, R38, R43 ;  /* 0x000000262a2b7223 */ /* 0x000fe2000001002b */
[-C--:B------:R-:W-:Y:S01]  /*13280*/  FFMA.FTZ R36, R61, R41.reuse, -R4 ;  /* 0x000000293d247223 */ /* 0x080fe20000010804 */
[----:B------:R-:W-:Y:S01]  /*13290*/  FFMA.FTZ R41, R63, R41, R6 ;  /* 0x000000293f297223 */ /* 0x000fe20000010006 */
[----:B------:R-:W-:Y:S01]  /*132a0*/  FMUL.FTZ R4, R31, R9 ;  /* 0x000000091f047220 */ /* 0x000fe20000410000 */
[----:B------:R-:W-:Y:S01]  /*132b0*/  FMUL.FTZ R38, R33, R11 ;  /* 0x0000000b21267220 */ /* 0x000fe20000410000 */
        /* <DEDUP_REMOVED lines=16> */
.L_x_630:
[----:B------:R-:W-:Y:S05]  /*133c0*/  BSYNC B1 ;  /* 0x0000000000017941 */ /* 0x000fea0003800000 */
.L_x_629:
[----:B------:R-:W-:Y:S05]  /*133d0*/  @P1 BRA `(.L_x_605) ;  /* 0x0000000400841947 */ /* 0x000fea0003800000 */
[----:B-1----:R-:W-:Y:S01]  /*133e0*/  SHF.R.S32.HI R5, RZ, 0x1f, R214 ;  /* 0x0000001fff057819 */ /* 0x002fe200000114d6 */
[----:B------:R-:W-:Y:S01]  /*133f0*/  IMAD.U32 R33, R0, 0x10000, RZ ;  /* 0x0001000000217824 */ /* 0x000fe200078e00ff */
[----:B-----5:R-:W-:Y:S02]  /*13400*/  R2UR UR4, R52 ;  /* 0x00000000340472ca */ /* 0x020fe400000e0000 */
[CC--:B------:R-:W-:Y:S02]  /*13410*/  LEA.HI R4, R5.reuse, R214.reuse, RZ, 0x3 ;  /* 0x000000d605047211 */ /* 0x0c0fe400078f18ff */
[----:B------:R-:W-:Y:S02]  /*13420*/  LEA.HI R5, R5, R214, RZ, 0x6 ;  /* 0x000000d605057211 */ /* 0x000fe400078f30ff */
[--C-:B------:R-:W-:Y:S02]  /*13430*/  SHF.R.S32.HI R6, RZ, 0x3, R4.reuse ;  /* 0x00000003ff067819 */ /* 0x100fe40000011404 */
[----:B------:R-:W-:Y:S01]  /*13440*/  LOP3.LUT R7, R39, 0x38, R4, 0xf8, !PT ;  /* 0x0000003827077812 */ /* 0x000fe200078ef804 */
[----:B------:R-:W-:Y:S01]  /*13450*/  IMAD.SHL.U32 R5, R5, 0x80, RZ ;  /* 0x0000008005057824 */ /* 0x000fe200078e00ff */
[----:B------:R-:W-:-:S02]  /*13460*/  LEA.HI R37, R37, R6, RZ, 0x1d ;  /* 0x0000000625257211 */ /* 0x000fc400078fe8ff */
[----:B------:R-:W-:Y:S02]  /*13470*/  LOP3.LUT R7, R7, R34, RZ, 0x3c, !PT ;  /* 0x0000002207077212 */ /* 0x000fe400078e3cff */
[----:B------:R-:W-:Y:S01]  /*13480*/  SHF.R.S32.HI R6, RZ, 0x1f, R37 ;  /* 0x0000001fff067819 */ /* 0x000fe20000011425 */
[----:B------:R-:W-:Y:S01]  /*13490*/  IMAD.SHL.U32 R4, R37, 0x8, RZ ;  /* 0x0000000825047824 */ /* 0x000fe200078e00ff */
[----:B0-----:R-:W-:Y:S02]  /*134a0*/  LOP3.LUT R8, R5, 0xffffe000, RZ, 0xc0, !PT ;  /* 0xffffe00005087812 */ /* 0x001fe400078ec0ff */
[----:B------:R-:W-:Y:S01]  /*134b0*/  LEA.HI R6, R6, R37, RZ, 0x3 ;  /* 0x0000002506067211 */ /* 0x000fe200078f18ff */
[----:B------:R-:W-:Y:S01]  /*134c0*/  IMAD.U32 R37, R20, 0x10000, RZ ;  /* 0x0001000014257824 */ /* 0x000fe200078e00ff */
[----:B------:R-:W-:Y:S02]  /*134d0*/  LOP3.LUT R39, R39, 0x38, R4, 0xf8, !PT ;  /* 0x0000003827277812 */ /* 0x000fe400078ef804 */
[----:B------:R-:W-:Y:S01]  /*134e0*/  IADD3 R7, R7, R8, R35 ;  /* 0x0000000807077210 */ /* 0x000fe20007ffe023 */
[----:B------:R-:W-:Y:S01]  /*134f0*/  IMAD.SHL.U32 R6, R6, 0x400, RZ ;  /* 0x0000040006067824 */ /* 0x000fe200078e00ff */
[----:B------:R-:W-:-:S02]  /*13500*/  LOP3.LUT R34, R39, R34, RZ, 0x3c, !PT ;  /* 0x0000002227227212 */ /* 0x000fc400078e3cff */
[----:B------:R-:W-:Y:S02]  /*13510*/  LEA R24, R7, UR4, 0x1 ;  /* 0x0000000407187c11 */ /* 0x000fe4000f8e08ff */
[----:B------:R-:W-:Y:S02]  /*13520*/  LOP3.LUT R6, R6, 0x7fffe000, RZ, 0xc0, !PT ;  /* 0x7fffe00006067812 */ /* 0x000fe400078ec0ff */
[----:B------:R-:W-:Y:S02]  /*13530*/  LOP3.LUT R38, R14, 0xffff0000, RZ, 0xc0, !PT ;  /* 0xffff00000e267812 */ /* 0x000fe400078ec0ff */
[----:B------:R-:W-:Y:S01]  /*13540*/  IADD3 R34, R34, R6, R35 ;  /* 0x0000000622227210 */ /* 0x000fe20007ffe023 */
[----:B------:R-:W-:Y:S01]  /*13550*/  IMAD.U32 R35, R14, 0x10000, RZ ;  /* 0x000100000e237824 */ /* 0x000fe200078e00ff */
[----:B------:R-:W0:Y:S01]  /*13560*/  LDS.128 R4, [R24] ;  /* 0x0000000018047984 */ /* 0x000e220000000c00 */
[----:B------:R-:W-:Y:S02]  /*13570*/  LOP3.LUT R0, R0, 0xffff0000, RZ, 0xc0, !PT ;  /* 0xffff000000007812 */ /* 0x000fe400078ec0ff */
[----:B------:R-:W-:Y:S01]  /*13580*/  IMAD R34, R34, 0x2, R23 ;  /* 0x0000000222227824 */ /* 0x000fe200078e0217 */
[----:B------:R-:W-:-:S04]  /*13590*/  LOP3.LUT R40, R20, 0xffff0000, RZ, 0xc0, !PT ;  /* 0xffff000014287812 */ /* 0x000fc800078ec0ff */
        /* <DEDUP_REMOVED lines=18> */
[----:B------:R-:W-:Y:S02]  /*136c0*/  IMAD.U32 R33, R12, 0x10000, RZ ;  /* 0x000100000c217824 */ /* 0x000fe400078e00ff */
[----:B------:R-:W-:Y:S01]  /*136d0*/  FFMA.FTZ R14, R35, R25, R14 ;  /* 0x00000019230e7223 */ /* 0x000fe2000001000e */
[C---:B------:R-:W-:Y:S01]  /*136e0*/  FMUL.FTZ R25, R0.reuse, R8 ;  /* 0x0000000800197220 */ /* 0x040fe20000410000 */
[-C--:B------:R-:W-:Y:S01]  /*136f0*/  FFMA.FTZ R29, R0, R4.reuse, -R29 ;  /* 0x00000004001d7223 */ /* 0x080fe2000001081d */
[-C--:B------:R-:W-:Y:S01]  /*13700*/  FMUL.FTZ R0, R37, R31.reuse ;  /* 0x0000001f25007220 */ /* 0x080fe20000410000 */
[C---:B------:R-:W-:Y:S01]  /*13710*/  FMUL.FTZ R20, R33.reuse, R31 ;  /* 0x0000001f21147220 */ /* 0x040fe20000410000 */
[----:B------:R-:W-:Y:S01]  /*13720*/  LOP3.LUT R12, R12, 0xffff0000, RZ, 0xc0, !PT ;  /* 0xffff00000c0c7812 */ /* 0x000fe200078ec0ff */
[----:B------:R-:W-:Y:S01]  /*13730*/  FFMA.FTZ R25, R38, R4, R25 ;  /* 0x0000000426197223 */ /* 0x000fe20000010019 */
[-C--:B------:R-:W-:Y:S01]  /*13740*/  FFMA.FTZ R8, R33, R27.reuse, -R0 ;  /* 0x0000001b21087223 */ /* 0x080fe20000010800 */
[----:B------:R-:W-:Y:S01]  /*13750*/  FFMA.FTZ R20, R37, R27, R20 ;  /* 0x0000001b25147223 */ /* 0x000fe20000010014 */
[----:B------:R-:W-:Y:S01]  /*13760*/  FMUL.FTZ R27, R40, R10 ;  /* 0x0000000a281b7220 */ /* 0x000fe20000410000 */
[----:B------:R-:W-:-:S02]  /*13770*/  IMAD.U32 R38, R15, 0x10000, RZ ;  /* 0x000100000f267824 */ /* 0x000fc400078e00ff */
[C---:B------:R-:W-:Y:S01]  /*13780*/  FMUL.FTZ R35, R12.reuse, R10 ;  /* 0x0000000a0c237220 */ /* 0x040fe20000410000 */
[----:B------:R-:W-:Y:S02]  /*13790*/  IMAD.U32 R32, R11, 0x10000, RZ ;  /* 0x000100000b207824 */ /* 0x000fe400078e00ff */
[----:B------:R-:W-:Y:S01]  /*137a0*/  FFMA.FTZ R33, R12, R6, -R27 ;  /* 0x000000060c217223 */ /* 0x000fe2000001081b */
[----:B------:R-:W-:Y:S01]  /*137b0*/  IMAD.U32 R10, R21, 0x10000, RZ ;  /* 0x00010000150a7824 */ /* 0x000fe200078e00ff */
[----:B------:R-:W-:Y:S01]  /*137c0*/  LOP3.LUT R9, R9, 0xffff0000, RZ, 0xc0, !PT ;  /* 0xffff000009097812 */ /* 0x000fe200078ec0ff */
[----:B------:R-:W-:Y:S01]  /*137d0*/  IMAD.U32 R4, R13, 0x10000, RZ ;  /* 0x000100000d047824 */ /* 0x000fe200078e00ff */
[----:B------:R-:W-:Y:S01]  /*137e0*/  LOP3.LUT R11, R11, 0xffff0000, RZ, 0xc0, !PT ;  /* 0xffff00000b0b7812 */ /* 0x000fe200078ec0ff */
[----:B------:R-:W-:Y:S02]  /*137f0*/  IMAD.U32 R0, R3, 0x10000, RZ ;  /* 0x0001000003007824 */ /* 0x000fe400078e00ff */
[----:B------:R-:W-:Y:S01]  /*13800*/  FMUL.FTZ R27, R38, R30 ;  /* 0x0000001e261b7220 */ /* 0x000fe20000410000 */
[----:B------:R-:W-:Y:S01]  /*13810*/  LOP3.LUT R15, R15, 0xffff0000, RZ, 0xc0, !PT ;  /* 0xffff00000f0f7812 */ /* 0x000fe200078ec0ff */
[-C--:B------:R-:W-:Y:S01]  /*13820*/  FMUL.FTZ R37, R10, R32.reuse ;  /* 0x000000200a257220 */ /* 0x080fe20000410000 */
[----:B------:R-:W-:Y:S01]  /*13830*/  LOP3.LUT R21, R21, 0xffff0000, RZ, 0xc0, !PT ;  /* 0xffff000015157812 */ /* 0x000fe200078ec0ff */
[----:B------:R-:W-:Y:S01]  /*13840*/  FMUL.FTZ R39, R4, R32 ;  /* 0x0000002004277220 */ /* 0x000fe20000410000 */
[----:B------:R-:W-:Y:S01]  /*13850*/  LOP3.LUT R3, R3, 0xffff0000, RZ, 0xc0, !PT ;  /* 0xffff000003037812 */ /* 0x000fe200078ec0ff */
[----:B------:R-:W-:Y:S01]  /*13860*/  FMUL.FTZ R31, R0, R30 ;  /* 0x0000001e001f7220 */ /* 0x000fe20000410000 */
[----:B------:R-:W-:Y:S01]  /*13870*/  LOP3.LUT R13, R13, 0xffff0000, RZ, 0xc0, !PT ;  /* 0xffff00000d0d7812 */ /* 0x000fe200078ec0ff */
[----:B------:R-:W-:Y:S01]  /*13880*/  FFMA.FTZ R35, R40, R6, R35 ;  /* 0x0000000628237223 */ /* 0x000fe20000010023 */
[----:B------:R-:W-:Y:S01]  /*13890*/  FFMA.FTZ R27, R0, R26, -R27 ;  /* 0x0000001a001b7223 */ /* 0x000fe2000001081b */
[-C--:B------:R-:W-:Y:S01]  /*138a0*/  FFMA.FTZ R37, R4, R28.reuse, -R37 ;  /* 0x0000001c04257223 */ /* 0x080fe20000010825 */
[----:B------:R-:W-:Y:S01]  /*138b0*/  FFMA.FTZ R39, R10, R28, R39 ;  /* 0x0000001c0a277223 */ /* 0x000fe20000010027 */
[----:B------:R-:W-:Y:S01]  /*138c0*/  FMUL.FTZ R0, R15, R9 ;  /* 0x000000090f007220 */ /* 0x000fe20000410000 */
[----:B------:R-:W-:Y:S01]  /*138d0*/  FMUL.FTZ R6, R21, R11 ;  /* 0x0000000b15067220 */ /* 0x000fe20000410000 */
[----:B------:R-:W-:Y:S01]  /*138e0*/  FMUL.FTZ R4, R3, R9 ;  /* 0x0000000903047220 */ /* 0x000fe20000410000 */
[----:B------:R-:W-:Y:S01]  /*138f0*/  FMUL.FTZ R10, R13, R11 ;  /* 0x0000000b0d0a7220 */ /* 0x000fe20000410000 */
        /* <DEDUP_REMOVED lines=15> */
.L_x_605:
[----:B------:R-:W-:Y:S05]  /*139f0*/  BSYNC B0 ;  /* 0x0000000000007941 */ /* 0x000fea0003800000 */
.L_x_574:
[----:B------:R-:W-:Y:S01]  /*13a00*/  @!PT LDS RZ, [RZ] ;  /* 0x00000000fffff984 */ /* 0x000fe20000000800 */
[----:B------:R-:W-:Y:S01]  /*13a10*/  @!PT LDS RZ, [RZ] ;  /* 0x00000000fffff984 */ /* 0x000fe20000000800 */
[----:B------:R-:W-:Y:S01]  /*13a20*/  @!PT LDS RZ, [RZ] ;  /* 0x00000000fffff984 */ /* 0x000fe20000000800 */
[----:B------:R-:W-:Y:S01]  /*13a30*/  @!PT LDS RZ, [RZ] ;  /* 0x00000000fffff984 */ /* 0x000fe20000000800 */
[----:B------:R1:W-:Y:S06]  /*13a40*/  MEMBAR.ALL.CTA ;  /* 0x0000000000007992 */ /* 0x0003ec0000008000 */
[----:B-1----:R-:W1:Y:S01]  /*13a50*/  FENCE.VIEW.ASYNC.S ;  /* 0x00000000000073c6 */ /* 0x002e620000000000 */
[----:B------:R-:W-:Y:S05]  /*13a60*/  WARPSYNC.ALL ;  /* 0x0000000000007948 */ /* 0x000fea0003800000 */
[----:B-1----:R-:W-:Y:S06]  /*13a70*/  BAR.SYNC.DEFER_BLOCKING 0xd, 0x100 ;  /* 0x0344000000007b1d */ /* 0x002fec0000010000 */
.L_x_572:
[----:B------:R-:W-:-:S06]  /*13a80*/  ULOP3.LUT UR4, UR60, 0x1, URZ, 0xfc, !UPT ;  /* 0x000000013c047892 */ /* 0x000fcc000f8efc3f */
[----:B01----:R-:W-:-:S05]  /*13a90*/  IMAD.U32 R0, RZ, RZ, UR4 ;  /* 0x00000004ff007e24 */ /* 0x003fca000f8e00ff */
[----:B------:R-:W-:-:S13]  /*13aa0*/  ISETP.NE.AND P0, PT, R0, 0x3, PT ;  /* 0x000000030000780c */ /* 0x000fda0003f05270 */
[----:B------:R-:W-:Y:S05]  /*13ab0*/  @!P0 BRA `(.L_x_631) ;  /* 0x0000000000048947 */ /* 0x000fea0003800000 */
[----:B------:R-:W-:Y:S01]  /*13ac0*/  BPT.TRAP 0x1 ;  /* 0x000000040000795c */ /* 0x000fe20000300000 */
.L_x_631:
[----:B------:R-:W-:Y:S01]  /*13ad0*/  IMAD R0, R226, 0x8, R23 ;  /* 0x00000008e2007824 */ /* 0x000fe200078e0217 */
[----:B------:R-:W-:-:S04]  /*13ae0*/  SHF.L.U32 R3, R229, 0x1f, RZ ;  /* 0x0000001fe5037819 */ /* 0x000fc800000006ff */
[----:B------:R0:W1:Y:S01]  /*13af0*/  SYNCS.PHASECHK.TRANS64.TRYWAIT P1, [R0+URZ+0x38830], R3 ;  /* 0x03883003000075a7 */ /* 0x000062000802017f */
[----:B------:R-:W-:Y:S05]  /*13b00*/  @!P0 BRA `(.L_x_632) ;  /* 0x0000000000048947 */ /* 0x000fea0003800000 */
[----:B------:R-:W-:Y:S01]  /*13b10*/  BPT.TRAP 0x1 ;  /* 0x000000040000795c */ /* 0x000fe20000300000 */
.L_x_632:
[----:B------:R-:W-:Y:S01]  /*13b20*/  IMAD.MOV.U32 R151, RZ, RZ, RZ ;  /* 0x000000ffff977224 */ /* 0x000fe200078e00ff */
[----:B-1----:R-:W-:Y:S06]  /*13b30*/  @P1 BRA `(.L_x_633) ;  /* 0x0000000000081947 */ /* 0x002fec0003800000 */
[----:B------:R-:W1:Y:S02]  /*13b40*/  SYNCS.PHASECHK.TRANS64.TRYWAIT P1, [R0+URZ+0x38830], R3 ;  /* 0x03883003000075a7 */ /* 0x000e64000802017f */
[----:B-1----:R-:W-:Y:S05]  /*13b50*/  @!P1 BRA `(.L_x_634) ;  /* 0x0000017c00a89947 */ /* 0x002fea0003800000 */
.L_x_633:
[----:B------:R-:W-:Y:S05]  /*13b60*/  WARPSYNC.ALL ;  /* 0x0000000000007948 */ /* 0x000fea0003800000 */
[----:B01----:R-:W-:Y:S01]  /*13b70*/  VIADD R3, R23, 0x24400 ;  /* 0x0002440017037836 */ /* 0x003fe20000000000 */
[----:B------:R-:W-:Y:S01]  /*13b80*/  R2UR UR20, R2 ;  /* 0x00000000021472ca */ /* 0x000fe200000e0000 */
[----:B--234-:R-:W-:Y:S01]  /*13b90*/  IMAD.MOV.U32 R5, RZ, RZ, 0x40000040 ;  /* 0x40000040ff057424 */ /* 0x01cfe200078e00ff */
[----:B-----5:R-:W-:Y:S01]  /*13ba0*/  WARPGROUP.ARRIVE ;  /* 0x00000000000079c5 */ /* 0x020fe20000000000 */
[----:B------:R-:W-:Y:S01]  /*13bb0*/  UMOV UR25, 0x40000040 ;  /* 0x4000004000197882 */ /* 0x000fe20000000000 */
[----:B------:R-:W-:Y:S01]  /*13bc0*/  SHF.R.U32.HI R3, RZ, 0x4, R3 ;  /* 0x00000004ff037819 */ /* 0x000fe20000011603 */
[----:B------:R-:W-:Y:S01]  /*13bd0*/  IMAD.MOV.U32 R7, RZ, RZ, 0x40000040 ;  /* 0x40000040ff077424 */ /* 0x000fe200078e00ff */
[----:B------:R-:W-:Y:S01]  /*13be0*/  R2UR UR27, R5 ;  /* 0x00000000051b72ca */ /* 0x000fe200000e0000 */
[----:B------:R-:W-:Y:S01]  /*13bf0*/  UMOV UR17, UR25 ;  /* 0x0000001900117c82 */ /* 0x000fe20008000000 */
[----:B------:R-:W-:Y:S01]  /*13c00*/  LOP3.LUT R3, R3, 0x3fff, RZ, 0xc0, !PT ;  /* 0x00003fff03037812 */ /* 0x000fe200078ec0ff */
[----:B------:R-:W-:Y:S01]  /*13c10*/  UMOV UR5, UR17 ;  /* 0x0000001100057c82 */ /* 0x000fe20008000000 */
[----:B------:R-:W-:Y:S01]  /*13c20*/  R2UR UR7, R7 ;  /* 0x00000000070772ca */ /* 0x000fe200000e0000 */
[----:B------:R-:W-:Y:S01]  /*13c30*/  UMOV UR9, UR17 ;  /* 0x0000001100097c82 */ /* 0x000fe20008000000 */
[----:B------:R-:W-:Y:S01]  /*13c40*/  LOP3.LUT R4, R3, 0x10000, RZ, 0xfc, !PT ;  /* 0x0001000003047812 */ /* 0x000fe200078efcff */
[----:B------:R-:W-:Y:S01]  /*13c50*/  ULOP3.LUT UR20, UR20, 0x10000, URZ, 0xfc, !UPT ;  /* 0x0001000014147892 */ /* 0x000fe2000f8efc3f */
[----:B------:R-:W-:Y:S01]  /*13c60*/  IMAD.MOV.U32 R3, RZ, RZ, 0x40000040 ;  /* 0x40000040ff037424 */ /* 0x000fe200078e00ff */
[----:B------:R-:W-:Y:S01]  /*13c70*/  R2UR UR15, R7 ;  /* 0x00000000070f72ca */ /* 0x000fe200000e0000 */
[----:B------:R-:W-:Y:S01]  /*13c80*/  UMOV UR13, UR17 ;  /* 0x00000011000d7c82 */ /* 0x000fe20008000000 */
[----:B------:R0:W-:Y:S01]  /*13c90*/  STL [R1+0x50], R4 ;  /* 0x0000500401007387 */ /* 0x0001e20000100800 */
[----:B------:R-:W-:Y:S01]  /*13ca0*/  IMAD.U32 R11, RZ, RZ, UR25 ;  /* 0x00000019ff0b7e24 */ /* 0x000fe2000f8e00ff */
[C---:B------:R-:W-:Y:S01]  /*13cb0*/  R2UR UR11, R3.reuse ;  /* 0x00000000030b72ca */ /* 0x040fe200000e0000 */
[----:B------:R-:W-:Y:S01]  /*13cc0*/  UMOV UR24, UR20 ;  /* 0x0000001400187c82 */ /* 0x000fe20008000000 */
[----:B------:R-:W-:Y:S01]  /*13cd0*/  R2UR UR19, R3 ;  /* 0x00000000031372ca */ /* 0x000fe200000e0000 */
[----:B------:R-:W-:Y:S01]  /*13ce0*/  UMOV UR16, UR24 ;  /* 0x0000001800107c82 */ /* 0x000fe20008000000 */
[----:B------:R-:W-:Y:S01]  /*13cf0*/  IMAD.MOV.U32 R3, RZ, RZ, 0x40000040 ;  /* 0x40000040ff037424 */ /* 0x000fe200078e00ff */
[----:B------:R-:W-:Y:S01]  /*13d00*/  UMOV UR4, UR16 ;  /* 0x0000001000047c82 */ /* 0x000fe20008000000 */
[----:B------:R-:W-:Y:S01]  /*13d10*/  UMOV UR8, UR16 ;  /* 0x0000001000087c82 */ /* 0x000fe20008000000 */
[----:B------:R-:W-:Y:S01]  /*13d20*/  UMOV UR12, UR16 ;  /* 0x00000010000c7c82 */ /* 0x000fe20008000000 */
[----:B0-----:R-:W-:Y:S01]  /*13d30*/  IMAD R4, R226, 0xa00, R4 ;  /* 0x00000a00e2047824 */ /* 0x001fe200078e0204 */
[----:B------:R-:W-:Y:S01]  /*13d40*/  MOV R10, UR24 ;  /* 0x00000018000a7c02 */ /* 0x000fe20008000f00 */
[----:B------:R-:W-:Y:S01]  /*13d50*/  IMAD.MOV.U32 R7, RZ, RZ, 0x40000040 ;  /* 0x40000040ff077424 */ /* 0x000fe200078e00ff */
[----:B------:R-:W-:Y:S01]  /*13d60*/  UIADD3 UR56, UR20, 0x804, URZ ;  /* 0x0000080414387890 */ /* 0x000fe2000fffe03f */
[C---:B------:R-:W-:Y:S01]  /*13d70*/  VIADD R6, R4.reuse, 0x80 ;  /* 0x0000008004067836 */ /* 0x040fe20000000000 */
[C---:B------:R-:W-:Y:S01]  /*13d80*/  R2UR UR26, R4.reuse ;  /* 0x00000000041a72ca */ /* 0x040fe200000e0000 */
[C---:B------:R-:W-:Y:S01]  /*13d90*/  VIADD R2, R4.reuse, 0x100 ;  /* 0x0000010004027836 */ /* 0x040fe20000000000 */
[----:B------:R0:W-:Y:S01]  /*13da0*/  STL.64 [R1+0x8], R10 ;  /* 0x0000080a01007387 */ /* 0x0001e20000100a00 */
[----:B------:R-:W-:Y:S01]  /*13db0*/  VIADD R8, R4, 0x102 ;  /* 0x0000010204087836 */ /* 0x000fe20000000000 */
[----:B------:R-:W-:Y:S01]  /*13dc0*/  R2UR UR6, R6 ;  /* 0x00000000060672ca */ /* 0x000fe200000e0000 */
[----:B------:R-:W-:Y:S01]  /*13dd0*/  VIADD R6, R4, 0x180 ;  /* 0x0000018004067836 */ /* 0x000fe20000000000 */
[----:B------:R-:W-:Y:S01]  /*13de0*/  R2UR UR10, R2 ;  /* 0x00000000020a72ca */ /* 0x000fe200000e0000 */
[----:B------:R-:W-:Y:S01]  /*13df0*/  VIADD R2, R4, 0x200 ;  /* 0x0000020004027836 */ /* 0x000fe20000000000 */
[----:B------:R-:W-:Y:S01]  /*13e00*/  UMOV UR57, 0x40000040 ;  /* 0x4000004000397882 */ /* 0x000fe20000000000 */
[----:B------:R-:W-:Y:S01]  /*13e10*/  IMAD.MOV.U32 R9, RZ, RZ, 0x40000040 ;  /* 0x40000040ff097424 */ /* 0x000fe200078e00ff */
[----:B------:R-:W-:Y:S01]  /*13e20*/  R2UR UR14, R6 ;  /* 0x00000000060e72ca */ /* 0x000fe200000e0000 */
[----:B------:R-:W-:Y:S01]  /*13e30*/  VIADD R6, R4, 0x82 ;  /* 0x0000008204067836 */ /* 0x000fe20000000000 */
[----:B------:R-:W-:Y:S01]  /*13e40*/  R2UR UR18, R2 ;  /* 0x00000000021272ca */ /* 0x000fe200000e0000 */
[----:B------:R-:W-:Y:S01]  /*13e50*/  HGMMA.64x16x16.F32.BF16 R56, gdesc[UR24], RZ, !UPT, gsb0 ;  /* 0x00200000183879f0 */ /* 0x000fe2000c0018ff */
[----:B------:R-:W-:Y:S01]  /*13e60*/  VIADD R2, R4, 0x2 ;  /* 0x0000000204027836 */ /* 0x000fe20000000000 */
[----:B------:R-:W-:Y:S01]  /*13e70*/  R2UR UR27, R3 ;  /* 0x00000000031b72ca */ /* 0x000fe200000e0000 */
[----:B------:R-:W-:Y:S01]  /*13e80*/  UMOV UR25, 0x40000040 ;  /* 0x4000004000197882 */ /* 0x000fe20000000000 */
[----:B------:R-:W-:Y:S01]  /*13e90*/  IMAD.MOV.U32 R3, RZ, RZ, 0x40000040 ;  /* 0x40000040ff037424 */ /* 0x000fe200078e00ff */
[----:B------:R-:W-:Y:S01]  /*13ea0*/  UIADD3 UR52, UR20, 0x806, URZ ;  /* 0x0000080614347890 */ /* 0x000fe2000fffe03f */
[----:B------:R-:W-:Y:S01]  /*13eb0*/  R2UR UR26, R2 ;  /* 0x00000000021a72ca */ /* 0x000fe200000e0000 */
[----:B------:R-:W-:Y:S01]  /*13ec0*/  VIADD R2, R4, 0x182 ;  /* 0x0000018204027836 */ /* 0x000fe20000000000 */
[----:B------:R-:W-:Y:S01]  /*13ed0*/  UMOV UR53, 0x40000040 ;  /* 0x4000004000357882 */ /* 0x000fe20000000000 */
[----:B0-----:R-:W-:Y:S01]  /*13ee0*/  IMAD.U32 R11, RZ, RZ, UR25 ;  /* 0x00000019ff0b7e24 */ /* 0x001fe2000f8e00ff */
[----:B------:R-:W-:Y:S01]  /*13ef0*/  UIADD3 UR48, UR20, 0xc00, URZ ;  /* 0x00000c0014307890 */ /* 0x000fe2000fffe03f */
[----:B------:R-:W-:Y:S01]  /*13f00*/  IMAD.MOV.U32 R5, RZ, RZ, 0x40000040 ;  /* 0x40000040ff057424 */ /* 0x000fe200078e00ff */
        /* <DEDUP_REMOVED lines=11> */
[----:B------:R-:W-:Y:S01]  /*13fc0*/  R2UR UR6, R6 ;  /* 0x00000000060672ca */ /* 0x000fe200000e0000 */
[----:B------:R-:W-:Y:S01]  /*13fd0*/  VIADD R6, R4, 0x202 ;  /* 0x0000020204067836 */ /* 0x000fe20000000000 */
[----:B------:R-:W-:Y:S01]  /*13fe0*/  R2UR UR7, R7 ;  /* 0x00000000070772ca */ /* 0x000fe200000e0000 */
[----:B------:R-:W-:-:S03]  /*13ff0*/  IMAD.MOV.U32 R7, RZ, RZ, 0x40000040 ;  /* 0x40000040ff077424 */ /* 0x000fc600078e00ff */
[----:B------:R-:W-:Y:S02]  /*14000*/  UMOV UR24, UR4 ;  /* 0x0000000400187c82 */ /* 0x000fe40008000000 */
[----:B------:R-:W-:-:S05]  /*14010*/  IMAD.U32 R10, RZ, RZ, UR24 ;  /* 0x00000018ff0a7e24 */ /* 0x000fca000f8e00ff */
[----:B------:R0:W-:Y:S01]  /*14020*/  STL.64 [R1], R10 ;  /* 0x0000000a01007387 */ /* 0x0001e20000100a00 */
[----:B------:R-:W-:Y:S02]  /*14030*/  WARPGROUP.DEPBAR.LE gsb0, 0x0 ;  /* 0x00008000000079c5 */ /* 0x000fe40000010000 */
[----:B------:R-:W-:-:S06]  /*14040*/  WARPGROUP.ARRIVE ;  /* 0x00000000000079c5 */ /* 0x000fcc0000000000 */
[----:B------:R-:W-:Y:S01]  /*14050*/  HGMMA.64x16x16.F32.BF16 R40, gdesc[UR8], RZ, !UPT, gsb0 ;  /* 0x00200000082879f0 */ /* 0x000fe2000c0018ff */
[----:B------:R-:W-:Y:S01]  /*14060*/  R2UR UR10, R8 ;  /* 0x00000000080a72ca */ /* 0x000fe200000e0000 */
[----:B------:R-:W-:Y:S01]  /*14070*/  VIADD R8, R4, 0x104 ;  /* 0x0000010404087836 */ /* 0x000fe20000000000 */
[----:B------:R-:W-:Y:S01]  /*14080*/  R2UR UR11, R9 ;  /* 0x00000000090b72ca */ /* 0x000fe200000e0000 */
[----:B------:R-:W-:Y:S01]  /*14090*/  IMAD.MOV.U32 R9, RZ, RZ, 0x40000040 ;  /* 0x40000040ff097424 */ /* 0x000fe200078e00ff */
        /* <DEDUP_REMOVED lines=10> */
[----:B------:R-:W-:Y:S01]  /*14140*/  UMOV UR16, UR24 ;  /* 0x0000001800107c82 */ /* 0x000fe20008000000 */
[----:B------:R-:W-:Y:S01]  /*14150*/  UMOV UR17, UR25 ;  /* 0x0000001900117c82 */ /* 0x000fe20008000000 */
[----:B------:R-:W-:Y:S01]  /*14160*/  UMOV UR4, UR16 ;  /* 0x0000001000047c82 */ /* 0x000fe20008000000 */
[----:B------:R-:W-:Y:S01]  /*14170*/  UMOV UR5, UR17 ;  /* 0x0000001100057c82 */ /* 0x000fe20008000000 */
[----:B------:R-:W-:Y:S01]  /*14180*/  UMOV UR8, UR16 ;  /* 0x0000001000087c82 */ /* 0x000fe20008000000 */
[----:B------:R-:W-:Y:S01]  /*14190*/  UMOV UR9, UR17 ;  /* 0x0000001100097c82 */ /* 0x000fe20008000000 */
[----:B------:R-:W-:Y:S01]  /*141a0*/  UMOV UR12, UR16 ;  /* 0x00000010000c7c82 */ /* 0x000fe20008000000 */
[----:B------:R-:W-:Y:S01]  /*141b0*/  UMOV UR13, UR17 ;  /* 0x00000011000d7c82 */ /* 0x000fe20008000000 */
[----:B------:R-:W-:Y:S01]  /*141c0*/  R2UR UR18, R6 ;  /* 0x00000000061272ca */ /* 0x000fe200000e0000 */
[----:B------:R-:W-:Y:S01]  /*141d0*/  VIADD R6, R4, 0x84 ;  /* 0x0000008404067836 */ /* 0x000fe20000000000 */
[----:B------:R-:W-:Y:S01]  /*141e0*/  R2UR UR19, R7 ;  /* 0x00000000071372ca */ /* 0x000fe200000e0000 */
[----:B------:R-:W-:Y:S01]  /*141f0*/  IMAD.MOV.U32 R7, RZ, RZ, 0x40000040 ;  /* 0x40000040ff077424 */ /* 0x000fe200078e00ff */
[----:B------:R-:W-:-:S02]  /*14200*/  WARPGROUP.DEPBAR.LE gsb0, 0x0 ;  /* 0x00008000000079c5 */ /* 0x000fc40000010000 */
[----:B------:R-:W-:-:S06]  /*14210*/  WARPGROUP.ARRIVE ;  /* 0x00000000000079c5 */ /* 0x000fcc0000000000 */
[----:B------:R-:W-:Y:S01]  /*14220*/  HGMMA.64x16x16.F32.BF16 R56, gdesc[UR24], R56, gsb0 ;  /* 0x00200000183879f0 */ /* 0x000fe20008001838 */
[----:B------:R-:W-:Y:S01]  /*14230*/  R2UR UR26, R2 ;  /* 0x00000000021a72ca */ /* 0x000fe200000e0000 */
[----:B------:R-:W-:Y:S01]  /*14240*/  UMOV UR25, 0x40000040 ;  /* 0x4000004000197882 */ /* 0x000fe20000000000 */
[----:B------:R-:W-:Y:S01]  /*14250*/  R2UR UR27, R3 ;  /* 0x00000000031b72ca */ /* 0x000fe200000e0000 */
[----:B------:R-:W-:Y:S02]  /*14260*/  VIADD R2, R4, 0x184 ;  /* 0x0000018404027836 */ /* 0x000fe40000000000 */
[----:B------:R-:W-:Y:S02]  /*14270*/  IMAD.MOV.U32 R3, RZ, RZ, 0x40000040 ;  /* 0x40000040ff037424 */ /* 0x000fe400078e00ff */
[----:B0-----:R-:W-:Y:S01]  /*14280*/  IMAD.U32 R11, RZ, RZ, UR25 ;  /* 0x00000019ff0b7e24 */ /* 0x001fe2000f8e00ff */
[----:B------:R-:W-:Y:S02]  /*14290*/  WARPGROUP.DEPBAR.LE gsb0, 0x0 ;  /* 0x00008000000079c5 */ /* 0x000fe40000010000 */
[----:B------:R-:W-:-:S06]  /*142a0*/  WARPGROUP.ARRIVE ;  /* 0x00000000000079c5 */ /* 0x000fcc0000000000 */
[----:B------:R-:W-:Y:S01]  /*142b0*/  HGMMA.64x16x16.F32.BF16 R48, gdesc[UR4], R48, gsb0 ;  /* 0x00200000043079f0 */ /* 0x000fe20008001830 */
[----:B------:R-:W-:Y:S01]  /*142c0*/  UIADD3 UR4, UR20, 0x4, URZ ;  /* 0x0000000414047890 */ /* 0x000fe2000fffe03f */
[----:B------:R-:W-:Y:S01]  /*142d0*/  R2UR UR6, R6 ;  /* 0x00000000060672ca */ /* 0x000fe200000e0000 */
[----:B------:R-:W-:Y:S01]  /*142e0*/  VIADD R6, R4, 0x204 ;  /* 0x0000020404067836 */ /* 0x000fe20000000000 */
[----:B------:R-:W-:Y:S01]  /*142f0*/  R2UR UR7, R7 ;  /* 0x00000000070772ca */ /* 0x000fe200000e0000 */
[----:B------:R-:W-:-:S03]  /*14300*/  IMAD.MOV.U32 R7, RZ, RZ, 0x40000040 ;  /* 0x40000040ff077424 */ /* 0x000fc600078e00ff */
[----:B------:R-:W-:Y:S02]  /*14310*/  UMOV UR24, UR4 ;  /* 0x0000000400187c82 */ /* 0x000fe40008000000 */
[----:B------:R-:W-:-:S05]  /*14320*/  IMAD.U32 R10, RZ, RZ, UR24 ;  /* 0x00000018ff0a7e24 */ /* 0x000fca000f8e00ff */
[----:B------:R0:W-:Y:S01]  /*14330*/  STL.64 [R1+0x48], R10 ;  /* 0x0000480a01007387 */ /* 0x0001e20000100a00 */
[----:B------:R-:W-:Y:S02]  /*14340*/  WARPGROUP.DEPBAR.LE gsb0, 0x0 ;  /* 0x00008000000079c5 */ /* 0x000fe40000010000 */
[----:B------:R-:W-:-:S06]  /*14350*/  WARPGROUP.ARRIVE ;  /* 0x00000000000079c5 */ /* 0x000fcc0000000000 */
[----:B------:R-:W-:Y:S01]  /*14360*/  HGMMA.64x16x16.F32.BF16 R40, gdesc[UR8], R40, gsb0 ;  /* 0x00200000082879f0 */ /* 0x000fe20008001828 */
[----:B------:R-:W-:Y:S01]  /*14370*/  R2UR UR10, R8 ;  /* 0x00000000080a72ca */ /* 0x000fe200000e0000 */
[----:B------:R-:W-:Y:S01]  /*14380*/  VIADD R8, R4, 0x106 ;  /* 0x0000010604087836 */ /* 0x000fe20000000000 */
[----:B------:R-:W-:Y:S01]  /*14390*/  R2UR UR11, R9 ;  /* 0x00000000090b72ca */ /* 0x000fe200000e0000 */
[----:B------:R-:W-:Y:S01]  /*143a0*/  IMAD.MOV.U32 R9, RZ, RZ, 0x40000040 ;  /* 0x40000040ff097424 */ /* 0x000fe200078e00ff */
        /* <DEDUP_REMOVED lines=54> */
[----:B------:R-:W-:Y:S02]  /*14710*/  R2UR UR15, R3 ;  /* 0x00000000030f72ca */ /* 0x000fe400000e0000 */
[----:B------:R-:W-:Y:S01]  /*14720*/  MOV R3, 0x40000040 ;  /* 0x4000004000037802 */ /* 0x000fe20000000f00 */
        /* <DEDUP_REMOVED lines=168> */
[----:B------:R-:W-:Y:S01]  /*151b0*/  VIADD R2, R4, 0x406 ;  /* 0x0000040604027836 */ /* 0x000fe20000000000 */
[----:B------:R-:W-:Y:S01]  /*151c0*/  MOV R3, 0x40000040 ;  /* 0x4000004000037802 */ /* 0x000fe20000000f00 */
        /* <DEDUP_REMOVED lines=123> */
[----:B------:R-:W-:-:S03]  /*15980*/  IMAD.MOV.U32 R3, RZ, RZ, 0x40000040 ;  /* 0x40000040ff037424 */ /* 0x000fc600078e00ff */
        /* <DEDUP_REMOVED lines=21> */
[----:B------:R-:W-:Y:S03]  /*15ae0*/  HGMMA.64x16x16.F32.BF16 R56, gdesc[UR24], R56, gsb0 ;  /* 0x00200000183879f0 */ /* 0x000fe60008001838 */
[----:B------:R-:W-:Y:S02]  /*15af0*/  WARPGROUP.DEPBAR.LE gsb0, 0x0 ;  /* 0x00008000000079c5 */ /* 0x000fe40000010000 */
[----:B------:R-:W-:-:S06]  /*15b00*/  WARPGROUP.ARRIVE ;  /* 0x00000000000079c5 */ /* 0x000fcc0000000000 */
[----:B------:R-:W-:Y:S01]  /*15b10*/  HGMMA.64x16x16.F32.BF16 R48, gdesc[UR4], R48, gsb0 ;  /* 0x00200000043079f0 */ /* 0x000fe20008001830 */
[----:B------:R-:W-:Y:S01]  /*15b20*/  R2UR UR6, R8 ;  /* 0x00000000080672ca */ /* 0x000fe200000e0000 */
[----:B------:R-:W-:Y:S01]  /*15b30*/  UMOV UR4, UR56 ;  /* 0x0000003800047c82 */ /* 0x000fe20008000000 */
[----:B------:R-:W-:Y:S01]  /*15b40*/  R2UR UR7, R9 ;  /* 0x00000000090772ca */ /* 0x000fe200000e0000 */
[----:B------:R-:W-:Y:S01]  /*15b50*/  UMOV UR5, UR57 ;  /* 0x0000003900057c82 */ /* 0x000fe20008000000 */
[----:B------:R-:W-:Y:S02]  /*15b60*/  VIADD R8, R4, 0x606 ;  /* 0x0000060604087836 */ /* 0x000fe40000000000 */
[----:B------:R-:W-:Y:S01]  /*15b70*/  IMAD.MOV.U32 R9, RZ, RZ, 0x40000040 ;  /* 0x40000040ff097424 */ /* 0x000fe200078e00ff */
[----:B------:R-:W-:Y:S02]  /*15b80*/  WARPGROUP.DEPBAR.LE gsb0, 0x0 ;  /* 0x00008000000079c5 */ /* 0x000fe40000010000 */
[----:B------:R-:W-:-:S06]  /*15b90*/  WARPGROUP.ARRIVE ;  /* 0x00000000000079c5 */ /* 0x000fcc0000000000 */
[----:B------:R-:W-:Y:S01]  /*15ba0*/  HGMMA.64x16x16.F32.BF16 R40, gdesc[UR8], R40, gsb0 ;  /* 0x00200000082879f0 */ /* 0x000fe20008001828 */
[----:B------:R-:W-:Y:S01]  /*15bb0*/  R2UR UR10, R2 ;  /* 0x00000000020a72ca */ /* 0x000fe200000e0000 */
[----:B------:R-:W-:Y:S01]  /*15bc0*/  UMOV UR8, UR56 ;  /* 0x0000003800087c82 */ /* 0x000fe20008000000 */
[----:B------:R-:W-:Y:S01]  /*15bd0*/  R2UR UR11, R3 ;  /* 0x00000000030b72ca */ /* 0x000fe200000e0000 */
[----:B------:R-:W-:Y:S01]  /*15be0*/  UMOV UR9, UR57 ;  /* 0x0000003900097c82 */ /* 0x000fe20008000000 */
[----:B------:R-:W-:Y:S01]  /*15bf0*/  VIADD R2, R4, 0x506 ;  /* 0x0000050604027836 */ /* 0x000fe20000000000 */
[----:B------:R-:W-:-:S04]  /*15c00*/  MOV R3, 0x40000040 ;  /* 0x4000004000037802 */ /* 0x000fc80000000f00 */
        /* <DEDUP_REMOVED lines=17> */
[----:B------:R-:W-:-:S03]  /*15d20*/  IMAD.MOV.U32 R7, RZ, RZ, 0x40000040 ;  /* 0x40000040ff077424 */ /* 0x000fc600078e00ff */
[----:B------:R-:W-:Y:S01]  /*15d30*/  R2UR UR14, R6 ;  /* 0x00000000060e72ca */ /* 0x000fe200000e0000 */
[----:B------:R-:W-:Y:S01]  /*15d40*/  VIADD R6, R4, 0x586 ;  /* 0x0000058604067836 */ /* 0x000fe20000000000 */
[----:B------:R-:W-:Y:S01]  /*15d50*/  R2UR UR15, R7 ;  /* 0x00000000070f72ca */ /* 0x000fe200000e0000 */
[----:B------:R-:W-:Y:S01]  /*15d60*/  IMAD.MOV.U32 R7, RZ, RZ, 0x40000040 ;  /* 0x40000040ff077424 */ /* 0x000fe200078e00ff */
[----:B------:R-:W-:Y:S02]  /*15d70*/  WARPGROUP.DEPBAR.LE gsb0, 0x0 ;  /* 0x00008000000079c5 */ /* 0x000fe40000010000 */
        /* <DEDUP_REMOVED lines=169> */
[C---:B------:R-:W-:Y:S01]  /*16810*/  VIADD R6, R4.reuse, 0x806 ;  /* 0x0000080604067836 */ /* 0x040fe20000000000 */
[----:B------:R-:W-:Y:S01]  /*16820*/  MOV R7, 0x40000040 ;  /* 0x4000004000077802 */ /* 0x000fe20000000f00 */
[----:B------:R-:W-:Y:S01]  /*16830*/  VIADD R4, R4, 0x986 ;  /* 0x0000098604047836 */ /* 0x000fe20000000000 */
        /* <DEDUP_REMOVED lines=33> */
[----:B------:R-:W-:Y:S03]  /*16a50*/  HGMMA.64x16x16.F32.BF16 R56, gdesc[UR36], R56, gsb0 ;  /* 0x00200000243879f0 */ /* 0x000fe60008001838 */
        /* <DEDUP_REMOVED lines=13> */
[----:B0-----:R-:W-:Y:S05]  /*16b30*/  @!P0 BRA `(.L_x_635) ;  /* 0x0000000000048947 */ /* 0x001fea0003800000 */
[----:B------:R-:W-:Y:S01]  /*16b40*/  BPT.TRAP 0x1 ;  /* 0x000000040000795c */ /* 0x000fe20000300000 */
.L_x_635:
[----:B------:R-:W2:Y:S01]  /*16b50*/  LDL R2, [R1+0x8c] ;  /* 0x00008c0001027983 */ /* 0x000ea20000100800 */
[----:B------:R-:W-:Y:S01]  /*16b60*/  ULDC UR4, c[0x0][0x988] ;  /* 0x0002620000047ab9 */ /* 0x000fe20000000800 */
[----:B------:R-:W-:Y:S02]  /*16b70*/  P2R R9, PR, RZ, 0x1 ;  /* 0x00000001ff097803 */ /* 0x000fe40000000000 */
[----:B------:R-:W3:Y:S01]  /*16b80*/  LDL R65, [R1+0x64] ;  /* 0x0000640001417983 */ /* 0x000ee20000100800 */
[----:B------:R-:W-:Y:S01]  /*16b90*/  VIADD R0, R0, 0x38840 ;  /* 0x0003884000007836 */ /* 0x000fe20000000000 */
[----:B------:R-:W-:Y:S01]  /*16ba0*/  ULDC UR38, c[0x0][0x988] ;  /* 0x0002620000267ab9 */ /* 0x000fe20000000800 */
[----:B--2---:R-:W-:-:S05]  /*16bb0*/  IADD3 R133, R133, 0x50, -R2 ;  /* 0x0000005085857810 */ /* 0x004fca0007ffe802 */
[----:B------:R-:W-:-:S05]  /*16bc0*/  IMAD R133, R112, -0x50, R133 ;  /* 0xffffffb070857824 */ /* 0x000fca00078e0285 */
[C---:B------:R-:W-:Y:S02]  /*16bd0*/  ISETP.GT.AND P2, PT, R133.reuse, RZ, PT ;  /* 0x000000ff8500720c */ /* 0x040fe40003f44270 */
[C---:B------:R-:W-:Y:S02]  /*16be0*/  ISETP.GT.AND P1, PT, R133.reuse, 0x1, PT ;  /* 0x000000018500780c */ /* 0x040fe40003f24270 */
[----:B------:R-:W-:Y:S02]  /*16bf0*/  FSEL R7, R56, -INF , P2 ;  /* 0xff80000038077808 */ /* 0x000fe40001000000 */
[----:B------:R-:W-:Y:S02]  /*16c00*/  ISETP.GT.AND P6, PT, R133, 0x8, PT ;  /* 0x000000088500780c */ /* 0x000fe40003fc4270 */
[----:B------:R-:W-:Y:S02]  /*16c10*/  FSEL R56, R57, -INF , P1 ;  /* 0xff80000039387808 */ /* 0x000fe40000800000 */
[----:B------:R-:W-:-:S02]  /*16c20*/  ISETP.GT.AND P5, PT, R133, 0x9, PT ;  /* 0x000000098500780c */ /* 0x000fc40003fa4270 */
[----:B------:R-:W-:Y:S02]  /*16c30*/  FSEL R60, R60, -INF , P6 ;  /* 0xff8000003c3c7808 */ /* 0x000fe40003000000 */
[----:B------:R-:W-:Y:S02]  /*16c40*/  FMNMX.FTZ R3, R7, R56, !PT ;  /* 0x0000003807037209 */ /* 0x000fe40007810000 */
[----:B------:R-:W-:Y:S02]  /*16c50*/  ISETP.GT.AND P4, PT, R133, 0x10, PT ;  /* 0x000000108500780c */ /* 0x000fe40003f84270 */
[----:B------:R-:W-:Y:S02]  /*16c60*/  FSEL R20, R61, -INF , P5 ;  /* 0xff8000003d147808 */ /* 0x000fe40002800000 */
[----:B------:R-:W-:Y:S02]  /*16c70*/  FMNMX.FTZ R3, R60, R3, !PT ;  /* 0x000000033c037209 */ /* 0x000fe40007810000 */
        /* <DEDUP_REMOVED lines=8> */
[C---:B------:R-:W-:Y:S02]  /*16d00*/  ISETP.GT.AND P1, PT, R133.reuse, 0x19, PT ;  /* 0x000000198500780c */ /* 0x040fe40003f24270 */
        /* <DEDUP_REMOVED lines=51> */
[----:B------:R-:W-:-:S04]  /*17040*/  FMNMX.FTZ R3, R28, R3, !PT ;  /* 0x000000031c037209 */ /* 0x000fc80007810000 */
[----:B------:R-:W-:-:S05]  /*17050*/  FMNMX.FTZ R13, R76, R3, !PT ;  /* 0x000000034c0d7209 */ /* 0x000fca0007810000 */
[----:B------:R-:W0:Y:S02]  /*17060*/  SHFL.BFLY PT, R78, R13, 0x2, 0x1f ;  /* 0x0c401f000d4e7f89 */ /* 0x000e2400000e0000 */
[----:B0-----:R-:W-:-:S05]  /*17070*/  FMNMX.FTZ R78, R13, R78, !PT ;  /* 0x0000004e0d4e7209 */ /* 0x001fca0007810000 */
[----:B------:R-:W0:Y:S01]  /*17080*/  SHFL.BFLY PT, R5, R78, 0x1, 0x1f ;  /* 0x0c201f004e057f89 */ /* 0x000e2200000e0000 */
[----:B------:R-:W-:Y:S01]  /*17090*/  IMAD.U32 R3, RZ, RZ, UR4 ;  /* 0x00000004ff037e24 */ /* 0x000fe2000f8e00ff */
[----:B0-----:R-:W-:-:S04]  /*170a0*/  FMNMX.FTZ R5, R78, R5, !PT ;  /* 0x000000054e057209 */ /* 0x001fc80007810000 */
[C---:B------:R-:W-:Y:S01]  /*170b0*/  FSETP.NEU.FTZ.AND P0, PT, R5.reuse, -INF , PT ;  /* 0xff8000000500780b */ /* 0x040fe20003f1d000 */
[----:B------:R-:W-:-:S05]  /*170c0*/  FMUL.FTZ R11, R5, R3 ;  /* 0x00000003050b7220 */ /* 0x000fca0000410000 */
[----:B------:R-:W-:Y:S02]  /*170d0*/  FSEL R11, R11, RZ, P0 ;  /* 0x000000ff0b0b7208 */ /* 0x000fe40000000000 */
[----:B------:R-:W-:Y:S02]  /*170e0*/  ISETP.NE.AND P0, PT, R9, RZ, PT ;  /* 0x000000ff0900720c */ /* 0x000fe40003f05270 */
        /* <DEDUP_REMOVED lines=11> */
[----:B------:R-:W-:Y:S02]  /*171a0*/  FMNMX.FTZ R9, R34, R9, !PT ;  /* 0x0000000922097209 */ /* 0x000fe40007810000 */
[----:B------:R-:W-:Y:S02]  /*171b0*/  FSEL R38, R38, -INF , P6 ;  /* 0xff80000026267808 */ /* 0x000fe40003000000 */
[----:B------:R-:W-:Y:S01]  /*171c0*/  FMNMX.FTZ R13, R14, R9, !PT ;  /* 0x000000090e0d7209 */ /* 0x000fe20007810000 */
[----:B------:R-:W-:Y:S01]  /*171d0*/  FFMA.FTZ R21, R20, R3, -R11 ;  /* 0x0000000314157223 */ /* 0x000fe2000001080b */
[----:B------:R-:W-:Y:S02]  /*171e0*/  FSEL R20, R39, -INF , P5 ;  /* 0xff80000027147808 */ /* 0x000fe40002800000 */
[----:B------:R-:W-:Y:S02]  /*171f0*/  FMNMX.FTZ R13, R38, R13, !PT ;  /* 0x0000000d260d7209 */ /* 0x000fe40007810000 */
[----:B------:R-:W-:-:S02]  /*17200*/  FSEL R26, R26, -INF , P4 ;  /* 0xff8000001a1a7808 */ /* 0x000fc40002000000 */
[----:B------:R-:W-:Y:S01]  /*17210*/  FMNMX.FTZ R13, R20, R13, !PT ;  /* 0x0000000d140d7209 */ /* 0x000fe20007810000 */
[--C-:B------:R-:W-:Y:S01]  /*17220*/  FFMA.FTZ R204, R48, R3, -R11.reuse ;  /* 0x0000000330cc7223 */ /* 0x100fe2000001080b */
[----:B------:R-:W-:Y:S02]  /*17230*/  FSEL R48, R27, -INF , P3 ;  /* 0xff8000001b307808 */ /* 0x000fe40001800000 */
[----:B------:R-:W-:Y:S02]  /*17240*/  FMNMX.FTZ R13, R26, R13, !PT ;  /* 0x0000000d1a0d7209 */ /* 0x000fe40007810000 */
[----:B------:R-:W-:Y:S02]  /*17250*/  FSEL R30, R30, -INF , P2 ;  /* 0xff8000001e1e7808 */ /* 0x000fe40001000000 */
[----:B------:R-:W-:Y:S01]  /*17260*/  FMNMX.FTZ R15, R48, R13, !PT ;  /* 0x0000000d300f7209 */ /* 0x000fe20007810000 */
[-CC-:B------:R-:W-:Y:S01]  /*17270*/  FFMA.FTZ R208, R7, R3.reuse, -R11.reuse ;  /* 0x0000000307d07223 */ /* 0x180fe2000001080b */
[----:B------:R-:W-:Y:S01]  /*17280*/  FFMA.FTZ R7, R56, R3, -R11 ;  /* 0x0000000338077223 */ /* 0x000fe2000001080b */
[----:B------:R-:W-:-:S02]  /*17290*/  FSEL R56, R31, -INF , P1 ;  /* 0xff8000001f387808 */ /* 0x000fc40000800000 */
[----:B------:R-:W-:Y:S01]  /*172a0*/  FMNMX.FTZ R15, R30, R15, !PT ;  /* 0x0000000f1e0f7209 */ /* 0x000fe20007810000 */
[----:B------:R-:W-:-:S03]  /*172b0*/  FFMA.FTZ R25, R4, R3, -R11 ;  /* 0x0000000304197223 */ /* 0x000fc6000001080b */
[----:B------:R-:W-:-:S05]  /*172c0*/  FMNMX.FTZ R4, R56, R15, !PT ;  /* 0x0000000f38047209 */ /* 0x000fca0007810000 */
[----:B------:R-:W0:Y:S02]  /*172d0*/  SHFL.BFLY PT, R27, R4, 0x2, 0x1f ;  /* 0x0c401f00041b7f89 */ /* 0x000e2400000e0000 */
[----:B0-----:R-:W-:-:S05]  /*172e0*/  FMNMX.FTZ R31, R4, R27, !PT ;  /* 0x0000001b041f7209 */ /* 0x001fca0007810000 */
[----:B------:R-:W0:Y:S02]  /*172f0*/  SHFL.BFLY PT, R4, R31, 0x1, 0x1f ;  /* 0x0c201f001f047f89 */ /* 0x000e2400000e0000 */
[----:B0-----:R-:W-:-:S04]  /*17300*/  FMNMX.FTZ R4, R31, R4, !PT ;  /* 0x000000041f047209 */ /* 0x001fc80007810000 */
[C---:B------:R-:W-:Y:S01]  /*17310*/  FSETP.NEU.FTZ.AND P1, PT, R4.reuse, -INF , PT ;  /* 0xff8000000400780b */ /* 0x040fe20003f3d000 */
[----:B------:R-:W-:-:S05]  /*17320*/  FMUL.FTZ R33, R4, R3 ;  /* 0x0000000304217220 */ /* 0x000fca0000410000 */
[----:B------:R-:W-:-:S05]  /*17330*/  FSEL R33, R33, RZ, P1 ;  /* 0x000000ff21217208 */ /* 0x000fca0000800000 */
[-C--:B------:R-:W-:Y:S02]  /*17340*/  FFMA.FTZ R197, R34, R3.reuse, -R33 ;  /* 0x0000000322c57223 */ /* 0x080fe40000010821 */
[----:B------:R-:W2:Y:S01]  /*17350*/  LDL R34, [R1+0x60] ;  /* 0x0000600001227983 */ /* 0x000ea20000100800 */
[-CC-:B------:R-:W-:Y:S01]  /*17360*/  FFMA.FTZ R210, R60, R3.reuse, -R11.reuse ;  /* 0x000000033cd27223 */ /* 0x180fe2000001080b */
[----:B------:R-:W-:Y:S01]  /*17370*/  MUFU.EX2 R208, R208 ;  /* 0x000000d000d07308 */ /* 0x000fe20000000800 */
[-C--:B------:R-:W-:Y:S01]  /*17380*/  FFMA.FTZ R192, R24, R3.reuse, -R11 ;  /* 0x0000000318c07223 */ /* 0x080fe2000001080b */
[-CC-:B------:R-:W-:Y:S01]  /*17390*/  FFMA.FTZ R209, R58, R3.reuse, -R33.reuse ;  /* 0x000000033ad17223 */ /* 0x180fe20000010821 */
[----:B------:R-:W-:-:S05]  /*173a0*/  FFMA.FTZ R24, R59, R3, -R33 ;  /* 0x000000033b187223 */ /* 0x000fca0000010821 */
[----:B------:R-:W0:Y:S01]  /*173b0*/  MUFU.EX2 R7, R7 ;  /* 0x0000000700077308 */ /* 0x000e220000000800 */
[----:B------:R-:W-:-:S07]  /*173c0*/  FFMA.FTZ R211, R62, R3, -R33 ;  /* 0x000000033ed37223 */ /* 0x000fce0000010821 */
[----:B------:R-:W1:Y:S01]  /*173d0*/  MUFU.EX2 R210, R210 ;  /* 0x000000d200d27308 */ /* 0x000e620000000800 */
[----:B------:R-:W-:-:S07]  /*173e0*/  FFMA.FTZ R2, R2, R3, -R33 ;  /* 0x0000000302027223 */ /* 0x000fce0000010821 */
[----:B------:R-:W4:Y:S01]  /*173f0*/  MUFU.EX2 R9, R21 ;  /* 0x0000001500097308 */ /* 0x000f220000000800 */
[----:B------:R-:W-:-:S07]  /*17400*/  FFMA.FTZ R205, R50, R3, -R33 ;  /* 0x0000000332cd7223 */ /* 0x000fce0000010821 */
[----:B------:R-:W-:Y:S08]  /*17410*/  MUFU.EX2 R209, R209 ;  /* 0x000000d100d17308 */ /* 0x000ff00000000800 */
[----:B------:R-:W5:Y:S01]  /*17420*/  MUFU.EX2 R24, R24 ;  /* 0x0000001800187308 */ /* 0x000f620000000800 */
[----:B0-----:R-:W-:-:S07]  /*17430*/  FADD.FTZ R35, R208, R7 ;  /* 0x00000007d0237221 */ /* 0x001fce0000010000 */
[----:B------:R-:W0:Y:S01]  /*17440*/  MUFU.EX2 R204, R204 ;  /* 0x000000cc00cc7308 */ /* 0x000e220000000800 */
[----:B------:R-:W-:-:S07]  /*17450*/  FFMA.FTZ R6, R6, R3, -R33 ;  /* 0x0000000306067223 */ /* 0x000fce0000010821 */
[----:B------:R-:W3:Y:S01]  /*17460*/  MUFU.EX2 R211, R211 ;  /* 0x000000d300d37308 */ /* 0x000ee20000000800 */
[----:B------:R-:W-:Y:S01]  /*17470*/  FFMA.FTZ R194, R28, R3, -R11 ;  /* 0x000000031cc27223 */ /* 0x000fe2000001080b */
[----:B-1----:R-:W-:-:S06]  /*17480*/  FADD.FTZ R28, R210, R35 ;  /* 0x00000023d21c7221 */ /* 0x002fcc0000010000 */
[----:B------:R-:W1:Y:S01]  /*17490*/  MUFU.EX2 R2, R2 ;  /* 0x0000000200027308 */ /* 0x000e620000000800 */
[-C--:B------:R-:W-:Y:S01]  /*174a0*/  FFMA.FTZ R207, R54, R3.reuse, -R33 ;  /* 0x0000000336cf7223 */ /* 0x080fe20000010821 */
[----:B------:R-:W-:Y:S01]  /*174b0*/  FFMA.FTZ R206, R52, R3, -R11 ;  /* 0x0000000334ce7223 */ /* 0x000fe2000001080b */
[----:B----4-:R-:W-:-:S05]  /*174c0*/  FADD.FTZ R35, R9, R28 ;  /* 0x0000001c09237221 */ /* 0x010fca0000010000 */
[----:B------:R-:W4:Y:S01]  /*174d0*/  MUFU.EX2 R205, R205 ;  /* 0x000000cd00cd7308 */ /* 0x000f220000000800 */
[----:B-----5:R-:W-:Y:S01]  /*174e0*/  FADD.FTZ R28, R209, R24 ;  /* 0x00000018d11c7221 */ /* 0x020fe20000010000 */
[-C--:B------:R-:W-:Y:S01]  /*174f0*/  FFMA.FTZ R8, R8, R3.reuse, -R33 ;  /* 0x0000000308087223 */ /* 0x080fe20000010821 */
[-CC-:B------:R-:W-:Y:S01]  /*17500*/  FFMA.FTZ R15, R64, R3.reuse, -R11.reuse ;  /* 0x00000003400f7223 */ /* 0x180fe2000001080b */
[----:B------:R-:W-:-:S04]  /*17510*/  FFMA.FTZ R196, R32, R3, -R11 ;  /* 0x0000000320c47223 */ /* 0x000fc8000001080b */
[----:B------:R-:W5:Y:S01]  /*17520*/  MUFU.EX2 R6, R6 ;  /* 0x0000000600067308 */ /* 0x000f620000000800 */
[----:B0-----:R-:W-:Y:S01]  /*17530*/  FADD.FTZ R32, R204, R35 ;  /* 0x00000023cc207221 */ /* 0x001fe20000010000 */
[----:B---3--:R-:W-:Y:S01]  /*17540*/  FADD.FTZ R35, R211, R28 ;  /* 0x0000001cd3237221 */ /* 0x008fe20000010000 */
[----:B------:R-:W-:-:S05]  /*17550*/  FFMA.FTZ R201, R42, R3, -R33 ;  /* 0x000000032ac97223 */ /* 0x000fca0000010821 */
[----:B------:R-:W0:Y:S01]  /*17560*/  MUFU.EX2 R13, R25 ;  /* 0x00000019000d7308 */ /* 0x000e220000000800 */
[----:B------:R-:W-:Y:S01]  /*17570*/  FFMA.FTZ R200, R40, R3, -R11 ;  /* 0x0000000328c87223 */ /* 0x000fe2000001080b */
[----:B-1----:R-:W-:-:S06]  /*17580*/  FADD.FTZ R28, R2, R35 ;  /* 0x00000023021c7221 */ /* 0x002fcc0000010000 */
[----:B------:R-:W1:Y:S01]  /*17590*/  MUFU.EX2 R207, R207 ;  /* 0x000000cf00cf7308 */ /* 0x000e620000000800 */
[-C--:B------:R-:W-:Y:S01]  /*175a0*/  FFMA.FTZ R10, R10, R3.reuse, -R33 ;  /* 0x000000030a0a7223 */ /* 0x080fe20000010821 */
[----:B------:R-:W-:-:S06]  /*175b0*/  FFMA.FTZ R21, R66, R3, -R11 ;  /* 0x0000000342157223 */ /* 0x000fcc000001080b */
[----:B------:R-:W3:Y:S01]  /*175c0*/  MUFU.EX2 R206, R206 ;  /* 0x000000ce00ce7308 */ /* 0x000ee20000000800 */
[----:B----4-:R-:W-:Y:S01]  /*175d0*/  FADD.FTZ R35, R205, R28 ;  /* 0x0000001ccd237221 */ /* 0x010fe20000010000 */
[----:B------:R-:W-:-:S06]  /*175e0*/  FFMA.FTZ R203, R46, R3, -R33 ;  /* 0x000000032ecb7223 */ /* 0x000fcc0000010821 */
[----:B------:R-:W4:Y:S01]  /*175f0*/  MUFU.EX2 R8, R8 ;  /* 0x0000000800087308 */ /* 0x000f220000000800 */
[----:B------:R-:W-:-:S07]  /*17600*/  FFMA.FTZ R202, R44, R3, -R11 ;  /* 0x000000032cca7223 */ /* 0x000fce000001080b */
[----:B------:R-:W4:Y:S01]  /*17610*/  MUFU.EX2 R15, R15 ;  /* 0x0000000f000f7308 */ /* 0x000f220000000800 */
[----:B-----5:R-:W-:Y:S01]  /*17620*/  FADD.FTZ R28, R6, R35 ;  /* 0x00000023061c7221 */ /* 0x020fe20000010000 */
[----:B------:R-:W-:-:S06]  /*17630*/  FFMA.FTZ R12, R12, R3, -R33 ;  /* 0x000000030c0c7223 */ /* 0x000fcc0000010821 */
[----:B------:R-:W5:Y:S01]  /*17640*/  MUFU.EX2 R201, R201 ;  /* 0x000000c900c97308 */ /* 0x000f620000000800 */
[----:B0-----:R-:W-:Y:S01]  /*17650*/  FADD.FTZ R37, R13, R32 ;  /* 0x000000200d257221 */ /* 0x001fe20000010000 */
[----:B------:R-:W-:-:S06]  /*17660*/  FFMA.FTZ R25, R68, R3, -R11 ;  /* 0x0000000344197223 */ /* 0x000fcc000001080b */
[----:B------:R-:W0:Y:S01]  /*17670*/  MUFU.EX2 R200, R200 ;  /* 0x000000c800c87308 */ /* 0x000e220000000800 */
[----:B------:R-:W-:Y:S01]  /*17680*/  PRMT R0, R65, 0x654, R0 ;  /* 0x0000065441007816 */ /* 0x000fe20000000000 */
[----:B-1----:R-:W-:-:S06]  /*17690*/  FADD.FTZ R35, R207, R28 ;  /* 0x0000001ccf237221 */ /* 0x002fcc0000010000 */
[----:B------:R-:W1:Y:S01]  /*176a0*/  MUFU.EX2 R10, R10 ;  /* 0x0000000a000a7308 */ /* 0x000e620000000800 */
[----:B---3--:R-:W-:Y:S01]  /*176b0*/  FADD.FTZ R32, R206, R37 ;  /* 0x00000025ce207221 */ /* 0x008fe20000010000 */
[----:B------:R4:W-:Y:S06]  /*176c0*/  SYNCS.ARRIVE.TRANS64.RED.A1T0 RZ, [R0+URZ], RZ ;  /* 0x000000ff00ff79a7 */ /* 0x0009ec000810043f */
[----:B------:R-:W3:Y:S01]  /*176d0*/  MUFU.EX2 R21, R21 ;  /* 0x0000001500157308 */ /* 0x000ee20000000800 */
[----:B------:R-:W-:Y:S01]  /*176e0*/  FFMA.FTZ R14, R14, R3, -R33 ;  /* 0x000000030e0e7223 */ /* 0x000fe20000010821 */
[----:B----4-:R-:W-:-:S06]  /*176f0*/  FADD.FTZ R0, R8, R35 ;  /* 0x0000002308007221 */ /* 0x010fcc0000010000 */
[----:B------:R-:W4:Y:S01]  /*17700*/  MUFU.EX2 R203, R203 ;  /* 0x000000cb00cb7308 */ /* 0x000f220000000800 */
[----:B------:R-:W-:Y:S01]  /*17710*/  FADD.FTZ R37, R15, R32 ;  /* 0x000000200f257221 */ /* 0x000fe20000010000 */
[----:B------:R-:W-:-:S06]  /*17720*/  FFMA.FTZ R27, R70, R3, -R11 ;  /* 0x00000003461b7223 */ /* 0x000fcc000001080b */
[----:B------:R-:W4:Y:S01]  /*17730*/  MUFU.EX2 R202, R202 ;  /* 0x000000ca00ca7308 */ /* 0x000f220000000800 */
[----:B-----5:R-:W-:Y:S01]  /*17740*/  FADD.FTZ R35, R201, R0 ;  /* 0x00000000c9237221 */ /* 0x020fe20000010000 */
[----:B------:R-:W-:-:S06]  /*17750*/  FFMA.FTZ R199, R38, R3, -R33 ;  /* 0x0000000326c77223 */ /* 0x000fcc0000010821 */
[----:B------:R-:W5:Y:S01]  /*17760*/  MUFU.EX2 R12, R12 ;  /* 0x0000000c000c7308 */ /* 0x000f620000000800 */
[----:B0-----:R-:W-:Y:S01]  /*17770*/  FADD.FTZ R32, R200, R37 ;  /* 0x00000025c8207221 */ /* 0x001fe20000010000 */
[----:B------:R-:W-:-:S06]  /*17780*/  FFMA.FTZ R198, R36, R3, -R11 ;  /* 0x0000000324c67223 */ /* 0x000fcc000001080b */
[----:B------:R-:W0:Y:S01]  /*17790*/  MUFU.EX2 R25, R25 ;  /* 0x0000001900197308 */ /* 0x000e220000000800 */
[----:B-1----:R-:W-:Y:S01]  /*177a0*/  FADD.FTZ R0, R10, R35 ;  /* 0x000000230a007221 */ /* 0x002fe20000010000 */
[----:B---3--:R-:W-:-:S06]  /*177b0*/  FADD.FTZ R37, R21, R32 ;  /* 0x0000002015257221 */ /* 0x008fcc0000010000 */
[----:B------:R-:W1:Y:S01]  /*177c0*/  MUFU.EX2 R197, R197 ;  /* 0x000000c500c57308 */ /* 0x000e620000000800 */
[-C--:B------:R-:W-:Y:S01]  /*177d0*/  FFMA.FTZ R20, R20, R3.reuse, -R33 ;  /* 0x0000000314147223 */ /* 0x080fe20000010821 */
[----:B------:R-:W-:-:S06]  /*177e0*/  FFMA.FTZ R29, R72, R3, -R11 ;  /* 0x00000003481d7223 */ /* 0x000fcc000001080b */
[----:B------:R-:W3:Y:S01]  /*177f0*/  MUFU.EX2 R196, R196 ;  /* 0x000000c400c47308 */ /* 0x000ee20000000800 */
[----:B------:R-:W-:Y:S01]  /*17800*/  F2FP.BF16.F32.PACK_AB R208, R7, R208 ;  /* 0x000000d007d0723e */ /* 0x000fe200000010ff */
[----:B----4-:R-:W-:-:S06]  /*17810*/  FADD.FTZ R7, R203, R0 ;  /* 0x00000000cb077221 */ /* 0x010fcc0000010000 */
[----:B------:R-:W4:Y:S01]  /*17820*/  MUFU.EX2 R14, R14 ;  /* 0x0000000e000e7308 */ /* 0x000f220000000800 */
[----:B------:R-:W-:Y:S01]  /*17830*/  FADD.FTZ R28, R202, R37 ;  /* 0x00000025ca1c7221 */ /* 0x000fe20000010000 */
[----:B------:R-:W-:-:S06]  /*17840*/  FFMA.FTZ R26, R26, R3, -R33 ;  /* 0x000000031a1a7223 */ /* 0x000fcc0000010821 */
[----:B------:R-:W4:Y:S01]  /*17850*/  MUFU.EX2 R27, R27 ;  /* 0x0000001b001b7308 */ /* 0x000f220000000800 */
[----:B-----5:R-:W-:Y:S01]  /*17860*/  FADD.FTZ R0, R12, R7 ;  /* 0x000000070c007221 */ /* 0x020fe20000010000 */
[----:B0-----:R-:W-:-:S06]  /*17870*/  FADD.FTZ R37, R25, R28 ;  /* 0x0000001c19257221 */ /* 0x001fcc0000010000 */
[----:B------:R-:W0:Y:S01]  /*17880*/  MUFU.EX2 R199, R199 ;  /* 0x000000c700c77308 */ /* 0x000e220000000800 */
[----:B------:R-:W-:-:S07]  /*17890*/  FFMA.FTZ R48, R48, R3, -R33 ;  /* 0x0000000330307223 */ /* 0x000fce0000010821 */
[----:B------:R-:W5:Y:S01]  /*178a0*/  MUFU.EX2 R198, R198 ;  /* 0x000000c600c67308 */ /* 0x000f620000000800 */
[----:B------:R-:W-:Y:S01]  /*178b0*/  FFMA.FTZ R74, R74, R3, -R11 ;  /* 0x000000034a4a7223 */ /* 0x000fe2000001080b */
[----:B-1----:R-:W-:-:S06]  /*178c0*/  FADD.FTZ R7, R197, R0 ;  /* 0x00000000c5077221 */ /* 0x002fcc0000010000 */
[----:B------:R-:W1:Y:S01]  /*178d0*/  MUFU.EX2 R20, R20 ;  /* 0x0000001400147308 */ /* 0x000e620000000800 */
[----:B------:R-:W-:Y:S01]  /*178e0*/  FFMA.FTZ R30, R30, R3, -R33 ;  /* 0x000000031e1e7223 */ /* 0x000fe20000010821 */
[----:B---3--:R-:W-:-:S06]  /*178f0*/  FADD.FTZ R28, R196, R37 ;  /* 0x00000025c41c7221 */ /* 0x008fcc0000010000 */
[----:B------:R-:W3:Y:S01]  /*17900*/  MUFU.EX2 R29, R29 ;  /* 0x0000001d001d7308 */ /* 0x000ee20000000800 */
[----:B----4-:R-:W-:Y:S01]  /*17910*/  FADD.FTZ R0, R14, R7 ;  /* 0x000000070e007221 */ /* 0x010fe20000010000 */
[----:B------:R-:W-:-:S06]  /*17920*/  FFMA.FTZ R33, R56, R3, -R33 ;  /* 0x0000000338217223 */ /* 0x000fcc0000010821 */
[----:B------:R-:W4:Y:S01]  /*17930*/  MUFU.EX2 R26, R26 ;  /* 0x0000001a001a7308 */ /* 0x000f220000000800 */
[----:B------:R-:W-:Y:S01]  /*17940*/  FADD.FTZ R35, R27, R28 ;  /* 0x0000001c1b237221 */ /* 0x000fe20000010000 */
[----:B------:R-:W-:-:S06]  /*17950*/  FFMA.FTZ R11, R76, R3, -R11 ;  /* 0x000000034c0b7223 */ /* 0x000fcc000001080b */
[----:B------:R-:W4:Y:S01]  /*17960*/  MUFU.EX2 R192, R192 ;  /* 0x000000c000c07308 */ /* 0x000f220000000800 */
[----:B------:R-:W-:Y:S01]  /*17970*/  F2FP.BF16.F32.PACK_AB R200, R21, R200 ;  /* 0x000000c815c8723e */ /* 0x000fe200000010ff */
[----:B0-----:R-:W-:-:S06]  /*17980*/  FADD.FTZ R7, R199, R0 ;  /* 0x00000000c7077221 */ /* 0x001fcc0000010000 */
[----:B------:R-:W0:Y:S01]  /*17990*/  MUFU.EX2 R193, R48 ;  /* 0x0000003000c17308 */ /* 0x000e220000000800 */
[----:B-----5:R-:W-:Y:S01]  /*179a0*/  FADD.FTZ R28, R198, R35 ;  /* 0x00000023c61c7221 */ /* 0x020fe20000010000 */
[----:B------:R-:W-:-:S06]  /*179b0*/  VIADD R21, R112, 0xfffffffe ;  /* 0xfffffffe70157836 */ /* 0x000fcc0000000000 */
[----:B------:R-:W5:Y:S01]  /*179c0*/  MUFU.EX2 R31, R74 ;  /* 0x0000004a001f7308 */ /* 0x000f620000000800 */
[----:B------:R-:W-:Y:S01]  /*179d0*/  F2FP.BF16.F32.PACK_AB R210, R9, R210 ;  /* 0x000000d209d2723e */ /* 0x000fe200000010ff */
[----:B-1----:R-:W-:-:S06]  /*179e0*/  FADD.FTZ R7, R20, R7 ;  /* 0x0000000714077221 */ /* 0x002fcc0000010000 */
[----:B------:R-:W1:Y:S01]  /*179f0*/  MUFU.EX2 R30, R30 ;  /* 0x0000001e001e7308 */ /* 0x000e620000000800 */
[----:B---3--:R-:W-:-:S07]  /*17a00*/  FADD.FTZ R9, R29, R28 ;  /* 0x0000001c1d097221 */ /* 0x008fce0000010000 */
[----:B------:R-:W3:Y:S01]  /*17a10*/  MUFU.EX2 R194, R194 ;  /* 0x000000c200c27308 */ /* 0x000ee20000000800 */
[----:B--2---:R-:W-:Y:S01]  /*17a20*/  ISETP.GE.AND P1, PT, R21, R34, PT ;  /* 0x000000221500720c */ /* 0x004fe20003f26270 */
[----:B----4-:R-:W-:-:S06]  /*17a30*/  FADD.FTZ R0, R26, R7 ;  /* 0x000000071a007221 */ /* 0x010fcc0000010000 */
[----:B------:R-:W2:Y:S01]  /*17a40*/  MUFU.EX2 R33, R33 ;  /* 0x0000002100217308 */ /* 0x000ea20000000800 */
[----:B------:R-:W-:-:S07]  /*17a50*/  FADD.FTZ R28, R192, R9 ;  /* 0x00000009c01c7221 */ /* 0x000fce0000010000 */
[----:B------:R-:W4:Y:S01]  /*17a60*/  MUFU.EX2 R11, R11 ;  /* 0x0000000b000b7308 */ /* 0x000f220000000800 */
[----:B0-----:R-:W-:Y:S01]  /*17a70*/  FADD.FTZ R7, R193, R0 ;  /* 0x00000000c1077221 */ /* 0x001fe20000010000 */
[----:B-----5:R-:W-:Y:S01]  /*17a80*/  FADD.FTZ R9, R31, R28 ;  /* 0x0000001c1f097221 */ /* 0x020fe20000010000 */
[----:B------:R-:W-:Y:S02]  /*17a90*/  BSSY B0, `(.L_x_636) ;  /* 0x000056b000007945 */ /* 0x000fe40003800000 */
[----:B-1----:R-:W-:Y:S01]  /*17aa0*/  FADD.FTZ R0, R30, R7 ;  /* 0x000000071e007221 */ /* 0x002fe20000010000 */
[----:B---3--:R-:W-:Y:S01]  /*17ab0*/  FADD.FTZ R228, R194, R9 ;  /* 0x00000009c2e47221 */ /* 0x008fe20000010000 */
[----:B------:R-:W-:Y:S01]  /*17ac0*/  F2FP.BF16.F32.PACK_AB R202, R25, R202 ;  /* 0x000000ca19ca723e */ /* 0x000fe200000010ff */
[--C-:B------:R-:W-:Y:S01]  /*17ad0*/  IMAD.MOV.U32 R150, RZ, RZ, R151.reuse ;  /* 0x000000ffff967224 */ /* 0x100fe200078e0097 */
[----:B------:R-:W-:Y:S01]  /*17ae0*/  F2FP.BF16.F32.PACK_AB R196, R27, R196 ;  /* 0x000000c41bc4723e */ /* 0x000fe200000010ff */
[----:B--2---:R-:W-:Y:S01]  /*17af0*/  FADD.FTZ R227, R33, R0 ;  /* 0x0000000021e37221 */ /* 0x004fe20000010000 */
[----:B------:R-:W-:Y:S01]  /*17b00*/  F2FP.BF16.F32.PACK_AB R198, R29, R198 ;  /* 0x000000c61dc6723e */ /* 0x000fe200000010ff */
[----:B------:R-:W-:Y:S01]  /*17b10*/  IMAD.MOV.U32 R0, RZ, RZ, 0x3f800000 ;  /* 0x3f800000ff007424 */ /* 0x000fe200078e00ff */
[----:B------:R-:W-:Y:S01]  /*17b20*/  F2FP.BF16.F32.PACK_AB R192, R31, R192 ;  /* 0x000000c01fc0723e */ /* 0x000fe200000010ff */
[--C-:B------:R-:W-:Y:S01]  /*17b30*/  IMAD.MOV.U32 R149, RZ, RZ, R151.reuse ;  /* 0x000000ffff957224 */ /* 0x100fe200078e0097 */
[----:B------:R-:W-:Y:S01]  /*17b40*/  F2FP.BF16.F32.PACK_AB R209, R24, R209 ;  /* 0x000000d118d1723e */ /* 0x000fe200000010ff */
[--C-:B------:R-:W-:Y:S01]  /*17b50*/  IMAD.MOV.U32 R148, RZ, RZ, R151.reuse ;  /* 0x000000ffff947224 */ /* 0x100fe200078e0097 */
[----:B------:R-:W-:Y:S01]  /*17b60*/  F2FP.BF16.F32.PACK_AB R211, R2, R211 ;  /* 0x000000d302d3723e */ /* 0x000fe200000010ff */
[----:B----4-:R-:W-:Y:S01]  /*17b70*/  FADD.FTZ R228, R11, R228 ;  /* 0x000000e40be47221 */ /* 0x010fe20000010000 */
[----:B------:R-:W-:Y:S01]  /*17b80*/  F2FP.BF16.F32.PACK_AB R193, R193, R26 ;  /* 0x0000001ac1c1723e */ /* 0x000fe200000010ff */
[----:B------:R-:W-:Y:S01]  /*17b90*/  IMAD.MOV.U32 R2, RZ, RZ, 0x3f800000 ;  /* 0x3f800000ff027424 */ /* 0x000fe200078e00ff */
[----:B------:R-:W-:Y:S01]  /*17ba0*/  F2FP.BF16.F32.PACK_AB R195, R33, R30 ;  /* 0x0000001e21c3723e */ /* 0x000fe200000010ff */
[--C-:B------:R-:W-:Y:S01]  /*17bb0*/  IMAD.MOV.U32 R147, RZ, RZ, R151.reuse ;  /* 0x000000ffff937224 */ /* 0x100fe200078e0097 */
        /* <DEDUP_REMOVED lines=18> */
[-C--:B------:R-:W-:Y:S01]  /*17ce0*/  MOV R120, R151.reuse ;  /* 0x0000009700787202 */ /* 0x080fe20000000f00 */
[--C-:B------:R-:W-:Y:S01]  /*17cf0*/  IMAD.MOV.U32 R137, RZ, RZ, R151.reuse ;  /* 0x000000ffff897224 */ /* 0x100fe200078e0097 */
[-C--:B------:R-:W-:Y:S01]  /*17d00*/  MOV R79, R151.reuse ;  /* 0x00000097004f7202 */ /* 0x080fe20000000f00 */
[--C-:B------:R-:W-:Y:S01]  /*17d10*/  IMAD.MOV.U32 R136, RZ, RZ, R151.reuse ;  /* 0x000000ffff887224 */ /* 0x100fe200078e0097 */
[----:B------:R-:W-:Y:S01]  /*17d20*/  MOV R38, R151 ;  /* 0x0000009700267202 */ /* 0x000fe20000000f00 */
[----:B------:R-:W-:-:S02]  /*17d30*/  IMAD.MOV.U32 R135, RZ, RZ, R151 ;  /* 0x000000ffff877224 */ /* 0x000fc400078e0097 */
[--C-:B------:R-:W-:Y:S02]  /*17d40*/  IMAD.MOV.U32 R134, RZ, RZ, R151.reuse ;  /* 0x000000ffff867224 */ /* 0x100fe400078e0097 */
[--C-:B------:R-:W-:Y:S02]  /*17d50*/  IMAD.MOV.U32 R133, RZ, RZ, R151.reuse ;  /* 0x000000ffff857224 */ /* 0x100fe400078e0097 */
[--C-:B------:R-:W-:Y:S02]  /*17d60*/  IMAD.MOV.U32 R132, RZ, RZ, R151.reuse ;  /* 0x000000ffff847224 */ /* 0x100fe400078e0097 */
[--C-:B------:R-:W-:Y:S02]  /*17d70*/  IMAD.MOV.U32 R131, RZ, RZ, R151.reuse ;  /* 0x000000ffff837224 */ /* 0x100fe400078e0097 */
[--C-:B------:R-:W-:Y:S02]  /*17d80*/  IMAD.MOV.U32 R130, RZ, RZ, R151.reuse ;  /* 0x000000ffff827224 */ /* 0x100fe400078e0097 */
        /* <DEDUP_REMOVED lines=102> */
[----:B------:R-:W-:Y:S01]  /*183f0*/  IMAD.MOV.U32 R24, RZ, RZ, R151 ;  /* 0x000000ffff187224 */ /* 0x000fe200078e0097 */
[----:B------:R-:W-:Y:S06]  /*18400*/  @!P1 BRA `(.L_x_637) ;  /* 0x0000004c004c9947 */ /* 0x000fec0003800000 */
[----:B------:R-:W-:Y:S01]  /*18410*/  IMAD.MOV.U32 R20, RZ, RZ, R4 ;  /* 0x000000ffff147224 */ /* 0x000fe200078e0004 */
[----:B------:R-:W-:Y:S01]  /*18420*/  CS2R R150, SRZ ;  /* 0x0000000000967805 */ /* 0x000fe2000001ff00 */
[----:B------:R-:W-:Y:S01]  /*18430*/  IMAD.MOV.U32 R15, RZ, RZ, R5 ;  /* 0x000000ffff0f7224 */ /* 0x000fe200078e0005 */
[----:B------:R-:W-:Y:S01]  /*18440*/  CS2R R146, SRZ ;  /* 0x0000000000927805 */ /* 0x000fe2000001ff00 */
[----:B------:R-:W-:Y:S01]  /*18450*/  IMAD.MOV.U32 R14, RZ, RZ, R229 ;  /* 0x000000ffff0e7224 */ /* 0x000fe200078e00e5 */
[----:B------:R-:W-:Y:S01]  /*18460*/  CS2R R142, SRZ ;  /* 0x00000000008e7805 */ /* 0x000fe2000001ff00 */
[----:B------:R-:W-:Y:S01]  /*18470*/  IMAD.MOV.U32 R8, RZ, RZ, R226 ;  /* 0x000000ffff087224 */ /* 0x000fe200078e00e2 */
        /* <DEDUP_REMOVED lines=61> */
[----:B------:R-:W-:-:S07]  /*18850*/  CS2R R24, SRZ ;  /* 0x0000000000187805 */ /* 0x000fce000001ff00 */
.L_x_650:
[----:B------:R-:W-:-:S04]  /*18860*/  ISETP.NE.AND P1, PT, R8, 0x1, PT ;  /* 0x000000010800780c */ /* 0x000fc80003f25270 */
[----:B------:R-:W-:-:S04]  /*18870*/  SEL R229, RZ, 0x1, P1 ;  /* 0x00000001ffe57807 */ /* 0x000fc80000800000 */
[----:B------:R-:W-:Y:S01]  /*18880*/  LOP3.LUT R229, R14, R229, RZ, 0x3c, !PT ;  /* 0x000000e50ee57212 */ /* 0x000fe200078e3cff */
[----:B------:R-:W-:Y:S06]  /*18890*/  @!P0 BRA `(.L_x_638) ;  /* 0x0000000000048947 */ /* 0x000fec0003800000 */
[----:B------:R-:W-:Y:S01]  /*188a0*/  BPT.TRAP 0x1 ;  /* 0x000000040000795c */ /* 0x000fe20000300000 */
.L_x_638:
[----:B------:R-:W-:Y:S01]  /*188b0*/  VIADD R226, R8, 0x1 ;  /* 0x0000000108e27836 */ /* 0x000fe20000000000 */
[----:B------:R-:W-:-:S04]  /*188c0*/  SHF.L.U32 R3, R229, 0x1f, RZ ;  /* 0x0000001fe5037819 */ /* 0x000fc800000006ff */
[----:B------:R-:W-:-:S04]  /*188d0*/  ISETP.NE.AND P1, PT, R226, 0x2, PT ;  /* 0x00000002e200780c */ /* 0x000fc80003f25270 */
[----:B------:R-:W-:-:S05]  /*188e0*/  SEL R226, R226, RZ, P1 ;  /* 0x000000ffe2e27207 */ /* 0x000fca0000800000 */
[----:B------:R-:W-:-:S04]  /*188f0*/  IMAD R9, R226, 0x8, R23 ;  /* 0x00000008e2097824 */ /* 0x000fc800078e0217 */
[----:B------:R0:W1:Y:S01]  /*18900*/  SYNCS.PHASECHK.TRANS64.TRYWAIT P1, [R9+URZ+0x38830], R3 ;  /* 0x03883003090075a7 */ /* 0x000062000802017f */
[----:B------:R-:W-:Y:S05]  /*18910*/  @!P0 BRA `(.L_x_639) ;  /* 0x0000000000048947 */ /* 0x000fea0003800000 */
[----:B------:R-:W-:Y:S01]  /*18920*/  BPT.TRAP 0x1 ;  /* 0x000000040000795c */ /* 0x000fe20000300000 */
.L_x_639:
[----:B------:R-:W2:Y:S01]  /*18930*/  LDL R4, [R1+0x50] ;  /* 0x0000500001047983 */ /* 0x000ea20000100800 */
[----:B------:R-:W-:Y:S01]  /*18940*/  BSSY B1, `(.L_x_640) ;  /* 0x0000007000017945 */ /* 0x000fe20003800000 */
[----:B------:R-:W-:Y:S02]  /*18950*/  IMAD.MOV.U32 R5, RZ, RZ, 0x40000040 ;  /* 0x40000040ff057424 */ /* 0x000fe400078e00ff */
[----:B--2---:R-:W-:-:S04]  /*18960*/  IMAD R4, R226, 0xa00, R4 ;  /* 0x00000a00e2047824 */ /* 0x004fc800078e0204 */
[----:B------:R-:W-:Y:S01]  /*18970*/  VIADD R6, R4, 0x80 ;  /* 0x0000008004067836 */ /* 0x000fe20000000000 */
[----:B-1----:R-:W-:Y:S06]  /*18980*/  @P1 BRA `(.L_x_641) ;  /* 0x0000000000081947 */ /* 0x002fec0003800000 */
[----:B------:R-:W1:Y:S02]  /*18990*/  SYNCS.PHASECHK.TRANS64.TRYWAIT P1, [R9+URZ+0x38830], R3 ;  /* 0x03883003090075a7 */ /* 0x000e64000802017f */
[----:B-1----:R-:W-:Y:S05]  /*189a0*/  @!P1 BRA `(.L_x_642) ;  /* 0x0000013000289947 */ /* 0x002fea0003800000 */
.L_x_641:
[----:B------:R-:W-:Y:S05]  /*189b0*/  BSYNC B1 ;  /* 0x0000000000017941 */ /* 0x000fea0003800000 */
.L_x_640:
[----:B------:R-:W2:Y:S04]  /*189c0*/  LDL.64 R152, [R1+0x48] ;  /* 0x0000480001987983 */ /* 0x000ea80000100a00 */
[----:B------:R-:W3:Y:S04]  /*189d0*/  LDL.64 R156, [R1+0x8] ;  /* 0x00000800019c7983 */ /* 0x000ee80000100a00 */
[----:B------:R-:W4:Y:S01]  /*189e0*/  LDL.64 R154, [R1] ;  /* 0x00000000019a7983 */ /* 0x000f220000100a00 */
[----:B------:R-:W-:Y:S02]  /*189f0*/  R2UR UR10, R4 ;  /* 0x00000000040a72ca */ /* 0x000fe400000e0000 */
[----:B------:R-:W-:Y:S01]  /*18a00*/  R2UR UR11, R5 ;  /* 0x00000000050b72ca */ /* 0x000fe200000e0000 */
[----:B------:R-:W-:Y:S01]  /*18a10*/  WARPGROUP.ARRIVE ;  /* 0x00000000000079c5 */ /* 0x000fe20000000000 */
[----:B------:R-:W-:Y:S01]  /*18a20*/  IMAD.MOV.U32 R7, RZ, RZ, 0x40000040 ;  /* 0x40000040ff077424 */ /* 0x000fe200078e00ff */
[----:B------:R-:W-:-:S04]  /*18a30*/  R2UR UR6, R6 ;  /* 0x00000000060672ca */ /* 0x000fc800000e0000 */
[----:B------:R-:W-:Y:S01]  /*18a40*/  R2UR UR7, R7 ;  /* 0x00000000070772ca */ /* 0x000fe200000e0000 */
[C---:B------:R-:W-:Y:S02]  /*18a50*/  VIADD R6, R4.reuse, 0x100 ;  /* 0x0000010004067836 */ /* 0x040fe40000000000 */
[----:B------:R-:W-:Y:S02]  /*18a60*/  IMAD.MOV.U32 R7, RZ, RZ, 0x40000040 ;  /* 0x40000040ff077424 */ /* 0x000fe400078e00ff */
[----:B------:R-:W-:Y:S02]  /*18a70*/  VIADD R10, R4, 0x180 ;  /* 0x00000180040a7836 */ /* 0x000fe40000000000 */
[----:B------:R-:W-:Y:S01]  /*18a80*/  IMAD.MOV.U32 R11, RZ, RZ, 0x40000040 ;  /* 0x40000040ff0b7424 */ /* 0x000fe200078e00ff */
[----:B--2---:R-:W-:Y:S02]  /*18a90*/  R2UR UR46, R152 ;  /* 0x00000000982e72ca */ /* 0x004fe400000e0000 */
[----:B------:R-:W-:-:S02]  /*18aa0*/  R2UR UR47, R153 ;  /* 0x00000000992f72ca */ /* 0x000fc400000e0000 */
[----:B------:R-:W2:Y:S01]  /*18ab0*/  LDL.64 R152, [R1+0x40] ;  /* 0x0000400001987983 */ /* 0x000ea20000100a00 */
[----:B---3--:R-:W-:Y:S02]  /*18ac0*/  R2UR UR12, R156 ;  /* 0x000000009c0c72ca */ /* 0x008fe400000e0000 */
[----:B------:R-:W-:-:S11]  /*18ad0*/  R2UR UR13, R157 ;  /* 0x000000009d0d72ca */ /* 0x000fd600000e0000 */
[----:B------:R-:W-:Y:S02]  /*18ae0*/  UMOV UR8, UR12 ;  /* 0x0000000c00087c82 */ /* 0x000fe40008000000 */
[----:B------:R-:W-:Y:S02]  /*18af0*/  UMOV UR9, UR13 ;  /* 0x0000000d00097c82 */ /* 0x000fe40008000000 */
[----:B------:R-:W-:Y:S01]  /*18b00*/  HGMMA.64x16x16.F32.BF16 R184, gdesc[UR8], RZ, !UPT, gsb0 ;  /* 0x0020000008b879f0 */ /* 0x000fe2000c0018ff */
[----:B------:R-:W-:Y:S01]  /*18b10*/  UMOV UR4, UR12 ;  /* 0x0000000c00047c82 */ /* 0x000fe20008000000 */
[----:B------:R-:W-:Y:S01]  /*18b20*/  UMOV UR5, UR13 ;  /* 0x0000000d00057c82 */ /* 0x000fe20008000000 */
[----:B------:R-:W-:Y:S02]  /*18b30*/  WARPGROUP.DEPBAR.LE gsb0, 0x0 ;  /* 0x00008000000079c5 */ /* 0x000fe40000010000 */
[----:B------:R-:W-:-:S06]  /*18b40*/  WARPGROUP.ARRIVE ;  /* 0x00000000000079c5 */ /* 0x000fcc0000000000 */
[----:B------:R-:W-:Y:S01]  /*18b50*/  HGMMA.64x16x16.F32.BF16 R176, gdesc[UR4], RZ, !UPT, gsb0 ;  /* 0x0020000004b079f0 */ /* 0x000fe2000c0018ff */
[----:B------:R-:W-:Y:S02]  /*18b60*/  R2UR UR10, R6 ;  /* 0x00000000060a72ca */ /* 0x000fe400000e0000 */
[----:B------:R-:W-:Y:S01]  /*18b70*/  R2UR UR11, R7 ;  /* 0x00000000070b72ca */ /* 0x000fe200000e0000 */
[----:B------:R-:W-:Y:S01]  /*18b80*/  UMOV UR8, UR12 ;  /* 0x0000000c00087c82 */ /* 0x000fe20008000000 */
[----:B------:R-:W-:Y:S01]  /*18b90*/  UMOV UR9, UR13 ;  /* 0x0000000d00097c82 */ /* 0x000fe20008000000 */
[----:B------:R-:W-:Y:S02]  /*18ba0*/  WARPGROUP.DEPBAR.LE gsb0, 0x0 ;  /* 0x00008000000079c5 */ /* 0x000fe40000010000 */
[----:B------:R-:W-:-:S08]  /*18bb0*/  WARPGROUP.ARRIVE ;  /* 0x00000000000079c5 */ /* 0x000fd00000000000 */
        /* <DEDUP_REMOVED lines=8> */
[----:B------:R-:W-:Y:S02]  /*18c40*/  VIADD R6, R4, 0x200 ;  /* 0x0000020004067836 */ /* 0x000fe40000000000 */
[----:B------:R-:W-:-:S03]  /*18c50*/  IMAD.MOV.U32 R7, RZ, RZ, 0x40000040 ;  /* 0x40000040ff077424 */ /* 0x000fc600078e00ff */
[----:B------:R-:W-:Y:S02]  /*18c60*/  R2UR UR34, R6 ;  /* 0x00000000062272ca */ /* 0x000fe400000e0000 */
[----:B------:R-:W-:Y:S02]  /*18c70*/  R2UR UR35, R7 ;  /* 0x00000000072372ca */ /* 0x000fe400000e0000 */
[----:B----4-:R-:W-:Y:S02]  /*18c80*/  R2UR UR28, R154 ;  /* 0x000000009a1c72ca */ /* 0x010fe400000e0000 */
[----:B------:R-:W-:Y:S01]  /*18c90*/  R2UR UR29, R155 ;  /* 0x000000009b1d72ca */ /* 0x000fe200000e0000 */
[----:B------:R-:W-:Y:S01]  /*18ca0*/  UMOV UR32, UR12 ;  /* 0x0000000c00207c82 */ /* 0x000fe20008000000 */
[----:B------:R-:W-:Y:S01]  /*18cb0*/  UMOV UR33, UR13 ;  /* 0x0000000d00217c82 */ /* 0x000fe20008000000 */
[----:B------:R-:W-:Y:S02]  /*18cc0*/  WARPGROUP.DEPBAR.LE gsb0, 0x0 ;  /* 0x00008000000079c5 */ /* 0x000fe40000010000 */
[----:B------:R-:W-:Y:S01]  /*18cd0*/  VIADD R12, R4, 0x2 ;  /* 0x00000002040c7836 */ /* 0x000fe20000000000 */
[----:B--2---:R-:W-:-:S02]  /*18ce0*/  R2UR UR42, R152 ;  /* 0x00000000982a72ca */ /* 0x004fc400000e0000 */
[----:B------:R-:W-:Y:S02]  /*18cf0*/  R2UR UR43, R153 ;  /* 0x00000000992b72ca */ /* 0x000fe400000e0000 */
[----:B------:R-:W-:-:S06]  /*18d00*/  WARPGROUP.ARRIVE ;  /* 0x00000000000079c5 */ /* 0x000fcc0000000000 */
[----:B------:R-:W-:Y:S01]  /*18d10*/  HGMMA.64x16x16.F32.BF16 R152, gdesc[UR32], RZ, !UPT, gsb0 ;  /* 0x00200000209879f0 */ /* 0x000fe2000c0018ff */
[----:B------:R-:W-:Y:S01]  /*18d20*/  IMAD.MOV.U32 R13, RZ, RZ, 0x40000040 ;  /* 0x40000040ff0d7424 */ /* 0x000fe200078e00ff */
[----:B------:R-:W-:-:S04]  /*18d30*/  R2UR UR26, R12 ;  /* 0x000000000c1a72ca */ /* 0x000fc800000e0000 */
[----:B------:R-:W-:Y:S01]  /*18d40*/  R2UR UR27, R13 ;  /* 0x000000000d1b72ca */ /* 0x000fe200000e0000 */
[----:B------:R-:W-:Y:S01]  /*18d50*/  UMOV UR24, UR28 ;  /* 0x0000001c00187c82 */ /* 0x000fe20008000000 */
[----:B------:R-:W-:Y:S01]  /*18d60*/  UMOV UR25, UR29 ;  /* 0x0000001d00197c82 */ /* 0x000fe20008000000 */
[----:B------:R-:W-:Y:S02]  /*18d70*/  WARPGROUP.DEPBAR.LE gsb0, 0x0 ;  /* 0x00008000000079c5 */ /* 0x000fe40000010000 */
[----:B------:R-:W-:-:S08]  /*18d80*/  WARPGROUP.ARRIVE ;  /* 0x00000000000079c5 */ /* 0x000fd00000000000 */
[----:B------:R-:W-:Y:S01]  /*18d90*/  HGMMA.64x16x16.F32.BF16 R184, gdesc[UR24], R184, gsb0 ;  /* 0x0020000018b879f0 */ /* 0x000fe200080018b8 */
[----:B------:R-:W-:Y:S02]  /*18da0*/  VIADD R10, R4, 0x82 ;  /* 0x00000082040a7836 */ /* 0x000fe40000000000 */
[----:B------:R-:W-:-:S03]  /*18db0*/  IMAD.MOV.U32 R11, RZ, RZ, 0x40000040 ;  /* 0x40000040ff0b7424 */ /* 0x000fc600078e00ff */
[----:B------:R-:W-:Y:S02]  /*18dc0*/  R2UR UR22, R10 ;  /* 0x000000000a1672ca */ /* 0x000fe400000e0000 */
        /* <DEDUP_REMOVED lines=21> */
[C---:B------:R-:W-:Y:S01]  /*18f20*/  VIADD R12, R4.reuse, 0x202 ;  /* 0x00000202040c7836 */ /* 0x040fe20000000000 */
[----:B------:R-:W-:Y:S01]  /*18f30*/  MOV R13, 0x40000040 ;  /* 0x40000040000d7802 */ /* 0x000fe20000000f00 */
[----:B------:R-:W-:Y:S02]  /*18f40*/  VIADD R6, R4, 0x4 ;  /* 0x0000000404067836 */ /* 0x000fe40000000000 */
[----:B------:R-:W-:Y:S01]  /*18f50*/  IMAD.MOV.U32 R7, RZ, RZ, 0x40000040 ;  /* 0x40000040ff077424 */ /* 0x000fe200078e00ff */
[----:B------:R-:W-:-:S02]  /*18f60*/  WARPGROUP.DEPBAR.LE gsb0, 0x0 ;  /* 0x00008000000079c5 */ /* 0x000fc40000010000 */
[----:B------:R-:W-:Y:S01]  /*18f70*/  WARPGROUP.ARRIVE ;  /* 0x00000000000079c5 */ /* 0x000fe20000000000 */
[----:B------:R-:W-:Y:S01]  /*18f80*/  UMOV UR8, UR46 ;  /* 0x0000002e00087c82 */ /* 0x000fe20008000000 */
[----:B------:R-:W-:Y:S01]  /*18f90*/  UMOV UR9, UR47 ;  /* 0x0000002f00097c82 */ /* 0x000fe20008000000 */
[----:B------:R-:W-:Y:S01]  /*18fa0*/  UMOV UR4, UR46 ;  /* 0x0000002e00047c82 */ /* 0x000fe20008000000 */
[----:B------:R-:W-:Y:S01]  /*18fb0*/  UMOV UR5, UR47 ;  /* 0x0000002f00057c82 */ /* 0x000fe20008000000 */
[----:B------:R-:W-:Y:S01]  /*18fc0*/  UMOV UR24, UR46 ;  /* 0x0000002e00187c82 */ /* 0x000fe20008000000 */
[----:B------:R-:W-:Y:S01]  /*18fd0*/  HGMMA.64x16x16.F32.BF16 R160, gdesc[UR12], R160, gsb0 ;  /* 0x002000000ca079f0 */ /* 0x000fe200080018a0 */
[----:B------:R-:W-:Y:S01]  /*18fe0*/  R2UR UR30, R12 ;  /* 0x000000000c1e72ca */ /* 0x000fe200000e0000 */
[----:B------:R-:W-:Y:S01]  /*18ff0*/  UMOV UR25, UR47 ;  /* 0x0000002f00197c82 */ /* 0x000fe20008000000 */
[----:B------:R-:W-:Y:S01]  /*19000*/  R2UR UR31, R13 ;  /* 0x000000000d1f72ca */ /* 0x000fe200000e0000 */
[----:B------:R-:W-:Y:S01]  /*19010*/  UMOV UR20, UR46 ;  /* 0x0000002e00147c82 */ /* 0x000fe20008000000 */
[----:B------:R-:W-:Y:S01]  /*19020*/  R2UR UR10, R6 ;  /* 0x00000000060a72ca */ /* 0x000fe200000e0000 */
[----:B------:R-:W-:Y:S01]  /*19030*/  UMOV UR21, UR47 ;  /* 0x0000002f00157c82 */ /* 0x000fe20008000000 */
[----:B------:R-:W-:Y:S01]  /*19040*/  UMOV UR32, UR46 ;  /* 0x0000002e00207c82 */ /* 0x000fe20008000000 */
[----:B------:R-:W-:Y:S01]  /*19050*/  UMOV UR33, UR47 ;  /* 0x0000002f00217c82 */ /* 0x000fe20008000000 */
[----:B------:R-:W-:Y:S01]  /*19060*/  UMOV UR16, UR42 ;  /* 0x0000002a00107c82 */ /* 0x000fe20008000000 */
[----:B------:R-:W-:Y:S01]  /*19070*/  UMOV UR17, UR43 ;  /* 0x0000002b00117c82 */ /* 0x000fe20008000000 */
[----:B------:R-:W2:Y:S01]  /*19080*/  LDL.64 R10, [R1+0x30] ;  /* 0x00003000010a7983 */ /* 0x000ea20000100a00 */
[----:B------:R-:W-:-:S02]  /*19090*/  WARPGROUP.DEPBAR.LE gsb0, 0x0 ;  /* 0x00008000000079c5 */ /* 0x000fc40000010000 */
[----:B------:R-:W-:Y:S01]  /*190a0*/  WARPGROUP.ARRIVE ;  /* 0x00000000000079c5 */ /* 0x000fe20000000000 */
[----:B------:R-:W-:Y:S01]  /*190b0*/  R2UR UR11, R7 ;  /* 0x00000000070b72ca */ /* 0x000fe200000e0000 */
[----:B------:R-:W3:Y:S04]  /*190c0*/  LDL.64 R12, [R1+0x38] ;  /* 0x00003800010c7983 */ /* 0x000ee80000100a00 */
[----:B------:R-:W-:Y:S01]  /*190d0*/  HGMMA.64x16x16.F32.BF16 R152, gdesc[UR28], R152, gsb0 ;  /* 0x002000001c9879f0 */ /* 0x000fe20008001898 */
[----:B------:R-:W-:Y:S02]  /*190e0*/  VIADD R6, R4, 0x84 ;  /* 0x0000008404067836 */ /* 0x000fe40000000000 */
[----:B------:R-:W-:Y:S01]  /*190f0*/  IMAD.MOV.U32 R7, RZ, RZ, 0x40000040 ;  /* 0x40000040ff077424 */ /* 0x000fe200078e00ff */
[----:B------:R-:W-:-:S02]  /*19100*/  WARPGROUP.DEPBAR.LE gsb0, 0x0 ;  /* 0x00008000000079c5 */ /* 0x000fc40000010000 */
[----:B------:R-:W-:-:S06]  /*19110*/  WARPGROUP.ARRIVE ;  /* 0x00000000000079c5 */ /* 0x000fcc0000000000 */
[----:B------:R-:W-:Y:S01]  /*19120*/  HGMMA.64x16x16.F32.BF16 R184, gdesc[UR8], R184, gsb0 ;  /* 0x0020000008b879f0 */ /* 0x000fe200080018b8 */
[----:B------:R-:W-:Y:S02]  /*19130*/  R2UR UR6, R6 ;  /* 0x00000000060672ca */ /* 0x000fe400000e0000 */
[----:B------:R-:W-:Y:S01]  /*19140*/  R2UR UR7, R7 ;  /* 0x00000000070772ca */ /* 0x000fe200000e0000 */
[----:B------:R-:W-:Y:S01]  /*19150*/  VIADD R6, R4, 0x104 ;  /* 0x0000010404067836 */ /* 0x000fe20000000000 */
[----:B------:R-:W-:Y:S02]  /*19160*/  WARPGROUP.DEPBAR.LE gsb0, 0x0 ;  /* 0x00008000000079c5 */ /* 0x000fe40000010000 */
[----:B------:R-:W-:-:S09]  /*19170*/  WARPGROUP.ARRIVE ;  /* 0x00000000000079c5 */ /* 0x000fd20000000000 */
[----:B------:R-:W-:Y:S01]  /*19180*/  HGMMA.64x16x16.F32.BF16 R176, gdesc[UR4], R176, gsb0 ;  /* 0x0020000004b079f0 */ /* 0x000fe200080018b0 */
[----:B------:R-:W-:Y:S01]  /*19190*/  IMAD.MOV.U32 R7, RZ, RZ, 0x40000040 ;  /* 0x40000040ff077424 */ /* 0x000fe200078e00ff */
[----:B------:R-:W-:-:S04]  /*191a0*/  R2UR UR26, R6 ;  /* 0x00000000061a72ca */ /* 0x000fc800000e0000 */
[----:B------:R-:W-:Y:S01]  /*191b0*/  R2UR UR27, R7 ;  /* 0x00000000071b72ca */ /* 0x000fe200000e0000 */
[----:B------:R-:W-:Y:S02]  /*191c0*/  WARPGROUP.DEPBAR.LE gsb0, 0x0 ;  /* 0x00008000000079c5 */ /* 0x000fe40000010000 */
[----:B------:R-:W-:-:S10]  /*191d0*/  WARPGROUP.ARRIVE ;  /* 0x00000000000079c5 */ /* 0x000fd40000000000 */
[----:B------:R-:W-:Y:S01]  /*191e0*/  HGMMA.64x16x16.F32.BF16 R168, gdesc[UR24], R168, gsb0 ;  /* 0x0020000018a879f0 */ /* 0x000fe200080018a8 */
[----:B------:R-:W-:Y:S02]  /*191f0*/  VIADD R6, R4, 0x184 ;  /* 0x0000018404067836 */ /* 0x000fe40000000000 */
[----:B------:R-:W-:-:S03]  /*19200*/  IMAD.MOV.U32 R7, RZ, RZ, 0x40000040 ;  /* 0x40000040ff077424 */ /* 0x000fc600078e00ff */
[----:B------:R-:W-:Y:S02]  /*19210*/  R2UR UR22, R6 ;  /* 0x00000000061672ca */ /* 0x000fe400000e0000 */
        /* <DEDUP_REMOVED lines=55> */
[----:B------:R-:W-:Y:S01]  /*19590*/  IMAD.MOV.U32 R7, RZ, RZ, 0x40000040 ;  /* 0x40000040ff077424 */ /* 0x000fe200078e00ff */
[----:B---3--:R-:W-:Y:S02]  /*195a0*/  R2UR UR50, R12 ;  /* 0x000000000c3272ca */ /* 0x008fe400000e0000 */
[----:B------:R-:W-:Y:S02]  /*195b0*/  R2UR UR51, R13 ;  /* 0x000000000d3372ca */ /* 0x000fe400000e0000 */
[----:B------:R-:W-:Y:S01]  /*195c0*/  R2UR UR26, R6 ;  /* 0x00000000061a72ca */ /* 0x000fe200000e0000 */
[----:B------:R-:W3:Y:S01]  /*195d0*/  LDL.64 R12, [R1+0x28] ;  /* 0x00002800010c7983 */ /* 0x000ee20000100a00 */
[----:B------:R-:W-:-:S07]  /*195e0*/  R2UR UR27, R7 ;  /* 0x00000000071b72ca */ /* 0x000fce00000e0000 */
[----:B------:R-:W-:Y:S02]  /*195f0*/  UMOV UR24, UR50 ;  /* 0x0000003200187c82 */ /* 0x000fe40008000000 */
[----:B------:R-:W-:Y:S01]  /*19600*/  UMOV UR25, UR51 ;  /* 0x0000003300197c82 */ /* 0x000fe20008000000 */
[----:B------:R-:W-:Y:S02]  /*19610*/  WARPGROUP.DEPBAR.LE gsb0, 0x0 ;  /* 0x00008000000079c5 */ /* 0x000fe40000010000 */
[----:B------:R-:W-:-:S06]  /*19620*/  WARPGROUP.ARRIVE ;  /* 0x00000000000079c5 */ /* 0x000fcc0000000000 */
        /* <DEDUP_REMOVED lines=39> */
[----:B--2---:R-:W-:Y:S02]  /*198a0*/  R2UR UR46, R10 ;  /* 0x000000000a2e72ca */ /* 0x004fe400000e0000 */
[----:B------:R-:W-:Y:S02]  /*198b0*/  R2UR UR47, R11 ;  /* 0x000000000b2f72ca */ /* 0x000fe400000e0000 */
[----:B------:R-:W-:Y:S01]  /*198c0*/  R2UR UR10, R6 ;  /* 0x00000000060a72ca */ /* 0x000fe200000e0000 */
[----:B------:R-:W2:Y:S01]  /*198d0*/  LDL.64 R10, [R1+0x20] ;  /* 0x00002000010a7983 */ /* 0x000ea20000100a00 */
        /* <DEDUP_REMOVED lines=42> */
[----:B------:R-:W-:Y:S01]  /*19b80*/  VIADD R6, R4, 0x284 ;  /* 0x0000028404067836 */ /* 0x000fe20000000000 */
[----:B------:R-:W-:Y:S02]  /*19b90*/  MOV R7, 0x40000040 ;  /* 0x4000004000077802 */ /* 0x000fe40000000f00 */
        /* <DEDUP_REMOVED lines=98> */
[----:B------:R-:W-:Y:S02]  /*1a1c0*/  R2UR UR10, R6 ;  /* 0x00000000060a72ca */ /* 0x000fe400000e0000 */
        /* <DEDUP_REMOVED lines=98> */
[----:B------:R-:W-:Y:S01]  /*1a7f0*/  IMAD.MOV.U32 R7, RZ, RZ, 0x40000040 ;  /* 0x40000040ff077424 */ /* 0x000fe200078e00ff */
[----:B------:R-:W-:-:S04]  /*1a800*/  IADD3 R6, R4, 0x584, RZ ;  /* 0x0000058404067810 */ /* 0x000fc80007ffe0ff */
        /* <DEDUP_REMOVED lines=179> */
[----:B------:R-:W-:-:S04]  /*1b340*/  MOV R7, 0x40000040 ;  /* 0x4000004000077802 */ /* 0x000fc80000000f00 */
        /* <DEDUP_REMOVED lines=210> */
.L_x_643:
[----:B------:R-:W-:Y:S01]  /*1c070*/  SHF.L.U32 R0, R14, 0x1f, RZ ;  /* 0x0000001f0e007819 */ /* 0x000fe200000006ff */
[----:B------:R-:W-:-:S04]  /*1c080*/  IMAD R6, R8, 0x8, R23 ;  /* 0x0000000808067824 */ /* 0x000fc800078e0217 */
[----:B------:R2:W3:Y:S01]  /*1c090*/  SYNCS.PHASECHK.TRANS64.TRYWAIT P1, [R6+URZ+0x38850], R0 ;  /* 0x03885000060075a7 */ /* 0x0004e2000802017f */
[----:B------:R-:W-:Y:S05]  /*1c0a0*/  @!P0 BRA `(.L_x_644) ;  /* 0x0000000000048947 */ /* 0x000fea0003800000 */
[----:B------:R-:W-:Y:S01]  /*1c0b0*/  BPT.TRAP 0x1 ;  /* 0x000000040000795c */ /* 0x000fe20000300000 */
.L_x_644:
[----:B------:R-:W-:Y:S04]  /*1c0c0*/  BSSY B1, `(.L_x_645) ;  /* 0x0000004000017945 */ /* 0x000fe80003800000 */
[----:B---3--:R-:W-:Y:S05]  /*1c0d0*/  @P1 BRA `(.L_x_646) ;  /* 0x0000000000081947 */ /* 0x008fea0003800000 */
[----:B------:R-:W3:Y:S02]  /*1c0e0*/  SYNCS.PHASECHK.TRANS64.TRYWAIT P1, [R6+URZ+0x38850], R0 ;  /* 0x03885000060075a7 */ /* 0x000ee4000802017f */
[----:B---3--:R-:W-:Y:S05]  /*1c0f0*/  @!P1 BRA `(.L_x_647) ;  /* 0x000000f800689947 */ /* 0x008fea0003800000 */
.L_x_646:
[----:B------:R-:W-:Y:S05]  /*1c100*/  BSYNC B1 ;  /* 0x0000000000017941 */ /* 0x000fea0003800000 */
.L_x_645:
[----:B--23--:R-:W-:Y:S01]  /*1c110*/  VIADD R0, R23, 0x400 ;  /* 0x0000040017007836 */ /* 0x00cfe20000000000 */
[----:B------:R-:W-:Y:S01]  /*1c120*/  WARPGROUP.ARRIVE ;  /* 0x00000000000079c5 */ /* 0x000fe20000000000 */
[----:B01----:R-:W-:Y:S02]  /*1c130*/  IMAD.MOV.U32 R3, RZ, RZ, 0x40000040 ;  /* 0x40000040ff037424 */ /* 0x003fe400078e00ff */
[----:B------:R-:W-:Y:S01]  /*1c140*/  IMAD.MOV.U32 R5, RZ, RZ, 0x40000040 ;  /* 0x40000040ff057424 */ /* 0x000fe200078e00ff */
[----:B------:R-:W-:Y:S02]  /*1c150*/  SHF.R.U32.HI R0, RZ, 0x4, R0 ;  /* 0x00000004ff007819 */ /* 0x000fe40000011600 */
[----:B------:R-:W-:Y:S01]  /*1c160*/  R2UR UR7, R3 ;  /* 0x00000000030772ca */ /* 0x000fe200000e0000 */
[----:B------:R-:W-:Y:S01]  /*1c170*/  IMAD.MOV.U32 R3, RZ, RZ, 0x40000040 ;  /* 0x40000040ff037424 */ /* 0x000fe200078e00ff */
[----:B------:R-:W-:-:S04]  /*1c180*/  LOP3.LUT R0, R0, 0x3fff, RZ, 0xc0, !PT ;  /* 0x00003fff00007812 */ /* 0x000fc800078ec0ff */
[----:B------:R-:W-:-:S05]  /*1c190*/  LOP3.LUT R0, R0, 0x2800000, RZ, 0xfc, !PT ;  /* 0x0280000000007812 */ /* 0x000fca00078efcff */
[----:B------:R-:W-:-:S04]  /*1c1a0*/  IMAD R2, R8, 0xa00, R0 ;  /* 0x00000a0008027824 */ /* 0x000fc800078e0200 */
[C---:B------:R-:W-:Y:S01]  /*1c1b0*/  VIADD R4, R2.reuse, 0x80 ;  /* 0x0000008002047836 */ /* 0x040fe20000000000 */
[----:B------:R-:W-:-:S13]  /*1c1c0*/  R2UR UR6, R2 ;  /* 0x00000000020672ca */ /* 0x000fda00000e0000 */
[----:B------:R-:W-:Y:S01]  /*1c1d0*/  HGMMA.64x256x16.F32.BF16 R24, R208, gdesc[UR4].tnspB, R24, gsb0 ;  /* 0x43e00004d0187df0 */ /* 0x000fe20008001818 */
[----:B------:R-:W-:Y:S01]  /*1c1e0*/  R2UR UR6, R4 ;  /* 0x00000000040672ca */ /* 0x000fe200000e0000 */
[----:B------:R-:W-:Y:S01]  /*1c1f0*/  VIADD R4, R2, 0x100 ;  /* 0x0000010002047836 */ /* 0x000fe20000000000 */
[----:B------:R-:W-:Y:S01]  /*1c200*/  R2UR UR7, R5 ;  /* 0x00000000050772ca */ /* 0x000fe200000e0000 */
[----:B------:R-:W-:Y:S01]  /*1c210*/  IMAD.MOV.U32 R5, RZ, RZ, 0x40000040 ;  /* 0x40000040ff057424 */ /* 0x000fe200078e00ff */
[----:B------:R-:W-:Y:S02]  /*1c220*/  WARPGROUP.DEPBAR.LE gsb0, 0x0 ;  /* 0x00008000000079c5 */ /* 0x000fe40000010000 */
[----:B------:R-:W-:-:S15]  /*1c230*/  WARPGROUP.ARRIVE ;  /* 0x00000000000079c5 */ /* 0x000fde0000000000 */
[----:B------:R-:W-:-:S06]  /*1c240*/  NOP ;  /* 0x0000000000007918 */ /* 0x000fcc0000000000 */
        /* <DEDUP_REMOVED lines=12> */
[----:B------:R-:W-:Y:S02]  /*1c310*/  WARPGROUP.DEPBAR.LE gsb0, 0x0 ;  /* 0x00008000000079c5 */ /* 0x000fe40000010000 */
[----:B------:R-:W-:-:S15]  /*1c320*/  WARPGROUP.ARRIVE ;  /* 0x00000000000079c5 */ /* 0x000fde0000000000 */
[----:B------:R-:W-:-:S07]  /*1c330*/  NOP ;  /* 0x0000000000007918 */ /* 0x000fce0000000000 */
[----:B------:R-:W-:Y:S01]  /*1c340*/  HGMMA.64x256x16.F32.BF16 R24, R196, gdesc[UR4].tnspB, R24, gsb0 ;  /* 0x43e00004c4187df0 */ /* 0x000fe20008001818 */
[----:B------:R-:W-:Y:S02]  /*1c350*/  R2UR UR6, R2 ;  /* 0x00000000020672ca */ /* 0x000fe400000e0000 */
[----:B------:R-:W-:Y:S01]  /*1c360*/  R2UR UR7, R3 ;  /* 0x00000000030772ca */ /* 0x000fe200000e0000 */
[----:B------:R-:W-:Y:S02]  /*1c370*/  WARPGROUP.DEPBAR.LE gsb0, 0x0 ;  /* 0x00008000000079c5 */ /* 0x000fe40000010000 */
[----:B------:R-:W-:-:S15]  /*1c380*/  WARPGROUP.ARRIVE ;  /* 0x00000000000079c5 */ /* 0x000fde0000000000 */
[----:B------:R-:W-:-:S07]  /*1c390*/  NOP ;  /* 0x0000000000007918 */ /* 0x000fce0000000000 */
[----:B------:R-:W-:Y:S03]  /*1c3a0*/  HGMMA.64x256x16.F32.BF16 R24, R192, gdesc[UR4].tnspB, R24, gsb0 ;  /* 0x43e00004c0187df0 */ /* 0x000fe60008001818 */
[----:B------:R-:W-:Y:S02]  /*1c3b0*/  WARPGROUP.DEPBAR.LE gsb0, 0x0 ;  /* 0x00008000000079c5 */ /* 0x000fe40000010000 */
[----:B------:R-:W-:Y:S05]  /*1c3c0*/  @!P0 BRA `(.L_x_648) ;  /* 0x0000000000048947 */ /* 0x000fea0003800000 */
[----:B------:R-:W-:Y:S01]  /*1c3d0*/  BPT.TRAP 0x1 ;  /* 0x000000040000795c */ /* 0x000fe20000300000 */
.L_x_648:
[----:B------:R-:W2:Y:S01]  /*1c3e0*/  LDL R11, [R1+0x64] ;  /* 0x00006400010b7983 */ /* 0x000ea20000100800 */
[----:B------:R-:W-:Y:S01]  /*1c3f0*/  FMNMX.FTZ R0, R184, R15, !PT ;  /* 0x0000000fb8007209 */ /* 0x000fe20007810000 */
[----:B------:R-:W-:Y:S02]  /*1c400*/  IMAD.U32 R3, RZ, RZ, UR38 ;  /* 0x00000026ff037e24 */ /* 0x000fe4000f8e00ff */
[----:B------:R-:W-:Y:S01]  /*1c410*/  VIADD R9, R9, 0x38840 ;  /* 0x0003884009097836 */ /* 0x000fe20000000000 */
        /* <DEDUP_REMOVED lines=19> */
[----:B------:R-:W0:Y:S02]  /*1c550*/  SHFL.BFLY PT, R2, R0, 0x2, 0x1f ;  /* 0x0c401f0000027f89 */ /* 0x000e2400000e0000 */
[----:B0-----:R-:W-:Y:S02]  /*1c560*/  FMNMX.FTZ R2, R0, R2, !PT ;  /* 0x0000000200027209 */ /* 0x001fe40007810000 */
[----:B------:R-:W-:-:S03]  /*1c570*/  FMNMX.FTZ R0, R186, R20, !PT ;  /* 0x00000014ba007209 */ /* 0x000fc60007810000 */
[----:B------:R-:W0:Y:S01]  /*1c580*/  SHFL.BFLY PT, R5, R2, 0x1, 0x1f ;  /* 0x0c201f0002057f89 */ /* 0x000e2200000e0000 */
[----:B------:R-:W-:-:S04]  /*1c590*/  FMNMX.FTZ R0, R187, R0, !PT ;  /* 0x00000000bb007209 */ /* 0x000fc80007810000 */
[----:B------:R-:W-:-:S04]  /*1c5a0*/  FMNMX.FTZ R0, R190, R0, !PT ;  /* 0x00000000be007209 */ /* 0x000fc80007810000 */
[----:B------:R-:W-:-:S04]  /*1c5b0*/  FMNMX.FTZ R0, R191, R0, !PT ;  /* 0x00000000bf007209 */ /* 0x000fc80007810000 */
[----:B------:R-:W-:-:S04]  /*1c5c0*/  FMNMX.FTZ R0, R178, R0, !PT ;  /* 0x00000000b2007209 */ /* 0x000fc80007810000 */
[----:B------:R-:W-:-:S04]  /*1c5d0*/  FMNMX.FTZ R0, R179, R0, !PT ;  /* 0x00000000b3007209 */ /* 0x000fc80007810000 */
[----:B------:R-:W-:Y:S02]  /*1c5e0*/  FMNMX.FTZ R0, R182, R0, !PT ;  /* 0x00000000b6007209 */ /* 0x000fe40007810000 */
[----:B0-----:R-:W-:Y:S02]  /*1c5f0*/  FMNMX.FTZ R5, R2, R5, !PT ;  /* 0x0000000502057209 */ /* 0x001fe40007810000 */
[----:B------:R-:W-:-:S03]  /*1c600*/  FMNMX.FTZ R0, R183, R0, !PT ;  /* 0x00000000b7007209 */ /* 0x000fc60007810000 */
[----:B------:R-:W-:Y:S01]  /*1c610*/  FMUL.FTZ R8, R5, R3 ;  /* 0x0000000305087220 */ /* 0x000fe20000410000 */
[----:B------:R-:W-:-:S03]  /*1c620*/  FMNMX.FTZ R0, R170, R0, !PT ;  /* 0x00000000aa007209 */ /* 0x000fc60007810000 */
[-CC-:B------:R-:W-:Y:S01]  /*1c630*/  FFMA.FTZ R184, R184, R3.reuse, -R8.reuse ;  /* 0x00000003b8b87223 */ /* 0x180fe20000010808 */
[----:B------:R-:W-:Y:S01]  /*1c640*/  FMNMX.FTZ R0, R171, R0, !PT ;  /* 0x00000000ab007209 */ /* 0x000fe20007810000 */
[-CC-:B------:R-:W-:Y:S01]  /*1c650*/  FFMA.FTZ R185, R185, R3.reuse, -R8.reuse ;  /* 0x00000003b9b97223 */ /* 0x180fe20000010808 */
[-CC-:B------:R-:W-:Y:S01]  /*1c660*/  FFMA.FTZ R188, R188, R3.reuse, -R8.reuse ;  /* 0x00000003bcbc7223 */ /* 0x180fe20000010808 */
[-CC-:B------:R-:W-:Y:S01]  /*1c670*/  FFMA.FTZ R189, R189, R3.reuse, -R8.reuse ;  /* 0x00000003bdbd7223 */ /* 0x180fe20000010808 */
[----:B------:R-:W-:Y:S01]  /*1c680*/  FMNMX.FTZ R0, R174, R0, !PT ;  /* 0x00000000ae007209 */ /* 0x000fe20007810000 */
[----:B------:R-:W-:Y:S01]  /*1c690*/  MUFU.EX2 R184, R184 ;  /* 0x000000b800b87308 */ /* 0x000fe20000000800 */
[-CC-:B------:R-:W-:Y:S01]  /*1c6a0*/  FFMA.FTZ R176, R176, R3.reuse, -R8.reuse ;  /* 0x00000003b0b07223 */ /* 0x180fe20000010808 */
        /* <DEDUP_REMOVED lines=23> */
[----:B------:R-:W-:-:S02]  /*1c820*/  FFMA.FTZ R8, R157, R3, -R8 ;  /* 0x000000039d087223 */ /* 0x000fc40000010808 */
[----:B------:R-:W-:-:S04]  /*1c830*/  FMNMX.FTZ R0, R155, R0, !PT ;  /* 0x000000009b007209 */ /* 0x000fc80007810000 */
[----:B------:R-:W-:Y:S01]  /*1c840*/  FMNMX.FTZ R0, R158, R0, !PT ;  /* 0x000000009e007209 */ /* 0x000fe20007810000 */
[----:B------:R-:W-:Y:S03]  /*1c850*/  MUFU.EX2 R176, R176 ;  /* 0x000000b000b07308 */ /* 0x000fe60000000800 */
[----:B------:R-:W-:-:S05]  /*1c860*/  FMNMX.FTZ R0, R159, R0, !PT ;  /* 0x000000009f007209 */ /* 0x000fca0007810000 */
[----:B------:R-:W0:Y:S01]  /*1c870*/  SHFL.BFLY PT, R2, R0, 0x2, 0x1f ;  /* 0x0c401f0000027f89 */ /* 0x000e2200000e0000 */
[----:B------:R-:W-:Y:S08]  /*1c880*/  MUFU.EX2 R177, R177 ;  /* 0x000000b100b17308 */ /* 0x000ff00000000800 */
[----:B------:R-:W-:Y:S08]  /*1c890*/  MUFU.EX2 R180, R180 ;  /* 0x000000b400b47308 */ /* 0x000ff00000000800 */
[----:B------:R-:W-:Y:S01]  /*1c8a0*/  MUFU.EX2 R181, R181 ;  /* 0x000000b500b57308 */ /* 0x000fe20000000800 */
[----:B0-----:R-:W-:Y:S01]  /*1c8b0*/  FMNMX.FTZ R2, R0, R2, !PT ;  /* 0x0000000200027209 */ /* 0x001fe20007810000 */
[----:B------:R-:W-:-:S06]  /*1c8c0*/  FADD.FTZ R0, -R5, R15 ;  /* 0x0000000f05007221 */ /* 0x000fcc0000010100 */
[----:B------:R-:W-:Y:S01]  /*1c8d0*/  MUFU.EX2 R168, R168 ;  /* 0x000000a800a87308 */ /* 0x000fe20000000800 */
[----:B------:R-:W0:Y:S01]  /*1c8e0*/  SHFL.BFLY PT, R4, R2, 0x1, 0x1f ;  /* 0x0c201f0002047f89 */ /* 0x000e2200000e0000 */
[----:B------:R-:W-:-:S06]  /*1c8f0*/  FMUL.FTZ R0, R0, R3 ;  /* 0x0000000300007220 */ /* 0x000fcc0000410000 */
[----:B------:R-:W-:Y:S08]  /*1c900*/  MUFU.EX2 R169, R169 ;  /* 0x000000a900a97308 */ /* 0x000ff00000000800 */
[----:B------:R-:W1:Y:S08]  /*1c910*/  MUFU.EX2 R0, R0 ;  /* 0x0000000000007308 */ /* 0x000e700000000800 */
[----:B------:R-:W-:Y:S01]  /*1c920*/  MUFU.EX2 R172, R172 ;  /* 0x000000ac00ac7308 */ /* 0x000fe20000000800 */
[----:B0-----:R-:W-:-:S05]  /*1c930*/  FMNMX.FTZ R4, R2, R4, !PT ;  /* 0x0000000402047209 */ /* 0x001fca0007810000 */
[C---:B------:R-:W-:Y:S01]  /*1c940*/  FADD.FTZ R2, -R4.reuse, R20 ;  /* 0x0000001404027221 */ /* 0x040fe20000010100 */
[-C--:B------:R-:W-:Y:S01]  /*1c950*/  FMUL.FTZ R10, R4, R3.reuse ;  /* 0x00000003040a7220 */ /* 0x080fe20000410000 */
[----:B-1----:R-:W-:Y:S01]  /*1c960*/  FFMA.FTZ R228, R0, R228, R184 ;  /* 0x000000e400e47223 */ /* 0x002fe200000100b8 */
[----:B------:R-:W-:Y:S01]  /*1c970*/  MUFU.EX2 R173, R173 ;  /* 0x000000ad00ad7308 */ /* 0x000fe20000000800 */
[-C--:B------:R-:W-:Y:S01]  /*1c980*/  FMUL.FTZ R2, R2, R3.reuse ;  /* 0x0000000302027220 */ /* 0x080fe20000410000 */
[-CC-:B------:R-:W-:Y:S01]  /*1c990*/  FFMA.FTZ R186, R186, R3.reuse, -R10.reuse ;  /* 0x00000003baba7223 */ /* 0x180fe2000001080a */
[-CC-:B------:R-:W-:Y:S01]  /*1c9a0*/  FFMA.FTZ R187, R187, R3.reuse, -R10.reuse ;  /* 0x00000003bbbb7223 */ /* 0x180fe2000001080a */
[-CC-:B------:R-:W-:Y:S01]  /*1c9b0*/  FFMA.FTZ R190, R190, R3.reuse, -R10.reuse ;  /* 0x00000003bebe7223 */ /* 0x180fe2000001080a */
[-CC-:B------:R-:W-:Y:S01]  /*1c9c0*/  FFMA.FTZ R191, R191, R3.reuse, -R10.reuse ;  /* 0x00000003bfbf7223 */ /* 0x180fe2000001080a */
[-CC-:B------:R-:W-:Y:S01]  /*1c9d0*/  FFMA.FTZ R178, R178, R3.reuse, -R10.reuse ;  /* 0x00000003b2b27223 */ /* 0x180fe2000001080a */
[-CC-:B------:R-:W-:Y:S01]  /*1c9e0*/  FFMA.FTZ R179, R179, R3.reuse, -R10.reuse ;  /* 0x00000003b3b37223 */ /* 0x180fe2000001080a */
[----:B------:R-:W-:Y:S01]  /*1c9f0*/  MUFU.EX2 R2, R2 ;  /* 0x0000000200027308 */ /* 0x000fe20000000800 */
[-C--:B------:R-:W-:Y:S01]  /*1ca00*/  FFMA.FTZ R182, R182, R3.reuse, -R10 ;  /* 0x00000003b6b67223 */ /* 0x080fe2000001080a */
[----:B------:R-:W-:Y:S01]  /*1ca10*/  FADD.FTZ R7, R185, R228 ;  /* 0x000000e4b9077221 */ /* 0x000fe20000010000 */
[-CC-:B------:R-:W-:Y:S01]  /*1ca20*/  FFMA.FTZ R183, R183, R3.reuse, -R10.reuse ;  /* 0x00000003b7b77223 */ /* 0x180fe2000001080a */
[-CC-:B------:R-:W-:Y:S01]  /*1ca30*/  FFMA.FTZ R170, R170, R3.reuse, -R10.reuse ;  /* 0x00000003aaaa7223 */ /* 0x180fe2000001080a */
[-CC-:B------:R-:W-:Y:S01]  /*1ca40*/  FFMA.FTZ R171, R171, R3.reuse, -R10.reuse ;  /* 0x00000003abab7223 */ /* 0x180fe2000001080a */
[----:B------:R-:W-:Y:S01]  /*1ca50*/  FADD.FTZ R7, R188, R7 ;  /* 0x00000007bc077221 */ /* 0x000fe20000010000 */
[-CC-:B------:R-:W-:Y:S01]  /*1ca60*/  FFMA.FTZ R174, R174, R3.reuse, -R10.reuse ;  /* 0x00000003aeae7223 */ /* 0x180fe2000001080a */
[----:B------:R-:W0:Y:S01]  /*1ca70*/  MUFU.EX2 R186, R186 ;  /* 0x000000ba00ba7308 */ /* 0x000e220000000800 */
[-CC-:B------:R-:W-:Y:S01]  /*1ca80*/  FFMA.FTZ R175, R175, R3.reuse, -R10.reuse ;  /* 0x00000003afaf7223 */ /* 0x180fe2000001080a */
[----:B------:R-:W-:Y:S01]  /*1ca90*/  FADD.FTZ R7, R189, R7 ;  /* 0x00000007bd077221 */ /* 0x000fe20000010000 */
[-CC-:B------:R-:W-:Y:S01]  /*1caa0*/  FFMA.FTZ R162, R162, R3.reuse, -R10.reuse ;  /* 0x00000003a2a27223 */ /* 0x180fe2000001080a */
[-CC-:B------:R-:W-:Y:S01]  /*1cab0*/  FFMA.FTZ R163, R163, R3.reuse, -R10.reuse ;  /* 0x00000003a3a37223 */ /* 0x180fe2000001080a */
[-CC-:B------:R-:W-:Y:S01]  /*1cac0*/  FFMA.FTZ R166, R166, R3.reuse, -R10.reuse ;  /* 0x00000003a6a67223 */ /* 0x180fe2000001080a */
[----:B------:R-:W-:Y:S01]  /*1cad0*/  FADD.FTZ R7, R176, R7 ;  /* 0x00000007b0077221 */ /* 0x000fe20000010000 */
[-CC-:B------:R-:W-:Y:S01]  /*1cae0*/  FFMA.FTZ R167, R167, R3.reuse, -R10.reuse ;  /* 0x00000003a7a77223 */ /* 0x180fe2000001080a */
[----:B------:R-:W1:Y:S01]  /*1caf0*/  MUFU.EX2 R187, R187 ;  /* 0x000000bb00bb7308 */ /* 0x000e620000000800 */
[-CC-:B------:R-:W-:Y:S01]  /*1cb00*/  FFMA.FTZ R154, R154, R3.reuse, -R10.reuse ;  /* 0x000000039a9a7223 */ /* 0x180fe2000001080a */
[----:B------:R-:W-:Y:S01]  /*1cb10*/  FADD.FTZ R7, R177, R7 ;  /* 0x00000007b1077221 */ /* 0x000fe20000010000 */
[-CC-:B------:R-:W-:Y:S01]  /*1cb20*/  FFMA.FTZ R155, R155, R3.reuse, -R10.reuse ;  /* 0x000000039b9b7223 */ /* 0x180fe2000001080a */
[-CC-:B------:R-:W-:Y:S01]  /*1cb30*/  FFMA.FTZ R158, R158, R3.reuse, -R10.reuse ;  /* 0x000000039e9e7223 */ /* 0x180fe2000001080a */
[----:B------:R-:W-:Y:S01]  /*1cb40*/  FFMA.FTZ R195, R159, R3, -R10 ;  /* 0x000000039fc37223 */ /* 0x000fe2000001080a */
[----:B------:R-:W-:-:S02]  /*1cb50*/  FADD.FTZ R7, R180, R7 ;  /* 0x00000007b4077221 */ /* 0x000fc40000010000 */
[----:B------:R-:W3:Y:S01]  /*1cb60*/  MUFU.EX2 R190, R190 ;  /* 0x000000be00be7308 */ /* 0x000ee20000000800 */
[----:B0-----:R-:W-:Y:S01]  /*1cb70*/  FFMA.FTZ R227, R2, R227, R186 ;  /* 0x000000e302e37223 */ /* 0x001fe200000100ba */
[----:B------:R-:W-:-:S04]  /*1cb80*/  FADD.FTZ R7, R181, R7 ;  /* 0x00000007b5077221 */ /* 0x000fc80000010000 */
[----:B------:R-:W-:Y:S02]  /*1cb90*/  FADD.FTZ R7, R168, R7 ;  /* 0x00000007a8077221 */ /* 0x000fe40000010000 */
[----:B------:R-:W0:Y:S02]  /*1cba0*/  MUFU.EX2 R191, R191 ;  /* 0x000000bf00bf7308 */ /* 0x000e240000000800 */
[----:B------:R-:W-:-:S04]  /*1cbb0*/  FADD.FTZ R7, R169, R7 ;  /* 0x00000007a9077221 */ /* 0x000fc80000010000 */
[----:B------:R-:W-:Y:S02]  /*1cbc0*/  FADD.FTZ R7, R172, R7 ;  /* 0x00000007ac077221 */ /* 0x000fe40000010000 */
[----:B------:R-:W4:Y:S01]  /*1cbd0*/  MUFU.EX2 R178, R178 ;  /* 0x000000b200b27308 */ /* 0x000f220000000800 */
[----:B--2---:R-:W-:Y:S01]  /*1cbe0*/  PRMT R9, R11, 0x654, R9 ;  /* 0x000006540b097816 */ /* 0x004fe20000000009 */
[----:B------:R-:W-:-:S03]  /*1cbf0*/  FADD.FTZ R7, R173, R7 ;  /* 0x00000007ad077221 */ /* 0x000fc60000010000 */
[----:B------:R1:W-:Y:S03]  /*1cc00*/  SYNCS.ARRIVE.TRANS64.RED.A1T0 RZ, [R9+URZ], RZ ;  /* 0x000000ff09ff79a7 */ /* 0x0003e6000810043f */
[----:B------:R-:W2:Y:S01]  /*1cc10*/  MUFU.EX2 R179, R179 ;  /* 0x000000b300b37308 */ /* 0x000ea20000000800 */
[----:B-1----:R-:W-:-:S07]  /*1cc20*/  FADD.FTZ R9, R187, R227 ;  /* 0x000000e3bb097221 */ /* 0x002fce0000010000 */
[----:B------:R-:W1:Y:S01]  /*1cc30*/  MUFU.EX2 R182, R182 ;  /* 0x000000b600b67308 */ /* 0x000e620000000800 */
[----:B---3--:R-:W-:-:S04]  /*1cc40*/  FADD.FTZ R9, R190, R9 ;  /* 0x00000009be097221 */ /* 0x008fc80000010000 */
[----:B0-----:R-:W-:-:S03]  /*1cc50*/  FADD.FTZ R9, R191, R9 ;  /* 0x00000009bf097221 */ /* 0x001fc60000010000 */
[----:B------:R-:W0:Y:S01]  /*1cc60*/  MUFU.EX2 R183, R183 ;  /* 0x000000b700b77308 */ /* 0x000e220000000800 */
[----:B----4-:R-:W-:-:S04]  /*1cc70*/  FADD.FTZ R9, R178, R9 ;  /* 0x00000009b2097221 */ /* 0x010fc80000010000 */
[----:B--2---:R-:W-:-:S03]  /*1cc80*/  FADD.FTZ R9, R179, R9 ;  /* 0x00000009b3097221 */ /* 0x004fc60000010000 */
[----:B------:R-:W2:Y:S01]  /*1cc90*/  MUFU.EX2 R170, R170 ;  /* 0x000000aa00aa7308 */ /* 0x000ea20000000800 */
[----:B-1----:R-:W-:-:S07]  /*1cca0*/  FADD.FTZ R9, R182, R9 ;  /* 0x00000009b6097221 */ /* 0x002fce0000010000 */
[----:B------:R-:W1:Y:S01]  /*1ccb0*/  MUFU.EX2 R171, R171 ;  /* 0x000000ab00ab7308 */ /* 0x000e620000000800 */
[----:B0-----:R-:W-:-:S07]  /*1ccc0*/  FADD.FTZ R9, R183, R9 ;  /* 0x00000009b7097221 */ /* 0x001fce0000010000 */
[----:B------:R-:W0:Y:S01]  /*1ccd0*/  MUFU.EX2 R174, R174 ;  /* 0x000000ae00ae7308 */ /* 0x000e220000000800 */
[----:B--2---:R-:W-:-:S07]  /*1cce0*/  FADD.FTZ R9, R170, R9 ;  /* 0x00000009aa097221 */ /* 0x004fce0000010000 */
        /* <DEDUP_REMOVED lines=33> */
[----:B0-----:R-:W-:Y:S01]  /*1cf00*/  FADD.FTZ R9, R158, R9 ;  /* 0x000000099e097221 */ /* 0x001fe20000010000 */
[----:B--2---:R-:W-:-:S03]  /*1cf10*/  FADD.FTZ R228, R8, R7 ;  /* 0x0000000708e47221 */ /* 0x004fc60000010000 */
[----:B-1----:R-:W-:Y:S01]  /*1cf20*/  FADD.FTZ R227, R195, R9 ;  /* 0x00000009c3e37221 */ /* 0x002fe20000010000 */
[----:B------:R-:W-:Y:S06]  /*1cf30*/  @!P0 BRA `(.L_x_649) ;  /* 0x0000000000048947 */ /* 0x000fec0003800000 */
[----:B------:R-:W-:Y:S01]  /*1cf40*/  BPT.TRAP 0x1 ;  /* 0x000000040000795c */ /* 0x000fe20000300000 */
.L_x_649:
[----:B------:R-:W2:Y:S01]  /*1cf50*/  LDL R7, [R1+0x60] ;  /* 0x0000600001077983 */ /* 0x000ea20000100800 */
[----:B------:R-:W-:Y:S01]  /*1cf60*/  VIADD R6, R6, 0x38860 ;  /* 0x0003886006067836 */ /* 0x000fe20000000000 */
[----:B------:R-:W-:Y:S01]  /*1cf70*/  F2FP.BF16.F32.PACK_AB R194, R8, R156 ;  /* 0x0000009c08c2723e */ /* 0x000fe200000010ff */
[----:B------:R-:W-:Y:S01]  /*1cf80*/  IMAD.MOV.U32 R20, RZ, RZ, R4 ;  /* 0x000000ffff147224 */ /* 0x000fe200078e0004 */
[----:B------:R-:W-:Y:S01]  /*1cf90*/  F2FP.BF16.F32.PACK_AB R208, R185, R184 ;  /* 0x000000b8b9d0723e */ /* 0x000fe200000010ff */
[----:B------:R-:W-:Y:S01]  /*1cfa0*/  IMAD.MOV.U32 R15, RZ, RZ, R5 ;  /* 0x000000ffff0f7224 */ /* 0x000fe200078e0005 */
[----:B------:R-:W-:Y:S01]  /*1cfb0*/  PRMT R6, R11, 0x654, R6 ;  /* 0x000006540b067816 */ /* 0x000fe20000000006 */
[----:B------:R-:W-:Y:S01]  /*1cfc0*/  IMAD.MOV.U32 R14, RZ, RZ, R229 ;  /* 0x000000ffff0e7224 */ /* 0x000fe200078e00e5 */
[----:B------:R-:W-:Y:S01]  /*1cfd0*/  F2FP.BF16.F32.PACK_AB R209, R187, R186 ;  /* 0x000000babbd1723e */ /* 0x000fe200000010ff */
[----:B------:R-:W-:Y:S01]  /*1cfe0*/  IMAD.MOV.U32 R8, RZ, RZ, R226 ;  /* 0x000000ffff087224 */ /* 0x000fe200078e00e2 */
[----:B------:R0:W-:Y:S01]  /*1cff0*/  SYNCS.ARRIVE.TRANS64.RED.A1T0 RZ, [R6+URZ], RZ ;  /* 0x000000ff06ff79a7 */ /* 0x0001e2000810043f */
[----:B------:R-:W-:-:S02]  /*1d000*/  F2FP.BF16.F32.PACK_AB R210, R189, R188 ;  /* 0x000000bcbdd2723e */ /* 0x000fc400000010ff */
[----:B------:R-:W-:Y:S02]  /*1d010*/  F2FP.BF16.F32.PACK_AB R211, R191, R190 ;  /* 0x000000bebfd3723e */ /* 0x000fe400000010ff */
[----:B------:R-:W-:Y:S02]  /*1d020*/  F2FP.BF16.F32.PACK_AB R204, R177, R176 ;  /* 0x000000b0b1cc723e */ /* 0x000fe400000010ff */
        /* <DEDUP_REMOVED lines=14> */
[C---:B--2---:R-:W-:Y:S01]  /*1d110*/  ISETP.GT.AND P1, PT, R21.reuse, R7, PT ;  /* 0x000000071500720c */ /* 0x044fe20003f24270 */
[----:B------:R-:W-:-:S12]  /*1d120*/  VIADD R21, R21, 0xffffffff ;  /* 0xffffffff15157836 */ /* 0x000fd80000000000 */
[----:B0-----:R-:W-:Y:S05]  /*1d130*/  @P1 BRA `(.L_x_650) ;  /* 0xffffffb400c81947 */ /* 0x001fea000383ffff */
.L_x_637:
[----:B------:R-:W-:Y:S05]  /*1d140*/  BSYNC B0 ;  /* 0x0000000000007941 */ /* 0x000fea0003800000 */
.L_x_636:
        /* <DEDUP_REMOVED lines=131> */
.L_x_651:
[----:B------:R-:W-:Y:S01]  /*1d980*/  IMAD R2, R226, 0x8, R23 ;  /* 0x00000008e2027824 */ /* 0x000fe200078e0217 */
[----:B------:R-:W-:-:S04]  /*1d990*/  SHF.L.U32 R0, R229, 0x1f, RZ ;  /* 0x0000001fe5007819 */ /* 0x000fc800000006ff */
[----:B------:R0:W1:Y:S01]  /*1d9a0*/  SYNCS.PHASECHK.TRANS64.TRYWAIT P1, [R2+URZ+0x38850], R0 ;  /* 0x03885000020075a7 */ /* 0x000062000802017f */
[----:B------:R-:W-:Y:S05]  /*1d9b0*/  @!P0 BRA `(.L_x_652) ;  /* 0x0000000000048947 */ /* 0x000fea0003800000 */
[----:B------:R-:W-:Y:S01]  /*1d9c0*/  BPT.TRAP 0x1 ;  /* 0x000000040000795c */ /* 0x000fe20000300000 */
.L_x_652:
[----:B------:R-:W-:Y:S04]  /*1d9d0*/  BSSY B0, `(.L_x_653) ;  /* 0x0000004000007945 */ /* 0x000fe80003800000 */
[----:B-1----:R-:W-:Y:S05]  /*1d9e0*/  @P1 BRA `(.L_x_654) ;  /* 0x0000000000081947 */ /* 0x002fea0003800000 */
[----:B------:R-:W1:Y:S02]  /*1d9f0*/  SYNCS.PHASECHK.TRANS64.TRYWAIT P1, [R2+URZ+0x38850], R0 ;  /* 0x03885000020075a7 */ /* 0x000e64000802017f */
[----:B-1----:R-:W-:Y:S05]  /*1da00*/  @!P1 BRA `(.L_x_655) ;  /* 0x000000e000389947 */ /* 0x002fea0003800000 */
.L_x_654:
[----:B------:R-:W-:Y:S05]  /*1da10*/  BSYNC B0 ;  /* 0x0000000000007941 */ /* 0x000fea0003800000 */
.L_x_653:
[----:B------:R-:W-:Y:S01]  /*1da20*/  VIADD R23, R23, 0x400 ;  /* 0x0000040017177836 */ /* 0x000fe20000000000 */
[----:B------:R-:W-:Y:S01]  /*1da30*/  WARPGROUP.ARRIVE ;  /* 0x00000000000079c5 */ /* 0x000fe20000000000 */
[----:B------:R-:W-:Y:S01]  /*1da40*/  IMAD.MOV.U32 R7, RZ, RZ, 0x40000040 ;  /* 0x40000040ff077424 */ /* 0x000fe200078e00ff */
[----:B------:R-:W-:Y:S01]  /*1da50*/  MOV R9, 0x40000040 ;  /* 0x4000004000097802 */ /* 0x000fe20000000f00 */
[----:B01----:R-:W0:Y:S01]  /*1da60*/  SHFL.BFLY PT, R0, R227, 0x2, 0x1f ;  /* 0x0c401f00e3007f89 */ /* 0x003e2200000e0000 */
[----:B------:R-:W-:Y:S01]  /*1da70*/  SHF.R.U32.HI R23, RZ, 0x4, R23 ;  /* 0x00000004ff177819 */ /* 0x000fe20000011617 */
[----:B------:R-:W-:Y:S01]  /*1da80*/  IMAD.MOV.U32 R184, RZ, RZ, -0x800000 ;  /* 0xff800000ffb87424 */ /* 0x000fe200078e00ff */
[----:B------:R-:W-:Y:S01]  /*1da90*/  R2UR UR7, R7 ;  /* 0x00000000070772ca */ /* 0x000fe200000e0000 */
[----:B------:R-:W-:Y:S01]  /*1daa0*/  IMAD.MOV.U32 R7, RZ, RZ, 0x40000040 ;  /* 0x40000040ff077424 */ /* 0x000fe200078e00ff */
[----:B------:R-:W-:Y:S01]  /*1dab0*/  LOP3.LUT R23, R23, 0x3fff, RZ, 0xc0, !PT ;  /* 0x00003fff17177812 */ /* 0x000fe200078ec0ff */
[----:B------:R-:W-:-:S03]  /*1dac0*/  IMAD.MOV.U32 R185, RZ, RZ, -0x800000 ;  /* 0xff800000ffb97424 */ /* 0x000fc600078e00ff */
[----:B------:R-:W-:-:S05]  /*1dad0*/  LOP3.LUT R23, R23, 0x2800000, RZ, 0xfc, !PT ;  /* 0x0280000017177812 */ /* 0x000fca00078efcff */
[----:B------:R-:W-:Y:S02]  /*1dae0*/  IMAD R6, R226, 0xa00, R23 ;  /* 0x00000a00e2067824 */ /* 0x000fe400078e0217 */
[----:B------:R-:W-:Y:S02]  /*1daf0*/  IMAD.MOV.U32 R23, RZ, RZ, RZ ;  /* 0x000000ffff177224 */ /* 0x000fe400078e00ff */
[C---:B------:R-:W-:Y:S01]  /*1db00*/  VIADD R8, R6.reuse, 0x80 ;  /* 0x0000008006087836 */ /* 0x040fe20000000000 */
[----:B------:R-:W-:Y:S01]  /*1db10*/  R2UR UR6, R6 ;  /* 0x00000000060672ca */ /* 0x000fe200000e0000 */
[----:B0-----:R-:W-:-:S12]  /*1db20*/  FADD.FTZ R0, R0, R227 ;  /* 0x000000e300007221 */ /* 0x001fd80000010000 */
        /* <DEDUP_REMOVED lines=20> */
[----:B------:R-:W0:Y:S02]  /*1dc70*/  SHFL.BFLY PT, R8, R0, 0x1, 0x1f ;  /* 0x0c201f0000087f89 */ /* 0x000e2400000e0000 */
[----:B0-----:R-:W-:Y:S01]  /*1dc80*/  FADD.FTZ R8, R0, R8 ;  /* 0x0000000800087221 */ /* 0x001fe20000010000 */
[----:B------:R-:W-:-:S04]  /*1dc90*/  IMAD.MOV.U32 R0, RZ, RZ, RZ ;  /* 0x000000ffff007224 */ /* 0x000fc800078e00ff */
[----:B------:R-:W-:-:S13]  /*1dca0*/  FSETP.NE.FTZ.AND P2, PT, R8, RZ, PT ;  /* 0x000000ff0800720b */ /* 0x000fda0003f55000 */
[----:B------:R-:W-:Y:S01]  /*1dcb0*/  @P2 MUFU.RCP R0, R8 ;  /* 0x0000000800002308 */ /* 0x000fe20000001000 */
[----:B------:R-:W-:Y:S02]  /*1dcc0*/  WARPGROUP.DEPBAR.LE gsb0, 0x0 ;  /* 0x00008000000079c5 */ /* 0x000fe40000010000 */
[----:B------:R-:W-:-:S06]  /*1dcd0*/  WARPGROUP.ARRIVE ;  /* 0x00000000000079c5 */ /* 0x000fcc0000000000 */
[----:B------:R-:W-:Y:S01]  /*1dce0*/  HGMMA.64x256x16.F32.BF16 R24, R196, gdesc[UR4].tnspB, R24, gsb0 ;  /* 0x43e00004c4187df0 */ /* 0x000fe20008001818 */
[----:B------:R-:W-:Y:S02]  /*1dcf0*/  R2UR UR6, R6 ;  /* 0x00000000060672ca */ /* 0x000fe400000e0000 */
[----:B------:R-:W-:Y:S01]  /*1dd00*/  R2UR UR7, R7 ;  /* 0x00000000070772ca */ /* 0x000fe200000e0000 */
[----:B------:R-:W0:Y:S02]  /*1dd10*/  SHFL.BFLY PT, R6, R228, 0x2, 0x1f ;  /* 0x0c401f00e4067f89 */ /* 0x000e2400000e0000 */
[----:B0-----:R-:W-:-:S05]  /*1dd20*/  FADD.FTZ R228, R6, R228 ;  /* 0x000000e406e47221 */ /* 0x001fca0000010000 */
[----:B------:R-:W0:Y:S02]  /*1dd30*/  SHFL.BFLY PT, R6, R228, 0x1, 0x1f ;  /* 0x0c201f00e4067f89 */ /* 0x000e2400000e0000 */
[----:B0-----:R-:W-:-:S05]  /*1dd40*/  FADD.FTZ R6, R228, R6 ;  /* 0x00000006e4067221 */ /* 0x001fca0000010000 */
[----:B------:R-:W-:-:S13]  /*1dd50*/  FSETP.NE.FTZ.AND P1, PT, R6, RZ, PT ;  /* 0x000000ff0600720b */ /* 0x000fda0003f35000 */
[----:B------:R-:W-:Y:S08]  /*1dd60*/  @P1 MUFU.RCP R23, R6 ;  /* 0x0000000600171308 */ /* 0x000ff00000001000 */
[----:B------:R-:W0:Y:S08]  /*1dd70*/  @P1 MUFU.LG2 R7, R6 ;  /* 0x0000000600071308 */ /* 0x000e300000000c00 */
[----:B------:R1:W2:Y:S02]  /*1dd80*/  @P2 MUFU.LG2 R6, R8 ;  /* 0x0000000800062308 */ /* 0x0002a40000000c00 */
[----:B-1----:R-:W-:Y:S01]  /*1dd90*/  @P1 FMUL.FTZ R8, R3, 0.69314718246459960938 ;  /* 0x3f31721803081820 */ /* 0x002fe20000410000 */
[----:B0-----:R-:W-:Y:S01]  /*1dda0*/  @P1 FMUL.FTZ R7, R7, 0.69314718246459960938 ;  /* 0x3f31721807071820 */ /* 0x001fe20000410000 */
[----:B------:R-:W-:-:S03]  /*1ddb0*/  @P2 FMUL.FTZ R3, R3, 0.69314718246459960938 ;  /* 0x3f31721803032820 */ /* 0x000fc60000410000 */
[----:B------:R-:W-:Y:S01]  /*1ddc0*/  @P1 FFMA.FTZ R184, R8, R5, R7 ;  /* 0x0000000508b81223 */ /* 0x000fe20000010007 */
[----:B--2---:R-:W-:-:S04]  /*1ddd0*/  @P2 FMUL.FTZ R6, R6, 0.69314718246459960938 ;  /* 0x3f31721806062820 */ /* 0x004fc80000410000 */
[----:B------:R-:W-:Y:S01]  /*1dde0*/  @P2 FFMA.FTZ R185, R3, R4, R6 ;  /* 0x0000000403b92223 */ /* 0x000fe20000010006 */
[----:B------:R-:W-:Y:S02]  /*1ddf0*/  WARPGROUP.DEPBAR.LE gsb0, 0x0 ;  /* 0x00008000000079c5 */ /* 0x000fe40000010000 */
[----:B------:R-:W-:-:S06]  /*1de00*/  WARPGROUP.ARRIVE ;  /* 0x00000000000079c5 */ /* 0x000fcc0000000000 */
[----:B------:R-:W-:Y:S03]  /*1de10*/  HGMMA.64x256x16.F32.BF16 R24, R192, gdesc[UR4].tnspB, R24, gsb0 ;  /* 0x43e00004c0187df0 */ /* 0x000fe60008001818 */
[----:B------:R-:W-:Y:S02]  /*1de20*/  WARPGROUP.DEPBAR.LE gsb0, 0x0 ;  /* 0x00008000000079c5 */ /* 0x000fe40000010000 */
[----:B------:R-:W-:Y:S05]  /*1de30*/  @!P0 BRA `(.L_x_656) ;  /* 0x0000000000048947 */ /* 0x000fea0003800000 */
[----:B------:R-:W-:Y:S01]  /*1de40*/  BPT.TRAP 0x1 ;  /* 0x000000040000795c */ /* 0x000fe20000300000 */
.L_x_656:
[----:B------:R-:W2:Y:S01]  /*1de50*/  LDL.LU R3, [R1+0x64] ;  /* 0x0000640001037983 */ /* 0x000ea20000300800 */
[----:B------:R-:W-:-:S03]  /*1de60*/  VIADD R2, R2, 0x38860 ;  /* 0x0003886002027836 */ /* 0x000fc60000000000 */
[----:B------:R-:W3:Y:S01]  /*1de70*/  LDL.LU R186, [R1+0x80] ;  /* 0x0000800001ba7983 */ /* 0x000ee20000300800 */
[----:B------:R-:W-:Y:S02]  /*1de80*/  VIADD R226, R226, 0x1 ;  /* 0x00000001e2e27836 */ /* 0x000fe40000000000 */
        /* <DEDUP_REMOVED lines=8> */
[----:B------:R-:W-:Y:S01]  /*1df10*/  ISETP.NE.AND P1, PT, R226, 0x2, PT ;  /* 0x00000002e200780c */ /* 0x000fe20003f25270 */
        /* <DEDUP_REMOVED lines=114> */
[----:B------:R-:W-:-:S02]  /*1e640*/  PLOP3.LUT P0, PT, PT, PT, PT, 0x8, 0x0 ;  /* 0x000000000000781c */ /* 0x000fc40003f0e170 */
[----:B------:R-:W-:Y:S02]  /*1e650*/  SEL R226, R226, RZ, P1 ;  /* 0x000000ffe2e27207 */ /* 0x000fe40000800000 */
[----:B--2---:R-:W-:Y:S01]  /*1e660*/  PRMT R2, R3, 0x654, R2 ;  /* 0x0000065403027816 */ /* 0x004fe20000000002 */
[----:B---3--:R-:W-:-:S03]  /*1e670*/  VIADD R186, R186, 0x1 ;  /* 0x00000001baba7836 */ /* 0x008fc60000000000 */
[----:B------:R0:W-:Y:S02]  /*1e680*/  SYNCS.ARRIVE.TRANS64.RED.A1T0 RZ, [R2+URZ], RZ ;  /* 0x000000ff02ff79a7 */ /* 0x0001e4000810043f */
[----:B------:R1:W-:Y:S01]  /*1e690*/  STL [R1+0x80], R186 ;  /* 0x000080ba01007387 */ /* 0x0003e20000100800 */
[-C--:B------:R-:W-:Y:S01]  /*1e6a0*/  FMUL.FTZ R3, R89, R23.reuse ;  /* 0x0000001759037220 */ /* 0x080fe20000410000 */
[-C--:B------:R-:W-:Y:S01]  /*1e6b0*/  FMUL.FTZ R89, R107, R0.reuse ;  /* 0x000000006b597220 */ /* 0x080fe20000410000 */
[----:B0-----:R-:W-:Y:S01]  /*1e6c0*/  FMUL.FTZ R2, R88, R23 ;  /* 0x0000001758027220 */ /* 0x001fe20000410000 */
[-C--:B------:R-:W-:Y:S01]  /*1e6d0*/  FMUL.FTZ R88, R106, R0.reuse ;  /* 0x000000006a587220 */ /* 0x080fe20000410000 */
[-C--:B------:R-:W-:Y:S01]  /*1e6e0*/  FMUL.FTZ R106, R142, R0.reuse ;  /* 0x000000008e6a7220 */ /* 0x080fe20000410000 */
[----:B------:R-:W-:Y:S01]  /*1e6f0*/  FMUL.FTZ R107, R143, R0 ;  /* 0x000000008f6b7220 */ /* 0x000fe20000410000 */
[----:B------:R-:W-:-:S04]  /*1e700*/  SEL R0, RZ, 0x1, P1 ;  /* 0x00000001ff007807 */ /* 0x000fc80000800000 */
[----:B-1----:R-:W-:-:S07]  /*1e710*/  LOP3.LUT R229, R229, R0, RZ, 0x3c, !PT ;  /* 0x00000000e5e57212 */ /* 0x002fce00078e3cff */
.L_x_566:
[----:B------:R-:W0:Y:S08]  /*1e720*/  S2UR UR4, SR_CgaCtaId ;  /* 0x00000000000479c3 */ /* 0x000e300000008800 */
[----:B------:R-:W-:Y:S01]  /*1e730*/  BAR.SYNC.DEFER_BLOCKING 0x5, 0x180 ;  /* 0x0146000000007b1d */ /* 0x000fe20000010000 */
[----:B------:R-:W-:-:S05]  /*1e740*/  MOV R23, 0x400 ;  /* 0x0000040000177802 */ /* 0x000fca0000000f00 */
[----:B------:R-:W-:Y:S01]  /*1e750*/  BSSY B0, `(.L_x_657) ;  /* 0x0000481000007945 */ /* 0x000fe20003800000 */
[----:B0-----:R-:W-:-:S05]  /*1e760*/  IMAD.U32 R0, RZ, RZ, UR4 ;  /* 0x00000004ff007e24 */ /* 0x001fca000f8e00ff */
[----:B------:R0:W-:Y:S01]  /*1e770*/  STL [R1+0x64], R0 ;  /* 0x0000640001007387 */ /* 0x0001e20000100800 */
[----:B------:R-:W-:-:S05]  /*1e780*/  LEA R23, R0, R23, 0x18 ;  /* 0x0000001700177211 */ /* 0x000fca00078ec0ff */
[----:B------:R0:W1:Y:S01]  /*1e790*/  LDS.128 R128, [R23+0x388d0] ;  /* 0x0388d00017807984 */ /* 0x0000620000000c00 */
[----:B------:R-:W-:Y:S06]  /*1e7a0*/  BAR.ARV 0x4, 0x180 ;  /* 0x0106000000007b1d */ /* 0x000fec0000002000 */
[----:B------:R-:W-:Y:S05]  /*1e7b0*/  @P0 BRA `(.L_x_658) ;  /* 0x0000003800300947 */ /* 0x000fea0003800000 */
[----:B------:R-:W2:Y:S01]  /*1e7c0*/  LDL R56, [R1+0x198] ;  /* 0x0001980001387983 */ /* 0x000ea20000100800 */
[----:B0-----:R-:W0:Y:S01]  /*1e7d0*/  S2R R0, SR_SWINHI ;  /* 0x0000000000007919 */ /* 0x001e220000002f00 */
[----:B------:R-:W-:Y:S01]  /*1e7e0*/  F2FP.BF16.F32.PACK_AB R58, R181, R180 ;  /* 0x000000b4b53a723e */ /* 0x000fe200000010ff */
[----:B------:R-:W-:Y:S01]  /*1e7f0*/  ULDC.64 UR6, c[0x0][0xc00] ;  /* 0x0003000000067ab9 */ /* 0x000fe20000000a00 */
[----:B------:R-:W-:Y:S01]  /*1e800*/  F2FP.BF16.F32.PACK_AB R59, R31, R30 ;  /* 0x0000001e1f3b723e */ /* 0x000fe200000010ff */
[----:B------:R-:W3:Y:S01]  /*1e810*/  LDL.LU R118, [R1+0x78] ;  /* 0x0000780001767983 */ /* 0x000ee20000300800 */
[----:B------:R-:W-:Y:S01]  /*1e820*/  F2FP.BF16.F32.PACK_AB R60, R179, R178 ;  /* 0x000000b2b33c723e */ /* 0x000fe200000010ff */
[----:B------:R-:W-:Y:S01]  /*1e830*/  ULDC.64 UR4, c[0x0][0xc08] ;  /* 0x0003020000047ab9 */ /* 0x000fe20000000a00 */
[----:B------:R-:W-:Y:S01]  /*1e840*/  F2FP.BF16.F32.PACK_AB R61, R35, R34 ;  /* 0x00000022233d723e */ /* 0x000fe200000010ff */
[----:B------:R-:W4:Y:S01]  /*1e850*/  LDL.LU R117, [R1+0x7c] ;  /* 0x00007c0001757983 */ /* 0x000f220000300800 */
[----:B------:R-:W-:-:S02]  /*1e860*/  F2FP.BF16.F32.PACK_AB R62, R177, R176 ;  /* 0x000000b0b13e723e */ /* 0x000fc400000010ff */
[----:B------:R-:W-:Y:S01]  /*1e870*/  F2FP.BF16.F32.PACK_AB R63, R39, R38 ;  /* 0x00000026273f723e */ /* 0x000fe200000010ff */
[----:B------:R-:W4:Y:S01]  /*1e880*/  LDL.LU R116, [R1+0x70] ;  /* 0x0000700001747983 */ /* 0x000f220000300800 */
[----:B------:R-:W-:Y:S02]  /*1e890*/  MOV R114, R23 ;  /* 0x0000001700727202 */ /* 0x000fe40000000f00 */
[----:B0-----:R-:W-:Y:S01]  /*1e8a0*/  MOV R115, R0 ;  /* 0x0000000000737202 */ /* 0x001fe20000000f00 */
[----:B------:R-:W-:Y:S02]  /*1e8b0*/  BAR.SYNC.DEFER_BLOCKING 0x1, 0x100 ;  /* 0x0044000000007b1d */ /* 0x000fe40000010000 */
[----:B--2---:R-:W-:-:S03]  /*1e8c0*/  IMAD.WIDE R112, R56, 0x2, R114 ;  /* 0x0000000238707825 */ /* 0x004fc600078e0272 */
[----:B------:R-:W-:Y:S01]  /*1e8d0*/  LOP3.LUT R0, R112, 0x380, RZ, 0xc0, !PT ;  /* 0x0000038070007812 */ /* 0x000fe200078ec0ff */
[----:B------:R-:W-:-:S03]  /*1e8e0*/  IMAD.MOV.U32 R57, RZ, RZ, R113 ;  /* 0x000000ffff397224 */ /* 0x000fc600078e0071 */
[----:B------:R-:W-:-:S04]  /*1e8f0*/  SHF.R.U64 R0, R0, 0x3, RZ ;  /* 0x0000000300007819 */ /* 0x000fc800000012ff */
[----:B------:R-:W-:-:S04]  /*1e900*/  LOP3.LUT R56, R0, R112, RZ, 0x3c, !PT ;  /* 0x0000007000387212 */ /* 0x000fc800078e3cff */
[----:B------:R-:W-:Y:S02]  /*1e910*/  MOV R0, R56 ;  /* 0x0000003800007202 */ /* 0x000fe40000000f00 */
[----:B------:R-:W-:Y:S02]  /*1e920*/  F2FP.BF16.F32.PACK_AB R56, R183, R182 ;  /* 0x000000b6b738723e */ /* 0x000fe400000010ff */
[----:B------:R-:W-:-:S05]  /*1e930*/  F2FP.BF16.F32.PACK_AB R57, R27, R26 ;  /* 0x0000001a1b39723e */ /* 0x000fca00000010ff */
[----:B------:R0:W-:Y:S02]  /*1e940*/  STSM.16.M88.4 [R0], R56 ;  /* 0x0000003800007844 */ /* 0x0001e40000000200 */
[----:B0-----:R-:W-:-:S04]  /*1e950*/  IADD3 R56, P0, R112, 0x20, RZ ;  /* 0x0000002070387810 */ /* 0x001fc80007f1e0ff */
[----:B------:R-:W-:Y:S01]  /*1e960*/  LOP3.LUT R0, R56, 0x380, RZ, 0xc0, !PT ;  /* 0x0000038038007812 */ /* 0x000fe200078ec0ff */
[----:B------:R-:W-:-:S03]  /*1e970*/  IMAD.X R57, RZ, RZ, R113, P0 ;  /* 0x000000ffff397224 */ /* 0x000fc600000e0671 */
[----:B------:R-:W-:-:S04]  /*1e980*/  SHF.R.U64 R0, R0, 0x3, RZ ;  /* 0x0000000300007819 */ /* 0x000fc800000012ff */
[----:B------:R-:W-:-:S04]  /*1e990*/  LOP3.LUT R56, R0, R56, RZ, 0x3c, !PT ;  /* 0x0000003800387212 */ /* 0x000fc800078e3cff */
[----:B------:R-:W-:-:S05]  /*1e9a0*/  MOV R56, R56 ;  /* 0x0000003800387202 */ /* 0x000fca0000000f00 */
[----:B------:R0:W-:Y:S02]  /*1e9b0*/  STSM.16.M88.4 [R56], R60 ;  /* 0x0000003c38007844 */ /* 0x0001e40000000200 */
[----:B0-----:R-:W-:-:S04]  /*1e9c0*/  IADD3 R56, P0, R112, 0x40, RZ ;  /* 0x0000004070387810 */ /* 0x001fc80007f1e0ff */
[----:B------:R-:W-:Y:S01]  /*1e9d0*/  LOP3.LUT R0, R56, 0x380, RZ, 0xc0, !PT ;  /* 0x0000038038007812 */ /* 0x000fe200078ec0ff */
[----:B------:R-:W-:-:S03]  /*1e9e0*/  IMAD.X R57, RZ, RZ, R113, P0 ;  /* 0x000000ffff397224 */ /* 0x000fc600000e0671 */
[----:B------:R-:W-:-:S04]  /*1e9f0*/  SHF.R.U64 R0, R0, 0x3, RZ ;  /* 0x0000000300007819 */ /* 0x000fc800000012ff */
[----:B------:R-:W-:Y:S02]  /*1ea00*/  LOP3.LUT R56, R0, R56, RZ, 0x3c, !PT ;  /* 0x0000003800387212 */ /* 0x000fe400078e3cff */
[----:B------:R-:W-:Y:S02]  /*1ea10*/  F2FP.BF16.F32.PACK_AB R58, R173, R172 ;  /* 0x000000acad3a723e */ /* 0x000fe400000010ff */
[----:B------:R-:W-:Y:S02]  /*1ea20*/  MOV R0, R56 ;  /* 0x0000003800007202 */ /* 0x000fe40000000f00 */
[----:B------:R-:W-:Y:S02]  /*1ea30*/  F2FP.BF16.F32.PACK_AB R56, R175, R174 ;  /* 0x000000aeaf38723e */ /* 0x000fe400000010ff */
[----:B------:R-:W-:Y:S02]  /*1ea40*/  F2FP.BF16.F32.PACK_AB R57, R43, R42 ;  /* 0x0000002a2b39723e */ /* 0x000fe400000010ff */
[----:B------:R-:W-:-:S05]  /*1ea50*/  F2FP.BF16.F32.PACK_AB R59, R47, R46 ;  /* 0x0000002e2f3b723e */ /* 0x000fca00000010ff */
        /* <DEDUP_REMOVED lines=135> */
[----:B------:R-:W-:Y:S01]  /*1f2d0*/  IMAD.X R113, RZ, RZ, R113, P0 ;  /* 0x000000ffff717224 */ /* 0x000fe200000e0671 */
[----:B---3--:R-:W-:Y:S02]  /*1f2e0*/  IADD3 R58, P0, R118, UR6, RZ ;  /* 0x00000006763a7c10 */ /* 0x008fe4000ff1e0ff */
[----:B------:R-:W-:Y:S02]  /*1f2f0*/  SHF.R.U64 R56, R56, 0x3, RZ ;  /* 0x0000000338387819 */ /* 0x000fe400000012ff */
[----:B----4-:R-:W-:Y:S02]  /*1f300*/  IADD3.X R59, R117, UR7, RZ, P0, !PT ;  /* 0x00000007753b7c10 */ /* 0x010fe400087fe4ff */
[----:B------:R-:W-:Y:S02]  /*1f310*/  ISETP.NE.U32.AND P0, PT, RZ, UR4, PT ;  /* 0x00000004ff007c0c */ /* 0x000fe4000bf05070 */
[----:B------:R-:W-:-:S02]  /*1f320*/  LOP3.LUT R112, R56, R0, RZ, 0x3c, !PT ;  /* 0x0000000038707212 */ /* 0x000fc400078e3cff */
[----:B------:R-:W-:Y:S02]  /*1f330*/  ISETP.NE.AND.EX P0, PT, RZ, UR5, PT, P0 ;  /* 0x00000005ff007c0c */ /* 0x000fe4000bf05300 */
[----:B------:R-:W-:Y:S02]  /*1f340*/  MOV R112, R112 ;  /* 0x0000007000707202 */ /* 0x000fe40000000f00 */
[----:B------:R-:W-:Y:S02]  /*1f350*/  F2FP.BF16.F32.PACK_AB R60, R49, R48 ;  /* 0x00000030313c723e */ /* 0x000fe400000010ff */
[----:B------:R-:W-:Y:S02]  /*1f360*/  F2FP.BF16.F32.PACK_AB R61, R109, R108 ;  /* 0x0000006c6d3d723e */ /* 0x000fe400000010ff */
[----:B------:R-:W-:Y:S02]  /*1f370*/  F2FP.BF16.F32.PACK_AB R62, R53, R52 ;  /* 0x00000034353e723e */ /* 0x000fe400000010ff */
[----:B------:R-:W-:-:S05]  /*1f380*/  F2FP.BF16.F32.PACK_AB R63, R111, R110 ;  /* 0x0000006e6f3f723e */ /* 0x000fca00000010ff */
[----:B------:R0:W-:Y:S01]  /*1f390*/  STSM.16.M88.4 [R112], R60 ;  /* 0x0000003c70007844 */ /* 0x0001e20000000200 */
[----:B------:R-:W-:Y:S01]  /*1f3a0*/  BAR.SYNC.DEFER_BLOCKING 0x1, 0x100 ;  /* 0x0044000000007b1d */ /* 0x000fe20000010000 */
[----:B0-----:R-:W-:-:S05]  /*1f3b0*/  @P0 IADD3 R60, P2, R118, UR4, RZ ;  /* 0x00000004763c0c10 */ /* 0x001fca000ff5e0ff */
[----:B------:R-:W-:Y:S01]  /*1f3c0*/  ULDC UR4, c[0x0][0xa88] ;  /* 0x0002a20000047ab9 */ /* 0x000fe20000000800 */
[----:B------:R-:W-:Y:S01]  /*1f3d0*/  @P0 IADD3.X R61, R117, UR5, RZ, P2, !PT ;  /* 0x00000005753d0c10 */ /* 0x000fe200097fe4ff */
[----:B------:R-:W-:Y:S01]  /*1f3e0*/  IMAD.U32 R0, RZ, RZ, UR4 ;  /* 0x00000004ff007e24 */ /* 0x000fe2000f8e00ff */
[----:B------:R-:W-:Y:S01]  /*1f3f0*/  ISETP.NE.AND P2, PT, R116, RZ, PT ;  /* 0x000000ff7400720c */ /* 0x000fe20003f45270 */
[----:B------:R-:W-:-:S03]  /*1f400*/  ULDC UR4, c[0x0][0xad4] ;  /* 0x0002b50000047ab9 */ /* 0x000fc60000000800 */
[----:B------:R-:W-:Y:S01]  /*1f410*/  SEL R56, R116, UR4, P2 ;  /* 0x0000000474387c07 */ /* 0x000fe20009000000 */
[----:B------:R-:W-:-:S03]  /*1f420*/  IMAD.MOV.U32 R112, RZ, RZ, 0x9b8 ;  /* 0x000009b8ff707424 */ /* 0x000fc600078e00ff */
[----:B------:R-:W-:Y:S01]  /*1f430*/  ISETP.GT.AND P2, PT, R56, 0x1, PT ;  /* 0x000000013800780c */ /* 0x000fe20003f44270 */
[----:B------:R-:W-:Y:S02]  /*1f440*/  ULDC.64 UR8, c[0x0][0x208] ;  /* 0x0000820000087ab9 */ /* 0x000fe40000000a00 */
[----:B------:R0:W5:Y:S01]  /*1f450*/  @P0 LDG.E R0, desc[UR8][R60.64] ;  /* 0x000000083c000981 */ /* 0x000162000c1e1900 */
[----:B------:R-:W-:-:S04]  /*1f460*/  SEL R112, R112, 0x978, P2 ;  /* 0x0000097870707807 */ /* 0x000fc80001000000 */
[----:B------:R2:W3:Y:S08]  /*1f470*/  LDC.64 R62, c[0x0][R112+0x220] ;  /* 0x00008800703e7b82 */ /* 0x0004f00000000a00 */
[----:B0-----:R2:W0:Y:S01]  /*1f480*/  LDC.64 R60, c[0x0][R112+0x218] ;  /* 0x00008600703c7b82 */ /* 0x0014220000000a00 */
[----:B------:R-:W-:-:S04]  /*1f490*/  ISETP.NE.U32.AND P1, PT, RZ, UR6, PT ;  /* 0x00000006ff007c0c */ /* 0x000fc8000bf25070 */
[----:B------:R-:W-:Y:S01]  /*1f4a0*/  ISETP.NE.AND.EX P1, PT, RZ, UR7, PT, P1 ;  /* 0x00000007ff007c0c */ /* 0x000fe2000bf25310 */
[----:B------:R-:W-:-:S12]  /*1f4b0*/  IMAD.MOV.U32 R57, RZ, RZ, RZ ;  /* 0x000000ffff397224 */ /* 0x000fd800078e00ff */
[----:B------:R2:W5:Y:S01]  /*1f4c0*/  @P1 LDG.E R57, desc[UR8][R58.64] ;  /* 0x000000083a391981 */ /* 0x000562000c1e1900 */
[----:B------:R-:W-:Y:S05]  /*1f4d0*/  @P0 BRA `(.L_x_659) ;  /* 0x0000000000140947 */ /* 0x000fea0003800000 */
[----:B------:R-:W-:Y:S05]  /*1f4e0*/  @!P1 BRA `(.L_x_659) ;  /* 0x0000000000109947 */ /* 0x000fea0003800000 */
[----:B------:R-:W-:Y:S02]  /*1f4f0*/  ULDC.64 UR4, c[0x0][0x208] ;  /* 0x0000820000047ab9 */ /* 0x000fe40000000a00 */
[----:B-----5:R-:W4:Y:S04]  /*1f500*/  LDG.E R0, desc[UR4][R58.64] ;  /* 0x000000043a007981 */ /* 0x020f28000c1e1900 */
[----:B--2---:R-:W4:Y:S02]  /*1f510*/  LDG.E R58, desc[UR4][R58.64+0x4] ;  /* 0x000004043a3a7981 */ /* 0x004f24000c1e1900 */
[----:B----4-:R-:W-:-:S07]  /*1f520*/  IMAD.IADD R0, R58, 0x1, -R0 ;  /* 0x000000013a007824 */ /* 0x010fce00078e0a00 */
.L_x_659:
[----:B------:R-:W4:Y:S01]  /*1f530*/  LDL.LU R56, [R1+0x74] ;  /* 0x0000740001387983 */ /* 0x000f220000300800 */
[----:B------:R-:W1:Y:S03]  /*1f540*/  LDC R119, c[0x0][0xbe8] ;  /* 0x0002fa00ff777b82 */ /* 0x000e660000000800 */
[----:B------:R-:W3:Y:S04]  /*1f550*/  LDL.LU R113, [R1+0x10c] ;  /* 0x00010c0001717983 */ /* 0x000ee80000300800 */
[----:B------:R-:W3:Y:S04]  /*1f560*/  LDL R120, [R1+0x88] ;  /* 0x0000880001787983 */ /* 0x000ee80000100800 */
[----:B------:R-:W3:Y:S04]  /*1f570*/  LDL R118, [R1+0x194] ;  /* 0x0001940001767983 */ /* 0x000ee80000100800 */
[----:B------:R-:W3:Y:S04]  /*1f580*/  LDL R121, [R1+0x84] ;  /* 0x0000840001797983 */ /* 0x000ee80000100800 */
[----:B------:R-:W3:Y:S04]  /*1f590*/  LDL R123, [R1+0x190] ;  /* 0x00019000017b7983 */ /* 0x000ee80000100800 */
[----:B------:R-:W3:Y:S01]  /*1f5a0*/  LDL R122, [R1+0x110] ;  /* 0x00011000017a7983 */ /* 0x000ee20000100800 */
[----:B--2---:R-:W2:Y:S01]  /*1f5b0*/  LDC.64 R58, c[0x0][R112+0x228] ;  /* 0x00008a00703a7b82 */ /* 0x004ea20000000a00 */
[----:B------:R-:W-:-:S02]  /*1f5c0*/  ISETP.NE.U32.AND P0, PT, RZ, UR6, PT ;  /* 0x00000006ff007c0c */ /* 0x000fc4000bf05070 */
[----:B-1----:R-:W-:Y:S02]  /*1f5d0*/  ISETP.NE.AND P1, PT, R119, 0x1, PT ;  /* 0x000000017700780c */ /* 0x002fe40003f25270 */
[----:B------:R-:W-:Y:S01]  /*1f5e0*/  ISETP.NE.AND.EX P0, PT, RZ, UR7, PT, P0 ;  /* 0x00000007ff007c0c */ /* 0x000fe2000bf05300 */
[-C--:B0-----:R-:W-:Y:S02]  /*1f5f0*/  IMAD R117, R61, R223.reuse, RZ ;  /* 0x000000df3d757224 */ /* 0x081fe400078e02ff */
[----:B------:R-:W-:-:S04]  /*1f600*/  IMAD.WIDE.U32 R60, R60, R223, RZ ;  /* 0x000000df3c3c7225 */ /* 0x000fc800078e00ff */
[----:B------:R-:W-:-:S04]  /*1f610*/  IMAD.IADD R117, R61, 0x1, R117 ;  /* 0x000000013d757824 */ /* 0x000fc800078e0275 */
[----:B------:R-:W0:Y:S01]  /*1f620*/  @P1 LDC R61, c[0x0][0xbec] ;  /* 0x0002fb00ff3d1b82 */ /* 0x000e220000000800 */
[----:B-----5:R-:W-:Y:S01]  /*1f630*/  IMAD R0, R0, R119, RZ ;  /* 0x0000007700007224 */ /* 0x020fe200078e02ff */
[----:B------:R-:W-:Y:S01]  /*1f640*/  ULDC.64 UR4, c[0x0][0x208] ;  /* 0x0000820000047ab9 */ /* 0x000fe20000000a00 */
[----:B----4-:R-:W-:Y:S02]  /*1f650*/  SEL R56, R56, RZ, !P0 ;  /* 0x000000ff38387207 */ /* 0x010fe40004000000 */
[----:B---3--:R-:W-:-:S03]  /*1f660*/  SEL R116, R113, RZ, !P0 ;  /* 0x000000ff71747207 */ /* 0x008fc60004000000 */
[----:B------:R-:W-:-:S04]  /*1f670*/  IMAD R63, R63, R56, RZ ;  /* 0x000000383f3f7224 */ /* 0x000fc800078e02ff */
[C---:B------:R-:W-:Y:S02]  /*1f680*/  IMAD R116, R62.reuse, R116, R63 ;  /* 0x000000743e747224 */ /* 0x040fe400078e023f */
[----:B------:R-:W-:-:S03]  /*1f690*/  IMAD.WIDE.U32 R62, R62, R56, RZ ;  /* 0x000000383e3e7225 */ /* 0x000fc600078e00ff */
[----:B------:R-:W-:Y:S02]  /*1f6a0*/  IADD3 R113, P0, P3, R62, R60, R57 ;  /* 0x0000003c3e717210 */ /* 0x000fe40007b1e039 */
[----:B------:R-:W1:Y:S01]  /*1f6b0*/  @P1 LDC R60, c[0x0][0xbf0] ;  /* 0x0002fc00ff3c1b82 */ /* 0x000e620000000800 */
[----:B------:R-:W-:Y:S01]  /*1f6c0*/  SEL R62, R120, RZ, P2 ;  /* 0x000000ff783e7207 */ /* 0x000fe20001000000 */
[----:B------:R-:W-:-:S04]  /*1f6d0*/  IMAD.IADD R116, R63, 0x1, R116 ;  /* 0x000000013f747824 */ /* 0x000fc800078e0274 */
[-C--:B--2---:R-:W-:Y:S02]  /*1f6e0*/  IMAD R59, R59, R62.reuse, RZ ;  /* 0x0000003e3b3b7224 */ /* 0x084fe400078e02ff */
[----:B------:R-:W-:Y:S01]  /*1f6f0*/  IMAD.WIDE.U32 R62, R58, R62, RZ ;  /* 0x0000003e3a3e7225 */ /* 0x000fe200078e00ff */
[----:B------:R-:W-:-:S04]  /*1f700*/  SHF.R.S32.HI R58, RZ, 0x1f, R57 ;  /* 0x0000001fff3a7819 */ /* 0x000fc80000011439 */
[----:B------:R-:W-:Y:S01]  /*1f710*/  IADD3.X R117, R116, R117, R58, P0, P3 ;  /* 0x0000007574757210 */ /* 0x000fe200007e643a */
[----:B------:R-:W-:-:S04]  /*1f720*/  IMAD R116, R121, 0x80, R118 ;  /* 0x0000008079747824 */ /* 0x000fc800078e0276 */
[----:B0-----:R-:W-:-:S04]  /*1f730*/  @P1 IMAD.HI.U32 R61, R116, R61, RZ ;  /* 0x0000003d743d1227 */ /* 0x001fc800078e00ff */
[----:B------:R-:W-:Y:S01]  /*1f740*/  IMAD.MOV.U32 R118, RZ, RZ, R116 ;  /* 0x000000ffff767224 */ /* 0x000fe200078e0074 */
[----:B-1----:R-:W-:Y:S02]  /*1f750*/  @P1 SHF.R.U32.HI R118, RZ, R60, R61 ;  /* 0x0000003cff761219 */ /* 0x002fe4000001163d */
[----:B------:R0:W1:Y:S02]  /*1f760*/  LDC.64 R60, c[0x0][R112+0x210] ;  /* 0x00008400703c7b82 */ /* 0x0000640000000a00 */
[----:B------:R-:W-:-:S06]  /*1f770*/  IADD3 R62, P0, P3, R118, R113, R62 ;  /* 0x00000071763e7210 */ /* 0x000fcc0007b1e03e */
[----:B0-----:R-:W0:Y:S01]  /*1f780*/  LDC.64 R112, c[0x0][0xba8] ;  /* 0x0002ea00ff707b82 */ /* 0x001e220000000a00 */
[----:B------:R-:W-:Y:S01]  /*1f790*/  IMAD.IADD R59, R63, 0x1, R59 ;  /* 0x000000013f3b7824 */ /* 0x000fe200078e023b */
[----:B------:R-:W-:-:S04]  /*1f7a0*/  SHF.R.S32.HI R63, RZ, 0x1f, R118 ;  /* 0x0000001fff3f7819 */ /* 0x000fc80000011476 */
[----:B------:R-:W-:Y:S02]  /*1f7b0*/  IADD3.X R63, R63, R117, R59, P0, P3 ;  /* 0x000000753f3f7210 */ /* 0x000fe400007e643b */
[----:B------:R-:W-:-:S05]  /*1f7c0*/  IADD3 R117, -R118, RZ, RZ ;  /* 0x000000ff76757210 */ /* 0x000fca0007ffe1ff */
[----:B------:R-:W-:Y:S01]  /*1f7d0*/  IMAD R117, R119, R117, R116 ;  /* 0x0000007577757224 */ /* 0x000fe200078e0274 */
[----:B0-----:R-:W0:Y:S08]  /*1f7e0*/  @!P2 LDC R112, c[0x0][0xb50] ;  /* 0x0002d400ff70ab82 */ /* 0x001e300000000800 */
[----:B------:R-:W2:Y:S01]  /*1f7f0*/  @!P2 LDC R113, c[0x0][0xb54] ;  /* 0x0002d500ff71ab82 */ /* 0x000ea20000000800 */
[----:B------:R-:W-:Y:S01]  /*1f800*/  SHF.R.S32.HI R59, RZ, 0x1f, R117 ;  /* 0x0000001fff3b7819 */ /* 0x000fe20000011475 */
[----:B-1----:R-:W-:-:S02]  /*1f810*/  IMAD R61, R61, R117, RZ ;  /* 0x000000753d3d7224 */ /* 0x002fc400078e02ff */
[----:B------:R-:W-:-:S04]  /*1f820*/  IMAD.WIDE.U32 R62, R60, R117, R62 ;  /* 0x000000753c3e7225 */ /* 0x000fc800078e003e */
[----:B------:R-:W-:Y:S01]  /*1f830*/  IMAD R59, R60, R59, R61 ;  /* 0x0000003b3c3b7224 */ /* 0x000fe200078e023d */
[----:B0-----:R-:W-:-:S03]  /*1f840*/  LEA R112, P0, R62, R112, 0x2 ;  /* 0x000000703e707211 */ /* 0x001fc600078010ff */
[----:B------:R-:W-:-:S05]  /*1f850*/  IMAD.IADD R59, R63, 0x1, R59 ;  /* 0x000000013f3b7824 */ /* 0x000fca00078e023b */
[----:B--2---:R-:W-:Y:S01]  /*1f860*/  LEA.HI.X R59, R62, R113, R59, 0x2, P0 ;  /* 0x000000713e3b7211 */ /* 0x004fe200000f143b */
[----:B------:R-:W-:Y:S01]  /*1f870*/  SHFL.IDX PT, R60, R112, RZ, 0x1c1f ;  /* 0x001c1fff703c7589 */ /* 0x000fe200000e0000 */
[----:B------:R-:W-:-:S03]  /*1f880*/  IMAD R113, R121, 0x80, R123 ;  /* 0x0000008079717824 */ /* 0x000fc600078e027b */
[----:B------:R-:W0:Y:S04]  /*1f890*/  SHFL.IDX PT, R61, R59, RZ, 0x1c1f ;  /* 0x001c1fff3b3d7589 */ /* 0x000e2800000e0000 */
[----:B------:R1:W-:Y:S04]  /*1f8a0*/  SHFL.IDX PT, R62, R112, 0x1, 0x1c1f ;  /* 0x003c1f00703e7f89 */ /* 0x0003e800000e0000 */
[----:B------:R-:W2:Y:S01]  /*1f8b0*/  SHFL.IDX PT, R63, R59, 0x1, 0x1c1f ;  /* 0x003c1f003b3f7f89 */ /* 0x000ea200000e0000 */
[----:B------:R-:W-:Y:S01]  /*1f8c0*/  LOP3.LUT P0, RZ, R122, 0x3, RZ, 0xc0, !PT ;  /* 0x000000037aff7812 */ /* 0x000fe2000780c0ff */
[----:B-1----:R-:W-:-:S03]  /*1f8d0*/  VIADD R112, R113, 0x8 ;  /* 0x0000000871707836 */ /* 0x002fc60000000000 */
[-C--:B------:R-:W-:Y:S02]  /*1f8e0*/  ISETP.GE.OR P3, PT, R113, R0.reuse, P0 ;  /* 0x000000007100720c */ /* 0x080fe40000766670 */
[----:B------:R-:W-:-:S11]  /*1f8f0*/  ISETP.GE.OR P0, PT, R112, R0, P0 ;  /* 0x000000007000720c */ /* 0x000fd60000706670 */
[----:B0-----:R0:W-:Y:S04]  /*1f900*/  @!P3 ST.E desc[UR4][R60.64], R184 ;  /* 0x000000b83c00b985 */ /* 0x0011e8000c101904 */
[----:B--2---:R0:W-:Y:S01]  /*1f910*/  @!P0 ST.E desc[UR4][R62.64], R185 ;  /* 0x000000b93e008985 */ /* 0x0041e2000c101904 */
[----:B------:R-:W-:Y:S05]  /*1f920*/  @P2 BRA `(.L_x_660) ;  /* 0x0000000c00f42947 */ /* 0x000fea0003800000 */
[----:B------:R-:W1:Y:S01]  /*1f930*/  S2R R2, SR_TID.X ;  /* 0x0000000000027919 */ /* 0x000e620000002100 */
[----:B------:R-:W2:Y:S01]  /*1f940*/  @P1 LDC R59, c[0x0][0xbec] ;  /* 0x0002fb00ff3b1b82 */ /* 0x000ea20000000800 */
[----:B------:R-:W-:-:S07]  /*1f950*/  ULDC.64 UR4, c[0x0][0x208] ;  /* 0x0000820000047ab9 */ /* 0x000fce0000000a00 */
[----:B------:R-:W3:Y:S01]  /*1f960*/  @P1 LDC R81, c[0x0][0xbf0] ;  /* 0x0002fc00ff511b82 */ /* 0x000ee20000000800 */
[----:B-1----:R-:W-:-:S05]  /*1f970*/  VIADD R2, R2, 0xffffff80 ;  /* 0xffffff8002027836 */ /* 0x002fca0000000000 */
[----:B------:R-:W-:-:S04]  /*1f980*/  SHF.R.S32.HI R3, RZ, 0x1f, R2 ;  /* 0x0000001fff037819 */ /* 0x000fc80000011402 */
[----:B------:R-:W-:-:S04]  /*1f990*/  LEA.HI R3, R3, R2, RZ, 0x3 ;  /* 0x0000000203037211 */ /* 0x000fc800078f18ff */
[----:B------:R-:W-:-:S05]  /*1f9a0*/  LOP3.LUT R3, R3, 0xfffffff8, RZ, 0xc0, !PT ;  /* 0xfffffff803037812 */ /* 0x000fca00078ec0ff */
[----:B------:R-:W-:-:S04]  /*1f9b0*/  IMAD.IADD R20, R2, 0x1, -R3 ;  /* 0x0000000102147824 */ /* 0x000fc800078e0a03 */
[----:B------:R-:W-:-:S04]  /*1f9c0*/  IMAD R3, R224, 0x8, R20 ;  /* 0x00000008e0037824 */ /* 0x000fc800078e0214 */
[----:B------:R-:W-:-:S04]  /*1f9d0*/  IMAD.SHL.U32 R3, R3, 0x8, RZ ;  /* 0x0000000803037824 */ /* 0x000fc800078e00ff */
[----:B------:R-:W-:-:S03]  /*1f9e0*/  IMAD.WIDE R114, R3, 0x2, R114 ;  /* 0x0000000203727825 */ /* 0x000fc600078e0272 */
        /* <DEDUP_REMOVED lines=16> */
[----:B------:R-:W5:Y:S01]  /*1faf0*/  LD.E.128 R8, desc[UR4][R8.64] ;  /* 0x0000000408087980 */ /* 0x000f62000c101d00 */
[----:B------:R-:W-:-:S02]  /*1fb00*/  IADD3 R33, P6, R114, 0x5000, RZ ;  /* 0x0000500072217810 */ /* 0x000fc40007fde0ff */
[C---:B------:R-:W-:Y:S01]  /*1fb10*/  IADD3 R37, P5, R114.reuse, 0x6000, RZ ;  /* 0x0000600072257810 */ /* 0x040fe20007fbe0ff */
[----:B------:R-:W5:Y:S01]  /*1fb20*/  LD.E.128 R12, desc[UR4][R12.64] ;  /* 0x000000040c0c7980 */ /* 0x000f62000c101d00 */
[C---:B------:R-:W-:Y:S02]  /*1fb30*/  IADD3 R41, P4, R114.reuse, 0x7000, RZ ;  /* 0x0000700072297810 */ /* 0x040fe40007f9e0ff */
[C---:B------:R-:W-:Y:S01]  /*1fb40*/  IADD3 R45, P3, R114.reuse, 0x8000, RZ ;  /* 0x00008000722d7810 */ /* 0x040fe20007f7e0ff */
[----:B------:R-:W5:Y:S01]  /*1fb50*/  LD.E.128 R24, desc[UR4][R24.64] ;  /* 0x0000000418187980 */ /* 0x000f62000c101d00 */
[----:B------:R-:W-:Y:S02]  /*1fb60*/  IADD3 R49, P2, R114, 0x9000, RZ ;  /* 0x0000900072317810 */ /* 0x000fe40007f5e0ff */
[----:B------:R-:W-:Y:S02]  /*1fb70*/  LOP3.LUT R28, R29, 0x380, RZ, 0xc0, !PT ;  /* 0x000003801d1c7812 */ /* 0x000fe400078ec0ff */
[----:B------:R-:W-:-:S02]  /*1fb80*/  LOP3.LUT R32, R33, 0x380, RZ, 0xc0, !PT ;  /* 0x0000038021207812 */ /* 0x000fc400078ec0ff */
[----:B------:R-:W-:Y:S02]  /*1fb90*/  LOP3.LUT R36, R37, 0x380, RZ, 0xc0, !PT ;  /* 0x0000038025247812 */ /* 0x000fe400078ec0ff */
[----:B------:R-:W-:Y:S02]  /*1fba0*/  LOP3.LUT R40, R41, 0x380, RZ, 0xc0, !PT ;  /* 0x0000038029287812 */ /* 0x000fe400078ec0ff */
[----:B------:R-:W-:Y:S02]  /*1fbb0*/  LOP3.LUT R44, R45, 0x380, RZ, 0xc0, !PT ;  /* 0x000003802d2c7812 */ /* 0x000fe400078ec0ff */
[----:B------:R-:W-:Y:S02]  /*1fbc0*/  LOP3.LUT R48, R49, 0x380, RZ, 0xc0, !PT ;  /* 0x0000038031307812 */ /* 0x000fe400078ec0ff */
[----:B------:R-:W-:Y:S02]  /*1fbd0*/  SHF.R.U64 R28, R28, 0x3, RZ ;  /* 0x000000031c1c7819 */ /* 0x000fe400000012ff */
[----:B------:R-:W-:-:S02]  /*1fbe0*/  SHF.R.U64 R32, R32, 0x3, RZ ;  /* 0x0000000320207819 */ /* 0x000fc400000012ff */
[----:B------:R-:W-:Y:S02]  /*1fbf0*/  SHF.R.U64 R36, R36, 0x3, RZ ;  /* 0x0000000324247819 */ /* 0x000fe400000012ff */
        /* <DEDUP_REMOVED lines=17> */
[----:B0-----:R-:W-:-:S02]  /*1fd10*/  IADD3 R61, P6, R114, 0xb000, RZ ;  /* 0x0000b000723d7810 */ /* 0x001fc40007fde0ff */
[C---:B------:R-:W-:Y:S01]  /*1fd20*/  IADD3 R65, P5, R114.reuse, 0xc000, RZ ;  /* 0x0000c00072417810 */ /* 0x040fe20007fbe0ff */
[----:B------:R-:W5:Y:S01]  /*1fd30*/  LD.E.128 R32, desc[UR4][R32.64] ;  /* 0x0000000420207980 */ /* 0x000f62000c101d00 */
[C---:B------:R-:W-:Y:S02]  /*1fd40*/  IADD3 R69, P4, R114.reuse, 0xd000, RZ ;  /* 0x0000d00072457810 */ /* 0x040fe40007f9e0ff */
[C---:B------:R-:W-:Y:S01]  /*1fd50*/  IADD3 R73, P3, R114.reuse, 0xe000, RZ ;  /* 0x0000e00072497810 */ /* 0x040fe20007f7e0ff */
[----:B------:R-:W5:Y:S01]  /*1fd60*/  LD.E.128 R36, desc[UR4][R36.64] ;  /* 0x0000000424247980 */ /* 0x000f62000c101d00 */
[----:B------:R-:W-:Y:S02]  /*1fd70*/  IADD3 R3, P2, R114, 0xf000, RZ ;  /* 0x0000f00072037810 */ /* 0x000fe40007f5e0ff */
[----:B------:R-:W-:Y:S01]  /*1fd80*/  LOP3.LUT R52, R53, 0x380, RZ, 0xc0, !PT ;  /* 0x0000038035347812 */ /* 0x000fe200078ec0ff */
[----:B------:R-:W5:Y:S01]  /*1fd90*/  LD.E.128 R40, desc[UR4][R40.64] ;  /* 0x0000000428287980 */ /* 0x000f62000c101d00 */
[----:B------:R-:W-:Y:S01]  /*1fda0*/  LOP3.LUT R60, R61, 0x380, RZ, 0xc0, !PT ;  /* 0x000003803d3c7812 */ /* 0x000fe200078ec0ff */
[----:B------:R-:W-:Y:S01]  /*1fdb0*/  IMAD.X R77, RZ, RZ, R115, P2 ;  /* 0x000000ffff4d7224 */ /* 0x000fe200010e0673 */
[----:B------:R-:W-:Y:S01]  /*1fdc0*/  LOP3.LUT R64, R65, 0x380, RZ, 0xc0, !PT ;  /* 0x0000038041407812 */ /* 0x000fe200078ec0ff */
[----:B------:R-:W5:Y:S01]  /*1fdd0*/  LD.E.128 R44, desc[UR4][R44.64] ;  /* 0x000000042c2c7980 */ /* 0x000f62000c101d00 */
[----:B------:R-:W-:-:S02]  /*1fde0*/  LOP3.LUT R68, R69, 0x380, RZ, 0xc0, !PT ;  /* 0x0000038045447812 */ /* 0x000fc400078ec0ff */
[----:B------:R-:W-:Y:S01]  /*1fdf0*/  LOP3.LUT R72, R73, 0x380, RZ, 0xc0, !PT ;  /* 0x0000038049487812 */ /* 0x000fe200078ec0ff */
[----:B------:R-:W5:Y:S01]  /*1fe00*/  LD.E.128 R48, desc[UR4][R48.64] ;  /* 0x0000000430307980 */ /* 0x000f62000c101d00 */
[----:B------:R-:W-:Y:S02]  /*1fe10*/  LOP3.LUT R5, R114, 0x380, RZ, 0xc0, !PT ;  /* 0x0000038072057812 */ /* 0x000fe400078ec0ff */
[----:B------:R-:W-:Y:S02]  /*1fe20*/  LOP3.LUT R2, R3, 0x380, RZ, 0xc0, !PT ;  /* 0x0000038003027812 */ /* 0x000fe400078ec0ff */
[----:B------:R-:W-:Y:S02]  /*1fe30*/  SHF.R.U64 R52, R52, 0x3, RZ ;  /* 0x0000000334347819 */ /* 0x000fe400000012ff */
        /* <DEDUP_REMOVED lines=17> */
[----:B------:R-:W-:Y:S01]  /*1ff50*/  IMAD.MOV.U32 R5, RZ, RZ, R115 ;  /* 0x000000ffff057224 */ /* 0x000fe200078e0073 */
[----:B------:R-:W-:Y:S01]  /*1ff60*/  LOP3.LUT R76, R2, R3, RZ, 0x3c, !PT ;  /* 0x00000003024c7212 */ /* 0x000fe200078e3cff */
[----:B------:R-:W5:Y:S04]  /*1ff70*/  LD.E.128 R52, desc[UR4][R52.64] ;  /* 0x0000000434347980 */ /* 0x000f68000c101d00 */
[----:B------:R-:W5:Y:S04]  /*1ff80*/  LD.E.128 R4, desc[UR4][R4.64] ;  /* 0x0000000404047980 */ /* 0x000f68000c101d00 */
[----:B------:R-:W5:Y:S04]  /*1ff90*/  LD.E.128 R60, desc[UR4][R60.64] ;  /* 0x000000043c3c7980 */ /* 0x000f68000c101d00 */
[----:B------:R-:W5:Y:S04]  /*1ffa0*/  LD.E.128 R64, desc[UR4][R64.64] ;  /* 0x0000000440407980 */ /* 0x000f68000c101d00 */
[----:B------:R-:W5:Y:S04]  /*1ffb0*/  LD.E.128 R68, desc[UR4][R68.64] ;  /* 0x0000000444447980 */ /* 0x000f68000c101d00 */
[----:B------:R-:W5:Y:S04]  /*1ffc0*/  LD.E.128 R72, desc[UR4][R72.64] ;  /* 0x0000000448487980 */ /* 0x000f68000c101d00 */
[----:B------:R-:W5:Y:S01]  /*1ffd0*/  LD.E.128 R76, desc[UR4][R76.64] ;  /* 0x000000044c4c7980 */ /* 0x000f62000c101d00 */
[----:B------:R-:W-:-:S02]  /*1ffe0*/  ULDC.64 UR4, c[0x0][0xaa0] ;  /* 0x0002a80000047ab9 */ /* 0x000fc40000000a00 */
[----:B------:R-:W-:Y:S01]  /*1fff0*/  IMAD R58, R58, UR4, RZ ;  /* 0x000000043a3a7c24 */ /* 0x000fe2000f8e02ff */
[----:B------:R-:W-:Y:S01]  /*20000*/  @!PT LDS RZ, [RZ] ;  /* 0x00000000fffff984 */ /* 0x000fe20000000800 */
[----:B------:R-:W-:Y:S01]  /*20010*/  @!PT LDS RZ, [RZ] ;  /* 0x00000000fffff984 */ /* 0x000fe20000000800 */
[----:B------:R-:W-:Y:S01]  /*20020*/  @!PT LDS RZ, [RZ] ;  /* 0x00000000fffff984 */ /* 0x000fe20000000800 */
[----:B------:R-:W-:Y:S01]  /*20030*/  @!PT LDS RZ, [RZ] ;  /* 0x00000000fffff984 */ /* 0x000fe20000000800 */
[----:B------:R0:W-:Y:S06]  /*20040*/  MEMBAR.ALL.CTA ;  /* 0x0000000000007992 */ /* 0x0001ec0000008000 */
[----:B0-----:R-:W0:Y:S01]  /*20050*/  FENCE.VIEW.ASYNC.S ;  /* 0x00000000000073c6 */ /* 0x001e220000000000 */
[----:B------:R-:W-:-:S04]  /*20060*/  IMAD.WIDE.U32 R2, R57, UR4, RZ ;  /* 0x0000000439027c25 */ /* 0x000fc8000f8e00ff */
[----:B------:R-:W-:Y:S01]  /*20070*/  IMAD R21, R57, UR5, R58 ;  /* 0x0000000539157c24 */ /* 0x000fe2000f8e023a */
[----:B------:R-:W-:Y:S01]  /*20080*/  ULDC.64 UR4, c[0x0][0xae8] ;  /* 0x0002ba0000047ab9 */ /* 0x000fe20000000a00 */
[----:B------:R-:W-:Y:S02]  /*20090*/  IMAD R58, R20, 0x20, R224 ;  /* 0x00000020143a7824 */ /* 0x000fe400078e02e0 */
[----:B------:R-:W-:Y:S02]  /*200a0*/  IMAD.IADD R3, R3, 0x1, R21 ;  /* 0x0000000103037824 */ /* 0x000fe400078e0215 */
[----:B------:R-:W-:Y:S02]  /*200b0*/  IMAD R58, R121, 0x80, R58 ;  /* 0x00000080793a7824 */ /* 0x000fe400078e023a */
[----:B------:R-:W-:Y:S01]  /*200c0*/  IMAD.WIDE.U32 R2, R223, UR4, R2 ;  /* 0x00000004df027c25 */ /* 0x000fe2000f8e0002 */
[----:B------:R-:W-:-:S03]  /*200d0*/  SHF.R.S32.HI R57, RZ, 0x1f, R56 ;  /* 0x0000001fff397819 */ /* 0x000fc60000011438 */
[----:B--2---:R-:W-:-:S04]  /*200e0*/  @P1 IMAD.HI.U32 R20, R58, R59, RZ ;  /* 0x0000003b3a141227 */ /* 0x004fc800078e00ff */
[----:B------:R-:W-:Y:S01]  /*200f0*/  IMAD R3, R223, UR5, R3 ;  /* 0x00000005df037c24 */ /* 0x000fe2000f8e0203 */
[----:B------:R-:W-:Y:S01]  /*20100*/  ULDC.64 UR4, c[0x0][0xaf0] ;  /* 0x0002bc0000047ab9 */ /* 0x000fe20000000a00 */
[----:B------:R-:W-:Y:S01]  /*20110*/  IMAD.MOV.U32 R21, RZ, RZ, R58 ;  /* 0x000000ffff157224 */ /* 0x000fe200078e003a */
[----:B---3--:R-:W-:Y:S01]  /*20120*/  @P1 SHF.R.U32.HI R21, RZ, R81, R20 ;  /* 0x00000051ff151219 */ /* 0x008fe20000011614 */
[----:B------:R-:W-:Y:S02]  /*20130*/  IMAD R57, R57, UR4, RZ ;  /* 0x0000000439397c24 */ /* 0x000fe4000f8e02ff */
[----:B------:R-:W-:Y:S01]  /*20140*/  IMAD.WIDE.U32 R2, R56, UR4, R2 ;  /* 0x0000000438027c25 */ /* 0x000fe2000f8e0002 */
[----:B------:R-:W-:-:S03]  /*20150*/  SHF.R.S32.HI R20, RZ, 0x1f, R21 ;  /* 0x0000001fff147819 */ /* 0x000fc60000011415 */
[----:B------:R-:W-:Y:S01]  /*20160*/  IMAD R57, R56, UR5, R57 ;  /* 0x0000000538397c24 */ /* 0x000fe2000f8e0239 */
[----:B------:R-:W-:Y:S01]  /*20170*/  ULDC.64 UR4, c[0x0][0xae0] ;  /* 0x0002b80000047ab9 */ /* 0x000fe20000000a00 */
[----:B------:R-:W-:Y:S02]  /*20180*/  IMAD.MOV R56, RZ, RZ, -R21 ;  /* 0x000000ffff387224 */ /* 0x000fe400078e0a15 */
[----:B------:R-:W-:Y:S02]  /*20190*/  IMAD.IADD R3, R3, 0x1, R57 ;  /* 0x0000000103037824 */ /* 0x000fe400078e0239 */
[----:B------:R-:W-:Y:S02]  /*201a0*/  IMAD R20, R20, UR4, RZ ;  /* 0x0000000414147c24 */ /* 0x000fe4000f8e02ff */
[----:B------:R-:W-:Y:S02]  /*201b0*/  IMAD R119, R119, R56, R58 ;  /* 0x0000003877777224 */ /* 0x000fe400078e023a */
[----:B------:R-:W-:-:S04]  /*201c0*/  IMAD.WIDE.U32 R2, R21, UR4, R2 ;  /* 0x0000000415027c25 */ /* 0x000fc8000f8e0002 */
[----:B------:R-:W-:Y:S01]  /*201d0*/  IMAD R21, R21, UR5, R20 ;  /* 0x0000000515157c24 */ /* 0x000fe2000f8e0214 */
[----:B------:R-:W-:Y:S01]  /*201e0*/  SHF.R.S32.HI R20, RZ, 0x1f, R119 ;  /* 0x0000001fff147819 */ /* 0x000fe20000011477 */
[----:B------:R-:W-:Y:S01]  /*201f0*/  ULDC.64 UR4, c[0x0][0xad8] ;  /* 0x0002b60000047ab9 */ /* 0x000fe20000000a00 */
[----:B------:R-:W-:Y:S02]  /*20200*/  IMAD R81, R121, 0x80, R224 ;  /* 0x0000008079517824 */ /* 0x000fe400078e02e0 */
[----:B------:R-:W-:Y:S02]  /*20210*/  IMAD.IADD R3, R3, 0x1, R21 ;  /* 0x0000000103037824 */ /* 0x000fe400078e0215 */
[----:B------:R-:W-:Y:S02]  /*20220*/  IMAD R20, R20, UR4, RZ ;  /* 0x0000000414147c24 */ /* 0x000fe4000f8e02ff */
[----:B------:R-:W-:Y:S01]  /*20230*/  IMAD.WIDE.U32 R2, R119, UR4, R2 ;  /* 0x0000000477027c25 */ /* 0x000fe2000f8e0002 */
[----:B------:R-:W-:-:S03]  /*20240*/  ISETP.GE.AND P2, PT, R81, R0, PT ;  /* 0x000000005100720c */ /* 0x000fc60003f46270 */
[----:B------:R-:W-:Y:S01]  /*20250*/  IMAD R57, R119, UR5, R20 ;  /* 0x0000000577397c24 */ /* 0x000fe2000f8e0214 */
[----:B------:R-:W-:Y:S01]  /*20260*/  ULDC.64 UR4, c[0x0][0xa80] ;  /* 0x0002a00000047ab9 */ /* 0x000fe20000000a00 */
[----:B------:R-:W-:Y:S01]  /*20270*/  VIADD R20, R23, 0x38820 ;  /* 0x0003882017147836 */ /* 0x000fe20000000000 */
[C---:B------:R-:W-:Y:S01]  /*20280*/  LEA R80, P3, R2.reuse, UR4, 0x1 ;  /* 0x0000000402507c11 */ /* 0x040fe2000f8608ff */
[----:B------:R-:W-:Y:S02]  /*20290*/  IMAD.IADD R3, R3, 0x1, R57 ;  /* 0x0000000103037824 */ /* 0x000fe400078e0239 */
[----:B------:R-:W-:Y:S01]  /*202a0*/  VIADD R21, R81, 0x20 ;  /* 0x0000002051157836 */ /* 0x000fe20000000000 */
[----:B------:R-:W-:Y:S02]  /*202b0*/  PRMT R20, RZ, 0x654, R20 ;  /* 0x00000654ff147816 */ /* 0x000fe40000000014 */
[----:B------:R-:W-:Y:S02]  /*202c0*/  LEA.HI.X R82, R2, UR5, R3, 0x1, P3 ;  /* 0x0000000502527c11 */ /* 0x000fe400098f0c03 */
[-C--:B------:R-:W-:Y:S01]  /*202d0*/  ISETP.GE.AND P1, PT, R21, R0.reuse, PT ;  /* 0x000000001500720c */ /* 0x080fe20003f26270 */
[----:B------:R-:W-:Y:S01]  /*202e0*/  VIADD R21, R81, 0x40 ;  /* 0x0000004051157836 */ /* 0x000fe20000000000 */
[----:B0-----:R0:W-:Y:S01]  /*202f0*/  SYNCS.ARRIVE.TRANS64.RED.A1T0 RZ, [R20+URZ], RZ ;  /* 0x000000ff14ff79a7 */ /* 0x0011e2000810043f */
[----:B------:R0:W1:Y:S01]  /*20300*/  SHFL.IDX PT, R83, R80, RZ, 0x181f ;  /* 0x00181fff50537589 */ /* 0x00006200000e0000 */
[----:B------:R-:W-:Y:S03]  /*20310*/  BSSY B1, `(.L_x_661) ;  /* 0x0000016000017945 */ /* 0x000fe60003800000 */
[----:B------:R0:W2:Y:S01]  /*20320*/  SHFL.IDX PT, R59, R82, RZ, 0x181f ;  /* 0x00181fff523b7589 */ /* 0x0000a200000e0000 */
[----:B------:R-:W-:Y:S01]  /*20330*/  ISETP.GE.AND P0, PT, R21, R0, PT ;  /* 0x000000001500720c */ /* 0x000fe20003f06270 */
[----:B------:R-:W-:-:S12]  /*20340*/  @P2 BRA `(.L_x_662) ;  /* 0x0000000000482947 */ /* 0x000fd80003800000 */
[----:B------:R-:W-:Y:S01]  /*20350*/  ULDC UR4, c[0x0][0xac8] ;  /* 0x0002b20000047ab9 */ /* 0x000fe20000000800 */
[----:B------:R-:W-:Y:S01]  /*20360*/  ULDC.64 UR6, c[0x0][0x208] ;  /* 0x0000820000067ab9 */ /* 0x000fe20000000a00 */
[----:B------:R-:W-:Y:S02]  /*20370*/  ISETP.GE.AND P5, PT, R16, UR4, PT ;  /* 0x0000000410007c0c */ /* 0x000fe4000bfa6270 */
[----:B------:R-:W-:Y:S02]  /*20380*/  ISETP.GE.AND P4, PT, R214, UR4, PT ;  /* 0x00000004d6007c0c */ /* 0x000fe4000bf86270 */
[----:B------:R-:W-:Y:S02]  /*20390*/  ISETP.GE.AND P3, PT, R19, UR4, PT ;  /* 0x0000000413007c0c */ /* 0x000fe4000bf66270 */
[----:B------:R-:W-:-:S07]  /*203a0*/  ISETP.GE.AND P2, PT, R22, UR4, PT ;  /* 0x0000000416007c0c */ /* 0x000fce000bf46270 */
[----:B-1----:R-:W-:-:S04]  /*203b0*/  @!P5 LEA R2, P6, R16, R83, 0x1 ;  /* 0x000000531002d211 */ /* 0x002fc800078c08ff */
[----:B--2---:R-:W-:Y:S02]  /*203c0*/  @!P5 LEA.HI.X R3, R16, R59, R17, 0x1, P6 ;  /* 0x0000003b1003d211 */ /* 0x004fe400030f0c11 */
[----:B0-----:R-:W-:-:S03]  /*203d0*/  @!P4 LEA R20, P6, R212, R83, 0x1 ;  /* 0x00000053d414c211 */ /* 0x001fc600078c08ff */
        /* <DEDUP_REMOVED lines=9> */
.L_x_662:
[----:B------:R-:W-:Y:S05]  /*20470*/  BSYNC B1 ;  /* 0x0000000000017941 */ /* 0x000fea0003800000 */
.L_x_661:
[----:B---3--:R3:W4:Y:S01]  /*20480*/  SHFL.IDX PT, R21, R82, 0x1, 0x181f ;  /* 0x00381f0052157f89 */ /* 0x00872200000e0000 */
[----:B------:R-:W-:Y:S03]  /*20490*/  BSSY B1, `(.L_x_663) ;  /* 0x0000015000017945 */ /* 0x000fe60003800000 */
[----:B-----5:R3:W0:Y:S01]  /*204a0*/  SHFL.IDX PT, R7, R80, 0x1, 0x181f ;  /* 0x00381f0050077f89 */ /* 0x02062200000e0000 */
[----:B------:R-:W-:Y:S05]  /*204b0*/  @P1 BRA `(.L_x_664) ;  /* 0x0000000000481947 */ /* 0x000fea0003800000 */
[----:B------:R-:W-:Y:S01]  /*204c0*/  ULDC UR4, c[0x0][0xac8] ;  /* 0x0002b20000047ab9 */ /* 0x000fe20000000800 */
[----:B------:R-:W-:Y:S01]  /*204d0*/  ULDC.64 UR6, c[0x0][0x208] ;  /* 0x0000820000067ab9 */ /* 0x000fe20000000a00 */
[----:B------:R-:W-:Y:S02]  /*204e0*/  ISETP.GE.AND P4, PT, R16, UR4, PT ;  /* 0x0000000410007c0c */ /* 0x000fe4000bf86270 */
[----:B------:R-:W-:Y:S02]  /*204f0*/  ISETP.GE.AND P3, PT, R214, UR4, PT ;  /* 0x00000004d6007c0c */ /* 0x000fe4000bf66270 */
[----:B------:R-:W-:Y:S02]  /*20500*/  ISETP.GE.AND P2, PT, R19, UR4, PT ;  /* 0x0000000413007c0c */ /* 0x000fe4000bf46270 */
[----:B------:R-:W-:-:S07]  /*20510*/  ISETP.GE.AND P1, PT, R22, UR4, PT ;  /* 0x0000000416007c0c */ /* 0x000fce000bf26270 */
[-C--:B0-----:R-:W-:Y:S02]  /*20520*/  @!P4 LEA R2, P6, R16, R7.reuse, 0x1 ;  /* 0x000000071002c211 */ /* 0x081fe400078c08ff */
[----:B------:R-:W-:Y:S02]  /*20530*/  @!P3 LEA R4, P5, R212, R7, 0x1 ;  /* 0x00000007d404b211 */ /* 0x000fe400078a08ff */
[----:B----4-:R-:W-:Y:S02]  /*20540*/  @!P4 LEA.HI.X R3, R16, R21, R17, 0x1, P6 ;  /* 0x000000151003c211 */ /* 0x010fe400030f0c11 */
        /* <DEDUP_REMOVED lines=9> */
.L_x_664:
[----:B------:R-:W-:Y:S05]  /*205e0*/  BSYNC B1 ;  /* 0x0000000000017941 */ /* 0x000fea0003800000 */
.L_x_663:
[----:B0-----:R0:W0:Y:S01]  /*205f0*/  SHFL.IDX PT, R9, R82, 0x2, 0x181f ;  /* 0x00581f0052097f89 */ /* 0x00102200000e0000 */
[----:B------:R-:W-:Y:S03]  /*20600*/  BSSY B1, `(.L_x_665) ;  /* 0x0000015000017945 */ /* 0x000fe60003800000 */
[----:B------:R0:W0:Y:S01]  /*20610*/  SHFL.IDX PT, R5, R80, 0x2, 0x181f ;  /* 0x00581f0050057f89 */ /* 0x00002200000e0000 */
        /* <DEDUP_REMOVED lines=8> */
[-C--:B------:R-:W-:Y:S02]  /*206a0*/  @!P2 LEA R4, P5, R212, R5.reuse, 0x1 ;  /* 0x00000005d404a211 */ /* 0x080fe400078a08ff */
[C---:B------:R-:W-:Y:S02]  /*206b0*/  @!P1 LEA R6, P4, R19.reuse, R5, 0x1 ;  /* 0x0000000513069211 */ /* 0x040fe400078808ff */
[----:B------:R-:W-:Y:S02]  /*206c0*/  @!P3 LEA.HI.X R3, R16, R9, R17, 0x1, P6 ;  /* 0x000000091003b211 */ /* 0x000fe400030f0c11 */
[----:B------:R-:W-:Y:S02]  /*206d0*/  @!P0 LEA R8, P6, R22, R5, 0x1 ;  /* 0x0000000516088211 */ /* 0x000fe400078c08ff */
[-C--:B------:R-:W-:Y:S01]  /*206e0*/  @!P2 LEA.HI.X R5, R212, R9.reuse, R215, 0x1, P5 ;  /* 0x00000009d405a211 */ /* 0x080fe200028f0cd7 */
[----:B------:R0:W-:Y:S01]  /*206f0*/  @!P3 ST.E.128 desc[UR6][R2.64], R12 ;  /* 0x0000000c0200b985 */ /* 0x0001e2000c101d06 */
[----:B------:R-:W-:-:S02]  /*20700*/  @!P1 LEA.HI.X R7, R19, R9, R219, 0x1, P4 ;  /* 0x0000000913079211 */ /* 0x000fc400020f0cdb */
[----:B------:R-:W-:Y:S01]  /*20710*/  @!P0 LEA.HI.X R9, R22, R9, R218, 0x1, P6 ;  /* 0x0000000916098211 */ /* 0x000fe200030f0cda */
[----:B------:R0:W-:Y:S04]  /*20720*/  @!P2 ST.E.128 desc[UR6][R4.64], R36 ;  /* 0x000000240400a985 */ /* 0x0001e8000c101d06 */
[----:B------:R0:W-:Y:S04]  /*20730*/  @!P1 ST.E.128 desc[UR6][R6.64], R52 ;  /* 0x0000003406009985 */ /* 0x0001e8000c101d06 */
[----:B------:R0:W-:Y:S02]  /*20740*/  @!P0 ST.E.128 desc[UR6][R8.64], R72 ;  /* 0x0000004808008985 */ /* 0x0001e4000c101d06 */
.L_x_666:
[----:B------:R-:W-:Y:S05]  /*20750*/  BSYNC B1 ;  /* 0x0000000000017941 */ /* 0x000fea0003800000 */
.L_x_665:
[----:B------:R-:W-:Y:S01]  /*20760*/  VIADD R81, R81, 0x60 ;  /* 0x0000006051517836 */ /* 0x000fe20000000000 */
[----:B0-----:R0:W0:Y:S04]  /*20770*/  SHFL.IDX PT, R9, R82, 0x3, 0x181f ;  /* 0x00781f0052097f89 */ /* 0x00102800000e0000 */
[----:B------:R-:W-:Y:S01]  /*20780*/  ISETP.GE.AND P0, PT, R81, R0, PT ;  /* 0x000000005100720c */ /* 0x000fe20003f06270 */
[----:B------:R0:W0:-:S12]  /*20790*/  SHFL.IDX PT, R11, R80, 0x3, 0x181f ;  /* 0x00781f00500b7f89 */ /* 0x00001800000e0000 */
[----:B------:R-:W-:Y:S05]  /*207a0*/  @P0 BRA `(.L_x_667) ;  /* 0x0000002400ec0947 */ /* 0x000fea0003800000 */
[----:B------:R-:W-:Y:S01]  /*207b0*/  ULDC UR4, c[0x0][0xac8] ;  /* 0x0002b20000047ab9 */ /* 0x000fe20000000800 */
[----:B------:R-:W-:Y:S01]  /*207c0*/  ULDC.64 UR6, c[0x0][0x208] ;  /* 0x0000820000067ab9 */ /* 0x000fe20000000a00 */
[----:B------:R-:W-:Y:S02]  /*207d0*/  ISETP.GE.AND P3, PT, R16, UR4, PT ;  /* 0x0000000410007c0c */ /* 0x000fe4000bf66270 */
[----:B------:R-:W-:Y:S02]  /*207e0*/  ISETP.GE.AND P4, PT, R214, UR4, PT ;  /* 0x00000004d6007c0c */ /* 0x000fe4000bf86270 */
[----:B------:R-:W-:-:S09]  /*207f0*/  ISETP.GE.AND P5, PT, R19, UR4, PT ;  /* 0x0000000413007c0c */ /* 0x000fd2000bfa6270 */
[-C--:B0-----:R-:W-:Y:S02]  /*20800*/  @!P3 LEA R2, P0, R16, R11.reuse, 0x1 ;  /* 0x0000000b1002b211 */ /* 0x081fe400078008ff */
[----:B------:R-:W-:Y:S02]  /*20810*/  @!P4 LEA R4, P1, R212, R11, 0x1 ;  /* 0x0000000bd404c211 */ /* 0x000fe400078208ff */
[----:B------:R-:W-:Y:S02]  /*20820*/  @!P3 LEA.HI.X R3, R16, R9, R17, 0x1, P0 ;  /* 0x000000091003b211 */ /* 0x000fe400000f0c11 */
[----:B------:R-:W-:Y:S02]  /*20830*/  ISETP.GE.AND P0, PT, R22, UR4, PT ;  /* 0x0000000416007c0c */ /* 0x000fe4000bf06270 */
[----:B------:R-:W-:Y:S01]  /*20840*/  @!P5 LEA R6, P2, R19, R11, 0x1 ;  /* 0x0000000b1306d211 */ /* 0x000fe200078408ff */
[----:B------:R0:W-:Y:S01]  /*20850*/  @!P3 ST.E.128 desc[UR6][R2.64], R24 ;  /* 0x000000180200b985 */ /* 0x0001e2000c101d06 */
[----:B------:R-:W-:-:S02]  /*20860*/  @!P4 LEA.HI.X R5, R212, R9, R215, 0x1, P1 ;  /* 0x00000009d405c211 */ /* 0x000fc400008f0cd7 */
[----:B------:R-:W-:-:S03]  /*20870*/  @!P5 LEA.HI.X R7, R19, R9, R219, 0x1, P2 ;  /* 0x000000091307d211 */ /* 0x000fc600010f0cdb */
[----:B------:R0:W-:Y:S04]  /*20880*/  @!P4 ST.E.128 desc[UR6][R4.64], R40 ;  /* 0x000000280400c985 */ /* 0x0001e8000c101d06 */
[----:B------:R0:W-:Y:S01]  /*20890*/  @!P5 ST.E.128 desc[UR6][R6.64], R60 ;  /* 0x0000003c0600d985 */ /* 0x0001e2000c101d06 */
[----:B------:R-:W-:Y:S05]  /*208a0*/  @P0 BRA `(.L_x_667) ;  /* 0x0000002400ac0947 */ /* 0x000fea0003800000 */
[----:B0-----:R-:W-:Y:S01]  /*208b0*/  LEA R2, P0, R22, R11, 0x1 ;  /* 0x0000000b16027211 */ /* 0x001fe200078008ff */
[----:B------:R-:W-:-:S03]  /*208c0*/  ULDC.64 UR4, c[0x0][0x208] ;  /* 0x0000820000047ab9 */ /* 0x000fc60000000a00 */
[----:B------:R-:W-:-:S05]  /*208d0*/  LEA.HI.X R3, R22, R9, R218, 0x1, P0 ;  /* 0x0000000916037211 */ /* 0x000fca00000f0cda */
[----:B------:R0:W-:Y:S01]  /*208e0*/  ST.E.128 desc[UR4][R2.64], R76 ;  /* 0x0000004c02007985 */ /* 0x0001e2000c101d04 */
[----:B------:R-:W-:Y:S05]  /*208f0*/  BRA `(.L_x_667) ;  /* 0x0000002400987947 */ /* 0x000fea0003800000 */
.L_x_660:
[----:B0-----:R-:W0:Y:S01]  /*20900*/  @P1 LDC R61, c[0x0][0xbec] ;  /* 0x0002fb00ff3d1b82 */ /* 0x001e220000000800 */
[----:B------:R-:W-:Y:S01]  /*20910*/  IMAD.MOV.U32 R60, RZ, RZ, R116 ;  /* 0x000000ffff3c7224 */ /* 0x000fe200078e0074 */
[----:B------:R-:W-:Y:S01]  /*20920*/  ULDC.64 UR4, c[0x0][0xb08] ;  /* 0x0002c20000047ab9 */ /* 0x000fe20000000a00 */
[----:B------:R1:W5:Y:S04]  /*20930*/  LDL R227, [R1+0x8c] ;  /* 0x00008c0001e37983 */ /* 0x0003680000100800 */
[----:B------:R1:W5:Y:S01]  /*20940*/  LDL R211, [R1+0x108] ;  /* 0x0001080001d37983 */ /* 0x0003620000100800 */
[----:B------:R-:W2:Y:S03]  /*20950*/  @P1 LDC R59, c[0x0][0xbf0] ;  /* 0x0002fc00ff3b1b82 */ /* 0x000ea60000000800 */
[----:B------:R1:W5:Y:S04]  /*20960*/  LDL R210, [R1+0x188] ;  /* 0x0001880001d27983 */ /* 0x0003680000100800 */
[----:B------:R1:W5:Y:S04]  /*20970*/  LDL R209, [R1+0x104] ;  /* 0x0001040001d17983 */ /* 0x0003680000100800 */
[----:B------:R1:W5:Y:S04]  /*20980*/  LDL R208, [R1+0x184] ;  /* 0x0001840001d07983 */ /* 0x0003680000100800 */
[----:B------:R1:W5:Y:S01]  /*20990*/  LDL R207, [R1+0x100] ;  /* 0x0001000001cf7983 */ /* 0x0003620000100800 */
[----:B0-----:R-:W-:-:S03]  /*209a0*/  @P1 IMAD.HI.U32 R61, R116, R61, RZ ;  /* 0x0000003d743d1227 */ /* 0x001fc600078e00ff */
[----:B------:R1:W5:Y:S04]  /*209b0*/  LDL R206, [R1+0x180] ;  /* 0x0001800001ce7983 */ /* 0x0003680000100800 */
[----:B------:R1:W5:Y:S01]  /*209c0*/  LDL R205, [R1+0xfc] ;  /* 0x0000fc0001cd7983 */ /* 0x0003620000100800 */
[----:B--2---:R-:W-:Y:S01]  /*209d0*/  @P1 SHF.R.U32.HI R60, RZ, R59, R61 ;  /* 0x0000003bff3c1219 */ /* 0x004fe2000001163d */
[----:B------:R-:W-:Y:S02]  /*209e0*/  IMAD R61, R58, UR4, RZ ;  /* 0x000000043a3d7c24 */ /* 0x000fe4000f8e02ff */
[C---:B------:R-:W-:Y:S01]  /*209f0*/  IMAD.WIDE.U32 R58, R57.reuse, UR4, RZ ;  /* 0x00000004393a7c25 */ /* 0x040fe2000f8e00ff */
[----:B------:R1:W5:Y:S03]  /*20a00*/  LDL R204, [R1+0x17c] ;  /* 0x00017c0001cc7983 */ /* 0x0003660000100800 */
[----:B------:R-:W-:Y:S01]  /*20a10*/  IMAD R61, R57, UR5, R61 ;  /* 0x00000005393d7c24 */ /* 0x000fe2000f8e023d */
[----:B------:R-:W-:Y:S01]  /*20a20*/  ULDC.64 UR4, c[0x0][0xb38] ;  /* 0x0002ce0000047ab9 */ /* 0x000fe20000000a00 */
[----:B------:R-:W-:Y:S01]  /*20a30*/  SHF.R.S32.HI R57, RZ, 0x1f, R56 ;  /* 0x0000001fff397819 */ /* 0x000fe20000011438 */
[----:B------:R1:W5:Y:S01]  /*20a40*/  LDL R203, [R1+0xf8] ;  /* 0x0000f80001cb7983 */ /* 0x0003620000100800 */
[----:B------:R-:W-:-:S03]  /*20a50*/  IMAD.IADD R59, R59, 0x1, R61 ;  /* 0x000000013b3b7824 */ /* 0x000fc600078e023d */
[----:B------:R1:W5:Y:S01]  /*20a60*/  LDL R202, [R1+0x178] ;  /* 0x0001780001ca7983 */ /* 0x0003620000100800 */
[----:B------:R-:W-:-:S03]  /*20a70*/  IMAD.WIDE.U32 R58, R223, UR4, R58 ;  /* 0x00000004df3a7c25 */ /* 0x000fc6000f8e003a */
[----:B------:R1:W5:Y:S01]  /*20a80*/  LDL R201, [R1+0xf4] ;  /* 0x0000f40001c97983 */ /* 0x0003620000100800 */
[----:B------:R-:W-:Y:S01]  /*20a90*/  IMAD R59, R223, UR5, R59 ;  /* 0x00000005df3b7c24 */ /* 0x000fe2000f8e023b */
[----:B------:R-:W-:Y:S02]  /*20aa0*/  ULDC.64 UR4, c[0x0][0xb40] ;  /* 0x0002d00000047ab9 */ /* 0x000fe40000000a00 */
[----:B------:R-:W-:Y:S01]  /*20ab0*/  IMAD R57, R57, UR4, RZ ;  /* 0x0000000439397c24 */ /* 0x000fe2000f8e02ff */
[----:B------:R1:W5:Y:S01]  /*20ac0*/  LDL R223, [R1+0x18c] ;  /* 0x00018c0001df7983 */ /* 0x0003620000100800 */
[----:B------:R-:W-:-:S03]  /*20ad0*/  IMAD.WIDE.U32 R58, R56, UR4, R58 ;  /* 0x00000004383a7c25 */ /* 0x000fc6000f8e003a */
[----:B------:R1:W5:Y:S01]  /*20ae0*/  LDL R200, [R1+0x174] ;  /* 0x0001740001c87983 */ /* 0x0003620000100800 */
[----:B------:R-:W-:Y:S01]  /*20af0*/  IMAD R57, R56, UR5, R57 ;  /* 0x0000000538397c24 */ /* 0x000fe2000f8e0239 */
[----:B------:R-:W-:Y:S01]  /*20b00*/  ULDC.64 UR4, c[0x0][0xb48] ;  /* 0x0002d20000047ab9 */ /* 0x000fe20000000a00 */
[----:B------:R-:W-:Y:S01]  /*20b10*/  IADD3 R56, -R60, RZ, RZ ;  /* 0x000000ff3c387210 */ /* 0x000fe20007ffe1ff */
[----:B------:R1:W5:Y:S01]  /*20b20*/  LDL R199, [R1+0xf0] ;  /* 0x0000f00001c77983 */ /* 0x0003620000100800 */
[----:B------:R-:W-:Y:S01]  /*20b30*/  IMAD.IADD R59, R59, 0x1, R57 ;  /* 0x000000013b3b7824 */ /* 0x000fe200078e0239 */
[----:B------:R-:W-:Y:S02]  /*20b40*/  SHF.R.S32.HI R57, RZ, 0x1f, R60 ;  /* 0x0000001fff397819 */ /* 0x000fe4000001143c */
[----:B------:R-:W-:Y:S01]  /*20b50*/  IMAD R56, R119, R56, R116 ;  /* 0x0000003877387224 */ /* 0x000fe200078e0274 */
[----:B------:R1:W5:Y:S01]  /*20b60*/  LDL R198, [R1+0x170] ;  /* 0x0001700001c67983 */ /* 0x0003620000100800 */
[----:B------:R-:W-:-:S03]  /*20b70*/  IMAD.WIDE.U32 R58, R120, UR4, R58 ;  /* 0x00000004783a7c25 */ /* 0x000fc6000f8e003a */
[----:B------:R1:W5:Y:S01]  /*20b80*/  LDL R197, [R1+0xec] ;  /* 0x0000ec0001c57983 */ /* 0x0003620000100800 */
[----:B------:R-:W-:Y:S01]  /*20b90*/  IMAD R59, R120, UR5, R59 ;  /* 0x00000005783b7c24 */ /* 0x000fe2000f8e023b */
[----:B------:R-:W-:Y:S02]  /*20ba0*/  ULDC.64 UR4, c[0x0][0xb30] ;  /* 0x0002cc0000047ab9 */ /* 0x000fe40000000a00 */
[----:B------:R1:W5:Y:S04]  /*20bb0*/  LDL R196, [R1+0x16c] ;  /* 0x00016c0001c47983 */ /* 0x0003680000100800 */
        /* <DEDUP_REMOVED lines=44> */
[----:B------:R1:W5:Y:S01]  /*20e80*/  LDL R116, [R1+0x90] ;  /* 0x0000900001747983 */ /* 0x0003620000100800 */
[----:B------:R-:W-:-:S02]  /*20e90*/  IMAD R57, R57, UR4, RZ ;  /* 0x0000000439397c24 */ /* 0x000fc4000f8e02ff */
        /* <DEDUP_REMOVED lines=11> */
[----:B------:R-:W-:-:S03]  /*20f50*/  VIADD R56, R23, 0x38820 ;  /* 0x0003882017387836 */ /* 0x000fc60000000000 */
[----:B------:R-:W-:Y:S02]  /*20f60*/  LEA.HI.X R61, R58, UR5, R61, 0x2, P0 ;  /* 0x000000053a3d7c11 */ /* 0x000fe400080f143d */
[----:B------:R-:W-:Y:S02]  /*20f70*/  ISETP.GE.AND P0, PT, R113, R0, PT ;  /* 0x000000007100720c */ /* 0x000fe40003f06270 */
[----:B------:R-:W-:Y:S01]  /*20f80*/  PRMT R56, RZ, 0x654, R56 ;  /* 0x00000654ff387816 */ /* 0x000fe20000000038 */
[----:B------:R1:W0:Y:S01]  /*20f90*/  SHFL.IDX PT, R57, R61, RZ, 0x1c1f ;  /* 0x001c1fff3d397589 */ /* 0x00022200000e0000 */
[----:B------:R-:W-:Y:S02]  /*20fa0*/  BSSY B1, `(.L_x_668) ;  /* 0x0000085000017945 */ /* 0x000fe40003800000 */
[----:B------:R2:W-:Y:S02]  /*20fb0*/  SYNCS.ARRIVE.TRANS64.RED.A1T0 RZ, [R56+URZ], RZ ;  /* 0x000000ff38ff79a7 */ /* 0x0005e4000810043f */
[----:B--2---:R1:W2:Y:S05]  /*20fc0*/  SHFL.IDX PT, R56, R60, RZ, 0x1c1f ;  /* 0x001c1fff3c387589 */ /* 0x0042aa00000e0000 */
[----:B------:R-:W-:Y:S05]  /*20fd0*/  @P0 BRA `(.L_x_669) ;  /* 0x0000000800040947 */ /* 0x000fea0003800000 */
[----:B------:R-:W-:Y:S01]  /*20fe0*/  ULDC UR4, c[0x0][0xac8] ;  /* 0x0002b20000047ab9 */ /* 0x000fe20000000800 */
[----:B------:R-:W-:Y:S01]  /*20ff0*/  ULDC.64 UR6, c[0x0][0x208] ;  /* 0x0000820000067ab9 */ /* 0x000fe20000000a00 */
[----:B-----5:R-:W-:Y:S02]  /*21000*/  ISETP.GE.AND P0, PT, R227, UR4, PT ;  /* 0x00000004e3007c0c */ /* 0x020fe4000bf06270 */
[----:B------:R-:W-:Y:S02]  /*21010*/  ISETP.GE.AND P5, PT, R191, UR4, PT ;  /* 0x00000004bf007c0c */ /* 0x000fe4000bfa6270 */
[----:B------:R-:W-:Y:S02]  /*21020*/  ISETP.GE.AND P4, PT, R189, UR4, PT ;  /* 0x00000004bd007c0c */ /* 0x000fe4000bf86270 */
[----:B------:R-:W-:-:S07]  /*21030*/  ISETP.GE.AND P3, PT, R187, UR4, PT ;  /* 0x00000004bb007c0c */ /* 0x000fce000bf66270 */
[----:B0-2---:R-:W-:-:S05]  /*21040*/  @!P0 IMAD.WIDE R58, R227, 0x4, R56 ;  /* 0x00000004e33a8825 */ /* 0x005fca00078e0238 */
[----:B------:R0:W-:Y:S01]  /*21050*/  @!P0 ST.E.64 desc[UR6][R58.64], R182 ;  /* 0x000000b63a008985 */ /* 0x0001e2000c101b06 */
[----:B------:R-:W-:-:S13]  /*21060*/  ISETP.GE.AND P0, PT, R211, UR4, PT ;  /* 0x00000004d3007c0c */ /* 0x000fda000bf06270 */
[----:B0-----:R-:W-:-:S04]  /*21070*/  @!P0 LEA R58, P1, R211, R56, 0x2 ;  /* 0x00000038d33a8211 */ /* 0x001fc800078210ff */
[----:B------:R-:W-:Y:S02]  /*21080*/  @!P0 LEA.HI.X R59, R211, R57, R223, 0x2, P1 ;  /* 0x00000039d33b8211 */ /* 0x000fe400008f14df */
[----:B------:R-:W-:-:S03]  /*21090*/  ISETP.GE.AND P1, PT, R207, UR4, PT ;  /* 0x00000004cf007c0c */ /* 0x000fc6000bf26270 */
[----:B------:R0:W-:Y:S01]  /*210a0*/  @!P0 ST.E.64 desc[UR6][R58.64], R180 ;  /* 0x000000b43a008985 */ /* 0x0001e2000c101b06 */
[----:B------:R-:W-:-:S13]  /*210b0*/  ISETP.GE.AND P0, PT, R209, UR4, PT ;  /* 0x00000004d1007c0c */ /* 0x000fda000bf06270 */
[----:B0-----:R-:W-:-:S04]  /*210c0*/  @!P0 LEA R58, P2, R209, R56, 0x2 ;  /* 0x00000038d13a8211 */ /* 0x001fc800078410ff */
[----:B------:R-:W-:-:S05]  /*210d0*/  @!P0 LEA.HI.X R59, R209, R57, R210, 0x2, P2 ;  /* 0x00000039d13b8211 */ /* 0x000fca00010f14d2 */
[----:B------:R0:W-:Y:S01]  /*210e0*/  @!P0 ST.E.64 desc[UR6][R58.64], R178 ;  /* 0x000000b23a008985 */ /* 0x0001e2000c101b06 */
[----:B------:R-:W-:Y:S02]  /*210f0*/  ISETP.GE.AND P0, PT, R205, UR4, PT ;  /* 0x00000004cd007c0c */ /* 0x000fe4000bf06270 */
        /* <DEDUP_REMOVED lines=25> */
[----:B------:R-:W-:Y:S02]  /*21290*/  @!P1 LEA.HI.X R59, R195, R57, R196, 0x2, P2 ;  /* 0x00000039c33b9211 */ /* 0x000fe400010f14c4 */
[----:B------:R-:W-:-:S03]  /*212a0*/  @!P4 LEA R62, P2, R189, R56, 0x2 ;  /* 0x00000038bd3ec211 */ /* 0x000fc600078410ff */
[----:B------:R0:W-:Y:S01]  /*212b0*/  @!P1 ST.E.64 desc[UR6][R58.64], R164 ;  /* 0x000000a43a009985 */ /* 0x0001e2000c101b06 */
[----:B------:R-:W-:Y:S02]  /*212c0*/  @!P4 LEA.HI.X R63, R189, R57, R190, 0x2, P2 ;  /* 0x00000039bd3fc211 */ /* 0x000fe400010f14be */
[----:B------:R-:W-:Y:S02]  /*212d0*/  ISETP.GE.AND P2, PT, R149, UR4, PT ;  /* 0x0000000495007c0c */ /* 0x000fe4000bf46270 */
[----:B0-----:R-:W-:-:S04]  /*212e0*/  @!P0 LEA R58, P1, R193, R56, 0x2 ;  /* 0x00000038c13a8211 */ /* 0x001fc800078210ff */
[----:B------:R-:W-:Y:S02]  /*212f0*/  @!P0 LEA.HI.X R59, R193, R57, R194, 0x2, P1 ;  /* 0x00000039c13b8211 */ /* 0x000fe400008f14c2 */
[----:B------:R-:W-:-:S03]  /*21300*/  ISETP.GE.AND P1, PT, R151, UR4, PT ;  /* 0x0000000497007c0c */ /* 0x000fc6000bf26270 */
[----:B------:R0:W-:Y:S01]  /*21310*/  @!P0 ST.E.64 desc[UR6][R58.64], R162 ;  /* 0x000000a23a008985 */ /* 0x0001e2000c101b06 */
[----:B------:R-:W-:Y:S02]  /*21320*/  ISETP.GE.AND P0, PT, R185, UR4, PT ;  /* 0x00000004b9007c0c */ /* 0x000fe4000bf06270 */
[----:B0-----:R-:W-:-:S04]  /*21330*/  @!P5 LEA R58, P6, R191, R56, 0x2 ;  /* 0x00000038bf3ad211 */ /* 0x001fc800078c10ff */
[----:B------:R-:W-:Y:S02]  /*21340*/  @!P5 LEA.HI.X R59, R191, R57, R192, 0x2, P6 ;  /* 0x00000039bf3bd211 */ /* 0x000fe400030f14c0 */
[----:B------:R-:W-:-:S03]  /*21350*/  @!P3 LEA R114, P6, R187, R56, 0x2 ;  /* 0x00000038bb72b211 */ /* 0x000fc600078c10ff */
[----:B------:R0:W-:Y:S01]  /*21360*/  @!P5 ST.E.64 desc[UR6][R58.64], R160 ;  /* 0x000000a03a00d985 */ /* 0x0001e2000c101b06 */
[----:B------:R-:W-:-:S03]  /*21370*/  @!P3 LEA.HI.X R115, R187, R57, R188, 0x2, P6 ;  /* 0x00000039bb73b211 */ /* 0x000fc600030f14bc */
[----:B------:R2:W-:Y:S04]  /*21380*/  @!P4 ST.E.64 desc[UR6][R62.64], R158 ;  /* 0x0000009e3e00c985 */ /* 0x0005e8000c101b06 */
[----:B------:R3:W-:Y:S01]  /*21390*/  @!P3 ST.E.64 desc[UR6][R114.64], R156 ;  /* 0x0000009c7200b985 */ /* 0x0007e2000c101b06 */
[----:B------:R-:W-:Y:S02]  /*213a0*/  ISETP.GE.AND P3, PT, R147, UR4, PT ;  /* 0x0000000493007c0c */ /* 0x000fe4000bf66270 */
[----:B0-----:R-:W-:-:S04]  /*213b0*/  @!P0 LEA R58, P4, R185, R56, 0x2 ;  /* 0x00000038b93a8211 */ /* 0x001fc800078810ff */
[-C--:B------:R-:W-:Y:S02]  /*213c0*/  @!P0 LEA.HI.X R59, R185, R57.reuse, R186, 0x2, P4 ;  /* 0x00000039b93b8211 */ /* 0x080fe400020f14ba */
[----:B------:R-:W-:Y:S02]  /*213d0*/  ISETP.GE.AND P4, PT, R145, UR4, PT ;  /* 0x0000000491007c0c */ /* 0x000fe4000bf86270 */
[-C--:B--2---:R-:W-:Y:S01]  /*213e0*/  @!P1 LEA R62, P5, R151, R56.reuse, 0x2 ;  /* 0x00000038973e9211 */ /* 0x084fe200078a10ff */
[----:B------:R0:W-:Y:S01]  /*213f0*/  @!P0 ST.E.64 desc[UR6][R58.64], R154 ;  /* 0x0000009a3a008985 */ /* 0x0001e2000c101b06 */
[----:B---3--:R-:W-:Y:S02]  /*21400*/  @!P2 LEA R114, P6, R149, R56, 0x2 ;  /* 0x000000389572a211 */ /* 0x008fe400078c10ff */
[----:B------:R-:W-:Y:S02]  /*21410*/  @!P1 LEA.HI.X R63, R151, R57, R184, 0x2, P5 ;  /* 0x00000039973f9211 */ /* 0x000fe400028f14b8 */
[----:B------:R-:W-:-:S02]  /*21420*/  ISETP.GE.AND P5, PT, R143, UR4, PT ;  /* 0x000000048f007c0c */ /* 0x000fc4000bfa6270 */
[----:B------:R-:W-:Y:S01]  /*21430*/  @!P2 LEA.HI.X R115, R149, R57, R150, 0x2, P6 ;  /* 0x000000399573a211 */ /* 0x000fe200030f1496 */
[----:B------:R-:W-:Y:S01]  /*21440*/  @!P1 ST.E.64 desc[UR6][R62.64], R152 ;  /* 0x000000983e009985 */ /* 0x000fe2000c101b06 */
[----:B------:R-:W-:-:S03]  /*21450*/  ISETP.GE.AND P1, PT, R139, UR4, PT ;  /* 0x000000048b007c0c */ /* 0x000fc6000bf26270 */
[----:B------:R2:W-:Y:S01]  /*21460*/  @!P2 ST.E.64 desc[UR6][R114.64], R2 ;  /* 0x000000027200a985 */ /* 0x0005e2000c101b06 */
[----:B------:R-:W-:Y:S02]  /*21470*/  ISETP.GE.AND P2, PT, R141, UR4, PT ;  /* 0x000000048d007c0c */ /* 0x000fe4000bf46270 */
[----:B0-----:R-:W-:-:S04]  /*21480*/  @!P4 LEA R58, P0, R145, R56, 0x2 ;  /* 0x00000038913ac211 */ /* 0x001fc800078010ff */
[----:B------:R-:W-:Y:S02]  /*21490*/  @!P4 LEA.HI.X R59, R145, R57, R146, 0x2, P0 ;  /* 0x00000039913bc211 */ /* 0x000fe400000f1492 */
[----:B------:R-:W-:Y:S02]  /*214a0*/  ISETP.GE.AND P0, PT, R137, UR4, PT ;  /* 0x0000000489007c0c */ /* 0x000fe4000bf06270 */
[----:B--2---:R-:W-:-:S04]  /*214b0*/  @!P3 LEA R2, P6, R147, R56, 0x2 ;  /* 0x000000389302b211 */ /* 0x004fc800078c10ff */
[----:B------:R-:W-:Y:S02]  /*214c0*/  @!P3 LEA.HI.X R3, R147, R57, R148, 0x2, P6 ;  /* 0x000000399303b211 */ /* 0x000fe400030f1494 */
[----:B------:R-:W-:-:S03]  /*214d0*/  @!P5 LEA R62, P6, R143, R56, 0x2 ;  /* 0x000000388f3ed211 */ /* 0x000fc600078c10ff */
[----:B------:R0:W-:Y:S01]  /*214e0*/  @!P3 ST.E.64 desc[UR6][R2.64], R4 ;  /* 0x000000040200b985 */ /* 0x0001e2000c101b06 */
[----:B------:R-:W-:-:S03]  /*214f0*/  @!P5 LEA.HI.X R63, R143, R57, R144, 0x2, P6 ;  /* 0x000000398f3fd211 */ /* 0x000fc600030f1490 */
[----:B------:R2:W-:Y:S01]  /*21500*/  @!P4 ST.E.64 desc[UR6][R58.64], R6 ;  /* 0x000000063a00c985 */ /* 0x0005e2000c101b06 */
[----:B------:R-:W-:-:S03]  /*21510*/  ISETP.GE.AND P4, PT, R133, UR4, PT ;  /* 0x0000000485007c0c */ /* 0x000fc6000bf86270 */
[----:B------:R-:W-:Y:S01]  /*21520*/  @!P5 ST.E.64 desc[UR6][R62.64], R8 ;  /* 0x000000083e00d985 */ /* 0x000fe2000c101b06 */
[----:B------:R-:W-:Y:S02]  /*21530*/  ISETP.GE.AND P5, PT, R135, UR4, PT ;  /* 0x0000000487007c0c */ /* 0x000fe4000bfa6270 */
[-C--:B0-----:R-:W-:Y:S02]  /*21540*/  @!P2 LEA R2, P6, R141, R56.reuse, 0x2 ;  /* 0x000000388d02a211 */ /* 0x081fe400078c10ff */
[-C--:B------:R-:W-:Y:S02]  /*21550*/  @!P1 LEA R4, P3, R139, R56.reuse, 0x2 ;  /* 0x000000388b049211 */ /* 0x080fe400078610ff */
[-C--:B------:R-:W-:Y:S02]  /*21560*/  @!P2 LEA.HI.X R3, R141, R57.reuse, R142, 0x2, P6 ;  /* 0x000000398d03a211 */ /* 0x080fe400030f148e */
[----:B--2---:R-:W-:Y:S02]  /*21570*/  @!P0 LEA R6, P6, R137, R56, 0x2 ;  /* 0x0000003889068211 */ /* 0x004fe400078c10ff */
[----:B------:R-:W-:Y:S01]  /*21580*/  @!P1 LEA.HI.X R5, R139, R57, R140, 0x2, P3 ;  /* 0x000000398b059211 */ /* 0x000fe200018f148c */
[----:B------:R0:W-:Y:S01]  /*21590*/  @!P2 ST.E.64 desc[UR6][R2.64], R10 ;  /* 0x0000000a0200a985 */ /* 0x0001e2000c101b06 */
[----:B------:R-:W-:-:S02]  /*215a0*/  ISETP.GE.AND P3, PT, R128, UR4, PT ;  /* 0x0000000480007c0c */ /* 0x000fc4000bf66270 */
[----:B------:R-:W-:Y:S01]  /*215b0*/  @!P0 LEA.HI.X R7, R137, R57, R138, 0x2, P6 ;  /* 0x0000003989078211 */ /* 0x000fe200030f148a */
[----:B------:R2:W-:Y:S04]  /*215c0*/  @!P1 ST.E.64 desc[UR6][R4.64], R12 ;  /* 0x0000000c04009985 */ /* 0x0005e8000c101b06 */
[----:B------:R3:W-:Y:S01]  /*215d0*/  @!P0 ST.E.64 desc[UR6][R6.64], R14 ;  /* 0x0000000e06008985 */ /* 0x0007e2000c101b06 */
[----:B------:R-:W-:Y:S02]  /*215e0*/  ISETP.GE.AND P0, PT, R126, UR4, PT ;  /* 0x000000047e007c0c */ /* 0x000fe4000bf06270 */
[-C--:B0-----:R-:W-:Y:S02]  /*215f0*/  @!P5 LEA R2, P1, R135, R56.reuse, 0x2 ;  /* 0x000000388702d211 */ /* 0x081fe400078210ff */
[----:B--2---:R-:W-:-:S02]  /*21600*/  @!P4 LEA R4, P2, R133, R56, 0x2 ;  /* 0x000000388504c211 */ /* 0x004fc400078410ff */
[-C--:B------:R-:W-:Y:S02]  /*21610*/  @!P5 LEA.HI.X R3, R135, R57.reuse, R136, 0x2, P1 ;  /* 0x000000398703d211 */ /* 0x080fe400008f1488 */
[----:B---3--:R-:W-:Y:S02]  /*21620*/  @!P3 LEA R6, P6, R128, R56, 0x2 ;  /* 0x000000388006b211 */ /* 0x008fe400078c10ff */
[----:B------:R-:W-:Y:S01]  /*21630*/  ISETP.GE.AND P1, PT, R124, UR4, PT ;  /* 0x000000047c007c0c */ /* 0x000fe2000bf26270 */
[----:B------:R0:W-:Y:S01]  /*21640*/  @!P5 ST.E.64 desc[UR6][R2.64], R20 ;  /* 0x000000140200d985 */ /* 0x0001e2000c101b06 */
[-C--:B------:R-:W-:Y:S02]  /*21650*/  @!P4 LEA.HI.X R5, R133, R57.reuse, R134, 0x2, P2 ;  /* 0x000000398505c211 */ /* 0x080fe400010f1486 */
[----:B------:R-:W-:Y:S02]  /*21660*/  @!P3 LEA.HI.X R7, R128, R57, R132, 0x2, P6 ;  /* 0x000000398007b211 */ /* 0x000fe400030f1484 */
[----:B------:R-:W-:Y:S01]  /*21670*/  ISETP.GE.AND P2, PT, R118, UR4, PT ;  /* 0x0000000476007c0c */ /* 0x000fe2000bf46270 */
[----:B------:R2:W-:Y:S01]  /*21680*/  @!P4 ST.E.64 desc[UR6][R4.64], R24 ;  /* 0x000000180400c985 */ /* 0x0005e2000c101b06 */
[----:B------:R-:W-:-:S03]  /*21690*/  ISETP.GE.AND P4, PT, R122, UR4, PT ;  /* 0x000000047a007c0c */ /* 0x000fc6000bf86270 */
[----:B------:R3:W-:Y:S01]  /*216a0*/  @!P3 ST.E.64 desc[UR6][R6.64], R28 ;  /* 0x0000001c0600b985 */ /* 0x0007e2000c101b06 */
[----:B------:R-:W-:Y:S02]  /*216b0*/  ISETP.GE.AND P3, PT, R120, UR4, PT ;  /* 0x0000000478007c0c */ /* 0x000fe4000bf66270 */
[----:B0-----:R-:W-:-:S04]  /*216c0*/  @!P0 LEA R2, P5, R126, R56, 0x2 ;  /* 0x000000387e028211 */ /* 0x001fc800078a10ff */
[-C--:B------:R-:W-:Y:S02]  /*216d0*/  @!P0 LEA.HI.X R3, R126, R57.reuse, R127, 0x2, P5 ;  /* 0x000000397e038211 */ /* 0x080fe400028f147f */
[----:B------:R-:W-:Y:S02]  /*216e0*/  ISETP.GE.AND P5, PT, R116, UR4, PT ;  /* 0x0000000474007c0c */ /* 0x000fe4000bfa6270 */
[CC--:B--2---:R-:W-:Y:S01]  /*216f0*/  @!P1 LEA R4, P6, R124.reuse, R56.reuse, 0x2 ;  /* 0x000000387c049211 */ /* 0x0c4fe200078c10ff */
[----:B------:R0:W-:Y:S03]  /*21700*/  @!P0 ST.E.64 desc[UR6][R2.64], R32 ;  /* 0x0000002002008985 */ /* 0x0001e6000c101b06 */
[----:B------:R-:W-:Y:S02]  /*21710*/  @!P1 LEA.HI.X R5, R124, R57, R125, 0x2, P6 ;  /* 0x000000397c059211 */ /* 0x000fe400030f147d */
[----:B---3--:R-:W-:-:S03]  /*21720*/  @!P3 LEA R6, P6, R120, R56, 0x2 ;  /* 0x000000387806b211 */ /* 0x008fc600078c10ff */
[----:B------:R2:W-:Y:S01]  /*21730*/  @!P1 ST.E.64 desc[UR6][R4.64], R36 ;  /* 0x0000002404009985 */ /* 0x0005e2000c101b06 */
[----:B------:R-:W-:Y:S02]  /*21740*/  @!P3 LEA.HI.X R7, R120, R57, R121, 0x2, P6 ;  /* 0x000000397807b211 */ /* 0x000fe400030f1479 */
[----:B0-----:R-:W-:-:S04]  /*21750*/  @!P4 LEA R2, P0, R122, R56, 0x2 ;  /* 0x000000387a02c211 */ /* 0x001fc800078010ff */
[-C--:B------:R-:W-:Y:S02]  /*21760*/  @!P4 LEA.HI.X R3, R122, R57.reuse, R123, 0x2, P0 ;  /* 0x000000397a03c211 */ /* 0x080fe400000f147b */
[-C--:B------:R-:W-:Y:S02]  /*21770*/  @!P5 LEA R8, P0, R116, R56.reuse, 0x2 ;  /* 0x000000387408d211 */ /* 0x080fe400078010ff */
[----:B--2---:R-:W-:Y:S01]  /*21780*/  @!P2 LEA R4, P1, R118, R56, 0x2 ;  /* 0x000000387604a211 */ /* 0x004fe200078210ff */
[----:B------:R3:W-:Y:S01]  /*21790*/  @!P4 ST.E.64 desc[UR6][R2.64], R40 ;  /* 0x000000280200c985 */ /* 0x0007e2000c101b06 */
[-C--:B------:R-:W-:Y:S02]  /*217a0*/  @!P5 LEA.HI.X R9, R116, R57.reuse, R117, 0x2, P0 ;  /* 0x000000397409d211 */ /* 0x080fe400000f1475 */
[----:B------:R-:W-:Y:S01]  /*217b0*/  @!P2 LEA.HI.X R5, R118, R57, R119, 0x2, P1 ;  /* 0x000000397605a211 */ /* 0x000fe200008f1477 */
[----:B------:R3:W-:Y:S04]  /*217c0*/  @!P3 ST.E.64 desc[UR6][R6.64], R44 ;  /* 0x0000002c0600b985 */ /* 0x0007e8000c101b06 */
[----:B------:R3:W-:Y:S04]  /*217d0*/  @!P2 ST.E.64 desc[UR6][R4.64], R48 ;  /* 0x000000300400a985 */ /* 0x0007e8000c101b06 */
[----:B------:R3:W-:Y:S02]  /*217e0*/  @!P5 ST.E.64 desc[UR6][R8.64], R52 ;  /* 0x000000340800d985 */ /* 0x0007e4000c101b06 */
.L_x_669:
[----:B------:R-:W-:Y:S05]  /*217f0*/  BSYNC B1 ;  /* 0x0000000000017941 */ /* 0x000fea0003800000 */
.L_x_668:
[----:B------:R-:W-:Y:S01]  /*21800*/  ISETP.GE.AND P0, PT, R112, R0, PT ;  /* 0x000000007000720c */ /* 0x000fe20003f06270 */
[----:B---3--:R3:W4:Y:S04]  /*21810*/  SHFL.IDX PT, R3, R61, 0x1, 0x1c1f ;  /* 0x003c1f003d037f89 */ /* 0x00872800000e0000 */
[----:B------:R3:W0:Y:S08]  /*21820*/  SHFL.IDX PT, R2, R60, 0x1, 0x1c1f ;  /* 0x003c1f003c027f89 */ /* 0x00063000000e0000 */
[----:B---3--:R-:W-:Y:S05]  /*21830*/  @P0 BRA `(.L_x_667) ;  /* 0x0000001400c80947 */ /* 0x008fea0003800000 */
[----:B------:R-:W-:Y:S01]  /*21840*/  ULDC UR4, c[0x0][0xac8] ;  /* 0x0002b20000047ab9 */ /* 0x000fe20000000800 */
[----:B------:R-:W-:Y:S01]  /*21850*/  ULDC.64 UR6, c[0x0][0x208] ;  /* 0x0000820000067ab9 */ /* 0x000fe20000000a00 */
[----:B-----5:R-:W-:Y:S02]  /*21860*/  ISETP.GE.AND P3, PT, R227, UR4, PT ;  /* 0x00000004e3007c0c */ /* 0x020fe4000bf66270 */
[----:B------:R-:W-:Y:S02]  /*21870*/  ISETP.GE.AND P2, PT, R211, UR4, PT ;  /* 0x00000004d3007c0c */ /* 0x000fe4000bf46270 */
[----:B------:R-:W-:Y:S02]  /*21880*/  ISETP.GE.AND P1, PT, R209, UR4, PT ;  /* 0x00000004d1007c0c */ /* 0x000fe4000bf26270 */
[----:B------:R-:W-:Y:S02]  /*21890*/  ISETP.GE.AND P0, PT, R207, UR4, PT ;  /* 0x00000004cf007c0c */ /* 0x000fe4000bf06270 */
[----:B------:R-:W-:-:S05]  /*218a0*/  ISETP.GE.AND P4, PT, R203, UR4, PT ;  /* 0x00000004cb007c0c */ /* 0x000fca000bf86270 */
[----:B0---4-:R-:W-:-:S04]  /*218b0*/  @!P3 IMAD.WIDE R4, R227, 0x4, R2 ;  /* 0x00000004e304b825 */ /* 0x011fc800078e0202 */
[-C--:B------:R-:W-:Y:S01]  /*218c0*/  @!P1 LEA R6, P5, R209, R2.reuse, 0x2 ;  /* 0x00000002d1069211 */ /* 0x080fe200078a10ff */
[----:B------:R0:W-:Y:S01]  /*218d0*/  @!P3 ST.E.64 desc[UR6][R4.64], R26 ;  /* 0x0000001a0400b985 */ /* 0x0001e2000c101b06 */
[----:B------:R-:W-:Y:S02]  /*218e0*/  ISETP.GE.AND P3, PT, R205, UR4, PT ;  /* 0x00000004cd007c0c */ /* 0x000fe4000bf66270 */
[----:B------:R-:W-:Y:S02]  /*218f0*/  @!P1 LEA.HI.X R7, R209, R3, R210, 0x2, P5 ;  /* 0x00000003d1079211 */ /* 0x000fe400028f14d2 */
        /* <DEDUP_REMOVED lines=9> */
[-C--:B0-----:R-:W-:Y:S02]  /*21990*/  @!P3 LEA R4, P1, R205, R2.reuse, 0x2 ;  /* 0x00000002cd04b211 */ /* 0x081fe400078210ff */
[----:B---3--:R-:W-:Y:S02]  /*219a0*/  @!P4 LEA R6, P2, R203, R2, 0x2 ;  /* 0x00000002cb06c211 */ /* 0x008fe400078410ff */
[----:B------:R-:W-:-:S02]  /*219b0*/  @!P3 LEA.HI.X R5, R205, R3, R206, 0x2, P1 ;  /* 0x00000003cd05b211 */ /* 0x000fc400008f14ce */
[----:B------:R-:W-:Y:S02]  /*219c0*/  ISETP.GE.AND P1, PT, R197, UR4, PT ;  /* 0x00000004c5007c0c */ /* 0x000fe4000bf26270 */
[-C--:B------:R-:W-:Y:S01]  /*219d0*/  @!P4 LEA.HI.X R7, R203, R3.reuse, R204, 0x2, P2 ;  /* 0x00000003cb07c211 */ /* 0x080fe200010f14cc */
[----:B------:R0:W-:Y:S01]  /*219e0*/  @!P3 ST.E.64 desc[UR6][R4.64], R42 ;  /* 0x0000002a0400b985 */ /* 0x0001e2000c101b06 */
[----:B------:R-:W-:Y:S02]  /*219f0*/  ISETP.GE.AND P2, PT, R195, UR4, PT ;  /* 0x00000004c3007c0c */ /* 0x000fe4000bf46270 */
[----:B----4-:R-:W-:Y:S01]  /*21a00*/  @!P5 LEA R8, P6, R201, R2, 0x2 ;  /* 0x00000002c908d211 */ /* 0x010fe200078c10ff */
[----:B------:R3:W-:Y:S01]  /*21a10*/  @!P4 ST.E.64 desc[UR6][R6.64], R46 ;  /* 0x0000002e0600c985 */ /* 0x0007e2000c101b06 */
[----:B------:R-:W-:Y:S02]  /*21a20*/  ISETP.GE.AND P3, PT, R193, UR4, PT ;  /* 0x00000004c1007c0c */ /* 0x000fe4000bf66270 */
[----:B------:R-:W-:-:S02]  /*21a30*/  @!P5 LEA.HI.X R9, R201, R3, R202, 0x2, P6 ;  /* 0x00000003c909d211 */ /* 0x000fc400030f14ca */
[----:B------:R-:W-:-:S03]  /*21a40*/  ISETP.GE.AND P4, PT, R191, UR4, PT ;  /* 0x00000004bf007c0c */ /* 0x000fc6000bf86270 */
[----:B------:R4:W-:Y:S01]  /*21a50*/  @!P5 ST.E.64 desc[UR6][R8.64], R50 ;  /* 0x000000320800d985 */ /* 0x0009e2000c101b06 */
[-C--:B0-----:R-:W-:Y:S02]  /*21a60*/  @!P0 LEA R4, P6, R199, R2.reuse, 0x2 ;  /* 0x00000002c7048211 */ /* 0x081fe400078c10ff */
[-C--:B---3--:R-:W-:Y:S02]  /*21a70*/  @!P1 LEA R6, P5, R197, R2.reuse, 0x2 ;  /* 0x00000002c5069211 */ /* 0x088fe400078a10ff */
[-C--:B------:R-:W-:Y:S02]  /*21a80*/  @!P0 LEA.HI.X R5, R199, R3.reuse, R200, 0x2, P6 ;  /* 0x00000003c7058211 */ /* 0x080fe400030f14c8 */
[----:B------:R-:W-:Y:S02]  /*21a90*/  @!P1 LEA.HI.X R7, R197, R3, R198, 0x2, P5 ;  /* 0x00000003c5079211 */ /* 0x000fe400028f14c6 */
[----:B------:R-:W-:Y:S01]  /*21aa0*/  ISETP.GE.AND P5, PT, R189, UR4, PT ;  /* 0x00000004bd007c0c */ /* 0x000fe2000bfa6270 */
[----:B------:R0:W-:Y:S01]  /*21ab0*/  @!P0 ST.E.64 desc[UR6][R4.64], R54 ;  /* 0x0000003604008985 */ /* 0x0001e2000c101b06 */
[----:B----4-:R-:W-:-:S02]  /*21ac0*/  @!P2 LEA R8, P6, R195, R2, 0x2 ;  /* 0x00000002c308a211 */ /* 0x010fc400078c10ff */
[----:B------:R-:W-:Y:S01]  /*21ad0*/  ISETP.GE.AND P0, PT, R187, UR4, PT ;  /* 0x00000004bb007c0c */ /* 0x000fe2000bf06270 */
[----:B------:R3:W-:Y:S01]  /*21ae0*/  @!P1 ST.E.64 desc[UR6][R6.64], R64 ;  /* 0x0000004006009985 */ /* 0x0007e2000c101b06 */
[----:B------:R-:W-:Y:S02]  /*21af0*/  @!P2 LEA.HI.X R9, R195, R3, R196, 0x2, P6 ;  /* 0x00000003c309a211 */ /* 0x000fe400030f14c4 */
        /* <DEDUP_REMOVED lines=8> */
[----:B----4-:R-:W-:-:S03]  /*21b80*/  @!P5 LEA R8, P6, R189, R2, 0x2 ;  /* 0x00000002bd08d211 */ /* 0x010fc600078c10ff */
[----:B------:R3:W-:Y:S01]  /*21b90*/  @!P4 ST.E.64 desc[UR6][R6.64], R70 ;  /* 0x000000460600c985 */ /* 0x0007e2000c101b06 */
[----:B------:R-:W-:-:S05]  /*21ba0*/  @!P5 LEA.HI.X R9, R189, R3, R190, 0x2, P6 ;  /* 0x00000003bd09d211 */ /* 0x000fca00030f14be */
[----:B------:R4:W-:Y:S01]  /*21bb0*/  @!P5 ST.E.64 desc[UR6][R8.64], R74 ;  /* 0x0000004a0800d985 */ /* 0x0009e2000c101b06 */
[----:B------:R-:W-:Y:S02]  /*21bc0*/  ISETP.GE.AND P5, PT, R149, UR4, PT ;  /* 0x0000000495007c0c */ /* 0x000fe4000bfa6270 */
[----:B0-----:R-:W-:-:S04]  /*21bd0*/  @!P0 LEA R4, P4, R187, R2, 0x2 ;  /* 0x00000002bb048211 */ /* 0x001fc800078810ff */
[-C--:B------:R-:W-:Y:S02]  /*21be0*/  @!P0 LEA.HI.X R5, R187, R3.reuse, R188, 0x2, P4 ;  /* 0x00000003bb058211 */ /* 0x080fe400020f14bc */
[----:B------:R-:W-:Y:S02]  /*21bf0*/  ISETP.GE.AND P4, PT, R147, UR4, PT ;  /* 0x0000000493007c0c */ /* 0x000fe4000bf86270 */
[-C--:B---3--:R-:W-:Y:S01]  /*21c00*/  @!P1 LEA R6, P3, R185, R2.reuse, 0x2 ;  /* 0x00000002b9069211 */ /* 0x088fe200078610ff */
[----:B------:R0:W-:Y:S01]  /*21c10*/  @!P0 ST.E.64 desc[UR6][R4.64], R72 ;  /* 0x0000004804008985 */ /* 0x0001e2000c101b06 */
[----:B----4-:R-:W-:Y:S02]  /*21c20*/  @!P2 LEA R8, P6, R151, R2, 0x2 ;  /* 0x000000029708a211 */ /* 0x010fe400078c10ff */
[----:B------:R-:W-:Y:S02]  /*21c30*/  @!P1 LEA.HI.X R7, R185, R3, R186, 0x2, P3 ;  /* 0x00000003b9079211 */ /* 0x000fe400018f14ba */
[----:B------:R-:W-:-:S02]  /*21c40*/  ISETP.GE.AND P3, PT, R145, UR4, PT ;  /* 0x0000000491007c0c */ /* 0x000fc4000bf66270 */
[----:B------:R-:W-:Y:S01]  /*21c50*/  @!P2 LEA.HI.X R9, R151, R3, R184, 0x2, P6 ;  /* 0x000000039709a211 */ /* 0x000fe200030f14b8 */
[----:B------:R3:W-:Y:S01]  /*21c60*/  @!P1 ST.E.64 desc[UR6][R6.64], R76 ;  /* 0x0000004c06009985 */ /* 0x0007e2000c101b06 */
[----:B------:R-:W-:-:S03]  /*21c70*/  ISETP.GE.AND P1, PT, R141, UR4, PT ;  /* 0x000000048d007c0c */ /* 0x000fc6000bf26270 */
[----:B------:R4:W-:Y:S01]  /*21c80*/  @!P2 ST.E.64 desc[UR6][R8.64], R78 ;  /* 0x0000004e0800a985 */ /* 0x0009e2000c101b06 */
[----:B------:R-:W-:Y:S02]  /*21c90*/  ISETP.GE.AND P2, PT, R143, UR4, PT ;  /* 0x000000048f007c0c */ /* 0x000fe4000bf46270 */
[----:B0-----:R-:W-:-:S04]  /*21ca0*/  @!P5 LEA R4, P6, R149, R2, 0x2 ;  /* 0x000000029504d211 */ /* 0x001fc800078c10ff */
[----:B------:R-:W-:Y:S02]  /*21cb0*/  @!P5 LEA.HI.X R5, R149, R3, R150, 0x2, P6 ;  /* 0x000000039505d211 */ /* 0x000fe400030f1496 */
[----:B---3--:R-:W-:-:S03]  /*21cc0*/  @!P4 LEA R6, P0, R147, R2, 0x2 ;  /* 0x000000029306c211 */ /* 0x008fc600078010ff */
[----:B------:R0:W-:Y:S01]  /*21cd0*/  @!P5 ST.E.64 desc[UR6][R4.64], R80 ;  /* 0x000000500400d985 */ /* 0x0001e2000c101b06 */
[----:B------:R-:W-:Y:S02]  /*21ce0*/  ISETP.GE.AND P5, PT, R137, UR4, PT ;  /* 0x0000000489007c0c */ /* 0x000fe4000bfa6270 */
[-C--:B------:R-:W-:Y:S02]  /*21cf0*/  @!P4 LEA.HI.X R7, R147, R3.reuse, R148, 0x2, P0 ;  /* 0x000000039307c211 */ /* 0x080fe400000f1494 */
[----:B------:R-:W-:Y:S02]  /*21d00*/  ISETP.GE.AND P0, PT, R139, UR4, PT ;  /* 0x000000048b007c0c */ /* 0x000fe4000bf06270 */
[----:B----4-:R-:W-:Y:S01]  /*21d10*/  @!P3 LEA R8, P6, R145, R2, 0x2 ;  /* 0x000000029108b211 */ /* 0x010fe200078c10ff */
[----:B------:R3:W-:Y:S01]  /*21d20*/  @!P4 ST.E.64 desc[UR6][R6.64], R82 ;  /* 0x000000520600c985 */ /* 0x0007e2000c101b06 */
[----:B------:R-:W-:Y:S02]  /*21d30*/  ISETP.GE.AND P4, PT, R135, UR4, PT ;  /* 0x0000000487007c0c */ /* 0x000fe4000bf86270 */
[----:B------:R-:W-:-:S02]  /*21d40*/  @!P3 LEA.HI.X R9, R145, R3, R146, 0x2, P6 ;  /* 0x000000039109b211 */ /* 0x000fc400030f1492 */
[----:B0-----:R-:W-:-:S03]  /*21d50*/  @!P2 LEA R4, P6, R143, R2, 0x2 ;  /* 0x000000028f04a211 */ /* 0x001fc600078c10ff */
[----:B------:R0:W-:Y:S01]  /*21d60*/  @!P3 ST.E.64 desc[UR6][R8.64], R84 ;  /* 0x000000540800b985 */ /* 0x0001e2000c101b06 */
[----:B------:R-:W-:Y:S02]  /*21d70*/  @!P2 LEA.HI.X R5, R143, R3, R144, 0x2, P6 ;  /* 0x000000038f05a211 */ /* 0x000fe400030f1490 */
[----:B---3--:R-:W-:-:S03]  /*21d80*/  @!P1 LEA R6, P3, R141, R2, 0x2 ;  /* 0x000000028d069211 */ /* 0x008fc600078610ff */
[----:B------:R3:W-:Y:S01]  /*21d90*/  @!P2 ST.E.64 desc[UR6][R4.64], R86 ;  /* 0x000000560400a985 */ /* 0x0007e2000c101b06 */
[-C--:B------:R-:W-:Y:S02]  /*21da0*/  @!P1 LEA.HI.X R7, R141, R3.reuse, R142, 0x2, P3 ;  /* 0x000000038d079211 */ /* 0x080fe400018f148e */
[----:B------:R-:W-:Y:S02]  /*21db0*/  ISETP.GE.AND P3, PT, R133, UR4, PT ;  /* 0x0000000485007c0c */ /* 0x000fe4000bf66270 */
[CC--:B0-----:R-:W-:Y:S01]  /*21dc0*/  @!P0 LEA R8, P6, R139.reuse, R2.reuse, 0x2 ;  /* 0x000000028b088211 */ /* 0x0c1fe200078c10ff */
[----:B------:R0:W-:Y:S03]  /*21dd0*/  @!P1 ST.E.64 desc[UR6][R6.64], R88 ;  /* 0x0000005806009985 */ /* 0x0001e6000c101b06 */
[----:B------:R-:W-:Y:S02]  /*21de0*/  @!P0 LEA.HI.X R9, R139, R3, R140, 0x2, P6 ;  /* 0x000000038b098211 */ /* 0x000fe400030f148c */
[----:B---3--:R-:W-:-:S03]  /*21df0*/  @!P5 LEA R4, P1, R137, R2, 0x2 ;  /* 0x000000028904d211 */ /* 0x008fc600078210ff */
[----:B------:R3:W-:Y:S01]  /*21e00*/  @!P0 ST.E.64 desc[UR6][R8.64], R90 ;  /* 0x0000005a08008985 */ /* 0x0007e2000c101b06 */
[----:B------:R-:W-:Y:S02]  /*21e10*/  ISETP.GE.AND P0, PT, R128, UR4, PT ;  /* 0x0000000480007c0c */ /* 0x000fe4000bf06270 */
[-C--:B------:R-:W-:Y:S02]  /*21e20*/  @!P5 LEA.HI.X R5, R137, R3.reuse, R138, 0x2, P1 ;  /* 0x000000038905d211 */ /* 0x080fe400008f148a */
[----:B------:R-:W-:Y:S02]  /*21e30*/  ISETP.GE.AND P1, PT, R126, UR4, PT ;  /* 0x000000047e007c0c */ /* 0x000fe4000bf26270 */
[C---:B0-----:R-:W-:Y:S01]  /*21e40*/  @!P4 LEA R6, P2, R135.reuse, R2, 0x2 ;  /* 0x000000028706c211 */ /* 0x041fe200078410ff */
[----:B------:R0:W-:Y:S03]  /*21e50*/  @!P5 ST.E.64 desc[UR6][R4.64], R92 ;  /* 0x0000005c0400d985 */ /* 0x0001e6000c101b06 */
[----:B------:R-:W-:-:S02]  /*21e60*/  @!P4 LEA.HI.X R7, R135, R3, R136, 0x2, P2 ;  /* 0x000000038707c211 */ /* 0x000fc400010f1488 */
[----:B------:R-:W-:Y:S02]  /*21e70*/  ISETP.GE.AND P2, PT, R120, UR4, PT ;  /* 0x0000000478007c0c */ /* 0x000fe4000bf46270 */
[CC--:B---3--:R-:W-:Y:S01]  /*21e80*/  @!P3 LEA R8, P6, R133.reuse, R2.reuse, 0x2 ;  /* 0x000000028508b211 */ /* 0x0c8fe200078c10ff */
[----:B------:R3:W-:Y:S01]  /*21e90*/  @!P4 ST.E.64 desc[UR6][R6.64], R94 ;  /* 0x0000005e0600c985 */ /* 0x0007e2000c101b06 */
[----:B------:R-:W-:Y:S02]  /*21ea0*/  ISETP.GE.AND P4, PT, R124, UR4, PT ;  /* 0x000000047c007c0c */ /* 0x000fe4000bf86270 */
[----:B------:R-:W-:Y:S02]  /*21eb0*/  @!P3 LEA.HI.X R9, R133, R3, R134, 0x2, P6 ;  /* 0x000000038509b211 */ /* 0x000fe400030f1486 */
[----:B0-----:R-:W-:-:S03]  /*21ec0*/  @!P1 LEA R4, P6, R126, R2, 0x2 ;  /* 0x000000027e049211 */ /* 0x001fc600078c10ff */
[----:B------:R0:W-:Y:S01]  /*21ed0*/  @!P3 ST.E.64 desc[UR6][R8.64], R96 ;  /* 0x000000600800b985 */ /* 0x0001e2000c101b06 */
[----:B------:R-:W-:Y:S02]  /*21ee0*/  ISETP.GE.AND P3, PT, R122, UR4, PT ;  /* 0x000000047a007c0c */ /* 0x000fe4000bf66270 */
[----:B------:R-:W-:Y:S02]  /*21ef0*/  @!P1 LEA.HI.X R5, R126, R3, R127, 0x2, P6 ;  /* 0x000000037e059211 */ /* 0x000fe400030f147f */
[----:B---3--:R-:W-:-:S04]  /*21f00*/  @!P0 LEA R6, P5, R128, R2, 0x2 ;  /* 0x0000000280068211 */ /* 0x008fc800078a10ff */
[----:B------:R-:W-:Y:S02]  /*21f10*/  @!P0 LEA.HI.X R7, R128, R3, R132, 0x2, P5 ;  /* 0x0000000380078211 */ /* 0x000fe400028f1484 */
[----:B------:R-:W-:-:S03]  /*21f20*/  ISETP.GE.AND P5, PT, R118, UR4, PT ;  /* 0x0000000476007c0c */ /* 0x000fc6000bfa6270 */
[----:B------:R3:W-:Y:S04]  /*21f30*/  @!P0 ST.E.64 desc[UR6][R6.64], R98 ;  /* 0x0000006206008985 */ /* 0x0007e8000c101b06 */
[----:B------:R4:W-:Y:S01]  /*21f40*/  @!P1 ST.E.64 desc[UR6][R4.64], R100 ;  /* 0x0000006404009985 */ /* 0x0009e2000c101b06 */
[----:B0-----:R-:W-:-:S04]  /*21f50*/  @!P2 LEA R8, P1, R120, R2, 0x2 ;  /* 0x000000027808a211 */ /* 0x001fc800078210ff */
[----:B------:R-:W-:Y:S02]  /*21f60*/  @!P2 LEA.HI.X R9, R120, R3, R121, 0x2, P1 ;  /* 0x000000037809a211 */ /* 0x000fe400008f1479 */
[----:B---3--:R-:W-:-:S04]  /*21f70*/  @!P4 LEA R6, P0, R124, R2, 0x2 ;  /* 0x000000027c06c211 */ /* 0x008fc800078010ff */
[-C--:B------:R-:W-:Y:S02]  /*21f80*/  @!P4 LEA.HI.X R7, R124, R3.reuse, R125, 0x2, P0 ;  /* 0x000000037c07c211 */ /* 0x080fe400000f147d */
[-C--:B------:R-:W-:Y:S02]  /*21f90*/  @!P5 LEA R10, P0, R118, R2.reuse, 0x2 ;  /* 0x00000002760ad211 */ /* 0x080fe400078010ff */
[----:B----4-:R-:W-:Y:S01]  /*21fa0*/  @!P3 LEA R4, P6, R122, R2, 0x2 ;  /* 0x000000027a04b211 */ /* 0x010fe200078c10ff */
[----:B------:R0:W-:Y:S01]  /*21fb0*/  @!P4 ST.E.64 desc[UR6][R6.64], R102 ;  /* 0x000000660600c985 */ /* 0x0001e2000c101b06 */
[-C--:B------:R-:W-:Y:S02]  /*21fc0*/  @!P5 LEA.HI.X R11, R118, R3.reuse, R119, 0x2, P0 ;  /* 0x00000003760bd211 */ /* 0x080fe400000f1477 */
[----:B------:R-:W-:Y:S02]  /*21fd0*/  ISETP.GE.AND P0, PT, R116, UR4, PT ;  /* 0x0000000474007c0c */ /* 0x000fe4000bf06270 */
[----:B------:R-:W-:-:S05]  /*21fe0*/  @!P3 LEA.HI.X R5, R122, R3, R123, 0x2, P6 ;  /* 0x000000037a05b211 */ /* 0x000fca00030f147b */
[----:B------:R0:W-:Y:S04]  /*21ff0*/  @!P3 ST.E.64 desc[UR6][R4.64], R104 ;  /* 0x000000680400b985 */ /* 0x0001e8000c101b06 */
[----:B------:R0:W-:Y:S04]  /*22000*/  @!P2 ST.E.64 desc[UR6][R8.64], R106 ;  /* 0x0000006a0800a985 */ /* 0x0001e8000c101b06 */
[----:B------:R0:W-:Y:S01]  /*22010*/  @!P5 ST.E.64 desc[UR6][R10.64], R108 ;  /* 0x0000006c0a00d985 */ /* 0x0001e2000c101b06 */
[----:B------:R-:W-:Y:S05]  /*22020*/  @P0 BRA `(.L_x_667) ;  /* 0x0000000c00cc0947 */ /* 0x000fea0003800000 */
[----:B------:R-:W-:Y:S01]  /*22030*/  LEA R2, P0, R116, R2, 0x2 ;  /* 0x0000000274027211 */ /* 0x000fe200078010ff */
[----:B------:R-:W-:-:S03]  /*22040*/  ULDC.64 UR4, c[0x0][0x208] ;  /* 0x0000820000047ab9 */ /* 0x000fc60000000a00 */
[----:B------:R-:W-:-:S05]  /*22050*/  LEA.HI.X R3, R116, R3, R117, 0x2, P0 ;  /* 0x0000000374037211 */ /* 0x000fca00000f1475 */
[----:B------:R3:W-:Y:S01]  /*22060*/  ST.E.64 desc[UR4][R2.64], R110 ;  /* 0x0000006e02007985 */ /* 0x0007e2000c101b04 */
[----:B------:R-:W-:Y:S05]  /*22070*/  BRA `(.L_x_667) ;  /* 0x0000000c00b87947 */ /* 0x000fea0003800000 */
.L_x_658:
[----:B------:R-:W2:Y:S01]  /*22080*/  LDL.LU R4, [R1+0x78] ;  /* 0x0000780001047983 */ /* 0x000ea20000300800 */
[----:B------:R-:W-:Y:S01]  /*22090*/  ULDC.64 UR6, c[0x0][0xc08] ;  /* 0x0003020000067ab9 */ /* 0x000fe20000000a00 */
[----:B------:R-:W-:Y:S02]  /*220a0*/  ULDC.64 UR4, c[0x0][0xc00] ;  /* 0x0003000000047ab9 */ /* 0x000fe40000000a00 */
[----:B0-----:R-:W3:Y:S04]  /*220b0*/  LDL.LU R0, [R1+0x7c] ;  /* 0x00007c0001007983 */ /* 0x001ee80000300800 */
[----:B------:R-:W4:Y:S01]  /*220c0*/  LDL R8, [R1+0x70] ;  /* 0x0000700001087983 */ /* 0x000f220000100800 */
[----:B------:R-:W-:Y:S01]  /*220d0*/  ISETP.NE.U32.AND P1, PT, RZ, UR6, PT ;  /* 0x00000006ff007c0c */ /* 0x000fe2000bf25070 */
[----:B------:R-:W-:Y:S01]  /*220e0*/  IMAD.MOV.U32 R15, RZ, RZ, RZ ;  /* 0x000000ffff0f7224 */ /* 0x000fe200078e00ff */
[----:B------:R-:W-:Y:S01]  /*220f0*/  ISETP.NE.U32.AND P0, PT, RZ, UR4, PT ;  /* 0x00000004ff007c0c */ /* 0x000fe2000bf05070 */
[----:B------:R-:W-:Y:S01]  /*22100*/  ULDC.64 UR8, c[0x0][0x208] ;  /* 0x0000820000087ab9 */ /* 0x000fe20000000a00 */
[----:B------:R-:W-:Y:S01]  /*22110*/  ISETP.NE.AND.EX P1, PT, RZ, UR7, PT, P1 ;  /* 0x00000007ff007c0c */ /* 0x000fe2000bf25310 */
[----:B------:R-:W0:Y:S01]  /*22120*/  S2R R6, SR_TID.X ;  /* 0x0000000000067919 */ /* 0x000e220000002100 */
[----:B------:R-:W-:Y:S01]  /*22130*/  ISETP.NE.AND.EX P0, PT, RZ, UR5, PT, P0 ;  /* 0x00000005ff007c0c */ /* 0x000fe2000bf05300 */
[----:B0-----:R-:W-:-:S05]  /*22140*/  VIADD R7, R6, 0xffffff80 ;  /* 0xffffff8006077836 */ /* 0x001fca0000000000 */
[----:B------:R-:W-:Y:S02]  /*22150*/  ISETP.GT.AND P3, PT, R7, 0x7f, PT ;  /* 0x0000007f0700780c */ /* 0x000fe40003f64270 */
[----:B--2---:R-:W-:-:S04]  /*22160*/  IADD3 R2, P2, R4, UR4, RZ ;  /* 0x0000000404027c10 */ /* 0x004fc8000ff5e0ff */
[----:B---3--:R-:W-:Y:S02]  /*22170*/  IADD3.X R3, R0, UR5, RZ, P2, !PT ;  /* 0x0000000500037c10 */ /* 0x008fe400097fe4ff */
[----:B------:R-:W-:Y:S01]  /*22180*/  @P1 IADD3 R4, P2, R4, UR6, RZ ;  /* 0x0000000604041c10 */ /* 0x000fe2000ff5e0ff */
[----:B------:R-:W-:Y:S02]  /*22190*/  ULDC UR4, c[0x0][0xa88] ;  /* 0x0002a20000047ab9 */ /* 0x000fe40000000800 */
[----:B------:R0:W5:Y:S01]  /*221a0*/  @P0 LDG.E R15, desc[UR8][R2.64] ;  /* 0x00000008020f0981 */ /* 0x000162000c1e1900 */
[----:B------:R-:W-:Y:S01]  /*221b0*/  @P1 IADD3.X R5, R0, UR7, RZ, P2, !PT ;  /* 0x0000000700051c10 */ /* 0x000fe200097fe4ff */
[----:B------:R-:W-:Y:S01]  /*221c0*/  IMAD.U32 R0, RZ, RZ, UR4 ;  /* 0x00000004ff007e24 */ /* 0x000fe2000f8e00ff */
[----:B----4-:R-:W-:-:S05]  /*221d0*/  ISETP.NE.AND P2, PT, R8, RZ, PT ;  /* 0x000000ff0800720c */ /* 0x010fca0003f45270 */
[----:B------:R0:W5:Y:S08]  /*221e0*/  @P1 LDG.E R0, desc[UR8][R4.64] ;  /* 0x0000000804001981 */ /* 0x000170000c1e1900 */
[----:B------:R-:W2:Y:S02]  /*221f0*/  @!P2 LDC R8, c[0x0][0xad4] ;  /* 0x0002b500ff08ab82 */ /* 0x000ea40000000800 */
[----:B--2---:R0:W-:Y:S01]  /*22200*/  @!P2 STL [R1+0x70], R8 ;  /* 0x000070080100a387 */ /* 0x0041e20000100800 */
[----:B------:R-:W-:Y:S01]  /*22210*/  ISETP.GT.AND P2, PT, R8, 0x1, PT ;  /* 0x000000010800780c */ /* 0x000fe20003f44270 */
[----:B------:R-:W-:-:S12]  /*22220*/  @P1 BRA `(.L_x_670) ;  /* 0x0000000000141947 */ /* 0x000fd80003800000 */
[----:B------:R-:W-:Y:S05]  /*22230*/  @!P0 BRA `(.L_x_670) ;  /* 0x0000000000108947 */ /* 0x000fea0003800000 */
[----:B------:R-:W-:Y:S02]  /*22240*/  ULDC.64 UR4, c[0x0][0x208] ;  /* 0x0000820000047ab9 */ /* 0x000fe40000000a00 */
[----:B0-----:R-:W2:Y:S04]  /*22250*/  LDG.E R5, desc[UR4][R2.64] ;  /* 0x0000000402057981 */ /* 0x001ea8000c1e1900 */
[----:B-----5:R-:W2:Y:S02]  /*22260*/  LDG.E R0, desc[UR4][R2.64+0x4] ;  /* 0x0000040402007981 */ /* 0x020ea4000c1e1900 */
[----:B--2---:R-:W-:-:S07]  /*22270*/  IMAD.IADD R0, R0, 0x1, -R5 ;  /* 0x0000000100007824 */ /* 0x004fce00078e0a05 */
.L_x_670:
[----:B0-----:R-:W2:Y:S04]  /*22280*/  LDL.LU R3, [R1+0x74] ;  /* 0x0000740001037983 */ /* 0x001ea80000300800 */
[----:B------:R-:W3:Y:S01]  /*22290*/  LDL.LU R2, [R1+0x10c] ;  /* 0x00010c0001027983 */ /* 0x000ee20000300800 */
[----:B------:R-:W-:Y:S01]  /*222a0*/  BSSY B1, `(.L_x_671) ;  /* 0x0000039000017945 */ /* 0x000fe20003800000 */
[----:B-----5:R-:W-:Y:S02]  /*222b0*/  SHF.R.S32.HI R24, RZ, 0x1f, R15 ;  /* 0x0000001fff187819 */ /* 0x020fe4000001140f */
[----:B--2---:R-:W-:Y:S02]  /*222c0*/  SEL R29, R3, RZ, !P0 ;  /* 0x000000ff031d7207 */ /* 0x004fe40004000000 */
[----:B---3--:R-:W-:Y:S01]  /*222d0*/  SEL R26, R2, RZ, !P0 ;  /* 0x000000ff021a7207 */ /* 0x008fe20004000000 */
[----:B------:R-:W-:Y:S06]  /*222e0*/  @P3 BRA `(.L_x_672) ;  /* 0x0000000000d03947 */ /* 0x000fec0003800000 */
[----:B------:R-:W2:Y:S01]  /*222f0*/  LDL R2, [R1+0x84] ;  /* 0x0000840001027983 */ /* 0x000ea20000100800 */
[----:B------:R-:W0:Y:S02]  /*22300*/  LDC R31, c[0x0][0xbe8] ;  /* 0x0002fa00ff1f7b82 */ /* 0x000e240000000800 */
[----:B0-----:R-:W-:Y:S02]  /*22310*/  IMAD R3, R0, R31, RZ ;  /* 0x0000001f00037224 */ /* 0x001fe400078e02ff */
[----:B--2---:R-:W-:-:S04]  /*22320*/  IMAD R2, R2, 0x80, R6 ;  /* 0x0000008002027824 */ /* 0x004fc800078e0206 */
[----:B------:R-:W-:-:S05]  /*22330*/  VIADD R28, R2, 0xffffff80 ;  /* 0xffffff80021c7836 */ /* 0x000fca0000000000 */
[----:B------:R-:W-:-:S13]  /*22340*/  ISETP.GE.AND P0, PT, R28, R3, PT ;  /* 0x000000031c00720c */ /* 0x000fda0003f06270 */
[----:B------:R-:W-:Y:S05]  /*22350*/  @P0 BRA `(.L_x_672) ;  /* 0x0000000000b40947 */ /* 0x000fea0003800000 */
[----:B------:R-:W2:Y:S01]  /*22360*/  LDL.LU R30, [R1+0x88] ;  /* 0x00008800011e7983 */ /* 0x000ea20000300800 */
[----:B------:R-:W-:Y:S01]  /*22370*/  IMAD.MOV.U32 R20, RZ, RZ, 0x9b8 ;  /* 0x000009b8ff147424 */ /* 0x000fe200078e00ff */
[----:B------:R-:W-:Y:S01]  /*22380*/  ISETP.GT.AND P0, PT, R8, 0x1, PT ;  /* 0x000000010800780c */ /* 0x000fe20003f04270 */
[----:B------:R-:W-:Y:S01]  /*22390*/  IMAD.MOV.U32 R21, RZ, RZ, R28 ;  /* 0x000000ffff157224 */ /* 0x000fe200078e001c */
[----:B------:R-:W-:Y:S01]  /*223a0*/  ISETP.NE.AND P1, PT, R31, 0x1, PT ;  /* 0x000000011f00780c */ /* 0x000fe20003f25270 */
[----:B------:R-:W0:Y:S01]  /*223b0*/  LDC.64 R8, c[0x0][0xba8] ;  /* 0x0002ea00ff087b82 */ /* 0x000e220000000a00 */
[----:B------:R-:W-:Y:S01]  /*223c0*/  SEL R20, R20, 0x978, P0 ;  /* 0x0000097814147807 */ /* 0x000fe20000000000 */
[----:B------:R-:W-:-:S06]  /*223d0*/  ULDC.64 UR4, c[0x0][0x208] ;  /* 0x0000820000047ab9 */ /* 0x000fcc0000000a00 */
[----:B------:R-:W3:Y:S08]  /*223e0*/  LDC.64 R2, c[0x0][R20+0x220] ;  /* 0x0000880014027b82 */ /* 0x000ef00000000a00 */
[----:B------:R-:W4:Y:S08]  /*223f0*/  LDC.64 R10, c[0x0][R20+0x218] ;  /* 0x00008600140a7b82 */ /* 0x000f300000000a00 */
[----:B------:R-:W5:Y:S08]  /*22400*/  LDC.64 R4, c[0x0][R20+0x228] ;  /* 0x00008a0014047b82 */ /* 0x000f700000000a00 */
[----:B------:R-:W1:Y:S08]  /*22410*/  @P1 LDC R13, c[0x0][0xbec] ;  /* 0x0002fb00ff0d1b82 */ /* 0x000e700000000800 */
[----:B------:R-:W5:Y:S08]  /*22420*/  LDC.64 R6, c[0x0][R20+0x210] ;  /* 0x0000840014067b82 */ /* 0x000f700000000a00 */
[----:B------:R-:W5:Y:S01]  /*22430*/  @P1 LDC R27, c[0x0][0xbf0] ;  /* 0x0002fc00ff1b1b82 */ /* 0x000f620000000800 */
[----:B-1----:R-:W-:-:S07]  /*22440*/  @P1 IMAD.HI.U32 R14, R28, R13, RZ ;  /* 0x0000000d1c0e1227 */ /* 0x002fce00078e00ff */
[----:B0-----:R-:W0:Y:S01]  /*22450*/  @!P0 LDC R8, c[0x0][0xb50] ;  /* 0x0002d400ff088b82 */ /* 0x001e220000000800 */
[-C--:B---3--:R-:W-:Y:S02]  /*22460*/  IMAD R3, R3, R29.reuse, RZ ;  /* 0x0000001d03037224 */ /* 0x088fe400078e02ff */
[----:B------:R-:W-:-:S05]  /*22470*/  IMAD.WIDE.U32 R12, R2, R29, RZ ;  /* 0x0000001d020c7225 */ /* 0x000fca00078e00ff */
[----:B------:R-:W1:Y:S01]  /*22480*/  @!P0 LDC R9, c[0x0][0xb54] ;  /* 0x0002d500ff098b82 */ /* 0x000e620000000800 */
[-C--:B----4-:R-:W-:Y:S02]  /*22490*/  IMAD R25, R11, R223.reuse, RZ ;  /* 0x000000df0b197224 */ /* 0x090fe400078e02ff */
[----:B------:R-:W-:Y:S01]  /*224a0*/  IMAD.WIDE.U32 R10, R10, R223, RZ ;  /* 0x000000df0a0a7225 */ /* 0x000fe200078e00ff */
[----:B-----5:R-:W-:-:S03]  /*224b0*/  @P1 SHF.R.U32.HI R21, RZ, R27, R14 ;  /* 0x0000001bff151219 */ /* 0x020fc6000001160e */
[----:B------:R-:W-:Y:S01]  /*224c0*/  IMAD R27, R2, R26, R3 ;  /* 0x0000001a021b7224 */ /* 0x000fe200078e0203 */
[----:B------:R-:W-:Y:S01]  /*224d0*/  IADD3 R10, P1, P3, R12, R10, R15 ;  /* 0x0000000a0c0a7210 */ /* 0x000fe20007b3e00f */
[----:B------:R-:W-:Y:S02]  /*224e0*/  IMAD.IADD R25, R11, 0x1, R25 ;  /* 0x000000010b197824 */ /* 0x000fe400078e0219 */
[----:B------:R-:W-:Y:S02]  /*224f0*/  IMAD.MOV R2, RZ, RZ, -R21 ;  /* 0x000000ffff027224 */ /* 0x000fe400078e0a15 */
[----:B------:R-:W-:Y:S01]  /*22500*/  IMAD.IADD R27, R13, 0x1, R27 ;  /* 0x000000010d1b7824 */ /* 0x000fe200078e021b */
[----:B--2---:R-:W-:-:S05]  /*22510*/  SEL R3, R30, RZ, P0 ;  /* 0x000000ff1e037207 */ /* 0x004fca0000000000 */
[-C--:B------:R-:W-:Y:S02]  /*22520*/  IMAD R11, R5, R3.reuse, RZ ;  /* 0x00000003050b7224 */ /* 0x080fe400078e02ff */
[----:B------:R-:W-:-:S04]  /*22530*/  IMAD.WIDE.U32 R4, R4, R3, RZ ;  /* 0x0000000304047225 */ /* 0x000fc800078e00ff */
[----:B------:R-:W-:Y:S01]  /*22540*/  IMAD R3, R31, R2, R28 ;  /* 0x000000021f037224 */ /* 0x000fe200078e021c */
[----:B------:R-:W-:Y:S01]  /*22550*/  IADD3.X R2, R27, R25, R24, P1, P3 ;  /* 0x000000191b027210 */ /* 0x000fe20000fe6418 */
[----:B------:R-:W-:Y:S01]  /*22560*/  IMAD.IADD R11, R5, 0x1, R11 ;  /* 0x00000001050b7824 */ /* 0x000fe200078e020b */
[----:B------:R-:W-:Y:S02]  /*22570*/  IADD3 R4, P0, P1, R21, R10, R4 ;  /* 0x0000000a15047210 */ /* 0x000fe4000791e004 */
[----:B------:R-:W-:-:S04]  /*22580*/  SHF.R.S32.HI R21, RZ, 0x1f, R21 ;  /* 0x0000001fff157819 */ /* 0x000fc80000011415 */
[----:B------:R-:W-:Y:S01]  /*22590*/  IADD3.X R5, R21, R2, R11, P0, P1 ;  /* 0x0000000215057210 */ /* 0x000fe200007e240b */
[-C--:B------:R-:W-:Y:S01]  /*225a0*/  IMAD R2, R7, R3.reuse, RZ ;  /* 0x0000000307027224 */ /* 0x080fe200078e02ff */
[----:B------:R-:W-:Y:S01]  /*225b0*/  SHF.R.S32.HI R11, RZ, 0x1f, R3 ;  /* 0x0000001fff0b7819 */ /* 0x000fe20000011403 */
[----:B------:R-:W-:-:S04]  /*225c0*/  IMAD.WIDE.U32 R4, R6, R3, R4 ;  /* 0x0000000306047225 */ /* 0x000fc800078e0004 */
[----:B------:R-:W-:Y:S01]  /*225d0*/  IMAD R11, R6, R11, R2 ;  /* 0x0000000b060b7224 */ /* 0x000fe200078e0202 */
[----:B0-----:R-:W-:Y:S01]  /*225e0*/  LEA R8, P0, R4, R8, 0x2 ;  /* 0x0000000804087211 */ /* 0x001fe200078010ff */
[----:B------:R-:W-:Y:S02]  /*225f0*/  IMAD.MOV.U32 R3, RZ, RZ, -0x800000 ;  /* 0xff800000ff037424 */ /* 0x000fe400078e00ff */
[----:B------:R-:W-:-:S05]  /*22600*/  IMAD.IADD R2, R5, 0x1, R11 ;  /* 0x0000000105027824 */ /* 0x000fca00078e020b */
[----:B-1----:R-:W-:-:S05]  /*22610*/  LEA.HI.X R9, R4, R9, R2, 0x2, P0 ;  /* 0x0000000904097211 */ /* 0x002fca00000f1402 */
[----:B------:R0:W-:Y:S02]  /*22620*/  STG.E desc[UR4][R8.64], R3 ;  /* 0x0000000308007986 */ /* 0x0001e4000c101904 */
.L_x_672:
[----:B------:R-:W-:Y:S05]  /*22630*/  BSYNC B1 ;  /* 0x0000000000017941 */ /* 0x000fea0003800000 */
.L_x_671:
[----:B------:R-:W-:Y:S05]  /*22640*/  @P2 BRA `(.L_x_667) ;  /* 0x0000000800442947 */ /* 0x000fea0003800000 */
[----:B------:R-:W2:Y:S01]  /*22650*/  LDL.LU R10, [R1+0x84] ;  /* 0x00008400010a7983 */ /* 0x000ea20000300800 */
[----:B0-----:R-:W0:Y:S01]  /*22660*/  LDC R9, c[0x0][0xbe8] ;  /* 0x0002fa00ff097b82 */ /* 0x001e220000000800 */
[----:B------:R-:W-:Y:S01]  /*22670*/  ULDC.64 UR4, c[0x0][0xaa0] ;  /* 0x0002a80000047ab9 */ /* 0x000fe20000000a00 */
[----:B------:R-:W-:Y:S01]  /*22680*/  BSSY B1, `(.L_x_673) ;  /* 0x0000048000017945 */ /* 0x000fe20003800000 */
[----:B------:R-:W3:Y:S01]  /*22690*/  S2R R2, SR_TID.X ;  /* 0x0000000000027919 */ /* 0x000ee20000002100 */
[----:B0-----:R-:W-:Y:S01]  /*226a0*/  ISETP.NE.AND P0, PT, R9, 0x1, PT ;  /* 0x000000010900780c */ /* 0x001fe20003f05270 */
[----:B---3--:R-:W-:-:S12]  /*226b0*/  VIADD R4, R2, 0xffffff80 ;  /* 0xffffff8002047836 */ /* 0x008fd80000000000 */
[----:B------:R-:W0:Y:S01]  /*226c0*/  @P0 LDC R7, c[0x0][0xbec] ;  /* 0x0002fb00ff070b82 */ /* 0x000e220000000800 */
[----:B------:R-:W-:Y:S01]  /*226d0*/  IMAD R2, R24, UR4, RZ ;  /* 0x0000000418027c24 */ /* 0x000fe2000f8e02ff */
[----:B------:R-:W-:-:S03]  /*226e0*/  SHF.R.S32.HI R11, RZ, 0x1f, R4 ;  /* 0x0000001fff0b7819 */ /* 0x000fc60000011404 */
[----:B------:R-:W-:Y:S01]  /*226f0*/  IMAD R5, R15, UR5, R2 ;  /* 0x000000050f057c24 */ /* 0x000fe2000f8e0202 */
[----:B------:R-:W-:Y:S01]  /*22700*/  LEA.HI R6, R11, R4, RZ, 0x3 ;  /* 0x000000040b067211 */ /* 0x000fe200078f18ff */
[----:B------:R-:W-:Y:S01]  /*22710*/  IMAD.WIDE.U32 R2, R15, UR4, RZ ;  /* 0x000000040f027c25 */ /* 0x000fe2000f8e00ff */
[----:B------:R-:W3:Y:S01]  /*22720*/  @P0 LDC R11, c[0x0][0xbf0] ;  /* 0x0002fc00ff0b0b82 */ /* 0x000ee20000000800 */
[----:B------:R-:W-:Y:S01]  /*22730*/  ULDC.64 UR4, c[0x0][0xae8] ;  /* 0x0002ba0000047ab9 */ /* 0x000fe20000000a00 */
[----:B------:R-:W-:Y:S01]  /*22740*/  LOP3.LUT R13, R6, 0xfffffff8, RZ, 0xc0, !PT ;  /* 0xfffffff8060d7812 */ /* 0x000fe200078ec0ff */
[----:B------:R-:W-:Y:S02]  /*22750*/  IMAD.IADD R3, R3, 0x1, R5 ;  /* 0x0000000103037824 */ /* 0x000fe400078e0205 */
[----:B------:R-:W-:Y:S02]  /*22760*/  IMAD R15, R0, R9, RZ ;  /* 0x00000009000f7224 */ /* 0x000fe400078e02ff */
[----:B------:R-:W-:-:S02]  /*22770*/  IMAD.IADD R13, R4, 0x1, -R13 ;  /* 0x00000001040d7824 */ /* 0x000fc400078e0a0d */
[----:B------:R-:W-:-:S04]  /*22780*/  IMAD.WIDE.U32 R2, R223, UR4, R2 ;  /* 0x00000004df027c25 */ /* 0x000fc8000f8e0002 */
[----:B------:R-:W-:Y:S02]  /*22790*/  IMAD R4, R13, 0x20, R224 ;  /* 0x000000200d047824 */ /* 0x000fe400078e02e0 */
[----:B------:R-:W-:Y:S01]  /*227a0*/  IMAD R3, R223, UR5, R3 ;  /* 0x00000005df037c24 */ /* 0x000fe2000f8e0203 */
[----:B------:R-:W-:Y:S02]  /*227b0*/  ULDC.64 UR4, c[0x0][0xaf0] ;  /* 0x0002bc0000047ab9 */ /* 0x000fe40000000a00 */
[----:B------:R-:W-:Y:S02]  /*227c0*/  IMAD R6, R26, UR4, RZ ;  /* 0x000000041a067c24 */ /* 0x000fe4000f8e02ff */
[----:B------:R-:W-:-:S04]  /*227d0*/  IMAD.WIDE.U32 R2, R29, UR4, R2 ;  /* 0x000000041d027c25 */ /* 0x000fc8000f8e0002 */
[C---:B--2---:R-:W-:Y:S02]  /*227e0*/  IMAD R8, R10.reuse, 0x80, R4 ;  /* 0x000000800a087824 */ /* 0x044fe400078e0204 */
[----:B------:R-:W-:Y:S02]  /*227f0*/  IMAD R12, R10, 0x80, R224 ;  /* 0x000000800a0c7824 */ /* 0x000fe400078e02e0 */
[----:B0-----:R-:W-:-:S03]  /*22800*/  @P0 IMAD.HI.U32 R4, R8, R7, RZ ;  /* 0x0000000708040227 */ /* 0x001fc600078e00ff */
[C---:B------:R-:W-:Y:S01]  /*22810*/  ISETP.GE.AND P2, PT, R12.reuse, R15, PT ;  /* 0x0000000f0c00720c */ /* 0x040fe20003f46270 */
[----:B------:R-:W-:Y:S01]  /*22820*/  IMAD.MOV.U32 R5, RZ, RZ, R8 ;  /* 0x000000ffff057224 */ /* 0x000fe200078e0008 */
[----:B---3--:R-:W-:Y:S01]  /*22830*/  @P0 SHF.R.U32.HI R5, RZ, R11, R4 ;  /* 0x0000000bff050219 */ /* 0x008fe20000011604 */
[----:B------:R-:W-:Y:S01]  /*22840*/  IMAD R7, R29, UR5, R6 ;  /* 0x000000051d077c24 */ /* 0x000fe2000f8e0206 */
[----:B------:R-:W-:Y:S01]  /*22850*/  ULDC.64 UR4, c[0x0][0xae0] ;  /* 0x0002b80000047ab9 */ /* 0x000fe20000000a00 */
[----:B------:R-:W-:Y:S01]  /*22860*/  VIADD R0, R12, 0x20 ;  /* 0x000000200c007836 */ /* 0x000fe20000000000 */
[----:B------:R-:W-:Y:S01]  /*22870*/  SHF.R.S32.HI R4, RZ, 0x1f, R5 ;  /* 0x0000001fff047819 */ /* 0x000fe20000011405 */
[----:B------:R-:W-:Y:S02]  /*22880*/  IMAD.IADD R3, R3, 0x1, R7 ;  /* 0x0000000103037824 */ /* 0x000fe400078e0207 */
[----:B------:R-:W-:Y:S01]  /*22890*/  IMAD.MOV R7, RZ, RZ, -R5 ;  /* 0x000000ffff077224 */ /* 0x000fe200078e0a05 */
[----:B------:R-:W-:Y:S01]  /*228a0*/  ISETP.GE.AND P1, PT, R0, R15, PT ;  /* 0x0000000f0000720c */ /* 0x000fe20003f26270 */
[----:B------:R-:W-:-:S02]  /*228b0*/  IMAD R4, R4, UR4, RZ ;  /* 0x0000000404047c24 */ /* 0x000fc4000f8e02ff */
[----:B------:R-:W-:Y:S02]  /*228c0*/  IMAD R7, R9, R7, R8 ;  /* 0x0000000709077224 */ /* 0x000fe400078e0208 */
[----:B------:R-:W-:-:S04]  /*228d0*/  IMAD.WIDE.U32 R2, R5, UR4, R2 ;  /* 0x0000000405027c25 */ /* 0x000fc8000f8e0002 */
[----:B------:R-:W-:Y:S01]  /*228e0*/  IMAD R5, R5, UR5, R4 ;  /* 0x0000000505057c24 */ /* 0x000fe2000f8e0204 */
[----:B------:R-:W-:Y:S01]  /*228f0*/  SHF.R.S32.HI R4, RZ, 0x1f, R7 ;  /* 0x0000001fff047819 */ /* 0x000fe20000011407 */
[----:B------:R-:W-:Y:S01]  /*22900*/  ULDC.64 UR4, c[0x0][0xad8] ;  /* 0x0002b60000047ab9 */ /* 0x000fe20000000a00 */
[----:B------:R-:W-:Y:S02]  /*22910*/  VIADD R0, R12, 0x40 ;  /* 0x000000400c007836 */ /* 0x000fe40000000000 */
[----:B------:R-:W-:Y:S02]  /*22920*/  IMAD.IADD R3, R3, 0x1, R5 ;  /* 0x0000000103037824 */ /* 0x000fe400078e0205 */
[----:B------:R-:W-:Y:S01]  /*22930*/  IMAD R4, R4, UR4, RZ ;  /* 0x0000000404047c24 */ /* 0x000fe2000f8e02ff */
[----:B------:R-:W-:Y:S01]  /*22940*/  ISETP.GE.AND P0, PT, R0, R15, PT ;  /* 0x0000000f0000720c */ /* 0x000fe20003f06270 */
[----:B------:R-:W-:-:S04]  /*22950*/  IMAD.WIDE.U32 R2, R7, UR4, R2 ;  /* 0x0000000407027c25 */ /* 0x000fc8000f8e0002 */
[----:B------:R-:W-:Y:S01]  /*22960*/  IMAD R5, R7, UR5, R4 ;  /* 0x0000000507057c24 */ /* 0x000fe2000f8e0204 */
[----:B------:R-:W-:Y:S02]  /*22970*/  ULDC.64 UR4, c[0x0][0xa80] ;  /* 0x0002a00000047ab9 */ /* 0x000fe40000000a00 */
[----:B------:R-:W-:Y:S01]  /*22980*/  LEA R10, P3, R2, UR4, 0x1 ;  /* 0x00000004020a7c11 */ /* 0x000fe2000f8608ff */
[----:B------:R-:W-:-:S04]  /*22990*/  IMAD.IADD R3, R3, 0x1, R5 ;  /* 0x0000000103037824 */ /* 0x000fc800078e0205 */
[----:B------:R0:W2:Y:S01]  /*229a0*/  SHFL.IDX PT, R13, R10, RZ, 0x181f ;  /* 0x00181fff0a0d7589 */ /* 0x0000a200000e0000 */
[----:B------:R-:W-:-:S05]  /*229b0*/  LEA.HI.X R11, R2, UR5, R3, 0x1, P3 ;  /* 0x00000005020b7c11 */ /* 0x000fca00098f0c03 */
[----:B------:R0:W3:Y:S01]  /*229c0*/  SHFL.IDX PT, R9, R11, RZ, 0x181f ;  /* 0x00181fff0b097589 */ /* 0x0000e200000e0000 */
[----:B------:R-:W-:Y:S05]  /*229d0*/  @P2 BRA `(.L_x_674) ;  /* 0x0000000000482947 */ /* 0x000fea0003800000 */
[----:B------:R-:W-:Y:S01]  /*229e0*/  ULDC UR4, c[0x0][0xac8] ;  /* 0x0002b20000047ab9 */ /* 0x000fe20000000800 */
[----:B------:R-:W-:Y:S01]  /*229f0*/  ULDC.64 UR6, c[0x0][0x208] ;  /* 0x0000820000067ab9 */ /* 0x000fe20000000a00 */
[----:B------:R-:W-:Y:S02]  /*22a00*/  ISETP.GE.AND P5, PT, R16, UR4, PT ;  /* 0x0000000410007c0c */ /* 0x000fe4000bfa6270 */
[----:B------:R-:W-:Y:S02]  /*22a10*/  ISETP.GE.AND P4, PT, R214, UR4, PT ;  /* 0x00000004d6007c0c */ /* 0x000fe4000bf86270 */
[----:B------:R-:W-:Y:S02]  /*22a20*/  ISETP.GE.AND P3, PT, R19, UR4, PT ;  /* 0x0000000413007c0c */ /* 0x000fe4000bf66270 */
[----:B------:R-:W-:-:S07]  /*22a30*/  ISETP.GE.AND P2, PT, R22, UR4, PT ;  /* 0x0000000416007c0c */ /* 0x000fce000bf46270 */
[----:B--2---:R-:W-:-:S04]  /*22a40*/  @!P5 LEA R2, P6, R16, R13, 0x1 ;  /* 0x0000000d1002d211 */ /* 0x004fc800078c08ff */
[----:B---3--:R-:W-:Y:S02]  /*22a50*/  @!P5 LEA.HI.X R3, R16, R9, R17, 0x1, P6 ;  /* 0x000000091003d211 */ /* 0x008fe400030f0c11 */
        /* <DEDUP_REMOVED lines=10> */
.L_x_674:
[----:B------:R-:W-:Y:S05]  /*22b00*/  BSYNC B1 ;  /* 0x0000000000017941 */ /* 0x000fea0003800000 */
.L_x_673:
[----:B---34-:R3:W4:Y:S01]  /*22b10*/  SHFL.IDX PT, R9, R11, 0x1, 0x181f ;  /* 0x00381f000b097f89 */ /* 0x01872200000e0000 */
        /* <DEDUP_REMOVED lines=21> */
.L_x_676:
[----:B------:R-:W-:Y:S05]  /*22c70*/  BSYNC B1 ;  /* 0x0000000000017941 */ /* 0x000fea0003800000 */
.L_x_675:
[----:B0---4-:R0:W4:Y:S01]  /*22c80*/  SHFL.IDX PT, R9, R11, 0x2, 0x181f ;  /* 0x00581f000b097f89 */ /* 0x01112200000e0000 */
        /* <DEDUP_REMOVED lines=12> */
[----:B----4-:R-:W-:Y:S02]  /*22d50*/  @!P3 LEA.HI.X R3, R16, R9, R17, 0x1, P6 ;  /* 0x000000091003b211 */ /* 0x010fe400030f0c11 */
        /* <DEDUP_REMOVED lines=8> */
.L_x_678:
[----:B------:R-:W-:Y:S05]  /*22de0*/  BSYNC B1 ;  /* 0x0000000000017941 */ /* 0x000fea0003800000 */
.L_x_677:
[----:B------:R-:W-:Y:S01]  /*22df0*/  VIADD R0, R12, 0x60 ;  /* 0x000000600c007836 */ /* 0x000fe20000000000 */
[----:B0--3--:R-:W0:Y:S04]  /*22e00*/  SHFL.IDX PT, R11, R11, 0x3, 0x181f ;  /* 0x00781f000b0b7f89 */ /* 0x009e2800000e0000 */
[----:B------:R-:W-:Y:S01]  /*22e10*/  ISETP.GE.AND P0, PT, R0, R15, PT ;  /* 0x0000000f0000720c */ /* 0x000fe20003f06270 */
[----:B----4-:R3:W4:-:S12]  /*22e20*/  SHFL.IDX PT, R9, R10, 0x3, 0x181f ;  /* 0x00781f000a097f89 */ /* 0x01071800000e0000 */
[----:B---3--:R-:W-:Y:S05]  /*22e30*/  @P0 BRA `(.L_x_667) ;  /* 0x0000000000480947 */ /* 0x008fea0003800000 */
[----:B------:R-:W-:Y:S01]  /*22e40*/  ULDC UR4, c[0x0][0xac8] ;  /* 0x0002b20000047ab9 */ /* 0x000fe20000000800 */
[----:B------:R-:W-:Y:S01]  /*22e50*/  ULDC.64 UR6, c[0x0][0x208] ;  /* 0x0000820000067ab9 */ /* 0x000fe20000000a00 */
[----:B------:R-:W-:Y:S02]  /*22e60*/  ISETP.GE.AND P3, PT, R16, UR4, PT ;  /* 0x0000000410007c0c */ /* 0x000fe4000bf66270 */
[----:B------:R-:W-:Y:S02]  /*22e70*/  ISETP.GE.AND P2, PT, R214, UR4, PT ;  /* 0x00000004d6007c0c */ /* 0x000fe4000bf46270 */
[----:B------:R-:W-:Y:S02]  /*22e80*/  ISETP.GE.AND P1, PT, R19, UR4, PT ;  /* 0x0000000413007c0c */ /* 0x000fe4000bf26270 */
[----:B------:R-:W-:-:S07]  /*22e90*/  ISETP.GE.AND P0, PT, R22, UR4, PT ;  /* 0x0000000416007c0c */ /* 0x000fce000bf06270 */
[-C--:B----4-:R-:W-:Y:S02]  /*22ea0*/  @!P3 LEA R2, P6, R16, R9.reuse, 0x1 ;  /* 0x000000091002b211 */ /* 0x090fe400078c08ff */
[-C--:B------:R-:W-:Y:S02]  /*22eb0*/  @!P2 LEA R4, P5, R212, R9.reuse, 0x1 ;  /* 0x00000009d404a211 */ /* 0x080fe400078a08ff */
[C---:B------:R-:W-:Y:S02]  /*22ec0*/  @!P1 LEA R6, P4, R19.reuse, R9, 0x1 ;  /* 0x0000000913069211 */ /* 0x040fe400078808ff */
        /* <DEDUP_REMOVED lines=9> */
.L_x_667:
[----:B------:R-:W-:Y:S05]  /*22f60*/  BSYNC B0 ;  /* 0x0000000000007941 */ /* 0x000fea0003800000 */
.L_x_657:
[----:B------:R-:W-:Y:S02]  /*22f70*/  ULDC UR4, c[0x0][0xc3c] ;  /* 0x00030f0000047ab9 */ /* 0x000fe40000000800 */
[----:B-1----:R-:W-:-:S13]  /*22f80*/  ISETP.GE.AND P0, PT, R131, UR4, PT ;  /* 0x0000000483007c0c */ /* 0x002fda000bf06270 */
[----:B------:R-:W-:Y:S05]  /*22f90*/  @!P0 BRA `(.L_x_679) ;  /* 0xfffffde800488947 */ /* 0x000fea000383ffff */
[----:B------:R-:W-:Y:S05]  /*22fa0*/  BRA `(.L_x_434) ;  /* 0x0000007800807947 */ /* 0x000fea0003800000 */
.L_x_432:
[----:B------:R-:W-:-:S08]  /*22fb0*/  NOP ;  /* 0x0000000000007918 */ /* 0x000fd00000000000 */
[----:B------:R-:W0:-:S00]  /*22fc0*/  USETMAXREG.DEALLOC.CTAPOOL 0x28 ;  /* 0x00000028000079c8 */ /* 0x000e0000080e0500 */
        /* <DEDUP_REMOVED lines=14> */
.L_x_680:
[----:B------:R-:W-:Y:S01]  /*230b0*/  LOP3.LUT R7, R0, 0x1f, RZ, 0xc0, !PT ;  /* 0x0000001f00077812 */ /* 0x000fe200078ec0ff */
[----:B------:R-:W-:Y:S01]  /*230c0*/  ULDC UR4, c[0x0][0xc3c] ;  /* 0x00030f0000047ab9 */ /* 0x000fe20000000800 */
[----:B------:R-:W-:Y:S01]  /*230d0*/  IMAD.MOV.U32 R9, RZ, RZ, RZ ;  /* 0x000000ffff097224 */ /* 0x000fe200078e00ff */
[----:B------:R-:W-:Y:S01]  /*230e0*/  ULDC.64 UR6, c[0x0][0x208] ;  /* 0x0000820000067ab9 */ /* 0x000fe20000000a00 */
[----:B------:R-:W-:Y:S01]  /*230f0*/  ISETP.NE.AND P0, PT, R7, 0x1f, PT ;  /* 0x0000001f0700780c */ /* 0x000fe20003f05270 */
[----:B------:R-:W-:-:S03]  /*23100*/  ULDC UR5, c[0x0][0xc38] ;  /* 0x00030e0000057ab9 */ /* 0x000fc60000000800 */
[----:B------:R-:W-:-:S13]  /*23110*/  ISETP.GE.OR P1, PT, R7, UR4, !P0 ;  /* 0x0000000407007c0c */ /* 0x000fda000c726670 */
[----:B------:R-:W0:Y:S08]  /*23120*/  @!P1 LDC.64 R4, c[0x0][0xc80] ;  /* 0x00032000ff049b82 */ /* 0x000e300000000a00 */
[----:B------:R-:W1:Y:S01]  /*23130*/  @!P1 LDC.64 R2, c[0x0][0xc78] ;  /* 0x00031e00ff029b82 */ /* 0x000e620000000a00 */
[----:B0-----:R-:W-:-:S05]  /*23140*/  @!P1 IMAD.WIDE.U32 R4, R7, 0x4, R4 ;  /* 0x0000000407049825 */ /* 0x001fca00078e0004 */
[----:B------:R-:W2:Y:S01]  /*23150*/  @!P1 LDG.E R6, desc[UR6][R4.64] ;  /* 0x0000000604069981 */ /* 0x000ea2000c1e1900 */
[----:B-1----:R-:W-:-:S05]  /*23160*/  @!P1 IMAD.WIDE.U32 R2, R7, 0x4, R2 ;  /* 0x0000000407029825 */ /* 0x002fca00078e0002 */
[----:B------:R-:W2:Y:S01]  /*23170*/  @!P1 LDG.E R9, desc[UR6][R2.64] ;  /* 0x0000000602099981 */ /* 0x000ea2000c1e1900 */
[C---:B------:R-:W-:Y:S02]  /*23180*/  ISETP.NE.AND P1, PT, R7.reuse, RZ, PT ;  /* 0x000000ff0700720c */ /* 0x040fe40003f25270 */
[C---:B------:R-:W-:Y:S02]  /*23190*/  ISETP.GE.U32.AND P2, PT, R7.reuse, 0x2, PT ;  /* 0x000000020700780c */ /* 0x040fe40003f46070 */
[C---:B------:R-:W-:Y:S02]  /*231a0*/  ISETP.GE.U32.AND P3, PT, R7.reuse, 0x4, PT ;  /* 0x000000040700780c */ /* 0x040fe40003f66070 */
[C---:B------:R-:W-:Y:S02]  /*231b0*/  ISETP.GE.U32.AND P4, PT, R7.reuse, 0x8, PT ;  /* 0x000000080700780c */ /* 0x040fe40003f86070 */
[----:B------:R-:W-:Y:S01]  /*231c0*/  ISETP.GE.U32.AND P5, PT, R7, 0x10, PT ;  /* 0x000000100700780c */ /* 0x000fe20003fa6070 */
[----:B------:R-:W0:Y:S01]  /*231d0*/  S2UR UR6, SR_CTAID.X ;  /* 0x00000000000679c3 */ /* 0x000e220000002500 */
[----:B------:R-:W-:Y:S01]  /*231e0*/  UMOV UR4, URZ ;  /* 0x0000003f00047c82 */ /* 0x000fe20008000000 */
[----:B--2---:R-:W-:-:S05]  /*231f0*/  IMAD R8, R6, R9, RZ ;  /* 0x0000000906087224 */ /* 0x004fca00078e02ff */
        /* <DEDUP_REMOVED lines=20> */
[----:B------:R-:W-:Y:S01]  /*23340*/  MOV R8, R3 ;  /* 0x0000000300087202 */ /* 0x000fe20000000f00 */
[----:B------:R-:W-:Y:S01]  /*23350*/  UMOV UR4, URZ ;  /* 0x0000003f00047c82 */ /* 0x000fe20008000000 */
[----:B------:R-:W-:-:S05]  /*23360*/  ULDC UR5, c[0x0][0xc38] ;  /* 0x00030e0000057ab9 */ /* 0x000fca0000000800 */
.L_x_684:
[----:B------:R-:W0:Y:S01]  /*23370*/  LDC R2, c[0x0][0xc3c] ;  /* 0x00030f00ff027b82 */ /* 0x000e220000000800 */
[----:B------:R-:W-:Y:S01]  /*23380*/  UIADD3 UR4, UR4, 0x1f, URZ ;  /* 0x0000001f04047890 */ /* 0x000fe2000fffe03f */
[----:B------:R-:W-:Y:S02]  /*23390*/  ULDC UR7, c[0x0][0xc3c] ;  /* 0x00030f0000077ab9 */ /* 0x000fe40000000800 */
[----:B------:R-:W-:-:S03]  /*233a0*/  IMAD.U32 R27, RZ, RZ, UR7 ;  /* 0x00000007ff1b7e24 */ /* 0x000fc6000f8e00ff */
[----:B0-----:R-:W-:-:S13]  /*233b0*/  ISETP.LE.AND P6, PT, R2, UR4, PT ;  /* 0x0000000402007c0c */ /* 0x001fda000bfc3270 */
[----:B------:R-:W-:Y:S05]  /*233c0*/  @P6 BRA `(.L_x_683) ;  /* 0x0000000400b06947 */ /* 0x000fea0003800000 */
[----:B------:R-:W-:Y:S01]  /*233d0*/  VIADD R9, R7, UR4 ;  /* 0x0000000407097c36 */ /* 0x000fe20008000000 */
[----:B------:R-:W-:Y:S01]  /*233e0*/  ULDC.64 UR8, c[0x0][0x208] ;  /* 0x0000820000087ab9 */ /* 0x000fe20000000a00 */
        /* <DEDUP_REMOVED lines=30> */
.L_x_682:
        /* <DEDUP_REMOVED lines=18> */
.L_x_685:
        /* <DEDUP_REMOVED lines=27> */
[----:B------:R-:W-:-:S04]  /*238a0*/  @P0 VIADD R2, R2, 0x1 ;  /* 0x0000000102020836 */ /* 0x000fc80000000000 */
[----:B------:R-:W-:Y:S02]  /*238b0*/  IMAD.MOV.U32 R8, RZ, RZ, R2 ;  /* 0x000000ffff087224 */ /* 0x000fe400078e0002 */
[----:B-1----:R-:W-:Y:S02]  /*238c0*/  IMAD.MOV R2, RZ, RZ, -R3 ;  /* 0x000000ffff027224 */ /* 0x002fe400078e0a03 */
[----:B------:R-:W-:Y:S01]  /*238d0*/  @!P2 IMAD.MOV R8, RZ, RZ, -R8 ;  /* 0x000000ffff08a224 */ /* 0x000fe200078e0a08 */
[----:B------:R-:W-:Y:S01]  /*238e0*/  @!P1 LOP3.LUT R8, RZ, R6, RZ, 0x33, !PT ;  /* 0x00000006ff089212 */ /* 0x000fe200078e33ff */
[----:B------:R-:W-:Y:S02]  /*238f0*/  IMAD R11, R2, R5, RZ ;  /* 0x00000005020b7224 */ /* 0x000fe400078e02ff */
[----:B------:R-:W-:Y:S01]  /*23900*/  IMAD.MOV.U32 R2, RZ, RZ, RZ ;  /* 0x000000ffff027224 */ /* 0x000fe200078e00ff */
[----:B------:R-:W-:Y:S01]  /*23910*/  IABS R4, R8 ;  /* 0x0000000800047213 */ /* 0x000fe20000000000 */
[----:B------:R-:W-:-:S02]  /*23920*/  IMAD.MOV R10, RZ, RZ, -R10 ;  /* 0x000000ffff0a7224 */ /* 0x000fc400078e0a0a */
[----:B------:R-:W-:-:S04]  /*23930*/  IMAD.HI.U32 R2, R3, R11, R2 ;  /* 0x0000000b03027227 */ /* 0x000fc800078e0002 */
[----:B------:R-:W-:Y:S02]  /*23940*/  IMAD.MOV.U32 R3, RZ, RZ, R4 ;  /* 0x000000ffff037224 */ /* 0x000fe400078e0004 */
[----:B------:R-:W-:Y:S02]  /*23950*/  IMAD.MOV.U32 R4, RZ, RZ, R10 ;  /* 0x000000ffff047224 */ /* 0x000fe400078e000a */
[----:B------:R-:W-:-:S04]  /*23960*/  IMAD.HI.U32 R2, R2, R3, RZ ;  /* 0x0000000302027227 */ /* 0x000fc800078e00ff */
[----:B------:R-:W-:Y:S01]  /*23970*/  IMAD R4, R2, R4, R3 ;  /* 0x0000000402047224 */ /* 0x000fe200078e0203 */
[----:B------:R-:W-:Y:S01]  /*23980*/  LOP3.LUT R3, R8, R9, RZ, 0x3c, !PT ;  /* 0x0000000908037212 */ /* 0x000fe200078e3cff */
[----:B------:R-:W-:-:S03]  /*23990*/  IMAD R6, R6, R8, RZ ;  /* 0x0000000806067224 */ /* 0x000fc600078e02ff */
[----:B------:R-:W-:Y:S01]  /*239a0*/  ISETP.GT.U32.AND P1, PT, R5, R4, PT ;  /* 0x000000040500720c */ /* 0x000fe20003f24070 */
[----:B------:R-:W-:Y:S01]  /*239b0*/  IMAD.IADD R25, R25, 0x1, -R6 ;  /* 0x0000000119197824 */ /* 0x000fe200078e0a06 */
        /* <DEDUP_REMOVED lines=10> */
[----:B------:R-:W-:-:S05]  /*23a60*/  IMAD R9, R9, 0x1000000, R2 ;  /* 0x0100000009097824 */ /* 0x000fca00078e0202 */
[----:B------:R-:W-:Y:S01]  /*23a70*/  LEA R26, R26, R9, 0x10 ;  /* 0x000000091a1a7211 */ /* 0x000fe200078e80ff */
[----:B------:R-:W-:Y:S06]  /*23a80*/  BRA `(.L_x_686) ;  /* 0x00000000000c7947 */ /* 0x000fec0003800000 */
.L_x_683:
[----:B------:R-:W-:Y:S02]  /*23a90*/  IMAD.MOV.U32 R25, RZ, RZ, RZ ;  /* 0x000000ffff197224 */ /* 0x000fe400078e00ff */
[----:B------:R-:W-:Y:S02]  /*23aa0*/  IMAD.U32 R24, RZ, RZ, UR6 ;  /* 0x00000006ff187e24 */ /* 0x000fe4000f8e00ff */
[----:B------:R-:W-:-:S07]  /*23ab0*/  IMAD.MOV.U32 R26, RZ, RZ, RZ ;  /* 0x000000ffff1a7224 */ /* 0x000fce00078e00ff */
.L_x_686:
[----:B------:R-:W-:-:S13]  /*23ac0*/  ISETP.NE.AND P0, PT, R7, RZ, PT ;  /* 0x000000ff0700720c */ /* 0x000fda0003f05270 */
[----:B------:R-:W0:Y:S01]  /*23ad0*/  @!P0 S2R R3, SR_CgaCtaId ;  /* 0x0000000000038919 */ /* 0x000e220000008800 */
[----:B------:R-:W-:-:S04]  /*23ae0*/  @!P0 MOV R2, 0x400 ;  /* 0x0000040000028802 */ /* 0x000fc80000000f00 */
[----:B0-----:R-:W-:-:S05]  /*23af0*/  @!P0 LEA R2, R3, R2, 0x18 ;  /* 0x0000000203028211 */ /* 0x001fca00078ec0ff */
[----:B------:R1:W-:Y:S01]  /*23b00*/  @!P0 STS.128 [R2+0x388d0], R24 ;  /* 0x0388d01802008388 */ /* 0x0003e20000000c00 */
[----:B------:R-:W-:Y:S06]  /*23b10*/  BAR.ARV 0x5, 0x180 ;  /* 0x0146000000007b1d */ /* 0x000fec0000002000 */
.L_x_681:
[----:B------:R2:W-:Y:S01]  /*23b20*/  STL [R1+0x2c], RZ ;  /* 0x00002cff01007387 */ /* 0x0005e20000100800 */
[----:B------:R-:W-:Y:S01]  /*23b30*/  ULDC UR4, c[0x0][0xc3c] ;  /* 0x00030f0000047ab9 */ /* 0x000fe20000000800 */
[----:B------:R-:W-:Y:S01]  /*23b40*/  IMAD.MOV.U32 R29, RZ, RZ, 0x1 ;  /* 0x00000001ff1d7424 */ /* 0x000fe200078e00ff */
[----:B0-----:R-:W-:Y:S01]  /*23b50*/  ISETP.GE.AND P0, PT, R27, UR4, PT ;  /* 0x000000041b007c0c */ /* 0x001fe2000bf06270 */
[----:B------:R-:W-:-:S12]  /*23b60*/  IMAD.MOV.U32 R23, RZ, RZ, RZ ;  /* 0x000000ffff177224 */ /* 0x000fd800078e00ff */
[----:B--2---:R-:W-:Y:S05]  /*23b70*/  @P0 BRA `(.L_x_687) ;  /* 0x0000006800b00947 */ /* 0x004fea0003800000 */
[----:B------:R-:W0:Y:S01]  /*23b80*/  S2UR UR5, SR_CgaCtaId ;  /* 0x00000000000579c3 */ /* 0x000e220000008800 */
[----:B------:R2:W-:Y:S01]  /*23b90*/  STL [R1+0x2c], RZ ;  /* 0x00002cff01007387 */ /* 0x0005e20000100800 */
[C---:B------:R-:W-:Y:S01]  /*23ba0*/  IMAD.SHL.U32 R34, R0.reuse, 0x8, RZ ;  /* 0x0000000800227824 */ /* 0x040fe200078e00ff */
[----:B------:R-:W-:Y:S01]  /*23bb0*/  LOP3.LUT R4, R0, 0x7f, RZ, 0xc0, !PT ;  /* 0x0000007f00047812 */ /* 0x000fe200078ec0ff */
[----:B------:R-:W-:Y:S01]  /*23bc0*/  UMOV UR4, 0x400 ;  /* 0x0000040000047882 */ /* 0x000fe20000000000 */
[----:B------:R-:W-:Y:S01]  /*23bd0*/  BSSY B8, `(.L_x_687) ;  /* 0x00006a6000087945 */ /* 0x000fe20003800000 */
[----:B------:R-:W-:Y:S01]  /*23be0*/  IMAD.MOV.U32 R30, RZ, RZ, 0x1 ;  /* 0x00000001ff1e7424 */ /* 0x000fe200078e00ff */
[----:B------:R-:W-:Y:S01]  /*23bf0*/  LOP3.LUT R3, R34, 0x1f8, RZ, 0xc0, !PT ;  /* 0x000001f822037812 */ /* 0x000fe200078ec0ff */
[----:B------:R-:W-:Y:S01]  /*23c00*/  IMAD.SHL.U32 R33, R4, 0x8, RZ ;  /* 0x0000000804217824 */ /* 0x000fe200078e00ff */
[----:B------:R-:W-:Y:S01]  /*23c10*/  LOP3.LUT R34, R34, 0x38, RZ, 0xc0, !PT ;  /* 0x0000003822227812 */ /* 0x000fe200078ec0ff */
[----:B------:R-:W-:Y:S01]  /*23c20*/  IMAD.MOV.U32 R28, RZ, RZ, RZ ;  /* 0x000000ffff1c7224 */ /* 0x000fe200078e00ff */
[----:B-1----:R-:W-:Y:S01]  /*23c30*/  LOP3.LUT R2, R3, 0x38, R0, 0x78, !PT ;  /* 0x0000003803027812 */ /* 0x002fe200078e7800 */
[----:B------:R-:W-:Y:S01]  /*23c40*/  IMAD.SHL.U32 R0, R0, 0x10, RZ ;  /* 0x0000001000007824 */ /* 0x000fe200078e00ff */
[----:B------:R-:W-:Y:S01]  /*23c50*/  LOP3.LUT R37, R34, 0xc0, RZ, 0xfc, !PT ;  /* 0x000000c022257812 */ /* 0x000fe200078efcff */
[----:B------:R-:W-:Y:S01]  /*23c60*/  IMAD.MOV.U32 R23, RZ, RZ, RZ ;  /* 0x000000ffff177224 */ /* 0x000fe200078e00ff */
[----:B------:R-:W-:Y:S01]  /*23c70*/  LOP3.LUT R33, R2, 0x200, R33, 0xf8, !PT ;  /* 0x0000020002217812 */ /* 0x000fe200078ef821 */
[----:B------:R-:W-:Y:S01]  /*23c80*/  IMAD.MOV.U32 R29, RZ, RZ, 0x1 ;  /* 0x00000001ff1d7424 */ /* 0x000fe200078e00ff */
[----:B------:R-:W-:Y:S01]  /*23c90*/  SHF.R.U32.HI R2, RZ, 0x3, R4 ;  /* 0x00000003ff027819 */ /* 0x000fe20000011604 */
[----:B------:R-:W-:Y:S01]  /*23ca0*/  ULDC.64 UR38, c[0x0][0x198] ;  /* 0x0000660000267ab9 */ /* 0x000fe20000000a00 */
[----:B------:R-:W-:-:S02]  /*23cb0*/  ULOP3.LUT UR37, UR60, 0x2, URZ, 0xfc, !UPT ;  /* 0x000000023c257892 */ /* 0x000fc4000f8efc3f */
[----:B------:R-:W-:Y:S01]  /*23cc0*/  LOP3.LUT R0, R2, 0x70, R0, 0xf8, !PT ;  /* 0x0000007002007812 */ /* 0x000fe200078ef800 */
[----:B------:R-:W-:Y:S01]  /*23cd0*/  ULDC UR36, c[0x0][0xc] ;  /* 0x0000030000247ab9 */ /* 0x000fe20000000800 */
[C---:B------:R-:W-:Y:S01]  /*23ce0*/  LOP3.LUT R2, R34.reuse, 0x40, RZ, 0xfc, !PT ;  /* 0x0000004022027812 */ /* 0x040fe200078efcff */
[----:B0-----:R-:W-:Y:S01]  /*23cf0*/  ULEA UR4, UR5, UR4, 0x18 ;  /* 0x0000000405047291 */ /* 0x001fe2000f8ec03f */
[----:B------:R-:W-:-:S05]  /*23d00*/  LOP3.LUT R0, R34, 0x80, RZ, 0xfc, !PT ;  /* 0x0000008022007812 */ /* 0x000fca00078efcff */
[----:B------:R-:W-:-:S04]  /*23d10*/  IMAD.U32 R16, RZ, RZ, UR4 ;  /* 0x00000004ff107e24 */ /* 0x000fc8000f8e00ff */
[----:B--2---:R-:W-:-:S07]  /*23d20*/  IMAD R36, R33, 0x2, R16 ;  /* 0x0000000221247824 */ /* 0x004fce00078e0210 */
.L_x_798:
[----:B0-----:R-:W0:Y:S01]  /*23d30*/  LDC.64 R2, c[0x0][0xc88] ;  /* 0x00032200ff027b82 */ /* 0x001e220000000a00 */
[----:B------:R-:W-:Y:S01]  /*23d40*/  ULDC.64 UR4, c[0x0][0x208] ;  /* 0x0000820000047ab9 */ /* 0x000fe20000000a00 */
[----:B0-----:R-:W-:-:S05]  /*23d50*/  IMAD.WIDE R2, R27, 0x4, R2 ;  /* 0x000000041b027825 */ /* 0x001fca00078e0202 */
[----:B--2---:R-:W2:Y:S01]  /*23d60*/  LDG.E R31, desc[UR4][R2.64] ;  /* 0x00000004021f7981 */ /* 0x004ea2000c1e1900 */
[----:B------:R-:W-:Y:S05]  /*23d70*/  YIELD ;  /* 0x0000000000007946 */ /* 0x000fea0003800000 */
[----:B------:R-:W-:Y:S01]  /*23d80*/  ULDC.64 UR4, c[0x0][0xa28] ;  /* 0x00028a0000047ab9 */ /* 0x000fe20000000a00 */
[----:B------:R-:W-:Y:S01]  /*23d90*/  ULDC.64 UR8, c[0x0][0xa18] ;  /* 0x0002860000087ab9 */ /* 0x000fe20000000a00 */
[----:B------:R-:W-:Y:S01]  /*23da0*/  ISETP.NE.U32.AND P0, PT, RZ, UR4, PT ;  /* 0x00000004ff007c0c */ /* 0x000fe2000bf05070 */
[----:B------:R-:W-:Y:S01]  /*23db0*/  IMAD.MOV.U32 R11, RZ, RZ, RZ ;  /* 0x000000ffff0b7224 */ /* 0x000fe200078e00ff */
[----:B------:R-:W-:Y:S01]  /*23dc0*/  ULDC.64 UR10, c[0x0][0x208] ;  /* 0x00008200000a7ab9 */ /* 0x000fe20000000a00 */
[----:B------:R-:W-:Y:S01]  /*23dd0*/  ULDC.64 UR6, c[0x0][0xa10] ;  /* 0x0002840000067ab9 */ /* 0x000fe20000000a00 */
[----:B------:R-:W-:-:S02]  /*23de0*/  ISETP.NE.AND.EX P0, PT, RZ, UR5, PT, P0 ;  /* 0x00000005ff007c0c */ /* 0x000fc4000bf05300 */
[----:B--2---:R-:W-:-:S11]  /*23df0*/  SHF.R.S32.HI R0, RZ, 0x1f, R31 ;  /* 0x0000001fff007819 */ /* 0x004fd6000001141f */
[C---:B------:R-:W-:Y:S01]  /*23e00*/  @P0 LEA R2, P1, R31.reuse, UR4, 0x2 ;  /* 0x000000041f020c11 */ /* 0x040fe2000f8210ff */
[C---:B------:R-:W-:Y:S01]  /*23e10*/  IMAD.SHL.U32 R17, R31.reuse, 0x4, RZ ;  /* 0x000000041f117824 */ /* 0x040fe200078e00ff */
[C-C-:B------:R-:W-:Y:S01]  /*23e20*/  SHF.L.U64.HI R19, R31.reuse, 0x2, R0.reuse ;  /* 0x000000021f137819 */ /* 0x140fe20000010200 */
[----:B------:R0:W-:Y:S01]  /*23e30*/  STL [R1+0x20], R0 ;  /* 0x0000200001007387 */ /* 0x0001e20000100800 */
[----:B------:R-:W-:Y:S01]  /*23e40*/  @P0 LEA.HI.X R3, R31, UR5, R0, 0x2, P1 ;  /* 0x000000051f030c11 */ /* 0x000fe200088f1400 */
[----:B------:R-:W-:Y:S01]  /*23e50*/  ULDC.64 UR4, c[0x0][0xa00] ;  /* 0x0002800000047ab9 */ /* 0x000fe20000000a00 */
[----:B------:R-:W-:-:S03]  /*23e60*/  ISETP.NE.U32.AND P1, PT, RZ, UR8, PT ;  /* 0x00000008ff007c0c */ /* 0x000fc6000bf25070 */
[----:B------:R1:W2:Y:S01]  /*23e70*/  @P0 LDG.E R11, desc[UR10][R2.64] ;  /* 0x0000000a020b0981 */ /* 0x0002a2000c1e1900 */
[----:B------:R-:W-:Y:S01]  /*23e80*/  ISETP.NE.AND.EX P1, PT, RZ, UR9, PT, P1 ;  /* 0x00000009ff007c0c */ /* 0x000fe2000bf25310 */
[----:B------:R-:W-:Y:S01]  /*23e90*/  IMAD.MOV.U32 R35, RZ, RZ, RZ ;  /* 0x000000ffff237224 */ /* 0x000fe200078e00ff */
[----:B------:R-:W-:Y:S01]  /*23ea0*/  ISETP.NE.U32.AND P0, PT, RZ, UR4, PT ;  /* 0x00000004ff007c0c */ /* 0x000fe2000bf05070 */
[----:B0-----:R-:W-:Y:S01]  /*23eb0*/  IMAD.MOV.U32 R0, RZ, RZ, RZ ;  /* 0x000000ffff007224 */ /* 0x001fe200078e00ff */
[----:B------:R-:W-:Y:S02]  /*23ec0*/  ISETP.NE.U32.AND P2, PT, RZ, UR6, PT ;  /* 0x00000006ff007c0c */ /* 0x000fe4000bf45070 */
[----:B------:R-:W-:Y:S02]  /*23ed0*/  ISETP.NE.AND.EX P0, PT, RZ, UR5, PT, P0 ;  /* 0x00000005ff007c0c */ /* 0x000fe4000bf05300 */
[----:B------:R-:W-:Y:S02]  /*23ee0*/  ISETP.NE.AND.EX P2, PT, RZ, UR7, PT, P2 ;  /* 0x00000007ff007c0c */ /* 0x000fe4000bf45320 */
[C---:B-1----:R-:W-:Y:S01]  /*23ef0*/  IADD3 R2, P3, R17.reuse, UR4, RZ ;  /* 0x0000000411027c10 */ /* 0x042fe2000ff7e0ff */
[----:B------:R-:W-:Y:S01]  /*23f00*/  ULDC UR4, c[0x0][0x288] ;  /* 0x0000a20000047ab9 */ /* 0x000fe20000000800 */
[----:B------:R-:W-:-:S02]  /*23f10*/  IADD3 R4, P4, R17, UR6, RZ ;  /* 0x0000000611047c10 */ /* 0x000fc4000ff9e0ff */
[----:B------:R-:W-:Y:S02]  /*23f20*/  IADD3.X R3, R19, UR5, RZ, P3, !PT ;  /* 0x0000000513037c10 */ /* 0x000fe40009ffe4ff */
[----:B------:R-:W-:Y:S01]  /*23f30*/  @P1 IADD3 R6, P3, R17, UR8, RZ ;  /* 0x0000000811061c10 */ /* 0x000fe2000ff7e0ff */
[----:B------:R-:W-:Y:S01]  /*23f40*/  IMAD.U32 R8, RZ, RZ, UR4 ;  /* 0x00000004ff087e24 */ /* 0x000fe2000f8e00ff */
[----:B------:R-:W-:Y:S01]  /*23f50*/  ULDC.64 UR4, c[0x0][0x418] ;  /* 0x0001060000047ab9 */ /* 0x000fe20000000a00 */
[C---:B------:R-:W-:Y:S01]  /*23f60*/  IADD3.X R5, R19.reuse, UR7, RZ, P4, !PT ;  /* 0x0000000713057c10 */ /* 0x040fe2000a7fe4ff */
[----:B------:R-:W5:Y:S01]  /*23f70*/  @P0 LDG.E R35, desc[UR10][R2.64] ;  /* 0x0000000a02230981 */ /* 0x000f62000c1e1900 */
[----:B------:R-:W-:Y:S01]  /*23f80*/  @P1 IADD3.X R7, R19, UR9, RZ, P3, !PT ;  /* 0x0000000913071c10 */ /* 0x000fe20009ffe4ff */
[----:B------:R-:W-:Y:S02]  /*23f90*/  UISETP.NE.U32.AND UP0, UPT, UR4, URZ, UPT ;  /* 0x0000003f0400728c */ /* 0x000fe4000bf05070 */
[----:B------:R-:W5:Y:S01]  /*23fa0*/  @P2 LDG.E R0, desc[UR10][R4.64] ;  /* 0x0000000a04002981 */ /* 0x000f62000c1e1900 */
[----:B------:R-:W-:-:S03]  /*23fb0*/  ULDC UR4, c[0x0][0x424] ;  /* 0x0001090000047ab9 */ /* 0x000fc60000000800 */
[----:B------:R0:W3:Y:S01]  /*23fc0*/  @P1 LDG.E R8, desc[UR10][R6.64] ;  /* 0x0000000a06081981 */ /* 0x0000e2000c1e1900 */
[----:B------:R-:W-:-:S03]  /*23fd0*/  UISETP.NE.AND.EX UP0, UPT, UR5, URZ, UPT, UP0 ;  /* 0x0000003f0500728c */ /* 0x000fc6000bf05300 */
[----:B------:R-:W-:Y:S01]  /*23fe0*/  ULDC UR5, c[0x0][0x2f0] ;  /* 0x0000bc0000057ab9 */ /* 0x000fe20000000800 */
[----:B------:R-:W-:-:S04]  /*23ff0*/  USEL UR4, UR4, 0x1, UP0 ;  /* 0x0000000104047887 */ /* 0x000fc80008000000 */
[----:B------:R-:W-:-:S03]  /*24000*/  UIMAD UR4, UR4, UR5, URZ ;  /* 0x00000005040472a4 */ /* 0x000fc6000f8e023f */
[----:B------:R-:W-:Y:S02]  /*24010*/  ULDC UR5, c[0x0][0x348] ;  /* 0x0000d20000057ab9 */ /* 0x000fe40000000800 */
[----:B0-----:R-:W-:Y:S02]  /*24020*/  IMAD.U32 R6, RZ, RZ, UR5 ;  /* 0x00000005ff067e24 */ /* 0x001fe4000f8e00ff */
[----:B------:R-:W-:Y:S01]  /*24030*/  IMAD.U32 R9, RZ, RZ, UR4 ;  /* 0x00000004ff097e24 */ /* 0x000fe2000f8e00ff */
[----:B--2---:R0:W-:Y:S04]  /*24040*/  STL [R1+0x10], R11 ;  /* 0x0000100b01007387 */ /* 0x0041e80000100800 */
[----:B---3--:R0:W-:Y:S01]  /*24050*/  STL [R1+0x28], R8 ;  /* 0x0000280801007387 */ /* 0x0081e20000100800 */
[----:B------:R-:W-:Y:S05]  /*24060*/  @P1 BRA `(.L_x_688) ;  /* 0x0000000000181947 */ /* 0x000fea0003800000 */
[----:B------:R-:W-:Y:S05]  /*24070*/  @!P0 BRA `(.L_x_688) ;  /* 0x0000000000148947 */ /* 0x000fea0003800000 */
[----:B------:R-:W-:Y:S02]  /*24080*/  ULDC.64 UR4, c[0x0][0x208] ;  /* 0x0000820000047ab9 */ /* 0x000fe40000000a00 */
[----:B0-----:R-:W2:Y:S04]  /*24090*/  LDG.E R8, desc[UR4][R2.64] ;  /* 0x0000000402087981 */ /* 0x001ea8000c1e1900 */
[----:B------:R-:W2:Y:S02]  /*240a0*/  LDG.E R7, desc[UR4][R2.64+0x4] ;  /* 0x0000040402077981 */ /* 0x000ea4000c1e1900 */
[----:B--2---:R-:W-:-:S05]  /*240b0*/  IMAD.IADD R2, R7, 0x1, -R8 ;  /* 0x0000000107027824 */ /* 0x004fca00078e0a08 */
[----:B------:R1:W-:Y:S02]  /*240c0*/  STL [R1+0x28], R2 ;  /* 0x0000280201007387 */ /* 0x0003e40000100800 */
.L_x_688:
[----:B------:R-:W-:Y:S01]  /*240d0*/  ULDC.64 UR4, c[0x0][0xa20] ;  /* 0x0002880000047ab9 */ /* 0x000fe20000000a00 */
[C---:B-1----:R-:W-:Y:S01]  /*240e0*/  LOP3.LUT R2, R26.reuse, 0xff000000, RZ, 0xc0, !PT ;  /* 0xff0000001a027812 */ /* 0x042fe200078ec0ff */
[----:B------:R-:W-:Y:S01]  /*240f0*/  IMAD.MOV.U32 R32, RZ, RZ, R31 ;  /* 0x000000ffff207224 */ /* 0x000fe200078e001f */
[----:B------:R-:W-:Y:S02]  /*24100*/  ISETP.NE.U32.AND P0, PT, RZ, UR4, PT ;  /* 0x00000004ff007c0c */ /* 0x000fe4000bf05070 */
[----:B------:R-:W-:Y:S02]  /*24110*/  SHF.R.U32.HI R3, RZ, 0x8, R2 ;  /* 0x00000008ff037819 */ /* 0x000fe40000011602 */
[----:B------:R-:W-:Y:S02]  /*24120*/  ISETP.NE.AND.EX P0, PT, RZ, UR5, PT, P0 ;  /* 0x00000005ff007c0c */ /* 0x000fe4000bf05300 */
[C---:B0-----:R-:W-:Y:S02]  /*24130*/  LOP3.LUT R8, R26.reuse, 0xff0000, RZ, 0xc0, !PT ;  /* 0x00ff00001a087812 */ /* 0x041fe400078ec0ff */
[----:B------:R-:W-:-:S02]  /*24140*/  LOP3.LUT R26, R26, 0xffff, RZ, 0xc0, !PT ;  /* 0x0000ffff1a1a7812 */ /* 0x000fc400078ec0ff */
[----:B------:R-:W-:-:S07]  /*24150*/  LEA.HI R8, R8, R3, RZ, 0x10 ;  /* 0x0000000308087211 */ /* 0x000fce00078f80ff */
[----:B------:R-:W-:Y:S05]  /*24160*/  @!P0 BRA `(.L_x_689) ;  /* 0x0000000000148947 */ /* 0x000fea0003800000 */
[----:B------:R-:W-:Y:S01]  /*24170*/  IADD3 R2, P0, R17, UR4, RZ ;  /* 0x0000000411027c10 */ /* 0x000fe2000ff1e0ff */
[----:B------:R-:W-:-:S03]  /*24180*/  ULDC.64 UR6, c[0x0][0x208] ;  /* 0x0000820000067ab9 */ /* 0x000fc60000000a00 */
[----:B------:R-:W-:-:S05]  /*24190*/  IADD3.X R3, R19, UR5, RZ, P0, !PT ;  /* 0x0000000513037c10 */ /* 0x000fca00087fe4ff */
[----:B------:R0:W5:Y:S01]  /*241a0*/  LDG.E R9, desc[UR6][R2.64] ;  /* 0x0000000602097981 */ /* 0x000162000c1e1900 */
[----:B------:R-:W-:Y:S05]  /*241b0*/  BRA `(.L_x_690) ;  /* 0x0000000000287947 */ /* 0x000fea0003800000 */
.L_x_689:
[----:B------:R-:W-:Y:S02]  /*241c0*/  ULDC.64 UR4, c[0x0][0xa08] ;  /* 0x0002820000047ab9 */ /* 0x000fe40000000a00 */
[----:B------:R-:W-:-:S04]  /*241d0*/  ISETP.NE.U32.AND P0, PT, RZ, UR4, PT ;  /* 0x00000004ff007c0c */ /* 0x000fc8000bf05070 */
[----:B------:R-:W-:-:S13]  /*241e0*/  ISETP.NE.AND.EX P0, PT, RZ, UR5, PT, P0 ;  /* 0x00000005ff007c0c */ /* 0x000fda000bf05300 */
[----:B------:R-:W-:Y:S05]  /*241f0*/  @!P0 BRA `(.L_x_690) ;  /* 0x0000000000188947 */ /* 0x000fea0003800000 */
[----:B------:R-:W0:Y:S01]  /*24200*/  LDC.64 R2, c[0x0][0xa08] ;  /* 0x00028200ff027b82 */ /* 0x000e220000000a00 */
[----:B------:R-:W-:Y:S01]  /*24210*/  ULDC.64 UR4, c[0x0][0x208] ;  /* 0x0000820000047ab9 */ /* 0x000fe20000000a00 */
[----:B0-----:R-:W-:-:S05]  /*24220*/  IMAD.WIDE R2, R32, 0x4, R2 ;  /* 0x0000000420027825 */ /* 0x001fca00078e0202 */
[----:B------:R-:W2:Y:S04]  /*24230*/  LDG.E R9, desc[UR4][R2.64] ;  /* 0x0000000402097981 */ /* 0x000ea8000c1e1900 */
[----:B------:R-:W2:Y:S02]  /*24240*/  LDG.E R10, desc[UR4][R2.64+0x4] ;  /* 0x00000404020a7981 */ /* 0x000ea4000c1e1900 */
[----:B--2---:R-:W-:-:S07]  /*24250*/  IMAD.IADD R9, R10, 0x1, -R9 ;  /* 0x000000010a097824 */ /* 0x004fce00078e0a09 */
.L_x_690:
[----:B------:R-:W-:Y:S02]  /*24260*/  ULDC.64 UR4, c[0x0][0x208] ;  /* 0x0000820000047ab9 */ /* 0x000fe40000000a00 */
[----:B0-----:R-:W2:Y:S04]  /*24270*/  @P2 LDG.E R2, desc[UR4][R4.64] ;  /* 0x0000000404022981 */ /* 0x001ea8000c1e1900 */
[----:B------:R0:W2:Y:S01]  /*24280*/  @P2 LDG.E R3, desc[UR4][R4.64+0x4] ;  /* 0x0000040404032981 */ /* 0x0000a2000c1e1900 */
[----:B-----5:R-:W-:Y:S01]  /*24290*/  IMAD.IADD R9, R9, 0x1, -R11 ;  /* 0x0000000109097824 */ /* 0x020fe200078e0a0b */
[----:B------:R-:W-:Y:S01]  /*242a0*/  BSSY B0, `(.L_x_691) ;  /* 0x000002a000007945 */ /* 0x000fe20003800000 */
[----:B------:R-:W-:Y:S02]  /*242b0*/  LOP3.LUT R7, R8, 0xff, RZ, 0xc0, !PT ;  /* 0x000000ff08077812 */ /* 0x000fe400078ec0ff */
[----:B0-----:R-:W-:Y:S01]  /*242c0*/  SHF.R.U32.HI R5, RZ, 0x10, R8 ;  /* 0x00000010ff057819 */ /* 0x001fe20000011608 */
[----:B--2---:R-:W-:-:S04]  /*242d0*/  @P2 IMAD.IADD R6, R3, 0x1, -R2 ;  /* 0x0000000103062824 */ /* 0x004fc800078e0a02 */
[----:B------:R-:W-:-:S04]  /*242e0*/  IMAD.IADD R3, R9, 0x1, R6 ;  /* 0x0000000109037824 */ /* 0x000fc800078e0206 */
[C---:B------:R-:W-:Y:S01]  /*242f0*/  VIADD R2, R3.reuse, 0x4f ;  /* 0x0000004f03027836 */ /* 0x040fe20000000000 */
[----:B------:R-:W-:Y:S01]  /*24300*/  ISETP.GE.AND P1, PT, R3, 0x1, PT ;  /* 0x000000010300780c */ /* 0x000fe20003f26270 */
[----:B------:R0:W-:Y:S02]  /*24310*/  STL [R1+0x8], R3 ;  /* 0x0000080301007387 */ /* 0x0001e40000100800 */
[----:B------:R-:W-:-:S05]  /*24320*/  IMAD.HI R2, R2, 0x66666667, RZ ;  /* 0x6666666702027827 */ /* 0x000fca00078e02ff */
[----:B0-----:R-:W-:-:S04]  /*24330*/  SHF.R.U32.HI R3, RZ, 0x1f, R2 ;  /* 0x0000001fff037819 */ /* 0x001fc80000011602 */
[----:B------:R-:W-:Y:S01]  /*24340*/  LEA.HI.SX32 R4, R2, R3, 0x1b ;  /* 0x0000000302047211 */ /* 0x000fe200078fdaff */
[----:B------:R-:W-:Y:S01]  /*24350*/  IMAD.MOV.U32 R3, RZ, RZ, RZ ;  /* 0x000000ffff037224 */ /* 0x000fe200078e00ff */
[----:B------:R-:W-:Y:S06]  /*24360*/  @!P1 BRA `(.L_x_692) ;  /* 0x0000000000749947 */ /* 0x000fec0003800000 */
[----:B------:R-:W-:Y:S01]  /*24370*/  ISETP.NE.AND P0, PT, R5, RZ, PT ;  /* 0x000000ff0500720c */ /* 0x000fe20003f05270 */
[----:B------:R-:W-:-:S03]  /*24380*/  ULDC UR4, c[0x0][0x9f0] ;  /* 0x00027c0000047ab9 */ /* 0x000fc60000000800 */
[----:B------:R-:W-:-:S04]  /*24390*/  SEL R8, R5, UR4, P0 ;  /* 0x0000000405087c07 */ /* 0x000fc80008000000 */
[----:B------:R-:W-:Y:S02]  /*243a0*/  IABS R10, R8 ;  /* 0x00000008000a7213 */ /* 0x000fe40000000000 */
[----:B------:R-:W-:Y:S02]  /*243b0*/  IADD3 R11, R8, -0x1, R4 ;  /* 0xffffffff080b7810 */ /* 0x000fe40007ffe004 */
[----:B------:R-:W0:Y:S08]  /*243c0*/  I2F.RP R2, R10 ;  /* 0x0000000a00027306 */ /* 0x000e300000209400 */
[----:B0-----:R-:W0:Y:S02]  /*243d0*/  MUFU.RCP R2, R2 ;  /* 0x0000000200027308 */ /* 0x001e240000001000 */
[----:B0-----:R-:W-:-:S06]  /*243e0*/  VIADD R2, R2, 0xffffffe ;  /* 0x0ffffffe02027836 */ /* 0x001fcc0000000000 */
[----:B------:R0:W1:Y:S02]  /*243f0*/  F2I.FTZ.U32.TRUNC.NTZ R3, R2 ;  /* 0x0000000200037305 */ /* 0x000064000021f000 */
[----:B0-----:R-:W-:-:S04]  /*24400*/  LOP3.LUT R2, R11, R8, RZ, 0x3c, !PT ;  /* 0x000000080b027212 */ /* 0x001fc800078e3cff */
[----:B------:R-:W-:Y:S01]  /*24410*/  ISETP.GE.AND P4, PT, R2, RZ, PT ;  /* 0x000000ff0200720c */ /* 0x000fe20003f86270 */
[----:B-1----:R-:W-:-:S04]  /*24420*/  IMAD.MOV R2, RZ, RZ, -R3 ;  /* 0x000000ffff027224 */ /* 0x002fc800078e0a03 */
[----:B------:R-:W-:Y:S02]  /*24430*/  IMAD R12, R2, R10, RZ ;  /* 0x0000000a020c7224 */ /* 0x000fe400078e02ff */
[----:B------:R-:W-:-:S04]  /*24440*/  IMAD.MOV.U32 R2, RZ, RZ, RZ ;  /* 0x000000ffff027224 */ /* 0x000fc800078e00ff */
[----:B------:R-:W-:Y:S01]  /*24450*/  IMAD.HI.U32 R2, R3, R12, R2 ;  /* 0x0000000c03027227 */ /* 0x000fe200078e0002 */
[----:B------:R-:W-:Y:S02]  /*24460*/  IABS R3, R11 ;  /* 0x0000000b00037213 */ /* 0x000fe40000000000 */
[----:B------:R-:W-:-:S03]  /*24470*/  IABS R11, R8 ;  /* 0x00000008000b7213 */ /* 0x000fc60000000000 */
[----:B------:R-:W-:-:S04]  /*24480*/  IMAD.HI.U32 R2, R2, R3, RZ ;  /* 0x0000000302027227 */ /* 0x000fc800078e00ff */
[----:B------:R-:W-:-:S04]  /*24490*/  IMAD.MOV R11, RZ, RZ, -R11 ;  /* 0x000000ffff0b7224 */ /* 0x000fc800078e0a0b */
        /* <DEDUP_REMOVED lines=8> */
[----:B------:R-:W-:-:S05]  /*24520*/  @!P3 LOP3.LUT R2, RZ, R8, RZ, 0x33, !PT ;  /* 0x00000008ff02b212 */ /* 0x000fca00078e33ff */
[----:B------:R-:W-:-:S07]  /*24530*/  IMAD.MOV.U32 R3, RZ, RZ, R2 ;  /* 0x000000ffff037224 */ /* 0x000fce00078e0002 */
.L_x_692:
[----:B------:R-:W-:Y:S05]  /*24540*/  BSYNC B0 ;  /* 0x0000000000007941 */ /* 0x000fea0003800000 */
.L_x_691:
[-C--:B------:R-:W-:Y:S01]  /*24550*/  IMAD R2, R7, R3.reuse, RZ ;  /* 0x0000000307027224 */ /* 0x080fe200078e02ff */
[----:B------:R-:W-:Y:S04]  /*24560*/  BSSY B0, `(.L_x_693) ;  /* 0x0000191000007945 */ /* 0x000fe80003800000 */
[C---:B------:R-:W-:Y:S01]  /*24570*/  VIADDMNMX R3, R2.reuse, R3, R4, PT ;  /* 0x0000000302037246 */ /* 0x040fe20003800104 */
[----:B------:R-:W-:-:S04]  /*24580*/  IMAD R2, R2, 0x50, -R9 ;  /* 0x0000005002027824 */ /* 0x000fc800078e0a09 */
[----:B------:R-:W-:Y:S01]  /*24590*/  IMAD R3, R3, 0x50, -R9 ;  /* 0x0000005003037824 */ /* 0x000fe200078e0a09 */
[----:B------:R-:W-:-:S04]  /*245a0*/  VIMNMX R2, RZ, R2, !PT ;  /* 0x00000002ff027248 */ /* 0x000fc80007fe0100 */
[----:B------:R-:W-:-:S04]  /*245b0*/  VIMNMX R3, R3, R6, PT ;  /* 0x0000000603037248 */ /* 0x000fc80003fe0100 */
[----:B------:R-:W-:-:S13]  /*245c0*/  ISETP.GT.AND P0, PT, R3, R2, PT ;  /* 0x000000020300720c */ /* 0x000fda0003f04270 */
[----:B------:R-:W-:Y:S02]  /*245d0*/  @P0 VIADD R8, R3, 0x4f ;  /* 0x0000004f03080836 */ /* 0x000fe40000000000 */
[----:B------:R-:W-:-:S04]  /*245e0*/  IMAD.WIDE.U32 R2, R2, -0x33333333, RZ ;  /* 0xcccccccd02027825 */ /* 0x000fc800078e00ff */
[----:B------:R-:W-:Y:S01]  /*245f0*/  @P0 IMAD.HI R8, R8, 0x66666667, RZ ;  /* 0x6666666708080827 */ /* 0x000fe200078e02ff */
[----:B------:R-:W-:-:S04]  /*24600*/  SHF.R.U32.HI R6, RZ, 0x6, R3 ;  /* 0x00000006ff067819 */ /* 0x000fc80000011603 */
[----:B------:R-:W-:Y:S02]  /*24610*/  @P0 SHF.R.U32.HI R2, RZ, 0x1f, R8 ;  /* 0x0000001fff020819 */ /* 0x000fe40000011608 */
[----:B------:R-:W-:Y:S02]  /*24620*/  MOV R3, R6 ;  /* 0x0000000600037202 */ /* 0x000fe40000000f00 */
[----:B------:R-:W-:Y:S02]  /*24630*/  @P0 LEA.HI.SX32 R3, R8, R2, 0x1b ;  /* 0x0000000208030211 */ /* 0x000fe400078fdaff */
[----:B------:R-:W-:Y:S02]  /*24640*/  PLOP3.LUT P0, PT, PT, PT, PT, 0x80, 0x0 ;  /* 0x000000000000781c */ /* 0x000fe40003f0f070 */
[----:B------:R-:W-:-:S13]  /*24650*/  ISETP.GT.AND P3, PT, R3, R6, PT ;  /* 0x000000060300720c */ /* 0x000fda0003f64270 */
[----:B------:R-:W-:Y:S05]  /*24660*/  @!P3 BRA `(.L_x_694) ;  /* 0x000000180000b947 */ /* 0x000fea0003800000 */
[----:B------:R-:W-:Y:S01]  /*24670*/  UMOV UR4, 0xffffffff ;  /* 0xffffffff00047882 */ /* 0x000fe20000000000 */
[----:B------:R-:W-:Y:S02]  /*24680*/  SEL R2, R32, RZ, !P2 ;  /* 0x000000ff20027207 */ /* 0x000fe40005000000 */
[----:B------:R-:W-:Y:S05]  /*24690*/  BRA.DIV UR4, `(.L_x_695) ;  /* 0x0000007604287947 */ /* 0x000fea000b800000 */
[----:B------:R-:W0:Y:S02]  /*246a0*/  S2R R8, SR_TID.X ;  /* 0x0000000000087919 */ /* 0x000e240000002100 */
[----:B0-----:R-:W-:-:S04]  /*246b0*/  SHF.R.U32.HI R8, RZ, 0x5, R8 ;  /* 0x00000005ff087819 */ /* 0x001fc80000011608 */
[----:B------:R-:W-:-:S05]  /*246c0*/  LOP3.LUT R8, R8, 0x3, RZ, 0xc0, !PT ;  /* 0x0000000308087812 */ /* 0x000fca00078ec0ff */
[----:B------:R0:W1:Y:S02]  /*246d0*/  SHFL.IDX PT, R14, R8, RZ, 0x1f ;  /* 0x00001fff080e7589 */ /* 0x00006400000e0000 */
.L_x_866:
[----:B-1----:R-:W-:Y:S02]  /*246e0*/  ISETP.NE.AND P0, PT, R14, RZ, PT ;  /* 0x000000ff0e00720c */ /* 0x002fe40003f05270 */
[----:B------:R-:W-:-:S11]  /*246f0*/  PLOP3.LUT P6, PT, PT, PT, PT, 0x8, 0x0 ;  /* 0x000000000000781c */ /* 0x000fd60003fce170 */
[----:B------:R-:W-:Y:S05]  /*24700*/  @P0 BRA `(.L_x_696) ;  /* 0x00000000000c0947 */ /* 0x000fea0003800000 */
[----:B------:R-:W-:-:S03]  /*24710*/  UMOV UR4, 0xffffffff ;  /* 0xffffffff00047882 */ /* 0x000fc60000000000 */
[----:B------:R-:W-:Y:S05]  /*24720*/  BRA.DIV UR4, `(.L_x_697) ;  /* 0x0000007604387947 */ /* 0x000fea000b800000 */
[----:B------:R-:W-:-:S13]  /*24730*/  ELECT P6, URZ, PT ;  /* 0x00000000003f782f */ /* 0x000fda00038c0000 */
.L_x_696:
[----:B0-----:R-:W2:Y:S01]  /*24740*/  LDL R8, [R1+0x2c] ;  /* 0x00002c0001087983 */ /* 0x001ea20000100800 */
[----:B------:R-:W-:Y:S01]  /*24750*/  BSSY B1, `(.L_x_698) ;  /* 0x0000008000017945 */ /* 0x000fe20003800000 */
[----:B--2---:R-:W-:-:S05]  /*24760*/  VIADD R8, R8, 0x1 ;  /* 0x0000000108087836 */ /* 0x004fca0000000000 */
[----:B------:R-:W-:-:S04]  /*24770*/  LEA.HI R9, R8, R8, RZ, 0x1 ;  /* 0x0000000808097211 */ /* 0x000fc800078f08ff */
[----:B------:R-:W-:-:S05]  /*24780*/  LOP3.LUT R9, R9, 0xfffffffe, RZ, 0xc0, !PT ;  /* 0xfffffffe09097812 */ /* 0x000fca00078ec0ff */
[----:B------:R-:W-:-:S05]  /*24790*/  IMAD.IADD R8, R8, 0x1, -R9 ;  /* 0x0000000108087824 */ /* 0x000fca00078e0a09 */
[----:B------:R-:W-:-:S04]  /*247a0*/  SHF.L.U32 R8, R8, 0x1f, RZ ;  /* 0x0000001f08087819 */ /* 0x000fc800000006ff */
[----:B------:R-:W0:Y:S02]  /*247b0*/  SYNCS.PHASECHK.TRANS64.TRYWAIT P0, [R16+URZ+0x38820], R8 ;  /* 0x03882008100075a7 */ /* 0x000e24000800017f */
[----:B0-----:R-:W-:Y:S05]  /*247c0*/  @!P0 BRA `(.L_x_699) ;  /* 0x0000007400308947 */ /* 0x001fea0003800000 */
.L_x_869:
[----:B------:R-:W-:Y:S05]  /*247d0*/  BSYNC B1 ;  /* 0x0000000000017941 */ /* 0x000fea0003800000 */
.L_x_698:
[----:B------:R-:W-:Y:S04]  /*247e0*/  BSSY B1, `(.L_x_700) ;  /* 0x00000ab000017945 */ /* 0x000fe80003800000 */
[----:B------:R-:W-:Y:S05]  /*247f0*/  @!P6 BRA `(.L_x_701) ;  /* 0x0000000800a4e947 */ /* 0x000fea0003800000 */
[----:B------:R-:W-:Y:S01]  /*24800*/  IMAD R12, R28, 0x8, R16 ;  /* 0x000000081c0c7824 */ /* 0x000fe200078e0210 */
[----:B------:R-:W-:Y:S01]  /*24810*/  SHF.L.U32 R11, R30, 0x1f, RZ ;  /* 0x0000001f1e0b7819 */ /* 0x000fe200000006ff */
[----:B------:R-:W1:Y:S01]  /*24820*/  S2R R9, SR_TID.X ;  /* 0x0000000000097919 */ /* 0x000e620000002100 */
[----:B------:R-:W-:Y:S02]  /*24830*/  BSSY B2, `(.L_x_702) ;  /* 0x0000005000027945 */ /* 0x000fe40003800000 */
[----:B------:R-:W2:Y:S01]  /*24840*/  SYNCS.PHASECHK.TRANS64.TRYWAIT P0, [R12+URZ+0x388a0], R11 ;  /* 0x0388a00b0c0075a7 */ /* 0x000ea2000800017f */
[----:B-1----:R-:W-:-:S04]  /*24850*/  LOP3.LUT R9, R9, 0x7f, RZ, 0xc0, !PT ;  /* 0x0000007f09097812 */ /* 0x002fc800078ec0ff */
[----:B------:R-:W-:Y:S01]  /*24860*/  ISETP.NE.AND P2, PT, R9, RZ, PT ;  /* 0x000000ff0900720c */ /* 0x000fe20003f45270 */
[----:B--2---:R-:W-:-:S12]  /*24870*/  @!P0 BRA `(.L_x_703) ;  /* 0x0000007400188947 */ /* 0x004fd80003800000 */
.L_x_870:
[----:B------:R-:W-:Y:S05]  /*24880*/  BSYNC B2 ;  /* 0x0000000000027941 */ /* 0x000fea0003800000 */
.L_x_702:
[----:B------:R-:W-:Y:S04]  /*24890*/  BSSY B2, `(.L_x_704) ;  /* 0x0000009000027945 */ /* 0x000fe80003800000 */
[----:B------:R-:W-:Y:S05]  /*248a0*/  @P2 BRA `(.L_x_705) ;  /* 0x00000000001c2947 */ /* 0x000fea0003800000 */
[----:B------:R-:W2:Y:S01]  /*248b0*/  S2R R9, SR_TID.X ;  /* 0x0000000000097919 */ /* 0x000ea20000002100 */
[----:B0-----:R-:W-:-:S04]  /*248c0*/  IMAD.MOV.U32 R8, RZ, RZ, 0xa000 ;  /* 0x0000a000ff087424 */ /* 0x001fc800078e00ff */
[----:B------:R3:W-:Y:S01]  /*248d0*/  SYNCS.ARRIVE.TRANS64 RZ, [R12+URZ+0x38890], R8 ;  /* 0x038890080cff79a7 */ /* 0x0007e2000800003f */
[----:B--2---:R-:W-:-:S04]  /*248e0*/  LOP3.LUT R9, R9, 0x1f, RZ, 0xc0, !PT ;  /* 0x0000001f09097812 */ /* 0x004fc800078ec0ff */
[----:B------:R-:W-:-:S13]  /*248f0*/  ISETP.NE.AND P0, PT, R9, RZ, PT ;  /* 0x000000ff0900720c */ /* 0x000fda0003f05270 */
[----:B---3--:R-:W-:Y:S05]  /*24900*/  @!P0 BRA `(.L_x_705) ;  /* 0x0000000000048947 */ /* 0x008fea0003800000 */
[----:B------:R-:W-:Y:S01]  /*24910*/  BPT.TRAP 0x1 ;  /* 0x000000040000795c */ /* 0x000fe20000300000 */
.L_x_705:
[----:B------:R-:W-:Y:S05]  /*24920*/  BSYNC B2 ;  /* 0x0000000000027941 */ /* 0x000fea0003800000 */
.L_x_704:
[----:B0-----:R-:W-:Y:S01]  /*24930*/  IMAD.MOV.U32 R8, RZ, RZ, RZ ;  /* 0x000000ffff087224 */ /* 0x001fe200078e00ff */
[----:B------:R-:W-:Y:S01]  /*24940*/  UIADD3 UR4, UP0, UR38, 0x570, URZ ;  /* 0x0000057026047890 */ /* 0x000fe2000ff1e03f */
[----:B------:R-:W-:Y:S01]  /*24950*/  IMAD R9, R3, 0x50, R0 ;  /* 0x0000005003097824 */ /* 0x000fe200078e0200 */
[----:B------:R-:W-:Y:S01]  /*24960*/  PLOP3.LUT P0, PT, PT, PT, PT, 0x80, 0x0 ;  /* 0x000000000000781c */ /* 0x000fe20003f0f070 */
[----:B------:R-:W-:Y:S01]  /*24970*/  IMAD R10, R28, 0xa000, R16 ;  /* 0x0000a0001c0a7824 */ /* 0x000fe200078e0210 */
[----:B------:R-:W-:Y:S01]  /*24980*/  R2UR UR10, R8 ;  /* 0x00000000080a72ca */ /* 0x000fe200000e0000 */
[----:B------:R-:W-:Y:S01]  /*24990*/  VIADD R9, R9, 0xffffffb0 ;  /* 0xffffffb009097836 */ /* 0x000fe20000000000 */
[----:B------:R-:W-:Y:S01]  /*249a0*/  UIADD3.X UR5, URZ, UR39, URZ, UP0, !UPT ;  /* 0x000000273f057290 */ /* 0x000fe200087fe43f */
[----:B------:R-:W-:Y:S01]  /*249b0*/  VIADD R8, R12, 0x38890 ;  /* 0x000388900c087836 */ /* 0x000fe20000000000 */
[----:B------:R-:W-:Y:S01]  /*249c0*/  UMOV UR6, 0x0 ;  /* 0x0000000000067882 */ /* 0x000fe20000000000 */
[----:B------:R-:W-:Y:S01]  /*249d0*/  VIADD R13, R10, 0x24400 ;  /* 0x000244000a0d7836 */ /* 0x000fe20000000000 */
[----:B------:R-:W-:-:S09]  /*249e0*/  UMOV UR7, 0x12f00000 ;  /* 0x12f0000000077882 */ /* 0x000fd20000000000 */
.L_x_706:
[----:B------:R-:W-:-:S13]  /*249f0*/  @P0 ELECT P3, URZ, PT ;  /* 0x00000000003f082f */ /* 0x000fda0003860000 */
[----:B------:R-:W-:Y:S02]  /*24a00*/  @P3 R2UR UR13, R2 ;  /* 0x00000000020d32ca */ /* 0x000fe400000e0000 */
[----:B------:R-:W-:Y:S02]  /*24a10*/  @P3 R2UR UR12, R26 ;  /* 0x000000001a0c32ca */ /* 0x000fe400000e0000 */
[----:B------:R-:W-:Y:S02]  /*24a20*/  @P3 R2UR UR11, R9 ;  /* 0x00000000090b32ca */ /* 0x000fe400000e0000 */
[----:B------:R-:W-:Y:S02]  /*24a30*/  @P3 R2UR UR9, R8 ;  /* 0x00000000080932ca */ /* 0x000fe400000e0000 */
[----:B------:R-:W-:Y:S02]  /*24a40*/  @P3 R2UR UR8, R13 ;  /* 0x000000000d0832ca */ /* 0x000fe400000e0000 */
[----:B------:R-:W-:-:S02]  /*24a50*/  @P3 PLOP3.LUT P0, PT, P3, PT, PT, 0x8, 0x0 ;  /* 0x000000000000381c */ /* 0x000fc40001f0e170 */
[----:B------:R-:W-:-:S09]  /*24a60*/  PLOP3.LUT P3, PT, PT, PT, PT, 0x8, 0x0 ;  /* 0x000000000000781c */ /* 0x000fd20003f6e170 */
[----:B------:R0:W-:Y:S02]  /*24a70*/  UTMALDG.4D [UR8], [UR4], desc[UR6] ;  /* 0x00000608040075b4 */ /* 0x0001e40008019000 */
[----:B0-----:R-:W-:Y:S05]  /*24a80*/  @P0 BRA.U.ANY `(.L_x_706) ;  /* 0xfffffffd00d80947 */ /* 0x001fea000393ffff */
[----:B------:R-:W-:Y:S01]  /*24a90*/  IMAD.MOV.U32 R22, RZ, RZ, 0x40 ;  /* 0x00000040ff167424 */ /* 0x000fe200078e00ff */
[----:B------:R-:W-:Y:S01]  /*24aa0*/  PLOP3.LUT P0, PT, PT, PT, PT, 0x80, 0x0 ;  /* 0x000000000000781c */ /* 0x000fe20003f0f070 */
[----:B------:R-:W-:Y:S01]  /*24ab0*/  VIADD R13, R10, 0x26c00 ;  /* 0x00026c000a0d7836 */ /* 0x000fe20000000000 */
[----:B------:R-:W-:Y:S01]  /*24ac0*/  UMOV UR6, 0x0 ;  /* 0x0000000000067882 */ /* 0x000fe20000000000 */
[----:B------:R-:W-:Y:S01]  /*24ad0*/  UMOV UR7, 0x12f00000 ;  /* 0x12f0000000077882 */ /* 0x000fe20000000000 */
[----:B------:R-:W-:-:S15]  /*24ae0*/  R2UR UR10, R22 ;  /* 0x00000000160a72ca */ /* 0x000fde00000e0000 */
.L_x_707:
        /* <DEDUP_REMOVED lines=16> */
.L_x_708:
        /* <DEDUP_REMOVED lines=16> */
.L_x_709:
        /* <DEDUP_REMOVED lines=10> */
[----:B------:R-:W0:Y:S01]  /*24d90*/  SYNCS.PHASECHK.TRANS64.TRYWAIT P0, [R12+URZ+0x388c0], R11 ;  /* 0x0388c00b0c0075a7 */ /* 0x000e22000800017f */
[----:B------:R-:W-:Y:S04]  /*24da0*/  BSSY B2, `(.L_x_710) ;  /* 0x0000002000027945 */ /* 0x000fe80003800000 */
[----:B0-----:R-:W-:Y:S05]  /*24db0*/  @!P0 BRA `(.L_x_711) ;  /* 0x0000006c00dc8947 */ /* 0x001fea0003800000 */
.L_x_871:
[----:B------:R-:W-:Y:S05]  /*24dc0*/  BSYNC B2 ;  /* 0x0000000000027941 */ /* 0x000fea0003800000 */
.L_x_710:
[----:B------:R-:W-:Y:S01]  /*24dd0*/  BSSY B2, `(.L_x_712) ;  /* 0x000000b000027945 */ /* 0x000fe20003800000 */
[----:B------:R-:W-:Y:S02]  /*24de0*/  IMAD.MOV.U32 R14, RZ, RZ, 0x0 ;  /* 0x00000000ff0e7424 */ /* 0x000fe400078e00ff */
[----:B------:R-:W-:Y:S01]  /*24df0*/  IMAD.MOV.U32 R15, RZ, RZ, 0x12f00000 ;  /* 0x12f00000ff0f7424 */ /* 0x000fe200078e00ff */
[----:B------:R-:W-:Y:S06]  /*24e00*/  @P2 BRA `(.L_x_713) ;  /* 0x00000000001c2947 */ /* 0x000fec0003800000 */
[----:B------:R-:W2:Y:S01]  /*24e10*/  S2R R13, SR_TID.X ;  /* 0x00000000000d7919 */ /* 0x000ea20000002100 */
[----:B------:R-:W-:-:S04]  /*24e20*/  IMAD.MOV.U32 R8, RZ, RZ, 0xa000 ;  /* 0x0000a000ff087424 */ /* 0x000fc800078e00ff */
[----:B------:R3:W-:Y:S01]  /*24e30*/  SYNCS.ARRIVE.TRANS64 RZ, [R12+URZ+0x388b0], R8 ;  /* 0x0388b0080cff79a7 */ /* 0x0007e2000800003f */
[----:B--2---:R-:W-:-:S04]  /*24e40*/  LOP3.LUT R13, R13, 0x1f, RZ, 0xc0, !PT ;  /* 0x0000001f0d0d7812 */ /* 0x004fc800078ec0ff */
[----:B------:R-:W-:-:S13]  /*24e50*/  ISETP.NE.AND P0, PT, R13, RZ, PT ;  /* 0x000000ff0d00720c */ /* 0x000fda0003f05270 */
[----:B---3--:R-:W-:Y:S05]  /*24e60*/  @!P0 BRA `(.L_x_713) ;  /* 0x0000000000048947 */ /* 0x008fea0003800000 */
[----:B------:R-:W-:Y:S01]  /*24e70*/  BPT.TRAP 0x1 ;  /* 0x000000040000795c */ /* 0x000fe20000300000 */
.L_x_713:
[----:B------:R-:W-:Y:S05]  /*24e80*/  BSYNC B2 ;  /* 0x0000000000027941 */ /* 0x000fea0003800000 */
.L_x_712:
[----:B------:R-:W-:Y:S01]  /*24e90*/  R2UR UR6, R14 ;  /* 0x000000000e0672ca */ /* 0x000fe200000e0000 */
[----:B------:R-:W-:Y:S01]  /*24ea0*/  IMAD.MOV.U32 R8, RZ, RZ, RZ ;  /* 0x000000ffff087224 */ /* 0x000fe200078e00ff */
[----:B------:R-:W-:Y:S01]  /*24eb0*/  R2UR UR7, R15 ;  /* 0x000000000f0772ca */ /* 0x000fe200000e0000 */
[----:B------:R-:W-:Y:S01]  /*24ec0*/  UIADD3 UR4, UP0, UR38, 0x670, URZ ;  /* 0x0000067026047890 */ /* 0x000fe2000ff1e03f */
[----:B------:R-:W-:Y:S01]  /*24ed0*/  PLOP3.LUT P0, PT, PT, PT, PT, 0x80, 0x0 ;  /* 0x000000000000781c */ /* 0x000fe20003f0f070 */
[----:B01----:R-:W-:Y:S01]  /*24ee0*/  VIADD R12, R12, 0x388b0 ;  /* 0x000388b00c0c7836 */ /* 0x003fe20000000000 */
[----:B------:R-:W-:Y:S01]  /*24ef0*/  R2UR UR10, R8 ;  /* 0x00000000080a72ca */ /* 0x000fe200000e0000 */
[----:B------:R-:W-:Y:S01]  /*24f00*/  VIADD R8, R10, 0x400 ;  /* 0x000004000a087836 */ /* 0x000fe20000000000 */
[----:B------:R-:W-:-:S13]  /*24f10*/  UIADD3.X UR5, URZ, UR39, URZ, UP0, !UPT ;  /* 0x000000273f057290 */ /* 0x000fda00087fe43f */
.L_x_714:
        /* <DEDUP_REMOVED lines=10> */
[----:B------:R-:W-:Y:S01]  /*24fc0*/  R2UR UR10, R22 ;  /* 0x00000000160a72ca */ /* 0x000fe200000e0000 */
[----:B------:R-:W-:Y:S01]  /*24fd0*/  VIADD R8, R10, 0x2c00 ;  /* 0x00002c000a087836 */ /* 0x000fe20000000000 */
[----:B------:R-:W-:Y:S02]  /*24fe0*/  R2UR UR6, R14 ;  /* 0x000000000e0672ca */ /* 0x000fe400000e0000 */
[----:B------:R-:W-:Y:S02]  /*24ff0*/  R2UR UR7, R15 ;  /* 0x000000000f0772ca */ /* 0x000fe400000e0000 */
[----:B------:R-:W-:-:S13]  /*25000*/  PLOP3.LUT P0, PT, PT, PT, PT, 0x80, 0x0 ;  /* 0x000000000000781c */ /* 0x000fda0003f0f070 */
.L_x_715:
        /* <DEDUP_REMOVED lines=15> */
.L_x_716:
        /* <DEDUP_REMOVED lines=15> */
.L_x_717:
        /* <DEDUP_REMOVED lines=9> */
[----:B-1----:R-:W-:Y:S05]  /*25280*/  @P0 BRA.U.ANY `(.L_x_717) ;  /* 0xfffffffd00d80947 */ /* 0x002fea000393ffff */
.L_x_701:
[----:B------:R-:W-:Y:S05]  /*25290*/  BSYNC B1 ;  /* 0x0000000000017941 */ /* 0x000fea0003800000 */
.L_x_700:
[----:B------:R-:W-:Y:S01]  /*252a0*/  VIADD R12, R3, 0xfffffffe ;  /* 0xfffffffe030c7836 */ /* 0x000fe20000000000 */
[----:B------:R-:W-:Y:S01]  /*252b0*/  PLOP3.LUT P0, PT, PT, PT, PT, 0x8, 0x0 ;  /* 0x000000000000781c */ /* 0x000fe20003f0e170 */
[----:B------:R-:W-:-:S03]  /*252c0*/  VIADD R28, R28, 0x1 ;  /* 0x000000011c1c7836 */ /* 0x000fc60000000000 */
[----:B------:R-:W-:Y:S02]  /*252d0*/  ISETP.GE.AND P3, PT, R12, R6, PT ;  /* 0x000000060c00720c */ /* 0x000fe40003f66270 */
[----:B------:R-:W-:-:S04]  /*252e0*/  ISETP.NE.AND P2, PT, R28, 0x2, PT ;  /* 0x000000021c00780c */ /* 0x000fc80003f45270 */
[----:B------:R-:W-:Y:S02]  /*252f0*/  SEL R3, RZ, 0x1, P2 ;  /* 0x00000001ff037807 */ /* 0x000fe40001000000 */
[----:B------:R-:W-:Y:S02]  /*25300*/  SEL R28, R28, RZ, P2 ;  /* 0x000000ff1c1c7207 */ /* 0x000fe40001000000 */
[----:B------:R-:W-:-:S03]  /*25310*/  LOP3.LUT R30, R30, R3, RZ, 0x3c, !PT ;  /* 0x000000031e1e7212 */ /* 0x000fc600078e3cff */
[----:B------:R-:W-:Y:S05]  /*25320*/  @!P3 BRA `(.L_x_694) ;  /* 0x0000000800d0b947 */ /* 0x000fea0003800000 */
.L_x_736:
[----:B------:R-:W-:Y:S05]  /*25330*/  YIELD ;  /* 0x0000000000007946 */ /* 0x000fea0003800000 */
        /* <DEDUP_REMOVED lines=10> */
.L_x_872:
[----:B------:R-:W-:Y:S05]  /*253e0*/  BSYNC B2 ;  /* 0x0000000000027941 */ /* 0x000fea0003800000 */
.L_x_720:
[----:B------:R-:W-:Y:S04]  /*253f0*/  BSSY B2, `(.L_x_722) ;  /* 0x0000009000027945 */ /* 0x000fe80003800000 */
[----:B------:R-:W-:Y:S05]  /*25400*/  @P3 BRA `(.L_x_723) ;  /* 0x00000000001c3947 */ /* 0x000fea0003800000 */
[----:B0-----:R-:W0:Y:S01]  /*25410*/  S2R R8, SR_TID.X ;  /* 0x0000000000087919 */ /* 0x001e220000002100 */
[----:B------:R-:W-:-:S04]  /*25420*/  IMAD.MOV.U32 R3, RZ, RZ, 0xa000 ;  /* 0x0000a000ff037424 */ /* 0x000fc800078e00ff */
[----:B------:R2:W-:Y:S01]  /*25430*/  SYNCS.ARRIVE.TRANS64 RZ, [R11+URZ+0x38890], R3 ;  /* 0x038890030bff79a7 */ /* 0x0005e2000800003f */
[----:B0-----:R-:W-:-:S04]  /*25440*/  LOP3.LUT R8, R8, 0x1f, RZ, 0xc0, !PT ;  /* 0x0000001f08087812 */ /* 0x001fc800078ec0ff */
[----:B------:R-:W-:-:S13]  /*25450*/  ISETP.NE.AND P2, PT, R8, RZ, PT ;  /* 0x000000ff0800720c */ /* 0x000fda0003f45270 */
[----:B--2---:R-:W-:Y:S05]  /*25460*/  @!P2 BRA `(.L_x_723) ;  /* 0x000000000004a947 */ /* 0x004fea0003800000 */
[----:B------:R-:W-:Y:S01]  /*25470*/  BPT.TRAP 0x1 ;  /* 0x000000040000795c */ /* 0x000fe20000300000 */
.L_x_723:
[----:B------:R-:W-:Y:S05]  /*25480*/  BSYNC B2 ;  /* 0x0000000000027941 */ /* 0x000fea0003800000 */
.L_x_722:
[----:B------:R-:W-:Y:S01]  /*25490*/  IMAD.MOV.U32 R20, RZ, RZ, RZ ;  /* 0x000000ffff147224 */ /* 0x000fe200078e00ff */
[----:B------:R-:W-:Y:S01]  /*254a0*/  UIADD3 UR4, UP0, UR38, 0x570, URZ ;  /* 0x0000057026047890 */ /* 0x000fe2000ff1e03f */
[----:B------:R-:W-:Y:S01]  /*254b0*/  IMAD R9, R28, 0xa000, R16 ;  /* 0x0000a0001c097824 */ /* 0x000fe200078e0210 */
[----:B------:R-:W-:Y:S01]  /*254c0*/  PLOP3.LUT P2, PT, PT, PT, PT, 0x80, 0x0 ;  /* 0x000000000000781c */ /* 0x000fe20003f4f070 */
[----:B0-----:R-:W-:Y:S01]  /*254d0*/  IMAD R8, R12, 0x50, R0 ;  /* 0x000000500c087824 */ /* 0x001fe200078e0200 */
[----:B------:R-:W-:Y:S01]  /*254e0*/  R2UR UR10, R20 ;  /* 0x00000000140a72ca */ /* 0x000fe200000e0000 */
[----:B------:R-:W-:Y:S01]  /*254f0*/  VIADD R3, R11, 0x38890 ;  /* 0x000388900b037836 */ /* 0x000fe20000000000 */
[----:B------:R-:W-:Y:S01]  /*25500*/  UIADD3.X UR5, URZ, UR39, URZ, UP0, !UPT ;  /* 0x000000273f057290 */ /* 0x000fe200087fe43f */
[----:B------:R-:W-:Y:S01]  /*25510*/  VIADD R13, R9, 0x24400 ;  /* 0x00024400090d7836 */ /* 0x000fe20000000000 */
[----:B------:R-:W-:Y:S01]  /*25520*/  UMOV UR6, 0x0 ;  /* 0x0000000000067882 */ /* 0x000fe20000000000 */
[----:B------:R-:W-:-:S10]  /*25530*/  UMOV UR7, 0x12f00000 ;  /* 0x12f0000000077882 */ /* 0x000fd40000000000 */
.L_x_724:
        /* <DEDUP_REMOVED lines=12> */
[----:B------:R-:W-:Y:S01]  /*25600*/  UMOV UR6, 0x0 ;  /* 0x0000000000067882 */ /* 0x000fe20000000000 */
[----:B------:R-:W-:Y:S02]  /*25610*/  UMOV UR7, 0x12f00000 ;  /* 0x12f0000000077882 */ /* 0x000fe40000000000 */
[----:B------:R-:W-:Y:S01]  /*25620*/  R2UR UR10, R13 ;  /* 0x000000000d0a72ca */ /* 0x000fe200000e0000 */
[----:B------:R-:W-:-:S14]  /*25630*/  VIADD R13, R9, 0x26c00 ;  /* 0x00026c00090d7836 */ /* 0x000fdc0000000000 */
.L_x_725:
        /* <DEDUP_REMOVED lines=16> */
.L_x_726:
        /* <DEDUP_REMOVED lines=16> */
.L_x_727:
        /* <DEDUP_REMOVED lines=13> */
.L_x_873:
[----:B------:R-:W-:Y:S05]  /*25910*/  BSYNC B2 ;  /* 0x0000000000027941 */ /* 0x000fea0003800000 */
.L_x_728:
        /* <DEDUP_REMOVED lines=11> */
.L_x_731:
[----:B------:R-:W-:Y:S05]  /*259d0*/  BSYNC B2 ;  /* 0x0000000000027941 */ /* 0x000fea0003800000 */
.L_x_730:
[----:B------:R-:W-:Y:S01]  /*259e0*/  R2UR UR10, R20 ;  /* 0x00000000140a72ca */ /* 0x000fe200000e0000 */
[----:B------:R-:W-:Y:S01]  /*259f0*/  UIADD3 UR4, UP0, UR38, 0x670, URZ ;  /* 0x0000067026047890 */ /* 0x000fe2000ff1e03f */
[----:B------:R-:W-:Y:S01]  /*25a00*/  R2UR UR6, R14 ;  /* 0x000000000e0672ca */ /* 0x000fe200000e0000 */
[----:B------:R-:W-:Y:S01]  /*25a10*/  VIADD R3, R9, 0x400 ;  /* 0x0000040009037836 */ /* 0x000fe20000000000 */
[----:B------:R-:W-:Y:S01]  /*25a20*/  R2UR UR7, R15 ;  /* 0x000000000f0772ca */ /* 0x000fe200000e0000 */
[----:B------:R-:W-:Y:S01]  /*25a30*/  UIADD3.X UR5, URZ, UR39, URZ, UP0, !UPT ;  /* 0x000000273f057290 */ /* 0x000fe200087fe43f */
[----:B------:R-:W-:Y:S02]  /*25a40*/  PLOP3.LUT P2, PT, PT, PT, PT, 0x80, 0x0 ;  /* 0x000000000000781c */ /* 0x000fe40003f4f070 */
[----:B01----:R-:W-:-:S11]  /*25a50*/  IADD3 R11, R11, 0x388b0, RZ ;  /* 0x000388b00b0b7810 */ /* 0x003fd60007ffe0ff */
.L_x_732:
        /* <DEDUP_REMOVED lines=11> */
[----:B------:R-:W-:Y:S01]  /*25b10*/  R2UR UR6, R14 ;  /* 0x000000000e0672ca */ /* 0x000fe200000e0000 */
[----:B------:R-:W-:Y:S01]  /*25b20*/  VIADD R3, R9, 0x2c00 ;  /* 0x00002c0009037836 */ /* 0x000fe20000000000 */
[----:B------:R-:W-:Y:S02]  /*25b30*/  R2UR UR7, R15 ;  /* 0x000000000f0772ca */ /* 0x000fe400000e0000 */
[----:B------:R-:W-:Y:S02]  /*25b40*/  R2UR UR10, R10 ;  /* 0x000000000a0a72ca */ /* 0x000fe400000e0000 */
[----:B------:R-:W-:-:S13]  /*25b50*/  PLOP3.LUT P2, PT, PT, PT, PT, 0x80, 0x0 ;  /* 0x000000000000781c */ /* 0x000fda0003f4f070 */
.L_x_733:
        /* <DEDUP_REMOVED lines=15> */
.L_x_734:
        /* <DEDUP_REMOVED lines=15> */
.L_x_735:
        /* <DEDUP_REMOVED lines=10> */
.L_x_719:
[----:B------:R-:W-:Y:S05]  /*25de0*/  BSYNC B1 ;  /* 0x0000000000017941 */ /* 0x000fea0003800000 */
.L_x_718:
[----:B------:R-:W-:Y:S01]  /*25df0*/  ISETP.GT.AND P3, PT, R12, R6, PT ;  /* 0x000000060c00720c */ /* 0x000fe20003f64270 */
[----:B------:R-:W-:Y:S02]  /*25e00*/  VIADD R28, R28, 0x1 ;  /* 0x000000011c1c7836 */ /* 0x000fe40000000000 */
[----:B------:R-:W-:-:S03]  /*25e10*/  VIADD R12, R12, 0xffffffff ;  /* 0xffffffff0c0c7836 */ /* 0x000fc60000000000 */
[----:B------:R-:W-:-:S04]  /*25e20*/  ISETP.NE.AND P2, PT, R28, 0x2, PT ;  /* 0x000000021c00780c */ /* 0x000fc80003f45270 */
[----:B------:R-:W-:Y:S02]  /*25e30*/  SEL R3, RZ, 0x1, P2 ;  /* 0x00000001ff037807 */ /* 0x000fe40001000000 */
[----:B------:R-:W-:Y:S02]  /*25e40*/  SEL R28, R28, RZ, P2 ;  /* 0x000000ff1c1c7207 */ /* 0x000fe40001000000 */
[----:B------:R-:W-:Y:S01]  /*25e50*/  LOP3.LUT R30, R30, R3, RZ, 0x3c, !PT ;  /* 0x000000031e1e7212 */ /* 0x000fe200078e3cff */
[----:B------:R-:W-:Y:S06]  /*25e60*/  @P3 BRA `(.L_x_736) ;  /* 0xfffffff400303947 */ /* 0x000fec000383ffff */
.L_x_694:
[----:B------:R-:W-:Y:S05]  /*25e70*/  BSYNC B0 ;  /* 0x0000000000007941 */ /* 0x000fea0003800000 */
.L_x_693:
[----:B------:R-:W-:Y:S05]  /*25e80*/  @!P0 WARPSYNC.ALL ;  /* 0x0000000000008948 */ /* 0x000fea0003800000 */
[----:B------:R-:W-:Y:S01]  /*25e90*/  @!P0 BAR.SYNC.DEFER_BLOCKING 0xc, 0x180 ;  /* 0x0306000000008b1d */ /* 0x000fe20000010000 */
[----:B------:R-:W-:-:S05]  /*25ea0*/  IMAD.MOV.U32 R0, RZ, RZ, RZ ;  /* 0x000000ffff007224 */ /* 0x000fca00078e00ff */
[----:B------:R-:W-:Y:S04]  /*25eb0*/  BSSY B0, `(.L_x_737) ;  /* 0x000001e000007945 */ /* 0x000fe80003800000 */
[----:B------:R-:W-:Y:S05]  /*25ec0*/  @!P1 BRA `(.L_x_738) ;  /* 0x0000000000709947 */ /* 0x000fea0003800000 */
[----:B------:R-:W-:-:S13]  /*25ed0*/  ISETP.NE.AND P0, PT, R5, RZ, PT ;  /* 0x000000ff0500720c */ /* 0x000fda0003f05270 */
[----:B------:R-:W1:Y:S02]  /*25ee0*/  @!P0 LDC R5, c[0x0][0x9f0] ;  /* 0x00027c00ff058b82 */ /* 0x000e640000000800 */
[-C--:B-1----:R-:W-:Y:S02]  /*25ef0*/  IABS R0, R5.reuse ;  /* 0x0000000500007213 */ /* 0x082fe40000000000 */
[----:B0-----:R-:W-:Y:S02]  /*25f00*/  IABS R8, R5 ;  /* 0x0000000500087213 */ /* 0x001fe40000000000 */
[----:B------:R-:W0:Y:S03]  /*25f10*/  I2F.RP R9, R0 ;  /* 0x0000000000097306 */ /* 0x000e260000209400 */
[----:B------:R-:W-:-:S05]  /*25f20*/  IMAD.MOV R8, RZ, RZ, -R8 ;  /* 0x000000ffff087224 */ /* 0x000fca00078e0a08 */
[----:B0-----:R-:W0:Y:S02]  /*25f30*/  MUFU.RCP R9, R9 ;  /* 0x0000000900097308 */ /* 0x001e240000001000 */
[----:B0-----:R-:W-:-:S06]  /*25f40*/  VIADD R10, R9, 0xffffffe ;  /* 0x0ffffffe090a7836 */ /* 0x001fcc0000000000 */
[----:B------:R-:W0:Y:S02]  /*25f50*/  F2I.FTZ.U32.TRUNC.NTZ R3, R10 ;  /* 0x0000000a00037305 */ /* 0x000e24000021f000 */
[----:B0-----:R-:W-:-:S04]  /*25f60*/  IMAD.MOV R2, RZ, RZ, -R3 ;  /* 0x000000ffff027224 */ /* 0x001fc800078e0a03 */
[----:B------:R-:W-:Y:S02]  /*25f70*/  IMAD R6, R2, R0, RZ ;  /* 0x0000000002067224 */ /* 0x000fe400078e02ff */
[----:B------:R-:W-:-:S04]  /*25f80*/  IMAD.MOV.U32 R2, RZ, RZ, RZ ;  /* 0x000000ffff027224 */ /* 0x000fc800078e00ff */
[----:B------:R-:W-:Y:S01]  /*25f90*/  IMAD.HI.U32 R6, R3, R6, R2 ;  /* 0x0000000603067227 */ /* 0x000fe200078e0002 */
[----:B------:R-:W-:-:S04]  /*25fa0*/  IADD3 R3, R4, -0x1, R5 ;  /* 0xffffffff04037810 */ /* 0x000fc80007ffe005 */
[----:B------:R-:W-:Y:S02]  /*25fb0*/  IABS R2, R3 ;  /* 0x0000000300027213 */ /* 0x000fe40000000000 */
[----:B------:R-:W-:-:S03]  /*25fc0*/  LOP3.LUT R3, R3, R5, RZ, 0x3c, !PT ;  /* 0x0000000503037212 */ /* 0x000fc600078e3cff */
[----:B------:R-:W-:Y:S01]  /*25fd0*/  IMAD.HI.U32 R6, R6, R2, RZ ;  /* 0x0000000206067227 */ /* 0x000fe200078e00ff */
[----:B------:R-:W-:-:S03]  /*25fe0*/  ISETP.GE.AND P2, PT, R3, RZ, PT ;  /* 0x000000ff0300720c */ /* 0x000fc60003f46270 */
[----:B------:R-:W-:-:S05]  /*25ff0*/  IMAD R2, R6, R8, R2 ;  /* 0x0000000806027224 */ /* 0x000fca00078e0202 */
[----:B------:R-:W-:-:S13]  /*26000*/  ISETP.GT.U32.AND P1, PT, R0, R2, PT ;  /* 0x000000020000720c */ /* 0x000fda0003f24070 */
[----:B------:R-:W-:Y:S02]  /*26010*/  @!P1 IMAD.IADD R2, R2, 0x1, -R0 ;  /* 0x0000000102029824 */ /* 0x000fe400078e0a00 */
[----:B------:R-:W-:Y:S01]  /*26020*/  @!P1 VIADD R6, R6, 0x1 ;  /* 0x0000000106069836 */ /* 0x000fe20000000000 */
[----:B------:R-:W-:Y:S02]  /*26030*/  ISETP.NE.AND P1, PT, R5, RZ, PT ;  /* 0x000000ff0500720c */ /* 0x000fe40003f25270 */
[----:B------:R-:W-:-:S13]  /*26040*/  ISETP.GE.U32.AND P0, PT, R2, R0, PT ;  /* 0x000000000200720c */ /* 0x000fda0003f06070 */
[----:B------:R-:W-:-:S04]  /*26050*/  @P0 VIADD R6, R6, 0x1 ;  /* 0x0000000106060836 */ /* 0x000fc80000000000 */
[----:B------:R-:W-:-:S04]  /*26060*/  IMAD.MOV.U32 R0, RZ, RZ, R6 ;  /* 0x000000ffff007224 */ /* 0x000fc800078e0006 */
[----:B------:R-:W-:Y:S01]  /*26070*/  @!P2 IMAD.MOV R0, RZ, RZ, -R0 ;  /* 0x000000ffff00a224 */ /* 0x000fe200078e0a00 */
[----:B------:R-:W-:-:S07]  /*26080*/  @!P1 LOP3.LUT R0, RZ, R5, RZ, 0x33, !PT ;  /* 0x00000005ff009212 */ /* 0x000fce00078e33ff */
.L_x_738:
[----:B------:R-:W-:Y:S05]  /*26090*/  BSYNC B0 ;  /* 0x0000000000007941 */ /* 0x000fea0003800000 */
.L_x_737:
[-C--:B------:R-:W-:Y:S01]  /*260a0*/  IMAD R3, R7, R0.reuse, RZ ;  /* 0x0000000007037224 */ /* 0x080fe200078e02ff */
[----:B------:R-:W-:Y:S04]  /*260b0*/  BSSY B7, `(.L_x_739) ;  /* 0x0000393000077945 */ /* 0x000fe80003800000 */
[----:B------:R-:W-:Y:S01]  /*260c0*/  VIADDMNMX R2, R3, R0, R4, PT ;  /* 0x0000000003027246 */ /* 0x000fe20003800104 */
[----:B------:R1:W-:Y:S03]  /*260d0*/  STL [R1+0xc], R3 ;  /* 0x00000c0301007387 */ /* 0x0003e60000100800 */
[----:B------:R-:W-:Y:S01]  /*260e0*/  ISETP.GT.AND P0, PT, R2, R3, PT ;  /* 0x000000030200720c */ /* 0x000fe20003f04270 */
[----:B------:R1:W-:-:S12]  /*260f0*/  STL [R1+0x1c], R2 ;  /* 0x00001c0201007387 */ /* 0x0003d80000100800 */
[----:B-1----:R-:W-:Y:S05]  /*26100*/  @P0 BRA `(.L_x_740) ;  /* 0x0000000000480947 */ /* 0x002fea0003800000 */
[----:B------:R-:W1:Y:S02]  /*26110*/  S2R R2, SR_TID.X ;  /* 0x0000000000027919 */ /* 0x000e640000002100 */
[----:B-1----:R-:W-:-:S04]  /*26120*/  LOP3.LUT R2, R2, 0x7f, RZ, 0xc0, !PT ;  /* 0x0000007f02027812 */ /* 0x002fc800078ec0ff */
[----:B------:R-:W-:-:S13]  /*26130*/  ISETP.NE.AND P0, PT, R2, RZ, PT ;  /* 0x000000ff0200720c */ /* 0x000fda0003f05270 */
[----:B------:R-:W-:Y:S05]  /*26140*/  @P0 BRA `(.L_x_741) ;  /* 0x0000003800240947 */ /* 0x000fea0003800000 */
[----:B------:R-:W1:Y:S01]  /*26150*/  S2R R5, SR_LANEID ;  /* 0x0000000000057919 */ /* 0x000e620000000000 */
[----:B------:R-:W-:Y:S01]  /*26160*/  VOTEU.ANY UR4, UPT, PT ;  /* 0x0000000000047886 */ /* 0x000fe200038e0100 */
[----:B------:R-:W2:Y:S01]  /*26170*/  LDC.64 R2, c[0x0][0xc60] ;  /* 0x00031800ff027b82 */ /* 0x000ea20000000a00 */
[----:B------:R-:W1:Y:S01]  /*26180*/  FLO.U32 R0, UR4 ;  /* 0x0000000400007d00 */ /* 0x000e6200080e0000 */
[----:B------:R-:W-:Y:S01]  /*26190*/  ULDC.64 UR6, c[0x0][0x208] ;  /* 0x0000820000067ab9 */ /* 0x000fe20000000a00 */
[----:B-1----:R-:W-:-:S06]  /*261a0*/  ISETP.EQ.U32.AND P0, PT, R0, R5, PT ;  /* 0x000000050000720c */ /* 0x002fcc0003f02070 */
[----:B------:R-:W2:Y:S07]  /*261b0*/  POPC R5, UR4 ;  /* 0x0000000400057d09 */ /* 0x000eae0008000000 */
[----:B--2---:R-:W2:Y:S01]  /*261c0*/  @P0 ATOMG.E.ADD.STRONG.GPU PT, R3, desc[UR6][R2.64], R5 ;  /* 0x00000005020309a8 */ /* 0x004ea200081ee1c6 */
[----:B------:R-:W1:Y:S02]  /*261d0*/  S2R R4, SR_LTMASK ;  /* 0x0000000000047919 */ /* 0x000e640000003900 */
[----:B-1----:R-:W-:-:S04]  /*261e0*/  LOP3.LUT R4, R4, UR4, RZ, 0xc0, !PT ;  /* 0x0000000404047c12 */ /* 0x002fc8000f8ec0ff */
[----:B------:R-:W1:Y:S01]  /*261f0*/  POPC R7, R4 ;  /* 0x0000000400077309 */ /* 0x000e620000000000 */
[----:B--2---:R-:W1:Y:S02]  /*26200*/  SHFL.IDX PT, R0, R3, R0, 0x1f ;  /* 0x00001f0003007589 */ /* 0x004e6400000e0000 */
[----:B-1----:R-:W-:Y:S01]  /*26210*/  IADD3 R24, R0, UR36, R7 ;  /* 0x0000002400187c10 */ /* 0x002fe2000fffe007 */
[----:B------:R-:W-:Y:S06]  /*26220*/  BRA `(.L_x_741) ;  /* 0x0000003400ec7947 */ /* 0x000fec0003800000 */
.L_x_740:
        /* <DEDUP_REMOVED lines=9> */
[----:B------:R-:W1:Y:S01]  /*262c0*/  LDC.64 R2, c[0x4][R2] ;  /* 0x0100000002027b82 */ /* 0x000e620000000a00 */
[----:B------:R-:W-:Y:S02]  /*262d0*/  IMAD.U32 R5, RZ, RZ, UR7 ;  /* 0x00000007ff057e24 */ /* 0x000fe4000f8e00ff */
[----:B------:R-:W-:Y:S02]  /*262e0*/  IMAD.U32 R6, RZ, RZ, UR8 ;  /* 0x00000008ff067e24 */ /* 0x000fe4000f8e00ff */
[----:B------:R-:W-:-:S02]  /*262f0*/  IMAD.U32 R7, RZ, RZ, UR9 ;  /* 0x00000009ff077e24 */ /* 0x000fc4000f8e00ff */
[----:B------:R-:W-:Y:S02]  /*26300*/  IMAD.U32 R10, RZ, RZ, UR4 ;  /* 0x00000004ff0a7e24 */ /* 0x000fe4000f8e00ff */
[----:B------:R-:W-:Y:S02]  /*26310*/  IMAD.U32 R11, RZ, RZ, UR5 ;  /* 0x00000005ff0b7e24 */ /* 0x000fe4000f8e00ff */
[----:B0-----:R-:W-:Y:S02]  /*26320*/  IMAD.MOV.U32 R8, RZ, RZ, 0x70 ;  /* 0x00000070ff087424 */ /* 0x001fe400078e00ff */
[----:B------:R-:W-:Y:S02]  /*26330*/  IMAD.MOV.U32 R12, RZ, RZ, 0x1 ;  /* 0x00000001ff0c7424 */ /* 0x000fe400078e00ff */
[----:B------:R-:W-:-:S07]  /*26340*/  IMAD.MOV.U32 R13, RZ, RZ, RZ ;  /* 0x000000ffff0d7224 */ /* 0x000fce00078e00ff */
[----:B------:R-:W-:-:S07]  /*26350*/  LEPC R20, `(.L_x_743) ;  /* 0x000000001014794e */ /* 0x000fce0000000000 */
[----:B-1----:R-:W-:Y:S05]  /*26360*/  CALL.ABS.NOINC R2 ;  /* 0x0000000002007343 */ /* 0x002fea0003c00000 */
.L_x_743:
[----:B------:R-:W-:Y:S05]  /*26370*/  BSYNC B6 ;  /* 0x0000000000067941 */ /* 0x000fea0003800000 */
.L_x_742:
        /* <DEDUP_REMOVED lines=8> */
[----:B------:R1:W2:Y:S01]  /*26400*/  LDC.64 R2, c[0x4][R22] ;  /* 0x0100000016027b82 */ /* 0x0002a20000000a00 */
[----:B------:R-:W-:Y:S02]  /*26410*/  IMAD.U32 R4, RZ, RZ, UR6 ;  /* 0x00000006ff047e24 */ /* 0x000fe4000f8e00ff */
[----:B------:R-:W-:Y:S02]  /*26420*/  IMAD.U32 R5, RZ, RZ, UR7 ;  /* 0x00000007ff057e24 */ /* 0x000fe4000f8e00ff */
[----:B------:R-:W-:Y:S02]  /*26430*/  IMAD.U32 R6, RZ, RZ, UR8 ;  /* 0x00000008ff067e24 */ /* 0x000fe4000f8e00ff */
[----:B------:R-:W-:-:S02]  /*26440*/  IMAD.U32 R7, RZ, RZ, UR9 ;  /* 0x00000009ff077e24 */ /* 0x000fc4000f8e00ff */
[----:B------:R-:W-:Y:S02]  /*26450*/  IMAD.U32 R10, RZ, RZ, UR4 ;  /* 0x00000004ff0a7e24 */ /* 0x000fe4000f8e00ff */
[----:B------:R-:W-:Y:S02]  /*26460*/  IMAD.U32 R11, RZ, RZ, UR5 ;  /* 0x00000005ff0b7e24 */ /* 0x000fe4000f8e00ff */
[----:B0-----:R-:W-:Y:S02]  /*26470*/  IMAD.MOV.U32 R8, RZ, RZ, 0x70 ;  /* 0x00000070ff087424 */ /* 0x001fe400078e00ff */
[----:B------:R-:W-:Y:S02]  /*26480*/  IMAD.MOV.U32 R12, RZ, RZ, 0x1 ;  /* 0x00000001ff0c7424 */ /* 0x000fe400078e00ff */
[----:B-1----:R-:W-:-:S07]  /*26490*/  IMAD.MOV.U32 R13, RZ, RZ, RZ ;  /* 0x000000ffff0d7224 */ /* 0x002fce00078e00ff */
[----:B------:R-:W-:-:S07]  /*264a0*/  LEPC R20, `(.L_x_746) ;  /* 0x000000001014794e */ /* 0x000fce0000000000 */
[----:B--2---:R-:W-:Y:S05]  /*264b0*/  CALL.ABS.NOINC R2 ;  /* 0x0000000002007343 */ /* 0x004fea0003c00000 */
.L_x_746:
[----:B------:R0:W1:Y:S01]  /*264c0*/  LDC.64 R2, c[0x4][R22] ;  /* 0x0100000016027b82 */ /* 0x0000620000000a00 */
[----:B------:R-:W-:Y:S01]  /*264d0*/  ULDC.64 UR4, c[0x4][0x138] ;  /* 0x01004e0000047ab9 */ /* 0x000fe20000000a00 */
[----:B------:R-:W-:Y:S01]  /*264e0*/  ULDC.64 UR6, c[0x4][0x140] ;  /* 0x0100500000067ab9 */ /* 0x000fe20000000a00 */
[----:B------:R-:W-:Y:S01]  /*264f0*/  ULDC.64 UR8, c[0x4][0xa8] ;  /* 0x01002a0000087ab9 */ /* 0x000fe20000000a00 */
[----:B------:R-:W-:Y:S01]  /*26500*/  IMAD.U32 R4, RZ, RZ, UR4 ;  /* 0x00000004ff047e24 */ /* 0x000fe2000f8e00ff */
[----:B------:R-:W-:Y:S01]  /*26510*/  MOV R6, UR6 ;  /* 0x0000000600067c02 */ /* 0x000fe20008000f00 */
        /* <DEDUP_REMOVED lines=9> */
.L_x_745:
[----:B------:R-:W-:Y:S05]  /*265b0*/  BSYNC B6 ;  /* 0x0000000000067941 */ /* 0x000fea0003800000 */
.L_x_744:
[----:B------:R-:W2:Y:S01]  /*265c0*/  LDL R22, [R1+0x1c] ;  /* 0x00001c0001167983 */ /* 0x000ea20000100800 */
[----:B------:R-:W-:-:S03]  /*265d0*/  ULDC.64 UR4, c[0x0][0x9f8] ;  /* 0x00027e0000047ab9 */ /* 0x000fc60000000a00 */
[----:B------:R-:W3:Y:S01]  /*265e0*/  LDL R7, [R1+0x8] ;  /* 0x0000080001077983 */ /* 0x000ee20000100800 */
[----:B------:R-:W-:-:S03]  /*265f0*/  ISETP.NE.U32.AND P0, PT, RZ, UR4, PT ;  /* 0x00000004ff007c0c */ /* 0x000fc6000bf05070 */
[----:B------:R-:W4:Y:S01]  /*26600*/  LDL R21, [R1+0x10] ;  /* 0x0000100001157983 */ /* 0x000f220000100800 */
[----:B------:R-:W-:Y:S01]  /*26610*/  ISETP.NE.AND.EX P0, PT, RZ, UR5, PT, P0 ;  /* 0x00000005ff007c0c */ /* 0x000fe2000bf05300 */
[----:B------:R-:W-:Y:S01]  /*26620*/  ULDC.64 UR6, c[0x0][0x208] ;  /* 0x0000820000067ab9 */ /* 0x000fe20000000a00 */
[----:B------:R-:W1:Y:S01]  /*26630*/  LDC R0, c[0x0][0x430] ;  /* 0x00010c00ff007b82 */ /* 0x000e620000000800 */
[----:B------:R-:W0:Y:S10]  /*26640*/  S2R R20, SR_TID.X ;  /* 0x0000000000147919 */ /* 0x000e340000002100 */
[----:B------:R-:W-:Y:S01]  /*26650*/  @P0 IADD3 R2, P1, R17, UR4, RZ ;  /* 0x0000000411020c10 */ /* 0x000fe2000ff3e0ff */
[----:B------:R-:W-:-:S03]  /*26660*/  ULDC UR4, c[0x0][0x2f4] ;  /* 0x0000bd0000047ab9 */ /* 0x000fc60000000800 */
[----:B------:R-:W-:-:S05]  /*26670*/  @P0 IADD3.X R3, R19, UR5, RZ, P1, !PT ;  /* 0x0000000513030c10 */ /* 0x000fca0008ffe4ff */
[----:B------:R4:W4:Y:S01]  /*26680*/  @P0 LDG.E R32, desc[UR6][R2.64] ;  /* 0x0000000602200981 */ /* 0x000922000c1e1900 */
[----:B0-----:R-:W-:-:S04]  /*26690*/  LOP3.LUT R20, R20, 0x7f, RZ, 0xc0, !PT ;  /* 0x0000007f14147812 */ /* 0x001fc800078ec0ff */
[----:B------:R-:W-:Y:S02]  /*266a0*/  SHF.R.U32.HI R4, RZ, 0x3, R20 ;  /* 0x00000003ff047819 */ /* 0x000fe40000011614 */
[----:B------:R-:W0:Y:S01]  /*266b0*/  S2R R20, SR_TID.X ;  /* 0x0000000000147919 */ /* 0x000e220000002100 */
[----:B-1----:R-:W-:-:S13]  /*266c0*/  ISETP.NE.AND P1, PT, R0, 0x1, PT ;  /* 0x000000010000780c */ /* 0x002fda0003f25270 */
[----:B------:R-:W1:Y:S01]  /*266d0*/  @P1 LDC R6, c[0x0][0x438] ;  /* 0x00010e00ff061b82 */ /* 0x000e620000000800 */
[----:B0-----:R-:W-:-:S05]  /*266e0*/  IMAD.SHL.U32 R20, R20, 0x10, RZ ;  /* 0x0000001014147824 */ /* 0x001fca00078e00ff */
[----:B------:R-:W-:Y:S02]  /*266f0*/  LOP3.LUT R20, R4, 0x70, R20, 0xf8, !PT ;  /* 0x0000007004147812 */ /* 0x000fe400078ef814 */
[----:B------:R-:W0:Y:S01]  /*26700*/  @P1 LDC R4, c[0x0][0x434] ;  /* 0x00010d00ff041b82 */ /* 0x000e220000000800 */
[----:B------:R-:W-:Y:S02]  /*26710*/  LOP3.LUT R18, R18, 0xfffffffe, RZ, 0xc0, !PT ;  /* 0xfffffffe12127812 */ /* 0x000fe400078ec0ff */
[----:B------:R-:W-:-:S04]  /*26720*/  LOP3.LUT R9, R34, 0x40, RZ, 0xfc, !PT ;  /* 0x0000004022097812 */ /* 0x000fc800078efcff */
[----:B------:R-:W-:Y:S01]  /*26730*/  ISETP.GE.AND P3, PT, R9, UR4, PT ;  /* 0x0000000409007c0c */ /* 0x000fe2000bf66270 */
[----:B------:R-:W-:Y:S01]  /*26740*/  UMOV UR5, 0xffffffff ;  /* 0xffffffff00057882 */ /* 0x000fe20000000000 */
[----:B--2---:R-:W-:-:S04]  /*26750*/  VIADD R22, R22, 0xffffffff ;  /* 0xffffffff16167836 */ /* 0x004fc80000000000 */
[----:B------:R-:W-:-:S05]  /*26760*/  IMAD R5, R22, 0x50, R20 ;  /* 0x0000005016057824 */ /* 0x000fca00078e0214 */
[----:B---3--:R-:W-:-:S04]  /*26770*/  ISETP.GE.AND P0, PT, R5, R7, PT ;  /* 0x000000070500720c */ /* 0x008fc80003f06270 */
[----:B------:R-:W-:Y:S01]  /*26780*/  ISETP.GT.U32.OR P0, PT, R20, 0x4f, P0 ;  /* 0x0000004f1400780c */ /* 0x000fe20000704470 */
[----:B----4-:R-:W-:-:S04]  /*26790*/  IMAD.IADD R5, R5, 0x1, R21 ;  /* 0x0000000105057824 */ /* 0x010fc800078e0215 */
[----:B0-----:R-:W-:-:S08]  /*267a0*/  @P1 IMAD.HI.U32 R7, R5, R4, RZ ;  /* 0x0000000405071227 */ /* 0x001fd000078e00ff */
[----:B------:R-:W0:Y:S01]  /*267b0*/  @!P0 LDC.64 R2, c[0x0][0x428] ;  /* 0x00010a00ff028b82 */ /* 0x000e220000000a00 */
[----:B------:R-:W-:Y:S01]  /*267c0*/  IMAD.MOV.U32 R4, RZ, RZ, R5 ;  /* 0x000000ffff047224 */ /* 0x000fe200078e0005 */
[----:B-1----:R-:W-:Y:S02]  /*267d0*/  @P1 SHF.R.U32.HI R4, RZ, R6, R7 ;  /* 0x00000006ff041219 */ /* 0x002fe40000011607 */
[----:B------:R-:W-:-:S03]  /*267e0*/  SHF.R.S32.HI R8, RZ, 0x1f, R32 ;  /* 0x0000001fff087819 */ /* 0x000fc60000011420 */
[----:B------:R-:W-:-:S04]  /*267f0*/  IMAD.MOV R6, RZ, RZ, -R4 ;  /* 0x000000ffff067224 */ /* 0x000fc800078e0a04 */
[----:B------:R-:W-:Y:S01]  /*26800*/  IMAD R0, R0, R6, R5 ;  /* 0x0000000600007224 */ /* 0x000fe200078e0205 */
[--C-:B------:R-:W-:Y:S01]  /*26810*/  @!P0 SHF.R.S32.HI R5, RZ, 0x1f, R4.reuse ;  /* 0x0000001fff058819 */ /* 0x100fe20000011404 */
[-C--:B0-----:R-:W-:Y:S02]  /*26820*/  @!P0 IMAD R6, R8, R2.reuse, RZ ;  /* 0x0000000208068224 */ /* 0x081fe400078e02ff */
[----:B------:R-:W-:-:S04]  /*26830*/  @!P0 IMAD.WIDE.U32 R4, R32, R2, R4 ;  /* 0x0000000220048225 */ /* 0x000fc800078e0004 */
[----:B------:R-:W-:Y:S02]  /*26840*/  @!P0 IMAD R6, R32, R3, R6 ;  /* 0x0000000320068224 */ /* 0x000fe400078e0206 */
[----:B------:R-:W0:Y:S02]  /*26850*/  @!P0 LDC.64 R2, c[0x0][0x418] ;  /* 0x00010600ff028b82 */ /* 0x000e240000000a00 */
[----:B------:R-:W-:Y:S02]  /*26860*/  @!P0 IMAD.IADD R6, R5, 0x1, R6 ;  /* 0x0000000105068824 */ /* 0x000fe400078e0206 */
[----:B------:R-:W-:Y:S01]  /*26870*/  IMAD.U32 R7, RZ, RZ, UR37 ;  /* 0x00000025ff077e24 */ /* 0x000fe2000f8e00ff */
[----:B0-----:R-:W-:-:S04]  /*26880*/  @!P0 LEA R2, P1, R4, R2, 0x2 ;  /* 0x0000000204028211 */ /* 0x001fc800078210ff */
[----:B------:R-:W-:Y:S01]  /*26890*/  @!P0 LEA.HI.X R3, R4, R3, R6, 0x2, P1 ;  /* 0x0000000304038211 */ /* 0x000fe200008f1406 */
[----:B------:R-:W-:-:S06]  /*268a0*/  IMAD.MOV.U32 R4, RZ, RZ, RZ ;  /* 0x000000ffff047224 */ /* 0x000fcc00078e00ff */
[----:B------:R0:W5:Y:S01]  /*268b0*/  @!P0 LDG.E R4, desc[UR6][R2.64] ;  /* 0x0000000602048981 */ /* 0x000162000c1e1900 */
[----:B------:R-:W-:Y:S02]  /*268c0*/  ISETP.GT.U32.AND P0, PT, R20, 0x4f, PT ;  /* 0x0000004f1400780c */ /* 0x000fe40003f04070 */
[----:B------:R-:W-:-:S11]  /*268d0*/  ISETP.NE.AND P2, PT, R7, 0x3, PT ;  /* 0x000000030700780c */ /* 0x000fd60003f45270 */
[----:B------:R-:W-:Y:S02]  /*268e0*/  @P0 LOP3.LUT R18, R18, 0x1, RZ, 0xfc, !PT ;  /* 0x0000000112120812 */ /* 0x000fe400078efcff */
[----:B------:R-:W-:Y:S02]  /*268f0*/  ISETP.GE.AND P0, PT, R34, UR4, PT ;  /* 0x0000000422007c0c */ /* 0x000fe4000bf06270 */
[----:B------:R-:W-:-:S04]  /*26900*/  LOP3.LUT R18, R18, 0xffffffdf, RZ, 0xc0, !PT ;  /* 0xffffffdf12127812 */ /* 0x000fc800078ec0ff */
[----:B------:R-:W-:-:S04]  /*26910*/  @P2 LOP3.LUT R18, R18, 0x20, RZ, 0xfc, !PT ;  /* 0x0000002012122812 */ /* 0x000fc800078efcff */
[----:B------:R-:W-:Y:S01]  /*26920*/  LOP3.LUT R18, R18, 0xffffffef, RZ, 0xc0, !PT ;  /* 0xffffffef12127812 */ /* 0x000fe200078ec0ff */
[----:B------:R1:W-:Y:S03]  /*26930*/  STL [R1+0x14], R8 ;  /* 0x0000140801007387 */ /* 0x0003e60000100800 */
[----:B------:R-:W-:-:S04]  /*26940*/  @P0 LOP3.LUT R18, R18, 0x10, RZ, 0xfc, !PT ;  /* 0x0000001012120812 */ /* 0x000fc800078efcff */
[----:B------:R-:W-:Y:S02]  /*26950*/  LOP3.LUT R18, R18, 0xfffffff7, RZ, 0xc0, !PT ;  /* 0xfffffff712127812 */ /* 0x000fe400078ec0ff */
[----:B-1----:R-:W-:Y:S02]  /*26960*/  LOP3.LUT R8, R34, 0x80, RZ, 0xfc, !PT ;  /* 0x0000008022087812 */ /* 0x002fe400078efcff */
[----:B------:R-:W-:Y:S02]  /*26970*/  @P3 LOP3.LUT R18, R18, 0x8, RZ, 0xfc, !PT ;  /* 0x0000000812123812 */ /* 0x000fe400078efcff */
[----:B------:R-:W-:Y:S02]  /*26980*/  ISETP.GE.AND P1, PT, R8, UR4, PT ;  /* 0x0000000408007c0c */ /* 0x000fe4000bf26270 */
[----:B------:R-:W-:Y:S02]  /*26990*/  ISETP.GE.AND P0, PT, R37, UR4, PT ;  /* 0x0000000425007c0c */ /* 0x000fe4000bf06270 */
[----:B------:R-:W-:-:S04]  /*269a0*/  LOP3.LUT R18, R18, 0xfffffffd, RZ, 0xc0, !PT ;  /* 0xfffffffd12127812 */ /* 0x000fc800078ec0ff */
[----:B------:R-:W-:-:S05]  /*269b0*/  LOP3.LUT R18, R18, 0xfffffffb, RZ, 0xc0, !PT ;  /* 0xfffffffb12127812 */ /* 0x000fca00078ec0ff */
[----:B------:R-:W-:-:S04]  /*269c0*/  @P1 LOP3.LUT R18, R18, 0x4, RZ, 0xfc, !PT ;  /* 0x0000000412121812 */ /* 0x000fc800078efcff */
[----:B------:R-:W-:Y:S01]  /*269d0*/  @P0 LOP3.LUT R18, R18, 0x2, RZ, 0xfc, !PT ;  /* 0x0000000212120812 */ /* 0x000fe200078efcff */
[----:B0-----:R-:W-:Y:S06]  /*269e0*/  BRA.DIV UR5, `(.L_x_747) ;  /* 0x00000056050c7947 */ /* 0x001fec000b800000 */
.L_x_876:
[----:B------:R-:W-:Y:S05]  /*269f0*/  @!P2 BRA `(.L_x_748) ;  /* 0x000000000004a947 */ /* 0x000fea0003800000 */
[----:B------:R-:W-:Y:S01]  /*26a00*/  BPT.TRAP 0x1 ;  /* 0x000000040000795c */ /* 0x000fe20000300000 */
.L_x_748:
        /* <DEDUP_REMOVED lines=23> */
.L_x_877:
[----:B------:R-:W-:Y:S05]  /*26b80*/  BSYNC B0 ;  /* 0x0000000000007941 */ /* 0x000fea0003800000 */
.L_x_749:
[----:B------:R-:W2:Y:S01]  /*26b90*/  LDL R9, [R1+0x8] ;  /* 0x0000080001097983 */ /* 0x000ea20000100800 */
        /* <DEDUP_REMOVED lines=21> */
[----:B--2---:R-:W-:-:S04]  /*26cf0*/  IMAD R4, R22, -0x50, R9 ;  /* 0xffffffb016047824 */ /* 0x004fc800078e0209 */
[----:B------:R-:W-:-:S05]  /*26d00*/  IMAD.IADD R4, R4, 0x1, -R8 ;  /* 0x0000000104047824 */ /* 0x000fca00078e0a08 */
[----:B------:R-:W-:Y:S01]  /*26d10*/  ISETP.GE.AND P0, PT, R4, 0x1, PT ;  /* 0x000000010400780c */ /* 0x000fe20003f06270 */
[----:B------:R-:W-:-:S12]  /*26d20*/  BRA.DIV UR4, `(.L_x_751) ;  /* 0x0000005204847947 */ /* 0x000fd8000b800000 */
[----:B------:R-:W0:Y:S01]  /*26d30*/  SHFL.IDX PT, R3, R0, RZ, 0x181f ;  /* 0x00181fff00037589 */ /* 0x000e2200000e0000 */
[C---:B------:R-:W-:Y:S01]  /*26d40*/  LOP3.LUT P5, RZ, R18.reuse, 0x10, RZ, 0xc0, !PT ;  /* 0x0000001012ff7812 */ /* 0x040fe200078ac0ff */
[----:B------:R-:W-:Y:S01]  /*26d50*/  @P0 IMAD R9, R7, 0x2, R16 ;  /* 0x0000000207090824 */ /* 0x000fe200078e0210 */
[C---:B------:R-:W-:Y:S01]  /*26d60*/  LOP3.LUT P4, RZ, R18.reuse, 0x8, RZ, 0xc0, !PT ;  /* 0x0000000812ff7812 */ /* 0x040fe2000788c0ff */
[----:B------:R-:W1:Y:S01]  /*26d70*/  SHFL.IDX PT, R2, R6, RZ, 0x181f ;  /* 0x00181fff06027589 */ /* 0x000e6200000e0000 */
[C---:B------:R-:W-:Y:S01]  /*26d80*/  LOP3.LUT P3, RZ, R18.reuse, 0x4, RZ, 0xc0, !PT ;  /* 0x0000000412ff7812 */ /* 0x040fe2000786c0ff */
[----:B------:R-:W-:Y:S01]  /*26d90*/  ULDC.64 UR4, c[0x0][0x208] ;  /* 0x0000820000047ab9 */ /* 0x000fe20000000a00 */
[----:B------:R-:W-:Y:S01]  /*26da0*/  LOP3.LUT P2, RZ, R18, 0x2, RZ, 0xc0, !PT ;  /* 0x0000000212ff7812 */ /* 0x000fe2000784c0ff */
[----:B------:R-:W-:Y:S01]  /*26db0*/  SHFL.IDX PT, R8, R6, 0x1, 0x181f ;  /* 0x00381f0006087f89 */ /* 0x000fe200000e0000 */
[----:B0-----:R-:W-:-:S05]  /*26dc0*/  @P0 LEA R3, P1, R34, R3, 0x1 ;  /* 0x0000000322030211 */ /* 0x001fca00078208ff */
[----:B-1----:R-:W-:Y:S01]  /*26dd0*/  @P0 IMAD.X R2, RZ, RZ, R2, P1 ;  /* 0x000000ffff020224 */ /* 0x002fe200008e0602 */
[----:B------:R-:W-:-:S04]  /*26de0*/  ISETP.GE.AND P1, PT, R4, 0x11, PT ;  /* 0x000000110400780c */ /* 0x000fc80003f26270 */
[----:B------:R-:W-:-:S04]  /*26df0*/  @P0 LOP3.LUT R3, R3, R2, RZ, 0x3c, !PT ;  /* 0x0000000203030212 */ /* 0x000fc800078e3cff */
[----:B------:R-:W-:-:S04]  /*26e00*/  @P0 LOP3.LUT R2, R3, R2, RZ, 0x3c, !PT ;  /* 0x0000000203020212 */ /* 0x000fc800078e3cff */
[----:B------:R-:W-:Y:S01]  /*26e10*/  @P0 LOP3.LUT R3, R3, R2, RZ, 0x3c, !PT ;  /* 0x0000000203030212 */ /* 0x000fe200078e3cff */
[----:B------:R-:W-:-:S04]  /*26e20*/  @P1 IMAD R21, R7, 0x2, R16 ;  /* 0x0000000207151824 */ /* 0x000fc800078e0210 */
[----:B------:R-:W-:Y:S04]  /*26e30*/  @P0 LDGSTS.E.BYPASS.LTC128B.128 [R9+0x24400], desc[UR4][R2.64], !P5 ;  /* 0x2440000002090fae */ /* 0x000fe8000e901d44 */
[----:B------:R-:W-:Y:S04]  /*26e40*/  @P0 LDGSTS.E.BYPASS.LTC128B.128 [R9+0x26c00], desc[UR4][R2.64+0x80], !P4 ;  /* 0x26c0008002090fae */ /* 0x000fe8000e101d44 */
[----:B------:R-:W-:Y:S04]  /*26e50*/  @P0 LDGSTS.E.BYPASS.LTC128B.128 [R9+0x29400], desc[UR4][R2.64+0x100], !P3 ;  /* 0x2940010002090fae */ /* 0x000fe8000d901d44 */
[----:B------:R0:W-:Y:S04]  /*26e60*/  @P0 LDGSTS.E.BYPASS.LTC128B.128 [R9+0x2bc00], desc[UR4][R2.64+0x180], !P2 ;  /* 0x2bc0018002090fae */ /* 0x0001e8000d101d44 */
[----:B0-----:R-:W0:Y:S02]  /*26e70*/  SHFL.IDX PT, R2, R0, 0x1, 0x181f ;  /* 0x00381f0000027f89 */ /* 0x001e2400000e0000 */
        /* <DEDUP_REMOVED lines=28> */
.L_x_889:
[----:B------:R-:W-:Y:S01]  /*27040*/  ISETP.GE.AND P0, PT, R4, 0x41, PT ;  /* 0x000000410400780c */ /* 0x000fe20003f06270 */
[----:B------:R-:W-:-:S12]  /*27050*/  BSSY B0, `(.L_x_752) ;  /* 0x0000011000007945 */ /* 0x000fd80003800000 */
[----:B------:R-:W-:Y:S05]  /*27060*/  @!P0 BRA `(.L_x_753) ;  /* 0x00000000003c8947 */ /* 0x000fea0003800000 */
[C---:B------:R-:W-:Y:S01]  /*27070*/  LOP3.LUT P4, RZ, R18.reuse, 0x10, RZ, 0xc0, !PT ;  /* 0x0000001012ff7812 */ /* 0x040fe2000788c0ff */
[----:B------:R-:W-:Y:S01]  /*27080*/  IMAD R7, R7, 0x2, R16 ;  /* 0x0000000207077824 */ /* 0x000fe200078e0210 */
[C---:B------:R-:W-:Y:S01]  /*27090*/  LOP3.LUT P3, RZ, R18.reuse, 0x8, RZ, 0xc0, !PT ;  /* 0x0000000812ff7812 */ /* 0x040fe2000786c0ff */
[----:B------:R-:W-:Y:S01]  /*270a0*/  ULDC.64 UR4, c[0x0][0x208] ;  /* 0x0000820000047ab9 */ /* 0x000fe20000000a00 */
        /* <DEDUP_REMOVED lines=11> */
.L_x_753:
[----:B------:R-:W-:Y:S05]  /*27160*/  BSYNC B0 ;  /* 0x0000000000007941 */ /* 0x000fea0003800000 */
.L_x_752:
[----:B------:R-:W-:Y:S01]  /*27170*/  NOP ;  /* 0x0000000000007918 */ /* 0x000fe20000000000 */
[----:B------:R-:W-:-:S13]  /*27180*/  PLOP3.LUT P0, PT, PT, PT, PT, 0x80, 0x0 ;  /* 0x000000000000781c */ /* 0x000fda0003f0f070 */
.L_x_754:
[----:B------:R-:W-:Y:S02]  /*27190*/  PLOP3.LUT P1, PT, P1, P0, PT, 0xa2, 0x0 ;  /* 0x000000000000781c */ /* 0x000fe40000f21472 */
[----:B------:R-:W-:-:S08]  /*271a0*/  @P0 R2UR P1, UR4, R5 ;  /* 0x00000000050402ca */ /* 0x000fd00000020000 */
[----:B------:R-:W-:-:S05]  /*271b0*/  @P0 PLOP3.LUT P0, PT, P1, PT, PT, 0x80, 0x0 ;  /* 0x000000000000081c */ /* 0x000fca0000f0f070 */
[----:B------:R-:W-:Y:S01]  /*271c0*/  @!P1 SYNCS.ARRIVE.TRANS64.RED.A0T1 RZ, [UR4+0x38830], RZ ;  /* 0x038830ffffff99a7 */ /* 0x000fe20008200404 */
[----:B------:R-:W-:Y:S07]  /*271d0*/  @!P1 ARRIVES.LDGSTSBAR.64.TRANSCNT [UR4+0x38830] ;  /* 0x03883000ff0099b0 */ /* 0x000fee0008000a84 */
[----:B------:R-:W-:Y:S05]  /*271e0*/  @P0 BRA.U.ANY `(.L_x_754) ;  /* 0xfffffffd00e80947 */ /* 0x000fea000393ffff */
[----:B------:R-:W-:Y:S01]  /*271f0*/  NOP ;  /* 0x0000000000007918 */ /* 0x000fe20000000000 */
[----:B------:R-:W-:-:S05]  /*27200*/  IMAD.U32 R0, RZ, RZ, UR37 ;  /* 0x00000025ff007e24 */ /* 0x000fca000f8e00ff */
[----:B------:R-:W-:-:S13]  /*27210*/  ISETP.NE.AND P2, PT, R0, 0x3, PT ;  /* 0x000000030000780c */ /* 0x000fda0003f45270 */
[----:B------:R-:W-:Y:S05]  /*27220*/  @!P2 BRA `(.L_x_755) ;  /* 0x000000000004a947 */ /* 0x000fea0003800000 */
[----:B------:R-:W-:Y:S01]  /*27230*/  BPT.TRAP 0x1 ;  /* 0x000000040000795c */ /* 0x000fe20000300000 */
.L_x_755:
[----:B------:R3:W5:Y:S01]  /*27240*/  LDL.LU R0, [R1+0x20] ;  /* 0x0000200001007983 */ /* 0x0007620000300800 */
[----:B------:R3:W-:Y:S02]  /*27250*/  SYNCS.ARRIVE.TRANS64.A1T0 RZ, [R5+URZ+0x38830], RZ ;  /* 0x038830ff05ff79a7 */ /* 0x0007e4000810003f */
[----:B------:R-:W-:Y:S05]  /*27260*/  WARPSYNC.ALL ;  /* 0x0000000000007948 */ /* 0x000fea0003800000 */
[----:B------:R-:W-:Y:S01]  /*27270*/  ULDC.64 UR4, c[0x0][0xa00] ;  /* 0x0002800000047ab9 */ /* 0x000fe20000000a00 */
[----:B------:R-:W-:Y:S01]  /*27280*/  BSSY B6, `(.L_x_756) ;  /* 0x0000021000067945 */ /* 0x000fe20003800000 */
[----:B------:R-:W-:Y:S01]  /*27290*/  BAR.SYNC.DEFER_BLOCKING 0x8, 0x180 ;  /* 0x0206000000007b1d */ /* 0x000fe20000010000 */
[----:B------:R-:W-:-:S04]  /*272a0*/  ISETP.NE.U32.AND P0, PT, RZ, UR4, PT ;  /* 0x00000004ff007c0c */ /* 0x000fc8000bf05070 */
[----:B------:R-:W-:Y:S01]  /*272b0*/  ISETP.NE.AND.EX P0, PT, RZ, UR5, PT, P0 ;  /* 0x00000005ff007c0c */ /* 0x000fe2000bf05300 */
[----:B------:R-:W-:Y:S02]  /*272c0*/  ULDC.64 UR4, c[0x0][0x298] ;  /* 0x0000a60000047ab9 */ /* 0x000fe40000000a00 */
[----:B---3--:R-:W-:Y:S01]  /*272d0*/  IMAD.WIDE.U32 R4, R35, UR4, RZ ;  /* 0x0000000423047c25 */ /* 0x008fe2000f8e00ff */
[----:B------:R-:W-:Y:S02]  /*272e0*/  SEL R31, R31, RZ, !P0 ;  /* 0x000000ff1f1f7207 */ /* 0x000fe40004000000 */
[----:B01---5:R-:W-:Y:S02]  /*272f0*/  SEL R2, R0, RZ, !P0 ;  /* 0x000000ff00027207 */ /* 0x023fe40004000000 */
[----:B------:R-:W-:-:S03]  /*27300*/  SHF.R.S32.HI R0, RZ, 0x1f, R35 ;  /* 0x0000001fff007819 */ /* 0x000fc60000011423 */
[----:B------:R0:W-:Y:S02]  /*27310*/  STL [R1+0x30], R2 ;  /* 0x0000300201007387 */ /* 0x0001e40000100800 */
[----:B------:R-:W-:Y:S02]  /*27320*/  IMAD R0, R0, UR4, RZ ;  /* 0x0000000400007c24 */ /* 0x000fe4000f8e02ff */
[----:B------:R1:W-:Y:S02]  /*27330*/  STL.64 [R1+0x20], R4 ;  /* 0x0000200401007387 */ /* 0x0003e40000100a00 */
[----:B------:R-:W-:Y:S02]  /*27340*/  IMAD R0, R35, UR5, R0 ;  /* 0x0000000523007c24 */ /* 0x000fe4000f8e0200 */
[----:B0-----:R-:W-:Y:S02]  /*27350*/  VIADD R2, R16, 0x14400 ;  /* 0x0001440010027836 */ /* 0x001fe40000000000 */
[----:B------:R-:W-:-:S03]  /*27360*/  IMAD.IADD R35, R5, 0x1, R0 ;  /* 0x0000000105237824 */ /* 0x000fc600078e0200 */
[----:B------:R-:W-:-:S13]  /*27370*/  LOP3.LUT P0, RZ, R2, 0x3ff, RZ, 0xc0, !PT ;  /* 0x000003ff02ff7812 */ /* 0x000fda000780c0ff */
[----:B-1----:R-:W-:Y:S05]  /*27380*/  @!P0 BRA `(.L_x_757) ;  /* 0x0000000000408947 */ /* 0x002fea0003800000 */
[----:B------:R-:W-:Y:S01]  /*27390*/  MOV R2, 0x0 ;  /* 0x0000000000027802 */ /* 0x000fe20000000f00 */
[----:B------:R-:W-:Y:S01]  /*273a0*/  ULDC.64 UR4, c[0x4][0x138] ;  /* 0x01004e0000047ab9 */ /* 0x000fe20000000a00 */
[----:B------:R-:W-:Y:S01]  /*273b0*/  ULDC.64 UR6, c[0x4][0x140] ;  /* 0x0100500000067ab9 */ /* 0x000fe20000000a00 */
[----:B------:R-:W-:Y:S01]  /*273c0*/  ULDC.64 UR8, c[0x4][0xb0] ;  /* 0x01002c0000087ab9 */ /* 0x000fe20000000a00 */
[----:B------:R-:W-:Y:S01]  /*273d0*/  IMAD.U32 R4, RZ, RZ, UR4 ;  /* 0x00000004ff047e24 */ /* 0x000fe2000f8e00ff */
[----:B--2---:R-:W-:Y:S01]  /*273e0*/  MOV R8, 0x70 ;  /* 0x0000007000087802 */ /* 0x004fe20000000f00 */
[----:B------:R-:W0:Y:S01]  /*273f0*/  LDC.64 R2, c[0x4][R2] ;  /* 0x0100000002027b82 */ /* 0x000e220000000a00 */
[----:B------:R-:W-:Y:S02]  /*27400*/  IMAD.U32 R5, RZ, RZ, UR5 ;  /* 0x00000005ff057e24 */ /* 0x000fe4000f8e00ff */
[----:B------:R-:W-:Y:S02]  /*27410*/  IMAD.U32 R6, RZ, RZ, UR6 ;  /* 0x00000006ff067e24 */ /* 0x000fe4000f8e00ff */
[----:B------:R-:W-:-:S02]  /*27420*/  IMAD.U32 R7, RZ, RZ, UR7 ;  /* 0x00000007ff077e24 */ /* 0x000fc4000f8e00ff */
[----:B------:R-:W-:Y:S02]  /*27430*/  IMAD.U32 R10, RZ, RZ, UR8 ;  /* 0x00000008ff0a7e24 */ /* 0x000fe4000f8e00ff */
[----:B------:R-:W-:Y:S02]  /*27440*/  IMAD.U32 R11, RZ, RZ, UR9 ;  /* 0x00000009ff0b7e24 */ /* 0x000fe4000f8e00ff */
[----:B------:R-:W-:Y:S02]  /*27450*/  IMAD.MOV.U32 R12, RZ, RZ, 0x1 ;  /* 0x00000001ff0c7424 */ /* 0x000fe400078e00ff */
[----:B------:R-:W-:-:S07]  /*27460*/  IMAD.MOV.U32 R13, RZ, RZ, RZ ;  /* 0x000000ffff0d7224 */ /* 0x000fce00078e00ff */
[----:B------:R-:W-:-:S07]  /*27470*/  LEPC R20, `(.L_x_757) ;  /* 0x000000001014794e */ /* 0x000fce0000000000 */
[----:B0-----:R-:W-:Y:S05]  /*27480*/  CALL.ABS.NOINC R2 ;  /* 0x0000000002007343 */ /* 0x001fea0003c00000 */
.L_x_757:
[----:B------:R-:W-:Y:S05]  /*27490*/  BSYNC B6 ;  /* 0x0000000000067941 */ /* 0x000fea0003800000 */
.L_x_756:
[----:B------:R-:W3:Y:S01]  /*274a0*/  LDL.LU R20, [R1+0x30] ;  /* 0x0000300001147983 */ /* 0x000ee20000300800 */
[----:B------:R-:W-:Y:S01]  /*274b0*/  ULDC.64 UR4, c[0x0][0x2d8] ;  /* 0x0000b60000047ab9 */ /* 0x000fe20000000a00 */
[----:B--2---:R-:W0:Y:S02]  /*274c0*/  LDC R8, c[0x0][0x448] ;  /* 0x00011200ff087b82 */ /* 0x004e240000000800 */
[----:B------:R-:W2:Y:S04]  /*274d0*/  LDL.LU.64 R2, [R1+0x20] ;  /* 0x0000200001027983 */ /* 0x000ea80000300a00 */
[----:B------:R1:W5:Y:S01]  /*274e0*/  LDL R10, [R1+0x28] ;  /* 0x00002800010a7983 */ /* 0x0003620000100800 */
[----:B0-----:R-:W-:-:S13]  /*274f0*/  ISETP.NE.AND P0, PT, R8, 0x1, PT ;  /* 0x000000010800780c */ /* 0x001fda0003f05270 */
[----:B------:R-:W0:Y:S08]  /*27500*/  @P0 LDC R5, c[0x0][0x44c] ;  /* 0x00011300ff050b82 */ /* 0x000e300000000800 */
[----:B------:R-:W4:Y:S01]  /*27510*/  @P0 LDC R4, c[0x0][0x450] ;  /* 0x00011400ff040b82 */ /* 0x000f220000000800 */
[C---:B------:R-:W-:Y:S02]  /*27520*/  LOP3.LUT R11, R34.reuse, 0x40, RZ, 0xfc, !PT ;  /* 0x00000040220b7812 */ /* 0x040fe400078efcff */
[----:B------:R-:W-:Y:S01]  /*27530*/  LOP3.LUT R9, R34, 0x80, RZ, 0xfc, !PT ;  /* 0x0000008022097812 */ /* 0x000fe200078efcff */
[----:B--2---:R-:W-:-:S02]  /*27540*/  IMAD.MOV.U32 R3, RZ, RZ, R35 ;  /* 0x000000ffff037224 */ /* 0x004fc400078e0023 */
[----:B------:R-:W-:-:S04]  /*27550*/  IMAD.WIDE.U32 R2, R26, UR4, R2 ;  /* 0x000000041a027c25 */ /* 0x000fc8000f8e0002 */
[----:B------:R-:W-:Y:S01]  /*27560*/  IMAD R3, R26, UR5, R3 ;  /* 0x000000051a037c24 */ /* 0x000fe2000f8e0203 */
[----:B------:R-:W-:Y:S02]  /*27570*/  ULDC.64 UR4, c[0x0][0x2e0] ;  /* 0x0000b80000047ab9 */ /* 0x000fe40000000a00 */
[----:B---3--:R-:W-:Y:S02]  /*27580*/  IMAD R0, R20, UR4, RZ ;  /* 0x0000000414007c24 */ /* 0x008fe4000f8e02ff */
        /* <DEDUP_REMOVED lines=14> */
[----:B----4-:R-:W-:Y:S01]  /*27670*/  @P0 SHF.R.U32.HI R5, RZ, R4, R7 ;  /* 0x00000004ff050219 */ /* 0x010fe20000011607 */
        /* <DEDUP_REMOVED lines=27> */
[----:B-----5:R-:W-:Y:S01]  /*27830*/  IMAD R6, R10, R8, RZ ;  /* 0x000000080a067224 */ /* 0x020fe200078e02ff */
[----:B------:R-:W-:Y:S01]  /*27840*/  ULDC.64 UR4, c[0x0][0x208] ;  /* 0x0000820000047ab9 */ /* 0x000fe20000000a00 */
[----:B------:R-:W-:Y:S01]  /*27850*/  IMAD.IADD R0, R9, 0x1, R0 ;  /* 0x0000000109007824 */ /* 0x000fe200078e0200 */
[----:B------:R-:W1:Y:S04]  /*27860*/  SHFL.IDX PT, R2, R4, RZ, 0x181f ;  /* 0x00181fff04027589 */ /* 0x000e6800000e0000 */
[----:B------:R-:W-:Y:S01]  /*27870*/  ISETP.GE.AND P1, PT, R0, R6, PT ;  /* 0x000000060000720c */ /* 0x000fe20003f26270 */
[----:B------:R-:W-:-:S12]  /*27880*/  SHFL.IDX PT, R14, R5, 0x7, 0x181f ;  /* 0x00f81f00050e7f89 */ /* 0x000fd800000e0000 */
[----:B0-----:R-:W-:-:S05]  /*27890*/  @!P1 LEA R7, P5, R34, R3, 0x1 ;  /* 0x0000000322079211 */ /* 0x001fca00078a08ff */
[----:B-1----:R-:W-:Y:S02]  /*278a0*/  @!P1 IMAD.X R3, RZ, RZ, R2, P5 ;  /* 0x000000ffff039224 */ /* 0x002fe400028e0602 */
[----:B------:R-:W-:Y:S02]  /*278b0*/  @!P1 IMAD.MOV.U32 R2, RZ, RZ, R7 ;  /* 0x000000ffff029224 */ /* 0x000fe400078e0007 */
[----:B------:R-:W-:-:S03]  /*278c0*/  VIADD R7, R0, 0x10 ;  /* 0x0000001000077836 */ /* 0x000fc60000000000 */
[----:B------:R-:W-:Y:S04]  /*278d0*/  @!P1 LDGSTS.E.BYPASS.LTC128B.128 [R36+0x14400], desc[UR4][R2.64], !P4 ;  /* 0x1440000002249fae */ /* 0x000fe8000e101d44 */
[----:B------:R-:W-:Y:S04]  /*278e0*/  @!P1 LDGSTS.E.BYPASS.LTC128B.128 [R36+0x18400], desc[UR4][R2.64+0x80], !P3 ;  /* 0x1840008002249fae */ /* 0x000fe8000d901d44 */
[----:B------:R-:W-:Y:S04]  /*278f0*/  @!P1 LDGSTS.E.BYPASS.LTC128B.128 [R36+0x1c400], desc[UR4][R2.64+0x100], !P2 ;  /* 0x1c40010002249fae */ /* 0x000fe8000d101d44 */
[----:B------:R0:W-:Y:S01]  /*27900*/  @!P1 LDGSTS.E.BYPASS.LTC128B.128 [R36+0x20400], desc[UR4][R2.64+0x180], !P0 ;  /* 0x2040018002249fae */ /* 0x0001e2000c101d44 */
[----:B------:R-:W-:-:S03]  /*27910*/  ISETP.GE.AND P1, PT, R7, R6, PT ;  /* 0x000000060700720c */ /* 0x000fc60003f26270 */
[----:B0-----:R-:W0:Y:S04]  /*27920*/  SHFL.IDX PT, R3, R5, 0x1, 0x181f ;  /* 0x00381f0005037f89 */ /* 0x001e2800000e0000 */
[----:B------:R-:W1:Y:S06]  /*27930*/  SHFL.IDX PT, R2, R4, 0x1, 0x181f ;  /* 0x00381f0004027f89 */ /* 0x000e6c00000e0000 */
[----:B0-----:R-:W-:-:S05]  /*27940*/  @!P1 LEA R7, P5, R34, R3, 0x1 ;  /* 0x0000000322079211 */ /* 0x001fca00078a08ff */
[----:B-1----:R-:W-:Y:S02]  /*27950*/  @!P1 IMAD.X R8, RZ, RZ, R2, P5 ;  /* 0x000000ffff089224 */ /* 0x002fe400028e0602 */
[----:B------:R-:W-:Y:S02]  /*27960*/  @!P1 IMAD.MOV.U32 R2, RZ, RZ, R7 ;  /* 0x000000ffff029224 */ /* 0x000fe400078e0007 */
        /* <DEDUP_REMOVED lines=65> */
[----:B------:R0:W-:Y:S02]  /*27d80*/  @!P1 LDGSTS.E.BYPASS.LTC128B.128 [R36+0x23400], desc[UR4][R2.64+0x180], !P0 ;  /* 0x2340018002249fae */ /* 0x0001e4000c101d44 */
.L_x_906:
[----:B0-----:R-:W-:Y:S01]  /*27d90*/  VIADD R3, R0, 0x70 ;  /* 0x0000007000037836 */ /* 0x001fe20000000000 */
[----:B------:R-:W-:Y:S04]  /*27da0*/  BSSY B0, `(.L_x_759) ;  /* 0x000000d000007945 */ /* 0x000fe80003800000 */
[----:B------:R-:W-:-:S13]  /*27db0*/  ISETP.GE.AND P1, PT, R3, R6, PT ;  /* 0x000000060300720c */ /* 0x000fda0003f26270 */
[----:B------:R-:W-:Y:S05]  /*27dc0*/  @P1 BRA `(.L_x_760) ;  /* 0x0000000000281947 */ /* 0x000fea0003800000 */
[----:B------:R-:W-:Y:S01]  /*27dd0*/  LEA R2, P1, R34, R14, 0x1 ;  /* 0x0000000e22027211 */ /* 0x000fe200078208ff */
[----:B------:R-:W-:-:S04]  /*27de0*/  ULDC.64 UR4, c[0x0][0x208] ;  /* 0x0000820000047ab9 */ /* 0x000fc80000000a00 */
[----:B-1----:R-:W-:-:S05]  /*27df0*/  IMAD.X R3, RZ, RZ, R7, P1 ;  /* 0x000000ffff037224 */ /* 0x002fca00008e0607 */
[----:B------:R-:W-:Y:S01]  /*27e00*/  @!PT LDS RZ, [RZ] ;  /* 0x00000000fffff984 */ /* 0x000fe20000000800 */
[----:B------:R-:W-:Y:S01]  /*27e10*/  @!PT LDS RZ, [RZ] ;  /* 0x00000000fffff984 */ /* 0x000fe20000000800 */
[----:B------:R-:W-:Y:S01]  /*27e20*/  @!PT LDS RZ, [RZ] ;  /* 0x00000000fffff984 */ /* 0x000fe20000000800 */
[----:B------:R0:W-:Y:S04]  /*27e30*/  LDGSTS.E.BYPASS.LTC128B.128 [R36+0x17c00], desc[UR4][R2.64], !P4 ;  /* 0x17c0000002247fae */ /* 0x0001e8000e101d44 */
[----:B------:R0:W-:Y:S04]  /*27e40*/  LDGSTS.E.BYPASS.LTC128B.128 [R36+0x1bc00], desc[UR4][R2.64+0x80], !P3 ;  /* 0x1bc0008002247fae */ /* 0x0001e8000d901d44 */
[----:B------:R0:W-:Y:S04]  /*27e50*/  LDGSTS.E.BYPASS.LTC128B.128 [R36+0x1fc00], desc[UR4][R2.64+0x100], !P2 ;  /* 0x1fc0010002247fae */ /* 0x0001e8000d101d44 */
[----:B------:R0:W-:Y:S02]  /*27e60*/  LDGSTS.E.BYPASS.LTC128B.128 [R36+0x23c00], desc[UR4][R2.64+0x180], !P0 ;  /* 0x23c0018002247fae */ /* 0x0001e4000c101d44 */
.L_x_760:
[----:B------:R-:W-:Y:S05]  /*27e70*/  BSYNC B0 ;  /* 0x0000000000007941 */ /* 0x000fea0003800000 */
.L_x_759:
[----:B------:R-:W-:Y:S01]  /*27e80*/  NOP ;  /* 0x0000000000007918 */ /* 0x000fe20000000000 */
[----:B------:R-:W-:-:S13]  /*27e90*/  PLOP3.LUT P0, PT, PT, PT, PT, 0x80, 0x0 ;  /* 0x000000000000781c */ /* 0x000fda0003f0f070 */
.L_x_761:
[----:B------:R-:W-:Y:S02]  /*27ea0*/  PLOP3.LUT P1, PT, P1, P0, PT, 0xa2, 0x0 ;  /* 0x000000000000781c */ /* 0x000fe40000f21472 */
[----:B------:R-:W-:-:S08]  /*27eb0*/  @P0 R2UR P1, UR4, R16 ;  /* 0x00000000100402ca */ /* 0x000fd00000020000 */
[----:B------:R-:W-:-:S05]  /*27ec0*/  @P0 PLOP3.LUT P0, PT, P1, PT, PT, 0x80, 0x0 ;  /* 0x000000000000081c */ /* 0x000fca0000f0f070 */
[----:B------:R-:W-:Y:S01]  /*27ed0*/  @!P1 SYNCS.ARRIVE.TRANS64.RED.A0T1 RZ, [UR4+0x38800], RZ ;  /* 0x038800ffffff99a7 */ /* 0x000fe20008200404 */
[----:B------:R-:W-:Y:S07]  /*27ee0*/  @!P1 ARRIVES.LDGSTSBAR.64.TRANSCNT [UR4+0x38800] ;  /* 0x03880000ff0099b0 */ /* 0x000fee0008000a84 */
[----:B------:R-:W-:Y:S05]  /*27ef0*/  @P0 BRA.U.ANY `(.L_x_761) ;  /* 0xfffffffd00e80947 */ /* 0x000fea000393ffff */
[----:B0-----:R-:W2:Y:S04]  /*27f00*/  LDL.LU R3, [R1+0x2c] ;  /* 0x00002c0001037983 */ /* 0x001ea80000300800 */
[----:B------:R-:W3:Y:S01]  /*27f10*/  LDL.LU R2, [R1+0x1c] ;  /* 0x00001c0001027983 */ /* 0x000ee20000300800 */
[----:B--2---:R-:W-:-:S04]  /*27f20*/  IADD3 R3, R3, 0x1, RZ ;  /* 0x0000000103037810 */ /* 0x004fc80007ffe0ff */
[----:B------:R-:W-:Y:S01]  /*27f30*/  LEA.HI R0, R3, R3, RZ, 0x1 ;  /* 0x0000000303007211 */ /* 0x000fe200078f08ff */
[----:B------:R0:W-:Y:S03]  /*27f40*/  STL [R1+0x2c], R3 ;  /* 0x00002c0301007387 */ /* 0x0001e60000100800 */
[----:B------:R-:W-:-:S05]  /*27f50*/  LOP3.LUT R0, R0, 0xfffffffe, RZ, 0xc0, !PT ;  /* 0xfffffffe00007812 */ /* 0x000fca00078ec0ff */
[----:B0-----:R-:W-:Y:S02]  /*27f60*/  IMAD.IADD R3, R3, 0x1, -R0 ;  /* 0x0000000103037824 */ /* 0x001fe400078e0a00 */
[----:B---3--:R-:W-:-:S03]  /*27f70*/  VIADD R0, R2, 0xfffffffe ;  /* 0xfffffffe02007836 */ /* 0x008fc60000000000 */
[----:B------:R-:W-:Y:S01]  /*27f80*/  SHF.L.U32 R3, R3, 0x1f, RZ ;  /* 0x0000001f03037819 */ /* 0x000fe200000006ff */
[----:B------:R-:W-:Y:S01]  /*27f90*/  NOP ;  /* 0x0000000000007918 */ /* 0x000fe20000000000 */
[----:B------:R0:W-:Y:S01]  /*27fa0*/  SYNCS.ARRIVE.TRANS64.A1T0 RZ, [R16+URZ+0x38800], RZ ;  /* 0x038800ff10ff79a7 */ /* 0x0001e2000810003f */
[----:B------:R-:W-:Y:S01]  /*27fb0*/  BSSY B0, `(.L_x_762) ;  /* 0x0000003000007945 */ /* 0x000fe20003800000 */
[----:B------:R-:W2:Y:S03]  /*27fc0*/  SYNCS.PHASECHK.TRANS64.TRYWAIT P0, [R16+URZ+0x38820], R3 ;  /* 0x03882003100075a7 */ /* 0x000ea6000800017f */
[----:B0-2---:R-:W-:Y:S05]  /*27fd0*/  @!P0 BRA `(.L_x_763) ;  /* 0x00000050009c8947 */ /* 0x005fea0003800000 */
.L_x_907:
[----:B------:R-:W-:Y:S05]  /*27fe0*/  BSYNC B0 ;  /* 0x0000000000007941 */ /* 0x000fea0003800000 */
.L_x_762:
[----:B------:R-:W2:Y:S01]  /*27ff0*/  LDL R2, [R1+0xc] ;  /* 0x00000c0001027983 */ /* 0x000ea20000100800 */
[----:B------:R-:W-:Y:S01]  /*28000*/  BSSY B0, `(.L_x_764) ;  /* 0x000011a000007945 */ /* 0x000fe20003800000 */
[----:B--2---:R-:W-:-:S13]  /*28010*/  ISETP.GE.AND P0, PT, R0, R2, PT ;  /* 0x000000020000720c */ /* 0x004fda0003f06270 */
[----:B------:R-:W-:Y:S05]  /*28020*/  @!P0 BRA `(.L_x_765) ;  /* 0x00000010005c8947 */ /* 0x000fea0003800000 */
[C---:B------:R-:W-:Y:S01]  /*28030*/  LOP3.LUT R4, R34.reuse, 0x40, RZ, 0xfc, !PT ;  /* 0x0000004022047812 */ /* 0x040fe200078efcff */
[----:B------:R-:W-:Y:S01]  /*28040*/  ULDC UR4, c[0x0][0x2f4] ;  /* 0x0000bd0000047ab9 */ /* 0x000fe20000000800 */
[C---:B------:R-:W-:Y:S01]  /*28050*/  LOP3.LUT R2, R34.reuse, 0x80, RZ, 0xfc, !PT ;  /* 0x0000008022027812 */ /* 0x040fe200078efcff */
[----:B-1----:R-:W-:Y:S01]  /*28060*/  IMAD.MOV.U32 R7, RZ, RZ, R23 ;  /* 0x000000ffff077224 */ /* 0x002fe200078e0017 */
[----:B------:R-:W-:Y:S01]  /*28070*/  ISETP.GE.AND P4, PT, R34, UR4, PT ;  /* 0x0000000422007c0c */ /* 0x000fe2000bf86270 */
[----:B------:R-:W-:Y:S01]  /*28080*/  IMAD.MOV.U32 R20, RZ, RZ, R29 ;  /* 0x000000ffff147224 */ /* 0x000fe200078e001d */
[----:B------:R-:W-:Y:S01]  /*28090*/  ISETP.GE.AND P3, PT, R4, UR4, PT ;  /* 0x0000000404007c0c */ /* 0x000fe2000bf66270 */
[----:B------:R-:W-:Y:S01]  /*280a0*/  IMAD.MOV.U32 R31, RZ, RZ, R22 ;  /* 0x000000ffff1f7224 */ /* 0x000fe200078e0016 */
[----:B------:R-:W-:Y:S02]  /*280b0*/  ISETP.GE.AND P2, PT, R2, UR4, PT ;  /* 0x0000000402007c0c */ /* 0x000fe4000bf46270 */
[----:B------:R-:W-:-:S13]  /*280c0*/  ISETP.GE.AND P1, PT, R37, UR4, PT ;  /* 0x0000000425007c0c */ /* 0x000fda000bf26270 */
.L_x_778:
[----:B------:R-:W2:Y:S01]  /*280d0*/  LDL R5, [R1+0x10] ;  /* 0x0000100001057983 */ /* 0x000ea20000100800 */
[----:B------:R-:W1:Y:S03]  /*280e0*/  LDC R11, c[0x0][0x430] ;  /* 0x00010c00ff0b7b82 */ /* 0x000e660000000800 */
[----:B------:R-:W3:Y:S01]  /*280f0*/  LDL R8, [R1+0x14] ;  /* 0x0000140001087983 */ /* 0x000ee20000100800 */
[----:B------:R-:W4:Y:S01]  /*28100*/  S2R R2, SR_TID.X ;  /* 0x0000000000027919 */ /* 0x000f220000002100 */
[----:B------:R-:W4:Y:S01]  /*28110*/  S2R R4, SR_TID.X ;  /* 0x0000000000047919 */ /* 0x000f220000002100 */
[----:B-1----:R-:W-:-:S13]  /*28120*/  ISETP.NE.AND P0, PT, R11, 0x1, PT ;  /* 0x000000010b00780c */ /* 0x002fda0003f05270 */
[----:B0-----:R-:W0:Y:S01]  /*28130*/  @P0 LDC R3, c[0x0][0x434] ;  /* 0x00010d00ff030b82 */ /* 0x001e220000000800 */
[----:B----4-:R-:W-:Y:S01]  /*28140*/  LOP3.LUT R2, R2, 0x7f, RZ, 0xc0, !PT ;  /* 0x0000007f02027812 */ /* 0x010fe200078ec0ff */
[----:B------:R-:W-:-:S03]  /*28150*/  IMAD.SHL.U32 R4, R4, 0x10, RZ ;  /* 0x0000001004047824 */ /* 0x000fc600078e00ff */
[----:B------:R-:W-:-:S04]  /*28160*/  SHF.R.U32.HI R2, RZ, 0x3, R2 ;  /* 0x00000003ff027819 */ /* 0x000fc80000011602 */
[----:B------:R-:W-:Y:S02]  /*28170*/  LOP3.LUT R4, R2, 0x70, R4, 0xf8, !PT ;  /* 0x0000007002047812 */ /* 0x000fe400078ef804 */
[----:B------:R-:W1:Y:S02]  /*28180*/  @P0 LDC R2, c[0x0][0x438] ;  /* 0x00010e00ff020b82 */ /* 0x000e640000000800 */
[----:B------:R-:W-:Y:S01]  /*28190*/  ISETP.GT.U32.AND P5, PT, R4, 0x4f, PT ;  /* 0x0000004f0400780c */ /* 0x000fe20003fa4070 */
[----:B------:R-:W-:Y:S01]  /*281a0*/  IMAD.U32 R12, RZ, RZ, UR37 ;  /* 0x00000025ff0c7e24 */ /* 0x000fe2000f8e00ff */
[----:B------:R-:W-:Y:S01]  /*281b0*/  ULDC.64 UR4, c[0x0][0x208] ;  /* 0x0000820000047ab9 */ /* 0x000fe20000000a00 */
[----:B------:R-:W-:Y:S02]  /*281c0*/  VIADD R23, R7, 0x1 ;  /* 0x0000000107177836 */ /* 0x000fe40000000000 */
[----:B------:R-:W-:Y:S02]  /*281d0*/  IMAD.MOV.U32 R22, RZ, RZ, R0 ;  /* 0x000000ffff167224 */ /* 0x000fe400078e0000 */
[----:B--2---:R-:W-:-:S04]  /*281e0*/  IMAD R6, R0, 0x50, R5 ;  /* 0x0000005000067824 */ /* 0x004fc800078e0205 */
[----:B------:R-:W-:Y:S02]  /*281f0*/  IMAD.IADD R6, R4, 0x1, R6 ;  /* 0x0000000104067824 */ /* 0x000fe400078e0206 */
[----:B------:R-:W2:Y:S02]  /*28200*/  @!P5 LDC.64 R4, c[0x0][0x428] ;  /* 0x00010a00ff04db82 */ /* 0x000ea40000000a00 */
[----:B0-----:R-:W-:-:S04]  /*28210*/  @P0 IMAD.HI.U32 R3, R6, R3, RZ ;  /* 0x0000000306030227 */ /* 0x001fc800078e00ff */
[----:B------:R-:W-:Y:S01]  /*28220*/  IMAD.MOV.U32 R10, RZ, RZ, R6 ;  /* 0x000000ffff0a7224 */ /* 0x000fe200078e0006 */
[----:B-1----:R-:W-:-:S04]  /*28230*/  @P0 SHF.R.U32.HI R10, RZ, R2, R3 ;  /* 0x00000002ff0a0219 */ /* 0x002fc80000011603 */
[--C-:B------:R-:W-:Y:S01]  /*28240*/  @!P5 SHF.R.S32.HI R3, RZ, 0x1f, R10.reuse ;  /* 0x0000001fff03d819 */ /* 0x100fe2000001140a */
[----:B------:R-:W-:-:S04]  /*28250*/  @!P5 IMAD.MOV.U32 R2, RZ, RZ, R10 ;  /* 0x000000ffff02d224 */ /* 0x000fc800078e000a */
[----:B--2---:R-:W-:-:S04]  /*28260*/  @!P5 IMAD.WIDE.U32 R2, R32, R4, R2 ;  /* 0x000000042002d225 */ /* 0x004fc800078e0002 */
[----:B---3--:R-:W-:Y:S02]  /*28270*/  @!P5 IMAD R4, R8, R4, RZ ;  /* 0x000000040804d224 */ /* 0x008fe400078e02ff */
[----:B------:R-:W0:Y:S02]  /*28280*/  @!P5 LDC.64 R8, c[0x0][0x418] ;  /* 0x00010600ff08db82 */ /* 0x000e240000000a00 */
[----:B------:R-:W-:-:S04]  /*28290*/  @!P5 IMAD R5, R32, R5, R4 ;  /* 0x000000052005d224 */ /* 0x000fc800078e0204 */
[----:B------:R-:W-:Y:S02]  /*282a0*/  @!P5 IMAD.IADD R3, R5, 0x1, R3 ;  /* 0x000000010503d824 */ /* 0x000fe400078e0203 */
[----:B------:R-:W-:Y:S01]  /*282b0*/  IMAD.MOV.U32 R4, RZ, RZ, RZ ;  /* 0x000000ffff047224 */ /* 0x000fe200078e00ff */
[----:B0-----:R-:W-:-:S04]  /*282c0*/  @!P5 LEA R8, P0, R2, R8, 0x2 ;  /* 0x000000080208d211 */ /* 0x001fc800078010ff */
[----:B------:R-:W-:-:S05]  /*282d0*/  @!P5 LEA.HI.X R9, R2, R9, R3, 0x2, P0 ;  /* 0x000000090209d211 */ /* 0x000fca00000f1403 */
[----:B------:R0:W5:Y:S01]  /*282e0*/  @!P5 LDG.E R4, desc[UR4][R8.64] ;  /* 0x000000040804d981 */ /* 0x000162000c1e1900 */
[----:B------:R-:W-:Y:S02]  /*282f0*/  ISETP.NE.AND P5, PT, R12, 0x3, PT ;  /* 0x000000030c00780c */ /* 0x000fe40003fa5270 */
[----:B------:R-:W-:Y:S01]  /*28300*/  ISETP.NE.AND P0, PT, R23, 0x2, PT ;  /* 0x000000021700780c */ /* 0x000fe20003f05270 */
[----:B------:R-:W-:Y:S01]  /*28310*/  IMAD.MOV R5, RZ, RZ, -R10 ;  /* 0x000000ffff057224 */ /* 0x000fe200078e0a0a */
[----:B------:R-:W-:Y:S05]  /*28320*/  YIELD ;  /* 0x0000000000007946 */ /* 0x000fea0003800000 */
[----:B------:R-:W-:Y:S01]  /*28330*/  SEL R29, RZ, 0x1, P0 ;  /* 0x00000001ff1d7807 */ /* 0x000fe20000000000 */
[----:B------:R-:W-:Y:S01]  /*28340*/  IMAD R5, R11, R5, R6 ;  /* 0x000000050b057224 */ /* 0x000fe200078e0206 */
[----:B------:R-:W-:-:S02]  /*28350*/  SEL R23, R23, RZ, P0 ;  /* 0x000000ff17177207 */ /* 0x000fc40000000000 */
[----:B------:R-:W-:Y:S01]  /*28360*/  LOP3.LUT R29, R20, R29, RZ, 0x3c, !PT ;  /* 0x0000001d141d7212 */ /* 0x000fe200078e3cff */
[----:B0-----:R-:W-:Y:S06]  /*28370*/  @!P5 BRA `(.L_x_766) ;  /* 0x000000000004d947 */ /* 0x001fec0003800000 */
[----:B------:R-:W-:Y:S01]  /*28380*/  BPT.TRAP 0x1 ;  /* 0x000000040000795c */ /* 0x000fe20000300000 */
.L_x_766:
[----:B------:R-:W-:Y:S01]  /*28390*/  IMAD R6, R23, 0x8, R16 ;  /* 0x0000000817067824 */ /* 0x000fe200078e0210 */
[----:B------:R-:W-:Y:S01]  /*283a0*/  SHF.L.U32 R3, R29, 0x1f, RZ ;  /* 0x0000001f1d037819 */ /* 0x000fe200000006ff */
[----:B------:R-:W-:Y:S03]  /*283b0*/  BSSY B1, `(.L_x_767) ;  /* 0x0000003000017945 */ /* 0x000fe60003800000 */
[----:B------:R-:W0:Y:S02]  /*283c0*/  SYNCS.PHASECHK.TRANS64.TRYWAIT P0, [R6+URZ+0x38840], R3 ;  /* 0x03884003060075a7 */ /* 0x000e24000800017f */
[----:B0-----:R-:W-:Y:S05]  /*283d0*/  @!P0 BRA `(.L_x_768) ;  /* 0x0000004c00b08947 */ /* 0x001fea0003800000 */
.L_x_908:
[----:B------:R-:W-:Y:S05]  /*283e0*/  BSYNC B1 ;  /* 0x0000000000017941 */ /* 0x000fea0003800000 */
.L_x_767:
        /* <DEDUP_REMOVED lines=24> */
[----:B------:R-:W-:Y:S01]  /*28570*/  IMAD.SHL.U32 R0, R34, 0x2, RZ ;  /* 0x0000000222007824 */ /* 0x000fe200078e00ff */
[----:B------:R-:W-:Y:S01]  /*28580*/  ULDC.64 UR4, c[0x0][0x208] ;  /* 0x0000820000047ab9 */ /* 0x000fe20000000a00 */
        /* <DEDUP_REMOVED lines=42> */
.L_x_920:
[----:B------:R-:W-:Y:S01]  /*28830*/  LOP3.LUT R18, R18, 0xffffff7f, RZ, 0xc0, !PT ;  /* 0xffffff7f12127812 */ /* 0x000fe200078ec0ff */
[----:B------:R-:W-:Y:S01]  /*28840*/  ULDC.64 UR4, c[0x0][0x208] ;  /* 0x0000820000047ab9 */ /* 0x000fe20000000a00 */
        /* <DEDUP_REMOVED lines=16> */
.L_x_770:
[----:B------:R-:W-:Y:S02]  /*28950*/  PLOP3.LUT P5, PT, P5, P0, PT, 0xa2, 0x0 ;  /* 0x000000000000781c */ /* 0x000fe40002fa1472 */
[----:B------:R-:W-:-:S08]  /*28960*/  @P0 R2UR P5, UR4, R6 ;  /* 0x00000000060402ca */ /* 0x000fd000000a0000 */
[----:B------:R-:W-:-:S05]  /*28970*/  @P0 PLOP3.LUT P0, PT, P5, PT, PT, 0x80, 0x0 ;  /* 0x000000000000081c */ /* 0x000fca0002f0f070 */
[----:B------:R-:W-:Y:S01]  /*28980*/  @!P5 SYNCS.ARRIVE.TRANS64.RED.A0T1 RZ, [UR4+0x38830], RZ ;  /* 0x038830ffffffd9a7 */ /* 0x000fe20008200404 */
[----:B------:R-:W-:Y:S07]  /*28990*/  @!P5 ARRIVES.LDGSTSBAR.64.TRANSCNT [UR4+0x38830] ;  /* 0x03883000ff00d9b0 */ /* 0x000fee0008000a84 */
[----:B------:R-:W-:Y:S05]  /*289a0*/  @P0 BRA.U.ANY `(.L_x_770) ;  /* 0xfffffffd00e80947 */ /* 0x000fea000393ffff */
[----:B------:R-:W-:Y:S01]  /*289b0*/  NOP ;  /* 0x0000000000007918 */ /* 0x000fe20000000000 */
[----:B-1----:R-:W-:-:S05]  /*289c0*/  IMAD.U32 R2, RZ, RZ, UR37 ;  /* 0x00000025ff027e24 */ /* 0x002fca000f8e00ff */
[----:B------:R-:W-:-:S13]  /*289d0*/  ISETP.NE.AND P6, PT, R2, 0x3, PT ;  /* 0x000000030200780c */ /* 0x000fda0003fc5270 */
[----:B------:R-:W-:Y:S05]  /*289e0*/  @!P6 BRA `(.L_x_771) ;  /* 0x000000000004e947 */ /* 0x000fea0003800000 */
[----:B------:R-:W-:Y:S01]  /*289f0*/  BPT.TRAP 0x1 ;  /* 0x000000040000795c */ /* 0x000fe20000300000 */
.L_x_771:
[----:B------:R1:W-:Y:S01]  /*28a00*/  SYNCS.ARRIVE.TRANS64.A1T0 RZ, [R6+URZ+0x38830], RZ ;  /* 0x038830ff06ff79a7 */ /* 0x0003e2000810003f */
[----:B------:R-:W-:Y:S05]  /*28a10*/  @!P6 BRA `(.L_x_772) ;  /* 0x000000000004e947 */ /* 0x000fea0003800000 */
[----:B------:R-:W-:Y:S01]  /*28a20*/  BPT.TRAP 0x1 ;  /* 0x000000040000795c */ /* 0x000fe20000300000 */
.L_x_772:
[----:B------:R-:W-:Y:S01]  /*28a30*/  SHF.L.U32 R2, R20, 0x1f, RZ ;  /* 0x0000001f14027819 */ /* 0x000fe200000006ff */
[----:B-1----:R-:W-:Y:S01]  /*28a40*/  IMAD R6, R7, 0x8, R16 ;  /* 0x0000000807067824 */ /* 0x002fe200078e0210 */
[----:B------:R-:W-:Y:S03]  /*28a50*/  BSSY B1, `(.L_x_773) ;  /* 0x0000003000017945 */ /* 0x000fe60003800000 */
[----:B------:R-:W1:Y:S02]  /*28a60*/  SYNCS.PHASECHK.TRANS64.TRYWAIT P0, [R6+URZ+0x38860], R2 ;  /* 0x03886002060075a7 */ /* 0x000e64000800017f */
[----:B-1----:R-:W-:Y:S05]  /*28a70*/  @!P0 BRA `(.L_x_774) ;  /* 0x0000004c00f08947 */ /* 0x002fea0003800000 */
.L_x_921:
[----:B------:R-:W-:Y:S05]  /*28a80*/  BSYNC B1 ;  /* 0x0000000000017941 */ /* 0x000fea0003800000 */
.L_x_773:
[----:B0-----:R-:W2:Y:S01]  /*28a90*/  LDL R8, [R1+0x8] ;  /* 0x0000080001087983 */ /* 0x001ea20000100800 */
        /* <DEDUP_REMOVED lines=9> */
[----:B------:R-:W-:Y:S01]  /*28b30*/  IMAD R7, R7, 0x2, R16 ;  /* 0x0000000207077824 */ /* 0x000fe200078e0210 */
[----:B------:R-:W-:Y:S02]  /*28b40*/  ULDC.64 UR4, c[0x0][0x208] ;  /* 0x0000820000047ab9 */ /* 0x000fe40000000a00 */
[----:B------:R-:W1:Y:S01]  /*28b50*/  SHFL.IDX PT, R3, R19, RZ, 0x181f ;  /* 0x00181fff13037589 */ /* 0x000e6200000e0000 */
[----:B0-----:R-:W-:-:S05]  /*28b60*/  IADD3 R2, P0, R2, R0, RZ ;  /* 0x0000000002027210 */ /* 0x001fca0007f1e0ff */
[----:B-1----:R-:W-:Y:S01]  /*28b70*/  IMAD.X R3, RZ, RZ, R3, P0 ;  /* 0x000000ffff037224 */ /* 0x002fe200000e0603 */
[----:B------:R-:W-:-:S13]  /*28b80*/  ISETP.LT.OR P0, PT, R8, 0x1, P4 ;  /* 0x000000010800780c */ /* 0x000fda0002701670 */
[----:B------:R-:W-:Y:S01]  /*28b90*/  @!PT LDS RZ, [RZ] ;  /* 0x00000000fffff984 */ /* 0x000fe20000000800 */
        /* <DEDUP_REMOVED lines=44> */
[----:B0-2---:R0:W1:Y:S02]  /*28e60*/  SHFL.IDX PT, R2, R17, 0x4, 0x181f ;  /* 0x00981f0011027f89 */ /* 0x00506400000e0000 */
.L_x_933:
[----:B-1----:R-:W-:Y:S01]  /*28e70*/  IADD3 R2, P0, R2, R0, RZ ;  /* 0x0000000002027210 */ /* 0x002fe20007f1e0ff */
[----:B------:R-:W-:Y:S01]  /*28e80*/  ULDC.64 UR4, c[0x0][0x208] ;  /* 0x0000820000047ab9 */ /* 0x000fe20000000a00 */
[----:B------:R-:W-:-:S03]  /*28e90*/  ULDC.64 UR6, c[0x0][0x318] ;  /* 0x0000c60000067ab9 */ /* 0x000fc60000000a00 */
        /* <DEDUP_REMOVED lines=12> */
[----:B------:R-:W-:Y:S02]  /*28f60*/  ULDC.64 UR4, c[0x0][0x328] ;  /* 0x0000ca0000047ab9 */ /* 0x000fe40000000a00 */
[----:B------:R-:W-:-:S04]  /*28f70*/  IMAD R0, R21, UR4, RZ ;  /* 0x0000000415007c24 */ /* 0x000fc8000f8e02ff */
[C---:B------:R-:W-:Y:S01]  /*28f80*/  IMAD R9, R5.reuse, UR5, R0 ;  /* 0x0000000505097c24 */ /* 0x040fe2000f8e0200 */
[----:B------:R-:W-:Y:S01]  /*28f90*/  NOP ;  /* 0x0000000000007918 */ /* 0x000fe20000000000 */
[----:B-1----:R-:W-:Y:S01]  /*28fa0*/  IMAD.WIDE.U32 R2, R5, UR4, RZ ;  /* 0x0000000405027c25 */ /* 0x002fe2000f8e00ff */
        /* <DEDUP_REMOVED lines=9> */
[----:B0-----:R-:W-:-:S04]  /*29040*/  LEA R17, P0, R2, UR6, 0x1 ;  /* 0x0000000602117c11 */ /* 0x001fc8000f8008ff */
[----:B------:R-:W-:Y:S02]  /*29050*/  LEA.HI.X R19, R2, UR7, R3, 0x1, P0 ;  /* 0x0000000702137c11 */ /* 0x000fe400080f0c03 */
[----:B------:R-:W-:-:S13]  /*29060*/  PLOP3.LUT P0, PT, PT, PT, PT, 0x80, 0x0 ;  /* 0x000000000000781c */ /* 0x000fda0003f0f070 */
.L_x_776:
        /* <DEDUP_REMOVED lines=11> */
.L_x_777:
[----:B------:R-:W2:Y:S01]  /*29120*/  LDL R2, [R1+0xc] ;  /* 0x00000c0001027983 */ /* 0x000ea20000100800 */
[----:B------:R3:W-:Y:S01]  /*29130*/  SYNCS.ARRIVE.TRANS64.A1T0 RZ, [R6+URZ+0x38850], RZ ;  /* 0x038850ff06ff79a7 */ /* 0x0007e2000810003f */
[C---:B------:R-:W-:Y:S01]  /*29140*/  VIADD R0, R22.reuse, 0xffffffff ;  /* 0xffffffff16007836 */ /* 0x040fe20000000000 */
[----:B------:R-:W-:Y:S01]  /*29150*/  MOV R20, R29 ;  /* 0x0000001d00147202 */ /* 0x000fe20000000f00 */
[----:B------:R-:W-:Y:S02]  /*29160*/  IMAD.MOV.U32 R7, RZ, RZ, R23 ;  /* 0x000000ffff077224 */ /* 0x000fe400078e0017 */
[----:B------:R-:W-:Y:S01]  /*29170*/  IMAD.MOV.U32 R31, RZ, RZ, R22 ;  /* 0x000000ffff1f7224 */ /* 0x000fe200078e0016 */
[----:B--2---:R-:W-:-:S13]  /*29180*/  ISETP.GT.AND P0, PT, R22, R2, PT ;  /* 0x000000021600720c */ /* 0x004fda0003f04270 */
[----:B---3--:R-:W-:Y:S05]  /*29190*/  @P0 BRA `(.L_x_778) ;  /* 0xffffffec00cc0947 */ /* 0x008fea000383ffff */
.L_x_765:
[----:B------:R-:W-:Y:S05]  /*291a0*/  BSYNC B0 ;  /* 0x0000000000007941 */ /* 0x000fea0003800000 */
.L_x_764:
[----:B------:R-:W2:Y:S01]  /*291b0*/  S2R R2, SR_TID.X ;  /* 0x0000000000027919 */ /* 0x000ea20000002100 */
[----:B------:R-:W-:Y:S01]  /*291c0*/  BSSY B0, `(.L_x_779) ;  /* 0x0000011000007945 */ /* 0x000fe20003800000 */
[----:B--2---:R-:W-:-:S04]  /*291d0*/  LOP3.LUT R2, R2, 0x7f, RZ, 0xc0, !PT ;  /* 0x0000007f02027812 */ /* 0x004fc800078ec0ff */
[----:B------:R-:W-:-:S13]  /*291e0*/  ISETP.NE.AND P0, PT, R2, RZ, PT ;  /* 0x000000ff0200720c */ /* 0x000fda0003f05270 */
[----:B------:R-:W-:Y:S05]  /*291f0*/  @P0 BRA `(.L_x_780) ;  /* 0x0000000000340947 */ /* 0x000fea0003800000 */
[----:B------:R-:W2:Y:S01]  /*29200*/  S2R R5, SR_LANEID ;  /* 0x0000000000057919 */ /* 0x000ea20000000000 */
[----:B------:R-:W-:Y:S01]  /*29210*/  VOTEU.ANY UR4, UPT, PT ;  /* 0x0000000000047886 */ /* 0x000fe200038e0100 */
[----:B0-----:R-:W0:Y:S01]  /*29220*/  LDC.64 R2, c[0x0][0xc60] ;  /* 0x00031800ff027b82 */ /* 0x001e220000000a00 */
[----:B------:R-:W2:Y:S01]  /*29230*/  FLO.U32 R0, UR4 ;  /* 0x0000000400007d00 */ /* 0x000ea200080e0000 */
[----:B------:R-:W-:Y:S01]  /*29240*/  ULDC.64 UR6, c[0x0][0x208] ;  /* 0x0000820000067ab9 */ /* 0x000fe20000000a00 */
[----:B--2---:R-:W-:-:S06]  /*29250*/  ISETP.EQ.U32.AND P0, PT, R0, R5, PT ;  /* 0x000000050000720c */ /* 0x004fcc0003f02070 */
[----:B------:R-:W0:Y:S07]  /*29260*/  POPC R5, UR4 ;  /* 0x0000000400057d09 */ /* 0x000e2e0008000000 */
[----:B0-----:R-:W2:Y:S01]  /*29270*/  @P0 ATOMG.E.ADD.STRONG.GPU PT, R3, desc[UR6][R2.64], R5 ;  /* 0x00000005020309a8 */ /* 0x001ea200081ee1c6 */
[----:B------:R-:W0:Y:S02]  /*29280*/  S2R R4, SR_LTMASK ;  /* 0x0000000000047919 */ /* 0x000e240000003900 */
[----:B0-----:R-:W-:-:S04]  /*29290*/  LOP3.LUT R4, R4, UR4, RZ, 0xc0, !PT ;  /* 0x0000000404047c12 */ /* 0x001fc8000f8ec0ff */
[----:B-1----:R-:W0:Y:S01]  /*292a0*/  POPC R7, R4 ;  /* 0x0000000400077309 */ /* 0x002e220000000000 */
[----:B--2---:R-:W0:Y:S02]  /*292b0*/  SHFL.IDX PT, R0, R3, R0, 0x1f ;  /* 0x00001f0003007589 */ /* 0x004e2400000e0000 */
[----:B0-----:R-:W-:-:S07]  /*292c0*/  IADD3 R24, R0, UR36, R7 ;  /* 0x0000002400187c10 */ /* 0x001fce000fffe007 */
.L_x_780:
[----:B------:R-:W-:Y:S05]  /*292d0*/  BSYNC B0 ;  /* 0x0000000000007941 */ /* 0x000fea0003800000 */
.L_x_779:
[----:B------:R-:W-:-:S05]  /*292e0*/  IMAD.U32 R0, RZ, RZ, UR37 ;  /* 0x00000025ff007e24 */ /* 0x000fca000f8e00ff */
[----:B------:R-:W-:-:S13]  /*292f0*/  ISETP.NE.AND P0, PT, R0, 0x3, PT ;  /* 0x000000030000780c */ /* 0x000fda0003f05270 */
[----:B------:R-:W-:Y:S05]  /*29300*/  @!P0 BRA `(.L_x_781) ;  /* 0x0000000000048947 */ /* 0x000fea0003800000 */
[----:B------:R-:W-:Y:S01]  /*29310*/  BPT.TRAP 0x1 ;  /* 0x000000040000795c */ /* 0x000fe20000300000 */
.L_x_781:
[----:B------:R-:W2:Y:S01]  /*29320*/  LDL.LU R0, [R1+0x8] ;  /* 0x0000080001007983 */ /* 0x000ea20000300800 */
[----:B------:R-:W-:Y:S01]  /*29330*/  IMAD R4, R23, 0x8, R16 ;  /* 0x0000000817047824 */ /* 0x000fe200078e0210 */
[----:B0-----:R-:W-:Y:S01]  /*29340*/  SHF.L.U32 R3, R29, 0x1f, RZ ;  /* 0x0000001f1d037819 */ /* 0x001fe200000006ff */
[----:B------:R-:W-:Y:S03]  /*29350*/  BSSY B0, `(.L_x_782) ;  /* 0x0000004000007945 */ /* 0x000fe60003800000 */
[----:B------:R-:W0:Y:S01]  /*29360*/  SYNCS.PHASECHK.TRANS64.TRYWAIT P0, [R4+URZ+0x38860], R3 ;  /* 0x03886003040075a7 */ /* 0x000e22000800017f */
[----:B--2---:R-:W-:Y:S01]  /*29370*/  IMAD R5, R22, -0x50, R0 ;  /* 0xffffffb016057824 */ /* 0x004fe200078e0200 */
[----:B0-----:R-:W-:Y:S06]  /*29380*/  @!P0 BRA `(.L_x_783) ;  /* 0x0000004c00a08947 */ /* 0x001fec0003800000 */
.L_x_934:
[----:B------:R-:W-:Y:S05]  /*29390*/  BSYNC B0 ;  /* 0x0000000000007941 */ /* 0x000fea0003800000 */
.L_x_782:
[----:B------:R-:W2:Y:S01]  /*293a0*/  S2R R0, SR_TID.X ;  /* 0x0000000000007919 */ /* 0x000ea20000002100 */
[----:B------:R-:W-:Y:S01]  /*293b0*/  UMOV UR4, 0xffffffff ;  /* 0xffffffff00047882 */ /* 0x000fe20000000000 */
[----:B-1----:R-:W-:Y:S01]  /*293c0*/  IMAD R7, R23, 0x5000, R33 ;  /* 0x0000500017077824 */ /* 0x002fe200078e0221 */
[----:B--2---:R-:W-:-:S04]  /*293d0*/  LOP3.LUT R0, R0, 0x7f, RZ, 0xc0, !PT ;  /* 0x0000007f00007812 */ /* 0x004fc800078ec0ff */
[----:B------:R-:W-:-:S05]  /*293e0*/  SHF.R.U32.HI R0, RZ, 0x3, R0 ;  /* 0x00000003ff007819 */ /* 0x000fca0000011600 */
[----:B------:R-:W-:Y:S01]  /*293f0*/  IMAD.IADD R5, R5, 0x1, -R0 ;  /* 0x0000000105057824 */ /* 0x000fe200078e0a00 */
[----:B------:R-:W-:Y:S06]  /*29400*/  BRA.DIV UR4, `(.L_x_784) ;  /* 0x0000004e04947947 */ /* 0x000fec000b800000 */
[----:B------:R-:W1:Y:S01]  /*29410*/  SHFL.IDX PT, R14, R17, RZ, 0x181f ;  /* 0x00181fff110e7589 */ /* 0x000e6200000e0000 */
[----:B------:R-:W-:Y:S01]  /*29420*/  ULDC UR4, c[0x0][0x2f4] ;  /* 0x0000bd0000047ab9 */ /* 0x000fe20000000800 */
[C---:B------:R-:W-:Y:S01]  /*29430*/  IMAD.SHL.U32 R8, R34.reuse, 0x2, RZ ;  /* 0x0000000222087824 */ /* 0x040fe200078e00ff */
[C---:B------:R-:W-:Y:S01]  /*29440*/  ISETP.GE.AND P3, PT, R34.reuse, UR4, PT ;  /* 0x0000000422007c0c */ /* 0x040fe2000bf66270 */
[----:B0-----:R-:W0:Y:S01]  /*29450*/  SHFL.IDX PT, R3, R19, RZ, 0x181f ;  /* 0x00181fff13037589 */ /* 0x001e2200000e0000 */
[----:B------:R-:W-:Y:S01]  /*29460*/  LOP3.LUT R2, R34, 0x40, RZ, 0xfc, !PT ;  /* 0x0000004022027812 */ /* 0x000fe200078efcff */
[----:B------:R-:W-:Y:S01]  /*29470*/  IMAD R0, R7, 0x2, R16 ;  /* 0x0000000207007824 */ /* 0x000fe200078e0210 */
[----:B------:R-:W-:Y:S01]  /*29480*/  ISETP.LT.OR P4, PT, R5, 0x1, P3 ;  /* 0x000000010500780c */ /* 0x000fe20001f81670 */
[----:B------:R-:W-:Y:S01]  /*29490*/  ULDC.64 UR6, c[0x0][0x208] ;  /* 0x0000820000067ab9 */ /* 0x000fe20000000a00 */
[----:B------:R-:W-:Y:S02]  /*294a0*/  ISETP.GE.AND P2, PT, R2, UR4, PT ;  /* 0x0000000402007c0c */ /* 0x000fe4000bf46270 */
[----:B------:R-:W-:-:S04]  /*294b0*/  LOP3.LUT R2, R34, 0x80, RZ, 0xfc, !PT ;  /* 0x0000008022027812 */ /* 0x000fc800078efcff */
[----:B------:R-:W-:Y:S02]  /*294c0*/  ISETP.GE.AND P1, PT, R2, UR4, PT ;  /* 0x0000000402007c0c */ /* 0x000fe4000bf26270 */
[----:B-1----:R-:W-:Y:S02]  /*294d0*/  IADD3 R6, P0, R14, R8, RZ ;  /* 0x000000080e067210 */ /* 0x002fe40007f1e0ff */
[----:B------:R-:W1:Y:S03]  /*294e0*/  SHFL.IDX PT, R14, R17, 0x1, 0x181f ;  /* 0x00381f00110e7f89 */ /* 0x000e6600000e0000 */
[----:B0-----:R-:W-:Y:S01]  /*294f0*/  IMAD.X R7, RZ, RZ, R3, P0 ;  /* 0x000000ffff077224 */ /* 0x001fe200000e0603 */
[C---:B------:R-:W-:Y:S01]  /*29500*/  ISETP.LT.OR P0, PT, R5.reuse, 0x1, P2 ;  /* 0x000000010500780c */ /* 0x040fe20001701670 */
[----:B------:R-:W0:Y:S04]  /*29510*/  SHFL.IDX PT, R3, R19, 0x1, 0x181f ;  /* 0x00381f0013037f89 */ /* 0x000e2800000e0000 */
[----:B------:R-:W-:Y:S01]  /*29520*/  LDGSTS.E.BYPASS.LTC128B.128 [R0+0x400], desc[UR6][R6.64], !P4 ;  /* 0x0040000006007fae */ /* 0x000fe2000e101d46 */
[----:B------:R-:W-:-:S07]  /*29530*/  ISETP.LT.OR P4, PT, R5, 0x1, P1 ;  /* 0x000000010500780c */ /* 0x000fce0000f81670 */
[----:B------:R-:W-:Y:S01]  /*29540*/  LDGSTS.E.BYPASS.LTC128B.128 [R0+0x2c00], desc[UR6][R6.64+0x80], !P0 ;  /* 0x02c0008006007fae */ /* 0x000fe2000c101d46 */
[----:B------:R-:W-:-:S05]  /*29550*/  ISETP.GE.AND P0, PT, R37, UR4, PT ;  /* 0x0000000425007c0c */ /* 0x000fca000bf06270 */
[----:B------:R-:W-:Y:S01]  /*29560*/  LDGSTS.E.BYPASS.LTC128B.128 [R0+0x5400], desc[UR6][R6.64+0x100], !P4 ;  /* 0x0540010006007fae */ /* 0x000fe2000e101d46 */
[----:B------:R-:W-:-:S13]  /*29570*/  ISETP.LT.OR P4, PT, R5, 0x1, P0 ;  /* 0x000000010500780c */ /* 0x000fda0000781670 */
[----:B------:R2:W-:Y:S01]  /*29580*/  LDGSTS.E.BYPASS.LTC128B.128 [R0+0x7c00], desc[UR6][R6.64+0x180], !P4 ;  /* 0x07c0018006007fae */ /* 0x0005e2000e101d46 */
[----:B-1----:R-:W-:-:S03]  /*29590*/  IADD3 R2, P4, R14, R8, RZ ;  /* 0x000000080e027210 */ /* 0x002fc60007f9e0ff */
[----:B------:R-:W1:Y:S02]  /*295a0*/  SHFL.IDX PT, R14, R17, 0x2, 0x181f ;  /* 0x00581f00110e7f89 */ /* 0x000e6400000e0000 */
[----:B0-----:R-:W-:Y:S01]  /*295b0*/  IMAD.X R3, RZ, RZ, R3, P4 ;  /* 0x000000ffff037224 */ /* 0x001fe200020e0603 */
[----:B------:R-:W-:Y:S01]  /*295c0*/  ISETP.LT.OR P4, PT, R5, 0x11, P3 ;  /* 0x000000110500780c */ /* 0x000fe20001f81670 */
[----:B--2---:R-:W0:-:S12]  /*295d0*/  SHFL.IDX PT, R7, R19, 0x2, 0x181f ;  /* 0x00581f0013077f89 */ /* 0x004e1800000e0000 */
[----:B------:R-:W-:Y:S01]  /*295e0*/  LDGSTS.E.BYPASS.LTC128B.128 [R0+0xc00], desc[UR6][R2.64], !P4 ;  /* 0x00c0000002007fae */ /* 0x000fe2000e101d46 */
[----:B------:R-:W-:-:S13]  /*295f0*/  ISETP.LT.OR P4, PT, R5, 0x11, P2 ;  /* 0x000000110500780c */ /* 0x000fda0001781670 */
[----:B------:R-:W-:Y:S01]  /*29600*/  LDGSTS.E.BYPASS.LTC128B.128 [R0+0x3400], desc[UR6][R2.64+0x80], !P4 ;  /* 0x0340008002007fae */ /* 0x000fe2000e101d46 */
[----:B------:R-:W-:-:S13]  /*29610*/  ISETP.LT.OR P4, PT, R5, 0x11, P1 ;  /* 0x000000110500780c */ /* 0x000fda0000f81670 */
[----:B------:R-:W-:Y:S01]  /*29620*/  LDGSTS.E.BYPASS.LTC128B.128 [R0+0x5c00], desc[UR6][R2.64+0x100], !P4 ;  /* 0x05c0010002007fae */ /* 0x000fe2000e101d46 */
[----:B------:R-:W-:-:S13]  /*29630*/  ISETP.LT.OR P4, PT, R5, 0x11, P0 ;  /* 0x000000110500780c */ /* 0x000fda0000781670 */
[----:B------:R2:W-:Y:S01]  /*29640*/  LDGSTS.E.BYPASS.LTC128B.128 [R0+0x8400], desc[UR6][R2.64+0x180], !P4 ;  /* 0x0840018002007fae */ /* 0x0005e2000e101d46 */
[----:B-1----:R-:W-:-:S03]  /*29650*/  IADD3 R6, P4, R14, R8, RZ ;  /* 0x000000080e067210 */ /* 0x002fc60007f9e0ff */
[----:B------:R-:W1:Y:S02]  /*29660*/  SHFL.IDX PT, R14, R17, 0x3, 0x181f ;  /* 0x00781f00110e7f89 */ /* 0x000e6400000e0000 */
[----:B0-----:R-:W-:Y:S01]  /*29670*/  IMAD.X R7, RZ, RZ, R7, P4 ;  /* 0x000000ffff077224 */ /* 0x001fe200020e0607 */
[C---:B------:R-:W-:Y:S01]  /*29680*/  ISETP.LT.OR P4, PT, R5.reuse, 0x21, P3 ;  /* 0x000000210500780c */ /* 0x040fe20001f81670 */
[----:B--2---:R-:W0:Y:S04]  /*29690*/  SHFL.IDX PT, R3, R19, 0x3, 0x181f ;  /* 0x00781f0013037f89 */ /* 0x004e2800000e0000 */
[----:B------:R-:W2:Y:S08]  /*296a0*/  SHFL.IDX PT, R19, R19, 0x4, 0x181f ;  /* 0x00981f0013137f89 */ /* 0x000eb000000e0000 */
[----:B------:R3:W-:Y:S01]  /*296b0*/  LDGSTS.E.BYPASS.LTC128B.128 [R0+0x1400], desc[UR6][R6.64], !P4 ;  /* 0x0140000006007fae */ /* 0x0007e2000e101d46 */
[----:B------:R-:W-:-:S13]  /*296c0*/  ISETP.LT.OR P4, PT, R5, 0x21, P2 ;  /* 0x000000210500780c */ /* 0x000fda0001781670 */
[----:B------:R3:W-:Y:S01]  /*296d0*/  LDGSTS.E.BYPASS.LTC128B.128 [R0+0x3c00], desc[UR6][R6.64+0x80], !P4 ;  /* 0x03c0008006007fae */ /* 0x0007e2000e101d46 */
[----:B------:R-:W-:-:S13]  /*296e0*/  ISETP.LT.OR P4, PT, R5, 0x21, P1 ;  /* 0x000000210500780c */ /* 0x000fda0000f81670 */
[----:B------:R3:W-:Y:S01]  /*296f0*/  LDGSTS.E.BYPASS.LTC128B.128 [R0+0x6400], desc[UR6][R6.64+0x100], !P4 ;  /* 0x0640010006007fae */ /* 0x0007e2000e101d46 */
[----:B------:R-:W-:-:S13]  /*29700*/  ISETP.LT.OR P4, PT, R5, 0x21, P0 ;  /* 0x000000210500780c */ /* 0x000fda0000781670 */
[----:B------:R3:W-:Y:S01]  /*29710*/  LDGSTS.E.BYPASS.LTC128B.128 [R0+0x8c00], desc[UR6][R6.64+0x180], !P4 ;  /* 0x08c0018006007fae */ /* 0x0007e2000e101d46 */
[----:B-1----:R-:W-:-:S03]  /*29720*/  IADD3 R2, P4, R14, R8, RZ ;  /* 0x000000080e027210 */ /* 0x002fc60007f9e0ff */
[----:B------:R3:W1:Y:S02]  /*29730*/  SHFL.IDX PT, R14, R17, 0x4, 0x181f ;  /* 0x00981f00110e7f89 */ /* 0x00066400000e0000 */
[----:B0-----:R-:W-:Y:S01]  /*29740*/  IMAD.X R3, RZ, RZ, R3, P4 ;  /* 0x000000ffff037224 */ /* 0x001fe200020e0603 */
[----:B------:R-:W-:-:S13]  /*29750*/  ISETP.LT.OR P4, PT, R5, 0x31, P3 ;  /* 0x000000310500780c */ /* 0x000fda0001f81670 */
[----:B------:R3:W-:Y:S01]  /*29760*/  LDGSTS.E.BYPASS.LTC128B.128 [R0+0x1c00], desc[UR6][R2.64], !P4 ;  /* 0x01c0000002007fae */ /* 0x0007e2000e101d46 */
[----:B------:R-:W-:-:S13]  /*29770*/  ISETP.LT.OR P4, PT, R5, 0x31, P2 ;  /* 0x000000310500780c */ /* 0x000fda0001781670 */
[----:B------:R3:W-:Y:S01]  /*29780*/  LDGSTS.E.BYPASS.LTC128B.128 [R0+0x4400], desc[UR6][R2.64+0x80], !P4 ;  /* 0x0440008002007fae */ /* 0x0007e2000e101d46 */
[----:B------:R-:W-:-:S13]  /*29790*/  ISETP.LT.OR P4, PT, R5, 0x31, P1 ;  /* 0x000000310500780c */ /* 0x000fda0000f81670 */
[----:B------:R3:W-:Y:S01]  /*297a0*/  LDGSTS.E.BYPASS.LTC128B.128 [R0+0x6c00], desc[UR6][R2.64+0x100], !P4 ;  /* 0x06c0010002007fae */ /* 0x0007e2000e101d46 */
[----:B------:R-:W-:-:S13]  /*297b0*/  ISETP.LT.OR P4, PT, R5, 0x31, P0 ;  /* 0x000000310500780c */ /* 0x000fda0000781670 */
[----:B-12---:R3:W-:Y:S02]  /*297c0*/  LDGSTS.E.BYPASS.LTC128B.128 [R0+0x9400], desc[UR6][R2.64+0x180], !P4 ;  /* 0x0940018002007fae */ /* 0x0067e4000e101d46 */
.L_x_946:
[C---:B------:R-:W-:Y:S01]  /*297d0*/  ISETP.LT.OR P3, PT, R5.reuse, 0x41, P3 ;  /* 0x000000410500780c */ /* 0x040fe20001f61670 */
[----:B------:R-:W-:Y:S01]  /*297e0*/  ULDC.64 UR4, c[0x0][0x208] ;  /* 0x0000820000047ab9 */ /* 0x000fe20000000a00 */
[C---:B------:R-:W-:Y:S02]  /*297f0*/  ISETP.LT.OR P2, PT, R5.reuse, 0x41, P2 ;  /* 0x000000410500780c */ /* 0x040fe40001741670 */
[C---:B------:R-:W-:Y:S02]  /*29800*/  ISETP.LT.OR P1, PT, R5.reuse, 0x41, P1 ;  /* 0x000000410500780c */ /* 0x040fe40000f21670 */
[----:B---3--:R-:W-:Y:S02]  /*29810*/  IADD3 R2, P4, R14, R8, RZ ;  /* 0x000000080e027210 */ /* 0x008fe40007f9e0ff */
        /* <DEDUP_REMOVED lines=11> */
.L_x_785:
[----:B------:R-:W-:Y:S02]  /*298d0*/  PLOP3.LUT P1, PT, P1, P0, PT, 0xa2, 0x0 ;  /* 0x000000000000781c */ /* 0x000fe40000f21472 */
[----:B------:R-:W-:-:S08]  /*298e0*/  @P0 R2UR P1, UR4, R4 ;  /* 0x00000000040402ca */ /* 0x000fd00000020000 */
[----:B------:R-:W-:-:S05]  /*298f0*/  @P0 PLOP3.LUT P0, PT, P1, PT, PT, 0x80, 0x0 ;  /* 0x000000000000081c */ /* 0x000fca0000f0f070 */
[----:B------:R-:W-:Y:S01]  /*29900*/  @!P1 SYNCS.ARRIVE.TRANS64.RED.A0T1 RZ, [UR4+0x38850], RZ ;  /* 0x038850ffffff99a7 */ /* 0x000fe20008200404 */
[----:B------:R-:W-:Y:S07]  /*29910*/  @!P1 ARRIVES.LDGSTSBAR.64.TRANSCNT [UR4+0x38850] ;  /* 0x03885000ff0099b0 */ /* 0x000fee0008000a84 */
[----:B------:R-:W-:Y:S05]  /*29920*/  @P0 BRA.U.ANY `(.L_x_785) ;  /* 0xfffffffd00e80947 */ /* 0x000fea000393ffff */
[----:B------:R-:W-:Y:S01]  /*29930*/  NOP ;  /* 0x0000000000007918 */ /* 0x000fe20000000000 */
[----:B0-----:R-:W-:-:S05]  /*29940*/  IMAD.U32 R0, RZ, RZ, UR37 ;  /* 0x00000025ff007e24 */ /* 0x001fca000f8e00ff */
[----:B------:R-:W-:-:S13]  /*29950*/  ISETP.NE.AND P2, PT, R0, 0x3, PT ;  /* 0x000000030000780c */ /* 0x000fda0003f45270 */
[----:B------:R-:W-:Y:S05]  /*29960*/  @!P2 BRA `(.L_x_786) ;  /* 0x000000000004a947 */ /* 0x000fea0003800000 */
[----:B------:R-:W-:Y:S01]  /*29970*/  BPT.TRAP 0x1 ;  /* 0x000000040000795c */ /* 0x000fe20000300000 */
.L_x_786:
[----:B------:R0:W-:Y:S01]  /*29980*/  SYNCS.ARRIVE.TRANS64.A1T0 RZ, [R4+URZ+0x38850], RZ ;  /* 0x038850ff04ff79a7 */ /* 0x0001e2000810003f */
[----:B------:R-:W-:-:S05]  /*29990*/  VIADD R23, R23, 0x1 ;  /* 0x0000000117177836 */ /* 0x000fca0000000000 */
[----:B------:R-:W-:-:S04]  /*299a0*/  ISETP.NE.AND P0, PT, R23, 0x2, PT ;  /* 0x000000021700780c */ /* 0x000fc80003f05270 */
[----:B------:R-:W-:Y:S02]  /*299b0*/  SEL R0, RZ, 0x1, P0 ;  /* 0x00000001ff007807 */ /* 0x000fe40000000000 */
[----:B------:R-:W-:Y:S02]  /*299c0*/  SEL R23, R23, RZ, P0 ;  /* 0x000000ff17177207 */ /* 0x000fe40000000000 */
[----:B0-----:R-:W-:-:S07]  /*299d0*/  LOP3.LUT R29, R29, R0, RZ, 0x3c, !PT ;  /* 0x000000001d1d7212 */ /* 0x001fce00078e3cff */
.L_x_741:
[----:B------:R-:W-:Y:S05]  /*299e0*/  BSYNC B7 ;  /* 0x0000000000077941 */ /* 0x000fea0003800000 */
.L_x_739:
[----:B------:R-:W-:-:S13]  /*299f0*/  LOP3.LUT P0, RZ, R18, 0x40, RZ, 0xc0, !PT ;  /* 0x0000004012ff7812 */ /* 0x000fda000780c0ff */
[----:B------:R-:W-:Y:S05]  /*29a00*/  @!P0 BRA `(.L_x_787) ;  /* 0x0000000000248947 */ /* 0x000fea0003800000 */
[----:B------:R-:W-:Y:S05]  /*29a10*/  WARPSYNC.ALL ;  /* 0x0000000000007948 */ /* 0x000fea0003800000 */
[----:B------:R-:W1:Y:S08]  /*29a20*/  S2UR UR5, SR_CgaCtaId ;  /* 0x00000000000579c3 */ /* 0x000e700000008800 */
[----:B------:R-:W-:Y:S06]  /*29a30*/  BAR.SYNC.DEFER_BLOCKING 0x5, 0x180 ;  /* 0x0146000000007b1d */ /* 0x000fec0000010000 */
[----:B------:R-:W-:-:S02]  /*29a40*/  UMOV UR4, 0x400 ;  /* 0x0000040000047882 */ /* 0x000fc40000000000 */
[----:B-1----:R-:W-:-:S06]  /*29a50*/  ULEA UR4, UR5, UR4, 0x18 ;  /* 0x0000000405047291 */ /* 0x002fcc000f8ec03f */
[----:B0-----:R-:W-:-:S05]  /*29a60*/  IMAD.U32 R16, RZ, RZ, UR4 ;  /* 0x00000004ff107e24 */ /* 0x001fca000f8e00ff */
[----:B------:R0:W1:Y:S01]  /*29a70*/  LDS.128 R24, [R16+0x388d0] ;  /* 0x0388d00010187984 */ /* 0x0000620000000c00 */
[----:B------:R-:W-:Y:S06]  /*29a80*/  BAR.ARV 0x4, 0x180 ;  /* 0x0106000000007b1d */ /* 0x000fec0000002000 */
[----:B------:R-:W-:Y:S05]  /*29a90*/  BRA `(.L_x_788) ;  /* 0x0000000800d87947 */ /* 0x000fea0003800000 */
.L_x_787:
[----:B------:R-:W1:Y:S01]  /*29aa0*/  S2R R9, SR_TID.X ;  /* 0x0000000000097919 */ /* 0x000e620000002100 */
[----:B------:R-:W-:Y:S01]  /*29ab0*/  UMOV UR4, 0xffffffff ;  /* 0xffffffff00047882 */ /* 0x000fe20000000000 */
[----:B-1----:R-:W-:-:S04]  /*29ac0*/  LOP3.LUT R9, R9, 0x1f, RZ, 0xc0, !PT ;  /* 0x0000001f09097812 */ /* 0x002fc800078ec0ff */
[----:B------:R-:W-:Y:S01]  /*29ad0*/  ISETP.NE.AND P0, PT, R9, 0x1f, PT ;  /* 0x0000001f0900780c */ /* 0x000fe20003f05270 */
[----:B------:R-:W-:-:S12]  /*29ae0*/  BRA.DIV UR4, `(.L_x_789) ;  /* 0x0000004e04c87947 */ /* 0x000fd8000b800000 */
[----:B------:R-:W-:Y:S01]  /*29af0*/  IMAD.IADD R7, R27, 0x1, R9 ;  /* 0x000000011b077824 */ /* 0x000fe200078e0209 */
[----:B------:R-:W-:Y:S01]  /*29b00*/  ULDC UR4, c[0x0][0xc3c] ;  /* 0x00030f0000047ab9 */ /* 0x000fe20000000800 */
[----:B------:R-:W-:-:S03]  /*29b10*/  ULDC.64 UR6, c[0x0][0x208] ;  /* 0x0000820000067ab9 */ /* 0x000fc60000000a00 */
[----:B------:R-:W-:-:S13]  /*29b20*/  ISETP.GE.OR P1, PT, R7, UR4, !P0 ;  /* 0x0000000407007c0c */ /* 0x000fda000c726670 */
[----:B------:R-:W1:Y:S08]  /*29b30*/  @!P1 LDC.64 R2, c[0x0][0xc80] ;  /* 0x00032000ff029b82 */ /* 0x000e700000000a00 */
[----:B------:R-:W2:Y:S01]  /*29b40*/  @!P1 LDC.64 R4, c[0x0][0xc78] ;  /* 0x00031e00ff049b82 */ /* 0x000ea20000000a00 */
[----:B-1----:R-:W-:-:S05]  /*29b50*/  @!P1 IMAD.WIDE R2, R7, 0x4, R2 ;  /* 0x0000000407029825 */ /* 0x002fca00078e0202 */
[----:B------:R2:W3:Y:S02]  /*29b60*/  @!P1 LDG.E R6, desc[UR6][R2.64] ;  /* 0x0000000602069981 */ /* 0x0004e4000c1e1900 */
[----:B--2---:R-:W-:-:S05]  /*29b70*/  @!P1 IMAD.WIDE R2, R7, 0x4, R4 ;  /* 0x0000000407029825 */ /* 0x004fca00078e0204 */
[----:B------:R-:W2:Y:S01]  /*29b80*/  @!P1 LDG.E R5, desc[UR6][R2.64] ;  /* 0x0000000602059981 */ /* 0x000ea2000c1e1900 */
[----:B------:R-:W-:Y:S01]  /*29b90*/  IMAD.MOV.U32 R7, RZ, RZ, RZ ;  /* 0x000000ffff077224 */ /* 0x000fe200078e00ff */
[C---:B------:R-:W-:Y:S01]  /*29ba0*/  ISETP.GE.U32.AND P2, PT, R9.reuse, 0x2, PT ;  /* 0x000000020900780c */ /* 0x040fe20003f46070 */
[----:B------:R-:W-:Y:S01]  /*29bb0*/  IMAD.MOV.U32 R4, RZ, RZ, RZ ;  /* 0x000000ffff047224 */ /* 0x000fe200078e00ff */
[C---:B------:R-:W-:Y:S01]  /*29bc0*/  ISETP.GE.U32.AND P3, PT, R9.reuse, 0x4, PT ;  /* 0x000000040900780c */ /* 0x040fe20003f66070 */
[----:B------:R-:W-:Y:S01]  /*29bd0*/  SHFL.IDX PT, R0, R24, RZ, 0x1f ;  /* 0x00001fff18007589 */ /* 0x000fe200000e0000 */
[C---:B------:R-:W-:Y:S02]  /*29be0*/  ISETP.GE.U32.AND P4, PT, R9.reuse, 0x8, PT ;  /* 0x000000080900780c */ /* 0x040fe40003f86070 */
[----:B------:R-:W-:Y:S01]  /*29bf0*/  ISETP.GE.U32.AND P5, PT, R9, 0x10, PT ;  /* 0x000000100900780c */ /* 0x000fe20003fa6070 */
[----:B0-----:R-:W-:Y:S01]  /*29c00*/  SHFL.IDX PT, R8, R24, 0x1, 0x1f ;  /* 0x00201f0018087f89 */ /* 0x001fe200000e0000 */
[----:B---3--:R-:W-:-:S02]  /*29c10*/  @!P1 IMAD.MOV.U32 R7, RZ, RZ, R6 ;  /* 0x000000ffff079224 */ /* 0x008fc400078e0006 */
[----:B------:R-:W-:Y:S02]  /*29c20*/  IMAD.MOV.U32 R6, RZ, RZ, RZ ;  /* 0x000000ffff067224 */ /* 0x000fe400078e00ff */
[----:B--2---:R-:W-:Y:S01]  /*29c30*/  @!P1 IMAD.MOV.U32 R4, RZ, RZ, R5 ;  /* 0x000000ffff049224 */ /* 0x004fe200078e0005 */
        /* <DEDUP_REMOVED lines=18> */
.L_x_956:
[----:B------:R-:W-:Y:S02]  /*29d60*/  ULDC UR4, c[0x0][0xc38] ;  /* 0x00030e0000047ab9 */ /* 0x000fe40000000800 */
[----:B------:R-:W-:-:S04]  /*29d70*/  IMAD.U32 R5, RZ, RZ, UR4 ;  /* 0x00000004ff057e24 */ /* 0x000fc8000f8e00ff */
[----:B-1----:R-:W-:-:S04]  /*29d80*/  IMAD R14, R14, R5, RZ ;  /* 0x000000050e0e7224 */ /* 0x002fc800078e02ff */
[----:B------:R-:W-:-:S05]  /*29d90*/  IMAD.IADD R9, R8, 0x1, R14 ;  /* 0x0000000108097824 */ /* 0x000fca00078e020e */
[----:B------:R-:W-:-:S13]  /*29da0*/  ISETP.GT.AND P6, PT, R9, R0, PT ;  /* 0x000000000900720c */ /* 0x000fda0003fc4270 */
[----:B------:R-:W-:Y:S05]  /*29db0*/  @P6 BRA `(.L_x_790) ;  /* 0x0000000000a86947 */ /* 0x000fea0003800000 */
.L_x_793:
[----:B0-----:R-:W0:Y:S01]  /*29dc0*/  LDC R2, c[0x0][0xc3c] ;  /* 0x00030f00ff027b82 */ /* 0x001e220000000800 */
[----:B------:R-:W-:-:S05]  /*29dd0*/  VIADD R27, R27, 0x1f ;  /* 0x0000001f1b1b7836 */ /* 0x000fca0000000000 */
[----:B0-----:R-:W-:-:S13]  /*29de0*/  ISETP.GE.AND P6, PT, R27, R2, PT ;  /* 0x000000021b00720c */ /* 0x001fda0003fc6270 */
[----:B------:R-:W-:Y:S05]  /*29df0*/  @P6 BRA `(.L_x_791) ;  /* 0x0000000400bc6947 */ /* 0x000fea0003800000 */
[----:B------:R-:W0:Y:S01]  /*29e00*/  S2R R3, SR_TID.X ;  /* 0x0000000000037919 */ /* 0x000e220000002100 */
[----:B------:R-:W-:Y:S01]  /*29e10*/  IMAD.MOV.U32 R7, RZ, RZ, RZ ;  /* 0x000000ffff077224 */ /* 0x000fe200078e00ff */
[----:B------:R-:W-:Y:S01]  /*29e20*/  ULDC.64 UR4, c[0x0][0x208] ;  /* 0x0000820000047ab9 */ /* 0x000fe20000000a00 */
        /* <DEDUP_REMOVED lines=29> */
.L_x_964:
[----:B------:R-:W-:Y:S02]  /*2a000*/  ULDC UR4, c[0x0][0xc38] ;  /* 0x00030e0000047ab9 */ /* 0x000fe40000000800 */
[----:B------:R-:W-:-:S04]  /*2a010*/  IMAD.U32 R5, RZ, RZ, UR4 ;  /* 0x00000004ff057e24 */ /* 0x000fc8000f8e00ff */
[----:B-1----:R-:W-:-:S04]  /*2a020*/  IMAD R14, R14, R5, RZ ;  /* 0x000000050e0e7224 */ /* 0x002fc800078e02ff */
[----:B------:R-:W-:-:S05]  /*2a030*/  IMAD.IADD R9, R14, 0x1, R9 ;  /* 0x000000010e097824 */ /* 0x000fca00078e0209 */
[----:B------:R-:W-:-:S13]  /*2a040*/  ISETP.GT.AND P6, PT, R9, R0, PT ;  /* 0x000000000900720c */ /* 0x000fda0003fc4270 */
[----:B------:R-:W-:Y:S05]  /*2a050*/  @!P6 BRA `(.L_x_793) ;  /* 0xfffffffc0058e947 */ /* 0x000fea000383ffff */
.L_x_790:
        /* <DEDUP_REMOVED lines=9> */
.L_x_969:
[----:B------:R-:W-:-:S13]  /*2a0f0*/  ISETP.NE.AND P0, PT, R3, RZ, PT ;  /* 0x000000ff0300720c */ /* 0x000fda0003f05270 */
[----:B------:R-:W-:Y:S05]  /*2a100*/  @!P0 BRA `(.L_x_795) ;  /* 0x0000000000108947 */ /* 0x000fea0003800000 */
[----:B------:R-:W-:Y:S01]  /*2a110*/  UMOV UR4, 0xffffffff ;  /* 0xffffffff00047882 */ /* 0x000fe20000000000 */
[----:B------:R-:W-:Y:S02]  /*2a120*/  IADD3 R12, R8, -0x1, RZ ;  /* 0xffffffff080c7810 */ /* 0x000fe40007ffe0ff */
[----:B------:R-:W-:Y:S05]  /*2a130*/  BRA.DIV UR4, `(.L_x_796) ;  /* 0x0000005204887947 */ /* 0x000fea000b800000 */
[----:B------:R4:W0:Y:S02]  /*2a140*/  SHFL.IDX PT, R6, R2, R12, 0x1f ;  /* 0x00001f0c02067589 */ /* 0x00082400000e0000 */
.L_x_795:
        /* <DEDUP_REMOVED lines=9> */
[----:B0-----:R-:W-:-:S07]  /*2a1e0*/  VIADD R2, R11, 0xffffffe ;  /* 0x0ffffffe0b027836 */ /* 0x001fce0000000000 */
        /* <DEDUP_REMOVED lines=48> */
.L_x_791:
[----:B------:R-:W-:Y:S01]  /*2a4f0*/  UMOV UR4, URZ ;  /* 0x0000003f00047c82 */ /* 0x000fe20008000000 */
[----:B------:R-:W-:Y:S01]  /*2a500*/  UMOV UR5, URZ ;  /* 0x0000003f00057c82 */ /* 0x000fe20008000000 */
[----:B------:R-:W-:Y:S01]  /*2a510*/  ULDC UR6, c[0x0][0xc3c] ;  /* 0x00030f0000067ab9 */ /* 0x000fe20000000800 */
[----:B------:R-:W-:Y:S02]  /*2a520*/  IMAD.MOV.U32 R24, RZ, RZ, R0 ;  /* 0x000000ffff187224 */ /* 0x000fe400078e0000 */
[----:B------:R-:W-:Y:S02]  /*2a530*/  IMAD.U32 R25, RZ, RZ, UR4 ;  /* 0x00000004ff197e24 */ /* 0x000fe4000f8e00ff */
[----:B------:R-:W-:Y:S02]  /*2a540*/  IMAD.U32 R26, RZ, RZ, UR5 ;  /* 0x00000005ff1a7e24 */ /* 0x000fe4000f8e00ff */
[----:B------:R-:W-:-:S07]  /*2a550*/  IMAD.U32 R27, RZ, RZ, UR6 ;  /* 0x00000006ff1b7e24 */ /* 0x000fce000f8e00ff */
.L_x_797:
        /* <DEDUP_REMOVED lines=10> */
.L_x_788:
[----:B------:R-:W-:Y:S02]  /*2a600*/  ULDC UR4, c[0x0][0xc3c] ;  /* 0x00030f0000047ab9 */ /* 0x000fe40000000800 */
[----:B-1----:R-:W-:-:S13]  /*2a610*/  ISETP.GE.AND P0, PT, R27, UR4, PT ;  /* 0x000000041b007c0c */ /* 0x002fda000bf06270 */
[----:B------:R-:W-:Y:S05]  /*2a620*/  @!P0 BRA `(.L_x_798) ;  /* 0xffffff9400c08947 */ /* 0x000fea000383ffff */
[----:B------:R-:W-:Y:S05]  /*2a630*/  BSYNC B8 ;  /* 0x0000000000087941 */ /* 0x000fea0003800000 */
.L_x_687:
        /* <DEDUP_REMOVED lines=12> */
.L_x_972:
[----:B------:R-:W-:Y:S05]  /*2a700*/  BSYNC B0 ;  /* 0x0000000000007941 */ /* 0x000fea0003800000 */
.L_x_799:
[----:B------:R-:W-:-:S03]  /*2a710*/  UMOV UR4, 0xffffffff ;  /* 0xffffffff00047882 */ /* 0x000fc60000000000 */
[----:B------:R-:W-:Y:S05]  /*2a720*/  BRA.DIV UR4, `(.L_x_801) ;  /* 0x0000004e04487947 */ /* 0x000fea000b800000 */
[----:B-1----:R-:W1:Y:S02]  /*2a730*/  S2R R0, SR_TID.X ;  /* 0x0000000000007919 */ /* 0x002e640000002100 */
[----:B-1----:R-:W-:-:S04]  /*2a740*/  SHF.R.U32.HI R0, RZ, 0x5, R0 ;  /* 0x00000005ff007819 */ /* 0x002fc80000011600 */
[----:B------:R-:W-:-:S05]  /*2a750*/  LOP3.LUT R0, R0, 0x3, RZ, 0xc0, !PT ;  /* 0x0000000300007812 */ /* 0x000fca00078ec0ff */
[----:B------:R1:W3:Y:S02]  /*2a760*/  SHFL.IDX PT, R14, R0, RZ, 0x1f ;  /* 0x00001fff000e7589 */ /* 0x0002e400000e0000 */
.L_x_975:
[----:B---3--:R-:W-:-:S13]  /*2a770*/  ISETP.NE.AND P0, PT, R14, RZ, PT ;  /* 0x000000ff0e00720c */ /* 0x008fda0003f05270 */
[----:B------:R-:W-:Y:S05]  /*2a780*/  @P0 BRA `(.L_x_434) ;  /* 0x0000000000880947 */ /* 0x000fea0003800000 */
[----:B------:R-:W-:-:S03]  /*2a790*/  UMOV UR4, 0xffffffff ;  /* 0xffffffff00047882 */ /* 0x000fc60000000000 */
[----:B------:R-:W-:Y:S05]  /*2a7a0*/  BRA.DIV UR4, `(.L_x_802) ;  /* 0x0000004e045c7947 */ /* 0x000fea000b800000 */
[----:B------:R-:W-:-:S13]  /*2a7b0*/  ELECT P6, URZ, PT ;  /* 0x00000000003f782f */ /* 0x000fda00038c0000 */
.L_x_978:
[----:B------:R-:W-:Y:S05]  /*2a7c0*/  @!P6 BRA `(.L_x_434) ;  /* 0x000000000078e947 */ /* 0x000fea0003800000 */
[----:B------:R-:W-:-:S06]  /*2a7d0*/  ULOP3.LUT UR4, UR60, 0x2, URZ, 0xfc, !UPT ;  /* 0x000000023c047892 */ /* 0x000fcc000f8efc3f */
[----:B-1----:R-:W-:-:S05]  /*2a7e0*/  IMAD.U32 R0, RZ, RZ, UR4 ;  /* 0x00000004ff007e24 */ /* 0x002fca000f8e00ff */
[----:B------:R-:W-:-:S13]  /*2a7f0*/  ISETP.NE.AND P0, PT, R0, 0x3, PT ;  /* 0x000000030000780c */ /* 0x000fda0003f05270 */
[----:B------:R-:W-:Y:S05]  /*2a800*/  @!P0 BRA `(.L_x_803) ;  /* 0x0000000000048947 */ /* 0x000fea0003800000 */
[----:B------:R-:W-:Y:S01]  /*2a810*/  BPT.TRAP 0x1 ;  /* 0x000000040000795c */ /* 0x000fe20000300000 */
.L_x_803:
[----:B------:R-:W-:Y:S01]  /*2a820*/  IMAD R3, R23, 0x8, R5 ;  /* 0x0000000817037824 */ /* 0x000fe200078e0205 */
[----:B------:R-:W-:Y:S01]  /*2a830*/  SHF.L.U32 R2, R29, 0x1f, RZ ;  /* 0x0000001f1d027819 */ /* 0x000fe200000006ff */
[----:B------:R-:W-:-:S03]  /*2a840*/  VIADD R23, R23, 0x1 ;  /* 0x0000000117177836 */ /* 0x000fc60000000000 */
[----:B------:R-:W1:Y:S02]  /*2a850*/  SYNCS.PHASECHK.TRANS64.TRYWAIT P1, [R3+URZ+0x38840], R2 ;  /* 0x03884002030075a7 */ /* 0x000e64000802017f */
[----:B------:R-:W-:-:S04]  /*2a860*/  ISETP.NE.AND P2, PT, R23, 0x2, PT ;  /* 0x000000021700780c */ /* 0x000fc80003f45270 */
[----:B------:R-:W-:Y:S01]  /*2a870*/  SEL R0, RZ, 0x1, P2 ;  /* 0x00000001ff007807 */ /* 0x000fe20001000000 */
[----:B-1----:R-:W-:Y:S08]  /*2a880*/  @!P1 BRA `(.L_x_804) ;  /* 0x0000004c00449947 */ /* 0x002ff00003800000 */
.L_x_979:
[----:B------:R-:W-:Y:S02]  /*2a890*/  SEL R23, R23, RZ, P2 ;  /* 0x000000ff17177207 */ /* 0x000fe40001000000 */
[----:B------:R-:W-:Y:S01]  /*2a8a0*/  LOP3.LUT R0, R29, R0, RZ, 0x3c, !PT ;  /* 0x000000001d007212 */ /* 0x000fe200078e3cff */
[----:B------:R-:W-:Y:S06]  /*2a8b0*/  @!P0 BRA `(.L_x_805) ;  /* 0x0000000000048947 */ /* 0x000fec0003800000 */
[----:B------:R-:W-:Y:S01]  /*2a8c0*/  BPT.TRAP 0x1 ;  /* 0x000000040000795c */ /* 0x000fe20000300000 */
.L_x_805:
[----:B------:R-:W-:Y:S01]  /*2a8d0*/  IMAD R23, R23, 0x8, R5 ;  /* 0x0000000817177824 */ /* 0x000fe200078e0205 */
[----:B------:R-:W-:-:S04]  /*2a8e0*/  SHF.L.U32 R0, R0, 0x1f, RZ ;  /* 0x0000001f00007819 */ /* 0x000fc800000006ff */
[----:B------:R-:W3:Y:S02]  /*2a8f0*/  SYNCS.PHASECHK.TRANS64.TRYWAIT P1, [R23+URZ+0x38840], R0 ;  /* 0x03884000170075a7 */ /* 0x000ee4000802017f */
[----:B---3--:R-:W-:Y:S05]  /*2a900*/  @!P1 BRA `(.L_x_806) ;  /* 0x0000004c00389947 */ /* 0x008fea0003800000 */
.L_x_980:
[----:B------:R-:W-:Y:S05]  /*2a910*/  @!P0 BRA `(.L_x_807) ;  /* 0x0000000000048947 */ /* 0x000fea0003800000 */
[----:B------:R-:W-:Y:S01]  /*2a920*/  BPT.TRAP 0x1 ;  /* 0x000000040000795c */ /* 0x000fe20000300000 */
.L_x_807:
[----:B------:R-:W4:Y:S02]  /*2a930*/  SYNCS.PHASECHK.TRANS64.TRYWAIT P1, [R3+URZ+0x38860], R2 ;  /* 0x03886002030075a7 */ /* 0x000f24000802017f */
[----:B----4-:R-:W-:Y:S05]  /*2a940*/  @!P1 BRA `(.L_x_808) ;  /* 0x0000004c003c9947 */ /* 0x010fea0003800000 */
.L_x_981:
[----:B------:R-:W-:Y:S05]  /*2a950*/  @!P0 BRA `(.L_x_809) ;  /* 0x0000000000048947 */ /* 0x000fea0003800000 */
[----:B------:R-:W-:Y:S01]  /*2a960*/  BPT.TRAP 0x1 ;  /* 0x000000040000795c */ /* 0x000fe20000300000 */
.L_x_809:
[----:B------:R0:W0:Y:S02]  /*2a970*/  SYNCS.PHASECHK.TRANS64.TRYWAIT P0, [R23+URZ+0x38860], R0 ;  /* 0x03886000170075a7 */ /* 0x000024000800017f */
[----:B0-----:R-:W-:Y:S05]  /*2a980*/  @!P0 NANOSLEEP.SYNCS 0x989680 ;  /* 0x009896800000895d */ /* 0x001fea0003900000 */
[----:B------:R-:W0:Y:S02]  /*2a990*/  @!P0 SYNCS.PHASECHK.TRANS64 P0, [R23+URZ+0x38860], R0 ;  /* 0x03886000170085a7 */ /* 0x000e24000800007f */
[----:B0-----:R-:W-:Y:S05]  /*2a9a0*/  @!P0 BRA `(.L_x_809) ;  /* 0xfffffffc00f08947 */ /* 0x001fea000383ffff */
.L_x_434:
[----:B------:R-:W-:Y:S05]  /*2a9b0*/  BSYNC B9 ;  /* 0x0000000000097941 */ /* 0x000fea0003800000 */
.L_x_431:
[----:B------:R-:W-:Y:S05]  /*2a9c0*/  EXIT ;  /* 0x000000000000794d */ /* 0x000fea0003800000 */
.L_x_456:
[----:B0-----:R0:W1:Y:S02]  /*2a9d0*/  SYNCS.PHASECHK.TRANS64.TRYWAIT P6, [R87+URZ+0x38890], R88 ;  /* 0x03889058570075a7 */ /* 0x00106400080c017f */
[----:B-1----:R-:W-:Y:S05]  /*2a9e0*/  @!P6 NANOSLEEP.SYNCS 0x989680 ;  /* 0x009896800000e95d */ /* 0x002fea0003900000 */
[----:B------:R-:W1:Y:S02]  /*2a9f0*/  @!P6 SYNCS.PHASECHK.TRANS64 P6, [R87+URZ+0x38890], R88 ;  /* 0x038890585700e5a7 */ /* 0x000e6400080c007f */
[----:B-1----:R-:W-:Y:S05]  /*2aa00*/  @!P6 BRA `(.L_x_456) ;  /* 0xfffffffc00f0e947 */ /* 0x002fea000383ffff */
[----:B------:R-:W-:Y:S05]  /*2aa10*/  BRA `(.L_x_810) ;  /* 0xfffffd9400807947 */ /* 0x000fea000383ffff */
.L_x_457:
[----:B------:R-:W-:Y:S01]  /*2aa20*/  BSSY B1, `(.L_x_811) ;  /* 0x0000008000017945 */ /* 0x000fe20003800000 */
[----:B------:R-:W-:Y:S02]  /*2aa30*/  IMAD.MOV.U32 R13, RZ, RZ, R116 ;  /* 0x000000ffff0d7224 */ /* 0x000fe400078e0074 */
[----:B------:R-:W-:Y:S02]  /*2aa40*/  IMAD.MOV.U32 R12, RZ, RZ, RZ ;  /* 0x000000ffff0c7224 */ /* 0x000fe400078e00ff */
[----:B------:R-:W-:Y:S02]  /*2aa50*/  IMAD.MOV.U32 R11, RZ, RZ, 0x181f ;  /* 0x0000181fff0b7424 */ /* 0x000fe400078e00ff */
[----:B------:R-:W-:-:S07]  /*2aa60*/  IMAD.MOV.U32 R15, RZ, RZ, -0x1 ;  /* 0xffffffffff0f7424 */ /* 0x000fce00078e00ff */
[----:B0-----:R-:W-:Y:S05]  /*2aa70*/  WARPSYNC.COLLECTIVE R15, `(.L_x_812) ;  /* 0x000000000f087348 */ /* 0x001fea0003c00000 */
[----:B------:R1:W2:Y:S02]  /*2aa80*/  SHFL.IDX P6, R14, R13, R12, R11 ;  /* 0x0000000c0d0e7389 */ /* 0x0002a400000c000b */
[----:B012---:R-:W-:Y:S01]  /*2aa90*/  ENDCOLLECTIVE ;  /* 0x000000000000791b */ /* 0x007fe20003800000 */
.L_x_812:
[----:B------:R-:W-:Y:S05]  /*2aaa0*/  BSYNC B1 ;  /* 0x0000000000017941 */ /* 0x000fea0003800000 */
.L_x_811:
[----:B------:R-:W-:Y:S01]  /*2aab0*/  IMAD.MOV.U32 R13, RZ, RZ, R117 ;  /* 0x000000ffff0d7224 */ /* 0x000fe200078e0075 */
[----:B------:R-:W-:Y:S01]  /*2aac0*/  MOV R11, 0x181f ;  /* 0x0000181f000b7802 */ /* 0x000fe20000000f00 */
[----:B------:R-:W-:Y:S02]  /*2aad0*/  IMAD.MOV.U32 R12, RZ, RZ, RZ ;  /* 0x000000ffff0c7224 */ /* 0x000fe400078e00ff */
[----:B------:R-:W-:Y:S02]  /*2aae0*/  IMAD.MOV.U32 R15, RZ, RZ, -0x1 ;  /* 0xffffffffff0f7424 */ /* 0x000fe400078e00ff */
[----:B------:R-:W-:-:S07]  /*2aaf0*/  IMAD.MOV.U32 R80, RZ, RZ, R14 ;  /* 0x000000ffff507224 */ /* 0x000fce00078e000e */
[----:B------:R-:W-:Y:S05]  /*2ab00*/  WARPSYNC.COLLECTIVE R15, `(.L_x_813) ;  /* 0x000000000f087348 */ /* 0x000fea0003c00000 */
[----:B------:R0:W1:Y:S02]  /*2ab10*/  SHFL.IDX P6, R14, R13, R12, R11 ;  /* 0x0000000c0d0e7389 */ /* 0x00006400000c000b */
[----:B01----:R-:W-:Y:S01]  /*2ab20*/  ENDCOLLECTIVE ;  /* 0x000000000000791b */ /* 0x003fe20003800000 */
.L_x_813:
[----:B------:R-:W-:Y:S01]  /*2ab30*/  IMAD.MOV.U32 R11, RZ, RZ, R14 ;  /* 0x000000ffff0b7224 */ /* 0x000fe200078e000e */
[----:B------:R-:W-:Y:S06]  /*2ab40*/  BRA `(.L_x_814) ;  /* 0xfffffd9400487947 */ /* 0x000fec000383ffff */
.L_x_474:
[----:B------:R-:W-:Y:S01]  /*2ab50*/  BSSY B1, `(.L_x_815) ;  /* 0x0000008000017945 */ /* 0x000fe20003800000 */
[----:B0---4-:R-:W-:Y:S02]  /*2ab60*/  IMAD.MOV.U32 R13, RZ, RZ, R116 ;  /* 0x000000ffff0d7224 */ /* 0x011fe400078e0074 */
[----:B------:R-:W-:Y:S02]  /*2ab70*/  IMAD.MOV.U32 R12, RZ, RZ, 0x1 ;  /* 0x00000001ff0c7424 */ /* 0x000fe400078e00ff */
[----:B---3--:R-:W-:Y:S02]  /*2ab80*/  IMAD.MOV.U32 R11, RZ, RZ, 0x181f ;  /* 0x0000181fff0b7424 */ /* 0x008fe400078e00ff */
[----:B------:R-:W-:-:S07]  /*2ab90*/  IMAD.MOV.U32 R15, RZ, RZ, -0x1 ;  /* 0xffffffffff0f7424 */ /* 0x000fce00078e00ff */
[----:B-12---:R-:W-:Y:S05]  /*2aba0*/  WARPSYNC.COLLECTIVE R15, `(.L_x_816) ;  /* 0x000000000f087348 */ /* 0x006fea0003c00000 */
[----:B------:R0:W3:Y:S02]  /*2abb0*/  SHFL.IDX P6, R14, R13, R12, R11 ;  /* 0x0000000c0d0e7389 */ /* 0x0000e400000c000b */
[----:B0123--:R-:W-:Y:S01]  /*2abc0*/  ENDCOLLECTIVE ;  /* 0x000000000000791b */ /* 0x00ffe20003800000 */
.L_x_816:
[----:B------:R-:W-:Y:S05]  /*2abd0*/  BSYNC B1 ;  /* 0x0000000000017941 */ /* 0x000fea0003800000 */
.L_x_815:
[----:B------:R-:W-:Y:S02]  /*2abe0*/  IMAD.MOV.U32 R13, RZ, RZ, R117 ;  /* 0x000000ffff0d7224 */ /* 0x000fe400078e0075 */
[----:B------:R-:W-:Y:S02]  /*2abf0*/  IMAD.MOV.U32 R12, RZ, RZ, 0x1 ;  /* 0x00000001ff0c7424 */ /* 0x000fe400078e00ff */
[----:B------:R-:W-:Y:S02]  /*2ac00*/  IMAD.MOV.U32 R11, RZ, RZ, 0x181f ;  /* 0x0000181fff0b7424 */ /* 0x000fe400078e00ff */
[----:B------:R-:W-:Y:S02]  /*2ac10*/  IMAD.MOV.U32 R15, RZ, RZ, -0x1 ;  /* 0xffffffffff0f7424 */ /* 0x000fe400078e00ff */
[----:B------:R-:W-:-:S07]  /*2ac20*/  IMAD.MOV.U32 R64, RZ, RZ, R14 ;  /* 0x000000ffff407224 */ /* 0x000fce00078e000e */
[----:B------:R-:W-:Y:S05]  /*2ac30*/  WARPSYNC.COLLECTIVE R15, `(.L_x_817) ;  /* 0x000000000f087348 */ /* 0x000fea0003c00000 */
[----:B------:R0:W1:Y:S02]  /*2ac40*/  SHFL.IDX P6, R14, R13, R12, R11 ;  /* 0x0000000c0d0e7389 */ /* 0x00006400000c000b */
[----:B01----:R-:W-:Y:S01]  /*2ac50*/  ENDCOLLECTIVE ;  /* 0x000000000000791b */ /* 0x003fe20003800000 */
.L_x_817:
[----:B------:R-:W-:Y:S01]  /*2ac60*/  IMAD.MOV.U32 R11, RZ, RZ, R14 ;  /* 0x000000ffff0b7224 */ /* 0x000fe200078e000e */
[----:B------:R-:W-:Y:S06]  /*2ac70*/  BRA `(.L_x_818) ;  /* 0xfffffda000c87947 */ /* 0x000fec000383ffff */
.L_x_491:
[----:B------:R-:W-:Y:S01]  /*2ac80*/  BSSY B1, `(.L_x_819) ;  /* 0x0000008000017945 */ /* 0x000fe20003800000 */
[----:B0---4-:R-:W-:Y:S02]  /*2ac90*/  IMAD.MOV.U32 R13, RZ, RZ, R116 ;  /* 0x000000ffff0d7224 */ /* 0x011fe400078e0074 */
[----:B------:R-:W-:Y:S02]  /*2aca0*/  IMAD.MOV.U32 R12, RZ, RZ, 0x2 ;  /* 0x00000002ff0c7424 */ /* 0x000fe400078e00ff */
[----:B------:R-:W-:Y:S02]  /*2acb0*/  IMAD.MOV.U32 R11, RZ, RZ, 0x181f ;  /* 0x0000181fff0b7424 */ /* 0x000fe400078e00ff */
[----:B------:R-:W-:-:S07]  /*2acc0*/  IMAD.MOV.U32 R15, RZ, RZ, -0x1 ;  /* 0xffffffffff0f7424 */ /* 0x000fce00078e00ff */
[----:B-123--:R-:W-:Y:S05]  /*2acd0*/  WARPSYNC.COLLECTIVE R15, `(.L_x_820) ;  /* 0x000000000f087348 */ /* 0x00efea0003c00000 */
[----:B------:R0:W4:Y:S02]  /*2ace0*/  SHFL.IDX P6, R14, R13, R12, R11 ;  /* 0x0000000c0d0e7389 */ /* 0x00012400000c000b */
[----:B01234-:R-:W-:Y:S01]  /*2acf0*/  ENDCOLLECTIVE ;  /* 0x000000000000791b */ /* 0x01ffe20003800000 */
.L_x_820:
[----:B------:R-:W-:Y:S05]  /*2ad00*/  BSYNC B1 ;  /* 0x0000000000017941 */ /* 0x000fea0003800000 */
.L_x_819:
        /* <DEDUP_REMOVED lines=8> */
.L_x_821:
[----:B------:R-:W-:Y:S01]  /*2ad90*/  IMAD.MOV.U32 R117, RZ, RZ, R14 ;  /* 0x000000ffff757224 */ /* 0x000fe200078e000e */
[----:B------:R-:W-:Y:S06]  /*2ada0*/  BRA `(.L_x_822) ;  /* 0xfffffdb000507947 */ /* 0x000fec000383ffff */
.L_x_515:
[----:B0-----:R0:W1:Y:S02]  /*2adb0*/  SYNCS.PHASECHK.TRANS64.TRYWAIT P6, [R87+URZ+0x38890], R88 ;  /* 0x03889058570075a7 */ /* 0x00106400080c017f */
[----:B-1----:R-:W-:Y:S05]  /*2adc0*/  @!P6 NANOSLEEP.SYNCS 0x989680 ;  /* 0x009896800000e95d */ /* 0x002fea0003900000 */
[----:B------:R-:W1:Y:S02]  /*2add0*/  @!P6 SYNCS.PHASECHK.TRANS64 P6, [R87+URZ+0x38890], R88 ;  /* 0x038890585700e5a7 */ /* 0x000e6400080c007f */
[----:B-1----:R-:W-:Y:S05]  /*2ade0*/  @!P6 BRA `(.L_x_515) ;  /* 0xfffffffc00f0e947 */ /* 0x002fea000383ffff */
[----:B------:R-:W-:Y:S05]  /*2adf0*/  BRA `(.L_x_823) ;  /* 0xfffffdc800e47947 */ /* 0x000fea000383ffff */
.L_x_516:
        /* <DEDUP_REMOVED lines=8> */
.L_x_825:
[----:B------:R-:W-:Y:S05]  /*2ae80*/  BSYNC B1 ;  /* 0x0000000000017941 */ /* 0x000fea0003800000 */
.L_x_824:
[----:B------:R-:W-:Y:S02]  /*2ae90*/  IMAD.MOV.U32 R13, RZ, RZ, R117 ;  /* 0x000000ffff0d7224 */ /* 0x000fe400078e0075 */
[----:B------:R-:W-:Y:S02]  /*2aea0*/  IMAD.MOV.U32 R12, RZ, RZ, RZ ;  /* 0x000000ffff0c7224 */ /* 0x000fe400078e00ff */
[----:B------:R-:W-:Y:S02]  /*2aeb0*/  IMAD.MOV.U32 R11, RZ, RZ, 0x181f ;  /* 0x0000181fff0b7424 */ /* 0x000fe400078e00ff */
[----:B------:R-:W-:Y:S02]  /*2aec0*/  IMAD.MOV.U32 R15, RZ, RZ, -0x1 ;  /* 0xffffffffff0f7424 */ /* 0x000fe400078e00ff */
[----:B------:R-:W-:-:S07]  /*2aed0*/  IMAD.MOV.U32 R119, RZ, RZ, R14 ;  /* 0x000000ffff777224 */ /* 0x000fce00078e000e */
[----:B------:R-:W-:Y:S05]  /*2aee0*/  WARPSYNC.COLLECTIVE R15, `(.L_x_826) ;  /* 0x000000000f087348 */ /* 0x000fea0003c00000 */
[----:B------:R0:W1:Y:S02]  /*2aef0*/  SHFL.IDX P6, R14, R13, R12, R11 ;  /* 0x0000000c0d0e7389 */ /* 0x00006400000c000b */
[----:B01----:R-:W-:Y:S01]  /*2af00*/  ENDCOLLECTIVE ;  /* 0x000000000000791b */ /* 0x003fe20003800000 */
.L_x_826:
[----:B------:R-:W-:Y:S01]  /*2af10*/  IMAD.MOV.U32 R11, RZ, RZ, R14 ;  /* 0x000000ffff0b7224 */ /* 0x000fe200078e000e */
[----:B------:R-:W-:Y:S06]  /*2af20*/  BRA `(.L_x_827) ;  /* 0xfffffdc800b47947 */ /* 0x000fec000383ffff */
.L_x_525:
[----:B------:R-:W-:Y:S01]  /*2af30*/  BSSY B1, `(.L_x_828) ;  /* 0x0000008000017945 */ /* 0x000fe20003800000 */
[----:B---34-:R-:W-:Y:S02]  /*2af40*/  IMAD.MOV.U32 R13, RZ, RZ, R116 ;  /* 0x000000ffff0d7224 */ /* 0x018fe400078e0074 */
[----:B------:R-:W-:Y:S02]  /*2af50*/  IMAD.MOV.U32 R12, RZ, RZ, 0x1 ;  /* 0x00000001ff0c7424 */ /* 0x000fe400078e00ff */
[----:B------:R-:W-:Y:S02]  /*2af60*/  IMAD.MOV.U32 R11, RZ, RZ, 0x181f ;  /* 0x0000181fff0b7424 */ /* 0x000fe400078e00ff */
[----:B------:R-:W-:-:S07]  /*2af70*/  IMAD.MOV.U32 R15, RZ, RZ, -0x1 ;  /* 0xffffffffff0f7424 */ /* 0x000fce00078e00ff */
[----:B012---:R-:W-:Y:S05]  /*2af80*/  WARPSYNC.COLLECTIVE R15, `(.L_x_829) ;  /* 0x000000000f087348 */ /* 0x007fea0003c00000 */
[----:B------:R3:W4:Y:S02]  /*2af90*/  SHFL.IDX P6, R14, R13, R12, R11 ;  /* 0x0000000c0d0e7389 */ /* 0x00072400000c000b */
[----:B01234-:R-:W-:Y:S01]  /*2afa0*/  ENDCOLLECTIVE ;  /* 0x000000000000791b */ /* 0x01ffe20003800000 */
.L_x_829:
[----:B------:R-:W-:Y:S05]  /*2afb0*/  BSYNC B1 ;  /* 0x0000000000017941 */ /* 0x000fea0003800000 */
.L_x_828:
[----:B------:R-:W-:Y:S01]  /*2afc0*/  IMAD.MOV.U32 R13, RZ, RZ, R117 ;  /* 0x000000ffff0d7224 */ /* 0x000fe200078e0075 */
[----:B------:R-:W-:Y:S01]  /*2afd0*/  MOV R11, 0x181f ;  /* 0x0000181f000b7802 */ /* 0x000fe20000000f00 */
[----:B------:R-:W-:Y:S02]  /*2afe0*/  IMAD.MOV.U32 R12, RZ, RZ, 0x1 ;  /* 0x00000001ff0c7424 */ /* 0x000fe400078e00ff */
[----:B------:R-:W-:Y:S02]  /*2aff0*/  IMAD.MOV.U32 R15, RZ, RZ, -0x1 ;  /* 0xffffffffff0f7424 */ /* 0x000fe400078e00ff */
[----:B------:R-:W-:-:S07]  /*2b000*/  IMAD.MOV.U32 R37, RZ, RZ, R14 ;  /* 0x000000ffff257224 */ /* 0x000fce00078e000e */
[----:B------:R-:W-:Y:S05]  /*2b010*/  WARPSYNC.COLLECTIVE R15, `(.L_x_830) ;  /* 0x000000000f087348 */ /* 0x000fea0003c00000 */
[----:B------:R0:W1:Y:S02]  /*2b020*/  SHFL.IDX P6, R14, R13, R12, R11 ;  /* 0x0000000c0d0e7389 */ /* 0x00006400000c000b */
[----:B01----:R-:W-:Y:S01]  /*2b030*/  ENDCOLLECTIVE ;  /* 0x000000000000791b */ /* 0x003fe20003800000 */
.L_x_830:
[----:B------:R-:W-:Y:S01]  /*2b040*/  IMAD.MOV.U32 R11, RZ, RZ, R14 ;  /* 0x000000ffff0b7224 */ /* 0x000fe200078e000e */
[----:B------:R-:W-:Y:S06]  /*2b050*/  BRA `(.L_x_831) ;  /* 0xfffffdd800a47947 */ /* 0x000fec000383ffff */
.L_x_534:
[----:B------:R-:W-:Y:S01]  /*2b060*/  BSSY B1, `(.L_x_832) ;  /* 0x0000008000017945 */ /* 0x000fe20003800000 */
[----:B0--3--:R-:W-:Y:S02]  /*2b070*/  IMAD.MOV.U32 R13, RZ, RZ, R116 ;  /* 0x000000ffff0d7224 */ /* 0x009fe400078e0074 */
[----:B------:R-:W-:Y:S02]  /*2b080*/  IMAD.MOV.U32 R12, RZ, RZ, 0x2 ;  /* 0x00000002ff0c7424 */ /* 0x000fe400078e00ff */
[----:B------:R-:W-:Y:S02]  /*2b090*/  IMAD.MOV.U32 R11, RZ, RZ, 0x181f ;  /* 0x0000181fff0b7424 */ /* 0x000fe400078e00ff */
[----:B------:R-:W-:-:S07]  /*2b0a0*/  IMAD.MOV.U32 R15, RZ, RZ, -0x1 ;  /* 0xffffffffff0f7424 */ /* 0x000fce00078e00ff */
[----:B-12-4-:R-:W-:Y:S05]  /*2b0b0*/  WARPSYNC.COLLECTIVE R15, `(.L_x_833) ;  /* 0x000000000f087348 */ /* 0x016fea0003c00000 */
[----:B------:R0:W3:Y:S02]  /*2b0c0*/  SHFL.IDX P6, R14, R13, R12, R11 ;  /* 0x0000000c0d0e7389 */ /* 0x0000e400000c000b */
[----:B01234-:R-:W-:Y:S01]  /*2b0d0*/  ENDCOLLECTIVE ;  /* 0x000000000000791b */ /* 0x01ffe20003800000 */
.L_x_833:
[----:B------:R-:W-:Y:S05]  /*2b0e0*/  BSYNC B1 ;  /* 0x0000000000017941 */ /* 0x000fea0003800000 */
.L_x_832:
        /* <DEDUP_REMOVED lines=8> */
.L_x_834:
[----:B------:R-:W-:Y:S01]  /*2b170*/  IMAD.MOV.U32 R117, RZ, RZ, R14 ;  /* 0x000000ffff757224 */ /* 0x000fe200078e000e */
[----:B------:R-:W-:Y:S06]  /*2b180*/  BRA `(.L_x_835) ;  /* 0xfffffde800987947 */ /* 0x000fec000383ffff */
.L_x_543:
[----:B0-----:R0:W1:Y:S02]  /*2b190*/  SYNCS.PHASECHK.TRANS64.TRYWAIT P3, [R87+URZ+0x38890], R88 ;  /* 0x03889058570075a7 */ /* 0x001064000806017f */
[----:B-1----:R-:W-:Y:S05]  /*2b1a0*/  @!P3 NANOSLEEP.SYNCS 0x989680 ;  /* 0x009896800000b95d */ /* 0x002fea0003900000 */
[----:B------:R-:W1:Y:S02]  /*2b1b0*/  @!P3 SYNCS.PHASECHK.TRANS64 P3, [R87+URZ+0x38890], R88 ;  /* 0x038890585700b5a7 */ /* 0x000e64000806007f */
[----:B-1----:R-:W-:Y:S05]  /*2b1c0*/  @!P3 BRA `(.L_x_543) ;  /* 0xfffffffc00f0b947 */ /* 0x002fea000383ffff */
[----:B------:R-:W-:Y:S05]  /*2b1d0*/  BRA `(.L_x_836) ;  /* 0xfffffdf800f47947 */ /* 0x000fea000383ffff */
.L_x_544:
        /* <DEDUP_REMOVED lines=8> */
.L_x_838:
[----:B------:R-:W-:Y:S05]  /*2b260*/  BSYNC B1 ;  /* 0x0000000000017941 */ /* 0x000fea0003800000 */
.L_x_837:
        /* <DEDUP_REMOVED lines=8> */
.L_x_839:
[----:B------:R-:W-:Y:S01]  /*2b2f0*/  IMAD.MOV.U32 R39, RZ, RZ, R14 ;  /* 0x000000ffff277224 */ /* 0x000fe200078e000e */
[----:B------:R-:W-:Y:S06]  /*2b300*/  BRA `(.L_x_840) ;  /* 0xfffffdfc00107947 */ /* 0x000fec000383ffff */
.L_x_547:
[----:B------:R-:W-:Y:S01]  /*2b310*/  BSSY B1, `(.L_x_841) ;  /* 0x0000008000017945 */ /* 0x000fe20003800000 */
[----:B----4-:R-:W-:Y:S02]  /*2b320*/  IMAD.MOV.U32 R13, RZ, RZ, R35 ;  /* 0x000000ffff0d7224 */ /* 0x010fe400078e0023 */
[----:B------:R-:W-:Y:S02]  /*2b330*/  IMAD.MOV.U32 R12, RZ, RZ, 0x1 ;  /* 0x00000001ff0c7424 */ /* 0x000fe400078e00ff */
[----:B------:R-:W-:Y:S02]  /*2b340*/  IMAD.MOV.U32 R11, RZ, RZ, 0x181f ;  /* 0x0000181fff0b7424 */ /* 0x000fe400078e00ff */
[----:B------:R-:W-:-:S07]  /*2b350*/  IMAD.MOV.U32 R15, RZ, RZ, -0x1 ;  /* 0xffffffffff0f7424 */ /* 0x000fce00078e00ff */
[----:B0123--:R-:W-:Y:S05]  /*2b360*/  WARPSYNC.COLLECTIVE R15, `(.L_x_842) ;  /* 0x000000000f087348 */ /* 0x00ffea0003c00000 */
[----:B------:R4:W0:Y:S02]  /*2b370*/  SHFL.IDX P6, R14, R13, R12, R11 ;  /* 0x0000000c0d0e7389 */ /* 0x00082400000c000b */
[----:B01234-:R-:W-:Y:S01]  /*2b380*/  ENDCOLLECTIVE ;  /* 0x000000000000791b */ /* 0x01ffe20003800000 */
.L_x_842:
[----:B------:R-:W-:Y:S05]  /*2b390*/  BSYNC B1 ;  /* 0x0000000000017941 */ /* 0x000fea0003800000 */
.L_x_841:
        /* <DEDUP_REMOVED lines=8> */
.L_x_843:
[----:B------:R-:W-:Y:S01]  /*2b420*/  IMAD.MOV.U32 R39, RZ, RZ, R14 ;  /* 0x000000ffff277224 */ /* 0x000fe200078e000e */
[----:B------:R-:W-:Y:S06]  /*2b430*/  BRA `(.L_x_844) ;  /* 0xfffffdfc00387947 */ /* 0x000fec000383ffff */
.L_x_550:
        /* <DEDUP_REMOVED lines=8> */
.L_x_846:
[----:B------:R-:W-:Y:S05]  /*2b4c0*/  BSYNC B1 ;  /* 0x0000000000017941 */ /* 0x000fea0003800000 */
.L_x_845:
        /* <DEDUP_REMOVED lines=8> */
.L_x_847:
[----:B------:R-:W-:Y:S01]  /*2b550*/  IMAD.MOV.U32 R37, RZ, RZ, R14 ;  /* 0x000000ffff257224 */ /* 0x000fe200078e000e */
[----:B------:R-:W-:Y:S06]  /*2b560*/  BRA `(.L_x_848) ;  /* 0xfffffdfc00647947 */ /* 0x000fec000383ffff */
.L_x_554:
[----:B------:R0:W0:Y:S02]  /*2b570*/  SYNCS.PHASECHK.TRANS64.TRYWAIT P0, [R87+URZ+0x388b0], R88 ;  /* 0x0388b058570075a7 */ /* 0x000024000800017f */
[----:B0-----:R-:W-:Y:S05]  /*2b580*/  @!P0 NANOSLEEP.SYNCS 0x989680 ;  /* 0x009896800000895d */ /* 0x001fea0003900000 */
[----:B------:R-:W0:Y:S02]  /*2b590*/  @!P0 SYNCS.PHASECHK.TRANS64 P0, [R87+URZ+0x388b0], R88 ;  /* 0x0388b058570085a7 */ /* 0x000e24000800007f */
[----:B0-----:R-:W-:Y:S05]  /*2b5a0*/  @!P0 BRA `(.L_x_554) ;  /* 0xfffffffc00f08947 */ /* 0x001fea000383ffff */
[----:B------:R-:W-:Y:S05]  /*2b5b0*/  BRA `(.L_x_849) ;  /* 0xfffffe00000c7947 */ /* 0x000fea000383ffff */
.L_x_576:
        /* <DEDUP_REMOVED lines=8> */
.L_x_851:
[----:B------:R-:W-:Y:S05]  /*2b640*/  BSYNC B1 ;  /* 0x0000000000017941 */ /* 0x000fea0003800000 */
.L_x_850:
        /* <DEDUP_REMOVED lines=8> */
.L_x_852:
[----:B------:R-:W-:Y:S02]  /*2b6d0*/  IMAD.MOV.U32 R13, RZ, RZ, R27 ;  /* 0x000000ffff0d7224 */ /* 0x000fe400078e001b */
[----:B------:R-:W-:-:S07]  /*2b6e0*/  IMAD.MOV.U32 R3, RZ, RZ, R14 ;  /* 0x000000ffff037224 */ /* 0x000fce00078e000e */
[----:B------:R-:W-:Y:S05]  /*2b6f0*/  WARPSYNC.COLLECTIVE R15, `(.L_x_853) ;  /* 0x000000000f087348 */ /* 0x000fea0003c00000 */
[----:B------:R0:W1:Y:S02]  /*2b700*/  SHFL.IDX P6, R14, R13, R12, R11 ;  /* 0x0000000c0d0e7389 */ /* 0x00006400000c000b */
[----:B01----:R-:W-:Y:S01]  /*2b710*/  ENDCOLLECTIVE ;  /* 0x000000000000791b */ /* 0x003fe20003800000 */
.L_x_853:
[----:B------:R-:W-:Y:S02]  /*2b720*/  IMAD.MOV.U32 R13, RZ, RZ, R32 ;  /* 0x000000ffff0d7224 */ /* 0x000fe400078e0020 */
[----:B------:R-:W-:-:S07]  /*2b730*/  IMAD.MOV.U32 R27, RZ, RZ, R14 ;  /* 0x000000ffff1b7224 */ /* 0x000fce00078e000e */
[----:B------:R-:W-:Y:S05]  /*2b740*/  WARPSYNC.COLLECTIVE R15, `(.L_x_854) ;  /* 0x000000000f087348 */ /* 0x000fea0003c00000 */
[----:B------:R0:W1:Y:S02]  /*2b750*/  SHFL.IDX P6, R14, R13, R12, R11 ;  /* 0x0000000c0d0e7389 */ /* 0x00006400000c000b */
[----:B01----:R-:W-:Y:S01]  /*2b760*/  ENDCOLLECTIVE ;  /* 0x000000000000791b */ /* 0x003fe20003800000 */
.L_x_854:
[----:B------:R-:W-:Y:S01]  /*2b770*/  IMAD.MOV.U32 R32, RZ, RZ, R14 ;  /* 0x000000ffff207224 */ /* 0x000fe200078e000e */
[----:B------:R-:W-:Y:S06]  /*2b780*/  BRA `(.L_x_855) ;  /* 0xfffffe1000c07947 */ /* 0x000fec000383ffff */
.L_x_580:
[----:B0-----:R0:W1:Y:S02]  /*2b790*/  SYNCS.PHASECHK.TRANS64.TRYWAIT P0, [R23+URZ+0x38800], R32 ;  /* 0x03880020170075a7 */ /* 0x001064000800017f */
[----:B-1----:R-:W-:Y:S05]  /*2b7a0*/  @!P0 NANOSLEEP.SYNCS 0x989680 ;  /* 0x009896800000895d */ /* 0x002fea0003900000 */
[----:B------:R-:W1:Y:S02]  /*2b7b0*/  @!P0 SYNCS.PHASECHK.TRANS64 P0, [R23+URZ+0x38800], R32 ;  /* 0x03880020170085a7 */ /* 0x000e64000800007f */
[----:B-1----:R-:W-:Y:S05]  /*2b7c0*/  @!P0 BRA `(.L_x_580) ;  /* 0xfffffffc00f08947 */ /* 0x002fea000383ffff */
[----:B------:R-:W-:Y:S05]  /*2b7d0*/  BRA `(.L_x_856) ;  /* 0xfffffe1800847947 */ /* 0x000fea000383ffff */
.L_x_612:
        /* <DEDUP_REMOVED lines=8> */
.L_x_858:
[----:B------:R-:W-:Y:S05]  /*2b860*/  BSYNC B1 ;  /* 0x0000000000017941 */ /* 0x000fea0003800000 */
.L_x_857:
        /* <DEDUP_REMOVED lines=8> */
.L_x_859:
[----:B------:R-:W-:Y:S02]  /*2b8f0*/  IMAD.MOV.U32 R13, RZ, RZ, R27 ;  /* 0x000000ffff0d7224 */ /* 0x000fe400078e001b */
[----:B------:R-:W-:-:S07]  /*2b900*/  IMAD.MOV.U32 R30, RZ, RZ, R14 ;  /* 0x000000ffff1e7224 */ /* 0x000fce00078e000e */
[----:B------:R-:W-:Y:S05]  /*2b910*/  WARPSYNC.COLLECTIVE R15, `(.L_x_860) ;  /* 0x000000000f087348 */ /* 0x000fea0003c00000 */
[----:B------:R0:W1:Y:S02]  /*2b920*/  SHFL.IDX P6, R14, R13, R12, R11 ;  /* 0x0000000c0d0e7389 */ /* 0x00006400000c000b */
[----:B01----:R-:W-:Y:S01]  /*2b930*/  ENDCOLLECTIVE ;  /* 0x000000000000791b */ /* 0x003fe20003800000 */
.L_x_860:
[----:B------:R-:W-:Y:S02]  /*2b940*/  IMAD.MOV.U32 R13, RZ, RZ, R32 ;  /* 0x000000ffff0d7224 */ /* 0x000fe400078e0020 */
[----:B------:R-:W-:-:S07]  /*2b950*/  IMAD.MOV.U32 R3, RZ, RZ, R14 ;  /* 0x000000ffff037224 */ /* 0x000fce00078e000e */
[----:B------:R-:W-:Y:S05]  /*2b960*/  WARPSYNC.COLLECTIVE R15, `(.L_x_861) ;  /* 0x000000000f087348 */ /* 0x000fea0003c00000 */
[----:B------:R0:W1:Y:S02]  /*2b970*/  SHFL.IDX P6, R14, R13, R12, R11 ;  /* 0x0000000c0d0e7389 */ /* 0x00006400000c000b */
[----:B01----:R-:W-:Y:S01]  /*2b980*/  ENDCOLLECTIVE ;  /* 0x000000000000791b */ /* 0x003fe20003800000 */
.L_x_861:
[----:B------:R-:W-:Y:S01]  /*2b990*/  IMAD.MOV.U32 R32, RZ, RZ, R14 ;  /* 0x000000ffff207224 */ /* 0x000fe200078e000e */
[----:B------:R-:W-:Y:S06]  /*2b9a0*/  BRA `(.L_x_862) ;  /* 0xfffffe4400787947 */ /* 0x000fec000383ffff */
.L_x_616:
[----:B0-----:R0:W1:Y:S02]  /*2b9b0*/  SYNCS.PHASECHK.TRANS64.TRYWAIT P0, [R23+URZ+0x38800], R8 ;  /* 0x03880008170075a7 */ /* 0x001064000800017f */
[----:B-1----:R-:W-:Y:S05]  /*2b9c0*/  @!P0 NANOSLEEP.SYNCS 0x989680 ;  /* 0x009896800000895d */ /* 0x002fea0003900000 */
[----:B------:R-:W1:Y:S02]  /*2b9d0*/  @!P0 SYNCS.PHASECHK.TRANS64 P0, [R23+URZ+0x38800], R8 ;  /* 0x03880008170085a7 */ /* 0x000e64000800007f */
[----:B-1----:R-:W-:Y:S05]  /*2b9e0*/  @!P0 BRA `(.L_x_616) ;  /* 0xfffffffc00f08947 */ /* 0x002fea000383ffff */
[----:B------:R-:W-:Y:S05]  /*2b9f0*/  BRA `(.L_x_863) ;  /* 0xfffffe4800d87947 */ /* 0x000fea000383ffff */
.L_x_634:
[----:B-1----:R1:W0:Y:S02]  /*2ba00*/  SYNCS.PHASECHK.TRANS64.TRYWAIT P1, [R0+URZ+0x38830], R3 ;  /* 0x03883003000075a7 */ /* 0x002224000802017f */
[----:B0-----:R-:W-:Y:S05]  /*2ba10*/  @!P1 NANOSLEEP.SYNCS 0x989680 ;  /* 0x009896800000995d */ /* 0x001fea0003900000 */
[----:B------:R-:W0:Y:S02]  /*2ba20*/  @!P1 SYNCS.PHASECHK.TRANS64 P1, [R0+URZ+0x38830], R3 ;  /* 0x03883003000095a7 */ /* 0x000e24000802007f */
[----:B0-----:R-:W-:Y:S05]  /*2ba30*/  @!P1 BRA `(.L_x_634) ;  /* 0xfffffffc00f09947 */ /* 0x001fea000383ffff */
[----:B------:R-:W-:Y:S05]  /*2ba40*/  BRA `(.L_x_633) ;  /* 0xfffffe8000447947 */ /* 0x000fea000383ffff */
.L_x_642:
[----:B-1----:R1:W2:Y:S02]  /*2ba50*/  SYNCS.PHASECHK.TRANS64.TRYWAIT P1, [R9+URZ+0x38830], R3 ;  /* 0x03883003090075a7 */ /* 0x0022a4000802017f */
[----:B--2---:R-:W-:Y:S05]  /*2ba60*/  @!P1 NANOSLEEP.SYNCS 0x989680 ;  /* 0x009896800000995d */ /* 0x004fea0003900000 */
[----:B------:R-:W2:Y:S02]  /*2ba70*/  @!P1 SYNCS.PHASECHK.TRANS64 P1, [R9+URZ+0x38830], R3 ;  /* 0x03883003090095a7 */ /* 0x000ea4000802007f */
[----:B--2---:R-:W-:Y:S05]  /*2ba80*/  @!P1 BRA `(.L_x_642) ;  /* 0xfffffffc00f09947 */ /* 0x004fea000383ffff */
[----:B------:R-:W-:Y:S05]  /*2ba90*/  BRA `(.L_x_641) ;  /* 0xfffffecc00c47947 */ /* 0x000fea000383ffff */
.L_x_647:
[----:B---3--:R3:W4:Y:S02]  /*2baa0*/  SYNCS.PHASECHK.TRANS64.TRYWAIT P1, [R6+URZ+0x38850], R0 ;  /* 0x03885000060075a7 */ /* 0x008724000802017f */
[----:B----4-:R-:W-:Y:S05]  /*2bab0*/  @!P1 NANOSLEEP.SYNCS 0x989680 ;  /* 0x009896800000995d */ /* 0x010fea0003900000 */
[----:B------:R-:W4:Y:S02]  /*2bac0*/  @!P1 SYNCS.PHASECHK.TRANS64 P1, [R6+URZ+0x38850], R0 ;  /* 0x03885000060095a7 */ /* 0x000f24000802007f */
[----:B----4-:R-:W-:Y:S05]  /*2bad0*/  @!P1 BRA `(.L_x_647) ;  /* 0xfffffffc00f09947 */ /* 0x010fea000383ffff */
[----:B------:R-:W-:Y:S05]  /*2bae0*/  BRA `(.L_x_646) ;  /* 0xffffff0400847947 */ /* 0x000fea000383ffff */
.L_x_655:
[----:B-1----:R1:W2:Y:S02]  /*2baf0*/  SYNCS.PHASECHK.TRANS64.TRYWAIT P1, [R2+URZ+0x38850], R0 ;  /* 0x03885000020075a7 */ /* 0x0022a4000802017f */
[----:B--2---:R-:W-:Y:S05]  /*2bb00*/  @!P1 NANOSLEEP.SYNCS 0x989680 ;  /* 0x009896800000995d */ /* 0x004fea0003900000 */
[----:B------:R-:W2:Y:S02]  /*2bb10*/  @!P1 SYNCS.PHASECHK.TRANS64 P1, [R2+URZ+0x38850], R0 ;  /* 0x03885000020095a7 */ /* 0x000ea4000802007f */
[----:B--2---:R-:W-:Y:S05]  /*2bb20*/  @!P1 BRA `(.L_x_655) ;  /* 0xfffffffc00f09947 */ /* 0x004fea000383ffff */
[----:B------:R-:W-:Y:S05]  /*2bb30*/  BRA `(.L_x_654) ;  /* 0xffffff1c00b47947 */ /* 0x000fea000383ffff */
.L_x_695:
        /* <DEDUP_REMOVED lines=8> */
[----:B------:R-:W-:Y:S05]  /*2bbc0*/  WARPSYNC.COLLECTIVE R15, `(.L_x_865) ;  /* 0x000000000f087348 */ /* 0x000fea0003c00000 */
[----:B------:R0:W1:Y:S02]  /*2bbd0*/  SHFL.IDX P6, R14, R13, R12, R11 ;  /* 0x0000000c0d0e7389 */ /* 0x00006400000c000b */
[----:B01----:R-:W-:Y:S01]  /*2bbe0*/  ENDCOLLECTIVE ;  /* 0x000000000000791b */ /* 0x003fe20003800000 */
.L_x_865:
[----:B------:R-:W-:Y:S05]  /*2bbf0*/  BSYNC B1 ;  /* 0x0000000000017941 */ /* 0x000fea0003800000 */
.L_x_864:
[----:B------:R-:W-:Y:S05]  /*2bc00*/  BRA `(.L_x_866) ;  /* 0xffffff8800b47947 */ /* 0x000fea000383ffff */
.L_x_697:
[----:B------:R-:W-:Y:S01]  /*2bc10*/  BSSY B1, `(.L_x_867) ;  /* 0x0000006000017945 */ /* 0x000fe20003800000 */
[----:B------:R-:W-:-:S07]  /*2bc20*/  IMAD.MOV.U32 R15, RZ, RZ, -0x1 ;  /* 0xffffffffff0f7424 */ /* 0x000fce00078e00ff */
[----:B0-----:R-:W-:Y:S05]  /*2bc30*/  WARPSYNC.COLLECTIVE R15, `(.L_x_868) ;  /* 0x000000000f0c7348 */ /* 0x001fea0003c00000 */
[----:B------:R-:W-:Y:S02]  /*2bc40*/  ELECT P6, UR62, PT ;  /* 0x00000000003e782f */ /* 0x000fe400038c0000 */
[----:B------:R-:W-:Y:S01]  /*2bc50*/  MOV R14, UR62 ;  /* 0x0000003e000e7c02 */ /* 0x000fe20008000f00 */
[----:B0-----:R-:W-:Y:S10]  /*2bc60*/  ENDCOLLECTIVE ;  /* 0x000000000000791b */ /* 0x001ff40003800000 */
.L_x_868:
[----:B------:R-:W-:Y:S05]  /*2bc70*/  BSYNC B1 ;  /* 0x0000000000017941 */ /* 0x000fea0003800000 */
.L_x_867:
[----:B------:R-:W-:Y:S05]  /*2bc80*/  BRA `(.L_x_696) ;  /* 0xffffff8800ac7947 */ /* 0x000fea000383ffff */
.L_x_699:
[----:B0-----:R0:W1:Y:S02]  /*2bc90*/  SYNCS.PHASECHK.TRANS64.TRYWAIT P0, [R16+URZ+0x38820], R8 ;  /* 0x03882008100075a7 */ /* 0x001064000800017f */
[----:B-1----:R-:W-:Y:S05]  /*2bca0*/  @!P0 NANOSLEEP.SYNCS 0x989680 ;  /* 0x009896800000895d */ /* 0x002fea0003900000 */
[----:B------:R-:W1:Y:S02]  /*2bcb0*/  @!P0 SYNCS.PHASECHK.TRANS64 P0, [R16+URZ+0x38820], R8 ;  /* 0x03882008100085a7 */ /* 0x000e64000800007f */
[----:B-1----:R-:W-:Y:S05]  /*2bcc0*/  @!P0 BRA `(.L_x_699) ;  /* 0xfffffffc00f08947 */ /* 0x002fea000383ffff */
[----:B------:R-:W-:Y:S05]  /*2bcd0*/  BRA `(.L_x_869) ;  /* 0xffffff8800bc7947 */ /* 0x000fea000383ffff */
.L_x_703:
[----:B-1----:R1:W2:Y:S02]  /*2bce0*/  SYNCS.PHASECHK.TRANS64.TRYWAIT P0, [R12+URZ+0x388a0], R11 ;  /* 0x0388a00b0c0075a7 */ /* 0x0022a4000800017f */
[----:B--2---:R-:W-:Y:S05]  /*2bcf0*/  @!P0 NANOSLEEP.SYNCS 0x989680 ;  /* 0x009896800000895d */ /* 0x004fea0003900000 */
[----:B------:R-:W2:Y:S02]  /*2bd00*/  @!P0 SYNCS.PHASECHK.TRANS64 P0, [R12+URZ+0x388a0], R11 ;  /* 0x0388a00b0c0085a7 */ /* 0x000ea4000800007f */
[----:B--2---:R-:W-:Y:S05]  /*2bd10*/  @!P0 BRA `(.L_x_703) ;  /* 0xfffffffc00f08947 */ /* 0x004fea000383ffff */
[----:B------:R-:W-:Y:S05]  /*2bd20*/  BRA `(.L_x_870) ;  /* 0xffffff8800d47947 */ /* 0x000fea000383ffff */
.L_x_711:
[----:B0-----:R0:W2:Y:S02]  /*2bd30*/  SYNCS.PHASECHK.TRANS64.TRYWAIT P0, [R12+URZ+0x388c0], R11 ;  /* 0x0388c00b0c0075a7 */ /* 0x0010a4000800017f */
[----:B--2---:R-:W-:Y:S05]  /*2bd40*/  @!P0 NANOSLEEP.SYNCS 0x989680 ;  /* 0x009896800000895d */ /* 0x004fea0003900000 */
[----:B------:R-:W2:Y:S02]  /*2bd50*/  @!P0 SYNCS.PHASECHK.TRANS64 P0, [R12+URZ+0x388c0], R11 ;  /* 0x0388c00b0c0085a7 */ /* 0x000ea4000800007f */
[----:B--2---:R-:W-:Y:S05]  /*2bd60*/  @!P0 BRA `(.L_x_711) ;  /* 0xfffffffc00f08947 */ /* 0x004fea000383ffff */
[----:B------:R-:W-:Y:S05]  /*2bd70*/  BRA `(.L_x_871) ;  /* 0xffffff9000107947 */ /* 0x000fea000383ffff */
.L_x_721:
[----:B-1----:R1:W2:Y:S02]  /*2bd80*/  SYNCS.PHASECHK.TRANS64.TRYWAIT P2, [R11+URZ+0x388a0], R10 ;  /* 0x0388a00a0b0075a7 */ /* 0x0022a4000804017f */
[----:B--2---:R-:W-:Y:S05]  /*2bd90*/  @!P2 NANOSLEEP.SYNCS 0x989680 ;  /* 0x009896800000a95d */ /* 0x004fea0003900000 */
[----:B------:R-:W2:Y:S02]  /*2bda0*/  @!P2 SYNCS.PHASECHK.TRANS64 P2, [R11+URZ+0x388a0], R10 ;  /* 0x0388a00a0b00a5a7 */ /* 0x000ea4000804007f */
[----:B--2---:R-:W-:Y:S05]  /*2bdb0*/  @!P2 BRA `(.L_x_721) ;  /* 0xfffffffc00f0a947 */ /* 0x004fea000383ffff */
[----:B------:R-:W-:Y:S05]  /*2bdc0*/  BRA `(.L_x_872) ;  /* 0xffffff9400847947 */ /* 0x000fea000383ffff */
.L_x_729:
[----:B0-----:R0:W2:Y:S02]  /*2bdd0*/  SYNCS.PHASECHK.TRANS64.TRYWAIT P2, [R11+URZ+0x388c0], R10 ;  /* 0x0388c00a0b0075a7 */ /* 0x0010a4000804017f */
[----:B--2---:R-:W-:Y:S05]  /*2bde0*/  @!P2 NANOSLEEP.SYNCS 0x989680 ;  /* 0x009896800000a95d */ /* 0x004fea0003900000 */
[----:B------:R-:W2:Y:S02]  /*2bdf0*/  @!P2 SYNCS.PHASECHK.TRANS64 P2, [R11+URZ+0x388c0], R10 ;  /* 0x0388c00a0b00a5a7 */ /* 0x000ea4000804007f */
[----:B--2---:R-:W-:Y:S05]  /*2be00*/  @!P2 BRA `(.L_x_729) ;  /* 0xfffffffc00f0a947 */ /* 0x004fea000383ffff */
[----:B------:R-:W-:Y:S05]  /*2be10*/  BRA `(.L_x_873) ;  /* 0xffffff9800bc7947 */ /* 0x000fea000383ffff */
.L_x_747:
        /* <DEDUP_REMOVED lines=11> */
.L_x_875:
[----:B------:R-:W-:Y:S05]  /*2bed0*/  BSYNC B0 ;  /* 0x0000000000007941 */ /* 0x000fea0003800000 */
.L_x_874:
[----:B------:R-:W-:Y:S05]  /*2bee0*/  BRA `(.L_x_876) ;  /* 0xffffffa800c07947 */ /* 0x000fea000383ffff */
.L_x_750:
[----:B0-----:R0:W1:Y:S02]  /*2bef0*/  SYNCS.PHASECHK.TRANS64.TRYWAIT P0, [R5+URZ+0x38840], R2 ;  /* 0x03884002050075a7 */ /* 0x001064000800017f */
[----:B-1----:R-:W-:Y:S05]  /*2bf00*/  @!P0 NANOSLEEP.SYNCS 0x989680 ;  /* 0x009896800000895d */ /* 0x002fea0003900000 */
[----:B------:R-:W1:Y:S02]  /*2bf10*/  @!P0 SYNCS.PHASECHK.TRANS64 P0, [R5+URZ+0x38840], R2 ;  /* 0x03884002050085a7 */ /* 0x000e64000800007f */
[----:B-1----:R-:W-:Y:S05]  /*2bf20*/  @!P0 BRA `(.L_x_750) ;  /* 0xfffffffc00f08947 */ /* 0x002fea000383ffff */
[----:B------:R-:W-:Y:S05]  /*2bf30*/  BRA `(.L_x_877) ;  /* 0xffffffac00107947 */ /* 0x000fea000383ffff */
.L_x_751:
[----:B------:R-:W-:Y:S01]  /*2bf40*/  BSSY B0, `(.L_x_878) ;  /* 0x0000008000007945 */ /* 0x000fe20003800000 */
[----:B------:R-:W-:Y:S01]  /*2bf50*/  MOV R13, R6 ;  /* 0x00000006000d7202 */ /* 0x000fe20000000f00 */
[----:B------:R-:W-:Y:S02]  /*2bf60*/  IMAD.MOV.U32 R12, RZ, RZ, RZ ;  /* 0x000000ffff0c7224 */ /* 0x000fe400078e00ff */
[----:B------:R-:W-:Y:S02]  /*2bf70*/  IMAD.MOV.U32 R11, RZ, RZ, 0x181f ;  /* 0x0000181fff0b7424 */ /* 0x000fe400078e00ff */
[----:B------:R-:W-:-:S07]  /*2bf80*/  IMAD.MOV.U32 R15, RZ, RZ, -0x1 ;  /* 0xffffffffff0f7424 */ /* 0x000fce00078e00ff */
[----:B------:R-:W-:Y:S05]  /*2bf90*/  WARPSYNC.COLLECTIVE R15, `(.L_x_879) ;  /* 0x000000000f087348 */ /* 0x000fea0003c00000 */
[----:B------:R0:W1:Y:S02]  /*2bfa0*/  SHFL.IDX P6, R14, R13, R12, R11 ;  /* 0x0000000c0d0e7389 */ /* 0x00006400000c000b */
[----:B01----:R-:W-:Y:S01]  /*2bfb0*/  ENDCOLLECTIVE ;  /* 0x000000000000791b */ /* 0x003fe20003800000 */
.L_x_879:
[----:B------:R-:W-:Y:S05]  /*2bfc0*/  BSYNC B0 ;  /* 0x0000000000007941 */ /* 0x000fea0003800000 */
.L_x_878:
[----:B------:R-:W-:Y:S01]  /*2bfd0*/  IMAD.MOV.U32 R13, RZ, RZ, R0 ;  /* 0x000000ffff0d7224 */ /* 0x000fe200078e0000 */
[C---:B------:R-:W-:Y:S01]  /*2bfe0*/  LOP3.LUT P5, RZ, R18.reuse, 0x10, RZ, 0xc0, !PT ;  /* 0x0000001012ff7812 */ /* 0x040fe200078ac0ff */
[----:B------:R-:W-:Y:S01]  /*2bff0*/  IMAD.MOV.U32 R12, RZ, RZ, RZ ;  /* 0x000000ffff0c7224 */ /* 0x000fe200078e00ff */
[C---:B------:R-:W-:Y:S01]  /*2c000*/  LOP3.LUT P4, RZ, R18.reuse, 0x8, RZ, 0xc0, !PT ;  /* 0x0000000812ff7812 */ /* 0x040fe2000788c0ff */
[----:B------:R-:W-:Y:S01]  /*2c010*/  IMAD.MOV.U32 R11, RZ, RZ, 0x181f ;  /* 0x0000181fff0b7424 */ /* 0x000fe200078e00ff */
[C---:B------:R-:W-:Y:S01]  /*2c020*/  LOP3.LUT P3, RZ, R18.reuse, 0x4, RZ, 0xc0, !PT ;  /* 0x0000000412ff7812 */ /* 0x040fe2000786c0ff */
[----:B------:R-:W-:Y:S01]  /*2c030*/  IMAD.MOV.U32 R15, RZ, RZ, -0x1 ;  /* 0xffffffffff0f7424 */ /* 0x000fe200078e00ff */
[----:B------:R-:W-:Y:S01]  /*2c040*/  LOP3.LUT P2, RZ, R18, 0x2, RZ, 0xc0, !PT ;  /* 0x0000000212ff7812 */ /* 0x000fe2000784c0ff */
[----:B------:R-:W-:Y:S02]  /*2c050*/  IMAD.MOV.U32 R2, RZ, RZ, R14 ;  /* 0x000000ffff027224 */ /* 0x000fe400078e000e */
[----:B------:R-:W-:-:S10]  /*2c060*/  @P0 IMAD R9, R7, 0x2, R16 ;  /* 0x0000000207090824 */ /* 0x000fd400078e0210 */
[----:B------:R-:W-:Y:S05]  /*2c070*/  WARPSYNC.COLLECTIVE R15, `(.L_x_880) ;  /* 0x000000000f087348 */ /* 0x000fea0003c00000 */
[----:B------:R0:W1:Y:S02]  /*2c080*/  SHFL.IDX P6, R14, R13, R12, R11 ;  /* 0x0000000c0d0e7389 */ /* 0x00006400000c000b */
[----:B01----:R-:W-:Y:S01]  /*2c090*/  ENDCOLLECTIVE ;  /* 0x000000000000791b */ /* 0x003fe20003800000 */
.L_x_880:
[----:B------:R-:W-:Y:S01]  /*2c0a0*/  ULDC.64 UR4, c[0x0][0x208] ;  /* 0x0000820000047ab9 */ /* 0x000fe20000000a00 */
[----:B------:R-:W-:Y:S02]  /*2c0b0*/  IMAD.MOV.U32 R13, RZ, RZ, R6 ;  /* 0x000000ffff0d7224 */ /* 0x000fe400078e0006 */
[----:B------:R-:W-:Y:S02]  /*2c0c0*/  IMAD.MOV.U32 R12, RZ, RZ, 0x1 ;  /* 0x00000001ff0c7424 */ /* 0x000fe400078e00ff */
[----:B------:R-:W-:-:S05]  /*2c0d0*/  IMAD.MOV.U32 R3, RZ, RZ, R14 ;  /* 0x000000ffff037224 */ /* 0x000fca00078e000e */
[----:B------:R-:W-:-:S05]  /*2c0e0*/  @P0 LEA R3, P1, R34, R3, 0x1 ;  /* 0x0000000322030211 */ /* 0x000fca00078208ff */
[----:B------:R-:W-:Y:S01]  /*2c0f0*/  @P0 IMAD.X R2, RZ, RZ, R2, P1 ;  /* 0x000000ffff020224 */ /* 0x000fe200008e0602 */
[----:B------:R-:W-:-:S04]  /*2c100*/  ISETP.GE.AND P1, PT, R4, 0x11, PT ;  /* 0x000000110400780c */ /* 0x000fc80003f26270 */
[----:B------:R-:W-:-:S04]  /*2c110*/  @P0 LOP3.LUT R3, R3, R2, RZ, 0x3c, !PT ;  /* 0x0000000203030212 */ /* 0x000fc800078e3cff */
[----:B------:R-:W-:-:S04]  /*2c120*/  @P0 LOP3.LUT R2, R3, R2, RZ, 0x3c, !PT ;  /* 0x0000000203020212 */ /* 0x000fc800078e3cff */
[----:B------:R-:W-:Y:S01]  /*2c130*/  @P0 LOP3.LUT R3, R3, R2, RZ, 0x3c, !PT ;  /* 0x0000000203030212 */ /* 0x000fe200078e3cff */
[----:B------:R-:W-:-:S04]  /*2c140*/  @P1 IMAD R21, R7, 0x2, R16 ;  /* 0x0000000207151824 */ /* 0x000fc800078e0210 */
        /* <DEDUP_REMOVED lines=10> */
.L_x_881:
[----:B------:R-:W-:Y:S02]  /*2c1f0*/  IMAD.MOV.U32 R13, RZ, RZ, R0 ;  /* 0x000000ffff0d7224 */ /* 0x000fe400078e0000 */
[----:B------:R-:W-:-:S07]  /*2c200*/  IMAD.MOV.U32 R8, RZ, RZ, R14 ;  /* 0x000000ffff087224 */ /* 0x000fce00078e000e */
[----:B------:R-:W-:Y:S05]  /*2c210*/  WARPSYNC.COLLECTIVE R15, `(.L_x_882) ;  /* 0x000000000f087348 */ /* 0x000fea0003c00000 */
[----:B------:R0:W1:Y:S02]  /*2c220*/  SHFL.IDX P6, R14, R13, R12, R11 ;  /* 0x0000000c0d0e7389 */ /* 0x00006400000c000b */
[----:B01----:R-:W-:Y:S01]  /*2c230*/  ENDCOLLECTIVE ;  /* 0x000000000000791b */ /* 0x003fe20003800000 */
.L_x_882:
[----:B------:R-:W-:Y:S01]  /*2c240*/  ULDC.64 UR4, c[0x0][0x208] ;  /* 0x0000820000047ab9 */ /* 0x000fe20000000a00 */
[----:B------:R-:W-:Y:S02]  /*2c250*/  IMAD.MOV.U32 R13, RZ, RZ, R6 ;  /* 0x000000ffff0d7224 */ /* 0x000fe400078e0006 */
[----:B------:R-:W-:Y:S02]  /*2c260*/  IMAD.MOV.U32 R12, RZ, RZ, 0x2 ;  /* 0x00000002ff0c7424 */ /* 0x000fe400078e00ff */
[----:B------:R-:W-:-:S05]  /*2c270*/  IMAD.MOV.U32 R2, RZ, RZ, R14 ;  /* 0x000000ffff027224 */ /* 0x000fca00078e000e */
[----:B------:R-:W-:-:S05]  /*2c280*/  @P1 LEA R2, P0, R34, R2, 0x1 ;  /* 0x0000000222021211 */ /* 0x000fca00078008ff */
[----:B------:R-:W-:-:S05]  /*2c290*/  @P1 IMAD.X R3, RZ, RZ, R8, P0 ;  /* 0x000000ffff031224 */ /* 0x000fca00000e0608 */
        /* <DEDUP_REMOVED lines=11> */
.L_x_883:
[----:B------:R-:W-:Y:S02]  /*2c350*/  @P1 IMAD R9, R7, 0x2, R16 ;  /* 0x0000000207091824 */ /* 0x000fe400078e0210 */
[----:B------:R-:W-:Y:S02]  /*2c360*/  IMAD.MOV.U32 R13, RZ, RZ, R0 ;  /* 0x000000ffff0d7224 */ /* 0x000fe400078e0000 */
[----:B------:R-:W-:-:S07]  /*2c370*/  IMAD.MOV.U32 R8, RZ, RZ, R14 ;  /* 0x000000ffff087224 */ /* 0x000fce00078e000e */
[----:B------:R-:W-:Y:S05]  /*2c380*/  WARPSYNC.COLLECTIVE R15, `(.L_x_884) ;  /* 0x000000000f087348 */ /* 0x000fea0003c00000 */
[----:B------:R0:W1:Y:S02]  /*2c390*/  SHFL.IDX P6, R14, R13, R12, R11 ;  /* 0x0000000c0d0e7389 */ /* 0x00006400000c000b */
[----:B01----:R-:W-:Y:S01]  /*2c3a0*/  ENDCOLLECTIVE ;  /* 0x000000000000791b */ /* 0x003fe20003800000 */
.L_x_884:
        /* <DEDUP_REMOVED lines=17> */
.L_x_885:
[----:B------:R-:W-:Y:S02]  /*2c4c0*/  @P1 IMAD R21, R7, 0x2, R16 ;  /* 0x0000000207151824 */ /* 0x000fe400078e0210 */
[----:B------:R-:W-:Y:S02]  /*2c4d0*/  IMAD.MOV.U32 R13, RZ, RZ, R0 ;  /* 0x000000ffff0d7224 */ /* 0x000fe400078e0000 */
[----:B------:R-:W-:-:S07]  /*2c4e0*/  IMAD.MOV.U32 R8, RZ, RZ, R14 ;  /* 0x000000ffff087224 */ /* 0x000fce00078e000e */
[----:B------:R-:W-:Y:S05]  /*2c4f0*/  WARPSYNC.COLLECTIVE R15, `(.L_x_886) ;  /* 0x000000000f087348 */ /* 0x000fea0003c00000 */
[----:B------:R0:W1:Y:S02]  /*2c500*/  SHFL.IDX P6, R14, R13, R12, R11 ;  /* 0x0000000c0d0e7389 */ /* 0x00006400000c000b */
[----:B01----:R-:W-:Y:S01]  /*2c510*/  ENDCOLLECTIVE ;  /* 0x000000000000791b */ /* 0x003fe20003800000 */
.L_x_886:
        /* <DEDUP_REMOVED lines=16> */
.L_x_887:
[----:B------:R-:W-:Y:S02]  /*2c620*/  IMAD.MOV.U32 R13, RZ, RZ, R0 ;  /* 0x000000ffff0d7224 */ /* 0x000fe400078e0000 */
[----:B------:R-:W-:-:S07]  /*2c630*/  IMAD.MOV.U32 R8, RZ, RZ, R14 ;  /* 0x000000ffff087224 */ /* 0x000fce00078e000e */
[----:B------:R-:W-:Y:S05]  /*2c640*/  WARPSYNC.COLLECTIVE R15, `(.L_x_888) ;  /* 0x000000000f087348 */ /* 0x000fea0003c00000 */
[----:B------:R0:W1:Y:S02]  /*2c650*/  SHFL.IDX P6, R14, R13, R12, R11 ;  /* 0x0000000c0d0e7389 */ /* 0x00006400000c000b */
[----:B01----:R-:W-:Y:S01]  /*2c660*/  ENDCOLLECTIVE ;  /* 0x000000000000791b */ /* 0x003fe20003800000 */
.L_x_888:
[----:B------:R-:W-:Y:S01]  /*2c670*/  IMAD.MOV.U32 R0, RZ, RZ, R14 ;  /* 0x000000ffff007224 */ /* 0x000fe200078e000e */
[----:B------:R-:W-:Y:S06]  /*2c680*/  BRA `(.L_x_889) ;  /* 0xffffffa8006c7947 */ /* 0x000fec000383ffff */
.L_x_758:
[----:B------:R-:W-:Y:S01]  /*2c690*/  IMAD.MOV.U32 R13, RZ, RZ, R4 ;  /* 0x000000ffff0d7224 */ /* 0x000fe200078e0004 */
[----:B------:R-:W-:Y:S01]  /*2c6a0*/  MOV R11, 0x181f ;  /* 0x0000181f000b7802 */ /* 0x000fe20000000f00 */
[----:B------:R-:W-:Y:S02]  /*2c6b0*/  IMAD.MOV.U32 R12, RZ, RZ, RZ ;  /* 0x000000ffff0c7224 */ /* 0x000fe400078e00ff */
[----:B------:R-:W-:Y:S02]  /*2c6c0*/  IMAD.MOV.U32 R15, RZ, RZ, -0x1 ;  /* 0xffffffffff0f7424 */ /* 0x000fe400078e00ff */
[----:B-----5:R-:W-:Y:S02]  /*2c6d0*/  IMAD R6, R10, R8, RZ ;  /* 0x000000080a067224 */ /* 0x020fe400078e02ff */
[----:B------:R-:W-:-:S07]  /*2c6e0*/  IMAD.IADD R0, R9, 0x1, R0 ;  /* 0x0000000109007824 */ /* 0x000fce00078e0200 */
[----:B------:R-:W-:Y:S05]  /*2c6f0*/  WARPSYNC.COLLECTIVE R15, `(.L_x_890) ;  /* 0x000000000f087348 */ /* 0x000fea0003c00000 */
[----:B------:R0:W1:Y:S02]  /*2c700*/  SHFL.IDX P6, R14, R13, R12, R11 ;  /* 0x0000000c0d0e7389 */ /* 0x00006400000c000b */
[----:B01----:R-:W-:Y:S01]  /*2c710*/  ENDCOLLECTIVE ;  /* 0x000000000000791b */ /* 0x003fe20003800000 */
.L_x_890:
[----:B------:R-:W-:Y:S01]  /*2c720*/  ISETP.GE.AND P1, PT, R0, R6, PT ;  /* 0x000000060000720c */ /* 0x000fe20003f26270 */
[----:B------:R-:W-:Y:S02]  /*2c730*/  IMAD.MOV.U32 R13, RZ, RZ, R5 ;  /* 0x000000ffff0d7224 */ /* 0x000fe400078e0005 */
[----:B------:R-:W-:-:S10]  /*2c740*/  IMAD.MOV.U32 R2, RZ, RZ, R14 ;  /* 0x000000ffff027224 */ /* 0x000fd400078e000e */
[----:B------:R-:W-:Y:S05]  /*2c750*/  WARPSYNC.COLLECTIVE R15, `(.L_x_891) ;  /* 0x000000000f087348 */ /* 0x000fea0003c00000 */
[----:B------:R0:W1:Y:S02]  /*2c760*/  SHFL.IDX P6, R14, R13, R12, R11 ;  /* 0x0000000c0d0e7389 */ /* 0x00006400000c000b */
[----:B01----:R-:W-:Y:S01]  /*2c770*/  ENDCOLLECTIVE ;  /* 0x000000000000791b */ /* 0x003fe20003800000 */
.L_x_891:
[----:B------:R-:W-:Y:S01]  /*2c780*/  ULDC.64 UR4, c[0x0][0x208] ;  /* 0x0000820000047ab9 */ /* 0x000fe20000000a00 */
[----:B------:R-:W-:Y:S02]  /*2c790*/  IMAD.MOV.U32 R13, RZ, RZ, R4 ;  /* 0x000000ffff0d7224 */ /* 0x000fe400078e0004 */
[----:B------:R-:W-:Y:S02]  /*2c7a0*/  IMAD.MOV.U32 R12, RZ, RZ, 0x1 ;  /* 0x00000001ff0c7424 */ /* 0x000fe400078e00ff */
[----:B------:R-:W-:-:S05]  /*2c7b0*/  IMAD.MOV.U32 R3, RZ, RZ, R14 ;  /* 0x000000ffff037224 */ /* 0x000fca00078e000e */
[----:B------:R-:W-:-:S05]  /*2c7c0*/  @!P1 LEA R7, P5, R34, R3, 0x1 ;  /* 0x0000000322079211 */ /* 0x000fca00078a08ff */
[----:B------:R-:W-:Y:S02]  /*2c7d0*/  @!P1 IMAD.X R3, RZ, RZ, R2, P5 ;  /* 0x000000ffff039224 */ /* 0x000fe400028e0602 */
[----:B------:R-:W-:Y:S02]  /*2c7e0*/  @!P1 IMAD.MOV.U32 R2, RZ, RZ, R7 ;  /* 0x000000ffff029224 */ /* 0x000fe400078e0007 */
[----:B------:R-:W-:-:S03]  /*2c7f0*/  VIADD R7, R0, 0x10 ;  /* 0x0000001000077836 */ /* 0x000fc60000000000 */
        /* <DEDUP_REMOVED lines=11> */
.L_x_892:
[----:B------:R-:W-:Y:S02]  /*2c8b0*/  IMAD.MOV.U32 R13, RZ, RZ, R5 ;  /* 0x000000ffff0d7224 */ /* 0x000fe400078e0005 */
[----:B------:R-:W-:-:S07]  /*2c8c0*/  IMAD.MOV.U32 R2, RZ, RZ, R14 ;  /* 0x000000ffff027224 */ /* 0x000fce00078e000e */
[----:B------:R-:W-:Y:S05]  /*2c8d0*/  WARPSYNC.COLLECTIVE R15, `(.L_x_893) ;  /* 0x000000000f087348 */ /* 0x000fea0003c00000 */
[----:B------:R0:W1:Y:S02]  /*2c8e0*/  SHFL.IDX P6, R14, R13, R12, R11 ;  /* 0x0000000c0d0e7389 */ /* 0x00006400000c000b */
[----:B01----:R-:W-:Y:S01]  /*2c8f0*/  ENDCOLLECTIVE ;  /* 0x000000000000791b */ /* 0x003fe20003800000 */
.L_x_893:
[----:B------:R-:W-:Y:S01]  /*2c900*/  ULDC.64 UR4, c[0x0][0x208] ;  /* 0x0000820000047ab9 */ /* 0x000fe20000000a00 */
[----:B------:R-:W-:Y:S02]  /*2c910*/  IMAD.MOV.U32 R13, RZ, RZ, R4 ;  /* 0x000000ffff0d7224 */ /* 0x000fe400078e0004 */
[----:B------:R-:W-:Y:S02]  /*2c920*/  IMAD.MOV.U32 R12, RZ, RZ, 0x2 ;  /* 0x00000002ff0c7424 */ /* 0x000fe400078e00ff */
[----:B------:R-:W-:-:S05]  /*2c930*/  IMAD.MOV.U32 R3, RZ, RZ, R14 ;  /* 0x000000ffff037224 */ /* 0x000fca00078e000e */
[----:B------:R-:W-:-:S05]  /*2c940*/  @!P1 LEA R7, P5, R34, R3, 0x1 ;  /* 0x0000000322079211 */ /* 0x000fca00078a08ff */
[----:B------:R-:W-:Y:S02]  /*2c950*/  @!P1 IMAD.X R8, RZ, RZ, R2, P5 ;  /* 0x000000ffff089224 */ /* 0x000fe400028e0602 */
[----:B------:R-:W-:Y:S02]  /*2c960*/  @!P1 IMAD.MOV.U32 R2, RZ, RZ, R7 ;  /* 0x000000ffff029224 */ /* 0x000fe400078e0007 */
        /* <DEDUP_REMOVED lines=13> */
.L_x_894:
[----:B------:R-:W-:Y:S02]  /*2ca40*/  IMAD.MOV.U32 R13, RZ, RZ, R5 ;  /* 0x000000ffff0d7224 */ /* 0x000fe400078e0005 */
[----:B------:R-:W-:-:S07]  /*2ca50*/  IMAD.MOV.U32 R2, RZ, RZ, R14 ;  /* 0x000000ffff027224 */ /* 0x000fce00078e000e */
[----:B------:R-:W-:Y:S05]  /*2ca60*/  WARPSYNC.COLLECTIVE R15, `(.L_x_895) ;  /* 0x000000000f087348 */ /* 0x000fea0003c00000 */
[----:B------:R0:W1:Y:S02]  /*2ca70*/  SHFL.IDX P6, R14, R13, R12, R11 ;  /* 0x0000000c0d0e7389 */ /* 0x00006400000c000b */
[----:B01----:R-:W-:Y:S01]  /*2ca80*/  ENDCOLLECTIVE ;  /* 0x000000000000791b */ /* 0x003fe20003800000 */
.L_x_895:
        /* <DEDUP_REMOVED lines=20> */
.L_x_896:
[----:B------:R-:W-:Y:S02]  /*2cbd0*/  IMAD.MOV.U32 R13, RZ, RZ, R5 ;  /* 0x000000ffff0d7224 */ /* 0x000fe400078e0005 */
[----:B------:R-:W-:-:S07]  /*2cbe0*/  IMAD.MOV.U32 R2, RZ, RZ, R14 ;  /* 0x000000ffff027224 */ /* 0x000fce00078e000e */
[----:B------:R-:W-:Y:S05]  /*2cbf0*/  WARPSYNC.COLLECTIVE R15, `(.L_x_897) ;  /* 0x000000000f087348 */ /* 0x000fea0003c00000 */
[----:B------:R0:W1:Y:S02]  /*2cc00*/  SHFL.IDX P6, R14, R13, R12, R11 ;  /* 0x0000000c0d0e7389 */ /* 0x00006400000c000b */
[----:B01----:R-:W-:Y:S01]  /*2cc10*/  ENDCOLLECTIVE ;  /* 0x000000000000791b */ /* 0x003fe20003800000 */
.L_x_897:
        /* <DEDUP_REMOVED lines=20> */
.L_x_898:
[----:B------:R-:W-:Y:S02]  /*2cd60*/  IMAD.MOV.U32 R13, RZ, RZ, R5 ;  /* 0x000000ffff0d7224 */ /* 0x000fe400078e0005 */
[----:B------:R-:W-:-:S07]  /*2cd70*/  IMAD.MOV.U32 R2, RZ, RZ, R14 ;  /* 0x000000ffff027224 */ /* 0x000fce00078e000e */
[----:B------:R-:W-:Y:S05]  /*2cd80*/  WARPSYNC.COLLECTIVE R15, `(.L_x_899) ;  /* 0x000000000f087348 */ /* 0x000fea0003c00000 */
[----:B------:R0:W1:Y:S02]  /*2cd90*/  SHFL.IDX P6, R14, R13, R12, R11 ;  /* 0x0000000c0d0e7389 */ /* 0x00006400000c000b */
[----:B01----:R-:W-:Y:S01]  /*2cda0*/  ENDCOLLECTIVE ;  /* 0x000000000000791b */ /* 0x003fe20003800000 */
.L_x_899:
[----:B------:R-:W-:Y:S01]  /*2cdb0*/  ULDC.64 UR4, c[0x0][0x208] ;  /* 0x0000820000047ab9 */ /* 0x000fe20000000a00 */
[----:B------:R-:W-:Y:S02]  /*2cdc0*/  IMAD.MOV.U32 R13, RZ, RZ, R4 ;  /* 0x000000ffff0d7224 */ /* 0x000fe400078e0004 */
[----:B------:R-:W-:Y:S01]  /*2cdd0*/  IMAD.MOV.U32 R12, RZ, RZ, 0x5 ;  /* 0x00000005ff0c7424 */ /* 0x000fe200078e00ff */
[----:B------:R-:W-:-:S04]  /*2cde0*/  MOV R3, R14 ;  /* 0x0000000e00037202 */ /* 0x000fc80000000f00 */
        /* <DEDUP_REMOVED lines=16> */
.L_x_900:
[----:B------:R-:W-:Y:S02]  /*2cef0*/  IMAD.MOV.U32 R13, RZ, RZ, R5 ;  /* 0x000000ffff0d7224 */ /* 0x000fe400078e0005 */
[----:B------:R-:W-:-:S07]  /*2cf00*/  IMAD.MOV.U32 R2, RZ, RZ, R14 ;  /* 0x000000ffff027224 */ /* 0x000fce00078e000e */
[----:B------:R-:W-:Y:S05]  /*2cf10*/  WARPSYNC.COLLECTIVE R15, `(.L_x_901) ;  /* 0x000000000f087348 */ /* 0x000fea0003c00000 */
[----:B------:R0:W1:Y:S02]  /*2cf20*/  SHFL.IDX P6, R14, R13, R12, R11 ;  /* 0x0000000c0d0e7389 */ /* 0x00006400000c000b */
[----:B01----:R-:W-:Y:S01]  /*2cf30*/  ENDCOLLECTIVE ;  /* 0x000000000000791b */ /* 0x003fe20003800000 */
.L_x_901:
        /* <DEDUP_REMOVED lines=20> */
.L_x_902:
[----:B------:R-:W-:Y:S02]  /*2d080*/  IMAD.MOV.U32 R13, RZ, RZ, R5 ;  /* 0x000000ffff0d7224 */ /* 0x000fe400078e0005 */
[----:B------:R-:W-:-:S07]  /*2d090*/  IMAD.MOV.U32 R2, RZ, RZ, R14 ;  /* 0x000000ffff027224 */ /* 0x000fce00078e000e */
[----:B------:R-:W-:Y:S05]  /*2d0a0*/  WARPSYNC.COLLECTIVE R15, `(.L_x_903) ;  /* 0x000000000f087348 */ /* 0x000fea0003c00000 */
[----:B------:R0:W1:Y:S02]  /*2d0b0*/  SHFL.IDX P6, R14, R13, R12, R11 ;  /* 0x0000000c0d0e7389 */ /* 0x00006400000c000b */
[----:B01----:R-:W-:Y:S01]  /*2d0c0*/  ENDCOLLECTIVE ;  /* 0x000000000000791b */ /* 0x003fe20003800000 */
.L_x_903:
[----:B------:R-:W-:Y:S01]  /*2d0d0*/  ULDC.64 UR4, c[0x0][0x208] ;  /* 0x0000820000047ab9 */ /* 0x000fe20000000a00 */
[----:B------:R-:W-:Y:S02]  /*2d0e0*/  IMAD.MOV.U32 R13, RZ, RZ, R4 ;  /* 0x000000ffff0d7224 */ /* 0x000fe400078e0004 */
[----:B------:R-:W-:Y:S02]  /*2d0f0*/  IMAD.MOV.U32 R12, RZ, RZ, 0x7 ;  /* 0x00000007ff0c7424 */ /* 0x000fe400078e00ff */
[----:B------:R-:W-:-:S05]  /*2d100*/  IMAD.MOV.U32 R3, RZ, RZ, R14 ;  /* 0x000000ffff037224 */ /* 0x000fca00078e000e */
[----:B------:R-:W-:-:S05]  /*2d110*/  @!P1 LEA R7, P5, R34, R3, 0x1 ;  /* 0x0000000322079211 */ /* 0x000fca00078a08ff */
[----:B------:R-:W-:Y:S02]  /*2d120*/  @!P1 IMAD.X R8, RZ, RZ, R2, P5 ;  /* 0x000000ffff089224 */ /* 0x000fe400028e0602 */
[----:B------:R-:W-:Y:S02]  /*2d130*/  @!P1 IMAD.MOV.U32 R2, RZ, RZ, R7 ;  /* 0x000000ffff029224 */ /* 0x000fe400078e0007 */
[----:B------:R-:W-:-:S05]  /*2d140*/  @!P1 IMAD.MOV.U32 R3, RZ, RZ, R8 ;  /* 0x000000ffff039224 */ /* 0x000fca00078e0008 */
        /* <DEDUP_REMOVED lines=10> */
.L_x_904:
[----:B------:R-:W-:Y:S02]  /*2d1f0*/  IMAD.MOV.U32 R13, RZ, RZ, R5 ;  /* 0x000000ffff0d7224 */ /* 0x000fe400078e0005 */
[----:B------:R-:W-:-:S07]  /*2d200*/  IMAD.MOV.U32 R7, RZ, RZ, R14 ;  /* 0x000000ffff077224 */ /* 0x000fce00078e000e */
[----:B------:R-:W-:Y:S05]  /*2d210*/  WARPSYNC.COLLECTIVE R15, `(.L_x_905) ;  /* 0x000000000f087348 */ /* 0x000fea0003c00000 */
[----:B------:R0:W1:Y:S02]  /*2d220*/  SHFL.IDX P6, R14, R13, R12, R11 ;  /* 0x0000000c0d0e7389 */ /* 0x00006400000c000b */
[----:B01----:R-:W-:Y:S01]  /*2d230*/  ENDCOLLECTIVE ;  /* 0x000000000000791b */ /* 0x003fe20003800000 */
.L_x_905:
[----:B------:R-:W-:Y:S05]  /*2d240*/  BRA `(.L_x_906) ;  /* 0xffffffa800d07947 */ /* 0x000fea000383ffff */
.L_x_763:
[----:B0-----:R0:W2:Y:S02]  /*2d250*/  SYNCS.PHASECHK.TRANS64.TRYWAIT P0, [R16+URZ+0x38820], R3 ;  /* 0x03882003100075a7 */ /* 0x0010a4000800017f */
[----:B--2---:R-:W-:Y:S05]  /*2d260*/  @!P0 NANOSLEEP.SYNCS 0x989680 ;  /* 0x009896800000895d */ /* 0x004fea0003900000 */
[----:B------:R-:W2:Y:S02]  /*2d270*/  @!P0 SYNCS.PHASECHK.TRANS64 P0, [R16+URZ+0x38820], R3 ;  /* 0x03882003100085a7 */ /* 0x000ea4000800007f */
[----:B--2---:R-:W-:Y:S05]  /*2d280*/  @!P0 BRA `(.L_x_763) ;  /* 0xfffffffc00f08947 */ /* 0x004fea000383ffff */
[----:B------:R-:W-:Y:S05]  /*2d290*/  BRA `(.L_x_907) ;  /* 0xffffffac00507947 */ /* 0x000fea000383ffff */
.L_x_768:
[----:B0-----:R0:W1:Y:S02]  /*2d2a0*/  SYNCS.PHASECHK.TRANS64.TRYWAIT P0, [R6+URZ+0x38840], R3 ;  /* 0x03884003060075a7 */ /* 0x001064000800017f */
[----:B-1----:R-:W-:Y:S05]  /*2d2b0*/  @!P0 NANOSLEEP.SYNCS 0x989680 ;  /* 0x009896800000895d */ /* 0x002fea0003900000 */
[----:B------:R-:W1:Y:S02]  /*2d2c0*/  @!P0 SYNCS.PHASECHK.TRANS64 P0, [R6+URZ+0x38840], R3 ;  /* 0x03884003060085a7 */ /* 0x000e64000800007f */
[----:B-1----:R-:W-:Y:S05]  /*2d2d0*/  @!P0 BRA `(.L_x_768) ;  /* 0xfffffffc00f08947 */ /* 0x002fea000383ffff */
[----:B------:R-:W-:Y:S05]  /*2d2e0*/  BRA `(.L_x_908) ;  /* 0xffffffb0003c7947 */ /* 0x000fea000383ffff */
.L_x_769:
        /* <DEDUP_REMOVED lines=8> */
.L_x_910:
[----:B------:R-:W-:Y:S05]  /*2d370*/  BSYNC B1 ;  /* 0x0000000000017941 */ /* 0x000fea0003800000 */
.L_x_909:
        /* <DEDUP_REMOVED lines=12> */
.L_x_911:
[----:B------:R-:W-:Y:S01]  /*2d440*/  LOP3.LUT R18, R18, 0xfffffeff, RZ, 0xc0, !PT ;  /* 0xfffffeff12127812 */ /* 0x000fe200078ec0ff */
[----:B------:R-:W-:Y:S01]  /*2d450*/  IMAD R9, R9, 0x2, R16 ;  /* 0x0000000209097824 */ /* 0x000fe200078e0210 */
[----:B------:R-:W-:Y:S02]  /*2d460*/  ULDC.64 UR4, c[0x0][0x208] ;  /* 0x0000820000047ab9 */ /* 0x000fe40000000a00 */
[----:B------:R-:W-:-:S04]  /*2d470*/  @P2 LOP3.LUT R18, R18, 0x100, RZ, 0xfc, !PT ;  /* 0x0000010012122812 */ /* 0x000fc800078efcff */
[C---:B------:R-:W-:Y:S02]  /*2d480*/  LOP3.LUT P2, RZ, R18.reuse, 0x8, RZ, 0xc0, !PT ;  /* 0x0000000812ff7812 */ /* 0x040fe4000784c0ff */
[----:B------:R-:W-:Y:S01]  /*2d490*/  LOP3.LUT R18, R18, 0xffffff7f, RZ, 0xc0, !PT ;  /* 0xffffff7f12127812 */ /* 0x000fe200078ec0ff */
[----:B------:R-:W-:-:S03]  /*2d4a0*/  IMAD.MOV.U32 R13, RZ, RZ, R10 ;  /* 0x000000ffff0d7224 */ /* 0x000fc600078e000a */
[----:B------:R-:W-:Y:S02]  /*2d4b0*/  @P1 LOP3.LUT R18, R18, 0x80, RZ, 0xfc, !PT ;  /* 0x0000008012121812 */ /* 0x000fe400078efcff */
[----:B------:R-:W-:Y:S02]  /*2d4c0*/  MOV R12, 0x1 ;  /* 0x00000001000c7802 */ /* 0x000fe40000000f00 */
[----:B------:R-:W-:Y:S01]  /*2d4d0*/  LOP3.LUT P1, RZ, R18, 0x4, RZ, 0xc0, !PT ;  /* 0x0000000412ff7812 */ /* 0x000fe2000782c0ff */
[----:B------:R-:W-:-:S05]  /*2d4e0*/  IMAD.MOV.U32 R2, RZ, RZ, R14 ;  /* 0x000000ffff027224 */ /* 0x000fca00078e000e */
        /* <DEDUP_REMOVED lines=12> */
.L_x_912:
[----:B------:R-:W-:Y:S02]  /*2d5b0*/  IMAD.MOV.U32 R13, RZ, RZ, R8 ;  /* 0x000000ffff0d7224 */ /* 0x000fe400078e0008 */
[----:B------:R-:W-:-:S07]  /*2d5c0*/  IMAD.MOV.U32 R35, RZ, RZ, R14 ;  /* 0x000000ffff237224 */ /* 0x000fce00078e000e */
[----:B------:R-:W-:Y:S05]  /*2d5d0*/  WARPSYNC.COLLECTIVE R15, `(.L_x_913) ;  /* 0x000000000f087348 */ /* 0x000fea0003c00000 */
[----:B------:R0:W1:Y:S02]  /*2d5e0*/  SHFL.IDX P6, R14, R13, R12, R11 ;  /* 0x0000000c0d0e7389 */ /* 0x00006400000c000b */
[----:B01----:R-:W-:Y:S01]  /*2d5f0*/  ENDCOLLECTIVE ;  /* 0x000000000000791b */ /* 0x003fe20003800000 */
.L_x_913:
[----:B------:R-:W-:Y:S01]  /*2d600*/  ULDC.64 UR4, c[0x0][0x208] ;  /* 0x0000820000047ab9 */ /* 0x000fe20000000a00 */
[----:B------:R-:W-:Y:S02]  /*2d610*/  IMAD.MOV.U32 R13, RZ, RZ, R10 ;  /* 0x000000ffff0d7224 */ /* 0x000fe400078e000a */
[----:B------:R-:W-:Y:S02]  /*2d620*/  IMAD.MOV.U32 R12, RZ, RZ, 0x2 ;  /* 0x00000002ff0c7424 */ /* 0x000fe400078e00ff */
        /* <DEDUP_REMOVED lines=13> */
.L_x_914:
[----:B------:R-:W-:Y:S02]  /*2d700*/  IMAD.MOV.U32 R13, RZ, RZ, R8 ;  /* 0x000000ffff0d7224 */ /* 0x000fe400078e0008 */
[----:B------:R-:W-:-:S07]  /*2d710*/  IMAD.MOV.U32 R35, RZ, RZ, R14 ;  /* 0x000000ffff237224 */ /* 0x000fce00078e000e */
[----:B------:R-:W-:Y:S05]  /*2d720*/  WARPSYNC.COLLECTIVE R15, `(.L_x_915) ;  /* 0x000000000f087348 */ /* 0x000fea0003c00000 */
[----:B------:R0:W1:Y:S02]  /*2d730*/  SHFL.IDX P6, R14, R13, R12, R11 ;  /* 0x0000000c0d0e7389 */ /* 0x00006400000c000b */
[----:B01----:R-:W-:Y:S01]  /*2d740*/  ENDCOLLECTIVE ;  /* 0x000000000000791b */ /* 0x003fe20003800000 */
.L_x_915:
        /* <DEDUP_REMOVED lines=16> */
.L_x_916:
[----:B------:R-:W-:Y:S02]  /*2d850*/  IMAD.MOV.U32 R13, RZ, RZ, R8 ;  /* 0x000000ffff0d7224 */ /* 0x000fe400078e0008 */
[----:B------:R-:W-:-:S07]  /*2d860*/  IMAD.MOV.U32 R35, RZ, RZ, R14 ;  /* 0x000000ffff237224 */ /* 0x000fce00078e000e */
[----:B------:R-:W-:Y:S05]  /*2d870*/  WARPSYNC.COLLECTIVE R15, `(.L_x_917) ;  /* 0x000000000f087348 */ /* 0x000fea0003c00000 */
[----:B------:R0:W1:Y:S02]  /*2d880*/  SHFL.IDX P6, R14, R13, R12, R11 ;  /* 0x0000000c0d0e7389 */ /* 0x00006400000c000b */
[----:B01----:R-:W-:Y:S01]  /*2d890*/  ENDCOLLECTIVE ;  /* 0x000000000000791b */ /* 0x003fe20003800000 */
.L_x_917:
        /* <DEDUP_REMOVED lines=10> */
[----:B------:R-:W-:-:S03]  /*2d940*/  LOP3.LUT P3, RZ, R18, 0x200, RZ, 0xc0, !PT ;  /* 0x0000020012ff7812 */ /* 0x000fc6000786c0ff */
[----:B------:R0:W-:Y:S01]  /*2d950*/  LDGSTS.E.BYPASS.LTC128B.128 [R9+0x28400], desc[UR4][R2.64+0x80], !P2 ;  /* 0x2840008002097fae */ /* 0x0001e2000d101d44 */
[----:B------:R-:W-:-:S03]  /*2d960*/  LOP3.LUT P2, RZ, R18, 0x100, RZ, 0xc0, !PT ;  /* 0x0000010012ff7812 */ /* 0x000fc6000784c0ff */
[----:B------:R0:W-:Y:S01]  /*2d970*/  LDGSTS.E.BYPASS.LTC128B.128 [R9+0x2ac00], desc[UR4][R2.64+0x100], !P1 ;  /* 0x2ac0010002097fae */ /* 0x0001e2000c901d44 */
[----:B------:R-:W-:-:S03]  /*2d980*/  LOP3.LUT P1, RZ, R18, 0x80, RZ, 0xc0, !PT ;  /* 0x0000008012ff7812 */ /* 0x000fc6000782c0ff */
[----:B------:R0:W-:Y:S10]  /*2d990*/  LDGSTS.E.BYPASS.LTC128B.128 [R9+0x2d400], desc[UR4][R2.64+0x180], !P5 ;  /* 0x2d40018002097fae */ /* 0x0001f4000e901d44 */
[----:B0-----:R-:W-:Y:S05]  /*2d9a0*/  WARPSYNC.COLLECTIVE R15, `(.L_x_918) ;  /* 0x000000000f087348 */ /* 0x001fea0003c00000 */
[----:B------:R1:W2:Y:S02]  /*2d9b0*/  SHFL.IDX P6, R14, R13, R12, R11 ;  /* 0x0000000c0d0e7389 */ /* 0x0002a400000c000b */
[----:B012---:R-:W-:Y:S01]  /*2d9c0*/  ENDCOLLECTIVE ;  /* 0x000000000000791b */ /* 0x007fe20003800000 */
.L_x_918:
[----:B------:R-:W-:Y:S02]  /*2d9d0*/  IMAD.MOV.U32 R13, RZ, RZ, R8 ;  /* 0x000000ffff0d7224 */ /* 0x000fe400078e0008 */
[----:B------:R-:W-:-:S07]  /*2d9e0*/  IMAD.MOV.U32 R35, RZ, RZ, R14 ;  /* 0x000000ffff237224 */ /* 0x000fce00078e000e */
[----:B------:R-:W-:Y:S05]  /*2d9f0*/  WARPSYNC.COLLECTIVE R15, `(.L_x_919) ;  /* 0x000000000f087348 */ /* 0x000fea0003c00000 */
[----:B------:R0:W1:Y:S02]  /*2da00*/  SHFL.IDX P6, R14, R13, R12, R11 ;  /* 0x0000000c0d0e7389 */ /* 0x00006400000c000b */
[----:B01----:R-:W-:Y:S01]  /*2da10*/  ENDCOLLECTIVE ;  /* 0x000000000000791b */ /* 0x003fe20003800000 */
.L_x_919:
[----:B------:R-:W-:Y:S01]  /*2da20*/  IMAD.MOV.U32 R2, RZ, RZ, R14 ;  /* 0x000000ffff027224 */ /* 0x000fe200078e000e */
[----:B------:R-:W-:Y:S06]  /*2da30*/  BRA `(.L_x_920) ;  /* 0xffffffac007c7947 */ /* 0x000fec000383ffff */
.L_x_774:
[----:B-1----:R1:W2:Y:S02]  /*2da40*/  SYNCS.PHASECHK.TRANS64.TRYWAIT P0, [R6+URZ+0x38860], R2 ;  /* 0x03886002060075a7 */ /* 0x0022a4000800017f */
[----:B--2---:R-:W-:Y:S05]  /*2da50*/  @!P0 NANOSLEEP.SYNCS 0x989680 ;  /* 0x009896800000895d */ /* 0x004fea0003900000 */
[----:B------:R-:W2:Y:S02]  /*2da60*/  @!P0 SYNCS.PHASECHK.TRANS64 P0, [R6+URZ+0x38860], R2 ;  /* 0x03886002060085a7 */ /* 0x000ea4000800007f */
[----:B--2---:R-:W-:Y:S05]  /*2da70*/  @!P0 BRA `(.L_x_774) ;  /* 0xfffffffc00f08947 */ /* 0x004fea000383ffff */
[----:B------:R-:W-:Y:S05]  /*2da80*/  BRA `(.L_x_921) ;  /* 0xffffffac00fc7947 */ /* 0x000fea000383ffff */
.L_x_775:
        /* <DEDUP_REMOVED lines=8> */
.L_x_923:
[----:B------:R-:W-:Y:S05]  /*2db10*/  BSYNC B1 ;  /* 0x0000000000017941 */ /* 0x000fea0003800000 */
.L_x_922:
[----:B------:R-:W-:Y:S02]  /*2db20*/  IMAD.MOV.U32 R13, RZ, RZ, R17 ;  /* 0x000000ffff0d7224 */ /* 0x000fe400078e0011 */
        /* <DEDUP_REMOVED lines=8> */
.L_x_924:
[----:B------:R-:W-:Y:S01]  /*2dbb0*/  ULDC.64 UR4, c[0x0][0x208] ;  /* 0x0000820000047ab9 */ /* 0x000fe20000000a00 */
[----:B------:R-:W-:Y:S02]  /*2dbc0*/  IMAD.MOV.U32 R13, RZ, RZ, R19 ;  /* 0x000000ffff0d7224 */ /* 0x000fe400078e0013 */
[----:B------:R-:W-:Y:S02]  /*2dbd0*/  IMAD.MOV.U32 R12, RZ, RZ, 0x1 ;  /* 0x00000001ff0c7424 */ /* 0x000fe400078e00ff */
[----:B------:R-:W-:-:S05]  /*2dbe0*/  IMAD.MOV.U32 R2, RZ, RZ, R14 ;  /* 0x000000ffff027224 */ /* 0x000fca00078e000e */
        /* <DEDUP_REMOVED lines=16> */
.L_x_925:
[----:B------:R-:W-:Y:S02]  /*2dcf0*/  IMAD.MOV.U32 R13, RZ, RZ, R17 ;  /* 0x000000ffff0d7224 */ /* 0x000fe400078e0011 */
[----:B------:R-:W-:-:S07]  /*2dd00*/  IMAD.MOV.U32 R3, RZ, RZ, R14 ;  /* 0x000000ffff037224 */ /* 0x000fce00078e000e */
[----:B------:R-:W-:Y:S05]  /*2dd10*/  WARPSYNC.COLLECTIVE R15, `(.L_x_926) ;  /* 0x000000000f087348 */ /* 0x000fea0003c00000 */
[----:B------:R0:W1:Y:S02]  /*2dd20*/  SHFL.IDX P6, R14, R13, R12, R11 ;  /* 0x0000000c0d0e7389 */ /* 0x00006400000c000b */
[----:B01----:R-:W-:Y:S01]  /*2dd30*/  ENDCOLLECTIVE ;  /* 0x000000000000791b */ /* 0x003fe20003800000 */
.L_x_926:
[----:B------:R-:W-:Y:S01]  /*2dd40*/  ULDC.64 UR4, c[0x0][0x208] ;  /* 0x0000820000047ab9 */ /* 0x000fe20000000a00 */
[----:B------:R-:W-:Y:S01]  /*2dd50*/  MOV R13, R19 ;  /* 0x00000013000d7202 */ /* 0x000fe20000000f00 */
        /* <DEDUP_REMOVED lines=18> */
.L_x_927:
[----:B------:R-:W-:Y:S02]  /*2de80*/  IMAD.MOV.U32 R13, RZ, RZ, R17 ;  /* 0x000000ffff0d7224 */ /* 0x000fe400078e0011 */
[----:B------:R-:W-:-:S07]  /*2de90*/  IMAD.MOV.U32 R3, RZ, RZ, R14 ;  /* 0x000000ffff037224 */ /* 0x000fce00078e000e */
[----:B------:R-:W-:Y:S05]  /*2dea0*/  WARPSYNC.COLLECTIVE R15, `(.L_x_928) ;  /* 0x000000000f087348 */ /* 0x000fea0003c00000 */
[----:B------:R0:W1:Y:S02]  /*2deb0*/  SHFL.IDX P6, R14, R13, R12, R11 ;  /* 0x0000000c0d0e7389 */ /* 0x00006400000c000b */
[----:B01----:R-:W-:Y:S01]  /*2dec0*/  ENDCOLLECTIVE ;  /* 0x000000000000791b */ /* 0x003fe20003800000 */
.L_x_928:
        /* <DEDUP_REMOVED lines=20> */
.L_x_929:
[----:B------:R-:W-:Y:S02]  /*2e010*/  IMAD.MOV.U32 R13, RZ, RZ, R17 ;  /* 0x000000ffff0d7224 */ /* 0x000fe400078e0011 */
[----:B------:R-:W-:-:S07]  /*2e020*/  IMAD.MOV.U32 R3, RZ, RZ, R14 ;  /* 0x000000ffff037224 */ /* 0x000fce00078e000e */
[----:B------:R-:W-:Y:S05]  /*2e030*/  WARPSYNC.COLLECTIVE R15, `(.L_x_930) ;  /* 0x000000000f087348 */ /* 0x000fea0003c00000 */
[----:B------:R0:W1:Y:S02]  /*2e040*/  SHFL.IDX P6, R14, R13, R12, R11 ;  /* 0x0000000c0d0e7389 */ /* 0x00006400000c000b */
[----:B01----:R-:W-:Y:S01]  /*2e050*/  ENDCOLLECTIVE ;  /* 0x000000000000791b */ /* 0x003fe20003800000 */
.L_x_930:
        /* <DEDUP_REMOVED lines=20> */
.L_x_931:
[----:B------:R-:W-:Y:S02]  /*2e1a0*/  IMAD.MOV.U32 R13, RZ, RZ, R17 ;  /* 0x000000ffff0d7224 */ /* 0x000fe400078e0011 */
[----:B------:R-:W-:-:S07]  /*2e1b0*/  IMAD.MOV.U32 R19, RZ, RZ, R14 ;  /* 0x000000ffff137224 */ /* 0x000fce00078e000e */
[----:B------:R-:W-:Y:S05]  /*2e1c0*/  WARPSYNC.COLLECTIVE R15, `(.L_x_932) ;  /* 0x000000000f087348 */ /* 0x000fea0003c00000 */
[----:B------:R0:W1:Y:S02]  /*2e1d0*/  SHFL.IDX P6, R14, R13, R12, R11 ;  /* 0x0000000c0d0e7389 */ /* 0x00006400000c000b */
[----:B01----:R-:W-:Y:S01]  /*2e1e0*/  ENDCOLLECTIVE ;  /* 0x000000000000791b */ /* 0x003fe20003800000 */
.L_x_932:
[----:B------:R-:W-:Y:S01]  /*2e1f0*/  IMAD.MOV.U32 R2, RZ, RZ, R14 ;  /* 0x000000ffff027224 */ /* 0x000fe200078e000e */
[----:B------:R-:W-:Y:S06]  /*2e200*/  BRA `(.L_x_933) ;  /* 0xffffffac00187947 */ /* 0x000fec000383ffff */
.L_x_783:
[----:B0-----:R0:W2:Y:S02]  /*2e210*/  SYNCS.PHASECHK.TRANS64.TRYWAIT P0, [R4+URZ+0x38860], R3 ;  /* 0x03886003040075a7 */ /* 0x0010a4000800017f */
[----:B--2---:R-:W-:Y:S05]  /*2e220*/  @!P0 NANOSLEEP.SYNCS 0x989680 ;  /* 0x009896800000895d */ /* 0x004fea0003900000 */
[----:B------:R-:W2:Y:S02]  /*2e230*/  @!P0 SYNCS.PHASECHK.TRANS64 P0, [R4+URZ+0x38860], R3 ;  /* 0x03886003040085a7 */ /* 0x000ea4000800007f */
[----:B--2---:R-:W-:Y:S05]  /*2e240*/  @!P0 BRA `(.L_x_783) ;  /* 0xfffffffc00f08947 */ /* 0x004fea000383ffff */
[----:B------:R-:W-:Y:S05]  /*2e250*/  BRA `(.L_x_934) ;  /* 0xffffffb0004c7947 */ /* 0x000fea000383ffff */
.L_x_784:
        /* <DEDUP_REMOVED lines=8> */
.L_x_936:
[----:B------:R-:W-:Y:S05]  /*2e2e0*/  BSYNC B0 ;  /* 0x0000000000007941 */ /* 0x000fea0003800000 */
.L_x_935:
[----:B------:R-:W-:Y:S01]  /*2e2f0*/  IMAD.MOV.U32 R13, RZ, RZ, R17 ;  /* 0x000000ffff0d7224 */ /* 0x000fe200078e0011 */
[C---:B------:R-:W-:Y:S01]  /*2e300*/  LOP3.LUT R0, R34.reuse, 0x40, RZ, 0xfc, !PT ;  /* 0x0000004022007812 */ /* 0x040fe200078efcff */
[----:B------:R-:W-:Y:S01]  /*2e310*/  IMAD.MOV.U32 R12, RZ, RZ, RZ ;  /* 0x000000ffff0c7224 */ /* 0x000fe200078e00ff */
[C---:B------:R-:W-:Y:S01]  /*2e320*/  LOP3.LUT R6, R34.reuse, 0x80, RZ, 0xfc, !PT ;  /* 0x0000008022067812 */ /* 0x040fe200078efcff */
[----:B------:R-:W-:Y:S02]  /*2e330*/  IMAD.MOV.U32 R11, RZ, RZ, 0x181f ;  /* 0x0000181fff0b7424 */ /* 0x000fe400078e00ff */
[----:B------:R-:W-:Y:S02]  /*2e340*/  IMAD.MOV.U32 R15, RZ, RZ, -0x1 ;  /* 0xffffffffff0f7424 */ /* 0x000fe400078e00ff */
[----:B------:R-:W-:Y:S02]  /*2e350*/  IMAD.MOV.U32 R3, RZ, RZ, R14 ;  /* 0x000000ffff037224 */ /* 0x000fe400078e000e */
[----:B------:R-:W-:-:S07]  /*2e360*/  IMAD.SHL.U32 R8, R34, 0x2, RZ ;  /* 0x0000000222087824 */ /* 0x000fce00078e00ff */
[----:B------:R-:W-:Y:S05]  /*2e370*/  WARPSYNC.COLLECTIVE R15, `(.L_x_937) ;  /* 0x000000000f087348 */ /* 0x000fea0003c00000 */
[----:B------:R0:W1:Y:S02]  /*2e380*/  SHFL.IDX P6, R14, R13, R12, R11 ;  /* 0x0000000c0d0e7389 */ /* 0x00006400000c000b */
[----:B01----:R-:W-:Y:S01]  /*2e390*/  ENDCOLLECTIVE ;  /* 0x000000000000791b */ /* 0x003fe20003800000 */
.L_x_937:
[----:B------:R-:W-:Y:S01]  /*2e3a0*/  ULDC UR4, c[0x0][0x2f4] ;  /* 0x0000bd0000047ab9 */ /* 0x000fe20000000800 */
[----:B------:R-:W-:Y:S01]  /*2e3b0*/  ULDC.64 UR6, c[0x0][0x208] ;  /* 0x0000820000067ab9 */ /* 0x000fe20000000a00 */
[----:B------:R-:W-:Y:S02]  /*2e3c0*/  ISETP.GE.AND P3, PT, R34, UR4, PT ;  /* 0x0000000422007c0c */ /* 0x000fe4000bf66270 */
[----:B------:R-:W-:Y:S01]  /*2e3d0*/  ISETP.GE.AND P2, PT, R0, UR4, PT ;  /* 0x0000000400007c0c */ /* 0x000fe2000bf46270 */
[----:B------:R-:W-:Y:S01]  /*2e3e0*/  IMAD R0, R7, 0x2, R16 ;  /* 0x0000000207007824 */ /* 0x000fe200078e0210 */
        /* <DEDUP_REMOVED lines=13> */
[----:B------:R-:W-:-:S04]  /*2e4c0*/  ISETP.GE.AND P0, PT, R37, UR4, PT ;  /* 0x0000000425007c0c */ /* 0x000fc8000bf06270 */
[----:B------:R0:W-:Y:S01]  /*2e4d0*/  LDGSTS.E.BYPASS.LTC128B.128 [R0+0x5400], desc[UR6][R2.64+0x100], !P4 ;  /* 0x0540010002007fae */ /* 0x0001e2000e101d46 */
[----:B------:R-:W-:-:S13]  /*2e4e0*/  ISETP.LT.OR P4, PT, R5, 0x1, P0 ;  /* 0x000000010500780c */ /* 0x000fda0000781670 */
[----:B------:R0:W-:Y:S02]  /*2e4f0*/  LDGSTS.E.BYPASS.LTC128B.128 [R0+0x7c00], desc[UR6][R2.64+0x180], !P4 ;  /* 0x07c0018002007fae */ /* 0x0001e4000e101d46 */
[----:B0-----:R-:W-:Y:S05]  /*2e500*/  WARPSYNC.COLLECTIVE R15, `(.L_x_938) ;  /* 0x000000000f087348 */ /* 0x001fea0003c00000 */
[----:B------:R1:W2:Y:S02]  /*2e510*/  SHFL.IDX P6, R14, R13, R12, R11 ;  /* 0x0000000c0d0e7389 */ /* 0x0002a400000c000b */
[----:B012---:R-:W-:Y:S01]  /*2e520*/  ENDCOLLECTIVE ;  /* 0x000000000000791b */ /* 0x007fe20003800000 */
.L_x_938:
[----:B------:R-:W-:Y:S02]  /*2e530*/  IMAD.MOV.U32 R13, RZ, RZ, R17 ;  /* 0x000000ffff0d7224 */ /* 0x000fe400078e0011 */
[----:B------:R-:W-:-:S07]  /*2e540*/  IMAD.MOV.U32 R3, RZ, RZ, R14 ;  /* 0x000000ffff037224 */ /* 0x000fce00078e000e */
[----:B------:R-:W-:Y:S05]  /*2e550*/  WARPSYNC.COLLECTIVE R15, `(.L_x_939) ;  /* 0x000000000f087348 */ /* 0x000fea0003c00000 */
[----:B------:R0:W1:Y:S02]  /*2e560*/  SHFL.IDX P6, R14, R13, R12, R11 ;  /* 0x0000000c0d0e7389 */ /* 0x00006400000c000b */
[----:B01----:R-:W-:Y:S01]  /*2e570*/  ENDCOLLECTIVE ;  /* 0x000000000000791b */ /* 0x003fe20003800000 */
.L_x_939:
[----:B------:R-:W-:Y:S01]  /*2e580*/  ULDC.64 UR4, c[0x0][0x208] ;  /* 0x0000820000047ab9 */ /* 0x000fe20000000a00 */
[----:B------:R-:W-:Y:S02]  /*2e590*/  IMAD.MOV.U32 R13, RZ, RZ, R19 ;  /* 0x000000ffff0d7224 */ /* 0x000fe400078e0013 */
        /* <DEDUP_REMOVED lines=17> */
.L_x_940:
[----:B------:R-:W-:Y:S02]  /*2e6b0*/  IMAD.MOV.U32 R13, RZ, RZ, R17 ;  /* 0x000000ffff0d7224 */ /* 0x000fe400078e0011 */
[----:B------:R-:W-:-:S07]  /*2e6c0*/  IMAD.MOV.U32 R7, RZ, RZ, R14 ;  /* 0x000000ffff077224 */ /* 0x000fce00078e000e */
[----:B------:R-:W-:Y:S05]  /*2e6d0*/  WARPSYNC.COLLECTIVE R15, `(.L_x_941) ;  /* 0x000000000f087348 */ /* 0x000fea0003c00000 */
[----:B------:R0:W1:Y:S02]  /*2e6e0*/  SHFL.IDX P6, R14, R13, R12, R11 ;  /* 0x0000000c0d0e7389 */ /* 0x00006400000c000b */
[----:B01----:R-:W-:Y:S01]  /*2e6f0*/  ENDCOLLECTIVE ;  /* 0x000000000000791b */ /* 0x003fe20003800000 */
.L_x_941:
        /* <DEDUP_REMOVED lines=19> */
.L_x_942:
[----:B------:R-:W-:Y:S02]  /*2e830*/  IMAD.MOV.U32 R13, RZ, RZ, R17 ;  /* 0x000000ffff0d7224 */ /* 0x000fe400078e0011 */
[----:B------:R-:W-:-:S07]  /*2e840*/  IMAD.MOV.U32 R3, RZ, RZ, R14 ;  /* 0x000000ffff037224 */ /* 0x000fce00078e000e */
[----:B------:R-:W-:Y:S05]  /*2e850*/  WARPSYNC.COLLECTIVE R15, `(.L_x_943) ;  /* 0x000000000f087348 */ /* 0x000fea0003c00000 */
[----:B------:R0:W1:Y:S02]  /*2e860*/  SHFL.IDX P6, R14, R13, R12, R11 ;  /* 0x0000000c0d0e7389 */ /* 0x00006400000c000b */
[----:B01----:R-:W-:Y:S01]  /*2e870*/  ENDCOLLECTIVE ;  /* 0x000000000000791b */ /* 0x003fe20003800000 */
.L_x_943:
        /* <DEDUP_REMOVED lines=19> */
.L_x_944:
[----:B------:R-:W-:Y:S02]  /*2e9b0*/  IMAD.MOV.U32 R13, RZ, RZ, R17 ;  /* 0x000000ffff0d7224 */ /* 0x000fe400078e0011 */
[----:B------:R-:W-:-:S07]  /*2e9c0*/  IMAD.MOV.U32 R19, RZ, RZ, R14 ;  /* 0x000000ffff137224 */ /* 0x000fce00078e000e */
[----:B------:R-:W-:Y:S05]  /*2e9d0*/  WARPSYNC.COLLECTIVE R15, `(.L_x_945) ;  /* 0x000000000f087348 */ /* 0x000fea0003c00000 */
[----:B------:R0:W1:Y:S02]  /*2e9e0*/  SHFL.IDX P6, R14, R13, R12, R11 ;  /* 0x0000000c0d0e7389 */ /* 0x00006400000c000b */
[----:B01----:R-:W-:Y:S01]  /*2e9f0*/  ENDCOLLECTIVE ;  /* 0x000000000000791b */ /* 0x003fe20003800000 */
.L_x_945:
[----:B------:R-:W-:Y:S05]  /*2ea00*/  BRA `(.L_x_946) ;  /* 0xffffffac00707947 */ /* 0x000fea000383ffff */
.L_x_789:
        /* <DEDUP_REMOVED lines=8> */
.L_x_948:
[----:B------:R-:W-:Y:S05]  /*2ea90*/  BSYNC B0 ;  /* 0x0000000000007941 */ /* 0x000fea0003800000 */
.L_x_947:
        /* <DEDUP_REMOVED lines=9> */
.L_x_949:
[----:B------:R-:W-:Y:S01]  /*2eb30*/  ULDC UR4, c[0x0][0xc3c] ;  /* 0x00030f0000047ab9 */ /* 0x000fe20000000800 */
[----:B------:R-:W-:Y:S01]  /*2eb40*/  ULDC.64 UR6, c[0x0][0x208] ;  /* 0x0000820000067ab9 */ /* 0x000fe20000000a00 */
        /* <DEDUP_REMOVED lines=14> */
[C---:B------:R-:W-:Y:S01]  /*2ec30*/  ISETP.GE.U32.AND P5, PT, R9.reuse, 0x10, PT ;  /* 0x000000100900780c */ /* 0x040fe20003fa6070 */
[----:B--2---:R-:W-:Y:S01]  /*2ec40*/  @!P1 IMAD.MOV.U32 R7, RZ, RZ, R6 ;  /* 0x000000ffff079224 */ /* 0x004fe200078e0006 */
[----:B------:R-:W-:Y:S01]  /*2ec50*/  MOV R6, RZ ;  /* 0x000000ff00067202 */ /* 0x000fe20000000f00 */
[----:B---3--:R-:W-:Y:S01]  /*2ec60*/  @!P1 IMAD.MOV.U32 R4, RZ, RZ, R5 ;  /* 0x000000ffff049224 */ /* 0x008fe200078e0005 */
[----:B------:R-:W-:-:S03]  /*2ec70*/  ISETP.NE.AND P1, PT, R9, RZ, PT ;  /* 0x000000ff0900720c */ /* 0x000fc60003f25270 */
[----:B------:R-:W-:-:S10]  /*2ec80*/  IMAD R13, R4, R7, RZ ;  /* 0x00000007040d7224 */ /* 0x000fd400078e02ff */
[----:B------:R-:W-:Y:S05]  /*2ec90*/  WARPSYNC.COLLECTIVE R15, `(.L_x_950) ;  /* 0x000000000f087348 */ /* 0x000fea0003c00000 */
[----:B------:R0:W1:Y:S02]  /*2eca0*/  SHFL.UP P6, R14, R13, R12, R11 ;  /* 0x0400000c0d0e7389 */ /* 0x00006400000c000b */
[----:B01----:R-:W-:Y:S01]  /*2ecb0*/  ENDCOLLECTIVE ;  /* 0x000000000000791b */ /* 0x003fe20003800000 */
.L_x_950:
[----:B------:R-:W-:Y:S01]  /*2ecc0*/  IMAD.MOV.U32 R12, RZ, RZ, 0x2 ;  /* 0x00000002ff0c7424 */ /* 0x000fe200078e00ff */
[----:B------:R-:W-:-:S05]  /*2ecd0*/  SEL R14, R14, RZ, P1 ;  /* 0x000000ff0e0e7207 */ /* 0x000fca0000800000 */
[----:B------:R-:W-:-:S04]  /*2ece0*/  IMAD.IADD R5, R13, 0x1, R14 ;  /* 0x000000010d057824 */ /* 0x000fc800078e020e */
[----:B------:R-:W-:-:S07]  /*2ecf0*/  IMAD.MOV.U32 R13, RZ, RZ, R5 ;  /* 0x000000ffff0d7224 */ /* 0x000fce00078e0005 */
[----:B------:R-:W-:Y:S05]  /*2ed00*/  WARPSYNC.COLLECTIVE R15, `(.L_x_951) ;  /* 0x000000000f087348 */ /* 0x000fea0003c00000 */
[----:B------:R0:W1:Y:S02]  /*2ed10*/  SHFL.UP P6, R14, R13, R12, R11 ;  /* 0x0400000c0d0e7389 */ /* 0x00006400000c000b */
[----:B01----:R-:W-:Y:S01]  /*2ed20*/  ENDCOLLECTIVE ;  /* 0x000000000000791b */ /* 0x003fe20003800000 */
.L_x_951:
[----:B------:R-:W-:Y:S01]  /*2ed30*/  IMAD.MOV.U32 R12, RZ, RZ, 0x4 ;  /* 0x00000004ff0c7424 */ /* 0x000fe200078e00ff */
[----:B------:R-:W-:-:S05]  /*2ed40*/  SEL R2, R14, RZ, P2 ;  /* 0x000000ff0e027207 */ /* 0x000fca0001000000 */
[----:B------:R-:W-:-:S04]  /*2ed50*/  IMAD.IADD R2, R5, 0x1, R2 ;  /* 0x0000000105027824 */ /* 0x000fc800078e0202 */
[----:B------:R-:W-:-:S07]  /*2ed60*/  IMAD.MOV.U32 R13, RZ, RZ, R2 ;  /* 0x000000ffff0d7224 */ /* 0x000fce00078e0002 */
[----:B------:R-:W-:Y:S05]  /*2ed70*/  WARPSYNC.COLLECTIVE R15, `(.L_x_952) ;  /* 0x000000000f087348 */ /* 0x000fea0003c00000 */
[----:B------:R0:W1:Y:S02]  /*2ed80*/  SHFL.UP P6, R14, R13, R12, R11 ;  /* 0x0400000c0d0e7389 */ /* 0x00006400000c000b */
[----:B01----:R-:W-:Y:S01]  /*2ed90*/  ENDCOLLECTIVE ;  /* 0x000000000000791b */ /* 0x003fe20003800000 */
.L_x_952:
[----:B------:R-:W-:Y:S01]  /*2eda0*/  IMAD.MOV.U32 R12, RZ, RZ, 0x8 ;  /* 0x00000008ff0c7424 */ /* 0x000fe200078e00ff */
[----:B------:R-:W-:-:S05]  /*2edb0*/  SEL R3, R14, RZ, P3 ;  /* 0x000000ff0e037207 */ /* 0x000fca0001800000 */
[----:B------:R-:W-:-:S04]  /*2edc0*/  IMAD.IADD R3, R2, 0x1, R3 ;  /* 0x0000000102037824 */ /* 0x000fc800078e0203 */
[----:B------:R-:W-:-:S07]  /*2edd0*/  IMAD.MOV.U32 R13, RZ, RZ, R3 ;  /* 0x000000ffff0d7224 */ /* 0x000fce00078e0003 */
[----:B------:R-:W-:Y:S05]  /*2ede0*/  WARPSYNC.COLLECTIVE R15, `(.L_x_953) ;  /* 0x000000000f087348 */ /* 0x000fea0003c00000 */
[----:B------:R0:W1:Y:S02]  /*2edf0*/  SHFL.UP P6, R14, R13, R12, R11 ;  /* 0x0400000c0d0e7389 */ /* 0x00006400000c000b */
[----:B01----:R-:W-:Y:S01]  /*2ee00*/  ENDCOLLECTIVE ;  /* 0x000000000000791b */ /* 0x003fe20003800000 */
.L_x_953:
[----:B------:R-:W-:Y:S01]  /*2ee10*/  IMAD.MOV.U32 R12, RZ, RZ, 0x10 ;  /* 0x00000010ff0c7424 */ /* 0x000fe200078e00ff */
[----:B------:R-:W-:-:S05]  /*2ee20*/  SEL R14, R14, RZ, P4 ;  /* 0x000000ff0e0e7207 */ /* 0x000fca0002000000 */
[----:B------:R-:W-:-:S04]  /*2ee30*/  IMAD.IADD R5, R3, 0x1, R14 ;  /* 0x0000000103057824 */ /* 0x000fc800078e020e */
[----:B------:R-:W-:-:S07]  /*2ee40*/  IMAD.MOV.U32 R13, RZ, RZ, R5 ;  /* 0x000000ffff0d7224 */ /* 0x000fce00078e0005 */
[----:B------:R-:W-:Y:S05]  /*2ee50*/  WARPSYNC.COLLECTIVE R15, `(.L_x_954) ;  /* 0x000000000f087348 */ /* 0x000fea0003c00000 */
[----:B------:R0:W1:Y:S02]  /*2ee60*/  SHFL.UP P6, R14, R13, R12, R11 ;  /* 0x0400000c0d0e7389 */ /* 0x00006400000c000b */
[----:B01----:R-:W-:Y:S01]  /*2ee70*/  ENDCOLLECTIVE ;  /* 0x000000000000791b */ /* 0x003fe20003800000 */
.L_x_954:
        /* <DEDUP_REMOVED lines=8> */
.L_x_955:
[----:B------:R-:W-:Y:S05]  /*2ef00*/  BRA `(.L_x_956) ;  /* 0xffffffac00947947 */ /* 0x000fea000383ffff */
.L_x_792:
[----:B------:R-:W-:Y:S01]  /*2ef10*/  BSSY B0, `(.L_x_957) ;  /* 0x0000007000007945 */ /* 0x000fe20003800000 */
[----:B------:R-:W-:Y:S02]  /*2ef20*/  IMAD.MOV.U32 R12, RZ, RZ, 0x1 ;  /* 0x00000001ff0c7424 */ /* 0x000fe400078e00ff */
[----:B------:R-:W-:Y:S02]  /*2ef30*/  IMAD.MOV.U32 R11, RZ, RZ, RZ ;  /* 0x000000ffff0b7224 */ /* 0x000fe400078e00ff */
[----:B------:R-:W-:-:S07]  /*2ef40*/  IMAD.MOV.U32 R15, RZ, RZ, -0x1 ;  /* 0xffffffffff0f7424 */ /* 0x000fce00078e00ff */
[----:B------:R-:W-:Y:S05]  /*2ef50*/  WARPSYNC.COLLECTIVE R15, `(.L_x_958) ;  /* 0x000000000f087348 */ /* 0x000fea0003c00000 */
[----:B------:R0:W1:Y:S02]  /*2ef60*/  SHFL.UP P6, R14, R13, R12, R11 ;  /* 0x0400000c0d0e7389 */ /* 0x00006400000c000b */
[----:B01----:R-:W-:Y:S01]  /*2ef70*/  ENDCOLLECTIVE ;  /* 0x000000000000791b */ /* 0x003fe20003800000 */
.L_x_958:
[----:B------:R-:W-:Y:S05]  /*2ef80*/  BSYNC B0 ;  /* 0x0000000000007941 */ /* 0x000fea0003800000 */
.L_x_957:
        /* <DEDUP_REMOVED lines=8> */
.L_x_959:
[----:B------:R-:W-:Y:S01]  /*2f010*/  IMAD.MOV.U32 R12, RZ, RZ, 0x4 ;  /* 0x00000004ff0c7424 */ /* 0x000fe200078e00ff */
[----:B------:R-:W-:-:S05]  /*2f020*/  SEL R2, R14, RZ, P2 ;  /* 0x000000ff0e027207 */ /* 0x000fca0001000000 */
[----:B------:R-:W-:-:S04]  /*2f030*/  IMAD.IADD R2, R13, 0x1, R2 ;  /* 0x000000010d027824 */ /* 0x000fc800078e0202 */
[----:B------:R-:W-:-:S07]  /*2f040*/  IMAD.MOV.U32 R13, RZ, RZ, R2 ;  /* 0x000000ffff0d7224 */ /* 0x000fce00078e0002 */
[----:B------:R-:W-:Y:S05]  /*2f050*/  WARPSYNC.COLLECTIVE R15, `(.L_x_960) ;  /* 0x000000000f087348 */ /* 0x000fea0003c00000 */
[----:B------:R0:W1:Y:S02]  /*2f060*/  SHFL.UP P6, R14, R13, R12, R11 ;  /* 0x0400000c0d0e7389 */ /* 0x00006400000c000b */
[----:B01----:R-:W-:Y:S01]  /*2f070*/  ENDCOLLECTIVE ;  /* 0x000000000000791b */ /* 0x003fe20003800000 */
.L_x_960:
[----:B------:R-:W-:Y:S01]  /*2f080*/  IMAD.MOV.U32 R12, RZ, RZ, 0x8 ;  /* 0x00000008ff0c7424 */ /* 0x000fe200078e00ff */
[----:B------:R-:W-:-:S05]  /*2f090*/  SEL R3, R14, RZ, P3 ;  /* 0x000000ff0e037207 */ /* 0x000fca0001800000 */
[----:B------:R-:W-:-:S04]  /*2f0a0*/  IMAD.IADD R3, R2, 0x1, R3 ;  /* 0x0000000102037824 */ /* 0x000fc800078e0203 */
[----:B------:R-:W-:-:S07]  /*2f0b0*/  IMAD.MOV.U32 R13, RZ, RZ, R3 ;  /* 0x000000ffff0d7224 */ /* 0x000fce00078e0003 */
[----:B------:R-:W-:Y:S05]  /*2f0c0*/  WARPSYNC.COLLECTIVE R15, `(.L_x_961) ;  /* 0x000000000f087348 */ /* 0x000fea0003c00000 */
[----:B------:R0:W1:Y:S02]  /*2f0d0*/  SHFL.UP P6, R14, R13, R12, R11 ;  /* 0x0400000c0d0e7389 */ /* 0x00006400000c000b */
[----:B01----:R-:W-:Y:S01]  /*2f0e0*/  ENDCOLLECTIVE ;  /* 0x000000000000791b */ /* 0x003fe20003800000 */
.L_x_961:
[----:B------:R-:W-:Y:S01]  /*2f0f0*/  IMAD.MOV.U32 R12, RZ, RZ, 0x10 ;  /* 0x00000010ff0c7424 */ /* 0x000fe200078e00ff */
[----:B------:R-:W-:-:S05]  /*2f100*/  SEL R14, R14, RZ, P4 ;  /* 0x000000ff0e0e7207 */ /* 0x000fca0002000000 */
[----:B------:R-:W-:-:S04]  /*2f110*/  IMAD.IADD R5, R3, 0x1, R14 ;  /* 0x0000000103057824 */ /* 0x000fc800078e020e */
[----:B------:R-:W-:-:S07]  /*2f120*/  IMAD.MOV.U32 R13, RZ, RZ, R5 ;  /* 0x000000ffff0d7224 */ /* 0x000fce00078e0005 */
[----:B------:R-:W-:Y:S05]  /*2f130*/  WARPSYNC.COLLECTIVE R15, `(.L_x_962) ;  /* 0x000000000f087348 */ /* 0x000fea0003c00000 */
[----:B------:R0:W1:Y:S02]  /*2f140*/  SHFL.UP P6, R14, R13, R12, R11 ;  /* 0x0400000c0d0e7389 */ /* 0x00006400000c000b */
[----:B01----:R-:W-:Y:S01]  /*2f150*/  ENDCOLLECTIVE ;  /* 0x000000000000791b */ /* 0x003fe20003800000 */
.L_x_962:
        /* <DEDUP_REMOVED lines=8> */
.L_x_963:
[----:B------:R-:W-:Y:S05]  /*2f1e0*/  BRA `(.L_x_964) ;  /* 0xffffffac00847947 */ /* 0x000fea000383ffff */
.L_x_794:
[----:B------:R-:W-:Y:S01]  /*2f1f0*/  BSSY B0, `(.L_x_965) ;  /* 0x0000006000007945 */ /* 0x000fe20003800000 */
[----:B------:R-:W-:Y:S01]  /*2f200*/  PLOP3.LUT P6, PT, P6, PT, PT, 0x8, 0x0 ;  /* 0x000000000000781c */ /* 0x000fe200037ce170 */
[----:B------:R-:W-:-:S12]  /*2f210*/  IMAD.MOV.U32 R15, RZ, RZ, -0x1 ;  /* 0xffffffffff0f7424 */ /* 0x000fd800078e00ff */
[----:B0-----:R-:W-:Y:S05]  /*2f220*/  WARPSYNC.COLLECTIVE R15, `(.L_x_966) ;  /* 0x000000000f087348 */ /* 0x001fea0003c00000 */
[----:B------:R-:W-:Y:S01]  /*2f230*/  VOTE.ANY R14, PT, P6 ;  /* 0x00000000000e7806 */ /* 0x000fe200030e0100 */
[----:B0-----:R-:W-:Y:S06]  /*2f240*/  ENDCOLLECTIVE ;  /* 0x000000000000791b */ /* 0x001fec0003800000 */
.L_x_966:
[----:B------:R-:W-:Y:S05]  /*2f250*/  BSYNC B0 ;  /* 0x0000000000007941 */ /* 0x000fea0003800000 */
.L_x_965:
        /* <DEDUP_REMOVED lines=9> */
.L_x_967:
[----:B------:R-:W-:Y:S02]  /*2f2f0*/  IMAD.MOV.U32 R13, RZ, RZ, R4 ;  /* 0x000000ffff0d7224 */ /* 0x000fe400078e0004 */
[----:B------:R-:W-:-:S07]  /*2f300*/  IMAD.MOV.U32 R7, RZ, RZ, R14 ;  /* 0x000000ffff077224 */ /* 0x000fce00078e000e */
[----:B------:R-:W-:Y:S05]  /*2f310*/  WARPSYNC.COLLECTIVE R15, `(.L_x_968) ;  /* 0x000000000f087348 */ /* 0x000fea0003c00000 */
[----:B------:R0:W1:Y:S02]  /*2f320*/  SHFL.IDX P6, R14, R13, R12, R11 ;  /* 0x0000000c0d0e7389 */ /* 0x00006400000c000b */
[----:B01----:R-:W-:Y:S01]  /*2f330*/  ENDCOLLECTIVE ;  /* 0x000000000000791b */ /* 0x003fe20003800000 */
.L_x_968:
[----:B------:R-:W-:Y:S01]  /*2f340*/  IMAD.MOV.U32 R4, RZ, RZ, R14 ;  /* 0x000000ffff047224 */ /* 0x000fe200078e000e */
[----:B------:R-:W-:Y:S06]  /*2f350*/  BRA `(.L_x_969) ;  /* 0xffffffac00647947 */ /* 0x000fec000383ffff */
.L_x_796:
[----:B------:R-:W-:Y:S01]  /*2f360*/  BSSY B0, `(.L_x_970) ;  /* 0x0000007000007945 */ /* 0x000fe20003800000 */
[----:B------:R-:W-:Y:S02]  /*2f370*/  IMAD.MOV.U32 R13, RZ, RZ, R2 ;  /* 0x000000ffff0d7224 */ /* 0x000fe400078e0002 */
[----:B------:R-:W-:Y:S02]  /*2f380*/  IMAD.MOV.U32 R11, RZ, RZ, 0x1f ;  /* 0x0000001fff0b7424 */ /* 0x000fe400078e00ff */
[----:B------:R-:W-:-:S07]  /*2f390*/  IMAD.MOV.U32 R15, RZ, RZ, -0x1 ;  /* 0xffffffffff0f7424 */ /* 0x000fce00078e00ff */
[----:B0123--:R-:W-:Y:S05]  /*2f3a0*/  WARPSYNC.COLLECTIVE R15, `(.L_x_971) ;  /* 0x000000000f087348 */ /* 0x00ffea0003c00000 */
[----:B------:R4:W0:Y:S02]  /*2f3b0*/  SHFL.IDX P6, R14, R13, R12, R11 ;  /* 0x0000000c0d0e7389 */ /* 0x00082400000c000b */
[----:B01234-:R-:W-:Y:S01]  /*2f3c0*/  ENDCOLLECTIVE ;  /* 0x000000000000791b */ /* 0x01ffe20003800000 */
.L_x_971:
[----:B------:R-:W-:Y:S05]  /*2f3d0*/  BSYNC B0 ;  /* 0x0000000000007941 */ /* 0x000fea0003800000 */
.L_x_970:
[----:B------:R-:W-:Y:S01]  /*2f3e0*/  IMAD.MOV.U32 R6, RZ, RZ, R14 ;  /* 0x000000ffff067224 */ /* 0x000fe200078e000e */
[----:B------:R-:W-:Y:S06]  /*2f3f0*/  BRA `(.L_x_795) ;  /* 0xffffffac00547947 */ /* 0x000fec000383ffff */
.L_x_800:
[----:B-1----:R1:W3:Y:S02]  /*2f400*/  SYNCS.PHASECHK.TRANS64.TRYWAIT P0, [R5+URZ+0x38820], R0 ;  /* 0x03882000050075a7 */ /* 0x0022e4000800017f */
[----:B---3--:R-:W-:Y:S05]  /*2f410*/  @!P0 NANOSLEEP.SYNCS 0x989680 ;  /* 0x009896800000895d */ /* 0x008fea0003900000 */
[----:B------:R-:W3:Y:S02]  /*2f420*/  @!P0 SYNCS.PHASECHK.TRANS64 P0, [R5+URZ+0x38820], R0 ;  /* 0x03882000050085a7 */ /* 0x000ee4000800007f */
[----:B---3--:R-:W-:Y:S05]  /*2f430*/  @!P0 BRA `(.L_x_800) ;  /* 0xfffffffc00f08947 */ /* 0x008fea000383ffff */
[----:B------:R-:W-:Y:S05]  /*2f440*/  BRA `(.L_x_972) ;  /* 0xffffffb000ac7947 */ /* 0x000fea000383ffff */
.L_x_801:
        /* <DEDUP_REMOVED lines=11> */
.L_x_974:
[----:B------:R-:W-:Y:S05]  /*2f500*/  BSYNC B0 ;  /* 0x0000000000007941 */ /* 0x000fea0003800000 */
.L_x_973:
[----:B------:R-:W-:Y:S05]  /*2f510*/  BRA `(.L_x_975) ;  /* 0xffffffb000947947 */ /* 0x000fea000383ffff */
.L_x_802:
[----:B------:R-:W-:Y:S01]  /*2f520*/  BSSY B0, `(.L_x_976) ;  /* 0x0000006000007945 */ /* 0x000fe20003800000 */
[----:B------:R-:W-:-:S07]  /*2f530*/  IMAD.MOV.U32 R15, RZ, RZ, -0x1 ;  /* 0xffffffffff0f7424 */ /* 0x000fce00078e00ff */
[----:B012---:R-:W-:Y:S05]  /*2f540*/  WARPSYNC.COLLECTIVE R15, `(.L_x_977) ;  /* 0x000000000f0c7348 */ /* 0x007fea0003c00000 */
[----:B------:R-:W-:Y:S02]  /*2f550*/  ELECT P6, UR62, PT ;  /* 0x00000000003e782f */ /* 0x000fe400038c0000 */
[----:B------:R-:W-:Y:S01]  /*2f560*/  MOV R14, UR62 ;  /* 0x0000003e000e7c02 */ /* 0x000fe20008000f00 */
[----:B012---:R-:W-:Y:S10]  /*2f570*/  ENDCOLLECTIVE ;  /* 0x000000000000791b */ /* 0x007ff40003800000 */
.L_x_977:
[----:B------:R-:W-:Y:S05]  /*2f580*/  BSYNC B0 ;  /* 0x0000000000007941 */ /* 0x000fea0003800000 */
.L_x_976:
[----:B------:R-:W-:Y:S05]  /*2f590*/  BRA `(.L_x_978) ;  /* 0xffffffb000887947 */ /* 0x000fea000383ffff */
.L_x_804:
[----:B-1----:R1:W3:Y:S02]  /*2f5a0*/  SYNCS.PHASECHK.TRANS64.TRYWAIT P1, [R3+URZ+0x38840], R2 ;  /* 0x03884002030075a7 */ /* 0x0022e4000802017f */
[----:B---3--:R-:W-:Y:S05]  /*2f5b0*/  @!P1 NANOSLEEP.SYNCS 0x989680 ;  /* 0x009896800000995d */ /* 0x008fea0003900000 */
[----:B------:R-:W3:Y:S02]  /*2f5c0*/  @!P1 SYNCS.PHASECHK.TRANS64 P1, [R3+URZ+0x38840], R2 ;  /* 0x03884002030095a7 */ /* 0x000ee4000802007f */
[----:B---3--:R-:W-:Y:S05]  /*2f5d0*/  @!P1 BRA `(.L_x_804) ;  /* 0xfffffffc00f09947 */ /* 0x008fea000383ffff */
[----:B------:R-:W-:Y:S05]  /*2f5e0*/  BRA `(.L_x_979) ;  /* 0xffffffb000a87947 */ /* 0x000fea000383ffff */
.L_x_806:
[----:B---3--:R3:W4:Y:S02]  /*2f5f0*/  SYNCS.PHASECHK.TRANS64.TRYWAIT P1, [R23+URZ+0x38840], R0 ;  /* 0x03884000170075a7 */ /* 0x008724000802017f */
[----:B----4-:R-:W-:Y:S05]  /*2f600*/  @!P1 NANOSLEEP.SYNCS 0x989680 ;  /* 0x009896800000995d */ /* 0x010fea0003900000 */
[----:B------:R-:W4:Y:S02]  /*2f610*/  @!P1 SYNCS.PHASECHK.TRANS64 P1, [R23+URZ+0x38840], R0 ;  /* 0x03884000170095a7 */ /* 0x000f24000802007f */
[----:B----4-:R-:W-:Y:S05]  /*2f620*/  @!P1 BRA `(.L_x_806) ;  /* 0xfffffffc00f09947 */ /* 0x010fea000383ffff */
[----:B------:R-:W-:Y:S05]  /*2f630*/  BRA `(.L_x_980) ;  /* 0xffffffb000b47947 */ /* 0x000fea000383ffff */
.L_x_808:
[----:B----4-:R4:W0:Y:S02]  /*2f640*/  SYNCS.PHASECHK.TRANS64.TRYWAIT P1, [R3+URZ+0x38860], R2 ;  /* 0x03886002030075a7 */ /* 0x010824000802017f */
[----:B0-----:R-:W-:Y:S05]  /*2f650*/  @!P1 NANOSLEEP.SYNCS 0x989680 ;  /* 0x009896800000995d */ /* 0x001fea0003900000 */
[----:B------:R-:W0:Y:S02]  /*2f660*/  @!P1 SYNCS.PHASECHK.TRANS64 P1, [R3+URZ+0x38860], R2 ;  /* 0x03886002030095a7 */ /* 0x000e24000802007f */
[----:B0-----:R-:W-:Y:S05]  /*2f670*/  @!P1 BRA `(.L_x_808) ;  /* 0xfffffffc00f09947 */ /* 0x001fea000383ffff */
[----:B------:R-:W-:Y:S05]  /*2f680*/  BRA `(.L_x_981) ;  /* 0xffffffb000b07947 */ /* 0x000fea000383ffff */
.L_x_982:
        /* <DEDUP_REMOVED lines=15> */
.L_x_15957:


//--------------------- .text._ZN7cutlass13device_kernelIN5flash11enable_sm90INS1_16FlashAttnFwdSm90INS1_25CollectiveMainloopFwdSm90ILi2EN4cute5tupleIJNS5_1CILi1EEES8_S8_EEENS6_IJNS7_ILi128EEENS7_ILi64EEENS7_ILi256EEEEEELi256ENS_10bfloat16_tEfNS_4arch4Sm90ELb0ELb1ELb0ELb0ELb1ELb0ELb0ELb1ELb1ELb1ELb1ELb0EEENS1_21CollectiveEpilogueFwdINS6_IJSA_SC_SB_EEES9_SE_SG_Li256ELb0ELb1ELb1ELb0EEENS1_19SingleTileSchedulerILb0ELb1ELb1ELi128EEEEEEEEEvNT_6ParamsE --------------------------
	.section	.text._ZN7cutlass13device_kernelIN5flash11enable_sm90INS1_16FlashAttnFwdSm90INS1_25CollectiveMainloopFwdSm90ILi2EN4cute5tupleIJNS5_1CILi1EEES8_S8_EEENS6_IJNS7_ILi128EEENS7_ILi64EEENS7_ILi256EEEEEELi256ENS_10bfloat16_tEfNS_4arch4Sm90ELb0ELb1ELb0ELb0ELb1ELb0ELb0ELb1ELb1ELb1ELb1ELb0EEENS1_21CollectiveEpilogueFwdINS6_IJSA_SC_SB_EEES9_SE_SG_Li256ELb0ELb1ELb1ELb0EEENS1_19SingleTileSchedulerILb0ELb1ELb1ELi128EEEEEEEEEvNT_6ParamsE,"ax",@progbits
	.align	128
.text._ZN7cutlass13device_kernelIN5flash11enable_sm90INS1_16FlashAttnFwdSm90INS1_25CollectiveMainloopFwdSm90ILi2EN4cute5tupleIJNS5_1CILi1EEES8_S8_EEENS6_IJNS7_ILi128EEENS7_ILi64EEENS7_ILi256EEEEEELi256ENS_10bfloat16_tEfNS_4arch4Sm90ELb0ELb1ELb0ELb0ELb1ELb0ELb0ELb1ELb1ELb1ELb1ELb0EEENS1_21CollectiveEpilogueFwdINS6_IJSA_SC_SB_EEES9_SE_SG_Li256ELb0ELb1ELb1ELb0EEENS1_19SingleTileSchedulerILb0ELb1ELb1ELi128EEEEEEEEEvNT_6ParamsE:
        .type           _ZN7cutlass13device_kernelIN5flash11enable_sm90INS1_16FlashAttnFwdSm90INS1_25CollectiveMainloopFwdSm90ILi2EN4cute5tupleIJNS5_1CILi1EEES8_S8_EEENS6_IJNS7_ILi128EEENS7_ILi64EEENS7_ILi256EEEEEELi256ENS_10bfloat16_tEfNS_4arch4Sm90ELb0ELb1ELb0ELb0ELb1ELb0ELb0ELb1ELb1ELb1ELb1ELb0EEENS1_21CollectiveEpilogueFwdINS6_IJSA_SC_SB_EEES9_SE_SG_Li256ELb0ELb1ELb1ELb0EEENS1_19SingleTileSchedulerILb0ELb1ELb1ELi128EEEEEEEEEvNT_6ParamsE,@function
        .size           _ZN7cutlass13device_kernelIN5flash11enable_sm90INS1_16FlashAttnFwdSm90INS1_25CollectiveMainloopFwdSm90ILi2EN4cute5tupleIJNS5_1CILi1EEES8_S8_EEENS6_IJNS7_ILi128EEENS7_ILi64EEENS7_ILi256EEEEEELi256ENS_10bfloat16_tEfNS_4arch4Sm90ELb0ELb1ELb0ELb0ELb1ELb0ELb0ELb1ELb1ELb1ELb1ELb0EEENS1_21CollectiveEpilogueFwdINS6_IJSA_SC_SB_EEES9_SE_SG_Li256ELb0ELb1ELb1ELb0EEENS1_19SingleTileSchedulerILb0ELb1ELb1ELi128EEEEEEEEEvNT_6ParamsE,(.L_x_15958 - _ZN7cutlass13device_kernelIN5flash11enable_sm90INS1_16FlashAttnFwdSm90INS1_25CollectiveMainloopFwdSm90ILi2EN4cute5tupleIJNS5_1CILi1EEES8_S8_EEENS6_IJNS7_ILi128EEENS7_ILi64EEENS7_ILi256EEEEEELi256ENS_10bfloat16_tEfNS_4arch4Sm90ELb0ELb1ELb0ELb0ELb1ELb0ELb0ELb1ELb1ELb1ELb1ELb0EEENS1_21CollectiveEpilogueFwdINS6_IJSA_SC_SB_EEES9_SE_SG_Li256ELb0ELb1ELb1ELb0EEENS1_19SingleTileSchedulerILb0ELb1ELb1ELi128EEEEEEEEEvNT_6ParamsE)
        .other          _ZN7cutlass13device_kernelIN5flash11enable_sm90INS1_16FlashAttnFwdSm90INS1_25CollectiveMainloopFwdSm90ILi2EN4cute5tupleIJNS5_1CILi1EEES8_S8_EEENS6_IJNS7_ILi128EEENS7_ILi64EEENS7_ILi256EEEEEELi256ENS_10bfloat16_tEfNS_4arch4Sm90ELb0ELb1ELb0ELb0ELb1ELb0ELb0ELb1ELb1ELb1ELb1ELb0EEENS1_21CollectiveEpilogueFwdINS6_IJSA_SC_SB_EEES9_SE_SG_Li256ELb0ELb1ELb1ELb0EEENS1_19SingleTileSchedulerILb0ELb1ELb1ELi128EEEEEEEEEvNT_6ParamsE,@"STO_CUDA_ENTRY STV_DEFAULT"
_ZN7cutlass13device_kernelIN5flash11enable_sm90INS1_16FlashAttnFwdSm90INS1_25CollectiveMainloopFwdSm90ILi2EN4cute5tupleIJNS5_1CILi1EEES8_S8_EEENS6_IJNS7_ILi128EEENS7_ILi64EEENS7_ILi256EEEEEELi256ENS_10bfloat16_tEfNS_4arch4Sm90ELb0ELb1ELb0ELb0ELb1ELb0ELb0ELb1ELb1ELb1ELb1ELb0EEENS1_21CollectiveEpilogueFwdINS6_IJSA_SC_SB_EEES9_SE_SG_Li256ELb0ELb1ELb1ELb0EEENS1_19SingleTileSchedulerILb0ELb1ELb1ELi128EEEEEEEEEvNT_6ParamsE:
        /* <DEDUP_REMOVED lines=45> */
.L_x_983:
        /* <DEDUP_REMOVED lines=22> */
.L_x_984:
        /* <DEDUP_REMOVED lines=18> */
.L_x_985:
        /* <DEDUP_REMOVED lines=22> */
.L_x_986:
        /* <DEDUP_REMOVED lines=23> */
.L_x_987:
[----:B------:R-:W-:Y:S01]  /*0820*/  UISETP.NE.AND UP0, UPT, UR9, URZ, UPT ;  /* 0x0000003f0900728c */ /* 0x000fe2000bf05270 */
[----:B------:R-:W-:Y:S01]  /*0830*/  NOP ;  /* 0x0000000000007918 */ /* 0x000fe20000000000 */
[----:B0-----:R-:W-:Y:S01]  /*0840*/  UMOV UR4, 0x1 ;  /* 0x0000000100047882 */ /* 0x001fe20000000000 */
[----:B------:R-:W-:Y:S01]  /*0850*/  ULDC.64 UR60, c[0x0][0x208] ;  /* 0x00008200003c7ab9 */ /* 0x000fe20000000a00 */
[----:B------:R-:W-:Y:S01]  /*0860*/  USEL UR4, UR4, 0x2, !UP0 ;  /* 0x0000000204047887 */ /* 0x000fe2000c000000 */
[----:B------:R-:W-:Y:S01]  /*0870*/  BSSY B6, `(.L_x_988) ;  /* 0x0001283000067945 */ /* 0x000fe20003800000 */
[----:B-1234-:R-:W-:Y:S01]  /*0880*/  BAR.SYNC.DEFER_BLOCKING 0x0 ;  /* 0x0000000000007b1d */ /* 0x01efe20000010000 */
[----:B------:R-:W-:-:S03]  /*0890*/  PLOP3.LUT P0, PT, PT, PT, UP0, 0x80, 0x0 ;  /* 0x000000000000781c */ /* 0x000fc60003f0f008 */
[----:B------:R-:W-:-:S05]  /*08a0*/  IMAD.U32 R2, RZ, RZ, UR4 ;  /* 0x00000004ff027e24 */ /* 0x000fca000f8e00ff */
[----:B------:R0:W-:Y:S05]  /*08b0*/  STL [R1+0x4], R2 ;  /* 0x0000040201007387 */ /* 0x0001ea0000100800 */
[----:B------:R-:W-:Y:S05]  /*08c0*/  @!P0 BRA `(.L_x_989) ;  /* 0x000000e800648947 */ /* 0x000fea0003800000 */
.L_x_990:
        /* <DEDUP_REMOVED lines=14> */
[----:B------:R-:W-:Y:S01]  /*09b0*/  IMAD.U32 R0, RZ, RZ, UR10 ;  /* 0x0000000aff007e24 */ /* 0x000fe2000f8e00ff */
[----:B--2---:R-:W-:Y:S01]  /*09c0*/  ISETP.LE.AND P0, PT, RZ, UR8, PT ;  /* 0x00000008ff007c0c */ /* 0x004fe2000bf03270 */
[----:B------:R-:W-:-:S03]  /*09d0*/  UIADD3 UR4, -UR10, URZ, URZ ;  /* 0x0000003f0a047290 */ /* 0x000fc6000fffe13f */
[----:B------:R1:W-:Y:S01]  /*09e0*/  STL [R1], R0 ;  /* 0x0000000001007387 */ /* 0x0003e20000100800 */
[----:B------:R-:W-:-:S08]  /*09f0*/  UIMAD UR6, UR7, UR4, UR6 ;  /* 0x00000004070672a4 */ /* 0x000fd0000f8e0206 */
[----:B------:R-:W-:Y:S05]  /*0a00*/  @!P0 BRA `(.L_x_991) ;  /* 0x0000012400a48947 */ /* 0x000fea0003800000 */
[----:B0-----:R-:W0:Y:S01]  /*0a10*/  LDC.64 R2, c[0x0][0x418] ;  /* 0x00010600ff027b82 */ /* 0x001e220000000a00 */
[----:B------:R-:W-:Y:S01]  /*0a20*/  ULDC UR4, c[0x0][0x448] ;  /* 0x0001120000047ab9 */ /* 0x000fe20000000800 */
[----:B------:R-:W-:Y:S01]  /*0a30*/  IADD3 R19, R26, -0x80, RZ ;  /* 0xffffff801a137810 */ /* 0x000fe20007ffe0ff */
[----:B------:R-:W-:-:S04]  /*0a40*/  UISETP.NE.AND UP0, UPT, UR4, 0x1, UPT ;  /* 0x000000010400788c */ /* 0x000fc8000bf05270 */
[----:B------:R-:W-:Y:S01]  /*0a50*/  UP2UR UR4, UPR, URZ, 0x1 ;  /* 0x000000013f047883 */ /* 0x000fe20008000000 */
[----:B------:R-:W1:Y:S05]  /*0a60*/  LDC R18, c[0x0][0x288] ;  /* 0x0000a200ff127b82 */ /* 0x000e6a0000000800 */
[----:B------:R-:W-:Y:S01]  /*0a70*/  IMAD.U32 R23, RZ, RZ, UR4 ;  /* 0x00000004ff177e24 */ /* 0x000fe2000f8e00ff */
[----:B------:R-:W-:Y:S01]  /*0a80*/  @UP0 ULDC UR9, c[0x0][0x44c] ;  /* 0x0001130000090ab9 */ /* 0x000fe20000000800 */
[----:B------:R-:W-:Y:S01]  /*0a90*/  @UP0 ULDC UR11, c[0x0][0x450] ;  /* 0x00011400000b0ab9 */ /* 0x000fe20000000800 */
[----:B------:R-:W2:Y:S01]  /*0aa0*/  LDC R17, c[0x0][0x424] ;  /* 0x00010900ff117b82 */ /* 0x000ea20000000800 */
[----:B------:R-:W-:-:S07]  /*0ab0*/  ULDC.64 UR4, c[0x0][0x9e0] ;  /* 0x0002780000047ab9 */ /* 0x000fce0000000a00 */
[----:B------:R-:W3:Y:S01]  /*0ac0*/  S2UR UR38, SR_CTAID.X ;  /* 0x00000000002679c3 */ /* 0x000ee20000002500 */
[----:B0-----:R-:W-:-:S04]  /*0ad0*/  ISETP.NE.U32.AND P0, PT, R2, RZ, PT ;  /* 0x000000ff0200720c */ /* 0x001fc80003f05070 */
[----:B------:R-:W-:-:S03]  /*0ae0*/  ISETP.NE.AND.EX P0, PT, R3, RZ, PT, P0 ;  /* 0x000000ff0300720c */ /* 0x000fc60003f05300 */
[----:B------:R-:W0:Y:S01]  /*0af0*/  LDC R4, c[0x0][0x2f0] ;  /* 0x0000bc00ff047b82 */ /* 0x000e220000000800 */
[----:B-1----:R-:W-:Y:S02]  /*0b00*/  IADD3 R0, -R18, 0x1, RZ ;  /* 0x0000000112007810 */ /* 0x002fe40007ffe1ff */
[----:B--2---:R-:W-:Y:S01]  /*0b10*/  SEL R17, R17, 0x1, P0 ;  /* 0x0000000111117807 */ /* 0x004fe20000000000 */
[----:B---3--:R-:W-:-:S04]  /*0b20*/  USHF.L.U32 UR38, UR38, 0x7, URZ ;  /* 0x0000000726267899 */ /* 0x008fc8000800063f */
[----:B------:R-:W-:Y:S02]  /*0b30*/  @UP0 UIADD3 UR8, UR38, 0x7f, URZ ;  /* 0x0000007f26080890 */ /* 0x000fe4000fffe03f */
[----:B------:R-:W-:Y:S01]  /*0b40*/  UIADD3 UR7, UR38, 0x7f, URZ ;  /* 0x0000007f26077890 */ /* 0x000fe2000fffe03f */
[----:B0-----:R-:W-:Y:S01]  /*0b50*/  IMAD R0, R17, R4, R0 ;  /* 0x0000000411007224 */ /* 0x001fe200078e0200 */
[----:B------:R-:W-:-:S04]  /*0b60*/  UIMAD.WIDE.U32 UR8, UR8, UR9, URZ ;  /* 0x00000009080872a5 */ /* 0x000fc8000f8e003f */
[----:B------:R-:W-:Y:S01]  /*0b70*/  R2UR UR10, R0 ;  /* 0x00000000000a72ca */ /* 0x000fe200000e0000 */
[----:B------:R-:W-:Y:S02]  /*0b80*/  @UP0 USHF.R.U32.HI UR7, URZ, UR11, UR9 ;  /* 0x0000000b3f070299 */ /* 0x000fe40008011609 */
[----:B------:R-:W-:-:S04]  /*0b90*/  UISETP.GE.AND UP0, UPT, UR5, 0x1, UPT ;  /* 0x000000010500788c */ /* 0x000fc8000bf06270 */
[----:B------:R-:W-:Y:S02]  /*0ba0*/  UP2UR UR8, UPR, URZ, 0x1 ;  /* 0x000000013f087883 */ /* 0x000fe40008000000 */
[----:B------:R-:W-:-:S04]  /*0bb0*/  PLOP3.LUT P0, PT, PT, PT, UP0, 0x40, 0x0 ;  /* 0x000000000000781c */ /* 0x000fc80003f0e808 */
[----:B------:R-:W-:Y:S01]  /*0bc0*/  UIADD3 UR7, UR10, UR7, URZ ;  /* 0x000000070a077290 */ /* 0x000fe2000fffe03f */
[----:B------:R-:W-:-:S03]  /*0bd0*/  IMAD.U32 R22, RZ, RZ, UR8 ;  /* 0x00000008ff167e24 */ /* 0x000fc6000f8e00ff */
[----:B------:R-:W-:-:S06]  /*0be0*/  UIADD3 UR4, UR7, UR4, URZ ;  /* 0x0000000407047290 */ /* 0x000fcc000fffe03f */
[----:B------:R-:W-:Y:S01]  /*0bf0*/  IMAD.U32 R0, RZ, RZ, UR4 ;  /* 0x00000004ff007e24 */ /* 0x000fe2000f8e00ff */
[----:B------:R-:W-:Y:S06]  /*0c00*/  @P0 BRA `(.L_x_992) ;  /* 0x0000000000400947 */ /* 0x000fec0003800000 */
[----:B------:R-:W-:Y:S01]  /*0c10*/  ISETP.LT.AND P0, PT, RZ, UR7, PT ;  /* 0x00000007ff007c0c */ /* 0x000fe2000bf01270 */
[----:B------:R-:W-:-:S12]  /*0c20*/  UIADD3 UR4, UR7, -0x1, URZ ;  /* 0xffffffff07047890 */ /* 0x000fd8000fffe03f */
[----:B------:R-:W-:Y:S05]  /*0c30*/  @P0 BRA `(.L_x_993) ;  /* 0x00000000001c0947 */ /* 0x000fea0003800000 */
[----:B------:R-:W-:Y:S02]  /*0c40*/  UISETP.NE.AND UP0, UPT, UR5, 0x1, UPT ;  /* 0x000000010500788c */ /* 0x000fe4000bf05270 */
[----:B------:R-:W-:-:S09]  /*0c50*/  UIADD3 UR4, -UR7, URZ, URZ ;  /* 0x0000003f07047290 */ /* 0x000fd2000fffe13f */
[----:B------:R-:W-:Y:S02]  /*0c60*/  @UP0 ULDC.64 UR10, c[0x0][0x9e8] ;  /* 0x00027a00000a0ab9 */ /* 0x000fe40000000a00 */
[----:B------:R-:W-:-:S04]  /*0c70*/  UIMAD.WIDE.U32 UR8, UR4, UR10, URZ ;  /* 0x0000000a040872a5 */ /* 0x000fc8000f8e003f */
[----:B------:R-:W-:-:S04]  /*0c80*/  @UP0 USHF.R.U32.HI UR4, URZ, UR11, UR9 ;  /* 0x0000000b3f040299 */ /* 0x000fc80008011609 */
[----:B------:R-:W-:Y:S01]  /*0c90*/  ULOP3.LUT UR4, URZ, UR4, URZ, 0x33, !UPT ;  /* 0x000000043f047292 */ /* 0x000fe2000f8e333f */
[----:B------:R-:W-:Y:S11]  /*0ca0*/  BRA `(.L_x_994) ;  /* 0x0000000000107947 */ /* 0x000ff60003800000 */
.L_x_993:
[----:B------:R-:W-:-:S11]  /*0cb0*/  UISETP.NE.AND UP0, UPT, UR5, 0x1, UPT ;  /* 0x000000010500788c */ /* 0x000fd6000bf05270 */
[----:B------:R-:W-:Y:S02]  /*0cc0*/  @UP0 ULDC.64 UR10, c[0x0][0x9e8] ;  /* 0x00027a00000a0ab9 */ /* 0x000fe40000000a00 */
[----:B------:R-:W-:-:S04]  /*0cd0*/  UIMAD.WIDE.U32 UR8, UR4, UR10, URZ ;  /* 0x0000000a040872a5 */ /* 0x000fc8000f8e003f */
[----:B------:R-:W-:-:S12]  /*0ce0*/  @UP0 USHF.R.U32.HI UR4, URZ, UR11, UR9 ;  /* 0x0000000b3f040299 */ /* 0x000fd80008011609 */
.L_x_994:
[----:B------:R-:W-:-:S06]  /*0cf0*/  UIMAD UR4, UR4, UR5, UR5 ;  /* 0x00000005040472a4 */ /* 0x000fcc000f8e0205 */
[----:B------:R-:W-:-:S07]  /*0d00*/  VIMNMX R0, R0, UR4, PT ;  /* 0x0000000400007c48 */ /* 0x000fce000bfe0100 */
.L_x_992:
[----:B------:R-:W-:Y:S01]  /*0d10*/  R2UR UR4, R23 ;  /* 0x00000000170472ca */ /* 0x000fe200000e0000 */
[CC--:B------:R-:W-:Y:S02]  /*0d20*/  IMAD R18, R17.reuse, R4.reuse, -R18 ;  /* 0x0000000411127224 */ /* 0x0c0fe400078e0a12 */
[----:B------:R-:W-:Y:S02]  /*0d30*/  VIADD R2, R0, 0x3f ;  /* 0x0000003f00027836 */ /* 0x000fe40000000000 */
[----:B------:R-:W-:Y:S01]  /*0d40*/  IMAD R0, R17, R4, 0x3f ;  /* 0x0000003f11007424 */ /* 0x000fe200078e0204 */
[----:B------:R-:W-:Y:S02]  /*0d50*/  R2UR UR7, R18 ;  /* 0x00000000120772ca */ /* 0x000fe400000e0000 */
[----:B------:R-:W-:Y:S02]  /*0d60*/  SHF.R.S32.HI R5, RZ, 0x1f, R2 ;  /* 0x0000001fff057819 */ /* 0x000fe40000011402 */
[----:B------:R-:W-:-:S02]  /*0d70*/  SHF.R.S32.HI R3, RZ, 0x1f, R0 ;  /* 0x0000001fff037819 */ /* 0x000fc40000011400 */
[----:B------:R-:W-:Y:S01]  /*0d80*/  LEA.HI R5, R5, R2, RZ, 0x6 ;  /* 0x0000000205057211 */ /* 0x000fe200078f30ff */
[----:B------:R-:W-:Y:S01]  /*0d90*/  UISETP.NE.AND UP0, UPT, UR4, URZ, UPT ;  /* 0x0000003f0400728c */ /* 0x000fe2000bf05270 */
[----:B------:R-:W-:Y:S02]  /*0da0*/  LEA.HI R3, R3, R0, RZ, 0x6 ;  /* 0x0000000003037211 */ /* 0x000fe400078f30ff */
[----:B------:R-:W-:Y:S01]  /*0db0*/  UMOV UR4, UR38 ;  /* 0x0000002600047c82 */ /* 0x000fe20008000000 */
[----:B------:R-:W-:Y:S02]  /*0dc0*/  SHF.R.S32.HI R0, RZ, 0x6, R5 ;  /* 0x00000006ff007819 */ /* 0x000fe40000011405 */
[----:B------:R-:W-:-:S04]  /*0dd0*/  SHF.R.S32.HI R3, RZ, 0x6, R3 ;  /* 0x00000006ff037819 */ /* 0x000fc80000011403 */
[----:B------:R-:W-:Y:S01]  /*0de0*/  VIMNMX R204, R3, R0, PT ;  /* 0x0000000003cc7248 */ /* 0x000fe20003fe0100 */
[----:B------:R-:W-:Y:S01]  /*0df0*/  @UP0 ULDC UR8, c[0x0][0x44c] ;  /* 0x0001130000080ab9 */ /* 0x000fe20000000800 */
[----:B------:R-:W-:Y:S01]  /*0e00*/  @UP0 ULDC UR10, c[0x0][0x450] ;  /* 0x00011400000a0ab9 */ /* 0x000fe20000000800 */
[----:B------:R-:W-:-:S04]  /*0e10*/  UIMAD.WIDE.U32 UR8, UR38, UR8, URZ ;  /* 0x00000008260872a5 */ /* 0x000fc8000f8e003f */
[----:B------:R-:W-:Y:S02]  /*0e20*/  @UP0 USHF.R.U32.HI UR4, URZ, UR10, UR9 ;  /* 0x0000000a3f040299 */ /* 0x000fe40008011609 */
[----:B------:R-:W-:Y:S02]  /*0e30*/  UISETP.GE.AND UP0, UPT, UR5, 0x1, UPT ;  /* 0x000000010500788c */ /* 0x000fe4000bf06270 */
[----:B------:R-:W-:-:S03]  /*0e40*/  UIADD3 UR4, UR7, UR4, URZ ;  /* 0x0000000407047290 */ /* 0x000fc6000fffe03f */
[----:B------:R-:W-:Y:S01]  /*0e50*/  ULDC UR7, c[0x0][0x9dc] ;  /* 0x0002770000077ab9 */ /* 0x000fe20000000800 */
[----:B------:R-:W-:Y:S01]  /*0e60*/  PLOP3.LUT P0, PT, PT, PT, UP0, 0x40, 0x0 ;  /* 0x000000000000781c */ /* 0x000fe20003f0e808 */
[----:B------:R-:W-:-:S12]  /*0e70*/  UIADD3 UR7, UR4, -UR7, URZ ;  /* 0x8000000704077290 */ /* 0x000fd8000fffe03f */
[----:B------:R-:W-:Y:S05]  /*0e80*/  @P0 BRA `(.L_x_995) ;  /* 0x0000000000440947 */ /* 0x000fea0003800000 */
[----:B------:R-:W-:-:S06]  /*0e90*/  UISETP.GT.AND UP0, UPT, UR4, -0x1, UPT ;  /* 0xffffffff0400788c */ /* 0x000fcc000bf04270 */
[----:B------:R-:W-:-:S13]  /*0ea0*/  PLOP3.LUT P0, PT, PT, PT, UP0, 0x80, 0x0 ;  /* 0x000000000000781c */ /* 0x000fda0003f0f008 */
[----:B------:R-:W-:Y:S05]  /*0eb0*/  @P0 BRA `(.L_x_996) ;  /* 0x00000000001c0947 */ /* 0x000fea0003800000 */
[----:B------:R-:W-:Y:S02]  /*0ec0*/  UISETP.NE.AND UP0, UPT, UR5, 0x1, UPT ;  /* 0x000000010500788c */ /* 0x000fe4000bf05270 */
[----:B------:R-:W-:-:S09]  /*0ed0*/  ULOP3.LUT UR4, URZ, UR4, URZ, 0x33, !UPT ;  /* 0x000000043f047292 */ /* 0x000fd2000f8e333f */
[----:B------:R-:W-:Y:S02]  /*0ee0*/  @UP0 ULDC.64 UR10, c[0x0][0x9e8] ;  /* 0x00027a00000a0ab9 */ /* 0x000fe40000000a00 */
[----:B------:R-:W-:-:S04]  /*0ef0*/  UIMAD.WIDE.U32 UR8, UR4, UR10, URZ ;  /* 0x0000000a040872a5 */ /* 0x000fc8000f8e003f */
[----:B------:R-:W-:-:S04]  /*0f00*/  @UP0 USHF.R.U32.HI UR4, URZ, UR11, UR9 ;  /* 0x0000000b3f040299 */ /* 0x000fc80008011609 */
[----:B------:R-:W-:Y:S01]  /*0f10*/  ULOP3.LUT UR4, URZ, UR4, URZ, 0x33, !UPT ;  /* 0x000000043f047292 */ /* 0x000fe2000f8e333f */
[----:B------:R-:W-:Y:S11]  /*0f20*/  BRA `(.L_x_997) ;  /* 0x0000000000107947 */ /* 0x000ff60003800000 */
.L_x_996:
[----:B------:R-:W-:-:S11]  /*0f30*/  UISETP.NE.AND UP0, UPT, UR5, 0x1, UPT ;  /* 0x000000010500788c */ /* 0x000fd6000bf05270 */
[----:B------:R-:W-:Y:S02]  /*0f40*/  @UP0 ULDC.64 UR10, c[0x0][0x9e8] ;  /* 0x00027a00000a0ab9 */ /* 0x000fe40000000a00 */
[----:B------:R-:W-:-:S04]  /*0f50*/  UIMAD.WIDE.U32 UR8, UR4, UR10, URZ ;  /* 0x0000000a040872a5 */ /* 0x000fc8000f8e003f */
[----:B------:R-:W-:-:S12]  /*0f60*/  @UP0 USHF.R.U32.HI UR4, URZ, UR11, UR9 ;  /* 0x0000000b3f040299 */ /* 0x000fd80008011609 */
.L_x_997:
[----:B------:R-:W-:-:S04]  /*0f70*/  UIMAD UR4, UR4, UR5, URZ ;  /* 0x00000005040472a4 */ /* 0x000fc8000f8e023f */
[----:B------:R-:W-:-:S04]  /*0f80*/  UISETP.LT.AND UP0, UPT, UR7, UR4, UPT ;  /* 0x000000040700728c */ /* 0x000fc8000bf01270 */
[----:B------:R-:W-:-:S12]  /*0f90*/  USEL UR7, UR7, UR4, !UP0 ;  /* 0x0000000407077287 */ /* 0x000fd8000c000000 */
.L_x_995:
[----:B------:R-:W-:Y:S02]  /*0fa0*/  USHF.R.S32.HI UR4, URZ, 0x1f, UR7 ;  /* 0x0000001f3f047899 */ /* 0x000fe40008011407 */
[----:B------:R-:W-:Y:S02]  /*0fb0*/  USHF.R.U32.HI UR11, URZ, 0x10, UR6 ;  /* 0x000000103f0b7899 */ /* 0x000fe40008011606 */
[----:B------:R-:W-:Y:S02]  /*0fc0*/  ULEA.HI UR4, UR4, UR7, URZ, 0x6 ;  /* 0x0000000704047291 */ /* 0x000fe4000f8f303f */
[----:B------:R-:W-:Y:S02]  /*0fd0*/  ULOP3.LUT UR7, UR6, 0xffff, URZ, 0xc0, !UPT ;  /* 0x0000ffff06077892 */ /* 0x000fe4000f8ec03f */
[----:B------:R-:W-:-:S04]  /*0fe0*/  USHF.R.S32.HI UR4, URZ, 0x6, UR4 ;  /* 0x000000063f047899 */ /* 0x000fc80008011404 */
[----:B------:R-:W-:-:S04]  /*0ff0*/  UISETP.LT.AND UP0, UPT, URZ, UR4, UPT ;  /* 0x000000043f00728c */ /* 0x000fc8000bf01270 */
[----:B------:R-:W-:Y:S02]  /*1000*/  USEL UR10, URZ, UR4, !UP0 ;  /* 0x000000043f0a7287 */ /* 0x000fe4000c000000 */
[----:B------:R-:W-:Y:S01]  /*1010*/  UISETP.NE.AND UP0, UPT, UR11, URZ, UPT ;  /* 0x0000003f0b00728c */ /* 0x000fe2000bf05270 */
[----:B------:R-:W-:-:S03]  /*1020*/  UMOV UR4, URZ ;  /* 0x0000003f00047c82 */ /* 0x000fc60008000000 */
[----:B------:R-:W-:-:S07]  /*1030*/  ISETP.GT.AND P0, PT, R204, UR10, PT ;  /* 0x0000000acc007c0c */ /* 0x000fce000bf04270 */
[----:B------:R-:W-:-:S06]  /*1040*/  @!UP0 ULDC UR11, c[0x0][0x9f0] ;  /* 0x00027c00000b8ab9 */ /* 0x000fcc0000000800 */
[----:B------:R-:W-:Y:S05]  /*1050*/  @!P0 BRA `(.L_x_998) ;  /* 0x00000000008c8947 */ /* 0x000fea0003800000 */
[----:B------:R-:W-:Y:S01]  /*1060*/  IMAD.U32 R5, RZ, RZ, UR11 ;  /* 0x0000000bff057e24 */ /* 0x000fe2000f8e00ff */
[----:B------:R-:W-:-:S04]  /*1070*/  UMOV UR4, URZ ;  /* 0x0000003f00047c82 */ /* 0x000fc80008000000 */
[----:B------:R-:W-:-:S04]  /*1080*/  IABS R0, R5 ;  /* 0x0000000500007213 */ /* 0x000fc80000000000 */
[----:B------:R-:W-:Y:S02]  /*1090*/  R2UR UR12, R0 ;  /* 0x00000000000c72ca */ /* 0x000fe400000e0000 */
[----:B------:R-:W-:Y:S02]  /*10a0*/  IADD3 R0, R5, -0x1, R204 ;  /* 0xffffffff05007810 */ /* 0x000fe40007ffe0cc */
[----:B------:R-:W-:Y:S02]  /*10b0*/  IABS R5, R5 ;  /* 0x0000000500057213 */ /* 0x000fe40000000000 */
[----:B------:R-:W-:Y:S02]  /*10c0*/  R2UR UR6, R0 ;  /* 0x00000000000672ca */ /* 0x000fe400000e0000 */
[----:B------:R-:W-:-:S05]  /*10d0*/  IADD3 R5, RZ, -R5, RZ ;  /* 0x80000005ff057210 */ /* 0x000fca0007ffe0ff */
[----:B------:R-:W0:Y:S06]  /*10e0*/  I2F.RP R2, UR12 ;  /* 0x0000000c00027d06 */ /* 0x000e2c0008209400 */
[----:B------:R-:W-:-:S06]  /*10f0*/  UIADD3 UR6, -UR10, UR6, URZ ;  /* 0x000000060a067290 */ /* 0x000fcc000fffe13f */
[----:B------:R-:W-:Y:S01]  /*1100*/  IMAD.U32 R0, RZ, RZ, UR6 ;  /* 0x00000006ff007e24 */ /* 0x000fe2000f8e00ff */
[----:B------:R-:W-:Y:S01]  /*1110*/  ULOP3.LUT UR6, UR6, UR11, URZ, 0x3c, !UPT ;  /* 0x0000000b06067292 */ /* 0x000fe2000f8e3c3f */
[----:B0-----:R-:W0:Y:S03]  /*1120*/  MUFU.RCP R2, R2 ;  /* 0x0000000200027308 */ /* 0x001e260000001000 */
[----:B------:R-:W-:-:S04]  /*1130*/  IABS R0, R0 ;  /* 0x0000000000007213 */ /* 0x000fc80000000000 */
[----:B------:R-:W-:Y:S01]  /*1140*/  R2UR UR9, R0 ;  /* 0x00000000000972ca */ /* 0x000fe200000e0000 */
[----:B------:R-:W-:Y:S02]  /*1150*/  IMAD.MOV.U32 R0, RZ, RZ, R5 ;  /* 0x000000ffff007224 */ /* 0x000fe400078e0005 */
[----:B0-----:R-:W-:-:S06]  /*1160*/  VIADD R3, R2, 0xffffffe ;  /* 0x0ffffffe02037836 */ /* 0x001fcc0000000000 */
        /* <DEDUP_REMOVED lines=18> */
.L_x_998:
[----:B------:R-:W-:Y:S02]  /*1290*/  UIMAD UR5, UR7, UR4, UR10 ;  /* 0x00000004070572a4 */ /* 0x000fe4000f8e020a */
[----:B------:R-:W-:Y:S01]  /*12a0*/  IMAD.U32 R3, RZ, RZ, UR4 ;  /* 0x00000004ff037e24 */ /* 0x000fe2000f8e00ff */
[----:B------:R-:W-:Y:S01]  /*12b0*/  PLOP3.LUT P0, PT, PT, PT, PT, 0x80, 0x0 ;  /* 0x000000000000781c */ /* 0x000fe20003f0f070 */
[----:B------:R-:W-:Y:S01]  /*12c0*/  IMAD.MOV.U32 R2, RZ, RZ, RZ ;  /* 0x000000ffff027224 */ /* 0x000fe200078e00ff */
[----:B------:R-:W-:Y:S01]  /*12d0*/  CS2R R150, SRZ ;  /* 0x0000000000967805 */ /* 0x000fe2000001ff00 */
[----:B------:R-:W-:Y:S01]  /*12e0*/  IMAD.MOV.U32 R0, RZ, RZ, RZ ;  /* 0x000000ffff007224 */ /* 0x000fe200078e00ff */
[----:B------:R-:W-:Y:S01]  /*12f0*/  VIADDMNMX R204, R3, UR5, R204, PT ;  /* 0x0000000503cc7c46 */ /* 0x000fe2000b8001cc */
[----:B------:R-:W-:Y:S01]  /*1300*/  IMAD.U32 R201, RZ, RZ, UR5 ;  /* 0x00000005ffc97e24 */ /* 0x000fe2000f8e00ff */
[----:B------:R-:W-:Y:S02]  /*1310*/  CS2R R148, SRZ ;  /* 0x0000000000947805 */ /* 0x000fe4000001ff00 */
[----:B------:R-:W-:-:S02]  /*1320*/  CS2R R146, SRZ ;  /* 0x0000000000927805 */ /* 0x000fc4000001ff00 */
[----:B------:R-:W-:Y:S02]  /*1330*/  ISETP.GT.AND P1, PT, R204, UR5, PT ;  /* 0x00000005cc007c0c */ /* 0x000fe4000bf24270 */
        /* <DEDUP_REMOVED lines=62> */
[----:B------:R-:W-:Y:S01]  /*1720*/  SHF.R.S32.HI R56, RZ, 0x1f, R19 ;  /* 0x0000001fff387819 */ /* 0x000fe20000011413 */
[----:B------:R-:W0:Y:S01]  /*1730*/  S2UR UR7, SR_CgaCtaId ;  /* 0x00000000000779c3 */ /* 0x000e220000008800 */
[----:B------:R-:W-:Y:S02]  /*1740*/  UMOV UR6, 0x400 ;  /* 0x0000040000067882 */ /* 0x000fe40000000000 */
[----:B------:R-:W-:-:S04]  /*1750*/  LEA.HI R57, R56, R19, RZ, 0x7 ;  /* 0x0000001338397211 */ /* 0x000fc800078f38ff */
[----:B------:R-:W-:-:S05]  /*1760*/  SHF.R.S32.HI R58, RZ, 0x7, R57 ;  /* 0x00000007ff3a7819 */ /* 0x000fca0000011439 */
        /* <DEDUP_REMOVED lines=23> */
[----:B------:R-:W-:Y:S02]  /*18e0*/  IMAD.U32 R6, RZ, RZ, UR4 ;  /* 0x00000004ff067e24 */ /* 0x000fe4000f8e00ff */
[----:B------:R-:W-:-:S02]  /*18f0*/  IMAD.U32 R7, RZ, RZ, UR5 ;  /* 0x00000005ff077e24 */ /* 0x000fc4000f8e00ff */
[----:B------:R-:W-:Y:S02]  /*1900*/  IMAD.MOV.U32 R8, RZ, RZ, 0x70 ;  /* 0x00000070ff087424 */ /* 0x000fe400078e00ff */
[----:B------:R-:W-:Y:S02]  /*1910*/  IMAD.MOV.U32 R12, RZ, RZ, 0x1 ;  /* 0x00000001ff0c7424 */ /* 0x000fe400078e00ff */
[----:B0-----:R-:W-:-:S07]  /*1920*/  IMAD.MOV.U32 R13, RZ, RZ, RZ ;  /* 0x000000ffff0d7224 */ /* 0x001fce00078e00ff */
[----:B------:R-:W-:-:S07]  /*1930*/  LEPC R20, `(.L_x_1000) ;  /* 0x000000001014794e */ /* 0x000fce0000000000 */
[----:B-1----:R-:W-:Y:S05]  /*1940*/  CALL.ABS.NOINC R2 ;  /* 0x0000000002007343 */ /* 0x002fea0003c00000 */
.L_x_1000:
[----:B------:R-:W-:Y:S02]  /*1950*/  R2UR UR4, R16 ;  /* 0x00000000100472ca */ /* 0x000fe400000e0000 */
[----:B------:R-:W-:-:S11]  /*1960*/  SHF.L.U32 R0, RZ, 0x1f, RZ ;  /* 0x0000001fff007819 */ /* 0x000fd600000006ff */
[----:B------:R-:W0:Y:S02]  /*1970*/  SYNCS.PHASECHK.TRANS64.TRYWAIT P0, [UR4+0x30800], R0 ;  /* 0x03080000ff0075a7 */ /* 0x000e240008000144 */
[----:B0-----:R-:W-:Y:S05]  /*1980*/  @!P0 BRA `(.L_x_1001) ;  /* 0x0000011400cc8947 */ /* 0x001fea0003800000 */
.L_x_1134:
[----:B------:R-:W2:Y:S02]  /*1990*/  LDL R2, [R1+0x4] ;  /* 0x0000040001027983 */ /* 0x000ea40000100800 */
[----:B--2---:R-:W-:-:S13]  /*19a0*/  R2UR UR4, R2 ;  /* 0x00000000020472ca */ /* 0x004fda00000e0000 */
[----:B------:R-:W-:-:S06]  /*19b0*/  ULOP3.LUT UR4, UR4, 0x1, URZ, 0xfc, !UPT ;  /* 0x0000000104047892 */ /* 0x000fcc000f8efc3f */
[----:B------:R-:W-:-:S05]  /*19c0*/  IMAD.U32 R2, RZ, RZ, UR4 ;  /* 0x00000004ff027e24 */ /* 0x000fca000f8e00ff */
[----:B------:R-:W-:-:S13]  /*19d0*/  ISETP.NE.AND P0, PT, R2, 0x3, PT ;  /* 0x000000030200780c */ /* 0x000fda0003f05270 */
[----:B------:R-:W-:Y:S05]  /*19e0*/  @!P0 BRA `(.L_x_1002) ;  /* 0x0000000000048947 */ /* 0x000fea0003800000 */
[----:B------:R-:W-:Y:S01]  /*19f0*/  BPT.TRAP 0x1 ;  /* 0x000000040000795c */ /* 0x000fe20000300000 */
.L_x_1002:
[----:B------:R-:W-:-:S13]  /*1a00*/  R2UR UR4, R16 ;  /* 0x00000000100472ca */ /* 0x000fda00000e0000 */
[----:B------:R1:W2:Y:S01]  /*1a10*/  SYNCS.PHASECHK.TRANS64.TRYWAIT P1, [UR4+0x30830], R0 ;  /* 0x03083000ff0075a7 */ /* 0x0002a20008020144 */
[----:B------:R-:W-:Y:S05]  /*1a20*/  @!P0 BRA `(.L_x_1003) ;  /* 0x0000000000048947 */ /* 0x000fea0003800000 */
[----:B------:R-:W-:Y:S01]  /*1a30*/  BPT.TRAP 0x1 ;  /* 0x000000040000795c */ /* 0x000fe20000300000 */
.L_x_1003:
[----:B------:R-:W-:-:S05]  /*1a40*/  IMAD.U32 R6, RZ, RZ, UR36 ;  /* 0x00000024ff067e24 */ /* 0x000fca000f8e00ff */
[----:B------:R-:W-:Y:S01]  /*1a50*/  LOP3.LUT R6, R6, 0x10000, RZ, 0xfc, !PT ;  /* 0x0001000006067812 */ /* 0x000fe200078efcff */
[----:B--2---:R-:W-:Y:S06]  /*1a60*/  @P1 BRA `(.L_x_1004) ;  /* 0x00000000000c1947 */ /* 0x004fec0003800000 */
[----:B------:R-:W-:-:S13]  /*1a70*/  R2UR UR4, R16 ;  /* 0x00000000100472ca */ /* 0x000fda00000e0000 */
[----:B------:R-:W2:Y:S02]  /*1a80*/  SYNCS.PHASECHK.TRANS64.TRYWAIT P1, [UR4+0x30830], R0 ;  /* 0x03083000ff0075a7 */ /* 0x000ea40008020144 */
[----:B--2---:R-:W-:Y:S05]  /*1a90*/  @!P1 BRA `(.L_x_1005) ;  /* 0x0000011400a49947 */ /* 0x004fea0003800000 */
.L_x_1004:
[----:B------:R-:W-:Y:S05]  /*1aa0*/  WARPSYNC.ALL ;  /* 0x0000000000007948 */ /* 0x000fea0003800000 */
[----:B------:R-:W-:Y:S02]  /*1ab0*/  MOV R7, 0x40000040 ;  /* 0x4000004000077802 */ /* 0x000fe40000000f00 */
[----:B------:R-:W-:Y:S01]  /*1ac0*/  R2UR UR4, R16 ;  /* 0x00000000100472ca */ /* 0x000fe200000e0000 */
[----:B------:R-:W-:Y:S01]  /*1ad0*/  WARPGROUP.ARRIVE ;  /* 0x00000000000079c5 */ /* 0x000fe20000000000 */
[----:B------:R-:W-:Y:S01]  /*1ae0*/  R2UR UR8, R6 ;  /* 0x00000000060872ca */ /* 0x000fe200000e0000 */
[----:B------:R-:W-:Y:S01]  /*1af0*/  UMOV UR11, 0x40000040 ;  /* 0x40000040000b7882 */ /* 0x000fe20000000000 */
[----:B------:R-:W-:Y:S01]  /*1b00*/  R2UR UR9, R7 ;  /* 0x00000000070972ca */ /* 0x000fe200000e0000 */
[----:B------:R-:W-:Y:S01]  /*1b10*/  UMOV UR13, 0x40000040 ;  /* 0x40000040000d7882 */ /* 0x000fe20000000000 */
[----:B------:R-:W-:Y:S01]  /*1b20*/  UMOV UR7, 0x40000040 ;  /* 0x4000004000077882 */ /* 0x000fe20000000000 */
[----:B------:R-:W-:Y:S01]  /*1b30*/  UMOV UR5, UR13 ;  /* 0x0000000d00057c82 */ /* 0x000fe20008000000 */
[----:B------:R-:W-:Y:S01]  /*1b40*/  IMAD.U32 R11, RZ, RZ, UR13 ;  /* 0x0000000dff0b7e24 */ /* 0x000fe2000f8e00ff */
[----:B------:R-:W-:Y:S01]  /*1b50*/  UMOV UR13, 0x40000040 ;  /* 0x40000040000d7882 */ /* 0x000fe20000000000 */
[----:B------:R-:W-:Y:S01]  /*1b60*/  UMOV UR15, 0x40000040 ;  /* 0x40000040000f7882 */ /* 0x000fe20000000000 */
[----:B------:R-:W-:Y:S01]  /*1b70*/  UMOV UR17, 0x40000040 ;  /* 0x4000004000117882 */ /* 0x000fe20000000000 */
[----:B------:R-:W-:Y:S01]  /*1b80*/  UMOV UR21, 0x40000040 ;  /* 0x4000004000157882 */ /* 0x000fe20000000000 */
[----:B------:R-:W-:Y:S01]  /*1b90*/  UIADD3 UR4, UR4, 0x20400, URZ ;  /* 0x0002040004047890 */ /* 0x000fe2000fffe03f */
[----:B------:R-:W-:Y:S01]  /*1ba0*/  UMOV UR25, 0x40000040 ;  /* 0x4000004000197882 */ /* 0x000fe20000000000 */
[----:B------:R-:W-:-:S02]  /*1bb0*/  UMOV UR29, 0x40000040 ;  /* 0x40000040001d7882 */ /* 0x000fc40000000000 */
[----:B------:R-:W-:Y:S01]  /*1bc0*/  USHF.R.U32.HI UR4, URZ, 0x4, UR4 ;  /* 0x000000043f047899 */ /* 0x000fe20008011604 */
[----:B------:R-:W-:Y:S01]  /*1bd0*/  UMOV UR33, 0x40000040 ;  /* 0x4000004000217882 */ /* 0x000fe20000000000 */
[----:B------:R-:W-:Y:S02]  /*1be0*/  UMOV UR37, 0x40000040 ;  /* 0x4000004000257882 */ /* 0x000fe40000000000 */
[----:B------:R-:W-:Y:S01]  /*1bf0*/  ULOP3.LUT UR4, UR4, 0x3fff, URZ, 0xc0, !UPT ;  /* 0x00003fff04047892 */ /* 0x000fe2000f8ec03f */
[----:B------:R-:W-:Y:S01]  /*1c00*/  UMOV UR41, 0x40000040 ;  /* 0x4000004000297882 */ /* 0x000fe20000000000 */
[----:B------:R-:W-:Y:S02]  /*1c10*/  UMOV UR45, 0x40000040 ;  /* 0x40000040002d7882 */ /* 0x000fe40000000000 */
[----:B------:R-:W-:Y:S01]  /*1c20*/  ULOP3.LUT UR18, UR4, 0x10000, URZ, 0xfc, !UPT ;  /* 0x0001000004127892 */ /* 0x000fe2000f8efc3f */
[----:B------:R-:W-:Y:S01]  /*1c30*/  UMOV UR49, 0x40000040 ;  /* 0x4000004000317882 */ /* 0x000fe20000000000 */
[----:B------:R-:W-:-:S02]  /*1c40*/  UMOV UR53, 0x40000040 ;  /* 0x4000004000357882 */ /* 0x000fc40000000000 */
[----:B------:R-:W-:Y:S02]  /*1c50*/  UIADD3 UR6, UR18, 0x2, URZ ;  /* 0x0000000212067890 */ /* 0x000fe4000fffe03f */
[----:B------:R-:W-:Y:S02]  /*1c60*/  UIADD3 UR14, UR18, 0x200, URZ ;  /* 0x00000200120e7890 */ /* 0x000fe4000fffe03f */
[----:B------:R-:W-:Y:S01]  /*1c70*/  IMAD.U32 R21, RZ, RZ, UR18 ;  /* 0x00000012ff157e24 */ /* 0x000fe2000f8e00ff */
[----:B------:R-:W-:Y:S02]  /*1c80*/  UMOV UR10, UR18 ;  /* 0x00000012000a7c82 */ /* 0x000fe40008000000 */
[----:B------:R-:W-:Y:S01]  /*1c90*/  HGMMA.64x64x16.F32.BF16 R24, gdesc[UR8], RZ, !UPT, gsb0 ;  /* 0x00e00000081879f0 */ /* 0x000fe2000c0018ff */
[----:B------:R-:W-:Y:S01]  /*1ca0*/  R2UR UR10, R6 ;  /* 0x00000000060a72ca */ /* 0x000fe200000e0000 */
[----:B------:R-:W-:Y:S02]  /*1cb0*/  UMOV UR9, 0x40000040 ;  /* 0x4000004000097882 */ /* 0x000fe40000000000 */
[----:B------:R-:W-:-:S10]  /*1cc0*/  IMAD.U32 R15, RZ, RZ, UR9 ;  /* 0x00000009ff0f7e24 */ /* 0x000fd4000f8e00ff */
[----:B------:R-:W-:Y:S02]  /*1cd0*/  UIADD3 UR4, UR10, 0x2, URZ ;  /* 0x000000020a047890 */ /* 0x000fe4000fffe03f */
[----:B------:R-:W-:Y:S02]  /*1ce0*/  UIADD3 UR16, UR10, 0x402, URZ ;  /* 0x000004020a107890 */ /* 0x000fe4000fffe03f */
[----:B------:R-:W-:Y:S02]  /*1cf0*/  UIADD3 UR20, UR10, 0x404, URZ ;  /* 0x000004040a147890 */ /* 0x000fe4000fffe03f */
[----:B------:R-:W-:Y:S01]  /*1d00*/  UIADD3 UR24, UR10, 0x406, URZ ;  /* 0x000004060a187890 */ /* 0x000fe2000fffe03f */
[----:B------:R-:W-:Y:S01]  /*1d10*/  UMOV UR12, UR4 ;  /* 0x00000004000c7c82 */ /* 0x000fe20008000000 */
[----:B------:R-:W-:Y:S01]  /*1d20*/  UIADD3 UR28, UR10, 0x800, URZ ;  /* 0x000008000a1c7890 */ /* 0x000fe2000fffe03f */
[----:B------:R-:W-:Y:S01]  /*1d30*/  IMAD.U32 R10, RZ, RZ, UR12 ;  /* 0x0000000cff0a7e24 */ /* 0x000fe2000f8e00ff */
[----:B------:R-:W-:Y:S01]  /*1d40*/  UMOV UR4, UR12 ;  /* 0x0000000c00047c82 */ /* 0x000fe20008000000 */
[----:B------:R-:W-:-:S02]  /*1d50*/  UIADD3 UR12, UR10, 0x400, URZ ;  /* 0x000004000a0c7890 */ /* 0x000fc4000fffe03f */
[----:B------:R-:W-:Y:S02]  /*1d60*/  UIADD3 UR32, UR10, 0x802, URZ ;  /* 0x000008020a207890 */ /* 0x000fe4000fffe03f */
[----:B------:R-:W-:Y:S02]  /*1d70*/  UIADD3 UR36, UR10, 0x804, URZ ;  /* 0x000008040a247890 */ /* 0x000fe4000fffe03f */
[----:B------:R-:W-:Y:S02]  /*1d80*/  UIADD3 UR40, UR10, 0x806, URZ ;  /* 0x000008060a287890 */ /* 0x000fe4000fffe03f */
[----:B------:R-:W-:Y:S02]  /*1d90*/  UIADD3 UR44, UR10, 0xc00, URZ ;  /* 0x00000c000a2c7890 */ /* 0x000fe4000fffe03f */
[----:B------:R-:W-:Y:S02]  /*1da0*/  UIADD3 UR48, UR10, 0xc02, URZ ;  /* 0x00000c020a307890 */ /* 0x000fe4000fffe03f */
[----:B------:R-:W-:Y:S01]  /*1db0*/  UIADD3 UR52, UR10, 0xc04, URZ ;  /* 0x00000c040a347890 */ /* 0x000fe2000fffe03f */
[----:B------:R-:W-:-:S02]  /*1dc0*/  WARPGROUP.DEPBAR.LE gsb0, 0x0 ;  /* 0x00008000000079c5 */ /* 0x000fc40000010000 */
[----:B------:R-:W-:-:S06]  /*1dd0*/  WARPGROUP.ARRIVE ;  /* 0x00000000000079c5 */ /* 0x000fcc0000000000 */
[----:B------:R-:W-:Y:S01]  /*1de0*/  HGMMA.64x64x16.F32.BF16 R24, gdesc[UR4], R24, gsb0 ;  /* 0x00e00000041879f0 */ /* 0x000fe20008001818 */
[----:B------:R-:W-:Y:S02]  /*1df0*/  UIADD3 UR4, UR10, 0x4, URZ ;  /* 0x000000040a047890 */ /* 0x000fe4000fffe03f */
[----:B------:R-:W-:Y:S01]  /*1e00*/  UIADD3 UR6, UR18, 0x4, URZ ;  /* 0x0000000412067890 */ /* 0x000fe2000fffe03f */
[----:B------:R-:W-:Y:S01]  /*1e10*/  UMOV UR5, UR9 ;  /* 0x0000000900057c82 */ /* 0x000fe20008000000 */
[----:B------:R-:W-:Y:S01]  /*1e20*/  UMOV UR7, 0x40000040 ;  /* 0x4000004000077882 */ /* 0x000fe20000000000 */
[----:B------:R-:W-:Y:S02]  /*1e30*/  UMOV UR9, 0x40000040 ;  /* 0x4000004000097882 */ /* 0x000fe40000000000 */
[----:B------:R-:W-:Y:S02]  /*1e40*/  UMOV UR8, UR4 ;  /* 0x0000000400087c82 */ /* 0x000fe40008000000 */
[----:B------:R-:W-:Y:S01]  /*1e50*/  UMOV UR4, UR8 ;  /* 0x0000000800047c82 */ /* 0x000fe20008000000 */
[----:B------:R-:W-:Y:S01]  /*1e60*/  IMAD.U32 R14, RZ, RZ, UR8 ;  /* 0x00000008ff0e7e24 */ /* 0x000fe2000f8e00ff */
[----:B------:R-:W-:-:S02]  /*1e70*/  UIADD3 UR8, UR10, 0x6, URZ ;  /* 0x000000060a087890 */ /* 0x000fc4000fffe03f */
[----:B------:R-:W-:Y:S01]  /*1e80*/  UIADD3 UR10, UR10, 0xc06, URZ ;  /* 0x00000c060a0a7890 */ /* 0x000fe2000fffe03f */
[----:B------:R-:W-:Y:S02]  /*1e90*/  WARPGROUP.DEPBAR.LE gsb0, 0x0 ;  /* 0x00008000000079c5 */ /* 0x000fe40000010000 */
[----:B------:R-:W-:-:S06]  /*1ea0*/  WARPGROUP.ARRIVE ;  /* 0x00000000000079c5 */ /* 0x000fcc0000000000 */
[----:B------:R-:W-:Y:S01]  /*1eb0*/  HGMMA.64x64x16.F32.BF16 R24, gdesc[UR4], R24, gsb0 ;  /* 0x00e00000041879f0 */ /* 0x000fe20008001818 */
[----:B------:R-:W-:Y:S01]  /*1ec0*/  UIADD3 UR6, UR18, 0x6, URZ ;  /* 0x0000000612067890 */ /* 0x000fe2000fffe03f */
[----:B------:R-:W-:Y:S01]  /*1ed0*/  UMOV UR4, UR8 ;  /* 0x0000000800047c82 */ /* 0x000fe20008000000 */
[----:B------:R-:W-:Y:S01]  /*1ee0*/  UMOV UR5, UR9 ;  /* 0x0000000900057c82 */ /* 0x000fe20008000000 */
[----:B------:R-:W-:Y:S01]  /*1ef0*/  UMOV UR7, 0x40000040 ;  /* 0x4000004000077882 */ /* 0x000fe20000000000 */
        /* <DEDUP_REMOVED lines=9> */
[----:B------:R-:W-:Y:S03]  /*1f90*/  HGMMA.64x64x16.F32.BF16 R24, gdesc[UR12], R24, gsb0 ;  /* 0x00e000000c1879f0 */ /* 0x000fe60008001818 */
        /* <DEDUP_REMOVED lines=68> */
[----:B------:R-:W-:Y:S01]  /*23e0*/  UMOV UR5, 0x40000040 ;  /* 0x4000004000057882 */ /* 0x000fe20000000000 */
[----:B------:R-:W-:Y:S01]  /*23f0*/  UMOV UR7, 0x40000040 ;  /* 0x4000004000077882 */ /* 0x000fe20000000000 */
[----:B------:R-:W-:Y:S01]  /*2400*/  MOV R12, UR4 ;  /* 0x00000004000c7c02 */ /* 0x000fe20008000f00 */
[----:B------:R-:W-:Y:S01]  /*2410*/  IMAD.U32 R13, RZ, RZ, UR5 ;  /* 0x00000005ff0d7e24 */ /* 0x000fe2000f8e00ff */
[----:B------:R-:W-:Y:S02]  /*2420*/  WARPGROUP.DEPBAR.LE gsb0, 0x0 ;  /* 0x00008000000079c5 */ /* 0x000fe40000010000 */
[----:B------:R-:W-:-:S06]  /*2430*/  WARPGROUP.ARRIVE ;  /* 0x00000000000079c5 */ /* 0x000fcc0000000000 */
[----:B------:R-:W-:Y:S03]  /*2440*/  HGMMA.64x64x16.F32.BF16 R24, gdesc[UR4], R24, gsb0 ;  /* 0x00e00000041879f0 */ /* 0x000fe60008001818 */
[----:B------:R-:W-:Y:S02]  /*2450*/  WARPGROUP.DEPBAR.LE gsb0, 0x0 ;  /* 0x00008000000079c5 */ /* 0x000fe40000010000 */
[----:B------:R-:W-:Y:S05]  /*2460*/  @!P0 BRA `(.L_x_1006) ;  /* 0x0000000000048947 */ /* 0x000fea0003800000 */
[----:B------:R-:W-:Y:S01]  /*2470*/  BPT.TRAP 0x1 ;  /* 0x000000040000795c */ /* 0x000fe20000300000 */
.L_x_1006:
[----:B01----:R-:W-:Y:S01]  /*2480*/  LOP3.LUT R0, R57, 0xffffff80, RZ, 0xc0, !PT ;  /* 0xffffff8039007812 */ /* 0x003fe200078ec0ff */
[----:B------:R-:W-:Y:S01]  /*2490*/  ULDC UR7, c[0x0][0x2f0] ;  /* 0x0000bc0000077ab9 */ /* 0x000fe20000000800 */
[----:B------:R-:W-:Y:S02]  /*24a0*/  R2UR UR5, R23 ;  /* 0x00000000170572ca */ /* 0x000fe400000e0000 */
[----:B------:R-:W-:Y:S01]  /*24b0*/  LEA.HI R56, R56, R19, RZ, 0x2 ;  /* 0x0000001338387211 */ /* 0x000fe200078f10ff */
[----:B------:R-:W-:Y:S01]  /*24c0*/  IMAD.IADD R0, R19, 0x1, -R0 ;  /* 0x0000000113007824 */ /* 0x000fe200078e0a00 */
[----:B------:R-:W-:Y:S02]  /*24d0*/  LEA.HI R5, R58, R58, RZ, 0x1 ;  /* 0x0000003a3a057211 */ /* 0x000fe400078f08ff */
[----:B------:R-:W-:Y:S02]  /*24e0*/  LOP3.LUT R56, R56, 0xfffffffc, RZ, 0xc0, !PT ;  /* 0xfffffffc38387812 */ /* 0x000fe400078ec0ff */
[----:B------:R-:W-:-:S02]  /*24f0*/  SHF.R.S32.HI R3, RZ, 0x1f, R0 ;  /* 0x0000001fff037819 */ /* 0x000fc40000011400 */
[----:B------:R-:W-:Y:S01]  /*2500*/  LOP3.LUT R5, R5, 0x3fffffe, RZ, 0xc0, !PT ;  /* 0x03fffffe05057812 */ /* 0x000fe200078ec0ff */
[----:B------:R-:W-:Y:S01]  /*2510*/  IMAD.IADD R56, R19, 0x1, -R56 ;  /* 0x0000000113387824 */ /* 0x000fe200078e0a38 */
[CC--:B------:R-:W-:Y:S01]  /*2520*/  LEA.HI R2, R3.reuse, R0.reuse, RZ, 0x2 ;  /* 0x0000000003027211 */ /* 0x0c0fe200078f10ff */
[----:B------:R-:W-:Y:S01]  /*2530*/  UISETP.NE.AND UP1, UPT, UR5, URZ, UPT ;  /* 0x0000003f0500728c */ /* 0x000fe2000bf25270 */
[----:B------:R-:W-:Y:S01]  /*2540*/  LEA.HI R4, R3, R0, RZ, 0x5 ;  /* 0x0000000003047211 */ /* 0x000fe200078f28ff */
[----:B------:R-:W-:Y:S01]  /*2550*/  IMAD.IADD R5, R58, 0x1, -R5 ;  /* 0x000000013a057824 */ /* 0x000fe200078e0a05 */
[--C-:B------:R-:W-:Y:S02]  /*2560*/  SHF.R.S32.HI R3, RZ, 0x2, R2.reuse ;  /* 0x00000002ff037819 */ /* 0x100fe40000011402 */
[----:B------:R-:W-:Y:S02]  /*2570*/  SHF.R.S32.HI R8, RZ, 0x1f, R2 ;  /* 0x0000001fff087819 */ /* 0x000fe40000011402 */
[----:B------:R-:W-:-:S02]  /*2580*/  SHF.R.S32.HI R4, RZ, 0x5, R4 ;  /* 0x00000005ff047819 */ /* 0x000fc40000011404 */
[----:B------:R-:W-:Y:S02]  /*2590*/  LEA.HI R8, R8, R3, RZ, 0x3 ;  /* 0x0000000308087211 */ /* 0x000fe400078f18ff */
[----:B------:R-:W-:Y:S01]  /*25a0*/  LEA.HI R9, R56, R56, RZ, 0x1 ;  /* 0x0000003838097211 */ /* 0x000fe200078f08ff */
[----:B------:R-:W-:Y:S01]  /*25b0*/  @UP1 ULDC UR5, c[0x0][0x450] ;  /* 0x0001140000051ab9 */ /* 0x000fe20000000800 */
[----:B------:R-:W-:Y:S02]  /*25c0*/  LEA R4, R4, UR38, 0x4 ;  /* 0x0000002604047c11 */ /* 0x000fe4000f8e20ff */
[----:B------:R-:W-:Y:S02]  /*25d0*/  LOP3.LUT R8, R8, 0xfffffff8, RZ, 0xc0, !PT ;  /* 0xfffffff808087812 */ /* 0x000fe400078ec0ff */
[----:B------:R-:W-:Y:S02]  /*25e0*/  R2UR UR4, R22 ;  /* 0x00000000160472ca */ /* 0x000fe400000e0000 */
[----:B------:R-:W-:-:S02]  /*25f0*/  LOP3.LUT R9, R9, 0x1ffffffe, RZ, 0xc0, !PT ;  /* 0x1ffffffe09097812 */ /* 0x000fc400078ec0ff */
[----:B------:R-:W-:Y:S01]  /*2600*/  IADD3 R4, R4, R3, -R8 ;  /* 0x0000000304047210 */ /* 0x000fe20007ffe808 */
[----:B------:R-:W-:Y:S01]  /*2610*/  IMAD.MOV.U32 R3, RZ, RZ, -0x40 ;  /* 0xffffffc0ff037424 */ /* 0x000fe200078e00ff */
[----:B------:R-:W-:Y:S01]  /*2620*/  PLOP3.LUT P1, PT, PT, PT, UP1, 0x80, 0x0 ;  /* 0x000000000000781c */ /* 0x000fe20003f2f018 */
[----:B------:R-:W-:Y:S01]  /*2630*/  IMAD.IADD R9, R56, 0x1, -R9 ;  /* 0x0000000138097824 */ /* 0x000fe200078e0a09 */
[----:B------:R-:W-:Y:S01]  /*2640*/  R2UR UR6, R16 ;  /* 0x00000000100672ca */ /* 0x000fe200000e0000 */
[----:B------:R-:W-:Y:S01]  /*2650*/  IMAD R60, R204, R3, 0x40 ;  /* 0x00000040cc3c7424 */ /* 0x000fe200078e0203 */
[----:B------:R-:W-:Y:S02]  /*2660*/  LEA R4, R5, R4, 0x6 ;  /* 0x0000000405047211 */ /* 0x000fe400078e30ff */
[----:B------:R-:W-:Y:S01]  /*2670*/  PLOP3.LUT P2, PT, PT, PT, UP1, 0x80, 0x0 ;  /* 0x000000000000781c */ /* 0x000fe20003f4f018 */
[----:B------:R-:W-:Y:S01]  /*2680*/  UISETP.NE.AND UP0, UPT, UR4, URZ, UPT ;  /* 0x0000003f0400728c */ /* 0x000fe2000bf05270 */
[----:B------:R-:W-:Y:S01]  /*2690*/  LOP3.LUT R3, R2, 0x7ffffffc, RZ, 0xc0, !PT ;  /* 0x7ffffffc02037812 */ /* 0x000fe200078ec0ff */
[----:B------:R-:W-:Y:S01]  /*26a0*/  IMAD R19, R9, 0x8, R4 ;  /* 0x0000000809137824 */ /* 0x000fe200078e0204 */
[----:B------:R-:W-:Y:S01]  /*26b0*/  @UP1 ULDC UR4, c[0x0][0x44c] ;  /* 0x0001130000041ab9 */ /* 0x000fe20000000800 */
[----:B------:R-:W-:-:S02]  /*26c0*/  LEA R58, R204, 0xffffffc0, 0x6 ;  /* 0xffffffc0cc3a7811 */ /* 0x000fc400078e30ff */
[----:B------:R-:W-:Y:S01]  /*26d0*/  @P1 IMAD.HI.U32 R5, R19, UR4, RZ ;  /* 0x0000000413051c27 */ /* 0x000fe2000f8e00ff */
[----:B------:R-:W-:Y:S01]  /*26e0*/  PLOP3.LUT P1, PT, PT, PT, UP0, 0x40, 0x0 ;  /* 0x000000000000781c */ /* 0x000fe20003f2e808 */
[----:B------:R-:W-:Y:S01]  /*26f0*/  UIADD3 UR4, UR6, 0x30840, URZ ;  /* 0x0003084006047890 */ /* 0x000fe2000fffe03f */
[----:B------:R-:W0:Y:S01]  /*2700*/  S2UR UR6, SR_CgaCtaId ;  /* 0x00000000000679c3 */ /* 0x000e220000008800 */
[----:B------:R-:W-:Y:S02]  /*2710*/  IMAD.MOV.U32 R4, RZ, RZ, R19 ;  /* 0x000000ffff047224 */ /* 0x000fe400078e0013 */
[----:B------:R-:W-:Y:S01]  /*2720*/  @P2 SHF.R.U32.HI R4, RZ, UR5, R5 ;  /* 0x00000005ff042c19 */ /* 0x000fe20008011605 */
[----:B------:R-:W-:Y:S01]  /*2730*/  IMAD.IADD R8, R0, 0x1, -R3 ;  /* 0x0000000100087824 */ /* 0x000fe200078e0a03 */
[----:B------:R-:W-:Y:S01]  /*2740*/  ULDC UR5, c[0x0][0x288] ;  /* 0x0000a20000057ab9 */ /* 0x000fe20000000800 */
[----:B------:R-:W-:Y:S01]  /*2750*/  VIADD R3, R60, 0x1 ;  /* 0x000000013c037836 */ /* 0x000fe20000000000 */
[----:B------:R-:W-:Y:S01]  /*2760*/  MOV R20, UR5 ;  /* 0x0000000500147c02 */ /* 0x000fe20008000f00 */
[----:B------:R-:W1:Y:S02]  /*2770*/  SHFL.IDX PT, R56, R4, RZ, 0x1c1f ;  /* 0x001c1fff04387589 */ /* 0x000e6400000e0000 */
[----:B------:R-:W-:-:S02]  /*2780*/  IMAD R0, R8, -0x2, R3 ;  /* 0xfffffffe08007824 */ /* 0x000fc400078e0203 */
[C---:B------:R-:W-:Y:S02]  /*2790*/  IMAD R3, R17.reuse, UR7, R60 ;  /* 0x0000000711037c24 */ /* 0x040fe4000f8e023c */
[----:B------:R-:W-:Y:S02]  /*27a0*/  IMAD R5, R17, UR7, R0 ;  /* 0x0000000711057c24 */ /* 0x000fe4000f8e0200 */
[----:B------:R-:W-:Y:S02]  /*27b0*/  IMAD R9, R8, -0x2, R3 ;  /* 0xfffffffe08097824 */ /* 0x000fe400078e0203 */
[----:B------:R-:W-:Y:S01]  /*27c0*/  IMAD.IADD R5, R5, 0x1, -R20 ;  /* 0x0000000105057824 */ /* 0x000fe200078e0a14 */
[----:B0-----:R-:W-:-:S03]  /*27d0*/  UPRMT UR4, UR6, 0x654, UR4 ;  /* 0x0000065406047896 */ /* 0x001fc60008000004 */
[----:B------:R-:W-:Y:S02]  /*27e0*/  ULDC UR6, c[0x0][0x9e0] ;  /* 0x0002780000067ab9 */ /* 0x000fe40000000800 */
[----:B------:R-:W-:-:S04]  /*27f0*/  VIADD R62, R5, UR6 ;  /* 0x00000006053e7c36 */ /* 0x000fc80008000000 */
[----:B------:R-:W-:Y:S01]  /*2800*/  SYNCS.ARRIVE.TRANS64.RED.A1T0 RZ, [UR4], RZ ;  /* 0x000000ffffff79a7 */ /* 0x000fe20008100404 */
[----:B------:R-:W-:Y:S01]  /*2810*/  ULDC UR4, c[0x0][0x9dc] ;  /* 0x0002770000047ab9 */ /* 0x000fe20000000800 */
[----:B-1----:R-:W-:Y:S01]  /*2820*/  VIADDMNMX R0, R56, R62, R9, PT ;  /* 0x0000003e38007246 */ /* 0x002fe20003800109 */
[----:B------:R-:W-:-:S06]  /*2830*/  ULOP3.LUT UR10, URZ, UR4, URZ, 0x33, !UPT ;  /* 0x000000043f0a7292 */ /* 0x000fcc000f8e333f */
[----:B------:R-:W-:Y:S02]  /*2840*/  VIADD R5, R5, UR10 ;  /* 0x0000000a05057c36 */ /* 0x000fe40008000000 */
[----:B------:R-:W-:Y:S02]  /*2850*/  IMAD.U32 R200, RZ, RZ, UR10 ;  /* 0x0000000affc87e24 */ /* 0x000fe4000f8e00ff */
[----:B------:R-:W-:Y:S01]  /*2860*/  IMAD.IADD R2, R5, 0x1, R56 ;  /* 0x0000000105027824 */ /* 0x000fe200078e0238 */
[----:B------:R-:W-:Y:S06]  /*2870*/  @P1 BRA `(.L_x_1007) ;  /* 0x0000000000641947 */ /* 0x000fec0003800000 */
[----:B------:R-:W-:Y:S01]  /*2880*/  IMAD R3, R17, UR7, R56 ;  /* 0x0000000711037c24 */ /* 0x000fe2000f8e0238 */
[----:B------:R-:W-:Y:S04]  /*2890*/  BSSY B0, `(.L_x_1008) ;  /* 0x0000013000007945 */ /* 0x000fe80003800000 */
[----:B------:R-:W-:-:S04]  /*28a0*/  IADD3 R3, R3, -R20, RZ ;  /* 0x8000001403037210 */ /* 0x000fc80007ffe0ff */
[----:B------:R-:W-:-:S13]  /*28b0*/  ISETP.GT.AND P1, PT, R3, -0x1, PT ;  /* 0xffffffff0300780c */ /* 0x000fda0003f24270 */
[----:B------:R-:W-:Y:S05]  /*28c0*/  @P1 BRA `(.L_x_1009) ;  /* 0x0000000000241947 */ /* 0x000fea0003800000 */
[----:B------:R-:W-:Y:S01]  /*28d0*/  ULDC UR4, c[0x0][0x9e4] ;  /* 0x0002790000047ab9 */ /* 0x000fe20000000800 */
[----:B------:R-:W-:Y:S01]  /*28e0*/  LOP3.LUT R3, RZ, R3, RZ, 0x33, !PT ;  /* 0x00000003ff037212 */ /* 0x000fe200078e33ff */
[----:B------:R-:W-:-:S05]  /*28f0*/  IMAD.U32 R57, RZ, RZ, UR4 ;  /* 0x00000004ff397e24 */ /* 0x000fca000f8e00ff */
[----:B------:R-:W-:-:S13]  /*2900*/  ISETP.NE.AND P1, PT, R57, 0x1, PT ;  /* 0x000000013900780c */ /* 0x000fda0003f25270 */
[----:B------:R-:W0:Y:S02]  /*2910*/  @P1 LDC.64 R64, c[0x0][0x9e8] ;  /* 0x00027a00ff401b82 */ /* 0x000e240000000a00 */
[----:B0-----:R-:W-:-:S05]  /*2920*/  @P1 IMAD.HI.U32 R56, R3, R64, RZ ;  /* 0x0000004003381227 */ /* 0x001fca00078e00ff */
[----:B------:R-:W-:-:S04]  /*2930*/  @P1 SHF.R.U32.HI R3, RZ, R65, R56 ;  /* 0x00000041ff031219 */ /* 0x000fc80000011638 */
[----:B------:R-:W-:Y:S01]  /*2940*/  LOP3.LUT R3, RZ, R3, RZ, 0x33, !PT ;  /* 0x00000003ff037212 */ /* 0x000fe200078e33ff */
[----:B------:R-:W-:Y:S06]  /*2950*/  BRA `(.L_x_1010) ;  /* 0x0000000000187947 */ /* 0x000fec0003800000 */
.L_x_1009:
[----:B------:R-:W-:Y:S02]  /*2960*/  ULDC UR4, c[0x0][0x9e4] ;  /* 0x0002790000047ab9 */ /* 0x000fe40000000800 */
[----:B------:R-:W-:-:S05]  /*2970*/  IMAD.U32 R57, RZ, RZ, UR4 ;  /* 0x00000004ff397e24 */ /* 0x000fca000f8e00ff */
[----:B------:R-:W-:-:S13]  /*2980*/  ISETP.NE.AND P1, PT, R57, 0x1, PT ;  /* 0x000000013900780c */ /* 0x000fda0003f25270 */
[----:B------:R-:W0:Y:S02]  /*2990*/  @P1 LDC.64 R64, c[0x0][0x9e8] ;  /* 0x00027a00ff401b82 */ /* 0x000e240000000a00 */
[----:B0-----:R-:W-:-:S05]  /*29a0*/  @P1 IMAD.HI.U32 R56, R3, R64, RZ ;  /* 0x0000004003381227 */ /* 0x001fca00078e00ff */
[----:B------:R-:W-:-:S07]  /*29b0*/  @P1 SHF.R.U32.HI R3, RZ, R65, R56 ;  /* 0x00000041ff031219 */ /* 0x000fce0000011638 */
.L_x_1010:
[----:B------:R-:W-:Y:S05]  /*29c0*/  BSYNC B0 ;  /* 0x0000000000007941 */ /* 0x000fea0003800000 */
.L_x_1008:
[----:B------:R-:W-:-:S04]  /*29d0*/  IMAD R3, R3, R57, -R58 ;  /* 0x0000003903037224 */ /* 0x000fc800078e0a3a */
[----:B------:R-:W-:-:S05]  /*29e0*/  IMAD R3, R8, -0x2, R3 ;  /* 0xfffffffe08037824 */ /* 0x000fca00078e0203 */
[----:B------:R-:W-:Y:S02]  /*29f0*/  VIADDMNMX R0, R3, R57, R0, PT ;  /* 0x0000003903007246 */ /* 0x000fe40003800100 */
[----:B------:R-:W-:-:S07]  /*2a00*/  VIMNMX R2, R2, R3, !PT ;  /* 0x0000000302027248 */ /* 0x000fce0007fe0100 */
.L_x_1007:
[C---:B------:R-:W-:Y:S01]  /*2a10*/  ISETP.GE.AND P2, PT, R60.reuse, 0x9, PT ;  /* 0x000000093c00780c */ /* 0x040fe20003f46270 */
[----:B------:R-:W0:Y:S01]  /*2a20*/  SHFL.IDX PT, R4, R4, 0x1, 0x1c1f ;  /* 0x003c1f0004047f89 */ /* 0x000e2200000e0000 */
[----:B------:R-:W-:Y:S02]  /*2a30*/  ISETP.GE.AND P1, PT, R60, 0x2, PT ;  /* 0x000000023c00780c */ /* 0x000fe40003f26270 */
[C---:B------:R-:W-:Y:S02]  /*2a40*/  ISETP.GT.AND P3, PT, R2.reuse, 0x8, !P2 ;  /* 0x000000080200780c */ /* 0x040fe40005764270 */
[----:B------:R-:W-:Y:S02]  /*2a50*/  ISETP.GT.AND P4, PT, R2, 0x1, !P1 ;  /* 0x000000010200780c */ /* 0x000fe40004f84270 */
[----:B------:R-:W-:Y:S02]  /*2a60*/  ISETP.LT.OR P3, PT, R0, 0x9, P3 ;  /* 0x000000090000780c */ /* 0x000fe40001f61670 */
[----:B------:R-:W-:-:S02]  /*2a70*/  ISETP.GE.AND P5, PT, R60, 0x11, PT ;  /* 0x000000113c00780c */ /* 0x000fc40003fa6270 */
[----:B------:R-:W-:Y:S02]  /*2a80*/  FSEL R64, R28, -INF , !P3 ;  /* 0xff8000001c407808 */ /* 0x000fe40005800000 */
[----:B------:R-:W-:Y:S02]  /*2a90*/  ISETP.LT.OR P4, PT, R0, 0x2, P4 ;  /* 0x000000020000780c */ /* 0x000fe40002781670 */
[----:B------:R-:W-:Y:S02]  /*2aa0*/  ISETP.GT.AND P3, PT, R2, 0x10, !P5 ;  /* 0x000000100200780c */ /* 0x000fe40006f64270 */
[----:B------:R-:W-:Y:S02]  /*2ab0*/  ISETP.GE.AND P6, PT, R60, 0xa, PT ;  /* 0x0000000a3c00780c */ /* 0x000fe40003fc6270 */
[----:B------:R-:W-:Y:S02]  /*2ac0*/  FSEL R56, R25, -INF , !P4 ;  /* 0xff80000019387808 */ /* 0x000fe40006000000 */
[----:B------:R-:W-:-:S02]  /*2ad0*/  P2R R59, PR, RZ, 0x20 ;  /* 0x00000020ff3b7803 */ /* 0x000fc40000000000 */
[----:B------:R-:W-:Y:S02]  /*2ae0*/  ISETP.LT.OR P3, PT, R0, 0x11, P3 ;  /* 0x000000110000780c */ /* 0x000fe40001f61670 */
[----:B------:R-:W-:Y:S02]  /*2af0*/  ISETP.GT.AND P4, PT, R2, 0x9, !P6 ;  /* 0x000000090200780c */ /* 0x000fe40007784270 */
[----:B------:R-:W-:Y:S02]  /*2b00*/  ISETP.GE.AND P5, PT, R60, 0x12, PT ;  /* 0x000000123c00780c */ /* 0x000fe40003fa6270 */
[----:B------:R-:W-:Y:S02]  /*2b10*/  FSEL R68, R32, -INF , !P3 ;  /* 0xff80000020447808 */ /* 0x000fe40005800000 */
[----:B------:R-:W-:Y:S02]  /*2b20*/  ISETP.LT.OR P4, PT, R0, 0xa, P4 ;  /* 0x0000000a0000780c */ /* 0x000fe40002781670 */
[----:B------:R-:W-:-:S02]  /*2b30*/  ISETP.GT.AND P3, PT, R2, 0x11, !P5 ;  /* 0x000000110200780c */ /* 0x000fc40006f64270 */
[----:B------:R-:W-:Y:S02]  /*2b40*/  FSEL R66, R29, -INF , !P4 ;  /* 0xff8000001d427808 */ /* 0x000fe40006000000 */
[----:B------:R-:W-:Y:S02]  /*2b50*/  ISETP.LT.OR P3, PT, R0, 0x12, P3 ;  /* 0x000000120000780c */ /* 0x000fe40001f61670 */
[----:B------:R-:W-:Y:S02]  /*2b60*/  ISETP.GE.AND P4, PT, R60, 0x19, PT ;  /* 0x000000193c00780c */ /* 0x000fe40003f86270 */
[----:B------:R-:W-:Y:S02]  /*2b70*/  FSEL R70, R33, -INF , !P3 ;  /* 0xff80000021467808 */ /* 0x000fe40005800000 */
[----:B------:R-:W-:Y:S02]  /*2b80*/  ISETP.GT.AND P3, PT, R2, 0x18, !P4 ;  /* 0x000000180200780c */ /* 0x000fe40006764270 */
[----:B------:R-:W-:-:S02]  /*2b90*/  P2R R33, PR, RZ, 0x10 ;  /* 0x00000010ff217803 */ /* 0x000fc40000000000 */
[----:B------:R-:W-:Y:S02]  /*2ba0*/  ISETP.LT.OR P3, PT, R0, 0x19, P3 ;  /* 0x000000190000780c */ /* 0x000fe40001f61670 */
[----:B------:R-:W-:Y:S02]  /*2bb0*/  ISETP.GE.AND P4, PT, R60, 0x1a, PT ;  /* 0x0000001a3c00780c */ /* 0x000fe40003f86270 */
[----:B------:R-:W-:Y:S02]  /*2bc0*/  FSEL R36, R36, -INF , !P3 ;  /* 0xff80000024247808 */ /* 0x000fe40005800000 */
[----:B------:R-:W-:Y:S02]  /*2bd0*/  ISETP.GT.AND P3, PT, R2, 0x19, !P4 ;  /* 0x000000190200780c */ /* 0x000fe40006764270 */
[----:B------:R-:W-:Y:S02]  /*2be0*/  P2R R61, PR, RZ, 0x10 ;  /* 0x00000010ff3d7803 */ /* 0x000fe40000000000 */
[----:B------:R-:W-:-:S02]  /*2bf0*/  ISETP.LT.OR P3, PT, R0, 0x1a, P3 ;  /* 0x0000001a0000780c */ /* 0x000fc40001f61670 */
[----:B------:R-:W-:Y:S02]  /*2c00*/  ISETP.GE.AND P4, PT, R60, 0x21, PT ;  /* 0x000000213c00780c */ /* 0x000fe40003f86270 */
[----:B------:R-:W-:Y:S02]  /*2c10*/  FSEL R72, R37, -INF , !P3 ;  /* 0xff80000025487808 */ /* 0x000fe40005800000 */
[----:B------:R-:W-:Y:S02]  /*2c20*/  ISETP.GT.AND P3, PT, R2, 0x20, !P4 ;  /* 0x000000200200780c */ /* 0x000fe40006764270 */
[----:B------:R-:W-:Y:S02]  /*2c30*/  P2R R37, PR, RZ, 0x10 ;  /* 0x00000010ff257803 */ /* 0x000fe40000000000 */
[----:B------:R-:W-:Y:S02]  /*2c40*/  ISETP.LT.OR P3, PT, R0, 0x21, P3 ;  /* 0x000000210000780c */ /* 0x000fe40001f61670 */
[----:B------:R-:W-:-:S02]  /*2c50*/  ISETP.GE.AND P4, PT, R60, 0x22, PT ;  /* 0x000000223c00780c */ /* 0x000fc40003f86270 */
[----:B------:R-:W-:Y:S02]  /*2c60*/  FSEL R40, R40, -INF , !P3 ;  /* 0xff80000028287808 */ /* 0x000fe40005800000 */
[----:B------:R-:W-:Y:S02]  /*2c70*/  ISETP.GT.AND P3, PT, R2, 0x21, !P4 ;  /* 0x000000210200780c */ /* 0x000fe40006764270 */
[----:B------:R-:W-:Y:S02]  /*2c80*/  P2R R63, PR, RZ, 0x10 ;  /* 0x00000010ff3f7803 */ /* 0x000fe40000000000 */
[----:B------:R-:W-:Y:S02]  /*2c90*/  ISETP.LT.OR P3, PT, R0, 0x22, P3 ;  /* 0x000000220000780c */ /* 0x000fe40001f61670 */
[----:B------:R-:W-:Y:S02]  /*2ca0*/  ISETP.GE.AND P4, PT, R60, 0x29, PT ;  /* 0x000000293c00780c */ /* 0x000fe40003f86270 */
[----:B------:R-:W-:-:S02]  /*2cb0*/  FSEL R74, R41, -INF , !P3 ;  /* 0xff800000294a7808 */ /* 0x000fc40005800000 */
[----:B------:R-:W-:Y:S02]  /*2cc0*/  ISETP.GT.AND P3, PT, R2, 0x28, !P4 ;  /* 0x000000280200780c */ /* 0x000fe40006764270 */
[----:B------:R-:W-:Y:S02]  /*2cd0*/  P2R R41, PR, RZ, 0x10 ;  /* 0x00000010ff297803 */ /* 0x000fe40000000000 */
[----:B------:R-:W-:Y:S02]  /*2ce0*/  ISETP.LT.OR P3, PT, R0, 0x29, P3 ;  /* 0x000000290000780c */ /* 0x000fe40001f61670 */
[----:B------:R-:W-:Y:S02]  /*2cf0*/  ISETP.GE.AND P4, PT, R60, 0x2a, PT ;  /* 0x0000002a3c00780c */ /* 0x000fe40003f86270 */
[----:B------:R-:W-:Y:S02]  /*2d00*/  FSEL R44, R44, -INF , !P3 ;  /* 0xff8000002c2c7808 */ /* 0x000fe40005800000 */
[----:B------:R-:W-:-:S02]  /*2d10*/  ISETP.GT.AND P3, PT, R2, 0x29, !P4 ;  /* 0x000000290200780c */ /* 0x000fc40006764270 */
[----:B------:R-:W-:Y:S02]  /*2d20*/  P2R R65, PR, RZ, 0x10 ;  /* 0x00000010ff417803 */ /* 0x000fe40000000000 */
[----:B------:R-:W-:Y:S02]  /*2d30*/  ISETP.LT.OR P3, PT, R0, 0x2a, P3 ;  /* 0x0000002a0000780c */ /* 0x000fe40001f61670 */
[----:B------:R-:W-:Y:S02]  /*2d40*/  P2R R29, PR, RZ, 0x20 ;  /* 0x00000020ff1d7803 */ /* 0x000fe40000000000 */
[----:B------:R-:W-:Y:S02]  /*2d50*/  FSEL R76, R45, -INF , !P3 ;  /* 0xff8000002d4c7808 */ /* 0x000fe40005800000 */
[----:B------:R-:W-:Y:S02]  /*2d60*/  ISETP.GE.AND P3, PT, R60, 0x31, PT ;  /* 0x000000313c00780c */ /* 0x000fe40003f66270 */
[----:B------:R-:W-:-:S02]  /*2d70*/  P2R R57, PR, RZ, 0x40 ;  /* 0x00000040ff397803 */ /* 0x000fc40000000000 */
[----:B------:R-:W-:Y:S02]  /*2d80*/  ISETP.GT.AND P4, PT, R2, 0x30, !P3 ;  /* 0x000000300200780c */ /* 0x000fe40005f84270 */
[----:B------:R-:W-:Y:S02]  /*2d90*/  R2UR UR4, R22 ;  /* 0x00000000160472ca */ /* 0x000fe400000e0000 */
[----:B------:R-:W-:-:S04]  /*2da0*/  ISETP.LT.OR P4, PT, R0, 0x31, P4 ;  /* 0x000000310000780c */ /* 0x000fc80002781670 */
[----:B------:R-:W-:Y:S02]  /*2db0*/  FSEL R48, R48, -INF , !P4 ;  /* 0xff80000030307808 */ /* 0x000fe40006000000 */
[----:B------:R-:W-:-:S04]  /*2dc0*/  ISETP.GE.AND P4, PT, R60, 0x32, PT ;  /* 0x000000323c00780c */ /* 0x000fc80003f86270 */
[----:B------:R-:W-:Y:S01]  /*2dd0*/  ISETP.GT.AND P5, PT, R2, 0x31, !P4 ;  /* 0x000000310200780c */ /* 0x000fe200067a4270 */
[----:B------:R-:W-:-:S03]  /*2de0*/  UISETP.NE.AND UP0, UPT, UR4, URZ, UPT ;  /* 0x0000003f0400728c */ /* 0x000fc6000bf05270 */
[----:B------:R-:W-:-:S04]  /*2df0*/  ISETP.LT.OR P5, PT, R0, 0x32, P5 ;  /* 0x000000320000780c */ /* 0x000fc80002fa1670 */
[----:B------:R-:W-:Y:S02]  /*2e00*/  FSEL R78, R49, -INF , !P5 ;  /* 0xff800000314e7808 */ /* 0x000fe40006800000 */
[----:B------:R-:W-:-:S04]  /*2e10*/  ISETP.GE.AND P5, PT, R60, 0x39, PT ;  /* 0x000000393c00780c */ /* 0x000fc80003fa6270 */
[----:B------:R-:W-:-:S04]  /*2e20*/  ISETP.GT.AND P6, PT, R2, 0x38, !P5 ;  /* 0x000000380200780c */ /* 0x000fc80006fc4270 */
[----:B------:R-:W-:-:S04]  /*2e30*/  ISETP.LT.OR P6, PT, R0, 0x39, P6 ;  /* 0x000000390000780c */ /* 0x000fc800037c1670 */
[----:B------:R-:W-:Y:S02]  /*2e40*/  FSEL R52, R52, -INF , !P6 ;  /* 0xff80000034347808 */ /* 0x000fe40007000000 */
[----:B------:R-:W-:-:S04]  /*2e50*/  ISETP.GE.AND P6, PT, R60, 0x1, PT ;  /* 0x000000013c00780c */ /* 0x000fc80003fc6270 */
[----:B------:R-:W-:Y:S02]  /*2e60*/  P2R R28, PR, RZ, 0x40 ;  /* 0x00000040ff1c7803 */ /* 0x000fe40000000000 */
[----:B------:R-:W-:-:S04]  /*2e70*/  ISETP.GT.AND P6, PT, R2, RZ, !P6 ;  /* 0x000000ff0200720c */ /* 0x000fc800077c4270 */
[----:B------:R-:W-:-:S04]  /*2e80*/  ISETP.LT.OR P6, PT, R0, 0x1, P6 ;  /* 0x000000010000780c */ /* 0x000fc800037c1670 */
[----:B------:R-:W-:Y:S02]  /*2e90*/  FSEL R32, R24, -INF , !P6 ;  /* 0xff80000018207808 */ /* 0x000fe40007000000 */
[----:B------:R-:W-:-:S04]  /*2ea0*/  ISETP.GE.AND P6, PT, R60, 0x3a, PT ;  /* 0x0000003a3c00780c */ /* 0x000fc80003fc6270 */
[----:B------:R-:W-:Y:S02]  /*2eb0*/  P2R R45, PR, RZ, 0x40 ;  /* 0x00000040ff2d7803 */ /* 0x000fe40000000000 */
[----:B------:R-:W-:Y:S01]  /*2ec0*/  ISETP.GT.AND P6, PT, R2, 0x39, !P6 ;  /* 0x000000390200780c */ /* 0x000fe200077c4270 */
[----:B0-----:R-:W-:-:S03]  /*2ed0*/  IMAD.IADD R2, R5, 0x1, R4 ;  /* 0x0000000105027824 */ /* 0x001fc600078e0204 */
[----:B------:R-:W-:Y:S02]  /*2ee0*/  ISETP.LT.OR P6, PT, R0, 0x3a, P6 ;  /* 0x0000003a0000780c */ /* 0x000fe400037c1670 */
[----:B------:R-:W-:Y:S02]  /*2ef0*/  VIADDMNMX R0, R4, R62, R9, PT ;  /* 0x0000003e04007246 */ /* 0x000fe40003800109 */
[----:B------:R-:W-:Y:S02]  /*2f00*/  FSEL R60, R53, -INF , !P6 ;  /* 0xff800000353c7808 */ /* 0x000fe40007000000 */
[----:B------:R-:W-:-:S13]  /*2f10*/  PLOP3.LUT P6, PT, PT, PT, UP0, 0x40, 0x0 ;  /* 0x000000000000781c */ /* 0x000fda0003fce808 */
[----:B------:R-:W-:Y:S05]  /*2f20*/  @P6 BRA `(.L_x_1011) ;  /* 0x0000000000646947 */ /* 0x000fea0003800000 */
[----:B------:R-:W-:Y:S01]  /*2f30*/  IMAD R3, R17, UR7, R4 ;  /* 0x0000000711037c24 */ /* 0x000fe2000f8e0204 */
[----:B------:R-:W-:Y:S03]  /*2f40*/  BSSY B0, `(.L_x_1012) ;  /* 0x0000013000007945 */ /* 0x000fe60003800000 */
[----:B------:R-:W-:-:S05]  /*2f50*/  IMAD.IADD R3, R3, 0x1, -R20 ;  /* 0x0000000103037824 */ /* 0x000fca00078e0a14 */
        /* <DEDUP_REMOVED lines=11> */
.L_x_1013:
[----:B------:R-:W-:Y:S02]  /*3010*/  ULDC UR4, c[0x0][0x9e4] ;  /* 0x0002790000047ab9 */ /* 0x000fe40000000800 */
[----:B------:R-:W-:-:S04]  /*3020*/  MOV R5, UR4 ;  /* 0x0000000400057c02 */ /* 0x000fc80008000f00 */
[----:B------:R-:W-:-:S13]  /*3030*/  ISETP.NE.AND P6, PT, R5, 0x1, PT ;  /* 0x000000010500780c */ /* 0x000fda0003fc5270 */
[----:B------:R-:W0:Y:S02]  /*3040*/  @P6 LDC.64 R24, c[0x0][0x9e8] ;  /* 0x00027a00ff186b82 */ /* 0x000e240000000a00 */
[----:B0-----:R-:W-:-:S05]  /*3050*/  @P6 IMAD.HI.U32 R4, R3, R24, RZ ;  /* 0x0000001803046227 */ /* 0x001fca00078e00ff */
[----:B------:R-:W-:-:S07]  /*3060*/  @P6 SHF.R.U32.HI R3, RZ, R25, R4 ;  /* 0x00000019ff036219 */ /* 0x000fce0000011604 */
.L_x_1014:
[----:B------:R-:W-:Y:S05]  /*3070*/  BSYNC B0 ;  /* 0x0000000000007941 */ /* 0x000fea0003800000 */
.L_x_1012:
[----:B------:R-:W-:-:S04]  /*3080*/  IMAD R3, R3, R5, -R58 ;  /* 0x0000000503037224 */ /* 0x000fc800078e0a3a */
[----:B------:R-:W-:-:S05]  /*3090*/  IMAD R3, R8, -0x2, R3 ;  /* 0xfffffffe08037824 */ /* 0x000fca00078e0203 */
[----:B------:R-:W-:Y:S02]  /*30a0*/  VIADDMNMX R0, R3, R5, R0, PT ;  /* 0x0000000503007246 */ /* 0x000fe40003800100 */
[----:B------:R-:W-:-:S07]  /*30b0*/  VIMNMX R2, R2, R3, !PT ;  /* 0x0000000302027248 */ /* 0x000fce0007fe0100 */
.L_x_1011:
[----:B------:R-:W-:Y:S01]  /*30c0*/  ISETP.GT.AND P1, PT, R2, 0x1, !P1 ;  /* 0x000000010200780c */ /* 0x000fe20004f24270 */
[----:B------:R-:W-:Y:S01]  /*30d0*/  ULDC UR10, c[0x0][0x988] ;  /* 0x00026200000a7ab9 */ /* 0x000fe20000000800 */
[----:B------:R-:W-:Y:S01]  /*30e0*/  FMNMX.FTZ R3, R32, R56, !PT ;  /* 0x0000003820037209 */ /* 0x000fe20007810000 */
[----:B------:R-:W-:Y:S01]  /*30f0*/  VIADD R204, R204, 0xfffffffe ;  /* 0xfffffffecccc7836 */ /* 0x000fe20000000000 */
[----:B------:R-:W-:Y:S02]  /*3100*/  ISETP.LT.OR P1, PT, R0, 0x2, P1 ;  /* 0x000000020000780c */ /* 0x000fe40000f21670 */
[----:B------:R-:W-:Y:S02]  /*3110*/  FMNMX.FTZ R3, R64, R3, !PT ;  /* 0x0000000340037209 */ /* 0x000fe40007810000 */
[----:B------:R-:W-:Y:S02]  /*3120*/  FSEL R27, R27, -INF , !P1 ;  /* 0xff8000001b1b7808 */ /* 0x000fe40004800000 */
[----:B------:R-:W-:-:S02]  /*3130*/  ISETP.NE.AND P1, PT, R57, RZ, PT ;  /* 0x000000ff3900720c */ /* 0x000fc40003f25270 */
[----:B------:R-:W-:Y:S02]  /*3140*/  FMNMX.FTZ R3, R66, R3, !PT ;  /* 0x0000000342037209 */ /* 0x000fe40007810000 */
[----:B------:R-:W-:Y:S02]  /*3150*/  ISETP.GT.AND P1, PT, R2, 0x9, !P1 ;  /* 0x000000090200780c */ /* 0x000fe40004f24270 */
[----:B------:R-:W-:Y:S02]  /*3160*/  FMNMX.FTZ R3, R68, R3, !PT ;  /* 0x0000000344037209 */ /* 0x000fe40007810000 */
[----:B------:R-:W-:Y:S02]  /*3170*/  ISETP.LT.OR P1, PT, R0, 0xa, P1 ;  /* 0x0000000a0000780c */ /* 0x000fe40000f21670 */
[----:B------:R-:W-:Y:S02]  /*3180*/  FMNMX.FTZ R3, R70, R3, !PT ;  /* 0x0000000346037209 */ /* 0x000fe40007810000 */
[----:B------:R-:W-:-:S02]  /*3190*/  FSEL R31, R31, -INF , !P1 ;  /* 0xff8000001f1f7808 */ /* 0x000fc40004800000 */
[----:B------:R-:W-:Y:S02]  /*31a0*/  ISETP.NE.AND P1, PT, R59, RZ, PT ;  /* 0x000000ff3b00720c */ /* 0x000fe40003f25270 */
[----:B------:R-:W-:Y:S02]  /*31b0*/  FMNMX.FTZ R3, R36, R3, !PT ;  /* 0x0000000324037209 */ /* 0x000fe40007810000 */
[----:B------:R-:W-:Y:S02]  /*31c0*/  ISETP.GT.AND P1, PT, R2, 0x10, !P1 ;  /* 0x000000100200780c */ /* 0x000fe40004f24270 */
[----:B------:R-:W-:Y:S02]  /*31d0*/  FMNMX.FTZ R3, R72, R3, !PT ;  /* 0x0000000348037209 */ /* 0x000fe40007810000 */
[----:B------:R-:W-:Y:S02]  /*31e0*/  ISETP.LT.OR P1, PT, R0, 0x11, P1 ;  /* 0x000000110000780c */ /* 0x000fe40000f21670 */
[----:B------:R-:W-:-:S02]  /*31f0*/  FMNMX.FTZ R3, R40, R3, !PT ;  /* 0x0000000328037209 */ /* 0x000fc40007810000 */
[----:B------:R-:W-:Y:S02]  /*3200*/  FSEL R34, R34, -INF , !P1 ;  /* 0xff80000022227808 */ /* 0x000fe40004800000 */
[----:B------:R-:W-:Y:S02]  /*3210*/  ISETP.NE.AND P1, PT, R29, RZ, PT ;  /* 0x000000ff1d00720c */ /* 0x000fe40003f25270 */
[----:B------:R-:W-:Y:S02]  /*3220*/  FMNMX.FTZ R3, R74, R3, !PT ;  /* 0x000000034a037209 */ /* 0x000fe40007810000 */
[----:B------:R-:W-:Y:S02]  /*3230*/  ISETP.GT.AND P1, PT, R2, 0x11, !P1 ;  /* 0x000000110200780c */ /* 0x000fe40004f24270 */
[----:B------:R-:W-:Y:S02]  /*3240*/  FMNMX.FTZ R3, R44, R3, !PT ;  /* 0x000000032c037209 */ /* 0x000fe40007810000 */
[----:B------:R-:W-:-:S02]  /*3250*/  ISETP.LT.OR P1, PT, R0, 0x12, P1 ;  /* 0x000000120000780c */ /* 0x000fc40000f21670 */
[----:B------:R-:W-:Y:S02]  /*3260*/  FMNMX.FTZ R3, R76, R3, !PT ;  /* 0x000000034c037209 */ /* 0x000fe40007810000 */
[----:B------:R-:W-:Y:S02]  /*3270*/  FSEL R35, R35, -INF , !P1 ;  /* 0xff80000023237808 */ /* 0x000fe40004800000 */
[----:B------:R-:W-:Y:S02]  /*3280*/  ISETP.NE.AND P1, PT, R33, RZ, PT ;  /* 0x000000ff2100720c */ /* 0x000fe40003f25270 */
[----:B------:R-:W-:Y:S02]  /*3290*/  FMNMX.FTZ R3, R48, R3, !PT ;  /* 0x0000000330037209 */ /* 0x000fe40007810000 */
[----:B------:R-:W-:Y:S02]  /*32a0*/  ISETP.GT.AND P1, PT, R2, 0x18, !P1 ;  /* 0x000000180200780c */ /* 0x000fe40004f24270 */
[----:B------:R-:W-:-:S02]  /*32b0*/  FMNMX.FTZ R3, R78, R3, !PT ;  /* 0x000000034e037209 */ /* 0x000fc40007810000 */
[----:B------:R-:W-:Y:S02]  /*32c0*/  ISETP.LT.OR P1, PT, R0, 0x19, P1 ;  /* 0x000000190000780c */ /* 0x000fe40000f21670 */
[----:B------:R-:W-:Y:S02]  /*32d0*/  FMNMX.FTZ R3, R52, R3, !PT ;  /* 0x0000000334037209 */ /* 0x000fe40007810000 */
[----:B------:R-:W-:Y:S02]  /*32e0*/  FSEL R38, R38, -INF , !P1 ;  /* 0xff80000026267808 */ /* 0x000fe40004800000 */
[----:B------:R-:W-:Y:S02]  /*32f0*/  ISETP.NE.AND P1, PT, R61, RZ, PT ;  /* 0x000000ff3d00720c */ /* 0x000fe40003f25270 */
[C---:B------:R-:W-:Y:S02]  /*3300*/  ISETP.GT.AND P2, PT, R2.reuse, 0x8, !P2 ;  /* 0x000000080200780c */ /* 0x040fe40005744270 */
[----:B------:R-:W-:-:S02]  /*3310*/  ISETP.GT.AND P1, PT, R2, 0x19, !P1 ;  /* 0x000000190200780c */ /* 0x000fc40004f24270 */
[----:B------:R-:W-:Y:S02]  /*3320*/  FMNMX.FTZ R5, R60, R3, !PT ;  /* 0x000000033c057209 */ /* 0x000fe40007810000 */
[C---:B------:R-:W-:Y:S02]  /*3330*/  ISETP.LT.OR P1, PT, R0.reuse, 0x1a, P1 ;  /* 0x0000001a0000780c */ /* 0x040fe40000f21670 */
[----:B------:R-:W-:Y:S01]  /*3340*/  ISETP.LT.OR P2, PT, R0, 0x9, P2 ;  /* 0x000000090000780c */ /* 0x000fe20001741670 */
[----:B------:R-:W0:Y:S01]  /*3350*/  SHFL.BFLY PT, R4, R5, 0x2, 0x1f ;  /* 0x0c401f0005047f89 */ /* 0x000e2200000e0000 */
[----:B------:R-:W-:Y:S02]  /*3360*/  FSEL R39, R39, -INF , !P1 ;  /* 0xff80000027277808 */ /* 0x000fe40004800000 */
[----:B------:R-:W-:Y:S02]  /*3370*/  ISETP.NE.AND P1, PT, R37, RZ, PT ;  /* 0x000000ff2500720c */ /* 0x000fe40003f25270 */
[----:B------:R-:W-:-:S02]  /*3380*/  FSEL R30, R30, -INF , !P2 ;  /* 0xff8000001e1e7808 */ /* 0x000fc40005000000 */
[----:B------:R-:W-:Y:S02]  /*3390*/  ISETP.GT.AND P1, PT, R2, 0x20, !P1 ;  /* 0x000000200200780c */ /* 0x000fe40004f24270 */
[----:B------:R-:W-:Y:S02]  /*33a0*/  ISETP.NE.AND P2, PT, R63, RZ, PT ;  /* 0x000000ff3f00720c */ /* 0x000fe40003f45270 */
[----:B------:R-:W-:Y:S02]  /*33b0*/  ISETP.LT.OR P1, PT, R0, 0x21, P1 ;  /* 0x000000210000780c */ /* 0x000fe40000f21670 */
[----:B------:R-:W-:Y:S02]  /*33c0*/  ISETP.NE.AND P6, PT, R28, RZ, PT ;  /* 0x000000ff1c00720c */ /* 0x000fe40003fc5270 */
[----:B------:R-:W-:Y:S02]  /*33d0*/  FSEL R42, R42, -INF , !P1 ;  /* 0xff8000002a2a7808 */ /* 0x000fe40004800000 */
[----:B------:R-:W-:-:S02]  /*33e0*/  ISETP.GT.AND P1, PT, R2, 0x21, !P2 ;  /* 0x000000210200780c */ /* 0x000fc40005724270 */
[----:B------:R-:W-:Y:S02]  /*33f0*/  ISETP.NE.AND P2, PT, R65, RZ, PT ;  /* 0x000000ff4100720c */ /* 0x000fe40003f45270 */
[----:B------:R-:W-:Y:S02]  /*3400*/  ISETP.LT.OR P1, PT, R0, 0x22, P1 ;  /* 0x000000220000780c */ /* 0x000fe40000f21670 */
[C---:B------:R-:W-:Y:S02]  /*3410*/  ISETP.GT.AND P2, PT, R2.reuse, 0x29, !P2 ;  /* 0x000000290200780c */ /* 0x040fe40005744270 */
[----:B------:R-:W-:Y:S02]  /*3420*/  FSEL R43, R43, -INF , !P1 ;  /* 0xff8000002b2b7808 */ /* 0x000fe40004800000 */
[----:B------:R-:W-:Y:S02]  /*3430*/  ISETP.GT.AND P1, PT, R2, RZ, !P6 ;  /* 0x000000ff0200720c */ /* 0x000fe40007724270 */
[----:B0-----:R-:W-:-:S02]  /*3440*/  FMNMX.FTZ R9, R5, R4, !PT ;  /* 0x0000000405097209 */ /* 0x001fc40007810000 */
[----:B------:R-:W-:Y:S02]  /*3450*/  ISETP.LT.OR P1, PT, R0, 0x1, P1 ;  /* 0x000000010000780c */ /* 0x000fe40000f21670 */
[----:B------:R-:W-:Y:S01]  /*3460*/  ISETP.NE.AND P6, PT, R45, RZ, PT ;  /* 0x000000ff2d00720c */ /* 0x000fe20003fc5270 */
[----:B------:R-:W0:Y:S01]  /*3470*/  SHFL.BFLY PT, R28, R9, 0x1, 0x1f ;  /* 0x0c201f00091c7f89 */ /* 0x000e2200000e0000 */
[----:B------:R-:W-:Y:S02]  /*3480*/  FSEL R26, R26, -INF , !P1 ;  /* 0xff8000001a1a7808 */ /* 0x000fe40004800000 */
[----:B------:R-:W-:Y:S02]  /*3490*/  ISETP.NE.AND P1, PT, R41, RZ, PT ;  /* 0x000000ff2900720c */ /* 0x000fe40003f25270 */
[----:B------:R-:W-:Y:S02]  /*34a0*/  FMNMX.FTZ R3, R26, R27, !PT ;  /* 0x0000001b1a037209 */ /* 0x000fe40007810000 */
[----:B------:R-:W-:-:S02]  /*34b0*/  ISETP.GT.AND P1, PT, R2, 0x28, !P1 ;  /* 0x000000280200780c */ /* 0x000fc40004f24270 */
[----:B------:R-:W-:Y:S02]  /*34c0*/  FMNMX.FTZ R4, R30, R3, !PT ;  /* 0x000000031e047209 */ /* 0x000fe40007810000 */
[----:B------:R-:W-:Y:S02]  /*34d0*/  ISETP.LT.OR P1, PT, R0, 0x29, P1 ;  /* 0x000000290000780c */ /* 0x000fe40000f21670 */
[----:B------:R-:W-:Y:S02]  /*34e0*/  FMNMX.FTZ R3, R31, R4, !PT ;  /* 0x000000041f037209 */ /* 0x000fe40007810000 */
[----:B------:R-:W-:Y:S02]  /*34f0*/  FSEL R46, R46, -INF , !P1 ;  /* 0xff8000002e2e7808 */ /* 0x000fe40004800000 */
[----:B------:R-:W-:Y:S02]  /*3500*/  FMNMX.FTZ R24, R34, R3, !PT ;  /* 0x0000000322187209 */ /* 0x000fe40007810000 */
[----:B------:R-:W-:-:S02]  /*3510*/  ISETP.GT.AND P3, PT, R2, 0x30, !P3 ;  /* 0x000000300200780c */ /* 0x000fc40005f64270 */
[----:B------:R-:W-:Y:S02]  /*3520*/  FMNMX.FTZ R3, R35, R24, !PT ;  /* 0x0000001823037209 */ /* 0x000fe40007810000 */
[----:B------:R-:W-:Y:S02]  /*3530*/  ISETP.LT.OR P2, PT, R0, 0x2a, P2 ;  /* 0x0000002a0000780c */ /* 0x000fe40001741670 */
[----:B------:R-:W-:Y:S02]  /*3540*/  FMNMX.FTZ R24, R38, R3, !PT ;  /* 0x0000000326187209 */ /* 0x000fe40007810000 */
[----:B0-----:R-:W-:Y:S02]  /*3550*/  FMNMX.FTZ R4, R9, R28, !PT ;  /* 0x0000001c09047209 */ /* 0x001fe40007810000 */
[----:B------:R-:W-:Y:S02]  /*3560*/  FMNMX.FTZ R3, R39, R24, !PT ;  /* 0x0000001827037209 */ /* 0x000fe40007810000 */
[C---:B------:R-:W-:Y:S01]  /*3570*/  FSETP.NEU.FTZ.AND P1, PT, R4.reuse, -INF , PT ;  /* 0xff8000000400780b */ /* 0x040fe20003f3d000 */
[----:B------:R-:W-:Y:S01]  /*3580*/  FMUL.FTZ R5, R4, UR10 ;  /* 0x0000000a04057c20 */ /* 0x000fe20008410000 */
[----:B------:R-:W-:-:S02]  /*3590*/  FMNMX.FTZ R24, R42, R3, !PT ;  /* 0x000000032a187209 */ /* 0x000fc40007810000 */
[C---:B------:R-:W-:Y:S02]  /*35a0*/  ISETP.GT.AND P4, PT, R2.reuse, 0x31, !P4 ;  /* 0x000000310200780c */ /* 0x040fe40006784270 */
[----:B------:R-:W-:Y:S02]  /*35b0*/  FMNMX.FTZ R3, R43, R24, !PT ;  /* 0x000000182b037209 */ /* 0x000fe40007810000 */
[----:B------:R-:W-:Y:S02]  /*35c0*/  FSEL R5, R5, RZ, P1 ;  /* 0x000000ff05057208 */ /* 0x000fe40000800000 */
[C---:B------:R-:W-:Y:S02]  /*35d0*/  ISETP.GT.AND P5, PT, R2.reuse, 0x38, !P5 ;  /* 0x000000380200780c */ /* 0x040fe40006fa4270 */
[----:B------:R-:W-:Y:S01]  /*35e0*/  ISETP.GT.AND P1, PT, R2, 0x39, !P6 ;  /* 0x000000390200780c */ /* 0x000fe20007724270 */
[--C-:B------:R-:W-:Y:S01]  /*35f0*/  FFMA.FTZ R9, R32, UR10, -R5.reuse ;  /* 0x0000000a20097c23 */ /* 0x100fe20008010805 */
[----:B------:R-:W-:Y:S01]  /*3600*/  ISETP.LT.OR P3, PT, R0, 0x31, P3 ;  /* 0x000000310000780c */ /* 0x000fe20001f61670 */
[--C-:B------:R-:W-:Y:S01]  /*3610*/  FFMA.FTZ R24, R56, UR10, -R5.reuse ;  /* 0x0000000a38187c23 */ /* 0x100fe20008010805 */
[----:B------:R-:W-:Y:S01]  /*3620*/  FSEL R47, R47, -INF , !P2 ;  /* 0xff8000002f2f7808 */ /* 0x000fe20005000000 */
[--C-:B------:R-:W-:Y:S01]  /*3630*/  FFMA.FTZ R25, R66, UR10, -R5.reuse ;  /* 0x0000000a42197c23 */ /* 0x100fe20008010805 */
[----:B------:R-:W-:Y:S01]  /*3640*/  FMNMX.FTZ R2, R46, R3, !PT ;  /* 0x000000032e027209 */ /* 0x000fe20007810000 */
[----:B------:R-:W-:Y:S01]  /*3650*/  MUFU.EX2 R9, R9 ;  /* 0x0000000900097308 */ /* 0x000fe20000000800 */
[----:B------:R-:W-:Y:S01]  /*3660*/  ISETP.LT.OR P4, PT, R0, 0x32, P4 ;  /* 0x000000320000780c */ /* 0x000fe20002781670 */
[--C-:B------:R-:W-:Y:S01]  /*3670*/  FFMA.FTZ R28, R68, UR10, -R5.reuse ;  /* 0x0000000a441c7c23 */ /* 0x100fe20008010805 */
[----:B------:R-:W-:Y:S01]  /*3680*/  FSEL R50, R50, -INF , !P3 ;  /* 0xff80000032327808 */ /* 0x000fe20005800000 */
[--C-:B------:R-:W-:Y:S01]  /*3690*/  FFMA.FTZ R29, R70, UR10, -R5.reuse ;  /* 0x0000000a461d7c23 */ /* 0x100fe20008010805 */
[----:B------:R-:W-:Y:S01]  /*36a0*/  FMNMX.FTZ R3, R47, R2, !PT ;  /* 0x000000022f037209 */ /* 0x000fe20007810000 */
[--C-:B------:R-:W-:Y:S01]  /*36b0*/  FFMA.FTZ R32, R36, UR10, -R5.reuse ;  /* 0x0000000a24207c23 */ /* 0x100fe20008010805 */
[----:B------:R-:W-:Y:S01]  /*36c0*/  ISETP.LT.OR P5, PT, R0, 0x39, P5 ;  /* 0x000000390000780c */ /* 0x000fe20002fa1670 */
[----:B------:R-:W0:Y:S01]  /*36d0*/  MUFU.EX2 R24, R24 ;  /* 0x0000001800187308 */ /* 0x000e220000000800 */
[----:B------:R-:W-:Y:S01]  /*36e0*/  FSEL R51, R51, -INF , !P4 ;  /* 0xff80000033337808 */ /* 0x000fe20006000000 */
[--C-:B------:R-:W-:Y:S01]  /*36f0*/  FFMA.FTZ R36, R40, UR10, -R5.reuse ;  /* 0x0000000a28247c23 */ /* 0x100fe20008010805 */
[----:B------:R-:W-:Y:S01]  /*3700*/  FMNMX.FTZ R2, R50, R3, !PT ;  /* 0x0000000332027209 */ /* 0x000fe20007810000 */
[--C-:B------:R-:W-:Y:S01]  /*3710*/  FFMA.FTZ R40, R44, UR10, -R5.reuse ;  /* 0x0000000a2c287c23 */ /* 0x100fe20008010805 */
[----:B------:R-:W-:Y:S01]  /*3720*/  ISETP.LT.OR P1, PT, R0, 0x3a, P1 ;  /* 0x0000003a0000780c */ /* 0x000fe20000f21670 */
[--C-:B------:R-:W-:Y:S01]  /*3730*/  FFMA.FTZ R44, R48, UR10, -R5.reuse ;  /* 0x0000000a302c7c23 */ /* 0x100fe20008010805 */
[----:B------:R-:W-:Y:S01]  /*3740*/  FSEL R54, R54, -INF , !P5 ;  /* 0xff80000036367808 */ /* 0x000fe20006800000 */
[----:B------:R-:W-:Y:S01]  /*3750*/  MUFU.EX2 R25, R25 ;  /* 0x0000001900197308 */ /* 0x000fe20000000800 */
[----:B------:R-:W-:Y:S01]  /*3760*/  FMNMX.FTZ R3, R51, R2, !PT ;  /* 0x0000000233037209 */ /* 0x000fe20007810000 */
[--C-:B------:R-:W-:Y:S01]  /*3770*/  FFMA.FTZ R2, R64, UR10, -R5.reuse ;  /* 0x0000000a40027c23 */ /* 0x100fe20008010805 */
[----:B------:R-:W-:Y:S01]  /*3780*/  FSEL R55, R55, -INF , !P1 ;  /* 0xff80000037377808 */ /* 0x000fe20004800000 */
[--C-:B------:R-:W-:Y:S01]  /*3790*/  FFMA.FTZ R33, R72, UR10, -R5.reuse ;  /* 0x0000000a48217c23 */ /* 0x100fe20008010805 */
[----:B------:R-:W-:Y:S01]  /*37a0*/  FMNMX.FTZ R0, R54, R3, !PT ;  /* 0x0000000336007209 */ /* 0x000fe20007810000 */
[--C-:B------:R-:W-:Y:S01]  /*37b0*/  FFMA.FTZ R41, R76, UR10, -R5.reuse ;  /* 0x0000000a4c297c23 */ /* 0x100fe20008010805 */
[----:B------:R-:W-:Y:S01]  /*37c0*/  R2UR UR11, R18 ;  /* 0x00000000120b72ca */ /* 0x000fe200000e0000 */
[----:B------:R-:W1:Y:S01]  /*37d0*/  MUFU.EX2 R198, R2 ;  /* 0x0000000200c67308 */ /* 0x000e620000000800 */
[----:B------:R-:W-:Y:S01]  /*37e0*/  FMNMX.FTZ R0, R55, R0, !PT ;  /* 0x0000000037007209 */ /* 0x000fe20007810000 */
[----:B0-----:R-:W-:Y:S01]  /*37f0*/  FADD.FTZ R49, R9, R24 ;  /* 0x0000001809317221 */ /* 0x001fe20000010000 */
[----:B------:R-:W-:Y:S01]  /*3800*/  FFMA.FTZ R45, R78, UR10, -R5 ;  /* 0x0000000a4e2d7c23 */ /* 0x000fe20008010805 */
[----:B------:R-:W-:-:S02]  /*3810*/  F2FP.BF16.F32.PACK_AB R196, R24, R9 ;  /* 0x0000000918c4723e */ /* 0x000fc400000010ff */
[----:B------:R-:W0:Y:S01]  /*3820*/  SHFL.BFLY PT, R3, R0, 0x2, 0x1f ;  /* 0x0c401f0000037f89 */ /* 0x000e2200000e0000 */
[----:B------:R-:W-:Y:S01]  /*3830*/  R2UR UR5, R23 ;  /* 0x00000000170572ca */ /* 0x000fe200000e0000 */
[----:B------:R-:W2:Y:S01]  /*3840*/  MUFU.EX2 R28, R28 ;  /* 0x0000001c001c7308 */ /* 0x000ea20000000800 */
[----:B------:R-:W-:-:S07]  /*3850*/  R2UR UR4, R22 ;  /* 0x00000000160472ca */ /* 0x000fce00000e0000 */
[----:B------:R-:W3:Y:S01]  /*3860*/  MUFU.EX2 R29, R29 ;  /* 0x0000001d001d7308 */ /* 0x000ee20000000800 */
[----:B-1----:R-:W-:Y:S01]  /*3870*/  FADD.FTZ R48, R198, R49 ;  /* 0x00000031c6307221 */ /* 0x002fe20000010000 */
[C---:B------:R-:W-:Y:S02]  /*3880*/  F2FP.BF16.F32.PACK_AB R198, R25.reuse, R198 ;  /* 0x000000c619c6723e */ /* 0x040fe400000010ff */
[----:B------:R-:W-:Y:S01]  /*3890*/  UISETP.NE.AND UP1, UPT, UR5, URZ, UPT ;  /* 0x0000003f0500728c */ /* 0x000fe2000bf25270 */
[----:B------:R-:W-:Y:S01]  /*38a0*/  FADD.FTZ R49, R25, R48 ;  /* 0x0000003019317221 */ /* 0x000fe20000010000 */
[----:B------:R-:W-:Y:S02]  /*38b0*/  UISETP.NE.AND UP0, UPT, UR4, URZ, UPT ;  /* 0x0000003f0400728c */ /* 0x000fe4000bf05270 */
[----:B------:R-:W1:Y:S01]  /*38c0*/  MUFU.EX2 R32, R32 ;  /* 0x0000002000207308 */ /* 0x000e620000000800 */
[----:B--2---:R-:W-:Y:S01]  /*38d0*/  FADD.FTZ R48, R28, R49 ;  /* 0x000000311c307221 */ /* 0x004fe20000010000 */
[----:B0-----:R-:W-:Y:S01]  /*38e0*/  FMNMX.FTZ R2, R0, R3, !PT ;  /* 0x0000000300027209 */ /* 0x001fe20007810000 */
[----:B------:R-:W-:-:S05]  /*38f0*/  FFMA.FTZ R0, R74, UR10, -R5 ;  /* 0x0000000a4a007c23 */ /* 0x000fca0008010805 */
[----:B------:R-:W0:Y:S01]  /*3900*/  MUFU.EX2 R33, R33 ;  /* 0x0000002100217308 */ /* 0x000e220000000800 */
[C---:B---3--:R-:W-:Y:S01]  /*3910*/  FADD.FTZ R49, R29.reuse, R48 ;  /* 0x000000301d317221 */ /* 0x048fe20000010000 */
[----:B------:R-:W-:Y:S01]  /*3920*/  @UP1 ULDC UR4, c[0x0][0x44c] ;  /* 0x0001130000041ab9 */ /* 0x000fe20000000800 */
[----:B------:R-:W2:Y:S01]  /*3930*/  SHFL.BFLY PT, R3, R2, 0x1, 0x1f ;  /* 0x0c201f0002037f89 */ /* 0x000ea200000e0000 */
[----:B------:R-:W-:Y:S01]  /*3940*/  UIMAD.WIDE.U32 UR4, UR38, UR4, URZ ;  /* 0x00000004260472a5 */ /* 0x000fe2000f8e003f */
[----:B------:R-:W-:Y:S01]  /*3950*/  F2FP.BF16.F32.PACK_AB R192, R29, R28 ;  /* 0x0000001c1dc0723e */ /* 0x000fe200000010ff */
[----:B------:R-:W-:Y:S02]  /*3960*/  @UP1 ULDC UR14, c[0x0][0x450] ;  /* 0x00011400000e1ab9 */ /* 0x000fe40000000800 */
[----:B------:R3:W-:Y:S01]  /*3970*/  MUFU.EX2 R37, R0 ;  /* 0x0000000000257308 */ /* 0x0007e20000000800 */
[----:B-1----:R-:W-:Y:S01]  /*3980*/  FADD.FTZ R48, R32, R49 ;  /* 0x0000003120307221 */ /* 0x002fe20000010000 */
[----:B------:R-:W-:-:S04]  /*3990*/  @UP1 USHF.R.U32.HI UR38, URZ, UR14, UR5 ;  /* 0x0000000e3f261299 */ /* 0x000fc80008011605 */
[----:B------:R-:W-:Y:S02]  /*39a0*/  UIADD3 UR38, UR11, UR38, URZ ;  /* 0x000000260b267290 */ /* 0x000fe4000fffe03f */
[----:B------:R-:W1:Y:S01]  /*39b0*/  MUFU.EX2 R36, R36 ;  /* 0x0000002400247308 */ /* 0x000e620000000800 */
[C---:B0-----:R-:W-:Y:S01]  /*39c0*/  FADD.FTZ R53, R33.reuse, R48 ;  /* 0x0000003021357221 */ /* 0x041fe20000010000 */
[----:B------:R-:W-:Y:S01]  /*39d0*/  UIADD3 UR6, UR38, UR6, URZ ;  /* 0x0000000626067290 */ /* 0x000fe2000fffe03f */
[----:B------:R-:W-:-:S05]  /*39e0*/  F2FP.BF16.F32.PACK_AB R194, R33, R32 ;  /* 0x0000002021c2723e */ /* 0x000fca00000010ff */
[----:B------:R-:W0:Y:S01]  /*39f0*/  MUFU.EX2 R40, R40 ;  /* 0x0000002800287308 */ /* 0x000e220000000800 */
[----:B--2---:R-:W-:Y:S01]  /*3a00*/  FMNMX.FTZ R3, R2, R3, !PT ;  /* 0x0000000302037209 */ /* 0x004fe20007810000 */
[--C-:B------:R-:W-:Y:S01]  /*3a10*/  FFMA.FTZ R2, R52, UR10, -R5.reuse ;  /* 0x0000000a34027c23 */ /* 0x100fe20008010805 */
[----:B------:R-:W-:Y:S02]  /*3a20*/  FFMA.FTZ R5, R60, UR10, -R5 ;  /* 0x0000000a3c057c23 */ /* 0x000fe40008010805 */
[C---:B------:R-:W-:Y:S01]  /*3a30*/  FSETP.NEU.FTZ.AND P1, PT, R3.reuse, -INF , PT ;  /* 0xff8000000300780b */ /* 0x040fe20003f3d000 */
[----:B---3--:R-:W-:Y:S02]  /*3a40*/  FMUL.FTZ R0, R3, UR10 ;  /* 0x0000000a03007c20 */ /* 0x008fe40008410000 */
[----:B------:R-:W2:Y:S01]  /*3a50*/  MUFU.EX2 R41, R41 ;  /* 0x0000002900297308 */ /* 0x000ea20000000800 */
[----:B-1----:R-:W-:Y:S01]  /*3a60*/  FADD.FTZ R48, R36, R53 ;  /* 0x0000003524307221 */ /* 0x002fe20000010000 */
[----:B------:R-:W-:-:S02]  /*3a70*/  F2FP.BF16.F32.PACK_AB R188, R37, R36 ;  /* 0x0000002425bc723e */ /* 0x000fc400000010ff */
[----:B------:R-:W-:Y:S01]  /*3a80*/  FSEL R0, R0, RZ, P1 ;  /* 0x000000ff00007208 */ /* 0x000fe20000800000 */
[----:B------:R-:W-:Y:S01]  /*3a90*/  FADD.FTZ R53, R37, R48 ;  /* 0x0000003025357221 */ /* 0x000fe20000010000 */
[----:B------:R-:W-:Y:S02]  /*3aa0*/  PLOP3.LUT P1, PT, PT, PT, UP0, 0x40, 0x0 ;  /* 0x000000000000781c */ /* 0x000fe40003f2e808 */
        /* <DEDUP_REMOVED lines=14> */
[----:B0-----:R-:W-:Y:S01]  /*3b90*/  FADD.FTZ R48, R40, R53 ;  /* 0x0000003528307221 */ /* 0x001fe20000010000 */
[--C-:B------:R-:W-:Y:S01]  /*3ba0*/  FFMA.FTZ R50, R50, UR10, -R0.reuse ;  /* 0x0000000a32327c23 */ /* 0x100fe20008010800 */
[----:B------:R-:W0:Y:S01]  /*3bb0*/  MUFU.EX2 R27, R27 ;  /* 0x0000001b001b7308 */ /* 0x000e220000000800 */
[--C-:B------:R-:W-:Y:S01]  /*3bc0*/  FFMA.FTZ R51, R51, UR10, -R0.reuse ;  /* 0x0000000a33337c23 */ /* 0x100fe20008010800 */
[--C-:B------:R-:W-:Y:S01]  /*3bd0*/  FFMA.FTZ R54, R54, UR10, -R0.reuse ;  /* 0x0000000a36367c23 */ /* 0x100fe20008010800 */
[----:B------:R-:W-:Y:S01]  /*3be0*/  FFMA.FTZ R0, R55, UR10, -R0 ;  /* 0x0000000a37007c23 */ /* 0x000fe20008010800 */
[----:B--2---:R-:W-:-:S04]  /*3bf0*/  F2FP.BF16.F32.PACK_AB R190, R41, R40 ;  /* 0x0000002829be723e */ /* 0x004fc800000010ff */
[----:B------:R-:W1:Y:S08]  /*3c00*/  MUFU.EX2 R30, R30 ;  /* 0x0000001e001e7308 */ /* 0x000e700000000800 */
[----:B------:R-:W2:Y:S01]  /*3c10*/  MUFU.EX2 R31, R31 ;  /* 0x0000001f001f7308 */ /* 0x000ea20000000800 */
[----:B0-----:R-:W-:Y:S01]  /*3c20*/  FADD.FTZ R49, R26, R27 ;  /* 0x0000001b1a317221 */ /* 0x001fe20000010000 */
[----:B------:R-:W-:-:S06]  /*3c30*/  F2FP.BF16.F32.PACK_AB R197, R27, R26 ;  /* 0x0000001a1bc5723e */ /* 0x000fcc00000010ff */
[----:B------:R-:W0:Y:S01]  /*3c40*/  MUFU.EX2 R34, R34 ;  /* 0x0000002200227308 */ /* 0x000e220000000800 */
[----:B-1----:R-:W-:-:S07]  /*3c50*/  FADD.FTZ R18, R30, R49 ;  /* 0x000000311e127221 */ /* 0x002fce0000010000 */
[----:B------:R-:W1:Y:S01]  /*3c60*/  MUFU.EX2 R35, R35 ;  /* 0x0000002300237308 */ /* 0x000e620000000800 */
[C---:B--2---:R-:W-:Y:S01]  /*3c70*/  FADD.FTZ R49, R31.reuse, R18 ;  /* 0x000000121f317221 */ /* 0x044fe20000010000 */
[----:B------:R-:W-:-:S06]  /*3c80*/  F2FP.BF16.F32.PACK_AB R199, R31, R30 ;  /* 0x0000001e1fc7723e */ /* 0x000fcc00000010ff */
[----:B------:R-:W2:Y:S01]  /*3c90*/  MUFU.EX2 R38, R38 ;  /* 0x0000002600267308 */ /* 0x000ea20000000800 */
[----:B0-----:R-:W-:Y:S01]  /*3ca0*/  FADD.FTZ R18, R34, R49 ;  /* 0x0000003122127221 */ /* 0x001fe20000010000 */
[----:B------:R-:W-:-:S04]  /*3cb0*/  FADD.FTZ R49, R41, R48 ;  /* 0x0000003029317221 */ /* 0x000fc80000010000 */
[----:B------:R-:W-:Y:S02]  /*3cc0*/  FADD.FTZ R24, R44, R49 ;  /* 0x000000312c187221 */ /* 0x000fe40000010000 */
[----:B------:R-:W0:Y:S01]  /*3cd0*/  MUFU.EX2 R39, R39 ;  /* 0x0000002700277308 */ /* 0x000e220000000800 */
[C---:B-1----:R-:W-:Y:S01]  /*3ce0*/  FADD.FTZ R9, R35.reuse, R18 ;  /* 0x0000001223097221 */ /* 0x042fe20000010000 */
[----:B------:R-:W-:-:S06]  /*3cf0*/  F2FP.BF16.F32.PACK_AB R193, R35, R34 ;  /* 0x0000002223c1723e */ /* 0x000fcc00000010ff */
[----:B------:R-:W1:Y:S01]  /*3d00*/  MUFU.EX2 R42, R42 ;  /* 0x0000002a002a7308 */ /* 0x000e620000000800 */
[----:B--2---:R-:W-:-:S07]  /*3d10*/  FADD.FTZ R18, R38, R9 ;  /* 0x0000000926127221 */ /* 0x004fce0000010000 */
[----:B------:R-:W2:Y:S01]  /*3d20*/  MUFU.EX2 R45, R45 ;  /* 0x0000002d002d7308 */ /* 0x000ea20000000800 */
[C---:B0-----:R-:W-:Y:S01]  /*3d30*/  FADD.FTZ R9, R39.reuse, R18 ;  /* 0x0000001227097221 */ /* 0x041fe20000010000 */
[----:B------:R-:W-:-:S06]  /*3d40*/  F2FP.BF16.F32.PACK_AB R195, R39, R38 ;  /* 0x0000002627c3723e */ /* 0x000fcc00000010ff */
[----:B------:R-:W0:Y:S01]  /*3d50*/  MUFU.EX2 R43, R43 ;  /* 0x0000002b002b7308 */ /* 0x000e220000000800 */
[----:B-1----:R-:W-:-:S07]  /*3d60*/  FADD.FTZ R18, R42, R9 ;  /* 0x000000092a127221 */ /* 0x002fce0000010000 */
[----:B------:R-:W1:Y:S01]  /*3d70*/  MUFU.EX2 R2, R2 ;  /* 0x0000000200027308 */ /* 0x000e620000000800 */
[C---:B--2---:R-:W-:Y:S01]  /*3d80*/  FADD.FTZ R25, R45.reuse, R24 ;  /* 0x000000182d197221 */ /* 0x044fe20000010000 */
[----:B------:R-:W-:-:S06]  /*3d90*/  F2FP.BF16.F32.PACK_AB R184, R45, R44 ;  /* 0x0000002c2db8723e */ /* 0x000fcc00000010ff */
[----:B------:R-:W2:Y:S01]  /*3da0*/  MUFU.EX2 R5, R5 ;  /* 0x0000000500057308 */ /* 0x000ea20000000800 */
[C---:B0-----:R-:W-:Y:S01]  /*3db0*/  FADD.FTZ R9, R43.reuse, R18 ;  /* 0x000000122b097221 */ /* 0x041fe20000010000 */
[----:B------:R-:W-:-:S06]  /*3dc0*/  F2FP.BF16.F32.PACK_AB R189, R43, R42 ;  /* 0x0000002a2bbd723e */ /* 0x000fcc00000010ff */
[----:B------:R-:W0:Y:S01]  /*3dd0*/  MUFU.EX2 R46, R46 ;  /* 0x0000002e002e7308 */ /* 0x000e220000000800 */
[----:B-1----:R-:W-:-:S07]  /*3de0*/  FADD.FTZ R24, R2, R25 ;  /* 0x0000001902187221 */ /* 0x002fce0000010000 */
[----:B------:R-:W1:Y:S01]  /*3df0*/  MUFU.EX2 R47, R47 ;  /* 0x0000002f002f7308 */ /* 0x000e620000000800 */
[C---:B--2---:R-:W-:Y:S01]  /*3e00*/  F2FP.BF16.F32.PACK_AB R186, R5.reuse, R2 ;  /* 0x0000000205ba723e */ /* 0x044fe200000010ff */
[----:B------:R-:W-:-:S06]  /*3e10*/  FADD.FTZ R18, R5, R24 ;  /* 0x0000001805127221 */ /* 0x000fcc0000010000 */
[----:B------:R-:W2:Y:S01]  /*3e20*/  MUFU.EX2 R50, R50 ;  /* 0x0000003200327308 */ /* 0x000ea20000000800 */
[----:B0-----:R-:W-:-:S07]  /*3e30*/  FADD.FTZ R2, R46, R9 ;  /* 0x000000092e027221 */ /* 0x001fce0000010000 */
[----:B------:R-:W0:Y:S01]  /*3e40*/  MUFU.EX2 R51, R51 ;  /* 0x0000003300337308 */ /* 0x000e220000000800 */
[C---:B-1----:R-:W-:Y:S01]  /*3e50*/  FADD.FTZ R5, R47.reuse, R2 ;  /* 0x000000022f057221 */ /* 0x042fe20000010000 */
[----:B------:R-:W-:-:S06]  /*3e60*/  F2FP.BF16.F32.PACK_AB R191, R47, R46 ;  /* 0x0000002e2fbf723e */ /* 0x000fcc00000010ff */
[----:B------:R-:W1:Y:S01]  /*3e70*/  MUFU.EX2 R54, R54 ;  /* 0x0000003600367308 */ /* 0x000e620000000800 */
[----:B--2---:R-:W-:-:S07]  /*3e80*/  FADD.FTZ R2, R50, R5 ;  /* 0x0000000532027221 */ /* 0x004fce0000010000 */
[----:B------:R1:W2:Y:S01]  /*3e90*/  MUFU.EX2 R187, R0 ;  /* 0x0000000000bb7308 */ /* 0x0002a20000000800 */
[C---:B0-----:R-:W-:Y:S01]  /*3ea0*/  FADD.FTZ R5, R51.reuse, R2 ;  /* 0x0000000233057221 */ /* 0x041fe20000010000 */
[----:B------:R-:W-:-:S03]  /*3eb0*/  F2FP.BF16.F32.PACK_AB R185, R51, R50 ;  /* 0x0000003233b9723e */ /* 0x000fc600000010ff */
[----:B-1----:R-:W-:-:S04]  /*3ec0*/  FADD.FTZ R0, R54, R5 ;  /* 0x0000000536007221 */ /* 0x002fc80000010000 */
[C---:B--2---:R-:W-:Y:S01]  /*3ed0*/  FADD.FTZ R9, R187.reuse, R0 ;  /* 0x00000000bb097221 */ /* 0x044fe20000010000 */
[----:B------:R-:W-:Y:S01]  /*3ee0*/  F2FP.BF16.F32.PACK_AB R187, R187, R54 ;  /* 0x00000036bbbb723e */ /* 0x000fe200000010ff */
[----:B------:R-:W-:Y:S06]  /*3ef0*/  @P1 BRA `(.L_x_1015) ;  /* 0x00000000004c1947 */ /* 0x000fec0003800000 */
[----:B------:R-:W-:Y:S01]  /*3f00*/  ISETP.LT.AND P1, PT, RZ, UR38, PT ;  /* 0x00000026ff007c0c */ /* 0x000fe2000bf21270 */
[----:B------:R-:W-:-:S12]  /*3f10*/  UIADD3 UR11, UR38, -0x1, URZ ;  /* 0xffffffff260b7890 */ /* 0x000fd8000fffe03f */
[----:B------:R-:W-:Y:S05]  /*3f20*/  @P1 BRA `(.L_x_1016) ;  /* 0x0000000000201947 */ /* 0x000fea0003800000 */
[----:B------:R-:W-:Y:S01]  /*3f30*/  ULDC UR18, c[0x0][0x9e4] ;  /* 0x0002790000127ab9 */ /* 0x000fe20000000800 */
[----:B------:R-:W-:Y:S02]  /*3f40*/  UIADD3 UR11, -UR38, URZ, URZ ;  /* 0x0000003f260b7290 */ /* 0x000fe4000fffe13f */
[----:B------:R-:W-:-:S11]  /*3f50*/  UISETP.NE.AND UP0, UPT, UR18, 0x1, UPT ;  /* 0x000000011200788c */ /* 0x000fd6000bf05270 */
[----:B------:R-:W-:Y:S02]  /*3f60*/  @UP0 ULDC.64 UR4, c[0x0][0x9e8] ;  /* 0x00027a0000040ab9 */ /* 0x000fe40000000a00 */
[----:B------:R-:W-:-:S04]  /*3f70*/  UIMAD.WIDE.U32 UR14, UR11, UR4, URZ ;  /* 0x000000040b0e72a5 */ /* 0x000fc8000f8e003f */
[----:B------:R-:W-:-:S04]  /*3f80*/  @UP0 USHF.R.U32.HI UR11, URZ, UR5, UR15 ;  /* 0x000000053f0b0299 */ /* 0x000fc8000801160f */
[----:B------:R-:W-:Y:S01]  /*3f90*/  ULOP3.LUT UR11, URZ, UR11, URZ, 0x33, !UPT ;  /* 0x0000000b3f0b7292 */ /* 0x000fe2000f8e333f */
[----:B------:R-:W-:Y:S11]  /*3fa0*/  BRA `(.L_x_1017) ;  /* 0x0000000000147947 */ /* 0x000ff60003800000 */
.L_x_1016:
[----:B------:R-:W-:Y:S02]  /*3fb0*/  ULDC UR18, c[0x0][0x9e4] ;  /* 0x0002790000127ab9 */ /* 0x000fe40000000800 */
[----:B------:R-:W-:-:S11]  /*3fc0*/  UISETP.NE.AND UP0, UPT, UR18, 0x1, UPT ;  /* 0x000000011200788c */ /* 0x000fd6000bf05270 */
[----:B------:R-:W-:Y:S02]  /*3fd0*/  @UP0 ULDC.64 UR4, c[0x0][0x9e8] ;  /* 0x00027a0000040ab9 */ /* 0x000fe40000000a00 */
[----:B------:R-:W-:-:S04]  /*3fe0*/  UIMAD.WIDE.U32 UR14, UR11, UR4, URZ ;  /* 0x000000040b0e72a5 */ /* 0x000fc8000f8e003f */
[----:B------:R-:W-:-:S12]  /*3ff0*/  @UP0 USHF.R.U32.HI UR11, URZ, UR5, UR15 ;  /* 0x000000053f0b0299 */ /* 0x000fd8000801160f */
.L_x_1017:
[----:B------:R-:W-:-:S04]  /*4000*/  UIMAD UR11, UR11, UR18, UR18 ;  /* 0x000000120b0b72a4 */ /* 0x000fc8000f8e0212 */
[----:B------:R-:W-:-:S04]  /*4010*/  UISETP.LT.AND UP0, UPT, UR6, UR11, UPT ;  /* 0x0000000b0600728c */ /* 0x000fc8000bf01270 */
[----:B------:R-:W-:-:S12]  /*4020*/  USEL UR6, UR6, UR11, UP0 ;  /* 0x0000000b06067287 */ /* 0x000fd80008000000 */
.L_x_1015:
[----:B------:R-:W-:Y:S01]  /*4030*/  R2UR UR5, R201 ;  /* 0x00000000c90572ca */ /* 0x000fe200000e0000 */
[----:B------:R-:W-:Y:S01]  /*4040*/  USHF.R.S32.HI UR4, URZ, 0x1f, UR6 ;  /* 0x0000001f3f047899 */ /* 0x000fe20008011406 */
[----:B------:R-:W-:Y:S01]  /*4050*/  IMAD.MOV.U32 R0, RZ, RZ, 0x3f800000 ;  /* 0x3f800000ff007424 */ /* 0x000fe200078e00ff */
[----:B------:R-:W-:Y:S01]  /*4060*/  CS2R R150, SRZ ;  /* 0x0000000000967805 */ /* 0x000fe2000001ff00 */
[----:B------:R-:W-:Y:S01]  /*4070*/  IMAD.MOV.U32 R2, RZ, RZ, 0x3f800000 ;  /* 0x3f800000ff027424 */ /* 0x000fe200078e00ff */
[----:B------:R-:W-:Y:S01]  /*4080*/  ULEA.HI UR4, UR4, UR6, URZ, 0x6 ;  /* 0x0000000604047291 */ /* 0x000fe2000f8f303f */
[----:B------:R-:W-:Y:S02]  /*4090*/  CS2R R148, SRZ ;  /* 0x0000000000947805 */ /* 0x000fe4000001ff00 */
[----:B------:R-:W-:Y:S02]  /*40a0*/  CS2R R146, SRZ ;  /* 0x0000000000927805 */ /* 0x000fe4000001ff00 */
[----:B------:R-:W-:Y:S01]  /*40b0*/  CS2R R144, SRZ ;  /* 0x0000000000907805 */ /* 0x000fe2000001ff00 */
[----:B------:R-:W-:Y:S01]  /*40c0*/  USHF.R.S32.HI UR4, URZ, 0x6, UR4 ;  /* 0x000000063f047899 */ /* 0x000fe20008011404 */
[----:B------:R-:W-:-:S02]  /*40d0*/  CS2R R142, SRZ ;  /* 0x00000000008e7805 */ /* 0x000fc4000001ff00 */
[----:B------:R-:W-:Y:S02]  /*40e0*/  CS2R R140, SRZ ;  /* 0x00000000008c7805 */ /* 0x000fe4000001ff00 */
[----:B------:R-:W-:Y:S01]  /*40f0*/  CS2R R138, SRZ ;  /* 0x00000000008a7805 */ /* 0x000fe2000001ff00 */
[----:B------:R-:W-:Y:S01]  /*4100*/  UISETP.LT.AND UP0, UPT, UR5, UR4, UPT ;  /* 0x000000040500728c */ /* 0x000fe2000bf01270 */
[----:B------:R-:W-:Y:S02]  /*4110*/  CS2R R136, SRZ ;  /* 0x0000000000887805 */ /* 0x000fe4000001ff00 */
[----:B------:R-:W-:Y:S02]  /*4120*/  CS2R R134, SRZ ;  /* 0x0000000000867805 */ /* 0x000fe4000001ff00 */
[----:B------:R-:W-:Y:S01]  /*4130*/  CS2R R132, SRZ ;  /* 0x0000000000847805 */ /* 0x000fe2000001ff00 */
[----:B------:R-:W-:Y:S01]  /*4140*/  USEL UR5, UR5, UR4, !UP0 ;  /* 0x0000000405057287 */ /* 0x000fe2000c000000 */
[----:B------:R-:W-:-:S02]  /*4150*/  CS2R R130, SRZ ;  /* 0x0000000000827805 */ /* 0x000fc4000001ff00 */
[----:B------:R-:W-:Y:S01]  /*4160*/  CS2R R128, SRZ ;  /* 0x0000000000807805 */ /* 0x000fe2000001ff00 */
[----:B------:R-:W-:Y:S01]  /*4170*/  UMOV UR4, URZ ;  /* 0x0000003f00047c82 */ /* 0x000fe20008000000 */
[----:B------:R-:W-:Y:S02]  /*4180*/  CS2R R126, SRZ ;  /* 0x00000000007e7805 */ /* 0x000fe4000001ff00 */
[----:B------:R-:W-:Y:S02]  /*4190*/  CS2R R124, SRZ ;  /* 0x00000000007c7805 */ /* 0x000fe4000001ff00 */
[----:B------:R-:W-:Y:S01]  /*41a0*/  ISETP.GE.AND P1, PT, R204, UR5, PT ;  /* 0x00000005cc007c0c */ /* 0x000fe2000bf26270 */
[----:B------:R-:W-:Y:S01]  /*41b0*/  IMAD.U32 R205, RZ, RZ, UR5 ;  /* 0x00000005ffcd7e24 */ /* 0x000fe2000f8e00ff */
[----:B------:R-:W-:Y:S01]  /*41c0*/  UMOV UR5, URZ ;  /* 0x0000003f00057c82 */ /* 0x000fe20008000000 */
[----:B------:R-:W-:Y:S01]  /*41d0*/  CS2R R122, SRZ ;  /* 0x00000000007a7805 */ /* 0x000fe2000001ff00 */
[----:B------:R-:W-:Y:S01]  /*41e0*/  IMAD.U32 R5, RZ, RZ, UR5 ;  /* 0x00000005ff057e24 */ /* 0x000fe2000f8e00ff */
        /* <DEDUP_REMOVED lines=49> */
[----:B------:R-:W-:Y:S06]  /*4500*/  @!P1 BRA `(.L_x_1018) ;  /* 0x00000028006c9947 */ /* 0x000fec0003800000 */
[----:B------:R-:W-:Y:S01]  /*4510*/  UMOV UR4, URZ ;  /* 0x0000003f00047c82 */ /* 0x000fe20008000000 */
[----:B------:R-:W-:Y:S01]  /*4520*/  MOV R203, R3 ;  /* 0x0000000300cb7202 */ /* 0x000fe20000000f00 */
[----:B------:R-:W-:Y:S01]  /*4530*/  IMAD.MOV.U32 R202, RZ, RZ, R4 ;  /* 0x000000ffffca7224 */ /* 0x000fe200078e0004 */
[----:B------:R-:W-:Y:S01]  /*4540*/  UMOV UR5, URZ ;  /* 0x0000003f00057c82 */ /* 0x000fe20008000000 */
[----:B------:R-:W-:Y:S02]  /*4550*/  IMAD.U32 R206, RZ, RZ, UR4 ;  /* 0x00000004ffce7e24 */ /* 0x000fe4000f8e00ff */
[----:B------:R-:W-:Y:S02]  /*4560*/  IMAD.MOV.U32 R2, RZ, RZ, 0x3f800000 ;  /* 0x3f800000ff027424 */ /* 0x000fe400078e00ff */
[----:B------:R-:W-:Y:S02]  /*4570*/  IMAD.MOV.U32 R0, RZ, RZ, 0x3f800000 ;  /* 0x3f800000ff007424 */ /* 0x000fe400078e00ff */
[----:B------:R-:W-:-:S07]  /*4580*/  IMAD.MOV.U32 R151, RZ, RZ, RZ ;  /* 0x000000ffff977224 */ /* 0x000fce00078e00ff */
.L_x_1037:
[----:B------:R-:W-:Y:S01]  /*4590*/  R2UR UR6, R206 ;  /* 0x00000000ce0672ca */ /* 0x000fe200000e0000 */
[----:B------:R-:W-:-:S04]  /*45a0*/  UISETP.NE.AND UP0, UPT, UR5, 0x1, UPT ;  /* 0x000000010500788c */ /* 0x000fc8000bf05270 */
[----:B------:R-:W-:-:S08]  /*45b0*/  USEL UR4, URZ, 0x1, UP0 ;  /* 0x000000013f047887 */ /* 0x000fd00008000000 */
[----:B------:R-:W-:-:S06]  /*45c0*/  ULOP3.LUT UR4, UR6, UR4, URZ, 0x3c, !UPT ;  /* 0x0000000406047292 */ /* 0x000fcc000f8e3c3f */
[----:B------:R-:W-:Y:S01]  /*45d0*/  MOV R5, UR4 ;  /* 0x0000000400057c02 */ /* 0x000fe20008000f00 */
[----:B------:R-:W-:Y:S06]  /*45e0*/  @!P0 BRA `(.L_x_1019) ;  /* 0x0000000000048947 */ /* 0x000fec0003800000 */
[----:B------:R-:W-:Y:S01]  /*45f0*/  BPT.TRAP 0x1 ;  /* 0x000000040000795c */ /* 0x000fe20000300000 */
.L_x_1019:
[----:B------:R-:W-:Y:S01]  /*4600*/  R2UR UR7, R16 ;  /* 0x00000000100772ca */ /* 0x000fe200000e0000 */
[----:B------:R-:W-:Y:S01]  /*4610*/  UIADD3 UR4, UR5, 0x1, URZ ;  /* 0x0000000105047890 */ /* 0x000fe2000fffe03f */
[----:B------:R-:W-:-:S03]  /*4620*/  R2UR UR6, R5 ;  /* 0x00000000050672ca */ /* 0x000fc600000e0000 */
[----:B------:R-:W-:-:S04]  /*4630*/  UISETP.NE.AND UP0, UPT, UR4, 0x2, UPT ;  /* 0x000000020400788c */ /* 0x000fc8000bf05270 */
[----:B------:R-:W-:-:S04]  /*4640*/  USEL UR4, UR4, URZ, UP0 ;  /* 0x0000003f04047287 */ /* 0x000fc80008000000 */
[----:B------:R-:W-:Y:S02]  /*4650*/  ULEA UR7, UR4, UR7, 0x3 ;  /* 0x0000000704077291 */ /* 0x000fe4000f8e183f */
[----:B------:R-:W-:-:S05]  /*4660*/  IMAD.U32 R3, RZ, RZ, UR6 ;  /* 0x00000006ff037e24 */ /* 0x000fca000f8e00ff */
[----:B------:R-:W-:-:S04]  /*4670*/  SHF.L.U32 R3, R3, 0x1f, RZ ;  /* 0x0000001f03037819 */ /* 0x000fc800000006ff */
[----:B------:R0:W1:Y:S01]  /*4680*/  SYNCS.PHASECHK.TRANS64.TRYWAIT P1, [UR7+0x30830], R3 ;  /* 0x03083003ff0075a7 */ /* 0x0000620008020147 */
[----:B------:R-:W-:Y:S05]  /*4690*/  @!P0 BRA `(.L_x_1020) ;  /* 0x0000000000048947 */ /* 0x000fea0003800000 */
[----:B------:R-:W-:Y:S01]  /*46a0*/  BPT.TRAP 0x1 ;  /* 0x000000040000795c */ /* 0x000fe20000300000 */
.L_x_1020:
[----:B-1----:R-:W-:Y:S05]  /*46b0*/  @P1 BRA `(.L_x_1021) ;  /* 0x0000000000081947 */ /* 0x002fea0003800000 */
[----:B------:R-:W1:Y:S02]  /*46c0*/  SYNCS.PHASECHK.TRANS64.TRYWAIT P1, [UR7+0x30830], R3 ;  /* 0x03083003ff0075a7 */ /* 0x000e640008020147 */
[----:B-1----:R-:W-:Y:S05]  /*46d0*/  @!P1 BRA `(.L_x_1022) ;  /* 0x000000e800b09947 */ /* 0x002fea0003800000 */
.L_x_1021:
[----:B------:R-:W-:Y:S01]  /*46e0*/  R2UR UR6, R21 ;  /* 0x00000000150672ca */ /* 0x000fe200000e0000 */
[----:B------:R-:W-:Y:S01]  /*46f0*/  WARPGROUP.ARRIVE ;  /* 0x00000000000079c5 */ /* 0x000fe20000000000 */
[----:B------:R-:W-:Y:S01]  /*4700*/  R2UR UR56, R6 ;  /* 0x00000000063872ca */ /* 0x000fe200000e0000 */
[----:B------:R-:W-:Y:S01]  /*4710*/  UMOV UR59, 0x40000040 ;  /* 0x40000040003b7882 */ /* 0x000fe20000000000 */
[----:B------:R-:W-:Y:S01]  /*4720*/  R2UR UR57, R7 ;  /* 0x00000000073972ca */ /* 0x000fe200000e0000 */
[----:B------:R-:W-:Y:S01]  /*4730*/  UMOV UR55, 0x40000040 ;  /* 0x4000004000377882 */ /* 0x000fe20000000000 */
[----:B01----:R-:W-:Y:S01]  /*4740*/  MOV R3, UR53 ;  /* 0x0000003500037c02 */ /* 0x003fe20008000f00 */
[----:B------:R-:W-:Y:S01]  /*4750*/  UMOV UR11, 0x40000040 ;  /* 0x40000040000b7882 */ /* 0x000fe20000000000 */
[----:B------:R-:W-:Y:S01]  /*4760*/  MOV R4, UR52 ;  /* 0x0000003400047c02 */ /* 0x000fe20008000f00 */
[----:B------:R-:W-:Y:S01]  /*4770*/  UMOV UR15, 0x40000040 ;  /* 0x40000040000f7882 */ /* 0x000fe20000000000 */
[----:B------:R-:W-:Y:S01]  /*4780*/  R2UR UR52, R10 ;  /* 0x000000000a3472ca */ /* 0x000fe200000e0000 */
[----:B------:R-:W-:Y:S01]  /*4790*/  UMOV UR19, 0x40000040 ;  /* 0x4000004000137882 */ /* 0x000fe20000000000 */
[----:B------:R-:W-:Y:S01]  /*47a0*/  R2UR UR53, R11 ;  /* 0x000000000b3572ca */ /* 0x000fe200000e0000 */
[----:B------:R-:W-:Y:S01]  /*47b0*/  ULEA UR6, UR4, UR6, 0xb ;  /* 0x0000000604067291 */ /* 0x000fe2000f8e583f */
[-C--:B------:R-:W-:Y:S01]  /*47c0*/  FMUL.FTZ R24, R24, R0.reuse ;  /* 0x0000000018187220 */ /* 0x080fe20000410000 */
[----:B------:R-:W-:Y:S01]  /*47d0*/  UMOV UR23, 0x40000040 ;  /* 0x4000004000177882 */ /* 0x000fe20000000000 */
[----:B------:R-:W-:Y:S01]  /*47e0*/  UMOV UR27, 0x40000040 ;  /* 0x40000040001b7882 */ /* 0x000fe20000000000 */
[----:B------:R-:W-:Y:S01]  /*47f0*/  UIADD3 UR10, UR6, 0x2, URZ ;  /* 0x00000002060a7890 */ /* 0x000fe2000fffe03f */
[-C--:B------:R-:W-:Y:S01]  /*4800*/  FMUL.FTZ R25, R25, R0.reuse ;  /* 0x0000000019197220 */ /* 0x080fe20000410000 */
[----:B------:R-:W-:Y:S01]  /*4810*/  UIADD3 UR14, UR6, 0x200, URZ ;  /* 0x00000200060e7890 */ /* 0x000fe2000fffe03f */
[-C--:B------:R-:W-:Y:S01]  /*4820*/  FMUL.FTZ R28, R28, R0.reuse ;  /* 0x000000001c1c7220 */ /* 0x080fe20000410000 */
[----:B------:R-:W-:Y:S01]  /*4830*/  UMOV UR58, UR6 ;  /* 0x00000006003a7c82 */ /* 0x000fe20008000000 */
[----:B------:R-:W-:Y:S01]  /*4840*/  UIADD3 UR18, UR6, 0x202, URZ ;  /* 0x0000020206127890 */ /* 0x000fe2000fffe03f */
[----:B------:R-:W-:Y:S01]  /*4850*/  HGMMA.64x64x16.F32.BF16 R152, gdesc[UR56], RZ, !UPT, gsb0 ;  /* 0x00e00000389879f0 */ /* 0x000fe2000c0018ff */
[----:B------:R-:W-:Y:S01]  /*4860*/  UMOV UR54, UR10 ;  /* 0x0000000a00367c82 */ /* 0x000fe20008000000 */
[----:B------:R-:W-:Y:S01]  /*4870*/  R2UR UR56, R14 ;  /* 0x000000000e3872ca */ /* 0x000fe200000e0000 */
[----:B------:R-:W-:Y:S01]  /*4880*/  UIADD3 UR10, UR6, 0x4, URZ ;  /* 0x00000004060a7890 */ /* 0x000fe2000fffe03f */
[----:B------:R-:W-:Y:S01]  /*4890*/  R2UR UR57, R15 ;  /* 0x000000000f3972ca */ /* 0x000fe200000e0000 */
[----:B------:R-:W-:Y:S01]  /*48a0*/  UMOV UR59, 0x40000040 ;  /* 0x40000040003b7882 */ /* 0x000fe20000000000 */
[----:B------:R-:W-:Y:S01]  /*48b0*/  UIADD3 UR22, UR6, 0x204, URZ ;  /* 0x0000020406167890 */ /* 0x000fe2000fffe03f */
[-C--:B------:R-:W-:Y:S01]  /*48c0*/  FMUL.FTZ R29, R29, R0.reuse ;  /* 0x000000001d1d7220 */ /* 0x080fe20000410000 */
[----:B------:R-:W-:Y:S01]  /*48d0*/  UIADD3 UR26, UR6, 0x206, URZ ;  /* 0x00000206061a7890 */ /* 0x000fe2000fffe03f */
[-C--:B------:R-:W-:Y:S01]  /*48e0*/  FMUL.FTZ R32, R32, R0.reuse ;  /* 0x0000000020207220 */ /* 0x080fe20000410000 */
        /* <DEDUP_REMOVED lines=73> */
[----:B------:R-:W-:Y:S01]  /*4d80*/  HGMMA.64x64x16.F32.BF16 R152, gdesc[UR52], R152, gsb0 ;  /* 0x00e00000349879f0 */ /* 0x000fe20008001898 */
[----:B------:R-:W-:Y:S01]  /*4d90*/  R2UR UR53, R3 ;  /* 0x00000000033572ca */ /* 0x000fe200000e0000 */
[----:B------:R-:W-:Y:S01]  /*4da0*/  UIADD3 UR54, UR6, 0x604, URZ ;  /* 0x0000060406367890 */ /* 0x000fe2000fffe03f */
[----:B------:R-:W-:Y:S01]  /*4db0*/  R2UR UR52, R4 ;  /* 0x00000000043472ca */ /* 0x000fe200000e0000 */
[----:B------:R-:W-:Y:S01]  /*4dc0*/  UMOV UR55, 0x40000040 ;  /* 0x4000004000377882 */ /* 0x000fe20000000000 */
[----:B------:R-:W-:Y:S01]  /*4dd0*/  UIADD3 UR6, UR6, 0x606, URZ ;  /* 0x0000060606067890 */ /* 0x000fe2000fffe03f */
        /* <DEDUP_REMOVED lines=68> */
[----:B------:R-:W-:Y:S01]  /*5220*/  HGMMA.64x64x16.F32.BF16 R152, gdesc[UR56], R152, gsb0 ;  /* 0x00e00000389879f0 */ /* 0x000fe20008001898 */
[----:B------:R-:W-:Y:S01]  /*5230*/  R2UR UR56, R12 ;  /* 0x000000000c3872ca */ /* 0x000fe200000e0000 */
[----:B------:R-:W-:Y:S01]  /*5240*/  UMOV UR58, UR6 ;  /* 0x00000006003a7c82 */ /* 0x000fe20008000000 */
[----:B------:R-:W-:Y:S01]  /*5250*/  R2UR UR57, R13 ;  /* 0x000000000d3972ca */ /* 0x000fe200000e0000 */
[----:B------:R-:W-:Y:S01]  /*5260*/  UMOV UR59, 0x40000040 ;  /* 0x40000040003b7882 */ /* 0x000fe20000000000 */
[----:B------:R-:W-:Y:S02]  /*5270*/  WARPGROUP.DEPBAR.LE gsb0, 0x0 ;  /* 0x00008000000079c5 */ /* 0x000fe40000010000 */
[----:B------:R-:W-:-:S06]  /*5280*/  WARPGROUP.ARRIVE ;  /* 0x00000000000079c5 */ /* 0x000fcc0000000000 */
[----:B------:R-:W-:Y:S03]  /*5290*/  HGMMA.64x64x16.F32.BF16 R152, gdesc[UR8], R152, gsb0 ;  /* 0x00e00000089879f0 */ /* 0x000fe60008001898 */
        /* <DEDUP_REMOVED lines=37> */
[----:B------:R-:W-:Y:S05]  /*54f0*/  @!P0 BRA `(.L_x_1023) ;  /* 0x0000000000048947 */ /* 0x000fea0003800000 */
[----:B------:R-:W-:Y:S01]  /*5500*/  BPT.TRAP 0x1 ;  /* 0x000000040000795c */ /* 0x000fe20000300000 */
.L_x_1023:
[----:B------:R-:W-:Y:S02]  /*5510*/  R2UR UR6, R16 ;  /* 0x00000000100672ca */ /* 0x000fe400000e0000 */
[----:B------:R-:W-:-:S11]  /*5520*/  R2UR UR10, R206 ;  /* 0x00000000ce0a72ca */ /* 0x000fd600000e0000 */
[----:B------:R-:W-:Y:S02]  /*5530*/  ULEA UR6, UR5, UR6, 0x3 ;  /* 0x0000000605067291 */ /* 0x000fe4000f8e183f */
[----:B------:R-:W-:-:S05]  /*5540*/  IMAD.U32 R0, RZ, RZ, UR10 ;  /* 0x0000000aff007e24 */ /* 0x000fca000f8e00ff */
[----:B------:R-:W-:-:S04]  /*5550*/  SHF.L.U32 R0, R0, 0x1f, RZ ;  /* 0x0000001f00007819 */ /* 0x000fc800000006ff */
[----:B------:R0:W1:Y:S01]  /*5560*/  SYNCS.PHASECHK.TRANS64.TRYWAIT P1, [UR6+0x30850], R0 ;  /* 0x03085000ff0075a7 */ /* 0x0000620008020146 */
[----:B------:R-:W-:Y:S05]  /*5570*/  @!P0 BRA `(.L_x_1024) ;  /* 0x0000000000048947 */ /* 0x000fea0003800000 */
[----:B------:R-:W-:Y:S01]  /*5580*/  BPT.TRAP 0x1 ;  /* 0x000000040000795c */ /* 0x000fe20000300000 */
.L_x_1024:
[----:B-1----:R-:W-:Y:S05]  /*5590*/  @P1 BRA `(.L_x_1025) ;  /* 0x0000000000081947 */ /* 0x002fea0003800000 */
[----:B------:R-:W1:Y:S02]  /*55a0*/  SYNCS.PHASECHK.TRANS64.TRYWAIT P1, [UR6+0x30850], R0 ;  /* 0x03085000ff0075a7 */ /* 0x000e640008020146 */
[----:B-1----:R-:W-:Y:S05]  /*55b0*/  @!P1 BRA `(.L_x_1026) ;  /* 0x000000dc00109947 */ /* 0x002fea0003800000 */
.L_x_1025:
[----:B------:R-:W-:Y:S01]  /*55c0*/  R2UR UR10, R16 ;  /* 0x00000000100a72ca */ /* 0x000fe200000e0000 */
[----:B------:R-:W-:Y:S01]  /*55d0*/  WARPGROUP.ARRIVE ;  /* 0x00000000000079c5 */ /* 0x000fe20000000000 */
[----:B------:R-:W-:-:S11]  /*55e0*/  UMOV UR11, 0x40000040 ;  /* 0x40000040000b7882 */ /* 0x000fd60000000000 */
[----:B------:R-:W-:-:S04]  /*55f0*/  UIADD3 UR10, UR10, 0x400, URZ ;  /* 0x000004000a0a7890 */ /* 0x000fc8000fffe03f */
[----:B------:R-:W-:-:S04]  /*5600*/  USHF.R.U32.HI UR10, URZ, 0x4, UR10 ;  /* 0x000000043f0a7899 */ /* 0x000fc8000801160a */
[----:B------:R-:W-:-:S04]  /*5610*/  ULOP3.LUT UR10, UR10, 0x3fff, URZ, 0xc0, !UPT ;  /* 0x00003fff0a0a7892 */ /* 0x000fc8000f8ec03f */
[----:B------:R-:W-:-:S04]  /*5620*/  ULOP3.LUT UR10, UR10, 0x2000000, URZ, 0xfc, !UPT ;  /* 0x020000000a0a7892 */ /* 0x000fc8000f8efc3f */
[----:B------:R-:W-:-:S07]  /*5630*/  ULEA UR5, UR5, UR10, 0xb ;  /* 0x0000000a05057291 */ /* 0x000fce000f8e583f */
        /* <DEDUP_REMOVED lines=23> */
.L_x_1027:
[----:B------:R-:W-:Y:S01]  /*57b0*/  R2UR UR10, R23 ;  /* 0x00000000170a72ca */ /* 0x000fe200000e0000 */
[----:B------:R-:W2:Y:S01]  /*57c0*/  S2UR UR14, SR_CgaCtaId ;  /* 0x00000000000e79c3 */ /* 0x000ea20000008800 */
[----:B------:R-:W-:Y:S01]  /*57d0*/  R2UR UR5, R22 ;  /* 0x00000000160572ca */ /* 0x000fe200000e0000 */
[----:B01----:R-:W-:Y:S01]  /*57e0*/  IMAD.MOV.U32 R0, RZ, RZ, R19 ;  /* 0x000000ffff007224 */ /* 0x003fe200078e0013 */
[----:B------:R-:W-:Y:S01]  /*57f0*/  UIADD3 UR7, UR7, 0x30840, URZ ;  /* 0x0003084007077890 */ /* 0x000fe2000fffe03f */
[----:B------:R-:W-:Y:S01]  /*5800*/  IMAD.SHL.U32 R4, R204, 0x40, RZ ;  /* 0x00000040cc047824 */ /* 0x000fe200078e00ff */
[----:B------:R-:W-:-:S03]  /*5810*/  R2UR UR11, R200 ;  /* 0x00000000c80b72ca */ /* 0x000fc600000e0000 */
[----:B------:R-:W0:Y:S01]  /*5820*/  LDC R20, c[0x0][0x288] ;  /* 0x0000a200ff147b82 */ /* 0x000e220000000800 */
[----:B------:R-:W-:-:S03]  /*5830*/  IADD3 R3, -R4, 0x1, RZ ;  /* 0x0000000104037810 */ /* 0x000fc60007ffe1ff */
[----:B------:R-:W-:Y:S02]  /*5840*/  UISETP.NE.AND UP1, UPT, UR10, URZ, UPT ;  /* 0x0000003f0a00728c */ /* 0x000fe4000bf25270 */
[----:B------:R-:W-:-:S04]  /*5850*/  UISETP.NE.AND UP0, UPT, UR5, URZ, UPT ;  /* 0x0000003f0500728c */ /* 0x000fc8000bf05270 */
[----:B------:R-:W-:Y:S02]  /*5860*/  PLOP3.LUT P1, PT, PT, PT, UP1, 0x80, 0x0 ;  /* 0x000000000000781c */ /* 0x000fe40003f2f018 */
[----:B------:R-:W-:-:S03]  /*5870*/  PLOP3.LUT P2, PT, PT, PT, UP1, 0x80, 0x0 ;  /* 0x000000000000781c */ /* 0x000fc60003f4f018 */
[----:B------:R-:W-:Y:S01]  /*5880*/  @UP1 ULDC UR5, c[0x0][0x44c] ;  /* 0x0001130000051ab9 */ /* 0x000fe20000000800 */
[----:B------:R-:W-:Y:S01]  /*5890*/  @UP1 ULDC UR10, c[0x0][0x450] ;  /* 0x00011400000a1ab9 */ /* 0x000fe20000000800 */
[----:B--2---:R-:W-:-:S03]  /*58a0*/  UPRMT UR7, UR14, 0x654, UR7 ;  /* 0x000006540e077896 */ /* 0x004fc60008000007 */
[----:B------:R-:W-:-:S03]  /*58b0*/  ULDC UR14, c[0x0][0x2f0] ;  /* 0x0000bc00000e7ab9 */ /* 0x000fc60000000800 */
[----:B------:R-:W-:Y:S01]  /*58c0*/  @P1 IMAD.HI.U32 R2, R19, UR5, RZ ;  /* 0x0000000513021c27 */ /* 0x000fe2000f8e00ff */
[----:B------:R-:W-:Y:S02]  /*58d0*/  PLOP3.LUT P1, PT, PT, PT, UP0, 0x40, 0x0 ;  /* 0x000000000000781c */ /* 0x000fe40003f2e808 */
[----:B------:R-:W-:Y:S01]  /*58e0*/  SYNCS.ARRIVE.TRANS64.RED.A1T0 RZ, [UR7], RZ ;  /* 0x000000ffffff79a7 */ /* 0x000fe20008100407 */
[----:B------:R-:W-:Y:S01]  /*58f0*/  UMOV UR7, UR14 ;  /* 0x0000000e00077c82 */ /* 0x000fe20008000000 */
[----:B------:R-:W-:Y:S01]  /*5900*/  @P2 SHF.R.U32.HI R0, RZ, UR10, R2 ;  /* 0x0000000aff002c19 */ /* 0x000fe20008011602 */
[----:B------:R-:W-:Y:S01]  /*5910*/  IMAD R2, R8, -0x2, R3 ;  /* 0xfffffffe08027824 */ /* 0x000fe200078e0203 */
[----:B------:R-:W-:-:S03]  /*5920*/  ULDC UR14, c[0x0][0x9e0] ;  /* 0x00027800000e7ab9 */ /* 0x000fc60000000800 */
[----:B------:R-:W1:Y:S01]  /*5930*/  SHFL.IDX PT, R184, R0, RZ, 0x1c1f ;  /* 0x001c1fff00b87589 */ /* 0x000e6200000e0000 */
[----:B------:R-:W-:-:S04]  /*5940*/  IMAD R3, R17, UR7, R2 ;  /* 0x0000000711037c24 */ /* 0x000fc8000f8e0202 */
[----:B0-----:R-:W-:-:S04]  /*5950*/  IMAD.IADD R3, R3, 0x1, -R20 ;  /* 0x0000000103037824 */ /* 0x001fc800078e0a14 */
[C---:B------:R-:W-:Y:S01]  /*5960*/  VIADD R187, R3.reuse, UR11 ;  /* 0x0000000b03bb7c36 */ /* 0x040fe20008000000 */
[----:B------:R-:W-:-:S05]  /*5970*/  IADD3 R186, R3, UR14, RZ ;  /* 0x0000000e03ba7c10 */ /* 0x000fca000fffe0ff */
[--C-:B-1----:R-:W-:Y:S02]  /*5980*/  IMAD.IADD R2, R186, 0x1, R184.reuse ;  /* 0x00000001ba027824 */ /* 0x102fe400078e02b8 */
[----:B------:R-:W-:Y:S01]  /*5990*/  IMAD.IADD R3, R187, 0x1, R184 ;  /* 0x00000001bb037824 */ /* 0x000fe200078e02b8 */
[----:B------:R-:W-:Y:S06]  /*59a0*/  @P1 BRA `(.L_x_1028) ;  /* 0x0000000000641947 */ /* 0x000fec0003800000 */
        /* <DEDUP_REMOVED lines=14> */
.L_x_1030:
[----:B------:R-:W-:Y:S02]  /*5a90*/  ULDC UR5, c[0x0][0x9e4] ;  /* 0x0002790000057ab9 */ /* 0x000fe40000000800 */
[----:B------:R-:W-:-:S04]  /*5aa0*/  MOV R188, UR5 ;  /* 0x0000000500bc7c02 */ /* 0x000fc80008000f00 */
[----:B------:R-:W-:-:S13]  /*5ab0*/  ISETP.NE.AND P1, PT, R188, 0x1, PT ;  /* 0x00000001bc00780c */ /* 0x000fda0003f25270 */
[----:B------:R-:W0:Y:S02]  /*5ac0*/  @P1 LDC.64 R190, c[0x0][0x9e8] ;  /* 0x00027a00ffbe1b82 */ /* 0x000e240000000a00 */
[----:B0-----:R-:W-:-:S05]  /*5ad0*/  @P1 IMAD.HI.U32 R184, R185, R190, RZ ;  /* 0x000000beb9b81227 */ /* 0x001fca00078e00ff */
[----:B------:R-:W-:-:S07]  /*5ae0*/  @P1 SHF.R.U32.HI R185, RZ, R191, R184 ;  /* 0x000000bfffb91219 */ /* 0x000fce00000116b8 */
.L_x_1031:
[----:B------:R-:W-:Y:S05]  /*5af0*/  BSYNC B0 ;  /* 0x0000000000007941 */ /* 0x000fea0003800000 */
.L_x_1029:
[----:B------:R-:W-:-:S04]  /*5b00*/  IMAD R185, R185, R188, -R4 ;  /* 0x000000bcb9b97224 */ /* 0x000fc800078e0a04 */
[----:B------:R-:W-:-:S05]  /*5b10*/  IMAD R185, R8, -0x2, R185 ;  /* 0xfffffffe08b97824 */ /* 0x000fca00078e02b9 */
[----:B------:R-:W-:Y:S02]  /*5b20*/  VIADDMNMX R2, R185, R188, R2, PT ;  /* 0x000000bcb9027246 */ /* 0x000fe40003800102 */
[----:B------:R-:W-:-:S07]  /*5b30*/  VIMNMX R3, R3, R185, !PT ;  /* 0x000000b903037248 */ /* 0x000fce0007fe0100 */
.L_x_1028:
[----:B------:R-:W-:Y:S01]  /*5b40*/  ISETP.GT.AND P1, PT, R204, -0x1, PT ;  /* 0xffffffffcc00780c */ /* 0x000fe20003f24270 */
[----:B------:R-:W0:Y:S01]  /*5b50*/  SHFL.IDX PT, R184, R0, 0x1, 0x1c1f ;  /* 0x003c1f0000b87f89 */ /* 0x000e2200000e0000 */
[----:B------:R-:W-:Y:S02]  /*5b60*/  R2UR UR5, R22 ;  /* 0x00000000160572ca */ /* 0x000fe400000e0000 */
[C---:B------:R-:W-:Y:S02]  /*5b70*/  ISETP.GT.AND P4, PT, R3.reuse, 0x1, P1 ;  /* 0x000000010300780c */ /* 0x040fe40000f84270 */
[----:B------:R-:W-:Y:S02]  /*5b80*/  ISETP.GT.AND P5, PT, R3, RZ, P1 ;  /* 0x000000ff0300720c */ /* 0x000fe40000fa4270 */
[C---:B------:R-:W-:Y:S02]  /*5b90*/  ISETP.LT.OR P4, PT, R2.reuse, 0x2, P4 ;  /* 0x000000020200780c */ /* 0x040fe40002781670 */
[----:B------:R-:W-:-:S02]  /*5ba0*/  ISETP.LT.OR P5, PT, R2, 0x1, P5 ;  /* 0x000000010200780c */ /* 0x000fc40002fa1670 */
[----:B------:R-:W-:Y:S02]  /*5bb0*/  FSEL R153, R153, -INF , !P4 ;  /* 0xff80000099997808 */ /* 0x000fe40006000000 */
[C---:B------:R-:W-:Y:S01]  /*5bc0*/  ISETP.GT.AND P4, PT, R3.reuse, 0x18, P1 ;  /* 0x000000180300780c */ /* 0x040fe20000f84270 */
[----:B------:R-:W-:Y:S01]  /*5bd0*/  UISETP.NE.AND UP0, UPT, UR5, URZ, UPT ;  /* 0x0000003f0500728c */ /* 0x000fe2000bf05270 */
[----:B------:R-:W-:Y:S02]  /*5be0*/  FSEL R185, R152, -INF , !P5 ;  /* 0xff80000098b97808 */ /* 0x000fe40006800000 */
[----:B------:R-:W-:Y:S02]  /*5bf0*/  ISETP.LT.OR P4, PT, R2, 0x19, P4 ;  /* 0x000000190200780c */ /* 0x000fe40002781670 */
[C---:B------:R-:W-:Y:S02]  /*5c00*/  ISETP.GT.AND P6, PT, R3.reuse, 0x8, P1 ;  /* 0x000000080300780c */ /* 0x040fe40000fc4270 */
[----:B------:R-:W-:-:S02]  /*5c10*/  ISETP.GT.AND P2, PT, R3, 0x9, P1 ;  /* 0x000000090300780c */ /* 0x000fc40000f44270 */
[C---:B------:R-:W-:Y:S01]  /*5c20*/  ISETP.GT.AND P3, PT, R3.reuse, 0x10, P1 ;  /* 0x000000100300780c */ /* 0x040fe20000f64270 */
[--C-:B0-----:R-:W-:Y:S01]  /*5c30*/  IMAD.IADD R0, R186, 0x1, R184.reuse ;  /* 0x00000001ba007824 */ /* 0x101fe200078e02b8 */
[----:B------:R-:W-:Y:S01]  /*5c40*/  ISETP.GT.AND P5, PT, R3, 0x11, P1 ;  /* 0x000000110300780c */ /* 0x000fe20000fa4270 */
[----:B------:R-:W-:Y:S01]  /*5c50*/  IMAD.IADD R152, R187, 0x1, R184 ;  /* 0x00000001bb987824 */ /* 0x000fe200078e02b8 */
[----:B------:R-:W-:Y:S02]  /*5c60*/  FSEL R164, R164, -INF , !P4 ;  /* 0xff800000a4a47808 */ /* 0x000fe40006000000 */
[----:B------:R-:W-:Y:S02]  /*5c70*/  ISETP.GT.AND P4, PT, R3, 0x29, P1 ;  /* 0x000000290300780c */ /* 0x000fe40000f84270 */
[C---:B------:R-:W-:Y:S02]  /*5c80*/  ISETP.LT.OR P6, PT, R2.reuse, 0x9, P6 ;  /* 0x000000090200780c */ /* 0x040fe400037c1670 */
[----:B------:R-:W-:-:S02]  /*5c90*/  ISETP.LT.OR P2, PT, R2, 0xa, P2 ;  /* 0x0000000a0200780c */ /* 0x000fc40001741670 */
[C---:B------:R-:W-:Y:S02]  /*5ca0*/  ISETP.LT.OR P3, PT, R2.reuse, 0x11, P3 ;  /* 0x000000110200780c */ /* 0x040fe40001f61670 */
[C---:B------:R-:W-:Y:S02]  /*5cb0*/  ISETP.LT.OR P5, PT, R2.reuse, 0x12, P5 ;  /* 0x000000120200780c */ /* 0x040fe40002fa1670 */
[----:B------:R-:W-:Y:S02]  /*5cc0*/  ISETP.LT.OR P4, PT, R2, 0x2a, P4 ;  /* 0x0000002a0200780c */ /* 0x000fe40002781670 */
[----:B------:R-:W-:Y:S02]  /*5cd0*/  FSEL R156, R156, -INF , !P6 ;  /* 0xff8000009c9c7808 */ /* 0x000fe40007000000 */
[----:B------:R-:W-:Y:S02]  /*5ce0*/  FSEL R157, R157, -INF , !P2 ;  /* 0xff8000009d9d7808 */ /* 0x000fe40005000000 */
[----:B------:R-:W-:-:S02]  /*5cf0*/  FSEL R160, R160, -INF , !P3 ;  /* 0xff800000a0a07808 */ /* 0x000fc40005800000 */
[----:B------:R-:W-:Y:S02]  /*5d00*/  FSEL R161, R161, -INF , !P5 ;  /* 0xff800000a1a17808 */ /* 0x000fe40006800000 */
[C---:B------:R-:W-:Y:S02]  /*5d10*/  ISETP.GT.AND P6, PT, R3.reuse, 0x19, P1 ;  /* 0x000000190300780c */ /* 0x040fe40000fc4270 */
[C---:B------:R-:W-:Y:S02]  /*5d20*/  ISETP.GT.AND P2, PT, R3.reuse, 0x20, P1 ;  /* 0x000000200300780c */ /* 0x040fe40000f44270 */
[C---:B------:R-:W-:Y:S02]  /*5d30*/  ISETP.GT.AND P3, PT, R3.reuse, 0x21, P1 ;  /* 0x000000210300780c */ /* 0x040fe40000f64270 */
[----:B------:R-:W-:Y:S02]  /*5d40*/  ISETP.GT.AND P5, PT, R3, 0x28, P1 ;  /* 0x000000280300780c */ /* 0x000fe40000fa4270 */
[----:B------:R-:W-:-:S02]  /*5d50*/  FSEL R173, R173, -INF , !P4 ;  /* 0xff800000adad7808 */ /* 0x000fc40006000000 */
[----:B------:R-:W-:Y:S02]  /*5d60*/  PLOP3.LUT P4, PT, PT, PT, UP0, 0x40, 0x0 ;  /* 0x000000000000781c */ /* 0x000fe40003f8e808 */
[C---:B------:R-:W-:Y:S02]  /*5d70*/  ISETP.LT.OR P6, PT, R2.reuse, 0x1a, P6 ;  /* 0x0000001a0200780c */ /* 0x040fe400037c1670 */
[C---:B------:R-:W-:Y:S02]  /*5d80*/  ISETP.LT.OR P2, PT, R2.reuse, 0x21, P2 ;  /* 0x000000210200780c */ /* 0x040fe40001741670 */
[C---:B------:R-:W-:Y:S02]  /*5d90*/  ISETP.LT.OR P3, PT, R2.reuse, 0x22, P3 ;  /* 0x000000220200780c */ /* 0x040fe40001f61670 */
[----:B------:R-:W-:Y:S02]  /*5da0*/  ISETP.LT.OR P5, PT, R2, 0x29, P5 ;  /* 0x000000290200780c */ /* 0x000fe40002fa1670 */
[----:B------:R-:W-:-:S02]  /*5db0*/  FSEL R165, R165, -INF , !P6 ;  /* 0xff800000a5a57808 */ /* 0x000fc40007000000 */
[----:B------:R-:W-:Y:S02]  /*5dc0*/  FSEL R168, R168, -INF , !P2 ;  /* 0xff800000a8a87808 */ /* 0x000fe40005000000 */
[----:B------:R-:W-:Y:S02]  /*5dd0*/  FSEL R169, R169, -INF , !P3 ;  /* 0xff800000a9a97808 */ /* 0x000fe40005800000 */
[----:B------:R-:W-:Y:S02]  /*5de0*/  FSEL R172, R172, -INF , !P5 ;  /* 0xff800000acac7808 */ /* 0x000fe40006800000 */
[C---:B------:R-:W-:Y:S02]  /*5df0*/  ISETP.GT.AND P6, PT, R3.reuse, 0x30, P1 ;  /* 0x000000300300780c */ /* 0x040fe40000fc4270 */
[C---:B------:R-:W-:Y:S02]  /*5e00*/  ISETP.GT.AND P2, PT, R3.reuse, 0x31, P1 ;  /* 0x000000310300780c */ /* 0x040fe40000f44270 */
[----:B------:R-:W-:-:S02]  /*5e10*/  ISETP.GT.AND P3, PT, R3, 0x38, P1 ;  /* 0x000000380300780c */ /* 0x000fc40000f64270 */
[----:B------:R-:W-:Y:S02]  /*5e20*/  ISETP.GT.AND P5, PT, R3, 0x39, P1 ;  /* 0x000000390300780c */ /* 0x000fe40000fa4270 */
[C---:B------:R-:W-:Y:S02]  /*5e30*/  ISETP.LT.OR P6, PT, R2.reuse, 0x31, P6 ;  /* 0x000000310200780c */ /* 0x040fe400037c1670 */
[C---:B------:R-:W-:Y:S02]  /*5e40*/  ISETP.LT.OR P2, PT, R2.reuse, 0x32, P2 ;  /* 0x000000320200780c */ /* 0x040fe40001741670 */
[C---:B------:R-:W-:Y:S02]  /*5e50*/  ISETP.LT.OR P3, PT, R2.reuse, 0x39, P3 ;  /* 0x000000390200780c */ /* 0x040fe40001f61670 */
[----:B------:R-:W-:Y:S02]  /*5e60*/  ISETP.LT.OR P5, PT, R2, 0x3a, P5 ;  /* 0x0000003a0200780c */ /* 0x000fe40002fa1670 */
[----:B------:R-:W-:-:S02]  /*5e70*/  FSEL R176, R176, -INF , !P6 ;  /* 0xff800000b0b07808 */ /* 0x000fc40007000000 */
[----:B------:R-:W-:Y:S02]  /*5e80*/  FSEL R177, R177, -INF , !P2 ;  /* 0xff800000b1b17808 */ /* 0x000fe40005000000 */
[----:B------:R-:W-:Y:S02]  /*5e90*/  FSEL R180, R180, -INF , !P3 ;  /* 0xff800000b4b47808 */ /* 0x000fe40005800000 */
[----:B------:R-:W-:Y:S01]  /*5ea0*/  FSEL R181, R181, -INF , !P5 ;  /* 0xff800000b5b57808 */ /* 0x000fe20006800000 */
        /* <DEDUP_REMOVED lines=15> */
.L_x_1034:
[----:B------:R-:W-:Y:S02]  /*5fa0*/  ULDC UR5, c[0x0][0x9e4] ;  /* 0x0002790000057ab9 */ /* 0x000fe40000000800 */
[----:B------:R-:W-:-:S05]  /*5fb0*/  IMAD.U32 R184, RZ, RZ, UR5 ;  /* 0x00000005ffb87e24 */ /* 0x000fca000f8e00ff */
[----:B------:R-:W-:-:S13]  /*5fc0*/  ISETP.NE.AND P2, PT, R184, 0x1, PT ;  /* 0x00000001b800780c */ /* 0x000fda0003f45270 */
[----:B------:R-:W0:Y:S02]  /*5fd0*/  @P2 LDC.64 R2, c[0x0][0x9e8] ;  /* 0x00027a00ff022b82 */ /* 0x000e240000000a00 */
[----:B0-----:R-:W-:-:S05]  /*5fe0*/  @P2 IMAD.HI.U32 R2, R187, R2, RZ ;  /* 0x00000002bb022227 */ /* 0x001fca00078e00ff */
[----:B------:R-:W-:-:S07]  /*5ff0*/  @P2 SHF.R.U32.HI R187, RZ, R3, R2 ;  /* 0x00000003ffbb2219 */ /* 0x000fce0000011602 */
.L_x_1035:
[----:B------:R-:W-:Y:S05]  /*6000*/  BSYNC B0 ;  /* 0x0000000000007941 */ /* 0x000fea0003800000 */
.L_x_1033:
[----:B------:R-:W-:-:S04]  /*6010*/  IMAD R187, R187, R184, -R4 ;  /* 0x000000b8bbbb7224 */ /* 0x000fc800078e0a04 */
[----:B------:R-:W-:-:S05]  /*6020*/  IMAD R187, R8, -0x2, R187 ;  /* 0xfffffffe08bb7824 */ /* 0x000fca00078e02bb */
[----:B------:R-:W-:Y:S02]  /*6030*/  VIADDMNMX R0, R187, R184, R0, PT ;  /* 0x000000b8bb007246 */ /* 0x000fe40003800100 */
[----:B------:R-:W-:-:S07]  /*6040*/  VIMNMX R152, R152, R187, !PT ;  /* 0x000000bb98987248 */ /* 0x000fce0007fe0100 */
.L_x_1032:
[----:B------:R-:W-:Y:S01]  /*6050*/  FMNMX.FTZ R2, R185, R202, !PT ;  /* 0x000000cab9027209 */ /* 0x000fe20007810000 */
[----:B------:R-:W-:Y:S01]  /*6060*/  ULDC UR5, c[0x0][0x988] ;  /* 0x0002620000057ab9 */ /* 0x000fe20000000800 */
[C---:B------:R-:W-:Y:S01]  /*6070*/  ISETP.GT.AND P3, PT, R152.reuse, RZ, P1 ;  /* 0x000000ff9800720c */ /* 0x040fe20000f64270 */
[----:B------:R-:W-:Y:S01]  /*6080*/  UMOV UR10, UR5 ;  /* 0x00000005000a7c82 */ /* 0x000fe20008000000 */
[----:B------:R-:W-:Y:S02]  /*6090*/  FMNMX.FTZ R3, R153, R2, !PT ;  /* 0x0000000299037209 */ /* 0x000fe40007810000 */
[----:B------:R-:W-:Y:S02]  /*60a0*/  ISETP.GT.AND P4, PT, R152, 0x1, P1 ;  /* 0x000000019800780c */ /* 0x000fe40000f84270 */
[----:B------:R-:W-:Y:S02]  /*60b0*/  FMNMX.FTZ R2, R156, R3, !PT ;  /* 0x000000039c027209 */ /* 0x000fe40007810000 */
[----:B------:R-:W-:-:S02]  /*60c0*/  ISETP.LT.OR P3, PT, R0, 0x1, P3 ;  /* 0x000000010000780c */ /* 0x000fc40001f61670 */
[----:B------:R-:W-:Y:S02]  /*60d0*/  FMNMX.FTZ R3, R157, R2, !PT ;  /* 0x000000029d037209 */ /* 0x000fe40007810000 */
[----:B------:R-:W-:Y:S02]  /*60e0*/  ISETP.GT.AND P6, PT, R152, 0x8, P1 ;  /* 0x000000089800780c */ /* 0x000fe40000fc4270 */
[----:B------:R-:W-:Y:S02]  /*60f0*/  FMNMX.FTZ R2, R160, R3, !PT ;  /* 0x00000003a0027209 */ /* 0x000fe40007810000 */
[----:B------:R-:W-:Y:S02]  /*6100*/  ISETP.LT.OR P4, PT, R0, 0x2, P4 ;  /* 0x000000020000780c */ /* 0x000fe40002781670 */
[----:B------:R-:W-:Y:S02]  /*6110*/  FMNMX.FTZ R3, R161, R2, !PT ;  /* 0x00000002a1037209 */ /* 0x000fe40007810000 */
[----:B------:R-:W-:-:S02]  /*6120*/  FSEL R154, R154, -INF , !P3 ;  /* 0xff8000009a9a7808 */ /* 0x000fc40005800000 */
        /* <DEDUP_REMOVED lines=15> */
[----:B------:R-:W-:Y:S02]  /*6220*/  FSEL R159, R159, -INF , !P2 ;  /* 0xff8000009f9f7808 */ /* 0x000fe40005000000 */
[----:B------:R-:W-:Y:S02]  /*6230*/  FMNMX.FTZ R2, R180, R3, !PT ;  /* 0x00000003b4027209 */ /* 0x000fe40007810000 */
[----:B------:R-:W-:-:S02]  /*6240*/  ISETP.LT.OR P5, PT, R0, 0x11, P5 ;  /* 0x000000110000780c */ /* 0x000fc40002fa1670 */
[----:B------:R-:W-:Y:S02]  /*6250*/  FMNMX.FTZ R2, R181, R2, !PT ;  /* 0x00000002b5027209 */ /* 0x000fe40007810000 */
[----:B------:R-:W-:Y:S02]  /*6260*/  ISETP.GT.AND P6, PT, R152, 0x18, P1 ;  /* 0x000000189800780c */ /* 0x000fe40000fc4270 */
[----:B------:R-:W-:Y:S01]  /*6270*/  ISETP.LT.OR P4, PT, R0, 0x12, P4 ;  /* 0x000000120000780c */ /* 0x000fe20002781670 */
[----:B------:R-:W0:Y:S01]  /*6280*/  SHFL.BFLY PT, R3, R2, 0x2, 0x1f ;  /* 0x0c401f0002037f89 */ /* 0x000e2200000e0000 */
[----:B------:R-:W-:Y:S02]  /*6290*/  FSEL R162, R162, -INF , !P5 ;  /* 0xff800000a2a27808 */ /* 0x000fe40006800000 */
[----:B------:R-:W-:Y:S02]  /*62a0*/  ISETP.GT.AND P2, PT, R152, 0x19, P1 ;  /* 0x000000199800780c */ /* 0x000fe40000f44270 */
[----:B------:R-:W-:-:S02]  /*62b0*/  ISETP.LT.OR P6, PT, R0, 0x19, P6 ;  /* 0x000000190000780c */ /* 0x000fc400037c1670 */
[----:B------:R-:W-:Y:S02]  /*62c0*/  FSEL R163, R163, -INF , !P4 ;  /* 0xff800000a3a37808 */ /* 0x000fe40006000000 */
[----:B------:R-:W-:Y:S02]  /*62d0*/  ISETP.GT.AND P3, PT, R152, 0x20, P1 ;  /* 0x000000209800780c */ /* 0x000fe40000f64270 */
[----:B------:R-:W-:Y:S02]  /*62e0*/  FSEL R166, R166, -INF , !P6 ;  /* 0xff800000a6a67808 */ /* 0x000fe40007000000 */
[C---:B------:R-:W-:Y:S02]  /*62f0*/  ISETP.LT.OR P2, PT, R0.reuse, 0x1a, P2 ;  /* 0x0000001a0000780c */ /* 0x040fe40001741670 */
[----:B------:R-:W-:Y:S02]  /*6300*/  ISETP.LT.OR P3, PT, R0, 0x21, P3 ;  /* 0x000000210000780c */ /* 0x000fe40001f61670 */
[----:B------:R-:W-:-:S02]  /*6310*/  ISETP.GT.AND P5, PT, R152, 0x21, P1 ;  /* 0x000000219800780c */ /* 0x000fc40000fa4270 */
[----:B------:R-:W-:Y:S02]  /*6320*/  FSEL R167, R167, -INF , !P2 ;  /* 0xff800000a7a77808 */ /* 0x000fe40005000000 */
[----:B------:R-:W-:Y:S02]  /*6330*/  FSEL R170, R170, -INF , !P3 ;  /* 0xff800000aaaa7808 */ /* 0x000fe40005800000 */
[----:B------:R-:W-:Y:S02]  /*6340*/  ISETP.GT.AND P4, PT, R152, 0x28, P1 ;  /* 0x000000289800780c */ /* 0x000fe40000f84270 */
[----:B0-----:R-:W-:Y:S02]  /*6350*/  FMNMX.FTZ R3, R2, R3, !PT ;  /* 0x0000000302037209 */ /* 0x001fe40007810000 */
[----:B------:R-:W-:Y:S02]  /*6360*/  FMNMX.FTZ R2, R154, R203, !PT ;  /* 0x000000cb9a027209 */ /* 0x000fe40007810000 */
[----:B------:R-:W-:Y:S01]  /*6370*/  ISETP.LT.OR P5, PT, R0, 0x22, P5 ;  /* 0x000000220000780c */ /* 0x000fe20002fa1670 */
[----:B------:R-:W0:Y:S01]  /*6380*/  SHFL.BFLY PT, R4, R3, 0x1, 0x1f ;  /* 0x0c201f0003047f89 */ /* 0x000e2200000e0000 */
[----:B------:R-:W-:-:S02]  /*6390*/  ISETP.GT.AND P6, PT, R152, 0x29, P1 ;  /* 0x000000299800780c */ /* 0x000fc40000fc4270 */
[----:B------:R-:W-:Y:S02]  /*63a0*/  ISETP.LT.OR P4, PT, R0, 0x29, P4 ;  /* 0x000000290000780c */ /* 0x000fe40002781670 */
[----:B------:R-:W-:Y:S02]  /*63b0*/  ISETP.GT.AND P2, PT, R152, 0x30, P1 ;  /* 0x000000309800780c */ /* 0x000fe40000f44270 */
[----:B------:R-:W-:Y:S02]  /*63c0*/  FSEL R174, R174, -INF , !P4 ;  /* 0xff800000aeae7808 */ /* 0x000fe40006000000 */
[----:B------:R-:W-:Y:S02]  /*63d0*/  ISETP.LT.OR P6, PT, R0, 0x2a, P6 ;  /* 0x0000002a0000780c */ /* 0x000fe400037c1670 */
[----:B------:R-:W-:Y:S02]  /*63e0*/  ISETP.GT.AND P4, PT, R152, 0x38, P1 ;  /* 0x000000389800780c */ /* 0x000fe40000f84270 */
[----:B------:R-:W-:-:S02]  /*63f0*/  ISETP.LT.OR P2, PT, R0, 0x31, P2 ;  /* 0x000000310000780c */ /* 0x000fc40001741670 */
[----:B------:R-:W-:Y:S02]  /*6400*/  FSEL R175, R175, -INF , !P6 ;  /* 0xff800000afaf7808 */ /* 0x000fe40007000000 */
[----:B------:R-:W-:Y:S02]  /*6410*/  FSEL R178, R178, -INF , !P2 ;  /* 0xff800000b2b27808 */ /* 0x000fe40005000000 */
[----:B------:R-:W-:-:S04]  /*6420*/  ISETP.LT.OR P4, PT, R0, 0x39, P4 ;  /* 0x000000390000780c */ /* 0x000fc80002781670 */
[----:B------:R-:W-:Y:S02]  /*6430*/  FSEL R182, R182, -INF , !P4 ;  /* 0xff800000b6b67808 */ /* 0x000fe40006000000 */
[----:B0-----:R-:W-:Y:S02]  /*6440*/  FMNMX.FTZ R4, R3, R4, !PT ;  /* 0x0000000403047209 */ /* 0x001fe40007810000 */
[----:B------:R-:W-:Y:S02]  /*6450*/  FMNMX.FTZ R3, R155, R2, !PT ;  /* 0x000000029b037209 */ /* 0x000fe40007810000 */
[C---:B------:R-:W-:Y:S01]  /*6460*/  FSETP.NEU.FTZ.AND P3, PT, R4.reuse, -INF , PT ;  /* 0xff8000000400780b */ /* 0x040fe20003f7d000 */
[----:B------:R-:W-:Y:S01]  /*6470*/  FMUL.FTZ R184, R4, UR10 ;  /* 0x0000000a04b87c20 */ /* 0x000fe20008410000 */
[----:B------:R-:W-:-:S04]  /*6480*/  FMNMX.FTZ R2, R158, R3, !PT ;  /* 0x000000039e027209 */ /* 0x000fc80007810000 */
[----:B------:R-:W-:-:S04]  /*6490*/  FMNMX.FTZ R3, R159, R2, !PT ;  /* 0x000000029f037209 */ /* 0x000fc80007810000 */
[----:B------:R-:W-:-:S04]  /*64a0*/  FMNMX.FTZ R2, R162, R3, !PT ;  /* 0x00000003a2027209 */ /* 0x000fc80007810000 */
[----:B------:R-:W-:Y:S02]  /*64b0*/  FMNMX.FTZ R3, R163, R2, !PT ;  /* 0x00000002a3037209 */ /* 0x000fe40007810000 */
[----:B------:R-:W-:Y:S02]  /*64c0*/  FSEL R2, R184, RZ, P3 ;  /* 0x000000ffb8027208 */ /* 0x000fe40001800000 */
[----:B------:R-:W-:Y:S02]  /*64d0*/  FMNMX.FTZ R186, R166, R3, !PT ;  /* 0x00000003a6ba7209 */ /* 0x000fe40007810000 */
[----:B------:R-:W-:Y:S01]  /*64e0*/  FSEL R184, R171, -INF , !P5 ;  /* 0xff800000abb87808 */ /* 0x000fe20006800000 */
[--C-:B------:R-:W-:Y:S01]  /*64f0*/  FFMA.FTZ R196, R153, UR10, -R2.reuse ;  /* 0x0000000a99c47c23 */ /* 0x100fe20008010802 */
[----:B------:R-:W-:Y:S01]  /*6500*/  FMNMX.FTZ R3, R167, R186, !PT ;  /* 0x000000baa7037209 */ /* 0x000fe20007810000 */
[--C-:B------:R-:W-:Y:S01]  /*6510*/  FFMA.FTZ R153, R157, UR10, -R2.reuse ;  /* 0x0000000a9d997c23 */ /* 0x100fe20008010802 */
[----:B------:R-:W-:Y:S01]  /*6520*/  ISETP.GT.AND P5, PT, R152, 0x31, P1 ;  /* 0x000000319800780c */ /* 0x000fe20000fa4270 */
[--C-:B------:R-:W-:Y:S01]  /*6530*/  FFMA.FTZ R157, R161, UR10, -R2.reuse ;  /* 0x0000000aa19d7c23 */ /* 0x100fe20008010802 */
[----:B------:R-:W-:Y:S01]  /*6540*/  FMNMX.FTZ R3, R170, R3, !PT ;  /* 0x00000003aa037209 */ /* 0x000fe20007810000 */
[--C-:B------:R-:W-:Y:S01]  /*6550*/  FFMA.FTZ R161, R165, UR10, -R2.reuse ;  /* 0x0000000aa5a17c23 */ /* 0x100fe20008010802 */
[----:B------:R-:W-:Y:S01]  /*6560*/  ISETP.GT.AND P1, PT, R152, 0x39, P1 ;  /* 0x000000399800780c */ /* 0x000fe20000f24270 */
[--C-:B------:R-:W-:Y:S01]  /*6570*/  FFMA.FTZ R165, R169, UR10, -R2.reuse ;  /* 0x0000000aa9a57c23 */ /* 0x100fe20008010802 */
[----:B------:R-:W-:Y:S01]  /*6580*/  FMNMX.FTZ R3, R184, R3, !PT ;  /* 0x00000003b8037209 */ /* 0x000fe20007810000 */
[--C-:B------:R-:W-:Y:S01]  /*6590*/  FFMA.FTZ R169, R173, UR10, -R2.reuse ;  /* 0x0000000aada97c23 */ /* 0x100fe20008010802 */
[----:B------:R-:W-:Y:S01]  /*65a0*/  ISETP.LT.OR P5, PT, R0, 0x32, P5 ;  /* 0x000000320000780c */ /* 0x000fe20002fa1670 */
[--C-:B------:R-:W-:Y:S01]  /*65b0*/  FFMA.FTZ R173, R177, UR10, -R2.reuse ;  /* 0x0000000ab1ad7c23 */ /* 0x100fe20008010802 */
[----:B------:R-:W-:Y:S01]  /*65c0*/  FMNMX.FTZ R152, R174, R3, !PT ;  /* 0x00000003ae987209 */ /* 0x000fe20007810000 */
[--C-:B------:R-:W-:Y:S01]  /*65d0*/  FFMA.FTZ R171, R185, UR10, -R2.reuse ;  /* 0x0000000ab9ab7c23 */ /* 0x100fe20008010802 */
[----:B------:R-:W-:Y:S01]  /*65e0*/  FSEL R179, R179, -INF , !P5 ;  /* 0xff800000b3b37808 */ /* 0x000fe20006800000 */
        /* <DEDUP_REMOVED lines=11> */
[----:B------:R-:W-:Y:S01]  /*66a0*/  FSEL R177, R4, RZ, P3 ;  /* 0x000000ff04b17208 */ /* 0x000fe20001800000 */
[--C-:B------:R-:W-:Y:S01]  /*66b0*/  FFMA.FTZ R186, R180, UR10, -R2.reuse ;  /* 0x0000000ab4ba7c23 */ /* 0x100fe20008010802 */
[----:B------:R-:W-:Y:S01]  /*66c0*/  FMNMX.FTZ R0, R182, R3, !PT ;  /* 0x00000003b6007209 */ /* 0x000fe20007810000 */
[----:B------:R-:W-:Y:S01]  /*66d0*/  FFMA.FTZ R2, R181, UR10, -R2 ;  /* 0x0000000ab5027c23 */ /* 0x000fe20008010802 */
[----:B------:R-:W-:Y:S02]  /*66e0*/  MUFU.EX2 R171, R171 ;  /* 0x000000ab00ab7308 */ /* 0x000fe40000000800 */
[----:B------:R-:W-:-:S05]  /*66f0*/  FMNMX.FTZ R0, R183, R0, !PT ;  /* 0x00000000b7007209 */ /* 0x000fca0007810000 */
[----:B------:R-:W0:Y:S01]  /*6700*/  SHFL.BFLY PT, R3, R0, 0x2, 0x1f ;  /* 0x0c401f0000037f89 */ /* 0x000e2200000e0000 */
[----:B------:R-:W-:Y:S08]  /*6710*/  MUFU.EX2 R196, R196 ;  /* 0x000000c400c47308 */ /* 0x000ff00000000800 */
[----:B------:R-:W-:Y:S08]  /*6720*/  MUFU.EX2 R198, R198 ;  /* 0x000000c600c67308 */ /* 0x000ff00000000800 */
[----:B------:R-:W-:Y:S01]  /*6730*/  MUFU.EX2 R153, R153 ;  /* 0x0000009900997308 */ /* 0x000fe20000000800 */
[----:B0-----:R-:W-:-:S07]  /*6740*/  FMNMX.FTZ R3, R0, R3, !PT ;  /* 0x0000000300037209 */ /* 0x001fce0007810000 */
[----:B------:R-:W-:Y:S01]  /*6750*/  MUFU.EX2 R192, R192 ;  /* 0x000000c000c07308 */ /* 0x000fe20000000800 */
[----:B------:R-:W0:Y:S07]  /*6760*/  SHFL.BFLY PT, R0, R3, 0x1, 0x1f ;  /* 0x0c201f0003007f89 */ /* 0x000e2e00000e0000 */
[----:B------:R-:W-:Y:S08]  /*6770*/  MUFU.EX2 R157, R157 ;  /* 0x0000009d009d7308 */ /* 0x000ff00000000800 */
[----:B------:R-:W-:Y:S08]  /*6780*/  MUFU.EX2 R194, R194 ;  /* 0x000000c200c27308 */ /* 0x000ff00000000800 */
[----:B------:R-:W-:Y:S01]  /*6790*/  MUFU.EX2 R161, R161 ;  /* 0x000000a100a17308 */ /* 0x000fe20000000800 */
[----:B0-----:R-:W-:Y:S01]  /*67a0*/  FMNMX.FTZ R3, R3, R0, !PT ;  /* 0x0000000003037209 */ /* 0x001fe20007810000 */
[----:B------:R-:W-:-:S03]  /*67b0*/  FADD.FTZ R0, -R177, R202 ;  /* 0x000000cab1007221 */ /* 0x000fc60000010100 */
[----:B------:R-:W-:-:S03]  /*67c0*/  FSETP.NEU.FTZ.AND P1, PT, R3, -INF , PT ;  /* 0xff8000000300780b */ /* 0x000fc60003f3d000 */
[----:B------:R0:W-:Y:S01]  /*67d0*/  MUFU.EX2 R177, R2 ;  /* 0x0000000200b17308 */ /* 0x0001e20000000800 */
[----:B------:R-:W-:Y:S01]  /*67e0*/  FMUL.FTZ R181, R3, UR10 ;  /* 0x0000000a03b57c20 */ /* 0x000fe20008410000 */
[----:B------:R-:W-:-:S04]  /*67f0*/  FMUL.FTZ R0, R0, UR10 ;  /* 0x0000000a00007c20 */ /* 0x000fc80008410000 */
[----:B------:R-:W-:Y:S02]  /*6800*/  FSEL R181, R181, RZ, P1 ;  /* 0x000000ffb5b57208 */ /* 0x000fe40000800000 */
[----:B------:R-:W1:Y:S01]  /*6810*/  MUFU.EX2 R0, R0 ;  /* 0x0000000000007308 */ /* 0x000e620000000800 */
[----:B0-----:R-:W-:Y:S02]  /*6820*/  FSEL R2, R3, RZ, P1 ;  /* 0x000000ff03027208 */ /* 0x001fe40000800000 */
[--C-:B------:R-:W-:Y:S01]  /*6830*/  FFMA.FTZ R197, R154, UR10, -R181.reuse ;  /* 0x0000000a9ac57c23 */ /* 0x100fe200080108b5 */
[--C-:B------:R-:W-:Y:S01]  /*6840*/  FFMA.FTZ R154, R155, UR10, -R181.reuse ;  /* 0x0000000a9b9a7c23 */ /* 0x100fe200080108b5 */
[----:B------:R-:W-:Y:S01]  /*6850*/  FFMA.FTZ R199, R158, UR10, -R181 ;  /* 0x0000000a9ec77c23 */ /* 0x000fe200080108b5 */
[----:B------:R-:W-:Y:S01]  /*6860*/  FADD.FTZ R2, -R2, R203 ;  /* 0x000000cb02027221 */ /* 0x000fe20000010100 */
[--C-:B------:R-:W-:Y:S01]  /*6870*/  FFMA.FTZ R156, R159, UR10, -R181.reuse ;  /* 0x0000000a9f9c7c23 */ /* 0x100fe200080108b5 */
[--C-:B------:R-:W-:Y:S01]  /*6880*/  FFMA.FTZ R193, R162, UR10, -R181.reuse ;  /* 0x0000000aa2c17c23 */ /* 0x100fe200080108b5 */
[----:B------:R-:W-:Y:S01]  /*6890*/  MUFU.EX2 R197, R197 ;  /* 0x000000c500c57308 */ /* 0x000fe20000000800 */
[----:B------:R-:W-:Y:S01]  /*68a0*/  FMUL.FTZ R2, R2, UR10 ;  /* 0x0000000a02027c20 */ /* 0x000fe20008410000 */
        /* <DEDUP_REMOVED lines=10> */
[----:B------:R-:W-:Y:S01]  /*6950*/  FFMA.FTZ R179, R179, UR10, -R181 ;  /* 0x0000000ab3b37c23 */ /* 0x000fe200080108b5 */
[----:B------:R-:W-:Y:S01]  /*6960*/  FADD.FTZ R155, R196, R155 ;  /* 0x0000009bc49b7221 */ /* 0x000fe20000010000 */
[--C-:B------:R-:W-:Y:S01]  /*6970*/  FFMA.FTZ R182, R182, UR10, -R181.reuse ;  /* 0x0000000ab6b67c23 */ /* 0x100fe200080108b5 */
[----:B------:R-:W-:Y:S01]  /*6980*/  FFMA.FTZ R181, R183, UR10, -R181 ;  /* 0x0000000ab7b57c23 */ /* 0x000fe200080108b5 */
[----:B------:R-:W1:Y:S01]  /*6990*/  MUFU.EX2 R154, R154 ;  /* 0x0000009a009a7308 */ /* 0x000e620000000800 */
[----:B------:R-:W-:-:S04]  /*69a0*/  FADD.FTZ R166, R198, R155 ;  /* 0x0000009bc6a67221 */ /* 0x000fc80000010000 */
[----:B------:R-:W-:-:S03]  /*69b0*/  FADD.FTZ R155, R153, R166 ;  /* 0x000000a6999b7221 */ /* 0x000fc60000010000 */
[----:B------:R-:W2:Y:S01]  /*69c0*/  MUFU.EX2 R199, R199 ;  /* 0x000000c700c77308 */ /* 0x000ea20000000800 */
[----:B0-----:R-:W-:Y:S01]  /*69d0*/  FFMA.FTZ R9, R2, R9, R197 ;  /* 0x0000000902097223 */ /* 0x001fe200000100c5 */
[----:B------:R-:W-:-:S04]  /*69e0*/  FADD.FTZ R166, R192, R155 ;  /* 0x0000009bc0a67221 */ /* 0x000fc80000010000 */
[----:B------:R-:W-:Y:S02]  /*69f0*/  FADD.FTZ R155, R157, R166 ;  /* 0x000000a69d9b7221 */ /* 0x000fe40000010000 */
[----:B------:R-:W0:Y:S01]  /*6a00*/  MUFU.EX2 R156, R156 ;  /* 0x0000009c009c7308 */ /* 0x000e220000000800 */
[----:B-1----:R-:W-:Y:S01]  /*6a10*/  FADD.FTZ R18, R154, R9 ;  /* 0x000000099a127221 */ /* 0x002fe20000010000 */
[----:B------:R-:W-:-:S04]  /*6a20*/  FADD.FTZ R166, R194, R155 ;  /* 0x0000009bc2a67221 */ /* 0x000fc80000010000 */
[----:B------:R-:W-:Y:S02]  /*6a30*/  FADD.FTZ R155, R161, R166 ;  /* 0x000000a6a19b7221 */ /* 0x000fe40000010000 */
        /* <DEDUP_REMOVED lines=37> */
[----:B--2---:R-:W-:Y:S01]  /*6c90*/  FADD.FTZ R166, R186, R9 ;  /* 0x00000009baa67221 */ /* 0x004fe20000010000 */
[----:B0-----:R-:W-:-:S03]  /*6ca0*/  FADD.FTZ R9, R187, R18 ;  /* 0x00000012bb097221 */ /* 0x001fc60000010000 */
[----:B------:R-:W-:Y:S01]  /*6cb0*/  FADD.FTZ R18, R177, R166 ;  /* 0x000000a6b1127221 */ /* 0x000fe20000010000 */
[----:B-1----:R-:W-:Y:S01]  /*6cc0*/  FADD.FTZ R9, R168, R9 ;  /* 0x00000009a8097221 */ /* 0x002fe20000010000 */
[----:B------:R-:W-:Y:S06]  /*6cd0*/  @!P0 BRA `(.L_x_1036) ;  /* 0x0000000000048947 */ /* 0x000fec0003800000 */
[----:B------:R-:W-:Y:S01]  /*6ce0*/  BPT.TRAP 0x1 ;  /* 0x000000040000795c */ /* 0x000fe20000300000 */
.L_x_1036:
[----:B------:R-:W0:Y:S01]  /*6cf0*/  S2UR UR11, SR_CgaCtaId ;  /* 0x00000000000b79c3 */ /* 0x000e220000008800 */
[----:B------:R-:W-:Y:S01]  /*6d00*/  UIADD3 UR6, UR6, 0x30860, URZ ;  /* 0x0003086006067890 */ /* 0x000fe2000fffe03f */
[----:B------:R-:W-:Y:S01]  /*6d10*/  R2UR UR5, R205 ;  /* 0x00000000cd0572ca */ /* 0x000fe200000e0000 */
[----:B------:R-:W-:Y:S01]  /*6d20*/  IMAD.MOV.U32 R203, RZ, RZ, R3 ;  /* 0x000000ffffcb7224 */ /* 0x000fe200078e0003 */
[----:B------:R-:W-:Y:S01]  /*6d30*/  F2FP.BF16.F32.PACK_AB R196, R196, R171 ;  /* 0x000000abc4c4723e */ /* 0x000fe200000010ff */
[----:B------:R-:W-:Y:S01]  /*6d40*/  IMAD.MOV.U32 R202, RZ, RZ, R4 ;  /* 0x000000ffffca7224 */ /* 0x000fe200078e0004 */
[----:B------:R-:W-:Y:S02]  /*6d50*/  F2FP.BF16.F32.PACK_AB R197, R154, R197 ;  /* 0x000000c59ac5723e */ /* 0x000fe400000010ff */
[----:B------:R-:W-:Y:S02]  /*6d60*/  F2FP.BF16.F32.PACK_AB R198, R153, R198 ;  /* 0x000000c699c6723e */ /* 0x000fe400000010ff */
[----:B------:R-:W-:-:S02]  /*6d70*/  F2FP.BF16.F32.PACK_AB R199, R156, R199 ;  /* 0x000000c79cc7723e */ /* 0x000fc400000010ff */
[----:B------:R-:W-:Y:S02]  /*6d80*/  F2FP.BF16.F32.PACK_AB R192, R157, R192 ;  /* 0x000000c09dc0723e */ /* 0x000fe400000010ff */
[----:B------:R-:W-:Y:S02]  /*6d90*/  F2FP.BF16.F32.PACK_AB R193, R158, R193 ;  /* 0x000000c19ec1723e */ /* 0x000fe400000010ff */
[----:B------:R-:W-:Y:S01]  /*6da0*/  ISETP.GT.AND P1, PT, R204, UR5, PT ;  /* 0x00000005cc007c0c */ /* 0x000fe2000bf24270 */
[----:B------:R-:W-:Y:S01]  /*6db0*/  UMOV UR5, UR4 ;  /* 0x0000000400057c82 */ /* 0x000fe20008000000 */
[----:B------:R-:W-:Y:S02]  /*6dc0*/  F2FP.BF16.F32.PACK_AB R194, R161, R194 ;  /* 0x000000c2a1c2723e */ /* 0x000fe400000010ff */
[----:B------:R-:W-:Y:S02]  /*6dd0*/  F2FP.BF16.F32.PACK_AB R195, R160, R195 ;  /* 0x000000c3a0c3723e */ /* 0x000fe400000010ff */
[----:B------:R-:W-:Y:S01]  /*6de0*/  F2FP.BF16.F32.PACK_AB R188, R165, R188 ;  /* 0x000000bca5bc723e */ /* 0x000fe200000010ff */
[----:B0-----:R-:W-:Y:S01]  /*6df0*/  UPRMT UR6, UR11, 0x654, UR6 ;  /* 0x000006540b067896 */ /* 0x001fe20008000006 */
[----:B------:R-:W-:-:S02]  /*6e00*/  F2FP.BF16.F32.PACK_AB R189, R162, R189 ;  /* 0x000000bda2bd723e */ /* 0x000fc400000010ff */
[----:B------:R-:W-:Y:S02]  /*6e10*/  F2FP.BF16.F32.PACK_AB R190, R169, R190 ;  /* 0x000000bea9be723e */ /* 0x000fe400000010ff */
[----:B------:R-:W-:Y:S02]  /*6e20*/  F2FP.BF16.F32.PACK_AB R191, R164, R191 ;  /* 0x000000bfa4bf723e */ /* 0x000fe400000010ff */
[----:B------:R-:W-:Y:S02]  /*6e30*/  F2FP.BF16.F32.PACK_AB R184, R173, R152 ;  /* 0x00000098adb8723e */ /* 0x000fe400000010ff */
[----:B------:R-:W-:Y:S01]  /*6e40*/  SYNCS.ARRIVE.TRANS64.RED.A1T0 RZ, [UR6], RZ ;  /* 0x000000ffffff79a7 */ /* 0x000fe20008100406 */
[----:B------:R-:W-:Y:S02]  /*6e50*/  R2UR UR6, R5 ;  /* 0x00000000050672ca */ /* 0x000fe400000e0000 */
[----:B------:R-:W-:Y:S02]  /*6e60*/  F2FP.BF16.F32.PACK_AB R185, R179, R185 ;  /* 0x000000b9b3b9723e */ /* 0x000fe400000010ff */
[----:B------:R-:W-:-:S02]  /*6e70*/  F2FP.BF16.F32.PACK_AB R186, R177, R186 ;  /* 0x000000bab1ba723e */ /* 0x000fc400000010ff */
[----:B------:R-:W-:Y:S02]  /*6e80*/  IADD3 R204, R204, -0x1, RZ ;  /* 0xffffffffcccc7810 */ /* 0x000fe40007ffe0ff */
[----:B------:R-:W-:-:S05]  /*6e90*/  F2FP.BF16.F32.PACK_AB R187, R168, R187 ;  /* 0x000000bba8bb723e */ /* 0x000fca00000010ff */
[----:B------:R-:W-:Y:S01]  /*6ea0*/  IMAD.U32 R206, RZ, RZ, UR6 ;  /* 0x00000006ffce7e24 */ /* 0x000fe2000f8e00ff */
[----:B------:R-:W-:Y:S06]  /*6eb0*/  @P1 BRA `(.L_x_1037) ;  /* 0xffffffd400b41947 */ /* 0x000fec000383ffff */
.L_x_1018:
[----:B------:R-:W-:Y:S02]  /*6ec0*/  R2UR UR5, R22 ;  /* 0x00000000160572ca */ /* 0x000fe400000e0000 */
[----:B------:R-:W-:Y:S02]  /*6ed0*/  R2UR UR6, R23 ;  /* 0x00000000170672ca */ /* 0x000fe400000e0000 */
[----:B------:R-:W-:-:S05]  /*6ee0*/  IADD3 R20, -R20, 0x1, RZ ;  /* 0x0000000114147810 */ /* 0x000fca0007ffe1ff */
[----:B------:R-:W-:-:S04]  /*6ef0*/  IMAD R20, R17, UR7, R20 ;  /* 0x0000000711147c24 */ /* 0x000fc8000f8e0214 */
[----:B------:R-:W-:Y:S01]  /*6f00*/  UISETP.NE.AND UP0, UPT, UR5, URZ, UPT ;  /* 0x0000003f0500728c */ /* 0x000fe2000bf05270 */
[----:B------:R-:W0:Y:S01]  /*6f10*/  S2UR UR5, SR_CTAID.X ;  /* 0x00000000000579c3 */ /* 0x000e220000002500 */
[----:B------:R-:W-:Y:S01]  /*6f20*/  UISETP.NE.AND UP1, UPT, UR6, URZ, UPT ;  /* 0x0000003f0600728c */ /* 0x000fe2000bf25270 */
[----:B------:R-:W-:-:S03]  /*6f30*/  R2UR UR11, R20 ;  /* 0x00000000140b72ca */ /* 0x000fc600000e0000 */
[----:B------:R-:W-:-:S07]  /*6f40*/  PLOP3.LUT P1, PT, PT, PT, UP0, 0x40, 0x0 ;  /* 0x000000000000781c */ /* 0x000fce0003f2e808 */
[----:B------:R-:W-:Y:S01]  /*6f50*/  @UP1 ULDC UR6, c[0x0][0x44c] ;  /* 0x0001130000061ab9 */ /* 0x000fe20000000800 */
[----:B------:R-:W-:Y:S01]  /*6f60*/  @UP1 ULDC UR14, c[0x0][0x450] ;  /* 0x00011400000e1ab9 */ /* 0x000fe20000000800 */
[----:B0-----:R-:W-:-:S04]  /*6f70*/  ULEA UR5, UR5, 0x7f, 0x7 ;  /* 0x0000007f05057891 */ /* 0x001fc8000f8e383f */
[----:B------:R-:W-:-:S04]  /*6f80*/  UIMAD.WIDE.U32 UR6, UR5, UR6, URZ ;  /* 0x00000006050672a5 */ /* 0x000fc8000f8e003f */
[----:B------:R-:W-:-:S04]  /*6f90*/  @UP1 USHF.R.U32.HI UR5, URZ, UR14, UR7 ;  /* 0x0000000e3f051299 */ /* 0x000fc80008011607 */
[----:B------:R-:W-:-:S03]  /*6fa0*/  UIADD3 UR6, UR11, UR5, URZ ;  /* 0x000000050b067290 */ /* 0x000fc6000fffe03f */
[----:B------:R-:W-:Y:S02]  /*6fb0*/  ULDC UR5, c[0x0][0x9dc] ;  /* 0x0002770000057ab9 */ /* 0x000fe40000000800 */
[----:B------:R-:W-:Y:S01]  /*6fc0*/  UIADD3 UR5, UR6, -UR5, URZ ;  /* 0x8000000506057290 */ /* 0x000fe2000fffe03f */
[----:B------:R-:W-:Y:S11]  /*6fd0*/  @P1 BRA `(.L_x_1038) ;  /* 0x0000000000501947 */ /* 0x000ff60003800000 */
[----:B------:R-:W-:Y:S02]  /*6fe0*/  UMOV UR11, UR6 ;  /* 0x00000006000b7c82 */ /* 0x000fe40008000000 */
[----:B------:R-:W-:-:S06]  /*6ff0*/  UISETP.GT.AND UP0, UPT, UR11, -0x1, UPT ;  /* 0xffffffff0b00788c */ /* 0x000fcc000bf04270 */
[----:B------:R-:W-:-:S13]  /*7000*/  PLOP3.LUT P1, PT, PT, PT, UP0, 0x80, 0x0 ;  /* 0x000000000000781c */ /* 0x000fda0003f2f008 */
[----:B------:R-:W-:Y:S05]  /*7010*/  @P1 BRA `(.L_x_1039) ;  /* 0x0000000000201947 */ /* 0x000fea0003800000 */
[----:B------:R-:W-:Y:S01]  /*7020*/  ULDC UR18, c[0x0][0x9e4] ;  /* 0x0002790000127ab9 */ /* 0x000fe20000000800 */
[----:B------:R-:W-:Y:S02]  /*7030*/  ULOP3.LUT UR11, URZ, UR11, URZ, 0x33, !UPT ;  /* 0x0000000b3f0b7292 */ /* 0x000fe4000f8e333f */
[----:B------:R-:W-:-:S11]  /*7040*/  UISETP.NE.AND UP0, UPT, UR18, 0x1, UPT ;  /* 0x000000011200788c */ /* 0x000fd6000bf05270 */
[----:B------:R-:W-:Y:S02]  /*7050*/  @UP0 ULDC.64 UR6, c[0x0][0x9e8] ;  /* 0x00027a0000060ab9 */ /* 0x000fe40000000a00 */
[----:B------:R-:W-:-:S04]  /*7060*/  UIMAD.WIDE.U32 UR14, UR11, UR6, URZ ;  /* 0x000000060b0e72a5 */ /* 0x000fc8000f8e003f */
[----:B------:R-:W-:-:S04]  /*7070*/  @UP0 USHF.R.U32.HI UR11, URZ, UR7, UR15 ;  /* 0x000000073f0b0299 */ /* 0x000fc8000801160f */
[----:B------:R-:W-:Y:S01]  /*7080*/  ULOP3.LUT UR11, URZ, UR11, URZ, 0x33, !UPT ;  /* 0x0000000b3f0b7292 */ /* 0x000fe2000f8e333f */
[----:B------:R-:W-:Y:S11]  /*7090*/  BRA `(.L_x_1040) ;  /* 0x0000000000147947 */ /* 0x000ff60003800000 */
.L_x_1039:
[----:B------:R-:W-:Y:S02]  /*70a0*/  ULDC UR18, c[0x0][0x9e4] ;  /* 0x0002790000127ab9 */ /* 0x000fe40000000800 */
[----:B------:R-:W-:-:S11]  /*70b0*/  UISETP.NE.AND UP0, UPT, UR18, 0x1, UPT ;  /* 0x000000011200788c */ /* 0x000fd6000bf05270 */
[----:B------:R-:W-:Y:S02]  /*70c0*/  @UP0 ULDC.64 UR6, c[0x0][0x9e8] ;  /* 0x00027a0000060ab9 */ /* 0x000fe40000000a00 */
[----:B------:R-:W-:-:S04]  /*70d0*/  UIMAD.WIDE.U32 UR14, UR11, UR6, URZ ;  /* 0x000000060b0e72a5 */ /* 0x000fc8000f8e003f */
[----:B------:R-:W-:-:S12]  /*70e0*/  @UP0 USHF.R.U32.HI UR11, URZ, UR7, UR15 ;  /* 0x000000073f0b0299 */ /* 0x000fd8000801160f */
.L_x_1040:
[----:B------:R-:W-:-:S04]  /*70f0*/  UIMAD UR11, UR11, UR18, URZ ;  /* 0x000000120b0b72a4 */ /* 0x000fc8000f8e023f */
[----:B------:R-:W-:-:S04]  /*7100*/  UISETP.LT.AND UP0, UPT, UR5, UR11, UPT ;  /* 0x0000000b0500728c */ /* 0x000fc8000bf01270 */
[----:B------:R-:W-:-:S12]  /*7110*/  USEL UR5, UR5, UR11, !UP0 ;  /* 0x0000000b05057287 */ /* 0x000fd8000c000000 */
.L_x_1038:
[----:B------:R-:W-:Y:S01]  /*7120*/  UIADD3 UR5, UR5, 0x3f, URZ ;  /* 0x0000003f05057890 */ /* 0x000fe2000fffe03f */
[----:B------:R-:W-:-:S03]  /*7130*/  R2UR UR7, R201 ;  /* 0x00000000c90772ca */ /* 0x000fc600000e0000 */
[----:B------:R-:W-:-:S04]  /*7140*/  USHF.R.S32.HI UR6, URZ, 0x1f, UR5 ;  /* 0x0000001f3f067899 */ /* 0x000fc80008011405 */
[----:B------:R-:W-:-:S04]  /*7150*/  ULEA.HI UR6, UR6, UR5, URZ, 0x6 ;  /* 0x0000000506067291 */ /* 0x000fc8000f8f303f */
[----:B------:R-:W-:-:S04]  /*7160*/  USHF.R.S32.HI UR6, URZ, 0x6, UR6 ;  /* 0x000000063f067899 */ /* 0x000fc80008011406 */
[----:B------:R-:W-:-:S04]  /*7170*/  UISETP.LT.AND UP0, UPT, UR7, UR6, UPT ;  /* 0x000000060700728c */ /* 0x000fc8000bf01270 */
[----:B------:R-:W-:-:S06]  /*7180*/  USEL UR5, UR7, UR6, !UP0 ;  /* 0x0000000607057287 */ /* 0x000fcc000c000000 */
[----:B------:R-:W-:Y:S01]  /*7190*/  ISETP.GE.AND P1, PT, R204, UR5, PT ;  /* 0x00000005cc007c0c */ /* 0x000fe2000bf26270 */
[----:B------:R-:W-:-:S12]  /*71a0*/  IMAD.U32 R205, RZ, RZ, UR5 ;  /* 0x00000005ffcd7e24 */ /* 0x000fd8000f8e00ff */
[----:B------:R-:W-:Y:S05]  /*71b0*/  @!P1 BRA `(.L_x_1041) ;  /* 0x0000001c00509947 */ /* 0x000fea0003800000 */
[----:B------:R-:W-:Y:S01]  /*71c0*/  R2UR UR7, R5 ;  /* 0x00000000050772ca */ /* 0x000fe200000e0000 */
[----:B------:R-:W-:Y:S01]  /*71d0*/  IMAD.MOV.U32 R202, RZ, RZ, R3 ;  /* 0x000000ffffca7224 */ /* 0x000fe200078e0003 */
[----:B------:R-:W-:Y:S01]  /*71e0*/  MOV R203, R4 ;  /* 0x0000000400cb7202 */ /* 0x000fe20000000f00 */
[----:B------:R-:W-:Y:S01]  /*71f0*/  IMAD.MOV.U32 R20, RZ, RZ, R204 ;  /* 0x000000ffff147224 */ /* 0x000fe200078e00cc */
[----:B------:R-:W-:-:S11]  /*7200*/  UMOV UR6, UR4 ;  /* 0x0000000400067c82 */ /* 0x000fd60008000000 */
.L_x_1052:
[----:B------:R-:W-:-:S04]  /*7210*/  UIADD3 UR4, UR6, 0x1, URZ ;  /* 0x0000000106047890 */ /* 0x000fc8000fffe03f */
[----:B------:R-:W-:-:S04]  /*7220*/  UISETP.NE.AND UP0, UPT, UR4, 0x2, UPT ;  /* 0x000000020400788c */ /* 0x000fc8000bf05270 */
[----:B------:R-:W-:Y:S02]  /*7230*/  USEL UR5, URZ, 0x1, UP0 ;  /* 0x000000013f057887 */ /* 0x000fe40008000000 */
[----:B------:R-:W-:Y:S02]  /*7240*/  USEL UR4, UR4, URZ, UP0 ;  /* 0x0000003f04047287 */ /* 0x000fe40008000000 */
[----:B------:R-:W-:-:S06]  /*7250*/  ULOP3.LUT UR5, UR7, UR5, URZ, 0x3c, !UPT ;  /* 0x0000000507057292 */ /* 0x000fcc000f8e3c3f */
[----:B------:R-:W-:Y:S01]  /*7260*/  IMAD.U32 R5, RZ, RZ, UR5 ;  /* 0x00000005ff057e24 */ /* 0x000fe2000f8e00ff */
[----:B------:R-:W-:Y:S06]  /*7270*/  @!P0 BRA `(.L_x_1042) ;  /* 0x0000000000048947 */ /* 0x000fec0003800000 */
[----:B------:R-:W-:Y:S01]  /*7280*/  BPT.TRAP 0x1 ;  /* 0x000000040000795c */ /* 0x000fe20000300000 */
.L_x_1042:
        /* <DEDUP_REMOVED lines=8> */
.L_x_1043:
[----:B-1----:R-:W-:Y:S05]  /*7310*/  @P1 BRA `(.L_x_1044) ;  /* 0x0000000000081947 */ /* 0x002fea0003800000 */
[----:B------:R-:W1:Y:S02]  /*7320*/  SYNCS.PHASECHK.TRANS64.TRYWAIT P1, [UR5+0x30830], R3 ;  /* 0x03083003ff0075a7 */ /* 0x000e640008020145 */
[----:B-1----:R-:W-:Y:S05]  /*7330*/  @!P1 BRA `(.L_x_1045) ;  /* 0x000000bc00c89947 */ /* 0x002fea0003800000 */
.L_x_1044:
[----:B------:R-:W-:Y:S01]  /*7340*/  R2UR UR5, R21 ;  /* 0x00000000150572ca */ /* 0x000fe200000e0000 */
[----:B------:R-:W-:Y:S01]  /*7350*/  WARPGROUP.ARRIVE ;  /* 0x00000000000079c5 */ /* 0x000fe20000000000 */
[----:B------:R-:W-:Y:S01]  /*7360*/  R2UR UR56, R6 ;  /* 0x00000000063872ca */ /* 0x000fe200000e0000 */
[----:B------:R-:W-:Y:S01]  /*7370*/  UMOV UR59, 0x40000040 ;  /* 0x40000040003b7882 */ /* 0x000fe20000000000 */
[----:B------:R-:W-:Y:S01]  /*7380*/  R2UR UR57, R7 ;  /* 0x00000000073972ca */ /* 0x000fe200000e0000 */
[----:B------:R-:W-:Y:S01]  /*7390*/  UMOV UR11, 0x40000040 ;  /* 0x40000040000b7882 */ /* 0x000fe20000000000 */
[----:B------:R-:W-:Y:S01]  /*73a0*/  UMOV UR15, 0x40000040 ;  /* 0x40000040000f7882 */ /* 0x000fe20000000000 */
[----:B------:R-:W-:Y:S01]  /*73b0*/  UMOV UR19, 0x40000040 ;  /* 0x4000004000137882 */ /* 0x000fe20000000000 */
[----:B------:R-:W-:Y:S01]  /*73c0*/  UMOV UR23, 0x40000040 ;  /* 0x4000004000177882 */ /* 0x000fe20000000000 */
[----:B------:R-:W-:Y:S01]  /*73d0*/  UMOV UR27, 0x40000040 ;  /* 0x40000040001b7882 */ /* 0x000fe20000000000 */
[----:B------:R-:W-:Y:S01]  /*73e0*/  UMOV UR31, 0x40000040 ;  /* 0x40000040001f7882 */ /* 0x000fe20000000000 */
[----:B------:R-:W-:Y:S01]  /*73f0*/  UMOV UR35, 0x40000040 ;  /* 0x4000004000237882 */ /* 0x000fe20000000000 */
[----:B------:R-:W-:Y:S01]  /*7400*/  UMOV UR39, 0x40000040 ;  /* 0x4000004000277882 */ /* 0x000fe20000000000 */
        /* <DEDUP_REMOVED lines=88> */
[----:B------:R-:W-:Y:S01]  /*7990*/  FMUL.FTZ R149, R149, R0 ;  /* 0x0000000095957220 */ /* 0x000fe20000410000 */
        /* <DEDUP_REMOVED lines=73> */
[----:B------:R-:W-:Y:S01]  /*7e30*/  UIADD3 UR58, UR5, 0x606, URZ ;  /* 0x00000606053a7890 */ /* 0x000fe2000fffe03f */
        /* <DEDUP_REMOVED lines=44> */
.L_x_1046:
[----:B------:R-:W-:Y:S01]  /*8100*/  R2UR UR5, R16 ;  /* 0x00000000100572ca */ /* 0x000fe200000e0000 */
[----:B------:R-:W-:-:S05]  /*8110*/  IMAD.U32 R0, RZ, RZ, UR7 ;  /* 0x00000007ff007e24 */ /* 0x000fca000f8e00ff */
[----:B------:R-:W-:-:S07]  /*8120*/  SHF.L.U32 R0, R0, 0x1f, RZ ;  /* 0x0000001f00007819 */ /* 0x000fce00000006ff */
[----:B------:R-:W-:-:S09]  /*8130*/  ULEA UR5, UR6, UR5, 0x3 ;  /* 0x0000000506057291 */ /* 0x000fd2000f8e183f */
[----:B------:R2:W3:Y:S01]  /*8140*/  SYNCS.PHASECHK.TRANS64.TRYWAIT P1, [UR5+0x30850], R0 ;  /* 0x03085000ff0075a7 */ /* 0x0004e20008020145 */
[----:B------:R-:W-:Y:S05]  /*8150*/  @!P0 BRA `(.L_x_1047) ;  /* 0x0000000000048947 */ /* 0x000fea0003800000 */
[----:B------:R-:W-:Y:S01]  /*8160*/  BPT.TRAP 0x1 ;  /* 0x000000040000795c */ /* 0x000fe20000300000 */
.L_x_1047:
[----:B---3--:R-:W-:Y:S05]  /*8170*/  @P1 BRA `(.L_x_1048) ;  /* 0x0000000000081947 */ /* 0x008fea0003800000 */
[----:B------:R-:W3:Y:S02]  /*8180*/  SYNCS.PHASECHK.TRANS64.TRYWAIT P1, [UR5+0x30850], R0 ;  /* 0x03085000ff0075a7 */ /* 0x000ee40008020145 */
[----:B---3--:R-:W-:Y:S05]  /*8190*/  @!P1 BRA `(.L_x_1049) ;  /* 0x000000b000489947 */ /* 0x008fea0003800000 */
.L_x_1048:
[----:B------:R-:W-:Y:S01]  /*81a0*/  R2UR UR7, R16 ;  /* 0x00000000100772ca */ /* 0x000fe200000e0000 */
[----:B------:R-:W-:-:S12]  /*81b0*/  WARPGROUP.ARRIVE ;  /* 0x00000000000079c5 */ /* 0x000fd80000000000 */
[----:B------:R-:W-:-:S04]  /*81c0*/  UIADD3 UR7, UR7, 0x400, URZ ;  /* 0x0000040007077890 */ /* 0x000fc8000fffe03f */
[----:B------:R-:W-:-:S04]  /*81d0*/  USHF.R.U32.HI UR7, URZ, 0x4, UR7 ;  /* 0x000000043f077899 */ /* 0x000fc80008011607 */
[----:B------:R-:W-:-:S04]  /*81e0*/  ULOP3.LUT UR7, UR7, 0x3fff, URZ, 0xc0, !UPT ;  /* 0x00003fff07077892 */ /* 0x000fc8000f8ec03f */
[----:B------:R-:W-:-:S04]  /*81f0*/  ULOP3.LUT UR7, UR7, 0x2000000, URZ, 0xfc, !UPT ;  /* 0x0200000007077892 */ /* 0x000fc8000f8efc3f */
[----:B------:R-:W-:-:S03]  /*8200*/  ULEA UR10, UR6, UR7, 0xb ;  /* 0x00000007060a7291 */ /* 0x000fc6000f8e583f */
[----:B------:R-:W-:-:S04]  /*8210*/  UMOV UR7, 0x40000040 ;  /* 0x4000004000077882 */ /* 0x000fc80000000000 */
        /* <DEDUP_REMOVED lines=23> */
.L_x_1050:
[----:B0-2---:R-:W-:Y:S01]  /*8390*/  FMNMX.FTZ R0, R152, R203, !PT ;  /* 0x000000cb98007209 */ /* 0x005fe20007810000 */
[----:B------:R-:W-:Y:S01]  /*83a0*/  ULDC UR6, c[0x0][0x988] ;  /* 0x0002620000067ab9 */ /* 0x000fe20000000800 */
[----:B------:R-:W-:Y:S01]  /*83b0*/  FMNMX.FTZ R2, R154, R202, !PT ;  /* 0x000000ca9a027209 */ /* 0x000fe20007810000 */
[----:B------:R-:W-:Y:S01]  /*83c0*/  UMOV UR10, UR6 ;  /* 0x00000006000a7c82 */ /* 0x000fe20008000000 */
[----:B-1----:R-:W-:Y:S01]  /*83d0*/  FMNMX.FTZ R3, R153, R0, !PT ;  /* 0x0000000099037209 */ /* 0x002fe20007810000 */
[----:B------:R-:W0:Y:S01]  /*83e0*/  S2UR UR7, SR_CgaCtaId ;  /* 0x00000000000779c3 */ /* 0x000e220000008800 */
        /* <DEDUP_REMOVED lines=29> */
[----:B------:R-:W-:Y:S01]  /*85c0*/  R2UR UR6, R16 ;  /* 0x00000000100672ca */ /* 0x000fe200000e0000 */
[----:B------:R-:W1:Y:S04]  /*85d0*/  SHFL.BFLY PT, R3, R0, 0x2, 0x1f ;  /* 0x0c401f0000037f89 */ /* 0x000e6800000e0000 */
[----:B------:R-:W2:Y:S08]  /*85e0*/  SHFL.BFLY PT, R185, R2, 0x2, 0x1f ;  /* 0x0c401f0002b97f89 */ /* 0x000eb000000e0000 */
[----:B------:R-:W-:-:S04]  /*85f0*/  ULEA UR6, UR4, UR6, 0x3 ;  /* 0x0000000604067291 */ /* 0x000fc8000f8e183f */
[----:B------:R-:W-:-:S04]  /*8600*/  UIADD3 UR6, UR6, 0x30840, URZ ;  /* 0x0003084006067890 */ /* 0x000fc8000fffe03f */
[----:B0-----:R-:W-:Y:S01]  /*8610*/  UPRMT UR6, UR7, 0x654, UR6 ;  /* 0x0000065407067896 */ /* 0x001fe20008000006 */
[----:B-1----:R-:W-:Y:S02]  /*8620*/  FMNMX.FTZ R184, R0, R3, !PT ;  /* 0x0000000300b87209 */ /* 0x002fe40007810000 */
[----:B--2---:R-:W-:-:S03]  /*8630*/  FMNMX.FTZ R185, R2, R185, !PT ;  /* 0x000000b902b97209 */ /* 0x004fc60007810000 */
[----:B------:R-:W0:Y:S03]  /*8640*/  SHFL.BFLY PT, R3, R184, 0x1, 0x1f ;  /* 0x0c201f00b8037f89 */ /* 0x000e2600000e0000 */
[----:B------:R-:W-:Y:S01]  /*8650*/  SYNCS.ARRIVE.TRANS64.RED.A1T0 RZ, [UR6], RZ ;  /* 0x000000ffffff79a7 */ /* 0x000fe20008100406 */
[----:B------:R-:W1:Y:S01]  /*8660*/  SHFL.BFLY PT, R186, R185, 0x1, 0x1f ;  /* 0x0c201f00b9ba7f89 */ /* 0x000e6200000e0000 */
[----:B0-----:R-:W-:Y:S02]  /*8670*/  FMNMX.FTZ R4, R184, R3, !PT ;  /* 0x00000003b8047209 */ /* 0x001fe40007810000 */
[----:B-1----:R-:W-:-:S03]  /*8680*/  FMNMX.FTZ R3, R185, R186, !PT ;  /* 0x000000bab9037209 */ /* 0x002fc60007810000 */
[C---:B------:R-:W-:Y:S01]  /*8690*/  FMUL.FTZ R189, R4.reuse, UR10 ;  /* 0x0000000a04bd7c20 */ /* 0x040fe20008410000 */
[----:B------:R-:W-:-:S03]  /*86a0*/  FADD.FTZ R186, -R4, R203 ;  /* 0x000000cb04ba7221 */ /* 0x000fc60000010100 */
[--C-:B------:R-:W-:Y:S01]  /*86b0*/  FFMA.FTZ R185, R152, UR10, -R189.reuse ;  /* 0x0000000a98b97c23 */ /* 0x100fe200080108bd */
[C---:B------:R-:W-:Y:S01]  /*86c0*/  FMUL.FTZ R152, R3.reuse, UR10 ;  /* 0x0000000a03987c20 */ /* 0x040fe20008410000 */
[----:B------:R-:W-:Y:S01]  /*86d0*/  FADD.FTZ R187, -R3, R202 ;  /* 0x000000ca03bb7221 */ /* 0x000fe20000010100 */
[----:B------:R-:W-:Y:S01]  /*86e0*/  FMUL.FTZ R186, R186, UR10 ;  /* 0x0000000ababa7c20 */ /* 0x000fe20008410000 */
[--C-:B------:R-:W-:Y:S01]  /*86f0*/  FFMA.FTZ R196, R153, UR10, -R189.reuse ;  /* 0x0000000a99c47c23 */ /* 0x100fe200080108bd */
[--C-:B------:R-:W-:Y:S01]  /*8700*/  FFMA.FTZ R197, R154, UR10, -R152.reuse ;  /* 0x0000000a9ac57c23 */ /* 0x100fe20008010898 */
[----:B------:R-:W-:Y:S01]  /*8710*/  FMUL.FTZ R187, R187, UR10 ;  /* 0x0000000abbbb7c20 */ /* 0x000fe20008410000 */
[--C-:B------:R-:W-:Y:S01]  /*8720*/  FFMA.FTZ R154, R155, UR10, -R152.reuse ;  /* 0x0000000a9b9a7c23 */ /* 0x100fe20008010898 */
[----:B------:R0:W-:Y:S01]  /*8730*/  MUFU.EX2 R0, R186 ;  /* 0x000000ba00007308 */ /* 0x0001e20000000800 */
[--C-:B------:R-:W-:Y:S01]  /*8740*/  FFMA.FTZ R198, R156, UR10, -R189.reuse ;  /* 0x0000000a9cc67c23 */ /* 0x100fe200080108bd */
        /* <DEDUP_REMOVED lines=19> */
[--C-:B0-----:R-:W-:Y:S01]  /*8880*/  FFMA.FTZ R186, R180, UR10, -R189.reuse ;  /* 0x0000000ab4ba7c23 */ /* 0x101fe200080108bd */
[----:B------:R-:W-:Y:S01]  /*8890*/  FFMA.FTZ R177, R181, UR10, -R189 ;  /* 0x0000000ab5b17c23 */ /* 0x000fe200080108bd */
[--C-:B------:R-:W-:Y:S01]  /*88a0*/  FFMA.FTZ R189, R170, UR10, -R152.reuse ;  /* 0x0000000aaabd7c23 */ /* 0x100fe20008010898 */
[----:B------:R-:W0:Y:S01]  /*88b0*/  MUFU.EX2 R197, R197 ;  /* 0x000000c500c57308 */ /* 0x000e220000000800 */
[----:B-1----:R-:W-:Y:S01]  /*88c0*/  FFMA.FTZ R155, R0, R18, R185 ;  /* 0x00000012009b7223 */ /* 0x002fe200000100b9 */
[--C-:B------:R-:W-:Y:S01]  /*88d0*/  FFMA.FTZ R162, R171, UR10, -R152.reuse ;  /* 0x0000000aaba27c23 */ /* 0x100fe20008010898 */
[--C-:B------:R-:W-:Y:S01]  /*88e0*/  FFMA.FTZ R191, R174, UR10, -R152.reuse ;  /* 0x0000000aaebf7c23 */ /* 0x100fe20008010898 */
[--C-:B------:R-:W-:Y:S01]  /*88f0*/  FFMA.FTZ R164, R175, UR10, -R152.reuse ;  /* 0x0000000aafa47c23 */ /* 0x100fe20008010898 */
[--C-:B------:R-:W-:Y:S01]  /*8900*/  FFMA.FTZ R179, R179, UR10, -R152.reuse ;  /* 0x0000000ab3b37c23 */ /* 0x100fe20008010898 */
[----:B------:R-:W-:-:S02]  /*8910*/  FFMA.FTZ R182, R182, UR10, -R152 ;  /* 0x0000000ab6b67c23 */ /* 0x000fc40008010898 */
[----:B------:R-:W1:Y:S08]  /*8920*/  MUFU.EX2 R196, R196 ;  /* 0x000000c400c47308 */ /* 0x000e700000000800 */
[----:B------:R-:W2:Y:S01]  /*8930*/  MUFU.EX2 R154, R154 ;  /* 0x0000009a009a7308 */ /* 0x000ea20000000800 */
[----:B0-----:R-:W-:-:S07]  /*8940*/  FFMA.FTZ R9, R2, R9, R197 ;  /* 0x0000000902097223 */ /* 0x001fce00000100c5 */
        /* <DEDUP_REMOVED lines=62> */
.L_x_1051:
[----:B------:R-:W0:Y:S01]  /*8d30*/  S2UR UR7, SR_CgaCtaId ;  /* 0x00000000000779c3 */ /* 0x000e220000008800 */
[----:B------:R-:W-:Y:S01]  /*8d40*/  R2UR UR6, R205 ;  /* 0x00000000cd0672ca */ /* 0x000fe200000e0000 */
[----:B------:R-:W-:Y:S01]  /*8d50*/  UIADD3 UR5, UR5, 0x30860, URZ ;  /* 0x0003086005057890 */ /* 0x000fe2000fffe03f */
[----:B------:R-:W-:Y:S01]  /*8d60*/  F2FP.BF16.F32.PACK_AB R196, R196, R185 ;  /* 0x000000b9c4c4723e */ /* 0x000fe200000010ff */
[----:B------:R-:W-:Y:S01]  /*8d70*/  IMAD.MOV.U32 R203, RZ, RZ, R4 ;  /* 0x000000ffffcb7224 */ /* 0x000fe200078e0004 */
[----:B------:R-:W-:Y:S02]  /*8d80*/  F2FP.BF16.F32.PACK_AB R197, R154, R197 ;  /* 0x000000c59ac5723e */ /* 0x000fe400000010ff */
[----:B------:R-:W-:Y:S02]  /*8d90*/  F2FP.BF16.F32.PACK_AB R198, R153, R198 ;  /* 0x000000c699c6723e */ /* 0x000fe400000010ff */
[----:B------:R-:W-:Y:S02]  /*8da0*/  F2FP.BF16.F32.PACK_AB R199, R156, R199 ;  /* 0x000000c79cc7723e */ /* 0x000fe400000010ff */
[----:B------:R-:W-:-:S02]  /*8db0*/  F2FP.BF16.F32.PACK_AB R192, R157, R192 ;  /* 0x000000c09dc0723e */ /* 0x000fc400000010ff */
[----:B------:R-:W-:Y:S02]  /*8dc0*/  F2FP.BF16.F32.PACK_AB R193, R158, R193 ;  /* 0x000000c19ec1723e */ /* 0x000fe400000010ff */
[C---:B------:R-:W-:Y:S01]  /*8dd0*/  ISETP.GT.AND P1, PT, R20.reuse, UR6, PT ;  /* 0x0000000614007c0c */ /* 0x040fe2000bf24270 */
[----:B------:R-:W-:Y:S01]  /*8de0*/  UMOV UR6, UR4 ;  /* 0x0000000400067c82 */ /* 0x000fe20008000000 */
[----:B------:R-:W-:Y:S01]  /*8df0*/  F2FP.BF16.F32.PACK_AB R194, R161, R194 ;  /* 0x000000c2a1c2723e */ /* 0x000fe200000010ff */
[----:B------:R-:W-:Y:S01]  /*8e00*/  VIADD R20, R20, 0xffffffff ;  /* 0xffffffff14147836 */ /* 0x000fe20000000000 */
[----:B------:R-:W-:Y:S02]  /*8e10*/  F2FP.BF16.F32.PACK_AB R195, R160, R195 ;  /* 0x000000c3a0c3723e */ /* 0x000fe400000010ff */
[----:B------:R-:W-:Y:S02]  /*8e20*/  F2FP.BF16.F32.PACK_AB R188, R165, R188 ;  /* 0x000000bca5bc723e */ /* 0x000fe400000010ff */
[----:B------:R-:W-:Y:S01]  /*8e30*/  F2FP.BF16.F32.PACK_AB R189, R162, R189 ;  /* 0x000000bda2bd723e */ /* 0x000fe200000010ff */
[----:B0-----:R-:W-:Y:S01]  /*8e40*/  UPRMT UR5, UR7, 0x654, UR5 ;  /* 0x0000065407057896 */ /* 0x001fe20008000005 */
[----:B------:R-:W-:-:S02]  /*8e50*/  R2UR UR7, R5 ;  /* 0x00000000050772ca */ /* 0x000fc400000e0000 */
[----:B------:R-:W-:Y:S02]  /*8e60*/  F2FP.BF16.F32.PACK_AB R190, R169, R190 ;  /* 0x000000bea9be723e */ /* 0x000fe400000010ff */
[----:B------:R-:W-:Y:S02]  /*8e70*/  F2FP.BF16.F32.PACK_AB R191, R164, R191 ;  /* 0x000000bfa4bf723e */ /* 0x000fe400000010ff */
[----:B------:R-:W-:Y:S02]  /*8e80*/  F2FP.BF16.F32.PACK_AB R184, R173, R184 ;  /* 0x000000b8adb8723e */ /* 0x000fe400000010ff */
[----:B------:R-:W-:Y:S01]  /*8e90*/  SYNCS.ARRIVE.TRANS64.RED.A1T0 RZ, [UR5], RZ ;  /* 0x000000ffffff79a7 */ /* 0x000fe20008100405 */
[----:B------:R-:W-:Y:S02]  /*8ea0*/  F2FP.BF16.F32.PACK_AB R185, R179, R155 ;  /* 0x0000009bb3b9723e */ /* 0x000fe400000010ff */
[----:B------:R-:W-:Y:S02]  /*8eb0*/  F2FP.BF16.F32.PACK_AB R186, R177, R186 ;  /* 0x000000bab1ba723e */ /* 0x000fe400000010ff */
[----:B------:R-:W-:-:S02]  /*8ec0*/  F2FP.BF16.F32.PACK_AB R187, R152, R187 ;  /* 0x000000bb98bb723e */ /* 0x000fc400000010ff */
[----:B------:R-:W-:Y:S01]  /*8ed0*/  MOV R202, R3 ;  /* 0x0000000300ca7202 */ /* 0x000fe20000000f00 */
[----:B------:R-:W-:Y:S06]  /*8ee0*/  @P1 BRA `(.L_x_1052) ;  /* 0xffffffe000c81947 */ /* 0x000fec000383ffff */
[----:B------:R-:W-:-:S07]  /*8ef0*/  IMAD.MOV.U32 R204, RZ, RZ, R20 ;  /* 0x000000ffffcc7224 */ /* 0x000fce00078e0014 */
.L_x_1041:
[----:B------:R-:W-:-:S13]  /*8f00*/  R2UR UR5, R201 ;  /* 0x00000000c90572ca */ /* 0x000fda00000e0000 */
[----:B------:R-:W-:-:S13]  /*8f10*/  ISETP.GE.AND P1, PT, R204, UR5, PT ;  /* 0x00000005cc007c0c */ /* 0x000fda000bf26270 */
[----:B------:R-:W-:Y:S05]  /*8f20*/  @!P1 BRA `(.L_x_1053) ;  /* 0x00000028004c9947 */ /* 0x000fea0003800000 */
[----:B------:R-:W-:Y:S01]  /*8f30*/  R2UR UR5, R5 ;  /* 0x00000000050572ca */ /* 0x000fe200000e0000 */
[----:B------:R-:W-:Y:S01]  /*8f40*/  IMAD.MOV.U32 R202, RZ, RZ, R3 ;  /* 0x000000ffffca7224 */ /* 0x000fe200078e0003 */
[----:B------:R-:W-:Y:S01]  /*8f50*/  UMOV UR6, UR4 ;  /* 0x0000000400067c82 */ /* 0x000fe20008000000 */
[----:B------:R-:W-:-:S10]  /*8f60*/  IMAD.MOV.U32 R20, RZ, RZ, R4 ;  /* 0x000000ffff147224 */ /* 0x000fd400078e0004 */
[----:B------:R-:W-:-:S07]  /*8f70*/  IMAD.U32 R203, RZ, RZ, UR5 ;  /* 0x00000005ffcb7e24 */ /* 0x000fce000f8e00ff */
.L_x_1072:
[----:B------:R-:W-:Y:S01]  /*8f80*/  R2UR UR7, R203 ;  /* 0x00000000cb0772ca */ /* 0x000fe200000e0000 */
[----:B------:R-:W-:-:S04]  /*8f90*/  UIADD3 UR4, UR6, 0x1, URZ ;  /* 0x0000000106047890 */ /* 0x000fc8000fffe03f */
[----:B------:R-:W-:-:S04]  /*8fa0*/  UISETP.NE.AND UP0, UPT, UR4, 0x2, UPT ;  /* 0x000000020400788c */ /* 0x000fc8000bf05270 */
[----:B------:R-:W-:Y:S02]  /*8fb0*/  USEL UR5, URZ, 0x1, UP0 ;  /* 0x000000013f057887 */ /* 0x000fe40008000000 */
[----:B------:R-:W-:Y:S02]  /*8fc0*/  USEL UR4, UR4, URZ, UP0 ;  /* 0x0000003f04047287 */ /* 0x000fe40008000000 */
[----:B------:R-:W-:-:S06]  /*8fd0*/  ULOP3.LUT UR5, UR7, UR5, URZ, 0x3c, !UPT ;  /* 0x0000000507057292 */ /* 0x000fcc000f8e3c3f */
[----:B------:R-:W-:Y:S01]  /*8fe0*/  MOV R5, UR5 ;  /* 0x0000000500057c02 */ /* 0x000fe20008000f00 */
[----:B------:R-:W-:Y:S06]  /*8ff0*/  @!P0 BRA `(.L_x_1054) ;  /* 0x0000000000048947 */ /* 0x000fec0003800000 */
[----:B------:R-:W-:Y:S01]  /*9000*/  BPT.TRAP 0x1 ;  /* 0x000000040000795c */ /* 0x000fe20000300000 */
.L_x_1054:
        /* <DEDUP_REMOVED lines=8> */
.L_x_1055:
[----:B-1----:R-:W-:Y:S05]  /*9090*/  @P1 BRA `(.L_x_1056) ;  /* 0x0000000000081947 */ /* 0x002fea0003800000 */
[----:B------:R-:W1:Y:S02]  /*90a0*/  SYNCS.PHASECHK.TRANS64.TRYWAIT P1, [UR7+0x30830], R3 ;  /* 0x03083003ff0075a7 */ /* 0x000e640008020147 */
[----:B-1----:R-:W-:Y:S05]  /*90b0*/  @!P1 BRA `(.L_x_1057) ;  /* 0x000000a000989947 */ /* 0x002fea0003800000 */
.L_x_1056:
        /* <DEDUP_REMOVED lines=220> */
.L_x_1058:
[----:B------:R-:W-:Y:S02]  /*9e80*/  R2UR UR5, R16 ;  /* 0x00000000100572ca */ /* 0x000fe400000e0000 */
[----:B------:R-:W-:-:S11]  /*9e90*/  R2UR UR10, R203 ;  /* 0x00000000cb0a72ca */ /* 0x000fd600000e0000 */
[----:B------:R-:W-:Y:S02]  /*9ea0*/  ULEA UR5, UR6, UR5, 0x3 ;  /* 0x0000000506057291 */ /* 0x000fe4000f8e183f */
[----:B------:R-:W-:-:S05]  /*9eb0*/  IMAD.U32 R0, RZ, RZ, UR10 ;  /* 0x0000000aff007e24 */ /* 0x000fca000f8e00ff */
[----:B------:R-:W-:-:S04]  /*9ec0*/  SHF.L.U32 R0, R0, 0x1f, RZ ;  /* 0x0000001f00007819 */ /* 0x000fc800000006ff */
[----:B------:R2:W3:Y:S01]  /*9ed0*/  SYNCS.PHASECHK.TRANS64.TRYWAIT P1, [UR5+0x30850], R0 ;  /* 0x03085000ff0075a7 */ /* 0x0004e20008020145 */
[----:B------:R-:W-:Y:S05]  /*9ee0*/  @!P0 BRA `(.L_x_1059) ;  /* 0x0000000000048947 */ /* 0x000fea0003800000 */
[----:B------:R-:W-:Y:S01]  /*9ef0*/  BPT.TRAP 0x1 ;  /* 0x000000040000795c */ /* 0x000fe20000300000 */
.L_x_1059:
[----:B---3--:R-:W-:Y:S05]  /*9f00*/  @P1 BRA `(.L_x_1060) ;  /* 0x0000000000081947 */ /* 0x008fea0003800000 */
[----:B------:R-:W3:Y:S02]  /*9f10*/  SYNCS.PHASECHK.TRANS64.TRYWAIT P1, [UR5+0x30850], R0 ;  /* 0x03085000ff0075a7 */ /* 0x000ee40008020145 */
[----:B---3--:R-:W-:Y:S05]  /*9f20*/  @!P1 BRA `(.L_x_1061) ;  /* 0x0000009400149947 */ /* 0x008fea0003800000 */
.L_x_1060:
        /* <DEDUP_REMOVED lines=31> */
.L_x_1062:
[----:B------:R-:W-:Y:S01]  /*a120*/  R2UR UR11, R23 ;  /* 0x00000000170b72ca */ /* 0x000fe200000e0000 */
[----:B0-2---:R-:W-:Y:S01]  /*a130*/  IMAD.MOV.U32 R0, RZ, RZ, R19 ;  /* 0x000000ffff007224 */ /* 0x005fe200078e0013 */
[----:B------:R-:W-:Y:S01]  /*a140*/  R2UR UR6, R22 ;  /* 0x00000000160672ca */ /* 0x000fe200000e0000 */
[----:B-1----:R-:W-:Y:S01]  /*a150*/  IMAD.SHL.U32 R4, R204, 0x40, RZ ;  /* 0x00000040cc047824 */ /* 0x002fe200078e00ff */
[----:B------:R-:W-:Y:S01]  /*a160*/  R2UR UR10, R200 ;  /* 0x00000000c80a72ca */ /* 0x000fe200000e0000 */
[----:B------:R-:W-:Y:S01]  /*a170*/  UIADD3 UR7, UR7, 0x30840, URZ ;  /* 0x0003084007077890 */ /* 0x000fe2000fffe03f */
[----:B------:R-:W-:Y:S02]  /*a180*/  ULDC UR15, c[0x0][0x2f0] ;  /* 0x0000bc00000f7ab9 */ /* 0x000fe40000000800 */
[----:B------:R-:W-:Y:S01]  /*a190*/  IADD3 R3, -R4, 0x1, RZ ;  /* 0x0000000104037810 */ /* 0x000fe20007ffe1ff */
[----:B------:R-:W-:-:S04]  /*a1a0*/  ULDC UR14, c[0x0][0x288] ;  /* 0x0000a200000e7ab9 */ /* 0x000fc80000000800 */
[----:B------:R-:W-:Y:S01]  /*a1b0*/  UISETP.NE.AND UP1, UPT, UR11, URZ, UPT ;  /* 0x0000003f0b00728c */ /* 0x000fe2000bf25270 */
[----:B------:R-:W0:Y:S01]  /*a1c0*/  S2UR UR11, SR_CgaCtaId ;  /* 0x00000000000b79c3 */ /* 0x000e220000008800 */
[----:B------:R-:W-:-:S04]  /*a1d0*/  UISETP.NE.AND UP0, UPT, UR6, URZ, UPT ;  /* 0x0000003f0600728c */ /* 0x000fc8000bf05270 */
[----:B------:R-:W-:Y:S02]  /*a1e0*/  PLOP3.LUT P1, PT, PT, PT, UP1, 0x80, 0x0 ;  /* 0x000000000000781c */ /* 0x000fe40003f2f018 */
[----:B------:R-:W-:-:S03]  /*a1f0*/  PLOP3.LUT P2, PT, PT, PT, UP1, 0x80, 0x0 ;  /* 0x000000000000781c */ /* 0x000fc60003f4f018 */
[----:B------:R-:W-:-:S08]  /*a200*/  @UP1 ULDC UR6, c[0x0][0x44c] ;  /* 0x0001130000061ab9 */ /* 0x000fd00000000800 */
[----:B------:R-:W-:Y:S01]  /*a210*/  @P1 IMAD.HI.U32 R2, R19, UR6, RZ ;  /* 0x0000000613021c27 */ /* 0x000fe2000f8e00ff */
[----:B------:R-:W-:Y:S01]  /*a220*/  @UP1 ULDC UR6, c[0x0][0x450] ;  /* 0x0001140000061ab9 */ /* 0x000fe20000000800 */
[----:B------:R-:W-:-:S03]  /*a230*/  PLOP3.LUT P1, PT, PT, PT, UP0, 0x40, 0x0 ;  /* 0x000000000000781c */ /* 0x000fc60003f2e808 */
[----:B------:R-:W-:Y:S01]  /*a240*/  @P2 SHF.R.U32.HI R0, RZ, UR6, R2 ;  /* 0x00000006ff002c19 */ /* 0x000fe20008011602 */
[----:B------:R-:W-:Y:S01]  /*a250*/  IMAD R2, R8, -0x2, R3 ;  /* 0xfffffffe08027824 */ /* 0x000fe200078e0203 */
[----:B0-----:R-:W-:-:S03]  /*a260*/  UPRMT UR7, UR11, 0x654, UR7 ;  /* 0x000006540b077896 */ /* 0x001fc60008000007 */
[----:B------:R-:W0:Y:S01]  /*a270*/  SHFL.IDX PT, R184, R0, RZ, 0x1c1f ;  /* 0x001c1fff00b87589 */ /* 0x000e2200000e0000 */
[----:B------:R-:W-:Y:S01]  /*a280*/  IMAD R2, R17, UR15, R2 ;  /* 0x0000000f11027c24 */ /* 0x000fe2000f8e0202 */
[----:B------:R-:W-:-:S03]  /*a290*/  ULDC UR11, c[0x0][0x9e0] ;  /* 0x00027800000b7ab9 */ /* 0x000fc60000000800 */
[----:B------:R-:W-:Y:S01]  /*a2a0*/  VIADD R2, R2, -UR14 ;  /* 0x8000000e02027c36 */ /* 0x000fe20008000000 */
[----:B------:R-:W-:Y:S03]  /*a2b0*/  SYNCS.ARRIVE.TRANS64.RED.A1T0 RZ, [UR7], RZ ;  /* 0x000000ffffff79a7 */ /* 0x000fe60008100407 */
[C---:B------:R-:W-:Y:S01]  /*a2c0*/  VIADD R187, R2.reuse, UR10 ;  /* 0x0000000a02bb7c36 */ /* 0x040fe20008000000 */
[----:B------:R-:W-:-:S05]  /*a2d0*/  IADD3 R186, R2, UR11, RZ ;  /* 0x0000000b02ba7c10 */ /* 0x000fca000fffe0ff */
[--C-:B0-----:R-:W-:Y:S02]  /*a2e0*/  IMAD.IADD R2, R186, 0x1, R184.reuse ;  /* 0x00000001ba027824 */ /* 0x101fe400078e02b8 */
[----:B------:R-:W-:Y:S01]  /*a2f0*/  IMAD.IADD R3, R187, 0x1, R184 ;  /* 0x00000001bb037824 */ /* 0x000fe200078e02b8 */
[----:B------:R-:W-:Y:S06]  /*a300*/  @P1 BRA `(.L_x_1063) ;  /* 0x00000000006c1947 */ /* 0x000fec0003800000 */
[----:B------:R-:W-:Y:S01]  /*a310*/  ULDC UR7, c[0x0][0x2f0] ;  /* 0x0000bc0000077ab9 */ /* 0x000fe20000000800 */
[----:B------:R-:W-:Y:S01]  /*a320*/  ULDC UR6, c[0x0][0x288] ;  /* 0x0000a20000067ab9 */ /* 0x000fe20000000800 */
[----:B------:R-:W-:Y:S01]  /*a330*/  IMAD R184, R17, UR7, R184 ;  /* 0x0000000711b87c24 */ /* 0x000fe2000f8e02b8 */
[----:B------:R-:W-:Y:S03]  /*a340*/  BSSY B0, `(.L_x_1064) ;  /* 0x0000013000007945 */ /* 0x000fe60003800000 */
[----:B------:R-:W-:-:S05]  /*a350*/  VIADD R185, R184, -UR6 ;  /* 0x80000006b8b97c36 */ /* 0x000fca0008000000 */
        /* <DEDUP_REMOVED lines=11> */
.L_x_1065:
[----:B------:R-:W-:Y:S02]  /*a410*/  ULDC UR6, c[0x0][0x9e4] ;  /* 0x0002790000067ab9 */ /* 0x000fe40000000800 */
[----:B------:R-:W-:-:S04]  /*a420*/  MOV R188, UR6 ;  /* 0x0000000600bc7c02 */ /* 0x000fc80008000f00 */
[----:B------:R-:W-:-:S13]  /*a430*/  ISETP.NE.AND P1, PT, R188, 0x1, PT ;  /* 0x00000001bc00780c */ /* 0x000fda0003f25270 */
[----:B------:R-:W0:Y:S02]  /*a440*/  @P1 LDC.64 R190, c[0x0][0x9e8] ;  /* 0x00027a00ffbe1b82 */ /* 0x000e240000000a00 */
[----:B0-----:R-:W-:-:S05]  /*a450*/  @P1 IMAD.HI.U32 R184, R185, R190, RZ ;  /* 0x000000beb9b81227 */ /* 0x001fca00078e00ff */
[----:B------:R-:W-:-:S07]  /*a460*/  @P1 SHF.R.U32.HI R185, RZ, R191, R184 ;  /* 0x000000bfffb91219 */ /* 0x000fce00000116b8 */
.L_x_1066:
[----:B------:R-:W-:Y:S05]  /*a470*/  BSYNC B0 ;  /* 0x0000000000007941 */ /* 0x000fea0003800000 */
.L_x_1064:
[----:B------:R-:W-:-:S04]  /*a480*/  IMAD R185, R185, R188, -R4 ;  /* 0x000000bcb9b97224 */ /* 0x000fc800078e0a04 */
[----:B------:R-:W-:-:S05]  /*a490*/  IMAD R185, R8, -0x2, R185 ;  /* 0xfffffffe08b97824 */ /* 0x000fca00078e02b9 */
[----:B------:R-:W-:Y:S02]  /*a4a0*/  VIADDMNMX R2, R185, R188, R2, PT ;  /* 0x000000bcb9027246 */ /* 0x000fe40003800102 */
[----:B------:R-:W-:-:S07]  /*a4b0*/  VIMNMX R3, R3, R185, !PT ;  /* 0x000000b903037248 */ /* 0x000fce0007fe0100 */
.L_x_1063:
        /* <DEDUP_REMOVED lines=72> */
.L_x_1069:
[----:B------:R-:W-:Y:S02]  /*a940*/  ULDC UR6, c[0x0][0x9e4] ;  /* 0x0002790000067ab9 */ /* 0x000fe40000000800 */
[----:B------:R-:W-:-:S04]  /*a950*/  MOV R184, UR6 ;  /* 0x0000000600b87c02 */ /* 0x000fc80008000f00 */
[----:B------:R-:W-:-:S13]  /*a960*/  ISETP.NE.AND P2, PT, R184, 0x1, PT ;  /* 0x00000001b800780c */ /* 0x000fda0003f45270 */
[----:B------:R-:W0:Y:S02]  /*a970*/  @P2 LDC.64 R2, c[0x0][0x9e8] ;  /* 0x00027a00ff022b82 */ /* 0x000e240000000a00 */
[----:B0-----:R-:W-:-:S05]  /*a980*/  @P2 IMAD.HI.U32 R2, R187, R2, RZ ;  /* 0x00000002bb022227 */ /* 0x001fca00078e00ff */
[----:B------:R-:W-:-:S07]  /*a990*/  @P2 SHF.R.U32.HI R187, RZ, R3, R2 ;  /* 0x00000003ffbb2219 */ /* 0x000fce0000011602 */
.L_x_1070:
[----:B------:R-:W-:Y:S05]  /*a9a0*/  BSYNC B0 ;  /* 0x0000000000007941 */ /* 0x000fea0003800000 */
.L_x_1068:
[----:B------:R-:W-:-:S04]  /*a9b0*/  IMAD R187, R187, R184, -R4 ;  /* 0x000000b8bbbb7224 */ /* 0x000fc800078e0a04 */
[----:B------:R-:W-:-:S05]  /*a9c0*/  IMAD R187, R8, -0x2, R187 ;  /* 0xfffffffe08bb7824 */ /* 0x000fca00078e02bb */
[----:B------:R-:W-:Y:S02]  /*a9d0*/  VIADDMNMX R0, R187, R184, R0, PT ;  /* 0x000000b8bb007246 */ /* 0x000fe40003800100 */
[----:B------:R-:W-:-:S07]  /*a9e0*/  VIMNMX R152, R152, R187, !PT ;  /* 0x000000bb98987248 */ /* 0x000fce0007fe0100 */
.L_x_1067:
        /* <DEDUP_REMOVED lines=119> */
[C---:B------:R-:W-:Y:S01]  /*b160*/  FSETP.NEU.FTZ.AND P1, PT, R3.reuse, -INF , PT ;  /* 0xff8000000300780b */ /* 0x040fe20003f3d000 */
[----:B------:R-:W-:Y:S01]  /*b170*/  FMUL.FTZ R20, R3, UR10 ;  /* 0x0000000a03147c20 */ /* 0x000fe20008410000 */
[----:B------:R-:W-:Y:S01]  /*b180*/  FMUL.FTZ R0, R0, UR10 ;  /* 0x0000000a00007c20 */ /* 0x000fe20008410000 */
[----:B------:R-:W-:Y:S03]  /*b190*/  MUFU.EX2 R177, R2 ;  /* 0x0000000200b17308 */ /* 0x000fe60000000800 */
[----:B------:R-:W-:-:S05]  /*b1a0*/  FSEL R20, R20, RZ, P1 ;  /* 0x000000ff14147208 */ /* 0x000fca0000800000 */
[--C-:B------:R-:W-:Y:S01]  /*b1b0*/  FFMA.FTZ R152, R155, UR10, -R20.reuse ;  /* 0x0000000a9b987c23 */ /* 0x100fe20008010814 */
[----:B------:R-:W-:Y:S01]  /*b1c0*/  FSEL R155, R3, RZ, P1 ;  /* 0x000000ff039b7208 */ /* 0x000fe20000800000 */
[--C-:B------:R-:W-:Y:S01]  /*b1d0*/  FFMA.FTZ R197, R187, UR10, -R20.reuse ;  /* 0x0000000abbc57c23 */ /* 0x100fe20008010814 */
[----:B------:R-:W0:Y:S01]  /*b1e0*/  MUFU.EX2 R0, R0 ;  /* 0x0000000000007308 */ /* 0x000e220000000800 */
[--C-:B------:R-:W-:Y:S01]  /*b1f0*/  FFMA.FTZ R199, R158, UR10, -R20.reuse ;  /* 0x0000000a9ec77c23 */ /* 0x100fe20008010814 */
[----:B------:R-:W-:Y:S01]  /*b200*/  FFMA.FTZ R156, R159, UR10, -R20 ;  /* 0x0000000a9f9c7c23 */ /* 0x000fe20008010814 */
[----:B------:R-:W-:Y:S01]  /*b210*/  FADD.FTZ R155, -R155, R202 ;  /* 0x000000ca9b9b7221 */ /* 0x000fe20000010100 */
[--C-:B------:R-:W-:Y:S01]  /*b220*/  FFMA.FTZ R193, R162, UR10, -R20.reuse ;  /* 0x0000000aa2c17c23 */ /* 0x100fe20008010814 */
[--C-:B------:R-:W-:Y:S01]  /*b230*/  FFMA.FTZ R158, R163, UR10, -R20.reuse ;  /* 0x0000000aa39e7c23 */ /* 0x100fe20008010814 */
[--C-:B------:R-:W-:Y:S01]  /*b240*/  FFMA.FTZ R195, R166, UR10, -R20.reuse ;  /* 0x0000000aa6c37c23 */ /* 0x100fe20008010814 */
[----:B------:R-:W-:Y:S01]  /*b250*/  FMUL.FTZ R155, R155, UR10 ;  /* 0x0000000a9b9b7c20 */ /* 0x000fe20008410000 */
        /* <DEDUP_REMOVED lines=8> */
[----:B------:R1:W2:Y:S01]  /*b2e0*/  MUFU.EX2 R2, R155 ;  /* 0x0000009b00027308 */ /* 0x0002a20000000800 */
[----:B0-----:R-:W-:Y:S01]  /*b2f0*/  FFMA.FTZ R159, R0, R18, R171 ;  /* 0x00000012009f7223 */ /* 0x001fe200000100ab */
[--C-:B------:R-:W-:Y:S01]  /*b300*/  FFMA.FTZ R182, R182, UR10, -R20.reuse ;  /* 0x0000000ab6b67c23 */ /* 0x100fe20008010814 */
[----:B------:R-:W-:-:S02]  /*b310*/  FFMA.FTZ R20, R183, UR10, -R20 ;  /* 0x0000000ab7147c23 */ /* 0x000fc40008010814 */
[----:B------:R-:W-:-:S03]  /*b320*/  FADD.FTZ R159, R196, R159 ;  /* 0x0000009fc49f7221 */ /* 0x000fc60000010000 */
[----:B------:R-:W0:Y:S01]  /*b330*/  MUFU.EX2 R152, R152 ;  /* 0x0000009800987308 */ /* 0x000e220000000800 */
[----:B------:R-:W-:-:S04]  /*b340*/  FADD.FTZ R164, R198, R159 ;  /* 0x0000009fc6a47221 */ /* 0x000fc80000010000 */
[----:B-1----:R-:W-:-:S03]  /*b350*/  FADD.FTZ R155, R153, R164 ;  /* 0x000000a4999b7221 */ /* 0x002fc60000010000 */
[----:B------:R-:W1:Y:S01]  /*b360*/  MUFU.EX2 R199, R199 ;  /* 0x000000c700c77308 */ /* 0x000e620000000800 */
[----:B--2---:R-:W-:Y:S01]  /*b370*/  FFMA.FTZ R9, R2, R9, R197 ;  /* 0x0000000902097223 */ /* 0x004fe200000100c5 */
[----:B------:R-:W-:-:S04]  /*b380*/  FADD.FTZ R164, R192, R155 ;  /* 0x0000009bc0a47221 */ /* 0x000fc80000010000 */
[----:B------:R-:W-:Y:S02]  /*b390*/  FADD.FTZ R155, R157, R164 ;  /* 0x000000a49d9b7221 */ /* 0x000fe40000010000 */
[----:B------:R-:W2:Y:S01]  /*b3a0*/  MUFU.EX2 R156, R156 ;  /* 0x0000009c009c7308 */ /* 0x000ea20000000800 */
[----:B0-----:R-:W-:Y:S01]  /*b3b0*/  FADD.FTZ R18, R152, R9 ;  /* 0x0000000998127221 */ /* 0x001fe20000010000 */
[----:B------:R-:W-:-:S04]  /*b3c0*/  FADD.FTZ R164, R194, R155 ;  /* 0x0000009bc2a47221 */ /* 0x000fc80000010000 */
[----:B------:R-:W-:Y:S02]  /*b3d0*/  FADD.FTZ R155, R161, R164 ;  /* 0x000000a4a19b7221 */ /* 0x000fe40000010000 */
        /* <DEDUP_REMOVED lines=37> */
[----:B-1----:R-:W-:-:S04]  /*b630*/  FADD.FTZ R18, R186, R155 ;  /* 0x0000009bba127221 */ /* 0x002fc80000010000 */
[----:B------:R-:W-:Y:S01]  /*b640*/  FADD.FTZ R18, R177, R18 ;  /* 0x00000012b1127221 */ /* 0x000fe20000010000 */
[----:B--2---:R-:W-:-:S04]  /*b650*/  FADD.FTZ R9, R182, R9 ;  /* 0x00000009b6097221 */ /* 0x004fc80000010000 */
[----:B0-----:R-:W-:Y:S01]  /*b660*/  FADD.FTZ R9, R20, R9 ;  /* 0x0000000914097221 */ /* 0x001fe20000010000 */
[----:B------:R-:W-:Y:S06]  /*b670*/  @!P0 BRA `(.L_x_1071) ;  /* 0x0000000000048947 */ /* 0x000fec0003800000 */
[----:B------:R-:W-:Y:S01]  /*b680*/  BPT.TRAP 0x1 ;  /* 0x000000040000795c */ /* 0x000fe20000300000 */
.L_x_1071:
        /* <DEDUP_REMOVED lines=13> */
[----:B------:R-:W-:Y:S01]  /*b760*/  F2FP.BF16.F32.PACK_AB R193, R158, R193 ;  /* 0x000000c19ec1723e */ /* 0x000fe200000010ff */
[----:B------:R-:W-:Y:S01]  /*b770*/  VIADD R204, R204, 0xffffffff ;  /* 0xffffffffcccc7836 */ /* 0x000fe20000000000 */
        /* <DEDUP_REMOVED lines=11> */
[----:B------:R-:W-:-:S07]  /*b830*/  F2FP.BF16.F32.PACK_AB R186, R177, R186 ;  /* 0x000000bab1ba723e */ /* 0x000fce00000010ff */
[----:B------:R-:W-:Y:S01]  /*b840*/  IMAD.U32 R203, RZ, RZ, UR5 ;  /* 0x00000005ffcb7e24 */ /* 0x000fe2000f8e00ff */
[----:B------:R-:W-:Y:S06]  /*b850*/  @P1 BRA `(.L_x_1072) ;  /* 0xffffffd400c81947 */ /* 0x000fec000383ffff */
.L_x_1053:
        /* <DEDUP_REMOVED lines=131> */
.L_x_1073:
        /* <DEDUP_REMOVED lines=8> */
.L_x_1074:
[----:B-1----:R-:W-:Y:S05]  /*c110*/  @P1 BRA `(.L_x_1075) ;  /* 0x0000000000081947 */ /* 0x002fea0003800000 */
[----:B------:R-:W1:Y:S02]  /*c120*/  SYNCS.PHASECHK.TRANS64.TRYWAIT P1, [UR5+0x30850], R0 ;  /* 0x03085000ff0075a7 */ /* 0x000e640008020145 */
[----:B-1----:R-:W-:Y:S05]  /*c130*/  @!P1 BRA `(.L_x_1076) ;  /* 0x0000007000a89947 */ /* 0x002fea0003800000 */
.L_x_1075:
[----:B------:R-:W-:Y:S01]  /*c140*/  R2UR UR6, R16 ;  /* 0x00000000100672ca */ /* 0x000fe200000e0000 */
[----:B------:R-:W-:Y:S01]  /*c150*/  WARPGROUP.ARRIVE ;  /* 0x00000000000079c5 */ /* 0x000fe20000000000 */
[----:B------:R-:W-:Y:S01]  /*c160*/  UMOV UR7, 0x40000040 ;  /* 0x4000004000077882 */ /* 0x000fe20000000000 */
[----:B-1----:R-:W0:Y:S01]  /*c170*/  SHFL.BFLY PT, R5, R18, 0x2, 0x1f ;  /* 0x0c401f0012057f89 */ /* 0x002e2200000e0000 */
[----:B------:R-:W-:-:S03]  /*c180*/  IMAD.MOV.U32 R6, RZ, RZ, RZ ;  /* 0x000000ffff067224 */ /* 0x000fc600078e00ff */
[----:B------:R-:W1:Y:S06]  /*c190*/  SHFL.BFLY PT, R2, R9, 0x2, 0x1f ;  /* 0x0c401f0009027f89 */ /* 0x000e6c00000e0000 */
[----:B------:R-:W-:-:S04]  /*c1a0*/  UIADD3 UR6, UR6, 0x400, URZ ;  /* 0x0000040006067890 */ /* 0x000fc8000fffe03f */
[----:B------:R-:W-:-:S04]  /*c1b0*/  USHF.R.U32.HI UR6, URZ, 0x4, UR6 ;  /* 0x000000043f067899 */ /* 0x000fc80008011606 */
[----:B------:R-:W-:-:S04]  /*c1c0*/  ULOP3.LUT UR6, UR6, 0x3fff, URZ, 0xc0, !UPT ;  /* 0x00003fff06067892 */ /* 0x000fc8000f8ec03f */
[----:B------:R-:W-:Y:S01]  /*c1d0*/  ULOP3.LUT UR6, UR6, 0x2000000, URZ, 0xfc, !UPT ;  /* 0x0200000006067892 */ /* 0x000fe2000f8efc3f */
[----:B0-----:R-:W-:-:S03]  /*c1e0*/  FADD.FTZ R0, R5, R18 ;  /* 0x0000001205007221 */ /* 0x001fc60000010000 */
[----:B------:R-:W-:Y:S01]  /*c1f0*/  ULEA UR4, UR4, UR6, 0xb ;  /* 0x0000000604047291 */ /* 0x000fe2000f8e583f */
[----:B-1----:R-:W-:Y:S01]  /*c200*/  FADD.FTZ R2, R2, R9 ;  /* 0x0000000902027221 */ /* 0x002fe20000010000 */
[----:B------:R-:W0:Y:S01]  /*c210*/  SHFL.BFLY PT, R5, R0, 0x1, 0x1f ;  /* 0x0c201f0000057f89 */ /* 0x000e2200000e0000 */
[----:B------:R-:W-:-:S04]  /*c220*/  IMAD.U32 R9, RZ, RZ, UR10 ;  /* 0x0000000aff097e24 */ /* 0x000fc8000f8e00ff */
[----:B------:R-:W-:Y:S01]  /*c230*/  UMOV UR6, UR4 ;  /* 0x0000000400067c82 */ /* 0x000fe20008000000 */
[----:B------:R-:W1:Y:S01]  /*c240*/  SHFL.BFLY PT, R7, R2, 0x1, 0x1f ;  /* 0x0c201f0002077f89 */ /* 0x000e6200000e0000 */
[----:B------:R-:W-:Y:S01]  /*c250*/  HGMMA.64x256x16.F32.BF16 R24, R196, gdesc[UR4].tnspB, R24, gsb0 ;  /* 0x43e00004c4187df0 */ /* 0x000fe20008001818 */
[----:B------:R-:W-:Y:S01]  /*c260*/  UIADD3 UR6, UR4, 0x80, URZ ;  /* 0x0000008004067890 */ /* 0x000fe2000fffe03f */
[----:B------:R-:W-:Y:S01]  /*c270*/  UMOV UR7, 0x40000040 ;  /* 0x4000004000077882 */ /* 0x000fe20000000000 */
[----:B0-----:R-:W-:Y:S01]  /*c280*/  FADD.FTZ R11, R0, R5 ;  /* 0x00000005000b7221 */ /* 0x001fe20000010000 */
[----:B------:R-:W-:Y:S01]  /*c290*/  IMAD.MOV.U32 R5, RZ, RZ, RZ ;  /* 0x000000ffff057224 */ /* 0x000fe200078e00ff */
[----:B------:R-:W-:Y:S01]  /*c2a0*/  MOV R0, 0xff800000 ;  /* 0xff80000000007802 */ /* 0x000fe20000000f00 */
[----:B-1----:R-:W-:Y:S02]  /*c2b0*/  FADD.FTZ R12, R2, R7 ;  /* 0x00000007020c7221 */ /* 0x002fe40000010000 */
[----:B------:R-:W-:Y:S01]  /*c2c0*/  FSETP.NE.FTZ.AND P1, PT, R11, RZ, PT ;  /* 0x000000ff0b00720b */ /* 0x000fe20003f35000 */
[----:B------:R-:W-:-:S02]  /*c2d0*/  IMAD.U32 R7, RZ, RZ, UR10 ;  /* 0x0000000aff077e24 */ /* 0x000fc4000f8e00ff */
[----:B------:R-:W-:Y:S01]  /*c2e0*/  IMAD.MOV.U32 R2, RZ, RZ, -0x800000 ;  /* 0xff800000ff027424 */ /* 0x000fe200078e00ff */
[----:B------:R-:W-:-:S09]  /*c2f0*/  FSETP.NE.FTZ.AND P2, PT, R12, RZ, PT ;  /* 0x000000ff0c00720b */ /* 0x000fd20003f55000 */
[----:B------:R-:W0:Y:S01]  /*c300*/  @P1 MUFU.LG2 R8, R11 ;  /* 0x0000000b00081308 */ /* 0x000e220000000c00 */
[----:B------:R-:W-:-:S03]  /*c310*/  @P1 FMUL.FTZ R7, R7, 0.69314718246459960938 ;  /* 0x3f31721807071820 */ /* 0x000fc60000410000 */
[----:B------:R-:W-:-:S04]  /*c320*/  @P2 FMUL.FTZ R9, R9, 0.69314718246459960938 ;  /* 0x3f31721809092820 */ /* 0x000fc80000410000 */
[----:B------:R-:W1:Y:S08]  /*c330*/  @P2 MUFU.LG2 R10, R12 ;  /* 0x0000000c000a2308 */ /* 0x000e700000000c00 */
        /* <DEDUP_REMOVED lines=25> */
.L_x_1077:
        /* <DEDUP_REMOVED lines=133> */
.L_x_999:
[----:B------:R-:W-:Y:S05]  /*cd20*/  @P0 BRA `(.L_x_1078) ;  /* 0x0000002000540947 */ /* 0x000fea0003800000 */
[----:B------:R-:W2:Y:S01]  /*cd30*/  LDL R3, [R1] ;  /* 0x0000000001037983 */ /* 0x000ea20000100800 */
[----:B------:R-:W0:Y:S01]  /*cd40*/  S2UR UR12, SR_CTAID.Z ;  /* 0x00000000000c79c3 */ /* 0x000e220000002700 */
[----:B------:R-:W-:Y:S01]  /*cd50*/  ULDC.64 UR8, c[0x0][0xbd0] ;  /* 0x0002f40000087ab9 */ /* 0x000fe20000000a00 */
[----:B------:R-:W-:Y:S06]  /*cd60*/  BSSY B0, `(.L_x_1079) ;  /* 0x000014d000007945 */ /* 0x000fec0003800000 */
[----:B------:R-:W1:Y:S08]  /*cd70*/  LDC.64 R18, c[0x0][0xbd8] ;  /* 0x0002f600ff127b82 */ /* 0x000e700000000a00 */
[----:B------:R-:W3:Y:S08]  /*cd80*/  S2UR UR11, SR_CTAID.Y ;  /* 0x00000000000b79c3 */ /* 0x000ef00000002600 */
[----:B------:R-:W3:Y:S01]  /*cd90*/  LDC R23, c[0x0][0xc50] ;  /* 0x00031400ff177b82 */ /* 0x000ee20000000800 */
[----:B0-----:R-:W-:-:S07]  /*cda0*/  USHF.R.S32.HI UR10, URZ, 0x1f, UR12 ;  /* 0x0000001f3f0a7899 */ /* 0x001fce000801140c */
[----:B------:R-:W0:Y:S08]  /*cdb0*/  LDC.64 R20, c[0x0][0xb40] ;  /* 0x0002d000ff147b82 */ /* 0x000e300000000a00 */
[----:B------:R-:W-:Y:S01]  /*cdc0*/  BAR.SYNC.DEFER_BLOCKING 0x1, 0x100 ;  /* 0x0044000000007b1d */ /* 0x000fe20000010000 */
[----:B--2---:R-:W-:-:S05]  /*cdd0*/  R2UR UR13, R3 ;  /* 0x00000000030d72ca */ /* 0x004fca00000e0000 */
[----:B------:R-:W2:Y:S08]  /*cde0*/  S2R R3, SR_TID.X ;  /* 0x0000000000037919 */ /* 0x000eb00000002100 */
[----:B------:R-:W-:Y:S02]  /*cdf0*/  USHF.R.S32.HI UR7, URZ, 0x1f, UR13 ;  /* 0x0000001f3f077899 */ /* 0x000fe4000801140d */
[----:B------:R-:W-:-:S02]  /*ce00*/  UIMAD.WIDE.U32 UR4, UR13, UR8, URZ ;  /* 0x000000080d0472a5 */ /* 0x000fc4000f8e003f */
[----:B------:R-:W-:-:S04]  /*ce10*/  UIMAD UR6, UR7, UR8, URZ ;  /* 0x00000008070672a4 */ /* 0x000fc8000f8e023f */
[----:B------:R-:W-:-:S03]  /*ce20*/  UIMAD UR6, UR13, UR9, UR6 ;  /* 0x000000090d0672a4 */ /* 0x000fc6000f8e0206 */
[----:B------:R-:W-:Y:S01]  /*ce30*/  ULDC.64 UR8, c[0x0][0xb38] ;  /* 0x0002ce0000087ab9 */ /* 0x000fe20000000a00 */
[----:B------:R-:W-:Y:S02]  /*ce40*/  UIADD3 UR6, UR5, UR6, URZ ;  /* 0x0000000605067290 */ /* 0x000fe4000fffe03f */
[----:B------:R-:W-:Y:S01]  /*ce50*/  UIMAD UR7, UR7, UR8, URZ ;  /* 0x00000008070772a4 */ /* 0x000fe2000f8e023f */
[----:B--2---:R-:W-:-:S05]  /*ce60*/  VIADD R5, R3, 0xffffff80 ;  /* 0xffffff8003057836 */ /* 0x004fca0000000000 */
[----:B------:R-:W-:-:S04]  /*ce70*/  SHF.R.S32.HI R4, RZ, 0x1f, R5 ;  /* 0x0000001fff047819 */ /* 0x000fc80000011405 */
[CC--:B------:R-:W-:Y:S02]  /*ce80*/  LEA.HI R6, R4.reuse, R5.reuse, RZ, 0x7 ;  /* 0x0000000504067211 */ /* 0x0c0fe400078f38ff */
[----:B------:R-:W-:Y:S02]  /*ce90*/  LEA.HI R11, R4, R5, RZ, 0x2 ;  /* 0x00000005040b7211 */ /* 0x000fe400078f10ff */
[----:B------:R-:W-:Y:S02]  /*cea0*/  LOP3.LUT R8, R6, 0xffffff80, RZ, 0xc0, !PT ;  /* 0xffffff8006087812 */ /* 0x000fe400078ec0ff */
[----:B------:R-:W-:-:S03]  /*ceb0*/  SHF.R.S32.HI R7, RZ, 0x7, R6 ;  /* 0x00000007ff077819 */ /* 0x000fc60000011406 */
[----:B------:R-:W-:Y:S01]  /*cec0*/  IMAD.IADD R3, R5, 0x1, -R8 ;  /* 0x0000000105037824 */ /* 0x000fe200078e0a08 */
[----:B------:R-:W-:Y:S01]  /*ced0*/  LEA.HI R4, R6, R7, RZ, 0x1 ;  /* 0x0000000706047211 */ /* 0x000fe200078f08ff */
[----:B------:R-:W2:Y:S01]  /*cee0*/  LDC R8, c[0x0][0xbe8] ;  /* 0x0002fa00ff087b82 */ /* 0x000ea20000000800 */
[----:B------:R-:W-:Y:S02]  /*cef0*/  LOP3.LUT R6, R11, 0xfffffffc, RZ, 0xc0, !PT ;  /* 0xfffffffc0b067812 */ /* 0x000fe400078ec0ff */
[----:B------:R-:W-:Y:S02]  /*cf00*/  SHF.R.S32.HI R12, RZ, 0x1f, R3 ;  /* 0x0000001fff0c7819 */ /* 0x000fe40000011403 */
[----:B------:R-:W-:Y:S01]  /*cf10*/  LOP3.LUT R4, R4, 0x3fffffe, RZ, 0xc0, !PT ;  /* 0x03fffffe04047812 */ /* 0x000fe200078ec0ff */
[----:B------:R-:W-:Y:S01]  /*cf20*/  IMAD.IADD R5, R5, 0x1, -R6 ;  /* 0x0000000105057824 */ /* 0x000fe200078e0a06 */
[----:B------:R-:W-:Y:S02]  /*cf30*/  LEA.HI R10, R12, R3, RZ, 0x2 ;  /* 0x000000030c0a7211 */ /* 0x000fe400078f10ff */
[----:B------:R-:W-:-:S02]  /*cf40*/  IADD3 R6, R7, -R4, RZ ;  /* 0x8000000407067210 */ /* 0x000fc40007ffe0ff */
[--C-:B------:R-:W-:Y:S02]  /*cf50*/  SHF.R.S32.HI R9, RZ, 0x2, R10.reuse ;  /* 0x00000002ff097819 */ /* 0x100fe4000001140a */
[----:B------:R-:W-:Y:S02]  /*cf60*/  SHF.R.S32.HI R14, RZ, 0x1f, R10 ;  /* 0x0000001fff0e7819 */ /* 0x000fe4000001140a */
[----:B------:R-:W-:Y:S02]  /*cf70*/  LEA.HI R7, R5, R5, RZ, 0x1 ;  /* 0x0000000505077211 */ /* 0x000fe400078f08ff */
[----:B------:R-:W-:Y:S02]  /*cf80*/  LEA.HI R14, R14, R9, RZ, 0x3 ;  /* 0x000000090e0e7211 */ /* 0x000fe400078f18ff */
[----:B------:R-:W-:Y:S02]  /*cf90*/  LEA.HI R12, R12, R3, RZ, 0x5 ;  /* 0x000000030c0c7211 */ /* 0x000fe400078f28ff */
[----:B------:R-:W-:-:S02]  /*cfa0*/  LOP3.LUT R14, R14, 0xfffffff8, RZ, 0xc0, !PT ;  /* 0xfffffff80e0e7812 */ /* 0x000fc400078ec0ff */
[----:B------:R-:W-:Y:S02]  /*cfb0*/  LOP3.LUT R10, R10, 0x7ffffffc, RZ, 0xc0, !PT ;  /* 0x7ffffffc0a0a7812 */ /* 0x000fe400078ec0ff */
[----:B--2---:R-:W-:Y:S01]  /*cfc0*/  ISETP.NE.AND P0, PT, R8, 0x1, PT ;  /* 0x000000010800780c */ /* 0x004fe20003f05270 */
[----:B------:R-:W-:Y:S01]  /*cfd0*/  IMAD.IADD R4, R9, 0x1, -R14 ;  /* 0x0000000109047824 */ /* 0x000fe200078e0a0e */
[----:B------:R-:W-:Y:S01]  /*cfe0*/  LOP3.LUT R14, R7, 0x1ffffffe, RZ, 0xc0, !PT ;  /* 0x1ffffffe070e7812 */ /* 0x000fe200078ec0ff */
[----:B------:R-:W2:Y:S01]  /*cff0*/  S2R R9, SR_CTAID.X ;  /* 0x0000000000097919 */ /* 0x000ea20000002500 */
[----:B------:R-:W-:Y:S01]  /*d000*/  SHF.R.S32.HI R7, RZ, 0x5, R12 ;  /* 0x00000005ff077819 */ /* 0x000fe2000001140c */
[----:B-1----:R-:W-:Y:S02]  /*d010*/  IMAD R12, R18, UR10, RZ ;  /* 0x0000000a120c7c24 */ /* 0x002fe4000f8e02ff */
[----:B------:R-:W-:Y:S01]  /*d020*/  IMAD.IADD R11, R5, 0x1, -R14 ;  /* 0x00000001050b7824 */ /* 0x000fe200078e0a0e */
[----:B------:R-:W-:Y:S01]  /*d030*/  MOV R5, UR5 ;  /* 0x0000000500057c02 */ /* 0x000fe20008000f00 */
[----:B------:R-:W-:-:S02]  /*d040*/  IMAD R7, R7, 0x10, R4 ;  /* 0x0000001007077824 */ /* 0x000fc400078e0204 */
[----:B------:R-:W-:Y:S01]  /*d050*/  IMAD.U32 R4, RZ, RZ, UR4 ;  /* 0x00000004ff047e24 */ /* 0x000fe2000f8e00ff */
[----:B------:R-:W-:Y:S01]  /*d060*/  UIMAD.WIDE.U32 UR4, UR13, UR8, URZ ;  /* 0x000000080d0472a5 */ /* 0x000fe2000f8e003f */
[----:B------:R-:W1:Y:S01]  /*d070*/  @P0 LDC R14, c[0x0][0xbec] ;  /* 0x0002fb00ff0e0b82 */ /* 0x000e620000000800 */
[----:B------:R-:W-:Y:S02]  /*d080*/  IMAD R16, R6, 0x40, R7 ;  /* 0x0000004006107824 */ /* 0x000fe400078e0207 */
[----:B------:R-:W-:Y:S01]  /*d090*/  IMAD.U32 R5, RZ, RZ, UR6 ;  /* 0x00000006ff057e24 */ /* 0x000fe2000f8e00ff */
[----:B------:R-:W-:Y:S01]  /*d0a0*/  UIMAD UR6, UR13, UR9, UR7 ;  /* 0x000000090d0672a4 */ /* 0x000fe2000f8e0207 */
[----:B------:R-:W-:Y:S02]  /*d0b0*/  IMAD R6, R11, 0x8, R16 ;  /* 0x000000080b067824 */ /* 0x000fe400078e0210 */
[----:B------:R-:W-:Y:S01]  /*d0c0*/  IMAD.WIDE.U32 R4, R18, UR12, R4 ;  /* 0x0000000c12047c25 */ /* 0x000fe2000f8e0004 */
[----:B------:R-:W4:Y:S01]  /*d0d0*/  @P0 LDC R17, c[0x0][0xbf0] ;  /* 0x0002fc00ff110b82 */ /* 0x000f220000000800 */
[----:B------:R-:W-:-:S02]  /*d0e0*/  UIADD3 UR6, UR5, UR6, URZ ;  /* 0x0000000605067290 */ /* 0x000fc4000fffe03f */
[----:B------:R-:W-:Y:S01]  /*d0f0*/  IMAD R18, RZ, RZ, -UR13 ;  /* 0x8000000dff127e24 */ /* 0x000fe2000f8e02ff */
[----:B------:R-:W-:Y:S01]  /*d100*/  ULDC.64 UR8, c[0x0][0xb28] ;  /* 0x0002ca0000087ab9 */ /* 0x000fe20000000a00 */
[----:B------:R-:W-:Y:S02]  /*d110*/  IMAD R15, R19, UR12, R12 ;  /* 0x0000000c130f7c24 */ /* 0x000fe4000f8e020c */
[----:B------:R-:W-:Y:S01]  /*d120*/  IMAD.U32 R7, RZ, RZ, UR5 ;  /* 0x00000005ff077e24 */ /* 0x000fe2000f8e00ff */
[----:B------:R-:W5:Y:S01]  /*d130*/  @P0 LDC R22, c[0x0][0xbec] ;  /* 0x0002fb00ff160b82 */ /* 0x000f620000000800 */
[----:B---3--:R-:W-:Y:S01]  /*d140*/  IMAD R23, R23, R18, UR11 ;  /* 0x0000000b17177e24 */ /* 0x008fe2000f8e0212 */
[----:B------:R-:W-:Y:S01]  /*d150*/  IADD3 R5, R5, R15, RZ ;  /* 0x0000000f05057210 */ /* 0x000fe20007ffe0ff */
[----:B------:R-:W-:Y:S01]  /*d160*/  IMAD.U32 R7, RZ, RZ, UR6 ;  /* 0x00000006ff077e24 */ /* 0x000fe2000f8e00ff */
[----:B------:R-:W-:Y:S01]  /*d170*/  ULDC.64 UR6, c[0x0][0xb48] ;  /* 0x0002d20000067ab9 */ /* 0x000fe20000000a00 */
[----:B--2---:R-:W-:Y:S01]  /*d180*/  IMAD R11, R9, 0x80, R6 ;  /* 0x00000080090b7824 */ /* 0x004fe200078e0206 */
[----:B------:R-:W-:-:S02]  /*d190*/  MOV R6, UR4 ;  /* 0x0000000400067c02 */ /* 0x000fc40008000f00 */
[----:B------:R-:W2:Y:S01]  /*d1a0*/  @P0 LDC R153, c[0x0][0xbf0] ;  /* 0x0002fc00ff990b82 */ /* 0x000ea20000000800 */
[----:B------:R-:W-:Y:S01]  /*d1b0*/  ULDC.64 UR4, c[0x0][0xbe0] ;  /* 0x0002f80000047ab9 */ /* 0x000fe20000000a00 */
[----:B-1----:R-:W-:-:S04]  /*d1c0*/  @P0 IMAD.HI.U32 R12, R11, R14, RZ ;  /* 0x0000000e0b0c0227 */ /* 0x002fc800078e00ff */
[C---:B0-----:R-:W-:Y:S02]  /*d1d0*/  IMAD R14, R20.reuse, UR10, RZ ;  /* 0x0000000a140e7c24 */ /* 0x041fe4000f8e02ff */
[----:B------:R-:W-:Y:S01]  /*d1e0*/  IMAD.MOV.U32 R13, RZ, RZ, R11 ;  /* 0x000000ffff0d7224 */ /* 0x000fe200078e000b */
[----:B----4-:R-:W-:Y:S01]  /*d1f0*/  @P0 SHF.R.U32.HI R13, RZ, R17, R12 ;  /* 0x00000011ff0d0219 */ /* 0x010fe2000001160c */
[----:B------:R-:W-:Y:S01]  /*d200*/  IMAD R17, R21, UR12, R14 ;  /* 0x0000000c15117c24 */ /* 0x000fe2000f8e020e */
[----:B------:R-:W-:Y:S01]  /*d210*/  SHF.R.S32.HI R14, RZ, 0x1f, R23 ;  /* 0x0000001fff0e7819 */ /* 0x000fe20000011417 */
[----:B------:R-:W-:-:S04]  /*d220*/  IMAD.WIDE.U32 R6, R20, UR12, R6 ;  /* 0x0000000c14067c25 */ /* 0x000fc8000f8e0006 */
[----:B-----5:R-:W-:-:S04]  /*d230*/  @P0 IMAD.HI.U32 R22, R11, R22, RZ ;  /* 0x000000160b160227 */ /* 0x020fc800078e00ff */
[----:B------:R-:W-:Y:S02]  /*d240*/  IMAD.IADD R7, R7, 0x1, R17 ;  /* 0x0000000107077824 */ /* 0x000fe400078e0211 */
[----:B------:R-:W-:Y:S02]  /*d250*/  IMAD.MOV.U32 R15, RZ, RZ, R11 ;  /* 0x000000ffff0f7224 */ /* 0x000fe400078e000b */
[C---:B------:R-:W-:Y:S01]  /*d260*/  IMAD R12, R14.reuse, UR4, RZ ;  /* 0x000000040e0c7c24 */ /* 0x040fe2000f8e02ff */
[----:B--2---:R-:W-:Y:S01]  /*d270*/  @P0 SHF.R.U32.HI R15, RZ, R153, R22 ;  /* 0x00000099ff0f0219 */ /* 0x004fe20000011616 */
[----:B------:R-:W-:Y:S02]  /*d280*/  IMAD R17, R14, UR6, RZ ;  /* 0x000000060e117c24 */ /* 0x000fe4000f8e02ff */
[----:B------:R-:W-:-:S04]  /*d290*/  IMAD.WIDE.U32 R4, R23, UR4, R4 ;  /* 0x0000000417047c25 */ /* 0x000fc8000f8e0004 */
[----:B------:R-:W-:Y:S01]  /*d2a0*/  IMAD R14, R23, UR5, R12 ;  /* 0x00000005170e7c24 */ /* 0x000fe2000f8e020c */
[----:B------:R-:W-:Y:S01]  /*d2b0*/  IADD3 R4, P0, R13, R4, RZ ;  /* 0x000000040d047210 */ /* 0x000fe20007f1e0ff */
[C---:B------:R-:W-:Y:S01]  /*d2c0*/  IMAD R19, R23.reuse, UR7, R17 ;  /* 0x0000000717137c24 */ /* 0x040fe2000f8e0211 */
[--C-:B------:R-:W-:Y:S01]  /*d2d0*/  SHF.R.S32.HI R17, RZ, 0x1f, R13.reuse ;  /* 0x0000001fff117819 */ /* 0x100fe2000001140d */
[----:B------:R-:W-:Y:S01]  /*d2e0*/  IMAD.MOV R13, RZ, RZ, -R13 ;  /* 0x000000ffff0d7224 */ /* 0x000fe200078e0a0d */
[----:B------:R-:W-:Y:S01]  /*d2f0*/  SHF.R.S32.HI R12, RZ, 0x1f, R15 ;  /* 0x0000001fff0c7819 */ /* 0x000fe2000001140f */
[----:B------:R-:W-:Y:S01]  /*d300*/  ULDC.64 UR4, c[0x0][0xb30] ;  /* 0x0002cc0000047ab9 */ /* 0x000fe20000000a00 */
[----:B------:R-:W-:Y:S01]  /*d310*/  IMAD.WIDE.U32 R6, R23, UR6, R6 ;  /* 0x0000000617067c25 */ /* 0x000fe2000f8e0006 */
[----:B------:R-:W-:Y:S01]  /*d320*/  IADD3.X R5, R17, R5, R14, P0, !PT ;  /* 0x0000000511057210 */ /* 0x000fe200007fe40e */
[----:B------:R-:W-:Y:S02]  /*d330*/  ULDC.64 UR6, c[0x0][0xbc8] ;  /* 0x0002f20000067ab9 */ /* 0x000fe40000000a00 */
[----:B------:R-:W-:Y:S01]  /*d340*/  IMAD.MOV R18, RZ, RZ, -R15 ;  /* 0x000000ffff127224 */ /* 0x000fe200078e0a0f */
[----:B------:R-:W-:Y:S01]  /*d350*/  IADD3 R7, R7, R19, RZ ;  /* 0x0000001307077210 */ /* 0x000fe20007ffe0ff */
[----:B------:R-:W-:-:S02]  /*d360*/  IMAD R12, R12, UR4, RZ ;  /* 0x000000040c0c7c24 */ /* 0x000fc4000f8e02ff */
[C-C-:B------:R-:W-:Y:S02]  /*d370*/  IMAD R13, R8.reuse, R13, R11.reuse ;  /* 0x0000000d080d7224 */ /* 0x140fe400078e020b */
[----:B------:R-:W-:Y:S02]  /*d380*/  IMAD R11, R8, R18, R11 ;  /* 0x00000012080b7224 */ /* 0x000fe400078e020b */
[C---:B------:R-:W-:Y:S01]  /*d390*/  IMAD R17, R15.reuse, UR5, R12 ;  /* 0x000000050f117c24 */ /* 0x040fe2000f8e020c */
[----:B------:R-:W-:Y:S01]  /*d3a0*/  SHF.R.S32.HI R12, RZ, 0x1f, R13 ;  /* 0x0000001fff0c7819 */ /* 0x000fe2000001140d */
[----:B------:R-:W-:Y:S01]  /*d3b0*/  IMAD.WIDE.U32 R6, R15, UR4, R6 ;  /* 0x000000040f067c25 */ /* 0x000fe2000f8e0006 */
[----:B------:R-:W-:Y:S01]  /*d3c0*/  SHF.R.S32.HI R14, RZ, 0x1f, R11 ;  /* 0x0000001fff0e7819 */ /* 0x000fe2000001140b */
[----:B------:R-:W0:Y:S01]  /*d3d0*/  S2UR UR5, SR_CgaCtaId ;  /* 0x00000000000579c3 */ /* 0x000e220000008800 */
[----:B------:R-:W-:Y:S01]  /*d3e0*/  UMOV UR4, 0x400 ;  /* 0x0000040000047882 */ /* 0x000fe20000000000 */
[----:B------:R-:W-:-:S02]  /*d3f0*/  IMAD R12, R12, UR6, RZ ;  /* 0x000000060c0c7c24 */ /* 0x000fc4000f8e02ff */
[----:B------:R-:W-:Y:S02]  /*d400*/  IMAD.IADD R7, R7, 0x1, R17 ;  /* 0x0000000107077824 */ /* 0x000fe400078e0211 */
[----:B------:R-:W-:Y:S02]  /*d410*/  IMAD R14, R14, UR8, RZ ;  /* 0x000000080e0e7c24 */ /* 0x000fe4000f8e02ff */
[C---:B------:R-:W-:Y:S02]  /*d420*/  IMAD R15, R13.reuse, UR7, R12 ;  /* 0x000000070d0f7c24 */ /* 0x040fe4000f8e020c */
[----:B------:R-:W-:Y:S01]  /*d430*/  IMAD.WIDE.U32 R4, R13, UR6, R4 ;  /* 0x000000060d047c25 */ /* 0x000fe2000f8e0004 */
[----:B------:R-:W-:-:S03]  /*d440*/  ULDC.64 UR6, c[0x0][0xba8] ;  /* 0x0002ea0000067ab9 */ /* 0x000fc60000000a00 */
[C---:B------:R-:W-:Y:S01]  /*d450*/  IMAD R17, R11.reuse, UR9, R14 ;  /* 0x000000090b117c24 */ /* 0x040fe2000f8e020e */
[----:B------:R-:W-:Y:S01]  /*d460*/  LEA R18, P0, R4, UR6, 0x2 ;  /* 0x0000000604127c11 */ /* 0x000fe2000f8010ff */
[----:B------:R-:W-:Y:S01]  /*d470*/  IMAD.WIDE.U32 R12, R11, UR8, R6 ;  /* 0x000000080b0c7c25 */ /* 0x000fe2000f8e0006 */
[----:B------:R-:W-:Y:S01]  /*d480*/  ULDC.64 UR8, c[0x0][0xb00] ;  /* 0x0002c00000087ab9 */ /* 0x000fe20000000a00 */
[----:B------:R-:W-:Y:S02]  /*d490*/  ULDC UR6, c[0x0][0xa88] ;  /* 0x0002a20000067ab9 */ /* 0x000fe40000000800 */
[----:B------:R-:W-:Y:S01]  /*d4a0*/  IMAD.IADD R5, R5, 0x1, R15 ;  /* 0x0000000105057824 */ /* 0x000fe200078e020f */
[----:B------:R-:W-:Y:S01]  /*d4b0*/  LEA R6, P1, R12, UR8, 0x2 ;  /* 0x000000080c067c11 */ /* 0x000fe2000f8210ff */
[----:B------:R-:W-:Y:S01]  /*d4c0*/  IMAD.IADD R7, R13, 0x1, R17 ;  /* 0x000000010d077824 */ /* 0x000fe200078e0211 */
[----:B------:R-:W-:Y:S01]  /*d4d0*/  SHFL.IDX PT, R14, R18, 0x1, 0x1c1f ;  /* 0x003c1f00120e7f89 */ /* 0x000fe200000e0000 */
[----:B------:R-:W-:Y:S01]  /*d4e0*/  IMAD R11, R9, 0x80, R16 ;  /* 0x00000080090b7824 */ /* 0x000fe200078e0210 */
[----:B------:R-:W-:Y:S01]  /*d4f0*/  LEA.HI.X R17, R4, UR7, R5, 0x2, P0 ;  /* 0x0000000704117c11 */ /* 0x000fe200080f1405 */
[----:B0-----:R-:W-:Y:S01]  /*d500*/  ULEA UR4, UR5, UR4, 0x18 ;  /* 0x0000000405047291 */ /* 0x001fe2000f8ec03f */
[----:B------:R-:W-:Y:S01]  /*d510*/  LEA.HI.X R7, R12, UR9, R7, 0x2, P1 ;  /* 0x000000090c077c11 */ /* 0x000fe200088f1407 */
[----:B------:R-:W-:Y:S01]  /*d520*/  IMAD R8, R8, UR6, RZ ;  /* 0x0000000608087c24 */ /* 0x000fe2000f8e02ff */
[----:B------:R-:W-:Y:S01]  /*d530*/  SHFL.IDX PT, R12, R18, RZ, 0x1c1f ;  /* 0x001c1fff120c7589 */ /* 0x000fe200000e0000 */
[----:B------:R-:W-:Y:S01]  /*d540*/  LOP3.LUT P0, RZ, R3, 0x3, RZ, 0xc0, !PT ;  /* 0x0000000303ff7812 */ /* 0x000fe2000780c0ff */
[----:B------:R-:W-:Y:S01]  /*d550*/  UIADD3 UR4, UR4, 0x30820, URZ ;  /* 0x0003082004047890 */ /* 0x000fe2000fffe03f */
[C---:B------:R-:W-:Y:S01]  /*d560*/  IADD3 R9, R11.reuse, 0x8, RZ ;  /* 0x000000080b097810 */ /* 0x040fe20007ffe0ff */
[----:B------:R-:W0:Y:S01]  /*d570*/  SHFL.IDX PT, R13, R17, RZ, 0x1c1f ;  /* 0x001c1fff110d7589 */ /* 0x000e2200000e0000 */
[-C--:B------:R-:W-:Y:S01]  /*d580*/  ISETP.GE.OR P1, PT, R11, R8.reuse, P0 ;  /* 0x000000080b00720c */ /* 0x080fe20000726670 */
[----:B------:R-:W-:Y:S01]  /*d590*/  UPRMT UR4, URZ, 0x654, UR4 ;  /* 0x000006543f047896 */ /* 0x000fe20008000004 */
[-C--:B------:R-:W-:Y:S01]  /*d5a0*/  ISETP.GE.OR P0, PT, R9, R8.reuse, P0 ;  /* 0x000000080900720c */ /* 0x080fe20000706670 */
[----:B------:R-:W1:Y:S01]  /*d5b0*/  SHFL.IDX PT, R15, R17, 0x1, 0x1c1f ;  /* 0x003c1f00110f7f89 */ /* 0x000e6200000e0000 */
[----:B------:R-:W-:Y:S01]  /*d5c0*/  ISETP.GE.AND P2, PT, R11, R8, PT ;  /* 0x000000080b00720c */ /* 0x000fe20003f46270 */
[----:B------:R-:W-:-:S02]  /*d5d0*/  IMAD.IADD R3, R3, 0x1, -R10 ;  /* 0x0000000103037824 */ /* 0x000fc400078e0a0a */
[----:B------:R2:W3:Y:S02]  /*d5e0*/  SHFL.IDX PT, R4, R6, RZ, 0x1c1f ;  /* 0x001c1fff06047589 */ /* 0x0004e400000e0000 */
[----:B------:R-:W-:Y:S01]  /*d5f0*/  IMAD.SHL.U32 R3, R3, 0x2, RZ ;  /* 0x0000000203037824 */ /* 0x000fe200078e00ff */
[----:B------:R-:W-:Y:S01]  /*d600*/  SYNCS.ARRIVE.TRANS64.RED.A1T0 RZ, [UR4], RZ ;  /* 0x000000ffffff79a7 */ /* 0x000fe20008100404 */
[----:B------:R2:W4:Y:S04]  /*d610*/  SHFL.IDX PT, R5, R7, RZ, 0x1c1f ;  /* 0x001c1fff07057589 */ /* 0x00052800000e0000 */
[----:B0-----:R2:W-:Y:S04]  /*d620*/  @!P1 ST.E desc[UR60][R12.64], R0 ;  /* 0x000000000c009985 */ /* 0x0015e8000c10193c */
[----:B-1----:R2:W-:Y:S01]  /*d630*/  @!P0 ST.E desc[UR60][R14.64], R2 ;  /* 0x000000020e008985 */ /* 0x0025e2000c10193c */
[----:B------:R-:W-:Y:S05]  /*d640*/  @P2 BRA `(.L_x_1080) ;  /* 0x0000000800f82947 */ /* 0x000fea0003800000 */
[C---:B--2---:R-:W-:Y:S01]  /*d650*/  VIADD R0, R3.reuse, 0x8 ;  /* 0x0000000803007836 */ /* 0x044fe20000000000 */
[----:B------:R-:W-:Y:S01]  /*d660*/  ULDC UR4, c[0x0][0xac8] ;  /* 0x0002b20000047ab9 */ /* 0x000fe20000000800 */
[C---:B------:R-:W-:Y:S01]  /*d670*/  VIADD R2, R3.reuse, 0x10 ;  /* 0x0000001003027836 */ /* 0x040fe20000000000 */
[C---:B------:R-:W-:Y:S01]  /*d680*/  IADD3 R10, R3.reuse, 0x18, RZ ;  /* 0x00000018030a7810 */ /* 0x040fe20007ffe0ff */
[C---:B------:R-:W-:Y:S01]  /*d690*/  VIADD R18, R3.reuse, 0x20 ;  /* 0x0000002003127836 */ /* 0x040fe20000000000 */
[----:B------:R-:W-:Y:S01]  /*d6a0*/  ISETP.GE.AND P3, PT, R0, UR4, PT ;  /* 0x0000000400007c0c */ /* 0x000fe2000bf66270 */
[C---:B------:R-:W-:Y:S01]  /*d6b0*/  VIADD R19, R3.reuse, 0x28 ;  /* 0x0000002803137836 */ /* 0x040fe20000000000 */
[----:B------:R-:W-:Y:S01]  /*d6c0*/  ISETP.GE.AND P4, PT, R2, UR4, PT ;  /* 0x0000000402007c0c */ /* 0x000fe2000bf86270 */
[C---:B------:R-:W-:Y:S01]  /*d6d0*/  VIADD R21, R3.reuse, 0x48 ;  /* 0x0000004803157836 */ /* 0x040fe20000000000 */
[----:B------:R-:W-:Y:S01]  /*d6e0*/  ISETP.GE.AND P5, PT, R10, UR4, PT ;  /* 0x000000040a007c0c */ /* 0x000fe2000bfa6270 */
[C---:B------:R-:W-:Y:S01]  /*d6f0*/  VIADD R22, R3.reuse, 0x50 ;  /* 0x0000005003167836 */ /* 0x040fe20000000000 */
[----:B------:R-:W-:-:S02]  /*d700*/  ISETP.GE.AND P2, PT, R3, UR4, PT ;  /* 0x0000000403007c0c */ /* 0x000fc4000bf46270 */
[----:B------:R-:W-:Y:S02]  /*d710*/  ISETP.GE.AND P0, PT, R18, UR4, PT ;  /* 0x0000000412007c0c */ /* 0x000fe4000bf06270 */
[----:B------:R-:W-:Y:S02]  /*d720*/  ISETP.GE.AND P1, PT, R19, UR4, PT ;  /* 0x0000000413007c0c */ /* 0x000fe4000bf26270 */
[----:B------:R-:W-:Y:S02]  /*d730*/  IADD3 R20, R3, 0x40, RZ ;  /* 0x0000004003147810 */ /* 0x000fe40007ffe0ff */
[----:B------:R-:W-:Y:S02]  /*d740*/  @!P3 LEA.HI R0, R0, R0, RZ, 0x1 ;  /* 0x000000000000b211 */ /* 0x000fe400078f08ff */
[----:B------:R-:W-:Y:S02]  /*d750*/  @!P4 LEA.HI R2, R2, R2, RZ, 0x1 ;  /* 0x000000020202c211 */ /* 0x000fe400078f08ff */
[----:B------:R-:W-:-:S02]  /*d760*/  @!P5 LEA.HI R10, R10, R10, RZ, 0x1 ;  /* 0x0000000a0a0ad211 */ /* 0x000fc400078f08ff */
[----:B------:R-:W-:Y:S01]  /*d770*/  @!P3 LOP3.LUT R13, R0, 0xfffffffe, RZ, 0xc0, !PT ;  /* 0xfffffffe000db812 */ /* 0x000fe200078ec0ff */
[C---:B------:R-:W-:Y:S01]  /*d780*/  VIADD R0, R3.reuse, 0x30 ;  /* 0x0000003003007836 */ /* 0x040fe20000000000 */
[----:B------:R-:W-:Y:S01]  /*d790*/  @!P4 LOP3.LUT R15, R2, 0xfffffffe, RZ, 0xc0, !PT ;  /* 0xfffffffe020fc812 */ /* 0x000fe200078ec0ff */
[C---:B------:R-:W-:Y:S01]  /*d7a0*/  VIADD R2, R3.reuse, 0x38 ;  /* 0x0000003803027836 */ /* 0x040fe20000000000 */
[----:B------:R-:W-:Y:S01]  /*d7b0*/  @!P5 LOP3.LUT R17, R10, 0xfffffffe, RZ, 0xc0, !PT ;  /* 0xfffffffe0a11d812 */ /* 0x000fe200078ec0ff */
[--C-:B---34-:R-:W-:Y:S01]  /*d7c0*/  @!P2 IMAD.WIDE R10, R3, 0x4, R4.reuse ;  /* 0x00000004030aa825 */ /* 0x118fe200078e0204 */
[----:B------:R-:W-:Y:S02]  /*d7d0*/  ISETP.GE.AND P6, PT, R22, UR4, PT ;  /* 0x0000000416007c0c */ /* 0x000fe4000bfc6270 */
[----:B------:R-:W-:Y:S01]  /*d7e0*/  @!P0 LEA.HI R18, R18, R18, RZ, 0x1 ;  /* 0x0000001212128211 */ /* 0x000fe200078f08ff */
[----:B------:R-:W-:Y:S01]  /*d7f0*/  @!P3 IMAD.WIDE R12, R13, 0x4, R4 ;  /* 0x000000040d0cb825 */ /* 0x000fe200078e0204 */
[----:B------:R0:W-:Y:S01]  /*d800*/  @!P2 ST.E.64 desc[UR60][R10.64], R24 ;  /* 0x000000180a00a985 */ /* 0x0001e2000c101b3c */
[----:B------:R-:W-:-:S02]  /*d810*/  ISETP.GE.AND P2, PT, R0, UR4, PT ;  /* 0x0000000400007c0c */ /* 0x000fc4000bf46270 */
[--C-:B------:R-:W-:Y:S01]  /*d820*/  @!P4 IMAD.WIDE R14, R15, 0x4, R4.reuse ;  /* 0x000000040f0ec825 */ /* 0x100fe200078e0204 */
[----:B------:R1:W-:Y:S01]  /*d830*/  @!P3 ST.E.64 desc[UR60][R12.64], R28 ;  /* 0x0000001c0c00b985 */ /* 0x0003e2000c101b3c */
[----:B------:R-:W-:Y:S02]  /*d840*/  ISETP.GE.AND P3, PT, R2, UR4, PT ;  /* 0x0000000402007c0c */ /* 0x000fe4000bf66270 */
[----:B------:R-:W-:Y:S01]  /*d850*/  @!P5 IMAD.WIDE R16, R17, 0x4, R4 ;  /* 0x000000041110d825 */ /* 0x000fe200078e0204 */
[----:B------:R2:W-:Y:S01]  /*d860*/  @!P4 ST.E.64 desc[UR60][R14.64], R32 ;  /* 0x000000200e00c985 */ /* 0x0005e2000c101b3c */
[----:B------:R-:W-:Y:S02]  /*d870*/  ISETP.GE.AND P4, PT, R20, UR4, PT ;  /* 0x0000000414007c0c */ /* 0x000fe4000bf86270 */
[----:B------:R-:W-:Y:S01]  /*d880*/  @!P1 LEA.HI R19, R19, R19, RZ, 0x1 ;  /* 0x0000001313139211 */ /* 0x000fe200078f08ff */
[----:B------:R3:W-:Y:S01]  /*d890*/  @!P5 ST.E.64 desc[UR60][R16.64], R36 ;  /* 0x000000241000d985 */ /* 0x0007e2000c101b3c */
[----:B------:R-:W-:Y:S01]  /*d8a0*/  ISETP.GE.AND P5, PT, R21, UR4, PT ;  /* 0x0000000415007c0c */ /* 0x000fe2000bfa6270 */
[C---:B0-----:R-:W-:Y:S01]  /*d8b0*/  VIADD R24, R3.reuse, 0x58 ;  /* 0x0000005803187836 */ /* 0x041fe20000000000 */
[----:B------:R-:W-:Y:S01]  /*d8c0*/  @!P0 LOP3.LUT R11, R18, 0xfffffffe, RZ, 0xc0, !PT ;  /* 0xfffffffe120b8812 */ /* 0x000fe200078ec0ff */
[----:B------:R-:W-:Y:S01]  /*d8d0*/  VIADD R25, R3, 0x60 ;  /* 0x0000006003197836 */ /* 0x000fe20000000000 */
[----:B------:R-:W-:-:S02]  /*d8e0*/  @!P2 LEA.HI R0, R0, R0, RZ, 0x1 ;  /* 0x000000000000a211 */ /* 0x000fc400078f08ff */
[----:B-1----:R-:W-:Y:S01]  /*d8f0*/  @!P1 LOP3.LUT R13, R19, 0xfffffffe, RZ, 0xc0, !PT ;  /* 0xfffffffe130d9812 */ /* 0x002fe200078ec0ff */
        /* <DEDUP_REMOVED lines=11> */
[----:B------:R-:W-:Y:S01]  /*d9b0*/  @!P4 LOP3.LUT R19, R20, 0xfffffffe, RZ, 0xc0, !PT ;  /* 0xfffffffe1413c812 */ /* 0x000fe200078ec0ff */
[----:B------:R-:W-:Y:S01]  /*d9c0*/  VIADD R20, R3, 0x78 ;  /* 0x0000007803147836 */ /* 0x000fe20000000000 */
[----:B------:R-:W-:-:S02]  /*d9d0*/  @!P5 LOP3.LUT R21, R21, 0xfffffffe, RZ, 0xc0, !PT ;  /* 0xfffffffe1515d812 */ /* 0x000fc400078ec0ff */
[----:B------:R-:W-:Y:S01]  /*d9e0*/  @!P6 LOP3.LUT R23, R22, 0xfffffffe, RZ, 0xc0, !PT ;  /* 0xfffffffe1617e812 */ /* 0x000fe200078ec0ff */
[----:B------:R-:W-:Y:S01]  /*d9f0*/  VIADD R22, R3, 0x88 ;  /* 0x0000008803167836 */ /* 0x000fe20000000000 */
[----:B------:R-:W-:Y:S01]  /*da00*/  ISETP.GE.AND P1, PT, R24, UR4, PT ;  /* 0x0000000418007c0c */ /* 0x000fe2000bf26270 */
[--C-:B0-----:R-:W-:Y:S01]  /*da10*/  @!P2 IMAD.WIDE R10, R15, 0x4, R4.reuse ;  /* 0x000000040f0aa825 */ /* 0x101fe200078e0204 */
[----:B------:R-:W-:Y:S02]  /*da20*/  ISETP.GE.AND P0, PT, R25, UR4, PT ;  /* 0x0000000419007c0c */ /* 0x000fe4000bf06270 */
[----:B------:R-:W-:Y:S01]  /*da30*/  IADD3 R0, R3, 0x68, RZ ;  /* 0x0000006803007810 */ /* 0x000fe20007ffe0ff */
[--C-:B-1----:R-:W-:Y:S01]  /*da40*/  @!P3 IMAD.WIDE R12, R17, 0x4, R4.reuse ;  /* 0x00000004110cb825 */ /* 0x102fe200078e0204 */
[----:B------:R0:W-:Y:S02]  /*da50*/  @!P2 ST.E.64 desc[UR60][R10.64], R48 ;  /* 0x000000300a00a985 */ /* 0x0001e4000c101b3c */
[----:B------:R-:W-:Y:S01]  /*da60*/  ISETP.GE.AND P2, PT, R0, UR4, PT ;  /* 0x0000000400007c0c */ /* 0x000fe2000bf46270 */
[----:B------:R-:W-:Y:S01]  /*da70*/  @!P4 IMAD.WIDE R14, R19, 0x4, R4 ;  /* 0x00000004130ec825 */ /* 0x000fe200078e0204 */
[----:B------:R1:W-:Y:S01]  /*da80*/  @!P3 ST.E.64 desc[UR60][R12.64], R52 ;  /* 0x000000340c00b985 */ /* 0x0003e2000c101b3c */
[----:B------:R-:W-:-:S02]  /*da90*/  ISETP.GE.AND P3, PT, R22, UR4, PT ;  /* 0x0000000416007c0c */ /* 0x000fc4000bf66270 */
[--C-:B------:R-:W-:Y:S01]  /*daa0*/  @!P5 IMAD.WIDE R16, R21, 0x4, R4.reuse ;  /* 0x000000041510d825 */ /* 0x100fe200078e0204 */
[----:B------:R2:W-:Y:S01]  /*dab0*/  @!P4 ST.E.64 desc[UR60][R14.64], R56 ;  /* 0x000000380e00c985 */ /* 0x0005e2000c101b3c */
[----:B------:R-:W-:Y:S02]  /*dac0*/  @!P1 LEA.HI R24, R24, R24, RZ, 0x1 ;  /* 0x0000001818189211 */ /* 0x000fe400078f08ff */
[----:B------:R-:W-:Y:S01]  /*dad0*/  @!P6 IMAD.WIDE R18, R23, 0x4, R4 ;  /* 0x000000041712e825 */ /* 0x000fe200078e0204 */
[----:B------:R3:W-:Y:S01]  /*dae0*/  @!P5 ST.E.64 desc[UR60][R16.64], R60 ;  /* 0x0000003c1000d985 */ /* 0x0007e2000c101b3c */
[----:B------:R-:W-:Y:S02]  /*daf0*/  ISETP.GE.AND P5, PT, R20, UR4, PT ;  /* 0x0000000414007c0c */ /* 0x000fe4000bfa6270 */
[----:B------:R-:W-:Y:S01]  /*db00*/  VIADD R21, R3, 0x80 ;  /* 0x0000008003157836 */ /* 0x000fe20000000000 */
[----:B------:R4:W-:Y:S01]  /*db10*/  @!P6 ST.E.64 desc[UR60][R18.64], R64 ;  /* 0x000000401200e985 */ /* 0x0009e2000c101b3c */
[----:B------:R-:W-:-:S02]  /*db20*/  ISETP.GE.AND P6, PT, R2, UR4, PT ;  /* 0x0000000402007c0c */ /* 0x000fc4000bfc6270 */
[----:B------:R-:W-:Y:S02]  /*db30*/  @!P0 LEA.HI R25, R25, R25, RZ, 0x1 ;  /* 0x0000001919198211 */ /* 0x000fe400078f08ff */
[----:B------:R-:W-:Y:S02]  /*db40*/  ISETP.GE.AND P4, PT, R21, UR4, PT ;  /* 0x0000000415007c0c */ /* 0x000fe4000bf86270 */
[----:B0-----:R-:W-:Y:S02]  /*db50*/  @!P1 LOP3.LUT R11, R24, 0xfffffffe, RZ, 0xc0, !PT ;  /* 0xfffffffe180b9812 */ /* 0x001fe400078ec0ff */
[----:B-1----:R-:W-:Y:S01]  /*db60*/  @!P0 LOP3.LUT R13, R25, 0xfffffffe, RZ, 0xc0, !PT ;  /* 0xfffffffe190d8812 */ /* 0x002fe200078ec0ff */
[----:B------:R-:W-:Y:S01]  /*db70*/  VIADD R25, R3, 0x98 ;  /* 0x0000009803197836 */ /* 0x000fe20000000000 */
[----:B------:R-:W-:Y:S01]  /*db80*/  @!P2 LEA.HI R0, R0, R0, RZ, 0x1 ;  /* 0x000000000000a211 */ /* 0x000fe200078f08ff */
[----:B------:R-:W-:Y:S01]  /*db90*/  @!P1 IMAD.WIDE R10, R11, 0x4, R4 ;  /* 0x000000040b0a9825 */ /* 0x000fe200078e0204 */
[----:B------:R-:W-:-:S02]  /*dba0*/  @!P5 LEA.HI R20, R20, R20, RZ, 0x1 ;  /* 0x000000141414d211 */ /* 0x000fc400078f08ff */
[----:B------:R-:W-:Y:S01]  /*dbb0*/  @!P6 LEA.HI R2, R2, R2, RZ, 0x1 ;  /* 0x000000020202e211 */ /* 0x000fe200078f08ff */
[--C-:B------:R-:W-:Y:S01]  /*dbc0*/  @!P0 IMAD.WIDE R12, R13, 0x4, R4.reuse ;  /* 0x000000040d0c8825 */ /* 0x100fe200078e0204 */
        /* <DEDUP_REMOVED lines=10> */
[C---:B------:R-:W-:Y:S01]  /*dc70*/  VIADD R20, R3.reuse, 0xb0 ;  /* 0x000000b003147836 */ /* 0x040fe20000000000 */
[----:B------:R-:W-:Y:S01]  /*dc80*/  @!P3 LOP3.LUT R23, R22, 0xfffffffe, RZ, 0xc0, !PT ;  /* 0xfffffffe1617b812 */ /* 0x000fe200078ec0ff */
[C---:B------:R-:W-:Y:S01]  /*dc90*/  VIADD R22, R3.reuse, 0xc0 ;  /* 0x000000c003167836 */ /* 0x040fe20000000000 */
[----:B------:R-:W-:Y:S01]  /*dca0*/  IADD3 R24, R3, 0x90, RZ ;  /* 0x0000009003187810 */ /* 0x000fe20007ffe0ff */
[----:B0-----:R-:W-:Y:S01]  /*dcb0*/  @!P2 IMAD.WIDE R10, R15, 0x4, R4 ;  /* 0x000000040f0aa825 */ /* 0x001fe200078e0204 */
[----:B------:R-:W-:-:S02]  /*dcc0*/  ISETP.GE.AND P1, PT, R25, UR4, PT ;  /* 0x0000000419007c0c */ /* 0x000fc4000bf26270 */
[----:B------:R-:W-:Y:S01]  /*dcd0*/  ISETP.GE.AND P0, PT, R24, UR4, PT ;  /* 0x0000000418007c0c */ /* 0x000fe2000bf06270 */
[--C-:B-1----:R-:W-:Y:S01]  /*dce0*/  @!P6 IMAD.WIDE R12, R17, 0x4, R4.reuse ;  /* 0x00000004110ce825 */ /* 0x102fe200078e0204 */
[----:B------:R0:W-:Y:S01]  /*dcf0*/  @!P2 ST.E.64 desc[UR60][R10.64], R76 ;  /* 0x0000004c0a00a985 */ /* 0x0001e2000c101b3c */
[----:B------:R-:W-:Y:S02]  /*dd00*/  ISETP.GE.AND P2, PT, R0, UR4, PT ;  /* 0x0000000400007c0c */ /* 0x000fe4000bf46270 */
[--C-:B------:R-:W-:Y:S01]  /*dd10*/  @!P5 IMAD.WIDE R14, R19, 0x4, R4.reuse ;  /* 0x00000004130ed825 */ /* 0x100fe200078e0204 */
[----:B------:R1:W-:Y:S01]  /*dd20*/  @!P6 ST.E.64 desc[UR60][R12.64], R80 ;  /* 0x000000500c00e985 */ /* 0x0003e2000c101b3c */
[----:B------:R-:W-:Y:S02]  /*dd30*/  ISETP.GE.AND P6, PT, R22, UR4, PT ;  /* 0x0000000416007c0c */ /* 0x000fe4000bfc6270 */
[----:B------:R-:W-:Y:S01]  /*dd40*/  @!P4 IMAD.WIDE R16, R21, 0x4, R4 ;  /* 0x000000041510c825 */ /* 0x000fe200078e0204 */
[----:B------:R2:W-:Y:S01]  /*dd50*/  @!P5 ST.E.64 desc[UR60][R14.64], R84 ;  /* 0x000000540e00d985 */ /* 0x0005e2000c101b3c */
[----:B------:R-:W-:-:S02]  /*dd60*/  IADD3 R21, R3, 0xb8, RZ ;  /* 0x000000b803157810 */ /* 0x000fc40007ffe0ff */
[----:B------:R-:W-:Y:S01]  /*dd70*/  @!P3 IMAD.WIDE R18, R23, 0x4, R4 ;  /* 0x000000041712b825 */ /* 0x000fe200078e0204 */
[----:B------:R3:W-:Y:S01]  /*dd80*/  @!P4 ST.E.64 desc[UR60][R16.64], R88 ;  /* 0x000000581000c985 */ /* 0x0007e2000c101b3c */
[----:B------:R-:W-:Y:S02]  /*dd90*/  ISETP.GE.AND P4, PT, R20, UR4, PT ;  /* 0x0000000414007c0c */ /* 0x000fe4000bf86270 */
[----:B------:R-:W-:Y:S01]  /*dda0*/  ISETP.GE.AND P5, PT, R21, UR4, PT ;  /* 0x0000000415007c0c */ /* 0x000fe2000bfa6270 */
[----:B------:R4:W-:Y:S01]  /*ddb0*/  @!P3 ST.E.64 desc[UR60][R18.64], R92 ;  /* 0x0000005c1200b985 */ /* 0x0009e2000c101b3c */
[----:B------:R-:W-:Y:S02]  /*ddc0*/  ISETP.GE.AND P3, PT, R2, UR4, PT ;  /* 0x0000000402007c0c */ /* 0x000fe4000bf66270 */
[----:B------:R-:W-:Y:S02]  /*ddd0*/  @!P0 LEA.HI R24, R24, R24, RZ, 0x1 ;  /* 0x0000001818188211 */ /* 0x000fe400078f08ff */
[----:B------:R-:W-:-:S02]  /*dde0*/  @!P1 LEA.HI R25, R25, R25, RZ, 0x1 ;  /* 0x0000001919199211 */ /* 0x000fc400078f08ff */
[----:B0-----:R-:W-:Y:S02]  /*ddf0*/  @!P0 LOP3.LUT R11, R24, 0xfffffffe, RZ, 0xc0, !PT ;  /* 0xfffffffe180b8812 */ /* 0x001fe400078ec0ff */
[----:B------:R-:W-:Y:S02]  /*de00*/  @!P2 LEA.HI R0, R0, R0, RZ, 0x1 ;  /* 0x000000000000a211 */ /* 0x000fe400078f08ff */
[----:B-1----:R-:W-:Y:S01]  /*de10*/  @!P1 LOP3.LUT R13, R25, 0xfffffffe, RZ, 0xc0, !PT ;  /* 0xfffffffe190d9812 */ /* 0x002fe200078ec0ff */
[--C-:B------:R-:W-:Y:S01]  /*de20*/  @!P0 IMAD.WIDE R10, R11, 0x4, R4.reuse ;  /* 0x000000040b0a8825 */ /* 0x100fe200078e0204 */
[----:B------:R-:W-:Y:S02]  /*de30*/  @!P4 LEA.HI R20, R20, R20, RZ, 0x1 ;  /* 0x000000141414c211 */ /* 0x000fe400078f08ff */
[----:B------:R-:W-:Y:S01]  /*de40*/  @!P3 LEA.HI R2, R2, R2, RZ, 0x1 ;  /* 0x000000020202b211 */ /* 0x000fe200078f08ff */
[--C-:B------:R-:W-:Y:S01]  /*de50*/  @!P1 IMAD.WIDE R12, R13, 0x4, R4.reuse ;  /* 0x000000040d0c9825 */ /* 0x100fe200078e0204 */
[----:B--2---:R-:W-:Y:S01]  /*de60*/  @!P2 LOP3.LUT R15, R0, 0xfffffffe, RZ, 0xc0, !PT ;  /* 0xfffffffe000fa812 */ /* 0x004fe200078ec0ff */
[----:B------:R0:W-:Y:S01]  /*de70*/  @!P0 ST.E.64 desc[UR60][R10.64], R96 ;  /* 0x000000600a008985 */ /* 0x0001e2000c101b3c */
[----:B------:R-:W-:Y:S01]  /*de80*/  @!P5 LEA.HI R21, R21, R21, RZ, 0x1 ;  /* 0x000000151515d211 */ /* 0x000fe200078f08ff */
[----:B------:R-:W-:Y:S01]  /*de90*/  VIADD R0, R3, 0xc8 ;  /* 0x000000c803007836 */ /* 0x000fe20000000000 */
[----:B---3--:R-:W-:Y:S01]  /*dea0*/  @!P3 LOP3.LUT R17, R2, 0xfffffffe, RZ, 0xc0, !PT ;  /* 0xfffffffe0211b812 */ /* 0x008fe200078ec0ff */
[--C-:B------:R-:W-:Y:S01]  /*deb0*/  @!P2 IMAD.WIDE R14, R15, 0x4, R4.reuse ;  /* 0x000000040f0ea825 */ /* 0x100fe200078e0204 */
[----:B------:R-:W-:Y:S01]  /*dec0*/  @!P6 LEA.HI R22, R22, R22, RZ, 0x1 ;  /* 0x000000161616e211 */ /* 0x000fe200078f08ff */
[----:B------:R1:W-:Y:S01]  /*ded0*/  @!P1 ST.E.64 desc[UR60][R12.64], R100 ;  /* 0x000000640c009985 */ /* 0x0003e2000c101b3c */
[----:B----4-:R-:W-:Y:S01]  /*dee0*/  @!P4 LOP3.LUT R19, R20, 0xfffffffe, RZ, 0xc0, !PT ;  /* 0xfffffffe1413c812 */ /* 0x010fe200078ec0ff */
[----:B------:R-:W-:Y:S01]  /*def0*/  VIADD R2, R3, 0xd0 ;  /* 0x000000d003027836 */ /* 0x000fe20000000000 */
[----:B------:R-:W-:Y:S01]  /*df00*/  @!P5 LOP3.LUT R21, R21, 0xfffffffe, RZ, 0xc0, !PT ;  /* 0xfffffffe1515d812 */ /* 0x000fe200078ec0ff */
[----:B------:R2:W-:Y:S01]  /*df10*/  @!P2 ST.E.64 desc[UR60][R14.64], R104 ;  /* 0x000000680e00a985 */ /* 0x0005e2000c101b3c */
[----:B------:R-:W-:Y:S01]  /*df20*/  @!P6 LOP3.LUT R23, R22, 0xfffffffe, RZ, 0xc0, !PT ;  /* 0xfffffffe1617e812 */ /* 0x000fe200078ec0ff */
[----:B------:R-:W-:Y:S01]  /*df30*/  VIADD R20, R3, 0xd8 ;  /* 0x000000d803147836 */ /* 0x000fe20000000000 */
[----:B------:R-:W-:Y:S01]  /*df40*/  ISETP.GE.AND P0, PT, R0, UR4, PT ;  /* 0x0000000400007c0c */ /* 0x000fe2000bf06270 */
[----:B0-----:R-:W-:Y:S01]  /*df50*/  @!P3 IMAD.WIDE R10, R17, 0x4, R4 ;  /* 0x00000004110ab825 */ /* 0x001fe200078e0204 */
[----:B------:R-:W-:-:S02]  /*df60*/  ISETP.GE.AND P1, PT, R2, UR4, PT ;  /* 0x0000000402007c0c */ /* 0x000fc4000bf26270 */
[----:B------:R-:W-:Y:S01]  /*df70*/  ISETP.GE.AND P2, PT, R20, UR4, PT ;  /* 0x0000000414007c0c */ /* 0x000fe2000bf46270 */
[--C-:B------:R-:W-:Y:S01]  /*df80*/  @!P5 IMAD.WIDE R16, R21, 0x4, R4.reuse ;  /* 0x000000041510d825 */ /* 0x100fe200078e0204 */
[----:B------:R0:W-:Y:S01]  /*df90*/  @!P3 ST.E.64 desc[UR60][R10.64], R108 ;  /* 0x0000006c0a00b985 */ /* 0x0001e2000c101b3c */
[----:B------:R-:W-:Y:S02]  /*dfa0*/  IADD3 R21, R3, 0xe0, RZ ;  /* 0x000000e003157810 */ /* 0x000fe40007ffe0ff */
[--C-:B-1----:R-:W-:Y:S02]  /*dfb0*/  @!P4 IMAD.WIDE R12, R19, 0x4, R4.reuse ;  /* 0x00000004130cc825 */ /* 0x102fe400078e0204 */
[----:B------:R-:W-:Y:S02]  /*dfc0*/  ISETP.GE.AND P3, PT, R21, UR4, PT ;  /* 0x0000000415007c0c */ /* 0x000fe4000bf66270 */
[----:B------:R-:W-:Y:S01]  /*dfd0*/  @!P6 IMAD.WIDE R18, R23, 0x4, R4 ;  /* 0x000000041712e825 */ /* 0x000fe200078e0204 */
[----:B------:R1:W-:Y:S01]  /*dfe0*/  @!P4 ST.E.64 desc[UR60][R12.64], R112 ;  /* 0x000000700c00c985 */ /* 0x0003e2000c101b3c */
[----:B------:R-:W-:-:S02]  /*dff0*/  @!P0 LEA.HI R0, R0, R0, RZ, 0x1 ;  /* 0x0000000000008211 */ /* 0x000fc400078f08ff */
[C---:B--2---:R-:W-:Y:S01]  /*e000*/  VIADD R14, R3.reuse, 0xe8 ;  /* 0x000000e8030e7836 */ /* 0x044fe20000000000 */
[----:B------:R2:W-:Y:S01]  /*e010*/  @!P5 ST.E.64 desc[UR60][R16.64], R116 ;  /* 0x000000741000d985 */ /* 0x0005e2000c101b3c */
[C---:B------:R-:W-:Y:S01]  /*e020*/  VIADD R15, R3.reuse, 0xf0 ;  /* 0x000000f0030f7836 */ /* 0x040fe20000000000 */
[----:B------:R-:W-:Y:S01]  /*e030*/  @!P1 LEA.HI R2, R2, R2, RZ, 0x1 ;  /* 0x0000000202029211 */ /* 0x000fe200078f08ff */
[----:B0-----:R-:W-:Y:S01]  /*e040*/  VIADD R11, R3, 0xf8 ;  /* 0x000000f8030b7836 */ /* 0x001fe20000000000 */
[----:B------:R0:W-:Y:S01]  /*e050*/  @!P6 ST.E.64 desc[UR60][R18.64], R120 ;  /* 0x000000781200e985 */ /* 0x0001e2000c101b3c */
[----:B------:R-:W-:Y:S02]  /*e060*/  ISETP.GE.AND P4, PT, R14, UR4, PT ;  /* 0x000000040e007c0c */ /* 0x000fe4000bf86270 */
[----:B------:R-:W-:Y:S02]  /*e070*/  ISETP.GE.AND P5, PT, R15, UR4, PT ;  /* 0x000000040f007c0c */ /* 0x000fe4000bfa6270 */
[----:B------:R-:W-:-:S02]  /*e080*/  ISETP.GE.AND P6, PT, R11, UR4, PT ;  /* 0x000000040b007c0c */ /* 0x000fc4000bfc6270 */
[----:B------:R-:W-:Y:S02]  /*e090*/  @!P2 LEA.HI R20, R20, R20, RZ, 0x1 ;  /* 0x000000141414a211 */ /* 0x000fe400078f08ff */
[----:B------:R-:W-:Y:S02]  /*e0a0*/  @!P3 LEA.HI R21, R21, R21, RZ, 0x1 ;  /* 0x000000151515b211 */ /* 0x000fe400078f08ff */
[----:B-1----:R-:W-:Y:S02]  /*e0b0*/  @!P1 LOP3.LUT R13, R2, 0xfffffffe, RZ, 0xc0, !PT ;  /* 0xfffffffe020d9812 */ /* 0x002fe400078ec0ff */
[----:B--2---:R-:W-:Y:S02]  /*e0c0*/  @!P3 LOP3.LUT R17, R21, 0xfffffffe, RZ, 0xc0, !PT ;  /* 0xfffffffe1511b812 */ /* 0x004fe400078ec0ff */
[----:B------:R-:W-:Y:S02]  /*e0d0*/  @!P4 LEA.HI R14, R14, R14, RZ, 0x1 ;  /* 0x0000000e0e0ec211 */ /* 0x000fe400078f08ff */
[----:B------:R-:W-:Y:S01]  /*e0e0*/  @!P5 LEA.HI R10, R15, R15, RZ, 0x1 ;  /* 0x0000000f0f0ad211 */ /* 0x000fe200078f08ff */
[----:B------:R-:W-:Y:S01]  /*e0f0*/  @!P3 IMAD.WIDE R16, R17, 0x4, R4 ;  /* 0x000000041110b825 */ /* 0x000fe200078e0204 */
[----:B------:R-:W-:-:S02]  /*e100*/  @!P6 LEA.HI R12, R11, R11, RZ, 0x1 ;  /* 0x0000000b0b0ce211 */ /* 0x000fc400078f08ff */
[----:B------:R-:W-:Y:S02]  /*e110*/  @!P0 LOP3.LUT R11, R0, 0xfffffffe, RZ, 0xc0, !PT ;  /* 0xfffffffe000b8812 */ /* 0x000fe400078ec0ff */
[----:B------:R-:W-:Y:S02]  /*e120*/  @!P2 LOP3.LUT R15, R20, 0xfffffffe, RZ, 0xc0, !PT ;  /* 0xfffffffe140fa812 */ /* 0x000fe400078ec0ff */
[----:B0-----:R-:W-:Y:S02]  /*e130*/  @!P4 LOP3.LUT R19, R14, 0xfffffffe, RZ, 0xc0, !PT ;  /* 0xfffffffe0e13c812 */ /* 0x001fe400078ec0ff */
[----:B------:R-:W-:Y:S01]  /*e140*/  @!P5 LOP3.LUT R21, R10, 0xfffffffe, RZ, 0xc0, !PT ;  /* 0xfffffffe0a15d812 */ /* 0x000fe200078ec0ff */
[----:B------:R-:W-:Y:S01]  /*e150*/  @!P0 IMAD.WIDE R10, R11, 0x4, R4 ;  /* 0x000000040b0a8825 */ /* 0x000fe200078e0204 */
[----:B------:R-:W-:-:S03]  /*e160*/  @!P6 LOP3.LUT R23, R12, 0xfffffffe, RZ, 0xc0, !PT ;  /* 0xfffffffe0c17e812 */ /* 0x000fc600078ec0ff */
        /* <DEDUP_REMOVED lines=12> */
.L_x_1080:
[----:B------:R-:W-:Y:S05]  /*e230*/  BSYNC B0 ;  /* 0x0000000000007941 */ /* 0x000fea0003800000 */
.L_x_1079:
        /* <DEDUP_REMOVED lines=11> */
[C---:B------:R-:W-:Y:S01]  /*e2f0*/  VIADD R15, R3.reuse, 0x40 ;  /* 0x00000040030f7836 */ /* 0x040fe20000000000 */
[----:B------:R-:W-:Y:S01]  /*e300*/  ISETP.GE.AND P2, PT, R2, UR4, PT ;  /* 0x0000000402007c0c */ /* 0x000fe2000bf46270 */
[C---:B------:R-:W-:Y:S01]  /*e310*/  VIADD R16, R3.reuse, 0x48 ;  /* 0x0000004803107836 */ /* 0x040fe20000000000 */
[----:B------:R-:W-:Y:S01]  /*e320*/  ISETP.GE.AND P5, PT, R12, UR4, PT ;  /* 0x000000040c007c0c */ /* 0x000fe2000bfa6270 */
[----:B------:R-:W-:Y:S01]  /*e330*/  VIADD R18, R3, 0x50 ;  /* 0x0000005003127836 */ /* 0x000fe20000000000 */
[----:B------:R-:W-:Y:S01]  /*e340*/  ISETP.GE.AND P6, PT, R13, UR4, PT ;  /* 0x000000040d007c0c */ /* 0x000fe2000bfc6270 */
[C---:B------:R-:W-:Y:S01]  /*e350*/  VIADD R20, R3.reuse, 0x58 ;  /* 0x0000005803147836 */ /* 0x040fe20000000000 */
[----:B------:R-:W-:-:S02]  /*e360*/  IADD3 R14, R3, 0x38, RZ ;  /* 0x00000038030e7810 */ /* 0x000fc40007ffe0ff */
[----:B------:R-:W-:Y:S01]  /*e370*/  ISETP.GE.AND P3, PT, R15, UR4, PT ;  /* 0x000000040f007c0c */ /* 0x000fe2000bf66270 */
[C-C-:B-1-3--:R-:W-:Y:S01]  /*e380*/  @!P0 IMAD.WIDE R6, R3.reuse, 0x4, R4.reuse ;  /* 0x0000000403068825 */ /* 0x14afe200078e0204 */
[----:B------:R-:W-:Y:S02]  /*e390*/  ISETP.GE.AND P4, PT, R16, UR4, PT ;  /* 0x0000000410007c0c */ /* 0x000fe4000bf86270 */
[----:B------:R-:W-:Y:S02]  /*e3a0*/  @!P1 LEA.HI R0, R0, R0, RZ, 0x1 ;  /* 0x0000000000009211 */ /* 0x000fe400078f08ff */
[----:B------:R-:W-:Y:S01]  /*e3b0*/  @!P2 LEA.HI R2, R2, R2, RZ, 0x1 ;  /* 0x000000020202a211 */ /* 0x000fe200078f08ff */
[----:B------:R0:W-:Y:S01]  /*e3c0*/  @!P0 ST.E.64 desc[UR60][R6.64], R26 ;  /* 0x0000001a06008985 */ /* 0x0001e2000c101b3c */
[----:B------:R-:W-:Y:S01]  /*e3d0*/  @!P1 LOP3.LUT R9, R0, 0xfffffffe, RZ, 0xc0, !PT ;  /* 0xfffffffe00099812 */ /* 0x000fe200078ec0ff */
[C---:B------:R-:W-:Y:S01]  /*e3e0*/  VIADD R0, R3.reuse, 0x28 ;  /* 0x0000002803007836 */ /* 0x040fe20000000000 */
[----:B------:R-:W-:Y:S01]  /*e3f0*/  @!P2 LOP3.LUT R11, R2, 0xfffffffe, RZ, 0xc0, !PT ;  /* 0xfffffffe020ba812 */ /* 0x000fe200078ec0ff */
[----:B------:R-:W-:Y:S01]  /*e400*/  VIADD R2, R3, 0x30 ;  /* 0x0000003003027836 */ /* 0x000fe20000000000 */
[----:B------:R-:W-:Y:S01]  /*e410*/  @!P5 LEA.HI R12, R12, R12, RZ, 0x1 ;  /* 0x0000000c0c0cd211 */ /* 0x000fe200078f08ff */
[----:B------:R-:W-:Y:S01]  /*e420*/  @!P1 IMAD.WIDE R8, R9, 0x4, R4 ;  /* 0x0000000409089825 */ /* 0x000fe200078e0204 */
[----:B------:R-:W-:-:S02]  /*e430*/  ISETP.GE.AND P0, PT, R0, UR4, PT ;  /* 0x0000000400007c0c */ /* 0x000fc4000bf06270 */
[----:B------:R-:W-:Y:S01]  /*e440*/  @!P6 LEA.HI R13, R13, R13, RZ, 0x1 ;  /* 0x0000000d0d0de211 */ /* 0x000fe200078f08ff */
[--C-:B------:R-:W-:Y:S01]  /*e450*/  @!P2 IMAD.WIDE R10, R11, 0x4, R4.reuse ;  /* 0x000000040b0aa825 */ /* 0x100fe200078e0204 */
[----:B------:R1:W-:Y:S01]  /*e460*/  @!P1 ST.E.64 desc[UR60][R8.64], R30 ;  /* 0x0000001e08009985 */ /* 0x0003e2000c101b3c */
[----:B------:R-:W-:Y:S02]  /*e470*/  ISETP.GE.AND P1, PT, R2, UR4, PT ;  /* 0x0000000402007c0c */ /* 0x000fe4000bf26270 */
[----:B0-----:R-:W-:Y:S01]  /*e480*/  @!P5 LOP3.LUT R7, R12, 0xfffffffe, RZ, 0xc0, !PT ;  /* 0xfffffffe0c07d812 */ /* 0x001fe200078ec0ff */
[----:B------:R0:W-:Y:S01]  /*e490*/  @!P2 ST.E.64 desc[UR60][R10.64], R34 ;  /* 0x000000220a00a985 */ /* 0x0001e2000c101b3c */
[----:B------:R-:W-:Y:S02]  /*e4a0*/  ISETP.GE.AND P2, PT, R14, UR4, PT ;  /* 0x000000040e007c0c */ /* 0x000fe4000bf46270 */
[----:B------:R-:W-:Y:S01]  /*e4b0*/  @!P4 LEA.HI R16, R16, R16, RZ, 0x1 ;  /* 0x000000101010c211 */ /* 0x000fe200078f08ff */
[----:B------:R-:W-:Y:S01]  /*e4c0*/  @!P5 IMAD.WIDE R6, R7, 0x4, R4 ;  /* 0x000000040706d825 */ /* 0x000fe200078e0204 */
[----:B------:R-:W-:-:S02]  /*e4d0*/  @!P0 LEA.HI R0, R0, R0, RZ, 0x1 ;  /* 0x0000000000008211 */ /* 0x000fc400078f08ff */
[----:B------:R-:W-:Y:S01]  /*e4e0*/  @!P4 LOP3.LUT R19, R16, 0xfffffffe, RZ, 0xc0, !PT ;  /* 0xfffffffe1013c812 */ /* 0x000fe200078ec0ff */
[----:B------:R-:W-:Y:S01]  /*e4f0*/  VIADD R16, R3, 0x70 ;  /* 0x0000007003107836 */ /* 0x000fe20000000000 */
[----:B------:R2:W-:Y:S01]  /*e500*/  @!P5 ST.E.64 desc[UR60][R6.64], R38 ;  /* 0x000000260600d985 */ /* 0x0005e2000c101b3c */
[----:B-1----:R-:W-:Y:S02]  /*e510*/  @!P6 LOP3.LUT R9, R13, 0xfffffffe, RZ, 0xc0, !PT ;  /* 0xfffffffe0d09e812 */ /* 0x002fe400078ec0ff */
[----:B------:R-:W-:Y:S02]  /*e520*/  @!P1 LEA.HI R2, R2, R2, RZ, 0x1 ;  /* 0x0000000202029211 */ /* 0x000fe400078f08ff */
[----:B------:R-:W-:Y:S01]  /*e530*/  @!P2 LEA.HI R14, R14, R14, RZ, 0x1 ;  /* 0x0000000e0e0ea211 */ /* 0x000fe200078f08ff */
[----:B------:R-:W-:Y:S01]  /*e540*/  @!P6 IMAD.WIDE R8, R9, 0x4, R4 ;  /* 0x000000040908e825 */ /* 0x000fe200078e0204 */
[----:B0-----:R-:W-:Y:S02]  /*e550*/  @!P3 LEA.HI R10, R15, R15, RZ, 0x1 ;  /* 0x0000000f0f0ab211 */ /* 0x001fe400078f08ff */
[----:B------:R-:W-:-:S02]  /*e560*/  @!P0 LOP3.LUT R11, R0, 0xfffffffe, RZ, 0xc0, !PT ;  /* 0xfffffffe000b8812 */ /* 0x000fc400078ec0ff */
[----:B------:R-:W-:Y:S01]  /*e570*/  @!P1 LOP3.LUT R13, R2, 0xfffffffe, RZ, 0xc0, !PT ;  /* 0xfffffffe020d9812 */ /* 0x000fe200078ec0ff */
[----:B------:R0:W-:Y:S01]  /*e580*/  @!P6 ST.E.64 desc[UR60][R8.64], R42 ;  /* 0x0000002a0800e985 */ /* 0x0001e2000c101b3c */
[----:B------:R-:W-:Y:S01]  /*e590*/  @!P2 LOP3.LUT R15, R14, 0xfffffffe, RZ, 0xc0, !PT ;  /* 0xfffffffe0e0fa812 */ /* 0x000fe200078ec0ff */
[--C-:B--2---:R-:W-:Y:S01]  /*e5a0*/  @!P0 IMAD.WIDE R6, R11, 0x4, R4.reuse ;  /* 0x000000040b068825 */ /* 0x104fe200078e0204 */
[----:B------:R-:W-:Y:S02]  /*e5b0*/  @!P3 LOP3.LUT R17, R10, 0xfffffffe, RZ, 0xc0, !PT ;  /* 0xfffffffe0a11b812 */ /* 0x000fe400078ec0ff */
[----:B------:R-:W-:Y:S01]  /*e5c0*/  ISETP.GE.AND P5, PT, R18, UR4, PT ;  /* 0x0000000412007c0c */ /* 0x000fe2000bfa6270 */
[--C-:B------:R-:W-:Y:S01]  /*e5d0*/  @!P2 IMAD.WIDE R10, R15, 0x4, R4.reuse ;  /* 0x000000040f0aa825 */ /* 0x100fe200078e0204 */
[----:B------:R-:W-:Y:S01]  /*e5e0*/  ISETP.GE.AND P6, PT, R20, UR4, PT ;  /* 0x0000000414007c0c */ /* 0x000fe2000bfc6270 */
[----:B------:R1:W-:Y:S01]  /*e5f0*/  @!P0 ST.E.64 desc[UR60][R6.64], R46 ;  /* 0x0000002e06008985 */ /* 0x0003e2000c101b3c */
[----:B------:R-:W-:Y:S01]  /*e600*/  IADD3 R0, R3, 0x60, RZ ;  /* 0x0000006003007810 */ /* 0x000fe20007ffe0ff */
[----:B------:R-:W-:-:S04]  /*e610*/  @!P4 IMAD.WIDE R14, R19, 0x4, R4 ;  /* 0x00000004130ec825 */ /* 0x000fc800078e0204 */
[----:B0-----:R-:W-:-:S04]  /*e620*/  @!P1 IMAD.WIDE R8, R13, 0x4, R4 ;  /* 0x000000040d089825 */ /* 0x001fc800078e0204 */
[----:B------:R-:W-:Y:S01]  /*e630*/  @!P3 IMAD.WIDE R12, R17, 0x4, R4 ;  /* 0x00000004110cb825 */ /* 0x000fe200078e0204 */
[----:B------:R0:W-:Y:S01]  /*e640*/  @!P1 ST.E.64 desc[UR60][R8.64], R50 ;  /* 0x0000003208009985 */ /* 0x0001e2000c101b3c */
[----:B------:R-:W-:Y:S02]  /*e650*/  @!P5 LEA.HI R18, R18, R18, RZ, 0x1 ;  /* 0x000000121212d211 */ /* 0x000fe400078f08ff */
[C---:B------:R-:W-:Y:S01]  /*e660*/  VIADD R2, R3.reuse, 0x68 ;  /* 0x0000006803027836 */ /* 0x040fe20000000000 */
[----:B------:R2:W-:Y:S01]  /*e670*/  @!P2 ST.E.64 desc[UR60][R10.64], R54 ;  /* 0x000000360a00a985 */ /* 0x0005e2000c101b3c */
[C---:B------:R-:W-:Y:S01]  /*e680*/  VIADD R17, R3.reuse, 0x78 ;  /* 0x0000007803117836 */ /* 0x040fe20000000000 */
[----:B------:R-:W-:Y:S01]  /*e690*/  ISETP.GE.AND P2, PT, R16, UR4, PT ;  /* 0x0000000410007c0c */ /* 0x000fe2000bf46270 */
[----:B------:R-:W-:Y:S01]  /*e6a0*/  VIADD R19, R3, 0x80 ;  /* 0x0000008003137836 */ /* 0x000fe20000000000 */
[----:B------:R3:W-:Y:S01]  /*e6b0*/  @!P3 ST.E.64 desc[UR60][R12.64], R58 ;  /* 0x0000003a0c00b985 */ /* 0x0007e2000c101b3c */
[----:B------:R-:W-:-:S02]  /*e6c0*/  ISETP.GE.AND P3, PT, R2, UR4, PT ;  /* 0x0000000402007c0c */ /* 0x000fc4000bf66270 */
[----:B------:R-:W-:Y:S01]  /*e6d0*/  ISETP.GE.AND P1, PT, R17, UR4, PT ;  /* 0x0000000411007c0c */ /* 0x000fe2000bf26270 */
[----:B------:R4:W-:Y:S01]  /*e6e0*/  @!P4 ST.E.64 desc[UR60][R14.64], R62 ;  /* 0x0000003e0e00c985 */ /* 0x0009e2000c101b3c */
[----:B------:R-:W-:Y:S02]  /*e6f0*/  ISETP.GE.AND P4, PT, R0, UR4, PT ;  /* 0x0000000400007c0c */ /* 0x000fe4000bf86270 */
[----:B------:R-:W-:Y:S02]  /*e700*/  ISETP.GE.AND P0, PT, R19, UR4, PT ;  /* 0x0000000413007c0c */ /* 0x000fe4000bf06270 */
[----:B------:R-:W-:Y:S02]  /*e710*/  @!P6 LEA.HI R20, R20, R20, RZ, 0x1 ;  /* 0x000000141414e211 */ /* 0x000fe400078f08ff */
[----:B-1----:R-:W-:Y:S02]  /*e720*/  @!P5 LOP3.LUT R7, R18, 0xfffffffe, RZ, 0xc0, !PT ;  /* 0xfffffffe1207d812 */ /* 0x002fe400078ec0ff */
[----:B0-----:R-:W-:Y:S01]  /*e730*/  @!P6 LOP3.LUT R9, R20, 0xfffffffe, RZ, 0xc0, !PT ;  /* 0xfffffffe1409e812 */ /* 0x001fe200078ec0ff */
        /* <DEDUP_REMOVED lines=39> */
[----:B------:R-:W-:Y:S02]  /*e9b0*/  @!P5 LEA.HI R20, R20, R20, RZ, 0x1 ;  /* 0x000000141414d211 */ /* 0x000fe400078f08ff */
[----:B0-----:R-:W-:Y:S01]  /*e9c0*/  @!P6 LOP3.LUT R7, R18, 0xfffffffe, RZ, 0xc0, !PT ;  /* 0xfffffffe1207e812 */ /* 0x001fe200078ec0ff */
[C---:B------:R-:W-:Y:S01]  /*e9d0*/  VIADD R18, R3.reuse, 0xc0 ;  /* 0x000000c003127836 */ /* 0x040fe20000000000 */
        /* <DEDUP_REMOVED lines=16> */
[----:B------:R-:W-:-:S02]  /*eae0*/  @!P2 LOP3.LUT R17, R17, 0xfffffffe, RZ, 0xc0, !PT ;  /* 0xfffffffe1111a812 */ /* 0x000fc400078ec0ff */
[----:B------:R-:W-:Y:S02]  /*eaf0*/  @!P1 LOP3.LUT R19, R19, 0xfffffffe, RZ, 0xc0, !PT ;  /* 0xfffffffe13139812 */ /* 0x000fe400078ec0ff */
[----:B------:R-:W-:Y:S01]  /*eb00*/  ISETP.GE.AND P5, PT, R18, UR4, PT ;  /* 0x0000000412007c0c */ /* 0x000fe2000bfa6270 */
[--C-:B0-----:R-:W-:Y:S01]  /*eb10*/  @!P0 IMAD.WIDE R6, R11, 0x4, R4.reuse ;  /* 0x000000040b068825 */ /* 0x101fe200078e0204 */
[----:B------:R-:W-:Y:S02]  /*eb20*/  ISETP.GE.AND P6, PT, R20, UR4, PT ;  /* 0x0000000414007c0c */ /* 0x000fe4000bfc6270 */
[----:B------:R-:W-:Y:S01]  /*eb30*/  IADD3 R2, R3, 0xd8, RZ ;  /* 0x000000d803027810 */ /* 0x000fe20007ffe0ff */
[--C-:B-1----:R-:W-:Y:S01]  /*eb40*/  @!P4 IMAD.WIDE R8, R13, 0x4, R4.reuse ;  /* 0x000000040d08c825 */ /* 0x102fe200078e0204 */
[----:B------:R0:W-:Y:S01]  /*eb50*/  @!P0 ST.E.64 desc[UR60][R6.64], R102 ;  /* 0x0000006606008985 */ /* 0x0001e2000c101b3c */
[----:B------:R-:W-:Y:S02]  /*eb60*/  ISETP.GE.AND P0, PT, R0, UR4, PT ;  /* 0x0000000400007c0c */ /* 0x000fe4000bf06270 */
[--C-:B------:R-:W-:Y:S01]  /*eb70*/  @!P3 IMAD.WIDE R10, R15, 0x4, R4.reuse ;  /* 0x000000040f0ab825 */ /* 0x100fe200078e0204 */
[----:B------:R1:W-:Y:S03]  /*eb80*/  @!P4 ST.E.64 desc[UR60][R8.64], R106 ;  /* 0x0000006a0800c985 */ /* 0x0003e6000c101b3c */
[----:B------:R-:W-:Y:S01]  /*eb90*/  @!P2 IMAD.WIDE R12, R17, 0x4, R4 ;  /* 0x00000004110ca825 */ /* 0x000fe200078e0204 */
[----:B------:R2:W-:Y:S01]  /*eba0*/  @!P3 ST.E.64 desc[UR60][R10.64], R110 ;  /* 0x0000006e0a00b985 */ /* 0x0005e2000c101b3c */
[----:B------:R-:W-:-:S02]  /*ebb0*/  @!P5 LEA.HI R18, R18, R18, RZ, 0x1 ;  /* 0x000000121212d211 */ /* 0x000fc400078f08ff */
[----:B------:R-:W-:Y:S01]  /*ebc0*/  @!P1 IMAD.WIDE R14, R19, 0x4, R4 ;  /* 0x00000004130e9825 */ /* 0x000fe200078e0204 */
[----:B------:R3:W-:Y:S01]  /*ebd0*/  @!P2 ST.E.64 desc[UR60][R12.64], R114 ;  /* 0x000000720c00a985 */ /* 0x0007e2000c101b3c */
[----:B------:R-:W-:Y:S02]  /*ebe0*/  ISETP.GE.AND P2, PT, R16, UR4, PT ;  /* 0x0000000410007c0c */ /* 0x000fe4000bf46270 */
[C---:B------:R-:W-:Y:S01]  /*ebf0*/  VIADD R17, R3.reuse, 0xe8 ;  /* 0x000000e803117836 */ /* 0x040fe20000000000 */
[----:B------:R4:W-:Y:S01]  /*ec00*/  @!P1 ST.E.64 desc[UR60][R14.64], R118 ;  /* 0x000000760e009985 */ /* 0x0009e2000c101b3c */
[C---:B------:R-:W-:Y:S01]  /*ec10*/  VIADD R19, R3.reuse, 0xf0 ;  /* 0x000000f003137836 */ /* 0x040fe20000000000 */
[----:B------:R-:W-:Y:S01]  /*ec20*/  ISETP.GE.AND P1, PT, R2, UR4, PT ;  /* 0x0000000402007c0c */ /* 0x000fe2000bf26270 */
[----:B------:R-:W-:Y:S01]  /*ec30*/  VIADD R3, R3, 0xf8 ;  /* 0x000000f803037836 */ /* 0x000fe20000000000 */
[----:B------:R-:W-:Y:S02]  /*ec40*/  ISETP.GE.AND P3, PT, R17, UR4, PT ;  /* 0x0000000411007c0c */ /* 0x000fe4000bf66270 */
[----:B------:R-:W-:-:S02]  /*ec50*/  ISETP.GE.AND P4, PT, R19, UR4, PT ;  /* 0x0000000413007c0c */ /* 0x000fc4000bf86270 */
[----:B------:R-:W-:Y:S02]  /*ec60*/  @!P6 LEA.HI R20, R20, R20, RZ, 0x1 ;  /* 0x000000141414e211 */ /* 0x000fe400078f08ff */
[----:B0-----:R-:W-:Y:S02]  /*ec70*/  @!P5 LOP3.LUT R7, R18, 0xfffffffe, RZ, 0xc0, !PT ;  /* 0xfffffffe1207d812 */ /* 0x001fe400078ec0ff */
[----:B-1----:R-:W-:Y:S02]  /*ec80*/  @!P6 LOP3.LUT R9, R20, 0xfffffffe, RZ, 0xc0, !PT ;  /* 0xfffffffe1409e812 */ /* 0x002fe400078ec0ff */
[----:B------:R-:W-:Y:S01]  /*ec90*/  @!P0 LEA.HI R0, R0, R0, RZ, 0x1 ;  /* 0x0000000000008211 */ /* 0x000fe200078f08ff */
[--C-:B------:R-:W-:Y:S01]  /*eca0*/  @!P5 IMAD.WIDE R6, R7, 0x4, R4.reuse ;  /* 0x000000040706d825 */ /* 0x100fe200078e0204 */
[----:B------:R-:W-:Y:S02]  /*ecb0*/  @!P1 LEA.HI R2, R2, R2, RZ, 0x1 ;  /* 0x0000000202029211 */ /* 0x000fe400078f08ff */
[----:B------:R-:W-:Y:S01]  /*ecc0*/  @!P2 LEA.HI R16, R16, R16, RZ, 0x1 ;  /* 0x000000101010a211 */ /* 0x000fe200078f08ff */
[----:B------:R-:W-:Y:S01]  /*ecd0*/  @!P6 IMAD.WIDE R8, R9, 0x4, R4 ;  /* 0x000000040908e825 */ /* 0x000fe200078e0204 */
[----:B------:R-:W-:Y:S01]  /*ece0*/  @!P3 LEA.HI R17, R17, R17, RZ, 0x1 ;  /* 0x000000111111b211 */ /* 0x000fe200078f08ff */
[----:B------:R0:W-:Y:S01]  /*ecf0*/  @!P5 ST.E.64 desc[UR60][R6.64], R122 ;  /* 0x0000007a0600d985 */ /* 0x0001e2000c101b3c */
[----:B------:R-:W-:-:S02]  /*ed00*/  @!P4 LEA.HI R19, R19, R19, RZ, 0x1 ;  /* 0x000000131313c211 */ /* 0x000fc400078f08ff */
[----:B--2---:R-:W-:Y:S01]  /*ed10*/  @!P0 LOP3.LUT R11, R0, 0xfffffffe, RZ, 0xc0, !PT ;  /* 0xfffffffe000b8812 */ /* 0x004fe200078ec0ff */
[----:B------:R1:W-:Y:S01]  /*ed20*/  @!P6 ST.E.64 desc[UR60][R8.64], R126 ;  /* 0x0000007e0800e985 */ /* 0x0003e2000c101b3c */
[----:B---3--:R-:W-:Y:S02]  /*ed30*/  @!P1 LOP3.LUT R13, R2, 0xfffffffe, RZ, 0xc0, !PT ;  /* 0xfffffffe020d9812 */ /* 0x008fe400078ec0ff */
[----:B----4-:R-:W-:Y:S02]  /*ed40*/  @!P2 LOP3.LUT R15, R16, 0xfffffffe, RZ, 0xc0, !PT ;  /* 0xfffffffe100fa812 */ /* 0x010fe400078ec0ff */
[----:B------:R-:W-:Y:S02]  /*ed50*/  @!P3 LOP3.LUT R17, R17, 0xfffffffe, RZ, 0xc0, !PT ;  /* 0xfffffffe1111b812 */ /* 0x000fe400078ec0ff */
[----:B------:R-:W-:Y:S01]  /*ed60*/  @!P4 LOP3.LUT R19, R19, 0xfffffffe, RZ, 0xc0, !PT ;  /* 0xfffffffe1313c812 */ /* 0x000fe200078ec0ff */
[----:B0-----:R-:W-:-:S04]  /*ed70*/  @!P0 IMAD.WIDE R6, R11, 0x4, R4 ;  /* 0x000000040b068825 */ /* 0x001fc800078e0204 */
[--C-:B-1----:R-:W-:Y:S01]  /*ed80*/  @!P1 IMAD.WIDE R8, R13, 0x4, R4.reuse ;  /* 0x000000040d089825 */ /* 0x102fe200078e0204 */
[----:B------:R0:W-:Y:S01]  /*ed90*/  @!P0 ST.E.64 desc[UR60][R6.64], R130 ;  /* 0x0000008206008985 */ /* 0x0001e2000c101b3c */
[----:B------:R-:W-:Y:S02]  /*eda0*/  ISETP.GE.AND P0, PT, R3, UR4, PT ;  /* 0x0000000403007c0c */ /* 0x000fe4000bf06270 */
[--C-:B------:R-:W-:Y:S01]  /*edb0*/  @!P2 IMAD.WIDE R10, R15, 0x4, R4.reuse ;  /* 0x000000040f0aa825 */ /* 0x100fe200078e0204 */
[----:B------:R0:W-:Y:S03]  /*edc0*/  @!P1 ST.E.64 desc[UR60][R8.64], R134 ;  /* 0x0000008608009985 */ /* 0x0001e6000c101b3c */
[--C-:B------:R-:W-:Y:S01]  /*edd0*/  @!P3 IMAD.WIDE R12, R17, 0x4, R4.reuse ;  /* 0x00000004110cb825 */ /* 0x100fe200078e0204 */
[----:B------:R0:W-:Y:S03]  /*ede0*/  @!P2 ST.E.64 desc[UR60][R10.64], R138 ;  /* 0x0000008a0a00a985 */ /* 0x0001e6000c101b3c */
[----:B------:R-:W-:Y:S01]  /*edf0*/  @!P4 IMAD.WIDE R14, R19, 0x4, R4 ;  /* 0x00000004130ec825 */ /* 0x000fe200078e0204 */
[----:B------:R0:W-:Y:S04]  /*ee00*/  @!P3 ST.E.64 desc[UR60][R12.64], R142 ;  /* 0x0000008e0c00b985 */ /* 0x0001e8000c101b3c */
[----:B------:R0:W-:Y:S01]  /*ee10*/  @!P4 ST.E.64 desc[UR60][R14.64], R146 ;  /* 0x000000920e00c985 */ /* 0x0001e2000c101b3c */
[----:B------:R-:W-:Y:S05]  /*ee20*/  @P0 BRA `(.L_x_991) ;  /* 0x00000040009c0947 */ /* 0x000fea0003800000 */
[----:B------:R-:W-:-:S04]  /*ee30*/  LEA.HI R3, R3, R3, RZ, 0x1 ;  /* 0x0000000303037211 */ /* 0x000fc800078f08ff */
[----:B------:R-:W-:-:S05]  /*ee40*/  LOP3.LUT R3, R3, 0xfffffffe, RZ, 0xc0, !PT ;  /* 0xfffffffe03037812 */ /* 0x000fca00078ec0ff */
[----:B------:R-:W-:-:S05]  /*ee50*/  IMAD.WIDE R4, R3, 0x4, R4 ;  /* 0x0000000403047825 */ /* 0x000fca00078e0204 */
[----:B------:R1:W-:Y:S01]  /*ee60*/  ST.E.64 desc[UR60][R4.64], R150 ;  /* 0x0000009604007985 */ /* 0x0003e2000c101b3c */
[----:B------:R-:W-:Y:S05]  /*ee70*/  BRA `(.L_x_991) ;  /* 0x0000004000887947 */ /* 0x000fea0003800000 */
.L_x_1078:
[----:B------:R-:W0:Y:S02]  /*ee80*/  S2R R0, SR_TID.X ;  /* 0x0000000000007919 */ /* 0x000e240000002100 */
[----:B0-----:R-:W-:-:S04]  /*ee90*/  IADD3 R2, R0, -0x80, RZ ;  /* 0xffffff8000027810 */ /* 0x001fc80007ffe0ff */
[----:B------:R-:W-:-:S13]  /*eea0*/  ISETP.GT.AND P0, PT, R2, 0x7f, PT ;  /* 0x0000007f0200780c */ /* 0x000fda0003f04270 */
[----:B------:R-:W-:Y:S05]  /*eeb0*/  @P0 BRA `(.L_x_991) ;  /* 0x0000004000780947 */ /* 0x000fea0003800000 */
[----:B------:R-:W0:Y:S01]  /*eec0*/  S2R R3, SR_CTAID.X ;  /* 0x0000000000037919 */ /* 0x000e220000002500 */
[----:B------:R-:W1:Y:S01]  /*eed0*/  LDC R6, c[0x0][0xbe8] ;  /* 0x0002fa00ff067b82 */ /* 0x000e620000000800 */
[----:B------:R-:W-:Y:S01]  /*eee0*/  ULDC UR4, c[0x0][0xa88] ;  /* 0x0002a20000047ab9 */ /* 0x000fe20000000800 */
[----:B0-----:R-:W-:Y:S02]  /*eef0*/  IMAD R0, R3, 0x80, R0 ;  /* 0x0000008003007824 */ /* 0x001fe400078e0200 */
[----:B-1----:R-:W-:Y:S02]  /*ef00*/  IMAD R3, R6, UR4, RZ ;  /* 0x0000000406037c24 */ /* 0x002fe4000f8e02ff */
[----:B------:R-:W-:-:S05]  /*ef10*/  VIADD R0, R0, 0xffffff80 ;  /* 0xffffff8000007836 */ /* 0x000fca0000000000 */
[----:B------:R-:W-:-:S13]  /*ef20*/  ISETP.GE.AND P0, PT, R0, R3, PT ;  /* 0x000000030000720c */ /* 0x000fda0003f06270 */
[----:B------:R-:W-:Y:S05]  /*ef30*/  @P0 BRA `(.L_x_991) ;  /* 0x0000004000580947 */ /* 0x000fea0003800000 */
[----:B------:R-:W2:Y:S01]  /*ef40*/  LDL R4, [R1] ;  /* 0x0000000001047983 */ /* 0x000ea20000100800 */
[----:B------:R-:W-:Y:S01]  /*ef50*/  ISETP.NE.AND P0, PT, R6, 0x1, PT ;  /* 0x000000010600780c */ /* 0x000fe20003f05270 */
[----:B------:R-:W-:Y:S01]  /*ef60*/  S2UR UR7, SR_CTAID.Z ;  /* 0x00000000000779c3 */ /* 0x000fe20000002700 */
[----:B------:R-:W-:Y:S01]  /*ef70*/  ULDC.64 UR8, c[0x0][0xbd0] ;  /* 0x0002f40000087ab9 */ /* 0x000fe20000000a00 */
[----:B------:R-:W-:-:S06]  /*ef80*/  IMAD.MOV.U32 R5, RZ, RZ, R0 ;  /* 0x000000ffff057224 */ /* 0x000fcc00078e0000 */
[----:B------:R-:W0:Y:S08]  /*ef90*/  LDC.64 R10, c[0x0][0xbd8] ;  /* 0x0002f600ff0a7b82 */ /* 0x000e300000000a00 */
[----:B------:R-:W1:Y:S08]  /*efa0*/  @P0 LDC R7, c[0x0][0xbec] ;  /* 0x0002fb00ff070b82 */ /* 0x000e700000000800 */
[----:B------:R-:W3:Y:S08]  /*efb0*/  @P0 LDC R9, c[0x0][0xbf0] ;  /* 0x0002fc00ff090b82 */ /* 0x000ef00000000800 */
[----:B------:R-:W4:Y:S08]  /*efc0*/  S2UR UR10, SR_CTAID.Y ;  /* 0x00000000000a79c3 */ /* 0x000f300000002600 */
[----:B------:R-:W4:Y:S01]  /*efd0*/  LDC R8, c[0x0][0xc50] ;  /* 0x00031400ff087b82 */ /* 0x000f220000000800 */
[----:B--2---:R-:W-:Y:S01]  /*efe0*/  R2UR UR11, R4 ;  /* 0x00000000040b72ca */ /* 0x004fe200000e0000 */
[----:B-1----:R-:W-:-:S05]  /*eff0*/  @P0 IMAD.HI.U32 R4, R0, R7, RZ ;  /* 0x0000000700040227 */ /* 0x002fca00078e00ff */
[----:B---3--:R-:W-:-:S07]  /*f000*/  @P0 SHF.R.U32.HI R5, RZ, R9, R4 ;  /* 0x00000009ff050219 */ /* 0x008fce0000011604 */
[----:B------:R-:W-:Y:S02]  /*f010*/  USHF.R.S32.HI UR6, URZ, 0x1f, UR11 ;  /* 0x0000001f3f067899 */ /* 0x000fe4000801140b */
[----:B------:R-:W-:Y:S01]  /*f020*/  IMAD R7, RZ, RZ, -UR11 ;  /* 0x8000000bff077e24 */ /* 0x000fe2000f8e02ff */
[----:B------:R-:W-:Y:S02]  /*f030*/  UIMAD.WIDE.U32 UR4, UR11, UR8, URZ ;  /* 0x000000080b0472a5 */ /* 0x000fe4000f8e003f */
[----:B------:R-:W-:Y:S01]  /*f040*/  UIMAD UR6, UR6, UR8, URZ ;  /* 0x00000008060672a4 */ /* 0x000fe2000f8e023f */
[----:B----4-:R-:W-:Y:S01]  /*f050*/  IMAD R9, R8, R7, UR10 ;  /* 0x0000000a08097e24 */ /* 0x010fe2000f8e0207 */
[----:B------:R-:W-:Y:S01]  /*f060*/  USHF.R.S32.HI UR8, URZ, 0x1f, UR7 ;  /* 0x0000001f3f087899 */ /* 0x000fe20008011407 */
[----:B------:R-:W-:Y:S01]  /*f070*/  IMAD.MOV R7, RZ, RZ, -R5 ;  /* 0x000000ffff077224 */ /* 0x000fe200078e0a05 */
[----:B------:R-:W-:Y:S01]  /*f080*/  UIMAD UR6, UR11, UR9, UR6 ;  /* 0x000000090b0672a4 */ /* 0x000fe2000f8e0206 */
[----:B------:R-:W-:Y:S01]  /*f090*/  MOV R3, UR5 ;  /* 0x0000000500037c02 */ /* 0x000fe20008000f00 */
[----:B------:R-:W-:Y:S01]  /*f0a0*/  IMAD.U32 R2, RZ, RZ, UR4 ;  /* 0x00000004ff027e24 */ /* 0x000fe2000f8e00ff */
[----:B------:R-:W-:Y:S01]  /*f0b0*/  SHF.R.S32.HI R4, RZ, 0x1f, R9 ;  /* 0x0000001fff047819 */ /* 0x000fe20000011409 */
[----:B------:R-:W-:Y:S01]  /*f0c0*/  UIADD3 UR6, UR5, UR6, URZ ;  /* 0x0000000605067290 */ /* 0x000fe2000fffe03f */
[----:B0-----:R-:W-:-:S02]  /*f0d0*/  IMAD R12, R10, UR8, RZ ;  /* 0x000000080a0c7c24 */ /* 0x001fc4000f8e02ff */
[----:B------:R-:W-:Y:S01]  /*f0e0*/  ULDC.64 UR4, c[0x0][0xbe0] ;  /* 0x0002f80000047ab9 */ /* 0x000fe20000000a00 */
[----:B------:R-:W-:Y:S02]  /*f0f0*/  IMAD R7, R6, R7, R0 ;  /* 0x0000000706077224 */ /* 0x000fe400078e0200 */
[----:B------:R-:W-:Y:S02]  /*f100*/  IMAD.U32 R3, RZ, RZ, UR6 ;  /* 0x00000006ff037e24 */ /* 0x000fe4000f8e00ff */
[----:B------:R-:W-:Y:S01]  /*f110*/  IMAD R11, R11, UR7, R12 ;  /* 0x000000070b0b7c24 */ /* 0x000fe2000f8e020c */
[----:B------:R-:W-:Y:S01]  /*f120*/  SHF.R.S32.HI R0, RZ, 0x1f, R7 ;  /* 0x0000001fff007819 */ /* 0x000fe20000011407 */
[----:B------:R-:W-:-:S04]  /*f130*/  IMAD.WIDE.U32 R2, R10, UR7, R2 ;  /* 0x000000070a027c25 */ /* 0x000fc8000f8e0002 */
[----:B------:R-:W-:Y:S02]  /*f140*/  IMAD.IADD R3, R11, 0x1, R3 ;  /* 0x000000010b037824 */ /* 0x000fe400078e0203 */
[----:B------:R-:W-:Y:S02]  /*f150*/  IMAD R4, R4, UR4, RZ ;  /* 0x0000000404047c24 */ /* 0x000fe4000f8e02ff */
[----:B------:R-:W-:-:S04]  /*f160*/  IMAD.WIDE.U32 R2, R9, UR4, R2 ;  /* 0x0000000409027c25 */ /* 0x000fc8000f8e0002 */
[----:B------:R-:W-:Y:S01]  /*f170*/  IMAD R4, R9, UR5, R4 ;  /* 0x0000000509047c24 */ /* 0x000fe2000f8e0204 */
[----:B------:R-:W-:Y:S01]  /*f180*/  SHF.R.S32.HI R9, RZ, 0x1f, R5 ;  /* 0x0000001fff097819 */ /* 0x000fe20000011405 */
[----:B------:R-:W-:Y:S01]  /*f190*/  ULDC.64 UR4, c[0x0][0xbc8] ;  /* 0x0002f20000047ab9 */ /* 0x000fe20000000a00 */
[----:B------:R-:W-:Y:S01]  /*f1a0*/  IADD3 R2, P0, R5, R2, RZ ;  /* 0x0000000205027210 */ /* 0x000fe20007f1e0ff */
[----:B------:R-:W-:-:S03]  /*f1b0*/  IMAD R0, R0, UR4, RZ ;  /* 0x0000000400007c24 */ /* 0x000fc6000f8e02ff */
[----:B------:R-:W-:Y:S01]  /*f1c0*/  IADD3.X R3, R9, R3, R4, P0, !PT ;  /* 0x0000000309037210 */ /* 0x000fe200007fe404 */
        /* <DEDUP_REMOVED lines=9> */
.L_x_989:
        /* <DEDUP_REMOVED lines=18> */
.L_x_1081:
[----:B------:R-:W-:Y:S01]  /*f380*/  ULDC UR7, c[0x0][0xc50] ;  /* 0x0003140000077ab9 */ /* 0x000fe20000000800 */
[----:B------:R-:W-:Y:S01]  /*f390*/  UMOV UR39, UR6 ;  /* 0x0000000600277c82 */ /* 0x000fe20008000000 */
[----:B------:R-:W-:-:S11]  /*f3a0*/  UISETP.NE.AND UP0, UPT, UR7, 0x1, UPT ;  /* 0x000000010700788c */ /* 0x000fd6000bf05270 */
[----:B------:R-:W-:Y:S01]  /*f3b0*/  @UP0 ULDC UR4, c[0x0][0xc54] ;  /* 0x0003150000040ab9 */ /* 0x000fe20000000800 */
[----:B------:R-:W-:Y:S01]  /*f3c0*/  @UP0 ULDC UR8, c[0x0][0xc58] ;  /* 0x0003160000080ab9 */ /* 0x000fe20000000800 */
[----:B------:R-:W-:-:S04]  /*f3d0*/  UIMAD.WIDE.U32 UR4, UR6, UR4, URZ ;  /* 0x00000004060472a5 */ /* 0x000fc8000f8e003f */
[----:B------:R-:W-:-:S12]  /*f3e0*/  @UP0 USHF.R.U32.HI UR39, URZ, UR8, UR5 ;  /* 0x000000083f270299 */ /* 0x000fd80008011605 */
.L_x_1082:
[----:B------:R-:W-:Y:S01]  /*f3f0*/  ISETP.GE.AND P0, PT, R23, RZ, PT ;  /* 0x000000ff1700720c */ /* 0x000fe20003f06270 */
[----:B------:R-:W-:Y:S01]  /*f400*/  UIADD3 UR44, -UR39, URZ, URZ ;  /* 0x0000003f272c7290 */ /* 0x000fe2000fffe13f */
[----:B------:R-:W-:Y:S02]  /*f410*/  IMAD.MOV.U32 R0, RZ, RZ, 0x1 ;  /* 0x00000001ff007424 */ /* 0x000fe400078e00ff */
[----:B------:R-:W-:Y:S01]  /*f420*/  IMAD.MOV.U32 R2, RZ, RZ, RZ ;  /* 0x000000ffff027224 */ /* 0x000fe200078e00ff */
[----:B------:R-:W-:Y:S01]  /*f430*/  UIMAD UR44, UR7, UR44, UR6 ;  /* 0x0000002c072c72a4 */ /* 0x000fe2000f8e0206 */
[----:B------:R-:W-:-:S07]  /*f440*/  IMAD.MOV.U32 R6, RZ, RZ, 0x1 ;  /* 0x00000001ff067424 */ /* 0x000fce00078e00ff */
[----:B------:R-:W-:Y:S05]  /*f450*/  @!P0 BRA `(.L_x_1083) ;  /* 0x0000003800488947 */ /* 0x000fea0003800000 */
[----:B------:R-:W0:Y:S01]  /*f460*/  LDC.64 R2, c[0x0][0xa28] ;  /* 0x00028a00ff027b82 */ /* 0x000e220000000a00 */
[----:B------:R-:W-:Y:S01]  /*f470*/  MOV R22, RZ ;  /* 0x000000ff00167202 */ /* 0x000fe20000000f00 */
[----:B------:R-:W-:Y:S01]  /*f480*/  ULDC.64 UR4, c[0x0][0x418] ;  /* 0x0001060000047ab9 */ /* 0x000fe20000000a00 */
[----:B------:R-:W-:Y:S01]  /*f490*/  ULDC UR6, c[0x0][0x448] ;  /* 0x0001120000067ab9 */ /* 0x000fe20000000800 */
[----:B------:R-:W-:Y:S01]  /*f4a0*/  ULDC UR10, c[0x0][0x2f0] ;  /* 0x0000bc00000a7ab9 */ /* 0x000fe20000000800 */
[----:B------:R-:W-:Y:S01]  /*f4b0*/  ULDC UR11, c[0x0][0x288] ;  /* 0x0000a200000b7ab9 */ /* 0x000fe20000000800 */
[----:B0-----:R-:W-:-:S04]  /*f4c0*/  ISETP.NE.U32.AND P0, PT, R2, RZ, PT ;  /* 0x000000ff0200720c */ /* 0x001fc80003f05070 */
[----:B------:R-:W-:-:S13]  /*f4d0*/  ISETP.NE.AND.EX P0, PT, R3, RZ, PT, P0 ;  /* 0x000000ff0300720c */ /* 0x000fda0003f05300 */
[----:B------:R-:W0:Y:S02]  /*f4e0*/  @P0 LDC.64 R2, c[0x0][0xa28] ;  /* 0x00028a00ff020b82 */ /* 0x000e240000000a00 */
[----:B0-----:R-:W-:-:S05]  /*f4f0*/  @P0 IMAD.WIDE R2, R23, 0x4, R2 ;  /* 0x0000000417020825 */ /* 0x001fca00078e0202 */
[----:B------:R0:W5:Y:S01]  /*f500*/  @P0 LDG.E R22, desc[UR60][R2.64] ;  /* 0x0000003c02160981 */ /* 0x000162000c1e1900 */
[----:B------:R-:W1:Y:S01]  /*f510*/  S2UR UR40, SR_CTAID.X ;  /* 0x00000000002879c3 */ /* 0x000e620000002500 */
[----:B------:R-:W-:Y:S02]  /*f520*/  UISETP.NE.U32.AND UP0, UPT, UR4, URZ, UPT ;  /* 0x0000003f0400728c */ /* 0x000fe4000bf05070 */
[----:B------:R-:W-:Y:S02]  /*f530*/  UISETP.NE.AND UP1, UPT, UR6, 0x1, UPT ;  /* 0x000000010600788c */ /* 0x000fe4000bf25270 */
[----:B------:R-:W-:Y:S01]  /*f540*/  UISETP.NE.AND.EX UP0, UPT, UR5, URZ, UPT, UP0 ;  /* 0x0000003f0500728c */ /* 0x000fe2000bf05300 */
[----:B------:R-:W-:Y:S02]  /*f550*/  ULDC UR6, c[0x0][0x424] ;  /* 0x0001090000067ab9 */ /* 0x000fe40000000800 */
[----:B------:R-:W-:Y:S01]  /*f560*/  ULDC.64 UR4, c[0x0][0x9e0] ;  /* 0x0002780000047ab9 */ /* 0x000fe20000000a00 */
[----:B------:R-:W-:-:S02]  /*f570*/  USEL UR9, UR6, 0x1, UP0 ;  /* 0x0000000106097887 */ /* 0x000fc40008000000 */
[----:B------:R-:W-:Y:S02]  /*f580*/  UISETP.GE.AND UP0, UPT, UR5, 0x1, UPT ;  /* 0x000000010500788c */ /* 0x000fe4000bf06270 */
[----:B------:R-:W-:Y:S01]  /*f590*/  UIMAD UR47, UR9, UR10, URZ ;  /* 0x0000000a092f72a4 */ /* 0x000fe2000f8e023f */
[----:B------:R-:W-:Y:S01]  /*f5a0*/  @UP1 ULDC UR7, c[0x0][0x44c] ;  /* 0x0001130000071ab9 */ /* 0x000fe20000000800 */
[----:B------:R-:W-:Y:S02]  /*f5b0*/  UIMAD UR9, UR9, UR10, 0x3f ;  /* 0x0000003f090974a4 */ /* 0x000fe4000f8e020a */
[----:B------:R-:W-:Y:S01]  /*f5c0*/  PLOP3.LUT P1, PT, PT, PT, UP0, 0x80, 0x0 ;  /* 0x000000000000781c */ /* 0x000fe20003f2f008 */
[----:B------:R-:W-:Y:S01]  /*f5d0*/  @UP1 ULDC UR12, c[0x0][0x450] ;  /* 0x00011400000c1ab9 */ /* 0x000fe20000000800 */
[----:B------:R-:W-:Y:S02]  /*f5e0*/  UP2UR UR48, UPR, URZ, 0x2 ;  /* 0x000000023f307883 */ /* 0x000fe40008000000 */
[----:B-1----:R-:W-:-:S04]  /*f5f0*/  USHF.L.U32 UR40, UR40, 0x7, URZ ;  /* 0x0000000728287899 */ /* 0x002fc8000800063f */
[----:B------:R-:W-:-:S04]  /*f600*/  UIADD3 UR8, UR40, 0x7f, URZ ;  /* 0x0000007f28087890 */ /* 0x000fc8000fffe03f */
[----:B------:R-:W-:Y:S02]  /*f610*/  UIMAD.WIDE.U32 UR6, UR8, UR7, URZ ;  /* 0x00000007080672a5 */ /* 0x000fe4000f8e003f */
[----:B------:R-:W-:Y:S02]  /*f620*/  UIADD3 UR6, UR47, 0x1, -UR11 ;  /* 0x000000012f067890 */ /* 0x000fe4000fffe80b */
[----:B------:R-:W-:Y:S02]  /*f630*/  @UP1 USHF.R.U32.HI UR8, URZ, UR12, UR7 ;  /* 0x0000000c3f081299 */ /* 0x000fe40008011607 */
[----:B------:R-:W-:Y:S02]  /*f640*/  USHF.R.S32.HI UR7, URZ, 0x1f, UR9 ;  /* 0x0000001f3f077899 */ /* 0x000fe40008011409 */
[----:B------:R-:W-:Y:S02]  /*f650*/  UIADD3 UR6, UR6, UR8, URZ ;  /* 0x0000000806067290 */ /* 0x000fe4000fffe03f */
[----:B------:R-:W-:-:S02]  /*f660*/  ULEA.HI UR7, UR7, UR9, URZ, 0x6 ;  /* 0x0000000907077291 */ /* 0x000fc4000f8f303f */
[----:B------:R-:W-:Y:S02]  /*f670*/  UIADD3 UR4, UR6, UR4, URZ ;  /* 0x0000000406047290 */ /* 0x000fe4000fffe03f */
[----:B------:R-:W-:Y:S01]  /*f680*/  USHF.R.S32.HI UR41, URZ, 0x6, UR7 ;  /* 0x000000063f297899 */ /* 0x000fe20008011407 */
[----:B0-----:R-:W-:Y:S11]  /*f690*/  @!P1 BRA `(.L_x_1084) ;  /* 0x0000000000449947 */ /* 0x001ff60003800000 */
        /* <DEDUP_REMOVED lines=10> */
.L_x_1085:
[----:B------:R-:W-:-:S11]  /*f740*/  UISETP.NE.AND UP0, UPT, UR5, 0x1, UPT ;  /* 0x000000010500788c */ /* 0x000fd6000bf05270 */
[----:B------:R-:W-:Y:S02]  /*f750*/  @UP0 ULDC.64 UR12, c[0x0][0x9e8] ;  /* 0x00027a00000c0ab9 */ /* 0x000fe40000000a00 */
[----:B------:R-:W-:-:S04]  /*f760*/  UIMAD.WIDE.U32 UR6, UR8, UR12, URZ ;  /* 0x0000000c080672a5 */ /* 0x000fc8000f8e003f */
[----:B------:R-:W-:-:S12]  /*f770*/  @UP0 USHF.R.U32.HI UR8, URZ, UR13, UR7 ;  /* 0x0000000d3f080299 */ /* 0x000fd80008011607 */
.L_x_1086:
[----:B------:R-:W-:-:S04]  /*f780*/  UIMAD UR8, UR8, UR5, UR5 ;  /* 0x00000005080872a4 */ /* 0x000fc8000f8e0205 */
[----:B------:R-:W-:-:S04]  /*f790*/  UISETP.LT.AND UP0, UPT, UR4, UR8, UPT ;  /* 0x000000080400728c */ /* 0x000fc8000bf01270 */
[----:B------:R-:W-:-:S12]  /*f7a0*/  USEL UR4, UR4, UR8, UP0 ;  /* 0x0000000804047287 */ /* 0x000fd80008000000 */
.L_x_1084:
[----:B------:R-:W-:Y:S02]  /*f7b0*/  UISETP.NE.AND UP0, UPT, UR48, URZ, UPT ;  /* 0x0000003f3000728c */ /* 0x000fe4000bf05270 */
[----:B------:R-:W-:-:S04]  /*f7c0*/  UIADD3 UR4, UR4, 0x3f, URZ ;  /* 0x0000003f04047890 */ /* 0x000fc8000fffe03f */
[----:B------:R-:W-:-:S04]  /*f7d0*/  USHF.R.S32.HI UR8, URZ, 0x1f, UR4 ;  /* 0x0000001f3f087899 */ /* 0x000fc80008011404 */
[----:B------:R-:W-:Y:S01]  /*f7e0*/  ULEA.HI UR8, UR8, UR4, URZ, 0x6 ;  /* 0x0000000408087291 */ /* 0x000fe2000f8f303f */
[----:B------:R-:W-:Y:S01]  /*f7f0*/  @UP0 ULDC UR6, c[0x0][0x44c] ;  /* 0x0001130000060ab9 */ /* 0x000fe20000000800 */
[----:B------:R-:W-:Y:S01]  /*f800*/  @UP0 ULDC UR9, c[0x0][0x450] ;  /* 0x0001140000090ab9 */ /* 0x000fe20000000800 */
[----:B------:R-:W-:Y:S02]  /*f810*/  UIMAD.WIDE.U32 UR6, UR40, UR6, URZ ;  /* 0x00000006280672a5 */ /* 0x000fe4000f8e003f */
[----:B------:R-:W-:Y:S01]  /*f820*/  UMOV UR4, UR40 ;  /* 0x0000002800047c82 */ /* 0x000fe20008000000 */
[----:B------:R-:W-:Y:S02]  /*f830*/  USHF.R.S32.HI UR42, URZ, 0x6, UR8 ;  /* 0x000000063f2a7899 */ /* 0x000fe40008011408 */
[----:B------:R-:W-:Y:S02]  /*f840*/  @UP0 USHF.R.U32.HI UR4, URZ, UR9, UR7 ;  /* 0x000000093f040299 */ /* 0x000fe40008011607 */
[----:B------:R-:W-:-:S02]  /*f850*/  UISETP.LT.AND UP0, UPT, UR41, UR42, UPT ;  /* 0x0000002a2900728c */ /* 0x000fc4000bf01270 */
[----:B------:R-:W-:Y:S01]  /*f860*/  UIADD3 UR4, UR4, -UR11, UR47 ;  /* 0x8000000b04047290 */ /* 0x000fe2000fffe02f */
[----:B------:R-:W-:Y:S01]  /*f870*/  ULDC UR8, c[0x0][0x9dc] ;  /* 0x0002770000087ab9 */ /* 0x000fe20000000800 */
[----:B------:R-:W-:Y:S02]  /*f880*/  USEL UR12, UR41, UR42, UP0 ;  /* 0x0000002a290c7287 */ /* 0x000fe40008000000 */
[----:B------:R-:W-:Y:S01]  /*f890*/  UIADD3 UR8, UR4, -UR8, URZ ;  /* 0x8000000804087290 */ /* 0x000fe2000fffe03f */
[----:B------:R-:W-:Y:S11]  /*f8a0*/  @!P1 BRA `(.L_x_1087) ;  /* 0x0000000000449947 */ /* 0x000ff60003800000 */
        /* <DEDUP_REMOVED lines=10> */
.L_x_1088:
[----:B------:R-:W-:-:S11]  /*f950*/  UISETP.NE.AND UP0, UPT, UR5, 0x1, UPT ;  /* 0x000000010500788c */ /* 0x000fd6000bf05270 */
[----:B------:R-:W-:Y:S02]  /*f960*/  @UP0 ULDC.64 UR10, c[0x0][0x9e8] ;  /* 0x00027a00000a0ab9 */ /* 0x000fe40000000a00 */
[----:B------:R-:W-:-:S04]  /*f970*/  UIMAD.WIDE.U32 UR6, UR4, UR10, URZ ;  /* 0x0000000a040672a5 */ /* 0x000fc8000f8e003f */
[----:B------:R-:W-:-:S12]  /*f980*/  @UP0 USHF.R.U32.HI UR4, URZ, UR11, UR7 ;  /* 0x0000000b3f040299 */ /* 0x000fd80008011607 */
.L_x_1089:
[----:B------:R-:W-:-:S04]  /*f990*/  UIMAD UR4, UR4, UR5, URZ ;  /* 0x00000005040472a4 */ /* 0x000fc8000f8e023f */
[----:B------:R-:W-:-:S04]  /*f9a0*/  UISETP.LT.AND UP0, UPT, UR8, UR4, UPT ;  /* 0x000000040800728c */ /* 0x000fc8000bf01270 */
[----:B------:R-:W-:-:S12]  /*f9b0*/  USEL UR8, UR8, UR4, !UP0 ;  /* 0x0000000408087287 */ /* 0x000fd8000c000000 */
.L_x_1087:
[----:B------:R-:W-:Y:S02]  /*f9c0*/  USHF.R.S32.HI UR4, URZ, 0x1f, UR8 ;  /* 0x0000001f3f047899 */ /* 0x000fe40008011408 */
[----:B------:R-:W-:Y:S02]  /*f9d0*/  USHF.R.U32.HI UR9, URZ, 0x10, UR44 ;  /* 0x000000103f097899 */ /* 0x000fe4000801162c */
[----:B------:R-:W-:Y:S02]  /*f9e0*/  ULEA.HI UR4, UR4, UR8, URZ, 0x6 ;  /* 0x0000000804047291 */ /* 0x000fe4000f8f303f */
[----:B------:R-:W-:Y:S02]  /*f9f0*/  ULOP3.LUT UR44, UR44, 0xffff, URZ, 0xc0, !UPT ;  /* 0x0000ffff2c2c7892 */ /* 0x000fe4000f8ec03f */
[----:B------:R-:W-:Y:S01]  /*fa00*/  USHF.R.S32.HI UR4, URZ, 0x6, UR4 ;  /* 0x000000063f047899 */ /* 0x000fe20008011404 */
[----:B------:R-:W-:-:S03]  /*fa10*/  UMOV UR38, URZ ;  /* 0x0000003f00267c82 */ /* 0x000fc60008000000 */
[----:B------:R-:W-:-:S04]  /*fa20*/  UISETP.LT.AND UP0, UPT, URZ, UR4, UPT ;  /* 0x000000043f00728c */ /* 0x000fc8000bf01270 */
[----:B------:R-:W-:Y:S02]  /*fa30*/  USEL UR43, URZ, UR4, !UP0 ;  /* 0x000000043f2b7287 */ /* 0x000fe4000c000000 */
[----:B------:R-:W-:Y:S02]  /*fa40*/  UISETP.NE.AND UP0, UPT, UR9, URZ, UPT ;  /* 0x0000003f0900728c */ /* 0x000fe4000bf05270 */
[----:B------:R-:W-:-:S06]  /*fa50*/  UISETP.GT.AND UP1, UPT, UR12, UR43, UPT ;  /* 0x0000002b0c00728c */ /* 0x000fcc000bf24270 */
[----:B------:R-:W-:-:S03]  /*fa60*/  PLOP3.LUT P0, PT, PT, PT, UP1, 0x80, 0x0 ;  /* 0x000000000000781c */ /* 0x000fc60003f0f018 */
[----:B------:R-:W-:-:S10]  /*fa70*/  @!UP0 ULDC UR9, c[0x0][0x9f0] ;  /* 0x00027c0000098ab9 */ /* 0x000fd40000000800 */
[----:B------:R-:W-:Y:S05]  /*fa80*/  @!P0 BRA `(.L_x_1090) ;  /* 0x00000000007c8947 */ /* 0x000fea0003800000 */
[----:B------:R-:W-:Y:S01]  /*fa90*/  IABS R0, UR9 ;  /* 0x0000000900007c13 */ /* 0x000fe20008000000 */
[----:B------:R-:W-:Y:S02]  /*faa0*/  UIADD3 UR4, UR9, -0x1, UR12 ;  /* 0xffffffff09047890 */ /* 0x000fe4000fffe00c */
[----:B------:R-:W-:Y:S02]  /*fab0*/  IABS R4, UR9 ;  /* 0x0000000900047c13 */ /* 0x000fe40008000000 */
[----:B------:R-:W-:Y:S01]  /*fac0*/  R2UR UR10, R0 ;  /* 0x00000000000a72ca */ /* 0x000fe200000e0000 */
[----:B------:R-:W-:-:S03]  /*fad0*/  UIADD3 UR6, -UR43, UR4, URZ ;  /* 0x000000042b067290 */ /* 0x000fc6000fffe13f */
[----:B------:R-:W-:-:S03]  /*fae0*/  UMOV UR4, URZ ;  /* 0x0000003f00047c82 */ /* 0x000fc60008000000 */
[----:B------:R-:W-:Y:S01]  /*faf0*/  IABS R3, UR6 ;  /* 0x0000000600037c13 */ /* 0x000fe20008000000 */
[----:B------:R-:W-:-:S03]  /*fb00*/  ULOP3.LUT UR6, UR6, UR9, URZ, 0x3c, !UPT ;  /* 0x0000000906067292 */ /* 0x000fc6000f8e3c3f */
[----:B------:R-:W-:Y:S02]  /*fb10*/  R2UR UR8, R3 ;  /* 0x00000000030872ca */ /* 0x000fe400000e0000 */
        /* <DEDUP_REMOVED lines=22> */
.L_x_1090:
[----:B------:R-:W-:Y:S02]  /*fc80*/  UIMAD UR49, UR44, UR38, UR43 ;  /* 0x000000262c3172a4 */ /* 0x000fe4000f8e022b */
[----:B------:R-:W-:Y:S01]  /*fc90*/  IMAD.U32 R0, RZ, RZ, UR38 ;  /* 0x00000026ff007e24 */ /* 0x000fe2000f8e00ff */
[----:B------:R-:W-:Y:S01]  /*fca0*/  MOV R2, RZ ;  /* 0x000000ff00027202 */ /* 0x000fe20000000f00 */
[----:B------:R-:W-:Y:S02]  /*fcb0*/  IMAD.MOV.U32 R6, RZ, RZ, 0x1 ;  /* 0x00000001ff067424 */ /* 0x000fe400078e00ff */
[----:B------:R-:W-:-:S05]  /*fcc0*/  IMAD.U32 R19, RZ, RZ, UR49 ;  /* 0x00000031ff137e24 */ /* 0x000fca000f8e00ff */
[----:B------:R-:W-:Y:S01]  /*fcd0*/  VIADDMNMX R19, R19, R0, UR12, PT ;  /* 0x0000000c13137e46 */ /* 0x000fe2000b800100 */
[----:B------:R-:W-:-:S03]  /*fce0*/  IMAD.MOV.U32 R0, RZ, RZ, 0x1 ;  /* 0x00000001ff007424 */ /* 0x000fc600078e00ff */
[----:B------:R-:W-:-:S13]  /*fcf0*/  ISETP.GT.AND P0, PT, R19, UR49, PT ;  /* 0x0000003113007c0c */ /* 0x000fda000bf04270 */
        /* <DEDUP_REMOVED lines=12> */
[----:B------:R-:W-:Y:S01]  /*fdc0*/  MOV R6, UR6 ;  /* 0x0000000600067c02 */ /* 0x000fe20008000f00 */
[----:B------:R-:W-:Y:S01]  /*fdd0*/  IMAD.U32 R5, RZ, RZ, UR5 ;  /* 0x00000005ff057e24 */ /* 0x000fe2000f8e00ff */
[----:B------:R-:W0:Y:S01]  /*fde0*/  LDC.64 R2, c[0x4][R2] ;  /* 0x0100000002027b82 */ /* 0x000e220000000a00 */
[----:B------:R-:W-:Y:S01]  /*fdf0*/  ULDC.64 UR4, c[0x4][0xc0] ;  /* 0x0100300000047ab9 */ /* 0x000fe20000000a00 */
[----:B------:R-:W-:Y:S01]  /*fe00*/  IMAD.U32 R7, RZ, RZ, UR7 ;  /* 0x00000007ff077e24 */ /* 0x000fe2000f8e00ff */
[----:B------:R-:W-:Y:S01]  /*fe10*/  MOV R12, 0x1 ;  /* 0x00000001000c7802 */ /* 0x000fe20000000f00 */
[----:B------:R-:W-:-:S02]  /*fe20*/  IMAD.U32 R10, RZ, RZ, UR4 ;  /* 0x00000004ff0a7e24 */ /* 0x000fc4000f8e00ff */
[----:B------:R-:W-:Y:S02]  /*fe30*/  IMAD.U32 R11, RZ, RZ, UR5 ;  /* 0x00000005ff0b7e24 */ /* 0x000fe4000f8e00ff */
[----:B------:R-:W-:Y:S02]  /*fe40*/  IMAD.MOV.U32 R8, RZ, RZ, 0x70 ;  /* 0x00000070ff087424 */ /* 0x000fe400078e00ff */
[----:B------:R-:W-:-:S07]  /*fe50*/  IMAD.MOV.U32 R13, RZ, RZ, RZ ;  /* 0x000000ffff0d7224 */ /* 0x000fce00078e00ff */
[----:B------:R-:W-:-:S07]  /*fe60*/  LEPC R20, `(.L_x_1091) ;  /* 0x000000001014794e */ /* 0x000fce0000000000 */
[----:B0----5:R-:W-:Y:S05]  /*fe70*/  CALL.ABS.NOINC R2 ;  /* 0x0000000002007343 */ /* 0x021fea0003c00000 */
.L_x_1091:
        /* <DEDUP_REMOVED lines=14> */
[----:B------:R-:W-:Y:S01]  /*ff60*/  MOV R13, RZ ;  /* 0x000000ff000d7202 */ /* 0x000fe20000000f00 */
[----:B------:R-:W-:-:S02]  /*ff70*/  IMAD.U32 R11, RZ, RZ, UR5 ;  /* 0x00000005ff0b7e24 */ /* 0x000fc4000f8e00ff */
[----:B------:R-:W-:Y:S02]  /*ff80*/  IMAD.MOV.U32 R8, RZ, RZ, 0x70 ;  /* 0x00000070ff087424 */ /* 0x000fe400078e00ff */
[----:B0-----:R-:W-:-:S07]  /*ff90*/  IMAD.MOV.U32 R12, RZ, RZ, 0x1 ;  /* 0x00000001ff0c7424 */ /* 0x001fce00078e00ff */
[----:B------:R-:W-:-:S07]  /*ffa0*/  LEPC R20, `(.L_x_1093) ;  /* 0x000000001014794e */ /* 0x000fce0000000000 */
[----:B-1---5:R-:W-:Y:S05]  /*ffb0*/  CALL.ABS.NOINC R2 ;  /* 0x0000000002007343 */ /* 0x022fea0003c00000 */
.L_x_1093:
[----:B------:R0:W1:Y:S01]  /*ffc0*/  LDC.64 R2, c[0x4][R16] ;  /* 0x0100000010027b82 */ /* 0x0000620000000a00 */
[----:B------:R-:W-:Y:S01]  /*ffd0*/  ULDC.64 UR4, c[0x4][0x138] ;  /* 0x01004e0000047ab9 */ /* 0x000fe20000000a00 */
[----:B------:R-:W-:Y:S01]  /*ffe0*/  ULDC.64 UR6, c[0x4][0x140] ;  /* 0x0100500000067ab9 */ /* 0x000fe20000000a00 */
[----:B------:R-:W-:Y:S02]  /*fff0*/  IMAD.U32 R4, RZ, RZ, UR4 ;  /* 0x00000004ff047e24 */ /* 0x000fe4000f8e00ff */
        /* <DEDUP_REMOVED lines=11> */
.L_x_1092:
[----:B------:R-:W0:Y:S01]  /*100b0*/  LDC.64 R2, c[0x0][0x9f8] ;  /* 0x00027e00ff027b82 */ /* 0x000e220000000a00 */
[----:B------:R-:W-:-:S07]  /*100c0*/  MOV R33, R23 ;  /* 0x0000001700217202 */ /* 0x000fce0000000f00 */
[----:B------:R-:W1:Y:S01]  /*100d0*/  LDC R17, c[0x0][0x430] ;  /* 0x00010c00ff117b82 */ /* 0x000e620000000800 */
[C---:B------:R-:W-:Y:S01]  /*100e0*/  IMAD.SHL.U32 R24, R26.reuse, 0x10, RZ ;  /* 0x000000101a187824 */ /* 0x040fe200078e00ff */
[----:B------:R-:W-:Y:S01]  /*100f0*/  LOP3.LUT R8, R26, 0x7f, RZ, 0xc0, !PT ;  /* 0x0000007f1a087812 */ /* 0x000fe200078ec0ff */
[----:B------:R-:W-:Y:S01]  /*10100*/  VIADD R0, R19, 0xffffffff ;  /* 0xffffffff13007836 */ /* 0x000fe20000000000 */
[----:B------:R-:W-:Y:S01]  /*10110*/  LOP3.LUT R16, R16, 0xffffffbf, RZ, 0xc0, !PT ;  /* 0xffffffbf10107812 */ /* 0x000fe200078ec0ff */
[----:B------:R-:W-:Y:S01]  /*10120*/  ULDC UR4, c[0x0][0x2f4] ;  /* 0x0000bd0000047ab9 */ /* 0x000fe20000000800 */
[----:B0-----:R-:W-:-:S04]  /*10130*/  ISETP.NE.U32.AND P0, PT, R2, RZ, PT ;  /* 0x000000ff0200720c */ /* 0x001fc80003f05070 */
[----:B------:R-:W-:-:S13]  /*10140*/  ISETP.NE.AND.EX P0, PT, R3, RZ, PT, P0 ;  /* 0x000000ff0300720c */ /* 0x000fda0003f05300 */
[----:B------:R-:W0:Y:S02]  /*10150*/  @P0 LDC.64 R2, c[0x0][0x9f8] ;  /* 0x00027e00ff020b82 */ /* 0x000e240000000a00 */
[----:B0-----:R-:W-:-:S05]  /*10160*/  @P0 IMAD.WIDE R2, R23, 0x4, R2 ;  /* 0x0000000417020825 */ /* 0x001fca00078e0202 */
[----:B------:R0:W2:Y:S01]  /*10170*/  @P0 LDG.E R33, desc[UR60][R2.64] ;  /* 0x0000003c02210981 */ /* 0x0000a2000c1e1900 */
[----:B------:R-:W-:Y:S02]  /*10180*/  LOP3.LUT R24, R24, 0x70, RZ, 0xc0, !PT ;  /* 0x0000007018187812 */ /* 0x000fe400078ec0ff */
[----:B------:R-:W-:Y:S02]  /*10190*/  SHF.R.U32.HI R4, RZ, 0x3, R8 ;  /* 0x00000003ff047819 */ /* 0x000fe40000011608 */
[----:B-1----:R-:W-:Y:S02]  /*101a0*/  ISETP.NE.AND P1, PT, R17, 0x1, PT ;  /* 0x000000011100780c */ /* 0x002fe40003f25270 */
[----:B------:R-:W-:-:S05]  /*101b0*/  LOP3.LUT R37, R24, R4, RZ, 0xfc, !PT ;  /* 0x0000000418257212 */ /* 0x000fca00078efcff */
[----:B------:R-:W-:-:S05]  /*101c0*/  IMAD R7, R0, 0x40, R37 ;  /* 0x0000004000077824 */ /* 0x000fca00078e0225 */
[C---:B------:R-:W-:Y:S01]  /*101d0*/  ISETP.GE.AND P0, PT, R7.reuse, UR47, PT ;  /* 0x0000002f07007c0c */ /* 0x040fe2000bf06270 */
[----:B0-----:R-:W0:Y:S01]  /*101e0*/  @P1 LDC R2, c[0x0][0x434] ;  /* 0x00010d00ff021b82 */ /* 0x001e220000000800 */
[----:B-----5:R-:W-:Y:S01]  /*101f0*/  IMAD.IADD R7, R7, 0x1, R22 ;  /* 0x0000000107077824 */ /* 0x020fe200078e0216 */
[----:B------:R-:W-:Y:S02]  /*10200*/  @P1 LOP3.LUT R16, R16, 0x40, RZ, 0xfc, !PT ;  /* 0x0000004010101812 */ /* 0x000fe400078efcff */
[----:B------:R-:W-:Y:S02]  /*10210*/  ISETP.GT.U32.OR P0, PT, R37, 0x3f, P0 ;  /* 0x0000003f2500780c */ /* 0x000fe40000704470 */
[----:B------:R-:W-:Y:S02]  /*10220*/  MOV R9, R7 ;  /* 0x0000000700097202 */ /* 0x000fe40000000f00 */
[----:B------:R-:W1:Y:S09]  /*10230*/  @P1 LDC R3, c[0x0][0x438] ;  /* 0x00010e00ff031b82 */ /* 0x000e720000000800 */
[----:B------:R-:W3:Y:S01]  /*10240*/  @!P0 LDC.64 R10, c[0x0][0x428] ;  /* 0x00010a00ff0a8b82 */ /* 0x000ee20000000a00 */
[----:B0-----:R-:W-:-:S07]  /*10250*/  @P1 IMAD.HI.U32 R2, R7, R2, RZ ;  /* 0x0000000207021227 */ /* 0x001fce00078e00ff */
[----:B------:R-:W0:Y:S01]  /*10260*/  @!P0 LDC.64 R4, c[0x0][0x418] ;  /* 0x00010600ff048b82 */ /* 0x000e220000000a00 */
[----:B-1----:R-:W-:-:S04]  /*10270*/  @P1 SHF.R.U32.HI R9, RZ, R3, R2 ;  /* 0x00000003ff091219 */ /* 0x002fc80000011602 */
[----:B------:R-:W-:Y:S02]  /*10280*/  @!P0 SHF.R.S32.HI R3, RZ, 0x1f, R9 ;  /* 0x0000001fff038819 */ /* 0x000fe40000011409 */
[----:B------:R-:W-:Y:S01]  /*10290*/  LOP3.LUT R16, R16, 0xffffffef, RZ, 0xc0, !PT ;  /* 0xffffffef10107812 */ /* 0x000fe200078ec0ff */
[----:B------:R-:W-:Y:S01]  /*102a0*/  UMOV UR5, 0xffffffff ;  /* 0xffffffff00057882 */ /* 0x000fe20000000000 */
[----:B--2---:R-:W-:-:S05]  /*102b0*/  SHF.R.S32.HI R6, RZ, 0x1f, R33 ;  /* 0x0000001fff067819 */ /* 0x004fca0000011421 */
[----:B---3--:R-:W-:Y:S01]  /*102c0*/  @!P0 IMAD R2, R6, R10, RZ ;  /* 0x0000000a06028224 */ /* 0x008fe200078e02ff */
[----:B------:R1:W-:Y:S03]  /*102d0*/  STL [R1], R6 ;  /* 0x0000000601007387 */ /* 0x0003e60000100800 */
[----:B------:R-:W-:Y:S02]  /*102e0*/  @!P0 IMAD R11, R33, R11, R2 ;  /* 0x0000000b210b8224 */ /* 0x000fe400078e0202 */
[----:B------:R-:W-:-:S04]  /*102f0*/  @!P0 IMAD.MOV.U32 R2, RZ, RZ, R9 ;  /* 0x000000ffff028224 */ /* 0x000fc800078e0009 */
[----:B------:R-:W-:-:S04]  /*10300*/  @!P0 IMAD.WIDE.U32 R2, R33, R10, R2 ;  /* 0x0000000a21028225 */ /* 0x000fc800078e0002 */
[----:B------:R-:W-:Y:S01]  /*10310*/  @!P0 IMAD.IADD R3, R3, 0x1, R11 ;  /* 0x0000000103038824 */ /* 0x000fe200078e020b */
[----:B0-----:R-:W-:Y:S01]  /*10320*/  @!P0 LEA R4, P1, R2, R4, 0x2 ;  /* 0x0000000402048211 */ /* 0x001fe200078210ff */
[----:B-1----:R-:W-:-:S03]  /*10330*/  IMAD.MOV.U32 R6, RZ, RZ, RZ ;  /* 0x000000ffff067224 */ /* 0x002fc600078e00ff */
[----:B------:R-:W-:-:S05]  /*10340*/  @!P0 LEA.HI.X R5, R2, R5, R3, 0x2, P1 ;  /* 0x0000000502058211 */ /* 0x000fca00008f1403 */
[----:B------:R0:W5:Y:S02]  /*10350*/  @!P0 LDG.E R6, desc[UR60][R4.64] ;  /* 0x0000003c04068981 */ /* 0x000164000c1e1900 */
[----:B0-----:R-:W-:-:S05]  /*10360*/  IMAD.SHL.U32 R4, R26, 0x8, RZ ;  /* 0x000000081a047824 */ /* 0x001fca00078e00ff */
[----:B------:R-:W-:-:S04]  /*10370*/  LOP3.LUT R25, R4, 0x38, RZ, 0xc0, !PT ;  /* 0x0000003804197812 */ /* 0x000fc800078ec0ff */
[C---:B------:R-:W-:Y:S02]  /*10380*/  ISETP.GE.AND P0, PT, R25.reuse, UR4, PT ;  /* 0x0000000419007c0c */ /* 0x040fe4000bf06270 */
[C---:B------:R-:W-:Y:S02]  /*10390*/  LOP3.LUT R36, R25.reuse, 0x40, RZ, 0xfc, !PT ;  /* 0x0000004019247812 */ /* 0x040fe400078efcff */
[C---:B------:R-:W-:Y:S02]  /*103a0*/  LOP3.LUT R35, R25.reuse, 0x80, RZ, 0xfc, !PT ;  /* 0x0000008019237812 */ /* 0x040fe400078efcff */
[----:B------:R-:W-:Y:S02]  /*103b0*/  ISETP.GE.AND P2, PT, R36, UR4, PT ;  /* 0x0000000424007c0c */ /* 0x000fe4000bf46270 */
[----:B------:R-:W-:Y:S02]  /*103c0*/  LOP3.LUT R34, R25, 0xc0, RZ, 0xfc, !PT ;  /* 0x000000c019227812 */ /* 0x000fe400078efcff */
[----:B------:R-:W-:-:S03]  /*103d0*/  ISETP.GE.AND P1, PT, R35, UR4, PT ;  /* 0x0000000423007c0c */ /* 0x000fc6000bf26270 */
        /* <DEDUP_REMOVED lines=8> */
[----:B------:R-:W-:Y:S06]  /*10460*/  BRA.DIV UR5, `(.L_x_1094) ;  /* 0x0000002e05f47947 */ /* 0x000fec000b800000 */
.L_x_1136:
[----:B------:R-:W2:Y:S01]  /*10470*/  LDL R2, [R1+0x4] ;  /* 0x0000040001027983 */ /* 0x000ea20000100800 */
[----:B------:R-:W-:Y:S01]  /*10480*/  ISETP.GT.U32.AND P1, PT, R37, 0x3f, PT ;  /* 0x0000003f2500780c */ /* 0x000fe20003f24070 */
[----:B------:R-:W-:Y:S01]  /*10490*/  IMAD.U32 R32, RZ, RZ, UR39 ;  /* 0x00000027ff207e24 */ /* 0x000fe2000f8e00ff */
[----:B------:R-:W-:Y:S01]  /*104a0*/  LOP3.LUT R16, R16, 0xfffffffe, RZ, 0xc0, !PT ;  /* 0xfffffffe10107812 */ /* 0x000fe200078ec0ff */
[----:B------:R-:W-:-:S03]  /*104b0*/  IMAD.MOV.U32 R27, RZ, RZ, R0 ;  /* 0x000000ffff1b7224 */ /* 0x000fc600078e0000 */
[----:B------:R-:W-:-:S07]  /*104c0*/  SHF.R.S32.HI R32, RZ, 0x1f, R32 ;  /* 0x0000001fff207819 */ /* 0x000fce0000011420 */
[----:B------:R-:W-:-:S04]  /*104d0*/  @P1 LOP3.LUT R16, R16, 0x1, RZ, 0xfc, !PT ;  /* 0x0000000110101812 */ /* 0x000fc800078efcff */
[----:B------:R-:W-:Y:S02]  /*104e0*/  LOP3.LUT R16, R16, 0xffffffdf, RZ, 0xc0, !PT ;  /* 0xffffffdf10107812 */ /* 0x000fe400078ec0ff */
[----:B--2---:R-:W-:Y:S02]  /*104f0*/  R2UR UR4, R2 ;  /* 0x00000000020472ca */ /* 0x004fe400000e0000 */
[----:B------:R-:W-:-:S05]  /*10500*/  IADD3 R2, -R9, RZ, RZ ;  /* 0x000000ff09027210 */ /* 0x000fca0007ffe1ff */
[----:B------:R-:W-:-:S06]  /*10510*/  IMAD R7, R17, R2, R7 ;  /* 0x0000000211077224 */ /* 0x000fcc00078e0207 */
[----:B------:R-:W-:-:S06]  /*10520*/  ULOP3.LUT UR4, UR4, 0x2, URZ, 0xfc, !UPT ;  /* 0x0000000204047892 */ /* 0x000fcc000f8efc3f */
[----:B------:R-:W-:-:S05]  /*10530*/  IMAD.U32 R2, RZ, RZ, UR4 ;  /* 0x00000004ff027e24 */ /* 0x000fca000f8e00ff */
[----:B------:R-:W-:-:S13]  /*10540*/  ISETP.NE.AND P0, PT, R2, 0x3, PT ;  /* 0x000000030200780c */ /* 0x000fda0003f05270 */
[----:B------:R-:W-:Y:S01]  /*10550*/  @P0 LOP3.LUT R16, R16, 0x20, RZ, 0xfc, !PT ;  /* 0x0000002010100812 */ /* 0x000fe200078efcff */
[----:B------:R-:W-:Y:S06]  /*10560*/  @!P0 BRA `(.L_x_1095) ;  /* 0x0000000000048947 */ /* 0x000fec0003800000 */
[----:B------:R-:W-:Y:S01]  /*10570*/  BPT.TRAP 0x1 ;  /* 0x000000040000795c */ /* 0x000fe20000300000 */
.L_x_1095:
[----:B------:R-:W-:Y:S01]  /*10580*/  SHF.R.S32.HI R9, RZ, 0x1f, R7 ;  /* 0x0000001fff097819 */ /* 0x000fe20000011407 */
[----:B------:R-:W-:Y:S01]  /*10590*/  ULDC.64 UR4, c[0x0][0x328] ;  /* 0x0000ca0000047ab9 */ /* 0x000fe20000000a00 */
[----:B------:R-:W-:-:S03]  /*105a0*/  R2UR UR6, R32 ;  /* 0x00000000200672ca */ /* 0x000fc600000e0000 */
[----:B------:R-:W-:-:S04]  /*105b0*/  IMAD R2, R9, UR4, RZ ;  /* 0x0000000409027c24 */ /* 0x000fc8000f8e02ff */
[C---:B------:R-:W-:Y:S02]  /*105c0*/  IMAD R5, R7.reuse, UR5, R2 ;  /* 0x0000000507057c24 */ /* 0x040fe4000f8e0202 */
[----:B------:R-:W-:Y:S01]  /*105d0*/  IMAD.WIDE.U32 R2, R7, UR4, RZ ;  /* 0x0000000407027c25 */ /* 0x000fe2000f8e00ff */
[----:B------:R-:W-:-:S03]  /*105e0*/  ULDC.64 UR4, c[0x0][0x338] ;  /* 0x0000ce0000047ab9 */ /* 0x000fc60000000a00 */
[----:B------:R-:W-:Y:S01]  /*105f0*/  IMAD.IADD R3, R3, 0x1, R5 ;  /* 0x0000000103037824 */ /* 0x000fe200078e0205 */
[----:B-----5:R-:W-:Y:S01]  /*10600*/  SHF.R.S32.HI R5, RZ, 0x1f, R6 ;  /* 0x0000001fff057819 */ /* 0x020fe20000011406 */
[----:B------:R-:W-:-:S04]  /*10610*/  IMAD.WIDE.U32 R2, R6, UR4, R2 ;  /* 0x0000000406027c25 */ /* 0x000fc8000f8e0002 */
[----:B------:R-:W-:-:S04]  /*10620*/  IMAD R11, R5, UR4, RZ ;  /* 0x00000004050b7c24 */ /* 0x000fc8000f8e02ff */
[----:B------:R-:W-:Y:S01]  /*10630*/  IMAD R11, R6, UR5, R11 ;  /* 0x00000005060b7c24 */ /* 0x000fe2000f8e020b */
[----:B------:R-:W-:-:S04]  /*10640*/  ULDC.64 UR4, c[0x0][0x330] ;  /* 0x0000cc0000047ab9 */ /* 0x000fc80000000a00 */
[----:B------:R-:W-:Y:S01]  /*10650*/  IADD3 R3, R3, R11, RZ ;  /* 0x0000000b03037210 */ /* 0x000fe20007ffe0ff */
[----:B------:R-:W-:Y:S01]  /*10660*/  IMAD.U32 R11, RZ, RZ, UR4 ;  /* 0x00000004ff0b7e24 */ /* 0x000fe2000f8e00ff */
[----:B------:R-:W-:-:S03]  /*10670*/  UIMAD UR4, UR6, UR4, URZ ;  /* 0x00000004060472a4 */ /* 0x000fc6000f8e023f */
[----:B------:R-:W-:Y:S01]  /*10680*/  IMAD.WIDE.U32 R2, R11, UR39, R2 ;  /* 0x000000270b027c25 */ /* 0x000fe2000f8e0002 */
[----:B------:R-:W-:Y:S01]  /*10690*/  UIMAD UR4, UR39, UR5, UR4 ;  /* 0x00000005270472a4 */ /* 0x000fe2000f8e0204 */
[----:B------:R-:W-:Y:S02]  /*106a0*/  ULDC.64 UR6, c[0x0][0x318] ;  /* 0x0000c60000067ab9 */ /* 0x000fe40000000a00 */
[----:B------:R-:W-:-:S03]  /*106b0*/  LEA R17, P0, R2, UR6, 0x1 ;  /* 0x0000000602117c11 */ /* 0x000fc6000f8008ff */
[----:B------:R-:W-:-:S05]  /*106c0*/  VIADD R3, R3, UR4 ;  /* 0x0000000403037c36 */ /* 0x000fca0008000000 */
[----:B------:R-:W-:Y:S01]  /*106d0*/  LEA.HI.X R18, R2, UR7, R3, 0x1, P0 ;  /* 0x0000000702127c11 */ /* 0x000fe200080f0c03 */
[----:B------:R-:W-:-:S05]  /*106e0*/  IMAD.MOV.U32 R2, RZ, RZ, 0x1 ;  /* 0x00000001ff027424 */ /* 0x000fca00078e00ff */
[----:B------:R-:W-:-:S04]  /*106f0*/  SHF.L.U32 R2, R2, 0x1f, RZ ;  /* 0x0000001f02027819 */ /* 0x000fc800000006ff */
[----:B------:R-:W0:Y:S02]  /*10700*/  SYNCS.PHASECHK.TRANS64.TRYWAIT P0, [UR45+0x30840], R2 ;  /* 0x03084002ff0075a7 */ /* 0x000e24000800016d */
[----:B0-----:R-:W-:Y:S05]  /*10710*/  @!P0 BRA `(.L_x_1096) ;  /* 0x0000002c00688947 */ /* 0x001fea0003800000 */
.L_x_1137:
[----:B------:R-:W-:Y:S01]  /*10720*/  ULDC.64 UR4, c[0x0][0x300] ;  /* 0x0000c00000047ab9 */ /* 0x000fe20000000a00 */
[----:B------:R-:W-:Y:S01]  /*10730*/  R2UR UR6, R32 ;  /* 0x00000000200672ca */ /* 0x000fe200000e0000 */
[----:B0-----:R-:W-:Y:S01]  /*10740*/  IMAD R2, R9, UR4, RZ ;  /* 0x0000000409027c24 */ /* 0x001fe2000f8e02ff */
[----:B------:R-:W-:Y:S01]  /*10750*/  SHF.R.U32.HI R28, RZ, 0x3, R8 ;  /* 0x00000003ff1c7819 */ /* 0x000fe20000011608 */
[----:B------:R-:W-:Y:S01]  /*10760*/  IMAD.SHL.U32 R30, R8, 0x8, RZ ;  /* 0x00000008081e7824 */ /* 0x000fe200078e00ff */
[C---:B------:R-:W-:Y:S01]  /*10770*/  LOP3.LUT P4, RZ, R16.reuse, 0x10, RZ, 0xc0, !PT ;  /* 0x0000001010ff7812 */ /* 0x040fe2000788c0ff */
[C---:B------:R-:W-:Y:S01]  /*10780*/  IMAD R9, R7.reuse, UR5, R2 ;  /* 0x0000000507097c24 */ /* 0x040fe2000f8e0202 */
[C---:B------:R-:W-:Y:S01]  /*10790*/  LOP3.LUT P3, RZ, R16.reuse, 0x8, RZ, 0xc0, !PT ;  /* 0x0000000810ff7812 */ /* 0x040fe2000786c0ff */
[----:B------:R-:W-:Y:S01]  /*107a0*/  IMAD.WIDE.U32 R2, R7, UR4, RZ ;  /* 0x0000000407027c25 */ /* 0x000fe2000f8e00ff */
[----:B------:R-:W-:Y:S01]  /*107b0*/  ULDC.64 UR4, c[0x0][0x310] ;  /* 0x0000c40000047ab9 */ /* 0x000fe20000000a00 */
[----:B------:R-:W-:-:S02]  /*107c0*/  LOP3.LUT P2, RZ, R16, 0x4, RZ, 0xc0, !PT ;  /* 0x0000000410ff7812 */ /* 0x000fc4000784c0ff */
[----:B------:R-:W-:Y:S01]  /*107d0*/  IMAD.IADD R3, R3, 0x1, R9 ;  /* 0x0000000103037824 */ /* 0x000fe200078e0209 */
[----:B------:R-:W-:Y:S01]  /*107e0*/  LOP3.LUT P1, RZ, R16, 0x2, RZ, 0xc0, !PT ;  /* 0x0000000210ff7812 */ /* 0x000fe2000782c0ff */
[----:B------:R-:W-:Y:S02]  /*107f0*/  IMAD R5, R5, UR4, RZ ;  /* 0x0000000405057c24 */ /* 0x000fe4000f8e02ff */
[----:B------:R-:W-:-:S04]  /*10800*/  IMAD.WIDE.U32 R2, R6, UR4, R2 ;  /* 0x0000000406027c25 */ /* 0x000fc8000f8e0002 */
        /* <DEDUP_REMOVED lines=8> */
[----:B------:R-:W-:Y:S01]  /*10890*/  IMAD.MOV.U32 R5, RZ, RZ, -0x40 ;  /* 0xffffffc0ff057424 */ /* 0x000fe200078e00ff */
[----:B------:R-:W-:Y:S02]  /*108a0*/  LEA R6, P0, R2, UR6, 0x1 ;  /* 0x0000000602067c11 */ /* 0x000fe4000f8008ff */
[----:B------:R-:W-:Y:S01]  /*108b0*/  VIADD R7, R3, UR4 ;  /* 0x0000000403077c36 */ /* 0x000fe20008000000 */
[----:B------:R-:W-:Y:S01]  /*108c0*/  LOP3.LUT R3, R4, 0x1c0, RZ, 0xc0, !PT ;  /* 0x000001c004037812 */ /* 0x000fe200078ec0ff */
[----:B------:R-:W-:Y:S01]  /*108d0*/  IMAD R0, R0, R5, UR47 ;  /* 0x0000002f00007e24 */ /* 0x000fe2000f8e0205 */
[----:B------:R-:W-:-:S02]  /*108e0*/  UMOV UR4, 0xffffffff ;  /* 0xffffffff00047882 */ /* 0x000fc40000000000 */
[----:B------:R-:W-:Y:S02]  /*108f0*/  LOP3.LUT R3, R3, 0x38, R4, 0xf8, !PT ;  /* 0x0000003803037812 */ /* 0x000fe400078ef804 */
[----:B------:R-:W-:Y:S02]  /*10900*/  IADD3 R0, -R28, R0, RZ ;  /* 0x000000001c007210 */ /* 0x000fe40007ffe1ff */
[----:B------:R-:W-:Y:S02]  /*10910*/  LOP3.LUT R3, R3, 0x38, R26, 0x78, !PT ;  /* 0x0000003803037812 */ /* 0x000fe400078e781a */
[----:B------:R-:W-:Y:S02]  /*10920*/  LEA.HI.X R7, R2, UR7, R7, 0x1, P0 ;  /* 0x0000000702077c11 */ /* 0x000fe400080f0c07 */
[----:B------:R-:W-:Y:S02]  /*10930*/  LOP3.LUT R30, R3, 0x200, R30, 0xf8, !PT ;  /* 0x00000200031e7812 */ /* 0x000fe400078ef81e */
[----:B------:R-:W-:Y:S01]  /*10940*/  ISETP.GE.AND P0, PT, R0, 0x1, PT ;  /* 0x000000010000780c */ /* 0x000fe20003f06270 */
[----:B------:R-:W-:-:S12]  /*10950*/  BRA.DIV UR4, `(.L_x_1097) ;  /* 0x0000002a04f07947 */ /* 0x000fd8000b800000 */
[----:B------:R-:W-:Y:S01]  /*10960*/  SHFL.IDX PT, R3, R7, RZ, 0x181f ;  /* 0x00181fff07037589 */ /* 0x000fe200000e0000 */
[----:B------:R-:W-:-:S03]  /*10970*/  @P0 LEA R9, R30, UR45, 0x1 ;  /* 0x0000002d1e090c11 */ /* 0x000fc6000f8e08ff */
[----:B------:R-:W0:Y:S04]  /*10980*/  SHFL.IDX PT, R2, R6, RZ, 0x181f ;  /* 0x00181fff06027589 */ /* 0x000e2800000e0000 */
[----:B------:R-:W-:Y:S04]  /*10990*/  SHFL.IDX PT, R5, R7, 0x1, 0x181f ;  /* 0x00381f0007057f89 */ /* 0x000fe800000e0000 */
        /* <DEDUP_REMOVED lines=24> */
.L_x_1147:
[----:B------:R-:W-:Y:S01]  /*10b20*/  ISETP.GE.AND P0, PT, R0, 0x31, PT ;  /* 0x000000310000780c */ /* 0x000fe20003f06270 */
[----:B-1----:R-:W-:Y:S02]  /*10b30*/  IMAD.MOV.U32 R2, RZ, RZ, R14 ;  /* 0x000000ffff027224 */ /* 0x002fe400078e000e */
[----:B--2---:R-:W-:-:S10]  /*10b40*/  IMAD.MOV.U32 R3, RZ, RZ, R4 ;  /* 0x000000ffff037224 */ /* 0x004fd400078e0004 */
[----:B------:R-:W-:Y:S01]  /*10b50*/  @P0 IMAD.WIDE.U32 R2, R25, 0x2, R2 ;  /* 0x0000000219020825 */ /* 0x000fe200078e0002 */
[----:B------:R-:W-:-:S05]  /*10b60*/  @P0 LEA R5, R30, UR45, 0x1 ;  /* 0x0000002d1e050c11 */ /* 0x000fca000f8e08ff */
[----:B------:R-:W-:Y:S01]  /*10b70*/  @!PT LDS RZ, [RZ] ;  /* 0x00000000fffff984 */ /* 0x000fe20000000800 */
[----:B------:R-:W-:Y:S01]  /*10b80*/  @!PT LDS RZ, [RZ] ;  /* 0x00000000fffff984 */ /* 0x000fe20000000800 */
[----:B------:R-:W-:Y:S01]  /*10b90*/  @!PT LDS RZ, [RZ] ;  /* 0x00000000fffff984 */ /* 0x000fe20000000800 */
[----:B------:R0:W-:Y:S04]  /*10ba0*/  @P0 LDGSTS.E.BYPASS.LTC128B.128 [R5+0x21c00], desc[UR60][R2.64], !P4 ;  /* 0x21c0000002050fae */ /* 0x0001e8000e101d7c */
[----:B------:R0:W-:Y:S04]  /*10bb0*/  @P0 LDGSTS.E.BYPASS.LTC128B.128 [R5+0x23c00], desc[UR60][R2.64+0x80], !P3 ;  /* 0x23c0008002050fae */ /* 0x0001e8000d901d7c */
[----:B------:R0:W-:Y:S04]  /*10bc0*/  @P0 LDGSTS.E.BYPASS.LTC128B.128 [R5+0x25c00], desc[UR60][R2.64+0x100], !P2 ;  /* 0x25c0010002050fae */ /* 0x0001e8000d101d7c */
[----:B------:R0:W-:Y:S01]  /*10bd0*/  @P0 LDGSTS.E.BYPASS.LTC128B.128 [R5+0x27c00], desc[UR60][R2.64+0x180], !P1 ;  /* 0x27c0018002050fae */ /* 0x0001e2000c901d7c */
[----:B------:R-:W-:Y:S01]  /*10be0*/  NOP ;  /* 0x0000000000007918 */ /* 0x000fe20000000000 */
[----:B------:R-:W-:Y:S02]  /*10bf0*/  SYNCS.ARRIVE.TRANS64.RED.A0T1 RZ, [UR45+0x30830], RZ ;  /* 0x030830ffffff79a7 */ /* 0x000fe4000820042d */
[----:B------:R-:W-:Y:S01]  /*10c00*/  ARRIVES.LDGSTSBAR.64.TRANSCNT [UR45+0x30830] ;  /* 0x03083000ff0079b0 */ /* 0x000fe20008000aad */
[----:B------:R-:W-:Y:S01]  /*10c10*/  NOP ;  /* 0x0000000000007918 */ /* 0x000fe20000000000 */
[----:B------:R-:W-:-:S13]  /*10c20*/  LOP3.LUT P1, RZ, R16, 0x20, RZ, 0xc0, !PT ;  /* 0x0000002010ff7812 */ /* 0x000fda000782c0ff */
[----:B0-----:R-:W-:Y:S05]  /*10c30*/  @!P1 BRA `(.L_x_1098) ;  /* 0x0000000000049947 */ /* 0x001fea0003800000 */
[----:B------:R-:W-:Y:S01]  /*10c40*/  BPT.TRAP 0x1 ;  /* 0x000000040000795c */ /* 0x000fe20000300000 */
.L_x_1098:
        /* <DEDUP_REMOVED lines=14> */
[----:B------:R-:W-:Y:S01]  /*10d30*/  MOV R2, 0x0 ;  /* 0x0000000000027802 */ /* 0x000fe20000000f00 */
        /* <DEDUP_REMOVED lines=15> */
.L_x_1099:
[----:B------:R-:W-:Y:S01]  /*10e30*/  UISETP.NE.AND UP0, UPT, UR48, URZ, UPT ;  /* 0x0000003f3000728c */ /* 0x000fe2000bf05270 */
[----:B------:R-:W-:Y:S01]  /*10e40*/  VIADD R0, R37, UR40 ;  /* 0x0000002825007c36 */ /* 0x000fe20008000000 */
[----:B------:R-:W0:Y:S01]  /*10e50*/  LDC R7, c[0x0][0x448] ;  /* 0x00011200ff077b82 */ /* 0x000e220000000800 */
[----:B------:R-:W-:Y:S01]  /*10e60*/  MOV R4, UR36 ;  /* 0x0000002400047c02 */ /* 0x000fe20008000f00 */
[----:B------:R-:W-:Y:S02]  /*10e70*/  IMAD.U32 R3, RZ, RZ, UR46 ;  /* 0x0000002eff037e24 */ /* 0x000fe4000f8e00ff */
[----:B------:R-:W-:Y:S01]  /*10e80*/  PLOP3.LUT P0, PT, PT, PT, UP0, 0x80, 0x0 ;  /* 0x000000000000781c */ /* 0x000fe20003f0f008 */
[----:B------:R-:W-:Y:S02]  /*10e90*/  IMAD.MOV.U32 R9, RZ, RZ, R0 ;  /* 0x000000ffff097224 */ /* 0x000fe400078e0000 */
[----:B------:R-:W-:Y:S02]  /*10ea0*/  IMAD.U32 R5, RZ, RZ, UR37 ;  /* 0x00000025ff057e24 */ /* 0x000fe4000f8e00ff */
[----:B------:R-:W-:-:S08]  /*10eb0*/  @UP0 ULDC UR4, c[0x0][0x44c] ;  /* 0x0001130000040ab9 */ /* 0x000fd00000000800 */
[----:B------:R-:W-:Y:S01]  /*10ec0*/  @P0 IMAD.HI.U32 R2, R0, UR4, RZ ;  /* 0x0000000400020c27 */ /* 0x000fe2000f8e00ff */
[----:B------:R-:W-:Y:S01]  /*10ed0*/  PLOP3.LUT P0, PT, PT, PT, UP0, 0x80, 0x0 ;  /* 0x000000000000781c */ /* 0x000fe20003f0f008 */
[----:B------:R-:W-:-:S12]  /*10ee0*/  @UP0 ULDC UR4, c[0x0][0x450] ;  /* 0x0001140000040ab9 */ /* 0x000fd80000000800 */
[----:B------:R-:W-:Y:S01]  /*10ef0*/  @P0 SHF.R.U32.HI R9, RZ, UR4, R2 ;  /* 0x00000004ff090c19 */ /* 0x000fe20008011602 */
[----:B------:R-:W-:Y:S01]  /*10f00*/  ULDC.64 UR4, c[0x0][0x2e0] ;  /* 0x0000b80000047ab9 */ /* 0x000fe20000000a00 */
[----:B------:R-:W-:Y:S02]  /*10f10*/  IMAD.MOV.U32 R2, RZ, RZ, R4 ;  /* 0x000000ffff027224 */ /* 0x000fe400078e0004 */
[----:B------:R-:W-:Y:S02]  /*10f20*/  IMAD R26, R26, UR4, RZ ;  /* 0x000000041a1a7c24 */ /* 0x000fe4000f8e02ff */
[----:B------:R-:W-:-:S04]  /*10f30*/  IMAD.WIDE.U32 R2, R23, UR4, R2 ;  /* 0x0000000417027c25 */ /* 0x000fc8000f8e0002 */
[----:B------:R-:W-:Y:S01]  /*10f40*/  IMAD R5, R23, UR5, R26 ;  /* 0x0000000517057c24 */ /* 0x000fe2000f8e021a */
[----:B------:R-:W-:-:S03]  /*10f50*/  ULDC.64 UR4, c[0x0][0x2d0] ;  /* 0x0000b40000047ab9 */ /* 0x000fc60000000a00 */
[----:B------:R-:W-:Y:S02]  /*10f60*/  IMAD.IADD R3, R3, 0x1, R5 ;  /* 0x0000000103037824 */ /* 0x000fe400078e0205 */
[----:B------:R-:W-:Y:S02]  /*10f70*/  IMAD.MOV R5, RZ, RZ, -R9 ;  /* 0x000000ffff057224 */ /* 0x000fe400078e0a09 */
[----:B------:R-:W-:-:S04]  /*10f80*/  IMAD.WIDE.U32 R2, R9, UR4, R2 ;  /* 0x0000000409027c25 */ /* 0x000fc8000f8e0002 */
[----:B0-----:R-:W-:Y:S01]  /*10f90*/  IMAD R5, R7, R5, R0 ;  /* 0x0000000507057224 */ /* 0x001fe200078e0200 */
[----:B------:R-:W-:-:S05]  /*10fa0*/  SHF.R.S32.HI R0, RZ, 0x1f, R9 ;  /* 0x0000001fff007819 */ /* 0x000fca0000011409 */
[----:B------:R-:W-:-:S04]  /*10fb0*/  IMAD R0, R0, UR4, RZ ;  /* 0x0000000400007c24 */ /* 0x000fc8000f8e02ff */
[----:B------:R-:W-:Y:S01]  /*10fc0*/  IMAD R9, R9, UR5, R0 ;  /* 0x0000000509097c24 */ /* 0x000fe2000f8e0200 */
[----:B------:R-:W-:Y:S01]  /*10fd0*/  SHF.R.S32.HI R0, RZ, 0x1f, R5 ;  /* 0x0000001fff007819 */ /* 0x000fe20000011405 */
[----:B------:R-:W-:-:S03]  /*10fe0*/  ULDC.64 UR4, c[0x0][0x2c8] ;  /* 0x0000b20000047ab9 */ /* 0x000fc60000000a00 */
[----:B------:R-:W-:Y:S01]  /*10ff0*/  IADD3 R3, R3, R9, RZ ;  /* 0x0000000903037210 */ /* 0x000fe20007ffe0ff */
[----:B------:R-:W-:-:S04]  /*11000*/  IMAD R0, R0, UR4, RZ ;  /* 0x0000000400007c24 */ /* 0x000fc8000f8e02ff */
[C---:B------:R-:W-:Y:S02]  /*11010*/  IMAD R9, R5.reuse, UR5, R0 ;  /* 0x0000000505097c24 */ /* 0x040fe4000f8e0200 */
[----:B------:R-:W-:Y:S01]  /*11020*/  IMAD.WIDE.U32 R2, R5, UR4, R2 ;  /* 0x0000000405027c25 */ /* 0x000fe2000f8e0002 */
[----:B------:R-:W-:-:S03]  /*11030*/  ULDC.64 UR4, c[0x0][0x280] ;  /* 0x0000a00000047ab9 */ /* 0x000fc60000000a00 */
[----:B------:R-:W-:Y:S01]  /*11040*/  IMAD.IADD R3, R3, 0x1, R9 ;  /* 0x0000000103037824 */ /* 0x000fe200078e0209 */
[C---:B------:R-:W-:Y:S01]  /*11050*/  LEA R0, P0, R2.reuse, UR4, 0x1 ;  /* 0x0000000402007c11 */ /* 0x040fe2000f8008ff */
[----:B------:R-:W-:Y:S02]  /*11060*/  ULDC UR4, c[0x0][0x2b8] ;  /* 0x0000ae0000047ab9 */ /* 0x000fe40000000800 */
[----:B------:R-:W-:Y:S02]  /*11070*/  ISETP.GE.AND P4, PT, R25, UR4, PT ;  /* 0x0000000419007c0c */ /* 0x000fe4000bf86270 */
[----:B------:R-:W-:Y:S01]  /*11080*/  LEA.HI.X R6, R2, UR5, R3, 0x1, P0 ;  /* 0x0000000502067c11 */ /* 0x000fe200080f0c03 */
[----:B------:R-:W-:Y:S01]  /*11090*/  UMOV UR5, 0xffffffff ;  /* 0xffffffff00057882 */ /* 0x000fe20000000000 */
[----:B------:R-:W-:Y:S02]  /*110a0*/  ISETP.GE.AND P3, PT, R36, UR4, PT ;  /* 0x0000000424007c0c */ /* 0x000fe4000bf66270 */
[----:B------:R-:W-:-:S02]  /*110b0*/  ISETP.GE.AND P2, PT, R35, UR4, PT ;  /* 0x0000000423007c0c */ /* 0x000fc4000bf46270 */
[----:B------:R-:W-:Y:S01]  /*110c0*/  ISETP.GE.AND P1, PT, R34, UR4, PT ;  /* 0x0000000422007c0c */ /* 0x000fe2000bf26270 */
[----:B------:R-:W-:-:S12]  /*110d0*/  BRA.DIV UR5, `(.L_x_1100) ;  /* 0x0000002a05507947 */ /* 0x000fd8000b800000 */
[----:B------:R-:W-:Y:S01]  /*110e0*/  SHFL.IDX PT, R3, R6, RZ, 0x181f ;  /* 0x00181fff06037589 */ /* 0x000fe200000e0000 */
[----:B------:R-:W-:Y:S01]  /*110f0*/  ULDC UR4, c[0x0][0x288] ;  /* 0x0000a20000047ab9 */ /* 0x000fe20000000800 */
[----:B------:R-:W-:Y:S02]  /*11100*/  VIADD R8, R28, UR40 ;  /* 0x000000281c087c36 */ /* 0x000fe40008000000 */
        /* <DEDUP_REMOVED lines=13> */
[----:B------:R-:W-:Y:S01]  /*111e0*/  ISETP.GE.AND P0, PT, R10, R7, PT ;  /* 0x000000070a00720c */ /* 0x000fe20003f06270 */
[----:B------:R-:W-:-:S02]  /*111f0*/  VIADD R10, R8, 0x20 ;  /* 0x00000020080a7836 */ /* 0x000fc40000000000 */
[----:B0-----:R-:W-:Y:S10]  /*11200*/  SHFL.IDX PT, R3, R6, 0x2, 0x181f ;  /* 0x00581f0006037f89 */ /* 0x001ff400000e0000 */
[----:B-1----:R-:W-:Y:S01]  /*11210*/  @!P0 IMAD.WIDE.U32 R4, R25, 0x2, R4 ;  /* 0x0000000219048825 */ /* 0x002fe200078e0004 */
[----:B------:R-:W-:Y:S01]  /*11220*/  @!P0 LEA R21, R30, UR45, 0x1 ;  /* 0x0000002d1e158c11 */ /* 0x000fe2000f8e08ff */
[----:B------:R-:W0:Y:S04]  /*11230*/  SHFL.IDX PT, R2, R0, 0x2, 0x181f ;  /* 0x00581f0000027f89 */ /* 0x000e2800000e0000 */
[----:B------:R-:W-:Y:S04]  /*11240*/  @!P0 LDGSTS.E.BYPASS.LTC128B.128 [R21+0x10c00], desc[UR60][R4.64], !P4 ;  /* 0x10c0000004158fae */ /* 0x000fe8000e101d7c */
[----:B------:R-:W-:Y:S04]  /*11250*/  @!P0 LDGSTS.E.BYPASS.LTC128B.128 [R21+0x14c00], desc[UR60][R4.64+0x80], !P3 ;  /* 0x14c0008004158fae */ /* 0x000fe8000d901d7c */
[----:B------:R-:W-:Y:S04]  /*11260*/  @!P0 LDGSTS.E.BYPASS.LTC128B.128 [R21+0x18c00], desc[UR60][R4.64+0x100], !P2 ;  /* 0x18c0010004158fae */ /* 0x000fe8000d101d7c */
[----:B------:R1:W-:Y:S01]  /*11270*/  @!P0 LDGSTS.E.BYPASS.LTC128B.128 [R21+0x1cc00], desc[UR60][R4.64+0x180], !P1 ;  /* 0x1cc0018004158fae */ /* 0x0003e2000c901d7c */
[----:B------:R-:W-:-:S02]  /*11280*/  ISETP.GE.AND P0, PT, R10, R7, PT ;  /* 0x000000070a00720c */ /* 0x000fc40003f06270 */
[----:B------:R-:W-:Y:S01]  /*11290*/  IADD3 R10, R8, 0x30, RZ ;  /* 0x00000030080a7810 */ /* 0x000fe20007ffe0ff */
        /* <DEDUP_REMOVED lines=46> */
.L_x_1164:
[----:B------:R-:W-:Y:S01]  /*11580*/  VIADD R8, R8, 0x70 ;  /* 0x0000007008087836 */ /* 0x000fe20000000000 */
[----:B------:R-:W-:Y:S01]  /*11590*/  BSSY B0, `(.L_x_1101) ;  /* 0x000000e000007945 */ /* 0x000fe20003800000 */
[----:B-1----:R-:W-:Y:S01]  /*115a0*/  MOV R2, R14 ;  /* 0x0000000e00027202 */ /* 0x002fe20000000f00 */
[----:B------:R-:W-:Y:S02]  /*115b0*/  IMAD.MOV.U32 R3, RZ, RZ, R6 ;  /* 0x000000ffff037224 */ /* 0x000fe400078e0006 */
[----:B------:R-:W-:-:S13]  /*115c0*/  ISETP.GE.AND P0, PT, R8, R7, PT ;  /* 0x000000070800720c */ /* 0x000fda0003f06270 */
[----:B------:R-:W-:Y:S05]  /*115d0*/  @P0 BRA `(.L_x_1102) ;  /* 0x0000000000240947 */ /* 0x000fea0003800000 */
[----:B------:R-:W-:Y:S01]  /*115e0*/  IMAD.WIDE.U32 R2, R25, 0x2, R2 ;  /* 0x0000000219027825 */ /* 0x000fe200078e0002 */
        /* <DEDUP_REMOVED lines=8> */
.L_x_1102:
[----:B------:R-:W-:Y:S05]  /*11670*/  BSYNC B0 ;  /* 0x0000000000007941 */ /* 0x000fea0003800000 */
.L_x_1101:
[----:B------:R-:W-:Y:S01]  /*11680*/  NOP ;  /* 0x0000000000007918 */ /* 0x000fe20000000000 */
[----:B------:R-:W-:Y:S01]  /*11690*/  SYNCS.ARRIVE.TRANS64.RED.A0T1 RZ, [UR45+0x30800], RZ ;  /* 0x030800ffffff79a7 */ /* 0x000fe2000820042d */
[----:B------:R-:W-:Y:S01]  /*116a0*/  IMAD.MOV.U32 R0, RZ, RZ, 0x1 ;  /* 0x00000001ff007424 */ /* 0x000fe200078e00ff */
[----:B------:R-:W-:Y:S01]  /*116b0*/  ARRIVES.LDGSTSBAR.64.TRANSCNT [UR45+0x30800] ;  /* 0x03080000ff0079b0 */ /* 0x000fe20008000aad */
[----:B------:R-:W-:Y:S02]  /*116c0*/  VIADD R19, R19, 0xfffffffe ;  /* 0xfffffffe13137836 */ /* 0x000fe40000000000 */
[----:B------:R-:W-:Y:S01]  /*116d0*/  IMAD.MOV.U32 R23, RZ, RZ, 0x1 ;  /* 0x00000001ff177424 */ /* 0x000fe200078e00ff */
[----:B------:R-:W-:Y:S01]  /*116e0*/  SHF.L.U32 R0, R0, 0x1f, RZ ;  /* 0x0000001f00007819 */ /* 0x000fe200000006ff */
[----:B------:R-:W-:Y:S01]  /*116f0*/  NOP ;  /* 0x0000000000007918 */ /* 0x000fe20000000000 */
[----:B------:R-:W-:Y:S02]  /*11700*/  SYNCS.ARRIVE.TRANS64.A1T0 RZ, [UR45+0x30800], RZ ;  /* 0x030800ffffff79a7 */ /* 0x000fe4000810002d */
[----:B------:R-:W1:Y:S02]  /*11710*/  SYNCS.PHASECHK.TRANS64.TRYWAIT P0, [UR45+0x30820], R0 ;  /* 0x03082000ff0075a7 */ /* 0x000e64000800016d */
[----:B-1----:R-:W-:Y:S05]  /*11720*/  @!P0 BRA `(.L_x_1103) ;  /* 0x0000002c00608947 */ /* 0x002fea0003800000 */
.L_x_1165:
[----:B------:R-:W-:Y:S02]  /*11730*/  ISETP.GE.AND P0, PT, R19, UR49, PT ;  /* 0x0000003113007c0c */ /* 0x000fe4000bf06270 */
[----:B------:R-:W-:-:S11]  /*11740*/  MOV R20, RZ ;  /* 0x000000ff00147202 */ /* 0x000fd60000000f00 */
[----:B------:R-:W-:Y:S05]  /*11750*/  @!P0 BRA `(.L_x_1104) ;  /* 0x0000001000088947 */ /* 0x000fea0003800000 */
[----:B0-----:R-:W0:Y:S01]  /*11760*/  S2R R2, SR_TID.X ;  /* 0x0000000000027919 */ /* 0x001e220000002100 */
[----:B------:R-:W-:Y:S01]  /*11770*/  UIADD3 UR4, UR44, 0x1, URZ ;  /* 0x000000012c047890 */ /* 0x000fe2000fffe03f */
[----:B------:R-:W-:Y:S01]  /*11780*/  LOP3.LUT R3, RZ, UR42, RZ, 0x33, !PT ;  /* 0x0000002aff037c12 */ /* 0x000fe2000f8e33ff */
[----:B------:R-:W-:Y:S01]  /*11790*/  BSSY B0, `(.L_x_1104) ;  /* 0x00000fe000007945 */ /* 0x000fe20003800000 */
[----:B------:R-:W-:Y:S01]  /*117a0*/  LOP3.LUT R5, RZ, UR41, RZ, 0x33, !PT ;  /* 0x00000029ff057c12 */ /* 0x000fe2000f8e33ff */
[----:B------:R-:W-:Y:S01]  /*117b0*/  UIMAD UR4, UR4, UR38, URZ ;  /* 0x00000026040472a4 */ /* 0x000fe2000f8e023f */
[----:B------:R-:W-:-:S05]  /*117c0*/  MOV R19, RZ ;  /* 0x000000ff00137202 */ /* 0x000fca0000000f00 */
[----:B------:R-:W-:Y:S01]  /*117d0*/  LOP3.LUT R0, RZ, UR4, RZ, 0x33, !PT ;  /* 0x00000004ff007c12 */ /* 0x000fe2000f8e33ff */
[----:B------:R-:W-:Y:S02]  /*117e0*/  ULDC UR4, c[0x0][0x2f4] ;  /* 0x0000bd0000047ab9 */ /* 0x000fe40000000800 */
[----:B------:R-:W-:Y:S02]  /*117f0*/  ISETP.GE.AND P4, PT, R25, UR4, PT ;  /* 0x0000000419007c0c */ /* 0x000fe4000bf86270 */
[----:B------:R-:W-:Y:S02]  /*11800*/  VIADDMNMX R0, R0, -UR43, R3, !PT ;  /* 0x8000002b00007c46 */ /* 0x000fe4000f800103 */
[----:B------:R-:W-:Y:S02]  /*11810*/  ISETP.GE.AND P3, PT, R36, UR4, PT ;  /* 0x0000000424007c0c */ /* 0x000fe4000bf66270 */
[----:B------:R-:W-:Y:S02]  /*11820*/  VIMNMX R0, R0, R5, !PT ;  /* 0x0000000500007248 */ /* 0x000fe40007fe0100 */
[----:B------:R-:W-:-:S02]  /*11830*/  ISETP.GE.AND P2, PT, R35, UR4, PT ;  /* 0x0000000423007c0c */ /* 0x000fc4000bf46270 */
[----:B------:R-:W-:Y:S02]  /*11840*/  IADD3 R27, -R0, -0x2, RZ ;  /* 0xfffffffe001b7810 */ /* 0x000fe40007ffe1ff */
        /* <DEDUP_REMOVED lines=9> */
[----:B------:R-:W-:-:S02]  /*118e0*/  IMAD.MOV.U32 R22, RZ, RZ, 0x1 ;  /* 0x00000001ff167424 */ /* 0x000fc400078e00ff */
[----:B------:R-:W-:-:S07]  /*118f0*/  VIADD R0, R3, 0x80 ;  /* 0x0000008003007836 */ /* 0x000fce0000000000 */
.L_x_1117:
[----:B------:R-:W2:Y:S01]  /*11900*/  LDL R8, [R1] ;  /* 0x0000000001087983 */ /* 0x000ea20000100800 */
[----:B------:R-:W0:Y:S01]  /*11910*/  LDC R2, c[0x0][0x430] ;  /* 0x00010c00ff027b82 */ /* 0x000e220000000800 */
[----:B------:R-:W-:Y:S01]  /*11920*/  ISETP.GT.U32.AND P6, PT, R37, 0x3f, PT ;  /* 0x0000003f2500780c */ /* 0x000fe20003fc4070 */
[----:B------:R-:W-:-:S12]  /*11930*/  IMAD.MOV.U32 R9, RZ, RZ, R10 ;  /* 0x000000ffff097224 */ /* 0x000fd800078e000a */
[----:B------:R-:W2:Y:S01]  /*11940*/  @!P6 LDC.64 R6, c[0x0][0x428] ;  /* 0x00010a00ff06eb82 */ /* 0x000ea20000000a00 */
[----:B0-----:R-:W-:-:S13]  /*11950*/  ISETP.NE.AND P0, PT, R2, 0x1, PT ;  /* 0x000000010200780c */ /* 0x001fda0003f05270 */
[----:B------:R-:W0:Y:S08]  /*11960*/  @P0 LDC R3, c[0x0][0x434] ;  /* 0x00010d00ff030b82 */ /* 0x000e300000000800 */
[----:B-1----:R-:W1:Y:S01]  /*11970*/  @P0 LDC R5, c[0x0][0x438] ;  /* 0x00010e00ff050b82 */ /* 0x002e620000000800 */
[----:B0-----:R-:W-:-:S05]  /*11980*/  @P0 IMAD.HI.U32 R2, R10, R3, RZ ;  /* 0x000000030a020227 */ /* 0x001fca00078e00ff */
[----:B-1----:R-:W-:Y:S02]  /*11990*/  @P0 SHF.R.U32.HI R9, RZ, R5, R2 ;  /* 0x00000005ff090219 */ /* 0x002fe40000011602 */
[----:B------:R-:W0:Y:S02]  /*119a0*/  @!P6 LDC.64 R4, c[0x0][0x418] ;  /* 0x00010600ff04eb82 */ /* 0x000e240000000a00 */
[----:B------:R-:W-:Y:S01]  /*119b0*/  @!P6 SHF.R.S32.HI R3, RZ, 0x1f, R9 ;  /* 0x0000001fff03e819 */ /* 0x000fe20000011409 */
[----:B--2---:R-:W-:-:S04]  /*119c0*/  @!P6 IMAD R2, R8, R6, RZ ;  /* 0x000000060802e224 */ /* 0x004fc800078e02ff */
[----:B------:R-:W-:Y:S02]  /*119d0*/  @!P6 IMAD R7, R33, R7, R2 ;  /* 0x000000072107e224 */ /* 0x000fe400078e0202 */
[----:B------:R-:W-:-:S04]  /*119e0*/  @!P6 IMAD.MOV.U32 R2, RZ, RZ, R9 ;  /* 0x000000ffff02e224 */ /* 0x000fc800078e0009 */
[----:B------:R-:W-:-:S04]  /*119f0*/  @!P6 IMAD.WIDE.U32 R2, R33, R6, R2 ;  /* 0x000000062102e225 */ /* 0x000fc800078e0002 */
[----:B------:R-:W-:Y:S01]  /*11a00*/  @!P6 IMAD.IADD R3, R7, 0x1, R3 ;  /* 0x000000010703e824 */ /* 0x000fe200078e0203 */
[----:B0-----:R-:W-:Y:S01]  /*11a10*/  @!P6 LEA R4, P0, R2, R4, 0x2 ;  /* 0x000000040204e211 */ /* 0x001fe200078010ff */
[----:B------:R-:W-:-:S03]  /*11a20*/  IMAD.MOV.U32 R6, RZ, RZ, RZ ;  /* 0x000000ffff067224 */ /* 0x000fc600078e00ff */
[----:B------:R-:W-:-:S05]  /*11a30*/  @!P6 LEA.HI.X R5, R2, R5, R3, 0x2, P0 ;  /* 0x000000050205e211 */ /* 0x000fca00000f1403 */
[----:B------:R0:W5:Y:S01]  /*11a40*/  @!P6 LDG.E R6, desc[UR60][R4.64] ;  /* 0x0000003c0406e981 */ /* 0x000162000c1e1900 */
[----:B------:R-:W-:Y:S02]  /*11a50*/  LOP3.LUT P5, RZ, R16, 0x20, RZ, 0xc0, !PT ;  /* 0x0000002010ff7812 */ /* 0x000fe400078ac0ff */
[----:B------:R-:W-:-:S04]  /*11a60*/  IADD3 R20, R19, 0x1, RZ ;  /* 0x0000000113147810 */ /* 0x000fc80007ffe0ff */
[----:B------:R-:W-:-:S04]  /*11a70*/  ISETP.NE.AND P0, PT, R20, 0x2, PT ;  /* 0x000000021400780c */ /* 0x000fc80003f05270 */
[----:B------:R-:W-:Y:S02]  /*11a80*/  SEL R23, RZ, 0x1, P0 ;  /* 0x00000001ff177807 */ /* 0x000fe40000000000 */
[----:B------:R-:W-:Y:S02]  /*11a90*/  SEL R20, R20, RZ, P0 ;  /* 0x000000ff14147207 */ /* 0x000fe40000000000 */
[----:B------:R-:W-:Y:S01]  /*11aa0*/  LOP3.LUT R23, R22, R23, RZ, 0x3c, !PT ;  /* 0x0000001716177212 */ /* 0x000fe200078e3cff */
[----:B0-----:R-:W-:Y:S06]  /*11ab0*/  @!P5 BRA `(.L_x_1105) ;  /* 0x000000000004d947 */ /* 0x001fec0003800000 */
[----:B------:R-:W-:Y:S01]  /*11ac0*/  BPT.TRAP 0x1 ;  /* 0x000000040000795c */ /* 0x000fe20000300000 */
.L_x_1105:
[----:B------:R-:W-:Y:S01]  /*11ad0*/  LEA R21, R20, UR45, 0x3 ;  /* 0x0000002d14157c11 */ /* 0x000fe2000f8e18ff */
[----:B------:R-:W-:Y:S01]  /*11ae0*/  BSSY B1, `(.L_x_1106) ;  /* 0x0000004000017945 */ /* 0x000fe20003800000 */
[----:B------:R-:W-:-:S04]  /*11af0*/  SHF.L.U32 R2, R23, 0x1f, RZ ;  /* 0x0000001f17027819 */ /* 0x000fc800000006ff */
[----:B------:R-:W0:Y:S02]  /*11b00*/  SYNCS.PHASECHK.TRANS64.TRYWAIT P0, [R21+URZ+0x30840], R2 ;  /* 0x03084002150075a7 */ /* 0x000e24000800017f */
[----:B0-----:R-:W-:Y:S05]  /*11b10*/  @!P0 BRA `(.L_x_1107) ;  /* 0x00000028007c8947 */ /* 0x001fea0003800000 */
.L_x_1166:
[----:B------:R-:W-:Y:S05]  /*11b20*/  BSYNC B1 ;  /* 0x0000000000017941 */ /* 0x000fea0003800000 */
.L_x_1106:
        /* <DEDUP_REMOVED lines=9> */
[----:B0-----:R-:W-:-:S04]  /*11bc0*/  IMAD R2, R24, UR4, RZ ;  /* 0x0000000418027c24 */ /* 0x001fc8000f8e02ff */
[C---:B------:R-:W-:Y:S02]  /*11bd0*/  IMAD R5, R7.reuse, UR5, R2 ;  /* 0x0000000507057c24 */ /* 0x040fe4000f8e0202 */
        /* <DEDUP_REMOVED lines=20> */
[----:B------:R-:W-:Y:S02]  /*11d20*/  LOP3.LUT R16, R16, 0xfffff7ff, RZ, 0xc0, !PT ;  /* 0xfffff7ff10107812 */ /* 0x000fe400078ec0ff */
[----:B------:R-:W1:Y:S01]  /*11d30*/  SHFL.IDX PT, R3, R31, RZ, 0x181f ;  /* 0x00181fff1f037589 */ /* 0x000e6200000e0000 */
[----:B------:R-:W-:Y:S02]  /*11d40*/  LEA R29, R29, UR45, 0x1 ;  /* 0x0000002d1d1d7c11 */ /* 0x000fe4000f8e08ff */
[----:B------:R-:W-:Y:S01]  /*11d50*/  @P1 LOP3.LUT R16, R16, 0x800, RZ, 0xfc, !PT ;  /* 0x0000080010101812 */ /* 0x000fe200078efcff */
[----:B------:R-:W2:Y:S03]  /*11d60*/  SHFL.IDX PT, R2, R28, 0x1, 0x181f ;  /* 0x00381f001c027f89 */ /* 0x000ea600000e0000 */
[----:B------:R-:W-:-:S02]  /*11d70*/  LOP3.LUT P1, RZ, R16, 0x10, RZ, 0xc0, !PT ;  /* 0x0000001010ff7812 */ /* 0x000fc4000782c0ff */
[----:B------:R-:W-:Y:S02]  /*11d80*/  LOP3.LUT P6, RZ, R16, 0x4, RZ, 0xc0, !PT ;  /* 0x0000000410ff7812 */ /* 0x000fe400078cc0ff */
[-C--:B0-----:R-:W-:Y:S02]  /*11d90*/  IADD3 R8, P0, R14, R11.reuse, RZ ;  /* 0x0000000b0e087210 */ /* 0x081fe40007f1e0ff */
[----:B------:R-:W-:Y:S03]  /*11da0*/  SHFL.IDX PT, R14, R28, 0x3, 0x181f ;  /* 0x00781f001c0e7f89 */ /* 0x000fe600000e0000 */
[----:B-1----:R-:W-:Y:S02]  /*11db0*/  IMAD.X R9, RZ, RZ, R3, P0 ;  /* 0x000000ffff097224 */ /* 0x002fe400000e0603 */
[----:B------:R-:W0:Y:S01]  /*11dc0*/  SHFL.IDX PT, R3, R31, 0x1, 0x181f ;  /* 0x00381f001f037f89 */ /* 0x000e2200000e0000 */
[----:B--2---:R-:W-:-:S03]  /*11dd0*/  IADD3 R4, P0, R2, R11, RZ ;  /* 0x0000000b02047210 */ /* 0x004fc60007f1e0ff */
[----:B------:R-:W1:Y:S04]  /*11de0*/  SHFL.IDX PT, R2, R28, 0x2, 0x181f ;  /* 0x00581f001c027f89 */ /* 0x000e6800000e0000 */
[----:B------:R2:W-:Y:S01]  /*11df0*/  LDGSTS.E.BYPASS.LTC128B.128 [R29+0x20400], desc[UR60][R8.64], !P1 ;  /* 0x20400000081d7fae */ /* 0x0005e2000c901d7c */
[----:B0-----:R-:W-:-:S03]  /*11e00*/  IMAD.X R5, RZ, RZ, R3, P0 ;  /* 0x000000ffff057224 */ /* 0x001fc600000e0603 */
[----:B------:R-:W0:Y:S01]  /*11e10*/  SHFL.IDX PT, R3, R31, 0x2, 0x181f ;  /* 0x00581f001f037f89 */ /* 0x000e2200000e0000 */
[----:B-1----:R-:W-:-:S03]  /*11e20*/  IADD3 R2, P0, R2, R11, RZ ;  /* 0x0000000b02027210 */ /* 0x002fc60007f1e0ff */
[----:B------:R-:W1:Y:S01]  /*11e30*/  SHFL.IDX PT, R31, R31, 0x3, 0x181f ;  /* 0x00781f001f1f7f89 */ /* 0x000e6200000e0000 */
[----:B0-----:R-:W-:Y:S02]  /*11e40*/  IADD3.X R3, RZ, R3, RZ, P0, !PT ;  /* 0x00000003ff037210 */ /* 0x001fe400007fe4ff */
        /* <DEDUP_REMOVED lines=11> */
[----:B------:R2:W-:Y:S04]  /*11f00*/  LDGSTS.E.BYPASS.LTC128B.128 [R29+0x25400], desc[UR60][R2.64+0x100], !P6 ;  /* 0x25400100021d7fae */ /* 0x0005e8000f101d7c */
[----:B-1----:R2:W-:Y:S02]  /*11f10*/  LDGSTS.E.BYPASS.LTC128B.128 [R29+0x27400], desc[UR60][R2.64+0x180], !P5 ;  /* 0x27400180021d7fae */ /* 0x0025e4000e901d7c */
.L_x_1176:
[----:B--2---:R-:W-:Y:S01]  /*11f20*/  IMAD.SHL.U32 R2, R25, 0x2, RZ ;  /* 0x0000000219027824 */ /* 0x004fe200078e00ff */
[----:B------:R-:W-:Y:S02]  /*11f30*/  P2R R4, PR, RZ, 0x2 ;  /* 0x00000002ff047803 */ /* 0x000fe40000000000 */
        /* <DEDUP_REMOVED lines=15> */
.L_x_1109:
        /* <DEDUP_REMOVED lines=10> */
.L_x_1110:
[----:B------:R1:W-:Y:S01]  /*120d0*/  SYNCS.ARRIVE.TRANS64.A1T0 RZ, [R21+URZ+0x30830], RZ ;  /* 0x030830ff15ff79a7 */ /* 0x0003e2000810003f */
[----:B------:R-:W-:Y:S05]  /*120e0*/  @!P6 BRA `(.L_x_1111) ;  /* 0x000000000004e947 */ /* 0x000fea0003800000 */
[----:B------:R-:W-:Y:S01]  /*120f0*/  BPT.TRAP 0x1 ;  /* 0x000000040000795c */ /* 0x000fe20000300000 */
.L_x_1111:
[----:B0-----:R-:W-:Y:S01]  /*12100*/  SHF.L.U32 R3, R22, 0x1f, RZ ;  /* 0x0000001f16037819 */ /* 0x001fe200000006ff */
[----:B------:R-:W-:Y:S01]  /*12110*/  BSSY B1, `(.L_x_1112) ;  /* 0x0000004000017945 */ /* 0x000fe20003800000 */
[----:B------:R-:W-:-:S04]  /*12120*/  LEA R4, R19, UR45, 0x3 ;  /* 0x0000002d13047c11 */ /* 0x000fc8000f8e18ff */
[----:B------:R-:W0:Y:S02]  /*12130*/  SYNCS.PHASECHK.TRANS64.TRYWAIT P0, [R4+URZ+0x30860], R3 ;  /* 0x03086003040075a7 */ /* 0x000e24000800017f */
[----:B0-----:R-:W-:Y:S05]  /*12140*/  @!P0 BRA `(.L_x_1113) ;  /* 0x0000002800648947 */ /* 0x001fea0003800000 */
.L_x_1177:
[----:B------:R-:W-:Y:S05]  /*12150*/  BSYNC B1 ;  /* 0x0000000000017941 */ /* 0x000fea0003800000 */
.L_x_1112:
[----:B------:R-:W-:Y:S01]  /*12160*/  UMOV UR4, 0xffffffff ;  /* 0xffffffff00047882 */ /* 0x000fe20000000000 */
[----:B------:R-:W-:Y:S02]  /*12170*/  IMAD R5, R19, 0x4000, R30 ;  /* 0x0000400013057824 */ /* 0x000fe400078e021e */
[----:B------:R-:W-:Y:S01]  /*12180*/  IMAD.SHL.U32 R8, R25, 0x2, RZ ;  /* 0x0000000219087824 */ /* 0x000fe200078e00ff */
[----:B------:R-:W-:Y:S06]  /*12190*/  BRA.DIV UR4, `(.L_x_1114) ;  /* 0x0000002a04647947 */ /* 0x000fec000b800000 */
[----:B------:R-:W2:Y:S01]  /*121a0*/  SHFL.IDX PT, R14, R17, RZ, 0x181f ;  /* 0x00181fff110e7589 */ /* 0x000ea200000e0000 */
[----:B------:R-:W-:-:S03]  /*121b0*/  LEA R5, R5, UR45, 0x1 ;  /* 0x0000002d05057c11 */ /* 0x000fc6000f8e08ff */
[----:B0-----:R-:W0:Y:S01]  /*121c0*/  SHFL.IDX PT, R3, R18, RZ, 0x181f ;  /* 0x00181fff12037589 */ /* 0x001e2200000e0000 */
[----:B--2---:R-:W-:-:S03]  /*121d0*/  IADD3 R2, P0, R14, R8, RZ ;  /* 0x000000080e027210 */ /* 0x004fc60007f1e0ff */
[----:B------:R-:W2:Y:S01]  /*121e0*/  SHFL.IDX PT, R14, R17, 0x1, 0x181f ;  /* 0x00381f00110e7f89 */ /* 0x000ea200000e0000 */
[----:B0-----:R-:W-:Y:S02]  /*121f0*/  IADD3.X R3, RZ, R3, RZ, P0, !PT ;  /* 0x00000003ff037210 */ /* 0x001fe400007fe4ff */
        /* <DEDUP_REMOVED lines=33> */
.L_x_1187:
[----:B0--3--:R-:W-:Y:S01]  /*12410*/  IADD3 R2, P0, R14, R8, RZ ;  /* 0x000000080e027210 */ /* 0x009fe20007f1e0ff */
[----:B------:R-:W-:Y:S02]  /*12420*/  ULDC.64 UR4, c[0x0][0x328] ;  /* 0x0000ca0000047ab9 */ /* 0x000fe40000000a00 */
        /* <DEDUP_REMOVED lines=14> */
[----:B------:R-:W-:Y:S01]  /*12510*/  PLOP3.LUT P0, PT, PT, PT, PT, 0x80, 0x0 ;  /* 0x000000000000781c */ /* 0x000fe20003f0f070 */
[----:B------:R-:W-:Y:S01]  /*12520*/  NOP ;  /* 0x0000000000007918 */ /* 0x000fe20000000000 */
[----:B0-----:R-:W-:Y:S01]  /*12530*/  IMAD.WIDE.U32 R2, R7, UR4, RZ ;  /* 0x0000000407027c25 */ /* 0x001fe2000f8e00ff */
[----:B------:R-:W-:-:S03]  /*12540*/  ULDC.64 UR4, c[0x0][0x338] ;  /* 0x0000ce0000047ab9 */ /* 0x000fc60000000a00 */
[----:B------:R-:W-:Y:S02]  /*12550*/  IMAD.IADD R3, R3, 0x1, R9 ;  /* 0x0000000103037824 */ /* 0x000fe400078e0209 */
[----:B------:R-:W-:Y:S02]  /*12560*/  IMAD R7, R26, UR4, RZ ;  /* 0x000000041a077c24 */ /* 0x000fe4000f8e02ff */
[----:B------:R-:W-:-:S04]  /*12570*/  IMAD.WIDE.U32 R2, R6, UR4, R2 ;  /* 0x0000000406027c25 */ /* 0x000fc8000f8e0002 */
[----:B------:R-:W-:-:S05]  /*12580*/  IMAD R7, R6, UR5, R7 ;  /* 0x0000000506077c24 */ /* 0x000fca000f8e0207 */
[----:B------:R-:W-:-:S07]  /*12590*/  IADD3 R19, R3, R7, RZ ;  /* 0x0000000703137210 */ /* 0x000fce0007ffe0ff */
.L_x_1115:
        /* <DEDUP_REMOVED lines=10> */
.L_x_1116:
[----:B------:R-:W-:Y:S01]  /*12640*/  R2UR UR4, R32 ;  /* 0x00000000200472ca */ /* 0x000fe200000e0000 */
[----:B------:R-:W-:Y:S01]  /*12650*/  ULDC.64 UR6, c[0x0][0x330] ;  /* 0x0000cc0000067ab9 */ /* 0x000fe20000000a00 */
[----:B------:R-:W-:Y:S01]  /*12660*/  IMAD.MOV.U32 R18, RZ, RZ, R2 ;  /* 0x000000ffff127224 */ /* 0x000fe200078e0002 */
[----:B------:R-:W-:Y:S01]  /*12670*/  IADD3 R27, R27, -0x1, RZ ;  /* 0xffffffff1b1b7810 */ /* 0x000fe20007ffe0ff */
[----:B------:R-:W-:Y:S01]  /*12680*/  IMAD.U32 R3, RZ, RZ, UR6 ;  /* 0x00000006ff037e24 */ /* 0x000fe2000f8e00ff */
[----:B------:R0:W-:Y:S01]  /*12690*/  SYNCS.ARRIVE.TRANS64.A1T0 RZ, [R4+URZ+0x30850], RZ ;  /* 0x030850ff04ff79a7 */ /* 0x0001e2000810003f */
[----:B------:R-:W-:Y:S02]  /*126a0*/  VIADD R0, R0, 0x40 ;  /* 0x0000004000007836 */ /* 0x000fe40000000000 */
[----:B------:R-:W-:-:S04]  /*126b0*/  IMAD.WIDE.U32 R18, R3, UR39, R18 ;  /* 0x0000002703127c25 */ /* 0x000fc8000f8e0012 */
[----:B------:R-:W-:Y:S01]  /*126c0*/  VIADD R10, R10, 0xffffffc0 ;  /* 0xffffffc00a0a7836 */ /* 0x000fe20000000000 */
[----:B------:R-:W-:Y:S01]  /*126d0*/  UIMAD UR4, UR4, UR6, URZ ;  /* 0x00000006040472a4 */ /* 0x000fe2000f8e023f */
[----:B------:R-:W-:-:S03]  /*126e0*/  IMAD.MOV.U32 R22, RZ, RZ, R23 ;  /* 0x000000ffff167224 */ /* 0x000fc600078e0017 */
[----:B------:R-:W-:-:S03]  /*126f0*/  UIMAD UR4, UR39, UR7, UR4 ;  /* 0x00000007270472a4 */ /* 0x000fc6000f8e0204 */
[----:B------:R-:W-:Y:S02]  /*12700*/  ULDC.64 UR6, c[0x0][0x318] ;  /* 0x0000c60000067ab9 */ /* 0x000fe40000000a00 */
[----:B------:R-:W-:Y:S01]  /*12710*/  LEA R17, P0, R18, UR6, 0x1 ;  /* 0x0000000612117c11 */ /* 0x000fe2000f8008ff */
[----:B------:R-:W-:Y:S02]  /*12720*/  VIADD R3, R19, UR4 ;  /* 0x0000000413037c36 */ /* 0x000fe40008000000 */
[----:B------:R-:W-:-:S03]  /*12730*/  IMAD.MOV.U32 R19, RZ, RZ, R20 ;  /* 0x000000ffff137224 */ /* 0x000fc600078e0014 */
[----:B------:R-:W-:Y:S02]  /*12740*/  LEA.HI.X R18, R18, UR7, R3, 0x1, P0 ;  /* 0x0000000712127c11 */ /* 0x000fe400080f0c03 */
[----:B------:R-:W-:-:S13]  /*12750*/  ISETP.GT.AND P0, PT, R27, UR49, PT ;  /* 0x000000311b007c0c */ /* 0x000fda000bf04270 */
[----:B0-----:R-:W-:Y:S05]  /*12760*/  @P0 BRA `(.L_x_1117) ;  /* 0xfffffff000640947 */ /* 0x001fea000383ffff */
[----:B------:R-:W-:Y:S05]  /*12770*/  BSYNC B0 ;  /* 0x0000000000007941 */ /* 0x000fea0003800000 */
.L_x_1104:
[----:B------:R-:W-:-:S13]  /*12780*/  LOP3.LUT P0, RZ, R16, 0x20, RZ, 0xc0, !PT ;  /* 0x0000002010ff7812 */ /* 0x000fda000780c0ff */
[----:B------:R-:W-:Y:S05]  /*12790*/  @!P0 BRA `(.L_x_1118) ;  /* 0x0000000000048947 */ /* 0x000fea0003800000 */
[----:B------:R-:W-:Y:S01]  /*127a0*/  BPT.TRAP 0x1 ;  /* 0x000000040000795c */ /* 0x000fe20000300000 */
.L_x_1118:
[C---:B0-----:R-:W-:Y:S01]  /*127b0*/  LEA R0, R20.reuse, UR45, 0x3 ;  /* 0x0000002d14007c11 */ /* 0x041fe2000f8e18ff */
[----:B------:R-:W0:Y:S01]  /*127c0*/  S2R R6, SR_TID.X ;  /* 0x0000000000067919 */ /* 0x000e220000002100 */
[----:B------:R-:W-:Y:S01]  /*127d0*/  SHF.L.U32 R3, R23, 0x1f, RZ ;  /* 0x0000001f17037819 */ /* 0x000fe200000006ff */
[----:B------:R-:W-:Y:S01]  /*127e0*/  IMAD.MOV.U32 R2, RZ, RZ, -0x40 ;  /* 0xffffffc0ff027424 */ /* 0x000fe200078e00ff */
[----:B------:R-:W-:Y:S01]  /*127f0*/  BSSY B0, `(.L_x_1119) ;  /* 0x0000008000007945 */ /* 0x000fe20003800000 */
[----:B------:R-:W-:Y:S01]  /*12800*/  LEA R4, R20, R30, 0xe ;  /* 0x0000001e14047211 */ /* 0x000fe200078e70ff */
[----:B------:R-:W2:Y:S01]  /*12810*/  SYNCS.PHASECHK.TRANS64.TRYWAIT P0, [R0+URZ+0x30860], R3 ;  /* 0x03086003000075a7 */ /* 0x000ea2000800017f */
[----:B------:R-:W-:Y:S01]  /*12820*/  IMAD R5, R27, R2, UR47 ;  /* 0x0000002f1b057e24 */ /* 0x000fe2000f8e0202 */
[----:B0-----:R-:W-:-:S04]  /*12830*/  LOP3.LUT R6, R6, 0x7f, RZ, 0xc0, !PT ;  /* 0x0000007f06067812 */ /* 0x001fc800078ec0ff */
[----:B------:R-:W-:-:S05]  /*12840*/  SHF.R.U32.HI R6, RZ, 0x3, R6 ;  /* 0x00000003ff067819 */ /* 0x000fca0000011606 */
[----:B------:R-:W-:Y:S01]  /*12850*/  IMAD.IADD R5, R5, 0x1, -R6 ;  /* 0x0000000105057824 */ /* 0x000fe200078e0a06 */
[----:B--2---:R-:W-:Y:S06]  /*12860*/  @!P0 BRA `(.L_x_1120) ;  /* 0x00000028001c8947 */ /* 0x004fec0003800000 */
.L_x_1188:
[----:B------:R-:W-:Y:S05]  /*12870*/  BSYNC B0 ;  /* 0x0000000000007941 */ /* 0x000fea0003800000 */
.L_x_1119:
[----:B------:R-:W-:-:S03]  /*12880*/  UMOV UR4, 0xffffffff ;  /* 0xffffffff00047882 */ /* 0x000fc60000000000 */
[----:B------:R-:W-:Y:S05]  /*12890*/  BRA.DIV UR4, `(.L_x_1121) ;  /* 0x0000002a04247947 */ /* 0x000fea000b800000 */
[----:B0-----:R-:W-:Y:S01]  /*128a0*/  SHFL.IDX PT, R3, R18, RZ, 0x181f ;  /* 0x00181fff12037589 */ /* 0x001fe200000e0000 */
[----:B------:R-:W-:Y:S01]  /*128b0*/  ULDC UR4, c[0x0][0x2f4] ;  /* 0x0000bd0000047ab9 */ /* 0x000fe20000000800 */
[----:B------:R-:W-:Y:S02]  /*128c0*/  LEA R4, R4, UR45, 0x1 ;  /* 0x0000002d04047c11 */ /* 0x000fe4000f8e08ff */
[----:B------:R-:W0:Y:S01]  /*128d0*/  SHFL.IDX PT, R2, R17, RZ, 0x181f ;  /* 0x00181fff11027589 */ /* 0x000e2200000e0000 */
[----:B------:R-:W-:Y:S02]  /*128e0*/  ISETP.GE.AND P2, PT, R25, UR4, PT ;  /* 0x0000000419007c0c */ /* 0x000fe4000bf46270 */
[----:B------:R-:W-:Y:S01]  /*128f0*/  ISETP.GE.AND P3, PT, R36, UR4, PT ;  /* 0x0000000424007c0c */ /* 0x000fe2000bf66270 */
[----:B------:R-:W-:Y:S01]  /*12900*/  SHFL.IDX PT, R6, R18, 0x1, 0x181f ;  /* 0x00381f0012067f89 */ /* 0x000fe200000e0000 */
[C---:B------:R-:W-:Y:S02]  /*12910*/  ISETP.LT.OR P5, PT, R5.reuse, 0x1, P2 ;  /* 0x000000010500780c */ /* 0x040fe400017a1670 */
[----:B------:R-:W-:Y:S01]  /*12920*/  ISETP.LT.OR P4, PT, R5, 0x1, P3 ;  /* 0x000000010500780c */ /* 0x000fe20001f81670 */
[----:B------:R-:W2:Y:S01]  /*12930*/  SHFL.IDX PT, R14, R17, 0x1, 0x181f ;  /* 0x00381f00110e7f89 */ /* 0x000ea200000e0000 */
        /* <DEDUP_REMOVED lines=11> */
[----:B--2---:R-:W-:Y:S02]  /*129f0*/  IMAD.MOV.U32 R2, RZ, RZ, R14 ;  /* 0x000000ffff027224 */ /* 0x004fe400078e000e */
[----:B------:R-:W-:Y:S01]  /*12a00*/  IMAD.MOV.U32 R3, RZ, RZ, R6 ;  /* 0x000000ffff037224 */ /* 0x000fe200078e0006 */
[----:B------:R-:W-:Y:S01]  /*12a10*/  SHFL.IDX PT, R14, R17, 0x2, 0x181f ;  /* 0x00581f00110e7f89 */ /* 0x000fe200000e0000 */
[----:B------:R-:W-:-:S03]  /*12a20*/  IMAD.WIDE.U32 R2, R25, 0x2, R2 ;  /* 0x0000000219027825 */ /* 0x000fc600078e0002 */
[----:B------:R-:W0:Y:S04]  /*12a30*/  SHFL.IDX PT, R6, R18, 0x2, 0x181f ;  /* 0x00581f0012067f89 */ /* 0x000e2800000e0000 */
        /* <DEDUP_REMOVED lines=8> */
[----:B------:R-:W-:Y:S02]  /*12ac0*/  ISETP.LT.OR P4, PT, R5, 0x21, P3 ;  /* 0x000000210500780c */ /* 0x000fe40001f81670 */
[----:B0-----:R-:W-:Y:S01]  /*12ad0*/  MOV R3, R6 ;  /* 0x0000000600037202 */ /* 0x001fe20000000f00 */
[----:B------:R-:W-:Y:S02]  /*12ae0*/  IMAD.MOV.U32 R2, RZ, RZ, R14 ;  /* 0x000000ffff027224 */ /* 0x000fe400078e000e */
[----:B------:R0:W3:Y:S01]  /*12af0*/  SHFL.IDX PT, R14, R17, 0x3, 0x181f ;  /* 0x00781f00110e7f89 */ /* 0x0000e200000e0000 */
[----:B------:R-:W-:Y:S02]  /*12b00*/  IMAD.MOV.U32 R6, RZ, RZ, RZ ;  /* 0x000000ffff067224 */ /* 0x000fe400078e00ff */
[----:B------:R-:W-:-:S05]  /*12b10*/  IMAD.WIDE.U32 R2, R25, 0x2, R2 ;  /* 0x0000000219027825 */ /* 0x000fca00078e0002 */
[----:B------:R0:W-:Y:S01]  /*12b20*/  LDGSTS.E.BYPASS.LTC128B.128 [R4+0x1400], desc[UR60][R2.64], !P5 ;  /* 0x0140000002047fae */ /* 0x0001e2000e901d7c */
[----:B------:R-:W-:-:S03]  /*12b30*/  ISETP.LT.OR P5, PT, R5, 0x21, P1 ;  /* 0x000000210500780c */ /* 0x000fc60000fa1670 */
[----:B------:R0:W-:Y:S01]  /*12b40*/  LDGSTS.E.BYPASS.LTC128B.128 [R4+0x3400], desc[UR60][R2.64+0x80], !P4 ;  /* 0x0340008002047fae */ /* 0x0001e2000e101d7c */
[----:B------:R-:W-:-:S09]  /*12b50*/  ISETP.LT.OR P4, PT, R5, 0x21, P0 ;  /* 0x000000210500780c */ /* 0x000fd20000781670 */
[----:B------:R0:W-:Y:S04]  /*12b60*/  LDGSTS.E.BYPASS.LTC128B.128 [R4+0x5400], desc[UR60][R2.64+0x100], !P5 ;  /* 0x0540010002047fae */ /* 0x0001e8000e901d7c */
[----:B--23--:R0:W-:Y:S02]  /*12b70*/  LDGSTS.E.BYPASS.LTC128B.128 [R4+0x7400], desc[UR60][R2.64+0x180], !P4 ;  /* 0x0740018002047fae */ /* 0x00c1e4000e101d7c */
.L_x_1198:
[C---:B------:R-:W-:Y:S01]  /*12b80*/  ISETP.LT.OR P2, PT, R5.reuse, 0x31, P2 ;  /* 0x000000310500780c */ /* 0x040fe20001741670 */
[----:B0-----:R-:W-:Y:S01]  /*12b90*/  IMAD.MOV.U32 R2, RZ, RZ, R14 ;  /* 0x000000ffff027224 */ /* 0x001fe200078e000e */
[C---:B------:R-:W-:Y:S01]  /*12ba0*/  ISETP.LT.OR P3, PT, R5.reuse, 0x31, P3 ;  /* 0x000000310500780c */ /* 0x040fe20001f61670 */
[----:B------:R-:W-:Y:S01]  /*12bb0*/  IMAD.MOV.U32 R3, RZ, RZ, R18 ;  /* 0x000000ffff037224 */ /* 0x000fe200078e0012 */
[C---:B------:R-:W-:Y:S02]  /*12bc0*/  ISETP.LT.OR P1, PT, R5.reuse, 0x31, P1 ;  /* 0x000000310500780c */ /* 0x040fe40000f21670 */
        /* <DEDUP_REMOVED lines=11> */
.L_x_1122:
        /* <DEDUP_REMOVED lines=10> */
.L_x_1123:
[----:B0-----:R-:W-:Y:S01]  /*12d20*/  VIADD R2, R20, 0x1 ;  /* 0x0000000114027836 */ /* 0x001fe20000000000 */
[----:B------:R0:W-:Y:S04]  /*12d30*/  SYNCS.ARRIVE.TRANS64.A1T0 RZ, [R0+URZ+0x30850], RZ ;  /* 0x030850ff00ff79a7 */ /* 0x0001e8000810003f */
[----:B------:R-:W-:-:S04]  /*12d40*/  ISETP.NE.AND P0, PT, R2, 0x2, PT ;  /* 0x000000020200780c */ /* 0x000fc80003f05270 */
[----:B0-----:R-:W-:Y:S02]  /*12d50*/  SEL R0, RZ, 0x1, P0 ;  /* 0x00000001ff007807 */ /* 0x001fe40000000000 */
[----:B------:R-:W-:Y:S02]  /*12d60*/  SEL R2, R2, RZ, P0 ;  /* 0x000000ff02027207 */ /* 0x000fe40000000000 */
[----:B------:R-:W-:-:S07]  /*12d70*/  LOP3.LUT R0, R23, R0, RZ, 0x3c, !PT ;  /* 0x0000000017007212 */ /* 0x000fce00078e3cff */
.L_x_1083:
[----:B------:R-:W0:Y:S01]  /*12d80*/  S2R R4, SR_CgaCtaId ;  /* 0x0000000000047919 */ /* 0x000e220000008800 */
[----:B------:R-:W-:Y:S02]  /*12d90*/  MOV R3, 0x400 ;  /* 0x0000040000037802 */ /* 0x000fe40000000f00 */
[----:B------:R-:W-:Y:S02]  /*12da0*/  SHF.L.U32 R6, R6, 0x1f, RZ ;  /* 0x0000001f06067819 */ /* 0x000fe400000006ff */
[----:B0-----:R-:W-:-:S04]  /*12db0*/  LEA R7, R4, R3, 0x18 ;  /* 0x0000000304077211 */ /* 0x001fc800078ec0ff */
[----:B------:R-:W0:Y:S02]  /*12dc0*/  SYNCS.PHASECHK.TRANS64.TRYWAIT P0, [R7+URZ+0x30820], R6 ;  /* 0x03082006070075a7 */ /* 0x000e24000800017f */
[----:B0-----:R-:W-:Y:S05]  /*12dd0*/  @!P0 BRA `(.L_x_1124) ;  /* 0x0000002800548947 */ /* 0x001fea0003800000 */
.L_x_1199:
[----:B------:R-:W-:-:S03]  /*12de0*/  UMOV UR4, 0xffffffff ;  /* 0xffffffff00047882 */ /* 0x000fc60000000000 */
[----:B------:R-:W-:Y:S05]  /*12df0*/  BRA.DIV UR4, `(.L_x_1125) ;  /* 0x0000002a04607947 */ /* 0x000fea000b800000 */
[----:B------:R-:W2:Y:S02]  /*12e00*/  S2R R3, SR_TID.X ;  /* 0x0000000000037919 */ /* 0x000ea40000002100 */
[----:B--2---:R-:W-:-:S04]  /*12e10*/  SHF.R.U32.HI R3, RZ, 0x5, R3 ;  /* 0x00000005ff037819 */ /* 0x004fc80000011603 */
[----:B------:R-:W-:-:S05]  /*12e20*/  LOP3.LUT R3, R3, 0x3, RZ, 0xc0, !PT ;  /* 0x0000000303037812 */ /* 0x000fca00078ec0ff */
[----:B------:R2:W3:Y:S02]  /*12e30*/  SHFL.IDX PT, R14, R3, RZ, 0x1f ;  /* 0x00001fff030e7589 */ /* 0x0004e400000e0000 */
.L_x_1202:
[----:B---3--:R-:W-:-:S13]  /*12e40*/  ISETP.NE.AND P0, PT, R14, RZ, PT ;  /* 0x000000ff0e00720c */ /* 0x008fda0003f05270 */
[----:B------:R-:W-:Y:S05]  /*12e50*/  @P0 BRA `(.L_x_991) ;  /* 0x0000000000900947 */ /* 0x000fea0003800000 */
[----:B------:R-:W-:-:S03]  /*12e60*/  UMOV UR4, 0xffffffff ;  /* 0xffffffff00047882 */ /* 0x000fc60000000000 */
[----:B------:R-:W-:Y:S05]  /*12e70*/  BRA.DIV UR4, `(.L_x_1126) ;  /* 0x0000002a04747947 */ /* 0x000fea000b800000 */
[----:B------:R-:W-:-:S13]  /*12e80*/  ELECT P6, URZ, PT ;  /* 0x00000000003f782f */ /* 0x000fda00038c0000 */
.L_x_1205:
[----:B------:R-:W-:Y:S05]  /*12e90*/  @!P6 BRA `(.L_x_991) ;  /* 0x000000000080e947 */ /* 0x000fea0003800000 */
[----:B--2---:R-:W2:Y:S02]  /*12ea0*/  LDL R3, [R1+0x4] ;  /* 0x0000040001037983 */ /* 0x004ea40000100800 */
[----:B--2---:R-:W-:-:S13]  /*12eb0*/  R2UR UR4, R3 ;  /* 0x00000000030472ca */ /* 0x004fda00000e0000 */
[----:B------:R-:W-:-:S06]  /*12ec0*/  ULOP3.LUT UR4, UR4, 0x2, URZ, 0xfc, !UPT ;  /* 0x0000000204047892 */ /* 0x000fcc000f8efc3f */
[----:B------:R-:W-:-:S04]  /*12ed0*/  MOV R3, UR4 ;  /* 0x0000000400037c02 */ /* 0x000fc80008000f00 */
[----:B------:R-:W-:-:S13]  /*12ee0*/  ISETP.NE.AND P0, PT, R3, 0x3, PT ;  /* 0x000000030300780c */ /* 0x000fda0003f05270 */
[----:B------:R-:W-:Y:S05]  /*12ef0*/  @!P0 BRA `(.L_x_1127) ;  /* 0x0000000000048947 */ /* 0x000fea0003800000 */
[----:B------:R-:W-:Y:S01]  /*12f00*/  BPT.TRAP 0x1 ;  /* 0x000000040000795c */ /* 0x000fe20000300000 */
.L_x_1127:
[----:B------:R-:W-:Y:S01]  /*12f10*/  IMAD R5, R2, 0x8, R7 ;  /* 0x0000000802057824 */ /* 0x000fe200078e0207 */
[----:B------:R-:W-:Y:S01]  /*12f20*/  SHF.L.U32 R4, R0, 0x1f, RZ ;  /* 0x0000001f00047819 */ /* 0x000fe200000006ff */
[----:B------:R-:W-:-:S03]  /*12f30*/  VIADD R2, R2, 0x1 ;  /* 0x0000000102027836 */ /* 0x000fc60000000000 */
[----:B------:R-:W2:Y:S02]  /*12f40*/  SYNCS.PHASECHK.TRANS64.TRYWAIT P1, [R5+URZ+0x30840], R4 ;  /* 0x03084004050075a7 */ /* 0x000ea4000802017f */
[----:B------:R-:W-:-:S04]  /*12f50*/  ISETP.NE.AND P2, PT, R2, 0x2, PT ;  /* 0x000000020200780c */ /* 0x000fc80003f45270 */
[----:B------:R-:W-:Y:S01]  /*12f60*/  SEL R3, RZ, 0x1, P2 ;  /* 0x00000001ff037807 */ /* 0x000fe20001000000 */
[----:B--2---:R-:W-:Y:S08]  /*12f70*/  @!P1 BRA `(.L_x_1128) ;  /* 0x0000002800549947 */ /* 0x004ff00003800000 */
.L_x_1206:
[----:B------:R-:W-:Y:S02]  /*12f80*/  SEL R2, R2, RZ, P2 ;  /* 0x000000ff02027207 */ /* 0x000fe40001000000 */
[----:B------:R-:W-:Y:S01]  /*12f90*/  LOP3.LUT R0, R0, R3, RZ, 0x3c, !PT ;  /* 0x0000000300007212 */ /* 0x000fe200078e3cff */
[----:B------:R-:W-:Y:S06]  /*12fa0*/  @!P0 BRA `(.L_x_1129) ;  /* 0x0000000000048947 */ /* 0x000fec0003800000 */
[----:B------:R-:W-:Y:S01]  /*12fb0*/  BPT.TRAP 0x1 ;  /* 0x000000040000795c */ /* 0x000fe20000300000 */
.L_x_1129:
[----:B------:R-:W-:Y:S01]  /*12fc0*/  IMAD R3, R2, 0x8, R7 ;  /* 0x0000000802037824 */ /* 0x000fe200078e0207 */
[----:B------:R-:W-:-:S04]  /*12fd0*/  SHF.L.U32 R0, R0, 0x1f, RZ ;  /* 0x0000001f00007819 */ /* 0x000fc800000006ff */
[----:B------:R-:W3:Y:S02]  /*12fe0*/  SYNCS.PHASECHK.TRANS64.TRYWAIT P1, [R3+URZ+0x30840], R0 ;  /* 0x03084000030075a7 */ /* 0x000ee4000802017f */
[----:B---3--:R-:W-:Y:S05]  /*12ff0*/  @!P1 BRA `(.L_x_1130) ;  /* 0x0000002800489947 */ /* 0x008fea0003800000 */
.L_x_1207:
[----:B------:R-:W-:Y:S05]  /*13000*/  @!P0 BRA `(.L_x_1131) ;  /* 0x0000000000048947 */ /* 0x000fea0003800000 */
[----:B------:R-:W-:Y:S01]  /*13010*/  BPT.TRAP 0x1 ;  /* 0x000000040000795c */ /* 0x000fe20000300000 */
.L_x_1131:
[----:B------:R-:W4:Y:S02]  /*13020*/  SYNCS.PHASECHK.TRANS64.TRYWAIT P1, [R5+URZ+0x30860], R4 ;  /* 0x03086004050075a7 */ /* 0x000f24000802017f */
[----:B----4-:R-:W-:Y:S05]  /*13030*/  @!P1 BRA `(.L_x_1132) ;  /* 0x00000028004c9947 */ /* 0x010fea0003800000 */
.L_x_1208:
[----:B------:R-:W-:Y:S05]  /*13040*/  @!P0 BRA `(.L_x_1133) ;  /* 0x0000000000048947 */ /* 0x000fea0003800000 */
[----:B------:R-:W-:Y:S01]  /*13050*/  BPT.TRAP 0x1 ;  /* 0x000000040000795c */ /* 0x000fe20000300000 */
.L_x_1133:
[----:B------:R0:W0:Y:S02]  /*13060*/  SYNCS.PHASECHK.TRANS64.TRYWAIT P0, [R3+URZ+0x30860], R0 ;  /* 0x03086000030075a7 */ /* 0x000024000800017f */
[----:B0-----:R-:W-:Y:S05]  /*13070*/  @!P0 NANOSLEEP.SYNCS 0x989680 ;  /* 0x009896800000895d */ /* 0x001fea0003900000 */
[----:B------:R-:W0:Y:S02]  /*13080*/  @!P0 SYNCS.PHASECHK.TRANS64 P0, [R3+URZ+0x30860], R0 ;  /* 0x03086000030085a7 */ /* 0x000e24000800007f */
[----:B0-----:R-:W-:Y:S05]  /*13090*/  @!P0 BRA `(.L_x_1133) ;  /* 0xfffffffc00f08947 */ /* 0x001fea000383ffff */
.L_x_991:
[----:B------:R-:W-:Y:S05]  /*130a0*/  BSYNC B6 ;  /* 0x0000000000067941 */ /* 0x000fea0003800000 */
.L_x_988:
[----:B------:R-:W-:Y:S05]  /*130b0*/  EXIT ;  /* 0x000000000000794d */ /* 0x000fea0003800000 */
.L_x_1001:
[----:B------:R-:W-:-:S13]  /*130c0*/  R2UR UR4, R16 ;  /* 0x00000000100472ca */ /* 0x000fda00000e0000 */
[----:B0-----:R-:W-:-:S04]  /*130d0*/  IMAD.U32 R3, RZ, RZ, UR4 ;  /* 0x00000004ff037e24 */ /* 0x001fc8000f8e00ff */
[----:B------:R0:W1:Y:S03]  /*130e0*/  SYNCS.PHASECHK.TRANS64.TRYWAIT P0, [R3+URZ+0x30800], R0 ;  /* 0x03080000030075a7 */ /* 0x000066000800017f */
[----:B-1----:R-:W-:Y:S05]  /*130f0*/  @!P0 NANOSLEEP.SYNCS 0x989680 ;  /* 0x009896800000895d */ /* 0x002fea0003900000 */
[----:B------:R-:W1:Y:S02]  /*13100*/  @!P0 SYNCS.PHASECHK.TRANS64 P0, [R3+URZ+0x30800], R0 ;  /* 0x03080000030085a7 */ /* 0x000e64000800007f */
[----:B-1----:R-:W-:Y:S05]  /*13110*/  @!P0 BRA `(.L_x_1001) ;  /* 0xfffffffc00e88947 */ /* 0x002fea000383ffff */
[----:B------:R-:W-:Y:S05]  /*13120*/  BRA `(.L_x_1134) ;  /* 0xfffffee800187947 */ /* 0x000fea000383ffff */
.L_x_1005:
[----:B------:R-:W-:-:S13]  /*13130*/  R2UR UR4, R16 ;  /* 0x00000000100472ca */ /* 0x000fda00000e0000 */
[----:B0-----:R-:W-:-:S04]  /*13140*/  MOV R3, UR4 ;  /* 0x0000000400037c02 */ /* 0x001fc80008000f00 */
[----:B------:R0:W2:Y:S03]  /*13150*/  SYNCS.PHASECHK.TRANS64.TRYWAIT P1, [R3+URZ+0x30830], R0 ;  /* 0x03083000030075a7 */ /* 0x0000a6000802017f */
[----:B--2---:R-:W-:Y:S05]  /*13160*/  @!P1 NANOSLEEP.SYNCS 0x989680 ;  /* 0x009896800000995d */ /* 0x004fea0003900000 */
[----:B------:R-:W2:Y:S02]  /*13170*/  @!P1 SYNCS.PHASECHK.TRANS64 P1, [R3+URZ+0x30830], R0 ;  /* 0x03083000030095a7 */ /* 0x000ea4000802007f */
[----:B--2---:R-:W-:Y:S05]  /*13180*/  @!P1 BRA `(.L_x_1005) ;  /* 0xfffffffc00e89947 */ /* 0x004fea000383ffff */
[----:B------:R-:W-:Y:S05]  /*13190*/  BRA `(.L_x_1004) ;  /* 0xfffffee800407947 */ /* 0x000fea000383ffff */
.L_x_1022:
[----:B-1----:R-:W-:-:S04]  /*131a0*/  IMAD.U32 R4, RZ, RZ, UR7 ;  /* 0x00000007ff047e24 */ /* 0x002fc8000f8e00ff */
[----:B------:R1:W2:Y:S03]  /*131b0*/  SYNCS.PHASECHK.TRANS64.TRYWAIT P1, [R4+URZ+0x30830], R3 ;  /* 0x03083003040075a7 */ /* 0x0002a6000802017f */
[----:B--2---:R-:W-:Y:S05]  /*131c0*/  @!P1 NANOSLEEP.SYNCS 0x989680 ;  /* 0x009896800000995d */ /* 0x004fea0003900000 */
[----:B------:R-:W2:Y:S02]  /*131d0*/  @!P1 SYNCS.PHASECHK.TRANS64 P1, [R4+URZ+0x30830], R3 ;  /* 0x03083003040095a7 */ /* 0x000ea4000802007f */
[----:B--2---:R-:W-:Y:S05]  /*131e0*/  @!P1 BRA `(.L_x_1022) ;  /* 0xfffffffc00ec9947 */ /* 0x004fea000383ffff */
[----:B------:R-:W-:Y:S05]  /*131f0*/  BRA `(.L_x_1021) ;  /* 0xffffff1400387947 */ /* 0x000fea000383ffff */
.L_x_1026:
[----:B-1----:R-:W-:-:S04]  /*13200*/  IMAD.U32 R3, RZ, RZ, UR6 ;  /* 0x00000006ff037e24 */ /* 0x002fc8000f8e00ff */
[----:B------:R1:W2:Y:S03]  /*13210*/  SYNCS.PHASECHK.TRANS64.TRYWAIT P1, [R3+URZ+0x30850], R0 ;  /* 0x03085000030075a7 */ /* 0x0002a6000802017f */
[----:B--2---:R-:W-:Y:S05]  /*13220*/  @!P1 NANOSLEEP.SYNCS 0x989680 ;  /* 0x009896800000995d */ /* 0x004fea0003900000 */
[----:B------:R-:W2:Y:S02]  /*13230*/  @!P1 SYNCS.PHASECHK.TRANS64 P1, [R3+URZ+0x30850], R0 ;  /* 0x03085000030095a7 */ /* 0x000ea4000802007f */
[----:B--2---:R-:W-:Y:S05]  /*13240*/  @!P1 BRA `(.L_x_1026) ;  /* 0xfffffffc00ec9947 */ /* 0x004fea000383ffff */
[----:B------:R-:W-:Y:S05]  /*13250*/  BRA `(.L_x_1025) ;  /* 0xffffff2000d87947 */ /* 0x000fea000383ffff */
.L_x_1045:
[----:B-1----:R-:W-:-:S04]  /*13260*/  IMAD.U32 R4, RZ, RZ, UR5 ;  /* 0x00000005ff047e24 */ /* 0x002fc8000f8e00ff */
[----:B------:R1:W2:Y:S03]  /*13270*/  SYNCS.PHASECHK.TRANS64.TRYWAIT P1, [R4+URZ+0x30830], R3 ;  /* 0x03083003040075a7 */ /* 0x0002a6000802017f */
[----:B--2---:R-:W-:Y:S05]  /*13280*/  @!P1 NANOSLEEP.SYNCS 0x989680 ;  /* 0x009896800000995d */ /* 0x004fea0003900000 */
[----:B------:R-:W2:Y:S02]  /*13290*/  @!P1 SYNCS.PHASECHK.TRANS64 P1, [R4+URZ+0x30830], R3 ;  /* 0x03083003040095a7 */ /* 0x000ea4000802007f */
[----:B--2---:R-:W-:Y:S05]  /*132a0*/  @!P1 BRA `(.L_x_1045) ;  /* 0xfffffffc00ec9947 */ /* 0x004fea000383ffff */
[----:B------:R-:W-:Y:S05]  /*132b0*/  BRA `(.L_x_1044) ;  /* 0xffffff4000207947 */ /* 0x000fea000383ffff */
.L_x_1049:
[----:B01----:R-:W-:-:S04]  /*132c0*/  IMAD.U32 R3, RZ, RZ, UR5 ;  /* 0x00000005ff037e24 */ /* 0x003fc8000f8e00ff */
[----:B------:R0:W1:Y:S03]  /*132d0*/  SYNCS.PHASECHK.TRANS64.TRYWAIT P1, [R3+URZ+0x30850], R0 ;  /* 0x03085000030075a7 */ /* 0x000066000802017f */
[----:B-1----:R-:W-:Y:S05]  /*132e0*/  @!P1 NANOSLEEP.SYNCS 0x989680 ;  /* 0x009896800000995d */ /* 0x002fea0003900000 */
[----:B------:R-:W1:Y:S02]  /*132f0*/  @!P1 SYNCS.PHASECHK.TRANS64 P1, [R3+URZ+0x30850], R0 ;  /* 0x03085000030095a7 */ /* 0x000e64000802007f */
[----:B-1----:R-:W-:Y:S05]  /*13300*/  @!P1 BRA `(.L_x_1049) ;  /* 0xfffffffc00ec9947 */ /* 0x002fea000383ffff */
[----:B------:R-:W-:Y:S05]  /*13310*/  BRA `(.L_x_1048) ;  /* 0xffffff4c00a07947 */ /* 0x000fea000383ffff */
.L_x_1057:
[----:B-1----:R-:W-:-:S04]  /*13320*/  MOV R4, UR7 ;  /* 0x0000000700047c02 */ /* 0x002fc80008000f00 */
[----:B------:R1:W2:Y:S03]  /*13330*/  SYNCS.PHASECHK.TRANS64.TRYWAIT P1, [R4+URZ+0x30830], R3 ;  /* 0x03083003040075a7 */ /* 0x0002a6000802017f */
[----:B--2---:R-:W-:Y:S05]  /*13340*/  @!P1 NANOSLEEP.SYNCS 0x989680 ;  /* 0x009896800000995d */ /* 0x004fea0003900000 */
[----:B------:R-:W2:Y:S02]  /*13350*/  @!P1 SYNCS.PHASECHK.TRANS64 P1, [R4+URZ+0x30830], R3 ;  /* 0x03083003040095a7 */ /* 0x000ea4000802007f */
[----:B--2---:R-:W-:Y:S05]  /*13360*/  @!P1 BRA `(.L_x_1057) ;  /* 0xfffffffc00ec9947 */ /* 0x004fea000383ffff */
[----:B------:R-:W-:Y:S05]  /*13370*/  BRA `(.L_x_1056) ;  /* 0xffffff5c00507947 */ /* 0x000fea000383ffff */
.L_x_1061:
[----:B01----:R-:W-:-:S04]  /*13380*/  IMAD.U32 R3, RZ, RZ, UR5 ;  /* 0x00000005ff037e24 */ /* 0x003fc8000f8e00ff */
[----:B------:R0:W1:Y:S03]  /*13390*/  SYNCS.PHASECHK.TRANS64.TRYWAIT P1, [R3+URZ+0x30850], R0 ;  /* 0x03085000030075a7 */ /* 0x000066000802017f */
[----:B-1----:R-:W-:Y:S05]  /*133a0*/  @!P1 NANOSLEEP.SYNCS 0x989680 ;  /* 0x009896800000995d */ /* 0x002fea0003900000 */
[----:B------:R-:W1:Y:S02]  /*133b0*/  @!P1 SYNCS.PHASECHK.TRANS64 P1, [R3+URZ+0x30850], R0 ;  /* 0x03085000030095a7 */ /* 0x000e64000802007f */
[----:B-1----:R-:W-:Y:S05]  /*133c0*/  @!P1 BRA `(.L_x_1061) ;  /* 0xfffffffc00ec9947 */ /* 0x002fea000383ffff */
[----:B------:R-:W-:Y:S05]  /*133d0*/  BRA `(.L_x_1060) ;  /* 0xffffff6800d47947 */ /* 0x000fea000383ffff */
.L_x_1076:
[----:B-1----:R-:W-:-:S04]  /*133e0*/  IMAD.U32 R5, RZ, RZ, UR5 ;  /* 0x00000005ff057e24 */ /* 0x002fc8000f8e00ff */
[----:B------:R1:W2:Y:S03]  /*133f0*/  SYNCS.PHASECHK.TRANS64.TRYWAIT P1, [R5+URZ+0x30850], R0 ;  /* 0x03085000050075a7 */ /* 0x0002a6000802017f */
[----:B--2---:R-:W-:Y:S05]  /*13400*/  @!P1 NANOSLEEP.SYNCS 0x989680 ;  /* 0x009896800000995d */ /* 0x004fea0003900000 */
[----:B------:R-:W2:Y:S02]  /*13410*/  @!P1 SYNCS.PHASECHK.TRANS64 P1, [R5+URZ+0x30850], R0 ;  /* 0x03085000050095a7 */ /* 0x000ea4000802007f */
[----:B--2---:R-:W-:Y:S05]  /*13420*/  @!P1 BRA `(.L_x_1076) ;  /* 0xfffffffc00ec9947 */ /* 0x004fea000383ffff */
[----:B------:R-:W-:Y:S05]  /*13430*/  BRA `(.L_x_1075) ;  /* 0xffffff8c00407947 */ /* 0x000fea000383ffff */
.L_x_1094:
[----:B------:R-:W-:Y:S01]  /*13440*/  IMAD.MOV.U32 R13, RZ, RZ, R18 ;  /* 0x000000ffff0d7224 */ /* 0x000fe200078e0012 */
[----:B------:R-:W-:Y:S01]  /*13450*/  MOV R11, 0x1f ;  /* 0x0000001f000b7802 */ /* 0x000fe20000000f00 */
[----:B------:R-:W-:Y:S02]  /*13460*/  IMAD.MOV.U32 R12, RZ, RZ, RZ ;  /* 0x000000ffff0c7224 */ /* 0x000fe400078e00ff */
[----:B------:R-:W-:-:S07]  /*13470*/  IMAD.MOV.U32 R15, RZ, RZ, -0x1 ;  /* 0xffffffffff0f7424 */ /* 0x000fce00078e00ff */
[----:B-----5:R-:W-:Y:S05]  /*13480*/  WARPSYNC.COLLECTIVE R15, `(.L_x_1135) ;  /* 0x000000000f087348 */ /* 0x020fea0003c00000 */
[----:B------:R0:W1:Y:S02]  /*13490*/  SHFL.IDX P6, R14, R13, R12, R11 ;  /* 0x0000000c0d0e7389 */ /* 0x00006400000c000b */
[----:B01---5:R-:W-:Y:S01]  /*134a0*/  ENDCOLLECTIVE ;  /* 0x000000000000791b */ /* 0x023fe20003800000 */
.L_x_1135:
[----:B------:R-:W-:Y:S05]  /*134b0*/  BRA `(.L_x_1136) ;  /* 0xffffffcc00ec7947 */ /* 0x000fea000383ffff */
.L_x_1096:
[----:B0-----:R-:W-:-:S04]  /*134c0*/  IMAD.U32 R3, RZ, RZ, UR45 ;  /* 0x0000002dff037e24 */ /* 0x001fc8000f8e00ff */
[----:B------:R0:W1:Y:S03]  /*134d0*/  SYNCS.PHASECHK.TRANS64.TRYWAIT P0, [R3+URZ+0x30840], R2 ;  /* 0x03084002030075a7 */ /* 0x000066000800017f */
[----:B-1----:R-:W-:Y:S05]  /*134e0*/  @!P0 NANOSLEEP.SYNCS 0x989680 ;  /* 0x009896800000895d */ /* 0x002fea0003900000 */
[----:B------:R-:W1:Y:S02]  /*134f0*/  @!P0 SYNCS.PHASECHK.TRANS64 P0, [R3+URZ+0x30840], R2 ;  /* 0x03084002030085a7 */ /* 0x000e64000800007f */
[----:B-1----:R-:W-:Y:S05]  /*13500*/  @!P0 BRA `(.L_x_1096) ;  /* 0xfffffffc00ec8947 */ /* 0x002fea000383ffff */
[----:B------:R-:W-:Y:S05]  /*13510*/  BRA `(.L_x_1137) ;  /* 0xffffffd000807947 */ /* 0x000fea000383ffff */
.L_x_1097:
        /* <DEDUP_REMOVED lines=8> */
.L_x_1139:
[----:B------:R-:W-:Y:S05]  /*135a0*/  BSYNC B0 ;  /* 0x0000000000007941 */ /* 0x000fea0003800000 */
.L_x_1138:
[----:B------:R-:W-:Y:S01]  /*135b0*/  IMAD.MOV.U32 R13, RZ, RZ, R6 ;  /* 0x000000ffff0d7224 */ /* 0x000fe200078e0006 */
[----:B------:R-:W-:Y:S01]  /*135c0*/  MOV R11, 0x181f ;  /* 0x0000181f000b7802 */ /* 0x000fe20000000f00 */
[----:B------:R-:W-:Y:S01]  /*135d0*/  IMAD.MOV.U32 R12, RZ, RZ, RZ ;  /* 0x000000ffff0c7224 */ /* 0x000fe200078e00ff */
[----:B------:R-:W-:Y:S01]  /*135e0*/  @P0 LEA R9, R30, UR45, 0x1 ;  /* 0x0000002d1e090c11 */ /* 0x000fe2000f8e08ff */
[----:B------:R-:W-:Y:S02]  /*135f0*/  IMAD.MOV.U32 R15, RZ, RZ, -0x1 ;  /* 0xffffffffff0f7424 */ /* 0x000fe400078e00ff */
[----:B------:R-:W-:-:S07]  /*13600*/  IMAD.MOV.U32 R3, RZ, RZ, R14 ;  /* 0x000000ffff037224 */ /* 0x000fce00078e000e */
[----:B------:R-:W-:Y:S05]  /*13610*/  WARPSYNC.COLLECTIVE R15, `(.L_x_1140) ;  /* 0x000000000f087348 */ /* 0x000fea0003c00000 */
[----:B------:R0:W1:Y:S02]  /*13620*/  SHFL.IDX P6, R14, R13, R12, R11 ;  /* 0x0000000c0d0e7389 */ /* 0x00006400000c000b */
[----:B01----:R-:W-:Y:S01]  /*13630*/  ENDCOLLECTIVE ;  /* 0x000000000000791b */ /* 0x003fe20003800000 */
.L_x_1140:
[----:B------:R-:W-:Y:S02]  /*13640*/  IMAD.MOV.U32 R13, RZ, RZ, R7 ;  /* 0x000000ffff0d7224 */ /* 0x000fe400078e0007 */
[----:B------:R-:W-:Y:S02]  /*13650*/  IMAD.MOV.U32 R12, RZ, RZ, 0x1 ;  /* 0x00000001ff0c7424 */ /* 0x000fe400078e00ff */
[----:B------:R-:W-:-:S07]  /*13660*/  IMAD.MOV.U32 R2, RZ, RZ, R14 ;  /* 0x000000ffff027224 */ /* 0x000fce00078e000e */
[----:B------:R-:W-:Y:S05]  /*13670*/  WARPSYNC.COLLECTIVE R15, `(.L_x_1141) ;  /* 0x000000000f087348 */ /* 0x000fea0003c00000 */
[----:B------:R0:W1:Y:S02]  /*13680*/  SHFL.IDX P6, R14, R13, R12, R11 ;  /* 0x0000000c0d0e7389 */ /* 0x00006400000c000b */
[----:B01----:R-:W-:Y:S01]  /*13690*/  ENDCOLLECTIVE ;  /* 0x000000000000791b */ /* 0x003fe20003800000 */
.L_x_1141:
[----:B------:R-:W-:-:S05]  /*136a0*/  @P0 IMAD.WIDE.U32 R2, R25, 0x2, R2 ;  /* 0x0000000219020825 */ /* 0x000fca00078e0002 */
[----:B------:R-:W-:Y:S01]  /*136b0*/  @!PT LDS RZ, [RZ] ;  /* 0x00000000fffff984 */ /* 0x000fe20000000800 */
[----:B------:R-:W-:Y:S01]  /*136c0*/  @!PT LDS RZ, [RZ] ;  /* 0x00000000fffff984 */ /* 0x000fe20000000800 */
[----:B------:R-:W-:Y:S01]  /*136d0*/  @!PT LDS RZ, [RZ] ;  /* 0x00000000fffff984 */ /* 0x000fe20000000800 */
[----:B------:R0:W-:Y:S04]  /*136e0*/  @P0 LDGSTS.E.BYPASS.LTC128B.128 [R9+0x20400], desc[UR60][R2.64], !P4 ;  /* 0x2040000002090fae */ /* 0x0001e8000e101d7c */
[----:B------:R0:W-:Y:S01]  /*136f0*/  @P0 LDGSTS.E.BYPASS.LTC128B.128 [R9+0x22400], desc[UR60][R2.64+0x80], !P3 ;  /* 0x2240008002090fae */ /* 0x0001e2000d901d7c */
[----:B------:R-:W-:-:S03]  /*13700*/  IMAD.MOV.U32 R13, RZ, RZ, R6 ;  /* 0x000000ffff0d7224 */ /* 0x000fc600078e0006 */
[----:B------:R0:W-:Y:S04]  /*13710*/  @P0 LDGSTS.E.BYPASS.LTC128B.128 [R9+0x24400], desc[UR60][R2.64+0x100], !P2 ;  /* 0x2440010002090fae */ /* 0x0001e8000d101d7c */
[----:B------:R0:W-:Y:S01]  /*13720*/  @P0 LDGSTS.E.BYPASS.LTC128B.128 [R9+0x26400], desc[UR60][R2.64+0x180], !P1 ;  /* 0x2640018002090fae */ /* 0x0001e2000c901d7c */
[----:B------:R-:W-:Y:S02]  /*13730*/  ISETP.GE.AND P0, PT, R0, 0x11, PT ;  /* 0x000000110000780c */ /* 0x000fe40003f06270 */
[----:B------:R-:W-:-:S11]  /*13740*/  MOV R5, R14 ;  /* 0x0000000e00057202 */ /* 0x000fd60000000f00 */
[----:B0-----:R-:W-:Y:S05]  /*13750*/  WARPSYNC.COLLECTIVE R15, `(.L_x_1142) ;  /* 0x000000000f087348 */ /* 0x001fea0003c00000 */
[----:B------:R1:W2:Y:S02]  /*13760*/  SHFL.IDX P6, R14, R13, R12, R11 ;  /* 0x0000000c0d0e7389 */ /* 0x0002a400000c000b */
[----:B012---:R-:W-:Y:S01]  /*13770*/  ENDCOLLECTIVE ;  /* 0x000000000000791b */ /* 0x007fe20003800000 */
.L_x_1142:
[----:B------:R-:W-:Y:S01]  /*13780*/  @P0 LEA R21, R30, UR45, 0x1 ;  /* 0x0000002d1e150c11 */ /* 0x000fe2000f8e08ff */
[----:B------:R-:W-:Y:S02]  /*13790*/  IMAD.MOV.U32 R13, RZ, RZ, R7 ;  /* 0x000000ffff0d7224 */ /* 0x000fe400078e0007 */
[----:B------:R-:W-:Y:S02]  /*137a0*/  IMAD.MOV.U32 R12, RZ, RZ, 0x2 ;  /* 0x00000002ff0c7424 */ /* 0x000fe400078e00ff */
[----:B------:R-:W-:-:S07]  /*137b0*/  IMAD.MOV.U32 R4, RZ, RZ, R14 ;  /* 0x000000ffff047224 */ /* 0x000fce00078e000e */
[----:B------:R-:W-:Y:S05]  /*137c0*/  WARPSYNC.COLLECTIVE R15, `(.L_x_1143) ;  /* 0x000000000f087348 */ /* 0x000fea0003c00000 */
[----:B------:R0:W1:Y:S02]  /*137d0*/  SHFL.IDX P6, R14, R13, R12, R11 ;  /* 0x0000000c0d0e7389 */ /* 0x00006400000c000b */
[----:B01----:R-:W-:Y:S01]  /*137e0*/  ENDCOLLECTIVE ;  /* 0x000000000000791b */ /* 0x003fe20003800000 */
.L_x_1143:
        /* <DEDUP_REMOVED lines=14> */
.L_x_1144:
[----:B------:R-:W-:Y:S01]  /*138d0*/  @P0 LEA R9, R30, UR45, 0x1 ;  /* 0x0000002d1e090c11 */ /* 0x000fe2000f8e08ff */
[----:B------:R-:W-:Y:S02]  /*138e0*/  IMAD.MOV.U32 R13, RZ, RZ, R7 ;  /* 0x000000ffff0d7224 */ /* 0x000fe400078e0007 */
[----:B------:R-:W-:Y:S02]  /*138f0*/  IMAD.MOV.U32 R12, RZ, RZ, 0x3 ;  /* 0x00000003ff0c7424 */ /* 0x000fe400078e00ff */
[----:B------:R-:W-:-:S07]  /*13900*/  IMAD.MOV.U32 R2, RZ, RZ, R14 ;  /* 0x000000ffff027224 */ /* 0x000fce00078e000e */
[----:B------:R-:W-:Y:S05]  /*13910*/  WARPSYNC.COLLECTIVE R15, `(.L_x_1145) ;  /* 0x000000000f087348 */ /* 0x000fea0003c00000 */
[----:B------:R0:W1:Y:S02]  /*13920*/  SHFL.IDX P6, R14, R13, R12, R11 ;  /* 0x0000000c0d0e7389 */ /* 0x00006400000c000b */
[----:B01----:R-:W-:Y:S01]  /*13930*/  ENDCOLLECTIVE ;  /* 0x000000000000791b */ /* 0x003fe20003800000 */
.L_x_1145:
        /* <DEDUP_REMOVED lines=9> */
[----:B------:R-:W-:-:S07]  /*139d0*/  MOV R4, R14 ;  /* 0x0000000e00047202 */ /* 0x000fce0000000f00 */
[----:B0-----:R-:W-:Y:S05]  /*139e0*/  WARPSYNC.COLLECTIVE R15, `(.L_x_1146) ;  /* 0x000000000f087348 */ /* 0x001fea0003c00000 */
[----:B------:R1:W2:Y:S02]  /*139f0*/  SHFL.IDX P6, R14, R13, R12, R11 ;  /* 0x0000000c0d0e7389 */ /* 0x0002a400000c000b */
[----:B012---:R-:W-:Y:S01]  /*13a00*/  ENDCOLLECTIVE ;  /* 0x000000000000791b */ /* 0x007fe20003800000 */
.L_x_1146:
[----:B------:R-:W-:Y:S05]  /*13a10*/  BRA `(.L_x_1147) ;  /* 0xffffffd000407947 */ /* 0x000fea000383ffff */
.L_x_1100:
[----:B------:R-:W-:Y:S01]  /*13a20*/  IMAD.MOV.U32 R13, RZ, RZ, R6 ;  /* 0x000000ffff0d7224 */ /* 0x000fe200078e0006 */
[----:B------:R-:W-:Y:S01]  /*13a30*/  MOV R15, 0xffffffff ;  /* 0xffffffff000f7802 */ /* 0x000fe20000000f00 */
[----:B------:R-:W-:Y:S02]  /*13a40*/  IMAD.MOV.U32 R12, RZ, RZ, RZ ;  /* 0x000000ffff0c7224 */ /* 0x000fe400078e00ff */
[----:B------:R-:W-:Y:S02]  /*13a50*/  IMAD.MOV.U32 R11, RZ, RZ, 0x181f ;  /* 0x0000181fff0b7424 */ /* 0x000fe400078e00ff */
[----:B------:R-:W-:-:S07]  /*13a60*/  VIADD R8, R28, UR40 ;  /* 0x000000281c087c36 */ /* 0x000fce0008000000 */
[----:B------:R-:W-:Y:S05]  /*13a70*/  WARPSYNC.COLLECTIVE R15, `(.L_x_1148) ;  /* 0x000000000f087348 */ /* 0x000fea0003c00000 */
[----:B------:R0:W1:Y:S02]  /*13a80*/  SHFL.IDX P6, R14, R13, R12, R11 ;  /* 0x0000000c0d0e7389 */ /* 0x00006400000c000b */
[----:B01----:R-:W-:Y:S01]  /*13a90*/  ENDCOLLECTIVE ;  /* 0x000000000000791b */ /* 0x003fe20003800000 */
.L_x_1148:
[----:B------:R-:W-:Y:S01]  /*13aa0*/  IADD3 R4, R8, 0x10, RZ ;  /* 0x0000001008047810 */ /* 0x000fe20007ffe0ff */
[----:B------:R-:W-:Y:S02]  /*13ab0*/  IMAD.MOV.U32 R13, RZ, RZ, R0 ;  /* 0x000000ffff0d7224 */ /* 0x000fe400078e0000 */
[----:B------:R-:W-:-:S07]  /*13ac0*/  IMAD.MOV.U32 R3, RZ, RZ, R14 ;  /* 0x000000ffff037224 */ /* 0x000fce00078e000e */
[----:B------:R-:W-:Y:S05]  /*13ad0*/  WARPSYNC.COLLECTIVE R15, `(.L_x_1149) ;  /* 0x000000000f087348 */ /* 0x000fea0003c00000 */
[----:B------:R0:W1:Y:S02]  /*13ae0*/  SHFL.IDX P6, R14, R13, R12, R11 ;  /* 0x0000000c0d0e7389 */ /* 0x00006400000c000b */
[----:B01----:R-:W-:Y:S01]  /*13af0*/  ENDCOLLECTIVE ;  /* 0x000000000000791b */ /* 0x003fe20003800000 */
.L_x_1149:
[----:B------:R-:W-:Y:S02]  /*13b00*/  ULDC UR4, c[0x0][0x288] ;  /* 0x0000a20000047ab9 */ /* 0x000fe40000000800 */
[----:B------:R-:W-:-:S05]  /*13b10*/  IMAD R7, R7, UR4, RZ ;  /* 0x0000000407077c24 */ /* 0x000fca000f8e02ff */
[----:B------:R-:W-:Y:S01]  /*13b20*/  ISETP.GE.AND P0, PT, R8, R7, PT ;  /* 0x000000070800720c */ /* 0x000fe20003f06270 */
[----:B------:R-:W-:Y:S02]  /*13b30*/  IMAD.MOV.U32 R13, RZ, RZ, R6 ;  /* 0x000000ffff0d7224 */ /* 0x000fe400078e0006 */
[----:B------:R-:W-:-:S10]  /*13b40*/  IMAD.MOV.U32 R12, RZ, RZ, 0x1 ;  /* 0x00000001ff0c7424 */ /* 0x000fd400078e00ff */
[----:B------:R-:W-:Y:S01]  /*13b50*/  @!P0 LEA R9, R30, UR45, 0x1 ;  /* 0x0000002d1e098c11 */ /* 0x000fe2000f8e08ff */
[----:B------:R-:W-:-:S07]  /*13b60*/  IMAD.MOV.U32 R2, RZ, RZ, R14 ;  /* 0x000000ffff027224 */ /* 0x000fce00078e000e */
[----:B------:R-:W-:Y:S05]  /*13b70*/  WARPSYNC.COLLECTIVE R15, `(.L_x_1150) ;  /* 0x000000000f087348 */ /* 0x000fea0003c00000 */
[----:B------:R0:W1:Y:S02]  /*13b80*/  SHFL.IDX P6, R14, R13, R12, R11 ;  /* 0x0000000c0d0e7389 */ /* 0x00006400000c000b */
[----:B01----:R-:W-:Y:S01]  /*13b90*/  ENDCOLLECTIVE ;  /* 0x000000000000791b */ /* 0x003fe20003800000 */
.L_x_1150:
[----:B------:R-:W-:-:S05]  /*13ba0*/  @!P0 IMAD.WIDE.U32 R2, R25, 0x2, R2 ;  /* 0x0000000219028825 */ /* 0x000fca00078e0002 */
        /* <DEDUP_REMOVED lines=8> */
[----:B------:R-:W-:Y:S01]  /*13c30*/  ISETP.GE.AND P0, PT, R4, R7, PT ;  /* 0x000000070400720c */ /* 0x000fe20003f06270 */
[----:B------:R-:W-:-:S12]  /*13c40*/  IMAD.MOV.U32 R5, RZ, RZ, R14 ;  /* 0x000000ffff057224 */ /* 0x000fd800078e000e */
[----:B0-----:R-:W-:Y:S05]  /*13c50*/  WARPSYNC.COLLECTIVE R15, `(.L_x_1151) ;  /* 0x000000000f087348 */ /* 0x001fea0003c00000 */
[----:B------:R1:W2:Y:S02]  /*13c60*/  SHFL.IDX P6, R14, R13, R12, R11 ;  /* 0x0000000c0d0e7389 */ /* 0x0002a400000c000b */
[----:B012---:R-:W-:Y:S01]  /*13c70*/  ENDCOLLECTIVE ;  /* 0x000000000000791b */ /* 0x007fe20003800000 */
.L_x_1151:
[----:B------:R-:W-:Y:S01]  /*13c80*/  VIADD R2, R8, 0x20 ;  /* 0x0000002008027836 */ /* 0x000fe20000000000 */
[----:B------:R-:W-:Y:S01]  /*13c90*/  @!P0 LEA R21, R30, UR45, 0x1 ;  /* 0x0000002d1e158c11 */ /* 0x000fe2000f8e08ff */
[----:B------:R-:W-:Y:S02]  /*13ca0*/  IMAD.MOV.U32 R13, RZ, RZ, R6 ;  /* 0x000000ffff0d7224 */ /* 0x000fe400078e0006 */
[----:B------:R-:W-:Y:S01]  /*13cb0*/  IMAD.MOV.U32 R12, RZ, RZ, 0x2 ;  /* 0x00000002ff0c7424 */ /* 0x000fe200078e00ff */
[----:B------:R-:W-:-:S07]  /*13cc0*/  MOV R4, R14 ;  /* 0x0000000e00047202 */ /* 0x000fce0000000f00 */
[----:B------:R-:W-:Y:S05]  /*13cd0*/  WARPSYNC.COLLECTIVE R15, `(.L_x_1152) ;  /* 0x000000000f087348 */ /* 0x000fea0003c00000 */
[----:B------:R0:W1:Y:S02]  /*13ce0*/  SHFL.IDX P6, R14, R13, R12, R11 ;  /* 0x0000000c0d0e7389 */ /* 0x00006400000c000b */
[----:B01----:R-:W-:Y:S01]  /*13cf0*/  ENDCOLLECTIVE ;  /* 0x000000000000791b */ /* 0x003fe20003800000 */
.L_x_1152:
[----:B------:R-:W-:-:S05]  /*13d00*/  @!P0 IMAD.WIDE.U32 R4, R25, 0x2, R4 ;  /* 0x0000000219048825 */ /* 0x000fca00078e0004 */
[----:B------:R-:W-:Y:S01]  /*13d10*/  @!PT LDS RZ, [RZ] ;  /* 0x00000000fffff984 */ /* 0x000fe20000000800 */
[----:B------:R-:W-:Y:S01]  /*13d20*/  @!PT LDS RZ, [RZ] ;  /* 0x00000000fffff984 */ /* 0x000fe20000000800 */
[----:B------:R-:W-:Y:S01]  /*13d30*/  @!PT LDS RZ, [RZ] ;  /* 0x00000000fffff984 */ /* 0x000fe20000000800 */
[----:B------:R0:W-:Y:S04]  /*13d40*/  @!P0 LDGSTS.E.BYPASS.LTC128B.128 [R21+0x10c00], desc[UR60][R4.64], !P4 ;  /* 0x10c0000004158fae */ /* 0x0001e8000e101d7c */
[----:B------:R0:W-:Y:S01]  /*13d50*/  @!P0 LDGSTS.E.BYPASS.LTC128B.128 [R21+0x14c00], desc[UR60][R4.64+0x80], !P3 ;  /* 0x14c0008004158fae */ /* 0x0001e2000d901d7c */
[----:B------:R-:W-:-:S03]  /*13d60*/  MOV R13, R0 ;  /* 0x00000000000d7202 */ /* 0x000fc60000000f00 */
[----:B------:R0:W-:Y:S04]  /*13d70*/  @!P0 LDGSTS.E.BYPASS.LTC128B.128 [R21+0x18c00], desc[UR60][R4.64+0x100], !P2 ;  /* 0x18c0010004158fae */ /* 0x0001e8000d101d7c */
[----:B------:R0:W-:Y:S01]  /*13d80*/  @!P0 LDGSTS.E.BYPASS.LTC128B.128 [R21+0x1cc00], desc[UR60][R4.64+0x180], !P1 ;  /* 0x1cc0018004158fae */ /* 0x0001e2000c901d7c */
[----:B------:R-:W-:Y:S01]  /*13d90*/  ISETP.GE.AND P0, PT, R2, R7, PT ;  /* 0x000000070200720c */ /* 0x000fe20003f06270 */
[----:B------:R-:W-:-:S12]  /*13da0*/  IMAD.MOV.U32 R3, RZ, RZ, R14 ;  /* 0x000000ffff037224 */ /* 0x000fd800078e000e */
[----:B0-----:R-:W-:Y:S05]  /*13db0*/  WARPSYNC.COLLECTIVE R15, `(.L_x_1153) ;  /* 0x000000000f087348 */ /* 0x001fea0003c00000 */
[----:B------:R1:W2:Y:S02]  /*13dc0*/  SHFL.IDX P6, R14, R13, R12, R11 ;  /* 0x0000000c0d0e7389 */ /* 0x0002a400000c000b */
[----:B012---:R-:W-:Y:S01]  /*13dd0*/  ENDCOLLECTIVE ;  /* 0x000000000000791b */ /* 0x007fe20003800000 */
.L_x_1153:
[----:B------:R-:W-:Y:S01]  /*13de0*/  VIADD R4, R8, 0x30 ;  /* 0x0000003008047836 */ /* 0x000fe20000000000 */
[----:B------:R-:W-:Y:S01]  /*13df0*/  @!P0 LEA R9, R30, UR45, 0x1 ;  /* 0x0000002d1e098c11 */ /* 0x000fe2000f8e08ff */
[----:B------:R-:W-:Y:S02]  /*13e00*/  IMAD.MOV.U32 R13, RZ, RZ, R6 ;  /* 0x000000ffff0d7224 */ /* 0x000fe400078e0006 */
[----:B------:R-:W-:Y:S02]  /*13e10*/  IMAD.MOV.U32 R12, RZ, RZ, 0x3 ;  /* 0x00000003ff0c7424 */ /* 0x000fe400078e00ff */
[----:B------:R-:W-:-:S07]  /*13e20*/  IMAD.MOV.U32 R2, RZ, RZ, R14 ;  /* 0x000000ffff027224 */ /* 0x000fce00078e000e */
[----:B------:R-:W-:Y:S05]  /*13e30*/  WARPSYNC.COLLECTIVE R15, `(.L_x_1154) ;  /* 0x000000000f087348 */ /* 0x000fea0003c00000 */
[----:B------:R0:W1:Y:S02]  /*13e40*/  SHFL.IDX P6, R14, R13, R12, R11 ;  /* 0x0000000c0d0e7389 */ /* 0x00006400000c000b */
[----:B01----:R-:W-:Y:S01]  /*13e50*/  ENDCOLLECTIVE ;  /* 0x000000000000791b */ /* 0x003fe20003800000 */
.L_x_1154:
        /* <DEDUP_REMOVED lines=9> */
[----:B------:R-:W-:Y:S02]  /*13ef0*/  ISETP.GE.AND P0, PT, R4, R7, PT ;  /* 0x000000070400720c */ /* 0x000fe40003f06270 */
[----:B------:R-:W-:-:S11]  /*13f00*/  MOV R5, R14 ;  /* 0x0000000e00057202 */ /* 0x000fd60000000f00 */
[----:B0-----:R-:W-:Y:S05]  /*13f10*/  WARPSYNC.COLLECTIVE R15, `(.L_x_1155) ;  /* 0x000000000f087348 */ /* 0x001fea0003c00000 */
[----:B------:R1:W2:Y:S02]  /*13f20*/  SHFL.IDX P6, R14, R13, R12, R11 ;  /* 0x0000000c0d0e7389 */ /* 0x0002a400000c000b */
[----:B012---:R-:W-:Y:S01]  /*13f30*/  ENDCOLLECTIVE ;  /* 0x000000000000791b */ /* 0x007fe20003800000 */
.L_x_1155:
[----:B------:R-:W-:Y:S01]  /*13f40*/  VIADD R2, R8, 0x40 ;  /* 0x0000004008027836 */ /* 0x000fe20000000000 */
[----:B------:R-:W-:Y:S01]  /*13f50*/  @!P0 LEA R21, R30, UR45, 0x1 ;  /* 0x0000002d1e158c11 */ /* 0x000fe2000f8e08ff */
[----:B------:R-:W-:Y:S01]  /*13f60*/  IMAD.MOV.U32 R13, RZ, RZ, R6 ;  /* 0x000000ffff0d7224 */ /* 0x000fe200078e0006 */
[----:B------:R-:W-:Y:S01]  /*13f70*/  MOV R12, 0x4 ;  /* 0x00000004000c7802 */ /* 0x000fe20000000f00 */
[----:B------:R-:W-:-:S07]  /*13f80*/  IMAD.MOV.U32 R4, RZ, RZ, R14 ;  /* 0x000000ffff047224 */ /* 0x000fce00078e000e */
[----:B------:R-:W-:Y:S05]  /*13f90*/  WARPSYNC.COLLECTIVE R15, `(.L_x_1156) ;  /* 0x000000000f087348 */ /* 0x000fea0003c00000 */
[----:B------:R0:W1:Y:S02]  /*13fa0*/  SHFL.IDX P6, R14, R13, R12, R11 ;  /* 0x0000000c0d0e7389 */ /* 0x00006400000c000b */
[----:B01----:R-:W-:Y:S01]  /*13fb0*/  ENDCOLLECTIVE ;  /* 0x000000000000791b */ /* 0x003fe20003800000 */
.L_x_1156:
        /* <DEDUP_REMOVED lines=14> */
.L_x_1157:
[----:B------:R-:W-:Y:S01]  /*140a0*/  VIADD R4, R8, 0x50 ;  /* 0x0000005008047836 */ /* 0x000fe20000000000 */
[----:B------:R-:W-:Y:S02]  /*140b0*/  @!P0 LEA R9, R30, UR45, 0x1 ;  /* 0x0000002d1e098c11 */ /* 0x000fe4000f8e08ff */
[----:B------:R-:W-:Y:S01]  /*140c0*/  MOV R13, R6 ;  /* 0x00000006000d7202 */ /* 0x000fe20000000f00 */
[----:B------:R-:W-:Y:S02]  /*140d0*/  IMAD.MOV.U32 R12, RZ, RZ, 0x5 ;  /* 0x00000005ff0c7424 */ /* 0x000fe400078e00ff */
[----:B------:R-:W-:-:S07]  /*140e0*/  IMAD.MOV.U32 R2, RZ, RZ, R14 ;  /* 0x000000ffff027224 */ /* 0x000fce00078e000e */
[----:B------:R-:W-:Y:S05]  /*140f0*/  WARPSYNC.COLLECTIVE R15, `(.L_x_1158) ;  /* 0x000000000f087348 */ /* 0x000fea0003c00000 */
[----:B------:R0:W1:Y:S02]  /*14100*/  SHFL.IDX P6, R14, R13, R12, R11 ;  /* 0x0000000c0d0e7389 */ /* 0x00006400000c000b */
[----:B01----:R-:W-:Y:S01]  /*14110*/  ENDCOLLECTIVE ;  /* 0x000000000000791b */ /* 0x003fe20003800000 */
.L_x_1158:
        /* <DEDUP_REMOVED lines=14> */
.L_x_1159:
[----:B------:R-:W-:Y:S02]  /*14200*/  IADD3 R2, R8, 0x60, RZ ;  /* 0x0000006008027810 */ /* 0x000fe40007ffe0ff */
[----:B------:R-:W-:Y:S01]  /*14210*/  @!P0 LEA R21, R30, UR45, 0x1 ;  /* 0x0000002d1e158c11 */ /* 0x000fe2000f8e08ff */
[----:B------:R-:W-:Y:S02]  /*14220*/  IMAD.MOV.U32 R13, RZ, RZ, R6 ;  /* 0x000000ffff0d7224 */ /* 0x000fe400078e0006 */
[----:B------:R-:W-:Y:S02]  /*14230*/  IMAD.MOV.U32 R12, RZ, RZ, 0x6 ;  /* 0x00000006ff0c7424 */ /* 0x000fe400078e00ff */
[----:B------:R-:W-:-:S07]  /*14240*/  IMAD.MOV.U32 R4, RZ, RZ, R14 ;  /* 0x000000ffff047224 */ /* 0x000fce00078e000e */
[----:B------:R-:W-:Y:S05]  /*14250*/  WARPSYNC.COLLECTIVE R15, `(.L_x_1160) ;  /* 0x000000000f087348 */ /* 0x000fea0003c00000 */
[----:B------:R0:W1:Y:S02]  /*14260*/  SHFL.IDX P6, R14, R13, R12, R11 ;  /* 0x0000000c0d0e7389 */ /* 0x00006400000c000b */
[----:B01----:R-:W-:Y:S01]  /*14270*/  ENDCOLLECTIVE ;  /* 0x000000000000791b */ /* 0x003fe20003800000 */
.L_x_1160:
        /* <DEDUP_REMOVED lines=14> */
.L_x_1161:
[----:B------:R-:W-:Y:S01]  /*14360*/  @!P0 LEA R9, R30, UR45, 0x1 ;  /* 0x0000002d1e098c11 */ /* 0x000fe2000f8e08ff */
[----:B------:R-:W-:Y:S02]  /*14370*/  IMAD.MOV.U32 R13, RZ, RZ, R6 ;  /* 0x000000ffff0d7224 */ /* 0x000fe400078e0006 */
[----:B------:R-:W-:Y:S01]  /*14380*/  IMAD.MOV.U32 R12, RZ, RZ, 0x7 ;  /* 0x00000007ff0c7424 */ /* 0x000fe200078e00ff */
[----:B------:R-:W-:-:S07]  /*14390*/  MOV R2, R14 ;  /* 0x0000000e00027202 */ /* 0x000fce0000000f00 */
[----:B------:R-:W-:Y:S05]  /*143a0*/  WARPSYNC.COLLECTIVE R15, `(.L_x_1162) ;  /* 0x000000000f087348 */ /* 0x000fea0003c00000 */
[----:B------:R0:W1:Y:S02]  /*143b0*/  SHFL.IDX P6, R14, R13, R12, R11 ;  /* 0x0000000c0d0e7389 */ /* 0x00006400000c000b */
[----:B01----:R-:W-:Y:S01]  /*143c0*/  ENDCOLLECTIVE ;  /* 0x000000000000791b */ /* 0x003fe20003800000 */
.L_x_1162:
        /* <DEDUP_REMOVED lines=13> */
.L_x_1163:
[----:B------:R-:W-:Y:S05]  /*144a0*/  BRA `(.L_x_1164) ;  /* 0xffffffd000347947 */ /* 0x000fea000383ffff */
.L_x_1103:
[----:B0-----:R-:W-:-:S04]  /*144b0*/  MOV R3, UR45 ;  /* 0x0000002d00037c02 */ /* 0x001fc80008000f00 */
[----:B------:R0:W1:Y:S03]  /*144c0*/  SYNCS.PHASECHK.TRANS64.TRYWAIT P0, [R3+URZ+0x30820], R0 ;  /* 0x03082000030075a7 */ /* 0x000066000800017f */
[----:B-1----:R-:W-:Y:S05]  /*144d0*/  @!P0 NANOSLEEP.SYNCS 0x989680 ;  /* 0x009896800000895d */ /* 0x002fea0003900000 */
[----:B------:R-:W1:Y:S02]  /*144e0*/  @!P0 SYNCS.PHASECHK.TRANS64 P0, [R3+URZ+0x30820], R0 ;  /* 0x03082000030085a7 */ /* 0x000e64000800007f */
[----:B-1----:R-:W-:Y:S05]  /*144f0*/  @!P0 BRA `(.L_x_1103) ;  /* 0xfffffffc00ec8947 */ /* 0x002fea000383ffff */
[----:B------:R-:W-:Y:S05]  /*14500*/  BRA `(.L_x_1165) ;  /* 0xffffffd000887947 */ /* 0x000fea000383ffff */
.L_x_1107:
[----:B0-----:R0:W1:Y:S02]  /*14510*/  SYNCS.PHASECHK.TRANS64.TRYWAIT P0, [R21+URZ+0x30840], R2 ;  /* 0x03084002150075a7 */ /* 0x001064000800017f */
[----:B-1----:R-:W-:Y:S05]  /*14520*/  @!P0 NANOSLEEP.SYNCS 0x989680 ;  /* 0x009896800000895d */ /* 0x002fea0003900000 */
[----:B------:R-:W1:Y:S02]  /*14530*/  @!P0 SYNCS.PHASECHK.TRANS64 P0, [R21+URZ+0x30840], R2 ;  /* 0x03084002150085a7 */ /* 0x000e64000800007f */
[----:B-1----:R-:W-:Y:S05]  /*14540*/  @!P0 BRA `(.L_x_1107) ;  /* 0xfffffffc00f08947 */ /* 0x002fea000383ffff */
[----:B------:R-:W-:Y:S05]  /*14550*/  BRA `(.L_x_1166) ;  /* 0xffffffd400707947 */ /* 0x000fea000383ffff */
.L_x_1108:
        /* <DEDUP_REMOVED lines=8> */
.L_x_1168:
[----:B------:R-:W-:Y:S05]  /*145e0*/  BSYNC B1 ;  /* 0x0000000000017941 */ /* 0x000fea0003800000 */
.L_x_1167:
[----:B------:R-:W-:Y:S01]  /*145f0*/  IMAD.MOV.U32 R13, RZ, RZ, R28 ;  /* 0x000000ffff0d7224 */ /* 0x000fe200078e001c */
[----:B------:R-:W-:Y:S01]  /*14600*/  MOV R15, 0xffffffff ;  /* 0xffffffff000f7802 */ /* 0x000fe20000000f00 */
[----:B------:R-:W-:Y:S01]  /*14610*/  IMAD.MOV.U32 R12, RZ, RZ, RZ ;  /* 0x000000ffff0c7224 */ /* 0x000fe200078e00ff */
[----:B------:R-:W-:Y:S01]  /*14620*/  MOV R3, R14 ;  /* 0x0000000e00037202 */ /* 0x000fe20000000f00 */
[----:B------:R-:W-:Y:S01]  /*14630*/  IMAD.MOV.U32 R11, RZ, RZ, 0x181f ;  /* 0x0000181fff0b7424 */ /* 0x000fe200078e00ff */
[----:B------:R-:W-:Y:S01]  /*14640*/  P2R R4, PR, RZ, 0x8 ;  /* 0x00000008ff047803 */ /* 0x000fe20000000000 */
[----:B------:R-:W-:Y:S01]  /*14650*/  IMAD.SHL.U32 R9, R25, 0x2, RZ ;  /* 0x0000000219097824 */ /* 0x000fe200078e00ff */
[----:B------:R-:W-:-:S13]  /*14660*/  LOP3.LUT P3, RZ, R16, 0x10, RZ, 0xc0, !PT ;  /* 0x0000001010ff7812 */ /* 0x000fda000786c0ff */
[----:B------:R-:W-:Y:S05]  /*14670*/  WARPSYNC.COLLECTIVE R15, `(.L_x_1169) ;  /* 0x000000000f087348 */ /* 0x000fea0003c00000 */
[----:B------:R0:W1:Y:S02]  /*14680*/  SHFL.IDX P6, R14, R13, R12, R11 ;  /* 0x0000000c0d0e7389 */ /* 0x00006400000c000b */
[----:B01----:R-:W-:Y:S01]  /*14690*/  ENDCOLLECTIVE ;  /* 0x000000000000791b */ /* 0x003fe20003800000 */
.L_x_1169:
[----:B------:R-:W-:Y:S02]  /*146a0*/  P2R R5, PR, RZ, 0x4 ;  /* 0x00000004ff057803 */ /* 0x000fe40000000000 */
[C---:B------:R-:W-:Y:S02]  /*146b0*/  LOP3.LUT P2, RZ, R16.reuse, 0x8, RZ, 0xc0, !PT ;  /* 0x0000000810ff7812 */ /* 0x040fe4000784c0ff */
[----:B------:R-:W-:Y:S02]  /*146c0*/  P2R R8, PR, RZ, 0x2 ;  /* 0x00000002ff087803 */ /* 0x000fe40000000000 */
[----:B------:R-:W-:Y:S02]  /*146d0*/  LOP3.LUT P1, RZ, R16, 0x4, RZ, 0xc0, !PT ;  /* 0x0000000410ff7812 */ /* 0x000fe4000782c0ff */
[----:B------:R-:W-:Y:S01]  /*146e0*/  LEA R29, R29, UR45, 0x1 ;  /* 0x0000002d1d1d7c11 */ /* 0x000fe2000f8e08ff */
[----:B------:R-:W-:Y:S02]  /*146f0*/  IMAD.MOV.U32 R13, RZ, RZ, R31 ;  /* 0x000000ffff0d7224 */ /* 0x000fe400078e001f */
[----:B------:R-:W-:Y:S01]  /*14700*/  IMAD.MOV.U32 R12, RZ, RZ, 0x1 ;  /* 0x00000001ff0c7424 */ /* 0x000fe200078e00ff */
[----:B------:R-:W-:-:S13]  /*14710*/  IADD3 R2, P0, R14, R9, RZ ;  /* 0x000000090e027210 */ /* 0x000fda0007f1e0ff */
[----:B------:R-:W-:Y:S05]  /*14720*/  WARPSYNC.COLLECTIVE R15, `(.L_x_1170) ;  /* 0x000000000f087348 */ /* 0x000fea0003c00000 */
[----:B------:R0:W1:Y:S02]  /*14730*/  SHFL.IDX P6, R14, R13, R12, R11 ;  /* 0x0000000c0d0e7389 */ /* 0x00006400000c000b */
[----:B01----:R-:W-:Y:S01]  /*14740*/  ENDCOLLECTIVE ;  /* 0x000000000000791b */ /* 0x003fe20003800000 */
.L_x_1170:
[----:B------:R-:W-:-:S05]  /*14750*/  IMAD.X R3, RZ, RZ, R3, P0 ;  /* 0x000000ffff037224 */ /* 0x000fca00000e0603 */
[----:B------:R-:W-:Y:S01]  /*14760*/  @!PT LDS RZ, [RZ] ;  /* 0x00000000fffff984 */ /* 0x000fe20000000800 */
[----:B------:R-:W-:Y:S01]  /*14770*/  @!PT LDS RZ, [RZ] ;  /* 0x00000000fffff984 */ /* 0x000fe20000000800 */
[----:B------:R-:W-:Y:S01]  /*14780*/  @!PT LDS RZ, [RZ] ;  /* 0x00000000fffff984 */ /* 0x000fe20000000800 */
[----:B------:R-:W-:Y:S04]  /*14790*/  LDGSTS.E.BYPASS.LTC128B.128 [R29+0x20400], desc[UR60][R2.64], !P3 ;  /* 0x20400000021d7fae */ /* 0x000fe8000d901d7c */
[----:B------:R-:W-:Y:S01]  /*147a0*/  LDGSTS.E.BYPASS.LTC128B.128 [R29+0x22400], desc[UR60][R2.64+0x80], !P2 ;  /* 0x22400080021d7fae */ /* 0x000fe2000d101d7c */
[----:B------:R-:W-:-:S03]  /*147b0*/  MOV R13, R28 ;  /* 0x0000001c000d7202 */ /* 0x000fc60000000f00 */
[----:B------:R-:W-:Y:S04]  /*147c0*/  LDGSTS.E.BYPASS.LTC128B.128 [R29+0x24400], desc[UR60][R2.64+0x100], !P1 ;  /* 0x24400100021d7fae */ /* 0x000fe8000c901d7c */
[----:B------:R0:W-:Y:S02]  /*147d0*/  LDGSTS.E.BYPASS.LTC128B.128 [R29+0x26400], desc[UR60][R2.64+0x180], !P5 ;  /* 0x26400180021d7fae */ /* 0x0001e4000e901d7c */
[----:B0-----:R-:W-:-:S07]  /*147e0*/  IMAD.MOV.U32 R3, RZ, RZ, R14 ;  /* 0x000000ffff037224 */ /* 0x001fce00078e000e */
[----:B------:R-:W-:Y:S05]  /*147f0*/  WARPSYNC.COLLECTIVE R15, `(.L_x_1171) ;  /* 0x000000000f087348 */ /* 0x000fea0003c00000 */
[----:B------:R0:W1:Y:S02]  /*14800*/  SHFL.IDX P6, R14, R13, R12, R11 ;  /* 0x0000000c0d0e7389 */ /* 0x00006400000c000b */
[----:B01----:R-:W-:Y:S01]  /*14810*/  ENDCOLLECTIVE ;  /* 0x000000000000791b */ /* 0x003fe20003800000 */
.L_x_1171:
[----:B------:R-:W-:Y:S02]  /*14820*/  IMAD.MOV.U32 R13, RZ, RZ, R31 ;  /* 0x000000ffff0d7224 */ /* 0x000fe400078e001f */
[----:B------:R-:W-:Y:S02]  /*14830*/  IMAD.MOV.U32 R12, RZ, RZ, 0x2 ;  /* 0x00000002ff0c7424 */ /* 0x000fe400078e00ff */
[----:B------:R-:W-:-:S07]  /*14840*/  IMAD.MOV.U32 R2, RZ, RZ, R14 ;  /* 0x000000ffff027224 */ /* 0x000fce00078e000e */
[----:B------:R-:W-:Y:S05]  /*14850*/  WARPSYNC.COLLECTIVE R15, `(.L_x_1172) ;  /* 0x000000000f087348 */ /* 0x000fea0003c00000 */
[----:B------:R0:W1:Y:S02]  /*14860*/  SHFL.IDX P6, R14, R13, R12, R11 ;  /* 0x0000000c0d0e7389 */ /* 0x00006400000c000b */
[----:B01----:R-:W-:Y:S01]  /*14870*/  ENDCOLLECTIVE ;  /* 0x000000000000791b */ /* 0x003fe20003800000 */
.L_x_1172:
[----:B------:R-:W-:-:S05]  /*14880*/  IADD3 R2, P0, R2, R9, RZ ;  /* 0x0000000902027210 */ /* 0x000fca0007f1e0ff */
[----:B------:R-:W-:-:S05]  /*14890*/  IMAD.X R3, RZ, RZ, R3, P0 ;  /* 0x000000ffff037224 */ /* 0x000fca00000e0603 */
[----:B------:R-:W-:Y:S01]  /*148a0*/  @!PT LDS RZ, [RZ] ;  /* 0x00000000fffff984 */ /* 0x000fe20000000800 */
[----:B------:R-:W-:Y:S01]  /*148b0*/  @!PT LDS RZ, [RZ] ;  /* 0x00000000fffff984 */ /* 0x000fe20000000800 */
[----:B------:R-:W-:Y:S01]  /*148c0*/  @!PT LDS RZ, [RZ] ;  /* 0x00000000fffff984 */ /* 0x000fe20000000800 */
[----:B------:R-:W-:Y:S01]  /*148d0*/  LDGSTS.E.BYPASS.LTC128B.128 [R29+0x20c00], desc[UR60][R2.64], !P3 ;  /* 0x20c00000021d7fae */ /* 0x000fe2000d901d7c */
[----:B------:R-:W-:-:S03]  /*148e0*/  IMAD.MOV.U32 R13, RZ, RZ, R28 ;  /* 0x000000ffff0d7224 */ /* 0x000fc600078e001c */
[----:B------:R-:W-:Y:S04]  /*148f0*/  LDGSTS.E.BYPASS.LTC128B.128 [R29+0x22c00], desc[UR60][R2.64+0x80], !P2 ;  /* 0x22c00080021d7fae */ /* 0x000fe8000d101d7c */
[----:B------:R-:W-:Y:S04]  /*14900*/  LDGSTS.E.BYPASS.LTC128B.128 [R29+0x24c00], desc[UR60][R2.64+0x100], !P1 ;  /* 0x24c00100021d7fae */ /* 0x000fe8000c901d7c */
[----:B------:R0:W-:Y:S02]  /*14910*/  LDGSTS.E.BYPASS.LTC128B.128 [R29+0x26c00], desc[UR60][R2.64+0x180], !P5 ;  /* 0x26c00180021d7fae */ /* 0x0001e4000e901d7c */
[----:B0-----:R-:W-:-:S07]  /*14920*/  MOV R3, R14 ;  /* 0x0000000e00037202 */ /* 0x001fce0000000f00 */
[----:B------:R-:W-:Y:S05]  /*14930*/  WARPSYNC.COLLECTIVE R15, `(.L_x_1173) ;  /* 0x000000000f087348 */ /* 0x000fea0003c00000 */
[----:B------:R0:W1:Y:S02]  /*14940*/  SHFL.IDX P6, R14, R13, R12, R11 ;  /* 0x0000000c0d0e7389 */ /* 0x00006400000c000b */
[----:B01----:R-:W-:Y:S01]  /*14950*/  ENDCOLLECTIVE ;  /* 0x000000000000791b */ /* 0x003fe20003800000 */
.L_x_1173:
[----:B------:R-:W-:Y:S01]  /*14960*/  IMAD.MOV.U32 R13, RZ, RZ, R31 ;  /* 0x000000ffff0d7224 */ /* 0x000fe200078e001f */
[----:B------:R-:W-:Y:S01]  /*14970*/  MOV R12, 0x3 ;  /* 0x00000003000c7802 */ /* 0x000fe20000000f00 */
[----:B------:R-:W-:-:S07]  /*14980*/  IMAD.MOV.U32 R2, RZ, RZ, R14 ;  /* 0x000000ffff027224 */ /* 0x000fce00078e000e */
[----:B------:R-:W-:Y:S05]  /*14990*/  WARPSYNC.COLLECTIVE R15, `(.L_x_1174) ;  /* 0x000000000f087348 */ /* 0x000fea0003c00000 */
[----:B------:R0:W1:Y:S02]  /*149a0*/  SHFL.IDX P6, R14, R13, R12, R11 ;  /* 0x0000000c0d0e7389 */ /* 0x00006400000c000b */
[----:B01----:R-:W-:Y:S01]  /*149b0*/  ENDCOLLECTIVE ;  /* 0x000000000000791b */ /* 0x003fe20003800000 */
.L_x_1174:
[----:B------:R-:W-:-:S05]  /*149c0*/  IADD3 R2, P0, R2, R9, RZ ;  /* 0x0000000902027210 */ /* 0x000fca0007f1e0ff */
[----:B------:R-:W-:-:S05]  /*149d0*/  IMAD.X R3, RZ, RZ, R3, P0 ;  /* 0x000000ffff037224 */ /* 0x000fca00000e0603 */
[----:B------:R-:W-:Y:S01]  /*149e0*/  @!PT LDS RZ, [RZ] ;  /* 0x00000000fffff984 */ /* 0x000fe20000000800 */
[----:B------:R-:W-:Y:S01]  /*149f0*/  @!PT LDS RZ, [RZ] ;  /* 0x00000000fffff984 */ /* 0x000fe20000000800 */
[----:B------:R-:W-:Y:S01]  /*14a00*/  @!PT LDS RZ, [RZ] ;  /* 0x00000000fffff984 */ /* 0x000fe20000000800 */
[----:B------:R0:W-:Y:S01]  /*14a10*/  LDGSTS.E.BYPASS.LTC128B.128 [R29+0x21400], desc[UR60][R2.64], !P3 ;  /* 0x21400000021d7fae */ /* 0x0001e2000d901d7c */
[----:B------:R-:W-:Y:S01]  /*14a20*/  IMAD.MOV.U32 R13, RZ, RZ, R28 ;  /* 0x000000ffff0d7224 */ /* 0x000fe200078e001c */
[----:B------:R-:W-:Y:S02]  /*14a30*/  ISETP.NE.AND P3, PT, R4, RZ, PT ;  /* 0x000000ff0400720c */ /* 0x000fe40003f65270 */
[----:B------:R0:W-:Y:S01]  /*14a40*/  LDGSTS.E.BYPASS.LTC128B.128 [R29+0x23400], desc[UR60][R2.64+0x80], !P2 ;  /* 0x23400080021d7fae */ /* 0x0001e2000d101d7c */
[----:B------:R-:W-:-:S03]  /*14a50*/  ISETP.NE.AND P2, PT, R5, RZ, PT ;  /* 0x000000ff0500720c */ /* 0x000fc60003f45270 */
[----:B------:R0:W-:Y:S01]  /*14a60*/  LDGSTS.E.BYPASS.LTC128B.128 [R29+0x25400], desc[UR60][R2.64+0x100], !P1 ;  /* 0x25400100021d7fae */ /* 0x0001e2000c901d7c */
[----:B------:R-:W-:Y:S01]  /*14a70*/  ISETP.NE.AND P1, PT, R8, RZ, PT ;  /* 0x000000ff0800720c */ /* 0x000fe20003f25270 */
[----:B------:R-:W-:Y:S02]  /*14a80*/  IMAD.MOV.U32 R31, RZ, RZ, R14 ;  /* 0x000000ffff1f7224 */ /* 0x000fe400078e000e */
[----:B------:R0:W-:Y:S10]  /*14a90*/  LDGSTS.E.BYPASS.LTC128B.128 [R29+0x27400], desc[UR60][R2.64+0x180], !P5 ;  /* 0x27400180021d7fae */ /* 0x0001f4000e901d7c */
[----:B0-----:R-:W-:Y:S05]  /*14aa0*/  WARPSYNC.COLLECTIVE R15, `(.L_x_1175) ;  /* 0x000000000f087348 */ /* 0x001fea0003c00000 */
[----:B------:R1:W2:Y:S02]  /*14ab0*/  SHFL.IDX P6, R14, R13, R12, R11 ;  /* 0x0000000c0d0e7389 */ /* 0x0002a400000c000b */
[----:B012---:R-:W-:Y:S01]  /*14ac0*/  ENDCOLLECTIVE ;  /* 0x000000000000791b */ /* 0x007fe20003800000 */
.L_x_1175:
[----:B------:R-:W-:Y:S05]  /*14ad0*/  BRA `(.L_x_1176) ;  /* 0xffffffd400107947 */ /* 0x000fea000383ffff */
.L_x_1113:
[----:B0-----:R0:W2:Y:S02]  /*14ae0*/  SYNCS.PHASECHK.TRANS64.TRYWAIT P0, [R4+URZ+0x30860], R3 ;  /* 0x03086003040075a7 */ /* 0x0010a4000800017f */
[----:B--2---:R-:W-:Y:S05]  /*14af0*/  @!P0 NANOSLEEP.SYNCS 0x989680 ;  /* 0x009896800000895d */ /* 0x004fea0003900000 */
[----:B------:R-:W2:Y:S02]  /*14b00*/  @!P0 SYNCS.PHASECHK.TRANS64 P0, [R4+URZ+0x30860], R3 ;  /* 0x03086003040085a7 */ /* 0x000ea4000800007f */
[----:B--2---:R-:W-:Y:S05]  /*14b10*/  @!P0 BRA `(.L_x_1113) ;  /* 0xfffffffc00f08947 */ /* 0x004fea000383ffff */
[----:B------:R-:W-:Y:S05]  /*14b20*/  BRA `(.L_x_1177) ;  /* 0xffffffd400887947 */ /* 0x000fea000383ffff */
.L_x_1114:
        /* <DEDUP_REMOVED lines=8> */
.L_x_1179:
[----:B------:R-:W-:Y:S05]  /*14bb0*/  BSYNC B1 ;  /* 0x0000000000017941 */ /* 0x000fea0003800000 */
.L_x_1178:
[----:B------:R-:W-:Y:S01]  /*14bc0*/  IMAD.MOV.U32 R13, RZ, RZ, R17 ;  /* 0x000000ffff0d7224 */ /* 0x000fe200078e0011 */
[----:B------:R-:W-:Y:S01]  /*14bd0*/  MOV R11, 0x181f ;  /* 0x0000181f000b7802 */ /* 0x000fe20000000f00 */
[----:B------:R-:W-:Y:S01]  /*14be0*/  IMAD.MOV.U32 R12, RZ, RZ, RZ ;  /* 0x000000ffff0c7224 */ /* 0x000fe200078e00ff */
[----:B------:R-:W-:Y:S01]  /*14bf0*/  LEA R5, R5, UR45, 0x1 ;  /* 0x0000002d05057c11 */ /* 0x000fe2000f8e08ff */
[----:B------:R-:W-:Y:S02]  /*14c00*/  IMAD.MOV.U32 R15, RZ, RZ, -0x1 ;  /* 0xffffffffff0f7424 */ /* 0x000fe400078e00ff */
[----:B------:R-:W-:-:S07]  /*14c10*/  IMAD.MOV.U32 R3, RZ, RZ, R14 ;  /* 0x000000ffff037224 */ /* 0x000fce00078e000e */
[----:B------:R-:W-:Y:S05]  /*14c20*/  WARPSYNC.COLLECTIVE R15, `(.L_x_1180) ;  /* 0x000000000f087348 */ /* 0x000fea0003c00000 */
[----:B------:R0:W1:Y:S02]  /*14c30*/  SHFL.IDX P6, R14, R13, R12, R11 ;  /* 0x0000000c0d0e7389 */ /* 0x00006400000c000b */
[----:B01----:R-:W-:Y:S01]  /*14c40*/  ENDCOLLECTIVE ;  /* 0x000000000000791b */ /* 0x003fe20003800000 */
.L_x_1180:
[----:B------:R-:W-:Y:S02]  /*14c50*/  IMAD.MOV.U32 R13, RZ, RZ, R18 ;  /* 0x000000ffff0d7224 */ /* 0x000fe400078e0012 */
[----:B------:R-:W-:Y:S01]  /*14c60*/  IMAD.MOV.U32 R12, RZ, RZ, 0x1 ;  /* 0x00000001ff0c7424 */ /* 0x000fe200078e00ff */
[----:B------:R-:W-:-:S13]  /*14c70*/  IADD3 R2, P0, R14, R8, RZ ;  /* 0x000000080e027210 */ /* 0x000fda0007f1e0ff */
[----:B------:R-:W-:Y:S05]  /*14c80*/  WARPSYNC.COLLECTIVE R15, `(.L_x_1181) ;  /* 0x000000000f087348 */ /* 0x000fea0003c00000 */
[----:B------:R0:W1:Y:S02]  /*14c90*/  SHFL.IDX P6, R14, R13, R12, R11 ;  /* 0x0000000c0d0e7389 */ /* 0x00006400000c000b */
[----:B01----:R-:W-:Y:S01]  /*14ca0*/  ENDCOLLECTIVE ;  /* 0x000000000000791b */ /* 0x003fe20003800000 */
.L_x_1181:
        /* <DEDUP_REMOVED lines=13> */
[----:B0-----:R-:W-:-:S07]  /*14d80*/  MOV R3, R14 ;  /* 0x0000000e00037202 */ /* 0x001fce0000000f00 */
[----:B------:R-:W-:Y:S05]  /*14d90*/  WARPSYNC.COLLECTIVE R15, `(.L_x_1182) ;  /* 0x000000000f087348 */ /* 0x000fea0003c00000 */
[----:B------:R0:W1:Y:S02]  /*14da0*/  SHFL.IDX P6, R14, R13, R12, R11 ;  /* 0x0000000c0d0e7389 */ /* 0x00006400000c000b */
[----:B01----:R-:W-:Y:S01]  /*14db0*/  ENDCOLLECTIVE ;  /* 0x000000000000791b */ /* 0x003fe20003800000 */
.L_x_1182:
[----:B------:R-:W-:Y:S02]  /*14dc0*/  IMAD.MOV.U32 R13, RZ, RZ, R18 ;  /* 0x000000ffff0d7224 */ /* 0x000fe400078e0012 */
[----:B------:R-:W-:Y:S01]  /*14dd0*/  IMAD.MOV.U32 R12, RZ, RZ, 0x2 ;  /* 0x00000002ff0c7424 */ /* 0x000fe200078e00ff */
[----:B------:R-:W-:-:S13]  /*14de0*/  IADD3 R2, P0, R14, R8, RZ ;  /* 0x000000080e027210 */ /* 0x000fda0007f1e0ff */
[----:B------:R-:W-:Y:S05]  /*14df0*/  WARPSYNC.COLLECTIVE R15, `(.L_x_1183) ;  /* 0x000000000f087348 */ /* 0x000fea0003c00000 */
[----:B------:R0:W1:Y:S02]  /*14e00*/  SHFL.IDX P6, R14, R13, R12, R11 ;  /* 0x0000000c0d0e7389 */ /* 0x00006400000c000b */
[----:B01----:R-:W-:Y:S01]  /*14e10*/  ENDCOLLECTIVE ;  /* 0x000000000000791b */ /* 0x003fe20003800000 */
.L_x_1183:
        /* <DEDUP_REMOVED lines=17> */
.L_x_1184:
[----:B------:R-:W-:Y:S02]  /*14f30*/  IMAD.MOV.U32 R13, RZ, RZ, R18 ;  /* 0x000000ffff0d7224 */ /* 0x000fe400078e0012 */
[----:B------:R-:W-:Y:S01]  /*14f40*/  IMAD.MOV.U32 R12, RZ, RZ, 0x3 ;  /* 0x00000003ff0c7424 */ /* 0x000fe200078e00ff */
[----:B------:R-:W-:-:S13]  /*14f50*/  IADD3 R2, P0, R14, R8, RZ ;  /* 0x000000080e027210 */ /* 0x000fda0007f1e0ff */
[----:B------:R-:W-:Y:S05]  /*14f60*/  WARPSYNC.COLLECTIVE R15, `(.L_x_1185) ;  /* 0x000000000f087348 */ /* 0x000fea0003c00000 */
[----:B------:R0:W1:Y:S02]  /*14f70*/  SHFL.IDX P6, R14, R13, R12, R11 ;  /* 0x0000000c0d0e7389 */ /* 0x00006400000c000b */
[----:B01----:R-:W-:Y:S01]  /*14f80*/  ENDCOLLECTIVE ;  /* 0x000000000000791b */ /* 0x003fe20003800000 */
.L_x_1185:
[----:B------:R-:W-:Y:S01]  /*14f90*/  IMAD.X R3, RZ, RZ, R3, P0 ;  /* 0x000000ffff037224 */ /* 0x000fe200000e0603 */
[----:B------:R-:W-:Y:S01]  /*14fa0*/  ISETP.LT.OR P0, PT, R0, 0x21, P4 ;  /* 0x000000210000780c */ /* 0x000fe20002701670 */
[----:B------:R-:W-:-:S12]  /*14fb0*/  IMAD.MOV.U32 R13, RZ, RZ, R17 ;  /* 0x000000ffff0d7224 */ /* 0x000fd800078e0011 */
[----:B------:R-:W-:Y:S01]  /*14fc0*/  @!PT LDS RZ, [RZ] ;  /* 0x00000000fffff984 */ /* 0x000fe20000000800 */
[----:B------:R-:W-:Y:S01]  /*14fd0*/  @!PT LDS RZ, [RZ] ;  /* 0x00000000fffff984 */ /* 0x000fe20000000800 */
[----:B------:R-:W-:Y:S01]  /*14fe0*/  @!PT LDS RZ, [RZ] ;  /* 0x00000000fffff984 */ /* 0x000fe20000000800 */
[----:B------:R0:W-:Y:S01]  /*14ff0*/  LDGSTS.E.BYPASS.LTC128B.128 [R5+0x1400], desc[UR60][R2.64], !P0 ;  /* 0x0140000002057fae */ /* 0x0001e2000c101d7c */
[----:B------:R-:W-:Y:S02]  /*15000*/  ISETP.LT.OR P0, PT, R0, 0x21, P3 ;  /* 0x000000210000780c */ /* 0x000fe40001f01670 */
[----:B------:R-:W-:-:S11]  /*15010*/  MOV R18, R14 ;  /* 0x0000000e00127202 */ /* 0x000fd60000000f00 */
[----:B0-----:R-:W-:Y:S05]  /*15020*/  WARPSYNC.COLLECTIVE R15, `(.L_x_1186) ;  /* 0x000000000f087348 */ /* 0x001fea0003c00000 */
[----:B------:R1:W2:Y:S02]  /*15030*/  SHFL.IDX P6, R14, R13, R12, R11 ;  /* 0x0000000c0d0e7389 */ /* 0x0002a400000c000b */
[----:B012---:R-:W-:Y:S01]  /*15040*/  ENDCOLLECTIVE ;  /* 0x000000000000791b */ /* 0x007fe20003800000 */
.L_x_1186:
        /* <DEDUP_REMOVED lines=9> */
.L_x_1120:
[----:B0-----:R0:W2:Y:S02]  /*150e0*/  SYNCS.PHASECHK.TRANS64.TRYWAIT P0, [R0+URZ+0x30860], R3 ;  /* 0x03086003000075a7 */ /* 0x0010a4000800017f */
[----:B--2---:R-:W-:Y:S05]  /*150f0*/  @!P0 NANOSLEEP.SYNCS 0x989680 ;  /* 0x009896800000895d */ /* 0x004fea0003900000 */
[----:B------:R-:W2:Y:S02]  /*15100*/  @!P0 SYNCS.PHASECHK.TRANS64 P0, [R0+URZ+0x30860], R3 ;  /* 0x03086003000085a7 */ /* 0x000ea4000800007f */
[----:B--2---:R-:W-:Y:S05]  /*15110*/  @!P0 BRA `(.L_x_1120) ;  /* 0xfffffffc00f08947 */ /* 0x004fea000383ffff */
[----:B------:R-:W-:Y:S05]  /*15120*/  BRA `(.L_x_1188) ;  /* 0xffffffd400d07947 */ /* 0x000fea000383ffff */
.L_x_1121:
[----:B------:R-:W-:Y:S01]  /*15130*/  BSSY B0, `(.L_x_1189) ;  /* 0x0000008000007945 */ /* 0x000fe20003800000 */
[----:B------:R-:W-:Y:S01]  /*15140*/  IMAD.MOV.U32 R13, RZ, RZ, R18 ;  /* 0x000000ffff0d7224 */ /* 0x000fe200078e0012 */
[----:B------:R-:W-:Y:S01]  /*15150*/  MOV R15, 0xffffffff ;  /* 0xffffffff000f7802 */ /* 0x000fe20000000f00 */
[----:B------:R-:W-:Y:S02]  /*15160*/  IMAD.MOV.U32 R12, RZ, RZ, RZ ;  /* 0x000000ffff0c7224 */ /* 0x000fe400078e00ff */
[----:B------:R-:W-:-:S07]  /*15170*/  IMAD.MOV.U32 R11, RZ, RZ, 0x181f ;  /* 0x0000181fff0b7424 */ /* 0x000fce00078e00ff */
[----:B01----:R-:W-:Y:S05]  /*15180*/  WARPSYNC.COLLECTIVE R15, `(.L_x_1190) ;  /* 0x000000000f087348 */ /* 0x003fea0003c00000 */
[----:B------:R2:W3:Y:S02]  /*15190*/  SHFL.IDX P6, R14, R13, R12, R11 ;  /* 0x0000000c0d0e7389 */ /* 0x0004e400000c000b */
[----:B0123--:R-:W-:Y:S01]  /*151a0*/  ENDCOLLECTIVE ;  /* 0x000000000000791b */ /* 0x00ffe20003800000 */
.L_x_1190:
[----:B------:R-:W-:Y:S05]  /*151b0*/  BSYNC B0 ;  /* 0x0000000000007941 */ /* 0x000fea0003800000 */
.L_x_1189:
[----:B------:R-:W-:Y:S01]  /*151c0*/  IMAD.MOV.U32 R13, RZ, RZ, R17 ;  /* 0x000000ffff0d7224 */ /* 0x000fe200078e0011 */
[----:B------:R-:W-:Y:S01]  /*151d0*/  MOV R15, 0xffffffff ;  /* 0xffffffff000f7802 */ /* 0x000fe20000000f00 */
[----:B------:R-:W-:Y:S01]  /*151e0*/  IMAD.MOV.U32 R12, RZ, RZ, RZ ;  /* 0x000000ffff0c7224 */ /* 0x000fe200078e00ff */
[----:B------:R-:W-:Y:S01]  /*151f0*/  LEA R4, R4, UR45, 0x1 ;  /* 0x0000002d04047c11 */ /* 0x000fe2000f8e08ff */
[----:B------:R-:W-:Y:S02]  /*15200*/  IMAD.MOV.U32 R11, RZ, RZ, 0x181f ;  /* 0x0000181fff0b7424 */ /* 0x000fe400078e00ff */
[----:B------:R-:W-:-:S07]  /*15210*/  IMAD.MOV.U32 R3, RZ, RZ, R14 ;  /* 0x000000ffff037224 */ /* 0x000fce00078e000e */
[----:B------:R-:W-:Y:S05]  /*15220*/  WARPSYNC.COLLECTIVE R15, `(.L_x_1191) ;  /* 0x000000000f087348 */ /* 0x000fea0003c00000 */
[----:B------:R0:W1:Y:S02]  /*15230*/  SHFL.IDX P6, R14, R13, R12, R11 ;  /* 0x0000000c0d0e7389 */ /* 0x00006400000c000b */
[----:B01----:R-:W-:Y:S01]  /*15240*/  ENDCOLLECTIVE ;  /* 0x000000000000791b */ /* 0x003fe20003800000 */
.L_x_1191:
[----:B------:R-:W-:Y:S02]  /*15250*/  ULDC UR4, c[0x0][0x2f4] ;  /* 0x0000bd0000047ab9 */ /* 0x000fe40000000800 */
[----:B------:R-:W-:Y:S02]  /*15260*/  ISETP.GE.AND P3, PT, R36, UR4, PT ;  /* 0x0000000424007c0c */ /* 0x000fe4000bf66270 */
[----:B------:R-:W-:Y:S02]  /*15270*/  ISETP.GE.AND P1, PT, R35, UR4, PT ;  /* 0x0000000423007c0c */ /* 0x000fe4000bf26270 */
[----:B------:R-:W-:Y:S02]  /*15280*/  ISETP.GE.AND P0, PT, R34, UR4, PT ;  /* 0x0000000422007c0c */ /* 0x000fe4000bf06270 */
[----:B------:R-:W-:Y:S02]  /*15290*/  ISETP.GE.AND P2, PT, R25, UR4, PT ;  /* 0x0000000419007c0c */ /* 0x000fe4000bf46270 */
[----:B------:R-:W-:-:S02]  /*152a0*/  ISETP.LT.OR P4, PT, R5, 0x1, P3 ;  /* 0x000000010500780c */ /* 0x000fc40001f81670 */
[----:B------:R-:W-:Y:S01]  /*152b0*/  ISETP.LT.OR P5, PT, R5, 0x1, P2 ;  /* 0x000000010500780c */ /* 0x000fe200017a1670 */
[----:B------:R-:W-:Y:S02]  /*152c0*/  IMAD.MOV.U32 R13, RZ, RZ, R18 ;  /* 0x000000ffff0d7224 */ /* 0x000fe400078e0012 */
[----:B------:R-:W-:Y:S02]  /*152d0*/  IMAD.MOV.U32 R12, RZ, RZ, 0x1 ;  /* 0x00000001ff0c7424 */ /* 0x000fe400078e00ff */
[----:B------:R-:W-:-:S08]  /*152e0*/  IMAD.MOV.U32 R2, RZ, RZ, R14 ;  /* 0x000000ffff027224 */ /* 0x000fd000078e000e */
[----:B------:R-:W-:Y:S05]  /*152f0*/  WARPSYNC.COLLECTIVE R15, `(.L_x_1192) ;  /* 0x000000000f087348 */ /* 0x000fea0003c00000 */
[----:B------:R0:W1:Y:S02]  /*15300*/  SHFL.IDX P6, R14, R13, R12, R11 ;  /* 0x0000000c0d0e7389 */ /* 0x00006400000c000b */
[----:B01----:R-:W-:Y:S01]  /*15310*/  ENDCOLLECTIVE ;  /* 0x000000000000791b */ /* 0x003fe20003800000 */
.L_x_1192:
[----:B------:R-:W-:-:S05]  /*15320*/  IMAD.WIDE.U32 R2, R25, 0x2, R2 ;  /* 0x0000000219027825 */ /* 0x000fca00078e0002 */
[----:B------:R-:W-:Y:S01]  /*15330*/  @!PT LDS RZ, [RZ] ;  /* 0x00000000fffff984 */ /* 0x000fe20000000800 */
[----:B------:R-:W-:Y:S01]  /*15340*/  @!PT LDS RZ, [RZ] ;  /* 0x00000000fffff984 */ /* 0x000fe20000000800 */
[----:B------:R-:W-:Y:S01]  /*15350*/  @!PT LDS RZ, [RZ] ;  /* 0x00000000fffff984 */ /* 0x000fe20000000800 */
[----:B------:R0:W-:Y:S01]  /*15360*/  LDGSTS.E.BYPASS.LTC128B.128 [R4+0x400], desc[UR60][R2.64], !P5 ;  /* 0x0040000002047fae */ /* 0x0001e2000e901d7c */
[----:B------:R-:W-:-:S03]  /*15370*/  ISETP.LT.OR P5, PT, R5, 0x1, P1 ;  /* 0x000000010500780c */ /* 0x000fc60000fa1670 */
[----:B------:R0:W-:Y:S01]  /*15380*/  LDGSTS.E.BYPASS.LTC128B.128 [R4+0x2400], desc[UR60][R2.64+0x80], !P4 ;  /* 0x0240008002047fae */ /* 0x0001e2000e101d7c */
[----:B------:R-:W-:Y:S02]  /*15390*/  ISETP.LT.OR P4, PT, R5, 0x1, P0 ;  /* 0x000000010500780c */ /* 0x000fe40000781670 */
[----:B------:R-:W-:-:S07]  /*153a0*/  MOV R13, R17 ;  /* 0x00000011000d7202 */ /* 0x000fce0000000f00 */
[----:B------:R0:W-:Y:S01]  /*153b0*/  LDGSTS.E.BYPASS.LTC128B.128 [R4+0x4400], desc[UR60][R2.64+0x100], !P5 ;  /* 0x0440010002047fae */ /* 0x0001e2000e901d7c */
[C---:B------:R-:W-:Y:S01]  /*153c0*/  ISETP.LT.OR P5, PT, R5.reuse, 0x11, P2 ;  /* 0x000000110500780c */ /* 0x040fe200017a1670 */
[----:B------:R-:W-:Y:S02]  /*153d0*/  IMAD.MOV.U32 R6, RZ, RZ, R14 ;  /* 0x000000ffff067224 */ /* 0x000fe400078e000e */
[----:B------:R0:W-:Y:S01]  /*153e0*/  LDGSTS.E.BYPASS.LTC128B.128 [R4+0x6400], desc[UR60][R2.64+0x180], !P4 ;  /* 0x0640018002047fae */ /* 0x0001e2000e101d7c */
[----:B------:R-:W-:-:S13]  /*153f0*/  ISETP.LT.OR P4, PT, R5, 0x11, P3 ;  /* 0x000000110500780c */ /* 0x000fda0001f81670 */
[----:B0-----:R-:W-:Y:S05]  /*15400*/  WARPSYNC.COLLECTIVE R15, `(.L_x_1193) ;  /* 0x000000000f087348 */ /* 0x001fea0003c00000 */
[----:B------:R1:W2:Y:S02]  /*15410*/  SHFL.IDX P6, R14, R13, R12, R11 ;  /* 0x0000000c0d0e7389 */ /* 0x0002a400000c000b */
[----:B012---:R-:W-:Y:S01]  /*15420*/  ENDCOLLECTIVE ;  /* 0x000000000000791b */ /* 0x007fe20003800000 */
.L_x_1193:
[----:B------:R-:W-:Y:S02]  /*15430*/  IMAD.MOV.U32 R3, RZ, RZ, R6 ;  /* 0x000000ffff037224 */ /* 0x000fe400078e0006 */
[----:B------:R-:W-:Y:S02]  /*15440*/  IMAD.MOV.U32 R13, RZ, RZ, R18 ;  /* 0x000000ffff0d7224 */ /* 0x000fe400078e0012 */
[----:B------:R-:W-:Y:S02]  /*15450*/  IMAD.MOV.U32 R12, RZ, RZ, 0x2 ;  /* 0x00000002ff0c7424 */ /* 0x000fe400078e00ff */
[----:B------:R-:W-:-:S07]  /*15460*/  IMAD.MOV.U32 R2, RZ, RZ, R14 ;  /* 0x000000ffff027224 */ /* 0x000fce00078e000e */
[----:B------:R-:W-:Y:S05]  /*15470*/  WARPSYNC.COLLECTIVE R15, `(.L_x_1194) ;  /* 0x000000000f087348 */ /* 0x000fea0003c00000 */
[----:B------:R0:W1:Y:S02]  /*15480*/  SHFL.IDX P6, R14, R13, R12, R11 ;  /* 0x0000000c0d0e7389 */ /* 0x00006400000c000b */
[----:B01----:R-:W-:Y:S01]  /*15490*/  ENDCOLLECTIVE ;  /* 0x000000000000791b */ /* 0x003fe20003800000 */
.L_x_1194:
[----:B------:R-:W-:-:S05]  /*154a0*/  IMAD.WIDE.U32 R2, R25, 0x2, R2 ;  /* 0x0000000219027825 */ /* 0x000fca00078e0002 */
[----:B------:R-:W-:Y:S01]  /*154b0*/  @!PT LDS RZ, [RZ] ;  /* 0x00000000fffff984 */ /* 0x000fe20000000800 */
[----:B------:R-:W-:Y:S01]  /*154c0*/  @!PT LDS RZ, [RZ] ;  /* 0x00000000fffff984 */ /* 0x000fe20000000800 */
[----:B------:R-:W-:Y:S01]  /*154d0*/  @!PT LDS RZ, [RZ] ;  /* 0x00000000fffff984 */ /* 0x000fe20000000800 */
[----:B------:R0:W-:Y:S01]  /*154e0*/  LDGSTS.E.BYPASS.LTC128B.128 [R4+0xc00], desc[UR60][R2.64], !P5 ;  /* 0x00c0000002047fae */ /* 0x0001e2000e901d7c */
[----:B------:R-:W-:-:S03]  /*154f0*/  ISETP.LT.OR P5, PT, R5, 0x11, P1 ;  /* 0x000000110500780c */ /* 0x000fc60000fa1670 */
[----:B------:R0:W-:Y:S01]  /*15500*/  LDGSTS.E.BYPASS.LTC128B.128 [R4+0x2c00], desc[UR60][R2.64+0x80], !P4 ;  /* 0x02c0008002047fae */ /* 0x0001e2000e101d7c */
[----:B------:R-:W-:Y:S01]  /*15510*/  ISETP.LT.OR P4, PT, R5, 0x11, P0 ;  /* 0x000000110500780c */ /* 0x000fe20000781670 */
[----:B------:R-:W-:-:S08]  /*15520*/  IMAD.MOV.U32 R13, RZ, RZ, R17 ;  /* 0x000000ffff0d7224 */ /* 0x000fd000078e0011 */
[----:B------:R0:W-:Y:S01]  /*15530*/  LDGSTS.E.BYPASS.LTC128B.128 [R4+0x4c00], desc[UR60][R2.64+0x100], !P5 ;  /* 0x04c0010002047fae */ /* 0x0001e2000e901d7c */
[C---:B------:R-:W-:Y:S02]  /*15540*/  ISETP.LT.OR P5, PT, R5.reuse, 0x21, P2 ;  /* 0x000000210500780c */ /* 0x040fe400017a1670 */
[----:B------:R-:W-:Y:S01]  /*15550*/  MOV R6, R14 ;  /* 0x0000000e00067202 */ /* 0x000fe20000000f00 */
[----:B------:R0:W-:Y:S01]  /*15560*/  LDGSTS.E.BYPASS.LTC128B.128 [R4+0x6c00], desc[UR60][R2.64+0x180], !P4 ;  /* 0x06c0018002047fae */ /* 0x0001e2000e101d7c */
[----:B------:R-:W-:-:S13]  /*15570*/  ISETP.LT.OR P4, PT, R5, 0x21, P3 ;  /* 0x000000210500780c */ /* 0x000fda0001f81670 */
[----:B0-----:R-:W-:Y:S05]  /*15580*/  WARPSYNC.COLLECTIVE R15, `(.L_x_1195) ;  /* 0x000000000f087348 */ /* 0x001fea0003c00000 */
[----:B------:R1:W2:Y:S02]  /*15590*/  SHFL.IDX P6, R14, R13, R12, R11 ;  /* 0x0000000c0d0e7389 */ /* 0x0002a400000c000b */
[----:B012---:R-:W-:Y:S01]  /*155a0*/  ENDCOLLECTIVE ;  /* 0x000000000000791b */ /* 0x007fe20003800000 */
.L_x_1195:
[----:B------:R-:W-:Y:S02]  /*155b0*/  IMAD.MOV.U32 R3, RZ, RZ, R6 ;  /* 0x000000ffff037224 */ /* 0x000fe400078e0006 */
[----:B------:R-:W-:Y:S02]  /*155c0*/  IMAD.MOV.U32 R6, RZ, RZ, RZ ;  /* 0x000000ffff067224 */ /* 0x000fe400078e00ff */
[----:B------:R-:W-:Y:S01]  /*155d0*/  IMAD.MOV.U32 R13, RZ, RZ, R18 ;  /* 0x000000ffff0d7224 */ /* 0x000fe200078e0012 */
[----:B------:R-:W-:Y:S01]  /*155e0*/  MOV R12, 0x3 ;  /* 0x00000003000c7802 */ /* 0x000fe20000000f00 */
[----:B------:R-:W-:-:S07]  /*155f0*/  IMAD.MOV.U32 R2, RZ, RZ, R14 ;  /* 0x000000ffff027224 */ /* 0x000fce00078e000e */
[----:B------:R-:W-:Y:S05]  /*15600*/  WARPSYNC.COLLECTIVE R15, `(.L_x_1196) ;  /* 0x000000000f087348 */ /* 0x000fea0003c00000 */
[----:B------:R0:W1:Y:S02]  /*15610*/  SHFL.IDX P6, R14, R13, R12, R11 ;  /* 0x0000000c0d0e7389 */ /* 0x00006400000c000b */
[----:B01----:R-:W-:Y:S01]  /*15620*/  ENDCOLLECTIVE ;  /* 0x000000000000791b */ /* 0x003fe20003800000 */
.L_x_1196:
        /* <DEDUP_REMOVED lines=10> */
[----:B------:R-:W-:-:S03]  /*156d0*/  IMAD.MOV.U32 R18, RZ, RZ, R14 ;  /* 0x000000ffff127224 */ /* 0x000fc600078e000e */
[----:B------:R0:W-:Y:S04]  /*156e0*/  LDGSTS.E.BYPASS.LTC128B.128 [R4+0x7400], desc[UR60][R2.64+0x180], !P4 ;  /* 0x0740018002047fae */ /* 0x0001e8000e101d7c */
[----:B0-----:R-:W-:Y:S05]  /*156f0*/  WARPSYNC.COLLECTIVE R15, `(.L_x_1197) ;  /* 0x000000000f087348 */ /* 0x001fea0003c00000 */
[----:B------:R1:W2:Y:S02]  /*15700*/  SHFL.IDX P6, R14, R13, R12, R11 ;  /* 0x0000000c0d0e7389 */ /* 0x0002a400000c000b */
[----:B012---:R-:W-:Y:S01]  /*15710*/  ENDCOLLECTIVE ;  /* 0x000000000000791b */ /* 0x007fe20003800000 */
.L_x_1197:
[----:B------:R-:W-:Y:S05]  /*15720*/  BRA `(.L_x_1198) ;  /* 0xffffffd400147947 */ /* 0x000fea000383ffff */
.L_x_1124:
[----:B0-----:R0:W2:Y:S02]  /*15730*/  SYNCS.PHASECHK.TRANS64.TRYWAIT P0, [R7+URZ+0x30820], R6 ;  /* 0x03082006070075a7 */ /* 0x0010a4000800017f */
[----:B--2---:R-:W-:Y:S05]  /*15740*/  @!P0 NANOSLEEP.SYNCS 0x989680 ;  /* 0x009896800000895d */ /* 0x004fea0003900000 */
[----:B------:R-:W2:Y:S02]  /*15750*/  @!P0 SYNCS.PHASECHK.TRANS64 P0, [R7+URZ+0x30820], R6 ;  /* 0x03082006070085a7 */ /* 0x000ea4000800007f */
[----:B--2---:R-:W-:Y:S05]  /*15760*/  @!P0 BRA `(.L_x_1124) ;  /* 0xfffffffc00f08947 */ /* 0x004fea000383ffff */
[----:B------:R-:W-:Y:S05]  /*15770*/  BRA `(.L_x_1199) ;  /* 0xffffffd400987947 */ /* 0x000fea000383ffff */
.L_x_1125:
[----:B------:R-:W2:Y:S01]  /*15780*/  S2R R3, SR_TID.X ;  /* 0x0000000000037919 */ /* 0x000ea20000002100 */
[----:B------:R-:W-:Y:S01]  /*15790*/  BSSY B0, `(.L_x_1200) ;  /* 0x000000a000007945 */ /* 0x000fe20003800000 */
[----:B------:R-:W-:Y:S01]  /*157a0*/  MOV R12, RZ ;  /* 0x000000ff000c7202 */ /* 0x000fe20000000f00 */
[----:B------:R-:W-:Y:S02]  /*157b0*/  IMAD.MOV.U32 R11, RZ, RZ, 0x1f ;  /* 0x0000001fff0b7424 */ /* 0x000fe400078e00ff */
[----:B------:R-:W-:Y:S01]  /*157c0*/  IMAD.MOV.U32 R15, RZ, RZ, -0x1 ;  /* 0xffffffffff0f7424 */ /* 0x000fe200078e00ff */
[----:B--2---:R-:W-:-:S04]  /*157d0*/  SHF.R.U32.HI R3, RZ, 0x5, R3 ;  /* 0x00000005ff037819 */ /* 0x004fc80000011603 */
[----:B------:R-:W-:-:S05]  /*157e0*/  LOP3.LUT R3, R3, 0x3, RZ, 0xc0, !PT ;  /* 0x0000000303037812 */ /* 0x000fca00078ec0ff */
[----:B------:R-:W-:-:S07]  /*157f0*/  IMAD.MOV.U32 R13, RZ, RZ, R3 ;  /* 0x000000ffff0d7224 */ /* 0x000fce00078e0003 */
[----:B01---5:R-:W-:Y:S05]  /*15800*/  WARPSYNC.COLLECTIVE R15, `(.L_x_1201) ;  /* 0x000000000f087348 */ /* 0x023fea0003c00000 */
[----:B------:R2:W3:Y:S02]  /*15810*/  SHFL.IDX P6, R14, R13, R12, R11 ;  /* 0x0000000c0d0e7389 */ /* 0x0004e400000c000b */
[----:B0123-5:R-:W-:Y:S01]  /*15820*/  ENDCOLLECTIVE ;  /* 0x000000000000791b */ /* 0x02ffe20003800000 */
.L_x_1201:
[----:B------:R-:W-:Y:S05]  /*15830*/  BSYNC B0 ;  /* 0x0000000000007941 */ /* 0x000fea0003800000 */
.L_x_1200:
[----:B------:R-:W-:Y:S05]  /*15840*/  BRA `(.L_x_1202) ;  /* 0xffffffd4007c7947 */ /* 0x000fea000383ffff */
.L_x_1126:
[----:B------:R-:W-:Y:S01]  /*15850*/  BSSY B0, `(.L_x_1203) ;  /* 0x0000006000007945 */ /* 0x000fe20003800000 */
[----:B------:R-:W-:-:S07]  /*15860*/  IMAD.MOV.U32 R15, RZ, RZ, -0x1 ;  /* 0xffffffffff0f7424 */ /* 0x000fce00078e00ff */
[----:B012--5:R-:W-:Y:S05]  /*15870*/  WARPSYNC.COLLECTIVE R15, `(.L_x_1204) ;  /* 0x000000000f0c7348 */ /* 0x027fea0003c00000 */
[----:B------:R-:W-:Y:S02]  /*15880*/  ELECT P6, UR62, PT ;  /* 0x00000000003e782f */ /* 0x000fe400038c0000 */
[----:B------:R-:W-:Y:S01]  /*15890*/  MOV R14, UR62 ;  /* 0x0000003e000e7c02 */ /* 0x000fe20008000f00 */
[----:B012--5:R-:W-:Y:S10]  /*158a0*/  ENDCOLLECTIVE ;  /* 0x000000000000791b */ /* 0x027ff40003800000 */
.L_x_1204:
[----:B------:R-:W-:Y:S05]  /*158b0*/  BSYNC B0 ;  /* 0x0000000000007941 */ /* 0x000fea0003800000 */
.L_x_1203:
[----:B------:R-:W-:Y:S05]  /*158c0*/  BRA `(.L_x_1205) ;  /* 0xffffffd400707947 */ /* 0x000fea000383ffff */
.L_x_1128:
[----:B--2---:R2:W3:Y:S02]  /*158d0*/  SYNCS.PHASECHK.TRANS64.TRYWAIT P1, [R5+URZ+0x30840], R4 ;  /* 0x03084004050075a7 */ /* 0x0044e4000802017f */
[----:B---3--:R-:W-:Y:S05]  /*158e0*/  @!P1 NANOSLEEP.SYNCS 0x989680 ;  /* 0x009896800000995d */ /* 0x008fea0003900000 */
[----:B------:R-:W3:Y:S02]  /*158f0*/  @!P1 SYNCS.PHASECHK.TRANS64 P1, [R5+URZ+0x30840], R4 ;  /* 0x03084004050095a7 */ /* 0x000ee4000802007f */
[----:B---3--:R-:W-:Y:S05]  /*15900*/  @!P1 BRA `(.L_x_1128) ;  /* 0xfffffffc00f09947 */ /* 0x008fea000383ffff */
[----:B------:R-:W-:Y:S05]  /*15910*/  BRA `(.L_x_1206) ;  /* 0xffffffd400987947 */ /* 0x000fea000383ffff */
.L_x_1130:
[----:B---3--:R3:W4:Y:S02]  /*15920*/  SYNCS.PHASECHK.TRANS64.TRYWAIT P1, [R3+URZ+0x30840], R0 ;  /* 0x03084000030075a7 */ /* 0x008724000802017f */
[----:B----4-:R-:W-:Y:S05]  /*15930*/  @!P1 NANOSLEEP.SYNCS 0x989680 ;  /* 0x009896800000995d */ /* 0x010fea0003900000 */
[----:B------:R-:W4:Y:S02]  /*15940*/  @!P1 SYNCS.PHASECHK.TRANS64 P1, [R3+URZ+0x30840], R0 ;  /* 0x03084000030095a7 */ /* 0x000f24000802007f */
[----:B----4-:R-:W-:Y:S05]  /*15950*/  @!P1 BRA `(.L_x_1130) ;  /* 0xfffffffc00f09947 */ /* 0x010fea000383ffff */
[----:B------:R-:W-:Y:S05]  /*15960*/  BRA `(.L_x_1207) ;  /* 0xffffffd400a47947 */ /* 0x000fea000383ffff */
.L_x_1132:
[----:B----4-:R4:W0:Y:S02]  /*15970*/  SYNCS.PHASECHK.TRANS64.TRYWAIT P1, [R5+URZ+0x30860], R4 ;  /* 0x03086004050075a7 */ /* 0x010824000802017f */
[----:B0-----:R-:W-:Y:S05]  /*15980*/  @!P1 NANOSLEEP.SYNCS 0x989680 ;  /* 0x009896800000995d */ /* 0x001fea0003900000 */
[----:B------:R-:W0:Y:S02]  /*15990*/  @!P1 SYNCS.PHASECHK.TRANS64 P1, [R5+URZ+0x30860], R4 ;  /* 0x03086004050095a7 */ /* 0x000e24000802007f */
[----:B0-----:R-:W-:Y:S05]  /*159a0*/  @!P1 BRA `(.L_x_1132) ;  /* 0xfffffffc00f09947 */ /* 0x001fea000383ffff */
[----:B------:R-:W-:Y:S05]  /*159b0*/  BRA `(.L_x_1208) ;  /* 0xffffffd400a07947 */ /* 0x000fea000383ffff */
.L_x_1209:
        /* <DEDUP_REMOVED lines=12> */
.L_x_15958:


//--------------------- .text._ZN7cutlass13device_kernelIN5flash11enable_sm90INS1_16FlashAttnFwdSm90INS1_25CollectiveMainloopFwdSm90ILi2EN4cute5tupleIJNS5_1CILi1EEES8_S8_EEENS6_IJNS7_ILi128EEENS7_ILi64EEENS7_ILi256EEEEEELi256ENS_10bfloat16_tEfNS_4arch4Sm90ELb0ELb1ELb0ELb1ELb1ELb0ELb0ELb1ELb1ELb1ELb1ELb0EEENS1_21CollectiveEpilogueFwdINS6_IJSA_SC_SB_EEES9_SE_SG_Li256ELb1ELb1ELb1ELb0EEENS1_36VarlenDynamicPersistentTileSchedulerILi128ELi64ELi256ELi128ELb1ELb1ELb1ELb1ELb0ELb1EEEEEEEEEvNT_6ParamsE --------------------------
	.section	.text._ZN7cutlass13device_kernelIN5flash11enable_sm90INS1_16FlashAttnFwdSm90INS1_25CollectiveMainloopFwdSm90ILi2EN4cute5tupleIJNS5_1CILi1EEES8_S8_EEENS6_IJNS7_ILi128EEENS7_ILi64EEENS7_ILi256EEEEEELi256ENS_10bfloat16_tEfNS_4arch4Sm90ELb0ELb1ELb0ELb1ELb1ELb0ELb0ELb1ELb1ELb1ELb1ELb0EEENS1_21CollectiveEpilogueFwdINS6_IJSA_SC_SB_EEES9_SE_SG_Li256ELb1ELb1ELb1ELb0EEENS1_36VarlenDynamicPersistentTileSchedulerILi128ELi64ELi256ELi128ELb1ELb1ELb1ELb1ELb0ELb1EEEEEEEEEvNT_6ParamsE,"ax",@progbits
	.align	128
.text._ZN7cutlass13device_kernelIN5flash11enable_sm90INS1_16FlashAttnFwdSm90INS1_25CollectiveMainloopFwdSm90ILi2EN4cute5tupleIJNS5_1CILi1EEES8_S8_EEENS6_IJNS7_ILi128EEENS7_ILi64EEENS7_ILi256EEEEEELi256ENS_10bfloat16_tEfNS_4arch4Sm90ELb0ELb1ELb0ELb1ELb1ELb0ELb0ELb1ELb1ELb1ELb1ELb0EEENS1_21CollectiveEpilogueFwdINS6_IJSA_SC_SB_EEES9_SE_SG_Li256ELb1ELb1ELb1ELb0EEENS1_36VarlenDynamicPersistentTileSchedulerILi128ELi64ELi256ELi128ELb1ELb1ELb1ELb1ELb0ELb1EEEEEEEEEvNT_6ParamsE:
        .type           _ZN7cutlass13device_kernelIN5flash11enable_sm90INS1_16FlashAttnFwdSm90INS1_25CollectiveMainloopFwdSm90ILi2EN4cute5tupleIJNS5_1CILi1EEES8_S8_EEENS6_IJNS7_ILi128EEENS7_ILi64EEENS7_ILi256EEEEEELi256ENS_10bfloat16_tEfNS_4arch4Sm90ELb0ELb1ELb0ELb1ELb1ELb0ELb0ELb1ELb1ELb1ELb1ELb0EEENS1_21CollectiveEpilogueFwdINS6_IJSA_SC_SB_EEES9_SE_SG_Li256ELb1ELb1ELb1ELb0EEENS1_36VarlenDynamicPersistentTileSchedulerILi128ELi64ELi256ELi128ELb1ELb1ELb1ELb1ELb0ELb1EEEEEEEEEvNT_6ParamsE,@function
        .size           _ZN7cutlass13device_kernelIN5flash11enable_sm90INS1_16FlashAttnFwdSm90INS1_25CollectiveMainloopFwdSm90ILi2EN4cute5tupleIJNS5_1CILi1EEES8_S8_EEENS6_IJNS7_ILi128EEENS7_ILi64EEENS7_ILi256EEEEEELi256ENS_10bfloat16_tEfNS_4arch4Sm90ELb0ELb1ELb0ELb1ELb1ELb0ELb0ELb1ELb1ELb1ELb1ELb0EEENS1_21CollectiveEpilogueFwdINS6_IJSA_SC_SB_EEES9_SE_SG_Li256ELb1ELb1ELb1ELb0EEENS1_36VarlenDynamicPersistentTileSchedulerILi128ELi64ELi256ELi128ELb1ELb1ELb1ELb1ELb0ELb1EEEEEEEEEvNT_6ParamsE,(.L_x_15959 - _ZN7cutlass13device_kernelIN5flash11enable_sm90INS1_16FlashAttnFwdSm90INS1_25CollectiveMainloopFwdSm90ILi2EN4cute5tupleIJNS5_1CILi1EEES8_S8_EEENS6_IJNS7_ILi128EEENS7_ILi64EEENS7_ILi256EEEEEELi256ENS_10bfloat16_tEfNS_4arch4Sm90ELb0ELb1ELb0ELb1ELb1ELb0ELb0ELb1ELb1ELb1ELb1ELb0EEENS1_21CollectiveEpilogueFwdINS6_IJSA_SC_SB_EEES9_SE_SG_Li256ELb1ELb1ELb1ELb0EEENS1_36VarlenDynamicPersistentTileSchedulerILi128ELi64ELi256ELi128ELb1ELb1ELb1ELb1ELb0ELb1EEEEEEEEEvNT_6ParamsE)
        .other          _ZN7cutlass13device_kernelIN5flash11enable_sm90INS1_16FlashAttnFwdSm90INS1_25CollectiveMainloopFwdSm90ILi2EN4cute5tupleIJNS5_1CILi1EEES8_S8_EEENS6_IJNS7_ILi128EEENS7_ILi64EEENS7_ILi256EEEEEELi256ENS_10bfloat16_tEfNS_4arch4Sm90ELb0ELb1ELb0ELb1ELb1ELb0ELb0ELb1ELb1ELb1ELb1ELb0EEENS1_21CollectiveEpilogueFwdINS6_IJSA_SC_SB_EEES9_SE_SG_Li256ELb1ELb1ELb1ELb0EEENS1_36VarlenDynamicPersistentTileSchedulerILi128ELi64ELi256ELi128ELb1ELb1ELb1ELb1ELb0ELb1EEEEEEEEEvNT_6ParamsE,@"STO_CUDA_ENTRY STV_DEFAULT"
_ZN7cutlass13device_kernelIN5flash11enable_sm90INS1_16FlashAttnFwdSm90INS1_25CollectiveMainloopFwdSm90ILi2EN4cute5tupleIJNS5_1CILi1EEES8_S8_EEENS6_IJNS7_ILi128EEENS7_ILi64EEENS7_ILi256EEEEEELi256ENS_10bfloat16_tEfNS_4arch4Sm90ELb0ELb1ELb0ELb1ELb1ELb0ELb0ELb1ELb1ELb1ELb1ELb0EEENS1_21CollectiveEpilogueFwdINS6_IJSA_SC_SB_EEES9_SE_SG_Li256ELb1ELb1ELb1ELb0EEENS1_36VarlenDynamicPersistentTileSchedulerILi128ELi64ELi256ELi128ELb1ELb1ELb1ELb1ELb0ELb1EEEEEEEEEvNT_6ParamsE:
        /* <DEDUP_REMOVED lines=45> */
.L_x_1210:
        /* <DEDUP_REMOVED lines=22> */
.L_x_1211:
        /* <DEDUP_REMOVED lines=18> */
.L_x_1212:
        /* <DEDUP_REMOVED lines=22> */
.L_x_1213:
        /* <DEDUP_REMOVED lines=23> */
.L_x_1214:
        /* <DEDUP_REMOVED lines=10> */
.L_x_1216:
        /* <DEDUP_REMOVED lines=18> */
[----:B------:R-:W-:Y:S01]  /*09e0*/  R2UR UR5, R10 ;  /* 0x000000000a0572ca */ /* 0x000fe200000e0000 */
[----:B------:R-:W-:Y:S01]  /*09f0*/  UMOV UR39, URZ ;  /* 0x0000003f00277c82 */ /* 0x000fe20008000000 */
[----:B0-----:R-:W-:Y:S02]  /*0a00*/  SHF.R.S32.HI R3, RZ, 0x1f, R0 ;  /* 0x0000001fff037819 */ /* 0x001fe40000011400 */
[----:B------:R-:W-:Y:S02]  /*0a10*/  R2UR UR7, R11 ;  /* 0x000000000b0772ca */ /* 0x000fe400000e0000 */
[----:B------:R-:W-:-:S02]  /*0a20*/  LEA.HI R4, R3, R0, RZ, 0x4 ;  /* 0x0000000003047211 */ /* 0x000fc400078f20ff */
[CC--:B------:R-:W-:Y:S02]  /*0a30*/  LEA.HI R5, R3.reuse, R0.reuse, RZ, 0x5 ;  /* 0x0000000003057211 */ /* 0x0c0fe400078f28ff */
[----:B------:R-:W-:-:S03]  /*0a40*/  LEA.HI R8, R3, R0, RZ, 0x3 ;  /* 0x0000000003087211 */ /* 0x000fc600078f18ff */
[----:B------:R-:W-:Y:S01]  /*0a50*/  IMAD.SHL.U32 R6, R5, 0x20, RZ ;  /* 0x0000002005067824 */ /* 0x000fe200078e00ff */
[----:B------:R-:W-:-:S04]  /*0a60*/  LOP3.LUT R201, R8, 0xfffffff8, RZ, 0xc0, !PT ;  /* 0xfffffff808c97812 */ /* 0x000fc800078ec0ff */
[----:B------:R-:W-:Y:S01]  /*0a70*/  LOP3.LUT R6, R6, 0xfffffc00, RZ, 0xc0, !PT ;  /* 0xfffffc0006067812 */ /* 0x000fe200078ec0ff */
[----:B------:R-:W-:Y:S01]  /*0a80*/  IMAD.IADD R201, R0, 0x1, -R201 ;  /* 0x0000000100c97824 */ /* 0x000fe200078e0ac9 */
[----:B--2---:R-:W-:Y:S02]  /*0a90*/  R2UR UR4, R2 ;  /* 0x00000000020472ca */ /* 0x004fe400000e0000 */
[----:B------:R-:W-:-:S04]  /*0aa0*/  LEA.HI R2, R3, R0, RZ, 0x7 ;  /* 0x0000000003027211 */ /* 0x000fc800078f38ff */
[----:B------:R-:W-:-:S05]  /*0ab0*/  LOP3.LUT R7, R2, 0xffffff80, RZ, 0xc0, !PT ;  /* 0xffffff8002077812 */ /* 0x000fca00078ec0ff */
[----:B------:R-:W-:Y:S01]  /*0ac0*/  IMAD.IADD R14, R0, 0x1, -R7 ;  /* 0x00000001000e7824 */ /* 0x000fe200078e0a07 */
[----:B------:R-:W-:Y:S01]  /*0ad0*/  LEA.HI R7, R3, R0, RZ, 0x2 ;  /* 0x0000000003077211 */ /* 0x000fe200078f10ff */
[----:B------:R-:W-:Y:S01]  /*0ae0*/  ULOP3.LUT UR8, UR4, 0x1, URZ, 0xfc, !UPT ;  /* 0x0000000104087892 */ /* 0x000fe2000f8efc3f */
[----:B------:R-:W-:Y:S02]  /*0af0*/  LOP3.LUT R3, R4, 0x3fffff0, RZ, 0xc0, !PT ;  /* 0x03fffff004037812 */ /* 0x000fe400078ec0ff */
[----:B------:R-:W-:Y:S01]  /*0b00*/  SHF.R.S32.HI R9, RZ, 0x1f, R14 ;  /* 0x0000001fff097819 */ /* 0x000fe2000001140e */
[----:B------:R-:W-:Y:S01]  /*0b10*/  STL [R1+0x18], R14 ;  /* 0x0000180e01007387 */ /* 0x000fe20000100800 */
[----:B------:R-:W-:Y:S01]  /*0b20*/  LOP3.LUT R13, R7, 0xfffffffc, RZ, 0xc0, !PT ;  /* 0xfffffffc070d7812 */ /* 0x000fe200078ec0ff */
[C---:B------:R-:W-:Y:S01]  /*0b30*/  IMAD.IADD R5, R0.reuse, 0x1, -R3 ;  /* 0x0000000100057824 */ /* 0x040fe200078e0a03 */
[----:B------:R-:W-:Y:S01]  /*0b40*/  LEA.HI R10, R9, R14, RZ, 0x2 ;  /* 0x0000000e090a7211 */ /* 0x000fe200078f10ff */
[----:B------:R-:W-:Y:S01]  /*0b50*/  UMOV UR4, URZ ;  /* 0x0000003f00047c82 */ /* 0x000fe20008000000 */
[----:B------:R-:W-:Y:S01]  /*0b60*/  SHF.R.S32.HI R7, RZ, 0x4, R4 ;  /* 0x00000004ff077819 */ /* 0x000fe20000011404 */
[----:B------:R-:W-:Y:S01]  /*0b70*/  IMAD R5, R5, 0x40, R6 ;  /* 0x0000004005057824 */ /* 0x000fe200078e0206 */
[--C-:B------:R-:W-:Y:S01]  /*0b80*/  SHF.R.S32.HI R11, RZ, 0x2, R10.reuse ;  /* 0x00000002ff0b7819 */ /* 0x100fe2000001140a */
[----:B------:R-:W-:Y:S01]  /*0b90*/  IMAD.IADD R13, R0, 0x1, -R13 ;  /* 0x00000001000d7824 */ /* 0x000fe200078e0a0d */
[----:B------:R-:W-:-:S02]  /*0ba0*/  SHF.R.S32.HI R12, RZ, 0x1f, R10 ;  /* 0x0000001fff0c7819 */ /* 0x000fc4000001140a */
[----:B------:R-:W-:Y:S02]  /*0bb0*/  SHF.R.S32.HI R3, RZ, 0x7, R2 ;  /* 0x00000007ff037819 */ /* 0x000fe40000011402 */
[----:B------:R-:W-:Y:S02]  /*0bc0*/  LEA.HI R4, R4, R7, RZ, 0x1 ;  /* 0x0000000704047211 */ /* 0x000fe400078f08ff */
[----:B------:R-:W-:Y:S02]  /*0bd0*/  LEA.HI R12, R12, R11, RZ, 0x3 ;  /* 0x0000000b0c0c7211 */ /* 0x000fe400078f18ff */
[----:B------:R-:W-:Y:S02]  /*0be0*/  LEA.HI R2, R2, R3, RZ, 0x1 ;  /* 0x0000000302027211 */ /* 0x000fe400078f08ff */
[----:B------:R-:W-:Y:S02]  /*0bf0*/  LOP3.LUT R4, R4, 0x1ffffffe, RZ, 0xc0, !PT ;  /* 0x1ffffffe04047812 */ /* 0x000fe400078ec0ff */
[----:B------:R-:W-:-:S02]  /*0c00*/  LOP3.LUT R12, R12, 0xfffffff8, RZ, 0xc0, !PT ;  /* 0xfffffff80c0c7812 */ /* 0x000fc400078ec0ff */
[----:B------:R-:W-:Y:S01]  /*0c10*/  LEA.HI R9, R9, R14, RZ, 0x5 ;  /* 0x0000000e09097211 */ /* 0x000fe200078f28ff */
[----:B------:R-:W-:Y:S01]  /*0c20*/  IMAD.IADD R4, R7, 0x1, -R4 ;  /* 0x0000000107047824 */ /* 0x000fe200078e0a04 */
[----:B------:R-:W-:Y:S01]  /*0c30*/  LOP3.LUT R2, R2, 0x3fffffe, RZ, 0xc0, !PT ;  /* 0x03fffffe02027812 */ /* 0x000fe200078ec0ff */
[----:B------:R-:W-:Y:S01]  /*0c40*/  IMAD.IADD R12, R11, 0x1, -R12 ;  /* 0x000000010b0c7824 */ /* 0x000fe200078e0a0c */
[----:B------:R-:W-:Y:S02]  /*0c50*/  SHF.R.S32.HI R9, RZ, 0x5, R9 ;  /* 0x00000005ff097819 */ /* 0x000fe40000011409 */
[----:B------:R-:W-:Y:S01]  /*0c60*/  LOP3.LUT R10, R10, 0x7ffffffc, RZ, 0xc0, !PT ;  /* 0x7ffffffc0a0a7812 */ /* 0x000fe200078ec0ff */
[----:B------:R-:W-:Y:S01]  /*0c70*/  IMAD.IADD R2, R3, 0x1, -R2 ;  /* 0x0000000103027824 */ /* 0x000fe200078e0a02 */
[----:B------:R-:W-:Y:S01]  /*0c80*/  LEA.HI R0, R13, R13, RZ, 0x1 ;  /* 0x0000000d0d007211 */ /* 0x000fe200078f08ff */
[----:B------:R-:W-:Y:S02]  /*0c90*/  IMAD R3, R4, 0x8, R5 ;  /* 0x0000000804037824 */ /* 0x000fe400078e0205 */
[----:B------:R-:W-:Y:S01]  /*0ca0*/  IMAD R9, R9, 0x10, R12 ;  /* 0x0000001009097824 */ /* 0x000fe200078e020c */
[----:B------:R-:W-:Y:S01]  /*0cb0*/  LOP3.LUT R0, R0, 0x1ffffffe, RZ, 0xc0, !PT ;  /* 0x1ffffffe00007812 */ /* 0x000fe200078ec0ff */
[----:B------:R-:W-:Y:S01]  /*0cc0*/  IMAD.IADD R10, R14, 0x1, -R10 ;  /* 0x000000010e0a7824 */ /* 0x000fe200078e0a0a */
[----:B------:R0:W-:Y:S01]  /*0cd0*/  STL [R1+0x28], R3 ;  /* 0x0000280301007387 */ /* 0x0001e20000100800 */
[----:B------:R-:W-:-:S02]  /*0ce0*/  IMAD R2, R2, 0x40, R9 ;  /* 0x0000004002027824 */ /* 0x000fc400078e0209 */
[----:B------:R-:W-:Y:S02]  /*0cf0*/  IMAD.U32 R5, RZ, RZ, UR8 ;  /* 0x00000008ff057e24 */ /* 0x000fe4000f8e00ff */
[----:B------:R-:W-:Y:S01]  /*0d00*/  IMAD.SHL.U32 R17, R10, 0x2, RZ ;  /* 0x000000020a117824 */ /* 0x000fe200078e00ff */
[----:B------:R-:W-:Y:S01]  /*0d10*/  STL [R1+0x24], R2 ;  /* 0x0000240201007387 */ /* 0x000fe20000100800 */
[----:B------:R-:W-:Y:S02]  /*0d20*/  IMAD.IADD R0, R13, 0x1, -R0 ;  /* 0x000000010d007824 */ /* 0x000fe400078e0a00 */
[C---:B------:R-:W-:Y:S01]  /*0d30*/  VIADD R229, R17.reuse, 0x20 ;  /* 0x0000002011e57836 */ /* 0x040fe20000000000 */
[----:B0-----:R-:W-:Y:S01]  /*0d40*/  SHF.R.S32.HI R3, RZ, 0x3, R8 ;  /* 0x00000003ff037819 */ /* 0x001fe20000011408 */
[C---:B------:R-:W-:Y:S01]  /*0d50*/  VIADD R228, R17.reuse, 0x28 ;  /* 0x0000002811e47836 */ /* 0x040fe20000000000 */
[----:B------:R-:W-:Y:S01]  /*0d60*/  SHF.R.S32.HI R4, RZ, 0x1f, R17 ;  /* 0x0000001fff047819 */ /* 0x000fe20000011411 */
[----:B------:R-:W-:-:S02]  /*0d70*/  VIADD R4, R17, 0x10 ;  /* 0x0000001011047836 */ /* 0x000fc40000000000 */
[----:B------:R0:W-:Y:S01]  /*0d80*/  STL [R1+0xc], R3 ;  /* 0x00000c0301007387 */ /* 0x0001e20000100800 */
[C---:B------:R-:W-:Y:S02]  /*0d90*/  VIADD R227, R17.reuse, 0x30 ;  /* 0x0000003011e37836 */ /* 0x040fe40000000000 */
[C---:B------:R-:W-:Y:S01]  /*0da0*/  VIADD R226, R17.reuse, 0x38 ;  /* 0x0000003811e27836 */ /* 0x040fe20000000000 */
[----:B------:R1:W-:Y:S01]  /*0db0*/  STL [R1+0x2c], R5 ;  /* 0x00002c0501007387 */ /* 0x0003e20000100800 */
[C---:B------:R-:W-:Y:S02]  /*0dc0*/  VIADD R223, R17.reuse, 0x40 ;  /* 0x0000004011df7836 */ /* 0x040fe40000000000 */
[C---:B------:R-:W-:Y:S02]  /*0dd0*/  VIADD R222, R17.reuse, 0x48 ;  /* 0x0000004811de7836 */ /* 0x040fe40000000000 */
[----:B------:R-:W-:Y:S02]  /*0de0*/  VIADD R221, R17, 0x50 ;  /* 0x0000005011dd7836 */ /* 0x000fe40000000000 */
[----:B0-----:R-:W-:-:S02]  /*0df0*/  IMAD.U32 R3, RZ, RZ, UR4 ;  /* 0x00000004ff037e24 */ /* 0x001fc4000f8e00ff */
[C---:B------:R-:W-:Y:S02]  /*0e00*/  VIADD R220, R17.reuse, 0x58 ;  /* 0x0000005811dc7836 */ /* 0x040fe40000000000 */
[C---:B-1----:R-:W-:Y:S01]  /*0e10*/  VIADD R5, R17.reuse, 0x8 ;  /* 0x0000000811057836 */ /* 0x042fe20000000000 */
[----:B------:R0:W-:Y:S01]  /*0e20*/  STL [R1+0x14], R3 ;  /* 0x0000140301007387 */ /* 0x0001e20000100800 */
[C---:B------:R-:W-:Y:S02]  /*0e30*/  VIADD R219, R17.reuse, 0x60 ;  /* 0x0000006011db7836 */ /* 0x040fe40000000000 */
        /* <DEDUP_REMOVED lines=30> */
[----:B------:R-:W-:Y:S01]  /*1020*/  IMAD R23, R0, 0x8, R2 ;  /* 0x0000000800177824 */ /* 0x000fe200078e0202 */
[----:B------:R-:W-:-:S02]  /*1030*/  SHF.R.S32.HI R3, RZ, 0x1f, R215 ;  /* 0x0000001fff037819 */ /* 0x000fc400000114d7 */
[----:B------:R-:W-:Y:S02]  /*1040*/  SHF.R.S32.HI R5, RZ, 0x1f, R214 ;  /* 0x0000001fff057819 */ /* 0x000fe400000114d6 */
[----:B------:R-:W-:Y:S02]  /*1050*/  SHF.R.S32.HI R4, RZ, 0x1f, R213 ;  /* 0x0000001fff047819 */ /* 0x000fe400000114d5 */
[----:B------:R-:W-:Y:S02]  /*1060*/  SHF.R.S32.HI R3, RZ, 0x1f, R212 ;  /* 0x0000001fff037819 */ /* 0x000fe400000114d4 */
[----:B------:R-:W-:Y:S02]  /*1070*/  SHF.R.S32.HI R5, RZ, 0x1f, R211 ;  /* 0x0000001fff057819 */ /* 0x000fe400000114d3 */
[----:B------:R-:W-:Y:S02]  /*1080*/  SHF.R.S32.HI R4, RZ, 0x1f, R210 ;  /* 0x0000001fff047819 */ /* 0x000fe400000114d2 */
[----:B------:R-:W-:-:S02]  /*1090*/  SHF.R.S32.HI R3, RZ, 0x1f, R209 ;  /* 0x0000001fff037819 */ /* 0x000fc400000114d1 */
[----:B------:R-:W-:Y:S02]  /*10a0*/  SHF.R.S32.HI R5, RZ, 0x1f, R208 ;  /* 0x0000001fff057819 */ /* 0x000fe400000114d0 */
[----:B------:R-:W-:Y:S02]  /*10b0*/  SHF.R.S32.HI R4, RZ, 0x1f, R207 ;  /* 0x0000001fff047819 */ /* 0x000fe400000114cf */
[----:B------:R-:W-:-:S07]  /*10c0*/  SHF.R.S32.HI R3, RZ, 0x1f, R206 ;  /* 0x0000001fff037819 */ /* 0x000fce00000114ce */
.L_x_1328:
[----:B------:R-:W-:Y:S01]  /*10d0*/  ULDC.64 UR8, c[0x0][0xa28] ;  /* 0x00028a0000087ab9 */ /* 0x000fe20000000a00 */
[----:B------:R-:W-:Y:S01]  /*10e0*/  ULDC UR4, c[0x0][0x424] ;  /* 0x0001090000047ab9 */ /* 0x000fe20000000800 */
[----:B------:R-:W-:-:S04]  /*10f0*/  UISETP.NE.U32.AND UP0, UPT, UR8, URZ, UPT ;  /* 0x0000003f0800728c */ /* 0x000fc8000bf05070 */
[----:B------:R-:W-:-:S03]  /*1100*/  UISETP.NE.AND.EX UP0, UPT, UR9, URZ, UPT, UP0 ;  /* 0x0000003f0900728c */ /* 0x000fc6000bf05300 */
[----:B------:R-:W-:Y:S02]  /*1110*/  ULDC.64 UR8, c[0x0][0xa18] ;  /* 0x0002860000087ab9 */ /* 0x000fe40000000a00 */
[----:B------:R-:W-:Y:S01]  /*1120*/  UISETP.NE.U32.AND UP1, UPT, UR8, URZ, UPT ;  /* 0x0000003f0800728c */ /* 0x000fe2000bf25070 */
[----:B------:R-:W-:-:S03]  /*1130*/  PLOP3.LUT P0, PT, PT, PT, UP0, 0x80, 0x0 ;  /* 0x000000000000781c */ /* 0x000fc60003f0f008 */
[----:B------:R-:W-:-:S03]  /*1140*/  UISETP.NE.AND.EX UP1, UPT, UR9, URZ, UPT, UP1 ;  /* 0x0000003f0900728c */ /* 0x000fc6000bf25310 */
[----:B------:R-:W-:Y:S02]  /*1150*/  @UP0 ULDC.64 UR8, c[0x0][0xa28] ;  /* 0x00028a0000080ab9 */ /* 0x000fe40000000a00 */
[----:B------:R-:W-:Y:S01]  /*1160*/  @UP0 UIMAD.WIDE UR8, UR7, 0x4, UR8 ;  /* 0x00000004070808a5 */ /* 0x000fe2000f8e0208 */
[----:B------:R-:W-:-:S05]  /*1170*/  PLOP3.LUT P2, PT, PT, PT, UP1, 0x80, 0x0 ;  /* 0x000000000000781c */ /* 0x000fca0003f4f018 */
[----:B0-2---:R-:W-:Y:S02]  /*1180*/  IMAD.U32 R2, RZ, RZ, UR8 ;  /* 0x00000008ff027e24 */ /* 0x005fe4000f8e00ff */
[----:B------:R-:W-:Y:S01]  /*1190*/  IMAD.U32 R3, RZ, RZ, UR9 ;  /* 0x00000009ff037e24 */ /* 0x000fe2000f8e00ff */
[----:B------:R-:W-:Y:S02]  /*11a0*/  @UP1 ULDC.64 UR8, c[0x0][0xa18] ;  /* 0x0002860000081ab9 */ /* 0x000fe40000000a00 */
[----:B------:R-:W-:Y:S02]  /*11b0*/  @UP1 UIMAD.WIDE UR8, UR7, 0x4, UR8 ;  /* 0x00000004070818a5 */ /* 0x000fe4000f8e0208 */
[----:B------:R-:W2:Y:S04]  /*11c0*/  @P0 LDG.E R2, desc[UR36][R2.64] ;  /* 0x0000002402020981 */ /* 0x000ea8000c1e1900 */
[----:B------:R-:W-:-:S02]  /*11d0*/  IMAD.U32 R4, RZ, RZ, UR8 ;  /* 0x00000008ff047e24 */ /* 0x000fc4000f8e00ff */
[----:B------:R-:W-:Y:S01]  /*11e0*/  IMAD.U32 R5, RZ, RZ, UR9 ;  /* 0x00000009ff057e24 */ /* 0x000fe2000f8e00ff */
[----:B------:R-:W-:-:S04]  /*11f0*/  ULDC.64 UR8, c[0x0][0x418] ;  /* 0x0001060000087ab9 */ /* 0x000fc80000000a00 */
[----:B---3--:R-:W3:Y:S01]  /*1200*/  @P2 LDG.E R4, desc[UR36][R4.64] ;  /* 0x0000002404042981 */ /* 0x008ee2000c1e1900 */
[----:B------:R-:W-:Y:S02]  /*1210*/  UISETP.NE.U32.AND UP0, UPT, UR8, URZ, UPT ;  /* 0x0000003f0800728c */ /* 0x000fe4000bf05070 */
[----:B------:R-:W-:Y:S02]  /*1220*/  ULOP3.LUT UR10, UR5, 0xffff, URZ, 0xc0, !UPT ;  /* 0x0000ffff050a7892 */ /* 0x000fe4000f8ec03f */
[----:B------:R-:W-:Y:S01]  /*1230*/  UISETP.NE.AND.EX UP0, UPT, UR9, URZ, UPT, UP0 ;  /* 0x0000003f0900728c */ /* 0x000fe2000bf05300 */
[----:B------:R-:W-:Y:S02]  /*1240*/  UMOV UR42, URZ ;  /* 0x0000003f002a7c82 */ /* 0x000fe40008000000 */
[----:B------:R-:W-:Y:S01]  /*1250*/  ULDC.64 UR8, c[0x0][0xa20] ;  /* 0x0002880000087ab9 */ /* 0x000fe20000000a00 */
[----:B------:R-:W-:Y:S01]  /*1260*/  USEL UR4, UR4, 0x1, UP0 ;  /* 0x0000000104047887 */ /* 0x000fe20008000000 */
[----:B------:R-:W-:Y:S01]  /*1270*/  ISETP.NE.U32.AND P1, PT, RZ, UR8, PT ;  /* 0x00000008ff007c0c */ /* 0x000fe2000bf25070 */
[----:B------:R-:W-:Y:S01]  /*1280*/  ULDC UR8, c[0x0][0x2f0] ;  /* 0x0000bc0000087ab9 */ /* 0x000fe20000000800 */
[----:B------:R-:W-:Y:S01]  /*1290*/  IMAD.U32 R205, RZ, RZ, UR10 ;  /* 0x0000000affcd7e24 */ /* 0x000fe2000f8e00ff */
[----:B------:R-:W-:Y:S01]  /*12a0*/  UIMAD UR4, UR4, UR8, URZ ;  /* 0x00000008040472a4 */ /* 0x000fe2000f8e023f */
[----:B------:R-:W-:-:S02]  /*12b0*/  ISETP.NE.AND.EX P1, PT, RZ, UR9, PT, P1 ;  /* 0x00000009ff007c0c */ /* 0x000fc4000bf25310 */
[----:B--2---:R-:W-:Y:S02]  /*12c0*/  @P0 R2UR UR42, R2 ;  /* 0x00000000022a02ca */ /* 0x004fe400000e0000 */
[----:B---3--:R-:W-:Y:S01]  /*12d0*/  @P2 R2UR UR41, R4 ;  /* 0x00000000042922ca */ /* 0x008fe200000e0000 */
[----:B-1--45:R-:W-:-:S14]  /*12e0*/  @P2 BRA `(.L_x_1217) ;  /* 0x0000000000382947 */ /* 0x032fdc0003800000 */
[----:B------:R-:W-:Y:S01]  /*12f0*/  ULDC.64 UR8, c[0x0][0xa00] ;  /* 0x0002800000087ab9 */ /* 0x000fe20000000a00 */
[----:B------:R-:W-:Y:S01]  /*1300*/  ULDC UR41, c[0x0][0x288] ;  /* 0x0000a20000297ab9 */ /* 0x000fe20000000800 */
[----:B------:R-:W-:-:S04]  /*1310*/  ISETP.NE.U32.AND P0, PT, RZ, UR8, PT ;  /* 0x00000008ff007c0c */ /* 0x000fc8000bf05070 */
[----:B------:R-:W-:-:S13]  /*1320*/  ISETP.NE.AND.EX P0, PT, RZ, UR9, PT, P0 ;  /* 0x00000009ff007c0c */ /* 0x000fda000bf05300 */
[----:B------:R-:W-:Y:S05]  /*1330*/  @!P0 BRA `(.L_x_1217) ;  /* 0x0000000000248947 */ /* 0x000fea0003800000 */
[----:B------:R-:W-:Y:S02]  /*1340*/  ULDC.64 UR8, c[0x0][0xa00] ;  /* 0x0002800000087ab9 */ /* 0x000fe40000000a00 */
[----:B------:R-:W-:-:S06]  /*1350*/  UIMAD.WIDE UR8, UR7, 0x4, UR8 ;  /* 0x00000004070878a5 */ /* 0x000fcc000f8e0208 */
[----:B------:R-:W-:Y:S02]  /*1360*/  IMAD.U32 R2, RZ, RZ, UR8 ;  /* 0x00000008ff027e24 */ /* 0x000fe4000f8e00ff */
[----:B------:R-:W-:-:S05]  /*1370*/  IMAD.U32 R3, RZ, RZ, UR9 ;  /* 0x00000009ff037e24 */ /* 0x000fca000f8e00ff */
[----:B------:R-:W2:Y:S04]  /*1380*/  LDG.E R4, desc[UR36][R2.64] ;  /* 0x0000002402047981 */ /* 0x000ea8000c1e1900 */
[----:B------:R-:W3:Y:S01]  /*1390*/  LDG.E R0, desc[UR36][R2.64+0x4] ;  /* 0x0000042402007981 */ /* 0x000ee2000c1e1900 */
[----:B--2---:R-:W-:Y:S02]  /*13a0*/  R2UR UR41, R4 ;  /* 0x00000000042972ca */ /* 0x004fe400000e0000 */
[----:B---3--:R-:W-:-:S13]  /*13b0*/  R2UR UR8, R0 ;  /* 0x00000000000872ca */ /* 0x008fda00000e0000 */
[----:B------:R-:W-:-:S12]  /*13c0*/  UIADD3 UR41, -UR41, UR8, URZ ;  /* 0x0000000829297290 */ /* 0x000fd8000fffe13f */
.L_x_1217:
[----:B------:R-:W-:-:S05]  /*13d0*/  IMAD.U32 R0, RZ, RZ, UR7 ;  /* 0x00000007ff007e24 */ /* 0x000fca000f8e00ff */
[----:B------:R0:W-:Y:S01]  /*13e0*/  STL [R1+0x10], R0 ;  /* 0x0000100001007387 */ /* 0x0001e20000100800 */
[----:B------:R-:W-:Y:S05]  /*13f0*/  @!P1 BRA `(.L_x_1218) ;  /* 0x00000000001c9947 */ /* 0x000fea0003800000 */
[----:B------:R-:W-:Y:S02]  /*1400*/  ULDC.64 UR8, c[0x0][0xa20] ;  /* 0x0002880000087ab9 */ /* 0x000fe40000000a00 */
[----:B------:R-:W-:-:S06]  /*1410*/  UIMAD.WIDE UR8, UR7, 0x4, UR8 ;  /* 0x00000004070878a5 */ /* 0x000fcc000f8e0208 */
[----:B------:R-:W-:Y:S02]  /*1420*/  IMAD.U32 R2, RZ, RZ, UR8 ;  /* 0x00000008ff027e24 */ /* 0x000fe4000f8e00ff */
[----:B------:R-:W-:-:S05]  /*1430*/  IMAD.U32 R3, RZ, RZ, UR9 ;  /* 0x00000009ff037e24 */ /* 0x000fca000f8e00ff */
[----:B------:R-:W2:Y:S02]  /*1440*/  LDG.E R2, desc[UR36][R2.64] ;  /* 0x0000002402027981 */ /* 0x000ea4000c1e1900 */
[----:B--2---:R-:W-:Y:S01]  /*1450*/  R2UR UR4, R2 ;  /* 0x00000000020472ca */ /* 0x004fe200000e0000 */
[----:B------:R-:W-:-:S14]  /*1460*/  BRA `(.L_x_1219) ;  /* 0x0000000000347947 */ /* 0x000fdc0003800000 */
.L_x_1218:
[----:B------:R-:W-:Y:S02]  /*1470*/  ULDC.64 UR8, c[0x0][0xa08] ;  /* 0x0002820000087ab9 */ /* 0x000fe40000000a00 */
        /* <DEDUP_REMOVED lines=8> */
[----:B0-----:R-:W3:Y:S01]  /*1500*/  LDG.E R0, desc[UR36][R2.64+0x4] ;  /* 0x0000042402007981 */ /* 0x001ee2000c1e1900 */
[----:B--2---:R-:W-:Y:S02]  /*1510*/  R2UR UR4, R4 ;  /* 0x00000000040472ca */ /* 0x004fe400000e0000 */
[----:B---3--:R-:W-:-:S13]  /*1520*/  R2UR UR7, R0 ;  /* 0x00000000000772ca */ /* 0x008fda00000e0000 */
[----:B------:R-:W-:-:S12]  /*1530*/  UIADD3 UR4, -UR4, UR7, URZ ;  /* 0x0000000704047290 */ /* 0x000fd8000fffe13f */
.L_x_1219:
[----:B------:R-:W-:Y:S01]  /*1540*/  ULDC UR7, c[0x0][0x448] ;  /* 0x0001120000077ab9 */ /* 0x000fe20000000800 */
[----:B------:R-:W-:Y:S02]  /*1550*/  USHF.L.U32 UR60, UR6, 0x7, URZ ;  /* 0x00000007063c7899 */ /* 0x000fe4000800063f */
[----:B------:R-:W-:Y:S02]  /*1560*/  UISETP.NE.AND UP0, UPT, UR7, 0x1, UPT ;  /* 0x000000010700788c */ /* 0x000fe4000bf05270 */
[----:B------:R-:W-:Y:S02]  /*1570*/  UIADD3 UR10, UR60, 0x7f, URZ ;  /* 0x0000007f3c0a7890 */ /* 0x000fe4000fffe03f */
[----:B------:R-:W-:Y:S01]  /*1580*/  UIADD3 UR42, UR4, -UR42, URZ ;  /* 0x8000002a042a7290 */ /* 0x000fe2000fffe03f */
[----:B------:R-:W-:Y:S01]  /*1590*/  ULDC.64 UR6, c[0x0][0x9e0] ;  /* 0x0002780000067ab9 */ /* 0x000fe20000000a00 */
[----:B------:R-:W-:-:S05]  /*15a0*/  UP2UR UR4, UPR, URZ, 0x1 ;  /* 0x000000013f047883 */ /* 0x000fca0008000000 */
[----:B------:R-:W-:Y:S01]  /*15b0*/  @UP0 ULDC UR8, c[0x0][0x44c] ;  /* 0x0001130000080ab9 */ /* 0x000fe20000000800 */
[----:B------:R-:W-:Y:S01]  /*15c0*/  @UP0 ULDC UR11, c[0x0][0x450] ;  /* 0x00011400000b0ab9 */ /* 0x000fe20000000800 */
[----:B------:R-:W-:Y:S01]  /*15d0*/  UIMAD.WIDE.U32 UR8, UR10, UR8, URZ ;  /* 0x000000080a0872a5 */ /* 0x000fe2000f8e003f */
[----:B------:R-:W-:Y:S01]  /*15e0*/  IMAD.U32 R22, RZ, RZ, UR4 ;  /* 0x00000004ff167e24 */ /* 0x000fe2000f8e00ff */
[----:B------:R-:W-:Y:S02]  /*15f0*/  UIADD3 UR4, UR42, 0x1, -UR41 ;  /* 0x000000012a047890 */ /* 0x000fe4000fffe829 */
[----:B------:R-:W-:Y:S02]  /*1600*/  @UP0 USHF.R.U32.HI UR10, URZ, UR11, UR9 ;  /* 0x0000000b3f0a0299 */ /* 0x000fe40008011609 */
[----:B------:R-:W-:Y:S02]  /*1610*/  UISETP.GE.AND UP0, UPT, UR7, 0x1, UPT ;  /* 0x000000010700788c */ /* 0x000fe4000bf06270 */
[----:B------:R-:W-:-:S02]  /*1620*/  UIADD3 UR10, UR4, UR10, URZ ;  /* 0x0000000a040a7290 */ /* 0x000fc4000fffe03f */
[----:B------:R-:W-:Y:S02]  /*1630*/  UP2UR UR43, UPR, URZ, 0x1 ;  /* 0x000000013f2b7883 */ /* 0x000fe40008000000 */
[----:B------:R-:W-:Y:S01]  /*1640*/  PLOP3.LUT P0, PT, PT, PT, UP0, 0x40, 0x0 ;  /* 0x000000000000781c */ /* 0x000fe20003f0e808 */
[----:B------:R-:W-:-:S12]  /*1650*/  UIADD3 UR6, UR10, UR6, URZ ;  /* 0x000000060a067290 */ /* 0x000fd8000fffe03f */
[----:B------:R-:W-:Y:S05]  /*1660*/  @P0 BRA `(.L_x_1220) ;  /* 0x0000000000440947 */ /* 0x000fea0003800000 */
        /* <DEDUP_REMOVED lines=10> */
.L_x_1221:
[----:B------:R-:W-:-:S11]  /*1710*/  UISETP.NE.AND UP0, UPT, UR7, 0x1, UPT ;  /* 0x000000010700788c */ /* 0x000fd6000bf05270 */
[----:B------:R-:W-:Y:S02]  /*1720*/  @UP0 ULDC.64 UR10, c[0x0][0x9e8] ;  /* 0x00027a00000a0ab9 */ /* 0x000fe40000000a00 */
[----:B------:R-:W-:-:S04]  /*1730*/  UIMAD.WIDE.U32 UR8, UR4, UR10, URZ ;  /* 0x0000000a040872a5 */ /* 0x000fc8000f8e003f */
[----:B------:R-:W-:-:S12]  /*1740*/  @UP0 USHF.R.U32.HI UR4, URZ, UR11, UR9 ;  /* 0x0000000b3f040299 */ /* 0x000fd80008011609 */
.L_x_1222:
[----:B------:R-:W-:-:S04]  /*1750*/  UIMAD UR4, UR4, UR7, UR7 ;  /* 0x00000007040472a4 */ /* 0x000fc8000f8e0207 */
[----:B------:R-:W-:-:S04]  /*1760*/  UISETP.LT.AND UP0, UPT, UR6, UR4, UPT ;  /* 0x000000040600728c */ /* 0x000fc8000bf01270 */
[----:B------:R-:W-:-:S12]  /*1770*/  USEL UR6, UR6, UR4, UP0 ;  /* 0x0000000406067287 */ /* 0x000fd80008000000 */
.L_x_1220:
[----:B------:R-:W-:Y:S01]  /*1780*/  R2UR UR4, R22 ;  /* 0x00000000160472ca */ /* 0x000fe200000e0000 */
[----:B------:R-:W-:Y:S02]  /*1790*/  UIADD3 UR10, UR6, 0x3f, URZ ;  /* 0x0000003f060a7890 */ /* 0x000fe4000fffe03f */
[----:B------:R-:W-:Y:S02]  /*17a0*/  UISETP.GE.AND UP1, UPT, UR7, 0x1, UPT ;  /* 0x000000010700788c */ /* 0x000fe4000bf26270 */
[----:B------:R-:W-:Y:S01]  /*17b0*/  USHF.R.S32.HI UR11, URZ, 0x1f, UR10 ;  /* 0x0000001f3f0b7899 */ /* 0x000fe2000801140a */
[----:B------:R-:W-:Y:S01]  /*17c0*/  UMOV UR12, UR60 ;  /* 0x0000003c000c7c82 */ /* 0x000fe20008000000 */
[----:B------:R-:W-:Y:S02]  /*17d0*/  UIADD3 UR48, UR42, -UR41, URZ ;  /* 0x800000292a307290 */ /* 0x000fe4000fffe03f */
[----:B------:R-:W-:Y:S01]  /*17e0*/  PLOP3.LUT P0, PT, PT, PT, UP1, 0x40, 0x0 ;  /* 0x000000000000781c */ /* 0x000fe20003f0e818 */
[----:B------:R-:W-:-:S03]  /*17f0*/  ULEA.HI UR11, UR11, UR10, URZ, 0x6 ;  /* 0x0000000a0b0b7291 */ /* 0x000fc6000f8f303f */
[----:B------:R-:W-:Y:S02]  /*1800*/  UISETP.NE.AND UP0, UPT, UR4, URZ, UPT ;  /* 0x0000003f0400728c */ /* 0x000fe4000bf05270 */
[----:B------:R-:W-:Y:S02]  /*1810*/  UIADD3 UR4, UR42, 0x3f, URZ ;  /* 0x0000003f2a047890 */ /* 0x000fe4000fffe03f */
[----:B------:R-:W-:Y:S02]  /*1820*/  USHF.R.S32.HI UR11, URZ, 0x6, UR11 ;  /* 0x000000063f0b7899 */ /* 0x000fe4000801140b */
[----:B------:R-:W-:Y:S01]  /*1830*/  USHF.R.S32.HI UR6, URZ, 0x1f, UR4 ;  /* 0x0000001f3f067899 */ /* 0x000fe20008011404 */
[----:B------:R-:W-:-:S03]  /*1840*/  ULDC UR10, c[0x0][0x9dc] ;  /* 0x00027700000a7ab9 */ /* 0x000fc60000000800 */
[----:B------:R-:W-:Y:S01]  /*1850*/  ULEA.HI UR6, UR6, UR4, URZ, 0x6 ;  /* 0x0000000406067291 */ /* 0x000fe2000f8f303f */
[----:B------:R-:W-:Y:S01]  /*1860*/  @UP0 ULDC UR8, c[0x0][0x44c] ;  /* 0x0001130000080ab9 */ /* 0x000fe20000000800 */
[----:B------:R-:W-:Y:S01]  /*1870*/  @UP0 ULDC UR13, c[0x0][0x450] ;  /* 0x00011400000d0ab9 */ /* 0x000fe20000000800 */
[----:B------:R-:W-:Y:S02]  /*1880*/  UIMAD.WIDE.U32 UR8, UR60, UR8, URZ ;  /* 0x000000083c0872a5 */ /* 0x000fe4000f8e003f */
[----:B------:R-:W-:Y:S02]  /*1890*/  USHF.R.S32.HI UR6, URZ, 0x6, UR6 ;  /* 0x000000063f067899 */ /* 0x000fe40008011406 */
[----:B------:R-:W-:Y:S02]  /*18a0*/  @UP0 USHF.R.U32.HI UR12, URZ, UR13, UR9 ;  /* 0x0000000d3f0c0299 */ /* 0x000fe40008011609 */
[----:B------:R-:W-:Y:S02]  /*18b0*/  UISETP.LT.AND UP0, UPT, UR6, UR11, UPT ;  /* 0x0000000b0600728c */ /* 0x000fe4000bf01270 */
[----:B------:R-:W-:-:S02]  /*18c0*/  UIADD3 UR4, UR48, UR12, URZ ;  /* 0x0000000c30047290 */ /* 0x000fc4000fffe03f */
[----:B------:R-:W-:Y:S02]  /*18d0*/  USEL UR6, UR6, UR11, UP0 ;  /* 0x0000000b06067287 */ /* 0x000fe40008000000 */
[----:B------:R-:W-:Y:S01]  /*18e0*/  UIADD3 UR10, UR4, -UR10, URZ ;  /* 0x8000000a040a7290 */ /* 0x000fe2000fffe03f */
[----:B------:R-:W-:Y:S11]  /*18f0*/  @P0 BRA `(.L_x_1223) ;  /* 0x0000000000440947 */ /* 0x000ff60003800000 */
        /* <DEDUP_REMOVED lines=10> */
.L_x_1224:
[----:B------:R-:W-:-:S11]  /*19a0*/  UISETP.NE.AND UP0, UPT, UR7, 0x1, UPT ;  /* 0x000000010700788c */ /* 0x000fd6000bf05270 */
[----:B------:R-:W-:Y:S02]  /*19b0*/  @UP0 ULDC.64 UR12, c[0x0][0x9e8] ;  /* 0x00027a00000c0ab9 */ /* 0x000fe40000000a00 */
[----:B------:R-:W-:-:S04]  /*19c0*/  UIMAD.WIDE.U32 UR8, UR4, UR12, URZ ;  /* 0x0000000c040872a5 */ /* 0x000fc8000f8e003f */
[----:B------:R-:W-:-:S12]  /*19d0*/  @UP0 USHF.R.U32.HI UR4, URZ, UR13, UR9 ;  /* 0x0000000d3f040299 */ /* 0x000fd80008011609 */
.L_x_1225:
[----:B------:R-:W-:-:S04]  /*19e0*/  UIMAD UR4, UR4, UR7, URZ ;  /* 0x00000007040472a4 */ /* 0x000fc8000f8e023f */
[----:B------:R-:W-:-:S04]  /*19f0*/  UISETP.LT.AND UP0, UPT, UR10, UR4, UPT ;  /* 0x000000040a00728c */ /* 0x000fc8000bf01270 */
[----:B------:R-:W-:-:S12]  /*1a00*/  USEL UR10, UR10, UR4, !UP0 ;  /* 0x000000040a0a7287 */ /* 0x000fd8000c000000 */
.L_x_1223:
[----:B------:R-:W-:-:S04]  /*1a10*/  USHF.R.S32.HI UR4, URZ, 0x1f, UR10 ;  /* 0x0000001f3f047899 */ /* 0x000fc8000801140a */
[----:B------:R-:W-:-:S04]  /*1a20*/  ULEA.HI UR4, UR4, UR10, URZ, 0x6 ;  /* 0x0000000a04047291 */ /* 0x000fc8000f8f303f */
[----:B------:R-:W-:Y:S02]  /*1a30*/  USHF.R.S32.HI UR7, URZ, 0x6, UR4 ;  /* 0x000000063f077899 */ /* 0x000fe40008011404 */
[----:B------:R-:W-:Y:S02]  /*1a40*/  ULOP3.LUT UR4, UR5, 0xff000000, URZ, 0xc0, !UPT ;  /* 0xff00000005047892 */ /* 0x000fe4000f8ec03f */
[----:B------:R-:W-:Y:S02]  /*1a50*/  UISETP.LT.AND UP0, UPT, URZ, UR7, UPT ;  /* 0x000000073f00728c */ /* 0x000fe4000bf01270 */
[----:B------:R-:W-:Y:S02]  /*1a60*/  ULOP3.LUT UR5, UR5, 0xff0000, URZ, 0xc0, !UPT ;  /* 0x00ff000005057892 */ /* 0x000fe4000f8ec03f */
[----:B------:R-:W-:Y:S02]  /*1a70*/  USEL UR10, URZ, UR7, !UP0 ;  /* 0x000000073f0a7287 */ /* 0x000fe4000c000000 */
[----:B------:R-:W-:-:S02]  /*1a80*/  USHF.R.U32.HI UR4, URZ, 0x8, UR4 ;  /* 0x000000083f047899 */ /* 0x000fc40008011604 */
[----:B------:R-:W-:Y:S02]  /*1a90*/  UISETP.GT.AND UP0, UPT, UR6, UR10, UPT ;  /* 0x0000000a0600728c */ /* 0x000fe4000bf04270 */
[----:B------:R-:W-:-:S03]  /*1aa0*/  ULEA.HI UR5, UR5, UR4, URZ, 0x10 ;  /* 0x0000000405057291 */ /* 0x000fc6000f8f803f */
[----:B------:R-:W-:Y:S01]  /*1ab0*/  UMOV UR4, URZ ;  /* 0x0000003f00047c82 */ /* 0x000fe20008000000 */
[----:B------:R-:W-:Y:S01]  /*1ac0*/  PLOP3.LUT P0, PT, PT, PT, UP0, 0x80, 0x0 ;  /* 0x000000000000781c */ /* 0x000fe20003f0f008 */
[----:B------:R-:W-:Y:S02]  /*1ad0*/  ULOP3.LUT UR7, UR5, 0xff, URZ, 0xc0, !UPT ;  /* 0x000000ff05077892 */ /* 0x000fe4000f8ec03f */
[----:B------:R-:W-:-:S04]  /*1ae0*/  USHF.R.U32.HI UR5, URZ, 0x10, UR5 ;  /* 0x000000103f057899 */ /* 0x000fc80008011605 */
[----:B------:R-:W-:Y:S02]  /*1af0*/  IMAD.U32 R204, RZ, RZ, UR7 ;  /* 0x00000007ffcc7e24 */ /* 0x000fe4000f8e00ff */
[----:B------:R-:W-:-:S04]  /*1b00*/  IMAD.U32 R202, RZ, RZ, UR5 ;  /* 0x00000005ffca7e24 */ /* 0x000fc8000f8e00ff */
[----:B------:R-:W-:Y:S05]  /*1b10*/  @!P0 BRA `(.L_x_1226) ;  /* 0x0000000000988947 */ /* 0x000fea0003800000 */
[----:B------:R-:W-:Y:S01]  /*1b20*/  R2UR UR5, R202 ;  /* 0x00000000ca0572ca */ /* 0x000fe200000e0000 */
[----:B------:R-:W-:-:S12]  /*1b30*/  ULDC UR4, c[0x0][0x9f0] ;  /* 0x00027c0000047ab9 */ /* 0x000fd80000000800 */
[----:B------:R-:W-:-:S04]  /*1b40*/  UISETP.NE.AND UP0, UPT, UR5, URZ, UPT ;  /* 0x0000003f0500728c */ /* 0x000fc8000bf05270 */
[----:B------:R-:W-:-:S04]  /*1b50*/  USEL UR11, UR5, UR4, UP0 ;  /* 0x00000004050b7287 */ /* 0x000fc80008000000 */
[----:B------:R-:W-:Y:S02]  /*1b60*/  UIADD3 UR4, UR11, -0x1, UR6 ;  /* 0xffffffff0b047890 */ /* 0x000fe4000fffe006 */
[----:B------:R-:W-:Y:S02]  /*1b70*/  IMAD.U32 R3, RZ, RZ, UR11 ;  /* 0x0000000bff037e24 */ /* 0x000fe4000f8e00ff */
[----:B------:R-:W-:-:S03]  /*1b80*/  UIADD3 UR7, -UR10, UR4, URZ ;  /* 0x000000040a077290 */ /* 0x000fc6000fffe13f */
[-C--:B0-----:R-:W-:Y:S01]  /*1b90*/  IABS R0, R3.reuse ;  /* 0x0000000300007213 */ /* 0x081fe20000000000 */
[----:B------:R-:W-:Y:S01]  /*1ba0*/  UMOV UR4, URZ ;  /* 0x0000003f00047c82 */ /* 0x000fe20008000000 */
[----:B------:R-:W-:Y:S01]  /*1bb0*/  IABS R5, R3 ;  /* 0x0000000300057213 */ /* 0x000fe20000000000 */
[----:B------:R-:W-:Y:S01]  /*1bc0*/  IMAD.U32 R4, RZ, RZ, UR7 ;  /* 0x00000007ff047e24 */ /* 0x000fe2000f8e00ff */
[----:B------:R-:W-:Y:S01]  /*1bd0*/  R2UR UR12, R0 ;  /* 0x00000000000c72ca */ /* 0x000fe200000e0000 */
[----:B------:R-:W-:-:S03]  /*1be0*/  ULOP3.LUT UR7, UR7, UR11, URZ, 0x3c, !UPT ;  /* 0x0000000b07077292 */ /* 0x000fc6000f8e3c3f */
[----:B------:R-:W-:-:S05]  /*1bf0*/  IABS R4, R4 ;  /* 0x0000000400047213 */ /* 0x000fca0000000000 */
[----:B------:R-:W-:-:S04]  /*1c00*/  IMAD.MOV.U32 R3, RZ, RZ, R4 ;  /* 0x000000ffff037224 */ /* 0x000fc800078e0004 */
[----:B------:R-:W0:Y:S01]  /*1c10*/  I2F.RP R0, UR12 ;  /* 0x0000000c00007d06 */ /* 0x000e220008209400 */
[----:B------:R-:W-:-:S07]  /*1c20*/  R2UR UR9, R3 ;  /* 0x00000000030972ca */ /* 0x000fce00000e0000 */
[----:B0-----:R-:W0:Y:S02]  /*1c30*/  MUFU.RCP R0, R0 ;  /* 0x0000000000007308 */ /* 0x001e240000001000 */
[----:B0-----:R-:W-:Y:S02]  /*1c40*/  VIADD R2, R0, 0xffffffe ;  /* 0x0ffffffe00027836 */ /* 0x001fe40000000000 */
        /* <DEDUP_REMOVED lines=19> */
.L_x_1226:
[----:B------:R-:W-:Y:S01]  /*1d80*/  R2UR UR5, R204 ;  /* 0x00000000cc0572ca */ /* 0x000fe200000e0000 */
[----:B------:R-:W-:Y:S01]  /*1d90*/  IMAD.U32 R152, RZ, RZ, UR6 ;  /* 0x00000006ff987e24 */ /* 0x000fe2000f8e00ff */
[----:B------:R-:W-:Y:S01]  /*1da0*/  PLOP3.LUT P0, PT, PT, PT, PT, 0x80, 0x0 ;  /* 0x000000000000781c */ /* 0x000fe20003f0f070 */
[----:B------:R-:W-:Y:S01]  /*1db0*/  IMAD.U32 R3, RZ, RZ, UR4 ;  /* 0x00000004ff037e24 */ /* 0x000fe2000f8e00ff */
[----:B------:R-:W-:Y:S01]  /*1dc0*/  CS2R R150, SRZ ;  /* 0x0000000000967805 */ /* 0x000fe2000001ff00 */
[----:B0-----:R-:W-:Y:S01]  /*1dd0*/  IMAD.MOV.U32 R0, RZ, RZ, RZ ;  /* 0x000000ffff007224 */ /* 0x001fe200078e00ff */
[----:B------:R-:W-:Y:S01]  /*1de0*/  CS2R R148, SRZ ;  /* 0x0000000000947805 */ /* 0x000fe2000001ff00 */
[----:B------:R-:W-:Y:S01]  /*1df0*/  IMAD.MOV.U32 R2, RZ, RZ, RZ ;  /* 0x000000ffff027224 */ /* 0x000fe200078e00ff */
[----:B------:R-:W-:Y:S02]  /*1e00*/  CS2R R146, SRZ ;  /* 0x0000000000927805 */ /* 0x000fe4000001ff00 */
[----:B------:R-:W-:-:S02]  /*1e10*/  CS2R R144, SRZ ;  /* 0x0000000000907805 */ /* 0x000fc4000001ff00 */
[----:B------:R-:W-:Y:S02]  /*1e20*/  CS2R R142, SRZ ;  /* 0x00000000008e7805 */ /* 0x000fe4000001ff00 */
[----:B------:R-:W-:Y:S02]  /*1e30*/  CS2R R140, SRZ ;  /* 0x00000000008c7805 */ /* 0x000fe4000001ff00 */
[----:B------:R-:W-:Y:S01]  /*1e40*/  CS2R R138, SRZ ;  /* 0x00000000008a7805 */ /* 0x000fe2000001ff00 */
[----:B------:R-:W-:Y:S01]  /*1e50*/  UIMAD UR5, UR5, UR4, UR10 ;  /* 0x00000004050572a4 */ /* 0x000fe2000f8e020a */
[----:B------:R-:W-:Y:S02]  /*1e60*/  CS2R R136, SRZ ;  /* 0x0000000000887805 */ /* 0x000fe4000001ff00 */
[----:B------:R-:W-:Y:S02]  /*1e70*/  CS2R R134, SRZ ;  /* 0x0000000000867805 */ /* 0x000fe4000001ff00 */
[----:B------:R-:W-:-:S02]  /*1e80*/  CS2R R132, SRZ ;  /* 0x0000000000847805 */ /* 0x000fc4000001ff00 */
[----:B------:R-:W-:Y:S02]  /*1e90*/  CS2R R130, SRZ ;  /* 0x0000000000827805 */ /* 0x000fe4000001ff00 */
[----:B------:R-:W-:Y:S02]  /*1ea0*/  CS2R R128, SRZ ;  /* 0x0000000000807805 */ /* 0x000fe4000001ff00 */
[----:B------:R-:W-:Y:S01]  /*1eb0*/  VIADDMNMX R152, R3, UR5, R152, PT ;  /* 0x0000000503987c46 */ /* 0x000fe2000b800198 */
[----:B------:R-:W-:Y:S01]  /*1ec0*/  IMAD.U32 R200, RZ, RZ, UR5 ;  /* 0x00000005ffc87e24 */ /* 0x000fe2000f8e00ff */
[----:B------:R-:W-:Y:S02]  /*1ed0*/  CS2R R126, SRZ ;  /* 0x00000000007e7805 */ /* 0x000fe4000001ff00 */
[----:B------:R-:W-:Y:S02]  /*1ee0*/  CS2R R124, SRZ ;  /* 0x00000000007c7805 */ /* 0x000fe4000001ff00 */
[----:B------:R-:W-:-:S02]  /*1ef0*/  ISETP.GT.AND P1, PT, R152, UR5, PT ;  /* 0x0000000598007c0c */ /* 0x000fc4000bf24270 */
        /* <DEDUP_REMOVED lines=87> */
.L_x_1228:
[----:B------:R-:W2:Y:S04]  /*2470*/  LDL R18, [R1+0x14] ;  /* 0x0000140001127983 */ /* 0x000ea80000100800 */
[----:B------:R-:W3:Y:S01]  /*2480*/  LDL R2, [R1+0x2c] ;  /* 0x00002c0001027983 */ /* 0x000ee20000100800 */
        /* <DEDUP_REMOVED lines=9> */
[----:B------:R-:W0:Y:S02]  /*2520*/  SYNCS.PHASECHK.TRANS64.TRYWAIT P1, [UR40+0x30800], R0 ;  /* 0x03080000ff0075a7 */ /* 0x000e240008020168 */
[----:B0-----:R-:W-:Y:S05]  /*2530*/  @!P1 BRA `(.L_x_1229) ;  /* 0x00000160004c9947 */ /* 0x001fea0003800000 */
.L_x_1425:
[----:B------:R-:W-:Y:S05]  /*2540*/  @!P0 BRA `(.L_x_1230) ;  /* 0x0000000000048947 */ /* 0x000fea0003800000 */
[----:B------:R-:W-:Y:S01]  /*2550*/  BPT.TRAP 0x1 ;  /* 0x000000040000795c */ /* 0x000fe20000300000 */
.L_x_1230:
[----:B0-----:R-:W-:Y:S02]  /*2560*/  IMAD.U32 R3, RZ, RZ, UR39 ;  /* 0x00000027ff037e24 */ /* 0x001fe4000f8e00ff */
[----:B------:R-:W-:-:S03]  /*2570*/  IMAD.U32 R0, RZ, RZ, UR38 ;  /* 0x00000026ff007e24 */ /* 0x000fc6000f8e00ff */
[----:B------:R-:W-:Y:S02]  /*2580*/  LEA R3, R3, UR40, 0x3 ;  /* 0x0000002803037c11 */ /* 0x000fe4000f8e18ff */
[----:B------:R-:W-:-:S04]  /*2590*/  SHF.L.U32 R0, R0, 0x1f, RZ ;  /* 0x0000001f00007819 */ /* 0x000fc800000006ff */
[----:B------:R0:W1:Y:S01]  /*25a0*/  SYNCS.PHASECHK.TRANS64.TRYWAIT P1, [R3+URZ+0x30830], R0 ;  /* 0x03083000030075a7 */ /* 0x000062000802017f */
[----:B------:R-:W-:Y:S05]  /*25b0*/  @!P0 BRA `(.L_x_1231) ;  /* 0x0000000000048947 */ /* 0x000fea0003800000 */
[----:B------:R-:W-:Y:S01]  /*25c0*/  BPT.TRAP 0x1 ;  /* 0x000000040000795c */ /* 0x000fe20000300000 */
.L_x_1231:
[----:B-1----:R-:W-:Y:S05]  /*25d0*/  @P1 BRA `(.L_x_1232) ;  /* 0x0000000000081947 */ /* 0x002fea0003800000 */
[----:B------:R-:W1:Y:S02]  /*25e0*/  SYNCS.PHASECHK.TRANS64.TRYWAIT P1, [R3+URZ+0x30830], R0 ;  /* 0x03083000030075a7 */ /* 0x000e64000802017f */
[----:B-1----:R-:W-:Y:S05]  /*25f0*/  @!P1 BRA `(.L_x_1233) ;  /* 0x0000016000349947 */ /* 0x002fea0003800000 */
.L_x_1232:
[----:B------:R-:W-:Y:S05]  /*2600*/  WARPSYNC.ALL ;  /* 0x0000000000007948 */ /* 0x000fea0003800000 */
[----:B------:R-:W-:Y:S01]  /*2610*/  UIADD3 UR4, UR40, 0x20400, URZ ;  /* 0x0002040028047890 */ /* 0x000fe2000fffe03f */
[----:B------:R-:W-:Y:S01]  /*2620*/  WARPGROUP.ARRIVE ;  /* 0x00000000000079c5 */ /* 0x000fe20000000000 */
[----:B------:R-:W-:Y:S01]  /*2630*/  UMOV UR9, 0x40000040 ;  /* 0x4000004000097882 */ /* 0x000fe20000000000 */
[----:B------:R-:W-:Y:S01]  /*2640*/  UMOV UR11, 0x40000040 ;  /* 0x40000040000b7882 */ /* 0x000fe20000000000 */
[----:B------:R-:W-:Y:S01]  /*2650*/  USHF.R.U32.HI UR4, URZ, 0x4, UR4 ;  /* 0x000000043f047899 */ /* 0x000fe20008011604 */
[----:B------:R-:W-:Y:S01]  /*2660*/  IMAD.U32 R19, RZ, RZ, UR9 ;  /* 0x00000009ff137e24 */ /* 0x000fe2000f8e00ff */
[----:B------:R-:W-:Y:S01]  /*2670*/  UMOV UR57, 0x40000040 ;  /* 0x4000004000397882 */ /* 0x000fe20000000000 */
[----:B------:R-:W-:Y:S01]  /*2680*/  UMOV UR59, 0x40000040 ;  /* 0x40000040003b7882 */ /* 0x000fe20000000000 */
[----:B------:R-:W-:Y:S01]  /*2690*/  ULOP3.LUT UR4, UR4, 0x3fff, URZ, 0xc0, !UPT ;  /* 0x00003fff04047892 */ /* 0x000fe2000f8ec03f */
[----:B------:R-:W-:Y:S01]  /*26a0*/  UMOV UR13, 0x40000040 ;  /* 0x40000040000d7882 */ /* 0x000fe20000000000 */
[----:B------:R-:W-:-:S02]  /*26b0*/  UMOV UR15, 0x40000040 ;  /* 0x40000040000f7882 */ /* 0x000fc40000000000 */
[----:B------:R-:W-:Y:S02]  /*26c0*/  ULOP3.LUT UR61, UR4, 0x10000, URZ, 0xfc, !UPT ;  /* 0x00010000043d7892 */ /* 0x000fe4000f8efc3f */
[----:B------:R-:W-:Y:S02]  /*26d0*/  ULOP3.LUT UR4, UR44, 0x10000, URZ, 0xfc, !UPT ;  /* 0x000100002c047892 */ /* 0x000fe4000f8efc3f */
[----:B------:R-:W-:Y:S02]  /*26e0*/  ULEA UR5, UR39, UR61, 0xb ;  /* 0x0000003d27057291 */ /* 0x000fe4000f8e583f */
[----:B------:R-:W-:Y:S02]  /*26f0*/  UIADD3 UR6, UR4, 0x2, URZ ;  /* 0x0000000204067890 */ /* 0x000fe4000fffe03f */
[----:B------:R-:W-:Y:S01]  /*2700*/  UIADD3 UR7, UR5, 0x2, URZ ;  /* 0x0000000205077890 */ /* 0x000fe2000fffe03f */
[----:B------:R-:W-:Y:S02]  /*2710*/  UMOV UR8, UR4 ;  /* 0x0000000400087c82 */ /* 0x000fe40008000000 */
[----:B------:R-:W-:Y:S01]  /*2720*/  UMOV UR10, UR5 ;  /* 0x00000005000a7c82 */ /* 0x000fe20008000000 */
[----:B------:R-:W-:Y:S01]  /*2730*/  IMAD.U32 R18, RZ, RZ, UR8 ;  /* 0x00000008ff127e24 */ /* 0x000fe2000f8e00ff */
[----:B------:R-:W-:Y:S01]  /*2740*/  HGMMA.64x64x16.F32.BF16 R24, gdesc[UR8], RZ, !UPT, gsb0 ;  /* 0x00e00000081879f0 */ /* 0x000fe2000c0018ff */
[----:B------:R-:W-:Y:S01]  /*2750*/  UMOV UR8, UR6 ;  /* 0x0000000600087c82 */ /* 0x000fe20008000000 */
[----:B------:R-:W-:Y:S01]  /*2760*/  UMOV UR9, 0x40000040 ;  /* 0x4000004000097882 */ /* 0x000fe20000000000 */
[----:B------:R-:W-:Y:S01]  /*2770*/  UMOV UR10, UR7 ;  /* 0x00000007000a7c82 */ /* 0x000fe20008000000 */
[----:B------:R-:W-:Y:S01]  /*2780*/  UMOV UR11, 0x40000040 ;  /* 0x40000040000b7882 */ /* 0x000fe20000000000 */
[----:B------:R-:W-:Y:S01]  /*2790*/  UIADD3 UR6, UR4, 0x4, URZ ;  /* 0x0000000404067890 */ /* 0x000fe2000fffe03f */
[----:B------:R-:W-:Y:S01]  /*27a0*/  IMAD.U32 R14, RZ, RZ, UR8 ;  /* 0x00000008ff0e7e24 */ /* 0x000fe2000f8e00ff */
[----:B------:R-:W-:Y:S01]  /*27b0*/  UIADD3 UR7, UR5, 0x4, URZ ;  /* 0x0000000405077890 */ /* 0x000fe2000fffe03f */
[----:B------:R-:W-:Y:S01]  /*27c0*/  IMAD.U32 R15, RZ, RZ, UR9 ;  /* 0x00000009ff0f7e24 */ /* 0x000fe2000f8e00ff */
[----:B------:R-:W-:-:S02]  /*27d0*/  UIADD3 UR56, UR4, 0x404, URZ ;  /* 0x0000040404387890 */ /* 0x000fc4000fffe03f */
[----:B------:R-:W-:Y:S02]  /*27e0*/  UIADD3 UR58, UR5, 0x204, URZ ;  /* 0x00000204053a7890 */ /* 0x000fe4000fffe03f */
[----:B------:R-:W-:Y:S02]  /*27f0*/  UIADD3 UR12, UR4, 0x800, URZ ;  /* 0x00000800040c7890 */ /* 0x000fe4000fffe03f */
[----:B------:R-:W-:Y:S02]  /*2800*/  UIADD3 UR14, UR5, 0x400, URZ ;  /* 0x00000400050e7890 */ /* 0x000fe4000fffe03f */
[----:B------:R-:W-:Y:S02]  /*2810*/  UIADD3 UR16, UR4, 0x802, URZ ;  /* 0x0000080204107890 */ /* 0x000fe4000fffe03f */
[----:B------:R-:W-:Y:S01]  /*2820*/  UIADD3 UR18, UR5, 0x402, URZ ;  /* 0x0000040205127890 */ /* 0x000fe2000fffe03f */
[----:B------:R-:W-:Y:S01]  /*2830*/  UMOV UR17, 0x40000040 ;  /* 0x4000004000117882 */ /* 0x000fe20000000000 */
[----:B------:R-:W-:Y:S01]  /*2840*/  UMOV UR19, 0x40000040 ;  /* 0x4000004000137882 */ /* 0x000fe20000000000 */
[----:B------:R-:W-:-:S02]  /*2850*/  UIADD3 UR20, UR4, 0x804, URZ ;  /* 0x0000080404147890 */ /* 0x000fc4000fffe03f */
[----:B------:R-:W-:Y:S01]  /*2860*/  UIADD3 UR22, UR5, 0x404, URZ ;  /* 0x0000040405167890 */ /* 0x000fe2000fffe03f */
[----:B------:R-:W-:Y:S01]  /*2870*/  UMOV UR21, 0x40000040 ;  /* 0x4000004000157882 */ /* 0x000fe20000000000 */
[----:B------:R-:W-:Y:S01]  /*2880*/  UMOV UR23, 0x40000040 ;  /* 0x4000004000177882 */ /* 0x000fe20000000000 */
[----:B------:R-:W-:Y:S02]  /*2890*/  UIADD3 UR24, UR4, 0x806, URZ ;  /* 0x0000080604187890 */ /* 0x000fe4000fffe03f */
[----:B------:R-:W-:Y:S01]  /*28a0*/  UIADD3 UR26, UR5, 0x406, URZ ;  /* 0x00000406051a7890 */ /* 0x000fe2000fffe03f */
[----:B------:R-:W-:Y:S01]  /*28b0*/  UMOV UR25, 0x40000040 ;  /* 0x4000004000197882 */ /* 0x000fe20000000000 */
[----:B------:R-:W-:Y:S01]  /*28c0*/  UMOV UR27, 0x40000040 ;  /* 0x40000040001b7882 */ /* 0x000fe20000000000 */
        /* <DEDUP_REMOVED lines=16> */
[----:B------:R-:W-:-:S02]  /*29d0*/  WARPGROUP.DEPBAR.LE gsb0, 0x0 ;  /* 0x00008000000079c5 */ /* 0x000fc40000010000 */
[----:B------:R-:W-:-:S06]  /*29e0*/  WARPGROUP.ARRIVE ;  /* 0x00000000000079c5 */ /* 0x000fcc0000000000 */
[----:B------:R-:W-:Y:S01]  /*29f0*/  HGMMA.64x64x16.F32.BF16 R24, gdesc[UR8], R24, gsb0 ;  /* 0x00e00000081879f0 */ /* 0x000fe20008001818 */
        /* <DEDUP_REMOVED lines=8> */
[----:B------:R-:W-:Y:S02]  /*2a80*/  WARPGROUP.DEPBAR.LE gsb0, 0x0 ;  /* 0x00008000000079c5 */ /* 0x000fe40000010000 */
        /* <DEDUP_REMOVED lines=28> */
[----:B------:R-:W-:Y:S02]  /*2c50*/  IMAD.U32 R6, RZ, RZ, UR8 ;  /* 0x00000008ff067e24 */ /* 0x000fe4000f8e00ff */
[----:B------:R-:W-:Y:S01]  /*2c60*/  IMAD.U32 R7, RZ, RZ, UR9 ;  /* 0x00000009ff077e24 */ /* 0x000fe2000f8e00ff */
[----:B------:R-:W-:Y:S02]  /*2c70*/  WARPGROUP.DEPBAR.LE gsb0, 0x0 ;  /* 0x00008000000079c5 */ /* 0x000fe40000010000 */
[----:B------:R-:W-:-:S06]  /*2c80*/  WARPGROUP.ARRIVE ;  /* 0x00000000000079c5 */ /* 0x000fcc0000000000 */
[----:B------:R-:W-:Y:S01]  /*2c90*/  HGMMA.64x64x16.F32.BF16 R24, gdesc[UR8], R24, gsb0 ;  /* 0x00e00000081879f0 */ /* 0x000fe20008001818 */
[----:B------:R-:W-:Y:S02]  /*2ca0*/  UIADD3 UR8, UR4, 0x406, URZ ;  /* 0x0000040604087890 */ /* 0x000fe4000fffe03f */
[----:B------:R-:W-:Y:S01]  /*2cb0*/  UIADD3 UR10, UR5, 0x206, URZ ;  /* 0x00000206050a7890 */ /* 0x000fe2000fffe03f */
[----:B------:R-:W-:Y:S01]  /*2cc0*/  UMOV UR9, 0x40000040 ;  /* 0x4000004000097882 */ /* 0x000fe20000000000 */
        /* <DEDUP_REMOVED lines=34> */
.L_x_1234:
[----:B------:R-:W-:Y:S01]  /*2ef0*/  R2UR UR4, R22 ;  /* 0x00000000160472ca */ /* 0x000fe200000e0000 */
[----:B------:R-:W2:Y:S01]  /*2f00*/  S2UR UR6, SR_CgaCtaId ;  /* 0x00000000000679c3 */ /* 0x000ea20000008800 */
[----:B01----:R-:W-:Y:S01]  /*2f10*/  VIADD R0, R23, UR60 ;  /* 0x0000003c17007c36 */ /* 0x003fe20008000000 */
[----:B------:R-:W-:Y:S01]  /*2f20*/  UISETP.NE.AND UP0, UPT, UR43, URZ, UPT ;  /* 0x0000003f2b00728c */ /* 0x000fe2000bf05270 */
[----:B------:R-:W-:Y:S01]  /*2f30*/  LEA R56, R152, 0xffffffc0, 0x6 ;  /* 0xffffffc098387811 */ /* 0x000fe200078e30ff */
[----:B------:R-:W-:-:S08]  /*2f40*/  ULDC UR7, c[0x0][0x9e0] ;  /* 0x0002780000077ab9 */ /* 0x000fd00000000800 */
[----:B------:R-:W-:Y:S01]  /*2f50*/  UISETP.NE.AND UP1, UPT, UR4, URZ, UPT ;  /* 0x0000003f0400728c */ /* 0x000fe2000bf25270 */
[----:B------:R-:W-:Y:S01]  /*2f60*/  R2UR UR4, R3 ;  /* 0x00000000030472ca */ /* 0x000fe200000e0000 */
[----:B------:R-:W-:-:S04]  /*2f70*/  IMAD.MOV.U32 R3, RZ, RZ, -0x40 ;  /* 0xffffffc0ff037424 */ /* 0x000fc800078e00ff */
[----:B------:R-:W-:Y:S01]  /*2f80*/  PLOP3.LUT P1, PT, PT, PT, UP1, 0x80, 0x0 ;  /* 0x000000000000781c */ /* 0x000fe20003f2f018 */
[----:B------:R-:W-:Y:S01]  /*2f90*/  IMAD R20, R152, R3, 0x40 ;  /* 0x0000004098147424 */ /* 0x000fe200078e0203 */
[----:B------:R-:W-:Y:S01]  /*2fa0*/  PLOP3.LUT P2, PT, PT, PT, UP1, 0x80, 0x0 ;  /* 0x000000000000781c */ /* 0x000fe20003f4f018 */
[----:B------:R-:W-:Y:S02]  /*2fb0*/  IMAD.U32 R3, RZ, RZ, UR41 ;  /* 0x00000029ff037e24 */ /* 0x000fe4000f8e00ff */
[----:B------:R-:W-:Y:S01]  /*2fc0*/  @UP1 ULDC UR5, c[0x0][0x44c] ;  /* 0x0001130000051ab9 */ /* 0x000fe20000000800 */
[----:B------:R-:W-:Y:S02]  /*2fd0*/  IADD3 R21, -R17, UR42, R20 ;  /* 0x0000002a11157c10 */ /* 0x000fe4000fffe114 */
[----:B------:R-:W-:-:S04]  /*2fe0*/  UIADD3 UR4, UR4, 0x30840, URZ ;  /* 0x0003084004047890 */ /* 0x000fc8000fffe03f */
[----:B--2---:R-:W-:Y:S01]  /*2ff0*/  UPRMT UR4, UR6, 0x654, UR4 ;  /* 0x0000065406047896 */ /* 0x004fe20008000004 */
[----:B------:R-:W-:Y:S01]  /*3000*/  @P1 IMAD.HI.U32 R2, R0, UR5, RZ ;  /* 0x0000000500021c27 */ /* 0x000fe2000f8e00ff */
[----:B------:R-:W-:Y:S01]  /*3010*/  @UP1 ULDC UR5, c[0x0][0x450] ;  /* 0x0001140000051ab9 */ /* 0x000fe20000000800 */
[----:B------:R-:W-:Y:S01]  /*3020*/  PLOP3.LUT P1, PT, PT, PT, UP0, 0x40, 0x0 ;  /* 0x000000000000781c */ /* 0x000fe20003f2e808 */
[----:B------:R-:W-:Y:S02]  /*3030*/  ULDC UR6, c[0x0][0x9dc] ;  /* 0x0002770000067ab9 */ /* 0x000fe40000000800 */
[----:B------:R-:W-:Y:S02]  /*3040*/  @P2 SHF.R.U32.HI R0, RZ, UR5, R2 ;  /* 0x00000005ff002c19 */ /* 0x000fe40008011602 */
[----:B------:R-:W-:Y:S01]  /*3050*/  IADD3 R2, -R17, 0x1, R20 ;  /* 0x0000000111027810 */ /* 0x000fe20007ffe114 */
[----:B------:R-:W-:Y:S01]  /*3060*/  SYNCS.ARRIVE.TRANS64.RED.A1T0 RZ, [UR4], RZ ;  /* 0x000000ffffff79a7 */ /* 0x000fe20008100404 */
[----:B------:R-:W-:Y:S01]  /*3070*/  ULOP3.LUT UR4, URZ, UR6, URZ, 0x33, !UPT ;  /* 0x000000063f047292 */ /* 0x000fe2000f8e333f */
[----:B------:R-:W0:Y:S01]  /*3080*/  SHFL.IDX PT, R4, R0, RZ, 0x1c1f ;  /* 0x001c1fff00047589 */ /* 0x000e2200000e0000 */
[----:B------:R-:W-:-:S05]  /*3090*/  IADD3 R2, -R3, UR42, R2 ;  /* 0x0000002a03027c10 */ /* 0x000fca000fffe102 */
[C---:B------:R-:W-:Y:S02]  /*30a0*/  VIADD R58, R2.reuse, UR7 ;  /* 0x00000007023a7c36 */ /* 0x040fe40008000000 */
[----:B------:R-:W-:-:S03]  /*30b0*/  VIADD R57, R2, UR4 ;  /* 0x0000000402397c36 */ /* 0x000fc60008000000 */
[----:B0-----:R-:W-:Y:S01]  /*30c0*/  VIADDMNMX R2, R4, R58, R21, PT ;  /* 0x0000003a04027246 */ /* 0x001fe20003800115 */
[----:B------:R-:W-:Y:S01]  /*30d0*/  IMAD.IADD R3, R57, 0x1, R4 ;  /* 0x0000000139037824 */ /* 0x000fe200078e0204 */
[----:B------:R-:W-:Y:S06]  /*30e0*/  @P1 BRA `(.L_x_1235) ;  /* 0x0000000000641947 */ /* 0x000fec0003800000 */
[----:B------:R-:W-:Y:S01]  /*30f0*/  IMAD.U32 R5, RZ, RZ, UR41 ;  /* 0x00000029ff057e24 */ /* 0x000fe2000f8e00ff */
[----:B------:R-:W-:Y:S04]  /*3100*/  BSSY B0, `(.L_x_1236) ;  /* 0x0000013000007945 */ /* 0x000fe80003800000 */
[----:B------:R-:W-:-:S04]  /*3110*/  IADD3 R5, -R5, UR42, R4 ;  /* 0x0000002a05057c10 */ /* 0x000fc8000fffe104 */
        /* <DEDUP_REMOVED lines=11> */
.L_x_1237:
[----:B------:R-:W-:Y:S02]  /*31d0*/  ULDC UR4, c[0x0][0x9e4] ;  /* 0x0002790000047ab9 */ /* 0x000fe40000000800 */
[----:B------:R-:W-:-:S05]  /*31e0*/  IMAD.U32 R59, RZ, RZ, UR4 ;  /* 0x00000004ff3b7e24 */ /* 0x000fca000f8e00ff */
[----:B------:R-:W-:-:S13]  /*31f0*/  ISETP.NE.AND P1, PT, R59, 0x1, PT ;  /* 0x000000013b00780c */ /* 0x000fda0003f25270 */
[----:B------:R-:W0:Y:S02]  /*3200*/  @P1 LDC.64 R60, c[0x0][0x9e8] ;  /* 0x00027a00ff3c1b82 */ /* 0x000e240000000a00 */
[----:B0-----:R-:W-:-:S05]  /*3210*/  @P1 IMAD.HI.U32 R4, R5, R60, RZ ;  /* 0x0000003c05041227 */ /* 0x001fca00078e00ff */
[----:B------:R-:W-:-:S07]  /*3220*/  @P1 SHF.R.U32.HI R5, RZ, R61, R4 ;  /* 0x0000003dff051219 */ /* 0x000fce0000011604 */
.L_x_1238:
[----:B------:R-:W-:Y:S05]  /*3230*/  BSYNC B0 ;  /* 0x0000000000007941 */ /* 0x000fea0003800000 */
.L_x_1236:
[----:B------:R-:W-:-:S04]  /*3240*/  IMAD R4, R5, R59, -R56 ;  /* 0x0000003b05047224 */ /* 0x000fc800078e0a38 */
[----:B------:R-:W-:-:S05]  /*3250*/  IMAD.IADD R4, R4, 0x1, -R17 ;  /* 0x0000000104047824 */ /* 0x000fca00078e0a11 */
[----:B------:R-:W-:Y:S02]  /*3260*/  VIADDMNMX R2, R4, R59, R2, PT ;  /* 0x0000003b04027246 */ /* 0x000fe40003800102 */
[----:B------:R-:W-:-:S07]  /*3270*/  VIMNMX R3, R3, R4, !PT ;  /* 0x0000000403037248 */ /* 0x000fce0007fe0100 */
.L_x_1235:
[C---:B------:R-:W-:Y:S01]  /*3280*/  ISETP.GE.AND P2, PT, R20.reuse, 0x9, PT ;  /* 0x000000091400780c */ /* 0x040fe20003f46270 */
[----:B------:R-:W0:Y:S01]  /*3290*/  SHFL.IDX PT, R0, R0, 0x1, 0x1c1f ;  /* 0x003c1f0000007f89 */ /* 0x000e2200000e0000 */
[----:B------:R-:W-:Y:S01]  /*32a0*/  ISETP.GE.AND P1, PT, R20, 0x2, PT ;  /* 0x000000021400780c */ /* 0x000fe20003f26270 */
[----:B------:R-:W-:Y:S01]  /*32b0*/  UISETP.NE.AND UP0, UPT, UR43, URZ, UPT ;  /* 0x0000003f2b00728c */ /* 0x000fe2000bf05270 */
        /* <DEDUP_REMOVED lines=11> */
[C---:B------:R-:W-:Y:S02]  /*3370*/  ISETP.GT.AND P4, PT, R3.reuse, 0x9, !P6 ;  /* 0x000000090300780c */ /* 0x040fe40007784270 */
        /* <DEDUP_REMOVED lines=28> */
[C---:B------:R-:W-:Y:S02]  /*3540*/  ISETP.GT.AND P3, PT, R3.reuse, 0x28, !P4 ;  /* 0x000000280300780c */ /* 0x040fe40006764270 */
        /* <DEDUP_REMOVED lines=12> */
[----:B0-----:R-:W-:Y:S02]  /*3610*/  VIADDMNMX R5, R0, R58, R21, PT ;  /* 0x0000003a00057246 */ /* 0x001fe40003800115 */
[----:B------:R-:W-:-:S04]  /*3620*/  ISETP.LT.OR P4, PT, R2, 0x31, P4 ;  /* 0x000000310200780c */ /* 0x000fc80002781670 */
[----:B------:R-:W-:Y:S02]  /*3630*/  FSEL R48, R48, -INF , !P4 ;  /* 0xff80000030307808 */ /* 0x000fe40006000000 */
[----:B------:R-:W-:-:S04]  /*3640*/  ISETP.GE.AND P4, PT, R20, 0x32, PT ;  /* 0x000000321400780c */ /* 0x000fc80003f86270 */
[----:B------:R-:W-:-:S04]  /*3650*/  ISETP.GT.AND P5, PT, R3, 0x31, !P4 ;  /* 0x000000310300780c */ /* 0x000fc800067a4270 */
        /* <DEDUP_REMOVED lines=11> */
[----:B------:R-:W-:Y:S01]  /*3710*/  ISETP.GE.AND P6, PT, R20, 0x3a, PT ;  /* 0x0000003a1400780c */ /* 0x000fe20003fc6270 */
[----:B------:R-:W-:-:S03]  /*3720*/  IMAD.IADD R20, R57, 0x1, R0 ;  /* 0x0000000139147824 */ /* 0x000fc600078e0200 */
[----:B------:R-:W-:Y:S02]  /*3730*/  P2R R24, PR, RZ, 0x40 ;  /* 0x00000040ff187803 */ /* 0x000fe40000000000 */
[----:B------:R-:W-:-:S04]  /*3740*/  ISETP.GT.AND P6, PT, R3, 0x39, !P6 ;  /* 0x000000390300780c */ /* 0x000fc800077c4270 */
[----:B------:R-:W-:-:S04]  /*3750*/  ISETP.LT.OR P6, PT, R2, 0x3a, P6 ;  /* 0x0000003a0200780c */ /* 0x000fc800037c1670 */
[----:B------:R-:W-:Y:S02]  /*3760*/  FSEL R53, R53, -INF , !P6 ;  /* 0xff80000035357808 */ /* 0x000fe40007000000 */
[----:B------:R-:W-:-:S13]  /*3770*/  PLOP3.LUT P6, PT, PT, PT, UP0, 0x40, 0x0 ;  /* 0x000000000000781c */ /* 0x000fda0003fce808 */
[----:B------:R-:W-:Y:S05]  /*3780*/  @P6 BRA `(.L_x_1239) ;  /* 0x0000000000646947 */ /* 0x000fea0003800000 */
        /* <DEDUP_REMOVED lines=14> */
.L_x_1241:
[----:B------:R-:W-:Y:S02]  /*3870*/  ULDC UR4, c[0x0][0x9e4] ;  /* 0x0002790000047ab9 */ /* 0x000fe40000000800 */
[----:B------:R-:W-:-:S05]  /*3880*/  IMAD.U32 R4, RZ, RZ, UR4 ;  /* 0x00000004ff047e24 */ /* 0x000fca000f8e00ff */
[----:B------:R-:W-:-:S13]  /*3890*/  ISETP.NE.AND P6, PT, R4, 0x1, PT ;  /* 0x000000010400780c */ /* 0x000fda0003fc5270 */
[----:B------:R-:W0:Y:S02]  /*38a0*/  @P6 LDC.64 R2, c[0x0][0x9e8] ;  /* 0x00027a00ff026b82 */ /* 0x000e240000000a00 */
[----:B0-----:R-:W-:-:S05]  /*38b0*/  @P6 IMAD.HI.U32 R2, R21, R2, RZ ;  /* 0x0000000215026227 */ /* 0x001fca00078e00ff */
[----:B------:R-:W-:-:S07]  /*38c0*/  @P6 SHF.R.U32.HI R21, RZ, R3, R2 ;  /* 0x00000003ff156219 */ /* 0x000fce0000011602 */
.L_x_1242:
[----:B------:R-:W-:Y:S05]  /*38d0*/  BSYNC B0 ;  /* 0x0000000000007941 */ /* 0x000fea0003800000 */
.L_x_1240:
[----:B------:R-:W-:-:S04]  /*38e0*/  IMAD R0, R21, R4, -R56 ;  /* 0x0000000415007224 */ /* 0x000fc800078e0a38 */
[----:B------:R-:W-:-:S05]  /*38f0*/  IMAD.IADD R0, R0, 0x1, -R17 ;  /* 0x0000000100007824 */ /* 0x000fca00078e0a11 */
[----:B------:R-:W-:Y:S02]  /*3900*/  VIADDMNMX R5, R0, R4, R5, PT ;  /* 0x0000000400057246 */ /* 0x000fe40003800105 */
[----:B------:R-:W-:-:S07]  /*3910*/  VIMNMX R20, R20, R0, !PT ;  /* 0x0000000014147248 */ /* 0x000fce0007fe0100 */
.L_x_1239:
[----:B------:R-:W-:Y:S01]  /*3920*/  ISETP.GT.AND P1, PT, R20, 0x1, !P1 ;  /* 0x000000011400780c */ /* 0x000fe20004f24270 */
[----:B------:R-:W-:Y:S01]  /*3930*/  ULDC UR10, c[0x0][0x988] ;  /* 0x00026200000a7ab9 */ /* 0x000fe20000000800 */
[----:B------:R-:W-:Y:S01]  /*3940*/  FMNMX.FTZ R0, R25, R59, !PT ;  /* 0x0000003b19007209 */ /* 0x000fe20007810000 */
[----:B------:R-:W-:Y:S01]  /*3950*/  UISETP.NE.AND UP0, UPT, UR43, URZ, UPT ;  /* 0x0000003f2b00728c */ /* 0x000fe2000bf05270 */
[----:B------:R-:W-:Y:S01]  /*3960*/  ISETP.LT.OR P1, PT, R5, 0x2, P1 ;  /* 0x000000020500780c */ /* 0x000fe20000f21670 */
[----:B------:R-:W-:Y:S01]  /*3970*/  UMOV UR11, UR60 ;  /* 0x0000003c000b7c82 */ /* 0x000fe20008000000 */
[----:B------:R-:W-:Y:S01]  /*3980*/  FMNMX.FTZ R0, R61, R0, !PT ;  /* 0x000000003d007209 */ /* 0x000fe20007810000 */
[----:B------:R-:W-:Y:S01]  /*3990*/  VIADD R225, R152, 0xfffffffe ;  /* 0xfffffffe98e17836 */ /* 0x000fe20000000000 */
        /* <DEDUP_REMOVED lines=27> */
[----:B------:R-:W-:Y:S02]  /*3b50*/  ISETP.GT.AND P2, PT, R20, 0x8, !P2 ;  /* 0x000000081400780c */ /* 0x000fe40005744270 */
[----:B------:R-:W-:Y:S02]  /*3b60*/  FSEL R38, R38, -INF , !P1 ;  /* 0xff80000026267808 */ /* 0x000fe40004800000 */
[----:B------:R-:W-:Y:S02]  /*3b70*/  ISETP.NE.AND P1, PT, R36, RZ, PT ;  /* 0x000000ff2400720c */ /* 0x000fe40003f25270 */
[----:B------:R-:W-:Y:S02]  /*3b80*/  FMNMX.FTZ R0, R52, R3, !PT ;  /* 0x0000000334007209 */ /* 0x000fe40007810000 */
[----:B------:R-:W-:-:S02]  /*3b90*/  ISETP.GT.AND P1, PT, R20, 0x19, !P1 ;  /* 0x000000191400780c */ /* 0x000fc40004f24270 */
[C---:B------:R-:W-:Y:S02]  /*3ba0*/  ISETP.LT.OR P2, PT, R5.reuse, 0x9, P2 ;  /* 0x000000090500780c */ /* 0x040fe40001741670 */
[----:B------:R-:W-:Y:S02]  /*3bb0*/  ISETP.LT.OR P1, PT, R5, 0x1a, P1 ;  /* 0x0000001a0500780c */ /* 0x000fe40000f21670 */
[----:B------:R-:W-:Y:S02]  /*3bc0*/  FMNMX.FTZ R2, R53, R0, !PT ;  /* 0x0000000035027209 */ /* 0x000fe40007810000 */
[----:B------:R-:W-:Y:S02]  /*3bd0*/  FSEL R39, R39, -INF , !P1 ;  /* 0xff80000027277808 */ /* 0x000fe40004800000 */
[----:B------:R-:W-:Y:S01]  /*3be0*/  ISETP.NE.AND P1, PT, R66, RZ, PT ;  /* 0x000000ff4200720c */ /* 0x000fe20003f25270 */
[----:B------:R-:W0:Y:S01]  /*3bf0*/  SHFL.BFLY PT, R3, R2, 0x2, 0x1f ;  /* 0x0c401f0002037f89 */ /* 0x000e2200000e0000 */
        /* <DEDUP_REMOVED lines=14> */
[----:B------:R-:W-:Y:S01]  /*3ce0*/  ISETP.GT.AND P3, PT, R20, 0x30, !P3 ;  /* 0x000000301400780c */ /* 0x000fe20005f64270 */
        /* <DEDUP_REMOVED lines=10> */
[----:B------:R-:W-:-:S02]  /*3d90*/  ISETP.LT.OR P2, PT, R5, 0x2a, P2 ;  /* 0x0000002a0500780c */ /* 0x000fc40001741670 */
[----:B------:R-:W-:Y:S02]  /*3da0*/  FMNMX.FTZ R3, R35, R0, !PT ;  /* 0x0000000023037209 */ /* 0x000fe40007810000 */
[----:B------:R-:W-:Y:S02]  /*3db0*/  ISETP.GT.AND P4, PT, R20, 0x31, !P4 ;  /* 0x000000311400780c */ /* 0x000fe40006784270 */
[----:B------:R-:W-:Y:S02]  /*3dc0*/  FMNMX.FTZ R0, R38, R3, !PT ;  /* 0x0000000326007209 */ /* 0x000fe40007810000 */
[----:B0-----:R-:W-:Y:S02]  /*3dd0*/  FMNMX.FTZ R4, R21, R4, !PT ;  /* 0x0000000415047209 */ /* 0x001fe40007810000 */
[----:B------:R-:W-:Y:S02]  /*3de0*/  FMNMX.FTZ R3, R39, R0, !PT ;  /* 0x0000000027037209 */ /* 0x000fe40007810000 */
[----:B------:R-:W-:Y:S01]  /*3df0*/  ISETP.LT.OR P3, PT, R5, 0x31, P3 ;  /* 0x000000310500780c */ /* 0x000fe20001f61670 */
[----:B------:R-:W-:Y:S01]  /*3e00*/  FMUL.FTZ R2, R4, UR10 ;  /* 0x0000000a04027c20 */ /* 0x000fe20008410000 */
[----:B------:R-:W-:-:S02]  /*3e10*/  FMNMX.FTZ R0, R42, R3, !PT ;  /* 0x000000032a007209 */ /* 0x000fc40007810000 */
[----:B------:R-:W-:Y:S02]  /*3e20*/  FSEL R47, R47, -INF , !P2 ;  /* 0xff8000002f2f7808 */ /* 0x000fe40005000000 */
[----:B------:R-:W-:Y:S02]  /*3e30*/  FMNMX.FTZ R3, R43, R0, !PT ;  /* 0x000000002b037209 */ /* 0x000fe40007810000 */
[----:B------:R-:W-:Y:S02]  /*3e40*/  FSETP.NEU.FTZ.AND P1, PT, R4, -INF , PT ;  /* 0xff8000000400780b */ /* 0x000fe40003f3d000 */
[----:B------:R-:W-:Y:S02]  /*3e50*/  FMNMX.FTZ R0, R46, R3, !PT ;  /* 0x000000032e007209 */ /* 0x000fe40007810000 */
[----:B------:R-:W-:Y:S02]  /*3e60*/  ISETP.NE.AND P6, PT, R24, RZ, PT ;  /* 0x000000ff1800720c */ /* 0x000fe40003fc5270 */
[----:B------:R-:W-:-:S02]  /*3e70*/  ISETP.GT.AND P5, PT, R20, 0x38, !P5 ;  /* 0x000000381400780c */ /* 0x000fc40006fa4270 */
[----:B------:R-:W-:Y:S02]  /*3e80*/  ISETP.LT.OR P4, PT, R5, 0x32, P4 ;  /* 0x000000320500780c */ /* 0x000fe40002781670 */
[----:B------:R-:W-:Y:S02]  /*3e90*/  FSEL R50, R50, -INF , !P3 ;  /* 0xff80000032327808 */ /* 0x000fe40005800000 */
[----:B------:R-:W-:Y:S02]  /*3ea0*/  FMNMX.FTZ R3, R47, R0, !PT ;  /* 0x000000002f037209 */ /* 0x000fe40007810000 */
[----:B------:R-:W-:Y:S02]  /*3eb0*/  FSEL R24, R2, RZ, P1 ;  /* 0x000000ff02187208 */ /* 0x000fe40000800000 */
[----:B------:R-:W-:Y:S02]  /*3ec0*/  ISETP.GT.AND P1, PT, R20, 0x39, !P6 ;  /* 0x000000391400780c */ /* 0x000fe40007724270 */
[----:B------:R-:W-:Y:S01]  /*3ed0*/  ISETP.LT.OR P5, PT, R5, 0x39, P5 ;  /* 0x000000390500780c */ /* 0x000fe20002fa1670 */
[--C-:B------:R-:W-:Y:S01]  /*3ee0*/  FFMA.FTZ R2, R25, UR10, -R24.reuse ;  /* 0x0000000a19027c23 */ /* 0x100fe20008010818 */
[----:B------:R-:W-:Y:S01]  /*3ef0*/  FSEL R51, R51, -INF , !P4 ;  /* 0xff80000033337808 */ /* 0x000fe20006000000 */
[--C-:B------:R-:W-:Y:S01]  /*3f00*/  FFMA.FTZ R20, R59, UR10, -R24.reuse ;  /* 0x0000000a3b147c23 */ /* 0x100fe20008010818 */
[----:B------:R-:W-:Y:S01]  /*3f10*/  FMNMX.FTZ R0, R50, R3, !PT ;  /* 0x0000000332007209 */ /* 0x000fe20007810000 */
[----:B------:R0:W-:Y:S01]  /*3f20*/  MUFU.EX2 R196, R2 ;  /* 0x0000000200c47308 */ /* 0x0001e20000000800 */
[----:B------:R-:W-:Y:S01]  /*3f30*/  ISETP.LT.OR P1, PT, R5, 0x3a, P1 ;  /* 0x0000003a0500780c */ /* 0x000fe20000f21670 */
[--C-:B------:R-:W-:Y:S01]  /*3f40*/  FFMA.FTZ R21, R29, UR10, -R24.reuse ;  /* 0x0000000a1d157c23 */ /* 0x100fe20008010818 */
[----:B------:R-:W-:Y:S01]  /*3f50*/  FSEL R54, R54, -INF , !P5 ;  /* 0xff80000036367808 */ /* 0x000fe20006800000 */
[--C-:B------:R-:W-:Y:S01]  /*3f60*/  FFMA.FTZ R25, R63, UR10, -R24.reuse ;  /* 0x0000000a3f197c23 */ /* 0x100fe20008010818 */
[----:B------:R-:W-:Y:S01]  /*3f70*/  FMNMX.FTZ R3, R51, R0, !PT ;  /* 0x0000000033037209 */ /* 0x000fe20007810000 */
[--C-:B------:R-:W-:Y:S01]  /*3f80*/  FFMA.FTZ R28, R65, UR10, -R24.reuse ;  /* 0x0000000a411c7c23 */ /* 0x100fe20008010818 */
[----:B------:R-:W-:Y:S01]  /*3f90*/  FSEL R55, R55, -INF , !P1 ;  /* 0xff80000037377808 */ /* 0x000fe20004800000 */
[----:B------:R1:W2:Y:S01]  /*3fa0*/  MUFU.EX2 R5, R20 ;  /* 0x0000001400057308 */ /* 0x0002a20000000800 */
[----:B------:R-:W-:Y:S01]  /*3fb0*/  FMNMX.FTZ R0, R54, R3, !PT ;  /* 0x0000000336007209 */ /* 0x000fe20007810000 */
[--C-:B0-----:R-:W-:Y:S01]  /*3fc0*/  FFMA.FTZ R2, R61, UR10, -R24.reuse ;  /* 0x0000000a3d027c23 */ /* 0x101fe20008010818 */
[--C-:B------:R-:W-:Y:S01]  /*3fd0*/  FFMA.FTZ R29, R37, UR10, -R24.reuse ;  /* 0x0000000a251d7c23 */ /* 0x100fe20008010818 */
[--C-:B------:R-:W-:Y:S01]  /*3fe0*/  FFMA.FTZ R32, R67, UR10, -R24.reuse ;  /* 0x0000000a43207c23 */ /* 0x100fe20008010818 */
[----:B------:R-:W-:Y:S01]  /*3ff0*/  FMNMX.FTZ R0, R55, R0, !PT ;  /* 0x0000000037007209 */ /* 0x000fe20007810000 */
[--C-:B------:R-:W-:Y:S01]  /*4000*/  FFMA.FTZ R36, R69, UR10, -R24.reuse ;  /* 0x0000000a45247c23 */ /* 0x100fe20008010818 */
[--C-:B------:R-:W-:Y:S01]  /*4010*/  FFMA.FTZ R45, R45, UR10, -R24.reuse ;  /* 0x0000000a2d2d7c23 */ /* 0x100fe20008010818 */
[----:B------:R0:W-:Y:S01]  /*4020*/  MUFU.EX2 R198, R2 ;  /* 0x0000000200c67308 */ /* 0x0001e20000000800 */
[--C-:B-1----:R-:W-:Y:S01]  /*4030*/  FFMA.FTZ R20, R33, UR10, -R24.reuse ;  /* 0x0000000a21147c23 */ /* 0x102fe20008010818 */
[----:B------:R-:W0:Y:S01]  /*4040*/  SHFL.BFLY PT, R3, R0, 0x2, 0x1f ;  /* 0x0c401f0000037f89 */ /* 0x000e2200000e0000 */
[--C-:B------:R-:W-:Y:S01]  /*4050*/  FFMA.FTZ R48, R48, UR10, -R24.reuse ;  /* 0x0000000a30307c23 */ /* 0x100fe20008010818 */
[--C-:B------:R-:W-:Y:S01]  /*4060*/  FFMA.FTZ R49, R49, UR10, -R24.reuse ;  /* 0x0000000a31317c23 */ /* 0x100fe20008010818 */
[----:B------:R-:W-:Y:S01]  /*4070*/  FFMA.FTZ R52, R52, UR10, -R24 ;  /* 0x0000000a34347c23 */ /* 0x000fe20008010818 */
[----:B------:R-:W-:-:S02]  /*4080*/  R2UR UR4, R22 ;  /* 0x00000000160472ca */ /* 0x000fc400000e0000 */
[----:B------:R-:W-:Y:S08]  /*4090*/  MUFU.EX2 R21, R21 ;  /* 0x0000001500157308 */ /* 0x000ff00000000800 */
[----:B------:R-:W-:Y:S03]  /*40a0*/  MUFU.EX2 R25, R25 ;  /* 0x0000001900197308 */ /* 0x000fe60000000800 */
[----:B------:R-:W-:-:S05]  /*40b0*/  UISETP.NE.AND UP1, UPT, UR4, URZ, UPT ;  /* 0x0000003f0400728c */ /* 0x000fca000bf25270 */
[----:B------:R-:W1:Y:S01]  /*40c0*/  MUFU.EX2 R20, R20 ;  /* 0x0000001400147308 */ /* 0x000e620000000800 */
[----:B0-----:R-:W-:Y:S01]  /*40d0*/  FMNMX.FTZ R2, R0, R3, !PT ;  /* 0x0000000300027209 */ /* 0x001fe20007810000 */
[--C-:B------:R-:W-:Y:S01]  /*40e0*/  FFMA.FTZ R0, R41, UR10, -R24.reuse ;  /* 0x0000000a29007c23 */ /* 0x100fe20008010818 */
[----:B--2---:R-:W-:Y:S01]  /*40f0*/  FADD.FTZ R41, R196, R5 ;  /* 0x00000005c4297221 */ /* 0x004fe20000010000 */
[----:B------:R-:W-:Y:S01]  /*4100*/  FFMA.FTZ R24, R53, UR10, -R24 ;  /* 0x0000000a35187c23 */ /* 0x000fe20008010818 */
[----:B------:R-:W-:Y:S01]  /*4110*/  F2FP.BF16.F32.PACK_AB R196, R5, R196 ;  /* 0x000000c405c4723e */ /* 0x000fe200000010ff */
[----:B------:R-:W0:Y:S02]  /*4120*/  SHFL.BFLY PT, R3, R2, 0x1, 0x1f ;  /* 0x0c201f0002037f89 */ /* 0x000e2400000e0000 */
[----:B------:R2:W-:Y:S01]  /*4130*/  MUFU.EX2 R33, R0 ;  /* 0x0000000000217308 */ /* 0x0005e20000000800 */
[----:B------:R-:W-:Y:S01]  /*4140*/  @UP1 ULDC UR4, c[0x0][0x44c] ;  /* 0x0001130000041ab9 */ /* 0x000fe20000000800 */
[----:B------:R-:W-:Y:S01]  /*4150*/  @UP1 ULDC UR14, c[0x0][0x450] ;  /* 0x00011400000e1ab9 */ /* 0x000fe20000000800 */
[----:B------:R-:W-:-:S05]  /*4160*/  UIMAD.WIDE.U32 UR4, UR60, UR4, URZ ;  /* 0x000000043c0472a5 */ /* 0x000fca000f8e003f */
[----:B------:R-:W3:Y:S01]  /*4170*/  MUFU.EX2 R28, R28 ;  /* 0x0000001c001c7308 */ /* 0x000ee20000000800 */
[----:B-1----:R-:W-:Y:S01]  /*4180*/  F2FP.BF16.F32.PACK_AB R192, R20, R25 ;  /* 0x0000001914c0723e */ /* 0x002fe200000010ff */
[----:B------:R-:W-:Y:S02]  /*4190*/  @UP1 UMOV UR4, UR5 ;  /* 0x0000000500041c82 */ /* 0x000fe40008000000 */
[----:B------:R-:W-:-:S04]  /*41a0*/  @UP1 USHF.R.U32.HI UR11, URZ, UR14, UR4 ;  /* 0x0000000e3f0b1299 */ /* 0x000fc80008011604 */
[----:B------:R-:W1:Y:S01]  /*41b0*/  MUFU.EX2 R29, R29 ;  /* 0x0000001d001d7308 */ /* 0x000e620000000800 */
[----:B------:R-:W-:-:S04]  /*41c0*/  UIADD3 UR48, UR48, UR11, URZ ;  /* 0x0000000b30307290 */ /* 0x000fc8000fffe03f */
[----:B------:R-:W-:Y:S01]  /*41d0*/  UIADD3 UR7, UR48, UR7, URZ ;  /* 0x0000000730077290 */ /* 0x000fe2000fffe03f */
[----:B0-----:R-:W-:Y:S01]  /*41e0*/  FMNMX.FTZ R3, R2, R3, !PT ;  /* 0x0000000302037209 */ /* 0x001fe20007810000 */
[----:B------:R-:W-:Y:S01]  /*41f0*/  FADD.FTZ R2, R198, R41 ;  /* 0x00000029c6027221 */ /* 0x000fe20000010000 */
[----:B------:R-:W0:Y:S01]  /*4200*/  MUFU.EX2 R32, R32 ;  /* 0x0000002000207308 */ /* 0x000e220000000800 */
[----:B------:R-:W-:Y:S02]  /*4210*/  F2FP.BF16.F32.PACK_AB R198, R21, R198 ;  /* 0x000000c615c6723e */ /* 0x000fe400000010ff */
[C---:B--2---:R-:W-:Y:S01]  /*4220*/  FMUL.FTZ R0, R3.reuse, UR10 ;  /* 0x0000000a03007c20 */ /* 0x044fe20008410000 */
        /* <DEDUP_REMOVED lines=13> */
[----:B------:R-:W-:Y:S01]  /*4300*/  FADD.FTZ R41, R20, R41 ;  /* 0x0000002914297221 */ /* 0x000fe20000010000 */
[--C-:B------:R-:W-:Y:S01]  /*4310*/  FFMA.FTZ R38, R38, UR10, -R0.reuse ;  /* 0x0000000a26267c23 */ /* 0x100fe20008010800 */
[--C-:B------:R-:W-:Y:S01]  /*4320*/  FFMA.FTZ R39, R39, UR10, -R0.reuse ;  /* 0x0000000a27277c23 */ /* 0x100fe20008010800 */
[--C-:B------:R-:W-:Y:S01]  /*4330*/  FFMA.FTZ R42, R42, UR10, -R0.reuse ;  /* 0x0000000a2a2a7c23 */ /* 0x100fe20008010800 */
[----:B---3--:R-:W-:Y:S01]  /*4340*/  FADD.FTZ R2, R28, R41 ;  /* 0x000000291c027221 */ /* 0x008fe20000010000 */
[--C-:B------:R-:W-:Y:S01]  /*4350*/  FFMA.FTZ R43, R43, UR10, -R0.reuse ;  /* 0x0000000a2b2b7c23 */ /* 0x100fe20008010800 */
[----:B------:R-:W-:Y:S01]  /*4360*/  FFMA.FTZ R46, R46, UR10, -R0 ;  /* 0x0000000a2e2e7c23 */ /* 0x000fe20008010800 */
[----:B------:R-:W2:Y:S01]  /*4370*/  MUFU.EX2 R27, R27 ;  /* 0x0000001b001b7308 */ /* 0x000ea20000000800 */
[----:B-1----:R-:W-:Y:S01]  /*4380*/  FADD.FTZ R53, R29, R2 ;  /* 0x000000021d357221 */ /* 0x002fe20000010000 */
[--C-:B------:R-:W-:Y:S01]  /*4390*/  FFMA.FTZ R47, R47, UR10, -R0.reuse ;  /* 0x0000000a2f2f7c23 */ /* 0x100fe20008010800 */
[--C-:B------:R-:W-:Y:S01]  /*43a0*/  FFMA.FTZ R50, R50, UR10, -R0.reuse ;  /* 0x0000000a32327c23 */ /* 0x100fe20008010800 */
[--C-:B------:R-:W-:Y:S01]  /*43b0*/  FFMA.FTZ R51, R51, UR10, -R0.reuse ;  /* 0x0000000a33337c23 */ /* 0x100fe20008010800 */
[--C-:B------:R-:W-:Y:S01]  /*43c0*/  FFMA.FTZ R54, R54, UR10, -R0.reuse ;  /* 0x0000000a36367c23 */ /* 0x100fe20008010800 */
[----:B------:R-:W-:Y:S01]  /*43d0*/  FFMA.FTZ R0, R55, UR10, -R0 ;  /* 0x0000000a37007c23 */ /* 0x000fe20008010800 */
[----:B------:R-:W-:Y:S01]  /*43e0*/  F2FP.BF16.F32.PACK_AB R194, R29, R28 ;  /* 0x0000001c1dc2723e */ /* 0x000fe200000010ff */
[----:B------:R-:W1:Y:S01]  /*43f0*/  MUFU.EX2 R30, R30 ;  /* 0x0000001e001e7308 */ /* 0x000e620000000800 */
[----:B0-----:R-:W-:-:S07]  /*4400*/  F2FP.BF16.F32.PACK_AB R188, R33, R32 ;  /* 0x0000002021bc723e */ /* 0x001fce00000010ff */
[----:B------:R-:W0:Y:S01]  /*4410*/  MUFU.EX2 R31, R31 ;  /* 0x0000001f001f7308 */ /* 0x000e220000000800 */
[----:B--2---:R-:W-:Y:S01]  /*4420*/  FADD.FTZ R41, R26, R27 ;  /* 0x0000001b1a297221 */ /* 0x004fe20000010000 */
[----:B------:R-:W-:-:S06]  /*4430*/  F2FP.BF16.F32.PACK_AB R197, R27, R26 ;  /* 0x0000001a1bc5723e */ /* 0x000fcc00000010ff */
[----:B------:R-:W2:Y:S01]  /*4440*/  MUFU.EX2 R34, R34 ;  /* 0x0000002200227308 */ /* 0x000ea20000000800 */
[----:B-1----:R-:W-:-:S07]  /*4450*/  FADD.FTZ R2, R30, R41 ;  /* 0x000000291e027221 */ /* 0x002fce0000010000 */
[----:B------:R-:W1:Y:S01]  /*4460*/  MUFU.EX2 R35, R35 ;  /* 0x0000002300237308 */ /* 0x000e620000000800 */
[C---:B0-----:R-:W-:Y:S01]  /*4470*/  FADD.FTZ R41, R31.reuse, R2 ;  /* 0x000000021f297221 */ /* 0x041fe20000010000 */
[----:B------:R-:W-:-:S06]  /*4480*/  F2FP.BF16.F32.PACK_AB R199, R31, R30 ;  /* 0x0000001e1fc7723e */ /* 0x000fcc00000010ff */
[----:B------:R-:W0:Y:S01]  /*4490*/  MUFU.EX2 R38, R38 ;  /* 0x0000002600267308 */ /* 0x000e220000000800 */
[----:B--2---:R-:W-:-:S07]  /*44a0*/  FADD.FTZ R2, R34, R41 ;  /* 0x0000002922027221 */ /* 0x004fce0000010000 */
[----:B------:R-:W2:Y:S01]  /*44b0*/  MUFU.EX2 R39, R39 ;  /* 0x0000002700277308 */ /* 0x000ea20000000800 */
[C---:B-1----:R-:W-:Y:S01]  /*44c0*/  FADD.FTZ R5, R35.reuse, R2 ;  /* 0x0000000223057221 */ /* 0x042fe20000010000 */
[----:B------:R-:W-:-:S06]  /*44d0*/  F2FP.BF16.F32.PACK_AB R193, R35, R34 ;  /* 0x0000002223c1723e */ /* 0x000fcc00000010ff */
[----:B------:R-:W1:Y:S01]  /*44e0*/  MUFU.EX2 R42, R42 ;  /* 0x0000002a002a7308 */ /* 0x000e620000000800 */
[----:B0-----:R-:W-:-:S07]  /*44f0*/  FADD.FTZ R2, R38, R5 ;  /* 0x0000000526027221 */ /* 0x001fce0000010000 */
[----:B------:R-:W0:Y:S01]  /*4500*/  MUFU.EX2 R43, R43 ;  /* 0x0000002b002b7308 */ /* 0x000e220000000800 */
[C---:B--2---:R-:W-:Y:S01]  /*4510*/  FADD.FTZ R5, R39.reuse, R2 ;  /* 0x0000000227057221 */ /* 0x044fe20000010000 */
        /* <DEDUP_REMOVED lines=12> */
[----:B0-----:R-:W-:-:S07]  /*45e0*/  F2FP.BF16.F32.PACK_AB R190, R45, R36 ;  /* 0x000000242dbe723e */ /* 0x001fce00000010ff */
[----:B------:R0:W-:Y:S01]  /*45f0*/  MUFU.EX2 R37, R24 ;  /* 0x0000001800257308 */ /* 0x0001e20000000800 */
[----:B--2---:R-:W-:-:S07]  /*4600*/  FADD.FTZ R2, R50, R5 ;  /* 0x0000000532027221 */ /* 0x004fce0000010000 */
[----:B------:R-:W2:Y:S01]  /*4610*/  MUFU.EX2 R51, R51 ;  /* 0x0000003300337308 */ /* 0x000ea20000000800 */
[----:B0-----:R-:W-:-:S04]  /*4620*/  FADD.FTZ R24, R32, R53 ;  /* 0x0000003520187221 */ /* 0x001fc80000010000 */
[----:B------:R-:W-:-:S03]  /*4630*/  FADD.FTZ R53, R33, R24 ;  /* 0x0000001821357221 */ /* 0x000fc60000010000 */
[----:B------:R-:W0:Y:S01]  /*4640*/  MUFU.EX2 R49, R49 ;  /* 0x0000003100317308 */ /* 0x000e220000000800 */
[----:B------:R-:W-:-:S04]  /*4650*/  FADD.FTZ R24, R36, R53 ;  /* 0x0000003524187221 */ /* 0x000fc80000010000 */
[----:B------:R-:W-:-:S03]  /*4660*/  FADD.FTZ R41, R45, R24 ;  /* 0x000000182d297221 */ /* 0x000fc60000010000 */
[----:B------:R-:W3:Y:S01]  /*4670*/  MUFU.EX2 R54, R54 ;  /* 0x0000003600367308 */ /* 0x000ee20000000800 */
[----:B-1----:R-:W-:Y:S01]  /*4680*/  FADD.FTZ R20, R48, R41 ;  /* 0x0000002930147221 */ /* 0x002fe20000010000 */
[C---:B--2---:R-:W-:Y:S01]  /*4690*/  FADD.FTZ R5, R51.reuse, R2 ;  /* 0x0000000233057221 */ /* 0x044fe20000010000 */
[----:B------:R-:W-:-:S05]  /*46a0*/  F2FP.BF16.F32.PACK_AB R185, R51, R50 ;  /* 0x0000003233b9723e */ /* 0x000fca00000010ff */
[----:B------:R-:W1:Y:S01]  /*46b0*/  MUFU.EX2 R52, R52 ;  /* 0x0000003400347308 */ /* 0x000e620000000800 */
[C---:B0-----:R-:W-:Y:S01]  /*46c0*/  FADD.FTZ R21, R49.reuse, R20 ;  /* 0x0000001431157221 */ /* 0x041fe20000010000 */
[----:B------:R-:W-:-:S06]  /*46d0*/  F2FP.BF16.F32.PACK_AB R184, R49, R48 ;  /* 0x0000003031b8723e */ /* 0x000fcc00000010ff */
[----:B------:R3:W0:Y:S02]  /*46e0*/  MUFU.EX2 R187, R0 ;  /* 0x0000000000bb7308 */ /* 0x0006240000000800 */
[----:B---3--:R-:W-:Y:S01]  /*46f0*/  FADD.FTZ R0, R54, R5 ;  /* 0x0000000536007221 */ /* 0x008fe20000010000 */
[----:B-1----:R-:W-:Y:S01]  /*4700*/  FADD.FTZ R20, R52, R21 ;  /* 0x0000001534147221 */ /* 0x002fe20000010000 */
[----:B------:R-:W-:-:S03]  /*4710*/  F2FP.BF16.F32.PACK_AB R186, R37, R52 ;  /* 0x0000003425ba723e */ /* 0x000fc600000010ff */
[----:B------:R-:W-:Y:S01]  /*4720*/  FADD.FTZ R20, R37, R20 ;  /* 0x0000001425147221 */ /* 0x000fe20000010000 */
[C---:B0-----:R-:W-:Y:S01]  /*4730*/  FADD.FTZ R5, R187.reuse, R0 ;  /* 0x00000000bb057221 */ /* 0x041fe20000010000 */
        /* <DEDUP_REMOVED lines=9> */
[----:B------:R-:W-:-:S07]  /*47d0*/  UIMAD.WIDE.U32 UR14, UR18, UR4, URZ ;  /* 0x00000004120e72a5 */ /* 0x000fce000f8e003f */
[----:B------:R-:W-:Y:S02]  /*47e0*/  @UP0 UMOV UR14, UR15 ;  /* 0x0000000f000e0c82 */ /* 0x000fe40008000000 */
[----:B------:R-:W-:-:S04]  /*47f0*/  @UP0 USHF.R.U32.HI UR18, URZ, UR5, UR14 ;  /* 0x000000053f120299 */ /* 0x000fc8000801160e */
[----:B------:R-:W-:Y:S01]  /*4800*/  ULOP3.LUT UR18, URZ, UR18, URZ, 0x33, !UPT ;  /* 0x000000123f127292 */ /* 0x000fe2000f8e333f */
[----:B------:R-:W-:Y:S11]  /*4810*/  BRA `(.L_x_1245) ;  /* 0x0000000000187947 */ /* 0x000ff60003800000 */
.L_x_1244:
[----:B------:R-:W-:Y:S02]  /*4820*/  ULDC UR11, c[0x0][0x9e4] ;  /* 0x00027900000b7ab9 */ /* 0x000fe40000000800 */
[----:B------:R-:W-:-:S11]  /*4830*/  UISETP.NE.AND UP0, UPT, UR11, 0x1, UPT ;  /* 0x000000010b00788c */ /* 0x000fd6000bf05270 */
[----:B------:R-:W-:Y:S02]  /*4840*/  @UP0 ULDC.64 UR4, c[0x0][0x9e8] ;  /* 0x00027a0000040ab9 */ /* 0x000fe40000000a00 */
[----:B------:R-:W-:-:S07]  /*4850*/  UIMAD.WIDE.U32 UR14, UR18, UR4, URZ ;  /* 0x00000004120e72a5 */ /* 0x000fce000f8e003f */
[----:B------:R-:W-:Y:S02]  /*4860*/  @UP0 UMOV UR14, UR15 ;  /* 0x0000000f000e0c82 */ /* 0x000fe40008000000 */
[----:B------:R-:W-:-:S12]  /*4870*/  @UP0 USHF.R.U32.HI UR18, URZ, UR5, UR14 ;  /* 0x000000053f120299 */ /* 0x000fd8000801160e */
.L_x_1245:
[----:B------:R-:W-:-:S04]  /*4880*/  UIMAD UR11, UR18, UR11, UR11 ;  /* 0x0000000b120b72a4 */ /* 0x000fc8000f8e020b */
[----:B------:R-:W-:-:S04]  /*4890*/  UISETP.LT.AND UP0, UPT, UR7, UR11, UPT ;  /* 0x0000000b0700728c */ /* 0x000fc8000bf01270 */
[----:B------:R-:W-:-:S12]  /*48a0*/  USEL UR7, UR7, UR11, UP0 ;  /* 0x0000000b07077287 */ /* 0x000fd80008000000 */
.L_x_1243:
        /* <DEDUP_REMOVED lines=19> */
[----:B------:R-:W-:Y:S02]  /*49e0*/  CS2R R128, SRZ ;  /* 0x0000000000807805 */ /* 0x000fe4000001ff00 */
[----:B------:R-:W-:Y:S02]  /*49f0*/  CS2R R126, SRZ ;  /* 0x00000000007e7805 */ /* 0x000fe4000001ff00 */
[----:B------:R-:W-:Y:S02]  /*4a00*/  CS2R R124, SRZ ;  /* 0x00000000007c7805 */ /* 0x000fe4000001ff00 */
[----:B------:R-:W-:Y:S02]  /*4a10*/  CS2R R122, SRZ ;  /* 0x00000000007a7805 */ /* 0x000fe4000001ff00 */
[----:B------:R-:W-:Y:S02]  /*4a20*/  ISETP.GE.AND P1, PT, R225, UR54, PT ;  /* 0x00000036e1007c0c */ /* 0x000fe4000bf26270 */
        /* <DEDUP_REMOVED lines=50> */
[----:B------:R-:W-:Y:S01]  /*4d50*/  IMAD.MOV.U32 R224, RZ, RZ, R3 ;  /* 0x000000ffffe07224 */ /* 0x000fe200078e0003 */
[----:B------:R-:W-:Y:S01]  /*4d60*/  UMOV UR7, UR38 ;  /* 0x0000002600077c82 */ /* 0x000fe20008000000 */
[----:B------:R-:W-:Y:S01]  /*4d70*/  IMAD.MOV.U32 R21, RZ, RZ, R4 ;  /* 0x000000ffff157224 */ /* 0x000fe200078e0004 */
[----:B------:R-:W-:Y:S01]  /*4d80*/  UMOV UR4, UR39 ;  /* 0x0000002700047c82 */ /* 0x000fe20008000000 */
[----:B------:R-:W-:Y:S01]  /*4d90*/  IMAD.MOV.U32 R0, RZ, RZ, 0x3f800000 ;  /* 0x3f800000ff007424 */ /* 0x000fe200078e00ff */
[----:B------:R-:W-:Y:S01]  /*4da0*/  ULDC UR55, c[0x0][0x9e4] ;  /* 0x0002790000377ab9 */ /* 0x000fe20000000800 */
[----:B------:R-:W-:-:S07]  /*4db0*/  IMAD.MOV.U32 R151, RZ, RZ, RZ ;  /* 0x000000ffff977224 */ /* 0x000fce00078e00ff */
.L_x_1265:
[----:B------:R-:W-:-:S04]  /*4dc0*/  UISETP.NE.AND UP0, UPT, UR4, 0x1, UPT ;  /* 0x000000010400788c */ /* 0x000fc8000bf05270 */
[----:B------:R-:W-:-:S04]  /*4dd0*/  USEL UR38, URZ, 0x1, UP0 ;  /* 0x000000013f267887 */ /* 0x000fc80008000000 */
[----:B------:R-:W-:Y:S01]  /*4de0*/  ULOP3.LUT UR38, UR7, UR38, URZ, 0x3c, !UPT ;  /* 0x0000002607267292 */ /* 0x000fe2000f8e3c3f */
[----:B------:R-:W-:Y:S11]  /*4df0*/  @!P0 BRA `(.L_x_1247) ;  /* 0x0000000000048947 */ /* 0x000ff60003800000 */
[----:B------:R-:W-:Y:S01]  /*4e00*/  BPT.TRAP 0x1 ;  /* 0x000000040000795c */ /* 0x000fe20000300000 */
.L_x_1247:
[----:B------:R-:W-:Y:S01]  /*4e10*/  UIADD3 UR39, UR4, 0x1, URZ ;  /* 0x0000000104277890 */ /* 0x000fe2000fffe03f */
[----:B------:R-:W-:-:S03]  /*4e20*/  IMAD.U32 R3, RZ, RZ, UR38 ;  /* 0x00000026ff037e24 */ /* 0x000fc6000f8e00ff */
[----:B------:R-:W-:Y:S02]  /*4e30*/  UISETP.NE.AND UP0, UPT, UR39, 0x2, UPT ;  /* 0x000000022700788c */ /* 0x000fe4000bf05270 */
[----:B------:R-:W-:Y:S02]  /*4e40*/  SHF.L.U32 R3, R3, 0x1f, RZ ;  /* 0x0000001f03037819 */ /* 0x000fe400000006ff */
[----:B------:R-:W-:-:S04]  /*4e50*/  USEL UR39, UR39, URZ, UP0 ;  /* 0x0000003f27277287 */ /* 0x000fc80008000000 */
[----:B------:R-:W-:-:S09]  /*4e60*/  ULEA UR6, UR39, UR40, 0x3 ;  /* 0x0000002827067291 */ /* 0x000fd2000f8e183f */
[----:B------:R0:W1:Y:S01]  /*4e70*/  SYNCS.PHASECHK.TRANS64.TRYWAIT P1, [UR6+0x30830], R3 ;  /* 0x03083003ff0075a7 */ /* 0x0000620008020146 */
[----:B------:R-:W-:Y:S05]  /*4e80*/  @!P0 BRA `(.L_x_1248) ;  /* 0x0000000000048947 */ /* 0x000fea0003800000 */
[----:B------:R-:W-:Y:S01]  /*4e90*/  BPT.TRAP 0x1 ;  /* 0x000000040000795c */ /* 0x000fe20000300000 */
.L_x_1248:
[-C--:B------:R-:W-:Y:S01]  /*4ea0*/  FMUL.FTZ R24, R24, R2.reuse ;  /* 0x0000000218187220 */ /* 0x080fe20000410000 */
[----:B------:R-:W-:Y:S01]  /*4eb0*/  FMUL.FTZ R25, R25, R2 ;  /* 0x0000000219197220 */ /* 0x000fe20000410000 */
[----:B-1----:R-:W-:Y:S06]  /*4ec0*/  @P1 BRA `(.L_x_1249) ;  /* 0x0000000000081947 */ /* 0x002fec0003800000 */
[----:B------:R-:W1:Y:S02]  /*4ed0*/  SYNCS.PHASECHK.TRANS64.TRYWAIT P1, [UR6+0x30830], R3 ;  /* 0x03083003ff0075a7 */ /* 0x000e640008020146 */
[----:B-1----:R-:W-:Y:S05]  /*4ee0*/  @!P1 BRA `(.L_x_1250) ;  /* 0x00000138000c9947 */ /* 0x002fea0003800000 */
.L_x_1249:
[----:B------:R-:W-:Y:S01]  /*4ef0*/  R2UR UR48, R18 ;  /* 0x00000000123072ca */ /* 0x000fe200000e0000 */
[----:B------:R-:W-:Y:S01]  /*4f00*/  ULEA UR5, UR39, UR61, 0xb ;  /* 0x0000003d27057291 */ /* 0x000fe2000f8e583f */
[----:B------:R-:W-:Y:S01]  /*4f10*/  R2UR UR49, R19 ;  /* 0x00000000133172ca */ /* 0x000fe200000e0000 */
[----:B------:R-:W-:Y:S01]  /*4f20*/  WARPGROUP.ARRIVE ;  /* 0x00000000000079c5 */ /* 0x000fe20000000000 */
[----:B------:R-:W-:Y:S01]  /*4f30*/  UMOV UR51, 0x40000040 ;  /* 0x4000004000337882 */ /* 0x000fe20000000000 */
[----:B------:R-:W-:Y:S01]  /*4f40*/  UIADD3 UR10, UR5, 0x206, URZ ;  /* 0x00000206050a7890 */ /* 0x000fe2000fffe03f */
[-C--:B------:R-:W-:Y:S01]  /*4f50*/  FMUL.FTZ R28, R28, R2.reuse ;  /* 0x000000021c1c7220 */ /* 0x080fe20000410000 */
[----:B------:R-:W-:Y:S01]  /*4f60*/  UMOV UR11, 0x40000040 ;  /* 0x40000040000b7882 */ /* 0x000fe20000000000 */
[----:B------:R-:W-:Y:S01]  /*4f70*/  UMOV UR50, UR5 ;  /* 0x0000000500327c82 */ /* 0x000fe20008000000 */
[----:B------:R-:W-:Y:S01]  /*4f80*/  UIADD3 UR14, UR5, 0x400, URZ ;  /* 0x00000400050e7890 */ /* 0x000fe2000fffe03f */
[-C--:B------:R-:W-:Y:S01]  /*4f90*/  FMUL.FTZ R29, R29, R2.reuse ;  /* 0x000000021d1d7220 */ /* 0x080fe20000410000 */
[----:B------:R-:W-:Y:S01]  /*4fa0*/  UMOV UR15, 0x40000040 ;  /* 0x40000040000f7882 */ /* 0x000fe20000000000 */
[----:B------:R-:W-:Y:S01]  /*4fb0*/  UIADD3 UR18, UR5, 0x402, URZ ;  /* 0x0000040205127890 */ /* 0x000fe2000fffe03f */
[-C--:B------:R-:W-:Y:S01]  /*4fc0*/  FMUL.FTZ R32, R32, R2.reuse ;  /* 0x0000000220207220 */ /* 0x080fe20000410000 */
[----:B------:R-:W-:Y:S01]  /*4fd0*/  UMOV UR19, 0x40000040 ;  /* 0x4000004000137882 */ /* 0x000fe20000000000 */
[----:B------:R-:W-:Y:S01]  /*4fe0*/  HGMMA.64x64x16.F32.BF16 R152, gdesc[UR48], RZ, !UPT, gsb0 ;  /* 0x00e00000309879f0 */ /* 0x000fe2000c0018ff */
[----:B------:R-:W-:Y:S01]  /*4ff0*/  R2UR UR48, R14 ;  /* 0x000000000e3072ca */ /* 0x000fe200000e0000 */
[----:B------:R-:W-:Y:S01]  /*5000*/  UIADD3 UR50, UR5, 0x2, URZ ;  /* 0x0000000205327890 */ /* 0x000fe2000fffe03f */
[----:B------:R-:W-:Y:S01]  /*5010*/  R2UR UR49, R15 ;  /* 0x000000000f3172ca */ /* 0x000fe200000e0000 */
        /* <DEDUP_REMOVED lines=149> */
[----:B------:R-:W-:-:S09]  /*5970*/  WARPGROUP.ARRIVE ;  /* 0x00000000000079c5 */ /* 0x000fd20000000000 */
        /* <DEDUP_REMOVED lines=15> */
[----:B------:R-:W-:Y:S01]  /*5a70*/  UIADD3 UR50, UR5, 0x204, URZ ;  /* 0x0000020405327890 */ /* 0x000fe2000fffe03f */
[----:B------:R-:W-:Y:S01]  /*5a80*/  UMOV UR51, 0x40000040 ;  /* 0x4000004000337882 */ /* 0x000fe20000000000 */
[----:B------:R-:W-:Y:S01]  /*5a90*/  UMOV UR48, UR56 ;  /* 0x0000003800307c82 */ /* 0x000fe20008000000 */
[----:B------:R-:W-:Y:S01]  /*5aa0*/  UMOV UR49, UR57 ;  /* 0x0000003900317c82 */ /* 0x000fe20008000000 */
        /* <DEDUP_REMOVED lines=37> */
.L_x_1251:
[----:B------:R-:W-:Y:S01]  /*5d00*/  ULEA UR5, UR4, UR40, 0x3 ;  /* 0x0000002804057291 */ /* 0x000fe2000f8e183f */
[----:B------:R-:W-:-:S05]  /*5d10*/  IMAD.U32 R0, RZ, RZ, UR7 ;  /* 0x00000007ff007e24 */ /* 0x000fca000f8e00ff */
[----:B------:R-:W-:-:S04]  /*5d20*/  SHF.L.U32 R0, R0, 0x1f, RZ ;  /* 0x0000001f00007819 */ /* 0x000fc800000006ff */
[----:B------:R2:W3:Y:S01]  /*5d30*/  SYNCS.PHASECHK.TRANS64.TRYWAIT P1, [UR5+0x30850], R0 ;  /* 0x03085000ff0075a7 */ /* 0x0004e20008020145 */
[----:B------:R-:W-:Y:S05]  /*5d40*/  @!P0 BRA `(.L_x_1252) ;  /* 0x0000000000048947 */ /* 0x000fea0003800000 */
[----:B------:R-:W-:Y:S01]  /*5d50*/  BPT.TRAP 0x1 ;  /* 0x000000040000795c */ /* 0x000fe20000300000 */
.L_x_1252:
[----:B---3--:R-:W-:Y:S05]  /*5d60*/  @P1 BRA `(.L_x_1253) ;  /* 0x0000000000081947 */ /* 0x008fea0003800000 */
[----:B------:R-:W3:Y:S02]  /*5d70*/  SYNCS.PHASECHK.TRANS64.TRYWAIT P1, [UR5+0x30850], R0 ;  /* 0x03085000ff0075a7 */ /* 0x000ee40008020145 */
[----:B---3--:R-:W-:Y:S05]  /*5d80*/  @!P1 BRA `(.L_x_1254) ;  /* 0x00000128007c9947 */ /* 0x008fea0003800000 */
.L_x_1253:
[----:B------:R-:W-:Y:S01]  /*5d90*/  UIADD3 UR7, UR40, 0x400, URZ ;  /* 0x0000040028077890 */ /* 0x000fe2000fffe03f */
[----:B------:R-:W-:Y:S01]  /*5da0*/  WARPGROUP.ARRIVE ;  /* 0x00000000000079c5 */ /* 0x000fe20000000000 */
[----:B------:R-:W-:Y:S02]  /*5db0*/  UMOV UR11, 0x40000040 ;  /* 0x40000040000b7882 */ /* 0x000fe40000000000 */
        /* <DEDUP_REMOVED lines=27> */
.L_x_1255:
[----:B------:R-:W-:Y:S01]  /*5f70*/  R2UR UR4, R22 ;  /* 0x00000000160472ca */ /* 0x000fe200000e0000 */
[----:B------:R-:W4:Y:S01]  /*5f80*/  S2UR UR7, SR_CgaCtaId ;  /* 0x00000000000779c3 */ /* 0x000f220000008800 */
[----:B------:R-:W-:Y:S01]  /*5f90*/  VIADD R187, R23, UR60 ;  /* 0x0000003c17bb7c36 */ /* 0x000fe20008000000 */
[----:B------:R-:W-:Y:S01]  /*5fa0*/  UIADD3 UR6, UR6, 0x30840, URZ ;  /* 0x0003084006067890 */ /* 0x000fe2000fffe03f */
[----:B------:R-:W-:Y:S01]  /*5fb0*/  IMAD.U32 R185, RZ, RZ, UR41 ;  /* 0x00000029ffb97e24 */ /* 0x000fe2000f8e00ff */
[----:B------:R-:W-:-:S08]  /*5fc0*/  UISETP.NE.AND UP0, UPT, UR43, URZ, UPT ;  /* 0x0000003f2b00728c */ /* 0x000fd0000bf05270 */
[----:B------:R-:W-:-:S06]  /*5fd0*/  UISETP.NE.AND UP1, UPT, UR4, URZ, UPT ;  /* 0x0000003f0400728c */ /* 0x000fcc000bf25270 */
[----:B------:R-:W-:Y:S02]  /*5fe0*/  PLOP3.LUT P1, PT, PT, PT, UP1, 0x80, 0x0 ;  /* 0x000000000000781c */ /* 0x000fe40003f2f018 */
[----:B------:R-:W-:-:S03]  /*5ff0*/  PLOP3.LUT P2, PT, PT, PT, UP1, 0x80, 0x0 ;  /* 0x000000000000781c */ /* 0x000fc60003f4f018 */
[----:B------:R-:W-:Y:S01]  /*6000*/  @UP1 ULDC UR4, c[0x0][0x44c] ;  /* 0x0001130000041ab9 */ /* 0x000fe20000000800 */
[----:B----4-:R-:W-:-:S03]  /*6010*/  UPRMT UR6, UR7, 0x654, UR6 ;  /* 0x0000065407067896 */ /* 0x010fc60008000006 */
[----:B------:R-:W-:-:S04]  /*6020*/  ULDC UR7, c[0x0][0x9e0] ;  /* 0x0002780000077ab9 */ /* 0x000fc80000000800 */
[----:B--23--:R-:W-:Y:S01]  /*6030*/  @P1 IMAD.HI.U32 R0, R187, UR4, RZ ;  /* 0x00000004bb001c27 */ /* 0x00cfe2000f8e00ff */
[----:B------:R-:W-:Y:S01]  /*6040*/  @UP1 ULDC UR4, c[0x0][0x450] ;  /* 0x0001140000041ab9 */ /* 0x000fe20000000800 */
[----:B------:R-:W-:Y:S01]  /*6050*/  PLOP3.LUT P1, PT, PT, PT, UP0, 0x40, 0x0 ;  /* 0x000000000000781c */ /* 0x000fe20003f2e808 */
[----:B------:R-:W-:Y:S01]  /*6060*/  SYNCS.ARRIVE.TRANS64.RED.A1T0 RZ, [UR6], RZ ;  /* 0x000000ffffff79a7 */ /* 0x000fe20008100406 */
[----:B------:R-:W-:Y:S01]  /*6070*/  ULDC UR6, c[0x0][0x9dc] ;  /* 0x0002770000067ab9 */ /* 0x000fe20000000800 */
[----:B------:R-:W-:Y:S01]  /*6080*/  @P2 SHF.R.U32.HI R187, RZ, UR4, R0 ;  /* 0x00000004ffbb2c19 */ /* 0x000fe20008011600 */
[----:B------:R-:W-:Y:S01]  /*6090*/  IMAD.SHL.U32 R0, R225, 0x40, RZ ;  /* 0x00000040e1007824 */ /* 0x000fe200078e00ff */
[----:B------:R-:W-:-:S03]  /*60a0*/  ULOP3.LUT UR4, URZ, UR6, URZ, 0x33, !UPT ;  /* 0x000000063f047292 */ /* 0x000fc6000f8e333f */
[----:B------:R-:W2:Y:S01]  /*60b0*/  SHFL.IDX PT, R188, R187, RZ, 0x1c1f ;  /* 0x001c1fffbbbc7589 */ /* 0x000ea200000e0000 */
[----:B------:R-:W-:-:S04]  /*60c0*/  IADD3 R2, -R17, 0x1, -R0 ;  /* 0x0000000111027810 */ /* 0x000fc80007ffe900 */
[----:B------:R-:W-:-:S05]  /*60d0*/  IADD3 R185, -R185, UR42, R2 ;  /* 0x0000002ab9b97c10 */ /* 0x000fca000fffe102 */
[C---:B------:R-:W-:Y:S02]  /*60e0*/  VIADD R186, R185.reuse, UR7 ;  /* 0x00000007b9ba7c36 */ /* 0x040fe40008000000 */
[----:B------:R-:W-:Y:S02]  /*60f0*/  VIADD R185, R185, UR4 ;  /* 0x00000004b9b97c36 */ /* 0x000fe40008000000 */
[--C-:B--2---:R-:W-:Y:S02]  /*6100*/  IMAD.IADD R184, R186, 0x1, R188.reuse ;  /* 0x00000001bab87824 */ /* 0x104fe400078e02bc */
[----:B-1----:R-:W-:Y:S01]  /*6110*/  IMAD.IADD R4, R185, 0x1, R188 ;  /* 0x00000001b9047824 */ /* 0x002fe200078e02bc */
[----:B------:R-:W-:Y:S06]  /*6120*/  @P1 BRA `(.L_x_1256) ;  /* 0x00000000005c1947 */ /* 0x000fec0003800000 */
[----:B------:R-:W-:Y:S01]  /*6130*/  IMAD.U32 R2, RZ, RZ, UR41 ;  /* 0x00000029ff027e24 */ /* 0x000fe2000f8e00ff */
[----:B------:R-:W-:Y:S04]  /*6140*/  BSSY B0, `(.L_x_1257) ;  /* 0x0000011000007945 */ /* 0x000fe80003800000 */
[----:B------:R-:W-:-:S04]  /*6150*/  IADD3 R188, -R2, UR42, R188 ;  /* 0x0000002a02bc7c10 */ /* 0x000fc8000fffe1bc */
[----:B------:R-:W-:-:S13]  /*6160*/  ISETP.GT.AND P1, PT, R188, -0x1, PT ;  /* 0xffffffffbc00780c */ /* 0x000fda0003f24270 */
[----:B------:R-:W-:Y:S05]  /*6170*/  @P1 BRA `(.L_x_1258) ;  /* 0x0000000000201947 */ /* 0x000fea0003800000 */
[----:B------:R-:W-:Y:S01]  /*6180*/  IMAD.U32 R189, RZ, RZ, UR55 ;  /* 0x00000037ffbd7e24 */ /* 0x000fe2000f8e00ff */
[----:B------:R-:W-:-:S04]  /*6190*/  LOP3.LUT R188, RZ, R188, RZ, 0x33, !PT ;  /* 0x000000bcffbc7212 */ /* 0x000fc800078e33ff */
[----:B------:R-:W-:-:S13]  /*61a0*/  ISETP.NE.AND P1, PT, R189, 0x1, PT ;  /* 0x00000001bd00780c */ /* 0x000fda0003f25270 */
[----:B0-----:R-:W0:Y:S02]  /*61b0*/  @P1 LDC.64 R2, c[0x0][0x9e8] ;  /* 0x00027a00ff021b82 */ /* 0x001e240000000a00 */
[----:B0-----:R-:W-:-:S05]  /*61c0*/  @P1 IMAD.HI.U32 R2, R188, R2, RZ ;  /* 0x00000002bc021227 */ /* 0x001fca00078e00ff */
[----:B------:R-:W-:-:S04]  /*61d0*/  @P1 SHF.R.U32.HI R188, RZ, R3, R2 ;  /* 0x00000003ffbc1219 */ /* 0x000fc80000011602 */
[----:B------:R-:W-:Y:S01]  /*61e0*/  LOP3.LUT R188, RZ, R188, RZ, 0x33, !PT ;  /* 0x000000bcffbc7212 */ /* 0x000fe200078e33ff */
[----:B------:R-:W-:Y:S06]  /*61f0*/  BRA `(.L_x_1259) ;  /* 0x0000000000147947 */ /* 0x000fec0003800000 */
.L_x_1258:
[----:B------:R-:W-:-:S05]  /*6200*/  IMAD.U32 R189, RZ, RZ, UR55 ;  /* 0x00000037ffbd7e24 */ /* 0x000fca000f8e00ff */
[----:B------:R-:W-:-:S13]  /*6210*/  ISETP.NE.AND P1, PT, R189, 0x1, PT ;  /* 0x00000001bd00780c */ /* 0x000fda0003f25270 */
[----:B0-----:R-:W0:Y:S02]  /*6220*/  @P1 LDC.64 R2, c[0x0][0x9e8] ;  /* 0x00027a00ff021b82 */ /* 0x001e240000000a00 */
[----:B0-----:R-:W-:-:S05]  /*6230*/  @P1 IMAD.HI.U32 R2, R188, R2, RZ ;  /* 0x00000002bc021227 */ /* 0x001fca00078e00ff */
[----:B------:R-:W-:-:S07]  /*6240*/  @P1 SHF.R.U32.HI R188, RZ, R3, R2 ;  /* 0x00000003ffbc1219 */ /* 0x000fce0000011602 */
.L_x_1259:
[----:B------:R-:W-:Y:S05]  /*6250*/  BSYNC B0 ;  /* 0x0000000000007941 */ /* 0x000fea0003800000 */
.L_x_1257:
[----:B------:R-:W-:-:S04]  /*6260*/  IMAD R188, R188, R189, -R0 ;  /* 0x000000bdbcbc7224 */ /* 0x000fc800078e0a00 */
[----:B------:R-:W-:-:S05]  /*6270*/  IMAD.IADD R188, R188, 0x1, -R17 ;  /* 0x00000001bcbc7824 */ /* 0x000fca00078e0a11 */
[----:B------:R-:W-:Y:S02]  /*6280*/  VIMNMX R4, R4, R188, !PT ;  /* 0x000000bc04047248 */ /* 0x000fe40007fe0100 */
[----:B------:R-:W-:-:S07]  /*6290*/  VIADDMNMX R184, R188, R189, R184, PT ;  /* 0x000000bdbcb87246 */ /* 0x000fce00038001b8 */
.L_x_1256:
[----:B------:R-:W-:Y:S01]  /*62a0*/  ISETP.GT.AND P1, PT, R225, -0x1, PT ;  /* 0xffffffffe100780c */ /* 0x000fe20003f24270 */
[----:B------:R-:W1:Y:S01]  /*62b0*/  SHFL.IDX PT, R2, R187, 0x1, 0x1c1f ;  /* 0x003c1f00bb027f89 */ /* 0x000e6200000e0000 */
[----:B------:R-:W-:Y:S02]  /*62c0*/  UISETP.NE.AND UP0, UPT, UR43, URZ, UPT ;  /* 0x0000003f2b00728c */ /* 0x000fe4000bf05270 */
[C---:B------:R-:W-:Y:S02]  /*62d0*/  ISETP.GT.AND P4, PT, R4.reuse, 0x1, P1 ;  /* 0x000000010400780c */ /* 0x040fe40000f84270 */
[----:B------:R-:W-:Y:S02]  /*62e0*/  ISETP.GT.AND P5, PT, R4, RZ, P1 ;  /* 0x000000ff0400720c */ /* 0x000fe40000fa4270 */
[C---:B------:R-:W-:Y:S02]  /*62f0*/  ISETP.LT.OR P4, PT, R184.reuse, 0x2, P4 ;  /* 0x00000002b800780c */ /* 0x040fe40002781670 */
[----:B------:R-:W-:-:S02]  /*6300*/  ISETP.LT.OR P5, PT, R184, 0x1, P5 ;  /* 0x00000001b800780c */ /* 0x000fc40002fa1670 */
[----:B------:R-:W-:Y:S02]  /*6310*/  FSEL R153, R153, -INF , !P4 ;  /* 0xff80000099997808 */ /* 0x000fe40006000000 */
[----:B------:R-:W-:Y:S02]  /*6320*/  ISETP.GT.AND P4, PT, R4, 0x18, P1 ;  /* 0x000000180400780c */ /* 0x000fe40000f84270 */
[----:B------:R-:W-:Y:S02]  /*6330*/  FSEL R152, R152, -INF , !P5 ;  /* 0xff80000098987808 */ /* 0x000fe40006800000 */
[----:B------:R-:W-:Y:S02]  /*6340*/  ISETP.LT.OR P4, PT, R184, 0x19, P4 ;  /* 0x00000019b800780c */ /* 0x000fe40002781670 */
[C---:B------:R-:W-:Y:S02]  /*6350*/  ISETP.GT.AND P6, PT, R4.reuse, 0x8, P1 ;  /* 0x000000080400780c */ /* 0x040fe40000fc4270 */
[----:B------:R-:W-:-:S02]  /*6360*/  ISETP.GT.AND P2, PT, R4, 0x9, P1 ;  /* 0x000000090400780c */ /* 0x000fc40000f44270 */
[----:B------:R-:W-:Y:S01]  /*6370*/  ISETP.GT.AND P3, PT, R4, 0x10, P1 ;  /* 0x000000100400780c */ /* 0x000fe20000f64270 */
[--C-:B-1----:R-:W-:Y:S01]  /*6380*/  IMAD.IADD R186, R186, 0x1, R2.reuse ;  /* 0x00000001baba7824 */ /* 0x102fe200078e0202 */
        /* <DEDUP_REMOVED lines=53> */
.L_x_1262:
[----:B------:R-:W-:-:S05]  /*66e0*/  IMAD.U32 R184, RZ, RZ, UR55 ;  /* 0x00000037ffb87e24 */ /* 0x000fca000f8e00ff */
[----:B------:R-:W-:-:S13]  /*66f0*/  ISETP.NE.AND P2, PT, R184, 0x1, PT ;  /* 0x00000001b800780c */ /* 0x000fda0003f45270 */
[----:B0-----:R-:W0:Y:S02]  /*6700*/  @P2 LDC.64 R2, c[0x0][0x9e8] ;  /* 0x00027a00ff022b82 */ /* 0x001e240000000a00 */
[----:B0-----:R-:W-:-:S05]  /*6710*/  @P2 IMAD.HI.U32 R2, R4, R2, RZ ;  /* 0x0000000204022227 */ /* 0x001fca00078e00ff */
[----:B------:R-:W-:-:S07]  /*6720*/  @P2 SHF.R.U32.HI R4, RZ, R3, R2 ;  /* 0x00000003ff042219 */ /* 0x000fce0000011602 */
.L_x_1263:
[----:B------:R-:W-:Y:S05]  /*6730*/  BSYNC B0 ;  /* 0x0000000000007941 */ /* 0x000fea0003800000 */
.L_x_1261:
[----:B------:R-:W-:-:S04]  /*6740*/  IMAD R0, R4, R184, -R0 ;  /* 0x000000b804007224 */ /* 0x000fc800078e0a00 */
[----:B------:R-:W-:-:S05]  /*6750*/  IMAD.IADD R0, R0, 0x1, -R17 ;  /* 0x0000000100007824 */ /* 0x000fca00078e0a11 */
[----:B------:R-:W-:Y:S02]  /*6760*/  VIMNMX R185, R185, R0, !PT ;  /* 0x00000000b9b97248 */ /* 0x000fe40007fe0100 */
[----:B------:R-:W-:-:S07]  /*6770*/  VIADDMNMX R186, R0, R184, R186, PT ;  /* 0x000000b800ba7246 */ /* 0x000fce00038001ba */
.L_x_1260:
[----:B------:R-:W-:Y:S01]  /*6780*/  LOP3.LUT R16, R16, 0xfffff7ff, RZ, 0xc0, !PT ;  /* 0xfffff7ff10107812 */ /* 0x000fe200078ec0ff */
[----:B------:R-:W-:Y:S01]  /*6790*/  ULDC UR10, c[0x0][0x988] ;  /* 0x00026200000a7ab9 */ /* 0x000fe20000000800 */
[C---:B------:R-:W-:Y:S02]  /*67a0*/  ISETP.GT.AND P5, PT, R185.reuse, 0x1, P1 ;  /* 0x00000001b900780c */ /* 0x040fe40000fa4270 */
[----:B------:R-:W-:Y:S02]  /*67b0*/  @P0 LOP3.LUT R16, R16, 0x800, RZ, 0xfc, !PT ;  /* 0x0000080010100812 */ /* 0x000fe400078efcff */
[----:B------:R-:W-:Y:S02]  /*67c0*/  ISETP.GT.AND P0, PT, R185, 0x19, P1 ;  /* 0x00000019b900780c */ /* 0x000fe40000f04270 */
[----:B------:R-:W-:Y:S02]  /*67d0*/  LOP3.LUT R16, R16, 0xffff7fff, RZ, 0xc0, !PT ;  /* 0xffff7fff10107812 */ /* 0x000fe400078ec0ff */
[----:B------:R-:W-:-:S02]  /*67e0*/  ISETP.LT.OR P5, PT, R186, 0x2, P5 ;  /* 0x00000002ba00780c */ /* 0x000fc40002fa1670 */
[----:B------:R-:W-:Y:S02]  /*67f0*/  ISETP.GT.AND P6, PT, R185, 0x8, P1 ;  /* 0x00000008b900780c */ /* 0x000fe40000fc4270 */
[----:B------:R-:W-:Y:S02]  /*6800*/  FSEL R155, R155, -INF , !P5 ;  /* 0xff8000009b9b7808 */ /* 0x000fe40006800000 */
[C---:B------:R-:W-:Y:S02]  /*6810*/  ISETP.GT.AND P2, PT, R185.reuse, 0x9, P1 ;  /* 0x00000009b900780c */ /* 0x040fe40000f44270 */
[C---:B------:R-:W-:Y:S02]  /*6820*/  ISETP.GT.AND P3, PT, R185.reuse, 0x10, P1 ;  /* 0x00000010b900780c */ /* 0x040fe40000f64270 */
[----:B------:R-:W-:Y:S02]  /*6830*/  @P0 LOP3.LUT R16, R16, 0x8000, RZ, 0xfc, !PT ;  /* 0x0000800010100812 */ /* 0x000fe400078efcff */
[----:B------:R-:W-:-:S02]  /*6840*/  ISETP.GT.AND P0, PT, R185, 0x31, P1 ;  /* 0x00000031b900780c */ /* 0x000fc40000f04270 */
[----:B------:R-:W-:Y:S02]  /*6850*/  LOP3.LUT R16, R16, 0xfffffffd, RZ, 0xc0, !PT ;  /* 0xfffffffd10107812 */ /* 0x000fe400078ec0ff */
[C---:B------:R-:W-:Y:S02]  /*6860*/  ISETP.GT.AND P4, PT, R185.reuse, 0x11, P1 ;  /* 0x00000011b900780c */ /* 0x040fe40000f84270 */
[----:B------:R-:W-:Y:S02]  /*6870*/  ISETP.GT.AND P5, PT, R185, 0x18, P1 ;  /* 0x00000018b900780c */ /* 0x000fe40000fa4270 */
[C---:B------:R-:W-:Y:S02]  /*6880*/  ISETP.LT.OR P6, PT, R186.reuse, 0x9, P6 ;  /* 0x00000009ba00780c */ /* 0x040fe400037c1670 */
[C---:B------:R-:W-:Y:S02]  /*6890*/  ISETP.LT.OR P2, PT, R186.reuse, 0xa, P2 ;  /* 0x0000000aba00780c */ /* 0x040fe40001741670 */
[----:B------:R-:W-:-:S02]  /*68a0*/  ISETP.LT.OR P3, PT, R186, 0x11, P3 ;  /* 0x00000011ba00780c */ /* 0x000fc40001f61670 */
[----:B------:R-:W-:Y:S02]  /*68b0*/  @P0 LOP3.LUT R16, R16, 0x2, RZ, 0xfc, !PT ;  /* 0x0000000210100812 */ /* 0x000fe400078efcff */
[----:B------:R-:W-:Y:S02]  /*68c0*/  ISETP.GT.AND P0, PT, R185, 0x38, P1 ;  /* 0x00000038b900780c */ /* 0x000fe40000f04270 */
[----:B------:R-:W-:Y:S02]  /*68d0*/  LOP3.LUT R16, R16, 0xfffffff7, RZ, 0xc0, !PT ;  /* 0xfffffff710107812 */ /* 0x000fe400078ec0ff */
[C---:B------:R-:W-:Y:S02]  /*68e0*/  ISETP.LT.OR P4, PT, R186.reuse, 0x12, P4 ;  /* 0x00000012ba00780c */ /* 0x040fe40002781670 */
[----:B------:R-:W-:Y:S02]  /*68f0*/  ISETP.LT.OR P5, PT, R186, 0x19, P5 ;  /* 0x00000019ba00780c */ /* 0x000fe40002fa1670 */
[----:B------:R-:W-:-:S02]  /*6900*/  FSEL R158, R158, -INF , !P6 ;  /* 0xff8000009e9e7808 */ /* 0x000fc40007000000 */
[----:B------:R-:W-:Y:S02]  /*6910*/  FSEL R159, R159, -INF , !P2 ;  /* 0xff8000009f9f7808 */ /* 0x000fe40005000000 */
[----:B------:R-:W-:Y:S02]  /*6920*/  FSEL R162, R162, -INF , !P3 ;  /* 0xff800000a2a27808 */ /* 0x000fe40005800000 */
[----:B------:R-:W-:Y:S02]  /*6930*/  @P0 LOP3.LUT R16, R16, 0x8, RZ, 0xfc, !PT ;  /* 0x0000000810100812 */ /* 0x000fe400078efcff */
[----:B------:R-:W-:Y:S02]  /*6940*/  ISETP.GT.AND P0, PT, R185, RZ, P1 ;  /* 0x000000ffb900720c */ /* 0x000fe40000f04270 */
[----:B------:R-:W-:Y:S02]  /*6950*/  LOP3.LUT R16, R16, 0xffffff7f, RZ, 0xc0, !PT ;  /* 0xffffff7f10107812 */ /* 0x000fe400078ec0ff */
[----:B------:R-:W-:-:S02]  /*6960*/  FSEL R163, R163, -INF , !P4 ;  /* 0xff800000a3a37808 */ /* 0x000fc40006000000 */
[----:B------:R-:W-:Y:S02]  /*6970*/  FSEL R166, R166, -INF , !P5 ;  /* 0xff800000a6a67808 */ /* 0x000fe40006800000 */
[C---:B------:R-:W-:Y:S02]  /*6980*/  ISETP.GT.AND P2, PT, R185.reuse, 0x20, P1 ;  /* 0x00000020b900780c */ /* 0x040fe40000f44270 */
[C---:B------:R-:W-:Y:S02]  /*6990*/  ISETP.GT.AND P3, PT, R185.reuse, 0x21, P1 ;  /* 0x00000021b900780c */ /* 0x040fe40000f64270 */
[C---:B------:R-:W-:Y:S02]  /*69a0*/  ISETP.GT.AND P4, PT, R185.reuse, 0x28, P1 ;  /* 0x00000028b900780c */ /* 0x040fe40000f84270 */
[C---:B------:R-:W-:Y:S02]  /*69b0*/  ISETP.GT.AND P5, PT, R185.reuse, 0x29, P1 ;  /* 0x00000029b900780c */ /* 0x040fe40000fa4270 */
[----:B------:R-:W-:-:S02]  /*69c0*/  ISETP.GT.AND P6, PT, R185, 0x30, P1 ;  /* 0x00000030b900780c */ /* 0x000fc40000fc4270 */
[----:B------:R-:W-:Y:S02]  /*69d0*/  ISETP.GT.AND P1, PT, R185, 0x39, P1 ;  /* 0x00000039b900780c */ /* 0x000fe40000f24270 */
[----:B------:R-:W-:Y:S02]  /*69e0*/  @P0 LOP3.LUT R16, R16, 0x80, RZ, 0xfc, !PT ;  /* 0x0000008010100812 */ /* 0x000fe400078efcff */
[----:B------:R-:W-:Y:S02]  /*69f0*/  FMNMX.FTZ R0, R152, R21, !PT ;  /* 0x0000001598007209 */ /* 0x000fe40007810000 */
[C---:B------:R-:W-:Y:S02]  /*6a00*/  LOP3.LUT P0, RZ, R16.reuse, 0x8000, RZ, 0xc0, !PT ;  /* 0x0000800010ff7812 */ /* 0x040fe4000780c0ff */
[----:B------:R-:W-:Y:S02]  /*6a10*/  FMNMX.FTZ R0, R153, R0, !PT ;  /* 0x0000000099007209 */ /* 0x000fe40007810000 */
[----:B------:R-:W-:-:S02]  /*6a20*/  LOP3.LUT R16, R16, 0xffffffdf, RZ, 0xc0, !PT ;  /* 0xffffffdf10107812 */ /* 0x000fc400078ec0ff */
[----:B------:R-:W-:Y:S02]  /*6a30*/  FMNMX.FTZ R0, R156, R0, !PT ;  /* 0x000000009c007209 */ /* 0x000fe40007810000 */
[----:B------:R-:W-:Y:S02]  /*6a40*/  ISETP.LT.OR P0, PT, R186, 0x1a, P0 ;  /* 0x0000001aba00780c */ /* 0x000fe40000701670 */
[----:B------:R-:W-:Y:S02]  /*6a50*/  @P1 LOP3.LUT R16, R16, 0x20, RZ, 0xfc, !PT ;  /* 0x0000002010101812 */ /* 0x000fe400078efcff */
[----:B------:R-:W-:Y:S02]  /*6a60*/  FMNMX.FTZ R0, R157, R0, !PT ;  /* 0x000000009d007209 */ /* 0x000fe40007810000 */
[----:B------:R-:W-:Y:S02]  /*6a70*/  LOP3.LUT P1, RZ, R16, 0x2, RZ, 0xc0, !PT ;  /* 0x0000000210ff7812 */ /* 0x000fe4000782c0ff */
[----:B------:R-:W-:-:S02]  /*6a80*/  FMNMX.FTZ R0, R160, R0, !PT ;  /* 0x00000000a0007209 */ /* 0x000fc40007810000 */
[----:B------:R-:W-:Y:S02]  /*6a90*/  LOP3.LUT R16, R16, 0xfffffeff, RZ, 0xc0, !PT ;  /* 0xfffffeff10107812 */ /* 0x000fe400078ec0ff */
[----:B------:R-:W-:Y:S02]  /*6aa0*/  FMNMX.FTZ R0, R161, R0, !PT ;  /* 0x00000000a1007209 */ /* 0x000fe40007810000 */
[----:B------:R-:W-:Y:S02]  /*6ab0*/  @P0 LOP3.LUT R16, R16, 0x100, RZ, 0xfc, !PT ;  /* 0x0000010010100812 */ /* 0x000fe400078efcff */
[----:B------:R-:W-:Y:S02]  /*6ac0*/  ISETP.LT.OR P0, PT, R186, 0x21, P2 ;  /* 0x00000021ba00780c */ /* 0x000fe40001701670 */
[----:B------:R-:W-:Y:S02]  /*6ad0*/  FMNMX.FTZ R0, R164, R0, !PT ;  /* 0x00000000a4007209 */ /* 0x000fe40007810000 */
[----:B------:R-:W-:-:S02]  /*6ae0*/  LOP3.LUT P2, RZ, R16, 0x8, RZ, 0xc0, !PT ;  /* 0x0000000810ff7812 */ /* 0x000fc4000784c0ff */
[----:B------:R-:W-:Y:S02]  /*6af0*/  FMNMX.FTZ R0, R165, R0, !PT ;  /* 0x00000000a5007209 */ /* 0x000fe40007810000 */
[----:B------:R-:W-:Y:S02]  /*6b00*/  LOP3.LUT R16, R16, 0xffffffbf, RZ, 0xc0, !PT ;  /* 0xffffffbf10107812 */ /* 0x000fe400078ec0ff */
[----:B------:R-:W-:Y:S02]  /*6b10*/  FMNMX.FTZ R0, R168, R0, !PT ;  /* 0x00000000a8007209 */ /* 0x000fe40007810000 */
[----:B------:R-:W-:Y:S02]  /*6b20*/  ISETP.LT.OR P6, PT, R186, 0x31, P6 ;  /* 0x00000031ba00780c */ /* 0x000fe400037c1670 */
[----:B------:R-:W-:Y:S02]  /*6b30*/  @P0 LOP3.LUT R16, R16, 0x40, RZ, 0xfc, !PT ;  /* 0x0000004010100812 */ /* 0x000fe400078efcff */
[----:B------:R-:W-:-:S02]  /*6b40*/  FMNMX.FTZ R0, R169, R0, !PT ;  /* 0x00000000a9007209 */ /* 0x000fc40007810000 */
[----:B------:R-:W-:Y:S02]  /*6b50*/  ISETP.LT.OR P0, PT, R186, 0x22, P3 ;  /* 0x00000022ba00780c */ /* 0x000fe40001f01670 */
[----:B------:R-:W-:Y:S02]  /*6b60*/  FMNMX.FTZ R0, R172, R0, !PT ;  /* 0x00000000ac007209 */ /* 0x000fe40007810000 */
[C---:B------:R-:W-:Y:S02]  /*6b70*/  LOP3.LUT P3, RZ, R16.reuse, 0x80, RZ, 0xc0, !PT ;  /* 0x0000008010ff7812 */ /* 0x040fe4000786c0ff */
[----:B------:R-:W-:Y:S02]  /*6b80*/  FMNMX.FTZ R0, R173, R0, !PT ;  /* 0x00000000ad007209 */ /* 0x000fe40007810000 */
[----:B------:R-:W-:Y:S02]  /*6b90*/  LOP3.LUT R16, R16, 0xffffffef, RZ, 0xc0, !PT ;  /* 0xffffffef10107812 */ /* 0x000fe400078ec0ff */
[----:B------:R-:W-:-:S02]  /*6ba0*/  FMNMX.FTZ R0, R176, R0, !PT ;  /* 0x00000000b0007209 */ /* 0x000fc40007810000 */
[----:B------:R-:W-:Y:S02]  /*6bb0*/  ISETP.LT.OR P3, PT, R186, 0x1, P3 ;  /* 0x00000001ba00780c */ /* 0x000fe40001f61670 */
[----:B------:R-:W-:Y:S02]  /*6bc0*/  @P0 LOP3.LUT R16, R16, 0x10, RZ, 0xfc, !PT ;  /* 0x0000001010100812 */ /* 0x000fe400078efcff */
[----:B------:R-:W-:Y:S02]  /*6bd0*/  ISETP.LT.OR P0, PT, R186, 0x29, P4 ;  /* 0x00000029ba00780c */ /* 0x000fe40002701670 */
[----:B------:R-:W-:Y:S02]  /*6be0*/  FMNMX.FTZ R0, R177, R0, !PT ;  /* 0x00000000b1007209 */ /* 0x000fe40007810000 */
[----:B------:R-:W-:Y:S02]  /*6bf0*/  LOP3.LUT P4, RZ, R16, 0x20, RZ, 0xc0, !PT ;  /* 0x0000002010ff7812 */ /* 0x000fe4000788c0ff */
[----:B------:R-:W-:-:S02]  /*6c00*/  FMNMX.FTZ R0, R180, R0, !PT ;  /* 0x00000000b4007209 */ /* 0x000fc40007810000 */
[----:B------:R-:W-:Y:S02]  /*6c10*/  LOP3.LUT R16, R16, 0xfffffffb, RZ, 0xc0, !PT ;  /* 0xfffffffb10107812 */ /* 0x000fe400078ec0ff */
[----:B------:R-:W-:Y:S02]  /*6c20*/  FMNMX.FTZ R0, R181, R0, !PT ;  /* 0x00000000b5007209 */ /* 0x000fe40007810000 */
[----:B------:R-:W-:Y:S02]  /*6c30*/  FSEL R154, R154, -INF , !P3 ;  /* 0xff8000009a9a7808 */ /* 0x000fe40005800000 */
[----:B------:R-:W-:Y:S01]  /*6c40*/  @P0 LOP3.LUT R16, R16, 0x4, RZ, 0xfc, !PT ;  /* 0x0000000410100812 */ /* 0x000fe200078efcff */
[----:B------:R-:W1:Y:S01]  /*6c50*/  SHFL.BFLY PT, R2, R0, 0x2, 0x1f ;  /* 0x0c401f0000027f89 */ /* 0x000e6200000e0000 */
[----:B------:R-:W-:Y:S02]  /*6c60*/  ISETP.LT.OR P0, PT, R186, 0x2a, P5 ;  /* 0x0000002aba00780c */ /* 0x000fe40002f01670 */
[----:B------:R-:W-:-:S02]  /*6c70*/  LOP3.LUT R16, R16, 0xffffefff, RZ, 0xc0, !PT ;  /* 0xffffefff10107812 */ /* 0x000fc400078ec0ff */
[----:B0-----:R-:W-:Y:S02]  /*6c80*/  FMNMX.FTZ R3, R154, R224, !PT ;  /* 0x000000e09a037209 */ /* 0x001fe40007810000 */
[----:B------:R-:W-:Y:S02]  /*6c90*/  ISETP.LT.OR P1, PT, R186, 0x32, P1 ;  /* 0x00000032ba00780c */ /* 0x000fe40000f21670 */
[----:B------:R-:W-:Y:S02]  /*6ca0*/  FMNMX.FTZ R3, R155, R3, !PT ;  /* 0x000000039b037209 */ /* 0x000fe40007810000 */
[----:B------:R-:W-:Y:S02]  /*6cb0*/  FSEL R178, R178, -INF , !P6 ;  /* 0xff800000b2b27808 */ /* 0x000fe40007000000 */
[----:B------:R-:W-:Y:S02]  /*6cc0*/  FMNMX.FTZ R3, R158, R3, !PT ;  /* 0x000000039e037209 */ /* 0x000fe40007810000 */
[----:B------:R-:W-:-:S02]  /*6cd0*/  @P0 LOP3.LUT R16, R16, 0x1000, RZ, 0xfc, !PT ;  /* 0x0000100010100812 */ /* 0x000fc400078efcff */
[----:B------:R-:W-:Y:S02]  /*6ce0*/  FMNMX.FTZ R3, R159, R3, !PT ;  /* 0x000000039f037209 */ /* 0x000fe40007810000 */
[C---:B------:R-:W-:Y:S02]  /*6cf0*/  LOP3.LUT P0, RZ, R16.reuse, 0x10, RZ, 0xc0, !PT ;  /* 0x0000001010ff7812 */ /* 0x040fe4000780c0ff */
[----:B------:R-:W-:Y:S02]  /*6d00*/  LOP3.LUT R16, R16, 0xffffdfff, RZ, 0xc0, !PT ;  /* 0xffffdfff10107812 */ /* 0x000fe400078ec0ff */
[----:B------:R-:W-:Y:S02]  /*6d10*/  FMNMX.FTZ R3, R162, R3, !PT ;  /* 0x00000003a2037209 */ /* 0x000fe40007810000 */
[----:B-1----:R-:W-:Y:S02]  /*6d20*/  FMNMX.FTZ R2, R0, R2, !PT ;  /* 0x0000000200027209 */ /* 0x002fe40007810000 */
[----:B------:R-:W-:-:S02]  /*6d30*/  FMNMX.FTZ R3, R163, R3, !PT ;  /* 0x00000003a3037209 */ /* 0x000fc40007810000 */
[----:B------:R-:W-:Y:S01]  /*6d40*/  ISETP.LT.OR P2, PT, R186, 0x39, P2 ;  /* 0x00000039ba00780c */ /* 0x000fe20001741670 */
[----:B------:R-:W0:Y:S01]  /*6d50*/  SHFL.BFLY PT, R4, R2, 0x1, 0x1f ;  /* 0x0c201f0002047f89 */ /* 0x000e2200000e0000 */
[----:B------:R-:W-:Y:S02]  /*6d60*/  FMNMX.FTZ R3, R166, R3, !PT ;  /* 0x00000003a6037209 */ /* 0x000fe40007810000 */
[----:B------:R-:W-:Y:S02]  /*6d70*/  @P0 LOP3.LUT R16, R16, 0x2000, RZ, 0xfc, !PT ;  /* 0x0000200010100812 */ /* 0x000fe400078efcff */
[----:B------:R-:W-:Y:S02]  /*6d80*/  FSEL R179, R179, -INF , !P1 ;  /* 0xff800000b3b37808 */ /* 0x000fe40004800000 */
[C---:B------:R-:W-:Y:S02]  /*6d90*/  LOP3.LUT P0, RZ, R16.reuse, 0x40, RZ, 0xc0, !PT ;  /* 0x0000004010ff7812 */ /* 0x040fe4000780c0ff */
[----:B------:R-:W-:-:S02]  /*6da0*/  LOP3.LUT R16, R16, 0xffffbfff, RZ, 0xc0, !PT ;  /* 0xffffbfff10107812 */ /* 0x000fc400078ec0ff */
[----:B------:R-:W-:Y:S02]  /*6db0*/  ISETP.LT.OR P4, PT, R186, 0x3a, P4 ;  /* 0x0000003aba00780c */ /* 0x000fe40002781670 */
[----:B------:R-:W-:Y:S02]  /*6dc0*/  FSEL R182, R182, -INF , !P2 ;  /* 0xff800000b6b67808 */ /* 0x000fe40005000000 */
[----:B------:R-:W-:-:S05]  /*6dd0*/  FSEL R183, R183, -INF , !P4 ;  /* 0xff800000b7b77808 */ /* 0x000fca0006000000 */
[----:B------:R-:W-:-:S04]  /*6de0*/  @P0 LOP3.LUT R16, R16, 0x4000, RZ, 0xfc, !PT ;  /* 0x0000400010100812 */ /* 0x000fc800078efcff */
[----:B------:R-:W-:Y:S02]  /*6df0*/  LOP3.LUT P0, RZ, R16, 0x100, RZ, 0xc0, !PT ;  /* 0x0000010010ff7812 */ /* 0x000fe4000780c0ff */
[----:B0-----:R-:W-:Y:S02]  /*6e00*/  FMNMX.FTZ R4, R2, R4, !PT ;  /* 0x0000000402047209 */ /* 0x001fe40007810000 */
[----:B------:R-:W-:Y:S02]  /*6e10*/  FSEL R167, R167, -INF , !P0 ;  /* 0xff800000a7a77808 */ /* 0x000fe40004000000 */
[----:B------:R-:W-:Y:S01]  /*6e20*/  LOP3.LUT P0, RZ, R16, 0x4000, RZ, 0xc0, !PT ;  /* 0x0000400010ff7812 */ /* 0x000fe2000780c0ff */
[C---:B------:R-:W-:Y:S01]  /*6e30*/  FMUL.FTZ R2, R4.reuse, UR10 ;  /* 0x0000000a04027c20 */ /* 0x040fe20008410000 */
[----:B------:R-:W-:Y:S02]  /*6e40*/  FSETP.NEU.FTZ.AND P5, PT, R4, -INF , PT ;  /* 0xff8000000400780b */ /* 0x000fe40003fbd000 */
[----:B------:R-:W-:-:S02]  /*6e50*/  FSEL R170, R170, -INF , !P0 ;  /* 0xff800000aaaa7808 */ /* 0x000fc40004000000 */
[----:B------:R-:W-:Y:S02]  /*6e60*/  LOP3.LUT P0, RZ, R16, 0x2000, RZ, 0xc0, !PT ;  /* 0x0000200010ff7812 */ /* 0x000fe4000780c0ff */
[----:B------:R-:W-:Y:S02]  /*6e70*/  FMNMX.FTZ R3, R167, R3, !PT ;  /* 0x00000003a7037209 */ /* 0x000fe40007810000 */
[----:B------:R-:W-:Y:S02]  /*6e80*/  FSEL R0, R4, RZ, P5 ;  /* 0x000000ff04007208 */ /* 0x000fe40002800000 */
[----:B------:R-:W-:Y:S02]  /*6e90*/  FSEL R2, R2, RZ, P5 ;  /* 0x000000ff02027208 */ /* 0x000fe40002800000 */
[----:B------:R-:W-:Y:S01]  /*6ea0*/  LOP3.LUT P5, RZ, R16, 0x4, RZ, 0xc0, !PT ;  /* 0x0000000410ff7812 */ /* 0x000fe200078ac0ff */
[----:B------:R-:W-:Y:S01]  /*6eb0*/  FADD.FTZ R0, -R0, R21 ;  /* 0x0000001500007221 */ /* 0x000fe20000010100 */
[----:B------:R-:W-:Y:S01]  /*6ec0*/  FSEL R171, R171, -INF , !P0 ;  /* 0xff800000abab7808 */ /* 0x000fe20004000000 */
[--C-:B------:R-:W-:Y:S01]  /*6ed0*/  FFMA.FTZ R152, R152, UR10, -R2.reuse ;  /* 0x0000000a98987c23 */ /* 0x100fe20008010802 */
[----:B------:R-:W-:Y:S01]  /*6ee0*/  FMNMX.FTZ R3, R170, R3, !PT ;  /* 0x00000003aa037209 */ /* 0x000fe20007810000 */
[--C-:B------:R-:W-:Y:S01]  /*6ef0*/  FFMA.FTZ R153, R153, UR10, -R2.reuse ;  /* 0x0000000a99997c23 */ /* 0x100fe20008010802 */
[----:B------:R-:W-:Y:S01]  /*6f00*/  LOP3.LUT P0, RZ, R16, 0x1000, RZ, 0xc0, !PT ;  /* 0x0000100010ff7812 */ /* 0x000fe2000780c0ff */
[--C-:B------:R-:W-:Y:S01]  /*6f10*/  FFMA.FTZ R156, R156, UR10, -R2.reuse ;  /* 0x0000000a9c9c7c23 */ /* 0x100fe20008010802 */
[----:B------:R-:W-:Y:S01]  /*6f20*/  FSEL R174, R174, -INF , !P5 ;  /* 0xff800000aeae7808 */ /* 0x000fe20006800000 */
[--C-:B------:R-:W-:Y:S01]  /*6f30*/  FFMA.FTZ R157, R157, UR10, -R2.reuse ;  /* 0x0000000a9d9d7c23 */ /* 0x100fe20008010802 */
[----:B------:R-:W-:Y:S01]  /*6f40*/  FMNMX.FTZ R3, R171, R3, !PT ;  /* 0x00000003ab037209 */ /* 0x000fe20007810000 */
[--C-:B------:R-:W-:Y:S01]  /*6f50*/  FFMA.FTZ R160, R160, UR10, -R2.reuse ;  /* 0x0000000aa0a07c23 */ /* 0x100fe20008010802 */
[----:B------:R-:W-:Y:S01]  /*6f60*/  FSEL R175, R175, -INF , !P0 ;  /* 0xff800000afaf7808 */ /* 0x000fe20004000000 */
[--C-:B------:R-:W-:Y:S01]  /*6f70*/  FFMA.FTZ R161, R161, UR10, -R2.reuse ;  /* 0x0000000aa1a17c23 */ /* 0x100fe20008010802 */
[----:B------:R-:W-:Y:S01]  /*6f80*/  FMNMX.FTZ R3, R174, R3, !PT ;  /* 0x00000003ae037209 */ /* 0x000fe20007810000 */
[--C-:B------:R-:W-:Y:S01]  /*6f90*/  FFMA.FTZ R164, R164, UR10, -R2.reuse ;  /* 0x0000000aa4a47c23 */ /* 0x100fe20008010802 */
[--C-:B------:R-:W-:Y:S01]  /*6fa0*/  FFMA.FTZ R165, R165, UR10, -R2.reuse ;  /* 0x0000000aa5a57c23 */ /* 0x100fe20008010802 */
        /* <DEDUP_REMOVED lines=10> */
[----:B------:R-:W-:Y:S01]  /*7050*/  FFMA.FTZ R2, R181, UR10, -R2 ;  /* 0x0000000ab5027c23 */ /* 0x000fe20008010802 */
[----:B------:R-:W-:Y:S01]  /*7060*/  FMUL.FTZ R181, R0, UR10 ;  /* 0x0000000a00b57c20 */ /* 0x000fe20008410000 */
[----:B------:R-:W-:Y:S01]  /*7070*/  MUFU.EX2 R152, R152 ;  /* 0x0000009800987308 */ /* 0x000fe20000000800 */
[----:B------:R-:W-:-:S02]  /*7080*/  FMNMX.FTZ R3, R182, R3, !PT ;  /* 0x00000003b6037209 */ /* 0x000fc40007810000 */
[----:B------:R-:W-:Y:S02]  /*7090*/  LOP3.LUT P0, RZ, R16, 0x800, RZ, 0xc0, !PT ;  /* 0x0000080010ff7812 */ /* 0x000fe4000780c0ff */
[----:B------:R-:W-:-:S03]  /*70a0*/  FMNMX.FTZ R3, R183, R3, !PT ;  /* 0x00000003b7037209 */ /* 0x000fc60007810000 */
[----:B------:R0:W-:Y:S02]  /*70b0*/  MUFU.EX2 R186, R2 ;  /* 0x0000000200ba7308 */ /* 0x0001e40000000800 */
[----:B------:R-:W1:Y:S06]  /*70c0*/  SHFL.BFLY PT, R21, R3, 0x2, 0x1f ;  /* 0x0c401f0003157f89 */ /* 0x000e6c00000e0000 */
[----:B------:R-:W-:Y:S08]  /*70d0*/  MUFU.EX2 R153, R153 ;  /* 0x0000009900997308 */ /* 0x000ff00000000800 */
[----:B------:R-:W-:Y:S08]  /*70e0*/  MUFU.EX2 R156, R156 ;  /* 0x0000009c009c7308 */ /* 0x000ff00000000800 */
[----:B------:R-:W-:Y:S01]  /*70f0*/  MUFU.EX2 R157, R157 ;  /* 0x0000009d009d7308 */ /* 0x000fe20000000800 */
[----:B-1----:R-:W-:-:S05]  /*7100*/  FMNMX.FTZ R3, R3, R21, !PT ;  /* 0x0000001503037209 */ /* 0x002fca0007810000 */
[----:B------:R-:W1:Y:S02]  /*7110*/  SHFL.BFLY PT, R21, R3, 0x1, 0x1f ;  /* 0x0c201f0003157f89 */ /* 0x000e6400000e0000 */
[----:B------:R-:W-:Y:S08]  /*7120*/  MUFU.EX2 R160, R160 ;  /* 0x000000a000a07308 */ /* 0x000ff00000000800 */
[----:B------:R-:W-:Y:S08]  /*7130*/  MUFU.EX2 R161, R161 ;  /* 0x000000a100a17308 */ /* 0x000ff00000000800 */
[----:B------:R-:W-:Y:S01]  /*7140*/  MUFU.EX2 R164, R164 ;  /* 0x000000a400a47308 */ /* 0x000fe20000000800 */
[----:B-1----:R-:W-:-:S07]  /*7150*/  FMNMX.FTZ R3, R3, R21, !PT ;  /* 0x0000001503037209 */ /* 0x002fce0007810000 */
[----:B------:R-:W-:Y:S01]  /*7160*/  MUFU.EX2 R165, R165 ;  /* 0x000000a500a57308 */ /* 0x000fe20000000800 */
[C---:B------:R-:W-:Y:S01]  /*7170*/  FSETP.NEU.FTZ.AND P1, PT, R3.reuse, -INF , PT ;  /* 0xff8000000300780b */ /* 0x040fe20003f3d000 */
[----:B0-----:R-:W-:-:S03]  /*7180*/  FMUL.FTZ R2, R3, UR10 ;  /* 0x0000000a03027c20 */ /* 0x001fc60008410000 */
[----:B------:R-:W-:-:S03]  /*7190*/  FSEL R21, R3, RZ, P1 ;  /* 0x000000ff03157208 */ /* 0x000fc60000800000 */
[----:B------:R-:W-:Y:S01]  /*71a0*/  MUFU.EX2 R168, R168 ;  /* 0x000000a800a87308 */ /* 0x000fe20000000800 */
[----:B------:R-:W-:Y:S01]  /*71b0*/  FSEL R0, R2, RZ, P1 ;  /* 0x000000ff02007208 */ /* 0x000fe20000800000 */
[----:B------:R-:W-:-:S04]  /*71c0*/  FADD.FTZ R21, -R21, R224 ;  /* 0x000000e015157221 */ /* 0x000fc80000010100 */
[--C-:B------:R-:W-:Y:S01]  /*71d0*/  FFMA.FTZ R154, R154, UR10, -R0.reuse ;  /* 0x0000000a9a9a7c23 */ /* 0x100fe20008010800 */
[--C-:B------:R-:W-:Y:S01]  /*71e0*/  FFMA.FTZ R155, R155, UR10, -R0.reuse ;  /* 0x0000000a9b9b7c23 */ /* 0x100fe20008010800 */
[----:B------:R-:W-:Y:S01]  /*71f0*/  FMUL.FTZ R21, R21, UR10 ;  /* 0x0000000a15157c20 */ /* 0x000fe20008410000 */
[----:B------:R-:W0:Y:S01]  /*7200*/  MUFU.EX2 R2, R181 ;  /* 0x000000b500027308 */ /* 0x000e220000000800 */
[--C-:B------:R-:W-:Y:S01]  /*7210*/  FFMA.FTZ R158, R158, UR10, -R0.reuse ;  /* 0x0000000a9e9e7c23 */ /* 0x100fe20008010800 */
        /* <DEDUP_REMOVED lines=12> */
[----:B------:R-:W-:Y:S01]  /*72e0*/  FFMA.FTZ R183, R183, UR10, -R0 ;  /* 0x0000000ab7b77c23 */ /* 0x000fe20008010800 */
[----:B------:R-:W-:Y:S01]  /*72f0*/  MUFU.EX2 R154, R154 ;  /* 0x0000009a009a7308 */ /* 0x000fe20000000800 */
[----:B0-----:R-:W-:-:S04]  /*7300*/  FFMA.FTZ R20, R2, R20, R152 ;  /* 0x0000001402147223 */ /* 0x001fc80000010098 */
[----:B------:R-:W-:-:S03]  /*7310*/  FADD.FTZ R20, R153, R20 ;  /* 0x0000001499147221 */ /* 0x000fc60000010000 */
[----:B------:R-:W0:Y:S08]  /*7320*/  MUFU.EX2 R0, R21 ;  /* 0x0000001500007308 */ /* 0x000e300000000800 */
[----:B------:R-:W1:Y:S08]  /*7330*/  MUFU.EX2 R155, R155 ;  /* 0x0000009b009b7308 */ /* 0x000e700000000800 */
        /* <DEDUP_REMOVED lines=16> */
[----:B------:R-:W-:-:S06]  /*7440*/  FADD.FTZ R5, R168, R5 ;  /* 0x00000005a8057221 */ /* 0x000fcc0000010000 */
        /* <DEDUP_REMOVED lines=31> */
[----:B------:R-:W-:Y:S01]  /*7640*/  FADD.FTZ R20, R186, R5 ;  /* 0x00000005ba147221 */ /* 0x000fe20000010000 */
[----:B0-----:R-:W-:Y:S01]  /*7650*/  FADD.FTZ R5, R183, R21 ;  /* 0x00000015b7057221 */ /* 0x001fe20000010000 */
[----:B------:R-:W-:Y:S06]  /*7660*/  @!P0 BRA `(.L_x_1264) ;  /* 0x0000000000048947 */ /* 0x000fec0003800000 */
[----:B------:R-:W-:Y:S01]  /*7670*/  BPT.TRAP 0x1 ;  /* 0x000000040000795c */ /* 0x000fe20000300000 */
.L_x_1264:
[----:B------:R-:W0:Y:S01]  /*7680*/  S2UR UR4, SR_CgaCtaId ;  /* 0x00000000000479c3 */ /* 0x000e220000008800 */
[----:B------:R-:W-:Y:S01]  /*7690*/  UIADD3 UR5, UR5, 0x30860, URZ ;  /* 0x0003086005057890 */ /* 0x000fe2000fffe03f */
[----:B------:R-:W-:Y:S01]  /*76a0*/  ISETP.GT.AND P1, PT, R225, UR54, PT ;  /* 0x00000036e1007c0c */ /* 0x000fe2000bf24270 */
[----:B------:R-:W-:Y:S01]  /*76b0*/  UMOV UR7, UR38 ;  /* 0x0000002600077c82 */ /* 0x000fe20008000000 */
[----:B------:R-:W-:Y:S01]  /*76c0*/  F2FP.BF16.F32.PACK_AB R196, R153, R152 ;  /* 0x0000009899c4723e */ /* 0x000fe200000010ff */
[----:B------:R-:W-:Y:S01]  /*76d0*/  VIADD R225, R225, 0xffffffff ;  /* 0xffffffffe1e17836 */ /* 0x000fe20000000000 */
[----:B------:R-:W-:Y:S01]  /*76e0*/  F2FP.BF16.F32.PACK_AB R197, R155, R154 ;  /* 0x0000009a9bc5723e */ /* 0x000fe200000010ff */
[----:B------:R-:W-:Y:S01]  /*76f0*/  IMAD.MOV.U32 R224, RZ, RZ, R3 ;  /* 0x000000ffffe07224 */ /* 0x000fe200078e0003 */
[----:B------:R-:W-:Y:S01]  /*7700*/  F2FP.BF16.F32.PACK_AB R198, R157, R156 ;  /* 0x0000009c9dc6723e */ /* 0x000fe200000010ff */
[----:B------:R-:W-:Y:S01]  /*7710*/  IMAD.MOV.U32 R21, RZ, RZ, R4 ;  /* 0x000000ffff157224 */ /* 0x000fe200078e0004 */
[----:B------:R-:W-:-:S02]  /*7720*/  F2FP.BF16.F32.PACK_AB R199, R159, R158 ;  /* 0x0000009e9fc7723e */ /* 0x000fc400000010ff */
[----:B------:R-:W-:Y:S02]  /*7730*/  F2FP.BF16.F32.PACK_AB R192, R161, R160 ;  /* 0x000000a0a1c0723e */ /* 0x000fe400000010ff */
[----:B------:R-:W-:Y:S02]  /*7740*/  F2FP.BF16.F32.PACK_AB R193, R163, R162 ;  /* 0x000000a2a3c1723e */ /* 0x000fe400000010ff */
[----:B------:R-:W-:Y:S02]  /*7750*/  F2FP.BF16.F32.PACK_AB R194, R165, R164 ;  /* 0x000000a4a5c2723e */ /* 0x000fe400000010ff */
[----:B------:R-:W-:Y:S02]  /*7760*/  F2FP.BF16.F32.PACK_AB R195, R167, R166 ;  /* 0x000000a6a7c3723e */ /* 0x000fe400000010ff */
[----:B------:R-:W-:Y:S02]  /*7770*/  F2FP.BF16.F32.PACK_AB R188, R169, R168 ;  /* 0x000000a8a9bc723e */ /* 0x000fe400000010ff */
[----:B------:R-:W-:Y:S01]  /*7780*/  F2FP.BF16.F32.PACK_AB R189, R171, R170 ;  /* 0x000000aaabbd723e */ /* 0x000fe200000010ff */
[----:B0-----:R-:W-:Y:S01]  /*7790*/  UPRMT UR5, UR4, 0x654, UR5 ;  /* 0x0000065404057896 */ /* 0x001fe20008000005 */
[----:B------:R-:W-:-:S02]  /*77a0*/  F2FP.BF16.F32.PACK_AB R190, R173, R172 ;  /* 0x000000acadbe723e */ /* 0x000fc400000010ff */
[----:B------:R-:W-:Y:S01]  /*77b0*/  UMOV UR4, UR39 ;  /* 0x0000002700047c82 */ /* 0x000fe20008000000 */
[----:B------:R-:W-:Y:S02]  /*77c0*/  F2FP.BF16.F32.PACK_AB R191, R175, R174 ;  /* 0x000000aeafbf723e */ /* 0x000fe400000010ff */
[----:B------:R-:W-:Y:S02]  /*77d0*/  F2FP.BF16.F32.PACK_AB R184, R177, R176 ;  /* 0x000000b0b1b8723e */ /* 0x000fe400000010ff */
[----:B------:R-:W-:Y:S01]  /*77e0*/  F2FP.BF16.F32.PACK_AB R185, R179, R178 ;  /* 0x000000b2b3b9723e */ /* 0x000fe200000010ff */
[----:B------:R-:W-:Y:S01]  /*77f0*/  SYNCS.ARRIVE.TRANS64.RED.A1T0 RZ, [UR5], RZ ;  /* 0x000000ffffff79a7 */ /* 0x000fe20008100405 */
[----:B------:R-:W-:Y:S02]  /*7800*/  F2FP.BF16.F32.PACK_AB R186, R186, R180 ;  /* 0x000000b4baba723e */ /* 0x000fe400000010ff */
[----:B------:R-:W-:Y:S01]  /*7810*/  F2FP.BF16.F32.PACK_AB R187, R183, R182 ;  /* 0x000000b6b7bb723e */ /* 0x000fe200000010ff */
[----:B------:R-:W-:Y:S06]  /*7820*/  @P1 BRA `(.L_x_1265) ;  /* 0xffffffd400641947 */ /* 0x000fec000383ffff */
.L_x_1246:
[----:B------:R-:W-:Y:S01]  /*7830*/  R2UR UR4, R22 ;  /* 0x00000000160472ca */ /* 0x000fe200000e0000 */
[----:B------:R-:W-:Y:S02]  /*7840*/  UISETP.NE.AND UP0, UPT, UR43, URZ, UPT ;  /* 0x0000003f2b00728c */ /* 0x000fe4000bf05270 */
[----:B------:R-:W-:Y:S02]  /*7850*/  UIADD3 UR7, UR60, 0x7f, URZ ;  /* 0x0000007f3c077890 */ /* 0x000fe4000fffe03f */
[----:B------:R-:W-:Y:S02]  /*7860*/  UIADD3 UR11, UR42, 0x1, -UR41 ;  /* 0x000000012a0b7890 */ /* 0x000fe4000fffe829 */
[----:B------:R-:W-:-:S06]  /*7870*/  PLOP3.LUT P1, PT, PT, PT, UP0, 0x40, 0x0 ;  /* 0x000000000000781c */ /* 0x000fcc0003f2e808 */
[----:B------:R-:W-:-:S11]  /*7880*/  UISETP.NE.AND UP1, UPT, UR4, URZ, UPT ;  /* 0x0000003f0400728c */ /* 0x000fd6000bf25270 */
[----:B------:R-:W-:Y:S01]  /*7890*/  @UP1 ULDC UR4, c[0x0][0x44c] ;  /* 0x0001130000041ab9 */ /* 0x000fe20000000800 */
[----:B------:R-:W-:Y:S01]  /*78a0*/  @UP1 ULDC UR14, c[0x0][0x450] ;  /* 0x00011400000e1ab9 */ /* 0x000fe20000000800 */
[----:B------:R-:W-:-:S04]  /*78b0*/  UIMAD.WIDE.U32 UR4, UR7, UR4, URZ ;  /* 0x00000004070472a5 */ /* 0x000fc8000f8e003f */
[----:B------:R-:W-:-:S04]  /*78c0*/  @UP1 USHF.R.U32.HI UR7, URZ, UR14, UR5 ;  /* 0x0000000e3f071299 */ /* 0x000fc80008011605 */
[----:B------:R-:W-:-:S04]  /*78d0*/  UIADD3 UR15, UR11, UR7, URZ ;  /* 0x000000070b0f7290 */ /* 0x000fc8000fffe03f */
[----:B------:R-:W-:Y:S01]  /*78e0*/  UIADD3 UR11, UR15, -UR6, URZ ;  /* 0x800000060f0b7290 */ /* 0x000fe2000fffe03f */
[----:B------:R-:W-:Y:S11]  /*78f0*/  @P1 BRA `(.L_x_1266) ;  /* 0x00000000004c1947 */ /* 0x000ff60003800000 */
        /* <DEDUP_REMOVED lines=11> */
.L_x_1267:
[----:B------:R-:W-:Y:S02]  /*79b0*/  ULDC UR14, c[0x0][0x9e4] ;  /* 0x00027900000e7ab9 */ /* 0x000fe40000000800 */
[----:B------:R-:W-:-:S11]  /*79c0*/  UISETP.NE.AND UP0, UPT, UR14, 0x1, UPT ;  /* 0x000000010e00788c */ /* 0x000fd6000bf05270 */
[----:B------:R-:W-:Y:S02]  /*79d0*/  @UP0 ULDC.64 UR4, c[0x0][0x9e8] ;  /* 0x00027a0000040ab9 */ /* 0x000fe40000000a00 */
[----:B------:R-:W-:-:S04]  /*79e0*/  UIMAD.WIDE.U32 UR6, UR15, UR4, URZ ;  /* 0x000000040f0672a5 */ /* 0x000fc8000f8e003f */
[----:B------:R-:W-:-:S12]  /*79f0*/  @UP0 USHF.R.U32.HI UR15, URZ, UR5, UR7 ;  /* 0x000000053f0f0299 */ /* 0x000fd80008011607 */
.L_x_1268:
[----:B------:R-:W-:-:S04]  /*7a00*/  UIMAD UR14, UR15, UR14, URZ ;  /* 0x0000000e0f0e72a4 */ /* 0x000fc8000f8e023f */
[----:B------:R-:W-:-:S04]  /*7a10*/  UISETP.LT.AND UP0, UPT, UR11, UR14, UPT ;  /* 0x0000000e0b00728c */ /* 0x000fc8000bf01270 */
[----:B------:R-:W-:-:S12]  /*7a20*/  USEL UR11, UR11, UR14, !UP0 ;  /* 0x0000000e0b0b7287 */ /* 0x000fd8000c000000 */
.L_x_1266:
[----:B------:R-:W-:Y:S01]  /*7a30*/  UIADD3 UR11, UR11, 0x3f, URZ ;  /* 0x0000003f0b0b7890 */ /* 0x000fe2000fffe03f */
[----:B------:R-:W-:-:S03]  /*7a40*/  R2UR UR5, R200 ;  /* 0x00000000c80572ca */ /* 0x000fc600000e0000 */
[----:B------:R-:W-:-:S04]  /*7a50*/  USHF.R.S32.HI UR4, URZ, 0x1f, UR11 ;  /* 0x0000001f3f047899 */ /* 0x000fc8000801140b */
[----:B------:R-:W-:-:S04]  /*7a60*/  ULEA.HI UR4, UR4, UR11, URZ, 0x6 ;  /* 0x0000000b04047291 */ /* 0x000fc8000f8f303f */
[----:B------:R-:W-:-:S04]  /*7a70*/  USHF.R.S32.HI UR4, URZ, 0x6, UR4 ;  /* 0x000000063f047899 */ /* 0x000fc80008011404 */
[----:B------:R-:W-:-:S04]  /*7a80*/  UISETP.LT.AND UP0, UPT, UR5, UR4, UPT ;  /* 0x000000040500728c */ /* 0x000fc8000bf01270 */
[----:B------:R-:W-:-:S06]  /*7a90*/  USEL UR54, UR5, UR4, !UP0 ;  /* 0x0000000405367287 */ /* 0x000fcc000c000000 */
[----:B------:R-:W-:-:S13]  /*7aa0*/  ISETP.GE.AND P1, PT, R225, UR54, PT ;  /* 0x00000036e1007c0c */ /* 0x000fda000bf26270 */
[----:B------:R-:W-:Y:S05]  /*7ab0*/  @!P1 BRA `(.L_x_1269) ;  /* 0x0000001c00489947 */ /* 0x000fea0003800000 */
[----:B------:R-:W-:Y:S01]  /*7ac0*/  IMAD.MOV.U32 R224, RZ, RZ, R3 ;  /* 0x000000ffffe07224 */ /* 0x000fe200078e0003 */
[----:B------:R-:W-:Y:S01]  /*7ad0*/  UMOV UR7, UR38 ;  /* 0x0000002600077c82 */ /* 0x000fe20008000000 */
[----:B------:R-:W-:Y:S01]  /*7ae0*/  IMAD.MOV.U32 R21, RZ, RZ, R4 ;  /* 0x000000ffff157224 */ /* 0x000fe200078e0004 */
[----:B------:R-:W-:Y:S01]  /*7af0*/  UMOV UR4, UR39 ;  /* 0x0000002700047c82 */ /* 0x000fe20008000000 */
[----:B------:R-:W-:-:S05]  /*7b00*/  ULDC UR55, c[0x0][0x988] ;  /* 0x0002620000377ab9 */ /* 0x000fca0000000800 */
.L_x_1280:
[----:B------:R-:W-:-:S04]  /*7b10*/  UISETP.NE.AND UP0, UPT, UR4, 0x1, UPT ;  /* 0x000000010400788c */ /* 0x000fc8000bf05270 */
[----:B------:R-:W-:-:S04]  /*7b20*/  USEL UR38, URZ, 0x1, UP0 ;  /* 0x000000013f267887 */ /* 0x000fc80008000000 */
[----:B------:R-:W-:Y:S01]  /*7b30*/  ULOP3.LUT UR38, UR7, UR38, URZ, 0x3c, !UPT ;  /* 0x0000002607267292 */ /* 0x000fe2000f8e3c3f */
[----:B------:R-:W-:Y:S11]  /*7b40*/  @!P0 BRA `(.L_x_1270) ;  /* 0x0000000000048947 */ /* 0x000ff60003800000 */
[----:B------:R-:W-:Y:S01]  /*7b50*/  BPT.TRAP 0x1 ;  /* 0x000000040000795c */ /* 0x000fe20000300000 */
.L_x_1270:
        /* <DEDUP_REMOVED lines=9> */
.L_x_1271:
[-C--:B------:R-:W-:Y:S01]  /*7bf0*/  FMUL.FTZ R24, R24, R2.reuse ;  /* 0x0000000218187220 */ /* 0x080fe20000410000 */
[----:B------:R-:W-:Y:S01]  /*7c00*/  FMUL.FTZ R25, R25, R2 ;  /* 0x0000000219197220 */ /* 0x000fe20000410000 */
[----:B-1----:R-:W-:Y:S06]  /*7c10*/  @P1 BRA `(.L_x_1272) ;  /* 0x0000000000081947 */ /* 0x002fec0003800000 */
[----:B------:R-:W1:Y:S02]  /*7c20*/  SYNCS.PHASECHK.TRANS64.TRYWAIT P1, [UR6+0x30830], R3 ;  /* 0x03083003ff0075a7 */ /* 0x000e640008020146 */
[----:B-1----:R-:W-:Y:S05]  /*7c30*/  @!P1 BRA `(.L_x_1273) ;  /* 0x0000010800e89947 */ /* 0x002fea0003800000 */
.L_x_1272:
        /* <DEDUP_REMOVED lines=225> */
.L_x_1274:
[----:B------:R-:W-:Y:S01]  /*8a50*/  ULEA UR5, UR4, UR40, 0x3 ;  /* 0x0000002804057291 */ /* 0x000fe2000f8e183f */
[----:B------:R-:W-:-:S05]  /*8a60*/  IMAD.U32 R0, RZ, RZ, UR7 ;  /* 0x00000007ff007e24 */ /* 0x000fca000f8e00ff */
[----:B------:R-:W-:-:S04]  /*8a70*/  SHF.L.U32 R0, R0, 0x1f, RZ ;  /* 0x0000001f00007819 */ /* 0x000fc800000006ff */
[----:B------:R2:W3:Y:S01]  /*8a80*/  SYNCS.PHASECHK.TRANS64.TRYWAIT P1, [UR5+0x30850], R0 ;  /* 0x03085000ff0075a7 */ /* 0x0004e20008020145 */
[----:B------:R-:W-:Y:S05]  /*8a90*/  @!P0 BRA `(.L_x_1275) ;  /* 0x0000000000048947 */ /* 0x000fea0003800000 */
[----:B------:R-:W-:Y:S01]  /*8aa0*/  BPT.TRAP 0x1 ;  /* 0x000000040000795c */ /* 0x000fe20000300000 */
.L_x_1275:
[----:B---3--:R-:W-:Y:S05]  /*8ab0*/  @P1 BRA `(.L_x_1276) ;  /* 0x0000000000081947 */ /* 0x008fea0003800000 */
[----:B------:R-:W3:Y:S02]  /*8ac0*/  SYNCS.PHASECHK.TRANS64.TRYWAIT P1, [UR5+0x30850], R0 ;  /* 0x03085000ff0075a7 */ /* 0x000ee40008020145 */
[----:B---3--:R-:W-:Y:S05]  /*8ad0*/  @!P1 BRA `(.L_x_1277) ;  /* 0x000000fc00589947 */ /* 0x008fea0003800000 */
.L_x_1276:
        /* <DEDUP_REMOVED lines=30> */
.L_x_1278:
[----:B--23--:R-:W-:Y:S01]  /*8cc0*/  FMNMX.FTZ R0, R152, R21, !PT ;  /* 0x0000001598007209 */ /* 0x00cfe20007810000 */
[----:B------:R-:W-:Y:S01]  /*8cd0*/  UMOV UR10, UR55 ;  /* 0x00000037000a7c82 */ /* 0x000fe20008000000 */
[----:B------:R-:W2:Y:S01]  /*8ce0*/  S2UR UR4, SR_CgaCtaId ;  /* 0x00000000000479c3 */ /* 0x000ea20000008800 */
[----:B------:R-:W-:Y:S01]  /*8cf0*/  UIADD3 UR6, UR6, 0x30840, URZ ;  /* 0x0003084006067890 */ /* 0x000fe2000fffe03f */
[----:B------:R-:W-:-:S04]  /*8d00*/  FMNMX.FTZ R0, R153, R0, !PT ;  /* 0x0000000099007209 */ /* 0x000fc80007810000 */
[----:B------:R-:W-:-:S04]  /*8d10*/  FMNMX.FTZ R0, R156, R0, !PT ;  /* 0x000000009c007209 */ /* 0x000fc80007810000 */
[----:B------:R-:W-:-:S04]  /*8d20*/  FMNMX.FTZ R0, R157, R0, !PT ;  /* 0x000000009d007209 */ /* 0x000fc80007810000 */
[----:B------:R-:W-:-:S04]  /*8d30*/  FMNMX.FTZ R0, R160, R0, !PT ;  /* 0x00000000a0007209 */ /* 0x000fc80007810000 */
[----:B------:R-:W-:-:S04]  /*8d40*/  FMNMX.FTZ R0, R161, R0, !PT ;  /* 0x00000000a1007209 */ /* 0x000fc80007810000 */
[----:B------:R-:W-:Y:S01]  /*8d50*/  FMNMX.FTZ R0, R164, R0, !PT ;  /* 0x00000000a4007209 */ /* 0x000fe20007810000 */
[----:B--2---:R-:W-:-:S03]  /*8d60*/  UPRMT UR6, UR4, 0x654, UR6 ;  /* 0x0000065404067896 */ /* 0x004fc60008000006 */
[----:B------:R-:W-:-:S04]  /*8d70*/  FMNMX.FTZ R0, R165, R0, !PT ;  /* 0x00000000a5007209 */ /* 0x000fc80007810000 */
[----:B------:R-:W-:Y:S02]  /*8d80*/  FMNMX.FTZ R0, R168, R0, !PT ;  /* 0x00000000a8007209 */ /* 0x000fe40007810000 */
[----:B------:R-:W-:Y:S02]  /*8d90*/  SYNCS.ARRIVE.TRANS64.RED.A1T0 RZ, [UR6], RZ ;  /* 0x000000ffffff79a7 */ /* 0x000fe40008100406 */
        /* <DEDUP_REMOVED lines=27> */
[----:B------:R-:W1:Y:S02]  /*8f50*/  SHFL.BFLY PT, R2, R0, 0x2, 0x1f ;  /* 0x0c401f0000027f89 */ /* 0x000e6400000e0000 */
[----:B-1----:R-:W-:-:S05]  /*8f60*/  FMNMX.FTZ R2, R0, R2, !PT ;  /* 0x0000000200027209 */ /* 0x002fca0007810000 */
[----:B0-----:R-:W0:Y:S02]  /*8f70*/  SHFL.BFLY PT, R3, R2, 0x1, 0x1f ;  /* 0x0c201f0002037f89 */ /* 0x001e2400000e0000 */
[----:B0-----:R-:W-:Y:S01]  /*8f80*/  FMNMX.FTZ R3, R2, R3, !PT ;  /* 0x0000000302037209 */ /* 0x001fe20007810000 */
[C---:B------:R-:W-:Y:S01]  /*8f90*/  FADD.FTZ R2, -R4.reuse, R21 ;  /* 0x0000001504027221 */ /* 0x040fe20000010100 */
[----:B------:R-:W-:-:S03]  /*8fa0*/  FMUL.FTZ R21, R4, UR10 ;  /* 0x0000000a04157c20 */ /* 0x000fc60008410000 */
[----:B------:R-:W-:Y:S01]  /*8fb0*/  FADD.FTZ R0, -R3, R224 ;  /* 0x000000e003007221 */ /* 0x000fe20000010100 */
        /* <DEDUP_REMOVED lines=16> */
[----:B------:R-:W-:Y:S01]  /*90c0*/  FMUL.FTZ R181, R3, UR10 ;  /* 0x0000000a03b57c20 */ /* 0x000fe20008410000 */
[----:B------:R-:W-:Y:S01]  /*90d0*/  FMUL.FTZ R2, R2, UR10 ;  /* 0x0000000a02027c20 */ /* 0x000fe20008410000 */
        /* <DEDUP_REMOVED lines=19> */
[----:B------:R-:W-:-:S06]  /*9210*/  FFMA.FTZ R187, R183, UR10, -R181 ;  /* 0x0000000ab7bb7c23 */ /* 0x000fcc00080108b5 */
[----:B------:R-:W1:Y:S01]  /*9220*/  MUFU.EX2 R154, R154 ;  /* 0x0000009a009a7308 */ /* 0x000e620000000800 */
[----:B0-----:R-:W-:-:S07]  /*9230*/  FFMA.FTZ R20, R2, R20, R152 ;  /* 0x0000001402147223 */ /* 0x001fce0000010098 */
[----:B------:R-:W0:Y:S08]  /*9240*/  MUFU.EX2 R153, R153 ;  /* 0x0000009900997308 */ /* 0x000e300000000800 */
[----:B------:R-:W2:Y:S01]  /*9250*/  MUFU.EX2 R155, R155 ;  /* 0x0000009b009b7308 */ /* 0x000ea20000000800 */
[----:B-1----:R-:W-:-:S07]  /*9260*/  FFMA.FTZ R5, R0, R5, R154 ;  /* 0x0000000500057223 */ /* 0x002fce000001009a */
        /* <DEDUP_REMOVED lines=60> */
.L_x_1279:
        /* <DEDUP_REMOVED lines=27> */
.L_x_1269:
[----:B------:R-:W-:-:S13]  /*97e0*/  R2UR UR4, R200 ;  /* 0x00000000c80472ca */ /* 0x000fda00000e0000 */
[----:B------:R-:W-:-:S13]  /*97f0*/  ISETP.GE.AND P1, PT, R225, UR4, PT ;  /* 0x00000004e1007c0c */ /* 0x000fda000bf26270 */
[----:B------:R-:W-:Y:S05]  /*9800*/  @!P1 BRA `(.L_x_1281) ;  /* 0x0000002800b89947 */ /* 0x000fea0003800000 */
[----:B------:R-:W-:Y:S01]  /*9810*/  IMAD.MOV.U32 R21, RZ, RZ, R3 ;  /* 0x000000ffff157224 */ /* 0x000fe200078e0003 */
[----:B------:R-:W-:Y:S01]  /*9820*/  UMOV UR6, UR38 ;  /* 0x0000002600067c82 */ /* 0x000fe20008000000 */
[----:B------:R-:W-:Y:S01]  /*9830*/  IMAD.MOV.U32 R224, RZ, RZ, R4 ;  /* 0x000000ffffe07224 */ /* 0x000fe200078e0004 */
[----:B------:R-:W-:Y:S01]  /*9840*/  UMOV UR4, UR39 ;  /* 0x0000002700047c82 */ /* 0x000fe20008000000 */
[----:B------:R-:W-:Y:S01]  /*9850*/  ULDC UR54, c[0x0][0x9e4] ;  /* 0x0002790000367ab9 */ /* 0x000fe20000000800 */
[----:B------:R-:W-:-:S05]  /*9860*/  ULDC UR55, c[0x0][0x9dc] ;  /* 0x0002770000377ab9 */ /* 0x000fca0000000800 */
.L_x_1300:
[----:B------:R-:W-:-:S04]  /*9870*/  UIADD3 UR7, UR4, 0x1, URZ ;  /* 0x0000000104077890 */ /* 0x000fc8000fffe03f */
[----:B------:R-:W-:-:S04]  /*9880*/  UISETP.NE.AND UP0, UPT, UR7, 0x2, UPT ;  /* 0x000000020700788c */ /* 0x000fc8000bf05270 */
[----:B------:R-:W-:Y:S02]  /*9890*/  USEL UR7, UR7, URZ, UP0 ;  /* 0x0000003f07077287 */ /* 0x000fe40008000000 */
[----:B------:R-:W-:-:S04]  /*98a0*/  USEL UR38, URZ, 0x1, UP0 ;  /* 0x000000013f267887 */ /* 0x000fc80008000000 */
[----:B------:R-:W-:Y:S01]  /*98b0*/  ULOP3.LUT UR38, UR6, UR38, URZ, 0x3c, !UPT ;  /* 0x0000002606267292 */ /* 0x000fe2000f8e3c3f */
[----:B------:R-:W-:Y:S01]  /*98c0*/  UMOV UR39, UR7 ;  /* 0x0000000700277c82 */ /* 0x000fe20008000000 */
[----:B------:R-:W-:Y:S10]  /*98d0*/  @!P0 BRA `(.L_x_1282) ;  /* 0x0000000000048947 */ /* 0x000ff40003800000 */
[----:B------:R-:W-:Y:S01]  /*98e0*/  BPT.TRAP 0x1 ;  /* 0x000000040000795c */ /* 0x000fe20000300000 */
.L_x_1282:
[----:B------:R-:W-:Y:S01]  /*98f0*/  ULEA UR5, UR39, UR40, 0x3 ;  /* 0x0000002827057291 */ /* 0x000fe2000f8e183f */
[----:B------:R-:W-:-:S05]  /*9900*/  IMAD.U32 R3, RZ, RZ, UR38 ;  /* 0x00000026ff037e24 */ /* 0x000fca000f8e00ff */
[----:B------:R-:W-:-:S04]  /*9910*/  SHF.L.U32 R3, R3, 0x1f, RZ ;  /* 0x0000001f03037819 */ /* 0x000fc800000006ff */
[----:B------:R0:W1:Y:S01]  /*9920*/  SYNCS.PHASECHK.TRANS64.TRYWAIT P1, [UR5+0x30830], R3 ;  /* 0x03083003ff0075a7 */ /* 0x0000620008020145 */
[----:B------:R-:W-:Y:S05]  /*9930*/  @!P0 BRA `(.L_x_1283) ;  /* 0x0000000000048947 */ /* 0x000fea0003800000 */
[----:B------:R-:W-:Y:S01]  /*9940*/  BPT.TRAP 0x1 ;  /* 0x000000040000795c */ /* 0x000fe20000300000 */
.L_x_1283:
[-C--:B------:R-:W-:Y:S01]  /*9950*/  FMUL.FTZ R24, R24, R2.reuse ;  /* 0x0000000218187220 */ /* 0x080fe20000410000 */
[----:B------:R-:W-:Y:S01]  /*9960*/  FMUL.FTZ R25, R25, R2 ;  /* 0x0000000219197220 */ /* 0x000fe20000410000 */
[----:B-1----:R-:W-:Y:S06]  /*9970*/  @P1 BRA `(.L_x_1284) ;  /* 0x0000000000081947 */ /* 0x002fec0003800000 */
[----:B------:R-:W1:Y:S02]  /*9980*/  SYNCS.PHASECHK.TRANS64.TRYWAIT P1, [UR5+0x30830], R3 ;  /* 0x03083003ff0075a7 */ /* 0x000e640008020145 */
[----:B-1----:R-:W-:Y:S05]  /*9990*/  @!P1 BRA `(.L_x_1285) ;  /* 0x000000ec00c09947 */ /* 0x002fea0003800000 */
.L_x_1284:
        /* <DEDUP_REMOVED lines=225> */
.L_x_1286:
[----:B------:R-:W-:Y:S01]  /*a7b0*/  ULEA UR5, UR4, UR40, 0x3 ;  /* 0x0000002804057291 */ /* 0x000fe2000f8e183f */
[----:B------:R-:W-:-:S05]  /*a7c0*/  IMAD.U32 R0, RZ, RZ, UR6 ;  /* 0x00000006ff007e24 */ /* 0x000fca000f8e00ff */
[----:B------:R-:W-:-:S04]  /*a7d0*/  SHF.L.U32 R0, R0, 0x1f, RZ ;  /* 0x0000001f00007819 */ /* 0x000fc800000006ff */
[----:B------:R2:W3:Y:S01]  /*a7e0*/  SYNCS.PHASECHK.TRANS64.TRYWAIT P1, [UR5+0x30850], R0 ;  /* 0x03085000ff0075a7 */ /* 0x0004e20008020145 */
[----:B------:R-:W-:Y:S05]  /*a7f0*/  @!P0 BRA `(.L_x_1287) ;  /* 0x0000000000048947 */ /* 0x000fea0003800000 */
[----:B------:R-:W-:Y:S01]  /*a800*/  BPT.TRAP 0x1 ;  /* 0x000000040000795c */ /* 0x000fe20000300000 */
.L_x_1287:
[----:B---3--:R-:W-:Y:S05]  /*a810*/  @P1 BRA `(.L_x_1288) ;  /* 0x0000000000081947 */ /* 0x008fea0003800000 */
[----:B------:R-:W3:Y:S02]  /*a820*/  SYNCS.PHASECHK.TRANS64.TRYWAIT P1, [UR5+0x30850], R0 ;  /* 0x03085000ff0075a7 */ /* 0x000ee40008020145 */
[----:B---3--:R-:W-:Y:S05]  /*a830*/  @!P1 BRA `(.L_x_1289) ;  /* 0x000000e000309947 */ /* 0x008fea0003800000 */
.L_x_1288:
        /* <DEDUP_REMOVED lines=30> */
.L_x_1290:
[----:B------:R-:W-:Y:S01]  /*aa20*/  R2UR UR4, R22 ;  /* 0x00000000160472ca */ /* 0x000fe200000e0000 */
[----:B------:R-:W4:Y:S01]  /*aa30*/  S2UR UR6, SR_CgaCtaId ;  /* 0x00000000000679c3 */ /* 0x000f220000008800 */
[----:B------:R-:W-:Y:S01]  /*aa40*/  VIADD R187, R23, UR60 ;  /* 0x0000003c17bb7c36 */ /* 0x000fe20008000000 */
[----:B------:R-:W-:Y:S01]  /*aa50*/  UISETP.NE.AND UP0, UPT, UR43, URZ, UPT ;  /* 0x0000003f2b00728c */ /* 0x000fe2000bf05270 */
[----:B------:R-:W-:-:S09]  /*aa60*/  IMAD.U32 R185, RZ, RZ, UR41 ;  /* 0x00000029ffb97e24 */ /* 0x000fd2000f8e00ff */
[----:B------:R-:W-:-:S06]  /*aa70*/  UISETP.NE.AND UP1, UPT, UR4, URZ, UPT ;  /* 0x0000003f0400728c */ /* 0x000fcc000bf25270 */
[----:B------:R-:W-:Y:S02]  /*aa80*/  PLOP3.LUT P1, PT, PT, PT, UP1, 0x80, 0x0 ;  /* 0x000000000000781c */ /* 0x000fe40003f2f018 */
[----:B------:R-:W-:-:S03]  /*aa90*/  PLOP3.LUT P2, PT, PT, PT, UP1, 0x80, 0x0 ;  /* 0x000000000000781c */ /* 0x000fc60003f4f018 */
[----:B------:R-:W-:-:S08]  /*aaa0*/  @UP1 ULDC UR4, c[0x0][0x44c] ;  /* 0x0001130000041ab9 */ /* 0x000fd00000000800 */
[----:B--23--:R-:W-:Y:S01]  /*aab0*/  @P1 IMAD.HI.U32 R0, R187, UR4, RZ ;  /* 0x00000004bb001c27 */ /* 0x00cfe2000f8e00ff */
[----:B------:R-:W-:Y:S01]  /*aac0*/  @UP1 ULDC UR4, c[0x0][0x450] ;  /* 0x0001140000041ab9 */ /* 0x000fe20000000800 */
[----:B------:R-:W-:-:S03]  /*aad0*/  PLOP3.LUT P1, PT, PT, PT, UP0, 0x40, 0x0 ;  /* 0x000000000000781c */ /* 0x000fc60003f2e808 */
[----:B------:R-:W-:Y:S01]  /*aae0*/  @P2 SHF.R.U32.HI R187, RZ, UR4, R0 ;  /* 0x00000004ffbb2c19 */ /* 0x000fe20008011600 */
[----:B------:R-:W-:Y:S01]  /*aaf0*/  ULEA UR4, UR7, UR40, 0x3 ;  /* 0x0000002807047291 */ /* 0x000fe2000f8e183f */
[----:B------:R-:W-:-:S03]  /*ab00*/  IMAD.SHL.U32 R0, R225, 0x40, RZ ;  /* 0x00000040e1007824 */ /* 0x000fc600078e00ff */
[----:B------:R-:W-:Y:S01]  /*ab10*/  UIADD3 UR4, UR4, 0x30840, URZ ;  /* 0x0003084004047890 */ /* 0x000fe2000fffe03f */
[----:B------:R-:W2:Y:S01]  /*ab20*/  SHFL.IDX PT, R188, R187, RZ, 0x1c1f ;  /* 0x001c1fffbbbc7589 */ /* 0x000ea200000e0000 */
[----:B------:R-:W-:Y:S02]  /*ab30*/  IADD3 R2, -R17, 0x1, -R0 ;  /* 0x0000000111027810 */ /* 0x000fe40007ffe900 */
[----:B----4-:R-:W-:Y:S02]  /*ab40*/  UPRMT UR4, UR6, 0x654, UR4 ;  /* 0x0000065406047896 */ /* 0x010fe40008000004 */
[----:B------:R-:W-:Y:S01]  /*ab50*/  IADD3 R185, -R185, UR42, R2 ;  /* 0x0000002ab9b97c10 */ /* 0x000fe2000fffe102 */
[----:B------:R-:W-:-:S04]  /*ab60*/  ULDC UR6, c[0x0][0x9e0] ;  /* 0x0002780000067ab9 */ /* 0x000fc80000000800 */
[----:B------:R-:W-:Y:S02]  /*ab70*/  VIADD R186, R185, UR6 ;  /* 0x00000006b9ba7c36 */ /* 0x000fe40008000000 */
[----:B------:R-:W-:Y:S01]  /*ab80*/  SYNCS.ARRIVE.TRANS64.RED.A1T0 RZ, [UR4], RZ ;  /* 0x000000ffffff79a7 */ /* 0x000fe20008100404 */
[----:B------:R-:W-:-:S06]  /*ab90*/  ULOP3.LUT UR4, URZ, UR55, URZ, 0x33, !UPT ;  /* 0x000000373f047292 */ /* 0x000fcc000f8e333f */
        /* <DEDUP_REMOVED lines=17> */
.L_x_1293:
[----:B------:R-:W-:-:S05]  /*acb0*/  IMAD.U32 R189, RZ, RZ, UR54 ;  /* 0x00000036ffbd7e24 */ /* 0x000fca000f8e00ff */
[----:B------:R-:W-:-:S13]  /*acc0*/  ISETP.NE.AND P1, PT, R189, 0x1, PT ;  /* 0x00000001bd00780c */ /* 0x000fda0003f25270 */
[----:B0-----:R-:W0:Y:S02]  /*acd0*/  @P1 LDC.64 R2, c[0x0][0x9e8] ;  /* 0x00027a00ff021b82 */ /* 0x001e240000000a00 */
[----:B0-----:R-:W-:-:S05]  /*ace0*/  @P1 IMAD.HI.U32 R2, R188, R2, RZ ;  /* 0x00000002bc021227 */ /* 0x001fca00078e00ff */
[----:B------:R-:W-:-:S07]  /*acf0*/  @P1 SHF.R.U32.HI R188, RZ, R3, R2 ;  /* 0x00000003ffbc1219 */ /* 0x000fce0000011602 */
.L_x_1294:
[----:B------:R-:W-:Y:S05]  /*ad00*/  BSYNC B0 ;  /* 0x0000000000007941 */ /* 0x000fea0003800000 */
.L_x_1292:
[----:B------:R-:W-:-:S04]  /*ad10*/  IMAD R188, R188, R189, -R0 ;  /* 0x000000bdbcbc7224 */ /* 0x000fc800078e0a00 */
[----:B------:R-:W-:-:S05]  /*ad20*/  IMAD.IADD R188, R188, 0x1, -R17 ;  /* 0x00000001bcbc7824 */ /* 0x000fca00078e0a11 */
[----:B------:R-:W-:Y:S02]  /*ad30*/  VIMNMX R4, R4, R188, !PT ;  /* 0x000000bc04047248 */ /* 0x000fe40007fe0100 */
[----:B------:R-:W-:-:S07]  /*ad40*/  VIADDMNMX R184, R188, R189, R184, PT ;  /* 0x000000bdbcb87246 */ /* 0x000fce00038001b8 */
.L_x_1291:
        /* <DEDUP_REMOVED lines=68> */
.L_x_1297:
[----:B------:R-:W-:-:S05]  /*b190*/  IMAD.U32 R184, RZ, RZ, UR54 ;  /* 0x00000036ffb87e24 */ /* 0x000fca000f8e00ff */
[----:B------:R-:W-:-:S13]  /*b1a0*/  ISETP.NE.AND P2, PT, R184, 0x1, PT ;  /* 0x00000001b800780c */ /* 0x000fda0003f45270 */
[----:B0-----:R-:W0:Y:S02]  /*b1b0*/  @P2 LDC.64 R2, c[0x0][0x9e8] ;  /* 0x00027a00ff022b82 */ /* 0x001e240000000a00 */
[----:B0-----:R-:W-:-:S05]  /*b1c0*/  @P2 IMAD.HI.U32 R2, R4, R2, RZ ;  /* 0x0000000204022227 */ /* 0x001fca00078e00ff */
[----:B------:R-:W-:-:S07]  /*b1d0*/  @P2 SHF.R.U32.HI R4, RZ, R3, R2 ;  /* 0x00000003ff042219 */ /* 0x000fce0000011602 */
.L_x_1298:
[----:B------:R-:W-:Y:S05]  /*b1e0*/  BSYNC B0 ;  /* 0x0000000000007941 */ /* 0x000fea0003800000 */
.L_x_1296:
[----:B------:R-:W-:-:S04]  /*b1f0*/  IMAD R0, R4, R184, -R0 ;  /* 0x000000b804007224 */ /* 0x000fc800078e0a00 */
[----:B------:R-:W-:-:S05]  /*b200*/  IMAD.IADD R0, R0, 0x1, -R17 ;  /* 0x0000000100007824 */ /* 0x000fca00078e0a11 */
[----:B------:R-:W-:Y:S02]  /*b210*/  VIMNMX R185, R185, R0, !PT ;  /* 0x00000000b9b97248 */ /* 0x000fe40007fe0100 */
[----:B------:R-:W-:-:S07]  /*b220*/  VIADDMNMX R186, R0, R184, R186, PT ;  /* 0x000000b800ba7246 */ /* 0x000fce00038001ba */
.L_x_1295:
        /* <DEDUP_REMOVED lines=142> */
[----:B------:R-:W-:Y:S01]  /*bb10*/  MUFU.EX2 R152, R152 ;  /* 0x0000009800987308 */ /* 0x000fe20000000800 */
[----:B------:R-:W-:-:S02]  /*bb20*/  LOP3.LUT P0, RZ, R16, 0x800, RZ, 0xc0, !PT ;  /* 0x0000080010ff7812 */ /* 0x000fc4000780c0ff */
[----:B------:R-:W-:-:S04]  /*bb30*/  FMNMX.FTZ R3, R182, R3, !PT ;  /* 0x00000003b6037209 */ /* 0x000fc80007810000 */
[----:B------:R-:W-:Y:S01]  /*bb40*/  FMNMX.FTZ R3, R183, R3, !PT ;  /* 0x00000003b7037209 */ /* 0x000fe20007810000 */
[----:B------:R0:W-:Y:S04]  /*bb50*/  MUFU.EX2 R186, R2 ;  /* 0x0000000200ba7308 */ /* 0x0001e80000000800 */
[----:B------:R-:W1:Y:S04]  /*bb60*/  SHFL.BFLY PT, R181, R3, 0x2, 0x1f ;  /* 0x0c401f0003b57f89 */ /* 0x000e6800000e0000 */
[----:B------:R-:W-:Y:S08]  /*bb70*/  MUFU.EX2 R153, R153 ;  /* 0x0000009900997308 */ /* 0x000ff00000000800 */
[----:B------:R-:W-:Y:S08]  /*bb80*/  MUFU.EX2 R156, R156 ;  /* 0x0000009c009c7308 */ /* 0x000ff00000000800 */
[----:B------:R-:W-:Y:S01]  /*bb90*/  MUFU.EX2 R157, R157 ;  /* 0x0000009d009d7308 */ /* 0x000fe20000000800 */
[----:B-1----:R-:W-:-:S07]  /*bba0*/  FMNMX.FTZ R3, R3, R181, !PT ;  /* 0x000000b503037209 */ /* 0x002fce0007810000 */
[----:B------:R-:W-:Y:S01]  /*bbb0*/  MUFU.EX2 R160, R160 ;  /* 0x000000a000a07308 */ /* 0x000fe20000000800 */
[----:B------:R-:W1:Y:S07]  /*bbc0*/  SHFL.BFLY PT, R181, R3, 0x1, 0x1f ;  /* 0x0c201f0003b57f89 */ /* 0x000e6e00000e0000 */
[----:B------:R-:W-:Y:S08]  /*bbd0*/  MUFU.EX2 R161, R161 ;  /* 0x000000a100a17308 */ /* 0x000ff00000000800 */
[----:B------:R-:W-:Y:S08]  /*bbe0*/  MUFU.EX2 R164, R164 ;  /* 0x000000a400a47308 */ /* 0x000ff00000000800 */
[----:B------:R-:W-:Y:S01]  /*bbf0*/  MUFU.EX2 R165, R165 ;  /* 0x000000a500a57308 */ /* 0x000fe20000000800 */
[----:B-1----:R-:W-:-:S04]  /*bc00*/  FMNMX.FTZ R3, R3, R181, !PT ;  /* 0x000000b503037209 */ /* 0x002fc80007810000 */
[C---:B------:R-:W-:Y:S01]  /*bc10*/  FSETP.NEU.FTZ.AND P1, PT, R3.reuse, -INF , PT ;  /* 0xff8000000300780b */ /* 0x040fe20003f3d000 */
[C---:B0-----:R-:W-:Y:S02]  /*bc20*/  FMUL.FTZ R2, R3.reuse, UR10 ;  /* 0x0000000a03027c20 */ /* 0x041fe40008410000 */
[----:B------:R-:W-:Y:S01]  /*bc30*/  MUFU.EX2 R168, R168 ;  /* 0x000000a800a87308 */ /* 0x000fe20000000800 */
[----:B------:R-:W-:-:S05]  /*bc40*/  FSEL R181, R3, RZ, P1 ;  /* 0x000000ff03b57208 */ /* 0x000fca0000800000 */
[----:B------:R-:W-:Y:S01]  /*bc50*/  FADD.FTZ R21, -R181, R21 ;  /* 0x00000015b5157221 */ /* 0x000fe20000010100 */
[----:B------:R-:W-:Y:S01]  /*bc60*/  FMUL.FTZ R181, R0, UR10 ;  /* 0x0000000a00b57c20 */ /* 0x000fe20008410000 */
[----:B------:R-:W-:Y:S01]  /*bc70*/  FSEL R0, R2, RZ, P1 ;  /* 0x000000ff02007208 */ /* 0x000fe20000800000 */
[----:B------:R-:W-:Y:S01]  /*bc80*/  MUFU.EX2 R169, R169 ;  /* 0x000000a900a97308 */ /* 0x000fe20000000800 */
[----:B------:R-:W-:-:S03]  /*bc90*/  FMUL.FTZ R21, R21, UR10 ;  /* 0x0000000a15157c20 */ /* 0x000fc60008410000 */
        /* <DEDUP_REMOVED lines=18> */
[----:B0-----:R-:W-:-:S07]  /*bdc0*/  FFMA.FTZ R20, R2, R20, R152 ;  /* 0x0000001402147223 */ /* 0x001fce0000010098 */
[----:B------:R-:W0:Y:S01]  /*bdd0*/  MUFU.EX2 R0, R21 ;  /* 0x0000001500007308 */ /* 0x000e220000000800 */
[----:B------:R-:W-:-:S07]  /*bde0*/  FADD.FTZ R20, R153, R20 ;  /* 0x0000001499147221 */ /* 0x000fce0000010000 */
        /* <DEDUP_REMOVED lines=47> */
[----:B-1----:R-:W-:-:S03]  /*c0e0*/  FADD.FTZ R21, R182, R20 ;  /* 0x00000014b6157221 */ /* 0x002fc60000010000 */
[----:B------:R-:W-:Y:S01]  /*c0f0*/  FADD.FTZ R20, R186, R5 ;  /* 0x00000005ba147221 */ /* 0x000fe20000010000 */
[----:B--2---:R-:W-:Y:S01]  /*c100*/  FADD.FTZ R5, R183, R21 ;  /* 0x00000015b7057221 */ /* 0x004fe20000010000 */
[----:B------:R-:W-:Y:S06]  /*c110*/  @!P0 BRA `(.L_x_1299) ;  /* 0x0000000000048947 */ /* 0x000fec0003800000 */
[----:B------:R-:W-:Y:S01]  /*c120*/  BPT.TRAP 0x1 ;  /* 0x000000040000795c */ /* 0x000fe20000300000 */
.L_x_1299:
[----:B------:R-:W0:Y:S01]  /*c130*/  S2UR UR6, SR_CgaCtaId ;  /* 0x00000000000679c3 */ /* 0x000e220000008800 */
[----:B------:R-:W-:Y:S01]  /*c140*/  R2UR UR4, R200 ;  /* 0x00000000c80472ca */ /* 0x000fe200000e0000 */
[----:B------:R-:W-:Y:S01]  /*c150*/  UIADD3 UR5, UR5, 0x30860, URZ ;  /* 0x0003086005057890 */ /* 0x000fe2000fffe03f */
[----:B------:R-:W-:Y:S01]  /*c160*/  F2FP.BF16.F32.PACK_AB R196, R153, R152 ;  /* 0x0000009899c4723e */ /* 0x000fe200000010ff */
[----:B------:R-:W-:Y:S01]  /*c170*/  IMAD.MOV.U32 R21, RZ, RZ, R3 ;  /* 0x000000ffff157224 */ /* 0x000fe200078e0003 */
[----:B------:R-:W-:Y:S01]  /*c180*/  F2FP.BF16.F32.PACK_AB R197, R155, R154 ;  /* 0x0000009a9bc5723e */ /* 0x000fe200000010ff */
[----:B------:R-:W-:Y:S01]  /*c190*/  IMAD.MOV.U32 R224, RZ, RZ, R4 ;  /* 0x000000ffffe07224 */ /* 0x000fe200078e0004 */
[----:B------:R-:W-:Y:S02]  /*c1a0*/  F2FP.BF16.F32.PACK_AB R198, R157, R156 ;  /* 0x0000009c9dc6723e */ /* 0x000fe400000010ff */
[----:B------:R-:W-:Y:S02]  /*c1b0*/  F2FP.BF16.F32.PACK_AB R199, R159, R158 ;  /* 0x0000009e9fc7723e */ /* 0x000fe400000010ff */
[----:B------:R-:W-:-:S02]  /*c1c0*/  F2FP.BF16.F32.PACK_AB R192, R161, R160 ;  /* 0x000000a0a1c0723e */ /* 0x000fc400000010ff */
[----:B------:R-:W-:Y:S02]  /*c1d0*/  F2FP.BF16.F32.PACK_AB R193, R163, R162 ;  /* 0x000000a2a3c1723e */ /* 0x000fe400000010ff */
[----:B------:R-:W-:Y:S01]  /*c1e0*/  ISETP.GT.AND P1, PT, R225, UR4, PT ;  /* 0x00000004e1007c0c */ /* 0x000fe2000bf24270 */
[----:B------:R-:W-:Y:S01]  /*c1f0*/  UMOV UR4, UR39 ;  /* 0x0000002700047c82 */ /* 0x000fe20008000000 */
[----:B------:R-:W-:Y:S01]  /*c200*/  F2FP.BF16.F32.PACK_AB R194, R165, R164 ;  /* 0x000000a4a5c2723e */ /* 0x000fe200000010ff */
[----:B------:R-:W-:Y:S01]  /*c210*/  VIADD R225, R225, 0xffffffff ;  /* 0xffffffffe1e17836 */ /* 0x000fe20000000000 */
        /* <DEDUP_REMOVED lines=13> */
.L_x_1281:
        /* <DEDUP_REMOVED lines=131> */
.L_x_1301:
[----:B------:R-:W-:Y:S01]  /*cb20*/  ULEA UR5, UR39, UR40, 0x3 ;  /* 0x0000002827057291 */ /* 0x000fe2000f8e183f */
[----:B------:R-:W-:-:S05]  /*cb30*/  IMAD.U32 R0, RZ, RZ, UR38 ;  /* 0x00000026ff007e24 */ /* 0x000fca000f8e00ff */
[----:B------:R-:W-:-:S04]  /*cb40*/  SHF.L.U32 R0, R0, 0x1f, RZ ;  /* 0x0000001f00007819 */ /* 0x000fc800000006ff */
[----:B------:R0:W1:Y:S01]  /*cb50*/  SYNCS.PHASECHK.TRANS64.TRYWAIT P1, [UR5+0x30850], R0 ;  /* 0x03085000ff0075a7 */ /* 0x0000620008020145 */
[----:B------:R-:W-:Y:S05]  /*cb60*/  @!P0 BRA `(.L_x_1302) ;  /* 0x0000000000048947 */ /* 0x000fea0003800000 */
[----:B------:R-:W-:Y:S01]  /*cb70*/  BPT.TRAP 0x1 ;  /* 0x000000040000795c */ /* 0x000fe20000300000 */
.L_x_1302:
[----:B-1----:R-:W-:Y:S05]  /*cb80*/  @P1 BRA `(.L_x_1303) ;  /* 0x0000000000081947 */ /* 0x002fea0003800000 */
[----:B------:R-:W1:Y:S02]  /*cb90*/  SYNCS.PHASECHK.TRANS64.TRYWAIT P1, [UR5+0x30850], R0 ;  /* 0x03085000ff0075a7 */ /* 0x000e640008020145 */
[----:B-1----:R-:W-:Y:S05]  /*cba0*/  @!P1 BRA `(.L_x_1304) ;  /* 0x000000bc006c9947 */ /* 0x002fea0003800000 */
.L_x_1303:
[----:B------:R-:W-:Y:S01]  /*cbb0*/  UIADD3 UR40, UR40, 0x400, URZ ;  /* 0x0000040028287890 */ /* 0x000fe2000fffe03f */
[----:B------:R-:W-:Y:S01]  /*cbc0*/  WARPGROUP.ARRIVE ;  /* 0x00000000000079c5 */ /* 0x000fe20000000000 */
[----:B------:R-:W-:Y:S01]  /*cbd0*/  UMOV UR7, 0x40000040 ;  /* 0x4000004000077882 */ /* 0x000fe20000000000 */
[----:B-1----:R-:W1:Y:S01]  /*cbe0*/  SHFL.BFLY PT, R7, R20, 0x2, 0x1f ;  /* 0x0c401f0014077f89 */ /* 0x002e6200000e0000 */
[----:B------:R-:W-:Y:S01]  /*cbf0*/  USHF.R.U32.HI UR40, URZ, 0x4, UR40 ;  /* 0x000000043f287899 */ /* 0x000fe20008011628 */
[----:B------:R-:W-:Y:S02]  /*cc00*/  IMAD.MOV.U32 R6, RZ, RZ, RZ ;  /* 0x000000ffff067224 */ /* 0x000fe400078e00ff */
[----:B0-----:R-:W0:Y:S01]  /*cc10*/  SHFL.BFLY PT, R0, R5, 0x2, 0x1f ;  /* 0x0c401f0005007f89 */ /* 0x001e2200000e0000 */
[----:B------:R-:W-:Y:S01]  /*cc20*/  ULOP3.LUT UR40, UR40, 0x3fff, URZ, 0xc0, !UPT ;  /* 0x00003fff28287892 */ /* 0x000fe2000f8ec03f */
[----:B------:R-:W-:-:S03]  /*cc30*/  IMAD.U32 R13, RZ, RZ, UR10 ;  /* 0x0000000aff0d7e24 */ /* 0x000fc6000f8e00ff */
[----:B------:R-:W-:-:S04]  /*cc40*/  ULOP3.LUT UR4, UR40, 0x2000000, URZ, 0xfc, !UPT ;  /* 0x0200000028047892 */ /* 0x000fc8000f8efc3f */
[----:B------:R-:W-:-:S07]  /*cc50*/  ULEA UR4, UR39, UR4, 0xb ;  /* 0x0000000427047291 */ /* 0x000fce000f8e583f */
[----:B------:R-:W-:Y:S02]  /*cc60*/  UMOV UR6, UR4 ;  /* 0x0000000400067c82 */ /* 0x000fe40008000000 */
[----:B------:R-:W-:Y:S01]  /*cc70*/  HGMMA.64x256x16.F32.BF16 R24, R196, gdesc[UR4].tnspB, R24, gsb0 ;  /* 0x43e00004c4187df0 */ /* 0x000fe20008001818 */
[----:B------:R-:W-:Y:S01]  /*cc80*/  UIADD3 UR6, UR4, 0x80, URZ ;  /* 0x0000008004067890 */ /* 0x000fe2000fffe03f */
[----:B-1----:R-:W-:Y:S01]  /*cc90*/  FADD.FTZ R7, R7, R20 ;  /* 0x0000001407077221 */ /* 0x002fe20000010000 */
[----:B------:R-:W-:Y:S01]  /*cca0*/  UMOV UR7, 0x40000040 ;  /* 0x4000004000077882 */ /* 0x000fe20000000000 */
[----:B0-----:R-:W-:Y:S01]  /*ccb0*/  FADD.FTZ R2, R0, R5 ;  /* 0x0000000500027221 */ /* 0x001fe20000010000 */
[----:B------:R-:W-:Y:S02]  /*ccc0*/  IMAD.MOV.U32 R5, RZ, RZ, RZ ;  /* 0x000000ffff057224 */ /* 0x000fe400078e00ff */
[----:B------:R-:W0:Y:S04]  /*ccd0*/  SHFL.BFLY PT, R0, R7, 0x1, 0x1f ;  /* 0x0c201f0007007f89 */ /* 0x000e2800000e0000 */
[----:B------:R-:W1:Y:S01]  /*cce0*/  SHFL.BFLY PT, R9, R2, 0x1, 0x1f ;  /* 0x0c201f0002097f89 */ /* 0x000e6200000e0000 */
[----:B0-----:R-:W-:Y:S01]  /*ccf0*/  FADD.FTZ R11, R7, R0 ;  /* 0x00000000070b7221 */ /* 0x001fe20000010000 */
[----:B------:R-:W-:-:S02]  /*cd00*/  IMAD.U32 R7, RZ, RZ, UR10 ;  /* 0x0000000aff077e24 */ /* 0x000fc4000f8e00ff */
[----:B------:R-:W-:Y:S02]  /*cd10*/  IMAD.MOV.U32 R0, RZ, RZ, -0x800000 ;  /* 0xff800000ff007424 */ /* 0x000fe400078e00ff */
[----:B-1----:R-:W-:Y:S01]  /*cd20*/  FADD.FTZ R12, R2, R9 ;  /* 0x00000009020c7221 */ /* 0x002fe20000010000 */
[----:B------:R-:W-:Y:S01]  /*cd30*/  FSETP.NE.FTZ.AND P1, PT, R11, RZ, PT ;  /* 0x000000ff0b00720b */ /* 0x000fe20003f35000 */
[----:B------:R-:W-:-:S03]  /*cd40*/  IMAD.MOV.U32 R2, RZ, RZ, -0x800000 ;  /* 0xff800000ff027424 */ /* 0x000fc600078e00ff */
        /* <DEDUP_REMOVED lines=30> */
.L_x_1305:
[----:B------:R-:W2:Y:S01]  /*cf30*/  LDL.LU R3, [R1+0x14] ;  /* 0x0000140001037983 */ /* 0x000ea20000300800 */
[----:B------:R-:W-:Y:S01]  /*cf40*/  UIADD3 UR4, UR5, 0x30860, URZ ;  /* 0x0003086005047890 */ /* 0x000fe2000fffe03f */
[----:B------:R-:W0:Y:S01]  /*cf50*/  S2UR UR5, SR_CgaCtaId ;  /* 0x00000000000579c3 */ /* 0x000e220000008800 */
        /* <DEDUP_REMOVED lines=33> */
[----:B------:R-:W-:Y:S01]  /*d170*/  USEL UR4, URZ, 0x1, UP0 ;  /* 0x000000013f047887 */ /* 0x000fe20008000000 */
        /* <DEDUP_REMOVED lines=100> */
[----:B------:R-:W-:-:S02]  /*d7c0*/  USEL UR39, UR39, URZ, UP0 ;  /* 0x0000003f27277287 */ /* 0x000fc40008000000 */
[----:B------:R-:W-:Y:S01]  /*d7d0*/  ULOP3.LUT UR38, UR38, UR4, URZ, 0x3c, !UPT ;  /* 0x0000000426267292 */ /* 0x000fe2000f8e3c3f */
[----:B--2---:R-:W-:-:S13]  /*d7e0*/  R2UR UR6, R3 ;  /* 0x00000000030672ca */ /* 0x004fda00000e0000 */
[----:B------:R-:W-:-:S06]  /*d7f0*/  UIADD3 UR6, UR6, 0x1, URZ ;  /* 0x0000000106067890 */ /* 0x000fcc000fffe03f */
[----:B------:R-:W-:-:S05]  /*d800*/  IMAD.U32 R3, RZ, RZ, UR6 ;  /* 0x00000006ff037e24 */ /* 0x000fca000f8e00ff */
[----:B------:R0:W-:Y:S02]  /*d810*/  STL [R1+0x14], R3 ;  /* 0x0000140301007387 */ /* 0x0001e40000100800 */
.L_x_1227:
        /* <DEDUP_REMOVED lines=15> */
[----:B0-----:R-:W3:Y:S01]  /*d910*/  LDL R3, [R1+0x28] ;  /* 0x0000280001037983 */ /* 0x001ee20000100800 */
[----:B------:R-:W-:Y:S01]  /*d920*/  F2FP.BF16.F32.PACK_AB R7, R31, R30 ;  /* 0x0000001e1f07723e */ /* 0x000fe200000010ff */
[----:B------:R-:W-:Y:S01]  /*d930*/  ULDC.64 UR16, c[0x0][0xc00] ;  /* 0x0003000000107ab9 */ /* 0x000fe20000000a00 */
[----:B------:R-:W-:Y:S01]  /*d940*/  F2FP.BF16.F32.PACK_AB R10, R37, R36 ;  /* 0x00000024250a723e */ /* 0x000fe200000010ff */
[----:B------:R-:W-:Y:S01]  /*d950*/  ULDC.64 UR12, c[0x0][0xc00] ;  /* 0x00030000000c7ab9 */ /* 0x000fe20000000a00 */
[----:B------:R-:W-:Y:S01]  /*d960*/  F2FP.BF16.F32.PACK_AB R11, R39, R38 ;  /* 0x00000026270b723e */ /* 0x000fe200000010ff */
[----:B------:R-:W-:Y:S01]  /*d970*/  ULDC.64 UR14, c[0x0][0xc08] ;  /* 0x00030200000e7ab9 */ /* 0x000fe20000000a00 */
[----:B------:R-:W-:Y:S01]  /*d980*/  R2UR UR19, R202 ;  /* 0x00000000ca1372ca */ /* 0x000fe200000e0000 */
[----:B------:R-:W-:Y:S01]  /*d990*/  ULDC UR22, c[0x0][0xbe8] ;  /* 0x0002fa0000167ab9 */ /* 0x000fe20000000800 */
[----:B------:R-:W-:-:S02]  /*d9a0*/  R2UR UR18, R204 ;  /* 0x00000000cc1272ca */ /* 0x000fc400000e0000 */
[----:B------:R-:W-:Y:S01]  /*d9b0*/  R2UR UR26, R205 ;  /* 0x00000000cd1a72ca */ /* 0x000fe200000e0000 */
[----:B------:R-:W-:Y:S01]  /*d9c0*/  UMOV UR10, UR8 ;  /* 0x00000008000a7c82 */ /* 0x000fe20008000000 */
[----:B-1----:R-:W-:Y:S01]  /*d9d0*/  UMOV UR11, UR4 ;  /* 0x00000004000b7c82 */ /* 0x002fe20008000000 */
[----:B------:R-:W-:Y:S01]  /*d9e0*/  UISETP.NE.U32.AND UP0, UPT, UR14, URZ, UPT ;  /* 0x0000003f0e00728c */ /* 0x000fe2000bf05070 */
[----:B------:R-:W-:-:S03]  /*d9f0*/  ULDC UR4, c[0x0][0xad4] ;  /* 0x0002b50000047ab9 */ /* 0x000fc60000000800 */
[----:B------:R-:W-:-:S11]  /*da00*/  UISETP.NE.AND.EX UP0, UPT, UR15, URZ, UPT, UP0 ;  /* 0x0000003f0f00728c */ /* 0x000fd6000bf05300 */
[----:B------:R-:W-:Y:S01]  /*da10*/  @UP0 ULDC.64 UR14, c[0x0][0xc08] ;  /* 0x00030200000e0ab9 */ /* 0x000fe20000000a00 */
[----:B------:R-:W-:Y:S01]  /*da20*/  BAR.SYNC.DEFER_BLOCKING 0x1, 0x100 ;  /* 0x0044000000007b1d */ /* 0x000fe20000010000 */
[----:B--2---:R-:W-:Y:S01]  /*da30*/  R2UR UR9, R8 ;  /* 0x00000000080972ca */ /* 0x004fe200000e0000 */
[----:B---3--:R-:W-:-:S03]  /*da40*/  IMAD.WIDE R18, R3, R18, UR10 ;  /* 0x0000000a03127e25 */ /* 0x008fc6000f8e0212 */
[C---:B------:R-:W-:Y:S02]  /*da50*/  IADD3 R159, P0, R18.reuse, 0x40, RZ ;  /* 0x00000040129f7810 */ /* 0x040fe40007f1e0ff */
[C---:B------:R-:W-:Y:S02]  /*da60*/  LOP3.LUT R5, R18.reuse, 0x380, RZ, 0xc0, !PT ;  /* 0x0000038012057812 */ /* 0x040fe400078ec0ff */
[----:B------:R-:W-:-:S05]  /*da70*/  IADD3 R9, P1, R18, 0x20, RZ ;  /* 0x0000002012097810 */ /* 0x000fca0007f3e0ff */
[----:B------:R-:W-:Y:S01]  /*da80*/  UIMAD.WIDE UR12, UR9, 0x4, UR12 ;  /* 0x00000004090c78a5 */ /* 0x000fe2000f8e020c */
[----:B------:R-:W-:Y:S02]  /*da90*/  LOP3.LUT R158, R159, 0x380, RZ, 0xc0, !PT ;  /* 0x000003809f9e7812 */ /* 0x000fe400078ec0ff */
[----:B------:R-:W-:Y:S02]  /*daa0*/  SHF.R.U64 R5, R5, 0x3, RZ ;  /* 0x0000000305057819 */ /* 0x000fe400000012ff */
[----:B------:R-:W-:Y:S02]  /*dab0*/  LOP3.LUT R8, R9, 0x380, RZ, 0xc0, !PT ;  /* 0x0000038009087812 */ /* 0x000fe400078ec0ff */
[----:B------:R-:W-:Y:S02]  /*dac0*/  SHF.R.U64 R158, R158, 0x3, RZ ;  /* 0x000000039e9e7819 */ /* 0x000fe400000012ff */
[C---:B------:R-:W-:Y:S02]  /*dad0*/  IADD3 R167, P5, R18.reuse, 0x4040, RZ ;  /* 0x0000404012a77810 */ /* 0x040fe40007fbe0ff */
[----:B------:R-:W-:-:S02]  /*dae0*/  IADD3 R3, P2, R18, 0x4060, RZ ;  /* 0x0000406012037810 */ /* 0x000fc40007f5e0ff */
[----:B------:R-:W-:Y:S02]  /*daf0*/  IADD3 R163, P3, R18, 0x4000, RZ ;  /* 0x0000400012a37810 */ /* 0x000fe40007f7e0ff */
[----:B------:R-:W-:Y:S01]  /*db00*/  LOP3.LUT R4, R5, R18, RZ, 0x3c, !PT ;  /* 0x0000001205047212 */ /* 0x000fe200078e3cff */
[--C-:B------:R-:W-:Y:S01]  /*db10*/  IMAD.MOV.U32 R5, RZ, RZ, R19.reuse ;  /* 0x000000ffff057224 */ /* 0x100fe200078e0013 */
[----:B------:R-:W-:Y:S02]  /*db20*/  SHF.R.U64 R8, R8, 0x3, RZ ;  /* 0x0000000308087819 */ /* 0x000fe400000012ff */
[----:B------:R-:W-:Y:S02]  /*db30*/  IADD3 R161, P4, R18, 0x60, RZ ;  /* 0x0000006012a17810 */ /* 0x000fe40007f9e0ff */
[----:B------:R-:W-:Y:S01]  /*db40*/  LOP3.LUT R158, R158, R159, RZ, 0x3c, !PT ;  /* 0x0000009f9e9e7212 */ /* 0x000fe200078e3cff */
[----:B------:R-:W-:Y:S01]  /*db50*/  IMAD.X R159, RZ, RZ, R19, P0 ;  /* 0x000000ffff9f7224 */ /* 0x000fe200000e0613 */
[----:B------:R-:W-:-:S02]  /*db60*/  IADD3 R165, P6, R18, 0x4020, RZ ;  /* 0x0000402012a57810 */ /* 0x000fc40007fde0ff */
[----:B------:R-:W-:Y:S02]  /*db70*/  LOP3.LUT R166, R167, 0x380, RZ, 0xc0, !PT ;  /* 0x00000380a7a67812 */ /* 0x000fe400078ec0ff */
[----:B------:R-:W-:Y:S02]  /*db80*/  LOP3.LUT R12, R3, 0x380, RZ, 0xc0, !PT ;  /* 0x00000380030c7812 */ /* 0x000fe400078ec0ff */
[----:B------:R-:W-:Y:S02]  /*db90*/  LOP3.LUT R162, R163, 0x380, RZ, 0xc0, !PT ;  /* 0x00000380a3a27812 */ /* 0x000fe400078ec0ff */
[----:B------:R-:W-:Y:S02]  /*dba0*/  IADD3 R15, P0, R18, 0x8020, RZ ;  /* 0x00008020120f7810 */ /* 0x000fe40007f1e0ff */
[----:B------:R-:W-:Y:S01]  /*dbb0*/  LOP3.LUT R8, R8, R9, RZ, 0x3c, !PT ;  /* 0x0000000908087212 */ /* 0x000fe200078e3cff */
[----:B------:R-:W-:Y:S01]  /*dbc0*/  IMAD.X R9, RZ, RZ, R19, P1 ;  /* 0x000000ffff097224 */ /* 0x000fe200008e0613 */
[----:B------:R-:W-:-:S02]  /*dbd0*/  LOP3.LUT R160, R161, 0x380, RZ, 0xc0, !PT ;  /* 0x00000380a1a07812 */ /* 0x000fc400078ec0ff */
[----:B------:R-:W-:Y:S02]  /*dbe0*/  LOP3.LUT R164, R165, 0x380, RZ, 0xc0, !PT ;  /* 0x00000380a5a47812 */ /* 0x000fe400078ec0ff */
[----:B------:R-:W-:Y:S02]  /*dbf0*/  MOV R13, R4 ;  /* 0x00000004000d7202 */ /* 0x000fe40000000f00 */
[----:B------:R-:W-:Y:S02]  /*dc00*/  F2FP.BF16.F32.PACK_AB R4, R25, R24 ;  /* 0x000000181904723e */ /* 0x000fe400000010ff */
[----:B------:R-:W-:Y:S02]  /*dc10*/  F2FP.BF16.F32.PACK_AB R5, R27, R26 ;  /* 0x0000001a1b05723e */ /* 0x000fe400000010ff */
[----:B------:R-:W-:Y:S02]  /*dc20*/  SHF.R.U64 R166, R166, 0x3, RZ ;  /* 0x00000003a6a67819 */ /* 0x000fe400000012ff */
[----:B------:R-:W-:Y:S01]  /*dc30*/  SHF.R.U64 R12, R12, 0x3, RZ ;  /* 0x000000030c0c7819 */ /* 0x000fe200000012ff */
[----:B------:R0:W-:Y:S01]  /*dc40*/  STSM.16.M88.4 [R13], R4 ;  /* 0x000000040d007844 */ /* 0x0001e20000000200 */
[----:B------:R-:W-:-:S02]  /*dc50*/  IADD3 R169, P1, R18, 0x8000, RZ ;  /* 0x0000800012a97810 */ /* 0x000fc40007f3e0ff */
[----:B------:R-:W-:Y:S02]  /*dc60*/  SHF.R.U64 R162, R162, 0x3, RZ ;  /* 0x00000003a2a27819 */ /* 0x000fe400000012ff */
[----:B------:R-:W-:Y:S02]  /*dc70*/  LOP3.LUT R14, R15, 0x380, RZ, 0xc0, !PT ;  /* 0x000003800f0e7812 */ /* 0x000fe400078ec0ff */
[----:B------:R-:W-:Y:S02]  /*dc80*/  SHF.R.U64 R160, R160, 0x3, RZ ;  /* 0x00000003a0a07819 */ /* 0x000fe400000012ff */
[----:B------:R-:W-:Y:S02]  /*dc90*/  SHF.R.U64 R164, R164, 0x3, RZ ;  /* 0x00000003a4a47819 */ /* 0x000fe400000012ff */
[----:B------:R-:W-:Y:S01]  /*dca0*/  LOP3.LUT R166, R166, R167, RZ, 0x3c, !PT ;  /* 0x000000a7a6a67212 */ /* 0x000fe200078e3cff */
[----:B------:R-:W-:Y:S01]  /*dcb0*/  IMAD.X R167, RZ, RZ, R19, P5 ;  /* 0x000000ffffa77224 */ /* 0x000fe200028e0613 */
[----:B------:R-:W-:-:S02]  /*dcc0*/  LOP3.LUT R12, R12, R3, RZ, 0x3c, !PT ;  /* 0x000000030c0c7212 */ /* 0x000fc400078e3cff */
[----:B------:R-:W-:Y:S01]  /*dcd0*/  LOP3.LUT R168, R169, 0x380, RZ, 0xc0, !PT ;  /* 0x00000380a9a87812 */ /* 0x000fe200078ec0ff */
[--C-:B0-----:R-:W-:Y:S01]  /*dce0*/  IMAD.X R13, RZ, RZ, R19.reuse, P2 ;  /* 0x000000ffff0d7224 */ /* 0x101fe200010e0613 */
[----:B------:R-:W-:Y:S01]  /*dcf0*/  LOP3.LUT R162, R162, R163, RZ, 0x3c, !PT ;  /* 0x000000a3a2a27212 */ /* 0x000fe200078e3cff */
[--C-:B------:R-:W-:Y:S01]  /*dd00*/  IMAD.X R163, RZ, RZ, R19.reuse, P3 ;  /* 0x000000ffffa37224 */ /* 0x100fe200018e0613 */
[----:B------:R-:W-:Y:S02]  /*dd10*/  MOV R3, R8 ;  /* 0x0000000800037202 */ /* 0x000fe40000000f00 */
[----:B------:R-:W-:Y:S02]  /*dd20*/  SHF.R.U64 R14, R14, 0x3, RZ ;  /* 0x000000030e0e7819 */ /* 0x000fe400000012ff */
[----:B------:R-:W-:Y:S01]  /*dd30*/  LOP3.LUT R160, R160, R161, RZ, 0x3c, !PT ;  /* 0x000000a1a0a07212 */ /* 0x000fe200078e3cff */
[----:B------:R-:W-:Y:S01]  /*dd40*/  IMAD.X R161, RZ, RZ, R19, P4 ;  /* 0x000000ffffa17224 */ /* 0x000fe200020e0613 */
[----:B------:R-:W-:-:S02]  /*dd50*/  F2FP.BF16.F32.PACK_AB R8, R33, R32 ;  /* 0x000000202108723e */ /* 0x000fc400000010ff */
[----:B------:R-:W-:Y:S02]  /*dd60*/  F2FP.BF16.F32.PACK_AB R9, R35, R34 ;  /* 0x000000222309723e */ /* 0x000fe400000010ff */
[----:B------:R-:W-:Y:S02]  /*dd70*/  IADD3 R20, P5, R18, 0xc020, RZ ;  /* 0x0000c02012147810 */ /* 0x000fe40007fbe0ff */
[----:B------:R-:W-:Y:S01]  /*dd80*/  LOP3.LUT R164, R164, R165, RZ, 0x3c, !PT ;  /* 0x000000a5a4a47212 */ /* 0x000fe200078e3cff */
[----:B------:R-:W-:Y:S01]  /*dd90*/  IMAD.X R165, RZ, RZ, R19, P6 ;  /* 0x000000ffffa57224 */ /* 0x000fe200030e0613 */
[C---:B------:R-:W-:Y:S01]  /*dda0*/  IADD3 R155, P3, R18.reuse, 0x8060, RZ ;  /* 0x00008060129b7810 */ /* 0x040fe20007f7e0ff */
[----:B------:R0:W-:Y:S01]  /*ddb0*/  STSM.16.M88.4 [R3], R8 ;  /* 0x0000000803007844 */ /* 0x0001e20000000200 */
[----:B------:R-:W-:Y:S02]  /*ddc0*/  IADD3 R153, P2, R18, 0xc040, RZ ;  /* 0x0000c04012997810 */ /* 0x000fe40007f5e0ff */
[----:B------:R-:W-:-:S02]  /*ddd0*/  SHF.R.U64 R168, R168, 0x3, RZ ;  /* 0x00000003a8a87819 */ /* 0x000fc400000012ff */
[----:B------:R-:W-:Y:S02]  /*dde0*/  IADD3 R171, P4, R18, 0x8040, RZ ;  /* 0x0000804012ab7810 */ /* 0x000fe40007f9e0ff */
[----:B------:R-:W-:Y:S01]  /*ddf0*/  LOP3.LUT R14, R14, R15, RZ, 0x3c, !PT ;  /* 0x0000000f0e0e7212 */ /* 0x000fe200078e3cff */
[----:B------:R-:W-:Y:S01]  /*de00*/  IMAD.X R15, RZ, RZ, R19, P0 ;  /* 0x000000ffff0f7224 */ /* 0x000fe200000e0613 */
[----:B------:R-:W-:Y:S02]  /*de10*/  IADD3 R157, P6, R18, 0xc000, RZ ;  /* 0x0000c000129d7810 */ /* 0x000fe40007fde0ff */
[----:B------:R-:W-:Y:S02]  /*de20*/  LOP3.LUT R21, R20, 0x380, RZ, 0xc0, !PT ;  /* 0x0000038014157812 */ /* 0x000fe400078ec0ff */
[----:B------:R-:W-:Y:S02]  /*de30*/  LOP3.LUT R154, R155, 0x380, RZ, 0xc0, !PT ;  /* 0x000003809b9a7812 */ /* 0x000fe400078ec0ff */
[----:B------:R-:W-:-:S02]  /*de40*/  LOP3.LUT R152, R153, 0x380, RZ, 0xc0, !PT ;  /* 0x0000038099987812 */ /* 0x000fc400078ec0ff */
[----:B------:R-:W-:Y:S02]  /*de50*/  MOV R159, R158 ;  /* 0x0000009e009f7202 */ /* 0x000fe40000000f00 */
[----:B------:R-:W-:Y:S02]  /*de60*/  F2FP.BF16.F32.PACK_AB R4, R41, R40 ;  /* 0x000000282904723e */ /* 0x000fe400000010ff */
[----:B------:R-:W-:Y:S02]  /*de70*/  F2FP.BF16.F32.PACK_AB R5, R43, R42 ;  /* 0x0000002a2b05723e */ /* 0x000fe400000010ff */
[----:B------:R-:W-:Y:S02]  /*de80*/  F2FP.BF16.F32.PACK_AB R6, R45, R44 ;  /* 0x0000002c2d06723e */ /* 0x000fe400000010ff */
[----:B------:R-:W-:Y:S02]  /*de90*/  F2FP.BF16.F32.PACK_AB R7, R47, R46 ;  /* 0x0000002e2f07723e */ /* 0x000fe400000010ff */
[----:B------:R-:W-:Y:S01]  /*dea0*/  LOP3.LUT R168, R168, R169, RZ, 0x3c, !PT ;  /* 0x000000a9a8a87212 */ /* 0x000fe200078e3cff */
[----:B------:R-:W-:Y:S01]  /*deb0*/  IMAD.X R169, RZ, RZ, R19, P1 ;  /* 0x000000ffffa97224 */ /* 0x000fe200008e0613 */
[----:B------:R-:W-:Y:S01]  /*dec0*/  LOP3.LUT R170, R171, 0x380, RZ, 0xc0, !PT ;  /* 0x00000380abaa7812 */ /* 0x000fe200078ec0ff */
[----:B------:R1:W-:Y:S01]  /*ded0*/  STSM.16.M88.4 [R159], R4 ;  /* 0x000000049f007844 */ /* 0x0003e20000000200 */
[----:B------:R-:W-:-:S02]  /*dee0*/  MOV R160, R160 ;  /* 0x000000a000a07202 */ /* 0x000fc40000000f00 */
[----:B0-----:R-:W-:Y:S02]  /*def0*/  F2FP.BF16.F32.PACK_AB R8, R49, R48 ;  /* 0x000000303108723e */ /* 0x001fe400000010ff */
[----:B------:R-:W-:Y:S02]  /*df00*/  F2FP.BF16.F32.PACK_AB R9, R51, R50 ;  /* 0x000000323309723e */ /* 0x000fe400000010ff */
[----:B------:R-:W-:Y:S02]  /*df10*/  F2FP.BF16.F32.PACK_AB R10, R53, R52 ;  /* 0x00000034350a723e */ /* 0x000fe400000010ff */
[----:B------:R-:W-:Y:S02]  /*df20*/  F2FP.BF16.F32.PACK_AB R11, R55, R54 ;  /* 0x00000036370b723e */ /* 0x000fe400000010ff */
[----:B------:R-:W-:Y:S02]  /*df30*/  LOP3.LUT R156, R157, 0x380, RZ, 0xc0, !PT ;  /* 0x000003809d9c7812 */ /* 0x000fe400078ec0ff */
[----:B------:R-:W-:Y:S01]  /*df40*/  SHF.R.U64 R21, R21, 0x3, RZ ;  /* 0x0000000315157819 */ /* 0x000fe200000012ff */
[----:B------:R0:W-:Y:S01]  /*df50*/  STSM.16.M88.4 [R160], R8 ;  /* 0x00000008a0007844 */ /* 0x0001e20000000200 */
[----:B------:R-:W-:-:S02]  /*df60*/  IADD3 R3, P1, R18, 0xc060, RZ ;  /* 0x0000c06012037810 */ /* 0x000fc40007f3e0ff */
[----:B------:R-:W-:Y:S02]  /*df70*/  SHF.R.U64 R154, R154, 0x3, RZ ;  /* 0x000000039a9a7819 */ /* 0x000fe400000012ff */
[----:B------:R-:W-:Y:S02]  /*df80*/  SHF.R.U64 R152, R152, 0x3, RZ ;  /* 0x0000000398987819 */ /* 0x000fe400000012ff */
[----:B------:R-:W-:Y:S02]  /*df90*/  MOV R158, R12 ;  /* 0x0000000c009e7202 */ /* 0x000fe40000000f00 */
[----:B------:R-:W-:Y:S02]  /*dfa0*/  MOV R22, R14 ;  /* 0x0000000e00167202 */ /* 0x000fe40000000f00 */
[----:B------:R-:W-:Y:S02]  /*dfb0*/  SHF.R.U64 R170, R170, 0x3, RZ ;  /* 0x00000003aaaa7819 */ /* 0x000fe400000012ff */
[----:B------:R-:W-:-:S02]  /*dfc0*/  MOV R162, R162 ;  /* 0x000000a200a27202 */ /* 0x000fc40000000f00 */
[----:B------:R-:W-:Y:S02]  /*dfd0*/  F2FP.BF16.F32.PACK_AB R12, R57, R56 ;  /* 0x00000038390c723e */ /* 0x000fe400000010ff */
[----:B------:R-:W-:Y:S02]  /*dfe0*/  F2FP.BF16.F32.PACK_AB R13, R59, R58 ;  /* 0x0000003a3b0d723e */ /* 0x000fe400000010ff */
[----:B------:R-:W-:Y:S02]  /*dff0*/  F2FP.BF16.F32.PACK_AB R14, R61, R60 ;  /* 0x0000003c3d0e723e */ /* 0x000fe400000010ff */
[----:B------:R-:W-:Y:S02]  /*e000*/  F2FP.BF16.F32.PACK_AB R15, R63, R62 ;  /* 0x0000003e3f0f723e */ /* 0x000fe400000010ff */
[----:B------:R-:W-:Y:S02]  /*e010*/  SHF.R.U64 R156, R156, 0x3, RZ ;  /* 0x000000039c9c7819 */ /* 0x000fe400000012ff */
[----:B------:R-:W-:Y:S01]  /*e020*/  MOV R164, R164 ;  /* 0x000000a400a47202 */ /* 0x000fe20000000f00 */
[----:B------:R2:W-:Y:S01]  /*e030*/  STSM.16.M88.4 [R162], R12 ;  /* 0x0000000ca2007844 */ /* 0x0005e20000000200 */
[----:B-1----:R-:W-:-:S02]  /*e040*/  F2FP.BF16.F32.PACK_AB R4, R65, R64 ;  /* 0x000000404104723e */ /* 0x002fc400000010ff */
        /* <DEDUP_REMOVED lines=20> */
[----:B------:R-:W-:Y:S01]  /*e190*/  SHF.R.U64 R18, R18, 0x3, RZ ;  /* 0x0000000312127819 */ /* 0x000fe200000012ff */
[----:B------:R0:W-:Y:S01]  /*e1a0*/  STSM.16.M88.4 [R166], R8 ;  /* 0x00000008a6007844 */ /* 0x0001e20000000200 */
[----:B------:R-:W-:Y:S01]  /*e1b0*/  F2FP.BF16.F32.PACK_AB R160, R81, R80 ;  /* 0x0000005051a0723e */ /* 0x000fe200000010ff */
[----:B------:R-:W-:Y:S01]  /*e1c0*/  IMAD.X R19, RZ, RZ, R19, P1 ;  /* 0x000000ffff137224 */ /* 0x000fe200008e0613 */
[----:B------:R-:W-:-:S02]  /*e1d0*/  F2FP.BF16.F32.PACK_AB R161, R83, R82 ;  /* 0x0000005253a1723e */ /* 0x000fc400000010ff */
[----:B--2---:R-:W-:Y:S02]  /*e1e0*/  F2FP.BF16.F32.PACK_AB R162, R85, R84 ;  /* 0x0000005455a2723e */ /* 0x004fe400000010ff */
[----:B------:R-:W-:Y:S02]  /*e1f0*/  F2FP.BF16.F32.PACK_AB R163, R87, R86 ;  /* 0x0000005657a3723e */ /* 0x000fe400000010ff */
[----:B------:R-:W-:Y:S02]  /*e200*/  MOV R168, R168 ;  /* 0x000000a800a87202 */ /* 0x000fe40000000f00 */
[----:B-1----:R-:W-:Y:S01]  /*e210*/  F2FP.BF16.F32.PACK_AB R164, R89, R88 ;  /* 0x0000005859a4723e */ /* 0x002fe200000010ff */
[----:B------:R1:W-:Y:S01]  /*e220*/  STSM.16.M88.4 [R158], R160 ;  /* 0x000000a09e007844 */ /* 0x0003e20000000200 */
[----:B------:R-:W-:Y:S02]  /*e230*/  F2FP.BF16.F32.PACK_AB R165, R91, R90 ;  /* 0x0000005a5ba5723e */ /* 0x000fe400000010ff */
[----:B------:R-:W-:-:S02]  /*e240*/  F2FP.BF16.F32.PACK_AB R167, R95, R94 ;  /* 0x0000005e5fa7723e */ /* 0x000fc400000010ff */
[----:B0-----:R-:W-:Y:S02]  /*e250*/  F2FP.BF16.F32.PACK_AB R166, R93, R92 ;  /* 0x0000005c5da6723e */ /* 0x001fe400000010ff */
[----:B------:R-:W-:Y:S02]  /*e260*/  MOV R20, R20 ;  /* 0x0000001400147202 */ /* 0x000fe40000000f00 */
[----:B------:R-:W-:Y:S01]  /*e270*/  MOV R169, R154 ;  /* 0x0000009a00a97202 */ /* 0x000fe20000000f00 */
[----:B------:R-:W-:Y:S01]  /*e280*/  STSM.16.M88.4 [R168], R164 ;  /* 0x000000a4a8007844 */ /* 0x000fe20000000200 */
[----:B------:R-:W-:Y:S02]  /*e290*/  MOV R21, R152 ;  /* 0x0000009800157202 */ /* 0x000fe40000000f00 */
[----:B------:R-:W-:Y:S02]  /*e2a0*/  F2FP.BF16.F32.PACK_AB R12, R97, R96 ;  /* 0x00000060610c723e */ /* 0x000fe400000010ff */
[----:B------:R-:W-:-:S02]  /*e2b0*/  F2FP.BF16.F32.PACK_AB R13, R99, R98 ;  /* 0x00000062630d723e */ /* 0x000fc400000010ff */
[----:B------:R-:W-:Y:S02]  /*e2c0*/  F2FP.BF16.F32.PACK_AB R14, R101, R100 ;  /* 0x00000064650e723e */ /* 0x000fe400000010ff */
[----:B------:R-:W-:Y:S02]  /*e2d0*/  F2FP.BF16.F32.PACK_AB R15, R103, R102 ;  /* 0x00000066670f723e */ /* 0x000fe400000010ff */
[----:B------:R-:W-:Y:S02]  /*e2e0*/  LOP3.LUT R18, R18, R3, RZ, 0x3c, !PT ;  /* 0x0000000312127212 */ /* 0x000fe400078e3cff */
[----:B------:R-:W-:Y:S01]  /*e2f0*/  MOV R170, R170 ;  /* 0x000000aa00aa7202 */ /* 0x000fe20000000f00 */
[----:B------:R0:W-:Y:S01]  /*e300*/  STSM.16.M88.4 [R22], R12 ;  /* 0x0000000c16007844 */ /* 0x0001e20000000200 */
[----:B------:R-:W-:Y:S02]  /*e310*/  F2FP.BF16.F32.PACK_AB R152, R105, R104 ;  /* 0x000000686998723e */ /* 0x000fe400000010ff */
[----:B------:R-:W-:-:S02]  /*e320*/  F2FP.BF16.F32.PACK_AB R153, R107, R106 ;  /* 0x0000006a6b99723e */ /* 0x000fc400000010ff */
[----:B------:R-:W-:Y:S02]  /*e330*/  F2FP.BF16.F32.PACK_AB R154, R109, R108 ;  /* 0x0000006c6d9a723e */ /* 0x000fe400000010ff */
[----:B------:R-:W-:Y:S02]  /*e340*/  F2FP.BF16.F32.PACK_AB R155, R111, R110 ;  /* 0x0000006e6f9b723e */ /* 0x000fe400000010ff */
[----:B------:R-:W-:Y:S02]  /*e350*/  MOV R3, R156 ;  /* 0x0000009c00037202 */ /* 0x000fe40000000f00 */
[----:B------:R-:W-:Y:S01]  /*e360*/  F2FP.BF16.F32.PACK_AB R156, R113, R112 ;  /* 0x00000070719c723e */ /* 0x000fe200000010ff */
[----:B------:R2:W-:Y:S01]  /*e370*/  STSM.16.M88.4 [R170], R152 ;  /* 0x00000098aa007844 */ /* 0x0005e20000000200 */
[----:B------:R-:W-:Y:S02]  /*e380*/  F2FP.BF16.F32.PACK_AB R157, R115, R114 ;  /* 0x00000072739d723e */ /* 0x000fe400000010ff */
[----:B-1----:R-:W-:-:S02]  /*e390*/  F2FP.BF16.F32.PACK_AB R158, R117, R116 ;  /* 0x00000074759e723e */ /* 0x002fc400000010ff */
[----:B------:R-:W-:Y:S02]  /*e3a0*/  F2FP.BF16.F32.PACK_AB R159, R119, R118 ;  /* 0x00000076779f723e */ /* 0x000fe400000010ff */
[----:B------:R-:W-:Y:S02]  /*e3b0*/  F2FP.BF16.F32.PACK_AB R4, R121, R120 ;  /* 0x000000787904723e */ /* 0x000fe400000010ff */
[----:B------:R-:W-:Y:S01]  /*e3c0*/  F2FP.BF16.F32.PACK_AB R5, R123, R122 ;  /* 0x0000007a7b05723e */ /* 0x000fe200000010ff */
[----:B------:R-:W-:Y:S01]  /*e3d0*/  STSM.16.M88.4 [R169], R156 ;  /* 0x0000009ca9007844 */ /* 0x000fe20000000200 */
[----:B------:R-:W-:Y:S02]  /*e3e0*/  F2FP.BF16.F32.PACK_AB R6, R125, R124 ;  /* 0x0000007c7d06723e */ /* 0x000fe400000010ff */
[----:B------:R-:W-:Y:S02]  /*e3f0*/  F2FP.BF16.F32.PACK_AB R7, R127, R126 ;  /* 0x0000007e7f07723e */ /* 0x000fe400000010ff */
[----:B------:R-:W-:-:S02]  /*e400*/  F2FP.BF16.F32.PACK_AB R8, R129, R128 ;  /* 0x000000808108723e */ /* 0x000fc400000010ff */
[----:B------:R-:W-:Y:S01]  /*e410*/  F2FP.BF16.F32.PACK_AB R9, R131, R130 ;  /* 0x000000828309723e */ /* 0x000fe200000010ff */
[----:B------:R1:W-:Y:S01]  /*e420*/  STSM.16.M88.4 [R3], R4 ;  /* 0x0000000403007844 */ /* 0x0003e20000000200 */
[----:B------:R-:W-:Y:S02]  /*e430*/  F2FP.BF16.F32.PACK_AB R10, R133, R132 ;  /* 0x00000084850a723e */ /* 0x000fe400000010ff */
[----:B------:R-:W-:Y:S02]  /*e440*/  F2FP.BF16.F32.PACK_AB R11, R135, R134 ;  /* 0x00000086870b723e */ /* 0x000fe400000010ff */
[----:B0-----:R-:W-:Y:S02]  /*e450*/  F2FP.BF16.F32.PACK_AB R12, R137, R136 ;  /* 0x00000088890c723e */ /* 0x001fe400000010ff */
[----:B------:R-:W-:Y:S01]  /*e460*/  F2FP.BF16.F32.PACK_AB R13, R139, R138 ;  /* 0x0000008a8b0d723e */ /* 0x000fe200000010ff */
[----:B------:R0:W-:Y:S01]  /*e470*/  STSM.16.M88.4 [R20], R8 ;  /* 0x0000000814007844 */ /* 0x0001e20000000200 */
[----:B------:R-:W-:-:S02]  /*e480*/  F2FP.BF16.F32.PACK_AB R14, R141, R140 ;  /* 0x0000008c8d0e723e */ /* 0x000fc400000010ff */
[----:B------:R-:W-:Y:S02]  /*e490*/  F2FP.BF16.F32.PACK_AB R15, R143, R142 ;  /* 0x0000008e8f0f723e */ /* 0x000fe400000010ff */
[----:B------:R-:W-:Y:S02]  /*e4a0*/  MOV R18, R18 ;  /* 0x0000001200127202 */ /* 0x000fe40000000f00 */
[----:B--2---:R-:W-:Y:S01]  /*e4b0*/  F2FP.BF16.F32.PACK_AB R152, R145, R144 ;  /* 0x000000909198723e */ /* 0x004fe200000010ff */
[----:B------:R2:W-:Y:S01]  /*e4c0*/  STSM.16.M88.4 [R21], R12 ;  /* 0x0000000c15007844 */ /* 0x0005e20000000200 */
[----:B------:R-:W-:Y:S01]  /*e4d0*/  F2FP.BF16.F32.PACK_AB R153, R147, R146 ;  /* 0x000000929399723e */ /* 0x000fe200000010ff */
[----:B-1----:R-:W-:Y:S01]  /*e4e0*/  IMAD.U32 R4, RZ, RZ, UR12 ;  /* 0x0000000cff047e24 */ /* 0x002fe2000f8e00ff */
[----:B------:R-:W-:Y:S01]  /*e4f0*/  F2FP.BF16.F32.PACK_AB R154, R149, R148 ;  /* 0x00000094959a723e */ /* 0x000fe200000010ff */
[----:B------:R-:W-:Y:S01]  /*e500*/  IMAD.U32 R5, RZ, RZ, UR13 ;  /* 0x0000000dff057e24 */ /* 0x000fe2000f8e00ff */
[----:B------:R-:W-:-:S02]  /*e510*/  F2FP.BF16.F32.PACK_AB R155, R151, R150 ;  /* 0x00000096979b723e */ /* 0x000fc400000010ff */
[----:B------:R-:W-:-:S03]  /*e520*/  ISETP.NE.U32.AND P0, PT, RZ, UR16, PT ;  /* 0x00000010ff007c0c */ /* 0x000fc6000bf05070 */
[----:B------:R2:W-:Y:S01]  /*e530*/  STSM.16.M88.4 [R18], R152 ;  /* 0x0000009812007844 */ /* 0x0005e20000000200 */
[----:B------:R-:W-:Y:S01]  /*e540*/  BAR.SYNC.DEFER_BLOCKING 0x1, 0x100 ;  /* 0x0044000000007b1d */ /* 0x000fe20000010000 */
[----:B------:R-:W-:-:S13]  /*e550*/  ISETP.NE.AND.EX P0, PT, RZ, UR17, PT, P0 ;  /* 0x00000011ff007c0c */ /* 0x000fda000bf05300 */
[----:B------:R1:W3:Y:S01]  /*e560*/  @P0 LDG.E R19, desc[UR36][R4.64] ;  /* 0x0000002404130981 */ /* 0x0002e2000c1e1900 */
[----:B------:R-:W-:Y:S01]  /*e570*/  PLOP3.LUT P4, PT, PT, PT, UP0, 0x80, 0x0 ;  /* 0x000000000000781c */ /* 0x000fe20003f8f008 */
[----:B------:R-:W-:-:S06]  /*e580*/  @UP0 UIMAD.WIDE UR14, UR9, 0x4, UR14 ;  /* 0x00000004090e08a5 */ /* 0x000fcc000f8e020e */
[----:B-1----:R-:W-:Y:S02]  /*e590*/  IMAD.U32 R4, RZ, RZ, UR14 ;  /* 0x0000000eff047e24 */ /* 0x002fe4000f8e00ff */
[----:B------:R-:W-:-:S05]  /*e5a0*/  IMAD.U32 R5, RZ, RZ, UR15 ;  /* 0x0000000fff057e24 */ /* 0x000fca000f8e00ff */
[----:B------:R1:W4:Y:S01]  /*e5b0*/  @P4 LDG.E R6, desc[UR36][R4.64] ;  /* 0x0000002404064981 */ /* 0x000322000c1e1900 */
[----:B------:R-:W-:Y:S01]  /*e5c0*/  UISETP.NE.AND UP0, UPT, UR19, URZ, UPT ;  /* 0x0000003f1300728c */ /* 0x000fe2000bf05270 */
[----:B------:R-:W-:Y:S01]  /*e5d0*/  VIADD R3, R23, UR60 ;  /* 0x0000003c17037c36 */ /* 0x000fe20008000000 */
[----:B------:R-:W-:Y:S02]  /*e5e0*/  UISETP.NE.AND UP1, UPT, UR22, 0x1, UPT ;  /* 0x000000011600788c */ /* 0x000fe4000bf25270 */
[----:B------:R-:W-:Y:S01]  /*e5f0*/  USEL UR4, UR19, UR4, UP0 ;  /* 0x0000000413047287 */ /* 0x000fe20008000000 */
[----:B------:R-:W-:Y:S01]  /*e600*/  UMOV UR25, 0x9b8 ;  /* 0x000009b800197882 */ /* 0x000fe20000000000 */
[----:B------:R-:W-:Y:S02]  /*e610*/  UISETP.NE.U32.AND UP0, UPT, UR16, URZ, UPT ;  /* 0x0000003f1000728c */ /* 0x000fe4000bf05070 */
[----:B------:R-:W-:Y:S01]  /*e620*/  PLOP3.LUT P1, PT, PT, PT, UP1, 0x80, 0x0 ;  /* 0x000000000000781c */ /* 0x000fe20003f2f018 */
[----:B------:R-:W-:Y:S01]  /*e630*/  UISETP.GT.AND UP2, UPT, UR4, 0x1, UPT ;  /* 0x000000010400788c */ /* 0x000fe2000bf44270 */
[----:B-1----:R-:W-:Y:S01]  /*e640*/  IMAD.MOV.U32 R5, RZ, RZ, R3 ;  /* 0x000000ffff057224 */ /* 0x002fe200078e0003 */
[----:B------:R-:W-:-:S02]  /*e650*/  UISETP.NE.AND.EX UP0, UPT, UR17, URZ, UPT, UP0 ;  /* 0x0000003f1100728c */ /* 0x000fc4000bf05300 */
[----:B------:R-:W-:Y:S01]  /*e660*/  USEL UR25, UR25, 0x978, UP2 ;  /* 0x0000097819197887 */ /* 0x000fe20009000000 */
[----:B------:R-:W-:Y:S01]  /*e670*/  UMOV UR4, URZ ;  /* 0x0000003f00047c82 */ /* 0x000fe20008000000 */
[----:B------:R-:W-:Y:S02]  /*e680*/  USHF.R.S32.HI UR14, URZ, 0x1f, UR9 ;  /* 0x0000001f3f0e7899 */ /* 0x000fe40008011409 */
[----:B------:R-:W-:Y:S01]  /*e690*/  USEL UR9, UR9, URZ, !UP0 ;  /* 0x0000003f09097287 */ /* 0x000fe2000c000000 */
[----:B------:R-:W-:Y:S01]  /*e6a0*/  @UP1 ULDC UR27, c[0x0][0xbec] ;  /* 0x0002fb00001b1ab9 */ /* 0x000fe20000000800 */
[----:B------:R-:W-:Y:S02]  /*e6b0*/  USEL UR23, UR18, URZ, UP2 ;  /* 0x0000003f12177287 */ /* 0x000fe40009000000 */
[----:B------:R-:W-:Y:S01]  /*e6c0*/  @P1 IMAD.HI.U32 R4, R3, UR27, RZ ;  /* 0x0000001b03041c27 */ /* 0x000fe2000f8e00ff */
[----:B------:R-:W-:-:S03]  /*e6d0*/  USEL UR24, UR14, URZ, !UP0 ;  /* 0x0000003f0e187287 */ /* 0x000fc6000c000000 */
[----:B------:R-:W-:Y:S01]  /*e6e0*/  ULDC.64 UR18, c[0x0][UR25+0x220] ;  /* 0x0000880019127abb */ /* 0x000fe20008000a00 */
[----:B------:R-:W-:Y:S01]  /*e6f0*/  ULDC.64 UR16, c[0x0][UR25+0x218] ;  /* 0x0000860019107abb */ /* 0x000fe20008000a00 */
[----:B------:R-:W-:Y:S01]  /*e700*/  UIMAD UR19, UR19, UR9, URZ ;  /* 0x00000009131372a4 */ /* 0x000fe2000f8e023f */
[----:B------:R-:W-:Y:S01]  /*e710*/  ULDC.64 UR20, c[0x0][UR25+0x228] ;  /* 0x00008a0019147abb */ /* 0x000fe20008000a00 */
[----:B------:R-:W-:Y:S01]  /*e720*/  @UP1 ULDC UR30, c[0x0][0xbf0] ;  /* 0x0002fc00001e1ab9 */ /* 0x000fe20000000800 */
[----:B------:R-:W-:Y:S01]  /*e730*/  UIMAD.WIDE.U32 UR14, UR16, UR26, URZ ;  /* 0x0000001a100e72a5 */ /* 0x000fe2000f8e003f */
[----:B------:R-:W-:Y:S01]  /*e740*/  @P1 SHF.R.U32.HI R5, RZ, UR30, R4 ;  /* 0x0000001eff051c19 */ /* 0x000fe20008011604 */
[----:B------:R-:W-:Y:S02]  /*e750*/  UIMAD UR26, UR17, UR26, URZ ;  /* 0x0000001a111a72a4 */ /* 0x000fe4000f8e023f */
[----:B------:R-:W-:Y:S02]  /*e760*/  UIMAD.WIDE.U32 UR28, UR20, UR23, URZ ;  /* 0x00000017141c72a5 */ /* 0x000fe4000f8e003f */
[----:B------:R-:W-:Y:S01]  /*e770*/  UIMAD.WIDE.U32 UR16, UR18, UR9, URZ ;  /* 0x00000009121072a5 */ /* 0x000fe2000f8e003f */
[----:B------:R-:W-:Y:S01]  /*e780*/  IMAD.MOV R4, RZ, RZ, -R5 ;  /* 0x000000ffff047224 */ /* 0x000fe200078e0a05 */
[----:B------:R-:W-:-:S02]  /*e790*/  UIMAD UR20, UR21, UR23, URZ ;  /* 0x00000017151472a4 */ /* 0x000fc4000f8e023f */
[----:B------:R-:W-:Y:S01]  /*e7a0*/  UIMAD UR19, UR18, UR24, UR19 ;  /* 0x00000018121372a4 */ /* 0x000fe2000f8e0213 */
[----:B0-----:R-:W-:Y:S01]  /*e7b0*/  IMAD.U32 R8, RZ, RZ, UR28 ;  /* 0x0000001cff087e24 */ /* 0x001fe2000f8e00ff */
[----:B------:R-:W-:Y:S01]  /*e7c0*/  UIADD3 UR20, UR29, UR20, URZ ;  /* 0x000000141d147290 */ /* 0x000fe2000fffe03f */
[----:B------:R-:W-:Y:S01]  /*e7d0*/  IMAD R7, R4, UR22, R3 ;  /* 0x0000001604077c24 */ /* 0x000fe2000f8e0203 */
[----:B------:R-:W-:Y:S02]  /*e7e0*/  UIADD3 UR19, UR17, UR19, URZ ;  /* 0x0000001311137290 */ /* 0x000fe4000fffe03f */
[----:B------:R-:W-:Y:S02]  /*e7f0*/  UIADD3 UR26, UR15, UR26, URZ ;  /* 0x0000001a0f1a7290 */ /* 0x000fe4000fffe03f */
[----:B------:R-:W-:Y:S01]  /*e800*/  IMAD.U32 R10, RZ, RZ, UR20 ;  /* 0x00000014ff0a7e24 */ /* 0x000fe2000f8e00ff */
[----:B---3--:R-:W-:-:S13]  /*e810*/  @P0 R2UR UR4, R19 ;  /* 0x00000000130402ca */ /* 0x008fda00000e0000 */
[----:B------:R-:W-:Y:S02]  /*e820*/  UIADD3 UR14, UP0, UP3, UR16, UR14, UR4 ;  /* 0x0000000e100e7290 */ /* 0x000fe4000fb1e004 */
[----:B------:R-:W-:-:S04]  /*e830*/  USHF.R.S32.HI UR17, URZ, 0x1f, UR4 ;  /* 0x0000001f3f117899 */ /* 0x000fc80008011404 */
[----:B------:R-:W-:Y:S01]  /*e840*/  UIADD3.X UR16, UR19, UR26, UR17, UP0, UP3 ;  /* 0x0000001a13107290 */ /* 0x000fe200087e6411 */
[----:B------:R-:W-:Y:S01]  /*e850*/  IADD3 R4, P2, P3, R5, UR14, R8 ;  /* 0x0000000e05047c10 */ /* 0x000fe2000fb5e008 */
[----:B------:R-:W-:Y:S01]  /*e860*/  ULDC.64 UR14, c[0x0][UR25+0x210] ;  /* 0x00008400190e7abb */ /* 0x000fe20008000a00 */
[----:B------:R-:W-:Y:S01]  /*e870*/  SHF.R.S32.HI R5, RZ, 0x1f, R5 ;  /* 0x0000001fff057819 */ /* 0x000fe20000011405 */
[----:B------:R-:W-:Y:S01]  /*e880*/  IMAD R9, R7, UR15, RZ ;  /* 0x0000000f07097c24 */ /* 0x000fe2000f8e02ff */
[----:B------:R-:W-:Y:S01]  /*e890*/  SHF.R.S32.HI R8, RZ, 0x1f, R7 ;  /* 0x0000001fff087819 */ /* 0x000fe20000011407 */
[----:B------:R-:W-:Y:S01]  /*e8a0*/  ULDC.64 UR18, c[0x0][0xba8] ;  /* 0x0002ea0000127ab9 */ /* 0x000fe20000000a00 */
[----:B------:R-:W-:Y:S01]  /*e8b0*/  IADD3.X R5, R5, UR16, R10, P2, P3 ;  /* 0x0000001005057c10 */ /* 0x000fe200097e640a */
[----:B------:R-:W-:Y:S01]  /*e8c0*/  @!UP2 ULDC UR18, c[0x0][0xb50] ;  /* 0x0002d4000012aab9 */ /* 0x000fe20000000800 */
[----:B------:R-:W-:Y:S01]  /*e8d0*/  @!UP2 ULDC UR19, c[0x0][0xb54] ;  /* 0x0002d5000013aab9 */ /* 0x000fe20000000800 */
[----:B------:R-:W-:-:S02]  /*e8e0*/  IMAD R9, R8, UR14, R9 ;  /* 0x0000000e08097c24 */ /* 0x000fc4000f8e0209 */
[----:B------:R-:W-:Y:S01]  /*e8f0*/  IMAD.WIDE.U32 R4, R7, UR14, R4 ;  /* 0x0000000e07047c25 */ /* 0x000fe2000f8e0004 */
[----:B------:R-:W-:Y:S01]  /*e900*/  ULDC UR14, c[0x0][0xa88] ;  /* 0x0002a200000e7ab9 */ /* 0x000fe20000000800 */
[----:B----4-:R-:W-:Y:S02]  /*e910*/  @P4 R2UR UR14, R6 ;  /* 0x00000000060e42ca */ /* 0x010fe400000e0000 */
[----:B------:R-:W-:Y:S01]  /*e920*/  IMAD.IADD R5, R5, 0x1, R9 ;  /* 0x0000000105057824 */ /* 0x000fe200078e0209 */
[----:B------:R-:W-:-:S04]  /*e930*/  LEA R9, P2, R4, UR18, 0x2 ;  /* 0x0000001204097c11 */ /* 0x000fc8000f8410ff */
[----:B------:R-:W-:Y:S01]  /*e940*/  LEA.HI.X R10, R4, UR19, R5, 0x2, P2 ;  /* 0x00000013040a7c11 */ /* 0x000fe200090f1405 */
[----:B--2---:R-:W-:Y:S08]  /*e950*/  @P4 BRA `(.L_x_1308) ;  /* 0x0000000000284947 */ /* 0x004ff00003800000 */
[----:B------:R-:W-:Y:S05]  /*e960*/  @!P0 BRA `(.L_x_1308) ;  /* 0x0000000000248947 */ /* 0x000fea0003800000 */
[----:B------:R-:W-:Y:S02]  /*e970*/  IMAD.U32 R4, RZ, RZ, UR12 ;  /* 0x0000000cff047e24 */ /* 0x000fe4000f8e00ff */
[----:B------:R-:W-:Y:S02]  /*e980*/  IMAD.U32 R6, RZ, RZ, UR12 ;  /* 0x0000000cff067e24 */ /* 0x000fe4000f8e00ff */
[----:B------:R-:W-:Y:S02]  /*e990*/  IMAD.U32 R5, RZ, RZ, UR13 ;  /* 0x0000000dff057e24 */ /* 0x000fe4000f8e00ff */
[----:B------:R-:W-:-:S03]  /*e9a0*/  IMAD.U32 R7, RZ, RZ, UR13 ;  /* 0x0000000dff077e24 */ /* 0x000fc6000f8e00ff */
[----:B------:R-:W2:Y:S04]  /*e9b0*/  LDG.E R4, desc[UR36][R4.64] ;  /* 0x0000002404047981 */ /* 0x000ea8000c1e1900 */
[----:B------:R-:W3:Y:S01]  /*e9c0*/  LDG.E R6, desc[UR36][R6.64+0x4] ;  /* 0x0000042406067981 */ /* 0x000ee2000c1e1900 */
[----:B--2---:R-:W-:Y:S02]  /*e9d0*/  R2UR UR12, R4 ;  /* 0x00000000040c72ca */ /* 0x004fe400000e0000 */
[----:B---3--:R-:W-:-:S13]  /*e9e0*/  R2UR UR14, R6 ;  /* 0x00000000060e72ca */ /* 0x008fda00000e0000 */
[----:B------:R-:W-:-:S12]  /*e9f0*/  UIADD3 UR14, -UR12, UR14, URZ ;  /* 0x0000000e0c0e7290 */ /* 0x000fd8000fffe13f */
.L_x_1308:
[----:B------:R-:W2:Y:S04]  /*ea00*/  LDL R11, [R1+0x24] ;  /* 0x00002400010b7983 */ /* 0x000ea80000100800 */
[----:B------:R-:W3:Y:S01]  /*ea10*/  LDL R8, [R1+0x18] ;  /* 0x0000180001087983 */ /* 0x000ee20000100800 */
[----:B------:R-:W-:Y:S01]  /*ea20*/  UIMAD UR16, UR14, UR22, URZ ;  /* 0x000000160e1072a4 */ /* 0x000fe2000f8e023f */
[----:B------:R-:W-:Y:S02]  /*ea30*/  PLOP3.LUT P3, PT, PT, PT, UP2, 0x80, 0x0 ;  /* 0x000000000000781c */ /* 0x000fe40003f6f028 */
[----:B------:R-:W-:Y:S04]  /*ea40*/  SHFL.IDX PT, R4, R9, RZ, 0x1c1f ;  /* 0x001c1fff09047589 */ /* 0x000fe800000e0000 */
[----:B------:R-:W0:Y:S04]  /*ea50*/  SHFL.IDX PT, R5, R10, RZ, 0x1c1f ;  /* 0x001c1fff0a057589 */ /* 0x000e2800000e0000 */
[----:B------:R-:W-:Y:S04]  /*ea60*/  SHFL.IDX PT, R6, R9, 0x1, 0x1c1f ;  /* 0x003c1f0009067f89 */ /* 0x000fe800000e0000 */
[----:B------:R-:W1:Y:S01]  /*ea70*/  SHFL.IDX PT, R7, R10, 0x1, 0x1c1f ;  /* 0x003c1f000a077f89 */ /* 0x000e6200000e0000 */
[----:B--2---:R-:W-:Y:S01]  /*ea80*/  VIADD R11, R11, UR60 ;  /* 0x0000003c0b0b7c36 */ /* 0x004fe20008000000 */
        /* <DEDUP_REMOVED lines=9> */
[----:B------:R-:W2:Y:S01]  /*eb20*/  LDL R22, [R1+0xc] ;  /* 0x00000c0001167983 */ /* 0x000ea20000100800 */
[----:B0-----:R-:W-:Y:S01]  /*eb30*/  IMAD.SHL.U32 R0, R201, 0x8, RZ ;  /* 0x00000008c9007824 */ /* 0x001fe200078e00ff */
[----:B------:R-:W-:Y:S01]  /*eb40*/  ULDC.64 UR14, c[0x0][0xaa0] ;  /* 0x0002a800000e7ab9 */ /* 0x000fe20000000a00 */
[----:B------:R-:W-:Y:S01]  /*eb50*/  IMAD.MOV.U32 R3, RZ, RZ, 0x2 ;  /* 0x00000002ff037424 */ /* 0x000fe200078e00ff */
[----:B------:R-:W-:Y:S01]  /*eb60*/  R2UR UR18, R205 ;  /* 0x00000000cd1272ca */ /* 0x000fe200000e0000 */
[----:B------:R-:W-:-:S04]  /*eb70*/  UIMAD UR12, UR17, UR14, URZ ;  /* 0x0000000e110c72a4 */ /* 0x000fc8000f8e023f */
[----:B------:R-:W-:Y:S02]  /*eb80*/  UIMAD UR12, UR4, UR15, UR12 ;  /* 0x0000000f040c72a4 */ /* 0x000fe4000f8e020c */
[----:B------:R-:W-:-:S04]  /*eb90*/  UIADD3 UR8, UR8, 0x30820, URZ ;  /* 0x0003082008087890 */ /* 0x000fc8000fffe03f */
[----:B------:R-:W-:Y:S01]  /*eba0*/  UPRMT UR8, URZ, 0x654, UR8 ;  /* 0x000006543f087896 */ /* 0x000fe20008000008 */
[C---:B------:R-:W-:Y:S02]  /*ebb0*/  VIADD R82, R0.reuse, 0x40 ;  /* 0x0000004000527836 */ /* 0x040fe40000000000 */
[C---:B------:R-:W-:Y:S02]  /*ebc0*/  VIADD R84, R0.reuse, 0x80 ;  /* 0x0000008000547836 */ /* 0x040fe40000000000 */
[----:B------:R-:W-:Y:S01]  /*ebd0*/  VIADD R86, R0, 0xc0 ;  /* 0x000000c000567836 */ /* 0x000fe20000000000 */
[----:B------:R-:W-:Y:S01]  /*ebe0*/  BSSY B1, `(.L_x_1310) ;  /* 0x00000ac000017945 */ /* 0x000fe20003800000 */
[----:B------:R-:W-:Y:S02]  /*ebf0*/  SHF.R.S32.HI R87, RZ, 0x1f, R0 ;  /* 0x0000001fff577819 */ /* 0x000fe40000011400 */
[----:B------:R-:W-:Y:S02]  /*ec00*/  SHF.R.S32.HI R81, RZ, 0x1f, R82 ;  /* 0x0000001fff517819 */ /* 0x000fe40000011452 */
[----:B------:R-:W-:-:S02]  /*ec10*/  SHF.R.S32.HI R83, RZ, 0x1f, R84 ;  /* 0x0000001fff537819 */ /* 0x000fc40000011454 */
[----:B------:R-:W-:Y:S01]  /*ec20*/  SHF.R.S32.HI R85, RZ, 0x1f, R86 ;  /* 0x0000001fff557819 */ /* 0x000fe20000011456 */
[----:B--2---:R-:W-:-:S04]  /*ec30*/  IMAD R2, R22, 0x40, R0 ;  /* 0x0000004016027824 */ /* 0x004fc800078e0200 */
[----:B------:R-:W-:-:S03]  /*ec40*/  IMAD.WIDE R2, R2, R3, UR10 ;  /* 0x0000000a02027e25 */ /* 0x000fc6000f8e0203 */
[C---:B------:R-:W-:Y:S02]  /*ec50*/  IADD3 R25, P2, R2.reuse, 0x3000, RZ ;  /* 0x0000300002197810 */ /* 0x040fe40007f5e0ff */
[C---:B------:R-:W-:Y:S02]  /*ec60*/  IADD3 R9, P4, R2.reuse, 0x1000, RZ ;  /* 0x0000100002097810 */ /* 0x040fe40007f9e0ff */
[----:B------:R-:W-:Y:S02]  /*ec70*/  LOP3.LUT R24, R25, 0x380, RZ, 0xc0, !PT ;  /* 0x0000038019187812 */ /* 0x000fe400078ec0ff */
[----:B------:R-:W-:Y:S02]  /*ec80*/  IADD3 R13, P3, R2, 0x2000, RZ ;  /* 0x00002000020d7810 */ /* 0x000fe40007f7e0ff */
[----:B------:R-:W-:Y:S02]  /*ec90*/  SHF.R.U64 R24, R24, 0x3, RZ ;  /* 0x0000000318187819 */ /* 0x000fe400000012ff */
[----:B------:R-:W-:-:S02]  /*eca0*/  LOP3.LUT R8, R9, 0x380, RZ, 0xc0, !PT ;  /* 0x0000038009087812 */ /* 0x000fc400078ec0ff */
[----:B------:R-:W-:Y:S02]  /*ecb0*/  LOP3.LUT R12, R13, 0x380, RZ, 0xc0, !PT ;  /* 0x000003800d0c7812 */ /* 0x000fe400078ec0ff */
[----:B------:R-:W-:Y:S01]  /*ecc0*/  LOP3.LUT R24, R24, R25, RZ, 0x3c, !PT ;  /* 0x0000001918187212 */ /* 0x000fe200078e3cff */
[--C-:B------:R-:W-:Y:S01]  /*ecd0*/  IMAD.X R25, RZ, RZ, R3.reuse, P2 ;  /* 0x000000ffff197224 */ /* 0x100fe200010e0603 */
[----:B------:R-:W-:Y:S02]  /*ece0*/  IADD3 R49, P2, R2, 0x9000, RZ ;  /* 0x0000900002317810 */ /* 0x000fe40007f5e0ff */
[----:B------:R-:W-:Y:S02]  /*ecf0*/  SHF.R.U64 R8, R8, 0x3, RZ ;  /* 0x0000000308087819 */ /* 0x000fe400000012ff */
[----:B------:R-:W-:Y:S01]  /*ed00*/  SHF.R.U64 R12, R12, 0x3, RZ ;  /* 0x000000030c0c7819 */ /* 0x000fe200000012ff */
[----:B------:R-:W-:Y:S01]  /*ed10*/  UIMAD.WIDE.U32 UR10, UR4, UR14, URZ ;  /* 0x0000000e040a72a5 */ /* 0x000fe2000f8e003f */
[----:B------:R-:W-:Y:S01]  /*ed20*/  LOP3.LUT R48, R49, 0x380, RZ, 0xc0, !PT ;  /* 0x0000038031307812 */ /* 0x000fe200078ec0ff */
[----:B------:R-:W5:Y:S01]  /*ed30*/  LD.E.128 R24, desc[UR36][R24.64] ;  /* 0x0000002418187980 */ /* 0x000f62000c101d00 */
[----:B------:R-:W-:Y:S01]  /*ed40*/  LOP3.LUT R8, R8, R9, RZ, 0x3c, !PT ;  /* 0x0000000908087212 */ /* 0x000fe200078e3cff */
[--C-:B------:R-:W-:Y:S01]  /*ed50*/  IMAD.X R9, RZ, RZ, R3.reuse, P4 ;  /* 0x000000ffff097224 */ /* 0x100fe200020e0603 */
[----:B------:R-:W-:Y:S01]  /*ed60*/  LOP3.LUT R12, R12, R13, RZ, 0x3c, !PT ;  /* 0x0000000d0c0c7212 */ /* 0x000fe200078e3cff */
[----:B------:R-:W-:Y:S01]  /*ed70*/  IMAD.X R13, RZ, RZ, R3, P3 ;  /* 0x000000ffff0d7224 */ /* 0x000fe200018e0603 */
[----:B------:R-:W-:-:S02]  /*ed80*/  IADD3 R29, P0, R2, 0x4000, RZ ;  /* 0x00004000021d7810 */ /* 0x000fc40007f1e0ff */
[C---:B------:R-:W-:Y:S02]  /*ed90*/  IADD3 R33, P6, R2.reuse, 0x5000, RZ ;  /* 0x0000500002217810 */ /* 0x040fe40007fde0ff */
[C---:B------:R-:W-:Y:S02]  /*eda0*/  IADD3 R37, P5, R2.reuse, 0x6000, RZ ;  /* 0x0000600002257810 */ /* 0x040fe40007fbe0ff */
[C---:B------:R-:W-:Y:S01]  /*edb0*/  LOP3.LUT R7, R2.reuse, 0x380, RZ, 0xc0, !PT ;  /* 0x0000038002077812 */ /* 0x040fe200078ec0ff */
[----:B------:R-:W-:Y:S01]  /*edc0*/  UIADD3 UR11, UR11, UR12, URZ ;  /* 0x0000000c0b0b7290 */ /* 0x000fe2000fffe03f */
[C---:B------:R-:W-:Y:S01]  /*edd0*/  IADD3 R41, P4, R2.reuse, 0x7000, RZ ;  /* 0x0000700002297810 */ /* 0x040fe20007f9e0ff */
[----:B------:R-:W-:Y:S01]  /*ede0*/  USHF.R.S32.HI UR4, URZ, 0x1f, UR9 ;  /* 0x0000001f3f047899 */ /* 0x000fe20008011409 */
[----:B------:R-:W-:Y:S01]  /*edf0*/  IADD3 R45, P3, R2, 0x8000, RZ ;  /* 0x00008000022d7810 */ /* 0x000fe20007f7e0ff */
[----:B------:R-:W-:Y:S01]  /*ee00*/  ULDC.64 UR12, c[0x0][0xae8] ;  /* 0x0002ba00000c7ab9 */ /* 0x000fe20000000a00 */
[----:B------:R-:W-:Y:S01]  /*ee10*/  SHF.R.U64 R48, R48, 0x3, RZ ;  /* 0x0000000330307819 */ /* 0x000fe200000012ff */
[----:B------:R-:W-:Y:S01]  /*ee20*/  @UP1 ULDC UR14, c[0x0][0xbec] ;  /* 0x0002fb00000e1ab9 */ /* 0x000fe20000000800 */
[----:B------:R-:W-:Y:S01]  /*ee30*/  LOP3.LUT R28, R29, 0x380, RZ, 0xc0, !PT ;  /* 0x000003801d1c7812 */ /* 0x000fe200078ec0ff */
[----:B------:R-:W5:Y:S01]  /*ee40*/  LD.E.128 R8, desc[UR36][R8.64] ;  /* 0x0000002408087980 */ /* 0x000f62000c101d00 */
[----:B------:R-:W-:-:S02]  /*ee50*/  LOP3.LUT R32, R33, 0x380, RZ, 0xc0, !PT ;  /* 0x0000038021207812 */ /* 0x000fc400078ec0ff */
[----:B------:R-:W-:Y:S01]  /*ee60*/  LOP3.LUT R36, R37, 0x380, RZ, 0xc0, !PT ;  /* 0x0000038025247812 */ /* 0x000fe200078ec0ff */
[----:B------:R-:W5:Y:S01]  /*ee70*/  LD.E.128 R12, desc[UR36][R12.64] ;  /* 0x000000240c0c7980 */ /* 0x000f62000c101d00 */
[----:B------:R-:W-:Y:S02]  /*ee80*/  LOP3.LUT R40, R41, 0x380, RZ, 0xc0, !PT ;  /* 0x0000038029287812 */ /* 0x000fe400078ec0ff */
[----:B------:R-:W-:Y:S02]  /*ee90*/  LOP3.LUT R44, R45, 0x380, RZ, 0xc0, !PT ;  /* 0x000003802d2c7812 */ /* 0x000fe400078ec0ff */
[----:B------:R-:W-:Y:S01]  /*eea0*/  LOP3.LUT R48, R48, R49, RZ, 0x3c, !PT ;  /* 0x0000003130307212 */ /* 0x000fe200078e3cff */
[----:B------:R-:W-:Y:S01]  /*eeb0*/  IMAD.X R49, RZ, RZ, R3, P2 ;  /* 0x000000ffff317224 */ /* 0x000fe200010e0603 */
[----:B------:R-:W-:Y:S02]  /*eec0*/  IADD3 R5, P2, R2, 0xf000, RZ ;  /* 0x0000f00002057810 */ /* 0x000fe40007f5e0ff */
[----:B------:R-:W-:-:S02]  /*eed0*/  SHF.R.U64 R28, R28, 0x3, RZ ;  /* 0x000000031c1c7819 */ /* 0x000fc400000012ff */
[----:B------:R-:W-:Y:S02]  /*eee0*/  SHF.R.U64 R32, R32, 0x3, RZ ;  /* 0x0000000320207819 */ /* 0x000fe400000012ff */
[----:B------:R-:W-:Y:S01]  /*eef0*/  SHF.R.U64 R7, R7, 0x3, RZ ;  /* 0x0000000307077819 */ /* 0x000fe200000012ff */
[----:B------:R-:W-:Y:S01]  /*ef00*/  UIMAD.WIDE.U32 UR10, UR18, UR12, UR10 ;  /* 0x0000000c120a72a5 */ /* 0x000fe2000f8e000a */
[----:B------:R-:W-:Y:S01]  /*ef10*/  SHF.R.U64 R36, R36, 0x3, RZ ;  /* 0x0000000324247819 */ /* 0x000fe200000012ff */
[----:B------:R-:W-:Y:S01]  /*ef20*/  IMAD.X R73, RZ, RZ, R3, P2 ;  /* 0x000000ffff497224 */ /* 0x000fe200010e0603 */
[----:B------:R-:W-:Y:S01]  /*ef30*/  SHF.R.U64 R40, R40, 0x3, RZ ;  /* 0x0000000328287819 */ /* 0x000fe200000012ff */
[----:B------:R-:W5:Y:S01]  /*ef40*/  LD.E.128 R48, desc[UR36][R48.64] ;  /* 0x0000002430307980 */ /* 0x000f62000c101d00 */
[----:B------:R-:W-:Y:S02]  /*ef50*/  SHF.R.U64 R44, R44, 0x3, RZ ;  /* 0x000000032c2c7819 */ /* 0x000fe400000012ff */
[----:B------:R-:W-:-:S02]  /*ef60*/  LOP3.LUT R4, R5, 0x380, RZ, 0xc0, !PT ;  /* 0x0000038005047812 */ /* 0x000fc400078ec0ff */
        /* <DEDUP_REMOVED lines=11> */
[----:B------:R-:W-:Y:S01]  /*f020*/  UIMAD UR11, UR18, UR13, UR11 ;  /* 0x0000000d120b72a4 */ /* 0x000fe2000f8e020b */
[C---:B------:R-:W-:Y:S01]  /*f030*/  IADD3 R57, P6, R2.reuse, 0xb000, RZ ;  /* 0x0000b00002397810 */ /* 0x040fe20007fde0ff */
[----:B------:R-:W5:Y:S01]  /*f040*/  LD.E.128 R28, desc[UR36][R28.64] ;  /* 0x000000241c1c7980 */ /* 0x000f62000c101d00 */
[C---:B------:R-:W-:Y:S01]  /*f050*/  IADD3 R61, P5, R2.reuse, 0xc000, RZ ;  /* 0x0000c000023d7810 */ /* 0x040fe20007fbe0ff */
[----:B------:R-:W-:Y:S01]  /*f060*/  ULDC.64 UR12, c[0x0][0xaf0] ;  /* 0x0002bc00000c7ab9 */ /* 0x000fe20000000a00 */
[C---:B------:R-:W-:Y:S01]  /*f070*/  IADD3 R65, P4, R2.reuse, 0xd000, RZ ;  /* 0x0000d00002417810 */ /* 0x040fe20007f9e0ff */
[----:B------:R-:W5:Y:S01]  /*f080*/  LD.E.128 R32, desc[UR36][R32.64] ;  /* 0x0000002420207980 */ /* 0x000f62000c101d00 */
[----:B------:R-:W-:-:S02]  /*f090*/  IADD3 R69, P3, R2, 0xe000, RZ ;  /* 0x0000e00002457810 */ /* 0x000fc40007f7e0ff */
[----:B------:R-:W-:Y:S01]  /*f0a0*/  SHF.R.U64 R4, R4, 0x3, RZ ;  /* 0x0000000304047819 */ /* 0x000fe200000012ff */
[----:B------:R-:W5:Y:S01]  /*f0b0*/  LD.E.128 R36, desc[UR36][R36.64] ;  /* 0x0000002424247980 */ /* 0x000f62000c101d00 */
[----:B------:R-:W-:Y:S02]  /*f0c0*/  LOP3.LUT R2, R7, R2, RZ, 0x3c, !PT ;  /* 0x0000000207027212 */ /* 0x000fe400078e3cff */
[----:B------:R-:W-:Y:S01]  /*f0d0*/  LOP3.LUT R72, R4, R5, RZ, 0x3c, !PT ;  /* 0x0000000504487212 */ /* 0x000fe200078e3cff */
[----:B------:R-:W-:Y:S01]  /*f0e0*/  UIMAD UR4, UR4, UR12, URZ ;  /* 0x0000000c040472a4 */ /* 0x000fe2000f8e023f */
[----:B------:R-:W-:Y:S01]  /*f0f0*/  LOP3.LUT R52, R53, 0x380, RZ, 0xc0, !PT ;  /* 0x0000038035347812 */ /* 0x000fe200078ec0ff */
[----:B------:R0:W5:Y:S01]  /*f100*/  LD.E.128 R4, desc[UR36][R2.64] ;  /* 0x0000002402047980 */ /* 0x000162000c101d00 */
[----:B------:R-:W-:Y:S01]  /*f110*/  UIMAD.WIDE.U32 UR10, UR9, UR12, UR10 ;  /* 0x0000000c090a72a5 */ /* 0x000fe2000f8e000a */
[----:B------:R-:W-:Y:S01]  /*f120*/  LOP3.LUT R56, R57, 0x380, RZ, 0xc0, !PT ;  /* 0x0000038039387812 */ /* 0x000fe200078ec0ff */
[----:B------:R-:W-:Y:S01]  /*f130*/  UIMAD UR4, UR9, UR13, UR4 ;  /* 0x0000000d090472a4 */ /* 0x000fe2000f8e0204 */
[----:B------:R-:W-:Y:S01]  /*f140*/  LOP3.LUT R60, R61, 0x380, RZ, 0xc0, !PT ;  /* 0x000003803d3c7812 */ /* 0x000fe200078ec0ff */
[----:B------:R-:W5:Y:S01]  /*f150*/  LD.E.128 R40, desc[UR36][R40.64] ;  /* 0x0000002428287980 */ /* 0x000f62000c101d00 */
[----:B------:R-:W-:Y:S01]  /*f160*/  @UP1 ULDC UR9, c[0x0][0xbf0] ;  /* 0x0002fc0000091ab9 */ /* 0x000fe20000000800 */
[----:B------:R-:W-:-:S02]  /*f170*/  LOP3.LUT R64, R65, 0x380, RZ, 0xc0, !PT ;  /* 0x0000038041407812 */ /* 0x000fc400078ec0ff */
[----:B------:R-:W-:Y:S01]  /*f180*/  LOP3.LUT R68, R69, 0x380, RZ, 0xc0, !PT ;  /* 0x0000038045447812 */ /* 0x000fe200078ec0ff */
[----:B0-----:R-:W-:Y:S01]  /*f190*/  IMAD R2, R201, 0x20, R22 ;  /* 0x00000020c9027824 */ /* 0x001fe200078e0216 */
[----:B------:R-:W-:Y:S01]  /*f1a0*/  SHF.R.U64 R52, R52, 0x3, RZ ;  /* 0x0000000334347819 */ /* 0x000fe200000012ff */
[----:B------:R-:W-:Y:S01]  /*f1b0*/  UIADD3 UR4, UR11, UR4, URZ ;  /* 0x000000040b047290 */ /* 0x000fe2000fffe03f */
[----:B------:R-:W-:Y:S01]  /*f1c0*/  SHF.R.U64 R56, R56, 0x3, RZ ;  /* 0x0000000338387819 */ /* 0x000fe200000012ff */
[----:B------:R-:W-:Y:S01]  /*f1d0*/  VIADD R20, R2, UR60 ;  /* 0x0000003c02147c36 */ /* 0x000fe20008000000 */
[----:B------:R-:W-:Y:S01]  /*f1e0*/  SHF.R.U64 R60, R60, 0x3, RZ ;  /* 0x000000033c3c7819 */ /* 0x000fe200000012ff */
[----:B------:R-:W-:Y:S01]  /*f1f0*/  ULDC.64 UR12, c[0x0][0xae0] ;  /* 0x0002b800000c7ab9 */ /* 0x000fe20000000a00 */
[----:B------:R-:W-:Y:S01]  /*f200*/  SHF.R.U64 R64, R64, 0x3, RZ ;  /* 0x0000000340407819 */ /* 0x000fe200000012ff */
[----:B------:R-:W-:Y:S01]  /*f210*/  @P1 IMAD.HI.U32 R2, R20, UR14, RZ ;  /* 0x0000000e14021c27 */ /* 0x000fe2000f8e00ff */
[----:B------:R-:W-:Y:S01]  /*f220*/  SHF.R.U64 R68, R68, 0x3, RZ ;  /* 0x0000000344447819 */ /* 0x000fe200000012ff */
[----:B------:R-:W5:Y:S01]  /*f230*/  LD.E.128 R44, desc[UR36][R44.64] ;  /* 0x000000242c2c7980 */ /* 0x000f62000c101d00 */
[----:B------:R-:W-:Y:S01]  /*f240*/  LOP3.LUT R52, R52, R53, RZ, 0x3c, !PT ;  /* 0x0000003534347212 */ /* 0x000fe200078e3cff */
[----:B------:R-:W-:Y:S01]  /*f250*/  IMAD.MOV.U32 R19, RZ, RZ, R20 ;  /* 0x000000ffff137224 */ /* 0x000fe200078e0014 */
[----:B------:R-:W-:Y:S01]  /*f260*/  @P1 SHF.R.U32.HI R19, RZ, UR9, R2 ;  /* 0x00000009ff131c19 */ /* 0x000fe20008011602 */
[--C-:B------:R-:W-:Y:S01]  /*f270*/  IMAD.X R53, RZ, RZ, R3.reuse, P0 ;  /* 0x000000ffff357224 */ /* 0x100fe200000e0603 */
[----:B------:R-:W-:Y:S01]  /*f280*/  LOP3.LUT R56, R56, R57, RZ, 0x3c, !PT ;  /* 0x0000003938387212 */ /* 0x000fe200078e3cff */
[----:B------:R-:W-:Y:S01]  /*f290*/  IMAD.X R57, RZ, RZ, R3, P6 ;  /* 0x000000ffff397224 */ /* 0x000fe200030e0603 */
[--C-:B------:R-:W-:Y:S01]  /*f2a0*/  SHF.R.S32.HI R18, RZ, 0x1f, R19.reuse ;  /* 0x0000001fff127819 */ /* 0x100fe20000011413 */
[----:B------:R-:W-:Y:S01]  /*f2b0*/  IMAD.MOV R21, RZ, RZ, -R19 ;  /* 0x000000ffff157224 */ /* 0x000fe200078e0a13 */
[----:B------:R-:W-:Y:S01]  /*f2c0*/  LOP3.LUT R60, R60, R61, RZ, 0x3c, !PT ;  /* 0x0000003d3c3c7212 */ /* 0x000fe200078e3cff */
[--C-:B------:R-:W-:Y:S01]  /*f2d0*/  IMAD.X R61, RZ, RZ, R3.reuse, P5 ;  /* 0x000000ffff3d7224 */ /* 0x100fe200028e0603 */
[----:B------:R-:W-:Y:S01]  /*f2e0*/  LOP3.LUT R64, R64, R65, RZ, 0x3c, !PT ;  /* 0x0000004140407212 */ /* 0x000fe200078e3cff */
[--C-:B------:R-:W-:Y:S01]  /*f2f0*/  IMAD.X R65, RZ, RZ, R3.reuse, P4 ;  /* 0x000000ffff417224 */ /* 0x100fe200020e0603 */
[----:B------:R-:W-:Y:S01]  /*f300*/  LOP3.LUT R68, R68, R69, RZ, 0x3c, !PT ;  /* 0x0000004544447212 */ /* 0x000fe200078e3cff */
[----:B------:R-:W-:Y:S01]  /*f310*/  IMAD.X R69, RZ, RZ, R3, P3 ;  /* 0x000000ffff457224 */ /* 0x000fe200018e0603 */
[----:B------:R-:W5:Y:S01]  /*f320*/  LD.E.128 R52, desc[UR36][R52.64] ;  /* 0x0000002434347980 */ /* 0x000f62000c101d00 */
[----:B------:R-:W-:-:S02]  /*f330*/  IMAD R18, R18, UR12, RZ ;  /* 0x0000000c12127c24 */ /* 0x000fc4000f8e02ff */
[----:B------:R-:W-:Y:S01]  /*f340*/  IMAD R21, R21, UR22, R20 ;  /* 0x0000001615157c24 */ /* 0x000fe2000f8e0214 */
[----:B------:R-:W5:Y:S01]  /*f350*/  LD.E.128 R56, desc[UR36][R56.64] ;  /* 0x0000002438387980 */ /* 0x000f62000c101d00 */
[----:B------:R-:W-:Y:S02]  /*f360*/  IMAD.U32 R3, RZ, RZ, UR11 ;  /* 0x0000000bff037e24 */ /* 0x000fe4000f8e00ff */
[----:B------:R-:W-:Y:S01]  /*f370*/  IMAD.U32 R2, RZ, RZ, UR10 ;  /* 0x0000000aff027e24 */ /* 0x000fe2000f8e00ff */
[----:B------:R-:W-:Y:S01]  /*f380*/  ULDC.64 UR10, c[0x0][0xad8] ;  /* 0x0002b600000a7ab9 */ /* 0x000fe20000000a00 */
[----:B------:R-:W-:Y:S01]  /*f390*/  IMAD.U32 R3, RZ, RZ, UR4 ;  /* 0x00000004ff037e24 */ /* 0x000fe2000f8e00ff */
[----:B------:R-:W5:Y:S01]  /*f3a0*/  LD.E.128 R60, desc[UR36][R60.64] ;  /* 0x000000243c3c7980 */ /* 0x000f62000c101d00 */
[C---:B------:R-:W-:Y:S01]  /*f3b0*/  IMAD R77, R19.reuse, UR13, R18 ;  /* 0x0000000d134d7c24 */ /* 0x040fe2000f8e0212 */
[----:B------:R-:W-:Y:S01]  /*f3c0*/  SHF.R.S32.HI R18, RZ, 0x1f, R21 ;  /* 0x0000001fff127819 */ /* 0x000fe20000011415 */
[----:B------:R-:W-:Y:S01]  /*f3d0*/  IMAD.WIDE.U32 R2, R19, UR12, R2 ;  /* 0x0000000c13027c25 */ /* 0x000fe2000f8e0002 */
[----:B------:R-:W5:Y:S03]  /*f3e0*/  LD.E.128 R64, desc[UR36][R64.64] ;  /* 0x0000002440407980 */ /* 0x000f66000c101d00 */
[----:B------:R-:W-:Y:S01]  /*f3f0*/  IMAD.IADD R3, R3, 0x1, R77 ;  /* 0x0000000103037824 */ /* 0x000fe200078e024d */
[----:B------:R-:W5:Y:S01]  /*f400*/  LD.E.128 R68, desc[UR36][R68.64] ;  /* 0x0000002444447980 */ /* 0x000f62000c101d00 */
[----:B------:R-:W-:-:S03]  /*f410*/  IMAD R18, R18, UR10, RZ ;  /* 0x0000000a12127c24 */ /* 0x000fc6000f8e02ff */
[----:B------:R-:W5:Y:S01]  /*f420*/  LD.E.128 R72, desc[UR36][R72.64] ;  /* 0x0000002448487980 */ /* 0x000f62000c101d00 */
[C---:B------:R-:W-:Y:S01]  /*f430*/  IMAD R19, R21.reuse, UR11, R18 ;  /* 0x0000000b15137c24 */ /* 0x040fe2000f8e0212 */
[----:B------:R-:W-:Y:S01]  /*f440*/  @!PT LDS RZ, [RZ] ;  /* 0x00000000fffff984 */ /* 0x000fe20000000800 */
[----:B------:R-:W-:Y:S01]  /*f450*/  @!PT LDS RZ, [RZ] ;  /* 0x00000000fffff984 */ /* 0x000fe20000000800 */
[----:B------:R-:W-:Y:S01]  /*f460*/  @!PT LDS RZ, [RZ] ;  /* 0x00000000fffff984 */ /* 0x000fe20000000800 */
[----:B------:R-:W-:Y:S01]  /*f470*/  @!PT LDS RZ, [RZ] ;  /* 0x00000000fffff984 */ /* 0x000fe20000000800 */
[----:B------:R0:W-:Y:S06]  /*f480*/  MEMBAR.ALL.CTA ;  /* 0x0000000000007992 */ /* 0x0001ec0000008000 */
[----:B0-----:R-:W0:Y:S01]  /*f490*/  FENCE.VIEW.ASYNC.S ;  /* 0x00000000000073c6 */ /* 0x001e220000000000 */
[----:B------:R-:W-:Y:S01]  /*f4a0*/  IMAD.WIDE.U32 R2, R21, UR10, R2 ;  /* 0x0000000a15027c25 */ /* 0x000fe2000f8e0002 */
[----:B------:R-:W-:-:S03]  /*f4b0*/  ULDC.64 UR10, c[0x0][0xa80] ;  /* 0x0002a000000a7ab9 */ /* 0x000fc60000000a00 */
[----:B------:R-:W-:Y:S01]  /*f4c0*/  VIADD R80, R22, UR60 ;  /* 0x0000003c16507c36 */ /* 0x000fe20008000000 */
[----:B------:R-:W-:Y:S01]  /*f4d0*/  LEA R22, P2, R2, UR10, 0x1 ;  /* 0x0000000a02167c11 */ /* 0x000fe2000f8408ff */
[----:B------:R-:W-:-:S05]  /*f4e0*/  IMAD.IADD R3, R3, 0x1, R19 ;  /* 0x0000000103037824 */ /* 0x000fca00078e0213 */
[----:B------:R-:W-:Y:S02]  /*f4f0*/  LEA.HI.X R78, R2, UR11, R3, 0x1, P2 ;  /* 0x0000000b024e7c11 */ /* 0x000fe400090f0c03 */
[C---:B------:R-:W-:Y:S01]  /*f500*/  ISETP.GE.AND P2, PT, R80.reuse, UR16, PT ;  /* 0x0000001050007c0c */ /* 0x040fe2000bf46270 */
[C---:B------:R-:W-:Y:S02]  /*f510*/  VIADD R18, R80.reuse, 0x20 ;  /* 0x0000002050127836 */ /* 0x040fe40000000000 */
[----:B------:R-:W-:Y:S01]  /*f520*/  VIADD R20, R80, 0x40 ;  /* 0x0000004050147836 */ /* 0x000fe20000000000 */
[----:B0-----:R0:W1:Y:S04]  /*f530*/  SHFL.IDX PT, R79, R22, RZ, 0x181f ;  /* 0x00181fff164f7589 */ /* 0x00106800000e0000 */
[----:B------:R0:W2:Y:S01]  /*f540*/  SHFL.IDX PT, R77, R78, RZ, 0x181f ;  /* 0x00181fff4e4d7589 */ /* 0x0000a200000e0000 */
[----:B------:R-:W-:Y:S01]  /*f550*/  SYNCS.ARRIVE.TRANS64.RED.A1T0 RZ, [UR8], RZ ;  /* 0x000000ffffff79a7 */ /* 0x000fe20008100408 */
[----:B------:R-:W-:-:S02]  /*f560*/  ISETP.GE.AND P1, PT, R18, UR16, PT ;  /* 0x0000001012007c0c */ /* 0x000fc4000bf26270 */
[----:B------:R-:W-:Y:S01]  /*f570*/  ISETP.GE.AND P0, PT, R20, UR16, PT ;  /* 0x0000001014007c0c */ /* 0x000fe2000bf06270 */
[----:B------:R-:W-:-:S12]  /*f580*/  @P2 BRA `(.L_x_1311) ;  /* 0x0000000000442947 */ /* 0x000fd80003800000 */
        /* <DEDUP_REMOVED lines=17> */
.L_x_1311:
[----:B------:R-:W-:Y:S05]  /*f6a0*/  BSYNC B1 ;  /* 0x0000000000017941 */ /* 0x000fea0003800000 */
.L_x_1310:
[----:B---3--:R3:W4:Y:S01]  /*f6b0*/  SHFL.IDX PT, R19, R78, 0x1, 0x181f ;  /* 0x00381f004e137f89 */ /* 0x00872200000e0000 */
[----:B------:R-:W-:Y:S03]  /*f6c0*/  BSSY B1, `(.L_x_1312) ;  /* 0x0000014000017945 */ /* 0x000fe60003800000 */
[----:B-----5:R3:W0:Y:S01]  /*f6d0*/  SHFL.IDX PT, R7, R22, 0x1, 0x181f ;  /* 0x00381f0016077f89 */ /* 0x02062200000e0000 */
[----:B------:R-:W-:Y:S05]  /*f6e0*/  @P1 BRA `(.L_x_1313) ;  /* 0x0000000000441947 */ /* 0x000fea0003800000 */
[----:B------:R-:W-:Y:S02]  /*f6f0*/  ULDC UR4, c[0x0][0xac8] ;  /* 0x0002b20000047ab9 */ /* 0x000fe40000000800 */
        /* <DEDUP_REMOVED lines=16> */
.L_x_1313:
[----:B------:R-:W-:Y:S05]  /*f800*/  BSYNC B1 ;  /* 0x0000000000017941 */ /* 0x000fea0003800000 */
.L_x_1312:
[----:B0-----:R0:W0:Y:S01]  /*f810*/  SHFL.IDX PT, R9, R78, 0x2, 0x181f ;  /* 0x00581f004e097f89 */ /* 0x00102200000e0000 */
        /* <DEDUP_REMOVED lines=20> */
.L_x_1315:
[----:B------:R-:W-:Y:S05]  /*f960*/  BSYNC B1 ;  /* 0x0000000000017941 */ /* 0x000fea0003800000 */
.L_x_1314:
[----:B0-----:R-:W-:Y:S01]  /*f970*/  VIADD R2, R80, 0x60 ;  /* 0x0000006050027836 */ /* 0x001fe20000000000 */
[----:B------:R0:W0:Y:S04]  /*f980*/  SHFL.IDX PT, R9, R78, 0x3, 0x181f ;  /* 0x00781f004e097f89 */ /* 0x00002800000e0000 */
[----:B------:R-:W-:Y:S01]  /*f990*/  ISETP.GE.AND P0, PT, R2, UR16, PT ;  /* 0x0000001002007c0c */ /* 0x000fe2000bf06270 */
[----:B------:R0:W0:-:S12]  /*f9a0*/  SHFL.IDX PT, R11, R22, 0x3, 0x181f ;  /* 0x00781f00160b7f89 */ /* 0x00001800000e0000 */
[----:B------:R-:W-:Y:S05]  /*f9b0*/  @P0 BRA `(.L_x_1316) ;  /* 0x0000002400f80947 */ /* 0x000fea0003800000 */
[----:B------:R-:W-:Y:S02]  /*f9c0*/  ULDC UR4, c[0x0][0xac8] ;  /* 0x0002b20000047ab9 */ /* 0x000fe40000000800 */
[----:B------:R-:W-:Y:S02]  /*f9d0*/  ISETP.GE.AND P3, PT, R0, UR4, PT ;  /* 0x0000000400007c0c */ /* 0x000fe4000bf66270 */
[----:B------:R-:W-:Y:S02]  /*f9e0*/  ISETP.GE.AND P4, PT, R82, UR4, PT ;  /* 0x0000000452007c0c */ /* 0x000fe4000bf86270 */
[----:B------:R-:W-:-:S09]  /*f9f0*/  ISETP.GE.AND P5, PT, R84, UR4, PT ;  /* 0x0000000454007c0c */ /* 0x000fd2000bfa6270 */
[-C--:B0-----:R-:W-:Y:S02]  /*fa00*/  @!P3 LEA R2, P0, R0, R11.reuse, 0x1 ;  /* 0x0000000b0002b211 */ /* 0x081fe400078008ff */
[-C--:B------:R-:W-:Y:S02]  /*fa10*/  @!P4 LEA R4, P1, R82, R11.reuse, 0x1 ;  /* 0x0000000b5204c211 */ /* 0x080fe400078208ff */
[----:B------:R-:W-:Y:S02]  /*fa20*/  @!P5 LEA R6, P2, R84, R11, 0x1 ;  /* 0x0000000b5406d211 */ /* 0x000fe400078408ff */
[-C--:B------:R-:W-:Y:S02]  /*fa30*/  @!P3 LEA.HI.X R3, R0, R9.reuse, R87, 0x1, P0 ;  /* 0x000000090003b211 */ /* 0x080fe400000f0c57 */
[-C--:B------:R-:W-:Y:S02]  /*fa40*/  @!P4 LEA.HI.X R5, R82, R9.reuse, R81, 0x1, P1 ;  /* 0x000000095205c211 */ /* 0x080fe400008f0c51 */
[----:B------:R-:W-:Y:S01]  /*fa50*/  @!P5 LEA.HI.X R7, R84, R9, R83, 0x1, P2 ;  /* 0x000000095407d211 */ /* 0x000fe200010f0c53 */
        /* <DEDUP_REMOVED lines=9> */
.L_x_1309:
        /* <DEDUP_REMOVED lines=11> */
[----:B------:R-:W-:Y:S01]  /*fba0*/  VIADD R178, R17, 0x8 ;  /* 0x0000000811b27836 */ /* 0x000fe20000000000 */
[----:B------:R-:W-:Y:S01]  /*fbb0*/  ULDC.64 UR14, c[0x0][0xb40] ;  /* 0x0002d000000e7ab9 */ /* 0x000fe20000000a00 */
[----:B------:R-:W-:Y:S01]  /*fbc0*/  ULDC.64 UR12, c[0x0][0xb38] ;  /* 0x0002ce00000c7ab9 */ /* 0x000fe20000000a00 */
[----:B------:R-:W-:Y:S01]  /*fbd0*/  UIMAD UR4, UR4, UR14, URZ ;  /* 0x0000000e040472a4 */ /* 0x000fe2000f8e023f */
[----:B------:R-:W-:Y:S01]  /*fbe0*/  BSSY B1, `(.L_x_1317) ;  /* 0x00000d0000017945 */ /* 0x000fe20003800000 */
[----:B------:R-:W-:Y:S01]  /*fbf0*/  UIMAD.WIDE.U32 UR10, UR18, UR12, UR10 ;  /* 0x0000000c120a72a5 */ /* 0x000fe2000f8e000a */
[----:B------:R-:W-:Y:S01]  /*fc00*/  SHF.R.S32.HI R22, RZ, 0x1f, R206 ;  /* 0x0000001fff167819 */ /* 0x000fe200000114ce */
[----:B------:R-:W-:Y:S01]  /*fc10*/  UIMAD UR4, UR9, UR15, UR4 ;  /* 0x0000000f090472a4 */ /* 0x000fe2000f8e0204 */
[----:B------:R-:W-:Y:S01]  /*fc20*/  SHF.R.S32.HI R152, RZ, 0x1f, R207 ;  /* 0x0000001fff987819 */ /* 0x000fe200000114cf */
[----:B------:R-:W-:Y:S01]  /*fc30*/  UIMAD UR11, UR18, UR13, UR11 ;  /* 0x0000000d120b72a4 */ /* 0x000fe2000f8e020b */
[----:B------:R-:W-:Y:S01]  /*fc40*/  SHF.R.S32.HI R153, RZ, 0x1f, R208 ;  /* 0x0000001fff997819 */ /* 0x000fe200000114d0 */
[----:B------:R-:W-:Y:S01]  /*fc50*/  UIADD3 UR8, UR8, 0x30820, URZ ;  /* 0x0003082008087890 */ /* 0x000fe2000fffe03f */
[----:B------:R-:W-:Y:S01]  /*fc60*/  SHF.R.S32.HI R154, RZ, 0x1f, R209 ;  /* 0x0000001fff9a7819 */ /* 0x000fe200000114d1 */
[----:B------:R-:W-:Y:S01]  /*fc70*/  UIMAD.WIDE.U32 UR10, UR9, UR14, UR10 ;  /* 0x0000000e090a72a5 */ /* 0x000fe2000f8e000a */
[----:B------:R-:W-:Y:S01]  /*fc80*/  SHF.R.S32.HI R155, RZ, 0x1f, R210 ;  /* 0x0000001fff9b7819 */ /* 0x000fe200000114d2 */
[----:B------:R-:W-:Y:S01]  /*fc90*/  ULDC.64 UR12, c[0x0][0xb48] ;  /* 0x0002d200000c7ab9 */ /* 0x000fe20000000a00 */
[----:B------:R-:W-:Y:S01]  /*fca0*/  @UP1 ULDC UR9, c[0x0][0xbec] ;  /* 0x0002fb0000091ab9 */ /* 0x000fe20000000800 */
[----:B------:R-:W-:Y:S01]  /*fcb0*/  UIADD3 UR11, UR11, UR4, URZ ;  /* 0x000000040b0b7290 */ /* 0x000fe2000fffe03f */
[----:B------:R-:W-:Y:S01]  /*fcc0*/  @P1 IMAD.HI.U32 R0, R3, UR9, RZ ;  /* 0x0000000903001c27 */ /* 0x000fe2000f8e00ff */
[----:B------:R-:W-:Y:S01]  /*fcd0*/  UPRMT UR8, URZ, 0x654, UR8 ;  /* 0x000006543f087896 */ /* 0x000fe20008000008 */
[----:B------:R-:W-:Y:S01]  /*fce0*/  SHF.R.S32.HI R156, RZ, 0x1f, R211 ;  /* 0x0000001fff9c7819 */ /* 0x000fe200000114d3 */
[----:B------:R-:W-:Y:S01]  /*fcf0*/  @UP1 ULDC UR4, c[0x0][0xbf0] ;  /* 0x0002fc0000041ab9 */ /* 0x000fe20000000800 */
[----:B------:R-:W-:Y:S01]  /*fd00*/  UIMAD.WIDE.U32 UR10, UR16, UR12, UR10 ;  /* 0x0000000c100a72a5 */ /* 0x000fe2000f8e000a */
[----:B------:R-:W-:Y:S01]  /*fd10*/  @P1 SHF.R.U32.HI R5, RZ, UR4, R0 ;  /* 0x00000004ff051c19 */ /* 0x000fe20008011600 */
[----:B------:R-:W-:Y:S01]  /*fd20*/  VIADD R173, R17, 0x18 ;  /* 0x0000001811ad7836 */ /* 0x000fe20000000000 */
[----:B------:R-:W-:Y:S01]  /*fd30*/  SHF.R.S32.HI R157, RZ, 0x1f, R212 ;  /* 0x0000001fff9d7819 */ /* 0x000fe200000114d4 */
[----:B------:R-:W-:Y:S01]  /*fd40*/  UIMAD UR4, UR16, UR13, UR11 ;  /* 0x0000000d100472a4 */ /* 0x000fe2000f8e020b */
[--C-:B------:R-:W-:Y:S01]  /*fd50*/  SHF.R.S32.HI R0, RZ, 0x1f, R5.reuse ;  /* 0x0000001fff007819 */ /* 0x100fe20000011405 */
[----:B------:R-:W-:Y:S01]  /*fd60*/  IMAD.MOV R2, RZ, RZ, -R5 ;  /* 0x000000ffff027224 */ /* 0x000fe200078e0a05 */
[----:B------:R-:W-:Y:S01]  /*fd70*/  ULDC.64 UR12, c[0x0][0xb30] ;  /* 0x0002cc00000c7ab9 */ /* 0x000fe20000000a00 */
[----:B------:R-:W-:Y:S01]  /*fd80*/  SYNCS.ARRIVE.TRANS64.RED.A1T0 RZ, [UR8], RZ ;  /* 0x000000ffffff79a7 */ /* 0x000fe20008100408 */
[----:B------:R-:W-:Y:S01]  /*fd90*/  SHF.R.S32.HI R158, RZ, 0x1f, R213 ;  /* 0x0000001fff9e7819 */ /* 0x000fe200000114d5 */
[----:B------:R-:W-:Y:S01]  /*fda0*/  IMAD R7, R2, UR22, R3 ;  /* 0x0000001602077c24 */ /* 0x000fe2000f8e0203 */
[----:B------:R-:W-:Y:S01]  /*fdb0*/  SHF.R.S32.HI R159, RZ, 0x1f, R214 ;  /* 0x0000001fff9f7819 */ /* 0x000fe200000114d6 */
[----:B------:R-:W-:Y:S01]  /*fdc0*/  IMAD R0, R0, UR12, RZ ;  /* 0x0000000c00007c24 */ /* 0x000fe2000f8e02ff */
[----:B------:R-:W-:Y:S01]  /*fdd0*/  SHF.R.S32.HI R160, RZ, 0x1f, R215 ;  /* 0x0000001fffa07819 */ /* 0x000fe200000114d7 */
[----:B------:R-:W-:Y:S01]  /*fde0*/  IMAD.U32 R3, RZ, RZ, UR11 ;  /* 0x0000000bff037e24 */ /* 0x000fe2000f8e00ff */
        /* <DEDUP_REMOVED lines=23> */
[----:B------:R-:W-:Y:S01]  /*ff60*/  VIADD R177, R17, 0x8 ;  /* 0x0000000811b17836 */ /* 0x000fe20000000000 */
[----:B------:R-:W-:Y:S01]  /*ff70*/  LEA.HI.X R6, R2, UR11, R3, 0x2, P1 ;  /* 0x0000000b02067c11 */ /* 0x000fe200088f1403 */
[----:B------:R0:W1:Y:S01]  /*ff80*/  SHFL.IDX PT, R7, R0, RZ, 0x1c1f ;  /* 0x001c1fff00077589 */ /* 0x00006200000e0000 */
[----:B------:R-:W-:-:S02]  /*ff90*/  SHF.R.S32.HI R170, RZ, 0x1f, R227 ;  /* 0x0000001fffaa7819 */ /* 0x000fc400000114e3 */
[----:B------:R-:W-:Y:S01]  /*ffa0*/  SHF.R.S32.HI R171, RZ, 0x1f, R228 ;  /* 0x0000001fffab7819 */ /* 0x000fe200000114e4 */
[----:B------:R0:W2:Y:S01]  /*ffb0*/  SHFL.IDX PT, R8, R6, RZ, 0x1c1f ;  /* 0x001c1fff06087589 */ /* 0x0000a200000e0000 */
[----:B------:R-:W-:Y:S02]  /*ffc0*/  SHF.R.S32.HI R172, RZ, 0x1f, R229 ;  /* 0x0000001fffac7819 */ /* 0x000fe400000114e5 */
[----:B------:R-:W-:Y:S02]  /*ffd0*/  SHF.R.S32.HI R174, RZ, 0x1f, R174 ;  /* 0x0000001fffae7819 */ /* 0x000fe400000114ae */
[----:B------:R-:W-:Y:S02]  /*ffe0*/  SHF.R.S32.HI R176, RZ, 0x1f, R176 ;  /* 0x0000001fffb07819 */ /* 0x000fe400000114b0 */
[----:B------:R-:W-:Y:S02]  /*fff0*/  SHF.R.S32.HI R178, RZ, 0x1f, R178 ;  /* 0x0000001fffb27819 */ /* 0x000fe400000114b2 */
[----:B------:R-:W-:Y:S01]  /*10000*/  SHF.R.S32.HI R179, RZ, 0x1f, R17 ;  /* 0x0000001fffb37819 */ /* 0x000fe20000011411 */
[----:B0-----:R-:W-:Y:S06]  /*10010*/  @P2 BRA `(.L_x_1318) ;  /* 0x0000000800302947 */ /* 0x001fec0003800000 */
[----:B------:R-:W-:Y:S01]  /*10020*/  ULDC UR4, c[0x0][0xac8] ;  /* 0x0002b20000047ab9 */ /* 0x000fe20000000800 */
[C---:B------:R-:W-:Y:S01]  /*10030*/  VIADD R20, R17.reuse, 0xd8 ;  /* 0x000000d811147836 */ /* 0x040fe20000000000 */
[C---:B------:R-:W-:Y:S01]  /*10040*/  ISETP.GE.AND P4, PT, R17.reuse, UR4, PT ;  /* 0x0000000411007c0c */ /* 0x040fe2000bf86270 */
[----:B------:R-:W-:Y:S01]  /*10050*/  VIADD R21, R17, 0xe0 ;  /* 0x000000e011157836 */ /* 0x000fe20000000000 */
[----:B------:R-:W-:Y:S02]  /*10060*/  ISETP.GE.AND P2, PT, R177, UR4, PT ;  /* 0x00000004b1007c0c */ /* 0x000fe4000bf46270 */
[----:B------:R-:W-:Y:S02]  /*10070*/  ISETP.GE.AND P1, PT, R175, UR4, PT ;  /* 0x00000004af007c0c */ /* 0x000fe4000bf26270 */
[----:B------:R-:W-:-:S07]  /*10080*/  SHF.R.S32.HI R9, RZ, 0x1f, R203 ;  /* 0x0000001fff097819 */ /* 0x000fce00000114cb */
[-C--:B-1----:R-:W-:Y:S02]  /*10090*/  @!P4 LEA R2, P3, R17, R7.reuse, 0x2 ;  /* 0x000000071102c211 */ /* 0x082fe400078610ff */
[----:B------:R-:W-:Y:S02]  /*100a0*/  @!P2 LEA R4, P5, R177, R7, 0x2 ;  /* 0x00000007b104a211 */ /* 0x000fe400078a10ff */
[-C--:B--2---:R-:W-:Y:S02]  /*100b0*/  @!P4 LEA.HI.X R3, R17, R8.reuse, R179, 0x2, P3 ;  /* 0x000000081103c211 */ /* 0x084fe400018f14b3 */
[----:B------:R-:W-:Y:S02]  /*100c0*/  ISETP.GE.AND P3, PT, R173, UR4, PT ;  /* 0x00000004ad007c0c */ /* 0x000fe4000bf66270 */
[----:B------:R-:W-:Y:S01]  /*100d0*/  @!P2 LEA.HI.X R5, R177, R8, R178, 0x2, P5 ;  /* 0x00000008b105a211 */ /* 0x000fe200028f14b2 */
[----:B------:R0:W-:Y:S01]  /*100e0*/  @!P4 ST.E.64 desc[UR36][R2.64], R24 ;  /* 0x000000180200c985 */ /* 0x0001e2000c101b24 */
[----:B------:R-:W-:-:S03]  /*100f0*/  ISETP.GE.AND P4, PT, R229, UR4, PT ;  /* 0x00000004e5007c0c */ /* 0x000fc6000bf86270 */
        /* <DEDUP_REMOVED lines=67> */
[-C--:B------:R-:W-:Y:S02]  /*10530*/  @!P1 LEA.HI.X R3, R213, R8.reuse, R158, 0x2, P6 ;  /* 0x00000008d5039211 */ /* 0x080fe400030f149e */
[CC--:B------:R-:W-:Y:S02]  /*10540*/  @!P4 LEA R10, P6, R211.reuse, R7.reuse, 0x2 ;  /* 0x00000007d30ac211 */ /* 0x0c0fe400078c10ff */
[C---:B-1----:R-:W-:Y:S01]  /*10550*/  @!P3 LEA R4, P5, R212.reuse, R7, 0x2 ;  /* 0x00000007d404b211 */ /* 0x042fe200078a10ff */
[----:B------:R0:W-:Y:S01]  /*10560*/  @!P1 ST.E.64 desc[UR36][R2.64], R96 ;  /* 0x0000006002009985 */ /* 0x0001e2000c101b24 */
[-C--:B------:R-:W-:Y:S02]  /*10570*/  @!P4 LEA.HI.X R11, R211, R8.reuse, R156, 0x2, P6 ;  /* 0x00000008d30bc211 */ /* 0x080fe400030f149c */
[----:B------:R-:W-:Y:S02]  /*10580*/  @!P3 LEA.HI.X R5, R212, R8, R157, 0x2, P5 ;  /* 0x00000008d405b211 */ /* 0x000fe400028f149d */
[----:B------:R-:W-:-:S02]  /*10590*/  ISETP.GE.AND P1, PT, R209, UR4, PT ;  /* 0x00000004d1007c0c */ /* 0x000fc4000bf26270 */
[-C--:B------:R-:W-:Y:S01]  /*105a0*/  @!P2 LEA R12, P5, R210, R7.reuse, 0x2 ;  /* 0x00000007d20ca211 */ /* 0x080fe200078a10ff */
[----:B------:R1:W-:Y:S01]  /*105b0*/  @!P3 ST.E.64 desc[UR36][R4.64], R100 ;  /* 0x000000640400b985 */ /* 0x0003e2000c101b24 */
[----:B------:R-:W-:Y:S02]  /*105c0*/  ISETP.GE.AND P3, PT, R208, UR4, PT ;  /* 0x00000004d0007c0c */ /* 0x000fe4000bf66270 */
[----:B------:R-:W-:Y:S01]  /*105d0*/  @!P2 LEA.HI.X R13, R210, R8, R155, 0x2, P5 ;  /* 0x00000008d20da211 */ /* 0x000fe200028f149b */
[----:B------:R-:W-:Y:S01]  /*105e0*/  @!P4 ST.E.64 desc[UR36][R10.64], R104 ;  /* 0x000000680a00c985 */ /* 0x000fe2000c101b24 */
[----:B------:R-:W-:Y:S02]  /*105f0*/  ISETP.GE.AND P4, PT, R207, UR4, PT ;  /* 0x00000004cf007c0c */ /* 0x000fe4000bf86270 */
[----:B------:R-:W-:Y:S01]  /*10600*/  ISETP.GE.AND P5, PT, R206, UR4, PT ;  /* 0x00000004ce007c0c */ /* 0x000fe2000bfa6270 */
[----:B------:R2:W-:Y:S02]  /*10610*/  @!P2 ST.E.64 desc[UR36][R12.64], R108 ;  /* 0x0000006c0c00a985 */ /* 0x0005e4000c101b24 */
[----:B------:R-:W-:-:S04]  /*10620*/  @!P1 LEA R14, P6, R209, R7, 0x2 ;  /* 0x00000007d10e9211 */ /* 0x000fc800078c10ff */
[-C--:B------:R-:W-:Y:S02]  /*10630*/  @!P1 LEA.HI.X R15, R209, R8.reuse, R154, 0x2, P6 ;  /* 0x00000008d10f9211 */ /* 0x080fe400030f149a */
[-C--:B0-----:R-:W-:Y:S02]  /*10640*/  @!P3 LEA R2, P6, R208, R7.reuse, 0x2 ;  /* 0x00000007d002b211 */ /* 0x081fe400078c10ff */
[----:B-1----:R-:W-:Y:S01]  /*10650*/  @!P4 LEA R4, P2, R207, R7, 0x2 ;  /* 0x00000007cf04c211 */ /* 0x002fe200078410ff */
[----:B------:R0:W-:Y:S01]  /*10660*/  @!P1 ST.E.64 desc[UR36][R14.64], R112 ;  /* 0x000000700e009985 */ /* 0x0001e2000c101b24 */
[----:B------:R-:W-:Y:S02]  /*10670*/  ISETP.GE.AND P1, PT, R203, UR4, PT ;  /* 0x00000004cb007c0c */ /* 0x000fe4000bf26270 */
[----:B------:R-:W-:Y:S01]  /*10680*/  @!P4 LEA.HI.X R5, R207, R8, R152, 0x2, P2 ;  /* 0x00000008cf05c211 */ /* 0x000fe200010f1498 */
[----:B--2---:R-:W-:Y:S01]  /*10690*/  VIADD R13, R17, 0xe8 ;  /* 0x000000e8110d7836 */ /* 0x004fe20000000000 */
[----:B------:R-:W-:-:S02]  /*106a0*/  ISETP.GE.AND P2, PT, R20, UR4, PT ;  /* 0x0000000414007c0c */ /* 0x000fc4000bf46270 */
[-C--:B------:R-:W-:Y:S02]  /*106b0*/  @!P3 LEA.HI.X R3, R208, R8.reuse, R153, 0x2, P6 ;  /* 0x00000008d003b211 */ /* 0x080fe400030f1499 */
[C---:B------:R-:W-:Y:S02]  /*106c0*/  @!P5 LEA R18, P6, R206.reuse, R7, 0x2 ;  /* 0x00000007ce12d211 */ /* 0x040fe400078c10ff */
[----:B------:R-:W-:Y:S01]  /*106d0*/  SHF.R.S32.HI R12, RZ, 0x1f, R21 ;  /* 0x0000001fff0c7819 */ /* 0x000fe20000011415 */
[----:B------:R1:W-:Y:S01]  /*106e0*/  @!P3 ST.E.64 desc[UR36][R2.64], R116 ;  /* 0x000000740200b985 */ /* 0x0003e2000c101b24 */
[----:B------:R-:W-:Y:S01]  /*106f0*/  @!P5 LEA.HI.X R19, R206, R8, R22, 0x2, P6 ;  /* 0x00000008ce13d211 */ /* 0x000fe200030f1416 */
[----:B0-----:R-:W-:Y:S01]  /*10700*/  VIADD R15, R17, 0xf0 ;  /* 0x000000f0110f7836 */ /* 0x001fe20000000000 */
[----:B------:R-:W-:Y:S01]  /*10710*/  ISETP.GE.AND P3, PT, R21, UR4, PT ;  /* 0x0000000415007c0c */ /* 0x000fe2000bf66270 */
[----:B------:R0:W-:Y:S01]  /*10720*/  @!P4 ST.E.64 desc[UR36][R4.64], R120 ;  /* 0x000000780400c985 */ /* 0x0001e2000c101b24 */
[----:B------:R-:W-:-:S03]  /*10730*/  ISETP.GE.AND P4, PT, R13, UR4, PT ;  /* 0x000000040d007c0c */ /* 0x000fc6000bf86270 */
[----:B------:R2:W-:Y:S01]  /*10740*/  @!P5 ST.E.64 desc[UR36][R18.64], R124 ;  /* 0x0000007c1200d985 */ /* 0x0005e2000c101b24 */
[----:B------:R-:W-:-:S04]  /*10750*/  @!P1 LEA R10, P5, R203, R7, 0x2 ;  /* 0x00000007cb0a9211 */ /* 0x000fc800078a10ff */
[-C--:B------:R-:W-:Y:S02]  /*10760*/  @!P1 LEA.HI.X R11, R203, R8.reuse, R9, 0x2, P5 ;  /* 0x00000008cb0b9211 */ /* 0x080fe400028f1409 */
[----:B-1----:R-:W-:Y:S02]  /*10770*/  SHF.R.S32.HI R3, RZ, 0x1f, R20 ;  /* 0x0000001fff037819 */ /* 0x002fe40000011414 */
[CC--:B------:R-:W-:Y:S01]  /*10780*/  @!P2 LEA R2, P6, R20.reuse, R7.reuse, 0x2 ;  /* 0x000000071402a211 */ /* 0x0c0fe200078c10ff */
[----:B------:R3:W-:Y:S01]  /*10790*/  @!P1 ST.E.64 desc[UR36][R10.64], R128 ;  /* 0x000000800a009985 */ /* 0x0007e2000c101b24 */
[----:B0-----:R-:W-:Y:S02]  /*107a0*/  @!P3 LEA R4, P5, R21, R7, 0x2 ;  /* 0x000000071504b211 */ /* 0x001fe400078a10ff */
[----:B------:R-:W-:Y:S01]  /*107b0*/  @!P2 LEA.HI.X R3, R20, R8, R3, 0x2, P6 ;  /* 0x000000081403a211 */ /* 0x000fe200030f1403 */
[----:B--2---:R-:W-:Y:S01]  /*107c0*/  VIADD R19, R17, 0xf8 ;  /* 0x000000f811137836 */ /* 0x004fe20000000000 */
[----:B------:R-:W-:-:S02]  /*107d0*/  ISETP.GE.AND P6, PT, R15, UR4, PT ;  /* 0x000000040f007c0c */ /* 0x000fc4000bfc6270 */
[----:B------:R-:W-:Y:S01]  /*107e0*/  @!P3 LEA.HI.X R5, R21, R8, R12, 0x2, P5 ;  /* 0x000000081505b211 */ /* 0x000fe200028f140c */
[----:B------:R3:W-:Y:S01]  /*107f0*/  @!P2 ST.E.64 desc[UR36][R2.64], R132 ;  /* 0x000000840200a985 */ /* 0x0007e2000c101b24 */
[----:B------:R-:W-:Y:S02]  /*10800*/  ISETP.GE.AND P1, PT, R19, UR4, PT ;  /* 0x0000000413007c0c */ /* 0x000fe4000bf26270 */
[----:B------:R-:W-:Y:S01]  /*10810*/  SHF.R.S32.HI R9, RZ, 0x1f, R13 ;  /* 0x0000001fff097819 */ /* 0x000fe2000001140d */
[----:B------:R3:W-:Y:S01]  /*10820*/  @!P3 ST.E.64 desc[UR36][R4.64], R136 ;  /* 0x000000880400b985 */ /* 0x0007e2000c101b24 */
[----:B------:R-:W-:-:S04]  /*10830*/  @!P4 LEA R12, P5, R13, R7, 0x2 ;  /* 0x000000070d0cc211 */ /* 0x000fc800078a10ff */
        /* <DEDUP_REMOVED lines=8> */
[----:B------:R-:W-:-:S05]  /*108c0*/  @!P1 LEA.HI.X R19, R19, R8, R9, 0x2, P5 ;  /* 0x0000000813139211 */ /* 0x000fca00028f1409 */
[----:B------:R3:W-:Y:S04]  /*108d0*/  @!P1 ST.E.64 desc[UR36][R18.64], R148 ;  /* 0x0000009412009985 */ /* 0x0007e8000c101b24 */
.L_x_1318:
[----:B------:R-:W-:Y:S05]  /*108e0*/  BSYNC B1 ;  /* 0x0000000000017941 */ /* 0x000fea0003800000 */
.L_x_1317:
[----:B---3--:R0:W3:Y:S04]  /*108f0*/  SHFL.IDX PT, R14, R6, 0x1, 0x1c1f ;  /* 0x003c1f00060e7f89 */ /* 0x0080e800000e0000 */
[----:B------:R-:W4:Y:S01]  /*10900*/  SHFL.IDX PT, R0, R0, 0x1, 0x1c1f ;  /* 0x003c1f0000007f89 */ /* 0x000f2200000e0000 */
[----:B------:R-:W-:Y:S05]  /*10910*/  @P0 BRA `(.L_x_1316) ;  /* 0x0000001800200947 */ /* 0x000fea0003800000 */
        /* <DEDUP_REMOVED lines=8> */
[-C--:B----4-:R-:W-:Y:S02]  /*109a0*/  @!P4 LEA R2, P3, R17, R0.reuse, 0x2 ;  /* 0x000000001102c211 */ /* 0x090fe400078610ff */
[----:B------:R-:W-:Y:S02]  /*109b0*/  @!P2 LEA R4, P6, R177, R0, 0x2 ;  /* 0x00000000b104a211 */ /* 0x000fe400078c10ff */
[----:B---3--:R-:W-:Y:S02]  /*109c0*/  @!P4 LEA.HI.X R3, R17, R14, R179, 0x2, P3 ;  /* 0x0000000e1103c211 */ /* 0x008fe400018f14b3 */
[----:B------:R-:W-:Y:S02]  /*109d0*/  ISETP.GE.AND P3, PT, R229, UR4, PT ;  /* 0x00000004e5007c0c */ /* 0x000fe4000bf66270 */
[----:B0-----:R-:W-:Y:S01]  /*109e0*/  @!P1 LEA R6, P5, R175, R0, 0x2 ;  /* 0x00000000af069211 */ /* 0x001fe200078a10ff */
[----:B------:R0:W-:Y:S01]  /*109f0*/  @!P4 ST.E.64 desc[UR36][R2.64], R26 ;  /* 0x0000001a0200c985 */ /* 0x0001e2000c101b24 */
[----:B------:R-:W-:-:S02]  /*10a00*/  @!P2 LEA.HI.X R5, R177, R14, R178, 0x2, P6 ;  /* 0x0000000eb105a211 */ /* 0x000fc400030f14b2 */
[----:B------:R-:W-:Y:S02]  /*10a10*/  ISETP.GE.AND P4, PT, R228, UR4, PT ;  /* 0x00000004e4007c0c */ /* 0x000fe4000bf86270 */
[----:B--2---:R-:W-:Y:S01]  /*10a20*/  @!P0 LEA R8, P6, R173, R0, 0x2 ;  /* 0x00000000ad088211 */ /* 0x004fe200078c10ff */
[----:B------:R2:W-:Y:S01]  /*10a30*/  @!P2 ST.E.64 desc[UR36][R4.64], R30 ;  /* 0x0000001e0400a985 */ /* 0x0005e2000c101b24 */
[-C--:B-1----:R-:W-:Y:S02]  /*10a40*/  @!P1 LEA.HI.X R7, R175, R14.reuse, R176, 0x2, P5 ;  /* 0x0000000eaf079211 */ /* 0x082fe400028f14b0 */
[----:B------:R-:W-:Y:S02]  /*10a50*/  ISETP.GE.AND P5, PT, R227, UR4, PT ;  /* 0x00000004e3007c0c */ /* 0x000fe4000bfa6270 */
[----:B------:R-:W-:Y:S01]  /*10a60*/  @!P0 LEA.HI.X R9, R173, R14, R174, 0x2, P6 ;  /* 0x0000000ead098211 */ /* 0x000fe200030f14ae */
[----:B------:R1:W-:Y:S01]  /*10a70*/  @!P1 ST.E.64 desc[UR36][R6.64], R34 ;  /* 0x0000002206009985 */ /* 0x0003e2000c101b24 */
[----:B------:R-:W-:-:S02]  /*10a80*/  ISETP.GE.AND P1, PT, R223, UR4, PT ;  /* 0x00000004df007c0c */ /* 0x000fc4000bf26270 */
[CC--:B0-----:R-:W-:Y:S01]  /*10a90*/  @!P3 LEA R2, P6, R229.reuse, R0.reuse, 0x2 ;  /* 0x00000000e502b211 */ /* 0x0c1fe200078c10ff */
[----:B------:R0:W-:Y:S01]  /*10aa0*/  @!P0 ST.E.64 desc[UR36][R8.64], R38 ;  /* 0x0000002608008985 */ /* 0x0001e2000c101b24 */
[----:B------:R-:W-:Y:S02]  /*10ab0*/  ISETP.GE.AND P0, PT, R226, UR4, PT ;  /* 0x00000004e2007c0c */ /* 0x000fe4000bf06270 */
[C---:B------:R-:W-:Y:S02]  /*10ac0*/  @!P4 LEA R10, P2, R228.reuse, R0, 0x2 ;  /* 0x00000000e40ac211 */ /* 0x040fe400078410ff */
[----:B------:R-:W-:Y:S02]  /*10ad0*/  @!P3 LEA.HI.X R3, R229, R14, R172, 0x2, P6 ;  /* 0x0000000ee503b211 */ /* 0x000fe400030f14ac */
[----:B------:R-:W-:Y:S02]  /*10ae0*/  @!P5 LEA R12, P6, R227, R0, 0x2 ;  /* 0x00000000e30cd211 */ /* 0x000fe400078c10ff */
[----:B------:R-:W-:Y:S01]  /*10af0*/  @!P4 LEA.HI.X R11, R228, R14, R171, 0x2, P2 ;  /* 0x0000000ee40bc211 */ /* 0x000fe200010f14ab */
[----:B------:R3:W-:Y:S01]  /*10b00*/  @!P3 ST.E.64 desc[UR36][R2.64], R42 ;  /* 0x0000002a0200b985 */ /* 0x0007e2000c101b24 */
[----:B------:R-:W-:-:S02]  /*10b10*/  ISETP.GE.AND P2, PT, R222, UR4, PT ;  /* 0x00000004de007c0c */ /* 0x000fc4000bf46270 */
[----:B------:R-:W-:Y:S01]  /*10b20*/  @!P5 LEA.HI.X R13, R227, R14, R170, 0x2, P6 ;  /* 0x0000000ee30dd211 */ /* 0x000fe200030f14aa */
[----:B------:R4:W-:Y:S01]  /*10b30*/  @!P4 ST.E.64 desc[UR36][R10.64], R46 ;  /* 0x0000002e0a00c985 */ /* 0x0009e2000c101b24 */
[CC--:B--2---:R-:W-:Y:S02]  /*10b40*/  @!P0 LEA R4, P4, R226.reuse, R0.reuse, 0x2 ;  /* 0x00000000e2048211 */ /* 0x0c4fe400078810ff */
[----:B------:R-:W-:Y:S01]  /*10b50*/  ISETP.GE.AND P3, PT, R221, UR4, PT ;  /* 0x00000004dd007c0c */ /* 0x000fe2000bf66270 */
[----:B------:R2:W-:Y:S01]  /*10b60*/  @!P5 ST.E.64 desc[UR36][R12.64], R50 ;  /* 0x000000320c00d985 */ /* 0x0005e2000c101b24 */
[----:B-1----:R-:W-:Y:S02]  /*10b70*/  @!P1 LEA R6, P5, R223, R0, 0x2 ;  /* 0x00000000df069211 */ /* 0x002fe400078a10ff */
[----:B------:R-:W-:Y:S02]  /*10b80*/  @!P0 LEA.HI.X R5, R226, R14, R169, 0x2, P4 ;  /* 0x0000000ee2058211 */ /* 0x000fe400020f14a9 */
[----:B------:R-:W-:-:S02]  /*10b90*/  ISETP.GE.AND P4, PT, R220, UR4, PT ;  /* 0x00000004dc007c0c */ /* 0x000fc4000bf86270 */
[----:B------:R-:W-:Y:S01]  /*10ba0*/  @!P1 LEA.HI.X R7, R223, R14, R168, 0x2, P5 ;  /* 0x0000000edf079211 */ /* 0x000fe200028f14a8 */
[----:B------:R-:W-:Y:S01]  /*10bb0*/  @!P0 ST.E.64 desc[UR36][R4.64], R54 ;  /* 0x0000003604008985 */ /* 0x000fe2000c101b24 */
[----:B------:R-:W-:Y:S02]  /*10bc0*/  ISETP.GE.AND P5, PT, R219, UR4, PT ;  /* 0x00000004db007c0c */ /* 0x000fe4000bfa6270 */
[C---:B0-----:R-:W-:Y:S01]  /*10bd0*/  @!P2 LEA R8, P6, R222.reuse, R0, 0x2 ;  /* 0x00000000de08a211 */ /* 0x041fe200078c10ff */
[----:B------:R0:W-:Y:S01]  /*10be0*/  @!P1 ST.E.64 desc[UR36][R6.64], R58 ;  /* 0x0000003a06009985 */ /* 0x0001e2000c101b24 */
[----:B------:R-:W-:Y:S02]  /*10bf0*/  ISETP.GE.AND P1, PT, R217, UR4, PT ;  /* 0x00000004d9007c0c */ /* 0x000fe4000bf26270 */
[----:B------:R-:W-:Y:S02]  /*10c00*/  @!P2 LEA.HI.X R9, R222, R14, R167, 0x2, P6 ;  /* 0x0000000ede09a211 */ /* 0x000fe400030f14a7 */
[----:B---3--:R-:W-:-:S02]  /*10c10*/  @!P3 LEA R2, P6, R221, R0, 0x2 ;  /* 0x00000000dd02b211 */ /* 0x008fc400078c10ff */
[----:B----4-:R-:W-:Y:S01]  /*10c20*/  @!P4 LEA R10, P0, R220, R0, 0x2 ;  /* 0x00000000dc0ac211 */ /* 0x010fe200078010ff */
[----:B------:R1:W-:Y:S01]  /*10c30*/  @!P2 ST.E.64 desc[UR36][R8.64], R62 ;  /* 0x0000003e0800a985 */ /* 0x0003e2000c101b24 */
[----:B------:R-:W-:Y:S02]  /*10c40*/  ISETP.GE.AND P2, PT, R218, UR4, PT ;  /* 0x00000004da007c0c */ /* 0x000fe4000bf46270 */
[----:B------:R-:W-:Y:S02]  /*10c50*/  @!P3 LEA.HI.X R3, R221, R14, R166, 0x2, P6 ;  /* 0x0000000edd03b211 */ /* 0x000fe400030f14a6 */
[C---:B--2---:R-:W-:Y:S02]  /*10c60*/  @!P5 LEA R12, P6, R219.reuse, R0, 0x2 ;  /* 0x00000000db0cd211 */ /* 0x044fe400078c10ff */
[-C--:B------:R-:W-:Y:S01]  /*10c70*/  @!P4 LEA.HI.X R11, R220, R14.reuse, R165, 0x2, P0 ;  /* 0x0000000edc0bc211 */ /* 0x080fe200000f14a5 */
[----:B------:R2:W-:Y:S01]  /*10c80*/  @!P3 ST.E.64 desc[UR36][R2.64], R66 ;  /* 0x000000420200b985 */ /* 0x0005e2000c101b24 */
[----:B------:R-:W-:-:S02]  /*10c90*/  @!P5 LEA.HI.X R13, R219, R14, R164, 0x2, P6 ;  /* 0x0000000edb0dd211 */ /* 0x000fc400030f14a4 */
[----:B------:R-:W-:Y:S01]  /*10ca0*/  ISETP.GE.AND P0, PT, R216, UR4, PT ;  /* 0x00000004d8007c0c */ /* 0x000fe2000bf06270 */
[----:B------:R3:W-:Y:S01]  /*10cb0*/  @!P4 ST.E.64 desc[UR36][R10.64], R70 ;  /* 0x000000460a00c985 */ /* 0x0007e2000c101b24 */
[-C--:B0-----:R-:W-:Y:S02]  /*10cc0*/  @!P1 LEA R6, P3, R217, R0.reuse, 0x2 ;  /* 0x00000000d9069211 */ /* 0x081fe400078610ff */
[C---:B------:R-:W-:Y:S01]  /*10cd0*/  @!P2 LEA R4, P6, R218.reuse, R0, 0x2 ;  /* 0x00000000da04a211 */ /* 0x040fe200078c10ff */
[----:B------:R0:W-:Y:S01]  /*10ce0*/  @!P5 ST.E.64 desc[UR36][R12.64], R74 ;  /* 0x0000004a0c00d985 */ /* 0x0001e2000c101b24 */
[----:B------:R-:W-:Y:S02]  /*10cf0*/  ISETP.GE.AND P5, PT, R215, UR4, PT ;  /* 0x00000004d7007c0c */ /* 0x000fe4000bfa6270 */
[-C--:B------:R-:W-:Y:S02]  /*10d00*/  @!P2 LEA.HI.X R5, R218, R14.reuse, R163, 0x2, P6 ;  /* 0x0000000eda05a211 */ /* 0x080fe400030f14a3 */
[----:B------:R-:W-:-:S02]  /*10d10*/  @!P1 LEA.HI.X R7, R217, R14, R162, 0x2, P3 ;  /* 0x0000000ed9079211 */ /* 0x000fc400018f14a2 */
[----:B------:R-:W-:Y:S01]  /*10d20*/  ISETP.GE.AND P4, PT, R214, UR4, PT ;  /* 0x00000004d6007c0c */ /* 0x000fe2000bf86270 */
[----:B------:R-:W-:Y:S01]  /*10d30*/  @!P2 ST.E.64 desc[UR36][R4.64], R78 ;  /* 0x0000004e0400a985 */ /* 0x000fe2000c101b24 */
[----:B------:R-:W-:Y:S02]  /*10d40*/  ISETP.GE.AND P3, PT, R213, UR4, PT ;  /* 0x00000004d5007c0c */ /* 0x000fe4000bf66270 */
[-C--:B-1----:R-:W-:Y:S01]  /*10d50*/  @!P0 LEA R8, P6, R216, R0.reuse, 0x2 ;  /* 0x00000000d8088211 */ /* 0x082fe200078c10ff */
[----:B------:R1:W-:Y:S01]  /*10d60*/  @!P1 ST.E.64 desc[UR36][R6.64], R82 ;  /* 0x0000005206009985 */ /* 0x0003e2000c101b24 */
[----:B------:R-:W-:Y:S02]  /*10d70*/  ISETP.GE.AND P2, PT, R212, UR4, PT ;  /* 0x00000004d4007c0c */ /* 0x000fe4000bf46270 */
[----:B--2---:R-:W-:Y:S02]  /*10d80*/  @!P5 LEA R2, P1, R215, R0, 0x2 ;  /* 0x00000000d702d211 */ /* 0x004fe400078210ff */
[----:B------:R-:W-:-:S02]  /*10d90*/  @!P0 LEA.HI.X R9, R216, R14, R161, 0x2, P6 ;  /* 0x0000000ed8098211 */ /* 0x000fc400030f14a1 */
[----:B------:R-:W-:Y:S02]  /*10da0*/  @!P5 LEA.HI.X R3, R215, R14, R160, 0x2, P1 ;  /* 0x0000000ed703d211 */ /* 0x000fe400008f14a0 */
[----:B------:R-:W-:Y:S01]  /*10db0*/  ISETP.GE.AND P1, PT, R211, UR4, PT ;  /* 0x00000004d3007c0c */ /* 0x000fe2000bf26270 */
[----:B------:R2:W-:Y:S01]  /*10dc0*/  @!P0 ST.E.64 desc[UR36][R8.64], R86 ;  /* 0x0000005608008985 */ /* 0x0005e2000c101b24 */
[CC--:B---3--:R-:W-:Y:S02]  /*10dd0*/  @!P4 LEA R10, P0, R214.reuse, R0.reuse, 0x2 ;  /* 0x00000000d60ac211 */ /* 0x0c8fe400078010ff */
[----:B0-----:R-:W-:Y:S01]  /*10de0*/  @!P3 LEA R12, P6, R213, R0, 0x2 ;  /* 0x00000000d50cb211 */ /* 0x001fe200078c10ff */
[----:B------:R-:W-:Y:S01]  /*10df0*/  @!P5 ST.E.64 desc[UR36][R2.64], R90 ;  /* 0x0000005a0200d985 */ /* 0x000fe2000c101b24 */
[----:B------:R-:W-:Y:S02]  /*10e00*/  @!P4 LEA.HI.X R11, R214, R14, R159, 0x2, P0 ;  /* 0x0000000ed60bc211 */ /* 0x000fe400000f149f */
[----:B------:R-:W-:-:S02]  /*10e10*/  ISETP.GE.AND P0, PT, R210, UR4, PT ;  /* 0x00000004d2007c0c */ /* 0x000fc4000bf06270 */
[----:B------:R-:W-:Y:S01]  /*10e20*/  @!P3 LEA.HI.X R13, R213, R14, R158, 0x2, P6 ;  /* 0x0000000ed50db211 */ /* 0x000fe200030f149e */
[----:B------:R0:W-:Y:S01]  /*10e30*/  @!P4 ST.E.64 desc[UR36][R10.64], R94 ;  /* 0x0000005e0a00c985 */ /* 0x0001e2000c101b24 */
[----:B------:R-:W-:Y:S02]  /*10e40*/  ISETP.GE.AND P5, PT, R209, UR4, PT ;  /* 0x00000004d1007c0c */ /* 0x000fe4000bfa6270 */
[CC--:B-1----:R-:W-:Y:S01]  /*10e50*/  @!P1 LEA R6, P4, R211.reuse, R0.reuse, 0x2 ;  /* 0x00000000d3069211 */ /* 0x0c2fe200078810ff */
[----:B------:R1:W-:Y:S01]  /*10e60*/  @!P3 ST.E.64 desc[UR36][R12.64], R98 ;  /* 0x000000620c00b985 */ /* 0x0003e2000c101b24 */
[----:B------:R-:W-:Y:S02]  /*10e70*/  @!P2 LEA R4, P6, R212, R0, 0x2 ;  /* 0x00000000d404a211 */ /* 0x000fe400078c10ff */
[----:B------:R-:W-:Y:S02]  /*10e80*/  ISETP.GE.AND P3, PT, R208, UR4, PT ;  /* 0x00000004d0007c0c */ /* 0x000fe4000bf66270 */
[----:B------:R-:W-:-:S02]  /*10e90*/  @!P1 LEA.HI.X R7, R211, R14, R156, 0x2, P4 ;  /* 0x0000000ed3079211 */ /* 0x000fc400020f149c */
[----:B------:R-:W-:Y:S02]  /*10ea0*/  ISETP.GE.AND P4, PT, R207, UR4, PT ;  /* 0x00000004cf007c0c */ /* 0x000fe4000bf86270 */
[----:B------:R-:W-:Y:S02]  /*10eb0*/  @!P2 LEA.HI.X R5, R212, R14, R157, 0x2, P6 ;  /* 0x0000000ed405a211 */ /* 0x000fe400030f149d */
[----:B--2---:R-:W-:-:S03]  /*10ec0*/  @!P0 LEA R8, P6, R210, R0, 0x2 ;  /* 0x00000000d2088211 */ /* 0x004fc600078c10ff */
[----:B------:R2:W-:Y:S01]  /*10ed0*/  @!P2 ST.E.64 desc[UR36][R4.64], R102 ;  /* 0x000000660400a985 */ /* 0x0005e2000c101b24 */
[----:B------:R-:W-:Y:S02]  /*10ee0*/  @!P0 LEA.HI.X R9, R210, R14, R155, 0x2, P6 ;  /* 0x0000000ed2098211 */ /* 0x000fe400030f149b */
[CC--:B0-----:R-:W-:Y:S01]  /*10ef0*/  @!P3 LEA R10, P2, R208.reuse, R0.reuse, 0x2 ;  /* 0x00000000d00ab211 */ /* 0x0c1fe200078410ff */
[----:B------:R-:W-:Y:S01]  /*10f00*/  @!P1 ST.E.64 desc[UR36][R6.64], R106 ;  /* 0x0000006a06009985 */ /* 0x000fe2000c101b24 */
[C---:B------:R-:W-:Y:S02]  /*10f10*/  @!P5 LEA R2, P1, R209.reuse, R0, 0x2 ;  /* 0x00000000d102d211 */ /* 0x040fe400078210ff */
[-C--:B------:R-:W-:Y:S01]  /*10f20*/  @!P3 LEA.HI.X R11, R208, R14.reuse, R153, 0x2, P2 ;  /* 0x0000000ed00bb211 */ /* 0x080fe200010f1499 */
[----:B------:R0:W-:Y:S01]  /*10f30*/  @!P0 ST.E.64 desc[UR36][R8.64], R110 ;  /* 0x0000006e08008985 */ /* 0x0001e2000c101b24 */
[----:B------:R-:W-:Y:S02]  /*10f40*/  @!P5 LEA.HI.X R3, R209, R14, R154, 0x2, P1 ;  /* 0x0000000ed103d211 */ /* 0x000fe400008f149a */
[----:B------:R-:W-:-:S02]  /*10f50*/  ISETP.GE.AND P0, PT, R203, UR4, PT ;  /* 0x00000004cb007c0c */ /* 0x000fc4000bf06270 */
[----:B-1----:R-:W-:Y:S01]  /*10f60*/  @!P4 LEA R12, P1, R207, R0, 0x2 ;  /* 0x00000000cf0cc211 */ /* 0x002fe200078210ff */
[----:B------:R1:W-:Y:S01]  /*10f70*/  @!P5 ST.E.64 desc[UR36][R2.64], R114 ;  /* 0x000000720200d985 */ /* 0x0003e2000c101b24 */
[----:B------:R-:W-:Y:S02]  /*10f80*/  ISETP.GE.AND P2, PT, R21, UR4, PT ;  /* 0x0000000415007c0c */ /* 0x000fe4000bf46270 */
[----:B------:R-:W-:Y:S01]  /*10f90*/  @!P4 LEA.HI.X R13, R207, R14, R152, 0x2, P1 ;  /* 0x0000000ecf0dc211 */ /* 0x000fe200008f1498 */
[----:B------:R3:W-:Y:S01]  /*10fa0*/  @!P3 ST.E.64 desc[UR36][R10.64], R118 ;  /* 0x000000760a00b985 */ /* 0x0007e2000c101b24 */
[----:B------:R-:W-:Y:S02]  /*10fb0*/  ISETP.GE.AND P1, PT, R206, UR4, PT ;  /* 0x00000004ce007c0c */ /* 0x000fe4000bf26270 */
[----:B--2---:R-:W-:Y:S01]  /*10fc0*/  SHF.R.S32.HI R5, RZ, 0x1f, R203 ;  /* 0x0000001fff057819 */ /* 0x004fe200000114cb */
[----:B0-----:R-:W-:Y:S01]  /*10fd0*/  VIADD R9, R17, 0xe0 ;  /* 0x000000e011097836 */ /* 0x001fe20000000000 */
[----:B------:R0:W-:Y:S01]  /*10fe0*/  @!P4 ST.E.64 desc[UR36][R12.64], R122 ;  /* 0x0000007a0c00c985 */ /* 0x0001e2000c101b24 */
[----:B------:R-:W-:-:S02]  /*10ff0*/  @!P0 LEA R4, P6, R203, R0, 0x2 ;  /* 0x00000000cb048211 */ /* 0x000fc400078c10ff */
[----:B------:R-:W-:Y:S02]  /*11000*/  ISETP.GE.AND P3, PT, R19, UR4, PT ;  /* 0x0000000413007c0c */ /* 0x000fe4000bf66270 */
[----:B------:R-:W-:Y:S02]  /*11010*/  ISETP.GE.AND P4, PT, R9, UR4, PT ;  /* 0x0000000409007c0c */ /* 0x000fe4000bf86270 */
[----:B-1----:R-:W-:Y:S02]  /*11020*/  SHF.R.S32.HI R3, RZ, 0x1f, R21 ;  /* 0x0000001fff037819 */ /* 0x002fe40000011415 */
[----:B------:R-:W-:Y:S02]  /*11030*/  @!P2 LEA R6, P5, R21, R0, 0x2 ;  /* 0x000000001506a211 */ /* 0x000fe400078a10ff */
[----:B------:R-:W-:Y:S02]  /*11040*/  @!P0 LEA.HI.X R5, R203, R14, R5, 0x2, P6 ;  /* 0x0000000ecb058211 */ /* 0x000fe400030f1405 */
[----:B------:R-:W-:-:S02]  /*11050*/  @!P1 LEA R2, P6, R206, R0, 0x2 ;  /* 0x00000000ce029211 */ /* 0x000fc400078c10ff */
[-C--:B------:R-:W-:Y:S02]  /*11060*/  @!P2 LEA.HI.X R7, R21, R14.reuse, R3, 0x2, P5 ;  /* 0x0000000e1507a211 */ /* 0x080fe400028f1403 */
[----:B------:R-:W-:Y:S02]  /*11070*/  ISETP.GE.AND P5, PT, R15, UR4, PT ;  /* 0x000000040f007c0c */ /* 0x000fe4000bfa6270 */
[----:B------:R-:W-:Y:S02]  /*11080*/  @!P1 LEA.HI.X R3, R206, R14, R22, 0x2, P6 ;  /* 0x0000000ece039211 */ /* 0x000fe400030f1416 */
[----:B---3--:R-:W-:Y:S02]  /*11090*/  SHF.R.S32.HI R10, RZ, 0x1f, R9 ;  /* 0x0000001fff0a7819 */ /* 0x008fe40000011409 */
[----:B------:R-:W-:Y:S01]  /*110a0*/  @!P4 LEA R8, P6, R9, R0, 0x2 ;  /* 0x000000000908c211 */ /* 0x000fe200078c10ff */
[----:B------:R1:W-:Y:S01]  /*110b0*/  @!P1 ST.E.64 desc[UR36][R2.64], R126 ;  /* 0x0000007e02009985 */ /* 0x0003e2000c101b24 */
[----:B------:R-:W-:-:S02]  /*110c0*/  SHF.R.S32.HI R11, RZ, 0x1f, R19 ;  /* 0x0000001fff0b7819 */ /* 0x000fc40000011413 */
[----:B------:R-:W-:Y:S01]  /*110d0*/  @!P4 LEA.HI.X R9, R9, R14, R10, 0x2, P6 ;  /* 0x0000000e0909c211 */ /* 0x000fe200030f140a */
[----:B------:R1:W-:Y:S01]  /*110e0*/  @!P0 ST.E.64 desc[UR36][R4.64], R130 ;  /* 0x0000008204008985 */ /* 0x0003e2000c101b24 */
[C---:B------:R-:W-:Y:S02]  /*110f0*/  @!P3 LEA R10, P6, R19.reuse, R0, 0x2 ;  /* 0x00000000130ab211 */ /* 0x040fe400078c10ff */
[----:B0-----:R-:W-:Y:S01]  /*11100*/  SHF.R.S32.HI R13, RZ, 0x1f, R15 ;  /* 0x0000001fff0d7819 */ /* 0x001fe2000001140f */
[----:B------:R1:W-:Y:S01]  /*11110*/  @!P2 ST.E.64 desc[UR36][R6.64], R134 ;  /* 0x000000860600a985 */ /* 0x0003e2000c101b24 */
[----:B------:R-:W-:Y:S02]  /*11120*/  @!P3 LEA.HI.X R11, R19, R14, R11, 0x2, P6 ;  /* 0x0000000e130bb211 */ /* 0x000fe400030f140b */
[C---:B------:R-:W-:Y:S01]  /*11130*/  @!P5 LEA R12, P6, R15.reuse, R0, 0x2 ;  /* 0x000000000f0cd211 */ /* 0x040fe200078c10ff */
[----:B------:R1:W-:Y:S03]  /*11140*/  @!P4 ST.E.64 desc[UR36][R8.64], R138 ;  /* 0x0000008a0800c985 */ /* 0x0003e6000c101b24 */
[----:B------:R-:W-:Y:S01]  /*11150*/  @!P5 LEA.HI.X R13, R15, R14, R13, 0x2, P6 ;  /* 0x0000000e0f0dd211 */ /* 0x000fe200030f140d */
[----:B------:R1:W-:Y:S01]  /*11160*/  @!P3 ST.E.64 desc[UR36][R10.64], R142 ;  /* 0x0000008e0a00b985 */ /* 0x0003e2000c101b24 */
[----:B------:R-:W-:-:S03]  /*11170*/  VIADD R15, R17, 0xf8 ;  /* 0x000000f8110f7836 */ /* 0x000fc60000000000 */
[----:B------:R1:W-:Y:S02]  /*11180*/  @!P5 ST.E.64 desc[UR36][R12.64], R146 ;  /* 0x000000920c00d985 */ /* 0x0003e4000c101b24 */
[----:B------:R-:W-:-:S13]  /*11190*/  ISETP.GE.AND P0, PT, R15, UR4, PT ;  /* 0x000000040f007c0c */ /* 0x000fda000bf06270 */
[----:B-1----:R-:W-:Y:S05]  /*111a0*/  @P0 BRA `(.L_x_1316) ;  /* 0x0000000c00fc0947 */ /* 0x002fea0003800000 */
[----:B------:R-:W-:Y:S02]  /*111b0*/  LEA R2, P0, R15, R0, 0x2 ;  /* 0x000000000f027211 */ /* 0x000fe400078010ff */
[----:B------:R-:W-:-:S04]  /*111c0*/  SHF.R.S32.HI R0, RZ, 0x1f, R15 ;  /* 0x0000001fff007819 */ /* 0x000fc8000001140f */
[----:B------:R-:W-:-:S05]  /*111d0*/  LEA.HI.X R3, R15, R14, R0, 0x2, P0 ;  /* 0x0000000e0f037211 */ /* 0x000fca00000f1400 */
[----:B------:R0:W-:Y:S01]  /*111e0*/  ST.E.64 desc[UR36][R2.64], R150 ;  /* 0x0000009602007985 */ /* 0x0001e2000c101b24 */
[----:B------:R-:W-:Y:S05]  /*111f0*/  BRA `(.L_x_1316) ;  /* 0x0000000c00e87947 */ /* 0x000fea0003800000 */
.L_x_1307:
[----:B------:R-:W2:Y:S01]  /*11200*/  LDL R9, [R1+0x10] ;  /* 0x0000100001097983 */ /* 0x000ea20000100800 */
[----:B------:R-:W-:Y:S01]  /*11210*/  ULDC.64 UR8, c[0x0][0xc00] ;  /* 0x0003000000087ab9 */ /* 0x000fe20000000a00 */
[----:B------:R-:W-:Y:S01]  /*11220*/  R2UR UR10, R202 ;  /* 0x00000000ca0a72ca */ /* 0x000fe200000e0000 */
[----:B------:R-:W-:-:S04]  /*11230*/  UISETP.NE.U32.AND UP0, UPT, UR8, URZ, UPT ;  /* 0x0000003f0800728c */ /* 0x000fc8000bf05070 */
[----:B------:R-:W-:-:S03]  /*11240*/  UISETP.NE.AND.EX UP0, UPT, UR9, URZ, UPT, UP0 ;  /* 0x0000003f0900728c */ /* 0x000fc6000bf05300 */
[----:B------:R-:W-:-:S03]  /*11250*/  ULDC.64 UR8, c[0x0][0xc00] ;  /* 0x0003000000087ab9 */ /* 0x000fc60000000a00 */
[----:B------:R-:W-:Y:S02]  /*11260*/  PLOP3.LUT P1, PT, PT, PT, UP0, 0x80, 0x0 ;  /* 0x000000000000781c */ /* 0x000fe40003f2f008 */
[----:B--2---:R-:W-:-:S13]  /*11270*/  R2UR UR4, R9 ;  /* 0x00000000090472ca */ /* 0x004fda00000e0000 */
        /* <DEDUP_REMOVED lines=8> */
[----:B------:R-:W-:Y:S02]  /*11300*/  @UP1 ULDC.64 UR8, c[0x0][0xc08] ;  /* 0x0003020000081ab9 */ /* 0x000fe40000000a00 */
[----:B------:R-:W-:-:S03]  /*11310*/  @UP1 UIMAD.WIDE UR8, UR4, 0x4, UR8 ;  /* 0x00000004040818a5 */ /* 0x000fc6000f8e0208 */
[----:B------:R-:W-:Y:S02]  /*11320*/  ULDC UR4, c[0x0][0xa88] ;  /* 0x0002a20000047ab9 */ /* 0x000fe40000000800 */
[----:B------:R-:W-:Y:S02]  /*11330*/  IMAD.U32 R0, RZ, RZ, UR4 ;  /* 0x00000004ff007e24 */ /* 0x000fe4000f8e00ff */
[----:B------:R-:W-:Y:S02]  /*11340*/  IMAD.U32 R4, RZ, RZ, UR8 ;  /* 0x00000008ff047e24 */ /* 0x000fe4000f8e00ff */
[----:B------:R-:W-:-:S05]  /*11350*/  IMAD.U32 R5, RZ, RZ, UR9 ;  /* 0x00000009ff057e24 */ /* 0x000fca000f8e00ff */
[----:B------:R0:W5:Y:S01]  /*11360*/  @P2 LDG.E R0, desc[UR36][R4.64] ;  /* 0x0000002404002981 */ /* 0x000162000c1e1900 */
[----:B------:R-:W-:Y:S01]  /*11370*/  UISETP.NE.AND UP1, UPT, UR10, URZ, UPT ;  /* 0x0000003f0a00728c */ /* 0x000fe2000bf25270 */
[----:B------:R-:W-:Y:S01]  /*11380*/  UMOV UR4, URZ ;  /* 0x0000003f00047c82 */ /* 0x000fe20008000000 */
[----:B------:R-:W1:Y:S09]  /*11390*/  S2R R6, SR_TID.X ;  /* 0x0000000000067919 */ /* 0x000e720000002100 */
[----:B------:R-:W-:-:S02]  /*113a0*/  @!UP1 ULDC UR10, c[0x0][0xad4] ;  /* 0x0002b500000a9ab9 */ /* 0x000fc40000000800 */
[----:B------:R-:W-:Y:S02]  /*113b0*/  IMAD.U32 R202, RZ, RZ, UR10 ;  /* 0x0000000affca7e24 */ /* 0x000fe4000f8e00ff */
[----:B-1----:R-:W-:-:S05]  /*113c0*/  VIADD R7, R6, 0xffffff80 ;  /* 0xffffff8006077836 */ /* 0x002fca0000000000 */
[----:B------:R-:W-:Y:S02]  /*113d0*/  ISETP.GT.AND P0, PT, R7, 0x7f, PT ;  /* 0x0000007f0700780c */ /* 0x000fe40003f04270 */
[----:B--2---:R-:W-:Y:S01]  /*113e0*/  @P1 R2UR UR4, R8 ;  /* 0x00000000080412ca */ /* 0x004fe200000e0000 */
[----:B0-----:R-:W-:-:S14]  /*113f0*/  @P2 BRA `(.L_x_1319) ;  /* 0x0000000000102947 */ /* 0x001fdc0003800000 */
[----:B------:R-:W-:Y:S05]  /*11400*/  @!P1 BRA `(.L_x_1319) ;  /* 0x00000000000c9947 */ /* 0x000fea0003800000 */
[----:B------:R-:W2:Y:S04]  /*11410*/  LDG.E R5, desc[UR36][R2.64] ;  /* 0x0000002402057981 */ /* 0x000ea8000c1e1900 */
[----:B-----5:R-:W2:Y:S02]  /*11420*/  LDG.E R0, desc[UR36][R2.64+0x4] ;  /* 0x0000042402007981 */ /* 0x020ea4000c1e1900 */
[----:B--2---:R-:W-:-:S07]  /*11430*/  IMAD.IADD R0, R0, 0x1, -R5 ;  /* 0x0000000100007824 */ /* 0x004fce00078e0a05 */
.L_x_1319:
[----:B------:R-:W-:Y:S01]  /*11440*/  R2UR UR8, R9 ;  /* 0x00000000090872ca */ /* 0x000fe200000e0000 */
[----:B------:R-:W-:Y:S01]  /*11450*/  USHF.R.S32.HI UR21, URZ, 0x1f, UR4 ;  /* 0x0000001f3f157899 */ /* 0x000fe20008011404 */
[----:B------:R-:W-:Y:S11]  /*11460*/  BSSY B1, `(.L_x_1320) ;  /* 0x000003c000017945 */ /* 0x000ff60003800000 */
[----:B------:R-:W-:-:S02]  /*11470*/  USHF.R.S32.HI UR13, URZ, 0x1f, UR8 ;  /* 0x0000001f3f0d7899 */ /* 0x000fc40008011408 */
[----:B------:R-:W-:Y:S02]  /*11480*/  USEL UR12, UR8, URZ, !UP0 ;  /* 0x0000003f080c7287 */ /* 0x000fe4000c000000 */
[----:B------:R-:W-:Y:S01]  /*11490*/  USEL UR13, UR13, URZ, !UP0 ;  /* 0x0000003f0d0d7287 */ /* 0x000fe2000c000000 */
[----:B------:R-:W-:Y:S11]  /*114a0*/  @P0 BRA `(.L_x_1321) ;  /* 0x0000000000dc0947 */ /* 0x000ff60003800000 */
[----:B------:R-:W0:Y:S01]  /*114b0*/  LDC R9, c[0x0][0xbe8] ;  /* 0x0002fa00ff097b82 */ /* 0x000e220000000800 */
[----:B------:R-:W-:-:S05]  /*114c0*/  IMAD.U32 R3, RZ, RZ, UR60 ;  /* 0x0000003cff037e24 */ /* 0x000fca000f8e00ff */
[----:B------:R-:W-:Y:S01]  /*114d0*/  IADD3 R4, R3, -0x80, R6 ;  /* 0xffffff8003047810 */ /* 0x000fe20007ffe006 */
[----:B0----5:R-:W-:-:S05]  /*114e0*/  IMAD R2, R0, R9, RZ ;  /* 0x0000000900027224 */ /* 0x021fca00078e02ff */
        /* <DEDUP_REMOVED lines=51> */
.L_x_1321:
[----:B------:R-:W-:Y:S05]  /*11820*/  BSYNC B1 ;  /* 0x0000000000017941 */ /* 0x000fea0003800000 */
.L_x_1320:
[----:B------:R-:W-:-:S13]  /*11830*/  R2UR UR8, R202 ;  /* 0x00000000ca0872ca */ /* 0x000fda00000e0000 */
[----:B------:R-:W-:-:S06]  /*11840*/  UISETP.GT.AND UP0, UPT, UR8, 0x1, UPT ;  /* 0x000000010800788c */ /* 0x000fcc000bf04270 */
[----:B------:R-:W-:-:S13]  /*11850*/  PLOP3.LUT P0, PT, PT, PT, UP0, 0x80, 0x0 ;  /* 0x000000000000781c */ /* 0x000fda0003f0f008 */
[----:B------:R-:W-:Y:S05]  /*11860*/  @P0 BRA `(.L_x_1316) ;  /* 0x00000008004c0947 */ /* 0x000fea0003800000 */
[----:B------:R-:W2:Y:S01]  /*11870*/  LDL R6, [R1+0xc] ;  /* 0x00000c0001067983 */ /* 0x000ea20000100800 */
[----:B------:R-:W1:Y:S01]  /*11880*/  LDC R11, c[0x0][0xbe8] ;  /* 0x0002fa00ff0b7b82 */ /* 0x000e620000000800 */
[----:B------:R-:W-:Y:S01]  /*11890*/  ULDC.64 UR14, c[0x0][0xaa0] ;  /* 0x0002a800000e7ab9 */ /* 0x000fe20000000a00 */
[----:B------:R-:W-:Y:S01]  /*118a0*/  R2UR UR16, R205 ;  /* 0x00000000cd1072ca */ /* 0x000fe200000e0000 */
[----:B------:R-:W-:Y:S01]  /*118b0*/  UIMAD UR10, UR21, UR14, URZ ;  /* 0x0000000e150a72a4 */ /* 0x000fe2000f8e023f */
[----:B------:R-:W-:Y:S01]  /*118c0*/  BSSY B1, `(.L_x_1322) ;  /* 0x000004b000017945 */ /* 0x000fe20003800000 */
[----:B------:R-:W-:Y:S02]  /*118d0*/  UIMAD.WIDE.U32 UR8, UR4, UR14, URZ ;  /* 0x0000000e040872a5 */ /* 0x000fe4000f8e003f */
[----:B------:R-:W-:-:S04]  /*118e0*/  UIMAD UR10, UR4, UR15, UR10 ;  /* 0x0000000f040a72a4 */ /* 0x000fc8000f8e020a */
[----:B------:R-:W-:-:S03]  /*118f0*/  UIADD3 UR9, UR9, UR10, URZ ;  /* 0x0000000a09097290 */ /* 0x000fc6000fffe03f */
[----:B------:R-:W-:Y:S02]  /*11900*/  ULDC.64 UR10, c[0x0][0xae8] ;  /* 0x0002ba00000a7ab9 */ /* 0x000fe40000000a00 */
[----:B------:R-:W-:-:S04]  /*11910*/  UIMAD.WIDE.U32 UR8, UR16, UR10, UR8 ;  /* 0x0000000a100872a5 */ /* 0x000fc8000f8e0008 */
[----:B------:R-:W-:-:S03]  /*11920*/  UIMAD UR9, UR16, UR11, UR9 ;  /* 0x0000000b100972a4 */ /* 0x000fc6000f8e0209 */
[----:B------:R-:W-:Y:S01]  /*11930*/  ULDC.64 UR10, c[0x0][0xaf0] ;  /* 0x0002bc00000a7ab9 */ /* 0x000fe20000000a00 */
[----:B-1----:R-:W-:Y:S01]  /*11940*/  ISETP.NE.AND P0, PT, R11, 0x1, PT ;  /* 0x000000010b00780c */ /* 0x002fe20003f05270 */
[----:B------:R-:W-:-:S04]  /*11950*/  UIMAD UR13, UR13, UR10, URZ ;  /* 0x0000000a0d0d72a4 */ /* 0x000fc8000f8e023f */
[----:B------:R-:W-:Y:S02]  /*11960*/  UIMAD UR4, UR12, UR11, UR13 ;  /* 0x0000000b0c0472a4 */ /* 0x000fe4000f8e020d */
[----:B------:R-:W-:-:S03]  /*11970*/  UIMAD.WIDE.U32 UR12, UR12, UR10, UR8 ;  /* 0x0000000a0c0c72a5 */ /* 0x000fc6000f8e0008 */
[----:B------:R-:W-:Y:S01]  /*11980*/  ULDC.64 UR8, c[0x0][0xae0] ;  /* 0x0002b80000087ab9 */ /* 0x000fe20000000a00 */
[----:B------:R-:W-:Y:S02]  /*11990*/  UIADD3 UR4, UR13, UR4, URZ ;  /* 0x000000040d047290 */ /* 0x000fe4000fffe03f */
[----:B0-----:R-:W0:Y:S08]  /*119a0*/  @P0 LDC R3, c[0x0][0xbec] ;  /* 0x0002fb00ff030b82 */ /* 0x001e300000000800 */
[----:B------:R-:W1:Y:S01]  /*119b0*/  @P0 LDC R7, c[0x0][0xbf0] ;  /* 0x0002fc00ff070b82 */ /* 0x000e620000000800 */
[----:B--2---:R-:W-:-:S02]  /*119c0*/  IMAD R2, R201, 0x20, R6 ;  /* 0x00000020c9027824 */ /* 0x004fc400078e0206 */
[----:B------:R-:W-:Y:S02]  /*119d0*/  VIADD R6, R6, UR60 ;  /* 0x0000003c06067c36 */ /* 0x000fe40008000000 */
[----:B------:R-:W-:-:S04]  /*119e0*/  VIADD R4, R2, UR60 ;  /* 0x0000003c02047c36 */ /* 0x000fc80008000000 */
[----:B0-----:R-:W-:-:S04]  /*119f0*/  @P0 IMAD.HI.U32 R2, R4, R3, RZ ;  /* 0x0000000304020227 */ /* 0x001fc800078e00ff */
[----:B------:R-:W-:Y:S01]  /*11a00*/  IMAD.MOV.U32 R5, RZ, RZ, R4 ;  /* 0x000000ffff057224 */ /* 0x000fe200078e0004 */
[----:B-1----:R-:W-:Y:S01]  /*11a10*/  @P0 SHF.R.U32.HI R5, RZ, R7, R2 ;  /* 0x00000007ff050219 */ /* 0x002fe20000011602 */
[----:B------:R-:W-:Y:S02]  /*11a20*/  IMAD.U32 R3, RZ, RZ, UR13 ;  /* 0x0000000dff037e24 */ /* 0x000fe4000f8e00ff */
[----:B------:R-:W-:Y:S01]  /*11a30*/  IMAD.U32 R3, RZ, RZ, UR4 ;  /* 0x00000004ff037e24 */ /* 0x000fe2000f8e00ff */
[--C-:B------:R-:W-:Y:S01]  /*11a40*/  SHF.R.S32.HI R2, RZ, 0x1f, R5.reuse ;  /* 0x0000001fff027819 */ /* 0x100fe20000011405 */
[----:B------:R-:W-:-:S04]  /*11a50*/  IMAD.MOV R7, RZ, RZ, -R5 ;  /* 0x000000ffff077224 */ /* 0x000fc800078e0a05 */
[----:B------:R-:W-:Y:S02]  /*11a60*/  IMAD R7, R11, R7, R4 ;  /* 0x000000070b077224 */ /* 0x000fe400078e0204 */
[----:B------:R-:W-:Y:S02]  /*11a70*/  IMAD R4, R2, UR8, RZ ;  /* 0x0000000802047c24 */ /* 0x000fe4000f8e02ff */
[----:B------:R-:W-:Y:S02]  /*11a80*/  IMAD.U32 R2, RZ, RZ, UR12 ;  /* 0x0000000cff027e24 */ /* 0x000fe4000f8e00ff */
[C---:B------:R-:W-:Y:S01]  /*11a90*/  IMAD R9, R5.reuse, UR9, R4 ;  /* 0x0000000905097c24 */ /* 0x040fe2000f8e0204 */
[----:B------:R-:W-:Y:S01]  /*11aa0*/  SHF.R.S32.HI R4, RZ, 0x1f, R7 ;  /* 0x0000001fff047819 */ /* 0x000fe20000011407 */
[----:B------:R-:W-:Y:S01]  /*11ab0*/  IMAD.WIDE.U32 R2, R5, UR8, R2 ;  /* 0x0000000805027c25 */ /* 0x000fe2000f8e0002 */
[----:B------:R-:W-:-:S03]  /*11ac0*/  ULDC.64 UR8, c[0x0][0xad8] ;  /* 0x0002b60000087ab9 */ /* 0x000fc60000000a00 */
[----:B------:R-:W-:Y:S02]  /*11ad0*/  IMAD R4, R4, UR8, RZ ;  /* 0x0000000804047c24 */ /* 0x000fe4000f8e02ff */
[----:B------:R-:W-:Y:S02]  /*11ae0*/  IMAD.IADD R3, R3, 0x1, R9 ;  /* 0x0000000103037824 */ /* 0x000fe400078e0209 */
[C---:B------:R-:W-:Y:S02]  /*11af0*/  IMAD R5, R7.reuse, UR9, R4 ;  /* 0x0000000907057c24 */ /* 0x040fe4000f8e0204 */
[----:B------:R-:W-:Y:S01]  /*11b00*/  IMAD.WIDE.U32 R2, R7, UR8, R2 ;  /* 0x0000000807027c25 */ /* 0x000fe2000f8e0002 */
[----:B------:R-:W-:-:S03]  /*11b10*/  ULDC.64 UR8, c[0x0][0xa80] ;  /* 0x0002a00000087ab9 */ /* 0x000fc60000000a00 */
[----:B-----5:R-:W-:Y:S02]  /*11b20*/  IMAD R11, R0, R11, RZ ;  /* 0x0000000b000b7224 */ /* 0x020fe400078e02ff */
[----:B------:R-:W-:Y:S02]  /*11b30*/  VIADD R4, R6, 0x40 ;  /* 0x0000004006047836 */ /* 0x000fe40000000000 */
[----:B------:R-:W-:Y:S01]  /*11b40*/  IMAD.IADD R3, R3, 0x1, R5 ;  /* 0x0000000103037824 */ /* 0x000fe200078e0205 */
[----:B------:R-:W-:Y:S01]  /*11b50*/  LEA R5, P2, R2, UR8, 0x1 ;  /* 0x0000000802057c11 */ /* 0x000fe2000f8408ff */
[----:B------:R-:W-:Y:S01]  /*11b60*/  VIADD R0, R6, 0x20 ;  /* 0x0000002006007836 */ /* 0x000fe20000000000 */
[-C--:B------:R-:W-:Y:S01]  /*11b70*/  ISETP.GE.AND P0, PT, R4, R11.reuse, PT ;  /* 0x0000000b0400720c */ /* 0x080fe20003f06270 */
[----:B------:R-:W-:Y:S01]  /*11b80*/  IMAD.SHL.U32 R7, R201, 0x8, RZ ;  /* 0x00000008c9077824 */ /* 0x000fe200078e00ff */
[----:B------:R-:W-:Y:S02]  /*11b90*/  LEA.HI.X R4, R2, UR9, R3, 0x1, P2 ;  /* 0x0000000902047c11 */ /* 0x000fe400090f0c03 */
[-C--:B------:R-:W-:Y:S01]  /*11ba0*/  ISETP.GE.AND P2, PT, R6, R11.reuse, PT ;  /* 0x0000000b0600720c */ /* 0x080fe20003f46270 */
[C---:B------:R-:W-:Y:S01]  /*11bb0*/  VIADD R13, R7.reuse, 0x80 ;  /* 0x00000080070d7836 */ /* 0x040fe20000000000 */
[----:B------:R-:W-:Y:S01]  /*11bc0*/  ISETP.GE.AND P1, PT, R0, R11, PT ;  /* 0x0000000b0000720c */ /* 0x000fe20003f26270 */
[C---:B------:R-:W-:Y:S01]  /*11bd0*/  VIADD R15, R7.reuse, 0x40 ;  /* 0x00000040070f7836 */ /* 0x040fe20000000000 */
[----:B------:R0:W1:Y:S01]  /*11be0*/  SHFL.IDX PT, R2, R5, RZ, 0x181f ;  /* 0x00181fff05027589 */ /* 0x00006200000e0000 */
[----:B------:R-:W-:Y:S01]  /*11bf0*/  VIADD R9, R7, 0xc0 ;  /* 0x000000c007097836 */ /* 0x000fe20000000000 */
[----:B------:R-:W-:-:S02]  /*11c00*/  SHF.R.S32.HI R10, RZ, 0x1f, R7 ;  /* 0x0000001fff0a7819 */ /* 0x000fc40000011407 */
[----:B------:R0:W2:Y:S01]  /*11c10*/  SHFL.IDX PT, R0, R4, RZ, 0x181f ;  /* 0x00181fff04007589 */ /* 0x0000a200000e0000 */
[----:B------:R-:W-:Y:S02]  /*11c20*/  SHF.R.S32.HI R8, RZ, 0x1f, R13 ;  /* 0x0000001fff087819 */ /* 0x000fe4000001140d */
[----:B------:R-:W-:Y:S02]  /*11c30*/  SHF.R.S32.HI R12, RZ, 0x1f, R15 ;  /* 0x0000001fff0c7819 */ /* 0x000fe4000001140f */
        /* <DEDUP_REMOVED lines=19> */
.L_x_1323:
[----:B------:R-:W-:Y:S05]  /*11d70*/  BSYNC B1 ;  /* 0x0000000000017941 */ /* 0x000fea0003800000 */
.L_x_1322:
        /* <DEDUP_REMOVED lines=21> */
.L_x_1325:
[----:B------:R-:W-:Y:S05]  /*11ed0*/  BSYNC B1 ;  /* 0x0000000000017941 */ /* 0x000fea0003800000 */
.L_x_1324:
        /* <DEDUP_REMOVED lines=21> */
.L_x_1327:
[----:B------:R-:W-:Y:S05]  /*12030*/  BSYNC B1 ;  /* 0x0000000000017941 */ /* 0x000fea0003800000 */
.L_x_1326:
        /* <DEDUP_REMOVED lines=22> */
.L_x_1316:
[----:B------:R-:W-:Y:S05]  /*121a0*/  BSYNC B0 ;  /* 0x0000000000007941 */ /* 0x000fea0003800000 */
.L_x_1306:
[----:B------:R-:W-:Y:S02]  /*121b0*/  ULDC UR4, c[0x0][0xc3c] ;  /* 0x00030f0000047ab9 */ /* 0x000fe40000000800 */
[----:B------:R-:W-:-:S06]  /*121c0*/  UISETP.GE.AND UP0, UPT, UR7, UR4, UPT ;  /* 0x000000040700728c */ /* 0x000fcc000bf06270 */
[----:B------:R-:W-:-:S13]  /*121d0*/  PLOP3.LUT P0, PT, PT, PT, UP0, 0x80, 0x0 ;  /* 0x000000000000781c */ /* 0x000fda0003f0f008 */
[----:B------:R-:W-:Y:S05]  /*121e0*/  @!P0 BRA `(.L_x_1328) ;  /* 0xfffffeec00b88947 */ /* 0x000fea000383ffff */
[----:B------:R-:W-:Y:S05]  /*121f0*/  EXIT ;  /* 0x000000000000794d */ /* 0x000fea0003800000 */
.L_x_1215:
        /* <DEDUP_REMOVED lines=13> */
[----:B------:R-:W1:Y:S01]  /*122d0*/  LDS.128 R24, [UR4+0x308d0] ;  /* 0x0308d004ff187984 */ /* 0x000e620008000c00 */
[----:B------:R-:W-:Y:S06]  /*122e0*/  BAR.ARV 0x4, 0x180 ;  /* 0x0106000000007b1d */ /* 0x000fec0000002000 */
[----:B------:R-:W-:Y:S05]  /*122f0*/  BRA `(.L_x_1330) ;  /* 0x0000000c00907947 */ /* 0x000fea0003800000 */
.L_x_1329:
        /* <DEDUP_REMOVED lines=43> */
.L_x_1333:
        /* <DEDUP_REMOVED lines=35> */
.L_x_1331:
        /* <DEDUP_REMOVED lines=9> */
[----:B0-----:R-:W-:-:S07]  /*12870*/  ISETP.NE.AND P1, PT, R9, 0x1, PT ;  /* 0x000000010900780c */ /* 0x001fce0003f25270 */
[----:B-1----:R-:W-:Y:S06]  /*12880*/  @!P0 BRA `(.L_x_1334) ;  /* 0x0000000000088947 */ /* 0x002fec0003800000 */
[----:B------:R-:W-:-:S06]  /*12890*/  VIADD R24, R27, 0xffffffff ;  /* 0xffffffff1b187836 */ /* 0x000fcc0000000000 */
[----:B------:R0:W1:Y:S02]  /*128a0*/  SHFL.IDX PT, R24, R5, R24, 0x1f ;  /* 0x00001f1805187589 */ /* 0x00006400000e0000 */
.L_x_1334:
[----:B-1----:R-:W-:Y:S02]  /*128b0*/  IMAD R24, R24, UR5, R3 ;  /* 0x0000000518187c24 */ /* 0x002fe4000f8e0203 */
[----:B------:R-:W-:-:S03]  /*128c0*/  VIADD R27, R27, UR4 ;  /* 0x000000041b1b7c36 */ /* 0x000fc60008000000 */
[----:B0-----:R-:W-:Y:S01]  /*128d0*/  IADD3 R5, -R24, UR6, RZ ;  /* 0x0000000618057c10 */ /* 0x001fe2000fffe1ff */
[----:B------:R-:W-:Y:S06]  /*128e0*/  @!P1 BRA `(.L_x_1335) ;  /* 0x0000000000e89947 */ /* 0x000fec0003800000 */
[-C--:B--2---:R-:W-:Y:S02]  /*128f0*/  IABS R12, R6.reuse ;  /* 0x00000006000c7213 */ /* 0x084fe40000000000 */
[----:B------:R-:W-:Y:S02]  /*12900*/  IABS R4, R9 ;  /* 0x0000000900047213 */ /* 0x000fe40000000000 */
[----:B------:R-:W0:Y:S01]  /*12910*/  I2F.RP R8, R12 ;  /* 0x0000000c00087306 */ /* 0x000e220000209400 */
[----:B------:R-:W-:-:S07]  /*12920*/  IABS R13, R6 ;  /* 0x00000006000d7213 */ /* 0x000fce0000000000 */
[----:B------:R-:W1:Y:S08]  /*12930*/  I2F.RP R10, R4 ;  /* 0x00000004000a7306 */ /* 0x000e700000209400 */
[----:B0-----:R-:W0:Y:S08]  /*12940*/  MUFU.RCP R8, R8 ;  /* 0x0000000800087308 */ /* 0x001e300000001000 */
[----:B-1----:R-:W-:Y:S01]  /*12950*/  MUFU.RCP R10, R10 ;  /* 0x0000000a000a7308 */ /* 0x002fe20000001000 */
[----:B0-----:R-:W-:Y:S01]  /*12960*/  VIADD R2, R8, 0xffffffe ;  /* 0x0ffffffe08027836 */ /* 0x001fe20000000000 */
[----:B------:R-:W-:-:S06]  /*12970*/  IABS R8, R5 ;  /* 0x0000000500087213 */ /* 0x000fcc0000000000 */
[----:B------:R0:W1:Y:S02]  /*12980*/  F2I.FTZ.U32.TRUNC.NTZ R3, R2 ;  /* 0x0000000200037305 */ /* 0x000064000021f000 */
[----:B0-----:R-:W-:Y:S02]  /*12990*/  IMAD.MOV.U32 R2, RZ, RZ, RZ ;  /* 0x000000ffff027224 */ /* 0x001fe400078e00ff */
[----:B-1----:R-:W-:-:S04]  /*129a0*/  IMAD.MOV R11, RZ, RZ, -R3 ;  /* 0x000000ffff0b7224 */ /* 0x002fc800078e0a03 */
[----:B------:R-:W-:-:S04]  /*129b0*/  IMAD R11, R11, R12, RZ ;  /* 0x0000000c0b0b7224 */ /* 0x000fc800078e02ff */
[----:B------:R-:W-:-:S04]  /*129c0*/  IMAD.HI.U32 R3, R3, R11, R2 ;  /* 0x0000000b03037227 */ /* 0x000fc800078e0002 */
[----:B------:R-:W-:Y:S02]  /*129d0*/  IMAD.MOV R11, RZ, RZ, -R13 ;  /* 0x000000ffff0b7224 */ /* 0x000fe400078e0a0d */
[----:B------:R-:W-:-:S04]  /*129e0*/  IMAD.HI.U32 R2, R3, R8, RZ ;  /* 0x0000000803027227 */ /* 0x000fc800078e00ff */
[----:B------:R-:W-:Y:S01]  /*129f0*/  IMAD R3, R2, R11, R8 ;  /* 0x0000000b02037224 */ /* 0x000fe200078e0208 */
[----:B------:R-:W-:Y:S01]  /*12a00*/  LOP3.LUT R8, R5, R6, RZ, 0x3c, !PT ;  /* 0x0000000605087212 */ /* 0x000fe200078e3cff */
[----:B------:R-:W-:-:S03]  /*12a10*/  VIADD R11, R10, 0xffffffe ;  /* 0x0ffffffe0a0b7836 */ /* 0x000fc60000000000 */
[----:B------:R-:W-:Y:S02]  /*12a20*/  ISETP.GT.U32.AND P1, PT, R12, R3, PT ;  /* 0x000000030c00720c */ /* 0x000fe40003f24070 */
[----:B------:R-:W-:-:S11]  /*12a30*/  ISETP.GE.AND P2, PT, R8, RZ, PT ;  /* 0x000000ff0800720c */ /* 0x000fd60003f46270 */
[----:B------:R-:W-:Y:S02]  /*12a40*/  @!P1 IMAD.IADD R3, R3, 0x1, -R12 ;  /* 0x0000000103039824 */ /* 0x000fe400078e0a0c */
[----:B------:R-:W-:Y:S01]  /*12a50*/  @!P1 VIADD R2, R2, 0x1 ;  /* 0x0000000102029836 */ /* 0x000fe20000000000 */
[----:B------:R-:W-:Y:S02]  /*12a60*/  ISETP.NE.AND P1, PT, R6, RZ, PT ;  /* 0x000000ff0600720c */ /* 0x000fe40003f25270 */
[----:B------:R-:W-:Y:S02]  /*12a70*/  ISETP.GE.U32.AND P0, PT, R3, R12, PT ;  /* 0x0000000c0300720c */ /* 0x000fe40003f06070 */
[----:B------:R-:W0:Y:S11]  /*12a80*/  F2I.FTZ.U32.TRUNC.NTZ R3, R11 ;  /* 0x0000000b00037305 */ /* 0x000e36000021f000 */
[----:B------:R-:W-:-:S04]  /*12a90*/  @P0 VIADD R2, R2, 0x1 ;  /* 0x0000000102020836 */ /* 0x000fc80000000000 */
[----:B------:R-:W-:Y:S01]  /*12aa0*/  IMAD.MOV.U32 R10, RZ, RZ, R2 ;  /* 0x000000ffff0a7224 */ /* 0x000fe200078e0002 */
[----:B------:R-:W-:Y:S01]  /*12ab0*/  IABS R2, R9 ;  /* 0x0000000900027213 */ /* 0x000fe20000000000 */
[----:B0-----:R-:W-:Y:S02]  /*12ac0*/  IMAD.MOV R13, RZ, RZ, -R3 ;  /* 0x000000ffff0d7224 */ /* 0x001fe400078e0a03 */
[----:B------:R-:W-:Y:S01]  /*12ad0*/  @!P2 IMAD.MOV R10, RZ, RZ, -R10 ;  /* 0x000000ffff0aa224 */ /* 0x000fe200078e0a0a */
[----:B------:R-:W-:Y:S01]  /*12ae0*/  @!P1 LOP3.LUT R10, RZ, R6, RZ, 0x33, !PT ;  /* 0x00000006ff0a9212 */ /* 0x000fe200078e33ff */
[----:B------:R-:W-:Y:S02]  /*12af0*/  IMAD.MOV R12, RZ, RZ, -R2 ;  /* 0x000000ffff0c7224 */ /* 0x000fe400078e0a02 */
[----:B------:R-:W-:Y:S01]  /*12b00*/  IMAD R11, R13, R4, RZ ;  /* 0x000000040d0b7224 */ /* 0x000fe200078e02ff */
[----:B------:R-:W-:Y:S01]  /*12b10*/  IABS R8, R10 ;  /* 0x0000000a00087213 */ /* 0x000fe20000000000 */
[----:B------:R-:W-:-:S04]  /*12b20*/  IMAD.MOV.U32 R2, RZ, RZ, RZ ;  /* 0x000000ffff027224 */ /* 0x000fc800078e00ff */
[----:B------:R-:W-:-:S04]  /*12b30*/  IMAD.HI.U32 R2, R3, R11, R2 ;  /* 0x0000000b03027227 */ /* 0x000fc800078e0002 */
[----:B------:R-:W-:Y:S02]  /*12b40*/  IMAD.MOV.U32 R3, RZ, RZ, R8 ;  /* 0x000000ffff037224 */ /* 0x000fe400078e0008 */
[----:B------:R-:W-:Y:S02]  /*12b50*/  IMAD.MOV.U32 R8, RZ, RZ, R12 ;  /* 0x000000ffff087224 */ /* 0x000fe400078e000c */
[----:B------:R-:W-:-:S04]  /*12b60*/  IMAD.HI.U32 R2, R2, R3, RZ ;  /* 0x0000000302027227 */ /* 0x000fc800078e00ff */
[----:B------:R-:W-:-:S05]  /*12b70*/  IMAD R3, R2, R8, R3 ;  /* 0x0000000802037224 */ /* 0x000fca00078e0203 */
[----:B------:R-:W-:-:S13]  /*12b80*/  ISETP.GT.U32.AND P1, PT, R4, R3, PT ;  /* 0x000000030400720c */ /* 0x000fda0003f24070 */
[----:B------:R-:W-:Y:S02]  /*12b90*/  @!P1 IMAD.IADD R3, R3, 0x1, -R4 ;  /* 0x0000000103039824 */ /* 0x000fe400078e0a04 */
[----:B------:R-:W-:Y:S01]  /*12ba0*/  @!P1 VIADD R2, R2, 0x1 ;  /* 0x0000000102029836 */ /* 0x000fe20000000000 */
[----:B------:R-:W-:Y:S02]  /*12bb0*/  ISETP.NE.AND P1, PT, R9, RZ, PT ;  /* 0x000000ff0900720c */ /* 0x000fe40003f25270 */
[----:B------:R-:W-:Y:S02]  /*12bc0*/  ISETP.GE.U32.AND P0, PT, R3, R4, PT ;  /* 0x000000040300720c */ /* 0x000fe40003f06070 */
[----:B------:R-:W-:-:S04]  /*12bd0*/  LOP3.LUT R3, R10, R9, RZ, 0x3c, !PT ;  /* 0x000000090a037212 */ /* 0x000fc800078e3cff */
[----:B------:R-:W-:Y:S01]  /*12be0*/  ISETP.GE.AND P2, PT, R3, RZ, PT ;  /* 0x000000ff0300720c */ /* 0x000fe20003f46270 */
[----:B------:R-:W-:-:S06]  /*12bf0*/  IMAD.MOV R3, RZ, RZ, -R10 ;  /* 0x000000ffff037224 */ /* 0x000fcc00078e0a0a */
[----:B------:R-:W-:-:S06]  /*12c00*/  @P0 VIADD R2, R2, 0x1 ;  /* 0x0000000102020836 */ /* 0x000fcc0000000000 */
[----:B------:R-:W-:Y:S01]  /*12c10*/  @!P2 IMAD.MOV R2, RZ, RZ, -R2 ;  /* 0x000000ffff02a224 */ /* 0x000fe200078e0a02 */
[----:B------:R-:W-:-:S05]  /*12c20*/  @!P1 LOP3.LUT R2, RZ, R9, RZ, 0x33, !PT ;  /* 0x00000009ff029212 */ /* 0x000fca00078e33ff */
[----:B------:R-:W-:-:S04]  /*12c30*/  IMAD.MOV R26, RZ, RZ, -R2 ;  /* 0x000000ffff1a7224 */ /* 0x000fc800078e0a02 */
[C---:B------:R-:W-:Y:S02]  /*12c40*/  IMAD R26, R9.reuse, R26, R10 ;  /* 0x0000001a091a7224 */ /* 0x040fe400078e020a */
[----:B------:R-:W-:Y:S02]  /*12c50*/  IMAD R9, R9, 0x1000000, R2 ;  /* 0x0100000009097824 */ /* 0x000fe400078e0202 */
[----:B------:R-:W-:Y:S02]  /*12c60*/  IMAD R2, R6, R3, R5 ;  /* 0x0000000306027224 */ /* 0x000fe400078e0205 */
[----:B------:R-:W-:Y:S01]  /*12c70*/  IMAD R26, R26, 0x10000, R9 ;  /* 0x000100001a1a7824 */ /* 0x000fe200078e0209 */
[----:B------:R-:W-:Y:S06]  /*12c80*/  BRA `(.L_x_1336) ;  /* 0x0000000000f47947 */ /* 0x000fec0003800000 */
.L_x_1335:
[----:B------:R-:W0:Y:S02]  /*12c90*/  LDC.64 R2, c[0x0][0xc90] ;  /* 0x00032400ff027b82 */ /* 0x000e240000000a00 */
[----:B0-----:R-:W-:-:S05]  /*12ca0*/  IMAD.WIDE R2, R27, 0x4, R2 ;  /* 0x000000041b027825 */ /* 0x001fca00078e0202 */
[----:B------:R0:W2:Y:S01]  /*12cb0*/  LDG.E R13, desc[UR36][R2.64] ;  /* 0x00000024020d7981 */ /* 0x0000a2000c1e1900 */
[----:B------:R-:W-:Y:S01]  /*12cc0*/  IABS R15, R5 ;  /* 0x00000005000f7213 */ /* 0x000fe20000000000 */
[----:B0-----:R-:W-:Y:S02]  /*12cd0*/  IMAD.MOV.U32 R2, RZ, RZ, RZ ;  /* 0x000000ffff027224 */ /* 0x001fe400078e00ff */
[----:B--2---:R-:W-:-:S05]  /*12ce0*/  IMAD R4, R6, R13, RZ ;  /* 0x0000000d06047224 */ /* 0x004fca00078e02ff */
[-C--:B------:R-:W-:Y:S02]  /*12cf0*/  IABS R10, R4.reuse ;  /* 0x00000004000a7213 */ /* 0x080fe40000000000 */
[----:B------:R-:W-:Y:S02]  /*12d00*/  IABS R12, R4 ;  /* 0x00000004000c7213 */ /* 0x000fe40000000000 */
[----:B------:R-:W0:Y:S08]  /*12d10*/  I2F.RP R8, R10 ;  /* 0x0000000a00087306 */ /* 0x000e300000209400 */
[----:B0-----:R-:W0:Y:S02]  /*12d20*/  MUFU.RCP R8, R8 ;  /* 0x0000000800087308 */ /* 0x001e240000001000 */
[----:B0-----:R-:W-:-:S06]  /*12d30*/  VIADD R9, R8, 0xffffffe ;  /* 0x0ffffffe08097836 */ /* 0x001fcc0000000000 */
[----:B------:R-:W0:Y:S02]  /*12d40*/  F2I.FTZ.U32.TRUNC.NTZ R3, R9 ;  /* 0x0000000900037305 */ /* 0x000e24000021f000 */
[----:B0-----:R-:W-:-:S04]  /*12d50*/  IMAD.MOV R11, RZ, RZ, -R3 ;  /* 0x000000ffff0b7224 */ /* 0x001fc800078e0a03 */
[----:B------:R-:W-:-:S04]  /*12d60*/  IMAD R11, R11, R10, RZ ;  /* 0x0000000a0b0b7224 */ /* 0x000fc800078e02ff */
[----:B------:R-:W-:-:S04]  /*12d70*/  IMAD.HI.U32 R2, R3, R11, R2 ;  /* 0x0000000b03027227 */ /* 0x000fc800078e0002 */
[----:B------:R-:W-:Y:S02]  /*12d80*/  IMAD.MOV R3, RZ, RZ, -R12 ;  /* 0x000000ffff037224 */ /* 0x000fe400078e0a0c */
        /* <DEDUP_REMOVED lines=12> */
[----:B------:R-:W-:Y:S02]  /*12e50*/  IMAD R11, R13, R2, RZ ;  /* 0x000000020d0b7224 */ /* 0x000fe400078e02ff */
[----:B------:R-:W-:Y:S02]  /*12e60*/  IMAD.MOV R2, RZ, RZ, -R2 ;  /* 0x000000ffff027224 */ /* 0x000fe400078e0a02 */
[----:B------:R-:W-:Y:S02]  /*12e70*/  IMAD.MOV R3, RZ, RZ, -R11 ;  /* 0x000000ffff037224 */ /* 0x000fe400078e0a0b */
[----:B------:R-:W-:Y:S02]  /*12e80*/  IMAD R4, R4, R2, R5 ;  /* 0x0000000204047224 */ /* 0x000fe400078e0205 */
[----:B------:R-:W-:Y:S01]  /*12e90*/  IMAD.MOV.U32 R2, RZ, RZ, RZ ;  /* 0x000000ffff027224 */ /* 0x000fe200078e00ff */
[----:B------:R-:W-:-:S04]  /*12ea0*/  VIADDMNMX R13, R3, UR5, R13, PT ;  /* 0x00000005030d7c46 */ /* 0x000fc8000b80010d */
[-C--:B------:R-:W-:Y:S01]  /*12eb0*/  IABS R10, R13.reuse ;  /* 0x0000000d000a7213 */ /* 0x080fe20000000000 */
[----:B------:R-:W-:Y:S01]  /*12ec0*/  IMAD.MOV R26, RZ, RZ, -R13 ;  /* 0x000000ffff1a7224 */ /* 0x000fe200078e0a0d */
[----:B------:R-:W-:Y:S02]  /*12ed0*/  IABS R12, R13 ;  /* 0x0000000d000c7213 */ /* 0x000fe40000000000 */
[----:B------:R-:W0:Y:S08]  /*12ee0*/  I2F.RP R8, R10 ;  /* 0x0000000a00087306 */ /* 0x000e300000209400 */
[----:B0-----:R-:W0:Y:S02]  /*12ef0*/  MUFU.RCP R8, R8 ;  /* 0x0000000800087308 */ /* 0x001e240000001000 */
[----:B0-----:R-:W-:-:S06]  /*12f00*/  VIADD R3, R8, 0xffffffe ;  /* 0x0ffffffe08037836 */ /* 0x001fcc0000000000 */
[----:B------:R-:W0:Y:S02]  /*12f10*/  F2I.FTZ.U32.TRUNC.NTZ R3, R3 ;  /* 0x0000000300037305 */ /* 0x000e24000021f000 */
[----:B0-----:R-:W-:-:S04]  /*12f20*/  IMAD.MOV R9, RZ, RZ, -R3 ;  /* 0x000000ffff097224 */ /* 0x001fc800078e0a03 */
[----:B------:R-:W-:Y:S01]  /*12f30*/  IMAD.MOV.U32 R5, RZ, RZ, R9 ;  /* 0x000000ffff057224 */ /* 0x000fe200078e0009 */
[----:B------:R-:W-:-:S03]  /*12f40*/  IABS R9, R4 ;  /* 0x0000000400097213 */ /* 0x000fc60000000000 */
        /* <DEDUP_REMOVED lines=11> */
[----:B------:R-:W-:Y:S02]  /*13000*/  ISETP.GE.AND P2, PT, R3, RZ, PT ;  /* 0x000000ff0300720c */ /* 0x000fe40003f46270 */
[----:B------:R-:W-:-:S05]  /*13010*/  IADD3 R3, R11, 0x1000000, R4 ;  /* 0x010000000b037810 */ /* 0x000fca0007ffe004 */
[----:B------:R-:W-:-:S06]  /*13020*/  @P0 VIADD R2, R2, 0x1 ;  /* 0x0000000102020836 */ /* 0x000fcc0000000000 */
[----:B------:R-:W-:Y:S01]  /*13030*/  @!P2 IMAD.MOV R2, RZ, RZ, -R2 ;  /* 0x000000ffff02a224 */ /* 0x000fe200078e0a02 */
[----:B------:R-:W-:-:S05]  /*13040*/  @!P1 LOP3.LUT R2, RZ, R13, RZ, 0x33, !PT ;  /* 0x0000000dff029212 */ /* 0x000fca00078e33ff */
[----:B------:R-:W-:-:S07]  /*13050*/  IMAD R26, R2, R26, R3 ;  /* 0x0000001a021a7224 */ /* 0x000fce00078e0203 */
.L_x_1336:
[----:B------:R-:W-:-:S05]  /*13060*/  LOP3.LUT R25, RZ, R2, RZ, 0x33, !PT ;  /* 0x00000002ff197212 */ /* 0x000fca00078e33ff */
[----:B------:R-:W-:Y:S01]  /*13070*/  IMAD.IADD R25, R6, 0x1, R25 ;  /* 0x0000000106197824 */ /* 0x000fe200078e0219 */
[----:B------:R-:W-:Y:S06]  /*13080*/  BRA `(.L_x_1337) ;  /* 0x0000000000147947 */ /* 0x000fec0003800000 */
.L_x_1332:
[----:B------:R-:W-:Y:S01]  /*13090*/  ULDC UR4, c[0x0][0xc3c] ;  /* 0x00030f0000047ab9 */ /* 0x000fe20000000800 */
[----:B------:R-:W-:Y:S02]  /*130a0*/  IMAD.MOV.U32 R25, RZ, RZ, RZ ;  /* 0x000000ffff197224 */ /* 0x000fe400078e00ff */
[----:B------:R-:W-:Y:S02]  /*130b0*/  IMAD.U32 R24, RZ, RZ, UR6 ;  /* 0x00000006ff187e24 */ /* 0x000fe4000f8e00ff */
[----:B------:R-:W-:Y:S02]  /*130c0*/  IMAD.MOV.U32 R26, RZ, RZ, RZ ;  /* 0x000000ffff1a7224 */ /* 0x000fe400078e00ff */
[----:B------:R-:W-:-:S07]  /*130d0*/  IMAD.U32 R27, RZ, RZ, UR4 ;  /* 0x00000004ff1b7e24 */ /* 0x000fce000f8e00ff */
.L_x_1337:
[----:B------:R-:W-:-:S13]  /*130e0*/  ISETP.NE.AND P0, PT, R7, RZ, PT ;  /* 0x000000ff0700720c */ /* 0x000fda0003f05270 */
[----:B------:R-:W0:Y:S01]  /*130f0*/  @!P0 S2R R3, SR_CgaCtaId ;  /* 0x0000000000038919 */ /* 0x000e220000008800 */
[----:B------:R-:W-:-:S04]  /*13100*/  @!P0 MOV R2, 0x400 ;  /* 0x0000040000028802 */ /* 0x000fc80000000f00 */
[----:B0-----:R-:W-:-:S05]  /*13110*/  @!P0 LEA R2, R3, R2, 0x18 ;  /* 0x0000000203028211 */ /* 0x001fca00078ec0ff */
[----:B------:R0:W-:Y:S01]  /*13120*/  @!P0 STS.128 [R2+0x308d0], R24 ;  /* 0x0308d01802008388 */ /* 0x0001e20000000c00 */
[----:B------:R-:W-:Y:S06]  /*13130*/  BAR.ARV 0x5, 0x180 ;  /* 0x0146000000007b1d */ /* 0x000fec0000002000 */
.L_x_1330:
[----:B------:R2:W-:Y:S01]  /*13140*/  STL [R1+0x20], RZ ;  /* 0x000020ff01007387 */ /* 0x0005e20000100800 */
[----:B------:R-:W-:Y:S01]  /*13150*/  ULDC UR4, c[0x0][0xc3c] ;  /* 0x00030f0000047ab9 */ /* 0x000fe20000000800 */
[----:B------:R-:W-:Y:S01]  /*13160*/  IMAD.MOV.U32 R28, RZ, RZ, 0x1 ;  /* 0x00000001ff1c7424 */ /* 0x000fe200078e00ff */
[----:B-1----:R-:W-:Y:S01]  /*13170*/  ISETP.GE.AND P0, PT, R27, UR4, PT ;  /* 0x000000041b007c0c */ /* 0x002fe2000bf06270 */
[----:B------:R-:W-:-:S12]  /*13180*/  IMAD.MOV.U32 R22, RZ, RZ, RZ ;  /* 0x000000ffff167224 */ /* 0x000fd800078e00ff */
[----:B--2---:R-:W-:Y:S05]  /*13190*/  @P0 BRA `(.L_x_1338) ;  /* 0x0000005000440947 */ /* 0x004fea0003800000 */
[----:B0-----:R-:W2:Y:S01]  /*131a0*/  LDL R2, [R1+0x30] ;  /* 0x0000300001027983 */ /* 0x001ea20000100800 */
[----:B------:R-:W0:Y:S01]  /*131b0*/  S2UR UR5, SR_CgaCtaId ;  /* 0x00000000000579c3 */ /* 0x000e220000008800 */
[C---:B------:R-:W-:Y:S01]  /*131c0*/  IMAD.SHL.U32 R33, R0.reuse, 0x8, RZ ;  /* 0x0000000800217824 */ /* 0x040fe200078e00ff */
[----:B------:R-:W-:Y:S01]  /*131d0*/  LOP3.LUT R4, R0, 0x7f, RZ, 0xc0, !PT ;  /* 0x0000007f00047812 */ /* 0x000fe200078ec0ff */
[----:B------:R1:W-:Y:S01]  /*131e0*/  STL [R1+0x20], RZ ;  /* 0x000020ff01007387 */ /* 0x0003e20000100800 */
[----:B------:R-:W-:Y:S01]  /*131f0*/  BSSY B8, `(.L_x_1338) ;  /* 0x000050b000087945 */ /* 0x000fe20003800000 */
[----:B------:R-:W-:Y:S01]  /*13200*/  IMAD.MOV.U32 R28, RZ, RZ, 0x1 ;  /* 0x00000001ff1c7424 */ /* 0x000fe200078e00ff */
[----:B------:R-:W-:Y:S01]  /*13210*/  LOP3.LUT R3, R33, 0x1f8, RZ, 0xc0, !PT ;  /* 0x000001f821037812 */ /* 0x000fe200078ec0ff */
[----:B------:R-:W-:Y:S01]  /*13220*/  IMAD.MOV.U32 R22, RZ, RZ, RZ ;  /* 0x000000ffff167224 */ /* 0x000fe200078e00ff */
[----:B------:R-:W-:Y:S01]  /*13230*/  ULDC UR39, c[0x0][0xc] ;  /* 0x0000030000277ab9 */ /* 0x000fe20000000800 */
[----:B--2---:R-:W-:-:S02]  /*13240*/  R2UR UR4, R2 ;  /* 0x00000000020472ca */ /* 0x004fc400000e0000 */
[----:B------:R-:W-:Y:S01]  /*13250*/  LOP3.LUT R2, R3, 0x38, R0, 0x78, !PT ;  /* 0x0000003803027812 */ /* 0x000fe200078e7800 */
[----:B------:R-:W-:Y:S01]  /*13260*/  IMAD.SHL.U32 R0, R0, 0x10, RZ ;  /* 0x0000001000007824 */ /* 0x000fe200078e00ff */
[----:B------:R-:W-:Y:S02]  /*13270*/  SHF.R.U32.HI R3, RZ, 0x3, R4 ;  /* 0x00000003ff037819 */ /* 0x000fe40000011604 */
[----:B------:R-:W-:Y:S02]  /*13280*/  LOP3.LUT R31, R2, 0x200, R33, 0xf8, !PT ;  /* 0x00000200021f7812 */ /* 0x000fe400078ef821 */
[----:B------:R-:W-:Y:S02]  /*13290*/  LOP3.LUT R33, R33, 0x38, RZ, 0xc0, !PT ;  /* 0x0000003821217812 */ /* 0x000fe400078ec0ff */
[----:B------:R-:W-:Y:S02]  /*132a0*/  LOP3.LUT R0, R3, 0x70, R0, 0xf8, !PT ;  /* 0x0000007003007812 */ /* 0x000fe400078ef800 */
[C---:B------:R-:W-:Y:S01]  /*132b0*/  LOP3.LUT R37, R33.reuse, 0x40, RZ, 0xfc, !PT ;  /* 0x0000004021257812 */ /* 0x040fe200078efcff */
[----:B------:R-:W-:Y:S01]  /*132c0*/  ULOP3.LUT UR38, UR4, 0x2, URZ, 0xfc, !UPT ;  /* 0x0000000204267892 */ /* 0x000fe2000f8efc3f */
[----:B------:R-:W-:-:S02]  /*132d0*/  LOP3.LUT R36, R33, 0x80, RZ, 0xfc, !PT ;  /* 0x0000008021247812 */ /* 0x000fc400078efcff */
[----:B------:R-:W-:Y:S01]  /*132e0*/  UMOV UR4, 0x400 ;  /* 0x0000040000047882 */ /* 0x000fe20000000000 */
[----:B------:R-:W-:Y:S01]  /*132f0*/  LOP3.LUT R34, R33, 0xc0, RZ, 0xfc, !PT ;  /* 0x000000c021227812 */ /* 0x000fe200078efcff */
[----:B0-----:R-:W-:-:S06]  /*13300*/  ULEA UR4, UR5, UR4, 0x18 ;  /* 0x0000000405047291 */ /* 0x001fcc000f8ec03f */
[----:B------:R-:W-:-:S04]  /*13310*/  IMAD.U32 R17, RZ, RZ, UR4 ;  /* 0x00000004ff117e24 */ /* 0x000fc8000f8e00ff */
[----:B-1----:R-:W-:-:S07]  /*13320*/  IMAD R32, R31, 0x2, R17 ;  /* 0x000000021f207824 */ /* 0x002fce00078e0211 */
.L_x_1411:
[----:B------:R-:W-:Y:S05]  /*13330*/  YIELD ;  /* 0x0000000000007946 */ /* 0x000fea0003800000 */
[----:B------:R-:W-:Y:S01]  /*13340*/  ULDC.64 UR4, c[0x0][0xa28] ;  /* 0x00028a0000047ab9 */ /* 0x000fe20000000a00 */
[----:B------:R-:W-:Y:S01]  /*13350*/  IMAD.MOV.U32 R19, RZ, RZ, RZ ;  /* 0x000000ffff137224 */ /* 0x000fe200078e00ff */
[----:B------:R-:W-:-:S04]  /*13360*/  ISETP.NE.U32.AND P0, PT, RZ, UR4, PT ;  /* 0x00000004ff007c0c */ /* 0x000fc8000bf05070 */
[----:B------:R-:W-:Y:S01]  /*13370*/  ISETP.NE.AND.EX P0, PT, RZ, UR5, PT, P0 ;  /* 0x00000005ff007c0c */ /* 0x000fe2000bf05300 */
[----:B------:R-:W-:-:S12]  /*13380*/  ULDC.64 UR4, c[0x0][0xa18] ;  /* 0x0002860000047ab9 */ /* 0x000fd80000000a00 */
[----:B0-----:R-:W0:Y:S02]  /*13390*/  @P0 LDC.64 R2, c[0x0][0xa28] ;  /* 0x00028a00ff020b82 */ /* 0x001e240000000a00 */
[----:B0-----:R-:W-:-:S05]  /*133a0*/  @P0 IMAD.WIDE R2, R27, 0x4, R2 ;  /* 0x000000041b020825 */ /* 0x001fca00078e0202 */
[----:B--2---:R0:W2:Y:S01]  /*133b0*/  @P0 LDG.E R19, desc[UR36][R2.64] ;  /* 0x0000002402130981 */ /* 0x0040a2000c1e1900 */
[----:B------:R-:W-:Y:S01]  /*133c0*/  ISETP.NE.U32.AND P0, PT, RZ, UR4, PT ;  /* 0x00000004ff007c0c */ /* 0x000fe2000bf05070 */
[----:B------:R-:W-:Y:S01]  /*133d0*/  IMAD.MOV.U32 R35, RZ, RZ, RZ ;  /* 0x000000ffff237224 */ /* 0x000fe200078e00ff */
[----:B------:R-:W-:Y:S02]  /*133e0*/  LOP3.LUT R16, R16, 0xfffffeff, RZ, 0xc0, !PT ;  /* 0xfffffeff10107812 */ /* 0x000fe400078ec0ff */
[----:B------:R-:W-:Y:S01]  /*133f0*/  ISETP.NE.AND.EX P1, PT, RZ, UR5, PT, P0 ;  /* 0x00000005ff007c0c */ /* 0x000fe2000bf25300 */
[----:B------:R-:W-:Y:S02]  /*13400*/  ULDC.64 UR4, c[0x0][0xa00] ;  /* 0x0002800000047ab9 */ /* 0x000fe40000000a00 */
[----:B------:R-:W-:Y:S01]  /*13410*/  ISETP.NE.U32.AND P0, PT, RZ, UR4, PT ;  /* 0x00000004ff007c0c */ /* 0x000fe2000bf05070 */
[----:B0-----:R-:W0:Y:S03]  /*13420*/  LDC.64 R2, c[0x0][0xa00] ;  /* 0x00028000ff027b82 */ /* 0x001e260000000a00 */
[----:B------:R-:W-:Y:S01]  /*13430*/  ISETP.NE.AND.EX P2, PT, RZ, UR5, PT, P0 ;  /* 0x00000005ff007c0c */ /* 0x000fe2000bf45300 */
[----:B------:R-:W-:-:S05]  /*13440*/  ULDC.64 UR4, c[0x0][0x418] ;  /* 0x0001060000047ab9 */ /* 0x000fca0000000a00 */
[----:B------:R-:W1:Y:S07]  /*13450*/  @P1 LDC.64 R4, c[0x0][0xa18] ;  /* 0x00028600ff041b82 */ /* 0x000e6e0000000a00 */
[----:B------:R-:W-:Y:S01]  /*13460*/  @P2 LOP3.LUT R16, R16, 0x100, RZ, 0xfc, !PT ;  /* 0x0000010010102812 */ /* 0x000fe200078efcff */
[----:B0-----:R-:W-:-:S05]  /*13470*/  IMAD.WIDE R2, R27, 0x4, R2 ;  /* 0x000000041b027825 */ /* 0x001fca00078e0202 */
[----:B------:R0:W5:Y:S01]  /*13480*/  @P2 LDG.E R35, desc[UR36][R2.64] ;  /* 0x0000002402232981 */ /* 0x000162000c1e1900 */
[----:B-1----:R-:W-:-:S05]  /*13490*/  @P1 IMAD.WIDE R4, R27, 0x4, R4 ;  /* 0x000000041b041825 */ /* 0x002fca00078e0204 */
[----:B------:R0:W5:Y:S01]  /*134a0*/  @P1 LDG.E R29, desc[UR36][R4.64] ;  /* 0x00000024041d1981 */ /* 0x000162000c1e1900 */
[----:B------:R-:W-:-:S03]  /*134b0*/  UISETP.NE.U32.AND UP0, UPT, UR4, URZ, UPT ;  /* 0x0000003f0400728c */ /* 0x000fc6000bf05070 */
[----:B------:R-:W-:Y:S01]  /*134c0*/  ULDC UR4, c[0x0][0x424] ;  /* 0x0001090000047ab9 */ /* 0x000fe20000000800 */
[----:B------:R-:W-:-:S03]  /*134d0*/  UISETP.NE.AND.EX UP0, UPT, UR5, URZ, UPT, UP0 ;  /* 0x0000003f0500728c */ /* 0x000fc6000bf05300 */
[----:B------:R-:W-:Y:S01]  /*134e0*/  ULDC UR5, c[0x0][0x2f0] ;  /* 0x0000bc0000057ab9 */ /* 0x000fe20000000800 */
[----:B------:R-:W-:-:S04]  /*134f0*/  USEL UR4, UR4, 0x1, UP0 ;  /* 0x0000000104047887 */ /* 0x000fc80008000000 */
[----:B------:R-:W-:-:S06]  /*13500*/  UIMAD UR4, UR4, UR5, URZ ;  /* 0x00000005040472a4 */ /* 0x000fcc000f8e023f */
[----:B------:R-:W-:Y:S01]  /*13510*/  IMAD.U32 R0, RZ, RZ, UR4 ;  /* 0x00000004ff007e24 */ /* 0x000fe2000f8e00ff */
[----:B--2---:R0:W-:Y:S01]  /*13520*/  STL [R1+0x8], R19 ;  /* 0x0000081301007387 */ /* 0x0041e20000100800 */
[----:B------:R-:W-:Y:S05]  /*13530*/  @P1 BRA `(.L_x_1339) ;  /* 0x0000000000181947 */ /* 0x000fea0003800000 */
[----:B------:R-:W-:Y:S02]  /*13540*/  ULDC UR4, c[0x0][0x288] ;  /* 0x0000a20000047ab9 */ /* 0x000fe40000000800 */
[----:B-----5:R-:W-:Y:S01]  /*13550*/  IMAD.U32 R29, RZ, RZ, UR4 ;  /* 0x00000004ff1d7e24 */ /* 0x020fe2000f8e00ff */
[----:B------:R-:W-:Y:S06]  /*13560*/  @!P2 BRA `(.L_x_1339) ;  /* 0x00000000000ca947 */ /* 0x000fec0003800000 */
[----:B0-----:R-:W2:Y:S04]  /*13570*/  LDG.E R4, desc[UR36][R2.64] ;  /* 0x0000002402047981 */ /* 0x001ea8000c1e1900 */
[----:B------:R-:W2:Y:S02]  /*13580*/  LDG.E R29, desc[UR36][R2.64+0x4] ;  /* 0x00000424021d7981 */ /* 0x000ea4000c1e1900 */
[----:B--2---:R-:W-:-:S07]  /*13590*/  IMAD.IADD R29, R29, 0x1, -R4 ;  /* 0x000000011d1d7824 */ /* 0x004fce00078e0a04 */
.L_x_1339:
[----:B------:R-:W-:Y:S02]  /*135a0*/  ULDC.64 UR4, c[0x0][0xa20] ;  /* 0x0002880000047ab9 */ /* 0x000fe40000000a00 */
[----:B------:R-:W-:-:S04]  /*135b0*/  ISETP.NE.U32.AND P0, PT, RZ, UR4, PT ;  /* 0x00000004ff007c0c */ /* 0x000fc8000bf05070 */
[----:B------:R-:W-:-:S13]  /*135c0*/  ISETP.NE.AND.EX P0, PT, RZ, UR5, PT, P0 ;  /* 0x00000005ff007c0c */ /* 0x000fda000bf05300 */
[----:B------:R-:W-:Y:S05]  /*135d0*/  @!P0 BRA `(.L_x_1340) ;  /* 0x0000000000108947 */ /* 0x000fea0003800000 */
[----:B0-----:R-:W0:Y:S02]  /*135e0*/  LDC.64 R2, c[0x0][0xa20] ;  /* 0x00028800ff027b82 */ /* 0x001e240000000a00 */
[----:B0-----:R-:W-:-:S05]  /*135f0*/  IMAD.WIDE R2, R27, 0x4, R2 ;  /* 0x000000041b027825 */ /* 0x001fca00078e0202 */
[----:B------:R0:W5:Y:S01]  /*13600*/  LDG.E R0, desc[UR36][R2.64] ;  /* 0x0000002402007981 */ /* 0x000162000c1e1900 */
[----:B------:R-:W-:Y:S05]  /*13610*/  BRA `(.L_x_1341) ;  /* 0x0000000000247947 */ /* 0x000fea0003800000 */
.L_x_1340:
[----:B------:R-:W-:Y:S02]  /*13620*/  ULDC.64 UR4, c[0x0][0xa08] ;  /* 0x0002820000047ab9 */ /* 0x000fe40000000a00 */
[----:B------:R-:W-:-:S04]  /*13630*/  ISETP.NE.U32.AND P0, PT, RZ, UR4, PT ;  /* 0x00000004ff007c0c */ /* 0x000fc8000bf05070 */
[----:B------:R-:W-:-:S13]  /*13640*/  ISETP.NE.AND.EX P0, PT, RZ, UR5, PT, P0 ;  /* 0x00000005ff007c0c */ /* 0x000fda000bf05300 */
[----:B------:R-:W-:Y:S05]  /*13650*/  @!P0 BRA `(.L_x_1341) ;  /* 0x0000000000148947 */ /* 0x000fea0003800000 */
[----:B0-----:R-:W0:Y:S02]  /*13660*/  LDC.64 R2, c[0x0][0xa08] ;  /* 0x00028200ff027b82 */ /* 0x001e240000000a00 */
[----:B0-----:R-:W-:-:S05]  /*13670*/  IMAD.WIDE R2, R27, 0x4, R2 ;  /* 0x000000041b027825 */ /* 0x001fca00078e0202 */
[----:B------:R-:W2:Y:S04]  /*13680*/  LDG.E R0, desc[UR36][R2.64] ;  /* 0x0000002402007981 */ /* 0x000ea8000c1e1900 */
[----:B------:R-:W2:Y:S02]  /*13690*/  LDG.E R5, desc[UR36][R2.64+0x4] ;  /* 0x0000042402057981 */ /* 0x000ea4000c1e1900 */
[----:B--2---:R-:W-:-:S07]  /*136a0*/  IMAD.IADD R0, R5, 0x1, -R0 ;  /* 0x0000000105007824 */ /* 0x004fce00078e0a00 */
.L_x_1341:
[----:B0-----:R-:W0:Y:S01]  /*136b0*/  LDC R2, c[0x0][0x448] ;  /* 0x00011200ff027b82 */ /* 0x001e220000000800 */
[----:B-----5:R-:W-:Y:S01]  /*136c0*/  IMAD.IADD R23, R0, 0x1, -R19 ;  /* 0x0000000100177824 */ /* 0x020fe200078e0a13 */
[----:B------:R-:W-:Y:S01]  /*136d0*/  LOP3.LUT R16, R16, 0xffffff7f, RZ, 0xc0, !PT ;  /* 0xffffff7f10107812 */ /* 0x000fe200078ec0ff */
[----:B------:R-:W-:-:S03]  /*136e0*/  IMAD.SHL.U32 R25, R25, 0x80, RZ ;  /* 0x0000008019197824 */ /* 0x000fc600078e00ff */
[----:B------:R1:W-:Y:S01]  /*136f0*/  STL [R1], R23 ;  /* 0x0000001701007387 */ /* 0x0003e20000100800 */
[----:B------:R-:W-:Y:S01]  /*13700*/  VIADD R4, R25, 0x7f ;  /* 0x0000007f19047836 */ /* 0x000fe20000000000 */
[----:B0-----:R-:W-:Y:S02]  /*13710*/  ISETP.NE.AND P2, PT, R2, 0x1, PT ;  /* 0x000000010200780c */ /* 0x001fe40003f45270 */
[----:B------:R-:W0:Y:S11]  /*13720*/  LDC.64 R2, c[0x0][0x9e0] ;  /* 0x00027800ff027b82 */ /* 0x000e360000000a00 */
[----:B------:R-:W2:Y:S01]  /*13730*/  @P2 LDC R5, c[0x0][0x44c] ;  /* 0x00011300ff052b82 */ /* 0x000ea20000000800 */
[----:B------:R-:W-:-:S07]  /*13740*/  @P2 LOP3.LUT R16, R16, 0x80, RZ, 0xfc, !PT ;  /* 0x0000008010102812 */ /* 0x000fce00078efcff */
[----:B------:R-:W3:Y:S01]  /*13750*/  @P2 LDC R6, c[0x0][0x450] ;  /* 0x00011400ff062b82 */ /* 0x000ee20000000800 */
[----:B0-----:R-:W-:Y:S01]  /*13760*/  ISETP.GE.AND P1, PT, R3, 0x1, PT ;  /* 0x000000010300780c */ /* 0x001fe20003f26270 */
[----:B--2---:R-:W-:-:S05]  /*13770*/  @P2 IMAD.HI.U32 R5, R4, R5, RZ ;  /* 0x0000000504052227 */ /* 0x004fca00078e00ff */
[----:B---3--:R-:W-:Y:S02]  /*13780*/  @P2 SHF.R.U32.HI R4, RZ, R6, R5 ;  /* 0x00000006ff042219 */ /* 0x008fe40000011605 */
[----:B------:R-:W-:-:S05]  /*13790*/  IADD3 R5, R23, 0x1, -R29 ;  /* 0x0000000117057810 */ /* 0x000fca0007ffe81d */
[----:B------:R-:W-:-:S04]  /*137a0*/  IMAD.IADD R7, R5, 0x1, R4 ;  /* 0x0000000105077824 */ /* 0x000fc800078e0204 */
[----:B------:R-:W-:Y:S01]  /*137b0*/  IMAD.IADD R2, R7, 0x1, R2 ;  /* 0x0000000107027824 */ /* 0x000fe200078e0202 */
[----:B-1----:R-:W-:Y:S06]  /*137c0*/  @!P1 BRA `(.L_x_1342) ;  /* 0x0000000000489947 */ /* 0x002fec0003800000 */
[C---:B------:R-:W-:Y:S01]  /*137d0*/  ISETP.GT.AND P0, PT, R7.reuse, RZ, PT ;  /* 0x000000ff0700720c */ /* 0x040fe20003f04270 */
[----:B------:R-:W-:Y:S01]  /*137e0*/  BSSY B0, `(.L_x_1343) ;  /* 0x000000e000007945 */ /* 0x000fe20003800000 */
[----:B------:R-:W-:-:S11]  /*137f0*/  VIADD R0, R7, 0xffffffff ;  /* 0xffffffff07007836 */ /* 0x000fd60000000000 */
[----:B------:R-:W-:Y:S05]  /*13800*/  @P0 BRA `(.L_x_1344) ;  /* 0x00000000001c0947 */ /* 0x000fea0003800000 */
[----:B------:R-:W-:Y:S01]  /*13810*/  ISETP.NE.AND P0, PT, R3, 0x1, PT ;  /* 0x000000010300780c */ /* 0x000fe20003f05270 */
[----:B------:R-:W-:-:S12]  /*13820*/  IMAD.MOV R7, RZ, RZ, -R7 ;  /* 0x000000ffff077224 */ /* 0x000fd800078e0a07 */
[----:B------:R-:W0:Y:S02]  /*13830*/  @P0 LDC.64 R4, c[0x0][0x9e8] ;  /* 0x00027a00ff040b82 */ /* 0x000e240000000a00 */
[----:B0-----:R-:W-:-:S05]  /*13840*/  @P0 IMAD.HI.U32 R4, R7, R4, RZ ;  /* 0x0000000407040227 */ /* 0x001fca00078e00ff */
[----:B------:R-:W-:-:S04]  /*13850*/  @P0 SHF.R.U32.HI R7, RZ, R5, R4 ;  /* 0x00000005ff070219 */ /* 0x000fc80000011604 */
[----:B------:R-:W-:Y:S01]  /*13860*/  LOP3.LUT R0, RZ, R7, RZ, 0x33, !PT ;  /* 0x00000007ff007212 */ /* 0x000fe200078e33ff */
[----:B------:R-:W-:Y:S06]  /*13870*/  BRA `(.L_x_1345) ;  /* 0x0000000000107947 */ /* 0x000fec0003800000 */
.L_x_1344:
[----:B------:R-:W-:-:S13]  /*13880*/  ISETP.NE.AND P0, PT, R3, 0x1, PT ;  /* 0x000000010300780c */ /* 0x000fda0003f05270 */
[----:B------:R-:W0:Y:S02]  /*13890*/  @P0 LDC.64 R4, c[0x0][0x9e8] ;  /* 0x00027a00ff040b82 */ /* 0x000e240000000a00 */
[----:B0-----:R-:W-:-:S05]  /*138a0*/  @P0 IMAD.HI.U32 R4, R0, R4, RZ ;  /* 0x0000000400040227 */ /* 0x001fca00078e00ff */
[----:B------:R-:W-:-:S07]  /*138b0*/  @P0 SHF.R.U32.HI R0, RZ, R5, R4 ;  /* 0x00000005ff000219 */ /* 0x000fce0000011604 */
.L_x_1345:
[----:B------:R-:W-:Y:S05]  /*138c0*/  BSYNC B0 ;  /* 0x0000000000007941 */ /* 0x000fea0003800000 */
.L_x_1343:
[----:B------:R-:W-:-:S05]  /*138d0*/  IMAD R5, R0, R3, R3 ;  /* 0x0000000300057224 */ /* 0x000fca00078e0203 */
[----:B------:R-:W-:-:S07]  /*138e0*/  VIMNMX R2, R2, R5, PT ;  /* 0x0000000502027248 */ /* 0x000fce0003fe0100 */
.L_x_1342:
[----:B------:R-:W0:Y:S01]  /*138f0*/  @P2 LDC R0, c[0x0][0x44c] ;  /* 0x00011300ff002b82 */ /* 0x000e220000000800 */
[----:B------:R-:W-:Y:S01]  /*13900*/  VIADD R2, R2, 0x3f ;  /* 0x0000003f02027836 */ /* 0x000fe20000000000 */
[----:B------:R-:W-:Y:S01]  /*13910*/  ULDC UR4, c[0x0][0x9dc] ;  /* 0x0002770000047ab9 */ /* 0x000fe20000000800 */
[----:B------:R-:W-:-:S05]  /*13920*/  IMAD.MOV.U32 R4, RZ, RZ, R25 ;  /* 0x000000ffff047224 */ /* 0x000fca00078e0019 */
[----:B------:R-:W1:Y:S01]  /*13930*/  @P2 LDC R5, c[0x0][0x450] ;  /* 0x00011400ff052b82 */ /* 0x000e620000000800 */
[----:B0-----:R-:W-:-:S05]  /*13940*/  @P2 IMAD.HI.U32 R0, R25, R0, RZ ;  /* 0x0000000019002227 */ /* 0x001fca00078e00ff */
[----:B-1----:R-:W-:Y:S01]  /*13950*/  @P2 SHF.R.U32.HI R4, RZ, R5, R0 ;  /* 0x00000005ff042219 */ /* 0x002fe20000011600 */
[----:B------:R-:W-:Y:S01]  /*13960*/  VIADD R0, R23, 0x3f ;  /* 0x0000003f17007836 */ /* 0x000fe20000000000 */
[----:B------:R-:W-:Y:S02]  /*13970*/  SHF.R.S32.HI R5, RZ, 0x1f, R2 ;  /* 0x0000001fff057819 */ /* 0x000fe40000011402 */
[----:B------:R-:W-:Y:S02]  /*13980*/  IADD3 R4, R4, R23, -R29 ;  /* 0x0000001704047210 */ /* 0x000fe40007ffe81d */
[----:B------:R-:W-:Y:S02]  /*13990*/  LEA.HI R2, R5, R2, RZ, 0x6 ;  /* 0x0000000205027211 */ /* 0x000fe400078f30ff */
[----:B------:R-:W-:Y:S02]  /*139a0*/  SHF.R.S32.HI R5, RZ, 0x1f, R0 ;  /* 0x0000001fff057819 */ /* 0x000fe40000011400 */
[----:B------:R-:W-:Y:S01]  /*139b0*/  SHF.R.S32.HI R7, RZ, 0x6, R2 ;  /* 0x00000006ff077819 */ /* 0x000fe20000011402 */
[----:B------:R-:W-:Y:S01]  /*139c0*/  VIADD R2, R4, -UR4 ;  /* 0x8000000404027c36 */ /* 0x000fe20008000000 */
[----:B------:R-:W-:-:S04]  /*139d0*/  LEA.HI R5, R5, R0, RZ, 0x6 ;  /* 0x0000000005057211 */ /* 0x000fc800078f30ff */
[----:B------:R-:W-:-:S04]  /*139e0*/  SHF.R.S32.HI R0, RZ, 0x6, R5 ;  /* 0x00000006ff007819 */ /* 0x000fc80000011405 */
[----:B------:R-:W-:Y:S01]  /*139f0*/  VIMNMX R0, R0, R7, PT ;  /* 0x0000000700007248 */ /* 0x000fe20003fe0100 */
[----:B------:R-:W-:Y:S06]  /*13a00*/  @!P1 BRA `(.L_x_1346) ;  /* 0x0000000000489947 */ /* 0x000fec0003800000 */
[----:B------:R-:W-:Y:S01]  /*13a10*/  IMAD.MOV.U32 R6, RZ, RZ, R4 ;  /* 0x000000ffff067224 */ /* 0x000fe200078e0004 */
[----:B------:R-:W-:Y:S04]  /*13a20*/  BSSY B0, `(.L_x_1347) ;  /* 0x000000e000007945 */ /* 0x000fe80003800000 */
[----:B------:R-:W-:-:S13]  /*13a30*/  ISETP.GT.AND P0, PT, R6, -0x1, PT ;  /* 0xffffffff0600780c */ /* 0x000fda0003f04270 */
[----:B------:R-:W-:Y:S05]  /*13a40*/  @P0 BRA `(.L_x_1348) ;  /* 0x00000000001c0947 */ /* 0x000fea0003800000 */
[----:B------:R-:W-:Y:S02]  /*13a50*/  ISETP.NE.AND P0, PT, R3, 0x1, PT ;  /* 0x000000010300780c */ /* 0x000fe40003f05270 */
[----:B------:R-:W-:-:S11]  /*13a60*/  LOP3.LUT R7, RZ, R6, RZ, 0x33, !PT ;  /* 0x00000006ff077212 */ /* 0x000fd600078e33ff */
[----:B------:R-:W0:Y:S02]  /*13a70*/  @P0 LDC.64 R4, c[0x0][0x9e8] ;  /* 0x00027a00ff040b82 */ /* 0x000e240000000a00 */
[----:B0-----:R-:W-:-:S05]  /*13a80*/  @P0 IMAD.HI.U32 R4, R7, R4, RZ ;  /* 0x0000000407040227 */ /* 0x001fca00078e00ff */
[----:B------:R-:W-:-:S04]  /*13a90*/  @P0 SHF.R.U32.HI R7, RZ, R5, R4 ;  /* 0x00000005ff070219 */ /* 0x000fc80000011604 */
[----:B------:R-:W-:Y:S01]  /*13aa0*/  LOP3.LUT R6, RZ, R7, RZ, 0x33, !PT ;  /* 0x00000007ff067212 */ /* 0x000fe200078e33ff */
[----:B------:R-:W-:Y:S06]  /*13ab0*/  BRA `(.L_x_1349) ;  /* 0x0000000000107947 */ /* 0x000fec0003800000 */
.L_x_1348:
[----:B------:R-:W-:-:S13]  /*13ac0*/  ISETP.NE.AND P0, PT, R3, 0x1, PT ;  /* 0x000000010300780c */ /* 0x000fda0003f05270 */
[----:B------:R-:W0:Y:S02]  /*13ad0*/  @P0 LDC.64 R4, c[0x0][0x9e8] ;  /* 0x00027a00ff040b82 */ /* 0x000e240000000a00 */
[----:B0-----:R-:W-:-:S05]  /*13ae0*/  @P0 IMAD.HI.U32 R4, R6, R4, RZ ;  /* 0x0000000406040227 */ /* 0x001fca00078e00ff */
[----:B------:R-:W-:-:S07]  /*13af0*/  @P0 SHF.R.U32.HI R6, RZ, R5, R4 ;  /* 0x00000005ff060219 */ /* 0x000fce0000011604 */
.L_x_1349:
[----:B------:R-:W-:Y:S05]  /*13b00*/  BSYNC B0 ;  /* 0x0000000000007941 */ /* 0x000fea0003800000 */
.L_x_1347:
[----:B------:R-:W-:-:S05]  /*13b10*/  IMAD R3, R6, R3, RZ ;  /* 0x0000000306037224 */ /* 0x000fca00078e02ff */
[----:B------:R-:W-:-:S07]  /*13b20*/  VIMNMX R2, R2, R3, !PT ;  /* 0x0000000302027248 */ /* 0x000fce0007fe0100 */
.L_x_1346:
[----:B------:R-:W-:Y:S01]  /*13b30*/  SHF.R.S32.HI R3, RZ, 0x1f, R2 ;  /* 0x0000001fff037819 */ /* 0x000fe20000011402 */
[----:B------:R-:W-:Y:S03]  /*13b40*/  BSSY B0, `(.L_x_1350) ;  /* 0x000002a000007945 */ /* 0x000fe60003800000 */
[----:B------:R-:W-:Y:S02]  /*13b50*/  LEA.HI R3, R3, R2, RZ, 0x6 ;  /* 0x0000000203037211 */ /* 0x000fe400078f30ff */
[----:B------:R-:W-:Y:S02]  /*13b60*/  LOP3.LUT R2, R26, 0xff000000, RZ, 0xc0, !PT ;  /* 0xff0000001a027812 */ /* 0x000fe400078ec0ff */
[----:B------:R-:W-:-:S04]  /*13b70*/  SHF.R.S32.HI R3, RZ, 0x6, R3 ;  /* 0x00000006ff037819 */ /* 0x000fc80000011403 */
[----:B------:R-:W-:Y:S02]  /*13b80*/  VIMNMX R5, RZ, R3, !PT ;  /* 0x00000003ff057248 */ /* 0x000fe40007fe0100 */
[----:B------:R-:W-:Y:S02]  /*13b90*/  SHF.R.U32.HI R3, RZ, 0x8, R2 ;  /* 0x00000008ff037819 */ /* 0x000fe40000011602 */
[----:B------:R-:W-:Y:S02]  /*13ba0*/  ISETP.GT.AND P0, PT, R0, R5, PT ;  /* 0x000000050000720c */ /* 0x000fe40003f04270 */
[----:B------:R-:W-:-:S04]  /*13bb0*/  LOP3.LUT R2, R26, 0xff0000, RZ, 0xc0, !PT ;  /* 0x00ff00001a027812 */ /* 0x000fc800078ec0ff */
[----:B------:R-:W-:Y:S01]  /*13bc0*/  LEA.HI R2, R2, R3, RZ, 0x10 ;  /* 0x0000000302027211 */ /* 0x000fe200078f80ff */
[----:B------:R-:W-:-:S03]  /*13bd0*/  IMAD.MOV.U32 R3, RZ, RZ, RZ ;  /* 0x000000ffff037224 */ /* 0x000fc600078e00ff */
[----:B------:R-:W-:-:S03]  /*13be0*/  LOP3.LUT R4, R2, 0xff, RZ, 0xc0, !PT ;  /* 0x000000ff02047812 */ /* 0x000fc600078ec0ff */
[----:B------:R-:W-:Y:S05]  /*13bf0*/  @!P0 BRA `(.L_x_1351) ;  /* 0x0000000000788947 */ /* 0x000fea0003800000 */
[----:B------:R-:W-:Y:S01]  /*13c00*/  SHF.R.U32.HI R7, RZ, 0x10, R2 ;  /* 0x00000010ff077819 */ /* 0x000fe20000011602 */
[----:B------:R-:W-:-:S03]  /*13c10*/  IMAD.MOV.U32 R2, RZ, RZ, RZ ;  /* 0x000000ffff027224 */ /* 0x000fc600078e00ff */
[----:B------:R-:W-:-:S13]  /*13c20*/  ISETP.NE.AND P0, PT, R7, RZ, PT ;  /* 0x000000ff0700720c */ /* 0x000fda0003f05270 */
[----:B------:R-:W0:Y:S02]  /*13c30*/  @!P0 LDC R7, c[0x0][0x9f0] ;  /* 0x00027c00ff078b82 */ /* 0x000e240000000800 */
[----:B0-----:R-:W-:Y:S02]  /*13c40*/  IABS R6, R7 ;  /* 0x0000000700067213 */ /* 0x001fe40000000000 */
[----:B------:R-:W-:Y:S02]  /*13c50*/  IADD3 R8, R7, -0x1, R0 ;  /* 0xffffffff07087810 */ /* 0x000fe40007ffe000 */
[----:B------:R-:W0:Y:S03]  /*13c60*/  I2F.RP R9, R6 ;  /* 0x0000000600097306 */ /* 0x000e260000209400 */
[----:B------:R-:W-:-:S05]  /*13c70*/  IMAD.IADD R8, R8, 0x1, -R5 ;  /* 0x0000000108087824 */ /* 0x000fca00078e0a05 */
[----:B------:R-:W-:-:S04]  /*13c80*/  LOP3.LUT R10, R8, R7, RZ, 0x3c, !PT ;  /* 0x00000007080a7212 */ /* 0x000fc800078e3cff */
[----:B------:R-:W-:Y:S01]  /*13c90*/  ISETP.GE.AND P2, PT, R10, RZ, PT ;  /* 0x000000ff0a00720c */ /* 0x000fe20003f46270 */
[----:B0-----:R-:W0:Y:S02]  /*13ca0*/  MUFU.RCP R9, R9 ;  /* 0x0000000900097308 */ /* 0x001e240000001000 */
[----:B0-----:R-:W-:-:S06]  /*13cb0*/  VIADD R3, R9, 0xffffffe ;  /* 0x0ffffffe09037836 */ /* 0x001fcc0000000000 */
[----:B------:R-:W0:Y:S02]  /*13cc0*/  F2I.FTZ.U32.TRUNC.NTZ R3, R3 ;  /* 0x0000000300037305 */ /* 0x000e24000021f000 */
[----:B0-----:R-:W-:-:S04]  /*13cd0*/  IMAD.MOV R11, RZ, RZ, -R3 ;  /* 0x000000ffff0b7224 */ /* 0x001fc800078e0a03 */
        /* <DEDUP_REMOVED lines=16> */
.L_x_1351:
[----:B------:R-:W-:Y:S05]  /*13de0*/  BSYNC B0 ;  /* 0x0000000000007941 */ /* 0x000fea0003800000 */
.L_x_1350:
[-C--:B------:R-:W-:Y:S01]  /*13df0*/  IMAD R2, R4, R3.reuse, R5 ;  /* 0x0000000304027224 */ /* 0x080fe200078e0205 */
        /* <DEDUP_REMOVED lines=23> */
.L_x_1353:
        /* <DEDUP_REMOVED lines=20> */
.L_x_1356:
[----:B------:R-:W-:Y:S05]  /*140b0*/  BSYNC B6 ;  /* 0x0000000000067941 */ /* 0x000fea0003800000 */
.L_x_1355:
        /* <DEDUP_REMOVED lines=20> */
.L_x_1359:
        /* <DEDUP_REMOVED lines=15> */
.L_x_1358:
[----:B------:R-:W-:Y:S05]  /*142f0*/  BSYNC B6 ;  /* 0x0000000000067941 */ /* 0x000fea0003800000 */
.L_x_1357:
[----:B------:R-:W-:Y:S01]  /*14300*/  ULDC.64 UR4, c[0x0][0x9f8] ;  /* 0x00027e0000047ab9 */ /* 0x000fe20000000a00 */
[----:B------:R-:W-:Y:S01]  /*14310*/  IMAD.MOV.U32 R18, RZ, RZ, R30 ;  /* 0x000000ffff127224 */ /* 0x000fe200078e001e */
[----:B------:R-:W-:Y:S01]  /*14320*/  ISETP.NE.U32.AND P0, PT, RZ, UR4, PT ;  /* 0x00000004ff007c0c */ /* 0x000fe2000bf05070 */
[----:B------:R-:W-:Y:S01]  /*14330*/  IMAD.MOV.U32 R30, RZ, RZ, R27 ;  /* 0x000000ffff1e7224 */ /* 0x000fe200078e001b */
[----:B------:R-:W-:Y:S01]  /*14340*/  ULDC UR4, c[0x0][0x2f4] ;  /* 0x0000bd0000047ab9 */ /* 0x000fe20000000800 */
[----:B------:R-:W0:Y:S01]  /*14350*/  LDC R10, c[0x0][0x430] ;  /* 0x00010c00ff0a7b82 */ /* 0x000e220000000800 */
[----:B------:R-:W-:-:S13]  /*14360*/  ISETP.NE.AND.EX P0, PT, RZ, UR5, PT, P0 ;  /* 0x00000005ff007c0c */ /* 0x000fda000bf05300 */
[----:B------:R-:W1:Y:S01]  /*14370*/  @P0 LDC.64 R2, c[0x0][0x9f8] ;  /* 0x00027e00ff020b82 */ /* 0x000e620000000a00 */
[----:B------:R-:W-:Y:S02]  /*14380*/  ISETP.GE.AND P2, PT, R37, UR4, PT ;  /* 0x0000000425007c0c */ /* 0x000fe4000bf46270 */
[----:B------:R-:W-:Y:S01]  /*14390*/  LOP3.LUT R16, R16, 0xffffffef, RZ, 0xc0, !PT ;  /* 0xffffffef10107812 */ /* 0x000fe200078ec0ff */
[----:B-1----:R-:W-:-:S05]  /*143a0*/  @P0 IMAD.WIDE R2, R27, 0x4, R2 ;  /* 0x000000041b020825 */ /* 0x002fca00078e0202 */
[----:B------:R1:W5:Y:S01]  /*143b0*/  @P0 LDG.E R30, desc[UR36][R2.64] ;  /* 0x00000024021e0981 */ /* 0x000362000c1e1900 */
[----:B------:R-:W-:Y:S01]  /*143c0*/  ISETP.GE.AND P0, PT, R33, UR4, PT ;  /* 0x0000000421007c0c */ /* 0x000fe2000bf06270 */
[----:B------:R-:W-:Y:S01]  /*143d0*/  UMOV UR5, 0xffffffff ;  /* 0xffffffff00057882 */ /* 0x000fe20000000000 */
[----:B------:R-:W-:Y:S01]  /*143e0*/  ISETP.GE.AND P1, PT, R36, UR4, PT ;  /* 0x0000000424007c0c */ /* 0x000fe2000bf26270 */
[----:B------:R-:W-:-:S10]  /*143f0*/  VIADD R7, R18, 0xffffffff ;  /* 0xffffffff12077836 */ /* 0x000fd40000000000 */
        /* <DEDUP_REMOVED lines=8> */
[----:B01----:R-:W-:Y:S06]  /*14480*/  BRA.DIV UR5, `(.L_x_1360) ;  /* 0x00000046054c7947 */ /* 0x003fec000b800000 */
.L_x_1428:
[----:B------:R-:W0:Y:S01]  /*14490*/  S2R R0, SR_TID.X ;  /* 0x0000000000007919 */ /* 0x000e220000002100 */
[----:B------:R-:W-:Y:S02]  /*144a0*/  ISETP.NE.AND P1, PT, R10, 0x1, PT ;  /* 0x000000010a00780c */ /* 0x000fe40003f25270 */
[----:B-----5:R-:W-:Y:S01]  /*144b0*/  SHF.R.S32.HI R11, RZ, 0x1f, R30 ;  /* 0x0000001fff0b7819 */ /* 0x020fe2000001141e */
[----:B------:R-:W1:Y:S01]  /*144c0*/  S2R R9, SR_TID.X ;  /* 0x0000000000097919 */ /* 0x000e620000002100 */
[----:B------:R-:W-:-:S03]  /*144d0*/  LOP3.LUT R16, R16, 0xffffffbf, RZ, 0xc0, !PT ;  /* 0xffffffbf10107812 */ /* 0x000fc600078ec0ff */
[----:B------:R2:W-:Y:S06]  /*144e0*/  STL [R1+0xc], R11 ;  /* 0x00000c0b01007387 */ /* 0x0005ec0000100800 */
[----:B------:R-:W3:Y:S01]  /*144f0*/  @P1 LDC R5, c[0x0][0x434] ;  /* 0x00010d00ff051b82 */ /* 0x000ee20000000800 */
[----:B------:R-:W-:Y:S02]  /*14500*/  @P1 LOP3.LUT R16, R16, 0x40, RZ, 0xfc, !PT ;  /* 0x0000004010101812 */ /* 0x000fe400078efcff */
[----:B0-----:R-:W-:Y:S01]  /*14510*/  LOP3.LUT R0, R0, 0x7f, RZ, 0xc0, !PT ;  /* 0x0000007f00007812 */ /* 0x001fe200078ec0ff */
[----:B-1----:R-:W-:-:S03]  /*14520*/  IMAD.SHL.U32 R9, R9, 0x10, RZ ;  /* 0x0000001009097824 */ /* 0x002fc600078e00ff */
[----:B------:R-:W-:-:S04]  /*14530*/  SHF.R.U32.HI R0, RZ, 0x3, R0 ;  /* 0x00000003ff007819 */ /* 0x000fc80000011600 */
[----:B------:R-:W-:Y:S02]  /*14540*/  LOP3.LUT R9, R0, 0x70, R9, 0xf8, !PT ;  /* 0x0000007000097812 */ /* 0x000fe400078ef809 */
[----:B------:R-:W0:Y:S03]  /*14550*/  @P1 LDC R0, c[0x0][0x438] ;  /* 0x00010e00ff001b82 */ /* 0x000e260000000800 */
[----:B------:R-:W-:-:S05]  /*14560*/  IMAD R6, R7, 0x40, R9 ;  /* 0x0000004007067824 */ /* 0x000fca00078e0209 */
[C---:B------:R-:W-:Y:S01]  /*14570*/  ISETP.GE.AND P0, PT, R6.reuse, R23, PT ;  /* 0x000000170600720c */ /* 0x040fe20003f06270 */
[----:B------:R-:W-:-:S03]  /*14580*/  IMAD.IADD R6, R6, 0x1, R19 ;  /* 0x0000000106067824 */ /* 0x000fc600078e0213 */
[----:B------:R-:W-:Y:S01]  /*14590*/  ISETP.GT.U32.OR P0, PT, R9, 0x3f, P0 ;  /* 0x0000003f0900780c */ /* 0x000fe20000704470 */
[----:B---3--:R-:W-:-:S04]  /*145a0*/  @P1 IMAD.HI.U32 R5, R6, R5, RZ ;  /* 0x0000000506051227 */ /* 0x008fc800078e00ff */
[----:B------:R-:W-:Y:S01]  /*145b0*/  IMAD.MOV.U32 R8, RZ, RZ, R6 ;  /* 0x000000ffff087224 */ /* 0x000fe200078e0006 */
[----:B0-----:R-:W-:-:S07]  /*145c0*/  @P1 SHF.R.U32.HI R8, RZ, R0, R5 ;  /* 0x00000000ff081219 */ /* 0x001fce0000011605 */
[----:B------:R-:W0:Y:S01]  /*145d0*/  @!P0 LDC.64 R2, c[0x0][0x428] ;  /* 0x00010a00ff028b82 */ /* 0x000e220000000a00 */
[--C-:B------:R-:W-:Y:S01]  /*145e0*/  @!P0 SHF.R.S32.HI R5, RZ, 0x1f, R8.reuse ;  /* 0x0000001fff058819 */ /* 0x100fe20000011408 */
[----:B------:R-:W-:Y:S02]  /*145f0*/  @!P0 IMAD.MOV.U32 R4, RZ, RZ, R8 ;  /* 0x000000ffff048224 */ /* 0x000fe400078e0008 */
[-C--:B0-----:R-:W-:Y:S02]  /*14600*/  @!P0 IMAD R0, R11, R2.reuse, RZ ;  /* 0x000000020b008224 */ /* 0x081fe400078e02ff */
[----:B------:R-:W-:-:S04]  /*14610*/  @!P0 IMAD.WIDE.U32 R4, R30, R2, R4 ;  /* 0x000000021e048225 */ /* 0x000fc800078e0004 */
[----:B------:R-:W-:Y:S02]  /*14620*/  @!P0 IMAD R0, R30, R3, R0 ;  /* 0x000000031e008224 */ /* 0x000fe400078e0200 */
[----:B------:R-:W0:Y:S02]  /*14630*/  @!P0 LDC.64 R2, c[0x0][0x418] ;  /* 0x00010600ff028b82 */ /* 0x000e240000000a00 */
[----:B------:R-:W-:Y:S01]  /*14640*/  @!P0 IMAD.IADD R0, R5, 0x1, R0 ;  /* 0x0000000105008824 */ /* 0x000fe200078e0200 */
[----:B------:R-:W-:Y:S02]  /*14650*/  LOP3.LUT R16, R16, 0xffffffdf, RZ, 0xc0, !PT ;  /* 0xffffffdf10107812 */ /* 0x000fe400078ec0ff */
[----:B0-----:R-:W-:-:S04]  /*14660*/  @!P0 LEA R2, P1, R4, R2, 0x2 ;  /* 0x0000000204028211 */ /* 0x001fc800078210ff */
[----:B------:R-:W-:Y:S01]  /*14670*/  @!P0 LEA.HI.X R3, R4, R3, R0, 0x2, P1 ;  /* 0x0000000304038211 */ /* 0x000fe200008f1400 */
[----:B------:R-:W-:Y:S02]  /*14680*/  IMAD.U32 R4, RZ, RZ, UR38 ;  /* 0x00000026ff047e24 */ /* 0x000fe4000f8e00ff */
[----:B------:R-:W-:-:S03]  /*14690*/  IMAD.MOV.U32 R0, RZ, RZ, RZ ;  /* 0x000000ffff007224 */ /* 0x000fc600078e00ff */
[----:B------:R-:W-:-:S03]  /*146a0*/  ISETP.NE.AND P2, PT, R4, 0x3, PT ;  /* 0x000000030400780c */ /* 0x000fc60003f45270 */
[----:B------:R2:W5:Y:S01]  /*146b0*/  @!P0 LDG.E R0, desc[UR36][R2.64] ;  /* 0x0000002402008981 */ /* 0x000562000c1e1900 */
[----:B------:R-:W-:Y:S01]  /*146c0*/  ISETP.GT.U32.AND P0, PT, R9, 0x3f, PT ;  /* 0x0000003f0900780c */ /* 0x000fe20003f04070 */
[----:B------:R-:W-:Y:S01]  /*146d0*/  IMAD.MOV R5, RZ, RZ, -R8 ;  /* 0x000000ffff057224 */ /* 0x000fe200078e0a08 */
[----:B------:R-:W-:Y:S01]  /*146e0*/  LOP3.LUT R26, R26, 0xffff, RZ, 0xc0, !PT ;  /* 0x0000ffff1a1a7812 */ /* 0x000fe200078ec0ff */
[----:B------:R-:W-:Y:S02]  /*146f0*/  IMAD.MOV.U32 R23, RZ, RZ, R7 ;  /* 0x000000ffff177224 */ /* 0x000fe400078e0007 */
[----:B------:R-:W-:-:S04]  /*14700*/  IMAD R5, R10, R5, R6 ;  /* 0x000000050a057224 */ /* 0x000fc800078e0206 */
[----:B------:R-:W-:-:S04]  /*14710*/  @P2 LOP3.LUT R16, R16, 0x20, RZ, 0xfc, !PT ;  /* 0x0000002010102812 */ /* 0x000fc800078efcff */
[----:B------:R-:W-:-:S04]  /*14720*/  LOP3.LUT R16, R16, 0xfffffffe, RZ, 0xc0, !PT ;  /* 0xfffffffe10107812 */ /* 0x000fc800078ec0ff */
[----:B------:R-:W-:Y:S01]  /*14730*/  @P0 LOP3.LUT R16, R16, 0x1, RZ, 0xfc, !PT ;  /* 0x0000000110100812 */ /* 0x000fe200078efcff */
[----:B--2---:R-:W-:Y:S06]  /*14740*/  @!P2 BRA `(.L_x_1361) ;  /* 0x000000000004a947 */ /* 0x004fec0003800000 */
[----:B------:R-:W-:Y:S01]  /*14750*/  BPT.TRAP 0x1 ;  /* 0x000000040000795c */ /* 0x000fe20000300000 */
.L_x_1361:
        /* <DEDUP_REMOVED lines=23> */
.L_x_1429:
[----:B------:R-:W-:Y:S05]  /*148d0*/  BSYNC B0 ;  /* 0x0000000000007941 */ /* 0x000fea0003800000 */
.L_x_1362:
[----:B------:R-:W2:Y:S01]  /*148e0*/  LDL R10, [R1] ;  /* 0x00000000010a7983 */ /* 0x000ea20000100800 */
[----:B------:R-:W-:Y:S01]  /*148f0*/  ULDC.64 UR4, c[0x0][0x300] ;  /* 0x0000c00000047ab9 */ /* 0x000fe20000000a00 */
[----:B------:R-:W-:Y:S01]  /*14900*/  ULDC.64 UR6, c[0x0][0x2e8] ;  /* 0x0000ba0000067ab9 */ /* 0x000fe20000000a00 */
[----:B------:R-:W-:Y:S01]  /*14910*/  IMAD R6, R6, UR4, RZ ;  /* 0x0000000406067c24 */ /* 0x000fe2000f8e02ff */
[----:B------:R-:W1:Y:S01]  /*14920*/  S2R R9, SR_TID.X ;  /* 0x0000000000097919 */ /* 0x000e620000002100 */
[C---:B0-----:R-:W-:Y:S01]  /*14930*/  IMAD.WIDE.U32 R2, R5.reuse, UR4, RZ ;  /* 0x0000000405027c25 */ /* 0x041fe2000f8e00ff */
[C---:B------:R-:W-:Y:S02]  /*14940*/  LOP3.LUT P5, RZ, R16.reuse, 0x10, RZ, 0xc0, !PT ;  /* 0x0000001010ff7812 */ /* 0x040fe400078ac0ff */
[C---:B------:R-:W-:Y:S01]  /*14950*/  LOP3.LUT P4, RZ, R16.reuse, 0x8, RZ, 0xc0, !PT ;  /* 0x0000000810ff7812 */ /* 0x040fe2000788c0ff */
[----:B------:R-:W-:Y:S01]  /*14960*/  IMAD R6, R5, UR5, R6 ;  /* 0x0000000505067c24 */ /* 0x000fe2000f8e0206 */
[----:B------:R-:W-:Y:S01]  /*14970*/  ULDC.64 UR4, c[0x0][0x310] ;  /* 0x0000c40000047ab9 */ /* 0x000fe20000000a00 */
[----:B------:R-:W-:Y:S01]  /*14980*/  LOP3.LUT P3, RZ, R16, 0x4, RZ, 0xc0, !PT ;  /* 0x0000000410ff7812 */ /* 0x000fe2000786c0ff */
[----:B------:R-:W-:Y:S01]  /*14990*/  IMAD R8, R8, UR4, RZ ;  /* 0x0000000408087c24 */ /* 0x000fe2000f8e02ff */
[----:B------:R-:W-:Y:S01]  /*149a0*/  LOP3.LUT P2, RZ, R16, 0x2, RZ, 0xc0, !PT ;  /* 0x0000000210ff7812 */ /* 0x000fe2000784c0ff */
[----:B------:R-:W-:-:S02]  /*149b0*/  IMAD.IADD R3, R3, 0x1, R6 ;  /* 0x0000000103037824 */ /* 0x000fc400078e0206 */
        /* <DEDUP_REMOVED lines=17> */
[----:B------:R-:W-:-:S03]  /*14ad0*/  @P0 IMAD R9, R5, 0x2, R17 ;  /* 0x0000000205090824 */ /* 0x000fc600078e0211 */
[----:B------:R-:W1:Y:S04]  /*14ae0*/  SHFL.IDX PT, R2, R6, RZ, 0x181f ;  /* 0x00181fff06027589 */ /* 0x000e6800000e0000 */
        /* <DEDUP_REMOVED lines=31> */
.L_x_1439:
[----:B------:R-:W-:-:S13]  /*14ce0*/  ISETP.GE.AND P0, PT, R7, 0x31, PT ;  /* 0x000000310700780c */ /* 0x000fda0003f06270 */
[----:B0-----:R-:W-:Y:S01]  /*14cf0*/  @P0 LEA R2, P1, R33, R0, 0x1 ;  /* 0x0000000021020211 */ /* 0x001fe200078208ff */
[----:B------:R-:W-:-:S04]  /*14d00*/  @P0 IMAD R5, R5, 0x2, R17 ;  /* 0x0000000205050824 */ /* 0x000fc800078e0211 */
[----:B--2---:R-:W-:-:S05]  /*14d10*/  @P0 IMAD.X R3, RZ, RZ, R8, P1 ;  /* 0x000000ffff030224 */ /* 0x004fca00008e0608 */
[----:B------:R-:W-:Y:S01]  /*14d20*/  @!PT LDS RZ, [RZ] ;  /* 0x00000000fffff984 */ /* 0x000fe20000000800 */
[----:B------:R-:W-:Y:S01]  /*14d30*/  @!PT LDS RZ, [RZ] ;  /* 0x00000000fffff984 */ /* 0x000fe20000000800 */
[----:B------:R-:W-:Y:S01]  /*14d40*/  @!PT LDS RZ, [RZ] ;  /* 0x00000000fffff984 */ /* 0x000fe20000000800 */
[----:B------:R0:W-:Y:S04]  /*14d50*/  @P0 LDGSTS.E.BYPASS.LTC128B.128 [R5+0x21c00], desc[UR36][R2.64], !P5 ;  /* 0x21c0000002050fae */ /* 0x0001e8000e901d64 */
[----:B------:R0:W-:Y:S04]  /*14d60*/  @P0 LDGSTS.E.BYPASS.LTC128B.128 [R5+0x23c00], desc[UR36][R2.64+0x80], !P4 ;  /* 0x23c0008002050fae */ /* 0x0001e8000e101d64 */
[----:B------:R0:W-:Y:S04]  /*14d70*/  @P0 LDGSTS.E.BYPASS.LTC128B.128 [R5+0x25c00], desc[UR36][R2.64+0x100], !P3 ;  /* 0x25c0010002050fae */ /* 0x0001e8000d901d64 */
[----:B------:R0:W-:Y:S01]  /*14d80*/  @P0 LDGSTS.E.BYPASS.LTC128B.128 [R5+0x27c00], desc[UR36][R2.64+0x180], !P2 ;  /* 0x27c0018002050fae */ /* 0x0001e2000d101d64 */
[----:B------:R-:W-:Y:S01]  /*14d90*/  PLOP3.LUT P0, PT, PT, PT, PT, 0x80, 0x0 ;  /* 0x000000000000781c */ /* 0x000fe20003f0f070 */
[----:B------:R-:W-:-:S12]  /*14da0*/  NOP ;  /* 0x0000000000007918 */ /* 0x000fd80000000000 */
.L_x_1365:
        /* <DEDUP_REMOVED lines=10> */
.L_x_1366:
[----:B------:R1:W-:Y:S02]  /*14e50*/  SYNCS.ARRIVE.TRANS64.A1T0 RZ, [R4+URZ+0x30830], RZ ;  /* 0x030830ff04ff79a7 */ /* 0x0003e4000810003f */
[----:B------:R-:W-:Y:S05]  /*14e60*/  WARPSYNC.ALL ;  /* 0x0000000000007948 */ /* 0x000fea0003800000 */
[----:B------:R-:W-:Y:S01]  /*14e70*/  ULDC.64 UR4, c[0x0][0x298] ;  /* 0x0000a60000047ab9 */ /* 0x000fe20000000a00 */
[----:B0-----:R-:W-:Y:S01]  /*14e80*/  VIADD R2, R17, 0x10400 ;  /* 0x0001040011027836 */ /* 0x001fe20000000000 */
[----:B------:R-:W-:Y:S01]  /*14e90*/  SHF.R.S32.HI R0, RZ, 0x1f, R35 ;  /* 0x0000001fff007819 */ /* 0x000fe20000011423 */
[----:B------:R-:W-:Y:S01]  /*14ea0*/  IMAD.WIDE.U32 R6, R35, UR4, RZ ;  /* 0x0000000423067c25 */ /* 0x000fe2000f8e00ff */
[----:B------:R-:W-:Y:S01]  /*14eb0*/  BSSY B6, `(.L_x_1367) ;  /* 0x0000018000067945 */ /* 0x000fe20003800000 */
[----:B------:R-:W-:Y:S01]  /*14ec0*/  BAR.SYNC.DEFER_BLOCKING 0x8, 0x180 ;  /* 0x0206000000007b1d */ /* 0x000fe20000010000 */
[----:B------:R-:W-:Y:S01]  /*14ed0*/  LOP3.LUT P0, RZ, R2, 0x3ff, RZ, 0xc0, !PT ;  /* 0x000003ff02ff7812 */ /* 0x000fe2000780c0ff */
[----:B------:R-:W-:-:S04]  /*14ee0*/  IMAD R0, R0, UR4, RZ ;  /* 0x0000000400007c24 */ /* 0x000fc8000f8e02ff */
[----:B------:R-:W-:Y:S01]  /*14ef0*/  IMAD R0, R35, UR5, R0 ;  /* 0x0000000523007c24 */ /* 0x000fe2000f8e0200 */
[----:B------:R0:W-:Y:S03]  /*14f00*/  STL.64 [R1+0x18], R6 ;  /* 0x0000180601007387 */ /* 0x0001e60000100a00 */
[----:B------:R-:W-:-:S04]  /*14f10*/  IMAD.IADD R35, R7, 0x1, R0 ;  /* 0x0000000107237824 */ /* 0x000fc800078e0200 */
[----:B------:R-:W-:Y:S05]  /*14f20*/  @!P0 BRA `(.L_x_1368) ;  /* 0x0000000000408947 */ /* 0x000fea0003800000 */
[----:B------:R-:W-:Y:S01]  /*14f30*/  MOV R2, 0x0 ;  /* 0x0000000000027802 */ /* 0x000fe20000000f00 */
[----:B------:R-:W-:Y:S01]  /*14f40*/  ULDC.64 UR6, c[0x4][0x138] ;  /* 0x01004e0000067ab9 */ /* 0x000fe20000000a00 */
[----:B------:R-:W-:Y:S01]  /*14f50*/  ULDC.64 UR8, c[0x4][0x140] ;  /* 0x0100500000087ab9 */ /* 0x000fe20000000a00 */
[----:B------:R-:W-:Y:S01]  /*14f60*/  ULDC.64 UR4, c[0x4][0xb0] ;  /* 0x01002c0000047ab9 */ /* 0x000fe20000000a00 */
[----:B-1----:R-:W-:Y:S02]  /*14f70*/  IMAD.U32 R4, RZ, RZ, UR6 ;  /* 0x00000006ff047e24 */ /* 0x002fe4000f8e00ff */
[----:B------:R-:W1:Y:S01]  /*14f80*/  LDC.64 R2, c[0x4][R2] ;  /* 0x0100000002027b82 */ /* 0x000e620000000a00 */
[----:B------:R-:W-:Y:S02]  /*14f90*/  IMAD.U32 R5, RZ, RZ, UR7 ;  /* 0x00000007ff057e24 */ /* 0x000fe4000f8e00ff */
[----:B0-----:R-:W-:Y:S02]  /*14fa0*/  IMAD.U32 R6, RZ, RZ, UR8 ;  /* 0x00000008ff067e24 */ /* 0x001fe4000f8e00ff */
[----:B------:R-:W-:-:S02]  /*14fb0*/  IMAD.U32 R7, RZ, RZ, UR9 ;  /* 0x00000009ff077e24 */ /* 0x000fc4000f8e00ff */
[----:B------:R-:W-:Y:S02]  /*14fc0*/  IMAD.U32 R10, RZ, RZ, UR4 ;  /* 0x00000004ff0a7e24 */ /* 0x000fe4000f8e00ff */
[----:B------:R-:W-:Y:S02]  /*14fd0*/  IMAD.U32 R11, RZ, RZ, UR5 ;  /* 0x00000005ff0b7e24 */ /* 0x000fe4000f8e00ff */
[----:B------:R-:W-:Y:S02]  /*14fe0*/  IMAD.MOV.U32 R8, RZ, RZ, 0x70 ;  /* 0x00000070ff087424 */ /* 0x000fe400078e00ff */
[----:B------:R-:W-:Y:S02]  /*14ff0*/  IMAD.MOV.U32 R12, RZ, RZ, 0x1 ;  /* 0x00000001ff0c7424 */ /* 0x000fe400078e00ff */
[----:B------:R-:W-:-:S07]  /*15000*/  IMAD.MOV.U32 R13, RZ, RZ, RZ ;  /* 0x000000ffff0d7224 */ /* 0x000fce00078e00ff */
[----:B------:R-:W-:-:S07]  /*15010*/  LEPC R20, `(.L_x_1368) ;  /* 0x000000001014794e */ /* 0x000fce0000000000 */
[----:B-1----:R-:W-:Y:S05]  /*15020*/  CALL.ABS.NOINC R2 ;  /* 0x0000000002007343 */ /* 0x002fea0003c00000 */
.L_x_1368:
[----:B------:R-:W-:Y:S05]  /*15030*/  BSYNC B6 ;  /* 0x0000000000067941 */ /* 0x000fea0003800000 */
.L_x_1367:
[----:B------:R-:W2:Y:S01]  /*15040*/  LDL.LU.64 R20, [R1+0x18] ;  /* 0x0000180001147983 */ /* 0x000ea20000300a00 */
[----:B------:R-:W-:Y:S01]  /*15050*/  LOP3.LUT P6, RZ, R16, 0x100, RZ, 0xc0, !PT ;  /* 0x0000010010ff7812 */ /* 0x000fe200078cc0ff */
[----:B------:R-:W-:Y:S01]  /*15060*/  IMAD.MOV.U32 R3, RZ, RZ, R35 ;  /* 0x000000ffff037224 */ /* 0x000fe200078e0023 */
[----:B------:R-:W-:Y:S01]  /*15070*/  SHF.R.S32.HI R0, RZ, 0x1f, R27 ;  /* 0x0000001fff007819 */ /* 0x000fe2000001141b */
[----:B------:R-:W-:Y:S01]  /*15080*/  ULDC.64 UR4, c[0x0][0x2d8] ;  /* 0x0000b60000047ab9 */ /* 0x000fe20000000a00 */
[----:B-1----:R-:W-:Y:S01]  /*15090*/  SEL R4, R27, RZ, !P6 ;  /* 0x000000ff1b047207 */ /* 0x002fe20007000000 */
[----:B------:R-:W-:Y:S01]  /*150a0*/  ULDC.64 UR6, c[0x0][0x2e0] ;  /* 0x0000b80000067ab9 */ /* 0x000fe20000000a00 */
[----:B------:R-:W-:-:S05]  /*150b0*/  SEL R0, R0, RZ, !P6 ;  /* 0x000000ff00007207 */ /* 0x000fca0007000000 */
[----:B------:R-:W-:-:S04]  /*150c0*/  IMAD R0, R0, UR6, RZ ;  /* 0x0000000600007c24 */ /* 0x000fc8000f8e02ff */
[----:B------:R-:W-:Y:S02]  /*150d0*/  IMAD R5, R4, UR7, R0 ;  /* 0x0000000704057c24 */ /* 0x000fe4000f8e0200 */
[----:B--2---:R-:W-:Y:S01]  /*150e0*/  IMAD.MOV.U32 R2, RZ, RZ, R20 ;  /* 0x000000ffff027224 */ /* 0x004fe200078e0014 */
[----:B------:R-:W1:Y:S01]  /*150f0*/  LDC R21, c[0x0][0x448] ;  /* 0x00011200ff157b82 */ /* 0x000e620000000800 */
[----:B------:R-:W2:Y:S02]  /*15100*/  S2R R20, SR_TID.X ;  /* 0x0000000000147919 */ /* 0x000ea40000002100 */
[----:B------:R-:W-:-:S04]  /*15110*/  IMAD.WIDE.U32 R2, R26, UR4, R2 ;  /* 0x000000041a027c25 */ /* 0x000fc8000f8e0002 */
[----:B------:R-:W-:Y:S01]  /*15120*/  IMAD R3, R26, UR5, R3 ;  /* 0x000000051a037c24 */ /* 0x000fe2000f8e0203 */
[----:B------:R-:W-:Y:S01]  /*15130*/  ULDC.64 UR4, c[0x0][0x2d0] ;  /* 0x0000b40000047ab9 */ /* 0x000fe20000000a00 */
[----:B------:R-:W-:-:S04]  /*15140*/  IMAD.WIDE.U32 R2, R4, UR6, R2 ;  /* 0x0000000604027c25 */ /* 0x000fc8000f8e0002 */
[----:B------:R-:W-:Y:S02]  /*15150*/  IMAD.IADD R3, R3, 0x1, R5 ;  /* 0x0000000103037824 */ /* 0x000fe400078e0205 */
[----:B------:R-:W3:Y:S01]  /*15160*/  LDC R5, c[0x0][0x448] ;  /* 0x00011200ff057b82 */ /* 0x000ee20000000800 */
[----:B-1----:R-:W-:Y:S02]  /*15170*/  ISETP.NE.AND P6, PT, R21, 0x1, PT ;  /* 0x000000011500780c */ /* 0x002fe40003fc5270 */
[----:B--2---:R-:W-:-:S04]  /*15180*/  LOP3.LUT R20, R20, 0x7f, RZ, 0xc0, !PT ;  /* 0x0000007f14147812 */ /* 0x004fc800078ec0ff */
[----:B------:R-:W-:-:S07]  /*15190*/  SHF.R.U32.HI R21, RZ, 0x3, R20 ;  /* 0x00000003ff157819 */ /* 0x000fce0000011614 */
[----:B0-----:R-:W0:Y:S01]  /*151a0*/  @P6 LDC R7, c[0x0][0x44c] ;  /* 0x00011300ff076b82 */ /* 0x001e220000000800 */
[----:B------:R-:W1:Y:S07]  /*151b0*/  S2R R20, SR_TID.X ;  /* 0x0000000000147919 */ /* 0x000e6e0000002100 */
[----:B------:R-:W2:Y:S01]  /*151c0*/  @P6 LDC R6, c[0x0][0x450] ;  /* 0x00011400ff066b82 */ /* 0x000ea20000000800 */
[----:B-1----:R-:W-:-:S05]  /*151d0*/  IMAD.SHL.U32 R20, R20, 0x10, RZ ;  /* 0x0000001014147824 */ /* 0x002fca00078e00ff */
[----:B------:R-:W-:-:S05]  /*151e0*/  LOP3.LUT R20, R21, 0x70, R20, 0xf8, !PT ;  /* 0x0000007015147812 */ /* 0x000fca00078ef814 */
[----:B------:R-:W-:Y:S02]  /*151f0*/  IMAD.IADD R4, R20, 0x1, R25 ;  /* 0x0000000114047824 */ /* 0x000fe400078e0219 */
[----:B------:R-:W1:Y:S02]  /*15200*/  S2R R20, SR_TID.X ;  /* 0x0000000000147919 */ /* 0x000e640000002100 */
[----:B0-----:R-:W-:-:S04]  /*15210*/  @P6 IMAD.HI.U32 R7, R4, R7, RZ ;  /* 0x0000000704076227 */ /* 0x001fc800078e00ff */
[----:B------:R-:W-:Y:S01]  /*15220*/  IMAD.MOV.U32 R0, RZ, RZ, R4 ;  /* 0x000000ffff007224 */ /* 0x000fe200078e0004 */
[----:B--2---:R-:W-:-:S05]  /*15230*/  @P6 SHF.R.U32.HI R0, RZ, R6, R7 ;  /* 0x00000006ff006219 */ /* 0x004fca0000011607 */
[----:B------:R-:W-:Y:S02]  /*15240*/  IMAD.MOV R6, RZ, RZ, -R0 ;  /* 0x000000ffff067224 */ /* 0x000fe400078e0a00 */
[----:B------:R-:W-:-:S04]  /*15250*/  IMAD.WIDE.U32 R2, R0, UR4, R2 ;  /* 0x0000000400027c25 */ /* 0x000fc8000f8e0002 */
[----:B---3--:R-:W-:Y:S01]  /*15260*/  IMAD R4, R5, R6, R4 ;  /* 0x0000000605047224 */ /* 0x008fe200078e0204 */
[----:B------:R-:W-:-:S05]  /*15270*/  SHF.R.S32.HI R6, RZ, 0x1f, R0 ;  /* 0x0000001fff067819 */ /* 0x000fca0000011400 */
[----:B------:R-:W-:-:S04]  /*15280*/  IMAD R6, R6, UR4, RZ ;  /* 0x0000000406067c24 */ /* 0x000fc8000f8e02ff */
[----:B------:R-:W-:Y:S01]  /*15290*/  IMAD R7, R0, UR5, R6 ;  /* 0x0000000500077c24 */ /* 0x000fe2000f8e0206 */
[----:B------:R-:W-:Y:S01]  /*152a0*/  SHF.R.S32.HI R0, RZ, 0x1f, R4 ;  /* 0x0000001fff007819 */ /* 0x000fe20000011404 */
[----:B------:R-:W-:Y:S02]  /*152b0*/  ULDC.64 UR4, c[0x0][0x2c8] ;  /* 0x0000b20000047ab9 */ /* 0x000fe40000000a00 */
[----:B------:R-:W-:Y:S01]  /*152c0*/  IMAD.IADD R3, R3, 0x1, R7 ;  /* 0x0000000103037824 */ /* 0x000fe200078e0207 */
[----:B-1----:R-:W-:Y:S01]  /*152d0*/  LOP3.LUT R20, R20, 0x7f, RZ, 0xc0, !PT ;  /* 0x0000007f14147812 */ /* 0x002fe200078ec0ff */
[----:B------:R-:W-:Y:S02]  /*152e0*/  IMAD R7, R0, UR4, RZ ;  /* 0x0000000400077c24 */ /* 0x000fe4000f8e02ff */
[----:B------:R-:W-:Y:S01]  /*152f0*/  IMAD.WIDE.U32 R2, R4, UR4, R2 ;  /* 0x0000000404027c25 */ /* 0x000fe2000f8e0002 */
[----:B------:R-:W-:-:S03]  /*15300*/  SHF.R.U32.HI R8, RZ, 0x3, R20 ;  /* 0x00000003ff087819 */ /* 0x000fc60000011614 */
[----:B------:R-:W-:Y:S01]  /*15310*/  IMAD R0, R4, UR5, R7 ;  /* 0x0000000504007c24 */ /* 0x000fe2000f8e0207 */
[----:B------:R-:W-:Y:S02]  /*15320*/  ULDC.64 UR4, c[0x0][0x280] ;  /* 0x0000a00000047ab9 */ /* 0x000fe40000000a00 */
[C---:B------:R-:W-:Y:S01]  /*15330*/  LEA R4, P0, R2.reuse, UR4, 0x1 ;  /* 0x0000000402047c11 */ /* 0x040fe2000f8008ff */
[----:B------:R-:W-:Y:S01]  /*15340*/  IMAD.IADD R3, R3, 0x1, R0 ;  /* 0x0000000103037824 */ /* 0x000fe200078e0200 */
[----:B------:R-:W-:Y:S02]  /*15350*/  ULDC UR4, c[0x0][0x2b8] ;  /* 0x0000ae0000047ab9 */ /* 0x000fe40000000800 */
[----:B------:R-:W-:Y:S02]  /*15360*/  ISETP.GE.AND P4, PT, R33, UR4, PT ;  /* 0x0000000421007c0c */ /* 0x000fe4000bf86270 */
[----:B------:R-:W-:Y:S01]  /*15370*/  LEA.HI.X R0, R2, UR5, R3, 0x1, P0 ;  /* 0x0000000502007c11 */ /* 0x000fe200080f0c03 */
[----:B------:R-:W-:Y:S01]  /*15380*/  UMOV UR5, 0xffffffff ;  /* 0xffffffff00057882 */ /* 0x000fe20000000000 */
[----:B------:R-:W-:-:S02]  /*15390*/  ISETP.GE.AND P3, PT, R37, UR4, PT ;  /* 0x0000000425007c0c */ /* 0x000fc4000bf66270 */
[----:B------:R-:W-:Y:S02]  /*153a0*/  ISETP.GE.AND P2, PT, R36, UR4, PT ;  /* 0x0000000424007c0c */ /* 0x000fe4000bf46270 */
[----:B------:R-:W-:Y:S01]  /*153b0*/  ISETP.GE.AND P1, PT, R34, UR4, PT ;  /* 0x0000000422007c0c */ /* 0x000fe2000bf26270 */
[----:B------:R-:W-:-:S12]  /*153c0*/  BRA.DIV UR5, `(.L_x_1369) ;  /* 0x0000003e05207947 */ /* 0x000fd8000b800000 */
[----:B------:R-:W0:Y:S01]  /*153d0*/  SHFL.IDX PT, R14, R4, RZ, 0x181f ;  /* 0x00181fff040e7589 */ /* 0x000e2200000e0000 */
[----:B------:R-:W-:Y:S02]  /*153e0*/  IMAD R5, R29, R5, RZ ;  /* 0x000000051d057224 */ /* 0x000fe400078e02ff */
        /* <DEDUP_REMOVED lines=12> */
[----:B------:R-:W-:Y:S01]  /*154b0*/  ISETP.GE.AND P0, PT, R6, R5, PT ;  /* 0x000000050600720c */ /* 0x000fe20003f06270 */
[----:B------:R-:W-:-:S02]  /*154c0*/  VIADD R6, R25, 0x20 ;  /* 0x0000002019067836 */ /* 0x000fc40000000000 */
[----:B-1----:R-:W1:Y:S10]  /*154d0*/  SHFL.IDX PT, R2, R0, 0x1, 0x181f ;  /* 0x00381f0000027f89 */ /* 0x002e7400000e0000 */
[----:B0-----:R-:W-:-:S05]  /*154e0*/  @!P0 LEA R14, P5, R33, R14, 0x1 ;  /* 0x0000000e210e8211 */ /* 0x001fca00078a08ff */
[----:B-1----:R-:W-:Y:S02]  /*154f0*/  @!P0 IMAD.X R7, RZ, RZ, R2, P5 ;  /* 0x000000ffff078224 */ /* 0x002fe400028e0602 */
[----:B------:R-:W-:Y:S02]  /*15500*/  @!P0 IMAD.MOV.U32 R2, RZ, RZ, R14 ;  /* 0x000000ffff028224 */ /* 0x000fe400078e000e */
[----:B------:R-:W-:Y:S01]  /*15510*/  @!P0 IMAD.MOV.U32 R3, RZ, RZ, R7 ;  /* 0x000000ffff038224 */ /* 0x000fe200078e0007 */
        /* <DEDUP_REMOVED lines=53> */
[----:B------:R-:W-:-:S03]  /*15870*/  ISETP.GE.AND P0, PT, R6, R5, PT ;  /* 0x000000050600720c */ /* 0x000fc60003f06270 */
[----:B------:R-:W-:Y:S04]  /*15880*/  SHFL.IDX PT, R6, R0, 0x7, 0x181f ;  /* 0x00f81f0000067f89 */ /* 0x000fe800000e0000 */
[----:B-1----:R-:W1:Y:S06]  /*15890*/  SHFL.IDX PT, R2, R0, 0x6, 0x181f ;  /* 0x00d81f0000027f89 */ /* 0x002e6c00000e0000 */
        /* <DEDUP_REMOVED lines=9> */
.L_x_1456:
[----:B------:R-:W-:Y:S01]  /*15930*/  VIADD R0, R25, 0x70 ;  /* 0x0000007019007836 */ /* 0x000fe20000000000 */
[----:B------:R-:W-:Y:S04]  /*15940*/  BSSY B0, `(.L_x_1370) ;  /* 0x000000c000007945 */ /* 0x000fe80003800000 */
[----:B------:R-:W-:-:S13]  /*15950*/  ISETP.GE.AND P0, PT, R0, R5, PT ;  /* 0x000000050000720c */ /* 0x000fda0003f06270 */
[----:B------:R-:W-:Y:S05]  /*15960*/  @P0 BRA `(.L_x_1371) ;  /* 0x0000000000240947 */ /* 0x000fea0003800000 */
[----:B01----:R-:W-:-:S05]  /*15970*/  LEA R2, P0, R33, R14, 0x1 ;  /* 0x0000000e21027211 */ /* 0x003fca00078008ff */
        /* <DEDUP_REMOVED lines=8> */
.L_x_1371:
[----:B------:R-:W-:Y:S05]  /*15a00*/  BSYNC B0 ;  /* 0x0000000000007941 */ /* 0x000fea0003800000 */
.L_x_1370:
[----:B------:R-:W-:Y:S01]  /*15a10*/  NOP ;  /* 0x0000000000007918 */ /* 0x000fe20000000000 */
[----:B------:R-:W-:-:S13]  /*15a20*/  PLOP3.LUT P0, PT, PT, PT, PT, 0x80, 0x0 ;  /* 0x000000000000781c */ /* 0x000fda0003f0f070 */
.L_x_1372:
[----:B------:R-:W-:Y:S02]  /*15a30*/  PLOP3.LUT P1, PT, P1, P0, PT, 0xa2, 0x0 ;  /* 0x000000000000781c */ /* 0x000fe40000f21472 */
[----:B------:R-:W-:-:S08]  /*15a40*/  @P0 R2UR P1, UR4, R17 ;  /* 0x00000000110402ca */ /* 0x000fd00000020000 */
[----:B------:R-:W-:-:S05]  /*15a50*/  @P0 PLOP3.LUT P0, PT, P1, PT, PT, 0x80, 0x0 ;  /* 0x000000000000081c */ /* 0x000fca0000f0f070 */
[----:B------:R-:W-:Y:S01]  /*15a60*/  @!P1 SYNCS.ARRIVE.TRANS64.RED.A0T1 RZ, [UR4+0x30800], RZ ;  /* 0x030800ffffff99a7 */ /* 0x000fe20008200404 */
[----:B------:R-:W-:Y:S07]  /*15a70*/  @!P1 ARRIVES.LDGSTSBAR.64.TRANSCNT [UR4+0x30800] ;  /* 0x03080000ff0099b0 */ /* 0x000fee0008000a84 */
[----:B------:R-:W-:Y:S05]  /*15a80*/  @P0 BRA.U.ANY `(.L_x_1372) ;  /* 0xfffffffd00e80947 */ /* 0x000fea000393ffff */
[----:B0-2---:R-:W2:Y:S04]  /*15a90*/  LDL.LU R3, [R1+0x20] ;  /* 0x0000200001037983 */ /* 0x005ea80000300800 */
[----:B------:R-:W3:Y:S01]  /*15aa0*/  LDL.LU R2, [R1+0x14] ;  /* 0x0000140001027983 */ /* 0x000ee20000300800 */
[----:B--2---:R-:W-:Y:S02]  /*15ab0*/  VIADD R3, R3, 0x1 ;  /* 0x0000000103037836 */ /* 0x004fe40000000000 */
[----:B---3--:R-:W-:-:S03]  /*15ac0*/  VIADD R7, R2, 0xfffffffe ;  /* 0xfffffffe02077836 */ /* 0x008fc60000000000 */
[----:B------:R0:W-:Y:S01]  /*15ad0*/  STL [R1+0x20], R3 ;  /* 0x0000200301007387 */ /* 0x0001e20000100800 */
[----:B------:R-:W-:-:S04]  /*15ae0*/  LEA.HI R0, R3, R3, RZ, 0x1 ;  /* 0x0000000303007211 */ /* 0x000fc800078f08ff */
[----:B------:R-:W-:-:S05]  /*15af0*/  LOP3.LUT R0, R0, 0xfffffffe, RZ, 0xc0, !PT ;  /* 0xfffffffe00007812 */ /* 0x000fca00078ec0ff */
[----:B------:R-:W-:-:S05]  /*15b00*/  IMAD.IADD R0, R3, 0x1, -R0 ;  /* 0x0000000103007824 */ /* 0x000fca00078e0a00 */
[----:B------:R-:W-:Y:S01]  /*15b10*/  SHF.L.U32 R0, R0, 0x1f, RZ ;  /* 0x0000001f00007819 */ /* 0x000fe200000006ff */
[----:B------:R-:W-:Y:S01]  /*15b20*/  NOP ;  /* 0x0000000000007918 */ /* 0x000fe20000000000 */
[----:B------:R0:W-:Y:S01]  /*15b30*/  SYNCS.ARRIVE.TRANS64.A1T0 RZ, [R17+URZ+0x30800], RZ ;  /* 0x030800ff11ff79a7 */ /* 0x0001e2000810003f */
[----:B------:R-:W-:Y:S01]  /*15b40*/  BSSY B0, `(.L_x_1373) ;  /* 0x0000003000007945 */ /* 0x000fe20003800000 */
[----:B------:R-:W2:Y:S03]  /*15b50*/  SYNCS.PHASECHK.TRANS64.TRYWAIT P0, [R17+URZ+0x30820], R0 ;  /* 0x03082000110075a7 */ /* 0x000ea6000800017f */
[----:B0-2---:R-:W-:Y:S05]  /*15b60*/  @!P0 BRA `(.L_x_1374) ;  /* 0x0000003c00f08947 */ /* 0x005fea0003800000 */
.L_x_1457:
[----:B------:R-:W-:Y:S05]  /*15b70*/  BSYNC B0 ;  /* 0x0000000000007941 */ /* 0x000fea0003800000 */
.L_x_1373:
[----:B------:R-:W2:Y:S01]  /*15b80*/  LDL R2, [R1+0x4] ;  /* 0x0000040001027983 */ /* 0x000ea20000100800 */
[----:B------:R-:W-:Y:S01]  /*15b90*/  BSSY B0, `(.L_x_1375) ;  /* 0x00000fc000007945 */ /* 0x000fe20003800000 */
[----:B--2---:R-:W-:-:S13]  /*15ba0*/  ISETP.GE.AND P0, PT, R7, R2, PT ;  /* 0x000000020700720c */ /* 0x004fda0003f06270 */
[----:B------:R-:W-:Y:S05]  /*15bb0*/  @!P0 BRA `(.L_x_1376) ;  /* 0x0000000c00e48947 */ /* 0x000fea0003800000 */
[----:B------:R-:W-:Y:S01]  /*15bc0*/  ULDC UR4, c[0x0][0x2f4] ;  /* 0x0000bd0000047ab9 */ /* 0x000fe20000000800 */
[----:B------:R-:W-:Y:S01]  /*15bd0*/  IMAD.MOV.U32 R6, RZ, RZ, R22 ;  /* 0x000000ffff067224 */ /* 0x000fe200078e0016 */
[----:B------:R-:W-:Y:S01]  /*15be0*/  ISETP.GE.AND P4, PT, R33, UR4, PT ;  /* 0x0000000421007c0c */ /* 0x000fe2000bf86270 */
[----:B------:R-:W-:Y:S01]  /*15bf0*/  IMAD.MOV.U32 R8, RZ, RZ, R28 ;  /* 0x000000ffff087224 */ /* 0x000fe200078e001c */
[----:B------:R-:W-:Y:S01]  /*15c00*/  ISETP.GE.AND P3, PT, R37, UR4, PT ;  /* 0x0000000425007c0c */ /* 0x000fe2000bf66270 */
[----:B------:R-:W-:Y:S01]  /*15c10*/  IMAD.MOV.U32 R29, RZ, RZ, R23 ;  /* 0x000000ffff1d7224 */ /* 0x000fe200078e0017 */
[----:B------:R-:W-:Y:S02]  /*15c20*/  ISETP.GE.AND P2, PT, R36, UR4, PT ;  /* 0x0000000424007c0c */ /* 0x000fe4000bf46270 */
[----:B------:R-:W-:-:S13]  /*15c30*/  ISETP.GE.AND P1, PT, R34, UR4, PT ;  /* 0x0000000422007c0c */ /* 0x000fda000bf26270 */
.L_x_1389:
[----:B------:R-:W2:Y:S04]  /*15c40*/  LDL R9, [R1+0x8] ;  /* 0x0000080001097983 */ /* 0x000ea80000100800 */
[----:B------:R-:W3:Y:S01]  /*15c50*/  LDL R11, [R1+0xc] ;  /* 0x00000c00010b7983 */ /* 0x000ee20000100800 */
[----:B0-----:R-:W0:Y:S01]  /*15c60*/  S2R R0, SR_TID.X ;  /* 0x0000000000007919 */ /* 0x001e220000002100 */
[----:B------:R-:W4:Y:S01]  /*15c70*/  S2R R3, SR_TID.X ;  /* 0x0000000000037919 */ /* 0x000f220000002100 */
[----:B0-----:R-:W-:-:S04]  /*15c80*/  LOP3.LUT R0, R0, 0x7f, RZ, 0xc0, !PT ;  /* 0x0000007f00007812 */ /* 0x001fc800078ec0ff */
[----:B------:R-:W-:Y:S02]  /*15c90*/  SHF.R.U32.HI R2, RZ, 0x3, R0 ;  /* 0x00000003ff027819 */ /* 0x000fe40000011600 */
[----:B------:R-:W0:Y:S01]  /*15ca0*/  LDC R0, c[0x0][0x430] ;  /* 0x00010c00ff007b82 */ /* 0x000e220000000800 */
[----:B----4-:R-:W-:-:S05]  /*15cb0*/  IMAD.SHL.U32 R3, R3, 0x10, RZ ;  /* 0x0000001003037824 */ /* 0x010fca00078e00ff */
[----:B------:R-:W-:-:S04]  /*15cc0*/  LOP3.LUT R3, R2, 0x70, R3, 0xf8, !PT ;  /* 0x0000007002037812 */ /* 0x000fc800078ef803 */
[----:B------:R-:W-:-:S13]  /*15cd0*/  ISETP.GT.U32.AND P6, PT, R3, 0x3f, PT ;  /* 0x0000003f0300780c */ /* 0x000fda0003fc4070 */
[----:B------:R-:W3:Y:S01]  /*15ce0*/  @!P6 LDC.64 R4, c[0x0][0x428] ;  /* 0x00010a00ff04eb82 */ /* 0x000ee20000000a00 */
[----:B0-----:R-:W-:-:S13]  /*15cf0*/  ISETP.NE.AND P0, PT, R0, 0x1, PT ;  /* 0x000000010000780c */ /* 0x001fda0003f05270 */
[----:B------:R-:W0:Y:S08]  /*15d00*/  @P0 LDC R2, c[0x0][0x434] ;  /* 0x00010d00ff020b82 */ /* 0x000e300000000800 */
[----:B------:R-:W4:Y:S01]  /*15d10*/  @P0 LDC R0, c[0x0][0x438] ;  /* 0x00010e00ff000b82 */ /* 0x000f220000000800 */
[----:B------:R-:W-:Y:S01]  /*15d20*/  LOP3.LUT P5, RZ, R16, 0x20, RZ, 0xc0, !PT ;  /* 0x0000002010ff7812 */ /* 0x000fe200078ac0ff */
[----:B------:R-:W-:Y:S01]  /*15d30*/  VIADD R22, R6, 0x1 ;  /* 0x0000000106167836 */ /* 0x000fe20000000000 */
[----:B------:R-:W-:Y:S05]  /*15d40*/  YIELD ;  /* 0x0000000000007946 */ /* 0x000fea0003800000 */
[----:B------:R-:W-:Y:S01]  /*15d50*/  ULDC UR4, c[0x0][0x430] ;  /* 0x00010c0000047ab9 */ /* 0x000fe20000000800 */
[----:B------:R-:W-:-:S02]  /*15d60*/  IMAD.MOV.U32 R23, RZ, RZ, R7 ;  /* 0x000000ffff177224 */ /* 0x000fc400078e0007 */
[----:B--2---:R-:W-:-:S04]  /*15d70*/  IMAD R9, R7, 0x40, R9 ;  /* 0x0000004007097824 */ /* 0x004fc800078e0209 */
[----:B------:R-:W-:-:S04]  /*15d80*/  IMAD.IADD R9, R3, 0x1, R9 ;  /* 0x0000000103097824 */ /* 0x000fc800078e0209 */
[----:B0-----:R-:W-:-:S04]  /*15d90*/  @P0 IMAD.HI.U32 R3, R9, R2, RZ ;  /* 0x0000000209030227 */ /* 0x001fc800078e00ff */
[----:B------:R-:W-:Y:S01]  /*15da0*/  IMAD.MOV.U32 R10, RZ, RZ, R9 ;  /* 0x000000ffff0a7224 */ /* 0x000fe200078e0009 */
[----:B----4-:R-:W-:Y:S01]  /*15db0*/  @P0 SHF.R.U32.HI R10, RZ, R0, R3 ;  /* 0x00000000ff0a0219 */ /* 0x010fe20000011603 */
[----:B---3--:R-:W-:-:S03]  /*15dc0*/  @!P6 IMAD R0, R11, R4, RZ ;  /* 0x000000040b00e224 */ /* 0x008fc600078e02ff */
[--C-:B------:R-:W-:Y:S01]  /*15dd0*/  @!P6 SHF.R.S32.HI R3, RZ, 0x1f, R10.reuse ;  /* 0x0000001fff03e819 */ /* 0x100fe2000001140a */
[----:B------:R-:W-:Y:S02]  /*15de0*/  @!P6 IMAD.MOV.U32 R2, RZ, RZ, R10 ;  /* 0x000000ffff02e224 */ /* 0x000fe400078e000a */
[C---:B------:R-:W-:Y:S02]  /*15df0*/  @!P6 IMAD R0, R30.reuse, R5, R0 ;  /* 0x000000051e00e224 */ /* 0x040fe400078e0200 */
[----:B------:R-:W-:Y:S02]  /*15e00*/  @!P6 IMAD.WIDE.U32 R2, R30, R4, R2 ;  /* 0x000000041e02e225 */ /* 0x000fe400078e0002 */
[----:B------:R-:W0:Y:S02]  /*15e10*/  @!P6 LDC.64 R4, c[0x0][0x418] ;  /* 0x00010600ff04eb82 */ /* 0x000e240000000a00 */
[----:B------:R-:W-:Y:S01]  /*15e20*/  @!P6 IMAD.IADD R0, R0, 0x1, R3 ;  /* 0x000000010000e824 */ /* 0x000fe200078e0203 */
[----:B0-----:R-:W-:-:S04]  /*15e30*/  @!P6 LEA R4, P0, R2, R4, 0x2 ;  /* 0x000000040204e211 */ /* 0x001fc800078010ff */
[----:B------:R-:W-:Y:S01]  /*15e40*/  @!P6 LEA.HI.X R5, R2, R5, R0, 0x2, P0 ;  /* 0x000000050205e211 */ /* 0x000fe200000f1400 */
[----:B------:R-:W-:Y:S01]  /*15e50*/  IMAD.MOV.U32 R0, RZ, RZ, RZ ;  /* 0x000000ffff007224 */ /* 0x000fe200078e00ff */
[----:B------:R-:W-:Y:S01]  /*15e60*/  ISETP.NE.AND P0, PT, R22, 0x2, PT ;  /* 0x000000021600780c */ /* 0x000fe20003f05270 */
[----:B------:R-:W-:-:S03]  /*15e70*/  IMAD.MOV R2, RZ, RZ, -R10 ;  /* 0x000000ffff027224 */ /* 0x000fc600078e0a0a */
[----:B------:R-:W-:Y:S01]  /*15e80*/  SEL R28, RZ, 0x1, P0 ;  /* 0x00000001ff1c7807 */ /* 0x000fe20000000000 */
[----:B------:R0:W5:Y:S01]  /*15e90*/  @!P6 LDG.E R0, desc[UR36][R4.64] ;  /* 0x000000240400e981 */ /* 0x000162000c1e1900 */
[----:B------:R-:W-:Y:S02]  /*15ea0*/  SEL R22, R22, RZ, P0 ;  /* 0x000000ff16167207 */ /* 0x000fe40000000000 */
[----:B------:R-:W-:Y:S01]  /*15eb0*/  LOP3.LUT R28, R8, R28, RZ, 0x3c, !PT ;  /* 0x0000001c081c7212 */ /* 0x000fe200078e3cff */
[----:B0-----:R-:W-:Y:S01]  /*15ec0*/  IMAD R5, R2, UR4, R9 ;  /* 0x0000000402057c24 */ /* 0x001fe2000f8e0209 */
[----:B------:R-:W-:Y:S06]  /*15ed0*/  @!P5 BRA `(.L_x_1377) ;  /* 0x000000000004d947 */ /* 0x000fec0003800000 */
[----:B------:R-:W-:Y:S01]  /*15ee0*/  BPT.TRAP 0x1 ;  /* 0x000000040000795c */ /* 0x000fe20000300000 */
.L_x_1377:
[----:B------:R-:W-:Y:S01]  /*15ef0*/  IMAD R7, R22, 0x8, R17 ;  /* 0x0000000816077824 */ /* 0x000fe200078e0211 */
[----:B------:R-:W-:Y:S01]  /*15f00*/  SHF.L.U32 R2, R28, 0x1f, RZ ;  /* 0x0000001f1c027819 */ /* 0x000fe200000006ff */
[----:B------:R-:W-:Y:S03]  /*15f10*/  BSSY B1, `(.L_x_1378) ;  /* 0x0000003000017945 */ /* 0x000fe60003800000 */
[----:B------:R-:W0:Y:S02]  /*15f20*/  SYNCS.PHASECHK.TRANS64.TRYWAIT P0, [R7+URZ+0x30840], R2 ;  /* 0x03084002070075a7 */ /* 0x000e24000800017f */
[----:B0-----:R-:W-:Y:S05]  /*15f30*/  @!P0 BRA `(.L_x_1379) ;  /* 0x0000003c00108947 */ /* 0x001fea0003800000 */
.L_x_1458:
[----:B------:R-:W-:Y:S05]  /*15f40*/  BSYNC B1 ;  /* 0x0000000000017941 */ /* 0x000fea0003800000 */
.L_x_1378:
        /* <DEDUP_REMOVED lines=25> */
[----:B------:R-:W2:Y:S01]  /*160e0*/  SHFL.IDX PT, R3, R25, RZ, 0x181f ;  /* 0x00181fff19037589 */ /* 0x000ea200000e0000 */
        /* <DEDUP_REMOVED lines=9> */
[----:B--2---:R-:W-:-:S05]  /*16180*/  IMAD.X R3, RZ, RZ, R3, P0 ;  /* 0x000000ffff037224 */ /* 0x004fca00000e0603 */
        /* <DEDUP_REMOVED lines=15> */
[----:B------:R0:W2:Y:S04]  /*16280*/  SHFL.IDX PT, R35, R25, 0x3, 0x181f ;  /* 0x00781f0019237f89 */ /* 0x0000a800000e0000 */
[----:B------:R-:W-:Y:S01]  /*16290*/  LDGSTS.E.BYPASS.LTC128B.128 [R20+0x21400], desc[UR36][R2.64], !P2 ;  /* 0x2140000002147fae */ /* 0x000fe2000d101d64 */
[----:B------:R-:W-:-:S03]  /*162a0*/  LOP3.LUT P2, RZ, R16, 0x1000, RZ, 0xc0, !PT ;  /* 0x0000100010ff7812 */ /* 0x000fc6000784c0ff */
[----:B------:R-:W-:Y:S01]  /*162b0*/  LDGSTS.E.BYPASS.LTC128B.128 [R20+0x23400], desc[UR36][R2.64+0x80], !P1 ;  /* 0x2340008002147fae */ /* 0x000fe2000c901d64 */
[----:B------:R-:W-:-:S03]  /*162c0*/  LOP3.LUT P1, RZ, R16, 0x800, RZ, 0xc0, !PT ;  /* 0x0000080010ff7812 */ /* 0x000fc6000782c0ff */
[----:B------:R-:W-:Y:S04]  /*162d0*/  LDGSTS.E.BYPASS.LTC128B.128 [R20+0x25400], desc[UR36][R2.64+0x100], !P6 ;  /* 0x2540010002147fae */ /* 0x000fe8000f101d64 */
[----:B------:R3:W-:Y:S04]  /*162e0*/  LDGSTS.E.BYPASS.LTC128B.128 [R20+0x27400], desc[UR36][R2.64+0x180], !P5 ;  /* 0x2740018002147fae */ /* 0x0007e8000e901d64 */
[----:B--23--:R0:W3:Y:S02]  /*162f0*/  SHFL.IDX PT, R2, R10, 0x3, 0x181f ;  /* 0x00781f000a027f89 */ /* 0x00c0e400000e0000 */
.L_x_1468:
[----:B------:R-:W-:Y:S02]  /*16300*/  LOP3.LUT R16, R16, 0xfffff7ff, RZ, 0xc0, !PT ;  /* 0xfffff7ff10107812 */ /* 0x000fe400078ec0ff */
[----:B---3--:R-:W-:Y:S02]  /*16310*/  IADD3 R2, P0, R2, R4, RZ ;  /* 0x0000000402027210 */ /* 0x008fe40007f1e0ff */
        /* <DEDUP_REMOVED lines=15> */
.L_x_1381:
        /* <DEDUP_REMOVED lines=10> */
.L_x_1382:
[----:B------:R3:W-:Y:S01]  /*164b0*/  SYNCS.ARRIVE.TRANS64.A1T0 RZ, [R7+URZ+0x30830], RZ ;  /* 0x030830ff07ff79a7 */ /* 0x0007e2000810003f */
[----:B------:R-:W-:Y:S05]  /*164c0*/  @!P6 BRA `(.L_x_1383) ;  /* 0x000000000004e947 */ /* 0x000fea0003800000 */
[----:B------:R-:W-:Y:S01]  /*164d0*/  BPT.TRAP 0x1 ;  /* 0x000000040000795c */ /* 0x000fe20000300000 */
.L_x_1383:
[----:B--2---:R-:W-:Y:S01]  /*164e0*/  SHF.L.U32 R2, R8, 0x1f, RZ ;  /* 0x0000001f08027819 */ /* 0x004fe200000006ff */
[----:B---3--:R-:W-:Y:S01]  /*164f0*/  IMAD R7, R6, 0x8, R17 ;  /* 0x0000000806077824 */ /* 0x008fe200078e0211 */
[----:B------:R-:W-:Y:S03]  /*16500*/  BSSY B1, `(.L_x_1384) ;  /* 0x0000003000017945 */ /* 0x000fe60003800000 */
[----:B------:R-:W2:Y:S02]  /*16510*/  SYNCS.PHASECHK.TRANS64.TRYWAIT P0, [R7+URZ+0x30860], R2 ;  /* 0x03086002070075a7 */ /* 0x000ea4000800017f */
[----:B--2---:R-:W-:Y:S05]  /*16520*/  @!P0 BRA `(.L_x_1385) ;  /* 0x0000003c001c8947 */ /* 0x004fea0003800000 */
.L_x_1469:
[----:B------:R-:W-:Y:S05]  /*16530*/  BSYNC B1 ;  /* 0x0000000000017941 */ /* 0x000fea0003800000 */
.L_x_1384:
[----:B------:R-:W3:Y:S01]  /*16540*/  LDL R8, [R1] ;  /* 0x0000000001087983 */ /* 0x000ee20000100800 */
[----:B------:R-:W4:Y:S01]  /*16550*/  S2R R3, SR_TID.X ;  /* 0x0000000000037919 */ /* 0x000f220000002100 */
[----:B------:R-:W-:Y:S01]  /*16560*/  UMOV UR4, 0xffffffff ;  /* 0xffffffff00047882 */ /* 0x000fe20000000000 */
[----:B------:R-:W-:Y:S01]  /*16570*/  IMAD R6, R6, 0x4000, R31 ;  /* 0x0000400006067824 */ /* 0x000fe200078e021f */
[----:B----4-:R-:W-:-:S04]  /*16580*/  LOP3.LUT R3, R3, 0x7f, RZ, 0xc0, !PT ;  /* 0x0000007f03037812 */ /* 0x010fc800078ec0ff */
[----:B------:R-:W-:Y:S01]  /*16590*/  SHF.R.U32.HI R3, RZ, 0x3, R3 ;  /* 0x00000003ff037819 */ /* 0x000fe20000011603 */
[----:B---3--:R-:W-:-:S04]  /*165a0*/  IMAD R8, R29, -0x40, R8 ;  /* 0xffffffc01d087824 */ /* 0x008fc800078e0208 */
[----:B------:R-:W-:Y:S01]  /*165b0*/  IMAD.IADD R8, R8, 0x1, -R3 ;  /* 0x0000000108087824 */ /* 0x000fe200078e0a03 */
[----:B------:R-:W-:Y:S06]  /*165c0*/  BRA.DIV UR4, `(.L_x_1386) ;  /* 0x0000003e04087947 */ /* 0x000fec000b800000 */
[----:B--2---:R-:W2:Y:S01]  /*165d0*/  SHFL.IDX PT, R2, R18, RZ, 0x181f ;  /* 0x00181fff12027589 */ /* 0x004ea200000e0000 */
[----:B------:R-:W-:-:S03]  /*165e0*/  IMAD R6, R6, 0x2, R17 ;  /* 0x0000000206067824 */ /* 0x000fc600078e0211 */
[----:B------:R-:W3:Y:S04]  /*165f0*/  SHFL.IDX PT, R3, R19, RZ, 0x181f ;  /* 0x00181fff13037589 */ /* 0x000ee800000e0000 */
[----:B-1----:R-:W-:Y:S01]  /*16600*/  SHFL.IDX PT, R14, R18, 0x3, 0x181f ;  /* 0x00781f00120e7f89 */ /* 0x002fe200000e0000 */
[----:B--2---:R-:W-:-:S05]  /*16610*/  IADD3 R2, P0, R2, R4, RZ ;  /* 0x0000000402027210 */ /* 0x004fca0007f1e0ff */
[----:B---3--:R-:W-:Y:S01]  /*16620*/  IMAD.X R3, RZ, RZ, R3, P0 ;  /* 0x000000ffff037224 */ /* 0x008fe200000e0603 */
        /* <DEDUP_REMOVED lines=8> */
[----:B-1----:R-:W1:Y:S04]  /*166b0*/  SHFL.IDX PT, R2, R18, 0x1, 0x181f ;  /* 0x00381f0012027f89 */ /* 0x002e6800000e0000 */
[----:B------:R-:W2:Y:S01]  /*166c0*/  SHFL.IDX PT, R3, R19, 0x1, 0x181f ;  /* 0x00381f0013037f89 */ /* 0x000ea200000e0000 */
[----:B-1----:R-:W-:-:S05]  /*166d0*/  IADD3 R2, P0, R2, R4, RZ ;  /* 0x0000000402027210 */ /* 0x002fca0007f1e0ff */
[----:B--2---:R-:W-:Y:S01]  /*166e0*/  IMAD.X R3, RZ, RZ, R3, P0 ;  /* 0x000000ffff037224 */ /* 0x004fe200000e0603 */
        /* <DEDUP_REMOVED lines=9> */
[----:B------:R-:W2:Y:S04]  /*16780*/  SHFL.IDX PT, R3, R19, 0x2, 0x181f ;  /* 0x00581f0013037f89 */ /* 0x000ea800000e0000 */
[----:B------:R-:W3:Y:S01]  /*16790*/  SHFL.IDX PT, R19, R19, 0x3, 0x181f ;  /* 0x00781f0013137f89 */ /* 0x000ee200000e0000 */
[----:B-1----:R-:W-:-:S05]  /*167a0*/  IADD3 R2, P0, R2, R4, RZ ;  /* 0x0000000402027210 */ /* 0x002fca0007f1e0ff */
[----:B--2---:R-:W-:Y:S01]  /*167b0*/  IMAD.X R3, RZ, RZ, R3, P0 ;  /* 0x000000ffff037224 */ /* 0x004fe200000e0603 */
[----:B------:R-:W-:-:S13]  /*167c0*/  ISETP.LT.OR P0, PT, R8, 0x21, P4 ;  /* 0x000000210800780c */ /* 0x000fda0002701670 */
[----:B------:R1:W-:Y:S01]  /*167d0*/  LDGSTS.E.BYPASS.LTC128B.128 [R6+0x1400], desc[UR36][R2.64], !P0 ;  /* 0x0140000002067fae */ /* 0x0003e2000c101d64 */
[----:B------:R-:W-:-:S13]  /*167e0*/  ISETP.LT.OR P0, PT, R8, 0x21, P3 ;  /* 0x000000210800780c */ /* 0x000fda0001f01670 */
[----:B------:R1:W-:Y:S01]  /*167f0*/  LDGSTS.E.BYPASS.LTC128B.128 [R6+0x3400], desc[UR36][R2.64+0x80], !P0 ;  /* 0x0340008002067fae */ /* 0x0003e2000c101d64 */
[----:B------:R-:W-:-:S13]  /*16800*/  ISETP.LT.OR P0, PT, R8, 0x21, P2 ;  /* 0x000000210800780c */ /* 0x000fda0001701670 */
[----:B------:R1:W-:Y:S01]  /*16810*/  LDGSTS.E.BYPASS.LTC128B.128 [R6+0x5400], desc[UR36][R2.64+0x100], !P0 ;  /* 0x0540010002067fae */ /* 0x0003e2000c101d64 */
[----:B------:R-:W-:-:S13]  /*16820*/  ISETP.LT.OR P0, PT, R8, 0x21, P1 ;  /* 0x000000210800780c */ /* 0x000fda0000f01670 */
[----:B---3--:R1:W-:Y:S02]  /*16830*/  LDGSTS.E.BYPASS.LTC128B.128 [R6+0x7400], desc[UR36][R2.64+0x180], !P0 ;  /* 0x0740018002067fae */ /* 0x0083e4000c101d64 */
.L_x_1479:
[----:B-12---:R-:W-:Y:S01]  /*16840*/  IADD3 R2, P0, R14, R4, RZ ;  /* 0x000000040e027210 */ /* 0x006fe20007f1e0ff */
        /* <DEDUP_REMOVED lines=16> */
[----:B-1----:R-:W-:Y:S01]  /*16950*/  IMAD.WIDE.U32 R2, R5, UR4, RZ ;  /* 0x0000000405027c25 */ /* 0x002fe2000f8e00ff */
[----:B------:R-:W-:-:S03]  /*16960*/  ULDC.64 UR4, c[0x0][0x338] ;  /* 0x0000ce0000047ab9 */ /* 0x000fc60000000a00 */
[----:B------:R-:W-:Y:S02]  /*16970*/  IMAD.IADD R3, R3, 0x1, R9 ;  /* 0x0000000103037824 */ /* 0x000fe400078e0209 */
[----:B------:R-:W-:Y:S02]  /*16980*/  IMAD R21, R21, UR4, RZ ;  /* 0x0000000415157c24 */ /* 0x000fe4000f8e02ff */
[----:B------:R-:W-:-:S04]  /*16990*/  IMAD.WIDE.U32 R2, R0, UR4, R2 ;  /* 0x0000000400027c25 */ /* 0x000fc8000f8e0002 */
[----:B------:R-:W-:Y:S01]  /*169a0*/  IMAD R21, R0, UR5, R21 ;  /* 0x0000000500157c24 */ /* 0x000fe2000f8e0215 */
[----:B------:R-:W-:Y:S01]  /*169b0*/  ULDC.64 UR4, c[0x0][0x330] ;  /* 0x0000cc0000047ab9 */ /* 0x000fe20000000a00 */
[----:B------:R-:W-:Y:S02]  /*169c0*/  NOP ;  /* 0x0000000000007918 */ /* 0x000fe40000000000 */
[----:B------:R-:W-:Y:S02]  /*169d0*/  IMAD.IADD R3, R3, 0x1, R21 ;  /* 0x0000000103037824 */ /* 0x000fe400078e0215 */
[----:B------:R-:W-:-:S04]  /*169e0*/  IMAD.WIDE.U32 R2, R26, UR4, R2 ;  /* 0x000000041a027c25 */ /* 0x000fc8000f8e0002 */
[----:B------:R-:W-:Y:S01]  /*169f0*/  IMAD R3, R26, UR5, R3 ;  /* 0x000000051a037c24 */ /* 0x000fe2000f8e0203 */
[----:B------:R-:W-:-:S04]  /*16a00*/  LEA R18, P0, R2, UR6, 0x1 ;  /* 0x0000000602127c11 */ /* 0x000fc8000f8008ff */
[----:B------:R-:W-:Y:S02]  /*16a10*/  LEA.HI.X R19, R2, UR7, R3, 0x1, P0 ;  /* 0x0000000702137c11 */ /* 0x000fe400080f0c03 */
[----:B------:R-:W-:-:S13]  /*16a20*/  PLOP3.LUT P0, PT, PT, PT, PT, 0x80, 0x0 ;  /* 0x000000000000781c */ /* 0x000fda0003f0f070 */
.L_x_1387:
        /* <DEDUP_REMOVED lines=10> */
.L_x_1388:
[----:B------:R-:W2:Y:S01]  /*16ad0*/  LDL R0, [R1+0x4] ;  /* 0x0000040001007983 */ /* 0x000ea20000100800 */
[----:B------:R1:W-:Y:S01]  /*16ae0*/  SYNCS.ARRIVE.TRANS64.A1T0 RZ, [R7+URZ+0x30850], RZ ;  /* 0x030850ff07ff79a7 */ /* 0x0003e2000810003f */
[----:B------:R-:W-:Y:S02]  /*16af0*/  IMAD.MOV.U32 R6, RZ, RZ, R22 ;  /* 0x000000ffff067224 */ /* 0x000fe400078e0016 */
[----:B------:R-:W-:Y:S02]  /*16b00*/  IMAD.MOV.U32 R8, RZ, RZ, R28 ;  /* 0x000000ffff087224 */ /* 0x000fe400078e001c */
[----:B------:R-:W-:Y:S02]  /*16b10*/  IMAD.MOV.U32 R29, RZ, RZ, R23 ;  /* 0x000000ffff1d7224 */ /* 0x000fe400078e0017 */
[C---:B-1----:R-:W-:Y:S01]  /*16b20*/  VIADD R7, R23.reuse, 0xffffffff ;  /* 0xffffffff17077836 */ /* 0x042fe20000000000 */
[----:B--2---:R-:W-:-:S13]  /*16b30*/  ISETP.GT.AND P0, PT, R23, R0, PT ;  /* 0x000000001700720c */ /* 0x004fda0003f04270 */
[----:B------:R-:W-:Y:S05]  /*16b40*/  @P0 BRA `(.L_x_1389) ;  /* 0xfffffff0003c0947 */ /* 0x000fea000383ffff */
.L_x_1376:
[----:B------:R-:W-:Y:S05]  /*16b50*/  BSYNC B0 ;  /* 0x0000000000007941 */ /* 0x000fea0003800000 */
.L_x_1375:
[----:B0-----:R-:W0:Y:S01]  /*16b60*/  S2R R0, SR_TID.X ;  /* 0x0000000000007919 */ /* 0x001e220000002100 */
[----:B------:R-:W-:Y:S01]  /*16b70*/  BSSY B0, `(.L_x_1390) ;  /* 0x0000010000007945 */ /* 0x000fe20003800000 */
[----:B0-----:R-:W-:-:S04]  /*16b80*/  LOP3.LUT R0, R0, 0x7f, RZ, 0xc0, !PT ;  /* 0x0000007f00007812 */ /* 0x001fc800078ec0ff */
[----:B------:R-:W-:-:S13]  /*16b90*/  ISETP.NE.AND P0, PT, R0, RZ, PT ;  /* 0x000000ff0000720c */ /* 0x000fda0003f05270 */
[----:B------:R-:W-:Y:S05]  /*16ba0*/  @P0 BRA `(.L_x_1391) ;  /* 0x0000000000300947 */ /* 0x000fea0003800000 */
[----:B------:R-:W0:Y:S01]  /*16bb0*/  S2R R5, SR_LANEID ;  /* 0x0000000000057919 */ /* 0x000e220000000000 */
[----:B------:R-:W-:Y:S01]  /*16bc0*/  VOTEU.ANY UR4, UPT, PT ;  /* 0x0000000000047886 */ /* 0x000fe200038e0100 */
[----:B------:R-:W2:Y:S01]  /*16bd0*/  LDC.64 R2, c[0x0][0xc60] ;  /* 0x00031800ff027b82 */ /* 0x000ea20000000a00 */
[----:B------:R-:W0:Y:S02]  /*16be0*/  FLO.U32 R0, UR4 ;  /* 0x0000000400007d00 */ /* 0x000e2400080e0000 */
[----:B0-----:R-:W-:-:S06]  /*16bf0*/  ISETP.EQ.U32.AND P0, PT, R0, R5, PT ;  /* 0x000000050000720c */ /* 0x001fcc0003f02070 */
[----:B------:R-:W2:Y:S07]  /*16c00*/  POPC R5, UR4 ;  /* 0x0000000400057d09 */ /* 0x000eae0008000000 */
[----:B--2---:R-:W2:Y:S01]  /*16c10*/  @P0 ATOMG.E.ADD.STRONG.GPU PT, R3, desc[UR36][R2.64], R5 ;  /* 0x00000005020309a8 */ /* 0x004ea200081ee1e4 */
[----:B------:R-:W0:Y:S02]  /*16c20*/  S2R R4, SR_LTMASK ;  /* 0x0000000000047919 */ /* 0x000e240000003900 */
[----:B0-----:R-:W-:-:S04]  /*16c30*/  LOP3.LUT R4, R4, UR4, RZ, 0xc0, !PT ;  /* 0x0000000404047c12 */ /* 0x001fc8000f8ec0ff */
[----:B------:R-:W0:Y:S01]  /*16c40*/  POPC R7, R4 ;  /* 0x0000000400077309 */ /* 0x000e220000000000 */
[----:B--2---:R-:W0:Y:S02]  /*16c50*/  SHFL.IDX PT, R0, R3, R0, 0x1f ;  /* 0x00001f0003007589 */ /* 0x004e2400000e0000 */
[----:B0-----:R-:W-:-:S07]  /*16c60*/  IADD3 R24, R0, UR39, R7 ;  /* 0x0000002700187c10 */ /* 0x001fce000fffe007 */
.L_x_1391:
[----:B------:R-:W-:Y:S05]  /*16c70*/  BSYNC B0 ;  /* 0x0000000000007941 */ /* 0x000fea0003800000 */
.L_x_1390:
[----:B------:R-:W-:-:S13]  /*16c80*/  LOP3.LUT P0, RZ, R16, 0x20, RZ, 0xc0, !PT ;  /* 0x0000002010ff7812 */ /* 0x000fda000780c0ff */
[----:B------:R-:W-:Y:S05]  /*16c90*/  @!P0 BRA `(.L_x_1392) ;  /* 0x0000000000048947 */ /* 0x000fea0003800000 */
[----:B------:R-:W-:Y:S01]  /*16ca0*/  BPT.TRAP 0x1 ;  /* 0x000000040000795c */ /* 0x000fe20000300000 */
.L_x_1392:
[----:B------:R-:W2:Y:S01]  /*16cb0*/  LDL.LU R2, [R1] ;  /* 0x0000000001027983 */ /* 0x000ea20000300800 */
[----:B------:R-:W-:Y:S01]  /*16cc0*/  IMAD R0, R22, 0x8, R17 ;  /* 0x0000000816007824 */ /* 0x000fe200078e0211 */
[----:B------:R-:W-:Y:S01]  /*16cd0*/  SHF.L.U32 R3, R28, 0x1f, RZ ;  /* 0x0000001f1c037819 */ /* 0x000fe200000006ff */
[----:B------:R-:W-:Y:S03]  /*16ce0*/  BSSY B0, `(.L_x_1393) ;  /* 0x0000004000007945 */ /* 0x000fe60003800000 */
[----:B------:R-:W0:Y:S01]  /*16cf0*/  SYNCS.PHASECHK.TRANS64.TRYWAIT P0, [R0+URZ+0x30860], R3 ;  /* 0x03086003000075a7 */ /* 0x000e22000800017f */
[----:B--2---:R-:W-:Y:S01]  /*16d00*/  IMAD R5, R23, -0x40, R2 ;  /* 0xffffffc017057824 */ /* 0x004fe200078e0202 */
[----:B0-----:R-:W-:Y:S06]  /*16d10*/  @!P0 BRA `(.L_x_1394) ;  /* 0x0000003800ac8947 */ /* 0x001fec0003800000 */
.L_x_1480:
[----:B------:R-:W-:Y:S05]  /*16d20*/  BSYNC B0 ;  /* 0x0000000000007941 */ /* 0x000fea0003800000 */
.L_x_1393:
[----:B------:R-:W2:Y:S01]  /*16d30*/  S2R R2, SR_TID.X ;  /* 0x0000000000027919 */ /* 0x000ea20000002100 */
[----:B------:R-:W-:Y:S01]  /*16d40*/  UMOV UR4, 0xffffffff ;  /* 0xffffffff00047882 */ /* 0x000fe20000000000 */
[----:B------:R-:W-:Y:S01]  /*16d50*/  IMAD R4, R22, 0x4000, R31 ;  /* 0x0000400016047824 */ /* 0x000fe200078e021f */
[----:B--2---:R-:W-:-:S04]  /*16d60*/  LOP3.LUT R2, R2, 0x7f, RZ, 0xc0, !PT ;  /* 0x0000007f02027812 */ /* 0x004fc800078ec0ff */
        /* <DEDUP_REMOVED lines=12> */
[----:B------:R-:W-:Y:S02]  /*16e30*/  ISETP.GE.AND P1, PT, R36, UR4, PT ;  /* 0x0000000424007c0c */ /* 0x000fe4000bf26270 */
[----:B-1----:R-:W-:-:S02]  /*16e40*/  IADD3 R2, P0, R14, R6, RZ ;  /* 0x000000060e027210 */ /* 0x002fc40007f1e0ff */
[----:B------:R-:W1:Y:S03]  /*16e50*/  SHFL.IDX PT, R14, R18, 0x1, 0x181f ;  /* 0x00381f00120e7f89 */ /* 0x000e6600000e0000 */
        /* <DEDUP_REMOVED lines=8> */
[----:B------:R1:W-:Y:S02]  /*16ee0*/  LDGSTS.E.BYPASS.LTC128B.128 [R4+0x6400], desc[UR36][R2.64+0x180], !P4 ;  /* 0x0640018002047fae */ /* 0x0003e4000e101d64 */
[----:B-1----:R-:W-:Y:S02]  /*16ef0*/  IADD3 R2, P4, R14, R6, RZ ;  /* 0x000000060e027210 */ /* 0x002fe40007f9e0ff */
[----:B------:R-:W0:Y:S03]  /*16f00*/  SHFL.IDX PT, R14, R18, 0x2, 0x181f ;  /* 0x00581f00120e7f89 */ /* 0x000e2600000e0000 */
        /* <DEDUP_REMOVED lines=12> */
[----:B------:R0:W3:Y:S03]  /*16fd0*/  SHFL.IDX PT, R14, R18, 0x3, 0x181f ;  /* 0x00781f00120e7f89 */ /* 0x0000e600000e0000 */
        /* <DEDUP_REMOVED lines=8> */
[----:B--23--:R0:W-:Y:S02]  /*17060*/  LDGSTS.E.BYPASS.LTC128B.128 [R4+0x7400], desc[UR36][R2.64+0x180], !P4 ;  /* 0x0740018002047fae */ /* 0x00c1e4000e101d64 */
.L_x_1490:
[C---:B------:R-:W-:Y:S02]  /*17070*/  ISETP.LT.OR P3, PT, R5.reuse, 0x31, P3 ;  /* 0x000000310500780c */ /* 0x040fe40001f61670 */
[C---:B------:R-:W-:Y:S02]  /*17080*/  ISETP.LT.OR P2, PT, R5.reuse, 0x31, P2 ;  /* 0x000000310500780c */ /* 0x040fe40001741670 */
[C---:B------:R-:W-:Y:S02]  /*17090*/  ISETP.LT.OR P1, PT, R5.reuse, 0x31, P1 ;  /* 0x000000310500780c */ /* 0x040fe40000f21670 */
[----:B01----:R-:W-:Y:S02]  /*170a0*/  IADD3 R2, P4, R14, R6, RZ ;  /* 0x000000060e027210 */ /* 0x003fe40007f9e0ff */
        /* <DEDUP_REMOVED lines=11> */
.L_x_1396:
        /* <DEDUP_REMOVED lines=10> */
.L_x_1397:
[----:B------:R1:W-:Y:S01]  /*17200*/  SYNCS.ARRIVE.TRANS64.A1T0 RZ, [R0+URZ+0x30850], RZ ;  /* 0x030850ff00ff79a7 */ /* 0x0003e2000810003f */
[----:B------:R-:W-:-:S05]  /*17210*/  VIADD R22, R22, 0x1 ;  /* 0x0000000116167836 */ /* 0x000fca0000000000 */
[----:B------:R-:W-:-:S04]  /*17220*/  ISETP.NE.AND P0, PT, R22, 0x2, PT ;  /* 0x000000021600780c */ /* 0x000fc80003f05270 */
[----:B0-----:R-:W-:Y:S02]  /*17230*/  SEL R3, RZ, 0x1, P0 ;  /* 0x00000001ff037807 */ /* 0x001fe40000000000 */
[----:B------:R-:W-:Y:S02]  /*17240*/  SEL R22, R22, RZ, P0 ;  /* 0x000000ff16167207 */ /* 0x000fe40000000000 */
[----:B-1----:R-:W-:-:S07]  /*17250*/  LOP3.LUT R28, R28, R3, RZ, 0x3c, !PT ;  /* 0x000000031c1c7212 */ /* 0x002fce00078e3cff */
.L_x_1354:
[----:B------:R-:W-:Y:S05]  /*17260*/  BSYNC B7 ;  /* 0x0000000000077941 */ /* 0x000fea0003800000 */
.L_x_1352:
        /* <DEDUP_REMOVED lines=11> */
.L_x_1398:
        /* <DEDUP_REMOVED lines=43> */
.L_x_1500:
[----:B------:R-:W-:Y:S02]  /*175d0*/  ULDC UR4, c[0x0][0xc38] ;  /* 0x00030e0000047ab9 */ /* 0x000fe40000000800 */
[----:B------:R-:W-:-:S04]  /*175e0*/  IMAD.U32 R5, RZ, RZ, UR4 ;  /* 0x00000004ff057e24 */ /* 0x000fc8000f8e00ff */
[----:B-1----:R-:W-:-:S04]  /*175f0*/  IMAD R14, R14, R5, RZ ;  /* 0x000000050e0e7224 */ /* 0x002fc800078e02ff */
[----:B------:R-:W-:-:S05]  /*17600*/  IMAD.IADD R7, R7, 0x1, R14 ;  /* 0x0000000107077824 */ /* 0x000fca00078e020e */
[----:B------:R-:W-:-:S13]  /*17610*/  ISETP.GT.AND P6, PT, R7, R0, PT ;  /* 0x000000000700720c */ /* 0x000fda0003fc4270 */
[----:B------:R-:W-:Y:S05]  /*17620*/  @P6 BRA `(.L_x_1401) ;  /* 0x0000000000a46947 */ /* 0x000fea0003800000 */
.L_x_1404:
        /* <DEDUP_REMOVED lines=35> */
.L_x_1508:
[----:B------:R-:W-:Y:S02]  /*17860*/  ULDC UR4, c[0x0][0xc38] ;  /* 0x00030e0000047ab9 */ /* 0x000fe40000000800 */
[----:B------:R-:W-:-:S04]  /*17870*/  IMAD.U32 R5, RZ, RZ, UR4 ;  /* 0x00000004ff057e24 */ /* 0x000fc8000f8e00ff */
[----:B-1----:R-:W-:-:S04]  /*17880*/  IMAD R14, R14, R5, RZ ;  /* 0x000000050e0e7224 */ /* 0x002fc800078e02ff */
[----:B------:R-:W-:-:S05]  /*17890*/  IMAD.IADD R7, R14, 0x1, R7 ;  /* 0x000000010e077824 */ /* 0x000fca00078e0207 */
[----:B------:R-:W-:-:S13]  /*178a0*/  ISETP.GT.AND P6, PT, R7, R0, PT ;  /* 0x000000000700720c */ /* 0x000fda0003fc4270 */
[----:B------:R-:W-:Y:S05]  /*178b0*/  @!P6 BRA `(.L_x_1404) ;  /* 0xfffffffc005ce947 */ /* 0x000fea000383ffff */
.L_x_1401:
[----:B------:R-:W-:Y:S01]  /*178c0*/  IMAD.IADD R7, R7, 0x1, -R14 ;  /* 0x0000000107077824 */ /* 0x000fe200078e0a0e */
[----:B------:R-:W-:-:S03]  /*178d0*/  UMOV UR4, 0xffffffff ;  /* 0xffffffff00047882 */ /* 0x000fc60000000000 */
[----:B------:R-:W-:-:S05]  /*178e0*/  IMAD R3, R2, R5, R7 ;  /* 0x0000000502037224 */ /* 0x000fca00078e0207 */
[----:B------:R-:W-:Y:S01]  /*178f0*/  ISETP.GT.AND P6, PT, R3, R0, PT ;  /* 0x000000000300720c */ /* 0x000fe20003fc4270 */
[----:B------:R-:W-:-:S12]  /*17900*/  BRA.DIV UR4, `(.L_x_1405) ;  /* 0x0000003e04547947 */ /* 0x000fd8000b800000 */
[----:B------:R-:W-:-:S04]  /*17910*/  VOTE.ANY R3, PT, !P6 ;  /* 0x0000000000037806 */ /* 0x000fc800070e0100 */
[----:B------:R-:W1:Y:S02]  /*17920*/  POPC R12, R3 ;  /* 0x00000003000c7309 */ /* 0x000e640000000000 */
[----:B-1----:R1:W2:Y:S01]  /*17930*/  SHFL.IDX PT, R25, R25, R12, 0x1f ;  /* 0x00001f0c19197589 */ /* 0x0022a200000e0000 */
[----:B------:R-:W-:-:S03]  /*17940*/  IMAD.IADD R27, R12, 0x1, R27 ;  /* 0x000000010c1b7824 */ /* 0x000fc600078e021b */
[----:B------:R1:W3:Y:S04]  /*17950*/  SHFL.IDX PT, R4, R4, R12, 0x1f ;  /* 0x00001f0c04047589 */ /* 0x0002e800000e0000 */
.L_x_1513:
[----:B------:R-:W-:-:S13]  /*17960*/  ISETP.NE.AND P0, PT, R3, RZ, PT ;  /* 0x000000ff0300720c */ /* 0x000fda0003f05270 */
[----:B------:R-:W-:Y:S05]  /*17970*/  @!P0 BRA `(.L_x_1406) ;  /* 0x0000000000108947 */ /* 0x000fea0003800000 */
[----:B------:R-:W-:Y:S01]  /*17980*/  UMOV UR4, 0xffffffff ;  /* 0xffffffff00047882 */ /* 0x000fe20000000000 */
[----:B-1----:R-:W-:Y:S02]  /*17990*/  VIADD R12, R12, 0xffffffff ;  /* 0xffffffff0c0c7836 */ /* 0x002fe40000000000 */
[----:B------:R-:W-:Y:S05]  /*179a0*/  BRA.DIV UR4, `(.L_x_1407) ;  /* 0x0000003e04887947 */ /* 0x000fea000b800000 */
[----:B------:R4:W1:Y:S02]  /*179b0*/  SHFL.IDX PT, R6, R2, R12, 0x1f ;  /* 0x00001f0c02067589 */ /* 0x00086400000e0000 */
.L_x_1406:
[----:B---3--:R-:W-:Y:S01]  /*179c0*/  ISETP.NE.AND P0, PT, R4, 0x1, PT ;  /* 0x000000010400780c */ /* 0x008fe20003f05270 */
[----:B-1----:R-:W-:-:S04]  /*179d0*/  IMAD R24, R6, R5, R7 ;  /* 0x0000000506187224 */ /* 0x002fc800078e0207 */
[----:B------:R-:W-:-:S08]  /*179e0*/  IMAD.IADD R0, R0, 0x1, -R24 ;  /* 0x0000000100007824 */ /* 0x000fd000078e0a18 */
[----:B------:R-:W-:Y:S05]  /*179f0*/  @!P0 BRA `(.L_x_1408) ;  /* 0x0000000000dc8947 */ /* 0x000fea0003800000 */
[-C--:B--2---:R-:W-:Y:S02]  /*17a00*/  IABS R6, R25.reuse ;  /* 0x0000001900067213 */ /* 0x084fe40000000000 */
[----:B------:R-:W-:Y:S02]  /*17a10*/  IABS R5, R4 ;  /* 0x0000000400057213 */ /* 0x000fe40000000000 */
[----:B------:R-:W1:Y:S08]  /*17a20*/  I2F.RP R7, R6 ;  /* 0x0000000600077306 */ /* 0x000e700000209400 */
[----:B------:R-:W2:Y:S08]  /*17a30*/  I2F.RP R8, R5 ;  /* 0x0000000500087306 */ /* 0x000eb00000209400 */
[----:B-1----:R-:W0:Y:S08]  /*17a40*/  MUFU.RCP R7, R7 ;  /* 0x0000000700077308 */ /* 0x002e300000001000 */
[----:B--2---:R-:W-:Y:S01]  /*17a50*/  MUFU.RCP R8, R8 ;  /* 0x0000000800087308 */ /* 0x004fe20000001000 */
[----:B0---4-:R-:W-:Y:S01]  /*17a60*/  VIADD R2, R7, 0xffffffe ;  /* 0x0ffffffe07027836 */ /* 0x011fe20000000000 */
[----:B------:R-:W-:-:S06]  /*17a70*/  IABS R7, R25 ;  /* 0x0000001900077213 */ /* 0x000fcc0000000000 */
[----:B------:R0:W1:Y:S02]  /*17a80*/  F2I.FTZ.U32.TRUNC.NTZ R3, R2 ;  /* 0x0000000200037305 */ /* 0x000064000021f000 */
[----:B0-----:R-:W-:Y:S02]  /*17a90*/  IMAD.MOV.U32 R2, RZ, RZ, RZ ;  /* 0x000000ffff027224 */ /* 0x001fe400078e00ff */
[----:B-1----:R-:W-:-:S04]  /*17aa0*/  IMAD.MOV R9, RZ, RZ, -R3 ;  /* 0x000000ffff097224 */ /* 0x002fc800078e0a03 */
[----:B------:R-:W-:-:S04]  /*17ab0*/  IMAD R9, R9, R6, RZ ;  /* 0x0000000609097224 */ /* 0x000fc800078e02ff */
[----:B------:R-:W-:Y:S01]  /*17ac0*/  IMAD.HI.U32 R3, R3, R9, R2 ;  /* 0x0000000903037227 */ /* 0x000fe200078e0002 */
        /* <DEDUP_REMOVED lines=15> */
[----:B------:R-:W-:-:S04]  /*17bc0*/  LOP3.LUT R2, R0, R25, RZ, 0x3c, !PT ;  /* 0x0000001900027212 */ /* 0x000fc800078e3cff */
[----:B------:R-:W-:Y:S01]  /*17bd0*/  ISETP.GE.AND P2, PT, R2, RZ, PT ;  /* 0x000000ff0200720c */ /* 0x000fe20003f46270 */
[----:B------:R-:W-:Y:S01]  /*17be0*/  @P0 VIADD R7, R7, 0x1 ;  /* 0x0000000107070836 */ /* 0x000fe20000000000 */
[----:B------:R-:W-:-:S05]  /*17bf0*/  IABS R2, R4 ;  /* 0x0000000400027213 */ /* 0x000fca0000000000 */
[----:B------:R-:W-:-:S06]  /*17c00*/  IMAD.MOV R2, RZ, RZ, -R2 ;  /* 0x000000ffff027224 */ /* 0x000fcc00078e0a02 */
[----:B------:R-:W-:Y:S01]  /*17c10*/  @!P2 IMAD.MOV R7, RZ, RZ, -R7 ;  /* 0x000000ffff07a224 */ /* 0x000fe200078e0a07 */
[----:B------:R-:W-:-:S04]  /*17c20*/  @!P1 LOP3.LUT R7, RZ, R25, RZ, 0x33, !PT ;  /* 0x00000019ff079212 */ /* 0x000fc800078e33ff */
[----:B------:R-:W-:-:S05]  /*17c30*/  IABS R3, R7 ;  /* 0x0000000700037213 */ /* 0x000fca0000000000 */
        /* <DEDUP_REMOVED lines=9> */
[----:B------:R-:W-:-:S04]  /*17cd0*/  IMAD.MOV R2, RZ, RZ, -R7 ;  /* 0x000000ffff027224 */ /* 0x000fc800078e0a07 */
[----:B------:R-:W-:Y:S02]  /*17ce0*/  IMAD R2, R25, R2, R0 ;  /* 0x0000000219027224 */ /* 0x000fe400078e0200 */
        /* <DEDUP_REMOVED lines=8> */
.L_x_1408:
[----:B0---4-:R-:W0:Y:S02]  /*17d70*/  LDC.64 R2, c[0x0][0xc90] ;  /* 0x00032400ff027b82 */ /* 0x011e240000000a00 */
[----:B0-----:R-:W-:-:S05]  /*17d80*/  IMAD.WIDE R2, R27, 0x4, R2 ;  /* 0x000000041b027825 */ /* 0x001fca00078e0202 */
[----:B------:R0:W2:Y:S02]  /*17d90*/  LDG.E R6, desc[UR36][R2.64] ;  /* 0x0000002402067981 */ /* 0x0000a4000c1e1900 */
[----:B0-----:R-:W-:Y:S02]  /*17da0*/  IMAD.MOV.U32 R2, RZ, RZ, RZ ;  /* 0x000000ffff027224 */ /* 0x001fe400078e00ff */
[----:B--2---:R-:W-:-:S05]  /*17db0*/  IMAD R7, R25, R6, RZ ;  /* 0x0000000619077224 */ /* 0x004fca00078e02ff */
[----:B------:R-:W-:-:S04]  /*17dc0*/  IABS R4, R7 ;  /* 0x0000000700047213 */ /* 0x000fc80000000000 */
[----:B------:R-:W0:Y:S08]  /*17dd0*/  I2F.RP R8, R4 ;  /* 0x0000000400087306 */ /* 0x000e300000209400 */
        /* <DEDUP_REMOVED lines=26> */
[----:B------:R-:W-:-:S04]  /*17f80*/  VIADDMNMX R5, R3, R5, R6, PT ;  /* 0x0000000503057246 */ /* 0x000fc80003800106 */
[----:B------:R-:W-:-:S04]  /*17f90*/  IABS R6, R5 ;  /* 0x0000000500067213 */ /* 0x000fc80000000000 */
[----:B------:R-:W0:Y:S08]  /*17fa0*/  I2F.RP R8, R6 ;  /* 0x0000000600087306 */ /* 0x000e300000209400 */
[----:B0-----:R-:W0:Y:S02]  /*17fb0*/  MUFU.RCP R8, R8 ;  /* 0x0000000800087308 */ /* 0x001e240000001000 */
[----:B0-----:R-:W-:Y:S01]  /*17fc0*/  VIADD R3, R8, 0xffffffe ;  /* 0x0ffffffe08037836 */ /* 0x001fe20000000000 */
[----:B------:R-:W-:-:S05]  /*17fd0*/  IABS R8, R5 ;  /* 0x0000000500087213 */ /* 0x000fca0000000000 */
[----:B------:R-:W0:Y:S02]  /*17fe0*/  F2I.FTZ.U32.TRUNC.NTZ R3, R3 ;  /* 0x0000000300037305 */ /* 0x000e24000021f000 */
[----:B0-----:R-:W-:-:S04]  /*17ff0*/  IMAD.MOV R7, RZ, RZ, -R3 ;  /* 0x000000ffff077224 */ /* 0x001fc800078e0a03 */
[----:B------:R-:W-:-:S04]  /*18000*/  IMAD R7, R7, R6, RZ ;  /* 0x0000000607077224 */ /* 0x000fc800078e02ff */
[----:B------:R-:W-:Y:S01]  /*18010*/  IMAD.HI.U32 R2, R3, R7, R2 ;  /* 0x0000000703027227 */ /* 0x000fe200078e0002 */
[----:B------:R-:W-:-:S03]  /*18020*/  IABS R7, R0 ;  /* 0x0000000000077213 */ /* 0x000fc60000000000 */
        /* <DEDUP_REMOVED lines=13> */
[----:B------:R-:W-:Y:S01]  /*18100*/  @!P1 LOP3.LUT R2, RZ, R5, RZ, 0x33, !PT ;  /* 0x00000005ff029212 */ /* 0x000fe200078e33ff */
[----:B------:R-:W-:-:S04]  /*18110*/  IMAD.MOV R5, RZ, RZ, -R5 ;  /* 0x000000ffff057224 */ /* 0x000fc800078e0a05 */
[----:B------:R-:W-:-:S07]  /*18120*/  IMAD R26, R2, R5, R3 ;  /* 0x00000005021a7224 */ /* 0x000fce00078e0203 */
.L_x_1409:
[----:B------:R-:W-:-:S05]  /*18130*/  LOP3.LUT R2, RZ, R2, RZ, 0x33, !PT ;  /* 0x00000002ff027212 */ /* 0x000fca00078e33ff */
[----:B------:R-:W-:Y:S01]  /*18140*/  IMAD.IADD R25, R25, 0x1, R2 ;  /* 0x0000000119197824 */ /* 0x000fe200078e0202 */
[----:B------:R-:W-:Y:S06]  /*18150*/  BRA `(.L_x_1410) ;  /* 0x00000000001c7947 */ /* 0x000fec0003800000 */
.L_x_1402:
[----:B------:R-:W-:Y:S01]  /*18160*/  UMOV UR4, URZ ;  /* 0x0000003f00047c82 */ /* 0x000fe20008000000 */
[----:B------:R-:W-:Y:S01]  /*18170*/  UMOV UR5, URZ ;  /* 0x0000003f00057c82 */ /* 0x000fe20008000000 */
[----:B------:R-:W-:Y:S01]  /*18180*/  ULDC UR6, c[0x0][0xc3c] ;  /* 0x00030f0000067ab9 */ /* 0x000fe20000000800 */
[----:B------:R-:W-:Y:S02]  /*18190*/  IMAD.MOV.U32 R24, RZ, RZ, R0 ;  /* 0x000000ffff187224 */ /* 0x000fe400078e0000 */
[----:B------:R-:W-:Y:S02]  /*181a0*/  IMAD.U32 R25, RZ, RZ, UR4 ;  /* 0x00000004ff197e24 */ /* 0x000fe4000f8e00ff */
[----:B------:R-:W-:Y:S02]  /*181b0*/  IMAD.U32 R26, RZ, RZ, UR5 ;  /* 0x00000005ff1a7e24 */ /* 0x000fe4000f8e00ff */
[----:B------:R-:W-:-:S07]  /*181c0*/  IMAD.U32 R27, RZ, RZ, UR6 ;  /* 0x00000006ff1b7e24 */ /* 0x000fce000f8e00ff */
.L_x_1410:
        /* <DEDUP_REMOVED lines=10> */
.L_x_1399:
[----:B------:R-:W-:Y:S02]  /*18270*/  ULDC UR4, c[0x0][0xc3c] ;  /* 0x00030f0000047ab9 */ /* 0x000fe40000000800 */
[----:B-1----:R-:W-:-:S13]  /*18280*/  ISETP.GE.AND P0, PT, R27, UR4, PT ;  /* 0x000000041b007c0c */ /* 0x002fda000bf06270 */
[----:B------:R-:W-:Y:S05]  /*18290*/  @!P0 BRA `(.L_x_1411) ;  /* 0xffffffb000248947 */ /* 0x000fea000383ffff */
[----:B------:R-:W-:Y:S05]  /*182a0*/  BSYNC B8 ;  /* 0x0000000000087941 */ /* 0x000fea0003800000 */
.L_x_1338:
[----:B------:R-:W3:Y:S01]  /*182b0*/  LDL.LU R0, [R1+0x20] ;  /* 0x0000200001007983 */ /* 0x000ee20000300800 */
[----:B------:R-:W-:Y:S01]  /*182c0*/  BSSY B0, `(.L_x_1412) ;  /* 0x000000b000007945 */ /* 0x000fe20003800000 */
[----:B------:R-:W1:Y:S01]  /*182d0*/  S2R R5, SR_CgaCtaId ;  /* 0x0000000000057919 */ /* 0x000e620000008800 */
[----:B---3--:R-:W-:-:S05]  /*182e0*/  VIADD R0, R0, 0x1 ;  /* 0x0000000100007836 */ /* 0x008fca0000000000 */
[----:B0-----:R-:W-:-:S04]  /*182f0*/  LEA.HI R2, R0, R0, RZ, 0x1 ;  /* 0x0000000000027211 */ /* 0x001fc800078f08ff */
[----:B------:R-:W-:Y:S02]  /*18300*/  LOP3.LUT R3, R2, 0xfffffffe, RZ, 0xc0, !PT ;  /* 0xfffffffe02037812 */ /* 0x000fe400078ec0ff */
[----:B------:R-:W-:-:S03]  /*18310*/  MOV R2, 0x400 ;  /* 0x0000040000027802 */ /* 0x000fc60000000f00 */
[----:B------:R-:W-:Y:S01]  /*18320*/  IMAD.IADD R0, R0, 0x1, -R3 ;  /* 0x0000000100007824 */ /* 0x000fe200078e0a03 */
[----:B-1----:R-:W-:-:S04]  /*18330*/  LEA R7, R5, R2, 0x18 ;  /* 0x0000000205077211 */ /* 0x002fc800078ec0ff */
[----:B------:R-:W-:-:S04]  /*18340*/  SHF.L.U32 R0, R0, 0x1f, RZ ;  /* 0x0000001f00007819 */ /* 0x000fc800000006ff */
[----:B------:R-:W0:Y:S02]  /*18350*/  SYNCS.PHASECHK.TRANS64.TRYWAIT P0, [R7+URZ+0x30820], R0 ;  /* 0x03082000070075a7 */ /* 0x000e24000800017f */
[----:B0-----:R-:W-:Y:S05]  /*18360*/  @!P0 BRA `(.L_x_1413) ;  /* 0x0000003400408947 */ /* 0x001fea0003800000 */
.L_x_1516:
[----:B------:R-:W-:Y:S05]  /*18370*/  BSYNC B0 ;  /* 0x0000000000007941 */ /* 0x000fea0003800000 */
.L_x_1412:
[----:B------:R-:W-:-:S03]  /*18380*/  UMOV UR4, 0xffffffff ;  /* 0xffffffff00047882 */ /* 0x000fc60000000000 */
[----:B------:R-:W-:Y:S05]  /*18390*/  BRA.DIV UR4, `(.L_x_1414) ;  /* 0x0000003604487947 */ /* 0x000fea000b800000 */
[----:B0-----:R-:W0:Y:S02]  /*183a0*/  S2R R0, SR_TID.X ;  /* 0x0000000000007919 */ /* 0x001e240000002100 */
[----:B0-----:R-:W-:-:S04]  /*183b0*/  SHF.R.U32.HI R0, RZ, 0x5, R0 ;  /* 0x00000005ff007819 */ /* 0x001fc80000011600 */
[----:B------:R-:W-:-:S05]  /*183c0*/  LOP3.LUT R0, R0, 0x3, RZ, 0xc0, !PT ;  /* 0x0000000300007812 */ /* 0x000fca00078ec0ff */
[----:B------:R0:W1:Y:S02]  /*183d0*/  SHFL.IDX PT, R14, R0, RZ, 0x1f ;  /* 0x00001fff000e7589 */ /* 0x00006400000e0000 */
.L_x_1519:
[----:B-1----:R-:W-:Y:S01]  /*183e0*/  ISETP.NE.AND P0, PT, R14, RZ, PT ;  /* 0x000000ff0e00720c */ /* 0x002fe20003f05270 */
[----:B------:R-:W-:-:S12]  /*183f0*/  BSSY B0, `(.L_x_1415) ;  /* 0x0000026000007945 */ /* 0x000fd80003800000 */
[----:B------:R-:W-:Y:S05]  /*18400*/  @P0 BRA `(.L_x_1416) ;  /* 0x0000000000900947 */ /* 0x000fea0003800000 */
[----:B------:R-:W-:-:S03]  /*18410*/  UMOV UR4, 0xffffffff ;  /* 0xffffffff00047882 */ /* 0x000fc60000000000 */
[----:B------:R-:W-:Y:S05]  /*18420*/  BRA.DIV UR4, `(.L_x_1417) ;  /* 0x0000003604587947 */ /* 0x000fea000b800000 */
[----:B------:R-:W-:-:S13]  /*18430*/  ELECT P6, URZ, PT ;  /* 0x00000000003f782f */ /* 0x000fda00038c0000 */
.L_x_1522:
[----:B------:R-:W-:Y:S05]  /*18440*/  @!P6 BRA `(.L_x_1416) ;  /* 0x000000000080e947 */ /* 0x000fea0003800000 */
[----:B0-----:R-:W3:Y:S02]  /*18450*/  LDL R0, [R1+0x30] ;  /* 0x0000300001007983 */ /* 0x001ee40000100800 */
[----:B---3--:R-:W-:-:S13]  /*18460*/  R2UR UR4, R0 ;  /* 0x00000000000472ca */ /* 0x008fda00000e0000 */
[----:B------:R-:W-:-:S06]  /*18470*/  ULOP3.LUT UR4, UR4, 0x2, URZ, 0xfc, !UPT ;  /* 0x0000000204047892 */ /* 0x000fcc000f8efc3f */
[----:B------:R-:W-:-:S05]  /*18480*/  IMAD.U32 R0, RZ, RZ, UR4 ;  /* 0x00000004ff007e24 */ /* 0x000fca000f8e00ff */
[----:B------:R-:W-:-:S13]  /*18490*/  ISETP.NE.AND P0, PT, R0, 0x3, PT ;  /* 0x000000030000780c */ /* 0x000fda0003f05270 */
[----:B------:R-:W-:Y:S05]  /*184a0*/  @!P0 BRA `(.L_x_1418) ;  /* 0x0000000000048947 */ /* 0x000fea0003800000 */
[----:B------:R-:W-:Y:S01]  /*184b0*/  BPT.TRAP 0x1 ;  /* 0x000000040000795c */ /* 0x000fe20000300000 */
.L_x_1418:
[----:B------:R-:W-:Y:S01]  /*184c0*/  IMAD R5, R22, 0x8, R7 ;  /* 0x0000000816057824 */ /* 0x000fe200078e0207 */
[----:B------:R-:W-:Y:S01]  /*184d0*/  SHF.L.U32 R0, R28, 0x1f, RZ ;  /* 0x0000001f1c007819 */ /* 0x000fe200000006ff */
[----:B------:R-:W-:-:S03]  /*184e0*/  VIADD R22, R22, 0x1 ;  /* 0x0000000116167836 */ /* 0x000fc60000000000 */
[----:B------:R-:W0:Y:S02]  /*184f0*/  SYNCS.PHASECHK.TRANS64.TRYWAIT P1, [R5+URZ+0x30840], R0 ;  /* 0x03084000050075a7 */ /* 0x000e24000802017f */
[----:B------:R-:W-:-:S04]  /*18500*/  ISETP.NE.AND P2, PT, R22, 0x2, PT ;  /* 0x000000021600780c */ /* 0x000fc80003f45270 */
[----:B------:R-:W-:Y:S01]  /*18510*/  SEL R3, RZ, 0x1, P2 ;  /* 0x00000001ff037807 */ /* 0x000fe20001000000 */
[----:B0-----:R-:W-:Y:S08]  /*18520*/  @!P1 BRA `(.L_x_1419) ;  /* 0x0000003400389947 */ /* 0x001ff00003800000 */
.L_x_1523:
[----:B------:R-:W-:Y:S02]  /*18530*/  SEL R22, R22, RZ, P2 ;  /* 0x000000ff16167207 */ /* 0x000fe40001000000 */
[----:B------:R-:W-:Y:S01]  /*18540*/  LOP3.LUT R2, R28, R3, RZ, 0x3c, !PT ;  /* 0x000000031c027212 */ /* 0x000fe200078e3cff */
[----:B------:R-:W-:Y:S06]  /*18550*/  @!P0 BRA `(.L_x_1420) ;  /* 0x0000000000048947 */ /* 0x000fec0003800000 */
[----:B------:R-:W-:Y:S01]  /*18560*/  BPT.TRAP 0x1 ;  /* 0x000000040000795c */ /* 0x000fe20000300000 */
.L_x_1420:
[----:B------:R-:W-:Y:S01]  /*18570*/  IMAD R3, R22, 0x8, R7 ;  /* 0x0000000816037824 */ /* 0x000fe200078e0207 */
[----:B------:R-:W-:-:S04]  /*18580*/  SHF.L.U32 R2, R2, 0x1f, RZ ;  /* 0x0000001f02027819 */ /* 0x000fc800000006ff */
[----:B------:R-:W1:Y:S02]  /*18590*/  SYNCS.PHASECHK.TRANS64.TRYWAIT P1, [R3+URZ+0x30840], R2 ;  /* 0x03084002030075a7 */ /* 0x000e64000802017f */
[----:B-1----:R-:W-:Y:S05]  /*185a0*/  @!P1 BRA `(.L_x_1421) ;  /* 0x00000034002c9947 */ /* 0x002fea0003800000 */
.L_x_1524:
[----:B------:R-:W-:Y:S05]  /*185b0*/  @!P0 BRA `(.L_x_1422) ;  /* 0x0000000000048947 */ /* 0x000fea0003800000 */
[----:B------:R-:W-:Y:S01]  /*185c0*/  BPT.TRAP 0x1 ;  /* 0x000000040000795c */ /* 0x000fe20000300000 */
.L_x_1422:
[----:B------:R-:W3:Y:S02]  /*185d0*/  SYNCS.PHASECHK.TRANS64.TRYWAIT P1, [R5+URZ+0x30860], R0 ;  /* 0x03086000050075a7 */ /* 0x000ee4000802017f */
[----:B---3--:R-:W-:Y:S05]  /*185e0*/  @!P1 BRA `(.L_x_1423) ;  /* 0x0000003400309947 */ /* 0x008fea0003800000 */
.L_x_1525:
[----:B------:R-:W-:Y:S05]  /*185f0*/  @!P0 BRA `(.L_x_1424) ;  /* 0x0000000000048947 */ /* 0x000fea0003800000 */
[----:B------:R-:W-:Y:S01]  /*18600*/  BPT.TRAP 0x1 ;  /* 0x000000040000795c */ /* 0x000fe20000300000 */
.L_x_1424:
[----:B----4-:R4:W0:Y:S02]  /*18610*/  SYNCS.PHASECHK.TRANS64.TRYWAIT P0, [R3+URZ+0x30860], R2 ;  /* 0x03086002030075a7 */ /* 0x010824000800017f */
[----:B0-----:R-:W-:Y:S05]  /*18620*/  @!P0 NANOSLEEP.SYNCS 0x989680 ;  /* 0x009896800000895d */ /* 0x001fea0003900000 */
[----:B------:R-:W0:Y:S02]  /*18630*/  @!P0 SYNCS.PHASECHK.TRANS64 P0, [R3+URZ+0x30860], R2 ;  /* 0x03086002030085a7 */ /* 0x000e24000800007f */
[----:B0-----:R-:W-:Y:S05]  /*18640*/  @!P0 BRA `(.L_x_1424) ;  /* 0xfffffffc00f08947 */ /* 0x001fea000383ffff */
.L_x_1416:
[----:B------:R-:W-:Y:S05]  /*18650*/  BSYNC B0 ;  /* 0x0000000000007941 */ /* 0x000fea0003800000 */
.L_x_1415:
[----:B------:R-:W-:Y:S05]  /*18660*/  EXIT ;  /* 0x000000000000794d */ /* 0x000fea0003800000 */
.L_x_1229:
[----:B0-----:R-:W-:-:S04]  /*18670*/  IMAD.U32 R3, RZ, RZ, UR40 ;  /* 0x00000028ff037e24 */ /* 0x001fc8000f8e00ff */
[----:B------:R0:W1:Y:S03]  /*18680*/  SYNCS.PHASECHK.TRANS64.TRYWAIT P1, [R3+URZ+0x30800], R0 ;  /* 0x03080000030075a7 */ /* 0x000066000802017f */
[----:B-1----:R-:W-:Y:S05]  /*18690*/  @!P1 NANOSLEEP.SYNCS 0x989680 ;  /* 0x009896800000995d */ /* 0x002fea0003900000 */
[----:B------:R-:W1:Y:S02]  /*186a0*/  @!P1 SYNCS.PHASECHK.TRANS64 P1, [R3+URZ+0x30800], R0 ;  /* 0x03080000030095a7 */ /* 0x000e64000802007f */
[----:B-1----:R-:W-:Y:S05]  /*186b0*/  @!P1 BRA `(.L_x_1229) ;  /* 0xfffffffc00ec9947 */ /* 0x002fea000383ffff */
[----:B------:R-:W-:Y:S05]  /*186c0*/  BRA `(.L_x_1425) ;  /* 0xfffffe9c009c7947 */ /* 0x000fea000383ffff */
.L_x_1233:
[----:B-1----:R1:W2:Y:S02]  /*186d0*/  SYNCS.PHASECHK.TRANS64.TRYWAIT P1, [R3+URZ+0x30830], R0 ;  /* 0x03083000030075a7 */ /* 0x0022a4000802017f */
[----:B--2---:R-:W-:Y:S05]  /*186e0*/  @!P1 NANOSLEEP.SYNCS 0x989680 ;  /* 0x009896800000995d */ /* 0x004fea0003900000 */
[----:B------:R-:W2:Y:S02]  /*186f0*/  @!P1 SYNCS.PHASECHK.TRANS64 P1, [R3+URZ+0x30830], R0 ;  /* 0x03083000030095a7 */ /* 0x000ea4000802007f */
[----:B--2---:R-:W-:Y:S05]  /*18700*/  @!P1 BRA `(.L_x_1233) ;  /* 0xfffffffc00f09947 */ /* 0x004fea000383ffff */
[----:B------:R-:W-:Y:S05]  /*18710*/  BRA `(.L_x_1232) ;  /* 0xfffffe9c00b87947 */ /* 0x000fea000383ffff */
.L_x_1250:
[----:B-1----:R-:W-:-:S04]  /*18720*/  IMAD.U32 R4, RZ, RZ, UR6 ;  /* 0x00000006ff047e24 */ /* 0x002fc8000f8e00ff */
[----:B------:R1:W2:Y:S03]  /*18730*/  SYNCS.PHASECHK.TRANS64.TRYWAIT P1, [R4+URZ+0x30830], R3 ;  /* 0x03083003040075a7 */ /* 0x0002a6000802017f */
[----:B--2---:R-:W-:Y:S05]  /*18740*/  @!P1 NANOSLEEP.SYNCS 0x989680 ;  /* 0x009896800000995d */ /* 0x004fea0003900000 */
[----:B------:R-:W2:Y:S02]  /*18750*/  @!P1 SYNCS.PHASECHK.TRANS64 P1, [R4+URZ+0x30830], R3 ;  /* 0x03083003040095a7 */ /* 0x000ea4000802007f */
[----:B--2---:R-:W-:Y:S05]  /*18760*/  @!P1 BRA `(.L_x_1250) ;  /* 0xfffffffc00ec9947 */ /* 0x004fea000383ffff */
[----:B------:R-:W-:Y:S05]  /*18770*/  BRA `(.L_x_1249) ;  /* 0xfffffec400dc7947 */ /* 0x000fea000383ffff */
.L_x_1254:
[----:B---3--:R-:W-:-:S04]  /*18780*/  IMAD.U32 R2, RZ, RZ, UR5 ;  /* 0x00000005ff027e24 */ /* 0x008fc8000f8e00ff */
[----:B------:R3:W4:Y:S03]  /*18790*/  SYNCS.PHASECHK.TRANS64.TRYWAIT P1, [R2+URZ+0x30850], R0 ;  /* 0x03085000020075a7 */ /* 0x000726000802017f */
[----:B----4-:R-:W-:Y:S05]  /*187a0*/  @!P1 NANOSLEEP.SYNCS 0x989680 ;  /* 0x009896800000995d */ /* 0x010fea0003900000 */
[----:B------:R-:W4:Y:S02]  /*187b0*/  @!P1 SYNCS.PHASECHK.TRANS64 P1, [R2+URZ+0x30850], R0 ;  /* 0x03085000020095a7 */ /* 0x000f24000802007f */
[----:B----4-:R-:W-:Y:S05]  /*187c0*/  @!P1 BRA `(.L_x_1254) ;  /* 0xfffffffc00ec9947 */ /* 0x010fea000383ffff */
[----:B------:R-:W-:Y:S05]  /*187d0*/  BRA `(.L_x_1253) ;  /* 0xfffffed4006c7947 */ /* 0x000fea000383ffff */
.L_x_1273:
[----:B-1----:R-:W-:-:S04]  /*187e0*/  IMAD.U32 R4, RZ, RZ, UR6 ;  /* 0x00000006ff047e24 */ /* 0x002fc8000f8e00ff */
[----:B------:R1:W2:Y:S03]  /*187f0*/  SYNCS.PHASECHK.TRANS64.TRYWAIT P1, [R4+URZ+0x30830], R3 ;  /* 0x03083003040075a7 */ /* 0x0002a6000802017f */
[----:B--2---:R-:W-:Y:S05]  /*18800*/  @!P1 NANOSLEEP.SYNCS 0x989680 ;  /* 0x009896800000995d */ /* 0x004fea0003900000 */
[----:B------:R-:W2:Y:S02]  /*18810*/  @!P1 SYNCS.PHASECHK.TRANS64 P1, [R4+URZ+0x30830], R3 ;  /* 0x03083003040095a7 */ /* 0x000ea4000802007f */
[----:B--2---:R-:W-:Y:S05]  /*18820*/  @!P1 BRA `(.L_x_1273) ;  /* 0xfffffffc00ec9947 */ /* 0x004fea000383ffff */
[----:B------:R-:W-:Y:S05]  /*18830*/  BRA `(.L_x_1272) ;  /* 0xfffffef400007947 */ /* 0x000fea000383ffff */
.L_x_1277:
[----:B---3--:R-:W-:-:S04]  /*18840*/  IMAD.U32 R2, RZ, RZ, UR5 ;  /* 0x00000005ff027e24 */ /* 0x008fc8000f8e00ff */
[----:B------:R3:W4:Y:S03]  /*18850*/  SYNCS.PHASECHK.TRANS64.TRYWAIT P1, [R2+URZ+0x30850], R0 ;  /* 0x03085000020075a7 */ /* 0x000726000802017f */
[----:B----4-:R-:W-:Y:S05]  /*18860*/  @!P1 NANOSLEEP.SYNCS 0x989680 ;  /* 0x009896800000995d */ /* 0x010fea0003900000 */
[----:B------:R-:W4:Y:S02]  /*18870*/  @!P1 SYNCS.PHASECHK.TRANS64 P1, [R2+URZ+0x30850], R0 ;  /* 0x03085000020095a7 */ /* 0x000f24000802007f */
[----:B----4-:R-:W-:Y:S05]  /*18880*/  @!P1 BRA `(.L_x_1277) ;  /* 0xfffffffc00ec9947 */ /* 0x010fea000383ffff */
[----:B------:R-:W-:Y:S05]  /*18890*/  BRA `(.L_x_1276) ;  /* 0xffffff0000907947 */ /* 0x000fea000383ffff */
.L_x_1285:
[----:B-1----:R-:W-:-:S04]  /*188a0*/  IMAD.U32 R4, RZ, RZ, UR5 ;  /* 0x00000005ff047e24 */ /* 0x002fc8000f8e00ff */
[----:B------:R1:W2:Y:S03]  /*188b0*/  SYNCS.PHASECHK.TRANS64.TRYWAIT P1, [R4+URZ+0x30830], R3 ;  /* 0x03083003040075a7 */ /* 0x0002a6000802017f */
[----:B--2---:R-:W-:Y:S05]  /*188c0*/  @!P1 NANOSLEEP.SYNCS 0x989680 ;  /* 0x009896800000995d */ /* 0x004fea0003900000 */
[----:B------:R-:W2:Y:S02]  /*188d0*/  @!P1 SYNCS.PHASECHK.TRANS64 P1, [R4+URZ+0x30830], R3 ;  /* 0x03083003040095a7 */ /* 0x000ea4000802007f */
[----:B--2---:R-:W-:Y:S05]  /*188e0*/  @!P1 BRA `(.L_x_1285) ;  /* 0xfffffffc00ec9947 */ /* 0x004fea000383ffff */
[----:B------:R-:W-:Y:S05]  /*188f0*/  BRA `(.L_x_1284) ;  /* 0xffffff1000287947 */ /* 0x000fea000383ffff */
.L_x_1289:
[----:B---3--:R-:W-:-:S04]  /*18900*/  IMAD.U32 R2, RZ, RZ, UR5 ;  /* 0x00000005ff027e24 */ /* 0x008fc8000f8e00ff */
[----:B------:R3:W4:Y:S03]  /*18910*/  SYNCS.PHASECHK.TRANS64.TRYWAIT P1, [R2+URZ+0x30850], R0 ;  /* 0x03085000020075a7 */ /* 0x000726000802017f */
[----:B----4-:R-:W-:Y:S05]  /*18920*/  @!P1 NANOSLEEP.SYNCS 0x989680 ;  /* 0x009896800000995d */ /* 0x010fea0003900000 */
[----:B------:R-:W4:Y:S02]  /*18930*/  @!P1 SYNCS.PHASECHK.TRANS64 P1, [R2+URZ+0x30850], R0 ;  /* 0x03085000020095a7 */ /* 0x000f24000802007f */
[----:B----4-:R-:W-:Y:S05]  /*18940*/  @!P1 BRA `(.L_x_1289) ;  /* 0xfffffffc00ec9947 */ /* 0x010fea000383ffff */
[----:B------:R-:W-:Y:S05]  /*18950*/  BRA `(.L_x_1288) ;  /* 0xffffff1c00b87947 */ /* 0x000fea000383ffff */
.L_x_1304:
[----:B-1----:R-:W-:-:S04]  /*18960*/  IMAD.U32 R7, RZ, RZ, UR5 ;  /* 0x00000005ff077e24 */ /* 0x002fc8000f8e00ff */
[----:B------:R1:W2:Y:S03]  /*18970*/  SYNCS.PHASECHK.TRANS64.TRYWAIT P1, [R7+URZ+0x30850], R0 ;  /* 0x03085000070075a7 */ /* 0x0002a6000802017f */
[----:B--2---:R-:W-:Y:S05]  /*18980*/  @!P1 NANOSLEEP.SYNCS 0x989680 ;  /* 0x009896800000995d */ /* 0x004fea0003900000 */
[----:B------:R-:W2:Y:S02]  /*18990*/  @!P1 SYNCS.PHASECHK.TRANS64 P1, [R7+URZ+0x30850], R0 ;  /* 0x03085000070095a7 */ /* 0x000ea4000802007f */
[----:B--2---:R-:W-:Y:S05]  /*189a0*/  @!P1 BRA `(.L_x_1304) ;  /* 0xfffffffc00ec9947 */ /* 0x004fea000383ffff */
[----:B------:R-:W-:Y:S05]  /*189b0*/  BRA `(.L_x_1303) ;  /* 0xffffff40007c7947 */ /* 0x000fea000383ffff */
.L_x_1360:
        /* <DEDUP_REMOVED lines=11> */
.L_x_1427:
[----:B------:R-:W-:Y:S05]  /*18a70*/  BSYNC B0 ;  /* 0x0000000000007941 */ /* 0x000fea0003800000 */
.L_x_1426:
[----:B------:R-:W-:Y:S05]  /*18a80*/  BRA `(.L_x_1428) ;  /* 0xffffffb800807947 */ /* 0x000fea000383ffff */
.L_x_1363:
[----:B0-----:R0:W1:Y:S02]  /*18a90*/  SYNCS.PHASECHK.TRANS64.TRYWAIT P0, [R4+URZ+0x30840], R2 ;  /* 0x03084002040075a7 */ /* 0x001064000800017f */
[----:B-1----:R-:W-:Y:S05]  /*18aa0*/  @!P0 NANOSLEEP.SYNCS 0x989680 ;  /* 0x009896800000895d */ /* 0x002fea0003900000 */
[----:B------:R-:W1:Y:S02]  /*18ab0*/  @!P0 SYNCS.PHASECHK.TRANS64 P0, [R4+URZ+0x30840], R2 ;  /* 0x03084002040085a7 */ /* 0x000e64000800007f */
[----:B-1----:R-:W-:Y:S05]  /*18ac0*/  @!P0 BRA `(.L_x_1363) ;  /* 0xfffffffc00f08947 */ /* 0x002fea000383ffff */
[----:B------:R-:W-:Y:S05]  /*18ad0*/  BRA `(.L_x_1429) ;  /* 0xffffffbc007c7947 */ /* 0x000fea000383ffff */
.L_x_1364:
        /* <DEDUP_REMOVED lines=8> */
.L_x_1431:
[----:B------:R-:W-:Y:S05]  /*18b60*/  BSYNC B0 ;  /* 0x0000000000007941 */ /* 0x000fea0003800000 */
.L_x_1430:
[----:B------:R-:W-:Y:S02]  /*18b70*/  IMAD.MOV.U32 R13, RZ, RZ, R0 ;  /* 0x000000ffff0d7224 */ /* 0x000fe400078e0000 */
[----:B------:R-:W-:Y:S02]  /*18b80*/  IMAD.MOV.U32 R12, RZ, RZ, RZ ;  /* 0x000000ffff0c7224 */ /* 0x000fe400078e00ff */
[----:B------:R-:W-:Y:S02]  /*18b90*/  IMAD.MOV.U32 R11, RZ, RZ, 0x181f ;  /* 0x0000181fff0b7424 */ /* 0x000fe400078e00ff */
[----:B------:R-:W-:Y:S02]  /*18ba0*/  IMAD.MOV.U32 R15, RZ, RZ, -0x1 ;  /* 0xffffffffff0f7424 */ /* 0x000fe400078e00ff */
[----:B------:R-:W-:Y:S02]  /*18bb0*/  IMAD.MOV.U32 R2, RZ, RZ, R14 ;  /* 0x000000ffff027224 */ /* 0x000fe400078e000e */
[----:B------:R-:W-:-:S07]  /*18bc0*/  @P0 IMAD R9, R5, 0x2, R17 ;  /* 0x0000000205090824 */ /* 0x000fce00078e0211 */
[----:B------:R-:W-:Y:S05]  /*18bd0*/  WARPSYNC.COLLECTIVE R15, `(.L_x_1432) ;  /* 0x000000000f087348 */ /* 0x000fea0003c00000 */
[----:B------:R0:W1:Y:S02]  /*18be0*/  SHFL.IDX P6, R14, R13, R12, R11 ;  /* 0x0000000c0d0e7389 */ /* 0x00006400000c000b */
[----:B01----:R-:W-:Y:S01]  /*18bf0*/  ENDCOLLECTIVE ;  /* 0x000000000000791b */ /* 0x003fe20003800000 */
.L_x_1432:
[----:B------:R-:W-:Y:S02]  /*18c00*/  IMAD.MOV.U32 R13, RZ, RZ, R6 ;  /* 0x000000ffff0d7224 */ /* 0x000fe400078e0006 */
[----:B------:R-:W-:Y:S02]  /*18c10*/  IMAD.MOV.U32 R12, RZ, RZ, 0x1 ;  /* 0x00000001ff0c7424 */ /* 0x000fe400078e00ff */
[----:B------:R-:W-:-:S07]  /*18c20*/  IMAD.MOV.U32 R3, RZ, RZ, R14 ;  /* 0x000000ffff037224 */ /* 0x000fce00078e000e */
[----:B------:R-:W-:Y:S05]  /*18c30*/  WARPSYNC.COLLECTIVE R15, `(.L_x_1433) ;  /* 0x000000000f087348 */ /* 0x000fea0003c00000 */
[----:B------:R0:W1:Y:S02]  /*18c40*/  SHFL.IDX P6, R14, R13, R12, R11 ;  /* 0x0000000c0d0e7389 */ /* 0x00006400000c000b */
[----:B01----:R-:W-:Y:S01]  /*18c50*/  ENDCOLLECTIVE ;  /* 0x000000000000791b */ /* 0x003fe20003800000 */
.L_x_1433:
        /* <DEDUP_REMOVED lines=10> */
.L_x_1434:
        /* <DEDUP_REMOVED lines=14> */
.L_x_1435:
        /* <DEDUP_REMOVED lines=16> */
.L_x_1436:
[----:B------:R-:W-:Y:S02]  /*18ee0*/  @P0 IMAD R9, R5, 0x2, R17 ;  /* 0x0000000205090824 */ /* 0x000fe400078e0211 */
[----:B------:R-:W-:Y:S02]  /*18ef0*/  IMAD.MOV.U32 R13, RZ, RZ, R6 ;  /* 0x000000ffff0d7224 */ /* 0x000fe400078e0006 */
[----:B------:R-:W-:Y:S02]  /*18f00*/  IMAD.MOV.U32 R12, RZ, RZ, 0x3 ;  /* 0x00000003ff0c7424 */ /* 0x000fe400078e00ff */
[----:B------:R-:W-:-:S07]  /*18f10*/  IMAD.MOV.U32 R2, RZ, RZ, R14 ;  /* 0x000000ffff027224 */ /* 0x000fce00078e000e */
[----:B------:R-:W-:Y:S05]  /*18f20*/  WARPSYNC.COLLECTIVE R15, `(.L_x_1437) ;  /* 0x000000000f087348 */ /* 0x000fea0003c00000 */
[----:B------:R0:W1:Y:S02]  /*18f30*/  SHFL.IDX P6, R14, R13, R12, R11 ;  /* 0x0000000c0d0e7389 */ /* 0x00006400000c000b */
[----:B01----:R-:W-:Y:S01]  /*18f40*/  ENDCOLLECTIVE ;  /* 0x000000000000791b */ /* 0x003fe20003800000 */
.L_x_1437:
        /* <DEDUP_REMOVED lines=14> */
.L_x_1438:
[----:B------:R-:W-:Y:S01]  /*19030*/  IMAD.MOV.U32 R0, RZ, RZ, R14 ;  /* 0x000000ffff007224 */ /* 0x000fe200078e000e */
[----:B------:R-:W-:Y:S06]  /*19040*/  BRA `(.L_x_1439) ;  /* 0xffffffbc00247947 */ /* 0x000fec000383ffff */
.L_x_1369:
[----:B------:R-:W-:Y:S02]  /*19050*/  IMAD.MOV.U32 R13, RZ, RZ, R0 ;  /* 0x000000ffff0d7224 */ /* 0x000fe400078e0000 */
[----:B------:R-:W-:Y:S02]  /*19060*/  IMAD.MOV.U32 R12, RZ, RZ, RZ ;  /* 0x000000ffff0c7224 */ /* 0x000fe400078e00ff */
[----:B------:R-:W-:Y:S02]  /*19070*/  IMAD.MOV.U32 R11, RZ, RZ, 0x181f ;  /* 0x0000181fff0b7424 */ /* 0x000fe400078e00ff */
[----:B------:R-:W-:Y:S02]  /*19080*/  IMAD.MOV.U32 R15, RZ, RZ, -0x1 ;  /* 0xffffffffff0f7424 */ /* 0x000fe400078e00ff */
[----:B------:R-:W-:Y:S02]  /*19090*/  IMAD R5, R29, R5, RZ ;  /* 0x000000051d057224 */ /* 0x000fe400078e02ff */
[----:B------:R-:W-:-:S07]  /*190a0*/  IMAD.IADD R25, R8, 0x1, R25 ;  /* 0x0000000108197824 */ /* 0x000fce00078e0219 */
[----:B------:R-:W-:Y:S05]  /*190b0*/  WARPSYNC.COLLECTIVE R15, `(.L_x_1440) ;  /* 0x000000000f087348 */ /* 0x000fea0003c00000 */
[----:B------:R0:W1:Y:S02]  /*190c0*/  SHFL.IDX P6, R14, R13, R12, R11 ;  /* 0x0000000c0d0e7389 */ /* 0x00006400000c000b */
[----:B01----:R-:W-:Y:S01]  /*190d0*/  ENDCOLLECTIVE ;  /* 0x000000000000791b */ /* 0x003fe20003800000 */
.L_x_1440:
[C---:B------:R-:W-:Y:S01]  /*190e0*/  VIADD R6, R25.reuse, 0x10 ;  /* 0x0000001019067836 */ /* 0x040fe20000000000 */
[----:B------:R-:W-:Y:S01]  /*190f0*/  ISETP.GE.AND P0, PT, R25, R5, PT ;  /* 0x000000051900720c */ /* 0x000fe20003f06270 */
[----:B------:R-:W-:Y:S02]  /*19100*/  IMAD.MOV.U32 R13, RZ, RZ, R4 ;  /* 0x000000ffff0d7224 */ /* 0x000fe400078e0004 */
[----:B------:R-:W-:-:S10]  /*19110*/  IMAD.MOV.U32 R2, RZ, RZ, R14 ;  /* 0x000000ffff027224 */ /* 0x000fd400078e000e */
[----:B------:R-:W-:Y:S05]  /*19120*/  WARPSYNC.COLLECTIVE R15, `(.L_x_1441) ;  /* 0x000000000f087348 */ /* 0x000fea0003c00000 */
[----:B------:R0:W1:Y:S02]  /*19130*/  SHFL.IDX P6, R14, R13, R12, R11 ;  /* 0x0000000c0d0e7389 */ /* 0x00006400000c000b */
[----:B01----:R-:W-:Y:S01]  /*19140*/  ENDCOLLECTIVE ;  /* 0x000000000000791b */ /* 0x003fe20003800000 */
.L_x_1441:
        /* <DEDUP_REMOVED lines=8> */
.L_x_1442:
        /* <DEDUP_REMOVED lines=9> */
[----:B------:R-:W-:Y:S02]  /*19260*/  VIADD R6, R25, 0x20 ;  /* 0x0000002019067836 */ /* 0x000fe40000000000 */
[----:B0-----:R-:W-:-:S10]  /*19270*/  IMAD.MOV.U32 R2, RZ, RZ, R14 ;  /* 0x000000ffff027224 */ /* 0x001fd400078e000e */
[----:B------:R-:W-:Y:S05]  /*19280*/  WARPSYNC.COLLECTIVE R15, `(.L_x_1443) ;  /* 0x000000000f087348 */ /* 0x000fea0003c00000 */
[----:B------:R0:W1:Y:S02]  /*19290*/  SHFL.IDX P6, R14, R13, R12, R11 ;  /* 0x0000000c0d0e7389 */ /* 0x00006400000c000b */
[----:B01----:R-:W-:Y:S01]  /*192a0*/  ENDCOLLECTIVE ;  /* 0x000000000000791b */ /* 0x003fe20003800000 */
.L_x_1443:
        /* <DEDUP_REMOVED lines=8> */
.L_x_1444:
[----:B------:R-:W-:-:S05]  /*19330*/  @!P0 IMAD.MOV.U32 R3, RZ, RZ, R7 ;  /* 0x000000ffff038224 */ /* 0x000fca00078e0007 */
        /* <DEDUP_REMOVED lines=9> */
[----:B------:R-:W-:Y:S02]  /*193d0*/  VIADD R6, R25, 0x30 ;  /* 0x0000003019067836 */ /* 0x000fe40000000000 */
[----:B0-----:R-:W-:-:S10]  /*193e0*/  IMAD.MOV.U32 R2, RZ, RZ, R14 ;  /* 0x000000ffff027224 */ /* 0x001fd400078e000e */
[----:B------:R-:W-:Y:S05]  /*193f0*/  WARPSYNC.COLLECTIVE R15, `(.L_x_1445) ;  /* 0x000000000f087348 */ /* 0x000fea0003c00000 */
[----:B------:R0:W1:Y:S02]  /*19400*/  SHFL.IDX P6, R14, R13, R12, R11 ;  /* 0x0000000c0d0e7389 */ /* 0x00006400000c000b */
[----:B01----:R-:W-:Y:S01]  /*19410*/  ENDCOLLECTIVE ;  /* 0x000000000000791b */ /* 0x003fe20003800000 */
.L_x_1445:
        /* <DEDUP_REMOVED lines=8> */
.L_x_1446:
        /* <DEDUP_REMOVED lines=15> */
.L_x_1447:
        /* <DEDUP_REMOVED lines=8> */
.L_x_1448:
        /* <DEDUP_REMOVED lines=15> */
.L_x_1449:
        /* <DEDUP_REMOVED lines=8> */
.L_x_1450:
        /* <DEDUP_REMOVED lines=15> */
.L_x_1451:
        /* <DEDUP_REMOVED lines=8> */
.L_x_1452:
        /* <DEDUP_REMOVED lines=14> */
.L_x_1453:
        /* <DEDUP_REMOVED lines=8> */
.L_x_1454:
        /* <DEDUP_REMOVED lines=13> */
.L_x_1455:
[----:B------:R-:W-:Y:S05]  /*19b20*/  BRA `(.L_x_1456) ;  /* 0xffffffbc00807947 */ /* 0x000fea000383ffff */
.L_x_1374:
[----:B0-----:R0:W2:Y:S02]  /*19b30*/  SYNCS.PHASECHK.TRANS64.TRYWAIT P0, [R17+URZ+0x30820], R0 ;  /* 0x03082000110075a7 */ /* 0x0010a4000800017f */
[----:B--2---:R-:W-:Y:S05]  /*19b40*/  @!P0 NANOSLEEP.SYNCS 0x989680 ;  /* 0x009896800000895d */ /* 0x004fea0003900000 */
[----:B------:R-:W2:Y:S02]  /*19b50*/  @!P0 SYNCS.PHASECHK.TRANS64 P0, [R17+URZ+0x30820], R0 ;  /* 0x03082000110085a7 */ /* 0x000ea4000800007f */
[----:B--2---:R-:W-:Y:S05]  /*19b60*/  @!P0 BRA `(.L_x_1374) ;  /* 0xfffffffc00f08947 */ /* 0x004fea000383ffff */
[----:B------:R-:W-:Y:S05]  /*19b70*/  BRA `(.L_x_1457) ;  /* 0xffffffbc00fc7947 */ /* 0x000fea000383ffff */
.L_x_1379:
[----:B0-----:R0:W2:Y:S02]  /*19b80*/  SYNCS.PHASECHK.TRANS64.TRYWAIT P0, [R7+URZ+0x30840], R2 ;  /* 0x03084002070075a7 */ /* 0x0010a4000800017f */
[----:B--2---:R-:W-:Y:S05]  /*19b90*/  @!P0 NANOSLEEP.SYNCS 0x989680 ;  /* 0x009896800000895d */ /* 0x004fea0003900000 */
[----:B------:R-:W2:Y:S02]  /*19ba0*/  @!P0 SYNCS.PHASECHK.TRANS64 P0, [R7+URZ+0x30840], R2 ;  /* 0x03084002070085a7 */ /* 0x000ea4000800007f */
[----:B--2---:R-:W-:Y:S05]  /*19bb0*/  @!P0 BRA `(.L_x_1379) ;  /* 0xfffffffc00f08947 */ /* 0x004fea000383ffff */
[----:B------:R-:W-:Y:S05]  /*19bc0*/  BRA `(.L_x_1458) ;  /* 0xffffffc000dc7947 */ /* 0x000fea000383ffff */
.L_x_1380:
[----:B------:R-:W-:Y:S01]  /*19bd0*/  BSSY B1, `(.L_x_1459) ;  /* 0x0000008000017945 */ /* 0x000fe20003800000 */
[----:B------:R-:W-:Y:S02]  /*19be0*/  IMAD.MOV.U32 R13, RZ, RZ, R25 ;  /* 0x000000ffff0d7224 */ /* 0x000fe400078e0019 */
[----:B------:R-:W-:Y:S02]  /*19bf0*/  IMAD.MOV.U32 R12, RZ, RZ, RZ ;  /* 0x000000ffff0c7224 */ /* 0x000fe400078e00ff */
[----:B------:R-:W-:Y:S02]  /*19c00*/  IMAD.MOV.U32 R11, RZ, RZ, 0x181f ;  /* 0x0000181fff0b7424 */ /* 0x000fe400078e00ff */
[----:B------:R-:W-:-:S07]  /*19c10*/  IMAD.MOV.U32 R15, RZ, RZ, -0x1 ;  /* 0xffffffffff0f7424 */ /* 0x000fce00078e00ff */
[----:B-1----:R-:W-:Y:S05]  /*19c20*/  WARPSYNC.COLLECTIVE R15, `(.L_x_1460) ;  /* 0x000000000f087348 */ /* 0x002fea0003c00000 */
[----:B-1----:R0:W1:Y:S02]  /*19c30*/  SHFL.IDX P6, R14, R13, R12, R11 ;  /* 0x0000000c0d0e7389 */ /* 0x00206400000c000b */
[----:B01----:R-:W-:Y:S01]  /*19c40*/  ENDCOLLECTIVE ;  /* 0x000000000000791b */ /* 0x003fe20003800000 */
.L_x_1460:
[----:B------:R-:W-:Y:S05]  /*19c50*/  BSYNC B1 ;  /* 0x0000000000017941 */ /* 0x000fea0003800000 */
.L_x_1459:
        /* <DEDUP_REMOVED lines=12> */
.L_x_1461:
        /* <DEDUP_REMOVED lines=13> */
.L_x_1462:
        /* <DEDUP_REMOVED lines=14> */
.L_x_1463:
[----:B------:R-:W-:Y:S02]  /*19ed0*/  IMAD.MOV.U32 R13, RZ, RZ, R25 ;  /* 0x000000ffff0d7224 */ /* 0x000fe400078e0019 */
[----:B------:R-:W-:Y:S02]  /*19ee0*/  IMAD.MOV.U32 R12, RZ, RZ, 0x2 ;  /* 0x00000002ff0c7424 */ /* 0x000fe400078e00ff */
[----:B------:R-:W-:-:S07]  /*19ef0*/  IMAD.MOV.U32 R2, RZ, RZ, R14 ;  /* 0x000000ffff027224 */ /* 0x000fce00078e000e */
[----:B------:R-:W-:Y:S05]  /*19f00*/  WARPSYNC.COLLECTIVE R15, `(.L_x_1464) ;  /* 0x000000000f087348 */ /* 0x000fea0003c00000 */
[----:B------:R0:W1:Y:S02]  /*19f10*/  SHFL.IDX P6, R14, R13, R12, R11 ;  /* 0x0000000c0d0e7389 */ /* 0x00006400000c000b */
[----:B01----:R-:W-:Y:S01]  /*19f20*/  ENDCOLLECTIVE ;  /* 0x000000000000791b */ /* 0x003fe20003800000 */
.L_x_1464:
        /* <DEDUP_REMOVED lines=14> */
.L_x_1465:
[----:B------:R-:W-:Y:S02]  /*1a010*/  IMAD.MOV.U32 R13, RZ, RZ, R25 ;  /* 0x000000ffff0d7224 */ /* 0x000fe400078e0019 */
[----:B------:R-:W-:Y:S02]  /*1a020*/  IMAD.MOV.U32 R12, RZ, RZ, 0x3 ;  /* 0x00000003ff0c7424 */ /* 0x000fe400078e00ff */
[----:B------:R-:W-:-:S07]  /*1a030*/  IMAD.MOV.U32 R2, RZ, RZ, R14 ;  /* 0x000000ffff027224 */ /* 0x000fce00078e000e */
[----:B------:R-:W-:Y:S05]  /*1a040*/  WARPSYNC.COLLECTIVE R15, `(.L_x_1466) ;  /* 0x000000000f087348 */ /* 0x000fea0003c00000 */
[----:B------:R0:W1:Y:S02]  /*1a050*/  SHFL.IDX P6, R14, R13, R12, R11 ;  /* 0x0000000c0d0e7389 */ /* 0x00006400000c000b */
[----:B01----:R-:W-:Y:S01]  /*1a060*/  ENDCOLLECTIVE ;  /* 0x000000000000791b */ /* 0x003fe20003800000 */
.L_x_1466:
        /* <DEDUP_REMOVED lines=17> */
.L_x_1467:
[----:B------:R-:W-:Y:S01]  /*1a180*/  IMAD.MOV.U32 R2, RZ, RZ, R14 ;  /* 0x000000ffff027224 */ /* 0x000fe200078e000e */
[----:B------:R-:W-:Y:S06]  /*1a190*/  BRA `(.L_x_1468) ;  /* 0xffffffc000587947 */ /* 0x000fec000383ffff */
.L_x_1385:
[----:B--2---:R2:W3:Y:S02]  /*1a1a0*/  SYNCS.PHASECHK.TRANS64.TRYWAIT P0, [R7+URZ+0x30860], R2 ;  /* 0x03086002070075a7 */ /* 0x0044e4000800017f */
[----:B---3--:R-:W-:Y:S05]  /*1a1b0*/  @!P0 NANOSLEEP.SYNCS 0x989680 ;  /* 0x009896800000895d */ /* 0x008fea0003900000 */
[----:B------:R-:W3:Y:S02]  /*1a1c0*/  @!P0 SYNCS.PHASECHK.TRANS64 P0, [R7+URZ+0x30860], R2 ;  /* 0x03086002070085a7 */ /* 0x000ee4000800007f */
[----:B---3--:R-:W-:Y:S05]  /*1a1d0*/  @!P0 BRA `(.L_x_1385) ;  /* 0xfffffffc00f08947 */ /* 0x008fea000383ffff */
[----:B------:R-:W-:Y:S05]  /*1a1e0*/  BRA `(.L_x_1469) ;  /* 0xffffffc000d07947 */ /* 0x000fea000383ffff */
.L_x_1386:
[----:B------:R-:W-:Y:S01]  /*1a1f0*/  BSSY B1, `(.L_x_1470) ;  /* 0x0000008000017945 */ /* 0x000fe20003800000 */
[----:B------:R-:W-:Y:S02]  /*1a200*/  IMAD.MOV.U32 R13, RZ, RZ, R19 ;  /* 0x000000ffff0d7224 */ /* 0x000fe400078e0013 */
[----:B------:R-:W-:Y:S02]  /*1a210*/  IMAD.MOV.U32 R12, RZ, RZ, RZ ;  /* 0x000000ffff0c7224 */ /* 0x000fe400078e00ff */
[----:B------:R-:W-:Y:S02]  /*1a220*/  IMAD.MOV.U32 R11, RZ, RZ, 0x181f ;  /* 0x0000181fff0b7424 */ /* 0x000fe400078e00ff */
[----:B------:R-:W-:-:S07]  /*1a230*/  IMAD.MOV.U32 R15, RZ, RZ, -0x1 ;  /* 0xffffffffff0f7424 */ /* 0x000fce00078e00ff */
[----:B012---:R-:W-:Y:S05]  /*1a240*/  WARPSYNC.COLLECTIVE R15, `(.L_x_1471) ;  /* 0x000000000f087348 */ /* 0x007fea0003c00000 */
[----:B-1----:R1:W3:Y:S02]  /*1a250*/  SHFL.IDX P6, R14, R13, R12, R11 ;  /* 0x0000000c0d0e7389 */ /* 0x0022e400000c000b */
[----:B0123--:R-:W-:Y:S01]  /*1a260*/  ENDCOLLECTIVE ;  /* 0x000000000000791b */ /* 0x00ffe20003800000 */
.L_x_1471:
[----:B------:R-:W-:Y:S05]  /*1a270*/  BSYNC B1 ;  /* 0x0000000000017941 */ /* 0x000fea0003800000 */
.L_x_1470:
        /* <DEDUP_REMOVED lines=9> */
.L_x_1472:
[----:B------:R-:W-:Y:S02]  /*1a310*/  IMAD.MOV.U32 R13, RZ, RZ, R19 ;  /* 0x000000ffff0d7224 */ /* 0x000fe400078e0013 */
[----:B------:R-:W-:Y:S02]  /*1a320*/  IMAD.MOV.U32 R12, RZ, RZ, 0x1 ;  /* 0x00000001ff0c7424 */ /* 0x000fe400078e00ff */
[----:B------:R-:W-:-:S07]  /*1a330*/  IMAD.MOV.U32 R2, RZ, RZ, R14 ;  /* 0x000000ffff027224 */ /* 0x000fce00078e000e */
[----:B------:R-:W-:Y:S05]  /*1a340*/  WARPSYNC.COLLECTIVE R15, `(.L_x_1473) ;  /* 0x000000000f087348 */ /* 0x000fea0003c00000 */
[----:B------:R0:W1:Y:S02]  /*1a350*/  SHFL.IDX P6, R14, R13, R12, R11 ;  /* 0x0000000c0d0e7389 */ /* 0x00006400000c000b */
[----:B01----:R-:W-:Y:S01]  /*1a360*/  ENDCOLLECTIVE ;  /* 0x000000000000791b */ /* 0x003fe20003800000 */
.L_x_1473:
        /* <DEDUP_REMOVED lines=18> */
.L_x_1474:
[----:B------:R-:W-:Y:S02]  /*1a490*/  IMAD.MOV.U32 R13, RZ, RZ, R19 ;  /* 0x000000ffff0d7224 */ /* 0x000fe400078e0013 */
[----:B------:R-:W-:Y:S02]  /*1a4a0*/  IMAD.MOV.U32 R12, RZ, RZ, 0x2 ;  /* 0x00000002ff0c7424 */ /* 0x000fe400078e00ff */
[----:B------:R-:W-:-:S07]  /*1a4b0*/  IMAD.MOV.U32 R2, RZ, RZ, R14 ;  /* 0x000000ffff027224 */ /* 0x000fce00078e000e */
[----:B------:R-:W-:Y:S05]  /*1a4c0*/  WARPSYNC.COLLECTIVE R15, `(.L_x_1475) ;  /* 0x000000000f087348 */ /* 0x000fea0003c00000 */
[----:B------:R0:W1:Y:S02]  /*1a4d0*/  SHFL.IDX P6, R14, R13, R12, R11 ;  /* 0x0000000c0d0e7389 */ /* 0x00006400000c000b */
[----:B01----:R-:W-:Y:S01]  /*1a4e0*/  ENDCOLLECTIVE ;  /* 0x000000000000791b */ /* 0x003fe20003800000 */
.L_x_1475:
        /* <DEDUP_REMOVED lines=18> */
.L_x_1476:
[----:B------:R-:W-:Y:S02]  /*1a610*/  IMAD.MOV.U32 R13, RZ, RZ, R19 ;  /* 0x000000ffff0d7224 */ /* 0x000fe400078e0013 */
[----:B------:R-:W-:Y:S02]  /*1a620*/  IMAD.MOV.U32 R12, RZ, RZ, 0x3 ;  /* 0x00000003ff0c7424 */ /* 0x000fe400078e00ff */
[----:B------:R-:W-:-:S07]  /*1a630*/  IMAD.MOV.U32 R2, RZ, RZ, R14 ;  /* 0x000000ffff027224 */ /* 0x000fce00078e000e */
[----:B------:R-:W-:Y:S05]  /*1a640*/  WARPSYNC.COLLECTIVE R15, `(.L_x_1477) ;  /* 0x000000000f087348 */ /* 0x000fea0003c00000 */
[----:B------:R0:W1:Y:S02]  /*1a650*/  SHFL.IDX P6, R14, R13, R12, R11 ;  /* 0x0000000c0d0e7389 */ /* 0x00006400000c000b */
[----:B01----:R-:W-:Y:S01]  /*1a660*/  ENDCOLLECTIVE ;  /* 0x000000000000791b */ /* 0x003fe20003800000 */
.L_x_1477:
        /* <DEDUP_REMOVED lines=13> */
.L_x_1478:
        /* <DEDUP_REMOVED lines=9> */
.L_x_1394:
[----:B0-----:R0:W2:Y:S02]  /*1a7d0*/  SYNCS.PHASECHK.TRANS64.TRYWAIT P0, [R0+URZ+0x30860], R3 ;  /* 0x03086003000075a7 */ /* 0x0010a4000800017f */
[----:B--2---:R-:W-:Y:S05]  /*1a7e0*/  @!P0 NANOSLEEP.SYNCS 0x989680 ;  /* 0x009896800000895d */ /* 0x004fea0003900000 */
[----:B------:R-:W2:Y:S02]  /*1a7f0*/  @!P0 SYNCS.PHASECHK.TRANS64 P0, [R0+URZ+0x30860], R3 ;  /* 0x03086003000085a7 */ /* 0x000ea4000800007f */
[----:B--2---:R-:W-:Y:S05]  /*1a800*/  @!P0 BRA `(.L_x_1394) ;  /* 0xfffffffc00f08947 */ /* 0x004fea000383ffff */
[----:B------:R-:W-:Y:S05]  /*1a810*/  BRA `(.L_x_1480) ;  /* 0xffffffc400407947 */ /* 0x000fea000383ffff */
.L_x_1395:
        /* <DEDUP_REMOVED lines=8> */
.L_x_1482:
[----:B------:R-:W-:Y:S05]  /*1a8a0*/  BSYNC B0 ;  /* 0x0000000000007941 */ /* 0x000fea0003800000 */
.L_x_1481:
        /* <DEDUP_REMOVED lines=9> */
.L_x_1483:
        /* <DEDUP_REMOVED lines=21> */
.L_x_1484:
[----:B------:R-:W-:Y:S01]  /*1aa90*/  @!PT LDS RZ, [RZ] ;  /* 0x00000000fffff984 */ /* 0x000fe20000000800 */
[----:B------:R-:W-:Y:S01]  /*1aaa0*/  @!PT LDS RZ, [RZ] ;  /* 0x00000000fffff984 */ /* 0x000fe20000000800 */
[----:B------:R-:W-:Y:S01]  /*1aab0*/  @!PT LDS RZ, [RZ] ;  /* 0x00000000fffff984 */ /* 0x000fe20000000800 */
[----:B------:R0:W-:Y:S01]  /*1aac0*/  LDGSTS.E.BYPASS.LTC128B.128 [R4+0x4400], desc[UR36][R2.64+0x100], !P4 ;  /* 0x0440010002047fae */ /* 0x0001e2000e101d64 */
[----:B------:R-:W-:Y:S01]  /*1aad0*/  ISETP.LT.OR P4, PT, R5, 0x1, P0 ;  /* 0x000000010500780c */ /* 0x000fe20000781670 */
[----:B------:R-:W-:-:S12]  /*1aae0*/  IMAD.MOV.U32 R13, RZ, RZ, R18 ;  /* 0x000000ffff0d7224 */ /* 0x000fd800078e0012 */
[----:B------:R0:W-:Y:S01]  /*1aaf0*/  LDGSTS.E.BYPASS.LTC128B.128 [R4+0x6400], desc[UR36][R2.64+0x180], !P4 ;  /* 0x0640018002047fae */ /* 0x0001e2000e101d64 */
[----:B------:R-:W-:-:S07]  /*1ab00*/  IMAD.MOV.U32 R7, RZ, RZ, R14 ;  /* 0x000000ffff077224 */ /* 0x000fce00078e000e */
[----:B0-----:R-:W-:Y:S05]  /*1ab10*/  WARPSYNC.COLLECTIVE R15, `(.L_x_1485) ;  /* 0x000000000f087348 */ /* 0x001fea0003c00000 */
[----:B------:R1:W2:Y:S02]  /*1ab20*/  SHFL.IDX P6, R14, R13, R12, R11 ;  /* 0x0000000c0d0e7389 */ /* 0x0002a400000c000b */
[----:B012---:R-:W-:Y:S01]  /*1ab30*/  ENDCOLLECTIVE ;  /* 0x000000000000791b */ /* 0x007fe20003800000 */
.L_x_1485:
[----:B------:R-:W-:Y:S02]  /*1ab40*/  IMAD.MOV.U32 R13, RZ, RZ, R19 ;  /* 0x000000ffff0d7224 */ /* 0x000fe400078e0013 */
[----:B------:R-:W-:Y:S01]  /*1ab50*/  IMAD.MOV.U32 R12, RZ, RZ, 0x2 ;  /* 0x00000002ff0c7424 */ /* 0x000fe200078e00ff */
[----:B------:R-:W-:-:S13]  /*1ab60*/  IADD3 R2, P4, R14, R6, RZ ;  /* 0x000000060e027210 */ /* 0x000fda0007f9e0ff */
[----:B------:R-:W-:Y:S05]  /*1ab70*/  WARPSYNC.COLLECTIVE R15, `(.L_x_1486) ;  /* 0x000000000f087348 */ /* 0x000fea0003c00000 */
[----:B------:R0:W1:Y:S02]  /*1ab80*/  SHFL.IDX P6, R14, R13, R12, R11 ;  /* 0x0000000c0d0e7389 */ /* 0x00006400000c000b */
[----:B01----:R-:W-:Y:S01]  /*1ab90*/  ENDCOLLECTIVE ;  /* 0x000000000000791b */ /* 0x003fe20003800000 */
.L_x_1486:
        /* <DEDUP_REMOVED lines=12> */
.L_x_1487:
        /* <DEDUP_REMOVED lines=14> */
.L_x_1488:
        /* <DEDUP_REMOVED lines=12> */
.L_x_1489:
        /* <DEDUP_REMOVED lines=9> */
.L_x_1400:
        /* <DEDUP_REMOVED lines=8> */
.L_x_1492:
[----:B------:R-:W-:Y:S05]  /*1af10*/  BSYNC B0 ;  /* 0x0000000000007941 */ /* 0x000fea0003800000 */
.L_x_1491:
        /* <DEDUP_REMOVED lines=9> */
.L_x_1493:
[----:B------:R-:W-:Y:S02]  /*1afb0*/  ULDC UR4, c[0x0][0xc3c] ;  /* 0x00030f0000047ab9 */ /* 0x000fe40000000800 */
[----:B------:R-:W-:-:S13]  /*1afc0*/  ISETP.GE.OR P1, PT, R9, UR4, !P0 ;  /* 0x0000000409007c0c */ /* 0x000fda000c726670 */
[----:B------:R-:W0:Y:S08]  /*1afd0*/  @!P1 LDC.64 R2, c[0x0][0xc80] ;  /* 0x00032000ff029b82 */ /* 0x000e300000000a00 */
[----:B------:R-:W1:Y:S01]  /*1afe0*/  @!P1 LDC.64 R4, c[0x0][0xc78] ;  /* 0x00031e00ff049b82 */ /* 0x000e620000000a00 */
[----:B------:R-:W-:Y:S02]  /*1aff0*/  IMAD.MOV.U32 R25, RZ, RZ, RZ ;  /* 0x000000ffff197224 */ /* 0x000fe400078e00ff */
[----:B------:R-:W-:-:S02]  /*1b000*/  IMAD.MOV.U32 R11, RZ, RZ, RZ ;  /* 0x000000ffff0b7224 */ /* 0x000fc400078e00ff */
[----:B------:R-:W-:Y:S02]  /*1b010*/  IMAD.MOV.U32 R7, RZ, RZ, R14 ;  /* 0x000000ffff077224 */ /* 0x000fe400078e000e */
[----:B0-----:R-:W-:-:S05]  /*1b020*/  @!P1 IMAD.WIDE R2, R9, 0x4, R2 ;  /* 0x0000000409029825 */ /* 0x001fca00078e0202 */
[----:B------:R1:W2:Y:S02]  /*1b030*/  @!P1 LDG.E R6, desc[UR36][R2.64] ;  /* 0x0000002402069981 */ /* 0x0002a4000c1e1900 */
[----:B-1----:R-:W-:-:S05]  /*1b040*/  @!P1 IMAD.WIDE R2, R9, 0x4, R4 ;  /* 0x0000000409029825 */ /* 0x002fca00078e0204 */
[----:B------:R-:W3:Y:S01]  /*1b050*/  @!P1 LDG.E R5, desc[UR36][R2.64] ;  /* 0x0000002402059981 */ /* 0x000ee2000c1e1900 */
[----:B------:R-:W-:Y:S01]  /*1b060*/  IMAD.MOV.U32 R4, RZ, RZ, RZ ;  /* 0x000000ffff047224 */ /* 0x000fe200078e00ff */
[C---:B------:R-:W-:Y:S02]  /*1b070*/  ISETP.GE.U32.AND P2, PT, R8.reuse, 0x2, PT ;  /* 0x000000020800780c */ /* 0x040fe40003f46070 */
        /* <DEDUP_REMOVED lines=11> */
.L_x_1494:
[----:B------:R-:W-:Y:S01]  /*1b130*/  IMAD.MOV.U32 R12, RZ, RZ, 0x2 ;  /* 0x00000002ff0c7424 */ /* 0x000fe200078e00ff */
[----:B------:R-:W-:-:S05]  /*1b140*/  SEL R14, R14, RZ, P1 ;  /* 0x000000ff0e0e7207 */ /* 0x000fca0000800000 */
[----:B------:R-:W-:-:S04]  /*1b150*/  IMAD.IADD R5, R13, 0x1, R14 ;  /* 0x000000010d057824 */ /* 0x000fc800078e020e */
[----:B------:R-:W-:-:S07]  /*1b160*/  IMAD.MOV.U32 R13, RZ, RZ, R5 ;  /* 0x000000ffff0d7224 */ /* 0x000fce00078e0005 */
[----:B------:R-:W-:Y:S05]  /*1b170*/  WARPSYNC.COLLECTIVE R15, `(.L_x_1495) ;  /* 0x000000000f087348 */ /* 0x000fea0003c00000 */
[----:B------:R0:W1:Y:S02]  /*1b180*/  SHFL.UP P6, R14, R13, R12, R11 ;  /* 0x0400000c0d0e7389 */ /* 0x00006400000c000b */
[----:B01----:R-:W-:Y:S01]  /*1b190*/  ENDCOLLECTIVE ;  /* 0x000000000000791b */ /* 0x003fe20003800000 */
.L_x_1495:
[----:B------:R-:W-:Y:S01]  /*1b1a0*/  IMAD.MOV.U32 R12, RZ, RZ, 0x4 ;  /* 0x00000004ff0c7424 */ /* 0x000fe200078e00ff */
[----:B------:R-:W-:-:S05]  /*1b1b0*/  SEL R2, R14, RZ, P2 ;  /* 0x000000ff0e027207 */ /* 0x000fca0001000000 */
[----:B------:R-:W-:-:S04]  /*1b1c0*/  IMAD.IADD R2, R5, 0x1, R2 ;  /* 0x0000000105027824 */ /* 0x000fc800078e0202 */
[----:B------:R-:W-:-:S07]  /*1b1d0*/  IMAD.MOV.U32 R13, RZ, RZ, R2 ;  /* 0x000000ffff0d7224 */ /* 0x000fce00078e0002 */
[----:B------:R-:W-:Y:S05]  /*1b1e0*/  WARPSYNC.COLLECTIVE R15, `(.L_x_1496) ;  /* 0x000000000f087348 */ /* 0x000fea0003c00000 */
[----:B------:R0:W1:Y:S02]  /*1b1f0*/  SHFL.UP P6, R14, R13, R12, R11 ;  /* 0x0400000c0d0e7389 */ /* 0x00006400000c000b */
[----:B01----:R-:W-:Y:S01]  /*1b200*/  ENDCOLLECTIVE ;  /* 0x000000000000791b */ /* 0x003fe20003800000 */
.L_x_1496:
[----:B------:R-:W-:Y:S01]  /*1b210*/  IMAD.MOV.U32 R12, RZ, RZ, 0x8 ;  /* 0x00000008ff0c7424 */ /* 0x000fe200078e00ff */
[----:B------:R-:W-:-:S05]  /*1b220*/  SEL R3, R14, RZ, P3 ;  /* 0x000000ff0e037207 */ /* 0x000fca0001800000 */
[----:B------:R-:W-:-:S04]  /*1b230*/  IMAD.IADD R3, R2, 0x1, R3 ;  /* 0x0000000102037824 */ /* 0x000fc800078e0203 */
[----:B------:R-:W-:-:S07]  /*1b240*/  IMAD.MOV.U32 R13, RZ, RZ, R3 ;  /* 0x000000ffff0d7224 */ /* 0x000fce00078e0003 */
[----:B------:R-:W-:Y:S05]  /*1b250*/  WARPSYNC.COLLECTIVE R15, `(.L_x_1497) ;  /* 0x000000000f087348 */ /* 0x000fea0003c00000 */
[----:B------:R0:W1:Y:S02]  /*1b260*/  SHFL.UP P6, R14, R13, R12, R11 ;  /* 0x0400000c0d0e7389 */ /* 0x00006400000c000b */
[----:B01----:R-:W-:Y:S01]  /*1b270*/  ENDCOLLECTIVE ;  /* 0x000000000000791b */ /* 0x003fe20003800000 */
.L_x_1497:
[----:B------:R-:W-:Y:S01]  /*1b280*/  IMAD.MOV.U32 R12, RZ, RZ, 0x10 ;  /* 0x00000010ff0c7424 */ /* 0x000fe200078e00ff */
[----:B------:R-:W-:-:S05]  /*1b290*/  SEL R14, R14, RZ, P4 ;  /* 0x000000ff0e0e7207 */ /* 0x000fca0002000000 */
[----:B------:R-:W-:-:S04]  /*1b2a0*/  IMAD.IADD R5, R3, 0x1, R14 ;  /* 0x0000000103057824 */ /* 0x000fc800078e020e */
[----:B------:R-:W-:-:S07]  /*1b2b0*/  IMAD.MOV.U32 R13, RZ, RZ, R5 ;  /* 0x000000ffff0d7224 */ /* 0x000fce00078e0005 */
[----:B------:R-:W-:Y:S05]  /*1b2c0*/  WARPSYNC.COLLECTIVE R15, `(.L_x_1498) ;  /* 0x000000000f087348 */ /* 0x000fea0003c00000 */
[----:B------:R0:W1:Y:S02]  /*1b2d0*/  SHFL.UP P6, R14, R13, R12, R11 ;  /* 0x0400000c0d0e7389 */ /* 0x00006400000c000b */
[----:B01----:R-:W-:Y:S01]  /*1b2e0*/  ENDCOLLECTIVE ;  /* 0x000000000000791b */ /* 0x003fe20003800000 */
.L_x_1498:
        /* <DEDUP_REMOVED lines=8> */
.L_x_1499:
[----:B------:R-:W-:Y:S05]  /*1b370*/  BRA `(.L_x_1500) ;  /* 0xffffffc000947947 */ /* 0x000fea000383ffff */
.L_x_1403:
[----:B------:R-:W-:Y:S01]  /*1b380*/  BSSY B0, `(.L_x_1501) ;  /* 0x0000007000007945 */ /* 0x000fe20003800000 */
[----:B------:R-:W-:Y:S02]  /*1b390*/  IMAD.MOV.U32 R12, RZ, RZ, 0x1 ;  /* 0x00000001ff0c7424 */ /* 0x000fe400078e00ff */
[----:B------:R-:W-:Y:S02]  /*1b3a0*/  IMAD.MOV.U32 R11, RZ, RZ, RZ ;  /* 0x000000ffff0b7224 */ /* 0x000fe400078e00ff */
[----:B------:R-:W-:-:S07]  /*1b3b0*/  IMAD.MOV.U32 R15, RZ, RZ, -0x1 ;  /* 0xffffffffff0f7424 */ /* 0x000fce00078e00ff */
[----:B------:R-:W-:Y:S05]  /*1b3c0*/  WARPSYNC.COLLECTIVE R15, `(.L_x_1502) ;  /* 0x000000000f087348 */ /* 0x000fea0003c00000 */
[----:B------:R0:W1:Y:S02]  /*1b3d0*/  SHFL.UP P6, R14, R13, R12, R11 ;  /* 0x0400000c0d0e7389 */ /* 0x00006400000c000b */
[----:B01----:R-:W-:Y:S01]  /*1b3e0*/  ENDCOLLECTIVE ;  /* 0x000000000000791b */ /* 0x003fe20003800000 */
.L_x_1502:
[----:B------:R-:W-:Y:S05]  /*1b3f0*/  BSYNC B0 ;  /* 0x0000000000007941 */ /* 0x000fea0003800000 */
.L_x_1501:
        /* <DEDUP_REMOVED lines=8> */
.L_x_1503:
[----:B------:R-:W-:Y:S01]  /*1b480*/  IMAD.MOV.U32 R12, RZ, RZ, 0x4 ;  /* 0x00000004ff0c7424 */ /* 0x000fe200078e00ff */
[----:B------:R-:W-:-:S05]  /*1b490*/  SEL R2, R14, RZ, P2 ;  /* 0x000000ff0e027207 */ /* 0x000fca0001000000 */
[----:B------:R-:W-:-:S04]  /*1b4a0*/  IMAD.IADD R2, R13, 0x1, R2 ;  /* 0x000000010d027824 */ /* 0x000fc800078e0202 */
[----:B------:R-:W-:-:S07]  /*1b4b0*/  IMAD.MOV.U32 R13, RZ, RZ, R2 ;  /* 0x000000ffff0d7224 */ /* 0x000fce00078e0002 */
[----:B------:R-:W-:Y:S05]  /*1b4c0*/  WARPSYNC.COLLECTIVE R15, `(.L_x_1504) ;  /* 0x000000000f087348 */ /* 0x000fea0003c00000 */
[----:B------:R0:W1:Y:S02]  /*1b4d0*/  SHFL.UP P6, R14, R13, R12, R11 ;  /* 0x0400000c0d0e7389 */ /* 0x00006400000c000b */
[----:B01----:R-:W-:Y:S01]  /*1b4e0*/  ENDCOLLECTIVE ;  /* 0x000000000000791b */ /* 0x003fe20003800000 */
.L_x_1504:
[----:B------:R-:W-:Y:S01]  /*1b4f0*/  IMAD.MOV.U32 R12, RZ, RZ, 0x8 ;  /* 0x00000008ff0c7424 */ /* 0x000fe200078e00ff */
[----:B------:R-:W-:-:S05]  /*1b500*/  SEL R3, R14, RZ, P3 ;  /* 0x000000ff0e037207 */ /* 0x000fca0001800000 */
[----:B------:R-:W-:-:S04]  /*1b510*/  IMAD.IADD R3, R2, 0x1, R3 ;  /* 0x0000000102037824 */ /* 0x000fc800078e0203 */
[----:B------:R-:W-:-:S07]  /*1b520*/  IMAD.MOV.U32 R13, RZ, RZ, R3 ;  /* 0x000000ffff0d7224 */ /* 0x000fce00078e0003 */
[----:B------:R-:W-:Y:S05]  /*1b530*/  WARPSYNC.COLLECTIVE R15, `(.L_x_1505) ;  /* 0x000000000f087348 */ /* 0x000fea0003c00000 */
[----:B------:R0:W1:Y:S02]  /*1b540*/  SHFL.UP P6, R14, R13, R12, R11 ;  /* 0x0400000c0d0e7389 */ /* 0x00006400000c000b */
[----:B01----:R-:W-:Y:S01]  /*1b550*/  ENDCOLLECTIVE ;  /* 0x000000000000791b */ /* 0x003fe20003800000 */
.L_x_1505:
[----:B------:R-:W-:Y:S01]  /*1b560*/  IMAD.MOV.U32 R12, RZ, RZ, 0x10 ;  /* 0x00000010ff0c7424 */ /* 0x000fe200078e00ff */
[----:B------:R-:W-:-:S05]  /*1b570*/  SEL R14, R14, RZ, P4 ;  /* 0x000000ff0e0e7207 */ /* 0x000fca0002000000 */
[----:B------:R-:W-:-:S04]  /*1b580*/  IMAD.IADD R5, R3, 0x1, R14 ;  /* 0x0000000103057824 */ /* 0x000fc800078e020e */
[----:B------:R-:W-:-:S07]  /*1b590*/  IMAD.MOV.U32 R13, RZ, RZ, R5 ;  /* 0x000000ffff0d7224 */ /* 0x000fce00078e0005 */
[----:B------:R-:W-:Y:S05]  /*1b5a0*/  WARPSYNC.COLLECTIVE R15, `(.L_x_1506) ;  /* 0x000000000f087348 */ /* 0x000fea0003c00000 */
[----:B------:R0:W1:Y:S02]  /*1b5b0*/  SHFL.UP P6, R14, R13, R12, R11 ;  /* 0x0400000c0d0e7389 */ /* 0x00006400000c000b */
[----:B01----:R-:W-:Y:S01]  /*1b5c0*/  ENDCOLLECTIVE ;  /* 0x000000000000791b */ /* 0x003fe20003800000 */
.L_x_1506:
        /* <DEDUP_REMOVED lines=8> */
.L_x_1507:
[----:B------:R-:W-:Y:S05]  /*1b650*/  BRA `(.L_x_1508) ;  /* 0xffffffc000807947 */ /* 0x000fea000383ffff */
.L_x_1405:
[----:B------:R-:W-:Y:S01]  /*1b660*/  BSSY B0, `(.L_x_1509) ;  /* 0x0000006000007945 */ /* 0x000fe20003800000 */
[----:B------:R-:W-:Y:S01]  /*1b670*/  PLOP3.LUT P6, PT, P6, PT, PT, 0x8, 0x0 ;  /* 0x000000000000781c */ /* 0x000fe200037ce170 */
[----:B------:R-:W-:-:S12]  /*1b680*/  IMAD.MOV.U32 R15, RZ, RZ, -0x1 ;  /* 0xffffffffff0f7424 */ /* 0x000fd800078e00ff */
[----:B0-----:R-:W-:Y:S05]  /*1b690*/  WARPSYNC.COLLECTIVE R15, `(.L_x_1510) ;  /* 0x000000000f087348 */ /* 0x001fea0003c00000 */
[----:B------:R-:W-:Y:S01]  /*1b6a0*/  VOTE.ANY R14, PT, P6 ;  /* 0x00000000000e7806 */ /* 0x000fe200030e0100 */
[----:B0-----:R-:W-:Y:S06]  /*1b6b0*/  ENDCOLLECTIVE ;  /* 0x000000000000791b */ /* 0x001fec0003800000 */
.L_x_1510:
[----:B------:R-:W-:Y:S05]  /*1b6c0*/  BSYNC B0 ;  /* 0x0000000000007941 */ /* 0x000fea0003800000 */
.L_x_1509:
[----:B------:R-:W-:Y:S02]  /*1b6d0*/  IMAD.MOV.U32 R3, RZ, RZ, R14 ;  /* 0x000000ffff037224 */ /* 0x000fe400078e000e */
[----:B------:R-:W-:Y:S02]  /*1b6e0*/  IMAD.MOV.U32 R13, RZ, RZ, R25 ;  /* 0x000000ffff0d7224 */ /* 0x000fe400078e0019 */
[----:B------:R0:W1:Y:S01]  /*1b6f0*/  POPC R12, R3 ;  /* 0x00000003000c7309 */ /* 0x0000620000000000 */
[----:B------:R-:W-:Y:S02]  /*1b700*/  IMAD.MOV.U32 R11, RZ, RZ, 0x1f ;  /* 0x0000001fff0b7424 */ /* 0x000fe400078e00ff */
[----:B------:R-:W-:-:S07]  /*1b710*/  IMAD.MOV.U32 R15, RZ, RZ, -0x1 ;  /* 0xffffffffff0f7424 */ /* 0x000fce00078e00ff */
[----:B01----:R-:W-:Y:S05]  /*1b720*/  WARPSYNC.COLLECTIVE R15, `(.L_x_1511) ;  /* 0x000000000f087348 */ /* 0x003fea0003c00000 */
[----:B-1----:R1:W2:Y:S02]  /*1b730*/  SHFL.IDX P6, R14, R13, R12, R11 ;  /* 0x0000000c0d0e7389 */ /* 0x0022a400000c000b */
[----:B012---:R-:W-:Y:S01]  /*1b740*/  ENDCOLLECTIVE ;  /* 0x000000000000791b */ /* 0x007fe20003800000 */
.L_x_1511:
[----:B------:R-:W-:Y:S02]  /*1b750*/  IMAD.IADD R27, R12, 0x1, R27 ;  /* 0x000000010c1b7824 */ /* 0x000fe400078e021b */
[----:B------:R-:W-:Y:S02]  /*1b760*/  IMAD.MOV.U32 R13, RZ, RZ, R4 ;  /* 0x000000ffff0d7224 */ /* 0x000fe400078e0004 */
[----:B------:R-:W-:-:S07]  /*1b770*/  IMAD.MOV.U32 R25, RZ, RZ, R14 ;  /* 0x000000ffff197224 */ /* 0x000fce00078e000e */
[----:B------:R-:W-:Y:S05]  /*1b780*/  WARPSYNC.COLLECTIVE R15, `(.L_x_1512) ;  /* 0x000000000f087348 */ /* 0x000fea0003c00000 */
[----:B------:R0:W1:Y:S02]  /*1b790*/  SHFL.IDX P6, R14, R13, R12, R11 ;  /* 0x0000000c0d0e7389 */ /* 0x00006400000c000b */
[----:B01----:R-:W-:Y:S01]  /*1b7a0*/  ENDCOLLECTIVE ;  /* 0x000000000000791b */ /* 0x003fe20003800000 */
.L_x_1512:
[----:B------:R-:W-:Y:S01]  /*1b7b0*/  IMAD.MOV.U32 R4, RZ, RZ, R14 ;  /* 0x000000ffff047224 */ /* 0x000fe200078e000e */
[----:B------:R-:W-:Y:S06]  /*1b7c0*/  BRA `(.L_x_1513) ;  /* 0xffffffc000647947 */ /* 0x000fec000383ffff */
.L_x_1407:
[----:B------:R-:W-:Y:S01]  /*1b7d0*/  BSSY B0, `(.L_x_1514) ;  /* 0x0000007000007945 */ /* 0x000fe20003800000 */
[----:B------:R-:W-:Y:S02]  /*1b7e0*/  IMAD.MOV.U32 R13, RZ, RZ, R2 ;  /* 0x000000ffff0d7224 */ /* 0x000fe400078e0002 */
[----:B------:R-:W-:Y:S02]  /*1b7f0*/  IMAD.MOV.U32 R11, RZ, RZ, 0x1f ;  /* 0x0000001fff0b7424 */ /* 0x000fe400078e00ff */
[----:B------:R-:W-:-:S07]  /*1b800*/  IMAD.MOV.U32 R15, RZ, RZ, -0x1 ;  /* 0xffffffffff0f7424 */ /* 0x000fce00078e00ff */
[----:B0-23--:R-:W-:Y:S05]  /*1b810*/  WARPSYNC.COLLECTIVE R15, `(.L_x_1515) ;  /* 0x000000000f087348 */ /* 0x00dfea0003c00000 */
[----:B------:R1:W4:Y:S02]  /*1b820*/  SHFL.IDX P6, R14, R13, R12, R11 ;  /* 0x0000000c0d0e7389 */ /* 0x00032400000c000b */
[----:B01234-:R-:W-:Y:S01]  /*1b830*/  ENDCOLLECTIVE ;  /* 0x000000000000791b */ /* 0x01ffe20003800000 */
.L_x_1515:
[----:B------:R-:W-:Y:S05]  /*1b840*/  BSYNC B0 ;  /* 0x0000000000007941 */ /* 0x000fea0003800000 */
.L_x_1514:
[----:B------:R-:W-:Y:S01]  /*1b850*/  IMAD.MOV.U32 R6, RZ, RZ, R14 ;  /* 0x000000ffff067224 */ /* 0x000fe200078e000e */
[----:B------:R-:W-:Y:S06]  /*1b860*/  BRA `(.L_x_1406) ;  /* 0xffffffc000547947 */ /* 0x000fec000383ffff */
.L_x_1413:
[----:B0-----:R0:W1:Y:S02]  /*1b870*/  SYNCS.PHASECHK.TRANS64.TRYWAIT P0, [R7+URZ+0x30820], R0 ;  /* 0x03082000070075a7 */ /* 0x001064000800017f */
[----:B-1----:R-:W-:Y:S05]  /*1b880*/  @!P0 NANOSLEEP.SYNCS 0x989680 ;  /* 0x009896800000895d */ /* 0x002fea0003900000 */
[----:B------:R-:W1:Y:S02]  /*1b890*/  @!P0 SYNCS.PHASECHK.TRANS64 P0, [R7+URZ+0x30820], R0 ;  /* 0x03082000070085a7 */ /* 0x000e64000800007f */
[----:B-1----:R-:W-:Y:S05]  /*1b8a0*/  @!P0 BRA `(.L_x_1413) ;  /* 0xfffffffc00f08947 */ /* 0x002fea000383ffff */
[----:B------:R-:W-:Y:S05]  /*1b8b0*/  BRA `(.L_x_1516) ;  /* 0xffffffc800ac7947 */ /* 0x000fea000383ffff */
.L_x_1414:
[----:B------:R-:W1:Y:S01]  /*1b8c0*/  S2R R2, SR_TID.X ;  /* 0x0000000000027919 */ /* 0x000e620000002100 */
[----:B------:R-:W-:Y:S01]  /*1b8d0*/  BSSY B0, `(.L_x_1517) ;  /* 0x000000a000007945 */ /* 0x000fe20003800000 */
[----:B------:R-:W-:Y:S02]  /*1b8e0*/  IMAD.MOV.U32 R12, RZ, RZ, RZ ;  /* 0x000000ffff0c7224 */ /* 0x000fe400078e00ff */
[----:B------:R-:W-:Y:S02]  /*1b8f0*/  IMAD.MOV.U32 R11, RZ, RZ, 0x1f ;  /* 0x0000001fff0b7424 */ /* 0x000fe400078e00ff */
[----:B------:R-:W-:Y:S01]  /*1b900*/  IMAD.MOV.U32 R15, RZ, RZ, -0x1 ;  /* 0xffffffffff0f7424 */ /* 0x000fe200078e00ff */
[----:B-1----:R-:W-:-:S04]  /*1b910*/  SHF.R.U32.HI R2, RZ, 0x5, R2 ;  /* 0x00000005ff027819 */ /* 0x002fc80000011602 */
[----:B------:R-:W-:-:S05]  /*1b920*/  LOP3.LUT R2, R2, 0x3, RZ, 0xc0, !PT ;  /* 0x0000000302027812 */ /* 0x000fca00078ec0ff */
[----:B------:R-:W-:-:S07]  /*1b930*/  IMAD.MOV.U32 R13, RZ, RZ, R2 ;  /* 0x000000ffff0d7224 */ /* 0x000fce00078e0002 */
[----:B0-2---:R-:W-:Y:S05]  /*1b940*/  WARPSYNC.COLLECTIVE R15, `(.L_x_1518) ;  /* 0x000000000f087348 */ /* 0x005fea0003c00000 */
[----:B------:R1:W3:Y:S02]  /*1b950*/  SHFL.IDX P6, R14, R13, R12, R11 ;  /* 0x0000000c0d0e7389 */ /* 0x0002e400000c000b */
[----:B0123--:R-:W-:Y:S01]  /*1b960*/  ENDCOLLECTIVE ;  /* 0x000000000000791b */ /* 0x00ffe20003800000 */
.L_x_1518:
[----:B------:R-:W-:Y:S05]  /*1b970*/  BSYNC B0 ;  /* 0x0000000000007941 */ /* 0x000fea0003800000 */
.L_x_1517:
[----:B------:R-:W-:Y:S05]  /*1b980*/  BRA `(.L_x_1519) ;  /* 0xffffffc800947947 */ /* 0x000fea000383ffff */
.L_x_1417:
[----:B------:R-:W-:Y:S01]  /*1b990*/  BSSY B1, `(.L_x_1520) ;  /* 0x0000006000017945 */ /* 0x000fe20003800000 */
[----:B------:R-:W-:-:S07]  /*1b9a0*/  IMAD.MOV.U32 R15, RZ, RZ, -0x1 ;  /* 0xffffffffff0f7424 */ /* 0x000fce00078e00ff */
[----:B0-2---:R-:W-:Y:S05]  /*1b9b0*/  WARPSYNC.COLLECTIVE R15, `(.L_x_1521) ;  /* 0x000000000f0c7348 */ /* 0x005fea0003c00000 */
[----:B------:R-:W-:Y:S02]  /*1b9c0*/  ELECT P6, UR62, PT ;  /* 0x00000000003e782f */ /* 0x000fe400038c0000 */
[----:B------:R-:W-:Y:S01]  /*1b9d0*/  MOV R14, UR62 ;  /* 0x0000003e000e7c02 */ /* 0x000fe20008000f00 */
[----:B0-2---:R-:W-:Y:S10]  /*1b9e0*/  ENDCOLLECTIVE ;  /* 0x000000000000791b */ /* 0x005ff40003800000 */
.L_x_1521:
[----:B------:R-:W-:Y:S05]  /*1b9f0*/  BSYNC B1 ;  /* 0x0000000000017941 */ /* 0x000fea0003800000 */
.L_x_1520:
[----:B------:R-:W-:Y:S05]  /*1ba00*/  BRA `(.L_x_1522) ;  /* 0xffffffc8008c7947 */ /* 0x000fea000383ffff */
.L_x_1419:
[----:B0-----:R0:W1:Y:S02]  /*1ba10*/  SYNCS.PHASECHK.TRANS64.TRYWAIT P1, [R5+URZ+0x30840], R0 ;  /* 0x03084000050075a7 */ /* 0x001064000802017f */
[----:B-1----:R-:W-:Y:S05]  /*1ba20*/  @!P1 NANOSLEEP.SYNCS 0x989680 ;  /* 0x009896800000995d */ /* 0x002fea0003900000 */
[----:B------:R-:W1:Y:S02]  /*1ba30*/  @!P1 SYNCS.PHASECHK.TRANS64 P1, [R5+URZ+0x30840], R0 ;  /* 0x03084000050095a7 */ /* 0x000e64000802007f */
[----:B-1----:R-:W-:Y:S05]  /*1ba40*/  @!P1 BRA `(.L_x_1419) ;  /* 0xfffffffc00f09947 */ /* 0x002fea000383ffff */
[----:B------:R-:W-:Y:S05]  /*1ba50*/  BRA `(.L_x_1523) ;  /* 0xffffffc800b47947 */ /* 0x000fea000383ffff */
.L_x_1421:
[----:B-1----:R1:W3:Y:S02]  /*1ba60*/  SYNCS.PHASECHK.TRANS64.TRYWAIT P1, [R3+URZ+0x30840], R2 ;  /* 0x03084002030075a7 */ /* 0x0022e4000802017f */
[----:B---3--:R-:W-:Y:S05]  /*1ba70*/  @!P1 NANOSLEEP.SYNCS 0x989680 ;  /* 0x009896800000995d */ /* 0x008fea0003900000 */
[----:B------:R-:W3:Y:S02]  /*1ba80*/  @!P1 SYNCS.PHASECHK.TRANS64 P1, [R3+URZ+0x30840], R2 ;  /* 0x03084002030095a7 */ /* 0x000ee4000802007f */
[----:B---3--:R-:W-:Y:S05]  /*1ba90*/  @!P1 BRA `(.L_x_1421) ;  /* 0xfffffffc00f09947 */ /* 0x008fea000383ffff */
[----:B------:R-:W-:Y:S05]  /*1baa0*/  BRA `(.L_x_1524) ;  /* 0xffffffc800c07947 */ /* 0x000fea000383ffff */
.L_x_1423:
[----:B---3--:R3:W4:Y:S02]  /*1bab0*/  SYNCS.PHASECHK.TRANS64.TRYWAIT P1, [R5+URZ+0x30860], R0 ;  /* 0x03086000050075a7 */ /* 0x008724000802017f */
[----:B----4-:R-:W-:Y:S05]  /*1bac0*/  @!P1 NANOSLEEP.SYNCS 0x989680 ;  /* 0x009896800000995d */ /* 0x010fea0003900000 */
[----:B------:R-:W4:Y:S02]  /*1bad0*/  @!P1 SYNCS.PHASECHK.TRANS64 P1, [R5+URZ+0x30860], R0 ;  /* 0x03086000050095a7 */ /* 0x000f24000802007f */
[----:B----4-:R-:W-:Y:S05]  /*1bae0*/  @!P1 BRA `(.L_x_1423) ;  /* 0xfffffffc00f09947 */ /* 0x010fea000383ffff */
[----:B------:R-:W-:Y:S05]  /*1baf0*/  BRA `(.L_x_1525) ;  /* 0xffffffc800bc7947 */ /* 0x000fea000383ffff */
.L_x_1526:
        /* <DEDUP_REMOVED lines=16> */
.L_x_15959:


//--------------------- .text._ZN7cutlass13device_kernelIN5flash11enable_sm90INS1_16FlashAttnFwdSm90INS1_25CollectiveMainloopFwdSm90ILi2EN4cute5tupleIJNS5_1CILi1EEES8_S8_EEENS6_IJNS7_ILi128EEENS7_ILi64EEENS7_ILi256EEEEEELi256ENS_10bfloat16_tEfNS_4arch4Sm90ELb0ELb1ELb0ELb1ELb1ELb1ELb0ELb1ELb1ELb1ELb1ELb0EEENS1_21CollectiveEpilogueFwdINS6_IJSA_SC_SB_EEES9_SE_SG_Li256ELb1ELb1ELb1ELb0EEENS1_36VarlenDynamicPersistentTileSchedulerILi128ELi64ELi256ELi128ELb1ELb1ELb1ELb1ELb0ELb1EEEEEEEEEvNT_6ParamsE --------------------------
	.section	.text._ZN7cutlass13device_kernelIN5flash11enable_sm90INS1_16FlashAttnFwdSm90INS1_25CollectiveMainloopFwdSm90ILi2EN4cute5tupleIJNS5_1CILi1EEES8_S8_EEENS6_IJNS7_ILi128EEENS7_ILi64EEENS7_ILi256EEEEEELi256ENS_10bfloat16_tEfNS_4arch4Sm90ELb0ELb1ELb0ELb1ELb1ELb1ELb0ELb1ELb1ELb1ELb1ELb0EEENS1_21CollectiveEpilogueFwdINS6_IJSA_SC_SB_EEES9_SE_SG_Li256ELb1ELb1ELb1ELb0EEENS1_36VarlenDynamicPersistentTileSchedulerILi128ELi64ELi256ELi128ELb1ELb1ELb1ELb1ELb0ELb1EEEEEEEEEvNT_6ParamsE,"ax",@progbits
	.align	128
.text._ZN7cutlass13device_kernelIN5flash11enable_sm90INS1_16FlashAttnFwdSm90INS1_25CollectiveMainloopFwdSm90ILi2EN4cute5tupleIJNS5_1CILi1EEES8_S8_EEENS6_IJNS7_ILi128EEENS7_ILi64EEENS7_ILi256EEEEEELi256ENS_10bfloat16_tEfNS_4arch4Sm90ELb0ELb1ELb0ELb1ELb1ELb1ELb0ELb1ELb1ELb1ELb1ELb0EEENS1_21CollectiveEpilogueFwdINS6_IJSA_SC_SB_EEES9_SE_SG_Li256ELb1ELb1ELb1ELb0EEENS1_36VarlenDynamicPersistentTileSchedulerILi128ELi64ELi256ELi128ELb1ELb1ELb1ELb1ELb0ELb1EEEEEEEEEvNT_6ParamsE:
        .type           _ZN7cutlass13device_kernelIN5flash11enable_sm90INS1_16FlashAttnFwdSm90INS1_25CollectiveMainloopFwdSm90ILi2EN4cute5tupleIJNS5_1CILi1EEES8_S8_EEENS6_IJNS7_ILi128EEENS7_ILi64EEENS7_ILi256EEEEEELi256ENS_10bfloat16_tEfNS_4arch4Sm90ELb0ELb1ELb0ELb1ELb1ELb1ELb0ELb1ELb1ELb1ELb1ELb0EEENS1_21CollectiveEpilogueFwdINS6_IJSA_SC_SB_EEES9_SE_SG_Li256ELb1ELb1ELb1ELb0EEENS1_36VarlenDynamicPersistentTileSchedulerILi128ELi64ELi256ELi128ELb1ELb1ELb1ELb1ELb0ELb1EEEEEEEEEvNT_6ParamsE,@function
        .size           _ZN7cutlass13device_kernelIN5flash11enable_sm90INS1_16FlashAttnFwdSm90INS1_25CollectiveMainloopFwdSm90ILi2EN4cute5tupleIJNS5_1CILi1EEES8_S8_EEENS6_IJNS7_ILi128EEENS7_ILi64EEENS7_ILi256EEEEEELi256ENS_10bfloat16_tEfNS_4arch4Sm90ELb0ELb1ELb0ELb1ELb1ELb1ELb0ELb1ELb1ELb1ELb1ELb0EEENS1_21CollectiveEpilogueFwdINS6_IJSA_SC_SB_EEES9_SE_SG_Li256ELb1ELb1ELb1ELb0EEENS1_36VarlenDynamicPersistentTileSchedulerILi128ELi64ELi256ELi128ELb1ELb1ELb1ELb1ELb0ELb1EEEEEEEEEvNT_6ParamsE,(.L_x_15960 - _ZN7cutlass13device_kernelIN5flash11enable_sm90INS1_16FlashAttnFwdSm90INS1_25CollectiveMainloopFwdSm90ILi2EN4cute5tupleIJNS5_1CILi1EEES8_S8_EEENS6_IJNS7_ILi128EEENS7_ILi64EEENS7_ILi256EEEEEELi256ENS_10bfloat16_tEfNS_4arch4Sm90ELb0ELb1ELb0ELb1ELb1ELb1ELb0ELb1ELb1ELb1ELb1ELb0EEENS1_21CollectiveEpilogueFwdINS6_IJSA_SC_SB_EEES9_SE_SG_Li256ELb1ELb1ELb1ELb0EEENS1_36VarlenDynamicPersistentTileSchedulerILi128ELi64ELi256ELi128ELb1ELb1ELb1ELb1ELb0ELb1EEEEEEEEEvNT_6ParamsE)
        .other          _ZN7cutlass13device_kernelIN5flash11enable_sm90INS1_16FlashAttnFwdSm90INS1_25CollectiveMainloopFwdSm90ILi2EN4cute5tupleIJNS5_1CILi1EEES8_S8_EEENS6_IJNS7_ILi128EEENS7_ILi64EEENS7_ILi256EEEEEELi256ENS_10bfloat16_tEfNS_4arch4Sm90ELb0ELb1ELb0ELb1ELb1ELb1ELb0ELb1ELb1ELb1ELb1ELb0EEENS1_21CollectiveEpilogueFwdINS6_IJSA_SC_SB_EEES9_SE_SG_Li256ELb1ELb1ELb1ELb0EEENS1_36VarlenDynamicPersistentTileSchedulerILi128ELi64ELi256ELi128ELb1ELb1ELb1ELb1ELb0ELb1EEEEEEEEEvNT_6ParamsE,@"STO_CUDA_ENTRY STV_DEFAULT"
_ZN7cutlass13device_kernelIN5flash11enable_sm90INS1_16FlashAttnFwdSm90INS1_25CollectiveMainloopFwdSm90ILi2EN4cute5tupleIJNS5_1CILi1EEES8_S8_EEENS6_IJNS7_ILi128EEENS7_ILi64EEENS7_ILi256EEEEEELi256ENS_10bfloat16_tEfNS_4arch4Sm90ELb0ELb1ELb0ELb1ELb1ELb1ELb0ELb1ELb1ELb1ELb1ELb0EEENS1_21CollectiveEpilogueFwdINS6_IJSA_SC_SB_EEES9_SE_SG_Li256ELb1ELb1ELb1ELb0EEENS1_36VarlenDynamicPersistentTileSchedulerILi128ELi64ELi256ELi128ELb1ELb1ELb1ELb1ELb0ELb1EEEEEEEEEvNT_6ParamsE:
        /* <DEDUP_REMOVED lines=18> */
.L_x_1528:
[----:B------:R-:W-:Y:S05]  /*0120*/  BSYNC B0 ;  /* 0x0000000000007941 */ /* 0x000fea0003800000 */
.L_x_1527:
        /* <DEDUP_REMOVED lines=41> */
.L_x_1529:
        /* <DEDUP_REMOVED lines=22> */
.L_x_1530:
        /* <DEDUP_REMOVED lines=18> */
.L_x_1531:
        /* <DEDUP_REMOVED lines=22> */
.L_x_1532:
        /* <DEDUP_REMOVED lines=22> */
.L_x_1533:
[----:B0-----:R-:W-:Y:S01]  /*0900*/  UMOV UR4, 0x1 ;  /* 0x0000000100047882 */ /* 0x001fe20000000000 */
[----:B------:R-:W-:Y:S01]  /*0910*/  PLOP3.LUT P0, PT, PT, PT, UP0, 0x80, 0x0 ;  /* 0x000000000000781c */ /* 0x000fe20003f0f008 */
[----:B------:R-:W-:Y:S01]  /*0920*/  USEL UR4, UR4, 0x2, !UP0 ;  /* 0x0000000204047887 */ /* 0x000fe2000c000000 */
[----:B------:R-:W-:Y:S01]  /*0930*/  NOP ;  /* 0x0000000000007918 */ /* 0x000fe20000000000 */
[----:B------:R-:W-:Y:S01]  /*0940*/  ULDC.64 UR60, c[0x0][0x208] ;  /* 0x00008200003c7ab9 */ /* 0x000fe20000000a00 */
[----:B------:R-:W-:Y:S03]  /*0950*/  BSSY B9, `(.L_x_1534) ;  /* 0x0002c3e000097945 */ /* 0x000fe60003800000 */
[----:B------:R-:W-:-:S05]  /*0960*/  IMAD.U32 R3, RZ, RZ, UR4 ;  /* 0x00000004ff037e24 */ /* 0x000fca000f8e00ff */
[----:B------:R0:W-:Y:S01]  /*0970*/  STL [R1+0xd8], R3 ;  /* 0x0000d80301007387 */ /* 0x0001e20000100800 */
[----:B-12-4-:R-:W-:Y:S06]  /*0980*/  BAR.SYNC.DEFER_BLOCKING 0x0 ;  /* 0x0000000000007b1d */ /* 0x016fec0000010000 */
[----:B------:R-:W-:Y:S05]  /*0990*/  @!P0 BRA `(.L_x_1535) ;  /* 0x0000023c009c8947 */ /* 0x000fea0003800000 */
.L_x_1536:
[----:B------:R-:W-:-:S08]  /*09a0*/  NOP ;  /* 0x0000000000007918 */ /* 0x000fd00000000000 */
[----:B------:R-:W1:Y:S02]  /*09b0*/  USETMAXREG.TRY_ALLOC.CTAPOOL UP0, 0xe8 ;  /* 0x000000e8000079c8 */ /* 0x000e640008000600 */
[----:B-1----:R-:W-:-:S13]  /*09c0*/  PLOP3.LUT P0, PT, PT, PT, UP0, 0x80, 0x0 ;  /* 0x000000000000781c */ /* 0x002fda0003f0f008 */
[----:B------:R-:W-:Y:S05]  /*09d0*/  @!P0 BRA `(.L_x_1536) ;  /* 0xfffffffc00f08947 */ /* 0x000fea000383ffff */
[----:B------:R-:W1:Y:S08]  /*09e0*/  S2UR UR4, SR_CgaCtaId ;  /* 0x00000000000479c3 */ /* 0x000e700000008800 */
[----:B------:R-:W-:Y:S06]  /*09f0*/  BAR.ARV 0x8, 0x180 ;  /* 0x0206000000007b1d */ /* 0x000fec0000002000 */
[----:B------:R-:W-:-:S02]  /*0a00*/  MOV R17, 0x400 ;  /* 0x0000040000117802 */ /* 0x000fc40000000f00 */
[----:B------:R-:W-:Y:S01]  /*0a10*/  BAR.SYNC.DEFER_BLOCKING 0x5, 0x180 ;  /* 0x0146000000007b1d */ /* 0x000fe20000010000 */
[----:B-1----:R-:W-:-:S05]  /*0a20*/  IMAD.U32 R2, RZ, RZ, UR4 ;  /* 0x00000004ff027e24 */ /* 0x002fca000f8e00ff */
[----:B------:R-:W-:Y:S01]  /*0a30*/  ULDC UR4, c[0x0][0xc3c] ;  /* 0x00030f0000047ab9 */ /* 0x000fe20000000800 */
[----:B------:R-:W-:Y:S01]  /*0a40*/  LEA R17, R2, R17, 0x18 ;  /* 0x0000001102117211 */ /* 0x000fe200078ec0ff */
[----:B------:R-:W-:Y:S04]  /*0a50*/  STL [R1+0x8], R2 ;  /* 0x0000080201007387 */ /* 0x000fe80000100800 */
[----:B------:R-:W1:Y:S01]  /*0a60*/  LDS.128 R24, [R17+0x308d0] ;  /* 0x0308d00011187984 */ /* 0x000e620000000c00 */
[----:B------:R-:W-:Y:S06]  /*0a70*/  BAR.ARV 0x4, 0x180 ;  /* 0x0106000000007b1d */ /* 0x000fec0000002000 */
[----:B-1----:R-:W-:-:S13]  /*0a80*/  ISETP.GE.AND P0, PT, R27, UR4, PT ;  /* 0x000000041b007c0c */ /* 0x002fda000bf06270 */
[----:B------:R-:W-:Y:S05]  /*0a90*/  @P0 BRA `(.L_x_1537) ;  /* 0x000002c000a40947 */ /* 0x000fea0003800000 */
[----:B------:R-:W2:Y:S01]  /*0aa0*/  LDL R2, [R1+0xd8] ;  /* 0x0000d80001027983 */ /* 0x000ea20000100800 */
[----:B------:R-:W-:Y:S02]  /*0ab0*/  VIADD R0, R0, 0xffffff80 ;  /* 0xffffff8000007836 */ /* 0x000fe40000000000 */
[----:B------:R-:W-:Y:S02]  /*0ac0*/  IMAD.MOV.U32 R200, RZ, RZ, RZ ;  /* 0x000000ffffc87224 */ /* 0x000fe400078e00ff */
[----:B------:R-:W-:Y:S01]  /*0ad0*/  IMAD.MOV.U32 R218, RZ, RZ, RZ ;  /* 0x000000ffffda7224 */ /* 0x000fe200078e00ff */
[----:B0-----:R-:W-:Y:S01]  /*0ae0*/  SHF.R.S32.HI R3, RZ, 0x1f, R0 ;  /* 0x0000001fff037819 */ /* 0x001fe20000011400 */
[----:B------:R-:W-:-:S03]  /*0af0*/  IMAD.MOV.U32 R202, RZ, RZ, RZ ;  /* 0x000000ffffca7224 */ /* 0x000fc600078e00ff */
[CC--:B------:R-:W-:Y:S02]  /*0b00*/  LEA.HI R6, R3.reuse, R0.reuse, RZ, 0x3 ;  /* 0x0000000003067211 */ /* 0x0c0fe400078f18ff */
[CC--:B------:R-:W-:Y:S02]  /*0b10*/  LEA.HI R8, R3.reuse, R0.reuse, RZ, 0x6 ;  /* 0x0000000003087211 */ /* 0x0c0fe400078f30ff */
[CC--:B------:R-:W-:Y:S02]  /*0b20*/  LEA.HI R5, R3.reuse, R0.reuse, RZ, 0x2 ;  /* 0x0000000003057211 */ /* 0x0c0fe400078f10ff */
[----:B------:R-:W-:Y:S01]  /*0b30*/  LEA.HI R4, R3, R0, RZ, 0x5 ;  /* 0x0000000003047211 */ /* 0x000fe200078f28ff */
[----:B------:R-:W-:Y:S01]  /*0b40*/  IMAD.SHL.U32 R8, R8, 0x8, RZ ;  /* 0x0000000808087824 */ /* 0x000fe200078e00ff */
[----:B------:R-:W-:Y:S02]  /*0b50*/  LOP3.LUT R9, R6, 0xfffffff8, RZ, 0xc0, !PT ;  /* 0xfffffff806097812 */ /* 0x000fe400078ec0ff */
[----:B------:R-:W-:Y:S01]  /*0b60*/  LOP3.LUT R13, R5, 0xfffffffc, RZ, 0xc0, !PT ;  /* 0xfffffffc050d7812 */ /* 0x000fe200078ec0ff */
[----:B------:R-:W-:Y:S01]  /*0b70*/  IMAD.SHL.U32 R4, R4, 0x20, RZ ;  /* 0x0000002004047824 */ /* 0x000fe200078e00ff */
[----:B------:R-:W-:Y:S01]  /*0b80*/  SHF.R.S32.HI R22, RZ, 0x3, R6 ;  /* 0x00000003ff167819 */ /* 0x000fe20000011406 */
[----:B------:R-:W-:Y:S01]  /*0b90*/  IMAD.IADD R12, R0, 0x1, -R9 ;  /* 0x00000001000c7824 */ /* 0x000fe200078e0a09 */
[----:B------:R-:W-:Y:S01]  /*0ba0*/  LOP3.LUT R29, R8, 0xfffffe00, RZ, 0xc0, !PT ;  /* 0xfffffe00081d7812 */ /* 0x000fe200078ec0ff */
[----:B------:R-:W-:Y:S01]  /*0bb0*/  IMAD.IADD R13, R0, 0x1, -R13 ;  /* 0x00000001000d7824 */ /* 0x000fe200078e0a0d */
[----:B------:R-:W-:Y:S01]  /*0bc0*/  LOP3.LUT R4, R4, 0xfffffc00, RZ, 0xc0, !PT ;  /* 0xfffffc0004047812 */ /* 0x000fe200078ec0ff */
[----:B------:R-:W-:Y:S01]  /*0bd0*/  VIADD R6, R22, 0x60 ;  /* 0x0000006016067836 */ /* 0x000fe20000000000 */
[----:B------:R-:W-:Y:S01]  /*0be0*/  STL [R1+0x80], R12 ;  /* 0x0000800c01007387 */ /* 0x000fe20000100800 */
[----:B------:R-:W-:-:S02]  /*0bf0*/  IMAD.SHL.U32 R204, R12, 0x4, RZ ;  /* 0x000000040ccc7824 */ /* 0x000fc400078e00ff */
[----:B------:R-:W-:Y:S02]  /*0c00*/  IMAD.SHL.U32 R18, R12, 0x8, RZ ;  /* 0x000000080c127824 */ /* 0x000fe400078e00ff */
[----:B------:R-:W-:Y:S02]  /*0c10*/  VIADD R20, R204, 0x40 ;  /* 0x00000040cc147836 */ /* 0x000fe40000000000 */
[----:B------:R-:W-:Y:S02]  /*0c20*/  VIADD R23, R22, 0x20 ;  /* 0x0000002016177836 */ /* 0x000fe40000000000 */
[----:B------:R-:W-:Y:S01]  /*0c30*/  IMAD.IADD R203, R204, 0x1, R20 ;  /* 0x00000001cccb7824 */ /* 0x000fe200078e0214 */
[----:B--2---:R-:W-:Y:S02]  /*0c40*/  R2UR UR4, R2 ;  /* 0x00000000020472ca */ /* 0x004fe400000e0000 */
[CC--:B------:R-:W-:Y:S02]  /*0c50*/  LEA.HI R2, R3.reuse, R0.reuse, RZ, 0x4 ;  /* 0x0000000003027211 */ /* 0x0c0fe400078f20ff */
[----:B------:R-:W-:-:S02]  /*0c60*/  LEA.HI R3, R3, R0, RZ, 0x7 ;  /* 0x0000000003037211 */ /* 0x000fc400078f38ff */
[----:B------:R-:W-:Y:S02]  /*0c70*/  SHF.R.S32.HI R7, RZ, 0x4, R2 ;  /* 0x00000004ff077819 */ /* 0x000fe40000011402 */
[----:B------:R-:W-:Y:S02]  /*0c80*/  LOP3.LUT R11, R3, 0xffffff80, RZ, 0xc0, !PT ;  /* 0xffffff80030b7812 */ /* 0x000fe400078ec0ff */
[C---:B------:R-:W-:Y:S02]  /*0c90*/  LOP3.LUT R5, R2.reuse, 0x3fffff0, RZ, 0xc0, !PT ;  /* 0x03fffff002057812 */ /* 0x040fe400078ec0ff */
[----:B------:R-:W-:Y:S01]  /*0ca0*/  LEA.HI R2, R2, R7, RZ, 0x1 ;  /* 0x0000000702027211 */ /* 0x000fe200078f08ff */
[C---:B------:R-:W-:Y:S01]  /*0cb0*/  IMAD.IADD R24, R0.reuse, 0x1, -R11 ;  /* 0x0000000100187824 */ /* 0x040fe200078e0a0b */
[----:B------:R-:W-:Y:S01]  /*0cc0*/  ULOP3.LUT UR4, UR4, 0x1, URZ, 0xfc, !UPT ;  /* 0x0000000104047892 */ /* 0x000fe2000f8efc3f */
[----:B------:R-:W-:Y:S01]  /*0cd0*/  IMAD.IADD R5, R0, 0x1, -R5 ;  /* 0x0000000100057824 */ /* 0x000fe200078e0a05 */
[----:B------:R-:W-:-:S02]  /*0ce0*/  LOP3.LUT R2, R2, 0x1ffffffe, RZ, 0xc0, !PT ;  /* 0x1ffffffe02027812 */ /* 0x000fc400078ec0ff */
[----:B------:R-:W-:Y:S01]  /*0cf0*/  SHF.R.S32.HI R9, RZ, 0x1f, R24 ;  /* 0x0000001fff097819 */ /* 0x000fe20000011418 */
[----:B------:R-:W-:Y:S01]  /*0d00*/  IMAD R5, R5, 0x40, R4 ;  /* 0x0000004005057824 */ /* 0x000fe200078e0204 */
[----:B------:R-:W-:Y:S01]  /*0d10*/  SHF.R.S32.HI R0, RZ, 0x7, R3 ;  /* 0x00000007ff007819 */ /* 0x000fe20000011403 */
[----:B------:R-:W-:Y:S01]  /*0d20*/  IMAD.IADD R2, R7, 0x1, -R2 ;  /* 0x0000000107027824 */ /* 0x000fe200078e0a02 */
[----:B------:R-:W-:Y:S01]  /*0d30*/  LEA.HI R10, R9, R24, RZ, 0x2 ;  /* 0x00000018090a7211 */ /* 0x000fe200078f10ff */
[----:B------:R-:W-:Y:S01]  /*0d40*/  STL [R1+0xa4], R24 ;  /* 0x0000a41801007387 */ /* 0x000fe20000100800 */
[----:B------:R-:W-:Y:S01]  /*0d50*/  LEA.HI R3, R3, R0, RZ, 0x1 ;  /* 0x0000000003037211 */ /* 0x000fe200078f08ff */
[----:B------:R-:W-:Y:S01]  /*0d60*/  IMAD R2, R2, 0x8, R5 ;  /* 0x0000000802027824 */ /* 0x000fe200078e0205 */
[--C-:B------:R-:W-:Y:S01]  /*0d70*/  SHF.R.S32.HI R4, RZ, 0x2, R10.reuse ;  /* 0x00000002ff047819 */ /* 0x100fe2000001140a */
[----:B------:R-:W-:Y:S01]  /*0d80*/  STL [R1+0xc], R22 ;  /* 0x00000c1601007387 */ /* 0x000fe20000100800 */
[----:B------:R-:W-:-:S02]  /*0d90*/  SHF.R.S32.HI R7, RZ, 0x1f, R10 ;  /* 0x0000001fff077819 */ /* 0x000fc4000001140a */
[----:B------:R-:W-:Y:S01]  /*0da0*/  LOP3.LUT R3, R3, 0x3fffffe, RZ, 0xc0, !PT ;  /* 0x03fffffe03037812 */ /* 0x000fe200078ec0ff */
[----:B------:R0:W-:Y:S01]  /*0db0*/  STL [R1+0xd4], R2 ;  /* 0x0000d40201007387 */ /* 0x0001e20000100800 */
[----:B------:R-:W-:Y:S02]  /*0dc0*/  LEA.HI R7, R7, R4, RZ, 0x3 ;  /* 0x0000000407077211 */ /* 0x000fe400078f18ff */
[----:B------:R-:W-:Y:S01]  /*0dd0*/  LEA.HI R9, R9, R24, RZ, 0x5 ;  /* 0x0000001809097211 */ /* 0x000fe200078f28ff */
[----:B------:R-:W-:Y:S01]  /*0de0*/  IMAD.IADD R3, R0, 0x1, -R3 ;  /* 0x0000000100037824 */ /* 0x000fe200078e0a03 */
[----:B------:R-:W-:Y:S01]  /*0df0*/  LOP3.LUT R7, R7, 0xfffffff8, RZ, 0xc0, !PT ;  /* 0xfffffff807077812 */ /* 0x000fe200078ec0ff */
[----:B------:R-:W-:Y:S01]  /*0e00*/  STL [R1+0x34], R20 ;  /* 0x0000341401007387 */ /* 0x000fe20000100800 */
[C---:B------:R-:W-:Y:S02]  /*0e10*/  LEA.HI R0, R13.reuse, R13, RZ, 0x1 ;  /* 0x0000000d0d007211 */ /* 0x040fe400078f08ff */
[----:B------:R-:W-:Y:S01]  /*0e20*/  SHF.R.S32.HI R9, RZ, 0x5, R9 ;  /* 0x00000005ff097819 */ /* 0x000fe20000011409 */
[----:B0-----:R-:W-:Y:S01]  /*0e30*/  VIADD R2, R22, 0x40 ;  /* 0x0000004016027836 */ /* 0x001fe20000000000 */
[----:B------:R-:W-:Y:S01]  /*0e40*/  LOP3.LUT R0, R0, 0x1ffffffe, RZ, 0xc0, !PT ;  /* 0x1ffffffe00007812 */ /* 0x000fe200078ec0ff */
[----:B------:R-:W-:Y:S01]  /*0e50*/  IMAD.IADD R4, R4, 0x1, -R7 ;  /* 0x0000000104047824 */ /* 0x000fe200078e0a07 */
[----:B------:R-:W-:Y:S01]  /*0e60*/  SHF.R.S32.HI R7, RZ, 0x1f, R6 ;  /* 0x0000001fff077819 */ /* 0x000fe20000011406 */
[----:B------:R0:W-:Y:S01]  /*0e70*/  STL [R1+0xc4], R23 ;  /* 0x0000c41701007387 */ /* 0x0001e20000100800 */
[----:B------:R-:W-:Y:S01]  /*0e80*/  SHF.R.S32.HI R5, RZ, 0x1f, R2 ;  /* 0x0000001fff057819 */ /* 0x000fe20000011402 */
[----:B------:R-:W-:Y:S01]  /*0e90*/  IMAD.IADD R13, R13, 0x1, -R0 ;  /* 0x000000010d0d7824 */ /* 0x000fe200078e0a00 */
[----:B------:R-:W-:Y:S01]  /*0ea0*/  LEA.HI R7, R7, R6, RZ, 0x3 ;  /* 0x0000000607077211 */ /* 0x000fe200078f18ff */
[----:B------:R-:W-:Y:S01]  /*0eb0*/  IMAD.SHL.U32 R6, R6, 0x40, RZ ;  /* 0x0000004006067824 */ /* 0x000fe200078e00ff */
[----:B------:R-:W-:Y:S01]  /*0ec0*/  LEA.HI R5, R5, R2, RZ, 0x3 ;  /* 0x0000000205057211 */ /* 0x000fe200078f18ff */
[----:B------:R-:W-:Y:S01]  /*0ed0*/  IMAD.SHL.U32 R2, R2, 0x40, RZ ;  /* 0x0000004002027824 */ /* 0x000fe200078e00ff */
[----:B------:R-:W-:Y:S01]  /*0ee0*/  LOP3.LUT R10, R10, 0x7ffffffc, RZ, 0xc0, !PT ;  /* 0x7ffffffc0a0a7812 */ /* 0x000fe200078ec0ff */
[----:B------:R-:W-:Y:S01]  /*0ef0*/  IMAD.SHL.U32 R15, R7, 0x40, RZ ;  /* 0x00000040070f7824 */ /* 0x000fe200078e00ff */
[----:B------:R-:W-:Y:S01]  /*0f00*/  LOP3.LUT R14, R6, 0x1c0, RZ, 0xc0, !PT ;  /* 0x000001c0060e7812 */ /* 0x000fe200078ec0ff */
[----:B------:R-:W-:Y:S01]  /*0f10*/  IMAD.SHL.U32 R6, R5, 0x40, RZ ;  /* 0x0000004005067824 */ /* 0x000fe200078e00ff */
[----:B------:R-:W-:Y:S01]  /*0f20*/  LOP3.LUT R0, R2, 0x1c0, RZ, 0xc0, !PT ;  /* 0x000001c002007812 */ /* 0x000fe200078ec0ff */
[----:B------:R-:W-:Y:S01]  /*0f30*/  IMAD R4, R9, 0x10, R4 ;  /* 0x0000001009047824 */ /* 0x000fe200078e0204 */
[----:B------:R-:W-:Y:S01]  /*0f40*/  SHF.R.S32.HI R2, RZ, 0x1f, R203 ;  /* 0x0000001fff027819 */ /* 0x000fe200000114cb */
[----:B------:R-:W-:Y:S01]  /*0f50*/  IMAD.IADD R10, R24, 0x1, -R10 ;  /* 0x00000001180a7824 */ /* 0x000fe200078e0a0a */
[----:B------:R-:W-:Y:S01]  /*0f60*/  LOP3.LUT R5, R0, 0x38, R18, 0xf8, !PT ;  /* 0x0000003800057812 */ /* 0x000fe200078ef812 */
[----:B------:R-:W-:Y:S01]  /*0f70*/  IMAD R4, R3, 0x40, R4 ;  /* 0x0000004003047824 */ /* 0x000fe200078e0204 */
[----:B------:R-:W-:Y:S01]  /*0f80*/  SHF.R.U32.HI R12, RZ, 0x3, R0 ;  /* 0x00000003ff0c7819 */ /* 0x000fe20000011600 */
[----:B------:R-:W-:Y:S01]  /*0f90*/  IMAD.SHL.U32 R225, R10, 0x2, RZ ;  /* 0x000000020ae17824 */ /* 0x000fe200078e00ff */
[----:B------:R-:W-:Y:S01]  /*0fa0*/  LOP3.LUT R11, R6, 0xfffffe00, RZ, 0xc0, !PT ;  /* 0xfffffe00060b7812 */ /* 0x000fe200078ec0ff */
[----:B------:R-:W-:Y:S01]  /*0fb0*/  VIADD R3, R204, 0x60 ;  /* 0x00000060cc037836 */ /* 0x000fe20000000000 */
[----:B------:R-:W-:Y:S01]  /*0fc0*/  LEA.HI R201, R2, R203, RZ, 0x3 ;  /* 0x000000cb02c97211 */ /* 0x000fe200078f18ff */
[----:B------:R-:W-:Y:S01]  /*0fd0*/  VIADD R41, R225, 0x8 ;  /* 0x00000008e1297836 */ /* 0x000fe20000000000 */
[----:B------:R-:W-:Y:S01]  /*0fe0*/  LOP3.LUT R19, R15, 0xfffffe00, RZ, 0xc0, !PT ;  /* 0xfffffe000f137812 */ /* 0x000fe200078ec0ff */
[----:B------:R-:W-:Y:S01]  /*0ff0*/  VIADD R40, R225, 0x10 ;  /* 0x00000010e1287836 */ /* 0x000fe20000000000 */
[----:B------:R-:W-:Y:S01]  /*1000*/  LOP3.LUT R15, R11, R5, R12, 0xf6, !PT ;  /* 0x000000050b0f7212 */ /* 0x000fe200078ef60c */
[C---:B------:R-:W-:Y:S01]  /*1010*/  VIADD R39, R225.reuse, 0x18 ;  /* 0x00000018e1277836 */ /* 0x040fe20000000000 */
[C---:B------:R-:W-:Y:S01]  /*1020*/  LOP3.LUT R16, R14.reuse, 0x38, R18, 0xf8, !PT ;  /* 0x000000380e107812 */ /* 0x040fe200078ef812 */
[C---:B------:R-:W-:Y:S01]  /*1030*/  VIADD R38, R225.reuse, 0x20 ;  /* 0x00000020e1267836 */ /* 0x040fe20000000000 */
[----:B------:R-:W-:Y:S01]  /*1040*/  SHF.R.U32.HI R6, RZ, 0x3, R14 ;  /* 0x00000003ff067819 */ /* 0x000fe2000001160e */
[C---:B------:R-:W-:Y:S01]  /*1050*/  VIADD R37, R225.reuse, 0x28 ;  /* 0x00000028e1257836 */ /* 0x040fe20000000000 */
[----:B------:R-:W-:Y:S01]  /*1060*/  LOP3.LUT R5, R14, 0x38, R201, 0xf8, !PT ;  /* 0x000000380e057812 */ /* 0x000fe200078ef8c9 */
[----:B------:R-:W-:Y:S01]  /*1070*/  VIADD R36, R225, 0x30 ;  /* 0x00000030e1247836 */ /* 0x000fe20000000000 */
[----:B------:R-:W-:Y:S01]  /*1080*/  LOP3.LUT R21, R19, R16, R6, 0xf6, !PT ;  /* 0x0000001013157212 */ /* 0x000fe200078ef606 */
[----:B------:R-:W-:Y:S01]  /*1090*/  VIADD R35, R225, 0x38 ;  /* 0x00000038e1237836 */ /* 0x000fe20000000000 */
[----:B------:R-:W-:Y:S01]  /*10a0*/  LOP3.LUT R14, R5, R6, RZ, 0x3c, !PT ;  /* 0x00000006050e7212 */ /* 0x000fe200078e3cff */
[----:B------:R-:W-:Y:S01]  /*10b0*/  IMAD.SHL.U32 R5, R23, 0x40, RZ ;  /* 0x0000004017057824 */ /* 0x000fe200078e00ff */
[----:B------:R-:W-:Y:S01]  /*10c0*/  SHF.R.S32.HI R6, RZ, 0x1f, R23 ;  /* 0x0000001fff067819 */ /* 0x000fe20000011417 */
[----:B------:R-:W-:Y:S01]  /*10d0*/  VIADD R34, R225, 0x40 ;  /* 0x00000040e1227836 */ /* 0x000fe20000000000 */
[--C-:B------:R-:W-:Y:S01]  /*10e0*/  LOP3.LUT R7, R0, 0x38, R201.reuse, 0xf8, !PT ;  /* 0x0000003800077812 */ /* 0x100fe200078ef8c9 */
[----:B------:R-:W-:Y:S01]  /*10f0*/  IMAD.SHL.U32 R0, R22, 0x40, RZ ;  /* 0x0000004016007824 */ /* 0x000fe200078e00ff */
[----:B------:R-:W-:Y:S01]  /*1100*/  LEA.HI R6, R6, R23, RZ, 0x3 ;  /* 0x0000001706067211 */ /* 0x000fe200078f18ff */
[----:B0-----:R-:W-:Y:S01]  /*1110*/  VIADD R23, R18, 0xc0 ;  /* 0x000000c012177836 */ /* 0x001fe20000000000 */
[----:B------:R-:W-:Y:S01]  /*1120*/  LOP3.LUT R28, R5, 0x1c0, RZ, 0xc0, !PT ;  /* 0x000001c0051c7812 */ /* 0x000fe200078ec0ff */
[C---:B------:R-:W-:Y:S01]  /*1130*/  VIADD R33, R225.reuse, 0x48 ;  /* 0x00000048e1217836 */ /* 0x040fe20000000000 */
[----:B------:R-:W-:Y:S01]  /*1140*/  LOP3.LUT R22, R0, 0x1c0, RZ, 0xc0, !PT ;  /* 0x000001c000167812 */ /* 0x000fe200078ec0ff */
[----:B------:R-:W-:Y:S01]  /*1150*/  IMAD.SHL.U32 R6, R6, 0x40, RZ ;  /* 0x0000004006067824 */ /* 0x000fe200078e00ff */
[----:B------:R-:W-:Y:S01]  /*1160*/  LEA.HI R2, R2, R203, RZ, 0x6 ;  /* 0x000000cb02027211 */ /* 0x000fe200078f30ff */
[C---:B------:R-:W-:Y:S01]  /*1170*/  VIADD R32, R225.reuse, 0x50 ;  /* 0x00000050e1207836 */ /* 0x040fe20000000000 */
[----:B------:R-:W-:Y:S01]  /*1180*/  SHF.R.U32.HI R30, RZ, 0x3, R22 ;  /* 0x00000003ff1e7819 */ /* 0x000fe20000011616 */
[----:B------:R-:W-:Y:S01]  /*1190*/  STL [R1+0x60], R22 ;  /* 0x0000601601007387 */ /* 0x000fe20000100800 */
[----:B------:R-:W-:Y:S01]  /*11a0*/  LOP3.LUT R0, R22, 0x38, R201, 0xf8, !PT ;  /* 0x0000003816007812 */ /* 0x000fe200078ef8c9 */
[----:B------:R-:W-:Y:S01]  /*11b0*/  IMAD.SHL.U32 R2, R2, 0x80, RZ ;  /* 0x0000008002027824 */ /* 0x000fe200078e00ff */
[----:B------:R-:W-:Y:S01]  /*11c0*/  SHF.R.U32.HI R16, RZ, 0x3, R28 ;  /* 0x00000003ff107819 */ /* 0x000fe2000001161c */
[----:B------:R-:W-:Y:S01]  /*11d0*/  STL [R1+0x6c], R29 ;  /* 0x00006c1d01007387 */ /* 0x000fe20000100800 */
[----:B------:R-:W-:Y:S01]  /*11e0*/  LOP3.LUT R8, R6, 0xfffffe00, RZ, 0xc0, !PT ;  /* 0xfffffe0006087812 */ /* 0x000fe200078ec0ff */
[----:B------:R-:W-:Y:S01]  /*11f0*/  VIADD R31, R225, 0x58 ;  /* 0x00000058e11f7836 */ /* 0x000fe20000000000 */
[----:B------:R-:W-:Y:S01]  /*1200*/  LOP3.LUT R5, R0, R30, RZ, 0x3c, !PT ;  /* 0x0000001e00057212 */ /* 0x000fe200078e3cff */
[----:B------:R-:W-:Y:S01]  /*1210*/  STL [R1+0x5c], R28 ;  /* 0x00005c1c01007387 */ /* 0x000fe20000100800 */
[----:B------:R-:W-:Y:S01]  /*1220*/  IMAD.U32 R0, RZ, RZ, UR4 ;  /* 0x00000004ff007e24 */ /* 0x000fe2000f8e00ff */
[----:B------:R-:W-:Y:S01]  /*1230*/  LOP3.LUT R12, R7, R12, RZ, 0x3c, !PT ;  /* 0x0000000c070c7212 */ /* 0x000fe200078e3cff */
[----:B------:R-:W-:Y:S01]  /*1240*/  VIADD R24, R225, 0x78 ;  /* 0x00000078e1187836 */ /* 0x000fe20000000000 */
[----:B------:R-:W-:Y:S01]  /*1250*/  STL [R1+0xcc], R30 ;  /* 0x0000cc1e01007387 */ /* 0x000fe20000100800 */
[----:B------:R-:W-:-:S02]  /*1260*/  LOP3.LUT R2, R2, 0xffffe000, RZ, 0xc0, !PT ;  /* 0xffffe00002027812 */ /* 0x000fc400078ec0ff */
[----:B------:R-:W-:Y:S01]  /*1270*/  LOP3.LUT R7, R28, 0x38, R201, 0xf8, !PT ;  /* 0x000000381c077812 */ /* 0x000fe200078ef8c9 */
[----:B------:R-:W-:Y:S01]  /*1280*/  STL [R1+0xc8], R16 ;  /* 0x0000c81001007387 */ /* 0x000fe20000100800 */
[----:B------:R-:W-:Y:S01]  /*1290*/  IADD3 R11, R12, R2, R11 ;  /* 0x000000020c0b7210 */ /* 0x000fe20007ffe00b */
[----:B------:R-:W-:Y:S01]  /*12a0*/  VIADD R12, R204, 0x20 ;  /* 0x00000020cc0c7836 */ /* 0x000fe20000000000 */
[----:B------:R-:W-:Y:S01]  /*12b0*/  LOP3.LUT R7, R7, R16, RZ, 0x3c, !PT ;  /* 0x0000001007077212 */ /* 0x000fe200078e3cff */
[----:B------:R-:W-:Y:S01]  /*12c0*/  STL [R1+0x68], R8 ;  /* 0x0000680801007387 */ /* 0x000fe20000100800 */
[-C--:B------:R-:W-:Y:S02]  /*12d0*/  IADD3 R9, R14, R2.reuse, R19 ;  /* 0x000000020e097210 */ /* 0x080fe40007ffe013 */
[----:B------:R-:W-:Y:S01]  /*12e0*/  SHF.R.S32.HI R14, RZ, 0x1f, R23 ;  /* 0x0000001fff0e7819 */ /* 0x000fe20000011417 */
[----:B------:R-:W-:Y:S01]  /*12f0*/  STL [R1+0xd0], R4 ;  /* 0x0000d00401007387 */ /* 0x000fe20000100800 */
[----:B------:R-:W-:-:S02]  /*1300*/  IADD3 R5, R5, R2, R29 ;  /* 0x0000000205057210 */ /* 0x000fc40007ffe01d */
[----:B------:R-:W-:Y:S01]  /*1310*/  IADD3 R7, R7, R2, R8 ;  /* 0x0000000207077210 */ /* 0x000fe20007ffe008 */
[----:B------:R-:W-:Y:S01]  /*1320*/  STL [R1+0x8c], RZ ;  /* 0x00008cff01007387 */ /* 0x000fe20000100800 */
[----:B------:R-:W-:Y:S01]  /*1330*/  VIADD R2, R17, 0x10400 ;  /* 0x0001040011027836 */ /* 0x000fe20000000000 */
[----:B------:R-:W-:Y:S02]  /*1340*/  SHF.R.S32.HI R42, RZ, 0x1f, R41 ;  /* 0x0000001fff2a7819 */ /* 0x000fe40000011429 */
[----:B------:R0:W-:Y:S01]  /*1350*/  STL [R1+0x64], R0 ;  /* 0x0000640001007387 */ /* 0x0001e20000100800 */
[----:B------:R-:W-:Y:S01]  /*1360*/  SHF.R.S32.HI R41, RZ, 0x1f, R40 ;  /* 0x0000001fff297819 */ /* 0x000fe20000011428 */
[----:B------:R-:W-:Y:S01]  /*1370*/  IMAD R10, R15, 0x2, R2 ;  /* 0x000000020f0a7824 */ /* 0x000fe200078e0202 */
[----:B------:R-:W-:Y:S01]  /*1380*/  SHF.R.S32.HI R40, RZ, 0x1f, R39 ;  /* 0x0000001fff287819 */ /* 0x000fe20000011427 */
[----:B------:R-:W-:Y:S01]  /*1390*/  STL [R1+0x4c], RZ ;  /* 0x00004cff01007387 */ /* 0x000fe20000100800 */
[----:B------:R-:W-:Y:S01]  /*13a0*/  SHF.R.S32.HI R39, RZ, 0x1f, R38 ;  /* 0x0000001fff277819 */ /* 0x000fe20000011426 */
[----:B------:R-:W-:Y:S01]  /*13b0*/  VIADD R15, R225, 0x98 ;  /* 0x00000098e10f7836 */ /* 0x000fe20000000000 */
[----:B------:R-:W-:Y:S01]  /*13c0*/  SHF.R.S32.HI R38, RZ, 0x1f, R37 ;  /* 0x0000001fff267819 */ /* 0x000fe20000011425 */
[----:B------:R1:W-:Y:S01]  /*13d0*/  STL [R1+0x30], R12 ;  /* 0x0000300c01007387 */ /* 0x0003e20000100800 */
[----:B------:R-:W-:-:S02]  /*13e0*/  SHF.R.S32.HI R37, RZ, 0x1f, R36 ;  /* 0x0000001fff257819 */ /* 0x000fc40000011424 */
[----:B0-----:R-:W-:Y:S01]  /*13f0*/  LOP3.LUT R0, R22, 0x38, R18, 0xf8, !PT ;  /* 0x0000003816007812 */ /* 0x001fe200078ef812 */
[----:B------:R-:W-:Y:S01]  /*1400*/  VIADD R22, R18, 0x80 ;  /* 0x0000008012167836 */ /* 0x000fe20000000000 */
[----:B------:R-:W-:Y:S01]  /*1410*/  STL [R1+0x48], R3 ;  /* 0x0000480301007387 */ /* 0x000fe20000100800 */
[----:B------:R-:W-:Y:S02]  /*1420*/  SHF.R.S32.HI R36, RZ, 0x1f, R35 ;  /* 0x0000001fff247819 */ /* 0x000fe40000011423 */
[----:B------:R-:W-:Y:S01]  /*1430*/  LOP3.LUT R6, R29, R0, R30, 0xf6, !PT ;  /* 0x000000001d067212 */ /* 0x000fe200078ef61e */
[C---:B------:R-:W-:Y:S01]  /*1440*/  VIADD R30, R225.reuse, 0x60 ;  /* 0x00000060e11e7836 */ /* 0x040fe20000000000 */
[----:B------:R-:W-:Y:S01]  /*1450*/  LOP3.LUT R0, R28, 0x38, R18, 0xf8, !PT ;  /* 0x000000381c007812 */ /* 0x000fe200078ef812 */
[----:B------:R-:W-:Y:S01]  /*1460*/  VIADD R29, R225, 0x68 ;  /* 0x00000068e11d7836 */ /* 0x000fe20000000000 */
[----:B------:R-:W-:Y:S01]  /*1470*/  SHF.R.S32.HI R28, RZ, 0x1f, R22 ;  /* 0x0000001fff1c7819 */ /* 0x000fe20000011416 */
[----:B------:R-:W-:Y:S01]  /*1480*/  STL [R1+0x7c], R6 ;  /* 0x00007c0601007387 */ /* 0x000fe20000100800 */
[----:B-1----:R-:W-:-:S02]  /*1490*/  SHF.R.S32.HI R12, RZ, 0x1f, R12 ;  /* 0x0000001fff0c7819 */ /* 0x002fc4000001140c */
[----:B------:R-:W-:Y:S01]  /*14a0*/  SHF.R.S32.HI R35, RZ, 0x1f, R34 ;  /* 0x0000001fff237819 */ /* 0x000fe20000011422 */
[----:B------:R0:W-:Y:S01]  /*14b0*/  STL [R1+0x4], R28 ;  /* 0x0000041c01007387 */ /* 0x0001e20000100800 */
[----:B------:R-:W-:Y:S02]  /*14c0*/  SHF.R.S32.HI R34, RZ, 0x1f, R33 ;  /* 0x0000001fff227819 */ /* 0x000fe40000011421 */
[----:B------:R-:W-:Y:S01]  /*14d0*/  SHF.R.S32.HI R33, RZ, 0x1f, R32 ;  /* 0x0000001fff217819 */ /* 0x000fe20000011420 */
[----:B------:R1:W-:Y:S01]  /*14e0*/  STL [R1], R14 ;  /* 0x0000000e01007387 */ /* 0x0003e20000100800 */
[----:B------:R-:W-:Y:S02]  /*14f0*/  SHF.R.S32.HI R32, RZ, 0x1f, R31 ;  /* 0x0000001fff207819 */ /* 0x000fe4000001141f */
[----:B------:R-:W-:Y:S01]  /*1500*/  SHF.R.S32.HI R31, RZ, 0x1f, R30 ;  /* 0x0000001fff1f7819 */ /* 0x000fe2000001141e */
[----:B------:R2:W-:Y:S01]  /*1510*/  STL [R1+0x9c], R12 ;  /* 0x00009c0c01007387 */ /* 0x0005e20000100800 */
[----:B------:R-:W-:Y:S01]  /*1520*/  SHF.R.S32.HI R30, RZ, 0x1f, R29 ;  /* 0x0000001fff1e7819 */ /* 0x000fe2000001141d */
[----:B0-----:R-:W-:Y:S01]  /*1530*/  VIADD R28, R225, 0x70 ;  /* 0x00000070e11c7836 */ /* 0x001fe20000000000 */
[----:B------:R-:W-:-:S02]  /*1540*/  SHF.R.S32.HI R19, RZ, 0x1f, R18 ;  /* 0x0000001fff137819 */ /* 0x000fc40000011412 */
[----:B-1----:R-:W-:Y:S01]  /*1550*/  SHF.R.S32.HI R14, RZ, 0x1f, R20 ;  /* 0x0000001fff0e7819 */ /* 0x002fe20000011414 */
[----:B------:R-:W-:Y:S01]  /*1560*/  VIADD R20, R225, 0x88 ;  /* 0x00000088e1147836 */ /* 0x000fe20000000000 */
[----:B------:R-:W-:Y:S02]  /*1570*/  SHF.R.S32.HI R29, RZ, 0x1f, R28 ;  /* 0x0000001fff1d7819 */ /* 0x000fe4000001141c */
[----:B--2---:R-:W-:Y:S01]  /*1580*/  SHF.R.S32.HI R12, RZ, 0x1f, R3 ;  /* 0x0000001fff0c7819 */ /* 0x004fe20000011403 */
[----:B------:R0:W-:Y:S01]  /*1590*/  STL [R1+0x98], R14 ;  /* 0x0000980e01007387 */ /* 0x0001e20000100800 */
[----:B------:R-:W-:Y:S01]  /*15a0*/  LOP3.LUT R3, R8, R0, R16, 0xf6, !PT ;  /* 0x0000000008037212 */ /* 0x000fe200078ef610 */
[----:B------:R-:W-:Y:S01]  /*15b0*/  IMAD R0, R21, 0x2, R2 ;  /* 0x0000000215007824 */ /* 0x000fe200078e0202 */
[----:B------:R-:W-:Y:S01]  /*15c0*/  SHF.R.S32.HI R28, RZ, 0x1f, R24 ;  /* 0x0000001fff1c7819 */ /* 0x000fe20000011418 */
[----:B------:R1:W-:Y:S01]  /*15d0*/  STL [R1+0x94], R12 ;  /* 0x0000940c01007387 */ /* 0x0003e20000100800 */
[----:B------:R-:W-:-:S02]  /*15e0*/  VIADD R21, R225, 0x80 ;  /* 0x00000080e1157836 */ /* 0x000fc40000000000 */
[--C-:B------:R-:W-:Y:S01]  /*15f0*/  IMAD R8, R3, 0x2, R2.reuse ;  /* 0x0000000203087824 */ /* 0x100fe200078e0202 */
[----:B------:R2:W-:Y:S01]  /*1600*/  STL [R1+0xb4], R10 ;  /* 0x0000b40a01007387 */ /* 0x0005e20000100800 */
[----:B------:R-:W-:Y:S01]  /*1610*/  IMAD R3, R5, 0x2, R2 ;  /* 0x0000000205037824 */ /* 0x000fe200078e0202 */
[----:B------:R-:W-:Y:S01]  /*1620*/  SHF.R.S32.HI R24, RZ, 0x1f, R21 ;  /* 0x0000001fff187819 */ /* 0x000fe20000011415 */
[C---:B------:R-:W-:Y:S01]  /*1630*/  VIADD R16, R225.reuse, 0x90 ;  /* 0x00000090e1107836 */ /* 0x040fe20000000000 */
[----:B------:R3:W-:Y:S01]  /*1640*/  STL [R1+0xac], R0 ;  /* 0x0000ac0001007387 */ /* 0x0007e20000100800 */
[----:B0-----:R-:W-:Y:S01]  /*1650*/  VIADD R14, R225, 0xa0 ;  /* 0x000000a0e10e7836 */ /* 0x001fe20000000000 */
[----:B------:R-:W-:Y:S01]  /*1660*/  SHF.R.S32.HI R21, RZ, 0x1f, R20 ;  /* 0x0000001fff157819 */ /* 0x000fe20000011414 */
[----:B------:R-:W-:Y:S01]  /*1670*/  IMAD R5, R11, 0x2, R2 ;  /* 0x000000020b057824 */ /* 0x000fe200078e0202 */
[----:B------:R0:W-:Y:S01]  /*1680*/  STL [R1+0xbc], R8 ;  /* 0x0000bc0801007387 */ /* 0x0001e20000100800 */
[C---:B-1----:R-:W-:Y:S01]  /*1690*/  VIADD R12, R225.reuse, 0xa8 ;  /* 0x000000a8e10c7836 */ /* 0x042fe20000000000 */
[----:B------:R-:W-:Y:S01]  /*16a0*/  SHF.R.S32.HI R20, RZ, 0x1f, R16 ;  /* 0x0000001fff147819 */ /* 0x000fe20000011410 */
[C---:B------:R-:W-:Y:S01]  /*16b0*/  VIADD R11, R225.reuse, 0xb0 ;  /* 0x000000b0e10b7836 */ /* 0x040fe20000000000 */
[----:B------:R1:W-:Y:S01]  /*16c0*/  STL [R1+0xc0], R3 ;  /* 0x0000c00301007387 */ /* 0x0003e20000100800 */
[----:B--2---:R-:W-:Y:S01]  /*16d0*/  VIADD R10, R225, 0xb8 ;  /* 0x000000b8e10a7836 */ /* 0x004fe20000000000 */
[----:B------:R-:W-:Y:S01]  /*16e0*/  SHF.R.S32.HI R16, RZ, 0x1f, R15 ;  /* 0x0000001fff107819 */ /* 0x000fe2000001140f */
[----:B---3--:R-:W-:Y:S01]  /*16f0*/  IMAD R0, R7, 0x2, R2 ;  /* 0x0000000207007824 */ /* 0x008fe200078e0202 */
[----:B------:R-:W-:Y:S01]  /*1700*/  SHF.R.S32.HI R15, RZ, 0x1f, R14 ;  /* 0x0000001fff0f7819 */ /* 0x000fe2000001140e */
[C---:B------:R-:W-:Y:S01]  /*1710*/  VIADD R7, R225.reuse, 0xd0 ;  /* 0x000000d0e1077836 */ /* 0x040fe20000000000 */
[----:B------:R-:W-:Y:S01]  /*1720*/  SHF.R.S32.HI R14, RZ, 0x1f, R12 ;  /* 0x0000001fff0e7819 */ /* 0x000fe2000001140c */
[----:B0-----:R-:W-:Y:S01]  /*1730*/  VIADD R8, R225, 0xc8 ;  /* 0x000000c8e1087836 */ /* 0x001fe20000000000 */
[----:B------:R0:W-:Y:S01]  /*1740*/  STL [R1+0xb8], R0 ;  /* 0x0000b80001007387 */ /* 0x0001e20000100800 */
[----:B------:R-:W-:Y:S01]  /*1750*/  SHF.R.S32.HI R12, RZ, 0x1f, R11 ;  /* 0x0000001fff0c7819 */ /* 0x000fe2000001140b */
[----:B-1----:R-:W-:Y:S01]  /*1760*/  IMAD R3, R9, 0x2, R2 ;  /* 0x0000000209037824 */ /* 0x002fe200078e0202 */
[----:B------:R-:W-:Y:S01]  /*1770*/  SHF.R.S32.HI R11, RZ, 0x1f, R10 ;  /* 0x0000001fff0b7819 */ /* 0x000fe2000001140a */
[C---:B------:R-:W-:Y:S01]  /*1780*/  VIADD R9, R225.reuse, 0xc0 ;  /* 0x000000c0e1097836 */ /* 0x040fe20000000000 */
[----:B------:R1:W-:Y:S04]  /*1790*/  STL [R1+0xb0], R5 ;  /* 0x0000b00501007387 */ /* 0x0003e80000100800 */
[----:B------:R2:W-:Y:S01]  /*17a0*/  STL [R1+0xa8], R3 ;  /* 0x0000a80301007387 */ /* 0x0005e20000100800 */
[----:B0-----:R-:W-:Y:S01]  /*17b0*/  IMAD R0, R6, 0x2, R2 ;  /* 0x0000000206007824 */ /* 0x001fe200078e0202 */
[----:B------:R-:W-:Y:S01]  /*17c0*/  SHF.R.S32.HI R2, RZ, 0x3, R201 ;  /* 0x00000003ff027819 */ /* 0x000fe200000114c9 */
[----:B------:R-:W-:Y:S01]  /*17d0*/  VIADD R6, R225, 0xd8 ;  /* 0x000000d8e1067836 */ /* 0x000fe20000000000 */
[----:B------:R-:W-:-:S02]  /*17e0*/  SHF.R.S32.HI R10, RZ, 0x1f, R9 ;  /* 0x0000001fff0a7819 */ /* 0x000fc40000011409 */
[----:B------:R0:W-:Y:S01]  /*17f0*/  STL [R1+0x70], R0 ;  /* 0x0000700001007387 */ /* 0x0001e20000100800 */
[C---:B-1----:R-:W-:Y:S01]  /*1800*/  VIADD R5, R225.reuse, 0xe0 ;  /* 0x000000e0e1057836 */ /* 0x042fe20000000000 */
[----:B------:R-:W-:Y:S02]  /*1810*/  SHF.R.S32.HI R9, RZ, 0x1f, R8 ;  /* 0x0000001fff097819 */ /* 0x000fe40000011408 */
[----:B------:R1:W-:Y:S01]  /*1820*/  STL [R1+0xa0], R2 ;  /* 0x0000a00201007387 */ /* 0x0003e20000100800 */
[C---:B--2---:R-:W-:Y:S01]  /*1830*/  VIADD R3, R225.reuse, 0xe8 ;  /* 0x000000e8e1037836 */ /* 0x044fe20000000000 */
[----:B------:R-:W-:Y:S02]  /*1840*/  SHF.R.S32.HI R8, RZ, 0x1f, R7 ;  /* 0x0000001fff087819 */ /* 0x000fe40000011407 */
[----:B------:R-:W-:Y:S02]  /*1850*/  SHF.R.S32.HI R7, RZ, 0x1f, R6 ;  /* 0x0000001fff077819 */ /* 0x000fe40000011406 */
[----:B0-----:R-:W-:Y:S01]  /*1860*/  SHF.R.S32.HI R0, RZ, 0x1f, R225 ;  /* 0x0000001fff007819 */ /* 0x001fe200000114e1 */
[C---:B------:R-:W-:Y:S01]  /*1870*/  VIADD R0, R225.reuse, 0xf8 ;  /* 0x000000f8e1007836 */ /* 0x040fe20000000000 */
[----:B------:R-:W-:Y:S01]  /*1880*/  SHF.R.S32.HI R6, RZ, 0x1f, R5 ;  /* 0x0000001fff067819 */ /* 0x000fe20000011405 */
[----:B-1----:R-:W-:Y:S01]  /*1890*/  VIADD R2, R225, 0xf0 ;  /* 0x000000f0e1027836 */ /* 0x002fe20000000000 */
[----:B------:R-:W-:-:S02]  /*18a0*/  SHF.R.S32.HI R5, RZ, 0x1f, R3 ;  /* 0x0000001fff057819 */ /* 0x000fc40000011403 */
[----:B------:R-:W-:Y:S02]  /*18b0*/  LOP3.LUT R201, R201, 0xfffffff8, RZ, 0xc0, !PT ;  /* 0xfffffff8c9c97812 */ /* 0x000fe400078ec0ff */
[----:B------:R-:W-:Y:S02]  /*18c0*/  SHF.R.S32.HI R3, RZ, 0x1f, R2 ;  /* 0x0000001fff037819 */ /* 0x000fe40000011402 */
[----:B------:R-:W-:Y:S01]  /*18d0*/  SHF.R.S32.HI R2, RZ, 0x1f, R0 ;  /* 0x0000001fff027819 */ /* 0x000fe20000011400 */
[----:B------:R-:W-:Y:S01]  /*18e0*/  IMAD R0, R13, 0x8, R4 ;  /* 0x000000080d007824 */ /* 0x000fe200078e0204 */
[----:B------:R-:W-:-:S04]  /*18f0*/  SHF.R.S32.HI R224, RZ, 0x1f, R201 ;  /* 0x0000001fffe07819 */ /* 0x000fc800000114c9 */
[----:B------:R0:W-:Y:S03]  /*1900*/  STL [R1+0x74], R0 ;  /* 0x0000740001007387 */ /* 0x0001e60000100800 */
.L_x_1847:
[----:B------:R-:W-:Y:S01]  /*1910*/  ULDC.64 UR4, c[0x0][0xa28] ;  /* 0x00028a0000047ab9 */ /* 0x000fe20000000a00 */
[----:B01---5:R-:W1:Y:S01]  /*1920*/  LDC.64 R4, c[0x0][0xa08] ;  /* 0x00028200ff047b82 */ /* 0x023e620000000a00 */
[----:B------:R-:W-:Y:S01]  /*1930*/  ISETP.NE.U32.AND P0, PT, RZ, UR4, PT ;  /* 0x00000004ff007c0c */ /* 0x000fe2000bf05070 */
[----:B------:R-:W-:Y:S01]  /*1940*/  IMAD.MOV.U32 R28, RZ, RZ, RZ ;  /* 0x000000ffff1c7224 */ /* 0x000fe200078e00ff */
[----:B------:R-:W-:Y:S01]  /*1950*/  ULDC.64 UR6, c[0x0][0xa20] ;  /* 0x0002880000067ab9 */ /* 0x000fe20000000a00 */
[----:B--2---:R-:W-:Y:S01]  /*1960*/  IMAD.MOV.U32 R8, RZ, RZ, RZ ;  /* 0x000000ffff087224 */ /* 0x004fe200078e00ff */
[----:B------:R-:W-:Y:S01]  /*1970*/  ISETP.NE.AND.EX P0, PT, RZ, UR5, PT, P0 ;  /* 0x00000005ff007c0c */ /* 0x000fe2000bf05300 */
[----:B------:R-:W-:Y:S02]  /*1980*/  ULDC.64 UR4, c[0x0][0xa18] ;  /* 0x0002860000047ab9 */ /* 0x000fe40000000a00 */
[----:B------:R-:W-:-:S04]  /*1990*/  ISETP.NE.U32.AND P1, PT, RZ, UR4, PT ;  /* 0x00000004ff007c0c */ /* 0x000fc8000bf25070 */
[----:B------:R-:W-:Y:S01]  /*19a0*/  ISETP.NE.AND.EX P1, PT, RZ, UR5, PT, P1 ;  /* 0x00000005ff007c0c */ /* 0x000fe2000bf25310 */
[----:B------:R-:W-:Y:S02]  /*19b0*/  ULDC.64 UR4, c[0x0][0xa08] ;  /* 0x0002820000047ab9 */ /* 0x000fe40000000a00 */
[----:B------:R-:W-:-:S03]  /*19c0*/  ISETP.NE.U32.AND P3, PT, RZ, UR4, PT ;  /* 0x00000004ff007c0c */ /* 0x000fc6000bf65070 */
[----:B------:R-:W2:Y:S01]  /*19d0*/  @P0 LDC.64 R6, c[0x0][0xa28] ;  /* 0x00028a00ff060b82 */ /* 0x000ea20000000a00 */
[----:B------:R-:W-:Y:S01]  /*19e0*/  ISETP.NE.AND.EX P3, PT, RZ, UR5, PT, P3 ;  /* 0x00000005ff007c0c */ /* 0x000fe2000bf65330 */
[----:B-1----:R-:W-:-:S06]  /*19f0*/  IMAD.WIDE R4, R27, 0x4, R4 ;  /* 0x000000041b047825 */ /* 0x002fcc00078e0204 */
[----:B---3--:R-:W1:Y:S06]  /*1a00*/  @P1 LDC.64 R2, c[0x0][0xa18] ;  /* 0x00028600ff021b82 */ /* 0x008e6c0000000a00 */
[----:B------:R-:W5:Y:S01]  /*1a10*/  @P3 LDG.E R28, desc[UR60][R4.64] ;  /* 0x0000003c041c3981 */ /* 0x000f62000c1e1900 */
[----:B------:R-:W-:Y:S02]  /*1a20*/  ULDC UR4, c[0x0][0x288] ;  /* 0x0000a20000047ab9 */ /* 0x000fe40000000800 */
[----:B------:R-:W-:Y:S01]  /*1a30*/  IMAD.U32 R219, RZ, RZ, UR4 ;  /* 0x00000004ffdb7e24 */ /* 0x000fe2000f8e00ff */
[----:B------:R3:W-:Y:S01]  /*1a40*/  STL [R1+0x88], R27 ;  /* 0x0000881b01007387 */ /* 0x0007e20000100800 */
[----:B------:R-:W-:-:S02]  /*1a50*/  ULDC.64 UR4, c[0x0][0x418] ;  /* 0x0001060000047ab9 */ /* 0x000fc40000000a00 */
[----:B------:R-:W-:Y:S01]  /*1a60*/  UISETP.NE.U32.AND UP0, UPT, UR4, URZ, UPT ;  /* 0x0000003f0400728c */ /* 0x000fe2000bf05070 */
[----:B--2---:R-:W-:-:S03]  /*1a70*/  @P0 IMAD.WIDE R6, R27, 0x4, R6 ;  /* 0x000000041b060825 */ /* 0x004fc600078e0206 */
[----:B------:R-:W-:Y:S01]  /*1a80*/  UISETP.NE.AND.EX UP0, UPT, UR5, URZ, UPT, UP0 ;  /* 0x0000003f0500728c */ /* 0x000fe2000bf05300 */
[----:B------:R-:W-:Y:S01]  /*1a90*/  ULDC UR4, c[0x0][0x424] ;  /* 0x0001090000047ab9 */ /* 0x000fe20000000800 */
[----:B------:R-:W-:Y:S01]  /*1aa0*/  ISETP.NE.U32.AND P2, PT, RZ, UR6, PT ;  /* 0x00000006ff007c0c */ /* 0x000fe2000bf45070 */
[----:B------:R2:W5:Y:S01]  /*1ab0*/  @P0 LDG.E R8, desc[UR60][R6.64] ;  /* 0x0000003c06080981 */ /* 0x000562000c1e1900 */
[----:B------:R-:W-:Y:S01]  /*1ac0*/  USEL UR4, UR4, 0x1, UP0 ;  /* 0x0000000104047887 */ /* 0x000fe20008000000 */
[----:B-1----:R-:W-:Y:S01]  /*1ad0*/  @P1 IMAD.WIDE R2, R27, 0x4, R2 ;  /* 0x000000041b021825 */ /* 0x002fe200078e0202 */
[----:B------:R-:W-:Y:S01]  /*1ae0*/  ULDC UR5, c[0x0][0x2f0] ;  /* 0x0000bc0000057ab9 */ /* 0x000fe20000000800 */
[C---:B0-----:R-:W-:Y:S01]  /*1af0*/  LOP3.LUT R0, R26.reuse, 0xff0000, RZ, 0xc0, !PT ;  /* 0x00ff00001a007812 */ /* 0x041fe200078ec0ff */
[----:B------:R-:W-:Y:S02]  /*1b00*/  UIMAD UR4, UR4, UR5, URZ ;  /* 0x00000005040472a4 */ /* 0x000fe4000f8e023f */
[----:B------:R0:W5:Y:S01]  /*1b10*/  @P1 LDG.E R219, desc[UR60][R2.64] ;  /* 0x0000003c02db1981 */ /* 0x000162000c1e1900 */
[----:B--2---:R-:W-:Y:S01]  /*1b20*/  LOP3.LUT R6, R26, 0xff000000, RZ, 0xc0, !PT ;  /* 0xff0000001a067812 */ /* 0x004fe200078ec0ff */
[----:B------:R-:W-:Y:S01]  /*1b30*/  ULDC UR5, c[0x0][0x348] ;  /* 0x0000d20000057ab9 */ /* 0x000fe20000000800 */
[----:B------:R-:W-:-:S02]  /*1b40*/  ISETP.NE.AND.EX P2, PT, RZ, UR7, PT, P2 ;  /* 0x00000007ff007c0c */ /* 0x000fc4000bf45320 */
[----:B------:R-:W-:Y:S02]  /*1b50*/  LOP3.LUT R226, R26, 0xffff, RZ, 0xc0, !PT ;  /* 0x0000ffff1ae27812 */ /* 0x000fe400078ec0ff */
[----:B0-----:R-:W-:-:S04]  /*1b60*/  SHF.R.U32.HI R3, RZ, 0x8, R6 ;  /* 0x00000008ff037819 */ /* 0x001fc80000011606 */
[----:B----4-:R-:W-:Y:S01]  /*1b70*/  LEA.HI R11, R0, R3, RZ, 0x10 ;  /* 0x00000003000b7211 */ /* 0x010fe200078f80ff */
[----:B---3--:R-:W-:Y:S06]  /*1b80*/  @P1 BRA `(.L_x_1538) ;  /* 0x0000000000241947 */ /* 0x008fec0003800000 */
[----:B------:R-:W-:Y:S02]  /*1b90*/  ULDC.64 UR6, c[0x0][0xa00] ;  /* 0x0002800000067ab9 */ /* 0x000fe40000000a00 */
[----:B------:R-:W-:-:S04]  /*1ba0*/  ISETP.NE.U32.AND P0, PT, RZ, UR6, PT ;  /* 0x00000006ff007c0c */ /* 0x000fc8000bf05070 */
[----:B------:R-:W-:-:S13]  /*1bb0*/  ISETP.NE.AND.EX P0, PT, RZ, UR7, PT, P0 ;  /* 0x00000007ff007c0c */ /* 0x000fda000bf05300 */
[----:B------:R-:W-:Y:S05]  /*1bc0*/  @!P0 BRA `(.L_x_1538) ;  /* 0x0000000000148947 */ /* 0x000fea0003800000 */
[----:B------:R-:W0:Y:S02]  /*1bd0*/  LDC.64 R2, c[0x0][0xa00] ;  /* 0x00028000ff027b82 */ /* 0x000e240000000a00 */
[----:B0-----:R-:W-:-:S05]  /*1be0*/  IMAD.WIDE R2, R27, 0x4, R2 ;  /* 0x000000041b027825 */ /* 0x001fca00078e0202 */
[----:B-----5:R-:W2:Y:S04]  /*1bf0*/  LDG.E R219, desc[UR60][R2.64] ;  /* 0x0000003c02db7981 */ /* 0x020ea8000c1e1900 */
[----:B------:R-:W2:Y:S02]  /*1c00*/  LDG.E R0, desc[UR60][R2.64+0x4] ;  /* 0x0000043c02007981 */ /* 0x000ea4000c1e1900 */
[----:B--2---:R-:W-:-:S07]  /*1c10*/  IMAD.IADD R219, R0, 0x1, -R219 ;  /* 0x0000000100db7824 */ /* 0x004fce00078e0adb */
.L_x_1538:
[----:B------:R-:W-:Y:S02]  /*1c20*/  IMAD.U32 R2, RZ, RZ, UR5 ;  /* 0x00000005ff027e24 */ /* 0x000fe4000f8e00ff */
[----:B------:R-:W-:Y:S01]  /*1c30*/  IMAD.U32 R29, RZ, RZ, UR4 ;  /* 0x00000004ff1d7e24 */ /* 0x000fe2000f8e00ff */
[----:B------:R-:W-:Y:S06]  /*1c40*/  @!P2 BRA `(.L_x_1539) ;  /* 0x000000000010a947 */ /* 0x000fec0003800000 */
[----:B------:R-:W0:Y:S02]  /*1c50*/  LDC.64 R4, c[0x0][0xa20] ;  /* 0x00028800ff047b82 */ /* 0x000e240000000a00 */
[----:B0-----:R-:W-:-:S05]  /*1c60*/  IMAD.WIDE R4, R27, 0x4, R4 ;  /* 0x000000041b047825 */ /* 0x001fca00078e0204 */
[----:B------:R0:W5:Y:S01]  /*1c70*/  LDG.E R29, desc[UR60][R4.64] ;  /* 0x0000003c041d7981 */ /* 0x000162000c1e1900 */
[----:B------:R-:W-:Y:S05]  /*1c80*/  BRA `(.L_x_1540) ;  /* 0x0000000000107947 */ /* 0x000fea0003800000 */
.L_x_1539:
[----:B------:R-:W-:Y:S05]  /*1c90*/  @!P3 BRA `(.L_x_1540) ;  /* 0x00000000000cb947 */ /* 0x000fea0003800000 */
[----:B------:R-:W2:Y:S04]  /*1ca0*/  LDG.E R0, desc[UR60][R4.64] ;  /* 0x0000003c04007981 */ /* 0x000ea8000c1e1900 */
[----:B------:R-:W2:Y:S02]  /*1cb0*/  LDG.E R29, desc[UR60][R4.64+0x4] ;  /* 0x0000043c041d7981 */ /* 0x000ea4000c1e1900 */
[----:B--2---:R-:W-:-:S07]  /*1cc0*/  IMAD.IADD R29, R29, 0x1, -R0 ;  /* 0x000000011d1d7824 */ /* 0x004fce00078e0a00 */
.L_x_1540:
[----:B------:R-:W-:Y:S01]  /*1cd0*/  ULDC.64 UR4, c[0x0][0xa10] ;  /* 0x0002840000047ab9 */ /* 0x000fe20000000a00 */
[----:B------:R-:W1:Y:S01]  /*1ce0*/  LDC R9, c[0x0][0x448] ;  /* 0x00011200ff097b82 */ /* 0x000e620000000800 */
[----:B------:R-:W-:-:S04]  /*1cf0*/  ISETP.NE.U32.AND P0, PT, RZ, UR4, PT ;  /* 0x00000004ff007c0c */ /* 0x000fc8000bf05070 */
[----:B------:R-:W-:Y:S01]  /*1d00*/  ISETP.NE.AND.EX P0, PT, RZ, UR5, PT, P0 ;  /* 0x00000005ff007c0c */ /* 0x000fe2000bf05300 */
[----:B------:R-:W-:Y:S02]  /*1d10*/  ULDC.64 UR4, c[0x0][0xa30] ;  /* 0x00028c0000047ab9 */ /* 0x000fe40000000a00 */
[----:B------:R-:W-:-:S04]  /*1d20*/  ISETP.NE.U32.AND P1, PT, RZ, UR4, PT ;  /* 0x00000004ff007c0c */ /* 0x000fc8000bf25070 */
[----:B------:R-:W-:-:S06]  /*1d30*/  ISETP.NE.AND.EX P1, PT, RZ, UR5, PT, P1 ;  /* 0x00000005ff007c0c */ /* 0x000fcc000bf25310 */
[----:B------:R-:W2:Y:S08]  /*1d40*/  @P0 LDC.64 R6, c[0x0][0xa10] ;  /* 0x00028400ff060b82 */ /* 0x000eb00000000a00 */
[----:B0-----:R-:W0:Y:S01]  /*1d50*/  @P1 LDC.64 R4, c[0x0][0xa30] ;  /* 0x00028c00ff041b82 */ /* 0x001e220000000a00 */
[----:B--2---:R-:W-:-:S05]  /*1d60*/  @P0 IMAD.WIDE R6, R27, 0x4, R6 ;  /* 0x000000041b060825 */ /* 0x004fca00078e0206 */
[----:B------:R-:W2:Y:S04]  /*1d70*/  @P0 LDG.E R0, desc[UR60][R6.64] ;  /* 0x0000003c06000981 */ /* 0x000ea8000c1e1900 */
[----:B------:R-:W2:Y:S01]  /*1d80*/  @P0 LDG.E R3, desc[UR60][R6.64+0x4] ;  /* 0x0000043c06030981 */ /* 0x000ea2000c1e1900 */
[----:B-----5:R-:W-:Y:S02]  /*1d90*/  IMAD.MOV.U32 R92, RZ, RZ, R29 ;  /* 0x000000ffff5c7224 */ /* 0x020fe400078e001d */
[----:B0-----:R-:W-:-:S05]  /*1da0*/  @P1 IMAD.WIDE R4, R27, 0x4, R4 ;  /* 0x000000041b041825 */ /* 0x001fca00078e0204 */
[----:B------:R0:W5:Y:S01]  /*1db0*/  @P1 LDG.E R92, desc[UR60][R4.64] ;  /* 0x0000003c045c1981 */ /* 0x000162000c1e1900 */
[----:B-1----:R-:W-:Y:S01]  /*1dc0*/  ISETP.NE.AND P1, PT, R9, 0x1, PT ;  /* 0x000000010900780c */ /* 0x002fe20003f25270 */
[----:B------:R-:W-:Y:S02]  /*1dd0*/  IMAD.SHL.U32 R12, R25, 0x80, RZ ;  /* 0x00000080190c7824 */ /* 0x000fe400078e00ff */
[----:B------:R-:W-:-:S03]  /*1de0*/  IMAD.IADD R13, R29, 0x1, -R8 ;  /* 0x000000011d0d7824 */ /* 0x000fc600078e0a08 */
[----:B------:R1:W-:Y:S01]  /*1df0*/  STL [R1+0x58], R12 ;  /* 0x0000580c01007387 */ /* 0x0003e20000100800 */
[----:B0-----:R-:W0:Y:S08]  /*1e00*/  LDC.64 R4, c[0x0][0x9e0] ;  /* 0x00027800ff047b82 */ /* 0x001e300000000a00 */
[----:B------:R-:W3:Y:S08]  /*1e10*/  @P1 LDC R9, c[0x0][0x44c] ;  /* 0x00011300ff091b82 */ /* 0x000ef00000000800 */
[----:B------:R-:W4:Y:S01]  /*1e20*/  @P1 LDC R10, c[0x0][0x450] ;  /* 0x00011400ff0a1b82 */ /* 0x000f220000000800 */
[----:B0-----:R-:W-:Y:S01]  /*1e30*/  ISETP.GE.AND P2, PT, R5, 0x1, PT ;  /* 0x000000010500780c */ /* 0x001fe20003f46270 */
[----:B--2---:R-:W-:-:S02]  /*1e40*/  @P0 IMAD.IADD R2, R3, 0x1, -R0 ;  /* 0x0000000103020824 */ /* 0x004fc400078e0a00 */
[----:B------:R-:W-:Y:S02]  /*1e50*/  VIADD R0, R12, 0x7f ;  /* 0x0000007f0c007836 */ /* 0x000fe40000000000 */
[----:B------:R-:W-:Y:S02]  /*1e60*/  IMAD.IADD R220, R13, 0x1, R2 ;  /* 0x000000010ddc7824 */ /* 0x000fe400078e0202 */
[----:B---3--:R-:W-:-:S03]  /*1e70*/  @P1 IMAD.HI.U32 R3, R0, R9, RZ ;  /* 0x0000000900031227 */ /* 0x008fc600078e00ff */
[C---:B------:R-:W-:Y:S01]  /*1e80*/  IADD3 R7, R220.reuse, 0x1, -R219 ;  /* 0x00000001dc077810 */ /* 0x040fe20007ffe8db */
[----:B------:R-:W-:Y:S01]  /*1e90*/  IMAD.MOV.U32 R6, RZ, RZ, R0 ;  /* 0x000000ffff067224 */ /* 0x000fe200078e0000 */
[----:B----4-:R-:W-:Y:S01]  /*1ea0*/  @P1 SHF.R.U32.HI R6, RZ, R10, R3 ;  /* 0x0000000aff061219 */ /* 0x010fe20000011603 */
[----:B------:R-:W-:-:S04]  /*1eb0*/  VIADD R0, R220, 0x3f ;  /* 0x0000003fdc007836 */ /* 0x000fc80000000000 */
[----:B------:R-:W-:Y:S01]  /*1ec0*/  IMAD.IADD R9, R7, 0x1, R6 ;  /* 0x0000000107097824 */ /* 0x000fe200078e0206 */
[----:B------:R-:W-:-:S03]  /*1ed0*/  SHF.R.S32.HI R3, RZ, 0x1f, R0 ;  /* 0x0000001fff037819 */ /* 0x000fc60000011400 */
[----:B------:R-:W-:Y:S01]  /*1ee0*/  IMAD.IADD R4, R9, 0x1, R4 ;  /* 0x0000000109047824 */ /* 0x000fe200078e0204 */
[----:B------:R-:W-:-:S04]  /*1ef0*/  LEA.HI R3, R3, R0, RZ, 0x6 ;  /* 0x0000000003037211 */ /* 0x000fc800078f30ff */
[----:B------:R-:W-:Y:S01]  /*1f00*/  SHF.R.S32.HI R93, RZ, 0x6, R3 ;  /* 0x00000006ff5d7819 */ /* 0x000fe20000011403 */
        /* <DEDUP_REMOVED lines=12> */
.L_x_1543:
[----:B------:R-:W-:-:S13]  /*1fd0*/  ISETP.NE.AND P0, PT, R5, 0x1, PT ;  /* 0x000000010500780c */ /* 0x000fda0003f05270 */
[----:B------:R-:W0:Y:S02]  /*1fe0*/  @P0 LDC.64 R6, c[0x0][0x9e8] ;  /* 0x00027a00ff060b82 */ /* 0x000e240000000a00 */
[----:B0-----:R-:W-:-:S05]  /*1ff0*/  @P0 IMAD.HI.U32 R6, R0, R6, RZ ;  /* 0x0000000600060227 */ /* 0x001fca00078e00ff */
[----:B------:R-:W-:-:S07]  /*2000*/  @P0 SHF.R.U32.HI R0, RZ, R7, R6 ;  /* 0x00000007ff000219 */ /* 0x000fce0000011606 */
.L_x_1544:
[----:B------:R-:W-:Y:S05]  /*2010*/  BSYNC B0 ;  /* 0x0000000000007941 */ /* 0x000fea0003800000 */
.L_x_1542:
[----:B------:R-:W-:-:S05]  /*2020*/  IMAD R3, R0, R5, R5 ;  /* 0x0000000500037224 */ /* 0x000fca00078e0205 */
[----:B------:R-:W-:-:S07]  /*2030*/  VIMNMX R4, R4, R3, PT ;  /* 0x0000000304047248 */ /* 0x000fce0003fe0100 */
.L_x_1541:
[----:B------:R-:W0:Y:S01]  /*2040*/  @P1 LDC R0, c[0x0][0x44c] ;  /* 0x00011300ff001b82 */ /* 0x000e220000000800 */
[----:B------:R-:W-:Y:S01]  /*2050*/  VIADD R4, R4, 0x3f ;  /* 0x0000003f04047836 */ /* 0x000fe20000000000 */
[----:B------:R-:W-:Y:S01]  /*2060*/  ULDC UR4, c[0x0][0x9dc] ;  /* 0x0002770000047ab9 */ /* 0x000fe20000000800 */
[----:B------:R-:W-:Y:S02]  /*2070*/  IMAD.MOV.U32 R7, RZ, RZ, R12 ;  /* 0x000000ffff077224 */ /* 0x000fe400078e000c */
[----:B------:R-:W-:Y:S01]  /*2080*/  IMAD.IADD R156, R220, 0x1, -R219 ;  /* 0x00000001dc9c7824 */ /* 0x000fe200078e0adb */
[----:B------:R-:W-:Y:S02]  /*2090*/  SHF.R.S32.HI R3, RZ, 0x1f, R4 ;  /* 0x0000001fff037819 */ /* 0x000fe40000011404 */
[----:B------:R-:W1:Y:S02]  /*20a0*/  @P1 LDC R9, c[0x0][0x450] ;  /* 0x00011400ff091b82 */ /* 0x000e640000000800 */
[----:B------:R-:W-:Y:S01]  /*20b0*/  LEA.HI R3, R3, R4, RZ, 0x6 ;  /* 0x0000000403037211 */ /* 0x000fe200078f30ff */
[----:B0-----:R-:W-:-:S05]  /*20c0*/  @P1 IMAD.HI.U32 R0, R12, R0, RZ ;  /* 0x000000000c001227 */ /* 0x001fca00078e00ff */
[----:B-1----:R-:W-:Y:S02]  /*20d0*/  @P1 SHF.R.U32.HI R7, RZ, R9, R0 ;  /* 0x00000009ff071219 */ /* 0x002fe40000011600 */
[----:B------:R-:W-:-:S03]  /*20e0*/  SHF.R.S32.HI R0, RZ, 0x6, R3 ;  /* 0x00000006ff007819 */ /* 0x000fc60000011403 */
[----:B------:R-:W-:Y:S01]  /*20f0*/  IMAD.IADD R3, R156, 0x1, R7 ;  /* 0x000000019c037824 */ /* 0x000fe200078e0207 */
[----:B------:R-:W-:-:S03]  /*2100*/  VIMNMX R8, R93, R0, PT ;  /* 0x000000005d087248 */ /* 0x000fc60003fe0100 */
[----:B------:R-:W-:Y:S01]  /*2110*/  VIADD R0, R3, -UR4 ;  /* 0x8000000403007c36 */ /* 0x000fe20008000000 */
[----:B------:R-:W-:Y:S06]  /*2120*/  @!P2 BRA `(.L_x_1545) ;  /* 0x000000000044a947 */ /* 0x000fec0003800000 */
[----:B------:R-:W-:Y:S01]  /*2130*/  ISETP.GT.AND P0, PT, R3, -0x1, PT ;  /* 0xffffffff0300780c */ /* 0x000fe20003f04270 */
[----:B------:R-:W-:-:S12]  /*2140*/  BSSY B0, `(.L_x_1546) ;  /* 0x000000d000007945 */ /* 0x000fd80003800000 */
        /* <DEDUP_REMOVED lines=8> */
.L_x_1547:
[----:B------:R-:W-:-:S13]  /*21d0*/  ISETP.NE.AND P0, PT, R5, 0x1, PT ;  /* 0x000000010500780c */ /* 0x000fda0003f05270 */
[----:B------:R-:W0:Y:S02]  /*21e0*/  @P0 LDC.64 R6, c[0x0][0x9e8] ;  /* 0x00027a00ff060b82 */ /* 0x000e240000000a00 */
[----:B0-----:R-:W-:-:S05]  /*21f0*/  @P0 IMAD.HI.U32 R6, R3, R6, RZ ;  /* 0x0000000603060227 */ /* 0x001fca00078e00ff */
[----:B------:R-:W-:-:S07]  /*2200*/  @P0 SHF.R.U32.HI R3, RZ, R7, R6 ;  /* 0x00000007ff030219 */ /* 0x000fce0000011606 */
.L_x_1548:
[----:B------:R-:W-:Y:S05]  /*2210*/  BSYNC B0 ;  /* 0x0000000000007941 */ /* 0x000fea0003800000 */
.L_x_1546:
[----:B------:R-:W-:-:S05]  /*2220*/  IMAD R3, R3, R5, RZ ;  /* 0x0000000503037224 */ /* 0x000fca00078e02ff */
[----:B------:R-:W-:-:S07]  /*2230*/  VIMNMX R0, R0, R3, !PT ;  /* 0x0000000300007248 */ /* 0x000fce0007fe0100 */
.L_x_1545:
[----:B------:R-:W-:Y:S01]  /*2240*/  SHF.R.S32.HI R3, RZ, 0x1f, R0 ;  /* 0x0000001fff037819 */ /* 0x000fe20000011400 */
[----:B------:R-:W-:Y:S01]  /*2250*/  BSSY B0, `(.L_x_1549) ;  /* 0x000002a000007945 */ /* 0x000fe20003800000 */
[----:B------:R-:W-:Y:S02]  /*2260*/  LOP3.LUT R14, R11, 0xff, RZ, 0xc0, !PT ;  /* 0x000000ff0b0e7812 */ /* 0x000fe400078ec0ff */
[----:B------:R-:W-:Y:S01]  /*2270*/  LEA.HI R3, R3, R0, RZ, 0x6 ;  /* 0x0000000003037211 */ /* 0x000fe200078f30ff */
[----:B------:R-:W-:Y:S01]  /*2280*/  IMAD.MOV.U32 R0, RZ, RZ, RZ ;  /* 0x000000ffff007224 */ /* 0x000fe200078e00ff */
[----:B------:R-:W-:Y:S01]  /*2290*/  SHF.R.U32.HI R4, RZ, 0x10, R11 ;  /* 0x00000010ff047819 */ /* 0x000fe2000001160b */
[----:B------:R0:W-:Y:S01]  /*22a0*/  STL [R1+0x90], R14 ;  /* 0x0000900e01007387 */ /* 0x0001e20000100800 */
[----:B------:R-:W-:-:S03]  /*22b0*/  SHF.R.S32.HI R3, RZ, 0x6, R3 ;  /* 0x00000006ff037819 */ /* 0x000fc60000011403 */
[----:B------:R0:W-:Y:S01]  /*22c0*/  STL [R1+0x84], R4 ;  /* 0x0000840401007387 */ /* 0x0001e20000100800 */
[----:B------:R-:W-:-:S04]  /*22d0*/  VIMNMX R9, RZ, R3, !PT ;  /* 0x00000003ff097248 */ /* 0x000fc80007fe0100 */
[----:B------:R-:W-:-:S13]  /*22e0*/  ISETP.GT.AND P0, PT, R8, R9, PT ;  /* 0x000000090800720c */ /* 0x000fda0003f04270 */
[----:B0-----:R-:W-:Y:S05]  /*22f0*/  @!P0 BRA `(.L_x_1550) ;  /* 0x00000000007c8947 */ /* 0x001fea0003800000 */
[----:B------:R-:W-:Y:S01]  /*2300*/  ISETP.NE.AND P0, PT, R4, RZ, PT ;  /* 0x000000ff0400720c */ /* 0x000fe20003f05270 */
[----:B------:R-:W-:-:S03]  /*2310*/  ULDC UR4, c[0x0][0x9f0] ;  /* 0x00027c0000047ab9 */ /* 0x000fc60000000800 */
[----:B------:R-:W-:-:S04]  /*2320*/  SEL R11, R4, UR4, P0 ;  /* 0x00000004040b7c07 */ /* 0x000fc80008000000 */
[-C--:B------:R-:W-:Y:S02]  /*2330*/  IABS R6, R11.reuse ;  /* 0x0000000b00067213 */ /* 0x080fe40000000000 */
[----:B------:R-:W-:Y:S02]  /*2340*/  IADD3 R0, R11, -0x1, R8 ;  /* 0xffffffff0b007810 */ /* 0x000fe40007ffe008 */
[----:B------:R-:W0:Y:S01]  /*2350*/  I2F.RP R3, R6 ;  /* 0x0000000600037306 */ /* 0x000e220000209400 */
[----:B------:R-:W-:Y:S02]  /*2360*/  IABS R12, R11 ;  /* 0x0000000b000c7213 */ /* 0x000fe40000000000 */
[----:B------:R-:W-:-:S05]  /*2370*/  IMAD.IADD R0, R0, 0x1, -R9 ;  /* 0x0000000100007824 */ /* 0x000fca00078e0a09 */
[----:B------:R-:W-:Y:S02]  /*2380*/  IABS R10, R0 ;  /* 0x00000000000a7213 */ /* 0x000fe40000000000 */
[----:B------:R-:W-:-:S04]  /*2390*/  LOP3.LUT R0, R0, R11, RZ, 0x3c, !PT ;  /* 0x0000000b00007212 */ /* 0x000fc800078e3cff */
[----:B------:R-:W-:Y:S01]  /*23a0*/  ISETP.GE.AND P2, PT, R0, RZ, PT ;  /* 0x000000ff0000720c */ /* 0x000fe20003f46270 */
[----:B0-----:R-:W0:Y:S02]  /*23b0*/  MUFU.RCP R3, R3 ;  /* 0x0000000300037308 */ /* 0x001e240000001000 */
[----:B0-----:R-:W-:Y:S02]  /*23c0*/  VIADD R4, R3, 0xffffffe ;  /* 0x0ffffffe03047836 */ /* 0x001fe40000000000 */
[----:B------:R-:W-:-:S04]  /*23d0*/  IMAD.MOV R3, RZ, RZ, -R12 ;  /* 0x000000ffff037224 */ /* 0x000fc800078e0a0c */
[----:B------:R0:W1:Y:S02]  /*23e0*/  F2I.FTZ.U32.TRUNC.NTZ R5, R4 ;  /* 0x0000000400057305 */ /* 0x000064000021f000 */
[----:B0-----:R-:W-:Y:S02]  /*23f0*/  IMAD.MOV.U32 R4, RZ, RZ, RZ ;  /* 0x000000ffff047224 */ /* 0x001fe400078e00ff */
[----:B-1----:R-:W-:-:S04]  /*2400*/  IMAD.MOV R7, RZ, RZ, -R5 ;  /* 0x000000ffff077224 */ /* 0x002fc800078e0a05 */
[----:B------:R-:W-:-:S04]  /*2410*/  IMAD R7, R7, R6, RZ ;  /* 0x0000000607077224 */ /* 0x000fc800078e02ff */
[----:B------:R-:W-:-:S04]  /*2420*/  IMAD.HI.U32 R5, R5, R7, R4 ;  /* 0x0000000705057227 */ /* 0x000fc800078e0004 */
[----:B------:R-:W-:-:S04]  /*2430*/  IMAD.MOV.U32 R4, RZ, RZ, R10 ;  /* 0x000000ffff047224 */ /* 0x000fc800078e000a */
        /* <DEDUP_REMOVED lines=11> */
.L_x_1550:
[----:B------:R-:W-:Y:S05]  /*24f0*/  BSYNC B0 ;  /* 0x0000000000007941 */ /* 0x000fea0003800000 */
.L_x_1549:
[----:B------:R-:W-:-:S05]  /*2500*/  IMAD R3, R14, R0, R9 ;  /* 0x000000000e037224 */ /* 0x000fca00078e0209 */
[C---:B------:R-:W-:Y:S01]  /*2510*/  VIADDMNMX R0, R3.reuse, R0, R8, PT ;  /* 0x0000000003007246 */ /* 0x040fe20003800108 */
[----:B------:R-:W-:-:S04]  /*2520*/  IMAD R3, R3, 0x40, -R13 ;  /* 0x0000004003037824 */ /* 0x000fc800078e0a0d */
[----:B------:R-:W-:Y:S01]  /*2530*/  IMAD R5, R0, 0x40, -R13 ;  /* 0x0000004000057824 */ /* 0x000fe200078e0a0d */
[----:B------:R-:W-:-:S04]  /*2540*/  VIMNMX R3, RZ, R3, !PT ;  /* 0x00000003ff037248 */ /* 0x000fc80007fe0100 */
[----:B------:R-:W-:Y:S02]  /*2550*/  VIMNMX R0, R5, R2, PT ;  /* 0x0000000205007248 */ /* 0x000fe40003fe0100 */
[----:B------:R-:W-:Y:S02]  /*2560*/  SHF.R.U32.HI R24, RZ, 0x6, R3 ;  /* 0x00000006ff187819 */ /* 0x000fe40000011603 */
[----:B------:R-:W-:-:S03]  /*2570*/  ISETP.GT.AND P0, PT, R0, R3, PT ;  /* 0x000000030000720c */ /* 0x000fc60003f04270 */
[----:B------:R-:W-:-:S10]  /*2580*/  IMAD.MOV.U32 R25, RZ, RZ, R24 ;  /* 0x000000ffff197224 */ /* 0x000fd400078e0018 */
[----:B------:R-:W-:-:S05]  /*2590*/  @P0 VIADD R0, R0, 0x3f ;  /* 0x0000003f00000836 */ /* 0x000fca0000000000 */
[----:B------:R-:W-:-:S04]  /*25a0*/  @P0 SHF.R.S32.HI R3, RZ, 0x1f, R0 ;  /* 0x0000001fff030819 */ /* 0x000fc80000011400 */
[----:B------:R-:W-:-:S04]  /*25b0*/  @P0 LEA.HI R3, R3, R0, RZ, 0x6 ;  /* 0x0000000003030211 */ /* 0x000fc800078f30ff */
[----:B------:R-:W-:Y:S02]  /*25c0*/  @P0 SHF.R.S32.HI R25, RZ, 0x6, R3 ;  /* 0x00000006ff190819 */ /* 0x000fe40000011403 */
        /* <DEDUP_REMOVED lines=23> */
.L_x_1553:
[----:B------:R-:W-:Y:S05]  /*2740*/  BSYNC B6 ;  /* 0x0000000000067941 */ /* 0x000fea0003800000 */
.L_x_1552:
        /* <DEDUP_REMOVED lines=20> */
.L_x_1555:
[----:B------:R-:W-:Y:S05]  /*2890*/  BSYNC B6 ;  /* 0x0000000000067941 */ /* 0x000fea0003800000 */
.L_x_1554:
[----:B------:R-:W-:Y:S01]  /*28a0*/  ULDC.64 UR4, c[0x0][0x9f8] ;  /* 0x00027e0000047ab9 */ /* 0x000fe20000000a00 */
[----:B------:R-:W2:Y:S01]  /*28b0*/  LDL R30, [R1+0xc] ;  /* 0x00000c00011e7983 */ /* 0x000ea20000100800 */
[----:B------:R-:W-:-:S03]  /*28c0*/  ISETP.NE.U32.AND P0, PT, RZ, UR4, PT ;  /* 0x00000004ff007c0c */ /* 0x000fc6000bf05070 */
[----:B------:R-:W3:Y:S01]  /*28d0*/  LDL R33, [R1+0x60] ;  /* 0x0000600001217983 */ /* 0x000ee20000100800 */
[----:B------:R-:W-:-:S03]  /*28e0*/  ISETP.NE.AND.EX P0, PT, RZ, UR5, PT, P0 ;  /* 0x00000005ff007c0c */ /* 0x000fc6000bf05300 */
[----:B------:R-:W4:Y:S01]  /*28f0*/  LDL R32, [R1+0x5c] ;  /* 0x00005c0001207983 */ /* 0x000f220000100800 */
[----:B------:R-:W-:Y:S01]  /*2900*/  IMAD.MOV.U32 R3, RZ, RZ, R27 ;  /* 0x000000ffff037224 */ /* 0x000fe200078e001b */
[----:B------:R-:W-:Y:S01]  /*2910*/  ULDC UR4, c[0x0][0x2f4] ;  /* 0x0000bd0000047ab9 */ /* 0x000fe20000000800 */
[----:B------:R-:W0:Y:S01]  /*2920*/  LDC R91, c[0x0][0x3f4] ;  /* 0x0000fd00ff5b7b82 */ /* 0x000e220000000800 */
[----:B------:R-:W4:Y:S04]  /*2930*/  LDL R31, [R1+0xcc] ;  /* 0x0000cc00011f7983 */ /* 0x000f280000100800 */
[----:B------:R-:W4:Y:S03]  /*2940*/  LDL R20, [R1+0xc8] ;  /* 0x0000c80001147983 */ /* 0x000f260000100800 */
[----:B------:R-:W1:Y:S01]  /*2950*/  @P0 LDC.64 R4, c[0x0][0x9f8] ;  /* 0x00027e00ff040b82 */ /* 0x000e620000000a00 */
[----:B------:R-:W-:Y:S01]  /*2960*/  ISETP.GE.AND P1, PT, R203, UR4, PT ;  /* 0x00000004cb007c0c */ /* 0x000fe2000bf26270 */
[----:B------:R-:W4:Y:S04]  /*2970*/  LDL R26, [R1+0x6c] ;  /* 0x00006c00011a7983 */ /* 0x000f280000100800 */
[----:B------:R-:W4:Y:S02]  /*2980*/  LDL R21, [R1+0x68] ;  /* 0x0000680001157983 */ /* 0x000f240000100800 */
[----:B------:R-:W0:Y:S08]  /*2990*/  LDC.64 R12, c[0x0][0x408] ;  /* 0x00010200ff0c7b82 */ /* 0x000e300000000a00 */
[----:B------:R-:W2:Y:S01]  /*29a0*/  LDC.64 R10, c[0x0][0x3f8] ;  /* 0x0000fe00ff0a7b82 */ /* 0x000ea20000000a00 */
[----:B-1----:R-:W-:-:S05]  /*29b0*/  @P0 IMAD.WIDE R4, R27, 0x4, R4 ;  /* 0x000000041b040825 */ /* 0x002fca00078e0204 */
[----:B------:R1:W4:Y:S01]  /*29c0*/  @P0 LDG.E R3, desc[UR60][R4.64] ;  /* 0x0000003c04030981 */ /* 0x000322000c1e1900 */
[----:B------:R-:W-:Y:S02]  /*29d0*/  ISETP.GE.AND P0, PT, R18, UR4, PT ;  /* 0x0000000412007c0c */ /* 0x000fe4000bf06270 */
[----:B-1----:R-:W-:Y:S02]  /*29e0*/  SEL R4, RZ, 0xffffffff, P1 ;  /* 0xffffffffff047807 */ /* 0x002fe40000800000 */
[----:B------:R-:W-:-:S03]  /*29f0*/  SEL R0, RZ, 0x1, P0 ;  /* 0x00000001ff007807 */ /* 0x000fc60000000000 */
[----:B------:R-:W-:-:S05]  /*2a00*/  IMAD.SHL.U32 R5, R4, 0x2, RZ ;  /* 0x0000000204057824 */ /* 0x000fca00078e00ff */
[----:B------:R-:W-:Y:S01]  /*2a10*/  LOP3.LUT R4, R5, 0x2, R0, 0xe2, !PT ;  /* 0x0000000205047812 */ /* 0x000fe200078ee200 */
[----:B------:R-:W-:Y:S02]  /*2a20*/  IMAD.IADD R0, R28, 0x1, R29 ;  /* 0x000000011c007824 */ /* 0x000fe400078e021d */
[----:B------:R-:W4:Y:S01]  /*2a30*/  LDL R28, [R1+0x80] ;  /* 0x00008000011c7983 */ /* 0x000f220000100800 */
[----:B------:R-:W-:-:S04]  /*2a40*/  ISETP.GE.AND P2, PT, R22, UR4, PT ;  /* 0x0000000416007c0c */ /* 0x000fc8000bf46270 */
[----:B------:R-:W-:Y:S02]  /*2a50*/  SEL R5, RZ, 0x4, P2 ;  /* 0x00000004ff057807 */ /* 0x000fe40001000000 */
[----:B0-----:R-:W-:Y:S02]  /*2a60*/  ISETP.GE.AND P2, PT, R18, R91, PT ;  /* 0x0000005b1200720c */ /* 0x001fe40003f46270 */
[----:B------:R-:W-:Y:S02]  /*2a70*/  LOP3.LUT R14, R4, R5, RZ, 0xfc, !PT ;  /* 0x00000005040e7212 */ /* 0x000fe400078efcff */
[----:B------:R-:W-:Y:S02]  /*2a80*/  ISETP.GE.AND P1, PT, R203, R91, PT ;  /* 0x0000005bcb00720c */ /* 0x000fe40003f26270 */
[----:B------:R-:W-:Y:S02]  /*2a90*/  SEL R5, R91, RZ, P2 ;  /* 0x000000ff5b057207 */ /* 0x000fe40001000000 */
[----:B------:R-:W-:-:S03]  /*2aa0*/  SHF.R.S32.HI R205, RZ, 0x1f, R204 ;  /* 0x0000001fffcd7819 */ /* 0x000fc600000114cc */
[----:B------:R-:W-:Y:S01]  /*2ab0*/  IMAD.IADD R5, R18, 0x1, R5 ;  /* 0x0000000112057824 */ /* 0x000fe200078e0205 */
[----:B------:R-:W0:Y:S01]  /*2ac0*/  S2R R94, SR_TID.X ;  /* 0x00000000005e7919 */ /* 0x000e220000002100 */
[----:B-----5:R-:W-:Y:S02]  /*2ad0*/  SHF.R.S32.HI R15, RZ, 0x1f, R92 ;  /* 0x0000001fff0f7819 */ /* 0x020fe4000001145c */
[----:B------:R-:W-:Y:S01]  /*2ae0*/  ISETP.GE.AND P0, PT, R23, UR4, PT ;  /* 0x0000000417007c0c */ /* 0x000fe2000bf06270 */
[----:B------:R-:W-:Y:S01]  /*2af0*/  IMAD.SHL.U32 R27, R12, 0x20, RZ ;  /* 0x000000200c1b7824 */ /* 0x000fe200078e00ff */
[----:B------:R-:W-:Y:S02]  /*2b00*/  LOP3.LUT R29, R14, 0x1, RZ, 0xc0, !PT ;  /* 0x000000010e1d7812 */ /* 0x000fe400078ec0ff */
[----:B0-----:R-:W-:Y:S02]  /*2b10*/  LEA.HI R94, R94, 0x8, RZ, 0x19 ;  /* 0x000000085e5e7811 */ /* 0x001fe400078fc8ff */
[----:B--2---:R-:W-:-:S05]  /*2b20*/  SHF.R.S32.HI R9, RZ, 0x1f, R30 ;  /* 0x0000001fff097819 */ /* 0x004fca000001141e */
[C---:B------:R-:W-:Y:S02]  /*2b30*/  IMAD R4, R9.reuse, R12, RZ ;  /* 0x0000000c09047224 */ /* 0x040fe400078e02ff */
[-C--:B------:R-:W-:Y:S02]  /*2b40*/  IMAD R6, R9, R10.reuse, RZ ;  /* 0x0000000a09067224 */ /* 0x080fe400078e02ff */
[C---:B------:R-:W-:Y:S01]  /*2b50*/  IMAD R9, R30.reuse, R13, R4 ;  /* 0x0000000d1e097224 */ /* 0x040fe200078e0204 */
[----:B------:R-:W-:Y:S01]  /*2b60*/  SEL R4, R91, RZ, P1 ;  /* 0x000000ff5b047207 */ /* 0x000fe20000800000 */
[C---:B------:R-:W-:Y:S02]  /*2b70*/  IMAD R7, R30.reuse, R11, R6 ;  /* 0x0000000b1e077224 */ /* 0x040fe400078e0206 */
[----:B------:R-:W-:-:S04]  /*2b80*/  IMAD.WIDE.U32 R78, R30, R10, R204 ;  /* 0x0000000a1e4e7225 */ /* 0x000fc800078e00cc */
[----:B------:R-:W-:Y:S01]  /*2b90*/  IMAD.IADD R6, R203, 0x1, R4 ;  /* 0x00000001cb067824 */ /* 0x000fe200078e0204 */
[----:B------:R-:W-:Y:S01]  /*2ba0*/  SHF.R.S32.HI R4, RZ, 0x1f, R5 ;  /* 0x0000001fff047819 */ /* 0x000fe20000011405 */
[----:B------:R-:W-:-:S03]  /*2bb0*/  IMAD.WIDE.U32 R80, R30, R10, R18 ;  /* 0x0000000a1e507225 */ /* 0x000fc600078e0012 */
[CC--:B------:R-:W-:Y:S01]  /*2bc0*/  LEA.HI R68, R4.reuse, R5.reuse, RZ, 0x3 ;  /* 0x0000000504447211 */ /* 0x0c0fe200078f18ff */
[----:B------:R-:W-:Y:S01]  /*2bd0*/  IMAD.IADD R79, R79, 0x1, R7 ;  /* 0x000000014f4f7824 */ /* 0x000fe200078e0207 */
[----:B------:R-:W-:Y:S01]  /*2be0*/  LEA.HI R4, R4, R5, RZ, 0x6 ;  /* 0x0000000504047211 */ /* 0x000fe200078f30ff */
[----:B------:R-:W-:Y:S01]  /*2bf0*/  IMAD.IADD R81, R7, 0x1, R81 ;  /* 0x0000000107517824 */ /* 0x000fe200078e0251 */
[----:B------:R-:W-:Y:S01]  /*2c00*/  SHF.R.S32.HI R7, RZ, 0x1f, R6 ;  /* 0x0000001fff077819 */ /* 0x000fe20000011406 */
[----:B------:R-:W-:-:S03]  /*2c10*/  IMAD.WIDE.U32 R82, R30, R12, R204 ;  /* 0x0000000c1e527225 */ /* 0x000fc600078e00cc */
[CC--:B------:R-:W-:Y:S01]  /*2c20*/  LEA.HI R70, R7.reuse, R6.reuse, RZ, 0x3 ;  /* 0x0000000607467211 */ /* 0x0c0fe200078f18ff */
[----:B------:R-:W-:Y:S01]  /*2c30*/  IMAD.SHL.U32 R5, R4, 0x40, RZ ;  /* 0x0000004004057824 */ /* 0x000fe200078e00ff */
[----:B------:R-:W-:Y:S01]  /*2c40*/  LEA.HI R6, R7, R6, RZ, 0x6 ;  /* 0x0000000607067211 */ /* 0x000fe200078f30ff */
[----:B------:R-:W-:Y:S01]  /*2c50*/  IMAD.WIDE.U32 R84, R30, R12, R18 ;  /* 0x0000000c1e547225 */ /* 0x000fe200078e0012 */
[--C-:B---3--:R-:W-:Y:S02]  /*2c60*/  LOP3.LUT R4, R33, 0x38, R68.reuse, 0xf8, !PT ;  /* 0x0000003821047812 */ /* 0x108fe400078ef844 */
[----:B----4-:R-:W-:Y:S01]  /*2c70*/  LOP3.LUT R8, R32, 0x38, R68, 0xf8, !PT ;  /* 0x0000003820087812 */ /* 0x010fe200078ef844 */
[----:B------:R-:W-:Y:S01]  /*2c80*/  IMAD.SHL.U32 R7, R6, 0x40, RZ ;  /* 0x0000004006077824 */ /* 0x000fe200078e00ff */
[----:B------:R-:W-:Y:S01]  /*2c90*/  LOP3.LUT R5, R5, 0xfffff000, RZ, 0xc0, !PT ;  /* 0xfffff00005057812 */ /* 0x000fe200078ec0ff */
[----:B------:R-:W-:Y:S01]  /*2ca0*/  IMAD.IADD R83, R83, 0x1, R9 ;  /* 0x0000000153537824 */ /* 0x000fe200078e0209 */
[----:B------:R-:W-:Y:S01]  /*2cb0*/  LOP3.LUT R4, R4, R31, RZ, 0x3c, !PT ;  /* 0x0000001f04047212 */ /* 0x000fe200078e3cff */
[----:B------:R-:W-:Y:S01]  /*2cc0*/  IMAD.IADD R85, R9, 0x1, R85 ;  /* 0x0000000109557824 */ /* 0x000fe200078e0255 */
[----:B------:R-:W-:-:S02]  /*2cd0*/  LOP3.LUT R6, R33, 0x38, R70, 0xf8, !PT ;  /* 0x0000003821067812 */ /* 0x000fc400078ef846 */
[----:B------:R-:W-:Y:S02]  /*2ce0*/  LOP3.LUT R8, R8, R20, RZ, 0x3c, !PT ;  /* 0x0000001408087212 */ /* 0x000fe400078e3cff */
[----:B------:R-:W-:Y:S02]  /*2cf0*/  LOP3.LUT R9, R32, 0x38, R70, 0xf8, !PT ;  /* 0x0000003820097812 */ /* 0x000fe400078ef846 */
[----:B------:R-:W-:Y:S02]  /*2d00*/  IADD3 R89, R4, R5, R26 ;  /* 0x0000000504597210 */ /* 0x000fe40007ffe01a */
[----:B------:R-:W-:Y:S02]  /*2d10*/  LOP3.LUT R7, R7, 0xfffff000, RZ, 0xc0, !PT ;  /* 0xfffff00007077812 */ /* 0x000fe400078ec0ff */
[----:B------:R-:W-:Y:S02]  /*2d20*/  LOP3.LUT R6, R6, R31, RZ, 0x3c, !PT ;  /* 0x0000001f06067212 */ /* 0x000fe400078e3cff */
[----:B------:R-:W-:Y:S01]  /*2d30*/  IADD3 R4, R8, R5, R21 ;  /* 0x0000000508047210 */ /* 0x000fe20007ffe015 */
[----:B------:R-:W-:Y:S01]  /*2d40*/  IMAD R8, R15, R10, RZ ;  /* 0x0000000a0f087224 */ /* 0x000fe200078e02ff */
[----:B------:R-:W-:-:S02]  /*2d50*/  LOP3.LUT R20, R9, R20, RZ, 0x3c, !PT ;  /* 0x0000001409147212 */ /* 0x000fc400078e3cff */
[----:B------:R-:W-:Y:S01]  /*2d60*/  IADD3 R5, R6, R7, R26 ;  /* 0x0000000706057210 */ /* 0x000fe20007ffe01a */
[----:B------:R-:W-:Y:S01]  /*2d70*/  IMAD R33, R92, R11, R8 ;  /* 0x0000000b5c217224 */ /* 0x000fe200078e0208 */
[----:B------:R-:W-:Y:S01]  /*2d80*/  IADD3 R6, R20, R7, R21 ;  /* 0x0000000714067210 */ /* 0x000fe20007ffe015 */
[----:B------:R-:W-:Y:S01]  /*2d90*/  IMAD R15, R15, R12, RZ ;  /* 0x0000000c0f0f7224 */ /* 0x000fe200078e02ff */
[C-C-:B------:R-:W-:Y:S02]  /*2da0*/  SHF.L.U64.HI R7, R10.reuse, 0x6, R11.reuse ;  /* 0x000000060a077819 */ /* 0x140fe4000001020b */
[----:B------:R-:W-:Y:S02]  /*2db0*/  SHF.L.U64.HI R8, R10, 0x5, R11 ;  /* 0x000000050a087819 */ /* 0x000fe4000001020b */
[----:B------:R-:W-:Y:S01]  /*2dc0*/  SEL R11, RZ, 0x8, P0 ;  /* 0x00000008ff0b7807 */ /* 0x000fe20000000000 */
[----:B------:R-:W-:Y:S01]  /*2dd0*/  IMAD.WIDE.U32 R78, R92, R10, R78 ;  /* 0x0000000a5c4e7225 */ /* 0x000fe200078e004e */
[----:B------:R-:W-:-:S02]  /*2de0*/  SHF.R.S32.HI R35, RZ, 0x3, R68 ;  /* 0x00000003ff237819 */ /* 0x000fc40000011444 */
[----:B------:R-:W-:Y:S01]  /*2df0*/  SHF.R.S32.HI R69, RZ, 0x3, R70 ;  /* 0x00000003ff457819 */ /* 0x000fe20000011446 */
[----:B------:R-:W-:Y:S01]  /*2e00*/  IMAD.WIDE.U32 R80, R92, R10, R80 ;  /* 0x0000000a5c507225 */ /* 0x000fe200078e0050 */
[----:B------:R-:W-:Y:S02]  /*2e10*/  LOP3.LUT R11, R14, R11, RZ, 0xfc, !PT ;  /* 0x0000000b0e0b7212 */ /* 0x000fe400078efcff */
[----:B------:R-:W-:Y:S01]  /*2e20*/  LOP3.LUT R68, R68, 0xfffffff8, RZ, 0xc0, !PT ;  /* 0xfffffff844447812 */ /* 0x000fe200078ec0ff */
[----:B------:R-:W-:Y:S01]  /*2e30*/  IMAD R15, R92, R13, R15 ;  /* 0x0000000d5c0f7224 */ /* 0x000fe200078e020f */
[----:B------:R-:W-:Y:S01]  /*2e40*/  LOP3.LUT R70, R70, 0xfffffff8, RZ, 0xc0, !PT ;  /* 0xfffffff846467812 */ /* 0x000fe200078ec0ff */
[----:B------:R-:W-:-:S04]  /*2e50*/  IMAD.WIDE.U32 R82, R92, R12, R82 ;  /* 0x0000000c5c527225 */ /* 0x000fc800078e0052 */
[----:B------:R-:W-:Y:S01]  /*2e60*/  IMAD.WIDE.U32 R84, R92, R12, R84 ;  /* 0x0000000c5c547225 */ /* 0x000fe200078e0054 */
[C-C-:B------:R-:W-:Y:S02]  /*2e70*/  SHF.L.U64.HI R20, R12.reuse, 0x6, R13.reuse ;  /* 0x000000060c147819 */ /* 0x140fe4000001020d */
[----:B------:R-:W-:Y:S01]  /*2e80*/  SHF.L.U64.HI R21, R12, 0x5, R13 ;  /* 0x000000050c157819 */ /* 0x000fe2000001020d */
[----:B------:R-:W-:Y:S01]  /*2e90*/  IMAD.SHL.U32 R9, R10, 0x40, RZ ;  /* 0x000000400a097824 */ /* 0x000fe200078e00ff */
[----:B------:R-:W-:Y:S01]  /*2ea0*/  LOP3.LUT R71, R11, 0x2, RZ, 0xc0, !PT ;  /* 0x000000020b477812 */ /* 0x000fe200078ec0ff */
[----:B------:R-:W-:Y:S01]  /*2eb0*/  IMAD R28, R28, 0x20, R30 ;  /* 0x000000201c1c7824 */ /* 0x000fe200078e021e */
[----:B------:R-:W-:Y:S01]  /*2ec0*/  SHF.R.S32.HI R30, RZ, 0x1f, R3 ;  /* 0x0000001fff1e7819 */ /* 0x000fe20000011403 */
[----:B------:R-:W-:Y:S01]  /*2ed0*/  IMAD.IADD R31, R79, 0x1, R33 ;  /* 0x000000014f1f7824 */ /* 0x000fe200078e0221 */
[----:B------:R-:W-:Y:S01]  /*2ee0*/  LOP3.LUT R76, R11, 0x4, RZ, 0xc0, !PT ;  /* 0x000000040b4c7812 */ /* 0x000fe200078ec0ff */
[----:B------:R-:W-:Y:S01]  /*2ef0*/  IMAD.IADD R32, R33, 0x1, R81 ;  /* 0x0000000121207824 */ /* 0x000fe200078e0251 */
[----:B------:R-:W-:Y:S01]  /*2f00*/  LOP3.LUT R77, R11, 0x8, RZ, 0xc0, !PT ;  /* 0x000000080b4d7812 */ /* 0x000fe200078ec0ff */
[----:B------:R-:W-:Y:S01]  /*2f10*/  IMAD.SHL.U32 R10, R10, 0x20, RZ ;  /* 0x000000200a0a7824 */ /* 0x000fe200078e00ff */
[----:B------:R-:W-:Y:S01]  /*2f20*/  SHF.R.S32.HI R86, RZ, 0x1f, R68 ;  /* 0x0000001fff567819 */ /* 0x000fe20000011444 */
[----:B------:R-:W-:Y:S01]  /*2f30*/  IMAD.SHL.U32 R26, R12, 0x40, RZ ;  /* 0x000000400c1a7824 */ /* 0x000fe200078e00ff */
[----:B------:R-:W-:Y:S01]  /*2f40*/  SHF.R.S32.HI R87, RZ, 0x1f, R70 ;  /* 0x0000001fff577819 */ /* 0x000fe20000011446 */
[----:B------:R-:W-:-:S02]  /*2f50*/  IMAD.SHL.U32 R91, R91, 0x2, RZ ;  /* 0x000000025b5b7824 */ /* 0x000fc400078e00ff */
[----:B------:R-:W-:Y:S02]  /*2f60*/  IMAD.IADD R33, R83, 0x1, R15 ;  /* 0x0000000153217824 */ /* 0x000fe400078e020f */
[----:B------:R-:W-:-:S07]  /*2f70*/  IMAD.IADD R34, R15, 0x1, R85 ;  /* 0x000000010f227824 */ /* 0x000fce00078e0255 */
.L_x_1637:
[----:B--2---:R-:W2:Y:S01]  /*2f80*/  LDL R39, [R1+0x7c] ;  /* 0x00007c0001277983 */ /* 0x004ea20000100800 */
[----:B0-----:R-:W0:Y:S01]  /*2f90*/  LDC R98, c[0x0][0x430] ;  /* 0x00010c00ff627b82 */ /* 0x001e220000000800 */
[----:B------:R-:W-:Y:S02]  /*2fa0*/  VIADD R25, R25, 0xffffffff ;  /* 0xffffffff19197836 */ /* 0x000fe40000000000 */
        /* <DEDUP_REMOVED lines=10> */
[----:B------:R-:W4:Y:S08]  /*3050*/  @P3 LDC R11, c[0x0][0x434] ;  /* 0x00010d00ff0b3b82 */ /* 0x000f300000000800 */
[----:B------:R-:W1:Y:S01]  /*3060*/  @P3 LDC R38, c[0x0][0x438] ;  /* 0x00010e00ff263b82 */ /* 0x000e620000000800 */
[----:B----4-:R-:W-:-:S05]  /*3070*/  @P3 IMAD.HI.U32 R11, R40, R11, RZ ;  /* 0x0000000b280b3227 */ /* 0x010fca00078e00ff */
[----:B-1----:R-:W-:Y:S01]  /*3080*/  @P3 SHF.R.U32.HI R36, RZ, R38, R11 ;  /* 0x00000026ff243219 */ /* 0x002fe2000001160b */
[----:B0-----:R-:W-:-:S03]  /*3090*/  @!P0 IMAD R38, R30, R14, RZ ;  /* 0x0000000e1e268224 */ /* 0x001fc600078e02ff */
[----:B------:R-:W-:Y:S01]  /*30a0*/  @!P0 SHF.R.S32.HI R37, RZ, 0x1f, R36 ;  /* 0x0000001fff258819 */ /* 0x000fe20000011424 */
[C---:B------:R-:W-:Y:S02]  /*30b0*/  @!P0 IMAD R11, R3.reuse, R15, R38 ;  /* 0x0000000f030b8224 */ /* 0x040fe400078e0226 */
[----:B------:R-:W-:-:S04]  /*30c0*/  @!P0 IMAD.WIDE.U32 R14, R3, R14, R36 ;  /* 0x0000000e030e8225 */ /* 0x000fc800078e0024 */
[----:B------:R-:W-:Y:S01]  /*30d0*/  @!P0 IMAD.IADD R11, R15, 0x1, R11 ;  /* 0x000000010f0b8824 */ /* 0x000fe200078e020b */
[----:B---3--:R-:W-:-:S04]  /*30e0*/  @!P0 LEA R12, P3, R14, R12, 0x2 ;  /* 0x0000000c0e0c8211 */ /* 0x008fc800078610ff */
[----:B------:R-:W-:-:S05]  /*30f0*/  @!P0 LEA.HI.X R13, R14, R13, R11, 0x2, P3 ;  /* 0x0000000d0e0d8211 */ /* 0x000fca00018f140b */
[----:B-----5:R0:W5:Y:S01]  /*3100*/  @!P0 LDG.E R99, desc[UR60][R12.64] ;  /* 0x0000003c0c638981 */ /* 0x020162000c1e1900 */
[----:B------:R-:W-:Y:S01]  /*3110*/  ISETP.GE.AND P0, PT, R101, 0x1, PT ;  /* 0x000000016500780c */ /* 0x000fe20003f06270 */
[----:B------:R-:W-:Y:S01]  /*3120*/  IMAD.MOV R11, RZ, RZ, -R36 ;  /* 0x000000ffff0b7224 */ /* 0x000fe200078e0a24 */
[----:B------:R-:W-:Y:S05]  /*3130*/  YIELD ;  /* 0x0000000000007946 */ /* 0x000fea0003800000 */
[----:B------:R-:W-:Y:S01]  /*3140*/  BSSY B0, `(.L_x_1556) ;  /* 0x0000598000007945 */ /* 0x000fe20003800000 */
[----:B------:R-:W-:Y:S01]  /*3150*/  IMAD R98, R98, R11, R40 ;  /* 0x0000000b62627224 */ /* 0x000fe200078e0228 */
[----:B------:R-:W-:Y:S01]  /*3160*/  ISETP.GT.AND P3, PT, R25, R24, PT ;  /* 0x000000181900720c */ /* 0x000fe20003f64270 */
[----:B--2---:R-:W-:-:S04]  /*3170*/  IMAD R90, R200, 0x4000, R39 ;  /* 0x00004000c85a7824 */ /* 0x004fc800078e0227 */
[----:B------:R-:W-:Y:S01]  /*3180*/  IMAD R90, R90, 0x2, R17 ;  /* 0x000000025a5a7824 */ /* 0x000fe200078e0211 */
[----:B0-----:R-:W-:Y:S07]  /*3190*/  @!P0 BRA `(.L_x_1557) ;  /* 0x0000005000cc8947 */ /* 0x001fee0003800000 */
        /* <DEDUP_REMOVED lines=17> */
[----:B------:R-:W-:Y:S01]  /*32b0*/  IMAD.IADD R13, R13, 0x1, R11 ;  /* 0x000000010d0d7824 */ /* 0x000fe200078e020b */
[----:B------:R-:W-:Y:S01]  /*32c0*/  SHF.R.S32.HI R11, RZ, 0x1f, R25 ;  /* 0x0000001fff0b7819 */ /* 0x000fe20000011419 */
[----:B------:R-:W-:Y:S02]  /*32d0*/  IMAD R14, R7, R25, RZ ;  /* 0x00000019070e7224 */ /* 0x000fe400078e02ff */
[----:B------:R-:W-:-:S04]  /*32e0*/  IMAD.WIDE.U32 R36, R226, UR4, R12 ;  /* 0x00000004e2247c25 */ /* 0x000fc8000f8e000c */
[----:B------:R-:W-:Y:S01]  /*32f0*/  IMAD R105, R226, UR5, R37 ;  /* 0x00000005e2697c24 */ /* 0x000fe2000f8e0225 */
[----:B------:R-:W-:Y:S01]  /*3300*/  ULDC.64 UR4, c[0x0][0x2e8] ;  /* 0x0000ba0000047ab9 */ /* 0x000fe20000000a00 */
[C---:B------:R-:W-:Y:S01]  /*3310*/  IMAD R39, R11.reuse, R9, R14 ;  /* 0x000000090b277224 */ /* 0x040fe200078e020e */
[C---:B------:R-:W-:Y:S01]  /*3320*/  LEA R104, P4, R36.reuse, UR4, 0x1 ;  /* 0x0000000424687c11 */ /* 0x040fe2000f8808ff */
[----:B------:R-:W-:Y:S02]  /*3330*/  IMAD R41, R11, R26, R15 ;  /* 0x0000001a0b297224 */ /* 0x000fe400078e020f */
[----:B------:R-:W-:Y:S01]  /*3340*/  IMAD.WIDE.U32 R14, R9, R25, RZ ;  /* 0x00000019090e7225 */ /* 0x000fe200078e00ff */
[----:B------:R-:W-:-:S03]  /*3350*/  LEA.HI.X R105, R36, UR5, R105, 0x1, P4 ;  /* 0x0000000524697c11 */ /* 0x000fc6000a0f0c69 */
[----:B------:R-:W-:-:S04]  /*3360*/  IMAD.WIDE.U32 R12, R26, R25, RZ ;  /* 0x000000191a0c7225 */ /* 0x000fc800078e00ff */
[----:B------:R-:W-:Y:S02]  /*3370*/  IMAD.IADD R11, R15, 0x1, R39 ;  /* 0x000000010f0b7824 */ /* 0x000fe400078e0227 */
[----:B------:R-:W-:Y:S01]  /*3380*/  IMAD.IADD R72, R13, 0x1, R41 ;  /* 0x000000010d487824 */ /* 0x000fe200078e0229 */
[----:B------:R-:W-:Y:S06]  /*3390*/  @!P0 BRA `(.L_x_1558) ;  /* 0x0000002400f88947 */ /* 0x000fec0003800000 */
[----:B------:R-:W2:Y:S04]  /*33a0*/  LDL R38, [R1+0xc] ;  /* 0x00000c0001267983 */ /* 0x000ea80000100800 */
[----:B------:R0:W5:Y:S04]  /*33b0*/  LDL R75, [R1+0x30] ;  /* 0x00003000014b7983 */ /* 0x0001680000100800 */
[----:B------:R0:W5:Y:S04]  /*33c0*/  LDL R74, [R1+0x34] ;  /* 0x00003400014a7983 */ /* 0x0001680000100800 */
[----:B------:R0:W5:Y:S01]  /*33d0*/  LDL R73, [R1+0x48] ;  /* 0x0000480001497983 */ /* 0x0001620000100800 */
[----:B------:R-:W-:Y:S01]  /*33e0*/  BSSY B1, `(.L_x_1559) ;  /* 0x000002a000017945 */ /* 0x000fe20003800000 */
        /* <DEDUP_REMOVED lines=9> */
[----:B--2---:R-:W-:-:S13]  /*3480*/  ISETP.GE.AND P0, PT, R38, R95, PT ;  /* 0x0000005f2600720c */ /* 0x004fda0003f06270 */
[----:B0-----:R-:W-:Y:S05]  /*3490*/  @P0 BRA `(.L_x_1560) ;  /* 0x0000000000780947 */ /* 0x001fea0003800000 */
[----:B------:R-:W-:Y:S01]  /*34a0*/  IADD3 R39, P4, R78, R14, RZ ;  /* 0x0000000e4e277210 */ /* 0x000fe20007f9e0ff */
[----:B------:R-:W-:Y:S01]  /*34b0*/  ULDC.64 UR4, c[0x0][0x3e8] ;  /* 0x0000fa0000047ab9 */ /* 0x000fe20000000a00 */
[----:B------:R-:W-:Y:S02]  /*34c0*/  IADD3 R41, P5, R82, R12, RZ ;  /* 0x0000000c52297210 */ /* 0x000fe40007fbe0ff */
[----:B------:R-:W-:Y:S02]  /*34d0*/  CS2R R64, SRZ ;  /* 0x0000000000407805 */ /* 0x000fe4000001ff00 */
[----:B------:R-:W-:Y:S01]  /*34e0*/  ISETP.GE.AND P6, PT, R204, R101, PT ;  /* 0x00000065cc00720c */ /* 0x000fe20003fc6270 */
[----:B------:R-:W-:Y:S01]  /*34f0*/  IMAD.X R40, R11, 0x1, R31, P4 ;  /* 0x000000010b287824 */ /* 0x000fe200020e061f */
[----:B------:R-:W-:Y:S01]  /*3500*/  LEA R38, P4, R39, UR4, 0x1 ;  /* 0x0000000427267c11 */ /* 0x000fe2000f8808ff */
[----:B------:R-:W-:Y:S01]  /*3510*/  IMAD.X R42, R72, 0x1, R33, P5 ;  /* 0x00000001482a7824 */ /* 0x000fe200028e0621 */
[----:B------:R-:W-:-:S02]  /*3520*/  CS2R R66, SRZ ;  /* 0x0000000000427805 */ /* 0x000fc4000001ff00 */
[-C--:B-----5:R-:W-:Y:S02]  /*3530*/  ISETP.GE.AND P5, PT, R75, R101.reuse, PT ;  /* 0x000000654b00720c */ /* 0x0a0fe40003fa6270 */
[----:B------:R-:W-:Y:S01]  /*3540*/  LEA.HI.X R39, R39, UR5, R40, 0x1, P4 ;  /* 0x0000000527277c11 */ /* 0x000fe2000a0f0c28 */
[----:B------:R-:W-:Y:S02]  /*3550*/  ULDC.64 UR4, c[0x0][0x400] ;  /* 0x0001000000047ab9 */ /* 0x000fe40000000a00 */
[C---:B------:R-:W-:Y:S02]  /*3560*/  LEA R40, P4, R41.reuse, UR4, 0x1 ;  /* 0x0000000429287c11 */ /* 0x040fe4000f8808ff */
[----:B------:R0:W5:Y:S02]  /*3570*/  @!P6 LDG.E.64 R64, desc[UR60][R38.64] ;  /* 0x0000003c2640e981 */ /* 0x000164000c1e1b00 */
[----:B------:R-:W-:Y:S02]  /*3580*/  LEA.HI.X R41, R41, UR5, R42, 0x1, P4 ;  /* 0x0000000529297c11 */ /* 0x000fe4000a0f0c2a */
[----:B------:R-:W-:-:S03]  /*3590*/  ISETP.GE.AND P4, PT, R74, R101, PT ;  /* 0x000000654a00720c */ /* 0x000fc60003f86270 */
[----:B------:R0:W5:Y:S01]  /*35a0*/  @!P6 LDG.E.64 R66, desc[UR60][R40.64] ;  /* 0x0000003c2842e981 */ /* 0x000162000c1e1b00 */
[----:B------:R-:W-:Y:S02]  /*35b0*/  ISETP.GE.AND P6, PT, R73, R101, PT ;  /* 0x000000654900720c */ /* 0x000fe40003fc6270 */
[----:B------:R-:W-:Y:S02]  /*35c0*/  CS2R R60, SRZ ;  /* 0x00000000003c7805 */ /* 0x000fe4000001ff00 */
[----:B------:R-:W-:Y:S02]  /*35d0*/  CS2R R56, SRZ ;  /* 0x0000000000387805 */ /* 0x000fe4000001ff00 */
[----:B------:R-:W-:Y:S02]  /*35e0*/  CS2R R52, SRZ ;  /* 0x0000000000347805 */ /* 0x000fe4000001ff00 */
[----:B------:R-:W-:Y:S02]  /*35f0*/  CS2R R62, SRZ ;  /* 0x00000000003e7805 */ /* 0x000fe4000001ff00 */
[----:B------:R-:W-:-:S02]  /*3600*/  CS2R R58, SRZ ;  /* 0x00000000003a7805 */ /* 0x000fc4000001ff00 */
[----:B------:R-:W-:Y:S01]  /*3610*/  CS2R R54, SRZ ;  /* 0x0000000000367805 */ /* 0x000fe2000001ff00 */
[----:B------:R0:W5:Y:S04]  /*3620*/  @!P5 LDG.E.64 R60, desc[UR60][R38.64+0x40] ;  /* 0x0000403c263cd981 */ /* 0x000168000c1e1b00 */
[----:B------:R0:W5:Y:S04]  /*3630*/  @!P4 LDG.E.64 R56, desc[UR60][R38.64+0x80] ;  /* 0x0000803c2638c981 */ /* 0x000168000c1e1b00 */
[----:B------:R0:W5:Y:S04]  /*3640*/  @!P6 LDG.E.64 R52, desc[UR60][R38.64+0xc0] ;  /* 0x0000c03c2634e981 */ /* 0x000168000c1e1b00 */
[----:B------:R0:W5:Y:S04]  /*3650*/  @!P5 LDG.E.64 R62, desc[UR60][R40.64+0x40] ;  /* 0x0000403c283ed981 */ /* 0x000168000c1e1b00 */
[----:B------:R0:W5:Y:S04]  /*3660*/  @!P4 LDG.E.64 R58, desc[UR60][R40.64+0x80] ;  /* 0x0000803c283ac981 */ /* 0x000168000c1e1b00 */
[----:B------:R0:W5:Y:S02]  /*3670*/  @!P6 LDG.E.64 R54, desc[UR60][R40.64+0xc0] ;  /* 0x0000c03c2836e981 */ /* 0x000164000c1e1b00 */
.L_x_1560:
[----:B------:R-:W-:Y:S05]  /*3680*/  BSYNC B1 ;  /* 0x0000000000017941 */ /* 0x000fea0003800000 */
.L_x_1559:
[----:B0-----:R-:W2:Y:S01]  /*3690*/  LDL R38, [R1+0xc4] ;  /* 0x0000c40001267983 */ /* 0x001ea20000100800 */
[----:B------:R-:W-:Y:S01]  /*36a0*/  BSSY B1, `(.L_x_1561) ;  /* 0x0000028000017945 */ /* 0x000fe20003800000 */
[----:B------:R-:W-:Y:S02]  /*36b0*/  CS2R R40, SRZ ;  /* 0x0000000000287805 */ /* 0x000fe4000001ff00 */
[----:B------:R-:W-:Y:S02]  /*36c0*/  CS2R R44, SRZ ;  /* 0x00000000002c7805 */ /* 0x000fe4000001ff00 */
[----:B------:R-:W-:Y:S02]  /*36d0*/  CS2R R48, SRZ ;  /* 0x0000000000307805 */ /* 0x000fe4000001ff00 */
[----:B------:R-:W-:Y:S02]  /*36e0*/  CS2R R42, SRZ ;  /* 0x00000000002a7805 */ /* 0x000fe4000001ff00 */
[----:B------:R-:W-:-:S02]  /*36f0*/  CS2R R46, SRZ ;  /* 0x00000000002e7805 */ /* 0x000fc4000001ff00 */
[----:B------:R-:W-:Y:S02]  /*3700*/  CS2R R50, SRZ ;  /* 0x0000000000327805 */ /* 0x000fe4000001ff00 */
[----:B--2---:R-:W-:Y:S02]  /*3710*/  ISETP.GE.AND P4, PT, R38, R95, PT ;  /* 0x0000005f2600720c */ /* 0x004fe40003f86270 */
[----:B------:R-:W-:-:S11]  /*3720*/  CS2R R38, SRZ ;  /* 0x0000000000267805 */ /* 0x000fd6000001ff00 */
[----:B------:R-:W-:Y:S05]  /*3730*/  @P4 BRA `(.L_x_1562) ;  /* 0x0000000000784947 */ /* 0x000fea0003800000 */
        /* <DEDUP_REMOVED lines=8> */
[----:B------:R-:W-:Y:S02]  /*37c0*/  CS2R R46, SRZ ;  /* 0x00000000002e7805 */ /* 0x000fe4000001ff00 */
[----:B------:R-:W-:Y:S02]  /*37d0*/  IADD3.X R72, R33, R72, R21, P5, P6 ;  /* 0x0000004821487210 */ /* 0x000fe40002fec415 */
[----:B------:R-:W-:Y:S02]  /*37e0*/  LEA R12, P5, R15, UR4, 0x1 ;  /* 0x000000040f0c7c11 */ /* 0x000fe4000f8a08ff */
[----:B------:R-:W-:Y:S02]  /*37f0*/  LEA R14, P6, R11, UR6, 0x1 ;  /* 0x000000060b0e7c11 */ /* 0x000fe4000f8c08ff */
[----:B------:R-:W-:Y:S02]  /*3800*/  LEA.HI.X R13, R15, UR5, R36, 0x1, P5 ;  /* 0x000000050f0d7c11 */ /* 0x000fe4000a8f0c24 */
[----:B------:R-:W-:-:S02]  /*3810*/  LEA.HI.X R15, R11, UR7, R72, 0x1, P6 ;  /* 0x000000070b0f7c11 */ /* 0x000fc4000b0f0c48 */
[-C--:B------:R-:W-:Y:S02]  /*3820*/  ISETP.GE.AND P5, PT, R204, R101.reuse, PT ;  /* 0x00000065cc00720c */ /* 0x080fe40003fa6270 */
[----:B-----5:R-:W-:Y:S02]  /*3830*/  ISETP.GE.AND P6, PT, R75, R101, PT ;  /* 0x000000654b00720c */ /* 0x020fe40003fc6270 */
[----:B------:R-:W-:Y:S02]  /*3840*/  CS2R R40, SRZ ;  /* 0x0000000000287805 */ /* 0x000fe4000001ff00 */
[----:B------:R-:W-:Y:S02]  /*3850*/  CS2R R36, SRZ ;  /* 0x0000000000247805 */ /* 0x000fe4000001ff00 */
[----:B------:R-:W-:-:S05]  /*3860*/  CS2R R42, SRZ ;  /* 0x00000000002a7805 */ /* 0x000fca000001ff00 */
[----:B------:R0:W5:Y:S04]  /*3870*/  @!P5 LDG.E.64 R48, desc[UR60][R12.64] ;  /* 0x0000003c0c30d981 */ /* 0x000168000c1e1b00 */
[----:B------:R0:W5:Y:S01]  /*3880*/  @!P5 LDG.E.64 R50, desc[UR60][R14.64] ;  /* 0x0000003c0e32d981 */ /* 0x000162000c1e1b00 */
[----:B------:R-:W-:-:S03]  /*3890*/  ISETP.GE.AND P5, PT, R74, R101, PT ;  /* 0x000000654a00720c */ /* 0x000fc60003fa6270 */
[----:B------:R0:W5:Y:S04]  /*38a0*/  @!P6 LDG.E.64 R44, desc[UR60][R12.64+0x40] ;  /* 0x0000403c0c2ce981 */ /* 0x000168000c1e1b00 */
[----:B------:R0:W5:Y:S01]  /*38b0*/  @!P6 LDG.E.64 R46, desc[UR60][R14.64+0x40] ;  /* 0x0000403c0e2ee981 */ /* 0x000162000c1e1b00 */
[----:B------:R-:W-:Y:S02]  /*38c0*/  ISETP.GE.AND P6, PT, R73, R101, PT ;  /* 0x000000654900720c */ /* 0x000fe40003fc6270 */
[----:B------:R-:W-:-:S03]  /*38d0*/  CS2R R38, SRZ ;  /* 0x0000000000267805 */ /* 0x000fc6000001ff00 */
[----:B------:R0:W5:Y:S04]  /*38e0*/  @!P5 LDG.E.64 R40, desc[UR60][R12.64+0x80] ;  /* 0x0000803c0c28d981 */ /* 0x000168000c1e1b00 */
[----:B------:R0:W5:Y:S04]  /*38f0*/  @!P5 LDG.E.64 R42, desc[UR60][R14.64+0x80] ;  /* 0x0000803c0e2ad981 */ /* 0x000168000c1e1b00 */
[----:B------:R0:W5:Y:S04]  /*3900*/  @!P6 LDG.E.64 R36, desc[UR60][R12.64+0xc0] ;  /* 0x0000c03c0c24e981 */ /* 0x000168000c1e1b00 */
[----:B------:R0:W5:Y:S02]  /*3910*/  @!P6 LDG.E.64 R38, desc[UR60][R14.64+0xc0] ;  /* 0x0000c03c0e26e981 */ /* 0x000164000c1e1b00 */
.L_x_1562:
[----:B------:R-:W-:Y:S05]  /*3920*/  BSYNC B1 ;  /* 0x0000000000017941 */ /* 0x000fea0003800000 */
.L_x_1561:
[----:B------:R-:W2:Y:S01]  /*3930*/  LDL R11, [R1+0x64] ;  /* 0x00006400010b7983 */ /* 0x000ea20000100800 */
[----:B0----5:R-:W-:Y:S02]  /*3940*/  IMAD.MOV.U32 R12, RZ, RZ, R53 ;  /* 0x000000ffff0c7224 */ /* 0x021fe400078e0035 */
[----:B------:R-:W-:Y:S02]  /*3950*/  IMAD.MOV.U32 R13, RZ, RZ, R60 ;  /* 0x000000ffff0d7224 */ /* 0x000fe400078e003c */
[----:B------:R-:W-:Y:S01]  /*3960*/  IMAD.MOV.U32 R14, RZ, RZ, R61 ;  /* 0x000000ffff0e7224 */ /* 0x000fe200078e003d */
[----:B------:R-:W-:Y:S01]  /*3970*/  PRMT R124, R12, 0x7610, R124 ;  /* 0x000076100c7c7816 */ /* 0x000fe2000000007c */
[----:B------:R-:W-:Y:S01]  /*3980*/  IMAD.MOV.U32 R12, RZ, RZ, R57 ;  /* 0x000000ffff0c7224 */ /* 0x000fe200078e0039 */
[----:B------:R-:W-:Y:S01]  /*3990*/  PRMT R109, R109, 0x5410, R13 ;  /* 0x000054106d6d7816 */ /* 0x000fe2000000000d */
[----:B------:R-:W-:Y:S01]  /*39a0*/  IMAD.MOV.U32 R13, RZ, RZ, R54 ;  /* 0x000000ffff0d7224 */ /* 0x000fe200078e0036 */
[----:B------:R-:W-:Y:S01]  /*39b0*/  PRMT R110, R110, 0x5410, R14 ;  /* 0x000054106e6e7816 */ /* 0x000fe2000000000e */
[----:B------:R-:W-:Y:S01]  /*39c0*/  IMAD.MOV.U32 R14, RZ, RZ, R55 ;  /* 0x000000ffff0e7224 */ /* 0x000fe200078e0037 */
[----:B------:R-:W-:Y:S01]  /*39d0*/  PRMT R106, R106, 0x5410, R12 ;  /* 0x000054106a6a7816 */ /* 0x000fe2000000000c */
[----:B------:R-:W-:Y:S01]  /*39e0*/  IMAD.MOV.U32 R12, RZ, RZ, R65 ;  /* 0x000000ffff0c7224 */ /* 0x000fe200078e0041 */
[----:B------:R-:W-:-:S02]  /*39f0*/  PRMT R125, R13, 0x7610, R125 ;  /* 0x000076100d7d7816 */ /* 0x000fc4000000007d */
[----:B------:R-:W-:Y:S02]  /*3a00*/  PRMT R126, R14, 0x7610, R126 ;  /* 0x000076100e7e7816 */ /* 0x000fe4000000007e */
[----:B--2---:R-:W-:Y:S01]  /*3a10*/  R2UR UR4, R11 ;  /* 0x000000000b0472ca */ /* 0x004fe200000e0000 */
[----:B------:R-:W-:-:S05]  /*3a20*/  IMAD.MOV.U32 R11, RZ, RZ, R52 ;  /* 0x000000ffff0b7224 */ /* 0x000fca00078e0034 */
[----:B------:R-:W-:Y:S01]  /*3a30*/  PRMT R123, R11, 0x7610, R123 ;  /* 0x000076100b7b7816 */ /* 0x000fe2000000007b */
[----:B------:R-:W-:-:S05]  /*3a40*/  IMAD.MOV.U32 R11, RZ, RZ, R56 ;  /* 0x000000ffff0b7224 */ /* 0x000fca00078e0038 */
[----:B------:R-:W-:Y:S01]  /*3a50*/  PRMT R108, R108, 0x5410, R11 ;  /* 0x000054106c6c7816 */ /* 0x000fe2000000000b */
[----:B------:R-:W-:Y:S01]  /*3a60*/  IMAD.MOV.U32 R11, RZ, RZ, R64 ;  /* 0x000000ffff0b7224 */ /* 0x000fe200078e0040 */
[----:B------:R-:W-:-:S04]  /*3a70*/  UISETP.NE.AND UP0, UPT, UR4, 0x3, UPT ;  /* 0x000000030400788c */ /* 0x000fc8000bf05270 */
[----:B------:R-:W-:Y:S01]  /*3a80*/  PRMT R74, R12, 0x5410, R11 ;  /* 0x000054100c4a7816 */ /* 0x000fe2000000000b */
[----:B------:R-:W-:Y:S01]  /*3a90*/  IMAD.MOV.U32 R11, RZ, RZ, R58 ;  /* 0x000000ffff0b7224 */ /* 0x000fe200078e003a */
[----:B------:R-:W-:Y:S01]  /*3aa0*/  PLOP3.LUT P5, PT, PT, PT, UP0, 0x80, 0x0 ;  /* 0x000000000000781c */ /* 0x000fe20003faf008 */
[----:B------:R-:W-:-:S03]  /*3ab0*/  IMAD.MOV.U32 R12, RZ, RZ, R59 ;  /* 0x000000ffff0c7224 */ /* 0x000fc600078e003b */
[----:B------:R-:W-:Y:S01]  /*3ac0*/  PRMT R127, R11, 0x7610, R127 ;  /* 0x000076100b7f7816 */ /* 0x000fe2000000007f */
[----:B------:R-:W-:Y:S01]  /*3ad0*/  IMAD.MOV.U32 R11, RZ, RZ, R62 ;  /* 0x000000ffff0b7224 */ /* 0x000fe200078e003e */
[----:B------:R-:W-:Y:S01]  /*3ae0*/  PRMT R128, R12, 0x7610, R128 ;  /* 0x000076100c807816 */ /* 0x000fe20000000080 */
[----:B------:R-:W-:-:S03]  /*3af0*/  IMAD.MOV.U32 R12, RZ, RZ, R63 ;  /* 0x000000ffff0c7224 */ /* 0x000fc600078e003f */
[----:B------:R-:W-:Y:S01]  /*3b00*/  PRMT R129, R11, 0x7610, R129 ;  /* 0x000076100b817816 */ /* 0x000fe20000000081 */
[----:B------:R-:W-:Y:S01]  /*3b10*/  IMAD.MOV.U32 R11, RZ, RZ, R66 ;  /* 0x000000ffff0b7224 */ /* 0x000fe200078e0042 */
[----:B------:R-:W-:Y:S01]  /*3b20*/  PRMT R130, R12, 0x7610, R130 ;  /* 0x000076100c827816 */ /* 0x000fe20000000082 */
[----:B------:R-:W-:-:S05]  /*3b30*/  IMAD.MOV.U32 R12, RZ, RZ, R67 ;  /* 0x000000ffff0c7224 */ /* 0x000fca00078e0043 */
[----:B------:R-:W-:Y:S01]  /*3b40*/  PRMT R75, R11, 0x5410, R12 ;  /* 0x000054100b4b7816 */ /* 0x000fe2000000000c */
[----:B------:R-:W-:Y:S02]  /*3b50*/  IMAD.MOV.U32 R11, RZ, RZ, R36 ;  /* 0x000000ffff0b7224 */ /* 0x000fe400078e0024 */
        /* <DEDUP_REMOVED lines=29> */
[----:B------:R-:W-:Y:S02]  /*3d30*/  PRMT R121, R11, 0x7610, R121 ;  /* 0x000076100b797816 */ /* 0x000fe40000000079 */
[----:B------:R-:W-:Y:S01]  /*3d40*/  PRMT R122, R12, 0x7610, R122 ;  /* 0x000076100c7a7816 */ /* 0x000fe2000000007a */
[----:B------:R-:W-:Y:S06]  /*3d50*/  @!P5 BRA `(.L_x_1563) ;  /* 0x000000000004d947 */ /* 0x000fec0003800000 */
[----:B------:R-:W-:Y:S01]  /*3d60*/  BPT.TRAP 0x1 ;  /* 0x000000040000795c */ /* 0x000fe20000300000 */
.L_x_1563:
[----:B------:R-:W2:Y:S01]  /*3d70*/  LDL R11, [R1+0x4c] ;  /* 0x00004c00010b7983 */ /* 0x000ea20000100800 */
[----:B------:R-:W-:Y:S01]  /*3d80*/  IMAD R88, R200, 0x8, R17 ;  /* 0x00000008c8587824 */ /* 0x000fe200078e0211 */
[----:B------:R-:W-:Y:S01]  /*3d90*/  BSSY B1, `(.L_x_1564) ;  /* 0x0000004000017945 */ /* 0x000fe20003800000 */
[----:B--2---:R-:W-:-:S04]  /*3da0*/  SHF.L.U32 R100, R11, 0x1f, RZ ;  /* 0x0000001f0b647819 */ /* 0x004fc800000006ff */
[----:B------:R-:W0:Y:S02]  /*3db0*/  SYNCS.PHASECHK.TRANS64.TRYWAIT P6, [R88+URZ+0x30890], R100 ;  /* 0x03089064580075a7 */ /* 0x000e2400080c017f */
[----:B0-----:R-:W-:Y:S05]  /*3dc0*/  @!P6 BRA `(.L_x_1565) ;  /* 0x0000028c00e0e947 */ /* 0x001fea0003800000 */
.L_x_1996:
[----:B------:R-:W-:Y:S05]  /*3dd0*/  BSYNC B1 ;  /* 0x0000000000017941 */ /* 0x000fea0003800000 */
.L_x_1564:
[----:B------:R-:W-:-:S03]  /*3de0*/  UMOV UR4, 0xffffffff ;  /* 0xffffffff00047882 */ /* 0x000fc60000000000 */
[----:B------:R-:W-:Y:S05]  /*3df0*/  BRA.DIV UR4, `(.L_x_1566) ;  /* 0x0000028e04e87947 */ /* 0x000fea000b800000 */
[----:B------:R1:W2:Y:S04]  /*3e00*/  SHFL.IDX PT, R72, R105, RZ, 0x181f ;  /* 0x00181fff69487589 */ /* 0x0002a800000e0000 */
[----:B------:R1:W3:Y:S02]  /*3e10*/  SHFL.IDX PT, R11, R104, RZ, 0x181f ;  /* 0x00181fff680b7589 */ /* 0x0002e400000e0000 */
.L_x_2000:
        /* <DEDUP_REMOVED lines=13> */
[----:B------:R-:W-:Y:S02]  /*3ef0*/  PRMT R65, R75, 0x5410, R65 ;  /* 0x000054104b417816 */ /* 0x000fe40000000041 */
[----:B------:R-:W-:-:S02]  /*3f00*/  PRMT R64, R74, 0x5432, R64 ;  /* 0x000054324a407816 */ /* 0x000fc40000000040 */
[----:B------:R-:W-:Y:S02]  /*3f10*/  PRMT R67, R74, 0x5410, R73 ;  /* 0x000054104a437816 */ /* 0x000fe40000000049 */
[----:B------:R-:W-:Y:S02]  /*3f20*/  PRMT R73, R75, 0x5432, R66 ;  /* 0x000054324b497816 */ /* 0x000fe40000000042 */
[C---:B0-----:R-:W-:Y:S01]  /*3f30*/  LOP3.LUT R75, R13.reuse, 0xffff0000, RZ, 0xc0, !PT ;  /* 0xffff00000d4b7812 */ /* 0x041fe200078ec0ff */
[----:B------:R-:W-:Y:S01]  /*3f40*/  IMAD.U32 R13, R13, 0x10000, RZ ;  /* 0x000100000d0d7824 */ /* 0x000fe200078e00ff */
[----:B------:R-:W-:Y:S01]  /*3f50*/  LOP3.LUT R74, R65, 0xffff0000, RZ, 0xc0, !PT ;  /* 0xffff0000414a7812 */ /* 0x000fe200078ec0ff */
[C---:B------:R-:W-:Y:S01]  /*3f60*/  IMAD.U32 R103, R67.reuse, 0x10000, RZ ;  /* 0x0001000043677824 */ /* 0x040fe200078e00ff */
[C---:B------:R-:W-:Y:S01]  /*3f70*/  LOP3.LUT R102, R64.reuse, 0xffff0000, RZ, 0xc0, !PT ;  /* 0xffff000040667812 */ /* 0x040fe200078ec0ff */
[----:B------:R-:W-:Y:S01]  /*3f80*/  IMAD.U32 R64, R64, 0x10000, RZ ;  /* 0x0001000040407824 */ /* 0x000fe200078e00ff */
[----:B------:R-:W-:Y:S01]  /*3f90*/  LOP3.LUT R67, R67, 0xffff0000, RZ, 0xc0, !PT ;  /* 0xffff000043437812 */ /* 0x000fe200078ec0ff */
[----:B------:R-:W-:Y:S01]  /*3fa0*/  FMUL.FTZ R66, R75, R74 ;  /* 0x0000004a4b427220 */ /* 0x000fe20000410000 */
[----:B------:R-:W-:-:S02]  /*3fb0*/  IMAD.U32 R65, R65, 0x10000, RZ ;  /* 0x0001000041417824 */ /* 0x000fc400078e00ff */
[-C--:B------:R-:W-:Y:S01]  /*3fc0*/  FMUL.FTZ R75, R75, R102.reuse ;  /* 0x000000664b4b7220 */ /* 0x080fe20000410000 */
[C---:B------:R-:W-:Y:S01]  /*3fd0*/  FFMA.FTZ R66, R13.reuse, R102, -R66 ;  /* 0x000000660d427223 */ /* 0x040fe20000010842 */
[C---:B------:R-:W-:Y:S02]  /*3fe0*/  LOP3.LUT R102, R14.reuse, 0xffff0000, RZ, 0xc0, !PT ;  /* 0xffff00000e667812 */ /* 0x040fe400078ec0ff */
        /* <DEDUP_REMOVED lines=14> */
[----:B------:R-:W-:Y:S01]  /*40d0*/  FFMA.FTZ R15, R102, R67, -R15 ;  /* 0x00000043660f7223 */ /* 0x000fe2000001080f */
[----:B------:R-:W-:Y:S01]  /*40e0*/  LOP3.LUT R67, R12, 0xffff0000, RZ, 0xc0, !PT ;  /* 0xffff00000c437812 */ /* 0x000fe200078ec0ff */
[----:B------:R-:W-:Y:S01]  /*40f0*/  FFMA.FTZ R74, R102, R73, R74 ;  /* 0x00000049664a7223 */ /* 0x000fe2000001004a */
[----:B------:R-:W-:-:S03]  /*4100*/  IMAD.U32 R12, R12, 0x10000, RZ ;  /* 0x000100000c0c7824 */ /* 0x000fc600078e00ff */
[C---:B------:R-:W-:Y:S01]  /*4110*/  FMUL.FTZ R73, R67.reuse, R65 ;  /* 0x0000004143497220 */ /* 0x040fe20000410000 */
[-C--:B------:R-:W-:Y:S01]  /*4120*/  FMUL.FTZ R102, R67, R64.reuse ;  /* 0x0000004043667220 */ /* 0x080fe20000410000 */
[----:B------:R-:W-:Y:S02]  /*4130*/  F2FP.BF16.F32.PACK_AB R15, R74, R15 ;  /* 0x0000000f4a0f723e */ /* 0x000fe400000010ff */
[C---:B------:R-:W-:Y:S01]  /*4140*/  FFMA.FTZ R73, R12.reuse, R64, -R73 ;  /* 0x000000400c497223 */ /* 0x040fe20000010849 */
[----:B------:R-:W-:-:S05]  /*4150*/  FFMA.FTZ R102, R12, R65, R102 ;  /* 0x000000410c667223 */ /* 0x000fca0000010066 */
[----:B------:R-:W-:-:S07]  /*4160*/  F2FP.BF16.F32.PACK_AB R12, R102, R73 ;  /* 0x00000049660c723e */ /* 0x000fce00000010ff */
.L_x_1572:
[----:B------:R-:W-:Y:S05]  /*4170*/  BSYNC B3 ;  /* 0x0000000000037941 */ /* 0x000fea0003800000 */
.L_x_1571:
[----:B---3--:R-:W-:-:S04]  /*4180*/  LEA R64, P0, R18, R11, 0x1 ;  /* 0x0000000b12407211 */ /* 0x008fc800078008ff */
[----:B--2---:R-:W-:-:S05]  /*4190*/  LEA.HI.X R65, R18, R72, R19, 0x1, P0 ;  /* 0x0000004812417211 */ /* 0x004fca00000f0c13 */
[----:B0-----:R4:W-:Y:S04]  /*41a0*/  ST.E.128 desc[UR60][R64.64], R12 ;  /* 0x0000000c40007985 */ /* 0x0019e8000c101d3c */
.L_x_1570:
[----:B------:R-:W-:Y:S05]  /*41b0*/  BSYNC B2 ;  /* 0x0000000000027941 */ /* 0x000fea0003800000 */
.L_x_1569:
[----:B------:R-:W-:Y:S01]  /*41c0*/  ISETP.NE.AND P0, PT, R71, RZ, PT ;  /* 0x000000ff4700720c */ /* 0x000fe20003f05270 */
[----:B------:R-:W-:-:S12]  /*41d0*/  BSSY B2, `(.L_x_1573) ;  /* 0x0000037000027945 */ /* 0x000fd80003800000 */
[----:B------:R-:W-:Y:S05]  /*41e0*/  @!P0 BRA `(.L_x_1574) ;  /* 0x0000000000d48947 */ /* 0x000fea0003800000 */
[----:B----4-:R-:W4:Y:S01]  /*41f0*/  LDL R12, [R1+0x30] ;  /* 0x00003000010c7983 */ /* 0x010f220000100800 */
[----:B------:R-:W-:Y:S01]  /*4200*/  BSSY B3, `(.L_x_1575) ;  /* 0x0000030000037945 */ /* 0x000fe20003800000 */
[----:B----4-:R-:W-:Y:S02]  /*4210*/  ISETP.GE.AND P0, PT, R12, R101, PT ;  /* 0x000000650c00720c */ /* 0x010fe40003f06270 */
[----:B------:R4:W0:Y:S11]  /*4220*/  LDS.128 R12, [R90+0x22400] ;  /* 0x022400005a0c7984 */ /* 0x0008360000000c00 */
        /* <DEDUP_REMOVED lines=8> */
[----:B------:R-:W-:Y:S02]  /*42b0*/  LOP3.LUT R62, R61, 0xffff0000, RZ, 0xc0, !PT ;  /* 0xffff00003d3e7812 */ /* 0x000fe400078ec0ff */
[C---:B------:R-:W-:Y:S01]  /*42c0*/  LOP3.LUT R66, R60.reuse, 0xffff0000, RZ, 0xc0, !PT ;  /* 0xffff00003c427812 */ /* 0x040fe200078ec0ff */
[----:B------:R-:W-:Y:S01]  /*42d0*/  IMAD.U32 R60, R60, 0x10000, RZ ;  /* 0x000100003c3c7824 */ /* 0x000fe200078e00ff */
[----:B------:R-:W-:Y:S01]  /*42e0*/  SHF.R.U32.HI R63, RZ, 0x10, R63 ;  /* 0x00000010ff3f7819 */ /* 0x000fe2000001163f */
[C---:B------:R-:W-:Y:S01]  /*42f0*/  FMUL.FTZ R74, R67.reuse, R62 ;  /* 0x0000003e434a7220 */ /* 0x040fe20000410000 */
[----:B------:R-:W-:Y:S01]  /*4300*/  PRMT R64, R110, 0x5432, R64 ;  /* 0x000054326e407816 */ /* 0x000fe20000000040 */
[-C--:B------:R-:W-:Y:S01]  /*4310*/  FMUL.FTZ R67, R67, R66.reuse ;  /* 0x0000004243437220 */ /* 0x080fe20000410000 */
[----:B------:R-:W-:Y:S01]  /*4320*/  PRMT R63, R130, 0x5410, R63 ;  /* 0x00005410823f7816 */ /* 0x000fe2000000003f */
[C---:B------:R-:W-:Y:S01]  /*4330*/  FFMA.FTZ R13, R65.reuse, R66, -R74 ;  /* 0x00000042410d7223 */ /* 0x040fe2000001084a */
[----:B------:R-:W-:Y:S01]  /*4340*/  LOP3.LUT R74, R14, 0xffff0000, RZ, 0xc0, !PT ;  /* 0xffff00000e4a7812 */ /* 0x000fe200078ec0ff */
[----:B------:R-:W-:Y:S01]  /*4350*/  FFMA.FTZ R62, R65, R62, R67 ;  /* 0x0000003e413e7223 */ /* 0x000fe20000010043 */
[C---:B------:R-:W-:Y:S01]  /*4360*/  IMAD.U32 R67, R64.reuse, 0x10000, RZ ;  /* 0x0001000040437824 */ /* 0x040fe200078e00ff */
[----:B------:R-:W-:Y:S01]  /*4370*/  LOP3.LUT R64, R64, 0xffff0000, RZ, 0xc0, !PT ;  /* 0xffff000040407812 */ /* 0x000fe200078ec0ff */
        /* <DEDUP_REMOVED lines=15> */
[----:B------:R-:W-:Y:S01]  /*4470*/  IMAD.U32 R66, R61, 0x10000, RZ ;  /* 0x000100003d427824 */ /* 0x000fe200078e00ff */
[C---:B------:R-:W-:Y:S01]  /*4480*/  LOP3.LUT R61, R12.reuse, 0xffff0000, RZ, 0xc0, !PT ;  /* 0xffff00000c3d7812 */ /* 0x040fe200078ec0ff */
[----:B------:R-:W-:Y:S02]  /*4490*/  IMAD.U32 R63, R12, 0x10000, RZ ;  /* 0x000100000c3f7824 */ /* 0x000fe400078e00ff */
[----:B------:R-:W-:Y:S02]  /*44a0*/  F2FP.BF16.F32.PACK_AB R15, R15, R64 ;  /* 0x000000400f0f723e */ /* 0x000fe400000010ff */
[C---:B------:R-:W-:Y:S01]  /*44b0*/  FMUL.FTZ R12, R61.reuse, R66 ;  /* 0x000000423d0c7220 */ /* 0x040fe20000410000 */
[----:B------:R-:W-:-:S03]  /*44c0*/  FMUL.FTZ R61, R61, R60 ;  /* 0x0000003c3d3d7220 */ /* 0x000fc60000410000 */
[C---:B------:R-:W-:Y:S01]  /*44d0*/  FFMA.FTZ R12, R63.reuse, R60, -R12 ;  /* 0x0000003c3f0c7223 */ /* 0x040fe2000001080c */
[----:B------:R-:W-:-:S05]  /*44e0*/  FFMA.FTZ R61, R63, R66, R61 ;  /* 0x000000423f3d7223 */ /* 0x000fca000001003d */
[----:B------:R-:W-:-:S07]  /*44f0*/  F2FP.BF16.F32.PACK_AB R12, R61, R12 ;  /* 0x0000000c3d0c723e */ /* 0x000fce00000010ff */
.L_x_1576:
[----:B------:R-:W-:Y:S05]  /*4500*/  BSYNC B3 ;  /* 0x0000000000037941 */ /* 0x000fea0003800000 */
.L_x_1575:
[----:B---3--:R-:W-:-:S04]  /*4510*/  LEA R60, P0, R201, R11, 0x1 ;  /* 0x0000000bc93c7211 */ /* 0x008fc800078008ff */
[----:B--2---:R-:W-:-:S05]  /*4520*/  LEA.HI.X R61, R201, R72, R224, 0x1, P0 ;  /* 0x00000048c93d7211 */ /* 0x004fca00000f0ce0 */
[----:B0-----:R0:W-:Y:S04]  /*4530*/  ST.E.128 desc[UR60][R60.64], R12 ;  /* 0x0000000c3c007985 */ /* 0x0011e8000c101d3c */
.L_x_1574:
[----:B------:R-:W-:Y:S05]  /*4540*/  BSYNC B2 ;  /* 0x0000000000027941 */ /* 0x000fea0003800000 */
.L_x_1573:
[----:B------:R-:W-:Y:S01]  /*4550*/  ISETP.NE.AND P0, PT, R76, RZ, PT ;  /* 0x000000ff4c00720c */ /* 0x000fe20003f05270 */
[----:B------:R-:W-:-:S12]  /*4560*/  BSSY B2, `(.L_x_1577) ;  /* 0x0000039000027945 */ /* 0x000fd80003800000 */
[----:B------:R-:W-:Y:S05]  /*4570*/  @!P0 BRA `(.L_x_1578) ;  /* 0x0000000000dc8947 */ /* 0x000fea0003800000 */
[----:B0---4-:R-:W4:Y:S01]  /*4580*/  LDL R12, [R1+0x34] ;  /* 0x00003400010c7983 */ /* 0x011f220000100800 */
[----:B------:R-:W-:Y:S01]  /*4590*/  BSSY B3, `(.L_x_1579) ;  /* 0x0000031000037945 */ /* 0x000fe20003800000 */
[----:B----4-:R-:W-:Y:S02]  /*45a0*/  ISETP.GE.AND P0, PT, R12, R101, PT ;  /* 0x000000650c00720c */ /* 0x010fe40003f06270 */
[----:B------:R0:W4:Y:S11]  /*45b0*/  LDS.128 R12, [R90+0x24400] ;  /* 0x024400005a0c7984 */ /* 0x0001360000000c00 */
[----:B0-----:R-:W-:Y:S05]  /*45c0*/  @P0 BRA `(.L_x_1580) ;  /* 0x0000000000b40947 */ /* 0x001fea0003800000 */
[--C-:B------:R-:W-:Y:S02]  /*45d0*/  SHF.R.U64 R56, R56, 0x10, R57.reuse ;  /* 0x0000001038387819 */ /* 0x100fe40000001239 */
[----:B------:R-:W-:Y:S02]  /*45e0*/  SHF.R.U32.HI R60, RZ, 0x10, R57 ;  /* 0x00000010ff3c7819 */ /* 0x000fe40000011639 */
[--C-:B------:R-:W-:Y:S02]  /*45f0*/  SHF.R.U64 R57, R58, 0x10, R59.reuse ;  /* 0x000000103a397819 */ /* 0x100fe4000000123b */
[----:B------:R-:W-:Y:S02]  /*4600*/  SHF.R.U32.HI R61, RZ, 0x10, R59 ;  /* 0x00000010ff3d7819 */ /* 0x000fe4000001163b */
[----:B------:R-:W-:Y:S01]  /*4610*/  PRMT R59, R127, 0x5410, R57 ;  /* 0x000054107f3b7816 */ /* 0x000fe20000000039 */
[----:B----4-:R-:W-:Y:S01]  /*4620*/  IMAD.U32 R57, R13, 0x10000, RZ ;  /* 0x000100000d397824 */ /* 0x010fe200078e00ff */
[----:B------:R-:W-:-:S02]  /*4630*/  PRMT R56, R108, 0x5432, R56 ;  /* 0x000054326c387816 */ /* 0x000fc40000000038 */
[----:B------:R-:W-:Y:S02]  /*4640*/  LOP3.LUT R63, R13, 0xffff0000, RZ, 0xc0, !PT ;  /* 0xffff00000d3f7812 */ /* 0x000fe400078ec0ff */
[----:B------:R-:W-:Y:S02]  /*4650*/  LOP3.LUT R62, R59, 0xffff0000, RZ, 0xc0, !PT ;  /* 0xffff00003b3e7812 */ /* 0x000fe400078ec0ff */
[C---:B------:R-:W-:Y:S01]  /*4660*/  LOP3.LUT R58, R56.reuse, 0xffff0000, RZ, 0xc0, !PT ;  /* 0xffff0000383a7812 */ /* 0x040fe200078ec0ff */
[----:B------:R-:W-:Y:S02]  /*4670*/  IMAD.U32 R56, R56, 0x10000, RZ ;  /* 0x0001000038387824 */ /* 0x000fe400078e00ff */
[C---:B------:R-:W-:Y:S02]  /*4680*/  FMUL.FTZ R64, R63.reuse, R62 ;  /* 0x0000003e3f407220 */ /* 0x040fe40000410000 */
[-C--:B------:R-:W-:Y:S02]  /*4690*/  FMUL.FTZ R13, R63, R58.reuse ;  /* 0x0000003a3f0d7220 */ /* 0x080fe40000410000 */
[----:B------:R-:W-:-:S02]  /*46a0*/  FFMA.FTZ R58, R57, R58, -R64 ;  /* 0x0000003a393a7223 */ /* 0x000fc40000010840 */
[----:B------:R-:W-:Y:S01]  /*46b0*/  FFMA.FTZ R57, R57, R62, R13 ;  /* 0x0000003e39397223 */ /* 0x000fe2000001000d */
[----:B------:R-:W-:Y:S02]  /*46c0*/  PRMT R13, R106, 0x5432, R60 ;  /* 0x000054326a0d7816 */ /* 0x000fe4000000003c */
[----:B------:R-:W-:Y:S02]  /*46d0*/  PRMT R60, R128, 0x5410, R61 ;  /* 0x00005410803c7816 */ /* 0x000fe4000000003d */
[----:B------:R-:W-:Y:S01]  /*46e0*/  LOP3.LUT R62, R14, 0xffff0000, RZ, 0xc0, !PT ;  /* 0xffff00000e3e7812 */ /* 0x000fe200078ec0ff */
[C---:B------:R-:W-:Y:S01]  /*46f0*/  IMAD.U32 R63, R13.reuse, 0x10000, RZ ;  /* 0x000100000d3f7824 */ /* 0x040fe200078e00ff */
[----:B------:R-:W-:Y:S01]  /*4700*/  LOP3.LUT R13, R13, 0xffff0000, RZ, 0xc0, !PT ;  /* 0xffff00000d0d7812 */ /* 0x000fe200078ec0ff */
[----:B------:R-:W-:Y:S01]  /*4710*/  IMAD.U32 R61, R60, 0x10000, RZ ;  /* 0x000100003c3d7824 */ /* 0x000fe200078e00ff */
[----:B------:R-:W-:Y:S01]  /*4720*/  F2FP.BF16.F32.PACK_AB R57, R57, R58 ;  /* 0x0000003a3939723e */ /* 0x000fe200000010ff */
[----:B------:R-:W-:-:S02]  /*4730*/  IMAD.U32 R14, R14, 0x10000, RZ ;  /* 0x000100000e0e7824 */ /* 0x000fc400078e00ff */
[C---:B------:R-:W-:Y:S01]  /*4740*/  FMUL.FTZ R65, R62.reuse, R61 ;  /* 0x0000003d3e417220 */ /* 0x040fe20000410000 */
[----:B------:R-:W-:-:S03]  /*4750*/  FMUL.FTZ R62, R62, R63 ;  /* 0x0000003f3e3e7220 */ /* 0x000fc60000410000 */
[C---:B------:R-:W-:Y:S01]  /*4760*/  FFMA.FTZ R65, R14.reuse, R63, -R65 ;  /* 0x0000003f0e417223 */ /* 0x040fe20000010841 */
[----:B------:R-:W-:Y:S01]  /*4770*/  FFMA.FTZ R62, R14, R61, R62 ;  /* 0x0000003d0e3e7223 */ /* 0x000fe2000001003e */
[----:B------:R-:W-:Y:S01]  /*4780*/  LOP3.LUT R61, R60, 0xffff0000, RZ, 0xc0, !PT ;  /* 0xffff00003c3d7812 */ /* 0x000fe200078ec0ff */
[C---:B------:R-:W-:Y:S01]  /*4790*/  IMAD.U32 R60, R15.reuse, 0x10000, RZ ;  /* 0x000100000f3c7824 */ /* 0x040fe200078e00ff */
[----:B------:R-:W-:-:S05]  /*47a0*/  LOP3.LUT R14, R15, 0xffff0000, RZ, 0xc0, !PT ;  /* 0xffff00000f0e7812 */ /* 0x000fca00078ec0ff */
[C---:B------:R-:W-:Y:S01]  /*47b0*/  FMUL.FTZ R15, R14.reuse, R61 ;  /* 0x0000003d0e0f7220 */ /* 0x040fe20000410000 */
[----:B------:R-:W-:-:S03]  /*47c0*/  FMUL.FTZ R14, R14, R13 ;  /* 0x0000000d0e0e7220 */ /* 0x000fc60000410000 */
[C---:B------:R-:W-:Y:S01]  /*47d0*/  FFMA.FTZ R15, R60.reuse, R13, -R15 ;  /* 0x0000000d3c0f7223 */ /* 0x040fe2000001080f */
[----:B------:R-:W-:Y:S01]  /*47e0*/  FFMA.FTZ R14, R60, R61, R14 ;  /* 0x0000003d3c0e7223 */ /* 0x000fe2000001000e */
[C---:B------:R-:W-:Y:S01]  /*47f0*/  LOP3.LUT R13, R12.reuse, 0xffff0000, RZ, 0xc0, !PT ;  /* 0xffff00000c0d7812 */ /* 0x040fe200078ec0ff */
[----:B------:R-:W-:Y:S02]  /*4800*/  IMAD.U32 R60, R59, 0x10000, RZ ;  /* 0x000100003b3c7824 */ /* 0x000fe400078e00ff */
[----:B------:R-:W-:Y:S01]  /*4810*/  IMAD.U32 R59, R12, 0x10000, RZ ;  /* 0x000100000c3b7824 */ /* 0x000fe200078e00ff */
[----:B------:R-:W-:Y:S01]  /*4820*/  F2FP.BF16.F32.PACK_AB R15, R14, R15 ;  /* 0x0000000f0e0f723e */ /* 0x000fe200000010ff */
[C---:B------:R-:W-:Y:S01]  /*4830*/  FMUL.FTZ R12, R13.reuse, R60 ;  /* 0x0000003c0d0c7220 */ /* 0x040fe20000410000 */
[-C--:B------:R-:W-:Y:S01]  /*4840*/  FMUL.FTZ R13, R13, R56.reuse ;  /* 0x000000380d0d7220 */ /* 0x080fe20000410000 */
[----:B------:R-:W-:Y:S02]  /*4850*/  F2FP.BF16.F32.PACK_AB R14, R62, R65 ;  /* 0x000000413e0e723e */ /* 0x000fe400000010ff */
[C---:B------:R-:W-:Y:S01]  /*4860*/  FFMA.FTZ R12, R59.reuse, R56, -R12 ;  /* 0x000000383b0c7223 */ /* 0x040fe2000001080c */
[----:B------:R-:W-:-:S05]  /*4870*/  FFMA.FTZ R13, R59, R60, R13 ;  /* 0x0000003c3b0d7223 */ /* 0x000fca000001000d */
[----:B------:R-:W-:Y:S01]  /*4880*/  F2FP.BF16.F32.PACK_AB R12, R13, R12 ;  /* 0x0000000c0d0c723e */ /* 0x000fe200000010ff */
[----:B------:R-:W-:-:S07]  /*4890*/  IMAD.MOV.U32 R13, RZ, RZ, R57 ;  /* 0x000000ffff0d7224 */ /* 0x000fce00078e0039 */
.L_x_1580:
[----:B------:R-:W-:Y:S05]  /*48a0*/  BSYNC B3 ;  /* 0x0000000000037941 */ /* 0x000fea0003800000 */
.L_x_1579:
[----:B------:R-:W2:Y:S01]  /*48b0*/  LDL R58, [R1+0x4] ;  /* 0x00000400013a7983 */ /* 0x000ea20000100800 */
[----:B---3--:R-:W-:-:S04]  /*48c0*/  LEA R56, P0, R22, R11, 0x1 ;  /* 0x0000000b16387211 */ /* 0x008fc800078008ff */
[----:B--2---:R-:W-:-:S05]  /*48d0*/  LEA.HI.X R57, R22, R72, R58, 0x1, P0 ;  /* 0x0000004816397211 */ /* 0x004fca00000f0c3a */
[----:B----4-:R0:W-:Y:S04]  /*48e0*/  ST.E.128 desc[UR60][R56.64], R12 ;  /* 0x0000000c38007985 */ /* 0x0101e8000c101d3c */
.L_x_1578:
[----:B------:R-:W-:Y:S05]  /*48f0*/  BSYNC B2 ;  /* 0x0000000000027941 */ /* 0x000fea0003800000 */
.L_x_1577:
[----:B------:R-:W-:-:S13]  /*4900*/  ISETP.NE.AND P0, PT, R77, RZ, PT ;  /* 0x000000ff4d00720c */ /* 0x000fda0003f05270 */
[----:B------:R-:W-:Y:S05]  /*4910*/  @!P0 BRA `(.L_x_1568) ;  /* 0x0000000000dc8947 */ /* 0x000fea0003800000 */
[----:B------:R-:W5:Y:S04]  /*4920*/  LDL R59, [R1+0x48] ;  /* 0x00004800013b7983 */ /* 0x000f680000100800 */
[----:B------:R-:W2:Y:S01]  /*4930*/  LDL R58, [R1] ;  /* 0x00000000013a7983 */ /* 0x000ea20000100800 */
[----:B0--3--:R-:W-:Y:S01]  /*4940*/  LEA R56, P0, R23, R11, 0x1 ;  /* 0x0000000b17387211 */ /* 0x009fe200078008ff */
[----:B------:R-:W-:Y:S02]  /*4950*/  BSSY B2, `(.L_x_1581) ;  /* 0x0000032000027945 */ /* 0x000fe40003800000 */
[----:B----4-:R0:W3:Y:S01]  /*4960*/  LDS.128 R12, [R90+0x26400] ;  /* 0x026400005a0c7984 */ /* 0x0100e20000000c00 */
[----:B-----5:R-:W-:Y:S02]  /*4970*/  ISETP.GE.AND P6, PT, R59, R101, PT ;  /* 0x000000653b00720c */ /* 0x020fe40003fc6270 */
[----:B--2---:R-:W-:-:S11]  /*4980*/  LEA.HI.X R57, R23, R72, R58, 0x1, P0 ;  /* 0x0000004817397211 */ /* 0x004fd600000f0c3a */
[----:B0--3--:R-:W-:Y:S05]  /*4990*/  @P6 BRA `(.L_x_1582) ;  /* 0x0000000000b46947 */ /* 0x009fea0003800000 */
[----:B------:R-:W-:Y:S01]  /*49a0*/  SHF.R.U64 R58, R52, 0x10, R53 ;  /* 0x00000010343a7819 */ /* 0x000fe20000001235 */
[----:B------:R-:W-:Y:S01]  /*49b0*/  IMAD.U32 R11, R13, 0x10000, RZ ;  /* 0x000100000d0b7824 */ /* 0x000fe200078e00ff */
[--C-:B------:R-:W-:Y:S02]  /*49c0*/  SHF.R.U64 R52, R54, 0x10, R55.reuse ;  /* 0x0000001036347819 */ /* 0x100fe40000001237 */
[----:B------:R-:W-:Y:S02]  /*49d0*/  PRMT R123, R123, 0x5410, R58 ;  /* 0x000054107b7b7816 */ /* 0x000fe4000000003a */
[----:B------:R-:W-:Y:S02]  /*49e0*/  PRMT R125, R125, 0x5410, R52 ;  /* 0x000054107d7d7816 */ /* 0x000fe40000000034 */
[----:B------:R-:W-:Y:S02]  /*49f0*/  LOP3.LUT R59, R13, 0xffff0000, RZ, 0xc0, !PT ;  /* 0xffff00000d3b7812 */ /* 0x000fe400078ec0ff */
[C---:B------:R-:W-:Y:S01]  /*4a00*/  LOP3.LUT R54, R125.reuse, 0xffff0000, RZ, 0xc0, !PT ;  /* 0xffff00007d367812 */ /* 0x040fe200078ec0ff */
[----:B------:R-:W-:Y:S01]  /*4a10*/  IMAD.U32 R125, R125, 0x10000, RZ ;  /* 0x000100007d7d7824 */ /* 0x000fe200078e00ff */
[C---:B------:R-:W-:Y:S01]  /*4a20*/  LOP3.LUT R52, R123.reuse, 0xffff0000, RZ, 0xc0, !PT ;  /* 0xffff00007b347812 */ /* 0x040fe200078ec0ff */
[----:B------:R-:W-:Y:S01]  /*4a30*/  IMAD.U32 R123, R123, 0x10000, RZ ;  /* 0x000100007b7b7824 */ /* 0x000fe200078e00ff */
[----:B------:R-:W-:Y:S01]  /*4a40*/  SHF.R.U32.HI R55, RZ, 0x10, R55 ;  /* 0x00000010ff377819 */ /* 0x000fe20000011637 */
[C---:B------:R-:W-:Y:S01]  /*4a50*/  FMUL.FTZ R58, R59.reuse, R54 ;  /* 0x000000363b3a7220 */ /* 0x040fe20000410000 */
[----:B------:R-:W-:Y:S01]  /*4a60*/  SHF.R.U32.HI R53, RZ, 0x10, R53 ;  /* 0x00000010ff357819 */ /* 0x000fe20000011635 */
[-C--:B------:R-:W-:Y:S01]  /*4a70*/  FMUL.FTZ R59, R59, R52.reuse ;  /* 0x000000343b3b7220 */ /* 0x080fe20000410000 */
[----:B------:R-:W-:Y:S01]  /*4a80*/  PRMT R126, R126, 0x5410, R55 ;  /* 0x000054107e7e7816 */ /* 0x000fe20000000037 */
[C---:B------:R-:W-:Y:S01]  /*4a90*/  FFMA.FTZ R52, R11.reuse, R52, -R58 ;  /* 0x000000340b347223 */ /* 0x040fe2000001083a */
[----:B------:R-:W-:Y:S01]  /*4aa0*/  PRMT R124, R124, 0x5410, R53 ;  /* 0x000054107c7c7816 */ /* 0x000fe20000000035 */
[----:B------:R-:W-:Y:S01]  /*4ab0*/  FFMA.FTZ R11, R11, R54, R59 ;  /* 0x000000360b0b7223 */ /* 0x000fe2000001003b */
[----:B------:R-:W-:Y:S01]  /*4ac0*/  LOP3.LUT R54, R14, 0xffff0000, RZ, 0xc0, !PT ;  /* 0xffff00000e367812 */ /* 0x000fe200078ec0ff */
[----:B------:R-:W-:-:S02]  /*4ad0*/  IMAD.U32 R53, R126, 0x10000, RZ ;  /* 0x000100007e357824 */ /* 0x000fc400078e00ff */
        /* <DEDUP_REMOVED lines=8> */
[----:B------:R-:W-:Y:S01]  /*4b60*/  LOP3.LUT R54, R126, 0xffff0000, RZ, 0xc0, !PT ;  /* 0xffff00007e367812 */ /* 0x000fe200078ec0ff */
[C---:B------:R-:W-:Y:S01]  /*4b70*/  IMAD.U32 R53, R15.reuse, 0x10000, RZ ;  /* 0x000100000f357824 */ /* 0x040fe200078e00ff */
[----:B------:R-:W-:-:S02]  /*4b80*/  LOP3.LUT R55, R15, 0xffff0000, RZ, 0xc0, !PT ;  /* 0xffff00000f377812 */ /* 0x000fc400078ec0ff */
[----:B------:R-:W-:Y:S01]  /*4b90*/  F2FP.BF16.F32.PACK_AB R14, R14, R13 ;  /* 0x0000000d0e0e723e */ /* 0x000fe200000010ff */
[----:B------:R-:W-:Y:S02]  /*4ba0*/  IMAD.MOV.U32 R13, RZ, RZ, R11 ;  /* 0x000000ffff0d7224 */ /* 0x000fe400078e000b */
        /* <DEDUP_REMOVED lines=11> */
[----:B------:R-:W-:-:S07]  /*4c60*/  F2FP.BF16.F32.PACK_AB R12, R58, R55 ;  /* 0x000000373a0c723e */ /* 0x000fce00000010ff */
.L_x_1582:
[----:B------:R-:W-:Y:S05]  /*4c70*/  BSYNC B2 ;  /* 0x0000000000027941 */ /* 0x000fea0003800000 */
.L_x_1581:
[----:B------:R0:W-:Y:S02]  /*4c80*/  ST.E.128 desc[UR60][R56.64], R12 ;  /* 0x0000000c38007985 */ /* 0x0001e4000c101d3c */
.L_x_1568:
[----:B------:R-:W-:Y:S05]  /*4c90*/  BSYNC B1 ;  /* 0x0000000000017941 */ /* 0x000fea0003800000 */
.L_x_1567:
[----:B------:R-:W-:-:S03]  /*4ca0*/  UMOV UR4, 0xffffffff ;  /* 0xffffffff00047882 */ /* 0x000fc60000000000 */
[----:B------:R-:W-:Y:S05]  /*4cb0*/  BRA.DIV UR4, `(.L_x_1583) ;  /* 0x0000028204847947 */ /* 0x000fea000b800000 */
[----:B-1----:R-:W1:Y:S04]  /*4cc0*/  SHFL.IDX PT, R105, R105, 0x1, 0x181f ;  /* 0x00381f0069697f89 */ /* 0x002e6800000e0000 */
[----:B------:R-:W0:Y:S02]  /*4cd0*/  SHFL.IDX PT, R104, R104, 0x1, 0x181f ;  /* 0x00381f0068687f89 */ /* 0x000e2400000e0000 */
.L_x_2004:
[----:B------:R-:W-:Y:S05]  /*4ce0*/  @P4 BRA `(.L_x_1584) ;  /* 0x0000003c00744947 */ /* 0x000fea0003800000 */
[----:B------:R-:W-:Y:S01]  /*4cf0*/  ISETP.NE.AND P0, PT, R29, RZ, PT ;  /* 0x000000ff1d00720c */ /* 0x000fe20003f05270 */
[----:B------:R-:W-:-:S12]  /*4d00*/  BSSY B1, `(.L_x_1585) ;  /* 0x0000037000017945 */ /* 0x000fd80003800000 */
[----:B------:R-:W-:Y:S05]  /*4d10*/  @!P0 BRA `(.L_x_1586) ;  /* 0x0000000000d48947 */ /* 0x000fea0003800000 */
[----:B0---4-:R0:W4:Y:S01]  /*4d20*/  LDS.128 R12, [R90+0x21400] ;  /* 0x021400005a0c7984 */ /* 0x0111220000000c00 */
[----:B------:R-:W-:Y:S01]  /*4d30*/  ISETP.GE.AND P4, PT, R204, R101, PT ;  /* 0x00000065cc00720c */ /* 0x000fe20003f86270 */
[----:B------:R-:W-:Y:S01]  /*4d40*/  BSSY B2, `(.L_x_1587) ;  /* 0x0000031000027945 */ /* 0x000fe20003800000 */
[----:B------:R-:W-:-:S04]  /*4d50*/  LEA R52, P0, R18, R104, 0x1 ;  /* 0x0000006812347211 */ /* 0x000fc800078008ff */
[----:B-1----:R-:W-:-:S07]  /*4d60*/  LEA.HI.X R53, R18, R105, R19, 0x1, P0 ;  /* 0x0000006912357211 */ /* 0x002fce00000f0c13 */
[----:B0-----:R-:W-:Y:S05]  /*4d70*/  @P4 BRA `(.L_x_1588) ;  /* 0x0000000000b44947 */ /* 0x001fea0003800000 */
[--C-:B------:R-:W-:Y:S01]  /*4d80*/  SHF.R.U64 R55, R48, 0x10, R49.reuse ;  /* 0x0000001030377819 */ /* 0x100fe20000001231 */
[----:B----4-:R-:W-:Y:S01]  /*4d90*/  IMAD.U32 R48, R14, 0x10000, RZ ;  /* 0x000100000e307824 */ /* 0x010fe200078e00ff */
[----:B------:R-:W-:Y:S02]  /*4da0*/  SHF.R.U32.HI R56, RZ, 0x10, R49 ;  /* 0x00000010ff387819 */ /* 0x000fe40000011631 */
[----:B------:R-:W-:Y:S02]  /*4db0*/  SHF.R.U64 R49, R50, 0x10, R51 ;  /* 0x0000001032317819 */ /* 0x000fe40000001233 */
[----:B------:R-:W-:Y:S02]  /*4dc0*/  PRMT R120, R120, 0x5410, R55 ;  /* 0x0000541078787816 */ /* 0x000fe40000000037 */
[----:B------:R-:W-:Y:S02]  /*4dd0*/  PRMT R122, R122, 0x5410, R49 ;  /* 0x000054107a7a7816 */ /* 0x000fe40000000031 */
[----:B------:R-:W-:-:S02]  /*4de0*/  SHF.R.U32.HI R50, RZ, 0x10, R51 ;  /* 0x00000010ff327819 */ /* 0x000fc40000011633 */
[----:B------:R-:W-:Y:S02]  /*4df0*/  LOP3.LUT R49, R13, 0xffff0000, RZ, 0xc0, !PT ;  /* 0xffff00000d317812 */ /* 0x000fe400078ec0ff */
[C---:B------:R-:W-:Y:S01]  /*4e00*/  LOP3.LUT R54, R122.reuse, 0xffff0000, RZ, 0xc0, !PT ;  /* 0xffff00007a367812 */ /* 0x040fe200078ec0ff */
[----:B------:R-:W-:Y:S01]  /*4e10*/  IMAD.U32 R122, R122, 0x10000, RZ ;  /* 0x000100007a7a7824 */ /* 0x000fe200078e00ff */
[C---:B------:R-:W-:Y:S01]  /*4e20*/  LOP3.LUT R51, R120.reuse, 0xffff0000, RZ, 0xc0, !PT ;  /* 0xffff000078337812 */ /* 0x040fe200078ec0ff */
[----:B------:R-:W-:Y:S01]  /*4e30*/  IMAD.U32 R120, R120, 0x10000, RZ ;  /* 0x0001000078787824 */ /* 0x000fe200078e00ff */
[----:B------:R-:W-:Y:S01]  /*4e40*/  PRMT R121, R121, 0x5410, R50 ;  /* 0x0000541079797816 */ /* 0x000fe20000000032 */
[----:B------:R-:W-:Y:S01]  /*4e50*/  IMAD.U32 R50, R13, 0x10000, RZ ;  /* 0x000100000d327824 */ /* 0x000fe200078e00ff */
[----:B------:R-:W-:Y:S01]  /*4e60*/  PRMT R119, R119, 0x5410, R56 ;  /* 0x0000541077777816 */ /* 0x000fe20000000038 */
[C---:B------:R-:W-:Y:S01]  /*4e70*/  FMUL.FTZ R55, R49.reuse, R54 ;  /* 0x0000003631377220 */ /* 0x040fe20000410000 */
[----:B------:R-:W-:Y:S01]  /*4e80*/  FMUL.FTZ R57, R49, R51 ;  /* 0x0000003331397220 */ /* 0x000fe20000410000 */
[----:B------:R-:W-:Y:S01]  /*4e90*/  LOP3.LUT R14, R14, 0xffff0000, RZ, 0xc0, !PT ;  /* 0xffff00000e0e7812 */ /* 0x000fe200078ec0ff */
[----:B------:R-:W-:-:S02]  /*4ea0*/  IMAD.U32 R13, R121, 0x10000, RZ ;  /* 0x00010000790d7824 */ /* 0x000fc400078e00ff */
[C---:B------:R-:W-:Y:S01]  /*4eb0*/  FFMA.FTZ R49, R50.reuse, R51, -R55 ;  /* 0x0000003332317223 */ /* 0x040fe20000010837 */
[----:B------:R-:W-:Y:S02]  /*4ec0*/  IMAD.U32 R55, R119, 0x10000, RZ ;  /* 0x0001000077377824 */ /* 0x000fe400078e00ff */
[----:B------:R-:W-:Y:S01]  /*4ed0*/  FFMA.FTZ R50, R50, R54, R57 ;  /* 0x0000003632327223 */ /* 0x000fe20000010039 */
[C---:B------:R-:W-:Y:S01]  /*4ee0*/  FMUL.FTZ R57, R14.reuse, R13 ;  /* 0x0000000d0e397220 */ /* 0x040fe20000410000 */
[----:B---3--:R-:W-:Y:S01]  /*4ef0*/  LOP3.LUT R11, R15, 0xffff0000, RZ, 0xc0, !PT ;  /* 0xffff00000f0b7812 */ /* 0x008fe200078ec0ff */
[----:B------:R-:W-:Y:S01]  /*4f00*/  FMUL.FTZ R59, R14, R55 ;  /* 0x000000370e3b7220 */ /* 0x000fe20000410000 */
[----:B------:R-:W-:Y:S01]  /*4f10*/  LOP3.LUT R56, R121, 0xffff0000, RZ, 0xc0, !PT ;  /* 0xffff000079387812 */ /* 0x000fe200078ec0ff */
[----:B------:R-:W-:Y:S01]  /*4f20*/  IMAD.U32 R51, R12, 0x10000, RZ ;  /* 0x000100000c337824 */ /* 0x000fe200078e00ff */
[----:B------:R-:W-:Y:S01]  /*4f30*/  LOP3.LUT R14, R119, 0xffff0000, RZ, 0xc0, !PT ;  /* 0xffff0000770e7812 */ /* 0x000fe200078ec0ff */
[----:B------:R-:W-:Y:S01]  /*4f40*/  FFMA.FTZ R59, R48, R13, R59 ;  /* 0x0000000d303b7223 */ /* 0x000fe2000001003b */
[----:B------:R-:W-:Y:S01]  /*4f50*/  LOP3.LUT R54, R12, 0xffff0000, RZ, 0xc0, !PT ;  /* 0xffff00000c367812 */ /* 0x000fe200078ec0ff */
[----:B------:R-:W-:-:S02]  /*4f60*/  IMAD.U32 R15, R15, 0x10000, RZ ;  /* 0x000100000f0f7824 */ /* 0x000fc400078e00ff */
[----:B------:R-:W-:Y:S01]  /*4f70*/  FFMA.FTZ R12, R48, R55, -R57 ;  /* 0x00000037300c7223 */ /* 0x000fe20000010839 */
[C---:B------:R-:W-:Y:S01]  /*4f80*/  FMUL.FTZ R58, R11.reuse, R56 ;  /* 0x000000380b3a7220 */ /* 0x040fe20000410000 */
[----:B------:R-:W-:Y:S01]  /*4f90*/  FMUL.FTZ R13, R11, R14 ;  /* 0x0000000e0b0d7220 */ /* 0x000fe20000410000 */
        /* <DEDUP_REMOVED lines=10> */
[----:B------:R-:W-:-:S07]  /*5040*/  F2FP.BF16.F32.PACK_AB R12, R11, R48 ;  /* 0x000000300b0c723e */ /* 0x000fce00000010ff */
.L_x_1588:
[----:B------:R-:W-:Y:S05]  /*5050*/  BSYNC B2 ;  /* 0x0000000000027941 */ /* 0x000fea0003800000 */
.L_x_1587:
[----:B----4-:R0:W-:Y:S02]  /*5060*/  ST.E.128 desc[UR60][R52.64], R12 ;  /* 0x0000000c34007985 */ /* 0x0101e4000c101d3c */
.L_x_1586:
[----:B------:R-:W-:Y:S05]  /*5070*/  BSYNC B1 ;  /* 0x0000000000017941 */ /* 0x000fea0003800000 */
.L_x_1585:
[----:B------:R-:W-:Y:S01]  /*5080*/  ISETP.NE.AND P0, PT, R71, RZ, PT ;  /* 0x000000ff4700720c */ /* 0x000fe20003f05270 */
[----:B------:R-:W-:-:S12]  /*5090*/  BSSY B1, `(.L_x_1589) ;  /* 0x0000038000017945 */ /* 0x000fd80003800000 */
[----:B------:R-:W-:Y:S05]  /*50a0*/  @!P0 BRA `(.L_x_1590) ;  /* 0x0000000000d88947 */ /* 0x000fea0003800000 */
[----:B---3--:R-:W3:Y:S01]  /*50b0*/  LDL R11, [R1+0x30] ;  /* 0x00003000010b7983 */ /* 0x008ee20000100800 */
[C---:B0-----:R-:W-:Y:S01]  /*50c0*/  LEA R48, P0, R201.reuse, R104, 0x1 ;  /* 0x00000068c9307211 */ /* 0x041fe200078008ff */
[----:B------:R-:W-:Y:S02]  /*50d0*/  BSSY B2, `(.L_x_1591) ;  /* 0x0000032000027945 */ /* 0x000fe40003800000 */
[----:B----4-:R0:W4:Y:S01]  /*50e0*/  LDS.128 R12, [R90+0x23400] ;  /* 0x023400005a0c7984 */ /* 0x0101220000000c00 */
[----:B-1----:R-:W-:Y:S02]  /*50f0*/  LEA.HI.X R49, R201, R105, R224, 0x1, P0 ;  /* 0x00000069c9317211 */ /* 0x002fe400000f0ce0 */
[----:B---3--:R-:W-:-:S13]  /*5100*/  ISETP.GE.AND P4, PT, R11, R101, PT ;  /* 0x000000650b00720c */ /* 0x008fda0003f86270 */
[----:B0---4-:R-:W-:Y:S05]  /*5110*/  @P4 BRA `(.L_x_1592) ;  /* 0x0000000000b44947 */ /* 0x011fea0003800000 */
[--C-:B------:R-:W-:Y:S02]  /*5120*/  SHF.R.U64 R46, R46, 0x10, R47.reuse ;  /* 0x000000102e2e7819 */ /* 0x100fe4000000122f */
[----:B------:R-:W-:Y:S02]  /*5130*/  SHF.R.U32.HI R47, RZ, 0x10, R47 ;  /* 0x00000010ff2f7819 */ /* 0x000fe4000001162f */
[--C-:B------:R-:W-:Y:S02]  /*5140*/  SHF.R.U32.HI R51, RZ, 0x10, R45.reuse ;  /* 0x00000010ff337819 */ /* 0x100fe4000001162d */
[----:B------:R-:W-:Y:S01]  /*5150*/  SHF.R.U64 R50, R44, 0x10, R45 ;  /* 0x000000102c327819 */ /* 0x000fe2000000122d */
[----:B------:R-:W-:Y:S01]  /*5160*/  IMAD.U32 R44, R14, 0x10000, RZ ;  /* 0x000100000e2c7824 */ /* 0x000fe200078e00ff */
[----:B------:R-:W-:Y:S02]  /*5170*/  PRMT R118, R118, 0x5410, R47 ;  /* 0x0000541076767816 */ /* 0x000fe4000000002f */
[----:B------:R-:W-:-:S02]  /*5180*/  PRMT R116, R116, 0x5410, R51 ;  /* 0x0000541074747816 */ /* 0x000fc40000000033 */
        /* <DEDUP_REMOVED lines=9> */
[----:B------:R-:W-:Y:S01]  /*5220*/  FMUL.FTZ R55, R45, R52 ;  /* 0x000000342d377220 */ /* 0x000fe20000410000 */
[----:B------:R-:W-:Y:S01]  /*5230*/  LOP3.LUT R51, R117, 0xffff0000, RZ, 0xc0, !PT ;  /* 0xffff000075337812 */ /* 0x000fe200078ec0ff */
[-C--:B------:R-:W-:Y:S01]  /*5240*/  FMUL.FTZ R45, R45, R50.reuse ;  /* 0x000000322d2d7220 */ /* 0x080fe20000410000 */
[----:B------:R-:W-:Y:S01]  /*5250*/  LOP3.LUT R47, R115, 0xffff0000, RZ, 0xc0, !PT ;  /* 0xffff0000732f7812 */ /* 0x000fe200078ec0ff */
[----:B------:R-:W-:Y:S01]  /*5260*/  IMAD.U32 R13, R12, 0x10000, RZ ;  /* 0x000100000c0d7824 */ /* 0x000fe200078e00ff */
[----:B------:R-:W-:Y:S01]  /*5270*/  LOP3.LUT R118, R118, 0xffff0000, RZ, 0xc0, !PT ;  /* 0xffff000076767812 */ /* 0x000fe200078ec0ff */
[C---:B------:R-:W-:Y:S01]  /*5280*/  FMUL.FTZ R53, R15.reuse, R51 ;  /* 0x000000330f357220 */ /* 0x040fe20000410000 */
[----:B------:R-:W-:Y:S01]  /*5290*/  LOP3.LUT R116, R116, 0xffff0000, RZ, 0xc0, !PT ;  /* 0xffff000074747812 */ /* 0x000fe200078ec0ff */
[-C--:B------:R-:W-:Y:S01]  /*52a0*/  FMUL.FTZ R54, R15, R47.reuse ;  /* 0x0000002f0f367220 */ /* 0x080fe20000410000 */
[----:B------:R-:W-:Y:S01]  /*52b0*/  LOP3.LUT R15, R12, 0xffff0000, RZ, 0xc0, !PT ;  /* 0xffff00000c0f7812 */ /* 0x000fe200078ec0ff */
[C---:B------:R-:W-:Y:S01]  /*52c0*/  FFMA.FTZ R55, R44.reuse, R50, -R55 ;  /* 0x000000322c377223 */ /* 0x040fe20000010837 */
[----:B------:R-:W-:Y:S01]  /*52d0*/  FFMA.FTZ R52, R44, R52, R45 ;  /* 0x000000342c347223 */ /* 0x000fe2000001002d */
[C---:B------:R-:W-:Y:S01]  /*52e0*/  FFMA.FTZ R12, R46.reuse, R47, -R53 ;  /* 0x0000002f2e0c7223 */ /* 0x040fe20000010835 */
[----:B------:R-:W-:Y:S01]  /*52f0*/  FFMA.FTZ R51, R46, R51, R54 ;  /* 0x000000332e337223 */ /* 0x000fe20000010036 */
[----:B------:R-:W-:-:S02]  /*5300*/  IMAD.U32 R50, R117, 0x10000, RZ ;  /* 0x0001000075327824 */ /* 0x000fc400078e00ff */
[----:B------:R-:W-:Y:S01]  /*5310*/  FMUL.FTZ R45, R11, R118 ;  /* 0x000000760b2d7220 */ /* 0x000fe20000410000 */
[----:B------:R-:W-:Y:S02]  /*5320*/  IMAD.U32 R46, R115, 0x10000, RZ ;  /* 0x00010000732e7824 */ /* 0x000fe400078e00ff */
[----:B------:R-:W-:Y:S01]  /*5330*/  FMUL.FTZ R11, R11, R116 ;  /* 0x000000740b0b7220 */ /* 0x000fe20000410000 */
[C---:B------:R-:W-:Y:S01]  /*5340*/  FMUL.FTZ R44, R15.reuse, R50 ;  /* 0x000000320f2c7220 */ /* 0x040fe20000410000 */
[C---:B------:R-:W-:Y:S01]  /*5350*/  FFMA.FTZ R45, R14.reuse, R116, -R45 ;  /* 0x000000740e2d7223 */ /* 0x040fe2000001082d */
[----:B------:R-:W-:Y:S01]  /*5360*/  FMUL.FTZ R15, R15, R46 ;  /* 0x0000002e0f0f7220 */ /* 0x000fe20000410000 */
[----:B------:R-:W-:Y:S01]  /*5370*/  FFMA.FTZ R14, R14, R118, R11 ;  /* 0x000000760e0e7223 */ /* 0x000fe2000001000b */
[C---:B------:R-:W-:Y:S02]  /*5380*/  FFMA.FTZ R44, R13.reuse, R46, -R44 ;  /* 0x0000002e0d2c7223 */ /* 0x040fe4000001082c */
[----:B------:R-:W-:Y:S01]  /*5390*/  FFMA.FTZ R15, R13, R50, R15 ;  /* 0x000000320d0f7223 */ /* 0x000fe2000001000f */
[----:B------:R-:W-:-:S02]  /*53a0*/  F2FP.BF16.F32.PACK_AB R13, R51, R12 ;  /* 0x0000000c330d723e */ /* 0x000fc400000010ff */
[----:B------:R-:W-:Y:S02]  /*53b0*/  F2FP.BF16.F32.PACK_AB R45, R14, R45 ;  /* 0x0000002d0e2d723e */ /* 0x000fe400000010ff */
[----:B------:R-:W-:Y:S02]  /*53c0*/  F2FP.BF16.F32.PACK_AB R12, R15, R44 ;  /* 0x0000002c0f0c723e */ /* 0x000fe400000010ff */
[----:B------:R-:W-:Y:S01]  /*53d0*/  F2FP.BF16.F32.PACK_AB R14, R52, R55 ;  /* 0x00000037340e723e */ /* 0x000fe200000010ff */
[----:B------:R-:W-:-:S07]  /*53e0*/  IMAD.MOV.U32 R15, RZ, RZ, R45 ;  /* 0x000000ffff0f7224 */ /* 0x000fce00078e002d */
.L_x_1592:
[----:B------:R-:W-:Y:S05]  /*53f0*/  BSYNC B2 ;  /* 0x0000000000027941 */ /* 0x000fea0003800000 */
.L_x_1591:
[----:B------:R0:W-:Y:S02]  /*5400*/  ST.E.128 desc[UR60][R48.64], R12 ;  /* 0x0000000c30007985 */ /* 0x0001e4000c101d3c */
.L_x_1590:
[----:B------:R-:W-:Y:S05]  /*5410*/  BSYNC B1 ;  /* 0x0000000000017941 */ /* 0x000fea0003800000 */
.L_x_1589:
[----:B------:R-:W-:Y:S01]  /*5420*/  ISETP.NE.AND P0, PT, R76, RZ, PT ;  /* 0x000000ff4c00720c */ /* 0x000fe20003f05270 */
[----:B------:R-:W-:-:S12]  /*5430*/  BSSY B1, `(.L_x_1593) ;  /* 0x0000039000017945 */ /* 0x000fd80003800000 */
[----:B------:R-:W-:Y:S05]  /*5440*/  @!P0 BRA `(.L_x_1594) ;  /* 0x0000000000dc8947 */ /* 0x000fea0003800000 */
[----:B------:R-:W5:Y:S04]  /*5450*/  LDL R46, [R1+0x34] ;  /* 0x00003400012e7983 */ /* 0x000f680000100800 */
[----:B---3--:R-:W1:Y:S01]  /*5460*/  LDL R11, [R1+0x4] ;  /* 0x00000400010b7983 */ /* 0x008e620000100800 */
[----:B0-----:R-:W-:Y:S01]  /*5470*/  LEA R44, P0, R22, R104, 0x1 ;  /* 0x00000068162c7211 */ /* 0x001fe200078008ff */
[----:B------:R-:W-:Y:S02]  /*5480*/  BSSY B2, `(.L_x_1595) ;  /* 0x0000032000027945 */ /* 0x000fe40003800000 */
[----:B----4-:R0:W3:Y:S01]  /*5490*/  LDS.128 R12, [R90+0x25400] ;  /* 0x025400005a0c7984 */ /* 0x0100e20000000c00 */
[----:B-----5:R-:W-:Y:S02]  /*54a0*/  ISETP.GE.AND P4, PT, R46, R101, PT ;  /* 0x000000652e00720c */ /* 0x020fe40003f86270 */
[----:B-1----:R-:W-:-:S11]  /*54b0*/  LEA.HI.X R45, R22, R105, R11, 0x1, P0 ;  /* 0x00000069162d7211 */ /* 0x002fd600000f0c0b */
[----:B0--3--:R-:W-:Y:S05]  /*54c0*/  @P4 BRA `(.L_x_1596) ;  /* 0x0000000000b44947 */ /* 0x009fea0003800000 */
[----:B------:R-:W-:Y:S02]  /*54d0*/  SHF.R.U64 R47, R40, 0x10, R41 ;  /* 0x00000010282f7819 */ /* 0x000fe40000001229 */
[--C-:B------:R-:W-:Y:S02]  /*54e0*/  SHF.R.U64 R40, R42, 0x10, R43.reuse ;  /* 0x000000102a287819 */ /* 0x100fe4000000122b */
[----:B------:R-:W-:Y:S02]  /*54f0*/  SHF.R.U32.HI R43, RZ, 0x10, R43 ;  /* 0x00000010ff2b7819 */ /* 0x000fe4000001162b */
[----:B------:R-:W-:Y:S02]  /*5500*/  PRMT R113, R113, 0x5410, R40 ;  /* 0x0000541071717816 */ /* 0x000fe40000000028 */
[----:B------:R-:W-:Y:S01]  /*5510*/  SHF.R.U32.HI R46, RZ, 0x10, R41 ;  /* 0x00000010ff2e7819 */ /* 0x000fe20000011629 */
[----:B------:R-:W-:Y:S01]  /*5520*/  IMAD.U32 R41, R14, 0x10000, RZ ;  /* 0x000100000e297824 */ /* 0x000fe200078e00ff */
[----:B------:R-:W-:-:S02]  /*5530*/  PRMT R112, R112, 0x5410, R47 ;  /* 0x0000541070707816 */ /* 0x000fc4000000002f */
[----:B------:R-:W-:Y:S02]  /*5540*/  PRMT R114, R114, 0x5410, R43 ;  /* 0x0000541072727816 */ /* 0x000fe4000000002b */
[----:B------:R-:W-:Y:S02]  /*5550*/  LOP3.LUT R40, R13, 0xffff0000, RZ, 0xc0, !PT ;  /* 0xffff00000d287812 */ /* 0x000fe400078ec0ff */
[----:B------:R-:W-:Y:S01]  /*5560*/  LOP3.LUT R47, R113, 0xffff0000, RZ, 0xc0, !PT ;  /* 0xffff0000712f7812 */ /* 0x000fe200078ec0ff */
[----:B------:R-:W-:Y:S01]  /*5570*/  IMAD.U32 R48, R114, 0x10000, RZ ;  /* 0x0001000072307824 */ /* 0x000fe200078e00ff */
[----:B------:R-:W-:Y:S01]  /*5580*/  PRMT R111, R111, 0x5410, R46 ;  /* 0x000054106f6f7816 */ /* 0x000fe2000000002e */
[----:B------:R-:W-:Y:S01]  /*5590*/  IMAD.U32 R113, R113, 0x10000, RZ ;  /* 0x0001000071717824 */ /* 0x000fe200078e00ff */
[----:B------:R-:W-:Y:S01]  /*55a0*/  LOP3.LUT R43, R112, 0xffff0000, RZ, 0xc0, !PT ;  /* 0xffff0000702b7812 */ /* 0x000fe200078ec0ff */
[----:B------:R-:W-:Y:S01]  /*55b0*/  FMUL.FTZ R50, R40, R47 ;  /* 0x0000002f28327220 */ /* 0x000fe20000410000 */
[----:B------:R-:W-:Y:S01]  /*55c0*/  LOP3.LUT R42, R14, 0xffff0000, RZ, 0xc0, !PT ;  /* 0xffff00000e2a7812 */ /* 0x000fe200078ec0ff */
[C---:B------:R-:W-:Y:S01]  /*55d0*/  IMAD.U32 R14, R15.reuse, 0x10000, RZ ;  /* 0x000100000f0e7824 */ /* 0x040fe200078e00ff */
[----:B------:R-:W-:Y:S01]  /*55e0*/  LOP3.LUT R11, R15, 0xffff0000, RZ, 0xc0, !PT ;  /* 0xffff00000f0b7812 */ /* 0x000fe200078ec0ff */
[----:B------:R-:W-:-:S02]  /*55f0*/  IMAD.U32 R15, R13, 0x10000, RZ ;  /* 0x000100000d0f7824 */ /* 0x000fc400078e00ff */
[-C--:B------:R-:W-:Y:S01]  /*5600*/  FMUL.FTZ R40, R40, R43.reuse ;  /* 0x0000002b28287220 */ /* 0x080fe20000410000 */
[C---:B------:R-:W-:Y:S01]  /*5610*/  IMAD.U32 R13, R12.reuse, 0x10000, RZ ;  /* 0x000100000c0d7824 */ /* 0x040fe200078e00ff */
[----:B------:R-:W-:Y:S01]  /*5620*/  LOP3.LUT R12, R12, 0xffff0000, RZ, 0xc0, !PT ;  /* 0xffff00000c0c7812 */ /* 0x000fe200078ec0ff */
[C---:B------:R-:W-:Y:S01]  /*5630*/  IMAD.U32 R46, R111.reuse, 0x10000, RZ ;  /* 0x000100006f2e7824 */ /* 0x040fe200078e00ff */
[----:B------:R-:W-:Y:S01]  /*5640*/  LOP3.LUT R114, R114, 0xffff0000, RZ, 0xc0, !PT ;  /* 0xffff000072727812 */ /* 0x000fe200078ec0ff */
[----:B------:R-:W-:Y:S01]  /*5650*/  IMAD.U32 R112, R112, 0x10000, RZ ;  /* 0x0001000070707824 */ /* 0x000fe200078e00ff */
[----:B------:R-:W-:Y:S01]  /*5660*/  LOP3.LUT R111, R111, 0xffff0000, RZ, 0xc0, !PT ;  /* 0xffff00006f6f7812 */ /* 0x000fe200078ec0ff */
[C---:B------:R-:W-:Y:S01]  /*5670*/  FFMA.FTZ R50, R15.reuse, R43, -R50 ;  /* 0x0000002b0f327223 */ /* 0x040fe20000010832 */
[----:B------:R-:W-:Y:S01]  /*5680*/  FFMA.FTZ R15, R15, R47, R40 ;  /* 0x0000002f0f0f7223 */ /* 0x000fe20000010028 */
[C---:B------:R-:W-:Y:S01]  /*5690*/  FMUL.FTZ R43, R11.reuse, R114 ;  /* 0x000000720b2b7220 */ /* 0x040fe20000410000 */
[----:B------:R-:W-:Y:S01]  /*56a0*/  FMUL.FTZ R40, R12, R113 ;  /* 0x000000710c287220 */ /* 0x000fe20000410000 */
[----:B------:R-:W-:Y:S01]  /*56b0*/  FMUL.FTZ R52, R42, R48 ;  /* 0x000000302a347220 */ /* 0x000fe20000410000 */
[-C--:B------:R-:W-:Y:S01]  /*56c0*/  FMUL.FTZ R11, R11, R111.reuse ;  /* 0x0000006f0b0b7220 */ /* 0x080fe20000410000 */
[----:B------:R-:W-:Y:S01]  /*56d0*/  FMUL.FTZ R12, R12, R112 ;  /* 0x000000700c0c7220 */ /* 0x000fe20000410000 */
[----:B------:R-:W-:Y:S01]  /*56e0*/  FMUL.FTZ R42, R42, R46 ;  /* 0x0000002e2a2a7220 */ /* 0x000fe20000410000 */
[C---:B------:R-:W-:Y:S01]  /*56f0*/  FFMA.FTZ R43, R14.reuse, R111, -R43 ;  /* 0x0000006f0e2b7223 */ /* 0x040fe2000001082b */
[----:B------:R-:W-:Y:S01]  /*5700*/  FFMA.FTZ R40, R13, R112, -R40 ;  /* 0x000000700d287223 */ /* 0x000fe20000010828 */
[----:B------:R-:W-:Y:S01]  /*5710*/  FFMA.FTZ R52, R41, R46, -R52 ;  /* 0x0000002e29347223 */ /* 0x000fe20000010834 */
[----:B------:R-:W-:Y:S01]  /*5720*/  FFMA.FTZ R14, R14, R114, R11 ;  /* 0x000000720e0e7223 */ /* 0x000fe2000001000b */
[----:B------:R-:W-:Y:S01]  /*5730*/  FFMA.FTZ R13, R13, R113, R12 ;  /* 0x000000710d0d7223 */ /* 0x000fe2000001000c */
[----:B------:R-:W-:Y:S01]  /*5740*/  FFMA.FTZ R41, R41, R48, R42 ;  /* 0x0000003029297223 */ /* 0x000fe2000001002a */
[----:B------:R-:W-:-:S02]  /*5750*/  F2FP.BF16.F32.PACK_AB R50, R15, R50 ;  /* 0x000000320f32723e */ /* 0x000fc400000010ff */
[----:B------:R-:W-:Y:S02]  /*5760*/  F2FP.BF16.F32.PACK_AB R15, R14, R43 ;  /* 0x0000002b0e0f723e */ /* 0x000fe400000010ff */
[----:B------:R-:W-:Y:S01]  /*5770*/  F2FP.BF16.F32.PACK_AB R12, R13, R40 ;  /* 0x000000280d0c723e */ /* 0x000fe200000010ff */
[----:B------:R-:W-:Y:S01]  /*5780*/  IMAD.MOV.U32 R13, RZ, RZ, R50 ;  /* 0x000000ffff0d7224 */ /* 0x000fe200078e0032 */
[----:B------:R-:W-:-:S07]  /*5790*/  F2FP.BF16.F32.PACK_AB R14, R41, R52 ;  /* 0x00000034290e723e */ /* 0x000fce00000010ff */
.L_x_1596:
[----:B------:R-:W-:Y:S05]  /*57a0*/  BSYNC B2 ;  /* 0x0000000000027941 */ /* 0x000fea0003800000 */
.L_x_1595:
[----:B------:R0:W-:Y:S02]  /*57b0*/  ST.E.128 desc[UR60][R44.64], R12 ;  /* 0x0000000c2c007985 */ /* 0x0001e4000c101d3c */
.L_x_1594:
[----:B------:R-:W-:Y:S05]  /*57c0*/  BSYNC B1 ;  /* 0x0000000000017941 */ /* 0x000fea0003800000 */
.L_x_1593:
[----:B------:R-:W-:-:S13]  /*57d0*/  ISETP.NE.AND P0, PT, R77, RZ, PT ;  /* 0x000000ff4d00720c */ /* 0x000fda0003f05270 */
[----:B------:R-:W-:Y:S05]  /*57e0*/  @!P0 BRA `(.L_x_1584) ;  /* 0x0000003000b48947 */ /* 0x000fea0003800000 */
[----:B------:R-:W5:Y:S04]  /*57f0*/  LDL R42, [R1+0x48] ;  /* 0x00004800012a7983 */ /* 0x000f680000100800 */
[----:B---3--:R-:W1:Y:S01]  /*5800*/  LDL R11, [R1] ;  /* 0x00000000010b7983 */ /* 0x008e620000100800 */
[C---:B0-----:R-:W-:Y:S01]  /*5810*/  LEA R40, P0, R23.reuse, R104, 0x1 ;  /* 0x0000006817287211 */ /* 0x041fe200078008ff */
[----:B------:R-:W-:Y:S02]  /*5820*/  BSSY B1, `(.L_x_1597) ;  /* 0x0000033000017945 */ /* 0x000fe40003800000 */
[----:B----4-:R0:W3:Y:S01]  /*5830*/  LDS.128 R12, [R90+0x27400] ;  /* 0x027400005a0c7984 */ /* 0x0100e20000000c00 */
[----:B-----5:R-:W-:Y:S02]  /*5840*/  ISETP.GE.AND P4, PT, R42, R101, PT ;  /* 0x000000652a00720c */ /* 0x020fe40003f86270 */
[----:B-1----:R-:W-:-:S11]  /*5850*/  LEA.HI.X R41, R23, R105, R11, 0x1, P0 ;  /* 0x0000006917297211 */ /* 0x002fd600000f0c0b */
[----:B0--3--:R-:W-:Y:S05]  /*5860*/  @P4 BRA `(.L_x_1598) ;  /* 0x0000000000b84947 */ /* 0x009fea0003800000 */
[----:B------:R-:W-:Y:S01]  /*5870*/  SHF.R.U64 R43, R36, 0x10, R37 ;  /* 0x00000010242b7819 */ /* 0x000fe20000001225 */
[----:B------:R-:W-:Y:S01]  /*5880*/  IMAD.U32 R36, R14, 0x10000, RZ ;  /* 0x000100000e247824 */ /* 0x000fe200078e00ff */
[--C-:B------:R-:W-:Y:S02]  /*5890*/  SHF.R.U64 R42, R38, 0x10, R39.reuse ;  /* 0x00000010262a7819 */ /* 0x100fe40000001227 */
[----:B------:R-:W-:Y:S02]  /*58a0*/  SHF.R.U32.HI R39, RZ, 0x10, R39 ;  /* 0x00000010ff277819 */ /* 0x000fe40000011627 */
[----:B------:R-:W-:Y:S02]  /*58b0*/  SHF.R.U32.HI R11, RZ, 0x10, R37 ;  /* 0x00000010ff0b7819 */ /* 0x000fe40000011625 */
[----:B------:R-:W-:Y:S02]  /*58c0*/  PRMT R106, R106, 0x5410, R43 ;  /* 0x000054106a6a7816 */ /* 0x000fe4000000002b */
[----:B------:R-:W-:-:S02]  /*58d0*/  PRMT R109, R109, 0x5410, R42 ;  /* 0x000054106d6d7816 */ /* 0x000fc4000000002a */
[----:B------:R-:W-:Y:S02]  /*58e0*/  PRMT R110, R110, 0x5410, R39 ;  /* 0x000054106e6e7816 */ /* 0x000fe40000000027 */
[----:B------:R-:W-:Y:S01]  /*58f0*/  LOP3.LUT R37, R14, 0xffff0000, RZ, 0xc0, !PT ;  /* 0xffff00000e257812 */ /* 0x000fe200078ec0ff */
[C---:B------:R-:W-:Y:S01]  /*5900*/  IMAD.U32 R14, R13.reuse, 0x10000, RZ ;  /* 0x000100000d0e7824 */ /* 0x040fe200078e00ff */
[----:B------:R-:W-:Y:S01]  /*5910*/  PRMT R108, R108, 0x5410, R11 ;  /* 0x000054106c6c7816 */ /* 0x000fe2000000000b */
[----:B------:R-:W-:Y:S01]  /*5920*/  IMAD.U32 R44, R110, 0x10000, RZ ;  /* 0x000100006e2c7824 */ /* 0x000fe200078e00ff */
[----:B------:R-:W-:Y:S01]  /*5930*/  LOP3.LUT R13, R13, 0xffff0000, RZ, 0xc0, !PT ;  /* 0xffff00000d0d7812 */ /* 0x000fe200078ec0ff */
[----:B------:R-:W-:Y:S01]  /*5940*/  IMAD.U32 R11, R12, 0x10000, RZ ;  /* 0x000100000c0b7824 */ /* 0x000fe200078e00ff */
[C---:B------:R-:W-:Y:S01]  /*5950*/  LOP3.LUT R43, R109.reuse, 0xffff0000, RZ, 0xc0, !PT ;  /* 0xffff00006d2b7812 */ /* 0x040fe200078ec0ff */
[----:B------:R-:W-:Y:S01]  /*5960*/  IMAD.U32 R42, R108, 0x10000, RZ ;  /* 0x000100006c2a7824 */ /* 0x000fe200078e00ff */
[----:B------:R-:W-:Y:S01]  /*5970*/  LOP3.LUT R39, R106, 0xffff0000, RZ, 0xc0, !PT ;  /* 0xffff00006a277812 */ /* 0x000fe200078ec0ff */
[----:B------:R-:W-:Y:S01]  /*5980*/  IMAD.U32 R109, R109, 0x10000, RZ ;  /* 0x000100006d6d7824 */ /* 0x000fe200078e00ff */
[----:B------:R-:W-:Y:S01]  /*5990*/  LOP3.LUT R12, R12, 0xffff0000, RZ, 0xc0, !PT ;  /* 0xffff00000c0c7812 */ /* 0x000fe200078ec0ff */
[----:B------:R-:W-:Y:S01]  /*59a0*/  FMUL.FTZ R45, R13, R43 ;  /* 0x0000002b0d2d7220 */ /* 0x000fe20000410000 */
[----:B------:R-:W-:Y:S01]  /*59b0*/  LOP3.LUT R38, R15, 0xffff0000, RZ, 0xc0, !PT ;  /* 0xffff00000f267812 */ /* 0x000fe200078ec0ff */
[-C--:B------:R-:W-:Y:S01]  /*59c0*/  FMUL.FTZ R46, R13, R39.reuse ;  /* 0x000000270d2e7220 */ /* 0x080fe20000410000 */
[C---:B------:R-:W-:Y:S01]  /*59d0*/  FMUL.FTZ R13, R37.reuse, R44 ;  /* 0x0000002c250d7220 */ /* 0x040fe20000410000 */
[-C--:B------:R-:W-:Y:S01]  /*59e0*/  FMUL.FTZ R37, R37, R42.reuse ;  /* 0x0000002a25257220 */ /* 0x080fe20000410000 */
[----:B------:R-:W-:Y:S01]  /*59f0*/  LOP3.LUT R110, R110, 0xffff0000, RZ, 0xc0, !PT ;  /* 0xffff00006e6e7812 */ /* 0x000fe200078ec0ff */
[----:B------:R-:W-:Y:S01]  /*5a00*/  IMAD.U32 R106, R106, 0x10000, RZ ;  /* 0x000100006a6a7824 */ /* 0x000fe200078e00ff */
[----:B------:R-:W-:Y:S01]  /*5a10*/  LOP3.LUT R108, R108, 0xffff0000, RZ, 0xc0, !PT ;  /* 0xffff00006c6c7812 */ /* 0x000fe200078ec0ff */
[C---:B------:R-:W-:Y:S01]  /*5a20*/  FFMA.FTZ R45, R14.reuse, R39, -R45 ;  /* 0x000000270e2d7223 */ /* 0x040fe2000001082d */
[----:B------:R-:W-:Y:S01]  /*5a30*/  FFMA.FTZ R46, R14, R43, R46 ;  /* 0x0000002b0e2e7223 */ /* 0x000fe2000001002e */
[----:B------:R-:W-:Y:S01]  /*5a40*/  FFMA.FTZ R13, R36, R42, -R13 ;  /* 0x0000002a240d7223 */ /* 0x000fe2000001080d */
[----:B------:R-:W-:Y:S01]  /*5a50*/  FMUL.FTZ R14, R12, R109 ;  /* 0x0000006d0c0e7220 */ /* 0x000fe20000410000 */
[----:B------:R-:W-:Y:S01]  /*5a60*/  FFMA.FTZ R36, R36, R44, R37 ;  /* 0x0000002c24247223 */ /* 0x000fe20000010025 */
[----:B------:R-:W-:Y:S01]  /*5a70*/  FMUL.FTZ R12, R12, R106 ;  /* 0x0000006a0c0c7220 */ /* 0x000fe20000410000 */
[----:B------:R-:W-:-:S02]  /*5a80*/  IMAD.U32 R15, R15, 0x10000, RZ ;  /* 0x000100000f0f7824 */ /* 0x000fc400078e00ff */
[C---:B------:R-:W-:Y:S01]  /*5a90*/  FMUL.FTZ R42, R38.reuse, R110 ;  /* 0x0000006e262a7220 */ /* 0x040fe20000410000 */
        /* <DEDUP_REMOVED lines=9> */
[----:B------:R-:W-:Y:S01]  /*5b30*/  F2FP.BF16.F32.PACK_AB R15, R37, R42 ;  /* 0x0000002a250f723e */ /* 0x000fe200000010ff */
[----:B------:R-:W-:-:S07]  /*5b40*/  IMAD.MOV.U32 R14, RZ, RZ, R36 ;  /* 0x000000ffff0e7224 */ /* 0x000fce00078e0024 */
.L_x_1598:
[----:B------:R-:W-:Y:S05]  /*5b50*/  BSYNC B1 ;  /* 0x0000000000017941 */ /* 0x000fea0003800000 */
.L_x_1597:
[----:B------:R0:W-:Y:S01]  /*5b60*/  ST.E.128 desc[UR60][R40.64], R12 ;  /* 0x0000000c28007985 */ /* 0x0001e2000c101d3c */
[----:B------:R-:W-:Y:S05]  /*5b70*/  BRA `(.L_x_1584) ;  /* 0x0000002c00d07947 */ /* 0x000fea0003800000 */
.L_x_1558:
[----:B------:R-:W2:Y:S01]  /*5b80*/  LDL R36, [R1+0xc] ;  /* 0x00000c0001247983 */ /* 0x000ea20000100800 */
        /* <DEDUP_REMOVED lines=9> */
[----:B--2---:R-:W-:Y:S02]  /*5c20*/  ISETP.GE.AND P0, PT, R36, R95, PT ;  /* 0x0000005f2400720c */ /* 0x004fe40003f06270 */
[----:B------:R-:W-:-:S11]  /*5c30*/  CS2R R36, SRZ ;  /* 0x0000000000247805 */ /* 0x000fd6000001ff00 */
[----:B------:R-:W-:Y:S05]  /*5c40*/  @P0 BRA `(.L_x_1600) ;  /* 0x0000000000600947 */ /* 0x000fea0003800000 */
[----:B------:R-:W-:Y:S01]  /*5c50*/  IADD3 R38, P4, R80, R14, RZ ;  /* 0x0000000e50267210 */ /* 0x000fe20007f9e0ff */
[----:B------:R-:W-:Y:S01]  /*5c60*/  ULDC.64 UR4, c[0x0][0x3e8] ;  /* 0x0000fa0000047ab9 */ /* 0x000fe20000000a00 */
[----:B------:R-:W-:Y:S01]  /*5c70*/  IADD3 R36, P6, R84, R12, RZ ;  /* 0x0000000c54247210 */ /* 0x000fe20007fde0ff */
[----:B------:R-:W-:Y:S01]  /*5c80*/  ULDC.64 UR6, c[0x0][0x400] ;  /* 0x0001000000067ab9 */ /* 0x000fe20000000a00 */
[----:B------:R-:W-:Y:S01]  /*5c90*/  LEA R52, P5, R38, UR4, 0x1 ;  /* 0x0000000426347c11 */ /* 0x000fe2000f8a08ff */
[----:B------:R-:W-:Y:S01]  /*5ca0*/  IMAD.X R39, R11, 0x1, R32, P4 ;  /* 0x000000010b277824 */ /* 0x000fe200020e0620 */
[----:B------:R-:W-:Y:S01]  /*5cb0*/  LEA R56, P4, R36, UR6, 0x1 ;  /* 0x0000000624387c11 */ /* 0x000fe2000f8808ff */
[----:B------:R-:W-:Y:S01]  /*5cc0*/  IMAD.X R37, R72, 0x1, R34, P6 ;  /* 0x0000000148257824 */ /* 0x000fe200030e0622 */
[----:B------:R-:W-:Y:S02]  /*5cd0*/  ISETP.GE.AND P6, PT, R203, R101, PT ;  /* 0x00000065cb00720c */ /* 0x000fe40003fc6270 */
[----:B------:R-:W-:-:S02]  /*5ce0*/  CS2R R42, SRZ ;  /* 0x00000000002a7805 */ /* 0x000fc4000001ff00 */
[----:B------:R-:W-:Y:S02]  /*5cf0*/  LEA.HI.X R53, R38, UR5, R39, 0x1, P5 ;  /* 0x0000000526357c11 */ /* 0x000fe4000a8f0c27 */
[----:B------:R-:W-:Y:S02]  /*5d00*/  CS2R R40, SRZ ;  /* 0x0000000000287805 */ /* 0x000fe4000001ff00 */
[----:B------:R-:W-:Y:S02]  /*5d10*/  ISETP.GE.AND P5, PT, R18, R101, PT ;  /* 0x000000651200720c */ /* 0x000fe40003fa6270 */
[----:B------:R-:W-:Y:S02]  /*5d20*/  CS2R R38, SRZ ;  /* 0x0000000000267805 */ /* 0x000fe4000001ff00 */
[----:B------:R-:W-:Y:S02]  /*5d30*/  LEA.HI.X R57, R36, UR7, R37, 0x1, P4 ;  /* 0x0000000724397c11 */ /* 0x000fe4000a0f0c25 */
[----:B------:R-:W-:-:S02]  /*5d40*/  CS2R R36, SRZ ;  /* 0x0000000000247805 */ /* 0x000fc4000001ff00 */
[----:B------:R-:W-:Y:S02]  /*5d50*/  CS2R R50, SRZ ;  /* 0x0000000000327805 */ /* 0x000fe4000001ff00 */
[----:B------:R-:W-:Y:S02]  /*5d60*/  CS2R R48, SRZ ;  /* 0x0000000000307805 */ /* 0x000fe4000001ff00 */
[----:B------:R-:W-:Y:S02]  /*5d70*/  CS2R R46, SRZ ;  /* 0x00000000002e7805 */ /* 0x000fe4000001ff00 */
[----:B------:R-:W-:Y:S01]  /*5d80*/  CS2R R44, SRZ ;  /* 0x00000000002c7805 */ /* 0x000fe2000001ff00 */
[----:B------:R0:W5:Y:S04]  /*5d90*/  @!P6 LDG.E.128 R36, desc[UR60][R52.64+0x80] ;  /* 0x0000803c3424e981 */ /* 0x000168000c1e1d00 */
[----:B------:R0:W5:Y:S04]  /*5da0*/  @!P5 LDG.E.128 R40, desc[UR60][R52.64] ;  /* 0x0000003c3428d981 */ /* 0x000168000c1e1d00 */
[----:B------:R0:W5:Y:S04]  /*5db0*/  @!P5 LDG.E.128 R48, desc[UR60][R56.64] ;  /* 0x0000003c3830d981 */ /* 0x000168000c1e1d00 */
[----:B------:R0:W5:Y:S02]  /*5dc0*/  @!P6 LDG.E.128 R44, desc[UR60][R56.64+0x80] ;  /* 0x0000803c382ce981 */ /* 0x000164000c1e1d00 */
.L_x_1600:
[----:B------:R-:W-:Y:S05]  /*5dd0*/  BSYNC B1 ;  /* 0x0000000000017941 */ /* 0x000fea0003800000 */
.L_x_1599:
        /* <DEDUP_REMOVED lines=20> */
[----:B------:R-:W-:Y:S02]  /*5f20*/  CS2R R64, SRZ ;  /* 0x0000000000407805 */ /* 0x000fe4000001ff00 */
[----:B------:R-:W-:Y:S02]  /*5f30*/  IADD3.X R72, R34, R72, R21, P5, P6 ;  /* 0x0000004822487210 */ /* 0x000fe40002fec415 */
[----:B------:R-:W-:Y:S02]  /*5f40*/  CS2R R62, SRZ ;  /* 0x00000000003e7805 */ /* 0x000fe4000001ff00 */
[----:B------:R-:W-:Y:S02]  /*5f50*/  LEA R12, P6, R15, UR4, 0x1 ;  /* 0x000000040f0c7c11 */ /* 0x000fe4000f8c08ff */
[----:B------:R-:W-:-:S02]  /*5f60*/  CS2R R60, SRZ ;  /* 0x00000000003c7805 */ /* 0x000fc4000001ff00 */
[----:B------:R-:W-:Y:S02]  /*5f70*/  LEA R14, P5, R11, UR6, 0x1 ;  /* 0x000000060b0e7c11 */ /* 0x000fe4000f8a08ff */
[----:B------:R-:W-:Y:S02]  /*5f80*/  LEA.HI.X R13, R15, UR5, R52, 0x1, P6 ;  /* 0x000000050f0d7c11 */ /* 0x000fe4000b0f0c34 */
[----:B------:R-:W-:Y:S02]  /*5f90*/  CS2R R52, SRZ ;  /* 0x0000000000347805 */ /* 0x000fe4000001ff00 */
[----:B------:R-:W-:Y:S02]  /*5fa0*/  LEA.HI.X R15, R11, UR7, R72, 0x1, P5 ;  /* 0x000000070b0f7c11 */ /* 0x000fe4000a8f0c48 */
[-C--:B------:R-:W-:Y:S02]  /*5fb0*/  ISETP.GE.AND P6, PT, R18, R101.reuse, PT ;  /* 0x000000651200720c */ /* 0x080fe40003fc6270 */
[----:B------:R-:W-:-:S11]  /*5fc0*/  ISETP.GE.AND P5, PT, R203, R101, PT ;  /* 0x00000065cb00720c */ /* 0x000fd60003fa6270 */
[----:B------:R0:W5:Y:S04]  /*5fd0*/  @!P6 LDG.E.128 R56, desc[UR60][R12.64] ;  /* 0x0000003c0c38e981 */ /* 0x000168000c1e1d00 */
[----:B------:R0:W5:Y:S04]  /*5fe0*/  @!P5 LDG.E.128 R52, desc[UR60][R12.64+0x80] ;  /* 0x0000803c0c34d981 */ /* 0x000168000c1e1d00 */
[----:B------:R0:W5:Y:S04]  /*5ff0*/  @!P6 LDG.E.128 R64, desc[UR60][R14.64] ;  /* 0x0000003c0e40e981 */ /* 0x000168000c1e1d00 */
[----:B------:R0:W5:Y:S02]  /*6000*/  @!P5 LDG.E.128 R60, desc[UR60][R14.64+0x80] ;  /* 0x0000803c0e3cd981 */ /* 0x000164000c1e1d00 */
.L_x_1602:
[----:B------:R-:W-:Y:S05]  /*6010*/  BSYNC B1 ;  /* 0x0000000000017941 */ /* 0x000fea0003800000 */
.L_x_1601:
[----:B------:R-:W2:Y:S01]  /*6020*/  LDL R11, [R1+0x64] ;  /* 0x00006400010b7983 */ /* 0x000ea20000100800 */
[----:B0----5:R-:W-:Y:S02]  /*6030*/  IMAD.MOV.U32 R12, RZ, RZ, R39 ;  /* 0x000000ffff0c7224 */ /* 0x021fe400078e0027 */
[----:B------:R-:W-:Y:S02]  /*6040*/  IMAD.MOV.U32 R13, RZ, RZ, R42 ;  /* 0x000000ffff0d7224 */ /* 0x000fe400078e002a */
[----:B------:R-:W-:-:S05]  /*6050*/  IMAD.MOV.U32 R14, RZ, RZ, R43 ;  /* 0x000000ffff0e7224 */ /* 0x000fca00078e002b */
[----:B------:R-:W-:Y:S01]  /*6060*/  PRMT R111, R13, 0x5410, R14 ;  /* 0x000054100d6f7816 */ /* 0x000fe2000000000e */
[----:B------:R-:W-:Y:S02]  /*6070*/  IMAD.MOV.U32 R13, RZ, RZ, R46 ;  /* 0x000000ffff0d7224 */ /* 0x000fe400078e002e */
[----:B------:R-:W-:-:S03]  /*6080*/  IMAD.MOV.U32 R14, RZ, RZ, R47 ;  /* 0x000000ffff0e7224 */ /* 0x000fc600078e002f */
[----:B------:R-:W-:Y:S02]  /*6090*/  PRMT R124, R124, 0x5410, R13 ;  /* 0x000054107c7c7816 */ /* 0x000fe4000000000d */
[----:B------:R-:W-:Y:S02]  /*60a0*/  PRMT R125, R125, 0x5410, R14 ;  /* 0x000054107d7d7816 */ /* 0x000fe4000000000e */
[----:B--2---:R-:W-:Y:S01]  /*60b0*/  R2UR UR4, R11 ;  /* 0x000000000b0472ca */ /* 0x004fe200000e0000 */
[----:B------:R-:W-:-:S05]  /*60c0*/  IMAD.MOV.U32 R11, RZ, RZ, R38 ;  /* 0x000000ffff0b7224 */ /* 0x000fca00078e0026 */
[----:B------:R-:W-:Y:S01]  /*60d0*/  PRMT R122, R12, 0x5410, R11 ;  /* 0x000054100c7a7816 */ /* 0x000fe2000000000b */
[----:B------:R-:W-:Y:S02]  /*60e0*/  IMAD.MOV.U32 R11, RZ, RZ, R36 ;  /* 0x000000ffff0b7224 */ /* 0x000fe400078e0024 */
[----:B------:R-:W-:-:S04]  /*60f0*/  IMAD.MOV.U32 R12, RZ, RZ, R37 ;  /* 0x000000ffff0c7224 */ /* 0x000fc800078e0025 */
[----:B------:R-:W-:Y:S01]  /*6100*/  UISETP.NE.AND UP0, UPT, UR4, 0x3, UPT ;  /* 0x000000030400788c */ /* 0x000fe2000bf05270 */
[----:B------:R-:W-:Y:S01]  /*6110*/  PRMT R123, R12, 0x5410, R11 ;  /* 0x000054100c7b7816 */ /* 0x000fe2000000000b */
[----:B------:R-:W-:Y:S02]  /*6120*/  IMAD.MOV.U32 R11, RZ, RZ, R40 ;  /* 0x000000ffff0b7224 */ /* 0x000fe400078e0028 */
[----:B------:R-:W-:Y:S02]  /*6130*/  IMAD.MOV.U32 R12, RZ, RZ, R41 ;  /* 0x000000ffff0c7224 */ /* 0x000fe400078e0029 */
[----:B------:R-:W-:-:S03]  /*6140*/  PLOP3.LUT P5, PT, PT, PT, UP0, 0x80, 0x0 ;  /* 0x000000000000781c */ /* 0x000fc60003faf008 */
[----:B------:R-:W-:Y:S01]  /*6150*/  PRMT R110, R12, 0x5410, R11 ;  /* 0x000054100c6e7816 */ /* 0x000fe2000000000b */
[----:B------:R-:W-:Y:S02]  /*6160*/  IMAD.MOV.U32 R11, RZ, RZ, R44 ;  /* 0x000000ffff0b7224 */ /* 0x000fe400078e002c */
[----:B------:R-:W-:-:S03]  /*6170*/  IMAD.MOV.U32 R12, RZ, RZ, R45 ;  /* 0x000000ffff0c7224 */ /* 0x000fc600078e002d */
[----:B------:R-:W-:Y:S01]  /*6180*/  PRMT R124, R11, 0x7610, R124 ;  /* 0x000076100b7c7816 */ /* 0x000fe2000000007c */
[----:B------:R-:W-:Y:S01]  /*6190*/  IMAD.MOV.U32 R11, RZ, RZ, R50 ;  /* 0x000000ffff0b7224 */ /* 0x000fe200078e0032 */
[----:B------:R-:W-:Y:S01]  /*61a0*/  PRMT R126, R126, 0x5410, R12 ;  /* 0x000054107e7e7816 */ /* 0x000fe2000000000c */
        /* <DEDUP_REMOVED lines=29> */
[----:B------:R-:W-:Y:S06]  /*6380*/  @!P5 BRA `(.L_x_1603) ;  /* 0x000000000004d947 */ /* 0x000fec0003800000 */
[----:B------:R-:W-:Y:S01]  /*6390*/  BPT.TRAP 0x1 ;  /* 0x000000040000795c */ /* 0x000fe20000300000 */
.L_x_1603:
[----:B------:R-:W2:Y:S01]  /*63a0*/  LDL R11, [R1+0x4c] ;  /* 0x00004c00010b7983 */ /* 0x000ea20000100800 */
[----:B------:R-:W-:Y:S01]  /*63b0*/  IMAD R88, R200, 0x8, R17 ;  /* 0x00000008c8587824 */ /* 0x000fe200078e0211 */
[----:B------:R-:W0:Y:S01]  /*63c0*/  LDC R106, c[0x0][0x2f4] ;  /* 0x0000bd00ff6a7b82 */ /* 0x000e220000000800 */
[----:B------:R-:W-:Y:S01]  /*63d0*/  BSSY B1, `(.L_x_1604) ;  /* 0x0000004000017945 */ /* 0x000fe20003800000 */
[----:B--2---:R-:W-:-:S04]  /*63e0*/  SHF.L.U32 R100, R11, 0x1f, RZ ;  /* 0x0000001f0b647819 */ /* 0x004fc800000006ff */
[----:B------:R-:W1:Y:S02]  /*63f0*/  SYNCS.PHASECHK.TRANS64.TRYWAIT P6, [R88+URZ+0x30890], R100 ;  /* 0x03089064580075a7 */ /* 0x000e6400080c017f */
[----:B01----:R-:W-:Y:S05]  /*6400*/  @!P6 BRA `(.L_x_1605) ;  /* 0x0000026800fce947 */ /* 0x003fea0003800000 */
.L_x_2005:
[----:B------:R-:W-:Y:S05]  /*6410*/  BSYNC B1 ;  /* 0x0000000000017941 */ /* 0x000fea0003800000 */
.L_x_1604:
[----:B------:R-:W-:Y:S01]  /*6420*/  UMOV UR4, 0xffffffff ;  /* 0xffffffff00047882 */ /* 0x000fe20000000000 */
[----:B------:R-:W-:Y:S02]  /*6430*/  IMAD.IADD R107, R106, 0x1, -R91 ;  /* 0x000000016a6b7824 */ /* 0x000fe400078e0a5b */
[----:B------:R-:W-:Y:S05]  /*6440*/  BRA.DIV UR4, `(.L_x_1606) ;  /* 0x0000026e04007947 */ /* 0x000fea000b800000 */
[----:B------:R1:W2:Y:S04]  /*6450*/  SHFL.IDX PT, R103, R105, RZ, 0x181f ;  /* 0x00181fff69677589 */ /* 0x0002a800000e0000 */
[----:B------:R1:W3:Y:S02]  /*6460*/  SHFL.IDX PT, R11, R104, RZ, 0x181f ;  /* 0x00181fff680b7589 */ /* 0x0002e400000e0000 */
.L_x_2009:
[----:B------:R-:W-:Y:S04]  /*6470*/  BSSY B1, `(.L_x_1607) ;  /* 0x0000102000017945 */ /* 0x000fe80003800000 */
[----:B------:R-:W-:Y:S05]  /*6480*/  @P0 BRA `(.L_x_1608) ;  /* 0x0000001000000947 */ /* 0x000fea0003800000 */
[----:B------:R-:W-:Y:S01]  /*6490*/  ISETP.NE.AND P0, PT, R29, RZ, PT ;  /* 0x000000ff1d00720c */ /* 0x000fe20003f05270 */
[----:B------:R-:W-:Y:S01]  /*64a0*/  BSSY B2, `(.L_x_1609) ;  /* 0x000007f000027945 */ /* 0x000fe20003800000 */
[----:B---3--:R-:W-:-:S11]  /*64b0*/  IMAD.MOV.U32 R102, RZ, RZ, R11 ;  /* 0x000000ffff667224 */ /* 0x008fd600078e000b */
[----:B------:R-:W-:Y:S05]  /*64c0*/  @!P0 BRA `(.L_x_1610) ;  /* 0x0000000400f08947 */ /* 0x000fea0003800000 */
[----:B------:R-:W3:Y:S04]  /*64d0*/  LDL R72, [R1+0x60] ;  /* 0x0000600001487983 */ /* 0x000ee80000100800 */
[----:B------:R-:W4:Y:S04]  /*64e0*/  LDL R15, [R1+0xcc] ;  /* 0x0000cc00010f7983 */ /* 0x000f280000100800 */
[----:B------:R-:W5:Y:S01]  /*64f0*/  LDL R14, [R1+0x6c] ;  /* 0x00006c00010e7983 */ /* 0x000f620000100800 */
[----:B------:R-:W-:Y:S01]  /*6500*/  SEL R12, R91, R107, !P2 ;  /* 0x0000006b5b0c7207 */ /* 0x000fe20005000000 */
[----:B------:R-:W-:Y:S01]  /*6510*/  BSSY B3, `(.L_x_1611) ;  /* 0x0000071000037945 */ /* 0x000fe20003800000 */
[----:B------:R-:W-:-:S02]  /*6520*/  ISETP.GE.AND P0, PT, R18, R101, PT ;  /* 0x000000651200720c */ /* 0x000fc40003f06270 */
[----:B------:R-:W-:-:S04]  /*6530*/  SHF.R.S32.HI R13, RZ, 0x1f, R12 ;  /* 0x0000001fff0d7819 */ /* 0x000fc8000001140c */
[----:B------:R-:W-:-:S04]  /*6540*/  LEA.HI R13, R13, R12, RZ, 0x4 ;  /* 0x0000000c0d0d7211 */ /* 0x000fc800078f20ff */
[----:B------:R-:W-:-:S04]  /*6550*/  LEA.HI.SX32 R108, R13, R35, 0x1c ;  /* 0x000000230d6c7211 */ /* 0x000fc800078fe2ff */
[----:B------:R-:W-:-:S04]  /*6560*/  SHF.R.S32.HI R12, RZ, 0x1f, R108 ;  /* 0x0000001fff0c7819 */ /* 0x000fc8000001146c */
[----:B------:R-:W-:Y:S01]  /*6570*/  LEA.HI R12, R12, R108, RZ, 0x3 ;  /* 0x0000006c0c0c7211 */ /* 0x000fe200078f18ff */
[----:B------:R-:W-:-:S04]  /*6580*/  IMAD.SHL.U32 R108, R108, 0x8, RZ ;  /* 0x000000086c6c7824 */ /* 0x000fc800078e00ff */
[----:B------:R-:W-:-:S05]  /*6590*/  IMAD.SHL.U32 R12, R12, 0x200, RZ ;  /* 0x000002000c0c7824 */ /* 0x000fca00078e00ff */
[----:B------:R-:W-:Y:S02]  /*65a0*/  LOP3.LUT R12, R12, 0x7ffff000, RZ, 0xc0, !PT ;  /* 0x7ffff0000c0c7812 */ /* 0x000fe400078ec0ff */
[----:B---3--:R-:W-:-:S04]  /*65b0*/  LOP3.LUT R13, R72, 0x38, R108, 0xf8, !PT ;  /* 0x00000038480d7812 */ /* 0x008fc800078ef86c */
[----:B----4-:R-:W-:-:S04]  /*65c0*/  LOP3.LUT R13, R13, R15, RZ, 0x3c, !PT ;  /* 0x0000000f0d0d7212 */ /* 0x010fc800078e3cff */
[----:B-----5:R-:W-:-:S05]  /*65d0*/  IADD3 R12, R13, R12, R14 ;  /* 0x0000000c0d0c7210 */ /* 0x020fca0007ffe00e */
        /* <DEDUP_REMOVED lines=9> */
[C---:B------:R-:W-:Y:S02]  /*6670*/  PRMT R40, R110.reuse, 0x5432, R40 ;  /* 0x000054326e287816 */ /* 0x040fe40000000028 */
[----:B------:R-:W-:Y:S02]  /*6680*/  PRMT R109, R110, 0x5410, R109 ;  /* 0x000054106e6d7816 */ /* 0x000fe4000000006d */
[----:B------:R-:W-:Y:S02]  /*6690*/  SHF.R.U32.HI R110, RZ, 0x10, R49 ;  /* 0x00000010ff6e7819 */ /* 0x000fe40000011631 */
[----:B------:R-:W-:-:S02]  /*66a0*/  SHF.R.U64 R41, R42, 0x10, R43 ;  /* 0x000000102a297819 */ /* 0x000fc4000000122b */
[----:B------:R-:W-:Y:S02]  /*66b0*/  SHF.R.U32.HI R42, RZ, 0x10, R43 ;  /* 0x00000010ff2a7819 */ /* 0x000fe4000001162b */
[----:B------:R-:W-:Y:S02]  /*66c0*/  SHF.R.U64 R43, R48, 0x10, R49 ;  /* 0x00000010302b7819 */ /* 0x000fe40000001231 */
[--C-:B------:R-:W-:Y:S02]  /*66d0*/  SHF.R.U64 R48, R50, 0x10, R51.reuse ;  /* 0x0000001032307819 */ /* 0x100fe40000001233 */
[----:B------:R-:W-:Y:S01]  /*66e0*/  SHF.R.U32.HI R49, RZ, 0x10, R51 ;  /* 0x00000010ff317819 */ /* 0x000fe20000011633 */
[----:B----4-:R-:W-:Y:S01]  /*66f0*/  IMAD.U32 R51, R13, 0x10000, RZ ;  /* 0x000100000d337824 */ /* 0x010fe200078e00ff */
[----:B------:R-:W-:Y:S02]  /*6700*/  PRMT R110, R113, 0x5432, R110 ;  /* 0x00005432716e7816 */ /* 0x000fe4000000006e */
[----:B------:R-:W-:-:S02]  /*6710*/  PRMT R41, R111, 0x5410, R41 ;  /* 0x000054106f297816 */ /* 0x000fc40000000029 */
[----:B------:R-:W-:Y:S01]  /*6720*/  PRMT R42, R111, 0x5432, R42 ;  /* 0x000054326f2a7816 */ /* 0x000fe2000000002a */
[----:B------:R-:W-:Y:S01]  /*6730*/  IMAD.U32 R111, R110, 0x10000, RZ ;  /* 0x000100006e6f7824 */ /* 0x000fe200078e00ff */
[C---:B------:R-:W-:Y:S02]  /*6740*/  PRMT R48, R112.reuse, 0x5432, R48 ;  /* 0x0000543270307816 */ /* 0x040fe40000000030 */
[----:B------:R-:W-:Y:S01]  /*6750*/  PRMT R49, R112, 0x5410, R49 ;  /* 0x0000541070317816 */ /* 0x000fe20000000031 */
[----:B---3--:R-:W-:Y:S01]  /*6760*/  IMAD.U32 R112, R73, 0x10000, RZ ;  /* 0x0001000049707824 */ /* 0x008fe200078e00ff */
[----:B------:R-:W-:Y:S01]  /*6770*/  PRMT R43, R113, 0x5410, R43 ;  /* 0x00005410712b7816 */ /* 0x000fe2000000002b */
[----:B------:R-:W-:Y:S01]  /*6780*/  IMAD.U32 R113, R109, 0x10000, RZ ;  /* 0x000100006d717824 */ /* 0x000fe200078e00ff */
[----:B------:R-:W-:Y:S01]  /*6790*/  LOP3.LUT R110, R110, 0xffff0000, RZ, 0xc0, !PT ;  /* 0xffff00006e6e7812 */ /* 0x000fe200078ec0ff */
[C---:B------:R-:W-:Y:S01]  /*67a0*/  FMUL.FTZ R50, R112.reuse, R111 ;  /* 0x0000006f70327220 */ /* 0x040fe20000410000 */
[----:B------:R-:W-:Y:S01]  /*67b0*/  LOP3.LUT R73, R73, 0xffff0000, RZ, 0xc0, !PT ;  /* 0xffff000049497812 */ /* 0x000fe200078ec0ff */
[----:B------:R-:W-:-:S02]  /*67c0*/  FMUL.FTZ R112, R112, R113 ;  /* 0x0000007170707220 */ /* 0x000fc40000410000 */
[C---:B------:R-:W-:Y:S02]  /*67d0*/  FFMA.FTZ R50, R51.reuse, R113, -R50 ;  /* 0x0000007133327223 */ /* 0x040fe40000010832 */
[----:B------:R-:W-:Y:S01]  /*67e0*/  FFMA.FTZ R51, R51, R111, R112 ;  /* 0x0000006f33337223 */ /* 0x000fe20000010070 */
[----:B------:R-:W-:Y:S01]  /*67f0*/  LOP3.LUT R111, R109, 0xffff0000, RZ, 0xc0, !PT ;  /* 0xffff00006d6f7812 */ /* 0x000fe200078ec0ff */
[----:B------:R-:W-:Y:S01]  /*6800*/  IMAD.U32 R112, R75, 0x10000, RZ ;  /* 0x000100004b707824 */ /* 0x000fe200078e00ff */
[----:B------:R-:W-:Y:S01]  /*6810*/  LOP3.LUT R109, R13, 0xffff0000, RZ, 0xc0, !PT ;  /* 0xffff00000d6d7812 */ /* 0x000fe200078ec0ff */
[----:B------:R-:W-:Y:S01]  /*6820*/  FMUL.FTZ R13, R73, R110 ;  /* 0x0000006e490d7220 */ /* 0x000fe20000410000 */
[----:B------:R-:W-:Y:S01]  /*6830*/  LOP3.LUT R75, R75, 0xffff0000, RZ, 0xc0, !PT ;  /* 0xffff00004b4b7812 */ /* 0x000fe200078ec0ff */
[-C--:B------:R-:W-:Y:S02]  /*6840*/  FMUL.FTZ R73, R73, R111.reuse ;  /* 0x0000006f49497220 */ /* 0x080fe40000410000 */
[----:B------:R-:W-:Y:S01]  /*6850*/  FFMA.FTZ R13, R109, R111, -R13 ;  /* 0x0000006f6d0d7223 */ /* 0x000fe2000001080d */
[----:B------:R-:W-:-:S02]  /*6860*/  IMAD.U32 R111, R49, 0x10000, RZ ;  /* 0x00010000316f7824 */ /* 0x000fc400078e00ff */
[----:B------:R-:W-:Y:S01]  /*6870*/  FFMA.FTZ R73, R109, R110, R73 ;  /* 0x0000006e6d497223 */ /* 0x000fe20000010049 */
[----:B------:R-:W-:Y:S01]  /*6880*/  IMAD.U32 R110, R15, 0x10000, RZ ;  /* 0x000100000f6e7824 */ /* 0x000fe200078e00ff */
[----:B------:R-:W-:Y:S01]  /*6890*/  LOP3.LUT R49, R49, 0xffff0000, RZ, 0xc0, !PT ;  /* 0xffff000031317812 */ /* 0x000fe200078ec0ff */
[----:B------:R-:W-:Y:S02]  /*68a0*/  IMAD.U32 R109, R42, 0x10000, RZ ;  /* 0x000100002a6d7824 */ /* 0x000fe400078e00ff */
[----:B------:R-:W-:Y:S01]  /*68b0*/  FMUL.FTZ R113, R112, R111 ;  /* 0x0000006f70717220 */ /* 0x000fe20000410000 */
[----:B------:R-:W-:Y:S02]  /*68c0*/  LOP3.LUT R42, R42, 0xffff0000, RZ, 0xc0, !PT ;  /* 0xffff00002a2a7812 */ /* 0x000fe400078ec0ff */
[----:B------:R-:W-:Y:S01]  /*68d0*/  LOP3.LUT R15, R15, 0xffff0000, RZ, 0xc0, !PT ;  /* 0xffff00000f0f7812 */ /* 0x000fe200078ec0ff */
[-C--:B------:R-:W-:Y:S01]  /*68e0*/  FFMA.FTZ R113, R110, R109.reuse, -R113 ;  /* 0x0000006d6e717223 */ /* 0x080fe20000010871 */
[----:B------:R-:W-:Y:S01]  /*68f0*/  FMUL.FTZ R109, R112, R109 ;  /* 0x0000006d706d7220 */ /* 0x000fe20000410000 */
[----:B------:R-:W-:Y:S01]  /*6900*/  F2FP.BF16.F32.PACK_AB R13, R13, R50 ;  /* 0x000000320d0d723e */ /* 0x000fe200000010ff */
[----:B------:R-:W-:Y:S01]  /*6910*/  IMAD.U32 R50, R72, 0x10000, RZ ;  /* 0x0001000048327824 */ /* 0x000fe200078e00ff */
[----:B------:R-:W-:Y:S01]  /*6920*/  F2FP.BF16.F32.PACK_AB R73, R73, R51 ;  /* 0x000000334949723e */ /* 0x000fe200000010ff */
[----:B------:R-:W-:Y:S01]  /*6930*/  FFMA.FTZ R110, R110, R111, R109 ;  /* 0x0000006f6e6e7223 */ /* 0x000fe2000001006d */
[----:B------:R-:W-:Y:S01]  /*6940*/  FMUL.FTZ R109, R75, R49 ;  /* 0x000000314b6d7220 */ /* 0x000fe20000410000 */
[C---:B------:R-:W-:Y:S01]  /*6950*/  IMAD.U32 R51, R40.reuse, 0x10000, RZ ;  /* 0x0001000028337824 */ /* 0x040fe200078e00ff */
[----:B------:R-:W-:-:S02]  /*6960*/  LOP3.LUT R40, R40, 0xffff0000, RZ, 0xc0, !PT ;  /* 0xffff000028287812 */ /* 0x000fc400078ec0ff */
[-C--:B------:R-:W-:Y:S01]  /*6970*/  FFMA.FTZ R109, R15, R42.reuse, -R109 ;  /* 0x0000002a0f6d7223 */ /* 0x080fe2000001086d */
[----:B------:R-:W-:-:S04]  /*6980*/  FMUL.FTZ R42, R75, R42 ;  /* 0x0000002a4b2a7220 */ /* 0x000fc80000410000 */
[----:B------:R-:W-:Y:S01]  /*6990*/  FFMA.FTZ R15, R15, R49, R42 ;  /* 0x000000310f0f7223 */ /* 0x000fe2000001002a */
[C---:B------:R-:W-:Y:S01]  /*69a0*/  IMAD.U32 R49, R43.reuse, 0x10000, RZ ;  /* 0x000100002b317824 */ /* 0x040fe200078e00ff */
[----:B------:R-:W-:Y:S01]  /*69b0*/  LOP3.LUT R43, R43, 0xffff0000, RZ, 0xc0, !PT ;  /* 0xffff00002b2b7812 */ /* 0x000fe200078ec0ff */
[----:B------:R-:W-:Y:S01]  /*69c0*/  IMAD.U32 R42, R12, 0x10000, RZ ;  /* 0x000100000c2a7824 */ /* 0x000fe200078e00ff */
[----:B------:R-:W-:Y:S02]  /*69d0*/  F2FP.BF16.F32.PACK_AB R109, R109, R113 ;  /* 0x000000716d6d723e */ /* 0x000fe400000010ff */
[----:B------:R-:W-:Y:S01]  /*69e0*/  F2FP.BF16.F32.PACK_AB R110, R15, R110 ;  /* 0x0000006e0f6e723e */ /* 0x000fe200000010ff */
[C---:B------:R-:W-:Y:S01]  /*69f0*/  FMUL.FTZ R15, R50.reuse, R49 ;  /* 0x00000031320f7220 */ /* 0x040fe20000410000 */
[----:B------:R-:W-:-:S03]  /*6a00*/  FMUL.FTZ R50, R50, R51 ;  /* 0x0000003332327220 */ /* 0x000fc60000410000 */
[C---:B------:R-:W-:Y:S01]  /*6a10*/  FFMA.FTZ R15, R42.reuse, R51, -R15 ;  /* 0x000000332a0f7223 */ /* 0x040fe2000001080f */
[----:B------:R-:W-:Y:S01]  /*6a20*/  FFMA.FTZ R42, R42, R49, R50 ;  /* 0x000000312a2a7223 */ /* 0x000fe20000010032 */
[----:B------:R-:W-:Y:S01]  /*6a30*/  LOP3.LUT R49, R72, 0xffff0000, RZ, 0xc0, !PT ;  /* 0xffff000048317812 */ /* 0x000fe200078ec0ff */
[----:B------:R-:W-:Y:S01]  /*6a40*/  IMAD.U32 R72, R74, 0x10000, RZ ;  /* 0x000100004a487824 */ /* 0x000fe200078e00ff */
[----:B------:R-:W-:Y:S01]  /*6a50*/  LOP3.LUT R50, R12, 0xffff0000, RZ, 0xc0, !PT ;  /* 0xffff00000c327812 */ /* 0x000fe200078ec0ff */
[----:B------:R-:W-:Y:S02]  /*6a60*/  IMAD.MOV.U32 R75, RZ, RZ, R110 ;  /* 0x000000ffff4b7224 */ /* 0x000fe400078e006e */
        /* <DEDUP_REMOVED lines=22> */
[----:B------:R-:W-:Y:S02]  /*6bd0*/  F2FP.BF16.F32.PACK_AB R49, R49, R51 ;  /* 0x000000333131723e */ /* 0x000fe400000010ff */
[----:B------:R-:W-:Y:S01]  /*6be0*/  F2FP.BF16.F32.PACK_AB R40, R40, R72 ;  /* 0x000000482828723e */ /* 0x000fe200000010ff */
[----:B------:R-:W-:Y:S02]  /*6bf0*/  IMAD.MOV.U32 R72, RZ, RZ, R42 ;  /* 0x000000ffff487224 */ /* 0x000fe400078e002a */
[----:B------:R-:W-:Y:S02]  /*6c00*/  IMAD.MOV.U32 R14, RZ, RZ, R49 ;  /* 0x000000ffff0e7224 */ /* 0x000fe400078e0031 */
[----:B------:R-:W-:-:S07]  /*6c10*/  IMAD.MOV.U32 R74, RZ, RZ, R40 ;  /* 0x000000ffff4a7224 */ /* 0x000fce00078e0028 */
.L_x_1612:
[----:B------:R-:W-:Y:S05]  /*6c20*/  BSYNC B3 ;  /* 0x0000000000037941 */ /* 0x000fea0003800000 */
.L_x_1611:
[----:B------:R-:W-:-:S04]  /*6c30*/  LEA R40, P0, R68, R11, 0x1 ;  /* 0x0000000b44287211 */ /* 0x000fc800078008ff */
[----:B--2---:R-:W-:Y:S02]  /*6c40*/  LEA.HI.X R41, R68, R103, R86, 0x1, P0 ;  /* 0x0000006744297211 */ /* 0x004fe400000f0c56 */
[----:B------:R-:W-:-:S03]  /*6c50*/  ISETP.GE.AND P0, PT, R108, R106, PT ;  /* 0x0000006a6c00720c */ /* 0x000fc60003f06270 */
[----:B----4-:R2:W-:Y:S10]  /*6c60*/  ST.E.128 desc[UR60][R40.64], R12 ;  /* 0x0000000c28007985 */ /* 0x0105f4000c101d3c */
[----:B--2---:R-:W-:-:S05]  /*6c70*/  @!P0 IMAD.WIDE R12, R108, 0x2, R102 ;  /* 0x000000026c0c8825 */ /* 0x004fca00078e0266 */
[----:B---3--:R3:W-:Y:S02]  /*6c80*/  @!P0 ST.E.128 desc[UR60][R12.64], R72 ;  /* 0x000000480c008985 */ /* 0x0087e4000c101d3c */
.L_x_1610:
[----:B------:R-:W-:Y:S05]  /*6c90*/  BSYNC B2 ;  /* 0x0000000000027941 */ /* 0x000fea0003800000 */
.L_x_1609:
[----:B------:R-:W-:-:S13]  /*6ca0*/  ISETP.NE.AND P0, PT, R71, RZ, PT ;  /* 0x000000ff4700720c */ /* 0x000fda0003f05270 */
[----:B------:R-:W-:Y:S05]  /*6cb0*/  @!P0 BRA `(.L_x_1608) ;  /* 0x0000000400f48947 */ /* 0x000fea0003800000 */
[----:B------:R-:W4:Y:S04]  /*6cc0*/  LDL R40, [R1+0x60] ;  /* 0x0000600001287983 */ /* 0x000f280000100800 */
[----:B------:R-:W5:Y:S04]  /*6cd0*/  LDL R15, [R1+0xcc] ;  /* 0x0000cc00010f7983 */ /* 0x000f680000100800 */
[----:B------:R-:W2:Y:S01]  /*6ce0*/  LDL R14, [R1+0x6c] ;  /* 0x00006c00010e7983 */ /* 0x000ea20000100800 */
[----:B---3--:R-:W-:Y:S01]  /*6cf0*/  SEL R12, R91, R107, !P1 ;  /* 0x0000006b5b0c7207 */ /* 0x008fe20004800000 */
        /* <DEDUP_REMOVED lines=10> */
[----:B----4-:R-:W-:-:S04]  /*6da0*/  LOP3.LUT R13, R40, 0x38, R48, 0xf8, !PT ;  /* 0x00000038280d7812 */ /* 0x010fc800078ef830 */
[----:B-----5:R-:W-:-:S04]  /*6db0*/  LOP3.LUT R13, R13, R15, RZ, 0x3c, !PT ;  /* 0x0000000f0d0d7212 */ /* 0x020fc800078e3cff */
[----:B--2---:R-:W-:Y:S01]  /*6dc0*/  IADD3 R13, R13, R12, R14 ;  /* 0x0000000c0d0d7210 */ /* 0x004fe20007ffe00e */
[----:B------:R-:W-:-:S04]  /*6dd0*/  IMAD R12, R200, 0x4000, R5 ;  /* 0x00004000c80c7824 */ /* 0x000fc800078e0205 */
[----:B------:R-:W-:Y:S02]  /*6de0*/  IMAD R40, R200, 0x4000, R13 ;  /* 0x00004000c8287824 */ /* 0x000fe400078e020d */
[--C-:B------:R-:W-:Y:S02]  /*6df0*/  IMAD R12, R12, 0x2, R17.reuse ;  /* 0x000000020c0c7824 */ /* 0x100fe400078e0211 */
[----:B------:R-:W-:-:S04]  /*6e00*/  IMAD R40, R40, 0x2, R17 ;  /* 0x0000000228287824 */ /* 0x000fc800078e0211 */
[----:B------:R-:W2:Y:S04]  /*6e10*/  LDS.128 R12, [R12+0x20400] ;  /* 0x020400000c0c7984 */ /* 0x000ea80000000c00 */
[----:B------:R-:W3:Y:S01]  /*6e20*/  LDS.128 R40, [R40+0x20400] ;  /* 0x0204000028287984 */ /* 0x000ee20000000c00 */
[----:B------:R-:W-:Y:S05]  /*6e30*/  @P0 BRA `(.L_x_1614) ;  /* 0x0000000400780947 */ /* 0x000fea0003800000 */
[----:B------:R-:W-:Y:S01]  /*6e40*/  SHF.R.U32.HI R50, RZ, 0x10, R45 ;  /* 0x00000010ff327819 */ /* 0x000fe2000001162d */
[----:B---3--:R-:W-:Y:S01]  /*6e50*/  IMAD.U32 R73, R41, 0x10000, RZ ;  /* 0x0001000029497824 */ /* 0x008fe200078e00ff */
[--C-:B------:R-:W-:Y:S01]  /*6e60*/  SHF.R.U64 R36, R36, 0x10, R37.reuse ;  /* 0x0000001024247819 */ /* 0x100fe20000001225 */
[----:B--2---:R-:W-:Y:S01]  /*6e70*/  IMAD.U32 R51, R13, 0x10000, RZ ;  /* 0x000100000d337824 */ /* 0x004fe200078e00ff */
        /* <DEDUP_REMOVED lines=8> */
[C---:B------:R-:W-:Y:S02]  /*6f00*/  PRMT R45, R122.reuse, 0x5432, R38 ;  /* 0x000054327a2d7816 */ /* 0x040fe40000000026 */
        /* <DEDUP_REMOVED lines=67> */
[----:B------:R-:W-:Y:S01]  /*7340*/  F2FP.BF16.F32.PACK_AB R15, R15, R43 ;  /* 0x0000002b0f0f723e */ /* 0x000fe200000010ff */
[----:B------:R-:W-:Y:S01]  /*7350*/  IMAD.MOV.U32 R43, RZ, RZ, R38 ;  /* 0x000000ffff2b7224 */ /* 0x000fe200078e0026 */
[----:B------:R-:W-:Y:S01]  /*7360*/  F2FP.BF16.F32.PACK_AB R12, R12, R47 ;  /* 0x0000002f0c0c723e */ /* 0x000fe200000010ff */
[CC--:B------:R-:W-:Y:S01]  /*7370*/  FMUL.FTZ R39, R36.reuse, R44.reuse ;  /* 0x0000002c24277220 */ /* 0x0c0fe20000410000 */
[-C--:B------:R-:W-:Y:S01]  /*7380*/  FMUL.FTZ R36, R36, R45.reuse ;  /* 0x0000002d24247220 */ /* 0x080fe20000410000 */
[----:B------:R-:W-:Y:S02]  /*7390*/  IMAD.MOV.U32 R40, RZ, RZ, R15 ;  /* 0x000000ffff287224 */ /* 0x000fe400078e000f */
        /* <DEDUP_REMOVED lines=8> */
.L_x_1614:
[----:B------:R-:W-:Y:S05]  /*7420*/  BSYNC B2 ;  /* 0x0000000000027941 */ /* 0x000fea0003800000 */
.L_x_1613:
[----:B------:R-:W-:Y:S02]  /*7430*/  ISETP.GE.AND P0, PT, R48, R106, PT ;  /* 0x0000006a3000720c */ /* 0x000fe40003f06270 */
[----:B------:R-:W-:-:S04]  /*7440*/  LEA R36, P6, R70, R11, 0x1 ;  /* 0x0000000b46247211 */ /* 0x000fc800078c08ff */
[----:B------:R-:W-:-:S05]  /*7450*/  LEA.HI.X R37, R70, R103, R87, 0x1, P6 ;  /* 0x0000006746257211 */ /* 0x000fca00030f0c57 */
[----:B--2---:R4:W-:Y:S02]  /*7460*/  ST.E.128 desc[UR60][R36.64], R12 ;  /* 0x0000000c24007985 */ /* 0x0049e4000c101d3c */
[----:B------:R-:W-:-:S05]  /*7470*/  @!P0 IMAD.WIDE R38, R48, 0x2, R102 ;  /* 0x0000000230268825 */ /* 0x000fca00078e0266 */
[----:B---3--:R4:W-:Y:S02]  /*7480*/  @!P0 ST.E.128 desc[UR60][R38.64], R40 ;  /* 0x0000002826008985 */ /* 0x0089e4000c101d3c */
.L_x_1608:
[----:B------:R-:W-:Y:S05]  /*7490*/  BSYNC B1 ;  /* 0x0000000000017941 */ /* 0x000fea0003800000 */
.L_x_1607:
[----:B------:R-:W-:-:S03]  /*74a0*/  UMOV UR4, 0xffffffff ;  /* 0xffffffff00047882 */ /* 0x000fc60000000000 */
[----:B------:R-:W-:Y:S05]  /*74b0*/  BRA.DIV UR4, `(.L_x_1615) ;  /* 0x0000025e04307947 */ /* 0x000fea000b800000 */
[----:B-1----:R-:W1:Y:S04]  /*74c0*/  SHFL.IDX PT, R105, R105, 0x1, 0x181f ;  /* 0x00381f0069697f89 */ /* 0x002e6800000e0000 */
[----:B------:R-:W0:Y:S02]  /*74d0*/  SHFL.IDX PT, R104, R104, 0x1, 0x181f ;  /* 0x00381f0068687f89 */ /* 0x000e2400000e0000 */
.L_x_2013:
[----:B------:R-:W-:Y:S05]  /*74e0*/  @P4 BRA `(.L_x_1584) ;  /* 0x0000001400744947 */ /* 0x000fea0003800000 */
[----:B------:R-:W-:Y:S01]  /*74f0*/  ISETP.NE.AND P0, PT, R29, RZ, PT ;  /* 0x000000ff1d00720c */ /* 0x000fe20003f05270 */
[----:B------:R-:W-:Y:S01]  /*7500*/  BSSY B1, `(.L_x_1616) ;  /* 0x000007e000017945 */ /* 0x000fe20003800000 */
[----:B0---4-:R-:W-:Y:S02]  /*7510*/  IMAD.MOV.U32 R40, RZ, RZ, R104 ;  /* 0x000000ffff287224 */ /* 0x011fe400078e0068 */
[----:B-1----:R-:W-:-:S09]  /*7520*/  IMAD.MOV.U32 R41, RZ, RZ, R105 ;  /* 0x000000ffff297224 */ /* 0x002fd200078e0069 */
[----:B------:R-:W-:Y:S05]  /*7530*/  @!P0 BRA `(.L_x_1617) ;  /* 0x0000000400e88947 */ /* 0x000fea0003800000 */
[----:B------:R-:W4:Y:S04]  /*7540*/  LDL R15, [R1+0x5c] ;  /* 0x00005c00010f7983 */ /* 0x000f280000100800 */
[----:B------:R-:W5:Y:S04]  /*7550*/  LDL R14, [R1+0xc8] ;  /* 0x0000c800010e7983 */ /* 0x000f680000100800 */
[----:B---3--:R-:W3:Y:S01]  /*7560*/  LDL R13, [R1+0x68] ;  /* 0x00006800010d7983 */ /* 0x008ee20000100800 */
[----:B------:R-:W-:Y:S01]  /*7570*/  SEL R11, R91, R107, !P2 ;  /* 0x0000006b5b0b7207 */ /* 0x000fe20005000000 */
[----:B------:R-:W-:Y:S01]  /*7580*/  BSSY B2, `(.L_x_1618) ;  /* 0x0000070000027945 */ /* 0x000fe20003800000 */
[----:B------:R-:W-:-:S02]  /*7590*/  ISETP.GE.AND P0, PT, R18, R101, PT ;  /* 0x000000651200720c */ /* 0x000fc40003f06270 */
[----:B------:R-:W-:-:S04]  /*75a0*/  SHF.R.S32.HI R12, RZ, 0x1f, R11 ;  /* 0x0000001fff0c7819 */ /* 0x000fc8000001140b */
[----:B------:R-:W-:-:S04]  /*75b0*/  LEA.HI R12, R12, R11, RZ, 0x4 ;  /* 0x0000000b0c0c7211 */ /* 0x000fc800078f20ff */
[----:B------:R-:W-:-:S04]  /*75c0*/  LEA.HI.SX32 R12, R12, R35, 0x1c ;  /* 0x000000230c0c7211 */ /* 0x000fc800078fe2ff */
[----:B------:R-:W-:Y:S01]  /*75d0*/  SHF.R.S32.HI R11, RZ, 0x1f, R12 ;  /* 0x0000001fff0b7819 */ /* 0x000fe2000001140c */
[----:B------:R-:W-:-:S03]  /*75e0*/  IMAD.SHL.U32 R44, R12, 0x8, RZ ;  /* 0x000000080c2c7824 */ /* 0x000fc600078e00ff */
[----:B------:R-:W-:Y:S02]  /*75f0*/  LEA.HI R12, R11, R12, RZ, 0x3 ;  /* 0x0000000c0b0c7211 */ /* 0x000fe400078f18ff */
[----:B------:R-:W-:-:S03]  /*7600*/  ISETP.GE.AND P4, PT, R44, R106, PT ;  /* 0x0000006a2c00720c */ /* 0x000fc60003f86270 */
[----:B------:R-:W-:-:S05]  /*7610*/  IMAD.SHL.U32 R12, R12, 0x200, RZ ;  /* 0x000002000c0c7824 */ /* 0x000fca00078e00ff */
[----:B------:R-:W-:Y:S02]  /*7620*/  LOP3.LUT R12, R12, 0x7ffff000, RZ, 0xc0, !PT ;  /* 0x7ffff0000c0c7812 */ /* 0x000fe400078ec0ff */
[----:B----4-:R-:W-:-:S04]  /*7630*/  LOP3.LUT R11, R15, 0x38, R44, 0xf8, !PT ;  /* 0x000000380f0b7812 */ /* 0x010fc800078ef82c */
[----:B-----5:R-:W-:-:S04]  /*7640*/  LOP3.LUT R11, R11, R14, RZ, 0x3c, !PT ;  /* 0x0000000e0b0b7212 */ /* 0x020fc800078e3cff */
[----:B---3--:R-:W-:Y:S01]  /*7650*/  IADD3 R11, R11, R12, R13 ;  /* 0x0000000c0b0b7210 */ /* 0x008fe20007ffe00d */
[----:B------:R-:W-:-:S04]  /*7660*/  IMAD R12, R200, 0x4000, R4 ;  /* 0x00004000c80c7824 */ /* 0x000fc800078e0204 */
[----:B------:R-:W-:Y:S02]  /*7670*/  IMAD R14, R200, 0x4000, R11 ;  /* 0x00004000c80e7824 */ /* 0x000fe400078e020b */
[--C-:B------:R-:W-:Y:S02]  /*7680*/  IMAD R12, R12, 0x2, R17.reuse ;  /* 0x000000020c0c7824 */ /* 0x100fe400078e0211 */
[----:B------:R-:W-:-:S04]  /*7690*/  IMAD R36, R14, 0x2, R17 ;  /* 0x000000020e247824 */ /* 0x000fc800078e0211 */
[----:B------:R-:W0:Y:S04]  /*76a0*/  LDS.128 R12, [R12+0x20400] ;  /* 0x020400000c0c7984 */ /* 0x000e280000000c00 */
[----:B------:R-:W1:Y:S01]  /*76b0*/  LDS.128 R36, [R36+0x20400] ;  /* 0x0204000024247984 */ /* 0x000e620000000c00 */
[----:B------:R-:W-:Y:S05]  /*76c0*/  @P0 BRA `(.L_x_1619) ;  /* 0x00000004006c0947 */ /* 0x000fea0003800000 */
[----:B------:R-:W-:Y:S02]  /*76d0*/  SHF.R.U32.HI R42, RZ, 0x10, R65 ;  /* 0x00000010ff2a7819 */ /* 0x000fe40000011641 */
[----:B------:R-:W-:Y:S02]  /*76e0*/  SHF.R.U32.HI R46, RZ, 0x10, R57 ;  /* 0x00000010ff2e7819 */ /* 0x000fe40000011639 */
[----:B------:R-:W-:Y:S01]  /*76f0*/  PRMT R45, R121, 0x5432, R42 ;  /* 0x00005432792d7816 */ /* 0x000fe2000000002a */
[----:B0-----:R-:W-:Y:S01]  /*7700*/  IMAD.U32 R42, R13, 0x10000, RZ ;  /* 0x000100000d2a7824 */ /* 0x001fe200078e00ff */
[----:B------:R-:W-:Y:S01]  /*7710*/  PRMT R11, R119, 0x5432, R46 ;  /* 0x00005432770b7816 */ /* 0x000fe2000000002e */
[C---:B-1----:R-:W-:Y:S01]  /*7720*/  IMAD.U32 R46, R37.reuse, 0x10000, RZ ;  /* 0x00010000252e7824 */ /* 0x042fe200078e00ff */
[----:B------:R-:W-:Y:S01]  /*7730*/  LOP3.LUT R37, R37, 0xffff0000, RZ, 0xc0, !PT ;  /* 0xffff000025257812 */ /* 0x000fe200078ec0ff */
[----:B------:R-:W-:Y:S01]  /*7740*/  IMAD.U32 R47, R45, 0x10000, RZ ;  /* 0x000100002d2f7824 */ /* 0x000fe200078e00ff */
[C---:B------:R-:W-:Y:S01]  /*7750*/  LOP3.LUT R48, R11.reuse, 0xffff0000, RZ, 0xc0, !PT ;  /* 0xffff00000b307812 */ /* 0x040fe200078ec0ff */
[----:B------:R-:W-:Y:S01]  /*7760*/  IMAD.U32 R43, R11, 0x10000, RZ ;  /* 0x000100000b2b7824 */ /* 0x000fe200078e00ff */
[----:B------:R-:W-:Y:S01]  /*7770*/  LOP3.LUT R11, R13, 0xffff0000, RZ, 0xc0, !PT ;  /* 0xffff00000d0b7812 */ /* 0x000fe200078ec0ff */
[----:B------:R-:W-:Y:S01]  /*7780*/  FMUL.FTZ R49, R46, R47 ;  /* 0x0000002f2e317220 */ /* 0x000fe20000410000 */
[----:B------:R-:W-:Y:S01]  /*7790*/  SHF.R.U64 R64, R64, 0x10, R65 ;  /* 0x0000001040407819 */ /* 0x000fe20000001241 */
[-C--:B------:R-:W-:Y:S01]  /*77a0*/  FMUL.FTZ R46, R46, R43.reuse ;  /* 0x0000002b2e2e7220 */ /* 0x080fe20000410000 */
[----:B------:R-:W-:Y:S01]  /*77b0*/  SHF.R.U64 R56, R56, 0x10, R57 ;  /* 0x0000001038387819 */ /* 0x000fe20000001239 */
[C---:B------:R-:W-:Y:S01]  /*77c0*/  FFMA.FTZ R43, R42.reuse, R43, -R49 ;  /* 0x0000002b2a2b7223 */ /* 0x040fe20000010831 */
[----:B------:R-:W-:Y:S01]  /*77d0*/  PRMT R121, R121, 0x5410, R64 ;  /* 0x0000541079797816 */ /* 0x000fe20000000040 */
[----:B------:R-:W-:Y:S01]  /*77e0*/  FFMA.FTZ R42, R42, R47, R46 ;  /* 0x0000002f2a2a7223 */ /* 0x000fe2000001002e */
[----:B------:R-:W-:-:S02]  /*77f0*/  LOP3.LUT R46, R45, 0xffff0000, RZ, 0xc0, !PT ;  /* 0xffff00002d2e7812 */ /* 0x000fc400078ec0ff */
[----:B------:R-:W-:Y:S02]  /*7800*/  SHF.R.U32.HI R45, RZ, 0x10, R67 ;  /* 0x00000010ff2d7819 */ /* 0x000fe40000011643 */
[----:B------:R-:W-:Y:S01]  /*7810*/  PRMT R119, R119, 0x5410, R56 ;  /* 0x0000541077777816 */ /* 0x000fe20000000038 */
[C---:B------:R-:W-:Y:S01]  /*7820*/  FMUL.FTZ R50, R37.reuse, R46 ;  /* 0x0000002e25327220 */ /* 0x040fe20000410000 */
[-C--:B------:R-:W-:Y:S01]  /*7830*/  FMUL.FTZ R37, R37, R48.reuse ;  /* 0x0000003025257220 */ /* 0x080fe20000410000 */
[----:B------:R-:W-:Y:S02]  /*7840*/  PRMT R45, R120, 0x5432, R45 ;  /* 0x00005432782d7816 */ /* 0x000fe4000000002d */
[C---:B------:R-:W-:Y:S01]  /*7850*/  FFMA.FTZ R13, R11.reuse, R48, -R50 ;  /* 0x000000300b0d7223 */ /* 0x040fe20000010832 */
[----:B------:R-:W-:Y:S01]  /*7860*/  FFMA.FTZ R11, R11, R46, R37 ;  /* 0x0000002e0b0b7223 */ /* 0x000fe20000010025 */
[----:B------:R-:W-:Y:S01]  /*7870*/  SHF.R.U32.HI R37, RZ, 0x10, R59 ;  /* 0x00000010ff257819 */ /* 0x000fe2000001163b */
[----:B------:R-:W-:Y:S01]  /*7880*/  IMAD.U32 R50, R39, 0x10000, RZ ;  /* 0x0001000027327824 */ /* 0x000fe200078e00ff */
[----:B------:R-:W-:Y:S01]  /*7890*/  SHF.R.U64 R67, R66, 0x10, R67 ;  /* 0x0000001042437819 */ /* 0x000fe20000001243 */
[----:B------:R-:W-:Y:S01]  /*78a0*/  IMAD.U32 R47, R45, 0x10000, RZ ;  /* 0x000100002d2f7824 */ /* 0x000fe200078e00ff */
[----:B------:R-:W-:Y:S01]  /*78b0*/  PRMT R37, R118, 0x5432, R37 ;  /* 0x0000543276257816 */ /* 0x000fe20000000025 */
[C---:B------:R-:W-:Y:S01]  /*78c0*/  IMAD.U32 R46, R15.reuse, 0x10000, RZ ;  /* 0x000100000f2e7824 */ /* 0x040fe200078e00ff */
[----:B------:R-:W-:Y:S01]  /*78d0*/  LOP3.LUT R15, R15, 0xffff0000, RZ, 0xc0, !PT ;  /* 0xffff00000f0f7812 */ /* 0x000fe200078ec0ff */
[----:B------:R-:W-:Y:S01]  /*78e0*/  FMUL.FTZ R49, R50, R47 ;  /* 0x0000002f32317220 */ /* 0x000fe20000410000 */
[C---:B------:R-:W-:Y:S01]  /*78f0*/  IMAD.U32 R56, R119.reuse, 0x10000, RZ ;  /* 0x0001000077387824 */ /* 0x040fe200078e00ff */
[----:B------:R-:W-:Y:S01]  /*7900*/  LOP3.LUT R119, R119, 0xffff0000, RZ, 0xc0, !PT ;  /* 0xffff000077777812 */ /* 0x000fe200078ec0ff */
[----:B------:R-:W-:Y:S01]  /*7910*/  IMAD.U32 R48, R37, 0x10000, RZ ;  /* 0x0001000025307824 */ /* 0x000fe200078e00ff */
[----:B------:R-:W-:-:S02]  /*7920*/  SHF.R.U64 R59, R58, 0x10, R59 ;  /* 0x000000103a3b7819 */ /* 0x000fc4000000123b */
[----:B------:R-:W-:Y:S01]  /*7930*/  PRMT R120, R120, 0x5410, R67 ;  /* 0x0000541078787816 */ /* 0x000fe20000000043 */
[-C--:B------:R-:W-:Y:S01]  /*7940*/  FMUL.FTZ R50, R50, R48.reuse ;  /* 0x0000003032327220 */ /* 0x080fe20000410000 */
[C---:B------:R-:W-:Y:S01]  /*7950*/  FFMA.FTZ R49, R46.reuse, R48, -R49 ;  /* 0x000000302e317223 */ /* 0x040fe20000010831 */
[----:B------:R-:W-:Y:S02]  /*7960*/  LOP3.LUT R48, R45, 0xffff0000, RZ, 0xc0, !PT ;  /* 0xffff00002d307812 */ /* 0x000fe400078ec0ff */
[----:B------:R-:W-:Y:S01]  /*7970*/  FFMA.FTZ R50, R46, R47, R50 ;  /* 0x0000002f2e327223 */ /* 0x000fe20000010032 */
[----:B------:R-:W-:Y:S02]  /*7980*/  LOP3.LUT R46, R37, 0xffff0000, RZ, 0xc0, !PT ;  /* 0xffff0000252e7812 */ /* 0x000fe400078ec0ff */
[----:B------:R-:W-:Y:S01]  /*7990*/  LOP3.LUT R37, R39, 0xffff0000, RZ, 0xc0, !PT ;  /* 0xffff000027257812 */ /* 0x000fe200078ec0ff */
[----:B------:R-:W-:Y:S01]  /*79a0*/  IMAD.U32 R39, R36, 0x10000, RZ ;  /* 0x0001000024277824 */ /* 0x000fe200078e00ff */
[----:B------:R-:W-:-:S02]  /*79b0*/  PRMT R118, R118, 0x5410, R59 ;  /* 0x0000541076767816 */ /* 0x000fc4000000003b */
[----:B------:R-:W-:Y:S01]  /*79c0*/  LOP3.LUT R57, R120, 0xffff0000, RZ, 0xc0, !PT ;  /* 0xffff000078397812 */ /* 0x000fe200078ec0ff */
[C---:B------:R-:W-:Y:S01]  /*79d0*/  FMUL.FTZ R72, R37.reuse, R48 ;  /* 0x0000003025487220 */ /* 0x040fe20000410000 */
[----:B------:R-:W-:Y:S01]  /*79e0*/  FMUL.FTZ R37, R37, R46 ;  /* 0x0000002e25257220 */ /* 0x000fe20000410000 */
[----:B------:R-:W-:Y:S02]  /*79f0*/  F2FP.BF16.F32.PACK_AB R11, R11, R42 ;  /* 0x0000002a0b0b723e */ /* 0x000fe400000010ff */
[C---:B------:R-:W-:Y:S01]  /*7a00*/  FFMA.FTZ R46, R15.reuse, R46, -R72 ;  /* 0x0000002e0f2e7223 */ /* 0x040fe20000010848 */
[----:B------:R-:W-:Y:S01]  /*7a10*/  FFMA.FTZ R15, R15, R48, R37 ;  /* 0x000000300f0f7223 */ /* 0x000fe20000010025 */
[C---:B------:R-:W-:Y:S01]  /*7a20*/  IMAD.U32 R48, R121.reuse, 0x10000, RZ ;  /* 0x0001000079307824 */ /* 0x040fe200078e00ff */
[----:B------:R-:W-:Y:S01]  /*7a30*/  LOP3.LUT R121, R121, 0xffff0000, RZ, 0xc0, !PT ;  /* 0xffff000079797812 */ /* 0x000fe200078ec0ff */
[----:B------:R-:W-:Y:S01]  /*7a40*/  IMAD.U32 R37, R12, 0x10000, RZ ;  /* 0x000100000c257824 */ /* 0x000fe200078e00ff */
[----:B------:R-:W-:Y:S01]  /*7a50*/  F2FP.BF16.F32.PACK_AB R46, R46, R49 ;  /* 0x000000312e2e723e */ /* 0x000fe200000010ff */
[C---:B------:R-:W-:Y:S01]  /*7a60*/  FMUL.FTZ R64, R39.reuse, R48 ;  /* 0x0000003027407220 */ /* 0x040fe20000410000 */
[----:B------:R-:W-:Y:S01]  /*7a70*/  FMUL.FTZ R39, R39, R56 ;  /* 0x0000003827277220 */ /* 0x000fe20000410000 */
[----:B------:R-:W-:-:S02]  /*7a80*/  F2FP.BF16.F32.PACK_AB R50, R15, R50 ;  /* 0x000000320f32723e */ /* 0x000fc400000010ff */
[C---:B------:R-:W-:Y:S01]  /*7a90*/  FFMA.FTZ R45, R37.reuse, R56, -R64 ;  /* 0x00000038252d7223 */ /* 0x040fe20000010840 */
[----:B------:R-:W-:Y:S01]  /*7aa0*/  FFMA.FTZ R39, R37, R48, R39 ;  /* 0x0000003025277223 */ /* 0x000fe20000010027 */
[----:B------:R-:W-:Y:S01]  /*7ab0*/  LOP3.LUT R37, R36, 0xffff0000, RZ, 0xc0, !PT ;  /* 0xffff000024257812 */ /* 0x000fe200078ec0ff */
[----:B------:R-:W-:Y:S01]  /*7ac0*/  IMAD.U32 R56, R120, 0x10000, RZ ;  /* 0x0001000078387824 */ /* 0x000fe200078e00ff */
[----:B------:R-:W-:Y:S01]  /*7ad0*/  LOP3.LUT R36, R12, 0xffff0000, RZ, 0xc0, !PT ;  /* 0xffff00000c247812 */ /* 0x000fe200078ec0ff */
[----:B------:R-:W-:Y:S01]  /*7ae0*/  IMAD.MOV.U32 R15, RZ, RZ, R46 ;  /* 0x000000ffff0f7224 */ /* 0x000fe200078e002e */
[----:B------:R-:W-:Y:S01]  /*7af0*/  F2FP.BF16.F32.PACK_AB R13, R13, R43 ;  /* 0x0000002b0d0d723e */ /* 0x000fe200000010ff */
[C---:B------:R-:W-:Y:S01]  /*7b00*/  FMUL.FTZ R47, R37.reuse, R121 ;  /* 0x00000079252f7220 */ /* 0x040fe20000410000 */
[-C--:B------:R-:W-:Y:S01]  /*7b10*/  FMUL.FTZ R48, R37, R119.reuse ;  /* 0x0000007725307220 */ /* 0x080fe20000410000 */
[C---:B------:R-:W-:Y:S01]  /*7b20*/  IMAD.U32 R37, R38.reuse, 0x10000, RZ ;  /* 0x0001000026257824 */ /* 0x040fe200078e00ff */
[----:B------:R-:W-:Y:S01]  /*7b30*/  LOP3.LUT R38, R38, 0xffff0000, RZ, 0xc0, !PT ;  /* 0xffff000026267812 */ /* 0x000fe200078ec0ff */
[C---:B------:R-:W-:Y:S01]  /*7b40*/  FFMA.FTZ R12, R36.reuse, R119, -R47 ;  /* 0x00000077240c7223 */ /* 0x040fe2000001082f */
[----:B------:R-:W-:Y:S01]  /*7b50*/  FFMA.FTZ R36, R36, R121, R48 ;  /* 0x0000007924247223 */ /* 0x000fe20000010030 */
[----:B------:R-:W-:-:S02]  /*7b60*/  IMAD.U32 R48, R118, 0x10000, RZ ;  /* 0x0001000076307824 */ /* 0x000fc400078e00ff */
[C---:B------:R-:W-:Y:S01]  /*7b70*/  FMUL.FTZ R58, R37.reuse, R56 ;  /* 0x00000038253a7220 */ /* 0x040fe20000410000 */
[C---:B------:R-:W-:Y:S01]  /*7b80*/  IMAD.U32 R47, R14.reuse, 0x10000, RZ ;  /* 0x000100000e2f7824 */ /* 0x040fe200078e00ff */
[----:B------:R-:W-:Y:S01]  /*7b90*/  LOP3.LUT R14, R14, 0xffff0000, RZ, 0xc0, !PT ;  /* 0xffff00000e0e7812 */ /* 0x000fe200078ec0ff */
[-C--:B------:R-:W-:Y:S01]  /*7ba0*/  FMUL.FTZ R51, R37, R48.reuse ;  /* 0x0000003025337220 */ /* 0x080fe20000410000 */
[----:B------:R-:W-:Y:S01]  /*7bb0*/  FMUL.FTZ R59, R38, R57 ;  /* 0x00000039263b7220 */ /* 0x000fe20000410000 */
[C---:B------:R-:W-:Y:S01]  /*7bc0*/  FFMA.FTZ R37, R47.reuse, R48, -R58 ;  /* 0x000000302f257223 */ /* 0x040fe2000001083a */
[----:B------:R-:W-:Y:S01]  /*7bd0*/  F2FP.BF16.F32.PACK_AB R36, R36, R39 ;  /* 0x000000272424723e */ /* 0x000fe200000010ff */
[----:B------:R-:W-:Y:S01]  /*7be0*/  FFMA.FTZ R47, R47, R56, R51 ;  /* 0x000000382f2f7223 */ /* 0x000fe20000010033 */
[----:B------:R-:W-:Y:S01]  /*7bf0*/  LOP3.LUT R51, R118, 0xffff0000, RZ, 0xc0, !PT ;  /* 0xffff000076337812 */ /* 0x000fe200078ec0ff */
[----:B------:R-:W-:Y:S01]  /*7c00*/  IMAD.MOV.U32 R39, RZ, RZ, R50 ;  /* 0x000000ffff277224 */ /* 0x000fe200078e0032 */
[----:B------:R-:W-:-:S03]  /*7c10*/  F2FP.BF16.F32.PACK_AB R12, R12, R45 ;  /* 0x0000002d0c0c723e */ /* 0x000fc600000010ff */
[-C--:B------:R-:W-:Y:S01]  /*7c20*/  FMUL.FTZ R48, R38, R51.reuse ;  /* 0x0000003326307220 */ /* 0x080fe20000410000 */
[----:B------:R-:W-:-:S03]  /*7c30*/  FFMA.FTZ R38, R14, R51, -R59 ;  /* 0x000000330e267223 */ /* 0x000fc6000001083b */
[----:B------:R-:W-:Y:S02]  /*7c40*/  FFMA.FTZ R48, R14, R57, R48 ;  /* 0x000000390e307223 */ /* 0x000fe40000010030 */
[----:B------:R-:W-:Y:S01]  /*7c50*/  F2FP.BF16.F32.PACK_AB R14, R38, R37 ;  /* 0x00000025260e723e */ /* 0x000fe200000010ff */
[----:B------:R-:W-:Y:S02]  /*7c60*/  IMAD.MOV.U32 R37, RZ, RZ, R11 ;  /* 0x000000ffff257224 */ /* 0x000fe400078e000b */
[----:B------:R-:W-:-:S07]  /*7c70*/  F2FP.BF16.F32.PACK_AB R38, R48, R47 ;  /* 0x0000002f3026723e */ /* 0x000fce00000010ff */
.L_x_1619:
[----:B------:R-:W-:Y:S05]  /*7c80*/  BSYNC B2 ;  /* 0x0000000000027941 */ /* 0x000fea0003800000 */
.L_x_1618:
[----:B------:R-:W-:Y:S01]  /*7c90*/  LEA R42, P0, R68, R104, 0x1 ;  /* 0x00000068442a7211 */ /* 0x000fe200078008ff */
[----:B------:R-:W-:-:S03]  /*7ca0*/  @!P4 IMAD.WIDE R44, R44, 0x2, R40 ;  /* 0x000000022c2cc825 */ /* 0x000fc600078e0228 */
[----:B------:R-:W-:-:S05]  /*7cb0*/  LEA.HI.X R43, R68, R105, R86, 0x1, P0 ;  /* 0x00000069442b7211 */ /* 0x000fca00000f0c56 */
[----:B0-----:R0:W-:Y:S04]  /*7cc0*/  ST.E.128 desc[UR60][R42.64], R12 ;  /* 0x0000000c2a007985 */ /* 0x0011e8000c101d3c */
[----:B-1----:R0:W-:Y:S02]  /*7cd0*/  @!P4 ST.E.128 desc[UR60][R44.64], R36 ;  /* 0x000000242c00c985 */ /* 0x0021e4000c101d3c */
.L_x_1617:
[----:B------:R-:W-:Y:S05]  /*7ce0*/  BSYNC B1 ;  /* 0x0000000000017941 */ /* 0x000fea0003800000 */
.L_x_1616:
[----:B------:R-:W-:-:S13]  /*7cf0*/  ISETP.NE.AND P0, PT, R71, RZ, PT ;  /* 0x000000ff4700720c */ /* 0x000fda0003f05270 */
[----:B------:R-:W-:Y:S05]  /*7d00*/  @!P0 BRA `(.L_x_1584) ;  /* 0x0000000c006c8947 */ /* 0x000fea0003800000 */
[----:B0-----:R-:W4:Y:S04]  /*7d10*/  LDL R36, [R1+0x5c] ;  /* 0x00005c0001247983 */ /* 0x001f280000100800 */
[----:B------:R-:W5:Y:S04]  /*7d20*/  LDL R15, [R1+0xc8] ;  /* 0x0000c800010f7983 */ /* 0x000f680000100800 */
[----:B------:R-:W2:Y:S01]  /*7d30*/  LDL R14, [R1+0x68] ;  /* 0x00006800010e7983 */ /* 0x000ea20000100800 */
[----:B------:R-:W-:Y:S01]  /*7d40*/  SEL R107, R91, R107, !P1 ;  /* 0x0000006b5b6b7207 */ /* 0x000fe20004800000 */
[----:B------:R-:W-:Y:S01]  /*7d50*/  BSSY B1, `(.L_x_1620) ;  /* 0x0000071000017945 */ /* 0x000fe20003800000 */
[----:B------:R-:W-:-:S02]  /*7d60*/  ISETP.GE.AND P4, PT, R203, R101, PT ;  /* 0x00000065cb00720c */ /* 0x000fc40003f86270 */
[----:B---3--:R-:W-:Y:S02]  /*7d70*/  SHF.R.S32.HI R12, RZ, 0x1f, R107 ;  /* 0x0000001fff0c7819 */ /* 0x008fe4000001146b */
[----:B------:R-:W-:Y:S02]  /*7d80*/  LEA R42, P0, R70, R104, 0x1 ;  /* 0x00000068462a7211 */ /* 0x000fe400078008ff */
[----:B------:R-:W-:Y:S02]  /*7d90*/  LEA.HI R12, R12, R107, RZ, 0x4 ;  /* 0x0000006b0c0c7211 */ /* 0x000fe400078f20ff */
[----:B------:R-:W-:Y:S02]  /*7da0*/  LEA.HI.X R43, R70, R105, R87, 0x1, P0 ;  /* 0x00000069462b7211 */ /* 0x000fe400000f0c57 */
[----:B------:R-:W-:-:S04]  /*7db0*/  LEA.HI.SX32 R12, R12, R69, 0x1c ;  /* 0x000000450c0c7211 */ /* 0x000fc800078fe2ff */
[----:B------:R-:W-:Y:S01]  /*7dc0*/  SHF.R.S32.HI R13, RZ, 0x1f, R12 ;  /* 0x0000001fff0d7819 */ /* 0x000fe2000001140c */
[----:B------:R-:W-:-:S03]  /*7dd0*/  IMAD.SHL.U32 R11, R12, 0x8, RZ ;  /* 0x000000080c0b7824 */ /* 0x000fc600078e00ff */
[----:B------:R-:W-:-:S05]  /*7de0*/  LEA.HI R13, R13, R12, RZ, 0x3 ;  /* 0x0000000c0d0d7211 */ /* 0x000fca00078f18ff */
        /* <DEDUP_REMOVED lines=9> */
[----:B------:R-:W0:Y:S04]  /*7e80*/  LDS.128 R12, [R12+0x20400] ;  /* 0x020400000c0c7984 */ /* 0x000e280000000c00 */
[----:B------:R-:W1:Y:S01]  /*7e90*/  LDS.128 R36, [R36+0x20400] ;  /* 0x0204000024247984 */ /* 0x000e620000000c00 */
[----:B------:R-:W-:Y:S05]  /*7ea0*/  @P4 BRA `(.L_x_1621) ;  /* 0x00000004006c4947 */ /* 0x000fea0003800000 */
[----:B------:R-:W-:Y:S01]  /*7eb0*/  SHF.R.U64 R57, R52, 0x10, R53 ;  /* 0x0000001034397819 */ /* 0x000fe20000001235 */
[----:B0-----:R-:W-:Y:S01]  /*7ec0*/  IMAD.U32 R49, R13, 0x10000, RZ ;  /* 0x000100000d317824 */ /* 0x001fe200078e00ff */
[--C-:B------:R-:W-:Y:S01]  /*7ed0*/  SHF.R.U64 R52, R60, 0x10, R61.reuse ;  /* 0x000000103c347819 */ /* 0x100fe2000000123d */
[----:B------:R-:W-:Y:S01]  /*7ee0*/  IMAD.U32 R47, R15, 0x10000, RZ ;  /* 0x000100000f2f7824 */ /* 0x000fe200078e00ff */
[----:B------:R-:W-:Y:S02]  /*7ef0*/  SHF.R.U32.HI R60, RZ, 0x10, R61 ;  /* 0x00000010ff3c7819 */ /* 0x000fe4000001163d */
[----:B------:R-:W-:Y:S02]  /*7f00*/  SHF.R.U32.HI R59, RZ, 0x10, R53 ;  /* 0x00000010ff3b7819 */ /* 0x000fe40000011635 */
[----:B------:R-:W-:Y:S02]  /*7f10*/  PRMT R48, R114, 0x5432, R57 ;  /* 0x0000543272307816 */ /* 0x000fe40000000039 */
[----:B------:R-:W-:-:S02]  /*7f20*/  PRMT R57, R117, 0x5432, R60 ;  /* 0x0000543275397816 */ /* 0x000fc4000000003c */
[----:B------:R-:W-:Y:S01]  /*7f30*/  SHF.R.U64 R50, R54, 0x10, R55 ;  /* 0x0000001036327819 */ /* 0x000fe20000001237 */
[----:B-1----:R-:W-:Y:S01]  /*7f40*/  IMAD.U32 R54, R39, 0x10000, RZ ;  /* 0x0001000027367824 */ /* 0x002fe200078e00ff */
[----:B------:R-:W-:Y:S01]  /*7f50*/  PRMT R114, R114, 0x5410, R59 ;  /* 0x0000541072727816 */ /* 0x000fe2000000003b */
[----:B------:R-:W-:Y:S01]  /*7f60*/  IMAD.U32 R58, R57, 0x10000, RZ ;  /* 0x00010000393a7824 */ /* 0x000fe200078e00ff */
[----:B------:R-:W-:Y:S01]  /*7f70*/  SHF.R.U32.HI R56, RZ, 0x10, R55 ;  /* 0x00000010ff387819 */ /* 0x000fe20000011637 */
[----:B------:R-:W-:Y:S01]  /*7f80*/  IMAD.U32 R55, R37, 0x10000, RZ ;  /* 0x0001000025377824 */ /* 0x000fe200078e00ff */
[--C-:B------:R-:W-:Y:S02]  /*7f90*/  SHF.R.U64 R53, R62, 0x10, R63.reuse ;  /* 0x000000103e357819 */ /* 0x100fe4000000123f */
[----:B------:R-:W-:Y:S02]  /*7fa0*/  SHF.R.U32.HI R63, RZ, 0x10, R63 ;  /* 0x00000010ff3f7819 */ /* 0x000fe4000001163f */
[----:B------:R-:W-:-:S02]  /*7fb0*/  PRMT R50, R115, 0x5432, R50 ;  /* 0x0000543273327816 */ /* 0x000fc40000000032 */
[----:B------:R-:W-:Y:S01]  /*7fc0*/  PRMT R117, R117, 0x5410, R52 ;  /* 0x0000541075757816 */ /* 0x000fe20000000034 */
[----:B------:R-:W-:Y:S01]  /*7fd0*/  IMAD.U32 R52, R114, 0x10000, RZ ;  /* 0x0001000072347824 */ /* 0x000fe200078e00ff */
[----:B------:R-:W-:Y:S01]  /*7fe0*/  PRMT R115, R115, 0x5410, R56 ;  /* 0x0000541073737816 */ /* 0x000fe20000000038 */
[C---:B------:R-:W-:Y:S01]  /*7ff0*/  FMUL.FTZ R56, R55.reuse, R58 ;  /* 0x0000003a37387220 */ /* 0x040fe20000410000 */
[----:B------:R-:W-:Y:S01]  /*8000*/  PRMT R63, R116, 0x5432, R63 ;  /* 0x00005432743f7816 */ /* 0x000fe2000000003f */
[-C--:B------:R-:W-:Y:S01]  /*8010*/  FMUL.FTZ R60, R55, R52.reuse ;  /* 0x00000034373c7220 */ /* 0x080fe20000410000 */
[----:B------:R-:W-:Y:S01]  /*8020*/  LOP3.LUT R51, R37, 0xffff0000, RZ, 0xc0, !PT ;  /* 0xffff000025337812 */ /* 0x000fe200078ec0ff */
[----:B------:R-:W-:Y:S01]  /*8030*/  FFMA.FTZ R52, R49, R52, -R56 ;  /* 0x0000003431347223 */ /* 0x000fe20000010838 */
[----:B------:R-:W-:Y:S01]  /*8040*/  LOP3.LUT R57, R57, 0xffff0000, RZ, 0xc0, !PT ;  /* 0xffff000039397812 */ /* 0x000fe200078ec0ff */
[----:B------:R-:W-:Y:S01]  /*8050*/  IMAD.U32 R56, R63, 0x10000, RZ ;  /* 0x000100003f387824 */ /* 0x000fe200078e00ff */
[----:B------:R-:W-:Y:S01]  /*8060*/  LOP3.LUT R114, R114, 0xffff0000, RZ, 0xc0, !PT ;  /* 0xffff000072727812 */ /* 0x000fe200078ec0ff */
[----:B------:R-:W-:Y:S01]  /*8070*/  FFMA.FTZ R49, R49, R58, R60 ;  /* 0x0000003a31317223 */ /* 0x000fe2000001003c */
[----:B------:R-:W-:Y:S01]  /*8080*/  LOP3.LUT R46, R13, 0xffff0000, RZ, 0xc0, !PT ;  /* 0xffff00000d2e7812 */ /* 0x000fe200078ec0ff */
[----:B------:R-:W-:Y:S01]  /*8090*/  FMUL.FTZ R59, R51, R57 ;  /* 0x00000039333b7220 */ /* 0x000fe20000410000 */
[----:B------:R-:W-:Y:S01]  /*80a0*/  IMAD.U32 R55, R115, 0x10000, RZ ;  /* 0x0001000073377824 */ /* 0x000fe200078e00ff */
[----:B------:R-:W-:Y:S01]  /*80b0*/  LOP3.LUT R39, R39, 0xffff0000, RZ, 0xc0, !PT ;  /* 0xffff000027277812 */ /* 0x000fe200078ec0ff */
[----:B------:R-:W-:Y:S01]  /*80c0*/  FMUL.FTZ R58, R54, R56 ;  /* 0x00000038363a7220 */ /* 0x000fe20000410000 */
[----:B------:R-:W-:Y:S01]  /*80d0*/  LOP3.LUT R63, R63, 0xffff0000, RZ, 0xc0, !PT ;  /* 0xffff00003f3f7812 */ /* 0x000fe200078ec0ff */
[-C--:B------:R-:W-:Y:S01]  /*80e0*/  FMUL.FTZ R61, R51, R114.reuse ;  /* 0x00000072333d7220 */ /* 0x080fe20000410000 */
[----:B------:R-:W-:Y:S01]  /*80f0*/  FFMA.FTZ R51, R46, R114, -R59 ;  /* 0x000000722e337223 */ /* 0x000fe2000001083b */
[-C--:B------:R-:W-:Y:S01]  /*8100*/  FMUL.FTZ R59, R54, R55.reuse ;  /* 0x00000037363b7220 */ /* 0x080fe20000410000 */
[----:B------:R-:W-:Y:S01]  /*8110*/  LOP3.LUT R115, R115, 0xffff0000, RZ, 0xc0, !PT ;  /* 0xffff000073737812 */ /* 0x000fe200078ec0ff */
[----:B------:R-:W-:Y:S01]  /*8120*/  FFMA.FTZ R54, R47, R55, -R58 ;  /* 0x000000372f367223 */ /* 0x000fe2000001083a */
[----:B------:R-:W-:Y:S01]  /*8130*/  LOP3.LUT R44, R15, 0xffff0000, RZ, 0xc0, !PT ;  /* 0xffff00000f2c7812 */ /* 0x000fe200078ec0ff */
[----:B------:R-:W-:Y:S01]  /*8140*/  FMUL.FTZ R55, R39, R63 ;  /* 0x0000003f27377220 */ /* 0x000fe20000410000 */
[----:B------:R-:W-:-:S02]  /*8150*/  IMAD.U32 R37, R36, 0x10000, RZ ;  /* 0x0001000024257824 */ /* 0x000fc400078e00ff */
[----:B------:R-:W-:Y:S01]  /*8160*/  FFMA.FTZ R46, R46, R57, R61 ;  /* 0x000000392e2e7223 */ /* 0x000fe2000001003d */
[----:B------:R-:W-:Y:S01]  /*8170*/  FFMA.FTZ R47, R47, R56, R59 ;  /* 0x000000382f2f7223 */ /* 0x000fe2000001003b */
[----:B------:R-:W-:Y:S02]  /*8180*/  IMAD.U32 R58, R117, 0x10000, RZ ;  /* 0x00010000753a7824 */ /* 0x000fe400078e00ff */
[-C--:B------:R-:W-:Y:S01]  /*8190*/  FMUL.FTZ R57, R39, R115.reuse ;  /* 0x0000007327397220 */ /* 0x080fe20000410000 */
[----:B------:R-:W-:Y:S02]  /*81a0*/  IMAD.U32 R56, R48, 0x10000, RZ ;  /* 0x0001000030387824 */ /* 0x000fe400078e00ff */
[----:B------:R-:W-:Y:S01]  /*81b0*/  FFMA.FTZ R39, R44, R115, -R55 ;  /* 0x000000732c277223 */ /* 0x000fe20000010837 */
[----:B------:R-:W-:Y:S01]  /*81c0*/  LOP3.LUT R36, R36, 0xffff0000, RZ, 0xc0, !PT ;  /* 0xffff000024247812 */ /* 0x000fe200078ec0ff */
[----:B------:R-:W-:Y:S01]  /*81d0*/  IMAD.U32 R13, R12, 0x10000, RZ ;  /* 0x000100000c0d7824 */ /* 0x000fe200078e00ff */
[----:B------:R-:W-:Y:S01]  /*81e0*/  LOP3.LUT R117, R117, 0xffff0000, RZ, 0xc0, !PT ;  /* 0xffff000075757812 */ /* 0x000fe200078ec0ff */
[----:B------:R-:W-:Y:S01]  /*81f0*/  FFMA.FTZ R60, R44, R63, R57 ;  /* 0x0000003f2c3c7223 */ /* 0x000fe20000010039 */
[----:B------:R-:W-:Y:S01]  /*8200*/  LOP3.LUT R55, R48, 0xffff0000, RZ, 0xc0, !PT ;  /* 0xffff000030377812 */ /* 0x000fe200078ec0ff */
[C---:B------:R-:W-:Y:S01]  /*8210*/  FMUL.FTZ R48, R37.reuse, R58 ;  /* 0x0000003a25307220 */ /* 0x040fe20000410000 */
[----:B------:R-:W-:Y:S01]  /*8220*/  PRMT R53, R116, 0x5410, R53 ;  /* 0x0000541074357816 */ /* 0x000fe20000000035 */
[----:B------:R-:W-:Y:S01]  /*8230*/  FMUL.FTZ R37, R37, R56 ;  /* 0x0000003825257220 */ /* 0x000fe20000410000 */
[----:B------:R-:W-:Y:S01]  /*8240*/  LOP3.LUT R12, R12, 0xffff0000, RZ, 0xc0, !PT ;  /* 0xffff00000c0c7812 */ /* 0x000fe200078ec0ff */
[C---:B------:R-:W-:Y:S01]  /*8250*/  IMAD.U32 R15, R14.reuse, 0x10000, RZ ;  /* 0x000100000e0f7824 */ /* 0x040fe200078e00ff */
[----:B------:R-:W-:Y:S01]  /*8260*/  LOP3.LUT R45, R14, 0xffff0000, RZ, 0xc0, !PT ;  /* 0xffff00000e2d7812 */ /* 0x000fe200078ec0ff */
[C---:B------:R-:W-:Y:S01]  /*8270*/  FMUL.FTZ R57, R36.reuse, R117 ;  /* 0x0000007524397220 */ /* 0x040fe20000410000 */
[----:B------:R-:W-:Y:S01]  /*8280*/  FMUL.FTZ R59, R36, R55 ;  /* 0x00000037243b7220 */ /* 0x000fe20000410000 */
[----:B------:R-:W-:-:S02]  /*8290*/  IMAD.U32 R14, R38, 0x10000, RZ ;  /* 0x00010000260e7824 */ /* 0x000fc400078e00ff */
[C---:B------:R-:W-:Y:S01]  /*82a0*/  FFMA.FTZ R48, R13.reuse, R56, -R48 ;  /* 0x000000380d307223 */ /* 0x040fe20000010830 */
[----:B------:R-:W-:Y:S01]  /*82b0*/  FFMA.FTZ R37, R13, R58, R37 ;  /* 0x0000003a0d257223 */ /* 0x000fe20000010025 */
[C---:B------:R-:W-:Y:S01]  /*82c0*/  IMAD.U32 R36, R53.reuse, 0x10000, RZ ;  /* 0x0001000035247824 */ /* 0x040fe200078e00ff */
[----:B------:R-:W-:Y:S01]  /*82d0*/  LOP3.LUT R38, R38, 0xffff0000, RZ, 0xc0, !PT ;  /* 0xffff000026267812 */ /* 0x000fe200078ec0ff */
[----:B------:R-:W-:Y:S01]  /*82e0*/  IMAD.U32 R13, R50, 0x10000, RZ ;  /* 0x00010000320d7824 */ /* 0x000fe200078e00ff */
[----:B------:R-:W-:Y:S01]  /*82f0*/  LOP3.LUT R53, R53, 0xffff0000, RZ, 0xc0, !PT ;  /* 0xffff000035357812 */ /* 0x000fe200078ec0ff */
[----:B------:R-:W-:Y:S01]  /*8300*/  FFMA.FTZ R57, R12, R55, -R57 ;  /* 0x000000370c397223 */ /* 0x000fe20000010839 */
[----:B------:R-:W-:Y:S01]  /*8310*/  LOP3.LUT R50, R50, 0xffff0000, RZ, 0xc0, !PT ;  /* 0xffff000032327812 */ /* 0x000fe200078ec0ff */
[C---:B------:R-:W-:Y:S01]  /*8320*/  FMUL.FTZ R44, R14.reuse, R36 ;  /* 0x000000240e2c7220 */ /* 0x040fe20000410000 */
[----:B------:R-:W-:Y:S01]  /*8330*/  FMUL.FTZ R55, R14, R13 ;  /* 0x0000000d0e377220 */ /* 0x000fe20000410000 */
[----:B------:R-:W-:Y:S01]  /*8340*/  FMUL.FTZ R14, R38, R53 ;  /* 0x00000035260e7220 */ /* 0x000fe20000410000 */
[----:B------:R-:W-:Y:S01]  /*8350*/  FFMA.FTZ R12, R12, R117, R59 ;  /* 0x000000750c0c7223 */ /* 0x000fe2000001003b */
[-C--:B------:R-:W-:Y:S01]  /*8360*/  FMUL.FTZ R38, R38, R50.reuse ;  /* 0x0000003226267220 */ /* 0x080fe20000410000 */
        /* <DEDUP_REMOVED lines=8> */
[----:B------:R-:W-:Y:S01]  /*83f0*/  F2FP.BF16.F32.PACK_AB R36, R12, R37 ;  /* 0x000000250c24723e */ /* 0x000fe200000010ff */
[----:B------:R-:W-:Y:S01]  /*8400*/  IMAD.MOV.U32 R12, RZ, RZ, R50 ;  /* 0x000000ffff0c7224 */ /* 0x000fe200078e0032 */
[----:B------:R-:W-:Y:S01]  /*8410*/  F2FP.BF16.F32.PACK_AB R14, R13, R44 ;  /* 0x0000002c0d0e723e */ /* 0x000fe200000010ff */
[----:B------:R-:W-:Y:S01]  /*8420*/  IMAD.MOV.U32 R13, RZ, RZ, R51 ;  /* 0x000000ffff0d7224 */ /* 0x000fe200078e0033 */
[----:B------:R-:W-:Y:S01]  /*8430*/  F2FP.BF16.F32.PACK_AB R39, R60, R47 ;  /* 0x0000002f3c27723e */ /* 0x000fe200000010ff */
[----:B------:R-:W-:Y:S01]  /*8440*/  IMAD.MOV.U32 R37, RZ, RZ, R46 ;  /* 0x000000ffff257224 */ /* 0x000fe200078e002e */
[----:B------:R-:W-:-:S07]  /*8450*/  F2FP.BF16.F32.PACK_AB R38, R38, R55 ;  /* 0x000000372626723e */ /* 0x000fce00000010ff */
.L_x_1621:
[----:B------:R-:W-:Y:S05]  /*8460*/  BSYNC B1 ;  /* 0x0000000000017941 */ /* 0x000fea0003800000 */
.L_x_1620:
[----:B0-----:R0:W-:Y:S01]  /*8470*/  ST.E.128 desc[UR60][R42.64], R12 ;  /* 0x0000000c2a007985 */ /* 0x0011e2000c101d3c */
[----:B------:R-:W-:-:S13]  /*8480*/  ISETP.GE.AND P0, PT, R11, R106, PT ;  /* 0x0000006a0b00720c */ /* 0x000fda0003f06270 */
[----:B------:R-:W-:Y:S05]  /*8490*/  @P0 BRA `(.L_x_1584) ;  /* 0x0000000400880947 */ /* 0x000fea0003800000 */
[----:B------:R-:W-:-:S05]  /*84a0*/  IMAD.WIDE R40, R11, 0x2, R40 ;  /* 0x000000020b287825 */ /* 0x000fca00078e0228 */
[----:B-1----:R1:W-:Y:S01]  /*84b0*/  ST.E.128 desc[UR60][R40.64], R36 ;  /* 0x0000002428007985 */ /* 0x0023e2000c101d3c */
[----:B------:R-:W-:Y:S05]  /*84c0*/  BRA `(.L_x_1584) ;  /* 0x00000004007c7947 */ /* 0x000fea0003800000 */
.L_x_1557:
[----:B------:R-:W2:Y:S02]  /*84d0*/  LDL R11, [R1+0x64] ;  /* 0x00006400010b7983 */ /* 0x000ea40000100800 */
[----:B--2---:R-:W-:-:S13]  /*84e0*/  R2UR UR4, R11 ;  /* 0x000000000b0472ca */ /* 0x004fda00000e0000 */
[----:B------:R-:W-:-:S06]  /*84f0*/  UISETP.NE.AND UP0, UPT, UR4, 0x3, UPT ;  /* 0x000000030400788c */ /* 0x000fcc000bf05270 */
[----:B------:R-:W-:-:S13]  /*8500*/  PLOP3.LUT P5, PT, PT, PT, UP0, 0x80, 0x0 ;  /* 0x000000000000781c */ /* 0x000fda0003faf008 */
[----:B------:R-:W-:Y:S05]  /*8510*/  @!P5 BRA `(.L_x_1622) ;  /* 0x000000000004d947 */ /* 0x000fea0003800000 */
[----:B------:R-:W-:Y:S01]  /*8520*/  BPT.TRAP 0x1 ;  /* 0x000000040000795c */ /* 0x000fe20000300000 */
.L_x_1622:
[----:B------:R-:W2:Y:S01]  /*8530*/  LDL R11, [R1+0x4c] ;  /* 0x00004c00010b7983 */ /* 0x000ea20000100800 */
[----:B------:R-:W-:Y:S01]  /*8540*/  IMAD R88, R200, 0x8, R17 ;  /* 0x00000008c8587824 */ /* 0x000fe200078e0211 */
[----:B------:R-:W-:Y:S01]  /*8550*/  BSSY B1, `(.L_x_1623) ;  /* 0x0000005000017945 */ /* 0x000fe20003800000 */
[----:B------:R-:W-:Y:S02]  /*8560*/  SHF.R.S32.HI R97, RZ, 0x1f, R98 ;  /* 0x0000001fff617819 */ /* 0x000fe40000011462 */
[----:B--2---:R-:W-:-:S04]  /*8570*/  SHF.L.U32 R100, R11, 0x1f, RZ ;  /* 0x0000001f0b647819 */ /* 0x004fc800000006ff */
[----:B------:R-:W0:Y:S02]  /*8580*/  SYNCS.PHASECHK.TRANS64.TRYWAIT P0, [R88+URZ+0x30890], R100 ;  /* 0x03089064580075a7 */ /* 0x000e24000800017f */
[----:B0-----:R-:W-:Y:S05]  /*8590*/  @!P0 BRA `(.L_x_1624) ;  /* 0x0000024c00448947 */ /* 0x001fea0003800000 */
.L_x_2014:
[----:B------:R-:W-:Y:S05]  /*85a0*/  BSYNC B1 ;  /* 0x0000000000017941 */ /* 0x000fea0003800000 */
.L_x_1623:
[----:B------:R-:W2:Y:S01]  /*85b0*/  LDL R15, [R1+0xc] ;  /* 0x00000c00010f7983 */ /* 0x000ea20000100800 */
        /* <DEDUP_REMOVED lines=15> */
[----:B------:R-:W-:Y:S01]  /*86b0*/  IMAD.WIDE.U32 R12, R226, UR4, R12 ;  /* 0x00000004e20c7c25 */ /* 0x000fe2000f8e000c */
[----:B------:R-:W-:-:S03]  /*86c0*/  UMOV UR4, 0xffffffff ;  /* 0xffffffff00047882 */ /* 0x000fc60000000000 */
[----:B------:R-:W-:Y:S01]  /*86d0*/  IMAD R41, R226, UR5, R13 ;  /* 0x00000005e2297c24 */ /* 0x000fe2000f8e020d */
[----:B------:R-:W-:-:S04]  /*86e0*/  LEA R40, P0, R12, UR6, 0x1 ;  /* 0x000000060c287c11 */ /* 0x000fc8000f8008ff */
[----:B------:R-:W-:Y:S01]  /*86f0*/  LEA.HI.X R41, R12, UR7, R41, 0x1, P0 ;  /* 0x000000070c297c11 */ /* 0x000fe200080f0c29 */
[----:B--2---:R-:W-:-:S05]  /*8700*/  IMAD.IADD R42, R95, 0x1, -R15 ;  /* 0x000000015f2a7824 */ /* 0x004fca00078e0a0f */
[----:B------:R-:W-:Y:S01]  /*8710*/  ISETP.GE.AND P0, PT, R42, 0x1, PT ;  /* 0x000000012a00780c */ /* 0x000fe20003f06270 */
[----:B------:R-:W-:-:S12]  /*8720*/  BRA.DIV UR4, `(.L_x_1625) ;  /* 0x0000024a04f47947 */ /* 0x000fd8000b800000 */
[----:B------:R1:W2:Y:S04]  /*8730*/  SHFL.IDX PT, R39, R41, RZ, 0x181f ;  /* 0x00181fff29277589 */ /* 0x0002a800000e0000 */
[----:B------:R1:W3:Y:S02]  /*8740*/  SHFL.IDX PT, R38, R40, RZ, 0x181f ;  /* 0x00181fff28267589 */ /* 0x0002e400000e0000 */
.L_x_2018:
[----:B------:R-:W-:Y:S04]  /*8750*/  BSSY B1, `(.L_x_1626) ;  /* 0x0000019000017945 */ /* 0x000fe80003800000 */
[----:B------:R-:W-:Y:S05]  /*8760*/  @!P0 BRA `(.L_x_1627) ;  /* 0x00000000005c8947 */ /* 0x000fea0003800000 */
[----:B------:R-:W4:Y:S01]  /*8770*/  LDL R43, [R1+0x4] ;  /* 0x00000400012b7983 */ /* 0x000f220000100800 */
[----:B------:R-:W-:-:S03]  /*8780*/  ULDC UR4, c[0x0][0x2f4] ;  /* 0x0000bd0000047ab9 */ /* 0x000fc60000000800 */
[----:B------:R-:W5:Y:S01]  /*8790*/  LDL R11, [R1] ;  /* 0x00000000010b7983 */ /* 0x000f620000100800 */
[----:B------:R-:W-:Y:S02]  /*87a0*/  ISETP.GE.AND P4, PT, R18, UR4, PT ;  /* 0x0000000412007c0c */ /* 0x000fe4000bf86270 */
[----:B------:R-:W-:-:S11]  /*87b0*/  ISETP.GE.AND P0, PT, R203, UR4, PT ;  /* 0x00000004cb007c0c */ /* 0x000fd6000bf06270 */
[----:B------:R-:W0:Y:S01]  /*87c0*/  @!P4 LDS.128 R12, [R90+0x20400] ;  /* 0x020400005a0cc984 */ /* 0x000e220000000c00 */
[----:B---3--:R-:W-:-:S04]  /*87d0*/  @!P4 LEA R36, P6, R18, R38, 0x1 ;  /* 0x000000261224c211 */ /* 0x008fc800078c08ff */
[----:B--2---:R-:W-:-:S05]  /*87e0*/  @!P4 LEA.HI.X R37, R18, R39, R19, 0x1, P6 ;  /* 0x000000271225c211 */ /* 0x004fca00030f0c13 */
[----:B0-----:R0:W-:Y:S01]  /*87f0*/  @!P4 ST.E.128 desc[UR60][R36.64], R12 ;  /* 0x0000000c2400c985 */ /* 0x0011e2000c101d3c */
[----:B------:R-:W-:-:S03]  /*8800*/  ISETP.GE.AND P4, PT, R22, UR4, PT ;  /* 0x0000000416007c0c */ /* 0x000fc6000bf86270 */
[----:B------:R-:W2:Y:S01]  /*8810*/  @!P0 LDS.128 R12, [R90+0x22400] ;  /* 0x022400005a0c8984 */ /* 0x000ea20000000c00 */
[----:B0-----:R-:W-:-:S04]  /*8820*/  @!P0 LEA R36, P6, R201, R38, 0x1 ;  /* 0x00000026c9248211 */ /* 0x001fc800078c08ff */
[----:B------:R-:W-:-:S05]  /*8830*/  @!P0 LEA.HI.X R37, R201, R39, R224, 0x1, P6 ;  /* 0x00000027c9258211 */ /* 0x000fca00030f0ce0 */
[----:B--2---:R0:W-:Y:S01]  /*8840*/  @!P0 ST.E.128 desc[UR60][R36.64], R12 ;  /* 0x0000000c24008985 */ /* 0x0041e2000c101d3c */
[----:B------:R-:W-:-:S03]  /*8850*/  ISETP.GE.AND P0, PT, R23, UR4, PT ;  /* 0x0000000417007c0c */ /* 0x000fc6000bf06270 */
[----:B------:R-:W2:Y:S01]  /*8860*/  @!P4 LDS.128 R12, [R90+0x24400] ;  /* 0x024400005a0cc984 */ /* 0x000ea20000000c00 */
[----:B0-----:R-:W-:-:S04]  /*8870*/  @!P4 LEA R36, P6, R22, R38, 0x1 ;  /* 0x000000261624c211 */ /* 0x001fc800078c08ff */
[----:B----4-:R-:W-:-:S05]  /*8880*/  @!P4 LEA.HI.X R37, R22, R39, R43, 0x1, P6 ;  /* 0x000000271625c211 */ /* 0x010fca00030f0c2b */
[----:B--2---:R0:W-:Y:S04]  /*8890*/  @!P4 ST.E.128 desc[UR60][R36.64], R12 ;  /* 0x0000000c2400c985 */ /* 0x0041e8000c101d3c */
[----:B------:R-:W2:Y:S01]  /*88a0*/  @!P0 LDS.128 R12, [R90+0x26400] ;  /* 0x026400005a0c8984 */ /* 0x000ea20000000c00 */
[----:B0-----:R-:W-:-:S04]  /*88b0*/  @!P0 LEA R36, P4, R23, R38, 0x1 ;  /* 0x0000002617248211 */ /* 0x001fc800078808ff */
[----:B-----5:R-:W-:-:S05]  /*88c0*/  @!P0 LEA.HI.X R37, R23, R39, R11, 0x1, P4 ;  /* 0x0000002717258211 */ /* 0x020fca00020f0c0b */
[----:B--2---:R4:W-:Y:S04]  /*88d0*/  @!P0 ST.E.128 desc[UR60][R36.64], R12 ;  /* 0x0000000c24008985 */ /* 0x0049e8000c101d3c */
.L_x_1627:
[----:B------:R-:W-:Y:S05]  /*88e0*/  BSYNC B1 ;  /* 0x0000000000017941 */ /* 0x000fea0003800000 */
.L_x_1626:
[----:B------:R-:W-:-:S03]  /*88f0*/  UMOV UR4, 0xffffffff ;  /* 0xffffffff00047882 */ /* 0x000fc60000000000 */
[----:B------:R-:W-:Y:S05]  /*8900*/  BRA.DIV UR4, `(.L_x_1628) ;  /* 0x0000024a04c87947 */ /* 0x000fea000b800000 */
[----:B--2---:R2:W0:Y:S04]  /*8910*/  SHFL.IDX PT, R39, R41, 0x1, 0x181f ;  /* 0x00381f0029277f89 */ /* 0x00442800000e0000 */
[----:B---3--:R2:W3:Y:S02]  /*8920*/  SHFL.IDX PT, R38, R40, 0x1, 0x181f ;  /* 0x00381f0028267f89 */ /* 0x0084e400000e0000 */
.L_x_2022:
[----:B------:R-:W-:-:S13]  /*8930*/  ISETP.GE.AND P0, PT, R42, 0x21, PT ;  /* 0x000000212a00780c */ /* 0x000fda0003f06270 */
[----:B------:R-:W-:Y:S05]  /*8940*/  @!P0 BRA `(.L_x_1584) ;  /* 0x00000000005c8947 */ /* 0x000fea0003800000 */
[----:B-12---:R-:W2:Y:S01]  /*8950*/  LDL R40, [R1+0x4] ;  /* 0x0000040001287983 */ /* 0x006ea20000100800 */
[----:B------:R-:W-:-:S03]  /*8960*/  ULDC UR4, c[0x0][0x2f4] ;  /* 0x0000bd0000047ab9 */ /* 0x000fc60000000800 */
[----:B------:R-:W5:Y:S01]  /*8970*/  LDL R11, [R1] ;  /* 0x00000000010b7983 */ /* 0x000f620000100800 */
[----:B------:R-:W-:Y:S02]  /*8980*/  ISETP.GE.AND P6, PT, R18, UR4, PT ;  /* 0x0000000412007c0c */ /* 0x000fe4000bfc6270 */
[----:B------:R-:W-:-:S11]  /*8990*/  ISETP.GE.AND P4, PT, R203, UR4, PT ;  /* 0x00000004cb007c0c */ /* 0x000fd6000bf86270 */
[----:B----4-:R-:W1:Y:S01]  /*89a0*/  @!P6 LDS.128 R12, [R90+0x21400] ;  /* 0x021400005a0ce984 */ /* 0x010e620000000c00 */
[----:B---3--:R-:W-:-:S04]  /*89b0*/  @!P6 LEA R36, P0, R18, R38, 0x1 ;  /* 0x000000261224e211 */ /* 0x008fc800078008ff */
[----:B0-----:R-:W-:Y:S02]  /*89c0*/  @!P6 LEA.HI.X R37, R18, R39, R19, 0x1, P0 ;  /* 0x000000271225e211 */ /* 0x001fe400000f0c13 */
[----:B------:R-:W-:-:S03]  /*89d0*/  ISETP.GE.AND P0, PT, R22, UR4, PT ;  /* 0x0000000416007c0c */ /* 0x000fc6000bf06270 */
[----:B-1----:R0:W-:Y:S04]  /*89e0*/  @!P6 ST.E.128 desc[UR60][R36.64], R12 ;  /* 0x0000000c2400e985 */ /* 0x0021e8000c101d3c */
[----:B------:R-:W1:Y:S01]  /*89f0*/  @!P4 LDS.128 R12, [R90+0x23400] ;  /* 0x023400005a0cc984 */ /* 0x000e620000000c00 */
[----:B0-----:R-:W-:-:S04]  /*8a00*/  @!P4 LEA R36, P6, R201, R38, 0x1 ;  /* 0x00000026c924c211 */ /* 0x001fc800078c08ff */
[----:B------:R-:W-:-:S05]  /*8a10*/  @!P4 LEA.HI.X R37, R201, R39, R224, 0x1, P6 ;  /* 0x00000027c925c211 */ /* 0x000fca00030f0ce0 */
[----:B-1----:R0:W-:Y:S01]  /*8a20*/  @!P4 ST.E.128 desc[UR60][R36.64], R12 ;  /* 0x0000000c2400c985 */ /* 0x0021e2000c101d3c */
[----:B------:R-:W-:-:S03]  /*8a30*/  ISETP.GE.AND P4, PT, R23, UR4, PT ;  /* 0x0000000417007c0c */ /* 0x000fc6000bf86270 */
[----:B------:R-:W1:Y:S01]  /*8a40*/  @!P0 LDS.128 R12, [R90+0x25400] ;  /* 0x025400005a0c8984 */ /* 0x000e620000000c00 */
[----:B0-----:R-:W-:-:S04]  /*8a50*/  @!P0 LEA R36, P6, R22, R38, 0x1 ;  /* 0x0000002616248211 */ /* 0x001fc800078c08ff */
[----:B--2---:R-:W-:-:S05]  /*8a60*/  @!P0 LEA.HI.X R37, R22, R39, R40, 0x1, P6 ;  /* 0x0000002716258211 */ /* 0x004fca00030f0c28 */
[----:B-1----:R0:W-:Y:S04]  /*8a70*/  @!P0 ST.E.128 desc[UR60][R36.64], R12 ;  /* 0x0000000c24008985 */ /* 0x0021e8000c101d3c */
[----:B------:R-:W1:Y:S01]  /*8a80*/  @!P4 LDS.128 R12, [R90+0x27400] ;  /* 0x027400005a0cc984 */ /* 0x000e620000000c00 */
[----:B0-----:R-:W-:-:S04]  /*8a90*/  @!P4 LEA R36, P0, R23, R38, 0x1 ;  /* 0x000000261724c211 */ /* 0x001fc800078008ff */
[----:B-----5:R-:W-:-:S05]  /*8aa0*/  @!P4 LEA.HI.X R37, R23, R39, R11, 0x1, P0 ;  /* 0x000000271725c211 */ /* 0x020fca00000f0c0b */
[----:B-1----:R0:W-:Y:S04]  /*8ab0*/  @!P4 ST.E.128 desc[UR60][R36.64], R12 ;  /* 0x0000000c2400c985 */ /* 0x0021e8000c101d3c */
.L_x_1584:
[----:B------:R-:W-:Y:S05]  /*8ac0*/  BSYNC B0 ;  /* 0x0000000000007941 */ /* 0x000fea0003800000 */
.L_x_1556:
        /* <DEDUP_REMOVED lines=12> */
[----:B------:R-:W-:-:S05]  /*8b90*/  @!P0 VIADD R11, R88, 0x308a0 ;  /* 0x000308a0580b8836 */ /* 0x000fca0000000000 */
[----:B------:R-:W-:-:S04]  /*8ba0*/  @!P0 PRMT R11, RZ, 0x654, R11 ;  /* 0x00000654ff0b8816 */ /* 0x000fc8000000000b */
[----:B------:R3:W-:Y:S01]  /*8bb0*/  @!P0 SYNCS.ARRIVE.TRANS64.RED.A1T0 RZ, [R11+URZ], RZ ;  /* 0x000000ff0bff89a7 */ /* 0x0007e2000810043f */
[----:B------:R-:W-:Y:S05]  /*8bc0*/  @!P5 BRA `(.L_x_1630) ;  /* 0x000000000004d947 */ /* 0x000fea0003800000 */
[----:B------:R-:W-:Y:S01]  /*8bd0*/  BPT.TRAP 0x1 ;  /* 0x000000040000795c */ /* 0x000fe20000300000 */
.L_x_1630:
[----:B------:R-:W-:Y:S05]  /*8be0*/  BSYNC B0 ;  /* 0x0000000000007941 */ /* 0x000fea0003800000 */
.L_x_1629:
[----:B------:R-:W5:Y:S01]  /*8bf0*/  SYNCS.PHASECHK.TRANS64.TRYWAIT P4, [R88+URZ+0x308b0], R100 ;  /* 0x0308b064580075a7 */ /* 0x000f62000808017f */
[----:B------:R-:W-:Y:S04]  /*8c00*/  BSSY B0, `(.L_x_1631) ;  /* 0x0000002000007945 */ /* 0x000fe80003800000 */
[----:B-----5:R-:W-:Y:S05]  /*8c10*/  @!P4 BRA `(.L_x_1632) ;  /* 0x000002480050c947 */ /* 0x020fea0003800000 */
.L_x_2023:
[----:B------:R-:W-:Y:S05]  /*8c20*/  BSYNC B0 ;  /* 0x0000000000007941 */ /* 0x000fea0003800000 */
.L_x_1631:
[----:B0---4-:R-:W4:Y:S01]  /*8c30*/  LDL R14, [R1+0xc] ;  /* 0x00000c00010e7983 */ /* 0x011f220000100800 */
[----:B------:R-:W-:Y:S01]  /*8c40*/  ULDC.64 UR4, c[0x0][0x328] ;  /* 0x0000ca0000047ab9 */ /* 0x000fe20000000a00 */
[----:B------:R-:W-:Y:S02]  /*8c50*/  ULDC.64 UR6, c[0x0][0x318] ;  /* 0x0000c60000067ab9 */ /* 0x000fe40000000a00 */
[----:B------:R0:W5:Y:S04]  /*8c60*/  LDL R42, [R1+0x4] ;  /* 0x00000400012a7983 */ /* 0x0001680000100800 */
[----:B-12---:R0:W5:Y:S01]  /*8c70*/  LDL R41, [R1] ;  /* 0x0000000001297983 */ /* 0x0061620000100800 */
[----:B------:R-:W-:Y:S01]  /*8c80*/  IMAD R97, R97, UR4, RZ ;  /* 0x0000000461617c24 */ /* 0x000fe2000f8e02ff */
[----:B------:R-:W-:Y:S01]  /*8c90*/  BSSY B0, `(.L_x_1633) ;  /* 0x0000028000007945 */ /* 0x000fe20003800000 */
[----:B------:R-:W-:-:S04]  /*8ca0*/  IMAD.WIDE.U32 R12, R98, UR4, RZ ;  /* 0x00000004620c7c25 */ /* 0x000fc8000f8e00ff */
[----:B------:R-:W-:Y:S01]  /*8cb0*/  IMAD R97, R98, UR5, R97 ;  /* 0x0000000562617c24 */ /* 0x000fe2000f8e0261 */
[----:B------:R-:W-:Y:S02]  /*8cc0*/  ULDC.64 UR4, c[0x0][0x338] ;  /* 0x0000ce0000047ab9 */ /* 0x000fe40000000a00 */
[----:B------:R-:W-:Y:S02]  /*8cd0*/  IMAD R96, R96, UR4, RZ ;  /* 0x0000000460607c24 */ /* 0x000fe4000f8e02ff */
[----:B------:R-:W-:Y:S02]  /*8ce0*/  IMAD.IADD R13, R13, 0x1, R97 ;  /* 0x000000010d0d7824 */ /* 0x000fe400078e0261 */
[C---:B---3--:R-:W-:Y:S02]  /*8cf0*/  IMAD R11, R99.reuse, UR5, R96 ;  /* 0x00000005630b7c24 */ /* 0x048fe4000f8e0260 */
[----:B------:R-:W-:Y:S01]  /*8d00*/  IMAD.WIDE.U32 R12, R99, UR4, R12 ;  /* 0x00000004630c7c25 */ /* 0x000fe2000f8e000c */
[----:B------:R-:W-:-:S03]  /*8d10*/  ULDC.64 UR4, c[0x0][0x330] ;  /* 0x0000cc0000047ab9 */ /* 0x000fc60000000a00 */
[----:B------:R-:W-:Y:S02]  /*8d20*/  IMAD.IADD R13, R13, 0x1, R11 ;  /* 0x000000010d0d7824 */ /* 0x000fe400078e020b */
[----:B------:R-:W-:-:S04]  /*8d30*/  IMAD.WIDE.U32 R12, R226, UR4, R12 ;  /* 0x00000004e20c7c25 */ /* 0x000fc8000f8e000c */
[----:B------:R-:W-:Y:S01]  /*8d40*/  IMAD R11, R226, UR5, R13 ;  /* 0x00000005e20b7c24 */ /* 0x000fe2000f8e020d */
[----:B------:R-:W-:-:S04]  /*8d50*/  LEA R38, P5, R12, UR6, 0x1 ;  /* 0x000000060c267c11 */ /* 0x000fc8000f8a08ff */
[----:B------:R-:W-:Y:S01]  /*8d60*/  LEA.HI.X R11, R12, UR7, R11, 0x1, P5 ;  /* 0x000000070c0b7c11 */ /* 0x000fe2000a8f0c0b */
[----:B------:R0:W1:Y:S04]  /*8d70*/  SHFL.IDX PT, R40, R38, RZ, 0x181f ;  /* 0x00181fff26287589 */ /* 0x00006800000e0000 */
[----:B------:R0:W2:Y:S01]  /*8d80*/  SHFL.IDX PT, R39, R11, RZ, 0x181f ;  /* 0x00181fff0b277589 */ /* 0x0000a200000e0000 */
[----:B----4-:R-:W-:-:S05]  /*8d90*/  IMAD.IADD R95, R95, 0x1, -R14 ;  /* 0x000000015f5f7824 */ /* 0x010fca00078e0a0e */
[----:B------:R-:W-:-:S13]  /*8da0*/  ISETP.GE.AND P4, PT, R95, 0x1, PT ;  /* 0x000000015f00780c */ /* 0x000fda0003f86270 */
[----:B012---:R-:W-:Y:S05]  /*8db0*/  @!P4 BRA `(.L_x_1634) ;  /* 0x000000000054c947 */ /* 0x007fea0003800000 */
[----:B------:R-:W-:Y:S02]  /*8dc0*/  ULDC UR4, c[0x0][0x2f4] ;  /* 0x0000bd0000047ab9 */ /* 0x000fe40000000800 */
[----:B------:R-:W-:Y:S02]  /*8dd0*/  ISETP.GE.AND P6, PT, R18, UR4, PT ;  /* 0x0000000412007c0c */ /* 0x000fe4000bfc6270 */
[----:B------:R-:W-:-:S11]  /*8de0*/  ISETP.GE.AND P5, PT, R203, UR4, PT ;  /* 0x00000004cb007c0c */ /* 0x000fd6000bfa6270 */
[----:B------:R-:W0:Y:S01]  /*8df0*/  @!P6 LDS.128 R12, [R90+0x400] ;  /* 0x000400005a0ce984 */ /* 0x000e220000000c00 */
[----:B------:R-:W-:-:S04]  /*8e00*/  @!P6 LEA R36, P4, R18, R40, 0x1 ;  /* 0x000000281224e211 */ /* 0x000fc800078808ff */
[----:B------:R-:W-:Y:S02]  /*8e10*/  @!P6 LEA.HI.X R37, R18, R39, R19, 0x1, P4 ;  /* 0x000000271225e211 */ /* 0x000fe400020f0c13 */
[----:B------:R-:W-:-:S03]  /*8e20*/  ISETP.GE.AND P4, PT, R22, UR4, PT ;  /* 0x0000000416007c0c */ /* 0x000fc6000bf86270 */
[----:B0-----:R0:W-:Y:S04]  /*8e30*/  @!P6 ST.E.128 desc[UR60][R36.64], R12 ;  /* 0x0000000c2400e985 */ /* 0x0011e8000c101d3c */
[----:B------:R-:W1:Y:S01]  /*8e40*/  @!P5 LDS.128 R12, [R90+0x2400] ;  /* 0x002400005a0cd984 */ /* 0x000e620000000c00 */
[----:B0-----:R-:W-:-:S04]  /*8e50*/  @!P5 LEA R36, P6, R201, R40, 0x1 ;  /* 0x00000028c924d211 */ /* 0x001fc800078c08ff */
[----:B------:R-:W-:-:S05]  /*8e60*/  @!P5 LEA.HI.X R37, R201, R39, R224, 0x1, P6 ;  /* 0x00000027c925d211 */ /* 0x000fca00030f0ce0 */
[----:B-1----:R0:W-:Y:S01]  /*8e70*/  @!P5 ST.E.128 desc[UR60][R36.64], R12 ;  /* 0x0000000c2400d985 */ /* 0x0021e2000c101d3c */
[----:B------:R-:W-:-:S03]  /*8e80*/  ISETP.GE.AND P5, PT, R23, UR4, PT ;  /* 0x0000000417007c0c */ /* 0x000fc6000bfa6270 */
[----:B------:R-:W1:Y:S01]  /*8e90*/  @!P4 LDS.128 R12, [R90+0x4400] ;  /* 0x004400005a0cc984 */ /* 0x000e620000000c00 */
[----:B0-----:R-:W-:-:S04]  /*8ea0*/  @!P4 LEA R36, P6, R22, R40, 0x1 ;  /* 0x000000281624c211 */ /* 0x001fc800078c08ff */
[----:B-----5:R-:W-:-:S05]  /*8eb0*/  @!P4 LEA.HI.X R37, R22, R39, R42, 0x1, P6 ;  /* 0x000000271625c211 */ /* 0x020fca00030f0c2a */
[----:B-1----:R0:W-:Y:S04]  /*8ec0*/  @!P4 ST.E.128 desc[UR60][R36.64], R12 ;  /* 0x0000000c2400c985 */ /* 0x0021e8000c101d3c */
[----:B------:R-:W1:Y:S01]  /*8ed0*/  @!P5 LDS.128 R12, [R90+0x6400] ;  /* 0x006400005a0cd984 */ /* 0x000e620000000c00 */
[----:B0-----:R-:W-:-:S04]  /*8ee0*/  @!P5 LEA R36, P4, R23, R40, 0x1 ;  /* 0x000000281724d211 */ /* 0x001fc800078808ff */
[----:B------:R-:W-:-:S05]  /*8ef0*/  @!P5 LEA.HI.X R37, R23, R39, R41, 0x1, P4 ;  /* 0x000000271725d211 */ /* 0x000fca00020f0c29 */
[----:B-1----:R0:W-:Y:S04]  /*8f00*/  @!P5 ST.E.128 desc[UR60][R36.64], R12 ;  /* 0x0000000c2400d985 */ /* 0x0021e8000c101d3c */
.L_x_1634:
[----:B------:R-:W-:Y:S05]  /*8f10*/  BSYNC B0 ;  /* 0x0000000000007941 */ /* 0x000fea0003800000 */
.L_x_1633:
[----:B------:R-:W-:Y:S01]  /*8f20*/  ISETP.GE.AND P4, PT, R95, 0x21, PT ;  /* 0x000000215f00780c */ /* 0x000fe20003f86270 */
[----:B------:R-:W1:Y:S01]  /*8f30*/  SHFL.IDX PT, R11, R11, 0x1, 0x181f ;  /* 0x00381f000b0b7f89 */ /* 0x000e6200000e0000 */
[----:B------:R-:W-:Y:S03]  /*8f40*/  BSSY B0, `(.L_x_1635) ;  /* 0x0000018000007945 */ /* 0x000fe60003800000 */
[----:B------:R-:W2:Y:S08]  /*8f50*/  SHFL.IDX PT, R38, R38, 0x1, 0x181f ;  /* 0x00381f0026267f89 */ /* 0x000eb000000e0000 */
[----:B------:R-:W-:Y:S05]  /*8f60*/  @!P4 BRA `(.L_x_1636) ;  /* 0x000000000054c947 */ /* 0x000fea0003800000 */
[----:B------:R-:W-:Y:S02]  /*8f70*/  ULDC UR4, c[0x0][0x2f4] ;  /* 0x0000bd0000047ab9 */ /* 0x000fe40000000800 */
[----:B------:R-:W-:Y:S02]  /*8f80*/  ISETP.GE.AND P6, PT, R18, UR4, PT ;  /* 0x0000000412007c0c */ /* 0x000fe4000bfc6270 */
[----:B------:R-:W-:-:S11]  /*8f90*/  ISETP.GE.AND P5, PT, R203, UR4, PT ;  /* 0x00000004cb007c0c */ /* 0x000fd6000bfa6270 */
[----:B0-----:R-:W0:Y:S01]  /*8fa0*/  @!P6 LDS.128 R12, [R90+0x1400] ;  /* 0x001400005a0ce984 */ /* 0x001e220000000c00 */
[----:B--2---:R-:W-:-:S04]  /*8fb0*/  @!P6 LEA R36, P4, R18, R38, 0x1 ;  /* 0x000000261224e211 */ /* 0x004fc800078808ff */
[----:B-1----:R-:W-:Y:S02]  /*8fc0*/  @!P6 LEA.HI.X R37, R18, R11, R19, 0x1, P4 ;  /* 0x0000000b1225e211 */ /* 0x002fe400020f0c13 */
        /* <DEDUP_REMOVED lines=15> */
.L_x_1636:
[----:B------:R-:W-:Y:S05]  /*90c0*/  BSYNC B0 ;  /* 0x0000000000007941 */ /* 0x000fea0003800000 */
.L_x_1635:
[----:B0--3--:R-:W3:Y:S01]  /*90d0*/  LDL.LU R12, [R1+0x4c] ;  /* 0x00004c00010c7983 */ /* 0x009ee20000300800 */
[----:B------:R-:W-:Y:S02]  /*90e0*/  VIADD R200, R200, 0x1 ;  /* 0x00000001c8c87836 */ /* 0x000fe40000000000 */
[----:B------:R-:W-:Y:S01]  /*90f0*/  @!P0 VIADD R88, R88, 0x308c0 ;  /* 0x000308c058588836 */ /* 0x000fe20000000000 */
[----:B------:R-:W-:Y:S01]  /*9100*/  @!PT LDS RZ, [RZ] ;  /* 0x00000000fffff984 */ /* 0x000fe20000000800 */
[----:B------:R-:W-:Y:S01]  /*9110*/  @!PT LDS RZ, [RZ] ;  /* 0x00000000fffff984 */ /* 0x000fe20000000800 */
[----:B------:R-:W-:Y:S01]  /*9120*/  @!PT LDS RZ, [RZ] ;  /* 0x00000000fffff984 */ /* 0x000fe20000000800 */
[----:B------:R-:W-:Y:S01]  /*9130*/  @!PT LDS RZ, [RZ] ;  /* 0x00000000fffff984 */ /* 0x000fe20000000800 */
[----:B------:R0:W-:Y:S06]  /*9140*/  MEMBAR.ALL.CTA ;  /* 0x0000000000007992 */ /* 0x0001ec0000008000 */
[----:B0-----:R-:W0:Y:S02]  /*9150*/  FENCE.VIEW.ASYNC.S ;  /* 0x00000000000073c6 */ /* 0x001e240000000000 */
[----:B0-----:R0:W-:Y:S01]  /*9160*/  BAR.SYNC.DEFER_BLOCKING R94, 0x80 ;  /* 0x0002005e0000751d */ /* 0x0011e20000010000 */
[----:B------:R-:W-:-:S02]  /*9170*/  ISETP.NE.AND P4, PT, R200, 0x2, PT ;  /* 0x00000002c800780c */ /* 0x000fc40003f85270 */
[----:B------:R-:W-:Y:S02]  /*9180*/  @!P0 PRMT R88, RZ, 0x654, R88 ;  /* 0x00000654ff588816 */ /* 0x000fe40000000058 */
[----:B-1----:R-:W-:Y:S02]  /*9190*/  SEL R11, RZ, 0x1, P4 ;  /* 0x00000001ff0b7807 */ /* 0x002fe40002000000 */
[----:B------:R-:W-:Y:S01]  /*91a0*/  SEL R200, R200, RZ, P4 ;  /* 0x000000ffc8c87207 */ /* 0x000fe20002000000 */
[----:B------:R0:W-:Y:S01]  /*91b0*/  @!P0 SYNCS.ARRIVE.TRANS64.RED.A1T0 RZ, [R88+URZ], RZ ;  /* 0x000000ff58ff89a7 */ /* 0x0001e2000810043f */
[----:B------:R-:W-:Y:S02]  /*91c0*/  PLOP3.LUT P0, PT, PT, PT, PT, 0x8, 0x0 ;  /* 0x000000000000781c */ /* 0x000fe40003f0e170 */
[----:B---3--:R-:W-:-:S05]  /*91d0*/  LOP3.LUT R12, R12, R11, RZ, 0x3c, !PT ;  /* 0x0000000b0c0c7212 */ /* 0x008fca00078e3cff */
[----:B------:R0:W-:Y:S01]  /*91e0*/  STL [R1+0x4c], R12 ;  /* 0x00004c0c01007387 */ /* 0x0001e20000100800 */
[----:B------:R-:W-:Y:S05]  /*91f0*/  @P3 BRA `(.L_x_1637) ;  /* 0xffffff9c00603947 */ /* 0x000fea000383ffff */
.L_x_1551:
[----:B------:R-:W3:Y:S01]  /*9200*/  LDL R11, [R1+0x58] ;  /* 0x00005800010b7983 */ /* 0x000ee20000100800 */
[----:B------:R-:W1:Y:S01]  /*9210*/  LDC R0, c[0x0][0x448] ;  /* 0x00011200ff007b82 */ /* 0x000e620000000800 */
[----:B------:R-:W-:Y:S01]  /*9220*/  IADD3 R7, R220, 0x1, -R219 ;  /* 0x00000001dc077810 */ /* 0x000fe20007ffe8db */
[----:B------:R-:W-:Y:S06]  /*9230*/  BSSY B0, `(.L_x_1638) ;  /* 0x000000d000007945 */ /* 0x000fec0003800000 */
[----:B------:R-:W4:Y:S01]  /*9240*/  LDC.64 R2, c[0x0][0x9e0] ;  /* 0x00027800ff027b82 */ /* 0x000f220000000a00 */
[----:B-1----:R-:W-:-:S02]  /*9250*/  ISETP.NE.AND P1, PT, R0, 0x1, PT ;  /* 0x000000010000780c */ /* 0x002fc40003f25270 */
[----:B----4-:R-:W-:-:S11]  /*9260*/  ISETP.GE.AND P2, PT, R3, 0x1, PT ;  /* 0x000000010300780c */ /* 0x010fd60003f46270 */
[----:B------:R-:W1:Y:S08]  /*9270*/  @P1 LDC R5, c[0x0][0x44c] ;  /* 0x00011300ff051b82 */ /* 0x000e700000000800 */
[----:B------:R-:W4:Y:S01]  /*9280*/  @P1 LDC R4, c[0x0][0x450] ;  /* 0x00011400ff041b82 */ /* 0x000f220000000800 */
[----:B---3--:R-:W-:-:S04]  /*9290*/  VIADD R0, R11, 0x7f ;  /* 0x0000007f0b007836 */ /* 0x008fc80000000000 */
[----:B-1----:R-:W-:-:S05]  /*92a0*/  @P1 IMAD.HI.U32 R5, R0, R5, RZ ;  /* 0x0000000500051227 */ /* 0x002fca00078e00ff */
[----:B----4-:R-:W-:-:S05]  /*92b0*/  @P1 SHF.R.U32.HI R0, RZ, R4, R5 ;  /* 0x00000004ff001219 */ /* 0x010fca0000011605 */
[----:B------:R-:W-:Y:S01]  /*92c0*/  IMAD.IADD R7, R7, 0x1, R0 ;  /* 0x0000000107077824 */ /* 0x000fe200078e0200 */
[----:B------:R-:W-:Y:S06]  /*92d0*/  @P0 BRA `(.L_x_1639) ;  /* 0x0000000000080947 */ /* 0x000fec0003800000 */
[----:B------:R-:W1:Y:S02]  /*92e0*/  FENCE.VIEW.ASYNC.G ;  /* 0x00000000000073c6 */ /* 0x000e640000000100 */
[----:B-1----:R-:W-:Y:S06]  /*92f0*/  BAR.ARV 0xc, 0x180 ;  /* 0x0306000000007b1d */ /* 0x002fec0000002000 */
.L_x_1639:
[----:B------:R-:W-:Y:S05]  /*9300*/  BSYNC B0 ;  /* 0x0000000000007941 */ /* 0x000fea0003800000 */
.L_x_1638:
[----:B------:R-:W-:Y:S01]  /*9310*/  IMAD.IADD R2, R7, 0x1, R2 ;  /* 0x0000000107027824 */ /* 0x000fe200078e0202 */
[----:B------:R-:W-:Y:S06]  /*9320*/  @!P2 BRA `(.L_x_1640) ;  /* 0x000000000048a947 */ /* 0x000fec0003800000 */
[C---:B------:R-:W-:Y:S01]  /*9330*/  ISETP.GT.AND P0, PT, R7.reuse, RZ, PT ;  /* 0x000000ff0700720c */ /* 0x040fe20003f04270 */
[----:B------:R-:W-:Y:S01]  /*9340*/  BSSY B0, `(.L_x_1641) ;  /* 0x000000e000007945 */ /* 0x000fe20003800000 */
[----:B------:R-:W-:-:S11]  /*9350*/  VIADD R0, R7, 0xffffffff ;  /* 0xffffffff07007836 */ /* 0x000fd60000000000 */
[----:B------:R-:W-:Y:S05]  /*9360*/  @P0 BRA `(.L_x_1642) ;  /* 0x00000000001c0947 */ /* 0x000fea0003800000 */
[----:B------:R-:W-:Y:S01]  /*9370*/  ISETP.NE.AND P0, PT, R3, 0x1, PT ;  /* 0x000000010300780c */ /* 0x000fe20003f05270 */
[----:B------:R-:W-:-:S12]  /*9380*/  IMAD.MOV R7, RZ, RZ, -R7 ;  /* 0x000000ffff077224 */ /* 0x000fd800078e0a07 */
[----:B------:R-:W1:Y:S02]  /*9390*/  @P0 LDC.64 R4, c[0x0][0x9e8] ;  /* 0x00027a00ff040b82 */ /* 0x000e640000000a00 */
[----:B-1----:R-:W-:-:S05]  /*93a0*/  @P0 IMAD.HI.U32 R4, R7, R4, RZ ;  /* 0x0000000407040227 */ /* 0x002fca00078e00ff */
[----:B------:R-:W-:-:S04]  /*93b0*/  @P0 SHF.R.U32.HI R7, RZ, R5, R4 ;  /* 0x00000005ff070219 */ /* 0x000fc80000011604 */
[----:B------:R-:W-:Y:S01]  /*93c0*/  LOP3.LUT R0, RZ, R7, RZ, 0x33, !PT ;  /* 0x00000007ff007212 */ /* 0x000fe200078e33ff */
[----:B------:R-:W-:Y:S06]  /*93d0*/  BRA `(.L_x_1643) ;  /* 0x0000000000107947 */ /* 0x000fec0003800000 */
.L_x_1642:
[----:B------:R-:W-:-:S13]  /*93e0*/  ISETP.NE.AND P0, PT, R3, 0x1, PT ;  /* 0x000000010300780c */ /* 0x000fda0003f05270 */
[----:B------:R-:W1:Y:S02]  /*93f0*/  @P0 LDC.64 R4, c[0x0][0x9e8] ;  /* 0x00027a00ff040b82 */ /* 0x000e640000000a00 */
[----:B-1----:R-:W-:-:S05]  /*9400*/  @P0 IMAD.HI.U32 R4, R0, R4, RZ ;  /* 0x0000000400040227 */ /* 0x002fca00078e00ff */
[----:B------:R-:W-:-:S07]  /*9410*/  @P0 SHF.R.U32.HI R0, RZ, R5, R4 ;  /* 0x00000005ff000219 */ /* 0x000fce0000011604 */
.L_x_1643:
[----:B------:R-:W-:Y:S05]  /*9420*/  BSYNC B0 ;  /* 0x0000000000007941 */ /* 0x000fea0003800000 */
.L_x_1641:
[----:B------:R-:W-:-:S05]  /*9430*/  IMAD R5, R0, R3, R3 ;  /* 0x0000000300057224 */ /* 0x000fca00078e0203 */
[----:B------:R-:W-:-:S07]  /*9440*/  VIMNMX R2, R2, R5, PT ;  /* 0x0000000502027248 */ /* 0x000fce0003fe0100 */
.L_x_1640:
[----:B------:R-:W1:Y:S01]  /*9450*/  @P1 LDC R0, c[0x0][0x44c] ;  /* 0x00011300ff001b82 */ /* 0x000e620000000800 */
[----:B------:R-:W-:Y:S01]  /*9460*/  VIADD R2, R2, 0x3f ;  /* 0x0000003f02027836 */ /* 0x000fe20000000000 */
[----:B------:R-:W-:Y:S01]  /*9470*/  ULDC UR4, c[0x0][0x9dc] ;  /* 0x0002770000047ab9 */ /* 0x000fe20000000800 */
[----:B------:R-:W-:-:S03]  /*9480*/  IMAD.MOV.U32 R7, RZ, RZ, R11 ;  /* 0x000000ffff077224 */ /* 0x000fc600078e000b */
[----:B------:R-:W-:Y:S02]  /*9490*/  SHF.R.S32.HI R5, RZ, 0x1f, R2 ;  /* 0x0000001fff057819 */ /* 0x000fe40000011402 */
[----:B------:R-:W3:Y:S02]  /*94a0*/  @P1 LDC R9, c[0x0][0x450] ;  /* 0x00011400ff091b82 */ /* 0x000ee40000000800 */
[----:B------:R-:W-:Y:S01]  /*94b0*/  LEA.HI R5, R5, R2, RZ, 0x6 ;  /* 0x0000000205057211 */ /* 0x000fe200078f30ff */
[----:B-1----:R-:W-:-:S05]  /*94c0*/  @P1 IMAD.HI.U32 R0, R11, R0, RZ ;  /* 0x000000000b001227 */ /* 0x002fca00078e00ff */
[----:B---3--:R-:W-:Y:S02]  /*94d0*/  @P1 SHF.R.U32.HI R7, RZ, R9, R0 ;  /* 0x00000009ff071219 */ /* 0x008fe40000011600 */
        /* <DEDUP_REMOVED lines=10> */
[----:B------:R-:W1:Y:S02]  /*9580*/  @P0 LDC.64 R4, c[0x0][0x9e8] ;  /* 0x00027a00ff040b82 */ /* 0x000e640000000a00 */
[----:B-1----:R-:W-:-:S05]  /*9590*/  @P0 IMAD.HI.U32 R4, R7, R4, RZ ;  /* 0x0000000407040227 */ /* 0x002fca00078e00ff */
[----:B------:R-:W-:-:S04]  /*95a0*/  @P0 SHF.R.U32.HI R7, RZ, R5, R4 ;  /* 0x00000005ff070219 */ /* 0x000fc80000011604 */
[----:B------:R-:W-:Y:S01]  /*95b0*/  LOP3.LUT R2, RZ, R7, RZ, 0x33, !PT ;  /* 0x00000007ff027212 */ /* 0x000fe200078e33ff */
[----:B------:R-:W-:Y:S06]  /*95c0*/  BRA `(.L_x_1647) ;  /* 0x0000000000107947 */ /* 0x000fec0003800000 */
.L_x_1646:
[----:B------:R-:W-:-:S13]  /*95d0*/  ISETP.NE.AND P0, PT, R3, 0x1, PT ;  /* 0x000000010300780c */ /* 0x000fda0003f05270 */
[----:B------:R-:W1:Y:S02]  /*95e0*/  @P0 LDC.64 R4, c[0x0][0x9e8] ;  /* 0x00027a00ff040b82 */ /* 0x000e640000000a00 */
[----:B-1----:R-:W-:-:S05]  /*95f0*/  @P0 IMAD.HI.U32 R4, R2, R4, RZ ;  /* 0x0000000402040227 */ /* 0x002fca00078e00ff */
[----:B------:R-:W-:-:S07]  /*9600*/  @P0 SHF.R.U32.HI R2, RZ, R5, R4 ;  /* 0x00000005ff020219 */ /* 0x000fce0000011604 */
.L_x_1647:
[----:B------:R-:W-:Y:S05]  /*9610*/  BSYNC B0 ;  /* 0x0000000000007941 */ /* 0x000fea0003800000 */
.L_x_1645:
[----:B------:R-:W-:-:S05]  /*9620*/  IMAD R3, R2, R3, RZ ;  /* 0x0000000302037224 */ /* 0x000fca00078e02ff */
[----:B------:R-:W-:-:S07]  /*9630*/  VIMNMX R0, R0, R3, !PT ;  /* 0x0000000300007248 */ /* 0x000fce0007fe0100 */
.L_x_1644:
[----:B------:R-:W-:Y:S01]  /*9640*/  SHF.R.S32.HI R3, RZ, 0x1f, R0 ;  /* 0x0000001fff037819 */ /* 0x000fe20000011400 */
[----:B------:R-:W-:Y:S01]  /*9650*/  BSSY B0, `(.L_x_1648) ;  /* 0x0000027000007945 */ /* 0x000fe20003800000 */
[----:B------:R-:W-:Y:S02]  /*9660*/  IMAD.MOV.U32 R93, RZ, RZ, RZ ;  /* 0x000000ffff5d7224 */ /* 0x000fe400078e00ff */
[----:B------:R-:W-:-:S04]  /*9670*/  LEA.HI R3, R3, R0, RZ, 0x6 ;  /* 0x0000000003037211 */ /* 0x000fc800078f30ff */
[----:B------:R-:W-:-:S04]  /*9680*/  SHF.R.S32.HI R3, RZ, 0x6, R3 ;  /* 0x00000006ff037819 */ /* 0x000fc80000011403 */
[----:B------:R-:W-:-:S04]  /*9690*/  VIMNMX R9, RZ, R3, !PT ;  /* 0x00000003ff097248 */ /* 0x000fc80007fe0100 */
[----:B------:R-:W-:-:S13]  /*96a0*/  ISETP.GT.AND P0, PT, R6, R9, PT ;  /* 0x000000090600720c */ /* 0x000fda0003f04270 */
[----:B------:R-:W-:Y:S05]  /*96b0*/  @!P0 BRA `(.L_x_1649) ;  /* 0x0000000000808947 */ /* 0x000fea0003800000 */
[----:B------:R-:W3:Y:S01]  /*96c0*/  LDL R2, [R1+0x84] ;  /* 0x0000840001027983 */ /* 0x000ee20000100800 */
[----:B------:R-:W-:Y:S01]  /*96d0*/  ULDC UR4, c[0x0][0x9f0] ;  /* 0x00027c0000047ab9 */ /* 0x000fe20000000800 */
[----:B---3--:R-:W-:-:S04]  /*96e0*/  ISETP.NE.AND P0, PT, R2, RZ, PT ;  /* 0x000000ff0200720c */ /* 0x008fc80003f05270 */
[----:B------:R-:W-:-:S04]  /*96f0*/  SEL R11, R2, UR4, P0 ;  /* 0x00000004020b7c07 */ /* 0x000fc80008000000 */
[-C--:B------:R-:W-:Y:S02]  /*9700*/  IABS R5, R11.reuse ;  /* 0x0000000b00057213 */ /* 0x080fe40000000000 */
[----:B------:R-:W-:Y:S02]  /*9710*/  IADD3 R0, R11, -0x1, R6 ;  /* 0xffffffff0b007810 */ /* 0x000fe40007ffe006 */
[----:B------:R-:W1:Y:S01]  /*9720*/  I2F.RP R4, R5 ;  /* 0x0000000500047306 */ /* 0x000e620000209400 */
[----:B------:R-:W-:Y:S02]  /*9730*/  IABS R10, R11 ;  /* 0x0000000b000a7213 */ /* 0x000fe40000000000 */
[----:B------:R-:W-:-:S05]  /*9740*/  IMAD.IADD R0, R0, 0x1, -R9 ;  /* 0x0000000100007824 */ /* 0x000fca00078e0a09 */
[----:B-1----:R-:W1:Y:S02]  /*9750*/  MUFU.RCP R4, R4 ;  /* 0x0000000400047308 */ /* 0x002e640000001000 */
[----:B-1----:R-:W-:Y:S02]  /*9760*/  VIADD R2, R4, 0xffffffe ;  /* 0x0ffffffe04027836 */ /* 0x002fe40000000000 */
[----:B------:R-:W-:-:S04]  /*9770*/  IMAD.MOV R4, RZ, RZ, -R10 ;  /* 0x000000ffff047224 */ /* 0x000fc800078e0a0a */
[----:B------:R1:W3:Y:S02]  /*9780*/  F2I.FTZ.U32.TRUNC.NTZ R3, R2 ;  /* 0x0000000200037305 */ /* 0x0002e4000021f000 */
[----:B-1----:R-:W-:Y:S02]  /*9790*/  IMAD.MOV.U32 R2, RZ, RZ, RZ ;  /* 0x000000ffff027224 */ /* 0x002fe400078e00ff */
[----:B---3--:R-:W-:-:S04]  /*97a0*/  IMAD.MOV R8, RZ, RZ, -R3 ;  /* 0x000000ffff087224 */ /* 0x008fc800078e0a03 */
[----:B------:R-:W-:Y:S01]  /*97b0*/  IMAD R7, R8, R5, RZ ;  /* 0x0000000508077224 */ /* 0x000fe200078e02ff */
[----:B------:R-:W-:Y:S02]  /*97c0*/  IABS R8, R0 ;  /* 0x0000000000087213 */ /* 0x000fe40000000000 */
[----:B------:R-:W-:Y:S01]  /*97d0*/  LOP3.LUT R0, R0, R11, RZ, 0x3c, !PT ;  /* 0x0000000b00007212 */ /* 0x000fe200078e3cff */
[----:B------:R-:W-:-:S03]  /*97e0*/  IMAD.HI.U32 R3, R3, R7, R2 ;  /* 0x0000000703037227 */ /* 0x000fc600078e0002 */
[----:B------:R-:W-:Y:S01]  /*97f0*/  ISETP.GE.AND P2, PT, R0, RZ, PT ;  /* 0x000000ff0000720c */ /* 0x000fe20003f46270 */
        /* <DEDUP_REMOVED lines=12> */
.L_x_1649:
[----:B------:R-:W-:Y:S05]  /*98c0*/  BSYNC B0 ;  /* 0x0000000000007941 */ /* 0x000fea0003800000 */
.L_x_1648:
[----:B------:R-:W3:Y:S01]  /*98d0*/  LDL R0, [R1+0x90] ;  /* 0x0000900001007983 */ /* 0x000ee20000100800 */
        /* <DEDUP_REMOVED lines=30> */
[----:B0-----:R-:W-:Y:S02]  /*9ac0*/  CS2R R94, SRZ ;  /* 0x00000000005e7805 */ /* 0x001fe4000001ff00 */
        /* <DEDUP_REMOVED lines=25> */
[----:B-----5:R-:W-:Y:S02]  /*9c60*/  CS2R R42, SRZ ;  /* 0x00000000002a7805 */ /* 0x020fe4000001ff00 */
[----:B------:R-:W-:Y:S02]  /*9c70*/  CS2R R40, SRZ ;  /* 0x0000000000287805 */ /* 0x000fe4000001ff00 */
[----:B--2---:R-:W-:Y:S02]  /*9c80*/  CS2R R38, SRZ ;  /* 0x0000000000267805 */ /* 0x004fe4000001ff00 */
[----:B------:R-:W-:-:S02]  /*9c90*/  CS2R R36, SRZ ;  /* 0x0000000000247805 */ /* 0x000fc4000001ff00 */
[----:B------:R-:W-:Y:S02]  /*9ca0*/  CS2R R34, SRZ ;  /* 0x0000000000227805 */ /* 0x000fe4000001ff00 */
[----:B------:R-:W-:Y:S02]  /*9cb0*/  CS2R R32, SRZ ;  /* 0x0000000000207805 */ /* 0x000fe4000001ff00 */
[----:B------:R-:W-:Y:S02]  /*9cc0*/  CS2R R30, SRZ ;  /* 0x00000000001e7805 */ /* 0x000fe4000001ff00 */
[----:B------:R-:W-:Y:S02]  /*9cd0*/  CS2R R28, SRZ ;  /* 0x00000000001c7805 */ /* 0x000fe4000001ff00 */
[----:B------:R-:W-:Y:S02]  /*9ce0*/  CS2R R4, SRZ ;  /* 0x0000000000047805 */ /* 0x000fe4000001ff00 */
[----:B------:R-:W-:Y:S01]  /*9cf0*/  CS2R R152, SRZ ;  /* 0x0000000000987805 */ /* 0x000fe2000001ff00 */
[----:B---3--:R-:W-:-:S05]  /*9d00*/  IMAD R0, R0, R93, R9 ;  /* 0x0000005d00007224 */ /* 0x008fca00078e0209 */
[----:B------:R0:W-:Y:S01]  /*9d10*/  STL [R1+0x78], R0 ;  /* 0x0000780001007387 */ /* 0x0001e20000100800 */
[----:B------:R-:W-:-:S04]  /*9d20*/  VIADDMNMX R93, R0, R93, R6, PT ;  /* 0x0000005d005d7246 */ /* 0x000fc80003800106 */
[----:B------:R-:W-:-:S13]  /*9d30*/  ISETP.GT.AND P1, PT, R93, R0, PT ;  /* 0x000000005d00720c */ /* 0x000fda0003f24270 */
[----:B0-----:R-:W-:Y:S05]  /*9d40*/  @!P1 BRA `(.L_x_1650) ;  /* 0x0000016000789947 */ /* 0x001fea0003800000 */
[----:B------:R-:W0:Y:S01]  /*9d50*/  S2R R0, SR_TID.X ;  /* 0x0000000000007919 */ /* 0x000e220000002100 */
[----:B------:R-:W-:Y:S01]  /*9d60*/  BSSY B6, `(.L_x_1651) ;  /* 0x0000020000067945 */ /* 0x000fe20003800000 */
[----:B0-----:R-:W-:-:S05]  /*9d70*/  VIADD R0, R0, 0xffffff80 ;  /* 0xffffff8000007836 */ /* 0x001fca0000000000 */
[----:B------:R-:W-:-:S04]  /*9d80*/  SHF.R.S32.HI R3, RZ, 0x1f, R0 ;  /* 0x0000001fff037819 */ /* 0x000fc80000011400 */
[----:B------:R-:W-:-:S04]  /*9d90*/  LEA.HI R3, R3, R0, RZ, 0x7 ;  /* 0x0000000003037211 */ /* 0x000fc800078f38ff */
[----:B------:R-:W-:-:S06]  /*9da0*/  SHF.R.S32.HI R0, RZ, 0x7, R3 ;  /* 0x00000007ff007819 */ /* 0x000fcc0000011403 */
[----:B------:R-:W0:Y:S02]  /*9db0*/  SHFL.IDX PT, R0, R0, RZ, 0x1f ;  /* 0x00001fff00007589 */ /* 0x000e2400000e0000 */
[----:B0-----:R-:W-:-:S04]  /*9dc0*/  LEA.HI R2, R0, R0, RZ, 0x1 ;  /* 0x0000000000027211 */ /* 0x001fc800078f08ff */
[----:B------:R-:W-:Y:S01]  /*9dd0*/  LOP3.LUT R3, R2, 0x1e, RZ, 0xc0, !PT ;  /* 0x0000001e02037812 */ /* 0x000fe200078ec0ff */
[----:B------:R-:W-:-:S04]  /*9de0*/  VIADD R2, R17, 0x10400 ;  /* 0x0001040011027836 */ /* 0x000fc80000000000 */
[----:B------:R-:W-:Y:S01]  /*9df0*/  IMAD.IADD R3, R0, 0x1, -R3 ;  /* 0x0000000100037824 */ /* 0x000fe200078e0a03 */
[----:B------:R-:W-:-:S03]  /*9e00*/  LOP3.LUT P0, RZ, R2, 0x3ff, RZ, 0xc0, !PT ;  /* 0x000003ff02ff7812 */ /* 0x000fc6000780c0ff */
[----:B------:R-:W-:Y:S01]  /*9e10*/  IMAD R3, R3, 0x2000, R2 ;  /* 0x0000200003037824 */ /* 0x000fe200078e0202 */
[----:B------:R-:W-:-:S04]  /*9e20*/  P2R R24, PR, RZ, 0x1 ;  /* 0x00000001ff187803 */ /* 0x000fc80000000000 */
        /* <DEDUP_REMOVED lines=19> */
.L_x_1652:
[----:B------:R-:W-:Y:S05]  /*9f60*/  BSYNC B6 ;  /* 0x0000000000067941 */ /* 0x000fea0003800000 */
.L_x_1651:
        /* <DEDUP_REMOVED lines=13> */
.L_x_1656:
[----:B-1----:R1:W2:Y:S02]  /*a040*/  SYNCS.PHASECHK.TRANS64.TRYWAIT P0, [R17+URZ+0x30800], R0 ;  /* 0x03080000110075a7 */ /* 0x0022a4000800017f */
[----:B--2---:R-:W-:Y:S05]  /*a050*/  @!P0 NANOSLEEP.SYNCS 0x989680 ;  /* 0x009896800000895d */ /* 0x004fea0003900000 */
[----:B------:R-:W2:Y:S02]  /*a060*/  @!P0 SYNCS.PHASECHK.TRANS64 P0, [R17+URZ+0x30800], R0 ;  /* 0x03080000110085a7 */ /* 0x000ea4000800007f */
[----:B--2---:R-:W-:Y:S05]  /*a070*/  @!P0 BRA `(.L_x_1656) ;  /* 0xfffffffc00f08947 */ /* 0x004fea000383ffff */
.L_x_1655:
[----:B------:R-:W-:Y:S05]  /*a080*/  BSYNC B0 ;  /* 0x0000000000007941 */ /* 0x000fea0003800000 */
.L_x_1654:
[----:B------:R-:W-:Y:S05]  /*a090*/  BRA `(.L_x_1657) ;  /* 0x0000009c00787947 */ /* 0x000fea0003800000 */
.L_x_1653:
[----:B------:R-:W-:Y:S01]  /*a0a0*/  ISETP.NE.AND P0, PT, R24, RZ, PT ;  /* 0x000000ff1800720c */ /* 0x000fe20003f05270 */
[----:B------:R-:W-:Y:S01]  /*a0b0*/  ULDC.64 UR4, c[0x0][0x3f8] ;  /* 0x0000fe0000047ab9 */ /* 0x000fe20000000a00 */
[----:B------:R-:W-:Y:S01]  /*a0c0*/  SHF.R.S32.HI R0, RZ, 0x1f, R92 ;  /* 0x0000001fff007819 */ /* 0x000fe2000001145c */
[----:B------:R-:W-:Y:S01]  /*a0d0*/  ULDC.64 UR6, c[0x0][0x408] ;  /* 0x0001020000067ab9 */ /* 0x000fe20000000a00 */
[----:B------:R-:W-:Y:S01]  /*a0e0*/  IMAD.WIDE.U32 R24, R92, UR4, RZ ;  /* 0x000000045c187c25 */ /* 0x000fe2000f8e00ff */
[----:B------:R-:W-:Y:S03]  /*a0f0*/  BSSY B6, `(.L_x_1658) ;  /* 0x0000019000067945 */ /* 0x000fe60003800000 */
[C---:B------:R-:W-:Y:S02]  /*a100*/  IMAD R3, R0.reuse, UR4, RZ ;  /* 0x0000000400037c24 */ /* 0x040fe4000f8e02ff */
[----:B------:R-:W-:-:S02]  /*a110*/  IMAD R5, R0, UR6, RZ ;  /* 0x0000000600057c24 */ /* 0x000fc4000f8e02ff */
[C---:B------:R-:W-:Y:S02]  /*a120*/  IMAD R3, R92.reuse, UR5, R3 ;  /* 0x000000055c037c24 */ /* 0x040fe4000f8e0203 */
[C---:B------:R-:W-:Y:S02]  /*a130*/  IMAD R5, R92.reuse, UR7, R5 ;  /* 0x000000075c057c24 */ /* 0x040fe4000f8e0205 */
[----:B------:R-:W-:-:S04]  /*a140*/  IMAD.WIDE.U32 R26, R92, UR6, RZ ;  /* 0x000000065c1a7c25 */ /* 0x000fc8000f8e00ff */
[----:B------:R-:W-:Y:S02]  /*a150*/  IMAD.IADD R33, R3, 0x1, R25 ;  /* 0x0000000103217824 */ /* 0x000fe400078e0219 */
[----:B------:R-:W-:Y:S01]  /*a160*/  IMAD.IADD R29, R5, 0x1, R27 ;  /* 0x00000001051d7824 */ /* 0x000fe200078e021b */
        /* <DEDUP_REMOVED lines=17> */
.L_x_1659:
[----:B------:R-:W-:Y:S05]  /*a280*/  BSYNC B6 ;  /* 0x0000000000067941 */ /* 0x000fea0003800000 */
.L_x_1658:
[----:B------:R-:W2:Y:S01]  /*a290*/  LDL R28, [R1+0x58] ;  /* 0x00005800011c7983 */ /* 0x000ea20000100800 */
[----:B------:R-:W-:-:S03]  /*a2a0*/  ULDC.U8 UR4, c[0x0][0x410] ;  /* 0x0001040000047ab9 */ /* 0x000fc60000000000 */
[----:B------:R-:W2:Y:S04]  /*a2b0*/  LDL R21, [R1+0xc] ;  /* 0x00000c0001157983 */ /* 0x000ea80000100800 */
[----:B------:R-:W3:Y:S01]  /*a2c0*/  LDL R20, [R1+0x80] ;  /* 0x0000800001147983 */ /* 0x000ee20000100800 */
[----:B------:R-:W-:Y:S01]  /*a2d0*/  ISETP.NE.AND P0, PT, RZ, UR4, PT ;  /* 0x00000004ff007c0c */ /* 0x000fe2000bf05270 */
[----:B------:R-:W-:Y:S01]  /*a2e0*/  BSSY B0, `(.L_x_1660) ;  /* 0x00009b1000007945 */ /* 0x000fe20003800000 */
[----:B--2---:R-:W-:-:S04]  /*a2f0*/  IMAD.IADD R0, R21, 0x1, R28 ;  /* 0x0000000115007824 */ /* 0x004fc800078e021c */
[----:B---3--:R-:W-:-:S07]  /*a300*/  IMAD R3, R20, 0x20, R0 ;  /* 0x0000002014037824 */ /* 0x008fce00078e0200 */
[----:B------:R-:W-:Y:S05]  /*a310*/  @!P0 BRA `(.L_x_1661) ;  /* 0x0000004c00708947 */ /* 0x000fea0003800000 */
[----:B------:R-:W0:Y:S01]  /*a320*/  LDC R10, c[0x0][0x448] ;  /* 0x00011200ff0a7b82 */ /* 0x000e220000000800 */
[----:B------:R-:W-:Y:S01]  /*a330*/  ULDC.64 UR4, c[0x0][0x3f8] ;  /* 0x0000fe0000047ab9 */ /* 0x000fe20000000a00 */
[----:B------:R-:W-:Y:S01]  /*a340*/  ULDC.64 UR6, c[0x0][0x408] ;  /* 0x0001020000067ab9 */ /* 0x000fe20000000a00 */
[----:B------:R-:W-:Y:S01]  /*a350*/  IMAD.MOV.U32 R32, RZ, RZ, R24 ;  /* 0x000000ffff207224 */ /* 0x000fe200078e0018 */
[----:B0-----:R-:W-:-:S13]  /*a360*/  ISETP.NE.AND P0, PT, R10, 0x1, PT ;  /* 0x000000010a00780c */ /* 0x001fda0003f05270 */
[----:B------:R-:W0:Y:S08]  /*a370*/  @P0 LDC R4, c[0x0][0x44c] ;  /* 0x00011300ff040b82 */ /* 0x000e300000000800 */
[----:B------:R-:W1:Y:S01]  /*a380*/  @P0 LDC R5, c[0x0][0x450] ;  /* 0x00011400ff050b82 */ /* 0x000e620000000800 */
[----:B0-----:R-:W-:-:S05]  /*a390*/  @P0 IMAD.HI.U32 R4, R3, R4, RZ ;  /* 0x0000000403040227 */ /* 0x001fca00078e00ff */
[----:B-1----:R-:W-:Y:S01]  /*a3a0*/  @P0 SHF.R.U32.HI R3, RZ, R5, R4 ;  /* 0x00000005ff030219 */ /* 0x002fe20000011604 */
[----:B------:R-:W-:Y:S02]  /*a3b0*/  IMAD.MOV.U32 R4, RZ, RZ, R26 ;  /* 0x000000ffff047224 */ /* 0x000fe400078e001a */
[----:B------:R-:W-:Y:S01]  /*a3c0*/  IMAD.MOV.U32 R5, RZ, RZ, R29 ;  /* 0x000000ffff057224 */ /* 0x000fe200078e001d */
[----:B------:R-:W-:Y:S01]  /*a3d0*/  SHF.R.S32.HI R6, RZ, 0x1f, R3 ;  /* 0x0000001fff067819 */ /* 0x000fe20000011403 */
[----:B------:R-:W-:-:S04]  /*a3e0*/  IMAD.WIDE.U32 R32, R3, UR4, R32 ;  /* 0x0000000403207c25 */ /* 0x000fc8000f8e0020 */
[C---:B------:R-:W-:Y:S02]  /*a3f0*/  IMAD R8, R6.reuse, UR4, RZ ;  /* 0x0000000406087c24 */ /* 0x040fe4000f8e02ff */
[----:B------:R-:W-:Y:S02]  /*a400*/  IMAD R6, R6, UR6, RZ ;  /* 0x0000000606067c24 */ /* 0x000fe4000f8e02ff */
[C---:B------:R-:W-:Y:S01]  /*a410*/  IMAD R7, R3.reuse, UR5, R8 ;  /* 0x0000000503077c24 */ /* 0x040fe2000f8e0208 */
[----:B------:R-:W-:Y:S01]  /*a420*/  ULDC.64 UR4, c[0x0][0x3e8] ;  /* 0x0000fa0000047ab9 */ /* 0x000fe20000000a00 */
[C---:B------:R-:W-:Y:S01]  /*a430*/  IMAD.WIDE.U32 R4, R3.reuse, UR6, R4 ;  /* 0x0000000603047c25 */ /* 0x040fe2000f8e0004 */
[----:B------:R-:W-:Y:S01]  /*a440*/  LEA R30, P0, R32, UR4, 0x1 ;  /* 0x00000004201e7c11 */ /* 0x000fe2000f8008ff */
[----:B------:R-:W-:Y:S02]  /*a450*/  UMOV UR4, 0xffffffff ;  /* 0xffffffff00047882 */ /* 0x000fe40000000000 */
[----:B------:R-:W-:Y:S01]  /*a460*/  IMAD R9, R3, UR7, R6 ;  /* 0x0000000703097c24 */ /* 0x000fe2000f8e0206 */
[----:B------:R-:W-:Y:S01]  /*a470*/  ULDC.64 UR6, c[0x0][0x400] ;  /* 0x0001000000067ab9 */ /* 0x000fe20000000a00 */
[----:B------:R-:W-:Y:S01]  /*a480*/  IMAD.IADD R3, R33, 0x1, R7 ;  /* 0x0000000121037824 */ /* 0x000fe200078e0207 */
[----:B------:R-:W-:Y:S01]  /*a490*/  LEA R31, P1, R4, UR6, 0x1 ;  /* 0x00000006041f7c11 */ /* 0x000fe2000f8208ff */
[----:B------:R-:W-:-:S03]  /*a4a0*/  IMAD.IADD R33, R5, 0x1, R9 ;  /* 0x0000000105217824 */ /* 0x000fc600078e0209 */
[----:B------:R-:W-:Y:S02]  /*a4b0*/  LEA.HI.X R32, R32, UR5, R3, 0x1, P0 ;  /* 0x0000000520207c11 */ /* 0x000fe400080f0c03 */
[----:B------:R-:W-:Y:S01]  /*a4c0*/  LEA.HI.X R33, R4, UR7, R33, 0x1, P1 ;  /* 0x0000000704217c11 */ /* 0x000fe200088f0c21 */
[----:B------:R-:W-:Y:S06]  /*a4d0*/  BRA.DIV UR4, `(.L_x_1662) ;  /* 0x0000023204347947 */ /* 0x000fec000b800000 */
[----:B------:R0:W1:Y:S04]  /*a4e0*/  SHFL.IDX PT, R9, R32, RZ, 0x181f ;  /* 0x00181fff20097589 */ /* 0x00006800000e0000 */
[----:B------:R0:W2:Y:S04]  /*a4f0*/  SHFL.IDX PT, R8, R30, RZ, 0x181f ;  /* 0x00181fff1e087589 */ /* 0x0000a800000e0000 */
[----:B------:R0:W3:Y:S04]  /*a500*/  SHFL.IDX PT, R26, R33, RZ, 0x181f ;  /* 0x00181fff211a7589 */ /* 0x0000e800000e0000 */
[----:B------:R0:W4:Y:S02]  /*a510*/  SHFL.IDX PT, R5, R31, RZ, 0x181f ;  /* 0x00181fff1f057589 */ /* 0x00012400000e0000 */
.L_x_2029:
[----:B------:R-:W-:Y:S01]  /*a520*/  IMAD R3, R219, R10, RZ ;  /* 0x0000000adb037224 */ /* 0x000fe200078e02ff */
[----:B------:R-:W-:Y:S01]  /*a530*/  BSSY B1, `(.L_x_1663) ;  /* 0x000003c000017945 */ /* 0x000fe20003800000 */
[----:B------:R-:W-:Y:S02]  /*a540*/  CS2R R62, SRZ ;  /* 0x00000000003e7805 */ /* 0x000fe4000001ff00 */
[----:B------:R-:W-:Y:S02]  /*a550*/  CS2R R66, SRZ ;  /* 0x0000000000427805 */ /* 0x000fe4000001ff00 */
[----:B------:R-:W-:Y:S02]  /*a560*/  CS2R R70, SRZ ;  /* 0x0000000000467805 */ /* 0x000fe4000001ff00 */
[----:B------:R-:W-:Y:S02]  /*a570*/  ISETP.GE.AND P0, PT, R0, R3, PT ;  /* 0x000000030000720c */ /* 0x000fe40003f06270 */
[----:B------:R-:W-:-:S02]  /*a580*/  CS2R R74, SRZ ;  /* 0x00000000004a7805 */ /* 0x000fc4000001ff00 */
[----:B------:R-:W-:Y:S02]  /*a590*/  CS2R R64, SRZ ;  /* 0x0000000000407805 */ /* 0x000fe4000001ff00 */
[----:B------:R-:W-:Y:S02]  /*a5a0*/  CS2R R68, SRZ ;  /* 0x0000000000447805 */ /* 0x000fe4000001ff00 */
[----:B------:R-:W-:Y:S02]  /*a5b0*/  CS2R R72, SRZ ;  /* 0x0000000000487805 */ /* 0x000fe4000001ff00 */
[----:B------:R-:W-:-:S03]  /*a5c0*/  CS2R R76, SRZ ;  /* 0x00000000004c7805 */ /* 0x000fc6000001ff00 */
[----:B------:R-:W-:Y:S05]  /*a5d0*/  @P0 BRA `(.L_x_1664) ;  /* 0x0000000000c40947 */ /* 0x000fea0003800000 */
[----:B------:R-:W3:Y:S01]  /*a5e0*/  LDL R7, [R1+0x30] ;  /* 0x0000300001077983 */ /* 0x000ee20000100800 */
[----:B------:R-:W-:-:S03]  /*a5f0*/  ULDC UR4, c[0x0][0x3f4] ;  /* 0x0000fd0000047ab9 */ /* 0x000fc60000000800 */
[----:B------:R-:W4:Y:S04]  /*a600*/  LDL R4, [R1+0x34] ;  /* 0x0000340001047983 */ /* 0x000f280000100800 */
[----:B------:R-:W4:Y:S04]  /*a610*/  LDL R29, [R1+0x48] ;  /* 0x00004800011d7983 */ /* 0x000f280000100800 */
[----:B------:R-:W4:Y:S04]  /*a620*/  LDL R6, [R1+0x98] ;  /* 0x0000980001067983 */ /* 0x000f280000100800 */
[----:B------:R-:W4:Y:S04]  /*a630*/  LDL R11, [R1+0x9c] ;  /* 0x00009c00010b7983 */ /* 0x000f280000100800 */
[----:B------:R-:W4:Y:S01]  /*a640*/  LDL R34, [R1+0x94] ;  /* 0x0000940001227983 */ /* 0x000f220000100800 */
[----:B------:R-:W-:-:S02]  /*a650*/  ISETP.GE.AND P3, PT, R204, UR4, PT ;  /* 0x00000004cc007c0c */ /* 0x000fc4000bf66270 */
[----:B------:R-:W-:Y:S02]  /*a660*/  CS2R R74, SRZ ;  /* 0x00000000004a7805 */ /* 0x000fe4000001ff00 */
[----:B------:R-:W-:Y:S02]  /*a670*/  CS2R R76, SRZ ;  /* 0x00000000004c7805 */ /* 0x000fe4000001ff00 */
[----:B------:R-:W-:Y:S02]  /*a680*/  CS2R R70, SRZ ;  /* 0x0000000000467805 */ /* 0x000fe4000001ff00 */
[----:B------:R-:W-:Y:S02]  /*a690*/  CS2R R72, SRZ ;  /* 0x0000000000487805 */ /* 0x000fe4000001ff00 */
[----:B------:R-:W-:Y:S02]  /*a6a0*/  CS2R R66, SRZ ;  /* 0x0000000000427805 */ /* 0x000fe4000001ff00 */
[----:B------:R-:W-:Y:S01]  /*a6b0*/  CS2R R68, SRZ ;  /* 0x0000000000447805 */ /* 0x000fe2000001ff00 */
[----:B-12---:R-:W-:Y:S01]  /*a6c0*/  @!P3 IMAD.WIDE R20, R204, 0x2, R8 ;  /* 0x00000002cc14b825 */ /* 0x006fe200078e0208 */
[----:B------:R-:W-:-:S02]  /*a6d0*/  CS2R R62, SRZ ;  /* 0x00000000003e7805 */ /* 0x000fc4000001ff00 */
[----:B------:R-:W-:Y:S02]  /*a6e0*/  CS2R R64, SRZ ;  /* 0x0000000000407805 */ /* 0x000fe4000001ff00 */
[----:B------:R1:W5:Y:S01]  /*a6f0*/  @!P3 LD.E.64 R74, desc[UR60][R20.64] ;  /* 0x0000003c144ab980 */ /* 0x000362000c101b00 */
[----:B---3--:R-:W-:Y:S02]  /*a700*/  ISETP.GE.AND P2, PT, R7, UR4, PT ;  /* 0x0000000407007c0c */ /* 0x008fe4000bf46270 */
[----:B----4-:R-:W-:Y:S02]  /*a710*/  ISETP.GE.AND P1, PT, R4, UR4, PT ;  /* 0x0000000404007c0c */ /* 0x010fe4000bf26270 */
[----:B------:R-:W-:-:S09]  /*a720*/  ISETP.GE.AND P0, PT, R29, UR4, PT ;  /* 0x000000041d007c0c */ /* 0x000fd2000bf06270 */
[C---:B------:R-:W-:Y:S02]  /*a730*/  @!P2 IMAD.SHL.U32 R12, R7.reuse, 0x2, RZ ;  /* 0x00000002070ca824 */ /* 0x040fe400078e00ff */
[C---:B------:R-:W-:Y:S01]  /*a740*/  @!P1 SHF.L.U64.HI R28, R4.reuse, 0x1, R6 ;  /* 0x00000001041c9819 */ /* 0x040fe20000010206 */
[----:B------:R-:W-:Y:S02]  /*a750*/  @!P1 IMAD.SHL.U32 R4, R4, 0x2, RZ ;  /* 0x0000000204049824 */ /* 0x000fe400078e00ff */
[CC--:B------:R-:W-:Y:S01]  /*a760*/  @!P2 IADD3 R14, P4, R8.reuse, R12.reuse, RZ ;  /* 0x0000000c080ea210 */ /* 0x0c0fe20007f9e0ff */
[----:B------:R-:W-:Y:S01]  /*a770*/  @!P3 IMAD.MOV.U32 R6, RZ, RZ, R5 ;  /* 0x000000ffff06b224 */ /* 0x000fe200078e0005 */
[----:B------:R-:W-:Y:S01]  /*a780*/  @!P2 SHF.L.U64.HI R11, R7, 0x1, R11 ;  /* 0x00000001070ba819 */ /* 0x000fe2000001020b */
[----:B------:R-:W-:Y:S01]  /*a790*/  @!P0 IMAD.SHL.U32 R27, R29, 0x2, RZ ;  /* 0x000000021d1b8824 */ /* 0x000fe200078e00ff */
[----:B------:R-:W-:Y:S01]  /*a7a0*/  @!P2 IADD3 R12, P6, R5, R12, RZ ;  /* 0x0000000c050ca210 */ /* 0x000fe20007fde0ff */
[----:B------:R-:W-:Y:S01]  /*a7b0*/  @!P3 IMAD.MOV.U32 R7, RZ, RZ, R26 ;  /* 0x000000ffff07b224 */ /* 0x000fe200078e001a */
[----:B------:R-:W-:Y:S01]  /*a7c0*/  @!P1 IADD3 R10, P5, R8, R4, RZ ;  /* 0x00000004080a9210 */ /* 0x000fe20007fbe0ff */
[----:B------:R-:W-:-:S02]  /*a7d0*/  @!P2 IMAD.X R15, R9, 0x1, R11, P4 ;  /* 0x00000001090fa824 */ /* 0x000fc400020e060b */
[----:B------:R-:W-:-:S04]  /*a7e0*/  @!P3 IMAD.WIDE R24, R204, 0x2, R6 ;  /* 0x00000002cc18b825 */ /* 0x000fc800078e0206 */
[----:B------:R-:W-:Y:S01]  /*a7f0*/  @!P2 IMAD.X R13, R26, 0x1, R11, P6 ;  /* 0x000000011a0da824 */ /* 0x000fe200030e060b */
[-C--:B------:R-:W-:Y:S01]  /*a800*/  @!P0 IADD3 R6, P6, R8, R27.reuse, RZ ;  /* 0x0000001b08068210 */ /* 0x080fe20007fde0ff */
[----:B------:R-:W-:Y:S01]  /*a810*/  @!P1 IMAD.X R11, R9, 0x1, R28, P5 ;  /* 0x00000001090b9824 */ /* 0x000fe200028e061c */
[----:B------:R-:W-:Y:S01]  /*a820*/  @!P0 IADD3 R8, P5, R5, R27, RZ ;  /* 0x0000001b05088210 */ /* 0x000fe20007fbe0ff */
[----:B------:R1:W5:Y:S01]  /*a830*/  @!P3 LD.E.64 R76, desc[UR60][R24.64] ;  /* 0x0000003c184cb980 */ /* 0x000362000c101b00 */
[----:B------:R-:W-:Y:S02]  /*a840*/  @!P0 SHF.L.U64.HI R27, R29, 0x1, R34 ;  /* 0x000000011d1b8819 */ /* 0x000fe40000010222 */
[----:B------:R-:W-:Y:S01]  /*a850*/  @!P1 IADD3 R4, P4, R5, R4, RZ ;  /* 0x0000000405049210 */ /* 0x000fe20007f9e0ff */
[----:B------:R1:W5:Y:S02]  /*a860*/  @!P2 LD.E.64 R70, desc[UR60][R14.64] ;  /* 0x0000003c0e46a980 */ /* 0x000364000c101b00 */
[----:B------:R-:W-:-:S02]  /*a870*/  @!P0 IMAD.X R7, R9, 0x1, R27, P6 ;  /* 0x0000000109078824 */ /* 0x000fc400030e061b */
[C---:B------:R-:W-:Y:S01]  /*a880*/  @!P1 IMAD.X R5, R26.reuse, 0x1, R28, P4 ;  /* 0x000000011a059824 */ /* 0x040fe200020e061c */
[----:B------:R1:W5:Y:S01]  /*a890*/  @!P2 LD.E.64 R72, desc[UR60][R12.64] ;  /* 0x0000003c0c48a980 */ /* 0x000362000c101b00 */
[----:B------:R-:W-:-:S03]  /*a8a0*/  @!P0 IMAD.X R9, R26, 0x1, R27, P5 ;  /* 0x000000011a098824 */ /* 0x000fc600028e061b */
[----:B------:R1:W5:Y:S04]  /*a8b0*/  @!P1 LD.E.64 R66, desc[UR60][R10.64] ;  /* 0x0000003c0a429980 */ /* 0x000368000c101b00 */
[----:B------:R1:W5:Y:S04]  /*a8c0*/  @!P1 LD.E.64 R68, desc[UR60][R4.64] ;  /* 0x0000003c04449980 */ /* 0x000368000c101b00 */
[----:B------:R1:W5:Y:S04]  /*a8d0*/  @!P0 LD.E.64 R62, desc[UR60][R6.64] ;  /* 0x0000003c063e8980 */ /* 0x000368000c101b00 */
[----:B------:R1:W5:Y:S02]  /*a8e0*/  @!P0 LD.E.64 R64, desc[UR60][R8.64] ;  /* 0x0000003c08408980 */ /* 0x000364000c101b00 */
.L_x_1664:
[----:B------:R-:W-:Y:S05]  /*a8f0*/  BSYNC B1 ;  /* 0x0000000000017941 */ /* 0x000fea0003800000 */
.L_x_1663:
[----:B-1---5:R-:W-:Y:S01]  /*a900*/  IMAD.MOV.U32 R4, RZ, RZ, R62 ;  /* 0x000000ffff047224 */ /* 0x022fe200078e003e */
[----:B------:R-:W-:Y:S01]  /*a910*/  UMOV UR4, 0xffffffff ;  /* 0xffffffff00047882 */ /* 0x000fe20000000000 */
[----:B----4-:R-:W-:Y:S01]  /*a920*/  IMAD.MOV.U32 R5, RZ, RZ, R63 ;  /* 0x000000ffff057224 */ /* 0x010fe200078e003f */
[----:B------:R-:W-:Y:S01]  /*a930*/  CS2R R46, SRZ ;  /* 0x00000000002e7805 */ /* 0x000fe2000001ff00 */
        /* <DEDUP_REMOVED lines=15> */
[----:B------:R-:W-:-:S02]  /*aa30*/  IMAD.MOV.U32 R6, RZ, RZ, R68 ;  /* 0x000000ffff067224 */ /* 0x000fc400078e0044 */
        /* <DEDUP_REMOVED lines=9> */
[----:B------:R-:W-:Y:S02]  /*aad0*/  PRMT R112, R112, 0x5410, R5 ;  /* 0x0000541070707816 */ /* 0x000fe40000000005 */
[----:B------:R-:W-:-:S02]  /*aae0*/  PRMT R92, R92, 0x5410, R6 ;  /* 0x000054105c5c7816 */ /* 0x000fc40000000006 */
[----:B------:R-:W-:Y:S01]  /*aaf0*/  PRMT R95, R7, 0x7610, R95 ;  /* 0x00007610075f7816 */ /* 0x000fe2000000005f */
[----:B------:R-:W-:Y:S06]  /*ab00*/  BRA.DIV UR4, `(.L_x_1665) ;  /* 0x0000022e041c7947 */ /* 0x000fec000b800000 */
[----:B------:R1:W4:Y:S04]  /*ab10*/  SHFL.IDX PT, R9, R32, 0x1, 0x181f ;  /* 0x00381f0020097f89 */ /* 0x00032800000e0000 */
[----:B--2---:R1:W2:Y:S04]  /*ab20*/  SHFL.IDX PT, R8, R30, 0x1, 0x181f ;  /* 0x00381f001e087f89 */ /* 0x0042a800000e0000 */
[----:B---3--:R1:W3:Y:S04]  /*ab30*/  SHFL.IDX PT, R26, R33, 0x1, 0x181f ;  /* 0x00381f00211a7f89 */ /* 0x0082e800000e0000 */
[----:B------:R1:W0:Y:S02]  /*ab40*/  SHFL.IDX PT, R5, R31, 0x1, 0x181f ;  /* 0x00381f001f057f89 */ /* 0x00022400000e0000 */
.L_x_2035:
[----:B------:R-:W-:Y:S01]  /*ab50*/  VIADD R4, R0, 0x20 ;  /* 0x0000002000047836 */ /* 0x000fe20000000000 */
        /* <DEDUP_REMOVED lines=8> */
[----:B------:R-:W-:-:S05]  /*abe0*/  CS2R R60, SRZ ;  /* 0x00000000003c7805 */ /* 0x000fca000001ff00 */
[----:B------:R-:W-:Y:S05]  /*abf0*/  @P0 BRA `(.L_x_1667) ;  /* 0x0000000000c40947 */ /* 0x000fea0003800000 */
[----:B------:R-:W3:Y:S01]  /*ac00*/  LDL R10, [R1+0x30] ;  /* 0x00003000010a7983 */ /* 0x000ee20000100800 */
[----:B------:R-:W-:-:S03]  /*ac10*/  ULDC UR4, c[0x0][0x3f4] ;  /* 0x0000fd0000047ab9 */ /* 0x000fc60000000800 */
[----:B------:R-:W3:Y:S04]  /*ac20*/  LDL R6, [R1+0x34] ;  /* 0x0000340001067983 */ /* 0x000ee80000100800 */
[----:B------:R-:W3:Y:S04]  /*ac30*/  LDL R29, [R1+0x48] ;  /* 0x00004800011d7983 */ /* 0x000ee80000100800 */
[----:B------:R-:W3:Y:S04]  /*ac40*/  LDL R11, [R1+0x9c] ;  /* 0x00009c00010b7983 */ /* 0x000ee80000100800 */
[----:B------:R-:W3:Y:S04]  /*ac50*/  LDL R7, [R1+0x98] ;  /* 0x0000980001077983 */ /* 0x000ee80000100800 */
[----:B------:R-:W3:Y:S01]  /*ac60*/  LDL R34, [R1+0x94] ;  /* 0x0000940001227983 */ /* 0x000ee20000100800 */
[----:B------:R-:W-:-:S02]  /*ac70*/  ISETP.GE.AND P3, PT, R204, UR4, PT ;  /* 0x00000004cc007c0c */ /* 0x000fc4000bf66270 */
[----:B------:R-:W-:Y:S02]  /*ac80*/  CS2R R58, SRZ ;  /* 0x00000000003a7805 */ /* 0x000fe4000001ff00 */
[----:B------:R-:W-:Y:S02]  /*ac90*/  CS2R R60, SRZ ;  /* 0x00000000003c7805 */ /* 0x000fe4000001ff00 */
[----:B------:R-:W-:Y:S02]  /*aca0*/  CS2R R54, SRZ ;  /* 0x0000000000367805 */ /* 0x000fe4000001ff00 */
[----:B------:R-:W-:Y:S02]  /*acb0*/  CS2R R56, SRZ ;  /* 0x0000000000387805 */ /* 0x000fe4000001ff00 */
[----:B------:R-:W-:Y:S02]  /*acc0*/  CS2R R50, SRZ ;  /* 0x0000000000327805 */ /* 0x000fe4000001ff00 */
[----:B------:R-:W-:Y:S01]  /*acd0*/  CS2R R52, SRZ ;  /* 0x0000000000347805 */ /* 0x000fe2000001ff00 */
[----:B--2-4-:R-:W-:Y:S01]  /*ace0*/  @!P3 IMAD.WIDE R20, R204, 0x2, R8 ;  /* 0x00000002cc14b825 */ /* 0x014fe200078e0208 */
[----:B------:R-:W-:-:S02]  /*acf0*/  CS2R R46, SRZ ;  /* 0x00000000002e7805 */ /* 0x000fc4000001ff00 */
[----:B------:R-:W-:Y:S02]  /*ad00*/  CS2R R48, SRZ ;  /* 0x0000000000307805 */ /* 0x000fe4000001ff00 */
[----:B------:R2:W5:Y:S01]  /*ad10*/  @!P3 LD.E.64 R58, desc[UR60][R20.64] ;  /* 0x0000003c143ab980 */ /* 0x000562000c101b00 */
[----:B---3--:R-:W-:Y:S02]  /*ad20*/  ISETP.GE.AND P2, PT, R10, UR4, PT ;  /* 0x000000040a007c0c */ /* 0x008fe4000bf46270 */
[----:B------:R-:W-:Y:S02]  /*ad30*/  ISETP.GE.AND P1, PT, R6, UR4, PT ;  /* 0x0000000406007c0c */ /* 0x000fe4000bf26270 */
[----:B------:R-:W-:-:S09]  /*ad40*/  ISETP.GE.AND P0, PT, R29, UR4, PT ;  /* 0x000000041d007c0c */ /* 0x000fd2000bf06270 */
[----:B------:R-:W-:Y:S02]  /*ad50*/  @!P2 IMAD.SHL.U32 R12, R10, 0x2, RZ ;  /* 0x000000020a0ca824 */ /* 0x000fe400078e00ff */
[----:B------:R-:W-:-:S03]  /*ad60*/  @!P1 IMAD.SHL.U32 R4, R6, 0x2, RZ ;  /* 0x0000000206049824 */ /* 0x000fc600078e00ff */
[-C--:B------:R-:W-:Y:S02]  /*ad70*/  @!P2 IADD3 R14, P4, R8, R12.reuse, RZ ;  /* 0x0000000c080ea210 */ /* 0x080fe40007f9e0ff */
[----:B------:R-:W-:Y:S01]  /*ad80*/  @!P2 SHF.L.U64.HI R11, R10, 0x1, R11 ;  /* 0x000000010a0ba819 */ /* 0x000fe2000001020b */
[----:B------:R-:W-:Y:S01]  /*ad90*/  @!P0 IMAD.SHL.U32 R28, R29, 0x2, RZ ;  /* 0x000000021d1c8824 */ /* 0x000fe200078e00ff */
[----:B------:R-:W-:Y:S01]  /*ada0*/  @!P1 SHF.L.U64.HI R27, R6, 0x1, R7 ;  /* 0x00000001061b9819 */ /* 0x000fe20000010207 */
[----:B0-----:R-:W-:Y:S01]  /*adb0*/  @!P3 IMAD.MOV.U32 R6, RZ, RZ, R5 ;  /* 0x000000ffff06b224 */ /* 0x001fe200078e0005 */
[----:B------:R-:W-:Y:S01]  /*adc0*/  @!P2 IADD3 R12, P6, R5, R12, RZ ;  /* 0x0000000c050ca210 */ /* 0x000fe20007fde0ff */
[----:B------:R-:W-:Y:S01]  /*add0*/  @!P3 IMAD.MOV.U32 R7, RZ, RZ, R26 ;  /* 0x000000ffff07b224 */ /* 0x000fe200078e001a */
[----:B------:R-:W-:Y:S01]  /*ade0*/  @!P1 IADD3 R10, P5, R8, R4, RZ ;  /* 0x00000004080a9210 */ /* 0x000fe20007fbe0ff */
[----:B------:R-:W-:Y:S02]  /*adf0*/  @!P2 IMAD.X R15, R9, 0x1, R11, P4 ;  /* 0x00000001090fa824 */ /* 0x000fe400020e060b */
        /* <DEDUP_REMOVED lines=17> */
.L_x_1667:
[----:B------:R-:W-:Y:S05]  /*af10*/  BSYNC B1 ;  /* 0x0000000000017941 */ /* 0x000fea0003800000 */
.L_x_1666:
[----:B--2--5:R-:W-:Y:S01]  /*af20*/  IMAD.MOV.U32 R4, RZ, RZ, R46 ;  /* 0x000000ffff047224 */ /* 0x024fe200078e002e */
[----:B------:R-:W-:Y:S01]  /*af30*/  UMOV UR4, 0xffffffff ;  /* 0xffffffff00047882 */ /* 0x000fe20000000000 */
[----:B0-----:R-:W-:Y:S02]  /*af40*/  IMAD.MOV.U32 R5, RZ, RZ, R47 ;  /* 0x000000ffff057224 */ /* 0x001fe400078e002f */
[----:B------:R-:W-:Y:S02]  /*af50*/  IMAD.MOV.U32 R6, RZ, RZ, R50 ;  /* 0x000000ffff067224 */ /* 0x000fe400078e0032 */
[----:B------:R-:W-:Y:S01]  /*af60*/  IMAD.MOV.U32 R7, RZ, RZ, R51 ;  /* 0x000000ffff077224 */ /* 0x000fe200078e0033 */
[----:B------:R-:W-:Y:S01]  /*af70*/  PRMT R86, R4, 0x5410, R5 ;  /* 0x0000541004567816 */ /* 0x000fe20000000005 */
[----:B------:R-:W-:Y:S02]  /*af80*/  IMAD.MOV.U32 R4, RZ, RZ, R54 ;  /* 0x000000ffff047224 */ /* 0x000fe400078e0036 */
[----:B------:R-:W-:Y:S01]  /*af90*/  IMAD.MOV.U32 R5, RZ, RZ, R55 ;  /* 0x000000ffff057224 */ /* 0x000fe200078e0037 */
[----:B------:R-:W-:Y:S01]  /*afa0*/  PRMT R97, R7, 0x5410, R6 ;  /* 0x0000541007617816 */ /* 0x000fe20000000006 */
        /* <DEDUP_REMOVED lines=14> */
[----:B------:R-:W-:-:S04]  /*b090*/  PRMT R104, R4, 0x5410, R5 ;  /* 0x0000541004687816 */ /* 0x000fc80000000005 */
[----:B------:R-:W-:Y:S01]  /*b0a0*/  PRMT R107, R6, 0x5410, R7 ;  /* 0x00005410066b7816 */ /* 0x000fe20000000007 */
[----:B------:R-:W-:Y:S06]  /*b0b0*/  BRA.DIV UR4, `(.L_x_1668) ;  /* 0x0000022a04247947 */ /* 0x000fec000b800000 */
[----:B----4-:R0:W2:Y:S04]  /*b0c0*/  SHFL.IDX PT, R9, R32, 0x2, 0x181f ;  /* 0x00581f0020097f89 */ /* 0x0100a800000e0000 */
[----:B------:R0:W4:Y:S04]  /*b0d0*/  SHFL.IDX PT, R8, R30, 0x2, 0x181f ;  /* 0x00581f001e087f89 */ /* 0x00012800000e0000 */
[----:B------:R0:W0:Y:S04]  /*b0e0*/  SHFL.IDX PT, R78, R33, 0x2, 0x181f ;  /* 0x00581f00214e7f89 */ /* 0x00002800000e0000 */
[----:B------:R0:W0:Y:S02]  /*b0f0*/  SHFL.IDX PT, R5, R31, 0x2, 0x181f ;  /* 0x00581f001f057f89 */ /* 0x00002400000e0000 */
.L_x_2041:
[----:B------:R-:W-:Y:S01]  /*b100*/  VIADD R4, R0, 0x40 ;  /* 0x0000004000047836 */ /* 0x000fe20000000000 */
[----:B------:R-:W-:Y:S01]  /*b110*/  BSSY B1, `(.L_x_1669) ;  /* 0x000003c000017945 */ /* 0x000fe20003800000 */
[----:B------:R-:W-:Y:S02]  /*b120*/  CS2R R28, SRZ ;  /* 0x00000000001c7805 */ /* 0x000fe4000001ff00 */
[----:B------:R-:W-:Y:S02]  /*b130*/  CS2R R34, SRZ ;  /* 0x0000000000227805 */ /* 0x000fe4000001ff00 */
[----:B------:R-:W-:Y:S02]  /*b140*/  CS2R R38, SRZ ;  /* 0x0000000000267805 */ /* 0x000fe4000001ff00 */
[----:B------:R-:W-:Y:S02]  /*b150*/  ISETP.GE.AND P0, PT, R4, R3, PT ;  /* 0x000000030400720c */ /* 0x000fe40003f06270 */
[----:B------:R-:W-:-:S02]  /*b160*/  CS2R R42, SRZ ;  /* 0x00000000002a7805 */ /* 0x000fc4000001ff00 */
[----:B---3--:R-:W-:Y:S02]  /*b170*/  CS2R R26, SRZ ;  /* 0x00000000001a7805 */ /* 0x008fe4000001ff00 */
[----:B------:R-:W-:Y:S02]  /*b180*/  CS2R R36, SRZ ;  /* 0x0000000000247805 */ /* 0x000fe4000001ff00 */
[----:B------:R-:W-:Y:S02]  /*b190*/  CS2R R40, SRZ ;  /* 0x0000000000287805 */ /* 0x000fe4000001ff00 */
[----:B------:R-:W-:-:S03]  /*b1a0*/  CS2R R44, SRZ ;  /* 0x00000000002c7805 */ /* 0x000fc6000001ff00 */
        /* <DEDUP_REMOVED lines=12> */
[----:B------:R-:W-:-:S05]  /*b270*/  CS2R R40, SRZ ;  /* 0x0000000000287805 */ /* 0x000fca000001ff00 */
[----:B--2-4-:R-:W-:Y:S01]  /*b280*/  @!P3 IMAD.WIDE R20, R204, 0x2, R8 ;  /* 0x00000002cc14b825 */ /* 0x014fe200078e0208 */
[----:B------:R-:W-:Y:S02]  /*b290*/  CS2R R34, SRZ ;  /* 0x0000000000227805 */ /* 0x000fe4000001ff00 */
[----:B------:R-:W-:Y:S02]  /*b2a0*/  CS2R R36, SRZ ;  /* 0x0000000000247805 */ /* 0x000fe4000001ff00 */
[----:B------:R-:W-:Y:S01]  /*b2b0*/  CS2R R28, SRZ ;  /* 0x00000000001c7805 */ /* 0x000fe2000001ff00 */
        /* <DEDUP_REMOVED lines=27> */
[----:B------:R-:W-:Y:S01]  /*b470*/  @!P0 IMAD.X R9, R78, 0x1, R27, P5 ;  /* 0x000000014e098824 */ /* 0x000fe200028e061b */
[----:B------:R-:W-:Y:S02]  /*b480*/  CS2R R26, SRZ ;  /* 0x00000000001a7805 */ /* 0x000fe4000001ff00 */
[----:B------:R2:W5:Y:S04]  /*b490*/  @!P1 LD.E.64 R34, desc[UR60][R10.64] ;  /* 0x0000003c0a229980 */ /* 0x000568000c101b00 */
[----:B------:R2:W5:Y:S04]  /*b4a0*/  @!P1 LD.E.64 R36, desc[UR60][R4.64] ;  /* 0x0000003c04249980 */ /* 0x000568000c101b00 */
[----:B------:R2:W5:Y:S04]  /*b4b0*/  @!P0 LD.E.64 R28, desc[UR60][R6.64] ;  /* 0x0000003c061c8980 */ /* 0x000568000c101b00 */
[----:B------:R2:W5:Y:S02]  /*b4c0*/  @!P0 LD.E.64 R26, desc[UR60][R8.64] ;  /* 0x0000003c081a8980 */ /* 0x000564000c101b00 */
.L_x_1670:
[----:B------:R-:W-:Y:S05]  /*b4d0*/  BSYNC B1 ;  /* 0x0000000000017941 */ /* 0x000fea0003800000 */
.L_x_1669:
        /* <DEDUP_REMOVED lines=25> */
[----:B------:R-:W-:Y:S01]  /*b670*/  PRMT R89, R7, 0x5410, R6 ;  /* 0x0000541007597816 */ /* 0x000fe20000000006 */
[----:B------:R-:W-:Y:S06]  /*b680*/  BRA.DIV UR4, `(.L_x_1671) ;  /* 0x0000022604247947 */ /* 0x000fec000b800000 */
[----:B------:R0:W2:Y:S04]  /*b690*/  SHFL.IDX PT, R78, R32, 0x3, 0x181f ;  /* 0x00781f00204e7f89 */ /* 0x0000a800000e0000 */
[----:B------:R0:W3:Y:S04]  /*b6a0*/  SHFL.IDX PT, R80, R30, 0x3, 0x181f ;  /* 0x00781f001e507f89 */ /* 0x0000e800000e0000 */
[----:B------:R0:W0:Y:S04]  /*b6b0*/  SHFL.IDX PT, R79, R33, 0x3, 0x181f ;  /* 0x00781f00214f7f89 */ /* 0x00002800000e0000 */
[----:B------:R0:W0:Y:S02]  /*b6c0*/  SHFL.IDX PT, R12, R31, 0x3, 0x181f ;  /* 0x00781f001f0c7f89 */ /* 0x00002400000e0000 */
.L_x_2047:
[----:B------:R-:W-:Y:S01]  /*b6d0*/  VIADD R0, R0, 0x60 ;  /* 0x0000006000007836 */ /* 0x000fe20000000000 */
[----:B------:R-:W-:Y:S01]  /*b6e0*/  BSSY B1, `(.L_x_1672) ;  /* 0x000003d000017945 */ /* 0x000fe20003800000 */
[----:B------:R-:W-:Y:S02]  /*b6f0*/  CS2R R6, SRZ ;  /* 0x0000000000067805 */ /* 0x000fe4000001ff00 */
[----:B------:R-:W-:Y:S02]  /*b700*/  CS2R R20, SRZ ;  /* 0x0000000000147805 */ /* 0x000fe4000001ff00 */
[----:B01----:R-:W-:Y:S02]  /*b710*/  CS2R R30, SRZ ;  /* 0x00000000001e7805 */ /* 0x003fe4000001ff00 */
[----:B------:R-:W-:Y:S02]  /*b720*/  ISETP.GE.AND P0, PT, R0, R3, PT ;  /* 0x000000030000720c */ /* 0x000fe40003f06270 */
[----:B----4-:R-:W-:-:S02]  /*b730*/  CS2R R8, SRZ ;  /* 0x0000000000087805 */ /* 0x010fc4000001ff00 */
[----:B------:R-:W-:Y:S02]  /*b740*/  CS2R R10, SRZ ;  /* 0x00000000000a7805 */ /* 0x000fe4000001ff00 */
[----:B------:R-:W-:Y:S02]  /*b750*/  CS2R R24, SRZ ;  /* 0x0000000000187805 */ /* 0x000fe4000001ff00 */
[----:B------:R-:W-:-:S05]  /*b760*/  CS2R R32, SRZ ;  /* 0x0000000000207805 */ /* 0x000fca000001ff00 */
[----:B------:R-:W-:Y:S05]  /*b770*/  @P0 BRA `(.L_x_1673) ;  /* 0x0000000000cc0947 */ /* 0x000fea0003800000 */
[----:B------:R-:W4:Y:S01]  /*b780*/  LDL R90, [R1+0x30] ;  /* 0x00003000015a7983 */ /* 0x000f220000100800 */
        /* <DEDUP_REMOVED lines=8> */
[----:B------:R-:W-:-:S09]  /*b810*/  CS2R R30, SRZ ;  /* 0x00000000001e7805 */ /* 0x000fd2000001ff00 */
[----:B---3--:R-:W-:Y:S02]  /*b820*/  @!P2 IMAD.MOV.U32 R4, RZ, RZ, R80 ;  /* 0x000000ffff04a224 */ /* 0x008fe400078e0050 */
[----:B--2---:R-:W-:Y:S02]  /*b830*/  @!P2 IMAD.MOV.U32 R5, RZ, RZ, R78 ;  /* 0x000000ffff05a224 */ /* 0x004fe400078e004e */
[----:B------:R-:W-:Y:S02]  /*b840*/  @!P2 IMAD.MOV.U32 R6, RZ, RZ, R12 ;  /* 0x000000ffff06a224 */ /* 0x000fe400078e000c */
[----:B------:R-:W-:Y:S02]  /*b850*/  @!P2 IMAD.MOV.U32 R7, RZ, RZ, R79 ;  /* 0x000000ffff07a224 */ /* 0x000fe400078e004f */
[----:B------:R-:W-:-:S04]  /*b860*/  @!P2 IMAD.WIDE R8, R204, 0x2, R4 ;  /* 0x00000002cc08a825 */ /* 0x000fc800078e0204 */
[----:B------:R-:W-:Y:S01]  /*b870*/  @!P2 IMAD.WIDE R6, R204, 0x2, R6 ;  /* 0x00000002cc06a825 */ /* 0x000fe200078e0206 */
[----:B------:R-:W-:Y:S01]  /*b880*/  CS2R R20, SRZ ;  /* 0x0000000000147805 */ /* 0x000fe2000001ff00 */
[----:B------:R0:W5:Y:S04]  /*b890*/  @!P2 LD.E.64 R30, desc[UR60][R8.64] ;  /* 0x0000003c081ea980 */ /* 0x000168000c101b00 */
[----:B------:R1:W5:Y:S01]  /*b8a0*/  @!P2 LD.E.64 R32, desc[UR60][R6.64] ;  /* 0x0000003c0620a980 */ /* 0x000362000c101b00 */
[----:B------:R-:W-:Y:S02]  /*b8b0*/  CS2R R24, SRZ ;  /* 0x0000000000187805 */ /* 0x000fe4000001ff00 */
[----:B----4-:R-:W-:Y:S02]  /*b8c0*/  ISETP.GE.AND P3, PT, R90, UR4, PT ;  /* 0x000000045a007c0c */ /* 0x010fe4000bf66270 */
[----:B------:R-:W-:-:S11]  /*b8d0*/  ISETP.GE.AND P0, PT, R13, UR4, PT ;  /* 0x000000040d007c0c */ /* 0x000fd6000bf06270 */
[C---:B------:R-:W-:Y:S01]  /*b8e0*/  @!P3 IMAD.SHL.U32 R0, R90.reuse, 0x2, RZ ;  /* 0x000000025a00b824 */ /* 0x040fe200078e00ff */
[----:B------:R-:W-:-:S04]  /*b8f0*/  @!P3 SHF.L.U64.HI R10, R90, 0x1, R91 ;  /* 0x000000015a0ab819 */ /* 0x000fc8000001025b */
[----:B------:R-:W-:Y:S01]  /*b900*/  @!P3 IADD3 R4, P1, R80, R0, RZ ;  /* 0x000000005004b210 */ /* 0x000fe20007f3e0ff */
[----:B0-----:R-:W-:-:S04]  /*b910*/  @!P0 IMAD.SHL.U32 R8, R13, 0x2, RZ ;  /* 0x000000020d088824 */ /* 0x001fc800078e00ff */
[--C-:B------:R-:W-:Y:S01]  /*b920*/  @!P3 IMAD.X R5, R78, 0x1, R10.reuse, P1 ;  /* 0x000000014e05b824 */ /* 0x100fe200008e060a */
[----:B-1----:R-:W-:Y:S02]  /*b930*/  @!P3 IADD3 R6, P1, R12, R0, RZ ;  /* 0x000000000c06b210 */ /* 0x002fe40007f3e0ff */
[----:B------:R-:W-:Y:S02]  /*b940*/  @!P0 SHF.L.U64.HI R0, R13, 0x1, R85 ;  /* 0x000000010d008819 */ /* 0x000fe40000010255 */
[----:B------:R0:W5:Y:S01]  /*b950*/  @!P3 LD.E.64 R20, desc[UR60][R4.64] ;  /* 0x0000003c0414b980 */ /* 0x000162000c101b00 */
[----:B------:R-:W-:Y:S01]  /*b960*/  @!P3 IMAD.X R7, R79, 0x1, R10, P1 ;  /* 0x000000014f07b824 */ /* 0x000fe200008e060a */
[----:B------:R-:W-:-:S04]  /*b970*/  ISETP.GE.AND P2, PT, R14, UR4, PT ;  /* 0x000000040e007c0c */ /* 0x000fc8000bf46270 */
[----:B------:R1:W5:Y:S01]  /*b980*/  @!P3 LD.E.64 R24, desc[UR60][R6.64] ;  /* 0x0000003c0618b980 */ /* 0x000362000c101b00 */
[----:B0-----:R-:W-:-:S05]  /*b990*/  @!P0 IADD3 R4, P1, R80, R8, RZ ;  /* 0x0000000850048210 */ /* 0x001fca0007f3e0ff */
[----:B------:R-:W-:Y:S01]  /*b9a0*/  @!P0 IMAD.X R5, R78, 0x1, R0, P1 ;  /* 0x000000014e058824 */ /* 0x000fe200008e0600 */
[----:B-1----:R-:W-:Y:S02]  /*b9b0*/  CS2R R6, SRZ ;  /* 0x0000000000067805 */ /* 0x002fe4000001ff00 */
[----:B------:R-:W-:-:S04]  /*b9c0*/  CS2R R10, SRZ ;  /* 0x00000000000a7805 */ /* 0x000fc8000001ff00 */
[----:B------:R0:W5:Y:S01]  /*b9d0*/  @!P0 LD.E.64 R6, desc[UR60][R4.64] ;  /* 0x0000003c04068980 */ /* 0x000162000c101b00 */
[----:B------:R-:W-:Y:S01]  /*b9e0*/  @!P2 IMAD.SHL.U32 R13, R14, 0x2, RZ ;  /* 0x000000020e0da824 */ /* 0x000fe200078e00ff */
[----:B0-----:R-:W-:-:S05]  /*b9f0*/  @!P0 IADD3 R4, P1, R12, R8, RZ ;  /* 0x000000080c048210 */ /* 0x001fca0007f3e0ff */
[----:B------:R-:W-:Y:S01]  /*ba00*/  @!P0 IMAD.X R5, R79, 0x1, R0, P1 ;  /* 0x000000014f058824 */ /* 0x000fe200008e0600 */
[----:B------:R-:W-:-:S04]  /*ba10*/  @!P2 SHF.L.U64.HI R0, R14, 0x1, R15 ;  /* 0x000000010e00a819 */ /* 0x000fc8000001020f */
[----:B------:R0:W5:Y:S01]  /*ba20*/  @!P0 LD.E.64 R10, desc[UR60][R4.64] ;  /* 0x0000003c040a8980 */ /* 0x000162000c101b00 */
[-C--:B------:R-:W-:Y:S02]  /*ba30*/  @!P2 IADD3 R8, P0, R80, R13.reuse, RZ ;  /* 0x0000000d5008a210 */ /* 0x080fe40007f1e0ff */
[----:B------:R-:W-:-:S03]  /*ba40*/  @!P2 IADD3 R12, P1, R12, R13, RZ ;  /* 0x0000000d0c0ca210 */ /* 0x000fc60007f3e0ff */
[--C-:B------:R-:W-:Y:S01]  /*ba50*/  @!P2 IMAD.X R9, R78, 0x1, R0.reuse, P0 ;  /* 0x000000014e09a824 */ /* 0x100fe200000e0600 */
[----:B0-----:R-:W-:Y:S01]  /*ba60*/  CS2R R4, SRZ ;  /* 0x0000000000047805 */ /* 0x001fe2000001ff00 */
[----:B------:R-:W-:-:S05]  /*ba70*/  @!P2 IMAD.X R13, R79, 0x1, R0, P1 ;  /* 0x000000014f0da824 */ /* 0x000fca00008e0600 */
[----:B------:R0:W5:Y:S02]  /*ba80*/  @!P2 LD.E.64 R4, desc[UR60][R8.64] ;  /* 0x0000003c0804a980 */ /* 0x000164000c101b00 */
[----:B0-----:R-:W-:-:S06]  /*ba90*/  CS2R R8, SRZ ;  /* 0x0000000000087805 */ /* 0x001fcc000001ff00 */
[----:B------:R0:W5:Y:S02]  /*baa0*/  @!P2 LD.E.64 R8, desc[UR60][R12.64] ;  /* 0x0000003c0c08a980 */ /* 0x000164000c101b00 */
.L_x_1673:
[----:B------:R-:W-:Y:S05]  /*bab0*/  BSYNC B1 ;  /* 0x0000000000017941 */ /* 0x000fea0003800000 */
.L_x_1672:
[----:B0-----:R-:W4:Y:S01]  /*bac0*/  LDL R12, [R1+0x8c] ;  /* 0x00008c00010c7983 */ /* 0x001f220000100800 */
[----:B------:R-:W-:Y:S01]  /*bad0*/  BSSY B1, `(.L_x_1674) ;  /* 0x0000007000017945 */ /* 0x000fe20003800000 */
[----:B----4-:R-:W-:-:S04]  /*bae0*/  LEA.HI R0, R12, R12, RZ, 0x1 ;  /* 0x0000000c0c007211 */ /* 0x010fc800078f08ff */
[----:B------:R-:W-:-:S05]  /*baf0*/  LOP3.LUT R0, R0, 0xfffffffe, RZ, 0xc0, !PT ;  /* 0xfffffffe00007812 */ /* 0x000fca00078ec0ff */
[----:B------:R-:W-:-:S05]  /*bb00*/  IMAD.IADD R0, R12, 0x1, -R0 ;  /* 0x000000010c007824 */ /* 0x000fca00078e0a00 */
[----:B------:R-:W-:-:S04]  /*bb10*/  SHF.L.U32 R0, R0, 0x1f, RZ ;  /* 0x0000001f00007819 */ /* 0x000fc800000006ff */
[----:B------:R-:W0:Y:S02]  /*bb20*/  SYNCS.PHASECHK.TRANS64.TRYWAIT P0, [R17+URZ+0x30800], R0 ;  /* 0x03080000110075a7 */ /* 0x000e24000800017f */
[----:B0-----:R-:W-:Y:S05]  /*bb30*/  @!P0 BRA `(.L_x_1675) ;  /* 0x00000220006c8947 */ /* 0x001fea0003800000 */
.L_x_2048:
[----:B------:R-:W-:Y:S05]  /*bb40*/  BSYNC B1 ;  /* 0x0000000000017941 */ /* 0x000fea0003800000 */
.L_x_1674:
[----:B------:R-:W4:Y:S04]  /*bb50*/  LDL R13, [R1+0x58] ;  /* 0x00005800010d7983 */ /* 0x000f280000100800 */
[----:B------:R-:W4:Y:S01]  /*bb60*/  LDL R113, [R1+0xc] ;  /* 0x00000c0001717983 */ /* 0x000f220000100800 */
[----:B-----5:R-:W-:Y:S01]  /*bb70*/  IMAD.MOV.U32 R12, RZ, RZ, R4 ;  /* 0x000000ffff0c7224 */ /* 0x020fe200078e0004 */
[----:B------:R-:W-:Y:S01]  /*bb80*/  BSSY B1, `(.L_x_1676) ;  /* 0x00000e6000017945 */ /* 0x000fe20003800000 */
[----:B0-----:R-:W-:-:S05]  /*bb90*/  IMAD.MOV.U32 R0, RZ, RZ, R5 ;  /* 0x000000ffff007224 */ /* 0x001fca00078e0005 */
[----:B--2---:R-:W-:Y:S01]  /*bba0*/  PRMT R78, R12, 0x5410, R0 ;  /* 0x000054100c4e7816 */ /* 0x004fe20000000000 */
[----:B------:R-:W-:Y:S02]  /*bbb0*/  IMAD.MOV.U32 R12, RZ, RZ, R6 ;  /* 0x000000ffff0c7224 */ /* 0x000fe400078e0006 */
[----:B------:R-:W-:-:S05]  /*bbc0*/  IMAD.MOV.U32 R0, RZ, RZ, R7 ;  /* 0x000000ffff007224 */ /* 0x000fca00078e0007 */
[----:B---3--:R-:W-:Y:S01]  /*bbd0*/  PRMT R80, R12, 0x5410, R0 ;  /* 0x000054100c507816 */ /* 0x008fe20000000000 */
        /* <DEDUP_REMOVED lines=12> */
[----:B------:R-:W-:Y:S01]  /*bca0*/  IMAD.MOV.U32 R12, RZ, RZ, R24 ;  /* 0x000000ffff0c7224 */ /* 0x000fe200078e0018 */
[----:B----4-:R-:W-:Y:S01]  /*bcb0*/  VIADDMNMX R0, R3, -R13, 0x80, PT ;  /* 0x0000008003007446 */ /* 0x010fe2000380090d */
[----:B------:R-:W-:-:S03]  /*bcc0*/  IMAD.MOV.U32 R3, RZ, RZ, R25 ;  /* 0x000000ffff037224 */ /* 0x000fc600078e0019 */
[----:B------:R-:W-:Y:S02]  /*bcd0*/  ISETP.GE.AND P0, PT, R113, R0, PT ;  /* 0x000000007100720c */ /* 0x000fe40003f06270 */
[----:B------:R-:W-:Y:S01]  /*bce0*/  PRMT R91, R12, 0x5410, R3 ;  /* 0x000054100c5b7816 */ /* 0x000fe20000000003 */
[----:B------:R-:W-:Y:S02]  /*bcf0*/  IMAD.MOV.U32 R12, RZ, RZ, R32 ;  /* 0x000000ffff0c7224 */ /* 0x000fe400078e0020 */
[----:B------:R-:W-:-:S05]  /*bd00*/  IMAD.MOV.U32 R3, RZ, RZ, R33 ;  /* 0x000000ffff037224 */ /* 0x000fca00078e0021 */
[----:B------:R-:W-:-:S03]  /*bd10*/  PRMT R105, R12, 0x5410, R3 ;  /* 0x000054100c697816 */ /* 0x000fc60000000003 */
[----:B------:R-:W-:Y:S05]  /*bd20*/  @P0 BRA `(.L_x_1677) ;  /* 0x0000000c002c0947 */ /* 0x000fea0003800000 */
[----:B------:R0:W5:Y:S01]  /*bd30*/  LDL R114, [R1+0x70] ;  /* 0x0000700001727983 */ /* 0x0001620000100800 */
[----:B------:R-:W1:Y:S01]  /*bd40*/  LDC R108, c[0x0][0x3f4] ;  /* 0x0000fd00ff6c7b82 */ /* 0x000e620000000800 */
[----:B------:R-:W-:Y:S01]  /*bd50*/  BSSY B2, `(.L_x_1678) ;  /* 0x0000031000027945 */ /* 0x000fe20003800000 */
[----:B-1----:R-:W-:-:S13]  /*bd60*/  ISETP.GE.AND P0, PT, R204, R108, PT ;  /* 0x0000006ccc00720c */ /* 0x002fda0003f06270 */
[----:B0-----:R-:W-:Y:S05]  /*bd70*/  @P0 BRA `(.L_x_1679) ;  /* 0x0000000000b80947 */ /* 0x001fea0003800000 */
[----:B-----5:R-:W0:Y:S01]  /*bd80*/  LDS.128 R12, [R114] ;  /* 0x00000000720c7984 */ /* 0x020e220000000c00 */
[----:B------:R-:W-:Y:S02]  /*bd90*/  SHF.R.U64 R3, R74, 0x10, R75 ;  /* 0x000000104a037819 */ /* 0x000fe4000000124b */
[--C-:B------:R-:W-:Y:S02]  /*bda0*/  SHF.R.U64 R74, R76, 0x10, R77.reuse ;  /* 0x000000104c4a7819 */ /* 0x100fe4000000124d */
[----:B------:R-:W-:Y:S02]  /*bdb0*/  SHF.R.U32.HI R77, RZ, 0x10, R77 ;  /* 0x00000010ff4d7819 */ /* 0x000fe4000001164d */
[----:B------:R-:W-:Y:S02]  /*bdc0*/  SHF.R.U32.HI R75, RZ, 0x10, R75 ;  /* 0x00000010ff4b7819 */ /* 0x000fe4000001164b */
[----:B------:R-:W-:Y:S02]  /*bdd0*/  PRMT R77, R95, 0x5410, R77 ;  /* 0x000054105f4d7816 */ /* 0x000fe4000000004d */
[----:B------:R-:W-:-:S02]  /*bde0*/  PRMT R76, R94, 0x5410, R75 ;  /* 0x000054105e4c7816 */ /* 0x000fc4000000004b */
[C---:B------:R-:W-:Y:S02]  /*bdf0*/  PRMT R3, R92.reuse, 0x5410, R3 ;  /* 0x000054105c037816 */ /* 0x040fe40000000003 */
[----:B------:R-:W-:Y:S01]  /*be00*/  PRMT R74, R92, 0x5432, R74 ;  /* 0x000054325c4a7816 */ /* 0x000fe2000000004a */
[----:B------:R-:W-:Y:S02]  /*be10*/  IMAD.U32 R92, R77, 0x10000, RZ ;  /* 0x000100004d5c7824 */ /* 0x000fe400078e00ff */
[----:B------:R-:W-:Y:S01]  /*be20*/  IMAD.U32 R95, R76, 0x10000, RZ ;  /* 0x000100004c5f7824 */ /* 0x000fe200078e00ff */
[C---:B0-----:R-:W-:Y:S01]  /*be30*/  LOP3.LUT R75, R14.reuse, 0xffff0000, RZ, 0xc0, !PT ;  /* 0xffff00000e4b7812 */ /* 0x041fe200078ec0ff */
[----:B------:R-:W-:-:S04]  /*be40*/  IMAD.U32 R94, R14, 0x10000, RZ ;  /* 0x000100000e5e7824 */ /* 0x000fc800078e00ff */
[C---:B------:R-:W-:Y:S01]  /*be50*/  FMUL.FTZ R14, R75.reuse, R92 ;  /* 0x0000005c4b0e7220 */ /* 0x040fe20000410000 */
[----:B------:R-:W-:-:S03]  /*be60*/  FMUL.FTZ R75, R75, R95 ;  /* 0x0000005f4b4b7220 */ /* 0x000fc60000410000 */
[C---:B------:R-:W-:Y:S01]  /*be70*/  FFMA.FTZ R14, R94.reuse, R95, -R14 ;  /* 0x0000005f5e0e7223 */ /* 0x040fe2000001080e */
[----:B------:R-:W-:Y:S01]  /*be80*/  FFMA.FTZ R75, R94, R92, R75 ;  /* 0x0000005c5e4b7223 */ /* 0x000fe2000001004b */
[----:B------:R-:W-:Y:S01]  /*be90*/  LOP3.LUT R92, R76, 0xffff0000, RZ, 0xc0, !PT ;  /* 0xffff00004c5c7812 */ /* 0x000fe200078ec0ff */
[----:B------:R-:W-:Y:S01]  /*bea0*/  IMAD.U32 R94, R15, 0x10000, RZ ;  /* 0x000100000f5e7824 */ /* 0x000fe200078e00ff */
[----:B------:R-:W-:Y:S01]  /*beb0*/  LOP3.LUT R76, R77, 0xffff0000, RZ, 0xc0, !PT ;  /* 0xffff00004d4c7812 */ /* 0x000fe200078ec0ff */
[----:B------:R-:W-:Y:S01]  /*bec0*/  IMAD.U32 R95, R3, 0x10000, RZ ;  /* 0x00010000035f7824 */ /* 0x000fe200078e00ff */
[----:B------:R-:W-:Y:S02]  /*bed0*/  LOP3.LUT R77, R15, 0xffff0000, RZ, 0xc0, !PT ;  /* 0xffff00000f4d7812 */ /* 0x000fe400078ec0ff */
[----:B------:R-:W-:Y:S02]  /*bee0*/  LOP3.LUT R3, R3, 0xffff0000, RZ, 0xc0, !PT ;  /* 0xffff000003037812 */ /* 0x000fe400078ec0ff */
[----:B------:R-:W-:Y:S01]  /*bef0*/  F2FP.BF16.F32.PACK_AB R14, R75, R14 ;  /* 0x0000000e4b0e723e */ /* 0x000fe200000010ff */
[C---:B------:R-:W-:Y:S01]  /*bf00*/  FMUL.FTZ R15, R77.reuse, R76 ;  /* 0x0000004c4d0f7220 */ /* 0x040fe20000410000 */
[----:B------:R-:W-:-:S03]  /*bf10*/  FMUL.FTZ R77, R77, R92 ;  /* 0x0000005c4d4d7220 */ /* 0x000fc60000410000 */
[C---:B------:R-:W-:Y:S01]  /*bf20*/  FFMA.FTZ R15, R94.reuse, R92, -R15 ;  /* 0x0000005c5e0f7223 */ /* 0x040fe2000001080f */
[----:B------:R-:W-:Y:S01]  /*bf30*/  FFMA.FTZ R76, R94, R76, R77 ;  /* 0x0000004c5e4c7223 */ /* 0x000fe2000001004d */
        /* <DEDUP_REMOVED lines=17> */
[----:B------:R0:W-:Y:S02]  /*c050*/  STS.128 [R114], R12 ;  /* 0x0000000c72007388 */ /* 0x0001e40000000c00 */
.L_x_1679:
[----:B------:R-:W-:Y:S05]  /*c060*/  BSYNC B2 ;  /* 0x0000000000027941 */ /* 0x000fea0003800000 */
.L_x_1678:
[----:B0-----:R-:W2:Y:S04]  /*c070*/  LDL R13, [R1+0x30] ;  /* 0x00003000010d7983 */ /* 0x001ea80000100800 */
[----:B------:R-:W3:Y:S04]  /*c080*/  LDL R12, [R1+0x34] ;  /* 0x00003400010c7983 */ /* 0x000ee80000100800 */
[----:B------:R-:W4:Y:S01]  /*c090*/  LDL R3, [R1+0x48] ;  /* 0x0000480001037983 */ /* 0x000f220000100800 */
[----:B------:R-:W-:Y:S01]  /*c0a0*/  BSSY B2, `(.L_x_1680) ;  /* 0x0000033000027945 */ /* 0x000fe20003800000 */
[----:B--2---:R-:W-:-:S02]  /*c0b0*/  ISETP.GE.AND P0, PT, R13, R108, PT ;  /* 0x0000006c0d00720c */ /* 0x004fc40003f06270 */
[-C--:B---3--:R-:W-:Y:S02]  /*c0c0*/  ISETP.GE.AND P1, PT, R12, R108.reuse, PT ;  /* 0x0000006c0c00720c */ /* 0x088fe40003f26270 */
[----:B----4-:R-:W-:-:S09]  /*c0d0*/  ISETP.GE.AND P2, PT, R3, R108, PT ;  /* 0x0000006c0300720c */ /* 0x010fd20003f46270 */
[----:B------:R-:W-:Y:S05]  /*c0e0*/  @P0 BRA `(.L_x_1681) ;  /* 0x0000000000b80947 */ /* 0x000fea0003800000 */
[----:B-----5:R-:W0:Y:S01]  /*c0f0*/  LDS.128 R12, [R114+0x4000] ;  /* 0x00400000720c7984 */ /* 0x020e220000000c00 */
[----:B------:R-:W-:Y:S02]  /*c100*/  SHF.R.U32.HI R3, RZ, 0x10, R71 ;  /* 0x00000010ff037819 */ /* 0x000fe40000011647 */
[----:B------:R-:W-:Y:S02]  /*c110*/  SHF.R.U32.HI R74, RZ, 0x10, R73 ;  /* 0x00000010ff4a7819 */ /* 0x000fe40000011649 */
[C---:B------:R-:W-:Y:S02]  /*c120*/  PRMT R3, R112.reuse, 0x5410, R3 ;  /* 0x0000541070037816 */ /* 0x040fe40000000003 */
[----:B------:R-:W-:Y:S02]  /*c130*/  PRMT R74, R112, 0x5432, R74 ;  /* 0x00005432704a7816 */ /* 0x000fe4000000004a */
[----:B------:R-:W-:Y:S01]  /*c140*/  SHF.R.U64 R70, R70, 0x10, R71 ;  /* 0x0000001046467819 */ /* 0x000fe20000001247 */
[C---:B------:R-:W-:Y:S01]  /*c150*/  IMAD.U32 R76, R3.reuse, 0x10000, RZ ;  /* 0x00010000034c7824 */ /* 0x040fe200078e00ff */
[----:B------:R-:W-:Y:S01]  /*c160*/  SHF.R.U64 R71, R72, 0x10, R73 ;  /* 0x0000001048477819 */ /* 0x000fe20000001249 */
[----:B------:R-:W-:Y:S01]  /*c170*/  IMAD.U32 R75, R74, 0x10000, RZ ;  /* 0x000100004a4b7824 */ /* 0x000fe200078e00ff */
[----:B------:R-:W-:-:S02]  /*c180*/  LOP3.LUT R72, R3, 0xffff0000, RZ, 0xc0, !PT ;  /* 0xffff000003487812 */ /* 0x000fc400078ec0ff */
[----:B------:R-:W-:Y:S02]  /*c190*/  LOP3.LUT R3, R74, 0xffff0000, RZ, 0xc0, !PT ;  /* 0xffff00004a037812 */ /* 0x000fe400078ec0ff */
[C---:B------:R-:W-:Y:S02]  /*c1a0*/  PRMT R71, R111.reuse, 0x5410, R71 ;  /* 0x000054106f477816 */ /* 0x040fe40000000047 */
[----:B------:R-:W-:Y:S02]  /*c1b0*/  PRMT R70, R111, 0x5432, R70 ;  /* 0x000054326f467816 */ /* 0x000fe40000000046 */
[C---:B0-----:R-:W-:Y:S01]  /*c1c0*/  LOP3.LUT R73, R15.reuse, 0xffff0000, RZ, 0xc0, !PT ;  /* 0xffff00000f497812 */ /* 0x041fe200078ec0ff */
[----:B------:R-:W-:Y:S01]  /*c1d0*/  IMAD.U32 R74, R15, 0x10000, RZ ;  /* 0x000100000f4a7824 */ /* 0x000fe200078e00ff */
[C---:B------:R-:W-:Y:S01]  /*c1e0*/  LOP3.LUT R92, R14.reuse, 0xffff0000, RZ, 0xc0, !PT ;  /* 0xffff00000e5c7812 */ /* 0x040fe200078ec0ff */
[----:B------:R-:W-:Y:S02]  /*c1f0*/  IMAD.U32 R14, R14, 0x10000, RZ ;  /* 0x000100000e0e7824 */ /* 0x000fe400078e00ff */
[C---:B------:R-:W-:Y:S01]  /*c200*/  FMUL.FTZ R15, R73.reuse, R3 ;  /* 0x00000003490f7220 */ /* 0x040fe20000410000 */
[----:B------:R-:W-:Y:S01]  /*c210*/  FMUL.FTZ R73, R73, R72 ;  /* 0x0000004849497220 */ /* 0x000fe20000410000 */
[C---:B------:R-:W-:Y:S01]  /*c220*/  FMUL.FTZ R77, R92.reuse, R75 ;  /* 0x0000004b5c4d7220 */ /* 0x040fe20000410000 */
[----:B------:R-:W-:Y:S01]  /*c230*/  FMUL.FTZ R92, R92, R76 ;  /* 0x0000004c5c5c7220 */ /* 0x000fe20000410000 */
[C---:B------:R-:W-:Y:S01]  /*c240*/  FFMA.FTZ R15, R74.reuse, R72, -R15 ;  /* 0x000000484a0f7223 */ /* 0x040fe2000001080f */
[----:B------:R-:W-:Y:S01]  /*c250*/  FFMA.FTZ R3, R74, R3, R73 ;  /* 0x000000034a037223 */ /* 0x000fe20000010049 */
[----:B------:R-:W-:Y:S01]  /*c260*/  FFMA.FTZ R77, R14, R76, -R77 ;  /* 0x0000004c0e4d7223 */ /* 0x000fe2000001084d */
[----:B------:R-:W-:Y:S01]  /*c270*/  LOP3.LUT R74, R12, 0xffff0000, RZ, 0xc0, !PT ;  /* 0xffff00000c4a7812 */ /* 0x000fe200078ec0ff */
[----:B------:R-:W-:Y:S01]  /*c280*/  FFMA.FTZ R14, R14, R75, R92 ;  /* 0x0000004b0e0e7223 */ /* 0x000fe2000001005c */
[C---:B------:R-:W-:Y:S01]  /*c290*/  IMAD.U32 R73, R71.reuse, 0x10000, RZ ;  /* 0x0001000047497824 */ /* 0x040fe200078e00ff */
[----:B------:R-:W-:Y:S01]  /*c2a0*/  LOP3.LUT R71, R71, 0xffff0000, RZ, 0xc0, !PT ;  /* 0xffff000047477812 */ /* 0x000fe200078ec0ff */
[C---:B------:R-:W-:Y:S01]  /*c2b0*/  IMAD.U32 R75, R70.reuse, 0x10000, RZ ;  /* 0x00010000464b7824 */ /* 0x040fe200078e00ff */
[----:B------:R-:W-:Y:S01]  /*c2c0*/  LOP3.LUT R70, R70, 0xffff0000, RZ, 0xc0, !PT ;  /* 0xffff000046467812 */ /* 0x000fe200078ec0ff */
[----:B------:R-:W-:-:S02]  /*c2d0*/  IMAD.U32 R72, R12, 0x10000, RZ ;  /* 0x000100000c487824 */ /* 0x000fc400078e00ff */
[C---:B------:R-:W-:Y:S01]  /*c2e0*/  FMUL.FTZ R12, R74.reuse, R73 ;  /* 0x000000494a0c7220 */ /* 0x040fe20000410000 */
[----:B------:R-:W-:Y:S01]  /*c2f0*/  FMUL.FTZ R74, R74, R75 ;  /* 0x0000004b4a4a7220 */ /* 0x000fe20000410000 */
[----:B------:R-:W-:Y:S02]  /*c300*/  F2FP.BF16.F32.PACK_AB R14, R14, R77 ;  /* 0x0000004d0e0e723e */ /* 0x000fe400000010ff */
[C---:B------:R-:W-:Y:S01]  /*c310*/  FFMA.FTZ R12, R72.reuse, R75, -R12 ;  /* 0x0000004b480c7223 */ /* 0x040fe2000001080c */
[----:B------:R-:W-:Y:S01]  /*c320*/  FFMA.FTZ R74, R72, R73, R74 ;  /* 0x00000049484a7223 */ /* 0x000fe2000001004a */
[C---:B------:R-:W-:Y:S01]  /*c330*/  LOP3.LUT R72, R13.reuse, 0xffff0000, RZ, 0xc0, !PT ;  /* 0xffff00000d487812 */ /* 0x040fe200078ec0ff */
[----:B------:R-:W-:Y:S01]  /*c340*/  IMAD.U32 R13, R13, 0x10000, RZ ;  /* 0x000100000d0d7824 */ /* 0x000fe200078e00ff */
[----:B------:R-:W-:Y:S02]  /*c350*/  F2FP.BF16.F32.PACK_AB R15, R3, R15 ;  /* 0x0000000f030f723e */ /* 0x000fe400000010ff */
[----:B------:R-:W-:Y:S01]  /*c360*/  F2FP.BF16.F32.PACK_AB R12, R74, R12 ;  /* 0x0000000c4a0c723e */ /* 0x000fe200000010ff */
[C---:B------:R-:W-:Y:S01]  /*c370*/  FMUL.FTZ R73, R72.reuse, R71 ;  /* 0x0000004748497220 */ /* 0x040fe20000410000 */
[----:B------:R-:W-:-:S03]  /*c380*/  FMUL.FTZ R72, R72, R70 ;  /* 0x0000004648487220 */ /* 0x000fc60000410000 */
[C---:B------:R-:W-:Y:S01]  /*c390*/  FFMA.FTZ R70, R13.reuse, R70, -R73 ;  /* 0x000000460d467223 */ /* 0x040fe20000010849 */
[----:B------:R-:W-:-:S05]  /*c3a0*/  FFMA.FTZ R13, R13, R71, R72 ;  /* 0x000000470d0d7223 */ /* 0x000fca0000010048 */
[----:B------:R-:W-:-:S05]  /*c3b0*/  F2FP.BF16.F32.PACK_AB R13, R13, R70 ;  /* 0x000000460d0d723e */ /* 0x000fca00000010ff */
[----:B------:R0:W-:Y:S02]  /*c3c0*/  STS.128 [R114+0x4000], R12 ;  /* 0x0040000c72007388 */ /* 0x0001e40000000c00 */
.L_x_1681:
[----:B------:R-:W-:Y:S05]  /*c3d0*/  BSYNC B2 ;  /* 0x0000000000027941 */ /* 0x000fea0003800000 */
.L_x_1680:
[----:B------:R-:W-:Y:S04]  /*c3e0*/  BSSY B2, `(.L_x_1682) ;  /* 0x0000030000027945 */ /* 0x000fe80003800000 */
[----:B------:R-:W-:Y:S05]  /*c3f0*/  @P1 BRA `(.L_x_1683) ;  /* 0x0000000000b81947 */ /* 0x000fea0003800000 */
[----:B0----5:R-:W0:Y:S01]  /*c400*/  LDS.128 R12, [R114+0x8000] ;  /* 0x00800000720c7984 */ /* 0x021e220000000c00 */
[----:B------:R-:W-:Y:S02]  /*c410*/  SHF.R.U64 R3, R66, 0x10, R67 ;  /* 0x0000001042037819 */ /* 0x000fe40000001243 */
[----:B------:R-:W-:Y:S02]  /*c420*/  SHF.R.U32.HI R66, RZ, 0x10, R69 ;  /* 0x00000010ff427819 */ /* 0x000fe40000011645 */
[----:B------:R-:W-:Y:S02]  /*c430*/  SHF.R.U32.HI R67, RZ, 0x10, R67 ;  /* 0x00000010ff437819 */ /* 0x000fe40000011643 */
[C---:B------:R-:W-:Y:S02]  /*c440*/  PRMT R66, R110.reuse, 0x5432, R66 ;  /* 0x000054326e427816 */ /* 0x040fe40000000042 */
[----:B------:R-:W-:Y:S02]  /*c450*/  PRMT R67, R110, 0x5410, R67 ;  /* 0x000054106e437816 */ /* 0x000fe40000000043 */
[----:B------:R-:W-:Y:S01]  /*c460*/  SHF.R.U64 R68, R68, 0x10, R69 ;  /* 0x0000001044447819 */ /* 0x000fe20000001245 */
[----:B------:R-:W-:Y:S01]  /*c470*/  IMAD.U32 R70, R66, 0x10000, RZ ;  /* 0x0001000042467824 */ /* 0x000fe200078e00ff */
[----:B------:R-:W-:Y:S01]  /*c480*/  PRMT R3, R109, 0x5432, R3 ;  /* 0x000054326d037816 */ /* 0x000fe20000000003 */
[C---:B------:R-:W-:Y:S01]  /*c490*/  IMAD.U32 R72, R67.reuse, 0x10000, RZ ;  /* 0x0001000043487824 */ /* 0x040fe200078e00ff */
[----:B------:R-:W-:-:S02]  /*c4a0*/  LOP3.LUT R67, R67, 0xffff0000, RZ, 0xc0, !PT ;  /* 0xffff000043437812 */ /* 0x000fc400078ec0ff */
[----:B------:R-:W-:Y:S02]  /*c4b0*/  PRMT R68, R109, 0x5410, R68 ;  /* 0x000054106d447816 */ /* 0x000fe40000000044 */
[C---:B0-----:R-:W-:Y:S01]  /*c4c0*/  LOP3.LUT R71, R14.reuse, 0xffff0000, RZ, 0xc0, !PT ;  /* 0xffff00000e477812 */ /* 0x041fe200078ec0ff */
[----:B------:R-:W-:-:S04]  /*c4d0*/  IMAD.U32 R69, R14, 0x10000, RZ ;  /* 0x000100000e457824 */ /* 0x000fc800078e00ff */
[C---:B------:R-:W-:Y:S01]  /*c4e0*/  FMUL.FTZ R14, R71.reuse, R70 ;  /* 0x00000046470e7220 */ /* 0x040fe20000410000 */
[----:B------:R-:W-:-:S03]  /*c4f0*/  FMUL.FTZ R71, R71, R72 ;  /* 0x0000004847477220 */ /* 0x000fc60000410000 */
[C---:B------:R-:W-:Y:S01]  /*c500*/  FFMA.FTZ R14, R69.reuse, R72, -R14 ;  /* 0x00000048450e7223 */ /* 0x040fe2000001080e */
[----:B------:R-:W-:Y:S01]  /*c510*/  FFMA.FTZ R69, R69, R70, R71 ;  /* 0x0000004645457223 */ /* 0x000fe20000010047 */
[----:B------:R-:W-:Y:S02]  /*c520*/  LOP3.LUT R70, R66, 0xffff0000, RZ, 0xc0, !PT ;  /* 0xffff000042467812 */ /* 0x000fe400078ec0ff */
[C---:B------:R-:W-:Y:S01]  /*c530*/  LOP3.LUT R66, R15.reuse, 0xffff0000, RZ, 0xc0, !PT ;  /* 0xffff00000f427812 */ /* 0x040fe200078ec0ff */
[----:B------:R-:W-:Y:S01]  /*c540*/  IMAD.U32 R15, R15, 0x10000, RZ ;  /* 0x000100000f0f7824 */ /* 0x000fe200078e00ff */
[----:B------:R-:W-:-:S03]  /*c550*/  F2FP.BF16.F32.PACK_AB R14, R69, R14 ;  /* 0x0000000e450e723e */ /* 0x000fc600000010ff */
[C---:B------:R-:W-:Y:S01]  /*c560*/  FMUL.FTZ R71, R66.reuse, R70 ;  /* 0x0000004642477220 */ /* 0x040fe20000410000 */
[----:B------:R-:W-:-:S03]  /*c570*/  FMUL.FTZ R72, R66, R67 ;  /* 0x0000004342487220 */ /* 0x000fc60000410000 */
        /* <DEDUP_REMOVED lines=21> */
[----:B------:R1:W-:Y:S02]  /*c6d0*/  STS.128 [R114+0x8000], R12 ;  /* 0x0080000c72007388 */ /* 0x0003e40000000c00 */
.L_x_1683:
[----:B------:R-:W-:Y:S05]  /*c6e0*/  BSYNC B2 ;  /* 0x0000000000027941 */ /* 0x000fea0003800000 */
.L_x_1682:
[----:B------:R-:W-:Y:S05]  /*c6f0*/  @P2 BRA `(.L_x_1677) ;  /* 0x0000000000b82947 */ /* 0x000fea0003800000 */
[----:B01---5:R-:W0:Y:S01]  /*c700*/  LDS.128 R12, [R114+0xc000] ;  /* 0x00c00000720c7984 */ /* 0x023e220000000c00 */
[----:B------:R-:W-:Y:S02]  /*c710*/  SHF.R.U64 R3, R62, 0x10, R63 ;  /* 0x000000103e037819 */ /* 0x000fe4000000123f */
[--C-:B------:R-:W-:Y:S02]  /*c720*/  SHF.R.U64 R62, R64, 0x10, R65.reuse ;  /* 0x00000010403e7819 */ /* 0x100fe40000001241 */
[----:B------:R-:W-:Y:S02]  /*c730*/  SHF.R.U32.HI R64, RZ, 0x10, R65 ;  /* 0x00000010ff407819 */ /* 0x000fe40000011641 */
[----:B------:R-:W-:Y:S02]  /*c740*/  SHF.R.U32.HI R63, RZ, 0x10, R63 ;  /* 0x00000010ff3f7819 */ /* 0x000fe4000001163f */
[----:B------:R-:W-:Y:S02]  /*c750*/  PRMT R62, R99, 0x5410, R62 ;  /* 0x00005410633e7816 */ /* 0x000fe4000000003e */
[----:B------:R-:W-:-:S02]  /*c760*/  PRMT R3, R98, 0x5410, R3 ;  /* 0x0000541062037816 */ /* 0x000fc40000000003 */
[----:B------:R-:W-:Y:S02]  /*c770*/  PRMT R99, R99, 0x5432, R64 ;  /* 0x0000543263637816 */ /* 0x000fe40000000040 */
[----:B------:R-:W-:-:S03]  /*c780*/  PRMT R98, R98, 0x5432, R63 ;  /* 0x0000543262627816 */ /* 0x000fc6000000003f */
[C---:B------:R-:W-:Y:S01]  /*c790*/  IMAD.U32 R68, R99.reuse, 0x10000, RZ ;  /* 0x0001000063447824 */ /* 0x040fe200078e00ff */
[----:B------:R-:W-:Y:S02]  /*c7a0*/  LOP3.LUT R99, R99, 0xffff0000, RZ, 0xc0, !PT ;  /* 0xffff000063637812 */ /* 0x000fe400078ec0ff */
[----:B0-----:R-:W-:Y:S01]  /*c7b0*/  LOP3.LUT R64, R14, 0xffff0000, RZ, 0xc0, !PT ;  /* 0xffff00000e407812 */ /* 0x001fe200078ec0ff */
[C---:B------:R-:W-:Y:S01]  /*c7c0*/  IMAD.U32 R67, R12.reuse, 0x10000, RZ ;  /* 0x000100000c437824 */ /* 0x040fe200078e00ff */
[----:B------:R-:W-:Y:S01]  /*c7d0*/  LOP3.LUT R65, R12, 0xffff0000, RZ, 0xc0, !PT ;  /* 0xffff00000c417812 */ /* 0x000fe200078ec0ff */
[----:B------:R-:W-:Y:S02]  /*c7e0*/  IMAD.U32 R63, R14, 0x10000, RZ ;  /* 0x000100000e3f7824 */ /* 0x000fe400078e00ff */
[C---:B------:R-:W-:Y:S01]  /*c7f0*/  IMAD.U32 R12, R98.reuse, 0x10000, RZ ;  /* 0x00010000620c7824 */ /* 0x040fe200078e00ff */
[----:B------:R-:W-:Y:S01]  /*c800*/  LOP3.LUT R98, R98, 0xffff0000, RZ, 0xc0, !PT ;  /* 0xffff000062627812 */ /* 0x000fe200078ec0ff */
[C---:B------:R-:W-:Y:S01]  /*c810*/  IMAD.U32 R14, R15.reuse, 0x10000, RZ ;  /* 0x000100000f0e7824 */ /* 0x040fe200078e00ff */
[----:B------:R-:W-:Y:S01]  /*c820*/  LOP3.LUT R15, R15, 0xffff0000, RZ, 0xc0, !PT ;  /* 0xffff00000f0f7812 */ /* 0x000fe200078ec0ff */
[C---:B------:R-:W-:Y:S01]  /*c830*/  FMUL.FTZ R69, R64.reuse, R68 ;  /* 0x0000004440457220 */ /* 0x040fe20000410000 */
[-C--:B------:R-:W-:Y:S01]  /*c840*/  FMUL.FTZ R64, R64, R12.reuse ;  /* 0x0000000c40407220 */ /* 0x080fe20000410000 */
[C---:B------:R-:W-:Y:S01]  /*c850*/  IMAD.U32 R66, R13.reuse, 0x10000, RZ ;  /* 0x000100000d427824 */ /* 0x040fe200078e00ff */
[----:B------:R-:W-:Y:S01]  /*c860*/  LOP3.LUT R13, R13, 0xffff0000, RZ, 0xc0, !PT ;  /* 0xffff00000d0d7812 */ /* 0x000fe200078ec0ff */
[-C--:B------:R-:W-:Y:S01]  /*c870*/  FMUL.FTZ R70, R15, R99.reuse ;  /* 0x000000630f467220 */ /* 0x080fe20000410000 */
[C---:B------:R-:W-:Y:S01]  /*c880*/  FFMA.FTZ R69, R63.reuse, R12, -R69 ;  /* 0x0000000c3f457223 */ /* 0x040fe20000010845 */
[----:B------:R-:W-:Y:S01]  /*c890*/  FFMA.FTZ R64, R63, R68, R64 ;  /* 0x000000443f407223 */ /* 0x000fe20000010040 */
[-C--:B------:R-:W-:Y:S01]  /*c8a0*/  FMUL.FTZ R15, R15, R98.reuse ;  /* 0x000000620f0f7220 */ /* 0x080fe20000410000 */
[C---:B------:R-:W-:Y:S01]  /*c8b0*/  IMAD.U32 R12, R62.reuse, 0x10000, RZ ;  /* 0x000100003e0c7824 */ /* 0x040fe200078e00ff */
[----:B------:R-:W-:Y:S01]  /*c8c0*/  LOP3.LUT R62, R62, 0xffff0000, RZ, 0xc0, !PT ;  /* 0xffff00003e3e7812 */ /* 0x000fe200078ec0ff */
[C---:B------:R-:W-:Y:S01]  /*c8d0*/  IMAD.U32 R63, R3.reuse, 0x10000, RZ ;  /* 0x00010000033f7824 */ /* 0x040fe200078e00ff */
[----:B------:R-:W-:Y:S01]  /*c8e0*/  LOP3.LUT R3, R3, 0xffff0000, RZ, 0xc0, !PT ;  /* 0xffff000003037812 */ /* 0x000fe200078ec0ff */
[C---:B------:R-:W-:Y:S01]  /*c8f0*/  FFMA.FTZ R70, R14.reuse, R98, -R70 ;  /* 0x000000620e467223 */ /* 0x040fe20000010846 */
[----:B------:R-:W-:Y:S01]  /*c900*/  FFMA.FTZ R15, R14, R99, R15 ;  /* 0x000000630e0f7223 */ /* 0x000fe2000001000f */
        /* <DEDUP_REMOVED lines=13> */
.L_x_1677:
[----:B------:R-:W-:Y:S05]  /*c9e0*/  BSYNC B1 ;  /* 0x0000000000017941 */ /* 0x000fea0003800000 */
.L_x_1676:
[----:B------:R-:W3:Y:S01]  /*c9f0*/  LDL R3, [R1+0xc4] ;  /* 0x0000c40001037983 */ /* 0x000ee20000100800 */
[----:B------:R-:W-:Y:S01]  /*ca00*/  BSSY B1, `(.L_x_1684) ;  /* 0x00000ce000017945 */ /* 0x000fe20003800000 */
[----:B---3--:R-:W-:-:S13]  /*ca10*/  ISETP.GE.AND P0, PT, R3, R0, PT ;  /* 0x000000000300720c */ /* 0x008fda0003f06270 */
[----:B------:R-:W-:Y:S05]  /*ca20*/  @P0 BRA `(.L_x_1685) ;  /* 0x0000000c002c0947 */ /* 0x000fea0003800000 */
[----:B012---:R-:W2:Y:S01]  /*ca30*/  LDL R14, [R1+0x30] ;  /* 0x00003000010e7983 */ /* 0x007ea20000100800 */
[----:B------:R-:W0:Y:S03]  /*ca40*/  LDC R3, c[0x0][0x3f4] ;  /* 0x0000fd00ff037b82 */ /* 0x000e260000000800 */
[----:B------:R-:W3:Y:S04]  /*ca50*/  LDL R13, [R1+0x34] ;  /* 0x00003400010d7983 */ /* 0x000ee80000100800 */
[----:B------:R-:W4:Y:S04]  /*ca60*/  LDL R12, [R1+0x48] ;  /* 0x00004800010c7983 */ /* 0x000f280000100800 */
[----:B------:R1:W5:Y:S01]  /*ca70*/  LDL R67, [R1+0x70] ;  /* 0x0000700001437983 */ /* 0x0003620000100800 */
[----:B------:R-:W-:Y:S01]  /*ca80*/  BSSY B2, `(.L_x_1686) ;  /* 0x0000034000027945 */ /* 0x000fe20003800000 */
[----:B0-----:R-:W-:-:S02]  /*ca90*/  ISETP.GE.AND P0, PT, R204, R3, PT ;  /* 0x00000003cc00720c */ /* 0x001fc40003f06270 */
[-C--:B--2---:R-:W-:Y:S02]  /*caa0*/  ISETP.GE.AND P1, PT, R14, R3.reuse, PT ;  /* 0x000000030e00720c */ /* 0x084fe40003f26270 */
[-C--:B---3--:R-:W-:Y:S02]  /*cab0*/  ISETP.GE.AND P2, PT, R13, R3.reuse, PT ;  /* 0x000000030d00720c */ /* 0x088fe40003f46270 */
[----:B----4-:R-:W-:-:S07]  /*cac0*/  ISETP.GE.AND P3, PT, R12, R3, PT ;  /* 0x000000030c00720c */ /* 0x010fce0003f66270 */
[----:B-1----:R-:W-:Y:S06]  /*cad0*/  @P0 BRA `(.L_x_1687) ;  /* 0x0000000000b80947 */ /* 0x002fec0003800000 */
[----:B-----5:R-:W0:Y:S01]  /*cae0*/  LDS.128 R12, [R67+0x1000] ;  /* 0x00100000430c7984 */ /* 0x020e220000000c00 */
        /* <DEDUP_REMOVED lines=45> */
.L_x_1687:
[----:B------:R-:W-:Y:S05]  /*cdc0*/  BSYNC B2 ;  /* 0x0000000000027941 */ /* 0x000fea0003800000 */
.L_x_1686:
[----:B------:R-:W-:Y:S04]  /*cdd0*/  BSSY B2, `(.L_x_1688) ;  /* 0x0000030000027945 */ /* 0x000fe80003800000 */
[----:B------:R-:W-:Y:S05]  /*cde0*/  @P1 BRA `(.L_x_1689) ;  /* 0x0000000000b81947 */ /* 0x000fea0003800000 */
[----:B0----5:R-:W0:Y:S01]  /*cdf0*/  LDS.128 R12, [R67+0x5000] ;  /* 0x00500000430c7984 */ /* 0x021e220000000c00 */
[--C-:B------:R-:W-:Y:S02]  /*ce00*/  SHF.R.U64 R58, R54, 0x10, R55.reuse ;  /* 0x00000010363a7819 */ /* 0x100fe40000001237 */
[----:B------:R-:W-:Y:S02]  /*ce10*/  SHF.R.U32.HI R54, RZ, 0x10, R55 ;  /* 0x00000010ff367819 */ /* 0x000fe40000011637 */
[--C-:B------:R-:W-:Y:S02]  /*ce20*/  SHF.R.U64 R55, R56, 0x10, R57.reuse ;  /* 0x0000001038377819 */ /* 0x100fe40000001239 */
[----:B------:R-:W-:Y:S02]  /*ce30*/  SHF.R.U32.HI R57, RZ, 0x10, R57 ;  /* 0x00000010ff397819 */ /* 0x000fe40000011639 */
[C---:B------:R-:W-:Y:S02]  /*ce40*/  PRMT R3, R103.reuse, 0x5410, R58 ;  /* 0x0000541067037816 */ /* 0x040fe4000000003a */
[----:B------:R-:W-:-:S02]  /*ce50*/  PRMT R103, R103, 0x5432, R54 ;  /* 0x0000543267677816 */ /* 0x000fc40000000036 */
[C---:B------:R-:W-:Y:S02]  /*ce60*/  PRMT R54, R104.reuse, 0x5410, R55 ;  /* 0x0000541068367816 */ /* 0x040fe40000000037 */
[----:B------:R-:W-:Y:S01]  /*ce70*/  PRMT R104, R104, 0x5432, R57 ;  /* 0x0000543268687816 */ /* 0x000fe20000000039 */
[C---:B------:R-:W-:Y:S01]  /*ce80*/  IMAD.U32 R59, R103.reuse, 0x10000, RZ ;  /* 0x00010000673b7824 */ /* 0x040fe200078e00ff */
[----:B------:R-:W-:Y:S02]  /*ce90*/  LOP3.LUT R103, R103, 0xffff0000, RZ, 0xc0, !PT ;  /* 0xffff000067677812 */ /* 0x000fe400078ec0ff */
[C---:B------:R-:W-:Y:S01]  /*cea0*/  LOP3.LUT R57, R104.reuse, 0xffff0000, RZ, 0xc0, !PT ;  /* 0xffff000068397812 */ /* 0x040fe200078ec0ff */
[----:B------:R-:W-:Y:S01]  /*ceb0*/  IMAD.U32 R61, R104, 0x10000, RZ ;  /* 0x00010000683d7824 */ /* 0x000fe200078e00ff */
[C---:B0-----:R-:W-:Y:S01]  /*cec0*/  LOP3.LUT R56, R14.reuse, 0xffff0000, RZ, 0xc0, !PT ;  /* 0xffff00000e387812 */ /* 0x041fe200078ec0ff */
[----:B------:R-:W-:Y:S01]  /*ced0*/  IMAD.U32 R58, R14, 0x10000, RZ ;  /* 0x000100000e3a7824 */ /* 0x000fe200078e00ff */
[C---:B------:R-:W-:Y:S01]  /*cee0*/  LOP3.LUT R60, R15.reuse, 0xffff0000, RZ, 0xc0, !PT ;  /* 0xffff00000f3c7812 */ /* 0x040fe200078ec0ff */
[----:B------:R-:W-:-:S02]  /*cef0*/  IMAD.U32 R14, R15, 0x10000, RZ ;  /* 0x000100000f0e7824 */ /* 0x000fc400078e00ff */
[C---:B------:R-:W-:Y:S01]  /*cf00*/  FMUL.FTZ R63, R56.reuse, R61 ;  /* 0x0000003d383f7220 */ /* 0x040fe20000410000 */
[-C--:B------:R-:W-:Y:S01]  /*cf10*/  FMUL.FTZ R62, R56, R59.reuse ;  /* 0x0000003b383e7220 */ /* 0x080fe20000410000 */
[C---:B------:R-:W-:Y:S01]  /*cf20*/  IMAD.U32 R15, R13.reuse, 0x10000, RZ ;  /* 0x000100000d0f7824 */ /* 0x040fe200078e00ff */
[----:B------:R-:W-:Y:S01]  /*cf30*/  LOP3.LUT R56, R13, 0xffff0000, RZ, 0xc0, !PT ;  /* 0xffff00000d387812 */ /* 0x000fe200078ec0ff */
[----:B------:R-:W-:Y:S01]  /*cf40*/  FFMA.FTZ R13, R58, R59, -R63 ;  /* 0x0000003b3a0d7223 */ /* 0x000fe2000001083f */
[----:B------:R-:W-:Y:S02]  /*cf50*/  IMAD.U32 R55, R12, 0x10000, RZ ;  /* 0x000100000c377824 */ /* 0x000fe400078e00ff */
[----:B------:R-:W-:Y:S01]  /*cf60*/  FMUL.FTZ R65, R60, R57 ;  /* 0x000000393c417220 */ /* 0x000fe20000410000 */
[----:B------:R-:W-:Y:S01]  /*cf70*/  FFMA.FTZ R58, R58, R61, R62 ;  /* 0x0000003d3a3a7223 */ /* 0x000fe2000001003e */
[-C--:B------:R-:W-:Y:S01]  /*cf80*/  FMUL.FTZ R63, R60, R103.reuse ;  /* 0x000000673c3f7220 */ /* 0x080fe20000410000 */
        /* <DEDUP_REMOVED lines=20> */
.L_x_1689:
[----:B------:R-:W-:Y:S05]  /*d0d0*/  BSYNC B2 ;  /* 0x0000000000027941 */ /* 0x000fea0003800000 */
.L_x_1688:
[----:B------:R-:W-:Y:S04]  /*d0e0*/  BSSY B2, `(.L_x_1690) ;  /* 0x0000030000027945 */ /* 0x000fe80003800000 */
[----:B------:R-:W-:Y:S05]  /*d0f0*/  @P2 BRA `(.L_x_1691) ;  /* 0x0000000000b82947 */ /* 0x000fea0003800000 */
[----:B01---5:R-:W0:Y:S01]  /*d100*/  LDS.128 R12, [R67+0x9000] ;  /* 0x00900000430c7984 */ /* 0x023e220000000c00 */
[----:B------:R-:W-:Y:S02]  /*d110*/  SHF.R.U64 R3, R52, 0x10, R53 ;  /* 0x0000001034037819 */ /* 0x000fe40000001235 */
[----:B------:R-:W-:Y:S02]  /*d120*/  SHF.R.U64 R50, R50, 0x10, R51 ;  /* 0x0000001032327819 */ /* 0x000fe40000001233 */
[----:B------:R-:W-:Y:S02]  /*d130*/  SHF.R.U32.HI R53, RZ, 0x10, R53 ;  /* 0x00000010ff357819 */ /* 0x000fe40000011635 */
[----:B------:R-:W-:Y:S02]  /*d140*/  SHF.R.U32.HI R54, RZ, 0x10, R51 ;  /* 0x00000010ff367819 */ /* 0x000fe40000011633 */
[----:B------:R-:W-:Y:S02]  /*d150*/  PRMT R52, R96, 0x5432, R3 ;  /* 0x0000543260347816 */ /* 0x000fe40000000003 */
[----:B------:R-:W-:-:S02]  /*d160*/  PRMT R50, R97, 0x5432, R50 ;  /* 0x0000543261327816 */ /* 0x000fc40000000032 */
[----:B------:R-:W-:Y:S02]  /*d170*/  PRMT R96, R96, 0x5410, R53 ;  /* 0x0000541060607816 */ /* 0x000fe40000000035 */
[----:B------:R-:W-:-:S03]  /*d180*/  PRMT R97, R97, 0x5410, R54 ;  /* 0x0000541061617816 */ /* 0x000fc60000000036 */
[C---:B------:R-:W-:Y:S01]  /*d190*/  IMAD.U32 R57, R96.reuse, 0x10000, RZ ;  /* 0x0001000060397824 */ /* 0x040fe200078e00ff */
[----:B------:R-:W-:Y:S01]  /*d1a0*/  LOP3.LUT R96, R96, 0xffff0000, RZ, 0xc0, !PT ;  /* 0xffff000060607812 */ /* 0x000fe200078ec0ff */
[C---:B------:R-:W-:Y:S01]  /*d1b0*/  IMAD.U32 R56, R97.reuse, 0x10000, RZ ;  /* 0x0001000061387824 */ /* 0x040fe200078e00ff */
[----:B------:R-:W-:Y:S02]  /*d1c0*/  LOP3.LUT R58, R97, 0xffff0000, RZ, 0xc0, !PT ;  /* 0xffff0000613a7812 */ /* 0x000fe400078ec0ff */
[C---:B0-----:R-:W-:Y:S01]  /*d1d0*/  LOP3.LUT R54, R14.reuse, 0xffff0000, RZ, 0xc0, !PT ;  /* 0xffff00000e367812 */ /* 0x041fe200078ec0ff */
[----:B------:R-:W-:Y:S01]  /*d1e0*/  IMAD.U32 R53, R14, 0x10000, RZ ;  /* 0x000100000e357824 */ /* 0x000fe200078e00ff */
[C---:B------:R-:W-:Y:S01]  /*d1f0*/  LOP3.LUT R55, R15.reuse, 0xffff0000, RZ, 0xc0, !PT ;  /* 0xffff00000f377812 */ /* 0x040fe200078ec0ff */
[----:B------:R-:W-:Y:S01]  /*d200*/  IMAD.U32 R51, R15, 0x10000, RZ ;  /* 0x000100000f337824 */ /* 0x000fe200078e00ff */
[C---:B------:R-:W-:Y:S01]  /*d210*/  LOP3.LUT R15, R13.reuse, 0xffff0000, RZ, 0xc0, !PT ;  /* 0xffff00000d0f7812 */ /* 0x040fe200078ec0ff */
[C---:B------:R-:W-:Y:S01]  /*d220*/  FMUL.FTZ R60, R54.reuse, R57 ;  /* 0x00000039363c7220 */ /* 0x040fe20000410000 */
[----:B------:R-:W-:Y:S01]  /*d230*/  FMUL.FTZ R54, R54, R56 ;  /* 0x0000003836367220 */ /* 0x000fe20000410000 */
[----:B------:R-:W-:-:S02]  /*d240*/  IMAD.U32 R3, R13, 0x10000, RZ ;  /* 0x000100000d037824 */ /* 0x000fc400078e00ff */
[----:B------:R-:W-:Y:S01]  /*d250*/  FMUL.FTZ R62, R55, R96 ;  /* 0x00000060373e7220 */ /* 0x000fe20000410000 */
[C---:B------:R-:W-:Y:S01]  /*d260*/  FFMA.FTZ R13, R53.reuse, R56, -R60 ;  /* 0x00000038350d7223 */ /* 0x040fe2000001083c */
[----:B------:R-:W-:Y:S01]  /*d270*/  FFMA.FTZ R60, R53, R57, R54 ;  /* 0x00000039353c7223 */ /* 0x000fe20000010036 */
[-C--:B------:R-:W-:Y:S01]  /*d280*/  FMUL.FTZ R54, R55, R58.reuse ;  /* 0x0000003a37367220 */ /* 0x080fe20000410000 */
[C---:B------:R-:W-:Y:S01]  /*d290*/  IMAD.U32 R55, R52.reuse, 0x10000, RZ ;  /* 0x0001000034377824 */ /* 0x040fe200078e00ff */
        /* <DEDUP_REMOVED lines=8> */
[C---:B------:R-:W-:Y:S01]  /*d320*/  FMUL.FTZ R51, R12.reuse, R55 ;  /* 0x000000370c337220 */ /* 0x040fe20000410000 */
[-C--:B------:R-:W-:Y:S01]  /*d330*/  FMUL.FTZ R54, R12, R53.reuse ;  /* 0x000000350c367220 */ /* 0x080fe20000410000 */
[-C--:B------:R-:W-:Y:S01]  /*d340*/  FMUL.FTZ R15, R15, R50.reuse ;  /* 0x000000320f0f7220 */ /* 0x080fe20000410000 */
[C---:B------:R-:W-:Y:S01]  /*d350*/  FFMA.FTZ R56, R3.reuse, R50, -R56 ;  /* 0x0000003203387223 */ /* 0x040fe20000010838 */
[C---:B------:R-:W-:Y:S01]  /*d360*/  FFMA.FTZ R12, R14.reuse, R53, -R51 ;  /* 0x000000350e0c7223 */ /* 0x040fe20000010833 */
[----:B------:R-:W-:Y:S01]  /*d370*/  FFMA.FTZ R55, R14, R55, R54 ;  /* 0x000000370e377223 */ /* 0x000fe20000010036 */
[----:B------:R-:W-:Y:S01]  /*d380*/  FFMA.FTZ R3, R3, R52, R15 ;  /* 0x0000003403037223 */ /* 0x000fe2000001000f */
[----:B------:R-:W-:-:S02]  /*d390*/  F2FP.BF16.F32.PACK_AB R14, R60, R13 ;  /* 0x0000000d3c0e723e */ /* 0x000fc400000010ff */
[----:B------:R-:W-:Y:S02]  /*d3a0*/  F2FP.BF16.F32.PACK_AB R15, R57, R62 ;  /* 0x0000003e390f723e */ /* 0x000fe400000010ff */
[----:B------:R-:W-:Y:S02]  /*d3b0*/  F2FP.BF16.F32.PACK_AB R12, R55, R12 ;  /* 0x0000000c370c723e */ /* 0x000fe400000010ff */
[----:B------:R-:W-:-:S05]  /*d3c0*/  F2FP.BF16.F32.PACK_AB R13, R3, R56 ;  /* 0x00000038030d723e */ /* 0x000fca00000010ff */
[----:B------:R2:W-:Y:S02]  /*d3d0*/  STS.128 [R67+0x9000], R12 ;  /* 0x0090000c43007388 */ /* 0x0005e40000000c00 */
.L_x_1691:
[----:B------:R-:W-:Y:S05]  /*d3e0*/  BSYNC B2 ;  /* 0x0000000000027941 */ /* 0x000fea0003800000 */
.L_x_1690:
[----:B------:R-:W-:Y:S05]  /*d3f0*/  @P3 BRA `(.L_x_1685) ;  /* 0x0000000000b83947 */ /* 0x000fea0003800000 */
[----:B012--5:R-:W0:Y:S01]  /*d400*/  LDS.128 R12, [R67+0xd000] ;  /* 0x00d00000430c7984 */ /* 0x027e220000000c00 */
        /* <DEDUP_REMOVED lines=13> */
[C---:B------:R-:W-:Y:S01]  /*d4e0*/  IMAD.U32 R48, R15.reuse, 0x10000, RZ ;  /* 0x000100000f307824 */ /* 0x040fe200078e00ff */
[----:B------:R-:W-:Y:S01]  /*d4f0*/  LOP3.LUT R15, R15, 0xffff0000, RZ, 0xc0, !PT ;  /* 0xffff00000f0f7812 */ /* 0x000fe200078ec0ff */
[----:B------:R-:W-:Y:S02]  /*d500*/  IMAD.U32 R46, R14, 0x10000, RZ ;  /* 0x000100000e2e7824 */ /* 0x000fe400078e00ff */
[C---:B------:R-:W-:Y:S01]  /*d510*/  FMUL.FTZ R53, R47.reuse, R52 ;  /* 0x000000342f357220 */ /* 0x040fe20000410000 */
[----:B------:R-:W-:Y:S01]  /*d520*/  FMUL.FTZ R47, R47, R50 ;  /* 0x000000322f2f7220 */ /* 0x000fe20000410000 */
[----:B------:R-:W-:Y:S01]  /*d530*/  FMUL.FTZ R57, R15, R87 ;  /* 0x000000570f397220 */ /* 0x000fe20000410000 */
[----:B------:R-:W-:-:S02]  /*d540*/  IMAD.U32 R3, R12, 0x10000, RZ ;  /* 0x000100000c037824 */ /* 0x000fc400078e00ff */
[C---:B------:R-:W-:Y:S01]  /*d550*/  FFMA.FTZ R54, R46.reuse, R50, -R53 ;  /* 0x000000322e367223 */ /* 0x040fe20000010835 */
[----:B------:R-:W-:Y:S01]  /*d560*/  FFMA.FTZ R55, R46, R52, R47 ;  /* 0x000000342e377223 */ /* 0x000fe2000001002f */
[-C--:B------:R-:W-:Y:S01]  /*d570*/  FMUL.FTZ R47, R15, R86.reuse ;  /* 0x000000560f2f7220 */ /* 0x080fe20000410000 */
[----:B------:R-:W-:Y:S01]  /*d580*/  IMAD.U32 R14, R13, 0x10000, RZ ;  /* 0x000100000d0e7824 */ /* 0x000fe200078e00ff */
[----:B------:R-:W-:Y:S01]  /*d590*/  LOP3.LUT R12, R12, 0xffff0000, RZ, 0xc0, !PT ;  /* 0xffff00000c0c7812 */ /* 0x000fe200078ec0ff */
[----:B------:R-:W-:Y:S01]  /*d5a0*/  IMAD.U32 R46, R51, 0x10000, RZ ;  /* 0x00010000332e7824 */ /* 0x000fe200078e00ff */
[----:B------:R-:W-:Y:S01]  /*d5b0*/  LOP3.LUT R13, R13, 0xffff0000, RZ, 0xc0, !PT ;  /* 0xffff00000d0d7812 */ /* 0x000fe200078ec0ff */
[----:B------:R-:W-:Y:S01]  /*d5c0*/  IMAD.U32 R15, R49, 0x10000, RZ ;  /* 0x00010000310f7824 */ /* 0x000fe200078e00ff */
[----:B------:R-:W-:Y:S01]  /*d5d0*/  LOP3.LUT R51, R51, 0xffff0000, RZ, 0xc0, !PT ;  /* 0xffff000033337812 */ /* 0x000fe200078ec0ff */
[C---:B------:R-:W-:Y:S01]  /*d5e0*/  FFMA.FTZ R57, R48.reuse, R86, -R57 ;  /* 0x0000005630397223 */ /* 0x040fe20000010839 */
[----:B------:R-:W-:Y:S01]  /*d5f0*/  LOP3.LUT R49, R49, 0xffff0000, RZ, 0xc0, !PT ;  /* 0xffff000031317812 */ /* 0x000fe200078ec0ff */
[----:B------:R-:W-:Y:S01]  /*d600*/  FFMA.FTZ R52, R48, R87, R47 ;  /* 0x0000005730347223 */ /* 0x000fe2000001002f */
[CC--:B------:R-:W-:Y:S01]  /*d610*/  FMUL.FTZ R48, R12.reuse, R46.reuse ;  /* 0x0000002e0c307220 */ /* 0x0c0fe20000410000 */
        /* <DEDUP_REMOVED lines=12> */
.L_x_1685:
[----:B------:R-:W-:Y:S05]  /*d6e0*/  BSYNC B1 ;  /* 0x0000000000017941 */ /* 0x000fea0003800000 */
.L_x_1684:
[----:B------:R-:W-:Y:S01]  /*d6f0*/  VIADD R3, R113, 0x40 ;  /* 0x0000004071037836 */ /* 0x000fe20000000000 */
[----:B------:R-:W-:Y:S04]  /*d700*/  BSSY B1, `(.L_x_1692) ;  /* 0x00000ce000017945 */ /* 0x000fe80003800000 */
[----:B------:R-:W-:-:S13]  /*d710*/  ISETP.GE.AND P0, PT, R3, R0, PT ;  /* 0x000000000300720c */ /* 0x000fda0003f06270 */
[----:B------:R-:W-:Y:S05]  /*d720*/  @P0 BRA `(.L_x_1693) ;  /* 0x0000000c002c0947 */ /* 0x000fea0003800000 */
[----:B0123--:R-:W2:Y:S01]  /*d730*/  LDL R14, [R1+0x30] ;  /* 0x00003000010e7983 */ /* 0x00fea20000100800 */
        /* <DEDUP_REMOVED lines=56> */
.L_x_1695:
[----:B------:R-:W-:Y:S05]  /*dac0*/  BSYNC B2 ;  /* 0x0000000000027941 */ /* 0x000fea0003800000 */
.L_x_1694:
[----:B------:R-:W-:Y:S04]  /*dad0*/  BSSY B2, `(.L_x_1696) ;  /* 0x0000030000027945 */ /* 0x000fe80003800000 */
[----:B------:R-:W-:Y:S05]  /*dae0*/  @P1 BRA `(.L_x_1697) ;  /* 0x0000000000b81947 */ /* 0x000fea0003800000 */
[----:B0----5:R-:W0:Y:S01]  /*daf0*/  LDS.128 R12, [R52+0x6000] ;  /* 0x00600000340c7984 */ /* 0x021e220000000c00 */
        /* <DEDUP_REMOVED lines=45> */
.L_x_1697:
[----:B------:R-:W-:Y:S05]  /*ddd0*/  BSYNC B2 ;  /* 0x0000000000027941 */ /* 0x000fea0003800000 */
.L_x_1696:
        /* <DEDUP_REMOVED lines=48> */
.L_x_1699:
[----:B------:R-:W-:Y:S05]  /*e0e0*/  BSYNC B2 ;  /* 0x0000000000027941 */ /* 0x000fea0003800000 */
.L_x_1698:
[----:B------:R-:W-:Y:S05]  /*e0f0*/  @P3 BRA `(.L_x_1693) ;  /* 0x0000000000b83947 */ /* 0x000fea0003800000 */
[----:B012--5:R-:W0:Y:S01]  /*e100*/  LDS.128 R12, [R52+0xe000] ;  /* 0x00e00000340c7984 */ /* 0x027e220000000c00 */
        /* <DEDUP_REMOVED lines=45> */
.L_x_1693:
[----:B------:R-:W-:Y:S05]  /*e3e0*/  BSYNC B1 ;  /* 0x0000000000017941 */ /* 0x000fea0003800000 */
.L_x_1692:
[----:B------:R-:W-:-:S05]  /*e3f0*/  VIADD R3, R113, 0x60 ;  /* 0x0000006071037836 */ /* 0x000fca0000000000 */
[----:B------:R-:W-:-:S13]  /*e400*/  ISETP.GE.AND P0, PT, R3, R0, PT ;  /* 0x000000000300720c */ /* 0x000fda0003f06270 */
[----:B------:R-:W-:Y:S05]  /*e410*/  @P0 BRA `(.L_x_1700) ;  /* 0x0000005800740947 */ /* 0x000fea0003800000 */
[----:B01234-:R-:W2:Y:S01]  /*e420*/  LDL R14, [R1+0x30] ;  /* 0x00003000010e7983 */ /* 0x01fea20000100800 */
        /* <DEDUP_REMOVED lines=18> */
[----:B------:R-:W-:Y:S02]  /*e550*/  PRMT R102, R102, 0x5432, R31 ;  /* 0x0000543266667816 */ /* 0x000fe4000000001f */
[C---:B------:R-:W-:Y:S01]  /*e560*/  LOP3.LUT R32, R105.reuse, 0xffff0000, RZ, 0xc0, !PT ;  /* 0xffff000069207812 */ /* 0x040fe200078ec0ff */
[----:B------:R-:W-:Y:S02]  /*e570*/  IMAD.U32 R31, R105, 0x10000, RZ ;  /* 0x00010000691f7824 */ /* 0x000fe400078e00ff */
[C---:B------:R-:W-:Y:S01]  /*e580*/  IMAD.U32 R29, R102.reuse, 0x10000, RZ ;  /* 0x00010000661d7824 */ /* 0x040fe200078e00ff */
[----:B------:R-:W-:Y:S01]  /*e590*/  LOP3.LUT R102, R102, 0xffff0000, RZ, 0xc0, !PT ;  /* 0xffff000066667812 */ /* 0x000fe200078ec0ff */
[C---:B0-----:R-:W-:Y:S01]  /*e5a0*/  IMAD.U32 R26, R14.reuse, 0x10000, RZ ;  /* 0x000100000e1a7824 */ /* 0x041fe200078e00ff */
[----:B------:R-:W-:Y:S01]  /*e5b0*/  LOP3.LUT R14, R14, 0xffff0000, RZ, 0xc0, !PT ;  /* 0xffff00000e0e7812 */ /* 0x000fe200078ec0ff */
[C---:B------:R-:W-:Y:S01]  /*e5c0*/  IMAD.U32 R27, R15.reuse, 0x10000, RZ ;  /* 0x000100000f1b7824 */ /* 0x040fe200078e00ff */
[----:B------:R-:W-:Y:S01]  /*e5d0*/  LOP3.LUT R15, R15, 0xffff0000, RZ, 0xc0, !PT ;  /* 0xffff00000f0f7812 */ /* 0x000fe200078ec0ff */
[C---:B------:R-:W-:Y:S01]  /*e5e0*/  IMAD.U32 R0, R12.reuse, 0x10000, RZ ;  /* 0x000100000c007824 */ /* 0x040fe200078e00ff */
[----:B------:R-:W-:Y:S01]  /*e5f0*/  LOP3.LUT R3, R12, 0xffff0000, RZ, 0xc0, !PT ;  /* 0xffff00000c037812 */ /* 0x000fe200078ec0ff */
        /* <DEDUP_REMOVED lines=27> */
.L_x_1702:
[----:B------:R-:W-:Y:S05]  /*e7b0*/  BSYNC B1 ;  /* 0x0000000000017941 */ /* 0x000fea0003800000 */
.L_x_1701:
[----:B------:R-:W-:Y:S04]  /*e7c0*/  BSSY B1, `(.L_x_1703) ;  /* 0x0000030000017945 */ /* 0x000fe80003800000 */
[----:B------:R-:W-:Y:S05]  /*e7d0*/  @P1 BRA `(.L_x_1704) ;  /* 0x0000000000b81947 */ /* 0x000fea0003800000 */
[----:B0----5:R-:W0:Y:S01]  /*e7e0*/  LDS.128 R12, [R35+0x7000] ;  /* 0x00700000230c7984 */ /* 0x021e220000000c00 */
[----:B------:R-:W-:Y:S02]  /*e7f0*/  SHF.R.U64 R26, R24, 0x10, R25 ;  /* 0x00000010181a7819 */ /* 0x000fe40000001219 */
[----:B------:R-:W-:Y:S02]  /*e800*/  SHF.R.U64 R3, R20, 0x10, R21 ;  /* 0x0000001014037819 */ /* 0x000fe40000001215 */
        /* <DEDUP_REMOVED lines=43> */
.L_x_1704:
[----:B------:R-:W-:Y:S05]  /*eac0*/  BSYNC B1 ;  /* 0x0000000000017941 */ /* 0x000fea0003800000 */
.L_x_1703:
        /* <DEDUP_REMOVED lines=19> */
[----:B------:R-:W-:Y:S01]  /*ec00*/  FMUL.FTZ R26, R10, R24 ;  /* 0x000000180a1a7220 */ /* 0x000fe20000410000 */
[----:B------:R-:W-:Y:S02]  /*ec10*/  IMAD.U32 R0, R12, 0x10000, RZ ;  /* 0x000100000c007824 */ /* 0x000fe400078e00ff */
[----:B------:R-:W-:Y:S01]  /*ec20*/  FMUL.FTZ R25, R10, R15 ;  /* 0x0000000f0a197220 */ /* 0x000fe20000410000 */
[C---:B------:R-:W-:Y:S01]  /*ec30*/  FMUL.FTZ R10, R14.reuse, R85 ;  /* 0x000000550e0a7220 */ /* 0x040fe20000410000 */
[----:B------:R-:W-:Y:S01]  /*ec40*/  FMUL.FTZ R14, R14, R80 ;  /* 0x000000500e0e7220 */ /* 0x000fe20000410000 */
[----:B------:R-:W-:Y:S01]  /*ec50*/  LOP3.LUT R3, R12, 0xffff0000, RZ, 0xc0, !PT ;  /* 0xffff00000c037812 */ /* 0x000fe200078ec0ff */
[----:B------:R-:W-:-:S02]  /*ec60*/  IMAD.U32 R6, R13, 0x10000, RZ ;  /* 0x000100000d067824 */ /* 0x000fc400078e00ff */
[----:B------:R-:W-:Y:S01]  /*ec70*/  FFMA.FTZ R80, R11, R80, -R10 ;  /* 0x000000500b507223 */ /* 0x000fe2000001080a */
[----:B------:R-:W-:Y:S01]  /*ec80*/  IMAD.U32 R10, R21, 0x10000, RZ ;  /* 0x00010000150a7824 */ /* 0x000fe200078e00ff */
[----:B------:R-:W-:Y:S01]  /*ec90*/  LOP3.LUT R12, R13, 0xffff0000, RZ, 0xc0, !PT ;  /* 0xffff00000d0c7812 */ /* 0x000fe200078ec0ff */
[----:B------:R-:W-:Y:S01]  /*eca0*/  FFMA.FTZ R26, R7, R15, -R26 ;  /* 0x0000000f071a7223 */ /* 0x000fe2000001081a */
[----:B------:R-:W-:Y:S01]  /*ecb0*/  LOP3.LUT R21, R21, 0xffff0000, RZ, 0xc0, !PT ;  /* 0xffff000015157812 */ /* 0x000fe200078ec0ff */
[----:B------:R-:W-:Y:S01]  /*ecc0*/  FFMA.FTZ R25, R7, R24, R25 ;  /* 0x0000001807197223 */ /* 0x000fe20000010019 */
[C---:B------:R-:W-:Y:S01]  /*ecd0*/  LOP3.LUT R13, R20.reuse, 0xffff0000, RZ, 0xc0, !PT ;  /* 0xffff0000140d7812 */ /* 0x040fe200078ec0ff */
[----:B------:R-:W-:Y:S02]  /*ece0*/  IMAD.U32 R7, R20, 0x10000, RZ ;  /* 0x0001000014077824 */ /* 0x000fe400078e00ff */
[----:B------:R-:W-:Y:S01]  /*ecf0*/  FFMA.FTZ R85, R11, R85, R14 ;  /* 0x000000550b557223 */ /* 0x000fe2000001000e */
[CC--:B------:R-:W-:Y:S01]  /*ed00*/  FMUL.FTZ R11, R3.reuse, R10.reuse ;  /* 0x0000000a030b7220 */ /* 0x0c0fe20000410000 */
[C---:B------:R-:W-:Y:S01]  /*ed10*/  FMUL.FTZ R15, R12.reuse, R21 ;  /* 0x000000150c0f7220 */ /* 0x040fe20000410000 */
        /* <DEDUP_REMOVED lines=11> */
.L_x_1706:
[----:B------:R-:W-:Y:S05]  /*edd0*/  BSYNC B1 ;  /* 0x0000000000017941 */ /* 0x000fea0003800000 */
.L_x_1705:
        /* <DEDUP_REMOVED lines=18> */
[----:B------:R-:W-:Y:S01]  /*ef00*/  LOP3.LUT R3, R12, 0xffff0000, RZ, 0xc0, !PT ;  /* 0xffff00000c037812 */ /* 0x000fe200078ec0ff */
[C---:B------:R-:W-:Y:S01]  /*ef10*/  FMUL.FTZ R20, R6.reuse, R11 ;  /* 0x0000000b06147220 */ /* 0x040fe20000410000 */
[----:B------:R-:W-:Y:S01]  /*ef20*/  FMUL.FTZ R6, R6, R9 ;  /* 0x0000000906067220 */ /* 0x000fe20000410000 */
[----:B------:R-:W-:Y:S01]  /*ef30*/  FMUL.FTZ R24, R14, R79 ;  /* 0x0000004f0e187220 */ /* 0x000fe20000410000 */
[----:B------:R-:W-:-:S02]  /*ef40*/  IMAD.U32 R0, R12, 0x10000, RZ ;  /* 0x000100000c007824 */ /* 0x000fc400078e00ff */
[-C--:B------:R-:W-:Y:S01]  /*ef50*/  FMUL.FTZ R14, R14, R78.reuse ;  /* 0x0000004e0e0e7220 */ /* 0x080fe20000410000 */
[----:B------:R-:W-:Y:S01]  /*ef60*/  FFMA.FTZ R15, R5, R11, R6 ;  /* 0x0000000b050f7223 */ /* 0x000fe20000010006 */
[----:B------:R-:W-:Y:S01]  /*ef70*/  LOP3.LUT R12, R13, 0xffff0000, RZ, 0xc0, !PT ;  /* 0xffff00000d0c7812 */ /* 0x000fe200078ec0ff */
[----:B------:R-:W-:Y:S01]  /*ef80*/  FFMA.FTZ R20, R5, R9, -R20 ;  /* 0x0000000905147223 */ /* 0x000fe20000010814 */
[C---:B------:R-:W-:Y:S01]  /*ef90*/  IMAD.U32 R6, R10.reuse, 0x10000, RZ ;  /* 0x000100000a067824 */ /* 0x040fe200078e00ff */
[----:B------:R-:W-:Y:S01]  /*efa0*/  LOP3.LUT R11, R10, 0xffff0000, RZ, 0xc0, !PT ;  /* 0xffff00000a0b7812 */ /* 0x000fe200078ec0ff */
[C---:B------:R-:W-:Y:S01]  /*efb0*/  IMAD.U32 R5, R8.reuse, 0x10000, RZ ;  /* 0x0001000008057824 */ /* 0x040fe200078e00ff */
[----:B------:R-:W-:Y:S01]  /*efc0*/  LOP3.LUT R9, R8, 0xffff0000, RZ, 0xc0, !PT ;  /* 0xffff000008097812 */ /* 0x000fe200078ec0ff */
[C---:B------:R-:W-:Y:S01]  /*efd0*/  FFMA.FTZ R24, R7.reuse, R78, -R24 ;  /* 0x0000004e07187223 */ /* 0x040fe20000010818 */
[----:B------:R-:W-:Y:S01]  /*efe0*/  FFMA.FTZ R79, R7, R79, R14 ;  /* 0x0000004f074f7223 */ /* 0x000fe2000001000e */
[----:B------:R-:W-:-:S02]  /*eff0*/  IMAD.U32 R4, R13, 0x10000, RZ ;  /* 0x000100000d047824 */ /* 0x000fc400078e00ff */
        /* <DEDUP_REMOVED lines=10> */
[----:B------:R-:W-:Y:S02]  /*f0a0*/  F2FP.BF16.F32.PACK_AB R7, R79, R24 ;  /* 0x000000184f07723e */ /* 0x000fe400000010ff */
[----:B------:R-:W-:-:S05]  /*f0b0*/  F2FP.BF16.F32.PACK_AB R5, R12, R13 ;  /* 0x0000000d0c05723e */ /* 0x000fca00000010ff */
[----:B------:R0:W-:Y:S01]  /*f0c0*/  STS.128 [R35+0xf000], R4 ;  /* 0x00f0000423007388 */ /* 0x0001e20000000c00 */
[----:B------:R-:W-:Y:S05]  /*f0d0*/  BRA `(.L_x_1700) ;  /* 0x0000004c00447947 */ /* 0x000fea0003800000 */
.L_x_1661:
[----:B------:R-:W0:Y:S01]  /*f0e0*/  LDC R76, c[0x0][0x448] ;  /* 0x00011200ff4c7b82 */ /* 0x000e220000000800 */
[----:B------:R-:W-:Y:S01]  /*f0f0*/  ULDC.64 UR4, c[0x0][0x3f8] ;  /* 0x0000fe0000047ab9 */ /* 0x000fe20000000a00 */
[----:B------:R-:W-:Y:S01]  /*f100*/  ULDC.64 UR6, c[0x0][0x408] ;  /* 0x0001020000067ab9 */ /* 0x000fe20000000a00 */
[----:B------:R-:W-:Y:S02]  /*f110*/  IMAD.MOV.U32 R25, RZ, RZ, R33 ;  /* 0x000000ffff197224 */ /* 0x000fe400078e0021 */
[----:B------:R-:W-:Y:S01]  /*f120*/  IMAD.MOV.U32 R27, RZ, RZ, R29 ;  /* 0x000000ffff1b7224 */ /* 0x000fe200078e001d */
[----:B0-----:R-:W-:-:S13]  /*f130*/  ISETP.NE.AND P0, PT, R76, 0x1, PT ;  /* 0x000000014c00780c */ /* 0x001fda0003f05270 */
[----:B------:R-:W0:Y:S08]  /*f140*/  @P0 LDC R4, c[0x0][0x44c] ;  /* 0x00011300ff040b82 */ /* 0x000e300000000800 */
[----:B------:R-:W1:Y:S01]  /*f150*/  @P0 LDC R5, c[0x0][0x450] ;  /* 0x00011400ff050b82 */ /* 0x000e620000000800 */
[----:B0-----:R-:W-:-:S05]  /*f160*/  @P0 IMAD.HI.U32 R4, R3, R4, RZ ;  /* 0x0000000403040227 */ /* 0x001fca00078e00ff */
[----:B-1----:R-:W-:-:S04]  /*f170*/  @P0 SHF.R.U32.HI R3, RZ, R5, R4 ;  /* 0x00000005ff030219 */ /* 0x002fc80000011604 */
        /* <DEDUP_REMOVED lines=21> */
.L_x_2054:
        /* <DEDUP_REMOVED lines=12> */
[----:B------:R-:W-:Y:S01]  /*f390*/  ULDC UR4, c[0x0][0x3f4] ;  /* 0x0000fd0000047ab9 */ /* 0x000fe20000000800 */
[----:B------:R-:W-:Y:S02]  /*f3a0*/  CS2R R66, SRZ ;  /* 0x0000000000427805 */ /* 0x000fe4000001ff00 */
[----:B------:R-:W-:Y:S02]  /*f3b0*/  ISETP.GE.AND P4, PT, R18, UR4, PT ;  /* 0x0000000412007c0c */ /* 0x000fe4000bf86270 */
[----:B------:R-:W-:Y:S02]  /*f3c0*/  CS2R R64, SRZ ;  /* 0x0000000000407805 */ /* 0x000fe4000001ff00 */
[----:B------:R-:W-:Y:S02]  /*f3d0*/  ISETP.GE.AND P5, PT, R203, UR4, PT ;  /* 0x00000004cb007c0c */ /* 0x000fe4000bfa6270 */
[----:B------:R-:W-:-:S07]  /*f3e0*/  CS2R R58, SRZ ;  /* 0x00000000003a7805 */ /* 0x000fce000001ff00 */
[C---:B------:R-:W-:Y:S01]  /*f3f0*/  @!P4 IMAD.SHL.U32 R11, R18.reuse, 0x2, RZ ;  /* 0x00000002120bc824 */ /* 0x040fe200078e00ff */
[----:B------:R-:W-:-:S03]  /*f400*/  @!P4 SHF.L.U64.HI R24, R18, 0x1, R19 ;  /* 0x000000011218c819 */ /* 0x000fc60000010213 */
[C---:B------:R-:W-:Y:S01]  /*f410*/  @!P5 IMAD.SHL.U32 R5, R201.reuse, 0x2, RZ ;  /* 0x00000002c905d824 */ /* 0x040fe200078e00ff */
[----:B------:R-:W-:Y:S02]  /*f420*/  @!P5 SHF.L.U64.HI R12, R201, 0x1, R224 ;  /* 0x00000001c90cd819 */ /* 0x000fe400000102e0 */
[-C--:B--2---:R-:W-:Y:S02]  /*f430*/  @!P4 IADD3 R10, P0, R6, R11.reuse, RZ ;  /* 0x0000000b060ac210 */ /* 0x084fe40007f1e0ff */
[----:B----4-:R-:W-:Y:S02]  /*f440*/  @!P4 IADD3 R4, P1, R14, R11, RZ ;  /* 0x0000000b0e04c210 */ /* 0x010fe40007f3e0ff */
[-C--:B------:R-:W-:Y:S01]  /*f450*/  @!P5 IADD3 R6, P2, R6, R5.reuse, RZ ;  /* 0x000000050606d210 */ /* 0x080fe20007f5e0ff */
[--C-:B-1----:R-:W-:Y:S01]  /*f460*/  @!P4 IMAD.X R11, R7, 0x1, R24.reuse, P0 ;  /* 0x00000001070bc824 */ /* 0x102fe200000e0618 */
[----:B------:R-:W-:Y:S01]  /*f470*/  @!P5 IADD3 R8, P3, R14, R5, RZ ;  /* 0x000000050e08d210 */ /* 0x000fe20007f7e0ff */
[----:B---3--:R-:W-:Y:S01]  /*f480*/  @!P4 IMAD.X R5, R9, 0x1, R24, P1 ;  /* 0x000000010905c824 */ /* 0x008fe200008e0618 */
[----:B------:R-:W-:-:S02]  /*f490*/  CS2R R56, SRZ ;  /* 0x0000000000387805 */ /* 0x000fc4000001ff00 */
[----:B------:R-:W-:Y:S02]  /*f4a0*/  CS2R R70, SRZ ;  /* 0x0000000000467805 */ /* 0x000fe4000001ff00 */
[----:B------:R-:W-:Y:S02]  /*f4b0*/  CS2R R68, SRZ ;  /* 0x0000000000447805 */ /* 0x000fe4000001ff00 */
[----:B------:R-:W-:Y:S02]  /*f4c0*/  CS2R R62, SRZ ;  /* 0x00000000003e7805 */ /* 0x000fe4000001ff00 */
[----:B------:R-:W-:Y:S01]  /*f4d0*/  CS2R R60, SRZ ;  /* 0x00000000003c7805 */ /* 0x000fe2000001ff00 */
[--C-:B------:R-:W-:Y:S01]  /*f4e0*/  @!P5 IMAD.X R7, R7, 0x1, R12.reuse, P2 ;  /* 0x000000010707d824 */ /* 0x100fe200010e060c */
[----:B------:R1:W5:Y:S01]  /*f4f0*/  @!P4 LD.E.128 R64, desc[UR60][R10.64] ;  /* 0x0000003c0a40c980 */ /* 0x000362000c101d00 */
[----:B------:R-:W-:-:S03]  /*f500*/  @!P5 IMAD.X R9, R9, 0x1, R12, P3 ;  /* 0x000000010909d824 */ /* 0x000fc600018e060c */
[----:B------:R1:W5:Y:S04]  /*f510*/  @!P4 LD.E.128 R56, desc[UR60][R4.64] ;  /* 0x0000003c0438c980 */ /* 0x000368000c101d00 */
[----:B------:R1:W5:Y:S04]  /*f520*/  @!P5 LD.E.128 R68, desc[UR60][R6.64] ;  /* 0x0000003c0644d980 */ /* 0x000368000c101d00 */
[----:B------:R1:W5:Y:S02]  /*f530*/  @!P5 LD.E.128 R60, desc[UR60][R8.64] ;  /* 0x0000003c083cd980 */ /* 0x000364000c101d00 */
.L_x_1709:
[----:B------:R-:W-:Y:S05]  /*f540*/  BSYNC B1 ;  /* 0x0000000000017941 */ /* 0x000fea0003800000 */
.L_x_1708:
[----:B-1---5:R-:W-:Y:S01]  /*f550*/  IMAD.MOV.U32 R4, RZ, RZ, R70 ;  /* 0x000000ffff047224 */ /* 0x022fe200078e0046 */
[----:B------:R-:W-:Y:S01]  /*f560*/  UMOV UR4, 0xffffffff ;  /* 0xffffffff00047882 */ /* 0x000fe20000000000 */
[----:B------:R-:W-:Y:S01]  /*f570*/  IMAD.MOV.U32 R5, RZ, RZ, R71 ;  /* 0x000000ffff057224 */ /* 0x000fe200078e0047 */
[----:B------:R-:W-:Y:S01]  /*f580*/  CS2R R54, SRZ ;  /* 0x0000000000367805 */ /* 0x000fe2000001ff00 */
[----:B--2---:R-:W-:Y:S01]  /*f590*/  IMAD.MOV.U32 R6, RZ, RZ, R68 ;  /* 0x000000ffff067224 */ /* 0x004fe200078e0044 */
        /* <DEDUP_REMOVED lines=23> */
[----:B------:R-:W-:Y:S02]  /*f710*/  PRMT R104, R104, 0x5410, R5 ;  /* 0x0000541068687816 */ /* 0x000fe40000000005 */
[----:B------:R-:W-:Y:S02]  /*f720*/  PRMT R122, R122, 0x5410, R6 ;  /* 0x000054107a7a7816 */ /* 0x000fe40000000006 */
[----:B------:R-:W-:Y:S01]  /*f730*/  PRMT R103, R7, 0x5410, R4 ;  /* 0x0000541007677816 */ /* 0x000fe20000000004 */
[----:B------:R-:W-:Y:S06]  /*f740*/  BRA.DIV UR4, `(.L_x_1710) ;  /* 0x000001e604ec7947 */ /* 0x000fec000b800000 */
[----:B------:R1:W2:Y:S04]  /*f750*/  SHFL.IDX PT, R7, R21, 0x1, 0x181f ;  /* 0x00381f0015077f89 */ /* 0x0002a800000e0000 */
[----:B------:R1:W0:Y:S04]  /*f760*/  SHFL.IDX PT, R6, R20, 0x1, 0x181f ;  /* 0x00381f0014067f89 */ /* 0x00022800000e0000 */
[----:B---3--:R1:W3:Y:S04]  /*f770*/  SHFL.IDX PT, R9, R72, 0x1, 0x181f ;  /* 0x00381f0048097f89 */ /* 0x0082e800000e0000 */
[----:B----4-:R1:W4:Y:S02]  /*f780*/  SHFL.IDX PT, R14, R3, 0x1, 0x181f ;  /* 0x00381f00030e7f89 */ /* 0x01032400000e0000 */
.L_x_2060:
        /* <DEDUP_REMOVED lines=19> */
[----:B------:R-:W-:Y:S01]  /*f8c0*/  @!P5 IMAD.SHL.U32 R11, R201, 0x2, RZ ;  /* 0x00000002c90bd824 */ /* 0x000fe200078e00ff */
[-C--:B0-----:R-:W-:Y:S02]  /*f8d0*/  @!P4 IADD3 R10, P0, R6, R5.reuse, RZ ;  /* 0x00000005060ac210 */ /* 0x081fe40007f1e0ff */
[C---:B----4-:R-:W-:Y:S02]  /*f8e0*/  @!P4 IADD3 R4, P1, R14.reuse, R5, RZ ;  /* 0x000000050e04c210 */ /* 0x050fe40007f3e0ff */
[-C--:B------:R-:W-:Y:S02]  /*f8f0*/  @!P5 IADD3 R8, P3, R14, R11.reuse, RZ ;  /* 0x0000000b0e08d210 */ /* 0x080fe40007f7e0ff */
[----:B------:R-:W-:Y:S01]  /*f900*/  @!P5 IADD3 R6, P2, R6, R11, RZ ;  /* 0x0000000b0606d210 */ /* 0x000fe20007f5e0ff */
[----:B--2---:R-:W-:Y:S01]  /*f910*/  @!P4 IMAD.X R11, R7, 0x1, R12, P0 ;  /* 0x00000001070bc824 */ /* 0x004fe200000e060c */
[----:B------:R-:W-:Y:S01]  /*f920*/  @!P5 SHF.L.U64.HI R14, R201, 0x1, R224 ;  /* 0x00000001c90ed819 */ /* 0x000fe200000102e0 */
        /* <DEDUP_REMOVED lines=12> */
.L_x_1712:
[----:B------:R-:W-:Y:S05]  /*f9f0*/  BSYNC B1 ;  /* 0x0000000000017941 */ /* 0x000fea0003800000 */
.L_x_1711:
[----:B0----5:R-:W-:Y:S01]  /*fa00*/  IMAD.MOV.U32 R4, RZ, RZ, R54 ;  /* 0x000000ffff047224 */ /* 0x021fe200078e0036 */
[----:B------:R-:W-:Y:S01]  /*fa10*/  UMOV UR4, 0xffffffff ;  /* 0xffffffff00047882 */ /* 0x000fe20000000000 */
[----:B------:R-:W-:Y:S02]  /*fa20*/  IMAD.MOV.U32 R5, RZ, RZ, R55 ;  /* 0x000000ffff057224 */ /* 0x000fe400078e0037 */
[----:B------:R-:W-:Y:S02]  /*fa30*/  IMAD.MOV.U32 R6, RZ, RZ, R52 ;  /* 0x000000ffff067224 */ /* 0x000fe400078e0034 */
[----:B--2---:R-:W-:Y:S01]  /*fa40*/  IMAD.MOV.U32 R7, RZ, RZ, R53 ;  /* 0x000000ffff077224 */ /* 0x004fe200078e0035 */
        /* <DEDUP_REMOVED lines=21> */
[----:B------:R0:W2:Y:S04]  /*fba0*/  SHFL.IDX PT, R7, R21, 0x2, 0x181f ;  /* 0x00581f0015077f89 */ /* 0x0000a800000e0000 */
[----:B------:R0:W0:Y:S04]  /*fbb0*/  SHFL.IDX PT, R6, R20, 0x2, 0x181f ;  /* 0x00581f0014067f89 */ /* 0x00002800000e0000 */
[----:B---3--:R3:W0:Y:S04]  /*fbc0*/  SHFL.IDX PT, R9, R72, 0x2, 0x181f ;  /* 0x00581f0048097f89 */ /* 0x00862800000e0000 */
[----:B----4-:R3:W4:Y:S02]  /*fbd0*/  SHFL.IDX PT, R14, R3, 0x2, 0x181f ;  /* 0x00581f00030e7f89 */ /* 0x01072400000e0000 */
.L_x_2066:
        /* <DEDUP_REMOVED lines=27> */
[----:B------:R-:W-:Y:S01]  /*fd90*/  @!P4 IMAD.X R5, R9, 0x1, R12, P1 ;  /* 0x000000010905c824 */ /* 0x000fe200008e060c */
        /* <DEDUP_REMOVED lines=11> */
.L_x_1715:
[----:B------:R-:W-:Y:S05]  /*fe50*/  BSYNC B1 ;  /* 0x0000000000017941 */ /* 0x000fea0003800000 */
.L_x_1714:
[----:B0----5:R-:W-:Y:S01]  /*fe60*/  IMAD.MOV.U32 R6, RZ, RZ, R36 ;  /* 0x000000ffff067224 */ /* 0x021fe200078e0024 */
[----:B------:R-:W-:Y:S01]  /*fe70*/  UMOV UR4, 0xffffffff ;  /* 0xffffffff00047882 */ /* 0x000fe20000000000 */
[----:B--2---:R-:W-:Y:S02]  /*fe80*/  IMAD.MOV.U32 R7, RZ, RZ, R37 ;  /* 0x000000ffff077224 */ /* 0x004fe400078e0025 */
        /* <DEDUP_REMOVED lines=24> */
[----:B-1----:R-:W0:Y:S04]  /*10010*/  SHFL.IDX PT, R21, R21, 0x3, 0x181f ;  /* 0x00781f0015157f89 */ /* 0x002e2800000e0000 */
[----:B------:R-:W1:Y:S04]  /*10020*/  SHFL.IDX PT, R20, R20, 0x3, 0x181f ;  /* 0x00781f0014147f89 */ /* 0x000e6800000e0000 */
[----:B------:R2:W0:Y:S04]  /*10030*/  SHFL.IDX PT, R77, R72, 0x3, 0x181f ;  /* 0x00781f00484d7f89 */ /* 0x00042800000e0000 */
[----:B---3--:R-:W3:Y:S02]  /*10040*/  SHFL.IDX PT, R3, R3, 0x3, 0x181f ;  /* 0x00781f0003037f89 */ /* 0x008ee400000e0000 */
.L_x_2072:
[----:B------:R-:W-:Y:S01]  /*10050*/  VIADD R5, R0, 0x60 ;  /* 0x0000006000057836 */ /* 0x000fe20000000000 */
[----:B------:R-:W-:Y:S01]  /*10060*/  BSSY B1, `(.L_x_1717) ;  /* 0x0000025000017945 */ /* 0x000fe20003800000 */
[----:B------:R-:W-:Y:S02]  /*10070*/  CS2R R10, SRZ ;  /* 0x00000000000a7805 */ /* 0x000fe4000001ff00 */
[----:B------:R-:W-:Y:S02]  /*10080*/  CS2R R8, SRZ ;  /* 0x0000000000087805 */ /* 0x000fe4000001ff00 */
[----:B----4-:R-:W-:Y:S02]  /*10090*/  CS2R R14, SRZ ;  /* 0x00000000000e7805 */ /* 0x010fe4000001ff00 */
[----:B------:R-:W-:Y:S02]  /*100a0*/  ISETP.GE.AND P0, PT, R5, R76, PT ;  /* 0x0000004c0500720c */ /* 0x000fe40003f06270 */
[----:B------:R-:W-:-:S02]  /*100b0*/  CS2R R4, SRZ ;  /* 0x0000000000047805 */ /* 0x000fc4000001ff00 */
[----:B------:R-:W-:Y:S02]  /*100c0*/  CS2R R12, SRZ ;  /* 0x00000000000c7805 */ /* 0x000fe4000001ff00 */
[----:B------:R-:W-:Y:S02]  /*100d0*/  CS2R R74, SRZ ;  /* 0x00000000004a7805 */ /* 0x000fe4000001ff00 */
[----:B--2---:R-:W-:-:S05]  /*100e0*/  CS2R R72, SRZ ;  /* 0x0000000000487805 */ /* 0x004fca000001ff00 */
[----:B------:R-:W-:Y:S05]  /*100f0*/  @P0 BRA `(.L_x_1718) ;  /* 0x00000000006c0947 */ /* 0x000fea0003800000 */
[----:B------:R-:W-:Y:S01]  /*10100*/  ULDC UR4, c[0x0][0x3f4] ;  /* 0x0000fd0000047ab9 */ /* 0x000fe20000000800 */
[----:B------:R-:W-:Y:S02]  /*10110*/  CS2R R10, SRZ ;  /* 0x00000000000a7805 */ /* 0x000fe4000001ff00 */
[----:B------:R-:W-:Y:S02]  /*10120*/  ISETP.GE.AND P4, PT, R18, UR4, PT ;  /* 0x0000000412007c0c */ /* 0x000fe4000bf86270 */
[----:B------:R-:W-:Y:S02]  /*10130*/  CS2R R8, SRZ ;  /* 0x0000000000087805 */ /* 0x000fe4000001ff00 */
[----:B------:R-:W-:Y:S02]  /*10140*/  ISETP.GE.AND P5, PT, R203, UR4, PT ;  /* 0x00000004cb007c0c */ /* 0x000fe4000bfa6270 */
[----:B------:R-:W-:Y:S02]  /*10150*/  CS2R R74, SRZ ;  /* 0x00000000004a7805 */ /* 0x000fe4000001ff00 */
[----:B------:R-:W-:-:S05]  /*10160*/  CS2R R72, SRZ ;  /* 0x0000000000487805 */ /* 0x000fca000001ff00 */
[C---:B------:R-:W-:Y:S01]  /*10170*/  @!P4 IMAD.SHL.U32 R6, R18.reuse, 0x2, RZ ;  /* 0x000000021206c824 */ /* 0x040fe200078e00ff */
[----:B------:R-:W-:-:S03]  /*10180*/  @!P4 SHF.L.U64.HI R0, R18, 0x1, R19 ;  /* 0x000000011200c819 */ /* 0x000fc60000010213 */
[----:B------:R-:W-:Y:S01]  /*10190*/  @!P5 IMAD.SHL.U32 R5, R201, 0x2, RZ ;  /* 0x00000002c905d824 */ /* 0x000fe200078e00ff */
[CC--:B-1----:R-:W-:Y:S02]  /*101a0*/  @!P4 IADD3 R4, P0, R20.reuse, R6.reuse, RZ ;  /* 0x000000061404c210 */ /* 0x0c2fe40007f1e0ff */
[C---:B---3--:R-:W-:Y:S02]  /*101b0*/  @!P4 IADD3 R6, P1, R3.reuse, R6, RZ ;  /* 0x000000060306c210 */ /* 0x048fe40007f3e0ff */
[-C--:B------:R-:W-:Y:S02]  /*101c0*/  @!P5 IADD3 R12, P2, R20, R5.reuse, RZ ;  /* 0x00000005140cd210 */ /* 0x080fe40007f5e0ff */
[----:B------:R-:W-:Y:S01]  /*101d0*/  @!P5 IADD3 R20, P3, R3, R5, RZ ;  /* 0x000000050314d210 */ /* 0x000fe20007f7e0ff */
[--C-:B0-----:R-:W-:Y:S02]  /*101e0*/  @!P4 IMAD.X R5, R21, 0x1, R0.reuse, P0 ;  /* 0x000000011505c824 */ /* 0x101fe400000e0600 */
[----:B------:R-:W-:Y:S01]  /*101f0*/  @!P4 IMAD.X R7, R77, 0x1, R0, P1 ;  /* 0x000000014d07c824 */ /* 0x000fe200008e0600 */
[----:B------:R-:W-:-:S02]  /*10200*/  @!P5 SHF.L.U64.HI R0, R201, 0x1, R224 ;  /* 0x00000001c900d819 */ /* 0x000fc400000102e0 */
[----:B------:R0:W5:Y:S04]  /*10210*/  @!P4 LD.E.128 R8, desc[UR60][R4.64] ;  /* 0x0000003c0408c980 */ /* 0x000168000c101d00 */
[----:B------:R1:W5:Y:S01]  /*10220*/  @!P4 LD.E.128 R72, desc[UR60][R6.64] ;  /* 0x0000003c0648c980 */ /* 0x000362000c101d00 */
[--C-:B------:R-:W-:Y:S01]  /*10230*/  @!P5 IMAD.X R13, R21, 0x1, R0.reuse, P2 ;  /* 0x00000001150dd824 */ /* 0x100fe200010e0600 */
[----:B------:R-:W-:Y:S01]  /*10240*/  CS2R R14, SRZ ;  /* 0x00000000000e7805 */ /* 0x000fe2000001ff00 */
[----:B------:R-:W-:Y:S01]  /*10250*/  @!P5 IMAD.X R21, R77, 0x1, R0, P3 ;  /* 0x000000014d15d824 */ /* 0x000fe200018e0600 */
[----:B0-----:R-:W-:Y:S02]  /*10260*/  CS2R R4, SRZ ;  /* 0x0000000000047805 */ /* 0x001fe4000001ff00 */
[----:B-1----:R-:W-:-:S06]  /*10270*/  CS2R R6, SRZ ;  /* 0x0000000000067805 */ /* 0x002fcc000001ff00 */
[----:B------:R0:W5:Y:S02]  /*10280*/  @!P5 LD.E.128 R4, desc[UR60][R12.64] ;  /* 0x0000003c0c04d980 */ /* 0x000164000c101d00 */
[----:B0-----:R-:W-:-:S06]  /*10290*/  CS2R R12, SRZ ;  /* 0x00000000000c7805 */ /* 0x001fcc000001ff00 */
[----:B------:R2:W5:Y:S02]  /*102a0*/  @!P5 LD.E.128 R12, desc[UR60][R20.64] ;  /* 0x0000003c140cd980 */ /* 0x000564000c101d00 */
.L_x_1718:
[----:B------:R-:W-:Y:S05]  /*102b0*/  BSYNC B1 ;  /* 0x0000000000017941 */ /* 0x000fea0003800000 */
.L_x_1717:
[----:B---3--:R-:W3:Y:S01]  /*102c0*/  LDL R3, [R1+0x8c] ;  /* 0x00008c0001037983 */ /* 0x008ee20000100800 */
[----:B------:R-:W-:Y:S01]  /*102d0*/  BSSY B1, `(.L_x_1719) ;  /* 0x0000007000017945 */ /* 0x000fe20003800000 */
[----:B---3--:R-:W-:-:S04]  /*102e0*/  LEA.HI R0, R3, R3, RZ, 0x1 ;  /* 0x0000000303007211 */ /* 0x008fc800078f08ff */
[----:B------:R-:W-:-:S05]  /*102f0*/  LOP3.LUT R0, R0, 0xfffffffe, RZ, 0xc0, !PT ;  /* 0xfffffffe00007812 */ /* 0x000fca00078ec0ff */
[----:B------:R-:W-:-:S05]  /*10300*/  IMAD.IADD R0, R3, 0x1, -R0 ;  /* 0x0000000103007824 */ /* 0x000fca00078e0a00 */
[----:B------:R-:W-:-:S04]  /*10310*/  SHF.L.U32 R0, R0, 0x1f, RZ ;  /* 0x0000001f00007819 */ /* 0x000fc800000006ff */
[----:B------:R-:W3:Y:S02]  /*10320*/  SYNCS.PHASECHK.TRANS64.TRYWAIT P0, [R17+URZ+0x30800], R0 ;  /* 0x03080000110075a7 */ /* 0x000ee4000800017f */
[----:B---3--:R-:W-:Y:S05]  /*10330*/  @!P0 BRA `(.L_x_1720) ;  /* 0x000001e000448947 */ /* 0x008fea0003800000 */
.L_x_2073:
[----:B------:R-:W-:Y:S05]  /*10340*/  BSYNC B1 ;  /* 0x0000000000017941 */ /* 0x000fea0003800000 */
.L_x_1719:
[----:B-12---:R-:W2:Y:S04]  /*10350*/  LDL R20, [R1+0x58] ;  /* 0x0000580001147983 */ /* 0x006ea80000100800 */
[----:B------:R-:W4:Y:S01]  /*10360*/  LDL R123, [R1+0xc] ;  /* 0x00000c00017b7983 */ /* 0x000f220000100800 */
[----:B-----5:R-:W-:Y:S01]  /*10370*/  IMAD.MOV.U32 R3, RZ, RZ, R6 ;  /* 0x000000ffff037224 */ /* 0x020fe200078e0006 */
[----:B------:R-:W-:Y:S01]  /*10380*/  BSSY B1, `(.L_x_1721) ;  /* 0x00000f5000017945 */ /* 0x000fe20003800000 */
[----:B---3--:R-:W-:-:S05]  /*10390*/  IMAD.MOV.U32 R0, RZ, RZ, R7 ;  /* 0x000000ffff007224 */ /* 0x008fca00078e0007 */
[----:B0-----:R-:W-:Y:S01]  /*103a0*/  PRMT R21, R3, 0x5410, R0 ;  /* 0x0000541003157816 */ /* 0x001fe20000000000 */
        /* <DEDUP_REMOVED lines=16> */
[----:B--2---:R-:W-:Y:S01]  /*104b0*/  VIADDMNMX R0, R76, -R20, 0x80, PT ;  /* 0x000000804c007446 */ /* 0x004fe20003800914 */
[----:B------:R-:W-:-:S03]  /*104c0*/  IMAD.MOV.U32 R20, RZ, RZ, R74 ;  /* 0x000000ffff147224 */ /* 0x000fc600078e004a */
[----:B----4-:R-:W-:Y:S02]  /*104d0*/  ISETP.GE.AND P0, PT, R123, R0, PT ;  /* 0x000000007b00720c */ /* 0x010fe40003f06270 */
[----:B------:R-:W-:Y:S01]  /*104e0*/  PRMT R100, R20, 0x5410, R3 ;  /* 0x0000541014647816 */ /* 0x000fe20000000003 */
[----:B------:R-:W-:Y:S02]  /*104f0*/  IMAD.MOV.U32 R20, RZ, RZ, R72 ;  /* 0x000000ffff147224 */ /* 0x000fe400078e0048 */
[----:B------:R-:W-:-:S05]  /*10500*/  IMAD.MOV.U32 R3, RZ, RZ, R73 ;  /* 0x000000ffff037224 */ /* 0x000fca00078e0049 */
[----:B------:R-:W-:-:S03]  /*10510*/  PRMT R101, R20, 0x5410, R3 ;  /* 0x0000541014657816 */ /* 0x000fc60000000003 */
[----:B------:R-:W-:Y:S05]  /*10520*/  @P0 BRA `(.L_x_1722) ;  /* 0x0000000c00680947 */ /* 0x000fea0003800000 */
[----:B------:R0:W5:Y:S01]  /*10530*/  LDL R126, [R1+0x60] ;  /* 0x00006000017e7983 */ /* 0x0001620000100800 */
[----:B------:R-:W1:Y:S03]  /*10540*/  LDC R3, c[0x0][0x3f4] ;  /* 0x0000fd00ff037b82 */ /* 0x000e660000000800 */
[----:B------:R0:W5:Y:S04]  /*10550*/  LDL R125, [R1+0xcc] ;  /* 0x0000cc00017d7983 */ /* 0x0001680000100800 */
[----:B------:R0:W5:Y:S01]  /*10560*/  LDL R124, [R1+0x6c] ;  /* 0x00006c00017c7983 */ /* 0x0001620000100800 */
[----:B------:R-:W-:Y:S01]  /*10570*/  BSSY B2, `(.L_x_1723) ;  /* 0x000006b000027945 */ /* 0x000fe20003800000 */
[----:B-1----:R-:W-:-:S13]  /*10580*/  ISETP.GE.AND P0, PT, R18, R3, PT ;  /* 0x000000031200720c */ /* 0x002fda0003f06270 */
[----:B0-----:R-:W-:Y:S05]  /*10590*/  @P0 BRA `(.L_x_1724) ;  /* 0x0000000400a00947 */ /* 0x001fea0003800000 */
[----:B------:R-:W2:Y:S04]  /*105a0*/  LDL R77, [R1+0x80] ;  /* 0x00008000014d7983 */ /* 0x000ea80000100800 */
[----:B------:R-:W3:Y:S01]  /*105b0*/  LDL R127, [R1+0x70] ;  /* 0x00007000017f7983 */ /* 0x000ee20000100800 */
[----:B------:R-:W-:Y:S02]  /*105c0*/  SHF.R.U64 R92, R56, 0x10, R57 ;  /* 0x00000010385c7819 */ /* 0x000fe40000001239 */
[----:B------:R-:W-:Y:S02]  /*105d0*/  SHF.R.U64 R91, R64, 0x10, R65 ;  /* 0x00000010405b7819 */ /* 0x000fe40000001241 */
[----:B------:R-:W-:Y:S02]  /*105e0*/  PRMT R92, R122, 0x5432, R92 ;  /* 0x000054327a5c7816 */ /* 0x000fe4000000005c */
[----:B------:R-:W-:-:S02]  /*105f0*/  SHF.R.U64 R64, R66, 0x10, R67 ;  /* 0x0000001042407819 */ /* 0x000fc40000001243 */
[----:B------:R-:W-:Y:S02]  /*10600*/  SHF.R.U32.HI R87, RZ, 0x10, R67 ;  /* 0x00000010ff577819 */ /* 0x000fe40000011643 */
[----:B------:R-:W-:Y:S02]  /*10610*/  PRMT R91, R102, 0x5410, R91 ;  /* 0x00005410665b7816 */ /* 0x000fe4000000005b */
[----:B------:R-:W-:Y:S01]  /*10620*/  SHF.R.U32.HI R89, RZ, 0x10, R57 ;  /* 0x00000010ff597819 */ /* 0x000fe20000011639 */
[----:B------:R-:W-:Y:S01]  /*10630*/  IMAD.U32 R57, R92, 0x10000, RZ ;  /* 0x000100005c397824 */ /* 0x000fe200078e00ff */
[--C-:B------:R-:W-:Y:S02]  /*10640*/  SHF.R.U64 R66, R58, 0x10, R59.reuse ;  /* 0x000000103a427819 */ /* 0x100fe4000000123b */
[----:B------:R-:W-:Y:S02]  /*10650*/  SHF.R.U32.HI R58, RZ, 0x10, R59 ;  /* 0x00000010ff3a7819 */ /* 0x000fe4000001163b */
[----:B------:R-:W-:-:S02]  /*10660*/  PRMT R56, R88, 0x5432, R64 ;  /* 0x0000543258387816 */ /* 0x000fc40000000040 */
[----:B------:R-:W-:Y:S01]  /*10670*/  PRMT R87, R88, 0x5410, R87 ;  /* 0x0000541058577816 */ /* 0x000fe20000000057 */
[----:B------:R-:W-:Y:S01]  /*10680*/  IMAD.U32 R88, R91, 0x10000, RZ ;  /* 0x000100005b587824 */ /* 0x000fe200078e00ff */
[----:B------:R-:W-:Y:S02]  /*10690*/  SHF.R.U32.HI R90, RZ, 0x10, R65 ;  /* 0x00000010ff5a7819 */ /* 0x000fe40000011641 */
[----:B------:R-:W-:Y:S02]  /*106a0*/  PRMT R89, R103, 0x5410, R89 ;  /* 0x0000541067597816 */ /* 0x000fe40000000059 */
[----:B------:R-:W-:Y:S02]  /*106b0*/  PRMT R90, R102, 0x5432, R90 ;  /* 0x00005432665a7816 */ /* 0x000fe4000000005a */
[----:B------:R-:W-:Y:S01]  /*106c0*/  PRMT R58, R104, 0x5432, R58 ;  /* 0x00005432683a7816 */ /* 0x000fe2000000003a */
[----:B------:R-:W-:Y:S01]  /*106d0*/  IMAD.U32 R67, R89, 0x10000, RZ ;  /* 0x0001000059437824 */ /* 0x000fe200078e00ff */
[----:B------:R-:W-:Y:S01]  /*106e0*/  PRMT R66, R103, 0x5432, R66 ;  /* 0x0000543267427816 */ /* 0x000fe20000000042 */
[----:B------:R-:W-:Y:S01]  /*106f0*/  IMAD.U32 R104, R87, 0x10000, RZ ;  /* 0x0001000057687824 */ /* 0x000fe200078e00ff */
[----:B------:R-:W-:-:S02]  /*10700*/  LOP3.LUT R92, R92, 0xffff0000, RZ, 0xc0, !PT ;  /* 0xffff00005c5c7812 */ /* 0x000fc400078ec0ff */
[----:B------:R-:W-:Y:S02]  /*10710*/  LOP3.LUT R91, R91, 0xffff0000, RZ, 0xc0, !PT ;  /* 0xffff00005b5b7812 */ /* 0x000fe400078ec0ff */
[----:B--2---:R-:W-:-:S04]  /*10720*/  LEA.HI R20, R3, R77, RZ, 0x1d ;  /* 0x0000004d03147211 */ /* 0x004fc800078fe8ff */
[----:B------:R-:W-:Y:S01]  /*10730*/  SHF.R.S32.HI R76, RZ, 0x1f, R20 ;  /* 0x0000001fff4c7819 */ /* 0x000fe20000011414 */
[----:B---3--:R-:W0:Y:S03]  /*10740*/  LDS.128 R80, [R127] ;  /* 0x000000007f507984 */ /* 0x008e260000000c00 */
[----:B------:R-:W-:Y:S01]  /*10750*/  LEA.HI R76, R76, R20, RZ, 0x3 ;  /* 0x000000144c4c7211 */ /* 0x000fe200078f18ff */
[----:B------:R-:W-:-:S04]  /*10760*/  IMAD.SHL.U32 R20, R20, 0x8, RZ ;  /* 0x0000000814147824 */ /* 0x000fc800078e00ff */
[----:B------:R-:W-:Y:S01]  /*10770*/  IMAD.SHL.U32 R76, R76, 0x400, RZ ;  /* 0x000004004c4c7824 */ /* 0x000fe200078e00ff */
[----:B-----5:R-:W-:-:S04]  /*10780*/  LOP3.LUT R20, R126, 0x38, R20, 0xf8, !PT ;  /* 0x000000387e147812 */ /* 0x020fc800078ef814 */
[----:B------:R-:W-:Y:S02]  /*10790*/  LOP3.LUT R20, R20, R125, RZ, 0x3c, !PT ;  /* 0x0000007d14147212 */ /* 0x000fe400078e3cff */
[----:B------:R-:W-:-:S04]  /*107a0*/  LOP3.LUT R76, R76, 0x7fffe000, RZ, 0xc0, !PT ;  /* 0x7fffe0004c4c7812 */ /* 0x000fc800078ec0ff */
[----:B------:R-:W-:-:S05]  /*107b0*/  IADD3 R20, R20, R76, R124 ;  /* 0x0000004c14147210 */ /* 0x000fca0007ffe07c */
[----:B------:R-:W-:-:S05]  /*107c0*/  IMAD R20, R20, 0x2, R17 ;  /* 0x0000000214147824 */ /* 0x000fca00078e0211 */
[----:B------:R-:W1:Y:S01]  /*107d0*/  LDS.128 R76, [R20+0x10400] ;  /* 0x01040000144c7984 */ /* 0x000e620000000c00 */
[C---:B0-----:R-:W-:Y:S01]  /*107e0*/  IMAD.U32 R64, R80.reuse, 0x10000, RZ ;  /* 0x0001000050407824 */ /* 0x041fe200078e00ff */
[----:B------:R-:W-:Y:S01]  /*107f0*/  LOP3.LUT R80, R80, 0xffff0000, RZ, 0xc0, !PT ;  /* 0xffff000050507812 */ /* 0x000fe200078ec0ff */
[----:B-1----:R-:W-:Y:S02]  /*10800*/  IMAD.U32 R59, R76, 0x10000, RZ ;  /* 0x000100004c3b7824 */ /* 0x002fe400078e00ff */
[C---:B------:R-:W-:Y:S01]  /*10810*/  IMAD.U32 R102, R77.reuse, 0x10000, RZ ;  /* 0x000100004d667824 */ /* 0x040fe200078e00ff */
[----:B------:R-:W-:Y:S01]  /*10820*/  LOP3.LUT R77, R77, 0xffff0000, RZ, 0xc0, !PT ;  /* 0xffff00004d4d7812 */ /* 0x000fe200078ec0ff */
[CC--:B------:R-:W-:Y:S01]  /*10830*/  FMUL.FTZ R65, R59.reuse, R57.reuse ;  /* 0x000000393b417220 */ /* 0x0c0fe20000410000 */
[-C--:B------:R-:W-:Y:S01]  /*10840*/  FMUL.FTZ R59, R59, R88.reuse ;  /* 0x000000583b3b7220 */ /* 0x080fe20000410000 */
[C---:B------:R-:W-:Y:S01]  /*10850*/  IMAD.U32 R103, R79.reuse, 0x10000, RZ ;  /* 0x000100004f677824 */ /* 0x040fe200078e00ff */
[----:B------:R-:W-:Y:S01]  /*10860*/  LOP3.LUT R79, R79, 0xffff0000, RZ, 0xc0, !PT ;  /* 0xffff00004f4f7812 */ /* 0x000fe200078ec0ff */
[C---:B------:R-:W-:Y:S01]  /*10870*/  FFMA.FTZ R88, R64.reuse, R88, -R65 ;  /* 0x0000005840587223 */ /* 0x040fe20000010841 */
[----:B------:R-:W-:Y:S01]  /*10880*/  FFMA.FTZ R64, R64, R57, R59 ;  /* 0x0000003940407223 */ /* 0x000fe2000001003b */
[----:B------:R-:W-:-:S02]  /*10890*/  IMAD.U32 R65, R81, 0x10000, RZ ;  /* 0x0001000051417824 */ /* 0x000fc400078e00ff */
[----:B------:R-:W-:Y:S01]  /*108a0*/  FMUL.FTZ R57, R102, R67 ;  /* 0x0000004366397220 */ /* 0x000fe20000410000 */
[----:B------:R-:W-:Y:S01]  /*108b0*/  IMAD.U32 R59, R90, 0x10000, RZ ;  /* 0x000100005a3b7824 */ /* 0x000fe200078e00ff */
[----:B------:R-:W-:-:S03]  /*108c0*/  LOP3.LUT R81, R81, 0xffff0000, RZ, 0xc0, !PT ;  /* 0xffff000051517812 */ /* 0x000fc600078ec0ff */
[-C--:B------:R-:W-:Y:S01]  /*108d0*/  FFMA.FTZ R57, R65, R59.reuse, -R57 ;  /* 0x0000003b41397223 */ /* 0x080fe20000010839 */
[----:B------:R-:W-:Y:S01]  /*108e0*/  FMUL.FTZ R59, R102, R59 ;  /* 0x0000003b663b7220 */ /* 0x000fe20000410000 */
[C---:B------:R-:W-:Y:S01]  /*108f0*/  IMAD.U32 R102, R83.reuse, 0x10000, RZ ;  /* 0x0001000053667824 */ /* 0x040fe200078e00ff */
[----:B------:R-:W-:Y:S02]  /*10900*/  LOP3.LUT R83, R83, 0xffff0000, RZ, 0xc0, !PT ;  /* 0xffff000053537812 */ /* 0x000fe400078ec0ff */
[----:B------:R-:W-:Y:S01]  /*10910*/  FFMA.FTZ R65, R65, R67, R59 ;  /* 0x0000004341417223 */ /* 0x000fe2000001003b */
[C---:B------:R-:W-:Y:S01]  /*10920*/  IMAD.U32 R67, R58.reuse, 0x10000, RZ ;  /* 0x000100003a437824 */ /* 0x040fe200078e00ff */
[----:B------:R-:W-:-:S03]  /*10930*/  LOP3.LUT R58, R58, 0xffff0000, RZ, 0xc0, !PT ;  /* 0xffff00003a3a7812 */ /* 0x000fc600078ec0ff */
[C---:B------:R-:W-:Y:S01]  /*10940*/  FMUL.FTZ R59, R103.reuse, R67 ;  /* 0x00000043673b7220 */ /* 0x040fe20000410000 */
[----:B------:R-:W-:-:S03]  /*10950*/  FMUL.FTZ R103, R103, R104 ;  /* 0x0000006867677220 */ /* 0x000fc60000410000 */
[C---:B------:R-:W-:Y:S01]  /*10960*/  FFMA.FTZ R59, R102.reuse, R104, -R59 ;  /* 0x00000068663b7223 */ /* 0x040fe2000001083b */
[----:B------:R-:W-:Y:S01]  /*10970*/  FFMA.FTZ R67, R102, R67, R103 ;  /* 0x0000004366437223 */ /* 0x000fe20000010067 */
[----:B------:R-:W-:-:S05]  /*10980*/  LOP3.LUT R102, R76, 0xffff0000, RZ, 0xc0, !PT ;  /* 0xffff00004c667812 */ /* 0x000fca00078ec0ff */
[----:B------:R-:W-:-:S04]  /*10990*/  FMUL.FTZ R76, R102, R92 ;  /* 0x0000005c664c7220 */ /* 0x000fc80000410000 */
[-C--:B------:R-:W-:Y:S01]  /*109a0*/  FFMA.FTZ R76, R80, R91.reuse, -R76 ;  /* 0x0000005b504c7223 */ /* 0x080fe2000001084c */
[----:B------:R-:W-:Y:S01]  /*109b0*/  FMUL.FTZ R91, R102, R91 ;  /* 0x0000005b665b7220 */ /* 0x000fe20000410000 */
[C---:B------:R-:W-:Y:S01]  /*109c0*/  IMAD.U32 R102, R78.reuse, 0x10000, RZ ;  /* 0x000100004e667824 */ /* 0x040fe200078e00ff */
[----:B------:R-:W-:Y:S02]  /*109d0*/  LOP3.LUT R78, R78, 0xffff0000, RZ, 0xc0, !PT ;  /* 0xffff00004e4e7812 */ /* 0x000fe400078ec0ff */
[----:B------:R-:W-:Y:S01]  /*109e0*/  FFMA.FTZ R80, R80, R92, R91 ;  /* 0x0000005c50507223 */ /* 0x000fe2000001005b */
[----:B------:R-:W-:Y:S01]  /*109f0*/  LOP3.LUT R91, R89, 0xffff0000, RZ, 0xc0, !PT ;  /* 0xffff0000595b7812 */ /* 0x000fe200078ec0ff */
[----:B------:R-:W-:Y:S01]  /*10a00*/  IMAD.U32 R92, R66, 0x10000, RZ ;  /* 0x00010000425c7824 */ /* 0x000fe200078e00ff */
[----:B------:R-:W-:Y:S02]  /*10a10*/  LOP3.LUT R89, R90, 0xffff0000, RZ, 0xc0, !PT ;  /* 0xffff00005a597812 */ /* 0x000fe400078ec0ff */
[----:B------:R-:W-:Y:S01]  /*10a20*/  F2FP.BF16.F32.PACK_AB R64, R80, R64 ;  /* 0x000000405040723e */ /* 0x000fe200000010ff */
[----:B------:R-:W-:-:S02]  /*10a30*/  FMUL.FTZ R90, R77, R91 ;  /* 0x0000005b4d5a7220 */ /* 0x000fc40000410000 */
[-C--:B------:R-:W-:Y:S02]  /*10a40*/  FMUL.FTZ R77, R77, R89.reuse ;  /* 0x000000594d4d7220 */ /* 0x080fe40000410000 */
[C---:B------:R-:W-:Y:S02]  /*10a50*/  FFMA.FTZ R89, R81.reuse, R89, -R90 ;  /* 0x0000005951597223 */ /* 0x040fe4000001085a */
[----:B------:R-:W-:Y:S01]  /*10a60*/  FFMA.FTZ R90, R81, R91, R77 ;  /* 0x0000005b515a7223 */ /* 0x000fe2000001004d */
[----:B------:R-:W-:Y:S02]  /*10a70*/  IMAD.U32 R91, R82, 0x10000, RZ ;  /* 0x00010000525b7824 */ /* 0x000fe400078e00ff */
[----:B------:R-:W-:Y:S01]  /*10a80*/  FMUL.FTZ R81, R102, R92 ;  /* 0x0000005c66517220 */ /* 0x000fe20000410000 */
[C---:B------:R-:W-:Y:S01]  /*10a90*/  IMAD.U32 R77, R56.reuse, 0x10000, RZ ;  /* 0x00010000384d7824 */ /* 0x040fe200078e00ff */
[----:B------:R-:W-:Y:S02]  /*10aa0*/  LOP3.LUT R56, R56, 0xffff0000, RZ, 0xc0, !PT ;  /* 0xffff000038387812 */ /* 0x000fe400078ec0ff */
[----:B------:R-:W-:Y:S01]  /*10ab0*/  LOP3.LUT R82, R82, 0xffff0000, RZ, 0xc0, !PT ;  /* 0xffff000052527812 */ /* 0x000fe200078ec0ff */
[-C--:B------:R-:W-:Y:S01]  /*10ac0*/  FFMA.FTZ R81, R91, R77.reuse, -R81 ;  /* 0x0000004d5b517223 */ /* 0x080fe20000010851 */
[----:B------:R-:W-:Y:S01]  /*10ad0*/  FMUL.FTZ R77, R102, R77 ;  /* 0x0000004d664d7220 */ /* 0x000fe20000410000 */
[----:B------:R-:W-:-:S02]  /*10ae0*/  F2FP.BF16.F32.PACK_AB R57, R89, R57 ;  /* 0x000000395939723e */ /* 0x000fc400000010ff */
[----:B------:R-:W-:Y:S01]  /*10af0*/  F2FP.BF16.F32.PACK_AB R65, R90, R65 ;  /* 0x000000415a41723e */ /* 0x000fe200000010ff */
[----:B------:R-:W-:Y:S01]  /*10b00*/  FFMA.FTZ R77, R91, R92, R77 ;  /* 0x0000005c5b4d7223 */ /* 0x000fe2000001004d */
[----:B------:R-:W-:-:S05]  /*10b10*/  LOP3.LUT R91, R66, 0xffff0000, RZ, 0xc0, !PT ;  /* 0xffff0000425b7812 */ /* 0x000fca00078ec0ff */
[C---:B------:R-:W-:Y:S01]  /*10b20*/  FMUL.FTZ R66, R78.reuse, R91 ;  /* 0x0000005b4e427220 */ /* 0x040fe20000410000 */
[----:B------:R-:W-:-:S03]  /*10b30*/  FMUL.FTZ R78, R78, R56 ;  /* 0x000000384e4e7220 */ /* 0x000fc60000410000 */
[C---:B------:R-:W-:Y:S01]  /*10b40*/  FFMA.FTZ R66, R82.reuse, R56, -R66 ;  /* 0x0000003852427223 */ /* 0x040fe20000010842 */
[----:B------:R-:W-:Y:S01]  /*10b50*/  FFMA.FTZ R78, R82, R91, R78 ;  /* 0x0000005b524e7223 */ /* 0x000fe2000001004e */
[----:B------:R-:W-:Y:S01]  /*10b60*/  LOP3.LUT R82, R87, 0xffff0000, RZ, 0xc0, !PT ;  /* 0xffff000057527812 */ /* 0x000fe200078ec0ff */
[----:B------:R-:W-:-:S04]  /*10b70*/  FMUL.FTZ R56, R79, R58 ;  /* 0x0000003a4f387220 */ /* 0x000fc80000410000 */
[-C--:B------:R-:W-:Y:S01]  /*10b80*/  FMUL.FTZ R79, R79, R82.reuse ;  /* 0x000000524f4f7220 */ /* 0x080fe20000410000 */
[C---:B------:R-:W-:Y:S01]  /*10b90*/  FFMA.FTZ R82, R83.reuse, R82, -R56 ;  /* 0x0000005253527223 */ /* 0x040fe20000010838 */
[----:B------:R-:W-:Y:S02]  /*10ba0*/  F2FP.BF16.F32.PACK_AB R56, R76, R88 ;  /* 0x000000584c38723e */ /* 0x000fe400000010ff */
[----:B------:R-:W-:Y:S01]  /*10bb0*/  FFMA.FTZ R79, R83, R58, R79 ;  /* 0x0000003a534f7223 */ /* 0x000fe2000001004f */
[----:B------:R-:W-:Y:S02]  /*10bc0*/  F2FP.BF16.F32.PACK_AB R58, R66, R81 ;  /* 0x00000051423a723e */ /* 0x000fe400000010ff */
[----:B------:R-:W-:Y:S02]  /*10bd0*/  F2FP.BF16.F32.PACK_AB R59, R82, R59 ;  /* 0x0000003b523b723e */ /* 0x000fe400000010ff */
[----:B------:R-:W-:Y:S02]  /*10be0*/  F2FP.BF16.F32.PACK_AB R66, R78, R77 ;  /* 0x0000004d4e42723e */ /* 0x000fe400000010ff */
[----:B------:R-:W-:Y:S01]  /*10bf0*/  F2FP.BF16.F32.PACK_AB R67, R79, R67 ;  /* 0x000000434f43723e */ /* 0x000fe200000010ff */
[----:B------:R0:W-:Y:S04]  /*10c00*/  STS.128 [R127], R56 ;  /* 0x000000387f007388 */ /* 0x0001e80000000c00 */
[----:B------:R0:W-:Y:S02]  /*10c10*/  STS.128 [R20+0x10400], R64 ;  /* 0x0104004014007388 */ /* 0x0001e40000000c00 */
.L_x_1724:
[----:B------:R-:W-:Y:S05]  /*10c20*/  BSYNC B2 ;  /* 0x0000000000027941 */ /* 0x000fea0003800000 */
.L_x_1723:
[----:B------:R-:W-:-:S13]  /*10c30*/  ISETP.GE.AND P0, PT, R203, R3, PT ;  /* 0x00000003cb00720c */ /* 0x000fda0003f06270 */
[----:B------:R-:W-:Y:S05]  /*10c40*/  @P0 BRA `(.L_x_1722) ;  /* 0x0000000400a00947 */ /* 0x000fea0003800000 */
[----:B0-----:R-:W2:Y:S04]  /*10c50*/  LDL R20, [R1+0xa0] ;  /* 0x0000a00001147983 */ /* 0x001ea80000100800 */
[----:B------:R-:W3:Y:S01]  /*10c60*/  LDL R89, [R1+0xc0] ;  /* 0x0000c00001597983 */ /* 0x000ee20000100800 */
[----:B------:R-:W-:Y:S02]  /*10c70*/  SHF.R.U64 R78, R60, 0x10, R61 ;  /* 0x000000103c4e7819 */ /* 0x000fe4000000123d */
[----:B------:R-:W-:Y:S02]  /*10c80*/  SHF.R.U64 R79, R68, 0x10, R69 ;  /* 0x00000010444f7819 */ /* 0x000fe40000001245 */
[----:B------:R-:W-:Y:S02]  /*10c90*/  PRMT R78, R121, 0x5432, R78 ;  /* 0x00005432794e7816 */ /* 0x000fe4000000004e */
[----:B------:R-:W-:-:S02]  /*10ca0*/  PRMT R79, R119, 0x5410, R79 ;  /* 0x00005410774f7816 */ /* 0x000fc4000000004f */
[----:B------:R-:W-:Y:S02]  /*10cb0*/  SHF.R.U32.HI R76, RZ, 0x10, R61 ;  /* 0x00000010ff4c7819 */ /* 0x000fe4000001163d */
[----:B------:R-:W-:Y:S01]  /*10cc0*/  SHF.R.U32.HI R82, RZ, 0x10, R69 ;  /* 0x00000010ff527819 */ /* 0x000fe20000011645 */
[----:B------:R-:W-:Y:S01]  /*10cd0*/  IMAD.U32 R81, R79, 0x10000, RZ ;  /* 0x000100004f517824 */ /* 0x000fe200078e00ff */
[----:B------:R-:W-:Y:S02]  /*10ce0*/  PRMT R76, R119, 0x5432, R76 ;  /* 0x00005432774c7816 */ /* 0x000fe4000000004c */
[----:B------:R-:W-:Y:S02]  /*10cf0*/  PRMT R82, R120, 0x5432, R82 ;  /* 0x0000543278527816 */ /* 0x000fe40000000052 */
[----:B------:R-:W-:Y:S02]  /*10d00*/  SHF.R.U32.HI R80, RZ, 0x10, R71 ;  /* 0x00000010ff507819 */ /* 0x000fe40000011647 */
[----:B------:R-:W-:Y:S01]  /*10d10*/  LOP3.LUT R79, R79, 0xffff0000, RZ, 0xc0, !PT ;  /* 0xffff00004f4f7812 */ /* 0x000fe200078ec0ff */
[----:B------:R-:W-:Y:S01]  /*10d20*/  IMAD.U32 R69, R82, 0x10000, RZ ;  /* 0x0001000052457824 */ /* 0x000fe200078e00ff */
[----:B------:R-:W-:-:S02]  /*10d30*/  PRMT R80, R118, 0x5432, R80 ;  /* 0x0000543276507816 */ /* 0x000fc40000000050 */
[----:B------:R-:W-:Y:S02]  /*10d40*/  SHF.R.U64 R70, R70, 0x10, R71 ;  /* 0x0000001046467819 */ /* 0x000fe40000001247 */
[----:B--2---:R-:W-:-:S04]  /*10d50*/  LEA.HI R3, R3, R20, RZ, 0x1d ;  /* 0x0000001403037211 */ /* 0x004fc800078fe8ff */
[----:B------:R-:W-:Y:S01]  /*10d60*/  SHF.R.S32.HI R20, RZ, 0x1f, R3 ;  /* 0x0000001fff147819 */ /* 0x000fe20000011403 */
[----:B------:R-:W-:Y:S01]  /*10d70*/  IMAD.SHL.U32 R56, R3, 0x8, RZ ;  /* 0x0000000803387824 */ /* 0x000fe200078e00ff */
[----:B---3--:R-:W0:Y:S02]  /*10d80*/  LDS.128 R64, [R89] ;  /* 0x0000000059407984 */ /* 0x008e240000000c00 */
[----:B------:R-:W-:Y:S02]  /*10d90*/  LEA.HI R20, R20, R3, RZ, 0x3 ;  /* 0x0000000314147211 */ /* 0x000fe400078f18ff */
[----:B-----5:R-:W-:-:S03]  /*10da0*/  LOP3.LUT R56, R126, 0x38, R56, 0xf8, !PT ;  /* 0x000000387e387812 */ /* 0x020fc600078ef838 */
[----:B------:R-:W-:Y:S01]  /*10db0*/  IMAD.SHL.U32 R20, R20, 0x400, RZ ;  /* 0x0000040014147824 */ /* 0x000fe200078e00ff */
[----:B------:R-:W-:-:S04]  /*10dc0*/  LOP3.LUT R56, R56, R125, RZ, 0x3c, !PT ;  /* 0x0000007d38387212 */ /* 0x000fc800078e3cff */
[----:B------:R-:W-:-:S04]  /*10dd0*/  LOP3.LUT R20, R20, 0x7fffe000, RZ, 0xc0, !PT ;  /* 0x7fffe00014147812 */ /* 0x000fc800078ec0ff */
[----:B------:R-:W-:Y:S01]  /*10de0*/  IADD3 R3, R56, R20, R124 ;  /* 0x0000001438037210 */ /* 0x000fe20007ffe07c */
[C---:B------:R-:W-:Y:S01]  /*10df0*/  IMAD.U32 R20, R78.reuse, 0x10000, RZ ;  /* 0x000100004e147824 */ /* 0x040fe200078e00ff */
[----:B------:R-:W-:-:S03]  /*10e00*/  LOP3.LUT R78, R78, 0xffff0000, RZ, 0xc0, !PT ;  /* 0xffff00004e4e7812 */ /* 0x000fc600078ec0ff */
[----:B------:R-:W-:-:S05]  /*10e10*/  IMAD R3, R3, 0x2, R17 ;  /* 0x0000000203037824 */ /* 0x000fca00078e0211 */
[----:B------:R-:W1:Y:S01]  /*10e20*/  LDS.128 R56, [R3+0x10400] ;  /* 0x0104000003387984 */ /* 0x000e620000000c00 */
[----:B0-----:R-:W-:Y:S02]  /*10e30*/  IMAD.U32 R60, R64, 0x10000, RZ ;  /* 0x00010000403c7824 */ /* 0x001fe400078e00ff */
[----:B-1----:R-:W-:Y:S02]  /*10e40*/  IMAD.U32 R61, R56, 0x10000, RZ ;  /* 0x00010000383d7824 */ /* 0x002fe400078e00ff */
[C---:B------:R-:W-:Y:S01]  /*10e50*/  IMAD.U32 R87, R59.reuse, 0x10000, RZ ;  /* 0x000100003b577824 */ /* 0x040fe200078e00ff */
[----:B------:R-:W-:Y:S01]  /*10e60*/  LOP3.LUT R59, R59, 0xffff0000, RZ, 0xc0, !PT ;  /* 0xffff00003b3b7812 */ /* 0x000fe200078ec0ff */
[C---:B------:R-:W-:Y:S01]  /*10e70*/  FMUL.FTZ R68, R61.reuse, R20 ;  /* 0x000000143d447220 */ /* 0x040fe20000410000 */
[----:B------:R-:W-:-:S03]  /*10e80*/  FMUL.FTZ R61, R61, R81 ;  /* 0x000000513d3d7220 */ /* 0x000fc60000410000 */
[C---:B------:R-:W-:Y:S01]  /*10e90*/  FFMA.FTZ R81, R60.reuse, R81, -R68 ;  /* 0x000000513c517223 */ /* 0x040fe20000010844 */
[----:B------:R-:W-:Y:S01]  /*10ea0*/  FFMA.FTZ R60, R60, R20, R61 ;  /* 0x000000143c3c7223 */ /* 0x000fe2000001003d */
[----:B------:R-:W-:Y:S02]  /*10eb0*/  IMAD.U32 R20, R76, 0x10000, RZ ;  /* 0x000100004c147824 */ /* 0x000fe400078e00ff */
[----:B------:R-:W-:Y:S02]  /*10ec0*/  IMAD.U32 R68, R57, 0x10000, RZ ;  /* 0x0001000039447824 */ /* 0x000fe400078e00ff */
[C---:B------:R-:W-:Y:S01]  /*10ed0*/  IMAD.U32 R61, R65.reuse, 0x10000, RZ ;  /* 0x00010000413d7824 */ /* 0x040fe200078e00ff */
[----:B------:R-:W-:Y:S01]  /*10ee0*/  LOP3.LUT R65, R65, 0xffff0000, RZ, 0xc0, !PT ;  /* 0xffff000041417812 */ /* 0x000fe200078ec0ff */
[C---:B------:R-:W-:Y:S01]  /*10ef0*/  FMUL.FTZ R77, R68.reuse, R20 ;  /* 0x00000014444d7220 */ /* 0x040fe20000410000 */
[----:B------:R-:W-:-:S03]  /*10f00*/  FMUL.FTZ R68, R68, R69 ;  /* 0x0000004544447220 */ /* 0x000fc60000410000 */
[C---:B------:R-:W-:Y:S01]  /*10f10*/  FFMA.FTZ R69, R61.reuse, R69, -R77 ;  /* 0x000000453d457223 */ /* 0x040fe2000001084d */
[--C-:B------:R-:W-:Y:S01]  /*10f20*/  SHF.R.U32.HI R77, RZ, 0x10, R63.reuse ;  /* 0x00000010ff4d7819 */ /* 0x100fe2000001163f */
[----:B------:R-:W-:Y:S01]  /*10f30*/  FFMA.FTZ R61, R61, R20, R68 ;  /* 0x000000143d3d7223 */ /* 0x000fe20000010044 */
[----:B------:R-:W-:Y:S01]  /*10f40*/  IMAD.U32 R68, R80, 0x10000, RZ ;  /* 0x0001000050447824 */ /* 0x000fe200078e00ff */
[----:B------:R-:W-:Y:S01]  /*10f50*/  SHF.R.U64 R63, R62, 0x10, R63 ;  /* 0x000000103e3f7819 */ /* 0x000fe2000000123f */
[----:B------:R-:W-:Y:S01]  /*10f60*/  IMAD.U32 R20, R67, 0x10000, RZ ;  /* 0x0001000043147824 */ /* 0x000fe200078e00ff */
[----:B------:R-:W-:Y:S02]  /*10f70*/  PRMT R77, R118, 0x5410, R77 ;  /* 0x00005410764d7816 */ /* 0x000fe4000000004d */
[----:B------:R-:W-:Y:S01]  /*10f80*/  LOP3.LUT R62, R76, 0xffff0000, RZ, 0xc0, !PT ;  /* 0xffff00004c3e7812 */ /* 0x000fe200078ec0ff */
[----:B------:R-:W-:Y:S01]  /*10f90*/  IMAD.U32 R76, R58, 0x10000, RZ ;  /* 0x000100003a4c7824 */ /* 0x000fe200078e00ff */
[----:B------:R-:W-:Y:S01]  /*10fa0*/  LOP3.LUT R80, R80, 0xffff0000, RZ, 0xc0, !PT ;  /* 0xffff000050507812 */ /* 0x000fe200078ec0ff */
[----:B------:R-:W-:Y:S01]  /*10fb0*/  IMAD.U32 R83, R77, 0x10000, RZ ;  /* 0x000100004d537824 */ /* 0x000fe200078e00ff */
[----:B------:R-:W-:-:S03]  /*10fc0*/  LOP3.LUT R67, R67, 0xffff0000, RZ, 0xc0, !PT ;  /* 0xffff000043437812 */ /* 0x000fc600078ec0ff */
[C---:B------:R-:W-:Y:S01]  /*10fd0*/  FMUL.FTZ R88, R87.reuse, R83 ;  /* 0x0000005357587220 */ /* 0x040fe20000410000 */
[----:B------:R-:W-:-:S03]  /*10fe0*/  FMUL.FTZ R87, R87, R68 ;  /* 0x0000004457577220 */ /* 0x000fc60000410000 */
[C---:B------:R-:W-:Y:S01]  /*10ff0*/  FFMA.FTZ R68, R20.reuse, R68, -R88 ;  /* 0x0000004414447223 */ /* 0x040fe20000010858 */
[----:B------:R-:W-:Y:S01]  /*11000*/  FFMA.FTZ R20, R20, R83, R87 ;  /* 0x0000005314147223 */ /* 0x000fe20000010057 */
[----:B------:R-:W-:Y:S02]  /*11010*/  LOP3.LUT R83, R56, 0xffff0000, RZ, 0xc0, !PT ;  /* 0xffff000038537812 */ /* 0x000fe400078ec0ff */
[----:B------:R-:W-:-:S03]  /*11020*/  LOP3.LUT R56, R64, 0xffff0000, RZ, 0xc0, !PT ;  /* 0xffff000040387812 */ /* 0x000fc600078ec0ff */
[C---:B------:R-:W-:Y:S01]  /*11030*/  FMUL.FTZ R64, R83.reuse, R78 ;  /* 0x0000004e53407220 */ /* 0x040fe20000410000 */
[----:B------:R-:W-:-:S03]  /*11040*/  FMUL.FTZ R83, R83, R79 ;  /* 0x0000004f53537220 */ /* 0x000fc60000410000 */
[C---:B------:R-:W-:Y:S01]  /*11050*/  FFMA.FTZ R64, R56.reuse, R79, -R64 ;  /* 0x0000004f38407223 */ /* 0x040fe20000010840 */
[----:B------:R-:W-:Y:S01]  /*11060*/  FFMA.FTZ R83, R56, R78, R83 ;  /* 0x0000004e38537223 */ /* 0x000fe20000010053 */
[----:B------:R-:W-:Y:S02]  /*11070*/  LOP3.LUT R56, R57, 0xffff0000, RZ, 0xc0, !PT ;  /* 0xffff000039387812 */ /* 0x000fe400078ec0ff */
[----:B------:R-:W-:Y:S02]  /*11080*/  LOP3.LUT R57, R82, 0xffff0000, RZ, 0xc0, !PT ;  /* 0xffff000052397812 */ /* 0x000fe400078ec0ff */
[----:B------:R-:W-:Y:S01]  /*11090*/  F2FP.BF16.F32.PACK_AB R60, R83, R60 ;  /* 0x0000003c533c723e */ /* 0x000fe200000010ff */
[C---:B------:R-:W-:Y:S02]  /*110a0*/  FMUL.FTZ R71, R56.reuse, R62 ;  /* 0x0000003e38477220 */ /* 0x040fe40000410000 */
[-C--:B------:R-:W-:Y:S02]  /*110b0*/  FMUL.FTZ R56, R56, R57.reuse ;  /* 0x0000003938387220 */ /* 0x080fe40000410000 */
[----:B------:R-:W-:-:S02]  /*110c0*/  FFMA.FTZ R57, R65, R57, -R71 ;  /* 0x0000003941397223 */ /* 0x000fc40000010847 */
[----:B------:R-:W-:Y:S01]  /*110d0*/  FFMA.FTZ R62, R65, R62, R56 ;  /* 0x0000003e413e7223 */ /* 0x000fe20000010038 */
[C---:B------:R-:W-:Y:S01]  /*110e0*/  PRMT R65, R117.reuse, 0x5410, R63 ;  /* 0x0000541075417816 */ /* 0x040fe2000000003f */
[----:B------:R-:W-:Y:S01]  /*110f0*/  IMAD.U32 R63, R66, 0x10000, RZ ;  /* 0x00010000423f7824 */ /* 0x000fe200078e00ff */
[----:B------:R-:W-:Y:S02]  /*11100*/  PRMT R56, R117, 0x5432, R70 ;  /* 0x0000543275387816 */ /* 0x000fe40000000046 */
[----:B------:R-:W-:Y:S01]  /*11110*/  F2FP.BF16.F32.PACK_AB R61, R62, R61 ;  /* 0x0000003d3e3d723e */ /* 0x000fe200000010ff */
[----:B------:R-:W-:Y:S01]  /*11120*/  IMAD.U32 R71, R65, 0x10000, RZ ;  /* 0x0001000041477824 */ /* 0x000fe200078e00ff */
[----:B------:R-:W-:Y:S01]  /*11130*/  F2FP.BF16.F32.PACK_AB R57, R57, R69 ;  /* 0x000000453939723e */ /* 0x000fe200000010ff */
[----:B------:R-:W-:Y:S02]  /*11140*/  IMAD.U32 R70, R56, 0x10000, RZ ;  /* 0x0001000038467824 */ /* 0x000fe400078e00ff */
[----:B------:R-:W-:-:S02]  /*11150*/  FMUL.FTZ R78, R76, R71 ;  /* 0x000000474c4e7220 */ /* 0x000fc40000410000 */
[-C--:B------:R-:W-:Y:S02]  /*11160*/  FMUL.FTZ R76, R76, R70.reuse ;  /* 0x000000464c4c7220 */ /* 0x080fe40000410000 */
[C---:B------:R-:W-:Y:S02]  /*11170*/  FFMA.FTZ R70, R63.reuse, R70, -R78 ;  /* 0x000000463f467223 */ /* 0x040fe4000001084e */
[----:B------:R-:W-:Y:S01]  /*11180*/  FFMA.FTZ R63, R63, R71, R76 ;  /* 0x000000473f3f7223 */ /* 0x000fe2000001004c */
[----:B------:R-:W-:Y:S02]  /*11190*/  LOP3.LUT R71, R56, 0xffff0000, RZ, 0xc0, !PT ;  /* 0xffff000038477812 */ /* 0x000fe400078ec0ff */
[----:B------:R-:W-:Y:S02]  /*111a0*/  LOP3.LUT R56, R65, 0xffff0000, RZ, 0xc0, !PT ;  /* 0xffff000041387812 */ /* 0x000fe400078ec0ff */
[----:B------:R-:W-:Y:S02]  /*111b0*/  LOP3.LUT R76, R58, 0xffff0000, RZ, 0xc0, !PT ;  /* 0xffff00003a4c7812 */ /* 0x000fe400078ec0ff */
[----:B------:R-:W-:-:S03]  /*111c0*/  LOP3.LUT R65, R66, 0xffff0000, RZ, 0xc0, !PT ;  /* 0xffff000042417812 */ /* 0x000fc600078ec0ff */
[C---:B------:R-:W-:Y:S01]  /*111d0*/  FMUL.FTZ R58, R76.reuse, R56 ;  /* 0x000000384c3a7220 */ /* 0x040fe20000410000 */
[----:B------:R-:W-:-:S03]  /*111e0*/  FMUL.FTZ R66, R76, R71 ;  /* 0x000000474c427220 */ /* 0x000fc60000410000 */
[C---:B------:R-:W-:Y:S01]  /*111f0*/  FFMA.FTZ R58, R65.reuse, R71, -R58 ;  /* 0x00000047413a7223 */ /* 0x040fe2000001083a */
[----:B------:R-:W-:Y:S01]  /*11200*/  FFMA.FTZ R65, R65, R56, R66 ;  /* 0x0000003841417223 */ /* 0x000fe20000010042 */
[----:B------:R-:W-:Y:S01]  /*11210*/  LOP3.LUT R66, R77, 0xffff0000, RZ, 0xc0, !PT ;  /* 0xffff00004d427812 */ /* 0x000fe200078ec0ff */
[C---:B------:R-:W-:Y:S02]  /*11220*/  FMUL.FTZ R71, R59.reuse, R80 ;  /* 0x000000503b477220 */ /* 0x040fe40000410000 */
[----:B------:R-:W-:Y:S02]  /*11230*/  F2FP.BF16.F32.PACK_AB R58, R58, R70 ;  /* 0x000000463a3a723e */ /* 0x000fe400000010ff */
[-C--:B------:R-:W-:Y:S01]  /*11240*/  FMUL.FTZ R56, R59, R66.reuse ;  /* 0x000000423b387220 */ /* 0x080fe20000410000 */
[----:B------:R-:W-:Y:S01]  /*11250*/  FFMA.FTZ R66, R67, R66, R71 ;  /* 0x0000004243427223 */ /* 0x000fe20000010047 */
[----:B------:R-:W-:Y:S02]  /*11260*/  F2FP.BF16.F32.PACK_AB R62, R65, R63 ;  /* 0x0000003f413e723e */ /* 0x000fe400000010ff */
[----:B------:R-:W-:Y:S01]  /*11270*/  FFMA.FTZ R59, R67, R80, -R56 ;  /* 0x00000050433b7223 */ /* 0x000fe20000010838 */
[----:B------:R-:W-:-:S02]  /*11280*/  F2FP.BF16.F32.PACK_AB R56, R64, R81 ;  /* 0x000000514038723e */ /* 0x000fc400000010ff */
[----:B------:R-:W-:Y:S02]  /*11290*/  F2FP.BF16.F32.PACK_AB R63, R66, R20 ;  /* 0x00000014423f723e */ /* 0x000fe400000010ff */
[----:B------:R-:W-:-:S05]  /*112a0*/  F2FP.BF16.F32.PACK_AB R59, R59, R68 ;  /* 0x000000443b3b723e */ /* 0x000fca00000010ff */
[----:B------:R1:W-:Y:S04]  /*112b0*/  STS.128 [R89], R56 ;  /* 0x0000003859007388 */ /* 0x0003e80000000c00 */
[----:B------:R1:W-:Y:S02]  /*112c0*/  STS.128 [R3+0x10400], R60 ;  /* 0x0104003c03007388 */ /* 0x0003e40000000c00 */
.L_x_1722:
[----:B------:R-:W-:Y:S05]  /*112d0*/  BSYNC B1 ;  /* 0x0000000000017941 */ /* 0x000fea0003800000 */
.L_x_1721:
[----:B-1----:R-:W2:Y:S01]  /*112e0*/  LDL R3, [R1+0xc4] ;  /* 0x0000c40001037983 */ /* 0x002ea20000100800 */
[----:B------:R-:W-:Y:S01]  /*112f0*/  BSSY B1, `(.L_x_1725) ;  /* 0x00000dd000017945 */ /* 0x000fe20003800000 */
[----:B--2---:R-:W-:-:S13]  /*11300*/  ISETP.GE.AND P0, PT, R3, R0, PT ;  /* 0x000000000300720c */ /* 0x004fda0003f06270 */
[----:B------:R-:W-:Y:S05]  /*11310*/  @P0 BRA `(.L_x_1726) ;  /* 0x0000000c00680947 */ /* 0x000fea0003800000 */
[----:B------:R1:W5:Y:S01]  /*11320*/  LDL R81, [R1+0x5c] ;  /* 0x00005c0001517983 */ /* 0x0003620000100800 */
[----:B------:R-:W2:Y:S03]  /*11330*/  LDC R3, c[0x0][0x3f4] ;  /* 0x0000fd00ff037b82 */ /* 0x000ea60000000800 */
[----:B------:R1:W5:Y:S04]  /*11340*/  LDL R80, [R1+0xc8] ;  /* 0x0000c80001507983 */ /* 0x0003680000100800 */
[----:B------:R1:W5:Y:S01]  /*11350*/  LDL R79, [R1+0x68] ;  /* 0x00006800014f7983 */ /* 0x0003620000100800 */
[----:B------:R-:W-:Y:S01]  /*11360*/  BSSY B2, `(.L_x_1727) ;  /* 0x000006c000027945 */ /* 0x000fe20003800000 */
[----:B--2---:R-:W-:-:S02]  /*11370*/  ISETP.GE.AND P0, PT, R18, R3, PT ;  /* 0x000000031200720c */ /* 0x004fc40003f06270 */
[----:B------:R-:W-:-:S11]  /*11380*/  ISETP.GE.AND P1, PT, R203, R3, PT ;  /* 0x00000003cb00720c */ /* 0x000fd60003f26270 */
[----:B-1----:R-:W-:Y:S05]  /*11390*/  @P0 BRA `(.L_x_1728) ;  /* 0x0000000400a00947 */ /* 0x002fea0003800000 */
[----:B0-----:R-:W2:Y:S04]  /*113a0*/  LDL R20, [R1+0x80] ;  /* 0x0000800001147983 */ /* 0x001ea80000100800 */
[----:B------:R-:W3:Y:S01]  /*113b0*/  LDL R82, [R1+0xbc] ;  /* 0x0000bc0001527983 */ /* 0x000ee20000100800 */
[----:B------:R-:W-:Y:S02]  /*113c0*/  SHF.R.U64 R40, R40, 0x10, R41 ;  /* 0x0000001028287819 */ /* 0x000fe40000001229 */
[----:B------:R-:W-:Y:S02]  /*113d0*/  SHF.R.U64 R48, R48, 0x10, R49 ;  /* 0x0000001030307819 */ /* 0x000fe40000001231 */
[----:B------:R-:W-:Y:S02]  /*113e0*/  PRMT R40, R116, 0x5410, R40 ;  /* 0x0000541074287816 */ /* 0x000fe40000000028 */
[----:B------:R-:W-:-:S02]  /*113f0*/  PRMT R48, R114, 0x5410, R48 ;  /* 0x0000541072307816 */ /* 0x000fc40000000030 */
[----:B------:R-:W-:Y:S01]  /*11400*/  SHF.R.U32.HI R41, RZ, 0x10, R41 ;  /* 0x00000010ff297819 */ /* 0x000fe20000011629 */
[----:B------:R-:W-:Y:S01]  /*11410*/  IMAD.U32 R76, R40, 0x10000, RZ ;  /* 0x00010000284c7824 */ /* 0x000fe200078e00ff */
[----:B------:R-:W-:Y:S01]  /*11420*/  SHF.R.U32.HI R49, RZ, 0x10, R49 ;  /* 0x00000010ff317819 */ /* 0x000fe20000011631 */
[----:B------:R-:W-:Y:S01]  /*11430*/  IMAD.U32 R68, R48, 0x10000, RZ ;  /* 0x0001000030447824 */ /* 0x000fe200078e00ff */
[----:B------:R-:W-:Y:S02]  /*11440*/  PRMT R41, R116, 0x5432, R41 ;  /* 0x0000543274297816 */ /* 0x000fe40000000029 */
[----:B------:R-:W-:Y:S02]  /*11450*/  PRMT R49, R114, 0x5432, R49 ;  /* 0x0000543272317816 */ /* 0x000fe40000000031 */
[--C-:B------:R-:W-:Y:S02]  /*11460*/  SHF.R.U64 R42, R42, 0x10, R43.reuse ;  /* 0x000000102a2a7819 */ /* 0x100fe4000000122b */
[----:B------:R-:W-:-:S02]  /*11470*/  SHF.R.U32.HI R43, RZ, 0x10, R43 ;  /* 0x00000010ff2b7819 */ /* 0x000fc4000001162b */
[--C-:B------:R-:W-:Y:S02]  /*11480*/  SHF.R.U64 R50, R50, 0x10, R51.reuse ;  /* 0x0000001032327819 */ /* 0x100fe40000001233 */
[----:B------:R-:W-:Y:S02]  /*11490*/  SHF.R.U32.HI R51, RZ, 0x10, R51 ;  /* 0x00000010ff337819 */ /* 0x000fe40000011633 */
[----:B------:R-:W-:Y:S02]  /*114a0*/  PRMT R43, R115, 0x5432, R43 ;  /* 0x00005432732b7816 */ /* 0x000fe4000000002b */
[----:B------:R-:W-:Y:S02]  /*114b0*/  PRMT R51, R113, 0x5432, R51 ;  /* 0x0000543271337816 */ /* 0x000fe40000000033 */
[----:B------:R-:W-:Y:S02]  /*114c0*/  LOP3.LUT R40, R40, 0xffff0000, RZ, 0xc0, !PT ;  /* 0xffff000028287812 */ /* 0x000fe400078ec0ff */
[----:B------:R-:W-:-:S02]  /*114d0*/  LOP3.LUT R48, R48, 0xffff0000, RZ, 0xc0, !PT ;  /* 0xffff000030307812 */ /* 0x000fc400078ec0ff */
[----:B------:R-:W-:Y:S02]  /*114e0*/  PRMT R42, R115, 0x5410, R42 ;  /* 0x00005410732a7816 */ /* 0x000fe4000000002a */
[----:B------:R-:W-:Y:S02]  /*114f0*/  PRMT R50, R113, 0x5410, R50 ;  /* 0x0000541071327816 */ /* 0x000fe40000000032 */
[----:B--2---:R-:W-:-:S04]  /*11500*/  LEA.HI R20, R3, R20, RZ, 0x1d ;  /* 0x0000001403147211 */ /* 0x004fc800078fe8ff */
[----:B------:R-:W-:Y:S01]  /*11510*/  SHF.R.S32.HI R57, RZ, 0x1f, R20 ;  /* 0x0000001fff397819 */ /* 0x000fe20000011414 */
[----:B------:R-:W-:-:S03]  /*11520*/  IMAD.SHL.U32 R56, R20, 0x8, RZ ;  /* 0x0000000814387824 */ /* 0x000fc600078e00ff */
[----:B------:R-:W-:Y:S02]  /*11530*/  LEA.HI R57, R57, R20, RZ, 0x3 ;  /* 0x0000001439397211 */ /* 0x000fe400078f18ff */
[----:B-----5:R-:W-:-:S03]  /*11540*/  LOP3.LUT R20, R81, 0x38, R56, 0xf8, !PT ;  /* 0x0000003851147812 */ /* 0x020fc600078ef838 */
[----:B------:R-:W-:Y:S01]  /*11550*/  IMAD.SHL.U32 R57, R57, 0x400, RZ ;  /* 0x0000040039397824 */ /* 0x000fe200078e00ff */
[----:B------:R-:W-:-:S04]  /*11560*/  LOP3.LUT R20, R20, R80, RZ, 0x3c, !PT ;  /* 0x0000005014147212 */ /* 0x000fc800078e3cff */
[----:B------:R-:W-:-:S04]  /*11570*/  LOP3.LUT R57, R57, 0x7fffe000, RZ, 0xc0, !PT ;  /* 0x7fffe00039397812 */ /* 0x000fc800078ec0ff */
[----:B------:R-:W-:Y:S02]  /*11580*/  IADD3 R20, R20, R57, R79 ;  /* 0x0000003914147210 */ /* 0x000fe40007ffe04f */
[----:B---3--:R-:W0:Y:S03]  /*11590*/  LDS.128 R56, [R82] ;  /* 0x0000000052387984 */ /* 0x008e260000000c00 */
[----:B------:R-:W-:-:S05]  /*115a0*/  IMAD R20, R20, 0x2, R17 ;  /* 0x0000000214147824 */ /* 0x000fca00078e0211 */
[----:B------:R-:W1:Y:S01]  /*115b0*/  LDS.128 R60, [R20+0x10400] ;  /* 0x01040000143c7984 */ /* 0x000e620000000c00 */
[C---:B0-----:R-:W-:Y:S01]  /*115c0*/  IMAD.U32 R65, R56.reuse, 0x10000, RZ ;  /* 0x0001000038417824 */ /* 0x041fe200078e00ff */
[C---:B------:R-:W-:Y:S01]  /*115d0*/  LOP3.LUT R69, R59.reuse, 0xffff0000, RZ, 0xc0, !PT ;  /* 0xffff00003b457812 */ /* 0x040fe200078ec0ff */
[----:B------:R-:W-:Y:S01]  /*115e0*/  IMAD.U32 R67, R59, 0x10000, RZ ;  /* 0x000100003b437824 */ /* 0x000fe200078e00ff */
[----:B------:R-:W-:Y:S01]  /*115f0*/  LOP3.LUT R56, R56, 0xffff0000, RZ, 0xc0, !PT ;  /* 0xffff000038387812 */ /* 0x000fe200078ec0ff */
[----:B------:R-:W-:Y:S01]  /*11600*/  IMAD.U32 R59, R41, 0x10000, RZ ;  /* 0x00010000293b7824 */ /* 0x000fe200078e00ff */
[C---:B------:R-:W-:Y:S01]  /*11610*/  LOP3.LUT R66, R57.reuse, 0xffff0000, RZ, 0xc0, !PT ;  /* 0xffff000039427812 */ /* 0x040fe200078ec0ff */
[----:B------:R-:W-:Y:S02]  /*11620*/  IMAD.U32 R64, R57, 0x10000, RZ ;  /* 0x0001000039407824 */ /* 0x000fe400078e00ff */
[C---:B-1----:R-:W-:Y:S01]  /*11630*/  IMAD.U32 R70, R60.reuse, 0x10000, RZ ;  /* 0x000100003c467824 */ /* 0x042fe200078e00ff */
[----:B------:R-:W-:Y:S01]  /*11640*/  LOP3.LUT R60, R60, 0xffff0000, RZ, 0xc0, !PT ;  /* 0xffff00003c3c7812 */ /* 0x000fe200078ec0ff */
[C---:B------:R-:W-:Y:S01]  /*11650*/  IMAD.U32 R71, R61.reuse, 0x10000, RZ ;  /* 0x000100003d477824 */ /* 0x040fe200078e00ff */
[----:B------:R-:W-:Y:S01]  /*11660*/  LOP3.LUT R61, R61, 0xffff0000, RZ, 0xc0, !PT ;  /* 0xffff00003d3d7812 */ /* 0x000fe200078ec0ff */
[C---:B------:R-:W-:Y:S01]  /*11670*/  FMUL.FTZ R78, R70.reuse, R76 ;  /* 0x0000004c464e7220 */ /* 0x040fe20000410000 */
[-C--:B------:R-:W-:Y:S01]  /*11680*/  FMUL.FTZ R77, R70, R68.reuse ;  /* 0x00000044464d7220 */ /* 0x080fe20000410000 */
[C---:B------:R-:W-:Y:S01]  /*11690*/  IMAD.U32 R70, R49.reuse, 0x10000, RZ ;  /* 0x0001000031467824 */ /* 0x040fe200078e00ff */
[----:B------:R-:W-:Y:S01]  /*116a0*/  LOP3.LUT R49, R49, 0xffff0000, RZ, 0xc0, !PT ;  /* 0xffff000031317812 */ /* 0x000fe200078ec0ff */
[C---:B------:R-:W-:Y:S01]  /*116b0*/  FFMA.FTZ R68, R65.reuse, R68, -R78 ;  /* 0x0000004441447223 */ /* 0x040fe2000001084e */
[----:B------:R-:W-:Y:S01]  /*116c0*/  FFMA.FTZ R65, R65, R76, R77 ;  /* 0x0000004c41417223 */ /* 0x000fe2000001004d */
[C---:B------:R-:W-:Y:S01]  /*116d0*/  FMUL.FTZ R76, R71.reuse, R59 ;  /* 0x0000003b474c7220 */ /* 0x040fe20000410000 */
[----:B------:R-:W-:Y:S01]  /*116e0*/  FMUL.FTZ R71, R71, R70 ;  /* 0x0000004647477220 */ /* 0x000fe20000410000 */
[----:B------:R-:W-:-:S02]  /*116f0*/  IMAD.U32 R77, R63, 0x10000, RZ ;  /* 0x000100003f4d7824 */ /* 0x000fc400078e00ff */
[C---:B------:R-:W-:Y:S01]  /*11700*/  FFMA.FTZ R76, R64.reuse, R70, -R76 ;  /* 0x00000046404c7223 */ /* 0x040fe2000001084c */
[----:B------:R-:W-:Y:S02]  /*11710*/  IMAD.U32 R70, R43, 0x10000, RZ ;  /* 0x000100002b467824 */ /* 0x000fe400078e00ff */
[----:B------:R-:W-:Y:S01]  /*11720*/  FFMA.FTZ R71, R64, R59, R71 ;  /* 0x0000003b40477223 */ /* 0x000fe20000010047 */
[----:B------:R-:W-:Y:S01]  /*11730*/  IMAD.U32 R59, R51, 0x10000, RZ ;  /* 0x00010000333b7824 */ /* 0x000fe200078e00ff */
[----:B------:R-:W-:Y:S01]  /*11740*/  LOP3.LUT R43, R43, 0xffff0000, RZ, 0xc0, !PT ;  /* 0xffff00002b2b7812 */ /* 0x000fe200078ec0ff */
[C---:B------:R-:W-:Y:S01]  /*11750*/  FMUL.FTZ R64, R77.reuse, R70 ;  /* 0x000000464d407220 */ /* 0x040fe20000410000 */
[----:B------:R-:W-:Y:S02]  /*11760*/  IMAD.U32 R57, R58, 0x10000, RZ ;  /* 0x000100003a397824 */ /* 0x000fe400078e00ff */
[-C--:B------:R-:W-:Y:S01]  /*11770*/  FMUL.FTZ R77, R77, R59.reuse ;  /* 0x0000003b4d4d7220 */ /* 0x080fe20000410000 */
[----:B------:R-:W-:Y:S01]  /*11780*/  LOP3.LUT R51, R51, 0xffff0000, RZ, 0xc0, !PT ;  /* 0xffff000033337812 */ /* 0x000fe200078ec0ff */
[C---:B------:R-:W-:Y:S01]  /*11790*/  FFMA.FTZ R59, R67.reuse, R59, -R64 ;  /* 0x0000003b433b7223 */ /* 0x040fe20000010840 */
[C---:B------:R-:W-:Y:S01]  /*117a0*/  FMUL.FTZ R64, R60.reuse, R40 ;  /* 0x000000283c407220 */ /* 0x040fe20000410000 */
[----:B------:R-:W-:Y:S01]  /*117b0*/  FMUL.FTZ R60, R60, R48 ;  /* 0x000000303c3c7220 */ /* 0x000fe20000410000 */
[----:B------:R-:W-:Y:S01]  /*117c0*/  FFMA.FTZ R67, R67, R70, R77 ;  /* 0x0000004643437223 */ /* 0x000fe2000001004d */
[----:B------:R-:W-:Y:S01]  /*117d0*/  LOP3.LUT R77, R41, 0xffff0000, RZ, 0xc0, !PT ;  /* 0xffff0000294d7812 */ /* 0x000fe200078ec0ff */
[C---:B------:R-:W-:Y:S01]  /*117e0*/  FFMA.FTZ R64, R56.reuse, R48, -R64 ;  /* 0x0000003038407223 */ /* 0x040fe20000010840 */
[----:B------:R-:W-:Y:S01]  /*117f0*/  FFMA.FTZ R48, R56, R40, R60 ;  /* 0x0000002838307223 */ /* 0x000fe2000001003c */
[----:B------:R-:W-:Y:S01]  /*11800*/  IMAD.U32 R60, R42, 0x10000, RZ ;  /* 0x000100002a3c7824 */ /* 0x000fe200078e00ff */
[C---:B------:R-:W-:Y:S01]  /*11810*/  LOP3.LUT R40, R62.reuse, 0xffff0000, RZ, 0xc0, !PT ;  /* 0xffff00003e287812 */ /* 0x040fe200078ec0ff */
[----:B------:R-:W-:Y:S01]  /*11820*/  IMAD.U32 R41, R62, 0x10000, RZ ;  /* 0x000100003e297824 */ /* 0x000fe200078e00ff */
[----:B------:R-:W-:Y:S01]  /*11830*/  LOP3.LUT R62, R63, 0xffff0000, RZ, 0xc0, !PT ;  /* 0xffff00003f3e7812 */ /* 0x000fe200078ec0ff */
[----:B------:R-:W-:Y:S01]  /*11840*/  IMAD.U32 R70, R50, 0x10000, RZ ;  /* 0x0001000032467824 */ /* 0x000fe200078e00ff */
[----:B------:R-:W-:Y:S01]  /*11850*/  LOP3.LUT R42, R42, 0xffff0000, RZ, 0xc0, !PT ;  /* 0xffff00002a2a7812 */ /* 0x000fe200078ec0ff */
[C---:B------:R-:W-:Y:S01]  /*11860*/  FMUL.FTZ R63, R41.reuse, R60 ;  /* 0x0000003c293f7220 */ /* 0x040fe20000410000 */
[----:B------:R-:W-:Y:S01]  /*11870*/  LOP3.LUT R50, R50, 0xffff0000, RZ, 0xc0, !PT ;  /* 0xffff000032327812 */ /* 0x000fe200078ec0ff */
[-C--:B------:R-:W-:Y:S01]  /*11880*/  FMUL.FTZ R41, R41, R70.reuse ;  /* 0x0000004629297220 */ /* 0x080fe20000410000 */
[----:B------:R-:W-:Y:S01]  /*11890*/  LOP3.LUT R58, R58, 0xffff0000, RZ, 0xc0, !PT ;  /* 0xffff00003a3a7812 */ /* 0x000fe200078ec0ff */
[----:B------:R-:W-:Y:S01]  /*118a0*/  FFMA.FTZ R63, R57, R70, -R63 ;  /* 0x00000046393f7223 */ /* 0x000fe2000001083f */
[----:B------:R-:W-:Y:S01]  /*118b0*/  FMUL.FTZ R56, R61, R77 ;  /* 0x0000004d3d387220 */ /* 0x000fe20000410000 */
[----:B------:R-:W-:Y:S01]  /*118c0*/  FFMA.FTZ R57, R57, R60, R41 ;  /* 0x0000003c39397223 */ /* 0x000fe20000010029 */
[C---:B------:R-:W-:Y:S01]  /*118d0*/  FMUL.FTZ R41, R40.reuse, R42 ;  /* 0x0000002a28297220 */ /* 0x040fe20000410000 */
[-C--:B------:R-:W-:Y:S01]  /*118e0*/  FMUL.FTZ R60, R40, R50.reuse ;  /* 0x00000032283c7220 */ /* 0x080fe20000410000 */
[C---:B------:R-:W-:Y:S01]  /*118f0*/  FMUL.FTZ R40, R62.reuse, R43 ;  /* 0x0000002b3e287220 */ /* 0x040fe20000410000 */
[----:B------:R-:W-:Y:S01]  /*11900*/  FMUL.FTZ R61, R61, R49 ;  /* 0x000000313d3d7220 */ /* 0x000fe20000410000 */
[----:B------:R-:W-:Y:S01]  /*11910*/  FMUL.FTZ R62, R62, R51 ;  /* 0x000000333e3e7220 */ /* 0x000fe20000410000 */
[----:B------:R-:W-:Y:S01]  /*11920*/  FFMA.FTZ R56, R66, R49, -R56 ;  /* 0x0000003142387223 */ /* 0x000fe20000010838 */
[----:B------:R-:W-:Y:S01]  /*11930*/  FFMA.FTZ R50, R58, R50, -R41 ;  /* 0x000000323a327223 */ /* 0x000fe20000010829 */
[C---:B------:R-:W-:Y:S01]  /*11940*/  FFMA.FTZ R51, R69.reuse, R51, -R40 ;  /* 0x0000003345337223 */ /* 0x040fe20000010828 */
[----:B------:R-:W-:Y:S01]  /*11950*/  FFMA.FTZ R49, R66, R77, R61 ;  /* 0x0000004d42317223 */ /* 0x000fe2000001003d */
        /* <DEDUP_REMOVED lines=12> */
.L_x_1728:
[----:B------:R-:W-:Y:S05]  /*11a20*/  BSYNC B2 ;  /* 0x0000000000027941 */ /* 0x000fea0003800000 */
.L_x_1727:
[----:B------:R-:W-:Y:S05]  /*11a30*/  @P1 BRA `(.L_x_1726) ;  /* 0x0000000400a01947 */ /* 0x000fea0003800000 */
[----:B01----:R-:W2:Y:S04]  /*11a40*/  LDL R20, [R1+0xa0] ;  /* 0x0000a00001147983 */ /* 0x003ea80000100800 */
[----:B------:R-:W3:Y:S01]  /*11a50*/  LDL R67, [R1+0xb8] ;  /* 0x0000b80001437983 */ /* 0x000ee20000100800 */
[--C-:B------:R-:W-:Y:S02]  /*11a60*/  SHF.R.U64 R59, R52, 0x10, R53.reuse ;  /* 0x00000010343b7819 */ /* 0x100fe40000001235 */
[----:B------:R-:W-:Y:S02]  /*11a70*/  SHF.R.U32.HI R57, RZ, 0x10, R53 ;  /* 0x00000010ff397819 */ /* 0x000fe40000011635 */
[----:B------:R-:W-:Y:S02]  /*11a80*/  SHF.R.U64 R53, R44, 0x10, R45 ;  /* 0x000000102c357819 */ /* 0x000fe4000000122d */
[----:B------:R-:W-:-:S02]  /*11a90*/  SHF.R.U64 R58, R54, 0x10, R55 ;  /* 0x00000010363a7819 */ /* 0x000fc40000001237 */
[----:B------:R-:W-:Y:S02]  /*11aa0*/  SHF.R.U32.HI R45, RZ, 0x10, R45 ;  /* 0x00000010ff2d7819 */ /* 0x000fe4000001162d */
[----:B------:R-:W-:Y:S02]  /*11ab0*/  SHF.R.U64 R54, R46, 0x10, R47 ;  /* 0x000000102e367819 */ /* 0x000fe4000000122f */
[----:B------:R-:W-:Y:S02]  /*11ac0*/  PRMT R46, R112, 0x5410, R53 ;  /* 0x00005410702e7816 */ /* 0x000fe40000000035 */
[----:B------:R-:W-:Y:S02]  /*11ad0*/  SHF.R.U32.HI R56, RZ, 0x10, R55 ;  /* 0x00000010ff387819 */ /* 0x000fe40000011637 */
[----:B------:R-:W-:Y:S01]  /*11ae0*/  SHF.R.U32.HI R52, RZ, 0x10, R47 ;  /* 0x00000010ff347819 */ /* 0x000fe2000001162f */
[----:B------:R-:W-:Y:S01]  /*11af0*/  IMAD.U32 R63, R46, 0x10000, RZ ;  /* 0x000100002e3f7824 */ /* 0x000fe200078e00ff */
[----:B------:R-:W-:-:S02]  /*11b00*/  PRMT R112, R112, 0x5432, R45 ;  /* 0x0000543270707816 */ /* 0x000fc4000000002d */
[----:B------:R-:W-:Y:S02]  /*11b10*/  PRMT R45, R111, 0x5410, R54 ;  /* 0x000054106f2d7816 */ /* 0x000fe40000000036 */
[C---:B------:R-:W-:Y:S01]  /*11b20*/  PRMT R44, R109.reuse, 0x5410, R58 ;  /* 0x000054106d2c7816 */ /* 0x040fe2000000003a */
[----:B------:R-:W-:Y:S01]  /*11b30*/  IMAD.U32 R60, R112, 0x10000, RZ ;  /* 0x00010000703c7824 */ /* 0x000fe200078e00ff */
[----:B------:R-:W-:Y:S02]  /*11b40*/  PRMT R109, R109, 0x5432, R56 ;  /* 0x000054326d6d7816 */ /* 0x000fe40000000038 */
[----:B------:R-:W-:Y:S02]  /*11b50*/  PRMT R111, R111, 0x5432, R52 ;  /* 0x000054326f6f7816 */ /* 0x000fe40000000034 */
[----:B------:R-:W-:Y:S02]  /*11b60*/  LOP3.LUT R46, R46, 0xffff0000, RZ, 0xc0, !PT ;  /* 0xffff00002e2e7812 */ /* 0x000fe400078ec0ff */
[----:B--2---:R-:W-:-:S04]  /*11b70*/  LEA.HI R3, R3, R20, RZ, 0x1d ;  /* 0x0000001403037211 */ /* 0x004fc800078fe8ff */
[----:B------:R-:W-:Y:S01]  /*11b80*/  SHF.R.S32.HI R40, RZ, 0x1f, R3 ;  /* 0x0000001fff287819 */ /* 0x000fe20000011403 */
[----:B------:R-:W-:-:S03]  /*11b90*/  IMAD.SHL.U32 R20, R3, 0x8, RZ ;  /* 0x0000000803147824 */ /* 0x000fc600078e00ff */
[----:B------:R-:W-:Y:S02]  /*11ba0*/  LEA.HI R40, R40, R3, RZ, 0x3 ;  /* 0x0000000328287211 */ /* 0x000fe400078f18ff */
[----:B-----5:R-:W-:-:S03]  /*11bb0*/  LOP3.LUT R3, R81, 0x38, R20, 0xf8, !PT ;  /* 0x0000003851037812 */ /* 0x020fc600078ef814 */
[----:B------:R-:W-:Y:S01]  /*11bc0*/  IMAD.SHL.U32 R40, R40, 0x400, RZ ;  /* 0x0000040028287824 */ /* 0x000fe200078e00ff */
[----:B------:R-:W-:-:S04]  /*11bd0*/  LOP3.LUT R3, R3, R80, RZ, 0x3c, !PT ;  /* 0x0000005003037212 */ /* 0x000fc800078e3cff */
[----:B------:R-:W-:Y:S02]  /*11be0*/  LOP3.LUT R20, R40, 0x7fffe000, RZ, 0xc0, !PT ;  /* 0x7fffe00028147812 */ /* 0x000fe400078ec0ff */
[----:B---3--:R-:W0:Y:S02]  /*11bf0*/  LDS.128 R40, [R67] ;  /* 0x0000000043287984 */ /* 0x008e240000000c00 */
[----:B------:R-:W-:-:S05]  /*11c00*/  IADD3 R20, R3, R20, R79 ;  /* 0x0000001403147210 */ /* 0x000fca0007ffe04f */
[----:B------:R-:W-:Y:S01]  /*11c10*/  IMAD R3, R20, 0x2, R17 ;  /* 0x0000000214037824 */ /* 0x000fe200078e0211 */
[C---:B------:R-:W-:Y:S02]  /*11c20*/  PRMT R20, R110.reuse, 0x5410, R59 ;  /* 0x000054106e147816 */ /* 0x040fe4000000003b */
[----:B------:R-:W-:Y:S02]  /*11c30*/  PRMT R110, R110, 0x5432, R57 ;  /* 0x000054326e6e7816 */ /* 0x000fe40000000039 */
[----:B------:R-:W1:Y:S01]  /*11c40*/  LDS.128 R48, [R3+0x10400] ;  /* 0x0104000003307984 */ /* 0x000e620000000c00 */
[C---:B------:R-:W-:Y:S01]  /*11c50*/  IMAD.U32 R61, R20.reuse, 0x10000, RZ ;  /* 0x00010000143d7824 */ /* 0x040fe200078e00ff */
[----:B------:R-:W-:Y:S01]  /*11c60*/  LOP3.LUT R20, R20, 0xffff0000, RZ, 0xc0, !PT ;  /* 0xffff000014147812 */ /* 0x000fe200078ec0ff */
[C---:B0-----:R-:W-:Y:S01]  /*11c70*/  IMAD.U32 R56, R41.reuse, 0x10000, RZ ;  /* 0x0001000029387824 */ /* 0x041fe200078e00ff */
[----:B------:R-:W-:Y:S01]  /*11c80*/  LOP3.LUT R52, R41, 0xffff0000, RZ, 0xc0, !PT ;  /* 0xffff000029347812 */ /* 0x000fe200078ec0ff */
[----:B------:R-:W-:Y:S01]  /*11c90*/  IMAD.U32 R53, R40, 0x10000, RZ ;  /* 0x0001000028357824 */ /* 0x000fe200078e00ff */
[C---:B------:R-:W-:Y:S01]  /*11ca0*/  LOP3.LUT R41, R42.reuse, 0xffff0000, RZ, 0xc0, !PT ;  /* 0xffff00002a297812 */ /* 0x040fe200078ec0ff */
[----:B------:R-:W-:Y:S01]  /*11cb0*/  IMAD.U32 R47, R42, 0x10000, RZ ;  /* 0x000100002a2f7824 */ /* 0x000fe200078e00ff */
[C---:B------:R-:W-:Y:S01]  /*11cc0*/  LOP3.LUT R42, R43.reuse, 0xffff0000, RZ, 0xc0, !PT ;  /* 0xffff00002b2a7812 */ /* 0x040fe200078ec0ff */
[----:B------:R-:W-:Y:S01]  /*11cd0*/  IMAD.U32 R55, R43, 0x10000, RZ ;  /* 0x000100002b377824 */ /* 0x000fe200078e00ff */
[----:B------:R-:W-:Y:S01]  /*11ce0*/  LOP3.LUT R40, R40, 0xffff0000, RZ, 0xc0, !PT ;  /* 0xffff000028287812 */ /* 0x000fe200078ec0ff */
        /* <DEDUP_REMOVED lines=8> */
[C---:B------:R-:W-:Y:S01]  /*11d70*/  IMAD.U32 R49, R51.reuse, 0x10000, RZ ;  /* 0x0001000033317824 */ /* 0x040fe200078e00ff */
[----:B------:R-:W-:Y:S01]  /*11d80*/  LOP3.LUT R50, R51, 0xffff0000, RZ, 0xc0, !PT ;  /* 0xffff000033327812 */ /* 0x000fe200078ec0ff */
[----:B------:R-:W-:Y:S01]  /*11d90*/  FFMA.FTZ R54, R53, R61, -R62 ;  /* 0x0000003d35367223 */ /* 0x000fe2000001083e */
[----:B------:R-:W-:-:S02]  /*11da0*/  IMAD.U32 R51, R110, 0x10000, RZ ;  /* 0x000100006e337824 */ /* 0x000fc400078e00ff */
[----:B------:R-:W-:Y:S01]  /*11db0*/  FMUL.FTZ R61, R59, R60 ;  /* 0x0000003c3b3d7220 */ /* 0x000fe20000410000 */
[----:B------:R-:W-:Y:S02]  /*11dc0*/  IMAD.U32 R62, R111, 0x10000, RZ ;  /* 0x000100006f3e7824 */ /* 0x000fe400078e00ff */
[----:B------:R-:W-:Y:S01]  /*11dd0*/  FFMA.FTZ R53, R53, R63, R64 ;  /* 0x0000003f35357223 */ /* 0x000fe20000010040 */
[----:B------:R-:W-:Y:S02]  /*11de0*/  IMAD.U32 R64, R109, 0x10000, RZ ;  /* 0x000100006d407824 */ /* 0x000fe400078e00ff */
[-C--:B------:R-:W-:Y:S01]  /*11df0*/  FMUL.FTZ R59, R59, R51.reuse ;  /* 0x000000333b3b7220 */ /* 0x080fe20000410000 */
[C---:B------:R-:W-:Y:S01]  /*11e00*/  FFMA.FTZ R51, R56.reuse, R51, -R61 ;  /* 0x0000003338337223 */ /* 0x040fe2000001083d */
[C---:B------:R-:W-:Y:S01]  /*11e10*/  FMUL.FTZ R66, R49.reuse, R62 ;  /* 0x0000003e31427220 */ /* 0x040fe20000410000 */
[----:B------:R-:W-:Y:S01]  /*11e20*/  FMUL.FTZ R61, R49, R64 ;  /* 0x00000040313d7220 */ /* 0x000fe20000410000 */
[----:B------:R-:W-:Y:S01]  /*11e30*/  FMUL.FTZ R63, R57, R46 ;  /* 0x0000002e393f7220 */ /* 0x000fe20000410000 */
[----:B------:R-:W-:Y:S01]  /*11e40*/  FFMA.FTZ R56, R56, R60, R59 ;  /* 0x0000003c38387223 */ /* 0x000fe2000001003b */
[C---:B------:R-:W-:Y:S01]  /*11e50*/  FFMA.FTZ R49, R55.reuse, R64, -R66 ;  /* 0x0000004037317223 */ /* 0x040fe20000010842 */
[----:B------:R-:W-:Y:S01]  /*11e60*/  FFMA.FTZ R55, R55, R62, R61 ;  /* 0x0000003e37377223 */ /* 0x000fe2000001003d */
[----:B------:R-:W-:Y:S01]  /*11e70*/  LOP3.LUT R61, R112, 0xffff0000, RZ, 0xc0, !PT ;  /* 0xffff0000703d7812 */ /* 0x000fe200078ec0ff */
[-C--:B------:R-:W-:Y:S01]  /*11e80*/  FMUL.FTZ R65, R57, R20.reuse ;  /* 0x0000001439417220 */ /* 0x080fe20000410000 */
[----:B------:R-:W-:Y:S01]  /*11e90*/  LOP3.LUT R59, R110, 0xffff0000, RZ, 0xc0, !PT ;  /* 0xffff00006e3b7812 */ /* 0x000fe200078ec0ff */
[----:B------:R-:W-:Y:S01]  /*11ea0*/  FFMA.FTZ R57, R40, R20, -R63 ;  /* 0x0000001428397223 */ /* 0x000fe2000001083f */
[----:B------:R-:W-:-:S02]  /*11eb0*/  IMAD.U32 R20, R45, 0x10000, RZ ;  /* 0x000100002d147824 */ /* 0x000fc400078e00ff */
[----:B------:R-:W-:Y:S01]  /*11ec0*/  FMUL.FTZ R63, R58, R61 ;  /* 0x0000003d3a3f7220 */ /* 0x000fe20000410000 */
[----:B------:R-:W-:Y:S02]  /*11ed0*/  IMAD.U32 R60, R44, 0x10000, RZ ;  /* 0x000100002c3c7824 */ /* 0x000fe400078e00ff */
[-C--:B------:R-:W-:Y:S01]  /*11ee0*/  FMUL.FTZ R62, R58, R59.reuse ;  /* 0x0000003b3a3e7220 */ /* 0x080fe20000410000 */
[----:B------:R-:W-:Y:S01]  /*11ef0*/  FFMA.FTZ R46, R40, R46, R65 ;  /* 0x0000002e282e7223 */ /* 0x000fe20000010041 */
[----:B------:R-:W-:Y:S01]  /*11f00*/  FMUL.FTZ R40, R48, R20 ;  /* 0x0000001430287220 */ /* 0x000fe20000410000 */
[C---:B------:R-:W-:Y:S01]  /*11f10*/  FFMA.FTZ R58, R52.reuse, R59, -R63 ;  /* 0x0000003b343a7223 */ /* 0x040fe2000001083f */
[----:B------:R-:W-:Y:S01]  /*11f20*/  FFMA.FTZ R59, R52, R61, R62 ;  /* 0x0000003d343b7223 */ /* 0x000fe2000001003e */
[-C--:B------:R-:W-:Y:S01]  /*11f30*/  FMUL.FTZ R52, R48, R60.reuse ;  /* 0x0000003c30347220 */ /* 0x080fe20000410000 */
[----:B------:R-:W-:Y:S01]  /*11f40*/  FFMA.FTZ R48, R47, R60, -R40 ;  /* 0x0000003c2f307223 */ /* 0x000fe20000010828 */
[----:B------:R-:W-:-:S02]  /*11f50*/  LOP3.LUT R40, R45, 0xffff0000, RZ, 0xc0, !PT ;  /* 0xffff00002d287812 */ /* 0x000fc400078ec0ff */
[----:B------:R-:W-:Y:S01]  /*11f60*/  LOP3.LUT R44, R44, 0xffff0000, RZ, 0xc0, !PT ;  /* 0xffff00002c2c7812 */ /* 0x000fe200078ec0ff */
[----:B------:R-:W-:Y:S01]  /*11f70*/  FFMA.FTZ R52, R47, R20, R52 ;  /* 0x000000142f347223 */ /* 0x000fe20000010034 */
[----:B------:R-:W-:Y:S01]  /*11f80*/  LOP3.LUT R111, R111, 0xffff0000, RZ, 0xc0, !PT ;  /* 0xffff00006f6f7812 */ /* 0x000fe200078ec0ff */
[----:B------:R-:W-:Y:S01]  /*11f90*/  FMUL.FTZ R20, R43, R40 ;  /* 0x000000282b147220 */ /* 0x000fe20000410000 */
[----:B------:R-:W-:Y:S01]  /*11fa0*/  LOP3.LUT R109, R109, 0xffff0000, RZ, 0xc0, !PT ;  /* 0xffff00006d6d7812 */ /* 0x000fe200078ec0ff */
[-C--:B------:R-:W-:Y:S02]  /*11fb0*/  FMUL.FTZ R45, R43, R44.reuse ;  /* 0x0000002c2b2d7220 */ /* 0x080fe40000410000 */
[C---:B------:R-:W-:Y:S01]  /*11fc0*/  FMUL.FTZ R61, R50.reuse, R111 ;  /* 0x0000006f323d7220 */ /* 0x040fe20000410000 */
[C---:B------:R-:W-:Y:S01]  /*11fd0*/  FFMA.FTZ R43, R41.reuse, R44, -R20 ;  /* 0x0000002c292b7223 */ /* 0x040fe20000010814 */
[-C--:B------:R-:W-:Y:S01]  /*11fe0*/  FMUL.FTZ R50, R50, R109.reuse ;  /* 0x0000006d32327220 */ /* 0x080fe20000410000 */
[----:B------:R-:W-:Y:S01]  /*11ff0*/  FFMA.FTZ R47, R41, R40, R45 ;  /* 0x00000028292f7223 */ /* 0x000fe2000001002d */
[----:B------:R-:W-:Y:S01]  /*12000*/  FFMA.FTZ R20, R42, R109, -R61 ;  /* 0x0000006d2a147223 */ /* 0x000fe2000001083d */
[----:B------:R-:W-:Y:S01]  /*12010*/  F2FP.BF16.F32.PACK_AB R44, R46, R53 ;  /* 0x000000352e2c723e */ /* 0x000fe200000010ff */
[----:B------:R-:W-:Y:S01]  /*12020*/  FFMA.FTZ R50, R42, R111, R50 ;  /* 0x0000006f2a327223 */ /* 0x000fe20000010032 */
[----:B------:R-:W-:-:S02]  /*12030*/  F2FP.BF16.F32.PACK_AB R42, R43, R48 ;  /* 0x000000302b2a723e */ /* 0x000fc400000010ff */
[----:B------:R-:W-:Y:S02]  /*12040*/  F2FP.BF16.F32.PACK_AB R40, R57, R54 ;  /* 0x000000363928723e */ /* 0x000fe400000010ff */
[----:B------:R-:W-:Y:S02]  /*12050*/  F2FP.BF16.F32.PACK_AB R41, R58, R51 ;  /* 0x000000333a29723e */ /* 0x000fe400000010ff */
[----:B------:R-:W-:Y:S02]  /*12060*/  F2FP.BF16.F32.PACK_AB R46, R47, R52 ;  /* 0x000000342f2e723e */ /* 0x000fe400000010ff */
[----:B------:R-:W-:Y:S02]  /*12070*/  F2FP.BF16.F32.PACK_AB R43, R20, R49 ;  /* 0x00000031142b723e */ /* 0x000fe400000010ff */
[----:B------:R-:W-:Y:S02]  /*12080*/  F2FP.BF16.F32.PACK_AB R45, R59, R56 ;  /* 0x000000383b2d723e */ /* 0x000fe400000010ff */
[----:B------:R-:W-:Y:S01]  /*12090*/  F2FP.BF16.F32.PACK_AB R47, R50, R55 ;  /* 0x00000037322f723e */ /* 0x000fe200000010ff */
[----:B------:R2:W-:Y:S04]  /*120a0*/  STS.128 [R67], R40 ;  /* 0x0000002843007388 */ /* 0x0005e80000000c00 */
[----:B------:R2:W-:Y:S02]  /*120b0*/  STS.128 [R3+0x10400], R44 ;  /* 0x0104002c03007388 */ /* 0x0005e40000000c00 */
.L_x_1726:
[----:B------:R-:W-:Y:S05]  /*120c0*/  BSYNC B1 ;  /* 0x0000000000017941 */ /* 0x000fea0003800000 */
.L_x_1725:
[----:B--2---:R-:W-:Y:S01]  /*120d0*/  VIADD R3, R123, 0x40 ;  /* 0x000000407b037836 */ /* 0x004fe20000000000 */
[----:B------:R-:W-:Y:S04]  /*120e0*/  BSSY B1, `(.L_x_1729) ;  /* 0x00000e8000017945 */ /* 0x000fe80003800000 */
[----:B------:R-:W-:-:S13]  /*120f0*/  ISETP.GE.AND P0, PT, R3, R0, PT ;  /* 0x000000000300720c */ /* 0x000fda0003f06270 */
[----:B------:R-:W-:Y:S05]  /*12100*/  @P0 BRA `(.L_x_1730) ;  /* 0x0000000c00940947 */ /* 0x000fea0003800000 */
[----:B01----:R-:W0:Y:S01]  /*12110*/  LDC R20, c[0x0][0x3f4] ;  /* 0x0000fd00ff147b82 */ /* 0x003e220000000800 */
[----:B------:R-:W-:Y:S01]  /*12120*/  BSSY B2, `(.L_x_1731) ;  /* 0x0000073000027945 */ /* 0x000fe20003800000 */
[-C--:B0-----:R-:W-:Y:S02]  /*12130*/  ISETP.GE.AND P0, PT, R18, R20.reuse, PT ;  /* 0x000000141200720c */ /* 0x081fe40003f06270 */
[----:B------:R-:W-:-:S11]  /*12140*/  ISETP.GE.AND P1, PT, R203, R20, PT ;  /* 0x00000014cb00720c */ /* 0x000fd60003f26270 */
[----:B------:R-:W-:Y:S05]  /*12150*/  @P0 BRA `(.L_x_1732) ;  /* 0x0000000400bc0947 */ /* 0x000fea0003800000 */
[----:B------:R-:W2:Y:S04]  /*12160*/  LDL R40, [R1+0x80] ;  /* 0x0000800001287983 */ /* 0x000ea80000100800 */
[----:B------:R-:W3:Y:S01]  /*12170*/  LDL R61, [R1+0xb4] ;  /* 0x0000b400013d7983 */ /* 0x000ee20000100800 */
[----:B------:R-:W-:Y:S01]  /*12180*/  IMAD.SHL.U32 R41, R3, 0x40, RZ ;  /* 0x0000004003297824 */ /* 0x000fe200078e00ff */
[----:B------:R-:W-:Y:S02]  /*12190*/  SHF.R.S32.HI R44, RZ, 0x1f, R3 ;  /* 0x0000001fff2c7819 */ /* 0x000fe40000011403 */
[----:B------:R-:W-:Y:S02]  /*121a0*/  SHF.R.U64 R49, R24, 0x10, R25 ;  /* 0x0000001018317819 */ /* 0x000fe40000001219 */
[----:B------:R-:W-:-:S02]  /*121b0*/  LOP3.LUT R42, R41, 0x1c0, RZ, 0xc0, !PT ;  /* 0x000001c0292a7812 */ /* 0x000fc400078ec0ff */
[----:B------:R-:W-:Y:S02]  /*121c0*/  LEA.HI R44, R44, R3, RZ, 0x3 ;  /* 0x000000032c2c7211 */ /* 0x000fe400078f18ff */
[--C-:B------:R-:W-:Y:S02]  /*121d0*/  SHF.R.U64 R51, R32, 0x10, R33.reuse ;  /* 0x0000001020337819 */ /* 0x100fe40000001221 */
[----:B------:R-:W-:Y:S01]  /*121e0*/  SHF.R.U32.HI R33, RZ, 0x10, R33 ;  /* 0x00000010ff217819 */ /* 0x000fe20000011621 */
[----:B------:R-:W-:Y:S01]  /*121f0*/  IMAD.SHL.U32 R44, R44, 0x40, RZ ;  /* 0x000000402c2c7824 */ /* 0x000fe200078e00ff */
[----:B------:R-:W-:Y:S02]  /*12200*/  SHF.R.U64 R50, R34, 0x10, R35 ;  /* 0x0000001022327819 */ /* 0x000fe40000001223 */
[----:B------:R-:W-:Y:S02]  /*12210*/  SHF.R.U64 R32, R26, 0x10, R27 ;  /* 0x000000101a207819 */ /* 0x000fe4000000121b */
[----:B------:R-:W-:-:S02]  /*12220*/  LOP3.LUT R44, R44, 0xfffffe00, RZ, 0xc0, !PT ;  /* 0xfffffe002c2c7812 */ /* 0x000fc400078ec0ff */
[----:B------:R-:W-:Y:S02]  /*12230*/  SHF.R.U32.HI R25, RZ, 0x10, R25 ;  /* 0x00000010ff197819 */ /* 0x000fe40000011619 */
[----:B------:R-:W-:Y:S02]  /*12240*/  SHF.R.U32.HI R26, RZ, 0x10, R27 ;  /* 0x00000010ff1a7819 */ /* 0x000fe4000001161b */
[----:B------:R-:W-:Y:S02]  /*12250*/  PRMT R49, R108, 0x5410, R49 ;  /* 0x000054106c317816 */ /* 0x000fe40000000031 */
[C---:B------:R-:W-:Y:S02]  /*12260*/  PRMT R27, R106.reuse, 0x5410, R51 ;  /* 0x000054106a1b7816 */ /* 0x040fe40000000033 */
[----:B------:R-:W-:Y:S01]  /*12270*/  PRMT R106, R106, 0x5432, R33 ;  /* 0x000054326a6a7816 */ /* 0x000fe20000000021 */
[----:B------:R-:W-:Y:S01]  /*12280*/  IMAD.U32 R56, R49, 0x10000, RZ ;  /* 0x0001000031387824 */ /* 0x000fe200078e00ff */
[----:B------:R-:W-:-:S02]  /*12290*/  PRMT R24, R105, 0x5410, R50 ;  /* 0x0000541069187816 */ /* 0x000fc40000000032 */
[C---:B------:R-:W-:Y:S02]  /*122a0*/  PRMT R32, R107.reuse, 0x5410, R32 ;  /* 0x000054106b207816 */ /* 0x040fe40000000020 */
[----:B------:R-:W-:Y:S02]  /*122b0*/  SHF.R.U32.HI R34, RZ, 0x10, R35 ;  /* 0x00000010ff227819 */ /* 0x000fe40000011623 */
[----:B------:R-:W-:Y:S02]  /*122c0*/  PRMT R108, R108, 0x5432, R25 ;  /* 0x000054326c6c7816 */ /* 0x000fe40000000019 */
[----:B------:R-:W-:Y:S02]  /*122d0*/  PRMT R107, R107, 0x5432, R26 ;  /* 0x000054326b6b7816 */ /* 0x000fe4000000001a */
[----:B------:R-:W-:Y:S01]  /*122e0*/  PRMT R105, R105, 0x5432, R34 ;  /* 0x0000543269697816 */ /* 0x000fe20000000022 */
[----:B------:R-:W-:Y:S02]  /*122f0*/  IMAD.U32 R57, R108, 0x10000, RZ ;  /* 0x000100006c397824 */ /* 0x000fe400078e00ff */
[C---:B------:R-:W-:Y:S01]  /*12300*/  IMAD.U32 R58, R107.reuse, 0x10000, RZ ;  /* 0x000100006b3a7824 */ /* 0x040fe200078e00ff */
[----:B------:R-:W-:-:S02]  /*12310*/  LOP3.LUT R107, R107, 0xffff0000, RZ, 0xc0, !PT ;  /* 0xffff00006b6b7812 */ /* 0x000fc400078ec0ff */
[----:B--2---:R-:W-:-:S04]  /*12320*/  LEA.HI R40, R20, R40, RZ, 0x1d ;  /* 0x0000002814287211 */ /* 0x004fc800078fe8ff */
[----:B------:R-:W-:Y:S01]  /*12330*/  SHF.R.S32.HI R43, RZ, 0x1f, R40 ;  /* 0x0000001fff2b7819 */ /* 0x000fe20000011428 */
[----:B------:R-:W-:-:S03]  /*12340*/  IMAD.SHL.U32 R41, R40, 0x8, RZ ;  /* 0x0000000828297824 */ /* 0x000fc600078e00ff */
[----:B------:R-:W-:Y:S02]  /*12350*/  LEA.HI R43, R43, R40, RZ, 0x3 ;  /* 0x000000282b2b7211 */ /* 0x000fe400078f18ff */
[----:B------:R-:W-:Y:S02]  /*12360*/  LOP3.LUT R40, R42, 0x38, R41, 0xf8, !PT ;  /* 0x000000382a287812 */ /* 0x000fe400078ef829 */
[----:B------:R-:W-:Y:S01]  /*12370*/  SHF.R.U32.HI R41, RZ, 0x3, R42 ;  /* 0x00000003ff297819 */ /* 0x000fe2000001162a */
[----:B------:R-:W-:-:S03]  /*12380*/  IMAD.SHL.U32 R43, R43, 0x400, RZ ;  /* 0x000004002b2b7824 */ /* 0x000fc600078e00ff */
[----:B------:R-:W-:Y:S02]  /*12390*/  LOP3.LUT R40, R40, R41, RZ, 0x3c, !PT ;  /* 0x0000002928287212 */ /* 0x000fe400078e3cff */
[----:B------:R-:W-:-:S04]  /*123a0*/  LOP3.LUT R43, R43, 0x7fffe000, RZ, 0xc0, !PT ;  /* 0x7fffe0002b2b7812 */ /* 0x000fc800078ec0ff */
[----:B------:R-:W-:Y:S02]  /*123b0*/  IADD3 R48, R40, R43, R44 ;  /* 0x0000002b28307210 */ /* 0x000fe40007ffe02c */
[----:B---3--:R-:W0:Y:S03]  /*123c0*/  LDS.128 R40, [R61] ;  /* 0x000000003d287984 */ /* 0x008e260000000c00 */
        /* <DEDUP_REMOVED lines=13> */
[C---:B------:R-:W-:Y:S01]  /*124a0*/  LOP3.LUT R44, R45.reuse, 0xffff0000, RZ, 0xc0, !PT ;  /* 0xffff00002d2c7812 */ /* 0x040fe200078ec0ff */
[----:B------:R-:W-:Y:S01]  /*124b0*/  IMAD.U32 R54, R45, 0x10000, RZ ;  /* 0x000100002d367824 */ /* 0x000fe200078e00ff */
[C---:B------:R-:W-:Y:S01]  /*124c0*/  LOP3.LUT R34, R46.reuse, 0xffff0000, RZ, 0xc0, !PT ;  /* 0xffff00002e227812 */ /* 0x040fe200078ec0ff */
[----:B------:R-:W-:-:S02]  /*124d0*/  IMAD.U32 R35, R46, 0x10000, RZ ;  /* 0x000100002e237824 */ /* 0x000fc400078e00ff */
[----:B------:R-:W-:Y:S01]  /*124e0*/  FMUL.FTZ R45, R41, R56 ;  /* 0x00000038292d7220 */ /* 0x000fe20000410000 */
[C---:B------:R-:W-:Y:S01]  /*124f0*/  IMAD.U32 R55, R47.reuse, 0x10000, RZ ;  /* 0x000100002f377824 */ /* 0x040fe200078e00ff */
[----:B------:R-:W-:Y:S01]  /*12500*/  LOP3.LUT R46, R47, 0xffff0000, RZ, 0xc0, !PT ;  /* 0xffff00002f2e7812 */ /* 0x000fe200078ec0ff */
[-C--:B------:R-:W-:Y:S01]  /*12510*/  FMUL.FTZ R47, R41, R43.reuse ;  /* 0x0000002b292f7220 */ /* 0x080fe20000410000 */
[----:B------:R-:W-:Y:S01]  /*12520*/  FFMA.FTZ R41, R50, R43, -R45 ;  /* 0x0000002b32297223 */ /* 0x000fe2000001082d */
[----:B------:R-:W-:Y:S02]  /*12530*/  IMAD.U32 R45, R106, 0x10000, RZ ;  /* 0x000100006a2d7824 */ /* 0x000fe400078e00ff */
[----:B------:R-:W-:Y:S01]  /*12540*/  FMUL.FTZ R59, R55, R58 ;  /* 0x0000003a373b7220 */ /* 0x000fe20000410000 */
[----:B------:R-:W-:Y:S01]  /*12550*/  FFMA.FTZ R43, R50, R56, R47 ;  /* 0x00000038322b7223 */ /* 0x000fe2000001002f */
[----:B------:R-:W-:Y:S01]  /*12560*/  IMAD.U32 R47, R105, 0x10000, RZ ;  /* 0x00010000692f7824 */ /* 0x000fe200078e00ff */
[----:B------:R-:W-:Y:S01]  /*12570*/  LOP3.LUT R56, R49, 0xffff0000, RZ, 0xc0, !PT ;  /* 0xffff000031387812 */ /* 0x000fe200078ec0ff */
[C---:B------:R-:W-:Y:S01]  /*12580*/  FMUL.FTZ R60, R54.reuse, R57 ;  /* 0x00000039363c7220 */ /* 0x040fe20000410000 */
[----:B------:R-:W-:Y:S01]  /*12590*/  FMUL.FTZ R50, R54, R45 ;  /* 0x0000002d36327220 */ /* 0x000fe20000410000 */
[-C--:B------:R-:W-:Y:S01]  /*125a0*/  FMUL.FTZ R49, R55, R47.reuse ;  /* 0x0000002f37317220 */ /* 0x080fe20000410000 */
[----:B------:R-:W-:Y:S01]  /*125b0*/  LOP3.LUT R54, R27, 0xffff0000, RZ, 0xc0, !PT ;  /* 0xffff00001b367812 */ /* 0x000fe200078ec0ff */
[C---:B------:R-:W-:Y:S01]  /*125c0*/  FFMA.FTZ R47, R52.reuse, R47, -R59 ;  /* 0x0000002f342f7223 */ /* 0x040fe2000001083b */
[----:B------:R-:W-:Y:S01]  /*125d0*/  FFMA.FTZ R45, R51, R45, -R60 ;  /* 0x0000002d332d7223 */ /* 0x000fe2000001083c */
[----:B------:R-:W-:Y:S01]  /*125e0*/  FFMA.FTZ R49, R52, R58, R49 ;  /* 0x0000003a34317223 */ /* 0x000fe20000010031 */
[C---:B------:R-:W-:Y:S01]  /*125f0*/  FMUL.FTZ R52, R53.reuse, R56 ;  /* 0x0000003835347220 */ /* 0x040fe20000410000 */
[-C--:B------:R-:W-:Y:S01]  /*12600*/  FMUL.FTZ R58, R53, R54.reuse ;  /* 0x00000036353a7220 */ /* 0x080fe20000410000 */
[----:B------:R-:W-:Y:S01]  /*12610*/  FFMA.FTZ R50, R51, R57, R50 ;  /* 0x0000003933327223 */ /* 0x000fe20000010032 */
[----:B------:R-:W-:Y:S01]  /*12620*/  LOP3.LUT R55, R108, 0xffff0000, RZ, 0xc0, !PT ;  /* 0xffff00006c377812 */ /* 0x000fe200078ec0ff */
[----:B------:R-:W-:Y:S01]  /*12630*/  FFMA.FTZ R54, R33, R54, -R52 ;  /* 0x0000003621367223 */ /* 0x000fe20000010834 */
[----:B------:R-:W-:Y:S01]  /*12640*/  IMAD.U32 R52, R32, 0x10000, RZ ;  /* 0x0001000020347824 */ /* 0x000fe200078e00ff */
[----:B------:R-:W-:Y:S01]  /*12650*/  LOP3.LUT R27, R106, 0xffff0000, RZ, 0xc0, !PT ;  /* 0xffff00006a1b7812 */ /* 0x000fe200078ec0ff */
[----:B------:R-:W-:-:S02]  /*12660*/  IMAD.U32 R51, R24, 0x10000, RZ ;  /* 0x0001000018337824 */ /* 0x000fc400078e00ff */
[----:B------:R-:W-:Y:S01]  /*12670*/  FMUL.FTZ R53, R44, R55 ;  /* 0x000000372c357220 */ /* 0x000fe20000410000 */
[CC--:B------:R-:W-:Y:S01]  /*12680*/  FMUL.FTZ R57, R35.reuse, R52.reuse ;  /* 0x0000003423397220 */ /* 0x0c0fe20000410000 */
[----:B------:R-:W-:Y:S01]  /*12690*/  LOP3.LUT R32, R32, 0xffff0000, RZ, 0xc0, !PT ;  /* 0xffff000020207812 */ /* 0x000fe200078ec0ff */
[----:B------:R-:W-:Y:S01]  /*126a0*/  FMUL.FTZ R35, R35, R51 ;  /* 0x0000003323237220 */ /* 0x000fe20000410000 */
[----:B------:R-:W-:Y:S01]  /*126b0*/  LOP3.LUT R24, R24, 0xffff0000, RZ, 0xc0, !PT ;  /* 0xffff000018187812 */ /* 0x000fe200078ec0ff */
[-C--:B------:R-:W-:Y:S01]  /*126c0*/  FMUL.FTZ R60, R44, R27.reuse ;  /* 0x0000001b2c3c7220 */ /* 0x080fe20000410000 */
[----:B------:R-:W-:Y:S01]  /*126d0*/  LOP3.LUT R105, R105, 0xffff0000, RZ, 0xc0, !PT ;  /* 0xffff000069697812 */ /* 0x000fe200078ec0ff */
[----:B------:R-:W-:Y:S01]  /*126e0*/  FFMA.FTZ R44, R40, R27, -R53 ;  /* 0x0000001b282c7223 */ /* 0x000fe20000010835 */
[C---:B------:R-:W-:Y:S01]  /*126f0*/  FFMA.FTZ R57, R26.reuse, R51, -R57 ;  /* 0x000000331a397223 */ /* 0x040fe20000010839 */
[----:B------:R-:W-:Y:S01]  /*12700*/  FFMA.FTZ R35, R26, R52, R35 ;  /* 0x000000341a237223 */ /* 0x000fe20000010023 */
[C---:B------:R-:W-:Y:S01]  /*12710*/  FMUL.FTZ R26, R34.reuse, R32 ;  /* 0x00000020221a7220 */ /* 0x040fe20000410000 */
[----:B------:R-:W-:Y:S01]  /*12720*/  FMUL.FTZ R27, R34, R24 ;  /* 0x00000018221b7220 */ /* 0x000fe20000410000 */
[C---:B------:R-:W-:Y:S01]  /*12730*/  FMUL.FTZ R51, R46.reuse, R107 ;  /* 0x0000006b2e337220 */ /* 0x040fe20000410000 */
[----:B------:R-:W-:Y:S01]  /*12740*/  FMUL.FTZ R46, R46, R105 ;  /* 0x000000692e2e7220 */ /* 0x000fe20000410000 */
[----:B------:R-:W-:Y:S01]  /*12750*/  FFMA.FTZ R58, R33, R56, R58 ;  /* 0x00000038213a7223 */ /* 0x000fe2000001003a */
[----:B------:R-:W-:Y:S01]  /*12760*/  FFMA.FTZ R33, R40, R55, R60 ;  /* 0x0000003728217223 */ /* 0x000fe2000001003c */
        /* <DEDUP_REMOVED lines=11> */
[----:B------:R0:W-:Y:S01]  /*12820*/  STS.128 [R61], R24 ;  /* 0x000000183d007388 */ /* 0x0001e20000000c00 */
[----:B------:R-:W-:-:S05]  /*12830*/  F2FP.BF16.F32.PACK_AB R35, R46, R49 ;  /* 0x000000312e23723e */ /* 0x000fca00000010ff */
[----:B------:R0:W-:Y:S02]  /*12840*/  STS.128 [R48+0x10400], R32 ;  /* 0x0104002030007388 */ /* 0x0001e40000000c00 */
.L_x_1732:
[----:B------:R-:W-:Y:S05]  /*12850*/  BSYNC B2 ;  /* 0x0000000000027941 */ /* 0x000fea0003800000 */
.L_x_1731:
[----:B------:R-:W-:Y:S05]  /*12860*/  @P1 BRA `(.L_x_1730) ;  /* 0x0000000400bc1947 */ /* 0x000fea0003800000 */
[----:B0-----:R-:W2:Y:S04]  /*12870*/  LDL R25, [R1+0xa0] ;  /* 0x0000a00001197983 */ /* 0x001ea80000100800 */
[----:B------:R-:W3:Y:S01]  /*12880*/  LDL R48, [R1+0xb0] ;  /* 0x0000b00001307983 */ /* 0x000ee20000100800 */
[----:B------:R-:W-:Y:S01]  /*12890*/  IMAD.SHL.U32 R24, R3, 0x40, RZ ;  /* 0x0000004003187824 */ /* 0x000fe200078e00ff */
[----:B------:R-:W-:Y:S02]  /*128a0*/  SHF.R.S32.HI R26, RZ, 0x1f, R3 ;  /* 0x0000001fff1a7819 */ /* 0x000fe40000011403 */
[----:B------:R-:W-:Y:S02]  /*128b0*/  SHF.R.U64 R43, R36, 0x10, R37 ;  /* 0x00000010242b7819 */ /* 0x000fe40000001225 */
[----:B------:R-:W-:-:S02]  /*128c0*/  LOP3.LUT R27, R24, 0x1c0, RZ, 0xc0, !PT ;  /* 0x000001c0181b7812 */ /* 0x000fc400078ec0ff */
[----:B------:R-:W-:Y:S02]  /*128d0*/  LEA.HI R26, R26, R3, RZ, 0x3 ;  /* 0x000000031a1a7211 */ /* 0x000fe400078f18ff */
[----:B------:R-:W-:Y:S02]  /*128e0*/  SHF.R.U32.HI R41, RZ, 0x10, R37 ;  /* 0x00000010ff297819 */ /* 0x000fe40000011625 */
[--C-:B------:R-:W-:Y:S01]  /*128f0*/  SHF.R.U64 R37, R28, 0x10, R29.reuse ;  /* 0x000000101c257819 */ /* 0x100fe2000000121d */
[----:B------:R-:W-:Y:S01]  /*12900*/  IMAD.SHL.U32 R26, R26, 0x40, RZ ;  /* 0x000000401a1a7824 */ /* 0x000fe200078e00ff */
[----:B------:R-:W-:Y:S02]  /*12910*/  SHF.R.U32.HI R29, RZ, 0x10, R29 ;  /* 0x00000010ff1d7819 */ /* 0x000fe4000001161d */
[----:B------:R-:W-:Y:S02]  /*12920*/  SHF.R.U64 R28, R30, 0x10, R31 ;  /* 0x000000101e1c7819 */ /* 0x000fe4000000121f */
[----:B------:R-:W-:-:S02]  /*12930*/  LOP3.LUT R26, R26, 0xfffffe00, RZ, 0xc0, !PT ;  /* 0xfffffe001a1a7812 */ /* 0x000fc400078ec0ff */
[C---:B------:R-:W-:Y:S02]  /*12940*/  PRMT R42, R94.reuse, 0x5432, R37 ;  /* 0x000054325e2a7816 */ /* 0x040fe40000000025 */
[----:B------:R-:W-:Y:S02]  /*12950*/  PRMT R94, R94, 0x5410, R29 ;  /* 0x000054105e5e7816 */ /* 0x000fe4000000001d */
[----:B------:R-:W-:Y:S02]  /*12960*/  PRMT R45, R95, 0x5432, R28 ;  /* 0x000054325f2d7816 */ /* 0x000fe4000000001c */
[----:B------:R-:W-:Y:S01]  /*12970*/  SHF.R.U32.HI R30, RZ, 0x10, R31 ;  /* 0x00000010ff1e7819 */ /* 0x000fe2000001161f */
[----:B------:R-:W-:Y:S01]  /*12980*/  IMAD.U32 R44, R94, 0x10000, RZ ;  /* 0x000100005e2c7824 */ /* 0x000fe200078e00ff */
[----:B------:R-:W-:Y:S01]  /*12990*/  PRMT R40, R96, 0x5432, R43 ;  /* 0x0000543260287816 */ /* 0x000fe2000000002b */
[----:B------:R-:W-:Y:S01]  /*129a0*/  IMAD.U32 R43, R42, 0x10000, RZ ;  /* 0x000100002a2b7824 */ /* 0x000fe200078e00ff */
[----:B------:R-:W-:-:S02]  /*129b0*/  PRMT R96, R96, 0x5410, R41 ;  /* 0x0000541060607816 */ /* 0x000fc40000000029 */
[----:B------:R-:W-:Y:S01]  /*129c0*/  PRMT R95, R95, 0x5410, R30 ;  /* 0x000054105f5f7816 */ /* 0x000fe2000000001e */
[----:B------:R-:W-:Y:S01]  /*129d0*/  IMAD.U32 R41, R40, 0x10000, RZ ;  /* 0x0001000028297824 */ /* 0x000fe200078e00ff */
[----:B------:R-:W-:Y:S02]  /*129e0*/  LOP3.LUT R42, R42, 0xffff0000, RZ, 0xc0, !PT ;  /* 0xffff00002a2a7812 */ /* 0x000fe400078ec0ff */
[----:B------:R-:W-:Y:S02]  /*129f0*/  LOP3.LUT R40, R40, 0xffff0000, RZ, 0xc0, !PT ;  /* 0xffff000028287812 */ /* 0x000fe400078ec0ff */
[----:B------:R-:W-:Y:S02]  /*12a00*/  LOP3.LUT R94, R94, 0xffff0000, RZ, 0xc0, !PT ;  /* 0xffff00005e5e7812 */ /* 0x000fe400078ec0ff */
        /* <DEDUP_REMOVED lines=11> */
[----:B------:R-:W-:Y:S01]  /*12ac0*/  IMAD R3, R20, 0x2, R17 ;  /* 0x0000000214037824 */ /* 0x000fe200078e0211 */
[--C-:B------:R-:W-:Y:S02]  /*12ad0*/  SHF.R.U64 R20, R38, 0x10, R39.reuse ;  /* 0x0000001026147819 */ /* 0x100fe40000001227 */
[----:B------:R-:W-:Y:S02]  /*12ae0*/  SHF.R.U32.HI R38, RZ, 0x10, R39 ;  /* 0x00000010ff267819 */ /* 0x000fe40000011627 */
[----:B------:R-:W1:Y:S01]  /*12af0*/  LDS.128 R32, [R3+0x10400] ;  /* 0x0104000003207984 */ /* 0x000e620000000c00 */
[----:B------:R-:W-:-:S02]  /*12b00*/  PRMT R20, R97, 0x5432, R20 ;  /* 0x0000543261147816 */ /* 0x000fc40000000014 */
[----:B------:R-:W-:Y:S01]  /*12b10*/  PRMT R97, R97, 0x5410, R38 ;  /* 0x0000541061617816 */ /* 0x000fe20000000026 */
        /* <DEDUP_REMOVED lines=13> */
[----:B------:R-:W-:Y:S01]  /*12bf0*/  FMUL.FTZ R49, R27, R41 ;  /* 0x000000291b317220 */ /* 0x000fe20000410000 */
[----:B------:R-:W-:-:S02]  /*12c00*/  IMAD.U32 R27, R96, 0x10000, RZ ;  /* 0x00010000601b7824 */ /* 0x000fc400078e00ff */
[----:B------:R-:W-:Y:S01]  /*12c10*/  FMUL.FTZ R51, R37, R44 ;  /* 0x0000002c25337220 */ /* 0x000fe20000410000 */
[C---:B------:R-:W-:Y:S01]  /*12c20*/  FFMA.FTZ R47, R28.reuse, R41, -R47 ;  /* 0x000000291c2f7223 */ /* 0x040fe2000001082f */
[----:B------:R-:W-:Y:S02]  /*12c30*/  IMAD.U32 R39, R35, 0x10000, RZ ;  /* 0x0001000023277824 */ /* 0x000fe400078e00ff */
[----:B------:R-:W-:Y:S01]  /*12c40*/  FFMA.FTZ R49, R28, R43, R49 ;  /* 0x0000002b1c317223 */ /* 0x000fe20000010031 */
[----:B------:R-:W-:Y:S02]  /*12c50*/  IMAD.U32 R41, R95, 0x10000, RZ ;  /* 0x000100005f297824 */ /* 0x000fe400078e00ff */
[-C--:B------:R-:W-:Y:S01]  /*12c60*/  FMUL.FTZ R37, R37, R27.reuse ;  /* 0x0000001b25257220 */ /* 0x080fe20000410000 */
[----:B------:R-:W-:Y:S02]  /*12c70*/  IMAD.U32 R28, R97, 0x10000, RZ ;  /* 0x00010000611c7824 */ /* 0x000fe400078e00ff */
[----:B------:R-:W-:Y:S01]  /*12c80*/  FFMA.FTZ R51, R30, R27, -R51 ;  /* 0x0000001b1e337223 */ /* 0x000fe20000010833 */
[C---:B------:R-:W-:Y:S01]  /*12c90*/  FMUL.FTZ R27, R39.reuse, R41 ;  /* 0x00000029271b7220 */ /* 0x040fe20000410000 */
[----:B------:R-:W-:Y:S01]  /*12ca0*/  LOP3.LUT R96, R96, 0xffff0000, RZ, 0xc0, !PT ;  /* 0xffff000060607812 */ /* 0x000fe200078ec0ff */
[----:B------:R-:W-:Y:S01]  /*12cb0*/  FMUL.FTZ R46, R39, R28 ;  /* 0x0000001c272e7220 */ /* 0x000fe20000410000 */
[----:B------:R-:W-:Y:S01]  /*12cc0*/  FFMA.FTZ R37, R30, R44, R37 ;  /* 0x0000002c1e257223 */ /* 0x000fe20000010025 */
[----:B------:R-:W-:Y:S01]  /*12cd0*/  FFMA.FTZ R39, R36, R28, -R27 ;  /* 0x0000001c24277223 */ /* 0x000fe2000001081b */
[C---:B------:R-:W-:Y:S01]  /*12ce0*/  FMUL.FTZ R28, R32.reuse, R42 ;  /* 0x0000002a201c7220 */ /* 0x040fe20000410000 */
[----:B------:R-:W-:Y:S01]  /*12cf0*/  FMUL.FTZ R32, R32, R40 ;  /* 0x0000002820207220 */ /* 0x000fe20000410000 */
[----:B------:R-:W-:-:S02]  /*12d00*/  IMAD.U32 R38, R34, 0x10000, RZ ;  /* 0x0001000022267824 */ /* 0x000fc400078e00ff */
[----:B------:R-:W-:Y:S01]  /*12d10*/  FMUL.FTZ R30, R33, R94 ;  /* 0x0000005e211e7220 */ /* 0x000fe20000410000 */
[----:B------:R-:W-:Y:S01]  /*12d20*/  FFMA.FTZ R40, R29, R40, -R28 ;  /* 0x000000281d287223 */ /* 0x000fe2000001081c */
[----:B------:R-:W-:Y:S02]  /*12d30*/  IMAD.U32 R28, R45, 0x10000, RZ ;  /* 0x000100002d1c7824 */ /* 0x000fe400078e00ff */
[----:B------:R-:W-:Y:S01]  /*12d40*/  FMUL.FTZ R33, R33, R96 ;  /* 0x0000006021217220 */ /* 0x000fe20000410000 */
[----:B------:R-:W-:Y:S02]  /*12d50*/  IMAD.U32 R27, R20, 0x10000, RZ ;  /* 0x00010000141b7824 */ /* 0x000fe400078e00ff */
[----:B------:R-:W-:Y:S01]  /*12d60*/  FFMA.FTZ R46, R36, R41, R46 ;  /* 0x00000029242e7223 */ /* 0x000fe2000001002e */
[----:B------:R-:W-:Y:S01]  /*12d70*/  LOP3.LUT R34, R34, 0xffff0000, RZ, 0xc0, !PT ;  /* 0xffff000022227812 */ /* 0x000fe200078ec0ff */
[C---:B------:R-:W-:Y:S01]  /*12d80*/  FMUL.FTZ R36, R38.reuse, R28 ;  /* 0x0000001c26247220 */ /* 0x040fe20000410000 */
[----:B------:R-:W-:Y:S01]  /*12d90*/  LOP3.LUT R45, R45, 0xffff0000, RZ, 0xc0, !PT ;  /* 0xffff00002d2d7812 */ /* 0x000fe200078ec0ff */
[----:B------:R-:W-:Y:S01]  /*12da0*/  FFMA.FTZ R30, R25, R96, -R30 ;  /* 0x00000060191e7223 */ /* 0x000fe2000001081e */
[----:B------:R-:W-:Y:S01]  /*12db0*/  LOP3.LUT R35, R35, 0xffff0000, RZ, 0xc0, !PT ;  /* 0xffff000023237812 */ /* 0x000fe200078ec0ff */
[----:B------:R-:W-:Y:S01]  /*12dc0*/  FFMA.FTZ R94, R25, R94, R33 ;  /* 0x0000005e195e7223 */ /* 0x000fe20000010021 */
[----:B------:R-:W-:Y:S01]  /*12dd0*/  LOP3.LUT R95, R95, 0xffff0000, RZ, 0xc0, !PT ;  /* 0xffff00005f5f7812 */ /* 0x000fe200078ec0ff */
[-C--:B------:R-:W-:Y:S01]  /*12de0*/  FMUL.FTZ R38, R38, R27.reuse ;  /* 0x0000001b26267220 */ /* 0x080fe20000410000 */
[----:B------:R-:W-:Y:S01]  /*12df0*/  LOP3.LUT R25, R20, 0xffff0000, RZ, 0xc0, !PT ;  /* 0xffff000014197812 */ /* 0x000fe200078ec0ff */
[----:B------:R-:W-:Y:S01]  /*12e00*/  FFMA.FTZ R36, R31, R27, -R36 ;  /* 0x0000001b1f247223 */ /* 0x000fe20000010824 */
[----:B------:R-:W-:Y:S01]  /*12e10*/  LOP3.LUT R97, R97, 0xffff0000, RZ, 0xc0, !PT ;  /* 0xffff000061617812 */ /* 0x000fe200078ec0ff */
[----:B------:R-:W-:Y:S01]  /*12e20*/  FFMA.FTZ R32, R29, R42, R32 ;  /* 0x0000002a1d207223 */ /* 0x000fe20000010020 */
[C---:B------:R-:W-:Y:S01]  /*12e30*/  FMUL.FTZ R27, R34.reuse, R45 ;  /* 0x0000002d221b7220 */ /* 0x040fe20000410000 */
[----:B------:R-:W-:Y:S01]  /*12e40*/  FFMA.FTZ R38, R31, R28, R38 ;  /* 0x0000001c1f267223 */ /* 0x000fe20000010026 */
        /* <DEDUP_REMOVED lines=17> */
.L_x_1730:
[----:B------:R-:W-:Y:S05]  /*12f60*/  BSYNC B1 ;  /* 0x0000000000017941 */ /* 0x000fea0003800000 */
.L_x_1729:
[----:B--2---:R-:W-:-:S05]  /*12f70*/  VIADD R3, R123, 0x60 ;  /* 0x000000607b037836 */ /* 0x004fca0000000000 */
[----:B------:R-:W-:-:S13]  /*12f80*/  ISETP.GE.AND P0, PT, R3, R0, PT ;  /* 0x000000000300720c */ /* 0x000fda0003f06270 */
[----:B------:R-:W-:Y:S05]  /*12f90*/  @P0 BRA `(.L_x_1700) ;  /* 0x0000000c00940947 */ /* 0x000fea0003800000 */
[----:B------:R-:W2:Y:S01]  /*12fa0*/  LDC R0, c[0x0][0x3f4] ;  /* 0x0000fd00ff007b82 */ /* 0x000ea20000000800 */
[----:B------:R-:W-:Y:S01]  /*12fb0*/  BSSY B1, `(.L_x_1733) ;  /* 0x0000073000017945 */ /* 0x000fe20003800000 */
[-C--:B--2---:R-:W-:Y:S02]  /*12fc0*/  ISETP.GE.AND P0, PT, R18, R0.reuse, PT ;  /* 0x000000001200720c */ /* 0x084fe40003f06270 */
[----:B------:R-:W-:-:S11]  /*12fd0*/  ISETP.GE.AND P1, PT, R203, R0, PT ;  /* 0x00000000cb00720c */ /* 0x000fd60003f26270 */
[----:B------:R-:W-:Y:S05]  /*12fe0*/  @P0 BRA `(.L_x_1734) ;  /* 0x0000000400bc0947 */ /* 0x000fea0003800000 */
[----:B01----:R-:W2:Y:S04]  /*12ff0*/  LDL R20, [R1+0x80] ;  /* 0x0000800001147983 */ /* 0x003ea80000100800 */
[----:B------:R-:W3:Y:S01]  /*13000*/  LDL R46, [R1+0xac] ;  /* 0x0000ac00012e7983 */ /* 0x000ee20000100800 */
[----:B------:R-:W-:Y:S01]  /*13010*/  IMAD.SHL.U32 R24, R3, 0x40, RZ ;  /* 0x0000004003187824 */ /* 0x000fe200078e00ff */
[----:B------:R-:W-:Y:S02]  /*13020*/  SHF.R.S32.HI R26, RZ, 0x1f, R3 ;  /* 0x0000001fff1a7819 */ /* 0x000fe40000011403 */
[----:B------:R-:W-:Y:S02]  /*13030*/  SHF.R.U64 R36, R8, 0x10, R9 ;  /* 0x0000001008247819 */ /* 0x000fe40000001209 */
[----:B------:R-:W-:-:S02]  /*13040*/  LOP3.LUT R27, R24, 0x1c0, RZ, 0xc0, !PT ;  /* 0x000001c0181b7812 */ /* 0x000fc400078ec0ff */
[----:B------:R-:W-:Y:S02]  /*13050*/  LEA.HI R26, R26, R3, RZ, 0x3 ;  /* 0x000000031a1a7211 */ /* 0x000fe400078f18ff */
[----:B------:R-:W-:Y:S02]  /*13060*/  SHF.R.U32.HI R32, RZ, 0x10, R9 ;  /* 0x00000010ff207819 */ /* 0x000fe40000011609 */
[----:B------:R-:W-:Y:S01]  /*13070*/  SHF.R.U64 R8, R72, 0x10, R73 ;  /* 0x0000001048087819 */ /* 0x000fe20000001249 */
[----:B------:R-:W-:Y:S01]  /*13080*/  IMAD.SHL.U32 R26, R26, 0x40, RZ ;  /* 0x000000401a1a7824 */ /* 0x000fe200078e00ff */
[----:B------:R-:W-:Y:S02]  /*13090*/  SHF.R.U64 R9, R74, 0x10, R75 ;  /* 0x000000104a097819 */ /* 0x000fe4000000124b */
[----:B------:R-:W-:Y:S02]  /*130a0*/  SHF.R.U64 R33, R10, 0x10, R11 ;  /* 0x000000100a217819 */ /* 0x000fe4000000120b */
[----:B------:R-:W-:-:S02]  /*130b0*/  LOP3.LUT R26, R26, 0xfffffe00, RZ, 0xc0, !PT ;  /* 0xfffffe001a1a7812 */ /* 0x000fc400078ec0ff */
[----:B------:R-:W-:Y:S02]  /*130c0*/  SHF.R.U32.HI R11, RZ, 0x10, R11 ;  /* 0x00000010ff0b7819 */ /* 0x000fe4000001160b */
[----:B------:R-:W-:Y:S02]  /*130d0*/  SHF.R.U32.HI R72, RZ, 0x10, R73 ;  /* 0x00000010ff487819 */ /* 0x000fe40000011649 */
[----:B------:R-:W-:Y:S02]  /*130e0*/  PRMT R39, R101, 0x5410, R8 ;  /* 0x0000541065277816 */ /* 0x000fe40000000008 */
[----:B------:R-:W-:Y:S02]  /*130f0*/  PRMT R42, R100, 0x5410, R9 ;  /* 0x00005410642a7816 */ /* 0x000fe40000000009 */
[----:B------:R-:W-:Y:S01]  /*13100*/  PRMT R38, R98, 0x5410, R33 ;  /* 0x0000541062267816 */ /* 0x000fe20000000021 */
[----:B------:R-:W-:Y:S01]  /*13110*/  IMAD.U32 R40, R39, 0x10000, RZ ;  /* 0x0001000027287824 */ /* 0x000fe200078e00ff */
[----:B------:R-:W-:-:S02]  /*13120*/  PRMT R36, R99, 0x5410, R36 ;  /* 0x0000541063247816 */ /* 0x000fc40000000024 */
[----:B------:R-:W-:Y:S02]  /*13130*/  PRMT R98, R98, 0x5432, R11 ;  /* 0x0000543262627816 */ /* 0x000fe4000000000b */
[----:B------:R-:W-:Y:S01]  /*13140*/  PRMT R99, R99, 0x5432, R32 ;  /* 0x0000543263637816 */ /* 0x000fe20000000020 */
[----:B------:R-:W-:Y:S01]  /*13150*/  IMAD.U32 R37, R36, 0x10000, RZ ;  /* 0x0001000024257824 */ /* 0x000fe200078e00ff */
[----:B------:R-:W-:Y:S02]  /*13160*/  PRMT R101, R101, 0x5432, R72 ;  /* 0x0000543265657816 */ /* 0x000fe40000000048 */
[----:B------:R-:W-:Y:S02]  /*13170*/  SHF.R.U32.HI R75, RZ, 0x10, R75 ;  /* 0x00000010ff4b7819 */ /* 0x000fe4000001164b */
[----:B------:R-:W-:Y:S01]  /*13180*/  LOP3.LUT R39, R39, 0xffff0000, RZ, 0xc0, !PT ;  /* 0xffff000027277812 */ /* 0x000fe200078ec0ff */
[----:B------:R-:W-:Y:S01]  /*13190*/  IMAD.U32 R41, R101, 0x10000, RZ ;  /* 0x0001000065297824 */ /* 0x000fe200078e00ff */
[----:B------:R-:W-:-:S02]  /*131a0*/  PRMT R100, R100, 0x5432, R75 ;  /* 0x0000543264647816 */ /* 0x000fc4000000004b */
        /* <DEDUP_REMOVED lines=37> */
[C---:B------:R-:W-:Y:S01]  /*13400*/  FFMA.FTZ R47, R10.reuse, R27, -R47 ;  /* 0x0000001b0a2f7223 */ /* 0x040fe2000001082f */
[C---:B------:R-:W-:Y:S01]  /*13410*/  FMUL.FTZ R27, R35.reuse, R37 ;  /* 0x00000025231b7220 */ /* 0x040fe20000410000 */
[----:B------:R-:W-:Y:S01]  /*13420*/  FFMA.FTZ R33, R10, R41, R33 ;  /* 0x000000290a217223 */ /* 0x000fe20000010021 */
[----:B------:R-:W-:Y:S01]  /*13430*/  FMUL.FTZ R40, R35, R8 ;  /* 0x0000000823287220 */ /* 0x000fe20000410000 */
[----:B------:R-:W-:-:S02]  /*13440*/  IMAD.U32 R34, R30, 0x10000, RZ ;  /* 0x000100001e227824 */ /* 0x000fc400078e00ff */
[----:B------:R-:W-:Y:S01]  /*13450*/  FFMA.FTZ R35, R32, R8, -R27 ;  /* 0x0000000820237223 */ /* 0x000fe2000001081b */
[----:B------:R-:W-:Y:S01]  /*13460*/  FMUL.FTZ R8, R28, R39 ;  /* 0x000000271c087220 */ /* 0x000fe20000410000 */
[----:B------:R-:W-:Y:S02]  /*13470*/  IMAD.U32 R10, R42, 0x10000, RZ ;  /* 0x000100002a0a7824 */ /* 0x000fe400078e00ff */
[-C--:B------:R-:W-:Y:S01]  /*13480*/  FMUL.FTZ R28, R28, R36.reuse ;  /* 0x000000241c1c7220 */ /* 0x080fe20000410000 */
[----:B------:R-:W-:Y:S01]  /*13490*/  LOP3.LUT R30, R30, 0xffff0000, RZ, 0xc0, !PT ;  /* 0xffff00001e1e7812 */ /* 0x000fe200078ec0ff */
[----:B------:R-:W-:Y:S01]  /*134a0*/  FFMA.FTZ R36, R9, R36, -R8 ;  /* 0x0000002409247223 */ /* 0x000fe20000010808 */
[----:B------:R-:W-:Y:S01]  /*134b0*/  LOP3.LUT R99, R99, 0xffff0000, RZ, 0xc0, !PT ;  /* 0xffff000063637812 */ /* 0x000fe200078ec0ff */
[----:B------:R-:W-:Y:S02]  /*134c0*/  IMAD.U32 R8, R38, 0x10000, RZ ;  /* 0x0001000026087824 */ /* 0x000fe400078e00ff */
[----:B------:R-:W-:Y:S01]  /*134d0*/  FMUL.FTZ R44, R34, R10 ;  /* 0x0000000a222c7220 */ /* 0x000fe20000410000 */
[----:B------:R-:W-:Y:S01]  /*134e0*/  LOP3.LUT R42, R42, 0xffff0000, RZ, 0xc0, !PT ;  /* 0xffff00002a2a7812 */ /* 0x000fe200078ec0ff */
[----:B------:R-:W-:Y:S01]  /*134f0*/  FFMA.FTZ R37, R32, R37, R40 ;  /* 0x0000002520257223 */ /* 0x000fe20000010028 */
[----:B------:R-:W-:Y:S01]  /*13500*/  LOP3.LUT R31, R31, 0xffff0000, RZ, 0xc0, !PT ;  /* 0xffff00001f1f7812 */ /* 0x000fe200078ec0ff */
[-C--:B------:R-:W-:Y:S01]  /*13510*/  FMUL.FTZ R34, R34, R8.reuse ;  /* 0x0000000822227220 */ /* 0x080fe20000410000 */
[----:B------:R-:W-:Y:S01]  /*13520*/  LOP3.LUT R38, R38, 0xffff0000, RZ, 0xc0, !PT ;  /* 0xffff000026267812 */ /* 0x000fe200078ec0ff */
[----:B------:R-:W-:Y:S01]  /*13530*/  FFMA.FTZ R44, R11, R8, -R44 ;  /* 0x000000080b2c7223 */ /* 0x000fe2000001082c */
[----:B------:R-:W-:Y:S01]  /*13540*/  LOP3.LUT R100, R100, 0xffff0000, RZ, 0xc0, !PT ;  /* 0xffff000064647812 */ /* 0x000fe200078ec0ff */
[C---:B------:R-:W-:Y:S01]  /*13550*/  FMUL.FTZ R27, R29.reuse, R101 ;  /* 0x000000651d1b7220 */ /* 0x040fe20000410000 */
[----:B------:R-:W-:Y:S01]  /*13560*/  LOP3.LUT R98, R98, 0xffff0000, RZ, 0xc0, !PT ;  /* 0xffff000062627812 */ /* 0x000fe200078ec0ff */
[----:B------:R-:W-:Y:S01]  /*13570*/  FMUL.FTZ R40, R29, R99 ;  /* 0x000000631d287220 */ /* 0x000fe20000410000 */
[----:B------:R-:W-:Y:S01]  /*13580*/  FFMA.FTZ R28, R9, R39, R28 ;  /* 0x00000027091c7223 */ /* 0x000fe2000001001c */
[C---:B------:R-:W-:Y:S01]  /*13590*/  FMUL.FTZ R8, R30.reuse, R42 ;  /* 0x0000002a1e087220 */ /* 0x040fe20000410000 */
[----:B------:R-:W-:Y:S01]  /*135a0*/  FMUL.FTZ R9, R30, R38 ;  /* 0x000000261e097220 */ /* 0x000fe20000410000 */
[C---:B------:R-:W-:Y:S01]  /*135b0*/  FMUL.FTZ R29, R31.reuse, R100 ;  /* 0x000000641f1d7220 */ /* 0x040fe20000410000 */
[----:B------:R-:W-:Y:S01]  /*135c0*/  FMUL.FTZ R31, R31, R98 ;  /* 0x000000621f1f7220 */ /* 0x000fe20000410000 */
[----:B------:R-:W-:Y:S01]  /*135d0*/  FFMA.FTZ R34, R11, R10, R34 ;  /* 0x0000000a0b227223 */ /* 0x000fe20000010022 */
[----:B------:R-:W-:Y:S01]  /*135e0*/  FFMA.FTZ R32, R24, R99, -R27 ;  /* 0x0000006318207223 */ /* 0x000fe2000001081b */
[C---:B------:R-:W-:Y:S01]  /*135f0*/  FFMA.FTZ R11, R25.reuse, R38, -R8 ;  /* 0x00000026190b7223 */ /* 0x040fe20000010808 */
[----:B------:R-:W-:Y:S01]  /*13600*/  FFMA.FTZ R27, R25, R42, R9 ;  /* 0x0000002a191b7223 */ /* 0x000fe20000010009 */
        /* <DEDUP_REMOVED lines=13> */
.L_x_1734:
[----:B------:R-:W-:Y:S05]  /*136e0*/  BSYNC B1 ;  /* 0x0000000000017941 */ /* 0x000fea0003800000 */
.L_x_1733:
[----:B------:R-:W-:Y:S05]  /*136f0*/  @P1 BRA `(.L_x_1700) ;  /* 0x0000000400bc1947 */ /* 0x000fea0003800000 */
[----:B--2---:R-:W2:Y:S04]  /*13700*/  LDL R9, [R1+0xa0] ;  /* 0x0000a00001097983 */ /* 0x004ea80000100800 */
[----:B0-----:R-:W3:Y:S01]  /*13710*/  LDL R35, [R1+0xa8] ;  /* 0x0000a80001237983 */ /* 0x001ee20000100800 */
[----:B------:R-:W-:Y:S01]  /*13720*/  IMAD.SHL.U32 R8, R3, 0x40, RZ ;  /* 0x0000004003087824 */ /* 0x000fe200078e00ff */
[----:B------:R-:W-:Y:S02]  /*13730*/  SHF.R.S32.HI R10, RZ, 0x1f, R3 ;  /* 0x0000001fff0a7819 */ /* 0x000fe40000011403 */
[----:B------:R-:W-:Y:S02]  /*13740*/  SHF.R.U64 R31, R12, 0x10, R13 ;  /* 0x000000100c1f7819 */ /* 0x000fe4000000120d */
[----:B------:R-:W-:-:S02]  /*13750*/  LOP3.LUT R11, R8, 0x1c0, RZ, 0xc0, !PT ;  /* 0x000001c0080b7812 */ /* 0x000fc400078ec0ff */
[----:B------:R-:W-:Y:S02]  /*13760*/  LEA.HI R10, R10, R3, RZ, 0x3 ;  /* 0x000000030a0a7211 */ /* 0x000fe400078f18ff */
[----:B------:R-:W-:Y:S02]  /*13770*/  SHF.R.U64 R3, R4, 0x10, R5 ;  /* 0x0000001004037819 */ /* 0x000fe40000001205 */
[----:B-1----:R-:W-:Y:S01]  /*13780*/  SHF.R.U64 R20, R6, 0x10, R7 ;  /* 0x0000001006147819 */ /* 0x002fe20000001207 */
[----:B------:R-:W-:Y:S01]  /*13790*/  IMAD.SHL.U32 R10, R10, 0x40, RZ ;  /* 0x000000400a0a7824 */ /* 0x000fe200078e00ff */
[----:B------:R-:W-:Y:S02]  /*137a0*/  SHF.R.U64 R4, R14, 0x10, R15 ;  /* 0x000000100e047819 */ /* 0x000fe4000000120f */
[----:B------:R-:W-:Y:S02]  /*137b0*/  SHF.R.U32.HI R5, RZ, 0x10, R5 ;  /* 0x00000010ff057819 */ /* 0x000fe40000011605 */
[----:B------:R-:W-:-:S02]  /*137c0*/  LOP3.LUT R10, R10, 0xfffffe00, RZ, 0xc0, !PT ;  /* 0xfffffe000a0a7812 */ /* 0x000fc400078ec0ff */
[----:B------:R-:W-:Y:S02]  /*137d0*/  SHF.R.U32.HI R6, RZ, 0x10, R7 ;  /* 0x00000010ff067819 */ /* 0x000fe40000011607 */
[----:B------:R-:W-:Y:S02]  /*137e0*/  PRMT R31, R86, 0x5410, R31 ;  /* 0x00005410561f7816 */ /* 0x000fe4000000001f */
[----:B------:R-:W-:Y:S02]  /*137f0*/  SHF.R.U32.HI R13, RZ, 0x10, R13 ;  /* 0x00000010ff0d7819 */ /* 0x000fe4000001160d */
[----:B------:R-:W-:Y:S01]  /*13800*/  PRMT R28, R84, 0x5410, R3 ;  /* 0x00005410541c7816 */ /* 0x000fe20000000003 */
[----:B------:R-:W-:Y:S01]  /*13810*/  IMAD.U32 R32, R31, 0x10000, RZ ;  /* 0x000100001f207824 */ /* 0x000fe200078e00ff */
[----:B------:R-:W-:Y:S02]  /*13820*/  PRMT R29, R21, 0x5410, R20 ;  /* 0x00005410151d7816 */ /* 0x000fe40000000014 */
[----:B------:R-:W-:Y:S01]  /*13830*/  PRMT R33, R85, 0x5410, R4 ;  /* 0x0000541055217816 */ /* 0x000fe20000000004 */
[----:B------:R-:W-:Y:S01]  /*13840*/  IMAD.U32 R30, R28, 0x10000, RZ ;  /* 0x000100001c1e7824 */ /* 0x000fe200078e00ff */
[----:B------:R-:W-:-:S02]  /*13850*/  PRMT R84, R84, 0x5432, R5 ;  /* 0x0000543254547816 */ /* 0x000fc40000000005 */
[----:B------:R-:W-:Y:S02]  /*13860*/  PRMT R21, R21, 0x5432, R6 ;  /* 0x0000543215157816 */ /* 0x000fe40000000006 */
[----:B------:R-:W-:Y:S02]  /*13870*/  PRMT R86, R86, 0x5432, R13 ;  /* 0x0000543256567816 */ /* 0x000fe4000000000d */
[----:B------:R-:W-:Y:S02]  /*13880*/  SHF.R.U32.HI R14, RZ, 0x10, R15 ;  /* 0x00000010ff0e7819 */ /* 0x000fe4000001160f */
[----:B------:R-:W-:Y:S01]  /*13890*/  LOP3.LUT R31, R31, 0xffff0000, RZ, 0xc0, !PT ;  /* 0xffff00001f1f7812 */ /* 0x000fe200078ec0ff */
[----:B------:R-:W-:Y:S01]  /*138a0*/  IMAD.U32 R34, R86, 0x10000, RZ ;  /* 0x0001000056227824 */ /* 0x000fe200078e00ff */
[----:B------:R-:W-:Y:S02]  /*138b0*/  PRMT R85, R85, 0x5432, R14 ;  /* 0x0000543255557816 */ /* 0x000fe4000000000e */
        /* <DEDUP_REMOVED lines=30> */
[----:B------:R-:W-:Y:S02]  /*13aa0*/  IMAD.U32 R30, R84, 0x10000, RZ ;  /* 0x00010000541e7824 */ /* 0x000fe400078e00ff */
[----:B------:R-:W-:Y:S01]  /*13ab0*/  FFMA.FTZ R38, R3, R32, R38 ;  /* 0x0000002003267223 */ /* 0x000fe20000010026 */
[----:B------:R-:W-:Y:S01]  /*13ac0*/  IMAD.U32 R11, R85, 0x10000, RZ ;  /* 0x00010000550b7824 */ /* 0x000fe200078e00ff */
[----:B------:R-:W-:Y:S01]  /*13ad0*/  LOP3.LUT R15, R26, 0xffff0000, RZ, 0xc0, !PT ;  /* 0xffff00001a0f7812 */ /* 0x000fe200078ec0ff */
[----:B------:R-:W-:Y:S02]  /*13ae0*/  IMAD.U32 R3, R21, 0x10000, RZ ;  /* 0x0001000015037824 */ /* 0x000fe400078e00ff */
[-C--:B------:R-:W-:Y:S01]  /*13af0*/  FMUL.FTZ R32, R13, R30.reuse ;  /* 0x0000001e0d207220 */ /* 0x080fe20000410000 */
[C---:B------:R-:W-:Y:S01]  /*13b00*/  FFMA.FTZ R40, R5.reuse, R30, -R40 ;  /* 0x0000001e05287223 */ /* 0x040fe20000010828 */
[C---:B------:R-:W-:Y:S01]  /*13b10*/  FMUL.FTZ R30, R20.reuse, R11 ;  /* 0x0000000b141e7220 */ /* 0x040fe20000410000 */
[-C--:B------:R-:W-:Y:S01]  /*13b20*/  FMUL.FTZ R20, R20, R3.reuse ;  /* 0x0000000314147220 */ /* 0x080fe20000410000 */
[----:B------:R-:W-:Y:S01]  /*13b30*/  FFMA.FTZ R32, R5, R34, R32 ;  /* 0x0000002205207223 */ /* 0x000fe20000010020 */
[----:B------:R-:W-:Y:S01]  /*13b40*/  LOP3.LUT R5, R84, 0xffff0000, RZ, 0xc0, !PT ;  /* 0xffff000054057812 */ /* 0x000fe200078ec0ff */
[C---:B------:R-:W-:Y:S01]  /*13b50*/  FFMA.FTZ R30, R9.reuse, R3, -R30 ;  /* 0x00000003091e7223 */ /* 0x040fe2000001081e */
[----:B------:R-:W-:Y:S01]  /*13b60*/  FFMA.FTZ R20, R9, R11, R20 ;  /* 0x0000000b09147223 */ /* 0x000fe20000010014 */
[----:B------:R-:W-:Y:S01]  /*13b70*/  LOP3.LUT R9, R86, 0xffff0000, RZ, 0xc0, !PT ;  /* 0xffff000056097812 */ /* 0x000fe200078ec0ff */
[----:B------:R-:W-:Y:S01]  /*13b80*/  FMUL.FTZ R11, R12, R31 ;  /* 0x0000001f0c0b7220 */ /* 0x000fe20000410000 */
[----:B------:R-:W-:Y:S01]  /*13b90*/  LOP3.LUT R3, R28, 0xffff0000, RZ, 0xc0, !PT ;  /* 0xffff00001c037812 */ /* 0x000fe200078ec0ff */
[----:B------:R-:W-:Y:S01]  /*13ba0*/  IMAD.U32 R14, R26, 0x10000, RZ ;  /* 0x000100001a0e7824 */ /* 0x000fe200078e00ff */
[----:B------:R-:W-:Y:S01]  /*13bb0*/  LOP3.LUT R26, R27, 0xffff0000, RZ, 0xc0, !PT ;  /* 0xffff00001b1a7812 */ /* 0x000fe200078ec0ff */
[C---:B------:R-:W-:Y:S01]  /*13bc0*/  FMUL.FTZ R27, R24.reuse, R9 ;  /* 0x00000009181b7220 */ /* 0x040fe20000410000 */
[----:B------:R-:W-:Y:S01]  /*13bd0*/  FMUL.FTZ R24, R24, R5 ;  /* 0x0000000518187220 */ /* 0x000fe20000410000 */
[-C--:B------:R-:W-:Y:S01]  /*13be0*/  FMUL.FTZ R25, R12, R3.reuse ;  /* 0x000000030c197220 */ /* 0x080fe20000410000 */
[----:B------:R-:W-:Y:S01]  /*13bf0*/  FFMA.FTZ R13, R4, R3, -R11 ;  /* 0x00000003040d7223 */ /* 0x000fe2000001080b */
[----:B------:R-:W-:-:S02]  /*13c00*/  IMAD.U32 R11, R33, 0x10000, RZ ;  /* 0x00010000210b7824 */ /* 0x000fc400078e00ff */
[----:B------:R-:W-:Y:S01]  /*13c10*/  FFMA.FTZ R5, R8, R5, -R27 ;  /* 0x0000000508057223 */ /* 0x000fe2000001081b */
[----:B------:R-:W-:Y:S02]  /*13c20*/  IMAD.U32 R3, R29, 0x10000, RZ ;  /* 0x000100001d037824 */ /* 0x000fe400078e00ff */
[----:B------:R-:W-:Y:S01]  /*13c30*/  FFMA.FTZ R25, R4, R31, R25 ;  /* 0x0000001f04197223 */ /* 0x000fe20000010019 */
[----:B------:R-:W-:Y:S01]  /*13c40*/  FFMA.FTZ R9, R8, R9, R24 ;  /* 0x0000000908097223 */ /* 0x000fe20000010018 */
[C---:B------:R-:W-:Y:S01]  /*13c50*/  FMUL.FTZ R31, R14.reuse, R11 ;  /* 0x0000000b0e1f7220 */ /* 0x040fe20000410000 */
[-C--:B------:R-:W-:Y:S01]  /*13c60*/  FMUL.FTZ R27, R14, R3.reuse ;  /* 0x000000030e1b7220 */ /* 0x080fe20000410000 */
[----:B------:R-:W-:Y:S02]  /*13c70*/  LOP3.LUT R8, R33, 0xffff0000, RZ, 0xc0, !PT ;  /* 0xffff000021087812 */ /* 0x000fe400078ec0ff */
[----:B------:R-:W-:Y:S01]  /*13c80*/  LOP3.LUT R85, R85, 0xffff0000, RZ, 0xc0, !PT ;  /* 0xffff000055557812 */ /* 0x000fe200078ec0ff */
[C---:B------:R-:W-:Y:S01]  /*13c90*/  FFMA.FTZ R31, R6.reuse, R3, -R31 ;  /* 0x00000003061f7223 */ /* 0x040fe2000001081f */
[----:B------:R-:W-:Y:S01]  /*13ca0*/  LOP3.LUT R4, R29, 0xffff0000, RZ, 0xc0, !PT ;  /* 0xffff00001d047812 */ /* 0x000fe200078ec0ff */
[----:B------:R-:W-:Y:S01]  /*13cb0*/  FFMA.FTZ R27, R6, R11, R27 ;  /* 0x0000000b061b7223 */ /* 0x000fe2000001001b */
[----:B------:R-:W-:Y:S01]  /*13cc0*/  LOP3.LUT R21, R21, 0xffff0000, RZ, 0xc0, !PT ;  /* 0xffff000015157812 */ /* 0x000fe200078ec0ff */
[C---:B------:R-:W-:Y:S01]  /*13cd0*/  FMUL.FTZ R6, R15.reuse, R8 ;  /* 0x000000080f067220 */ /* 0x040fe20000410000 */
[C---:B------:R-:W-:Y:S01]  /*13ce0*/  FMUL.FTZ R3, R26.reuse, R85 ;  /* 0x000000551a037220 */ /* 0x040fe20000410000 */
[----:B------:R-:W-:Y:S01]  /*13cf0*/  FMUL.FTZ R15, R15, R4 ;  /* 0x000000040f0f7220 */ /* 0x000fe20000410000 */
[----:B------:R-:W-:Y:S01]  /*13d00*/  F2FP.BF16.F32.PACK_AB R5, R5, R40 ;  /* 0x000000280505723e */ /* 0x000fe200000010ff */
        /* <DEDUP_REMOVED lines=8> */
[----:B------:R-:W-:Y:S02]  /*13d90*/  F2FP.BF16.F32.PACK_AB R8, R25, R38 ;  /* 0x000000261908723e */ /* 0x000fe400000010ff */
[----:B------:R-:W-:Y:S01]  /*13da0*/  F2FP.BF16.F32.PACK_AB R9, R9, R32 ;  /* 0x000000200909723e */ /* 0x000fe200000010ff */
[----:B------:R3:W-:Y:S01]  /*13db0*/  STS.128 [R35], R4 ;  /* 0x0000000423007388 */ /* 0x0007e20000000c00 */
[----:B------:R-:W-:Y:S02]  /*13dc0*/  F2FP.BF16.F32.PACK_AB R10, R12, R27 ;  /* 0x0000001b0c0a723e */ /* 0x000fe400000010ff */
[----:B------:R-:W-:-:S05]  /*13dd0*/  F2FP.BF16.F32.PACK_AB R11, R11, R20 ;  /* 0x000000140b0b723e */ /* 0x000fca00000010ff */
[----:B------:R3:W-:Y:S02]  /*13de0*/  STS.128 [R0+0x10400], R8 ;  /* 0x0104000800007388 */ /* 0x0007e40000000c00 */
.L_x_1700:
[----:B------:R-:W-:Y:S05]  /*13df0*/  BSYNC B0 ;  /* 0x0000000000007941 */ /* 0x000fea0003800000 */
.L_x_1660:
        /* <DEDUP_REMOVED lines=8> */
.L_x_1657:
[----:B01-3--:R-:W3:Y:S02]  /*13e80*/  LDL R0, [R1+0x64] ;  /* 0x0000640001007983 */ /* 0x00bee40000100800 */
[----:B---3--:R-:W-:-:S13]  /*13e90*/  R2UR UR4, R0 ;  /* 0x00000000000472ca */ /* 0x008fda00000e0000 */
[----:B------:R-:W-:-:S05]  /*13ea0*/  IMAD.U32 R0, RZ, RZ, UR4 ;  /* 0x00000004ff007e24 */ /* 0x000fca000f8e00ff */
[----:B------:R-:W-:-:S13]  /*13eb0*/  ISETP.NE.AND P0, PT, R0, 0x3, PT ;  /* 0x000000030000780c */ /* 0x000fda0003f05270 */
[----:B------:R-:W-:Y:S05]  /*13ec0*/  @!P0 BRA `(.L_x_1735) ;  /* 0x0000000000048947 */ /* 0x000fea0003800000 */
[----:B------:R-:W-:Y:S01]  /*13ed0*/  BPT.TRAP 0x1 ;  /* 0x000000040000795c */ /* 0x000fe20000300000 */
.L_x_1735:
[----:B------:R-:W-:Y:S01]  /*13ee0*/  IMAD R0, R202, 0x8, R17 ;  /* 0x00000008ca007824 */ /* 0x000fe200078e0211 */
[----:B------:R-:W-:-:S04]  /*13ef0*/  SHF.L.U32 R5, R218, 0x1f, RZ ;  /* 0x0000001fda057819 */ /* 0x000fc800000006ff */
[----:B------:R0:W1:Y:S01]  /*13f00*/  SYNCS.PHASECHK.TRANS64.TRYWAIT P1, [R0+URZ+0x30830], R5 ;  /* 0x03083005000075a7 */ /* 0x000062000802017f */
[----:B------:R-:W-:Y:S05]  /*13f10*/  @!P0 BRA `(.L_x_1736) ;  /* 0x0000000000048947 */ /* 0x000fea0003800000 */
[----:B------:R-:W-:Y:S01]  /*13f20*/  BPT.TRAP 0x1 ;  /* 0x000000040000795c */ /* 0x000fe20000300000 */
.L_x_1736:
[----:B------:R-:W-:Y:S01]  /*13f30*/  VIADD R3, R17, 0x20400 ;  /* 0x0002040011037836 */ /* 0x000fe20000000000 */
[----:B------:R-:W-:Y:S01]  /*13f40*/  LOP3.LUT R6, R2, 0x10000, RZ, 0xfc, !PT ;  /* 0x0001000002067812 */ /* 0x000fe200078efcff */
[----:B------:R-:W-:-:S03]  /*13f50*/  IMAD.MOV.U32 R7, RZ, RZ, 0x40000040 ;  /* 0x40000040ff077424 */ /* 0x000fc600078e00ff */
[----:B------:R-:W-:-:S04]  /*13f60*/  SHF.R.U32.HI R3, RZ, 0x4, R3 ;  /* 0x00000004ff037819 */ /* 0x000fc80000011603 */
[----:B------:R-:W-:-:S04]  /*13f70*/  LOP3.LUT R3, R3, 0x3fff, RZ, 0xc0, !PT ;  /* 0x00003fff03037812 */ /* 0x000fc800078ec0ff */
[----:B------:R-:W-:-:S05]  /*13f80*/  LOP3.LUT R2, R3, 0x10000, RZ, 0xfc, !PT ;  /* 0x0001000003027812 */ /* 0x000fca00078efcff */
[----:B------:R3:W-:Y:S01]  /*13f90*/  STL [R1+0x50], R2 ;  /* 0x0000500201007387 */ /* 0x0007e20000100800 */
[----:B-1----:R-:W-:Y:S05]  /*13fa0*/  @P1 BRA `(.L_x_1737) ;  /* 0x0000000000081947 */ /* 0x002fea0003800000 */
[----:B------:R-:W1:Y:S02]  /*13fb0*/  SYNCS.PHASECHK.TRANS64.TRYWAIT P1, [R0+URZ+0x30830], R5 ;  /* 0x03083005000075a7 */ /* 0x000e64000802017f */
[----:B-1----:R-:W-:Y:S05]  /*13fc0*/  @!P1 BRA `(.L_x_1738) ;  /* 0x000001a400349947 */ /* 0x002fea0003800000 */
.L_x_1737:
[----:B---3--:R-:W3:Y:S01]  /*13fd0*/  LDL R2, [R1+0x50] ;  /* 0x0000500001027983 */ /* 0x008ee20000100800 */
[----:B------:R-:W-:Y:S01]  /*13fe0*/  IMAD.MOV.U32 R3, RZ, RZ, 0x40000040 ;  /* 0x40000040ff037424 */ /* 0x000fe200078e00ff */
[----:B------:R-:W-:Y:S05]  /*13ff0*/  WARPSYNC.ALL ;  /* 0x0000000000007948 */ /* 0x000fea0003800000 */
[C---:B------:R-:W-:Y:S01]  /*14000*/  R2UR UR4, R6.reuse ;  /* 0x00000000060472ca */ /* 0x040fe200000e0000 */
[----:B--2-45:R-:W-:Y:S01]  /*14010*/  WARPGROUP.ARRIVE ;  /* 0x00000000000079c5 */ /* 0x034fe20000000000 */
[----:B------:R-:W-:Y:S01]  /*14020*/  R2UR UR5, R7 ;  /* 0x00000000070572ca */ /* 0x000fe200000e0000 */
[----:B------:R-:W-:Y:S01]  /*14030*/  VIADD R62, R6, 0x2 ;  /* 0x00000002063e7836 */ /* 0x000fe20000000000 */
[----:B------:R-:W-:Y:S01]  /*14040*/  R2UR UR7, R3 ;  /* 0x00000000030772ca */ /* 0x000fe200000e0000 */
[----:B------:R-:W-:-:S02]  /*14050*/  IMAD.MOV.U32 R63, RZ, RZ, 0x40000040 ;  /* 0x40000040ff3f7424 */ /* 0x000fc400078e00ff */
[----:B01----:R-:W-:Y:S02]  /*14060*/  IMAD.MOV.U32 R5, RZ, RZ, 0x40000040 ;  /* 0x40000040ff057424 */ /* 0x003fe400078e00ff */
[C---:B------:R-:W-:Y:S01]  /*14070*/  VIADD R60, R6.reuse, 0x4 ;  /* 0x00000004063c7836 */ /* 0x040fe20000000000 */
[----:B------:R0:W-:Y:S01]  /*14080*/  STL.64 [R1+0x40], R62 ;  /* 0x0000403e01007387 */ /* 0x0001e20000100a00 */
[----:B------:R-:W-:Y:S02]  /*14090*/  IMAD.MOV.U32 R61, RZ, RZ, 0x40000040 ;  /* 0x40000040ff3d7424 */ /* 0x000fe400078e00ff */
[C---:B------:R-:W-:Y:S02]  /*140a0*/  VIADD R58, R6.reuse, 0x6 ;  /* 0x00000006063a7836 */ /* 0x040fe40000000000 */
[----:B------:R-:W-:Y:S01]  /*140b0*/  IMAD.MOV.U32 R59, RZ, RZ, 0x40000040 ;  /* 0x40000040ff3b7424 */ /* 0x000fe200078e00ff */
[----:B------:R0:W-:Y:S01]  /*140c0*/  STL.64 [R1+0x38], R60 ;  /* 0x0000383c01007387 */ /* 0x0001e20000100a00 */
[----:B------:R-:W-:-:S02]  /*140d0*/  VIADD R56, R6, 0x400 ;  /* 0x0000040006387836 */ /* 0x000fc40000000000 */
[----:B------:R-:W-:Y:S01]  /*140e0*/  IMAD.MOV.U32 R57, RZ, RZ, 0x40000040 ;  /* 0x40000040ff397424 */ /* 0x000fe200078e00ff */
[----:B------:R0:W-:Y:S01]  /*140f0*/  STL.64 [R1+0x28], R58 ;  /* 0x0000283a01007387 */ /* 0x0001e20000100a00 */
[C---:B------:R-:W-:Y:S02]  /*14100*/  VIADD R8, R6.reuse, 0x402 ;  /* 0x0000040206087836 */ /* 0x040fe40000000000 */
[----:B------:R-:W-:Y:S01]  /*14110*/  IMAD.MOV.U32 R9, RZ, RZ, 0x40000040 ;  /* 0x40000040ff097424 */ /* 0x000fe200078e00ff */
[----:B------:R0:W-:Y:S01]  /*14120*/  STL.64 [R1+0x20], R56 ;  /* 0x0000203801007387 */ /* 0x0001e20000100a00 */
[C---:B------:R-:W-:Y:S02]  /*14130*/  VIADD R216, R6.reuse, 0x404 ;  /* 0x0000040406d87836 */ /* 0x040fe40000000000 */
[----:B------:R-:W-:Y:S01]  /*14140*/  IMAD.MOV.U32 R217, RZ, RZ, 0x40000040 ;  /* 0x40000040ffd97424 */ /* 0x000fe200078e00ff */
[----:B------:R0:W-:Y:S01]  /*14150*/  STL.64 [R1+0x18], R8 ;  /* 0x0000180801007387 */ /* 0x0001e20000100a00 */
[----:B------:R-:W-:-:S02]  /*14160*/  VIADD R214, R6, 0x406 ;  /* 0x0000040606d67836 */ /* 0x000fc40000000000 */
[----:B------:R-:W-:Y:S02]  /*14170*/  IMAD.MOV.U32 R215, RZ, RZ, 0x40000040 ;  /* 0x40000040ffd77424 */ /* 0x000fe400078e00ff */
[C---:B------:R-:W-:Y:S02]  /*14180*/  VIADD R212, R6.reuse, 0x800 ;  /* 0x0000080006d47836 */ /* 0x040fe40000000000 */
[----:B------:R-:W-:Y:S02]  /*14190*/  IMAD.MOV.U32 R213, RZ, RZ, 0x40000040 ;  /* 0x40000040ffd57424 */ /* 0x000fe400078e00ff */
[C---:B------:R-:W-:Y:S02]  /*141a0*/  VIADD R210, R6.reuse, 0x802 ;  /* 0x0000080206d27836 */ /* 0x040fe40000000000 */
[----:B------:R-:W-:Y:S02]  /*141b0*/  IMAD.MOV.U32 R211, RZ, RZ, 0x40000040 ;  /* 0x40000040ffd37424 */ /* 0x000fe400078e00ff */
        /* <DEDUP_REMOVED lines=10> */
[----:B------:R-:W-:Y:S02]  /*14260*/  VIADD R10, R6, 0xc06 ;  /* 0x00000c06060a7836 */ /* 0x000fe40000000000 */
[----:B------:R-:W-:Y:S02]  /*14270*/  IMAD.MOV.U32 R11, RZ, RZ, 0x40000040 ;  /* 0x40000040ff0b7424 */ /* 0x000fe400078e00ff */
[----:B------:R-:W-:-:S02]  /*14280*/  IMAD.MOV.U32 R3, RZ, RZ, 0x40000040 ;  /* 0x40000040ff037424 */ /* 0x000fc400078e00ff */
[----:B---3--:R-:W-:-:S04]  /*14290*/  IMAD R2, R202, 0x800, R2 ;  /* 0x00000800ca027824 */ /* 0x008fc800078e0202 */
[C---:B------:R-:W-:Y:S01]  /*142a0*/  VIADD R4, R2.reuse, 0x2 ;  /* 0x0000000202047836 */ /* 0x040fe20000000000 */
[----:B------:R-:W-:-:S13]  /*142b0*/  R2UR UR6, R2 ;  /* 0x00000000020672ca */ /* 0x000fda00000e0000 */
[----:B------:R-:W-:Y:S01]  /*142c0*/  HGMMA.64x64x16.F32.BF16 R24, gdesc[UR4], RZ, !UPT, gsb0 ;  /* 0x00e00000041879f0 */ /* 0x000fe2000c0018ff */
[----:B------:R-:W-:Y:S02]  /*142d0*/  R2UR UR4, R62 ;  /* 0x000000003e0472ca */ /* 0x000fe400000e0000 */
[----:B------:R-:W-:Y:S02]  /*142e0*/  R2UR UR5, R63 ;  /* 0x000000003f0572ca */ /* 0x000fe400000e0000 */
[----:B------:R-:W-:Y:S01]  /*142f0*/  R2UR UR6, R4 ;  /* 0x00000000040672ca */ /* 0x000fe200000e0000 */
[----:B------:R-:W-:Y:S01]  /*14300*/  VIADD R4, R2, 0x4 ;  /* 0x0000000402047836 */ /* 0x000fe20000000000 */
[----:B------:R-:W-:Y:S01]  /*14310*/  R2UR UR7, R5 ;  /* 0x00000000050772ca */ /* 0x000fe200000e0000 */
[----:B------:R-:W-:Y:S01]  /*14320*/  IMAD.MOV.U32 R5, RZ, RZ, 0x40000040 ;  /* 0x40000040ff057424 */ /* 0x000fe200078e00ff */
[----:B------:R-:W-:Y:S02]  /*14330*/  WARPGROUP.DEPBAR.LE gsb0, 0x0 ;  /* 0x00008000000079c5 */ /* 0x000fe40000010000 */
[----:B------:R-:W-:-:S09]  /*14340*/  WARPGROUP.ARRIVE ;  /* 0x00000000000079c5 */ /* 0x000fd20000000000 */
[----:B------:R-:W-:Y:S01]  /*14350*/  HGMMA.64x64x16.F32.BF16 R24, gdesc[UR4], R24, gsb0 ;  /* 0x00e00000041879f0 */ /* 0x000fe20008001818 */
        /* <DEDUP_REMOVED lines=102> */
[C---:B------:R-:W-:Y:S01]  /*149c0*/  VIADD R4, R2.reuse, 0x604 ;  /* 0x0000060402047836 */ /* 0x040fe20000000000 */
[----:B------:R-:W-:Y:S01]  /*149d0*/  R2UR UR7, R5 ;  /* 0x00000000050772ca */ /* 0x000fe200000e0000 */
[----:B------:R-:W-:Y:S02]  /*149e0*/  IMAD.MOV.U32 R5, RZ, RZ, 0x40000040 ;  /* 0x40000040ff057424 */ /* 0x000fe400078e00ff */
[----:B------:R-:W-:Y:S01]  /*149f0*/  VIADD R2, R2, 0x606 ;  /* 0x0000060602027836 */ /* 0x000fe20000000000 */
[----:B------:R-:W-:-:S02]  /*14a00*/  WARPGROUP.DEPBAR.LE gsb0, 0x0 ;  /* 0x00008000000079c5 */ /* 0x000fc40000010000 */
[----:B------:R-:W-:-:S07]  /*14a10*/  WARPGROUP.ARRIVE ;  /* 0x00000000000079c5 */ /* 0x000fce0000000000 */
[----:B------:R-:W-:Y:S01]  /*14a20*/  HGMMA.64x64x16.F32.BF16 R24, gdesc[UR4], R24, gsb0 ;  /* 0x00e00000041879f0 */ /* 0x000fe20008001818 */
[----:B------:R-:W-:Y:S02]  /*14a30*/  R2UR UR4, R12 ;  /* 0x000000000c0472ca */ /* 0x000fe400000e0000 */
[----:B------:R-:W-:Y:S02]  /*14a40*/  R2UR UR5, R13 ;  /* 0x000000000d0572ca */ /* 0x000fe400000e0000 */
[----:B------:R-:W-:Y:S02]  /*14a50*/  R2UR UR6, R4 ;  /* 0x00000000040672ca */ /* 0x000fe400000e0000 */
[----:B------:R-:W-:Y:S01]  /*14a60*/  R2UR UR7, R5 ;  /* 0x00000000050772ca */ /* 0x000fe200000e0000 */
[----:B------:R-:W-:Y:S02]  /*14a70*/  WARPGROUP.DEPBAR.LE gsb0, 0x0 ;  /* 0x00008000000079c5 */ /* 0x000fe40000010000 */
[----:B------:R-:W-:-:S10]  /*14a80*/  WARPGROUP.ARRIVE ;  /* 0x00000000000079c5 */ /* 0x000fd40000000000 */
[----:B------:R-:W-:Y:S01]  /*14a90*/  HGMMA.64x64x16.F32.BF16 R24, gdesc[UR4], R24, gsb0 ;  /* 0x00e00000041879f0 */ /* 0x000fe20008001818 */
[----:B------:R-:W-:Y:S02]  /*14aa0*/  R2UR UR4, R10 ;  /* 0x000000000a0472ca */ /* 0x000fe400000e0000 */
[----:B------:R-:W-:Y:S02]  /*14ab0*/  R2UR UR5, R11 ;  /* 0x000000000b0572ca */ /* 0x000fe400000e0000 */
[----:B------:R-:W-:Y:S02]  /*14ac0*/  R2UR UR6, R2 ;  /* 0x00000000020672ca */ /* 0x000fe400000e0000 */
[----:B------:R-:W-:Y:S01]  /*14ad0*/  R2UR UR7, R3 ;  /* 0x00000000030772ca */ /* 0x000fe200000e0000 */
[----:B------:R-:W-:Y:S02]  /*14ae0*/  WARPGROUP.DEPBAR.LE gsb0, 0x0 ;  /* 0x00008000000079c5 */ /* 0x000fe40000010000 */
[----:B------:R-:W-:-:S10]  /*14af0*/  WARPGROUP.ARRIVE ;  /* 0x00000000000079c5 */ /* 0x000fd40000000000 */
[----:B------:R-:W-:Y:S03]  /*14b00*/  HGMMA.64x64x16.F32.BF16 R24, gdesc[UR4], R24, gsb0 ;  /* 0x00e00000041879f0 */ /* 0x000fe60008001818 */
[----:B------:R-:W-:Y:S02]  /*14b10*/  WARPGROUP.DEPBAR.LE gsb0, 0x0 ;  /* 0x00008000000079c5 */ /* 0x000fe40000010000 */
[----:B0-----:R-:W-:Y:S05]  /*14b20*/  @!P0 BRA `(.L_x_1739) ;  /* 0x0000000000048947 */ /* 0x001fea0003800000 */
[----:B------:R-:W-:Y:S01]  /*14b30*/  BPT.TRAP 0x1 ;  /* 0x000000040000795c */ /* 0x000fe20000300000 */
.L_x_1739:
[----:B------:R-:W2:Y:S01]  /*14b40*/  LDL R2, [R1+0x74] ;  /* 0x0000740001027983 */ /* 0x000ea20000100800 */
[----:B------:R-:W0:Y:S03]  /*14b50*/  LDC R76, c[0x0][0x448] ;  /* 0x00011200ff4c7b82 */ /* 0x000e260000000800 */
[----:B------:R-:W2:Y:S04]  /*14b60*/  LDL R74, [R1+0x58] ;  /* 0x00005800014a7983 */ /* 0x000ea80000100800 */
[----:B------:R-:W3:Y:S01]  /*14b70*/  LDL R8, [R1+0x8] ;  /* 0x0000080001087983 */ /* 0x000ee20000100800 */
[----:B------:R-:W1:Y:S01]  /*14b80*/  LDC.64 R56, c[0x0][0x9e0] ;  /* 0x00027800ff387b82 */ /* 0x000e620000000a00 */
[----:B------:R-:W-:Y:S01]  /*14b90*/  VIADD R0, R0, 0x30840 ;  /* 0x0003084000007836 */ /* 0x000fe20000000000 */
[----:B------:R-:W-:Y:S01]  /*14ba0*/  LOP3.LUT R16, R16, 0xffffffbf, RZ, 0xc0, !PT ;  /* 0xffffffbf10107812 */ /* 0x000fe200078ec0ff */
[----:B------:R-:W-:Y:S01]  /*14bb0*/  IMAD.MOV.U32 R64, RZ, RZ, -0x40 ;  /* 0xffffffc0ff407424 */ /* 0x000fe200078e00ff */
[----:B------:R-:W-:Y:S01]  /*14bc0*/  ULDC UR4, c[0x0][0x9dc] ;  /* 0x0002770000047ab9 */ /* 0x000fe20000000800 */
[----:B0-----:R-:W-:-:S13]  /*14bd0*/  ISETP.NE.AND P1, PT, R76, 0x1, PT ;  /* 0x000000014c00780c */ /* 0x001fda0003f25270 */
[----:B------:R-:W0:Y:S08]  /*14be0*/  @P1 LDC R3, c[0x0][0x44c] ;  /* 0x00011300ff031b82 */ /* 0x000e300000000800 */
[----:B------:R-:W4:Y:S01]  /*14bf0*/  @P1 LDC R5, c[0x0][0x450] ;  /* 0x00011400ff051b82 */ /* 0x000f220000000800 */
[----:B------:R-:W-:Y:S01]  /*14c00*/  IMAD R64, R93, R64, 0x40 ;  /* 0x000000405d407424 */ /* 0x000fe200078e0240 */
[----:B------:R-:W-:Y:S01]  /*14c10*/  @P1 LOP3.LUT R16, R16, 0x40, RZ, 0xfc, !PT ;  /* 0x0000004010101812 */ /* 0x000fe200078efcff */
[----:B------:R-:W-:-:S03]  /*14c20*/  IMAD.U32 R223, RZ, RZ, UR4 ;  /* 0x00000004ffdf7e24 */ /* 0x000fc6000f8e00ff */
[----:B------:R-:W-:Y:S02]  /*14c30*/  IADD3 R58, -R225, R220, R64 ;  /* 0x000000dce13a7210 */ /* 0x000fe40007ffe140 */
[----:B------:R-:W-:Y:S01]  /*14c40*/  LOP3.LUT R16, R16, 0xffffffdf, RZ, 0xc0, !PT ;  /* 0xffffffdf10107812 */ /* 0x000fe200078ec0ff */
[----:B--2---:R-:W-:-:S04]  /*14c50*/  IMAD.IADD R4, R2, 0x1, R74 ;  /* 0x0000000102047824 */ /* 0x004fc800078e024a */
[----:B0-----:R-:W-:-:S05]  /*14c60*/  @P1 IMAD.HI.U32 R2, R4, R3, RZ ;  /* 0x0000000304021227 */ /* 0x001fca00078e00ff */
[----:B----4-:R-:W-:-:S05]  /*14c70*/  @P1 SHF.R.U32.HI R4, RZ, R5, R2 ;  /* 0x00000005ff041219 */ /* 0x010fca0000011602 */
[----:B------:R-:W0:Y:S01]  /*14c80*/  SHFL.IDX PT, R9, R4, RZ, 0x1c1f ;  /* 0x001c1fff04097589 */ /* 0x000e2200000e0000 */
[----:B---3--:R-:W-:Y:S02]  /*14c90*/  PRMT R0, R8, 0x654, R0 ;  /* 0x0000065408007816 */ /* 0x008fe40000000000 */
[----:B-1----:R-:W-:Y:S02]  /*14ca0*/  ISETP.GE.AND P1, PT, R57, 0x1, PT ;  /* 0x000000013900780c */ /* 0x002fe40003f26270 */
[----:B------:R1:W-:Y:S01]  /*14cb0*/  SYNCS.ARRIVE.TRANS64.RED.A1T0 RZ, [R0+URZ], RZ ;  /* 0x000000ff00ff79a7 */ /* 0x0003e2000810043f */
[----:B------:R-:W-:Y:S02]  /*14cc0*/  LOP3.LUT R8, RZ, R223, RZ, 0x33, !PT ;  /* 0x000000dfff087212 */ /* 0x000fe400078e33ff */
[----:B-1----:R-:W-:-:S04]  /*14cd0*/  IADD3 R0, -R225, 0x1, R64 ;  /* 0x00000001e1007810 */ /* 0x002fc80007ffe140 */
[----:B------:R-:W-:-:S05]  /*14ce0*/  IADD3 R5, -R219, R0, R220 ;  /* 0x00000000db057210 */ /* 0x000fca0007ffe1dc */
[C---:B------:R-:W-:Y:S02]  /*14cf0*/  IMAD.IADD R8, R5.reuse, 0x1, R8 ;  /* 0x0000000105087824 */ /* 0x040fe400078e0208 */
[----:B------:R-:W-:Y:S01]  /*14d00*/  IMAD.IADD R5, R5, 0x1, R56 ;  /* 0x0000000105057824 */ /* 0x000fe200078e0238 */
[----:B------:R-:W-:Y:S01]  /*14d10*/  @P1 LOP3.LUT R16, R16, 0x20, RZ, 0xfc, !PT ;  /* 0x0000002010101812 */ /* 0x000fe200078efcff */
[----:B0-----:R-:W-:Y:S01]  /*14d20*/  IMAD.IADD R62, R8, 0x1, R9 ;  /* 0x00000001083e7824 */ /* 0x001fe200078e0209 */
[----:B------:R-:W-:Y:S02]  /*14d30*/  LEA R0, R93, 0xffffffc0, 0x6 ;  /* 0xffffffc05d007811 */ /* 0x000fe400078e30ff */
[----:B------:R-:W-:Y:S01]  /*14d40*/  VIADDMNMX R60, R9, R5, R58, PT ;  /* 0x00000005093c7246 */ /* 0x000fe2000380013a */
[----:B------:R-:W-:Y:S06]  /*14d50*/  @!P1 BRA `(.L_x_1740) ;  /* 0x0000000000509947 */ /* 0x000fec0003800000 */
[----:B------:R-:W-:Y:S01]  /*14d60*/  IADD3 R9, -R219, R220, R9 ;  /* 0x000000dcdb097210 */ /* 0x000fe20007ffe109 */
[----:B------:R-:W-:Y:S03]  /*14d70*/  BSSY B0, `(.L_x_1741) ;  /* 0x000000e000007945 */ /* 0x000fe60003800000 */
        /* <DEDUP_REMOVED lines=9> */
.L_x_1742:
[----:B------:R-:W-:-:S13]  /*14e10*/  ISETP.NE.AND P1, PT, R57, 0x1, PT ;  /* 0x000000013900780c */ /* 0x000fda0003f25270 */
[----:B------:R-:W0:Y:S02]  /*14e20*/  @P1 LDC.64 R2, c[0x0][0x9e8] ;  /* 0x00027a00ff021b82 */ /* 0x000e240000000a00 */
[----:B0-----:R-:W-:-:S05]  /*14e30*/  @P1 IMAD.HI.U32 R2, R9, R2, RZ ;  /* 0x0000000209021227 */ /* 0x001fca00078e00ff */
[----:B------:R-:W-:-:S07]  /*14e40*/  @P1 SHF.R.U32.HI R9, RZ, R3, R2 ;  /* 0x00000003ff091219 */ /* 0x000fce0000011602 */
.L_x_1743:
[----:B------:R-:W-:Y:S05]  /*14e50*/  BSYNC B0 ;  /* 0x0000000000007941 */ /* 0x000fea0003800000 */
.L_x_1741:
[----:B------:R-:W-:-:S04]  /*14e60*/  IMAD R2, R9, R57, -R0 ;  /* 0x0000003909027224 */ /* 0x000fc800078e0a00 */
[----:B------:R-:W-:-:S05]  /*14e70*/  IMAD.IADD R3, R2, 0x1, -R225 ;  /* 0x0000000102037824 */ /* 0x000fca00078e0ae1 */
[----:B------:R-:W-:Y:S02]  /*14e80*/  VIMNMX R62, R62, R3, !PT ;  /* 0x000000033e3e7248 */ /* 0x000fe40007fe0100 */
[----:B------:R-:W-:-:S07]  /*14e90*/  VIADDMNMX R60, R3, R57, R60, PT ;  /* 0x00000039033c7246 */ /* 0x000fce000380013c */
.L_x_1740:
        /* <DEDUP_REMOVED lines=10> */
[----:B------:R-:W-:Y:S02]  /*14f40*/  FSEL R25, R25, -INF , !P4 ;  /* 0xff80000019197808 */ /* 0x000fe40006000000 */
[----:B------:R-:W-:Y:S02]  /*14f50*/  ISETP.LT.OR P3, PT, R60, 0xa, P3 ;  /* 0x0000000a3c00780c */ /* 0x000fe40001f61670 */
[----:B------:R-:W-:-:S02]  /*14f60*/  ISETP.GE.AND P4, PT, R64, 0x11, PT ;  /* 0x000000114000780c */ /* 0x000fc40003f86270 */
[----:B------:R-:W-:Y:S01]  /*14f70*/  FSEL R29, R29, -INF , !P3 ;  /* 0xff8000001d1d7808 */ /* 0x000fe20005800000 */
[----:B0-----:R-:W-:Y:S01]  /*14f80*/  IMAD.IADD R8, R8, 0x1, R3 ;  /* 0x0000000108087824 */ /* 0x001fe200078e0203 */
        /* <DEDUP_REMOVED lines=48> */
[C---:B------:R-:W-:Y:S02]  /*15290*/  ISETP.GE.AND P6, PT, R64.reuse, 0x1, PT ;  /* 0x000000014000780c */ /* 0x040fe40003fc6270 */
[----:B------:R-:W-:Y:S02]  /*152a0*/  FSEL R69, R49, -INF , !P3 ;  /* 0xff80000031457808 */ /* 0x000fe40005800000 */
[----:B------:R-:W-:Y:S02]  /*152b0*/  ISETP.GE.AND P3, PT, R64, 0x39, PT ;  /* 0x000000394000780c */ /* 0x000fe40003f66270 */
[----:B------:R-:W-:Y:S02]  /*152c0*/  P2R R70, PR, RZ, 0x20 ;  /* 0x00000020ff467803 */ /* 0x000fe40000000000 */
[----:B------:R-:W-:-:S02]  /*152d0*/  ISETP.GT.AND P4, PT, R62, 0x38, !P3 ;  /* 0x000000383e00780c */ /* 0x000fc40005f84270 */
[----:B------:R-:W-:Y:S02]  /*152e0*/  ISETP.GE.AND P5, PT, R64, 0x3a, PT ;  /* 0x0000003a4000780c */ /* 0x000fe40003fa6270 */
[----:B------:R-:W-:Y:S02]  /*152f0*/  ISETP.LT.OR P4, PT, R60, 0x39, P4 ;  /* 0x000000393c00780c */ /* 0x000fe40002781670 */
[----:B------:R-:W-:Y:S02]  /*15300*/  VIADDMNMX R58, R3, R5, R58, PT ;  /* 0x00000005033a7246 */ /* 0x000fe4000380013a */
[----:B------:R-:W-:Y:S02]  /*15310*/  FSEL R49, R52, -INF , !P4 ;  /* 0xff80000034317808 */ /* 0x000fe40006000000 */
[----:B------:R-:W-:-:S04]  /*15320*/  ISETP.GT.AND P4, PT, R62, RZ, !P6 ;  /* 0x000000ff3e00720c */ /* 0x000fc80007784270 */
[----:B------:R-:W-:-:S04]  /*15330*/  ISETP.LT.OR P4, PT, R60, 0x1, P4 ;  /* 0x000000013c00780c */ /* 0x000fc80002781670 */
[----:B------:R-:W-:Y:S02]  /*15340*/  FSEL R24, R24, -INF , !P4 ;  /* 0xff80000018187808 */ /* 0x000fe40006000000 */
[----:B------:R-:W-:-:S04]  /*15350*/  ISETP.GT.AND P4, PT, R62, 0x39, !P5 ;  /* 0x000000393e00780c */ /* 0x000fc80006f84270 */
[----:B------:R-:W-:-:S04]  /*15360*/  ISETP.LT.OR P4, PT, R60, 0x3a, P4 ;  /* 0x0000003a3c00780c */ /* 0x000fc80002781670 */
[----:B------:R-:W-:Y:S02]  /*15370*/  FSEL R53, R53, -INF , !P4 ;  /* 0xff80000035357808 */ /* 0x000fe40006000000 */
[----:B------:R-:W-:-:S13]  /*15380*/  ISETP.GE.AND P4, PT, R57, 0x1, PT ;  /* 0x000000013900780c */ /* 0x000fda0003f86270 */
[----:B------:R-:W-:Y:S05]  /*15390*/  @!P4 BRA `(.L_x_1744) ;  /* 0x000000000050c947 */ /* 0x000fea0003800000 */
        /* <DEDUP_REMOVED lines=11> */
.L_x_1746:
[----:B------:R-:W-:-:S13]  /*15450*/  ISETP.NE.AND P4, PT, R57, 0x1, PT ;  /* 0x000000013900780c */ /* 0x000fda0003f85270 */
[----:B------:R-:W0:Y:S02]  /*15460*/  @P4 LDC.64 R2, c[0x0][0x9e8] ;  /* 0x00027a00ff024b82 */ /* 0x000e240000000a00 */
[----:B0-----:R-:W-:-:S05]  /*15470*/  @P4 IMAD.HI.U32 R2, R5, R2, RZ ;  /* 0x0000000205024227 */ /* 0x001fca00078e00ff */
[----:B------:R-:W-:-:S07]  /*15480*/  @P4 SHF.R.U32.HI R5, RZ, R3, R2 ;  /* 0x00000003ff054219 */ /* 0x000fce0000011602 */
.L_x_1747:
[----:B------:R-:W-:Y:S05]  /*15490*/  BSYNC B0 ;  /* 0x0000000000007941 */ /* 0x000fea0003800000 */
.L_x_1745:
[----:B------:R-:W-:-:S04]  /*154a0*/  IMAD R0, R5, R57, -R0 ;  /* 0x0000003905007224 */ /* 0x000fc800078e0a00 */
[----:B------:R-:W-:-:S05]  /*154b0*/  IMAD.IADD R3, R0, 0x1, -R225 ;  /* 0x0000000100037824 */ /* 0x000fca00078e0ae1 */
[----:B------:R-:W-:Y:S02]  /*154c0*/  VIMNMX R8, R8, R3, !PT ;  /* 0x0000000308087248 */ /* 0x000fe40007fe0100 */
[----:B------:R-:W-:-:S07]  /*154d0*/  VIADDMNMX R58, R3, R57, R58, PT ;  /* 0x00000039033a7246 */ /* 0x000fce000380013a */
.L_x_1744:
[----:B------:R-:W-:Y:S01]  /*154e0*/  FMNMX.FTZ R0, R24, R25, !PT ;  /* 0x0000001918007209 */ /* 0x000fe20007810000 */
[----:B------:R-:W-:Y:S01]  /*154f0*/  ULDC UR4, c[0x0][0x988] ;  /* 0x0002620000047ab9 */ /* 0x000fe20000000800 */
[----:B------:R-:W-:Y:S01]  /*15500*/  ISETP.GT.AND P1, PT, R8, 0x1, !P1 ;  /* 0x000000010800780c */ /* 0x000fe20004f24270 */
[----:B------:R-:W-:Y:S01]  /*15510*/  IMAD.U32 R2, RZ, RZ, UR4 ;  /* 0x00000004ff027e24 */ /* 0x000fe2000f8e00ff */
        /* <DEDUP_REMOVED lines=13> */
[C---:B------:R-:W-:Y:S02]  /*155f0*/  ISETP.GT.AND P2, PT, R8.reuse, 0x8, !P2 ;  /* 0x000000080800780c */ /* 0x040fe40005744270 */
[----:B------:R-:W-:Y:S02]  /*15600*/  ISETP.GT.AND P1, PT, R8, 0x10, !P1 ;  /* 0x000000100800780c */ /* 0x000fe40004f24270 */
[----:B------:R-:W-:-:S02]  /*15610*/  FMNMX.FTZ R0, R63, R0, !PT ;  /* 0x000000003f007209 */ /* 0x000fc40007810000 */
[C---:B------:R-:W-:Y:S02]  /*15620*/  ISETP.LT.OR P2, PT, R58.reuse, 0x9, P2 ;  /* 0x000000093a00780c */ /* 0x040fe40001741670 */
[----:B------:R-:W-:Y:S02]  /*15630*/  ISETP.LT.OR P1, PT, R58, 0x11, P1 ;  /* 0x000000113a00780c */ /* 0x000fe40000f21670 */
[----:B------:R-:W-:Y:S02]  /*15640*/  FMNMX.FTZ R0, R41, R0, !PT ;  /* 0x0000000029007209 */ /* 0x000fe40007810000 */
[----:B------:R-:W-:Y:S02]  /*15650*/  FSEL R3, R30, -INF , !P2 ;  /* 0xff8000001e037808 */ /* 0x000fe40005000000 */
[----:B------:R-:W-:Y:S02]  /*15660*/  ISETP.NE.AND P2, PT, R71, RZ, PT ;  /* 0x000000ff4700720c */ /* 0x000fe40003f45270 */
[----:B------:R-:W-:-:S02]  /*15670*/  FSEL R71, R34, -INF , !P1 ;  /* 0xff80000022477808 */ /* 0x000fc40004800000 */
[----:B------:R-:W-:Y:S02]  /*15680*/  FMNMX.FTZ R0, R65, R0, !PT ;  /* 0x0000000041007209 */ /* 0x000fe40007810000 */
        /* <DEDUP_REMOVED lines=12> */
[----:B------:R-:W-:Y:S01]  /*15750*/  ISETP.GT.AND P6, PT, R8, RZ, !P6 ;  /* 0x000000ff0800720c */ /* 0x000fe200077c4270 */
[----:B------:R-:W0:Y:S01]  /*15760*/  SHFL.BFLY PT, R5, R28, 0x2, 0x1f ;  /* 0x0c401f001c057f89 */ /* 0x000e2200000e0000 */
[----:B------:R-:W-:Y:S02]  /*15770*/  FSEL R73, R38, -INF , !P1 ;  /* 0xff80000026497808 */ /* 0x000fe40004800000 */
[----:B------:R-:W-:Y:S02]  /*15780*/  ISETP.NE.AND P1, PT, R36, RZ, PT ;  /* 0x000000ff2400720c */ /* 0x000fe40003f25270 */
[----:B------:R-:W-:Y:S02]  /*15790*/  ISETP.LT.OR P6, PT, R58, 0x1, P6 ;  /* 0x000000013a00780c */ /* 0x000fe400037c1670 */
[----:B------:R-:W-:-:S02]  /*157a0*/  ISETP.GT.AND P1, PT, R8, 0x19, !P1 ;  /* 0x000000190800780c */ /* 0x000fc40004f24270 */
[----:B------:R-:W-:Y:S02]  /*157b0*/  FSEL R26, R26, -INF , !P6 ;  /* 0xff8000001a1a7808 */ /* 0x000fe40007000000 */
[----:B------:R-:W-:Y:S02]  /*157c0*/  ISETP.LT.OR P1, PT, R58, 0x1a, P1 ;  /* 0x0000001a3a00780c */ /* 0x000fe40000f21670 */
[----:B------:R-:W-:Y:S02]  /*157d0*/  FMNMX.FTZ R4, R26, R27, !PT ;  /* 0x0000001b1a047209 */ /* 0x000fe40007810000 */
[----:B------:R-:W-:Y:S02]  /*157e0*/  FSEL R39, R39, -INF , !P1 ;  /* 0xff80000027277808 */ /* 0x000fe40004800000 */
[----:B------:R-:W-:Y:S02]  /*157f0*/  ISETP.NE.AND P1, PT, R68, RZ, PT ;  /* 0x000000ff4400720c */ /* 0x000fe40003f25270 */
[----:B------:R-:W-:-:S02]  /*15800*/  FMNMX.FTZ R4, R3, R4, !PT ;  /* 0x0000000403047209 */ /* 0x000fc40007810000 */
[----:B------:R-:W-:Y:S02]  /*15810*/  ISETP.GT.AND P1, PT, R8, 0x20, !P1 ;  /* 0x000000200800780c */ /* 0x000fe40004f24270 */
[----:B------:R-:W-:Y:S02]  /*15820*/  FMNMX.FTZ R4, R31, R4, !PT ;  /* 0x000000041f047209 */ /* 0x000fe40007810000 */
[----:B------:R-:W-:Y:S02]  /*15830*/  ISETP.LT.OR P1, PT, R58, 0x21, P1 ;  /* 0x000000213a00780c */ /* 0x000fe40000f21670 */
[----:B0-----:R-:W-:Y:S02]  /*15840*/  FMNMX.FTZ R30, R28, R5, !PT ;  /* 0x000000051c1e7209 */ /* 0x001fe40007810000 */
[----:B------:R-:W-:Y:S02]  /*15850*/  FSEL R75, R42, -INF , !P1 ;  /* 0xff8000002a4b7808 */ /* 0x000fe40004800000 */
[----:B------:R-:W-:Y:S01]  /*15860*/  ISETP.NE.AND P1, PT, R40, RZ, PT ;  /* 0x000000ff2800720c */ /* 0x000fe20003f25270 */
[----:B------:R-:W0:Y:S01]  /*15870*/  SHFL.BFLY PT, R5, R30, 0x1, 0x1f ;  /* 0x0c201f001e057f89 */ /* 0x000e2200000e0000 */
[----:B------:R-:W-:-:S02]  /*15880*/  FMNMX.FTZ R4, R71, R4, !PT ;  /* 0x0000000447047209 */ /* 0x000fc40007810000 */
[----:B------:R-:W-:Y:S02]  /*15890*/  ISETP.GT.AND P1, PT, R8, 0x21, !P1 ;  /* 0x000000210800780c */ /* 0x000fe40004f24270 */
[----:B------:R-:W-:Y:S02]  /*158a0*/  ISETP.NE.AND P4, PT, R72, RZ, PT ;  /* 0x000000ff4800720c */ /* 0x000fe40003f85270 */
[----:B------:R-:W-:Y:S02]  /*158b0*/  ISETP.LT.OR P1, PT, R58, 0x22, P1 ;  /* 0x000000223a00780c */ /* 0x000fe40000f21670 */
[----:B------:R-:W-:Y:S02]  /*158c0*/  FMNMX.FTZ R4, R35, R4, !PT ;  /* 0x0000000423047209 */ /* 0x000fe40007810000 */
[----:B------:R-:W-:Y:S02]  /*158d0*/  FSEL R43, R43, -INF , !P1 ;  /* 0xff8000002b2b7808 */ /* 0x000fe40004800000 */
[----:B------:R-:W-:-:S02]  /*158e0*/  ISETP.GT.AND P1, PT, R8, 0x28, !P2 ;  /* 0x000000280800780c */ /* 0x000fc40005724270 */
[----:B------:R-:W-:Y:S02]  /*158f0*/  FMNMX.FTZ R4, R73, R4, !PT ;  /* 0x0000000449047209 */ /* 0x000fe40007810000 */
[----:B------:R-:W-:Y:S02]  /*15900*/  ISETP.LT.OR P1, PT, R58, 0x29, P1 ;  /* 0x000000293a00780c */ /* 0x000fe40000f21670 */
[----:B------:R-:W-:Y:S02]  /*15910*/  FMNMX.FTZ R4, R39, R4, !PT ;  /* 0x0000000427047209 */ /* 0x000fe40007810000 */
[----:B------:R-:W-:Y:S02]  /*15920*/  FSEL R77, R46, -INF , !P1 ;  /* 0xff8000002e4d7808 */ /* 0x000fe40004800000 */
[----:B------:R-:W-:Y:S02]  /*15930*/  ISETP.GT.AND P1, PT, R8, 0x29, !P4 ;  /* 0x000000290800780c */ /* 0x000fe40006724270 */
[----:B0-----:R-:W-:-:S02]  /*15940*/  FMNMX.FTZ R5, R30, R5, !PT ;  /* 0x000000051e057209 */ /* 0x001fc40007810000 */
[----:B------:R-:W-:Y:S02]  /*15950*/  ISETP.LT.OR P1, PT, R58, 0x2a, P1 ;  /* 0x0000002a3a00780c */ /* 0x000fe40000f21670 */
[----:B------:R-:W-:Y:S01]  /*15960*/  ISETP.NE.AND P2, PT, R44, RZ, PT ;  /* 0x000000ff2c00720c */ /* 0x000fe20003f45270 */
[----:B------:R-:W-:Y:S01]  /*15970*/  FMUL.FTZ R0, R5, R2 ;  /* 0x0000000205007220 */ /* 0x000fe20000410000 */
[----:B------:R-:W-:Y:S02]  /*15980*/  FSEL R47, R47, -INF , !P1 ;  /* 0xff8000002f2f7808 */ /* 0x000fe40004800000 */
[----:B------:R-:W-:Y:S02]  /*15990*/  FSETP.NEU.FTZ.AND P1, PT, R5, -INF , PT ;  /* 0xff8000000500780b */ /* 0x000fe40003f3d000 */
[----:B------:R-:W-:Y:S02]  /*159a0*/  FMNMX.FTZ R4, R75, R4, !PT ;  /* 0x000000044b047209 */ /* 0x000fe40007810000 */
[----:B------:R-:W-:-:S02]  /*159b0*/  FSEL R0, R0, RZ, P1 ;  /* 0x000000ff00007208 */ /* 0x000fc40000800000 */
[----:B------:R-:W-:Y:S02]  /*159c0*/  ISETP.NE.AND P4, PT, R48, RZ, PT ;  /* 0x000000ff3000720c */ /* 0x000fe40003f85270 */
[----:B------:R-:W-:Y:S01]  /*159d0*/  ISETP.GT.AND P1, PT, R8, 0x30, !P2 ;  /* 0x000000300800780c */ /* 0x000fe20005724270 */
[--C-:B------:R-:W-:Y:S01]  /*159e0*/  FFMA.FTZ R196, R24, R2, -R0.reuse ;  /* 0x0000000218c47223 */ /* 0x100fe20000010800 */
[----:B------:R-:W-:Y:S01]  /*159f0*/  FMNMX.FTZ R4, R43, R4, !PT ;  /* 0x000000042b047209 */ /* 0x000fe20007810000 */
[-CC-:B------:R-:W-:Y:S01]  /*15a00*/  FFMA.FTZ R25, R25, R2.reuse, -R0.reuse ;  /* 0x0000000219197223 */ /* 0x180fe20000010800 */
[----:B------:R-:W-:Y:S01]  /*15a10*/  ISETP.GT.AND P2, PT, R8, 0x31, !P4 ;  /* 0x000000310800780c */ /* 0x000fe20006744270 */
[-CC-:B------:R-:W-:Y:S01]  /*15a20*/  FFMA.FTZ R198, R9, R2.reuse, -R0.reuse ;  /* 0x0000000209c67223 */ /* 0x180fe20000010800 */
[----:B------:R-:W-:Y:S01]  /*15a30*/  ISETP.LT.OR P1, PT, R58, 0x31, P1 ;  /* 0x000000313a00780c */ /* 0x000fe20000f21670 */
[--C-:B------:R-:W-:Y:S01]  /*15a40*/  FFMA.FTZ R9, R29, R2, -R0.reuse ;  /* 0x000000021d097223 */ /* 0x100fe20000010800 */
[----:B------:R-:W-:Y:S01]  /*15a50*/  FMNMX.FTZ R4, R77, R4, !PT ;  /* 0x000000044d047209 */ /* 0x000fe20007810000 */
[-CC-:B------:R-:W-:Y:S01]  /*15a60*/  FFMA.FTZ R29, R33, R2.reuse, -R0.reuse ;  /* 0x00000002211d7223 */ /* 0x180fe20000010800 */
[----:B------:R-:W-:Y:S01]  /*15a70*/  ISETP.GT.AND P3, PT, R8, 0x38, !P3 ;  /* 0x000000380800780c */ /* 0x000fe20005f64270 */
[-CC-:B------:R-:W-:Y:S01]  /*15a80*/  FFMA.FTZ R33, R37, R2.reuse, -R0.reuse ;  /* 0x0000000225217223 */ /* 0x180fe20000010800 */
[----:B------:R-:W-:Y:S01]  /*15a90*/  ISETP.LT.OR P2, PT, R58, 0x32, P2 ;  /* 0x000000323a00780c */ /* 0x000fe20001741670 */
[----:B------:R-:W-:Y:S01]  /*15aa0*/  MUFU.EX2 R196, R196 ;  /* 0x000000c400c47308 */ /* 0x000fe20000000800 */
[----:B------:R-:W-:Y:S01]  /*15ab0*/  FSEL R79, R50, -INF , !P1 ;  /* 0xff800000324f7808 */ /* 0x000fe20004800000 */
[--C-:B------:R-:W-:Y:S01]  /*15ac0*/  FFMA.FTZ R37, R41, R2, -R0.reuse ;  /* 0x0000000229257223 */ /* 0x100fe20000010800 */
[----:B------:R-:W-:Y:S01]  /*15ad0*/  FMNMX.FTZ R4, R47, R4, !PT ;  /* 0x000000042f047209 */ /* 0x000fe20007810000 */
[-CC-:B------:R-:W-:Y:S01]  /*15ae0*/  FFMA.FTZ R41, R45, R2.reuse, -R0.reuse ;  /* 0x000000022d297223 */ /* 0x180fe20000010800 */
[----:B------:R-:W-:Y:S01]  /*15af0*/  ISETP.GT.AND P5, PT, R8, 0x39, !P5 ;  /* 0x000000390800780c */ /* 0x000fe20006fa4270 */
[-CC-:B------:R-:W-:Y:S01]  /*15b00*/  FFMA.FTZ R186, R49, R2.reuse, -R0.reuse ;  /* 0x0000000231ba7223 */ /* 0x180fe20000010800 */
[C---:B------:R-:W-:Y:S01]  /*15b10*/  ISETP.LT.OR P3, PT, R58.reuse, 0x39, P3 ;  /* 0x000000393a00780c */ /* 0x040fe20001f61670 */
[----:B------:R-:W0:Y:S01]  /*15b20*/  MUFU.EX2 R25, R25 ;  /* 0x0000001900197308 */ /* 0x000e220000000800 */
[----:B------:R-:W-:Y:S01]  /*15b30*/  FSEL R51, R51, -INF , !P2 ;  /* 0xff80000033337808 */ /* 0x000fe20005000000 */
[--C-:B------:R-:W-:Y:S01]  /*15b40*/  FFMA.FTZ R192, R59, R2, -R0.reuse ;  /* 0x000000023bc07223 */ /* 0x100fe20000010800 */
[----:B------:R-:W-:Y:S01]  /*15b50*/  FMNMX.FTZ R4, R79, R4, !PT ;  /* 0x000000044f047209 */ /* 0x000fe20007810000 */
[-CC-:B------:R-:W-:Y:S01]  /*15b60*/  FFMA.FTZ R194, R61, R2.reuse, -R0.reuse ;  /* 0x000000023dc27223 */ /* 0x180fe20000010800 */
[----:B------:R-:W-:Y:S01]  /*15b70*/  ISETP.LT.OR P5, PT, R58, 0x3a, P5 ;  /* 0x0000003a3a00780c */ /* 0x000fe20002fa1670 */
[-CC-:B------:R-:W-:Y:S01]  /*15b80*/  FFMA.FTZ R188, R63, R2.reuse, -R0.reuse ;  /* 0x000000023fbc7223 */ /* 0x180fe20000010800 */
[----:B------:R-:W-:Y:S01]  /*15b90*/  FSEL R81, R54, -INF , !P3 ;  /* 0xff80000036517808 */ /* 0x000fe20005800000 */
[--C-:B------:R-:W-:Y:S01]  /*15ba0*/  FFMA.FTZ R190, R65, R2, -R0.reuse ;  /* 0x0000000241be7223 */ /* 0x100fe20000010800 */
[----:B------:R-:W-:Y:S01]  /*15bb0*/  FMNMX.FTZ R4, R51, R4, !PT ;  /* 0x0000000433047209 */ /* 0x000fe20007810000 */
[-CC-:B------:R-:W-:Y:S01]  /*15bc0*/  FFMA.FTZ R184, R67, R2.reuse, -R0.reuse ;  /* 0x0000000243b87223 */ /* 0x180fe20000010800 */
[----:B------:R-:W-:Y:S01]  /*15bd0*/  FSEL R55, R55, -INF , !P5 ;  /* 0xff80000037377808 */ /* 0x000fe20006800000 */
[--C-:B------:R-:W-:Y:S01]  /*15be0*/  FFMA.FTZ R45, R69, R2, -R0.reuse ;  /* 0x00000002452d7223 */ /* 0x100fe20000010800 */
[----:B------:R-:W-:Y:S01]  /*15bf0*/  FMNMX.FTZ R4, R81, R4, !PT ;  /* 0x0000000451047209 */ /* 0x000fe20007810000 */
[----:B------:R-:W-:Y:S01]  /*15c00*/  FFMA.FTZ R49, R53, R2, -R0 ;  /* 0x0000000235317223 */ /* 0x000fe20000010800 */
[----:B------:R-:W1:Y:S01]  /*15c10*/  MUFU.EX2 R198, R198 ;  /* 0x000000c600c67308 */ /* 0x000e620000000800 */
[----:B------:R-:W-:-:S02]  /*15c20*/  ISETP.NE.AND P4, PT, R76, 0x1, PT ;  /* 0x000000014c00780c */ /* 0x000fc40003f85270 */
[----:B------:R-:W-:-:S05]  /*15c30*/  FMNMX.FTZ R4, R55, R4, !PT ;  /* 0x0000000437047209 */ /* 0x000fca0007810000 */
[----:B------:R-:W2:Y:S01]  /*15c40*/  SHFL.BFLY PT, R83, R4, 0x2, 0x1f ;  /* 0x0c401f0004537f89 */ /* 0x000ea200000e0000 */
[----:B------:R-:W3:Y:S05]  /*15c50*/  MUFU.EX2 R9, R9 ;  /* 0x0000000900097308 */ /* 0x000eea0000000800 */
[----:B------:R-:W4:Y:S03]  /*15c60*/  @P4 LDC R38, c[0x0][0x450] ;  /* 0x00011400ff264b82 */ /* 0x000f260000000800 */
[----:B------:R-:W5:Y:S08]  /*15c70*/  MUFU.EX2 R192, R192 ;  /* 0x000000c000c07308 */ /* 0x000f700000000800 */
[----:B------:R-:W5:Y:S01]  /*15c80*/  MUFU.EX2 R29, R29 ;  /* 0x0000001d001d7308 */ /* 0x000f620000000800 */
[----:B--2---:R-:W-:-:S07]  /*15c90*/  FMNMX.FTZ R83, R4, R83, !PT ;  /* 0x0000005304537209 */ /* 0x004fce0007810000 */
[----:B------:R-:W2:Y:S01]  /*15ca0*/  MUFU.EX2 R194, R194 ;  /* 0x000000c200c27308 */ /* 0x000ea20000000800 */
[----:B------:R-:W0:Y:S07]  /*15cb0*/  SHFL.BFLY PT, R4, R83, 0x1, 0x1f ;  /* 0x0c201f0053047f89 */ /* 0x000e2e00000e0000 */
[----:B------:R-:W4:Y:S08]  /*15cc0*/  MUFU.EX2 R33, R33 ;  /* 0x0000002100217308 */ /* 0x000f300000000800 */
[----:B------:R-:W-:Y:S08]  /*15cd0*/  MUFU.EX2 R188, R188 ;  /* 0x000000bc00bc7308 */ /* 0x000ff00000000800 */
[----:B------:R-:W-:Y:S01]  /*15ce0*/  MUFU.EX2 R37, R37 ;  /* 0x0000002500257308 */ /* 0x000fe20000000800 */
[----:B0-----:R-:W-:-:S04]  /*15cf0*/  FMNMX.FTZ R4, R83, R4, !PT ;  /* 0x0000000453047209 */ /* 0x001fc80007810000 */
[C---:B------:R-:W-:Y:S01]  /*15d00*/  FSETP.NEU.FTZ.AND P1, PT, R4.reuse, -INF , PT ;  /* 0xff8000000400780b */ /* 0x040fe20003f3d000 */
[----:B------:R-:W-:Y:S02]  /*15d10*/  FMUL.FTZ R28, R4, R2 ;  /* 0x00000002041c7220 */ /* 0x000fe40000410000 */
[----:B------:R-:W-:Y:S03]  /*15d20*/  MUFU.EX2 R190, R190 ;  /* 0x000000be00be7308 */ /* 0x000fe60000000800 */
[----:B------:R-:W-:-:S05]  /*15d30*/  FSEL R28, R28, RZ, P1 ;  /* 0x000000ff1c1c7208 */ /* 0x000fca0000800000 */
[----:B------:R-:W-:Y:S01]  /*15d40*/  MUFU.EX2 R41, R41 ;  /* 0x0000002900297308 */ /* 0x000fe20000000800 */
[-CC-:B------:R-:W-:Y:S01]  /*15d50*/  FFMA.FTZ R197, R26, R2.reuse, -R28.reuse ;  /* 0x000000021ac57223 */ /* 0x180fe2000001081c */
[-CC-:B------:R-:W-:Y:S01]  /*15d60*/  FFMA.FTZ R0, R27, R2.reuse, -R28.reuse ;  /* 0x000000021b007223 */ /* 0x180fe2000001081c */
[-CC-:B------:R-:W-:Y:S01]  /*15d70*/  FFMA.FTZ R199, R3, R2.reuse, -R28.reuse ;  /* 0x0000000203c77223 */ /* 0x180fe2000001081c */
[-CC-:B------:R-:W-:Y:S01]  /*15d80*/  FFMA.FTZ R8, R31, R2.reuse, -R28.reuse ;  /* 0x000000021f087223 */ /* 0x180fe2000001081c */
[-CC-:B------:R-:W-:Y:S01]  /*15d90*/  FFMA.FTZ R193, R71, R2.reuse, -R28.reuse ;  /* 0x0000000247c17223 */ /* 0x180fe2000001081c */
[----:B------:R-:W-:Y:S01]  /*15da0*/  FADD.FTZ R3, R196, R25 ;  /* 0x00000019c4037221 */ /* 0x000fe20000010000 */
[-CC-:B------:R-:W-:Y:S01]  /*15db0*/  FFMA.FTZ R24, R35, R2.reuse, -R28.reuse ;  /* 0x0000000223187223 */ /* 0x180fe2000001081c */
[----:B------:R-:W-:Y:S01]  /*15dc0*/  MUFU.EX2 R197, R197 ;  /* 0x000000c500c57308 */ /* 0x000fe20000000800 */
[-CC-:B------:R-:W-:Y:S01]  /*15dd0*/  FFMA.FTZ R195, R73, R2.reuse, -R28.reuse ;  /* 0x0000000249c37223 */ /* 0x180fe2000001081c */
[----:B-1----:R-:W-:Y:S01]  /*15de0*/  FADD.FTZ R32, R198, R3 ;  /* 0x00000003c6207221 */ /* 0x002fe20000010000 */
[-CC-:B------:R-:W-:Y:S01]  /*15df0*/  FFMA.FTZ R26, R39, R2.reuse, -R28.reuse ;  /* 0x00000002271a7223 */ /* 0x180fe2000001081c */
[-CC-:B------:R-:W-:Y:S01]  /*15e00*/  FFMA.FTZ R189, R75, R2.reuse, -R28.reuse ;  /* 0x000000024bbd7223 */ /* 0x180fe2000001081c */
[-C--:B------:R-:W-:Y:S01]  /*15e10*/  FFMA.FTZ R30, R43, R2.reuse, -R28 ;  /* 0x000000022b1e7223 */ /* 0x080fe2000001081c */
[----:B---3--:R-:W-:Y:S01]  /*15e20*/  FADD.FTZ R3, R9, R32 ;  /* 0x0000002009037221 */ /* 0x008fe20000010000 */
[----:B------:R-:W0:Y:S01]  /*15e30*/  @P4 LDC R35, c[0x0][0x44c] ;  /* 0x00011300ff234b82 */ /* 0x000e220000000800 */
[----:B------:R-:W1:Y:S01]  /*15e40*/  MUFU.EX2 R0, R0 ;  /* 0x0000000000007308 */ /* 0x000e620000000800 */
[-CC-:B------:R-:W-:Y:S01]  /*15e50*/  FFMA.FTZ R191, R77, R2.reuse, -R28.reuse ;  /* 0x000000024dbf7223 */ /* 0x180fe2000001081c */
[----:B-----5:R-:W-:Y:S01]  /*15e60*/  FADD.FTZ R36, R192, R3 ;  /* 0x00000003c0247221 */ /* 0x020fe20000010000 */
[-CC-:B------:R-:W-:Y:S01]  /*15e70*/  FFMA.FTZ R32, R47, R2.reuse, -R28.reuse ;  /* 0x000000022f207223 */ /* 0x180fe2000001081c */
[-CC-:B------:R-:W-:Y:S01]  /*15e80*/  FFMA.FTZ R185, R79, R2.reuse, -R28.reuse ;  /* 0x000000024fb97223 */ /* 0x180fe2000001081c */
[----:B------:R-:W-:Y:S01]  /*15e90*/  FFMA.FTZ R51, R51, R2, -R28 ;  /* 0x0000000233337223 */ /* 0x000fe2000001081c */
[----:B------:R-:W-:Y:S01]  /*15ea0*/  FADD.FTZ R27, R29, R36 ;  /* 0x000000241d1b7221 */ /* 0x000fe20000010000 */
[----:B------:R-:W-:Y:S01]  /*15eb0*/  F2FP.BF16.F32.PACK_AB R196, R25, R196 ;  /* 0x000000c419c4723e */ /* 0x000fe200000010ff */
[----:B------:R-:W3:Y:S01]  /*15ec0*/  MUFU.EX2 R199, R199 ;  /* 0x000000c700c77308 */ /* 0x000ee20000000800 */
[-CC-:B------:R-:W-:Y:S01]  /*15ed0*/  FFMA.FTZ R81, R81, R2.reuse, -R28.reuse ;  /* 0x0000000251517223 */ /* 0x180fe2000001081c */
[----:B--2---:R-:W-:Y:S01]  /*15ee0*/  FADD.FTZ R36, R194, R27 ;  /* 0x0000001bc2247221 */ /* 0x004fe20000010000 */
[----:B------:R-:W-:Y:S01]  /*15ef0*/  FFMA.FTZ R55, R55, R2, -R28 ;  /* 0x0000000237377223 */ /* 0x000fe2000001081c */
[----:B------:R-:W-:Y:S01]  /*15f00*/  F2FP.BF16.F32.PACK_AB R198, R9, R198 ;  /* 0x000000c609c6723e */ /* 0x000fe200000010ff */
[----:B------:R-:W-:-:S02]  /*15f10*/  IMAD.MOV.U32 R31, RZ, RZ, R74 ;  /* 0x000000ffff1f7224 */ /* 0x000fc400078e004a */
[----:B----4-:R-:W-:Y:S01]  /*15f20*/  FADD.FTZ R27, R33, R36 ;  /* 0x00000024211b7221 */ /* 0x010fe20000010000 */
[----:B------:R-:W-:Y:S01]  /*15f30*/  F2FP.BF16.F32.PACK_AB R192, R29, R192 ;  /* 0x000000c01dc0723e */ /* 0x000fe200000010ff */
[----:B------:R-:W2:Y:S01]  /*15f40*/  MUFU.EX2 R8, R8 ;  /* 0x0000000800087308 */ /* 0x000ea20000000800 */
[----:B-1----:R-:W-:Y:S01]  /*15f50*/  FADD.FTZ R34, R197, R0 ;  /* 0x00000000c5227221 */ /* 0x002fe20000010000 */
[----:B------:R-:W-:Y:S01]  /*15f60*/  FADD.FTZ R36, R188, R27 ;  /* 0x0000001bbc247221 */ /* 0x000fe20000010000 */
[----:B------:R-:W-:Y:S02]  /*15f70*/  F2FP.BF16.F32.PACK_AB R197, R0, R197 ;  /* 0x000000c500c5723e */ /* 0x000fe400000010ff */
[----:B------:R-:W-:Y:S01]  /*15f80*/  F2FP.BF16.F32.PACK_AB R194, R33, R194 ;  /* 0x000000c221c2723e */ /* 0x000fe200000010ff */
[----:B------:R-:W-:Y:S01]  /*15f90*/  FADD.FTZ R27, R37, R36 ;  /* 0x00000024251b7221 */ /* 0x000fe20000010000 */
[----:B0-----:R-:W-:Y:S01]  /*15fa0*/  @P4 IMAD.HI.U32 R35, R74, R35, RZ ;  /* 0x000000234a234227 */ /* 0x001fe200078e00ff */
[----:B------:R-:W0:Y:S03]  /*15fb0*/  MUFU.EX2 R193, R193 ;  /* 0x000000c100c17308 */ /* 0x000e260000000800 */
[----:B---3--:R-:W-:Y:S01]  /*15fc0*/  FADD.FTZ R3, R199, R34 ;  /* 0x00000022c7037221 */ /* 0x008fe20000010000 */
[----:B------:R-:W-:Y:S01]  /*15fd0*/  FADD.FTZ R36, R190, R27 ;  /* 0x0000001bbe247221 */ /* 0x000fe20000010000 */
[----:B------:R-:W-:-:S02]  /*15fe0*/  F2FP.BF16.F32.PACK_AB R188, R37, R188 ;  /* 0x000000bc25bc723e */ /* 0x000fc400000010ff */
[----:B------:R-:W-:Y:S01]  /*15ff0*/  @P4 SHF.R.U32.HI R31, RZ, R38, R35 ;  /* 0x00000026ff1f4219 */ /* 0x000fe20000011623 */
[----:B------:R-:W-:Y:S01]  /*16000*/  FADD.FTZ R27, R41, R36 ;  /* 0x00000024291b7221 */ /* 0x000fe20000010000 */
[----:B------:R-:W-:Y:S01]  /*16010*/  ISETP.GE.AND P4, PT, R57, 0x1, PT ;  /* 0x000000013900780c */ /* 0x000fe20003f86270 */
[----:B------:R-:W1:Y:S01]  /*16020*/  MUFU.EX2 R24, R24 ;  /* 0x0000001800187308 */ /* 0x000e620000000800 */
[C---:B--2---:R-:W-:Y:S01]  /*16030*/  FADD.FTZ R34, R8.reuse, R3 ;  /* 0x0000000308227221 */ /* 0x044fe20000010000 */
[----:B------:R-:W-:Y:S01]  /*16040*/  F2FP.BF16.F32.PACK_AB R199, R8, R199 ;  /* 0x000000c708c7723e */ /* 0x000fe200000010ff */
[----:B------:R-:W-:Y:S01]  /*16050*/  VIADD R8, R93, 0xfffffffe ;  /* 0xfffffffe5d087836 */ /* 0x000fe20000000000 */
[----:B------:R-:W-:-:S04]  /*16060*/  F2FP.BF16.F32.PACK_AB R190, R41, R190 ;  /* 0x000000be29be723e */ /* 0x000fc800000010ff */
[----:B------:R-:W2:Y:S01]  /*16070*/  MUFU.EX2 R195, R195 ;  /* 0x000000c300c37308 */ /* 0x000ea20000000800 */
[----:B0-----:R-:W-:-:S07]  /*16080*/  FADD.FTZ R3, R193, R34 ;  /* 0x00000022c1037221 */ /* 0x001fce0000010000 */
[----:B------:R-:W0:Y:S01]  /*16090*/  MUFU.EX2 R26, R26 ;  /* 0x0000001a001a7308 */ /* 0x000e220000000800 */
[C---:B-1----:R-:W-:Y:S01]  /*160a0*/  FADD.FTZ R34, R24.reuse, R3 ;  /* 0x0000000318227221 */ /* 0x042fe20000010000 */
[----:B------:R-:W-:-:S06]  /*160b0*/  F2FP.BF16.F32.PACK_AB R193, R24, R193 ;  /* 0x000000c118c1723e */ /* 0x000fcc00000010ff */
[----:B------:R-:W1:Y:S01]  /*160c0*/  MUFU.EX2 R189, R189 ;  /* 0x000000bd00bd7308 */ /* 0x000e620000000800 */
[----:B--2---:R-:W-:-:S07]  /*160d0*/  FADD.FTZ R3, R195, R34 ;  /* 0x00000022c3037221 */ /* 0x004fce0000010000 */
[----:B------:R-:W2:Y:S01]  /*160e0*/  MUFU.EX2 R30, R30 ;  /* 0x0000001e001e7308 */ /* 0x000ea20000000800 */
[----:B0-----:R-:W-:Y:S01]  /*160f0*/  FADD.FTZ R34, R26, R3 ;  /* 0x000000031a227221 */ /* 0x001fe20000010000 */
[----:B------:R-:W-:Y:S01]  /*16100*/  IMAD.IADD R3, R156, 0x1, R31 ;  /* 0x000000019c037824 */ /* 0x000fe200078e021f */
[----:B------:R-:W-:-:S03]  /*16110*/  F2FP.BF16.F32.PACK_AB R195, R26, R195 ;  /* 0x000000c31ac3723e */ /* 0x000fc600000010ff */
[----:B------:R-:W-:Y:S02]  /*16120*/  IMAD.IADD R56, R3, 0x1, R56 ;  /* 0x0000000103387824 */ /* 0x000fe400078e0238 */
[----:B------:R-:W0:Y:S01]  /*16130*/  MUFU.EX2 R184, R184 ;  /* 0x000000b800b87308 */ /* 0x000e220000000800 */
[----:B-1----:R-:W-:-:S07]  /*16140*/  FADD.FTZ R25, R189, R34 ;  /* 0x00000022bd197221 */ /* 0x002fce0000010000 */
[----:B------:R-:W1:Y:S01]  /*16150*/  MUFU.EX2 R191, R191 ;  /* 0x000000bf00bf7308 */ /* 0x000e620000000800 */
[C---:B--2---:R-:W-:Y:S01]  /*16160*/  FADD.FTZ R34, R30.reuse, R25 ;  /* 0x000000191e227221 */ /* 0x044fe20000010000 */
[----:B------:R-:W-:-:S06]  /*16170*/  F2FP.BF16.F32.PACK_AB R189, R30, R189 ;  /* 0x000000bd1ebd723e */ /* 0x000fcc00000010ff */
[----:B------:R-:W2:Y:S01]  /*16180*/  MUFU.EX2 R45, R45 ;  /* 0x0000002d002d7308 */ /* 0x000ea20000000800 */
[----:B0-----:R-:W-:-:S07]  /*16190*/  FADD.FTZ R36, R184, R27 ;  /* 0x0000001bb8247221 */ /* 0x001fce0000010000 */
        /* <DEDUP_REMOVED lines=16> */
[----:B-1----:R-:W-:Y:S01]  /*162a0*/  FADD.FTZ R9, R81, R0 ;  /* 0x0000000051097221 */ /* 0x002fe20000010000 */
[C---:B--2---:R-:W-:Y:S01]  /*162b0*/  FADD.FTZ R221, R49.reuse, R38 ;  /* 0x0000002631dd7221 */ /* 0x044fe20000010000 */
[----:B------:R-:W-:Y:S02]  /*162c0*/  F2FP.BF16.F32.PACK_AB R186, R49, R186 ;  /* 0x000000ba31ba723e */ /* 0x000fe400000010ff */
[C---:B0-----:R-:W-:Y:S01]  /*162d0*/  FADD.FTZ R9, R34.reuse, R9 ;  /* 0x0000000922097221 */ /* 0x041fe20000010000 */
[----:B------:R-:W-:Y:S01]  /*162e0*/  F2FP.BF16.F32.PACK_AB R187, R34, R81 ;  /* 0x0000005122bb723e */ /* 0x000fe200000010ff */
[----:B------:R-:W-:Y:S06]  /*162f0*/  @!P4 BRA `(.L_x_1748) ;  /* 0x000000000048c947 */ /* 0x000fec0003800000 */
        /* <DEDUP_REMOVED lines=11> */
.L_x_1750:
[----:B------:R-:W-:-:S13]  /*163b0*/  ISETP.NE.AND P1, PT, R57, 0x1, PT ;  /* 0x000000013900780c */ /* 0x000fda0003f25270 */
[----:B------:R-:W0:Y:S02]  /*163c0*/  @P1 LDC.64 R24, c[0x0][0x9e8] ;  /* 0x00027a00ff181b82 */ /* 0x000e240000000a00 */
[----:B0-----:R-:W-:-:S05]  /*163d0*/  @P1 IMAD.HI.U32 R24, R0, R24, RZ ;  /* 0x0000001800181227 */ /* 0x001fca00078e00ff */
[----:B------:R-:W-:-:S07]  /*163e0*/  @P1 SHF.R.U32.HI R0, RZ, R25, R24 ;  /* 0x00000019ff001219 */ /* 0x000fce0000011618 */
.L_x_1751:
[----:B------:R-:W-:Y:S05]  /*163f0*/  BSYNC B0 ;  /* 0x0000000000007941 */ /* 0x000fea0003800000 */
.L_x_1749:
[----:B------:R-:W-:-:S05]  /*16400*/  IMAD R57, R0, R57, R57 ;  /* 0x0000003900397224 */ /* 0x000fca00078e0239 */
[----:B------:R-:W-:-:S07]  /*16410*/  VIMNMX R56, R56, R57, PT ;  /* 0x0000003938387248 */ /* 0x000fce0003fe0100 */
.L_x_1748:
[----:B------:R-:W2:Y:S01]  /*16420*/  LDL R25, [R1+0x78] ;  /* 0x0000780001197983 */ /* 0x000ea20000100800 */
[----:B------:R-:W-:Y:S01]  /*16430*/  SHF.R.S32.HI R3, RZ, 0x1f, R56 ;  /* 0x0000001fff037819 */ /* 0x000fe20000011438 */
[----:B------:R-:W-:Y:S01]  /*16440*/  BSSY B1, `(.L_x_1752) ;  /* 0x0000329000017945 */ /* 0x000fe20003800000 */
[----:B------:R-:W-:Y:S01]  /*16450*/  IMAD.MOV.U32 R0, RZ, RZ, 0x3f800000 ;  /* 0x3f800000ff007424 */ /* 0x000fe200078e00ff */
[----:B------:R-:W-:Y:S02]  /*16460*/  CS2R R150, SRZ ;  /* 0x0000000000967805 */ /* 0x000fe4000001ff00 */
[----:B------:R-:W-:Y:S01]  /*16470*/  LEA.HI R24, R3, R56, RZ, 0x6 ;  /* 0x0000003803187211 */ /* 0x000fe200078f30ff */
[----:B------:R-:W-:Y:S01]  /*16480*/  IMAD.MOV.U32 R3, RZ, RZ, 0x3f800000 ;  /* 0x3f800000ff037424 */ /* 0x000fe200078e00ff */
[----:B------:R-:W-:Y:S02]  /*16490*/  CS2R R148, SRZ ;  /* 0x0000000000947805 */ /* 0x000fe4000001ff00 */
[----:B------:R-:W-:-:S02]  /*164a0*/  CS2R R146, SRZ ;  /* 0x0000000000927805 */ /* 0x000fc4000001ff00 */
[----:B------:R-:W-:Y:S02]  /*164b0*/  SHF.R.S32.HI R24, RZ, 0x6, R24 ;  /* 0x00000006ff187819 */ /* 0x000fe40000011418 */
        /* <DEDUP_REMOVED lines=60> */
[----:B--2---:R-:W-:-:S04]  /*16880*/  VIMNMX R25, R25, R24, !PT ;  /* 0x0000001819197248 */ /* 0x004fc80007fe0100 */
[----:B------:R-:W-:Y:S01]  /*16890*/  ISETP.GE.AND P1, PT, R8, R25, PT ;  /* 0x000000190800720c */ /* 0x000fe20003f26270 */
[----:B------:R0:W-:Y:S02]  /*168a0*/  STL [R1+0x10], R25 ;  /* 0x0000101901007387 */ /* 0x0001e40000100800 */
[----:B0-----:R-:W-:-:S10]  /*168b0*/  CS2R R24, SRZ ;  /* 0x0000000000187805 */ /* 0x001fd4000001ff00 */
[----:B------:R-:W-:Y:S05]  /*168c0*/  @!P1 BRA `(.L_x_1753) ;  /* 0x0000002c00809947 */ /* 0x000fea0003800000 */
[----:B------:R-:W-:Y:S01]  /*168d0*/  BSSY B0, `(.L_x_1754) ;  /* 0x00002db000007945 */ /* 0x000fe20003800000 */
[----:B------:R-:W-:Y:S02]  /*168e0*/  IMAD.MOV.U32 R0, RZ, RZ, 0x3f800000 ;  /* 0x3f800000ff007424 */ /* 0x000fe400078e00ff */
[----:B------:R-:W-:-:S07]  /*168f0*/  IMAD.MOV.U32 R151, RZ, RZ, RZ ;  /* 0x000000ffff977224 */ /* 0x000fce00078e00ff */
.L_x_1775:
[----:B------:R-:W-:-:S05]  /*16900*/  VIADD R222, R202, 0x1 ;  /* 0x00000001cade7836 */ /* 0x000fca0000000000 */
[----:B------:R-:W-:-:S04]  /*16910*/  ISETP.NE.AND P1, PT, R222, 0x2, PT ;  /* 0x00000002de00780c */ /* 0x000fc80003f25270 */
[----:B------:R-:W-:Y:S02]  /*16920*/  SEL R227, RZ, 0x1, P1 ;  /* 0x00000001ffe37807 */ /* 0x000fe40000800000 */
[----:B------:R-:W-:Y:S02]  /*16930*/  SEL R222, R222, RZ, P1 ;  /* 0x000000ffdede7207 */ /* 0x000fe40000800000 */
[----:B------:R-:W-:Y:S01]  /*16940*/  LOP3.LUT R227, R218, R227, RZ, 0x3c, !PT ;  /* 0x000000e3dae37212 */ /* 0x000fe200078e3cff */
[----:B------:R-:W-:Y:S06]  /*16950*/  @!P0 BRA `(.L_x_1755) ;  /* 0x0000000000048947 */ /* 0x000fec0003800000 */
[----:B------:R-:W-:Y:S01]  /*16960*/  BPT.TRAP 0x1 ;  /* 0x000000040000795c */ /* 0x000fe20000300000 */
.L_x_1755:
[----:B------:R-:W-:Y:S01]  /*16970*/  IMAD R223, R222, 0x8, R17 ;  /* 0x00000008dedf7824 */ /* 0x000fe200078e0211 */
[----:B------:R-:W-:-:S04]  /*16980*/  SHF.L.U32 R152, R227, 0x1f, RZ ;  /* 0x0000001fe3987819 */ /* 0x000fc800000006ff */
[----:B------:R0:W1:Y:S01]  /*16990*/  SYNCS.PHASECHK.TRANS64.TRYWAIT P1, [R223+URZ+0x30830], R152 ;  /* 0x03083098df0075a7 */ /* 0x000062000802017f */
[----:B------:R-:W-:Y:S05]  /*169a0*/  @!P0 BRA `(.L_x_1756) ;  /* 0x0000000000048947 */ /* 0x000fea0003800000 */
[----:B------:R-:W-:Y:S01]  /*169b0*/  BPT.TRAP 0x1 ;  /* 0x000000040000795c */ /* 0x000fe20000300000 */
.L_x_1756:
[----:B------:R-:W2:Y:S01]  /*169c0*/  LDL R2, [R1+0x50] ;  /* 0x0000500001027983 */ /* 0x000ea20000100800 */
[----:B------:R-:W-:Y:S01]  /*169d0*/  BSSY B2, `(.L_x_1757) ;  /* 0x0000007000027945 */ /* 0x000fe20003800000 */
[----:B--2---:R-:W-:-:S04]  /*169e0*/  IMAD R2, R222, 0x800, R2 ;  /* 0x00000800de027824 */ /* 0x004fc800078e0202 */
[C---:B------:R-:W-:Y:S02]  /*169f0*/  VIADD R156, R2.reuse, 0x2 ;  /* 0x00000002029c7836 */ /* 0x040fe40000000000 */
[----:B------:R-:W-:Y:S01]  /*16a00*/  VIADD R155, R2, 0x4 ;  /* 0x00000004029b7836 */ /* 0x000fe20000000000 */
[----:B-1----:R-:W-:Y:S06]  /*16a10*/  @P1 BRA `(.L_x_1758) ;  /* 0x0000000000081947 */ /* 0x002fec0003800000 */
[----:B------:R-:W1:Y:S02]  /*16a20*/  SYNCS.PHASECHK.TRANS64.TRYWAIT P1, [R223+URZ+0x30830], R152 ;  /* 0x03083098df0075a7 */ /* 0x000e64000802017f */
[----:B-1----:R-:W-:Y:S05]  /*16a30*/  @!P1 BRA `(.L_x_1759) ;  /* 0x0000017800ac9947 */ /* 0x002fea0003800000 */
.L_x_1758:
[----:B------:R-:W-:Y:S05]  /*16a40*/  BSYNC B2 ;  /* 0x0000000000027941 */ /* 0x000fea0003800000 */
.L_x_1757:
[----:B------:R2:W-:Y:S04]  /*16a50*/  STL.64 [R1+0xf8], R18 ;  /* 0x0000f81201007387 */ /* 0x0005e80000100a00 */
[----:B--2---:R-:W2:Y:S04]  /*16a60*/  LDL.64 R18, [R1+0x40] ;  /* 0x0000400001127983 */ /* 0x004ea80000100a00 */
[----:B------:R3:W-:Y:S04]  /*16a70*/  STL.64 [R1+0xf0], R16 ;  /* 0x0000f01001007387 */ /* 0x0007e80000100a00 */
[----:B---3--:R-:W3:Y:S04]  /*16a80*/  LDL.64 R16, [R1+0x38] ;  /* 0x0000380001107983 */ /* 0x008ee80000100a00 */
[----:B------:R4:W-:Y:S01]  /*16a90*/  STL.64 [R1+0xe8], R8 ;  /* 0x0000e80801007387 */ /* 0x0009e20000100a00 */
[----:B01----:R-:W-:-:S03]  /*16aa0*/  IMAD.MOV.U32 R152, RZ, RZ, R2 ;  /* 0x000000ffff987224 */ /* 0x003fc600078e0002 */
[----:B----4-:R-:W4:Y:S02]  /*16ab0*/  LDL.64 R8, [R1+0x28] ;  /* 0x0000280001087983 */ /* 0x010f240000100a00 */
[----:B------:R-:W-:Y:S01]  /*16ac0*/  R2UR UR6, R152 ;  /* 0x00000000980672ca */ /* 0x000fe200000e0000 */
[----:B------:R-:W-:Y:S02]  /*16ad0*/  IMAD.MOV.U32 R152, RZ, RZ, R156 ;  /* 0x000000ffff987224 */ /* 0x000fe400078e009c */
[----:B------:R-:W-:Y:S01]  /*16ae0*/  VIADD R154, R2, 0x6 ;  /* 0x00000006029a7836 */ /* 0x000fe20000000000 */
[----:B------:R0:W-:Y:S02]  /*16af0*/  STL.64 [R1+0xe0], R4 ;  /* 0x0000e00401007387 */ /* 0x0001e40000100a00 */
[----:B------:R-:W-:Y:S01]  /*16b00*/  R2UR UR4, R152 ;  /* 0x00000000980472ca */ /* 0x000fe200000e0000 */
[----:B------:R-:W-:-:S05]  /*16b10*/  IMAD.MOV.U32 R152, RZ, RZ, R155 ;  /* 0x000000ffff987224 */ /* 0x000fca00078e009b */
[----:B------:R-:W-:Y:S01]  /*16b20*/  R2UR UR8, R152 ;  /* 0x00000000980872ca */ /* 0x000fe200000e0000 */
[----:B------:R-:W-:Y:S02]  /*16b30*/  VIADD R152, R2, 0x200 ;  /* 0x0000020002987836 */ /* 0x000fe40000000000 */
[----:B------:R-:W-:Y:S02]  /*16b40*/  IMAD.MOV.U32 R155, RZ, RZ, 0x40000040 ;  /* 0x40000040ff9b7424 */ /* 0x000fe400078e00ff */
[----:B------:R-:W-:Y:S01]  /*16b50*/  IMAD.MOV.U32 R153, RZ, RZ, 0x40000040 ;  /* 0x40000040ff997424 */ /* 0x000fe200078e00ff */
[----:B------:R-:W-:Y:S01]  /*16b60*/  R2UR UR14, R152 ;  /* 0x00000000980e72ca */ /* 0x000fe200000e0000 */
[----:B------:R-:W-:Y:S01]  /*16b70*/  VIADD R156, R2, 0x204 ;  /* 0x00000204029c7836 */ /* 0x000fe20000000000 */
[----:B------:R-:W-:Y:S01]  /*16b80*/  R2UR UR10, R154 ;  /* 0x000000009a0a72ca */ /* 0x000fe200000e0000 */
[C---:B------:R-:W-:Y:S01]  /*16b90*/  VIADD R152, R2.reuse, 0x206 ;  /* 0x0000020602987836 */ /* 0x040fe20000000000 */
[----:B------:R-:W-:Y:S01]  /*16ba0*/  R2UR UR11, R155 ;  /* 0x000000009b0b72ca */ /* 0x000fe200000e0000 */
[----:B------:R-:W-:Y:S01]  /*16bb0*/  IMAD.MOV.U32 R157, RZ, RZ, 0x40000040 ;  /* 0x40000040ff9d7424 */ /* 0x000fe200078e00ff */
[C---:B------:R-:W-:Y:S01]  /*16bc0*/  R2UR UR5, R153.reuse ;  /* 0x00000000990572ca */ /* 0x040fe200000e0000 */
[----:B------:R-:W-:Y:S01]  /*16bd0*/  VIADD R154, R2, 0x202 ;  /* 0x00000202029a7836 */ /* 0x000fe20000000000 */
[----:B------:R-:W-:Y:S01]  /*16be0*/  R2UR UR22, R156 ;  /* 0x000000009c1672ca */ /* 0x000fe200000e0000 */
        /* <DEDUP_REMOVED lines=9> */
[----:B------:R-:W-:Y:S01]  /*16c80*/  MOV R229, UR11 ;  /* 0x0000000b00e57c02 */ /* 0x000fe20008000f00 */
[----:B------:R-:W-:Y:S01]  /*16c90*/  UMOV UR11, UR5 ;  /* 0x00000005000b7c82 */ /* 0x000fe20008000000 */
[----:B------:R-:W-:Y:S01]  /*16ca0*/  MOV R228, UR10 ;  /* 0x0000000a00e47c02 */ /* 0x000fe20008000f00 */
[----:B------:R-:W-:Y:S01]  /*16cb0*/  UMOV UR10, UR4 ;  /* 0x00000004000a7c82 */ /* 0x000fe20008000000 */
[----:B------:R-:W-:Y:S01]  /*16cc0*/  R2UR UR7, R153 ;  /* 0x00000000990772ca */ /* 0x000fe200000e0000 */
[----:B0-----:R-:W4:Y:S01]  /*16cd0*/  LDL.64 R4, [R1+0x20] ;  /* 0x0000200001047983 */ /* 0x001f220000100a00 */
[----:B------:R-:W-:Y:S01]  /*16ce0*/  R2UR UR34, R154 ;  /* 0x000000009a2272ca */ /* 0x000fe200000e0000 */
[----:B------:R-:W-:Y:S01]  /*16cf0*/  VIADD R154, R2, 0x604 ;  /* 0x00000604029a7836 */ /* 0x000fe20000000000 */
[----:B------:R-:W-:Y:S01]  /*16d00*/  R2UR UR42, R156 ;  /* 0x000000009c2a72ca */ /* 0x000fe200000e0000 */
[----:B------:R-:W-:Y:S01]  /*16d10*/  VIADD R156, R2, 0x602 ;  /* 0x00000602029c7836 */ /* 0x000fe20000000000 */
[----:B------:R-:W-:Y:S01]  /*16d20*/  R2UR UR46, R152 ;  /* 0x00000000982e72ca */ /* 0x000fe200000e0000 */
[----:B------:R-:W-:Y:S01]  /*16d30*/  VIADD R152, R2, 0x606 ;  /* 0x0000060602987836 */ /* 0x000fe20000000000 */
[----:B------:R-:W-:Y:S01]  /*16d40*/  R2UR UR4, R6 ;  /* 0x00000000060472ca */ /* 0x000fe200000e0000 */
[-C--:B------:R-:W-:Y:S01]  /*16d50*/  FMUL.FTZ R24, R24, R3.reuse ;  /* 0x0000000318187220 */ /* 0x080fe20000410000 */
[----:B------:R-:W-:Y:S01]  /*16d60*/  R2UR UR5, R7 ;  /* 0x00000000070572ca */ /* 0x000fe200000e0000 */
[-C--:B------:R-:W-:Y:S01]  /*16d70*/  FMUL.FTZ R25, R25, R3.reuse ;  /* 0x0000000319197220 */ /* 0x080fe20000410000 */
[C---:B------:R-:W-:Y:S01]  /*16d80*/  R2UR UR9, R153.reuse ;  /* 0x00000000990972ca */ /* 0x040fe200000e0000 */
[-C--:B------:R-:W-:Y:S01]  /*16d90*/  FMUL.FTZ R28, R28, R3.reuse ;  /* 0x000000031c1c7220 */ /* 0x080fe20000410000 */
[----:B------:R-:W-:Y:S01]  /*16da0*/  R2UR UR15, R153 ;  /* 0x00000000990f72ca */ /* 0x000fe200000e0000 */
        /* <DEDUP_REMOVED lines=29> */
[----:B------:R-:W-:Y:S01]  /*16f80*/  WARPGROUP.ARRIVE ;  /* 0x00000000000079c5 */ /* 0x000fe20000000000 */
[-C--:B------:R-:W-:Y:S01]  /*16f90*/  FMUL.FTZ R60, R60, R3.reuse ;  /* 0x000000033c3c7220 */ /* 0x080fe20000410000 */
[-C--:B------:R-:W-:Y:S01]  /*16fa0*/  FMUL.FTZ R61, R61, R3.reuse ;  /* 0x000000033d3d7220 */ /* 0x080fe20000410000 */
[-C--:B------:R-:W-:Y:S01]  /*16fb0*/  FMUL.FTZ R64, R64, R3.reuse ;  /* 0x0000000340407220 */ /* 0x080fe20000410000 */
[-C--:B------:R-:W-:Y:S01]  /*16fc0*/  FMUL.FTZ R65, R65, R3.reuse ;  /* 0x0000000341417220 */ /* 0x080fe20000410000 */
[-C--:B------:R-:W-:Y:S01]  /*16fd0*/  FMUL.FTZ R68, R68, R3.reuse ;  /* 0x0000000344447220 */ /* 0x080fe20000410000 */
[----:B------:R-:W-:Y:S01]  /*16fe0*/  HGMMA.64x64x16.F32.BF16 R152, gdesc[UR4], RZ, !UPT, gsb0 ;  /* 0x00e00000049879f0 */ /* 0x000fe2000c0018ff */
[----:B------:R-:W-:Y:S01]  /*16ff0*/  UMOV UR6, UR8 ;  /* 0x0000000800067c82 */ /* 0x000fe20008000000 */
[----:B------:R-:W-:Y:S01]  /*17000*/  UMOV UR7, UR9 ;  /* 0x0000000900077c82 */ /* 0x000fe20008000000 */
        /* <DEDUP_REMOVED lines=40> */
[----:B------:R-:W-:-:S02]  /*17290*/  FMUL.FTZ R149, R149, R3 ;  /* 0x0000000395957220 */ /* 0x000fc40000410000 */
[----:B------:R-:W4:Y:S01]  /*172a0*/  LDL.64 R2, [R1+0x18] ;  /* 0x0000180001027983 */ /* 0x000f220000100a00 */
        /* <DEDUP_REMOVED lines=66> */
[----:B--2---:R-:W-:-:S02]  /*176d0*/  R2UR UR8, R18 ;  /* 0x00000000120872ca */ /* 0x004fc400000e0000 */
[----:B------:R-:W-:Y:S02]  /*176e0*/  R2UR UR9, R19 ;  /* 0x00000000130972ca */ /* 0x000fe400000e0000 */
[----:B------:R-:W-:Y:S01]  /*176f0*/  R2UR UR20, R216 ;  /* 0x00000000d81472ca */ /* 0x000fe200000e0000 */
[----:B------:R0:W5:Y:S10]  /*17700*/  LDL.LU.64 R18, [R1+0xf8] ;  /* 0x0000f80001127983 */ /* 0x0001740000300a00 */
[----:B------:R-:W-:Y:S01]  /*17710*/  HGMMA.64x64x16.F32.BF16 R152, gdesc[UR8], R152, gsb0 ;  /* 0x00e00000089879f0 */ /* 0x000fe20008001898 */
[----:B---3--:R-:W-:-:S02]  /*17720*/  R2UR UR4, R16 ;  /* 0x00000000100472ca */ /* 0x008fc400000e0000 */
[----:B------:R-:W-:Y:S02]  /*17730*/  R2UR UR5, R17 ;  /* 0x00000000110572ca */ /* 0x000fe400000e0000 */
[----:B------:R-:W-:Y:S01]  /*17740*/  R2UR UR11, R229 ;  /* 0x00000000e50b72ca */ /* 0x000fe200000e0000 */
[----:B------:R0:W5:Y:S01]  /*17750*/  LDL.LU.64 R16, [R1+0xf0] ;  /* 0x0000f00001107983 */ /* 0x0001620000300a00 */
[----:B------:R-:W-:Y:S01]  /*17760*/  R2UR UR10, R228 ;  /* 0x00000000e40a72ca */ /* 0x000fe200000e0000 */
[----:B------:R-:W-:Y:S02]  /*17770*/  WARPGROUP.DEPBAR.LE gsb0, 0x0 ;  /* 0x00008000000079c5 */ /* 0x000fe40000010000 */
[----:B------:R-:W-:-:S06]  /*17780*/  WARPGROUP.ARRIVE ;  /* 0x00000000000079c5 */ /* 0x000fcc0000000000 */
[----:B------:R-:W-:Y:S01]  /*17790*/  HGMMA.64x64x16.F32.BF16 R152, gdesc[UR4], R152, gsb0 ;  /* 0x00e00000049879f0 */ /* 0x000fe20008001898 */
[----:B----4-:R-:W-:Y:S02]  /*177a0*/  R2UR UR8, R8 ;  /* 0x00000000080872ca */ /* 0x010fe400000e0000 */
[----:B------:R-:W-:Y:S02]  /*177b0*/  R2UR UR9, R9 ;  /* 0x00000000090972ca */ /* 0x000fe400000e0000 */
[----:B------:R-:W-:Y:S01]  /*177c0*/  R2UR UR12, R4 ;  /* 0x00000000040c72ca */ /* 0x000fe200000e0000 */
[----:B------:R0:W5:Y:S01]  /*177d0*/  LDL.LU.64 R8, [R1+0xe8] ;  /* 0x0000e80001087983 */ /* 0x0001620000300a00 */
[----:B------:R-:W-:Y:S02]  /*177e0*/  WARPGROUP.DEPBAR.LE gsb0, 0x0 ;  /* 0x00008000000079c5 */ /* 0x000fe40000010000 */
[----:B------:R-:W-:-:S07]  /*177f0*/  WARPGROUP.ARRIVE ;  /* 0x00000000000079c5 */ /* 0x000fce0000000000 */
[----:B------:R-:W-:Y:S01]  /*17800*/  HGMMA.64x64x16.F32.BF16 R152, gdesc[UR8], R152, gsb0 ;  /* 0x00e00000089879f0 */ /* 0x000fe20008001898 */
[----:B------:R-:W-:Y:S02]  /*17810*/  R2UR UR13, R5 ;  /* 0x00000000050d72ca */ /* 0x000fe400000e0000 */
[----:B------:R-:W-:Y:S01]  /*17820*/  R2UR UR16, R2 ;  /* 0x00000000021072ca */ /* 0x000fe200000e0000 */
[----:B------:R0:W5:Y:S01]  /*17830*/  LDL.LU.64 R4, [R1+0xe0] ;  /* 0x0000e00001047983 */ /* 0x0001620000300a00 */
[----:B------:R-:W-:Y:S02]  /*17840*/  WARPGROUP.DEPBAR.LE gsb0, 0x0 ;  /* 0x00008000000079c5 */ /* 0x000fe40000010000 */
[----:B------:R-:W-:-:S07]  /*17850*/  WARPGROUP.ARRIVE ;  /* 0x00000000000079c5 */ /* 0x000fce0000000000 */
[----:B------:R-:W-:Y:S01]  /*17860*/  HGMMA.64x64x16.F32.BF16 R152, gdesc[UR12], R152, gsb0 ;  /* 0x00e000000c9879f0 */ /* 0x000fe20008001898 */
[----:B------:R-:W-:Y:S02]  /*17870*/  R2UR UR17, R3 ;  /* 0x00000000031172ca */ /* 0x000fe400000e0000 */
[----:B------:R-:W-:Y:S02]  /*17880*/  WARPGROUP.DEPBAR.LE gsb0, 0x0 ;  /* 0x00008000000079c5 */ /* 0x000fe40000010000 */
[----:B------:R-:W-:-:S09]  /*17890*/  WARPGROUP.ARRIVE ;  /* 0x00000000000079c5 */ /* 0x000fd20000000000 */
[----:B------:R-:W-:Y:S01]  /*178a0*/  HGMMA.64x64x16.F32.BF16 R152, gdesc[UR16], R152, gsb0 ;  /* 0x00e00000109879f0 */ /* 0x000fe20008001898 */
[----:B------:R-:W-:Y:S02]  /*178b0*/  R2UR UR21, R217 ;  /* 0x00000000d91572ca */ /* 0x000fe400000e0000 */
[----:B------:R-:W-:Y:S02]  /*178c0*/  WARPGROUP.DEPBAR.LE gsb0, 0x0 ;  /* 0x00008000000079c5 */ /* 0x000fe40000010000 */
[----:B------:R-:W-:-:S09]  /*178d0*/  WARPGROUP.ARRIVE ;  /* 0x00000000000079c5 */ /* 0x000fd20000000000 */
[----:B------:R-:W-:Y:S01]  /*178e0*/  HGMMA.64x64x16.F32.BF16 R152, gdesc[UR20], R152, gsb0 ;  /* 0x00e00000149879f0 */ /* 0x000fe20008001898 */
[----:B------:R-:W-:Y:S02]  /*178f0*/  R2UR UR24, R214 ;  /* 0x00000000d61872ca */ /* 0x000fe400000e0000 */
[----:B------:R-:W-:Y:S01]  /*17900*/  R2UR UR25, R215 ;  /* 0x00000000d71972ca */ /* 0x000fe200000e0000 */
[----:B------:R-:W-:Y:S02]  /*17910*/  WARPGROUP.DEPBAR.LE gsb0, 0x0 ;  /* 0x00008000000079c5 */ /* 0x000fe40000010000 */
[----:B------:R-:W-:-:S10]  /*17920*/  WARPGROUP.ARRIVE ;  /* 0x00000000000079c5 */ /* 0x000fd40000000000 */
        /* <DEDUP_REMOVED lines=44> */
.L_x_1760:
[----:B------:R-:W-:Y:S01]  /*17bf0*/  SHF.L.U32 R0, R218, 0x1f, RZ ;  /* 0x0000001fda007819 */ /* 0x000fe200000006ff */
[----:B-----5:R-:W-:-:S04]  /*17c00*/  IMAD R218, R202, 0x8, R17 ;  /* 0x00000008cada7824 */ /* 0x020fc800078e0211 */
[----:B------:R0:W1:Y:S01]  /*17c10*/  SYNCS.PHASECHK.TRANS64.TRYWAIT P1, [R218+URZ+0x30850], R0 ;  /* 0x03085000da0075a7 */ /* 0x000062000802017f */
[----:B------:R-:W-:Y:S05]  /*17c20*/  @!P0 BRA `(.L_x_1761) ;  /* 0x0000000000048947 */ /* 0x000fea0003800000 */
[----:B------:R-:W-:Y:S01]  /*17c30*/  BPT.TRAP 0x1 ;  /* 0x000000040000795c */ /* 0x000fe20000300000 */
.L_x_1761:
[----:B------:R-:W-:Y:S04]  /*17c40*/  BSSY B2, `(.L_x_1762) ;  /* 0x0000004000027945 */ /* 0x000fe80003800000 */
[----:B-1----:R-:W-:Y:S05]  /*17c50*/  @P1 BRA `(.L_x_1763) ;  /* 0x0000000000081947 */ /* 0x002fea0003800000 */
[----:B------:R-:W1:Y:S02]  /*17c60*/  SYNCS.PHASECHK.TRANS64.TRYWAIT P1, [R218+URZ+0x30850], R0 ;  /* 0x03085000da0075a7 */ /* 0x000e64000802017f */
[----:B-1----:R-:W-:Y:S05]  /*17c70*/  @!P1 BRA `(.L_x_1764) ;  /* 0x0000016800309947 */ /* 0x002fea0003800000 */
.L_x_1763:
[----:B------:R-:W-:Y:S05]  /*17c80*/  BSYNC B2 ;  /* 0x0000000000027941 */ /* 0x000fea0003800000 */
.L_x_1762:
[----:B01----:R-:W-:Y:S01]  /*17c90*/  VIADD R0, R17, 0x400 ;  /* 0x0000040011007836 */ /* 0x003fe20000000000 */
[----:B------:R-:W-:Y:S01]  /*17ca0*/  WARPGROUP.ARRIVE ;  /* 0x00000000000079c5 */ /* 0x000fe20000000000 */
[----:B------:R-:W-:-:S03]  /*17cb0*/  IMAD.MOV.U32 R3, RZ, RZ, 0x40000040 ;  /* 0x40000040ff037424 */ /* 0x000fc600078e00ff */
[----:B------:R-:W-:Y:S02]  /*17cc0*/  SHF.R.U32.HI R0, RZ, 0x4, R0 ;  /* 0x00000004ff007819 */ /* 0x000fe40000011600 */
[----:B------:R-:W-:Y:S01]  /*17cd0*/  R2UR UR7, R3 ;  /* 0x00000000030772ca */ /* 0x000fe200000e0000 */
[----:B------:R-:W-:Y:S01]  /*17ce0*/  IMAD.MOV.U32 R3, RZ, RZ, 0x40000040 ;  /* 0x40000040ff037424 */ /* 0x000fe200078e00ff */
[----:B------:R-:W-:-:S04]  /*17cf0*/  LOP3.LUT R0, R0, 0x3fff, RZ, 0xc0, !PT ;  /* 0x00003fff00007812 */ /* 0x000fc800078ec0ff */
[----:B------:R-:W-:-:S05]  /*17d00*/  LOP3.LUT R0, R0, 0x2000000, RZ, 0xfc, !PT ;  /* 0x0200000000007812 */ /* 0x000fca00078efcff */
[----:B------:R-:W-:-:S05]  /*17d10*/  IMAD R2, R202, 0x800, R0 ;  /* 0x00000800ca027824 */ /* 0x000fca00078e0200 */
[----:B------:R-:W-:-:S13]  /*17d20*/  R2UR UR6, R2 ;  /* 0x00000000020672ca */ /* 0x000fda00000e0000 */
[----:B------:R-:W-:Y:S03]  /*17d30*/  HGMMA.64x256x16.F32.BF16 R24, R196, gdesc[UR4].tnspB, R24, gsb0 ;  /* 0x43e00004c4187df0 */ /* 0x000fe60008001818 */
[----:B------:R-:W-:Y:S02]  /*17d40*/  WARPGROUP.DEPBAR.LE gsb0, 0x0 ;  /* 0x00008000000079c5 */ /* 0x000fe40000010000 */
[----:B------:R-:W-:Y:S01]  /*17d50*/  VIADD R196, R2, 0x80 ;  /* 0x0000008002c47836 */ /* 0x000fe20000000000 */
[----:B------:R-:W-:Y:S01]  /*17d60*/  WARPGROUP.ARRIVE ;  /* 0x00000000000079c5 */ /* 0x000fe20000000000 */
[----:B------:R-:W-:-:S03]  /*17d70*/  IMAD.MOV.U32 R197, RZ, RZ, 0x40000040 ;  /* 0x40000040ffc57424 */ /* 0x000fc600078e00ff */
[----:B------:R-:W-:Y:S02]  /*17d80*/  R2UR UR6, R196 ;  /* 0x00000000c40672ca */ /* 0x000fe400000e0000 */
[----:B------:R-:W-:-:S15]  /*17d90*/  R2UR UR7, R197 ;  /* 0x00000000c50772ca */ /* 0x000fde00000e0000 */
[----:B------:R-:W-:-:S01]  /*17da0*/  NOP ;  /* 0x0000000000007918 */ /* 0x000fc20000000000 */
[----:B------:R-:W-:Y:S03]  /*17db0*/  HGMMA.64x256x16.F32.BF16 R24, R192, gdesc[UR4].tnspB, R24, gsb0 ;  /* 0x43e00004c0187df0 */ /* 0x000fe60008001818 */
[----:B------:R-:W-:Y:S02]  /*17dc0*/  WARPGROUP.DEPBAR.LE gsb0, 0x0 ;  /* 0x00008000000079c5 */ /* 0x000fe40000010000 */
[C---:B------:R-:W-:Y:S01]  /*17dd0*/  VIADD R192, R2.reuse, 0x100 ;  /* 0x0000010002c07836 */ /* 0x040fe20000000000 */
[----:B------:R-:W-:Y:S01]  /*17de0*/  WARPGROUP.ARRIVE ;  /* 0x00000000000079c5 */ /* 0x000fe20000000000 */
[----:B------:R-:W-:Y:S02]  /*17df0*/  IMAD.MOV.U32 R193, RZ, RZ, 0x40000040 ;  /* 0x40000040ffc17424 */ /* 0x000fe400078e00ff */
[----:B------:R-:W-:Y:S01]  /*17e00*/  VIADD R2, R2, 0x180 ;  /* 0x0000018002027836 */ /* 0x000fe20000000000 */
[----:B------:R-:W-:-:S02]  /*17e10*/  R2UR UR6, R192 ;  /* 0x00000000c00672ca */ /* 0x000fc400000e0000 */
[----:B------:R-:W-:-:S15]  /*17e20*/  R2UR UR7, R193 ;  /* 0x00000000c10772ca */ /* 0x000fde00000e0000 */
[----:B------:R-:W-:-:S01]  /*17e30*/  NOP ;  /* 0x0000000000007918 */ /* 0x000fc20000000000 */
        /* <DEDUP_REMOVED lines=10> */
.L_x_1765:
[----:B------:R-:W2:Y:S01]  /*17ee0*/  LDL R184, [R1+0x58] ;  /* 0x0000580001b87983 */ /* 0x000ea20000100800 */
[----:B------:R-:W0:Y:S01]  /*17ef0*/  LDC R0, c[0x0][0x448] ;  /* 0x00011200ff007b82 */ /* 0x000e220000000800 */
[----:B------:R-:W-:Y:S02]  /*17f00*/  ULDC UR4, c[0x0][0x9dc] ;  /* 0x0002770000047ab9 */ /* 0x000fe40000000800 */
[----:B------:R-:W2:Y:S04]  /*17f10*/  LDL R3, [R1+0x74] ;  /* 0x0000740001037983 */ /* 0x000ea80000100800 */
[----:B------:R-:W3:Y:S01]  /*17f20*/  LDL R191, [R1+0x8] ;  /* 0x0000080001bf7983 */ /* 0x000ee20000100800 */
[----:B0-----:R-:W-:-:S13]  /*17f30*/  ISETP.NE.AND P1, PT, R0, 0x1, PT ;  /* 0x000000010000780c */ /* 0x001fda0003f25270 */
[----:B------:R-:W0:Y:S08]  /*17f40*/  @P1 LDC R2, c[0x0][0x44c] ;  /* 0x00011300ff021b82 */ /* 0x000e300000000800 */
[----:B------:R-:W1:Y:S01]  /*17f50*/  @P1 LDC R0, c[0x0][0x450] ;  /* 0x00011400ff001b82 */ /* 0x000e620000000800 */
[----:B------:R-:W-:Y:S01]  /*17f60*/  LOP3.LUT P5, RZ, R16, 0x20, RZ, 0xc0, !PT ;  /* 0x0000002010ff7812 */ /* 0x000fe200078ac0ff */
[----:B--2---:R-:W-:-:S04]  /*17f70*/  IMAD.IADD R188, R3, 0x1, R184 ;  /* 0x0000000103bc7824 */ /* 0x004fc800078e02b8 */
[----:B0-----:R-:W-:-:S05]  /*17f80*/  @P1 IMAD.HI.U32 R2, R188, R2, RZ ;  /* 0x00000002bc021227 */ /* 0x001fca00078e00ff */
[----:B-1----:R-:W-:Y:S01]  /*17f90*/  @P1 SHF.R.U32.HI R188, RZ, R0, R2 ;  /* 0x00000000ffbc1219 */ /* 0x002fe20000011602 */
[----:B------:R-:W-:-:S04]  /*17fa0*/  VIADD R0, R223, 0x30840 ;  /* 0x00030840df007836 */ /* 0x000fc80000000000 */
[----:B------:R-:W0:Y:S01]  /*17fb0*/  SHFL.IDX PT, R189, R188, RZ, 0x1c1f ;  /* 0x001c1fffbcbd7589 */ /* 0x000e2200000e0000 */
[----:B---3--:R-:W-:-:S04]  /*17fc0*/  PRMT R0, R191, 0x654, R0 ;  /* 0x00000654bf007816 */ /* 0x008fc80000000000 */
[----:B------:R1:W-:Y:S01]  /*17fd0*/  SYNCS.ARRIVE.TRANS64.RED.A1T0 RZ, [R0+URZ], RZ ;  /* 0x000000ff00ff79a7 */ /* 0x0003e2000810043f */
[----:B------:R-:W-:Y:S01]  /*17fe0*/  IMAD.U32 R223, RZ, RZ, UR4 ;  /* 0x00000004ffdf7e24 */ /* 0x000fe2000f8e00ff */
[----:B------:R-:W-:Y:S01]  /*17ff0*/  ULDC UR4, c[0x0][0x9e0] ;  /* 0x0002780000047ab9 */ /* 0x000fe20000000800 */
[----:B-1----:R-:W-:-:S03]  /*18000*/  IMAD.SHL.U32 R0, R8, 0x40, RZ ;  /* 0x0000004008007824 */ /* 0x002fc600078e00ff */
[----:B------:R-:W-:Y:S02]  /*18010*/  LOP3.LUT R187, RZ, R223, RZ, 0x33, !PT ;  /* 0x000000dfffbb7212 */ /* 0x000fe400078e33ff */
[----:B------:R-:W-:-:S04]  /*18020*/  IADD3 R186, -R225, 0x1, -R0 ;  /* 0x00000001e1ba7810 */ /* 0x000fc80007ffe900 */
[----:B------:R-:W-:-:S05]  /*18030*/  IADD3 R186, -R219, R186, R220 ;  /* 0x000000badbba7210 */ /* 0x000fca0007ffe1dc */
[----:B------:R-:W-:Y:S02]  /*18040*/  IMAD.IADD R187, R187, 0x1, R186 ;  /* 0x00000001bbbb7824 */ /* 0x000fe400078e02ba */
[----:B------:R-:W-:Y:S02]  /*18050*/  VIADD R186, R186, UR4 ;  /* 0x00000004baba7c36 */ /* 0x000fe40008000000 */
[--C-:B0-----:R-:W-:Y:S02]  /*18060*/  IMAD.IADD R184, R187, 0x1, R189.reuse ;  /* 0x00000001bbb87824 */ /* 0x101fe400078e02bd */
[----:B------:R-:W-:Y:S01]  /*18070*/  IMAD.IADD R185, R186, 0x1, R189 ;  /* 0x00000001bab97824 */ /* 0x000fe200078e02bd */
[----:B------:R-:W-:Y:S06]  /*18080*/  @!P5 BRA `(.L_x_1766) ;  /* 0x000000000060d947 */ /* 0x000fec0003800000 */
[----:B------:R-:W-:Y:S01]  /*18090*/  IADD3 R189, -R219, R220, R189 ;  /* 0x000000dcdbbd7210 */ /* 0x000fe20007ffe1bd */
[----:B------:R-:W-:Y:S03]  /*180a0*/  BSSY B2, `(.L_x_1767) ;  /* 0x0000012000027945 */ /* 0x000fe60003800000 */
        /* <DEDUP_REMOVED lines=11> */
.L_x_1768:
[----:B------:R-:W-:Y:S02]  /*18160*/  ULDC UR4, c[0x0][0x9e4] ;  /* 0x0002790000047ab9 */ /* 0x000fe40000000800 */
[----:B------:R-:W-:-:S05]  /*18170*/  IMAD.U32 R190, RZ, RZ, UR4 ;  /* 0x00000004ffbe7e24 */ /* 0x000fca000f8e00ff */
[----:B------:R-:W-:-:S13]  /*18180*/  ISETP.NE.AND P1, PT, R190, 0x1, PT ;  /* 0x00000001be00780c */ /* 0x000fda0003f25270 */
[----:B------:R-:W0:Y:S02]  /*18190*/  @P1 LDC.64 R2, c[0x0][0x9e8] ;  /* 0x00027a00ff021b82 */ /* 0x000e240000000a00 */
[----:B0-----:R-:W-:-:S05]  /*181a0*/  @P1 IMAD.HI.U32 R2, R189, R2, RZ ;  /* 0x00000002bd021227 */ /* 0x001fca00078e00ff */
[----:B------:R-:W-:-:S07]  /*181b0*/  @P1 SHF.R.U32.HI R189, RZ, R3, R2 ;  /* 0x00000003ffbd1219 */ /* 0x000fce0000011602 */
.L_x_1769:
[----:B------:R-:W-:Y:S05]  /*181c0*/  BSYNC B2 ;  /* 0x0000000000027941 */ /* 0x000fea0003800000 */
.L_x_1767:
[----:B------:R-:W-:-:S04]  /*181d0*/  IMAD R189, R189, R190, -R0 ;  /* 0x000000bebdbd7224 */ /* 0x000fc800078e0a00 */
[----:B------:R-:W-:-:S05]  /*181e0*/  IMAD.IADD R189, R189, 0x1, -R225 ;  /* 0x00000001bdbd7824 */ /* 0x000fca00078e0ae1 */
[----:B------:R-:W-:Y:S02]  /*181f0*/  VIMNMX R184, R184, R189, !PT ;  /* 0x000000bdb8b87248 */ /* 0x000fe40007fe0100 */
[----:B------:R-:W-:-:S07]  /*18200*/  VIADDMNMX R185, R189, R190, R185, PT ;  /* 0x000000bebdb97246 */ /* 0x000fce00038001b9 */
.L_x_1766:
[----:B------:R-:W-:Y:S01]  /*18210*/  ISETP.GT.AND P1, PT, R8, -0x1, PT ;  /* 0xffffffff0800780c */ /* 0x000fe20003f24270 */
[----:B------:R-:W0:Y:S03]  /*18220*/  SHFL.IDX PT, R188, R188, 0x1, 0x1c1f ;  /* 0x003c1f00bcbc7f89 */ /* 0x000e2600000e0000 */
[C---:B------:R-:W-:Y:S02]  /*18230*/  ISETP.GT.AND P2, PT, R184.reuse, RZ, P1 ;  /* 0x000000ffb800720c */ /* 0x040fe40000f44270 */
[C---:B------:R-:W-:Y:S02]  /*18240*/  ISETP.GT.AND P4, PT, R184.reuse, 0x1, P1 ;  /* 0x00000001b800780c */ /* 0x040fe40000f84270 */
[----:B------:R-:W-:Y:S02]  /*18250*/  ISETP.LT.OR P3, PT, R185, 0x1, P2 ;  /* 0x00000001b900780c */ /* 0x000fe40001761670 */
[----:B------:R-:W-:-:S02]  /*18260*/  ISETP.GT.AND P2, PT, R184, 0x8, P1 ;  /* 0x00000008b800780c */ /* 0x000fc40000f44270 */
[----:B------:R-:W-:Y:S02]  /*18270*/  FSEL R152, R152, -INF , !P3 ;  /* 0xff80000098987808 */ /* 0x000fe40005800000 */
[----:B------:R-:W-:Y:S02]  /*18280*/  ISETP.GT.AND P3, PT, R184, 0x9, P1 ;  /* 0x00000009b800780c */ /* 0x000fe40000f64270 */
[C---:B------:R-:W-:Y:S02]  /*18290*/  ISETP.LT.OR P4, PT, R185.reuse, 0x2, P4 ;  /* 0x00000002b900780c */ /* 0x040fe40002781670 */
[C---:B------:R-:W-:Y:S02]  /*182a0*/  ISETP.LT.OR P2, PT, R185.reuse, 0x9, P2 ;  /* 0x00000009b900780c */ /* 0x040fe40001741670 */
[----:B------:R-:W-:Y:S02]  /*182b0*/  ISETP.LT.OR P3, PT, R185, 0xa, P3 ;  /* 0x0000000ab900780c */ /* 0x000fe40001f61670 */
[----:B------:R-:W-:-:S02]  /*182c0*/  FSEL R153, R153, -INF , !P4 ;  /* 0xff80000099997808 */ /* 0x000fc40006000000 */
[----:B------:R-:W-:Y:S01]  /*182d0*/  FSEL R156, R156, -INF , !P2 ;  /* 0xff8000009c9c7808 */ /* 0x000fe20005000000 */
[--C-:B0-----:R-:W-:Y:S01]  /*182e0*/  IMAD.IADD R186, R186, 0x1, R188.reuse ;  /* 0x00000001baba7824 */ /* 0x101fe200078e02bc */
[----:B------:R-:W-:Y:S01]  /*182f0*/  FSEL R157, R157, -INF , !P3 ;  /* 0xff8000009d9d7808 */ /* 0x000fe20005800000 */
[----:B------:R-:W-:Y:S01]  /*18300*/  IMAD.IADD R187, R187, 0x1, R188 ;  /* 0x00000001bbbb7824 */ /* 0x000fe200078e02bc */
[C---:B------:R-:W-:Y:S02]  /*18310*/  ISETP.GT.AND P4, PT, R184.reuse, 0x10, P1 ;  /* 0x00000010b800780c */ /* 0x040fe40000f84270 */
[C---:B------:R-:W-:Y:S02]  /*18320*/  ISETP.GT.AND P2, PT, R184.reuse, 0x11, P1 ;  /* 0x00000011b800780c */ /* 0x040fe40000f44270 */
[----:B------:R-:W-:Y:S02]  /*18330*/  ISETP.GT.AND P3, PT, R184, 0x18, P1 ;  /* 0x00000018b800780c */ /* 0x000fe40000f64270 */
[----:B------:R-:W-:-:S02]  /*18340*/  ISETP.LT.OR P4, PT, R185, 0x11, P4 ;  /* 0x00000011b900780c */ /* 0x000fc40002781670 */
[C---:B------:R-:W-:Y:S02]  /*18350*/  ISETP.LT.OR P2, PT, R185.reuse, 0x12, P2 ;  /* 0x00000012b900780c */ /* 0x040fe40001741670 */
[----:B------:R-:W-:Y:S02]  /*18360*/  ISETP.LT.OR P3, PT, R185, 0x19, P3 ;  /* 0x00000019b900780c */ /* 0x000fe40001f61670 */
[----:B------:R-:W-:Y:S02]  /*18370*/  FSEL R160, R160, -INF , !P4 ;  /* 0xff800000a0a07808 */ /* 0x000fe40006000000 */
[----:B------:R-:W-:Y:S02]  /*18380*/  FSEL R161, R161, -INF , !P2 ;  /* 0xff800000a1a17808 */ /* 0x000fe40005000000 */
[----:B------:R-:W-:Y:S02]  /*18390*/  FSEL R164, R164, -INF , !P3 ;  /* 0xff800000a4a47808 */ /* 0x000fe40005800000 */
[----:B------:R-:W-:-:S02]  /*183a0*/  ISETP.GT.AND P4, PT, R184, 0x19, P1 ;  /* 0x00000019b800780c */ /* 0x000fc40000f84270 */
[C---:B------:R-:W-:Y:S02]  /*183b0*/  ISETP.GT.AND P2, PT, R184.reuse, 0x20, P1 ;  /* 0x00000020b800780c */ /* 0x040fe40000f44270 */
[----:B------:R-:W-:Y:S02]  /*183c0*/  ISETP.GT.AND P3, PT, R184, 0x21, P1 ;  /* 0x00000021b800780c */ /* 0x000fe40000f64270 */
[C---:B------:R-:W-:Y:S02]  /*183d0*/  ISETP.LT.OR P4, PT, R185.reuse, 0x1a, P4 ;  /* 0x0000001ab900780c */ /* 0x040fe40002781670 */
[C---:B------:R-:W-:Y:S02]  /*183e0*/  ISETP.LT.OR P2, PT, R185.reuse, 0x21, P2 ;  /* 0x00000021b900780c */ /* 0x040fe40001741670 */
[----:B------:R-:W-:Y:S02]  /*183f0*/  ISETP.LT.OR P3, PT, R185, 0x22, P3 ;  /* 0x00000022b900780c */ /* 0x000fe40001f61670 */
[----:B------:R-:W-:-:S02]  /*18400*/  FSEL R165, R165, -INF , !P4 ;  /* 0xff800000a5a57808 */ /* 0x000fc40006000000 */
[----:B------:R-:W-:Y:S02]  /*18410*/  FSEL R168, R168, -INF , !P2 ;  /* 0xff800000a8a87808 */ /* 0x000fe40005000000 */
[----:B------:R-:W-:Y:S02]  /*18420*/  FSEL R169, R169, -INF , !P3 ;  /* 0xff800000a9a97808 */ /* 0x000fe40005800000 */
        /* <DEDUP_REMOVED lines=17> */
[----:B------:R-:W-:Y:S01]  /*18540*/  FSEL R181, R181, -INF , !P3 ;  /* 0xff800000b5b57808 */ /* 0x000fe20005800000 */
        /* <DEDUP_REMOVED lines=14> */
.L_x_1772:
[----:B------:R-:W-:Y:S02]  /*18630*/  ULDC UR4, c[0x0][0x9e4] ;  /* 0x0002790000047ab9 */ /* 0x000fe40000000800 */
[----:B------:R-:W-:-:S05]  /*18640*/  IMAD.U32 R184, RZ, RZ, UR4 ;  /* 0x00000004ffb87e24 */ /* 0x000fca000f8e00ff */
[----:B------:R-:W-:-:S13]  /*18650*/  ISETP.NE.AND P2, PT, R184, 0x1, PT ;  /* 0x00000001b800780c */ /* 0x000fda0003f45270 */
[----:B------:R-:W0:Y:S02]  /*18660*/  @P2 LDC.64 R2, c[0x0][0x9e8] ;  /* 0x00027a00ff022b82 */ /* 0x000e240000000a00 */
[----:B0-----:R-:W-:-:S05]  /*18670*/  @P2 IMAD.HI.U32 R2, R188, R2, RZ ;  /* 0x00000002bc022227 */ /* 0x001fca00078e00ff */
[----:B------:R-:W-:-:S07]  /*18680*/  @P2 SHF.R.U32.HI R188, RZ, R3, R2 ;  /* 0x00000003ffbc2219 */ /* 0x000fce0000011602 */
.L_x_1773:
[----:B------:R-:W-:Y:S05]  /*18690*/  BSYNC B2 ;  /* 0x0000000000027941 */ /* 0x000fea0003800000 */
.L_x_1771:
[----:B------:R-:W-:-:S04]  /*186a0*/  IMAD R0, R188, R184, -R0 ;  /* 0x000000b8bc007224 */ /* 0x000fc800078e0a00 */
[----:B------:R-:W-:-:S05]  /*186b0*/  IMAD.IADD R0, R0, 0x1, -R225 ;  /* 0x0000000100007824 */ /* 0x000fca00078e0ae1 */
[----:B------:R-:W-:Y:S02]  /*186c0*/  VIMNMX R187, R187, R0, !PT ;  /* 0x00000000bbbb7248 */ /* 0x000fe40007fe0100 */
[----:B------:R-:W-:-:S07]  /*186d0*/  VIADDMNMX R186, R0, R184, R186, PT ;  /* 0x000000b800ba7246 */ /* 0x000fce00038001ba */
.L_x_1770:
[----:B------:R-:W-:Y:S01]  /*186e0*/  FMNMX.FTZ R2, R152, R5, !PT ;  /* 0x0000000598027209 */ /* 0x000fe20007810000 */
[----:B------:R-:W-:Y:S01]  /*186f0*/  ULDC UR4, c[0x0][0x988] ;  /* 0x0002620000047ab9 */ /* 0x000fe20000000800 */
[----:B------:R-:W-:Y:S02]  /*18700*/  LOP3.LUT R16, R16, 0xffffdfff, RZ, 0xc0, !PT ;  /* 0xffffdfff10107812 */ /* 0x000fe400078ec0ff */
[----:B------:R-:W-:Y:S02]  /*18710*/  FMNMX.FTZ R2, R153, R2, !PT ;  /* 0x0000000299027209 */ /* 0x000fe40007810000 */
[C---:B------:R-:W-:Y:S02]  /*18720*/  ISETP.GT.AND P2, PT, R187.reuse, 0x1, P1 ;  /* 0x00000001bb00780c */ /* 0x040fe40000f44270 */
[----:B------:R-:W-:Y:S02]  /*18730*/  FMNMX.FTZ R2, R156, R2, !PT ;  /* 0x000000029c027209 */ /* 0x000fe40007810000 */
[----:B------:R-:W-:-:S02]  /*18740*/  ISETP.GT.AND P3, PT, R187, 0x8, P1 ;  /* 0x00000008bb00780c */ /* 0x000fc40000f64270 */
[----:B------:R-:W-:Y:S02]  /*18750*/  FMNMX.FTZ R2, R157, R2, !PT ;  /* 0x000000029d027209 */ /* 0x000fe40007810000 */
[----:B------:R-:W-:Y:S02]  /*18760*/  @P0 LOP3.LUT R16, R16, 0x2000, RZ, 0xfc, !PT ;  /* 0x0000200010100812 */ /* 0x000fe400078efcff */
[----:B------:R-:W-:Y:S02]  /*18770*/  FMNMX.FTZ R2, R160, R2, !PT ;  /* 0x00000002a0027209 */ /* 0x000fe40007810000 */
[----:B------:R-:W-:Y:S02]  /*18780*/  ISETP.GT.AND P0, PT, R187, 0x21, P1 ;  /* 0x00000021bb00780c */ /* 0x000fe40000f04270 */
[----:B------:R-:W-:Y:S02]  /*18790*/  FMNMX.FTZ R2, R161, R2, !PT ;  /* 0x00000002a1027209 */ /* 0x000fe40007810000 */
[----:B------:R-:W-:-:S02]  /*187a0*/  ISETP.LT.OR P2, PT, R186, 0x2, P2 ;  /* 0x00000002ba00780c */ /* 0x000fc40001741670 */
[----:B------:R-:W-:Y:S02]  /*187b0*/  FMNMX.FTZ R2, R164, R2, !PT ;  /* 0x00000002a4027209 */ /* 0x000fe40007810000 */
[----:B------:R-:W-:Y:S02]  /*187c0*/  ISETP.LT.OR P3, PT, R186, 0x9, P3 ;  /* 0x00000009ba00780c */ /* 0x000fe40001f61670 */
[----:B------:R-:W-:Y:S02]  /*187d0*/  FMNMX.FTZ R2, R165, R2, !PT ;  /* 0x00000002a5027209 */ /* 0x000fe40007810000 */
[----:B------:R-:W-:Y:S02]  /*187e0*/  FSEL R0, R155, -INF , !P2 ;  /* 0xff8000009b007808 */ /* 0x000fe40005000000 */
[----:B------:R-:W-:Y:S02]  /*187f0*/  FMNMX.FTZ R2, R168, R2, !PT ;  /* 0x00000002a8027209 */ /* 0x000fe40007810000 */
[----:B------:R-:W-:-:S02]  /*18800*/  FSEL R158, R158, -INF , !P3 ;  /* 0xff8000009e9e7808 */ /* 0x000fc40005800000 */
[----:B------:R-:W-:Y:S02]  /*18810*/  FMNMX.FTZ R2, R169, R2, !PT ;  /* 0x00000002a9027209 */ /* 0x000fe40007810000 */
[C---:B------:R-:W-:Y:S02]  /*18820*/  ISETP.GT.AND P4, PT, R187.reuse, 0x9, P1 ;  /* 0x00000009bb00780c */ /* 0x040fe40000f84270 */
[----:B------:R-:W-:Y:S02]  /*18830*/  FMNMX.FTZ R2, R172, R2, !PT ;  /* 0x00000002ac027209 */ /* 0x000fe40007810000 */
[----:B------:R-:W-:Y:S02]  /*18840*/  ISETP.GT.AND P2, PT, R187, 0x10, P1 ;  /* 0x00000010bb00780c */ /* 0x000fe40000f44270 */
[----:B------:R-:W-:Y:S02]  /*18850*/  FMNMX.FTZ R2, R173, R2, !PT ;  /* 0x00000002ad027209 */ /* 0x000fe40007810000 */
[----:B------:R-:W-:-:S02]  /*18860*/  ISETP.GT.AND P3, PT, R187, 0x11, P1 ;  /* 0x00000011bb00780c */ /* 0x000fc40000f64270 */
[----:B------:R-:W-:Y:S02]  /*18870*/  FMNMX.FTZ R2, R176, R2, !PT ;  /* 0x00000002b0027209 */ /* 0x000fe40007810000 */
[----:B------:R-:W-:Y:S02]  /*18880*/  LOP3.LUT R16, R16, 0xffff7fff, RZ, 0xc0, !PT ;  /* 0xffff7fff10107812 */ /* 0x000fe400078ec0ff */
[----:B------:R-:W-:Y:S02]  /*18890*/  FMNMX.FTZ R2, R177, R2, !PT ;  /* 0x00000002b1027209 */ /* 0x000fe40007810000 */
[----:B------:R-:W-:Y:S02]  /*188a0*/  ISETP.LT.OR P4, PT, R186, 0xa, P4 ;  /* 0x0000000aba00780c */ /* 0x000fe40002781670 */
[----:B------:R-:W-:Y:S02]  /*188b0*/  FMNMX.FTZ R2, R180, R2, !PT ;  /* 0x00000002b4027209 */ /* 0x000fe40007810000 */
[----:B------:R-:W-:-:S02]  /*188c0*/  ISETP.LT.OR P2, PT, R186, 0x11, P2 ;  /* 0x00000011ba00780c */ /* 0x000fc40001741670 */
[----:B------:R-:W-:Y:S02]  /*188d0*/  FMNMX.FTZ R2, R181, R2, !PT ;  /* 0x00000002b5027209 */ /* 0x000fe40007810000 */
[----:B------:R-:W-:Y:S02]  /*188e0*/  ISETP.LT.OR P3, PT, R186, 0x12, P3 ;  /* 0x00000012ba00780c */ /* 0x000fe40001f61670 */
[----:B------:R-:W-:Y:S01]  /*188f0*/  @P0 LOP3.LUT R16, R16, 0x8000, RZ, 0xfc, !PT ;  /* 0x0000800010100812 */ /* 0x000fe200078efcff */
[----:B------:R-:W0:Y:S01]  /*18900*/  SHFL.BFLY PT, R3, R2, 0x2, 0x1f ;  /* 0x0c401f0002037f89 */ /* 0x000e2200000e0000 */
[----:B------:R-:W-:Y:S02]  /*18910*/  ISETP.GT.AND P0, PT, R187, RZ, P1 ;  /* 0x000000ffbb00720c */ /* 0x000fe40000f04270 */
[----:B------:R-:W-:Y:S02]  /*18920*/  FSEL R159, R159, -INF , !P4 ;  /* 0xff8000009f9f7808 */ /* 0x000fe40006000000 */
[----:B------:R-:W-:-:S02]  /*18930*/  FSEL R162, R162, -INF , !P2 ;  /* 0xff800000a2a27808 */ /* 0x000fc40005000000 */
[----:B------:R-:W-:Y:S02]  /*18940*/  FSEL R163, R163, -INF , !P3 ;  /* 0xff800000a3a37808 */ /* 0x000fe40005800000 */
[C---:B------:R-:W-:Y:S02]  /*18950*/  ISETP.GT.AND P4, PT, R187.reuse, 0x18, P1 ;  /* 0x00000018bb00780c */ /* 0x040fe40000f84270 */
[C---:B------:R-:W-:Y:S02]  /*18960*/  ISETP.GT.AND P2, PT, R187.reuse, 0x19, P1 ;  /* 0x00000019bb00780c */ /* 0x040fe40000f44270 */
[----:B------:R-:W-:Y:S02]  /*18970*/  ISETP.GT.AND P3, PT, R187, 0x20, P1 ;  /* 0x00000020bb00780c */ /* 0x000fe40000f64270 */
[C---:B------:R-:W-:Y:S02]  /*18980*/  ISETP.LT.OR P4, PT, R186.reuse, 0x19, P4 ;  /* 0x00000019ba00780c */ /* 0x040fe40002781670 */
[----:B------:R-:W-:-:S02]  /*18990*/  ISETP.LT.OR P2, PT, R186, 0x1a, P2 ;  /* 0x0000001aba00780c */ /* 0x000fc40001741670 */
[----:B------:R-:W-:Y:S02]  /*189a0*/  ISETP.LT.OR P3, PT, R186, 0x21, P3 ;  /* 0x00000021ba00780c */ /* 0x000fe40001f61670 */
[----:B------:R-:W-:Y:S02]  /*189b0*/  LOP3.LUT R16, R16, 0xfffffff7, RZ, 0xc0, !PT ;  /* 0xfffffff710107812 */ /* 0x000fe400078ec0ff */
[----:B------:R-:W-:Y:S02]  /*189c0*/  FSEL R166, R166, -INF , !P4 ;  /* 0xff800000a6a67808 */ /* 0x000fe40006000000 */
[----:B------:R-:W-:Y:S02]  /*189d0*/  FSEL R167, R167, -INF , !P2 ;  /* 0xff800000a7a77808 */ /* 0x000fe40005000000 */
[----:B------:R-:W-:Y:S02]  /*189e0*/  FSEL R170, R170, -INF , !P3 ;  /* 0xff800000aaaa7808 */ /* 0x000fe40005800000 */
[----:B------:R-:W-:-:S02]  /*189f0*/  ISETP.GT.AND P2, PT, R187, 0x28, P1 ;  /* 0x00000028bb00780c */ /* 0x000fc40000f44270 */
[C---:B------:R-:W-:Y:S02]  /*18a00*/  ISETP.GT.AND P3, PT, R187.reuse, 0x29, P1 ;  /* 0x00000029bb00780c */ /* 0x040fe40000f64270 */
[C---:B------:R-:W-:Y:S02]  /*18a10*/  ISETP.GT.AND P4, PT, R187.reuse, 0x30, P1 ;  /* 0x00000030bb00780c */ /* 0x040fe40000f84270 */
[C---:B------:R-:W-:Y:S02]  /*18a20*/  ISETP.GT.AND P5, PT, R187.reuse, 0x31, P1 ;  /* 0x00000031bb00780c */ /* 0x040fe40000fa4270 */
[C---:B------:R-:W-:Y:S02]  /*18a30*/  ISETP.GT.AND P6, PT, R187.reuse, 0x38, P1 ;  /* 0x00000038bb00780c */ /* 0x040fe40000fc4270 */
[----:B------:R-:W-:Y:S02]  /*18a40*/  ISETP.GT.AND P1, PT, R187, 0x39, P1 ;  /* 0x00000039bb00780c */ /* 0x000fe40000f24270 */
[----:B------:R-:W-:-:S02]  /*18a50*/  @P0 LOP3.LUT R16, R16, 0x8, RZ, 0xfc, !PT ;  /* 0x0000000810100812 */ /* 0x000fc400078efcff */
[----:B0-----:R-:W-:Y:S01]  /*18a60*/  FMNMX.FTZ R3, R2, R3, !PT ;  /* 0x0000000302037209 */ /* 0x001fe20007810000 */
[----:B------:R-:W-:Y:S01]  /*18a70*/  IMAD.U32 R2, RZ, RZ, UR4 ;  /* 0x00000004ff027e24 */ /* 0x000fe2000f8e00ff */
[C---:B------:R-:W-:Y:S02]  /*18a80*/  LOP3.LUT P0, RZ, R16.reuse, 0x8000, RZ, 0xc0, !PT ;  /* 0x0000800010ff7812 */ /* 0x040fe4000780c0ff */
[----:B------:R-:W-:Y:S01]  /*18a90*/  LOP3.LUT R16, R16, 0xfffffffd, RZ, 0xc0, !PT ;  /* 0xfffffffd10107812 */ /* 0x000fe200078ec0ff */
[----:B------:R-:W0:Y:S01]  /*18aa0*/  SHFL.BFLY PT, R155, R3, 0x1, 0x1f ;  /* 0x0c201f00039b7f89 */ /* 0x000e2200000e0000 */
[C---:B------:R-:W-:Y:S02]  /*18ab0*/  ISETP.LT.OR P0, PT, R186.reuse, 0x22, P0 ;  /* 0x00000022ba00780c */ /* 0x040fe40000701670 */
[----:B------:R-:W-:Y:S02]  /*18ac0*/  ISETP.LT.OR P4, PT, R186, 0x31, P4 ;  /* 0x00000031ba00780c */ /* 0x000fe40002781670 */
[----:B------:R-:W-:-:S02]  /*18ad0*/  @P1 LOP3.LUT R16, R16, 0x2, RZ, 0xfc, !PT ;  /* 0x0000000210101812 */ /* 0x000fc400078efcff */
[----:B------:R-:W-:Y:S02]  /*18ae0*/  ISETP.LT.OR P5, PT, R186, 0x32, P5 ;  /* 0x00000032ba00780c */ /* 0x000fe40002fa1670 */
[C---:B------:R-:W-:Y:S02]  /*18af0*/  LOP3.LUT P1, RZ, R16.reuse, 0x8, RZ, 0xc0, !PT ;  /* 0x0000000810ff7812 */ /* 0x040fe4000782c0ff */
[----:B------:R-:W-:Y:S02]  /*18b00*/  LOP3.LUT R16, R16, 0xffffffef, RZ, 0xc0, !PT ;  /* 0xffffffef10107812 */ /* 0x000fe400078ec0ff */
[----:B------:R-:W-:Y:S02]  /*18b10*/  ISETP.LT.OR P1, PT, R186, 0x1, P1 ;  /* 0x00000001ba00780c */ /* 0x000fe40000f21670 */
[----:B------:R-:W-:Y:S02]  /*18b20*/  @P0 LOP3.LUT R16, R16, 0x10, RZ, 0xfc, !PT ;  /* 0x0000001010100812 */ /* 0x000fe400078efcff */
[----:B------:R-:W-:-:S02]  /*18b30*/  ISETP.LT.OR P0, PT, R186, 0x29, P2 ;  /* 0x00000029ba00780c */ /* 0x000fc40001701670 */
[C---:B------:R-:W-:Y:S02]  /*18b40*/  LOP3.LUT P2, RZ, R16.reuse, 0x2, RZ, 0xc0, !PT ;  /* 0x0000000210ff7812 */ /* 0x040fe4000784c0ff */
[----:B------:R-:W-:Y:S02]  /*18b50*/  LOP3.LUT R16, R16, 0xfffffffb, RZ, 0xc0, !PT ;  /* 0xfffffffb10107812 */ /* 0x000fe400078ec0ff */
[----:B------:R-:W-:Y:S02]  /*18b60*/  FSEL R154, R154, -INF , !P1 ;  /* 0xff8000009a9a7808 */ /* 0x000fe40004800000 */
[----:B0-----:R-:W-:Y:S02]  /*18b70*/  FMNMX.FTZ R155, R3, R155, !PT ;  /* 0x0000009b039b7209 */ /* 0x001fe40007810000 */
[----:B------:R-:W-:Y:S02]  /*18b80*/  FSEL R178, R178, -INF , !P4 ;  /* 0xff800000b2b27808 */ /* 0x000fe40006000000 */
[----:B------:R-:W-:-:S02]  /*18b90*/  ISETP.LT.OR P6, PT, R186, 0x39, P6 ;  /* 0x00000039ba00780c */ /* 0x000fc400037c1670 */
[----:B------:R-:W-:Y:S02]  /*18ba0*/  @P0 LOP3.LUT R16, R16, 0x4, RZ, 0xfc, !PT ;  /* 0x0000000410100812 */ /* 0x000fe400078efcff */
[----:B------:R-:W-:Y:S02]  /*18bb0*/  ISETP.LT.OR P0, PT, R186, 0x2a, P3 ;  /* 0x0000002aba00780c */ /* 0x000fe40001f01670 */
[C---:B------:R-:W-:Y:S02]  /*18bc0*/  FSETP.NEU.FTZ.AND P3, PT, R155.reuse, -INF , PT ;  /* 0xff8000009b00780b */ /* 0x040fe40003f7d000 */
[----:B------:R-:W-:Y:S02]  /*18bd0*/  LOP3.LUT R16, R16, 0xffffbfff, RZ, 0xc0, !PT ;  /* 0xffffbfff10107812 */ /* 0x000fe400078ec0ff */
[----:B------:R-:W-:Y:S02]  /*18be0*/  FSEL R3, R155, RZ, P3 ;  /* 0x000000ff9b037208 */ /* 0x000fe40001800000 */
[----:B------:R-:W-:-:S02]  /*18bf0*/  FSEL R179, R179, -INF , !P5 ;  /* 0xff800000b3b37808 */ /* 0x000fc40006800000 */
[----:B------:R-:W-:Y:S01]  /*18c00*/  ISETP.LT.OR P2, PT, R186, 0x3a, P2 ;  /* 0x0000003aba00780c */ /* 0x000fe20001741670 */
[----:B------:R-:W-:Y:S01]  /*18c10*/  FADD.FTZ R3, -R3, R5 ;  /* 0x0000000503037221 */ /* 0x000fe20000010100 */
[-C--:B------:R-:W-:Y:S01]  /*18c20*/  FMUL.FTZ R5, R155, R2.reuse ;  /* 0x000000029b057220 */ /* 0x080fe20000410000 */
[----:B------:R-:W-:Y:S02]  /*18c30*/  @P0 LOP3.LUT R16, R16, 0x4000, RZ, 0xfc, !PT ;  /* 0x0000400010100812 */ /* 0x000fe400078efcff */
[----:B------:R-:W-:Y:S01]  /*18c40*/  FSEL R182, R182, -INF , !P6 ;  /* 0xff800000b6b67808 */ /* 0x000fe20007000000 */
[-C--:B------:R-:W-:Y:S01]  /*18c50*/  FMUL.FTZ R3, R3, R2.reuse ;  /* 0x0000000203037220 */ /* 0x080fe20000410000 */
[----:B------:R-:W-:Y:S02]  /*18c60*/  FSEL R5, R5, RZ, P3 ;  /* 0x000000ff05057208 */ /* 0x000fe40001800000 */
[C---:B------:R-:W-:Y:S02]  /*18c70*/  LOP3.LUT P0, RZ, R16.reuse, 0x10, RZ, 0xc0, !PT ;  /* 0x0000001010ff7812 */ /* 0x040fe4000780c0ff */
[----:B------:R-:W-:Y:S01]  /*18c80*/  LOP3.LUT P3, RZ, R16, 0x4, RZ, 0xc0, !PT ;  /* 0x0000000410ff7812 */ /* 0x000fe2000786c0ff */
[-CC-:B------:R-:W-:Y:S01]  /*18c90*/  FFMA.FTZ R152, R152, R2.reuse, -R5.reuse ;  /* 0x0000000298987223 */ /* 0x180fe20000010805 */
        /* <DEDUP_REMOVED lines=14> */
[----:B------:R-:W-:Y:S01]  /*18d80*/  FFMA.FTZ R5, R181, R2, -R5 ;  /* 0x00000002b5057223 */ /* 0x000fe20000010805 */
[----:B------:R-:W-:Y:S01]  /*18d90*/  FMNMX.FTZ R181, R154, R4, !PT ;  /* 0x000000049ab57209 */ /* 0x000fe20007810000 */
[----:B------:R-:W-:Y:S01]  /*18da0*/  MUFU.EX2 R196, R152 ;  /* 0x0000009800c47308 */ /* 0x000fe20000000800 */
[----:B------:R-:W-:-:S02]  /*18db0*/  FSEL R171, R171, -INF , !P0 ;  /* 0xff800000abab7808 */ /* 0x000fc40004000000 */
[----:B------:R-:W-:Y:S02]  /*18dc0*/  FMNMX.FTZ R181, R0, R181, !PT ;  /* 0x000000b500b57209 */ /* 0x000fe40007810000 */
[----:B------:R-:W-:Y:S02]  /*18dd0*/  LOP3.LUT P0, RZ, R16, 0x4000, RZ, 0xc0, !PT ;  /* 0x0000400010ff7812 */ /* 0x000fe4000780c0ff */
[----:B------:R-:W-:Y:S01]  /*18de0*/  FMNMX.FTZ R181, R158, R181, !PT ;  /* 0x000000b59eb57209 */ /* 0x000fe20007810000 */
[----:B------:R-:W0:Y:S01]  /*18df0*/  MUFU.EX2 R3, R3 ;  /* 0x0000000300037308 */ /* 0x000e220000000800 */
[----:B------:R-:W-:Y:S02]  /*18e00*/  FSEL R174, R174, -INF , !P3 ;  /* 0xff800000aeae7808 */ /* 0x000fe40005800000 */
[----:B------:R-:W-:Y:S02]  /*18e10*/  FMNMX.FTZ R181, R159, R181, !PT ;  /* 0x000000b59fb57209 */ /* 0x000fe40007810000 */
[----:B------:R-:W-:-:S02]  /*18e20*/  FSEL R175, R175, -INF , !P0 ;  /* 0xff800000afaf7808 */ /* 0x000fc40004000000 */
[----:B------:R-:W-:Y:S01]  /*18e30*/  FMNMX.FTZ R181, R162, R181, !PT ;  /* 0x000000b5a2b57209 */ /* 0x000fe20007810000 */
[----:B------:R-:W1:Y:S01]  /*18e40*/  MUFU.EX2 R153, R153 ;  /* 0x0000009900997308 */ /* 0x000e620000000800 */
[----:B------:R-:W-:Y:S02]  /*18e50*/  FSEL R183, R183, -INF , !P2 ;  /* 0xff800000b7b77808 */ /* 0x000fe40005000000 */
[----:B------:R-:W-:Y:S02]  /*18e60*/  FMNMX.FTZ R181, R163, R181, !PT ;  /* 0x000000b5a3b57209 */ /* 0x000fe40007810000 */
[----:B------:R-:W-:Y:S02]  /*18e70*/  LOP3.LUT P0, RZ, R16, 0x2000, RZ, 0xc0, !PT ;  /* 0x0000200010ff7812 */ /* 0x000fe4000780c0ff */
[----:B------:R-:W-:Y:S01]  /*18e80*/  FMNMX.FTZ R181, R166, R181, !PT ;  /* 0x000000b5a6b57209 */ /* 0x000fe20007810000 */
[----:B------:R-:W2:Y:S01]  /*18e90*/  MUFU.EX2 R156, R156 ;  /* 0x0000009c009c7308 */ /* 0x000ea20000000800 */
[----:B0-----:R-:W-:-:S02]  /*18ea0*/  FFMA.FTZ R221, R3, R221, R196 ;  /* 0x000000dd03dd7223 */ /* 0x001fc400000100c4 */
[----:B------:R-:W-:-:S04]  /*18eb0*/  FMNMX.FTZ R181, R167, R181, !PT ;  /* 0x000000b5a7b57209 */ /* 0x000fc80007810000 */
[----:B------:R-:W-:Y:S01]  /*18ec0*/  FMNMX.FTZ R181, R170, R181, !PT ;  /* 0x000000b5aab57209 */ /* 0x000fe20007810000 */
[----:B------:R-:W-:Y:S03]  /*18ed0*/  MUFU.EX2 R157, R157 ;  /* 0x0000009d009d7308 */ /* 0x000fe60000000800 */
        /* <DEDUP_REMOVED lines=20> */
[----:B0-----:R-:W-:-:S04]  /*19020*/  FMNMX.FTZ R152, R181, R184, !PT ;  /* 0x000000b8b5987209 */ /* 0x001fc80007810000 */
[----:B------:R-:W-:-:S03]  /*19030*/  FSETP.NEU.FTZ.AND P1, PT, R152, -INF , PT ;  /* 0xff8000009800780b */ /* 0x000fc60003f3d000 */
[----:B------:R-:W-:Y:S01]  /*19040*/  MUFU.EX2 R180, R180 ;  /* 0x000000b400b47308 */ /* 0x000fe20000000800 */
[----:B------:R-:W-:-:S05]  /*19050*/  FSEL R181, R152, RZ, P1 ;  /* 0x000000ff98b57208 */ /* 0x000fca0000800000 */
[----:B------:R-:W-:Y:S01]  /*19060*/  FADD.FTZ R4, -R181, R4 ;  /* 0x00000004b5047221 */ /* 0x000fe20000010100 */
[-C--:B------:R-:W-:Y:S01]  /*19070*/  FMUL.FTZ R181, R152, R2.reuse ;  /* 0x0000000298b57220 */ /* 0x080fe20000410000 */
[----:B------:R-:W-:Y:S02]  /*19080*/  MUFU.EX2 R5, R5 ;  /* 0x0000000500057308 */ /* 0x000fe40000000800 */
[----:B------:R-:W-:Y:S02]  /*19090*/  FMUL.FTZ R4, R4, R2 ;  /* 0x0000000204047220 */ /* 0x000fe40000410000 */
[----:B------:R-:W-:-:S05]  /*190a0*/  FSEL R181, R181, RZ, P1 ;  /* 0x000000ffb5b57208 */ /* 0x000fca0000800000 */
[-CC-:B------:R-:W-:Y:S01]  /*190b0*/  FFMA.FTZ R154, R154, R2.reuse, -R181.reuse ;  /* 0x000000029a9a7223 */ /* 0x180fe200000108b5 */
[-CC-:B------:R-:W-:Y:S01]  /*190c0*/  FFMA.FTZ R0, R0, R2.reuse, -R181.reuse ;  /* 0x0000000200007223 */ /* 0x180fe200000108b5 */
[-CC-:B------:R-:W-:Y:S01]  /*190d0*/  FFMA.FTZ R158, R158, R2.reuse, -R181.reuse ;  /* 0x000000029e9e7223 */ /* 0x180fe200000108b5 */
[-CC-:B------:R-:W-:Y:S01]  /*190e0*/  FFMA.FTZ R159, R159, R2.reuse, -R181.reuse ;  /* 0x000000029f9f7223 */ /* 0x180fe200000108b5 */
[-CC-:B------:R-:W-:Y:S01]  /*190f0*/  FFMA.FTZ R162, R162, R2.reuse, -R181.reuse ;  /* 0x00000002a2a27223 */ /* 0x180fe200000108b5 */
[----:B------:R-:W-:Y:S01]  /*19100*/  MUFU.EX2 R197, R0 ;  /* 0x0000000000c57308 */ /* 0x000fe20000000800 */
[-CC-:B------:R-:W-:Y:S01]  /*19110*/  FFMA.FTZ R163, R163, R2.reuse, -R181.reuse ;  /* 0x00000002a3a37223 */ /* 0x180fe200000108b5 */
[-CC-:B------:R-:W-:Y:S01]  /*19120*/  FFMA.FTZ R166, R166, R2.reuse, -R181.reuse ;  /* 0x00000002a6a67223 */ /* 0x180fe200000108b5 */
        /* <DEDUP_REMOVED lines=9> */
[----:B------:R-:W-:-:S04]  /*191c0*/  FFMA.FTZ R181, R183, R2, -R181 ;  /* 0x00000002b7b57223 */ /* 0x000fc800000108b5 */
[----:B------:R1:W0:Y:S08]  /*191d0*/  MUFU.EX2 R0, R4 ;  /* 0x0000000400007308 */ /* 0x0002300000000800 */
[----:B------:R-:W3:Y:S01]  /*191e0*/  MUFU.EX2 R158, R158 ;  /* 0x0000009e009e7308 */ /* 0x000ee20000000800 */
[----:B-1----:R-:W-:-:S04]  /*191f0*/  FADD.FTZ R4, R153, R221 ;  /* 0x000000dd99047221 */ /* 0x002fc80000010000 */
[----:B--2---:R-:W-:-:S03]  /*19200*/  FADD.FTZ R4, R156, R4 ;  /* 0x000000049c047221 */ /* 0x004fc60000010000 */
[----:B------:R-:W1:Y:S01]  /*19210*/  MUFU.EX2 R159, R159 ;  /* 0x0000009f009f7308 */ /* 0x000e620000000800 */
[----:B0-----:R-:W-:Y:S01]  /*19220*/  FFMA.FTZ R9, R0, R9, R154 ;  /* 0x0000000900097223 */ /* 0x001fe2000001009a */
[----:B------:R-:W-:-:S03]  /*19230*/  FADD.FTZ R4, R157, R4 ;  /* 0x000000049d047221 */ /* 0x000fc60000010000 */
[----:B------:R-:W-:Y:S01]  /*19240*/  FADD.FTZ R9, R197, R9 ;  /* 0x00000009c5097221 */ /* 0x000fe20000010000 */
[----:B------:R-:W-:Y:S02]  /*19250*/  FADD.FTZ R4, R160, R4 ;  /* 0x00000004a0047221 */ /* 0x000fe40000010000 */
[----:B------:R-:W0:Y:S01]  /*19260*/  MUFU.EX2 R162, R162 ;  /* 0x000000a200a27308 */ /* 0x000e220000000800 */
[----:B---3--:R-:W-:Y:S01]  /*19270*/  FADD.FTZ R9, R158, R9 ;  /* 0x000000099e097221 */ /* 0x008fe20000010000 */
[----:B------:R-:W-:-:S04]  /*19280*/  FADD.FTZ R4, R161, R4 ;  /* 0x00000004a1047221 */ /* 0x000fc80000010000 */
[----:B------:R-:W-:Y:S02]  /*19290*/  FADD.FTZ R4, R164, R4 ;  /* 0x00000004a4047221 */ /* 0x000fe40000010000 */
[----:B------:R-:W2:Y:S01]  /*192a0*/  MUFU.EX2 R163, R163 ;  /* 0x000000a300a37308 */ /* 0x000ea20000000800 */
[----:B-1----:R-:W-:Y:S01]  /*192b0*/  FADD.FTZ R9, R159, R9 ;  /* 0x000000099f097221 */ /* 0x002fe20000010000 */
[----:B------:R-:W-:-:S04]  /*192c0*/  FADD.FTZ R4, R165, R4 ;  /* 0x00000004a5047221 */ /* 0x000fc80000010000 */
[----:B------:R-:W-:Y:S02]  /*192d0*/  FADD.FTZ R4, R168, R4 ;  /* 0x00000004a8047221 */ /* 0x000fe40000010000 */
[----:B------:R-:W1:Y:S01]  /*192e0*/  MUFU.EX2 R166, R166 ;  /* 0x000000a600a67308 */ /* 0x000e620000000800 */
[----:B0-----:R-:W-:Y:S01]  /*192f0*/  FADD.FTZ R9, R162, R9 ;  /* 0x00000009a2097221 */ /* 0x001fe20000010000 */
[----:B------:R-:W-:-:S04]  /*19300*/  FADD.FTZ R4, R169, R4 ;  /* 0x00000004a9047221 */ /* 0x000fc80000010000 */
[----:B------:R-:W-:Y:S02]  /*19310*/  FADD.FTZ R4, R172, R4 ;  /* 0x00000004ac047221 */ /* 0x000fe40000010000 */
[----:B------:R-:W0:Y:S01]  /*19320*/  MUFU.EX2 R167, R167 ;  /* 0x000000a700a77308 */ /* 0x000e220000000800 */
[----:B--2---:R-:W-:Y:S01]  /*19330*/  FADD.FTZ R9, R163, R9 ;  /* 0x00000009a3097221 */ /* 0x004fe20000010000 */
        /* <DEDUP_REMOVED lines=8> */
[----:B------:R-:W-:-:S06]  /*193c0*/  FADD.FTZ R221, R5, R4 ;  /* 0x0000000405dd7221 */ /* 0x000fcc0000010000 */
        /* <DEDUP_REMOVED lines=11> */
[----:B0-----:R-:W-:-:S04]  /*19480*/  FADD.FTZ R9, R179, R9 ;  /* 0x00000009b3097221 */ /* 0x001fc80000010000 */
[----:B--2---:R-:W-:-:S04]  /*19490*/  FADD.FTZ R9, R182, R9 ;  /* 0x00000009b6097221 */ /* 0x004fc80000010000 */
[----:B-1----:R-:W-:Y:S01]  /*194a0*/  FADD.FTZ R9, R181, R9 ;  /* 0x00000009b5097221 */ /* 0x002fe20000010000 */
[----:B------:R-:W-:Y:S06]  /*194b0*/  @!P0 BRA `(.L_x_1774) ;  /* 0x0000000000048947 */ /* 0x000fec0003800000 */
[----:B------:R-:W-:Y:S01]  /*194c0*/  BPT.TRAP 0x1 ;  /* 0x000000040000795c */ /* 0x000fe20000300000 */
.L_x_1774:
[----:B------:R-:W2:Y:S01]  /*194d0*/  LDL R4, [R1+0x10] ;  /* 0x0000100001047983 */ /* 0x000ea20000100800 */
[----:B------:R-:W-:Y:S01]  /*194e0*/  VIADD R218, R218, 0x30860 ;  /* 0x00030860dada7836 */ /* 0x000fe20000000000 */
[----:B------:R-:W-:Y:S01]  /*194f0*/  F2FP.BF16.F32.PACK_AB R186, R5, R180 ;  /* 0x000000b405ba723e */ /* 0x000fe200000010ff */
[----:B------:R-:W-:Y:S01]  /*19500*/  IMAD.MOV.U32 R5, RZ, RZ, R155 ;  /* 0x000000ffff057224 */ /* 0x000fe200078e009b */
[----:B------:R-:W-:Y:S01]  /*19510*/  F2FP.BF16.F32.PACK_AB R196, R153, R196 ;  /* 0x000000c499c4723e */ /* 0x000fe200000010ff */
[----:B------:R-:W-:Y:S01]  /*19520*/  IMAD.MOV.U32 R202, RZ, RZ, R222 ;  /* 0x000000ffffca7224 */ /* 0x000fe200078e00de */
[----:B------:R-:W-:Y:S02]  /*19530*/  PRMT R218, R191, 0x654, R218 ;  /* 0x00000654bfda7816 */ /* 0x000fe400000000da */
[----:B------:R-:W-:Y:S02]  /*19540*/  F2FP.BF16.F32.PACK_AB R197, R197, R154 ;  /* 0x0000009ac5c5723e */ /* 0x000fe400000010ff */
[----:B------:R0:W-:Y:S01]  /*19550*/  SYNCS.ARRIVE.TRANS64.RED.A1T0 RZ, [R218+URZ], RZ ;  /* 0x000000ffdaff79a7 */ /* 0x0001e2000810043f */
[----:B------:R-:W-:-:S02]  /*19560*/  F2FP.BF16.F32.PACK_AB R198, R157, R156 ;  /* 0x0000009c9dc6723e */ /* 0x000fc400000010ff */
[----:B------:R-:W-:Y:S02]  /*19570*/  F2FP.BF16.F32.PACK_AB R199, R159, R158 ;  /* 0x0000009e9fc7723e */ /* 0x000fe400000010ff */
[----:B------:R-:W-:Y:S02]  /*19580*/  F2FP.BF16.F32.PACK_AB R192, R161, R160 ;  /* 0x000000a0a1c0723e */ /* 0x000fe400000010ff */
[----:B------:R-:W-:Y:S01]  /*19590*/  F2FP.BF16.F32.PACK_AB R193, R163, R162 ;  /* 0x000000a2a3c1723e */ /* 0x000fe200000010ff */
[----:B0-----:R-:W-:Y:S01]  /*195a0*/  IMAD.MOV.U32 R218, RZ, RZ, R227 ;  /* 0x000000ffffda7224 */ /* 0x001fe200078e00e3 */
        /* <DEDUP_REMOVED lines=9> */
[C---:B--2---:R-:W-:Y:S01]  /*19640*/  ISETP.GT.AND P1, PT, R8.reuse, R4, PT ;  /* 0x000000040800720c */ /* 0x044fe20003f24270 */
[----:B------:R-:W-:Y:S02]  /*19650*/  VIADD R8, R8, 0xffffffff ;  /* 0xffffffff08087836 */ /* 0x000fe40000000000 */
[----:B------:R-:W-:-:S10]  /*19660*/  IMAD.MOV.U32 R4, RZ, RZ, R152 ;  /* 0x000000ffff047224 */ /* 0x000fd400078e0098 */
[----:B------:R-:W-:Y:S05]  /*19670*/  @P1 BRA `(.L_x_1775) ;  /* 0xffffffd000a01947 */ /* 0x000fea000383ffff */
[----:B------:R-:W-:Y:S05]  /*19680*/  BSYNC B0 ;  /* 0x0000000000007941 */ /* 0x000fea0003800000 */
.L_x_1754:
[----:B------:R-:W-:Y:S02]  /*19690*/  IMAD.MOV.U32 R4, RZ, RZ, R152 ;  /* 0x000000ffff047224 */ /* 0x000fe400078e0098 */
[----:B------:R-:W-:Y:S02]  /*196a0*/  IMAD.MOV.U32 R5, RZ, RZ, R155 ;  /* 0x000000ffff057224 */ /* 0x000fe400078e009b */
[----:B------:R-:W-:Y:S02]  /*196b0*/  IMAD.MOV.U32 R202, RZ, RZ, R222 ;  /* 0x000000ffffca7224 */ /* 0x000fe400078e00de */
[----:B------:R-:W-:-:S07]  /*196c0*/  IMAD.MOV.U32 R218, RZ, RZ, R227 ;  /* 0x000000ffffda7224 */ /* 0x000fce00078e00e3 */
.L_x_1753:
[----:B------:R-:W-:Y:S05]  /*196d0*/  BSYNC B1 ;  /* 0x0000000000017941 */ /* 0x000fea0003800000 */
.L_x_1752:
[----:B------:R-:W2:Y:S01]  /*196e0*/  LDL R153, [R1+0x58] ;  /* 0x0000580001997983 */ /* 0x000ea20000100800 */
[----:B------:R-:W0:Y:S01]  /*196f0*/  LDC R152, c[0x0][0x448] ;  /* 0x00011200ff987b82 */ /* 0x000e220000000800 */
[----:B------:R-:W-:-:S07]  /*19700*/  LOP3.LUT R16, R16, 0xffffffdf, RZ, 0xc0, !PT ;  /* 0xffffffdf10107812 */ /* 0x000fce00078ec0ff */
[----:B------:R-:W1:Y:S01]  /*19710*/  LDC R155, c[0x0][0x9e4] ;  /* 0x00027900ff9b7b82 */ /* 0x000e620000000800 */
[----:B0-----:R-:W-:-:S13]  /*19720*/  ISETP.NE.AND P1, PT, R152, 0x1, PT ;  /* 0x000000019800780c */ /* 0x001fda0003f25270 */
[----:B------:R-:W0:Y:S01]  /*19730*/  @P1 LDC R154, c[0x0][0x44c] ;  /* 0x00011300ff9a1b82 */ /* 0x000e220000000800 */
[----:B------:R-:W-:-:S04]  /*19740*/  @P1 LOP3.LUT R16, R16, 0x20, RZ, 0xfc, !PT ;  /* 0x0000002010101812 */ /* 0x000fc800078efcff */
[----:B------:R-:W-:-:S03]  /*19750*/  LOP3.LUT R16, R16, 0xffffffbf, RZ, 0xc0, !PT ;  /* 0xffffffbf10107812 */ /* 0x000fc600078ec0ff */
[----:B------:R-:W3:Y:S01]  /*19760*/  @P1 LDC R152, c[0x0][0x450] ;  /* 0x00011400ff981b82 */ /* 0x000ee20000000800 */
[----:B--2---:R-:W-:-:S04]  /*19770*/  VIADD R153, R153, 0x7f ;  /* 0x0000007f99997836 */ /* 0x004fc80000000000 */
[----:B0-----:R-:W-:-:S05]  /*19780*/  @P1 IMAD.HI.U32 R154, R153, R154, RZ ;  /* 0x0000009a999a1227 */ /* 0x001fca00078e00ff */
[----:B---3--:R-:W-:Y:S02]  /*19790*/  @P1 SHF.R.U32.HI R153, RZ, R152, R154 ;  /* 0x00000098ff991219 */ /* 0x008fe4000001169a */
[----:B-1----:R-:W-:Y:S02]  /*197a0*/  ISETP.GE.AND P1, PT, R155, 0x1, PT ;  /* 0x000000019b00780c */ /* 0x002fe40003f26270 */
[----:B------:R-:W-:-:S05]  /*197b0*/  IADD3 R152, R220, 0x1, -R219 ;  /* 0x00000001dc987810 */ /* 0x000fca0007ffe8db */
[----:B------:R-:W-:-:S04]  /*197c0*/  IMAD.IADD R153, R152, 0x1, R153 ;  /* 0x0000000198997824 */ /* 0x000fc800078e0299 */
[----:B------:R-:W-:Y:S02]  /*197d0*/  IMAD.IADD R223, R153, 0x1, -R223 ;  /* 0x0000000199df7824 */ /* 0x000fe400078e0adf */
[----:B------:R-:W-:Y:S01]  /*197e0*/  @P1 LOP3.LUT R16, R16, 0x40, RZ, 0xfc, !PT ;  /* 0x0000004010101812 */ /* 0x000fe200078efcff */
        /* <DEDUP_REMOVED lines=12> */
.L_x_1778:
[----:B------:R-:W-:-:S13]  /*198b0*/  ISETP.NE.AND P1, PT, R155, 0x1, PT ;  /* 0x000000019b00780c */ /* 0x000fda0003f25270 */
[----:B------:R-:W0:Y:S02]  /*198c0*/  @P1 LDC.64 R152, c[0x0][0x9e8] ;  /* 0x00027a00ff981b82 */ /* 0x000e240000000a00 */
[----:B0-----:R-:W-:-:S05]  /*198d0*/  @P1 IMAD.HI.U32 R152, R154, R152, RZ ;  /* 0x000000989a981227 */ /* 0x001fca00078e00ff */
[----:B------:R-:W-:-:S07]  /*198e0*/  @P1 SHF.R.U32.HI R154, RZ, R153, R152 ;  /* 0x00000099ff9a1219 */ /* 0x000fce0000011698 */
.L_x_1779:
[----:B------:R-:W-:Y:S05]  /*198f0*/  BSYNC B0 ;  /* 0x0000000000007941 */ /* 0x000fea0003800000 */
.L_x_1777:
[----:B------:R-:W-:-:S05]  /*19900*/  IMAD R154, R154, R155, RZ ;  /* 0x0000009b9a9a7224 */ /* 0x000fca00078e02ff */
[----:B------:R-:W-:-:S07]  /*19910*/  VIMNMX R223, R223, R154, !PT ;  /* 0x0000009adfdf7248 */ /* 0x000fce0007fe0100 */
.L_x_1776:
[----:B------:R-:W2:Y:S01]  /*19920*/  LDL R153, [R1+0x78] ;  /* 0x0000780001997983 */ /* 0x000ea20000100800 */
[----:B------:R-:W-:Y:S01]  /*19930*/  VIADD R223, R223, 0x3f ;  /* 0x0000003fdfdf7836 */ /* 0x000fe20000000000 */
[----:B------:R-:W-:Y:S04]  /*19940*/  BSSY B0, `(.L_x_1780) ;  /* 0x0000224000007945 */ /* 0x000fe80003800000 */
[----:B------:R-:W-:-:S04]  /*19950*/  SHF.R.S32.HI R152, RZ, 0x1f, R223 ;  /* 0x0000001fff987819 */ /* 0x000fc800000114df */
[----:B------:R-:W-:-:S04]  /*19960*/  LEA.HI R152, R152, R223, RZ, 0x6 ;  /* 0x000000df98987211 */ /* 0x000fc800078f30ff */
[----:B------:R-:W-:-:S04]  /*19970*/  SHF.R.S32.HI R152, RZ, 0x6, R152 ;  /* 0x00000006ff987819 */ /* 0x000fc80000011498 */
[----:B--2---:R-:W-:-:S04]  /*19980*/  VIMNMX R153, R153, R152, !PT ;  /* 0x0000009899997248 */ /* 0x004fc80007fe0100 */
[----:B------:R-:W-:Y:S01]  /*19990*/  ISETP.GE.AND P1, PT, R8, R153, PT ;  /* 0x000000990800720c */ /* 0x000fe20003f26270 */
[----:B------:R0:W-:-:S12]  /*199a0*/  STL [R1+0x54], R153 ;  /* 0x0000549901007387 */ /* 0x0001d80000100800 */
[----:B0-----:R-:W-:Y:S05]  /*199b0*/  @!P1 BRA `(.L_x_1781) ;  /* 0x0000002000709947 */ /* 0x001fea0003800000 */
[----:B------:R-:W-:Y:S01]  /*199c0*/  BSSY B1, `(.L_x_1782) ;  /* 0x000021a000017945 */ /* 0x000fe20003800000 */
[----:B------:R-:W-:Y:S02]  /*199d0*/  IMAD.MOV.U32 R228, RZ, RZ, R8 ;  /* 0x000000ffffe47224 */ /* 0x000fe400078e0008 */
[----:B------:R-:W-:Y:S02]  /*199e0*/  IMAD.MOV.U32 R227, RZ, RZ, R4 ;  /* 0x000000ffffe37224 */ /* 0x000fe400078e0004 */
[----:B------:R-:W-:Y:S02]  /*199f0*/  IMAD.MOV.U32 R223, RZ, RZ, R5 ;  /* 0x000000ffffdf7224 */ /* 0x000fe400078e0005 */
[----:B------:R-:W-:Y:S02]  /*19a00*/  IMAD.MOV.U32 R8, RZ, RZ, R218 ;  /* 0x000000ffff087224 */ /* 0x000fe400078e00da */
[----:B------:R-:W-:-:S07]  /*19a10*/  IMAD.MOV.U32 R229, RZ, RZ, R202 ;  /* 0x000000ffffe57224 */ /* 0x000fce00078e00ca */
.L_x_1795:
[----:B------:R-:W-:-:S04]  /*19a20*/  ISETP.NE.AND P1, PT, R229, 0x1, PT ;  /* 0x00000001e500780c */ /* 0x000fc80003f25270 */
[----:B------:R-:W-:-:S04]  /*19a30*/  SEL R218, RZ, 0x1, P1 ;  /* 0x00000001ffda7807 */ /* 0x000fc80000800000 */
[----:B------:R-:W-:Y:S01]  /*19a40*/  LOP3.LUT R218, R8, R218, RZ, 0x3c, !PT ;  /* 0x000000da08da7212 */ /* 0x000fe200078e3cff */
[----:B------:R-:W-:Y:S06]  /*19a50*/  @!P0 BRA `(.L_x_1783) ;  /* 0x0000000000048947 */ /* 0x000fec0003800000 */
[----:B------:R-:W-:Y:S01]  /*19a60*/  BPT.TRAP 0x1 ;  /* 0x000000040000795c */ /* 0x000fe20000300000 */
.L_x_1783:
        /* <DEDUP_REMOVED lines=8> */
.L_x_1784:
        /* <DEDUP_REMOVED lines=8> */
.L_x_1786:
[----:B------:R-:W-:Y:S05]  /*19b70*/  BSYNC B2 ;  /* 0x0000000000027941 */ /* 0x000fea0003800000 */
.L_x_1785:
[----:B------:R-:W-:Y:S04]  /*19b80*/  STL.64 [R1+0xf8], R22 ;  /* 0x0000f81601007387 */ /* 0x000fe80000100a00 */
[----:B------:R-:W-:Y:S04]  /*19b90*/  STL [R1+0xf0], R18 ;  /* 0x0000f01201007387 */ /* 0x000fe80000100800 */
[----:B------:R2:W-:Y:S04]  /*19ba0*/  STL.64 [R1+0xe8], R16 ;  /* 0x0000e81001007387 */ /* 0x0005e80000100a00 */
[----:B--2---:R-:W2:Y:S04]  /*19bb0*/  LDL.64 R16, [R1+0x38] ;  /* 0x0000380001107983 */ /* 0x004ea80000100a00 */
[----:B------:R3:W-:Y:S04]  /*19bc0*/  STL.64 [R1+0xe0], R8 ;  /* 0x0000e00801007387 */ /* 0x0007e80000100a00 */
[----:B------:R-:W4:Y:S01]  /*19bd0*/  LDL.64 R22, [R1+0x40] ;  /* 0x0000400001167983 */ /* 0x000f220000100a00 */
[----:B01----:R-:W-:-:S05]  /*19be0*/  IMAD.MOV.U32 R4, RZ, RZ, R2 ;  /* 0x000000ffff047224 */ /* 0x003fca00078e0002 */
[----:B------:R-:W-:Y:S01]  /*19bf0*/  R2UR UR6, R4 ;  /* 0x00000000040672ca */ /* 0x000fe200000e0000 */
[----:B------:R-:W-:Y:S01]  /*19c00*/  IMAD.MOV.U32 R4, RZ, RZ, R154 ;  /* 0x000000ffff047224 */ /* 0x000fe200078e009a */
[----:B---3--:R-:W3:Y:S01]  /*19c10*/  LDL.64 R8, [R1+0x28] ;  /* 0x0000280001087983 */ /* 0x008ee20000100a00 */
[----:B------:R-:W-:Y:S02]  /*19c20*/  VIADD R152, R2, 0x6 ;  /* 0x0000000602987836 */ /* 0x000fe40000000000 */
[----:B------:R-:W-:Y:S01]  /*19c30*/  IMAD.MOV.U32 R5, RZ, RZ, 0x40000040 ;  /* 0x40000040ff057424 */ /* 0x000fe200078e00ff */
[----:B------:R-:W-:Y:S01]  /*19c40*/  R2UR UR4, R4 ;  /* 0x00000000040472ca */ /* 0x000fe200000e0000 */
[----:B------:R-:W-:Y:S01]  /*19c50*/  IMAD.MOV.U32 R4, RZ, RZ, R153 ;  /* 0x000000ffff047224 */ /* 0x000fe200078e0099 */
[----:B------:R-:W-:Y:S01]  /*19c60*/  R2UR UR10, R152 ;  /* 0x00000000980a72ca */ /* 0x000fe200000e0000 */
[----:B------:R-:W-:Y:S01]  /*19c70*/  IMAD.MOV.U32 R153, RZ, RZ, 0x40000040 ;  /* 0x40000040ff997424 */ /* 0x000fe200078e00ff */
[----:B------:R-:W-:-:S02]  /*19c80*/  R2UR UR7, R5 ;  /* 0x00000000050772ca */ /* 0x000fc400000e0000 */
[----:B------:R-:W-:Y:S01]  /*19c90*/  R2UR UR8, R4 ;  /* 0x00000000040872ca */ /* 0x000fe200000e0000 */
[C---:B------:R-:W-:Y:S01]  /*19ca0*/  VIADD R4, R2.reuse, 0x200 ;  /* 0x0000020002047836 */ /* 0x040fe20000000000 */
[----:B------:R-:W-:Y:S01]  /*19cb0*/  R2UR UR11, R153 ;  /* 0x00000000990b72ca */ /* 0x000fe200000e0000 */
[----:B------:R-:W-:Y:S01]  /*19cc0*/  VIADD R154, R2, 0x204 ;  /* 0x00000204029a7836 */ /* 0x000fe20000000000 */
[C---:B------:R-:W-:Y:S02]  /*19cd0*/  R2UR UR5, R5.reuse ;  /* 0x00000000050572ca */ /* 0x040fe400000e0000 */
[----:B------:R-:W-:Y:S01]  /*19ce0*/  R2UR UR14, R4 ;  /* 0x00000000040e72ca */ /* 0x000fe200000e0000 */
[----:B------:R-:W-:Y:S01]  /*19cf0*/  VIADD R4, R2, 0x206 ;  /* 0x0000020602047836 */ /* 0x000fe20000000000 */
[----:B------:R-:W-:-:S04]  /*19d00*/  R2UR UR9, R5 ;  /* 0x00000000050972ca */ /* 0x000fc800000e0000 */
[----:B------:R-:W-:Y:S01]  /*19d10*/  R2UR UR26, R4 ;  /* 0x00000000041a72ca */ /* 0x000fe200000e0000 */
[----:B------:R-:W-:Y:S02]  /*19d20*/  VIADD R4, R2, 0x404 ;  /* 0x0000040402047836 */ /* 0x000fe40000000000 */
[----:B------:R-:W-:Y:S02]  /*19d30*/  MOV R152, UR11 ;  /* 0x0000000b00987c02 */ /* 0x000fe40008000f00 */
[----:B------:R-:W-:Y:S01]  /*19d40*/  R2UR UR22, R154 ;  /* 0x000000009a1672ca */ /* 0x000fe200000e0000 */
[----:B------:R-:W-:Y:S01]  /*19d50*/  VIADD R154, R2, 0x400 ;  /* 0x00000400029a7836 */ /* 0x000fe20000000000 */
[----:B------:R-:W-:Y:S01]  /*19d60*/  R2UR UR38, R4 ;  /* 0x00000000042672ca */ /* 0x000fe200000e0000 */
[----:B------:R0:W-:Y:S01]  /*19d70*/  STL [R1+0x14], R152 ;  /* 0x0000149801007387 */ /* 0x0001e20000100800 */
[----:B------:R-:W-:Y:S02]  /*19d80*/  VIADD R4, R2, 0x600 ;  /* 0x0000060002047836 */ /* 0x000fe40000000000 */
[----:B------:R-:W-:Y:S01]  /*19d90*/  R2UR UR30, R154 ;  /* 0x000000009a1e72ca */ /* 0x000fe200000e0000 */
[----:B------:R-:W-:-:S02]  /*19da0*/  VIADD R154, R2, 0x406 ;  /* 0x00000406029a7836 */ /* 0x000fc40000000000 */
[----:B0-----:R-:W-:Y:S01]  /*19db0*/  VIADD R152, R2, 0x202 ;  /* 0x0000020202987836 */ /* 0x001fe20000000000 */
[----:B------:R-:W-:Y:S01]  /*19dc0*/  R2UR UR46, R4 ;  /* 0x00000000042e72ca */ /* 0x000fe200000e0000 */
[----:B------:R-:W-:-:S03]  /*19dd0*/  VIADD R4, R2, 0x606 ;  /* 0x0000060602047836 */ /* 0x000fc60000000000 */
[----:B------:R-:W-:Y:S01]  /*19de0*/  R2UR UR18, R152 ;  /* 0x00000000981272ca */ /* 0x000fe200000e0000 */
[----:B------:R-:W-:Y:S01]  /*19df0*/  VIADD R152, R2, 0x402 ;  /* 0x0000040202987836 */ /* 0x000fe20000000000 */
[----:B------:R-:W-:Y:S01]  /*19e00*/  R2UR UR42, R154 ;  /* 0x000000009a2a72ca */ /* 0x000fe200000e0000 */
[----:B------:R-:W-:Y:S01]  /*19e10*/  VIADD R154, R2, 0x602 ;  /* 0x00000602029a7836 */ /* 0x000fe20000000000 */
[C---:B------:R-:W-:Y:S01]  /*19e20*/  R2UR UR15, R5.reuse ;  /* 0x00000000050f72ca */ /* 0x040fe200000e0000 */
[-C--:B------:R-:W-:Y:S01]  /*19e30*/  FMUL.FTZ R24, R24, R3.reuse ;  /* 0x0000000318187220 */ /* 0x080fe20000410000 */
[----:B------:R-:W-:Y:S01]  /*19e40*/  R2UR UR34, R152 ;  /* 0x00000000982272ca */ /* 0x000fe200000e0000 */
[----:B------:R-:W-:Y:S01]  /*19e50*/  VIADD R152, R2, 0x604 ;  /* 0x0000060402987836 */ /* 0x000fe20000000000 */
        /* <DEDUP_REMOVED lines=68> */
[----:B------:R-:W3:Y:S01]  /*1a2a0*/  LDL.64 R4, [R1+0x18] ;  /* 0x0000180001047983 */ /* 0x000ee20000100a00 */
[-C--:B------:R-:W-:Y:S01]  /*1a2b0*/  FMUL.FTZ R26, R26, R0.reuse ;  /* 0x000000001a1a7220 */ /* 0x080fe20000410000 */
[-C--:B------:R-:W-:Y:S01]  /*1a2c0*/  FMUL.FTZ R27, R27, R0.reuse ;  /* 0x000000001b1b7220 */ /* 0x080fe20000410000 */
[-C--:B------:R-:W-:Y:S01]  /*1a2d0*/  FMUL.FTZ R30, R30, R0.reuse ;  /* 0x000000001e1e7220 */ /* 0x080fe20000410000 */
[----:B------:R-:W3:Y:S01]  /*1a2e0*/  LDL.64 R2, [R1+0x20] ;  /* 0x0000200001027983 */ /* 0x000ee20000100a00 */
        /* <DEDUP_REMOVED lines=61> */
[----:B------:R-:W3:Y:S01]  /*1a6c0*/  LDL.LU R0, [R1+0x14] ;  /* 0x0000140001007983 */ /* 0x000ee20000300800 */
[----:B------:R-:W-:Y:S01]  /*1a6d0*/  MOV R18, UR10 ;  /* 0x0000000a00127c02 */ /* 0x000fe20008000f00 */
[----:B------:R-:W-:Y:S01]  /*1a6e0*/  UMOV UR10, UR4 ;  /* 0x00000004000a7c82 */ /* 0x000fe20008000000 */
[----:B------:R-:W-:Y:S01]  /*1a6f0*/  UMOV UR11, UR5 ;  /* 0x00000005000b7c82 */ /* 0x000fe20008000000 */
[----:B------:R-:W-:Y:S01]  /*1a700*/  R2UR UR4, R6 ;  /* 0x00000000060472ca */ /* 0x000fe200000e0000 */
[----:B------:R-:W-:Y:S01]  /*1a710*/  IMAD.MOV.U32 R155, RZ, RZ, 0x40000040 ;  /* 0x40000040ff9b7424 */ /* 0x000fe200078e00ff */
[----:B------:R-:W-:Y:S02]  /*1a720*/  R2UR UR5, R7 ;  /* 0x00000000070572ca */ /* 0x000fe400000e0000 */
[----:B------:R-:W-:Y:S02]  /*1a730*/  R2UR UR19, R153 ;  /* 0x00000000991372ca */ /* 0x000fe400000e0000 */
[----:B------:R-:W-:-:S02]  /*1a740*/  R2UR UR23, R155 ;  /* 0x000000009b1772ca */ /* 0x000fc400000e0000 */
[----:B------:R-:W-:Y:S02]  /*1a750*/  R2UR UR31, R155 ;  /* 0x000000009b1f72ca */ /* 0x000fe400000e0000 */
[----:B------:R-:W-:Y:S02]  /*1a760*/  R2UR UR35, R153 ;  /* 0x00000000992372ca */ /* 0x000fe400000e0000 */
[C---:B------:R-:W-:Y:S02]  /*1a770*/  R2UR UR43, R155.reuse ;  /* 0x000000009b2b72ca */ /* 0x040fe400000e0000 */
[----:B------:R-:W-:Y:S02]  /*1a780*/  R2UR UR50, R154 ;  /* 0x000000009a3272ca */ /* 0x000fe400000e0000 */
[----:B------:R-:W-:Y:S02]  /*1a790*/  R2UR UR51, R155 ;  /* 0x000000009b3372ca */ /* 0x000fe400000e0000 */
[----:B------:R-:W-:-:S02]  /*1a7a0*/  R2UR UR54, R152 ;  /* 0x00000000983672ca */ /* 0x000fc400000e0000 */
[----:B------:R-:W-:Y:S02]  /*1a7b0*/  R2UR UR55, R153 ;  /* 0x00000000993772ca */ /* 0x000fe400000e0000 */
[----:B------:R-:W-:-:S06]  /*1a7c0*/  WARPGROUP.ARRIVE ;  /* 0x00000000000079c5 */ /* 0x000fcc0000000000 */
[----:B------:R-:W-:Y:S01]  /*1a7d0*/  HGMMA.64x64x16.F32.BF16 R152, gdesc[UR4], RZ, !UPT, gsb0 ;  /* 0x00e00000049879f0 */ /* 0x000fe2000c0018ff */
[----:B------:R-:W-:Y:S01]  /*1a7e0*/  UMOV UR6, UR8 ;  /* 0x0000000800067c82 */ /* 0x000fe20008000000 */
[----:B------:R-:W-:Y:S01]  /*1a7f0*/  UMOV UR7, UR9 ;  /* 0x0000000900077c82 */ /* 0x000fe20008000000 */
[----:B----4-:R-:W-:Y:S02]  /*1a800*/  R2UR UR8, R22 ;  /* 0x00000000160872ca */ /* 0x010fe400000e0000 */
[----:B------:R-:W-:Y:S01]  /*1a810*/  R2UR UR9, R23 ;  /* 0x00000000170972ca */ /* 0x000fe200000e0000 */
[----:B------:R-:W-:Y:S02]  /*1a820*/  WARPGROUP.DEPBAR.LE gsb0, 0x0 ;  /* 0x00008000000079c5 */ /* 0x000fe40000010000 */
[----:B------:R-:W-:Y:S01]  /*1a830*/  WARPGROUP.ARRIVE ;  /* 0x00000000000079c5 */ /* 0x000fe20000000000 */
[----:B--2---:R-:W-:Y:S01]  /*1a840*/  R2UR UR4, R16 ;  /* 0x00000000100472ca */ /* 0x004fe200000e0000 */
[----:B------:R0:W5:Y:S08]  /*1a850*/  LDL.LU.64 R22, [R1+0xf8] ;  /* 0x0000f80001167983 */ /* 0x0001700000300a00 */
[----:B------:R-:W-:Y:S01]  /*1a860*/  HGMMA.64x64x16.F32.BF16 R152, gdesc[UR8], R152, gsb0 ;  /* 0x00e00000089879f0 */ /* 0x000fe20008001898 */
[----:B------:R-:W-:-:S02]  /*1a870*/  R2UR UR5, R17 ;  /* 0x00000000110572ca */ /* 0x000fc400000e0000 */
[----:B------:R-:W-:Y:S02]  /*1a880*/  WARPGROUP.DEPBAR.LE gsb0, 0x0 ;  /* 0x00008000000079c5 */ /* 0x000fe40000010000 */
[----:B------:R-:W-:-:S09]  /*1a890*/  WARPGROUP.ARRIVE ;  /* 0x00000000000079c5 */ /* 0x000fd20000000000 */
[----:B------:R-:W-:Y:S01]  /*1a8a0*/  HGMMA.64x64x16.F32.BF16 R152, gdesc[UR4], R152, gsb0 ;  /* 0x00e00000049879f0 */ /* 0x000fe20008001898 */
[----:B------:R-:W-:Y:S02]  /*1a8b0*/  R2UR UR10, R18 ;  /* 0x00000000120a72ca */ /* 0x000fe400000e0000 */
[----:B---3--:R-:W-:Y:S01]  /*1a8c0*/  R2UR UR8, R8 ;  /* 0x00000000080872ca */ /* 0x008fe200000e0000 */
[----:B------:R0:W5:Y:S01]  /*1a8d0*/  LDL.LU R18, [R1+0xf0] ;  /* 0x0000f00001127983 */ /* 0x0001620000300800 */
[----:B------:R-:W-:Y:S02]  /*1a8e0*/  R2UR UR9, R9 ;  /* 0x00000000090972ca */ /* 0x000fe400000e0000 */
[----:B------:R-:W-:Y:S01]  /*1a8f0*/  R2UR UR20, R216 ;  /* 0x00000000d81472ca */ /* 0x000fe200000e0000 */
[----:B------:R0:W5:Y:S01]  /*1a900*/  LDL.LU.64 R16, [R1+0xe8] ;  /* 0x0000e80001107983 */ /* 0x0001620000300a00 */
[----:B------:R-:W-:Y:S02]  /*1a910*/  R2UR UR21, R217 ;  /* 0x00000000d91572ca */ /* 0x000fe400000e0000 */
[----:B------:R-:W-:Y:S01]  /*1a920*/  R2UR UR24, R214 ;  /* 0x00000000d61872ca */ /* 0x000fe200000e0000 */
[----:B------:R0:W5:Y:S01]  /*1a930*/  LDL.LU.64 R8, [R1+0xe0] ;  /* 0x0000e00001087983 */ /* 0x0001620000300a00 */
[----:B------:R-:W-:-:S02]  /*1a940*/  WARPGROUP.DEPBAR.LE gsb0, 0x0 ;  /* 0x00008000000079c5 */ /* 0x000fc40000010000 */
[----:B------:R-:W-:Y:S01]  /*1a950*/  WARPGROUP.ARRIVE ;  /* 0x00000000000079c5 */ /* 0x000fe20000000000 */
[----:B------:R-:W-:-:S13]  /*1a960*/  R2UR UR11, R0 ;  /* 0x00000000000b72ca */ /* 0x000fda00000e0000 */
        /* <DEDUP_REMOVED lines=12> */
[----:B------:R-:W-:-:S06]  /*1aa30*/  WARPGROUP.ARRIVE ;  /* 0x00000000000079c5 */ /* 0x000fcc0000000000 */
        /* <DEDUP_REMOVED lines=48> */
.L_x_1788:
[----:B-----5:R-:W-:Y:S01]  /*1ad40*/  SHF.L.U32 R0, R8, 0x1f, RZ ;  /* 0x0000001f08007819 */ /* 0x020fe200000006ff */
[----:B------:R-:W-:-:S04]  /*1ad50*/  IMAD R8, R229, 0x8, R17 ;  /* 0x00000008e5087824 */ /* 0x000fc800078e0211 */
[----:B------:R0:W1:Y:S01]  /*1ad60*/  SYNCS.PHASECHK.TRANS64.TRYWAIT P1, [R8+URZ+0x30850], R0 ;  /* 0x03085000080075a7 */ /* 0x000062000802017f */
[----:B------:R-:W-:Y:S05]  /*1ad70*/  @!P0 BRA `(.L_x_1789) ;  /* 0x0000000000048947 */ /* 0x000fea0003800000 */
[----:B------:R-:W-:Y:S01]  /*1ad80*/  BPT.TRAP 0x1 ;  /* 0x000000040000795c */ /* 0x000fe20000300000 */
.L_x_1789:
[----:B------:R-:W-:Y:S04]  /*1ad90*/  BSSY B2, `(.L_x_1790) ;  /* 0x0000004000027945 */ /* 0x000fe80003800000 */
[----:B-1----:R-:W-:Y:S05]  /*1ada0*/  @P1 BRA `(.L_x_1791) ;  /* 0x0000000000081947 */ /* 0x002fea0003800000 */
[----:B------:R-:W1:Y:S02]  /*1adb0*/  SYNCS.PHASECHK.TRANS64.TRYWAIT P1, [R8+URZ+0x30850], R0 ;  /* 0x03085000080075a7 */ /* 0x000e64000802017f */
[----:B-1----:R-:W-:Y:S05]  /*1adc0*/  @!P1 BRA `(.L_x_1792) ;  /* 0x0000013800049947 */ /* 0x002fea0003800000 */
.L_x_1791:
[----:B------:R-:W-:Y:S05]  /*1add0*/  BSYNC B2 ;  /* 0x0000000000027941 */ /* 0x000fea0003800000 */
.L_x_1790:
[----:B01----:R-:W-:Y:S01]  /*1ade0*/  VIADD R0, R17, 0x400 ;  /* 0x0000040011007836 */ /* 0x003fe20000000000 */
[----:B------:R-:W-:Y:S01]  /*1adf0*/  WARPGROUP.ARRIVE ;  /* 0x00000000000079c5 */ /* 0x000fe20000000000 */
[----:B------:R-:W-:Y:S02]  /*1ae00*/  IMAD.MOV.U32 R3, RZ, RZ, 0x40000040 ;  /* 0x40000040ff037424 */ /* 0x000fe400078e00ff */
        /* <DEDUP_REMOVED lines=34> */
.L_x_1793:
[----:B------:R-:W2:Y:S01]  /*1b030*/  LDL R185, [R1+0x8] ;  /* 0x0000080001b97983 */ /* 0x000ea20000100800 */
[----:B------:R-:W-:Y:S01]  /*1b040*/  FMNMX.FTZ R0, R152, R223, !PT ;  /* 0x000000df98007209 */ /* 0x000fe20007810000 */
[----:B------:R-:W-:Y:S01]  /*1b050*/  ULDC UR4, c[0x0][0x988] ;  /* 0x0002620000047ab9 */ /* 0x000fe20000000800 */
[----:B------:R-:W-:Y:S02]  /*1b060*/  VIADD R222, R222, 0x30840 ;  /* 0x00030840dede7836 */ /* 0x000fe40000000000 */
        /* <DEDUP_REMOVED lines=27> */
[----:B------:R-:W-:Y:S01]  /*1b220*/  FADD.FTZ R3, -R5, R223 ;  /* 0x000000df05037221 */ /* 0x000fe20000010100 */
        /* <DEDUP_REMOVED lines=9> */
[----:B0-----:R-:W-:-:S05]  /*1b2c0*/  FMNMX.FTZ R2, R0, R2, !PT ;  /* 0x0000000200027209 */ /* 0x001fca0007810000 */
[----:B------:R-:W0:Y:S02]  /*1b2d0*/  SHFL.BFLY PT, R4, R2, 0x1, 0x1f ;  /* 0x0c201f0002047f89 */ /* 0x000e2400000e0000 */
[----:B0-----:R-:W-:Y:S01]  /*1b2e0*/  FMNMX.FTZ R4, R2, R4, !PT ;  /* 0x0000000402047209 */ /* 0x001fe20007810000 */
[----:B------:R-:W-:-:S04]  /*1b2f0*/  IMAD.U32 R2, RZ, RZ, UR4 ;  /* 0x00000004ff027e24 */ /* 0x000fc8000f8e00ff */
[-C--:B------:R-:W-:Y:S01]  /*1b300*/  FMUL.FTZ R184, R5, R2.reuse ;  /* 0x0000000205b87220 */ /* 0x080fe20000410000 */
[----:B------:R-:W-:Y:S01]  /*1b310*/  FADD.FTZ R0, -R4, R227 ;  /* 0x000000e304007221 */ /* 0x000fe20000010100 */
[-C--:B------:R-:W-:Y:S02]  /*1b320*/  FMUL.FTZ R3, R3, R2.reuse ;  /* 0x0000000203037220 */ /* 0x080fe40000410000 */
        /* <DEDUP_REMOVED lines=15> */
[-C--:B------:R-:W-:Y:S01]  /*1b420*/  FFMA.FTZ R181, R181, R2.reuse, -R184 ;  /* 0x00000002b5b57223 */ /* 0x080fe200000108b8 */
[-C--:B------:R-:W-:Y:S01]  /*1b430*/  FMUL.FTZ R184, R4, R2.reuse ;  /* 0x0000000204b87220 */ /* 0x080fe20000410000 */
[-C--:B------:R-:W-:Y:S01]  /*1b440*/  FMUL.FTZ R0, R0, R2.reuse ;  /* 0x0000000200007220 */ /* 0x080fe20000410000 */
[----:B------:R-:W-:Y:S02]  /*1b450*/  MUFU.EX2 R3, R3 ;  /* 0x0000000300037308 */ /* 0x000fe40000000800 */
[-CC-:B------:R-:W-:Y:S01]  /*1b460*/  FFMA.FTZ R154, R154, R2.reuse, -R184.reuse ;  /* 0x000000029a9a7223 */ /* 0x180fe200000108b8 */
[-CC-:B------:R-:W-:Y:S01]  /*1b470*/  FFMA.FTZ R155, R155, R2.reuse, -R184.reuse ;  /* 0x000000029b9b7223 */ /* 0x180fe200000108b8 */
[-CC-:B------:R-:W-:Y:S01]  /*1b480*/  FFMA.FTZ R158, R158, R2.reuse, -R184.reuse ;  /* 0x000000029e9e7223 */ /* 0x180fe200000108b8 */
[-CC-:B------:R-:W-:Y:S01]  /*1b490*/  FFMA.FTZ R159, R159, R2.reuse, -R184.reuse ;  /* 0x000000029f9f7223 */ /* 0x180fe200000108b8 */
[-CC-:B------:R-:W-:Y:S01]  /*1b4a0*/  FFMA.FTZ R162, R162, R2.reuse, -R184.reuse ;  /* 0x00000002a2a27223 */ /* 0x180fe200000108b8 */
[-CC-:B------:R-:W-:Y:S01]  /*1b4b0*/  FFMA.FTZ R163, R163, R2.reuse, -R184.reuse ;  /* 0x00000002a3a37223 */ /* 0x180fe200000108b8 */
[----:B------:R-:W0:Y:S01]  /*1b4c0*/  MUFU.EX2 R152, R152 ;  /* 0x0000009800987308 */ /* 0x000e220000000800 */
        /* <DEDUP_REMOVED lines=10> */
[----:B------:R-:W-:-:S05]  /*1b570*/  FFMA.FTZ R183, R183, R2, -R184 ;  /* 0x00000002b7b77223 */ /* 0x000fca00000108b8 */
[----:B------:R-:W1:Y:S01]  /*1b580*/  MUFU.EX2 R197, R154 ;  /* 0x0000009a00c57308 */ /* 0x000e620000000800 */
[----:B0-----:R-:W-:-:S07]  /*1b590*/  FFMA.FTZ R221, R3, R221, R152 ;  /* 0x000000dd03dd7223 */ /* 0x001fce0000010098 */
[----:B------:R-:W0:Y:S08]  /*1b5a0*/  MUFU.EX2 R153, R153 ;  /* 0x0000009900997308 */ /* 0x000e300000000800 */
[----:B------:R-:W3:Y:S01]  /*1b5b0*/  MUFU.EX2 R155, R155 ;  /* 0x0000009b009b7308 */ /* 0x000ee20000000800 */
[----:B-1----:R-:W-:-:S07]  /*1b5c0*/  FFMA.FTZ R9, R0, R9, R197 ;  /* 0x0000000900097223 */ /* 0x002fce00000100c5 */
[----:B------:R-:W1:Y:S01]  /*1b5d0*/  MUFU.EX2 R156, R156 ;  /* 0x0000009c009c7308 */ /* 0x000e620000000800 */
[----:B0-----:R-:W-:-:S07]  /*1b5e0*/  FADD.FTZ R221, R153, R221 ;  /* 0x000000dd99dd7221 */ /* 0x001fce0000010000 */
[----:B------:R-:W0:Y:S01]  /*1b5f0*/  MUFU.EX2 R158, R158 ;  /* 0x0000009e009e7308 */ /* 0x000e220000000800 */
[----:B---3--:R-:W-:Y:S01]  /*1b600*/  FADD.FTZ R154, R155, R9 ;  /* 0x000000099b9a7221 */ /* 0x008fe20000010000 */
[----:B--2---:R-:W-:-:S06]  /*1b610*/  PRMT R222, R185, 0x654, R222 ;  /* 0x00000654b9de7816 */ /* 0x004fcc00000000de */
[----:B------:R-:W2:Y:S01]  /*1b620*/  MUFU.EX2 R157, R157 ;  /* 0x0000009d009d7308 */ /* 0x000ea20000000800 */
[----:B-1----:R-:W-:Y:S01]  /*1b630*/  FADD.FTZ R9, R156, R221 ;  /* 0x000000dd9c097221 */ /* 0x002fe20000010000 */
[----:B------:R1:W-:Y:S06]  /*1b640*/  SYNCS.ARRIVE.TRANS64.RED.A1T0 RZ, [R222+URZ], RZ ;  /* 0x000000ffdeff79a7 */ /* 0x0003ec000810043f */
[----:B------:R-:W3:Y:S01]  /*1b650*/  MUFU.EX2 R159, R159 ;  /* 0x0000009f009f7308 */ /* 0x000ee20000000800 */
[----:B0-----:R-:W-:-:S07]  /*1b660*/  FADD.FTZ R154, R158, R154 ;  /* 0x0000009a9e9a7221 */ /* 0x001fce0000010000 */
[----:B------:R-:W0:Y:S01]  /*1b670*/  MUFU.EX2 R160, R160 ;  /* 0x000000a000a07308 */ /* 0x000e220000000800 */
[----:B--2---:R-:W-:-:S07]  /*1b680*/  FADD.FTZ R9, R157, R9 ;  /* 0x000000099d097221 */ /* 0x004fce0000010000 */
[----:B------:R-:W2:Y:S01]  /*1b690*/  MUFU.EX2 R162, R162 ;  /* 0x000000a200a27308 */ /* 0x000ea20000000800 */
[----:B---3--:R-:W-:-:S07]  /*1b6a0*/  FADD.FTZ R154, R159, R154 ;  /* 0x0000009a9f9a7221 */ /* 0x008fce0000010000 */
        /* <DEDUP_REMOVED lines=43> */
[----:B0-----:R-:W-:Y:S01]  /*1b960*/  FADD.FTZ R182, R187, R182 ;  /* 0x000000b6bbb67221 */ /* 0x001fe20000010000 */
[----:B--2---:R-:W-:-:S03]  /*1b970*/  FADD.FTZ R221, R181, R9 ;  /* 0x00000009b5dd7221 */ /* 0x004fc60000010000 */
[----:B---3--:R-:W-:Y:S01]  /*1b980*/  FADD.FTZ R9, R154, R182 ;  /* 0x000000b69a097221 */ /* 0x008fe20000010000 */
[----:B-1----:R-:W-:Y:S06]  /*1b990*/  @!P0 BRA `(.L_x_1794) ;  /* 0x0000000000048947 */ /* 0x002fec0003800000 */
[----:B------:R-:W-:Y:S01]  /*1b9a0*/  BPT.TRAP 0x1 ;  /* 0x000000040000795c */ /* 0x000fe20000300000 */
.L_x_1794:
        /* <DEDUP_REMOVED lines=25> */
[----:B------:R-:W-:-:S12]  /*1bb40*/  VIADD R228, R228, 0xffffffff ;  /* 0xffffffffe4e47836 */ /* 0x000fd80000000000 */
[----:B------:R-:W-:Y:S05]  /*1bb50*/  @P1 BRA `(.L_x_1795) ;  /* 0xffffffdc00b01947 */ /* 0x000fea000383ffff */
[----:B------:R-:W-:Y:S05]  /*1bb60*/  BSYNC B1 ;  /* 0x0000000000017941 */ /* 0x000fea0003800000 */
.L_x_1782:
[----:B------:R-:W-:-:S07]  /*1bb70*/  IMAD.MOV.U32 R8, RZ, RZ, R228 ;  /* 0x000000ffff087224 */ /* 0x000fce00078e00e4 */
.L_x_1781:
[----:B------:R-:W-:Y:S05]  /*1bb80*/  BSYNC B0 ;  /* 0x0000000000007941 */ /* 0x000fea0003800000 */
.L_x_1780:
[----:B------:R-:W2:Y:S01]  /*1bb90*/  LDL R152, [R1+0x78] ;  /* 0x0000780001987983 */ /* 0x000ea20000100800 */
[----:B------:R-:W-:Y:S01]  /*1bba0*/  BSSY B0, `(.L_x_1796) ;  /* 0x00002e2000007945 */ /* 0x000fe20003800000 */
[----:B--2---:R-:W-:-:S13]  /*1bbb0*/  ISETP.GE.AND P1, PT, R8, R152, PT ;  /* 0x000000980800720c */ /* 0x004fda0003f26270 */
[----:B------:R-:W-:Y:S05]  /*1bbc0*/  @!P1 BRA `(.L_x_1797) ;  /* 0x0000002c007c9947 */ /* 0x000fea0003800000 */
[----:B------:R-:W-:Y:S02]  /*1bbd0*/  IMAD.MOV.U32 R228, RZ, RZ, R4 ;  /* 0x000000ffffe47224 */ /* 0x000fe400078e0004 */
[----:B------:R-:W-:Y:S02]  /*1bbe0*/  IMAD.MOV.U32 R227, RZ, RZ, R5 ;  /* 0x000000ffffe37224 */ /* 0x000fe400078e0005 */
[----:B------:R-:W-:Y:S02]  /*1bbf0*/  IMAD.MOV.U32 R222, RZ, RZ, R218 ;  /* 0x000000ffffde7224 */ /* 0x000fe400078e00da */
[----:B------:R-:W-:-:S07]  /*1bc00*/  IMAD.MOV.U32 R229, RZ, RZ, R202 ;  /* 0x000000ffffe57224 */ /* 0x000fce00078e00ca */
.L_x_1818:
[----:B------:R-:W-:-:S04]  /*1bc10*/  ISETP.NE.AND P1, PT, R229, 0x1, PT ;  /* 0x00000001e500780c */ /* 0x000fc80003f25270 */
[----:B------:R-:W-:-:S04]  /*1bc20*/  SEL R218, RZ, 0x1, P1 ;  /* 0x00000001ffda7807 */ /* 0x000fc80000800000 */
[----:B------:R-:W-:Y:S01]  /*1bc30*/  LOP3.LUT R218, R222, R218, RZ, 0x3c, !PT ;  /* 0x000000dadeda7212 */ /* 0x000fe200078e3cff */
[----:B-1----:R-:W-:Y:S06]  /*1bc40*/  @!P0 BRA `(.L_x_1798) ;  /* 0x0000000000048947 */ /* 0x002fec0003800000 */
[----:B------:R-:W-:Y:S01]  /*1bc50*/  BPT.TRAP 0x1 ;  /* 0x000000040000795c */ /* 0x000fe20000300000 */
.L_x_1798:
        /* <DEDUP_REMOVED lines=8> */
.L_x_1799:
        /* <DEDUP_REMOVED lines=8> */
.L_x_1801:
[----:B------:R-:W-:Y:S05]  /*1bd60*/  BSYNC B1 ;  /* 0x0000000000017941 */ /* 0x000fea0003800000 */
.L_x_1800:
        /* <DEDUP_REMOVED lines=284> */
.L_x_1803:
[----:B------:R-:W-:Y:S01]  /*1cf30*/  SHF.L.U32 R0, R222, 0x1f, RZ ;  /* 0x0000001fde007819 */ /* 0x000fe200000006ff */
[----:B-----5:R-:W-:-:S04]  /*1cf40*/  IMAD R222, R229, 0x8, R17 ;  /* 0x00000008e5de7824 */ /* 0x020fc800078e0211 */
[----:B------:R0:W1:Y:S01]  /*1cf50*/  SYNCS.PHASECHK.TRANS64.TRYWAIT P1, [R222+URZ+0x30850], R0 ;  /* 0x03085000de0075a7 */ /* 0x000062000802017f */
[----:B------:R-:W-:Y:S05]  /*1cf60*/  @!P0 BRA `(.L_x_1804) ;  /* 0x0000000000048947 */ /* 0x000fea0003800000 */
[----:B------:R-:W-:Y:S01]  /*1cf70*/  BPT.TRAP 0x1 ;  /* 0x000000040000795c */ /* 0x000fe20000300000 */
.L_x_1804:
[----:B------:R-:W-:Y:S04]  /*1cf80*/  BSSY B1, `(.L_x_1805) ;  /* 0x0000004000017945 */ /* 0x000fe80003800000 */
[----:B-1----:R-:W-:Y:S05]  /*1cf90*/  @P1 BRA `(.L_x_1806) ;  /* 0x0000000000081947 */ /* 0x002fea0003800000 */
[----:B------:R-:W1:Y:S02]  /*1cfa0*/  SYNCS.PHASECHK.TRANS64.TRYWAIT P1, [R222+URZ+0x30850], R0 ;  /* 0x03085000de0075a7 */ /* 0x000e64000802017f */
[----:B-1----:R-:W-:Y:S05]  /*1cfb0*/  @!P1 BRA `(.L_x_1807) ;  /* 0x0000011400b09947 */ /* 0x002fea0003800000 */
.L_x_1806:
[----:B------:R-:W-:Y:S05]  /*1cfc0*/  BSYNC B1 ;  /* 0x0000000000017941 */ /* 0x000fea0003800000 */
.L_x_1805:
        /* <DEDUP_REMOVED lines=37> */
.L_x_1808:
[----:B------:R-:W2:Y:S01]  /*1d220*/  LDL R4, [R1+0x58] ;  /* 0x0000580001047983 */ /* 0x000ea20000100800 */
[----:B------:R-:W0:Y:S03]  /*1d230*/  LDC R0, c[0x0][0x448] ;  /* 0x00011200ff007b82 */ /* 0x000e260000000800 */
[----:B------:R-:W2:Y:S04]  /*1d240*/  LDL R3, [R1+0x74] ;  /* 0x0000740001037983 */ /* 0x000ea80000100800 */
[----:B------:R-:W3:Y:S01]  /*1d250*/  LDL R189, [R1+0x8] ;  /* 0x0000080001bd7983 */ /* 0x000ee20000100800 */
[----:B------:R-:W-:Y:S01]  /*1d260*/  VIADD R223, R223, 0x30840 ;  /* 0x00030840dfdf7836 */ /* 0x000fe20000000000 */
[----:B------:R-:W-:Y:S01]  /*1d270*/  ULDC UR4, c[0x0][0x9dc] ;  /* 0x0002770000047ab9 */ /* 0x000fe20000000800 */
[----:B------:R-:W-:Y:S01]  /*1d280*/  ULDC UR5, c[0x0][0x9e0] ;  /* 0x0002780000057ab9 */ /* 0x000fe20000000800 */
[----:B0-----:R-:W-:-:S13]  /*1d290*/  ISETP.NE.AND P1, PT, R0, 0x1, PT ;  /* 0x000000010000780c */ /* 0x001fda0003f25270 */
[----:B------:R-:W0:Y:S08]  /*1d2a0*/  @P1 LDC R2, c[0x0][0x44c] ;  /* 0x00011300ff021b82 */ /* 0x000e300000000800 */
[----:B------:R-:W1:Y:S01]  /*1d2b0*/  @P1 LDC R0, c[0x0][0x450] ;  /* 0x00011400ff001b82 */ /* 0x000e620000000800 */
[----:B------:R-:W-:Y:S01]  /*1d2c0*/  ULOP3.LUT UR4, URZ, UR4, URZ, 0x33, !UPT ;  /* 0x000000043f047292 */ /* 0x000fe2000f8e333f */
[----:B--2---:R-:W-:-:S06]  /*1d2d0*/  IMAD.IADD R186, R3, 0x1, R4 ;  /* 0x0000000103ba7824 */ /* 0x004fcc00078e0204 */
[----:B------:R-:W2:Y:S01]  /*1d2e0*/  LDC R3, c[0x0][0x9e4] ;  /* 0x00027900ff037b82 */ /* 0x000ea20000000800 */
[----:B0-----:R-:W-:-:S05]  /*1d2f0*/  @P1 IMAD.HI.U32 R2, R186, R2, RZ ;  /* 0x00000002ba021227 */ /* 0x001fca00078e00ff */
[----:B-1----:R-:W-:-:S05]  /*1d300*/  @P1 SHF.R.U32.HI R186, RZ, R0, R2 ;  /* 0x00000000ffba1219 */ /* 0x002fca0000011602 */
[----:B------:R-:W0:Y:S01]  /*1d310*/  SHFL.IDX PT, R187, R186, RZ, 0x1c1f ;  /* 0x001c1fffbabb7589 */ /* 0x000e2200000e0000 */
[----:B------:R-:W-:-:S05]  /*1d320*/  IMAD.SHL.U32 R0, R8, 0x40, RZ ;  /* 0x0000004008007824 */ /* 0x000fca00078e00ff */
[----:B------:R-:W-:Y:S02]  /*1d330*/  IADD3 R184, -R225, 0x1, -R0 ;  /* 0x00000001e1b87810 */ /* 0x000fe40007ffe900 */
[----:B--2---:R-:W-:Y:S02]  /*1d340*/  ISETP.GE.AND P5, PT, R3, 0x1, PT ;  /* 0x000000010300780c */ /* 0x004fe40003fa6270 */
[----:B------:R-:W-:Y:S02]  /*1d350*/  IADD3 R184, -R219, R184, R220 ;  /* 0x000000b8dbb87210 */ /* 0x000fe40007ffe1dc */
[----:B---3--:R-:W-:-:S03]  /*1d360*/  PRMT R223, R189, 0x654, R223 ;  /* 0x00000654bddf7816 */ /* 0x008fc600000000df */
[C---:B------:R-:W-:Y:S01]  /*1d370*/  VIADD R185, R184.reuse, UR5 ;  /* 0x00000005b8b97c36 */ /* 0x040fe20008000000 */
[----:B------:R1:W-:Y:S01]  /*1d380*/  SYNCS.ARRIVE.TRANS64.RED.A1T0 RZ, [R223+URZ], RZ ;  /* 0x000000ffdfff79a7 */ /* 0x0003e2000810043f */
        /* <DEDUP_REMOVED lines=17> */
.L_x_1811:
[----:B------:R-:W-:Y:S02]  /*1d4a0*/  ULDC UR4, c[0x0][0x9e4] ;  /* 0x0002790000047ab9 */ /* 0x000fe40000000800 */
[----:B------:R-:W-:-:S05]  /*1d4b0*/  IMAD.U32 R188, RZ, RZ, UR4 ;  /* 0x00000004ffbc7e24 */ /* 0x000fca000f8e00ff */
[----:B------:R-:W-:-:S13]  /*1d4c0*/  ISETP.NE.AND P1, PT, R188, 0x1, PT ;  /* 0x00000001bc00780c */ /* 0x000fda0003f25270 */
[----:B------:R-:W0:Y:S02]  /*1d4d0*/  @P1 LDC.64 R2, c[0x0][0x9e8] ;  /* 0x00027a00ff021b82 */ /* 0x000e240000000a00 */
[----:B0-----:R-:W-:-:S05]  /*1d4e0*/  @P1 IMAD.HI.U32 R2, R187, R2, RZ ;  /* 0x00000002bb021227 */ /* 0x001fca00078e00ff */
[----:B------:R-:W-:-:S07]  /*1d4f0*/  @P1 SHF.R.U32.HI R187, RZ, R3, R2 ;  /* 0x00000003ffbb1219 */ /* 0x000fce0000011602 */
.L_x_1812:
[----:B------:R-:W-:Y:S05]  /*1d500*/  BSYNC B1 ;  /* 0x0000000000017941 */ /* 0x000fea0003800000 */
.L_x_1810:
[----:B------:R-:W-:-:S04]  /*1d510*/  IMAD R187, R187, R188, -R0 ;  /* 0x000000bcbbbb7224 */ /* 0x000fc800078e0a00 */
[----:B------:R-:W-:-:S05]  /*1d520*/  IMAD.IADD R187, R187, 0x1, -R225 ;  /* 0x00000001bbbb7824 */ /* 0x000fca00078e0ae1 */
[----:B------:R-:W-:Y:S02]  /*1d530*/  VIMNMX R4, R4, R187, !PT ;  /* 0x000000bb04047248 */ /* 0x000fe40007fe0100 */
[----:B------:R-:W-:-:S07]  /*1d540*/  VIADDMNMX R5, R187, R188, R5, PT ;  /* 0x000000bcbb057246 */ /* 0x000fce0003800105 */
.L_x_1809:
        /* <DEDUP_REMOVED lines=66> */
.L_x_1815:
[----:B------:R-:W-:Y:S02]  /*1d970*/  ULDC UR4, c[0x0][0x9e4] ;  /* 0x0002790000047ab9 */ /* 0x000fe40000000800 */
[----:B------:R-:W-:-:S05]  /*1d980*/  IMAD.U32 R4, RZ, RZ, UR4 ;  /* 0x00000004ff047e24 */ /* 0x000fca000f8e00ff */
[----:B------:R-:W-:-:S13]  /*1d990*/  ISETP.NE.AND P2, PT, R4, 0x1, PT ;  /* 0x000000010400780c */ /* 0x000fda0003f45270 */
[----:B------:R-:W0:Y:S02]  /*1d9a0*/  @P2 LDC.64 R2, c[0x0][0x9e8] ;  /* 0x00027a00ff022b82 */ /* 0x000e240000000a00 */
[----:B0-----:R-:W-:-:S05]  /*1d9b0*/  @P2 IMAD.HI.U32 R2, R186, R2, RZ ;  /* 0x00000002ba022227 */ /* 0x001fca00078e00ff */
[----:B------:R-:W-:-:S07]  /*1d9c0*/  @P2 SHF.R.U32.HI R186, RZ, R3, R2 ;  /* 0x00000003ffba2219 */ /* 0x000fce0000011602 */
.L_x_1816:
[----:B------:R-:W-:Y:S05]  /*1d9d0*/  BSYNC B1 ;  /* 0x0000000000017941 */ /* 0x000fea0003800000 */
.L_x_1814:
[----:B------:R-:W-:-:S04]  /*1d9e0*/  IMAD R0, R186, R4, -R0 ;  /* 0x00000004ba007224 */ /* 0x000fc800078e0a00 */
[----:B------:R-:W-:-:S05]  /*1d9f0*/  IMAD.IADD R0, R0, 0x1, -R225 ;  /* 0x0000000100007824 */ /* 0x000fca00078e0ae1 */
[----:B------:R-:W-:Y:S02]  /*1da00*/  VIMNMX R184, R184, R0, !PT ;  /* 0x00000000b8b87248 */ /* 0x000fe40007fe0100 */
[----:B------:R-:W-:-:S07]  /*1da10*/  VIADDMNMX R185, R0, R4, R185, PT ;  /* 0x0000000400b97246 */ /* 0x000fce00038001b9 */
.L_x_1813:
[----:B------:R-:W-:Y:S01]  /*1da20*/  FMNMX.FTZ R0, R152, R227, !PT ;  /* 0x000000e398007209 */ /* 0x000fe20007810000 */
[----:B------:R-:W-:Y:S01]  /*1da30*/  ULDC UR4, c[0x0][0x988] ;  /* 0x0002620000047ab9 */ /* 0x000fe20000000800 */
[----:B------:R-:W-:Y:S02]  /*1da40*/  LOP3.LUT R16, R16, 0xffffdfff, RZ, 0xc0, !PT ;  /* 0xffffdfff10107812 */ /* 0x000fe400078ec0ff */
[----:B------:R-:W-:Y:S02]  /*1da50*/  FMNMX.FTZ R0, R153, R0, !PT ;  /* 0x0000000099007209 */ /* 0x000fe40007810000 */
[----:B------:R-:W-:Y:S02]  /*1da60*/  ISETP.GT.AND P2, PT, R184, 0x1, P1 ;  /* 0x00000001b800780c */ /* 0x000fe40000f44270 */
[----:B------:R-:W-:Y:S02]  /*1da70*/  FMNMX.FTZ R0, R156, R0, !PT ;  /* 0x000000009c007209 */ /* 0x000fe40007810000 */
[----:B------:R-:W-:-:S02]  /*1da80*/  ISETP.GT.AND P3, PT, R184, 0x8, P1 ;  /* 0x00000008b800780c */ /* 0x000fc40000f64270 */
[----:B------:R-:W-:Y:S02]  /*1da90*/  FMNMX.FTZ R0, R157, R0, !PT ;  /* 0x000000009d007209 */ /* 0x000fe40007810000 */
[----:B------:R-:W-:Y:S02]  /*1daa0*/  @P0 LOP3.LUT R16, R16, 0x2000, RZ, 0xfc, !PT ;  /* 0x0000200010100812 */ /* 0x000fe400078efcff */
[----:B------:R-:W-:Y:S02]  /*1dab0*/  FMNMX.FTZ R0, R160, R0, !PT ;  /* 0x00000000a0007209 */ /* 0x000fe40007810000 */
[----:B------:R-:W-:Y:S02]  /*1dac0*/  ISETP.LT.OR P2, PT, R185, 0x2, P2 ;  /* 0x00000002b900780c */ /* 0x000fe40001741670 */
[----:B------:R-:W-:Y:S02]  /*1dad0*/  FMNMX.FTZ R0, R161, R0, !PT ;  /* 0x00000000a1007209 */ /* 0x000fe40007810000 */
[----:B------:R-:W-:-:S02]  /*1dae0*/  ISETP.LT.OR P3, PT, R185, 0x9, P3 ;  /* 0x00000009b900780c */ /* 0x000fc40001f61670 */
[----:B------:R-:W-:Y:S02]  /*1daf0*/  FMNMX.FTZ R0, R164, R0, !PT ;  /* 0x00000000a4007209 */ /* 0x000fe40007810000 */
[----:B------:R-:W-:Y:S02]  /*1db00*/  ISETP.GT.AND P0, PT, R184, 0x21, P1 ;  /* 0x00000021b800780c */ /* 0x000fe40000f04270 */
[----:B------:R-:W-:Y:S02]  /*1db10*/  FMNMX.FTZ R0, R165, R0, !PT ;  /* 0x00000000a5007209 */ /* 0x000fe40007810000 */
[----:B------:R-:W-:Y:S02]  /*1db20*/  FSEL R155, R155, -INF , !P2 ;  /* 0xff8000009b9b7808 */ /* 0x000fe40005000000 */
[----:B------:R-:W-:Y:S02]  /*1db30*/  FMNMX.FTZ R0, R168, R0, !PT ;  /* 0x00000000a8007209 */ /* 0x000fe40007810000 */
[----:B------:R-:W-:-:S02]  /*1db40*/  FSEL R158, R158, -INF , !P3 ;  /* 0xff8000009e9e7808 */ /* 0x000fc40005800000 */
[----:B------:R-:W-:Y:S02]  /*1db50*/  FMNMX.FTZ R0, R169, R0, !PT ;  /* 0x00000000a9007209 */ /* 0x000fe40007810000 */
[----:B------:R-:W-:Y:S02]  /*1db60*/  ISETP.GT.AND P4, PT, R184, 0x9, P1 ;  /* 0x00000009b800780c */ /* 0x000fe40000f84270 */
[----:B------:R-:W-:Y:S02]  /*1db70*/  FMNMX.FTZ R0, R172, R0, !PT ;  /* 0x00000000ac007209 */ /* 0x000fe40007810000 */
[C---:B------:R-:W-:Y:S02]  /*1db80*/  ISETP.GT.AND P2, PT, R184.reuse, 0x10, P1 ;  /* 0x00000010b800780c */ /* 0x040fe40000f44270 */
[----:B------:R-:W-:Y:S02]  /*1db90*/  FMNMX.FTZ R0, R173, R0, !PT ;  /* 0x00000000ad007209 */ /* 0x000fe40007810000 */
[----:B------:R-:W-:-:S02]  /*1dba0*/  ISETP.GT.AND P3, PT, R184, 0x11, P1 ;  /* 0x00000011b800780c */ /* 0x000fc40000f64270 */
[----:B------:R-:W-:Y:S02]  /*1dbb0*/  FMNMX.FTZ R0, R176, R0, !PT ;  /* 0x00000000b0007209 */ /* 0x000fe40007810000 */
[----:B------:R-:W-:Y:S02]  /*1dbc0*/  ISETP.LT.OR P4, PT, R185, 0xa, P4 ;  /* 0x0000000ab900780c */ /* 0x000fe40002781670 */
[----:B------:R-:W-:Y:S02]  /*1dbd0*/  FMNMX.FTZ R0, R177, R0, !PT ;  /* 0x00000000b1007209 */ /* 0x000fe40007810000 */
[C---:B------:R-:W-:Y:S02]  /*1dbe0*/  ISETP.LT.OR P2, PT, R185.reuse, 0x11, P2 ;  /* 0x00000011b900780c */ /* 0x040fe40001741670 */
[----:B------:R-:W-:Y:S02]  /*1dbf0*/  ISETP.LT.OR P3, PT, R185, 0x12, P3 ;  /* 0x00000012b900780c */ /* 0x000fe40001f61670 */
[----:B------:R-:W-:-:S02]  /*1dc00*/  LOP3.LUT R16, R16, 0xffff7fff, RZ, 0xc0, !PT ;  /* 0xffff7fff10107812 */ /* 0x000fc400078ec0ff */
[----:B------:R-:W-:Y:S02]  /*1dc10*/  FMNMX.FTZ R0, R180, R0, !PT ;  /* 0x00000000b4007209 */ /* 0x000fe40007810000 */
[----:B------:R-:W-:Y:S02]  /*1dc20*/  FSEL R159, R159, -INF , !P4 ;  /* 0xff8000009f9f7808 */ /* 0x000fe40006000000 */
[----:B------:R-:W-:Y:S02]  /*1dc30*/  FSEL R162, R162, -INF , !P2 ;  /* 0xff800000a2a27808 */ /* 0x000fe40005000000 */
[----:B------:R-:W-:Y:S02]  /*1dc40*/  FSEL R163, R163, -INF , !P3 ;  /* 0xff800000a3a37808 */ /* 0x000fe40005800000 */
[C---:B------:R-:W-:Y:S02]  /*1dc50*/  ISETP.GT.AND P4, PT, R184.reuse, 0x18, P1 ;  /* 0x00000018b800780c */ /* 0x040fe40000f84270 */
[----:B------:R-:W-:-:S02]  /*1dc60*/  ISETP.GT.AND P2, PT, R184, 0x19, P1 ;  /* 0x00000019b800780c */ /* 0x000fc40000f44270 */
[----:B------:R-:W-:Y:S02]  /*1dc70*/  ISETP.GT.AND P3, PT, R184, 0x20, P1 ;  /* 0x00000020b800780c */ /* 0x000fe40000f64270 */
[----:B------:R-:W-:Y:S02]  /*1dc80*/  @P0 LOP3.LUT R16, R16, 0x8000, RZ, 0xfc, !PT ;  /* 0x0000800010100812 */ /* 0x000fe400078efcff */
[----:B------:R-:W-:Y:S02]  /*1dc90*/  ISETP.GT.AND P0, PT, R184, RZ, P1 ;  /* 0x000000ffb800720c */ /* 0x000fe40000f04270 */
[----:B------:R-:W-:Y:S02]  /*1dca0*/  FMNMX.FTZ R0, R181, R0, !PT ;  /* 0x00000000b5007209 */ /* 0x000fe40007810000 */
[C---:B------:R-:W-:Y:S02]  /*1dcb0*/  ISETP.LT.OR P4, PT, R185.reuse, 0x19, P4 ;  /* 0x00000019b900780c */ /* 0x040fe40002781670 */
[C---:B------:R-:W-:Y:S01]  /*1dcc0*/  ISETP.LT.OR P2, PT, R185.reuse, 0x1a, P2 ;  /* 0x0000001ab900780c */ /* 0x040fe20001741670 */
[----:B------:R-:W0:Y:S01]  /*1dcd0*/  SHFL.BFLY PT, R2, R0, 0x2, 0x1f ;  /* 0x0c401f0000027f89 */ /* 0x000e2200000e0000 */
[----:B------:R-:W-:-:S02]  /*1dce0*/  ISETP.LT.OR P3, PT, R185, 0x21, P3 ;  /* 0x00000021b900780c */ /* 0x000fc40001f61670 */
[----:B------:R-:W-:Y:S02]  /*1dcf0*/  FSEL R166, R166, -INF , !P4 ;  /* 0xff800000a6a67808 */ /* 0x000fe40006000000 */
[----:B------:R-:W-:Y:S02]  /*1dd00*/  FSEL R167, R167, -INF , !P2 ;  /* 0xff800000a7a77808 */ /* 0x000fe40005000000 */
[----:B------:R-:W-:Y:S02]  /*1dd10*/  FSEL R170, R170, -INF , !P3 ;  /* 0xff800000aaaa7808 */ /* 0x000fe40005800000 */
[C---:B------:R-:W-:Y:S02]  /*1dd20*/  ISETP.GT.AND P2, PT, R184.reuse, 0x28, P1 ;  /* 0x00000028b800780c */ /* 0x040fe40000f44270 */
[C---:B------:R-:W-:Y:S02]  /*1dd30*/  ISETP.GT.AND P3, PT, R184.reuse, 0x29, P1 ;  /* 0x00000029b800780c */ /* 0x040fe40000f64270 */
[----:B------:R-:W-:-:S02]  /*1dd40*/  ISETP.GT.AND P4, PT, R184, 0x30, P1 ;  /* 0x00000030b800780c */ /* 0x000fc40000f84270 */
[C---:B------:R-:W-:Y:S02]  /*1dd50*/  ISETP.GT.AND P5, PT, R184.reuse, 0x31, P1 ;  /* 0x00000031b800780c */ /* 0x040fe40000fa4270 */
[----:B------:R-:W-:Y:S02]  /*1dd60*/  ISETP.GT.AND P6, PT, R184, 0x38, P1 ;  /* 0x00000038b800780c */ /* 0x000fe40000fc4270 */
[----:B------:R-:W-:Y:S02]  /*1dd70*/  LOP3.LUT R16, R16, 0xfffffff7, RZ, 0xc0, !PT ;  /* 0xfffffff710107812 */ /* 0x000fe400078ec0ff */
[----:B------:R-:W-:Y:S02]  /*1dd80*/  ISETP.GT.AND P1, PT, R184, 0x39, P1 ;  /* 0x00000039b800780c */ /* 0x000fe40000f24270 */
[----:B------:R-:W-:Y:S02]  /*1dd90*/  @P0 LOP3.LUT R16, R16, 0x8, RZ, 0xfc, !PT ;  /* 0x0000000810100812 */ /* 0x000fe400078efcff */
[----:B0-----:R-:W-:-:S02]  /*1dda0*/  FMNMX.FTZ R2, R0, R2, !PT ;  /* 0x0000000200027209 */ /* 0x001fc40007810000 */
[C---:B------:R-:W-:Y:S02]  /*1ddb0*/  LOP3.LUT P0, RZ, R16.reuse, 0x8000, RZ, 0xc0, !PT ;  /* 0x0000800010ff7812 */ /* 0x040fe4000780c0ff */
[----:B------:R-:W-:Y:S01]  /*1ddc0*/  LOP3.LUT R16, R16, 0xfffffffd, RZ, 0xc0, !PT ;  /* 0xfffffffd10107812 */ /* 0x000fe200078ec0ff */
[----:B------:R-:W0:Y:S01]  /*1ddd0*/  SHFL.BFLY PT, R5, R2, 0x1, 0x1f ;  /* 0x0c201f0002057f89 */ /* 0x000e2200000e0000 */
[C---:B------:R-:W-:Y:S02]  /*1dde0*/  ISETP.LT.OR P0, PT, R185.reuse, 0x22, P0 ;  /* 0x00000022b900780c */ /* 0x040fe40000701670 */
[C---:B------:R-:W-:Y:S02]  /*1ddf0*/  ISETP.LT.OR P4, PT, R185.reuse, 0x31, P4 ;  /* 0x00000031b900780c */ /* 0x040fe40002781670 */
[----:B------:R-:W-:Y:S02]  /*1de00*/  @P1 LOP3.LUT R16, R16, 0x2, RZ, 0xfc, !PT ;  /* 0x0000000210101812 */ /* 0x000fe400078efcff */
[----:B------:R-:W-:-:S02]  /*1de10*/  ISETP.LT.OR P5, PT, R185, 0x32, P5 ;  /* 0x00000032b900780c */ /* 0x000fc40002fa1670 */
[C---:B------:R-:W-:Y:S02]  /*1de20*/  LOP3.LUT P1, RZ, R16.reuse, 0x8, RZ, 0xc0, !PT ;  /* 0x0000000810ff7812 */ /* 0x040fe4000782c0ff */
[----:B------:R-:W-:Y:S02]  /*1de30*/  LOP3.LUT R16, R16, 0xffffffef, RZ, 0xc0, !PT ;  /* 0xffffffef10107812 */ /* 0x000fe400078ec0ff */
[C---:B------:R-:W-:Y:S02]  /*1de40*/  ISETP.LT.OR P1, PT, R185.reuse, 0x1, P1 ;  /* 0x00000001b900780c */ /* 0x040fe40000f21670 */
[----:B------:R-:W-:Y:S02]  /*1de50*/  @P0 LOP3.LUT R16, R16, 0x10, RZ, 0xfc, !PT ;  /* 0x0000001010100812 */ /* 0x000fe400078efcff */
[----:B------:R-:W-:Y:S02]  /*1de60*/  FSEL R154, R154, -INF , !P1 ;  /* 0xff8000009a9a7808 */ /* 0x000fe40004800000 */
[----:B------:R-:W-:-:S02]  /*1de70*/  ISETP.LT.OR P0, PT, R185, 0x29, P2 ;  /* 0x00000029b900780c */ /* 0x000fc40001701670 */
[----:B------:R-:W-:Y:S02]  /*1de80*/  FMNMX.FTZ R4, R154, R228, !PT ;  /* 0x000000e49a047209 */ /* 0x000fe40007810000 */
[C---:B------:R-:W-:Y:S02]  /*1de90*/  LOP3.LUT P2, RZ, R16.reuse, 0x2, RZ, 0xc0, !PT ;  /* 0x0000000210ff7812 */ /* 0x040fe4000784c0ff */
[----:B------:R-:W-:Y:S02]  /*1dea0*/  FMNMX.FTZ R4, R155, R4, !PT ;  /* 0x000000049b047209 */ /* 0x000fe40007810000 */
[----:B------:R-:W-:Y:S02]  /*1deb0*/  LOP3.LUT R16, R16, 0xfffffffb, RZ, 0xc0, !PT ;  /* 0xfffffffb10107812 */ /* 0x000fe400078ec0ff */
[----:B------:R-:W-:Y:S02]  /*1dec0*/  FMNMX.FTZ R4, R158, R4, !PT ;  /* 0x000000049e047209 */ /* 0x000fe40007810000 */
[----:B0-----:R-:W-:Y:S01]  /*1ded0*/  FMNMX.FTZ R5, R2, R5, !PT ;  /* 0x0000000502057209 */ /* 0x001fe20007810000 */
[----:B------:R-:W-:Y:S01]  /*1dee0*/  IMAD.U32 R2, RZ, RZ, UR4 ;  /* 0x00000004ff027e24 */ /* 0x000fe2000f8e00ff */
[----:B------:R-:W-:-:S02]  /*1def0*/  @P0 LOP3.LUT R16, R16, 0x4, RZ, 0xfc, !PT ;  /* 0x0000000410100812 */ /* 0x000fc400078efcff */
[----:B------:R-:W-:Y:S01]  /*1df00*/  ISETP.LT.OR P0, PT, R185, 0x2a, P3 ;  /* 0x0000002ab900780c */ /* 0x000fe20001f01670 */
[----:B------:R-:W-:Y:S01]  /*1df10*/  FMUL.FTZ R3, R5, R2 ;  /* 0x0000000205037220 */ /* 0x000fe20000410000 */
[----:B------:R-:W-:Y:S02]  /*1df20*/  FMNMX.FTZ R4, R159, R4, !PT ;  /* 0x000000049f047209 */ /* 0x000fe40007810000 */
[----:B------:R-:W-:Y:S02]  /*1df30*/  LOP3.LUT R16, R16, 0xffffbfff, RZ, 0xc0, !PT ;  /* 0xffffbfff10107812 */ /* 0x000fe400078ec0ff */
[----:B------:R-:W-:Y:S02]  /*1df40*/  FMNMX.FTZ R4, R162, R4, !PT ;  /* 0x00000004a2047209 */ /* 0x000fe40007810000 */
[----:B------:R-:W-:Y:S02]  /*1df50*/  FSETP.NEU.FTZ.AND P3, PT, R5, -INF , PT ;  /* 0xff8000000500780b */ /* 0x000fe40003f7d000 */
[----:B------:R-:W-:-:S02]  /*1df60*/  FMNMX.FTZ R4, R163, R4, !PT ;  /* 0x00000004a3047209 */ /* 0x000fc40007810000 */
[----:B------:R-:W-:Y:S02]  /*1df70*/  FSEL R0, R5, RZ, P3 ;  /* 0x000000ff05007208 */ /* 0x000fe40001800000 */
[----:B------:R-:W-:Y:S02]  /*1df80*/  @P0 LOP3.LUT R16, R16, 0x4000, RZ, 0xfc, !PT ;  /* 0x0000400010100812 */ /* 0x000fe400078efcff */
[----:B------:R-:W-:Y:S01]  /*1df90*/  FMNMX.FTZ R4, R166, R4, !PT ;  /* 0x00000004a6047209 */ /* 0x000fe20007810000 */
[----:B------:R-:W-:Y:S01]  /*1dfa0*/  FADD.FTZ R0, -R0, R227 ;  /* 0x000000e300007221 */ /* 0x000fe20000010100 */
[----:B------:R-:W-:Y:S02]  /*1dfb0*/  LOP3.LUT P0, RZ, R16, 0x10, RZ, 0xc0, !PT ;  /* 0x0000001010ff7812 */ /* 0x000fe4000780c0ff */
[----:B------:R-:W-:Y:S01]  /*1dfc0*/  FMNMX.FTZ R4, R167, R4, !PT ;  /* 0x00000004a7047209 */ /* 0x000fe20007810000 */
[----:B------:R-:W-:Y:S01]  /*1dfd0*/  FMUL.FTZ R184, R0, R2 ;  /* 0x0000000200b87220 */ /* 0x000fe20000410000 */
[----:B------:R-:W-:-:S02]  /*1dfe0*/  FSEL R3, R3, RZ, P3 ;  /* 0x000000ff03037208 */ /* 0x000fc40001800000 */
[----:B------:R-:W-:Y:S02]  /*1dff0*/  LOP3.LUT P3, RZ, R16, 0x4, RZ, 0xc0, !PT ;  /* 0x0000000410ff7812 */ /* 0x000fe4000786c0ff */
[----:B------:R-:W-:Y:S01]  /*1e000*/  FSEL R171, R171, -INF , !P0 ;  /* 0xff800000abab7808 */ /* 0x000fe20004000000 */
[--C-:B------:R-:W-:Y:S01]  /*1e010*/  FFMA.FTZ R152, R152, R2, -R3.reuse ;  /* 0x0000000298987223 */ /* 0x100fe20000010803 */
[----:B------:R-:W-:Y:S01]  /*1e020*/  FMNMX.FTZ R4, R170, R4, !PT ;  /* 0x00000004aa047209 */ /* 0x000fe20007810000 */
[-CC-:B------:R-:W-:Y:S01]  /*1e030*/  FFMA.FTZ R153, R153, R2.reuse, -R3.reuse ;  /* 0x0000000299997223 */ /* 0x180fe20000010803 */
[----:B------:R-:W-:Y:S01]  /*1e040*/  LOP3.LUT P0, RZ, R16, 0x4000, RZ, 0xc0, !PT ;  /* 0x0000400010ff7812 */ /* 0x000fe2000780c0ff */
        /* <DEDUP_REMOVED lines=26> */
[----:B------:R-:W-:Y:S01]  /*1e1f0*/  FFMA.FTZ R3, R181, R2, -R3 ;  /* 0x00000002b5037223 */ /* 0x000fe20000010803 */
[----:B------:R-:W-:Y:S01]  /*1e200*/  FMNMX.FTZ R4, R182, R4, !PT ;  /* 0x00000004b6047209 */ /* 0x000fe20007810000 */
[----:B------:R-:W-:Y:S01]  /*1e210*/  MUFU.EX2 R152, R152 ;  /* 0x0000009800987308 */ /* 0x000fe20000000800 */
[----:B------:R-:W-:-:S02]  /*1e220*/  LOP3.LUT P0, RZ, R16, 0x2000, RZ, 0xc0, !PT ;  /* 0x0000200010ff7812 */ /* 0x000fc4000780c0ff */
[----:B------:R-:W-:-:S05]  /*1e230*/  FMNMX.FTZ R4, R183, R4, !PT ;  /* 0x00000004b7047209 */ /* 0x000fca0007810000 */
[----:B------:R-:W0:Y:S01]  /*1e240*/  SHFL.BFLY PT, R181, R4, 0x2, 0x1f ;  /* 0x0c401f0004b57f89 */ /* 0x000e2200000e0000 */
[----:B------:R2:W-:Y:S08]  /*1e250*/  MUFU.EX2 R186, R3 ;  /* 0x0000000300ba7308 */ /* 0x0005f00000000800 */
        /* <DEDUP_REMOVED lines=9> */
[C---:B------:R-:W-:Y:S01]  /*1e2f0*/  FSETP.NEU.FTZ.AND P1, PT, R4.reuse, -INF , PT ;  /* 0xff8000000400780b */ /* 0x040fe20003f3d000 */
[C---:B--2---:R-:W-:Y:S02]  /*1e300*/  FMUL.FTZ R3, R4.reuse, R2 ;  /* 0x0000000204037220 */ /* 0x044fe40000410000 */
[----:B------:R-:W-:Y:S01]  /*1e310*/  MUFU.EX2 R165, R165 ;  /* 0x000000a500a57308 */ /* 0x000fe20000000800 */
[----:B------:R-:W-:Y:S02]  /*1e320*/  FSEL R181, R4, RZ, P1 ;  /* 0x000000ff04b57208 */ /* 0x000fe40000800000 */
[----:B------:R-:W-:-:S03]  /*1e330*/  FSEL R0, R3, RZ, P1 ;  /* 0x000000ff03007208 */ /* 0x000fc60000800000 */
[----:B------:R-:W-:Y:S02]  /*1e340*/  FADD.FTZ R181, -R181, R228 ;  /* 0x000000e4b5b57221 */ /* 0x000fe40000010100 */
[----:B------:R-:W0:Y:S01]  /*1e350*/  MUFU.EX2 R3, R184 ;  /* 0x000000b800037308 */ /* 0x000e220000000800 */
[-CC-:B------:R-:W-:Y:S01]  /*1e360*/  FFMA.FTZ R154, R154, R2.reuse, -R0.reuse ;  /* 0x000000029a9a7223 */ /* 0x180fe20000010800 */
[-CC-:B------:R-:W-:Y:S01]  /*1e370*/  FFMA.FTZ R155, R155, R2.reuse, -R0.reuse ;  /* 0x000000029b9b7223 */ /* 0x180fe20000010800 */
[-C--:B------:R-:W-:Y:S01]  /*1e380*/  FMUL.FTZ R181, R181, R2.reuse ;  /* 0x00000002b5b57220 */ /* 0x080fe20000410000 */
        /* <DEDUP_REMOVED lines=14> */
[----:B------:R-:W-:Y:S01]  /*1e470*/  MUFU.EX2 R154, R154 ;  /* 0x0000009a009a7308 */ /* 0x000fe20000000800 */
[----:B0-----:R-:W-:-:S04]  /*1e480*/  FFMA.FTZ R221, R3, R221, R152 ;  /* 0x000000dd03dd7223 */ /* 0x001fc80000010098 */
[----:B------:R-:W-:-:S03]  /*1e490*/  FADD.FTZ R221, R153, R221 ;  /* 0x000000dd99dd7221 */ /* 0x000fc60000010000 */
[----:B------:R-:W0:Y:S08]  /*1e4a0*/  MUFU.EX2 R0, R181 ;  /* 0x000000b500007308 */ /* 0x000e300000000800 */
[----:B------:R-:W2:Y:S08]  /*1e4b0*/  MUFU.EX2 R155, R155 ;  /* 0x0000009b009b7308 */ /* 0x000eb00000000800 */
[----:B------:R-:W3:Y:S01]  /*1e4c0*/  MUFU.EX2 R158, R158 ;  /* 0x0000009e009e7308 */ /* 0x000ee20000000800 */
[----:B0-----:R-:W-:-:S07]  /*1e4d0*/  FFMA.FTZ R9, R0, R9, R154 ;  /* 0x0000000900097223 */ /* 0x001fce000001009a */
[----:B------:R-:W0:Y:S01]  /*1e4e0*/  MUFU.EX2 R159, R159 ;  /* 0x0000009f009f7308 */ /* 0x000e220000000800 */
[----:B--2---:R-:W-:Y:S01]  /*1e4f0*/  FADD.FTZ R181, R155, R9 ;  /* 0x000000099bb57221 */ /* 0x004fe20000010000 */
[----:B------:R-:W-:-:S04]  /*1e500*/  FADD.FTZ R9, R156, R221 ;  /* 0x000000dd9c097221 */ /* 0x000fc80000010000 */
[----:B------:R-:W-:Y:S02]  /*1e510*/  FADD.FTZ R9, R157, R9 ;  /* 0x000000099d097221 */ /* 0x000fe40000010000 */
[----:B------:R-:W2:Y:S01]  /*1e520*/  MUFU.EX2 R162, R162 ;  /* 0x000000a200a27308 */ /* 0x000ea20000000800 */
[----:B---3--:R-:W-:Y:S01]  /*1e530*/  FADD.FTZ R181, R158, R181 ;  /* 0x000000b59eb57221 */ /* 0x008fe20000010000 */
[----:B------:R-:W-:-:S04]  /*1e540*/  FADD.FTZ R9, R160, R9 ;  /* 0x00000009a0097221 */ /* 0x000fc80000010000 */
[----:B------:R-:W-:Y:S02]  /*1e550*/  FADD.FTZ R9, R161, R9 ;  /* 0x00000009a1097221 */ /* 0x000fe40000010000 */
[----:B------:R-:W3:Y:S01]  /*1e560*/  MUFU.EX2 R163, R163 ;  /* 0x000000a300a37308 */ /* 0x000ee20000000800 */
[----:B0-----:R-:W-:Y:S01]  /*1e570*/  FADD.FTZ R181, R159, R181 ;  /* 0x000000b59fb57221 */ /* 0x001fe20000010000 */
[----:B------:R-:W-:-:S04]  /*1e580*/  FADD.FTZ R9, R164, R9 ;  /* 0x00000009a4097221 */ /* 0x000fc80000010000 */
[----:B------:R-:W-:Y:S02]  /*1e590*/  FADD.FTZ R9, R165, R9 ;  /* 0x00000009a5097221 */ /* 0x000fe40000010000 */
        /* <DEDUP_REMOVED lines=33> */
[----:B---3--:R-:W-:-:S04]  /*1e7b0*/  FADD.FTZ R9, R180, R9 ;  /* 0x00000009b4097221 */ /* 0x008fc80000010000 */
[----:B------:R-:W-:Y:S01]  /*1e7c0*/  FADD.FTZ R221, R186, R9 ;  /* 0x00000009badd7221 */ /* 0x000fe20000010000 */
[----:B0-----:R-:W-:-:S04]  /*1e7d0*/  FADD.FTZ R181, R182, R181 ;  /* 0x000000b5b6b57221 */ /* 0x001fc80000010000 */
[----:B--2---:R-:W-:Y:S01]  /*1e7e0*/  FADD.FTZ R9, R183, R181 ;  /* 0x000000b5b7097221 */ /* 0x004fe20000010000 */
[----:B------:R-:W-:Y:S06]  /*1e7f0*/  @!P0 BRA `(.L_x_1817) ;  /* 0x0000000000048947 */ /* 0x000fec0003800000 */
[----:B------:R-:W-:Y:S01]  /*1e800*/  BPT.TRAP 0x1 ;  /* 0x000000040000795c */ /* 0x000fe20000300000 */
.L_x_1817:
        /* <DEDUP_REMOVED lines=27> */
.L_x_1797:
[----:B------:R-:W-:Y:S05]  /*1e9c0*/  BSYNC B0 ;  /* 0x0000000000007941 */ /* 0x000fea0003800000 */
.L_x_1796:
        /* <DEDUP_REMOVED lines=131> */
.L_x_1819:
[----:B------:R-:W-:Y:S01]  /*1f200*/  IMAD R3, R202, 0x8, R17 ;  /* 0x00000008ca037824 */ /* 0x000fe200078e0211 */
[----:B------:R-:W-:-:S04]  /*1f210*/  SHF.L.U32 R0, R218, 0x1f, RZ ;  /* 0x0000001fda007819 */ /* 0x000fc800000006ff */
[----:B------:R0:W2:Y:S01]  /*1f220*/  SYNCS.PHASECHK.TRANS64.TRYWAIT P1, [R3+URZ+0x30850], R0 ;  /* 0x03085000030075a7 */ /* 0x0000a2000802017f */
[----:B------:R-:W-:Y:S05]  /*1f230*/  @!P0 BRA `(.L_x_1820) ;  /* 0x0000000000048947 */ /* 0x000fea0003800000 */
[----:B------:R-:W-:Y:S01]  /*1f240*/  BPT.TRAP 0x1 ;  /* 0x000000040000795c */ /* 0x000fe20000300000 */
.L_x_1820:
[----:B------:R-:W-:Y:S04]  /*1f250*/  BSSY B0, `(.L_x_1821) ;  /* 0x0000004000007945 */ /* 0x000fe80003800000 */
[----:B--2---:R-:W-:Y:S05]  /*1f260*/  @P1 BRA `(.L_x_1822) ;  /* 0x0000000000081947 */ /* 0x004fea0003800000 */
[----:B------:R-:W2:Y:S02]  /*1f270*/  SYNCS.PHASECHK.TRANS64.TRYWAIT P1, [R3+URZ+0x30850], R0 ;  /* 0x03085000030075a7 */ /* 0x000ea4000802017f */
[----:B--2---:R-:W-:Y:S05]  /*1f280*/  @!P1 BRA `(.L_x_1823) ;  /* 0x000000f400109947 */ /* 0x004fea0003800000 */
.L_x_1822:
[----:B------:R-:W-:Y:S05]  /*1f290*/  BSYNC B0 ;  /* 0x0000000000007941 */ /* 0x000fea0003800000 */
.L_x_1821:
[----:B------:R-:W-:Y:S01]  /*1f2a0*/  VIADD R17, R17, 0x400 ;  /* 0x0000040011117836 */ /* 0x000fe20000000000 */
[----:B------:R-:W-:Y:S01]  /*1f2b0*/  WARPGROUP.ARRIVE ;  /* 0x00000000000079c5 */ /* 0x000fe20000000000 */
[----:B------:R-:W-:Y:S01]  /*1f2c0*/  IMAD.MOV.U32 R7, RZ, RZ, 0x40000040 ;  /* 0x40000040ff077424 */ /* 0x000fe200078e00ff */
[----:B0-2---:R-:W0:Y:S01]  /*1f2d0*/  SHFL.BFLY PT, R0, R221, 0x2, 0x1f ;  /* 0x0c401f00dd007f89 */ /* 0x005e2200000e0000 */
[----:B------:R-:W-:Y:S01]  /*1f2e0*/  IMAD.MOV.U32 R11, RZ, RZ, 0x40000040 ;  /* 0x40000040ff0b7424 */ /* 0x000fe200078e00ff */
[----:B------:R-:W-:Y:S01]  /*1f2f0*/  SHF.R.U32.HI R17, RZ, 0x4, R17 ;  /* 0x00000004ff117819 */ /* 0x000fe20000011611 */
[----:B------:R-:W-:Y:S01]  /*1f300*/  IMAD.MOV.U32 R155, RZ, RZ, -0x800000 ;  /* 0xff800000ff9b7424 */ /* 0x000fe200078e00ff */
[----:B------:R-:W-:Y:S01]  /*1f310*/  R2UR UR7, R7 ;  /* 0x00000000070772ca */ /* 0x000fe200000e0000 */
[----:B------:R-:W-:Y:S01]  /*1f320*/  IMAD.MOV.U32 R7, RZ, RZ, 0x40000040 ;  /* 0x40000040ff077424 */ /* 0x000fe200078e00ff */
[----:B------:R-:W-:Y:S01]  /*1f330*/  LOP3.LUT R17, R17, 0x3fff, RZ, 0xc0, !PT ;  /* 0x00003fff11117812 */ /* 0x000fe200078ec0ff */
[----:B------:R-:W-:-:S03]  /*1f340*/  IMAD.MOV.U32 R154, RZ, RZ, -0x800000 ;  /* 0xff800000ff9a7424 */ /* 0x000fc600078e00ff */
[----:B------:R-:W-:-:S05]  /*1f350*/  LOP3.LUT R17, R17, 0x2000000, RZ, 0xfc, !PT ;  /* 0x0200000011117812 */ /* 0x000fca00078efcff */
[----:B------:R-:W-:-:S04]  /*1f360*/  IMAD R6, R202, 0x800, R17 ;  /* 0x00000800ca067824 */ /* 0x000fc800078e0211 */
[C---:B------:R-:W-:Y:S01]  /*1f370*/  VIADD R10, R6.reuse, 0x80 ;  /* 0x00000080060a7836 */ /* 0x040fe20000000000 */
[----:B------:R-:W-:Y:S01]  /*1f380*/  R2UR UR6, R6 ;  /* 0x00000000060672ca */ /* 0x000fe200000e0000 */
[----:B0-----:R-:W-:-:S12]  /*1f390*/  FADD.FTZ R0, R0, R221 ;  /* 0x000000dd00007221 */ /* 0x001fd80000010000 */
        /* <DEDUP_REMOVED lines=18> */
[----:B------:R-:W0:Y:S04]  /*1f4c0*/  SHFL.BFLY PT, R6, R9, 0x2, 0x1f ;  /* 0x0c401f0009067f89 */ /* 0x000e2800000e0000 */
[----:B------:R-:W2:Y:S01]  /*1f4d0*/  SHFL.BFLY PT, R7, R0, 0x1, 0x1f ;  /* 0x0c201f0000077f89 */ /* 0x000ea200000e0000 */
[----:B0-----:R-:W-:Y:S01]  /*1f4e0*/  FADD.FTZ R6, R6, R9 ;  /* 0x0000000906067221 */ /* 0x001fe20000010000 */
[----:B--2---:R-:W-:-:S04]  /*1f4f0*/  FADD.FTZ R0, R0, R7 ;  /* 0x0000000700007221 */ /* 0x004fc80000010000 */
[----:B------:R-:W0:Y:S01]  /*1f500*/  SHFL.BFLY PT, R8, R6, 0x1, 0x1f ;  /* 0x0c201f0006087f89 */ /* 0x000e2200000e0000 */
[----:B------:R-:W-:-:S13]  /*1f510*/  FSETP.NE.FTZ.AND P1, PT, R0, RZ, PT ;  /* 0x000000ff0000720b */ /* 0x000fda0003f35000 */
[----:B------:R-:W2:Y:S01]  /*1f520*/  @P1 MUFU.LG2 R7, R0 ;  /* 0x0000000000071308 */ /* 0x000ea20000000c00 */
[----:B0-----:R-:W-:Y:S01]  /*1f530*/  FADD.FTZ R6, R6, R8 ;  /* 0x0000000806067221 */ /* 0x001fe20000010000 */
[----:B------:R-:W-:-:S04]  /*1f540*/  @P1 FMUL.FTZ R8, R2, 0.69314718246459960938 ;  /* 0x3f31721802081820 */ /* 0x000fc80000410000 */
[----:B------:R-:W-:Y:S01]  /*1f550*/  FSETP.NE.FTZ.AND P2, PT, R6, RZ, PT ;  /* 0x000000ff0600720b */ /* 0x000fe20003f55000 */
[----:B--2---:R-:W-:-:S04]  /*1f560*/  @P1 FMUL.FTZ R7, R7, 0.69314718246459960938 ;  /* 0x3f31721807071820 */ /* 0x004fc80000410000 */
[----:B------:R-:W-:Y:S01]  /*1f570*/  @P1 FFMA.FTZ R155, R8, R5, R7 ;  /* 0x00000005089b1223 */ /* 0x000fe20000010007 */
[----:B------:R-:W-:-:S07]  /*1f580*/  IMAD.MOV.U32 R5, RZ, RZ, RZ ;  /* 0x000000ffff057224 */ /* 0x000fce00078e00ff */
[----:B------:R-:W0:Y:S01]  /*1f590*/  @P2 MUFU.LG2 R7, R6 ;  /* 0x0000000600072308 */ /* 0x000e220000000c00 */
[----:B------:R-:W-:-:S07]  /*1f5a0*/  @P2 FMUL.FTZ R2, R2, 0.69314718246459960938 ;  /* 0x3f31721802022820 */ /* 0x000fce0000410000 */
[----:B------:R2:W3:Y:S02]  /*1f5b0*/  @P1 MUFU.RCP R5, R0 ;  /* 0x0000000000051308 */ /* 0x0004e40000001000 */
[----:B--2---:R-:W-:Y:S02]  /*1f5c0*/  IMAD.MOV.U32 R0, RZ, RZ, RZ ;  /* 0x000000ffff007224 */ /* 0x004fe400078e00ff */
[----:B0-----:R-:W-:-:S04]  /*1f5d0*/  @P2 FMUL.FTZ R7, R7, 0.69314718246459960938 ;  /* 0x3f31721807072820 */ /* 0x001fc80000410000 */
[----:B------:R-:W-:Y:S01]  /*1f5e0*/  @P2 FFMA.FTZ R154, R2, R4, R7 ;  /* 0x00000004029a2223 */ /* 0x000fe20000010007 */
[----:B------:R0:W2:Y:S01]  /*1f5f0*/  @P2 MUFU.RCP R0, R6 ;  /* 0x0000000600002308 */ /* 0x0000a20000001000 */
[----:B------:R-:W-:Y:S02]  /*1f600*/  WARPGROUP.DEPBAR.LE gsb0, 0x0 ;  /* 0x00008000000079c5 */ /* 0x000fe40000010000 */
[----:B------:R-:W-:-:S06]  /*1f610*/  WARPGROUP.ARRIVE ;  /* 0x00000000000079c5 */ /* 0x000fcc0000000000 */
[----:B------:R-:W-:Y:S03]  /*1f620*/  HGMMA.64x256x16.F32.BF16 R24, R184, gdesc[UR4].tnspB, R24, gsb0 ;  /* 0x43e00004b8187df0 */ /* 0x000fe60008001818 */
[----:B------:R-:W-:Y:S02]  /*1f630*/  WARPGROUP.DEPBAR.LE gsb0, 0x0 ;  /* 0x00008000000079c5 */ /* 0x000fe40000010000 */
[----:B---3--:R-:W-:Y:S05]  /*1f640*/  @!P0 BRA `(.L_x_1824) ;  /* 0x0000000000048947 */ /* 0x008fea0003800000 */
[----:B------:R-:W-:Y:S01]  /*1f650*/  BPT.TRAP 0x1 ;  /* 0x000000040000795c */ /* 0x000fe20000300000 */
.L_x_1824:
[----:B------:R-:W3:Y:S01]  /*1f660*/  LDL.LU R2, [R1+0x8] ;  /* 0x0000080001027983 */ /* 0x000ee20000300800 */
[----:B------:R-:W-:-:S03]  /*1f670*/  VIADD R3, R3, 0x30860 ;  /* 0x0003086003037836 */ /* 0x000fc60000000000 */
[----:B0-----:R-:W4:Y:S01]  /*1f680*/  LDL.LU R6, [R1+0x8c] ;  /* 0x00008c0001067983 */ /* 0x001f220000300800 */
[----:B------:R-:W-:Y:S02]  /*1f690*/  VIADD R202, R202, 0x1 ;  /* 0x00000001caca7836 */ /* 0x000fe40000000000 */
        /* <DEDUP_REMOVED lines=63> */
[-C--:B--2---:R-:W-:Y:S01]  /*1fa90*/  FMUL.FTZ R4, R26, R0.reuse ;  /* 0x000000001a047220 */ /* 0x084fe20000410000 */
        /* <DEDUP_REMOVED lines=64> */
[----:B---3--:R-:W-:Y:S01]  /*1fea0*/  PRMT R3, R2, 0x654, R3 ;  /* 0x0000065402037816 */ /* 0x008fe20000000003 */
[----:B----4-:R-:W-:-:S03]  /*1feb0*/  VIADD R6, R6, 0x1 ;  /* 0x0000000106067836 */ /* 0x010fc60000000000 */
[----:B------:R0:W-:Y:S02]  /*1fec0*/  SYNCS.ARRIVE.TRANS64.RED.A1T0 RZ, [R3+URZ], RZ ;  /* 0x000000ff03ff79a7 */ /* 0x0001e4000810043f */
[----:B------:R2:W-:Y:S01]  /*1fed0*/  STL [R1+0x8c], R6 ;  /* 0x00008c0601007387 */ /* 0x0005e20000100800 */
[-C--:B------:R-:W-:Y:S01]  /*1fee0*/  FMUL.FTZ R2, R92, R5.reuse ;  /* 0x000000055c027220 */ /* 0x080fe20000410000 */
[----:B0-----:R-:W-:Y:S01]  /*1fef0*/  FMUL.FTZ R3, R93, R5 ;  /* 0x000000055d037220 */ /* 0x001fe20000410000 */
[----:B------:R-:W-:Y:S01]  /*1ff00*/  FMUL.FTZ R5, R27, R0 ;  /* 0x000000001b057220 */ /* 0x000fe20000410000 */
[----:B------:R-:W-:-:S04]  /*1ff10*/  SEL R0, RZ, 0x1, P1 ;  /* 0x00000001ff007807 */ /* 0x000fc80000800000 */
[----:B--2---:R-:W-:-:S07]  /*1ff20*/  LOP3.LUT R218, R218, R0, RZ, 0x3c, !PT ;  /* 0x00000000dada7212 */ /* 0x004fce00078e3cff */
.L_x_1650:
[----:B------:R-:W0:Y:S08]  /*1ff30*/  S2UR UR4, SR_CgaCtaId ;  /* 0x00000000000479c3 */ /* 0x000e300000008800 */
[----:B------:R-:W-:Y:S01]  /*1ff40*/  BAR.SYNC.DEFER_BLOCKING 0x5, 0x180 ;  /* 0x0146000000007b1d */ /* 0x000fe20000010000 */
[----:B------:R-:W-:-:S05]  /*1ff50*/  MOV R17, 0x400 ;  /* 0x0000040000117802 */ /* 0x000fca0000000f00 */
[----:B------:R-:W-:Y:S01]  /*1ff60*/  BSSY B0, `(.L_x_1825) ;  /* 0x0000486000007945 */ /* 0x000fe20003800000 */
[----:B0-----:R-:W-:-:S05]  /*1ff70*/  IMAD.U32 R0, RZ, RZ, UR4 ;  /* 0x00000004ff007e24 */ /* 0x001fca000f8e00ff */
[----:B------:R0:W-:Y:S01]  /*1ff80*/  STL [R1+0x8], R0 ;  /* 0x0000080001007387 */ /* 0x0001e20000100800 */
[----:B------:R-:W-:-:S05]  /*1ff90*/  LEA R17, R0, R17, 0x18 ;  /* 0x0000001100117211 */ /* 0x000fca00078ec0ff */
[----:B------:R0:W2:Y:S01]  /*1ffa0*/  LDS.128 R24, [R17+0x308d0] ;  /* 0x0308d00011187984 */ /* 0x0000a20000000c00 */
[----:B------:R-:W-:Y:S06]  /*1ffb0*/  BAR.ARV 0x4, 0x180 ;  /* 0x0106000000007b1d */ /* 0x000fec0000002000 */
[----:B------:R-:W-:Y:S05]  /*1ffc0*/  @P0 BRA `(.L_x_1826) ;  /* 0x0000003800740947 */ /* 0x000fea0003800000 */
[----:B------:R-:W3:Y:S01]  /*1ffd0*/  LDL R8, [R1+0xd4] ;  /* 0x0000d40001087983 */ /* 0x000ee20000100800 */
[----:B0-----:R-:W0:Y:S01]  /*1ffe0*/  S2R R0, SR_SWINHI ;  /* 0x0000000000007919 */ /* 0x001e220000002f00 */
[----:B------:R-:W-:Y:S01]  /*1fff0*/  F2FP.BF16.F32.PACK_AB R10, R29, R28 ;  /* 0x0000001c1d0a723e */ /* 0x000fe200000010ff */
[----:B------:R-:W-:Y:S01]  /*20000*/  ULDC.64 UR6, c[0x0][0xc00] ;  /* 0x0003000000067ab9 */ /* 0x000fe20000000a00 */
[----:B------:R-:W-:Y:S01]  /*20010*/  F2FP.BF16.F32.PACK_AB R11, R31, R30 ;  /* 0x0000001e1f0b723e */ /* 0x000fe200000010ff */
[----:B------:R-:W4:Y:S01]  /*20020*/  LDL.LU R93, [R1+0x84] ;  /* 0x00008400015d7983 */ /* 0x000f220000300800 */
[----:B------:R-:W-:Y:S01]  /*20030*/  F2FP.BF16.F32.PACK_AB R12, R33, R32 ;  /* 0x00000020210c723e */ /* 0x000fe200000010ff */
[----:B------:R-:W-:Y:S01]  /*20040*/  ULDC.64 UR4, c[0x0][0xc08] ;  /* 0x0003020000047ab9 */ /* 0x000fe20000000a00 */
[----:B------:R-:W-:Y:S01]  /*20050*/  F2FP.BF16.F32.PACK_AB R13, R35, R34 ;  /* 0x00000022230d723e */ /* 0x000fe200000010ff */
[----:B------:R-:W2:Y:S01]  /*20060*/  LDL R92, [R1+0x88] ;  /* 0x00008800015c7983 */ /* 0x000ea20000100800 */
[----:B------:R-:W-:-:S02]  /*20070*/  MOV R6, R17 ;  /* 0x0000001100067202 */ /* 0x000fc40000000f00 */
[----:B0-----:R-:W-:Y:S02]  /*20080*/  MOV R7, R0 ;  /* 0x0000000000077202 */ /* 0x001fe40000000f00 */
[----:B------:R-:W-:Y:S02]  /*20090*/  F2FP.BF16.F32.PACK_AB R14, R37, R36 ;  /* 0x00000024250e723e */ /* 0x000fe400000010ff */
[----:B------:R-:W-:Y:S01]  /*200a0*/  F2FP.BF16.F32.PACK_AB R15, R39, R38 ;  /* 0x00000026270f723e */ /* 0x000fe200000010ff */
[----:B------:R-:W-:Y:S01]  /*200b0*/  BAR.SYNC.DEFER_BLOCKING 0x1, 0x100 ;  /* 0x0044000000007b1d */ /* 0x000fe20000010000 */
[----:B---3--:R-:W-:-:S03]  /*200c0*/  IMAD.WIDE R20, R8, 0x2, R6 ;  /* 0x0000000208147825 */ /* 0x008fc600078e0206 */
        /* <DEDUP_REMOVED lines=158> */
[----:B0-----:R-:W-:Y:S01]  /*20ab0*/  IADD3 R0, P0, R20, 0xc060, RZ ;  /* 0x0000c06014007810 */ /* 0x001fe20007f1e0ff */
[----:B------:R-:W2:Y:S03]  /*20ac0*/  LDC.64 R10, c[0x0][0xc00] ;  /* 0x00030000ff0a7b82 */ /* 0x000ea60000000a00 */
        /* <DEDUP_REMOVED lines=9> */
[----:B------:R0:W-:Y:S01]  /*20b60*/  STSM.16.M88.4 [R20], R12 ;  /* 0x0000000c14007844 */ /* 0x0001e20000000200 */
[----:B------:R-:W-:Y:S01]  /*20b70*/  BAR.SYNC.DEFER_BLOCKING 0x1, 0x100 ;  /* 0x0044000000007b1d */ /* 0x000fe20000010000 */
[----:B------:R-:W-:-:S04]  /*20b80*/  ISETP.NE.U32.AND P1, PT, RZ, UR6, PT ;  /* 0x00000006ff007c0c */ /* 0x000fc8000bf25070 */
[----:B------:R-:W-:Y:S01]  /*20b90*/  ISETP.NE.AND.EX P1, PT, RZ, UR7, PT, P1 ;  /* 0x00000007ff007c0c */ /* 0x000fe2000bf25310 */
[----:B------:R-:W-:Y:S02]  /*20ba0*/  IMAD.MOV.U32 R0, RZ, RZ, RZ ;  /* 0x000000ffff007224 */ /* 0x000fe400078e00ff */
[----:B--2---:R-:W-:-:S10]  /*20bb0*/  IMAD.WIDE R10, R92, 0x4, R10 ;  /* 0x000000045c0a7825 */ /* 0x004fd400078e020a */
[----:B------:R-:W5:Y:S01]  /*20bc0*/  @P1 LDG.E R0, desc[UR60][R10.64] ;  /* 0x0000003c0a001981 */ /* 0x000f62000c1e1900 */
[----:B------:R-:W-:-:S04]  /*20bd0*/  ISETP.NE.U32.AND P0, PT, RZ, UR4, PT ;  /* 0x00000004ff007c0c */ /* 0x000fc8000bf05070 */
[----:B------:R-:W-:-:S13]  /*20be0*/  ISETP.NE.AND.EX P0, PT, RZ, UR5, PT, P0 ;  /* 0x00000005ff007c0c */ /* 0x000fda000bf05300 */
[----:B------:R-:W2:Y:S01]  /*20bf0*/  @P0 LDC.64 R8, c[0x0][0xc08] ;  /* 0x00030200ff080b82 */ /* 0x000ea20000000a00 */
[----:B------:R-:W-:Y:S02]  /*20c00*/  ULDC UR4, c[0x0][0xa88] ;  /* 0x0002a20000047ab9 */ /* 0x000fe40000000800 */
[----:B------:R-:W-:Y:S01]  /*20c10*/  IMAD.U32 R24, RZ, RZ, UR4 ;  /* 0x00000004ff187e24 */ /* 0x000fe2000f8e00ff */
[----:B----4-:R-:W-:Y:S01]  /*20c20*/  ISETP.NE.AND P2, PT, R93, RZ, PT ;  /* 0x000000ff5d00720c */ /* 0x010fe20003f45270 */
[----:B------:R-:W-:Y:S01]  /*20c30*/  ULDC UR4, c[0x0][0xad4] ;  /* 0x0002b50000047ab9 */ /* 0x000fe20000000800 */
[----:B0-----:R-:W-:Y:S02]  /*20c40*/  IMAD.MOV.U32 R20, RZ, RZ, 0x9b8 ;  /* 0x000009b8ff147424 */ /* 0x001fe400078e00ff */
[----:B--2---:R-:W-:-:S05]  /*20c50*/  @P0 IMAD.WIDE R8, R92, 0x4, R8 ;  /* 0x000000045c080825 */ /* 0x004fca00078e0208 */
[----:B------:R0:W5:Y:S02]  /*20c60*/  @P0 LDG.E R24, desc[UR60][R8.64] ;  /* 0x0000003c08180981 */ /* 0x000164000c1e1900 */
[----:B0-----:R-:W-:-:S04]  /*20c70*/  SEL R8, R93, UR4, P2 ;  /* 0x000000045d087c07 */ /* 0x001fc80009000000 */
[----:B------:R-:W-:-:S04]  /*20c80*/  ISETP.GT.AND P2, PT, R8, 0x1, PT ;  /* 0x000000010800780c */ /* 0x000fc80003f44270 */
[----:B------:R-:W-:-:S04]  /*20c90*/  SEL R20, R20, 0x978, P2 ;  /* 0x0000097814147807 */ /* 0x000fc80001000000 */
[----:B------:R0:W2:Y:S08]  /*20ca0*/  LDC.64 R12, c[0x0][R20+0x220] ;  /* 0x00008800140c7b82 */ /* 0x0000b00000000a00 */
[----:B------:R0:W3:Y:S01]  /*20cb0*/  LDC.64 R8, c[0x0][R20+0x218] ;  /* 0x0000860014087b82 */ /* 0x0000e20000000a00 */
[----:B------:R-:W-:Y:S05]  /*20cc0*/  @P0 BRA `(.L_x_1827) ;  /* 0x0000000000100947 */ /* 0x000fea0003800000 */
[----:B------:R-:W-:Y:S05]  /*20cd0*/  @!P1 BRA `(.L_x_1827) ;  /* 0x00000000000c9947 */ /* 0x000fea0003800000 */
[----:B-----5:R-:W4:Y:S04]  /*20ce0*/  LDG.E R24, desc[UR60][R10.64] ;  /* 0x0000003c0a187981 */ /* 0x020f28000c1e1900 */
[----:B------:R-:W4:Y:S02]  /*20cf0*/  LDG.E R10, desc[UR60][R10.64+0x4] ;  /* 0x0000043c0a0a7981 */ /* 0x000f24000c1e1900 */
[----:B----4-:R-:W-:-:S07]  /*20d00*/  IMAD.IADD R24, R10, 0x1, -R24 ;  /* 0x000000010a187824 */ /* 0x010fce00078e0a18 */
.L_x_1827:
[----:B------:R-:W4:Y:S01]  /*20d10*/  LDL R157, [R1+0x90] ;  /* 0x00009000019d7983 */ /* 0x000f220000100800 */
[----:B------:R-:W1:Y:S03]  /*20d20*/  LDC R156, c[0x0][0xbe8] ;  /* 0x0002fa00ff9c7b82 */ /* 0x000e660000000800 */
[----:B------:R-:W4:Y:S04]  /*20d30*/  LDL R93, [R1+0x74] ;  /* 0x00007400015d7983 */ /* 0x000f280000100800 */
[----:B------:R-:W4:Y:S04]  /*20d40*/  LDL R159, [R1+0x58] ;  /* 0x00005800019f7983 */ /* 0x000f280000100800 */
[----:B------:R-:W4:Y:S04]  /*20d50*/  LDL R160, [R1+0xd0] ;  /* 0x0000d00001a07983 */ /* 0x000f280000100800 */
[----:B------:R-:W4:Y:S01]  /*20d60*/  LDL R158, [R1+0xa4] ;  /* 0x0000a400019e7983 */ /* 0x000f220000100800 */
[----:B------:R-:W0:Y:S01]  /*20d70*/  LDC.64 R14, c[0x0][R20+0x228] ;  /* 0x00008a00140e7b82 */ /* 0x000e220000000a00 */
[----:B------:R-:W-:-:S04]  /*20d80*/  ISETP.NE.U32.AND P0, PT, RZ, UR6, PT ;  /* 0x00000006ff007c0c */ /* 0x000fc8000bf05070 */
[----:B------:R-:W-:Y:S02]  /*20d90*/  ISETP.NE.AND.EX P0, PT, RZ, UR7, PT, P0 ;  /* 0x00000007ff007c0c */ /* 0x000fe4000bf05300 */
[----:B------:R-:W-:Y:S02]  /*20da0*/  SHF.R.S32.HI R11, RZ, 0x1f, R92 ;  /* 0x0000001fff0b7819 */ /* 0x000fe4000001145c */
[----:B------:R-:W-:Y:S02]  /*20db0*/  SEL R10, R92, RZ, !P0 ;  /* 0x000000ff5c0a7207 */ /* 0x000fe40004000000 */
[----:B-1----:R-:W-:Y:S02]  /*20dc0*/  ISETP.NE.AND P1, PT, R156, 0x1, PT ;  /* 0x000000019c00780c */ /* 0x002fe40003f25270 */
[----:B------:R-:W-:Y:S01]  /*20dd0*/  SEL R11, R11, RZ, !P0 ;  /* 0x000000ff0b0b7207 */ /* 0x000fe20004000000 */
[----:B--2---:R-:W-:-:S04]  /*20de0*/  IMAD R13, R13, R10, RZ ;  /* 0x0000000a0d0d7224 */ /* 0x004fc800078e02ff */
[C---:B------:R-:W-:Y:S02]  /*20df0*/  IMAD R11, R12.reuse, R11, R13 ;  /* 0x0000000b0c0b7224 */ /* 0x040fe400078e020d */
[----:B------:R-:W-:-:S04]  /*20e00*/  IMAD.WIDE.U32 R12, R12, R10, RZ ;  /* 0x0000000a0c0c7225 */ /* 0x000fc800078e00ff */
[-C--:B---3--:R-:W-:Y:S02]  /*20e10*/  IMAD R21, R9, R226.reuse, RZ ;  /* 0x000000e209157224 */ /* 0x088fe400078e02ff */
[----:B------:R-:W-:-:S04]  /*20e20*/  IMAD.WIDE.U32 R8, R8, R226, RZ ;  /* 0x000000e208087225 */ /* 0x000fc800078e00ff */
[----:B------:R-:W-:Y:S02]  /*20e30*/  IMAD.IADD R11, R13, 0x1, R11 ;  /* 0x000000010d0b7824 */ /* 0x000fe400078e020b */
[----:B------:R-:W1:Y:S01]  /*20e40*/  @P1 LDC R13, c[0x0][0xbec] ;  /* 0x0002fb00ff0d1b82 */ /* 0x000e620000000800 */
[----:B-----5:R-:W-:Y:S01]  /*20e50*/  IADD3 R8, P0, P3, R12, R8, R0 ;  /* 0x000000080c087210 */ /* 0x020fe20007b1e000 */
[----:B------:R-:W-:-:S06]  /*20e60*/  IMAD.IADD R92, R9, 0x1, R21 ;  /* 0x00000001095c7824 */ /* 0x000fcc00078e0215 */
[----:B------:R-:W2:Y:S01]  /*20e70*/  @P1 LDC R12, c[0x0][0xbf0] ;  /* 0x0002fc00ff0c1b82 */ /* 0x000ea20000000800 */
[----:B----4-:R-:W-:-:S05]  /*20e80*/  SEL R9, R157, RZ, P2 ;  /* 0x000000ff9d097207 */ /* 0x010fca0001000000 */
[-C--:B0-----:R-:W-:Y:S02]  /*20e90*/  IMAD R21, R15, R9.reuse, RZ ;  /* 0x000000090f157224 */ /* 0x081fe400078e02ff */
[----:B------:R-:W-:Y:S01]  /*20ea0*/  IMAD.WIDE.U32 R14, R14, R9, RZ ;  /* 0x000000090e0e7225 */ /* 0x000fe200078e00ff */
[----:B------:R-:W-:-:S04]  /*20eb0*/  SHF.R.S32.HI R9, RZ, 0x1f, R0 ;  /* 0x0000001fff097819 */ /* 0x000fc80000011400 */
[----:B------:R-:W-:Y:S01]  /*20ec0*/  IADD3.X R11, R11, R92, R9, P0, P3 ;  /* 0x0000005c0b0b7210 */ /* 0x000fe200007e6409 */
[----:B------:R-:W-:-:S04]  /*20ed0*/  IMAD.IADD R92, R93, 0x1, R159 ;  /* 0x000000015d5c7824 */ /* 0x000fc800078e029f */
[----:B-1----:R-:W-:-:S04]  /*20ee0*/  @P1 IMAD.HI.U32 R13, R92, R13, RZ ;  /* 0x0000000d5c0d1227 */ /* 0x002fc800078e00ff */
[----:B------:R-:W-:Y:S01]  /*20ef0*/  IMAD.MOV.U32 R93, RZ, RZ, R92 ;  /* 0x000000ffff5d7224 */ /* 0x000fe200078e005c */
[----:B--2---:R-:W-:Y:S02]  /*20f00*/  @P1 SHF.R.U32.HI R93, RZ, R12, R13 ;  /* 0x0000000cff5d1219 */ /* 0x004fe4000001160d */
[----:B------:R0:W1:Y:S01]  /*20f10*/  LDC.64 R12, c[0x0][R20+0x210] ;  /* 0x00008400140c7b82 */ /* 0x0000620000000a00 */
[----:B------:R-:W-:Y:S01]  /*20f20*/  IMAD.IADD R21, R15, 0x1, R21 ;  /* 0x000000010f157824 */ /* 0x000fe200078e0215 */
[----:B------:R-:W-:Y:S02]  /*20f30*/  IADD3 R14, P0, P3, R93, R8, R14 ;  /* 0x000000085d0e7210 */ /* 0x000fe40007b1e00e */
[----:B------:R-:W-:-:S04]  /*20f40*/  SHF.R.S32.HI R8, RZ, 0x1f, R93 ;  /* 0x0000001fff087819 */ /* 0x000fc8000001145d */
[----:B------:R-:W-:Y:S02]  /*20f50*/  IADD3.X R15, R8, R11, R21, P0, P3 ;  /* 0x0000000b080f7210 */ /* 0x000fe400007e6415 */
[----:B0-----:R-:W0:Y:S01]  /*20f60*/  LDC.64 R20, c[0x0][0xba8] ;  /* 0x0002ea00ff147b82 */ /* 0x001e220000000a00 */
[----:B------:R-:W-:-:S04]  /*20f70*/  IMAD.MOV R11, RZ, RZ, -R93 ;  /* 0x000000ffff0b7224 */ /* 0x000fc800078e0a5d */
[----:B------:R-:W-:-:S05]  /*20f80*/  IMAD R11, R156, R11, R92 ;  /* 0x0000000b9c0b7224 */ /* 0x000fca00078e025c */
[----:B------:R-:W-:Y:S01]  /*20f90*/  SHF.R.S32.HI R8, RZ, 0x1f, R11 ;  /* 0x0000001fff087819 */ /* 0x000fe2000001140b */
[----:B0-----:R-:W0:Y:S08]  /*20fa0*/  @!P2 LDC R20, c[0x0][0xb50] ;  /* 0x0002d400ff14ab82 */ /* 0x001e300000000800 */
[----:B------:R-:W2:Y:S01]  /*20fb0*/  @!P2 LDC R21, c[0x0][0xb54] ;  /* 0x0002d500ff15ab82 */ /* 0x000ea20000000800 */
[----:B-1----:R-:W-:-:S02]  /*20fc0*/  IMAD R13, R13, R11, RZ ;  /* 0x0000000b0d0d7224 */ /* 0x002fc400078e02ff */
[----:B------:R-:W-:-:S04]  /*20fd0*/  IMAD.WIDE.U32 R14, R12, R11, R14 ;  /* 0x0000000b0c0e7225 */ /* 0x000fc800078e000e */
[----:B------:R-:W-:-:S04]  /*20fe0*/  IMAD R8, R12, R8, R13 ;  /* 0x000000080c087224 */ /* 0x000fc800078e020d */
[----:B------:R-:W-:Y:S01]  /*20ff0*/  IMAD.IADD R8, R15, 0x1, R8 ;  /* 0x000000010f087824 */ /* 0x000fe200078e0208 */
[----:B0-----:R-:W-:-:S04]  /*21000*/  LEA R20, P0, R14, R20, 0x2 ;  /* 0x000000140e147211 */ /* 0x001fc800078010ff */
[----:B--2---:R-:W-:Y:S01]  /*21010*/  LEA.HI.X R8, R14, R21, R8, 0x2, P0 ;  /* 0x000000150e087211 */ /* 0x004fe200000f1408 */
[----:B------:R-:W-:Y:S04]  /*21020*/  SHFL.IDX PT, R12, R20, RZ, 0x1c1f ;  /* 0x001c1fff140c7589 */ /* 0x000fe800000e0000 */
[----:B------:R-:W0:Y:S04]  /*21030*/  SHFL.IDX PT, R13, R8, RZ, 0x1c1f ;  /* 0x001c1fff080d7589 */ /* 0x000e2800000e0000 */
[----:B------:R1:W-:Y:S04]  /*21040*/  SHFL.IDX PT, R14, R20, 0x1, 0x1c1f ;  /* 0x003c1f00140e7f89 */ /* 0x0003e800000e0000 */
[----:B------:R2:W3:Y:S01]  /*21050*/  SHFL.IDX PT, R15, R8, 0x1, 0x1c1f ;  /* 0x003c1f00080f7f89 */ /* 0x0004e200000e0000 */
[----:B-1----:R-:W-:Y:S01]  /*21060*/  IMAD.IADD R20, R160, 0x1, R159 ;  /* 0x00000001a0147824 */ /* 0x002fe200078e029f */
[----:B------:R-:W-:Y:S01]  /*21070*/  LOP3.LUT P0, RZ, R158, 0x3, RZ, 0xc0, !PT ;  /* 0x000000039eff7812 */ /* 0x000fe2000780c0ff */
[----:B--2---:R-:W-:-:S02]  /*21080*/  IMAD R8, R24, R156, RZ ;  /* 0x0000009c18087224 */ /* 0x004fc400078e02ff */
[----:B------:R-:W-:-:S03]  /*21090*/  VIADD R11, R20, 0x8 ;  /* 0x00000008140b7836 */ /* 0x000fc60000000000 */
[-C--:B------:R-:W-:Y:S02]  /*210a0*/  ISETP.GE.OR P3, PT, R20, R8.reuse, P0 ;  /* 0x000000081400720c */ /* 0x080fe40000766670 */
[----:B------:R-:W-:-:S11]  /*210b0*/  ISETP.GE.OR P0, PT, R11, R8, P0 ;  /* 0x000000080b00720c */ /* 0x000fd60000706670 */
[----:B0-----:R0:W-:Y:S04]  /*210c0*/  @!P3 ST.E desc[UR60][R12.64], R155 ;  /* 0x0000009b0c00b985 */ /* 0x0011e8000c10193c */
[----:B---3--:R0:W-:Y:S01]  /*210d0*/  @!P0 ST.E desc[UR60][R14.64], R154 ;  /* 0x0000009a0e008985 */ /* 0x0081e2000c10193c */
[----:B------:R-:W-:Y:S05]  /*210e0*/  @P2 BRA `(.L_x_1828) ;  /* 0x0000000c00d42947 */ /* 0x000fea0003800000 */
[----:B------:R-:W2:Y:S01]  /*210f0*/  LDL R160, [R1+0x80] ;  /* 0x0000800001a07983 */ /* 0x000ea20000100800 */
[----:B------:R-:W1:Y:S01]  /*21100*/  @P1 LDC R21, c[0x0][0xbec] ;  /* 0x0002fb00ff151b82 */ /* 0x000e620000000800 */
[----:B------:R-:W-:Y:S02]  /*21110*/  ULDC.64 UR4, c[0x0][0xaa0] ;  /* 0x0002a80000047ab9 */ /* 0x000fe40000000a00 */
[----:B------:R-:W2:Y:S04]  /*21120*/  LDL R158, [R1+0xc] ;  /* 0x00000c00019e7983 */ /* 0x000ea80000100800 */
[----:B------:R3:W5:Y:S01]  /*21130*/  LDL R88, [R1+0x4] ;  /* 0x0000040001587983 */ /* 0x0007620000100800 */
[----:B------:R-:W4:Y:S03]  /*21140*/  @P1 LDC R85, c[0x0][0xbf0] ;  /* 0x0002fc00ff551b82 */ /* 0x000f260000000800 */
[----:B------:R3:W5:Y:S01]  /*21150*/  LDL R87, [R1] ;  /* 0x0000000001577983 */ /* 0x0007620000100800 */
[----:B------:R-:W-:-:S04]  /*21160*/  IMAD R9, R9, UR4, RZ ;  /* 0x0000000409097c24 */ /* 0x000fc8000f8e02ff */
[----:B------:R-:W-:Y:S01]  /*21170*/  IMAD R9, R0, UR5, R9 ;  /* 0x0000000500097c24 */ /* 0x000fe2000f8e0209 */
[----:B------:R-:W-:Y:S01]  /*21180*/  SHF.R.S32.HI R11, RZ, 0x1f, R10 ;  /* 0x0000001fff0b7819 */ /* 0x000fe2000001140a */
[----:B------:R-:W-:Y:S01]  /*21190*/  BSSY B1, `(.L_x_1829) ;  /* 0x00000a6000017945 */ /* 0x000fe20003800000 */
[----:B--2---:R-:W-:-:S04]  /*211a0*/  IMAD R3, R158, 0x8, R160 ;  /* 0x000000089e037824 */ /* 0x004fc800078e02a0 */
[----:B------:R-:W-:-:S04]  /*211b0*/  IMAD.SHL.U32 R3, R3, 0x8, RZ ;  /* 0x0000000803037824 */ /* 0x000fc800078e00ff */
[----:B------:R-:W-:-:S03]  /*211c0*/  IMAD.WIDE R6, R3, 0x2, R6 ;  /* 0x0000000203067825 */ /* 0x000fc600078e0206 */
[C---:B------:R-:W-:Y:S02]  /*211d0*/  IADD3 R33, P2, R6.reuse, 0x3000, RZ ;  /* 0x0000300006217810 */ /* 0x040fe40007f5e0ff */
[C---:B0-----:R-:W-:Y:S02]  /*211e0*/  IADD3 R13, P4, R6.reuse, 0x1000, RZ ;  /* 0x00001000060d7810 */ /* 0x041fe40007f9e0ff */
[----:B------:R-:W-:Y:S02]  /*211f0*/  LOP3.LUT R32, R33, 0x380, RZ, 0xc0, !PT ;  /* 0x0000038021207812 */ /* 0x000fe400078ec0ff */
[----:B------:R-:W-:Y:S02]  /*21200*/  IADD3 R29, P3, R6, 0x2000, RZ ;  /* 0x00002000061d7810 */ /* 0x000fe40007f7e0ff */
[----:B------:R-:W-:Y:S02]  /*21210*/  SHF.R.U64 R32, R32, 0x3, RZ ;  /* 0x0000000320207819 */ /* 0x000fe400000012ff */
[----:B------:R-:W-:-:S02]  /*21220*/  LOP3.LUT R12, R13, 0x380, RZ, 0xc0, !PT ;  /* 0x000003800d0c7812 */ /* 0x000fc400078ec0ff */
[----:B------:R-:W-:Y:S01]  /*21230*/  LOP3.LUT R32, R32, R33, RZ, 0x3c, !PT ;  /* 0x0000002120207212 */ /* 0x000fe200078e3cff */
[----:B------:R-:W-:Y:S01]  /*21240*/  IMAD.X R33, RZ, RZ, R7, P2 ;  /* 0x000000ffff217224 */ /* 0x000fe200010e0607 */
[----:B------:R-:W-:Y:S02]  /*21250*/  IADD3 R57, P2, R6, 0x9000, RZ ;  /* 0x0000900006397810 */ /* 0x000fe40007f5e0ff */
[----:B------:R-:W-:Y:S02]  /*21260*/  LOP3.LUT R28, R29, 0x380, RZ, 0xc0, !PT ;  /* 0x000003801d1c7812 */ /* 0x000fe400078ec0ff */
[----:B------:R-:W-:Y:S01]  /*21270*/  LOP3.LUT R56, R57, 0x380, RZ, 0xc0, !PT ;  /* 0x0000038039387812 */ /* 0x000fe200078ec0ff */
[----:B------:R-:W-:Y:S01]  /*21280*/  IMAD R20, R160, 0x20, R158 ;  /* 0x00000020a0147824 */ /* 0x000fe200078e029e */
[----:B------:R-:W-:Y:S01]  /*21290*/  SHF.R.U64 R12, R12, 0x3, RZ ;  /* 0x000000030c0c7819 */ /* 0x000fe200000012ff */
[----:B------:R-:W5:Y:S01]  /*212a0*/  LD.E.128 R32, desc[UR60][R32.64] ;  /* 0x0000003c20207980 */ /* 0x000f62000c101d00 */
[----:B------:R-:W-:-:S02]  /*212b0*/  SHF.R.U64 R56, R56, 0x3, RZ ;  /* 0x0000000338387819 */ /* 0x000fc400000012ff */
[----:B------:R-:W-:Y:S02]  /*212c0*/  SHF.R.U64 R28, R28, 0x3, RZ ;  /* 0x000000031c1c7819 */ /* 0x000fe400000012ff */
[----:B------:R-:W-:Y:S01]  /*212d0*/  LOP3.LUT R56, R56, R57, RZ, 0x3c, !PT ;  /* 0x0000003938387212 */ /* 0x000fe200078e3cff */
[--C-:B------:R-:W-:Y:S01]  /*212e0*/  IMAD.X R57, RZ, RZ, R7.reuse, P2 ;  /* 0x000000ffff397224 */ /* 0x100fe200010e0607 */
[----:B------:R-:W-:Y:S02]  /*212f0*/  IADD3 R3, P2, R6, 0xf000, RZ ;  /* 0x0000f00006037810 */ /* 0x000fe40007f5e0ff */
[----:B------:R-:W-:Y:S01]  /*21300*/  LOP3.LUT R12, R12, R13, RZ, 0x3c, !PT ;  /* 0x0000000d0c0c7212 */ /* 0x000fe200078e3cff */
[----:B------:R-:W-:Y:S01]  /*21310*/  IMAD.X R13, RZ, RZ, R7, P4 ;  /* 0x000000ffff0d7224 */ /* 0x000fe200020e0607 */
[----:B------:R-:W-:Y:S02]  /*21320*/  LOP3.LUT R2, R3, 0x380, RZ, 0xc0, !PT ;  /* 0x0000038003027812 */ /* 0x000fe400078ec0ff */
[----:B------:R-:W-:-:S02]  /*21330*/  IADD3 R37, P0, R6, 0x4000, RZ ;  /* 0x0000400006257810 */ /* 0x000fc40007f1e0ff */
[C---:B------:R-:W-:Y:S02]  /*21340*/  IADD3 R41, P6, R6.reuse, 0x5000, RZ ;  /* 0x0000500006297810 */ /* 0x040fe40007fde0ff */
[----:B------:R-:W-:Y:S01]  /*21350*/  IADD3 R45, P5, R6, 0x6000, RZ ;  /* 0x00006000062d7810 */ /* 0x000fe20007fbe0ff */
[----:B------:R-:W-:Y:S01]  /*21360*/  IMAD.IADD R20, R159, 0x1, R20 ;  /* 0x000000019f147824 */ /* 0x000fe200078e0214 */
[----:B------:R-:W-:Y:S01]  /*21370*/  LOP3.LUT R28, R28, R29, RZ, 0x3c, !PT ;  /* 0x0000001d1c1c7212 */ /* 0x000fe200078e3cff */
[--C-:B------:R-:W-:Y:S01]  /*21380*/  IMAD.X R29, RZ, RZ, R7.reuse, P3 ;  /* 0x000000ffff1d7224 */ /* 0x100fe200018e0607 */
[C---:B------:R-:W-:Y:S01]  /*21390*/  IADD3 R49, P4, R6.reuse, 0x7000, RZ ;  /* 0x0000700006317810 */ /* 0x040fe20007f9e0ff */
[----:B------:R-:W-:Y:S01]  /*213a0*/  IMAD.X R81, RZ, RZ, R7, P2 ;  /* 0x000000ffff517224 */ /* 0x000fe200010e0607 */
[----:B------:R-:W-:Y:S01]  /*213b0*/  IADD3 R53, P3, R6, 0x8000, RZ ;  /* 0x0000800006357810 */ /* 0x000fe20007f7e0ff */
[----:B------:R-:W5:Y:S01]  /*213c0*/  LD.E.128 R12, desc[UR60][R12.64] ;  /* 0x0000003c0c0c7980 */ /* 0x000f62000c101d00 */
[----:B------:R-:W-:-:S02]  /*213d0*/  SHF.R.U64 R2, R2, 0x3, RZ ;  /* 0x0000000302027819 */ /* 0x000fc400000012ff */
[----:B------:R-:W-:Y:S01]  /*213e0*/  LOP3.LUT R36, R37, 0x380, RZ, 0xc0, !PT ;  /* 0x0000038025247812 */ /* 0x000fe200078ec0ff */
[----:B------:R-:W5:Y:S01]  /*213f0*/  LD.E.128 R28, desc[UR60][R28.64] ;  /* 0x0000003c1c1c7980 */ /* 0x000f62000c101d00 */
[----:B------:R-:W-:Y:S02]  /*21400*/  LOP3.LUT R40, R41, 0x380, RZ, 0xc0, !PT ;  /* 0x0000038029287812 */ /* 0x000fe400078ec0ff */
[----:B------:R-:W-:Y:S01]  /*21410*/  LOP3.LUT R44, R45, 0x380, RZ, 0xc0, !PT ;  /* 0x000003802d2c7812 */ /* 0x000fe200078ec0ff */
[----:B------:R-:W5:Y:S01]  /*21420*/  LD.E.128 R56, desc[UR60][R56.64] ;  /* 0x0000003c38387980 */ /* 0x000f62000c101d00 */
[----:B------:R-:W-:Y:S02]  /*21430*/  LOP3.LUT R48, R49, 0x380, RZ, 0xc0, !PT ;  /* 0x0000038031307812 */ /* 0x000fe400078ec0ff */
[----:B------:R-:W-:Y:S02]  /*21440*/  LOP3.LUT R52, R53, 0x380, RZ, 0xc0, !PT ;  /* 0x0000038035347812 */ /* 0x000fe400078ec0ff */
[----:B------:R-:W-:Y:S01]  /*21450*/  LOP3.LUT R80, R2, R3, RZ, 0x3c, !PT ;  /* 0x0000000302507212 */ /* 0x000fe200078e3cff */
[----:B------:R-:W-:Y:S01]  /*21460*/  IMAD.WIDE.U32 R2, R0, UR4, RZ ;  /* 0x0000000400027c25 */ /* 0x000fe2000f8e00ff */
[----:B------:R-:W-:Y:S01]  /*21470*/  SHF.R.U64 R36, R36, 0x3, RZ ;  /* 0x0000000324247819 */ /* 0x000fe200000012ff */
[----:B------:R-:W-:Y:S01]  /*21480*/  ULDC.64 UR4, c[0x0][0xae8] ;  /* 0x0002ba0000047ab9 */ /* 0x000fe20000000a00 */
[----:B------:R-:W-:-:S02]  /*21490*/  SHF.R.U64 R40, R40, 0x3, RZ ;  /* 0x0000000328287819 */ /* 0x000fc400000012ff */
[----:B------:R-:W-:Y:S02]  /*214a0*/  SHF.R.U64 R44, R44, 0x3, RZ ;  /* 0x000000032c2c7819 */ /* 0x000fe400000012ff */
[----:B------:R-:W-:Y:S02]  /*214b0*/  SHF.R.U64 R48, R48, 0x3, RZ ;  /* 0x0000000330307819 */ /* 0x000fe400000012ff */
[----:B------:R-:W-:Y:S01]  /*214c0*/  SHF.R.U64 R52, R52, 0x3, RZ ;  /* 0x0000000334347819 */ /* 0x000fe200000012ff */
[----:B------:R-:W-:Y:S01]  /*214d0*/  IMAD.IADD R3, R3, 0x1, R9 ;  /* 0x0000000103037824 */ /* 0x000fe200078e0209 */
        /* <DEDUP_REMOVED lines=10> */
[----:B------:R-:W-:Y:S01]  /*21580*/  IADD3 R61, P0, R6, 0xa000, RZ ;  /* 0x0000a000063d7810 */ /* 0x000fe20007f1e0ff */
[----:B------:R-:W-:Y:S01]  /*21590*/  IMAD.WIDE.U32 R2, R226, UR4, R2 ;  /* 0x00000004e2027c25 */ /* 0x000fe2000f8e0002 */
[C---:B------:R-:W-:Y:S01]  /*215a0*/  IADD3 R65, P6, R6.reuse, 0xb000, RZ ;  /* 0x0000b00006417810 */ /* 0x040fe20007fde0ff */
[----:B------:R-:W5:Y:S01]  /*215b0*/  LD.E.128 R36, desc[UR60][R36.64] ;  /* 0x0000003c24247980 */ /* 0x000f62000c101d00 */
[----:B------:R-:W-:-:S02]  /*215c0*/  IADD3 R69, P5, R6, 0xc000, RZ ;  /* 0x0000c00006457810 */ /* 0x000fc40007fbe0ff */
[----:B------:R-:W-:Y:S01]  /*215d0*/  IADD3 R73, P4, R6, 0xd000, RZ ;  /* 0x0000d00006497810 */ /* 0x000fe20007f9e0ff */
[----:B-1----:R-:W-:Y:S01]  /*215e0*/  @P1 IMAD.HI.U32 R0, R20, R21, RZ ;  /* 0x0000001514001227 */ /* 0x002fe200078e00ff */
[----:B------:R-:W-:Y:S01]  /*215f0*/  IADD3 R77, P3, R6, 0xe000, RZ ;  /* 0x0000e000064d7810 */ /* 0x000fe20007f7e0ff */
[----:B------:R-:W5:Y:S01]  /*21600*/  LD.E.128 R40, desc[UR60][R40.64] ;  /* 0x0000003c28287980 */ /* 0x000f62000c101d00 */
[----:B------:R-:W-:Y:S01]  /*21610*/  LOP3.LUT R60, R61, 0x380, RZ, 0xc0, !PT ;  /* 0x000003803d3c7812 */ /* 0x000fe200078ec0ff */
[----:B------:R-:W-:Y:S01]  /*21620*/  IMAD R3, R226, UR5, R3 ;  /* 0x00000005e2037c24 */ /* 0x000fe2000f8e0203 */
[----:B------:R-:W-:Y:S01]  /*21630*/  LOP3.LUT R64, R65, 0x380, RZ, 0xc0, !PT ;  /* 0x0000038041407812 */ /* 0x000fe200078ec0ff */
[----:B------:R-:W-:Y:S01]  /*21640*/  ULDC.64 UR4, c[0x0][0xaf0] ;  /* 0x0002bc0000047ab9 */ /* 0x000fe20000000a00 */
[----:B------:R-:W-:Y:S02]  /*21650*/  LOP3.LUT R68, R69, 0x380, RZ, 0xc0, !PT ;  /* 0x0000038045447812 */ /* 0x000fe400078ec0ff */
[----:B------:R-:W-:Y:S01]  /*21660*/  LOP3.LUT R5, R6, 0x380, RZ, 0xc0, !PT ;  /* 0x0000038006057812 */ /* 0x000fe200078ec0ff */
[----:B------:R-:W-:Y:S01]  /*21670*/  IMAD.MOV.U32 R9, RZ, RZ, R20 ;  /* 0x000000ffff097224 */ /* 0x000fe200078e0014 */
[----:B------:R-:W-:Y:S01]  /*21680*/  LOP3.LUT R72, R73, 0x380, RZ, 0xc0, !PT ;  /* 0x0000038049487812 */ /* 0x000fe200078ec0ff */
[----:B------:R-:W5:Y:S01]  /*21690*/  LD.E.128 R44, desc[UR60][R44.64] ;  /* 0x0000003c2c2c7980 */ /* 0x000f62000c101d00 */
[----:B------:R-:W-:Y:S01]  /*216a0*/  LOP3.LUT R76, R77, 0x380, RZ, 0xc0, !PT ;  /* 0x000003804d4c7812 */ /* 0x000fe200078ec0ff */
[----:B------:R-:W-:Y:S01]  /*216b0*/  IMAD R11, R11, UR4, RZ ;  /* 0x000000040b0b7c24 */ /* 0x000fe2000f8e02ff */
[----:B----4-:R-:W-:Y:S01]  /*216c0*/  @P1 SHF.R.U32.HI R9, RZ, R85, R0 ;  /* 0x00000055ff091219 */ /* 0x010fe20000011600 */
[----:B------:R-:W5:Y:S01]  /*216d0*/  LD.E.128 R48, desc[UR60][R48.64] ;  /* 0x0000003c30307980 */ /* 0x000f62000c101d00 */
[----:B------:R-:W-:-:S02]  /*216e0*/  SHF.R.U64 R60, R60, 0x3, RZ ;  /* 0x000000033c3c7819 */ /* 0x000fc400000012ff */
[----:B------:R-:W-:Y:S01]  /*216f0*/  SHF.R.U64 R64, R64, 0x3, RZ ;  /* 0x0000000340407819 */ /* 0x000fe200000012ff */
[----:B------:R-:W5:Y:S01]  /*21700*/  LD.E.128 R52, desc[UR60][R52.64] ;  /* 0x0000003c34347980 */ /* 0x000f62000c101d00 */
[----:B------:R-:W-:Y:S02]  /*21710*/  SHF.R.U64 R68, R68, 0x3, RZ ;  /* 0x0000000344447819 */ /* 0x000fe400000012ff */
[----:B------:R-:W-:Y:S01]  /*21720*/  SHF.R.U64 R72, R72, 0x3, RZ ;  /* 0x0000000348487819 */ /* 0x000fe200000012ff */
[----:B------:R-:W5:Y:S01]  /*21730*/  LD.E.128 R80, desc[UR60][R80.64] ;  /* 0x0000003c50507980 */ /* 0x000f62000c101d00 */
[----:B------:R-:W-:Y:S02]  /*21740*/  SHF.R.U64 R76, R76, 0x3, RZ ;  /* 0x000000034c4c7819 */ /* 0x000fe400000012ff */
[----:B------:R-:W-:Y:S01]  /*21750*/  SHF.R.U64 R5, R5, 0x3, RZ ;  /* 0x0000000305057819 */ /* 0x000fe200000012ff */
[C---:B------:R-:W-:Y:S01]  /*21760*/  IMAD R11, R10.reuse, UR5, R11 ;  /* 0x000000050a0b7c24 */ /* 0x040fe2000f8e020b */
[----:B------:R-:W-:Y:S01]  /*21770*/  SHF.R.S32.HI R0, RZ, 0x1f, R9 ;  /* 0x0000001fff007819 */ /* 0x000fe20000011409 */
[----:B------:R-:W-:Y:S01]  /*21780*/  IMAD.WIDE.U32 R2, R10, UR4, R2 ;  /* 0x000000040a027c25 */ /* 0x000fe2000f8e0002 */
[----:B------:R-:W-:Y:S01]  /*21790*/  LOP3.LUT R60, R60, R61, RZ, 0x3c, !PT ;  /* 0x0000003d3c3c7212 */ /* 0x000fe200078e3cff */
[----:B------:R-:W-:Y:S01]  /*217a0*/  ULDC.64 UR4, c[0x0][0xae0] ;  /* 0x0002b80000047ab9 */ /* 0x000fe20000000a00 */
[----:B------:R-:W-:Y:S01]  /*217b0*/  LOP3.LUT R64, R64, R65, RZ, 0x3c, !PT ;  /* 0x0000004140407212 */ /* 0x000fe200078e3cff */
[----:B------:R-:W-:Y:S01]  /*217c0*/  IMAD.MOV R21, RZ, RZ, -R9 ;  /* 0x000000ffff157224 */ /* 0x000fe200078e0a09 */
        /* <DEDUP_REMOVED lines=8> */
[----:B------:R-:W5:Y:S01]  /*21850*/  LD.E.128 R60, desc[UR60][R60.64] ;  /* 0x0000003c3c3c7980 */ /* 0x000f62000c101d00 */
[----:B------:R-:W-:-:S02]  /*21860*/  IMAD.X R77, RZ, RZ, R7, P3 ;  /* 0x000000ffff4d7224 */ /* 0x000fc400018e0607 */
[----:B------:R-:W-:Y:S01]  /*21870*/  IMAD.MOV.U32 R5, RZ, RZ, R7 ;  /* 0x000000ffff057224 */ /* 0x000fe200078e0007 */
[----:B------:R-:W5:Y:S01]  /*21880*/  LD.E.128 R64, desc[UR60][R64.64] ;  /* 0x0000003c40407980 */ /* 0x000f62000c101d00 */
[----:B------:R-:W-:Y:S02]  /*21890*/  IMAD.IADD R3, R3, 0x1, R11 ;  /* 0x0000000103037824 */ /* 0x000fe400078e020b */
[----:B------:R-:W-:Y:S01]  /*218a0*/  IMAD R0, R0, UR4, RZ ;  /* 0x0000000400007c24 */ /* 0x000fe2000f8e02ff */
[----:B------:R-:W5:Y:S01]  /*218b0*/  LD.E.128 R68, desc[UR60][R68.64] ;  /* 0x0000003c44447980 */ /* 0x000f62000c101d00 */
[----:B------:R-:W-:Y:S02]  /*218c0*/  IMAD R11, R156, R21, R20 ;  /* 0x000000159c0b7224 */ /* 0x000fe400078e0214 */
[C---:B------:R-:W-:Y:S01]  /*218d0*/  IMAD R21, R9.reuse, UR5, R0 ;  /* 0x0000000509157c24 */ /* 0x040fe2000f8e0200 */
[----:B------:R-:W5:Y:S01]  /*218e0*/  LD.E.128 R4, desc[UR60][R4.64] ;  /* 0x0000003c04047980 */ /* 0x000f62000c101d00 */
[----:B------:R-:W-:Y:S01]  /*218f0*/  IMAD.WIDE.U32 R2, R9, UR4, R2 ;  /* 0x0000000409027c25 */ /* 0x000fe2000f8e0002 */
[----:B------:R-:W-:Y:S01]  /*21900*/  SHF.R.S32.HI R0, RZ, 0x1f, R11 ;  /* 0x0000001fff007819 */ /* 0x000fe2000001140b */
[----:B------:R-:W-:Y:S01]  /*21910*/  ULDC.64 UR4, c[0x0][0xad8] ;  /* 0x0002b60000047ab9 */ /* 0x000fe20000000a00 */
[----:B------:R-:W5:Y:S04]  /*21920*/  LD.E.128 R72, desc[UR60][R72.64] ;  /* 0x0000003c48487980 */ /* 0x000f68000c101d00 */
[----:B------:R-:W5:Y:S01]  /*21930*/  LD.E.128 R76, desc[UR60][R76.64] ;  /* 0x0000003c4c4c7980 */ /* 0x000f62000c101d00 */
[----:B------:R-:W-:Y:S01]  /*21940*/  @!PT LDS RZ, [RZ] ;  /* 0x00000000fffff984 */ /* 0x000fe20000000800 */
[----:B------:R-:W-:Y:S01]  /*21950*/  @!PT LDS RZ, [RZ] ;  /* 0x00000000fffff984 */ /* 0x000fe20000000800 */
[----:B------:R-:W-:Y:S01]  /*21960*/  @!PT LDS RZ, [RZ] ;  /* 0x00000000fffff984 */ /* 0x000fe20000000800 */
[----:B------:R-:W-:Y:S01]  /*21970*/  @!PT LDS RZ, [RZ] ;  /* 0x00000000fffff984 */ /* 0x000fe20000000800 */
[----:B------:R0:W-:Y:S06]  /*21980*/  MEMBAR.ALL.CTA ;  /* 0x0000000000007992 */ /* 0x0001ec0000008000 */
[----:B0-----:R-:W0:Y:S01]  /*21990*/  FENCE.VIEW.ASYNC.S ;  /* 0x00000000000073c6 */ /* 0x001e220000000000 */
[----:B------:R-:W-:-:S02]  /*219a0*/  IMAD.IADD R3, R3, 0x1, R21 ;  /* 0x0000000103037824 */ /* 0x000fc400078e0215 */
[----:B------:R-:W-:Y:S02]  /*219b0*/  IMAD R0, R0, UR4, RZ ;  /* 0x0000000400007c24 */ /* 0x000fe4000f8e02ff */
[----:B------:R-:W-:Y:S02]  /*219c0*/  IMAD.IADD R9, R158, 0x1, R159 ;  /* 0x000000019e097824 */ /* 0x000fe400078e029f */
[C---:B------:R-:W-:Y:S02]  /*219d0*/  IMAD R85, R11.reuse, UR5, R0 ;  /* 0x000000050b557c24 */ /* 0x040fe4000f8e0200 */
[----:B------:R-:W-:Y:S01]  /*219e0*/  IMAD.WIDE.U32 R2, R11, UR4, R2 ;  /* 0x000000040b027c25 */ /* 0x000fe2000f8e0002 */
[----:B------:R-:W-:Y:S01]  /*219f0*/  ISETP.GE.AND P2, PT, R9, R8, PT ;  /* 0x000000080900720c */ /* 0x000fe20003f46270 */
[----:B------:R-:W-:Y:S02]  /*21a00*/  ULDC.64 UR4, c[0x0][0xa80] ;  /* 0x0002a00000047ab9 */ /* 0x000fe40000000a00 */
[----:B------:R-:W-:Y:S01]  /*21a10*/  IMAD.IADD R3, R3, 0x1, R85 ;  /* 0x0000000103037824 */ /* 0x000fe200078e0255 */
[----:B------:R-:W-:Y:S01]  /*21a20*/  LEA R24, P3, R2, UR4, 0x1 ;  /* 0x0000000402187c11 */ /* 0x000fe2000f8608ff */
[----:B------:R-:W-:-:S03]  /*21a30*/  VIADD R0, R17, 0x30820 ;  /* 0x0003082011007836 */ /* 0x000fc60000000000 */
[----:B------:R-:W-:Y:S02]  /*21a40*/  LEA.HI.X R86, R2, UR5, R3, 0x1, P3 ;  /* 0x0000000502567c11 */ /* 0x000fe400098f0c03 */
[----:B------:R-:W-:Y:S01]  /*21a50*/  PRMT R0, RZ, 0x654, R0 ;  /* 0x00000654ff007816 */ /* 0x000fe20000000000 */
[C---:B------:R-:W-:Y:S02]  /*21a60*/  VIADD R21, R9.reuse, 0x20 ;  /* 0x0000002009157836 */ /* 0x040fe40000000000 */
[----:B------:R-:W-:Y:S01]  /*21a70*/  VIADD R11, R9, 0x40 ;  /* 0x00000040090b7836 */ /* 0x000fe20000000000 */
[----:B0-----:R3:W-:Y:S01]  /*21a80*/  SYNCS.ARRIVE.TRANS64.RED.A1T0 RZ, [R0+URZ], RZ ;  /* 0x000000ff00ff79a7 */ /* 0x0017e2000810043f */
[----:B------:R3:W0:Y:S01]  /*21a90*/  SHFL.IDX PT, R84, R24, RZ, 0x181f ;  /* 0x00181fff18547589 */ /* 0x00062200000e0000 */
[----:B------:R-:W-:-:S03]  /*21aa0*/  ISETP.GE.AND P1, PT, R21, R8, PT ;  /* 0x000000081500720c */ /* 0x000fc60003f26270 */
[----:B------:R3:W1:Y:S01]  /*21ab0*/  SHFL.IDX PT, R85, R86, RZ, 0x181f ;  /* 0x00181fff56557589 */ /* 0x00066200000e0000 */
[----:B------:R-:W-:Y:S01]  /*21ac0*/  ISETP.GE.AND P0, PT, R11, R8, PT ;  /* 0x000000080b00720c */ /* 0x000fe20003f06270 */
[----:B------:R-:W-:-:S12]  /*21ad0*/  @P2 BRA `(.L_x_1830) ;  /* 0x0000000000442947 */ /* 0x000fd80003800000 */
[----:B------:R-:W-:Y:S02]  /*21ae0*/  ULDC UR4, c[0x0][0xac8] ;  /* 0x0002b20000047ab9 */ /* 0x000fe40000000800 */
[----:B------:R-:W-:Y:S02]  /*21af0*/  ISETP.GE.AND P5, PT, R18, UR4, PT ;  /* 0x0000000412007c0c */ /* 0x000fe4000bfa6270 */
[----:B------:R-:W-:Y:S02]  /*21b00*/  ISETP.GE.AND P4, PT, R203, UR4, PT ;  /* 0x00000004cb007c0c */ /* 0x000fe4000bf86270 */
[----:B------:R-:W-:Y:S02]  /*21b10*/  ISETP.GE.AND P3, PT, R22, UR4, PT ;  /* 0x0000000416007c0c */ /* 0x000fe4000bf66270 */
[----:B------:R-:W-:-:S07]  /*21b20*/  ISETP.GE.AND P2, PT, R23, UR4, PT ;  /* 0x0000000417007c0c */ /* 0x000fce000bf46270 */
[----:B0-----:R-:W-:-:S04]  /*21b30*/  @!P5 LEA R2, P6, R18, R84, 0x1 ;  /* 0x000000541202d211 */ /* 0x001fc800078c08ff */
[----:B-1----:R-:W-:Y:S02]  /*21b40*/  @!P5 LEA.HI.X R3, R18, R85, R19, 0x1, P6 ;  /* 0x000000551203d211 */ /* 0x002fe400030f0c13 */
        /* <DEDUP_REMOVED lines=10> */
.L_x_1830:
[----:B------:R-:W-:Y:S05]  /*21bf0*/  BSYNC B1 ;  /* 0x0000000000017941 */ /* 0x000fea0003800000 */
.L_x_1829:
[----:B--2---:R2:W4:Y:S01]  /*21c00*/  SHFL.IDX PT, R11, R86, 0x1, 0x181f ;  /* 0x00381f00560b7f89 */ /* 0x00452200000e0000 */
        /* <DEDUP_REMOVED lines=8> */
[CC--:B0-----:R-:W-:Y:S02]  /*21c90*/  @!P4 LEA R2, P6, R18.reuse, R10.reuse, 0x1 ;  /* 0x0000000a1202c211 */ /* 0x0c1fe400078c08ff */
[CC--:B-----5:R-:W-:Y:S02]  /*21ca0*/  @!P3 LEA R4, P5, R201.reuse, R10.reuse, 0x1 ;  /* 0x0000000ac904b211 */ /* 0x0e0fe400078a08ff */
[-C--:B----4-:R-:W-:Y:S02]  /*21cb0*/  @!P4 LEA.HI.X R3, R18, R11.reuse, R19, 0x1, P6 ;  /* 0x0000000b1203c211 */ /* 0x090fe400030f0c13 */
[-C--:B------:R-:W-:Y:S02]  /*21cc0*/  @!P2 LEA R6, P6, R22, R10.reuse, 0x1 ;  /* 0x0000000a1606a211 */ /* 0x080fe400078c08ff */
        /* <DEDUP_REMOVED lines=8> */
.L_x_1832:
[----:B------:R-:W-:Y:S05]  /*21d50*/  BSYNC B1 ;  /* 0x0000000000017941 */ /* 0x000fea0003800000 */
.L_x_1831:
[----:B0---4-:R0:W4:Y:S01]  /*21d60*/  SHFL.IDX PT, R11, R86, 0x2, 0x181f ;  /* 0x00581f00560b7f89 */ /* 0x01112200000e0000 */
        /* <DEDUP_REMOVED lines=9> */
[-C--:B-----5:R-:W-:Y:S02]  /*21e00*/  @!P2 LEA R4, P5, R201, R10.reuse, 0x1 ;  /* 0x0000000ac904a211 */ /* 0x0a0fe400078a08ff */
[-C--:B------:R-:W-:Y:S02]  /*21e10*/  @!P1 LEA R6, P4, R22, R10.reuse, 0x1 ;  /* 0x0000000a16069211 */ /* 0x080fe400078808ff */
[-C--:B----4-:R-:W-:Y:S02]  /*21e20*/  @!P3 LEA.HI.X R3, R18, R11.reuse, R19, 0x1, P6 ;  /* 0x0000000b1203b211 */ /* 0x090fe400030f0c13 */
        /* <DEDUP_REMOVED lines=8> */
.L_x_1834:
[----:B------:R-:W-:Y:S05]  /*21eb0*/  BSYNC B1 ;  /* 0x0000000000017941 */ /* 0x000fea0003800000 */
.L_x_1833:
[----:B------:R-:W-:Y:S01]  /*21ec0*/  VIADD R9, R9, 0x60 ;  /* 0x0000006009097836 */ /* 0x000fe20000000000 */
[----:B0---4-:R0:W4:Y:S04]  /*21ed0*/  SHFL.IDX PT, R11, R86, 0x3, 0x181f ;  /* 0x00781f00560b7f89 */ /* 0x01112800000e0000 */
[----:B------:R-:W-:Y:S01]  /*21ee0*/  ISETP.GE.AND P0, PT, R9, R8, PT ;  /* 0x000000080900720c */ /* 0x000fe20003f06270 */
[----:B--23--:R-:W2:-:S12]  /*21ef0*/  SHFL.IDX PT, R24, R24, 0x3, 0x181f ;  /* 0x00781f0018187f89 */ /* 0x00ce9800000e0000 */
[----:B0-----:R-:W-:Y:S05]  /*21f00*/  @P0 BRA `(.L_x_1835) ;  /* 0x00000028002c0947 */ /* 0x001fea0003800000 */
[----:B------:R-:W-:Y:S02]  /*21f10*/  ULDC UR4, c[0x0][0xac8] ;  /* 0x0002b20000047ab9 */ /* 0x000fe40000000800 */
[----:B------:R-:W-:Y:S02]  /*21f20*/  ISETP.GE.AND P3, PT, R18, UR4, PT ;  /* 0x0000000412007c0c */ /* 0x000fe4000bf66270 */
[----:B------:R-:W-:Y:S02]  /*21f30*/  ISETP.GE.AND P4, PT, R203, UR4, PT ;  /* 0x00000004cb007c0c */ /* 0x000fe4000bf86270 */
[----:B------:R-:W-:-:S09]  /*21f40*/  ISETP.GE.AND P5, PT, R22, UR4, PT ;  /* 0x0000000416007c0c */ /* 0x000fd2000bfa6270 */
[-C--:B--2---:R-:W-:Y:S02]  /*21f50*/  @!P3 LEA R2, P0, R18, R24.reuse, 0x1 ;  /* 0x000000181202b211 */ /* 0x084fe400078008ff */
[CC--:B-----5:R-:W-:Y:S02]  /*21f60*/  @!P4 LEA R4, P1, R201.reuse, R24.reuse, 0x1 ;  /* 0x00000018c904c211 */ /* 0x0e0fe400078208ff */
[----:B------:R-:W-:Y:S02]  /*21f70*/  @!P5 LEA R6, P2, R22, R24, 0x1 ;  /* 0x000000181606d211 */ /* 0x000fe400078408ff */
[-C--:B----4-:R-:W-:Y:S02]  /*21f80*/  @!P3 LEA.HI.X R3, R18, R11.reuse, R19, 0x1, P0 ;  /* 0x0000000b1203b211 */ /* 0x090fe400000f0c13 */
        /* <DEDUP_REMOVED lines=11> */
.L_x_1828:
[----:B------:R-:W1:Y:S01]  /*22040*/  @P1 LDC R7, c[0x0][0xbec] ;  /* 0x0002fb00ff071b82 */ /* 0x000e620000000800 */
[----:B------:R-:W-:Y:S01]  /*22050*/  ULDC.64 UR4, c[0x0][0xb08] ;  /* 0x0002c20000047ab9 */ /* 0x000fe20000000a00 */
[----:B0-----:R-:W-:Y:S01]  /*22060*/  IMAD.MOV.U32 R12, RZ, RZ, R92 ;  /* 0x000000ffff0c7224 */ /* 0x001fe200078e005c */
[----:B------:R-:W-:Y:S01]  /*22070*/  BSSY B1, `(.L_x_1836) ;  /* 0x000010b000017945 */ /* 0x000fe20003800000 */
[----:B------:R-:W-:Y:S01]  /*22080*/  IMAD R9, R9, UR4, RZ ;  /* 0x0000000409097c24 */ /* 0x000fe2000f8e02ff */
[----:B------:R-:W-:Y:S01]  /*22090*/  SHF.R.S32.HI R220, RZ, 0x1f, R225 ;  /* 0x0000001fffdc7819 */ /* 0x000fe200000114e1 */
[C---:B------:R-:W-:Y:S02]  /*220a0*/  VIADD R154, R225.reuse, 0xf0 ;  /* 0x000000f0e19a7836 */ /* 0x040fe40000000000 */
[----:B------:R-:W0:Y:S01]  /*220b0*/  @P1 LDC R6, c[0x0][0xbf0] ;  /* 0x0002fc00ff061b82 */ /* 0x000e220000000800 */
[----:B------:R-:W-:Y:S02]  /*220c0*/  IMAD R9, R0, UR5, R9 ;  /* 0x0000000500097c24 */ /* 0x000fe4000f8e0209 */
[C---:B------:R-:W-:Y:S01]  /*220d0*/  VIADD R158, R225.reuse, 0xe0 ;  /* 0x000000e0e19e7836 */ /* 0x040fe20000000000 */
[----:B------:R-:W-:Y:S01]  /*220e0*/  SHF.R.S32.HI R154, RZ, 0x1f, R154 ;  /* 0x0000001fff9a7819 */ /* 0x000fe2000001149a */
[----:B------:R-:W-:-:S02]  /*220f0*/  VIADD R160, R225, 0xd8 ;  /* 0x000000d8e1a07836 */ /* 0x000fc40000000000 */
        /* <DEDUP_REMOVED lines=10> */
[----:B-1----:R-:W-:Y:S01]  /*221a0*/  @P1 IMAD.HI.U32 R7, R92, R7, RZ ;  /* 0x000000075c071227 */ /* 0x002fe200078e00ff */
[----:B------:R-:W-:-:S02]  /*221b0*/  SHF.R.S32.HI R168, RZ, 0x1f, R168 ;  /* 0x0000001fffa87819 */ /* 0x000fc400000114a8 */
[----:B------:R-:W-:Y:S01]  /*221c0*/  SHF.R.S32.HI R170, RZ, 0x1f, R170 ;  /* 0x0000001fffaa7819 */ /* 0x000fe200000114aa */
[C---:B------:R-:W-:Y:S02]  /*221d0*/  VIADD R172, R225.reuse, 0xa8 ;  /* 0x000000a8e1ac7836 */ /* 0x040fe40000000000 */
[----:B------:R-:W-:Y:S01]  /*221e0*/  VIADD R174, R225, 0xa0 ;  /* 0x000000a0e1ae7836 */ /* 0x000fe20000000000 */
[----:B0-----:R-:W-:Y:S01]  /*221f0*/  @P1 SHF.R.U32.HI R12, RZ, R6, R7 ;  /* 0x00000006ff0c1219 */ /* 0x001fe20000011607 */
[----:B------:R-:W-:Y:S01]  /*22200*/  IMAD.WIDE.U32 R6, R0, UR4, RZ ;  /* 0x0000000400067c25 */ /* 0x000fe2000f8e00ff */
[----:B------:R-:W-:Y:S01]  /*22210*/  ULDC.64 UR4, c[0x0][0xb38] ;  /* 0x0002ce0000047ab9 */ /* 0x000fe20000000a00 */
[----:B------:R-:W-:Y:S02]  /*22220*/  SHF.R.S32.HI R0, RZ, 0x1f, R10 ;  /* 0x0000001fff007819 */ /* 0x000fe4000001140a */
[----:B------:R-:W-:Y:S01]  /*22230*/  IMAD.IADD R7, R7, 0x1, R9 ;  /* 0x0000000107077824 */ /* 0x000fe200078e0209 */
[----:B------:R-:W-:Y:S01]  /*22240*/  SHF.R.S32.HI R9, RZ, 0x1f, R12 ;  /* 0x0000001fff097819 */ /* 0x000fe2000001140c */
[----:B------:R-:W-:Y:S01]  /*22250*/  VIADD R176, R225, 0x98 ;  /* 0x00000098e1b07836 */ /* 0x000fe20000000000 */
[----:B------:R-:W-:Y:S01]  /*22260*/  SHF.R.S32.HI R172, RZ, 0x1f, R172 ;  /* 0x0000001fffac7819 */ /* 0x000fe200000114ac */
[----:B------:R-:W-:Y:S01]  /*22270*/  IMAD.WIDE.U32 R6, R226, UR4, R6 ;  /* 0x00000004e2067c25 */ /* 0x000fe2000f8e0006 */
[----:B------:R-:W-:-:S02]  /*22280*/  SHF.R.S32.HI R174, RZ, 0x1f, R174 ;  /* 0x0000001fffae7819 */ /* 0x000fc400000114ae */
[----:B------:R-:W-:Y:S01]  /*22290*/  SHF.R.S32.HI R176, RZ, 0x1f, R176 ;  /* 0x0000001fffb07819 */ /* 0x000fe200000114b0 */
[----:B------:R-:W-:Y:S01]  /*222a0*/  IMAD R7, R226, UR5, R7 ;  /* 0x00000005e2077c24 */ /* 0x000fe2000f8e0207 */
[----:B------:R-:W-:Y:S01]  /*222b0*/  ULDC.64 UR4, c[0x0][0xb40] ;  /* 0x0002d00000047ab9 */ /* 0x000fe20000000a00 */
[----:B------:R-:W-:Y:S02]  /*222c0*/  VIADD R178, R225, 0x90 ;  /* 0x00000090e1b27836 */ /* 0x000fe40000000000 */
[----:B------:R-:W-:Y:S02]  /*222d0*/  IMAD R0, R0, UR4, RZ ;  /* 0x0000000400007c24 */ /* 0x000fe4000f8e02ff */
[----:B------:R-:W-:Y:S01]  /*222e0*/  IMAD.WIDE.U32 R6, R10, UR4, R6 ;  /* 0x000000040a067c25 */ /* 0x000fe2000f8e0006 */
[----:B------:R-:W-:-:S03]  /*222f0*/  SHF.R.S32.HI R178, RZ, 0x1f, R178 ;  /* 0x0000001fffb27819 */ /* 0x000fc600000114b2 */
[----:B------:R-:W-:Y:S01]  /*22300*/  IMAD R0, R10, UR5, R0 ;  /* 0x000000050a007c24 */ /* 0x000fe2000f8e0200 */
[----:B------:R-:W-:Y:S01]  /*22310*/  ULDC.64 UR4, c[0x0][0xb48] ;  /* 0x0002d20000047ab9 */ /* 0x000fe20000000a00 */
[----:B------:R-:W-:Y:S02]  /*22320*/  VIADD R180, R225, 0x88 ;  /* 0x00000088e1b47836 */ /* 0x000fe40000000000 */
[----:B------:R-:W-:Y:S02]  /*22330*/  IMAD.IADD R7, R7, 0x1, R0 ;  /* 0x0000000107077824 */ /* 0x000fe400078e0200 */
[----:B------:R-:W-:Y:S01]  /*22340*/  IMAD.MOV R0, RZ, RZ, -R12 ;  /* 0x000000ffff007224 */ /* 0x000fe200078e0a0c */
[----:B------:R-:W-:Y:S01]  /*22350*/  SHF.R.S32.HI R180, RZ, 0x1f, R180 ;  /* 0x0000001fffb47819 */ /* 0x000fe200000114b4 */
[----:B------:R-:W-:-:S04]  /*22360*/  IMAD.WIDE.U32 R6, R157, UR4, R6 ;  /* 0x000000049d067c25 */ /* 0x000fc8000f8e0006 */
[----:B------:R-:W-:Y:S01]  /*22370*/  IMAD R7, R157, UR5, R7 ;  /* 0x000000059d077c24 */ /* 0x000fe2000f8e0207 */
[----:B------:R-:W-:Y:S01]  /*22380*/  ULDC.64 UR4, c[0x0][0xb30] ;  /* 0x0002cc0000047ab9 */ /* 0x000fe20000000a00 */
[----:B------:R-:W-:Y:S02]  /*22390*/  IMAD R0, R156, R0, R92 ;  /* 0x000000009c007224 */ /* 0x000fe400078e025c */
[----:B------:R-:W-:Y:S02]  /*223a0*/  IMAD R9, R9, UR4, RZ ;  /* 0x0000000409097c24 */ /* 0x000fe4000f8e02ff */
[----:B------:R-:W-:Y:S01]  /*223b0*/  IMAD.WIDE.U32 R6, R12, UR4, R6 ;  /* 0x000000040c067c25 */ /* 0x000fe2000f8e0006 */
[----:B------:R-:W-:-:S03]  /*223c0*/  SHF.R.S32.HI R10, RZ, 0x1f, R0 ;  /* 0x0000001fff0a7819 */ /* 0x000fc60000011400 */
[----:B------:R-:W-:Y:S01]  /*223d0*/  IMAD R9, R12, UR5, R9 ;  /* 0x000000050c097c24 */ /* 0x000fe2000f8e0209 */
[----:B------:R-:W-:Y:S01]  /*223e0*/  ULDC.64 UR4, c[0x0][0xb28] ;  /* 0x0002ca0000047ab9 */ /* 0x000fe20000000a00 */
[----:B------:R-:W-:Y:S02]  /*223f0*/  VIADD R92, R225, 0xf8 ;  /* 0x000000f8e15c7836 */ /* 0x000fe40000000000 */
[----:B------:R-:W-:Y:S02]  /*22400*/  IMAD.IADD R7, R7, 0x1, R9 ;  /* 0x0000000107077824 */ /* 0x000fe400078e0209 */
[----:B------:R-:W-:Y:S01]  /*22410*/  IMAD R10, R10, UR4, RZ ;  /* 0x000000040a0a7c24 */ /* 0x000fe2000f8e02ff */
[----:B------:R-:W-:Y:S01]  /*22420*/  SHF.R.S32.HI R92, RZ, 0x1f, R92 ;  /* 0x0000001fff5c7819 */ /* 0x000fe2000001145c */
[----:B------:R-:W-:-:S04]  /*22430*/  IMAD.WIDE.U32 R6, R0, UR4, R6 ;  /* 0x0000000400067c25 */ /* 0x000fc8000f8e0006 */
[----:B------:R-:W-:Y:S01]  /*22440*/  IMAD R10, R0, UR5, R10 ;  /* 0x00000005000a7c24 */ /* 0x000fe2000f8e020a */
[----:B------:R-:W-:Y:S01]  /*22450*/  ULDC.64 UR4, c[0x0][0xb00] ;  /* 0x0002c00000047ab9 */ /* 0x000fe20000000a00 */
[----:B------:R-:W-:Y:S01]  /*22460*/  VIADD R156, R225, 0xe8 ;  /* 0x000000e8e19c7836 */ /* 0x000fe20000000000 */
[C---:B------:R-:W-:Y:S01]  /*22470*/  LEA R0, P0, R6.reuse, UR4, 0x2 ;  /* 0x0000000406007c11 */ /* 0x040fe2000f8010ff */
[----:B------:R-:W-:Y:S02]  /*22480*/  IMAD.IADD R9, R7, 0x1, R10 ;  /* 0x0000000107097824 */ /* 0x000fe400078e020a */
[C---:B------:R-:W-:Y:S01]  /*22490*/  VIADD R182, R225.reuse, 0x80 ;  /* 0x00000080e1b67836 */ /* 0x040fe20000000000 */
[----:B------:R-:W-:Y:S01]  /*224a0*/  SHF.R.S32.HI R156, RZ, 0x1f, R156 ;  /* 0x0000001fff9c7819 */ /* 0x000fe2000001149c */
[----:B------:R-:W-:Y:S01]  /*224b0*/  VIADD R184, R225, 0x78 ;  /* 0x00000078e1b87836 */ /* 0x000fe20000000000 */
[----:B------:R-:W-:Y:S01]  /*224c0*/  LEA.HI.X R9, R6, UR5, R9, 0x2, P0 ;  /* 0x0000000506097c11 */ /* 0x000fe200080f1409 */
[----:B------:R-:W-:Y:S01]  /*224d0*/  VIADD R6, R17, 0x30820 ;  /* 0x0003082011067836 */ /* 0x000fe20000000000 */
[----:B------:R-:W-:Y:S01]  /*224e0*/  ISETP.GE.AND P0, PT, R20, R8, PT ;  /* 0x000000081400720c */ /* 0x000fe20003f06270 */
[C---:B------:R-:W-:Y:S01]  /*224f0*/  VIADD R186, R225.reuse, 0x70 ;  /* 0x00000070e1ba7836 */ /* 0x040fe20000000000 */
[----:B------:R0:W1:Y:S01]  /*22500*/  SHFL.IDX PT, R20, R0, RZ, 0x1c1f ;  /* 0x001c1fff00147589 */ /* 0x00006200000e0000 */
[C---:B------:R-:W-:Y:S01]  /*22510*/  VIADD R188, R225.reuse, 0x68 ;  /* 0x00000068e1bc7836 */ /* 0x040fe20000000000 */
[----:B------:R-:W-:Y:S01]  /*22520*/  PRMT R6, RZ, 0x654, R6 ;  /* 0x00000654ff067816 */ /* 0x000fe20000000006 */
[C---:B------:R-:W-:Y:S01]  /*22530*/  VIADD R190, R225.reuse, 0x60 ;  /* 0x00000060e1be7836 */ /* 0x040fe20000000000 */
[----:B------:R0:W2:Y:S01]  /*22540*/  SHFL.IDX PT, R10, R9, RZ, 0x1c1f ;  /* 0x001c1fff090a7589 */ /* 0x0000a200000e0000 */
[C---:B------:R-:W-:Y:S01]  /*22550*/  VIADD R192, R225.reuse, 0x58 ;  /* 0x00000058e1c07836 */ /* 0x040fe20000000000 */
[----:B------:R0:W-:Y:S01]  /*22560*/  SYNCS.ARRIVE.TRANS64.RED.A1T0 RZ, [R6+URZ], RZ ;  /* 0x000000ff06ff79a7 */ /* 0x0001e2000810043f */
        /* <DEDUP_REMOVED lines=32> */
[----:B------:R-:W-:-:S02]  /*22770*/  VIADD R163, R225, 0xc8 ;  /* 0x000000c8e1a37836 */ /* 0x000fc40000000000 */
[C---:B------:R-:W-:Y:S02]  /*22780*/  VIADD R165, R225.reuse, 0xc0 ;  /* 0x000000c0e1a57836 */ /* 0x040fe40000000000 */
[C---:B------:R-:W-:Y:S02]  /*22790*/  VIADD R167, R225.reuse, 0xb8 ;  /* 0x000000b8e1a77836 */ /* 0x040fe40000000000 */
[C---:B------:R-:W-:Y:S02]  /*227a0*/  VIADD R169, R225.reuse, 0xb0 ;  /* 0x000000b0e1a97836 */ /* 0x040fe40000000000 */
[C---:B------:R-:W-:Y:S02]  /*227b0*/  VIADD R171, R225.reuse, 0xa8 ;  /* 0x000000a8e1ab7836 */ /* 0x040fe40000000000 */
[C---:B------:R-:W-:Y:S02]  /*227c0*/  VIADD R173, R225.reuse, 0xa0 ;  /* 0x000000a0e1ad7836 */ /* 0x040fe40000000000 */
        /* <DEDUP_REMOVED lines=18> */
[----:B------:R-:W-:Y:S01]  /*228f0*/  VIADD R217, R225, 0x8 ;  /* 0x00000008e1d97836 */ /* 0x000fe20000000000 */
[----:B012---:R-:W-:Y:S06]  /*22900*/  @P0 BRA `(.L_x_1837) ;  /* 0x0000000800040947 */ /* 0x007fec0003800000 */
[----:B------:R-:W-:Y:S02]  /*22910*/  ULDC UR4, c[0x0][0xac8] ;  /* 0x0002b20000047ab9 */ /* 0x000fe40000000800 */
[----:B------:R-:W-:Y:S02]  /*22920*/  ISETP.GE.AND P0, PT, R225, UR4, PT ;  /* 0x00000004e1007c0c */ /* 0x000fe4000bf06270 */
[----:B------:R-:W-:Y:S02]  /*22930*/  ISETP.GE.AND P5, PT, R191, UR4, PT ;  /* 0x00000004bf007c0c */ /* 0x000fe4000bfa6270 */
[----:B------:R-:W-:Y:S02]  /*22940*/  ISETP.GE.AND P4, PT, R189, UR4, PT ;  /* 0x00000004bd007c0c */ /* 0x000fe4000bf86270 */
[----:B------:R-:W-:-:S07]  /*22950*/  ISETP.GE.AND P3, PT, R187, UR4, PT ;  /* 0x00000004bb007c0c */ /* 0x000fce000bf66270 */
[----:B------:R-:W-:-:S04]  /*22960*/  @!P0 LEA R6, P1, R225, R20, 0x2 ;  /* 0x00000014e1068211 */ /* 0x000fc800078210ff */
[----:B------:R-:W-:-:S05]  /*22970*/  @!P0 LEA.HI.X R7, R225, R10, R220, 0x2, P1 ;  /* 0x0000000ae1078211 */ /* 0x000fca00008f14dc */
        /* <DEDUP_REMOVED lines=55> */
[----:B------:R-:W-:Y:S02]  /*22cf0*/  @!P0 LEA.HI.X R7, R185, R10, R186, 0x2, P4 ;  /* 0x0000000ab9078211 */ /* 0x000fe400020f14ba */
[----:B------:R-:W-:Y:S02]  /*22d00*/  ISETP.GE.AND P4, PT, R177, UR4, PT ;  /* 0x00000004b1007c0c */ /* 0x000fe4000bf86270 */
[-C--:B-1----:R-:W-:Y:S01]  /*22d10*/  @!P1 LEA R12, P5, R183, R20.reuse, 0x2 ;  /* 0x00000014b70c9211 */ /* 0x082fe200078a10ff */
[----:B------:R0:W-:Y:S01]  /*22d20*/  @!P0 ST.E.64 desc[UR60][R6.64], R80 ;  /* 0x0000005006008985 */ /* 0x0001e2000c101b3c */
[----:B--2---:R-:W-:Y:S02]  /*22d30*/  @!P2 LEA R14, P6, R181, R20, 0x2 ;  /* 0x00000014b50ea211 */ /* 0x004fe400078c10ff */
        /* <DEDUP_REMOVED lines=12> */
[----:B------:R-:W-:Y:S02]  /*22e00*/  ISETP.GE.AND P0, PT, R169, UR4, PT ;  /* 0x00000004a9007c0c */ /* 0x000fe4000bf06270 */
[----:B--2---:R-:W-:Y:S01]  /*22e10*/  @!P5 LEA R14, P6, R175, R20, 0x2 ;  /* 0x00000014af0ed211 */ /* 0x004fe200078c10ff */
[----:B------:R1:W-:Y:S01]  /*22e20*/  @!P4 ST.E.64 desc[UR60][R12.64], R96 ;  /* 0x000000600c00c985 */ /* 0x0003e2000c101b3c */
[----:B------:R-:W-:Y:S02]  /*22e30*/  ISETP.GE.AND P4, PT, R165, UR4, PT ;  /* 0x00000004a5007c0c */ /* 0x000fe4000bf86270 */
[----:B------:R-:W-:Y:S02]  /*22e40*/  @!P5 LEA.HI.X R15, R175, R10, R176, 0x2, P6 ;  /* 0x0000000aaf0fd211 */ /* 0x000fe400030f14b0 */
[----:B0-----:R-:W-:-:S03]  /*22e50*/  @!P2 LEA R2, P6, R173, R20, 0x2 ;  /* 0x00000014ad02a211 */ /* 0x001fc600078c10ff */
[----:B------:R-:W-:Y:S01]  /*22e60*/  @!P5 ST.E.64 desc[UR60][R14.64], R100 ;  /* 0x000000640e00d985 */ /* 0x000fe2000c101b3c */
[----:B------:R-:W-:Y:S02]  /*22e70*/  @!P1 LEA R6, P3, R171, R20, 0x2 ;  /* 0x00000014ab069211 */ /* 0x000fe400078610ff */
[----:B------:R-:W-:Y:S02]  /*22e80*/  ISETP.GE.AND P5, PT, R167, UR4, PT ;  /* 0x00000004a7007c0c */ /* 0x000fe4000bfa6270 */
[----:B------:R-:W-:Y:S02]  /*22e90*/  @!P2 LEA.HI.X R3, R173, R10, R174, 0x2, P6 ;  /* 0x0000000aad03a211 */ /* 0x000fe400030f14ae */
[----:B-1----:R-:W-:Y:S02]  /*22ea0*/  @!P0 LEA R12, P6, R169, R20, 0x2 ;  /* 0x00000014a90c8211 */ /* 0x002fe400078c10ff */
        /* <DEDUP_REMOVED lines=8> */
[----:B-1----:R-:W-:-:S02]  /*22f30*/  @!P4 LEA R6, P2, R165, R20, 0x2 ;  /* 0x00000014a506c211 */ /* 0x002fc400078410ff */
[----:B------:R-:W-:Y:S02]  /*22f40*/  @!P5 LEA.HI.X R3, R167, R10, R168, 0x2, P1 ;  /* 0x0000000aa703d211 */ /* 0x000fe400008f14a8 */
[----:B--2---:R-:W-:Y:S02]  /*22f50*/  @!P3 LEA R12, P6, R163, R20, 0x2 ;  /* 0x00000014a30cb211 */ /* 0x004fe400078c10ff */
        /* <DEDUP_REMOVED lines=10> */
[----:B------:R-:W-:Y:S02]  /*23000*/  @!P0 LEA.HI.X R3, R161, R10, R162, 0x2, P5 ;  /* 0x0000000aa1038211 */ /* 0x000fe400028f14a2 */
[----:B------:R-:W-:Y:S02]  /*23010*/  ISETP.GE.AND P5, PT, R24, UR4, PT ;  /* 0x0000000418007c0c */ /* 0x000fe4000bfa6270 */
[C---:B-1----:R-:W-:Y:S01]  /*23020*/  @!P1 LEA R6, P6, R159.reuse, R20, 0x2 ;  /* 0x000000149f069211 */ /* 0x042fe200078c10ff */
[----:B------:R0:W-:Y:S03]  /*23030*/  @!P0 ST.E.64 desc[UR60][R2.64], R128 ;  /* 0x0000008002008985 */ /* 0x0001e6000c101b3c */
[----:B------:R-:W-:Y:S02]  /*23040*/  @!P1 LEA.HI.X R7, R159, R10, R160, 0x2, P6 ;  /* 0x0000000a9f079211 */ /* 0x000fe400030f14a0 */
[----:B--2---:R-:W-:-:S03]  /*23050*/  @!P3 LEA R12, P6, R155, R20, 0x2 ;  /* 0x000000149b0cb211 */ /* 0x004fc600078c10ff */
[----:B------:R1:W-:Y:S01]  /*23060*/  @!P1 ST.E.64 desc[UR60][R6.64], R132 ;  /* 0x0000008406009985 */ /* 0x0003e2000c101b3c */
[----:B------:R-:W-:Y:S02]  /*23070*/  @!P3 LEA.HI.X R13, R155, R10, R156, 0x2, P6 ;  /* 0x0000000a9b0db211 */ /* 0x000fe400030f149c */
[----:B0-----:R-:W-:-:S04]  /*23080*/  @!P4 LEA R2, P0, R157, R20, 0x2 ;  /* 0x000000149d02c211 */ /* 0x001fc800078010ff */
[----:B------:R-:W-:Y:S02]  /*23090*/  @!P4 LEA.HI.X R3, R157, R10, R158, 0x2, P0 ;  /* 0x0000000a9d03c211 */ /* 0x000fe400000f149e */
[----:B-1----:R-:W-:-:S03]  /*230a0*/  @!P2 LEA R6, P1, R93, R20, 0x2 ;  /* 0x000000145d06a211 */ /* 0x002fc600078210ff */
[----:B------:R0:W-:Y:S01]  /*230b0*/  @!P4 ST.E.64 desc[UR60][R2.64], R136 ;  /* 0x000000880200c985 */ /* 0x0001e2000c101b3c */
[C---:B------:R-:W-:Y:S02]  /*230c0*/  @!P5 LEA R20, P0, R24.reuse, R20, 0x2 ;  /* 0x000000141814d211 */ /* 0x040fe400078010ff */
[-C--:B------:R-:W-:Y:S01]  /*230d0*/  @!P2 LEA.HI.X R7, R93, R10.reuse, R154, 0x2, P1 ;  /* 0x0000000a5d07a211 */ /* 0x080fe200008f149a */
[----:B------:R0:W-:Y:S01]  /*230e0*/  @!P3 ST.E.64 desc[UR60][R12.64], R140 ;  /* 0x0000008c0c00b985 */ /* 0x0001e2000c101b3c */
[----:B------:R-:W-:-:S03]  /*230f0*/  @!P5 LEA.HI.X R21, R24, R10, R92, 0x2, P0 ;  /* 0x0000000a1815d211 */ /* 0x000fc600000f145c */
[----:B------:R0:W-:Y:S04]  /*23100*/  @!P2 ST.E.64 desc[UR60][R6.64], R144 ;  /* 0x000000900600a985 */ /* 0x0001e8000c101b3c */
[----:B------:R0:W-:Y:S02]  /*23110*/  @!P5 ST.E.64 desc[UR60][R20.64], R148 ;  /* 0x000000941400d985 */ /* 0x0001e4000c101b3c */
.L_x_1837:
[----:B------:R-:W-:Y:S05]  /*23120*/  BSYNC B1 ;  /* 0x0000000000017941 */ /* 0x000fea0003800000 */
.L_x_1836:
[----:B------:R-:W-:Y:S01]  /*23130*/  ISETP.GE.AND P0, PT, R11, R8, PT ;  /* 0x000000080b00720c */ /* 0x000fe20003f06270 */
[----:B------:R-:W1:Y:S04]  /*23140*/  SHFL.IDX PT, R9, R9, 0x1, 0x1c1f ;  /* 0x003c1f0009097f89 */ /* 0x000e6800000e0000 */
[----:B------:R-:W2:Y:S08]  /*23150*/  SHFL.IDX PT, R0, R0, 0x1, 0x1c1f ;  /* 0x003c1f0000007f89 */ /* 0x000eb000000e0000 */
[----:B------:R-:W-:Y:S05]  /*23160*/  @P0 BRA `(.L_x_1835) ;  /* 0x0000001400940947 */ /* 0x000fea0003800000 */
[----:B------:R-:W-:Y:S02]  /*23170*/  ULDC UR4, c[0x0][0xac8] ;  /* 0x0002b20000047ab9 */ /* 0x000fe40000000800 */
[----:B------:R-:W-:Y:S02]  /*23180*/  ISETP.GE.AND P4, PT, R225, UR4, PT ;  /* 0x00000004e1007c0c */ /* 0x000fe4000bf86270 */
[----:B------:R-:W-:Y:S02]  /*23190*/  ISETP.GE.AND P2, PT, R217, UR4, PT ;  /* 0x00000004d9007c0c */ /* 0x000fe4000bf46270 */
[----:B------:R-:W-:Y:S02]  /*231a0*/  ISETP.GE.AND P1, PT, R215, UR4, PT ;  /* 0x00000004d7007c0c */ /* 0x000fe4000bf26270 */
[----:B------:R-:W-:-:S07]  /*231b0*/  ISETP.GE.AND P0, PT, R213, UR4, PT ;  /* 0x00000004d5007c0c */ /* 0x000fce000bf06270 */
[----:B0-2---:R-:W-:-:S04]  /*231c0*/  @!P4 LEA R2, P3, R225, R0, 0x2 ;  /* 0x00000000e102c211 */ /* 0x005fc800078610ff */
[----:B-1----:R-:W-:Y:S02]  /*231d0*/  @!P4 LEA.HI.X R3, R225, R9, R220, 0x2, P3 ;  /* 0x00000009e103c211 */ /* 0x002fe400018f14dc */
[----:B------:R-:W-:-:S03]  /*231e0*/  ISETP.GE.AND P3, PT, R211, UR4, PT ;  /* 0x00000004d3007c0c */ /* 0x000fc6000bf66270 */
[----:B------:R0:W-:Y:S01]  /*231f0*/  @!P4 ST.E.64 desc[UR60][R2.64], R4 ;  /* 0x000000040200c985 */ /* 0x0001e2000c101b3c */
[----:B------:R-:W-:Y:S02]  /*23200*/  ISETP.GE.AND P4, PT, R209, UR4, PT ;  /* 0x00000004d1007c0c */ /* 0x000fe4000bf86270 */
[-C--:B0-----:R-:W-:Y:S02]  /*23210*/  @!P2 LEA R2, P6, R217, R0.reuse, 0x2 ;  /* 0x00000000d902a211 */ /* 0x081fe400078c10ff */
[-C--:B------:R-:W-:Y:S02]  /*23220*/  @!P1 LEA R4, P5, R215, R0.reuse, 0x2 ;  /* 0x00000000d7049211 */ /* 0x080fe400078a10ff */
[-C--:B------:R-:W-:Y:S02]  /*23230*/  @!P2 LEA.HI.X R3, R217, R9.reuse, R219, 0x2, P6 ;  /* 0x00000009d903a211 */ /* 0x080fe400030f14db */
[----:B------:R-:W-:Y:S02]  /*23240*/  @!P0 LEA R6, P6, R213, R0, 0x2 ;  /* 0x00000000d5068211 */ /* 0x000fe400078c10ff */
        /* <DEDUP_REMOVED lines=9> */
[-C--:B------:R-:W-:Y:S02]  /*232e0*/  @!P3 LEA.HI.X R3, R211, R9.reuse, R212, 0x2, P1 ;  /* 0x00000009d303b211 */ /* 0x080fe400008f14d4 */
[----:B------:R-:W-:Y:S02]  /*232f0*/  ISETP.GE.AND P1, PT, R197, UR4, PT ;  /* 0x00000004c5007c0c */ /* 0x000fe4000bf26270 */
[----:B------:R-:W-:Y:S01]  /*23300*/  @!P4 LEA.HI.X R5, R209, R9, R210, 0x2, P2 ;  /* 0x00000009d105c211 */ /* 0x000fe200010f14d2 */
[----:B------:R0:W-:Y:S01]  /*23310*/  @!P3 ST.E.64 desc[UR60][R2.64], R42 ;  /* 0x0000002a0200b985 */ /* 0x0001e2000c101b3c */
[----:B------:R-:W-:Y:S02]  /*23320*/  ISETP.GE.AND P2, PT, R195, UR4, PT ;  /* 0x00000004c3007c0c */ /* 0x000fe4000bf46270 */
[----:B--2---:R-:W-:Y:S01]  /*23330*/  @!P5 LEA R6, P6, R207, R0, 0x2 ;  /* 0x00000000cf06d211 */ /* 0x004fe200078c10ff */
[----:B------:R1:W-:Y:S01]  /*23340*/  @!P4 ST.E.64 desc[UR60][R4.64], R46 ;  /* 0x0000002e0400c985 */ /* 0x0003e2000c101b3c */
[----:B------:R-:W-:-:S02]  /*23350*/  ISETP.GE.AND P3, PT, R193, UR4, PT ;  /* 0x00000004c1007c0c */ /* 0x000fc4000bf66270 */
[----:B------:R-:W-:Y:S02]  /*23360*/  @!P5 LEA.HI.X R7, R207, R9, R208, 0x2, P6 ;  /* 0x00000009cf07d211 */ /* 0x000fe400030f14d0 */
[----:B------:R-:W-:-:S03]  /*23370*/  ISETP.GE.AND P4, PT, R191, UR4, PT ;  /* 0x00000004bf007c0c */ /* 0x000fc6000bf86270 */
[----:B------:R2:W-:Y:S01]  /*23380*/  @!P5 ST.E.64 desc[UR60][R6.64], R50 ;  /* 0x000000320600d985 */ /* 0x0005e2000c101b3c */
[-C--:B0-----:R-:W-:Y:S02]  /*23390*/  @!P0 LEA R2, P6, R199, R0.reuse, 0x2 ;  /* 0x00000000c7028211 */ /* 0x081fe400078c10ff */
[-C--:B-1----:R-:W-:Y:S02]  /*233a0*/  @!P1 LEA R4, P5, R197, R0.reuse, 0x2 ;  /* 0x00000000c5049211 */ /* 0x082fe400078a10ff */
[-C--:B------:R-:W-:Y:S02]  /*233b0*/  @!P0 LEA.HI.X R3, R199, R9.reuse, R206, 0x2, P6 ;  /* 0x00000009c7038211 */ /* 0x080fe400030f14ce */
[----:B------:R-:W-:Y:S02]  /*233c0*/  @!P1 LEA.HI.X R5, R197, R9, R198, 0x2, P5 ;  /* 0x00000009c5059211 */ /* 0x000fe400028f14c6 */
[----:B------:R-:W-:Y:S01]  /*233d0*/  ISETP.GE.AND P5, PT, R189, UR4, PT ;  /* 0x00000004bd007c0c */ /* 0x000fe2000bfa6270 */
[----:B------:R0:W-:Y:S01]  /*233e0*/  @!P0 ST.E.64 desc[UR60][R2.64], R54 ;  /* 0x0000003602008985 */ /* 0x0001e2000c101b3c */
[----:B--2---:R-:W-:-:S02]  /*233f0*/  @!P2 LEA R6, P6, R195, R0, 0x2 ;  /* 0x00000000c306a211 */ /* 0x004fc400078c10ff */
[----:B------:R-:W-:Y:S01]  /*23400*/  ISETP.GE.AND P0, PT, R187, UR4, PT ;  /* 0x00000004bb007c0c */ /* 0x000fe2000bf06270 */
[----:B------:R1:W-:Y:S01]  /*23410*/  @!P1 ST.E.64 desc[UR60][R4.64], R58 ;  /* 0x0000003a04009985 */ /* 0x0003e2000c101b3c */
        /* <DEDUP_REMOVED lines=9> */
[----:B--2---:R-:W-:-:S03]  /*234b0*/  @!P5 LEA R6, P6, R189, R0, 0x2 ;  /* 0x00000000bd06d211 */ /* 0x004fc600078c10ff */
[----:B------:R1:W-:Y:S01]  /*234c0*/  @!P4 ST.E.64 desc[UR60][R4.64], R70 ;  /* 0x000000460400c985 */ /* 0x0003e2000c101b3c */
[----:B------:R-:W-:-:S05]  /*234d0*/  @!P5 LEA.HI.X R7, R189, R9, R190, 0x2, P6 ;  /* 0x00000009bd07d211 */ /* 0x000fca00030f14be */
[----:B------:R2:W-:Y:S01]  /*234e0*/  @!P5 ST.E.64 desc[UR60][R6.64], R74 ;  /* 0x0000004a0600d985 */ /* 0x0005e2000c101b3c */
[----:B------:R-:W-:Y:S02]  /*234f0*/  ISETP.GE.AND P5, PT, R181, UR4, PT ;  /* 0x00000004b5007c0c */ /* 0x000fe4000bfa6270 */
[----:B0-----:R-:W-:-:S04]  /*23500*/  @!P0 LEA R2, P4, R187, R0, 0x2 ;  /* 0x00000000bb028211 */ /* 0x001fc800078810ff */
[-C--:B------:R-:W-:Y:S02]  /*23510*/  @!P0 LEA.HI.X R3, R187, R9.reuse, R188, 0x2, P4 ;  /* 0x00000009bb038211 */ /* 0x080fe400020f14bc */
        /* <DEDUP_REMOVED lines=16> */
[-C--:B------:R-:W-:Y:S02]  /*23620*/  @!P4 LEA.HI.X R5, R179, R9.reuse, R180, 0x2, P0 ;  /* 0x00000009b305c211 */ /* 0x080fe400000f14b4 */
[----:B------:R-:W-:Y:S02]  /*23630*/  ISETP.GE.AND P0, PT, R171, UR4, PT ;  /* 0x00000004ab007c0c */ /* 0x000fe4000bf06270 */
[----:B--2---:R-:W-:Y:S01]  /*23640*/  @!P3 LEA R6, P6, R177, R0, 0x2 ;  /* 0x00000000b106b211 */ /* 0x004fe200078c10ff */
[----:B------:R1:W-:Y:S01]  /*23650*/  @!P4 ST.E.64 desc[UR60][R4.64], R94 ;  /* 0x0000005e0400c985 */ /* 0x0003e2000c101b3c */
[----:B------:R-:W-:Y:S02]  /*23660*/  ISETP.GE.AND P4, PT, R167, UR4, PT ;  /* 0x00000004a7007c0c */ /* 0x000fe4000bf86270 */
[----:B------:R-:W-:-:S02]  /*23670*/  @!P3 LEA.HI.X R7, R177, R9, R178, 0x2, P6 ;  /* 0x00000009b107b211 */ /* 0x000fc400030f14b2 */
[----:B0-----:R-:W-:-:S03]  /*23680*/  @!P2 LEA R2, P6, R175, R0, 0x2 ;  /* 0x00000000af02a211 */ /* 0x001fc600078c10ff */
[----:B------:R0:W-:Y:S01]  /*23690*/  @!P3 ST.E.64 desc[UR60][R6.64], R98 ;  /* 0x000000620600b985 */ /* 0x0001e2000c101b3c */
[----:B------:R-:W-:Y:S02]  /*236a0*/  @!P2 LEA.HI.X R3, R175, R9, R176, 0x2, P6 ;  /* 0x00000009af03a211 */ /* 0x000fe400030f14b0 */
[----:B-1----:R-:W-:-:S03]  /*236b0*/  @!P1 LEA R4, P3, R173, R0, 0x2 ;  /* 0x00000000ad049211 */ /* 0x002fc600078610ff */
[----:B------:R1:W-:Y:S01]  /*236c0*/  @!P2 ST.E.64 desc[UR60][R2.64], R102 ;  /* 0x000000660200a985 */ /* 0x0003e2000c101b3c */
[-C--:B------:R-:W-:Y:S02]  /*236d0*/  @!P1 LEA.HI.X R5, R173, R9.reuse, R174, 0x2, P3 ;  /* 0x00000009ad059211 */ /* 0x080fe400018f14ae */
[----:B------:R-:W-:Y:S02]  /*236e0*/  ISETP.GE.AND P3, PT, R165, UR4, PT ;  /* 0x00000004a5007c0c */ /* 0x000fe4000bf66270 */
[CC--:B0-----:R-:W-:Y:S01]  /*236f0*/  @!P0 LEA R6, P6, R171.reuse, R0.reuse, 0x2 ;  /* 0x00000000ab068211 */ /* 0x0c1fe200078c10ff */
[----:B------:R0:W-:Y:S03]  /*23700*/  @!P1 ST.E.64 desc[UR60][R4.64], R106 ;  /* 0x0000006a04009985 */ /* 0x0001e6000c101b3c */
[----:B------:R-:W-:Y:S02]  /*23710*/  @!P0 LEA.HI.X R7, R171, R9, R172, 0x2, P6 ;  /* 0x00000009ab078211 */ /* 0x000fe400030f14ac */
[----:B-1----:R-:W-:-:S03]  /*23720*/  @!P5 LEA R2, P1, R169, R0, 0x2 ;  /* 0x00000000a902d211 */ /* 0x002fc600078210ff */
        /* <DEDUP_REMOVED lines=8> */
[-C--:B-1----:R-:W-:Y:S01]  /*237b0*/  @!P3 LEA R6, P6, R165, R0.reuse, 0x2 ;  /* 0x00000000a506b211 */ /* 0x082fe200078c10ff */
[----:B------:R1:W-:Y:S01]  /*237c0*/  @!P4 ST.E.64 desc[UR60][R4.64], R118 ;  /* 0x000000760400c985 */ /* 0x0003e2000c101b3c */
[----:B------:R-:W-:Y:S02]  /*237d0*/  ISETP.GE.AND P4, PT, R159, UR4, PT ;  /* 0x000000049f007c0c */ /* 0x000fe4000bf86270 */
[----:B------:R-:W-:Y:S02]  /*237e0*/  @!P3 LEA.HI.X R7, R165, R9, R166, 0x2, P6 ;  /* 0x00000009a507b211 */ /* 0x000fe400030f14a6 */
[----:B0-----:R-:W-:-:S03]  /*237f0*/  @!P1 LEA R2, P6, R161, R0, 0x2 ;  /* 0x00000000a1029211 */ /* 0x001fc600078c10ff */
[----:B------:R0:W-:Y:S01]  /*23800*/  @!P3 ST.E.64 desc[UR60][R6.64], R122 ;  /* 0x0000007a0600b985 */ /* 0x0001e2000c101b3c */
[----:B------:R-:W-:Y:S02]  /*23810*/  ISETP.GE.AND P3, PT, R157, UR4, PT ;  /* 0x000000049d007c0c */ /* 0x000fe4000bf66270 */
[----:B------:R-:W-:Y:S02]  /*23820*/  @!P1 LEA.HI.X R3, R161, R9, R162, 0x2, P6 ;  /* 0x00000009a1039211 */ /* 0x000fe400030f14a2 */
[----:B-1----:R-:W-:-:S04]  /*23830*/  @!P0 LEA R4, P5, R163, R0, 0x2 ;  /* 0x00000000a3048211 */ /* 0x002fc800078a10ff */
[----:B------:R-:W-:Y:S02]  /*23840*/  @!P0 LEA.HI.X R5, R163, R9, R164, 0x2, P5 ;  /* 0x00000009a3058211 */ /* 0x000fe400028f14a4 */
[----:B------:R-:W-:-:S03]  /*23850*/  ISETP.GE.AND P5, PT, R93, UR4, PT ;  /* 0x000000045d007c0c */ /* 0x000fc6000bfa6270 */
[----:B------:R1:W-:Y:S04]  /*23860*/  @!P0 ST.E.64 desc[UR60][R4.64], R126 ;  /* 0x0000007e04008985 */ /* 0x0003e8000c101b3c */
[----:B------:R2:W-:Y:S01]  /*23870*/  @!P1 ST.E.64 desc[UR60][R2.64], R130 ;  /* 0x0000008202009985 */ /* 0x0005e2000c101b3c */
[----:B0-----:R-:W-:-:S04]  /*23880*/  @!P2 LEA R6, P1, R155, R0, 0x2 ;  /* 0x000000009b06a211 */ /* 0x001fc800078210ff */
[-C--:B------:R-:W-:Y:S02]  /*23890*/  @!P2 LEA.HI.X R7, R155, R9.reuse, R156, 0x2, P1 ;  /* 0x000000099b07a211 */ /* 0x080fe400008f149c */
[-C--:B-1----:R-:W-:Y:S02]  /*238a0*/  @!P4 LEA R4, P0, R159, R0.reuse, 0x2 ;  /* 0x000000009f04c211 */ /* 0x082fe400078010ff */
[-C--:B--2---:R-:W-:Y:S02]  /*238b0*/  @!P3 LEA R2, P6, R157, R0.reuse, 0x2 ;  /* 0x000000009d02b211 */ /* 0x084fe400078c10ff */
[-C--:B------:R-:W-:Y:S02]  /*238c0*/  @!P4 LEA.HI.X R5, R159, R9.reuse, R160, 0x2, P0 ;  /* 0x000000099f05c211 */ /* 0x080fe400000f14a0 */
[----:B------:R-:W-:Y:S02]  /*238d0*/  @!P5 LEA R10, P0, R93, R0, 0x2 ;  /* 0x000000005d0ad211 */ /* 0x000fe400078010ff */
[-C--:B------:R-:W-:Y:S01]  /*238e0*/  @!P3 LEA.HI.X R3, R157, R9.reuse, R158, 0x2, P6 ;  /* 0x000000099d03b211 */ /* 0x080fe200030f149e */
[----:B------:R0:W-:Y:S01]  /*238f0*/  @!P4 ST.E.64 desc[UR60][R4.64], R134 ;  /* 0x000000860400c985 */ /* 0x0001e2000c101b3c */
[----:B------:R-:W-:-:S02]  /*23900*/  @!P5 LEA.HI.X R11, R93, R9, R154, 0x2, P0 ;  /* 0x000000095d0bd211 */ /* 0x000fc400000f149a */
[----:B------:R-:W-:Y:S01]  /*23910*/  ISETP.GE.AND P0, PT, R24, UR4, PT ;  /* 0x0000000418007c0c */ /* 0x000fe2000bf06270 */
[----:B------:R0:W-:Y:S04]  /*23920*/  @!P3 ST.E.64 desc[UR60][R2.64], R138 ;  /* 0x0000008a0200b985 */ /* 0x0001e8000c101b3c */
[----:B------:R0:W-:Y:S04]  /*23930*/  @!P2 ST.E.64 desc[UR60][R6.64], R142 ;  /* 0x0000008e0600a985 */ /* 0x0001e8000c101b3c */
[----:B------:R0:W-:Y:S04]  /*23940*/  @!P5 ST.E.64 desc[UR60][R10.64], R146 ;  /* 0x000000920a00d985 */ /* 0x0001e8000c101b3c */
[----:B------:R-:W-:Y:S05]  /*23950*/  @P0 BRA `(.L_x_1835) ;  /* 0x0000000c00980947 */ /* 0x000fea0003800000 */
[----:B0-----:R-:W-:-:S04]  /*23960*/  LEA R2, P0, R24, R0, 0x2 ;  /* 0x0000000018027211 */ /* 0x001fc800078010ff */
[----:B------:R-:W-:-:S05]  /*23970*/  LEA.HI.X R3, R24, R9, R92, 0x2, P0 ;  /* 0x0000000918037211 */ /* 0x000fca00000f145c */
[----:B------:R0:W-:Y:S01]  /*23980*/  ST.E.64 desc[UR60][R2.64], R150 ;  /* 0x0000009602007985 */ /* 0x0001e2000c101b3c */
[----:B------:R-:W-:Y:S05]  /*23990*/  BRA `(.L_x_1835) ;  /* 0x0000000c00887947 */ /* 0x000fea0003800000 */
.L_x_1826:
[----:B------:R-:W3:Y:S01]  /*239a0*/  LDL R8, [R1+0x88] ;  /* 0x0000880001087983 */ /* 0x000ee20000100800 */
[----:B------:R-:W-:Y:S01]  /*239b0*/  ULDC.64 UR4, c[0x0][0xc08] ;  /* 0x0003020000047ab9 */ /* 0x000fe20000000a00 */
[----:B------:R-:W3:Y:S01]  /*239c0*/  LDC.64 R2, c[0x0][0xc00] ;  /* 0x00030000ff027b82 */ /* 0x000ee20000000a00 */
[----:B------:R-:W-:Y:S01]  /*239d0*/  ISETP.NE.U32.AND P0, PT, RZ, UR4, PT ;  /* 0x00000004ff007c0c */ /* 0x000fe2000bf05070 */
[----:B------:R-:W4:Y:S01]  /*239e0*/  LDL R7, [R1+0x84] ;  /* 0x0000840001077983 */ /* 0x000f220000100800 */
[----:B------:R-:W-:Y:S02]  /*239f0*/  IMAD.MOV.U32 R15, RZ, RZ, RZ ;  /* 0x000000ffff0f7224 */ /* 0x000fe400078e00ff */
[----:B------:R-:W-:Y:S01]  /*23a00*/  ISETP.NE.AND.EX P1, PT, RZ, UR5, PT, P0 ;  /* 0x00000005ff007c0c */ /* 0x000fe2000bf25300 */
[----:B------:R-:W-:Y:S02]  /*23a10*/  ULDC.64 UR4, c[0x0][0xc00] ;  /* 0x0003000000047ab9 */ /* 0x000fe40000000a00 */
[----:B------:R-:W-:-:S04]  /*23a20*/  ISETP.NE.U32.AND P0, PT, RZ, UR4, PT ;  /* 0x00000004ff007c0c */ /* 0x000fc8000bf05070 */
[----:B------:R-:W-:-:S06]  /*23a30*/  ISETP.NE.AND.EX P0, PT, RZ, UR5, PT, P0 ;  /* 0x00000005ff007c0c */ /* 0x000fcc000bf05300 */
[----:B------:R-:W1:Y:S01]  /*23a40*/  @P1 LDC.64 R4, c[0x0][0xc08] ;  /* 0x00030200ff041b82 */ /* 0x000e620000000a00 */
[----:B------:R-:W-:Y:S02]  /*23a50*/  ULDC UR4, c[0x0][0xa88] ;  /* 0x0002a20000047ab9 */ /* 0x000fe40000000800 */
[----:B0-----:R-:W-:Y:S01]  /*23a60*/  IMAD.U32 R0, RZ, RZ, UR4 ;  /* 0x00000004ff007e24 */ /* 0x001fe2000f8e00ff */
[----:B------:R-:W0:Y:S01]  /*23a70*/  S2R R35, SR_TID.X ;  /* 0x0000000000237919 */ /* 0x000e220000002100 */
[----:B---3--:R-:W-:-:S04]  /*23a80*/  IMAD.WIDE R2, R8, 0x4, R2 ;  /* 0x0000000408027825 */ /* 0x008fc800078e0202 */
[----:B-1----:R-:W-:Y:S01]  /*23a90*/  @P1 IMAD.WIDE R4, R8, 0x4, R4 ;  /* 0x0000000408041825 */ /* 0x002fe200078e0204 */
[----:B------:R1:W5:Y:S04]  /*23aa0*/  @P0 LDG.E R15, desc[UR60][R2.64] ;  /* 0x0000003c020f0981 */ /* 0x000368000c1e1900 */
[----:B------:R1:W5:Y:S01]  /*23ab0*/  @P1 LDG.E R0, desc[UR60][R4.64] ;  /* 0x0000003c04001981 */ /* 0x000362000c1e1900 */
[----:B----4-:R-:W-:Y:S01]  /*23ac0*/  ISETP.NE.AND P2, PT, R7, RZ, PT ;  /* 0x000000ff0700720c */ /* 0x010fe20003f45270 */
[----:B0-----:R-:W-:Y:S01]  /*23ad0*/  VIADD R6, R35, 0xffffff80 ;  /* 0xffffff8023067836 */ /* 0x001fe20000000000 */
[----:B------:R-:W-:-:S04]  /*23ae0*/  SHF.R.S32.HI R28, RZ, 0x1f, R8 ;  /* 0x0000001fff1c7819 */ /* 0x000fc80000011408 */
[----:B------:R-:W-:-:S07]  /*23af0*/  ISETP.GT.AND P3, PT, R6, 0x7f, PT ;  /* 0x0000007f0600780c */ /* 0x000fce0003f64270 */
[----:B------:R-:W0:Y:S02]  /*23b00*/  @!P2 LDC R7, c[0x0][0xad4] ;  /* 0x0002b500ff07ab82 */ /* 0x000e240000000800 */
[----:B0-----:R1:W-:Y:S01]  /*23b10*/  @!P2 STL [R1+0x84], R7 ;  /* 0x000084070100a387 */ /* 0x0013e20000100800 */
[----:B------:R-:W-:Y:S01]  /*23b20*/  ISETP.GT.AND P2, PT, R7, 0x1, PT ;  /* 0x000000010700780c */ /* 0x000fe20003f44270 */
[----:B------:R-:W-:-:S12]  /*23b30*/  @P1 BRA `(.L_x_1838) ;  /* 0x0000000000101947 */ /* 0x000fd80003800000 */
[----:B------:R-:W-:Y:S05]  /*23b40*/  @!P0 BRA `(.L_x_1838) ;  /* 0x00000000000c8947 */ /* 0x000fea0003800000 */
[----:B-1----:R-:W3:Y:S04]  /*23b50*/  LDG.E R5, desc[UR60][R2.64] ;  /* 0x0000003c02057981 */ /* 0x002ee8000c1e1900 */
[----:B-----5:R-:W3:Y:S02]  /*23b60*/  LDG.E R0, desc[UR60][R2.64+0x4] ;  /* 0x0000043c02007981 */ /* 0x020ee4000c1e1900 */
[----:B---3--:R-:W-:-:S07]  /*23b70*/  IMAD.IADD R0, R0, 0x1, -R5 ;  /* 0x0000000100007824 */ /* 0x008fce00078e0a05 */
.L_x_1838:
[----:B------:R-:W-:Y:S01]  /*23b80*/  BSSY B1, `(.L_x_1839) ;  /* 0x0000037000017945 */ /* 0x000fe20003800000 */
[----:B------:R-:W-:Y:S02]  /*23b90*/  SEL R33, R8, RZ, !P0 ;  /* 0x000000ff08217207 */ /* 0x000fe40004000000 */
[----:B------:R-:W-:Y:S02]  /*23ba0*/  SEL R28, R28, RZ, !P0 ;  /* 0x000000ff1c1c7207 */ /* 0x000fe40004000000 */
[----:B--2--5:R-:W-:Y:S01]  /*23bb0*/  SHF.R.S32.HI R24, RZ, 0x1f, R15 ;  /* 0x0000001fff187819 */ /* 0x024fe2000001140f */
[----:B------:R-:W-:Y:S06]  /*23bc0*/  @P3 BRA `(.L_x_1840) ;  /* 0x0000000000c83947 */ /* 0x000fec0003800000 */
[----:B-1----:R-:W2:Y:S01]  /*23bd0*/  LDL R3, [R1+0x58] ;  /* 0x0000580001037983 */ /* 0x002ea20000100800 */
[----:B------:R-:W0:Y:S02]  /*23be0*/  LDC R37, c[0x0][0xbe8] ;  /* 0x0002fa00ff257b82 */ /* 0x000e240000000800 */
[----:B0-----:R-:W-:Y:S01]  /*23bf0*/  IMAD R2, R0, R37, RZ ;  /* 0x0000002500027224 */ /* 0x001fe200078e02ff */
[----:B--2---:R-:W-:-:S04]  /*23c00*/  IADD3 R35, R3, -0x80, R35 ;  /* 0xffffff8003237810 */ /* 0x004fc80007ffe023 */
[----:B------:R-:W-:-:S13]  /*23c10*/  ISETP.GE.AND P0, PT, R35, R2, PT ;  /* 0x000000022300720c */ /* 0x000fda0003f06270 */
[----:B------:R-:W-:Y:S05]  /*23c20*/  @P0 BRA `(.L_x_1840) ;  /* 0x0000000000b00947 */ /* 0x000fea0003800000 */
[----:B------:R-:W2:Y:S01]  /*23c30*/  LDL.LU R30, [R1+0x90] ;  /* 0x00009000011e7983 */ /* 0x000ea20000300800 */
[----:B------:R-:W-:Y:S01]  /*23c40*/  IMAD.MOV.U32 R20, RZ, RZ, 0x9b8 ;  /* 0x000009b8ff147424 */ /* 0x000fe200078e00ff */
[----:B------:R-:W-:Y:S01]  /*23c50*/  ISETP.GT.AND P0, PT, R7, 0x1, PT ;  /* 0x000000010700780c */ /* 0x000fe20003f04270 */
[----:B------:R-:W0:Y:S01]  /*23c60*/  LDC.64 R8, c[0x0][0xba8] ;  /* 0x0002ea00ff087b82 */ /* 0x000e220000000a00 */
[----:B------:R-:W-:Y:S01]  /*23c70*/  ISETP.NE.AND P1, PT, R37, 0x1, PT ;  /* 0x000000012500780c */ /* 0x000fe20003f25270 */
[----:B------:R-:W-:Y:S01]  /*23c80*/  IMAD.MOV.U32 R21, RZ, RZ, R35 ;  /* 0x000000ffff157224 */ /* 0x000fe200078e0023 */
[----:B------:R-:W-:-:S05]  /*23c90*/  SEL R20, R20, 0x978, P0 ;  /* 0x0000097814147807 */ /* 0x000fca0000000000 */
[----:B------:R-:W1:Y:S08]  /*23ca0*/  LDC.64 R2, c[0x0][R20+0x220] ;  /* 0x0000880014027b82 */ /* 0x000e700000000a00 */
[----:B------:R-:W3:Y:S08]  /*23cb0*/  LDC.64 R10, c[0x0][R20+0x218] ;  /* 0x00008600140a7b82 */ /* 0x000ef00000000a00 */
[----:B------:R-:W4:Y:S08]  /*23cc0*/  LDC.64 R4, c[0x0][R20+0x228] ;  /* 0x00008a0014047b82 */ /* 0x000f300000000a00 */
[----:B------:R-:W5:Y:S08]  /*23cd0*/  @P1 LDC R14, c[0x0][0xbec] ;  /* 0x0002fb00ff0e1b82 */ /* 0x000f700000000800 */
[----:B------:R-:W4:Y:S08]  /*23ce0*/  LDC.64 R6, c[0x0][R20+0x210] ;  /* 0x0000840014067b82 */ /* 0x000f300000000a00 */
[----:B------:R-:W4:Y:S01]  /*23cf0*/  @P1 LDC R31, c[0x0][0xbf0] ;  /* 0x0002fc00ff1f1b82 */ /* 0x000f220000000800 */
[----:B-----5:R-:W-:-:S07]  /*23d00*/  @P1 IMAD.HI.U32 R14, R35, R14, RZ ;  /* 0x0000000e230e1227 */ /* 0x020fce00078e00ff */
[----:B0-----:R-:W0:Y:S01]  /*23d10*/  @!P0 LDC R8, c[0x0][0xb50] ;  /* 0x0002d400ff088b82 */ /* 0x001e220000000800 */
[-C--:B-1----:R-:W-:Y:S02]  /*23d20*/  IMAD R3, R3, R33.reuse, RZ ;  /* 0x0000002103037224 */ /* 0x082fe400078e02ff */
[----:B------:R-:W-:-:S05]  /*23d30*/  IMAD.WIDE.U32 R12, R2, R33, RZ ;  /* 0x00000021020c7225 */ /* 0x000fca00078e00ff */
[----:B------:R-:W1:Y:S01]  /*23d40*/  @!P0 LDC R9, c[0x0][0xb54] ;  /* 0x0002d500ff098b82 */ /* 0x000e620000000800 */
[-C--:B---3--:R-:W-:Y:S02]  /*23d50*/  IMAD R29, R11, R226.reuse, RZ ;  /* 0x000000e20b1d7224 */ /* 0x088fe400078e02ff */
[----:B------:R-:W-:Y:S01]  /*23d60*/  IMAD.WIDE.U32 R10, R10, R226, RZ ;  /* 0x000000e20a0a7225 */ /* 0x000fe200078e00ff */
[----:B----4-:R-:W-:-:S03]  /*23d70*/  @P1 SHF.R.U32.HI R21, RZ, R31, R14 ;  /* 0x0000001fff151219 */ /* 0x010fc6000001160e */
        /* <DEDUP_REMOVED lines=23> */
.L_x_1840:
[----:B------:R-:W-:Y:S05]  /*23ef0*/  BSYNC B1 ;  /* 0x0000000000017941 */ /* 0x000fea0003800000 */
.L_x_1839:
[----:B------:R-:W-:Y:S05]  /*23f00*/  @P2 BRA `(.L_x_1835) ;  /* 0x00000008002c2947 */ /* 0x000fea0003800000 */
[----:B-1----:R-:W2:Y:S01]  /*23f10*/  LDL R4, [R1+0x80] ;  /* 0x0000800001047983 */ /* 0x002ea20000100800 */
[----:B------:R-:W1:Y:S01]  /*23f20*/  LDC R11, c[0x0][0xbe8] ;  /* 0x0002fa00ff0b7b82 */ /* 0x000e620000000800 */
[----:B------:R-:W-:Y:S01]  /*23f30*/  ULDC.64 UR4, c[0x0][0xaa0] ;  /* 0x0002a80000047ab9 */ /* 0x000fe20000000a00 */
[----:B------:R-:W-:Y:S01]  /*23f40*/  ULDC.64 UR6, c[0x0][0xaf0] ;  /* 0x0002bc0000067ab9 */ /* 0x000fe20000000a00 */
[----:B------:R-:W3:Y:S04]  /*23f50*/  LDL.LU R10, [R1+0x58] ;  /* 0x00005800010a7983 */ /* 0x000ee80000300800 */
[----:B0-----:R-:W2:Y:S01]  /*23f60*/  LDL R8, [R1+0xc] ;  /* 0x00000c0001087983 */ /* 0x001ea20000100800 */
[----:B------:R-:W-:-:S03]  /*23f70*/  IMAD R2, R24, UR4, RZ ;  /* 0x0000000418027c24 */ /* 0x000fc6000f8e02ff */
[----:B------:R0:W5:Y:S01]  /*23f80*/  LDL R20, [R1+0x4] ;  /* 0x0000040001147983 */ /* 0x0001620000100800 */
[C---:B------:R-:W-:Y:S02]  /*23f90*/  IMAD R5, R15.reuse, UR5, R2 ;  /* 0x000000050f057c24 */ /* 0x040fe4000f8e0202 */
[----:B------:R-:W-:Y:S01]  /*23fa0*/  IMAD.WIDE.U32 R2, R15, UR4, RZ ;  /* 0x000000040f027c25 */ /* 0x000fe2000f8e00ff */
[----:B------:R0:W5:Y:S01]  /*23fb0*/  LDL R14, [R1] ;  /* 0x00000000010e7983 */ /* 0x0001620000100800 */
[----:B------:R-:W-:Y:S01]  /*23fc0*/  ULDC.64 UR4, c[0x0][0xae8] ;  /* 0x0002ba0000047ab9 */ /* 0x000fe20000000a00 */
[----:B-1----:R-:W-:-:S13]  /*23fd0*/  ISETP.NE.AND P0, PT, R11, 0x1, PT ;  /* 0x000000010b00780c */ /* 0x002fda0003f05270 */
[----:B------:R-:W1:Y:S08]  /*23fe0*/  @P0 LDC R6, c[0x0][0xbec] ;  /* 0x0002fb00ff060b82 */ /* 0x000e700000000800 */
[----:B------:R-:W4:Y:S01]  /*23ff0*/  @P0 LDC R7, c[0x0][0xbf0] ;  /* 0x0002fc00ff070b82 */ /* 0x000f220000000800 */
[----:B------:R-:W-:Y:S02]  /*24000*/  IMAD.IADD R3, R3, 0x1, R5 ;  /* 0x0000000103037824 */ /* 0x000fe400078e0205 */
[----:B------:R-:W-:-:S04]  /*24010*/  IMAD.WIDE.U32 R2, R226, UR4, R2 ;  /* 0x00000004e2027c25 */ /* 0x000fc8000f8e0002 */
[----:B------:R-:W-:Y:S01]  /*24020*/  IMAD R3, R226, UR5, R3 ;  /* 0x00000005e2037c24 */ /* 0x000fe2000f8e0203 */
[----:B------:R-:W-:Y:S01]  /*24030*/  ULDC.64 UR4, c[0x0][0xae0] ;  /* 0x0002b80000047ab9 */ /* 0x000fe20000000a00 */
[----:B------:R-:W-:-:S04]  /*24040*/  IMAD.WIDE.U32 R2, R33, UR6, R2 ;  /* 0x0000000621027c25 */ /* 0x000fc8000f8e0002 */
[----:B------:R-:W-:Y:S01]  /*24050*/  IMAD R13, R0, R11, RZ ;  /* 0x0000000b000d7224 */ /* 0x000fe200078e02ff */
[----:B------:R-:W-:Y:S01]  /*24060*/  BSSY B1, `(.L_x_1841) ;  /* 0x0000033000017945 */ /* 0x000fe20003800000 */
[----:B--2---:R-:W-:-:S04]  /*24070*/  IMAD R4, R4, 0x20, R8 ;  /* 0x0000002004047824 */ /* 0x004fc800078e0208 */
[----:B---3--:R-:W-:-:S04]  /*24080*/  IMAD.IADD R9, R10, 0x1, R4 ;  /* 0x000000010a097824 */ /* 0x008fc800078e0204 */
[----:B-1----:R-:W-:-:S04]  /*24090*/  @P0 IMAD.HI.U32 R4, R9, R6, RZ ;  /* 0x0000000609040227 */ /* 0x002fc800078e00ff */
[----:B------:R-:W-:Y:S01]  /*240a0*/  IMAD.MOV.U32 R5, RZ, RZ, R9 ;  /* 0x000000ffff057224 */ /* 0x000fe200078e0009 */
[----:B----4-:R-:W-:Y:S01]  /*240b0*/  @P0 SHF.R.U32.HI R5, RZ, R7, R4 ;  /* 0x00000007ff050219 */ /* 0x010fe20000011604 */
[----:B------:R-:W-:-:S03]  /*240c0*/  IMAD R6, R28, UR6, RZ ;  /* 0x000000061c067c24 */ /* 0x000fc6000f8e02ff */
[--C-:B------:R-:W-:Y:S01]  /*240d0*/  SHF.R.S32.HI R4, RZ, 0x1f, R5.reuse ;  /* 0x0000001fff047819 */ /* 0x100fe20000011405 */
[----:B------:R-:W-:Y:S02]  /*240e0*/  IMAD R7, R33, UR7, R6 ;  /* 0x0000000721077c24 */ /* 0x000fe4000f8e0206 */
[----:B------:R-:W-:Y:S02]  /*240f0*/  IMAD.MOV R6, RZ, RZ, -R5 ;  /* 0x000000ffff067224 */ /* 0x000fe400078e0a05 */
[----:B------:R-:W-:Y:S02]  /*24100*/  IMAD.IADD R3, R3, 0x1, R7 ;  /* 0x0000000103037824 */ /* 0x000fe400078e0207 */
[----:B------:R-:W-:Y:S02]  /*24110*/  IMAD R4, R4, UR4, RZ ;  /* 0x0000000404047c24 */ /* 0x000fe4000f8e02ff */
[----:B------:R-:W-:Y:S02]  /*24120*/  IMAD R7, R11, R6, R9 ;  /* 0x000000060b077224 */ /* 0x000fe400078e0209 */
[----:B------:R-:W-:-:S02]  /*24130*/  IMAD R9, R5, UR5, R4 ;  /* 0x0000000505097c24 */ /* 0x000fc4000f8e0204 */
[----:B------:R-:W-:Y:S01]  /*24140*/  IMAD.WIDE.U32 R2, R5, UR4, R2 ;  /* 0x0000000405027c25 */ /* 0x000fe2000f8e0002 */
[----:B------:R-:W-:Y:S01]  /*24150*/  SHF.R.S32.HI R4, RZ, 0x1f, R7 ;  /* 0x0000001fff047819 */ /* 0x000fe20000011407 */
[----:B------:R-:W-:Y:S02]  /*24160*/  ULDC.64 UR4, c[0x0][0xad8] ;  /* 0x0002b60000047ab9 */ /* 0x000fe40000000a00 */
[----:B------:R-:W-:Y:S02]  /*24170*/  IMAD.IADD R3, R3, 0x1, R9 ;  /* 0x0000000103037824 */ /* 0x000fe400078e0209 */
[----:B------:R-:W-:Y:S02]  /*24180*/  IMAD R4, R4, UR4, RZ ;  /* 0x0000000404047c24 */ /* 0x000fe4000f8e02ff */
[----:B------:R-:W-:Y:S02]  /*24190*/  IMAD.IADD R12, R8, 0x1, R10 ;  /* 0x00000001080c7824 */ /* 0x000fe400078e020a */
[----:B------:R-:W-:-:S02]  /*241a0*/  IMAD R5, R7, UR5, R4 ;  /* 0x0000000507057c24 */ /* 0x000fc4000f8e0204 */
[----:B------:R-:W-:Y:S01]  /*241b0*/  IMAD.WIDE.U32 R2, R7, UR4, R2 ;  /* 0x0000000407027c25 */ /* 0x000fe2000f8e0002 */
[----:B------:R-:W-:Y:S01]  /*241c0*/  ISETP.GE.AND P2, PT, R12, R13, PT ;  /* 0x0000000d0c00720c */ /* 0x000fe20003f46270 */
[----:B------:R-:W-:Y:S02]  /*241d0*/  ULDC.64 UR4, c[0x0][0xa80] ;  /* 0x0002a00000047ab9 */ /* 0x000fe40000000a00 */
[----:B------:R-:W-:Y:S01]  /*241e0*/  IMAD.IADD R3, R3, 0x1, R5 ;  /* 0x0000000103037824 */ /* 0x000fe200078e0205 */
[----:B------:R-:W-:Y:S01]  /*241f0*/  LEA R10, P3, R2, UR4, 0x1 ;  /* 0x00000004020a7c11 */ /* 0x000fe2000f8608ff */
[----:B------:R-:W-:-:S03]  /*24200*/  VIADD R0, R12, 0x20 ;  /* 0x000000200c007836 */ /* 0x000fc60000000000 */
[----:B------:R-:W-:Y:S02]  /*24210*/  LEA.HI.X R11, R2, UR5, R3, 0x1, P3 ;  /* 0x00000005020b7c11 */ /* 0x000fe400098f0c03 */
[-C--:B------:R-:W-:Y:S01]  /*24220*/  ISETP.GE.AND P1, PT, R0, R13.reuse, PT ;  /* 0x0000000d0000720c */ /* 0x080fe20003f26270 */
[----:B------:R-:W-:Y:S01]  /*24230*/  VIADD R0, R12, 0x40 ;  /* 0x000000400c007836 */ /* 0x000fe20000000000 */
[----:B------:R0:W1:Y:S04]  /*24240*/  SHFL.IDX PT, R8, R10, RZ, 0x181f ;  /* 0x00181fff0a087589 */ /* 0x00006800000e0000 */
[----:B------:R0:W2:Y:S01]  /*24250*/  SHFL.IDX PT, R9, R11, RZ, 0x181f ;  /* 0x00181fff0b097589 */ /* 0x0000a200000e0000 */
[----:B------:R-:W-:Y:S01]  /*24260*/  ISETP.GE.AND P0, PT, R0, R13, PT ;  /* 0x0000000d0000720c */ /* 0x000fe20003f06270 */
        /* <DEDUP_REMOVED lines=13> */
[----:B-----5:R-:W-:Y:S02]  /*24340*/  @!P3 LEA.HI.X R7, R22, R9, R20, 0x1, P6 ;  /* 0x000000091607b211 */ /* 0x020fe400030f0c14 */
[----:B------:R-:W-:-:S03]  /*24350*/  @!P2 LEA R8, P6, R23, R8, 0x1 ;  /* 0x000000081708a211 */ /* 0x000fc600078c08ff */
[----:B------:R3:W-:Y:S01]  /*24360*/  @!P3 ST.E.128 desc[UR60][R6.64], RZ ;  /* 0x000000ff0600b985 */ /* 0x0007e2000c101d3c */
[----:B------:R-:W-:-:S05]  /*24370*/  @!P2 LEA.HI.X R9, R23, R9, R14, 0x1, P6 ;  /* 0x000000091709a211 */ /* 0x000fca00030f0c0e */
[----:B------:R3:W-:Y:S04]  /*24380*/  @!P2 ST.E.128 desc[UR60][R8.64], RZ ;  /* 0x000000ff0800a985 */ /* 0x0007e8000c101d3c */
.L_x_1842:
[----:B------:R-:W-:Y:S05]  /*24390*/  BSYNC B1 ;  /* 0x0000000000017941 */ /* 0x000fea0003800000 */
.L_x_1841:
[----:B--23--:R2:W3:Y:S01]  /*243a0*/  SHFL.IDX PT, R9, R11, 0x1, 0x181f ;  /* 0x00381f000b097f89 */ /* 0x00c4e200000e0000 */
[----:B------:R-:W-:Y:S03]  /*243b0*/  BSSY B1, `(.L_x_1843) ;  /* 0x0000014000017945 */ /* 0x000fe60003800000 */
[----:B-1----:R2:W1:Y:S01]  /*243c0*/  SHFL.IDX PT, R8, R10, 0x1, 0x181f ;  /* 0x00381f000a087f89 */ /* 0x00246200000e0000 */
[----:B------:R-:W-:Y:S05]  /*243d0*/  @P1 BRA `(.L_x_1844) ;  /* 0x0000000000441947 */ /* 0x000fea0003800000 */
[----:B------:R-:W-:Y:S02]  /*243e0*/  ULDC UR4, c[0x0][0xac8] ;  /* 0x0002b20000047ab9 */ /* 0x000fe40000000800 */
[----:B------:R-:W-:Y:S02]  /*243f0*/  ISETP.GE.AND P4, PT, R18, UR4, PT ;  /* 0x0000000412007c0c */ /* 0x000fe4000bf86270 */
[----:B------:R-:W-:Y:S02]  /*24400*/  ISETP.GE.AND P3, PT, R203, UR4, PT ;  /* 0x00000004cb007c0c */ /* 0x000fe4000bf66270 */
[----:B------:R-:W-:Y:S02]  /*24410*/  ISETP.GE.AND P2, PT, R22, UR4, PT ;  /* 0x0000000416007c0c */ /* 0x000fe4000bf46270 */
[----:B------:R-:W-:-:S07]  /*24420*/  ISETP.GE.AND P1, PT, R23, UR4, PT ;  /* 0x0000000417007c0c */ /* 0x000fce000bf26270 */
[CC--:B-1----:R-:W-:Y:S02]  /*24430*/  @!P4 LEA R2, P6, R18.reuse, R8.reuse, 0x1 ;  /* 0x000000081202c211 */ /* 0x0c2fe400078c08ff */
[CC--:B------:R-:W-:Y:S02]  /*24440*/  @!P3 LEA R4, P5, R201.reuse, R8.reuse, 0x1 ;  /* 0x00000008c904b211 */ /* 0x0c0fe400078a08ff */
[-C--:B---3--:R-:W-:Y:S02]  /*24450*/  @!P4 LEA.HI.X R3, R18, R9.reuse, R19, 0x1, P6 ;  /* 0x000000091203c211 */ /* 0x088fe400030f0c13 */
[-C--:B------:R-:W-:Y:S02]  /*24460*/  @!P2 LEA R6, P6, R22, R8.reuse, 0x1 ;  /* 0x000000081606a211 */ /* 0x080fe400078c08ff */
[----:B------:R-:W-:Y:S01]  /*24470*/  @!P3 LEA.HI.X R5, R201, R9, R224, 0x1, P5 ;  /* 0x00000009c905b211 */ /* 0x000fe200028f0ce0 */
[----:B------:R4:W-:Y:S01]  /*24480*/  @!P4 ST.E.128 desc[UR60][R2.64], RZ ;  /* 0x000000ff0200c985 */ /* 0x0009e2000c101d3c */
[----:B------:R-:W-:-:S02]  /*24490*/  @!P1 LEA R8, P5, R23, R8, 0x1 ;  /* 0x0000000817089211 */ /* 0x000fc400078a08ff */
[-C--:B-----5:R-:W-:Y:S01]  /*244a0*/  @!P2 LEA.HI.X R7, R22, R9.reuse, R20, 0x1, P6 ;  /* 0x000000091607a211 */ /* 0x0a0fe200030f0c14 */
[----:B------:R4:W-:Y:S01]  /*244b0*/  @!P3 ST.E.128 desc[UR60][R4.64], RZ ;  /* 0x000000ff0400b985 */ /* 0x0009e2000c101d3c */
[----:B------:R-:W-:-:S03]  /*244c0*/  @!P1 LEA.HI.X R9, R23, R9, R14, 0x1, P5 ;  /* 0x0000000917099211 */ /* 0x000fc600028f0c0e */
[----:B------:R4:W-:Y:S04]  /*244d0*/  @!P2 ST.E.128 desc[UR60][R6.64], RZ ;  /* 0x000000ff0600a985 */ /* 0x0009e8000c101d3c */
[----:B------:R4:W-:Y:S02]  /*244e0*/  @!P1 ST.E.128 desc[UR60][R8.64], RZ ;  /* 0x000000ff08009985 */ /* 0x0009e4000c101d3c */
.L_x_1844:
[----:B------:R-:W-:Y:S05]  /*244f0*/  BSYNC B1 ;  /* 0x0000000000017941 */ /* 0x000fea0003800000 */
.L_x_1843:
[----:B---34-:R3:W4:Y:S01]  /*24500*/  SHFL.IDX PT, R9, R11, 0x2, 0x181f ;  /* 0x00581f000b097f89 */ /* 0x01872200000e0000 */
        /* <DEDUP_REMOVED lines=10> */
[-C--:B------:R-:W-:Y:S02]  /*245b0*/  @!P1 LEA R6, P4, R22, R8.reuse, 0x1 ;  /* 0x0000000816069211 */ /* 0x080fe400078808ff */
[-C--:B----4-:R-:W-:Y:S02]  /*245c0*/  @!P3 LEA.HI.X R3, R18, R9.reuse, R19, 0x1, P6 ;  /* 0x000000091203b211 */ /* 0x090fe400030f0c13 */
[----:B------:R-:W-:Y:S02]  /*245d0*/  @!P0 LEA R8, P6, R23, R8, 0x1 ;  /* 0x0000000817088211 */ /* 0x000fe400078c08ff */
[-C--:B------:R-:W-:Y:S01]  /*245e0*/  @!P2 LEA.HI.X R5, R201, R9.reuse, R224, 0x1, P5 ;  /* 0x00000009c905a211 */ /* 0x080fe200028f0ce0 */
[----:B------:R1:W-:Y:S01]  /*245f0*/  @!P3 ST.E.128 desc[UR60][R2.64], RZ ;  /* 0x000000ff0200b985 */ /* 0x0003e2000c101d3c */
[----:B-----5:R-:W-:-:S02]  /*24600*/  @!P1 LEA.HI.X R7, R22, R9, R20, 0x1, P4 ;  /* 0x0000000916079211 */ /* 0x020fc400020f0c14 */
[----:B------:R-:W-:Y:S01]  /*24610*/  @!P0 LEA.HI.X R9, R23, R9, R14, 0x1, P6 ;  /* 0x0000000917098211 */ /* 0x000fe200030f0c0e */
[----:B------:R1:W-:Y:S04]  /*24620*/  @!P2 ST.E.128 desc[UR60][R4.64], RZ ;  /* 0x000000ff0400a985 */ /* 0x0003e8000c101d3c */
[----:B------:R1:W-:Y:S04]  /*24630*/  @!P1 ST.E.128 desc[UR60][R6.64], RZ ;  /* 0x000000ff06009985 */ /* 0x0003e8000c101d3c */
[----:B------:R1:W-:Y:S02]  /*24640*/  @!P0 ST.E.128 desc[UR60][R8.64], RZ ;  /* 0x000000ff08008985 */ /* 0x0003e4000c101d3c */
.L_x_1846:
[----:B------:R-:W-:Y:S05]  /*24650*/  BSYNC B1 ;  /* 0x0000000000017941 */ /* 0x000fea0003800000 */
.L_x_1845:
[----:B------:R-:W-:Y:S01]  /*24660*/  VIADD R0, R12, 0x60 ;  /* 0x000000600c007836 */ /* 0x000fe20000000000 */
[----:B0-23--:R-:W0:Y:S04]  /*24670*/  SHFL.IDX PT, R11, R11, 0x3, 0x181f ;  /* 0x00781f000b0b7f89 */ /* 0x00de2800000e0000 */
[----:B------:R-:W-:Y:S01]  /*24680*/  ISETP.GE.AND P0, PT, R0, R13, PT ;  /* 0x0000000d0000720c */ /* 0x000fe20003f06270 */
[----:B-1----:R1:W2:-:S12]  /*24690*/  SHFL.IDX PT, R8, R10, 0x3, 0x181f ;  /* 0x00781f000a087f89 */ /* 0x00229800000e0000 */
[----:B-1----:R-:W-:Y:S05]  /*246a0*/  @P0 BRA `(.L_x_1835) ;  /* 0x0000000000440947 */ /* 0x002fea0003800000 */
[----:B------:R-:W-:Y:S02]  /*246b0*/  ULDC UR4, c[0x0][0xac8] ;  /* 0x0002b20000047ab9 */ /* 0x000fe40000000800 */
[----:B------:R-:W-:Y:S02]  /*246c0*/  ISETP.GE.AND P3, PT, R18, UR4, PT ;  /* 0x0000000412007c0c */ /* 0x000fe4000bf66270 */
[----:B------:R-:W-:Y:S02]  /*246d0*/  ISETP.GE.AND P2, PT, R203, UR4, PT ;  /* 0x00000004cb007c0c */ /* 0x000fe4000bf46270 */
[----:B------:R-:W-:Y:S02]  /*246e0*/  ISETP.GE.AND P1, PT, R22, UR4, PT ;  /* 0x0000000416007c0c */ /* 0x000fe4000bf26270 */
[----:B------:R-:W-:-:S07]  /*246f0*/  ISETP.GE.AND P0, PT, R23, UR4, PT ;  /* 0x0000000417007c0c */ /* 0x000fce000bf06270 */
[-C--:B--2---:R-:W-:Y:S02]  /*24700*/  @!P3 LEA R2, P6, R18, R8.reuse, 0x1 ;  /* 0x000000081202b211 */ /* 0x084fe400078c08ff */
[-C--:B------:R-:W-:Y:S02]  /*24710*/  @!P2 LEA R4, P5, R201, R8.reuse, 0x1 ;  /* 0x00000008c904a211 */ /* 0x080fe400078a08ff */
[-C--:B------:R-:W-:Y:S02]  /*24720*/  @!P1 LEA R6, P4, R22, R8.reuse, 0x1 ;  /* 0x0000000816069211 */ /* 0x080fe400078808ff */
[-C--:B0-----:R-:W-:Y:S02]  /*24730*/  @!P3 LEA.HI.X R3, R18, R11.reuse, R19, 0x1, P6 ;  /* 0x0000000b1203b211 */ /* 0x081fe400030f0c13 */
[----:B------:R-:W-:Y:S02]  /*24740*/  @!P0 LEA R8, P6, R23, R8, 0x1 ;  /* 0x0000000817088211 */ /* 0x000fe400078c08ff */
[-C--:B------:R-:W-:Y:S01]  /*24750*/  @!P2 LEA.HI.X R5, R201, R11.reuse, R224, 0x1, P5 ;  /* 0x0000000bc905a211 */ /* 0x080fe200028f0ce0 */
[----:B------:R0:W-:Y:S01]  /*24760*/  @!P3 ST.E.128 desc[UR60][R2.64], RZ ;  /* 0x000000ff0200b985 */ /* 0x0001e2000c101d3c */
[----:B-----5:R-:W-:-:S02]  /*24770*/  @!P1 LEA.HI.X R7, R22, R11, R20, 0x1, P4 ;  /* 0x0000000b16079211 */ /* 0x020fc400020f0c14 */
[----:B----4-:R-:W-:Y:S01]  /*24780*/  @!P0 LEA.HI.X R9, R23, R11, R14, 0x1, P6 ;  /* 0x0000000b17098211 */ /* 0x010fe200030f0c0e */
[----:B------:R0:W-:Y:S04]  /*24790*/  @!P2 ST.E.128 desc[UR60][R4.64], RZ ;  /* 0x000000ff0400a985 */ /* 0x0001e8000c101d3c */
[----:B------:R0:W-:Y:S04]  /*247a0*/  @!P1 ST.E.128 desc[UR60][R6.64], RZ ;  /* 0x000000ff06009985 */ /* 0x0001e8000c101d3c */
[----:B------:R0:W-:Y:S02]  /*247b0*/  @!P0 ST.E.128 desc[UR60][R8.64], RZ ;  /* 0x000000ff08008985 */ /* 0x0001e4000c101d3c */
.L_x_1835:
[----:B------:R-:W-:Y:S05]  /*247c0*/  BSYNC B0 ;  /* 0x0000000000007941 */ /* 0x000fea0003800000 */
.L_x_1825:
[----:B------:R-:W-:Y:S02]  /*247d0*/  ULDC UR4, c[0x0][0xc3c] ;  /* 0x00030f0000047ab9 */ /* 0x000fe40000000800 */
[----:B------:R-:W-:-:S13]  /*247e0*/  ISETP.GE.AND P0, PT, R27, UR4, PT ;  /* 0x000000041b007c0c */ /* 0x000fda000bf06270 */
[----:B------:R-:W-:Y:S05]  /*247f0*/  @!P0 BRA `(.L_x_1847) ;  /* 0xfffffdd000448947 */ /* 0x000fea000383ffff */
[----:B------:R-:W-:Y:S05]  /*24800*/  BRA `(.L_x_1537) ;  /* 0x0000008400487947 */ /* 0x000fea0003800000 */
.L_x_1535:
        /* <DEDUP_REMOVED lines=16> */
.L_x_1848:
        /* <DEDUP_REMOVED lines=43> */
.L_x_1852:
[----:B------:R-:W0:Y:S01]  /*24bc0*/  LDC R2, c[0x0][0xc3c] ;  /* 0x00030f00ff027b82 */ /* 0x000e220000000800 */
[----:B------:R-:W-:Y:S01]  /*24bd0*/  UIADD3 UR4, UR4, 0x1f, URZ ;  /* 0x0000001f04047890 */ /* 0x000fe2000fffe03f */
[----:B------:R-:W-:Y:S02]  /*24be0*/  ULDC UR7, c[0x0][0xc3c] ;  /* 0x00030f0000077ab9 */ /* 0x000fe40000000800 */
[----:B------:R-:W-:-:S03]  /*24bf0*/  IMAD.U32 R27, RZ, RZ, UR7 ;  /* 0x00000007ff1b7e24 */ /* 0x000fc6000f8e00ff */
[----:B0-----:R-:W-:-:S13]  /*24c00*/  ISETP.LE.AND P6, PT, R2, UR4, PT ;  /* 0x0000000402007c0c */ /* 0x001fda000bfc3270 */
[----:B------:R-:W-:Y:S05]  /*24c10*/  @P6 BRA `(.L_x_1851) ;  /* 0x0000000800a86947 */ /* 0x000fea0003800000 */
[----:B------:R-:W-:Y:S02]  /*24c20*/  VIADD R11, R6, UR4 ;  /* 0x00000004060b7c36 */ /* 0x000fe40008000000 */
[----:B------:R-:W-:Y:S02]  /*24c30*/  IMAD.MOV.U32 R7, RZ, RZ, RZ ;  /* 0x000000ffff077224 */ /* 0x000fe400078e00ff */
[----:B------:R-:W-:Y:S01]  /*24c40*/  IMAD.MOV.U32 R8, RZ, RZ, RZ ;  /* 0x000000ffff087224 */ /* 0x000fe200078e00ff */
[----:B------:R-:W-:-:S13]  /*24c50*/  ISETP.GE.OR P6, PT, R11, R2, !P0 ;  /* 0x000000020b00720c */ /* 0x000fda00047c6670 */
[----:B------:R-:W0:Y:S08]  /*24c60*/  @!P6 LDC.64 R4, c[0x0][0xc80] ;  /* 0x00032000ff04eb82 */ /* 0x000e300000000a00 */
[----:B------:R-:W1:Y:S01]  /*24c70*/  @!P6 LDC.64 R2, c[0x0][0xc78] ;  /* 0x00031e00ff02eb82 */ /* 0x000e620000000a00 */
[----:B0-----:R-:W-:-:S05]  /*24c80*/  @!P6 IMAD.WIDE R4, R11, 0x4, R4 ;  /* 0x000000040b04e825 */ /* 0x001fca00078e0204 */
[----:B------:R-:W2:Y:S01]  /*24c90*/  @!P6 LDG.E R7, desc[UR60][R4.64] ;  /* 0x0000003c0407e981 */ /* 0x000ea2000c1e1900 */
[----:B-1----:R-:W-:-:S05]  /*24ca0*/  @!P6 IMAD.WIDE R2, R11, 0x4, R2 ;  /* 0x000000040b02e825 */ /* 0x002fca00078e0202 */
        /* <DEDUP_REMOVED lines=22> */
.L_x_1850:
        /* <DEDUP_REMOVED lines=11> */
[----:B------:R-:W-:-:S05]  /*24ec0*/  VIADD R3, R27, 0xffffffff ;  /* 0xffffffff1b037836 */ /* 0x000fca0000000000 */
[----:B------:R0:W1:Y:S02]  /*24ed0*/  SHFL.IDX PT, R24, R2, R3, 0x1f ;  /* 0x00001f0302187589 */ /* 0x00006400000e0000 */
.L_x_1853:
[----:B-1----:R-:W-:Y:S02]  /*24ee0*/  IMAD R24, R24, UR5, R5 ;  /* 0x0000000518187c24 */ /* 0x002fe4000f8e0205 */
[----:B------:R-:W-:-:S03]  /*24ef0*/  VIADD R27, R27, UR4 ;  /* 0x000000041b1b7c36 */ /* 0x000fc60008000000 */
[----:B------:R-:W-:Y:S01]  /*24f00*/  IADD3 R4, -R24, UR6, RZ ;  /* 0x0000000618047c10 */ /* 0x000fe2000fffe1ff */
[----:B------:R-:W-:Y:S06]  /*24f10*/  @!P1 BRA `(.L_x_1854) ;  /* 0x0000000000e89947 */ /* 0x000fec0003800000 */
[-C--:B--2---:R-:W-:Y:S02]  /*24f20*/  IABS R12, R7.reuse ;  /* 0x00000007000c7213 */ /* 0x084fe40000000000 */
[----:B------:R-:W-:Y:S02]  /*24f30*/  IABS R5, R8 ;  /* 0x0000000800057213 */ /* 0x000fe40000000000 */
[----:B------:R-:W1:Y:S01]  /*24f40*/  I2F.RP R9, R12 ;  /* 0x0000000c00097306 */ /* 0x000e620000209400 */
[----:B------:R-:W-:-:S07]  /*24f50*/  IABS R13, R7 ;  /* 0x00000007000d7213 */ /* 0x000fce0000000000 */
[----:B------:R-:W2:Y:S08]  /*24f60*/  I2F.RP R10, R5 ;  /* 0x00000005000a7306 */ /* 0x000eb00000209400 */
[----:B-1----:R-:W0:Y:S08]  /*24f70*/  MUFU.RCP R9, R9 ;  /* 0x0000000900097308 */ /* 0x002e300000001000 */
[----:B--2---:R-:W-:Y:S01]  /*24f80*/  MUFU.RCP R10, R10 ;  /* 0x0000000a000a7308 */ /* 0x004fe20000001000 */
        /* <DEDUP_REMOVED lines=18> */
[----:B------:R-:W0:Y:S01]  /*250b0*/  F2I.FTZ.U32.TRUNC.NTZ R3, R11 ;  /* 0x0000000b00037305 */ /* 0x000e22000021f000 */
[----:B------:R-:W-:-:S05]  /*250c0*/  IABS R12, R8 ;  /* 0x00000008000c7213 */ /* 0x000fca0000000000 */
[----:B------:R-:W-:-:S05]  /*250d0*/  IMAD.MOV R12, RZ, RZ, -R12 ;  /* 0x000000ffff0c7224 */ /* 0x000fca00078e0a0c */
[----:B------:R-:W-:-:S04]  /*250e0*/  @P0 VIADD R2, R2, 0x1 ;  /* 0x0000000102020836 */ /* 0x000fc80000000000 */
[----:B------:R-:W-:Y:S02]  /*250f0*/  IMAD.MOV.U32 R13, RZ, RZ, R2 ;  /* 0x000000ffff0d7224 */ /* 0x000fe400078e0002 */
[----:B0-----:R-:W-:Y:S02]  /*25100*/  IMAD.MOV R2, RZ, RZ, -R3 ;  /* 0x000000ffff027224 */ /* 0x001fe400078e0a03 */
[----:B------:R-:W-:Y:S01]  /*25110*/  @!P2 IMAD.MOV R13, RZ, RZ, -R13 ;  /* 0x000000ffff0da224 */ /* 0x000fe200078e0a0d */
[----:B------:R-:W-:Y:S01]  /*25120*/  @!P1 LOP3.LUT R13, RZ, R7, RZ, 0x33, !PT ;  /* 0x00000007ff0d9212 */ /* 0x000fe200078e33ff */
[----:B------:R-:W-:Y:S02]  /*25130*/  IMAD R9, R2, R5, RZ ;  /* 0x0000000502097224 */ /* 0x000fe400078e02ff */
[----:B------:R-:W-:Y:S01]  /*25140*/  IMAD.MOV.U32 R2, RZ, RZ, RZ ;  /* 0x000000ffff027224 */ /* 0x000fe200078e00ff */
[----:B------:R-:W-:-:S03]  /*25150*/  IABS R10, R13 ;  /* 0x0000000d000a7213 */ /* 0x000fc60000000000 */
[----:B------:R-:W-:-:S04]  /*25160*/  IMAD.HI.U32 R2, R3, R9, R2 ;  /* 0x0000000903027227 */ /* 0x000fc800078e0002 */
[----:B------:R-:W-:Y:S02]  /*25170*/  IMAD.MOV.U32 R3, RZ, RZ, R10 ;  /* 0x000000ffff037224 */ /* 0x000fe400078e000a */
[----:B------:R-:W-:Y:S02]  /*25180*/  IMAD.MOV.U32 R10, RZ, RZ, R12 ;  /* 0x000000ffff0a7224 */ /* 0x000fe400078e000c */
[----:B------:R-:W-:-:S04]  /*25190*/  IMAD.HI.U32 R2, R2, R3, RZ ;  /* 0x0000000302027227 */ /* 0x000fc800078e00ff */
[----:B------:R-:W-:Y:S01]  /*251a0*/  IMAD R10, R2, R10, R3 ;  /* 0x0000000a020a7224 */ /* 0x000fe200078e0203 */
[----:B------:R-:W-:-:S04]  /*251b0*/  LOP3.LUT R3, R13, R8, RZ, 0x3c, !PT ;  /* 0x000000080d037212 */ /* 0x000fc800078e3cff */
[----:B------:R-:W-:Y:S02]  /*251c0*/  ISETP.GT.U32.AND P1, PT, R5, R10, PT ;  /* 0x0000000a0500720c */ /* 0x000fe40003f24070 */
[----:B------:R-:W-:-:S11]  /*251d0*/  ISETP.GE.AND P2, PT, R3, RZ, PT ;  /* 0x000000ff0300720c */ /* 0x000fd60003f46270 */
[----:B------:R-:W-:Y:S02]  /*251e0*/  @!P1 IMAD.IADD R10, R10, 0x1, -R5 ;  /* 0x000000010a0a9824 */ /* 0x000fe400078e0a05 */
[----:B------:R-:W-:Y:S01]  /*251f0*/  @!P1 VIADD R2, R2, 0x1 ;  /* 0x0000000102029836 */ /* 0x000fe20000000000 */
[----:B------:R-:W-:Y:S02]  /*25200*/  ISETP.NE.AND P1, PT, R8, RZ, PT ;  /* 0x000000ff0800720c */ /* 0x000fe40003f25270 */
[----:B------:R-:W-:Y:S01]  /*25210*/  ISETP.GE.U32.AND P0, PT, R10, R5, PT ;  /* 0x000000050a00720c */ /* 0x000fe20003f06070 */
[----:B------:R-:W-:-:S12]  /*25220*/  IMAD.MOV R5, RZ, RZ, -R13 ;  /* 0x000000ffff057224 */ /* 0x000fd800078e0a0d */
[----:B------:R-:W-:-:S04]  /*25230*/  @P0 VIADD R2, R2, 0x1 ;  /* 0x0000000102020836 */ /* 0x000fc80000000000 */
        /* <DEDUP_REMOVED lines=8> */
.L_x_1854:
[----:B0-----:R-:W0:Y:S02]  /*252c0*/  LDC.64 R2, c[0x0][0xc90] ;  /* 0x00032400ff027b82 */ /* 0x001e240000000a00 */
        /* <DEDUP_REMOVED lines=32> */
[----:B------:R-:W-:Y:S02]  /*254d0*/  VIADDMNMX R8, R8, UR5, R13, PT ;  /* 0x0000000508087c46 */ /* 0x000fe4000b80010d */
[----:B------:R-:W-:-:S02]  /*254e0*/  IADD3 R9, R9, 0x1000000, R4 ;  /* 0x0100000009097810 */ /* 0x000fc40007ffe004 */
        /* <DEDUP_REMOVED lines=25> */
[----:B------:R-:W-:-:S07]  /*25680*/  IMAD R26, R2, R26, R9 ;  /* 0x0000001a021a7224 */ /* 0x000fce00078e0209 */
.L_x_1855:
[----:B------:R-:W-:-:S05]  /*25690*/  LOP3.LUT R2, RZ, R2, RZ, 0x33, !PT ;  /* 0x00000002ff027212 */ /* 0x000fca00078e33ff */
[----:B------:R-:W-:Y:S01]  /*256a0*/  IMAD.IADD R25, R7, 0x1, R2 ;  /* 0x0000000107197824 */ /* 0x000fe200078e0202 */
[----:B------:R-:W-:Y:S06]  /*256b0*/  BRA `(.L_x_1856) ;  /* 0x00000000000c7947 */ /* 0x000fec0003800000 */
.L_x_1851:
[----:B------:R-:W-:Y:S02]  /*256c0*/  IMAD.MOV.U32 R25, RZ, RZ, RZ ;  /* 0x000000ffff197224 */ /* 0x000fe400078e00ff */
[----:B------:R-:W-:Y:S02]  /*256d0*/  IMAD.U32 R24, RZ, RZ, UR6 ;  /* 0x00000006ff187e24 */ /* 0x000fe4000f8e00ff */
[----:B------:R-:W-:-:S07]  /*256e0*/  IMAD.MOV.U32 R26, RZ, RZ, RZ ;  /* 0x000000ffff1a7224 */ /* 0x000fce00078e00ff */
.L_x_1856:
[----:B------:R-:W-:-:S13]  /*256f0*/  ISETP.NE.AND P0, PT, R6, RZ, PT ;  /* 0x000000ff0600720c */ /* 0x000fda0003f05270 */
[----:B------:R-:W0:Y:S01]  /*25700*/  @!P0 S2R R3, SR_CgaCtaId ;  /* 0x0000000000038919 */ /* 0x000e220000008800 */
[----:B------:R-:W-:-:S04]  /*25710*/  @!P0 MOV R2, 0x400 ;  /* 0x0000040000028802 */ /* 0x000fc80000000f00 */
[----:B0-----:R-:W-:-:S05]  /*25720*/  @!P0 LEA R2, R3, R2, 0x18 ;  /* 0x0000000203028211 */ /* 0x001fca00078ec0ff */
[----:B------:R1:W-:Y:S01]  /*25730*/  @!P0 STS.128 [R2+0x308d0], R24 ;  /* 0x0308d01802008388 */ /* 0x0003e20000000c00 */
[----:B------:R-:W-:Y:S06]  /*25740*/  BAR.ARV 0x5, 0x180 ;  /* 0x0146000000007b1d */ /* 0x000fec0000002000 */
.L_x_1849:
        /* <DEDUP_REMOVED lines=8> */
[C---:B------:R-:W-:Y:S01]  /*257d0*/  IMAD.SHL.U32 R36, R0.reuse, 0x8, RZ ;  /* 0x0000000800247824 */ /* 0x040fe200078e00ff */
[----:B------:R-:W-:Y:S01]  /*257e0*/  LOP3.LUT R4, R0, 0x7f, RZ, 0xc0, !PT ;  /* 0x0000007f00047812 */ /* 0x000fe200078ec0ff */
[----:B------:R1:W-:Y:S01]  /*257f0*/  STL [R1+0x2c], RZ ;  /* 0x00002cff01007387 */ /* 0x0003e20000100800 */
[----:B------:R-:W-:Y:S01]  /*25800*/  BSSY B8, `(.L_x_1857) ;  /* 0x0000719000087945 */ /* 0x000fe20003800000 */
[----:B------:R-:W-:Y:S01]  /*25810*/  IMAD.MOV.U32 R30, RZ, RZ, 0x1 ;  /* 0x00000001ff1e7424 */ /* 0x000fe200078e00ff */
[----:B------:R-:W-:Y:S01]  /*25820*/  LOP3.LUT R3, R36, 0x1f8, RZ, 0xc0, !PT ;  /* 0x000001f824037812 */ /* 0x000fe200078ec0ff */
[----:B------:R-:W-:Y:S01]  /*25830*/  IMAD.SHL.U32 R33, R4, 0x8, RZ ;  /* 0x0000000804217824 */ /* 0x000fe200078e00ff */
[----:B------:R-:W-:Y:S01]  /*25840*/  LOP3.LUT R36, R36, 0x38, RZ, 0xc0, !PT ;  /* 0x0000003824247812 */ /* 0x000fe200078ec0ff */
[----:B------:R-:W-:Y:S01]  /*25850*/  IMAD.MOV.U32 R28, RZ, RZ, RZ ;  /* 0x000000ffff1c7224 */ /* 0x000fe200078e00ff */
[----:B------:R-:W-:Y:S01]  /*25860*/  ULDC.64 UR36, c[0x0][0x198] ;  /* 0x0000660000247ab9 */ /* 0x000fe20000000a00 */
[----:B------:R-:W-:Y:S01]  /*25870*/  IMAD.MOV.U32 R22, RZ, RZ, RZ ;  /* 0x000000ffff167224 */ /* 0x000fe200078e00ff */
[----:B------:R-:W-:Y:S01]  /*25880*/  LOP3.LUT R37, R36, 0xc0, RZ, 0xfc, !PT ;  /* 0x000000c024257812 */ /* 0x000fe200078efcff */
[----:B------:R-:W-:Y:S01]  /*25890*/  IMAD.MOV.U32 R29, RZ, RZ, 0x1 ;  /* 0x00000001ff1d7424 */ /* 0x000fe200078e00ff */
[----:B------:R-:W-:Y:S01]  /*258a0*/  ULDC UR38, c[0x0][0xc] ;  /* 0x0000030000267ab9 */ /* 0x000fe20000000800 */
[----:B--2---:R-:W-:-:S02]  /*258b0*/  R2UR UR4, R2 ;  /* 0x00000000020472ca */ /* 0x004fc400000e0000 */
[----:B------:R-:W-:Y:S01]  /*258c0*/  LOP3.LUT R2, R3, 0x38, R0, 0x78, !PT ;  /* 0x0000003803027812 */ /* 0x000fe200078e7800 */
[----:B------:R-:W-:-:S03]  /*258d0*/  IMAD.SHL.U32 R0, R0, 0x10, RZ ;  /* 0x0000001000007824 */ /* 0x000fc600078e00ff */
[----:B------:R-:W-:Y:S02]  /*258e0*/  LOP3.LUT R33, R2, 0x200, R33, 0xf8, !PT ;  /* 0x0000020002217812 */ /* 0x000fe400078ef821 */
[----:B------:R-:W-:-:S04]  /*258f0*/  SHF.R.U32.HI R2, RZ, 0x3, R4 ;  /* 0x00000003ff027819 */ /* 0x000fc80000011604 */
[----:B------:R-:W-:Y:S01]  /*25900*/  LOP3.LUT R0, R2, 0x70, R0, 0xf8, !PT ;  /* 0x0000007002007812 */ /* 0x000fe200078ef800 */
[----:B------:R-:W-:Y:S01]  /*25910*/  ULOP3.LUT UR39, UR4, 0x2, URZ, 0xfc, !UPT ;  /* 0x0000000204277892 */ /* 0x000fe2000f8efc3f */
[C---:B------:R-:W-:Y:S02]  /*25920*/  LOP3.LUT R2, R36.reuse, 0x40, RZ, 0xfc, !PT ;  /* 0x0000004024027812 */ /* 0x040fe400078efcff */
[----:B------:R-:W-:Y:S01]  /*25930*/  UMOV UR4, 0x400 ;  /* 0x0000040000047882 */ /* 0x000fe20000000000 */
[----:B------:R-:W-:Y:S01]  /*25940*/  LOP3.LUT R0, R36, 0x80, RZ, 0xfc, !PT ;  /* 0x0000008024007812 */ /* 0x000fe200078efcff */
[----:B0-----:R-:W-:-:S06]  /*25950*/  ULEA UR4, UR5, UR4, 0x18 ;  /* 0x0000000405047291 */ /* 0x001fcc000f8ec03f */
[----:B------:R-:W-:-:S04]  /*25960*/  IMAD.U32 R17, RZ, RZ, UR4 ;  /* 0x00000004ff117e24 */ /* 0x000fc8000f8e00ff */
[----:B-1----:R-:W-:-:S07]  /*25970*/  IMAD R34, R33, 0x2, R17 ;  /* 0x0000000221227824 */ /* 0x002fce00078e0211 */
.L_x_1984:
[----:B------:R-:W-:Y:S05]  /*25980*/  YIELD ;  /* 0x0000000000007946 */ /* 0x000fea0003800000 */
[----:B------:R-:W-:Y:S01]  /*25990*/  ULDC.64 UR4, c[0x0][0xa28] ;  /* 0x00028a0000047ab9 */ /* 0x000fe20000000a00 */
[----:B------:R-:W-:Y:S01]  /*259a0*/  IMAD.MOV.U32 R11, RZ, RZ, RZ ;  /* 0x000000ffff0b7224 */ /* 0x000fe200078e00ff */
[----:B------:R-:W-:Y:S01]  /*259b0*/  ISETP.NE.U32.AND P0, PT, RZ, UR4, PT ;  /* 0x00000004ff007c0c */ /* 0x000fe2000bf05070 */
[----:B0-----:R-:W0:Y:S01]  /*259c0*/  LDC.64 R4, c[0x0][0xa00] ;  /* 0x00028000ff047b82 */ /* 0x001e220000000a00 */
[----:B------:R-:W-:Y:S02]  /*259d0*/  ULDC.64 UR6, c[0x0][0xa10] ;  /* 0x0002840000067ab9 */ /* 0x000fe40000000a00 */
[----:B------:R-:W-:Y:S01]  /*259e0*/  ISETP.NE.AND.EX P0, PT, RZ, UR5, PT, P0 ;  /* 0x00000005ff007c0c */ /* 0x000fe2000bf05300 */
[----:B------:R-:W-:-:S12]  /*259f0*/  ULDC.64 UR4, c[0x0][0xa18] ;  /* 0x0002860000047ab9 */ /* 0x000fd80000000a00 */
[----:B-1----:R-:W1:Y:S01]  /*25a00*/  @P0 LDC.64 R2, c[0x0][0xa28] ;  /* 0x00028a00ff020b82 */ /* 0x002e620000000a00 */
[----:B------:R-:W-:Y:S01]  /*25a10*/  ISETP.NE.U32.AND P1, PT, RZ, UR6, PT ;  /* 0x00000006ff007c0c */ /* 0x000fe2000bf25070 */
[----:B-1----:R-:W-:-:S05]  /*25a20*/  @P0 IMAD.WIDE R2, R27, 0x4, R2 ;  /* 0x000000041b020825 */ /* 0x002fca00078e0202 */
[----:B------:R1:W2:Y:S01]  /*25a30*/  @P0 LDG.E R11, desc[UR60][R2.64] ;  /* 0x0000003c020b0981 */ /* 0x0002a2000c1e1900 */
[----:B------:R-:W-:Y:S01]  /*25a40*/  ISETP.NE.U32.AND P0, PT, RZ, UR4, PT ;  /* 0x00000004ff007c0c */ /* 0x000fe2000bf05070 */
[----:B------:R-:W-:Y:S01]  /*25a50*/  IMAD.MOV.U32 R35, RZ, RZ, RZ ;  /* 0x000000ffff237224 */ /* 0x000fe200078e00ff */
[----:B------:R-:W-:Y:S01]  /*25a60*/  ISETP.NE.AND.EX P1, PT, RZ, UR7, PT, P1 ;  /* 0x00000007ff007c0c */ /* 0x000fe2000bf25310 */
[----:B------:R-:W-:Y:S01]  /*25a70*/  IMAD.MOV.U32 R0, RZ, RZ, RZ ;  /* 0x000000ffff007224 */ /* 0x000fe200078e00ff */
[----:B------:R-:W-:Y:S01]  /*25a80*/  ISETP.NE.AND.EX P2, PT, RZ, UR5, PT, P0 ;  /* 0x00000005ff007c0c */ /* 0x000fe2000bf45300 */
[----:B------:R-:W-:Y:S01]  /*25a90*/  ULDC.64 UR4, c[0x0][0xa00] ;  /* 0x0002800000047ab9 */ /* 0x000fe20000000a00 */
[----:B0-----:R-:W-:Y:S01]  /*25aa0*/  IMAD.WIDE R4, R27, 0x4, R4 ;  /* 0x000000041b047825 */ /* 0x001fe200078e0204 */
[----:B------:R-:W-:Y:S01]  /*25ab0*/  ISETP.NE.U32.AND P0, PT, RZ, UR4, PT ;  /* 0x00000004ff007c0c */ /* 0x000fe2000bf05070 */
[----:B-1----:R-:W0:Y:S03]  /*25ac0*/  LDC.64 R2, c[0x0][0xa10] ;  /* 0x00028400ff027b82 */ /* 0x002e260000000a00 */
[----:B------:R-:W-:-:S06]  /*25ad0*/  ISETP.NE.AND.EX P0, PT, RZ, UR5, PT, P0 ;  /* 0x00000005ff007c0c */ /* 0x000fcc000bf05300 */
[----:B------:R-:W1:Y:S07]  /*25ae0*/  @P2 LDC.64 R6, c[0x0][0xa18] ;  /* 0x00028600ff062b82 */ /* 0x000e6e0000000a00 */
[----:B------:R-:W5:Y:S01]  /*25af0*/  @P0 LDG.E R35, desc[UR60][R4.64] ;  /* 0x0000003c04230981 */ /* 0x000f62000c1e1900 */
[----:B0-----:R-:W-:-:S05]  /*25b00*/  IMAD.WIDE R2, R27, 0x4, R2 ;  /* 0x000000041b027825 */ /* 0x001fca00078e0202 */
[----:B------:R-:W5:Y:S01]  /*25b10*/  @P1 LDG.E R0, desc[UR60][R2.64] ;  /* 0x0000003c02001981 */ /* 0x000f62000c1e1900 */
[----:B------:R-:W-:Y:S02]  /*25b20*/  ULDC UR4, c[0x0][0x288] ;  /* 0x0000a20000047ab9 */ /* 0x000fe40000000800 */
[----:B------:R-:W-:Y:S01]  /*25b30*/  IMAD.U32 R31, RZ, RZ, UR4 ;  /* 0x00000004ff1f7e24 */ /* 0x000fe2000f8e00ff */
[----:B------:R-:W-:Y:S02]  /*25b40*/  ULDC.64 UR4, c[0x0][0x418] ;  /* 0x0001060000047ab9 */ /* 0x000fe40000000a00 */
[----:B------:R-:W-:-:S03]  /*25b50*/  UISETP.NE.U32.AND UP0, UPT, UR4, URZ, UPT ;  /* 0x0000003f0400728c */ /* 0x000fc6000bf05070 */
[----:B------:R-:W-:Y:S01]  /*25b60*/  ULDC UR4, c[0x0][0x424] ;  /* 0x0001090000047ab9 */ /* 0x000fe20000000800 */
[----:B------:R-:W-:Y:S01]  /*25b70*/  UISETP.NE.AND.EX UP0, UPT, UR5, URZ, UPT, UP0 ;  /* 0x0000003f0500728c */ /* 0x000fe2000bf05300 */
[----:B-1----:R-:W-:Y:S02]  /*25b80*/  @P2 IMAD.WIDE R6, R27, 0x4, R6 ;  /* 0x000000041b062825 */ /* 0x002fe400078e0206 */
[----:B------:R-:W-:Y:S01]  /*25b90*/  ULDC UR5, c[0x0][0x2f0] ;  /* 0x0000bc0000057ab9 */ /* 0x000fe20000000800 */
[----:B------:R-:W-:Y:S02]  /*25ba0*/  USEL UR4, UR4, 0x1, UP0 ;  /* 0x0000000104047887 */ /* 0x000fe40008000000 */
[----:B------:R0:W5:Y:S02]  /*25bb0*/  @P2 LDG.E R31, desc[UR60][R6.64] ;  /* 0x0000003c061f2981 */ /* 0x000164000c1e1900 */
[----:B------:R-:W-:-:S03]  /*25bc0*/  UIMAD UR4, UR4, UR5, URZ ;  /* 0x00000005040472a4 */ /* 0x000fc6000f8e023f */
[----:B------:R-:W-:-:S03]  /*25bd0*/  ULDC UR5, c[0x0][0x348] ;  /* 0x0000d20000057ab9 */ /* 0x000fc60000000800 */
[----:B------:R-:W-:Y:S02]  /*25be0*/  IMAD.U32 R8, RZ, RZ, UR4 ;  /* 0x00000004ff087e24 */ /* 0x000fe4000f8e00ff */
[----:B0-----:R-:W-:Y:S01]  /*25bf0*/  IMAD.U32 R7, RZ, RZ, UR5 ;  /* 0x00000005ff077e24 */ /* 0x001fe2000f8e00ff */
[----:B--2---:R0:W-:Y:S01]  /*25c00*/  STL [R1+0x10], R11 ;  /* 0x0000100b01007387 */ /* 0x0041e20000100800 */
[----:B---3--:R-:W-:Y:S05]  /*25c10*/  @P2 BRA `(.L_x_1858) ;  /* 0x0000000000102947 */ /* 0x008fea0003800000 */
[----:B------:R-:W-:Y:S05]  /*25c20*/  @!P0 BRA `(.L_x_1858) ;  /* 0x00000000000c8947 */ /* 0x000fea0003800000 */
[----:B------:R-:W2:Y:S04]  /*25c30*/  LDG.E R6, desc[UR60][R4.64] ;  /* 0x0000003c04067981 */ /* 0x000ea8000c1e1900 */
[----:B-----5:R-:W2:Y:S02]  /*25c40*/  LDG.E R31, desc[UR60][R4.64+0x4] ;  /* 0x0000043c041f7981 */ /* 0x020ea4000c1e1900 */
[----:B--2---:R-:W-:-:S07]  /*25c50*/  IMAD.IADD R31, R31, 0x1, -R6 ;  /* 0x000000011f1f7824 */ /* 0x004fce00078e0a06 */
.L_x_1858:
[----:B------:R-:W-:Y:S01]  /*25c60*/  ULDC.64 UR4, c[0x0][0xa20] ;  /* 0x0002880000047ab9 */ /* 0x000fe20000000a00 */
[C---:B------:R-:W-:Y:S02]  /*25c70*/  LOP3.LUT R4, R26.reuse, 0xff000000, RZ, 0xc0, !PT ;  /* 0xff0000001a047812 */ /* 0x040fe400078ec0ff */
[----:B------:R-:W-:Y:S02]  /*25c80*/  ISETP.NE.U32.AND P0, PT, RZ, UR4, PT ;  /* 0x00000004ff007c0c */ /* 0x000fe4000bf05070 */
[----:B------:R-:W-:Y:S02]  /*25c90*/  SHF.R.U32.HI R5, RZ, 0x8, R4 ;  /* 0x00000008ff057819 */ /* 0x000fe40000011604 */
[----:B------:R-:W-:Y:S02]  /*25ca0*/  ISETP.NE.AND.EX P0, PT, RZ, UR5, PT, P0 ;  /* 0x00000005ff007c0c */ /* 0x000fe4000bf05300 */
[C---:B------:R-:W-:Y:S02]  /*25cb0*/  LOP3.LUT R6, R26.reuse, 0xff0000, RZ, 0xc0, !PT ;  /* 0x00ff00001a067812 */ /* 0x040fe400078ec0ff */
[----:B------:R-:W-:-:S02]  /*25cc0*/  LOP3.LUT R26, R26, 0xffff, RZ, 0xc0, !PT ;  /* 0x0000ffff1a1a7812 */ /* 0x000fc400078ec0ff */
[----:B------:R-:W-:-:S07]  /*25cd0*/  LEA.HI R6, R6, R5, RZ, 0x10 ;  /* 0x0000000506067211 */ /* 0x000fce00078f80ff */
[----:B------:R-:W-:Y:S05]  /*25ce0*/  @!P0 BRA `(.L_x_1859) ;  /* 0x0000000000108947 */ /* 0x000fea0003800000 */
[----:B------:R-:W1:Y:S02]  /*25cf0*/  LDC.64 R4, c[0x0][0xa20] ;  /* 0x00028800ff047b82 */ /* 0x000e640000000a00 */
[----:B-1----:R-:W-:-:S05]  /*25d00*/  IMAD.WIDE R4, R27, 0x4, R4 ;  /* 0x000000041b047825 */ /* 0x002fca00078e0204 */
[----:B------:R1:W5:Y:S01]  /*25d10*/  LDG.E R8, desc[UR60][R4.64] ;  /* 0x0000003c04087981 */ /* 0x000362000c1e1900 */
[----:B------:R-:W-:Y:S05]  /*25d20*/  BRA `(.L_x_1860) ;  /* 0x0000000000247947 */ /* 0x000fea0003800000 */
.L_x_1859:
[----:B------:R-:W-:Y:S02]  /*25d30*/  ULDC.64 UR4, c[0x0][0xa08] ;  /* 0x0002820000047ab9 */ /* 0x000fe40000000a00 */
[----:B------:R-:W-:-:S04]  /*25d40*/  ISETP.NE.U32.AND P0, PT, RZ, UR4, PT ;  /* 0x00000004ff007c0c */ /* 0x000fc8000bf05070 */
[----:B------:R-:W-:-:S13]  /*25d50*/  ISETP.NE.AND.EX P0, PT, RZ, UR5, PT, P0 ;  /* 0x00000005ff007c0c */ /* 0x000fda000bf05300 */
[----:B------:R-:W-:Y:S05]  /*25d60*/  @!P0 BRA `(.L_x_1860) ;  /* 0x0000000000148947 */ /* 0x000fea0003800000 */
[----:B------:R-:W1:Y:S02]  /*25d70*/  LDC.64 R4, c[0x0][0xa08] ;  /* 0x00028200ff047b82 */ /* 0x000e640000000a00 */
[----:B-1----:R-:W-:-:S05]  /*25d80*/  IMAD.WIDE R4, R27, 0x4, R4 ;  /* 0x000000041b047825 */ /* 0x002fca00078e0204 */
[----:B------:R-:W2:Y:S04]  /*25d90*/  LDG.E R8, desc[UR60][R4.64] ;  /* 0x0000003c04087981 */ /* 0x000ea8000c1e1900 */
[----:B------:R-:W2:Y:S02]  /*25da0*/  LDG.E R9, desc[UR60][R4.64+0x4] ;  /* 0x0000043c04097981 */ /* 0x000ea4000c1e1900 */
[----:B--2---:R-:W-:-:S07]  /*25db0*/  IMAD.IADD R8, R9, 0x1, -R8 ;  /* 0x0000000109087824 */ /* 0x004fce00078e0a08 */
.L_x_1860:
[----:B------:R-:W2:Y:S01]  /*25dc0*/  @P1 LDG.E R10, desc[UR60][R2.64] ;  /* 0x0000003c020a1981 */ /* 0x000ea2000c1e1900 */
[----:B-1----:R-:W1:Y:S03]  /*25dd0*/  LDC R4, c[0x0][0x448] ;  /* 0x00011200ff047b82 */ /* 0x002e660000000800 */
[----:B------:R3:W2:Y:S01]  /*25de0*/  @P1 LDG.E R5, desc[UR60][R2.64+0x4] ;  /* 0x0000043c02051981 */ /* 0x0006a2000c1e1900 */
[----:B-----5:R-:W-:Y:S02]  /*25df0*/  IMAD.IADD R8, R8, 0x1, -R11 ;  /* 0x0000000108087824 */ /* 0x020fe400078e0a0b */
[----:B------:R-:W-:-:S04]  /*25e00*/  IMAD.SHL.U32 R25, R25, 0x80, RZ ;  /* 0x0000008019197824 */ /* 0x000fc800078e00ff */
[----:B------:R-:W-:Y:S01]  /*25e10*/  VIADD R9, R25, 0x7f ;  /* 0x0000007f19097836 */ /* 0x000fe20000000000 */
[----:B---3--:R-:W3:Y:S01]  /*25e20*/  LDC.64 R2, c[0x0][0x9e0] ;  /* 0x00027800ff027b82 */ /* 0x008ee20000000a00 */
[----:B-1----:R-:W-:-:S13]  /*25e30*/  ISETP.NE.AND P2, PT, R4, 0x1, PT ;  /* 0x000000010400780c */ /* 0x002fda0003f45270 */
[----:B------:R-:W1:Y:S01]  /*25e40*/  @P2 LDC R12, c[0x0][0x44c] ;  /* 0x00011300ff0c2b82 */ /* 0x000e620000000800 */
[----:B---3--:R-:W-:-:S07]  /*25e50*/  ISETP.GE.AND P3, PT, R3, 0x1, PT ;  /* 0x000000010300780c */ /* 0x008fce0003f66270 */
[----:B------:R-:W3:Y:S01]  /*25e60*/  @P2 LDC R4, c[0x0][0x450] ;  /* 0x00011400ff042b82 */ /* 0x000ee20000000800 */
[----:B--2---:R-:W-:Y:S02]  /*25e70*/  @P1 IMAD.IADD R7, R5, 0x1, -R10 ;  /* 0x0000000105071824 */ /* 0x004fe400078e0a0a */
[----:B-1----:R-:W-:-:S04]  /*25e80*/  @P2 IMAD.HI.U32 R5, R9, R12, RZ ;  /* 0x0000000c09052227 */ /* 0x002fc800078e00ff */
[----:B0-----:R-:W-:Y:S01]  /*25e90*/  IMAD.IADD R11, R8, 0x1, R7 ;  /* 0x00000001080b7824 */ /* 0x001fe200078e0207 */
[----:B---3--:R-:W-:-:S03]  /*25ea0*/  @P2 SHF.R.U32.HI R9, RZ, R4, R5 ;  /* 0x00000004ff092219 */ /* 0x008fc60000011605 */
[C---:B------:R-:W-:Y:S01]  /*25eb0*/  VIADD R4, R11.reuse, 0x3f ;  /* 0x0000003f0b047836 */ /* 0x040fe20000000000 */
[----:B------:R0:W-:Y:S01]  /*25ec0*/  STL [R1+0x8], R11 ;  /* 0x0000080b01007387 */ /* 0x0001e20000100800 */
[----:B------:R-:W-:-:S03]  /*25ed0*/  IADD3 R18, R11, 0x1, -R31 ;  /* 0x000000010b127810 */ /* 0x000fc60007ffe81f */
[----:B------:R-:W-:Y:S02]  /*25ee0*/  SHF.R.S32.HI R5, RZ, 0x1f, R4 ;  /* 0x0000001fff057819 */ /* 0x000fe40000011404 */
[----:B------:R-:W-:Y:S02]  /*25ef0*/  IMAD.IADD R9, R18, 0x1, R9 ;  /* 0x0000000112097824 */ /* 0x000fe400078e0209 */
[----:B------:R-:W-:Y:S02]  /*25f00*/  LEA.HI R5, R5, R4, RZ, 0x6 ;  /* 0x0000000405057211 */ /* 0x000fe400078f30ff */
[----:B------:R-:W-:Y:S02]  /*25f10*/  IMAD.IADD R2, R9, 0x1, R2 ;  /* 0x0000000109027824 */ /* 0x000fe400078e0202 */
[----:B------:R-:W-:Y:S01]  /*25f20*/  SHF.R.S32.HI R19, RZ, 0x6, R5 ;  /* 0x00000006ff137819 */ /* 0x000fe20000011405 */
[----:B0-----:R-:W-:Y:S06]  /*25f30*/  @!P3 BRA `(.L_x_1861) ;  /* 0x000000000048b947 */ /* 0x001fec0003800000 */
        /* <DEDUP_REMOVED lines=11> */
.L_x_1863:
[----:B------:R-:W-:-:S13]  /*25ff0*/  ISETP.NE.AND P0, PT, R3, 0x1, PT ;  /* 0x000000010300780c */ /* 0x000fda0003f05270 */
[----:B------:R-:W0:Y:S02]  /*26000*/  @P0 LDC.64 R4, c[0x0][0x9e8] ;  /* 0x00027a00ff040b82 */ /* 0x000e240000000a00 */
[----:B0-----:R-:W-:-:S05]  /*26010*/  @P0 IMAD.HI.U32 R4, R10, R4, RZ ;  /* 0x000000040a040227 */ /* 0x001fca00078e00ff */
[----:B------:R-:W-:-:S07]  /*26020*/  @P0 SHF.R.U32.HI R10, RZ, R5, R4 ;  /* 0x00000005ff0a0219 */ /* 0x000fce0000011604 */
.L_x_1864:
[----:B------:R-:W-:Y:S05]  /*26030*/  BSYNC B0 ;  /* 0x0000000000007941 */ /* 0x000fea0003800000 */
.L_x_1862:
[----:B------:R-:W-:-:S05]  /*26040*/  IMAD R5, R10, R3, R3 ;  /* 0x000000030a057224 */ /* 0x000fca00078e0203 */
[----:B------:R-:W-:-:S07]  /*26050*/  VIMNMX R2, R2, R5, PT ;  /* 0x0000000502027248 */ /* 0x000fce0003fe0100 */
.L_x_1861:
[----:B------:R-:W0:Y:S01]  /*26060*/  @P2 LDC R4, c[0x0][0x44c] ;  /* 0x00011300ff042b82 */ /* 0x000e220000000800 */
[----:B------:R-:W-:Y:S01]  /*26070*/  VIADD R2, R2, 0x3f ;  /* 0x0000003f02027836 */ /* 0x000fe20000000000 */
[----:B------:R-:W-:-:S06]  /*26080*/  ULDC UR4, c[0x0][0x9dc] ;  /* 0x0002770000047ab9 */ /* 0x000fcc0000000800 */
[----:B------:R-:W1:Y:S01]  /*26090*/  @P2 LDC R5, c[0x0][0x450] ;  /* 0x00011400ff052b82 */ /* 0x000e620000000800 */
[----:B0-----:R-:W-:-:S04]  /*260a0*/  @P2 IMAD.HI.U32 R9, R25, R4, RZ ;  /* 0x0000000419092227 */ /* 0x001fc800078e00ff */
[----:B------:R-:W-:Y:S01]  /*260b0*/  IMAD.MOV.U32 R4, RZ, RZ, R25 ;  /* 0x000000ffff047224 */ /* 0x000fe200078e0019 */
[----:B-1----:R-:W-:Y:S01]  /*260c0*/  @P2 SHF.R.U32.HI R4, RZ, R5, R9 ;  /* 0x00000005ff042219 */ /* 0x002fe20000011609 */
[----:B------:R-:W-:Y:S01]  /*260d0*/  IMAD.IADD R9, R11, 0x1, -R31 ;  /* 0x000000010b097824 */ /* 0x000fe200078e0a1f */
[----:B------:R-:W-:-:S03]  /*260e0*/  SHF.R.S32.HI R5, RZ, 0x1f, R2 ;  /* 0x0000001fff057819 */ /* 0x000fc60000011402 */
[----:B------:R-:W-:Y:S01]  /*260f0*/  IMAD.IADD R10, R9, 0x1, R4 ;  /* 0x00000001090a7824 */ /* 0x000fe200078e0204 */
[----:B------:R-:W-:-:S03]  /*26100*/  LEA.HI R5, R5, R2, RZ, 0x6 ;  /* 0x0000000205057211 */ /* 0x000fc600078f30ff */
[----:B------:R-:W-:Y:S01]  /*26110*/  VIADD R2, R10, -UR4 ;  /* 0x800000040a027c36 */ /* 0x000fe20008000000 */
[----:B------:R-:W-:-:S04]  /*26120*/  SHF.R.S32.HI R11, RZ, 0x6, R5 ;  /* 0x00000006ff0b7819 */ /* 0x000fc80000011405 */
[----:B------:R-:W-:Y:S01]  /*26130*/  VIMNMX R11, R19, R11, PT ;  /* 0x0000000b130b7248 */ /* 0x000fe20003fe0100 */
        /* <DEDUP_REMOVED lines=11> */
.L_x_1867:
[----:B------:R-:W-:-:S13]  /*261f0*/  ISETP.NE.AND P0, PT, R3, 0x1, PT ;  /* 0x000000010300780c */ /* 0x000fda0003f05270 */
[----:B------:R-:W0:Y:S02]  /*26200*/  @P0 LDC.64 R4, c[0x0][0x9e8] ;  /* 0x00027a00ff040b82 */ /* 0x000e240000000a00 */
[----:B0-----:R-:W-:-:S05]  /*26210*/  @P0 IMAD.HI.U32 R4, R10, R4, RZ ;  /* 0x000000040a040227 */ /* 0x001fca00078e00ff */
[----:B------:R-:W-:-:S07]  /*26220*/  @P0 SHF.R.U32.HI R10, RZ, R5, R4 ;  /* 0x00000005ff0a0219 */ /* 0x000fce0000011604 */
.L_x_1868:
[----:B------:R-:W-:Y:S05]  /*26230*/  BSYNC B0 ;  /* 0x0000000000007941 */ /* 0x000fea0003800000 */
.L_x_1866:
[----:B------:R-:W-:-:S05]  /*26240*/  IMAD R3, R10, R3, RZ ;  /* 0x000000030a037224 */ /* 0x000fca00078e02ff */
[----:B------:R-:W-:-:S07]  /*26250*/  VIMNMX R2, R2, R3, !PT ;  /* 0x0000000302027248 */ /* 0x000fce0007fe0100 */
.L_x_1865:
[----:B------:R-:W-:Y:S01]  /*26260*/  SHF.R.S32.HI R3, RZ, 0x1f, R2 ;  /* 0x0000001fff037819 */ /* 0x000fe20000011402 */
[----:B------:R-:W-:Y:S01]  /*26270*/  BSSY B0, `(.L_x_1869) ;  /* 0x0000026000007945 */ /* 0x000fe20003800000 */
[----:B------:R-:W-:Y:S01]  /*26280*/  LOP3.LUT R10, R6, 0xff, RZ, 0xc0, !PT ;  /* 0x000000ff060a7812 */ /* 0x000fe200078ec0ff */
[----:B------:R-:W-:Y:S01]  /*26290*/  IMAD.MOV.U32 R14, RZ, RZ, RZ ;  /* 0x000000ffff0e7224 */ /* 0x000fe200078e00ff */
[----:B------:R-:W-:Y:S02]  /*262a0*/  LEA.HI R3, R3, R2, RZ, 0x6 ;  /* 0x0000000203037211 */ /* 0x000fe400078f30ff */
[----:B------:R-:W-:Y:S02]  /*262b0*/  SHF.R.U32.HI R6, RZ, 0x10, R6 ;  /* 0x00000010ff067819 */ /* 0x000fe40000011606 */
[----:B------:R-:W-:-:S04]  /*262c0*/  SHF.R.S32.HI R3, RZ, 0x6, R3 ;  /* 0x00000006ff037819 */ /* 0x000fc80000011403 */
[----:B------:R-:W-:-:S04]  /*262d0*/  VIMNMX R4, RZ, R3, !PT ;  /* 0x00000003ff047248 */ /* 0x000fc80007fe0100 */
[----:B------:R-:W-:-:S13]  /*262e0*/  ISETP.GT.AND P0, PT, R11, R4, PT ;  /* 0x000000040b00720c */ /* 0x000fda0003f04270 */
[----:B------:R-:W-:Y:S05]  /*262f0*/  @!P0 BRA `(.L_x_1870) ;  /* 0x0000000000748947 */ /* 0x000fea0003800000 */
[----:B------:R-:W-:Y:S01]  /*26300*/  ISETP.NE.AND P0, PT, R6, RZ, PT ;  /* 0x000000ff0600720c */ /* 0x000fe20003f05270 */
[----:B------:R-:W-:-:S03]  /*26310*/  ULDC UR4, c[0x0][0x9f0] ;  /* 0x00027c0000047ab9 */ /* 0x000fc60000000800 */
[----:B------:R-:W-:-:S04]  /*26320*/  SEL R5, R6, UR4, P0 ;  /* 0x0000000406057c07 */ /* 0x000fc80008000000 */
[----:B------:R-:W-:Y:S02]  /*26330*/  IABS R13, R5 ;  /* 0x00000005000d7213 */ /* 0x000fe40000000000 */
[----:B------:R-:W-:Y:S02]  /*26340*/  IADD3 R12, R5, -0x1, R11 ;  /* 0xffffffff050c7810 */ /* 0x000fe40007ffe00b */
[----:B------:R-:W0:Y:S03]  /*26350*/  I2F.RP R2, R13 ;  /* 0x0000000d00027306 */ /* 0x000e260000209400 */
[----:B------:R-:W-:-:S05]  /*26360*/  IMAD.IADD R12, R12, 0x1, -R4 ;  /* 0x000000010c0c7824 */ /* 0x000fca00078e0a04 */
        /* <DEDUP_REMOVED lines=22> */
.L_x_1870:
[----:B------:R-:W-:Y:S05]  /*264d0*/  BSYNC B0 ;  /* 0x0000000000007941 */ /* 0x000fea0003800000 */
.L_x_1869:
[-C--:B------:R-:W-:Y:S01]  /*264e0*/  IMAD R4, R10, R14.reuse, R4 ;  /* 0x0000000e0a047224 */ /* 0x080fe200078e0204 */
[----:B------:R-:W-:Y:S04]  /*264f0*/  BSSY B0, `(.L_x_1871) ;  /* 0x0000190000007945 */ /* 0x000fe80003800000 */
[C---:B------:R-:W-:Y:S01]  /*26500*/  VIADDMNMX R11, R4.reuse, R14, R11, PT ;  /* 0x0000000e040b7246 */ /* 0x040fe2000380010b */
[----:B------:R-:W-:-:S04]  /*26510*/  IMAD R4, R4, 0x40, -R8 ;  /* 0x0000004004047824 */ /* 0x000fc800078e0a08 */
[----:B------:R-:W-:Y:S01]  /*26520*/  IMAD R8, R11, 0x40, -R8 ;  /* 0x000000400b087824 */ /* 0x000fe200078e0a08 */
[----:B------:R-:W-:-:S04]  /*26530*/  VIMNMX R4, RZ, R4, !PT ;  /* 0x00000004ff047248 */ /* 0x000fc80007fe0100 */
[----:B------:R-:W-:-:S04]  /*26540*/  VIMNMX R7, R8, R7, PT ;  /* 0x0000000708077248 */ /* 0x000fc80003fe0100 */
[----:B------:R-:W-:Y:S02]  /*26550*/  ISETP.GT.AND P0, PT, R7, R4, PT ;  /* 0x000000040700720c */ /* 0x000fe40003f04270 */
[----:B------:R-:W-:-:S11]  /*26560*/  SHF.R.U32.HI R4, RZ, 0x6, R4 ;  /* 0x00000006ff047819 */ /* 0x000fd60000011604 */
[----:B------:R-:W-:-:S05]  /*26570*/  @P0 VIADD R2, R7, 0x3f ;  /* 0x0000003f07020836 */ /* 0x000fca0000000000 */
[----:B------:R-:W-:-:S04]  /*26580*/  @P0 SHF.R.S32.HI R3, RZ, 0x1f, R2 ;  /* 0x0000001fff030819 */ /* 0x000fc80000011402 */
[----:B------:R-:W-:Y:S01]  /*26590*/  @P0 LEA.HI R3, R3, R2, RZ, 0x6 ;  /* 0x0000000203030211 */ /* 0x000fe200078f30ff */
[----:B------:R-:W-:-:S03]  /*265a0*/  IMAD.MOV.U32 R2, RZ, RZ, R4 ;  /* 0x000000ffff027224 */ /* 0x000fc600078e0004 */
[----:B------:R-:W-:Y:S02]  /*265b0*/  @P0 SHF.R.S32.HI R2, RZ, 0x6, R3 ;  /* 0x00000006ff020819 */ /* 0x000fe40000011403 */
        /* <DEDUP_REMOVED lines=10> */
.L_x_2076:
[----:B-1----:R-:W-:Y:S02]  /*26660*/  ISETP.NE.AND P0, PT, R14, RZ, PT ;  /* 0x000000ff0e00720c */ /* 0x002fe40003f05270 */
[----:B------:R-:W-:-:S11]  /*26670*/  PLOP3.LUT P6, PT, PT, PT, PT, 0x8, 0x0 ;  /* 0x000000000000781c */ /* 0x000fd60003fce170 */
[----:B------:R-:W-:Y:S05]  /*26680*/  @P0 BRA `(.L_x_1874) ;  /* 0x00000000000c0947 */ /* 0x000fea0003800000 */
[----:B------:R-:W-:-:S03]  /*26690*/  UMOV UR4, 0xffffffff ;  /* 0xffffffff00047882 */ /* 0x000fc60000000000 */
[----:B------:R-:W-:Y:S05]  /*266a0*/  BRA.DIV UR4, `(.L_x_1875) ;  /* 0x0000008204507947 */ /* 0x000fea000b800000 */
[----:B------:R-:W-:-:S13]  /*266b0*/  ELECT P6, URZ, PT ;  /* 0x00000000003f782f */ /* 0x000fda00038c0000 */
.L_x_1874:
        /* <DEDUP_REMOVED lines=9> */
.L_x_2079:
[----:B------:R-:W-:Y:S05]  /*26750*/  BSYNC B1 ;  /* 0x0000000000017941 */ /* 0x000fea0003800000 */
.L_x_1876:
        /* <DEDUP_REMOVED lines=10> */
.L_x_2080:
[----:B------:R-:W-:Y:S05]  /*26800*/  BSYNC B2 ;  /* 0x0000000000027941 */ /* 0x000fea0003800000 */
.L_x_1880:
[----:B------:R-:W-:Y:S04]  /*26810*/  BSSY B2, `(.L_x_1882) ;  /* 0x0000009000027945 */ /* 0x000fe80003800000 */
[----:B------:R-:W-:Y:S05]  /*26820*/  @P1 BRA `(.L_x_1883) ;  /* 0x00000000001c1947 */ /* 0x000fea0003800000 */
[----:B------:R-:W2:Y:S01]  /*26830*/  S2R R7, SR_TID.X ;  /* 0x0000000000077919 */ /* 0x000ea20000002100 */
[----:B------:R-:W-:-:S04]  /*26840*/  IMAD.MOV.U32 R3, RZ, RZ, 0x8000 ;  /* 0x00008000ff037424 */ /* 0x000fc800078e00ff */
[----:B------:R3:W-:Y:S01]  /*26850*/  SYNCS.ARRIVE.TRANS64 RZ, [R12+URZ+0x30890], R3 ;  /* 0x030890030cff79a7 */ /* 0x0007e2000800003f */
[----:B--2---:R-:W-:-:S04]  /*26860*/  LOP3.LUT R7, R7, 0x1f, RZ, 0xc0, !PT ;  /* 0x0000001f07077812 */ /* 0x004fc800078ec0ff */
[----:B------:R-:W-:-:S13]  /*26870*/  ISETP.NE.AND P0, PT, R7, RZ, PT ;  /* 0x000000ff0700720c */ /* 0x000fda0003f05270 */
[----:B---3--:R-:W-:Y:S05]  /*26880*/  @!P0 BRA `(.L_x_1883) ;  /* 0x0000000000048947 */ /* 0x008fea0003800000 */
[----:B------:R-:W-:Y:S01]  /*26890*/  BPT.TRAP 0x1 ;  /* 0x000000040000795c */ /* 0x000fe20000300000 */
.L_x_1883:
[----:B------:R-:W-:Y:S05]  /*268a0*/  BSYNC B2 ;  /* 0x0000000000027941 */ /* 0x000fea0003800000 */
.L_x_1882:
[----:B------:R-:W-:Y:S01]  /*268b0*/  IMAD.MOV.U32 R15, RZ, RZ, RZ ;  /* 0x000000ffff0f7224 */ /* 0x000fe200078e00ff */
[----:B------:R-:W-:Y:S01]  /*268c0*/  UIADD3 UR4, UP0, UR36, 0x570, URZ ;  /* 0x0000057024047890 */ /* 0x000fe2000ff1e03f */
[----:B0-----:R-:W-:Y:S01]  /*268d0*/  IMAD R8, R2, 0x40, R0 ;  /* 0x0000004002087824 */ /* 0x001fe200078e0200 */
[----:B------:R-:W-:Y:S01]  /*268e0*/  PLOP3.LUT P0, PT, PT, PT, PT, 0x80, 0x0 ;  /* 0x000000000000781c */ /* 0x000fe20003f0f070 */
[----:B------:R-:W-:Y:S01]  /*268f0*/  IMAD R7, R28, 0x8000, R17 ;  /* 0x000080001c077824 */ /* 0x000fe200078e0211 */
[----:B------:R-:W-:Y:S01]  /*26900*/  R2UR UR10, R15 ;  /* 0x000000000f0a72ca */ /* 0x000fe200000e0000 */
[----:B------:R-:W-:Y:S01]  /*26910*/  VIADD R8, R8, 0xffffffc0 ;  /* 0xffffffc008087836 */ /* 0x000fe20000000000 */
[----:B------:R-:W-:Y:S01]  /*26920*/  UIADD3.X UR5, URZ, UR37, URZ, UP0, !UPT ;  /* 0x000000253f057290 */ /* 0x000fe200087fe43f */
[----:B------:R-:W-:Y:S01]  /*26930*/  IMAD.SHL.U32 R14, R28, 0x4000, RZ ;  /* 0x000040001c0e7824 */ /* 0x000fe200078e00ff */
[----:B------:R-:W-:Y:S01]  /*26940*/  UMOV UR6, 0x0 ;  /* 0x0000000000067882 */ /* 0x000fe20000000000 */
[----:B------:R-:W-:Y:S01]  /*26950*/  VIADD R3, R12, 0x30890 ;  /* 0x000308900c037836 */ /* 0x000fe20000000000 */
[----:B------:R-:W-:Y:S01]  /*26960*/  UMOV UR7, 0x12f00000 ;  /* 0x12f0000000077882 */ /* 0x000fe20000000000 */
[----:B------:R-:W-:-:S08]  /*26970*/  VIADD R13, R7, 0x20400 ;  /* 0x00020400070d7836 */ /* 0x000fd00000000000 */
.L_x_1884:
        /* <DEDUP_REMOVED lines=16> */
.L_x_1885:
        /* <DEDUP_REMOVED lines=16> */
.L_x_1886:
        /* <DEDUP_REMOVED lines=16> */
.L_x_1887:
        /* <DEDUP_REMOVED lines=13> */
.L_x_2081:
[----:B------:R-:W-:Y:S05]  /*26d50*/  BSYNC B2 ;  /* 0x0000000000027941 */ /* 0x000fea0003800000 */
.L_x_1888:
        /* <DEDUP_REMOVED lines=11> */
.L_x_1891:
[----:B------:R-:W-:Y:S05]  /*26e10*/  BSYNC B2 ;  /* 0x0000000000027941 */ /* 0x000fea0003800000 */
.L_x_1890:
[----:B------:R-:W-:Y:S01]  /*26e20*/  R2UR UR10, R15 ;  /* 0x000000000f0a72ca */ /* 0x000fe200000e0000 */
[----:B------:R-:W-:Y:S01]  /*26e30*/  IMAD R14, R14, 0x2, R17 ;  /* 0x000000020e0e7824 */ /* 0x000fe200078e0211 */
[----:B------:R-:W-:Y:S01]  /*26e40*/  R2UR UR6, R20 ;  /* 0x00000000140672ca */ /* 0x000fe200000e0000 */
[----:B------:R-:W-:Y:S01]  /*26e50*/  UIADD3 UR4, UP0, UR36, 0x670, URZ ;  /* 0x0000067024047890 */ /* 0x000fe2000ff1e03f */
[----:B------:R-:W-:Y:S01]  /*26e60*/  R2UR UR7, R21 ;  /* 0x00000000150772ca */ /* 0x000fe200000e0000 */
[----:B01----:R-:W-:Y:S01]  /*26e70*/  VIADD R12, R12, 0x308b0 ;  /* 0x000308b00c0c7836 */ /* 0x003fe20000000000 */
[----:B------:R-:W-:Y:S01]  /*26e80*/  PLOP3.LUT P0, PT, PT, PT, PT, 0x80, 0x0 ;  /* 0x000000000000781c */ /* 0x000fe20003f0f070 */
[----:B------:R-:W-:Y:S01]  /*26e90*/  VIADD R3, R14, 0x400 ;  /* 0x000004000e037836 */ /* 0x000fe20000000000 */
[----:B------:R-:W-:-:S12]  /*26ea0*/  UIADD3.X UR5, URZ, UR37, URZ, UP0, !UPT ;  /* 0x000000253f057290 */ /* 0x000fd800087fe43f */
.L_x_1892:
        /* <DEDUP_REMOVED lines=15> */
.L_x_1893:
        /* <DEDUP_REMOVED lines=15> */
.L_x_1894:
        /* <DEDUP_REMOVED lines=15> */
.L_x_1895:
        /* <DEDUP_REMOVED lines=10> */
.L_x_1879:
[----:B------:R-:W-:Y:S05]  /*27220*/  BSYNC B1 ;  /* 0x0000000000017941 */ /* 0x000fea0003800000 */
.L_x_1878:
[----:B0-----:R-:W-:Y:S01]  /*27230*/  VIADD R8, R2, 0xfffffffe ;  /* 0xfffffffe02087836 */ /* 0x001fe20000000000 */
        /* <DEDUP_REMOVED lines=8> */
.L_x_1914:
[----:B------:R-:W-:Y:S05]  /*272c0*/  YIELD ;  /* 0x0000000000007946 */ /* 0x000fea0003800000 */
[----:B------:R-:W-:Y:S04]  /*272d0*/  BSSY B1, `(.L_x_1896) ;  /* 0x00000a9000017945 */ /* 0x000fe80003800000 */
[----:B------:R-:W-:Y:S05]  /*272e0*/  @!P6 BRA `(.L_x_1897) ;  /* 0x00000008009ce947 */ /* 0x000fea0003800000 */
[----:B------:R-:W-:Y:S01]  /*272f0*/  IMAD R7, R28, 0x8, R17 ;  /* 0x000000081c077824 */ /* 0x000fe200078e0211 */
[----:B------:R-:W-:Y:S01]  /*27300*/  SHF.L.U32 R3, R30, 0x1f, RZ ;  /* 0x0000001f1e037819 */ /* 0x000fe200000006ff */
[----:B------:R-:W0:Y:S01]  /*27310*/  S2R R2, SR_TID.X ;  /* 0x0000000000027919 */ /* 0x000e220000002100 */
[----:B------:R-:W-:Y:S02]  /*27320*/  BSSY B2, `(.L_x_1898) ;  /* 0x0000005000027945 */ /* 0x000fe40003800000 */
[----:B------:R-:W1:Y:S01]  /*27330*/  SYNCS.PHASECHK.TRANS64.TRYWAIT P1, [R7+URZ+0x308a0], R3 ;  /* 0x0308a003070075a7 */ /* 0x000e62000802017f */
[----:B0-----:R-:W-:-:S04]  /*27340*/  LOP3.LUT R2, R2, 0x7f, RZ, 0xc0, !PT ;  /* 0x0000007f02027812 */ /* 0x001fc800078ec0ff */
[----:B------:R-:W-:Y:S01]  /*27350*/  ISETP.NE.AND P2, PT, R2, RZ, PT ;  /* 0x000000ff0200720c */ /* 0x000fe20003f45270 */
[----:B-1----:R-:W-:-:S12]  /*27360*/  @!P1 BRA `(.L_x_1899) ;  /* 0x00000074007c9947 */ /* 0x002fd80003800000 */
.L_x_2082:
[----:B------:R-:W-:Y:S05]  /*27370*/  BSYNC B2 ;  /* 0x0000000000027941 */ /* 0x000fea0003800000 */
.L_x_1898:
[----:B------:R-:W-:Y:S04]  /*27380*/  BSSY B2, `(.L_x_1900) ;  /* 0x0000009000027945 */ /* 0x000fe80003800000 */
[----:B------:R-:W-:Y:S05]  /*27390*/  @P2 BRA `(.L_x_1901) ;  /* 0x00000000001c2947 */ /* 0x000fea0003800000 */
[----:B------:R-:W1:Y:S01]  /*273a0*/  S2R R11, SR_TID.X ;  /* 0x00000000000b7919 */ /* 0x000e620000002100 */
[----:B------:R-:W-:-:S04]  /*273b0*/  IMAD.MOV.U32 R2, RZ, RZ, 0x8000 ;  /* 0x00008000ff027424 */ /* 0x000fc800078e00ff */
[----:B------:R2:W-:Y:S01]  /*273c0*/  SYNCS.ARRIVE.TRANS64 RZ, [R7+URZ+0x30890], R2 ;  /* 0x0308900207ff79a7 */ /* 0x0005e2000800003f */
[----:B-1----:R-:W-:-:S04]  /*273d0*/  LOP3.LUT R11, R11, 0x1f, RZ, 0xc0, !PT ;  /* 0x0000001f0b0b7812 */ /* 0x002fc800078ec0ff */
[----:B------:R-:W-:-:S13]  /*273e0*/  ISETP.NE.AND P1, PT, R11, RZ, PT ;  /* 0x000000ff0b00720c */ /* 0x000fda0003f25270 */
[----:B--2---:R-:W-:Y:S05]  /*273f0*/  @!P1 BRA `(.L_x_1901) ;  /* 0x0000000000049947 */ /* 0x004fea0003800000 */
[----:B------:R-:W-:Y:S01]  /*27400*/  BPT.TRAP 0x1 ;  /* 0x000000040000795c */ /* 0x000fe20000300000 */
.L_x_1901:
[----:B------:R-:W-:Y:S05]  /*27410*/  BSYNC B2 ;  /* 0x0000000000027941 */ /* 0x000fea0003800000 */
.L_x_1900:
[----:B------:R-:W-:Y:S01]  /*27420*/  IMAD.MOV.U32 R14, RZ, RZ, RZ ;  /* 0x000000ffff0e7224 */ /* 0x000fe200078e00ff */
        /* <DEDUP_REMOVED lines=9> */
[----:B------:R-:W-:-:S10]  /*274c0*/  UMOV UR7, 0x12f00000 ;  /* 0x12f0000000077882 */ /* 0x000fd40000000000 */
.L_x_1902:
        /* <DEDUP_REMOVED lines=10> */
[----:B------:R-:W-:Y:S01]  /*27570*/  IMAD.MOV.U32 R21, RZ, RZ, 0x40 ;  /* 0x00000040ff157424 */ /* 0x000fe200078e00ff */
[----:B------:R-:W-:Y:S01]  /*27580*/  PLOP3.LUT P1, PT, PT, PT, PT, 0x80, 0x0 ;  /* 0x000000000000781c */ /* 0x000fe20003f2f070 */
[----:B------:R-:W-:Y:S01]  /*27590*/  VIADD R13, R11, 0x22400 ;  /* 0x000224000b0d7836 */ /* 0x000fe20000000000 */
[----:B------:R-:W-:Y:S01]  /*275a0*/  UMOV UR6, 0x0 ;  /* 0x0000000000067882 */ /* 0x000fe20000000000 */
[----:B------:R-:W-:Y:S01]  /*275b0*/  UMOV UR7, 0x12f00000 ;  /* 0x12f0000000077882 */ /* 0x000fe20000000000 */
[----:B------:R-:W-:-:S15]  /*275c0*/  R2UR UR10, R21 ;  /* 0x00000000150a72ca */ /* 0x000fde00000e0000 */
.L_x_1903:
        /* <DEDUP_REMOVED lines=16> */
.L_x_1904:
        /* <DEDUP_REMOVED lines=16> */
.L_x_1905:
        /* <DEDUP_REMOVED lines=10> */
[----:B------:R-:W1:Y:S01]  /*27870*/  SYNCS.PHASECHK.TRANS64.TRYWAIT P1, [R7+URZ+0x308c0], R3 ;  /* 0x0308c003070075a7 */ /* 0x000e62000802017f */
[----:B------:R-:W-:Y:S04]  /*27880*/  BSSY B2, `(.L_x_1906) ;  /* 0x0000002000027945 */ /* 0x000fe80003800000 */
[----:B-1----:R-:W-:Y:S05]  /*27890*/  @!P1 BRA `(.L_x_1907) ;  /* 0x0000007000449947 */ /* 0x002fea0003800000 */
.L_x_2083:
[----:B------:R-:W-:Y:S05]  /*278a0*/  BSYNC B2 ;  /* 0x0000000000027941 */ /* 0x000fea0003800000 */
.L_x_1906:
[----:B------:R-:W-:Y:S01]  /*278b0*/  BSSY B2, `(.L_x_1908) ;  /* 0x000000b000027945 */ /* 0x000fe20003800000 */
[----:B------:R-:W-:Y:S02]  /*278c0*/  IMAD.MOV.U32 R2, RZ, RZ, 0x0 ;  /* 0x00000000ff027424 */ /* 0x000fe400078e00ff */
[----:B01----:R-:W-:Y:S01]  /*278d0*/  IMAD.MOV.U32 R3, RZ, RZ, 0x12f00000 ;  /* 0x12f00000ff037424 */ /* 0x003fe200078e00ff */
[----:B------:R-:W-:Y:S06]  /*278e0*/  @P2 BRA `(.L_x_1909) ;  /* 0x00000000001c2947 */ /* 0x000fec0003800000 */
[----:B------:R-:W0:Y:S01]  /*278f0*/  S2R R23, SR_TID.X ;  /* 0x0000000000177919 */ /* 0x000e220000002100 */
[----:B------:R-:W-:-:S04]  /*27900*/  IMAD.MOV.U32 R13, RZ, RZ, 0x8000 ;  /* 0x00008000ff0d7424 */ /* 0x000fc800078e00ff */
[----:B------:R1:W-:Y:S01]  /*27910*/  SYNCS.ARRIVE.TRANS64 RZ, [R7+URZ+0x308b0], R13 ;  /* 0x0308b00d07ff79a7 */ /* 0x0003e2000800003f */
[----:B0-----:R-:W-:-:S04]  /*27920*/  LOP3.LUT R23, R23, 0x1f, RZ, 0xc0, !PT ;  /* 0x0000001f17177812 */ /* 0x001fc800078ec0ff */
[----:B------:R-:W-:-:S13]  /*27930*/  ISETP.NE.AND P1, PT, R23, RZ, PT ;  /* 0x000000ff1700720c */ /* 0x000fda0003f25270 */
[----:B-1----:R-:W-:Y:S05]  /*27940*/  @!P1 BRA `(.L_x_1909) ;  /* 0x0000000000049947 */ /* 0x002fea0003800000 */
[----:B------:R-:W-:Y:S01]  /*27950*/  BPT.TRAP 0x1 ;  /* 0x000000040000795c */ /* 0x000fe20000300000 */
.L_x_1909:
[----:B------:R-:W-:Y:S05]  /*27960*/  BSYNC B2 ;  /* 0x0000000000027941 */ /* 0x000fea0003800000 */
.L_x_1908:
[----:B------:R-:W-:Y:S01]  /*27970*/  R2UR UR10, R14 ;  /* 0x000000000e0a72ca */ /* 0x000fe200000e0000 */
[----:B------:R-:W-:Y:S01]  /*27980*/  UIADD3 UR4, UP0, UR36, 0x670, URZ ;  /* 0x0000067024047890 */ /* 0x000fe2000ff1e03f */
[----:B------:R-:W-:Y:S01]  /*27990*/  R2UR UR6, R2 ;  /* 0x00000000020672ca */ /* 0x000fe200000e0000 */
[----:B------:R-:W-:Y:S01]  /*279a0*/  VIADD R7, R7, 0x308b0 ;  /* 0x000308b007077836 */ /* 0x000fe20000000000 */
[----:B------:R-:W-:Y:S01]  /*279b0*/  R2UR UR7, R3 ;  /* 0x00000000030772ca */ /* 0x000fe200000e0000 */
[----:B------:R-:W-:Y:S01]  /*279c0*/  VIADD R13, R11, 0x400 ;  /* 0x000004000b0d7836 */ /* 0x000fe20000000000 */
[----:B------:R-:W-:Y:S01]  /*279d0*/  PLOP3.LUT P1, PT, PT, PT, PT, 0x80, 0x0 ;  /* 0x000000000000781c */ /* 0x000fe20003f2f070 */
[----:B------:R-:W-:-:S12]  /*279e0*/  UIADD3.X UR5, URZ, UR37, URZ, UP0, !UPT ;  /* 0x000000253f057290 */ /* 0x000fd800087fe43f */
.L_x_1910:
        /* <DEDUP_REMOVED lines=15> */
.L_x_1911:
        /* <DEDUP_REMOVED lines=15> */
.L_x_1912:
        /* <DEDUP_REMOVED lines=15> */
.L_x_1913:
        /* <DEDUP_REMOVED lines=10> */
.L_x_1897:
[----:B------:R-:W-:Y:S05]  /*27d60*/  BSYNC B1 ;  /* 0x0000000000017941 */ /* 0x000fea0003800000 */
.L_x_1896:
        /* <DEDUP_REMOVED lines=8> */
.L_x_1872:
[----:B------:R-:W-:Y:S05]  /*27df0*/  BSYNC B0 ;  /* 0x0000000000007941 */ /* 0x000fea0003800000 */
.L_x_1871:
[----:B------:R-:W0:Y:S01]  /*27e00*/  LDC R0, c[0x0][0x448] ;  /* 0x00011200ff007b82 */ /* 0x000e220000000800 */
[----:B------:R-:W-:Y:S01]  /*27e10*/  VIADD R7, R25, 0x7f ;  /* 0x0000007f19077836 */ /* 0x000fe20000000000 */
[----:B------:R-:W-:Y:S06]  /*27e20*/  @!P0 WARPSYNC.ALL ;  /* 0x0000000000008948 */ /* 0x000fec0003800000 */
[----:B------:R-:W-:Y:S01]  /*27e30*/  @!P0 BAR.SYNC.DEFER_BLOCKING 0xc, 0x180 ;  /* 0x0306000000008b1d */ /* 0x000fe20000010000 */
[----:B0-----:R-:W-:-:S13]  /*27e40*/  ISETP.NE.AND P1, PT, R0, 0x1, PT ;  /* 0x000000010000780c */ /* 0x001fda0003f25270 */
[----:B------:R-:W0:Y:S08]  /*27e50*/  @P1 LDC R0, c[0x0][0x44c] ;  /* 0x00011300ff001b82 */ /* 0x000e300000000800 */
[----:B------:R-:W1:Y:S01]  /*27e60*/  @P1 LDC R3, c[0x0][0x450] ;  /* 0x00011400ff031b82 */ /* 0x000e620000000800 */
[----:B0-----:R-:W-:-:S05]  /*27e70*/  @P1 IMAD.HI.U32 R0, R7, R0, RZ ;  /* 0x0000000007001227 */ /* 0x001fca00078e00ff */
[----:B-1----:R-:W-:Y:S02]  /*27e80*/  @P1 SHF.R.U32.HI R7, RZ, R3, R0 ;  /* 0x00000003ff071219 */ /* 0x002fe40000011600 */
[----:B------:R-:W0:Y:S03]  /*27e90*/  LDC.64 R2, c[0x0][0x9e0] ;  /* 0x00027800ff027b82 */ /* 0x000e260000000a00 */
[----:B------:R-:W-:Y:S01]  /*27ea0*/  IMAD.IADD R7, R18, 0x1, R7 ;  /* 0x0000000112077824 */ /* 0x000fe200078e0207 */
[----:B0-----:R-:W-:-:S03]  /*27eb0*/  ISETP.GE.AND P2, PT, R3, 0x1, PT ;  /* 0x000000010300780c */ /* 0x001fc60003f46270 */
[----:B------:R-:W-:-:S10]  /*27ec0*/  IMAD.IADD R2, R7, 0x1, R2 ;  /* 0x0000000107027824 */ /* 0x000fd400078e0202 */
[----:B------:R-:W-:Y:S05]  /*27ed0*/  @!P2 BRA `(.L_x_1915) ;  /* 0x000000000048a947 */ /* 0x000fea0003800000 */
        /* <DEDUP_REMOVED lines=11> */
.L_x_1917:
[----:B------:R-:W-:-:S13]  /*27f90*/  ISETP.NE.AND P0, PT, R3, 0x1, PT ;  /* 0x000000010300780c */ /* 0x000fda0003f05270 */
[----:B------:R-:W0:Y:S02]  /*27fa0*/  @P0 LDC.64 R4, c[0x0][0x9e8] ;  /* 0x00027a00ff040b82 */ /* 0x000e240000000a00 */
[----:B0-----:R-:W-:-:S05]  /*27fb0*/  @P0 IMAD.HI.U32 R4, R0, R4, RZ ;  /* 0x0000000400040227 */ /* 0x001fca00078e00ff */
[----:B------:R-:W-:-:S07]  /*27fc0*/  @P0 SHF.R.U32.HI R0, RZ, R5, R4 ;  /* 0x00000005ff000219 */ /* 0x000fce0000011604 */
.L_x_1918:
[----:B------:R-:W-:Y:S05]  /*27fd0*/  BSYNC B0 ;  /* 0x0000000000007941 */ /* 0x000fea0003800000 */
.L_x_1916:
[----:B------:R-:W-:-:S05]  /*27fe0*/  IMAD R5, R0, R3, R3 ;  /* 0x0000000300057224 */ /* 0x000fca00078e0203 */
[----:B------:R-:W-:-:S07]  /*27ff0*/  VIMNMX R2, R2, R5, PT ;  /* 0x0000000502027248 */ /* 0x000fce0003fe0100 */
.L_x_1915:
[----:B------:R-:W0:Y:S01]  /*28000*/  @P1 LDC R4, c[0x0][0x44c] ;  /* 0x00011300ff041b82 */ /* 0x000e220000000800 */
[----:B------:R-:W-:Y:S01]  /*28010*/  VIADD R2, R2, 0x3f ;  /* 0x0000003f02027836 */ /* 0x000fe20000000000 */
[----:B------:R-:W-:-:S04]  /*28020*/  ULDC UR4, c[0x0][0x9dc] ;  /* 0x0002770000047ab9 */ /* 0x000fc80000000800 */
[----:B------:R-:W-:Y:S02]  /*28030*/  SHF.R.S32.HI R5, RZ, 0x1f, R2 ;  /* 0x0000001fff057819 */ /* 0x000fe40000011402 */
[----:B------:R-:W1:Y:S02]  /*28040*/  @P1 LDC R0, c[0x0][0x450] ;  /* 0x00011400ff001b82 */ /* 0x000e640000000800 */
[----:B------:R-:W-:Y:S01]  /*28050*/  LEA.HI R5, R5, R2, RZ, 0x6 ;  /* 0x0000000205057211 */ /* 0x000fe200078f30ff */
[----:B------:R-:W-:Y:S02]  /*28060*/  IMAD.MOV.U32 R2, RZ, RZ, R25 ;  /* 0x000000ffff027224 */ /* 0x000fe400078e0019 */
        /* <DEDUP_REMOVED lines=17> */
.L_x_1921:
[----:B------:R-:W-:-:S13]  /*28180*/  ISETP.NE.AND P0, PT, R3, 0x1, PT ;  /* 0x000000010300780c */ /* 0x000fda0003f05270 */
[----:B------:R-:W0:Y:S02]  /*28190*/  @P0 LDC.64 R4, c[0x0][0x9e8] ;  /* 0x00027a00ff040b82 */ /* 0x000e240000000a00 */
[----:B0-----:R-:W-:-:S05]  /*281a0*/  @P0 IMAD.HI.U32 R4, R2, R4, RZ ;  /* 0x0000000402040227 */ /* 0x001fca00078e00ff */
[----:B------:R-:W-:-:S07]  /*281b0*/  @P0 SHF.R.U32.HI R2, RZ, R5, R4 ;  /* 0x00000005ff020219 */ /* 0x000fce0000011604 */
.L_x_1922:
[----:B------:R-:W-:Y:S05]  /*281c0*/  BSYNC B0 ;  /* 0x0000000000007941 */ /* 0x000fea0003800000 */
.L_x_1920:
[----:B------:R-:W-:-:S05]  /*281d0*/  IMAD R3, R2, R3, RZ ;  /* 0x0000000302037224 */ /* 0x000fca00078e02ff */
[----:B------:R-:W-:-:S07]  /*281e0*/  VIMNMX R0, R0, R3, !PT ;  /* 0x0000000300007248 */ /* 0x000fce0007fe0100 */
.L_x_1919:
[----:B------:R-:W-:Y:S01]  /*281f0*/  ISETP.NE.AND P1, PT, R6, RZ, PT ;  /* 0x000000ff0600720c */ /* 0x000fe20003f25270 */
[----:B------:R-:W-:Y:S01]  /*28200*/  BSSY B0, `(.L_x_1923) ;  /* 0x0000024000007945 */ /* 0x000fe20003800000 */
[----:B------:R-:W-:-:S04]  /*28210*/  SHF.R.S32.HI R3, RZ, 0x1f, R0 ;  /* 0x0000001fff037819 */ /* 0x000fc80000011400 */
[----:B------:R-:W-:-:S04]  /*28220*/  LEA.HI R3, R3, R0, RZ, 0x6 ;  /* 0x0000000003037211 */ /* 0x000fc800078f30ff */
[----:B------:R-:W-:Y:S01]  /*28230*/  SHF.R.S32.HI R0, RZ, 0x6, R3 ;  /* 0x00000006ff007819 */ /* 0x000fe20000011403 */
[----:B------:R-:W-:Y:S02]  /*28240*/  IMAD.MOV.U32 R3, RZ, RZ, RZ ;  /* 0x000000ffff037224 */ /* 0x000fe400078e00ff */
[----:B------:R-:W0:Y:S01]  /*28250*/  @!P1 LDC R6, c[0x0][0x9f0] ;  /* 0x00027c00ff069b82 */ /* 0x000e220000000800 */
[----:B------:R-:W-:-:S04]  /*28260*/  VIMNMX R0, RZ, R0, !PT ;  /* 0x00000000ff007248 */ /* 0x000fc80007fe0100 */
[----:B------:R-:W-:-:S13]  /*28270*/  ISETP.GT.AND P0, PT, R19, R0, PT ;  /* 0x000000001300720c */ /* 0x000fda0003f04270 */
[----:B------:R-:W-:Y:S05]  /*28280*/  @!P0 BRA `(.L_x_1924) ;  /* 0x00000000006c8947 */ /* 0x000fea0003800000 */
[-C--:B0-----:R-:W-:Y:S01]  /*28290*/  IABS R4, R6.reuse ;  /* 0x0000000600047213 */ /* 0x081fe20000000000 */
[----:B------:R-:W-:Y:S01]  /*282a0*/  IMAD.MOV.U32 R2, RZ, RZ, RZ ;  /* 0x000000ffff027224 */ /* 0x000fe200078e00ff */
[----:B------:R-:W-:Y:S02]  /*282b0*/  IABS R8, R6 ;  /* 0x0000000600087213 */ /* 0x000fe40000000000 */
[----:B------:R-:W0:Y:S08]  /*282c0*/  I2F.RP R5, R4 ;  /* 0x0000000400057306 */ /* 0x000e300000209400 */
[----:B0-----:R-:W0:Y:S02]  /*282d0*/  MUFU.RCP R5, R5 ;  /* 0x0000000500057308 */ /* 0x001e240000001000 */
[----:B0-----:R-:W-:-:S06]  /*282e0*/  VIADD R7, R5, 0xffffffe ;  /* 0x0ffffffe05077836 */ /* 0x001fcc0000000000 */
[----:B------:R0:W1:Y:S02]  /*282f0*/  F2I.FTZ.U32.TRUNC.NTZ R3, R7 ;  /* 0x0000000700037305 */ /* 0x000064000021f000 */
[----:B0-----:R-:W-:Y:S02]  /*28300*/  IMAD.MOV R7, RZ, RZ, -R8 ;  /* 0x000000ffff077224 */ /* 0x001fe400078e0a08 */
[----:B-1----:R-:W-:-:S04]  /*28310*/  IMAD.MOV R9, RZ, RZ, -R3 ;  /* 0x000000ffff097224 */ /* 0x002fc800078e0a03 */
[----:B------:R-:W-:-:S04]  /*28320*/  IMAD R9, R9, R4, RZ ;  /* 0x0000000409097224 */ /* 0x000fc800078e02ff */
[----:B------:R-:W-:Y:S01]  /*28330*/  IMAD.HI.U32 R2, R3, R9, R2 ;  /* 0x0000000903027227 */ /* 0x000fe200078e0002 */
[----:B------:R-:W-:-:S05]  /*28340*/  IADD3 R3, R6, -0x1, R19 ;  /* 0xffffffff06037810 */ /* 0x000fca0007ffe013 */
[----:B------:R-:W-:-:S05]  /*28350*/  IMAD.IADD R3, R3, 0x1, -R0 ;  /* 0x0000000103037824 */ /* 0x000fca00078e0a00 */
        /* <DEDUP_REMOVED lines=14> */
.L_x_1924:
[----:B------:R-:W-:Y:S05]  /*28440*/  BSYNC B0 ;  /* 0x0000000000007941 */ /* 0x000fea0003800000 */
.L_x_1923:
[-C--:B------:R-:W-:Y:S01]  /*28450*/  IMAD R0, R10, R3.reuse, R0 ;  /* 0x000000030a007224 */ /* 0x080fe200078e0200 */
        /* <DEDUP_REMOVED lines=13> */
[----:B------:R-:W1:Y:S02]  /*28530*/  FLO.U32 R0, UR4 ;  /* 0x0000000400007d00 */ /* 0x000e6400080e0000 */
        /* <DEDUP_REMOVED lines=9> */
.L_x_1926:
        /* <DEDUP_REMOVED lines=20> */
.L_x_1929:
[----:B------:R-:W-:Y:S05]  /*28710*/  BSYNC B6 ;  /* 0x0000000000067941 */ /* 0x000fea0003800000 */
.L_x_1928:
        /* <DEDUP_REMOVED lines=11> */
[----:B0-----:R-:W-:Y:S02]  /*287d0*/  IMAD.U32 R6, RZ, RZ, UR8 ;  /* 0x00000008ff067e24 */ /* 0x001fe4000f8e00ff */
[----:B------:R-:W-:-:S02]  /*287e0*/  IMAD.U32 R7, RZ, RZ, UR9 ;  /* 0x00000009ff077e24 */ /* 0x000fc4000f8e00ff */
[----:B------:R-:W-:Y:S02]  /*287f0*/  IMAD.U32 R10, RZ, RZ, UR4 ;  /* 0x00000004ff0a7e24 */ /* 0x000fe4000f8e00ff */
[----:B------:R-:W-:Y:S02]  /*28800*/  IMAD.U32 R11, RZ, RZ, UR5 ;  /* 0x00000005ff0b7e24 */ /* 0x000fe4000f8e00ff */
[----:B------:R-:W-:Y:S02]  /*28810*/  IMAD.MOV.U32 R8, RZ, RZ, 0x70 ;  /* 0x00000070ff087424 */ /* 0x000fe400078e00ff */
[----:B------:R-:W-:Y:S02]  /*28820*/  IMAD.MOV.U32 R12, RZ, RZ, 0x1 ;  /* 0x00000001ff0c7424 */ /* 0x000fe400078e00ff */
[----:B-1----:R-:W-:-:S07]  /*28830*/  IMAD.MOV.U32 R13, RZ, RZ, RZ ;  /* 0x000000ffff0d7224 */ /* 0x002fce00078e00ff */
[----:B------:R-:W-:-:S07]  /*28840*/  LEPC R20, `(.L_x_1932) ;  /* 0x000000001014794e */ /* 0x000fce0000000000 */
[----:B--2---:R-:W-:Y:S05]  /*28850*/  CALL.ABS.NOINC R2 ;  /* 0x0000000002007343 */ /* 0x004fea0003c00000 */
.L_x_1932:
        /* <DEDUP_REMOVED lines=15> */
.L_x_1931:
[----:B------:R-:W-:Y:S05]  /*28950*/  BSYNC B6 ;  /* 0x0000000000067941 */ /* 0x000fea0003800000 */
.L_x_1930:
[----:B------:R-:W-:Y:S01]  /*28960*/  ULDC.64 UR4, c[0x0][0x9f8] ;  /* 0x00027e0000047ab9 */ /* 0x000fe20000000a00 */
[----:B------:R-:W2:Y:S01]  /*28970*/  LDL R20, [R1+0x8] ;  /* 0x0000080001147983 */ /* 0x000ea20000100800 */
[----:B------:R-:W-:-:S03]  /*28980*/  ISETP.NE.U32.AND P0, PT, RZ, UR4, PT ;  /* 0x00000004ff007c0c */ /* 0x000fc6000bf05070 */
[----:B------:R-:W3:Y:S01]  /*28990*/  LDL R19, [R1+0x10] ;  /* 0x0000100001137983 */ /* 0x000ee20000100800 */
[----:B------:R-:W-:Y:S01]  /*289a0*/  ISETP.NE.AND.EX P0, PT, RZ, UR5, PT, P0 ;  /* 0x00000005ff007c0c */ /* 0x000fe2000bf05300 */
[----:B------:R-:W-:Y:S01]  /*289b0*/  IMAD.MOV.U32 R32, RZ, RZ, R27 ;  /* 0x000000ffff207224 */ /* 0x000fe200078e001b */
[----:B------:R-:W1:Y:S01]  /*289c0*/  LDC R5, c[0x0][0x430] ;  /* 0x00010c00ff057b82 */ /* 0x000e620000000800 */
[----:B------:R-:W4:Y:S01]  /*289d0*/  S2R R18, SR_TID.X ;  /* 0x0000000000127919 */ /* 0x000f220000002100 */
[----:B------:R-:W-:Y:S01]  /*289e0*/  VIADD R7, R23, 0xffffffff ;  /* 0xffffffff17077836 */ /* 0x000fe20000000000 */
[----:B------:R-:W-:Y:S01]  /*289f0*/  LOP3.LUT R16, R16, 0xfffffffe, RZ, 0xc0, !PT ;  /* 0xfffffffe10107812 */ /* 0x000fe200078ec0ff */
[----:B------:R-:W-:-:S07]  /*28a00*/  ULDC UR4, c[0x0][0x2f4] ;  /* 0x0000bd0000047ab9 */ /* 0x000fce0000000800 */
[----:B------:R-:W0:Y:S01]  /*28a10*/  @P0 LDC.64 R2, c[0x0][0x9f8] ;  /* 0x00027e00ff020b82 */ /* 0x000e220000000a00 */
[----:B----4-:R-:W-:Y:S01]  /*28a20*/  LOP3.LUT R18, R18, 0x7f, RZ, 0xc0, !PT ;  /* 0x0000007f12127812 */ /* 0x010fe200078ec0ff */
[----:B0-----:R-:W-:-:S05]  /*28a30*/  @P0 IMAD.WIDE R2, R27, 0x4, R2 ;  /* 0x000000041b020825 */ /* 0x001fca00078e0202 */
[----:B------:R0:W4:Y:S01]  /*28a40*/  @P0 LDG.E R32, desc[UR60][R2.64] ;  /* 0x0000003c02200981 */ /* 0x000122000c1e1900 */
[----:B------:R-:W-:Y:S02]  /*28a50*/  SHF.R.U32.HI R21, RZ, 0x3, R18 ;  /* 0x00000003ff157819 */ /* 0x000fe40000011612 */
[----:B-1----:R-:W-:Y:S01]  /*28a60*/  ISETP.NE.AND P1, PT, R5, 0x1, PT ;  /* 0x000000010500780c */ /* 0x002fe20003f25270 */
[----:B------:R-:W1:-:S12]  /*28a70*/  S2R R18, SR_TID.X ;  /* 0x0000000000127919 */ /* 0x000e580000002100 */
[----:B------:R-:W0:Y:S08]  /*28a80*/  @P1 LDC R9, c[0x0][0x434] ;  /* 0x00010d00ff091b82 */ /* 0x000e300000000800 */
[----:B------:R-:W0:Y:S01]  /*28a90*/  @P1 LDC R6, c[0x0][0x438] ;  /* 0x00010e00ff061b82 */ /* 0x000e220000000800 */
[----:B-1----:R-:W-:-:S05]  /*28aa0*/  IMAD.SHL.U32 R18, R18, 0x10, RZ ;  /* 0x0000001012127824 */ /* 0x002fca00078e00ff */
[----:B------:R-:W-:-:S05]  /*28ab0*/  LOP3.LUT R18, R21, 0x70, R18, 0xf8, !PT ;  /* 0x0000007015127812 */ /* 0x000fca00078ef812 */
[----:B------:R-:W-:Y:S01]  /*28ac0*/  IMAD R0, R7, 0x40, R18 ;  /* 0x0000004007007824 */ /* 0x000fe200078e0212 */
[----:B------:R-:W-:-:S04]  /*28ad0*/  LOP3.LUT R10, R36, 0x40, RZ, 0xfc, !PT ;  /* 0x00000040240a7812 */ /* 0x000fc800078efcff */
[----:B------:R-:W-:Y:S01]  /*28ae0*/  ISETP.GE.AND P3, PT, R10, UR4, PT ;  /* 0x000000040a007c0c */ /* 0x000fe2000bf66270 */
[----:B------:R-:W-:Y:S01]  /*28af0*/  UMOV UR5, 0xffffffff ;  /* 0xffffffff00057882 */ /* 0x000fe20000000000 */
[----:B--2---:R-:W-:-:S04]  /*28b00*/  ISETP.GE.AND P0, PT, R0, R20, PT ;  /* 0x000000140000720c */ /* 0x004fc80003f06270 */
[----:B------:R-:W-:Y:S01]  /*28b10*/  ISETP.GT.U32.OR P0, PT, R18, 0x3f, P0 ;  /* 0x0000003f1200780c */ /* 0x000fe20000704470 */
[----:B---3--:R-:W-:-:S04]  /*28b20*/  IMAD.IADD R0, R0, 0x1, R19 ;  /* 0x0000000100007824 */ /* 0x008fc800078e0213 */
[----:B0-----:R-:W-:-:S04]  /*28b30*/  @P1 IMAD.HI.U32 R9, R0, R9, RZ ;  /* 0x0000000900091227 */ /* 0x001fc800078e00ff */
[----:B------:R-:W-:Y:S01]  /*28b40*/  IMAD.MOV.U32 R4, RZ, RZ, R0 ;  /* 0x000000ffff047224 */ /* 0x000fe200078e0000 */
[----:B------:R-:W-:-:S03]  /*28b50*/  @P1 SHF.R.U32.HI R4, RZ, R6, R9 ;  /* 0x00000006ff041219 */ /* 0x000fc60000011609 */
[----:B------:R-:W0:Y:S02]  /*28b60*/  @!P0 LDC.64 R2, c[0x0][0x428] ;  /* 0x00010a00ff028b82 */ /* 0x000e240000000a00 */
[----:B------:R-:W-:-:S04]  /*28b70*/  IMAD.MOV R6, RZ, RZ, -R4 ;  /* 0x000000ffff067224 */ /* 0x000fc800078e0a04 */
[----:B------:R-:W-:Y:S01]  /*28b80*/  IMAD R0, R5, R6, R0 ;  /* 0x0000000605007224 */ /* 0x000fe200078e0200 */
[----:B------:R-:W-:Y:S02]  /*28b90*/  @!P0 SHF.R.S32.HI R5, RZ, 0x1f, R4 ;  /* 0x0000001fff058819 */ /* 0x000fe40000011404 */
[----:B----4-:R-:W-:Y:S01]  /*28ba0*/  SHF.R.S32.HI R8, RZ, 0x1f, R32 ;  /* 0x0000001fff087819 */ /* 0x010fe20000011420 */
[----:B0-----:R-:W-:-:S04]  /*28bb0*/  @!P0 IMAD.WIDE.U32 R4, R32, R2, R4 ;  /* 0x0000000220048225 */ /* 0x001fc800078e0004 */
[----:B------:R-:W-:Y:S01]  /*28bc0*/  @!P0 IMAD R6, R8, R2, RZ ;  /* 0x0000000208068224 */ /* 0x000fe200078e02ff */
[----:B------:R0:W-:Y:S03]  /*28bd0*/  STL [R1+0x14], R8 ;  /* 0x0000140801007387 */ /* 0x0001e60000100800 */
[----:B------:R-:W-:Y:S02]  /*28be0*/  @!P0 IMAD R6, R32, R3, R6 ;  /* 0x0000000320068224 */ /* 0x000fe400078e0206 */
[----:B------:R-:W1:Y:S02]  /*28bf0*/  @!P0 LDC.64 R2, c[0x0][0x418] ;  /* 0x00010600ff028b82 */ /* 0x000e640000000a00 */
[----:B------:R-:W-:Y:S02]  /*28c00*/  @!P0 IMAD.IADD R6, R5, 0x1, R6 ;  /* 0x0000000105068824 */ /* 0x000fe400078e0206 */
[----:B------:R-:W-:Y:S01]  /*28c10*/  IMAD.MOV.U32 R5, RZ, RZ, RZ ;  /* 0x000000ffff057224 */ /* 0x000fe200078e00ff */
[----:B-1----:R-:W-:-:S04]  /*28c20*/  @!P0 LEA R2, P1, R4, R2, 0x2 ;  /* 0x0000000204028211 */ /* 0x002fc800078210ff */
[----:B------:R-:W-:Y:S01]  /*28c30*/  @!P0 LEA.HI.X R3, R4, R3, R6, 0x2, P1 ;  /* 0x0000000304038211 */ /* 0x000fe200008f1406 */
[----:B------:R-:W-:-:S04]  /*28c40*/  IMAD.U32 R4, RZ, RZ, UR39 ;  /* 0x00000027ff047e24 */ /* 0x000fc8000f8e00ff */
[----:B------:R1:W5:Y:S01]  /*28c50*/  @!P0 LDG.E R5, desc[UR60][R2.64] ;  /* 0x0000003c02058981 */ /* 0x000362000c1e1900 */
[----:B------:R-:W-:Y:S02]  /*28c60*/  ISETP.GT.U32.AND P0, PT, R18, 0x3f, PT ;  /* 0x0000003f1200780c */ /* 0x000fe40003f04070 */
[----:B------:R-:W-:Y:S02]  /*28c70*/  ISETP.NE.AND P2, PT, R4, 0x3, PT ;  /* 0x000000030400780c */ /* 0x000fe40003f45270 */
[----:B0-----:R-:W-:-:S04]  /*28c80*/  LOP3.LUT R8, R36, 0x80, RZ, 0xfc, !PT ;  /* 0x0000008024087812 */ /* 0x001fc800078efcff */
[----:B------:R-:W-:-:S05]  /*28c90*/  ISETP.GE.AND P1, PT, R8, UR4, PT ;  /* 0x0000000408007c0c */ /* 0x000fca000bf26270 */
[----:B------:R-:W-:Y:S02]  /*28ca0*/  @P0 LOP3.LUT R16, R16, 0x1, RZ, 0xfc, !PT ;  /* 0x0000000110100812 */ /* 0x000fe400078efcff */
[----:B------:R-:W-:Y:S02]  /*28cb0*/  ISETP.GE.AND P0, PT, R36, UR4, PT ;  /* 0x0000000424007c0c */ /* 0x000fe4000bf06270 */
[----:B------:R-:W-:-:S04]  /*28cc0*/  LOP3.LUT R16, R16, 0xffffffdf, RZ, 0xc0, !PT ;  /* 0xffffffdf10107812 */ /* 0x000fc800078ec0ff */
[----:B------:R-:W-:-:S04]  /*28cd0*/  @P2 LOP3.LUT R16, R16, 0x20, RZ, 0xfc, !PT ;  /* 0x0000002010102812 */ /* 0x000fc800078efcff */
[----:B------:R-:W-:-:S04]  /*28ce0*/  LOP3.LUT R16, R16, 0xffffffef, RZ, 0xc0, !PT ;  /* 0xffffffef10107812 */ /* 0x000fc800078ec0ff */
        /* <DEDUP_REMOVED lines=8> */
[----:B-1----:R-:W-:Y:S06]  /*28d70*/  BRA.DIV UR5, `(.L_x_1933) ;  /* 0x0000005e05207947 */ /* 0x002fec000b800000 */
.L_x_2086:
[----:B------:R-:W-:Y:S01]  /*28d80*/  IMAD.MOV.U32 R23, RZ, RZ, R7 ;  /* 0x000000ffff177224 */ /* 0x000fe200078e0007 */
[----:B------:R-:W-:Y:S06]  /*28d90*/  @!P2 BRA `(.L_x_1934) ;  /* 0x000000000004a947 */ /* 0x000fec0003800000 */
[----:B------:R-:W-:Y:S01]  /*28da0*/  BPT.TRAP 0x1 ;  /* 0x000000040000795c */ /* 0x000fe20000300000 */
.L_x_1934:
[----:B------:R-:W-:Y:S01]  /*28db0*/  SHF.R.S32.HI R6, RZ, 0x1f, R0 ;  /* 0x0000001fff067819 */ /* 0x000fe20000011400 */
[----:B------:R-:W-:Y:S01]  /*28dc0*/  ULDC.64 UR4, c[0x0][0x328] ;  /* 0x0000ca0000047ab9 */ /* 0x000fe20000000a00 */
[----:B-----5:R-:W-:Y:S01]  /*28dd0*/  SHF.R.S32.HI R8, RZ, 0x1f, R5 ;  /* 0x0000001fff087819 */ /* 0x020fe20000011405 */
[----:B------:R-:W-:Y:S01]  /*28de0*/  ULDC.64 UR6, c[0x0][0x318] ;  /* 0x0000c60000067ab9 */ /* 0x000fe20000000a00 */
[----:B------:R-:W-:Y:S01]  /*28df0*/  BSSY B0, `(.L_x_1935) ;  /* 0x0000013000007945 */ /* 0x000fe20003800000 */
[----:B------:R-:W-:-:S04]  /*28e00*/  IMAD R3, R6, UR4, RZ ;  /* 0x0000000406037c24 */ /* 0x000fc8000f8e02ff */
        /* <DEDUP_REMOVED lines=17> */
.L_x_2087:
[----:B------:R-:W-:Y:S05]  /*28f20*/  BSYNC B0 ;  /* 0x0000000000007941 */ /* 0x000fea0003800000 */
.L_x_1935:
[----:B------:R-:W2:Y:S01]  /*28f30*/  LDL R10, [R1+0x8] ;  /* 0x00000800010a7983 */ /* 0x000ea20000100800 */
[----:B------:R-:W-:Y:S01]  /*28f40*/  ULDC.64 UR4, c[0x0][0x300] ;  /* 0x0000c00000047ab9 */ /* 0x000fe20000000a00 */
[----:B------:R-:W-:Y:S01]  /*28f50*/  ULDC.64 UR6, c[0x0][0x2e8] ;  /* 0x0000ba0000067ab9 */ /* 0x000fe20000000a00 */
[----:B------:R-:W-:Y:S01]  /*28f60*/  IMAD R6, R6, UR4, RZ ;  /* 0x0000000406067c24 */ /* 0x000fe2000f8e02ff */
[----:B------:R-:W1:Y:S01]  /*28f70*/  S2R R9, SR_TID.X ;  /* 0x0000000000097919 */ /* 0x000e620000002100 */
[----:B0-----:R-:W-:Y:S01]  /*28f80*/  IMAD.WIDE.U32 R2, R0, UR4, RZ ;  /* 0x0000000400027c25 */ /* 0x001fe2000f8e00ff */
[C---:B------:R-:W-:Y:S02]  /*28f90*/  LOP3.LUT P5, RZ, R16.reuse, 0x10, RZ, 0xc0, !PT ;  /* 0x0000001010ff7812 */ /* 0x040fe400078ac0ff */
[----:B------:R-:W-:Y:S01]  /*28fa0*/  LOP3.LUT P4, RZ, R16, 0x8, RZ, 0xc0, !PT ;  /* 0x0000000810ff7812 */ /* 0x000fe2000788c0ff */
        /* <DEDUP_REMOVED lines=14> */
[----:B------:R-:W-:Y:S02]  /*29090*/  LEA.HI.X R6, R2, UR7, R6, 0x1, P0 ;  /* 0x0000000702067c11 */ /* 0x000fe400080f0c06 */
[----:B-1----:R-:W-:-:S04]  /*290a0*/  LOP3.LUT R9, R9, 0x7f, RZ, 0xc0, !PT ;  /* 0x0000007f09097812 */ /* 0x002fc800078ec0ff */
[----:B------:R-:W-:Y:S01]  /*290b0*/  SHF.R.U32.HI R9, RZ, 0x3, R9 ;  /* 0x00000003ff097819 */ /* 0x000fe20000011609 */
[----:B--2---:R-:W-:Y:S02]  /*290c0*/  IMAD R5, R7, -0x40, R10 ;  /* 0xffffffc007057824 */ /* 0x004fe400078e020a */
[----:B------:R-:W-:Y:S02]  /*290d0*/  IMAD R7, R22, 0x4000, R33 ;  /* 0x0000400016077824 */ /* 0x000fe400078e0221 */
        /* <DEDUP_REMOVED lines=37> */
.L_x_2097:
        /* <DEDUP_REMOVED lines=13> */
.L_x_1938:
        /* <DEDUP_REMOVED lines=10> */
.L_x_1939:
[----:B------:R1:W-:Y:S02]  /*294a0*/  SYNCS.ARRIVE.TRANS64.A1T0 RZ, [R4+URZ+0x30830], RZ ;  /* 0x030830ff04ff79a7 */ /* 0x0003e4000810003f */
[----:B------:R-:W-:Y:S05]  /*294b0*/  WARPSYNC.ALL ;  /* 0x0000000000007948 */ /* 0x000fea0003800000 */
[----:B------:R-:W-:Y:S01]  /*294c0*/  ULDC.64 UR4, c[0x0][0xa00] ;  /* 0x0002800000047ab9 */ /* 0x000fe20000000a00 */
[----:B0-----:R-:W-:Y:S01]  /*294d0*/  VIADD R2, R17, 0x10400 ;  /* 0x0001040011027836 */ /* 0x001fe20000000000 */
[----:B------:R-:W-:Y:S01]  /*294e0*/  BAR.SYNC.DEFER_BLOCKING 0x8, 0x180 ;  /* 0x0206000000007b1d */ /* 0x000fe20000010000 */
[----:B------:R-:W-:Y:S02]  /*294f0*/  ISETP.NE.U32.AND P0, PT, RZ, UR4, PT ;  /* 0x00000004ff007c0c */ /* 0x000fe4000bf05070 */
[----:B------:R-:W-:-:S02]  /*29500*/  SHF.R.S32.HI R0, RZ, 0x1f, R27 ;  /* 0x0000001fff007819 */ /* 0x000fc4000001141b */
[----:B------:R-:W-:Y:S01]  /*29510*/  ISETP.NE.AND.EX P0, PT, RZ, UR5, PT, P0 ;  /* 0x00000005ff007c0c */ /* 0x000fe2000bf05300 */
[----:B------:R-:W-:Y:S01]  /*29520*/  ULDC.64 UR4, c[0x0][0x298] ;  /* 0x0000a60000047ab9 */ /* 0x000fe20000000a00 */
[----:B------:R-:W-:Y:S01]  /*29530*/  LOP3.LUT P1, RZ, R2, 0x3ff, RZ, 0xc0, !PT ;  /* 0x000003ff02ff7812 */ /* 0x000fe2000782c0ff */
[----:B------:R-:W-:Y:S01]  /*29540*/  BSSY B6, `(.L_x_1940) ;  /* 0x000001c000067945 */ /* 0x000fe20003800000 */
[----:B------:R-:W-:Y:S02]  /*29550*/  SEL R0, R0, RZ, !P0 ;  /* 0x000000ff00007207 */ /* 0x000fe40004000000 */
[----:B------:R-:W-:-:S03]  /*29560*/  SEL R2, R27, RZ, !P0 ;  /* 0x000000ff1b027207 */ /* 0x000fc60004000000 */
[----:B------:R0:W-:Y:S04]  /*29570*/  STL [R1+0x30], R0 ;  /* 0x0000300001007387 */ /* 0x0001e80000100800 */
[----:B------:R2:W-:Y:S01]  /*29580*/  STL [R1+0x1c], R2 ;  /* 0x00001c0201007387 */ /* 0x0005e20000100800 */
[----:B0-----:R-:W-:Y:S01]  /*29590*/  SHF.R.S32.HI R0, RZ, 0x1f, R35 ;  /* 0x0000001fff007819 */ /* 0x001fe20000011423 */
[----:B--2---:R-:W-:-:S04]  /*295a0*/  IMAD.WIDE.U32 R2, R35, UR4, RZ ;  /* 0x0000000423027c25 */ /* 0x004fc8000f8e00ff */
[----:B------:R-:W-:Y:S01]  /*295b0*/  IMAD R0, R0, UR4, RZ ;  /* 0x0000000400007c24 */ /* 0x000fe2000f8e02ff */
[----:B------:R0:W-:Y:S03]  /*295c0*/  STL.64 [R1+0x20], R2 ;  /* 0x0000200201007387 */ /* 0x0001e60000100a00 */
[----:B------:R-:W-:-:S04]  /*295d0*/  IMAD R0, R35, UR5, R0 ;  /* 0x0000000523007c24 */ /* 0x000fc8000f8e0200 */
[----:B------:R-:W-:Y:S01]  /*295e0*/  IMAD.IADD R35, R3, 0x1, R0 ;  /* 0x0000000103237824 */ /* 0x000fe200078e0200 */
[----:B------:R-:W-:Y:S06]  /*295f0*/  @!P1 BRA `(.L_x_1941) ;  /* 0x0000000000409947 */ /* 0x000fec0003800000 */
[----:B0-----:R-:W-:Y:S01]  /*29600*/  MOV R2, 0x0 ;  /* 0x0000000000027802 */ /* 0x001fe20000000f00 */
[----:B------:R-:W-:Y:S01]  /*29610*/  ULDC.64 UR4, c[0x4][0x138] ;  /* 0x01004e0000047ab9 */ /* 0x000fe20000000a00 */
[----:B------:R-:W-:Y:S01]  /*29620*/  ULDC.64 UR6, c[0x4][0x140] ;  /* 0x0100500000067ab9 */ /* 0x000fe20000000a00 */
[----:B------:R-:W-:Y:S01]  /*29630*/  ULDC.64 UR8, c[0x4][0xb0] ;  /* 0x01002c0000087ab9 */ /* 0x000fe20000000a00 */
[----:B-1----:R-:W-:Y:S02]  /*29640*/  IMAD.U32 R4, RZ, RZ, UR4 ;  /* 0x00000004ff047e24 */ /* 0x002fe4000f8e00ff */
        /* <DEDUP_REMOVED lines=11> */
.L_x_1941:
[----:B------:R-:W-:Y:S05]  /*29700*/  BSYNC B6 ;  /* 0x0000000000067941 */ /* 0x000fea0003800000 */
.L_x_1940:
[----:B------:R-:W2:Y:S01]  /*29710*/  LDL.LU R20, [R1+0x30] ;  /* 0x0000300001147983 */ /* 0x000ea20000300800 */
[----:B------:R-:W-:Y:S01]  /*29720*/  ULDC.64 UR4, c[0x0][0x2d8] ;  /* 0x0000b60000047ab9 */ /* 0x000fe20000000a00 */
[----:B------:R-:W3:Y:S02]  /*29730*/  LDC R7, c[0x0][0x448] ;  /* 0x00011200ff077b82 */ /* 0x000ee40000000800 */
[----:B------:R-:W4:Y:S04]  /*29740*/  LDL.LU R21, [R1+0x1c] ;  /* 0x00001c0001157983 */ /* 0x000f280000300800 */
[----:B0-----:R-:W5:Y:S01]  /*29750*/  LDL.LU.64 R2, [R1+0x20] ;  /* 0x0000200001027983 */ /* 0x001f620000300a00 */
[C---:B------:R-:W-:Y:S02]  /*29760*/  LOP3.LUT R9, R36.reuse, 0x40, RZ, 0xfc, !PT ;  /* 0x0000004024097812 */ /* 0x040fe400078efcff */
[----:B------:R-:W-:-:S02]  /*29770*/  LOP3.LUT R8, R36, 0x80, RZ, 0xfc, !PT ;  /* 0x0000008024087812 */ /* 0x000fc400078efcff */
[----:B---3--:R-:W-:-:S13]  /*29780*/  ISETP.NE.AND P0, PT, R7, 0x1, PT ;  /* 0x000000010700780c */ /* 0x008fda0003f05270 */
[----:B------:R-:W0:Y:S01]  /*29790*/  @P0 LDC R6, c[0x0][0x44c] ;  /* 0x00011300ff060b82 */ /* 0x000e220000000800 */
[----:B-----5:R-:W-:Y:S02]  /*297a0*/  IMAD.MOV.U32 R3, RZ, RZ, R35 ;  /* 0x000000ffff037224 */ /* 0x020fe400078e0023 */
[----:B------:R-:W-:-:S04]  /*297b0*/  IMAD.WIDE.U32 R2, R26, UR4, R2 ;  /* 0x000000041a027c25 */ /* 0x000fc8000f8e0002 */
[----:B------:R-:W-:Y:S01]  /*297c0*/  IMAD R3, R26, UR5, R3 ;  /* 0x000000051a037c24 */ /* 0x000fe2000f8e0203 */
[----:B------:R-:W-:Y:S02]  /*297d0*/  ULDC.64 UR4, c[0x0][0x2e0] ;  /* 0x0000b80000047ab9 */ /* 0x000fe40000000a00 */
[----:B--2---:R-:W-:Y:S02]  /*297e0*/  IMAD R0, R20, UR4, RZ ;  /* 0x0000000414007c24 */ /* 0x004fe4000f8e02ff */
[----:B------:R-:W2:Y:S01]  /*297f0*/  S2R R20, SR_TID.X ;  /* 0x0000000000147919 */ /* 0x000ea20000002100 */
[----:B----4-:R-:W-:-:S04]  /*29800*/  IMAD.WIDE.U32 R2, R21, UR4, R2 ;  /* 0x0000000415027c25 */ /* 0x010fc8000f8e0002 */
[----:B------:R-:W-:Y:S01]  /*29810*/  IMAD R0, R21, UR5, R0 ;  /* 0x0000000515007c24 */ /* 0x000fe2000f8e0200 */
[----:B------:R-:W-:-:S03]  /*29820*/  ULDC.64 UR4, c[0x0][0x2d0] ;  /* 0x0000b40000047ab9 */ /* 0x000fc60000000a00 */
[----:B------:R-:W-:Y:S02]  /*29830*/  IMAD.IADD R3, R3, 0x1, R0 ;  /* 0x0000000103037824 */ /* 0x000fe400078e0200 */
[----:B------:R-:W3:Y:S01]  /*29840*/  @P0 LDC R0, c[0x0][0x450] ;  /* 0x00011400ff000b82 */ /* 0x000ee20000000800 */
[----:B--2---:R-:W-:-:S04]  /*29850*/  LOP3.LUT R20, R20, 0x7f, RZ, 0xc0, !PT ;  /* 0x0000007f14147812 */ /* 0x004fc800078ec0ff */
[----:B------:R-:W-:Y:S02]  /*29860*/  SHF.R.U32.HI R21, RZ, 0x3, R20 ;  /* 0x00000003ff157819 */ /* 0x000fe40000011614 */
[----:B------:R-:W2:Y:S02]  /*29870*/  S2R R20, SR_TID.X ;  /* 0x0000000000147919 */ /* 0x000ea40000002100 */
[----:B--2---:R-:W-:-:S05]  /*29880*/  IMAD.SHL.U32 R20, R20, 0x10, RZ ;  /* 0x0000001014147824 */ /* 0x004fca00078e00ff */
[----:B------:R-:W-:-:S05]  /*29890*/  LOP3.LUT R20, R21, 0x70, R20, 0xf8, !PT ;  /* 0x0000007015147812 */ /* 0x000fca00078ef814 */
[----:B------:R-:W-:Y:S02]  /*298a0*/  IMAD.IADD R5, R20, 0x1, R25 ;  /* 0x0000000114057824 */ /* 0x000fe400078e0219 */
[----:B------:R-:W2:Y:S02]  /*298b0*/  S2R R20, SR_TID.X ;  /* 0x0000000000147919 */ /* 0x000ea40000002100 */
[----:B0-----:R-:W-:-:S04]  /*298c0*/  @P0 IMAD.HI.U32 R6, R5, R6, RZ ;  /* 0x0000000605060227 */ /* 0x001fc800078e00ff */
[----:B-1----:R-:W-:Y:S01]  /*298d0*/  IMAD.MOV.U32 R4, RZ, RZ, R5 ;  /* 0x000000ffff047224 */ /* 0x002fe200078e0005 */
[----:B---3--:R-:W-:-:S05]  /*298e0*/  @P0 SHF.R.U32.HI R4, RZ, R0, R6 ;  /* 0x00000000ff040219 */ /* 0x008fca0000011606 */
[----:B------:R-:W-:Y:S02]  /*298f0*/  IMAD.MOV R0, RZ, RZ, -R4 ;  /* 0x000000ffff007224 */ /* 0x000fe400078e0a04 */
[----:B------:R-:W-:-:S04]  /*29900*/  IMAD.WIDE.U32 R2, R4, UR4, R2 ;  /* 0x0000000404027c25 */ /* 0x000fc8000f8e0002 */
[----:B------:R-:W-:Y:S01]  /*29910*/  IMAD R0, R7, R0, R5 ;  /* 0x0000000007007224 */ /* 0x000fe200078e0205 */
[----:B------:R-:W-:-:S05]  /*29920*/  SHF.R.S32.HI R5, RZ, 0x1f, R4 ;  /* 0x0000001fff057819 */ /* 0x000fca0000011404 */
[----:B------:R-:W-:-:S04]  /*29930*/  IMAD R5, R5, UR4, RZ ;  /* 0x0000000405057c24 */ /* 0x000fc8000f8e02ff */
[----:B------:R-:W-:Y:S01]  /*29940*/  IMAD R5, R4, UR5, R5 ;  /* 0x0000000504057c24 */ /* 0x000fe2000f8e0205 */
[----:B------:R-:W-:Y:S01]  /*29950*/  SHF.R.S32.HI R4, RZ, 0x1f, R0 ;  /* 0x0000001fff047819 */ /* 0x000fe20000011400 */
[----:B------:R-:W-:Y:S02]  /*29960*/  ULDC.64 UR4, c[0x0][0x2c8] ;  /* 0x0000b20000047ab9 */ /* 0x000fe40000000a00 */
[----:B------:R-:W-:Y:S01]  /*29970*/  IMAD.IADD R3, R3, 0x1, R5 ;  /* 0x0000000103037824 */ /* 0x000fe200078e0205 */
[----:B--2---:R-:W-:Y:S01]  /*29980*/  LOP3.LUT R20, R20, 0x7f, RZ, 0xc0, !PT ;  /* 0x0000007f14147812 */ /* 0x004fe200078ec0ff */
[----:B------:R-:W-:Y:S02]  /*29990*/  IMAD R4, R4, UR4, RZ ;  /* 0x0000000404047c24 */ /* 0x000fe4000f8e02ff */
[----:B------:R-:W-:-:S04]  /*299a0*/  IMAD.WIDE.U32 R2, R0, UR4, R2 ;  /* 0x0000000400027c25 */ /* 0x000fc8000f8e0002 */
[----:B------:R-:W-:Y:S01]  /*299b0*/  IMAD R5, R0, UR5, R4 ;  /* 0x0000000500057c24 */ /* 0x000fe2000f8e0204 */
[----:B------:R-:W-:Y:S02]  /*299c0*/  ULDC.64 UR4, c[0x0][0x280] ;  /* 0x0000a00000047ab9 */ /* 0x000fe40000000a00 */
[----:B------:R-:W-:Y:S01]  /*299d0*/  LEA R4, P0, R2, UR4, 0x1 ;  /* 0x0000000402047c11 */ /* 0x000fe2000f8008ff */
[----:B------:R-:W-:Y:S01]  /*299e0*/  IMAD.IADD R0, R3, 0x1, R5 ;  /* 0x0000000103007824 */ /* 0x000fe200078e0205 */
[----:B------:R-:W-:Y:S02]  /*299f0*/  ULDC UR4, c[0x0][0x2b8] ;  /* 0x0000ae0000047ab9 */ /* 0x000fe40000000800 */
[----:B------:R-:W-:Y:S02]  /*29a00*/  ISETP.GE.AND P4, PT, R36, UR4, PT ;  /* 0x0000000424007c0c */ /* 0x000fe4000bf86270 */
[----:B------:R-:W-:Y:S01]  /*29a10*/  LEA.HI.X R0, R2, UR5, R0, 0x1, P0 ;  /* 0x0000000502007c11 */ /* 0x000fe200080f0c00 */
[----:B------:R-:W-:Y:S01]  /*29a20*/  UMOV UR5, 0xffffffff ;  /* 0xffffffff00057882 */ /* 0x000fe20000000000 */
[----:B------:R-:W-:-:S02]  /*29a30*/  ISETP.GE.AND P3, PT, R9, UR4, PT ;  /* 0x0000000409007c0c */ /* 0x000fc4000bf66270 */
[----:B------:R-:W-:Y:S02]  /*29a40*/  ISETP.GE.AND P2, PT, R8, UR4, PT ;  /* 0x0000000408007c0c */ /* 0x000fe4000bf46270 */
[----:B------:R-:W-:Y:S02]  /*29a50*/  ISETP.GE.AND P1, PT, R37, UR4, PT ;  /* 0x0000000425007c0c */ /* 0x000fe4000bf26270 */
[----:B------:R-:W-:Y:S01]  /*29a60*/  SHF.R.U32.HI R8, RZ, 0x3, R20 ;  /* 0x00000003ff087819 */ /* 0x000fe20000011614 */
[----:B------:R-:W-:Y:S10]  /*29a70*/  BRA.DIV UR5, `(.L_x_1942) ;  /* 0x0000005605847947 */ /* 0x000ff4000b800000 */
[----:B------:R-:W0:Y:S01]  /*29a80*/  SHFL.IDX PT, R3, R4, RZ, 0x181f ;  /* 0x00181fff04037589 */ /* 0x000e2200000e0000 */
[----:B------:R-:W-:Y:S02]  /*29a90*/  IMAD R5, R31, R7, RZ ;  /* 0x000000071f057224 */ /* 0x000fe400078e02ff */
        /* <DEDUP_REMOVED lines=84> */
.L_x_2114:
[----:B0-----:R-:W-:Y:S01]  /*29fe0*/  VIADD R0, R25, 0x70 ;  /* 0x0000007019007836 */ /* 0x001fe20000000000 */
[----:B------:R-:W-:Y:S04]  /*29ff0*/  BSSY B0, `(.L_x_1943) ;  /* 0x000000c000007945 */ /* 0x000fe80003800000 */
[----:B------:R-:W-:-:S13]  /*2a000*/  ISETP.GE.AND P0, PT, R0, R5, PT ;  /* 0x000000050000720c */ /* 0x000fda0003f06270 */
[----:B------:R-:W-:Y:S05]  /*2a010*/  @P0 BRA `(.L_x_1944) ;  /* 0x0000000000240947 */ /* 0x000fea0003800000 */
[----:B------:R-:W-:-:S05]  /*2a020*/  LEA R2, P0, R36, R14, 0x1 ;  /* 0x0000000e24027211 */ /* 0x000fca00078008ff */
        /* <DEDUP_REMOVED lines=8> */
.L_x_1944:
[----:B------:R-:W-:Y:S05]  /*2a0b0*/  BSYNC B0 ;  /* 0x0000000000007941 */ /* 0x000fea0003800000 */
.L_x_1943:
[----:B------:R-:W-:Y:S01]  /*2a0c0*/  NOP ;  /* 0x0000000000007918 */ /* 0x000fe20000000000 */
[----:B------:R-:W-:-:S13]  /*2a0d0*/  PLOP3.LUT P0, PT, PT, PT, PT, 0x80, 0x0 ;  /* 0x000000000000781c */ /* 0x000fda0003f0f070 */
.L_x_1945:
        /* <DEDUP_REMOVED lines=20> */
.L_x_2115:
[----:B------:R-:W-:Y:S05]  /*2a220*/  BSYNC B0 ;  /* 0x0000000000007941 */ /* 0x000fea0003800000 */
.L_x_1946:
        /* <DEDUP_REMOVED lines=14> */
.L_x_1962:
[----:B0-----:R-:W2:Y:S01]  /*2a310*/  LDL R0, [R1+0x10] ;  /* 0x0000100001007983 */ /* 0x001ea20000100800 */
[----:B------:R-:W0:Y:S03]  /*2a320*/  LDC R12, c[0x0][0x430] ;  /* 0x00010c00ff0c7b82 */ /* 0x000e260000000800 */
[----:B------:R-:W3:Y:S01]  /*2a330*/  LDL R8, [R1+0x14] ;  /* 0x0000140001087983 */ /* 0x000ee20000100800 */
[----:B------:R-:W1:Y:S01]  /*2a340*/  S2R R2, SR_TID.X ;  /* 0x0000000000027919 */ /* 0x000e620000002100 */
[----:B------:R-:W4:Y:S01]  /*2a350*/  S2R R4, SR_TID.X ;  /* 0x0000000000047919 */ /* 0x000f220000002100 */
[----:B0-----:R-:W-:-:S13]  /*2a360*/  ISETP.NE.AND P0, PT, R12, 0x1, PT ;  /* 0x000000010c00780c */ /* 0x001fda0003f05270 */
[----:B------:R-:W0:Y:S01]  /*2a370*/  @P0 LDC R3, c[0x0][0x434] ;  /* 0x00010d00ff030b82 */ /* 0x000e220000000800 */
[----:B-1----:R-:W-:Y:S01]  /*2a380*/  LOP3.LUT R2, R2, 0x7f, RZ, 0xc0, !PT ;  /* 0x0000007f02027812 */ /* 0x002fe200078ec0ff */
[----:B----4-:R-:W-:-:S03]  /*2a390*/  IMAD.SHL.U32 R4, R4, 0x10, RZ ;  /* 0x0000001004047824 */ /* 0x010fc600078e00ff */
[----:B------:R-:W-:-:S04]  /*2a3a0*/  SHF.R.U32.HI R2, RZ, 0x3, R2 ;  /* 0x00000003ff027819 */ /* 0x000fc80000011602 */
[----:B------:R-:W-:Y:S02]  /*2a3b0*/  LOP3.LUT R4, R2, 0x70, R4, 0xf8, !PT ;  /* 0x0000007002047812 */ /* 0x000fe400078ef804 */
[----:B------:R-:W1:Y:S02]  /*2a3c0*/  @P0 LDC R2, c[0x0][0x438] ;  /* 0x00010e00ff020b82 */ /* 0x000e640000000800 */
[----:B------:R-:W-:Y:S01]  /*2a3d0*/  ISETP.GT.U32.AND P6, PT, R4, 0x3f, PT ;  /* 0x0000003f0400780c */ /* 0x000fe20003fc4070 */
[----:B--2---:R-:W-:-:S04]  /*2a3e0*/  IMAD R0, R7, 0x40, R0 ;  /* 0x0000004007007824 */ /* 0x004fc800078e0200 */
[----:B------:R-:W-:-:S08]  /*2a3f0*/  IMAD.IADD R0, R4, 0x1, R0 ;  /* 0x0000000104007824 */ /* 0x000fd000078e0200 */
[----:B------:R-:W2:Y:S01]  /*2a400*/  @!P6 LDC.64 R4, c[0x0][0x428] ;  /* 0x00010a00ff04eb82 */ /* 0x000ea20000000a00 */
        /* <DEDUP_REMOVED lines=10> */
[----:B------:R-:W-:-:S04]  /*2a4b0*/  IMAD.MOV R5, RZ, RZ, -R11 ;  /* 0x000000ffff057224 */ /* 0x000fc800078e0a0b */
[----:B------:R-:W-:Y:S02]  /*2a4c0*/  IMAD R5, R12, R5, R0 ;  /* 0x000000050c057224 */ /* 0x000fe400078e0200 */
[----:B------:R-:W-:Y:S01]  /*2a4d0*/  IMAD.MOV.U32 R0, RZ, RZ, RZ ;  /* 0x000000ffff007224 */ /* 0x000fe200078e00ff */
[----:B0-----:R-:W-:-:S04]  /*2a4e0*/  @!P6 LEA R8, P0, R2, R8, 0x2 ;  /* 0x000000080208e211 */ /* 0x001fc800078010ff */
[----:B------:R-:W-:-:S05]  /*2a4f0*/  @!P6 LEA.HI.X R9, R2, R9, R3, 0x2, P0 ;  /* 0x000000090209e211 */ /* 0x000fca00000f1403 */
[----:B------:R0:W5:Y:S01]  /*2a500*/  @!P6 LDG.E R0, desc[UR60][R8.64] ;  /* 0x0000003c0800e981 */ /* 0x000162000c1e1900 */
[----:B------:R-:W-:Y:S01]  /*2a510*/  LOP3.LUT P5, RZ, R16, 0x20, RZ, 0xc0, !PT ;  /* 0x0000002010ff7812 */ /* 0x000fe200078ac0ff */
[----:B------:R-:W-:-:S05]  /*2a520*/  VIADD R22, R6, 0x1 ;  /* 0x0000000106167836 */ /* 0x000fca0000000000 */
[C---:B------:R-:W-:Y:S01]  /*2a530*/  ISETP.NE.AND P0, PT, R22.reuse, 0x2, PT ;  /* 0x000000021600780c */ /* 0x040fe20003f05270 */
[----:B------:R-:W-:Y:S05]  /*2a540*/  YIELD ;  /* 0x0000000000007946 */ /* 0x000fea0003800000 */
[----:B------:R-:W-:Y:S01]  /*2a550*/  SEL R29, RZ, 0x1, P0 ;  /* 0x00000001ff1d7807 */ /* 0x000fe20000000000 */
[----:B------:R-:W-:Y:S01]  /*2a560*/  IMAD.MOV.U32 R23, RZ, RZ, R7 ;  /* 0x000000ffff177224 */ /* 0x000fe200078e0007 */
[----:B------:R-:W-:Y:S02]  /*2a570*/  SEL R22, R22, RZ, P0 ;  /* 0x000000ff16167207 */ /* 0x000fe40000000000 */
[----:B------:R-:W-:Y:S01]  /*2a580*/  LOP3.LUT R29, R10, R29, RZ, 0x3c, !PT ;  /* 0x0000001d0a1d7212 */ /* 0x000fe200078e3cff */
[----:B0-----:R-:W-:Y:S06]  /*2a590*/  @!P5 BRA `(.L_x_1950) ;  /* 0x000000000004d947 */ /* 0x001fec0003800000 */
[----:B------:R-:W-:Y:S01]  /*2a5a0*/  BPT.TRAP 0x1 ;  /* 0x000000040000795c */ /* 0x000fe20000300000 */
.L_x_1950:
[----:B------:R-:W-:Y:S01]  /*2a5b0*/  IMAD R7, R22, 0x8, R17 ;  /* 0x0000000816077824 */ /* 0x000fe200078e0211 */
[----:B------:R-:W-:Y:S01]  /*2a5c0*/  SHF.L.U32 R2, R29, 0x1f, RZ ;  /* 0x0000001f1d027819 */ /* 0x000fe200000006ff */
[----:B------:R-:W-:Y:S03]  /*2a5d0*/  BSSY B1, `(.L_x_1951) ;  /* 0x0000003000017945 */ /* 0x000fe60003800000 */
[----:B------:R-:W0:Y:S02]  /*2a5e0*/  SYNCS.PHASECHK.TRANS64.TRYWAIT P0, [R7+URZ+0x30840], R2 ;  /* 0x03084002070075a7 */ /* 0x000e24000800017f */
[----:B0-----:R-:W-:Y:S05]  /*2a5f0*/  @!P0 BRA `(.L_x_1952) ;  /* 0x00000054008c8947 */ /* 0x001fea0003800000 */
.L_x_2116:
[----:B------:R-:W-:Y:S05]  /*2a600*/  BSYNC B1 ;  /* 0x0000000000017941 */ /* 0x000fea0003800000 */
.L_x_1951:
[----:B------:R-:W-:Y:S01]  /*2a610*/  SHF.R.S32.HI R20, RZ, 0x1f, R5 ;  /* 0x0000001fff147819 */ /* 0x000fe20000011405 */
[----:B------:R-:W-:Y:S01]  /*2a620*/  ULDC.64 UR4, c[0x0][0x300] ;  /* 0x0000c00000047ab9 */ /* 0x000fe20000000a00 */
[----:B-----5:R-:W-:Y:S01]  /*2a630*/  SHF.R.S32.HI R25, RZ, 0x1f, R0 ;  /* 0x0000001fff197819 */ /* 0x020fe20000011400 */
[C---:B0-----:R-:W-:Y:S01]  /*2a640*/  IMAD.WIDE.U32 R2, R5.reuse, UR4, RZ ;  /* 0x0000000405027c25 */ /* 0x041fe2000f8e00ff */
        /* <DEDUP_REMOVED lines=55> */
.L_x_2126:
        /* <DEDUP_REMOVED lines=17> */
.L_x_1954:
        /* <DEDUP_REMOVED lines=10> */
.L_x_1955:
[----:B------:R2:W-:Y:S01]  /*2ab70*/  SYNCS.ARRIVE.TRANS64.A1T0 RZ, [R7+URZ+0x30830], RZ ;  /* 0x030830ff07ff79a7 */ /* 0x0005e2000810003f */
[----:B------:R-:W-:Y:S05]  /*2ab80*/  @!P6 BRA `(.L_x_1956) ;  /* 0x000000000004e947 */ /* 0x000fea0003800000 */
[----:B------:R-:W-:Y:S01]  /*2ab90*/  BPT.TRAP 0x1 ;  /* 0x000000040000795c */ /* 0x000fe20000300000 */
.L_x_1956:
[----:B-1----:R-:W-:Y:S01]  /*2aba0*/  SHF.L.U32 R2, R10, 0x1f, RZ ;  /* 0x0000001f0a027819 */ /* 0x002fe200000006ff */
[----:B--2---:R-:W-:Y:S01]  /*2abb0*/  IMAD R7, R6, 0x8, R17 ;  /* 0x0000000806077824 */ /* 0x004fe200078e0211 */
[----:B------:R-:W-:Y:S03]  /*2abc0*/  BSSY B1, `(.L_x_1957) ;  /* 0x0000003000017945 */ /* 0x000fe60003800000 */
[----:B------:R-:W1:Y:S02]  /*2abd0*/  SYNCS.PHASECHK.TRANS64.TRYWAIT P0, [R7+URZ+0x30860], R2 ;  /* 0x03086002070075a7 */ /* 0x000e64000800017f */
[----:B-1----:R-:W-:Y:S05]  /*2abe0*/  @!P0 BRA `(.L_x_1958) ;  /* 0x0000005400988947 */ /* 0x002fea0003800000 */
.L_x_2127:
[----:B------:R-:W-:Y:S05]  /*2abf0*/  BSYNC B1 ;  /* 0x0000000000017941 */ /* 0x000fea0003800000 */
.L_x_1957:
        /* <DEDUP_REMOVED lines=49> */
.L_x_2137:
[----:B-1----:R-:W-:Y:S01]  /*2af10*/  IADD3 R2, P0, R2, R4, RZ ;  /* 0x0000000402027210 */ /* 0x002fe20007f1e0ff */
        /* <DEDUP_REMOVED lines=27> */
[----:B0-----:R-:W-:-:S04]  /*2b0d0*/  LEA R18, P0, R2, UR6, 0x1 ;  /* 0x0000000602127c11 */ /* 0x001fc8000f8008ff */
[----:B------:R-:W-:Y:S02]  /*2b0e0*/  LEA.HI.X R19, R2, UR7, R3, 0x1, P0 ;  /* 0x0000000702137c11 */ /* 0x000fe400080f0c03 */
[----:B------:R-:W-:-:S13]  /*2b0f0*/  PLOP3.LUT P0, PT, PT, PT, PT, 0x80, 0x0 ;  /* 0x000000000000781c */ /* 0x000fda0003f0f070 */
.L_x_1960:
        /* <DEDUP_REMOVED lines=10> */
.L_x_1961:
[----:B------:R-:W2:Y:S01]  /*2b1a0*/  LDL R0, [R1+0xc] ;  /* 0x00000c0001007983 */ /* 0x000ea20000100800 */
[----:B------:R0:W-:Y:S01]  /*2b1b0*/  SYNCS.ARRIVE.TRANS64.A1T0 RZ, [R7+URZ+0x30850], RZ ;  /* 0x030850ff07ff79a7 */ /* 0x0001e2000810003f */
[----:B------:R-:W-:Y:S02]  /*2b1c0*/  IMAD.MOV.U32 R6, RZ, RZ, R22 ;  /* 0x000000ffff067224 */ /* 0x000fe400078e0016 */
[----:B------:R-:W-:Y:S02]  /*2b1d0*/  IMAD.MOV.U32 R10, RZ, RZ, R29 ;  /* 0x000000ffff0a7224 */ /* 0x000fe400078e001d */
[----:B------:R-:W-:Y:S02]  /*2b1e0*/  IMAD.MOV.U32 R31, RZ, RZ, R23 ;  /* 0x000000ffff1f7224 */ /* 0x000fe400078e0017 */
[C---:B0-----:R-:W-:Y:S01]  /*2b1f0*/  VIADD R7, R23.reuse, 0xffffffff ;  /* 0xffffffff17077836 */ /* 0x041fe20000000000 */
[----:B--2---:R-:W-:-:S13]  /*2b200*/  ISETP.GT.AND P0, PT, R23, R0, PT ;  /* 0x000000001700720c */ /* 0x004fda0003f04270 */
[----:B------:R-:W-:Y:S05]  /*2b210*/  @P0 BRA `(.L_x_1962) ;  /* 0xfffffff0003c0947 */ /* 0x000fea000383ffff */
.L_x_1949:
[----:B------:R-:W-:Y:S05]  /*2b220*/  BSYNC B0 ;  /* 0x0000000000007941 */ /* 0x000fea0003800000 */
.L_x_1948:
        /* <DEDUP_REMOVED lines=17> */
.L_x_1964:
[----:B------:R-:W-:Y:S05]  /*2b340*/  BSYNC B0 ;  /* 0x0000000000007941 */ /* 0x000fea0003800000 */
.L_x_1963:
[----:B------:R-:W-:-:S13]  /*2b350*/  LOP3.LUT P0, RZ, R16, 0x20, RZ, 0xc0, !PT ;  /* 0x0000002010ff7812 */ /* 0x000fda000780c0ff */
[----:B------:R-:W-:Y:S05]  /*2b360*/  @!P0 BRA `(.L_x_1965) ;  /* 0x0000000000048947 */ /* 0x000fea0003800000 */
[----:B------:R-:W-:Y:S01]  /*2b370*/  BPT.TRAP 0x1 ;  /* 0x000000040000795c */ /* 0x000fe20000300000 */
.L_x_1965:
[----:B------:R-:W2:Y:S01]  /*2b380*/  LDL.LU R0, [R1+0x8] ;  /* 0x0000080001007983 */ /* 0x000ea20000300800 */
[----:B------:R-:W-:Y:S01]  /*2b390*/  IMAD R4, R22, 0x8, R17 ;  /* 0x0000000816047824 */ /* 0x000fe200078e0211 */
[----:B------:R-:W-:Y:S01]  /*2b3a0*/  SHF.L.U32 R3, R29, 0x1f, RZ ;  /* 0x0000001f1d037819 */ /* 0x000fe200000006ff */
[----:B------:R-:W-:Y:S03]  /*2b3b0*/  BSSY B0, `(.L_x_1966) ;  /* 0x0000004000007945 */ /* 0x000fe60003800000 */
[----:B------:R-:W0:Y:S01]  /*2b3c0*/  SYNCS.PHASECHK.TRANS64.TRYWAIT P0, [R4+URZ+0x30860], R3 ;  /* 0x03086003040075a7 */ /* 0x000e22000800017f */
[----:B--2---:R-:W-:Y:S01]  /*2b3d0*/  IMAD R5, R23, -0x40, R0 ;  /* 0xffffffc017057824 */ /* 0x004fe200078e0200 */
[----:B0-----:R-:W-:Y:S06]  /*2b3e0*/  @!P0 BRA `(.L_x_1967) ;  /* 0x0000005400288947 */ /* 0x001fec0003800000 */
.L_x_2138:
[----:B------:R-:W-:Y:S05]  /*2b3f0*/  BSYNC B0 ;  /* 0x0000000000007941 */ /* 0x000fea0003800000 */
.L_x_1966:
[----:B------:R-:W2:Y:S01]  /*2b400*/  S2R R0, SR_TID.X ;  /* 0x0000000000007919 */ /* 0x000ea20000002100 */
[----:B------:R-:W-:Y:S01]  /*2b410*/  UMOV UR4, 0xffffffff ;  /* 0xffffffff00047882 */ /* 0x000fe20000000000 */
[----:B--2---:R-:W-:-:S04]  /*2b420*/  LOP3.LUT R0, R0, 0x7f, RZ, 0xc0, !PT ;  /* 0x0000007f00007812 */ /* 0x004fc800078ec0ff */
[----:B------:R-:W-:-:S05]  /*2b430*/  SHF.R.U32.HI R0, RZ, 0x3, R0 ;  /* 0x00000003ff007819 */ /* 0x000fca0000011600 */
[----:B------:R-:W-:Y:S02]  /*2b440*/  IMAD.IADD R5, R5, 0x1, -R0 ;  /* 0x0000000105057824 */ /* 0x000fe400078e0a00 */
[----:B------:R-:W-:Y:S01]  /*2b450*/  IMAD R0, R22, 0x4000, R33 ;  /* 0x0000400016007824 */ /* 0x000fe200078e0221 */
        /* <DEDUP_REMOVED lines=8> */
[----:B------:R-:W-:Y:S02]  /*2b4e0*/  ISETP.LT.OR P4, PT, R5, 0x1, P3 ;  /* 0x000000010500780c */ /* 0x000fe40001f81670 */
        /* <DEDUP_REMOVED lines=28> */
[----:B-1----:R-:W-:Y:S02]  /*2b6b0*/  IADD3 R2, P4, R14, R8, RZ ;  /* 0x000000080e027210 */ /* 0x002fe40007f9e0ff */
[----:B------:R1:W3:Y:S03]  /*2b6c0*/  SHFL.IDX PT, R14, R18, 0x3, 0x181f ;  /* 0x00781f00120e7f89 */ /* 0x0002e600000e0000 */
        /* <DEDUP_REMOVED lines=9> */
.L_x_2148:
        /* <DEDUP_REMOVED lines=15> */
.L_x_1969:
        /* <DEDUP_REMOVED lines=10> */
.L_x_1970:
[----:B------:R1:W-:Y:S01]  /*2b8f0*/  SYNCS.ARRIVE.TRANS64.A1T0 RZ, [R4+URZ+0x30850], RZ ;  /* 0x030850ff04ff79a7 */ /* 0x0003e2000810003f */
[----:B------:R-:W-:-:S05]  /*2b900*/  VIADD R22, R22, 0x1 ;  /* 0x0000000116167836 */ /* 0x000fca0000000000 */
[----:B------:R-:W-:-:S04]  /*2b910*/  ISETP.NE.AND P0, PT, R22, 0x2, PT ;  /* 0x000000021600780c */ /* 0x000fc80003f05270 */
[----:B0-----:R-:W-:Y:S02]  /*2b920*/  SEL R0, RZ, 0x1, P0 ;  /* 0x00000001ff007807 */ /* 0x001fe40000000000 */
[----:B------:R-:W-:Y:S02]  /*2b930*/  SEL R22, R22, RZ, P0 ;  /* 0x000000ff16167207 */ /* 0x000fe40000000000 */
[----:B-1----:R-:W-:-:S07]  /*2b940*/  LOP3.LUT R29, R29, R0, RZ, 0x3c, !PT ;  /* 0x000000001d1d7212 */ /* 0x002fce00078e3cff */
.L_x_1927:
[----:B------:R-:W-:Y:S05]  /*2b950*/  BSYNC B7 ;  /* 0x0000000000077941 */ /* 0x000fea0003800000 */
.L_x_1925:
[----:B------:R-:W-:-:S13]  /*2b960*/  LOP3.LUT P0, RZ, R16, 0x40, RZ, 0xc0, !PT ;  /* 0x0000004010ff7812 */ /* 0x000fda000780c0ff */
[----:B------:R-:W-:Y:S05]  /*2b970*/  @!P0 BRA `(.L_x_1971) ;  /* 0x0000000000248947 */ /* 0x000fea0003800000 */
[----:B------:R-:W-:Y:S05]  /*2b980*/  WARPSYNC.ALL ;  /* 0x0000000000007948 */ /* 0x000fea0003800000 */
[----:B------:R-:W1:Y:S08]  /*2b990*/  S2UR UR5, SR_CgaCtaId ;  /* 0x00000000000579c3 */ /* 0x000e700000008800 */
[----:B------:R-:W-:Y:S06]  /*2b9a0*/  BAR.SYNC.DEFER_BLOCKING 0x5, 0x180 ;  /* 0x0146000000007b1d */ /* 0x000fec0000010000 */
[----:B------:R-:W-:-:S02]  /*2b9b0*/  UMOV UR4, 0x400 ;  /* 0x0000040000047882 */ /* 0x000fc40000000000 */
[----:B-1----:R-:W-:-:S06]  /*2b9c0*/  ULEA UR4, UR5, UR4, 0x18 ;  /* 0x0000000405047291 */ /* 0x002fcc000f8ec03f */
[----:B------:R-:W-:-:S05]  /*2b9d0*/  IMAD.U32 R17, RZ, RZ, UR4 ;  /* 0x00000004ff117e24 */ /* 0x000fca000f8e00ff */
[----:B------:R1:W2:Y:S01]  /*2b9e0*/  LDS.128 R24, [R17+0x308d0] ;  /* 0x0308d00011187984 */ /* 0x0002a20000000c00 */
[----:B------:R-:W-:Y:S06]  /*2b9f0*/  BAR.ARV 0x4, 0x180 ;  /* 0x0106000000007b1d */ /* 0x000fec0000002000 */
[----:B------:R-:W-:Y:S05]  /*2ba00*/  BRA `(.L_x_1972) ;  /* 0x0000000c00d47947 */ /* 0x000fea0003800000 */
.L_x_1971:
[----:B------:R-:W1:Y:S01]  /*2ba10*/  S2R R10, SR_TID.X ;  /* 0x00000000000a7919 */ /* 0x000e620000002100 */
[----:B------:R-:W-:Y:S01]  /*2ba20*/  UMOV UR4, 0xffffffff ;  /* 0xffffffff00047882 */ /* 0x000fe20000000000 */
[----:B-1----:R-:W-:-:S04]  /*2ba30*/  LOP3.LUT R10, R10, 0x1f, RZ, 0xc0, !PT ;  /* 0x0000001f0a0a7812 */ /* 0x002fc800078ec0ff */
[----:B------:R-:W-:Y:S01]  /*2ba40*/  ISETP.NE.AND P0, PT, R10, 0x1f, PT ;  /* 0x0000001f0a00780c */ /* 0x000fe20003f05270 */
[----:B------:R-:W-:-:S12]  /*2ba50*/  BRA.DIV UR4, `(.L_x_1973) ;  /* 0x0000005604447947 */ /* 0x000fd8000b800000 */
[----:B------:R-:W-:Y:S01]  /*2ba60*/  IMAD.IADD R9, R27, 0x1, R10 ;  /* 0x000000011b097824 */ /* 0x000fe200078e020a */
[----:B------:R-:W-:-:S04]  /*2ba70*/  ULDC UR4, c[0x0][0xc3c] ;  /* 0x00030f0000047ab9 */ /* 0x000fc80000000800 */
        /* <DEDUP_REMOVED lines=14> */
[----:B0-----:R0:W-:Y:S02]  /*2bb60*/  SHFL.IDX PT, R6, R24, 0x1, 0x1f ;  /* 0x00201f0018067f89 */ /* 0x0011e400000e0000 */
[----:B0-----:R-:W-:-:S02]  /*2bb70*/  IMAD.MOV.U32 R24, RZ, RZ, RZ ;  /* 0x000000ffff187224 */ /* 0x001fc400078e00ff */
[----:B---3--:R-:W-:Y:S02]  /*2bb80*/  @!P1 IMAD.MOV.U32 R25, RZ, RZ, R7 ;  /* 0x000000ffff199224 */ /* 0x008fe400078e0007 */
        /* <DEDUP_REMOVED lines=19> */
.L_x_2158:
[----:B------:R-:W-:Y:S02]  /*2bcc0*/  ULDC UR4, c[0x0][0xc38] ;  /* 0x00030e0000047ab9 */ /* 0x000fe40000000800 */
[----:B------:R-:W-:-:S04]  /*2bcd0*/  IMAD.U32 R4, RZ, RZ, UR4 ;  /* 0x00000004ff047e24 */ /* 0x000fc8000f8e00ff */
[----:B-1----:R-:W-:-:S04]  /*2bce0*/  IMAD R5, R14, R4, RZ ;  /* 0x000000040e057224 */ /* 0x002fc800078e02ff */
[----:B------:R-:W-:-:S05]  /*2bcf0*/  IMAD.IADD R6, R6, 0x1, R5 ;  /* 0x0000000106067824 */ /* 0x000fca00078e0205 */
[----:B------:R-:W-:-:S13]  /*2bd00*/  ISETP.GT.AND P6, PT, R6, R0, PT ;  /* 0x000000000600720c */ /* 0x000fda0003fc4270 */
[----:B------:R-:W-:Y:S05]  /*2bd10*/  @P6 BRA `(.L_x_1974) ;  /* 0x0000000000a46947 */ /* 0x000fea0003800000 */
.L_x_1977:
[----:B------:R-:W1:Y:S01]  /*2bd20*/  LDC R2, c[0x0][0xc3c] ;  /* 0x00030f00ff027b82 */ /* 0x000e620000000800 */
[----:B------:R-:W-:-:S05]  /*2bd30*/  VIADD R27, R27, 0x1f ;  /* 0x0000001f1b1b7836 */ /* 0x000fca0000000000 */
[----:B-1----:R-:W-:-:S13]  /*2bd40*/  ISETP.GE.AND P6, PT, R27, R2, PT ;  /* 0x000000021b00720c */ /* 0x002fda0003fc6270 */
[----:B------:R-:W-:Y:S05]  /*2bd50*/  @P6 BRA `(.L_x_1975) ;  /* 0x0000000800bc6947 */ /* 0x000fea0003800000 */
[----:B0-----:R-:W0:Y:S01]  /*2bd60*/  S2R R3, SR_TID.X ;  /* 0x0000000000037919 */ /* 0x001e220000002100 */
[----:B------:R-:W-:Y:S01]  /*2bd70*/  IMAD.MOV.U32 R25, RZ, RZ, RZ ;  /* 0x000000ffff197224 */ /* 0x000fe200078e00ff */
[----:B0-----:R-:W-:-:S05]  /*2bd80*/  LOP3.LUT R3, R3, 0x1f, RZ, 0xc0, !PT ;  /* 0x0000001f03037812 */ /* 0x001fca00078ec0ff */
[----:B------:R-:W-:-:S05]  /*2bd90*/  IMAD.IADD R7, R27, 0x1, R3 ;  /* 0x000000011b077824 */ /* 0x000fca00078e0203 */
[----:B------:R-:W-:-:S13]  /*2bda0*/  ISETP.GE.OR P6, PT, R7, R2, !P0 ;  /* 0x000000020700720c */ /* 0x000fda00047c6670 */
[----:B------:R-:W0:Y:S08]  /*2bdb0*/  @!P6 LDC.64 R2, c[0x0][0xc80] ;  /* 0x00032000ff02eb82 */ /* 0x000e300000000a00 */
[----:B------:R-:W1:Y:S01]  /*2bdc0*/  @!P6 LDC.64 R4, c[0x0][0xc78] ;  /* 0x00031e00ff04eb82 */ /* 0x000e620000000a00 */
[----:B------:R-:W-:Y:S02]  /*2bdd0*/  IMAD.MOV.U32 R8, RZ, RZ, RZ ;  /* 0x000000ffff087224 */ /* 0x000fe400078e00ff */
[----:B0-----:R-:W-:-:S05]  /*2bde0*/  @!P6 IMAD.WIDE R2, R7, 0x4, R2 ;  /* 0x000000040702e825 */ /* 0x001fca00078e0202 */
[----:B------:R1:W2:Y:S02]  /*2bdf0*/  @!P6 LDG.E R25, desc[UR60][R2.64] ;  /* 0x0000003c0219e981 */ /* 0x0002a4000c1e1900 */
[----:B-1----:R-:W-:-:S05]  /*2be00*/  @!P6 IMAD.WIDE R2, R7, 0x4, R4 ;  /* 0x000000040702e825 */ /* 0x002fca00078e0204 */
        /* <DEDUP_REMOVED lines=20> */
.L_x_2166:
[----:B------:R-:W-:Y:S02]  /*2bf50*/  ULDC UR4, c[0x0][0xc38] ;  /* 0x00030e0000047ab9 */ /* 0x000fe40000000800 */
[----:B------:R-:W-:-:S04]  /*2bf60*/  IMAD.U32 R4, RZ, RZ, UR4 ;  /* 0x00000004ff047e24 */ /* 0x000fc8000f8e00ff */
[----:B-1----:R-:W-:-:S04]  /*2bf70*/  IMAD R5, R14, R4, RZ ;  /* 0x000000040e057224 */ /* 0x002fc800078e02ff */
[----:B------:R-:W-:-:S05]  /*2bf80*/  IMAD.IADD R6, R5, 0x1, R6 ;  /* 0x0000000105067824 */ /* 0x000fca00078e0206 */
[----:B------:R-:W-:-:S13]  /*2bf90*/  ISETP.GT.AND P6, PT, R6, R0, PT ;  /* 0x000000000600720c */ /* 0x000fda0003fc4270 */
[----:B------:R-:W-:Y:S05]  /*2bfa0*/  @!P6 BRA `(.L_x_1977) ;  /* 0xfffffffc005ce947 */ /* 0x000fea000383ffff */
.L_x_1974:
        /* <DEDUP_REMOVED lines=10> */
.L_x_2171:
[----:B------:R-:W-:-:S13]  /*2c050*/  ISETP.NE.AND P0, PT, R2, RZ, PT ;  /* 0x000000ff0200720c */ /* 0x000fda0003f05270 */
[----:B------:R-:W-:Y:S05]  /*2c060*/  @!P0 BRA `(.L_x_1979) ;  /* 0x0000000000108947 */ /* 0x000fea0003800000 */
[----:B------:R-:W-:Y:S01]  /*2c070*/  UMOV UR4, 0xffffffff ;  /* 0xffffffff00047882 */ /* 0x000fe20000000000 */
[----:B-1----:R-:W-:Y:S02]  /*2c080*/  VIADD R12, R12, 0xffffffff ;  /* 0xffffffff0c0c7836 */ /* 0x002fe40000000000 */
[----:B------:R-:W-:Y:S05]  /*2c090*/  BRA.DIV UR4, `(.L_x_1980) ;  /* 0x0000005a04007947 */ /* 0x000fea000b800000 */
[----:B------:R4:W1:Y:S02]  /*2c0a0*/  SHFL.IDX PT, R24, R3, R12, 0x1f ;  /* 0x00001f0c03187589 */ /* 0x00086400000e0000 */
.L_x_1979:
[----:B---3--:R-:W-:Y:S01]  /*2c0b0*/  ISETP.NE.AND P0, PT, R8, 0x1, PT ;  /* 0x000000010800780c */ /* 0x008fe20003f05270 */
[----:B-1----:R-:W-:-:S04]  /*2c0c0*/  IMAD R24, R24, R4, R5 ;  /* 0x0000000418187224 */ /* 0x002fc800078e0205 */
[----:B------:R-:W-:-:S08]  /*2c0d0*/  IMAD.IADD R0, R0, 0x1, -R24 ;  /* 0x0000000100007824 */ /* 0x000fd000078e0a18 */
[----:B------:R-:W-:Y:S05]  /*2c0e0*/  @!P0 BRA `(.L_x_1981) ;  /* 0x0000000000dc8947 */ /* 0x000fea0003800000 */
[----:B--2---:R-:W-:Y:S02]  /*2c0f0*/  IABS R4, R25 ;  /* 0x0000001900047213 */ /* 0x004fe40000000000 */
[----:B------:R-:W-:Y:S02]  /*2c100*/  IABS R5, R8 ;  /* 0x0000000800057213 */ /* 0x000fe40000000000 */
[----:B------:R-:W1:Y:S08]  /*2c110*/  I2F.RP R6, R4 ;  /* 0x0000000400067306 */ /* 0x000e700000209400 */
[----:B------:R-:W2:Y:S08]  /*2c120*/  I2F.RP R9, R5 ;  /* 0x0000000500097306 */ /* 0x000eb00000209400 */
[----:B-1----:R-:W1:Y:S08]  /*2c130*/  MUFU.RCP R6, R6 ;  /* 0x0000000600067308 */ /* 0x002e700000001000 */
[----:B--2---:R-:W-:Y:S01]  /*2c140*/  MUFU.RCP R9, R9 ;  /* 0x0000000900097308 */ /* 0x004fe20000001000 */
[----:B-1----:R-:W-:-:S07]  /*2c150*/  VIADD R2, R6, 0xffffffe ;  /* 0x0ffffffe06027836 */ /* 0x002fce0000000000 */
[----:B0---4-:R0:W1:Y:S02]  /*2c160*/  F2I.FTZ.U32.TRUNC.NTZ R3, R2 ;  /* 0x0000000200037305 */ /* 0x011064000021f000 */
[----:B0-----:R-:W-:Y:S02]  /*2c170*/  IMAD.MOV.U32 R2, RZ, RZ, RZ ;  /* 0x000000ffff027224 */ /* 0x001fe400078e00ff */
[----:B-1----:R-:W-:-:S04]  /*2c180*/  IMAD.MOV R7, RZ, RZ, -R3 ;  /* 0x000000ffff077224 */ /* 0x002fc800078e0a03 */
[----:B------:R-:W-:-:S04]  /*2c190*/  IMAD R7, R7, R4, RZ ;  /* 0x0000000407077224 */ /* 0x000fc800078e02ff */
[----:B------:R-:W-:Y:S01]  /*2c1a0*/  IMAD.HI.U32 R3, R3, R7, R2 ;  /* 0x0000000703037227 */ /* 0x000fe200078e0002 */
[----:B------:R-:W-:Y:S02]  /*2c1b0*/  IABS R7, R0 ;  /* 0x0000000000077213 */ /* 0x000fe40000000000 */
[----:B------:R-:W-:-:S03]  /*2c1c0*/  IABS R2, R25 ;  /* 0x0000001900027213 */ /* 0x000fc60000000000 */
[----:B------:R-:W-:-:S04]  /*2c1d0*/  IMAD.HI.U32 R6, R3, R7, RZ ;  /* 0x0000000703067227 */ /* 0x000fc800078e00ff */
[----:B------:R-:W-:Y:S02]  /*2c1e0*/  IMAD.MOV R2, RZ, RZ, -R2 ;  /* 0x000000ffff027224 */ /* 0x000fe400078e0a02 */
        /* <DEDUP_REMOVED lines=39> */
.L_x_1981:
        /* <DEDUP_REMOVED lines=37> */
[----:B0-----:R-:W-:-:S06]  /*2c6b0*/  VIADD R3, R8, 0xffffffe ;  /* 0x0ffffffe08037836 */ /* 0x001fcc0000000000 */
[----:B------:R-:W0:Y:S02]  /*2c6c0*/  F2I.FTZ.U32.TRUNC.NTZ R3, R3 ;  /* 0x0000000300037305 */ /* 0x000e24000021f000 */
[----:B0-----:R-:W-:-:S04]  /*2c6d0*/  IMAD.MOV R0, RZ, RZ, -R3 ;  /* 0x000000ffff007224 */ /* 0x001fc800078e0a03 */
[----:B------:R-:W-:Y:S01]  /*2c6e0*/  IMAD R9, R0, R7, RZ ;  /* 0x0000000700097224 */ /* 0x000fe200078e02ff */
[----:B------:R-:W-:-:S03]  /*2c6f0*/  IABS R0, R4 ;  /* 0x0000000400007213 */ /* 0x000fc60000000000 */
        /* <DEDUP_REMOVED lines=10> */
[----:B------:R-:W-:Y:S02]  /*2c7a0*/  LOP3.LUT R0, R5, R4, RZ, 0x3c, !PT ;  /* 0x0000000405007212 */ /* 0x000fe400078e3cff */
[----:B------:R-:W-:Y:S02]  /*2c7b0*/  IADD3 R5, R6, 0x1000000, R5 ;  /* 0x0100000006057810 */ /* 0x000fe40007ffe005 */
[----:B------:R-:W-:-:S07]  /*2c7c0*/  ISETP.GE.AND P2, PT, R0, RZ, PT ;  /* 0x000000ff0000720c */ /* 0x000fce0003f46270 */
[----:B------:R-:W-:-:S06]  /*2c7d0*/  @P0 VIADD R2, R2, 0x1 ;  /* 0x0000000102020836 */ /* 0x000fcc0000000000 */
[----:B------:R-:W-:Y:S01]  /*2c7e0*/  @!P2 IMAD.MOV R2, RZ, RZ, -R2 ;  /* 0x000000ffff02a224 */ /* 0x000fe200078e0a02 */
[----:B------:R-:W-:Y:S01]  /*2c7f0*/  @!P1 LOP3.LUT R2, RZ, R4, RZ, 0x33, !PT ;  /* 0x00000004ff029212 */ /* 0x000fe200078e33ff */
[----:B------:R-:W-:-:S04]  /*2c800*/  IMAD.MOV R4, RZ, RZ, -R4 ;  /* 0x000000ffff047224 */ /* 0x000fc800078e0a04 */
[----:B------:R-:W-:-:S07]  /*2c810*/  IMAD R26, R2, R4, R5 ;  /* 0x00000004021a7224 */ /* 0x000fce00078e0205 */
.L_x_1982:
[----:B------:R-:W-:-:S05]  /*2c820*/  LOP3.LUT R2, RZ, R2, RZ, 0x33, !PT ;  /* 0x00000002ff027212 */ /* 0x000fca00078e33ff */
[----:B------:R-:W-:Y:S01]  /*2c830*/  IMAD.IADD R25, R25, 0x1, R2 ;  /* 0x0000000119197824 */ /* 0x000fe200078e0202 */
[----:B------:R-:W-:Y:S06]  /*2c840*/  BRA `(.L_x_1983) ;  /* 0x00000000001c7947 */ /* 0x000fec0003800000 */
.L_x_1975:
[----:B------:R-:W-:Y:S01]  /*2c850*/  UMOV UR4, URZ ;  /* 0x0000003f00047c82 */ /* 0x000fe20008000000 */
[----:B------:R-:W-:Y:S01]  /*2c860*/  UMOV UR5, URZ ;  /* 0x0000003f00057c82 */ /* 0x000fe20008000000 */
[----:B------:R-:W-:Y:S01]  /*2c870*/  ULDC UR6, c[0x0][0xc3c] ;  /* 0x00030f0000067ab9 */ /* 0x000fe20000000800 */
[----:B------:R-:W-:Y:S02]  /*2c880*/  IMAD.MOV.U32 R24, RZ, RZ, R0 ;  /* 0x000000ffff187224 */ /* 0x000fe400078e0000 */
[----:B------:R-:W-:Y:S02]  /*2c890*/  IMAD.U32 R25, RZ, RZ, UR4 ;  /* 0x00000004ff197e24 */ /* 0x000fe4000f8e00ff */
[----:B------:R-:W-:Y:S02]  /*2c8a0*/  IMAD.U32 R26, RZ, RZ, UR5 ;  /* 0x00000005ff1a7e24 */ /* 0x000fe4000f8e00ff */
[----:B------:R-:W-:-:S07]  /*2c8b0*/  IMAD.U32 R27, RZ, RZ, UR6 ;  /* 0x00000006ff1b7e24 */ /* 0x000fce000f8e00ff */
.L_x_1983:
[----:B------:R-:W1:Y:S01]  /*2c8c0*/  S2R R0, SR_TID.X ;  /* 0x0000000000007919 */ /* 0x000e620000002100 */
[----:B------:R-:W-:Y:S05]  /*2c8d0*/  WARPSYNC.ALL ;  /* 0x0000000000007948 */ /* 0x000fea0003800000 */
[----:B------:R-:W-:Y:S01]  /*2c8e0*/  BAR.SYNC.DEFER_BLOCKING 0x4, 0x180 ;  /* 0x0106000000007b1d */ /* 0x000fe20000010000 */
[----:B-1----:R-:W-:-:S04]  /*2c8f0*/  LOP3.LUT R0, R0, 0x1f, RZ, 0xc0, !PT ;  /* 0x0000001f00007812 */ /* 0x002fc800078ec0ff */
[----:B------:R-:W-:-:S13]  /*2c900*/  ISETP.NE.AND P0, PT, R0, RZ, PT ;  /* 0x000000ff0000720c */ /* 0x000fda0003f05270 */
[----:B0-----:R-:W0:Y:S01]  /*2c910*/  @!P0 S2R R3, SR_CgaCtaId ;  /* 0x0000000000038919 */ /* 0x001e220000008800 */
[----:B------:R-:W-:-:S04]  /*2c920*/  @!P0 MOV R0, 0x400 ;  /* 0x0000040000008802 */ /* 0x000fc80000000f00 */
[----:B0-----:R-:W-:-:S05]  /*2c930*/  @!P0 LEA R17, R3, R0, 0x18 ;  /* 0x0000000003118211 */ /* 0x001fca00078ec0ff */
[----:B------:R3:W-:Y:S01]  /*2c940*/  @!P0 STS.128 [R17+0x308d0], R24 ;  /* 0x0308d01811008388 */ /* 0x0007e20000000c00 */
[----:B------:R-:W-:Y:S06]  /*2c950*/  BAR.ARV 0x5, 0x180 ;  /* 0x0146000000007b1d */ /* 0x000fec0000002000 */
.L_x_1972:
[----:B------:R-:W-:Y:S02]  /*2c960*/  ULDC UR4, c[0x0][0xc3c] ;  /* 0x00030f0000047ab9 */ /* 0x000fe40000000800 */
[----:B--2---:R-:W-:-:S13]  /*2c970*/  ISETP.GE.AND P0, PT, R27, UR4, PT ;  /* 0x000000041b007c0c */ /* 0x004fda000bf06270 */
[----:B------:R-:W-:Y:S05]  /*2c980*/  @!P0 BRA `(.L_x_1984) ;  /* 0xffffff8c00fc8947 */ /* 0x000fea000383ffff */
[----:B------:R-:W-:Y:S05]  /*2c990*/  BSYNC B8 ;  /* 0x0000000000087941 */ /* 0x000fea0003800000 */
.L_x_1857:
[----:B------:R-:W2:Y:S01]  /*2c9a0*/  LDL.LU R0, [R1+0x2c] ;  /* 0x00002c0001007983 */ /* 0x000ea20000300800 */
[----:B------:R-:W-:Y:S01]  /*2c9b0*/  BSSY B0, `(.L_x_1985) ;  /* 0x000000b000007945 */ /* 0x000fe20003800000 */
[----:B------:R-:W4:Y:S01]  /*2c9c0*/  S2R R5, SR_CgaCtaId ;  /* 0x0000000000057919 */ /* 0x000f220000008800 */
[----:B--2---:R-:W-:-:S05]  /*2c9d0*/  VIADD R0, R0, 0x1 ;  /* 0x0000000100007836 */ /* 0x004fca0000000000 */
        /* <DEDUP_REMOVED lines=8> */
.L_x_2174:
[----:B------:R-:W-:Y:S05]  /*2ca60*/  BSYNC B0 ;  /* 0x0000000000007941 */ /* 0x000fea0003800000 */
.L_x_1985:
[----:B------:R-:W-:-:S03]  /*2ca70*/  UMOV UR4, 0xffffffff ;  /* 0xffffffff00047882 */ /* 0x000fc60000000000 */
[----:B------:R-:W-:Y:S05]  /*2ca80*/  BRA.DIV UR4, `(.L_x_1987) ;  /* 0x0000004e04c07947 */ /* 0x000fea000b800000 */
[----:B-1----:R-:W1:Y:S02]  /*2ca90*/  S2R R0, SR_TID.X ;  /* 0x0000000000007919 */ /* 0x002e640000002100 */
[----:B-1----:R-:W-:-:S04]  /*2caa0*/  SHF.R.U32.HI R0, RZ, 0x5, R0 ;  /* 0x00000005ff007819 */ /* 0x002fc80000011600 */
[----:B------:R-:W-:-:S05]  /*2cab0*/  LOP3.LUT R0, R0, 0x3, RZ, 0xc0, !PT ;  /* 0x0000000300007812 */ /* 0x000fca00078ec0ff */
[----:B------:R1:W2:Y:S02]  /*2cac0*/  SHFL.IDX PT, R14, R0, RZ, 0x1f ;  /* 0x00001fff000e7589 */ /* 0x0002a400000e0000 */
.L_x_2177:
[----:B--2---:R-:W-:-:S13]  /*2cad0*/  ISETP.NE.AND P0, PT, R14, RZ, PT ;  /* 0x000000ff0e00720c */ /* 0x004fda0003f05270 */
[----:B------:R-:W-:Y:S05]  /*2cae0*/  @P0 BRA `(.L_x_1537) ;  /* 0x0000000000900947 */ /* 0x000fea0003800000 */
[----:B------:R-:W-:-:S03]  /*2caf0*/  UMOV UR4, 0xffffffff ;  /* 0xffffffff00047882 */ /* 0x000fc60000000000 */
[----:B------:R-:W-:Y:S05]  /*2cb00*/  BRA.DIV UR4, `(.L_x_1988) ;  /* 0x0000004e04d47947 */ /* 0x000fea000b800000 */
[----:B------:R-:W-:-:S13]  /*2cb10*/  ELECT P6, URZ, PT ;  /* 0x00000000003f782f */ /* 0x000fda00038c0000 */
.L_x_2180:
[----:B------:R-:W-:Y:S05]  /*2cb20*/  @!P6 BRA `(.L_x_1537) ;  /* 0x000000000080e947 */ /* 0x000fea0003800000 */
[----:B-1----:R-:W2:Y:S02]  /*2cb30*/  LDL R0, [R1+0xd8] ;  /* 0x0000d80001007983 */ /* 0x002ea40000100800 */
[----:B--2---:R-:W-:-:S13]  /*2cb40*/  R2UR UR4, R0 ;  /* 0x00000000000472ca */ /* 0x004fda00000e0000 */
[----:B------:R-:W-:-:S06]  /*2cb50*/  ULOP3.LUT UR4, UR4, 0x2, URZ, 0xfc, !UPT ;  /* 0x0000000204047892 */ /* 0x000fcc000f8efc3f */
[----:B------:R-:W-:-:S05]  /*2cb60*/  IMAD.U32 R0, RZ, RZ, UR4 ;  /* 0x00000004ff007e24 */ /* 0x000fca000f8e00ff */
[----:B------:R-:W-:-:S13]  /*2cb70*/  ISETP.NE.AND P0, PT, R0, 0x3, PT ;  /* 0x000000030000780c */ /* 0x000fda0003f05270 */
[----:B------:R-:W-:Y:S05]  /*2cb80*/  @!P0 BRA `(.L_x_1989) ;  /* 0x0000000000048947 */ /* 0x000fea0003800000 */
[----:B------:R-:W-:Y:S01]  /*2cb90*/  BPT.TRAP 0x1 ;  /* 0x000000040000795c */ /* 0x000fe20000300000 */
.L_x_1989:
[C---:B------:R-:W-:Y:S01]  /*2cba0*/  IMAD R3, R22.reuse, 0x8, R5 ;  /* 0x0000000816037824 */ /* 0x040fe200078e0205 */
[----:B------:R-:W-:Y:S01]  /*2cbb0*/  SHF.L.U32 R2, R29, 0x1f, RZ ;  /* 0x0000001f1d027819 */ /* 0x000fe200000006ff */
[----:B------:R-:W-:-:S03]  /*2cbc0*/  VIADD R22, R22, 0x1 ;  /* 0x0000000116167836 */ /* 0x000fc60000000000 */
[----:B------:R-:W1:Y:S02]  /*2cbd0*/  SYNCS.PHASECHK.TRANS64.TRYWAIT P1, [R3+URZ+0x30840], R2 ;  /* 0x03084002030075a7 */ /* 0x000e64000802017f */
[----:B------:R-:W-:-:S04]  /*2cbe0*/  ISETP.NE.AND P2, PT, R22, 0x2, PT ;  /* 0x000000021600780c */ /* 0x000fc80003f45270 */
[----:B------:R-:W-:Y:S01]  /*2cbf0*/  SEL R0, RZ, 0x1, P2 ;  /* 0x00000001ff007807 */ /* 0x000fe20001000000 */
[----:B-1----:R-:W-:Y:S08]  /*2cc00*/  @!P1 BRA `(.L_x_1990) ;  /* 0x0000004c00b49947 */ /* 0x002ff00003800000 */
.L_x_2181:
[----:B------:R-:W-:Y:S02]  /*2cc10*/  SEL R22, R22, RZ, P2 ;  /* 0x000000ff16167207 */ /* 0x000fe40001000000 */
[----:B------:R-:W-:Y:S01]  /*2cc20*/  LOP3.LUT R0, R29, R0, RZ, 0x3c, !PT ;  /* 0x000000001d007212 */ /* 0x000fe200078e3cff */
[----:B------:R-:W-:Y:S06]  /*2cc30*/  @!P0 BRA `(.L_x_1991) ;  /* 0x0000000000048947 */ /* 0x000fec0003800000 */
[----:B------:R-:W-:Y:S01]  /*2cc40*/  BPT.TRAP 0x1 ;  /* 0x000000040000795c */ /* 0x000fe20000300000 */
.L_x_1991:
[----:B------:R-:W-:Y:S01]  /*2cc50*/  IMAD R5, R22, 0x8, R5 ;  /* 0x0000000816057824 */ /* 0x000fe200078e0205 */
[----:B------:R-:W-:-:S04]  /*2cc60*/  SHF.L.U32 R0, R0, 0x1f, RZ ;  /* 0x0000001f00007819 */ /* 0x000fc800000006ff */
[----:B------:R-:W2:Y:S02]  /*2cc70*/  SYNCS.PHASECHK.TRANS64.TRYWAIT P1, [R5+URZ+0x30840], R0 ;  /* 0x03084000050075a7 */ /* 0x000ea4000802017f */
[----:B--2---:R-:W-:Y:S05]  /*2cc80*/  @!P1 BRA `(.L_x_1992) ;  /* 0x0000004c00a89947 */ /* 0x004fea0003800000 */
.L_x_2182:
[----:B------:R-:W-:Y:S05]  /*2cc90*/  @!P0 BRA `(.L_x_1993) ;  /* 0x0000000000048947 */ /* 0x000fea0003800000 */
[----:B------:R-:W-:Y:S01]  /*2cca0*/  BPT.TRAP 0x1 ;  /* 0x000000040000795c */ /* 0x000fe20000300000 */
.L_x_1993:
[----:B------:R-:W4:Y:S02]  /*2ccb0*/  SYNCS.PHASECHK.TRANS64.TRYWAIT P1, [R3+URZ+0x30860], R2 ;  /* 0x03086002030075a7 */ /* 0x000f24000802017f */
[----:B----4-:R-:W-:Y:S05]  /*2ccc0*/  @!P1 BRA `(.L_x_1994) ;  /* 0x0000004c00ac9947 */ /* 0x010fea0003800000 */
.L_x_2183:
[----:B------:R-:W-:Y:S05]  /*2ccd0*/  @!P0 BRA `(.L_x_1995) ;  /* 0x0000000000048947 */ /* 0x000fea0003800000 */
[----:B------:R-:W-:Y:S01]  /*2cce0*/  BPT.TRAP 0x1 ;  /* 0x000000040000795c */ /* 0x000fe20000300000 */
.L_x_1995:
[----:B------:R0:W0:Y:S02]  /*2ccf0*/  SYNCS.PHASECHK.TRANS64.TRYWAIT P0, [R5+URZ+0x30860], R0 ;  /* 0x03086000050075a7 */ /* 0x000024000800017f */
[----:B0-----:R-:W-:Y:S05]  /*2cd00*/  @!P0 NANOSLEEP.SYNCS 0x989680 ;  /* 0x009896800000895d */ /* 0x001fea0003900000 */
[----:B------:R-:W0:Y:S02]  /*2cd10*/  @!P0 SYNCS.PHASECHK.TRANS64 P0, [R5+URZ+0x30860], R0 ;  /* 0x03086000050085a7 */ /* 0x000e24000800007f */
[----:B0-----:R-:W-:Y:S05]  /*2cd20*/  @!P0 BRA `(.L_x_1995) ;  /* 0xfffffffc00f08947 */ /* 0x001fea000383ffff */
.L_x_1537:
[----:B------:R-:W-:Y:S05]  /*2cd30*/  BSYNC B9 ;  /* 0x0000000000097941 */ /* 0x000fea0003800000 */
.L_x_1534:
[----:B------:R-:W-:Y:S05]  /*2cd40*/  EXIT ;  /* 0x000000000000794d */ /* 0x000fea0003800000 */
.L_x_1565:
[----:B0-----:R0:W1:Y:S02]  /*2cd50*/  SYNCS.PHASECHK.TRANS64.TRYWAIT P6, [R88+URZ+0x30890], R100 ;  /* 0x03089064580075a7 */ /* 0x00106400080c017f */
[----:B-1----:R-:W-:Y:S05]  /*2cd60*/  @!P6 NANOSLEEP.SYNCS 0x989680 ;  /* 0x009896800000e95d */ /* 0x002fea0003900000 */
[----:B------:R-:W1:Y:S02]  /*2cd70*/  @!P6 SYNCS.PHASECHK.TRANS64 P6, [R88+URZ+0x30890], R100 ;  /* 0x030890645800e5a7 */ /* 0x000e6400080c007f */
[----:B-1----:R-:W-:Y:S05]  /*2cd80*/  @!P6 BRA `(.L_x_1565) ;  /* 0xfffffffc00f0e947 */ /* 0x002fea000383ffff */
[----:B------:R-:W-:Y:S05]  /*2cd90*/  BRA `(.L_x_1996) ;  /* 0xfffffd70000c7947 */ /* 0x000fea000383ffff */
.L_x_1566:
        /* <DEDUP_REMOVED lines=8> */
.L_x_1998:
[----:B------:R-:W-:Y:S05]  /*2ce20*/  BSYNC B1 ;  /* 0x0000000000017941 */ /* 0x000fea0003800000 */
.L_x_1997:
        /* <DEDUP_REMOVED lines=8> */
.L_x_1999:
[----:B------:R-:W-:Y:S01]  /*2ceb0*/  IMAD.MOV.U32 R11, RZ, RZ, R14 ;  /* 0x000000ffff0b7224 */ /* 0x000fe200078e000e */
[----:B------:R-:W-:Y:S06]  /*2cec0*/  BRA `(.L_x_2000) ;  /* 0xfffffd6c00d47947 */ /* 0x000fec000383ffff */
.L_x_1583:
        /* <DEDUP_REMOVED lines=8> */
.L_x_2002:
[----:B------:R-:W-:Y:S05]  /*2cf50*/  BSYNC B1 ;  /* 0x0000000000017941 */ /* 0x000fea0003800000 */
.L_x_2001:
        /* <DEDUP_REMOVED lines=8> */
.L_x_2003:
[----:B------:R-:W-:Y:S01]  /*2cfe0*/  IMAD.MOV.U32 R104, RZ, RZ, R14 ;  /* 0x000000ffff687224 */ /* 0x000fe200078e000e */
[----:B------:R-:W-:Y:S06]  /*2cff0*/  BRA `(.L_x_2004) ;  /* 0xfffffd7c00387947 */ /* 0x000fec000383ffff */
.L_x_1605:
[----:B0-----:R0:W1:Y:S02]  /*2d000*/  SYNCS.PHASECHK.TRANS64.TRYWAIT P6, [R88+URZ+0x30890], R100 ;  /* 0x03089064580075a7 */ /* 0x00106400080c017f */
[----:B-1----:R-:W-:Y:S05]  /*2d010*/  @!P6 NANOSLEEP.SYNCS 0x989680 ;  /* 0x009896800000e95d */ /* 0x002fea0003900000 */
[----:B------:R-:W1:Y:S02]  /*2d020*/  @!P6 SYNCS.PHASECHK.TRANS64 P6, [R88+URZ+0x30890], R100 ;  /* 0x030890645800e5a7 */ /* 0x000e6400080c007f */
[----:B-1----:R-:W-:Y:S05]  /*2d030*/  @!P6 BRA `(.L_x_1605) ;  /* 0xfffffffc00f0e947 */ /* 0x002fea000383ffff */
[----:B------:R-:W-:Y:S05]  /*2d040*/  BRA `(.L_x_2005) ;  /* 0xfffffd9000f07947 */ /* 0x000fea000383ffff */
.L_x_1606:
        /* <DEDUP_REMOVED lines=8> */
.L_x_2007:
[----:B------:R-:W-:Y:S05]  /*2d0d0*/  BSYNC B1 ;  /* 0x0000000000017941 */ /* 0x000fea0003800000 */
.L_x_2006:
        /* <DEDUP_REMOVED lines=8> */
.L_x_2008:
[----:B------:R-:W-:Y:S01]  /*2d160*/  IMAD.MOV.U32 R11, RZ, RZ, R14 ;  /* 0x000000ffff0b7224 */ /* 0x000fe200078e000e */
[----:B------:R-:W-:Y:S06]  /*2d170*/  BRA `(.L_x_2009) ;  /* 0xfffffd9000bc7947 */ /* 0x000fec000383ffff */
.L_x_1615:
        /* <DEDUP_REMOVED lines=8> */
.L_x_2011:
[----:B------:R-:W-:Y:S05]  /*2d200*/  BSYNC B1 ;  /* 0x0000000000017941 */ /* 0x000fea0003800000 */
.L_x_2010:
        /* <DEDUP_REMOVED lines=8> */
.L_x_2012:
[----:B------:R-:W-:Y:S01]  /*2d290*/  IMAD.MOV.U32 R104, RZ, RZ, R14 ;  /* 0x000000ffff687224 */ /* 0x000fe200078e000e */
[----:B------:R-:W-:Y:S06]  /*2d2a0*/  BRA `(.L_x_2013) ;  /* 0xfffffda0008c7947 */ /* 0x000fec000383ffff */
.L_x_1624:
[----:B0-----:R0:W1:Y:S02]  /*2d2b0*/  SYNCS.PHASECHK.TRANS64.TRYWAIT P0, [R88+URZ+0x30890], R100 ;  /* 0x03089064580075a7 */ /* 0x001064000800017f */
[----:B-1----:R-:W-:Y:S05]  /*2d2c0*/  @!P0 NANOSLEEP.SYNCS 0x989680 ;  /* 0x009896800000895d */ /* 0x002fea0003900000 */
[----:B------:R-:W1:Y:S02]  /*2d2d0*/  @!P0 SYNCS.PHASECHK.TRANS64 P0, [R88+URZ+0x30890], R100 ;  /* 0x03089064580085a7 */ /* 0x000e64000800007f */
[----:B-1----:R-:W-:Y:S05]  /*2d2e0*/  @!P0 BRA `(.L_x_1624) ;  /* 0xfffffffc00f08947 */ /* 0x002fea000383ffff */
[----:B------:R-:W-:Y:S05]  /*2d2f0*/  BRA `(.L_x_2014) ;  /* 0xfffffdb000a87947 */ /* 0x000fea000383ffff */
.L_x_1625:
        /* <DEDUP_REMOVED lines=8> */
.L_x_2016:
[----:B------:R-:W-:Y:S05]  /*2d380*/  BSYNC B1 ;  /* 0x0000000000017941 */ /* 0x000fea0003800000 */
.L_x_2015:
        /* <DEDUP_REMOVED lines=8> */
.L_x_2017:
[----:B------:R-:W-:Y:S01]  /*2d410*/  IMAD.MOV.U32 R38, RZ, RZ, R14 ;  /* 0x000000ffff267224 */ /* 0x000fe200078e000e */
[----:B------:R-:W-:Y:S06]  /*2d420*/  BRA `(.L_x_2018) ;  /* 0xfffffdb000c87947 */ /* 0x000fec000383ffff */
.L_x_1628:
        /* <DEDUP_REMOVED lines=8> */
.L_x_2020:
[----:B------:R-:W-:Y:S05]  /*2d4b0*/  BSYNC B1 ;  /* 0x0000000000017941 */ /* 0x000fea0003800000 */
.L_x_2019:
        /* <DEDUP_REMOVED lines=8> */
.L_x_2021:
[----:B------:R-:W-:Y:S01]  /*2d540*/  IMAD.MOV.U32 R38, RZ, RZ, R14 ;  /* 0x000000ffff267224 */ /* 0x000fe200078e000e */
[----:B------:R-:W-:Y:S06]  /*2d550*/  BRA `(.L_x_2022) ;  /* 0xfffffdb000f47947 */ /* 0x000fec000383ffff */
.L_x_1632:
[----:B------:R0:W0:Y:S02]  /*2d560*/  SYNCS.PHASECHK.TRANS64.TRYWAIT P4, [R88+URZ+0x308b0], R100 ;  /* 0x0308b064580075a7 */ /* 0x000024000808017f */
[----:B0-----:R-:W-:Y:S05]  /*2d570*/  @!P4 NANOSLEEP.SYNCS 0x989680 ;  /* 0x009896800000c95d */ /* 0x001fea0003900000 */
[----:B------:R-:W0:Y:S02]  /*2d580*/  @!P4 SYNCS.PHASECHK.TRANS64 P4, [R88+URZ+0x308b0], R100 ;  /* 0x0308b0645800c5a7 */ /* 0x000e24000808007f */
[----:B0-----:R-:W-:Y:S05]  /*2d590*/  @!P4 BRA `(.L_x_1632) ;  /* 0xfffffffc00f0c947 */ /* 0x001fea000383ffff */
[----:B------:R-:W-:Y:S05]  /*2d5a0*/  BRA `(.L_x_2023) ;  /* 0xfffffdb4009c7947 */ /* 0x000fea000383ffff */
.L_x_1662:
        /* <DEDUP_REMOVED lines=8> */
.L_x_2025:
[----:B------:R-:W-:Y:S05]  /*2d630*/  BSYNC B1 ;  /* 0x0000000000017941 */ /* 0x000fea0003800000 */
.L_x_2024:
        /* <DEDUP_REMOVED lines=8> */
.L_x_2026:
[----:B------:R-:W-:Y:S02]  /*2d6c0*/  IMAD.MOV.U32 R13, RZ, RZ, R33 ;  /* 0x000000ffff0d7224 */ /* 0x000fe400078e0021 */
[----:B------:R-:W-:-:S07]  /*2d6d0*/  IMAD.MOV.U32 R8, RZ, RZ, R14 ;  /* 0x000000ffff087224 */ /* 0x000fce00078e000e */
[----:B------:R-:W-:Y:S05]  /*2d6e0*/  WARPSYNC.COLLECTIVE R15, `(.L_x_2027) ;  /* 0x000000000f087348 */ /* 0x000fea0003c00000 */
[----:B------:R0:W1:Y:S02]  /*2d6f0*/  SHFL.IDX P6, R14, R13, R12, R11 ;  /* 0x0000000c0d0e7389 */ /* 0x00006400000c000b */
[----:B01----:R-:W-:Y:S01]  /*2d700*/  ENDCOLLECTIVE ;  /* 0x000000000000791b */ /* 0x003fe20003800000 */
.L_x_2027:
[----:B------:R-:W-:Y:S02]  /*2d710*/  IMAD.MOV.U32 R13, RZ, RZ, R31 ;  /* 0x000000ffff0d7224 */ /* 0x000fe400078e001f */
[----:B------:R-:W-:-:S07]  /*2d720*/  IMAD.MOV.U32 R26, RZ, RZ, R14 ;  /* 0x000000ffff1a7224 */ /* 0x000fce00078e000e */
[----:B------:R-:W-:Y:S05]  /*2d730*/  WARPSYNC.COLLECTIVE R15, `(.L_x_2028) ;  /* 0x000000000f087348 */ /* 0x000fea0003c00000 */
[----:B------:R0:W1:Y:S02]  /*2d740*/  SHFL.IDX P6, R14, R13, R12, R11 ;  /* 0x0000000c0d0e7389 */ /* 0x00006400000c000b */
[----:B01----:R-:W-:Y:S01]  /*2d750*/  ENDCOLLECTIVE ;  /* 0x000000000000791b */ /* 0x003fe20003800000 */
.L_x_2028:
[----:B------:R-:W-:Y:S01]  /*2d760*/  IMAD.MOV.U32 R5, RZ, RZ, R14 ;  /* 0x000000ffff057224 */ /* 0x000fe200078e000e */
[----:B------:R-:W-:Y:S06]  /*2d770*/  BRA `(.L_x_2029) ;  /* 0xfffffdcc00687947 */ /* 0x000fec000383ffff */
.L_x_1665:
[----:B------:R-:W-:Y:S01]  /*2d780*/  BSSY B1, `(.L_x_2030) ;  /* 0x0000008000017945 */ /* 0x000fe20003800000 */
[----:B------:R-:W-:Y:S02]  /*2d790*/  IMAD.MOV.U32 R13, RZ, RZ, R32 ;  /* 0x000000ffff0d7224 */ /* 0x000fe400078e0020 */
[----:B------:R-:W-:Y:S02]  /*2d7a0*/  IMAD.MOV.U32 R12, RZ, RZ, 0x1 ;  /* 0x00000001ff0c7424 */ /* 0x000fe400078e00ff */
[----:B------:R-:W-:Y:S02]  /*2d7b0*/  IMAD.MOV.U32 R11, RZ, RZ, 0x181f ;  /* 0x0000181fff0b7424 */ /* 0x000fe400078e00ff */
[----:B------:R-:W-:-:S07]  /*2d7c0*/  IMAD.MOV.U32 R15, RZ, RZ, -0x1 ;  /* 0xffffffffff0f7424 */ /* 0x000fce00078e00ff */
[----:B0-23--:R-:W-:Y:S05]  /*2d7d0*/  WARPSYNC.COLLECTIVE R15, `(.L_x_2031) ;  /* 0x000000000f087348 */ /* 0x00dfea0003c00000 */
[----:B------:R1:W4:Y:S02]  /*2d7e0*/  SHFL.IDX P6, R14, R13, R12, R11 ;  /* 0x0000000c0d0e7389 */ /* 0x00032400000c000b */
[----:B01234-:R-:W-:Y:S01]  /*2d7f0*/  ENDCOLLECTIVE ;  /* 0x000000000000791b */ /* 0x01ffe20003800000 */
.L_x_2031:
[----:B------:R-:W-:Y:S05]  /*2d800*/  BSYNC B1 ;  /* 0x0000000000017941 */ /* 0x000fea0003800000 */
.L_x_2030:
        /* <DEDUP_REMOVED lines=8> */
.L_x_2032:
[----:B------:R-:W-:Y:S02]  /*2d890*/  IMAD.MOV.U32 R13, RZ, RZ, R33 ;  /* 0x000000ffff0d7224 */ /* 0x000fe400078e0021 */
[----:B------:R-:W-:-:S07]  /*2d8a0*/  IMAD.MOV.U32 R8, RZ, RZ, R14 ;  /* 0x000000ffff087224 */ /* 0x000fce00078e000e */
[----:B------:R-:W-:Y:S05]  /*2d8b0*/  WARPSYNC.COLLECTIVE R15, `(.L_x_2033) ;  /* 0x000000000f087348 */ /* 0x000fea0003c00000 */
[----:B------:R0:W1:Y:S02]  /*2d8c0*/  SHFL.IDX P6, R14, R13, R12, R11 ;  /* 0x0000000c0d0e7389 */ /* 0x00006400000c000b */
[----:B01----:R-:W-:Y:S01]  /*2d8d0*/  ENDCOLLECTIVE ;  /* 0x000000000000791b */ /* 0x003fe20003800000 */
.L_x_2033:
[----:B------:R-:W-:Y:S02]  /*2d8e0*/  IMAD.MOV.U32 R13, RZ, RZ, R31 ;  /* 0x000000ffff0d7224 */ /* 0x000fe400078e001f */
[----:B------:R-:W-:-:S07]  /*2d8f0*/  IMAD.MOV.U32 R26, RZ, RZ, R14 ;  /* 0x000000ffff1a7224 */ /* 0x000fce00078e000e */
[----:B------:R-:W-:Y:S05]  /*2d900*/  WARPSYNC.COLLECTIVE R15, `(.L_x_2034) ;  /* 0x000000000f087348 */ /* 0x000fea0003c00000 */
[----:B------:R0:W1:Y:S02]  /*2d910*/  SHFL.IDX P6, R14, R13, R12, R11 ;  /* 0x0000000c0d0e7389 */ /* 0x00006400000c000b */
[----:B01----:R-:W-:Y:S01]  /*2d920*/  ENDCOLLECTIVE ;  /* 0x000000000000791b */ /* 0x003fe20003800000 */
.L_x_2034:
[----:B------:R-:W-:Y:S01]  /*2d930*/  IMAD.MOV.U32 R5, RZ, RZ, R14 ;  /* 0x000000ffff057224 */ /* 0x000fe200078e000e */
[----:B------:R-:W-:Y:S06]  /*2d940*/  BRA `(.L_x_2035) ;  /* 0xfffffdd000807947 */ /* 0x000fec000383ffff */
.L_x_1668:
[----:B------:R-:W-:Y:S01]  /*2d950*/  BSSY B1, `(.L_x_2036) ;  /* 0x0000008000017945 */ /* 0x000fe20003800000 */
[----:B------:R-:W-:Y:S02]  /*2d960*/  IMAD.MOV.U32 R13, RZ, RZ, R32 ;  /* 0x000000ffff0d7224 */ /* 0x000fe400078e0020 */
[----:B------:R-:W-:Y:S02]  /*2d970*/  IMAD.MOV.U32 R12, RZ, RZ, 0x2 ;  /* 0x00000002ff0c7424 */ /* 0x000fe400078e00ff */
[----:B------:R-:W-:Y:S02]  /*2d980*/  IMAD.MOV.U32 R11, RZ, RZ, 0x181f ;  /* 0x0000181fff0b7424 */ /* 0x000fe400078e00ff */
[----:B------:R-:W-:-:S07]  /*2d990*/  IMAD.MOV.U32 R15, RZ, RZ, -0x1 ;  /* 0xffffffffff0f7424 */ /* 0x000fce00078e00ff */
[----:B-1-34-:R-:W-:Y:S05]  /*2d9a0*/  WARPSYNC.COLLECTIVE R15, `(.L_x_2037) ;  /* 0x000000000f087348 */ /* 0x01afea0003c00000 */
[----:B------:R0:W2:Y:S02]  /*2d9b0*/  SHFL.IDX P6, R14, R13, R12, R11 ;  /* 0x0000000c0d0e7389 */ /* 0x0000a400000c000b */
[----:B01234-:R-:W-:Y:S01]  /*2d9c0*/  ENDCOLLECTIVE ;  /* 0x000000000000791b */ /* 0x01ffe20003800000 */
.L_x_2037:
[----:B------:R-:W-:Y:S05]  /*2d9d0*/  BSYNC B1 ;  /* 0x0000000000017941 */ /* 0x000fea0003800000 */
.L_x_2036:
        /* <DEDUP_REMOVED lines=8> */
.L_x_2038:
[----:B------:R-:W-:Y:S02]  /*2da60*/  IMAD.MOV.U32 R13, RZ, RZ, R33 ;  /* 0x000000ffff0d7224 */ /* 0x000fe400078e0021 */
[----:B------:R-:W-:-:S07]  /*2da70*/  IMAD.MOV.U32 R8, RZ, RZ, R14 ;  /* 0x000000ffff087224 */ /* 0x000fce00078e000e */
[----:B------:R-:W-:Y:S05]  /*2da80*/  WARPSYNC.COLLECTIVE R15, `(.L_x_2039) ;  /* 0x000000000f087348 */ /* 0x000fea0003c00000 */
[----:B------:R0:W1:Y:S02]  /*2da90*/  SHFL.IDX P6, R14, R13, R12, R11 ;  /* 0x0000000c0d0e7389 */ /* 0x00006400000c000b */
[----:B01----:R-:W-:Y:S01]  /*2daa0*/  ENDCOLLECTIVE ;  /* 0x000000000000791b */ /* 0x003fe20003800000 */
.L_x_2039:
[----:B------:R-:W-:Y:S02]  /*2dab0*/  IMAD.MOV.U32 R13, RZ, RZ, R31 ;  /* 0x000000ffff0d7224 */ /* 0x000fe400078e001f */
[----:B------:R-:W-:-:S07]  /*2dac0*/  IMAD.MOV.U32 R78, RZ, RZ, R14 ;  /* 0x000000ffff4e7224 */ /* 0x000fce00078e000e */
[----:B------:R-:W-:Y:S05]  /*2dad0*/  WARPSYNC.COLLECTIVE R15, `(.L_x_2040) ;  /* 0x000000000f087348 */ /* 0x000fea0003c00000 */
[----:B------:R0:W1:Y:S02]  /*2dae0*/  SHFL.IDX P6, R14, R13, R12, R11 ;  /* 0x0000000c0d0e7389 */ /* 0x00006400000c000b */
[----:B01----:R-:W-:Y:S01]  /*2daf0*/  ENDCOLLECTIVE ;  /* 0x000000000000791b */ /* 0x003fe20003800000 */
.L_x_2040:
[----:B------:R-:W-:Y:S01]  /*2db00*/  IMAD.MOV.U32 R5, RZ, RZ, R14 ;  /* 0x000000ffff057224 */ /* 0x000fe200078e000e */
[----:B------:R-:W-:Y:S06]  /*2db10*/  BRA `(.L_x_2041) ;  /* 0xfffffdd400787947 */ /* 0x000fec000383ffff */
.L_x_1671:
[----:B------:R-:W-:Y:S01]  /*2db20*/  BSSY B1, `(.L_x_2042) ;  /* 0x0000008000017945 */ /* 0x000fe20003800000 */
[----:B------:R-:W-:Y:S02]  /*2db30*/  IMAD.MOV.U32 R13, RZ, RZ, R32 ;  /* 0x000000ffff0d7224 */ /* 0x000fe400078e0020 */
[----:B------:R-:W-:Y:S02]  /*2db40*/  IMAD.MOV.U32 R12, RZ, RZ, 0x3 ;  /* 0x00000003ff0c7424 */ /* 0x000fe400078e00ff */
[----:B------:R-:W-:Y:S02]  /*2db50*/  IMAD.MOV.U32 R11, RZ, RZ, 0x181f ;  /* 0x0000181fff0b7424 */ /* 0x000fe400078e00ff */
[----:B------:R-:W-:-:S07]  /*2db60*/  IMAD.MOV.U32 R15, RZ, RZ, -0x1 ;  /* 0xffffffffff0f7424 */ /* 0x000fce00078e00ff */
[----:B-1--4-:R-:W-:Y:S05]  /*2db70*/  WARPSYNC.COLLECTIVE R15, `(.L_x_2043) ;  /* 0x000000000f087348 */ /* 0x012fea0003c00000 */
[----:B------:R0:W2:Y:S02]  /*2db80*/  SHFL.IDX P6, R14, R13, R12, R11 ;  /* 0x0000000c0d0e7389 */ /* 0x0000a400000c000b */
[----:B012-4-:R-:W-:Y:S01]  /*2db90*/  ENDCOLLECTIVE ;  /* 0x000000000000791b */ /* 0x017fe20003800000 */
.L_x_2043:
[----:B------:R-:W-:Y:S05]  /*2dba0*/  BSYNC B1 ;  /* 0x0000000000017941 */ /* 0x000fea0003800000 */
.L_x_2042:
        /* <DEDUP_REMOVED lines=8> */
.L_x_2044:
[----:B------:R-:W-:Y:S02]  /*2dc30*/  IMAD.MOV.U32 R13, RZ, RZ, R33 ;  /* 0x000000ffff0d7224 */ /* 0x000fe400078e0021 */
[----:B------:R-:W-:-:S07]  /*2dc40*/  IMAD.MOV.U32 R80, RZ, RZ, R14 ;  /* 0x000000ffff507224 */ /* 0x000fce00078e000e */
[----:B------:R-:W-:Y:S05]  /*2dc50*/  WARPSYNC.COLLECTIVE R15, `(.L_x_2045) ;  /* 0x000000000f087348 */ /* 0x000fea0003c00000 */
[----:B------:R0:W1:Y:S02]  /*2dc60*/  SHFL.IDX P6, R14, R13, R12, R11 ;  /* 0x0000000c0d0e7389 */ /* 0x00006400000c000b */
[----:B01----:R-:W-:Y:S01]  /*2dc70*/  ENDCOLLECTIVE ;  /* 0x000000000000791b */ /* 0x003fe20003800000 */
.L_x_2045:
[----:B------:R-:W-:Y:S02]  /*2dc80*/  IMAD.MOV.U32 R13, RZ, RZ, R31 ;  /* 0x000000ffff0d7224 */ /* 0x000fe400078e001f */
[----:B------:R-:W-:-:S07]  /*2dc90*/  IMAD.MOV.U32 R79, RZ, RZ, R14 ;  /* 0x000000ffff4f7224 */ /* 0x000fce00078e000e */
[----:B------:R-:W-:Y:S05]  /*2dca0*/  WARPSYNC.COLLECTIVE R15, `(.L_x_2046) ;  /* 0x000000000f087348 */ /* 0x000fea0003c00000 */
[----:B------:R0:W1:Y:S02]  /*2dcb0*/  SHFL.IDX P6, R14, R13, R12, R11 ;  /* 0x0000000c0d0e7389 */ /* 0x00006400000c000b */
[----:B01----:R-:W-:Y:S01]  /*2dcc0*/  ENDCOLLECTIVE ;  /* 0x000000000000791b */ /* 0x003fe20003800000 */
.L_x_2046:
[----:B------:R-:W-:Y:S01]  /*2dcd0*/  IMAD.MOV.U32 R12, RZ, RZ, R14 ;  /* 0x000000ffff0c7224 */ /* 0x000fe200078e000e */
[----:B------:R-:W-:Y:S06]  /*2dce0*/  BRA `(.L_x_2047) ;  /* 0xfffffdd800787947 */ /* 0x000fec000383ffff */
.L_x_1675:
[----:B0-----:R0:W1:Y:S02]  /*2dcf0*/  SYNCS.PHASECHK.TRANS64.TRYWAIT P0, [R17+URZ+0x30800], R0 ;  /* 0x03080000110075a7 */ /* 0x001064000800017f */
[----:B-1----:R-:W-:Y:S05]  /*2dd00*/  @!P0 NANOSLEEP.SYNCS 0x989680 ;  /* 0x009896800000895d */ /* 0x002fea0003900000 */
[----:B------:R-:W1:Y:S02]  /*2dd10*/  @!P0 SYNCS.PHASECHK.TRANS64 P0, [R17+URZ+0x30800], R0 ;  /* 0x03080000110085a7 */ /* 0x000e64000800007f */
[----:B-1----:R-:W-:Y:S05]  /*2dd20*/  @!P0 BRA `(.L_x_1675) ;  /* 0xfffffffc00f08947 */ /* 0x002fea000383ffff */
[----:B------:R-:W-:Y:S05]  /*2dd30*/  BRA `(.L_x_2048) ;  /* 0xfffffddc00807947 */ /* 0x000fea000383ffff */
.L_x_1707:
        /* <DEDUP_REMOVED lines=8> */
.L_x_2050:
[----:B------:R-:W-:Y:S05]  /*2ddc0*/  BSYNC B1 ;  /* 0x0000000000017941 */ /* 0x000fea0003800000 */
.L_x_2049:
        /* <DEDUP_REMOVED lines=8> */
.L_x_2051:
[----:B------:R-:W-:Y:S02]  /*2de50*/  IMAD.MOV.U32 R13, RZ, RZ, R72 ;  /* 0x000000ffff0d7224 */ /* 0x000fe400078e0048 */
[----:B------:R-:W-:-:S07]  /*2de60*/  IMAD.MOV.U32 R6, RZ, RZ, R14 ;  /* 0x000000ffff067224 */ /* 0x000fce00078e000e */
[----:B------:R-:W-:Y:S05]  /*2de70*/  WARPSYNC.COLLECTIVE R15, `(.L_x_2052) ;  /* 0x000000000f087348 */ /* 0x000fea0003c00000 */
[----:B------:R0:W1:Y:S02]  /*2de80*/  SHFL.IDX P6, R14, R13, R12, R11 ;  /* 0x0000000c0d0e7389 */ /* 0x00006400000c000b */
[----:B01----:R-:W-:Y:S01]  /*2de90*/  ENDCOLLECTIVE ;  /* 0x000000000000791b */ /* 0x003fe20003800000 */
.L_x_2052:
[----:B------:R-:W-:Y:S02]  /*2dea0*/  IMAD.MOV.U32 R13, RZ, RZ, R3 ;  /* 0x000000ffff0d7224 */ /* 0x000fe400078e0003 */
[----:B------:R-:W-:-:S07]  /*2deb0*/  IMAD.MOV.U32 R9, RZ, RZ, R14 ;  /* 0x000000ffff097224 */ /* 0x000fce00078e000e */
[----:B------:R-:W-:Y:S05]  /*2dec0*/  WARPSYNC.COLLECTIVE R15, `(.L_x_2053) ;  /* 0x000000000f087348 */ /* 0x000fea0003c00000 */
[----:B------:R0:W1:Y:S02]  /*2ded0*/  SHFL.IDX P6, R14, R13, R12, R11 ;  /* 0x0000000c0d0e7389 */ /* 0x00006400000c000b */
[----:B01----:R-:W-:Y:S01]  /*2dee0*/  ENDCOLLECTIVE ;  /* 0x000000000000791b */ /* 0x003fe20003800000 */
.L_x_2053:
[----:B------:R-:W-:Y:S05]  /*2def0*/  BRA `(.L_x_2054) ;  /* 0xfffffe1000f47947 */ /* 0x000fea000383ffff */
.L_x_1710:
[----:B------:R-:W-:Y:S01]  /*2df00*/  BSSY B1, `(.L_x_2055) ;  /* 0x0000008000017945 */ /* 0x000fe20003800000 */
[----:B------:R-:W-:Y:S02]  /*2df10*/  IMAD.MOV.U32 R13, RZ, RZ, R21 ;  /* 0x000000ffff0d7224 */ /* 0x000fe400078e0015 */
[----:B------:R-:W-:Y:S02]  /*2df20*/  IMAD.MOV.U32 R12, RZ, RZ, 0x1 ;  /* 0x00000001ff0c7424 */ /* 0x000fe400078e00ff */
[----:B------:R-:W-:Y:S02]  /*2df30*/  IMAD.MOV.U32 R11, RZ, RZ, 0x181f ;  /* 0x0000181fff0b7424 */ /* 0x000fe400078e00ff */
[----:B------:R-:W-:-:S07]  /*2df40*/  IMAD.MOV.U32 R15, RZ, RZ, -0x1 ;  /* 0xffffffffff0f7424 */ /* 0x000fce00078e00ff */
[----:B0--34-:R-:W-:Y:S05]  /*2df50*/  WARPSYNC.COLLECTIVE R15, `(.L_x_2056) ;  /* 0x000000000f087348 */ /* 0x019fea0003c00000 */
[----:B----4-:R1:W2:Y:S02]  /*2df60*/  SHFL.IDX P6, R14, R13, R12, R11 ;  /* 0x0000000c0d0e7389 */ /* 0x0102a400000c000b */
[----:B0123--:R-:W-:Y:S01]  /*2df70*/  ENDCOLLECTIVE ;  /* 0x000000000000791b */ /* 0x00ffe20003800000 */
.L_x_2056:
[----:B------:R-:W-:Y:S05]  /*2df80*/  BSYNC B1 ;  /* 0x0000000000017941 */ /* 0x000fea0003800000 */
.L_x_2055:
        /* <DEDUP_REMOVED lines=8> */
.L_x_2057:
[----:B------:R-:W-:Y:S02]  /*2e010*/  IMAD.MOV.U32 R13, RZ, RZ, R72 ;  /* 0x000000ffff0d7224 */ /* 0x000fe400078e0048 */
[----:B------:R-:W-:-:S07]  /*2e020*/  IMAD.MOV.U32 R6, RZ, RZ, R14 ;  /* 0x000000ffff067224 */ /* 0x000fce00078e000e */
[----:B------:R-:W-:Y:S05]  /*2e030*/  WARPSYNC.COLLECTIVE R15, `(.L_x_2058) ;  /* 0x000000000f087348 */ /* 0x000fea0003c00000 */
[----:B------:R0:W1:Y:S02]  /*2e040*/  SHFL.IDX P6, R14, R13, R12, R11 ;  /* 0x0000000c0d0e7389 */ /* 0x00006400000c000b */
[----:B01----:R-:W-:Y:S01]  /*2e050*/  ENDCOLLECTIVE ;  /* 0x000000000000791b */ /* 0x003fe20003800000 */
.L_x_2058:
[----:B------:R-:W-:Y:S02]  /*2e060*/  IMAD.MOV.U32 R13, RZ, RZ, R3 ;  /* 0x000000ffff0d7224 */ /* 0x000fe400078e0003 */
[----:B------:R-:W-:-:S07]  /*2e070*/  IMAD.MOV.U32 R9, RZ, RZ, R14 ;  /* 0x000000ffff097224 */ /* 0x000fce00078e000e */
[----:B------:R-:W-:Y:S05]  /*2e080*/  WARPSYNC.COLLECTIVE R15, `(.L_x_2059) ;  /* 0x000000000f087348 */ /* 0x000fea0003c00000 */
[----:B------:R0:W1:Y:S02]  /*2e090*/  SHFL.IDX P6, R14, R13, R12, R11 ;  /* 0x0000000c0d0e7389 */ /* 0x00006400000c000b */
[----:B01----:R-:W-:Y:S01]  /*2e0a0*/  ENDCOLLECTIVE ;  /* 0x000000000000791b */ /* 0x003fe20003800000 */
.L_x_2059:
[----:B------:R-:W-:Y:S05]  /*2e0b0*/  BRA `(.L_x_2060) ;  /* 0xfffffe1400b47947 */ /* 0x000fea000383ffff */
.L_x_1713:
[----:B------:R-:W-:Y:S01]  /*2e0c0*/  BSSY B1, `(.L_x_2061) ;  /* 0x0000008000017945 */ /* 0x000fe20003800000 */
[----:B------:R-:W-:Y:S02]  /*2e0d0*/  IMAD.MOV.U32 R13, RZ, RZ, R21 ;  /* 0x000000ffff0d7224 */ /* 0x000fe400078e0015 */
[----:B------:R-:W-:Y:S02]  /*2e0e0*/  IMAD.MOV.U32 R12, RZ, RZ, 0x2 ;  /* 0x00000002ff0c7424 */ /* 0x000fe400078e00ff */
[----:B------:R-:W-:Y:S02]  /*2e0f0*/  IMAD.MOV.U32 R11, RZ, RZ, 0x181f ;  /* 0x0000181fff0b7424 */ /* 0x000fe400078e00ff */
[----:B------:R-:W-:-:S07]  /*2e100*/  IMAD.MOV.U32 R15, RZ, RZ, -0x1 ;  /* 0xffffffffff0f7424 */ /* 0x000fce00078e00ff */
[----:B-1-34-:R-:W-:Y:S05]  /*2e110*/  WARPSYNC.COLLECTIVE R15, `(.L_x_2062) ;  /* 0x000000000f087348 */ /* 0x01afea0003c00000 */
[----:B----4-:R0:W2:Y:S02]  /*2e120*/  SHFL.IDX P6, R14, R13, R12, R11 ;  /* 0x0000000c0d0e7389 */ /* 0x0100a400000c000b */
[----:B0123--:R-:W-:Y:S01]  /*2e130*/  ENDCOLLECTIVE ;  /* 0x000000000000791b */ /* 0x00ffe20003800000 */
.L_x_2062:
[----:B------:R-:W-:Y:S05]  /*2e140*/  BSYNC B1 ;  /* 0x0000000000017941 */ /* 0x000fea0003800000 */
.L_x_2061:
        /* <DEDUP_REMOVED lines=8> */
.L_x_2063:
[----:B------:R-:W-:Y:S02]  /*2e1d0*/  IMAD.MOV.U32 R13, RZ, RZ, R72 ;  /* 0x000000ffff0d7224 */ /* 0x000fe400078e0048 */
[----:B------:R-:W-:-:S07]  /*2e1e0*/  IMAD.MOV.U32 R6, RZ, RZ, R14 ;  /* 0x000000ffff067224 */ /* 0x000fce00078e000e */
[----:B------:R-:W-:Y:S05]  /*2e1f0*/  WARPSYNC.COLLECTIVE R15, `(.L_x_2064) ;  /* 0x000000000f087348 */ /* 0x000fea0003c00000 */
[----:B------:R0:W1:Y:S02]  /*2e200*/  SHFL.IDX P6, R14, R13, R12, R11 ;  /* 0x0000000c0d0e7389 */ /* 0x00006400000c000b */
[----:B01----:R-:W-:Y:S01]  /*2e210*/  ENDCOLLECTIVE ;  /* 0x000000000000791b */ /* 0x003fe20003800000 */
.L_x_2064:
[----:B------:R-:W-:Y:S02]  /*2e220*/  IMAD.MOV.U32 R13, RZ, RZ, R3 ;  /* 0x000000ffff0d7224 */ /* 0x000fe400078e0003 */
[----:B------:R-:W-:-:S07]  /*2e230*/  IMAD.MOV.U32 R9, RZ, RZ, R14 ;  /* 0x000000ffff097224 */ /* 0x000fce00078e000e */
[----:B------:R-:W-:Y:S05]  /*2e240*/  WARPSYNC.COLLECTIVE R15, `(.L_x_2065) ;  /* 0x000000000f087348 */ /* 0x000fea0003c00000 */
[----:B------:R0:W1:Y:S02]  /*2e250*/  SHFL.IDX P6, R14, R13, R12, R11 ;  /* 0x0000000c0d0e7389 */ /* 0x00006400000c000b */
[----:B01----:R-:W-:Y:S01]  /*2e260*/  ENDCOLLECTIVE ;  /* 0x000000000000791b */ /* 0x003fe20003800000 */
.L_x_2065:
[----:B------:R-:W-:Y:S05]  /*2e270*/  BRA `(.L_x_2066) ;  /* 0xfffffe1800587947 */ /* 0x000fea000383ffff */
.L_x_1716:
        /* <DEDUP_REMOVED lines=8> */
.L_x_2068:
[----:B------:R-:W-:Y:S05]  /*2e300*/  BSYNC B1 ;  /* 0x0000000000017941 */ /* 0x000fea0003800000 */
.L_x_2067:
        /* <DEDUP_REMOVED lines=8> */
.L_x_2069:
[----:B------:R-:W-:Y:S02]  /*2e390*/  IMAD.MOV.U32 R13, RZ, RZ, R72 ;  /* 0x000000ffff0d7224 */ /* 0x000fe400078e0048 */
[----:B------:R-:W-:-:S07]  /*2e3a0*/  IMAD.MOV.U32 R20, RZ, RZ, R14 ;  /* 0x000000ffff147224 */ /* 0x000fce00078e000e */
[----:B------:R-:W-:Y:S05]  /*2e3b0*/  WARPSYNC.COLLECTIVE R15, `(.L_x_2070) ;  /* 0x000000000f087348 */ /* 0x000fea0003c00000 */
[----:B------:R0:W1:Y:S02]  /*2e3c0*/  SHFL.IDX P6, R14, R13, R12, R11 ;  /* 0x0000000c0d0e7389 */ /* 0x00006400000c000b */
[----:B01----:R-:W-:Y:S01]  /*2e3d0*/  ENDCOLLECTIVE ;  /* 0x000000000000791b */ /* 0x003fe20003800000 */
.L_x_2070:
[----:B------:R-:W-:Y:S02]  /*2e3e0*/  IMAD.MOV.U32 R13, RZ, RZ, R3 ;  /* 0x000000ffff0d7224 */ /* 0x000fe400078e0003 */
[----:B------:R-:W-:-:S07]  /*2e3f0*/  IMAD.MOV.U32 R77, RZ, RZ, R14 ;  /* 0x000000ffff4d7224 */ /* 0x000fce00078e000e */
[----:B------:R-:W-:Y:S05]  /*2e400*/  WARPSYNC.COLLECTIVE R15, `(.L_x_2071) ;  /* 0x000000000f087348 */ /* 0x000fea0003c00000 */
[----:B------:R0:W1:Y:S02]  /*2e410*/  SHFL.IDX P6, R14, R13, R12, R11 ;  /* 0x0000000c0d0e7389 */ /* 0x00006400000c000b */
[----:B01----:R-:W-:Y:S01]  /*2e420*/  ENDCOLLECTIVE ;  /* 0x000000000000791b */ /* 0x003fe20003800000 */
.L_x_2071:
[----:B------:R-:W-:Y:S01]  /*2e430*/  IMAD.MOV.U32 R3, RZ, RZ, R14 ;  /* 0x000000ffff037224 */ /* 0x000fe200078e000e */
[----:B------:R-:W-:Y:S06]  /*2e440*/  BRA `(.L_x_2072) ;  /* 0xfffffe1c00007947 */ /* 0x000fec000383ffff */
.L_x_1720:
[----:B---3--:R3:W4:Y:S02]  /*2e450*/  SYNCS.PHASECHK.TRANS64.TRYWAIT P0, [R17+URZ+0x30800], R0 ;  /* 0x03080000110075a7 */ /* 0x008724000800017f */
[----:B----4-:R-:W-:Y:S05]  /*2e460*/  @!P0 NANOSLEEP.SYNCS 0x989680 ;  /* 0x009896800000895d */ /* 0x010fea0003900000 */
[----:B------:R-:W4:Y:S02]  /*2e470*/  @!P0 SYNCS.PHASECHK.TRANS64 P0, [R17+URZ+0x30800], R0 ;  /* 0x03080000110085a7 */ /* 0x000f24000800007f */
[----:B----4-:R-:W-:Y:S05]  /*2e480*/  @!P0 BRA `(.L_x_1720) ;  /* 0xfffffffc00f08947 */ /* 0x010fea000383ffff */
[----:B------:R-:W-:Y:S05]  /*2e490*/  BRA `(.L_x_2073) ;  /* 0xfffffe1c00a87947 */ /* 0x000fea000383ffff */
.L_x_1738:
[----:B-1----:R1:W0:Y:S02]  /*2e4a0*/  SYNCS.PHASECHK.TRANS64.TRYWAIT P1, [R0+URZ+0x30830], R5 ;  /* 0x03083005000075a7 */ /* 0x002224000802017f */
[----:B0-----:R-:W-:Y:S05]  /*2e4b0*/  @!P1 NANOSLEEP.SYNCS 0x989680 ;  /* 0x009896800000995d */ /* 0x001fea0003900000 */
[----:B------:R-:W0:Y:S02]  /*2e4c0*/  @!P1 SYNCS.PHASECHK.TRANS64 P1, [R0+URZ+0x30830], R5 ;  /* 0x03083005000095a7 */ /* 0x000e24000802007f */
[----:B0-----:R-:W-:Y:S05]  /*2e4d0*/  @!P1 BRA `(.L_x_1738) ;  /* 0xfffffffc00f09947 */ /* 0x001fea000383ffff */
[----:B------:R-:W-:Y:S05]  /*2e4e0*/  BRA `(.L_x_1737) ;  /* 0xfffffe5800b87947 */ /* 0x000fea000383ffff */
.L_x_1759:
[----:B-1----:R1:W2:Y:S02]  /*2e4f0*/  SYNCS.PHASECHK.TRANS64.TRYWAIT P1, [R223+URZ+0x30830], R152 ;  /* 0x03083098df0075a7 */ /* 0x0022a4000802017f */
[----:B--2---:R-:W-:Y:S05]  /*2e500*/  @!P1 NANOSLEEP.SYNCS 0x989680 ;  /* 0x009896800000995d */ /* 0x004fea0003900000 */
[----:B------:R-:W2:Y:S02]  /*2e510*/  @!P1 SYNCS.PHASECHK.TRANS64 P1, [R223+URZ+0x30830], R152 ;  /* 0x03083098df0095a7 */ /* 0x000ea4000802007f */
[----:B--2---:R-:W-:Y:S05]  /*2e520*/  @!P1 BRA `(.L_x_1759) ;  /* 0xfffffffc00f09947 */ /* 0x004fea000383ffff */
[----:B------:R-:W-:Y:S05]  /*2e530*/  BRA `(.L_x_1758) ;  /* 0xfffffe8400407947 */ /* 0x000fea000383ffff */
.L_x_1764:
[----:B-1----:R1:W2:Y:S02]  /*2e540*/  SYNCS.PHASECHK.TRANS64.TRYWAIT P1, [R218+URZ+0x30850], R0 ;  /* 0x03085000da0075a7 */ /* 0x0022a4000802017f */
[----:B--2---:R-:W-:Y:S05]  /*2e550*/  @!P1 NANOSLEEP.SYNCS 0x989680 ;  /* 0x009896800000995d */ /* 0x004fea0003900000 */
[----:B------:R-:W2:Y:S02]  /*2e560*/  @!P1 SYNCS.PHASECHK.TRANS64 P1, [R218+URZ+0x30850], R0 ;  /* 0x03085000da0095a7 */ /* 0x000ea4000802007f */
[----:B--2---:R-:W-:Y:S05]  /*2e570*/  @!P1 BRA `(.L_x_1764) ;  /* 0xfffffffc00f09947 */ /* 0x004fea000383ffff */
[----:B------:R-:W-:Y:S05]  /*2e580*/  BRA `(.L_x_1763) ;  /* 0xfffffe9400bc7947 */ /* 0x000fea000383ffff */
.L_x_1787:
[----:B-1----:R1:W2:Y:S02]  /*2e590*/  SYNCS.PHASECHK.TRANS64.TRYWAIT P1, [R222+URZ+0x30830], R4 ;  /* 0x03083004de0075a7 */ /* 0x0022a4000802017f */
[----:B--2---:R-:W-:Y:S05]  /*2e5a0*/  @!P1 NANOSLEEP.SYNCS 0x989680 ;  /* 0x009896800000995d */ /* 0x004fea0003900000 */
[----:B------:R-:W2:Y:S02]  /*2e5b0*/  @!P1 SYNCS.PHASECHK.TRANS64 P1, [R222+URZ+0x30830], R4 ;  /* 0x03083004de0095a7 */ /* 0x000ea4000802007f */
[----:B--2---:R-:W-:Y:S05]  /*2e5c0*/  @!P1 BRA `(.L_x_1787) ;  /* 0xfffffffc00f09947 */ /* 0x004fea000383ffff */
[----:B------:R-:W-:Y:S05]  /*2e5d0*/  BRA `(.L_x_1786) ;  /* 0xfffffeb400647947 */ /* 0x000fea000383ffff */
.L_x_1792:
[----:B-1----:R1:W2:Y:S02]  /*2e5e0*/  SYNCS.PHASECHK.TRANS64.TRYWAIT P1, [R8+URZ+0x30850], R0 ;  /* 0x03085000080075a7 */ /* 0x0022a4000802017f */
[----:B--2---:R-:W-:Y:S05]  /*2e5f0*/  @!P1 NANOSLEEP.SYNCS 0x989680 ;  /* 0x009896800000995d */ /* 0x004fea0003900000 */
[----:B------:R-:W2:Y:S02]  /*2e600*/  @!P1 SYNCS.PHASECHK.TRANS64 P1, [R8+URZ+0x30850], R0 ;  /* 0x03085000080095a7 */ /* 0x000ea4000802007f */
[----:B--2---:R-:W-:Y:S05]  /*2e610*/  @!P1 BRA `(.L_x_1792) ;  /* 0xfffffffc00f09947 */ /* 0x004fea000383ffff */
[----:B------:R-:W-:Y:S05]  /*2e620*/  BRA `(.L_x_1791) ;  /* 0xfffffec400e87947 */ /* 0x000fea000383ffff */
.L_x_1802:
[----:B-1----:R1:W2:Y:S02]  /*2e630*/  SYNCS.PHASECHK.TRANS64.TRYWAIT P1, [R223+URZ+0x30830], R4 ;  /* 0x03083004df0075a7 */ /* 0x0022a4000802017f */
[----:B--2---:R-:W-:Y:S05]  /*2e640*/  @!P1 NANOSLEEP.SYNCS 0x989680 ;  /* 0x009896800000995d */ /* 0x004fea0003900000 */
[----:B------:R-:W2:Y:S02]  /*2e650*/  @!P1 SYNCS.PHASECHK.TRANS64 P1, [R223+URZ+0x30830], R4 ;  /* 0x03083004df0095a7 */ /* 0x000ea4000802007f */
[----:B--2---:R-:W-:Y:S05]  /*2e660*/  @!P1 BRA `(.L_x_1802) ;  /* 0xfffffffc00f09947 */ /* 0x004fea000383ffff */
[----:B------:R-:W-:Y:S05]  /*2e670*/  BRA `(.L_x_1801) ;  /* 0xfffffed400b87947 */ /* 0x000fea000383ffff */
.L_x_1807:
[----:B-1----:R1:W2:Y:S02]  /*2e680*/  SYNCS.PHASECHK.TRANS64.TRYWAIT P1, [R222+URZ+0x30850], R0 ;  /* 0x03085000de0075a7 */ /* 0x0022a4000802017f */
[----:B--2---:R-:W-:Y:S05]  /*2e690*/  @!P1 NANOSLEEP.SYNCS 0x989680 ;  /* 0x009896800000995d */ /* 0x004fea0003900000 */
[----:B------:R-:W2:Y:S02]  /*2e6a0*/  @!P1 SYNCS.PHASECHK.TRANS64 P1, [R222+URZ+0x30850], R0 ;  /* 0x03085000de0095a7 */ /* 0x000ea4000802007f */
[----:B--2---:R-:W-:Y:S05]  /*2e6b0*/  @!P1 BRA `(.L_x_1807) ;  /* 0xfffffffc00f09947 */ /* 0x004fea000383ffff */
[----:B------:R-:W-:Y:S05]  /*2e6c0*/  BRA `(.L_x_1806) ;  /* 0xfffffee8003c7947 */ /* 0x000fea000383ffff */
.L_x_1823:
[----:B--2---:R2:W3:Y:S02]  /*2e6d0*/  SYNCS.PHASECHK.TRANS64.TRYWAIT P1, [R3+URZ+0x30850], R0 ;  /* 0x03085000030075a7 */ /* 0x0044e4000802017f */
[----:B---3--:R-:W-:Y:S05]  /*2e6e0*/  @!P1 NANOSLEEP.SYNCS 0x989680 ;  /* 0x009896800000995d */ /* 0x008fea0003900000 */
[----:B------:R-:W3:Y:S02]  /*2e6f0*/  @!P1 SYNCS.PHASECHK.TRANS64 P1, [R3+URZ+0x30850], R0 ;  /* 0x03085000030095a7 */ /* 0x000ee4000802007f */
[----:B---3--:R-:W-:Y:S05]  /*2e700*/  @!P1 BRA `(.L_x_1823) ;  /* 0xfffffffc00f09947 */ /* 0x008fea000383ffff */
[----:B------:R-:W-:Y:S05]  /*2e710*/  BRA `(.L_x_1822) ;  /* 0xffffff0800dc7947 */ /* 0x000fea000383ffff */
.L_x_1873:
[----:B------:R-:W0:Y:S01]  /*2e720*/  S2R R12, SR_TID.X ;  /* 0x00000000000c7919 */ /* 0x000e220000002100 */
[----:B------:R-:W-:Y:S01]  /*2e730*/  BSSY B1, `(.L_x_2074) ;  /* 0x000000a000017945 */ /* 0x000fe20003800000 */
[----:B------:R-:W-:Y:S02]  /*2e740*/  IMAD.MOV.U32 R11, RZ, RZ, 0x1f ;  /* 0x0000001fff0b7424 */ /* 0x000fe400078e00ff */
[----:B------:R-:W-:Y:S01]  /*2e750*/  IMAD.MOV.U32 R15, RZ, RZ, -0x1 ;  /* 0xffffffffff0f7424 */ /* 0x000fe200078e00ff */
[----:B0-----:R-:W-:-:S04]  /*2e760*/  SHF.R.U32.HI R12, RZ, 0x5, R12 ;  /* 0x00000005ff0c7819 */ /* 0x001fc8000001160c */
[----:B------:R-:W-:-:S05]  /*2e770*/  LOP3.LUT R12, R12, 0x3, RZ, 0xc0, !PT ;  /* 0x000000030c0c7812 */ /* 0x000fca00078ec0ff */
[----:B------:R-:W-:Y:S02]  /*2e780*/  IMAD.MOV.U32 R13, RZ, RZ, R12 ;  /* 0x000000ffff0d7224 */ /* 0x000fe400078e000c */
[----:B------:R-:W-:-:S07]  /*2e790*/  IMAD.MOV.U32 R12, RZ, RZ, RZ ;  /* 0x000000ffff0c7224 */ /* 0x000fce00078e00ff */
[----:B------:R-:W-:Y:S05]  /*2e7a0*/  WARPSYNC.COLLECTIVE R15, `(.L_x_2075) ;  /* 0x000000000f087348 */ /* 0x000fea0003c00000 */
[----:B------:R0:W1:Y:S02]  /*2e7b0*/  SHFL.IDX P6, R14, R13, R12, R11 ;  /* 0x0000000c0d0e7389 */ /* 0x00006400000c000b */
[----:B01----:R-:W-:Y:S01]  /*2e7c0*/  ENDCOLLECTIVE ;  /* 0x000000000000791b */ /* 0x003fe20003800000 */
.L_x_2075:
[----:B------:R-:W-:Y:S05]  /*2e7d0*/  BSYNC B1 ;  /* 0x0000000000017941 */ /* 0x000fea0003800000 */
.L_x_2074:
[----:B------:R-:W-:Y:S05]  /*2e7e0*/  BRA `(.L_x_2076) ;  /* 0xffffff7c009c7947 */ /* 0x000fea000383ffff */
.L_x_1875:
[----:B------:R-:W-:Y:S01]  /*2e7f0*/  BSSY B1, `(.L_x_2077) ;  /* 0x0000006000017945 */ /* 0x000fe20003800000 */
[----:B------:R-:W-:-:S07]  /*2e800*/  IMAD.MOV.U32 R15, RZ, RZ, -0x1 ;  /* 0xffffffffff0f7424 */ /* 0x000fce00078e00ff */
[----:B0-----:R-:W-:Y:S05]  /*2e810*/  WARPSYNC.COLLECTIVE R15, `(.L_x_2078) ;  /* 0x000000000f0c7348 */ /* 0x001fea0003c00000 */
[----:B------:R-:W-:Y:S02]  /*2e820*/  ELECT P6, UR62, PT ;  /* 0x00000000003e782f */ /* 0x000fe400038c0000 */
[----:B------:R-:W-:Y:S01]  /*2e830*/  MOV R14, UR62 ;  /* 0x0000003e000e7c02 */ /* 0x000fe20008000f00 */
[----:B0-----:R-:W-:Y:S10]  /*2e840*/  ENDCOLLECTIVE ;  /* 0x000000000000791b */ /* 0x001ff40003800000 */
.L_x_2078:
[----:B------:R-:W-:Y:S05]  /*2e850*/  BSYNC B1 ;  /* 0x0000000000017941 */ /* 0x000fea0003800000 */
.L_x_2077:
[----:B------:R-:W-:Y:S05]  /*2e860*/  BRA `(.L_x_1874) ;  /* 0xffffff7c00947947 */ /* 0x000fea000383ffff */
.L_x_1877:
[----:B0-----:R0:W1:Y:S02]  /*2e870*/  SYNCS.PHASECHK.TRANS64.TRYWAIT P0, [R17+URZ+0x30820], R8 ;  /* 0x03082008110075a7 */ /* 0x001064000800017f */
[----:B-1----:R-:W-:Y:S05]  /*2e880*/  @!P0 NANOSLEEP.SYNCS 0x989680 ;  /* 0x009896800000895d */ /* 0x002fea0003900000 */
[----:B------:R-:W1:Y:S02]  /*2e890*/  @!P0 SYNCS.PHASECHK.TRANS64 P0, [R17+URZ+0x30820], R8 ;  /* 0x03082008110085a7 */ /* 0x000e64000800007f */
[----:B-1----:R-:W-:Y:S05]  /*2e8a0*/  @!P0 BRA `(.L_x_1877) ;  /* 0xfffffffc00f08947 */ /* 0x002fea000383ffff */
[----:B------:R-:W-:Y:S05]  /*2e8b0*/  BRA `(.L_x_2079) ;  /* 0xffffff7c00a47947 */ /* 0x000fea000383ffff */
.L_x_1881:
[----:B-1----:R1:W2:Y:S02]  /*2e8c0*/  SYNCS.PHASECHK.TRANS64.TRYWAIT P0, [R12+URZ+0x308a0], R11 ;  /* 0x0308a00b0c0075a7 */ /* 0x0022a4000800017f */
[----:B--2---:R-:W-:Y:S05]  /*2e8d0*/  @!P0 NANOSLEEP.SYNCS 0x989680 ;  /* 0x009896800000895d */ /* 0x004fea0003900000 */
[----:B------:R-:W2:Y:S02]  /*2e8e0*/  @!P0 SYNCS.PHASECHK.TRANS64 P0, [R12+URZ+0x308a0], R11 ;  /* 0x0308a00b0c0085a7 */ /* 0x000ea4000800007f */
[----:B--2---:R-:W-:Y:S05]  /*2e8f0*/  @!P0 BRA `(.L_x_1881) ;  /* 0xfffffffc00f08947 */ /* 0x004fea000383ffff */
[----:B------:R-:W-:Y:S05]  /*2e900*/  BRA `(.L_x_2080) ;  /* 0xffffff7c00bc7947 */ /* 0x000fea000383ffff */
.L_x_1889:
[----:B0-----:R0:W2:Y:S02]  /*2e910*/  SYNCS.PHASECHK.TRANS64.TRYWAIT P0, [R12+URZ+0x308c0], R11 ;  /* 0x0308c00b0c0075a7 */ /* 0x0010a4000800017f */
[----:B--2---:R-:W-:Y:S05]  /*2e920*/  @!P0 NANOSLEEP.SYNCS 0x989680 ;  /* 0x009896800000895d */ /* 0x004fea0003900000 */
[----:B------:R-:W2:Y:S02]  /*2e930*/  @!P0 SYNCS.PHASECHK.TRANS64 P0, [R12+URZ+0x308c0], R11 ;  /* 0x0308c00b0c0085a7 */ /* 0x000ea4000800007f */
[----:B--2---:R-:W-:Y:S05]  /*2e940*/  @!P0 BRA `(.L_x_1889) ;  /* 0xfffffffc00f08947 */ /* 0x004fea000383ffff */
[----:B------:R-:W-:Y:S05]  /*2e950*/  BRA `(.L_x_2081) ;  /* 0xffffff8000fc7947 */ /* 0x000fea000383ffff */
.L_x_1899:
[----:B0-----:R0:W1:Y:S02]  /*2e960*/  SYNCS.PHASECHK.TRANS64.TRYWAIT P1, [R7+URZ+0x308a0], R3 ;  /* 0x0308a003070075a7 */ /* 0x001064000802017f */
[----:B-1----:R-:W-:Y:S05]  /*2e970*/  @!P1 NANOSLEEP.SYNCS 0x989680 ;  /* 0x009896800000995d */ /* 0x002fea0003900000 */
[----:B------:R-:W1:Y:S02]  /*2e980*/  @!P1 SYNCS.PHASECHK.TRANS64 P1, [R7+URZ+0x308a0], R3 ;  /* 0x0308a003070095a7 */ /* 0x000e64000802007f */
[----:B-1----:R-:W-:Y:S05]  /*2e990*/  @!P1 BRA `(.L_x_1899) ;  /* 0xfffffffc00f09947 */ /* 0x002fea000383ffff */
[----:B------:R-:W-:Y:S05]  /*2e9a0*/  BRA `(.L_x_2082) ;  /* 0xffffff8800707947 */ /* 0x000fea000383ffff */
.L_x_1907:
[----:B-1----:R1:W2:Y:S02]  /*2e9b0*/  SYNCS.PHASECHK.TRANS64.TRYWAIT P1, [R7+URZ+0x308c0], R3 ;  /* 0x0308c003070075a7 */ /* 0x0022a4000802017f */
[----:B--2---:R-:W-:Y:S05]  /*2e9c0*/  @!P1 NANOSLEEP.SYNCS 0x989680 ;  /* 0x009896800000995d */ /* 0x004fea0003900000 */
[----:B------:R-:W2:Y:S02]  /*2e9d0*/  @!P1 SYNCS.PHASECHK.TRANS64 P1, [R7+URZ+0x308c0], R3 ;  /* 0x0308c003070095a7 */ /* 0x000ea4000802007f */
[----:B--2---:R-:W-:Y:S05]  /*2e9e0*/  @!P1 BRA `(.L_x_1907) ;  /* 0xfffffffc00f09947 */ /* 0x004fea000383ffff */
[----:B------:R-:W-:Y:S05]  /*2e9f0*/  BRA `(.L_x_2083) ;  /* 0xffffff8c00a87947 */ /* 0x000fea000383ffff */
.L_x_1933:
        /* <DEDUP_REMOVED lines=11> */
.L_x_2085:
[----:B------:R-:W-:Y:S05]  /*2eab0*/  BSYNC B0 ;  /* 0x0000000000007941 */ /* 0x000fea0003800000 */
.L_x_2084:
[----:B------:R-:W-:Y:S05]  /*2eac0*/  BRA `(.L_x_2086) ;  /* 0xffffffa000ac7947 */ /* 0x000fea000383ffff */
.L_x_1936:
[----:B0-----:R0:W1:Y:S02]  /*2ead0*/  SYNCS.PHASECHK.TRANS64.TRYWAIT P0, [R4+URZ+0x30840], R2 ;  /* 0x03084002040075a7 */ /* 0x001064000800017f */
[----:B-1----:R-:W-:Y:S05]  /*2eae0*/  @!P0 NANOSLEEP.SYNCS 0x989680 ;  /* 0x009896800000895d */ /* 0x002fea0003900000 */
[----:B------:R-:W1:Y:S02]  /*2eaf0*/  @!P0 SYNCS.PHASECHK.TRANS64 P0, [R4+URZ+0x30840], R2 ;  /* 0x03084002040085a7 */ /* 0x000e64000800007f */
[----:B-1----:R-:W-:Y:S05]  /*2eb00*/  @!P0 BRA `(.L_x_1936) ;  /* 0xfffffffc00f08947 */ /* 0x002fea000383ffff */
[----:B------:R-:W-:Y:S05]  /*2eb10*/  BRA `(.L_x_2087) ;  /* 0xffffffa400007947 */ /* 0x000fea000383ffff */
.L_x_1937:
        /* <DEDUP_REMOVED lines=8> */
.L_x_2089:
[----:B------:R-:W-:Y:S05]  /*2eba0*/  BSYNC B0 ;  /* 0x0000000000007941 */ /* 0x000fea0003800000 */
.L_x_2088:
        /* <DEDUP_REMOVED lines=9> */
.L_x_2090:
[----:B------:R-:W-:Y:S02]  /*2ec40*/  IMAD.MOV.U32 R13, RZ, RZ, R6 ;  /* 0x000000ffff0d7224 */ /* 0x000fe400078e0006 */
[----:B------:R-:W-:Y:S02]  /*2ec50*/  IMAD.MOV.U32 R12, RZ, RZ, 0x1 ;  /* 0x00000001ff0c7424 */ /* 0x000fe400078e00ff */
[----:B------:R-:W-:-:S07]  /*2ec60*/  IMAD.MOV.U32 R3, RZ, RZ, R14 ;  /* 0x000000ffff037224 */ /* 0x000fce00078e000e */
[----:B------:R-:W-:Y:S05]  /*2ec70*/  WARPSYNC.COLLECTIVE R15, `(.L_x_2091) ;  /* 0x000000000f087348 */ /* 0x000fea0003c00000 */
[----:B------:R0:W1:Y:S02]  /*2ec80*/  SHFL.IDX P6, R14, R13, R12, R11 ;  /* 0x0000000c0d0e7389 */ /* 0x00006400000c000b */
[----:B01----:R-:W-:Y:S01]  /*2ec90*/  ENDCOLLECTIVE ;  /* 0x000000000000791b */ /* 0x003fe20003800000 */
.L_x_2091:
        /* <DEDUP_REMOVED lines=10> */
.L_x_2092:
        /* <DEDUP_REMOVED lines=14> */
.L_x_2093:
        /* <DEDUP_REMOVED lines=16> */
.L_x_2094:
[----:B------:R-:W-:Y:S02]  /*2ef20*/  @P0 IMAD R9, R7, 0x2, R17 ;  /* 0x0000000207090824 */ /* 0x000fe400078e0211 */
[----:B------:R-:W-:Y:S02]  /*2ef30*/  IMAD.MOV.U32 R13, RZ, RZ, R6 ;  /* 0x000000ffff0d7224 */ /* 0x000fe400078e0006 */
[----:B------:R-:W-:Y:S02]  /*2ef40*/  IMAD.MOV.U32 R12, RZ, RZ, 0x3 ;  /* 0x00000003ff0c7424 */ /* 0x000fe400078e00ff */
[----:B------:R-:W-:-:S07]  /*2ef50*/  IMAD.MOV.U32 R2, RZ, RZ, R14 ;  /* 0x000000ffff027224 */ /* 0x000fce00078e000e */
[----:B------:R-:W-:Y:S05]  /*2ef60*/  WARPSYNC.COLLECTIVE R15, `(.L_x_2095) ;  /* 0x000000000f087348 */ /* 0x000fea0003c00000 */
[----:B------:R0:W1:Y:S02]  /*2ef70*/  SHFL.IDX P6, R14, R13, R12, R11 ;  /* 0x0000000c0d0e7389 */ /* 0x00006400000c000b */
[----:B01----:R-:W-:Y:S01]  /*2ef80*/  ENDCOLLECTIVE ;  /* 0x000000000000791b */ /* 0x003fe20003800000 */
.L_x_2095:
        /* <DEDUP_REMOVED lines=14> */
.L_x_2096:
[----:B------:R-:W-:Y:S01]  /*2f070*/  IMAD.MOV.U32 R0, RZ, RZ, R14 ;  /* 0x000000ffff007224 */ /* 0x000fe200078e000e */
[----:B------:R-:W-:Y:S06]  /*2f080*/  BRA `(.L_x_2097) ;  /* 0xffffffa000a87947 */ /* 0x000fec000383ffff */
.L_x_1942:
        /* <DEDUP_REMOVED lines=9> */
.L_x_2098:
[----:B------:R-:W-:Y:S01]  /*2f120*/  ISETP.GE.AND P0, PT, R25, R5, PT ;  /* 0x000000051900720c */ /* 0x000fe20003f06270 */
[----:B------:R-:W-:Y:S02]  /*2f130*/  IMAD.MOV.U32 R13, RZ, RZ, R4 ;  /* 0x000000ffff0d7224 */ /* 0x000fe400078e0004 */
[----:B------:R-:W-:-:S10]  /*2f140*/  IMAD.MOV.U32 R2, RZ, RZ, R14 ;  /* 0x000000ffff027224 */ /* 0x000fd400078e000e */
[----:B------:R-:W-:Y:S05]  /*2f150*/  WARPSYNC.COLLECTIVE R15, `(.L_x_2099) ;  /* 0x000000000f087348 */ /* 0x000fea0003c00000 */
[----:B------:R0:W1:Y:S02]  /*2f160*/  SHFL.IDX P6, R14, R13, R12, R11 ;  /* 0x0000000c0d0e7389 */ /* 0x00006400000c000b */
[----:B01----:R-:W-:Y:S01]  /*2f170*/  ENDCOLLECTIVE ;  /* 0x000000000000791b */ /* 0x003fe20003800000 */
.L_x_2099:
[----:B------:R-:W-:Y:S02]  /*2f180*/  IMAD.MOV.U32 R13, RZ, RZ, R0 ;  /* 0x000000ffff0d7224 */ /* 0x000fe400078e0000 */
[----:B------:R-:W-:Y:S02]  /*2f190*/  IMAD.MOV.U32 R12, RZ, RZ, 0x1 ;  /* 0x00000001ff0c7424 */ /* 0x000fe400078e00ff */
[----:B------:R-:W-:-:S07]  /*2f1a0*/  IMAD.MOV.U32 R3, RZ, RZ, R14 ;  /* 0x000000ffff037224 */ /* 0x000fce00078e000e */
[----:B------:R-:W-:Y:S05]  /*2f1b0*/  WARPSYNC.COLLECTIVE R15, `(.L_x_2100) ;  /* 0x000000000f087348 */ /* 0x000fea0003c00000 */
[----:B------:R0:W1:Y:S02]  /*2f1c0*/  SHFL.IDX P6, R14, R13, R12, R11 ;  /* 0x0000000c0d0e7389 */ /* 0x00006400000c000b */
[----:B01----:R-:W-:Y:S01]  /*2f1d0*/  ENDCOLLECTIVE ;  /* 0x000000000000791b */ /* 0x003fe20003800000 */
.L_x_2100:
[----:B------:R-:W-:-:S05]  /*2f1e0*/  @!P0 LEA R6, P5, R36, R3, 0x1 ;  /* 0x0000000324068211 */ /* 0x000fca00078a08ff */
[----:B------:R-:W-:Y:S02]  /*2f1f0*/  @!P0 IMAD.X R3, RZ, RZ, R2, P5 ;  /* 0x000000ffff038224 */ /* 0x000fe400028e0602 */
[----:B------:R-:W-:Y:S02]  /*2f200*/  @!P0 IMAD.MOV.U32 R2, RZ, RZ, R6 ;  /* 0x000000ffff028224 */ /* 0x000fe400078e0006 */
[----:B------:R-:W-:Y:S02]  /*2f210*/  VIADD R6, R25, 0x10 ;  /* 0x0000001019067836 */ /* 0x000fe40000000000 */
[----:B------:R-:W-:Y:S01]  /*2f220*/  IMAD.MOV.U32 R13, RZ, RZ, R4 ;  /* 0x000000ffff0d7224 */ /* 0x000fe200078e0004 */
[----:B------:R-:W-:Y:S01]  /*2f230*/  @!PT LDS RZ, [RZ] ;  /* 0x00000000fffff984 */ /* 0x000fe20000000800 */
[----:B------:R-:W-:Y:S01]  /*2f240*/  @!PT LDS RZ, [RZ] ;  /* 0x00000000fffff984 */ /* 0x000fe20000000800 */
[----:B------:R-:W-:Y:S01]  /*2f250*/  @!PT LDS RZ, [RZ] ;  /* 0x00000000fffff984 */ /* 0x000fe20000000800 */
[----:B------:R-:W-:Y:S04]  /*2f260*/  @!P0 LDGSTS.E.BYPASS.LTC128B.128 [R34+0x10400], desc[UR60][R2.64], !P4 ;  /* 0x1040000002228fae */ /* 0x000fe8000e101d7c */
[----:B------:R-:W-:Y:S04]  /*2f270*/  @!P0 LDGSTS.E.BYPASS.LTC128B.128 [R34+0x14400], desc[UR60][R2.64+0x80], !P3 ;  /* 0x1440008002228fae */ /* 0x000fe8000d901d7c */
[----:B------:R-:W-:Y:S04]  /*2f280*/  @!P0 LDGSTS.E.BYPASS.LTC128B.128 [R34+0x18400], desc[UR60][R2.64+0x100], !P2 ;  /* 0x1840010002228fae */ /* 0x000fe8000d101d7c */
[----:B------:R0:W-:Y:S01]  /*2f290*/  @!P0 LDGSTS.E.BYPASS.LTC128B.128 [R34+0x1c400], desc[UR60][R2.64+0x180], !P1 ;  /* 0x1c40018002228fae */ /* 0x0001e2000c901d7c */
[----:B------:R-:W-:Y:S01]  /*2f2a0*/  ISETP.GE.AND P0, PT, R6, R5, PT ;  /* 0x000000050600720c */ /* 0x000fe20003f06270 */
[----:B0-----:R-:W-:-:S12]  /*2f2b0*/  IMAD.MOV.U32 R2, RZ, RZ, R14 ;  /* 0x000000ffff027224 */ /* 0x001fd800078e000e */
[----:B------:R-:W-:Y:S05]  /*2f2c0*/  WARPSYNC.COLLECTIVE R15, `(.L_x_2101) ;  /* 0x000000000f087348 */ /* 0x000fea0003c00000 */
[----:B------:R0:W1:Y:S02]  /*2f2d0*/  SHFL.IDX P6, R14, R13, R12, R11 ;  /* 0x0000000c0d0e7389 */ /* 0x00006400000c000b */
[----:B01----:R-:W-:Y:S01]  /*2f2e0*/  ENDCOLLECTIVE ;  /* 0x000000000000791b */ /* 0x003fe20003800000 */
.L_x_2101:
[----:B------:R-:W-:Y:S02]  /*2f2f0*/  IMAD.MOV.U32 R13, RZ, RZ, R0 ;  /* 0x000000ffff0d7224 */ /* 0x000fe400078e0000 */
[----:B------:R-:W-:Y:S02]  /*2f300*/  IMAD.MOV.U32 R12, RZ, RZ, 0x2 ;  /* 0x00000002ff0c7424 */ /* 0x000fe400078e00ff */
[----:B------:R-:W-:-:S07]  /*2f310*/  IMAD.MOV.U32 R3, RZ, RZ, R14 ;  /* 0x000000ffff037224 */ /* 0x000fce00078e000e */
[----:B------:R-:W-:Y:S05]  /*2f320*/  WARPSYNC.COLLECTIVE R15, `(.L_x_2102) ;  /* 0x000000000f087348 */ /* 0x000fea0003c00000 */
[----:B------:R0:W1:Y:S02]  /*2f330*/  SHFL.IDX P6, R14, R13, R12, R11 ;  /* 0x0000000c0d0e7389 */ /* 0x00006400000c000b */
[----:B01----:R-:W-:Y:S01]  /*2f340*/  ENDCOLLECTIVE ;  /* 0x000000000000791b */ /* 0x003fe20003800000 */
.L_x_2102:
[----:B------:R-:W-:-:S05]  /*2f350*/  @!P0 LEA R6, P5, R36, R3, 0x1 ;  /* 0x0000000324068211 */ /* 0x000fca00078a08ff */
[----:B------:R-:W-:Y:S02]  /*2f360*/  @!P0 IMAD.X R7, RZ, RZ, R2, P5 ;  /* 0x000000ffff078224 */ /* 0x000fe400028e0602 */
[----:B------:R-:W-:Y:S02]  /*2f370*/  @!P0 IMAD.MOV.U32 R2, RZ, RZ, R6 ;  /* 0x000000ffff028224 */ /* 0x000fe400078e0006 */
[----:B------:R-:W-:Y:S02]  /*2f380*/  @!P0 IMAD.MOV.U32 R3, RZ, RZ, R7 ;  /* 0x000000ffff038224 */ /* 0x000fe400078e0007 */
[----:B------:R-:W-:Y:S02]  /*2f390*/  IMAD.MOV.U32 R13, RZ, RZ, R4 ;  /* 0x000000ffff0d7224 */ /* 0x000fe400078e0004 */
[----:B------:R-:W-:Y:S01]  /*2f3a0*/  VIADD R6, R25, 0x20 ;  /* 0x0000002019067836 */ /* 0x000fe20000000000 */
        /* <DEDUP_REMOVED lines=12> */
.L_x_2103:
[----:B------:R-:W-:Y:S02]  /*2f470*/  IMAD.MOV.U32 R13, RZ, RZ, R0 ;  /* 0x000000ffff0d7224 */ /* 0x000fe400078e0000 */
[----:B------:R-:W-:Y:S02]  /*2f480*/  IMAD.MOV.U32 R12, RZ, RZ, 0x3 ;  /* 0x00000003ff0c7424 */ /* 0x000fe400078e00ff */
[----:B------:R-:W-:-:S07]  /*2f490*/  IMAD.MOV.U32 R3, RZ, RZ, R14 ;  /* 0x000000ffff037224 */ /* 0x000fce00078e000e */
[----:B------:R-:W-:Y:S05]  /*2f4a0*/  WARPSYNC.COLLECTIVE R15, `(.L_x_2104) ;  /* 0x000000000f087348 */ /* 0x000fea0003c00000 */
[----:B------:R0:W1:Y:S02]  /*2f4b0*/  SHFL.IDX P6, R14, R13, R12, R11 ;  /* 0x0000000c0d0e7389 */ /* 0x00006400000c000b */
[----:B01----:R-:W-:Y:S01]  /*2f4c0*/  ENDCOLLECTIVE ;  /* 0x000000000000791b */ /* 0x003fe20003800000 */
.L_x_2104:
        /* <DEDUP_REMOVED lines=18> */
.L_x_2105:
[----:B------:R-:W-:Y:S02]  /*2f5f0*/  IMAD.MOV.U32 R13, RZ, RZ, R0 ;  /* 0x000000ffff0d7224 */ /* 0x000fe400078e0000 */
[----:B------:R-:W-:Y:S02]  /*2f600*/  IMAD.MOV.U32 R12, RZ, RZ, 0x4 ;  /* 0x00000004ff0c7424 */ /* 0x000fe400078e00ff */
[----:B------:R-:W-:-:S07]  /*2f610*/  IMAD.MOV.U32 R3, RZ, RZ, R14 ;  /* 0x000000ffff037224 */ /* 0x000fce00078e000e */
[----:B------:R-:W-:Y:S05]  /*2f620*/  WARPSYNC.COLLECTIVE R15, `(.L_x_2106) ;  /* 0x000000000f087348 */ /* 0x000fea0003c00000 */
[----:B------:R0:W1:Y:S02]  /*2f630*/  SHFL.IDX P6, R14, R13, R12, R11 ;  /* 0x0000000c0d0e7389 */ /* 0x00006400000c000b */
[----:B01----:R-:W-:Y:S01]  /*2f640*/  ENDCOLLECTIVE ;  /* 0x000000000000791b */ /* 0x003fe20003800000 */
.L_x_2106:
        /* <DEDUP_REMOVED lines=18> */
.L_x_2107:
[----:B------:R-:W-:Y:S02]  /*2f770*/  IMAD.MOV.U32 R13, RZ, RZ, R0 ;  /* 0x000000ffff0d7224 */ /* 0x000fe400078e0000 */
[----:B------:R-:W-:Y:S02]  /*2f780*/  IMAD.MOV.U32 R12, RZ, RZ, 0x5 ;  /* 0x00000005ff0c7424 */ /* 0x000fe400078e00ff */
[----:B------:R-:W-:-:S07]  /*2f790*/  IMAD.MOV.U32 R3, RZ, RZ, R14 ;  /* 0x000000ffff037224 */ /* 0x000fce00078e000e */
[----:B------:R-:W-:Y:S05]  /*2f7a0*/  WARPSYNC.COLLECTIVE R15, `(.L_x_2108) ;  /* 0x000000000f087348 */ /* 0x000fea0003c00000 */
[----:B------:R0:W1:Y:S02]  /*2f7b0*/  SHFL.IDX P6, R14, R13, R12, R11 ;  /* 0x0000000c0d0e7389 */ /* 0x00006400000c000b */
[----:B01----:R-:W-:Y:S01]  /*2f7c0*/  ENDCOLLECTIVE ;  /* 0x000000000000791b */ /* 0x003fe20003800000 */
.L_x_2108:
        /* <DEDUP_REMOVED lines=18> */
.L_x_2109:
[----:B------:R-:W-:Y:S02]  /*2f8f0*/  IMAD.MOV.U32 R13, RZ, RZ, R0 ;  /* 0x000000ffff0d7224 */ /* 0x000fe400078e0000 */
[----:B------:R-:W-:Y:S02]  /*2f900*/  IMAD.MOV.U32 R12, RZ, RZ, 0x6 ;  /* 0x00000006ff0c7424 */ /* 0x000fe400078e00ff */
[----:B------:R-:W-:-:S07]  /*2f910*/  IMAD.MOV.U32 R3, RZ, RZ, R14 ;  /* 0x000000ffff037224 */ /* 0x000fce00078e000e */
[----:B------:R-:W-:Y:S05]  /*2f920*/  WARPSYNC.COLLECTIVE R15, `(.L_x_2110) ;  /* 0x000000000f087348 */ /* 0x000fea0003c00000 */
[----:B------:R0:W1:Y:S02]  /*2f930*/  SHFL.IDX P6, R14, R13, R12, R11 ;  /* 0x0000000c0d0e7389 */ /* 0x00006400000c000b */
[----:B01----:R-:W-:Y:S01]  /*2f940*/  ENDCOLLECTIVE ;  /* 0x000000000000791b */ /* 0x003fe20003800000 */
.L_x_2110:
        /* <DEDUP_REMOVED lines=18> */
.L_x_2111:
[----:B------:R-:W-:Y:S02]  /*2fa70*/  IMAD.MOV.U32 R13, RZ, RZ, R0 ;  /* 0x000000ffff0d7224 */ /* 0x000fe400078e0000 */
[----:B------:R-:W-:Y:S02]  /*2fa80*/  IMAD.MOV.U32 R12, RZ, RZ, 0x7 ;  /* 0x00000007ff0c7424 */ /* 0x000fe400078e00ff */
[----:B------:R-:W-:-:S07]  /*2fa90*/  IMAD.MOV.U32 R3, RZ, RZ, R14 ;  /* 0x000000ffff037224 */ /* 0x000fce00078e000e */
[----:B------:R-:W-:Y:S05]  /*2faa0*/  WARPSYNC.COLLECTIVE R15, `(.L_x_2112) ;  /* 0x000000000f087348 */ /* 0x000fea0003c00000 */
[----:B------:R0:W1:Y:S02]  /*2fab0*/  SHFL.IDX P6, R14, R13, R12, R11 ;  /* 0x0000000c0d0e7389 */ /* 0x00006400000c000b */
[----:B01----:R-:W-:Y:S01]  /*2fac0*/  ENDCOLLECTIVE ;  /* 0x000000000000791b */ /* 0x003fe20003800000 */
.L_x_2112:
[----:B------:R-:W-:-:S05]  /*2fad0*/  @!P0 LEA R6, P5, R36, R3, 0x1 ;  /* 0x0000000324068211 */ /* 0x000fca00078a08ff */
[----:B------:R-:W-:Y:S02]  /*2fae0*/  @!P0 IMAD.X R7, RZ, RZ, R2, P5 ;  /* 0x000000ffff078224 */ /* 0x000fe400028e0602 */
[----:B------:R-:W-:Y:S02]  /*2faf0*/  @!P0 IMAD.MOV.U32 R2, RZ, RZ, R6 ;  /* 0x000000ffff028224 */ /* 0x000fe400078e0006 */
[----:B------:R-:W-:Y:S02]  /*2fb00*/  @!P0 IMAD.MOV.U32 R3, RZ, RZ, R7 ;  /* 0x000000ffff038224 */ /* 0x000fe400078e0007 */
[----:B------:R-:W-:-:S03]  /*2fb10*/  IMAD.MOV.U32 R13, RZ, RZ, R4 ;  /* 0x000000ffff0d7224 */ /* 0x000fc600078e0004 */
[----:B------:R-:W-:Y:S01]  /*2fb20*/  @!PT LDS RZ, [RZ] ;  /* 0x00000000fffff984 */ /* 0x000fe20000000800 */
[----:B------:R-:W-:Y:S01]  /*2fb30*/  @!PT LDS RZ, [RZ] ;  /* 0x00000000fffff984 */ /* 0x000fe20000000800 */
[----:B------:R-:W-:Y:S01]  /*2fb40*/  @!PT LDS RZ, [RZ] ;  /* 0x00000000fffff984 */ /* 0x000fe20000000800 */
[----:B------:R0:W-:Y:S04]  /*2fb50*/  @!P0 LDGSTS.E.BYPASS.LTC128B.128 [R34+0x13400], desc[UR60][R2.64], !P4 ;  /* 0x1340000002228fae */ /* 0x0001e8000e101d7c */
[----:B------:R0:W-:Y:S01]  /*2fb60*/  @!P0 LDGSTS.E.BYPASS.LTC128B.128 [R34+0x17400], desc[UR60][R2.64+0x80], !P3 ;  /* 0x1740008002228fae */ /* 0x0001e2000d901d7c */
[----:B------:R-:W-:-:S03]  /*2fb70*/  IMAD.MOV.U32 R6, RZ, RZ, R14 ;  /* 0x000000ffff067224 */ /* 0x000fc600078e000e */
[----:B------:R0:W-:Y:S04]  /*2fb80*/  @!P0 LDGSTS.E.BYPASS.LTC128B.128 [R34+0x1b400], desc[UR60][R2.64+0x100], !P2 ;  /* 0x1b40010002228fae */ /* 0x0001e8000d101d7c */
[----:B------:R0:W-:Y:S02]  /*2fb90*/  @!P0 LDGSTS.E.BYPASS.LTC128B.128 [R34+0x1f400], desc[UR60][R2.64+0x180], !P1 ;  /* 0x1f40018002228fae */ /* 0x0001e4000c901d7c */
[----:B0-----:R-:W-:Y:S05]  /*2fba0*/  WARPSYNC.COLLECTIVE R15, `(.L_x_2113) ;  /* 0x000000000f087348 */ /* 0x001fea0003c00000 */
[----:B------:R1:W2:Y:S02]  /*2fbb0*/  SHFL.IDX P6, R14, R13, R12, R11 ;  /* 0x0000000c0d0e7389 */ /* 0x0002a400000c000b */
[----:B012---:R-:W-:Y:S01]  /*2fbc0*/  ENDCOLLECTIVE ;  /* 0x000000000000791b */ /* 0x007fe20003800000 */
.L_x_2113:
[----:B------:R-:W-:Y:S05]  /*2fbd0*/  BRA `(.L_x_2114) ;  /* 0xffffffa400007947 */ /* 0x000fea000383ffff */
.L_x_1947:
[----:B0-----:R0:W2:Y:S02]  /*2fbe0*/  SYNCS.PHASECHK.TRANS64.TRYWAIT P0, [R17+URZ+0x30820], R0 ;  /* 0x03082000110075a7 */ /* 0x0010a4000800017f */
[----:B--2---:R-:W-:Y:S05]  /*2fbf0*/  @!P0 NANOSLEEP.SYNCS 0x989680 ;  /* 0x009896800000895d */ /* 0x004fea0003900000 */
[----:B------:R-:W2:Y:S02]  /*2fc00*/  @!P0 SYNCS.PHASECHK.TRANS64 P0, [R17+URZ+0x30820], R0 ;  /* 0x03082000110085a7 */ /* 0x000ea4000800007f */
[----:B--2---:R-:W-:Y:S05]  /*2fc10*/  @!P0 BRA `(.L_x_1947) ;  /* 0xfffffffc00f08947 */ /* 0x004fea000383ffff */
[----:B------:R-:W-:Y:S05]  /*2fc20*/  BRA `(.L_x_2115) ;  /* 0xffffffa4007c7947 */ /* 0x000fea000383ffff */
.L_x_1952:
[----:B0-----:R0:W1:Y:S02]  /*2fc30*/  SYNCS.PHASECHK.TRANS64.TRYWAIT P0, [R7+URZ+0x30840], R2 ;  /* 0x03084002070075a7 */ /* 0x001064000800017f */
[----:B-1----:R-:W-:Y:S05]  /*2fc40*/  @!P0 NANOSLEEP.SYNCS 0x989680 ;  /* 0x009896800000895d */ /* 0x002fea0003900000 */
[----:B------:R-:W1:Y:S02]  /*2fc50*/  @!P0 SYNCS.PHASECHK.TRANS64 P0, [R7+URZ+0x30840], R2 ;  /* 0x03084002070085a7 */ /* 0x000e64000800007f */
[----:B-1----:R-:W-:Y:S05]  /*2fc60*/  @!P0 BRA `(.L_x_1952) ;  /* 0xfffffffc00f08947 */ /* 0x002fea000383ffff */
[----:B------:R-:W-:Y:S05]  /*2fc70*/  BRA `(.L_x_2116) ;  /* 0xffffffa800607947 */ /* 0x000fea000383ffff */
.L_x_1953:
        /* <DEDUP_REMOVED lines=8> */
.L_x_2118:
[----:B------:R-:W-:Y:S05]  /*2fd00*/  BSYNC B1 ;  /* 0x0000000000017941 */ /* 0x000fea0003800000 */
.L_x_2117:
        /* <DEDUP_REMOVED lines=12> */
.L_x_2119:
        /* <DEDUP_REMOVED lines=13> */
.L_x_2120:
        /* <DEDUP_REMOVED lines=14> */
.L_x_2121:
[----:B------:R-:W-:Y:S02]  /*2ff80*/  IMAD.MOV.U32 R13, RZ, RZ, R21 ;  /* 0x000000ffff0d7224 */ /* 0x000fe400078e0015 */
[----:B------:R-:W-:Y:S02]  /*2ff90*/  IMAD.MOV.U32 R12, RZ, RZ, 0x2 ;  /* 0x00000002ff0c7424 */ /* 0x000fe400078e00ff */
[----:B------:R-:W-:-:S07]  /*2ffa0*/  IMAD.MOV.U32 R2, RZ, RZ, R14 ;  /* 0x000000ffff027224 */ /* 0x000fce00078e000e */
[----:B------:R-:W-:Y:S05]  /*2ffb0*/  WARPSYNC.COLLECTIVE R15, `(.L_x_2122) ;  /* 0x000000000f087348 */ /* 0x000fea0003c00000 */
[----:B------:R0:W1:Y:S02]  /*2ffc0*/  SHFL.IDX P6, R14, R13, R12, R11 ;  /* 0x0000000c0d0e7389 */ /* 0x00006400000c000b */
[----:B01----:R-:W-:Y:S01]  /*2ffd0*/  ENDCOLLECTIVE ;  /* 0x000000000000791b */ /* 0x003fe20003800000 */
.L_x_2122:
        /* <DEDUP_REMOVED lines=14> */
.L_x_2123:
[----:B------:R-:W-:Y:S02]  /*300c0*/  IMAD.MOV.U32 R13, RZ, RZ, R21 ;  /* 0x000000ffff0d7224 */ /* 0x000fe400078e0015 */
[----:B------:R-:W-:Y:S02]  /*300d0*/  IMAD.MOV.U32 R12, RZ, RZ, 0x3 ;  /* 0x00000003ff0c7424 */ /* 0x000fe400078e00ff */
[----:B------:R-:W-:-:S07]  /*300e0*/  IMAD.MOV.U32 R2, RZ, RZ, R14 ;  /* 0x000000ffff027224 */ /* 0x000fce00078e000e */
[----:B------:R-:W-:Y:S05]  /*300f0*/  WARPSYNC.COLLECTIVE R15, `(.L_x_2124) ;  /* 0x000000000f087348 */ /* 0x000fea0003c00000 */
[----:B------:R0:W1:Y:S02]  /*30100*/  SHFL.IDX P6, R14, R13, R12, R11 ;  /* 0x0000000c0d0e7389 */ /* 0x00006400000c000b */
[----:B01----:R-:W-:Y:S01]  /*30110*/  ENDCOLLECTIVE ;  /* 0x000000000000791b */ /* 0x003fe20003800000 */
.L_x_2124:
        /* <DEDUP_REMOVED lines=17> */
.L_x_2125:
[----:B------:R-:W-:Y:S01]  /*30230*/  IMAD.MOV.U32 R2, RZ, RZ, R14 ;  /* 0x000000ffff027224 */ /* 0x000fe200078e000e */
[----:B------:R-:W-:Y:S06]  /*30240*/  BRA `(.L_x_2126) ;  /* 0xffffffa400dc7947 */ /* 0x000fec000383ffff */
.L_x_1958:
[----:B-1----:R1:W2:Y:S02]  /*30250*/  SYNCS.PHASECHK.TRANS64.TRYWAIT P0, [R7+URZ+0x30860], R2 ;  /* 0x03086002070075a7 */ /* 0x0022a4000800017f */
[----:B--2---:R-:W-:Y:S05]  /*30260*/  @!P0 NANOSLEEP.SYNCS 0x989680 ;  /* 0x009896800000895d */ /* 0x004fea0003900000 */
[----:B------:R-:W2:Y:S02]  /*30270*/  @!P0 SYNCS.PHASECHK.TRANS64 P0, [R7+URZ+0x30860], R2 ;  /* 0x03086002070085a7 */ /* 0x000ea4000800007f */
[----:B--2---:R-:W-:Y:S05]  /*30280*/  @!P0 BRA `(.L_x_1958) ;  /* 0xfffffffc00f08947 */ /* 0x004fea000383ffff */
[----:B------:R-:W-:Y:S05]  /*30290*/  BRA `(.L_x_2127) ;  /* 0xffffffa800547947 */ /* 0x000fea000383ffff */
.L_x_1959:
        /* <DEDUP_REMOVED lines=8> */
.L_x_2129:
[----:B------:R-:W-:Y:S05]  /*30320*/  BSYNC B1 ;  /* 0x0000000000017941 */ /* 0x000fea0003800000 */
.L_x_2128:
        /* <DEDUP_REMOVED lines=9> */
.L_x_2130:
[----:B------:R-:W-:Y:S02]  /*303c0*/  IMAD.MOV.U32 R13, RZ, RZ, R19 ;  /* 0x000000ffff0d7224 */ /* 0x000fe400078e0013 */
[----:B------:R-:W-:Y:S02]  /*303d0*/  IMAD.MOV.U32 R12, RZ, RZ, 0x1 ;  /* 0x00000001ff0c7424 */ /* 0x000fe400078e00ff */
[----:B------:R-:W-:-:S07]  /*303e0*/  IMAD.MOV.U32 R2, RZ, RZ, R14 ;  /* 0x000000ffff027224 */ /* 0x000fce00078e000e */
[----:B------:R-:W-:Y:S05]  /*303f0*/  WARPSYNC.COLLECTIVE R15, `(.L_x_2131) ;  /* 0x000000000f087348 */ /* 0x000fea0003c00000 */
[----:B------:R0:W1:Y:S02]  /*30400*/  SHFL.IDX P6, R14, R13, R12, R11 ;  /* 0x0000000c0d0e7389 */ /* 0x00006400000c000b */
[----:B01----:R-:W-:Y:S01]  /*30410*/  ENDCOLLECTIVE ;  /* 0x000000000000791b */ /* 0x003fe20003800000 */
.L_x_2131:
        /* <DEDUP_REMOVED lines=18> */
.L_x_2132:
[----:B------:R-:W-:Y:S02]  /*30540*/  IMAD.MOV.U32 R13, RZ, RZ, R19 ;  /* 0x000000ffff0d7224 */ /* 0x000fe400078e0013 */
[----:B------:R-:W-:Y:S02]  /*30550*/  IMAD.MOV.U32 R12, RZ, RZ, 0x2 ;  /* 0x00000002ff0c7424 */ /* 0x000fe400078e00ff */
[----:B------:R-:W-:-:S07]  /*30560*/  IMAD.MOV.U32 R2, RZ, RZ, R14 ;  /* 0x000000ffff027224 */ /* 0x000fce00078e000e */
[----:B------:R-:W-:Y:S05]  /*30570*/  WARPSYNC.COLLECTIVE R15, `(.L_x_2133) ;  /* 0x000000000f087348 */ /* 0x000fea0003c00000 */
[----:B------:R0:W1:Y:S02]  /*30580*/  SHFL.IDX P6, R14, R13, R12, R11 ;  /* 0x0000000c0d0e7389 */ /* 0x00006400000c000b */
[----:B01----:R-:W-:Y:S01]  /*30590*/  ENDCOLLECTIVE ;  /* 0x000000000000791b */ /* 0x003fe20003800000 */
.L_x_2133:
        /* <DEDUP_REMOVED lines=18> */
.L_x_2134:
[----:B------:R-:W-:Y:S02]  /*306c0*/  IMAD.MOV.U32 R13, RZ, RZ, R19 ;  /* 0x000000ffff0d7224 */ /* 0x000fe400078e0013 */
[----:B------:R-:W-:Y:S02]  /*306d0*/  IMAD.MOV.U32 R12, RZ, RZ, 0x3 ;  /* 0x00000003ff0c7424 */ /* 0x000fe400078e00ff */
[----:B------:R-:W-:-:S07]  /*306e0*/  IMAD.MOV.U32 R2, RZ, RZ, R14 ;  /* 0x000000ffff027224 */ /* 0x000fce00078e000e */
[----:B------:R-:W-:Y:S05]  /*306f0*/  WARPSYNC.COLLECTIVE R15, `(.L_x_2135) ;  /* 0x000000000f087348 */ /* 0x000fea0003c00000 */
[----:B------:R0:W1:Y:S02]  /*30700*/  SHFL.IDX P6, R14, R13, R12, R11 ;  /* 0x0000000c0d0e7389 */ /* 0x00006400000c000b */
[----:B01----:R-:W-:Y:S01]  /*30710*/  ENDCOLLECTIVE ;  /* 0x000000000000791b */ /* 0x003fe20003800000 */
.L_x_2135:
        /* <DEDUP_REMOVED lines=13> */
.L_x_2136:
[----:B------:R-:W-:Y:S01]  /*307f0*/  @!PT LDS RZ, [RZ] ;  /* 0x00000000fffff984 */ /* 0x000fe20000000800 */
[----:B------:R-:W-:Y:S01]  /*30800*/  @!PT LDS RZ, [RZ] ;  /* 0x00000000fffff984 */ /* 0x000fe20000000800 */
[----:B------:R-:W-:Y:S01]  /*30810*/  @!PT LDS RZ, [RZ] ;  /* 0x00000000fffff984 */ /* 0x000fe20000000800 */
[----:B------:R-:W-:Y:S01]  /*30820*/  LDGSTS.E.BYPASS.LTC128B.128 [R6+0x3400], desc[UR60][R2.64+0x80], !P0 ;  /* 0x0340008002067fae */ /* 0x000fe2000c101d7c */
[----:B------:R-:W-:-:S13]  /*30830*/  ISETP.LT.OR P0, PT, R8, 0x21, P2 ;  /* 0x000000210800780c */ /* 0x000fda0001701670 */
[----:B------:R-:W-:Y:S01]  /*30840*/  LDGSTS.E.BYPASS.LTC128B.128 [R6+0x5400], desc[UR60][R2.64+0x100], !P0 ;  /* 0x0540010002067fae */ /* 0x000fe2000c101d7c */
[----:B------:R-:W-:-:S13]  /*30850*/  ISETP.LT.OR P0, PT, R8, 0x21, P1 ;  /* 0x000000210800780c */ /* 0x000fda0000f01670 */
[----:B------:R0:W-:Y:S02]  /*30860*/  LDGSTS.E.BYPASS.LTC128B.128 [R6+0x7400], desc[UR60][R2.64+0x180], !P0 ;  /* 0x0740018002067fae */ /* 0x0001e4000c101d7c */
[----:B0-----:R-:W-:Y:S01]  /*30870*/  IMAD.MOV.U32 R2, RZ, RZ, R14 ;  /* 0x000000ffff027224 */ /* 0x001fe200078e000e */
[----:B------:R-:W-:Y:S06]  /*30880*/  BRA `(.L_x_2137) ;  /* 0xffffffa400a07947 */ /* 0x000fec000383ffff */
.L_x_1967:
[----:B0-----:R0:W2:Y:S02]  /*30890*/  SYNCS.PHASECHK.TRANS64.TRYWAIT P0, [R4+URZ+0x30860], R3 ;  /* 0x03086003040075a7 */ /* 0x0010a4000800017f */
[----:B--2---:R-:W-:Y:S05]  /*308a0*/  @!P0 NANOSLEEP.SYNCS 0x989680 ;  /* 0x009896800000895d */ /* 0x004fea0003900000 */
[----:B------:R-:W2:Y:S02]  /*308b0*/  @!P0 SYNCS.PHASECHK.TRANS64 P0, [R4+URZ+0x30860], R3 ;  /* 0x03086003040085a7 */ /* 0x000ea4000800007f */
[----:B--2---:R-:W-:Y:S05]  /*308c0*/  @!P0 BRA `(.L_x_1967) ;  /* 0xfffffffc00f08947 */ /* 0x004fea000383ffff */
[----:B------:R-:W-:Y:S05]  /*308d0*/  BRA `(.L_x_2138) ;  /* 0xffffffa800c47947 */ /* 0x000fea000383ffff */
.L_x_1968:
[----:B------:R-:W-:Y:S01]  /*308e0*/  BSSY B0, `(.L_x_2139) ;  /* 0x0000008000007945 */ /* 0x000fe20003800000 */
[----:B------:R-:W-:Y:S02]  /*308f0*/  IMAD.MOV.U32 R13, RZ, RZ, R19 ;  /* 0x000000ffff0d7224 */ /* 0x000fe400078e0013 */
[----:B------:R-:W-:Y:S02]  /*30900*/  IMAD.MOV.U32 R12, RZ, RZ, RZ ;  /* 0x000000ffff0c7224 */ /* 0x000fe400078e00ff */
[----:B------:R-:W-:Y:S02]  /*30910*/  IMAD.MOV.U32 R11, RZ, RZ, 0x181f ;  /* 0x0000181fff0b7424 */ /* 0x000fe400078e00ff */
[----:B------:R-:W-:-:S07]  /*30920*/  IMAD.MOV.U32 R15, RZ, RZ, -0x1 ;  /* 0xffffffffff0f7424 */ /* 0x000fce00078e00ff */
[----:B01----:R-:W-:Y:S05]  /*30930*/  WARPSYNC.COLLECTIVE R15, `(.L_x_2140) ;  /* 0x000000000f087348 */ /* 0x003fea0003c00000 */
[----:B------:R2:W3:Y:S02]  /*30940*/  SHFL.IDX P6, R14, R13, R12, R11 ;  /* 0x0000000c0d0e7389 */ /* 0x0004e400000c000b */
[----:B0123--:R-:W-:Y:S01]  /*30950*/  ENDCOLLECTIVE ;  /* 0x000000000000791b */ /* 0x00ffe20003800000 */
.L_x_2140:
[----:B------:R-:W-:Y:S05]  /*30960*/  BSYNC B0 ;  /* 0x0000000000007941 */ /* 0x000fea0003800000 */
.L_x_2139:
        /* <DEDUP_REMOVED lines=11> */
.L_x_2141:
        /* <DEDUP_REMOVED lines=21> */
.L_x_2142:
[----:B------:R-:W-:Y:S01]  /*30b70*/  @!PT LDS RZ, [RZ] ;  /* 0x00000000fffff984 */ /* 0x000fe20000000800 */
[----:B------:R-:W-:Y:S01]  /*30b80*/  @!PT LDS RZ, [RZ] ;  /* 0x00000000fffff984 */ /* 0x000fe20000000800 */
[----:B------:R-:W-:Y:S01]  /*30b90*/  @!PT LDS RZ, [RZ] ;  /* 0x00000000fffff984 */ /* 0x000fe20000000800 */
[----:B------:R-:W-:Y:S01]  /*30ba0*/  LDGSTS.E.BYPASS.LTC128B.128 [R0+0x4400], desc[UR60][R2.64+0x100], !P4 ;  /* 0x0440010002007fae */ /* 0x000fe2000e101d7c */
[----:B------:R-:W-:Y:S01]  /*30bb0*/  ISETP.LT.OR P4, PT, R5, 0x1, P0 ;  /* 0x000000010500780c */ /* 0x000fe20000781670 */
[----:B------:R-:W-:-:S12]  /*30bc0*/  IMAD.MOV.U32 R13, RZ, RZ, R18 ;  /* 0x000000ffff0d7224 */ /* 0x000fd800078e0012 */
[----:B------:R0:W-:Y:S02]  /*30bd0*/  LDGSTS.E.BYPASS.LTC128B.128 [R0+0x6400], desc[UR60][R2.64+0x180], !P4 ;  /* 0x0640018002007fae */ /* 0x0001e4000e101d7c */
[----:B0-----:R-:W-:-:S07]  /*30be0*/  IMAD.MOV.U32 R3, RZ, RZ, R14 ;  /* 0x000000ffff037224 */ /* 0x001fce00078e000e */
[----:B------:R-:W-:Y:S05]  /*30bf0*/  WARPSYNC.COLLECTIVE R15, `(.L_x_2143) ;  /* 0x000000000f087348 */ /* 0x000fea0003c00000 */
[----:B------:R0:W1:Y:S02]  /*30c00*/  SHFL.IDX P6, R14, R13, R12, R11 ;  /* 0x0000000c0d0e7389 */ /* 0x00006400000c000b */
[----:B01----:R-:W-:Y:S01]  /*30c10*/  ENDCOLLECTIVE ;  /* 0x000000000000791b */ /* 0x003fe20003800000 */
.L_x_2143:
[----:B------:R-:W-:Y:S02]  /*30c20*/  IMAD.MOV.U32 R13, RZ, RZ, R19 ;  /* 0x000000ffff0d7224 */ /* 0x000fe400078e0013 */
[----:B------:R-:W-:Y:S01]  /*30c30*/  IMAD.MOV.U32 R12, RZ, RZ, 0x2 ;  /* 0x00000002ff0c7424 */ /* 0x000fe200078e00ff */
[----:B------:R-:W-:-:S13]  /*30c40*/  IADD3 R2, P4, R14, R8, RZ ;  /* 0x000000080e027210 */ /* 0x000fda0007f9e0ff */
[----:B------:R-:W-:Y:S05]  /*30c50*/  WARPSYNC.COLLECTIVE R15, `(.L_x_2144) ;  /* 0x000000000f087348 */ /* 0x000fea0003c00000 */
[----:B------:R0:W1:Y:S02]  /*30c60*/  SHFL.IDX P6, R14, R13, R12, R11 ;  /* 0x0000000c0d0e7389 */ /* 0x00006400000c000b */
[----:B01----:R-:W-:Y:S01]  /*30c70*/  ENDCOLLECTIVE ;  /* 0x000000000000791b */ /* 0x003fe20003800000 */
.L_x_2144:
        /* <DEDUP_REMOVED lines=12> */
.L_x_2145:
        /* <DEDUP_REMOVED lines=14> */
.L_x_2146:
        /* <DEDUP_REMOVED lines=12> */
.L_x_2147:
        /* <DEDUP_REMOVED lines=9> */
.L_x_1973:
        /* <DEDUP_REMOVED lines=8> */
.L_x_2150:
[----:B------:R-:W-:Y:S05]  /*30ff0*/  BSYNC B0 ;  /* 0x0000000000007941 */ /* 0x000fea0003800000 */
.L_x_2149:
        /* <DEDUP_REMOVED lines=9> */
.L_x_2151:
[----:B------:R-:W-:Y:S02]  /*31090*/  ULDC UR4, c[0x0][0xc3c] ;  /* 0x00030f0000047ab9 */ /* 0x000fe40000000800 */
[----:B------:R-:W-:-:S13]  /*310a0*/  ISETP.GE.OR P1, PT, R9, UR4, !P0 ;  /* 0x0000000409007c0c */ /* 0x000fda000c726670 */
[----:B------:R-:W0:Y:S08]  /*310b0*/  @!P1 LDC.64 R2, c[0x0][0xc80] ;  /* 0x00032000ff029b82 */ /* 0x000e300000000a00 */
[----:B------:R-:W1:Y:S01]  /*310c0*/  @!P1 LDC.64 R4, c[0x0][0xc78] ;  /* 0x00031e00ff049b82 */ /* 0x000e620000000a00 */
[----:B------:R-:W-:Y:S01]  /*310d0*/  CS2R R24, SRZ ;  /* 0x0000000000187805 */ /* 0x000fe2000001ff00 */
[----:B------:R-:W-:-:S02]  /*310e0*/  IMAD.MOV.U32 R8, RZ, RZ, RZ ;  /* 0x000000ffff087224 */ /* 0x000fc400078e00ff */
[----:B------:R-:W-:Y:S02]  /*310f0*/  IMAD.MOV.U32 R11, RZ, RZ, RZ ;  /* 0x000000ffff0b7224 */ /* 0x000fe400078e00ff */
[----:B------:R-:W-:Y:S02]  /*31100*/  IMAD.MOV.U32 R6, RZ, RZ, R14 ;  /* 0x000000ffff067224 */ /* 0x000fe400078e000e */
[----:B0-----:R-:W-:-:S05]  /*31110*/  @!P1 IMAD.WIDE R2, R9, 0x4, R2 ;  /* 0x0000000409029825 */ /* 0x001fca00078e0202 */
[----:B------:R1:W2:Y:S02]  /*31120*/  @!P1 LDG.E R7, desc[UR60][R2.64] ;  /* 0x0000003c02079981 */ /* 0x0002a4000c1e1900 */
[----:B-1----:R-:W-:-:S05]  /*31130*/  @!P1 IMAD.WIDE R2, R9, 0x4, R4 ;  /* 0x0000000409029825 */ /* 0x002fca00078e0204 */
[----:B------:R-:W3:Y:S01]  /*31140*/  @!P1 LDG.E R4, desc[UR60][R2.64] ;  /* 0x0000003c02049981 */ /* 0x000ee2000c1e1900 */
[C---:B------:R-:W-:Y:S02]  /*31150*/  ISETP.GE.U32.AND P2, PT, R10.reuse, 0x2, PT ;  /* 0x000000020a00780c */ /* 0x040fe40003f46070 */
[C---:B------:R-:W-:Y:S02]  /*31160*/  ISETP.GE.U32.AND P3, PT, R10.reuse, 0x4, PT ;  /* 0x000000040a00780c */ /* 0x040fe40003f66070 */
[C---:B------:R-:W-:Y:S02]  /*31170*/  ISETP.GE.U32.AND P4, PT, R10.reuse, 0x8, PT ;  /* 0x000000080a00780c */ /* 0x040fe40003f86070 */
[C---:B------:R-:W-:Y:S01]  /*31180*/  ISETP.GE.U32.AND P5, PT, R10.reuse, 0x10, PT ;  /* 0x000000100a00780c */ /* 0x040fe20003fa6070 */
[----:B--2---:R-:W-:Y:S02]  /*31190*/  @!P1 IMAD.MOV.U32 R25, RZ, RZ, R7 ;  /* 0x000000ffff199224 */ /* 0x004fe400078e0007 */
[----:B---3--:R-:W-:Y:S01]  /*311a0*/  @!P1 IMAD.MOV.U32 R8, RZ, RZ, R4 ;  /* 0x000000ffff089224 */ /* 0x008fe200078e0004 */
[----:B------:R-:W-:-:S03]  /*311b0*/  ISETP.NE.AND P1, PT, R10, RZ, PT ;  /* 0x000000ff0a00720c */ /* 0x000fc60003f25270 */
[----:B------:R-:W-:-:S10]  /*311c0*/  IMAD R13, R8, R25, RZ ;  /* 0x00000019080d7224 */ /* 0x000fd400078e02ff */
[----:B------:R-:W-:Y:S05]  /*311d0*/  WARPSYNC.COLLECTIVE R15, `(.L_x_2152) ;  /* 0x000000000f087348 */ /* 0x000fea0003c00000 */
[----:B------:R0:W1:Y:S02]  /*311e0*/  SHFL.UP P6, R14, R13, R12, R11 ;  /* 0x0400000c0d0e7389 */ /* 0x00006400000c000b */
[----:B01----:R-:W-:Y:S01]  /*311f0*/  ENDCOLLECTIVE ;  /* 0x000000000000791b */ /* 0x003fe20003800000 */
.L_x_2152:
[----:B------:R-:W-:Y:S01]  /*31200*/  IMAD.MOV.U32 R12, RZ, RZ, 0x2 ;  /* 0x00000002ff0c7424 */ /* 0x000fe200078e00ff */
[----:B------:R-:W-:-:S05]  /*31210*/  SEL R4, R14, RZ, P1 ;  /* 0x000000ff0e047207 */ /* 0x000fca0000800000 */
[----:B------:R-:W-:-:S04]  /*31220*/  IMAD.IADD R4, R13, 0x1, R4 ;  /* 0x000000010d047824 */ /* 0x000fc800078e0204 */
[----:B------:R-:W-:-:S07]  /*31230*/  IMAD.MOV.U32 R13, RZ, RZ, R4 ;  /* 0x000000ffff0d7224 */ /* 0x000fce00078e0004 */
[----:B------:R-:W-:Y:S05]  /*31240*/  WARPSYNC.COLLECTIVE R15, `(.L_x_2153) ;  /* 0x000000000f087348 */ /* 0x000fea0003c00000 */
[----:B------:R0:W1:Y:S02]  /*31250*/  SHFL.UP P6, R14, R13, R12, R11 ;  /* 0x0400000c0d0e7389 */ /* 0x00006400000c000b */
[----:B01----:R-:W-:Y:S01]  /*31260*/  ENDCOLLECTIVE ;  /* 0x000000000000791b */ /* 0x003fe20003800000 */
.L_x_2153:
[----:B------:R-:W-:Y:S01]  /*31270*/  IMAD.MOV.U32 R12, RZ, RZ, 0x4 ;  /* 0x00000004ff0c7424 */ /* 0x000fe200078e00ff */
[----:B------:R-:W-:-:S05]  /*31280*/  SEL R3, R14, RZ, P2 ;  /* 0x000000ff0e037207 */ /* 0x000fca0001000000 */
[----:B------:R-:W-:-:S04]  /*31290*/  IMAD.IADD R2, R4, 0x1, R3 ;  /* 0x0000000104027824 */ /* 0x000fc800078e0203 */
[----:B------:R-:W-:-:S07]  /*312a0*/  IMAD.MOV.U32 R13, RZ, RZ, R2 ;  /* 0x000000ffff0d7224 */ /* 0x000fce00078e0002 */
[----:B------:R-:W-:Y:S05]  /*312b0*/  WARPSYNC.COLLECTIVE R15, `(.L_x_2154) ;  /* 0x000000000f087348 */ /* 0x000fea0003c00000 */
[----:B------:R0:W1:Y:S02]  /*312c0*/  SHFL.UP P6, R14, R13, R12, R11 ;  /* 0x0400000c0d0e7389 */ /* 0x00006400000c000b */
[----:B01----:R-:W-:Y:S01]  /*312d0*/  ENDCOLLECTIVE ;  /* 0x000000000000791b */ /* 0x003fe20003800000 */
.L_x_2154:
[----:B------:R-:W-:Y:S01]  /*312e0*/  IMAD.MOV.U32 R12, RZ, RZ, 0x8 ;  /* 0x00000008ff0c7424 */ /* 0x000fe200078e00ff */
[----:B------:R-:W-:-:S05]  /*312f0*/  SEL R3, R14, RZ, P3 ;  /* 0x000000ff0e037207 */ /* 0x000fca0001800000 */
[----:B------:R-:W-:-:S04]  /*31300*/  IMAD.IADD R3, R2, 0x1, R3 ;  /* 0x0000000102037824 */ /* 0x000fc800078e0203 */
[----:B------:R-:W-:-:S07]  /*31310*/  IMAD.MOV.U32 R13, RZ, RZ, R3 ;  /* 0x000000ffff0d7224 */ /* 0x000fce00078e0003 */
[----:B------:R-:W-:Y:S05]  /*31320*/  WARPSYNC.COLLECTIVE R15, `(.L_x_2155) ;  /* 0x000000000f087348 */ /* 0x000fea0003c00000 */
[----:B------:R0:W1:Y:S02]  /*31330*/  SHFL.UP P6, R14, R13, R12, R11 ;  /* 0x0400000c0d0e7389 */ /* 0x00006400000c000b */
[----:B01----:R-:W-:Y:S01]  /*31340*/  ENDCOLLECTIVE ;  /* 0x000000000000791b */ /* 0x003fe20003800000 */
.L_x_2155:
[----:B------:R-:W-:Y:S01]  /*31350*/  IMAD.MOV.U32 R12, RZ, RZ, 0x10 ;  /* 0x00000010ff0c7424 */ /* 0x000fe200078e00ff */
[----:B------:R-:W-:-:S05]  /*31360*/  SEL R4, R14, RZ, P4 ;  /* 0x000000ff0e047207 */ /* 0x000fca0002000000 */
[----:B------:R-:W-:-:S04]  /*31370*/  IMAD.IADD R4, R3, 0x1, R4 ;  /* 0x0000000103047824 */ /* 0x000fc800078e0204 */
[----:B------:R-:W-:-:S07]  /*31380*/  IMAD.MOV.U32 R13, RZ, RZ, R4 ;  /* 0x000000ffff0d7224 */ /* 0x000fce00078e0004 */
[----:B------:R-:W-:Y:S05]  /*31390*/  WARPSYNC.COLLECTIVE R15, `(.L_x_2156) ;  /* 0x000000000f087348 */ /* 0x000fea0003c00000 */
[----:B------:R0:W1:Y:S02]  /*313a0*/  SHFL.UP P6, R14, R13, R12, R11 ;  /* 0x0400000c0d0e7389 */ /* 0x00006400000c000b */
[----:B01----:R-:W-:Y:S01]  /*313b0*/  ENDCOLLECTIVE ;  /* 0x000000000000791b */ /* 0x003fe20003800000 */
.L_x_2156:
        /* <DEDUP_REMOVED lines=8> */
.L_x_2157:
[----:B------:R-:W-:Y:S05]  /*31440*/  BRA `(.L_x_2158) ;  /* 0xffffffa8001c7947 */ /* 0x000fea000383ffff */
.L_x_1976:
[----:B------:R-:W-:Y:S01]  /*31450*/  BSSY B0, `(.L_x_2159) ;  /* 0x0000007000007945 */ /* 0x000fe20003800000 */
[----:B------:R-:W-:Y:S02]  /*31460*/  IMAD.MOV.U32 R12, RZ, RZ, 0x1 ;  /* 0x00000001ff0c7424 */ /* 0x000fe400078e00ff */
[----:B------:R-:W-:Y:S02]  /*31470*/  IMAD.MOV.U32 R11, RZ, RZ, RZ ;  /* 0x000000ffff0b7224 */ /* 0x000fe400078e00ff */
[----:B------:R-:W-:-:S07]  /*31480*/  IMAD.MOV.U32 R15, RZ, RZ, -0x1 ;  /* 0xffffffffff0f7424 */ /* 0x000fce00078e00ff */
[----:B------:R-:W-:Y:S05]  /*31490*/  WARPSYNC.COLLECTIVE R15, `(.L_x_2160) ;  /* 0x000000000f087348 */ /* 0x000fea0003c00000 */
[----:B------:R0:W1:Y:S02]  /*314a0*/  SHFL.UP P6, R14, R13, R12, R11 ;  /* 0x0400000c0d0e7389 */ /* 0x00006400000c000b */
[----:B01----:R-:W-:Y:S01]  /*314b0*/  ENDCOLLECTIVE ;  /* 0x000000000000791b */ /* 0x003fe20003800000 */
.L_x_2160:
[----:B------:R-:W-:Y:S05]  /*314c0*/  BSYNC B0 ;  /* 0x0000000000007941 */ /* 0x000fea0003800000 */
.L_x_2159:
        /* <DEDUP_REMOVED lines=8> */
.L_x_2161:
[----:B------:R-:W-:Y:S01]  /*31550*/  IMAD.MOV.U32 R12, RZ, RZ, 0x4 ;  /* 0x00000004ff0c7424 */ /* 0x000fe200078e00ff */
[----:B------:R-:W-:-:S05]  /*31560*/  SEL R2, R14, RZ, P2 ;  /* 0x000000ff0e027207 */ /* 0x000fca0001000000 */
[----:B------:R-:W-:-:S04]  /*31570*/  IMAD.IADD R2, R13, 0x1, R2 ;  /* 0x000000010d027824 */ /* 0x000fc800078e0202 */
[----:B------:R-:W-:-:S07]  /*31580*/  IMAD.MOV.U32 R13, RZ, RZ, R2 ;  /* 0x000000ffff0d7224 */ /* 0x000fce00078e0002 */
[----:B------:R-:W-:Y:S05]  /*31590*/  WARPSYNC.COLLECTIVE R15, `(.L_x_2162) ;  /* 0x000000000f087348 */ /* 0x000fea0003c00000 */
[----:B------:R0:W1:Y:S02]  /*315a0*/  SHFL.UP P6, R14, R13, R12, R11 ;  /* 0x0400000c0d0e7389 */ /* 0x00006400000c000b */
[----:B01----:R-:W-:Y:S01]  /*315b0*/  ENDCOLLECTIVE ;  /* 0x000000000000791b */ /* 0x003fe20003800000 */
.L_x_2162:
[----:B------:R-:W-:Y:S01]  /*315c0*/  IMAD.MOV.U32 R12, RZ, RZ, 0x8 ;  /* 0x00000008ff0c7424 */ /* 0x000fe200078e00ff */
[----:B------:R-:W-:-:S05]  /*315d0*/  SEL R3, R14, RZ, P3 ;  /* 0x000000ff0e037207 */ /* 0x000fca0001800000 */
[----:B------:R-:W-:-:S04]  /*315e0*/  IMAD.IADD R3, R2, 0x1, R3 ;  /* 0x0000000102037824 */ /* 0x000fc800078e0203 */
[----:B------:R-:W-:-:S07]  /*315f0*/  IMAD.MOV.U32 R13, RZ, RZ, R3 ;  /* 0x000000ffff0d7224 */ /* 0x000fce00078e0003 */
[----:B------:R-:W-:Y:S05]  /*31600*/  WARPSYNC.COLLECTIVE R15, `(.L_x_2163) ;  /* 0x000000000f087348 */ /* 0x000fea0003c00000 */
[----:B------:R0:W1:Y:S02]  /*31610*/  SHFL.UP P6, R14, R13, R12, R11 ;  /* 0x0400000c0d0e7389 */ /* 0x00006400000c000b */
[----:B01----:R-:W-:Y:S01]  /*31620*/  ENDCOLLECTIVE ;  /* 0x000000000000791b */ /* 0x003fe20003800000 */
.L_x_2163:
[----:B------:R-:W-:Y:S01]  /*31630*/  IMAD.MOV.U32 R12, RZ, RZ, 0x10 ;  /* 0x00000010ff0c7424 */ /* 0x000fe200078e00ff */
[----:B------:R-:W-:-:S05]  /*31640*/  SEL R4, R14, RZ, P4 ;  /* 0x000000ff0e047207 */ /* 0x000fca0002000000 */
[----:B------:R-:W-:-:S04]  /*31650*/  IMAD.IADD R4, R3, 0x1, R4 ;  /* 0x0000000103047824 */ /* 0x000fc800078e0204 */
[----:B------:R-:W-:-:S07]  /*31660*/  IMAD.MOV.U32 R13, RZ, RZ, R4 ;  /* 0x000000ffff0d7224 */ /* 0x000fce00078e0004 */
[----:B------:R-:W-:Y:S05]  /*31670*/  WARPSYNC.COLLECTIVE R15, `(.L_x_2164) ;  /* 0x000000000f087348 */ /* 0x000fea0003c00000 */
[----:B------:R0:W1:Y:S02]  /*31680*/  SHFL.UP P6, R14, R13, R12, R11 ;  /* 0x0400000c0d0e7389 */ /* 0x00006400000c000b */
[----:B01----:R-:W-:Y:S01]  /*31690*/  ENDCOLLECTIVE ;  /* 0x000000000000791b */ /* 0x003fe20003800000 */
.L_x_2164:
        /* <DEDUP_REMOVED lines=8> */
.L_x_2165:
[----:B------:R-:W-:Y:S05]  /*31720*/  BRA `(.L_x_2166) ;  /* 0xffffffa800087947 */ /* 0x000fea000383ffff */
.L_x_1978:
[----:B------:R-:W-:Y:S01]  /*31730*/  BSSY B0, `(.L_x_2167) ;  /* 0x0000006000007945 */ /* 0x000fe20003800000 */
[----:B------:R-:W-:Y:S01]  /*31740*/  PLOP3.LUT P6, PT, P6, PT, PT, 0x8, 0x0 ;  /* 0x000000000000781c */ /* 0x000fe200037ce170 */
[----:B------:R-:W-:-:S12]  /*31750*/  IMAD.MOV.U32 R15, RZ, RZ, -0x1 ;  /* 0xffffffffff0f7424 */ /* 0x000fd800078e00ff */
[----:B0-----:R-:W-:Y:S05]  /*31760*/  WARPSYNC.COLLECTIVE R15, `(.L_x_2168) ;  /* 0x000000000f087348 */ /* 0x001fea0003c00000 */
[----:B------:R-:W-:Y:S01]  /*31770*/  VOTE.ANY R14, PT, P6 ;  /* 0x00000000000e7806 */ /* 0x000fe200030e0100 */
[----:B0-----:R-:W-:Y:S06]  /*31780*/  ENDCOLLECTIVE ;  /* 0x000000000000791b */ /* 0x001fec0003800000 */
.L_x_2168:
[----:B------:R-:W-:Y:S05]  /*31790*/  BSYNC B0 ;  /* 0x0000000000007941 */ /* 0x000fea0003800000 */
.L_x_2167:
        /* <DEDUP_REMOVED lines=8> */
.L_x_2169:
[----:B------:R-:W-:Y:S02]  /*31820*/  IMAD.IADD R27, R12, 0x1, R27 ;  /* 0x000000010c1b7824 */ /* 0x000fe400078e021b */
[----:B------:R-:W-:Y:S02]  /*31830*/  IMAD.MOV.U32 R13, RZ, RZ, R8 ;  /* 0x000000ffff0d7224 */ /* 0x000fe400078e0008 */
[----:B------:R-:W-:-:S07]  /*31840*/  IMAD.MOV.U32 R25, RZ, RZ, R14 ;  /* 0x000000ffff197224 */ /* 0x000fce00078e000e */
[----:B------:R-:W-:Y:S05]  /*31850*/  WARPSYNC.COLLECTIVE R15, `(.L_x_2170) ;  /* 0x000000000f087348 */ /* 0x000fea0003c00000 */
[----:B------:R0:W1:Y:S02]  /*31860*/  SHFL.IDX P6, R14, R13, R12, R11 ;  /* 0x0000000c0d0e7389 */ /* 0x00006400000c000b */
[----:B01----:R-:W-:Y:S01]  /*31870*/  ENDCOLLECTIVE ;  /* 0x000000000000791b */ /* 0x003fe20003800000 */
.L_x_2170:
[----:B------:R-:W-:Y:S01]  /*31880*/  IMAD.MOV.U32 R8, RZ, RZ, R14 ;  /* 0x000000ffff087224 */ /* 0x000fe200078e000e */
[----:B------:R-:W-:Y:S06]  /*31890*/  BRA `(.L_x_2171) ;  /* 0xffffffa400ec7947 */ /* 0x000fec000383ffff */
.L_x_1980:
[----:B------:R-:W-:Y:S01]  /*318a0*/  BSSY B0, `(.L_x_2172) ;  /* 0x0000007000007945 */ /* 0x000fe20003800000 */
[----:B------:R-:W-:Y:S02]  /*318b0*/  IMAD.MOV.U32 R13, RZ, RZ, R3 ;  /* 0x000000ffff0d7224 */ /* 0x000fe400078e0003 */
[----:B------:R-:W-:Y:S02]  /*318c0*/  IMAD.MOV.U32 R11, RZ, RZ, 0x1f ;  /* 0x0000001fff0b7424 */ /* 0x000fe400078e00ff */
[----:B------:R-:W-:-:S07]  /*318d0*/  IMAD.MOV.U32 R15, RZ, RZ, -0x1 ;  /* 0xffffffffff0f7424 */ /* 0x000fce00078e00ff */
[----:B0-23--:R-:W-:Y:S05]  /*318e0*/  WARPSYNC.COLLECTIVE R15, `(.L_x_2173) ;  /* 0x000000000f087348 */ /* 0x00dfea0003c00000 */
[----:B------:R1:W4:Y:S02]  /*318f0*/  SHFL.IDX P6, R14, R13, R12, R11 ;  /* 0x0000000c0d0e7389 */ /* 0x00032400000c000b */
[----:B01234-:R-:W-:Y:S01]  /*31900*/  ENDCOLLECTIVE ;  /* 0x000000000000791b */ /* 0x01ffe20003800000 */
.L_x_2173:
[----:B------:R-:W-:Y:S05]  /*31910*/  BSYNC B0 ;  /* 0x0000000000007941 */ /* 0x000fea0003800000 */
.L_x_2172:
[----:B------:R-:W-:Y:S01]  /*31920*/  IMAD.MOV.U32 R24, RZ, RZ, R14 ;  /* 0x000000ffff187224 */ /* 0x000fe200078e000e */
[----:B------:R-:W-:Y:S06]  /*31930*/  BRA `(.L_x_1979) ;  /* 0xffffffa400dc7947 */ /* 0x000fec000383ffff */
.L_x_1986:
[----:B-1----:R1:W2:Y:S02]  /*31940*/  SYNCS.PHASECHK.TRANS64.TRYWAIT P0, [R5+URZ+0x30820], R0 ;  /* 0x03082000050075a7 */ /* 0x0022a4000800017f */
[----:B--2---:R-:W-:Y:S05]  /*31950*/  @!P0 NANOSLEEP.SYNCS 0x989680 ;  /* 0x009896800000895d */ /* 0x004fea0003900000 */
[----:B------:R-:W2:Y:S02]  /*31960*/  @!P0 SYNCS.PHASECHK.TRANS64 P0, [R5+URZ+0x30820], R0 ;  /* 0x03082000050085a7 */ /* 0x000ea4000800007f */
[----:B--2---:R-:W-:Y:S05]  /*31970*/  @!P0 BRA `(.L_x_1986) ;  /* 0xfffffffc00f08947 */ /* 0x004fea000383ffff */
[----:B------:R-:W-:Y:S05]  /*31980*/  BRA `(.L_x_2174) ;  /* 0xffffffb000347947 */ /* 0x000fea000383ffff */
.L_x_1987:
[----:B------:R-:W2:Y:S01]  /*31990*/  S2R R2, SR_TID.X ;  /* 0x0000000000027919 */ /* 0x000ea20000002100 */
[----:B------:R-:W-:Y:S01]  /*319a0*/  BSSY B0, `(.L_x_2175) ;  /* 0x000000a000007945 */ /* 0x000fe20003800000 */
[----:B------:R-:W-:Y:S02]  /*319b0*/  IMAD.MOV.U32 R12, RZ, RZ, RZ ;  /* 0x000000ffff0c7224 */ /* 0x000fe400078e00ff */
[----:B------:R-:W-:Y:S02]  /*319c0*/  IMAD.MOV.U32 R11, RZ, RZ, 0x1f ;  /* 0x0000001fff0b7424 */ /* 0x000fe400078e00ff */
[----:B------:R-:W-:Y:S01]  /*319d0*/  IMAD.MOV.U32 R15, RZ, RZ, -0x1 ;  /* 0xffffffffff0f7424 */ /* 0x000fe200078e00ff */
[----:B--2---:R-:W-:-:S04]  /*319e0*/  SHF.R.U32.HI R2, RZ, 0x5, R2 ;  /* 0x00000005ff027819 */ /* 0x004fc80000011602 */
[----:B------:R-:W-:-:S05]  /*319f0*/  LOP3.LUT R2, R2, 0x3, RZ, 0xc0, !PT ;  /* 0x0000000302027812 */ /* 0x000fca00078ec0ff */
[----:B------:R-:W-:-:S07]  /*31a00*/  IMAD.MOV.U32 R13, RZ, RZ, R2 ;  /* 0x000000ffff0d7224 */ /* 0x000fce00078e0002 */
[----:B01-3--:R-:W-:Y:S05]  /*31a10*/  WARPSYNC.COLLECTIVE R15, `(.L_x_2176) ;  /* 0x000000000f087348 */ /* 0x00bfea0003c00000 */
[----:B------:R2:W4:Y:S02]  /*31a20*/  SHFL.IDX P6, R14, R13, R12, R11 ;  /* 0x0000000c0d0e7389 */ /* 0x00052400000c000b */
[----:B01234-:R-:W-:Y:S01]  /*31a30*/  ENDCOLLECTIVE ;  /* 0x000000000000791b */ /* 0x01ffe20003800000 */
.L_x_2176:
[----:B------:R-:W-:Y:S05]  /*31a40*/  BSYNC B0 ;  /* 0x0000000000007941 */ /* 0x000fea0003800000 */
.L_x_2175:
[----:B------:R-:W-:Y:S05]  /*31a50*/  BRA `(.L_x_2177) ;  /* 0xffffffb0001c7947 */ /* 0x000fea000383ffff */
.L_x_1988:
[----:B------:R-:W-:Y:S01]  /*31a60*/  BSSY B0, `(.L_x_2178) ;  /* 0x0000006000007945 */ /* 0x000fe20003800000 */
[----:B------:R-:W-:-:S07]  /*31a70*/  IMAD.MOV.U32 R15, RZ, RZ, -0x1 ;  /* 0xffffffffff0f7424 */ /* 0x000fce00078e00ff */
[----:B01-3--:R-:W-:Y:S05]  /*31a80*/  WARPSYNC.COLLECTIVE R15, `(.L_x_2179) ;  /* 0x000000000f0c7348 */ /* 0x00bfea0003c00000 */
[----:B------:R-:W-:Y:S02]  /*31a90*/  ELECT P6, UR62, PT ;  /* 0x00000000003e782f */ /* 0x000fe400038c0000 */
[----:B------:R-:W-:Y:S01]  /*31aa0*/  MOV R14, UR62 ;  /* 0x0000003e000e7c02 */ /* 0x000fe20008000f00 */
[----:B01-3--:R-:W-:Y:S10]  /*31ab0*/  ENDCOLLECTIVE ;  /* 0x000000000000791b */ /* 0x00bff40003800000 */
.L_x_2179:
[----:B------:R-:W-:Y:S05]  /*31ac0*/  BSYNC B0 ;  /* 0x0000000000007941 */ /* 0x000fea0003800000 */
.L_x_2178:
[----:B------:R-:W-:Y:S05]  /*31ad0*/  BRA `(.L_x_2180) ;  /* 0xffffffb000107947 */ /* 0x000fea000383ffff */
.L_x_1990:
[----:B-1----:R1:W2:Y:S02]  /*31ae0*/  SYNCS.PHASECHK.TRANS64.TRYWAIT P1, [R3+URZ+0x30840], R2 ;  /* 0x03084002030075a7 */ /* 0x0022a4000802017f */
[----:B--2---:R-:W-:Y:S05]  /*31af0*/  @!P1 NANOSLEEP.SYNCS 0x989680 ;  /* 0x009896800000995d */ /* 0x004fea0003900000 */
[----:B------:R-:W2:Y:S02]  /*31b00*/  @!P1 SYNCS.PHASECHK.TRANS64 P1, [R3+URZ+0x30840], R2 ;  /* 0x03084002030095a7 */ /* 0x000ea4000802007f */
[----:B--2---:R-:W-:Y:S05]  /*31b10*/  @!P1 BRA `(.L_x_1990) ;  /* 0xfffffffc00f09947 */ /* 0x004fea000383ffff */
[----:B------:R-:W-:Y:S05]  /*31b20*/  BRA `(.L_x_2181) ;  /* 0xffffffb000387947 */ /* 0x000fea000383ffff */
.L_x_1992:
[----:B--2---:R2:W4:Y:S02]  /*31b30*/  SYNCS.PHASECHK.TRANS64.TRYWAIT P1, [R5+URZ+0x30840], R0 ;  /* 0x03084000050075a7 */ /* 0x004524000802017f */
[----:B----4-:R-:W-:Y:S05]  /*31b40*/  @!P1 NANOSLEEP.SYNCS 0x989680 ;  /* 0x009896800000995d */ /* 0x010fea0003900000 */
[----:B------:R-:W4:Y:S02]  /*31b50*/  @!P1 SYNCS.PHASECHK.TRANS64 P1, [R5+URZ+0x30840], R0 ;  /* 0x03084000050095a7 */ /* 0x000f24000802007f */
[----:B----4-:R-:W-:Y:S05]  /*31b60*/  @!P1 BRA `(.L_x_1992) ;  /* 0xfffffffc00f09947 */ /* 0x010fea000383ffff */
[----:B------:R-:W-:Y:S05]  /*31b70*/  BRA `(.L_x_2182) ;  /* 0xffffffb000447947 */ /* 0x000fea000383ffff */
.L_x_1994:
[----:B----4-:R4:W0:Y:S02]  /*31b80*/  SYNCS.PHASECHK.TRANS64.TRYWAIT P1, [R3+URZ+0x30860], R2 ;  /* 0x03086002030075a7 */ /* 0x010824000802017f */
[----:B0-----:R-:W-:Y:S05]  /*31b90*/  @!P1 NANOSLEEP.SYNCS 0x989680 ;  /* 0x009896800000995d */ /* 0x001fea0003900000 */
[----:B------:R-:W0:Y:S02]  /*31ba0*/  @!P1 SYNCS.PHASECHK.TRANS64 P1, [R3+URZ+0x30860], R2 ;  /* 0x03086002030095a7 */ /* 0x000e24000802007f */
[----:B0-----:R-:W-:Y:S05]  /*31bb0*/  @!P1 BRA `(.L_x_1994) ;  /* 0xfffffffc00f09947 */ /* 0x001fea000383ffff */
[----:B------:R-:W-:Y:S05]  /*31bc0*/  BRA `(.L_x_2183) ;  /* 0xffffffb000407947 */ /* 0x000fea000383ffff */
.L_x_2184:
        /* <DEDUP_REMOVED lines=11> */
.L_x_15960:


//--------------------- .text._ZN7cutlass13device_kernelIN5flash11enable_sm90INS1_16FlashAttnFwdSm90INS1_25CollectiveMainloopFwdSm90ILi2EN4cute5tupleIJNS5_1CILi1EEES8_S8_EEENS6_IJNS7_ILi128EEENS7_ILi80EEENS7_ILi256EEEEEELi256ENS_10bfloat16_tEfNS_4arch4Sm90ELb1ELb0ELb0ELb0ELb1ELb0ELb0ELb1ELb1ELb1ELb1ELb0EEENS1_21CollectiveEpilogueFwdINS6_IJSA_SC_SB_EEES9_SE_SG_Li256ELb0ELb1ELb1ELb0EEENS1_19SingleTileSchedulerILb0ELb1ELb1ELi128EEEEEEEEEvNT_6ParamsE --------------------------
	.section	.text._ZN7cutlass13device_kernelIN5flash11enable_sm90INS1_16FlashAttnFwdSm90INS1_25CollectiveMainloopFwdSm90ILi2EN4cute5tupleIJNS5_1CILi1EEES8_S8_EEENS6_IJNS7_ILi128EEENS7_ILi80EEENS7_ILi256EEEEEELi256ENS_10bfloat16_tEfNS_4arch4Sm90ELb1ELb0ELb0ELb0ELb1ELb0ELb0ELb1ELb1ELb1ELb1ELb0EEENS1_21CollectiveEpilogueFwdINS6_IJSA_SC_SB_EEES9_SE_SG_Li256ELb0ELb1ELb1ELb0EEENS1_19SingleTileSchedulerILb0ELb1ELb1ELi128EEEEEEEEEvNT_6ParamsE,"ax",@progbits
	.align	128
.text._ZN7cutlass13device_kernelIN5flash11enable_sm90INS1_16FlashAttnFwdSm90INS1_25CollectiveMainloopFwdSm90ILi2EN4cute5tupleIJNS5_1CILi1EEES8_S8_EEENS6_IJNS7_ILi128EEENS7_ILi80EEENS7_ILi256EEEEEELi256ENS_10bfloat16_tEfNS_4arch4Sm90ELb1ELb0ELb0ELb0ELb1ELb0ELb0ELb1ELb1ELb1ELb1ELb0EEENS1_21CollectiveEpilogueFwdINS6_IJSA_SC_SB_EEES9_SE_SG_Li256ELb0ELb1ELb1ELb0EEENS1_19SingleTileSchedulerILb0ELb1ELb1ELi128EEEEEEEEEvNT_6ParamsE:
        .type           _ZN7cutlass13device_kernelIN5flash11enable_sm90INS1_16FlashAttnFwdSm90INS1_25CollectiveMainloopFwdSm90ILi2EN4cute5tupleIJNS5_1CILi1EEES8_S8_EEENS6_IJNS7_ILi128EEENS7_ILi80EEENS7_ILi256EEEEEELi256ENS_10bfloat16_tEfNS_4arch4Sm90ELb1ELb0ELb0ELb0ELb1ELb0ELb0ELb1ELb1ELb1ELb1ELb0EEENS1_21CollectiveEpilogueFwdINS6_IJSA_SC_SB_EEES9_SE_SG_Li256ELb0ELb1ELb1ELb0EEENS1_19SingleTileSchedulerILb0ELb1ELb1ELi128EEEEEEEEEvNT_6ParamsE,@function
        .size           _ZN7cutlass13device_kernelIN5flash11enable_sm90INS1_16FlashAttnFwdSm90INS1_25CollectiveMainloopFwdSm90ILi2EN4cute5tupleIJNS5_1CILi1EEES8_S8_EEENS6_IJNS7_ILi128EEENS7_ILi80EEENS7_ILi256EEEEEELi256ENS_10bfloat16_tEfNS_4arch4Sm90ELb1ELb0ELb0ELb0ELb1ELb0ELb0ELb1ELb1ELb1ELb1ELb0EEENS1_21CollectiveEpilogueFwdINS6_IJSA_SC_SB_EEES9_SE_SG_Li256ELb0ELb1ELb1ELb0EEENS1_19SingleTileSchedulerILb0ELb1ELb1ELi128EEEEEEEEEvNT_6ParamsE,(.L_x_15961 - _ZN7cutlass13device_kernelIN5flash11enable_sm90INS1_16FlashAttnFwdSm90INS1_25CollectiveMainloopFwdSm90ILi2EN4cute5tupleIJNS5_1CILi1EEES8_S8_EEENS6_IJNS7_ILi128EEENS7_ILi80EEENS7_ILi256EEEEEELi256ENS_10bfloat16_tEfNS_4arch4Sm90ELb1ELb0ELb0ELb0ELb1ELb0ELb0ELb1ELb1ELb1ELb1ELb0EEENS1_21CollectiveEpilogueFwdINS6_IJSA_SC_SB_EEES9_SE_SG_Li256ELb0ELb1ELb1ELb0EEENS1_19SingleTileSchedulerILb0ELb1ELb1ELi128EEEEEEEEEvNT_6ParamsE)
        .other          _ZN7cutlass13device_kernelIN5flash11enable_sm90INS1_16FlashAttnFwdSm90INS1_25CollectiveMainloopFwdSm90ILi2EN4cute5tupleIJNS5_1CILi1EEES8_S8_EEENS6_IJNS7_ILi128EEENS7_ILi80EEENS7_ILi256EEEEEELi256ENS_10bfloat16_tEfNS_4arch4Sm90ELb1ELb0ELb0ELb0ELb1ELb0ELb0ELb1ELb1ELb1ELb1ELb0EEENS1_21CollectiveEpilogueFwdINS6_IJSA_SC_SB_EEES9_SE_SG_Li256ELb0ELb1ELb1ELb0EEENS1_19SingleTileSchedulerILb0ELb1ELb1ELi128EEEEEEEEEvNT_6ParamsE,@"STO_CUDA_ENTRY STV_DEFAULT"
_ZN7cutlass13device_kernelIN5flash11enable_sm90INS1_16FlashAttnFwdSm90INS1_25CollectiveMainloopFwdSm90ILi2EN4cute5tupleIJNS5_1CILi1EEES8_S8_EEENS6_IJNS7_ILi128EEENS7_ILi80EEENS7_ILi256EEEEEELi256ENS_10bfloat16_tEfNS_4arch4Sm90ELb1ELb0ELb0ELb0ELb1ELb0ELb0ELb1ELb1ELb1ELb1ELb0EEENS1_21CollectiveEpilogueFwdINS6_IJSA_SC_SB_EEES9_SE_SG_Li256ELb0ELb1ELb1ELb0EEENS1_19SingleTileSchedulerILb0ELb1ELb1ELi128EEEEEEEEEvNT_6ParamsE:
        /* <DEDUP_REMOVED lines=45> */
.L_x_2185:
        /* <DEDUP_REMOVED lines=22> */
.L_x_2186:
        /* <DEDUP_REMOVED lines=18> */
.L_x_2187:
        /* <DEDUP_REMOVED lines=22> */
.L_x_2188:
        /* <DEDUP_REMOVED lines=23> */
.L_x_2189:
        /* <DEDUP_REMOVED lines=10> */
.L_x_2192:
        /* <DEDUP_REMOVED lines=19> */
[----:B------:R-:W1:Y:S01]  /*09f0*/  S2UR UR60, SR_CTAID.X ;  /* 0x00000000003c79c3 */ /* 0x000e620000002500 */
[----:B------:R-:W-:Y:S01]  /*0a00*/  ULDC UR4, c[0x0][0x448] ;  /* 0x0001120000047ab9 */ /* 0x000fe20000000800 */
[----:B------:R-:W-:Y:S01]  /*0a10*/  ULDC UR6, c[0x0][0x424] ;  /* 0x0001090000067ab9 */ /* 0x000fe20000000800 */
[----:B------:R-:W-:Y:S01]  /*0a20*/  UISETP.NE.AND UP1, UPT, UR4, 0x1, UPT ;  /* 0x000000010400788c */ /* 0x000fe2000bf25270 */
[----:B------:R-:W-:Y:S02]  /*0a30*/  ULDC UR7, c[0x0][0x288] ;  /* 0x0000a20000077ab9 */ /* 0x000fe40000000800 */
[----:B------:R-:W-:Y:S01]  /*0a40*/  ULDC.64 UR4, c[0x0][0x418] ;  /* 0x0001060000047ab9 */ /* 0x000fe20000000a00 */
[----:B------:R-:W-:Y:S02]  /*0a50*/  UIADD3 UR7, -UR7, 0x50, URZ ;  /* 0x0000005007077890 */ /* 0x000fe4000fffe13f */
[----:B------:R-:W-:Y:S02]  /*0a60*/  UISETP.NE.U32.AND UP0, UPT, UR4, URZ, UPT ;  /* 0x0000003f0400728c */ /* 0x000fe4000bf05070 */
[----:B------:R-:W-:-:S02]  /*0a70*/  UP2UR UR4, UPR, URZ, 0x2 ;  /* 0x000000023f047883 */ /* 0x000fc40008000000 */
[----:B------:R-:W-:Y:S01]  /*0a80*/  UISETP.NE.AND.EX UP0, UPT, UR5, URZ, UPT, UP0 ;  /* 0x0000003f0500728c */ /* 0x000fe2000bf05300 */
[----:B------:R-:W-:Y:S02]  /*0a90*/  ULDC UR8, c[0x0][0x2f0] ;  /* 0x0000bc0000087ab9 */ /* 0x000fe40000000800 */
[----:B------:R-:W-:Y:S01]  /*0aa0*/  @UP1 ULDC UR5, c[0x0][0x44c] ;  /* 0x0001130000051ab9 */ /* 0x000fe20000000800 */
[----:B------:R-:W-:Y:S01]  /*0ab0*/  IMAD.U32 R19, RZ, RZ, UR4 ;  /* 0x00000004ff137e24 */ /* 0x000fe2000f8e00ff */
[----:B------:R-:W-:Y:S01]  /*0ac0*/  USEL UR11, UR6, 0x1, UP0 ;  /* 0x00000001060b7887 */ /* 0x000fe20008000000 */
[----:B------:R-:W-:Y:S01]  /*0ad0*/  @UP1 ULDC UR10, c[0x0][0x450] ;  /* 0x00011400000a1ab9 */ /* 0x000fe20000000800 */
[----:B------:R-:W-:Y:S02]  /*0ae0*/  USHF.R.U32.HI UR12, URZ, 0x10, UR9 ;  /* 0x000000103f0c7899 */ /* 0x000fe40008011609 */
[----:B------:R-:W-:Y:S02]  /*0af0*/  UIMAD UR7, UR11, UR8, UR7 ;  /* 0x000000080b0772a4 */ /* 0x000fe4000f8e0207 */
[----:B------:R-:W-:Y:S01]  /*0b00*/  MOV R18, UR11 ;  /* 0x0000000b00127c02 */ /* 0x000fe20008000f00 */
[----:B-1----:R-:W-:-:S04]  /*0b10*/  USHF.L.U32 UR60, UR60, 0x7, URZ ;  /* 0x000000073c3c7899 */ /* 0x002fc8000800063f */
[----:B------:R-:W-:Y:S02]  /*0b20*/  @UP1 UIADD3 UR4, UR60, 0x7f, URZ ;  /* 0x0000007f3c041890 */ /* 0x000fe4000fffe03f */
[----:B------:R-:W-:Y:S02]  /*0b30*/  UIADD3 UR6, UR60, 0x7f, URZ ;  /* 0x0000007f3c067890 */ /* 0x000fe4000fffe03f */
[----:B------:R-:W-:Y:S02]  /*0b40*/  UIMAD.WIDE.U32 UR4, UR4, UR5, URZ ;  /* 0x00000005040472a5 */ /* 0x000fe4000f8e003f */
[----:B------:R-:W-:Y:S02]  /*0b50*/  UIMAD UR4, UR11, UR8, 0x4f ;  /* 0x0000004f0b0474a4 */ /* 0x000fe4000f8e0208 */
[----:B------:R-:W-:Y:S02]  /*0b60*/  @UP1 USHF.R.U32.HI UR6, URZ, UR10, UR5 ;  /* 0x0000000a3f061299 */ /* 0x000fe40008011605 */
[----:B------:R-:W-:-:S02]  /*0b70*/  UIMAD.WIDE UR4, UR4, 0x66666667, URZ ;  /* 0x66666667040478a5 */ /* 0x000fc4000f8e023f */
[----:B------:R-:W-:Y:S02]  /*0b80*/  UIADD3 UR6, UR7, UR6, URZ ;  /* 0x0000000607067290 */ /* 0x000fe4000fffe03f */
[----:B------:R-:W-:Y:S02]  /*0b90*/  USHF.R.U32.HI UR4, URZ, 0x1f, UR5 ;  /* 0x0000001f3f047899 */ /* 0x000fe40008011605 */
[----:B------:R-:W-:Y:S02]  /*0ba0*/  UIMAD.WIDE UR6, UR6, 0x66666667, URZ ;  /* 0x66666667060678a5 */ /* 0x000fe4000f8e023f */
[----:B------:R-:W-:Y:S02]  /*0bb0*/  ULEA.HI.SX32 UR4, UR5, UR4, 0x1b ;  /* 0x0000000405047291 */ /* 0x000fe4000f8fda3f */
[----:B------:R-:W-:-:S04]  /*0bc0*/  USHF.R.U32.HI UR6, URZ, 0x1f, UR7 ;  /* 0x0000001f3f067899 */ /* 0x000fc80008011607 */
[----:B------:R-:W-:Y:S02]  /*0bd0*/  ULEA.HI.SX32 UR6, UR7, UR6, 0x1b ;  /* 0x0000000607067291 */ /* 0x000fe4000f8fda3f */
[----:B------:R-:W-:Y:S02]  /*0be0*/  ULOP3.LUT UR7, UR9, 0xffff, URZ, 0xc0, !UPT ;  /* 0x0000ffff09077892 */ /* 0x000fe4000f8ec03f */
[----:B------:R-:W-:-:S04]  /*0bf0*/  UISETP.LT.AND UP0, UPT, UR4, UR6, UPT ;  /* 0x000000060400728c */ /* 0x000fc8000bf01270 */
[----:B------:R-:W-:Y:S02]  /*0c00*/  USEL UR11, UR4, UR6, UP0 ;  /* 0x00000006040b7287 */ /* 0x000fe40008000000 */
[----:B------:R-:W-:Y:S02]  /*0c10*/  UISETP.NE.AND UP0, UPT, UR12, URZ, UPT ;  /* 0x0000003f0c00728c */ /* 0x000fe4000bf05270 */
[----:B------:R-:W-:Y:S01]  /*0c20*/  UISETP.GE.AND UP1, UPT, UR11, 0x1, UPT ;  /* 0x000000010b00788c */ /* 0x000fe2000bf26270 */
[----:B------:R-:W-:-:S05]  /*0c30*/  UMOV UR4, URZ ;  /* 0x0000003f00047c82 */ /* 0x000fca0008000000 */
[----:B------:R-:W-:-:S03]  /*0c40*/  PLOP3.LUT P0, PT, PT, PT, UP1, 0x80, 0x0 ;  /* 0x000000000000781c */ /* 0x000fc60003f0f018 */
[----:B------:R-:W-:-:S10]  /*0c50*/  @!UP0 ULDC UR12, c[0x0][0x9f0] ;  /* 0x00027c00000c8ab9 */ /* 0x000fd40000000800 */
[----:B------:R-:W-:Y:S05]  /*0c60*/  @!P0 BRA `(.L_x_2194) ;  /* 0x0000000000848947 */ /* 0x000fea0003800000 */
[----:B------:R-:W-:Y:S01]  /*0c70*/  IMAD.U32 R3, RZ, RZ, UR12 ;  /* 0x0000000cff037e24 */ /* 0x000fe2000f8e00ff */
[----:B------:R-:W-:Y:S01]  /*0c80*/  UIADD3 UR6, UR12, -0x1, UR11 ;  /* 0xffffffff0c067890 */ /* 0x000fe2000fffe00b */
[----:B------:R-:W-:-:S03]  /*0c90*/  UMOV UR4, URZ ;  /* 0x0000003f00047c82 */ /* 0x000fc60008000000 */
[-C--:B------:R-:W-:Y:S02]  /*0ca0*/  IABS R0, R3.reuse ;  /* 0x0000000300007213 */ /* 0x080fe40000000000 */
[----:B------:R-:W-:Y:S01]  /*0cb0*/  IMAD.U32 R4, RZ, RZ, UR6 ;  /* 0x00000006ff047e24 */ /* 0x000fe2000f8e00ff */
[----:B------:R-:W-:Y:S01]  /*0cc0*/  IABS R5, R3 ;  /* 0x0000000300057213 */ /* 0x000fe20000000000 */
[----:B------:R-:W-:Y:S01]  /*0cd0*/  ULOP3.LUT UR6, UR6, UR12, URZ, 0x3c, !UPT ;  /* 0x0000000c06067292 */ /* 0x000fe2000f8e3c3f */
[----:B------:R-:W-:Y:S02]  /*0ce0*/  R2UR UR13, R0 ;  /* 0x00000000000d72ca */ /* 0x000fe400000e0000 */
[----:B------:R-:W-:-:S05]  /*0cf0*/  IABS R4, R4 ;  /* 0x0000000400047213 */ /* 0x000fca0000000000 */
[----:B------:R-:W-:-:S05]  /*0d00*/  IMAD.MOV.U32 R3, RZ, RZ, R4 ;  /* 0x000000ffff037224 */ /* 0x000fca00078e0004 */
[----:B------:R-:W-:Y:S01]  /*0d10*/  R2UR UR10, R3 ;  /* 0x00000000030a72ca */ /* 0x000fe200000e0000 */
[----:B------:R-:W1:Y:S08]  /*0d20*/  I2F.RP R0, UR13 ;  /* 0x0000000d00007d06 */ /* 0x000e700008209400 */
[----:B-1----:R-:W0:Y:S02]  /*0d30*/  MUFU.RCP R0, R0 ;  /* 0x0000000000007308 */ /* 0x002e240000001000 */
[----:B0-----:R-:W-:Y:S01]  /*0d40*/  VIADD R2, R0, 0xffffffe ;  /* 0x0ffffffe00027836 */ /* 0x001fe20000000000 */
[----:B------:R-:W-:-:S05]  /*0d50*/  IADD3 R0, RZ, -R5, RZ ;  /* 0x80000005ff007210 */ /* 0x000fca0007ffe0ff */
        /* <DEDUP_REMOVED lines=18> */
.L_x_2194:
[----:B------:R-:W-:Y:S01]  /*0e80*/  UIMAD UR6, UR7, UR4, URZ ;  /* 0x00000004070672a4 */ /* 0x000fe2000f8e023f */
[----:B------:R-:W-:Y:S01]  /*0e90*/  IMAD.U32 R0, RZ, RZ, UR11 ;  /* 0x0000000bff007e24 */ /* 0x000fe2000f8e00ff */
[----:B------:R-:W-:Y:S01]  /*0ea0*/  R2UR UR5, R18 ;  /* 0x00000000120572ca */ /* 0x000fe200000e0000 */
[----:B------:R-:W-:Y:S01]  /*0eb0*/  IMAD.U32 R3, RZ, RZ, UR4 ;  /* 0x00000004ff037e24 */ /* 0x000fe2000f8e00ff */
[----:B------:R-:W-:Y:S01]  /*0ec0*/  PLOP3.LUT P0, PT, PT, PT, PT, 0x80, 0x0 ;  /* 0x000000000000781c */ /* 0x000fe20003f0f070 */
[----:B------:R-:W-:Y:S01]  /*0ed0*/  VIADD R17, R25, 0xffffff80 ;  /* 0xffffff8019117836 */ /* 0x000fe20000000000 */
[----:B0-----:R-:W-:Y:S01]  /*0ee0*/  MOV R2, RZ ;  /* 0x000000ff00027202 */ /* 0x001fe20000000f00 */
[----:B------:R-:W-:Y:S01]  /*0ef0*/  IMAD.U32 R22, RZ, RZ, UR6 ;  /* 0x00000006ff167e24 */ /* 0x000fe2000f8e00ff */
[----:B------:R-:W-:Y:S02]  /*0f00*/  VIADDMNMX R0, R3, UR6, R0, PT ;  /* 0x0000000603007c46 */ /* 0x000fe4000b800100 */
[----:B------:R-:W-:-:S02]  /*0f10*/  CS2R R150, SRZ ;  /* 0x0000000000967805 */ /* 0x000fc4000001ff00 */
[----:B------:R-:W-:Y:S02]  /*0f20*/  CS2R R148, SRZ ;  /* 0x0000000000947805 */ /* 0x000fe4000001ff00 */
[----:B------:R-:W-:Y:S02]  /*0f30*/  CS2R R146, SRZ ;  /* 0x0000000000927805 */ /* 0x000fe4000001ff00 */
[----:B------:R-:W-:Y:S01]  /*0f40*/  R2UR UR61, R0 ;  /* 0x00000000003d72ca */ /* 0x000fe200000e0000 */
[----:B------:R-:W-:Y:S01]  /*0f50*/  IMAD.MOV.U32 R0, RZ, RZ, RZ ;  /* 0x000000ffff007224 */ /* 0x000fe200078e00ff */
[----:B------:R-:W-:Y:S01]  /*0f60*/  CS2R R144, SRZ ;  /* 0x0000000000907805 */ /* 0x000fe2000001ff00 */
[----:B------:R-:W-:Y:S01]  /*0f70*/  UIMAD UR4, UR5, UR8, URZ ;  /* 0x00000008050472a4 */ /* 0x000fe2000f8e023f */
[----:B------:R-:W-:Y:S02]  /*0f80*/  CS2R R142, SRZ ;  /* 0x00000000008e7805 */ /* 0x000fe4000001ff00 */
[----:B------:R-:W-:-:S02]  /*0f90*/  CS2R R140, SRZ ;  /* 0x00000000008c7805 */ /* 0x000fc4000001ff00 */
[----:B------:R-:W-:Y:S02]  /*0fa0*/  CS2R R138, SRZ ;  /* 0x00000000008a7805 */ /* 0x000fe4000001ff00 */
[----:B------:R-:W-:Y:S02]  /*0fb0*/  CS2R R136, SRZ ;  /* 0x0000000000887805 */ /* 0x000fe4000001ff00 */
[----:B------:R-:W-:Y:S01]  /*0fc0*/  CS2R R134, SRZ ;  /* 0x0000000000867805 */ /* 0x000fe2000001ff00 */
[----:B------:R-:W-:Y:S01]  /*0fd0*/  IMAD.U32 R152, RZ, RZ, UR4 ;  /* 0x00000004ff987e24 */ /* 0x000fe2000f8e00ff */
        /* <DEDUP_REMOVED lines=66> */
[----:B------:R-:W-:Y:S02]  /*1400*/  IMAD.U32 R16, RZ, RZ, UR8 ;  /* 0x00000008ff107e24 */ /* 0x000fe4000f8e00ff */
        /* <DEDUP_REMOVED lines=15> */
[----:B------:R-:W-:Y:S01]  /*1500*/  MOV R5, UR5 ;  /* 0x0000000500057c02 */ /* 0x000fe20008000f00 */
[----:B------:R-:W-:Y:S01]  /*1510*/  ULDC.64 UR4, c[0x4][0x140] ;  /* 0x0100500000047ab9 */ /* 0x000fe20000000a00 */
[----:B------:R-:W-:Y:S01]  /*1520*/  IMAD.U32 R10, RZ, RZ, UR6 ;  /* 0x00000006ff0a7e24 */ /* 0x000fe2000f8e00ff */
[----:B------:R-:W-:Y:S01]  /*1530*/  MOV R8, 0x70 ;  /* 0x0000007000087802 */ /* 0x000fe20000000f00 */
[----:B------:R-:W-:Y:S02]  /*1540*/  IMAD.U32 R6, RZ, RZ, UR4 ;  /* 0x00000004ff067e24 */ /* 0x000fe4000f8e00ff */
[----:B------:R-:W-:-:S02]  /*1550*/  IMAD.U32 R7, RZ, RZ, UR5 ;  /* 0x00000005ff077e24 */ /* 0x000fc4000f8e00ff */
[----:B------:R-:W-:Y:S02]  /*1560*/  IMAD.U32 R11, RZ, RZ, UR7 ;  /* 0x00000007ff0b7e24 */ /* 0x000fe4000f8e00ff */
[----:B------:R-:W-:Y:S02]  /*1570*/  IMAD.MOV.U32 R12, RZ, RZ, 0x1 ;  /* 0x00000001ff0c7424 */ /* 0x000fe400078e00ff */
[----:B0-----:R-:W-:-:S07]  /*1580*/  IMAD.MOV.U32 R13, RZ, RZ, RZ ;  /* 0x000000ffff0d7224 */ /* 0x001fce00078e00ff */
[----:B------:R-:W-:-:S07]  /*1590*/  LEPC R20, `(.L_x_2196) ;  /* 0x000000001014794e */ /* 0x000fce0000000000 */
[----:B-1----:R-:W-:Y:S05]  /*15a0*/  CALL.ABS.NOINC R2 ;  /* 0x0000000002007343 */ /* 0x002fea0003c00000 */
.L_x_2196:
[----:B------:R-:W-:Y:S02]  /*15b0*/  R2UR UR4, R16 ;  /* 0x00000000100472ca */ /* 0x000fe400000e0000 */
[----:B------:R-:W-:-:S11]  /*15c0*/  SHF.L.U32 R0, RZ, 0x1f, RZ ;  /* 0x0000001fff007819 */ /* 0x000fd600000006ff */
[----:B------:R-:W0:Y:S02]  /*15d0*/  SYNCS.PHASECHK.TRANS64.TRYWAIT P0, [UR4+0x38800], R0 ;  /* 0x03880000ff0075a7 */ /* 0x000e240008000144 */
[----:B0-----:R-:W-:Y:S05]  /*15e0*/  @!P0 BRA `(.L_x_2197) ;  /* 0x0000013400688947 */ /* 0x001fea0003800000 */
.L_x_2284:
[----:B------:R-:W2:Y:S02]  /*15f0*/  LDL R2, [R1+0x4] ;  /* 0x0000040001027983 */ /* 0x000ea40000100800 */
[----:B--2---:R-:W-:-:S13]  /*1600*/  R2UR UR4, R2 ;  /* 0x00000000020472ca */ /* 0x004fda00000e0000 */
[----:B------:R-:W-:-:S06]  /*1610*/  ULOP3.LUT UR4, UR4, 0x1, URZ, 0xfc, !UPT ;  /* 0x0000000104047892 */ /* 0x000fcc000f8efc3f */
[----:B------:R-:W-:-:S05]  /*1620*/  IMAD.U32 R2, RZ, RZ, UR4 ;  /* 0x00000004ff027e24 */ /* 0x000fca000f8e00ff */
[----:B------:R-:W-:-:S13]  /*1630*/  ISETP.NE.AND P0, PT, R2, 0x3, PT ;  /* 0x000000030200780c */ /* 0x000fda0003f05270 */
[----:B------:R-:W-:Y:S05]  /*1640*/  @!P0 BRA `(.L_x_2198) ;  /* 0x0000000000048947 */ /* 0x000fea0003800000 */
[----:B------:R-:W-:Y:S01]  /*1650*/  BPT.TRAP 0x1 ;  /* 0x000000040000795c */ /* 0x000fe20000300000 */
.L_x_2198:
[----:B------:R-:W-:-:S13]  /*1660*/  R2UR UR4, R16 ;  /* 0x00000000100472ca */ /* 0x000fda00000e0000 */
[----:B------:R1:W2:Y:S01]  /*1670*/  SYNCS.PHASECHK.TRANS64.TRYWAIT P1, [UR4+0x38830], R0 ;  /* 0x03883000ff0075a7 */ /* 0x0002a20008020144 */
[----:B------:R-:W-:Y:S05]  /*1680*/  @!P0 BRA `(.L_x_2199) ;  /* 0x0000000000048947 */ /* 0x000fea0003800000 */
[----:B------:R-:W-:Y:S01]  /*1690*/  BPT.TRAP 0x1 ;  /* 0x000000040000795c */ /* 0x000fe20000300000 */
.L_x_2199:
[----:B------:R-:W-:-:S05]  /*16a0*/  IMAD.U32 R4, RZ, RZ, UR36 ;  /* 0x00000024ff047e24 */ /* 0x000fca000f8e00ff */
[----:B------:R-:W-:Y:S01]  /*16b0*/  LOP3.LUT R4, R4, 0x10000, RZ, 0xfc, !PT ;  /* 0x0001000004047812 */ /* 0x000fe200078efcff */
[----:B--2---:R-:W-:Y:S06]  /*16c0*/  @P1 BRA `(.L_x_2200) ;  /* 0x00000000000c1947 */ /* 0x004fec0003800000 */
[----:B------:R-:W-:-:S13]  /*16d0*/  R2UR UR4, R16 ;  /* 0x00000000100472ca */ /* 0x000fda00000e0000 */
[----:B------:R-:W2:Y:S02]  /*16e0*/  SYNCS.PHASECHK.TRANS64.TRYWAIT P1, [UR4+0x38830], R0 ;  /* 0x03883000ff0075a7 */ /* 0x000ea40008020144 */
[----:B--2---:R-:W-:Y:S05]  /*16f0*/  @!P1 BRA `(.L_x_2201) ;  /* 0x0000013400409947 */ /* 0x004fea0003800000 */
.L_x_2200:
[----:B------:R-:W-:Y:S05]  /*1700*/  WARPSYNC.ALL ;  /* 0x0000000000007948 */ /* 0x000fea0003800000 */
[----:B------:R-:W-:Y:S02]  /*1710*/  MOV R5, 0x40000040 ;  /* 0x4000004000057802 */ /* 0x000fe40000000f00 */
        /* <DEDUP_REMOVED lines=18> */
[----:B------:R-:W-:Y:S01]  /*1840*/  R2UR UR21, R5 ;  /* 0x00000000051572ca */ /* 0x000fe200000e0000 */
[----:B------:R-:W-:Y:S01]  /*1850*/  IMAD.U32 R11, RZ, RZ, UR27 ;  /* 0x0000001bff0b7e24 */ /* 0x000fe2000f8e00ff */
[----:B------:R-:W-:Y:S01]  /*1860*/  R2UR UR4, R4 ;  /* 0x00000000040472ca */ /* 0x000fe200000e0000 */
[----:B------:R-:W-:Y:S01]  /*1870*/  ULOP3.LUT UR6, UR6, 0x3fff, URZ, 0xc0, !UPT ;  /* 0x00003fff06067892 */ /* 0x000fe2000f8ec03f */
[----:B------:R-:W-:Y:S01]  /*1880*/  UMOV UR31, 0x40000040 ;  /* 0x40000040001f7882 */ /* 0x000fe20000000000 */
[----:B------:R-:W-:-:S02]  /*1890*/  UMOV UR35, 0x40000040 ;  /* 0x4000004000237882 */ /* 0x000fc40000000000 */
[----:B------:R-:W-:Y:S01]  /*18a0*/  ULOP3.LUT UR24, UR6, 0x10000, URZ, 0xfc, !UPT ;  /* 0x0001000006187892 */ /* 0x000fe2000f8efc3f */
[----:B------:R-:W-:Y:S01]  /*18b0*/  UMOV UR39, 0x40000040 ;  /* 0x4000004000277882 */ /* 0x000fe20000000000 */
[----:B------:R-:W-:Y:S02]  /*18c0*/  UMOV UR43, 0x40000040 ;  /* 0x40000040002b7882 */ /* 0x000fe40000000000 */
[----:B------:R-:W-:Y:S02]  /*18d0*/  UIADD3 UR10, UR24, 0x80, URZ ;  /* 0x00000080180a7890 */ /* 0x000fe4000fffe03f */
[----:B------:R-:W-:Y:S02]  /*18e0*/  UIADD3 UR14, UR24, 0x100, URZ ;  /* 0x00000100180e7890 */ /* 0x000fe4000fffe03f */
[----:B------:R-:W-:Y:S01]  /*18f0*/  IMAD.U32 R15, RZ, RZ, UR24 ;  /* 0x00000018ff0f7e24 */ /* 0x000fe2000f8e00ff */
[----:B------:R-:W-:Y:S01]  /*1900*/  UMOV UR6, UR24 ;  /* 0x0000001800067c82 */ /* 0x000fe20008000000 */
[----:B------:R-:W-:Y:S01]  /*1910*/  UIADD3 UR18, UR24, 0x180, URZ ;  /* 0x0000018018127890 */ /* 0x000fe2000fffe03f */
[----:B------:R-:W-:Y:S01]  /*1920*/  HGMMA.64x16x16.F32.BF16 R56, gdesc[UR4], RZ, !UPT, gsb0 ;  /* 0x00200000043879f0 */ /* 0x000fe2000c0018ff */
[----:B------:R-:W-:Y:S01]  /*1930*/  UIADD3 UR22, UR24, 0x200, URZ ;  /* 0x0000020018167890 */ /* 0x000fe2000fffe03f */
[----:B------:R-:W-:Y:S01]  /*1940*/  R2UR UR6, R4 ;  /* 0x00000000040672ca */ /* 0x000fe200000e0000 */
[----:B------:R-:W-:Y:S01]  /*1950*/  UMOV UR5, 0x40000040 ;  /* 0x4000004000057882 */ /* 0x000fe20000000000 */
[----:B------:R-:W-:Y:S01]  /*1960*/  UIADD3 UR7, UR24, 0x204, URZ ;  /* 0x0000020418077890 */ /* 0x000fe2000fffe03f */
[----:B------:R-:W-:Y:S01]  /*1970*/  UMOV UR47, 0x40000040 ;  /* 0x40000040002f7882 */ /* 0x000fe20000000000 */
[----:B------:R-:W-:Y:S01]  /*1980*/  UMOV UR51, 0x40000040 ;  /* 0x4000004000337882 */ /* 0x000fe20000000000 */
[----:B------:R-:W-:Y:S01]  /*1990*/  UMOV UR55, 0x40000040 ;  /* 0x4000004000377882 */ /* 0x000fe20000000000 */
[----:B------:R-:W-:-:S07]  /*19a0*/  UMOV UR59, 0x40000040 ;  /* 0x40000040003b7882 */ /* 0x000fce0000000000 */
[----:B------:R-:W-:-:S07]  /*19b0*/  UIADD3 UR4, UR6, 0x2, URZ ;  /* 0x0000000206047890 */ /* 0x000fce000fffe03f */
[----:B------:R-:W-:Y:S01]  /*19c0*/  UMOV UR26, UR4 ;  /* 0x00000004001a7c82 */ /* 0x000fe20008000000 */
[----:B------:R-:W-:Y:S01]  /*19d0*/  UIADD3 UR4, UR24, 0x202, URZ ;  /* 0x0000020218047890 */ /* 0x000fe2000fffe03f */
[----:B------:R-:W-:Y:S01]  /*19e0*/  IMAD.U32 R10, RZ, RZ, UR26 ;  /* 0x0000001aff0a7e24 */ /* 0x000fe2000f8e00ff */
        /* <DEDUP_REMOVED lines=24> */
[----:B------:R-:W-:Y:S02]  /*1b70*/  UMOV UR23, 0x40000040 ;  /* 0x4000004000177882 */ /* 0x000fe40000000000 */
        /* <DEDUP_REMOVED lines=27> */
[----:B------:R-:W-:-:S06]  /*1d30*/  UMOV UR27, 0x40000040 ;  /* 0x40000040001b7882 */ /* 0x000fcc0000000000 */
        /* <DEDUP_REMOVED lines=55> */
[----:B------:R-:W-:Y:S01]  /*20b0*/  UMOV UR15, 0x40000040 ;  /* 0x40000040000f7882 */ /* 0x000fe20000000000 */
[----:B------:R-:W-:-:S04]  /*20c0*/  UMOV UR21, UR13 ;  /* 0x0000000d00157c82 */ /* 0x000fc80008000000 */
[----:B------:R-:W-:Y:S01]  /*20d0*/  UMOV UR20, UR12 ;  /* 0x0000000c00147c82 */ /* 0x000fe20008000000 */
        /* <DEDUP_REMOVED lines=14> */
[----:B------:R-:W-:Y:S02]  /*21c0*/  UMOV UR11, UR24 ;  /* 0x00000018000b7c82 */ /* 0x000fe40008000000 */
[----:B------:R-:W-:Y:S02]  /*21d0*/  UIADD3 UR14, UR11, 0x280, URZ ;  /* 0x000002800b0e7890 */ /* 0x000fe4000fffe03f */
[----:B------:R-:W-:Y:S02]  /*21e0*/  UIADD3 UR18, UR11, 0x300, URZ ;  /* 0x000003000b127890 */ /* 0x000fe4000fffe03f */
[----:B------:R-:W-:Y:S02]  /*21f0*/  UIADD3 UR22, UR11, 0x380, URZ ;  /* 0x000003800b167890 */ /* 0x000fe4000fffe03f */
        /* <DEDUP_REMOVED lines=8> */
[----:B------:R-:W-:Y:S02]  /*2280*/  UIADD3 UR54, UR11, 0x780, URZ ;  /* 0x000007800b367890 */ /* 0x000fe4000fffe03f */
[----:B------:R-:W-:Y:S02]  /*2290*/  UIADD3 UR10, UR11, 0x980, URZ ;  /* 0x000009800b0a7890 */ /* 0x000fe4000fffe03f */
        /* <DEDUP_REMOVED lines=34> */
[----:B------:R-:W-:Y:S01]  /*24c0*/  MOV R9, UR15 ;  /* 0x0000000f00097c02 */ /* 0x000fe20008000f00 */
        /* <DEDUP_REMOVED lines=345> */
.L_x_2202:
[----:B------:R-:W-:Y:S01]  /*3a60*/  LOP3.LUT R0, R65, 0xffffff80, RZ, 0xc0, !PT ;  /* 0xffffff8041007812 */ /* 0x000fe200078ec0ff */
[----:B------:R-:W-:Y:S01]  /*3a70*/  UMOV UR7, 0xffffffb0 ;  /* 0xffffffb000077882 */ /* 0x000fe20000000000 */
[----:B------:R-:W-:Y:S01]  /*3a80*/  R2UR UR6, R19 ;  /* 0x00000000130672ca */ /* 0x000fe200000e0000 */
[----:B------:R-:W-:Y:S01]  /*3a90*/  UIMAD UR7, UR61, UR7, 0x51 ;  /* 0x000000513d0774a4 */ /* 0x000fe2000f8e0207 */
[----:B------:R-:W-:Y:S01]  /*3aa0*/  LEA.HI R64, R64, R17, RZ, 0x2 ;  /* 0x0000001140407211 */ /* 0x000fe200078f10ff */
[----:B------:R-:W-:Y:S01]  /*3ab0*/  IMAD.IADD R0, R17, 0x1, -R0 ;  /* 0x0000000111007824 */ /* 0x000fe200078e0a00 */
[----:B------:R-:W-:Y:S01]  /*3ac0*/  LEA.HI R7, R66, R66, RZ, 0x1 ;  /* 0x0000004242077211 */ /* 0x000fe200078f08ff */
[----:B------:R-:W-:Y:S01]  /*3ad0*/  ULDC UR14, c[0x0][0x288] ;  /* 0x0000a200000e7ab9 */ /* 0x000fe20000000800 */
[----:B------:R-:W-:Y:S01]  /*3ae0*/  LOP3.LUT R64, R64, 0xfffffffc, RZ, 0xc0, !PT ;  /* 0xfffffffc40407812 */ /* 0x000fe200078ec0ff */
[----:B------:R-:W-:Y:S01]  /*3af0*/  UIADD3 UR18, UR61, -0x2, URZ ;  /* 0xfffffffe3d127890 */ /* 0x000fe2000fffe03f */
[----:B------:R-:W-:-:S02]  /*3b00*/  SHF.R.S32.HI R3, RZ, 0x1f, R0 ;  /* 0x0000001fff037819 */ /* 0x000fc40000011400 */
[----:B------:R-:W-:Y:S02]  /*3b10*/  CS2R R150, SRZ ;  /* 0x0000000000967805 */ /* 0x000fe4000001ff00 */
[----:B------:R-:W-:Y:S01]  /*3b20*/  LOP3.LUT R7, R7, 0x3fffffe, RZ, 0xc0, !PT ;  /* 0x03fffffe07077812 */ /* 0x000fe200078ec0ff */
[----:B------:R-:W-:Y:S01]  /*3b30*/  IMAD.IADD R64, R17, 0x1, -R64 ;  /* 0x0000000111407824 */ /* 0x000fe200078e0a40 */
[CC--:B------:R-:W-:Y:S01]  /*3b40*/  LEA.HI R2, R3.reuse, R0.reuse, RZ, 0x2 ;  /* 0x0000000003027211 */ /* 0x0c0fe200078f10ff */
[----:B------:R-:W-:Y:S01]  /*3b50*/  UISETP.NE.AND UP0, UPT, UR6, URZ, UPT ;  /* 0x0000003f0600728c */ /* 0x000fe2000bf05270 */
[----:B------:R-:W-:Y:S01]  /*3b60*/  LEA.HI R6, R3, R0, RZ, 0x5 ;  /* 0x0000000003067211 */ /* 0x000fe200078f28ff */
[----:B------:R-:W-:Y:S01]  /*3b70*/  IMAD.IADD R7, R66, 0x1, -R7 ;  /* 0x0000000142077824 */ /* 0x000fe200078e0a07 */
[--C-:B------:R-:W-:Y:S01]  /*3b80*/  SHF.R.S32.HI R3, RZ, 0x2, R2.reuse ;  /* 0x00000002ff037819 */ /* 0x100fe20000011402 */
[----:B------:R-:W-:Y:S01]  /*3b90*/  IMAD.U32 R212, RZ, RZ, UR18 ;  /* 0x00000012ffd47e24 */ /* 0x000fe2000f8e00ff */
[----:B------:R-:W-:-:S02]  /*3ba0*/  SHF.R.S32.HI R12, RZ, 0x1f, R2 ;  /* 0x0000001fff0c7819 */ /* 0x000fc40000011402 */
[----:B------:R-:W-:Y:S02]  /*3bb0*/  CS2R R148, SRZ ;  /* 0x0000000000947805 */ /* 0x000fe4000001ff00 */
[----:B------:R-:W-:Y:S02]  /*3bc0*/  SHF.R.S32.HI R6, RZ, 0x5, R6 ;  /* 0x00000005ff067819 */ /* 0x000fe40000011406 */
[----:B------:R-:W-:Y:S02]  /*3bd0*/  CS2R R146, SRZ ;  /* 0x0000000000927805 */ /* 0x000fe4000001ff00 */
[----:B------:R-:W-:Y:S02]  /*3be0*/  LEA.HI R12, R12, R3, RZ, 0x3 ;  /* 0x000000030c0c7211 */ /* 0x000fe400078f18ff */
[----:B------:R-:W-:Y:S02]  /*3bf0*/  CS2R R144, SRZ ;  /* 0x0000000000907805 */ /* 0x000fe4000001ff00 */
[----:B------:R-:W-:Y:S01]  /*3c00*/  LEA.HI R13, R64, R64, RZ, 0x1 ;  /* 0x00000040400d7211 */ /* 0x000fe200078f08ff */
[----:B------:R-:W-:Y:S01]  /*3c10*/  @UP0 ULDC UR6, c[0x0][0x44c] ;  /* 0x0001130000060ab9 */ /* 0x000fe20000000800 */
[----:B------:R-:W-:Y:S01]  /*3c20*/  LEA R6, R6, UR60, 0x4 ;  /* 0x0000003c06067c11 */ /* 0x000fe2000f8e20ff */
[----:B------:R-:W-:Y:S01]  /*3c30*/  @UP0 ULDC UR10, c[0x0][0x44c] ;  /* 0x00011300000a0ab9 */ /* 0x000fe20000000800 */
[----:B------:R-:W-:Y:S01]  /*3c40*/  LOP3.LUT R12, R12, 0xfffffff8, RZ, 0xc0, !PT ;  /* 0xfffffff80c0c7812 */ /* 0x000fe200078ec0ff */
[----:B------:R-:W-:Y:S01]  /*3c50*/  @UP0 ULDC UR15, c[0x0][0x450] ;  /* 0x00011400000f0ab9 */ /* 0x000fe20000000800 */
[----:B------:R-:W-:-:S02]  /*3c60*/  LOP3.LUT R13, R13, 0x1ffffffe, RZ, 0xc0, !PT ;  /* 0x1ffffffe0d0d7812 */ /* 0x000fc400078ec0ff */
[----:B------:R-:W-:Y:S02]  /*3c70*/  CS2R R142, SRZ ;  /* 0x00000000008e7805 */ /* 0x000fe4000001ff00 */
[----:B------:R-:W-:Y:S02]  /*3c80*/  IADD3 R6, R6, R3, -R12 ;  /* 0x0000000306067210 */ /* 0x000fe40007ffe80c */
[----:B------:R-:W-:Y:S02]  /*3c90*/  CS2R R140, SRZ ;  /* 0x00000000008c7805 */ /* 0x000fe4000001ff00 */
[----:B------:R-:W-:Y:S01]  /*3ca0*/  PLOP3.LUT P1, PT, PT, PT, UP0, 0x80, 0x0 ;  /* 0x000000000000781c */ /* 0x000fe20003f2f008 */
[----:B------:R-:W-:Y:S01]  /*3cb0*/  IMAD.IADD R13, R64, 0x1, -R13 ;  /* 0x00000001400d7824 */ /* 0x000fe200078e0a0d */
[----:B------:R-:W-:Y:S02]  /*3cc0*/  LEA R6, R7, R6, 0x6 ;  /* 0x0000000607067211 */ /* 0x000fe400078e30ff */
[----:B------:R-:W-:-:S02]  /*3cd0*/  CS2R R138, SRZ ;  /* 0x00000000008a7805 */ /* 0x000fc4000001ff00 */
[----:B------:R-:W-:Y:S02]  /*3ce0*/  PLOP3.LUT P2, PT, PT, PT, UP0, 0x80, 0x0 ;  /* 0x000000000000781c */ /* 0x000fe40003f4f008 */
[----:B------:R-:W-:Y:S02]  /*3cf0*/  CS2R R136, SRZ ;  /* 0x0000000000887805 */ /* 0x000fe4000001ff00 */
[----:B------:R-:W-:Y:S01]  /*3d00*/  R2UR UR22, R152 ;  /* 0x00000000981672ca */ /* 0x000fe200000e0000 */
[----:B------:R-:W-:Y:S01]  /*3d10*/  IMAD R14, R13, 0x8, R6 ;  /* 0x000000080d0e7824 */ /* 0x000fe200078e0206 */
[----:B------:R-:W-:Y:S01]  /*3d20*/  LOP3.LUT R17, R2, 0x7ffffffc, RZ, 0xc0, !PT ;  /* 0x7ffffffc02117812 */ /* 0x000fe200078ec0ff */
[----:B------:R-:W-:Y:S01]  /*3d30*/  IMAD.U32 R2, RZ, RZ, UR7 ;  /* 0x00000007ff027e24 */ /* 0x000fe2000f8e00ff */
[----:B------:R-:W-:Y:S01]  /*3d40*/  R2UR UR11, R16 ;  /* 0x00000000100b72ca */ /* 0x000fe200000e0000 */
[----:B------:R-:W-:Y:S01]  /*3d50*/  IMAD.MOV.U32 R3, RZ, RZ, R14 ;  /* 0x000000ffff037224 */ /* 0x000fe200078e000e */
[----:B------:R-:W-:Y:S01]  /*3d60*/  R2UR UR19, R22 ;  /* 0x00000000161372ca */ /* 0x000fe200000e0000 */
[----:B------:R-:W-:Y:S01]  /*3d70*/  @P1 IMAD.HI.U32 R6, R14, UR6, RZ ;  /* 0x000000060e061c27 */ /* 0x000fe2000f8e00ff */
[----:B------:R-:W-:Y:S01]  /*3d80*/  @UP0 ULDC UR6, c[0x0][0x450] ;  /* 0x0001140000060ab9 */ /* 0x000fe20000000800 */
[----:B------:R-:W-:-:S02]  /*3d90*/  CS2R R134, SRZ ;  /* 0x0000000000867805 */ /* 0x000fc4000001ff00 */
[----:B------:R-:W-:Y:S01]  /*3da0*/  CS2R R132, SRZ ;  /* 0x0000000000847805 */ /* 0x000fe2000001ff00 */
[----:B------:R-:W-:Y:S01]  /*3db0*/  IMAD.IADD R17, R0, 0x1, -R17 ;  /* 0x0000000100117824 */ /* 0x000fe200078e0a11 */
[----:B------:R-:W-:Y:S01]  /*3dc0*/  @P2 SHF.R.U32.HI R3, RZ, UR6, R6 ;  /* 0x00000006ff032c19 */ /* 0x000fe20008011606 */
[----:B------:R-:W-:Y:S02]  /*3dd0*/  UIMAD UR6, UR61, -0x50, UR22 ;  /* 0xffffffb03d0678a4 */ /* 0x000fe4000f8e0216 */
[----:B------:R-:W-:Y:S01]  /*3de0*/  IMAD.U32 R7, RZ, RZ, UR22 ;  /* 0x00000016ff077e24 */ /* 0x000fe2000f8e00ff */
[----:B------:R-:W-:Y:S01]  /*3df0*/  CS2R R130, SRZ ;  /* 0x0000000000827805 */ /* 0x000fe2000001ff00 */
[----:B------:R-:W-:Y:S01]  /*3e00*/  IMAD R2, R17, -0x2, R2 ;  /* 0xfffffffe11027824 */ /* 0x000fe200078e0202 */
[----:B------:R-:W0:Y:S01]  /*3e10*/  SHFL.IDX PT, R6, R3, 0x1, 0x1c1f ;  /* 0x003c1f0003067f89 */ /* 0x000e2200000e0000 */
[----:B------:R-:W-:Y:S01]  /*3e20*/  UIADD3 UR6, UR6, 0x50, URZ ;  /* 0x0000005006067890 */ /* 0x000fe2000fffe03f */
[----:B------:R-:W-:Y:S01]  /*3e30*/  CS2R R128, SRZ ;  /* 0x0000000000807805 */ /* 0x000fe2000001ff00 */
[----:B------:R-:W-:Y:S01]  /*3e40*/  UIADD3 UR7, UR11, 0x38840, URZ ;  /* 0x000388400b077890 */ /* 0x000fe2000fffe03f */
[----:B------:R-:W-:Y:S01]  /*3e50*/  IADD3 R7, R2, -UR14, R7 ;  /* 0x8000000e02077c10 */ /* 0x000fe2000fffe007 */
[----:B------:R-:W-:Y:S01]  /*3e60*/  UIMAD.WIDE.U32 UR10, UR60, UR10, URZ ;  /* 0x0000000a3c0a72a5 */ /* 0x000fe2000f8e003f */
[----:B------:R-:W-:-:S02]  /*3e70*/  CS2R R126, SRZ ;  /* 0x00000000007e7805 */ /* 0x000fc4000001ff00 */
[----:B------:R-:W-:Y:S01]  /*3e80*/  MOV R0, UR6 ;  /* 0x0000000600007c02 */ /* 0x000fe20008000f00 */
[----:B------:R-:W-:Y:S01]  /*3e90*/  ULDC UR6, c[0x0][0x988] ;  /* 0x0002620000067ab9 */ /* 0x000fe20000000800 */
[----:B------:R-:W-:Y:S01]  /*3ea0*/  @UP0 USHF.R.U32.HI UR60, URZ, UR15, UR11 ;  /* 0x0000000f3f3c0299 */ /* 0x000fe2000801160b */
[----:B------:R-:W-:Y:S01]  /*3eb0*/  CS2R R124, SRZ ;  /* 0x00000000007c7805 */ /* 0x000fe2000001ff00 */
[----:B------:R-:W-:Y:S01]  /*3ec0*/  UMOV UR61, URZ ;  /* 0x0000003f003d7c82 */ /* 0x000fe20008000000 */
[----:B------:R-:W-:Y:S01]  /*3ed0*/  IMAD R0, R17, -0x2, R0 ;  /* 0xfffffffe11007824 */ /* 0x000fe200078e0200 */
[----:B------:R-:W-:Y:S01]  /*3ee0*/  UIADD3 UR10, UR60, -UR14, UR22 ;  /* 0x8000000e3c0a7290 */ /* 0x000fe2000fffe016 */
[----:B------:R-:W1:Y:S01]  /*3ef0*/  S2UR UR22, SR_CgaCtaId ;  /* 0x00000000001679c3 */ /* 0x000e620000008800 */
[----:B------:R-:W-:Y:S02]  /*3f00*/  CS2R R122, SRZ ;  /* 0x00000000007a7805 */ /* 0x000fe4000001ff00 */
[----:B------:R-:W-:Y:S01]  /*3f10*/  CS2R R120, SRZ ;  /* 0x0000000000787805 */ /* 0x000fe2000001ff00 */
[----:B------:R-:W-:Y:S01]  /*3f20*/  UIMAD.WIDE UR10, UR10, 0x66666667, URZ ;  /* 0x666666670a0a78a5 */ /* 0x000fe2000f8e023f */
[----:B------:R-:W-:-:S02]  /*3f30*/  CS2R R118, SRZ ;  /* 0x0000000000767805 */ /* 0x000fc4000001ff00 */
[----:B------:R-:W-:Y:S02]  /*3f40*/  CS2R R116, SRZ ;  /* 0x0000000000747805 */ /* 0x000fe4000001ff00 */
[----:B------:R-:W-:Y:S01]  /*3f50*/  CS2R R114, SRZ ;  /* 0x0000000000727805 */ /* 0x000fe2000001ff00 */
[----:B------:R-:W-:Y:S01]  /*3f60*/  USHF.R.U32.HI UR10, URZ, 0x1f, UR11 ;  /* 0x0000001f3f0a7899 */ /* 0x000fe2000801160b */
[----:B------:R-:W-:Y:S02]  /*3f70*/  CS2R R112, SRZ ;  /* 0x0000000000707805 */ /* 0x000fe4000001ff00 */
[----:B------:R-:W-:Y:S02]  /*3f80*/  CS2R R110, SRZ ;  /* 0x00000000006e7805 */ /* 0x000fe4000001ff00 */
[----:B0-----:R-:W-:Y:S01]  /*3f90*/  VIADDMNMX R6, R6, R7, R0, PT ;  /* 0x0000000706067246 */ /* 0x001fe20003800100 */
[----:B------:R-:W-:Y:S01]  /*3fa0*/  ULEA.HI.SX32 UR10, UR11, UR10, 0x1b ;  /* 0x0000000a0b0a7291 */ /* 0x000fe2000f8fda3f */
[----:B------:R-:W-:-:S02]  /*3fb0*/  CS2R R108, SRZ ;  /* 0x00000000006c7805 */ /* 0x000fc4000001ff00 */
[----:B------:R-:W-:Y:S02]  /*3fc0*/  CS2R R106, SRZ ;  /* 0x00000000006a7805 */ /* 0x000fe4000001ff00 */
[C---:B------:R-:W-:Y:S01]  /*3fd0*/  ISETP.GT.AND P1, PT, R6.reuse, RZ, PT ;  /* 0x000000ff0600720c */ /* 0x040fe20003f24270 */
[----:B------:R-:W-:Y:S01]  /*3fe0*/  UISETP.LT.AND UP0, UPT, UR19, UR10, UPT ;  /* 0x0000000a1300728c */ /* 0x000fe2000bf01270 */
[C---:B------:R-:W-:Y:S02]  /*3ff0*/  ISETP.GT.AND P2, PT, R6.reuse, 0x1, PT ;  /* 0x000000010600780c */ /* 0x040fe40003f44270 */
[----:B------:R-:W-:Y:S02]  /*4000*/  CS2R R104, SRZ ;  /* 0x0000000000687805 */ /* 0x000fe4000001ff00 */
[----:B------:R-:W-:Y:S01]  /*4010*/  ISETP.GT.AND P3, PT, R6, 0x8, PT ;  /* 0x000000080600780c */ /* 0x000fe20003f64270 */
[----:B------:R-:W-:Y:S01]  /*4020*/  USEL UR11, UR19, UR10, !UP0 ;  /* 0x0000000a130b7287 */ /* 0x000fe2000c000000 */
[----:B------:R-:W-:-:S02]  /*4030*/  FSEL R58, R58, -INF , P1 ;  /* 0xff8000003a3a7808 */ /* 0x000fc40000800000 */
[----:B------:R-:W-:Y:S02]  /*4040*/  CS2R R102, SRZ ;  /* 0x0000000000667805 */ /* 0x000fe4000001ff00 */
[----:B------:R-:W-:Y:S01]  /*4050*/  FSEL R59, R59, -INF , P2 ;  /* 0xff8000003b3b7808 */ /* 0x000fe20001000000 */
[----:B------:R-:W-:Y:S01]  /*4060*/  UISETP.GE.AND UP0, UPT, UR18, UR11, UPT ;  /* 0x0000000b1200728c */ /* 0x000fe2000bf06270 */
[----:B------:R-:W-:Y:S01]  /*4070*/  ISETP.GT.AND P1, PT, R6, 0x9, PT ;  /* 0x000000090600780c */ /* 0x000fe20003f24270 */
[----:B-1----:R-:W-:Y:S01]  /*4080*/  UPRMT UR7, UR22, 0x654, UR7 ;  /* 0x0000065416077896 */ /* 0x002fe20008000007 */
[----:B------:R-:W-:Y:S02]  /*4090*/  FSEL R62, R62, -INF , P3 ;  /* 0xff8000003e3e7808 */ /* 0x000fe40001800000 */
[----:B------:R-:W-:Y:S02]  /*40a0*/  CS2R R100, SRZ ;  /* 0x0000000000647805 */ /* 0x000fe4000001ff00 */
[----:B------:R-:W-:-:S02]  /*40b0*/  FMNMX.FTZ R13, R58, R59, !PT ;  /* 0x0000003b3a0d7209 */ /* 0x000fc40007810000 */
[----:B------:R-:W-:Y:S02]  /*40c0*/  CS2R R98, SRZ ;  /* 0x0000000000627805 */ /* 0x000fe4000001ff00 */
[----:B------:R-:W-:Y:S02]  /*40d0*/  ISETP.GT.AND P2, PT, R6, 0x10, PT ;  /* 0x000000100600780c */ /* 0x000fe40003f44270 */
[----:B------:R-:W-:Y:S02]  /*40e0*/  CS2R R96, SRZ ;  /* 0x0000000000607805 */ /* 0x000fe4000001ff00 */
[----:B------:R-:W-:Y:S02]  /*40f0*/  FSEL R63, R63, -INF , P1 ;  /* 0xff8000003f3f7808 */ /* 0x000fe40000800000 */
[----:B------:R-:W-:Y:S02]  /*4100*/  CS2R R94, SRZ ;  /* 0x00000000005e7805 */ /* 0x000fe4000001ff00 */
[----:B------:R-:W-:Y:S01]  /*4110*/  FMNMX.FTZ R2, R62, R13, !PT ;  /* 0x0000000d3e027209 */ /* 0x000fe20007810000 */
[----:B------:R-:W-:Y:S01]  /*4120*/  SYNCS.ARRIVE.TRANS64.RED.A1T0 RZ, [UR7], RZ ;  /* 0x000000ffffff79a7 */ /* 0x000fe20008100407 */
[----:B------:R-:W-:Y:S01]  /*4130*/  ISETP.GT.AND P1, PT, R6, 0x11, PT ;  /* 0x000000110600780c */ /* 0x000fe20003f24270 */
[----:B------:R-:W-:Y:S01]  /*4140*/  UMOV UR7, URZ ;  /* 0x0000003f00077c82 */ /* 0x000fe20008000000 */
[----:B------:R-:W-:-:S02]  /*4150*/  FSEL R50, R50, -INF , P2 ;  /* 0xff80000032327808 */ /* 0x000fc40001000000 */
[----:B------:R-:W-:Y:S02]  /*4160*/  CS2R R92, SRZ ;  /* 0x00000000005c7805 */ /* 0x000fe4000001ff00 */
[----:B------:R-:W-:Y:S02]  /*4170*/  FMNMX.FTZ R13, R63, R2, !PT ;  /* 0x000000023f0d7209 */ /* 0x000fe40007810000 */
[----:B------:R-:W-:Y:S02]  /*4180*/  CS2R R90, SRZ ;  /* 0x00000000005a7805 */ /* 0x000fe4000001ff00 */
[----:B------:R-:W-:Y:S02]  /*4190*/  ISETP.GT.AND P2, PT, R6, 0x18, PT ;  /* 0x000000180600780c */ /* 0x000fe40003f44270 */
[----:B------:R-:W-:Y:S02]  /*41a0*/  CS2R R88, SRZ ;  /* 0x0000000000587805 */ /* 0x000fe4000001ff00 */
        /* <DEDUP_REMOVED lines=25> */
[----:B------:R-:W-:Y:S02]  /*4340*/  FMNMX.FTZ R2, R42, R13, !PT ;  /* 0x0000000d2a027209 */ /* 0x000fe40007810000 */
[----:B------:R-:W-:Y:S02]  /*4350*/  ISETP.GT.AND P1, PT, R6, 0x29, PT ;  /* 0x000000290600780c */ /* 0x000fe40003f24270 */
[----:B------:R-:W-:Y:S02]  /*4360*/  FSEL R46, R46, -INF , P2 ;  /* 0xff8000002e2e7808 */ /* 0x000fe40001000000 */
[----:B------:R-:W-:Y:S02]  /*4370*/  FMNMX.FTZ R13, R43, R2, !PT ;  /* 0x000000022b0d7209 */ /* 0x000fe40007810000 */
[----:B------:R-:W-:Y:S02]  /*4380*/  ISETP.GT.AND P2, PT, R6, 0x30, PT ;  /* 0x000000300600780c */ /* 0x000fe40003f44270 */
        /* <DEDUP_REMOVED lines=20> */
[----:B------:R-:W-:Y:S02]  /*44d0*/  FSEL R30, R30, -INF , P2 ;  /* 0xff8000001e1e7808 */ /* 0x000fe40001000000 */
[----:B------:R-:W-:Y:S02]  /*44e0*/  FMNMX.FTZ R13, R27, R2, !PT ;  /* 0x000000021b0d7209 */ /* 0x000fe40007810000 */
[----:B------:R-:W-:Y:S02]  /*44f0*/  ISETP.GT.AND P1, PT, R6, 0x49, PT ;  /* 0x000000490600780c */ /* 0x000fe40003f24270 */
[----:B------:R-:W-:Y:S02]  /*4500*/  FMNMX.FTZ R2, R30, R13, !PT ;  /* 0x0000000d1e027209 */ /* 0x000fe40007810000 */
[----:B------:R-:W-:-:S02]  /*4510*/  FSEL R31, R31, -INF , P1 ;  /* 0xff8000001f1f7808 */ /* 0x000fc40000800000 */
[----:B------:R-:W-:Y:S02]  /*4520*/  MOV R213, UR11 ;  /* 0x0000000b00d57c02 */ /* 0x000fe40008000f00 */
[----:B------:R-:W-:Y:S02]  /*4530*/  FMNMX.FTZ R6, R31, R2, !PT ;  /* 0x000000021f067209 */ /* 0x000fe40007810000 */
[----:B------:R-:W0:Y:S04]  /*4540*/  SHFL.IDX PT, R2, R3, RZ, 0x1c1f ;  /* 0x001c1fff03027589 */ /* 0x000e2800000e0000 */
[----:B------:R-:W1:Y:S01]  /*4550*/  SHFL.BFLY PT, R13, R6, 0x2, 0x1f ;  /* 0x0c401f00060d7f89 */ /* 0x000e6200000e0000 */
[----:B0-----:R-:W-:-:S04]  /*4560*/  VIADDMNMX R2, R2, R7, R0, PT ;  /* 0x0000000702027246 */ /* 0x001fc80003800100 */
[C---:B------:R-:W-:Y:S02]  /*4570*/  ISETP.GT.AND P1, PT, R2.reuse, RZ, PT ;  /* 0x000000ff0200720c */ /* 0x040fe40003f24270 */
[C---:B------:R-:W-:Y:S02]  /*4580*/  ISETP.GT.AND P2, PT, R2.reuse, 0x1, PT ;  /* 0x000000010200780c */ /* 0x040fe40003f44270 */
[----:B------:R-:W-:Y:S02]  /*4590*/  ISETP.GT.AND P3, PT, R2, 0x8, PT ;  /* 0x000000080200780c */ /* 0x000fe40003f64270 */
[----:B------:R-:W-:Y:S02]  /*45a0*/  FSEL R56, R56, -INF , P1 ;  /* 0xff80000038387808 */ /* 0x000fe40000800000 */
[----:B------:R-:W-:Y:S02]  /*45b0*/  FSEL R57, R57, -INF , P2 ;  /* 0xff80000039397808 */ /* 0x000fe40001000000 */
[----:B------:R-:W-:-:S02]  /*45c0*/  ISETP.GT.AND P1, PT, R2, 0x9, PT ;  /* 0x000000090200780c */ /* 0x000fc40003f24270 */
[----:B------:R-:W-:Y:S02]  /*45d0*/  FSEL R60, R60, -INF , P3 ;  /* 0xff8000003c3c7808 */ /* 0x000fe40001800000 */
[----:B------:R-:W-:Y:S02]  /*45e0*/  FMNMX.FTZ R3, R56, R57, !PT ;  /* 0x0000003938037209 */ /* 0x000fe40007810000 */
[----:B------:R-:W-:Y:S02]  /*45f0*/  FSEL R61, R61, -INF , P1 ;  /* 0xff8000003d3d7808 */ /* 0x000fe40000800000 */
[----:B------:R-:W-:Y:S02]  /*4600*/  ISETP.GT.AND P1, PT, R2, 0x10, PT ;  /* 0x000000100200780c */ /* 0x000fe40003f24270 */
[----:B------:R-:W-:Y:S02]  /*4610*/  FMNMX.FTZ R0, R60, R3, !PT ;  /* 0x000000033c007209 */ /* 0x000fe40007810000 */
        /* <DEDUP_REMOVED lines=45> */
[----:B-1----:R-:W-:Y:S02]  /*48f0*/  FMNMX.FTZ R13, R6, R13, !PT ;  /* 0x0000000d060d7209 */ /* 0x002fe40007810000 */
[----:B------:R-:W-:Y:S02]  /*4900*/  FSEL R29, R29, -INF , P2 ;  /* 0xff8000001d1d7808 */ /* 0x000fe40001000000 */
[----:B------:R-:W-:Y:S01]  /*4910*/  FMNMX.FTZ R0, R28, R7, !PT ;  /* 0x000000071c007209 */ /* 0x000fe20007810000 */
[----:B------:R-:W0:Y:S03]  /*4920*/  SHFL.BFLY PT, R12, R13, 0x1, 0x1f ;  /* 0x0c201f000d0c7f89 */ /* 0x000e2600000e0000 */
[----:B------:R-:W-:-:S05]  /*4930*/  FMNMX.FTZ R0, R29, R0, !PT ;  /* 0x000000001d007209 */ /* 0x000fca0007810000 */
[----:B------:R-:W1:Y:S01]  /*4940*/  SHFL.BFLY PT, R7, R0, 0x2, 0x1f ;  /* 0x0c401f0000077f89 */ /* 0x000e6200000e0000 */
[----:B0-----:R-:W-:-:S04]  /*4950*/  FMNMX.FTZ R3, R13, R12, !PT ;  /* 0x0000000c0d037209 */ /* 0x001fc80007810000 */
[C---:B------:R-:W-:Y:S01]  /*4960*/  FSETP.NEU.FTZ.AND P4, PT, R3.reuse, -INF , PT ;  /* 0xff8000000300780b */ /* 0x040fe20003f9d000 */
[----:B------:R-:W-:Y:S01]  /*4970*/  FMUL.FTZ R6, R3, UR6 ;  /* 0x0000000603067c20 */ /* 0x000fe20008410000 */
[----:B-1----:R-:W-:-:S04]  /*4980*/  FMNMX.FTZ R7, R0, R7, !PT ;  /* 0x0000000700077209 */ /* 0x002fc80007810000 */
[----:B------:R-:W-:Y:S02]  /*4990*/  FSEL R12, R6, RZ, P4 ;  /* 0x000000ff060c7208 */ /* 0x000fe40002000000 */
[----:B------:R-:W0:Y:S03]  /*49a0*/  SHFL.BFLY PT, R6, R7, 0x1, 0x1f ;  /* 0x0c201f0007067f89 */ /* 0x000e2600000e0000 */
        /* <DEDUP_REMOVED lines=22> */
[----:B0-----:R-:W-:Y:S01]  /*4b10*/  FMNMX.FTZ R6, R7, R6, !PT ;  /* 0x0000000607067209 */ /* 0x001fe20007810000 */
[----:B------:R-:W-:Y:S03]  /*4b20*/  MUFU.EX2 R62, R62 ;  /* 0x0000003e003e7308 */ /* 0x000fe60000000800 */
[C---:B------:R-:W-:Y:S01]  /*4b30*/  FSETP.NEU.FTZ.AND P1, PT, R6.reuse, -INF , PT ;  /* 0xff8000000600780b */ /* 0x040fe20003f3d000 */
[----:B------:R-:W-:-:S04]  /*4b40*/  FMUL.FTZ R0, R6, UR6 ;  /* 0x0000000606007c20 */ /* 0x000fc80008410000 */
[----:B------:R-:W0:Y:S01]  /*4b50*/  MUFU.EX2 R63, R63 ;  /* 0x0000003f003f7308 */ /* 0x000e220000000800 */
[----:B------:R-:W-:Y:S02]  /*4b60*/  FSEL R0, R0, RZ, P1 ;  /* 0x000000ff00007208 */ /* 0x000fe40000800000 */
[----:B------:R-:W-:Y:S02]  /*4b70*/  PLOP3.LUT P1, PT, PT, PT, UP0, 0x80, 0x0 ;  /* 0x000000000000781c */ /* 0x000fe40003f2f008 */
        /* <DEDUP_REMOVED lines=24> */
[----:B0-----:R-:W-:-:S07]  /*4d00*/  F2FP.BF16.F32.PACK_AB R211, R63, R62 ;  /* 0x0000003e3fd3723e */ /* 0x001fce00000010ff */
[----:B------:R-:W0:Y:S01]  /*4d10*/  MUFU.EX2 R61, R61 ;  /* 0x0000003d003d7308 */ /* 0x000e220000000800 */
[----:B-1----:R-:W-:Y:S01]  /*4d20*/  FADD.FTZ R7, R56, R57 ;  /* 0x0000003938077221 */ /* 0x002fe20000010000 */
[----:B------:R-:W-:Y:S02]  /*4d30*/  F2FP.BF16.F32.PACK_AB R208, R57, R56 ;  /* 0x0000003839d0723e */ /* 0x000fe400000010ff */
[----:B------:R-:W-:-:S04]  /*4d40*/  CS2R R56, SRZ ;  /* 0x0000000000387805 */ /* 0x000fc8000001ff00 */
[----:B------:R-:W1:Y:S01]  /*4d50*/  MUFU.EX2 R48, R48 ;  /* 0x0000003000307308 */ /* 0x000e620000000800 */
[----:B--2---:R-:W-:Y:S01]  /*4d60*/  FADD.FTZ R2, R60, R7 ;  /* 0x000000073c027221 */ /* 0x004fe20000010000 */
[----:B------:R-:W-:Y:S01]  /*4d70*/  FADD.FTZ R7, R58, R59 ;  /* 0x0000003b3a077221 */ /* 0x000fe20000010000 */
[----:B------:R-:W-:-:S05]  /*4d80*/  CS2R R58, SRZ ;  /* 0x00000000003a7805 */ /* 0x000fca000001ff00 */
[----:B------:R-:W2:Y:S01]  /*4d90*/  MUFU.EX2 R49, R49 ;  /* 0x0000003100317308 */ /* 0x000ea20000000800 */
[C---:B0-----:R-:W-:Y:S01]  /*4da0*/  FADD.FTZ R13, R61.reuse, R2 ;  /* 0x000000023d0d7221 */ /* 0x041fe20000010000 */
[----:B------:R-:W-:Y:S01]  /*4db0*/  FADD.FTZ R2, R62, R7 ;  /* 0x000000073e027221 */ /* 0x000fe20000010000 */
[----:B------:R-:W-:Y:S02]  /*4dc0*/  F2FP.BF16.F32.PACK_AB R210, R61, R60 ;  /* 0x0000003c3dd2723e */ /* 0x000fe400000010ff */
[----:B------:R-:W-:Y:S01]  /*4dd0*/  CS2R R60, SRZ ;  /* 0x00000000003c7805 */ /* 0x000fe2000001ff00 */
[----:B------:R-:W-:Y:S01]  /*4de0*/  FADD.FTZ R7, R63, R2 ;  /* 0x000000023f077221 */ /* 0x000fe20000010000 */
[----:B------:R-:W-:Y:S01]  /*4df0*/  CS2R R62, SRZ ;  /* 0x00000000003e7805 */ /* 0x000fe2000001ff00 */
[----:B------:R-:W0:Y:S01]  /*4e00*/  MUFU.EX2 R50, R50 ;  /* 0x0000003200327308 */ /* 0x000e220000000800 */
[----:B-1----:R-:W-:-:S07]  /*4e10*/  FADD.FTZ R20, R48, R13 ;  /* 0x0000000d30147221 */ /* 0x002fce0000010000 */
[----:B------:R-:W1:Y:S01]  /*4e20*/  MUFU.EX2 R52, R52 ;  /* 0x0000003400347308 */ /* 0x000e620000000800 */
[C---:B--2---:R-:W-:Y:S01]  /*4e30*/  FADD.FTZ R13, R49.reuse, R20 ;  /* 0x00000014310d7221 */ /* 0x044fe20000010000 */
[----:B------:R-:W-:Y:S02]  /*4e40*/  F2FP.BF16.F32.PACK_AB R204, R49, R48 ;  /* 0x0000003031cc723e */ /* 0x000fe400000010ff */
[----:B------:R-:W-:-:S04]  /*4e50*/  CS2R R48, SRZ ;  /* 0x0000000000307805 */ /* 0x000fc8000001ff00 */
[----:B------:R-:W2:Y:S01]  /*4e60*/  MUFU.EX2 R51, R51 ;  /* 0x0000003300337308 */ /* 0x000ea20000000800 */
[----:B0-----:R-:W-:-:S07]  /*4e70*/  FADD.FTZ R2, R50, R7 ;  /* 0x0000000732027221 */ /* 0x001fce0000010000 */
[----:B------:R-:W0:Y:S01]  /*4e80*/  MUFU.EX2 R53, R53 ;  /* 0x0000003500357308 */ /* 0x000e220000000800 */
[----:B-1----:R-:W-:-:S07]  /*4e90*/  FADD.FTZ R20, R52, R13 ;  /* 0x0000000d34147221 */ /* 0x002fce0000010000 */
[----:B------:R-:W1:Y:S01]  /*4ea0*/  MUFU.EX2 R54, R54 ;  /* 0x0000003600367308 */ /* 0x000e620000000800 */
[C---:B--2---:R-:W-:Y:S01]  /*4eb0*/  FADD.FTZ R7, R51.reuse, R2 ;  /* 0x0000000233077221 */ /* 0x044fe20000010000 */
[----:B------:R-:W-:Y:S02]  /*4ec0*/  F2FP.BF16.F32.PACK_AB R205, R51, R50 ;  /* 0x0000003233cd723e */ /* 0x000fe400000010ff */
[----:B------:R-:W-:-:S04]  /*4ed0*/  CS2R R50, SRZ ;  /* 0x0000000000327805 */ /* 0x000fc8000001ff00 */
[----:B------:R-:W2:Y:S01]  /*4ee0*/  MUFU.EX2 R40, R40 ;  /* 0x0000002800287308 */ /* 0x000ea20000000800 */
[C---:B0-----:R-:W-:Y:S01]  /*4ef0*/  FADD.FTZ R13, R53.reuse, R20 ;  /* 0x00000014350d7221 */ /* 0x041fe20000010000 */
[----:B------:R-:W-:Y:S02]  /*4f00*/  F2FP.BF16.F32.PACK_AB R206, R53, R52 ;  /* 0x0000003435ce723e */ /* 0x000fe400000010ff */
[----:B------:R-:W-:-:S04]  /*4f10*/  CS2R R52, SRZ ;  /* 0x0000000000347805 */ /* 0x000fc8000001ff00 */
[----:B------:R-:W0:Y:S01]  /*4f20*/  MUFU.EX2 R55, R55 ;  /* 0x0000003700377308 */ /* 0x000e220000000800 */
[----:B-1----:R-:W-:-:S07]  /*4f30*/  FADD.FTZ R2, R54, R7 ;  /* 0x0000000736027221 */ /* 0x002fce0000010000 */
[----:B------:R-:W1:Y:S01]  /*4f40*/  MUFU.EX2 R41, R41 ;  /* 0x0000002900297308 */ /* 0x000e620000000800 */
[----:B--2---:R-:W-:-:S07]  /*4f50*/  FADD.FTZ R20, R40, R13 ;  /* 0x0000000d28147221 */ /* 0x004fce0000010000 */
[----:B------:R-:W2:Y:S01]  /*4f60*/  MUFU.EX2 R42, R42 ;  /* 0x0000002a002a7308 */ /* 0x000ea20000000800 */
[C---:B0-----:R-:W-:Y:S01]  /*4f70*/  FADD.FTZ R7, R55.reuse, R2 ;  /* 0x0000000237077221 */ /* 0x041fe20000010000 */
[----:B------:R-:W-:Y:S02]  /*4f80*/  F2FP.BF16.F32.PACK_AB R207, R55, R54 ;  /* 0x0000003637cf723e */ /* 0x000fe400000010ff */
[----:B------:R-:W-:-:S04]  /*4f90*/  CS2R R54, SRZ ;  /* 0x0000000000367805 */ /* 0x000fc8000001ff00 */
[----:B------:R-:W0:Y:S01]  /*4fa0*/  MUFU.EX2 R44, R44 ;  /* 0x0000002c002c7308 */ /* 0x000e220000000800 */
[C---:B-1----:R-:W-:Y:S01]  /*4fb0*/  FADD.FTZ R13, R41.reuse, R20 ;  /* 0x00000014290d7221 */ /* 0x042fe20000010000 */
[----:B------:R-:W-:Y:S02]  /*4fc0*/  F2FP.BF16.F32.PACK_AB R200, R41, R40 ;  /* 0x0000002829c8723e */ /* 0x000fe400000010ff */
[----:B------:R-:W-:-:S04]  /*4fd0*/  CS2R R40, SRZ ;  /* 0x0000000000287805 */ /* 0x000fc8000001ff00 */
[----:B------:R-:W1:Y:S01]  /*4fe0*/  MUFU.EX2 R43, R43 ;  /* 0x0000002b002b7308 */ /* 0x000e620000000800 */
[----:B--2---:R-:W-:-:S07]  /*4ff0*/  FADD.FTZ R2, R42, R7 ;  /* 0x000000072a027221 */ /* 0x004fce0000010000 */
[----:B------:R-:W2:Y:S01]  /*5000*/  MUFU.EX2 R45, R45 ;  /* 0x0000002d002d7308 */ /* 0x000ea20000000800 */
[----:B0-----:R-:W-:-:S07]  /*5010*/  FADD.FTZ R20, R44, R13 ;  /* 0x0000000d2c147221 */ /* 0x001fce0000010000 */
[----:B------:R-:W0:Y:S01]  /*5020*/  MUFU.EX2 R46, R46 ;  /* 0x0000002e002e7308 */ /* 0x000e220000000800 */
[C---:B-1----:R-:W-:Y:S01]  /*5030*/  FADD.FTZ R7, R43.reuse, R2 ;  /* 0x000000022b077221 */ /* 0x042fe20000010000 */
[----:B------:R-:W-:Y:S02]  /*5040*/  F2FP.BF16.F32.PACK_AB R201, R43, R42 ;  /* 0x0000002a2bc9723e */ /* 0x000fe400000010ff */
[----:B------:R-:W-:-:S04]  /*5050*/  CS2R R42, SRZ ;  /* 0x00000000002a7805 */ /* 0x000fc8000001ff00 */
        /* <DEDUP_REMOVED lines=32> */
[----:B------:R-:W-:Y:S01]  /*5260*/  MUFU.EX2 R26, R26 ;  /* 0x0000001a001a7308 */ /* 0x000fe20000000800 */
[C---:B-1----:R-:W-:Y:S01]  /*5270*/  FADD.FTZ R13, R39.reuse, R2 ;  /* 0x00000002270d7221 */ /* 0x042fe20000010000 */
[----:B------:R-:W-:Y:S02]  /*5280*/  F2FP.BF16.F32.PACK_AB R199, R39, R38 ;  /* 0x0000002627c7723e */ /* 0x000fe400000010ff */
[----:B------:R-:W-:-:S04]  /*5290*/  CS2R R38, SRZ ;  /* 0x0000000000267805 */ /* 0x000fc8000001ff00 */
[----:B------:R-:W0:Y:S01]  /*52a0*/  MUFU.EX2 R28, R28 ;  /* 0x0000001c001c7308 */ /* 0x000e220000000800 */
[C---:B--2---:R-:W-:Y:S01]  /*52b0*/  FADD.FTZ R21, R25.reuse, R20 ;  /* 0x0000001419157221 */ /* 0x044fe20000010000 */
[----:B------:R-:W-:Y:S02]  /*52c0*/  F2FP.BF16.F32.PACK_AB R192, R25, R24 ;  /* 0x0000001819c0723e */ /* 0x000fe400000010ff */
[----:B------:R-:W-:-:S04]  /*52d0*/  CS2R R24, SRZ ;  /* 0x0000000000187805 */ /* 0x000fc8000001ff00 */
[----:B------:R-:W1:Y:S08]  /*52e0*/  MUFU.EX2 R27, R27 ;  /* 0x0000001b001b7308 */ /* 0x000e700000000800 */
[----:B------:R-:W2:Y:S01]  /*52f0*/  MUFU.EX2 R30, R30 ;  /* 0x0000001e001e7308 */ /* 0x000ea20000000800 */
[----:B0-----:R-:W-:-:S07]  /*5300*/  FADD.FTZ R2, R28, R21 ;  /* 0x000000151c027221 */ /* 0x001fce0000010000 */
[----:B------:R0:W3:Y:S01]  /*5310*/  MUFU.EX2 R7, R0 ;  /* 0x0000000000077308 */ /* 0x0000e20000000800 */
[----:B-1----:R-:W-:-:S07]  /*5320*/  F2FP.BF16.F32.PACK_AB R193, R27, R26 ;  /* 0x0000001a1bc1723e */ /* 0x002fce00000010ff */
[----:B------:R2:W1:Y:S01]  /*5330*/  MUFU.EX2 R195, R12 ;  /* 0x0000000c00c37308 */ /* 0x0004620000000800 */
[----:B0-----:R-:W-:-:S04]  /*5340*/  FADD.FTZ R0, R26, R13 ;  /* 0x0000000d1a007221 */ /* 0x001fc80000010000 */
[----:B------:R-:W-:Y:S01]  /*5350*/  FADD.FTZ R21, R27, R0 ;  /* 0x000000001b157221 */ /* 0x000fe20000010000 */
[----:B------:R-:W-:Y:S01]  /*5360*/  IMAD.MOV.U32 R0, RZ, RZ, 0x3f800000 ;  /* 0x3f800000ff007424 */ /* 0x000fe200078e00ff */
[----:B------:R-:W-:Y:S02]  /*5370*/  CS2R R26, SRZ ;  /* 0x00000000001a7805 */ /* 0x000fe4000001ff00 */
[----:B--2---:R-:W-:Y:S01]  /*5380*/  FADD.FTZ R12, R30, R21 ;  /* 0x000000151e0c7221 */ /* 0x004fe20000010000 */
[C---:B---3--:R-:W-:Y:S01]  /*5390*/  FADD.FTZ R13, R7.reuse, R2 ;  /* 0x00000002070d7221 */ /* 0x048fe20000010000 */
[----:B------:R-:W-:Y:S01]  /*53a0*/  F2FP.BF16.F32.PACK_AB R194, R7, R28 ;  /* 0x0000001c07c2723e */ /* 0x000fe200000010ff */
[----:B------:R-:W-:Y:S01]  /*53b0*/  IMAD.U32 R7, RZ, RZ, UR7 ;  /* 0x00000007ff077e24 */ /* 0x000fe2000f8e00ff */
[----:B------:R-:W-:Y:S01]  /*53c0*/  CS2R R28, SRZ ;  /* 0x00000000001c7805 */ /* 0x000fe2000001ff00 */
[----:B------:R-:W-:Y:S02]  /*53d0*/  IMAD.MOV.U32 R2, RZ, RZ, 0x3f800000 ;  /* 0x3f800000ff027424 */ /* 0x000fe400078e00ff */
[C---:B-1----:R-:W-:Y:S01]  /*53e0*/  FADD.FTZ R12, R195.reuse, R12 ;  /* 0x0000000cc30c7221 */ /* 0x042fe20000010000 */
[----:B------:R-:W-:-:S02]  /*53f0*/  F2FP.BF16.F32.PACK_AB R195, R195, R30 ;  /* 0x0000001ec3c3723e */ /* 0x000fc400000010ff */
[----:B------:R-:W-:Y:S01]  /*5400*/  CS2R R30, SRZ ;  /* 0x00000000001e7805 */ /* 0x000fe2000001ff00 */
[----:B------:R-:W-:Y:S06]  /*5410*/  @!P1 BRA `(.L_x_2203) ;  /* 0x0000004000889947 */ /* 0x000fec0003800000 */
[----:B------:R-:W-:Y:S01]  /*5420*/  R2UR UR7, R212 ;  /* 0x00000000d40772ca */ /* 0x000fe200000e0000 */
[----:B------:R-:W-:Y:S01]  /*5430*/  UMOV UR6, URZ ;  /* 0x0000003f00067c82 */ /* 0x000fe20008000000 */
[----:B------:R-:W-:Y:S01]  /*5440*/  IMAD.MOV.U32 R21, RZ, RZ, R3 ;  /* 0x000000ffff157224 */ /* 0x000fe200078e0003 */
[----:B------:R-:W-:Y:S01]  /*5450*/  MOV R2, 0x3f800000 ;  /* 0x3f80000000027802 */ /* 0x000fe20000000f00 */
[----:B------:R-:W-:Y:S02]  /*5460*/  IMAD.MOV.U32 R20, RZ, RZ, R6 ;  /* 0x000000ffff147224 */ /* 0x000fe400078e0006 */
[----:B------:R-:W-:Y:S02]  /*5470*/  IMAD.U32 R217, RZ, RZ, UR6 ;  /* 0x00000006ffd97e24 */ /* 0x000fe4000f8e00ff */
[----:B------:R-:W-:Y:S02]  /*5480*/  IMAD.MOV.U32 R151, RZ, RZ, RZ ;  /* 0x000000ffff977224 */ /* 0x000fe400078e00ff */
[----:B------:R-:W-:-:S03]  /*5490*/  IMAD.U32 R214, RZ, RZ, UR6 ;  /* 0x00000006ffd67e24 */ /* 0x000fc6000f8e00ff */
[----:B------:R-:W-:-:S07]  /*54a0*/  IMAD.U32 R212, RZ, RZ, UR7 ;  /* 0x00000007ffd47e24 */ /* 0x000fce000f8e00ff */
.L_x_2214:
[----:B------:R-:W-:Y:S02]  /*54b0*/  R2UR UR6, R214 ;  /* 0x00000000d60672ca */ /* 0x000fe400000e0000 */
[----:B------:R-:W-:-:S11]  /*54c0*/  R2UR UR7, R217 ;  /* 0x00000000d90772ca */ /* 0x000fd600000e0000 */
[----:B------:R-:W-:-:S04]  /*54d0*/  UISETP.NE.AND UP0, UPT, UR6, 0x1, UPT ;  /* 0x000000010600788c */ /* 0x000fc8000bf05270 */
[----:B------:R-:W-:-:S04]  /*54e0*/  USEL UR6, URZ, 0x1, UP0 ;  /* 0x000000013f067887 */ /* 0x000fc80008000000 */
[----:B------:R-:W-:-:S06]  /*54f0*/  ULOP3.LUT UR6, UR7, UR6, URZ, 0x3c, !UPT ;  /* 0x0000000607067292 */ /* 0x000fcc000f8e3c3f */
[----:B------:R-:W-:Y:S01]  /*5500*/  IMAD.U32 R7, RZ, RZ, UR6 ;  /* 0x00000006ff077e24 */ /* 0x000fe2000f8e00ff */
[----:B------:R-:W-:Y:S06]  /*5510*/  @!P0 BRA `(.L_x_2204) ;  /* 0x0000000000048947 */ /* 0x000fec0003800000 */
[----:B------:R-:W-:Y:S01]  /*5520*/  BPT.TRAP 0x1 ;  /* 0x000000040000795c */ /* 0x000fe20000300000 */
.L_x_2204:
[----:B------:R-:W-:Y:S02]  /*5530*/  R2UR UR10, R214 ;  /* 0x00000000d60a72ca */ /* 0x000fe400000e0000 */
[----:B------:R-:W-:Y:S02]  /*5540*/  R2UR UR6, R16 ;  /* 0x00000000100672ca */ /* 0x000fe400000e0000 */
[----:B------:R-:W-:-:S09]  /*5550*/  R2UR UR7, R7 ;  /* 0x00000000070772ca */ /* 0x000fd200000e0000 */
[----:B------:R-:W-:-:S04]  /*5560*/  UIADD3 UR61, UR10, 0x1, URZ ;  /* 0x000000010a3d7890 */ /* 0x000fc8000fffe03f */
[----:B------:R-:W-:Y:S01]  /*5570*/  UISETP.NE.AND UP0, UPT, UR61, 0x2, UPT ;  /* 0x000000023d00788c */ /* 0x000fe2000bf05270 */
[----:B------:R-:W-:-:S03]  /*5580*/  MOV R6, UR7 ;  /* 0x0000000700067c02 */ /* 0x000fc60008000f00 */
[----:B------:R-:W-:Y:S01]  /*5590*/  USEL UR61, UR61, URZ, UP0 ;  /* 0x0000003f3d3d7287 */ /* 0x000fe20008000000 */
[----:B------:R-:W-:-:S03]  /*55a0*/  SHF.L.U32 R6, R6, 0x1f, RZ ;  /* 0x0000001f06067819 */ /* 0x000fc600000006ff */
[----:B------:R-:W-:-:S06]  /*55b0*/  ULEA UR6, UR61, UR6, 0x3 ;  /* 0x000000063d067291 */ /* 0x000fcc000f8e183f */
[----:B------:R-:W-:-:S03]  /*55c0*/  IMAD.U32 R3, RZ, RZ, UR6 ;  /* 0x00000006ff037e24 */ /* 0x000fc6000f8e00ff */
[----:B------:R0:W1:Y:S01]  /*55d0*/  SYNCS.PHASECHK.TRANS64.TRYWAIT P1, [UR6+0x38830], R6 ;  /* 0x03883006ff0075a7 */ /* 0x0000620008020146 */
[----:B------:R-:W-:Y:S05]  /*55e0*/  @!P0 BRA `(.L_x_2205) ;  /* 0x0000000000048947 */ /* 0x000fea0003800000 */
[----:B------:R-:W-:Y:S01]  /*55f0*/  BPT.TRAP 0x1 ;  /* 0x000000040000795c */ /* 0x000fe20000300000 */
.L_x_2205:
[----:B-1----:R-:W-:Y:S05]  /*5600*/  @P1 BRA `(.L_x_2206) ;  /* 0x00000000000c1947 */ /* 0x002fea0003800000 */
[----:B------:R-:W-:-:S13]  /*5610*/  R2UR UR6, R3 ;  /* 0x00000000030672ca */ /* 0x000fda00000e0000 */
[----:B------:R-:W1:Y:S02]  /*5620*/  SYNCS.PHASECHK.TRANS64.TRYWAIT P1, [UR6+0x38830], R6 ;  /* 0x03883006ff0075a7 */ /* 0x000e640008020146 */
[----:B-1----:R-:W-:Y:S05]  /*5630*/  @!P1 BRA `(.L_x_2207) ;  /* 0x000000f4008c9947 */ /* 0x002fea0003800000 */
.L_x_2206:
[----:B------:R-:W-:Y:S01]  /*5640*/  R2UR UR6, R15 ;  /* 0x000000000f0672ca */ /* 0x000fe200000e0000 */
[----:B------:R-:W-:Y:S01]  /*5650*/  WARPGROUP.ARRIVE ;  /* 0x00000000000079c5 */ /* 0x000fe20000000000 */
[----:B-1----:R-:W-:Y:S01]  /*5660*/  MOV R153, UR49 ;  /* 0x0000003100997c02 */ /* 0x002fe20008000f00 */
[----:B------:R-:W-:Y:S01]  /*5670*/  UMOV UR51, 0x40000040 ;  /* 0x4000004000337882 */ /* 0x000fe20000000000 */
[----:B------:R-:W-:Y:S01]  /*5680*/  MOV R154, UR48 ;  /* 0x00000030009a7c02 */ /* 0x000fe20008000f00 */
        /* <DEDUP_REMOVED lines=8> */
[----:B------:R-:W-:Y:S01]  /*5710*/  UIMAD UR60, UR61, 0xa00, UR6 ;  /* 0x00000a003d3c78a4 */ /* 0x000fe2000f8e0206 */
[----:B0-----:R-:W-:Y:S01]  /*5720*/  MOV R6, UR45 ;  /* 0x0000002d00067c02 */ /* 0x001fe20008000f00 */
        /* <DEDUP_REMOVED lines=9> */
[----:B------:R-:W-:Y:S01]  /*57c0*/  R2UR UR48, R4 ;  /* 0x00000000043072ca */ /* 0x000fe200000e0000 */
[----:B------:R-:W-:Y:S01]  /*57d0*/  UMOV UR51, 0x40000040 ;  /* 0x4000004000337882 */ /* 0x000fe20000000000 */
[----:B------:R-:W-:Y:S01]  /*57e0*/  UMOV UR46, UR6 ;  /* 0x00000006002e7c82 */ /* 0x000fe20008000000 */
[----:B------:R-:W-:Y:S01]  /*57f0*/  R2UR UR49, R5 ;  /* 0x00000000053172ca */ /* 0x000fe200000e0000 */
[----:B------:R-:W-:Y:S01]  /*5800*/  UIADD3 UR6, UR60, 0x180, URZ ;  /* 0x000001803c067890 */ /* 0x000fe2000fffe03f */
[----:B------:R-:W-:Y:S01]  /*5810*/  MOV R216, UR52 ;  /* 0x0000003400d87c02 */ /* 0x000fe20008000f00 */
[----:B------:R-:W-:Y:S01]  /*5820*/  UIADD3 UR7, UR60, 0x182, URZ ;  /* 0x000001823c077890 */ /* 0x000fe2000fffe03f */
[----:B------:R-:W-:Y:S01]  /*5830*/  R2UR UR52, R10 ;  /* 0x000000000a3472ca */ /* 0x000fe200000e0000 */
[----:B------:R-:W-:Y:S01]  /*5840*/  UIADD3 UR14, UR60, 0x280, URZ ;  /* 0x000002803c0e7890 */ /* 0x000fe2000fffe03f */
[----:B------:R-:W-:Y:S01]  /*5850*/  R2UR UR53, R11 ;  /* 0x000000000b3572ca */ /* 0x000fe200000e0000 */
        /* <DEDUP_REMOVED lines=12> */
[----:B------:R-:W-:Y:S01]  /*5920*/  UMOV UR11, UR53 ;  /* 0x00000035000b7c82 */ /* 0x000fe20008000000 */
        /* <DEDUP_REMOVED lines=150> */
[----:B------:R-:W-:-:S03]  /*6290*/  FMUL.FTZ R151, R151, R2 ;  /* 0x0000000297977220 */ /* 0x000fc60000410000 */
[----:B------:R-:W-:Y:S01]  /*62a0*/  HGMMA.64x16x16.F32.BF16 R160, gdesc[UR48], RZ, !UPT, gsb0 ;  /* 0x0020000030a079f0 */ /* 0x000fe2000c0018ff */
[----:B------:R-:W-:Y:S01]  /*62b0*/  R2UR UR49, R153 ;  /* 0x00000000993172ca */ /* 0x000fe200000e0000 */
[----:B------:R-:W-:Y:S01]  /*62c0*/  UIADD3 UR50, UR60, 0x782, URZ ;  /* 0x000007823c327890 */ /* 0x000fe2000fffe03f */
[----:B------:R-:W-:Y:S01]  /*62d0*/  R2UR UR48, R154 ;  /* 0x000000009a3072ca */ /* 0x000fe200000e0000 */
        /* <DEDUP_REMOVED lines=15> */
[----:B------:R-:W-:Y:S01]  /*63d0*/  MOV R215, UR8 ;  /* 0x0000000800d77c02 */ /* 0x000fe20008000f00 */
        /* <DEDUP_REMOVED lines=426> */
.L_x_2208:
[----:B------:R-:W-:Y:S02]  /*7e80*/  R2UR UR10, R16 ;  /* 0x00000000100a72ca */ /* 0x000fe400000e0000 */
        /* <DEDUP_REMOVED lines=8> */
.L_x_2209:
[----:B-1----:R-:W-:Y:S05]  /*7f10*/  @P1 BRA `(.L_x_2210) ;  /* 0x0000000000081947 */ /* 0x002fea0003800000 */
[----:B------:R-:W1:Y:S02]  /*7f20*/  SYNCS.PHASECHK.TRANS64.TRYWAIT P1, [UR10+0x38850], R0 ;  /* 0x03885000ff0075a7 */ /* 0x000e64000802014a */
[----:B-1----:R-:W-:Y:S05]  /*7f30*/  @!P1 BRA `(.L_x_2211) ;  /* 0x000000cc00689947 */ /* 0x002fea0003800000 */
.L_x_2210:
[----:B------:R-:W-:Y:S01]  /*7f40*/  R2UR UR6, R16 ;  /* 0x00000000100672ca */ /* 0x000fe200000e0000 */
[----:B------:R-:W-:Y:S01]  /*7f50*/  WARPGROUP.ARRIVE ;  /* 0x00000000000079c5 */ /* 0x000fe20000000000 */
[----:B------:R-:W-:-:S11]  /*7f60*/  R2UR UR7, R214 ;  /* 0x00000000d60772ca */ /* 0x000fd600000e0000 */
[----:B------:R-:W-:-:S04]  /*7f70*/  UIADD3 UR6, UR6, 0x400, URZ ;  /* 0x0000040006067890 */ /* 0x000fc8000fffe03f */
[----:B------:R-:W-:-:S04]  /*7f80*/  USHF.R.U32.HI UR6, URZ, 0x4, UR6 ;  /* 0x000000043f067899 */ /* 0x000fc80008011606 */
[----:B------:R-:W-:-:S04]  /*7f90*/  ULOP3.LUT UR6, UR6, 0x3fff, URZ, 0xc0, !UPT ;  /* 0x00003fff06067892 */ /* 0x000fc8000f8ec03f */
[----:B------:R-:W-:-:S04]  /*7fa0*/  ULOP3.LUT UR6, UR6, 0x2800000, URZ, 0xfc, !UPT ;  /* 0x0280000006067892 */ /* 0x000fc8000f8efc3f */
[----:B------:R-:W-:-:S03]  /*7fb0*/  UIMAD UR11, UR7, 0xa00, UR6 ;  /* 0x00000a00070b78a4 */ /* 0x000fc6000f8e0206 */
        /* <DEDUP_REMOVED lines=30> */
.L_x_2212:
[----:B------:R-:W-:Y:S01]  /*81a0*/  R2UR UR6, R19 ;  /* 0x00000000130672ca */ /* 0x000fe200000e0000 */
[----:B01----:R-:W-:Y:S01]  /*81b0*/  IMAD.MOV.U32 R0, RZ, RZ, R14 ;  /* 0x000000ffff007224 */ /* 0x003fe200078e000e */
[----:B------:R-:W-:Y:S01]  /*81c0*/  R2UR UR7, R212 ;  /* 0x00000000d40772ca */ /* 0x000fe200000e0000 */
[----:B------:R-:W-:Y:S01]  /*81d0*/  ULDC UR14, c[0x0][0x2f0] ;  /* 0x0000bc00000e7ab9 */ /* 0x000fe20000000800 */
[----:B------:R-:W-:Y:S02]  /*81e0*/  R2UR UR11, R18 ;  /* 0x00000000120b72ca */ /* 0x000fe400000e0000 */
[----:B------:R-:W-:-:S07]  /*81f0*/  MOV R195, UR14 ;  /* 0x0000000e00c37c02 */ /* 0x000fce0008000f00 */
[----:B------:R-:W-:-:S06]  /*8200*/  UISETP.NE.AND UP0, UPT, UR6, URZ, UPT ;  /* 0x0000003f0600728c */ /* 0x000fcc000bf05270 */
[----:B------:R-:W-:Y:S02]  /*8210*/  PLOP3.LUT P1, PT, PT, PT, UP0, 0x80, 0x0 ;  /* 0x000000000000781c */ /* 0x000fe40003f2f008 */
[----:B------:R-:W-:-:S03]  /*8220*/  PLOP3.LUT P2, PT, PT, PT, UP0, 0x80, 0x0 ;  /* 0x000000000000781c */ /* 0x000fc60003f4f008 */
[----:B------:R-:W-:-:S08]  /*8230*/  @UP0 ULDC UR6, c[0x0][0x44c] ;  /* 0x0001130000060ab9 */ /* 0x000fd00000000800 */
[----:B------:R-:W-:Y:S01]  /*8240*/  @P1 IMAD.HI.U32 R2, R14, UR6, RZ ;  /* 0x000000060e021c27 */ /* 0x000fe2000f8e00ff */
[----:B------:R-:W-:-:S04]  /*8250*/  @UP0 ULDC UR6, c[0x0][0x450] ;  /* 0x0001140000060ab9 */ /* 0x000fc80000000800 */
[----:B------:R-:W-:Y:S01]  /*8260*/  @P2 SHF.R.U32.HI R0, RZ, UR6, R2 ;  /* 0x00000006ff002c19 */ /* 0x000fe20008011602 */
[----:B------:R-:W-:Y:S01]  /*8270*/  UMOV UR6, 0x1 ;  /* 0x0000000100067882 */ /* 0x000fe20000000000 */
[----:B------:R-:W-:Y:S01]  /*8280*/  IMAD.MOV.U32 R2, RZ, RZ, -0x2 ;  /* 0xfffffffeff027424 */ /* 0x000fe200078e00ff */
[----:B------:R-:W-:Y:S02]  /*8290*/  UIMAD UR6, UR7, -0x50, UR6 ;  /* 0xffffffb0070678a4 */ /* 0x000fe4000f8e0206 */
[----:B------:R-:W0:Y:S01]  /*82a0*/  SHFL.IDX PT, R193, R0, RZ, 0x1c1f ;  /* 0x001c1fff00c17589 */ /* 0x000e2200000e0000 */
[----:B------:R-:W-:-:S03]  /*82b0*/  ULDC UR7, c[0x0][0x288] ;  /* 0x0000a20000077ab9 */ /* 0x000fc60000000800 */
[----:B------:R-:W-:Y:S01]  /*82c0*/  IMAD R2, R17, R2, UR6 ;  /* 0x0000000611027e24 */ /* 0x000fe2000f8e0202 */
[----:B------:R-:W-:-:S03]  /*82d0*/  ULDC UR6, c[0x0][0x988] ;  /* 0x0002620000067ab9 */ /* 0x000fc60000000800 */
[----:B------:R-:W-:Y:S01]  /*82e0*/  IMAD R2, R195, UR11, R2 ;  /* 0x0000000bc3027c24 */ /* 0x000fe2000f8e0202 */
[----:B------:R-:W1:Y:S04]  /*82f0*/  S2UR UR11, SR_CgaCtaId ;  /* 0x00000000000b79c3 */ /* 0x000e680000008800 */
[----:B0-----:R-:W-:-:S04]  /*8300*/  IADD3 R6, R193, -UR7, R2 ;  /* 0x80000007c1067c10 */ /* 0x001fc8000fffe002 */
[C---:B------:R-:W-:Y:S02]  /*8310*/  ISETP.GT.AND P1, PT, R6.reuse, RZ, PT ;  /* 0x000000ff0600720c */ /* 0x040fe40003f24270 */
[----:B------:R-:W-:Y:S02]  /*8320*/  ISETP.GT.AND P2, PT, R6, 0x1, PT ;  /* 0x000000010600780c */ /* 0x000fe40003f44270 */
[----:B------:R-:W-:Y:S02]  /*8330*/  FSEL R193, R184, -INF , P1 ;  /* 0xff800000b8c17808 */ /* 0x000fe40000800000 */
[----:B------:R-:W-:Y:S02]  /*8340*/  ISETP.GT.AND P1, PT, R6, 0x8, PT ;  /* 0x000000080600780c */ /* 0x000fe40003f24270 */
[----:B------:R-:W-:Y:S02]  /*8350*/  FSEL R185, R185, -INF , P2 ;  /* 0xff800000b9b97808 */ /* 0x000fe40001000000 */
[----:B------:R-:W-:-:S02]  /*8360*/  FMNMX.FTZ R184, R193, R20, !PT ;  /* 0x00000014c1b87209 */ /* 0x000fc40007810000 */
[----:B------:R-:W-:Y:S02]  /*8370*/  ISETP.GT.AND P2, PT, R6, 0x9, PT ;  /* 0x000000090600780c */ /* 0x000fe40003f44270 */
[----:B------:R-:W-:Y:S02]  /*8380*/  FSEL R188, R188, -INF , P1 ;  /* 0xff800000bcbc7808 */ /* 0x000fe40000800000 */
[----:B------:R-:W-:Y:S02]  /*8390*/  FMNMX.FTZ R195, R185, R184, !PT ;  /* 0x000000b8b9c37209 */ /* 0x000fe40007810000 */
        /* <DEDUP_REMOVED lines=48> */
[----:B------:R-:W-:Y:S02]  /*86a0*/  FSEL R157, R157, -INF , P2 ;  /* 0xff8000009d9d7808 */ /* 0x000fe40001000000 */
[----:B------:R-:W-:Y:S02]  /*86b0*/  FMNMX.FTZ R6, R156, R195, !PT ;  /* 0x000000c39c067209 */ /* 0x000fe40007810000 */
[----:B------:R-:W0:Y:S02]  /*86c0*/  SHFL.IDX PT, R195, R0, 0x1, 0x1c1f ;  /* 0x003c1f0000c37f89 */ /* 0x000e2400000e0000 */
[----:B------:R-:W-:-:S05]  /*86d0*/  FMNMX.FTZ R184, R157, R6, !PT ;  /* 0x000000069db87209 */ /* 0x000fca0007810000 */
[----:B------:R-:W2:Y:S01]  /*86e0*/  SHFL.BFLY PT, R197, R184, 0x2, 0x1f ;  /* 0x0c401f00b8c57f89 */ /* 0x000ea200000e0000 */
[----:B0-----:R-:W-:Y:S02]  /*86f0*/  IADD3 R2, R195, -UR7, R2 ;  /* 0x80000007c3027c10 */ /* 0x001fe4000fffe002 */
[----:B------:R-:W-:Y:S02]  /*8700*/  R2UR UR7, R3 ;  /* 0x00000000030772ca */ /* 0x000fe400000e0000 */
[C---:B------:R-:W-:Y:S02]  /*8710*/  ISETP.GT.AND P1, PT, R2.reuse, RZ, PT ;  /* 0x000000ff0200720c */ /* 0x040fe40003f24270 */
[----:B------:R-:W-:Y:S02]  /*8720*/  ISETP.GT.AND P2, PT, R2, 0x1, PT ;  /* 0x000000010200780c */ /* 0x000fe40003f44270 */
[----:B--2---:R-:W-:Y:S02]  /*8730*/  FMNMX.FTZ R197, R184, R197, !PT ;  /* 0x000000c5b8c57209 */ /* 0x004fe40007810000 */
[----:B------:R-:W-:-:S02]  /*8740*/  FSEL R186, R186, -INF , P1 ;  /* 0xff800000baba7808 */ /* 0x000fc40000800000 */
[----:B------:R-:W-:Y:S01]  /*8750*/  ISETP.GT.AND P1, PT, R2, 0x8, PT ;  /* 0x000000080200780c */ /* 0x000fe20003f24270 */
[----:B------:R-:W0:Y:S01]  /*8760*/  SHFL.BFLY PT, R192, R197, 0x1, 0x1f ;  /* 0x0c201f00c5c07f89 */ /* 0x000e2200000e0000 */
[----:B------:R-:W-:Y:S01]  /*8770*/  FSEL R187, R187, -INF , P2 ;  /* 0xff800000bbbb7808 */ /* 0x000fe20001000000 */
[----:B------:R-:W-:Y:S01]  /*8780*/  UIADD3 UR7, UR7, 0x38840, URZ ;  /* 0x0003884007077890 */ /* 0x000fe2000fffe03f */
[----:B------:R-:W-:Y:S02]  /*8790*/  FMNMX.FTZ R6, R186, R21, !PT ;  /* 0x00000015ba067209 */ /* 0x000fe40007810000 */
[----:B------:R-:W-:Y:S01]  /*87a0*/  ISETP.GT.AND P2, PT, R2, 0x9, PT ;  /* 0x000000090200780c */ /* 0x000fe20003f44270 */
[----:B-1----:R-:W-:Y:S01]  /*87b0*/  UPRMT UR7, UR11, 0x654, UR7 ;  /* 0x000006540b077896 */ /* 0x002fe20008000007 */
[----:B------:R-:W-:Y:S02]  /*87c0*/  FSEL R190, R190, -INF , P1 ;  /* 0xff800000bebe7808 */ /* 0x000fe40000800000 */
[----:B------:R-:W-:-:S02]  /*87d0*/  FMNMX.FTZ R195, R187, R6, !PT ;  /* 0x00000006bbc37209 */ /* 0x000fc40007810000 */
[----:B------:R-:W-:Y:S02]  /*87e0*/  FSEL R191, R191, -INF , P2 ;  /* 0xff800000bfbf7808 */ /* 0x000fe40001000000 */
[----:B------:R-:W-:Y:S02]  /*87f0*/  ISETP.GT.AND P1, PT, R2, 0x10, PT ;  /* 0x000000100200780c */ /* 0x000fe40003f24270 */
[----:B------:R-:W-:Y:S01]  /*8800*/  FMNMX.FTZ R0, R190, R195, !PT ;  /* 0x000000c3be007209 */ /* 0x000fe20007810000 */
[----:B------:R-:W-:Y:S01]  /*8810*/  SYNCS.ARRIVE.TRANS64.RED.A1T0 RZ, [UR7], RZ ;  /* 0x000000ffffff79a7 */ /* 0x000fe20008100407 */
[----:B------:R-:W-:Y:S02]  /*8820*/  ISETP.GT.AND P2, PT, R2, 0x11, PT ;  /* 0x000000110200780c */ /* 0x000fe40003f44270 */
[----:B------:R-:W-:Y:S02]  /*8830*/  FSEL R178, R178, -INF , P1 ;  /* 0xff800000b2b27808 */ /* 0x000fe40000800000 */
[----:B------:R-:W-:-:S02]  /*8840*/  FMNMX.FTZ R3, R191, R0, !PT ;  /* 0x00000000bf037209 */ /* 0x000fc40007810000 */
[----:B------:R-:W-:Y:S02]  /*8850*/  ISETP.GT.AND P3, PT, R2, 0x18, PT ;  /* 0x000000180200780c */ /* 0x000fe40003f64270 */
[----:B0-----:R-:W-:Y:S02]  /*8860*/  FMNMX.FTZ R6, R197, R192, !PT ;  /* 0x000000c0c5067209 */ /* 0x001fe40007810000 */
[----:B------:R-:W-:Y:S02]  /*8870*/  FSEL R179, R179, -INF , P2 ;  /* 0xff800000b3b37808 */ /* 0x000fe40001000000 */
[----:B------:R-:W-:Y:S01]  /*8880*/  FMNMX.FTZ R0, R178, R3, !PT ;  /* 0x00000003b2007209 */ /* 0x000fe20007810000 */
[C---:B------:R-:W-:Y:S01]  /*8890*/  FMUL.FTZ R184, R6.reuse, UR6 ;  /* 0x0000000606b87c20 */ /* 0x040fe20008410000 */
[----:B------:R-:W-:Y:S02]  /*88a0*/  FSETP.NEU.FTZ.AND P1, PT, R6, -INF , PT ;  /* 0xff8000000600780b */ /* 0x000fe40003f3d000 */
[----:B------:R-:W-:-:S02]  /*88b0*/  ISETP.GT.AND P4, PT, R2, 0x19, PT ;  /* 0x000000190200780c */ /* 0x000fc40003f84270 */
[----:B------:R-:W-:Y:S02]  /*88c0*/  FSEL R182, R182, -INF , P3 ;  /* 0xff800000b6b67808 */ /* 0x000fe40001800000 */
[----:B------:R-:W-:Y:S02]  /*88d0*/  FMNMX.FTZ R3, R179, R0, !PT ;  /* 0x00000000b3037209 */ /* 0x000fe40007810000 */
[----:B------:R-:W-:Y:S02]  /*88e0*/  FSEL R0, R184, RZ, P1 ;  /* 0x000000ffb8007208 */ /* 0x000fe40000800000 */
[----:B------:R-:W-:Y:S02]  /*88f0*/  ISETP.GT.AND P2, PT, R2, 0x20, PT ;  /* 0x000000200200780c */ /* 0x000fe40003f44270 */
[----:B------:R-:W-:Y:S01]  /*8900*/  FSEL R183, R183, -INF , P4 ;  /* 0xff800000b7b77808 */ /* 0x000fe20002000000 */
[--C-:B------:R-:W-:Y:S01]  /*8910*/  FFMA.FTZ R210, R188, UR6, -R0.reuse ;  /* 0x00000006bcd27c23 */ /* 0x100fe20008010800 */
[----:B------:R-:W-:Y:S01]  /*8920*/  FMNMX.FTZ R184, R182, R3, !PT ;  /* 0x00000003b6b87209 */ /* 0x000fe20007810000 */
[--C-:B------:R-:W-:Y:S01]  /*8930*/  FFMA.FTZ R208, R185, UR6, -R0.reuse ;  /* 0x00000006b9d07c23 */ /* 0x100fe20008010800 */
[----:B------:R-:W-:Y:S01]  /*8940*/  ISETP.GT.AND P3, PT, R2, 0x21, PT ;  /* 0x000000210200780c */ /* 0x000fe20003f64270 */
[--C-:B------:R-:W-:Y:S01]  /*8950*/  FFMA.FTZ R204, R176, UR6, -R0.reuse ;  /* 0x00000006b0cc7c23 */ /* 0x100fe20008010800 */
        /* <DEDUP_REMOVED lines=16> */
[----:B------:R-:W-:Y:S01]  /*8a60*/  FSEL R175, R175, -INF , P3 ;  /* 0xff800000afaf7808 */ /* 0x000fe20001800000 */
[--C-:B------:R-:W-:Y:S01]  /*8a70*/  FFMA.FTZ R153, R153, UR6, -R0.reuse ;  /* 0x0000000699997c23 */ /* 0x100fe20008010800 */
[----:B------:R-:W-:Y:S01]  /*8a80*/  ISETP.GT.AND P2, PT, R2, 0x30, PT ;  /* 0x000000300200780c */ /* 0x000fe20003f44270 */
[--C-:B------:R-:W-:Y:S01]  /*8a90*/  FFMA.FTZ R194, R156, UR6, -R0.reuse ;  /* 0x000000069cc27c23 */ /* 0x100fe20008010800 */
[----:B------:R-:W-:Y:S01]  /*8aa0*/  FMNMX.FTZ R192, R174, R3, !PT ;  /* 0x00000003aec07209 */ /* 0x000fe20007810000 */
[----:B------:R-:W-:Y:S01]  /*8ab0*/  FFMA.FTZ R157, R157, UR6, -R0 ;  /* 0x000000069d9d7c23 */ /* 0x000fe20008010800 */
[----:B------:R-:W-:Y:S01]  /*8ac0*/  ISETP.GT.AND P3, PT, R2, 0x31, PT ;  /* 0x000000310200780c */ /* 0x000fe20003f64270 */
[----:B------:R-:W-:Y:S01]  /*8ad0*/  MUFU.EX2 R171, R193 ;  /* 0x000000c100ab7308 */ /* 0x000fe20000000800 */
[----:B------:R-:W-:-:S02]  /*8ae0*/  FSEL R162, R162, -INF , P2 ;  /* 0xff800000a2a27808 */ /* 0x000fc40001000000 */
[----:B------:R-:W-:Y:S01]  /*8af0*/  FMNMX.FTZ R3, R175, R192, !PT ;  /* 0x000000c0af037209 */ /* 0x000fe20007810000 */
[----:B------:R-:W-:Y:S01]  /*8b00*/  FFMA.FTZ R192, R152, UR6, -R0 ;  /* 0x0000000698c07c23 */ /* 0x000fe20008010800 */
[----:B------:R-:W-:Y:S02]  /*8b10*/  ISETP.GT.AND P2, PT, R2, 0x38, PT ;  /* 0x000000380200780c */ /* 0x000fe40003f44270 */
[----:B------:R-:W-:Y:S01]  /*8b20*/  FSEL R163, R163, -INF , P3 ;  /* 0xff800000a3a37808 */ /* 0x000fe20001800000 */
[----:B------:R-:W-:Y:S01]  /*8b30*/  MUFU.EX2 R208, R208 ;  /* 0x000000d000d07308 */ /* 0x000fe20000000800 */
[----:B------:R-:W-:Y:S02]  /*8b40*/  FMNMX.FTZ R188, R162, R3, !PT ;  /* 0x00000003a2bc7209 */ /* 0x000fe40007810000 */
[----:B------:R-:W-:Y:S02]  /*8b50*/  ISETP.GT.AND P3, PT, R2, 0x39, PT ;  /* 0x000000390200780c */ /* 0x000fe40003f64270 */
[----:B------:R-:W-:-:S02]  /*8b60*/  FSEL R166, R166, -INF , P2 ;  /* 0xff800000a6a67808 */ /* 0x000fc40001000000 */
[----:B------:R-:W-:Y:S01]  /*8b70*/  FMNMX.FTZ R3, R163, R188, !PT ;  /* 0x000000bca3037209 */ /* 0x000fe20007810000 */
[----:B------:R-:W-:Y:S01]  /*8b80*/  MUFU.EX2 R210, R210 ;  /* 0x000000d200d27308 */ /* 0x000fe20000000800 */
[----:B------:R-:W-:Y:S02]  /*8b90*/  FSEL R185, R167, -INF , P3 ;  /* 0xff800000a7b97808 */ /* 0x000fe40001800000 */
[----:B------:R-:W-:Y:S02]  /*8ba0*/  ISETP.GT.AND P2, PT, R2, 0x40, PT ;  /* 0x000000400200780c */ /* 0x000fe40003f44270 */
[----:B------:R-:W-:Y:S02]  /*8bb0*/  FMNMX.FTZ R188, R166, R3, !PT ;  /* 0x00000003a6bc7209 */ /* 0x000fe40007810000 */
[----:B------:R-:W-:Y:S01]  /*8bc0*/  ISETP.GT.AND P3, PT, R2, 0x41, PT ;  /* 0x000000410200780c */ /* 0x000fe20003f64270 */
[----:B------:R0:W-:Y:S01]  /*8bd0*/  MUFU.EX2 R167, R189 ;  /* 0x000000bd00a77308 */ /* 0x0001e20000000800 */
[----:B------:R-:W-:-:S02]  /*8be0*/  FSEL R154, R154, -INF , P2 ;  /* 0xff8000009a9a7808 */ /* 0x000fc40001000000 */
[----:B------:R-:W-:Y:S02]  /*8bf0*/  FMNMX.FTZ R3, R185, R188, !PT ;  /* 0x000000bcb9037209 */ /* 0x000fe40007810000 */
[----:B------:R-:W-:Y:S02]  /*8c00*/  ISETP.GT.AND P2, PT, R2, 0x48, PT ;  /* 0x000000480200780c */ /* 0x000fe40003f44270 */
[----:B------:R-:W-:Y:S01]  /*8c10*/  FSEL R176, R155, -INF , P3 ;  /* 0xff8000009bb07808 */ /* 0x000fe20001800000 */
[--C-:B------:R-:W-:Y:S01]  /*8c20*/  FFMA.FTZ R155, R165, UR6, -R0.reuse ;  /* 0x00000006a59b7c23 */ /* 0x100fe20008010800 */
[----:B------:R-:W-:Y:S01]  /*8c30*/  FMNMX.FTZ R3, R154, R3, !PT ;  /* 0x000000039a037209 */ /* 0x000fe20007810000 */
[--C-:B0-----:R-:W-:Y:S01]  /*8c40*/  FFMA.FTZ R189, R177, UR6, -R0.reuse ;  /* 0x00000006b1bd7c23 */ /* 0x101fe20008010800 */
[----:B------:R-:W-:Y:S01]  /*8c50*/  ISETP.GT.AND P3, PT, R2, 0x49, PT ;  /* 0x000000490200780c */ /* 0x000fe20003f64270 */
[--C-:B------:R-:W-:Y:S01]  /*8c60*/  FFMA.FTZ R177, R169, UR6, -R0.reuse ;  /* 0x00000006a9b17c23 */ /* 0x100fe20008010800 */
[----:B------:R-:W-:Y:S01]  /*8c70*/  FSEL R158, R158, -INF , P2 ;  /* 0xff8000009e9e7808 */ /* 0x000fe20001000000 */
[--C-:B------:R-:W-:Y:S01]  /*8c80*/  FFMA.FTZ R169, R173, UR6, -R0.reuse ;  /* 0x00000006ada97c23 */ /* 0x100fe20008010800 */
[----:B------:R-:W-:Y:S01]  /*8c90*/  FMNMX.FTZ R3, R176, R3, !PT ;  /* 0x00000003b0037209 */ /* 0x000fe20007810000 */
[----:B------:R-:W-:Y:S01]  /*8ca0*/  MUFU.EX2 R204, R204 ;  /* 0x000000cc00cc7308 */ /* 0x000fe20000000800 */
[----:B------:R-:W-:Y:S01]  /*8cb0*/  FSEL R188, R159, -INF , P3 ;  /* 0xff8000009fbc7808 */ /* 0x000fe20001800000 */
[----:B------:R-:W-:Y:S01]  /*8cc0*/  FFMA.FTZ R159, R161, UR6, -R0 ;  /* 0x00000006a19f7c23 */ /* 0x000fe20008010800 */
[----:B------:R-:W-:-:S02]  /*8cd0*/  FMNMX.FTZ R3, R158, R3, !PT ;  /* 0x000000039e037209 */ /* 0x000fc40007810000 */
[----:B------:R-:W-:Y:S02]  /*8ce0*/  FSEL R165, R6, RZ, P1 ;  /* 0x000000ff06a57208 */ /* 0x000fe40000800000 */
[----:B------:R-:W-:Y:S01]  /*8cf0*/  FMNMX.FTZ R3, R188, R3, !PT ;  /* 0x00000003bc037209 */ /* 0x000fe20007810000 */
[----:B------:R-:W-:Y:S02]  /*8d00*/  MUFU.EX2 R189, R189 ;  /* 0x000000bd00bd7308 */ /* 0x000fe40000000800 */
[----:B------:R-:W-:Y:S02]  /*8d10*/  FADD.FTZ R165, -R165, R20 ;  /* 0x00000014a5a57221 */ /* 0x000fe40000010100 */
[----:B------:R-:W0:Y:S02]  /*8d20*/  SHFL.BFLY PT, R2, R3, 0x2, 0x1f ;  /* 0x0c401f0003027f89 */ /* 0x000e2400000e0000 */
[----:B------:R-:W-:Y:S02]  /*8d30*/  FMUL.FTZ R165, R165, UR6 ;  /* 0x00000006a5a57c20 */ /* 0x000fe40008410000 */
        /* <DEDUP_REMOVED lines=11> */
[C---:B------:R-:W-:Y:S02]  /*8df0*/  FMUL.FTZ R161, R3.reuse, UR6 ;  /* 0x0000000603a17c20 */ /* 0x040fe40008410000 */
[----:B------:R-:W-:Y:S01]  /*8e00*/  MUFU.EX2 R159, R159 ;  /* 0x0000009f009f7308 */ /* 0x000fe20000000800 */
[----:B------:R-:W-:Y:S02]  /*8e10*/  FSEL R0, R3, RZ, P2 ;  /* 0x000000ff03007208 */ /* 0x000fe40001000000 */
[----:B------:R-:W-:-:S03]  /*8e20*/  FSEL R161, R161, RZ, P2 ;  /* 0x000000ffa1a17208 */ /* 0x000fc60001000000 */
[----:B------:R-:W-:Y:S02]  /*8e30*/  FADD.FTZ R2, -R0, R21 ;  /* 0x0000001500027221 */ /* 0x000fe40000010100 */
        /* <DEDUP_REMOVED lines=20> */
[----:B0-----:R-:W-:Y:S01]  /*8f80*/  FFMA.FTZ R13, R0, R13, R171 ;  /* 0x0000000d000d7223 */ /* 0x001fe200000100ab */
[----:B------:R-:W-:-:S03]  /*8f90*/  FFMA.FTZ R158, R158, UR6, -R161 ;  /* 0x000000069e9e7c23 */ /* 0x000fc600080108a1 */
[----:B------:R-:W-:-:S03]  /*8fa0*/  FADD.FTZ R13, R208, R13 ;  /* 0x0000000dd00d7221 */ /* 0x000fc60000010000 */
[----:B------:R-:W0:Y:S01]  /*8fb0*/  MUFU.EX2 R152, R152 ;  /* 0x0000009800987308 */ /* 0x000e220000000800 */
[----:B------:R-:W-:-:S07]  /*8fc0*/  FADD.FTZ R170, R210, R13 ;  /* 0x0000000dd2aa7221 */ /* 0x000fce0000010000 */
[----:B------:R-:W2:Y:S01]  /*8fd0*/  MUFU.EX2 R211, R211 ;  /* 0x000000d300d37308 */ /* 0x000ea20000000800 */
[----:B-1----:R-:W-:-:S07]  /*8fe0*/  FFMA.FTZ R21, R2, R12, R209 ;  /* 0x0000000c02157223 */ /* 0x002fce00000100d1 */
[----:B------:R-:W1:Y:S01]  /*8ff0*/  MUFU.EX2 R156, R156 ;  /* 0x0000009c009c7308 */ /* 0x000e620000000800 */
[----:B0-----:R-:W-:Y:S01]  /*9000*/  FADD.FTZ R12, R152, R21 ;  /* 0x00000015980c7221 */ /* 0x001fe20000010000 */
[----:B------:R-:W-:-:S04]  /*9010*/  FADD.FTZ R21, R167, R170 ;  /* 0x000000aaa7157221 */ /* 0x000fc80000010000 */
[----:B------:R-:W-:Y:S02]  /*9020*/  FADD.FTZ R166, R204, R21 ;  /* 0x00000015cca67221 */ /* 0x000fe40000010000 */
[----:B------:R-:W0:Y:S01]  /*9030*/  MUFU.EX2 R205, R205 ;  /* 0x000000cd00cd7308 */ /* 0x000e220000000800 */
[----:B--2---:R-:W-:Y:S01]  /*9040*/  FADD.FTZ R13, R211, R12 ;  /* 0x0000000cd30d7221 */ /* 0x004fe20000010000 */
[----:B------:R-:W-:Y:S01]  /*9050*/  FADD.FTZ R21, R189, R166 ;  /* 0x000000a6bd157221 */ /* 0x000fe20000010000 */
[----:B------:R-:W-:-:S03]  /*9060*/  FFMA.FTZ R166, R185, UR6, -R161 ;  /* 0x00000006b9a67c23 */ /* 0x000fc600080108a1 */
[----:B------:R-:W-:Y:S02]  /*9070*/  FADD.FTZ R170, R206, R21 ;  /* 0x00000015ceaa7221 */ /* 0x000fe40000010000 */
[----:B------:R-:W2:Y:S01]  /*9080*/  MUFU.EX2 R160, R160 ;  /* 0x000000a000a07308 */ /* 0x000ea20000000800 */
[----:B-1----:R-:W-:Y:S01]  /*9090*/  FADD.FTZ R12, R156, R13 ;  /* 0x0000000d9c0c7221 */ /* 0x002fe20000010000 */
[----:B------:R-:W-:-:S04]  /*90a0*/  FADD.FTZ R21, R181, R170 ;  /* 0x000000aab5157221 */ /* 0x000fc80000010000 */
[----:B------:R-:W-:Y:S02]  /*90b0*/  FADD.FTZ R154, R200, R21 ;  /* 0x00000015c89a7221 */ /* 0x000fe40000010000 */
[----:B------:R-:W1:Y:S01]  /*90c0*/  MUFU.EX2 R207, R207 ;  /* 0x000000cf00cf7308 */ /* 0x000e620000000800 */
[----:B0-----:R-:W-:Y:S01]  /*90d0*/  FADD.FTZ R13, R205, R12 ;  /* 0x0000000ccd0d7221 */ /* 0x001fe20000010000 */
[----:B------:R-:W-:Y:S01]  /*90e0*/  FADD.FTZ R21, R177, R154 ;  /* 0x0000009ab1157221 */ /* 0x000fe20000010000 */
[--C-:B------:R-:W-:Y:S01]  /*90f0*/  FFMA.FTZ R154, R176, UR6, -R161.reuse ;  /* 0x00000006b09a7c23 */ /* 0x100fe200080108a1 */
[----:B------:R-:W-:Y:S02]  /*9100*/  FFMA.FTZ R161, R188, UR6, -R161 ;  /* 0x00000006bca17c23 */ /* 0x000fe400080108a1 */
[----:B------:R-:W-:Y:S02]  /*9110*/  FADD.FTZ R170, R202, R21 ;  /* 0x00000015caaa7221 */ /* 0x000fe40000010000 */
[----:B------:R-:W0:Y:S01]  /*9120*/  MUFU.EX2 R164, R164 ;  /* 0x000000a400a47308 */ /* 0x000e220000000800 */
[----:B--2---:R-:W-:Y:S01]  /*9130*/  FADD.FTZ R12, R160, R13 ;  /* 0x0000000da00c7221 */ /* 0x004fe20000010000 */
[----:B------:R-:W-:-:S04]  /*9140*/  FADD.FTZ R21, R169, R170 ;  /* 0x000000aaa9157221 */ /* 0x000fc80000010000 */
[----:B------:R-:W-:Y:S02]  /*9150*/  FADD.FTZ R170, R196, R21 ;  /* 0x00000015c4aa7221 */ /* 0x000fe40000010000 */
[----:B------:R-:W2:Y:S01]  /*9160*/  MUFU.EX2 R201, R201 ;  /* 0x000000c900c97308 */ /* 0x000ea20000000800 */
[----:B-1----:R-:W-:Y:S01]  /*9170*/  FADD.FTZ R13, R207, R12 ;  /* 0x0000000ccf0d7221 */ /* 0x002fe20000010000 */
[----:B------:R-:W-:-:S06]  /*9180*/  FADD.FTZ R21, R159, R170 ;  /* 0x000000aa9f157221 */ /* 0x000fcc0000010000 */
        /* <DEDUP_REMOVED lines=33> */
[----:B--2---:R-:W-:Y:S01]  /*93a0*/  FADD.FTZ R21, R158, R13 ;  /* 0x0000000d9e157221 */ /* 0x004fe20000010000 */
[----:B-1----:R-:W-:-:S03]  /*93b0*/  FADD.FTZ R13, R157, R12 ;  /* 0x0000000c9d0d7221 */ /* 0x002fc60000010000 */
[----:B0-----:R-:W-:Y:S01]  /*93c0*/  FADD.FTZ R12, R161, R21 ;  /* 0x00000015a10c7221 */ /* 0x001fe20000010000 */
[----:B------:R-:W-:Y:S06]  /*93d0*/  @!P0 BRA `(.L_x_2213) ;  /* 0x0000000000048947 */ /* 0x000fec0003800000 */
[----:B------:R-:W-:Y:S01]  /*93e0*/  BPT.TRAP 0x1 ;  /* 0x000000040000795c */ /* 0x000fe20000300000 */
.L_x_2213:
[----:B------:R-:W0:Y:S01]  /*93f0*/  S2UR UR14, SR_CgaCtaId ;  /* 0x00000000000e79c3 */ /* 0x000e220000008800 */
[----:B------:R-:W-:Y:S01]  /*9400*/  R2UR UR11, R213 ;  /* 0x00000000d50b72ca */ /* 0x000fe200000e0000 */
[----:B------:R-:W-:Y:S01]  /*9410*/  UIADD3 UR10, UR10, 0x38860, URZ ;  /* 0x000388600a0a7890 */ /* 0x000fe2000fffe03f */
[----:B------:R-:W-:Y:S01]  /*9420*/  R2UR UR7, R212 ;  /* 0x00000000d40772ca */ /* 0x000fe200000e0000 */
[----:B------:R-:W-:Y:S01]  /*9430*/  IMAD.MOV.U32 R21, RZ, RZ, R3 ;  /* 0x000000ffff157224 */ /* 0x000fe200078e0003 */
[----:B------:R-:W-:Y:S01]  /*9440*/  F2FP.BF16.F32.PACK_AB R201, R20, R201 ;  /* 0x000000c914c9723e */ /* 0x000fe200000010ff */
[----:B------:R-:W-:Y:S01]  /*9450*/  IMAD.MOV.U32 R20, RZ, RZ, R6 ;  /* 0x000000ffff147224 */ /* 0x000fe200078e0006 */
[----:B------:R-:W-:Y:S01]  /*9460*/  F2FP.BF16.F32.PACK_AB R208, R208, R171 ;  /* 0x000000abd0d0723e */ /* 0x000fe200000010ff */
[----:B------:R-:W-:Y:S01]  /*9470*/  IMAD.U32 R214, RZ, RZ, UR61 ;  /* 0x0000003dffd67e24 */ /* 0x000fe2000f8e00ff */
[----:B------:R-:W-:Y:S02]  /*9480*/  F2FP.BF16.F32.PACK_AB R209, R152, R209 ;  /* 0x000000d198d1723e */ /* 0x000fe400000010ff */
[----:B------:R-:W-:-:S02]  /*9490*/  F2FP.BF16.F32.PACK_AB R210, R167, R210 ;  /* 0x000000d2a7d2723e */ /* 0x000fc400000010ff */
[----:B------:R-:W-:Y:S02]  /*94a0*/  F2FP.BF16.F32.PACK_AB R211, R156, R211 ;  /* 0x000000d39cd3723e */ /* 0x000fe400000010ff */
[----:B------:R-:W-:Y:S01]  /*94b0*/  F2FP.BF16.F32.PACK_AB R204, R189, R204 ;  /* 0x000000ccbdcc723e */ /* 0x000fe200000010ff */
[----:B------:R-:W-:Y:S01]  /*94c0*/  UISETP.GT.AND UP0, UPT, UR7, UR11, UPT ;  /* 0x0000000b0700728c */ /* 0x000fe2000bf04270 */
[----:B------:R-:W-:Y:S01]  /*94d0*/  F2FP.BF16.F32.PACK_AB R205, R160, R205 ;  /* 0x000000cda0cd723e */ /* 0x000fe200000010ff */
[----:B------:R-:W-:Y:S01]  /*94e0*/  UIADD3 UR7, UR7, -0x1, URZ ;  /* 0xffffffff07077890 */ /* 0x000fe2000fffe03f */
[----:B------:R-:W-:Y:S02]  /*94f0*/  F2FP.BF16.F32.PACK_AB R206, R181, R206 ;  /* 0x000000ceb5ce723e */ /* 0x000fe400000010ff */
[----:B------:R-:W-:Y:S02]  /*9500*/  F2FP.BF16.F32.PACK_AB R207, R164, R207 ;  /* 0x000000cfa4cf723e */ /* 0x000fe400000010ff */
[----:B------:R-:W-:Y:S01]  /*9510*/  PLOP3.LUT P1, PT, PT, PT, UP0, 0x80, 0x0 ;  /* 0x000000000000781c */ /* 0x000fe20003f2f008 */
[----:B0-----:R-:W-:Y:S01]  /*9520*/  UPRMT UR10, UR14, 0x654, UR10 ;  /* 0x000006540e0a7896 */ /* 0x001fe2000800000a */
[----:B------:R-:W-:-:S02]  /*9530*/  MOV R212, UR7 ;  /* 0x0000000700d47c02 */ /* 0x000fc40008000f00 */
        /* <DEDUP_REMOVED lines=12> */
[----:B------:R-:W-:Y:S02]  /*9600*/  F2FP.BF16.F32.PACK_AB R194, R157, R194 ;  /* 0x000000c29dc2723e */ /* 0x000fe400000010ff */
[----:B------:R-:W-:Y:S01]  /*9610*/  F2FP.BF16.F32.PACK_AB R195, R161, R158 ;  /* 0x0000009ea1c3723e */ /* 0x000fe200000010ff */
[----:B------:R-:W-:Y:S06]  /*9620*/  @P1 BRA `(.L_x_2214) ;  /* 0xffffffbc00a01947 */ /* 0x000fec000383ffff */
[----:B------:R-:W-:-:S07]  /*9630*/  IMAD.U32 R212, RZ, RZ, UR7 ;  /* 0x00000007ffd47e24 */ /* 0x000fce000f8e00ff */
.L_x_2203:
[----:B------:R-:W-:Y:S02]  /*9640*/  R2UR UR10, R22 ;  /* 0x00000000160a72ca */ /* 0x000fe400000e0000 */
[----:B------:R-:W-:-:S13]  /*9650*/  R2UR UR7, R212 ;  /* 0x00000000d40772ca */ /* 0x000fda00000e0000 */
[----:B------:R-:W-:-:S06]  /*9660*/  UISETP.GE.AND UP0, UPT, UR7, UR10, UPT ;  /* 0x0000000a0700728c */ /* 0x000fcc000bf06270 */
[----:B------:R-:W-:-:S13]  /*9670*/  PLOP3.LUT P1, PT, PT, PT, UP0, 0x80, 0x0 ;  /* 0x000000000000781c */ /* 0x000fda0003f2f008 */
[----:B------:R-:W-:Y:S05]  /*9680*/  @!P1 BRA `(.L_x_2215) ;  /* 0x0000003800bc9947 */ /* 0x000fea0003800000 */
[----:B------:R-:W-:Y:S01]  /*9690*/  R2UR UR6, R7 ;  /* 0x00000000070672ca */ /* 0x000fe200000e0000 */
[----:B------:R-:W-:Y:S01]  /*96a0*/  IMAD.MOV.U32 R14, RZ, RZ, R3 ;  /* 0x000000ffff0e7224 */ /* 0x000fe200078e0003 */
[----:B------:R-:W-:Y:S01]  /*96b0*/  UMOV UR7, UR61 ;  /* 0x0000003d00077c82 */ /* 0x000fe20008000000 */
[----:B------:R-:W-:-:S10]  /*96c0*/  IMAD.MOV.U32 R17, RZ, RZ, R6 ;  /* 0x000000ffff117224 */ /* 0x000fd400078e0006 */
[----:B------:R-:W-:-:S07]  /*96d0*/  IMAD.U32 R213, RZ, RZ, UR6 ;  /* 0x00000006ffd57e24 */ /* 0x000fce000f8e00ff */
.L_x_2226:
        /* <DEDUP_REMOVED lines=9> */
.L_x_2216:
        /* <DEDUP_REMOVED lines=8> */
.L_x_2217:
[----:B-1----:R-:W-:Y:S05]  /*97f0*/  @P1 BRA `(.L_x_2218) ;  /* 0x0000000000081947 */ /* 0x002fea0003800000 */
[----:B------:R-:W1:Y:S02]  /*9800*/  SYNCS.PHASECHK.TRANS64.TRYWAIT P1, [UR60+0x38830], R3 ;  /* 0x03883003ff0075a7 */ /* 0x000e64000802017c */
[----:B-1----:R-:W-:Y:S05]  /*9810*/  @!P1 BRA `(.L_x_2219) ;  /* 0x000000b400489947 */ /* 0x002fea0003800000 */
.L_x_2218:
        /* <DEDUP_REMOVED lines=35> */
[----:B------:R-:W-:Y:S01]  /*9a50*/  R2UR UR14, R10 ;  /* 0x000000000a0e72ca */ /* 0x000fe200000e0000 */
[----:B------:R-:W-:Y:S01]  /*9a60*/  UMOV UR54, UR10 ;  /* 0x0000000a00367c82 */ /* 0x000fe20008000000 */
[----:B------:R-:W-:Y:S01]  /*9a70*/  R2UR UR15, R11 ;  /* 0x000000000b0f72ca */ /* 0x000fe200000e0000 */
        /* <DEDUP_REMOVED lines=613> */
.L_x_2220:
        /* <DEDUP_REMOVED lines=8> */
.L_x_2221:
[----:B-1----:R-:W-:Y:S05]  /*c150*/  @P1 BRA `(.L_x_2222) ;  /* 0x0000000000081947 */ /* 0x002fea0003800000 */
[----:B------:R-:W1:Y:S02]  /*c160*/  SYNCS.PHASECHK.TRANS64.TRYWAIT P1, [UR10+0x38850], R0 ;  /* 0x03885000ff0075a7 */ /* 0x000e64000802014a */
[----:B-1----:R-:W-:Y:S05]  /*c170*/  @!P1 BRA `(.L_x_2223) ;  /* 0x0000008c00089947 */ /* 0x002fea0003800000 */
.L_x_2222:
[----:B------:R-:W-:Y:S01]  /*c180*/  R2UR UR6, R16 ;  /* 0x00000000100672ca */ /* 0x000fe200000e0000 */
[----:B------:R-:W-:-:S12]  /*c190*/  WARPGROUP.ARRIVE ;  /* 0x00000000000079c5 */ /* 0x000fd80000000000 */
        /* <DEDUP_REMOVED lines=35> */
.L_x_2224:
[----:B01----:R-:W-:Y:S01]  /*c3d0*/  FMNMX.FTZ R0, R184, R17, !PT ;  /* 0x00000011b8007209 */ /* 0x003fe20007810000 */
[----:B------:R-:W-:Y:S01]  /*c3e0*/  ULDC UR6, c[0x0][0x988] ;  /* 0x0002620000067ab9 */ /* 0x000fe20000000800 */
[----:B------:R-:W-:Y:S01]  /*c3f0*/  FMNMX.FTZ R2, R186, R14, !PT ;  /* 0x0000000eba027209 */ /* 0x000fe20007810000 */
[----:B------:R-:W0:Y:S01]  /*c400*/  S2UR UR7, SR_CgaCtaId ;  /* 0x00000000000779c3 */ /* 0x000e220000008800 */
[----:B------:R-:W-:Y:S01]  /*c410*/  FMNMX.FTZ R3, R185, R0, !PT ;  /* 0x00000000b9037209 */ /* 0x000fe20007810000 */
[----:B------:R-:W-:Y:S01]  /*c420*/  UIADD3 UR60, UR60, 0x38840, URZ ;  /* 0x000388403c3c7890 */ /* 0x000fe2000fffe03f */
        /* <DEDUP_REMOVED lines=10> */
[----:B------:R-:W-:Y:S01]  /*c4d0*/  FMNMX.FTZ R2, R182, R19, !PT ;  /* 0x00000013b6027209 */ /* 0x000fe20007810000 */
[----:B0-----:R-:W-:Y:S01]  /*c4e0*/  UPRMT UR60, UR7, 0x654, UR60 ;  /* 0x00000654073c7896 */ /* 0x001fe2000800003c */
[----:B------:R-:W-:Y:S02]  /*c4f0*/  FMNMX.FTZ R3, R181, R0, !PT ;  /* 0x00000000b5037209 */ /* 0x000fe40007810000 */
[----:B------:R-:W-:Y:S02]  /*c500*/  FMNMX.FTZ R19, R183, R2, !PT ;  /* 0x00000002b7137209 */ /* 0x000fe40007810000 */
[----:B------:R-:W-:Y:S02]  /*c510*/  FMNMX.FTZ R0, R168, R3, !PT ;  /* 0x00000003a8007209 */ /* 0x000fe40007810000 */
[----:B------:R-:W-:-:S02]  /*c520*/  FMNMX.FTZ R2, R170, R19, !PT ;  /* 0x00000013aa027209 */ /* 0x000fc40007810000 */
[----:B------:R-:W-:Y:S01]  /*c530*/  FMNMX.FTZ R3, R169, R0, !PT ;  /* 0x00000000a9037209 */ /* 0x000fe20007810000 */
[----:B------:R-:W-:Y:S01]  /*c540*/  SYNCS.ARRIVE.TRANS64.RED.A1T0 RZ, [UR60], RZ ;  /* 0x000000ffffff79a7 */ /* 0x000fe2000810043c */
        /* <DEDUP_REMOVED lines=20> */
[----:B------:R-:W-:-:S03]  /*c690*/  FMNMX.FTZ R2, R159, R2, !PT ;  /* 0x000000029f027209 */ /* 0x000fc60007810000 */
[----:B------:R-:W0:Y:S04]  /*c6a0*/  SHFL.BFLY PT, R3, R0, 0x2, 0x1f ;  /* 0x0c401f0000037f89 */ /* 0x000e2800000e0000 */
[----:B------:R-:W1:Y:S01]  /*c6b0*/  SHFL.BFLY PT, R19, R2, 0x2, 0x1f ;  /* 0x0c401f0002137f89 */ /* 0x000e6200000e0000 */
[----:B0-----:R-:W-:Y:S02]  /*c6c0*/  FMNMX.FTZ R18, R0, R3, !PT ;  /* 0x0000000300127209 */ /* 0x001fe40007810000 */
[----:B-1----:R-:W-:-:S03]  /*c6d0*/  FMNMX.FTZ R19, R2, R19, !PT ;  /* 0x0000001302137209 */ /* 0x002fc60007810000 */
[----:B------:R-:W0:Y:S04]  /*c6e0*/  SHFL.BFLY PT, R3, R18, 0x1, 0x1f ;  /* 0x0c201f0012037f89 */ /* 0x000e2800000e0000 */
[----:B------:R-:W1:Y:S01]  /*c6f0*/  SHFL.BFLY PT, R20, R19, 0x1, 0x1f ;  /* 0x0c201f0013147f89 */ /* 0x000e6200000e0000 */
[----:B0-----:R-:W-:Y:S02]  /*c700*/  FMNMX.FTZ R6, R18, R3, !PT ;  /* 0x0000000312067209 */ /* 0x001fe40007810000 */
[----:B-1----:R-:W-:-:S03]  /*c710*/  FMNMX.FTZ R3, R19, R20, !PT ;  /* 0x0000001413037209 */ /* 0x002fc60007810000 */
[C---:B------:R-:W-:Y:S01]  /*c720*/  FADD.FTZ R17, -R6.reuse, R17 ;  /* 0x0000001106117221 */ /* 0x040fe20000010100 */
[----:B------:R-:W-:Y:S01]  /*c730*/  FMUL.FTZ R193, R6, UR6 ;  /* 0x0000000606c17c20 */ /* 0x000fe20008410000 */
[----:B------:R-:W-:Y:S02]  /*c740*/  FADD.FTZ R14, -R3, R14 ;  /* 0x0000000e030e7221 */ /* 0x000fe40000010100 */
[----:B------:R-:W-:Y:S01]  /*c750*/  FMUL.FTZ R20, R17, UR6 ;  /* 0x0000000611147c20 */ /* 0x000fe20008410000 */
        /* <DEDUP_REMOVED lines=23> */
[----:B------:R-:W-:Y:S01]  /*c8d0*/  FFMA.FTZ R153, R153, UR6, -R193 ;  /* 0x0000000699997c23 */ /* 0x000fe200080108c1 */
        /* <DEDUP_REMOVED lines=11> */
[----:B------:R-:W2:Y:S01]  /*c990*/  MUFU.EX2 R209, R209 ;  /* 0x000000d100d17308 */ /* 0x000ea20000000800 */
[----:B-1----:R-:W-:Y:S01]  /*c9a0*/  FFMA.FTZ R13, R0, R13, R17 ;  /* 0x0000000d000d7223 */ /* 0x002fe20000010011 */
[--C-:B------:R-:W-:Y:S01]  /*c9b0*/  FFMA.FTZ R197, R162, UR6, -R14.reuse ;  /* 0x00000006a2c57c23 */ /* 0x100fe2000801080e */
[--C-:B------:R-:W-:Y:S01]  /*c9c0*/  FFMA.FTZ R162, R163, UR6, -R14.reuse ;  /* 0x00000006a3a27c23 */ /* 0x100fe2000801080e */
[--C-:B------:R-:W-:Y:S01]  /*c9d0*/  FFMA.FTZ R199, R166, UR6, -R14.reuse ;  /* 0x00000006a6c77c23 */ /* 0x100fe2000801080e */
[--C-:B------:R-:W-:Y:S01]  /*c9e0*/  FFMA.FTZ R203, R174, UR6, -R14.reuse ;  /* 0x00000006aecb7c23 */ /* 0x100fe2000801080e */
[--C-:B------:R-:W-:Y:S01]  /*c9f0*/  FFMA.FTZ R164, R175, UR6, -R14.reuse ;  /* 0x00000006afa47c23 */ /* 0x100fe2000801080e */
[----:B------:R-:W-:Y:S01]  /*ca00*/  FFMA.FTZ R157, R157, UR6, -R193 ;  /* 0x000000069d9d7c23 */ /* 0x000fe200080108c1 */
[----:B------:R-:W1:Y:S01]  /*ca10*/  MUFU.EX2 R18, R18 ;  /* 0x0000001200127308 */ /* 0x000e620000000800 */
[----:B0-----:R-:W-:Y:S01]  /*ca20*/  FADD.FTZ R13, R208, R13 ;  /* 0x0000000dd00d7221 */ /* 0x001fe20000010000 */
[--C-:B------:R-:W-:Y:S01]  /*ca30*/  FFMA.FTZ R193, R154, UR6, -R14.reuse ;  /* 0x000000069ac17c23 */ /* 0x100fe2000801080e */
[--C-:B------:R-:W-:Y:S01]  /*ca40*/  FFMA.FTZ R155, R155, UR6, -R14.reuse ;  /* 0x000000069b9b7c23 */ /* 0x100fe2000801080e */
[----:B------:R-:W-:-:S04]  /*ca50*/  FFMA.FTZ R158, R158, UR6, -R14 ;  /* 0x000000069e9e7c23 */ /* 0x000fc8000801080e */
[----:B------:R-:W0:Y:S01]  /*ca60*/  MUFU.EX2 R210, R210 ;  /* 0x000000d200d27308 */ /* 0x000e220000000800 */
[----:B--2---:R-:W-:-:S07]  /*ca70*/  FFMA.FTZ R171, R2, R12, R209 ;  /* 0x0000000c02ab7223 */ /* 0x004fce00000100d1 */
        /* <DEDUP_REMOVED lines=16> */
[--C-:B------:R-:W-:Y:S01]  /*cb80*/  FFMA.FTZ R166, R167, UR6, -R14.reuse ;  /* 0x00000006a7a67c23 */ /* 0x100fe2000801080e */
[----:B------:R-:W-:-:S05]  /*cb90*/  FFMA.FTZ R14, R159, UR6, -R14 ;  /* 0x000000069f0e7c23 */ /* 0x000fca000801080e */
        /* <DEDUP_REMOVED lines=34> */
[----:B------:R-:W-:Y:S01]  /*cdc0*/  MUFU.EX2 R165, R165 ;  /* 0x000000a500a57308 */ /* 0x000fe20000000800 */
[----:B0-----:R-:W-:-:S07]  /*cdd0*/  FADD.FTZ R154, R198, R163 ;  /* 0x000000a3c69a7221 */ /* 0x001fce0000010000 */
[----:B------:R-:W0:Y:S01]  /*cde0*/  MUFU.EX2 R166, R166 ;  /* 0x000000a600a67308 */ /* 0x000e220000000800 */
[----:B--2---:R-:W-:-:S07]  /*cdf0*/  FADD.FTZ R13, R199, R12 ;  /* 0x0000000cc70d7221 */ /* 0x004fce0000010000 */
        /* <DEDUP_REMOVED lines=20> */
.L_x_2225:
[----:B------:R-:W0:Y:S01]  /*cf40*/  S2UR UR14, SR_CgaCtaId ;  /* 0x00000000000e79c3 */ /* 0x000e220000008800 */
[----:B------:R-:W-:Y:S01]  /*cf50*/  R2UR UR11, R22 ;  /* 0x00000000160b72ca */ /* 0x000fe200000e0000 */
[----:B------:R-:W-:Y:S01]  /*cf60*/  UIADD3 UR10, UR10, 0x38860, URZ ;  /* 0x000388600a0a7890 */ /* 0x000fe2000fffe03f */
[----:B------:R-:W-:Y:S02]  /*cf70*/  R2UR UR7, R212 ;  /* 0x00000000d40772ca */ /* 0x000fe400000e0000 */
[----:B------:R-:W-:Y:S01]  /*cf80*/  F2FP.BF16.F32.PACK_AB R208, R208, R17 ;  /* 0x00000011d0d0723e */ /* 0x000fe200000010ff */
[----:B------:R-:W-:Y:S01]  /*cf90*/  IMAD.MOV.U32 R17, RZ, RZ, R6 ;  /* 0x000000ffff117224 */ /* 0x000fe200078e0006 */
[----:B------:R-:W-:Y:S01]  /*cfa0*/  F2FP.BF16.F32.PACK_AB R195, R14, R195 ;  /* 0x000000c30ec3723e */ /* 0x000fe200000010ff */
[----:B------:R-:W-:Y:S01]  /*cfb0*/  IMAD.MOV.U32 R14, RZ, RZ, R3 ;  /* 0x000000ffff0e7224 */ /* 0x000fe200078e0003 */
[----:B------:R-:W-:Y:S02]  /*cfc0*/  F2FP.BF16.F32.PACK_AB R209, R18, R209 ;  /* 0x000000d112d1723e */ /* 0x000fe400000010ff */
[----:B------:R-:W-:-:S02]  /*cfd0*/  F2FP.BF16.F32.PACK_AB R210, R19, R210 ;  /* 0x000000d213d2723e */ /* 0x000fc400000010ff */
[----:B------:R-:W-:Y:S02]  /*cfe0*/  F2FP.BF16.F32.PACK_AB R211, R20, R211 ;  /* 0x000000d314d3723e */ /* 0x000fe400000010ff */
[----:B------:R-:W-:Y:S01]  /*cff0*/  F2FP.BF16.F32.PACK_AB R204, R21, R204 ;  /* 0x000000cc15cc723e */ /* 0x000fe200000010ff */
[----:B------:R-:W-:Y:S01]  /*d000*/  UISETP.GT.AND UP0, UPT, UR7, UR11, UPT ;  /* 0x0000000b0700728c */ /* 0x000fe2000bf04270 */
[----:B------:R-:W-:Y:S02]  /*d010*/  F2FP.BF16.F32.PACK_AB R205, R152, R205 ;  /* 0x000000cd98cd723e */ /* 0x000fe400000010ff */
[----:B------:R-:W-:Y:S02]  /*d020*/  F2FP.BF16.F32.PACK_AB R206, R177, R206 ;  /* 0x000000ceb1ce723e */ /* 0x000fe400000010ff */
[----:B------:R-:W-:Y:S02]  /*d030*/  F2FP.BF16.F32.PACK_AB R207, R156, R207 ;  /* 0x000000cf9ccf723e */ /* 0x000fe400000010ff */
[----:B------:R-:W-:Y:S01]  /*d040*/  PLOP3.LUT P1, PT, PT, PT, UP0, 0x80, 0x0 ;  /* 0x000000000000781c */ /* 0x000fe20003f2f008 */
[----:B0-----:R-:W-:Y:S01]  /*d050*/  UPRMT UR10, UR14, 0x654, UR10 ;  /* 0x000006540e0a7896 */ /* 0x001fe2000800000a */
[----:B------:R-:W-:-:S02]  /*d060*/  F2FP.BF16.F32.PACK_AB R200, R169, R200 ;  /* 0x000000c8a9c8723e */ /* 0x000fc400000010ff */
[----:B------:R-:W-:Y:S02]  /*d070*/  F2FP.BF16.F32.PACK_AB R201, R160, R201 ;  /* 0x000000c9a0c9723e */ /* 0x000fe400000010ff */
[----:B------:R-:W-:Y:S02]  /*d080*/  F2FP.BF16.F32.PACK_AB R202, R173, R202 ;  /* 0x000000caadca723e */ /* 0x000fe400000010ff */
[----:B------:R-:W-:Y:S02]  /*d090*/  F2FP.BF16.F32.PACK_AB R203, R164, R203 ;  /* 0x000000cba4cb723e */ /* 0x000fe400000010ff */
[----:B------:R-:W-:Y:S01]  /*d0a0*/  SYNCS.ARRIVE.TRANS64.RED.A1T0 RZ, [UR10], RZ ;  /* 0x000000ffffff79a7 */ /* 0x000fe2000810040a */
[----:B------:R-:W-:Y:S01]  /*d0b0*/  UIADD3 UR10, UR7, -0x1, URZ ;  /* 0xffffffff070a7890 */ /* 0x000fe2000fffe03f */
[----:B------:R-:W-:Y:S02]  /*d0c0*/  R2UR UR7, R7 ;  /* 0x00000000070772ca */ /* 0x000fe400000e0000 */
[----:B------:R-:W-:-:S02]  /*d0d0*/  F2FP.BF16.F32.PACK_AB R196, R161, R196 ;  /* 0x000000c4a1c4723e */ /* 0x000fc400000010ff */
[----:B------:R-:W-:Y:S01]  /*d0e0*/  F2FP.BF16.F32.PACK_AB R197, R162, R197 ;  /* 0x000000c5a2c5723e */ /* 0x000fe200000010ff */
[----:B------:R-:W-:Y:S01]  /*d0f0*/  IMAD.U32 R212, RZ, RZ, UR10 ;  /* 0x0000000affd47e24 */ /* 0x000fe2000f8e00ff */
[----:B------:R-:W-:Y:S02]  /*d100*/  F2FP.BF16.F32.PACK_AB R198, R165, R198 ;  /* 0x000000c6a5c6723e */ /* 0x000fe400000010ff */
[----:B------:R-:W-:Y:S02]  /*d110*/  F2FP.BF16.F32.PACK_AB R199, R166, R199 ;  /* 0x000000c7a6c7723e */ /* 0x000fe400000010ff */
[----:B------:R-:W-:Y:S02]  /*d120*/  F2FP.BF16.F32.PACK_AB R192, R153, R192 ;  /* 0x000000c099c0723e */ /* 0x000fe400000010ff */
[----:B------:R-:W-:Y:S02]  /*d130*/  F2FP.BF16.F32.PACK_AB R193, R167, R193 ;  /* 0x000000c1a7c1723e */ /* 0x000fe400000010ff */
[----:B------:R-:W-:Y:S01]  /*d140*/  MOV R213, UR7 ;  /* 0x0000000700d57c02 */ /* 0x000fe20008000f00 */
[----:B------:R-:W-:Y:S01]  /*d150*/  UMOV UR7, UR61 ;  /* 0x0000003d00077c82 */ /* 0x000fe20008000000 */
[----:B------:R-:W-:Y:S01]  /*d160*/  F2FP.BF16.F32.PACK_AB R194, R157, R194 ;  /* 0x000000c29dc2723e */ /* 0x000fe200000010ff */
[----:B------:R-:W-:Y:S06]  /*d170*/  @P1 BRA `(.L_x_2226) ;  /* 0xffffffc400581947 */ /* 0x000fec000383ffff */
.L_x_2215:
        /* <DEDUP_REMOVED lines=131> */
.L_x_2227:
        /* <DEDUP_REMOVED lines=8> */
.L_x_2228:
[----:B-1----:R-:W-:Y:S05]  /*da30*/  @P1 BRA `(.L_x_2229) ;  /* 0x0000000000081947 */ /* 0x002fea0003800000 */
[----:B------:R-:W1:Y:S02]  /*da40*/  SYNCS.PHASECHK.TRANS64.TRYWAIT P1, [UR5+0x38850], R0 ;  /* 0x03885000ff0075a7 */ /* 0x000e640008020145 */
[----:B-1----:R-:W-:Y:S05]  /*da50*/  @!P1 BRA `(.L_x_2230) ;  /* 0x0000007000e89947 */ /* 0x002fea0003800000 */
.L_x_2229:
[----:B------:R-:W-:Y:S01]  /*da60*/  R2UR UR4, R16 ;  /* 0x00000000100472ca */ /* 0x000fe200000e0000 */
[----:B------:R-:W-:Y:S01]  /*da70*/  WARPGROUP.ARRIVE ;  /* 0x00000000000079c5 */ /* 0x000fe20000000000 */
[----:B------:R-:W-:Y:S01]  /*da80*/  UMOV UR11, 0x40000040 ;  /* 0x40000040000b7882 */ /* 0x000fe20000000000 */
[----:B01----:R-:W0:Y:S04]  /*da90*/  SHFL.BFLY PT, R0, R13, 0x2, 0x1f ;  /* 0x0c401f000d007f89 */ /* 0x003e2800000e0000 */
[----:B------:R-:W1:Y:S06]  /*daa0*/  SHFL.BFLY PT, R5, R12, 0x2, 0x1f ;  /* 0x0c401f000c057f89 */ /* 0x000e6c00000e0000 */
[----:B------:R-:W-:-:S04]  /*dab0*/  UIADD3 UR4, UR4, 0x400, URZ ;  /* 0x0000040004047890 */ /* 0x000fc8000fffe03f */
[----:B------:R-:W-:-:S04]  /*dac0*/  USHF.R.U32.HI UR4, URZ, 0x4, UR4 ;  /* 0x000000043f047899 */ /* 0x000fc80008011604 */
[----:B------:R-:W-:-:S04]  /*dad0*/  ULOP3.LUT UR4, UR4, 0x3fff, URZ, 0xc0, !UPT ;  /* 0x00003fff04047892 */ /* 0x000fc8000f8ec03f */
[----:B------:R-:W-:Y:S01]  /*dae0*/  ULOP3.LUT UR4, UR4, 0x2800000, URZ, 0xfc, !UPT ;  /* 0x0280000004047892 */ /* 0x000fe2000f8efc3f */
[----:B0-----:R-:W-:Y:S01]  /*daf0*/  FADD.FTZ R0, R0, R13 ;  /* 0x0000000d00007221 */ /* 0x001fe20000010000 */
[----:B------:R-:W-:Y:S02]  /*db00*/  IMAD.U32 R13, RZ, RZ, UR6 ;  /* 0x00000006ff0d7e24 */ /* 0x000fe4000f8e00ff */
[----:B------:R-:W-:Y:S01]  /*db10*/  UIMAD UR4, UR61, 0xa00, UR4 ;  /* 0x00000a003d0478a4 */ /* 0x000fe2000f8e0204 */
[----:B-1----:R-:W-:-:S03]  /*db20*/  FADD.FTZ R2, R5, R12 ;  /* 0x0000000c05027221 */ /* 0x002fc60000010000 */
        /* <DEDUP_REMOVED lines=9> */
[----:B------:R-:W-:Y:S02]  /*dbc0*/  CS2R R4, SRZ ;  /* 0x0000000000047805 */ /* 0x000fe4000001ff00 */
[----:B------:R-:W-:Y:S02]  /*dbd0*/  MOV R0, 0xff800000 ;  /* 0xff80000000007802 */ /* 0x000fe40000000f00 */
[----:B------:R-:W-:Y:S01]  /*dbe0*/  FSETP.NE.FTZ.AND P1, PT, R11, RZ, PT ;  /* 0x000000ff0b00720b */ /* 0x000fe20003f35000 */
[----:B-1----:R-:W-:Y:S01]  /*dbf0*/  FADD.FTZ R14, R2, R7 ;  /* 0x00000007020e7221 */ /* 0x002fe20000010000 */
[----:B------:R-:W-:-:S02]  /*dc00*/  IMAD.U32 R7, RZ, RZ, UR6 ;  /* 0x00000006ff077e24 */ /* 0x000fc4000f8e00ff */
[----:B------:R-:W-:Y:S02]  /*dc10*/  IMAD.MOV.U32 R2, RZ, RZ, -0x800000 ;  /* 0xff800000ff027424 */ /* 0x000fe400078e00ff */
        /* <DEDUP_REMOVED lines=37> */
.L_x_2231:
        /* <DEDUP_REMOVED lines=133> */
.L_x_2195:
[----:B------:R-:W-:Y:S05]  /*e6c0*/  @P0 BRA `(.L_x_2232) ;  /* 0x0000002000600947 */ /* 0x000fea0003800000 */
[----:B------:R-:W0:Y:S01]  /*e6d0*/  S2R R3, SR_TID.X ;  /* 0x0000000000037919 */ /* 0x000e220000002100 */
[----:B------:R-:W-:Y:S01]  /*e6e0*/  R2UR UR13, R23 ;  /* 0x00000000170d72ca */ /* 0x000fe200000e0000 */
[----:B------:R-:W1:Y:S01]  /*e6f0*/  S2UR UR12, SR_CTAID.Z ;  /* 0x00000000000c79c3 */ /* 0x000e620000002700 */
[----:B------:R-:W-:Y:S01]  /*e700*/  ULDC.64 UR8, c[0x0][0xbd0] ;  /* 0x0002f40000087ab9 */ /* 0x000fe20000000a00 */
[----:B------:R-:W-:Y:S01]  /*e710*/  ULDC.64 UR14, c[0x0][0x208] ;  /* 0x00008200000e7ab9 */ /* 0x000fe20000000a00 */
[----:B------:R-:W-:Y:S05]  /*e720*/  BSSY B0, `(.L_x_2233) ;  /* 0x000014c000007945 */ /* 0x000fea0003800000 */
[----:B------:R-:W2:Y:S04]  /*e730*/  LDC.64 R18, c[0x0][0xbd8] ;  /* 0x0002f600ff127b82 */ /* 0x000ea80000000a00 */
[----:B------:R-:W-:-:S02]  /*e740*/  USHF.R.S32.HI UR7, URZ, 0x1f, UR13 ;  /* 0x0000001f3f077899 */ /* 0x000fc4000801140d */
[----:B------:R-:W-:Y:S02]  /*e750*/  UIMAD.WIDE.U32 UR4, UR13, UR8, URZ ;  /* 0x000000080d0472a5 */ /* 0x000fe4000f8e003f */
[----:B------:R-:W-:Y:S01]  /*e760*/  UIMAD UR6, UR7, UR8, URZ ;  /* 0x00000008070672a4 */ /* 0x000fe2000f8e023f */
[----:B------:R-:W3:Y:S03]  /*e770*/  S2UR UR11, SR_CTAID.Y ;  /* 0x00000000000b79c3 */ /* 0x000ee60000002600 */
[----:B------:R-:W-:-:S03]  /*e780*/  UIMAD UR6, UR13, UR9, UR6 ;  /* 0x000000090d0672a4 */ /* 0x000fc6000f8e0206 */
[----:B------:R-:W-:Y:S01]  /*e790*/  ULDC.64 UR8, c[0x0][0xb38] ;  /* 0x0002ce0000087ab9 */ /* 0x000fe20000000a00 */
[----:B------:R-:W-:Y:S01]  /*e7a0*/  UIADD3 UR6, UR5, UR6, URZ ;  /* 0x0000000605067290 */ /* 0x000fe2000fffe03f */
[----:B------:R-:W3:Y:S01]  /*e7b0*/  LDC R153, c[0x0][0xc50] ;  /* 0x00031400ff997b82 */ /* 0x000ee20000000800 */
[----:B-1----:R-:W-:Y:S02]  /*e7c0*/  USHF.R.S32.HI UR10, URZ, 0x1f, UR12 ;  /* 0x0000001f3f0a7899 */ /* 0x002fe4000801140c */
[----:B------:R-:W-:Y:S01]  /*e7d0*/  UIMAD UR7, UR7, UR8, URZ ;  /* 0x00000008070772a4 */ /* 0x000fe2000f8e023f */
[----:B0-----:R-:W-:-:S04]  /*e7e0*/  VIADD R5, R3, 0xffffff80 ;  /* 0xffffff8003057836 */ /* 0x001fc80000000000 */
[----:B------:R-:W0:Y:S01]  /*e7f0*/  LDC.64 R20, c[0x0][0xb40] ;  /* 0x0002d000ff147b82 */ /* 0x000e220000000a00 */
[----:B------:R-:W-:-:S04]  /*e800*/  SHF.R.S32.HI R4, RZ, 0x1f, R5 ;  /* 0x0000001fff047819 */ /* 0x000fc80000011405 */
[CC--:B------:R-:W-:Y:S02]  /*e810*/  LEA.HI R6, R4.reuse, R5.reuse, RZ, 0x7 ;  /* 0x0000000504067211 */ /* 0x0c0fe400078f38ff */
[----:B------:R-:W-:Y:S02]  /*e820*/  LEA.HI R11, R4, R5, RZ, 0x2 ;  /* 0x00000005040b7211 */ /* 0x000fe400078f10ff */
[----:B------:R-:W-:Y:S02]  /*e830*/  LOP3.LUT R8, R6, 0xffffff80, RZ, 0xc0, !PT ;  /* 0xffffff8006087812 */ /* 0x000fe400078ec0ff */
[----:B------:R-:W-:-:S03]  /*e840*/  SHF.R.S32.HI R7, RZ, 0x7, R6 ;  /* 0x00000007ff077819 */ /* 0x000fc60000011406 */
[----:B------:R-:W-:Y:S01]  /*e850*/  IMAD.IADD R3, R5, 0x1, -R8 ;  /* 0x0000000105037824 */ /* 0x000fe200078e0a08 */
[----:B------:R-:W-:Y:S01]  /*e860*/  LEA.HI R4, R6, R7, RZ, 0x1 ;  /* 0x0000000706047211 */ /* 0x000fe200078f08ff */
[----:B------:R-:W1:Y:S01]  /*e870*/  LDC R8, c[0x0][0xbe8] ;  /* 0x0002fa00ff087b82 */ /* 0x000e620000000800 */
        /* <DEDUP_REMOVED lines=12> */
[----:B------:R-:W-:Y:S01]  /*e940*/  LOP3.LUT R10, R10, 0x7ffffffc, RZ, 0xc0, !PT ;  /* 0x7ffffffc0a0a7812 */ /* 0x000fe200078ec0ff */
[----:B------:R-:W-:Y:S01]  /*e950*/  BAR.SYNC.DEFER_BLOCKING 0x1, 0x100 ;  /* 0x0044000000007b1d */ /* 0x000fe20000010000 */
[----:B-1----:R-:W-:Y:S01]  /*e960*/  ISETP.NE.AND P0, PT, R8, 0x1, PT ;  /* 0x000000010800780c */ /* 0x002fe20003f05270 */
[----:B------:R-:W-:Y:S01]  /*e970*/  IMAD.IADD R4, R9, 0x1, -R14 ;  /* 0x0000000109047824 */ /* 0x000fe200078e0a0e */
[----:B------:R-:W-:Y:S02]  /*e980*/  LOP3.LUT R14, R7, 0x1ffffffe, RZ, 0xc0, !PT ;  /* 0x1ffffffe070e7812 */ /* 0x000fe400078ec0ff */
[----:B------:R-:W-:Y:S01]  /*e990*/  SHF.R.S32.HI R7, RZ, 0x5, R12 ;  /* 0x00000005ff077819 */ /* 0x000fe2000001140c */
[----:B--2---:R-:W-:Y:S01]  /*e9a0*/  IMAD R12, R18, UR10, RZ ;  /* 0x0000000a120c7c24 */ /* 0x004fe2000f8e02ff */
[----:B------:R-:W1:Y:S01]  /*e9b0*/  S2R R9, SR_CTAID.X ;  /* 0x0000000000097919 */ /* 0x000e620000002500 */
[----:B------:R-:W-:Y:S01]  /*e9c0*/  IMAD.IADD R11, R5, 0x1, -R14 ;  /* 0x00000001050b7824 */ /* 0x000fe200078e0a0e */
[----:B------:R-:W-:Y:S01]  /*e9d0*/  MOV R5, UR5 ;  /* 0x0000000500057c02 */ /* 0x000fe20008000f00 */
[----:B------:R-:W-:-:S02]  /*e9e0*/  IMAD R7, R7, 0x10, R4 ;  /* 0x0000001007077824 */ /* 0x000fc400078e0204 */
[----:B------:R-:W-:Y:S02]  /*e9f0*/  IMAD.U32 R4, RZ, RZ, UR4 ;  /* 0x00000004ff047e24 */ /* 0x000fe4000f8e00ff */
[----:B------:R-:W2:Y:S01]  /*ea00*/  @P0 LDC R14, c[0x0][0xbec] ;  /* 0x0002fb00ff0e0b82 */ /* 0x000ea20000000800 */
[----:B------:R-:W-:Y:S01]  /*ea10*/  IMAD R16, R6, 0x40, R7 ;  /* 0x0000004006107824 */ /* 0x000fe200078e0207 */
[----:B------:R-:W-:Y:S01]  /*ea20*/  UIMAD.WIDE.U32 UR4, UR13, UR8, URZ ;  /* 0x000000080d0472a5 */ /* 0x000fe2000f8e003f */
        /* <DEDUP_REMOVED lines=14> */
[----:B------:R-:W-:-:S04]  /*eb10*/  ULDC.64 UR6, c[0x0][0xb48] ;  /* 0x0002d20000067ab9 */ /* 0x000fc80000000a00 */
[----:B------:R-:W3:Y:S01]  /*eb20*/  @P0 LDC R155, c[0x0][0xbf0] ;  /* 0x0002fc00ff9b0b82 */ /* 0x000ee20000000800 */
[----:B-1----:R-:W-:Y:S01]  /*eb30*/  IMAD R11, R9, 0x80, R6 ;  /* 0x00000080090b7824 */ /* 0x002fe200078e0206 */
[----:B------:R-:W-:Y:S01]  /*eb40*/  MOV R6, UR4 ;  /* 0x0000000400067c02 */ /* 0x000fe20008000f00 */
[----:B------:R-:W-:Y:S02]  /*eb50*/  ULDC.64 UR4, c[0x0][0xbe0] ;  /* 0x0002f80000047ab9 */ /* 0x000fe40000000a00 */
[----:B--2---:R-:W-:-:S04]  /*eb60*/  @P0 IMAD.HI.U32 R12, R11, R14, RZ ;  /* 0x0000000e0b0c0227 */ /* 0x004fc800078e00ff */
        /* <DEDUP_REMOVED lines=8> */
[----:B------:R-:W-:Y:S01]  /*ebf0*/  IMAD.MOV.U32 R15, RZ, RZ, R11 ;  /* 0x000000ffff0f7224 */ /* 0x000fe200078e000b */
[----:B---3--:R-:W-:Y:S01]  /*ec00*/  @P0 SHF.R.U32.HI R15, RZ, R155, R22 ;  /* 0x0000009bff0f0219 */ /* 0x008fe20000011616 */
[C---:B------:R-:W-:Y:S02]  /*ec10*/  IMAD R12, R14.reuse, UR4, RZ ;  /* 0x000000040e0c7c24 */ /* 0x040fe4000f8e02ff */
        /* <DEDUP_REMOVED lines=73> */
[----:B------:R-:W-:Y:S01]  /*f0b0*/  VIADD R22, R3, 0x50 ;  /* 0x0000005003167836 */ /* 0x000fe20000000000 */
[----:B------:R-:W-:-:S02]  /*f0c0*/  ISETP.GE.AND P0, PT, R18, UR4, PT ;  /* 0x0000000412007c0c */ /* 0x000fc4000bf06270 */
[----:B------:R-:W-:Y:S02]  /*f0d0*/  ISETP.GE.AND P1, PT, R19, UR4, PT ;  /* 0x0000000413007c0c */ /* 0x000fe4000bf26270 */
[C---:B------:R-:W-:Y:S02]  /*f0e0*/  IADD3 R20, R3.reuse, 0x40, RZ ;  /* 0x0000004003147810 */ /* 0x040fe40007ffe0ff */
        /* <DEDUP_REMOVED lines=8> */
[----:B---34-:R-:W-:Y:S01]  /*f170*/  @!P2 IMAD.WIDE R10, R3, 0x4, R4 ;  /* 0x00000004030aa825 */ /* 0x018fe200078e0204 */
[----:B------:R-:W-:-:S02]  /*f180*/  ISETP.GE.AND P6, PT, R22, UR4, PT ;  /* 0x0000000416007c0c */ /* 0x000fc4000bfc6270 */
[----:B------:R-:W-:Y:S01]  /*f190*/  @!P0 LEA.HI R18, R18, R18, RZ, 0x1 ;  /* 0x0000001212128211 */ /* 0x000fe200078f08ff */
        /* <DEDUP_REMOVED lines=13> */
[----:B------:R-:W-:Y:S02]  /*f270*/  @!P0 LOP3.LUT R11, R18, 0xfffffffe, RZ, 0xc0, !PT ;  /* 0xfffffffe120b8812 */ /* 0x000fe400078ec0ff */
[----:B------:R-:W-:Y:S01]  /*f280*/  @!P2 LEA.HI R0, R0, R0, RZ, 0x1 ;  /* 0x000000000000a211 */ /* 0x000fe200078f08ff */
[----:B-1----:R-:W-:Y:S01]  /*f290*/  VIADD R28, R3, 0x60 ;  /* 0x00000060031c7836 */ /* 0x002fe20000000000 */
[----:B------:R-:W-:Y:S01]  /*f2a0*/  @!P1 LOP3.LUT R13, R19, 0xfffffffe, RZ, 0xc0, !PT ;  /* 0xfffffffe130d9812 */ /* 0x000fe200078ec0ff */
        /* <DEDUP_REMOVED lines=147> */
.L_x_2234:
[----:B------:R-:W-:Y:S05]  /*fbe0*/  BSYNC B0 ;  /* 0x0000000000007941 */ /* 0x000fea0003800000 */
.L_x_2233:
[----:B------:R-:W-:Y:S01]  /*fbf0*/  ISETP.GE.AND P0, PT, R9, R8, PT ;  /* 0x000000080900720c */ /* 0x000fe20003f06270 */
[----:B0---4-:R1:W4:Y:S04]  /*fc00*/  SHFL.IDX PT, R5, R7, 0x1, 0x1c1f ;  /* 0x003c1f0007057f89 */ /* 0x01132800000e0000 */
[----:B---3--:R1:W3:Y:S08]  /*fc10*/  SHFL.IDX PT, R4, R6, 0x1, 0x1c1f ;  /* 0x003c1f0006047f89 */ /* 0x0082f000000e0000 */
[----:B-1----:R-:W-:Y:S05]  /*fc20*/  @P0 BRA `(.L_x_2193) ;  /* 0x0000004c00d00947 */ /* 0x002fea0003800000 */
        /* <DEDUP_REMOVED lines=17> */
[----:B---34-:R-:W-:Y:S01]  /*fd40*/  @!P0 IMAD.WIDE R6, R3, 0x4, R4 ;  /* 0x0000000403068825 */ /* 0x018fe200078e0204 */
[----:B------:R-:W-:-:S02]  /*fd50*/  ISETP.GE.AND P4, PT, R16, UR4, PT ;  /* 0x0000000410007c0c */ /* 0x000fc4000bf86270 */
        /* <DEDUP_REMOVED lines=75> */
[----:B------:R-:W-:-:S02]  /*10210*/  IADD3 R18, R3, 0x88, RZ ;  /* 0x0000008803127810 */ /* 0x000fc40007ffe0ff */
[----:B------:R-:W-:Y:S01]  /*10220*/  @!P0 LOP3.LUT R19, R19, 0xfffffffe, RZ, 0xc0, !PT ;  /* 0xfffffffe13138812 */ /* 0x000fe200078ec0ff */
        /* <DEDUP_REMOVED lines=32> */
[C---:B------:R-:W-:Y:S01]  /*10430*/  VIADD R20, R3.reuse, 0xc8 ;  /* 0x000000c803147836 */ /* 0x040fe20000000000 */
[----:B------:R-:W-:Y:S01]  /*10440*/  ISETP.GE.AND P5, PT, R18, UR4, PT ;  /* 0x0000000412007c0c */ /* 0x000fe2000bfa6270 */
[----:B------:R-:W-:Y:S01]  /*10450*/  VIADD R0, R3, 0xd0 ;  /* 0x000000d003007836 */ /* 0x000fe20000000000 */
[----:B------:R-:W-:-:S02]  /*10460*/  @!P2 LEA.HI R17, R17, R17, RZ, 0x1 ;  /* 0x000000111111a211 */ /* 0x000fc400078f08ff */
[----:B------:R-:W-:Y:S02]  /*10470*/  @!P1 LEA.HI R19, R19, R19, RZ, 0x1 ;  /* 0x0000001313139211 */ /* 0x000fe400078f08ff */
[----:B---3--:R-:W-:Y:S01]  /*10480*/  @!P4 LOP3.LUT R13, R2, 0xfffffffe, RZ, 0xc0, !PT ;  /* 0xfffffffe020dc812 */ /* 0x008fe200078ec0ff */
        /* <DEDUP_REMOVED lines=10> */
[----:B------:R-:W-:Y:S01]  /*10530*/  IADD3 R2, R3, 0xd8, RZ ;  /* 0x000000d803027810 */ /* 0x000fe20007ffe0ff */
[--C-:B------:R-:W-:Y:S01]  /*10540*/  @!P2 IMAD.WIDE R12, R17, 0x4, R4.reuse ;  /* 0x00000004110ca825 */ /* 0x100fe200078e0204 */
[----:B------:R-:W-:Y:S01]  /*10550*/  @!P5 LEA.HI R18, R18, R18, RZ, 0x1 ;  /* 0x000000121212d211 */ /* 0x000fe200078f08ff */
[----:B------:R2:W-:Y:S02]  /*10560*/  @!P3 ST.E.64 desc[UR6][R10.64], R110 ;  /* 0x0000006e0a00b985 */ /* 0x0005e4000c101b06 */
[----:B------:R-:W-:-:S02]  /*10570*/  @!P1 IMAD.WIDE R14, R19, 0x4, R4 ;  /* 0x00000004130e9825 */ /* 0x000fc400078e0204 */
[----:B------:R-:W-:Y:S01]  /*10580*/  @!P2 ST.E.64 desc[UR6][R12.64], R114 ;  /* 0x000000720c00a985 */ /* 0x000fe2000c101b06 */
[----:B------:R-:W-:Y:S01]  /*10590*/  @!P6 LEA.HI R20, R20, R20, RZ, 0x1 ;  /* 0x000000141414e211 */ /* 0x000fe200078f08ff */
[C---:B------:R-:W-:Y:S01]  /*105a0*/  VIADD R16, R3.reuse, 0xe0 ;  /* 0x000000e003107836 */ /* 0x040fe20000000000 */
[----:B0-----:R-:W-:Y:S01]  /*105b0*/  @!P5 LOP3.LUT R7, R18, 0xfffffffe, RZ, 0xc0, !PT ;  /* 0xfffffffe1207d812 */ /* 0x001fe200078ec0ff */
[C---:B------:R-:W-:Y:S01]  /*105c0*/  VIADD R17, R3.reuse, 0xe8 ;  /* 0x000000e803117836 */ /* 0x040fe20000000000 */
[----:B------:R-:W-:Y:S01]  /*105d0*/  @!P1 ST.E.64 desc[UR6][R14.64], R118 ;  /* 0x000000760e009985 */ /* 0x000fe2000c101b06 */
[----:B------:R-:W-:Y:S01]  /*105e0*/  VIADD R19, R3, 0xf0 ;  /* 0x000000f003137836 */ /* 0x000fe20000000000 */
[----:B------:R-:W-:Y:S01]  /*105f0*/  ISETP.GE.AND P1, PT, R2, UR4, PT ;  /* 0x0000000402007c0c */ /* 0x000fe2000bf26270 */
[----:B------:R-:W-:Y:S01]  /*10600*/  @!P5 IMAD.WIDE R6, R7, 0x4, R4 ;  /* 0x000000040706d825 */ /* 0x000fe200078e0204 */
[----:B------:R-:W-:Y:S02]  /*10610*/  ISETP.GE.AND P2, PT, R16, UR4, PT ;  /* 0x0000000410007c0c */ /* 0x000fe4000bf46270 */
[----:B------:R-:W-:Y:S01]  /*10620*/  ISETP.GE.AND P3, PT, R17, UR4, PT ;  /* 0x0000000411007c0c */ /* 0x000fe2000bf66270 */
[----:B------:R-:W-:Y:S01]  /*10630*/  VIADD R3, R3, 0xf8 ;  /* 0x000000f803037836 */ /* 0x000fe20000000000 */
[----:B------:R-:W-:Y:S01]  /*10640*/  ISETP.GE.AND P4, PT, R19, UR4, PT ;  /* 0x0000000413007c0c */ /* 0x000fe2000bf86270 */
[----:B------:R0:W-:Y:S01]  /*10650*/  @!P5 ST.E.64 desc[UR6][R6.64], R122 ;  /* 0x0000007a0600d985 */ /* 0x0001e2000c101b06 */
[----:B------:R-:W-:-:S02]  /*10660*/  @!P0 LEA.HI R0, R0, R0, RZ, 0x1 ;  /* 0x0000000000008211 */ /* 0x000fc400078f08ff */
[----:B-1----:R-:W-:Y:S02]  /*10670*/  @!P6 LOP3.LUT R9, R20, 0xfffffffe, RZ, 0xc0, !PT ;  /* 0xfffffffe1409e812 */ /* 0x002fe400078ec0ff */
[----:B--2---:R-:W-:Y:S02]  /*10680*/  @!P0 LOP3.LUT R11, R0, 0xfffffffe, RZ, 0xc0, !PT ;  /* 0xfffffffe000b8812 */ /* 0x004fe400078ec0ff */
[----:B------:R-:W-:Y:S01]  /*10690*/  @!P1 LEA.HI R2, R2, R2, RZ, 0x1 ;  /* 0x0000000202029211 */ /* 0x000fe200078f08ff */
[--C-:B------:R-:W-:Y:S01]  /*106a0*/  @!P6 IMAD.WIDE R8, R9, 0x4, R4.reuse ;  /* 0x000000040908e825 */ /* 0x100fe200078e0204 */
[----:B------:R-:W-:Y:S02]  /*106b0*/  @!P2 LEA.HI R16, R16, R16, RZ, 0x1 ;  /* 0x000000101010a211 */ /* 0x000fe400078f08ff */
[----:B------:R-:W-:Y:S02]  /*106c0*/  @!P3 LEA.HI R17, R17, R17, RZ, 0x1 ;  /* 0x000000111111b211 */ /* 0x000fe400078f08ff */
[----:B------:R1:W-:Y:S01]  /*106d0*/  @!P6 ST.E.64 desc[UR6][R8.64], R126 ;  /* 0x0000007e0800e985 */ /* 0x0003e2000c101b06 */
[----:B0-----:R-:W-:Y:S01]  /*106e0*/  @!P0 IMAD.WIDE R6, R11, 0x4, R4 ;  /* 0x000000040b068825 */ /* 0x001fe200078e0204 */
[----:B------:R-:W-:-:S02]  /*106f0*/  @!P4 LEA.HI R19, R19, R19, RZ, 0x1 ;  /* 0x000000131313c211 */ /* 0x000fc400078f08ff */
[----:B------:R-:W-:Y:S02]  /*10700*/  @!P1 LOP3.LUT R13, R2, 0xfffffffe, RZ, 0xc0, !PT ;  /* 0xfffffffe020d9812 */ /* 0x000fe400078ec0ff */
[----:B------:R0:W-:Y:S01]  /*10710*/  @!P0 ST.E.64 desc[UR6][R6.64], R130 ;  /* 0x0000008206008985 */ /* 0x0001e2000c101b06 */
[----:B------:R-:W-:Y:S02]  /*10720*/  @!P2 LOP3.LUT R15, R16, 0xfffffffe, RZ, 0xc0, !PT ;  /* 0xfffffffe100fa812 */ /* 0x000fe400078ec0ff */
[----:B------:R-:W-:Y:S02]  /*10730*/  ISETP.GE.AND P0, PT, R3, UR4, PT ;  /* 0x0000000403007c0c */ /* 0x000fe4000bf06270 */
        /* <DEDUP_REMOVED lines=17> */
.L_x_2232:
        /* <DEDUP_REMOVED lines=26> */
[----:B------:R-:W-:Y:S01]  /*109f0*/  MOV R3, UR5 ;  /* 0x0000000500037c02 */ /* 0x000fe20008000f00 */
[----:B------:R-:W-:Y:S01]  /*10a00*/  UIADD3 UR6, UR5, UR6, URZ ;  /* 0x0000000605067290 */ /* 0x000fe2000fffe03f */
[----:B------:R-:W-:Y:S02]  /*10a10*/  IMAD.U32 R2, RZ, RZ, UR4 ;  /* 0x00000004ff027e24 */ /* 0x000fe4000f8e00ff */
[----:B------:R-:W-:Y:S02]  /*10a20*/  ULDC.64 UR4, c[0x0][0xbe0] ;  /* 0x0002f80000047ab9 */ /* 0x000fe40000000a00 */
[----:B------:R-:W0:Y:S01]  /*10a30*/  S2UR UR10, SR_CTAID.Y ;  /* 0x00000000000a79c3 */ /* 0x000e220000002600 */
[----:B------:R-:W-:-:S02]  /*10a40*/  IMAD.U32 R3, RZ, RZ, UR6 ;  /* 0x00000006ff037e24 */ /* 0x000fc4000f8e00ff */
[C---:B-1----:R-:W-:Y:S02]  /*10a50*/  IMAD R12, R10.reuse, UR8, RZ ;  /* 0x000000080a0c7c24 */ /* 0x042fe4000f8e02ff */
[----:B------:R-:W-:-:S03]  /*10a60*/  IMAD.WIDE.U32 R2, R10, UR7, R2 ;  /* 0x000000070a027c25 */ /* 0x000fc6000f8e0002 */
[----:B------:R-:W0:Y:S01]  /*10a70*/  LDC R8, c[0x0][0xc50] ;  /* 0x00031400ff087b82 */ /* 0x000e220000000800 */
[----:B--2---:R-:W-:-:S04]  /*10a80*/  @P0 IMAD.HI.U32 R4, R0, R7, RZ ;  /* 0x0000000700040227 */ /* 0x004fc800078e00ff */
[----:B------:R-:W-:Y:S02]  /*10a90*/  IMAD R7, RZ, RZ, -UR11 ;  /* 0x8000000bff077e24 */ /* 0x000fe4000f8e02ff */
[----:B------:R-:W-:Y:S01]  /*10aa0*/  IMAD R11, R11, UR7, R12 ;  /* 0x000000070b0b7c24 */ /* 0x000fe2000f8e020c */
        /* <DEDUP_REMOVED lines=24> */
.L_x_2191:
        /* <DEDUP_REMOVED lines=18> */
.L_x_2235:
[----:B------:R-:W-:Y:S01]  /*10d50*/  ULDC UR42, c[0x0][0xc50] ;  /* 0x00031400002a7ab9 */ /* 0x000fe20000000800 */
[----:B------:R-:W-:Y:S01]  /*10d60*/  UMOV UR39, UR6 ;  /* 0x0000000600277c82 */ /* 0x000fe20008000000 */
[----:B------:R-:W-:-:S11]  /*10d70*/  UISETP.NE.AND UP0, UPT, UR42, 0x1, UPT ;  /* 0x000000012a00788c */ /* 0x000fd6000bf05270 */
[----:B------:R-:W-:Y:S01]  /*10d80*/  @UP0 ULDC UR4, c[0x0][0xc54] ;  /* 0x0003150000040ab9 */ /* 0x000fe20000000800 */
[----:B------:R-:W-:Y:S01]  /*10d90*/  @UP0 ULDC UR7, c[0x0][0xc58] ;  /* 0x0003160000070ab9 */ /* 0x000fe20000000800 */
[----:B------:R-:W-:-:S04]  /*10da0*/  UIMAD.WIDE.U32 UR4, UR6, UR4, URZ ;  /* 0x00000004060472a5 */ /* 0x000fc8000f8e003f */
[----:B------:R-:W-:-:S12]  /*10db0*/  @UP0 USHF.R.U32.HI UR39, URZ, UR7, UR5 ;  /* 0x000000073f270299 */ /* 0x000fd80008011605 */
.L_x_2236:
        /* <DEDUP_REMOVED lines=12> */
[----:B0-----:R-:W-:-:S04]  /*10e80*/  ISETP.NE.U32.AND P0, PT, R2, RZ, PT ;  /* 0x000000ff0200720c */ /* 0x001fc80003f05070 */
[----:B------:R-:W-:-:S13]  /*10e90*/  ISETP.NE.AND.EX P0, PT, R3, RZ, PT, P0 ;  /* 0x000000ff0300720c */ /* 0x000fda0003f05300 */
[----:B------:R-:W0:Y:S08]  /*10ea0*/  @P0 LDC.64 R2, c[0x0][0xa28] ;  /* 0x00028a00ff020b82 */ /* 0x000e300000000a00 */
[----:B------:R-:W1:Y:S01]  /*10eb0*/  S2UR UR46, SR_CTAID.X ;  /* 0x00000000002e79c3 */ /* 0x000e620000002500 */
[----:B0-----:R-:W-:-:S05]  /*10ec0*/  @P0 IMAD.WIDE R2, R26, 0x4, R2 ;  /* 0x000000041a020825 */ /* 0x001fca00078e0202 */
[----:B------:R0:W5:Y:S01]  /*10ed0*/  @P0 LDG.E R23, desc[UR4][R2.64] ;  /* 0x0000000402170981 */ /* 0x000162000c1e1900 */
[----:B------:R-:W-:Y:S01]  /*10ee0*/  ULDC UR4, c[0x0][0x448] ;  /* 0x0001120000047ab9 */ /* 0x000fe20000000800 */
[----:B------:R-:W-:Y:S02]  /*10ef0*/  USHF.R.U32.HI UR9, URZ, 0x10, UR42 ;  /* 0x000000103f097899 */ /* 0x000fe4000801162a */
[----:B------:R-:W-:Y:S02]  /*10f00*/  UISETP.NE.AND UP1, UPT, UR4, 0x1, UPT ;  /* 0x000000010400788c */ /* 0x000fe4000bf25270 */
[----:B-1----:R-:W-:Y:S01]  /*10f10*/  ULEA UR6, UR46, 0x7f, 0x7 ;  /* 0x0000007f2e067891 */ /* 0x002fe2000f8e383f */
[----:B------:R-:W-:Y:S01]  /*10f20*/  ULDC.64 UR4, c[0x0][0x418] ;  /* 0x0001060000047ab9 */ /* 0x000fe20000000a00 */
[----:B------:R-:W-:Y:S02]  /*10f30*/  UP2UR UR47, UPR, URZ, 0x2 ;  /* 0x000000023f2f7883 */ /* 0x000fe40008000000 */
[----:B------:R-:W-:-:S02]  /*10f40*/  UISETP.NE.U32.AND UP0, UPT, UR4, URZ, UPT ;  /* 0x0000003f0400728c */ /* 0x000fc4000bf05070 */
[----:B------:R-:W-:Y:S02]  /*10f50*/  ULOP3.LUT UR42, UR42, 0xffff, URZ, 0xc0, !UPT ;  /* 0x0000ffff2a2a7892 */ /* 0x000fe4000f8ec03f */
[----:B------:R-:W-:Y:S01]  /*10f60*/  UISETP.NE.AND.EX UP0, UPT, UR5, URZ, UPT, UP0 ;  /* 0x0000003f0500728c */ /* 0x000fe2000bf05300 */
[----:B------:R-:W-:Y:S02]  /*10f70*/  ULDC UR4, c[0x0][0x424] ;  /* 0x0001090000047ab9 */ /* 0x000fe40000000800 */
[----:B------:R-:W-:Y:S01]  /*10f80*/  @UP1 ULDC UR5, c[0x0][0x44c] ;  /* 0x0001130000051ab9 */ /* 0x000fe20000000800 */
[----:B------:R-:W-:Y:S02]  /*10f90*/  USEL UR40, UR4, 0x1, UP0 ;  /* 0x0000000104287887 */ /* 0x000fe40008000000 */
[----:B------:R-:W-:Y:S02]  /*10fa0*/  UIMAD.WIDE.U32 UR4, UR6, UR5, URZ ;  /* 0x00000005060472a5 */ /* 0x000fe4000f8e003f */
[----:B------:R-:W-:Y:S01]  /*10fb0*/  UIMAD UR40, UR40, UR7, URZ ;  /* 0x00000007282872a4 */ /* 0x000fe2000f8e023f */
[----:B------:R-:W-:-:S02]  /*10fc0*/  UMOV UR38, URZ ;  /* 0x0000003f00267c82 */ /* 0x000fc40008000000 */
[----:B------:R-:W-:Y:S01]  /*10fd0*/  @UP1 ULDC UR7, c[0x0][0x450] ;  /* 0x0001140000071ab9 */ /* 0x000fe20000000800 */
[----:B------:R-:W-:Y:S02]  /*10fe0*/  UIADD3 UR4, UR40, 0x4f, URZ ;  /* 0x0000004f28047890 */ /* 0x000fe4000fffe03f */
[----:B------:R-:W-:Y:S02]  /*10ff0*/  @UP1 USHF.R.U32.HI UR6, URZ, UR7, UR5 ;  /* 0x000000073f061299 */ /* 0x000fe40008011605 */
[----:B------:R-:W-:-:S04]  /*11000*/  UIADD3 UR5, UR40, 0x50, -UR8 ;  /* 0x0000005028057890 */ /* 0x000fc8000fffe808 */
[----:B------:R-:W-:Y:S02]  /*11010*/  UIADD3 UR6, UR5, UR6, URZ ;  /* 0x0000000605067290 */ /* 0x000fe4000fffe03f */
[----:B------:R-:W-:Y:S02]  /*11020*/  UIMAD.WIDE UR4, UR4, 0x66666667, URZ ;  /* 0x66666667040478a5 */ /* 0x000fe4000f8e023f */
[----:B------:R-:W-:Y:S02]  /*11030*/  UIMAD.WIDE UR6, UR6, 0x66666667, URZ ;  /* 0x66666667060678a5 */ /* 0x000fe4000f8e023f */
[----:B------:R-:W-:Y:S02]  /*11040*/  USHF.R.U32.HI UR41, URZ, 0x1f, UR5 ;  /* 0x0000001f3f297899 */ /* 0x000fe40008011605 */
[----:B------:R-:W-:Y:S02]  /*11050*/  USHF.R.U32.HI UR43, URZ, 0x1f, UR7 ;  /* 0x0000001f3f2b7899 */ /* 0x000fe40008011607 */
[----:B------:R-:W-:-:S02]  /*11060*/  ULEA.HI.SX32 UR41, UR5, UR41, 0x1b ;  /* 0x0000002905297291 */ /* 0x000fc4000f8fda3f */
[----:B------:R-:W-:-:S04]  /*11070*/  ULEA.HI.SX32 UR43, UR7, UR43, 0x1b ;  /* 0x0000002b072b7291 */ /* 0x000fc8000f8fda3f */
[----:B------:R-:W-:-:S04]  /*11080*/  UISETP.LT.AND UP0, UPT, UR41, UR43, UPT ;  /* 0x0000002b2900728c */ /* 0x000fc8000bf01270 */
[----:B------:R-:W-:Y:S02]  /*11090*/  USEL UR11, UR41, UR43, UP0 ;  /* 0x0000002b290b7287 */ /* 0x000fe40008000000 */
[----:B------:R-:W-:Y:S02]  /*110a0*/  UISETP.NE.AND UP0, UPT, UR9, URZ, UPT ;  /* 0x0000003f0900728c */ /* 0x000fe4000bf05270 */
[----:B------:R-:W-:-:S06]  /*110b0*/  UISETP.GE.AND UP1, UPT, UR11, 0x1, UPT ;  /* 0x000000010b00788c */ /* 0x000fcc000bf26270 */
[----:B------:R-:W-:-:S03]  /*110c0*/  PLOP3.LUT P0, PT, PT, PT, UP1, 0x80, 0x0 ;  /* 0x000000000000781c */ /* 0x000fc60003f0f018 */
[----:B------:R-:W-:-:S10]  /*110d0*/  @!UP0 ULDC UR9, c[0x0][0x9f0] ;  /* 0x00027c0000098ab9 */ /* 0x000fd40000000800 */
[----:B0-----:R-:W-:Y:S05]  /*110e0*/  @!P0 BRA `(.L_x_2238) ;  /* 0x0000000000788947 */ /* 0x001fea0003800000 */
[----:B------:R-:W-:Y:S01]  /*110f0*/  IABS R2, UR9 ;  /* 0x0000000900027c13 */ /* 0x000fe20008000000 */
[----:B------:R-:W-:Y:S02]  /*11100*/  UIADD3 UR6, UR9, -0x1, UR11 ;  /* 0xffffffff09067890 */ /* 0x000fe4000fffe00b */
[----:B------:R-:W-:Y:S01]  /*11110*/  IABS R5, UR9 ;  /* 0x0000000900057c13 */ /* 0x000fe20008000000 */
[----:B------:R-:W-:Y:S01]  /*11120*/  UMOV UR4, URZ ;  /* 0x0000003f00047c82 */ /* 0x000fe20008000000 */
        /* <DEDUP_REMOVED lines=26> */
.L_x_2238:
[----:B------:R-:W-:Y:S02]  /*112d0*/  UIMAD UR48, UR42, UR38, URZ ;  /* 0x000000262a3072a4 */ /* 0x000fe4000f8e023f */
[----:B------:R-:W-:Y:S02]  /*112e0*/  IMAD.U32 R2, RZ, RZ, UR38 ;  /* 0x00000026ff027e24 */ /* 0x000fe4000f8e00ff */
[----:B------:R-:W-:Y:S02]  /*112f0*/  IMAD.MOV.U32 R6, RZ, RZ, 0x1 ;  /* 0x00000001ff067424 */ /* 0x000fe400078e00ff */
[----:B------:R-:W-:-:S05]  /*11300*/  IMAD.U32 R19, RZ, RZ, UR48 ;  /* 0x00000030ff137e24 */ /* 0x000fca000f8e00ff */
[----:B------:R-:W-:Y:S02]  /*11310*/  VIADDMNMX R19, R19, R2, UR11, PT ;  /* 0x0000000b13137e46 */ /* 0x000fe4000b800102 */
[----:B------:R-:W-:Y:S02]  /*11320*/  MOV R2, RZ ;  /* 0x000000ff00027202 */ /* 0x000fe40000000f00 */
        /* <DEDUP_REMOVED lines=18> */
[----:B------:R-:W-:Y:S01]  /*11450*/  MOV R13, RZ ;  /* 0x000000ff000d7202 */ /* 0x000fe20000000f00 */
[----:B------:R-:W-:-:S02]  /*11460*/  IMAD.U32 R10, RZ, RZ, UR4 ;  /* 0x00000004ff0a7e24 */ /* 0x000fc4000f8e00ff */
[----:B------:R-:W-:Y:S02]  /*11470*/  IMAD.U32 R11, RZ, RZ, UR5 ;  /* 0x00000005ff0b7e24 */ /* 0x000fe4000f8e00ff */
[----:B------:R-:W-:Y:S02]  /*11480*/  IMAD.MOV.U32 R8, RZ, RZ, 0x70 ;  /* 0x00000070ff087424 */ /* 0x000fe400078e00ff */
[----:B------:R-:W-:-:S07]  /*11490*/  IMAD.MOV.U32 R12, RZ, RZ, 0x1 ;  /* 0x00000001ff0c7424 */ /* 0x000fce00078e00ff */
[----:B------:R-:W-:-:S07]  /*114a0*/  LEPC R20, `(.L_x_2239) ;  /* 0x000000001014794e */ /* 0x000fce0000000000 */
[----:B0----5:R-:W-:Y:S05]  /*114b0*/  CALL.ABS.NOINC R2 ;  /* 0x0000000002007343 */ /* 0x021fea0003c00000 */
.L_x_2239:
        /* <DEDUP_REMOVED lines=19> */
[----:B-1---5:R-:W-:Y:S05]  /*115f0*/  CALL.ABS.NOINC R2 ;  /* 0x0000000002007343 */ /* 0x022fea0003c00000 */
.L_x_2241:
[----:B------:R0:W1:Y:S01]  /*11600*/  LDC.64 R2, c[0x4][R16] ;  /* 0x0100000010027b82 */ /* 0x0000620000000a00 */
[----:B------:R-:W-:Y:S01]  /*11610*/  ULDC.64 UR4, c[0x4][0x138] ;  /* 0x01004e0000047ab9 */ /* 0x000fe20000000a00 */
[----:B------:R-:W-:Y:S01]  /*11620*/  ULDC.64 UR6, c[0x4][0x140] ;  /* 0x0100500000067ab9 */ /* 0x000fe20000000a00 */
[----:B------:R-:W-:Y:S01]  /*11630*/  MOV R4, UR4 ;  /* 0x0000000400047c02 */ /* 0x000fe20008000f00 */
        /* <DEDUP_REMOVED lines=11> */
.L_x_2240:
[----:B------:R-:W0:Y:S01]  /*116f0*/  LDC.64 R2, c[0x0][0x9f8] ;  /* 0x00027e00ff027b82 */ /* 0x000e220000000a00 */
[----:B------:R-:W-:Y:S01]  /*11700*/  IMAD.MOV.U32 R34, RZ, RZ, R26 ;  /* 0x000000ffff227224 */ /* 0x000fe200078e001a */
[----:B------:R-:W-:-:S06]  /*11710*/  ULDC.64 UR4, c[0x0][0x208] ;  /* 0x0000820000047ab9 */ /* 0x000fcc0000000a00 */
[----:B------:R-:W1:Y:S01]  /*11720*/  LDC R18, c[0x0][0x430] ;  /* 0x00010c00ff127b82 */ /* 0x000e620000000800 */
[----:B0-----:R-:W-:-:S04]  /*11730*/  ISETP.NE.U32.AND P0, PT, R2, RZ, PT ;  /* 0x000000ff0200720c */ /* 0x001fc80003f05070 */
[----:B------:R-:W-:-:S13]  /*11740*/  ISETP.NE.AND.EX P0, PT, R3, RZ, PT, P0 ;  /* 0x000000ff0300720c */ /* 0x000fda0003f05300 */
[----:B------:R-:W0:Y:S02]  /*11750*/  @P0 LDC.64 R2, c[0x0][0x9f8] ;  /* 0x00027e00ff020b82 */ /* 0x000e240000000a00 */
[----:B0-----:R-:W-:-:S05]  /*11760*/  @P0 IMAD.WIDE R2, R26, 0x4, R2 ;  /* 0x000000041a020825 */ /* 0x001fca00078e0202 */
[----:B------:R0:W2:Y:S01]  /*11770*/  @P0 LDG.E R34, desc[UR4][R2.64] ;  /* 0x0000000402220981 */ /* 0x0000a2000c1e1900 */
[----:B------:R-:W-:Y:S01]  /*11780*/  SHF.L.U32 R24, R25, 0x4, RZ ;  /* 0x0000000419187819 */ /* 0x000fe200000006ff */
[----:B------:R-:W-:Y:S01]  /*11790*/  VIADD R29, R19, 0xffffffff ;  /* 0xffffffff131d7836 */ /* 0x000fe20000000000 */
[----:B------:R-:W-:Y:S02]  /*117a0*/  LOP3.LUT R6, R25, 0x7f, RZ, 0xc0, !PT ;  /* 0x0000007f19067812 */ /* 0x000fe400078ec0ff */
[----:B------:R-:W-:Y:S02]  /*117b0*/  LOP3.LUT R24, R24, 0x70, RZ, 0xc0, !PT ;  /* 0x0000007018187812 */ /* 0x000fe400078ec0ff */
[----:B------:R-:W-:Y:S02]  /*117c0*/  SHF.R.U32.HI R0, RZ, 0x3, R6 ;  /* 0x00000003ff007819 */ /* 0x000fe40000011606 */
[----:B-1----:R-:W-:Y:S02]  /*117d0*/  ISETP.NE.AND P1, PT, R18, 0x1, PT ;  /* 0x000000011200780c */ /* 0x002fe40003f25270 */
[----:B------:R-:W-:-:S02]  /*117e0*/  LOP3.LUT R17, R24, R0, RZ, 0xfc, !PT ;  /* 0x0000000018117212 */ /* 0x000fc400078efcff */
[----:B------:R-:W-:-:S03]  /*117f0*/  LOP3.LUT R16, R16, 0xffffffbf, RZ, 0xc0, !PT ;  /* 0xffffffbf10107812 */ /* 0x000fc600078ec0ff */
[----:B------:R-:W-:-:S04]  /*11800*/  IMAD R4, R29, 0x50, R17 ;  /* 0x000000501d047824 */ /* 0x000fc800078e0211 */
[C---:B-----5:R-:W-:Y:S01]  /*11810*/  IMAD.IADD R7, R4.reuse, 0x1, R23 ;  /* 0x0000000104077824 */ /* 0x060fe200078e0217 */
[----:B------:R-:W-:Y:S01]  /*11820*/  ISETP.GE.AND P0, PT, R4, UR40, PT ;  /* 0x0000002804007c0c */ /* 0x000fe2000bf06270 */
[----:B------:R-:W1:Y:S01]  /*11830*/  @P1 LDC R0, c[0x0][0x434] ;  /* 0x00010d00ff001b82 */ /* 0x000e620000000800 */
[----:B------:R-:W-:Y:S01]  /*11840*/  @P1 LOP3.LUT R16, R16, 0x40, RZ, 0xfc, !PT ;  /* 0x0000004010101812 */ /* 0x000fe200078efcff */
[----:B------:R-:W-:Y:S01]  /*11850*/  IMAD.MOV.U32 R10, RZ, RZ, R7 ;  /* 0x000000ffff0a7224 */ /* 0x000fe200078e0007 */
[----:B------:R-:W-:-:S05]  /*11860*/  ISETP.GT.U32.OR P0, PT, R17, 0x4f, P0 ;  /* 0x0000004f1100780c */ /* 0x000fca0000704470 */
[----:B0-----:R-:W0:Y:S08]  /*11870*/  @P1 LDC R3, c[0x0][0x438] ;  /* 0x00010e00ff031b82 */ /* 0x001e300000000800 */
[----:B------:R-:W3:Y:S08]  /*11880*/  @!P0 LDC.64 R8, c[0x0][0x428] ;  /* 0x00010a00ff088b82 */ /* 0x000ef00000000a00 */
[----:B------:R-:W4:Y:S01]  /*11890*/  @!P0 LDC.64 R4, c[0x0][0x418] ;  /* 0x00010600ff048b82 */ /* 0x000f220000000a00 */
[----:B-1----:R-:W-:-:S05]  /*118a0*/  @P1 IMAD.HI.U32 R0, R7, R0, RZ ;  /* 0x0000000007001227 */ /* 0x002fca00078e00ff */
[----:B0-----:R-:W-:-:S04]  /*118b0*/  @P1 SHF.R.U32.HI R10, RZ, R3, R0 ;  /* 0x00000003ff0a1219 */ /* 0x001fc80000011600 */
[--C-:B------:R-:W-:Y:S01]  /*118c0*/  @!P0 SHF.R.S32.HI R3, RZ, 0x1f, R10.reuse ;  /* 0x0000001fff038819 */ /* 0x100fe2000001140a */
[----:B------:R-:W-:Y:S01]  /*118d0*/  @!P0 IMAD.MOV.U32 R2, RZ, RZ, R10 ;  /* 0x000000ffff028224 */ /* 0x000fe200078e000a */
[----:B------:R-:W-:Y:S02]  /*118e0*/  LOP3.LUT R16, R16, 0xffffffef, RZ, 0xc0, !PT ;  /* 0xffffffef10107812 */ /* 0x000fe400078ec0ff */
[----:B--2---:R-:W-:Y:S01]  /*118f0*/  SHF.R.S32.HI R11, RZ, 0x1f, R34 ;  /* 0x0000001fff0b7819 */ /* 0x004fe20000011422 */
[----:B---3--:R-:W-:-:S04]  /*11900*/  @!P0 IMAD.WIDE.U32 R2, R34, R8, R2 ;  /* 0x0000000822028225 */ /* 0x008fc800078e0002 */
[----:B------:R-:W-:Y:S01]  /*11910*/  @!P0 IMAD R0, R11, R8, RZ ;  /* 0x000000080b008224 */ /* 0x000fe200078e02ff */
[----:B----4-:R-:W-:Y:S01]  /*11920*/  @!P0 LEA R4, P1, R2, R4, 0x2 ;  /* 0x0000000402048211 */ /* 0x010fe200078210ff */
[----:B------:R0:W-:Y:S02]  /*11930*/  STL [R1], R11 ;  /* 0x0000000b01007387 */ /* 0x0001e40000100800 */
[----:B------:R-:W-:-:S05]  /*11940*/  @!P0 IMAD R9, R34, R9, R0 ;  /* 0x0000000922098224 */ /* 0x000fca00078e0200 */
[----:B------:R-:W-:-:S04]  /*11950*/  @!P0 IADD3 R0, R3, R9, RZ ;  /* 0x0000000903008210 */ /* 0x000fc80007ffe0ff */
[----:B------:R-:W-:Y:S01]  /*11960*/  @!P0 LEA.HI.X R5, R2, R5, R0, 0x2, P1 ;  /* 0x0000000502058211 */ /* 0x000fe200008f1400 */
[----:B------:R-:W-:-:S06]  /*11970*/  IMAD.MOV.U32 R0, RZ, RZ, RZ ;  /* 0x000000ffff007224 */ /* 0x000fcc00078e00ff */
[----:B------:R1:W5:Y:S01]  /*11980*/  @!P0 LDG.E R0, desc[UR4][R4.64] ;  /* 0x0000000404008981 */ /* 0x000362000c1e1900 */
[----:B------:R-:W-:Y:S01]  /*11990*/  ULDC UR4, c[0x0][0x2f4] ;  /* 0x0000bd0000047ab9 */ /* 0x000fe20000000800 */
[----:B------:R-:W-:Y:S01]  /*119a0*/  UMOV UR5, 0xffffffff ;  /* 0xffffffff00057882 */ /* 0x000fe20000000000 */
[----:B-1----:R-:W-:-:S05]  /*119b0*/  IMAD.SHL.U32 R4, R25, 0x8, RZ ;  /* 0x0000000819047824 */ /* 0x002fca00078e00ff */
        /* <DEDUP_REMOVED lines=15> */
[----:B0-----:R-:W-:Y:S06]  /*11ab0*/  BRA.DIV UR5, `(.L_x_2242) ;  /* 0x0000003205e87947 */ /* 0x001fec000b800000 */
.L_x_2286:
[----:B------:R-:W2:Y:S01]  /*11ac0*/  LDL R2, [R1+0x4] ;  /* 0x0000040001027983 */ /* 0x000ea20000100800 */
[----:B------:R-:W-:Y:S01]  /*11ad0*/  ISETP.GT.U32.AND P1, PT, R17, 0x4f, PT ;  /* 0x0000004f1100780c */ /* 0x000fe20003f24070 */
[----:B------:R-:W-:Y:S01]  /*11ae0*/  IMAD.MOV R8, RZ, RZ, -R10 ;  /* 0x000000ffff087224 */ /* 0x000fe200078e0a0a */
[----:B------:R-:W-:Y:S02]  /*11af0*/  LOP3.LUT R16, R16, 0xfffffffe, RZ, 0xc0, !PT ;  /* 0xfffffffe10107812 */ /* 0x000fe400078ec0ff */
[----:B------:R-:W-:Y:S01]  /*11b00*/  MOV R33, UR39 ;  /* 0x0000002700217c02 */ /* 0x000fe20008000f00 */
[----:B------:R-:W-:-:S03]  /*11b10*/  IMAD R8, R18, R8, R7 ;  /* 0x0000000812087224 */ /* 0x000fc600078e0207 */
[----:B------:R-:W-:-:S05]  /*11b20*/  SHF.R.S32.HI R33, RZ, 0x1f, R33 ;  /* 0x0000001fff217819 */ /* 0x000fca0000011421 */
[----:B------:R-:W-:-:S04]  /*11b30*/  @P1 LOP3.LUT R16, R16, 0x1, RZ, 0xfc, !PT ;  /* 0x0000000110101812 */ /* 0x000fc800078efcff */
[----:B------:R-:W-:Y:S02]  /*11b40*/  LOP3.LUT R16, R16, 0xffffffdf, RZ, 0xc0, !PT ;  /* 0xffffffdf10107812 */ /* 0x000fe400078ec0ff */
[----:B--2---:R-:W-:-:S13]  /*11b50*/  R2UR UR4, R2 ;  /* 0x00000000020472ca */ /* 0x004fda00000e0000 */
[----:B------:R-:W-:-:S06]  /*11b60*/  ULOP3.LUT UR4, UR4, 0x2, URZ, 0xfc, !UPT ;  /* 0x0000000204047892 */ /* 0x000fcc000f8efc3f */
[----:B------:R-:W-:-:S05]  /*11b70*/  IMAD.U32 R2, RZ, RZ, UR4 ;  /* 0x00000004ff027e24 */ /* 0x000fca000f8e00ff */
[----:B------:R-:W-:-:S13]  /*11b80*/  ISETP.NE.AND P0, PT, R2, 0x3, PT ;  /* 0x000000030200780c */ /* 0x000fda0003f05270 */
[----:B------:R-:W-:Y:S01]  /*11b90*/  @P0 LOP3.LUT R16, R16, 0x20, RZ, 0xfc, !PT ;  /* 0x0000002010100812 */ /* 0x000fe200078efcff */
[----:B------:R-:W-:Y:S06]  /*11ba0*/  @!P0 BRA `(.L_x_2243) ;  /* 0x0000000000048947 */ /* 0x000fec0003800000 */
[----:B------:R-:W-:Y:S01]  /*11bb0*/  BPT.TRAP 0x1 ;  /* 0x000000040000795c */ /* 0x000fe20000300000 */
.L_x_2243:
        /* <DEDUP_REMOVED lines=26> */
.L_x_2287:
        /* <DEDUP_REMOVED lines=20> */
[----:B------:R-:W-:Y:S01]  /*11ea0*/  VIADD R7, R3, UR4 ;  /* 0x0000000403077c36 */ /* 0x000fe20008000000 */
[----:B------:R-:W-:Y:S01]  /*11eb0*/  LOP3.LUT R3, R4, 0x1c0, RZ, 0xc0, !PT ;  /* 0x000001c004037812 */ /* 0x000fe200078ec0ff */
[----:B------:R-:W-:-:S03]  /*11ec0*/  UMOV UR4, 0xffffffff ;  /* 0xffffffff00047882 */ /* 0x000fc60000000000 */
[----:B------:R-:W-:Y:S02]  /*11ed0*/  LEA.HI.X R7, R2, UR7, R7, 0x1, P0 ;  /* 0x0000000702077c11 */ /* 0x000fe400080f0c07 */
[----:B------:R-:W-:Y:S02]  /*11ee0*/  MOV R2, 0xffffffb0 ;  /* 0xffffffb000027802 */ /* 0x000fe40000000f00 */
[----:B------:R-:W-:-:S03]  /*11ef0*/  LOP3.LUT R4, R3, 0x38, R4, 0xf8, !PT ;  /* 0x0000003803047812 */ /* 0x000fc600078ef804 */
[----:B------:R-:W-:Y:S01]  /*11f00*/  IMAD R6, R29, R2, UR40 ;  /* 0x000000281d067e24 */ /* 0x000fe2000f8e0202 */
[----:B------:R-:W-:-:S03]  /*11f10*/  LOP3.LUT R4, R4, 0x38, R25, 0x78, !PT ;  /* 0x0000003804047812 */ /* 0x000fc600078e7819 */
[----:B------:R-:W-:Y:S01]  /*11f20*/  IMAD.IADD R6, R6, 0x1, -R27 ;  /* 0x0000000106067824 */ /* 0x000fe200078e0a1b */
[----:B------:R-:W-:-:S04]  /*11f30*/  LOP3.LUT R31, R4, 0x200, R31, 0xf8, !PT ;  /* 0x00000200041f7812 */ /* 0x000fc800078ef81f */
        /* <DEDUP_REMOVED lines=44> */
.L_x_2299:
[----:B------:R-:W-:Y:S01]  /*12200*/  ISETP.GE.AND P0, PT, R6, 0x41, PT ;  /* 0x000000410600780c */ /* 0x000fe20003f06270 */
[----:B------:R-:W-:Y:S01]  /*12210*/  BSSY B0, `(.L_x_2246) ;  /* 0x0000012000007945 */ /* 0x000fe20003800000 */
[----:B-1----:R-:W-:Y:S02]  /*12220*/  IMAD.MOV.U32 R2, RZ, RZ, R14 ;  /* 0x000000ffff027224 */ /* 0x002fe400078e000e */
[----:B--2---:R-:W-:-:S09]  /*12230*/  IMAD.MOV.U32 R3, RZ, RZ, R4 ;  /* 0x000000ffff037224 */ /* 0x004fd200078e0004 */
        /* <DEDUP_REMOVED lines=15> */
.L_x_2247:
[----:B------:R-:W-:Y:S05]  /*12330*/  BSYNC B0 ;  /* 0x0000000000007941 */ /* 0x000fea0003800000 */
.L_x_2246:
[----:B------:R-:W-:Y:S01]  /*12340*/  NOP ;  /* 0x0000000000007918 */ /* 0x000fe20000000000 */
[----:B------:R-:W-:Y:S01]  /*12350*/  SYNCS.ARRIVE.TRANS64.RED.A0T1 RZ, [UR44+0x38830], RZ ;  /* 0x038830ffffff79a7 */ /* 0x000fe2000820042c */
[----:B------:R-:W-:Y:S01]  /*12360*/  ARRIVES.LDGSTSBAR.64.TRANSCNT [UR44+0x38830] ;  /* 0x03883000ff0079b0 */ /* 0x000fe20008000aac */
[----:B------:R-:W-:Y:S01]  /*12370*/  NOP ;  /* 0x0000000000007918 */ /* 0x000fe20000000000 */
[----:B------:R-:W-:-:S13]  /*12380*/  LOP3.LUT P0, RZ, R16, 0x20, RZ, 0xc0, !PT ;  /* 0x0000002010ff7812 */ /* 0x000fda000780c0ff */
[----:B------:R-:W-:Y:S05]  /*12390*/  @!P0 BRA `(.L_x_2248) ;  /* 0x0000000000048947 */ /* 0x000fea0003800000 */
[----:B------:R-:W-:Y:S01]  /*123a0*/  BPT.TRAP 0x1 ;  /* 0x000000040000795c */ /* 0x000fe20000300000 */
.L_x_2248:
        /* <DEDUP_REMOVED lines=18> */
[----:B------:R-:W-:Y:S01]  /*124d0*/  MOV R4, UR6 ;  /* 0x0000000600047c02 */ /* 0x000fe20008000f00 */
[----:B------:R-:W-:Y:S01]  /*124e0*/  IMAD.U32 R5, RZ, RZ, UR7 ;  /* 0x00000007ff057e24 */ /* 0x000fe2000f8e00ff */
[----:B------:R-:W0:Y:S01]  /*124f0*/  LDC.64 R2, c[0x4][R2] ;  /* 0x0100000002027b82 */ /* 0x000e220000000a00 */
[----:B------:R-:W-:Y:S01]  /*12500*/  IMAD.U32 R6, RZ, RZ, UR8 ;  /* 0x00000008ff067e24 */ /* 0x000fe2000f8e00ff */
[----:B------:R-:W-:Y:S01]  /*12510*/  MOV R11, UR5 ;  /* 0x00000005000b7c02 */ /* 0x000fe20008000f00 */
[----:B------:R-:W-:Y:S02]  /*12520*/  IMAD.U32 R7, RZ, RZ, UR9 ;  /* 0x00000009ff077e24 */ /* 0x000fe4000f8e00ff */
[----:B------:R-:W-:-:S02]  /*12530*/  IMAD.U32 R10, RZ, RZ, UR4 ;  /* 0x00000004ff0a7e24 */ /* 0x000fc4000f8e00ff */
[----:B------:R-:W-:Y:S02]  /*12540*/  IMAD.MOV.U32 R8, RZ, RZ, 0x70 ;  /* 0x00000070ff087424 */ /* 0x000fe400078e00ff */
[----:B------:R-:W-:Y:S02]  /*12550*/  IMAD.MOV.U32 R12, RZ, RZ, 0x1 ;  /* 0x00000001ff0c7424 */ /* 0x000fe400078e00ff */
[----:B------:R-:W-:-:S07]  /*12560*/  IMAD.MOV.U32 R13, RZ, RZ, RZ ;  /* 0x000000ffff0d7224 */ /* 0x000fce00078e00ff */
[----:B------:R-:W-:-:S07]  /*12570*/  LEPC R20, `(.L_x_2249) ;  /* 0x000000001014794e */ /* 0x000fce0000000000 */
[----:B0-----:R-:W-:Y:S05]  /*12580*/  CALL.ABS.NOINC R2 ;  /* 0x0000000002007343 */ /* 0x001fea0003c00000 */
.L_x_2249:
[----:B0-----:R-:W0:Y:S01]  /*12590*/  S2R R2, SR_TID.X ;  /* 0x0000000000027919 */ /* 0x001e220000002100 */
[----:B------:R-:W-:Y:S01]  /*125a0*/  UISETP.NE.AND UP0, UPT, UR47, URZ, UPT ;  /* 0x0000003f2f00728c */ /* 0x000fe2000bf05270 */
[----:B------:R-:W-:Y:S01]  /*125b0*/  IMAD.U32 R0, RZ, RZ, UR46 ;  /* 0x0000002eff007e24 */ /* 0x000fe2000f8e00ff */
[----:B------:R-:W1:Y:S01]  /*125c0*/  LDC R7, c[0x0][0x448] ;  /* 0x00011200ff077b82 */ /* 0x000e620000000800 */
[----:B------:R-:W-:Y:S02]  /*125d0*/  IMAD.U32 R4, RZ, RZ, UR36 ;  /* 0x00000024ff047e24 */ /* 0x000fe4000f8e00ff */
[----:B------:R-:W-:Y:S01]  /*125e0*/  IMAD.U32 R5, RZ, RZ, UR37 ;  /* 0x00000025ff057e24 */ /* 0x000fe2000f8e00ff */
[----:B------:R-:W-:Y:S01]  /*125f0*/  PLOP3.LUT P0, PT, PT, PT, UP0, 0x80, 0x0 ;  /* 0x000000000000781c */ /* 0x000fe20003f0f008 */
[----:B------:R-:W-:-:S04]  /*12600*/  IMAD.U32 R3, RZ, RZ, UR45 ;  /* 0x0000002dff037e24 */ /* 0x000fc8000f8e00ff */
[----:B------:R-:W-:Y:S01]  /*12610*/  @UP0 ULDC UR4, c[0x0][0x44c] ;  /* 0x0001130000040ab9 */ /* 0x000fe20000000800 */
[----:B0-----:R-:W-:-:S04]  /*12620*/  LOP3.LUT R2, R2, 0x7f, RZ, 0xc0, !PT ;  /* 0x0000007f02027812 */ /* 0x001fc800078ec0ff */
[----:B------:R-:W-:-:S04]  /*12630*/  SHF.R.U32.HI R2, RZ, 0x3, R2 ;  /* 0x00000003ff027819 */ /* 0x000fc80000011602 */
[----:B------:R-:W-:-:S04]  /*12640*/  LOP3.LUT R2, R24, R2, RZ, 0xfc, !PT ;  /* 0x0000000218027212 */ /* 0x000fc800078efcff */
[----:B------:R-:W-:-:S05]  /*12650*/  LEA R0, R0, R2, 0x7 ;  /* 0x0000000200007211 */ /* 0x000fca00078e38ff */
[----:B------:R-:W-:Y:S01]  /*12660*/  @P0 IMAD.HI.U32 R2, R0, UR4, RZ ;  /* 0x0000000400020c27 */ /* 0x000fe2000f8e00ff */
[----:B------:R-:W-:Y:S01]  /*12670*/  PLOP3.LUT P0, PT, PT, PT, UP0, 0x80, 0x0 ;  /* 0x000000000000781c */ /* 0x000fe20003f0f008 */
[----:B------:R-:W-:Y:S02]  /*12680*/  @UP0 ULDC UR4, c[0x0][0x450] ;  /* 0x0001140000040ab9 */ /* 0x000fe40000000800 */
[----:B------:R-:W-:-:S10]  /*12690*/  IMAD.MOV.U32 R9, RZ, RZ, R0 ;  /* 0x000000ffff097224 */ /* 0x000fd400078e0000 */
[----:B------:R-:W-:Y:S01]  /*126a0*/  @P0 SHF.R.U32.HI R9, RZ, UR4, R2 ;  /* 0x00000004ff090c19 */ /* 0x000fe20008011602 */
[----:B------:R-:W-:Y:S01]  /*126b0*/  ULDC.64 UR4, c[0x0][0x2e0] ;  /* 0x0000b80000047ab9 */ /* 0x000fe20000000a00 */
[----:B------:R-:W-:Y:S01]  /*126c0*/  MOV R2, R4 ;  /* 0x0000000400027202 */ /* 0x000fe20000000f00 */
[----:B------:R-:W-:Y:S02]  /*126d0*/  IMAD R25, R25, UR4, RZ ;  /* 0x0000000419197c24 */ /* 0x000fe4000f8e02ff */
[----:B------:R-:W-:Y:S02]  /*126e0*/  IMAD.MOV R5, RZ, RZ, -R9 ;  /* 0x000000ffff057224 */ /* 0x000fe400078e0a09 */
[----:B------:R-:W-:-:S04]  /*126f0*/  IMAD.WIDE.U32 R2, R26, UR4, R2 ;  /* 0x000000041a027c25 */ /* 0x000fc8000f8e0002 */
[----:B-1----:R-:W-:Y:S01]  /*12700*/  IMAD R5, R7, R5, R0 ;  /* 0x0000000507057224 */ /* 0x002fe200078e0200 */
[----:B------:R-:W-:Y:S01]  /*12710*/  SHF.R.S32.HI R0, RZ, 0x1f, R9 ;  /* 0x0000001fff007819 */ /* 0x000fe20000011409 */
[----:B------:R-:W-:Y:S01]  /*12720*/  IMAD R25, R26, UR5, R25 ;  /* 0x000000051a197c24 */ /* 0x000fe2000f8e0219 */
[----:B------:R-:W-:-:S03]  /*12730*/  ULDC.64 UR4, c[0x0][0x2d0] ;  /* 0x0000b40000047ab9 */ /* 0x000fc60000000a00 */
[----:B------:R-:W-:Y:S02]  /*12740*/  IMAD.IADD R3, R3, 0x1, R25 ;  /* 0x0000000103037824 */ /* 0x000fe400078e0219 */
        /* <DEDUP_REMOVED lines=21> */
[----:B------:R-:W-:Y:S01]  /*128a0*/  MOV R8, UR46 ;  /* 0x0000002e00087c02 */ /* 0x000fe20008000f00 */
[----:B------:R-:W-:Y:S01]  /*128b0*/  ULDC UR4, c[0x0][0x288] ;  /* 0x0000a20000047ab9 */ /* 0x000fe20000000800 */
[----:B------:R-:W-:Y:S01]  /*128c0*/  ULDC.64 UR6, c[0x0][0x208] ;  /* 0x0000820000067ab9 */ /* 0x000fe20000000a00 */
[----:B------:R-:W0:Y:S01]  /*128d0*/  SHFL.IDX PT, R2, R0, RZ, 0x181f ;  /* 0x00181fff00027589 */ /* 0x000e2200000e0000 */
[----:B------:R-:W-:Y:S02]  /*128e0*/  IMAD R7, R7, UR4, RZ ;  /* 0x0000000407077c24 */ /* 0x000fe4000f8e02ff */
[----:B------:R-:W-:Y:S01]  /*128f0*/  IMAD R8, R8, 0x80, R27 ;  /* 0x0000008008087824 */ /* 0x000fe200078e021b */
[----:B------:R-:W-:Y:S03]  /*12900*/  SHFL.IDX PT, R5, R6, 0x1, 0x181f ;  /* 0x00381f0006057f89 */ /* 0x000fe600000e0000 */
[C---:B------:R-:W-:Y:S01]  /*12910*/  VIADD R10, R8.reuse, 0x10 ;  /* 0x00000010080a7836 */ /* 0x040fe20000000000 */
[----:B------:R-:W-:Y:S01]  /*12920*/  ISETP.GE.AND P0, PT, R8, R7, PT ;  /* 0x000000070800720c */ /* 0x000fe20003f06270 */
[----:B------:R-:W1:Y:S04]  /*12930*/  SHFL.IDX PT, R4, R0, 0x1, 0x181f ;  /* 0x00381f0000047f89 */ /* 0x000e6800000e0000 */
[----:B------:R-:W-:Y:S08]  /*12940*/  SHFL.IDX PT, R14, R0, 0x7, 0x181f ;  /* 0x00f81f00000e7f89 */ /* 0x000ff000000e0000 */
        /* <DEDUP_REMOVED lines=64> */
.L_x_2316:
[----:B------:R-:W-:Y:S01]  /*12d50*/  VIADD R8, R8, 0x70 ;  /* 0x0000007008087836 */ /* 0x000fe20000000000 */
[----:B------:R-:W-:Y:S01]  /*12d60*/  BSSY B0, `(.L_x_2251) ;  /* 0x000000f000007945 */ /* 0x000fe20003800000 */
[----:B-1----:R-:W-:Y:S01]  /*12d70*/  IMAD.MOV.U32 R2, RZ, RZ, R14 ;  /* 0x000000ffff027224 */ /* 0x002fe200078e000e */
[----:B------:R-:W-:Y:S02]  /*12d80*/  MOV R3, R6 ;  /* 0x0000000600037202 */ /* 0x000fe40000000f00 */
[----:B------:R-:W-:-:S13]  /*12d90*/  ISETP.GE.AND P0, PT, R8, R7, PT ;  /* 0x000000070800720c */ /* 0x000fda0003f06270 */
        /* <DEDUP_REMOVED lines=11> */
.L_x_2252:
[----:B------:R-:W-:Y:S05]  /*12e50*/  BSYNC B0 ;  /* 0x0000000000007941 */ /* 0x000fea0003800000 */
.L_x_2251:
        /* <DEDUP_REMOVED lines=11> */
.L_x_2317:
[----:B------:R-:W-:Y:S01]  /*12f10*/  ISETP.GE.AND P0, PT, R19, UR48, PT ;  /* 0x0000003013007c0c */ /* 0x000fe2000bf06270 */
[----:B------:R-:W-:-:S12]  /*12f20*/  IMAD.MOV.U32 R21, RZ, RZ, RZ ;  /* 0x000000ffff157224 */ /* 0x000fd800078e00ff */
[----:B------:R-:W-:Y:S05]  /*12f30*/  @!P0 BRA `(.L_x_2254) ;  /* 0x0000001000888947 */ /* 0x000fea0003800000 */
[----:B0-----:R-:W0:Y:S01]  /*12f40*/  S2R R2, SR_TID.X ;  /* 0x0000000000027919 */ /* 0x001e220000002100 */
[----:B------:R-:W-:Y:S01]  /*12f50*/  UIADD3 UR4, UR42, 0x1, URZ ;  /* 0x000000012a047890 */ /* 0x000fe2000fffe03f */
[----:B------:R-:W-:Y:S01]  /*12f60*/  LOP3.LUT R0, RZ, UR41, RZ, 0x33, !PT ;  /* 0x00000029ff007c12 */ /* 0x000fe2000f8e33ff */
[----:B------:R-:W-:Y:S01]  /*12f70*/  ULOP3.LUT UR5, URZ, UR43, URZ, 0x33, !UPT ;  /* 0x0000002b3f057292 */ /* 0x000fe2000f8e333f */
[----:B------:R-:W-:Y:S01]  /*12f80*/  BSSY B0, `(.L_x_2254) ;  /* 0x000011d000007945 */ /* 0x000fe20003800000 */
[----:B------:R-:W-:Y:S01]  /*12f90*/  UIMAD UR4, UR4, UR38, URZ ;  /* 0x00000026040472a4 */ /* 0x000fe2000f8e023f */
[----:B------:R-:W-:-:S05]  /*12fa0*/  IMAD.MOV.U32 R20, RZ, RZ, RZ ;  /* 0x000000ffff147224 */ /* 0x000fca00078e00ff */
[----:B------:R-:W-:Y:S01]  /*12fb0*/  LOP3.LUT R3, RZ, UR4, RZ, 0x33, !PT ;  /* 0x00000004ff037c12 */ /* 0x000fe2000f8e33ff */
[----:B------:R-:W-:Y:S02]  /*12fc0*/  ULDC UR4, c[0x0][0x2f4] ;  /* 0x0000bd0000047ab9 */ /* 0x000fe40000000800 */
[----:B------:R-:W-:Y:S02]  /*12fd0*/  ISETP.GE.AND P4, PT, R22, UR4, PT ;  /* 0x0000000416007c0c */ /* 0x000fe4000bf86270 */
[----:B------:R-:W-:Y:S02]  /*12fe0*/  VIMNMX3 R0, R0, UR5, R3, !PT ;  /* 0x0000000500007c0f */ /* 0x000fe4000f800103 */
        /* <DEDUP_REMOVED lines=8> */
[----:B------:R-:W-:Y:S01]  /*13070*/  IMAD.SHL.U32 R2, R22, 0x2, RZ ;  /* 0x0000000216027824 */ /* 0x000fe200078e00ff */
[----:B------:R-:W-:Y:S01]  /*13080*/  IADD3 R3, R23, -0xf0, RZ ;  /* 0xffffff1017037810 */ /* 0x000fe20007ffe0ff */
[----:B------:R-:W-:Y:S02]  /*13090*/  IMAD.MOV.U32 R23, RZ, RZ, 0x1 ;  /* 0x00000001ff177424 */ /* 0x000fe400078e00ff */
[C---:B------:R-:W-:Y:S02]  /*130a0*/  IMAD R5, R0.reuse, 0x50, R5 ;  /* 0x0000005000057824 */ /* 0x040fe400078e0205 */
[----:B------:R-:W-:Y:S02]  /*130b0*/  IMAD R10, R0, -0x50, R3 ;  /* 0xffffffb0000a7824 */ /* 0x000fe400078e0203 */
[----:B------:R-:W-:-:S07]  /*130c0*/  VIADD R0, R5, 0xa0 ;  /* 0x000000a005007836 */ /* 0x000fce0000000000 */
.L_x_2267:
[----:B------:R-:W2:Y:S01]  /*130d0*/  LDL R8, [R1] ;  /* 0x0000000001087983 */ /* 0x000ea20000100800 */
[----:B------:R-:W0:Y:S01]  /*130e0*/  LDC R3, c[0x0][0x430] ;  /* 0x00010c00ff037b82 */ /* 0x000e220000000800 */
[----:B------:R-:W1:Y:S01]  /*130f0*/  S2R R2, SR_TID.X ;  /* 0x0000000000027919 */ /* 0x000e620000002100 */
[----:B------:R-:W3:Y:S01]  /*13100*/  S2R R4, SR_TID.X ;  /* 0x0000000000047919 */ /* 0x000ee20000002100 */
[----:B0-----:R-:W-:Y:S02]  /*13110*/  ISETP.NE.AND P0, PT, R3, 0x1, PT ;  /* 0x000000010300780c */ /* 0x001fe40003f05270 */
[----:B-1----:R-:W-:-:S11]  /*13120*/  SHF.L.U32 R2, R2, 0x4, RZ ;  /* 0x0000000402027819 */ /* 0x002fd600000006ff */
[----:B------:R-:W0:Y:S01]  /*13130*/  @P0 LDC R3, c[0x0][0x434] ;  /* 0x00010d00ff030b82 */ /* 0x000e220000000800 */
[----:B---3--:R-:W-:Y:S02]  /*13140*/  LOP3.LUT R4, R4, 0x7f, RZ, 0xc0, !PT ;  /* 0x0000007f04047812 */ /* 0x008fe400078ec0ff */
[----:B------:R-:W-:Y:S02]  /*13150*/  LOP3.LUT R2, R2, 0x70, RZ, 0xc0, !PT ;  /* 0x0000007002027812 */ /* 0x000fe400078ec0ff */
[----:B------:R-:W-:-:S03]  /*13160*/  SHF.R.U32.HI R4, RZ, 0x3, R4 ;  /* 0x00000003ff047819 */ /* 0x000fc60000011604 */
[----:B------:R-:W1:Y:S01]  /*13170*/  @P0 LDC R5, c[0x0][0x438] ;  /* 0x00010e00ff050b82 */ /* 0x000e620000000800 */
[----:B------:R-:W-:-:S04]  /*13180*/  LOP3.LUT R2, R2, R4, RZ, 0xfc, !PT ;  /* 0x0000000402027212 */ /* 0x000fc800078efcff */
[----:B------:R-:W-:Y:S01]  /*13190*/  ISETP.GT.U32.AND P6, PT, R2, 0x4f, PT ;  /* 0x0000004f0200780c */ /* 0x000fe20003fc4070 */
[----:B------:R-:W-:-:S12]  /*131a0*/  IMAD.MOV.U32 R9, RZ, RZ, R10 ;  /* 0x000000ffff097224 */ /* 0x000fd800078e000a */
[----:B------:R-:W2:Y:S01]  /*131b0*/  @!P6 LDC.64 R6, c[0x0][0x428] ;  /* 0x00010a00ff06eb82 */ /* 0x000ea20000000a00 */
[----:B0-----:R-:W-:-:S05]  /*131c0*/  @P0 IMAD.HI.U32 R2, R10, R3, RZ ;  /* 0x000000030a020227 */ /* 0x001fca00078e00ff */
        /* <DEDUP_REMOVED lines=21> */
.L_x_2255:
[----:B------:R-:W-:Y:S01]  /*13320*/  LEA R19, R21, UR44, 0x3 ;  /* 0x0000002c15137c11 */ /* 0x000fe2000f8e18ff */
[----:B------:R-:W-:Y:S01]  /*13330*/  BSSY B1, `(.L_x_2256) ;  /* 0x0000004000017945 */ /* 0x000fe20003800000 */
[----:B------:R-:W-:-:S04]  /*13340*/  SHF.L.U32 R2, R26, 0x1f, RZ ;  /* 0x0000001f1a027819 */ /* 0x000fc800000006ff */
[----:B------:R-:W1:Y:S02]  /*13350*/  SYNCS.PHASECHK.TRANS64.TRYWAIT P0, [R19+URZ+0x38840], R2 ;  /* 0x03884002130075a7 */ /* 0x000e64000800017f */
[----:B-1----:R-:W-:Y:S05]  /*13360*/  @!P0 BRA `(.L_x_2257) ;  /* 0x0000002c00848947 */ /* 0x002fea0003800000 */
.L_x_2318:
[----:B------:R-:W-:Y:S05]  /*13370*/  BSYNC B1 ;  /* 0x0000000000017941 */ /* 0x000fea0003800000 */
.L_x_2256:
        /* <DEDUP_REMOVED lines=26> */
[----:B------:R-:W-:-:S04]  /*13520*/  UMOV UR4, 0xffffffff ;  /* 0xffffffff00047882 */ /* 0x000fc80000000000 */
[----:B------:R-:W-:Y:S01]  /*13530*/  LEA.HI.X R27, R2, UR7, R27, 0x1, P0 ;  /* 0x00000007021b7c11 */ /* 0x000fe200080f0c1b */
[----:B------:R-:W-:Y:S06]  /*13540*/  BRA.DIV UR4, `(.L_x_2258) ;  /* 0x0000002e04207947 */ /* 0x000fec000b800000 */
[----:B------:R-:W0:Y:S01]  /*13550*/  SHFL.IDX PT, R14, R24, RZ, 0x181f ;  /* 0x00181fff180e7589 */ /* 0x000e2200000e0000 */
[----:B------:R-:W-:Y:S01]  /*13560*/  SHF.L.U32 R12, R22, 0x1, RZ ;  /* 0x00000001160c7819 */ /* 0x000fe200000006ff */
[----:B------:R-:W-:Y:S01]  /*13570*/  ULDC.64 UR4, c[0x0][0x208] ;  /* 0x0000820000047ab9 */ /* 0x000fe20000000a00 */
[----:B------:R-:W-:Y:S01]  /*13580*/  LOP3.LUT R16, R16, 0xffffff7f, RZ, 0xc0, !PT ;  /* 0xffffff7f10107812 */ /* 0x000fe200078ec0ff */
        /* <DEDUP_REMOVED lines=16> */
[----:B0-----:R-:W-:-:S05]  /*13690*/  IADD3 R4, P0, R11, R12, RZ ;  /* 0x0000000c0b047210 */ /* 0x001fca0007f1e0ff */
[----:B-1----:R-:W-:Y:S01]  /*136a0*/  IMAD.X R5, RZ, RZ, R5, P0 ;  /* 0x000000ffff057224 */ /* 0x002fe200000e0605 */
        /* <DEDUP_REMOVED lines=22> */
.L_x_2330:
[----:B0-----:R-:W-:Y:S01]  /*13810*/  SHF.L.U32 R2, R22, 0x1, RZ ;  /* 0x0000000116027819 */ /* 0x001fe200000006ff */
[----:B------:R-:W-:Y:S01]  /*13820*/  ULDC.64 UR4, c[0x0][0x208] ;  /* 0x0000820000047ab9 */ /* 0x000fe20000000a00 */
[----:B------:R-:W-:Y:S02]  /*13830*/  P2R R4, PR, RZ, 0x2 ;  /* 0x00000002ff047803 */ /* 0x000fe40000000000 */
[----:B------:R-:W-:Y:S02]  /*13840*/  IADD3 R2, P0, R14, R2, RZ ;  /* 0x000000020e027210 */ /* 0x000fe40007f1e0ff */
[C---:B------:R-:W-:Y:S02]  /*13850*/  LOP3.LUT P1, RZ, R16.reuse, 0x10, RZ, 0xc0, !PT ;  /* 0x0000001010ff7812 */ /* 0x040fe4000782c0ff */
[C---:B------:R-:W-:Y:S01]  /*13860*/  LOP3.LUT P6, RZ, R16.reuse, 0x4, RZ, 0xc0, !PT ;  /* 0x0000000410ff7812 */ /* 0x040fe200078cc0ff */
[----:B------:R-:W-:Y:S01]  /*13870*/  IMAD.X R3, RZ, RZ, R27, P0 ;  /* 0x000000ffff037224 */ /* 0x000fe200000e061b */
[----:B------:R-:W-:-:S09]  /*13880*/  LOP3.LUT P0, RZ, R16, 0x8, RZ, 0xc0, !PT ;  /* 0x0000000810ff7812 */ /* 0x000fd2000780c0ff */
[----:B------:R-:W-:Y:S01]  /*13890*/  @!PT LDS RZ, [RZ] ;  /* 0x00000000fffff984 */ /* 0x000fe20000000800 */
[----:B------:R-:W-:Y:S01]  /*138a0*/  @!PT LDS RZ, [RZ] ;  /* 0x00000000fffff984 */ /* 0x000fe20000000800 */
[----:B------:R-:W-:Y:S01]  /*138b0*/  @!PT LDS RZ, [RZ] ;  /* 0x00000000fffff984 */ /* 0x000fe20000000800 */
[----:B------:R0:W-:Y:S01]  /*138c0*/  LDGSTS.E.BYPASS.LTC128B.128 [R25+0x26400], desc[UR4][R2.64], !P1 ;  /* 0x2640000002197fae */ /* 0x0001e2000c901d44 */
[----:B------:R-:W-:-:S03]  /*138d0*/  ISETP.NE.AND P1, PT, R4, RZ, PT ;  /* 0x000000ff0400720c */ /* 0x000fc60003f25270 */
[----:B------:R0:W-:Y:S01]  /*138e0*/  LDGSTS.E.BYPASS.LTC128B.128 [R25+0x28c00], desc[UR4][R2.64+0x80], !P0 ;  /* 0x28c0008002197fae */ /* 0x0001e2000c101d44 */
[----:B------:R-:W-:-:S03]  /*138f0*/  PLOP3.LUT P0, PT, PT, PT, PT, 0x80, 0x0 ;  /* 0x000000000000781c */ /* 0x000fc60003f0f070 */
[----:B------:R0:W-:Y:S04]  /*13900*/  LDGSTS.E.BYPASS.LTC128B.128 [R25+0x2b400], desc[UR4][R2.64+0x100], !P6 ;  /* 0x2b40010002197fae */ /* 0x0001e8000f101d44 */
[----:B------:R0:W-:Y:S01]  /*13910*/  LDGSTS.E.BYPASS.LTC128B.128 [R25+0x2dc00], desc[UR4][R2.64+0x180], !P5 ;  /* 0x2dc0018002197fae */ /* 0x0001e2000e901d44 */
[----:B------:R-:W-:-:S05]  /*13920*/  NOP ;  /* 0x0000000000007918 */ /* 0x000fca0000000000 */
.L_x_2259:
        /* <DEDUP_REMOVED lines=10> */
.L_x_2260:
[----:B------:R1:W-:Y:S01]  /*139d0*/  SYNCS.ARRIVE.TRANS64.A1T0 RZ, [R19+URZ+0x38830], RZ ;  /* 0x038830ff13ff79a7 */ /* 0x0003e2000810003f */
[----:B------:R-:W-:Y:S05]  /*139e0*/  @!P6 BRA `(.L_x_2261) ;  /* 0x000000000004e947 */ /* 0x000fea0003800000 */
[----:B------:R-:W-:Y:S01]  /*139f0*/  BPT.TRAP 0x1 ;  /* 0x000000040000795c */ /* 0x000fe20000300000 */
.L_x_2261:
[----:B0-----:R-:W-:Y:S01]  /*13a00*/  SHF.L.U32 R3, R23, 0x1f, RZ ;  /* 0x0000001f17037819 */ /* 0x001fe200000006ff */
[----:B------:R-:W-:Y:S01]  /*13a10*/  BSSY B1, `(.L_x_2262) ;  /* 0x0000004000017945 */ /* 0x000fe20003800000 */
[----:B------:R-:W-:-:S04]  /*13a20*/  LEA R4, R20, UR44, 0x3 ;  /* 0x0000002c14047c11 */ /* 0x000fc8000f8e18ff */
[----:B------:R-:W0:Y:S02]  /*13a30*/  SYNCS.PHASECHK.TRANS64.TRYWAIT P0, [R4+URZ+0x38860], R3 ;  /* 0x03886003040075a7 */ /* 0x000e24000800017f */
[----:B0-----:R-:W-:Y:S05]  /*13a40*/  @!P0 BRA `(.L_x_2263) ;  /* 0x0000002c00ac8947 */ /* 0x001fea0003800000 */
.L_x_2331:
[----:B------:R-:W-:Y:S05]  /*13a50*/  BSYNC B1 ;  /* 0x0000000000017941 */ /* 0x000fea0003800000 */
.L_x_2262:
[----:B------:R-:W-:Y:S01]  /*13a60*/  UMOV UR4, 0xffffffff ;  /* 0xffffffff00047882 */ /* 0x000fe20000000000 */
[----:B------:R-:W-:Y:S02]  /*13a70*/  IMAD R5, R20, 0x5000, R31 ;  /* 0x0000500014057824 */ /* 0x000fe400078e021f */
[----:B------:R-:W-:Y:S01]  /*13a80*/  IMAD.SHL.U32 R6, R22, 0x2, RZ ;  /* 0x0000000216067824 */ /* 0x000fe200078e00ff */
        /* <DEDUP_REMOVED lines=53> */
.L_x_2343:
        /* <DEDUP_REMOVED lines=26> */
.L_x_2265:
        /* <DEDUP_REMOVED lines=10> */
.L_x_2266:
[----:B------:R-:W-:Y:S01]  /*14020*/  R2UR UR4, R33 ;  /* 0x00000000210472ca */ /* 0x000fe200000e0000 */
[----:B------:R-:W-:Y:S01]  /*14030*/  ULDC.64 UR6, c[0x0][0x330] ;  /* 0x0000cc0000067ab9 */ /* 0x000fe20000000a00 */
[----:B------:R-:W-:Y:S01]  /*14040*/  MOV R18, R2 ;  /* 0x0000000200127202 */ /* 0x000fe20000000f00 */
[----:B------:R-:W-:Y:S01]  /*14050*/  IMAD.U32 R3, RZ, RZ, UR6 ;  /* 0x00000006ff037e24 */ /* 0x000fe2000f8e00ff */
[----:B------:R0:W-:Y:S01]  /*14060*/  SYNCS.ARRIVE.TRANS64.A1T0 RZ, [R4+URZ+0x38850], RZ ;  /* 0x038850ff04ff79a7 */ /* 0x0001e2000810003f */
[----:B------:R-:W-:Y:S01]  /*14070*/  VIADD R29, R29, 0xffffffff ;  /* 0xffffffff1d1d7836 */ /* 0x000fe20000000000 */
[----:B------:R-:W-:Y:S01]  /*14080*/  IADD3 R10, R10, -0x50, RZ ;  /* 0xffffffb00a0a7810 */ /* 0x000fe20007ffe0ff */
[----:B------:R-:W-:-:S04]  /*14090*/  IMAD.WIDE.U32 R18, R3, UR39, R18 ;  /* 0x0000002703127c25 */ /* 0x000fc8000f8e0012 */
[----:B------:R-:W-:Y:S02]  /*140a0*/  VIADD R0, R0, 0x50 ;  /* 0x0000005000007836 */ /* 0x000fe40000000000 */
        /* <DEDUP_REMOVED lines=11> */
.L_x_2254:
[----:B------:R-:W-:-:S13]  /*14160*/  LOP3.LUT P0, RZ, R16, 0x20, RZ, 0xc0, !PT ;  /* 0x0000002010ff7812 */ /* 0x000fda000780c0ff */
[----:B------:R-:W-:Y:S05]  /*14170*/  @!P0 BRA `(.L_x_2268) ;  /* 0x0000000000048947 */ /* 0x000fea0003800000 */
[----:B------:R-:W-:Y:S01]  /*14180*/  BPT.TRAP 0x1 ;  /* 0x000000040000795c */ /* 0x000fe20000300000 */
.L_x_2268:
[C---:B0-----:R-:W-:Y:S01]  /*14190*/  LEA R0, R21.reuse, UR44, 0x3 ;  /* 0x0000002c15007c11 */ /* 0x041fe2000f8e18ff */
[----:B------:R-:W0:Y:S01]  /*141a0*/  S2R R6, SR_TID.X ;  /* 0x0000000000067919 */ /* 0x000e220000002100 */
[----:B------:R-:W-:Y:S01]  /*141b0*/  SHF.L.U32 R3, R26, 0x1f, RZ ;  /* 0x0000001f1a037819 */ /* 0x000fe200000006ff */
[----:B------:R-:W-:Y:S01]  /*141c0*/  IMAD.MOV.U32 R2, RZ, RZ, -0x50 ;  /* 0xffffffb0ff027424 */ /* 0x000fe200078e00ff */
[----:B------:R-:W-:Y:S01]  /*141d0*/  BSSY B0, `(.L_x_2269) ;  /* 0x0000008000007945 */ /* 0x000fe20003800000 */
[----:B------:R-:W-:Y:S01]  /*141e0*/  IMAD R4, R21, 0x5000, R31 ;  /* 0x0000500015047824 */ /* 0x000fe200078e021f */
[----:B------:R-:W1:Y:S01]  /*141f0*/  SYNCS.PHASECHK.TRANS64.TRYWAIT P0, [R0+URZ+0x38860], R3 ;  /* 0x03886003000075a7 */ /* 0x000e62000800017f */
[----:B------:R-:W-:Y:S01]  /*14200*/  IMAD R5, R29, R2, UR40 ;  /* 0x000000281d057e24 */ /* 0x000fe2000f8e0202 */
[----:B0-----:R-:W-:-:S04]  /*14210*/  LOP3.LUT R6, R6, 0x7f, RZ, 0xc0, !PT ;  /* 0x0000007f06067812 */ /* 0x001fc800078ec0ff */
[----:B------:R-:W-:-:S05]  /*14220*/  SHF.R.U32.HI R6, RZ, 0x3, R6 ;  /* 0x00000003ff067819 */ /* 0x000fca0000011606 */
[----:B------:R-:W-:Y:S01]  /*14230*/  IMAD.IADD R5, R5, 0x1, -R6 ;  /* 0x0000000105057824 */ /* 0x000fe200078e0a06 */
[----:B-1----:R-:W-:Y:S06]  /*14240*/  @!P0 BRA `(.L_x_2270) ;  /* 0x0000002c008c8947 */ /* 0x002fec0003800000 */
.L_x_2344:
[----:B------:R-:W-:Y:S05]  /*14250*/  BSYNC B0 ;  /* 0x0000000000007941 */ /* 0x000fea0003800000 */
.L_x_2269:
        /* <DEDUP_REMOVED lines=9> */
[----:B------:R-:W1:Y:S01]  /*142f0*/  SHFL.IDX PT, R14, R17, 0x1, 0x181f ;  /* 0x00381f00110e7f89 */ /* 0x000e6200000e0000 */
        /* <DEDUP_REMOVED lines=14> */
[----:B-1----:R-:W-:Y:S01]  /*143e0*/  MOV R2, R14 ;  /* 0x0000000e00027202 */ /* 0x002fe20000000f00 */
[----:B--2---:R-:W-:Y:S01]  /*143f0*/  IMAD.MOV.U32 R3, RZ, RZ, R6 ;  /* 0x000000ffff037224 */ /* 0x004fe200078e0006 */
[----:B------:R-:W0:Y:S03]  /*14400*/  SHFL.IDX PT, R14, R17, 0x2, 0x181f ;  /* 0x00581f00110e7f89 */ /* 0x000e2600000e0000 */
[----:B------:R-:W-:Y:S01]  /*14410*/  IMAD.WIDE.U32 R2, R22, 0x2, R2 ;  /* 0x0000000216027825 */ /* 0x000fe200078e0002 */
        /* <DEDUP_REMOVED lines=9> */
[----:B0-----:R-:W-:Y:S02]  /*144b0*/  IMAD.MOV.U32 R2, RZ, RZ, R14 ;  /* 0x000000ffff027224 */ /* 0x001fe400078e000e */
[----:B-1----:R-:W-:Y:S01]  /*144c0*/  IMAD.MOV.U32 R3, RZ, RZ, R6 ;  /* 0x000000ffff037224 */ /* 0x002fe200078e0006 */
[----:B------:R-:W-:Y:S01]  /*144d0*/  SHFL.IDX PT, R14, R17, 0x3, 0x181f ;  /* 0x00781f00110e7f89 */ /* 0x000fe200000e0000 */
[----:B------:R-:W-:-:S03]  /*144e0*/  IMAD.WIDE.U32 R2, R22, 0x2, R2 ;  /* 0x0000000216027825 */ /* 0x000fc600078e0002 */
[----:B------:R-:W0:Y:S04]  /*144f0*/  SHFL.IDX PT, R6, R18, 0x3, 0x181f ;  /* 0x00781f0012067f89 */ /* 0x000e2800000e0000 */
[----:B------:R-:W-:Y:S01]  /*14500*/  LDGSTS.E.BYPASS.LTC128B.128 [R4+0x1400], desc[UR6][R2.64], !P5 ;  /* 0x0140000002047fae */ /* 0x000fe2000e901d46 */
[----:B------:R-:W-:-:S03]  /*14510*/  ISETP.LT.OR P5, PT, R5, 0x21, P1 ;  /* 0x000000210500780c */ /* 0x000fc60000fa1670 */
[----:B------:R-:W-:Y:S01]  /*14520*/  LDGSTS.E.BYPASS.LTC128B.128 [R4+0x3c00], desc[UR6][R2.64+0x80], !P4 ;  /* 0x03c0008002047fae */ /* 0x000fe2000e101d46 */
[----:B------:R-:W-:-:S03]  /*14530*/  ISETP.LT.OR P4, PT, R5, 0x21, P0 ;  /* 0x000000210500780c */ /* 0x000fc60000781670 */
[----:B------:R-:W1:Y:S06]  /*14540*/  SHFL.IDX PT, R18, R18, 0x4, 0x181f ;  /* 0x00981f0012127f89 */ /* 0x000e6c00000e0000 */
[----:B------:R-:W-:Y:S01]  /*14550*/  LDGSTS.E.BYPASS.LTC128B.128 [R4+0x6400], desc[UR6][R2.64+0x100], !P5 ;  /* 0x0640010002047fae */ /* 0x000fe2000e901d46 */
[----:B------:R-:W-:-:S03]  /*14560*/  ISETP.LT.OR P5, PT, R5, 0x31, P2 ;  /* 0x000000310500780c */ /* 0x000fc600017a1670 */
[----:B------:R0:W-:Y:S01]  /*14570*/  LDGSTS.E.BYPASS.LTC128B.128 [R4+0x8c00], desc[UR6][R2.64+0x180], !P4 ;  /* 0x08c0018002047fae */ /* 0x0001e2000e101d46 */
[----:B------:R-:W-:Y:S02]  /*14580*/  ISETP.LT.OR P4, PT, R5, 0x31, P3 ;  /* 0x000000310500780c */ /* 0x000fe40001f81670 */
[----:B0-----:R-:W-:Y:S01]  /*14590*/  MOV R3, R6 ;  /* 0x0000000600037202 */ /* 0x001fe20000000f00 */
[----:B------:R-:W-:Y:S02]  /*145a0*/  IMAD.MOV.U32 R2, RZ, RZ, R14 ;  /* 0x000000ffff027224 */ /* 0x000fe400078e000e */
[----:B------:R0:W2:Y:S01]  /*145b0*/  SHFL.IDX PT, R14, R17, 0x4, 0x181f ;  /* 0x00981f00110e7f89 */ /* 0x0000a200000e0000 */
[----:B------:R-:W-:Y:S02]  /*145c0*/  IMAD.MOV.U32 R6, RZ, RZ, RZ ;  /* 0x000000ffff067224 */ /* 0x000fe400078e00ff */
[----:B------:R-:W-:-:S05]  /*145d0*/  IMAD.WIDE.U32 R2, R22, 0x2, R2 ;  /* 0x0000000216027825 */ /* 0x000fca00078e0002 */
[----:B------:R0:W-:Y:S01]  /*145e0*/  LDGSTS.E.BYPASS.LTC128B.128 [R4+0x1c00], desc[UR6][R2.64], !P5 ;  /* 0x01c0000002047fae */ /* 0x0001e2000e901d46 */
[----:B------:R-:W-:-:S03]  /*145f0*/  ISETP.LT.OR P5, PT, R5, 0x31, P1 ;  /* 0x000000310500780c */ /* 0x000fc60000fa1670 */
[----:B------:R0:W-:Y:S01]  /*14600*/  LDGSTS.E.BYPASS.LTC128B.128 [R4+0x4400], desc[UR6][R2.64+0x80], !P4 ;  /* 0x0440008002047fae */ /* 0x0001e2000e101d46 */
[----:B------:R-:W-:-:S09]  /*14610*/  ISETP.LT.OR P4, PT, R5, 0x31, P0 ;  /* 0x000000310500780c */ /* 0x000fd20000781670 */
[----:B------:R0:W-:Y:S04]  /*14620*/  LDGSTS.E.BYPASS.LTC128B.128 [R4+0x6c00], desc[UR6][R2.64+0x100], !P5 ;  /* 0x06c0010002047fae */ /* 0x0001e8000e901d46 */
[----:B-12---:R0:W-:Y:S02]  /*14630*/  LDGSTS.E.BYPASS.LTC128B.128 [R4+0x9400], desc[UR6][R2.64+0x180], !P4 ;  /* 0x0940018002047fae */ /* 0x0061e4000e101d46 */
.L_x_2356:
        /* <DEDUP_REMOVED lines=17> */
.L_x_2272:
        /* <DEDUP_REMOVED lines=10> */
.L_x_2273:
[----:B------:R-:W-:Y:S01]  /*147f0*/  VIADD R2, R21, 0x1 ;  /* 0x0000000115027836 */ /* 0x000fe20000000000 */
[----:B------:R1:W-:Y:S04]  /*14800*/  SYNCS.ARRIVE.TRANS64.A1T0 RZ, [R0+URZ+0x38850], RZ ;  /* 0x038850ff00ff79a7 */ /* 0x0003e8000810003f */
[----:B------:R-:W-:-:S04]  /*14810*/  ISETP.NE.AND P0, PT, R2, 0x2, PT ;  /* 0x000000020200780c */ /* 0x000fc80003f05270 */
[----:B------:R-:W-:Y:S02]  /*14820*/  SEL R3, RZ, 0x1, P0 ;  /* 0x00000001ff037807 */ /* 0x000fe40000000000 */
[----:B------:R-:W-:Y:S02]  /*14830*/  SEL R2, R2, RZ, P0 ;  /* 0x000000ff02027207 */ /* 0x000fe40000000000 */
[----:B-1----:R-:W-:-:S07]  /*14840*/  LOP3.LUT R0, R26, R3, RZ, 0x3c, !PT ;  /* 0x000000031a007212 */ /* 0x002fce00078e3cff */
.L_x_2237:
[----:B0-----:R-:W0:Y:S01]  /*14850*/  S2R R4, SR_CgaCtaId ;  /* 0x0000000000047919 */ /* 0x001e220000008800 */
[----:B------:R-:W-:Y:S02]  /*14860*/  MOV R3, 0x400 ;  /* 0x0000040000037802 */ /* 0x000fe40000000f00 */
[----:B------:R-:W-:Y:S02]  /*14870*/  SHF.L.U32 R6, R6, 0x1f, RZ ;  /* 0x0000001f06067819 */ /* 0x000fe400000006ff */
[----:B0-----:R-:W-:-:S04]  /*14880*/  LEA R7, R4, R3, 0x18 ;  /* 0x0000000304077211 */ /* 0x001fc800078ec0ff */
[----:B------:R-:W0:Y:S02]  /*14890*/  SYNCS.PHASECHK.TRANS64.TRYWAIT P0, [R7+URZ+0x38820], R6 ;  /* 0x03882006070075a7 */ /* 0x000e24000800017f */
[----:B0-----:R-:W-:Y:S05]  /*148a0*/  @!P0 BRA `(.L_x_2274) ;  /* 0x0000002c00f88947 */ /* 0x001fea0003800000 */
.L_x_2357:
[----:B------:R-:W-:-:S03]  /*148b0*/  UMOV UR4, 0xffffffff ;  /* 0xffffffff00047882 */ /* 0x000fc60000000000 */
[----:B------:R-:W-:Y:S05]  /*148c0*/  BRA.DIV UR4, `(.L_x_2275) ;  /* 0x0000003204047947 */ /* 0x000fea000b800000 */
[----:B------:R-:W1:Y:S02]  /*148d0*/  S2R R3, SR_TID.X ;  /* 0x0000000000037919 */ /* 0x000e640000002100 */
[----:B-1----:R-:W-:-:S04]  /*148e0*/  SHF.R.U32.HI R3, RZ, 0x5, R3 ;  /* 0x00000005ff037819 */ /* 0x002fc80000011603 */
[----:B------:R-:W-:-:S05]  /*148f0*/  LOP3.LUT R3, R3, 0x3, RZ, 0xc0, !PT ;  /* 0x0000000303037812 */ /* 0x000fca00078ec0ff */
[----:B------:R1:W2:Y:S02]  /*14900*/  SHFL.IDX PT, R14, R3, RZ, 0x1f ;  /* 0x00001fff030e7589 */ /* 0x0002a400000e0000 */
.L_x_2360:
[----:B--2---:R-:W-:-:S13]  /*14910*/  ISETP.NE.AND P0, PT, R14, RZ, PT ;  /* 0x000000ff0e00720c */ /* 0x004fda0003f05270 */
[----:B------:R-:W-:Y:S05]  /*14920*/  @P0 BRA `(.L_x_2193) ;  /* 0x0000000000900947 */ /* 0x000fea0003800000 */
[----:B------:R-:W-:-:S03]  /*14930*/  UMOV UR4, 0xffffffff ;  /* 0xffffffff00047882 */ /* 0x000fc60000000000 */
[----:B------:R-:W-:Y:S05]  /*14940*/  BRA.DIV UR4, `(.L_x_2276) ;  /* 0x0000003204187947 */ /* 0x000fea000b800000 */
[----:B------:R-:W-:-:S13]  /*14950*/  ELECT P6, URZ, PT ;  /* 0x00000000003f782f */ /* 0x000fda00038c0000 */
.L_x_2363:
        /* <DEDUP_REMOVED lines=8> */
.L_x_2277:
[----:B------:R-:W-:Y:S01]  /*149e0*/  IMAD R5, R2, 0x8, R7 ;  /* 0x0000000802057824 */ /* 0x000fe200078e0207 */
[----:B------:R-:W-:Y:S01]  /*149f0*/  SHF.L.U32 R4, R0, 0x1f, RZ ;  /* 0x0000001f00047819 */ /* 0x000fe200000006ff */
[----:B------:R-:W-:-:S03]  /*14a00*/  VIADD R2, R2, 0x1 ;  /* 0x0000000102027836 */ /* 0x000fc60000000000 */
[----:B------:R-:W1:Y:S02]  /*14a10*/  SYNCS.PHASECHK.TRANS64.TRYWAIT P1, [R5+URZ+0x38840], R4 ;  /* 0x03884004050075a7 */ /* 0x000e64000802017f */
[----:B------:R-:W-:-:S04]  /*14a20*/  ISETP.NE.AND P2, PT, R2, 0x2, PT ;  /* 0x000000020200780c */ /* 0x000fc80003f45270 */
[----:B------:R-:W-:Y:S01]  /*14a30*/  SEL R3, RZ, 0x1, P2 ;  /* 0x00000001ff037807 */ /* 0x000fe20001000000 */
[----:B-1----:R-:W-:Y:S08]  /*14a40*/  @!P1 BRA `(.L_x_2278) ;  /* 0x0000002c00f89947 */ /* 0x002ff00003800000 */
.L_x_2364:
[----:B------:R-:W-:Y:S02]  /*14a50*/  SEL R2, R2, RZ, P2 ;  /* 0x000000ff02027207 */ /* 0x000fe40001000000 */
[----:B------:R-:W-:Y:S01]  /*14a60*/  LOP3.LUT R0, R0, R3, RZ, 0x3c, !PT ;  /* 0x0000000300007212 */ /* 0x000fe200078e3cff */
[----:B------:R-:W-:Y:S06]  /*14a70*/  @!P0 BRA `(.L_x_2279) ;  /* 0x0000000000048947 */ /* 0x000fec0003800000 */
[----:B------:R-:W-:Y:S01]  /*14a80*/  BPT.TRAP 0x1 ;  /* 0x000000040000795c */ /* 0x000fe20000300000 */
.L_x_2279:
[----:B------:R-:W-:Y:S01]  /*14a90*/  IMAD R3, R2, 0x8, R7 ;  /* 0x0000000802037824 */ /* 0x000fe200078e0207 */
[----:B------:R-:W-:-:S04]  /*14aa0*/  SHF.L.U32 R0, R0, 0x1f, RZ ;  /* 0x0000001f00007819 */ /* 0x000fc800000006ff */
[----:B------:R-:W2:Y:S02]  /*14ab0*/  SYNCS.PHASECHK.TRANS64.TRYWAIT P1, [R3+URZ+0x38840], R0 ;  /* 0x03884000030075a7 */ /* 0x000ea4000802017f */
[----:B--2---:R-:W-:Y:S05]  /*14ac0*/  @!P1 BRA `(.L_x_2280) ;  /* 0x0000002c00ec9947 */ /* 0x004fea0003800000 */
.L_x_2365:
[----:B------:R-:W-:Y:S05]  /*14ad0*/  @!P0 BRA `(.L_x_2281) ;  /* 0x0000000000048947 */ /* 0x000fea0003800000 */
[----:B------:R-:W-:Y:S01]  /*14ae0*/  BPT.TRAP 0x1 ;  /* 0x000000040000795c */ /* 0x000fe20000300000 */
.L_x_2281:
[----:B------:R-:W3:Y:S02]  /*14af0*/  SYNCS.PHASECHK.TRANS64.TRYWAIT P1, [R5+URZ+0x38860], R4 ;  /* 0x03886004050075a7 */ /* 0x000ee4000802017f */
[----:B---3--:R-:W-:Y:S05]  /*14b00*/  @!P1 BRA `(.L_x_2282) ;  /* 0x0000002c00f09947 */ /* 0x008fea0003800000 */
.L_x_2366:
[----:B------:R-:W-:Y:S05]  /*14b10*/  @!P0 BRA `(.L_x_2283) ;  /* 0x0000000000048947 */ /* 0x000fea0003800000 */
[----:B------:R-:W-:Y:S01]  /*14b20*/  BPT.TRAP 0x1 ;  /* 0x000000040000795c */ /* 0x000fe20000300000 */
.L_x_2283:
[----:B----4-:R4:W0:Y:S02]  /*14b30*/  SYNCS.PHASECHK.TRANS64.TRYWAIT P0, [R3+URZ+0x38860], R0 ;  /* 0x03886000030075a7 */ /* 0x010824000800017f */
[----:B0-----:R-:W-:Y:S05]  /*14b40*/  @!P0 NANOSLEEP.SYNCS 0x989680 ;  /* 0x009896800000895d */ /* 0x001fea0003900000 */
[----:B------:R-:W0:Y:S02]  /*14b50*/  @!P0 SYNCS.PHASECHK.TRANS64 P0, [R3+URZ+0x38860], R0 ;  /* 0x03886000030085a7 */ /* 0x000e24000800007f */
[----:B0-----:R-:W-:Y:S05]  /*14b60*/  @!P0 BRA `(.L_x_2283) ;  /* 0xfffffffc00f08947 */ /* 0x001fea000383ffff */
.L_x_2193:
[----:B------:R-:W-:Y:S05]  /*14b70*/  BSYNC B6 ;  /* 0x0000000000067941 */ /* 0x000fea0003800000 */
.L_x_2190:
[----:B------:R-:W-:Y:S05]  /*14b80*/  EXIT ;  /* 0x000000000000794d */ /* 0x000fea0003800000 */
.L_x_2197:
[----:B------:R-:W-:-:S13]  /*14b90*/  R2UR UR4, R16 ;  /* 0x00000000100472ca */ /* 0x000fda00000e0000 */
[----:B0-----:R-:W-:-:S04]  /*14ba0*/  IMAD.U32 R3, RZ, RZ, UR4 ;  /* 0x00000004ff037e24 */ /* 0x001fc8000f8e00ff */
[----:B------:R0:W1:Y:S03]  /*14bb0*/  SYNCS.PHASECHK.TRANS64.TRYWAIT P0, [R3+URZ+0x38800], R0 ;  /* 0x03880000030075a7 */ /* 0x000066000800017f */
[----:B-1----:R-:W-:Y:S05]  /*14bc0*/  @!P0 NANOSLEEP.SYNCS 0x989680 ;  /* 0x009896800000895d */ /* 0x002fea0003900000 */
[----:B------:R-:W1:Y:S02]  /*14bd0*/  @!P0 SYNCS.PHASECHK.TRANS64 P0, [R3+URZ+0x38800], R0 ;  /* 0x03880000030085a7 */ /* 0x000e64000800007f */
[----:B-1----:R-:W-:Y:S05]  /*14be0*/  @!P0 BRA `(.L_x_2197) ;  /* 0xfffffffc00e88947 */ /* 0x002fea000383ffff */
[----:B------:R-:W-:Y:S05]  /*14bf0*/  BRA `(.L_x_2284) ;  /* 0xfffffec8007c7947 */ /* 0x000fea000383ffff */
.L_x_2201:
[----:B------:R-:W-:-:S13]  /*14c00*/  R2UR UR4, R16 ;  /* 0x00000000100472ca */ /* 0x000fda00000e0000 */
[----:B0-----:R-:W-:-:S04]  /*14c10*/  MOV R3, UR4 ;  /* 0x0000000400037c02 */ /* 0x001fc80008000f00 */
[----:B------:R0:W2:Y:S03]  /*14c20*/  SYNCS.PHASECHK.TRANS64.TRYWAIT P1, [R3+URZ+0x38830], R0 ;  /* 0x03883000030075a7 */ /* 0x0000a6000802017f */
[----:B--2---:R-:W-:Y:S05]  /*14c30*/  @!P1 NANOSLEEP.SYNCS 0x989680 ;  /* 0x009896800000995d */ /* 0x004fea0003900000 */
[----:B------:R-:W2:Y:S02]  /*14c40*/  @!P1 SYNCS.PHASECHK.TRANS64 P1, [R3+URZ+0x38830], R0 ;  /* 0x03883000030095a7 */ /* 0x000ea4000802007f */
[----:B--2---:R-:W-:Y:S05]  /*14c50*/  @!P1 BRA `(.L_x_2201) ;  /* 0xfffffffc00e89947 */ /* 0x004fea000383ffff */
[----:B------:R-:W-:Y:S05]  /*14c60*/  BRA `(.L_x_2200) ;  /* 0xfffffec800a47947 */ /* 0x000fea000383ffff */
.L_x_2207:
[----:B------:R-:W-:-:S13]  /*14c70*/  R2UR UR6, R3 ;  /* 0x00000000030672ca */ /* 0x000fda00000e0000 */
[----:B-1----:R-:W-:-:S04]  /*14c80*/  IMAD.U32 R153, RZ, RZ, UR6 ;  /* 0x00000006ff997e24 */ /* 0x002fc8000f8e00ff */
[----:B------:R1:W2:Y:S03]  /*14c90*/  SYNCS.PHASECHK.TRANS64.TRYWAIT P1, [R153+URZ+0x38830], R6 ;  /* 0x03883006990075a7 */ /* 0x0002a6000802017f */
[----:B--2---:R-:W-:Y:S05]  /*14ca0*/  @!P1 NANOSLEEP.SYNCS 0x989680 ;  /* 0x009896800000995d */ /* 0x004fea0003900000 */
[----:B------:R-:W2:Y:S02]  /*14cb0*/  @!P1 SYNCS.PHASECHK.TRANS64 P1, [R153+URZ+0x38830], R6 ;  /* 0x03883006990095a7 */ /* 0x000ea4000802007f */
[----:B--2---:R-:W-:Y:S05]  /*14cc0*/  @!P1 BRA `(.L_x_2207) ;  /* 0xfffffffc00e89947 */ /* 0x004fea000383ffff */
[----:B------:R-:W-:Y:S05]  /*14cd0*/  BRA `(.L_x_2206) ;  /* 0xffffff0800587947 */ /* 0x000fea000383ffff */
.L_x_2211:
[----:B-1----:R-:W-:-:S04]  /*14ce0*/  IMAD.U32 R215, RZ, RZ, UR10 ;  /* 0x0000000affd77e24 */ /* 0x002fc8000f8e00ff */
[----:B------:R1:W2:Y:S03]  /*14cf0*/  SYNCS.PHASECHK.TRANS64.TRYWAIT P1, [R215+URZ+0x38850], R0 ;  /* 0x03885000d70075a7 */ /* 0x0002a6000802017f */
[----:B--2---:R-:W-:Y:S05]  /*14d00*/  @!P1 NANOSLEEP.SYNCS 0x989680 ;  /* 0x009896800000995d */ /* 0x004fea0003900000 */
[----:B------:R-:W2:Y:S02]  /*14d10*/  @!P1 SYNCS.PHASECHK.TRANS64 P1, [R215+URZ+0x38850], R0 ;  /* 0x03885000d70095a7 */ /* 0x000ea4000802007f */
[----:B--2---:R-:W-:Y:S05]  /*14d20*/  @!P1 BRA `(.L_x_2211) ;  /* 0xfffffffc00ec9947 */ /* 0x004fea000383ffff */
[----:B------:R-:W-:Y:S05]  /*14d30*/  BRA `(.L_x_2210) ;  /* 0xffffff3000807947 */ /* 0x000fea000383ffff */
.L_x_2219:
[----:B-1----:R-:W-:-:S04]  /*14d40*/  IMAD.U32 R6, RZ, RZ, UR60 ;  /* 0x0000003cff067e24 */ /* 0x002fc8000f8e00ff */
[----:B------:R1:W2:Y:S03]  /*14d50*/  SYNCS.PHASECHK.TRANS64.TRYWAIT P1, [R6+URZ+0x38830], R3 ;  /* 0x03883003060075a7 */ /* 0x0002a6000802017f */
[----:B--2---:R-:W-:Y:S05]  /*14d60*/  @!P1 NANOSLEEP.SYNCS 0x989680 ;  /* 0x009896800000995d */ /* 0x004fea0003900000 */
[----:B------:R-:W2:Y:S02]  /*14d70*/  @!P1 SYNCS.PHASECHK.TRANS64 P1, [R6+URZ+0x38830], R3 ;  /* 0x03883003060095a7 */ /* 0x000ea4000802007f */
[----:B--2---:R-:W-:Y:S05]  /*14d80*/  @!P1 BRA `(.L_x_2219) ;  /* 0xfffffffc00ec9947 */ /* 0x004fea000383ffff */
[----:B------:R-:W-:Y:S05]  /*14d90*/  BRA `(.L_x_2218) ;  /* 0xffffff4800a07947 */ /* 0x000fea000383ffff */
.L_x_2223:
[----:B-1----:R-:W-:-:S04]  /*14da0*/  IMAD.U32 R3, RZ, RZ, UR10 ;  /* 0x0000000aff037e24 */ /* 0x002fc8000f8e00ff */
[----:B------:R1:W2:Y:S03]  /*14db0*/  SYNCS.PHASECHK.TRANS64.TRYWAIT P1, [R3+URZ+0x38850], R0 ;  /* 0x03885000030075a7 */ /* 0x0002a6000802017f */
[----:B--2---:R-:W-:Y:S05]  /*14dc0*/  @!P1 NANOSLEEP.SYNCS 0x989680 ;  /* 0x009896800000995d */ /* 0x004fea0003900000 */
[----:B------:R-:W2:Y:S02]  /*14dd0*/  @!P1 SYNCS.PHASECHK.TRANS64 P1, [R3+URZ+0x38850], R0 ;  /* 0x03885000030095a7 */ /* 0x000ea4000802007f */
[----:B--2---:R-:W-:Y:S05]  /*14de0*/  @!P1 BRA `(.L_x_2223) ;  /* 0xfffffffc00ec9947 */ /* 0x004fea000383ffff */
[----:B------:R-:W-:Y:S05]  /*14df0*/  BRA `(.L_x_2222) ;  /* 0xffffff7000e07947 */ /* 0x000fea000383ffff */
.L_x_2230:
[----:B-1----:R-:W-:-:S04]  /*14e00*/  MOV R5, UR5 ;  /* 0x0000000500057c02 */ /* 0x002fc80008000f00 */
[----:B------:R1:W2:Y:S03]  /*14e10*/  SYNCS.PHASECHK.TRANS64.TRYWAIT P1, [R5+URZ+0x38850], R0 ;  /* 0x03885000050075a7 */ /* 0x0002a6000802017f */
[----:B--2---:R-:W-:Y:S05]  /*14e20*/  @!P1 NANOSLEEP.SYNCS 0x989680 ;  /* 0x009896800000995d */ /* 0x004fea0003900000 */
[----:B------:R-:W2:Y:S02]  /*14e30*/  @!P1 SYNCS.PHASECHK.TRANS64 P1, [R5+URZ+0x38850], R0 ;  /* 0x03885000050095a7 */ /* 0x000ea4000802007f */
[----:B--2---:R-:W-:Y:S05]  /*14e40*/  @!P1 BRA `(.L_x_2230) ;  /* 0xfffffffc00ec9947 */ /* 0x004fea000383ffff */
[----:B------:R-:W-:Y:S05]  /*14e50*/  BRA `(.L_x_2229) ;  /* 0xffffff8c00007947 */ /* 0x000fea000383ffff */
.L_x_2242:
[----:B------:R-:W-:Y:S02]  /*14e60*/  IMAD.MOV.U32 R13, RZ, RZ, R27 ;  /* 0x000000ffff0d7224 */ /* 0x000fe400078e001b */
[----:B------:R-:W-:Y:S02]  /*14e70*/  IMAD.MOV.U32 R12, RZ, RZ, RZ ;  /* 0x000000ffff0c7224 */ /* 0x000fe400078e00ff */
[----:B------:R-:W-:Y:S02]  /*14e80*/  IMAD.MOV.U32 R11, RZ, RZ, 0x1f ;  /* 0x0000001fff0b7424 */ /* 0x000fe400078e00ff */
[----:B------:R-:W-:-:S07]  /*14e90*/  IMAD.MOV.U32 R15, RZ, RZ, -0x1 ;  /* 0xffffffffff0f7424 */ /* 0x000fce00078e00ff */
[----:B-----5:R-:W-:Y:S05]  /*14ea0*/  WARPSYNC.COLLECTIVE R15, `(.L_x_2285) ;  /* 0x000000000f087348 */ /* 0x020fea0003c00000 */
[----:B------:R0:W1:Y:S02]  /*14eb0*/  SHFL.IDX P6, R14, R13, R12, R11 ;  /* 0x0000000c0d0e7389 */ /* 0x00006400000c000b */
[----:B01---5:R-:W-:Y:S01]  /*14ec0*/  ENDCOLLECTIVE ;  /* 0x000000000000791b */ /* 0x023fe20003800000 */
.L_x_2285:
[----:B------:R-:W-:Y:S05]  /*14ed0*/  BRA `(.L_x_2286) ;  /* 0xffffffc800f87947 */ /* 0x000fea000383ffff */
.L_x_2244:
[----:B0-----:R-:W-:-:S04]  /*14ee0*/  MOV R3, UR44 ;  /* 0x0000002c00037c02 */ /* 0x001fc80008000f00 */
[----:B------:R0:W1:Y:S03]  /*14ef0*/  SYNCS.PHASECHK.TRANS64.TRYWAIT P0, [R3+URZ+0x38840], R2 ;  /* 0x03884002030075a7 */ /* 0x000066000800017f */
[----:B-1----:R-:W-:Y:S05]  /*14f00*/  @!P0 NANOSLEEP.SYNCS 0x989680 ;  /* 0x009896800000895d */ /* 0x002fea0003900000 */
[----:B------:R-:W1:Y:S02]  /*14f10*/  @!P0 SYNCS.PHASECHK.TRANS64 P0, [R3+URZ+0x38840], R2 ;  /* 0x03884002030085a7 */ /* 0x000e64000800007f */
[----:B-1----:R-:W-:Y:S05]  /*14f20*/  @!P0 BRA `(.L_x_2244) ;  /* 0xfffffffc00ec8947 */ /* 0x002fea000383ffff */
[----:B------:R-:W-:Y:S05]  /*14f30*/  BRA `(.L_x_2287) ;  /* 0xffffffcc00887947 */ /* 0x000fea000383ffff */
.L_x_2245:
        /* <DEDUP_REMOVED lines=8> */
.L_x_2289:
[----:B------:R-:W-:Y:S05]  /*14fc0*/  BSYNC B0 ;  /* 0x0000000000007941 */ /* 0x000fea0003800000 */
.L_x_2288:
[----:B------:R-:W-:Y:S01]  /*14fd0*/  IMAD.MOV.U32 R13, RZ, RZ, R0 ;  /* 0x000000ffff0d7224 */ /* 0x000fe200078e0000 */
[----:B------:R-:W-:Y:S01]  /*14fe0*/  MOV R5, R14 ;  /* 0x0000000e00057202 */ /* 0x000fe20000000f00 */
[----:B------:R-:W-:Y:S01]  /*14ff0*/  IMAD.MOV.U32 R12, RZ, RZ, RZ ;  /* 0x000000ffff0c7224 */ /* 0x000fe200078e00ff */
[C---:B------:R-:W-:Y:S01]  /*15000*/  LOP3.LUT P4, RZ, R16.reuse, 0x10, RZ, 0xc0, !PT ;  /* 0x0000001010ff7812 */ /* 0x040fe2000788c0ff */
[----:B------:R-:W-:Y:S01]  /*15010*/  IMAD.MOV.U32 R11, RZ, RZ, 0x181f ;  /* 0x0000181fff0b7424 */ /* 0x000fe200078e00ff */
[C---:B------:R-:W-:Y:S01]  /*15020*/  LOP3.LUT P3, RZ, R16.reuse, 0x8, RZ, 0xc0, !PT ;  /* 0x0000000810ff7812 */ /* 0x040fe2000786c0ff */
[----:B------:R-:W-:Y:S01]  /*15030*/  IMAD.MOV.U32 R15, RZ, RZ, -0x1 ;  /* 0xffffffffff0f7424 */ /* 0x000fe200078e00ff */
[C---:B------:R-:W-:Y:S02]  /*15040*/  LOP3.LUT P2, RZ, R16.reuse, 0x4, RZ, 0xc0, !PT ;  /* 0x0000000410ff7812 */ /* 0x040fe4000784c0ff */
[----:B------:R-:W-:-:S13]  /*15050*/  LOP3.LUT P1, RZ, R16, 0x2, RZ, 0xc0, !PT ;  /* 0x0000000210ff7812 */ /* 0x000fda000782c0ff */
[----:B------:R-:W-:Y:S05]  /*15060*/  WARPSYNC.COLLECTIVE R15, `(.L_x_2290) ;  /* 0x000000000f087348 */ /* 0x000fea0003c00000 */
[----:B------:R0:W1:Y:S02]  /*15070*/  SHFL.IDX P6, R14, R13, R12, R11 ;  /* 0x0000000c0d0e7389 */ /* 0x00006400000c000b */
[----:B01----:R-:W-:Y:S01]  /*15080*/  ENDCOLLECTIVE ;  /* 0x000000000000791b */ /* 0x003fe20003800000 */
.L_x_2290:
[----:B------:R-:W-:Y:S01]  /*15090*/  @P0 LEA R9, R31, UR44, 0x1 ;  /* 0x0000002c1f090c11 */ /* 0x000fe2000f8e08ff */
        /* <DEDUP_REMOVED lines=16> */
.L_x_2291:
[----:B------:R-:W-:Y:S01]  /*151a0*/  @P0 LEA R21, R31, UR44, 0x1 ;  /* 0x0000002c1f150c11 */ /* 0x000fe2000f8e08ff */
[----:B------:R-:W-:Y:S02]  /*151b0*/  IMAD.MOV.U32 R13, RZ, RZ, R0 ;  /* 0x000000ffff0d7224 */ /* 0x000fe400078e0000 */
[----:B------:R-:W-:-:S07]  /*151c0*/  IMAD.MOV.U32 R3, RZ, RZ, R14 ;  /* 0x000000ffff037224 */ /* 0x000fce00078e000e */
[----:B------:R-:W-:Y:S05]  /*151d0*/  WARPSYNC.COLLECTIVE R15, `(.L_x_2292) ;  /* 0x000000000f087348 */ /* 0x000fea0003c00000 */
[----:B------:R0:W1:Y:S02]  /*151e0*/  SHFL.IDX P6, R14, R13, R12, R11 ;  /* 0x0000000c0d0e7389 */ /* 0x00006400000c000b */
[----:B01----:R-:W-:Y:S01]  /*151f0*/  ENDCOLLECTIVE ;  /* 0x000000000000791b */ /* 0x003fe20003800000 */
.L_x_2292:
        /* <DEDUP_REMOVED lines=16> */
.L_x_2293:
[----:B------:R-:W-:Y:S01]  /*15300*/  @P0 LEA R9, R31, UR44, 0x1 ;  /* 0x0000002c1f090c11 */ /* 0x000fe2000f8e08ff */
[----:B------:R-:W-:Y:S02]  /*15310*/  IMAD.MOV.U32 R13, RZ, RZ, R0 ;  /* 0x000000ffff0d7224 */ /* 0x000fe400078e0000 */
[----:B------:R-:W-:-:S07]  /*15320*/  IMAD.MOV.U32 R5, RZ, RZ, R14 ;  /* 0x000000ffff057224 */ /* 0x000fce00078e000e */
[----:B------:R-:W-:Y:S05]  /*15330*/  WARPSYNC.COLLECTIVE R15, `(.L_x_2294) ;  /* 0x000000000f087348 */ /* 0x000fea0003c00000 */
[----:B------:R0:W1:Y:S02]  /*15340*/  SHFL.IDX P6, R14, R13, R12, R11 ;  /* 0x0000000c0d0e7389 */ /* 0x00006400000c000b */
[----:B01----:R-:W-:Y:S01]  /*15350*/  ENDCOLLECTIVE ;  /* 0x000000000000791b */ /* 0x003fe20003800000 */
.L_x_2294:
        /* <DEDUP_REMOVED lines=16> */
.L_x_2295:
[----:B------:R-:W-:Y:S01]  /*15460*/  @P0 LEA R21, R31, UR44, 0x1 ;  /* 0x0000002c1f150c11 */ /* 0x000fe2000f8e08ff */
[----:B------:R-:W-:Y:S02]  /*15470*/  IMAD.MOV.U32 R13, RZ, RZ, R0 ;  /* 0x000000ffff0d7224 */ /* 0x000fe400078e0000 */
[----:B------:R-:W-:-:S07]  /*15480*/  IMAD.MOV.U32 R3, RZ, RZ, R14 ;  /* 0x000000ffff037224 */ /* 0x000fce00078e000e */
[----:B------:R-:W-:Y:S05]  /*15490*/  WARPSYNC.COLLECTIVE R15, `(.L_x_2296) ;  /* 0x000000000f087348 */ /* 0x000fea0003c00000 */
[----:B------:R0:W1:Y:S02]  /*154a0*/  SHFL.IDX P6, R14, R13, R12, R11 ;  /* 0x0000000c0d0e7389 */ /* 0x00006400000c000b */
[----:B01----:R-:W-:Y:S01]  /*154b0*/  ENDCOLLECTIVE ;  /* 0x000000000000791b */ /* 0x003fe20003800000 */
.L_x_2296:
        /* <DEDUP_REMOVED lines=15> */
.L_x_2297:
[----:B------:R-:W-:Y:S02]  /*155b0*/  IMAD.MOV.U32 R13, RZ, RZ, R0 ;  /* 0x000000ffff0d7224 */ /* 0x000fe400078e0000 */
[----:B------:R-:W-:-:S07]  /*155c0*/  IMAD.MOV.U32 R4, RZ, RZ, R14 ;  /* 0x000000ffff047224 */ /* 0x000fce00078e000e */
[----:B------:R-:W-:Y:S05]  /*155d0*/  WARPSYNC.COLLECTIVE R15, `(.L_x_2298) ;  /* 0x000000000f087348 */ /* 0x000fea0003c00000 */
[----:B------:R0:W1:Y:S02]  /*155e0*/  SHFL.IDX P6, R14, R13, R12, R11 ;  /* 0x0000000c0d0e7389 */ /* 0x00006400000c000b */
[----:B01----:R-:W-:Y:S01]  /*155f0*/  ENDCOLLECTIVE ;  /* 0x000000000000791b */ /* 0x003fe20003800000 */
.L_x_2298:
[----:B------:R-:W-:Y:S05]  /*15600*/  BRA `(.L_x_2299) ;  /* 0xffffffc800fc7947 */ /* 0x000fea000383ffff */
.L_x_2250:
[----:B------:R-:W-:Y:S01]  /*15610*/  MOV R13, R6 ;  /* 0x00000006000d7202 */ /* 0x000fe20000000f00 */
[----:B------:R-:W-:Y:S02]  /*15620*/  IMAD.MOV.U32 R12, RZ, RZ, RZ ;  /* 0x000000ffff0c7224 */ /* 0x000fe400078e00ff */
[----:B------:R-:W-:Y:S02]  /*15630*/  IMAD.MOV.U32 R11, RZ, RZ, 0x181f ;  /* 0x0000181fff0b7424 */ /* 0x000fe400078e00ff */
[----:B------:R-:W-:Y:S02]  /*15640*/  IMAD.MOV.U32 R15, RZ, RZ, -0x1 ;  /* 0xffffffffff0f7424 */ /* 0x000fe400078e00ff */
[----:B------:R-:W-:-:S07]  /*15650*/  IMAD.U32 R8, RZ, RZ, UR46 ;  /* 0x0000002eff087e24 */ /* 0x000fce000f8e00ff */
[----:B------:R-:W-:Y:S05]  /*15660*/  WARPSYNC.COLLECTIVE R15, `(.L_x_2300) ;  /* 0x000000000f087348 */ /* 0x000fea0003c00000 */
[----:B------:R0:W1:Y:S02]  /*15670*/  SHFL.IDX P6, R14, R13, R12, R11 ;  /* 0x0000000c0d0e7389 */ /* 0x00006400000c000b */
[----:B01----:R-:W-:Y:S01]  /*15680*/  ENDCOLLECTIVE ;  /* 0x000000000000791b */ /* 0x003fe20003800000 */
.L_x_2300:
[----:B------:R-:W-:-:S04]  /*15690*/  IMAD R8, R8, 0x80, R27 ;  /* 0x0000008008087824 */ /* 0x000fc800078e021b */
[----:B------:R-:W-:Y:S01]  /*156a0*/  VIADD R4, R8, 0x10 ;  /* 0x0000001008047836 */ /* 0x000fe20000000000 */
[----:B------:R-:W-:Y:S01]  /*156b0*/  MOV R13, R0 ;  /* 0x00000000000d7202 */ /* 0x000fe20000000f00 */
[----:B------:R-:W-:-:S07]  /*156c0*/  IMAD.MOV.U32 R3, RZ, RZ, R14 ;  /* 0x000000ffff037224 */ /* 0x000fce00078e000e */
[----:B------:R-:W-:Y:S05]  /*156d0*/  WARPSYNC.COLLECTIVE R15, `(.L_x_2301) ;  /* 0x000000000f087348 */ /* 0x000fea0003c00000 */
[----:B------:R0:W1:Y:S02]  /*156e0*/  SHFL.IDX P6, R14, R13, R12, R11 ;  /* 0x0000000c0d0e7389 */ /* 0x00006400000c000b */
[----:B01----:R-:W-:Y:S01]  /*156f0*/  ENDCOLLECTIVE ;  /* 0x000000000000791b */ /* 0x003fe20003800000 */
.L_x_2301:
        /* <DEDUP_REMOVED lines=20> */
.L_x_2302:
[----:B------:R-:W-:Y:S02]  /*15840*/  IADD3 R2, R8, 0x20, RZ ;  /* 0x0000002008027810 */ /* 0x000fe40007ffe0ff */
[----:B------:R-:W-:Y:S01]  /*15850*/  @!P0 LEA R21, R31, UR44, 0x1 ;  /* 0x0000002c1f158c11 */ /* 0x000fe2000f8e08ff */
[----:B------:R-:W-:Y:S02]  /*15860*/  IMAD.MOV.U32 R13, RZ, RZ, R0 ;  /* 0x000000ffff0d7224 */ /* 0x000fe400078e0000 */
[----:B------:R-:W-:-:S07]  /*15870*/  IMAD.MOV.U32 R5, RZ, RZ, R14 ;  /* 0x000000ffff057224 */ /* 0x000fce00078e000e */
[----:B------:R-:W-:Y:S05]  /*15880*/  WARPSYNC.COLLECTIVE R15, `(.L_x_2303) ;  /* 0x000000000f087348 */ /* 0x000fea0003c00000 */
[----:B------:R0:W1:Y:S02]  /*15890*/  SHFL.IDX P6, R14, R13, R12, R11 ;  /* 0x0000000c0d0e7389 */ /* 0x00006400000c000b */
[----:B01----:R-:W-:Y:S01]  /*158a0*/  ENDCOLLECTIVE ;  /* 0x000000000000791b */ /* 0x003fe20003800000 */
.L_x_2303:
[----:B------:R-:W-:Y:S01]  /*158b0*/  ULDC.64 UR4, c[0x0][0x208] ;  /* 0x0000820000047ab9 */ /* 0x000fe20000000a00 */
[----:B------:R-:W-:Y:S02]  /*158c0*/  IMAD.MOV.U32 R13, RZ, RZ, R6 ;  /* 0x000000ffff0d7224 */ /* 0x000fe400078e0006 */
        /* <DEDUP_REMOVED lines=14> */
.L_x_2304:
[----:B------:R-:W-:Y:S01]  /*159b0*/  VIADD R4, R8, 0x30 ;  /* 0x0000003008047836 */ /* 0x000fe20000000000 */
[----:B------:R-:W-:Y:S01]  /*159c0*/  @!P0 LEA R9, R31, UR44, 0x1 ;  /* 0x0000002c1f098c11 */ /* 0x000fe2000f8e08ff */
[----:B------:R-:W-:Y:S02]  /*159d0*/  IMAD.MOV.U32 R13, RZ, RZ, R0 ;  /* 0x000000ffff0d7224 */ /* 0x000fe400078e0000 */
[----:B------:R-:W-:-:S07]  /*159e0*/  IMAD.MOV.U32 R3, RZ, RZ, R14 ;  /* 0x000000ffff037224 */ /* 0x000fce00078e000e */
[----:B------:R-:W-:Y:S05]  /*159f0*/  WARPSYNC.COLLECTIVE R15, `(.L_x_2305) ;  /* 0x000000000f087348 */ /* 0x000fea0003c00000 */
[----:B------:R0:W1:Y:S02]  /*15a00*/  SHFL.IDX P6, R14, R13, R12, R11 ;  /* 0x0000000c0d0e7389 */ /* 0x00006400000c000b */
[----:B01----:R-:W-:Y:S01]  /*15a10*/  ENDCOLLECTIVE ;  /* 0x000000000000791b */ /* 0x003fe20003800000 */
.L_x_2305:
        /* <DEDUP_REMOVED lines=16> */
.L_x_2306:
[----:B------:R-:W-:Y:S01]  /*15b20*/  VIADD R2, R8, 0x40 ;  /* 0x0000004008027836 */ /* 0x000fe20000000000 */
[----:B------:R-:W-:Y:S02]  /*15b30*/  @!P0 LEA R21, R31, UR44, 0x1 ;  /* 0x0000002c1f158c11 */ /* 0x000fe4000f8e08ff */
[----:B------:R-:W-:Y:S01]  /*15b40*/  MOV R13, R0 ;  /* 0x00000000000d7202 */ /* 0x000fe20000000f00 */
[----:B------:R-:W-:-:S07]  /*15b50*/  IMAD.MOV.U32 R5, RZ, RZ, R14 ;  /* 0x000000ffff057224 */ /* 0x000fce00078e000e */
[----:B------:R-:W-:Y:S05]  /*15b60*/  WARPSYNC.COLLECTIVE R15, `(.L_x_2307) ;  /* 0x000000000f087348 */ /* 0x000fea0003c00000 */
[----:B------:R0:W1:Y:S02]  /*15b70*/  SHFL.IDX P6, R14, R13, R12, R11 ;  /* 0x0000000c0d0e7389 */ /* 0x00006400000c000b */
[----:B01----:R-:W-:Y:S01]  /*15b80*/  ENDCOLLECTIVE ;  /* 0x000000000000791b */ /* 0x003fe20003800000 */
.L_x_2307:
        /* <DEDUP_REMOVED lines=16> */
.L_x_2308:
[----:B------:R-:W-:Y:S01]  /*15c90*/  VIADD R4, R8, 0x50 ;  /* 0x0000005008047836 */ /* 0x000fe20000000000 */
[----:B------:R-:W-:Y:S01]  /*15ca0*/  @!P0 LEA R9, R31, UR44, 0x1 ;  /* 0x0000002c1f098c11 */ /* 0x000fe2000f8e08ff */
[----:B------:R-:W-:Y:S01]  /*15cb0*/  IMAD.MOV.U32 R13, RZ, RZ, R0 ;  /* 0x000000ffff0d7224 */ /* 0x000fe200078e0000 */
[----:B------:R-:W-:-:S07]  /*15cc0*/  MOV R3, R14 ;  /* 0x0000000e00037202 */ /* 0x000fce0000000f00 */
[----:B------:R-:W-:Y:S05]  /*15cd0*/  WARPSYNC.COLLECTIVE R15, `(.L_x_2309) ;  /* 0x000000000f087348 */ /* 0x000fea0003c00000 */
[----:B------:R0:W1:Y:S02]  /*15ce0*/  SHFL.IDX P6, R14, R13, R12, R11 ;  /* 0x0000000c0d0e7389 */ /* 0x00006400000c000b */
[----:B01----:R-:W-:Y:S01]  /*15cf0*/  ENDCOLLECTIVE ;  /* 0x000000000000791b */ /* 0x003fe20003800000 */
.L_x_2309:
        /* <DEDUP_REMOVED lines=16> */
.L_x_2310:
[----:B------:R-:W-:Y:S01]  /*15e00*/  VIADD R2, R8, 0x60 ;  /* 0x0000006008027836 */ /* 0x000fe20000000000 */
[----:B------:R-:W-:Y:S01]  /*15e10*/  @!P0 LEA R21, R31, UR44, 0x1 ;  /* 0x0000002c1f158c11 */ /* 0x000fe2000f8e08ff */
[----:B------:R-:W-:Y:S02]  /*15e20*/  IMAD.MOV.U32 R13, RZ, RZ, R0 ;  /* 0x000000ffff0d7224 */ /* 0x000fe400078e0000 */
[----:B------:R-:W-:-:S07]  /*15e30*/  IMAD.MOV.U32 R5, RZ, RZ, R14 ;  /* 0x000000ffff057224 */ /* 0x000fce00078e000e */
[----:B------:R-:W-:Y:S05]  /*15e40*/  WARPSYNC.COLLECTIVE R15, `(.L_x_2311) ;  /* 0x000000000f087348 */ /* 0x000fea0003c00000 */
[----:B------:R0:W1:Y:S02]  /*15e50*/  SHFL.IDX P6, R14, R13, R12, R11 ;  /* 0x0000000c0d0e7389 */ /* 0x00006400000c000b */
[----:B01----:R-:W-:Y:S01]  /*15e60*/  ENDCOLLECTIVE ;  /* 0x000000000000791b */ /* 0x003fe20003800000 */
.L_x_2311:
        /* <DEDUP_REMOVED lines=16> */
.L_x_2312:
[----:B------:R-:W-:Y:S01]  /*15f70*/  @!P0 LEA R9, R31, UR44, 0x1 ;  /* 0x0000002c1f098c11 */ /* 0x000fe2000f8e08ff */
[----:B------:R-:W-:Y:S02]  /*15f80*/  IMAD.MOV.U32 R13, RZ, RZ, R0 ;  /* 0x000000ffff0d7224 */ /* 0x000fe400078e0000 */
[----:B------:R-:W-:-:S07]  /*15f90*/  IMAD.MOV.U32 R3, RZ, RZ, R14 ;  /* 0x000000ffff037224 */ /* 0x000fce00078e000e */
[----:B------:R-:W-:Y:S05]  /*15fa0*/  WARPSYNC.COLLECTIVE R15, `(.L_x_2313) ;  /* 0x000000000f087348 */ /* 0x000fea0003c00000 */
[----:B------:R0:W1:Y:S02]  /*15fb0*/  SHFL.IDX P6, R14, R13, R12, R11 ;  /* 0x0000000c0d0e7389 */ /* 0x00006400000c000b */
[----:B01----:R-:W-:Y:S01]  /*15fc0*/  ENDCOLLECTIVE ;  /* 0x000000000000791b */ /* 0x003fe20003800000 */
.L_x_2313:
        /* <DEDUP_REMOVED lines=15> */
.L_x_2314:
[----:B------:R-:W-:Y:S02]  /*160c0*/  IMAD.MOV.U32 R13, RZ, RZ, R0 ;  /* 0x000000ffff0d7224 */ /* 0x000fe400078e0000 */
[----:B------:R-:W-:-:S07]  /*160d0*/  IMAD.MOV.U32 R6, RZ, RZ, R14 ;  /* 0x000000ffff067224 */ /* 0x000fce00078e000e */
[----:B------:R-:W-:Y:S05]  /*160e0*/  WARPSYNC.COLLECTIVE R15, `(.L_x_2315) ;  /* 0x000000000f087348 */ /* 0x000fea0003c00000 */
[----:B------:R0:W1:Y:S02]  /*160f0*/  SHFL.IDX P6, R14, R13, R12, R11 ;  /* 0x0000000c0d0e7389 */ /* 0x00006400000c000b */
[----:B01----:R-:W-:Y:S01]  /*16100*/  ENDCOLLECTIVE ;  /* 0x000000000000791b */ /* 0x003fe20003800000 */
.L_x_2315:
[----:B------:R-:W-:Y:S05]  /*16110*/  BRA `(.L_x_2316) ;  /* 0xffffffcc000c7947 */ /* 0x000fea000383ffff */
.L_x_2253:
[----:B0-----:R-:W-:-:S04]  /*16120*/  IMAD.U32 R3, RZ, RZ, UR44 ;  /* 0x0000002cff037e24 */ /* 0x001fc8000f8e00ff */
[----:B------:R0:W1:Y:S03]  /*16130*/  SYNCS.PHASECHK.TRANS64.TRYWAIT P0, [R3+URZ+0x38820], R0 ;  /* 0x03882000030075a7 */ /* 0x000066000800017f */
[----:B-1----:R-:W-:Y:S05]  /*16140*/  @!P0 NANOSLEEP.SYNCS 0x989680 ;  /* 0x009896800000895d */ /* 0x002fea0003900000 */
[----:B------:R-:W1:Y:S02]  /*16150*/  @!P0 SYNCS.PHASECHK.TRANS64 P0, [R3+URZ+0x38820], R0 ;  /* 0x03882000030085a7 */ /* 0x000e64000800007f */
[----:B-1----:R-:W-:Y:S05]  /*16160*/  @!P0 BRA `(.L_x_2253) ;  /* 0xfffffffc00ec8947 */ /* 0x002fea000383ffff */
[----:B------:R-:W-:Y:S05]  /*16170*/  BRA `(.L_x_2317) ;  /* 0xffffffcc00647947 */ /* 0x000fea000383ffff */
.L_x_2257:
[----:B-1----:R1:W2:Y:S02]  /*16180*/  SYNCS.PHASECHK.TRANS64.TRYWAIT P0, [R19+URZ+0x38840], R2 ;  /* 0x03884002130075a7 */ /* 0x0022a4000800017f */
[----:B--2---:R-:W-:Y:S05]  /*16190*/  @!P0 NANOSLEEP.SYNCS 0x989680 ;  /* 0x009896800000895d */ /* 0x004fea0003900000 */
[----:B------:R-:W2:Y:S02]  /*161a0*/  @!P0 SYNCS.PHASECHK.TRANS64 P0, [R19+URZ+0x38840], R2 ;  /* 0x03884002130085a7 */ /* 0x000ea4000800007f */
[----:B--2---:R-:W-:Y:S05]  /*161b0*/  @!P0 BRA `(.L_x_2257) ;  /* 0xfffffffc00f08947 */ /* 0x004fea000383ffff */
[----:B------:R-:W-:Y:S05]  /*161c0*/  BRA `(.L_x_2318) ;  /* 0xffffffd000687947 */ /* 0x000fea000383ffff */
.L_x_2258:
        /* <DEDUP_REMOVED lines=8> */
.L_x_2320:
[----:B------:R-:W-:Y:S05]  /*16250*/  BSYNC B1 ;  /* 0x0000000000017941 */ /* 0x000fea0003800000 */
.L_x_2319:
[----:B------:R-:W-:Y:S01]  /*16260*/  MOV R13, R24 ;  /* 0x00000018000d7202 */ /* 0x000fe20000000f00 */
[----:B------:R-:W-:Y:S01]  /*16270*/  IMAD.MOV.U32 R12, RZ, RZ, RZ ;  /* 0x000000ffff0c7224 */ /* 0x000fe200078e00ff */
[----:B------:R-:W-:Y:S01]  /*16280*/  P2R R4, PR, RZ, 0x8 ;  /* 0x00000008ff047803 */ /* 0x000fe20000000000 */
[----:B------:R-:W-:Y:S01]  /*16290*/  IMAD.MOV.U32 R11, RZ, RZ, 0x181f ;  /* 0x0000181fff0b7424 */ /* 0x000fe200078e00ff */
[C---:B------:R-:W-:Y:S01]  /*162a0*/  LOP3.LUT P3, RZ, R16.reuse, 0x10, RZ, 0xc0, !PT ;  /* 0x0000001010ff7812 */ /* 0x040fe2000786c0ff */
[----:B------:R-:W-:Y:S01]  /*162b0*/  IMAD.MOV.U32 R15, RZ, RZ, -0x1 ;  /* 0xffffffffff0f7424 */ /* 0x000fe200078e00ff */
[----:B------:R-:W-:Y:S01]  /*162c0*/  P2R R6, PR, RZ, 0x4 ;  /* 0x00000004ff067803 */ /* 0x000fe20000000000 */
[----:B------:R-:W-:Y:S01]  /*162d0*/  IMAD.MOV.U32 R3, RZ, RZ, R14 ;  /* 0x000000ffff037224 */ /* 0x000fe200078e000e */
[----:B------:R-:W-:Y:S01]  /*162e0*/  LOP3.LUT P2, RZ, R16, 0x8, RZ, 0xc0, !PT ;  /* 0x0000000810ff7812 */ /* 0x000fe2000784c0ff */
[----:B------:R-:W-:-:S12]  /*162f0*/  IMAD.SHL.U32 R32, R22, 0x2, RZ ;  /* 0x0000000216207824 */ /* 0x000fd800078e00ff */
[----:B------:R-:W-:Y:S05]  /*16300*/  WARPSYNC.COLLECTIVE R15, `(.L_x_2321) ;  /* 0x000000000f087348 */ /* 0x000fea0003c00000 */
[----:B------:R0:W1:Y:S02]  /*16310*/  SHFL.IDX P6, R14, R13, R12, R11 ;  /* 0x0000000c0d0e7389 */ /* 0x00006400000c000b */
[----:B01----:R-:W-:Y:S01]  /*16320*/  ENDCOLLECTIVE ;  /* 0x000000000000791b */ /* 0x003fe20003800000 */
.L_x_2321:
[----:B------:R-:W-:Y:S01]  /*16330*/  P2R R7, PR, RZ, 0x2 ;  /* 0x00000002ff077803 */ /* 0x000fe20000000000 */
[----:B------:R-:W-:Y:S01]  /*16340*/  ULDC.64 UR4, c[0x0][0x208] ;  /* 0x0000820000047ab9 */ /* 0x000fe20000000a00 */
[----:B------:R-:W-:Y:S02]  /*16350*/  LOP3.LUT P1, RZ, R16, 0x4, RZ, 0xc0, !PT ;  /* 0x0000000410ff7812 */ /* 0x000fe4000782c0ff */
[----:B------:R-:W-:Y:S01]  /*16360*/  LEA R25, R25, UR44, 0x1 ;  /* 0x0000002c19197c11 */ /* 0x000fe2000f8e08ff */
[----:B------:R-:W-:Y:S02]  /*16370*/  IMAD.MOV.U32 R13, RZ, RZ, R27 ;  /* 0x000000ffff0d7224 */ /* 0x000fe400078e001b */
[----:B------:R-:W-:Y:S01]  /*16380*/  IMAD.MOV.U32 R12, RZ, RZ, 0x1 ;  /* 0x00000001ff0c7424 */ /* 0x000fe200078e00ff */
[----:B------:R-:W-:-:S04]  /*16390*/  IADD3 R2, P0, R14, R32, RZ ;  /* 0x000000200e027210 */ /* 0x000fc80007f1e0ff */
[----:B------:R-:W-:-:S05]  /*163a0*/  IADD3.X R3, RZ, R3, RZ, P0, !PT ;  /* 0x00000003ff037210 */ /* 0x000fca00007fe4ff */
        /* <DEDUP_REMOVED lines=10> */
.L_x_2322:
[----:B------:R-:W-:Y:S02]  /*16450*/  IMAD.MOV.U32 R13, RZ, RZ, R24 ;  /* 0x000000ffff0d7224 */ /* 0x000fe400078e0018 */
[----:B------:R-:W-:-:S07]  /*16460*/  IMAD.MOV.U32 R5, RZ, RZ, R14 ;  /* 0x000000ffff057224 */ /* 0x000fce00078e000e */
[----:B------:R-:W-:Y:S05]  /*16470*/  WARPSYNC.COLLECTIVE R15, `(.L_x_2323) ;  /* 0x000000000f087348 */ /* 0x000fea0003c00000 */
[----:B------:R0:W1:Y:S02]  /*16480*/  SHFL.IDX P6, R14, R13, R12, R11 ;  /* 0x0000000c0d0e7389 */ /* 0x00006400000c000b */
[----:B01----:R-:W-:Y:S01]  /*16490*/  ENDCOLLECTIVE ;  /* 0x000000000000791b */ /* 0x003fe20003800000 */
.L_x_2323:
[----:B------:R-:W-:Y:S01]  /*164a0*/  ULDC.64 UR4, c[0x0][0x208] ;  /* 0x0000820000047ab9 */ /* 0x000fe20000000a00 */
[----:B------:R-:W-:Y:S02]  /*164b0*/  IMAD.MOV.U32 R13, RZ, RZ, R27 ;  /* 0x000000ffff0d7224 */ /* 0x000fe400078e001b */
[----:B------:R-:W-:Y:S01]  /*164c0*/  IMAD.MOV.U32 R12, RZ, RZ, 0x2 ;  /* 0x00000002ff0c7424 */ /* 0x000fe200078e00ff */
[----:B------:R-:W-:-:S04]  /*164d0*/  MOV R11, R14 ;  /* 0x0000000e000b7202 */ /* 0x000fc80000000f00 */
        /* <DEDUP_REMOVED lines=13> */
.L_x_2324:
[----:B------:R-:W-:Y:S01]  /*165b0*/  IMAD.MOV.U32 R13, RZ, RZ, R24 ;  /* 0x000000ffff0d7224 */ /* 0x000fe200078e0018 */
[----:B------:R-:W-:-:S07]  /*165c0*/  MOV R5, R14 ;  /* 0x0000000e00057202 */ /* 0x000fce0000000f00 */
[----:B------:R-:W-:Y:S05]  /*165d0*/  WARPSYNC.COLLECTIVE R15, `(.L_x_2325) ;  /* 0x000000000f087348 */ /* 0x000fea0003c00000 */
[----:B------:R0:W1:Y:S02]  /*165e0*/  SHFL.IDX P6, R14, R13, R12, R11 ;  /* 0x0000000c0d0e7389 */ /* 0x00006400000c000b */
[----:B01----:R-:W-:Y:S01]  /*165f0*/  ENDCOLLECTIVE ;  /* 0x000000000000791b */ /* 0x003fe20003800000 */
.L_x_2325:
[----:B------:R-:W-:Y:S01]  /*16600*/  ULDC.64 UR4, c[0x0][0x208] ;  /* 0x0000820000047ab9 */ /* 0x000fe20000000a00 */
[----:B------:R-:W-:Y:S01]  /*16610*/  MOV R13, R27 ;  /* 0x0000001b000d7202 */ /* 0x000fe20000000f00 */
[----:B------:R-:W-:Y:S02]  /*16620*/  IMAD.MOV.U32 R12, RZ, RZ, 0x3 ;  /* 0x00000003ff0c7424 */ /* 0x000fe400078e00ff */
[----:B------:R-:W-:-:S05]  /*16630*/  IMAD.MOV.U32 R11, RZ, RZ, R14 ;  /* 0x000000ffff0b7224 */ /* 0x000fca00078e000e */
[----:B------:R-:W-:Y:S01]  /*16640*/  IADD3 R2, P0, R11, R32, RZ ;  /* 0x000000200b027210 */ /* 0x000fe20007f1e0ff */
[----:B------:R-:W-:-:S04]  /*16650*/  IMAD.MOV.U32 R11, RZ, RZ, 0x181f ;  /* 0x0000181fff0b7424 */ /* 0x000fc800078e00ff */
[----:B------:R-:W-:Y:S02]  /*16660*/  IMAD.X R3, RZ, RZ, R5, P0 ;  /* 0x000000ffff037224 */ /* 0x000fe400000e0605 */
[----:B------:R-:W-:-:S03]  /*16670*/  IMAD.SHL.U32 R5, R22, 0x2, RZ ;  /* 0x0000000216057824 */ /* 0x000fc600078e00ff */
        /* <DEDUP_REMOVED lines=10> */
.L_x_2326:
[----:B------:R-:W-:Y:S01]  /*16720*/  MOV R13, R24 ;  /* 0x00000018000d7202 */ /* 0x000fe20000000f00 */
[----:B------:R-:W-:-:S07]  /*16730*/  IMAD.MOV.U32 R32, RZ, RZ, R14 ;  /* 0x000000ffff207224 */ /* 0x000fce00078e000e */
[----:B------:R-:W-:Y:S05]  /*16740*/  WARPSYNC.COLLECTIVE R15, `(.L_x_2327) ;  /* 0x000000000f087348 */ /* 0x000fea0003c00000 */
[----:B------:R0:W1:Y:S02]  /*16750*/  SHFL.IDX P6, R14, R13, R12, R11 ;  /* 0x0000000c0d0e7389 */ /* 0x00006400000c000b */
[----:B01----:R-:W-:Y:S01]  /*16760*/  ENDCOLLECTIVE ;  /* 0x000000000000791b */ /* 0x003fe20003800000 */
.L_x_2327:
        /* <DEDUP_REMOVED lines=19> */
.L_x_2328:
[----:B------:R-:W-:Y:S02]  /*168a0*/  IMAD.MOV.U32 R13, RZ, RZ, R24 ;  /* 0x000000ffff0d7224 */ /* 0x000fe400078e0018 */
[----:B------:R-:W-:-:S07]  /*168b0*/  IMAD.MOV.U32 R27, RZ, RZ, R14 ;  /* 0x000000ffff1b7224 */ /* 0x000fce00078e000e */
[----:B------:R-:W-:Y:S05]  /*168c0*/  WARPSYNC.COLLECTIVE R15, `(.L_x_2329) ;  /* 0x000000000f087348 */ /* 0x000fea0003c00000 */
[----:B------:R0:W1:Y:S02]  /*168d0*/  SHFL.IDX P6, R14, R13, R12, R11 ;  /* 0x0000000c0d0e7389 */ /* 0x00006400000c000b */
[----:B01----:R-:W-:Y:S01]  /*168e0*/  ENDCOLLECTIVE ;  /* 0x000000000000791b */ /* 0x003fe20003800000 */
.L_x_2329:
[----:B------:R-:W-:Y:S05]  /*168f0*/  BRA `(.L_x_2330) ;  /* 0xffffffcc00c47947 */ /* 0x000fea000383ffff */
.L_x_2263:
[----:B0-----:R0:W2:Y:S02]  /*16900*/  SYNCS.PHASECHK.TRANS64.TRYWAIT P0, [R4+URZ+0x38860], R3 ;  /* 0x03886003040075a7 */ /* 0x0010a4000800017f */
[----:B--2---:R-:W-:Y:S05]  /*16910*/  @!P0 NANOSLEEP.SYNCS 0x989680 ;  /* 0x009896800000895d */ /* 0x004fea0003900000 */
[----:B------:R-:W2:Y:S02]  /*16920*/  @!P0 SYNCS.PHASECHK.TRANS64 P0, [R4+URZ+0x38860], R3 ;  /* 0x03886003040085a7 */ /* 0x000ea4000800007f */
[----:B--2---:R-:W-:Y:S05]  /*16930*/  @!P0 BRA `(.L_x_2263) ;  /* 0xfffffffc00f08947 */ /* 0x004fea000383ffff */
[----:B------:R-:W-:Y:S05]  /*16940*/  BRA `(.L_x_2331) ;  /* 0xffffffd000407947 */ /* 0x000fea000383ffff */
.L_x_2264:
[----:B------:R-:W-:Y:S01]  /*16950*/  BSSY B1, `(.L_x_2332) ;  /* 0x0000008000017945 */ /* 0x000fe20003800000 */
[----:B------:R-:W-:Y:S01]  /*16960*/  MOV R13, R18 ;  /* 0x00000012000d7202 */ /* 0x000fe20000000f00 */
[----:B------:R-:W-:Y:S02]  /*16970*/  IMAD.MOV.U32 R12, RZ, RZ, RZ ;  /* 0x000000ffff0c7224 */ /* 0x000fe400078e00ff */
[----:B------:R-:W-:Y:S02]  /*16980*/  IMAD.MOV.U32 R11, RZ, RZ, 0x181f ;  /* 0x0000181fff0b7424 */ /* 0x000fe400078e00ff */
[----:B------:R-:W-:-:S07]  /*16990*/  IMAD.MOV.U32 R15, RZ, RZ, -0x1 ;  /* 0xffffffffff0f7424 */ /* 0x000fce00078e00ff */
[----:B01----:R-:W-:Y:S05]  /*169a0*/  WARPSYNC.COLLECTIVE R15, `(.L_x_2333) ;  /* 0x000000000f087348 */ /* 0x003fea0003c00000 */
[----:B------:R2:W3:Y:S02]  /*169b0*/  SHFL.IDX P6, R14, R13, R12, R11 ;  /* 0x0000000c0d0e7389 */ /* 0x0004e400000c000b */
[----:B0123--:R-:W-:Y:S01]  /*169c0*/  ENDCOLLECTIVE ;  /* 0x000000000000791b */ /* 0x00ffe20003800000 */
.L_x_2333:
[----:B------:R-:W-:Y:S05]  /*169d0*/  BSYNC B1 ;  /* 0x0000000000017941 */ /* 0x000fea0003800000 */
.L_x_2332:
[----:B------:R-:W-:Y:S01]  /*169e0*/  IMAD.MOV.U32 R13, RZ, RZ, R17 ;  /* 0x000000ffff0d7224 */ /* 0x000fe200078e0011 */
[----:B------:R-:W-:Y:S01]  /*169f0*/  MOV R15, 0xffffffff ;  /* 0xffffffff000f7802 */ /* 0x000fe20000000f00 */
[----:B------:R-:W-:Y:S01]  /*16a00*/  IMAD.MOV.U32 R12, RZ, RZ, RZ ;  /* 0x000000ffff0c7224 */ /* 0x000fe200078e00ff */
[----:B------:R-:W-:Y:S01]  /*16a10*/  MOV R3, R14 ;  /* 0x0000000e00037202 */ /* 0x000fe20000000f00 */
[----:B------:R-:W-:Y:S01]  /*16a20*/  IMAD.MOV.U32 R11, RZ, RZ, 0x181f ;  /* 0x0000181fff0b7424 */ /* 0x000fe200078e00ff */
[----:B------:R-:W-:-:S07]  /*16a30*/  LEA R5, R5, UR44, 0x1 ;  /* 0x0000002c05057c11 */ /* 0x000fce000f8e08ff */
[----:B------:R-:W-:Y:S05]  /*16a40*/  WARPSYNC.COLLECTIVE R15, `(.L_x_2334) ;  /* 0x000000000f087348 */ /* 0x000fea0003c00000 */
[----:B------:R0:W1:Y:S02]  /*16a50*/  SHFL.IDX P6, R14, R13, R12, R11 ;  /* 0x0000000c0d0e7389 */ /* 0x00006400000c000b */
[----:B01----:R-:W-:Y:S01]  /*16a60*/  ENDCOLLECTIVE ;  /* 0x000000000000791b */ /* 0x003fe20003800000 */
.L_x_2334:
        /* <DEDUP_REMOVED lines=19> */
.L_x_2335:
[----:B------:R-:W-:Y:S01]  /*16ba0*/  IMAD.MOV.U32 R13, RZ, RZ, R17 ;  /* 0x000000ffff0d7224 */ /* 0x000fe200078e0011 */
[----:B------:R-:W-:-:S07]  /*16bb0*/  MOV R3, R14 ;  /* 0x0000000e00037202 */ /* 0x000fce0000000f00 */
[----:B------:R-:W-:Y:S05]  /*16bc0*/  WARPSYNC.COLLECTIVE R15, `(.L_x_2336) ;  /* 0x000000000f087348 */ /* 0x000fea0003c00000 */
[----:B------:R0:W1:Y:S02]  /*16bd0*/  SHFL.IDX P6, R14, R13, R12, R11 ;  /* 0x0000000c0d0e7389 */ /* 0x00006400000c000b */
[----:B01----:R-:W-:Y:S01]  /*16be0*/  ENDCOLLECTIVE ;  /* 0x000000000000791b */ /* 0x003fe20003800000 */
.L_x_2336:
        /* <DEDUP_REMOVED lines=19> */
.L_x_2337:
[----:B------:R-:W-:Y:S02]  /*16d20*/  IMAD.MOV.U32 R13, RZ, RZ, R17 ;  /* 0x000000ffff0d7224 */ /* 0x000fe400078e0011 */
[----:B------:R-:W-:-:S07]  /*16d30*/  IMAD.MOV.U32 R3, RZ, RZ, R14 ;  /* 0x000000ffff037224 */ /* 0x000fce00078e000e */
[----:B------:R-:W-:Y:S05]  /*16d40*/  WARPSYNC.COLLECTIVE R15, `(.L_x_2338) ;  /* 0x000000000f087348 */ /* 0x000fea0003c00000 */
[----:B------:R0:W1:Y:S02]  /*16d50*/  SHFL.IDX P6, R14, R13, R12, R11 ;  /* 0x0000000c0d0e7389 */ /* 0x00006400000c000b */
[----:B01----:R-:W-:Y:S01]  /*16d60*/  ENDCOLLECTIVE ;  /* 0x000000000000791b */ /* 0x003fe20003800000 */
.L_x_2338:
        /* <DEDUP_REMOVED lines=19> */
.L_x_2339:
[----:B------:R-:W-:Y:S02]  /*16ea0*/  IMAD.MOV.U32 R13, RZ, RZ, R17 ;  /* 0x000000ffff0d7224 */ /* 0x000fe400078e0011 */
[----:B------:R-:W-:-:S07]  /*16eb0*/  IMAD.MOV.U32 R3, RZ, RZ, R14 ;  /* 0x000000ffff037224 */ /* 0x000fce00078e000e */
[----:B------:R-:W-:Y:S05]  /*16ec0*/  WARPSYNC.COLLECTIVE R15, `(.L_x_2340) ;  /* 0x000000000f087348 */ /* 0x000fea0003c00000 */
[----:B------:R0:W1:Y:S02]  /*16ed0*/  SHFL.IDX P6, R14, R13, R12, R11 ;  /* 0x0000000c0d0e7389 */ /* 0x00006400000c000b */
[----:B01----:R-:W-:Y:S01]  /*16ee0*/  ENDCOLLECTIVE ;  /* 0x000000000000791b */ /* 0x003fe20003800000 */
.L_x_2340:
        /* <DEDUP_REMOVED lines=19> */
.L_x_2341:
[----:B------:R-:W-:Y:S01]  /*17020*/  MOV R13, R17 ;  /* 0x00000011000d7202 */ /* 0x000fe20000000f00 */
[----:B------:R-:W-:-:S07]  /*17030*/  IMAD.MOV.U32 R18, RZ, RZ, R14 ;  /* 0x000000ffff127224 */ /* 0x000fce00078e000e */
[----:B------:R-:W-:Y:S05]  /*17040*/  WARPSYNC.COLLECTIVE R15, `(.L_x_2342) ;  /* 0x000000000f087348 */ /* 0x000fea0003c00000 */
[----:B------:R0:W1:Y:S02]  /*17050*/  SHFL.IDX P6, R14, R13, R12, R11 ;  /* 0x0000000c0d0e7389 */ /* 0x00006400000c000b */
[----:B01----:R-:W-:Y:S01]  /*17060*/  ENDCOLLECTIVE ;  /* 0x000000000000791b */ /* 0x003fe20003800000 */
.L_x_2342:
[----:B------:R-:W-:Y:S05]  /*17070*/  BRA `(.L_x_2343) ;  /* 0xffffffcc00587947 */ /* 0x000fea000383ffff */
.L_x_2270:
[----:B0-----:R0:W1:Y:S02]  /*17080*/  SYNCS.PHASECHK.TRANS64.TRYWAIT P0, [R0+URZ+0x38860], R3 ;  /* 0x03886003000075a7 */ /* 0x001064000800017f */
[----:B-1----:R-:W-:Y:S05]  /*17090*/  @!P0 NANOSLEEP.SYNCS 0x989680 ;  /* 0x009896800000895d */ /* 0x002fea0003900000 */
[----:B------:R-:W1:Y:S02]  /*170a0*/  @!P0 SYNCS.PHASECHK.TRANS64 P0, [R0+URZ+0x38860], R3 ;  /* 0x03886003000085a7 */ /* 0x000e64000800007f */
[----:B-1----:R-:W-:Y:S05]  /*170b0*/  @!P0 BRA `(.L_x_2270) ;  /* 0xfffffffc00f08947 */ /* 0x002fea000383ffff */
[----:B------:R-:W-:Y:S05]  /*170c0*/  BRA `(.L_x_2344) ;  /* 0xffffffd000607947 */ /* 0x000fea000383ffff */
.L_x_2271:
[----:B------:R-:W-:Y:S01]  /*170d0*/  BSSY B0, `(.L_x_2345) ;  /* 0x0000008000007945 */ /* 0x000fe20003800000 */
[----:B------:R-:W-:Y:S01]  /*170e0*/  IMAD.MOV.U32 R13, RZ, RZ, R18 ;  /* 0x000000ffff0d7224 */ /* 0x000fe200078e0012 */
[----:B------:R-:W-:Y:S01]  /*170f0*/  MOV R15, 0xffffffff ;  /* 0xffffffff000f7802 */ /* 0x000fe20000000f00 */
[----:B------:R-:W-:Y:S02]  /*17100*/  IMAD.MOV.U32 R12, RZ, RZ, RZ ;  /* 0x000000ffff0c7224 */ /* 0x000fe400078e00ff */
[----:B------:R-:W-:-:S07]  /*17110*/  IMAD.MOV.U32 R11, RZ, RZ, 0x181f ;  /* 0x0000181fff0b7424 */ /* 0x000fce00078e00ff */
[----:B0-----:R-:W-:Y:S05]  /*17120*/  WARPSYNC.COLLECTIVE R15, `(.L_x_2346) ;  /* 0x000000000f087348 */ /* 0x001fea0003c00000 */
[----:B------:R1:W2:Y:S02]  /*17130*/  SHFL.IDX P6, R14, R13, R12, R11 ;  /* 0x0000000c0d0e7389 */ /* 0x0002a400000c000b */
[----:B012---:R-:W-:Y:S01]  /*17140*/  ENDCOLLECTIVE ;  /* 0x000000000000791b */ /* 0x007fe20003800000 */
.L_x_2346:
[----:B------:R-:W-:Y:S05]  /*17150*/  BSYNC B0 ;  /* 0x0000000000007941 */ /* 0x000fea0003800000 */
.L_x_2345:
        /* <DEDUP_REMOVED lines=9> */
.L_x_2347:
        /* <DEDUP_REMOVED lines=8> */
[----:B------:R-:W-:Y:S01]  /*17270*/  IMAD.MOV.U32 R13, RZ, RZ, R18 ;  /* 0x000000ffff0d7224 */ /* 0x000fe200078e0012 */
[----:B------:R-:W-:Y:S01]  /*17280*/  MOV R12, 0x1 ;  /* 0x00000001000c7802 */ /* 0x000fe20000000f00 */
        /* <DEDUP_REMOVED lines=16> */
.L_x_2348:
[----:B------:R-:W-:Y:S02]  /*17390*/  IMAD.MOV.U32 R13, RZ, RZ, R17 ;  /* 0x000000ffff0d7224 */ /* 0x000fe400078e0011 */
[----:B------:R-:W-:-:S07]  /*173a0*/  IMAD.MOV.U32 R6, RZ, RZ, R14 ;  /* 0x000000ffff067224 */ /* 0x000fce00078e000e */
[----:B------:R-:W-:Y:S05]  /*173b0*/  WARPSYNC.COLLECTIVE R15, `(.L_x_2349) ;  /* 0x000000000f087348 */ /* 0x000fea0003c00000 */
[----:B------:R0:W1:Y:S02]  /*173c0*/  SHFL.IDX P6, R14, R13, R12, R11 ;  /* 0x0000000c0d0e7389 */ /* 0x00006400000c000b */
[----:B01----:R-:W-:Y:S01]  /*173d0*/  ENDCOLLECTIVE ;  /* 0x000000000000791b */ /* 0x003fe20003800000 */
.L_x_2349:
        /* <DEDUP_REMOVED lines=20> */
.L_x_2350:
[----:B------:R-:W-:Y:S01]  /*17520*/  MOV R13, R17 ;  /* 0x00000011000d7202 */ /* 0x000fe20000000f00 */
[----:B------:R-:W-:-:S07]  /*17530*/  IMAD.MOV.U32 R6, RZ, RZ, R14 ;  /* 0x000000ffff067224 */ /* 0x000fce00078e000e */
[----:B------:R-:W-:Y:S05]  /*17540*/  WARPSYNC.COLLECTIVE R15, `(.L_x_2351) ;  /* 0x000000000f087348 */ /* 0x000fea0003c00000 */
[----:B------:R0:W1:Y:S02]  /*17550*/  SHFL.IDX P6, R14, R13, R12, R11 ;  /* 0x0000000c0d0e7389 */ /* 0x00006400000c000b */
[----:B01----:R-:W-:Y:S01]  /*17560*/  ENDCOLLECTIVE ;  /* 0x000000000000791b */ /* 0x003fe20003800000 */
.L_x_2351:
[----:B------:R-:W-:Y:S01]  /*17570*/  ULDC.64 UR4, c[0x0][0x208] ;  /* 0x0000820000047ab9 */ /* 0x000fe20000000a00 */
[----:B------:R-:W-:Y:S02]  /*17580*/  IMAD.MOV.U32 R3, RZ, RZ, R6 ;  /* 0x000000ffff037224 */ /* 0x000fe400078e0006 */
        /* <DEDUP_REMOVED lines=18> */
.L_x_2352:
[----:B------:R-:W-:Y:S02]  /*176b0*/  IMAD.MOV.U32 R13, RZ, RZ, R17 ;  /* 0x000000ffff0d7224 */ /* 0x000fe400078e0011 */
[----:B------:R-:W-:-:S07]  /*176c0*/  IMAD.MOV.U32 R6, RZ, RZ, R14 ;  /* 0x000000ffff067224 */ /* 0x000fce00078e000e */
[----:B------:R-:W-:Y:S05]  /*176d0*/  WARPSYNC.COLLECTIVE R15, `(.L_x_2353) ;  /* 0x000000000f087348 */ /* 0x000fea0003c00000 */
[----:B------:R0:W1:Y:S02]  /*176e0*/  SHFL.IDX P6, R14, R13, R12, R11 ;  /* 0x0000000c0d0e7389 */ /* 0x00006400000c000b */
[----:B01----:R-:W-:Y:S01]  /*176f0*/  ENDCOLLECTIVE ;  /* 0x000000000000791b */ /* 0x003fe20003800000 */
.L_x_2353:
        /* <DEDUP_REMOVED lines=19> */
.L_x_2354:
[----:B------:R-:W-:Y:S01]  /*17830*/  MOV R13, R17 ;  /* 0x00000011000d7202 */ /* 0x000fe20000000f00 */
[----:B------:R-:W-:-:S07]  /*17840*/  IMAD.MOV.U32 R18, RZ, RZ, R14 ;  /* 0x000000ffff127224 */ /* 0x000fce00078e000e */
[----:B------:R-:W-:Y:S05]  /*17850*/  WARPSYNC.COLLECTIVE R15, `(.L_x_2355) ;  /* 0x000000000f087348 */ /* 0x000fea0003c00000 */
[----:B------:R0:W1:Y:S02]  /*17860*/  SHFL.IDX P6, R14, R13, R12, R11 ;  /* 0x0000000c0d0e7389 */ /* 0x00006400000c000b */
[----:B01----:R-:W-:Y:S01]  /*17870*/  ENDCOLLECTIVE ;  /* 0x000000000000791b */ /* 0x003fe20003800000 */
.L_x_2355:
[----:B------:R-:W-:Y:S05]  /*17880*/  BRA `(.L_x_2356) ;  /* 0xffffffcc006c7947 */ /* 0x000fea000383ffff */
.L_x_2274:
[----:B0-----:R0:W1:Y:S02]  /*17890*/  SYNCS.PHASECHK.TRANS64.TRYWAIT P0, [R7+URZ+0x38820], R6 ;  /* 0x03882006070075a7 */ /* 0x001064000800017f */
[----:B-1----:R-:W-:Y:S05]  /*178a0*/  @!P0 NANOSLEEP.SYNCS 0x989680 ;  /* 0x009896800000895d */ /* 0x002fea0003900000 */
[----:B------:R-:W1:Y:S02]  /*178b0*/  @!P0 SYNCS.PHASECHK.TRANS64 P0, [R7+URZ+0x38820], R6 ;  /* 0x03882006070085a7 */ /* 0x000e64000800007f */
[----:B-1----:R-:W-:Y:S05]  /*178c0*/  @!P0 BRA `(.L_x_2274) ;  /* 0xfffffffc00f08947 */ /* 0x002fea000383ffff */
[----:B------:R-:W-:Y:S05]  /*178d0*/  BRA `(.L_x_2357) ;  /* 0xffffffcc00f47947 */ /* 0x000fea000383ffff */
.L_x_2275:
[----:B------:R-:W1:Y:S01]  /*178e0*/  S2R R3, SR_TID.X ;  /* 0x0000000000037919 */ /* 0x000e620000002100 */
[----:B------:R-:W-:Y:S01]  /*178f0*/  BSSY B0, `(.L_x_2358) ;  /* 0x000000a000007945 */ /* 0x000fe20003800000 */
[----:B------:R-:W-:Y:S01]  /*17900*/  IMAD.MOV.U32 R12, RZ, RZ, RZ ;  /* 0x000000ffff0c7224 */ /* 0x000fe200078e00ff */
[----:B------:R-:W-:Y:S01]  /*17910*/  MOV R11, 0x1f ;  /* 0x0000001f000b7802 */ /* 0x000fe20000000f00 */
[----:B------:R-:W-:Y:S01]  /*17920*/  IMAD.MOV.U32 R15, RZ, RZ, -0x1 ;  /* 0xffffffffff0f7424 */ /* 0x000fe200078e00ff */
[----:B-1----:R-:W-:-:S04]  /*17930*/  SHF.R.U32.HI R3, RZ, 0x5, R3 ;  /* 0x00000005ff037819 */ /* 0x002fc80000011603 */
[----:B------:R-:W-:-:S05]  /*17940*/  LOP3.LUT R3, R3, 0x3, RZ, 0xc0, !PT ;  /* 0x0000000303037812 */ /* 0x000fca00078ec0ff */
[----:B------:R-:W-:-:S07]  /*17950*/  IMAD.MOV.U32 R13, RZ, RZ, R3 ;  /* 0x000000ffff0d7224 */ /* 0x000fce00078e0003 */
[----:B0----5:R-:W-:Y:S05]  /*17960*/  WARPSYNC.COLLECTIVE R15, `(.L_x_2359) ;  /* 0x000000000f087348 */ /* 0x021fea0003c00000 */
[----:B------:R1:W2:Y:S02]  /*17970*/  SHFL.IDX P6, R14, R13, R12, R11 ;  /* 0x0000000c0d0e7389 */ /* 0x0002a400000c000b */
[----:B012--5:R-:W-:Y:S01]  /*17980*/  ENDCOLLECTIVE ;  /* 0x000000000000791b */ /* 0x027fe20003800000 */
.L_x_2359:
[----:B------:R-:W-:Y:S05]  /*17990*/  BSYNC B0 ;  /* 0x0000000000007941 */ /* 0x000fea0003800000 */
.L_x_2358:
[----:B------:R-:W-:Y:S05]  /*179a0*/  BRA `(.L_x_2360) ;  /* 0xffffffcc00d87947 */ /* 0x000fea000383ffff */
.L_x_2276:
[----:B------:R-:W-:Y:S01]  /*179b0*/  BSSY B0, `(.L_x_2361) ;  /* 0x0000006000007945 */ /* 0x000fe20003800000 */
[----:B------:R-:W-:-:S07]  /*179c0*/  IMAD.MOV.U32 R15, RZ, RZ, -0x1 ;  /* 0xffffffffff0f7424 */ /* 0x000fce00078e00ff */
[----:B01---5:R-:W-:Y:S05]  /*179d0*/  WARPSYNC.COLLECTIVE R15, `(.L_x_2362) ;  /* 0x000000000f0c7348 */ /* 0x023fea0003c00000 */
[----:B------:R-:W-:Y:S02]  /*179e0*/  ELECT P6, UR62, PT ;  /* 0x00000000003e782f */ /* 0x000fe400038c0000 */
[----:B------:R-:W-:Y:S01]  /*179f0*/  MOV R14, UR62 ;  /* 0x0000003e000e7c02 */ /* 0x000fe20008000f00 */
[----:B01---5:R-:W-:Y:S10]  /*17a00*/  ENDCOLLECTIVE ;  /* 0x000000000000791b */ /* 0x023ff40003800000 */
.L_x_2362:
[----:B------:R-:W-:Y:S05]  /*17a10*/  BSYNC B0 ;  /* 0x0000000000007941 */ /* 0x000fea0003800000 */
.L_x_2361:
[----:B------:R-:W-:Y:S05]  /*17a20*/  BRA `(.L_x_2363) ;  /* 0xffffffcc00cc7947 */ /* 0x000fea000383ffff */
.L_x_2278:
[----:B-1----:R1:W2:Y:S02]  /*17a30*/  SYNCS.PHASECHK.TRANS64.TRYWAIT P1, [R5+URZ+0x38840], R4 ;  /* 0x03884004050075a7 */ /* 0x0022a4000802017f */
[----:B--2---:R-:W-:Y:S05]  /*17a40*/  @!P1 NANOSLEEP.SYNCS 0x989680 ;  /* 0x009896800000995d */ /* 0x004fea0003900000 */
[----:B------:R-:W2:Y:S02]  /*17a50*/  @!P1 SYNCS.PHASECHK.TRANS64 P1, [R5+URZ+0x38840], R4 ;  /* 0x03884004050095a7 */ /* 0x000ea4000802007f */
[----:B--2---:R-:W-:Y:S05]  /*17a60*/  @!P1 BRA `(.L_x_2278) ;  /* 0xfffffffc00f09947 */ /* 0x004fea000383ffff */
[----:B------:R-:W-:Y:S05]  /*17a70*/  BRA `(.L_x_2364) ;  /* 0xffffffcc00f47947 */ /* 0x000fea000383ffff */
.L_x_2280:
[----:B--2---:R2:W3:Y:S02]  /*17a80*/  SYNCS.PHASECHK.TRANS64.TRYWAIT P1, [R3+URZ+0x38840], R0 ;  /* 0x03884000030075a7 */ /* 0x0044e4000802017f */
[----:B---3--:R-:W-:Y:S05]  /*17a90*/  @!P1 NANOSLEEP.SYNCS 0x989680 ;  /* 0x009896800000995d */ /* 0x008fea0003900000 */
[----:B------:R-:W3:Y:S02]  /*17aa0*/  @!P1 SYNCS.PHASECHK.TRANS64 P1, [R3+URZ+0x38840], R0 ;  /* 0x03884000030095a7 */ /* 0x000ee4000802007f */
[----:B---3--:R-:W-:Y:S05]  /*17ab0*/  @!P1 BRA `(.L_x_2280) ;  /* 0xfffffffc00f09947 */ /* 0x008fea000383ffff */
[----:B------:R-:W-:Y:S05]  /*17ac0*/  BRA `(.L_x_2365) ;  /* 0xffffffd000007947 */ /* 0x000fea000383ffff */
.L_x_2282:
[----:B---3--:R3:W4:Y:S02]  /*17ad0*/  SYNCS.PHASECHK.TRANS64.TRYWAIT P1, [R5+URZ+0x38860], R4 ;  /* 0x03886004050075a7 */ /* 0x008724000802017f */
[----:B----4-:R-:W-:Y:S05]  /*17ae0*/  @!P1 NANOSLEEP.SYNCS 0x989680 ;  /* 0x009896800000995d */ /* 0x010fea0003900000 */
[----:B------:R-:W4:Y:S02]  /*17af0*/  @!P1 SYNCS.PHASECHK.TRANS64 P1, [R5+URZ+0x38860], R4 ;  /* 0x03886004050095a7 */ /* 0x000f24000802007f */
[----:B----4-:R-:W-:Y:S05]  /*17b00*/  @!P1 BRA `(.L_x_2282) ;  /* 0xfffffffc00f09947 */ /* 0x010fea000383ffff */
[----:B------:R-:W-:Y:S05]  /*17b10*/  BRA `(.L_x_2366) ;  /* 0xffffffcc00fc7947 */ /* 0x000fea000383ffff */
.L_x_2367:
        /* <DEDUP_REMOVED lines=14> */
.L_x_15961:


//--------------------- .text._ZN7cutlass13device_kernelIN5flash11enable_sm90INS1_16FlashAttnFwdSm90INS1_25CollectiveMainloopFwdSm90ILi2EN4cute5tupleIJNS5_1CILi1EEES8_S8_EEENS6_IJNS7_ILi128EEENS7_ILi80EEENS7_ILi256EEEEEELi256ENS_10bfloat16_tEfNS_4arch4Sm90ELb1ELb0ELb0ELb1ELb1ELb0ELb0ELb1ELb1ELb1ELb1ELb0EEENS1_21CollectiveEpilogueFwdINS6_IJSA_SC_SB_EEES9_SE_SG_Li256ELb1ELb1ELb1ELb0EEENS1_36VarlenDynamicPersistentTileSchedulerILi128ELi80ELi256ELi128ELb1ELb1ELb1ELb1ELb1ELb1EEEEEEEEEvNT_6ParamsE --------------------------
	.section	.text._ZN7cutlass13device_kernelIN5flash11enable_sm90INS1_16FlashAttnFwdSm90INS1_25CollectiveMainloopFwdSm90ILi2EN4cute5tupleIJNS5_1CILi1EEES8_S8_EEENS6_IJNS7_ILi128EEENS7_ILi80EEENS7_ILi256EEEEEELi256ENS_10bfloat16_tEfNS_4arch4Sm90ELb1ELb0ELb0ELb1ELb1ELb0ELb0ELb1ELb1ELb1ELb1ELb0EEENS1_21CollectiveEpilogueFwdINS6_IJSA_SC_SB_EEES9_SE_SG_Li256ELb1ELb1ELb1ELb0EEENS1_36VarlenDynamicPersistentTileSchedulerILi128ELi80ELi256ELi128ELb1ELb1ELb1ELb1ELb1ELb1EEEEEEEEEvNT_6ParamsE,"ax",@progbits
	.align	128
.text._ZN7cutlass13device_kernelIN5flash11enable_sm90INS1_16FlashAttnFwdSm90INS1_25CollectiveMainloopFwdSm90ILi2EN4cute5tupleIJNS5_1CILi1EEES8_S8_EEENS6_IJNS7_ILi128EEENS7_ILi80EEENS7_ILi256EEEEEELi256ENS_10bfloat16_tEfNS_4arch4Sm90ELb1ELb0ELb0ELb1ELb1ELb0ELb0ELb1ELb1ELb1ELb1ELb0EEENS1_21CollectiveEpilogueFwdINS6_IJSA_SC_SB_EEES9_SE_SG_Li256ELb1ELb1ELb1ELb0EEENS1_36VarlenDynamicPersistentTileSchedulerILi128ELi80ELi256ELi128ELb1ELb1ELb1ELb1ELb1ELb1EEEEEEEEEvNT_6ParamsE:
        .type           _ZN7cutlass13device_kernelIN5flash11enable_sm90INS1_16FlashAttnFwdSm90INS1_25CollectiveMainloopFwdSm90ILi2EN4cute5tupleIJNS5_1CILi1EEES8_S8_EEENS6_IJNS7_ILi128EEENS7_ILi80EEENS7_ILi256EEEEEELi256ENS_10bfloat16_tEfNS_4arch4Sm90ELb1ELb0ELb0ELb1ELb1ELb0ELb0ELb1ELb1ELb1ELb1ELb0EEENS1_21CollectiveEpilogueFwdINS6_IJSA_SC_SB_EEES9_SE_SG_Li256ELb1ELb1ELb1ELb0EEENS1_36VarlenDynamicPersistentTileSchedulerILi128ELi80ELi256ELi128ELb1ELb1ELb1ELb1ELb1ELb1EEEEEEEEEvNT_6ParamsE,@function
        .size           _ZN7cutlass13device_kernelIN5flash11enable_sm90INS1_16FlashAttnFwdSm90INS1_25CollectiveMainloopFwdSm90ILi2EN4cute5tupleIJNS5_1CILi1EEES8_S8_EEENS6_IJNS7_ILi128EEENS7_ILi80EEENS7_ILi256EEEEEELi256ENS_10bfloat16_tEfNS_4arch4Sm90ELb1ELb0ELb0ELb1ELb1ELb0ELb0ELb1ELb1ELb1ELb1ELb0EEENS1_21CollectiveEpilogueFwdINS6_IJSA_SC_SB_EEES9_SE_SG_Li256ELb1ELb1ELb1ELb0EEENS1_36VarlenDynamicPersistentTileSchedulerILi128ELi80ELi256ELi128ELb1ELb1ELb1ELb1ELb1ELb1EEEEEEEEEvNT_6ParamsE,(.L_x_15962 - _ZN7cutlass13device_kernelIN5flash11enable_sm90INS1_16FlashAttnFwdSm90INS1_25CollectiveMainloopFwdSm90ILi2EN4cute5tupleIJNS5_1CILi1EEES8_S8_EEENS6_IJNS7_ILi128EEENS7_ILi80EEENS7_ILi256EEEEEELi256ENS_10bfloat16_tEfNS_4arch4Sm90ELb1ELb0ELb0ELb1ELb1ELb0ELb0ELb1ELb1ELb1ELb1ELb0EEENS1_21CollectiveEpilogueFwdINS6_IJSA_SC_SB_EEES9_SE_SG_Li256ELb1ELb1ELb1ELb0EEENS1_36VarlenDynamicPersistentTileSchedulerILi128ELi80ELi256ELi128ELb1ELb1ELb1ELb1ELb1ELb1EEEEEEEEEvNT_6ParamsE)
        .other          _ZN7cutlass13device_kernelIN5flash11enable_sm90INS1_16FlashAttnFwdSm90INS1_25CollectiveMainloopFwdSm90ILi2EN4cute5tupleIJNS5_1CILi1EEES8_S8_EEENS6_IJNS7_ILi128EEENS7_ILi80EEENS7_ILi256EEEEEELi256ENS_10bfloat16_tEfNS_4arch4Sm90ELb1ELb0ELb0ELb1ELb1ELb0ELb0ELb1ELb1ELb1ELb1ELb0EEENS1_21CollectiveEpilogueFwdINS6_IJSA_SC_SB_EEES9_SE_SG_Li256ELb1ELb1ELb1ELb0EEENS1_36VarlenDynamicPersistentTileSchedulerILi128ELi80ELi256ELi128ELb1ELb1ELb1ELb1ELb1ELb1EEEEEEEEEvNT_6ParamsE,@"STO_CUDA_ENTRY STV_DEFAULT"
_ZN7cutlass13device_kernelIN5flash11enable_sm90INS1_16FlashAttnFwdSm90INS1_25CollectiveMainloopFwdSm90ILi2EN4cute5tupleIJNS5_1CILi1EEES8_S8_EEENS6_IJNS7_ILi128EEENS7_ILi80EEENS7_ILi256EEEEEELi256ENS_10bfloat16_tEfNS_4arch4Sm90ELb1ELb0ELb0ELb1ELb1ELb0ELb0ELb1ELb1ELb1ELb1ELb0EEENS1_21CollectiveEpilogueFwdINS6_IJSA_SC_SB_EEES9_SE_SG_Li256ELb1ELb1ELb1ELb0EEENS1_36VarlenDynamicPersistentTileSchedulerILi128ELi80ELi256ELi128ELb1ELb1ELb1ELb1ELb1ELb1EEEEEEEEEvNT_6ParamsE:
        /* <DEDUP_REMOVED lines=45> */
.L_x_2368:
        /* <DEDUP_REMOVED lines=22> */
.L_x_2369:
        /* <DEDUP_REMOVED lines=18> */
.L_x_2370:
        /* <DEDUP_REMOVED lines=22> */
.L_x_2371:
        /* <DEDUP_REMOVED lines=23> */
.L_x_2372:
        /* <DEDUP_REMOVED lines=10> */
.L_x_2374:
        /* <DEDUP_REMOVED lines=54> */
[----:B------:R-:W-:Y:S01]  /*0c20*/  LOP3.LUT R9, R9, 0x7ffffffc, RZ, 0xc0, !PT ;  /* 0x7ffffffc09097812 */ /* 0x000fe200078ec0ff */
[----:B------:R-:W-:Y:S01]  /*0c30*/  IMAD.IADD R2, R3, 0x1, -R2 ;  /* 0x0000000103027824 */ /* 0x000fe200078e0a02 */
[----:B------:R-:W-:-:S02]  /*0c40*/  SHF.R.S32.HI R8, RZ, 0x5, R8 ;  /* 0x00000005ff087819 */ /* 0x000fc40000011408 */
[----:B------:R-:W-:Y:S01]  /*0c50*/  LOP3.LUT R3, R0, 0x1ffffffe, RZ, 0xc0, !PT ;  /* 0x1ffffffe00037812 */ /* 0x000fe200078ec0ff */
[----:B------:R-:W-:Y:S02]  /*0c60*/  IMAD R0, R7, 0x8, R6 ;  /* 0x0000000807007824 */ /* 0x000fe400078e0206 */
[----:B------:R-:W-:Y:S02]  /*0c70*/  IMAD.IADD R9, R13, 0x1, -R9 ;  /* 0x000000010d097824 */ /* 0x000fe400078e0a09 */
[----:B------:R-:W-:Y:S01]  /*0c80*/  IMAD R11, R8, 0x10, R11 ;  /* 0x00000010080b7824 */ /* 0x000fe200078e020b */
[----:B------:R0:W-:Y:S01]  /*0c90*/  STL [R1+0x40], R0 ;  /* 0x0000400001007387 */ /* 0x0001e20000100800 */
[----:B------:R-:W-:Y:S02]  /*0ca0*/  IMAD.SHL.U32 R23, R9, 0x2, RZ ;  /* 0x0000000209177824 */ /* 0x000fe400078e00ff */
[----:B------:R-:W-:Y:S02]  /*0cb0*/  IMAD.IADD R3, R12, 0x1, -R3 ;  /* 0x000000010c037824 */ /* 0x000fe400078e0a03 */
[----:B------:R-:W-:-:S02]  /*0cc0*/  VIADD R22, R23, 0x8 ;  /* 0x0000000817167836 */ /* 0x000fc40000000000 */
[C---:B------:R-:W-:Y:S02]  /*0cd0*/  VIADD R21, R23.reuse, 0x10 ;  /* 0x0000001017157836 */ /* 0x040fe40000000000 */
[C---:B------:R-:W-:Y:S01]  /*0ce0*/  VIADD R20, R23.reuse, 0x18 ;  /* 0x0000001817147836 */ /* 0x040fe20000000000 */
[----:B------:R-:W-:Y:S01]  /*0cf0*/  SHF.R.S32.HI R25, RZ, 0x1f, R22 ;  /* 0x0000001fff197819 */ /* 0x000fe20000011416 */
[----:B0-----:R-:W-:Y:S01]  /*0d00*/  IMAD R0, R2, 0x40, R11 ;  /* 0x0000004002007824 */ /* 0x001fe200078e020b */
[----:B------:R-:W-:Y:S01]  /*0d10*/  SHF.R.S32.HI R24, RZ, 0x1f, R21 ;  /* 0x0000001fff187819 */ /* 0x000fe20000011415 */
[----:B------:R-:W-:Y:S01]  /*0d20*/  IMAD.U32 R2, RZ, RZ, UR8 ;  /* 0x00000008ff027e24 */ /* 0x000fe2000f8e00ff */
[----:B------:R-:W-:Y:S01]  /*0d30*/  SHF.R.S32.HI R22, RZ, 0x1f, R20 ;  /* 0x0000001fff167819 */ /* 0x000fe20000011414 */
[C---:B------:R-:W-:Y:S01]  /*0d40*/  VIADD R19, R23.reuse, 0x20 ;  /* 0x0000002017137836 */ /* 0x040fe20000000000 */
[----:B------:R-:W-:Y:S01]  /*0d50*/  STL [R1+0x3c], R0 ;  /* 0x00003c0001007387 */ /* 0x000fe20000100800 */
[----:B------:R-:W-:-:S02]  /*0d60*/  VIADD R18, R23, 0x28 ;  /* 0x0000002817127836 */ /* 0x000fc40000000000 */
        /* <DEDUP_REMOVED lines=12> */
[----:B0-----:R-:W-:Y:S01]  /*0e30*/  IMAD.U32 R2, RZ, RZ, UR4 ;  /* 0x00000004ff027e24 */ /* 0x001fe2000f8e00ff */
        /* <DEDUP_REMOVED lines=34> */
[----:B------:R-:W-:Y:S01]  /*1060*/  SHF.R.S32.HI R2, RZ, 0x1f, R222 ;  /* 0x0000001fff027819 */ /* 0x000fe200000114de */
[----:B------:R-:W-:-:S07]  /*1070*/  IMAD.U32 R18, RZ, RZ, UR4 ;  /* 0x00000004ff127e24 */ /* 0x000fce000f8e00ff */
.L_x_2438:
[----:B------:R-:W-:Y:S01]  /*1080*/  ULDC.64 UR8, c[0x0][0xc88] ;  /* 0x0003220000087ab9 */ /* 0x000fe20000000a00 */
[----:B------:R-:W-:Y:S01]  /*1090*/  ULDC.64 UR10, c[0x0][0xa18] ;  /* 0x00028600000a7ab9 */ /* 0x000fe20000000a00 */
[----:B------:R-:W-:Y:S02]  /*10a0*/  UIMAD.WIDE UR8, UR7, 0x4, UR8 ;  /* 0x00000004070878a5 */ /* 0x000fe4000f8e0208 */
[----:B------:R-:W-:Y:S01]  /*10b0*/  UISETP.NE.U32.AND UP1, UPT, UR10, URZ, UPT ;  /* 0x0000003f0a00728c */ /* 0x000fe2000bf25070 */
[----:B------:R-:W-:-:S03]  /*10c0*/  ULDC UR7, c[0x0][0x424] ;  /* 0x0001090000077ab9 */ /* 0x000fc60000000800 */
[----:B0123--:R-:W-:Y:S02]  /*10d0*/  IMAD.U32 R2, RZ, RZ, UR8 ;  /* 0x00000008ff027e24 */ /* 0x00ffe4000f8e00ff */
[----:B------:R-:W-:Y:S01]  /*10e0*/  IMAD.U32 R3, RZ, RZ, UR9 ;  /* 0x00000009ff037e24 */ /* 0x000fe2000f8e00ff */
        /* <DEDUP_REMOVED lines=9> */
[----:B------:R-:W-:Y:S01]  /*1180*/  IMAD.U32 R220, RZ, RZ, UR4 ;  /* 0x00000004ffdc7e24 */ /* 0x000fe2000f8e00ff */
[----:B------:R-:W-:-:S04]  /*1190*/  @UP0 ULEA UR8, UP2, UR4, UR8, 0x2 ;  /* 0x0000000804080291 */ /* 0x000fc8000f84103f */
[----:B------:R-:W-:Y:S02]  /*11a0*/  @UP0 ULEA.HI.X UR9, UR4, UR9, UR12, 0x2, UP2 ;  /* 0x0000000904090291 */ /* 0x000fe400090f140c */
[----:B------:R-:W-:Y:S01]  /*11b0*/  IMAD.U32 R6, RZ, RZ, UR12 ;  /* 0x0000000cff067e24 */ /* 0x000fe2000f8e00ff */
[----:B------:R-:W-:Y:S01]  /*11c0*/  @UP1 ULEA UR10, UP0, UR4, UR10, 0x2 ;  /* 0x0000000a040a1291 */ /* 0x000fe2000f80103f */
[----:B------:R-:W-:-:S03]  /*11d0*/  IMAD.U32 R2, RZ, RZ, UR8 ;  /* 0x00000008ff027e24 */ /* 0x000fc6000f8e00ff */
[----:B------:R-:W-:Y:S01]  /*11e0*/  @UP1 ULEA.HI.X UR11, UR4, UR11, UR12, 0x2, UP0 ;  /* 0x0000000b040b1291 */ /* 0x000fe200080f140c */
[----:B------:R-:W-:Y:S01]  /*11f0*/  IMAD.U32 R3, RZ, RZ, UR9 ;  /* 0x00000009ff037e24 */ /* 0x000fe2000f8e00ff */
[----:B------:R-:W-:Y:S01]  /*1200*/  ULDC.64 UR8, c[0x0][0x418] ;  /* 0x0001060000087ab9 */ /* 0x000fe20000000a00 */
[----:B------:R-:W-:Y:S01]  /*1210*/  IMAD.U32 R4, RZ, RZ, UR10 ;  /* 0x0000000aff047e24 */ /* 0x000fe2000f8e00ff */
[----:B------:R0:W-:Y:S02]  /*1220*/  STL [R1+0x30], R6 ;  /* 0x0000300601007387 */ /* 0x0001e40000100800 */
[----:B------:R-:W-:Y:S02]  /*1230*/  IMAD.U32 R5, RZ, RZ, UR11 ;  /* 0x0000000bff057e24 */ /* 0x000fe4000f8e00ff */
[----:B------:R-:W2:Y:S01]  /*1240*/  @P0 LDG.E R2, desc[UR38][R2.64] ;  /* 0x0000002602020981 */ /* 0x000ea2000c1e1900 */
[----:B------:R-:W-:Y:S01]  /*1250*/  UISETP.NE.U32.AND UP0, UPT, UR8, URZ, UPT ;  /* 0x0000003f0800728c */ /* 0x000fe2000bf05070 */
[----:B------:R-:W-:-:S02]  /*1260*/  ULDC.64 UR10, c[0x0][0xa20] ;  /* 0x00028800000a7ab9 */ /* 0x000fc40000000a00 */
[----:B------:R-:W3:Y:S01]  /*1270*/  @P2 LDG.E R4, desc[UR38][R4.64] ;  /* 0x0000002604042981 */ /* 0x000ee2000c1e1900 */
[----:B------:R-:W-:Y:S01]  /*1280*/  UISETP.NE.AND.EX UP0, UPT, UR9, URZ, UPT, UP0 ;  /* 0x0000003f0900728c */ /* 0x000fe2000bf05300 */
[----:B------:R-:W-:Y:S01]  /*1290*/  ISETP.NE.U32.AND P1, PT, RZ, UR10, PT ;  /* 0x0000000aff007c0c */ /* 0x000fe2000bf25070 */
[----:B------:R-:W-:Y:S02]  /*12a0*/  ULOP3.LUT UR9, UR5, 0xffff, URZ, 0xc0, !UPT ;  /* 0x0000ffff05097892 */ /* 0x000fe4000f8ec03f */
[----:B------:R-:W-:Y:S01]  /*12b0*/  USEL UR7, UR7, 0x1, UP0 ;  /* 0x0000000107077887 */ /* 0x000fe20008000000 */
[----:B------:R-:W-:Y:S01]  /*12c0*/  ISETP.NE.AND.EX P1, PT, RZ, UR11, PT, P1 ;  /* 0x0000000bff007c0c */ /* 0x000fe2000bf25310 */
[----:B------:R-:W-:Y:S01]  /*12d0*/  ULDC UR8, c[0x0][0x2f0] ;  /* 0x0000bc0000087ab9 */ /* 0x000fe20000000800 */
[----:B------:R-:W-:Y:S01]  /*12e0*/  UMOV UR4, URZ ;  /* 0x0000003f00047c82 */ /* 0x000fe20008000000 */
[----:B-----5:R-:W-:Y:S01]  /*12f0*/  IMAD.U32 R0, RZ, RZ, UR9 ;  /* 0x00000009ff007e24 */ /* 0x020fe2000f8e00ff */
[----:B------:R-:W-:-:S04]  /*1300*/  UIMAD UR7, UR7, UR8, URZ ;  /* 0x00000008070772a4 */ /* 0x000fc8000f8e023f */
[----:B------:R0:W-:Y:S01]  /*1310*/  STL [R1+0x2c], R0 ;  /* 0x00002c0001007387 */ /* 0x0001e20000100800 */
[----:B--2---:R-:W-:Y:S02]  /*1320*/  @P0 R2UR UR4, R2 ;  /* 0x00000000020402ca */ /* 0x004fe400000e0000 */
[----:B---3--:R-:W-:-:S13]  /*1330*/  @P2 R2UR UR8, R4 ;  /* 0x00000000040822ca */ /* 0x008fda00000e0000 */
[----:B------:R-:W-:Y:S01]  /*1340*/  IMAD.U32 R22, RZ, RZ, UR8 ;  /* 0x00000008ff167e24 */ /* 0x000fe2000f8e00ff */
[----:B0---4-:R-:W-:Y:S06]  /*1350*/  @P2 BRA `(.L_x_2375) ;  /* 0x0000000000442947 */ /* 0x011fec0003800000 */
[----:B------:R-:W-:Y:S02]  /*1360*/  ULDC.64 UR8, c[0x0][0xa00] ;  /* 0x0002800000087ab9 */ /* 0x000fe40000000a00 */
[----:B------:R-:W-:Y:S01]  /*1370*/  ISETP.NE.U32.AND P0, PT, RZ, UR8, PT ;  /* 0x00000008ff007c0c */ /* 0x000fe2000bf05070 */
[----:B------:R-:W-:Y:S02]  /*1380*/  ULDC UR8, c[0x0][0x288] ;  /* 0x0000a20000087ab9 */ /* 0x000fe40000000800 */
[----:B------:R-:W-:Y:S01]  /*1390*/  IMAD.U32 R22, RZ, RZ, UR8 ;  /* 0x00000008ff167e24 */ /* 0x000fe2000f8e00ff */
[----:B------:R-:W-:-:S13]  /*13a0*/  ISETP.NE.AND.EX P0, PT, RZ, UR9, PT, P0 ;  /* 0x00000009ff007c0c */ /* 0x000fda000bf05300 */
[----:B------:R-:W-:Y:S05]  /*13b0*/  @!P0 BRA `(.L_x_2375) ;  /* 0x00000000002c8947 */ /* 0x000fea0003800000 */
[----:B------:R-:W-:Y:S01]  /*13c0*/  R2UR UR12, R220 ;  /* 0x00000000dc0c72ca */ /* 0x000fe200000e0000 */
[----:B------:R-:W-:-:S12]  /*13d0*/  ULDC.64 UR8, c[0x0][0xa00] ;  /* 0x0002800000087ab9 */ /* 0x000fd80000000a00 */
[----:B------:R-:W-:-:S06]  /*13e0*/  UIMAD.WIDE UR8, UR12, 0x4, UR8 ;  /* 0x000000040c0878a5 */ /* 0x000fcc000f8e0208 */
[----:B------:R-:W-:Y:S02]  /*13f0*/  IMAD.U32 R2, RZ, RZ, UR8 ;  /* 0x00000008ff027e24 */ /* 0x000fe4000f8e00ff */
[----:B------:R-:W-:-:S05]  /*1400*/  IMAD.U32 R3, RZ, RZ, UR9 ;  /* 0x00000009ff037e24 */ /* 0x000fca000f8e00ff */
[----:B------:R-:W2:Y:S04]  /*1410*/  LDG.E R4, desc[UR38][R2.64] ;  /* 0x0000002602047981 */ /* 0x000ea8000c1e1900 */
[----:B------:R-:W3:Y:S01]  /*1420*/  LDG.E R0, desc[UR38][R2.64+0x4] ;  /* 0x0000042602007981 */ /* 0x000ee2000c1e1900 */
[----:B--2---:R-:W-:Y:S02]  /*1430*/  R2UR UR8, R4 ;  /* 0x00000000040872ca */ /* 0x004fe400000e0000 */
[----:B---3--:R-:W-:-:S13]  /*1440*/  R2UR UR9, R0 ;  /* 0x00000000000972ca */ /* 0x008fda00000e0000 */
[----:B------:R-:W-:-:S06]  /*1450*/  UIADD3 UR8, -UR8, UR9, URZ ;  /* 0x0000000908087290 */ /* 0x000fcc000fffe13f */
[----:B------:R-:W-:-:S07]  /*1460*/  IMAD.U32 R22, RZ, RZ, UR8 ;  /* 0x00000008ff167e24 */ /* 0x000fce000f8e00ff */
.L_x_2375:
[----:B------:R-:W-:Y:S05]  /*1470*/  @!P1 BRA `(.L_x_2376) ;  /* 0x0000000000249947 */ /* 0x000fea0003800000 */
[----:B------:R-:W-:Y:S02]  /*1480*/  R2UR UR8, R220 ;  /* 0x00000000dc0872ca */ /* 0x000fe400000e0000 */
[----:B------:R-:W-:-:S11]  /*1490*/  R2UR UR9, R6 ;  /* 0x00000000060972ca */ /* 0x000fd600000e0000 */
[----:B------:R-:W-:-:S04]  /*14a0*/  ULEA UR7, UP0, UR8, UR10, 0x2 ;  /* 0x0000000a08077291 */ /* 0x000fc8000f80103f */
[----:B------:R-:W-:Y:S02]  /*14b0*/  ULEA.HI.X UR8, UR8, UR11, UR9, 0x2, UP0 ;  /* 0x0000000b08087291 */ /* 0x000fe400080f1409 */
[----:B------:R-:W-:-:S04]  /*14c0*/  IMAD.U32 R2, RZ, RZ, UR7 ;  /* 0x00000007ff027e24 */ /* 0x000fc8000f8e00ff */
[----:B------:R-:W-:-:S05]  /*14d0*/  IMAD.U32 R3, RZ, RZ, UR8 ;  /* 0x00000008ff037e24 */ /* 0x000fca000f8e00ff */
[----:B------:R-:W2:Y:S02]  /*14e0*/  LDG.E R2, desc[UR38][R2.64] ;  /* 0x0000002602027981 */ /* 0x000ea4000c1e1900 */
[----:B--2---:R-:W-:Y:S01]  /*14f0*/  R2UR UR7, R2 ;  /* 0x00000000020772ca */ /* 0x004fe200000e0000 */
[----:B------:R-:W-:-:S14]  /*1500*/  BRA `(.L_x_2377) ;  /* 0x0000000000387947 */ /* 0x000fdc0003800000 */
.L_x_2376:
[----:B------:R-:W-:Y:S02]  /*1510*/  ULDC.64 UR8, c[0x0][0xa08] ;  /* 0x0002820000087ab9 */ /* 0x000fe40000000a00 */
[----:B------:R-:W-:-:S04]  /*1520*/  ISETP.NE.U32.AND P0, PT, RZ, UR8, PT ;  /* 0x00000008ff007c0c */ /* 0x000fc8000bf05070 */
        /* <DEDUP_REMOVED lines=12> */
.L_x_2377:
[----:B------:R-:W-:Y:S01]  /*15f0*/  ULDC UR8, c[0x0][0x448] ;  /* 0x0001120000087ab9 */ /* 0x000fe20000000800 */
[----:B------:R-:W-:Y:S01]  /*1600*/  R2UR UR9, R22 ;  /* 0x00000000160972ca */ /* 0x000fe200000e0000 */
[----:B------:R-:W-:Y:S02]  /*1610*/  UISETP.NE.AND UP0, UPT, UR8, 0x1, UPT ;  /* 0x000000010800788c */ /* 0x000fe4000bf05270 */
[----:B------:R-:W-:Y:S02]  /*1620*/  USHF.L.U32 UR6, UR6, 0x7, URZ ;  /* 0x0000000706067899 */ /* 0x000fe4000800063f */
[----:B------:R-:W-:Y:S02]  /*1630*/  UIADD3 UR10, -UR4, UR7, URZ ;  /* 0x00000007040a7290 */ /* 0x000fe4000fffe13f */
[----:B------:R-:W-:Y:S02]  /*1640*/  UP2UR UR4, UPR, URZ, 0x1 ;  /* 0x000000013f047883 */ /* 0x000fe40008000000 */
[----:B------:R-:W-:-:S02]  /*1650*/  UIADD3 UR8, UR6, 0x7f, URZ ;  /* 0x0000007f06087890 */ /* 0x000fc4000fffe03f */
[----:B------:R-:W-:Y:S01]  /*1660*/  IMAD.U32 R215, RZ, RZ, UR6 ;  /* 0x00000006ffd77e24 */ /* 0x000fe2000f8e00ff */
[----:B------:R-:W-:Y:S01]  /*1670*/  @UP0 ULDC UR6, c[0x0][0x44c] ;  /* 0x0001130000060ab9 */ /* 0x000fe20000000800 */
[----:B------:R-:W-:Y:S01]  /*1680*/  IMAD.U32 R213, RZ, RZ, UR4 ;  /* 0x00000004ffd57e24 */ /* 0x000fe2000f8e00ff */
[----:B------:R-:W-:Y:S01]  /*1690*/  UIMAD.WIDE.U32 UR6, UR8, UR6, URZ ;  /* 0x00000006080672a5 */ /* 0x000fe2000f8e003f */
[----:B------:R-:W-:Y:S01]  /*16a0*/  IMAD.U32 R212, RZ, RZ, UR10 ;  /* 0x0000000affd47e24 */ /* 0x000fe2000f8e00ff */
[----:B------:R-:W-:Y:S02]  /*16b0*/  UIADD3 UR4, UR10, 0x50, -UR9 ;  /* 0x000000500a047890 */ /* 0x000fe4000fffe809 */
[----:B------:R-:W-:Y:S01]  /*16c0*/  UIADD3 UR6, UR10, 0x4f, URZ ;  /* 0x0000004f0a067890 */ /* 0x000fe2000fffe03f */
[----:B------:R-:W-:Y:S02]  /*16d0*/  @UP0 ULDC UR9, c[0x0][0x450] ;  /* 0x0001140000090ab9 */ /* 0x000fe40000000800 */
[----:B------:R-:W-:-:S02]  /*16e0*/  @UP0 USHF.R.U32.HI UR8, URZ, UR9, UR7 ;  /* 0x000000093f080299 */ /* 0x000fc40008011607 */
[----:B------:R-:W-:Y:S02]  /*16f0*/  UIMAD.WIDE UR6, UR6, 0x66666667, URZ ;  /* 0x66666667060678a5 */ /* 0x000fe4000f8e023f */
[----:B------:R-:W-:Y:S02]  /*1700*/  UIADD3 UR8, UR4, UR8, URZ ;  /* 0x0000000804087290 */ /* 0x000fe4000fffe03f */
[----:B------:R-:W-:Y:S02]  /*1710*/  USHF.R.U32.HI UR4, URZ, 0x1f, UR7 ;  /* 0x0000001f3f047899 */ /* 0x000fe40008011607 */
[----:B------:R-:W-:Y:S02]  /*1720*/  UIMAD.WIDE UR8, UR8, 0x66666667, URZ ;  /* 0x66666667080878a5 */ /* 0x000fe4000f8e023f */
[----:B------:R-:W-:Y:S02]  /*1730*/  ULEA.HI.SX32 UR7, UR7, UR4, 0x1b ;  /* 0x0000000407077291 */ /* 0x000fe4000f8fda3f */
[----:B------:R-:W-:-:S02]  /*1740*/  USHF.R.U32.HI UR6, URZ, 0x1f, UR9 ;  /* 0x0000001f3f067899 */ /* 0x000fc40008011609 */
[----:B------:R-:W-:Y:S02]  /*1750*/  ULOP3.LUT UR4, UR5, 0xff000000, URZ, 0xc0, !UPT ;  /* 0xff00000005047892 */ /* 0x000fe4000f8ec03f */
[----:B------:R-:W-:Y:S02]  /*1760*/  ULEA.HI.SX32 UR6, UR9, UR6, 0x1b ;  /* 0x0000000609067291 */ /* 0x000fe4000f8fda3f */
[----:B------:R-:W-:Y:S02]  /*1770*/  ULOP3.LUT UR5, UR5, 0xff0000, URZ, 0xc0, !UPT ;  /* 0x00ff000005057892 */ /* 0x000fe4000f8ec03f */
[----:B------:R-:W-:Y:S02]  /*1780*/  UISETP.LT.AND UP0, UPT, UR7, UR6, UPT ;  /* 0x000000060700728c */ /* 0x000fe4000bf01270 */
[----:B------:R-:W-:Y:S02]  /*1790*/  USHF.R.U32.HI UR4, URZ, 0x8, UR4 ;  /* 0x000000083f047899 */ /* 0x000fe40008011604 */
[----:B------:R-:W-:-:S02]  /*17a0*/  USEL UR9, UR7, UR6, UP0 ;  /* 0x0000000607097287 */ /* 0x000fc40008000000 */
[----:B------:R-:W-:Y:S02]  /*17b0*/  ULEA.HI UR5, UR5, UR4, URZ, 0x10 ;  /* 0x0000000405057291 */ /* 0x000fe4000f8f803f */
[----:B------:R-:W-:Y:S02]  /*17c0*/  UISETP.GE.AND UP0, UPT, UR9, 0x1, UPT ;  /* 0x000000010900788c */ /* 0x000fe4000bf06270 */
[----:B------:R-:W-:Y:S02]  /*17d0*/  ULOP3.LUT UR6, UR5, 0xff, URZ, 0xc0, !UPT ;  /* 0x000000ff05067892 */ /* 0x000fe4000f8ec03f */
[----:B------:R-:W-:Y:S02]  /*17e0*/  USHF.R.U32.HI UR5, URZ, 0x10, UR5 ;  /* 0x000000103f057899 */ /* 0x000fe40008011605 */
[----:B------:R-:W-:Y:S01]  /*17f0*/  PLOP3.LUT P0, PT, PT, PT, UP0, 0x80, 0x0 ;  /* 0x000000000000781c */ /* 0x000fe20003f0f008 */
[----:B------:R-:W-:Y:S01]  /*1800*/  UMOV UR4, URZ ;  /* 0x0000003f00047c82 */ /* 0x000fe20008000000 */
[----:B------:R-:W-:-:S02]  /*1810*/  IMAD.U32 R221, RZ, RZ, UR6 ;  /* 0x00000006ffdd7e24 */ /* 0x000fc4000f8e00ff */
[----:B------:R-:W-:-:S09]  /*1820*/  IMAD.U32 R217, RZ, RZ, UR5 ;  /* 0x00000005ffd97e24 */ /* 0x000fd2000f8e00ff */
[----:B------:R-:W-:Y:S05]  /*1830*/  @!P0 BRA `(.L_x_2378) ;  /* 0x0000000000948947 */ /* 0x000fea0003800000 */
        /* <DEDUP_REMOVED lines=37> */
.L_x_2378:
[----:B------:R-:W-:Y:S01]  /*1a90*/  R2UR UR5, R221 ;  /* 0x00000000dd0572ca */ /* 0x000fe200000e0000 */
[----:B------:R-:W-:Y:S01]  /*1aa0*/  IMAD.U32 R0, RZ, RZ, UR9 ;  /* 0x00000009ff007e24 */ /* 0x000fe2000f8e00ff */
[----:B------:R-:W-:Y:S01]  /*1ab0*/  PLOP3.LUT P0, PT, PT, PT, PT, 0x80, 0x0 ;  /* 0x000000000000781c */ /* 0x000fe20003f0f070 */
[----:B------:R-:W-:Y:S01]  /*1ac0*/  IMAD.U32 R3, RZ, RZ, UR4 ;  /* 0x00000004ff037e24 */ /* 0x000fe2000f8e00ff */
[----:B------:R-:W-:Y:S01]  /*1ad0*/  CS2R R150, SRZ ;  /* 0x0000000000967805 */ /* 0x000fe2000001ff00 */
[----:B------:R-:W-:Y:S01]  /*1ae0*/  IMAD.MOV.U32 R2, RZ, RZ, RZ ;  /* 0x000000ffff027224 */ /* 0x000fe200078e00ff */
        /* <DEDUP_REMOVED lines=15> */
[----:B------:R-:W-:Y:S02]  /*1be0*/  CS2R R124, SRZ ;  /* 0x00000000007c7805 */ /* 0x000fe4000001ff00 */
[----:B------:R-:W-:-:S02]  /*1bf0*/  CS2R R122, SRZ ;  /* 0x00000000007a7805 */ /* 0x000fc4000001ff00 */
[----:B------:R-:W-:Y:S01]  /*1c00*/  R2UR UR60, R0 ;  /* 0x00000000003c72ca */ /* 0x000fe200000e0000 */
[----:B------:R-:W-:Y:S01]  /*1c10*/  IMAD.MOV.U32 R0, RZ, RZ, RZ ;  /* 0x000000ffff007224 */ /* 0x000fe200078e00ff */
        /* <DEDUP_REMOVED lines=56> */
[----:B------:R-:W-:Y:S02]  /*1fa0*/  UIADD3 UR6, UR7, 0x14400, URZ ;  /* 0x0001440007067890 */ /* 0x000fe4000fffe03f */
[----:B------:R-:W-:Y:S02]  /*1fb0*/  IMAD.U32 R17, RZ, RZ, UR7 ;  /* 0x00000007ff117e24 */ /* 0x000fe4000f8e00ff */
[----:B0-----:R-:W-:Y:S01]  /*1fc0*/  VIADD R0, R0, 0xffffff80 ;  /* 0xffffff8000007836 */ /* 0x001fe20000000000 */
[----:B------:R-:W-:-:S04]  /*1fd0*/  ULOP3.LUT UP0, URZ, UR6, 0x9f, URZ, 0xc0, !UPT ;  /* 0x0000009f063f7892 */ /* 0x000fc8000f80c03f */
[----:B------:R-:W-:Y:S02]  /*1fe0*/  SHF.R.S32.HI R3, RZ, 0x1f, R0 ;  /* 0x0000001fff037819 */ /* 0x000fe40000011400 */
        /* <DEDUP_REMOVED lines=28> */
.L_x_2380:
[----:B------:R-:W2:Y:S04]  /*21b0*/  LDL R19, [R1+0x34] ;  /* 0x0000340001137983 */ /* 0x000ea80000100800 */
[----:B------:R-:W3:Y:S01]  /*21c0*/  LDL R2, [R1+0x44] ;  /* 0x0000440001027983 */ /* 0x000ee20000100800 */
[----:B------:R-:W-:Y:S02]  /*21d0*/  R2UR UR6, R17 ;  /* 0x00000000110672ca */ /* 0x000fe400000e0000 */
        /* <DEDUP_REMOVED lines=11> */
.L_x_2529:
[----:B------:R-:W-:Y:S05]  /*2290*/  @!P0 BRA `(.L_x_2382) ;  /* 0x0000000000048947 */ /* 0x000fea0003800000 */
[----:B------:R-:W-:Y:S01]  /*22a0*/  BPT.TRAP 0x1 ;  /* 0x000000040000795c */ /* 0x000fe20000300000 */
.L_x_2382:
[----:B------:R-:W-:Y:S01]  /*22b0*/  R2UR UR5, R18 ;  /* 0x00000000120572ca */ /* 0x000fe200000e0000 */
[----:B0-----:R-:W-:Y:S01]  /*22c0*/  IMAD.U32 R0, RZ, RZ, UR36 ;  /* 0x00000024ff007e24 */ /* 0x001fe2000f8e00ff */
[----:B------:R-:W-:-:S11]  /*22d0*/  R2UR UR4, R17 ;  /* 0x00000000110472ca */ /* 0x000fd600000e0000 */
[----:B------:R-:W-:Y:S02]  /*22e0*/  IMAD.U32 R3, RZ, RZ, UR5 ;  /* 0x00000005ff037e24 */ /* 0x000fe4000f8e00ff */
[----:B------:R-:W-:-:S03]  /*22f0*/  LEA R0, R0, UR4, 0x3 ;  /* 0x0000000400007c11 */ /* 0x000fc6000f8e18ff */
[----:B------:R-:W-:-:S04]  /*2300*/  SHF.L.U32 R3, R3, 0x1f, RZ ;  /* 0x0000001f03037819 */ /* 0x000fc800000006ff */
[----:B------:R0:W1:Y:S01]  /*2310*/  SYNCS.PHASECHK.TRANS64.TRYWAIT P1, [R0+URZ+0x38830], R3 ;  /* 0x03883003000075a7 */ /* 0x000062000802017f */
[----:B------:R-:W-:Y:S05]  /*2320*/  @!P0 BRA `(.L_x_2383) ;  /* 0x0000000000048947 */ /* 0x000fea0003800000 */
[----:B------:R-:W-:Y:S01]  /*2330*/  BPT.TRAP 0x1 ;  /* 0x000000040000795c */ /* 0x000fe20000300000 */
.L_x_2383:
[----:B-1----:R-:W-:Y:S05]  /*2340*/  @P1 BRA `(.L_x_2384) ;  /* 0x0000000000081947 */ /* 0x002fea0003800000 */
[----:B------:R-:W1:Y:S02]  /*2350*/  SYNCS.PHASECHK.TRANS64.TRYWAIT P1, [R0+URZ+0x38830], R3 ;  /* 0x03883003000075a7 */ /* 0x000e64000802017f */
[----:B-1----:R-:W-:Y:S05]  /*2360*/  @!P1 BRA `(.L_x_2385) ;  /* 0x00000178003c9947 */ /* 0x002fea0003800000 */
.L_x_2384:
        /* <DEDUP_REMOVED lines=23> */
[----:B01----:R-:W-:Y:S01]  /*24e0*/  MOV R3, UR38 ;  /* 0x0000002600037c02 */ /* 0x003fe20008000f00 */
[----:B------:R-:W-:Y:S01]  /*24f0*/  UMOV UR43, 0x40000040 ;  /* 0x40000040002b7882 */ /* 0x000fe20000000000 */
[----:B------:R-:W-:Y:S01]  /*2500*/  UMOV UR47, 0x40000040 ;  /* 0x40000040002f7882 */ /* 0x000fe20000000000 */
[----:B------:R-:W-:Y:S01]  /*2510*/  ULOP3.LUT UR6, UR4, 0x10000, URZ, 0xfc, !UPT ;  /* 0x0001000004067892 */ /* 0x000fe2000f8efc3f */
[----:B------:R-:W-:Y:S01]  /*2520*/  MOV R4, UR36 ;  /* 0x0000002400047c02 */ /* 0x000fe20008000f00 */
[----:B------:R-:W-:Y:S01]  /*2530*/  UMOV UR51, 0x40000040 ;  /* 0x4000004000337882 */ /* 0x000fe20000000000 */
[----:B------:R-:W-:Y:S01]  /*2540*/  UMOV UR55, 0x40000040 ;  /* 0x4000004000377882 */ /* 0x000fe20000000000 */
[----:B------:R-:W-:-:S02]  /*2550*/  UIMAD UR4, UR36, 0xa00, UR6 ;  /* 0x00000a00240478a4 */ /* 0x000fc4000f8e0206 */
[----:B------:R-:W-:Y:S01]  /*2560*/  IMAD.U32 R20, RZ, RZ, UR6 ;  /* 0x00000006ff147e24 */ /* 0x000fe2000f8e00ff */
[----:B------:R-:W-:Y:S01]  /*2570*/  UMOV UR37, 0x40000040 ;  /* 0x4000004000257882 */ /* 0x000fe20000000000 */
[----:B------:R-:W-:Y:S01]  /*2580*/  UIADD3 UR10, UR4, 0x80, URZ ;  /* 0x00000080040a7890 */ /* 0x000fe2000fffe03f */
[----:B------:R-:W-:Y:S01]  /*2590*/  IMAD.U32 R7, RZ, RZ, UR37 ;  /* 0x00000025ff077e24 */ /* 0x000fe2000f8e00ff */
[----:B------:R-:W-:Y:S02]  /*25a0*/  UIADD3 UR14, UR4, 0x100, URZ ;  /* 0x00000100040e7890 */ /* 0x000fe4000fffe03f */
[----:B------:R-:W-:Y:S01]  /*25b0*/  UMOV UR18, UR4 ;  /* 0x0000000400127c82 */ /* 0x000fe20008000000 */
[----:B------:R-:W-:Y:S01]  /*25c0*/  UIADD3 UR6, UR4, 0x200, URZ ;  /* 0x0000020004067890 */ /* 0x000fe2000fffe03f */
[----:B------:R-:W-:Y:S01]  /*25d0*/  HGMMA.64x16x16.F32.BF16 R56, gdesc[UR16], RZ, !UPT, gsb0 ;  /* 0x00200000103879f0 */ /* 0x000fe2000c0018ff */
[----:B------:R-:W-:Y:S01]  /*25e0*/  UIADD3 UR7, UR4, 0x2, URZ ;  /* 0x0000000204077890 */ /* 0x000fe2000fffe03f */
[----:B------:R-:W-:Y:S01]  /*25f0*/  UMOV UR19, 0x40000040 ;  /* 0x4000004000137882 */ /* 0x000fe20000000000 */
[----:B------:R-:W-:-:S02]  /*2600*/  UIADD3 UR22, UR4, 0x384, URZ ;  /* 0x0000038404167890 */ /* 0x000fc4000fffe03f */
[----:B------:R-:W-:-:S03]  /*2610*/  UIADD3 UR26, UR4, 0x386, URZ ;  /* 0x00000386041a7890 */ /* 0x000fc6000fffe03f */
[----:B------:R-:W-:Y:S01]  /*2620*/  UMOV UR18, UR7 ;  /* 0x0000000700127c82 */ /* 0x000fe20008000000 */
        /* <DEDUP_REMOVED lines=8> */
[----:B------:R-:W-:Y:S01]  /*26b0*/  UIADD3 UR58, UR4, 0x806, URZ ;  /* 0x00000806043a7890 */ /* 0x000fe2000fffe03f */
        /* <DEDUP_REMOVED lines=22> */
[----:B------:R-:W-:Y:S02]  /*2820*/  UMOV UR17, 0x40000040 ;  /* 0x4000004000117882 */ /* 0x000fe40000000000 */
[----:B------:R-:W-:Y:S01]  /*2830*/  UMOV UR13, UR17 ;  /* 0x00000011000d7c82 */ /* 0x000fe20008000000 */
[----:B------:R-:W-:-:S03]  /*2840*/  IMAD.U32 R13, RZ, RZ, UR17 ;  /* 0x00000011ff0d7e24 */ /* 0x000fc6000f8e00ff */
[----:B------:R-:W-:Y:S01]  /*2850*/  UMOV UR16, UR6 ;  /* 0x0000000600107c82 */ /* 0x000fe20008000000 */
[----:B------:R-:W-:Y:S01]  /*2860*/  UIADD3 UR6, UR4, 0x202, URZ ;  /* 0x0000020204067890 */ /* 0x000fe2000fffe03f */
[----:B------:R-:W-:Y:S01]  /*2870*/  IMAD.U32 R12, RZ, RZ, UR16 ;  /* 0x00000010ff0c7e24 */ /* 0x000fe2000f8e00ff */
[----:B------:R-:W-:Y:S01]  /*2880*/  UMOV UR12, UR16 ;  /* 0x00000010000c7c82 */ /* 0x000fe20008000000 */
        /* <DEDUP_REMOVED lines=180> */
[----:B------:R-:W-:Y:S02]  /*33d0*/  UMOV UR15, UR37 ;  /* 0x00000025000f7c82 */ /* 0x000fe40008000000 */
        /* <DEDUP_REMOVED lines=253> */
[----:B------:R-:W-:Y:S02]  /*43b0*/  UIADD3 UR6, UR5, 0xc06, URZ ;  /* 0x00000c0605067890 */ /* 0x000fe4000fffe03f */
[----:B------:R-:W-:-:S05]  /*43c0*/  UIADD3 UR5, UR4, 0x786, URZ ;  /* 0x0000078604057890 */ /* 0x000fca000fffe03f */
[----:B------:R-:W-:Y:S01]  /*43d0*/  UMOV UR36, UR6 ;  /* 0x0000000600247c82 */ /* 0x000fe20008000000 */
[----:B------:R-:W-:Y:S01]  /*43e0*/  UIADD3 UR6, UR4, 0x906, URZ ;  /* 0x0000090604067890 */ /* 0x000fe2000fffe03f */
[----:B------:R-:W-:Y:S01]  /*43f0*/  IMAD.U32 R6, RZ, RZ, UR36 ;  /* 0x00000024ff067e24 */ /* 0x000fe2000f8e00ff */
[----:B------:R-:W-:Y:S01]  /*4400*/  UMOV UR38, UR5 ;  /* 0x0000000500267c82 */ /* 0x000fe20008000000 */
[----:B------:R-:W-:Y:S01]  /*4410*/  UMOV UR56, UR36 ;  /* 0x0000002400387c82 */ /* 0x000fe20008000000 */
[----:B------:R-:W-:Y:S01]  /*4420*/  UIADD3 UR5, UR4, 0x886, URZ ;  /* 0x0000088604057890 */ /* 0x000fe2000fffe03f */
[----:B------:R-:W-:Y:S02]  /*4430*/  UMOV UR14, UR36 ;  /* 0x00000024000e7c82 */ /* 0x000fe40008000000 */
[----:B------:R-:W-:Y:S01]  /*4440*/  UMOV UR4, UR14 ;  /* 0x0000000e00047c82 */ /* 0x000fe20008000000 */
[----:B------:R-:W-:Y:S02]  /*4450*/  WARPGROUP.DEPBAR.LE gsb0, 0x0 ;  /* 0x00008000000079c5 */ /* 0x000fe40000010000 */
[----:B------:R-:W-:-:S06]  /*4460*/  WARPGROUP.ARRIVE ;  /* 0x00000000000079c5 */ /* 0x000fcc0000000000 */
[----:B------:R-:W-:Y:S03]  /*4470*/  HGMMA.64x16x16.F32.BF16 R24, gdesc[UR52], R24, gsb0 ;  /* 0x00200000341879f0 */ /* 0x000fe60008001818 */
[----:B------:R-:W-:Y:S02]  /*4480*/  WARPGROUP.DEPBAR.LE gsb0, 0x0 ;  /* 0x00008000000079c5 */ /* 0x000fe40000010000 */
[----:B------:R-:W-:-:S06]  /*4490*/  WARPGROUP.ARRIVE ;  /* 0x00000000000079c5 */ /* 0x000fcc0000000000 */
[----:B------:R-:W-:Y:S01]  /*44a0*/  HGMMA.64x16x16.F32.BF16 R56, gdesc[UR36], R56, gsb0 ;  /* 0x00200000243879f0 */ /* 0x000fe20008001838 */
[----:B------:R-:W-:Y:S02]  /*44b0*/  R2UR UR39, R2 ;  /* 0x00000000022772ca */ /* 0x000fe400000e0000 */
        /* <DEDUP_REMOVED lines=26> */
.L_x_2386:
[----:B------:R-:W-:Y:S02]  /*4660*/  R2UR UR4, R213 ;  /* 0x00000000d50472ca */ /* 0x000fe400000e0000 */
[----:B------:R-:W-:Y:S02]  /*4670*/  CS2R R150, SRZ ;  /* 0x0000000000967805 */ /* 0x000fe4000001ff00 */
[----:B------:R-:W-:Y:S02]  /*4680*/  R2UR UR7, R215 ;  /* 0x00000000d70772ca */ /* 0x000fe400000e0000 */
[----:B------:R-:W-:Y:S02]  /*4690*/  CS2R R148, SRZ ;  /* 0x0000000000947805 */ /* 0x000fe4000001ff00 */
[----:B------:R-:W-:Y:S02]  /*46a0*/  R2UR UR15, R212 ;  /* 0x00000000d40f72ca */ /* 0x000fe400000e0000 */
[----:B------:R-:W-:-:S02]  /*46b0*/  CS2R R146, SRZ ;  /* 0x0000000000927805 */ /* 0x000fc4000001ff00 */
[----:B------:R-:W-:Y:S02]  /*46c0*/  R2UR UR18, R22 ;  /* 0x00000000161272ca */ /* 0x000fe400000e0000 */
[----:B------:R-:W-:Y:S02]  /*46d0*/  CS2R R144, SRZ ;  /* 0x0000000000907805 */ /* 0x000fe4000001ff00 */
[----:B------:R-:W-:Y:S02]  /*46e0*/  R2UR UR14, R214 ;  /* 0x00000000d60e72ca */ /* 0x000fe400000e0000 */
[----:B------:R-:W-:Y:S02]  /*46f0*/  CS2R R142, SRZ ;  /* 0x00000000008e7805 */ /* 0x000fe4000001ff00 */
[----:B------:R-:W-:Y:S02]  /*4700*/  CS2R R140, SRZ ;  /* 0x00000000008c7805 */ /* 0x000fe4000001ff00 */
[----:B------:R-:W-:-:S02]  /*4710*/  CS2R R138, SRZ ;  /* 0x00000000008a7805 */ /* 0x000fc4000001ff00 */
[----:B------:R-:W-:Y:S01]  /*4720*/  CS2R R136, SRZ ;  /* 0x0000000000887805 */ /* 0x000fe2000001ff00 */
[----:B------:R-:W-:Y:S01]  /*4730*/  UISETP.NE.AND UP0, UPT, UR4, URZ, UPT ;  /* 0x0000003f0400728c */ /* 0x000fe2000bf05270 */
[----:B------:R-:W-:Y:S01]  /*4740*/  CS2R R134, SRZ ;  /* 0x0000000000867805 */ /* 0x000fe2000001ff00 */
[----:B------:R-:W-:Y:S01]  /*4750*/  VIADD R2, R216, UR7 ;  /* 0x00000007d8027c36 */ /* 0x000fe20008000000 */
[----:B------:R-:W-:Y:S01]  /*4760*/  UMOV UR10, UR7 ;  /* 0x00000007000a7c82 */ /* 0x000fe20008000000 */
[----:B------:R-:W-:Y:S01]  /*4770*/  UIMAD UR5, UR60, -0x50, UR15 ;  /* 0xffffffb03c0578a4 */ /* 0x000fe2000f8e020f */
[----:B------:R-:W-:Y:S02]  /*4780*/  CS2R R132, SRZ ;  /* 0x0000000000847805 */ /* 0x000fe4000001ff00 */
[----:B------:R-:W-:Y:S01]  /*4790*/  PLOP3.LUT P1, PT, PT, PT, UP0, 0x80, 0x0 ;  /* 0x000000000000781c */ /* 0x000fe20003f2f008 */
[----:B------:R-:W-:Y:S01]  /*47a0*/  IMAD.U32 R19, RZ, RZ, UR18 ;  /* 0x00000012ff137e24 */ /* 0x000fe2000f8e00ff */
[----:B------:R-:W-:-:S02]  /*47b0*/  PLOP3.LUT P2, PT, PT, PT, UP0, 0x80, 0x0 ;  /* 0x000000000000781c */ /* 0x000fc40003f4f008 */
[----:B------:R-:W-:Y:S01]  /*47c0*/  CS2R R130, SRZ ;  /* 0x0000000000827805 */ /* 0x000fe2000001ff00 */
[----:B------:R-:W-:Y:S01]  /*47d0*/  IMAD.U32 R64, RZ, RZ, UR5 ;  /* 0x00000005ff407e24 */ /* 0x000fe2000f8e00ff */
[----:B------:R-:W-:Y:S01]  /*47e0*/  @UP0 ULDC UR4, c[0x0][0x44c] ;  /* 0x0001130000040ab9 */ /* 0x000fe20000000800 */
[----:B------:R-:W-:Y:S01]  /*47f0*/  ULDC UR5, c[0x0][0x988] ;  /* 0x0002620000057ab9 */ /* 0x000fe20000000800 */
[----:B------:R-:W-:Y:S01]  /*4800*/  @UP0 ULDC UR6, c[0x0][0x44c] ;  /* 0x0001130000060ab9 */ /* 0x000fe20000000800 */
[----:B------:R-:W-:Y:S01]  /*4810*/  @UP0 ULDC UR11, c[0x0][0x450] ;  /* 0x00011400000b0ab9 */ /* 0x000fe20000000800 */
[----:B------:R-:W-:Y:S01]  /*4820*/  UIMAD.WIDE.U32 UR6, UR7, UR6, URZ ;  /* 0x00000006070672a5 */ /* 0x000fe2000f8e003f */
[----:B------:R-:W-:Y:S02]  /*4830*/  CS2R R128, SRZ ;  /* 0x0000000000807805 */ /* 0x000fe4000001ff00 */
[----:B------:R-:W-:Y:S02]  /*4840*/  CS2R R126, SRZ ;  /* 0x00000000007e7805 */ /* 0x000fe4000001ff00 */
[----:B------:R-:W-:Y:S01]  /*4850*/  CS2R R124, SRZ ;  /* 0x00000000007c7805 */ /* 0x000fe2000001ff00 */
[----:B------:R-:W-:Y:S01]  /*4860*/  @P1 IMAD.HI.U32 R3, R2, UR4, RZ ;  /* 0x0000000402031c27 */ /* 0x000fe2000f8e00ff */
[----:B------:R-:W-:Y:S01]  /*4870*/  @UP0 ULDC UR4, c[0x0][0x450] ;  /* 0x0001140000040ab9 */ /* 0x000fe20000000800 */
[----:B------:R-:W-:Y:S01]  /*4880*/  @UP0 USHF.R.U32.HI UR10, URZ, UR11, UR7 ;  /* 0x0000000b3f0a0299 */ /* 0x000fe20008011607 */
[----:B------:R-:W-:-:S02]  /*4890*/  CS2R R122, SRZ ;  /* 0x00000000007a7805 */ /* 0x000fc4000001ff00 */
[----:B------:R-:W-:Y:S02]  /*48a0*/  CS2R R120, SRZ ;  /* 0x0000000000787805 */ /* 0x000fe4000001ff00 */
[----:B------:R-:W-:Y:S01]  /*48b0*/  @P2 SHF.R.U32.HI R2, RZ, UR4, R3 ;  /* 0x00000004ff022c19 */ /* 0x000fe20008011603 */
[----:B------:R-:W-:Y:S01]  /*48c0*/  UIMAD UR4, UR60, -0x50, URZ ;  /* 0xffffffb03c0478a4 */ /* 0x000fe2000f8e023f */
[----:B------:R-:W-:Y:S01]  /*48d0*/  IADD3 R3, -R23, 0x50, R64 ;  /* 0x0000005017037810 */ /* 0x000fe20007ffe140 */
[----:B------:R-:W-:Y:S01]  /*48e0*/  UIADD3 UR6, UR10, UR15, -UR18 ;  /* 0x0000000f0a067290 */ /* 0x000fe2000fffe812 */
[----:B------:R-:W-:Y:S01]  /*48f0*/  CS2R R118, SRZ ;  /* 0x0000000000767805 */ /* 0x000fe2000001ff00 */
[----:B------:R-:W0:Y:S01]  /*4900*/  SHFL.IDX PT, R5, R2, 0x1, 0x1c1f ;  /* 0x003c1f0002057f89 */ /* 0x000e2200000e0000 */
[----:B------:R-:W-:Y:S01]  /*4910*/  UIADD3 UR60, UR60, -0x2, URZ ;  /* 0xfffffffe3c3c7890 */ /* 0x000fe2000fffe03f */
[----:B------:R-:W-:Y:S01]  /*4920*/  IMAD.U32 R4, RZ, RZ, UR4 ;  /* 0x00000004ff047e24 */ /* 0x000fe2000f8e00ff */
[----:B------:R-:W-:Y:S01]  /*4930*/  R2UR UR4, R0 ;  /* 0x00000000000472ca */ /* 0x000fe200000e0000 */
[----:B------:R-:W1:Y:S01]  /*4940*/  SHFL.IDX PT, R2, R2, RZ, 0x1c1f ;  /* 0x001c1fff02027589 */ /* 0x000e6200000e0000 */
[----:B------:R-:W-:Y:S01]  /*4950*/  UIMAD.WIDE UR6, UR6, 0x66666667, URZ ;  /* 0x66666667060678a5 */ /* 0x000fe2000f8e023f */
[----:B------:R-:W-:-:S02]  /*4960*/  CS2R R116, SRZ ;  /* 0x0000000000747805 */ /* 0x000fc4000001ff00 */
[----:B------:R-:W-:Y:S02]  /*4970*/  IADD3 R4, -R23, 0x51, R4 ;  /* 0x0000005117047810 */ /* 0x000fe40007ffe104 */
[----:B------:R-:W-:Y:S01]  /*4980*/  CS2R R114, SRZ ;  /* 0x0000000000727805 */ /* 0x000fe2000001ff00 */
[----:B------:R-:W-:Y:S01]  /*4990*/  USHF.R.U32.HI UR6, URZ, 0x1f, UR7 ;  /* 0x0000001f3f067899 */ /* 0x000fe20008011607 */
[----:B------:R-:W-:Y:S02]  /*49a0*/  CS2R R112, SRZ ;  /* 0x0000000000707805 */ /* 0x000fe4000001ff00 */
[----:B------:R-:W-:Y:S01]  /*49b0*/  IADD3 R4, -R19, UR15, R4 ;  /* 0x0000000f13047c10 */ /* 0x000fe2000fffe104 */
[----:B------:R-:W2:Y:S01]  /*49c0*/  S2UR UR15, SR_CgaCtaId ;  /* 0x00000000000f79c3 */ /* 0x000ea20000008800 */
[----:B------:R-:W-:Y:S01]  /*49d0*/  ULEA.HI.SX32 UR6, UR7, UR6, 0x1b ;  /* 0x0000000607067291 */ /* 0x000fe2000f8fda3f */
[----:B------:R-:W-:Y:S02]  /*49e0*/  CS2R R110, SRZ ;  /* 0x00000000006e7805 */ /* 0x000fe4000001ff00 */
[----:B------:R-:W-:Y:S01]  /*49f0*/  CS2R R108, SRZ ;  /* 0x00000000006c7805 */ /* 0x000fe2000001ff00 */
[----:B------:R-:W-:Y:S01]  /*4a00*/  UIADD3 UR4, UR4, 0x38840, URZ ;  /* 0x0003884004047890 */ /* 0x000fe2000fffe03f */
[----:B------:R-:W-:Y:S01]  /*4a10*/  CS2R R106, SRZ ;  /* 0x00000000006a7805 */ /* 0x000fe2000001ff00 */
[----:B------:R-:W-:Y:S01]  /*4a20*/  UISETP.LT.AND UP0, UPT, UR14, UR6, UPT ;  /* 0x000000060e00728c */ /* 0x000fe2000bf01270 */
[----:B------:R-:W-:-:S02]  /*4a30*/  CS2R R104, SRZ ;  /* 0x0000000000687805 */ /* 0x000fc4000001ff00 */
[----:B------:R-:W-:Y:S02]  /*4a40*/  CS2R R102, SRZ ;  /* 0x0000000000667805 */ /* 0x000fe4000001ff00 */
[----:B------:R-:W-:Y:S01]  /*4a50*/  CS2R R100, SRZ ;  /* 0x0000000000647805 */ /* 0x000fe2000001ff00 */
[----:B------:R-:W-:Y:S01]  /*4a60*/  USEL UR7, UR14, UR6, !UP0 ;  /* 0x000000060e077287 */ /* 0x000fe2000c000000 */
[----:B------:R-:W-:Y:S02]  /*4a70*/  CS2R R98, SRZ ;  /* 0x0000000000627805 */ /* 0x000fe4000001ff00 */
[----:B0-----:R-:W-:Y:S02]  /*4a80*/  VIADDMNMX R5, R5, R4, R3, PT ;  /* 0x0000000405057246 */ /* 0x001fe40003800103 */
[----:B------:R-:W-:Y:S01]  /*4a90*/  CS2R R96, SRZ ;  /* 0x0000000000607805 */ /* 0x000fe2000001ff00 */
[----:B------:R-:W-:Y:S01]  /*4aa0*/  UISETP.GE.AND UP0, UPT, UR60, UR7, UPT ;  /* 0x000000073c00728c */ /* 0x000fe2000bf06270 */
[----:B------:R-:W-:-:S02]  /*4ab0*/  CS2R R94, SRZ ;  /* 0x00000000005e7805 */ /* 0x000fc4000001ff00 */
[C---:B------:R-:W-:Y:S02]  /*4ac0*/  ISETP.GT.AND P1, PT, R5.reuse, RZ, PT ;  /* 0x000000ff0500720c */ /* 0x040fe40003f24270 */
[----:B------:R-:W-:Y:S02]  /*4ad0*/  CS2R R92, SRZ ;  /* 0x00000000005c7805 */ /* 0x000fe4000001ff00 */
[C---:B------:R-:W-:Y:S02]  /*4ae0*/  ISETP.GT.AND P2, PT, R5.reuse, 0x1, PT ;  /* 0x000000010500780c */ /* 0x040fe40003f44270 */
[----:B------:R-:W-:Y:S02]  /*4af0*/  CS2R R90, SRZ ;  /* 0x00000000005a7805 */ /* 0x000fe4000001ff00 */
[----:B------:R-:W-:Y:S02]  /*4b00*/  ISETP.GT.AND P3, PT, R5, 0x8, PT ;  /* 0x000000080500780c */ /* 0x000fe40003f64270 */
[----:B------:R-:W-:-:S02]  /*4b10*/  CS2R R88, SRZ ;  /* 0x0000000000587805 */ /* 0x000fc4000001ff00 */
[----:B------:R-:W-:Y:S02]  /*4b20*/  FSEL R19, R58, -INF , P1 ;  /* 0xff8000003a137808 */ /* 0x000fe40000800000 */
[----:B------:R-:W-:Y:S02]  /*4b30*/  CS2R R86, SRZ ;  /* 0x0000000000567805 */ /* 0x000fe4000001ff00 */
[----:B------:R-:W-:Y:S01]  /*4b40*/  FSEL R59, R59, -INF , P2 ;  /* 0xff8000003b3b7808 */ /* 0x000fe20001000000 */
[----:B--2---:R-:W-:Y:S01]  /*4b50*/  UPRMT UR4, UR15, 0x654, UR4 ;  /* 0x000006540f047896 */ /* 0x004fe20008000004 */
[----:B------:R-:W-:Y:S02]  /*4b60*/  ISETP.GT.AND P1, PT, R5, 0x9, PT ;  /* 0x000000090500780c */ /* 0x000fe40003f24270 */
[----:B------:R-:W-:Y:S02]  /*4b70*/  CS2R R84, SRZ ;  /* 0x0000000000547805 */ /* 0x000fe4000001ff00 */
[----:B------:R-:W-:-:S02]  /*4b80*/  FSEL R21, R62, -INF , P3 ;  /* 0xff8000003e157808 */ /* 0x000fc40001800000 */
[----:B------:R-:W-:Y:S02]  /*4b90*/  CS2R R82, SRZ ;  /* 0x0000000000527805 */ /* 0x000fe4000001ff00 */
[----:B------:R-:W-:Y:S02]  /*4ba0*/  FMNMX.FTZ R58, R19, R59, !PT ;  /* 0x0000003b133a7209 */ /* 0x000fe40007810000 */
[----:B------:R-:W-:Y:S02]  /*4bb0*/  ISETP.GT.AND P2, PT, R5, 0x10, PT ;  /* 0x000000100500780c */ /* 0x000fe40003f44270 */
[----:B------:R-:W-:Y:S01]  /*4bc0*/  FSEL R63, R63, -INF , P1 ;  /* 0xff8000003f3f7808 */ /* 0x000fe20000800000 */
[----:B------:R-:W-:Y:S01]  /*4bd0*/  SYNCS.ARRIVE.TRANS64.RED.A1T0 RZ, [UR4], RZ ;  /* 0x000000ffffff79a7 */ /* 0x000fe20008100404 */
        /* <DEDUP_REMOVED lines=47> */
[----:B------:R-:W-:Y:S02]  /*4ed0*/  FMNMX.FTZ R58, R5, R58, !PT ;  /* 0x0000003a053a7209 */ /* 0x000fe40007810000 */
[----:B-1----:R-:W-:Y:S02]  /*4ee0*/  VIADDMNMX R3, R2, R4, R3, PT ;  /* 0x0000000402037246 */ /* 0x002fe40003800103 */
[----:B------:R-:W-:-:S02]  /*4ef0*/  FMNMX.FTZ R58, R31, R58, !PT ;  /* 0x0000003a1f3a7209 */ /* 0x000fc40007810000 */
[C---:B------:R-:W-:Y:S02]  /*4f00*/  ISETP.GT.AND P1, PT, R3.reuse, RZ, PT ;  /* 0x000000ff0300720c */ /* 0x040fe40003f24270 */
[C---:B------:R-:W-:Y:S01]  /*4f10*/  ISETP.GT.AND P2, PT, R3.reuse, 0x1, PT ;  /* 0x000000010300780c */ /* 0x040fe20003f44270 */
[----:B------:R-:W0:Y:S01]  /*4f20*/  SHFL.BFLY PT, R79, R58, 0x2, 0x1f ;  /* 0x0c401f003a4f7f89 */ /* 0x000e2200000e0000 */
[----:B------:R-:W-:Y:S02]  /*4f30*/  ISETP.GT.AND P3, PT, R3, 0x8, PT ;  /* 0x000000080300780c */ /* 0x000fe40003f64270 */
[----:B------:R-:W-:Y:S02]  /*4f40*/  FSEL R56, R56, -INF , P1 ;  /* 0xff80000038387808 */ /* 0x000fe40000800000 */
[----:B------:R-:W-:Y:S02]  /*4f50*/  FSEL R57, R57, -INF , P2 ;  /* 0xff80000039397808 */ /* 0x000fe40001000000 */
[----:B------:R-:W-:-:S02]  /*4f60*/  ISETP.GT.AND P1, PT, R3, 0x9, PT ;  /* 0x000000090300780c */ /* 0x000fc40003f24270 */
[----:B------:R-:W-:Y:S02]  /*4f70*/  FSEL R60, R60, -INF , P3 ;  /* 0xff8000003c3c7808 */ /* 0x000fe40001800000 */
[----:B------:R-:W-:Y:S02]  /*4f80*/  FSEL R61, R61, -INF , P1 ;  /* 0xff8000003d3d7808 */ /* 0x000fe40000800000 */
[C---:B------:R-:W-:Y:S02]  /*4f90*/  ISETP.GT.AND P1, PT, R3.reuse, 0x10, PT ;  /* 0x000000100300780c */ /* 0x040fe40003f24270 */
[C---:B------:R-:W-:Y:S02]  /*4fa0*/  ISETP.GT.AND P2, PT, R3.reuse, 0x11, PT ;  /* 0x000000110300780c */ /* 0x040fe40003f44270 */
[----:B------:R-:W-:Y:S02]  /*4fb0*/  FSEL R48, R48, -INF , P1 ;  /* 0xff80000030307808 */ /* 0x000fe40000800000 */
[----:B------:R-:W-:-:S02]  /*4fc0*/  ISETP.GT.AND P1, PT, R3, 0x18, PT ;  /* 0x000000180300780c */ /* 0x000fc40003f24270 */
[----:B------:R-:W-:Y:S02]  /*4fd0*/  FSEL R49, R49, -INF , P2 ;  /* 0xff80000031317808 */ /* 0x000fe40001000000 */
[----:B------:R-:W-:Y:S02]  /*4fe0*/  ISETP.GT.AND P3, PT, R3, 0x19, PT ;  /* 0x000000190300780c */ /* 0x000fe40003f64270 */
[----:B0-----:R-:W-:Y:S02]  /*4ff0*/  FMNMX.FTZ R4, R58, R79, !PT ;  /* 0x0000004f3a047209 */ /* 0x001fe40007810000 */
[----:B------:R-:W-:Y:S02]  /*5000*/  FMNMX.FTZ R79, R56, R57, !PT ;  /* 0x00000039384f7209 */ /* 0x000fe40007810000 */
[----:B------:R-:W-:Y:S01]  /*5010*/  FSEL R52, R52, -INF , P1 ;  /* 0xff80000034347808 */ /* 0x000fe20000800000 */
[----:B------:R-:W0:Y:S01]  /*5020*/  SHFL.BFLY PT, R81, R4, 0x1, 0x1f ;  /* 0x0c201f0004517f89 */ /* 0x000e2200000e0000 */
[----:B------:R-:W-:-:S02]  /*5030*/  FMNMX.FTZ R2, R60, R79, !PT ;  /* 0x0000004f3c027209 */ /* 0x000fc40007810000 */
[----:B------:R-:W-:Y:S02]  /*5040*/  FSEL R53, R53, -INF , P3 ;  /* 0xff80000035357808 */ /* 0x000fe40001800000 */
[----:B------:R-:W-:Y:S02]  /*5050*/  FMNMX.FTZ R79, R61, R2, !PT ;  /* 0x000000023d4f7209 */ /* 0x000fe40007810000 */
[C---:B------:R-:W-:Y:S02]  /*5060*/  ISETP.GT.AND P1, PT, R3.reuse, 0x20, PT ;  /* 0x000000200300780c */ /* 0x040fe40003f24270 */
[----:B------:R-:W-:Y:S02]  /*5070*/  FMNMX.FTZ R2, R48, R79, !PT ;  /* 0x0000004f30027209 */ /* 0x000fe40007810000 */
[----:B------:R-:W-:Y:S02]  /*5080*/  ISETP.GT.AND P2, PT, R3, 0x21, PT ;  /* 0x000000210300780c */ /* 0x000fe40003f44270 */
[----:B------:R-:W-:-:S02]  /*5090*/  FMNMX.FTZ R79, R49, R2, !PT ;  /* 0x00000002314f7209 */ /* 0x000fc40007810000 */
[----:B------:R-:W-:Y:S02]  /*50a0*/  FSEL R40, R40, -INF , P1 ;  /* 0xff80000028287808 */ /* 0x000fe40000800000 */
[----:B------:R-:W-:Y:S02]  /*50b0*/  FMNMX.FTZ R2, R52, R79, !PT ;  /* 0x0000004f34027209 */ /* 0x000fe40007810000 */
[----:B------:R-:W-:Y:S02]  /*50c0*/  ISETP.GT.AND P3, PT, R3, 0x28, PT ;  /* 0x000000280300780c */ /* 0x000fe40003f64270 */
[----:B------:R-:W-:Y:S02]  /*50d0*/  FMNMX.FTZ R79, R53, R2, !PT ;  /* 0x00000002354f7209 */ /* 0x000fe40007810000 */
[----:B------:R-:W-:Y:S02]  /*50e0*/  FSEL R41, R41, -INF , P2 ;  /* 0xff80000029297808 */ /* 0x000fe40001000000 */
[----:B0-----:R-:W-:-:S02]  /*50f0*/  FMNMX.FTZ R4, R4, R81, !PT ;  /* 0x0000005104047209 */ /* 0x001fc40007810000 */
[----:B------:R-:W-:Y:S02]  /*5100*/  CS2R R80, SRZ ;  /* 0x0000000000507805 */ /* 0x000fe4000001ff00 */
[----:B------:R-:W-:Y:S02]  /*5110*/  FMNMX.FTZ R26, R40, R79, !PT ;  /* 0x0000004f281a7209 */ /* 0x000fe40007810000 */
[C---:B------:R-:W-:Y:S01]  /*5120*/  FSETP.NEU.FTZ.AND P4, PT, R4.reuse, -INF , PT ;  /* 0xff8000000400780b */ /* 0x040fe20003f9d000 */
[----:B------:R-:W-:Y:S01]  /*5130*/  FMUL.FTZ R2, R4, UR5 ;  /* 0x0000000504027c20 */ /* 0x000fe20008410000 */
[----:B------:R-:W-:Y:S02]  /*5140*/  ISETP.GT.AND P1, PT, R3, 0x29, PT ;  /* 0x000000290300780c */ /* 0x000fe40003f24270 */
[----:B------:R-:W-:Y:S02]  /*5150*/  FSEL R44, R44, -INF , P3 ;  /* 0xff8000002c2c7808 */ /* 0x000fe40001800000 */
[----:B------:R-:W-:-:S02]  /*5160*/  FMNMX.FTZ R79, R41, R26, !PT ;  /* 0x0000001a294f7209 */ /* 0x000fc40007810000 */
[----:B------:R-:W-:Y:S02]  /*5170*/  FSEL R2, R2, RZ, P4 ;  /* 0x000000ff02027208 */ /* 0x000fe40002000000 */
[----:B------:R-:W-:Y:S02]  /*5180*/  FSEL R45, R45, -INF , P1 ;  /* 0xff8000002d2d7808 */ /* 0x000fe40000800000 */
[----:B------:R-:W-:Y:S01]  /*5190*/  ISETP.GT.AND P1, PT, R3, 0x30, PT ;  /* 0x000000300300780c */ /* 0x000fe20003f24270 */
[--C-:B------:R-:W-:Y:S01]  /*51a0*/  FFMA.FTZ R209, R19, UR5, -R2.reuse ;  /* 0x0000000513d17c23 */ /* 0x100fe20008010802 */
[----:B------:R-:W-:Y:S01]  /*51b0*/  FMNMX.FTZ R26, R44, R79, !PT ;  /* 0x0000004f2c1a7209 */ /* 0x000fe20007810000 */
[--C-:B------:R-:W-:Y:S01]  /*51c0*/  FFMA.FTZ R211, R21, UR5, -R2.reuse ;  /* 0x0000000515d37c23 */ /* 0x100fe20008010802 */
[----:B------:R-:W-:Y:S01]  /*51d0*/  ISETP.GT.AND P2, PT, R3, 0x31, PT ;  /* 0x000000310300780c */ /* 0x000fe20003f44270 */
[--C-:B------:R-:W-:Y:S01]  /*51e0*/  FFMA.FTZ R63, R63, UR5, -R2.reuse ;  /* 0x000000053f3f7c23 */ /* 0x100fe20008010802 */
[----:B------:R-:W-:Y:S01]  /*51f0*/  FSEL R32, R32, -INF , P1 ;  /* 0xff80000020207808 */ /* 0x000fe20000800000 */
[----:B------:R-:W-:Y:S01]  /*5200*/  MUFU.EX2 R209, R209 ;  /* 0x000000d100d17308 */ /* 0x000fe20000000800 */
[----:B------:R-:W-:Y:S01]  /*5210*/  FMNMX.FTZ R19, R45, R26, !PT ;  /* 0x0000001a2d137209 */ /* 0x000fe20007810000 */
[--C-:B------:R-:W-:Y:S01]  /*5220*/  FFMA.FTZ R26, R59, UR5, -R2.reuse ;  /* 0x000000053b1a7c23 */ /* 0x100fe20008010802 */
[----:B------:R-:W-:Y:S01]  /*5230*/  ISETP.GT.AND P1, PT, R3, 0x38, PT ;  /* 0x000000380300780c */ /* 0x000fe20003f24270 */
[--C-:B------:R-:W-:Y:S01]  /*5240*/  FFMA.FTZ R65, R65, UR5, -R2.reuse ;  /* 0x0000000541417c23 */ /* 0x100fe20008010802 */
[----:B------:R-:W-:Y:S01]  /*5250*/  FSEL R33, R33, -INF , P2 ;  /* 0xff80000021217808 */ /* 0x000fe20001000000 */
[--C-:B------:R-:W-:Y:S01]  /*5260*/  FFMA.FTZ R5, R5, UR5, -R2.reuse ;  /* 0x0000000505057c23 */ /* 0x100fe20008010802 */
[----:B------:R-:W-:Y:S01]  /*5270*/  FMNMX.FTZ R30, R32, R19, !PT ;  /* 0x00000013201e7209 */ /* 0x000fe20007810000 */
[----:B------:R-:W0:Y:S01]  /*5280*/  MUFU.EX2 R26, R26 ;  /* 0x0000001a001a7308 */ /* 0x000e220000000800 */
[----:B------:R-:W-:Y:S01]  /*5290*/  ISETP.GT.AND P2, PT, R3, 0x39, PT ;  /* 0x000000390300780c */ /* 0x000fe20003f44270 */
[--C-:B------:R-:W-:Y:S01]  /*52a0*/  FFMA.FTZ R51, R51, UR5, -R2.reuse ;  /* 0x0000000533337c23 */ /* 0x100fe20008010802 */
[----:B------:R-:W-:Y:S01]  /*52b0*/  FSEL R36, R36, -INF , P1 ;  /* 0xff80000024247808 */ /* 0x000fe20000800000 */
[--C-:B------:R-:W-:Y:S01]  /*52c0*/  FFMA.FTZ R67, R67, UR5, -R2.reuse ;  /* 0x0000000543437c23 */ /* 0x100fe20008010802 */
[----:B------:R-:W-:Y:S01]  /*52d0*/  FMNMX.FTZ R19, R33, R30, !PT ;  /* 0x0000001e21137209 */ /* 0x000fe20007810000 */
[--C-:B------:R-:W-:Y:S01]  /*52e0*/  FFMA.FTZ R55, R55, UR5, -R2.reuse ;  /* 0x0000000537377c23 */ /* 0x100fe20008010802 */
[----:B------:R-:W-:Y:S01]  /*52f0*/  FSEL R37, R37, -INF , P2 ;  /* 0xff80000025257808 */ /* 0x000fe20001000000 */
[----:B------:R-:W-:Y:S01]  /*5300*/  MUFU.EX2 R211, R211 ;  /* 0x000000d300d37308 */ /* 0x000fe20000000800 */
[----:B------:R-:W-:Y:S01]  /*5310*/  ISETP.GT.AND P1, PT, R3, 0x40, PT ;  /* 0x000000400300780c */ /* 0x000fe20003f24270 */
[--C-:B------:R-:W-:Y:S01]  /*5320*/  FFMA.FTZ R69, R69, UR5, -R2.reuse ;  /* 0x0000000545457c23 */ /* 0x100fe20008010802 */
[----:B------:R-:W-:Y:S01]  /*5330*/  FMNMX.FTZ R30, R36, R19, !PT ;  /* 0x00000013241e7209 */ /* 0x000fe20007810000 */
[--C-:B------:R-:W-:Y:S01]  /*5340*/  FFMA.FTZ R43, R43, UR5, -R2.reuse ;  /* 0x000000052b2b7c23 */ /* 0x100fe20008010802 */
[----:B------:R-:W-:Y:S01]  /*5350*/  ISETP.GT.AND P2, PT, R3, 0x41, PT ;  /* 0x000000410300780c */ /* 0x000fe20003f44270 */
[----:B------:R-:W-:Y:S01]  /*5360*/  FFMA.FTZ R71, R71, UR5, -R2 ;  /* 0x0000000547477c23 */ /* 0x000fe20008010802 */
[----:B------:R-:W-:Y:S01]  /*5370*/  FSEL R24, R24, -INF , P1 ;  /* 0xff80000018187808 */ /* 0x000fe20000800000 */
[----:B------:R-:W-:Y:S01]  /*5380*/  MUFU.EX2 R34, R63 ;  /* 0x0000003f00227308 */ /* 0x000fe20000000800 */
[----:B------:R-:W-:Y:S01]  /*5390*/  FMNMX.FTZ R19, R37, R30, !PT ;  /* 0x0000001e25137209 */ /* 0x000fe20007810000 */
[----:B0-----:R-:W-:Y:S01]  /*53a0*/  FADD.FTZ R62, R209, R26 ;  /* 0x0000001ad13e7221 */ /* 0x001fe20000010000 */
[----:B------:R-:W-:Y:S01]  /*53b0*/  ISETP.GT.AND P1, PT, R3, 0x48, PT ;  /* 0x000000480300780c */ /* 0x000fe20003f24270 */
[--C-:B------:R-:W-:Y:S01]  /*53c0*/  FFMA.FTZ R47, R47, UR5, -R2.reuse ;  /* 0x000000052f2f7c23 */ /* 0x100fe20008010802 */
[----:B------:R-:W-:Y:S01]  /*53d0*/  FSEL R25, R25, -INF , P2 ;  /* 0xff80000019197808 */ /* 0x000fe20001000000 */
[--C-:B------:R-:W-:Y:S01]  /*53e0*/  FFMA.FTZ R197, R73, UR5, -R2.reuse ;  /* 0x0000000549c57c23 */ /* 0x100fe20008010802 */
[----:B------:R-:W-:Y:S01]  /*53f0*/  FMNMX.FTZ R30, R24, R19, !PT ;  /* 0x00000013181e7209 */ /* 0x000fe20007810000 */
[----:B------:R-:W-:Y:S01]  /*5400*/  MUFU.EX2 R65, R65 ;  /* 0x0000004100417308 */ /* 0x000fe20000000800 */
        /* <DEDUP_REMOVED lines=8> */
[----:B------:R-:W-:Y:S01]  /*5490*/  FMNMX.FTZ R30, R28, R3, !PT ;  /* 0x000000031c1e7209 */ /* 0x000fe20007810000 */
[--C-:B------:R-:W-:Y:S01]  /*54a0*/  FFMA.FTZ R77, R77, UR5, -R2.reuse ;  /* 0x000000054d4d7c23 */ /* 0x100fe20008010802 */
[----:B------:R-:W-:Y:S01]  /*54b0*/  F2FP.BF16.F32.PACK_AB R209, R26, R209 ;  /* 0x000000d11ad1723e */ /* 0x000fe200000010ff */
[--C-:B------:R-:W-:Y:S01]  /*54c0*/  FFMA.FTZ R27, R27, UR5, -R2.reuse ;  /* 0x000000051b1b7c23 */ /* 0x100fe20008010802 */
[----:B------:R-:W-:Y:S01]  /*54d0*/  FMNMX.FTZ R30, R29, R30, !PT ;  /* 0x0000001e1d1e7209 */ /* 0x000fe20007810000 */
[----:B------:R-:W-:Y:S01]  /*54e0*/  FFMA.FTZ R2, R31, UR5, -R2 ;  /* 0x000000051f027c23 */ /* 0x000fe20008010802 */
[----:B------:R-:W-:Y:S01]  /*54f0*/  CS2R R78, SRZ ;  /* 0x00000000004e7805 */ /* 0x000fe2000001ff00 */
[----:B------:R-:W0:Y:S01]  /*5500*/  MUFU.EX2 R38, R51 ;  /* 0x0000003300267308 */ /* 0x000e220000000800 */
[----:B------:R-:W-:Y:S01]  /*5510*/  CS2R R74, SRZ ;  /* 0x00000000004a7805 */ /* 0x000fe2000001ff00 */
[----:B------:R-:W1:Y:S01]  /*5520*/  SHFL.BFLY PT, R3, R30, 0x2, 0x1f ;  /* 0x0c401f001e037f89 */ /* 0x000e6200000e0000 */
[----:B------:R-:W-:-:S05]  /*5530*/  CS2R R72, SRZ ;  /* 0x0000000000487805 */ /* 0x000fca000001ff00 */
        /* <DEDUP_REMOVED lines=11> */
[----:B0-----:R-:W-:-:S05]  /*55f0*/  FMNMX.FTZ R3, R19, R30, !PT ;  /* 0x0000001e13037209 */ /* 0x001fca0007810000 */
[----:B------:R-:W-:Y:S01]  /*5600*/  MUFU.EX2 R197, R197 ;  /* 0x000000c500c57308 */ /* 0x000fe20000000800 */
[C---:B------:R-:W-:Y:S01]  /*5610*/  FSETP.NEU.FTZ.AND P1, PT, R3.reuse, -INF , PT ;  /* 0xff8000000300780b */ /* 0x040fe20003f3d000 */
[----:B------:R-:W-:-:S06]  /*5620*/  FMUL.FTZ R19, R3, UR5 ;  /* 0x0000000503137c20 */ /* 0x000fcc0008410000 */
[----:B------:R-:W-:Y:S01]  /*5630*/  MUFU.EX2 R54, R35 ;  /* 0x0000002300367308 */ /* 0x000fe20000000800 */
[----:B------:R-:W-:Y:S02]  /*5640*/  FSEL R19, R19, RZ, P1 ;  /* 0x000000ff13137208 */ /* 0x000fe40000800000 */
[----:B------:R-:W-:Y:S02]  /*5650*/  PLOP3.LUT P1, PT, PT, PT, UP0, 0x80, 0x0 ;  /* 0x000000000000781c */ /* 0x000fe40003f2f008 */
[----:B--2---:R-:W-:Y:S01]  /*5660*/  F2FP.BF16.F32.PACK_AB R203, R50, R71 ;  /* 0x0000004732cb723e */ /* 0x004fe200000010ff */
        /* <DEDUP_REMOVED lines=22> */
[----:B------:R-:W1:Y:S08]  /*57d0*/  MUFU.EX2 R60, R60 ;  /* 0x0000003c003c7308 */ /* 0x000e700000000800 */
[----:B------:R-:W2:Y:S01]  /*57e0*/  MUFU.EX2 R61, R61 ;  /* 0x0000003d003d7308 */ /* 0x000ea20000000800 */
[----:B0-----:R-:W-:Y:S01]  /*57f0*/  FADD.FTZ R5, R56, R57 ;  /* 0x0000003938057221 */ /* 0x001fe20000010000 */
[----:B------:R-:W-:-:S02]  /*5800*/  F2FP.BF16.F32.PACK_AB R208, R57, R56 ;  /* 0x0000003839d0723e */ /* 0x000fc400000010ff */
[----:B------:R-:W-:-:S04]  /*5810*/  CS2R R56, SRZ ;  /* 0x0000000000387805 */ /* 0x000fc8000001ff00 */
[----:B------:R-:W0:Y:S01]  /*5820*/  MUFU.EX2 R48, R48 ;  /* 0x0000003000307308 */ /* 0x000e220000000800 */
[----:B-1----:R-:W-:Y:S01]  /*5830*/  FADD.FTZ R64, R60, R5 ;  /* 0x000000053c407221 */ /* 0x002fe20000010000 */
[----:B------:R-:W-:Y:S01]  /*5840*/  FADD.FTZ R5, R211, R62 ;  /* 0x0000003ed3057221 */ /* 0x000fe20000010000 */
[----:B------:R-:W-:-:S03]  /*5850*/  F2FP.BF16.F32.PACK_AB R211, R34, R211 ;  /* 0x000000d322d3723e */ /* 0x000fc600000010ff */
[----:B------:R-:W-:Y:S01]  /*5860*/  FADD.FTZ R62, R34, R5 ;  /* 0x00000005223e7221 */ /* 0x000fe20000010000 */
[----:B------:R-:W-:Y:S01]  /*5870*/  CS2R R34, SRZ ;  /* 0x0000000000227805 */ /* 0x000fe2000001ff00 */
[----:B------:R-:W1:Y:S01]  /*5880*/  MUFU.EX2 R49, R49 ;  /* 0x0000003100317308 */ /* 0x000e620000000800 */
[----:B--2---:R-:W-:Y:S01]  /*5890*/  FADD.FTZ R21, R61, R64 ;  /* 0x000000403d157221 */ /* 0x004fe20000010000 */
[----:B------:R-:W-:Y:S01]  /*58a0*/  FADD.FTZ R5, R65, R62 ;  /* 0x0000003e41057221 */ /* 0x000fe20000010000 */
[----:B------:R-:W-:Y:S02]  /*58b0*/  F2FP.BF16.F32.PACK_AB R210, R61, R60 ;  /* 0x0000003c3dd2723e */ /* 0x000fe400000010ff */
[----:B------:R-:W-:Y:S02]  /*58c0*/  CS2R R64, SRZ ;  /* 0x0000000000407805 */ /* 0x000fe4000001ff00 */
[----:B------:R-:W-:Y:S01]  /*58d0*/  CS2R R60, SRZ ;  /* 0x00000000003c7805 */ /* 0x000fe2000001ff00 */
[----:B------:R-:W2:Y:S01]  /*58e0*/  MUFU.EX2 R52, R52 ;  /* 0x0000003400347308 */ /* 0x000ea20000000800 */
[----:B0-----:R-:W-:-:S07]  /*58f0*/  FADD.FTZ R0, R48, R21 ;  /* 0x0000001530007221 */ /* 0x001fce0000010000 */
[----:B------:R-:W0:Y:S01]  /*5900*/  MUFU.EX2 R53, R53 ;  /* 0x0000003500357308 */ /* 0x000e220000000800 */
[C---:B-1----:R-:W-:Y:S01]  /*5910*/  FADD.FTZ R21, R49.reuse, R0 ;  /* 0x0000000031157221 */ /* 0x042fe20000010000 */
[----:B------:R-:W-:Y:S01]  /*5920*/  FADD.FTZ R0, R38, R5 ;  /* 0x0000000526007221 */ /* 0x000fe20000010000 */
[----:B------:R-:W-:Y:S02]  /*5930*/  F2FP.BF16.F32.PACK_AB R204, R49, R48 ;  /* 0x0000003031cc723e */ /* 0x000fe400000010ff */
[----:B------:R-:W-:Y:S01]  /*5940*/  CS2R R48, SRZ ;  /* 0x0000000000307805 */ /* 0x000fe2000001ff00 */
[----:B------:R-:W-:Y:S01]  /*5950*/  FADD.FTZ R5, R67, R0 ;  /* 0x0000000043057221 */ /* 0x000fe20000010000 */
[----:B------:R-:W-:Y:S01]  /*5960*/  CS2R R66, SRZ ;  /* 0x0000000000427805 */ /* 0x000fe2000001ff00 */
[----:B------:R-:W1:Y:S01]  /*5970*/  MUFU.EX2 R40, R40 ;  /* 0x0000002800287308 */ /* 0x000e620000000800 */
[----:B--2---:R-:W-:Y:S01]  /*5980*/  FADD.FTZ R62, R52, R21 ;  /* 0x00000015343e7221 */ /* 0x004fe20000010000 */
[----:B------:R-:W-:Y:S01]  /*5990*/  FADD.FTZ R0, R42, R5 ;  /* 0x000000052a007221 */ /* 0x000fe20000010000 */
[----:B------:R-:W-:-:S03]  /*59a0*/  CS2R R42, SRZ ;  /* 0x00000000002a7805 */ /* 0x000fc6000001ff00 */
[----:B------:R-:W-:Y:S01]  /*59b0*/  FADD.FTZ R5, R69, R0 ;  /* 0x0000000045057221 */ /* 0x000fe20000010000 */
[----:B------:R-:W-:Y:S01]  /*59c0*/  CS2R R68, SRZ ;  /* 0x0000000000447805 */ /* 0x000fe2000001ff00 */
[----:B------:R-:W2:Y:S01]  /*59d0*/  MUFU.EX2 R41, R41 ;  /* 0x0000002900297308 */ /* 0x000ea20000000800 */
[C---:B0-----:R-:W-:Y:S01]  /*59e0*/  FADD.FTZ R21, R53.reuse, R62 ;  /* 0x0000003e35157221 */ /* 0x041fe20000010000 */
[----:B------:R-:W-:Y:S01]  /*59f0*/  FADD.FTZ R0, R46, R5 ;  /* 0x000000052e007221 */ /* 0x000fe20000010000 */
[----:B------:R-:W-:Y:S02]  /*5a00*/  F2FP.BF16.F32.PACK_AB R206, R53, R52 ;  /* 0x0000003435ce723e */ /* 0x000fe400000010ff */
[----:B------:R-:W-:Y:S02]  /*5a10*/  CS2R R52, SRZ ;  /* 0x0000000000347805 */ /* 0x000fe4000001ff00 */
[----:B------:R-:W-:Y:S01]  /*5a20*/  CS2R R46, SRZ ;  /* 0x00000000002e7805 */ /* 0x000fe2000001ff00 */
[----:B------:R-:W-:Y:S01]  /*5a30*/  FADD.FTZ R5, R71, R0 ;  /* 0x0000000047057221 */ /* 0x000fe20000010000 */
[----:B------:R-:W-:Y:S01]  /*5a40*/  CS2R R70, SRZ ;  /* 0x0000000000467805 */ /* 0x000fe2000001ff00 */
[----:B------:R-:W0:Y:S01]  /*5a50*/  MUFU.EX2 R44, R44 ;  /* 0x0000002c002c7308 */ /* 0x000e220000000800 */
[----:B-1----:R-:W-:Y:S01]  /*5a60*/  FADD.FTZ R62, R40, R21 ;  /* 0x00000015283e7221 */ /* 0x002fe20000010000 */
[----:B------:R-:W-:Y:S01]  /*5a70*/  FADD.FTZ R0, R50, R5 ;  /* 0x0000000532007221 */ /* 0x000fe20000010000 */
[----:B------:R-:W-:-:S05]  /*5a80*/  CS2R R50, SRZ ;  /* 0x0000000000327805 */ /* 0x000fca000001ff00 */
[----:B------:R-:W1:Y:S01]  /*5a90*/  MUFU.EX2 R45, R45 ;  /* 0x0000002d002d7308 */ /* 0x000e620000000800 */
[C---:B--2---:R-:W-:Y:S01]  /*5aa0*/  FADD.FTZ R21, R41.reuse, R62 ;  /* 0x0000003e29157221 */ /* 0x044fe20000010000 */
[----:B------:R-:W-:Y:S02]  /*5ab0*/  F2FP.BF16.F32.PACK_AB R200, R41, R40 ;  /* 0x0000002829c8723e */ /* 0x000fe400000010ff */
[----:B------:R-:W-:Y:S02]  /*5ac0*/  CS2R R62, SRZ ;  /* 0x00000000003e7805 */ /* 0x000fe4000001ff00 */
[----:B------:R-:W-:Y:S02]  /*5ad0*/  CS2R R40, SRZ ;  /* 0x0000000000287805 */ /* 0x000fe4000001ff00 */
[----:B------:R-:W2:Y:S01]  /*5ae0*/  MUFU.EX2 R32, R32 ;  /* 0x0000002000207308 */ /* 0x000ea20000000800 */
[----:B0-----:R-:W-:-:S07]  /*5af0*/  FADD.FTZ R26, R44, R21 ;  /* 0x000000152c1a7221 */ /* 0x001fce0000010000 */
[----:B------:R-:W0:Y:S01]  /*5b00*/  MUFU.EX2 R33, R33 ;  /* 0x0000002100217308 */ /* 0x000e220000000800 */
[C---:B-1----:R-:W-:Y:S01]  /*5b10*/  FADD.FTZ R21, R45.reuse, R26 ;  /* 0x0000001a2d157221 */ /* 0x042fe20000010000 */
[----:B------:R-:W-:Y:S02]  /*5b20*/  F2FP.BF16.F32.PACK_AB R202, R45, R44 ;  /* 0x0000002c2dca723e */ /* 0x000fe400000010ff */
[----:B------:R-:W-:-:S04]  /*5b30*/  CS2R R44, SRZ ;  /* 0x00000000002c7805 */ /* 0x000fc8000001ff00 */
[----:B------:R-:W-:Y:S01]  /*5b40*/  MUFU.EX2 R36, R36 ;  /* 0x0000002400247308 */ /* 0x000fe20000000800 */
[----:B--2---:R-:W-:Y:S01]  /*5b50*/  FADD.FTZ R26, R32, R21 ;  /* 0x00000015201a7221 */ /* 0x004fe20000010000 */
[----:B------:R-:W-:Y:S01]  /*5b60*/  FADD.FTZ R21, R197, R0 ;  /* 0x00000000c5157221 */ /* 0x000fe20000010000 */
[----:B------:R-:W-:-:S03]  /*5b70*/  F2FP.BF16.F32.PACK_AB R197, R54, R197 ;  /* 0x000000c536c5723e */ /* 0x000fc600000010ff */
[----:B------:R-:W-:Y:S01]  /*5b80*/  FADD.FTZ R0, R54, R21 ;  /* 0x0000001536007221 */ /* 0x000fe20000010000 */
[----:B------:R-:W-:Y:S01]  /*5b90*/  CS2R R54, SRZ ;  /* 0x0000000000367805 */ /* 0x000fe2000001ff00 */
[----:B------:R-:W1:Y:S01]  /*5ba0*/  MUFU.EX2 R199, R199 ;  /* 0x000000c700c77308 */ /* 0x000e620000000800 */
[----:B0-----:R-:W-:-:S07]  /*5bb0*/  F2FP.BF16.F32.PACK_AB R196, R33, R32 ;  /* 0x0000002021c4723e */ /* 0x001fce00000010ff */
[----:B------:R-:W0:Y:S08]  /*5bc0*/  MUFU.EX2 R37, R37 ;  /* 0x0000002500257308 */ /* 0x000e300000000800 */
[----:B------:R2:W3:Y:S01]  /*5bd0*/  MUFU.EX2 R58, R39 ;  /* 0x00000027003a7308 */ /* 0x0004e20000000800 */
[----:B-1----:R-:W-:-:S07]  /*5be0*/  FADD.FTZ R21, R199, R0 ;  /* 0x00000000c7157221 */ /* 0x002fce0000010000 */
[----:B------:R-:W-:Y:S01]  /*5bf0*/  MUFU.EX2 R24, R24 ;  /* 0x0000001800187308 */ /* 0x000fe20000000800 */
[----:B0-----:R-:W-:Y:S02]  /*5c00*/  F2FP.BF16.F32.PACK_AB R198, R37, R36 ;  /* 0x0000002425c6723e */ /* 0x001fe400000010ff */
[----:B--2---:R-:W-:-:S05]  /*5c10*/  CS2R R38, SRZ ;  /* 0x0000000000267805 */ /* 0x004fca000001ff00 */
[----:B------:R-:W-:Y:S01]  /*5c20*/  MUFU.EX2 R77, R77 ;  /* 0x0000004d004d7308 */ /* 0x000fe20000000800 */
[C---:B---3--:R-:W-:Y:S01]  /*5c30*/  FADD.FTZ R0, R58.reuse, R21 ;  /* 0x000000153a007221 */ /* 0x048fe20000010000 */
[----:B------:R-:W-:Y:S02]  /*5c40*/  F2FP.BF16.F32.PACK_AB R199, R58, R199 ;  /* 0x000000c73ac7723e */ /* 0x000fe400000010ff */
[----:B------:R-:W-:-:S04]  /*5c50*/  CS2R R58, SRZ ;  /* 0x00000000003a7805 */ /* 0x000fc8000001ff00 */
[----:B------:R0:W1:Y:S08]  /*5c60*/  MUFU.EX2 R30, R27 ;  /* 0x0000001b001e7308 */ /* 0x0000700000000800 */
[----:B------:R-:W2:Y:S01]  /*5c70*/  MUFU.EX2 R25, R25 ;  /* 0x0000001900197308 */ /* 0x000ea20000000800 */
[----:B0-----:R-:W-:Y:S01]  /*5c80*/  FADD.FTZ R27, R33, R26 ;  /* 0x0000001a211b7221 */ /* 0x001fe20000010000 */
[----:B------:R-:W-:-:S03]  /*5c90*/  CS2R R32, SRZ ;  /* 0x0000000000207805 */ /* 0x000fc6000001ff00 */
[----:B------:R-:W-:-:S03]  /*5ca0*/  FADD.FTZ R26, R36, R27 ;  /* 0x0000001b241a7221 */ /* 0x000fc60000010000 */
[----:B------:R-:W0:Y:S01]  /*5cb0*/  MUFU.EX2 R28, R28 ;  /* 0x0000001c001c7308 */ /* 0x000e220000000800 */
[----:B------:R-:W-:Y:S01]  /*5cc0*/  FADD.FTZ R27, R37, R26 ;  /* 0x0000001a251b7221 */ /* 0x000fe20000010000 */
[----:B-1----:R-:W-:Y:S02]  /*5cd0*/  F2FP.BF16.F32.PACK_AB R193, R30, R77 ;  /* 0x0000004d1ec1723e */ /* 0x002fe400000010ff */
[----:B------:R-:W-:Y:S01]  /*5ce0*/  CS2R R36, SRZ ;  /* 0x0000000000247805 */ /* 0x000fe2000001ff00 */
[----:B------:R-:W-:-:S03]  /*5cf0*/  FADD.FTZ R26, R24, R27 ;  /* 0x0000001b181a7221 */ /* 0x000fc60000010000 */
[----:B------:R1:W3:Y:S01]  /*5d00*/  MUFU.EX2 R5, R19 ;  /* 0x0000001300057308 */ /* 0x0002e20000000800 */
[C---:B--2---:R-:W-:Y:S01]  /*5d10*/  FADD.FTZ R21, R25.reuse, R26 ;  /* 0x0000001a19157221 */ /* 0x044fe20000010000 */
[----:B------:R-:W-:Y:S02]  /*5d20*/  F2FP.BF16.F32.PACK_AB R192, R25, R24 ;  /* 0x0000001819c0723e */ /* 0x000fe400000010ff */
[----:B------:R-:W-:-:S04]  /*5d30*/  CS2R R24, SRZ ;  /* 0x0000000000187805 */ /* 0x000fc8000001ff00 */
[----:B------:R-:W2:Y:S01]  /*5d40*/  MUFU.EX2 R2, R2 ;  /* 0x0000000200027308 */ /* 0x000ea20000000800 */
[----:B-1----:R-:W-:Y:S01]  /*5d50*/  FADD.FTZ R19, R77, R0 ;  /* 0x000000004d137221 */ /* 0x002fe20000010000 */
[----:B0-----:R-:W-:Y:S01]  /*5d60*/  FADD.FTZ R26, R28, R21 ;  /* 0x000000151c1a7221 */ /* 0x001fe20000010000 */
[----:B------:R-:W-:Y:S02]  /*5d70*/  CS2R R76, SRZ ;  /* 0x00000000004c7805 */ /* 0x000fe4000001ff00 */
[----:B------:R-:W-:Y:S01]  /*5d80*/  FADD.FTZ R0, R30, R19 ;  /* 0x000000131e007221 */ /* 0x000fe20000010000 */
[----:B------:R-:W-:-:S03]  /*5d90*/  CS2R R30, SRZ ;  /* 0x00000000001e7805 */ /* 0x000fc6000001ff00 */
[----:B------:R-:W-:Y:S01]  /*5da0*/  FADD.FTZ R21, R195, R0 ;  /* 0x00000000c3157221 */ /* 0x000fe20000010000 */
[C---:B---3--:R-:W-:Y:S01]  /*5db0*/  FADD.FTZ R19, R5.reuse, R26 ;  /* 0x0000001a05137221 */ /* 0x048fe20000010000 */
[----:B------:R-:W-:Y:S01]  /*5dc0*/  F2FP.BF16.F32.PACK_AB R194, R5, R28 ;  /* 0x0000001c05c2723e */ /* 0x000fe200000010ff */
[----:B------:R-:W-:Y:S01]  /*5dd0*/  IMAD.MOV.U32 R0, RZ, RZ, 0x3f800000 ;  /* 0x3f800000ff007424 */ /* 0x000fe200078e00ff */
[----:B------:R-:W-:Y:S02]  /*5de0*/  CS2R R28, SRZ ;  /* 0x00000000001c7805 */ /* 0x000fe4000001ff00 */
[----:B------:R-:W-:Y:S01]  /*5df0*/  CS2R R26, SRZ ;  /* 0x00000000001a7805 */ /* 0x000fe2000001ff00 */
[C---:B--2---:R-:W-:Y:S01]  /*5e00*/  FADD.FTZ R5, R2.reuse, R21 ;  /* 0x0000001502057221 */ /* 0x044fe20000010000 */
[----:B------:R-:W-:Y:S01]  /*5e10*/  IMAD.U32 R21, RZ, RZ, UR7 ;  /* 0x00000007ff157e24 */ /* 0x000fe2000f8e00ff */
[----:B------:R-:W-:Y:S01]  /*5e20*/  F2FP.BF16.F32.PACK_AB R195, R2, R195 ;  /* 0x000000c302c3723e */ /* 0x000fe200000010ff */
[----:B------:R-:W-:Y:S01]  /*5e30*/  IMAD.MOV.U32 R2, RZ, RZ, 0x3f800000 ;  /* 0x3f800000ff027424 */ /* 0x000fe200078e00ff */
[----:B------:R-:W-:Y:S06]  /*5e40*/  @!P1 BRA `(.L_x_2387) ;  /* 0x0000003c00a49947 */ /* 0x000fec0003800000 */
[----:B------:R-:W-:Y:S01]  /*5e50*/  R2UR UR4, R18 ;  /* 0x00000000120472ca */ /* 0x000fe200000e0000 */
[----:B------:R-:W-:Y:S01]  /*5e60*/  IMAD.MOV.U32 R227, RZ, RZ, R4 ;  /* 0x000000ffffe37224 */ /* 0x000fe200078e0004 */
[----:B------:R-:W-:Y:S01]  /*5e70*/  UMOV UR37, UR36 ;  /* 0x0000002400257c82 */ /* 0x000fe20008000000 */
[----:B------:R-:W-:Y:S02]  /*5e80*/  IMAD.MOV.U32 R228, RZ, RZ, R3 ;  /* 0x000000ffffe47224 */ /* 0x000fe400078e0003 */
[----:B------:R-:W-:Y:S02]  /*5e90*/  IMAD.MOV.U32 R2, RZ, RZ, 0x3f800000 ;  /* 0x3f800000ff027424 */ /* 0x000fe400078e00ff */
[----:B------:R-:W-:-:S06]  /*5ea0*/  IMAD.MOV.U32 R151, RZ, RZ, RZ ;  /* 0x000000ffff977224 */ /* 0x000fcc00078e00ff */
[----:B------:R-:W-:-:S07]  /*5eb0*/  IMAD.U32 R229, RZ, RZ, UR4 ;  /* 0x00000004ffe57e24 */ /* 0x000fce000f8e00ff */
.L_x_2398:
[----:B------:R-:W-:Y:S01]  /*5ec0*/  R2UR UR5, R229 ;  /* 0x00000000e50572ca */ /* 0x000fe200000e0000 */
[----:B------:R-:W-:-:S04]  /*5ed0*/  UISETP.NE.AND UP0, UPT, UR37, 0x1, UPT ;  /* 0x000000012500788c */ /* 0x000fc8000bf05270 */
[----:B------:R-:W-:-:S08]  /*5ee0*/  USEL UR4, URZ, 0x1, UP0 ;  /* 0x000000013f047887 */ /* 0x000fd00008000000 */
[----:B------:R-:W-:-:S06]  /*5ef0*/  ULOP3.LUT UR4, UR5, UR4, URZ, 0x3c, !UPT ;  /* 0x0000000405047292 */ /* 0x000fcc000f8e3c3f */
[----:B------:R-:W-:Y:S01]  /*5f00*/  IMAD.U32 R18, RZ, RZ, UR4 ;  /* 0x00000004ff127e24 */ /* 0x000fe2000f8e00ff */
[----:B------:R-:W-:Y:S06]  /*5f10*/  @!P0 BRA `(.L_x_2388) ;  /* 0x0000000000048947 */ /* 0x000fec0003800000 */
[----:B------:R-:W-:Y:S01]  /*5f20*/  BPT.TRAP 0x1 ;  /* 0x000000040000795c */ /* 0x000fe20000300000 */
.L_x_2388:
        /* <DEDUP_REMOVED lines=11> */
.L_x_2389:
[----:B-1----:R-:W-:Y:S05]  /*5fe0*/  @P1 BRA `(.L_x_2390) ;  /* 0x0000000000081947 */ /* 0x002fea0003800000 */
[----:B------:R-:W1:Y:S02]  /*5ff0*/  SYNCS.PHASECHK.TRANS64.TRYWAIT P1, [UR61+0x38830], R3 ;  /* 0x03883003ff0075a7 */ /* 0x000e64000802017d */
[----:B-1----:R-:W-:Y:S05]  /*6000*/  @!P1 BRA `(.L_x_2391) ;  /* 0x0000013c00289947 */ /* 0x002fea0003800000 */
.L_x_2390:
[----:B------:R-:W-:Y:S01]  /*6010*/  R2UR UR4, R20 ;  /* 0x00000000140472ca */ /* 0x000fe200000e0000 */
[----:B------:R-:W-:Y:S01]  /*6020*/  WARPGROUP.ARRIVE ;  /* 0x00000000000079c5 */ /* 0x000fe20000000000 */
[----:B------:R-:W-:Y:S01]  /*6030*/  R2UR UR6, R14 ;  /* 0x000000000e0672ca */ /* 0x000fe200000e0000 */
[----:B------:R-:W-:Y:S01]  /*6040*/  UMOV UR59, 0x40000040 ;  /* 0x40000040003b7882 */ /* 0x000fe20000000000 */
        /* <DEDUP_REMOVED lines=9> */
[----:B------:R-:W-:Y:S01]  /*60e0*/  UIMAD UR4, UR36, 0xa00, UR4 ;  /* 0x00000a00240478a4 */ /* 0x000fe2000f8e0204 */
[-C--:B------:R-:W-:Y:S01]  /*60f0*/  FMUL.FTZ R24, R24, R0.reuse ;  /* 0x0000000018187220 */ /* 0x080fe20000410000 */
[----:B------:R-:W-:Y:S01]  /*6100*/  UMOV UR56, UR6 ;  /* 0x0000000600387c82 */ /* 0x000fe20008000000 */
[----:B------:R-:W-:Y:S01]  /*6110*/  UMOV UR35, 0x40000040 ;  /* 0x4000004000237882 */ /* 0x000fe20000000000 */
[----:B------:R-:W-:Y:S01]  /*6120*/  UMOV UR57, UR7 ;  /* 0x0000000700397c82 */ /* 0x000fe20008000000 */
[----:B------:R-:W-:Y:S01]  /*6130*/  UIADD3 UR18, UR4, 0x284, URZ ;  /* 0x0000028404127890 */ /* 0x000fe2000fffe03f */
[-C--:B------:R-:W-:Y:S01]  /*6140*/  FMUL.FTZ R25, R25, R0.reuse ;  /* 0x0000000019197220 */ /* 0x080fe20000410000 */
[----:B------:R-:W-:Y:S01]  /*6150*/  UMOV UR58, UR4 ;  /* 0x00000004003a7c82 */ /* 0x000fe20008000000 */
[----:B------:R-:W-:Y:S01]  /*6160*/  UIADD3 UR22, UR4, 0x286, URZ ;  /* 0x0000028604167890 */ /* 0x000fe2000fffe03f */
[----:B------:R-:W-:Y:S01]  /*6170*/  HGMMA.64x16x16.F32.BF16 R184, gdesc[UR56], RZ, !UPT, gsb0 ;  /* 0x0020000038b879f0 */ /* 0x000fe2000c0018ff */
[----:B------:R-:W-:Y:S01]  /*6180*/  UIADD3 UR58, UR4, 0x80, URZ ;  /* 0x00000080043a7890 */ /* 0x000fe2000fffe03f */
[-C--:B------:R-:W-:Y:S01]  /*6190*/  FMUL.FTZ R28, R28, R0.reuse ;  /* 0x000000001c1c7220 */ /* 0x080fe20000410000 */
[----:B------:R-:W-:Y:S01]  /*61a0*/  UMOV UR59, 0x40000040 ;  /* 0x40000040003b7882 */ /* 0x000fe20000000000 */
[----:B------:R-:W-:Y:S01]  /*61b0*/  UMOV UR56, UR6 ;  /* 0x0000000600387c82 */ /* 0x000fe20008000000 */
[----:B------:R-:W-:Y:S01]  /*61c0*/  UMOV UR57, UR7 ;  /* 0x0000000700397c82 */ /* 0x000fe20008000000 */
        /* <DEDUP_REMOVED lines=54> */
[----:B------:R-:W-:Y:S01]  /*6530*/  UIADD3 UR58, UR4, 0x100, URZ ;  /* 0x00000100043a7890 */ /* 0x000fe2000fffe03f */
[-C--:B------:R-:W-:Y:S01]  /*6540*/  FMUL.FTZ R109, R109, R0.reuse ;  /* 0x000000006d6d7220 */ /* 0x080fe20000410000 */
[----:B------:R-:W-:Y:S01]  /*6550*/  UMOV UR59, 0x40000040 ;  /* 0x40000040003b7882 */ /* 0x000fe20000000000 */
        /* <DEDUP_REMOVED lines=97> */
[----:B------:R-:W-:Y:S01]  /*6b70*/  UMOV UR59, 0x40000040 ;  /* 0x40000040003b7882 */ /* 0x000fe20000000000 */
[----:B------:R-:W-:Y:S01]  /*6b80*/  UMOV UR56, UR6 ;  /* 0x0000000600387c82 */ /* 0x000fe20008000000 */
[----:B------:R-:W-:Y:S01]  /*6b90*/  UMOV UR57, UR7 ;  /* 0x0000000700397c82 */ /* 0x000fe20008000000 */
[----:B------:R-:W-:Y:S02]  /*6ba0*/  R2UR UR6, R8 ;  /* 0x00000000080672ca */ /* 0x000fe400000e0000 */
[----:B------:R-:W-:Y:S01]  /*6bb0*/  R2UR UR7, R9 ;  /* 0x00000000090772ca */ /* 0x000fe200000e0000 */
[----:B------:R-:W-:Y:S02]  /*6bc0*/  WARPGROUP.DEPBAR.LE gsb0, 0x0 ;  /* 0x00008000000079c5 */ /* 0x000fe40000010000 */
[----:B------:R-:W-:-:S06]  /*6bd0*/  WARPGROUP.ARRIVE ;  /* 0x00000000000079c5 */ /* 0x000fcc0000000000 */
[----:B------:R-:W-:Y:S01]  /*6be0*/  HGMMA.64x16x16.F32.BF16 R152, gdesc[UR56], RZ, !UPT, gsb0 ;  /* 0x00200000389879f0 */ /* 0x000fe2000c0018ff */
[----:B------:R-:W-:Y:S01]  /*6bf0*/  UIADD3 UR58, UR4, 0x2, URZ ;  /* 0x00000002043a7890 */ /* 0x000fe2000fffe03f */
[----:B------:R-:W-:Y:S01]  /*6c00*/  UMOV UR59, 0x40000040 ;  /* 0x40000040003b7882 */ /* 0x000fe20000000000 */
[----:B------:R-:W-:Y:S01]  /*6c10*/  UMOV UR56, UR14 ;  /* 0x0000000e00387c82 */ /* 0x000fe20008000000 */
[----:B------:R-:W-:Y:S01]  /*6c20*/  UMOV UR57, UR15 ;  /* 0x0000000f00397c82 */ /* 0x000fe20008000000 */
[----:B------:R-:W-:Y:S02]  /*6c30*/  WARPGROUP.DEPBAR.LE gsb0, 0x0 ;  /* 0x00008000000079c5 */ /* 0x000fe40000010000 */
[----:B------:R-:W-:-:S06]  /*6c40*/  WARPGROUP.ARRIVE ;  /* 0x00000000000079c5 */ /* 0x000fcc0000000000 */
[----:B------:R-:W-:Y:S01]  /*6c50*/  HGMMA.64x16x16.F32.BF16 R184, gdesc[UR56], R184, gsb0 ;  /* 0x0020000038b879f0 */ /* 0x000fe200080018b8 */
        /* <DEDUP_REMOVED lines=25> */
[----:B------:R-:W-:Y:S01]  /*6df0*/  UIADD3 UR14, UR4, 0x282, URZ ;  /* 0x00000282040e7890 */ /* 0x000fe2000fffe03f */
[----:B------:R-:W-:Y:S01]  /*6e00*/  UMOV UR15, 0x40000040 ;  /* 0x40000040000f7882 */ /* 0x000fe20000000000 */
        /* <DEDUP_REMOVED lines=102> */
[----:B------:R-:W-:Y:S02]  /*7470*/  R2UR UR10, R6 ;  /* 0x00000000060a72ca */ /* 0x000fe400000e0000 */
[----:B------:R-:W-:-:S11]  /*7480*/  R2UR UR11, R7 ;  /* 0x00000000070b72ca */ /* 0x000fd600000e0000 */
[----:B------:R-:W-:Y:S02]  /*7490*/  UMOV UR56, UR10 ;  /* 0x0000000a00387c82 */ /* 0x000fe40008000000 */
[----:B------:R-:W-:Y:S01]  /*74a0*/  UMOV UR57, UR11 ;  /* 0x0000000b00397c82 */ /* 0x000fe20008000000 */
[----:B------:R-:W-:Y:S01]  /*74b0*/  UMOV UR5, UR11 ;  /* 0x0000000b00057c82 */ /* 0x000fe20008000000 */
        /* <DEDUP_REMOVED lines=259> */
[----:B------:R-:W-:Y:S05]  /*84f0*/  @!P0 BRA `(.L_x_2392) ;  /* 0x0000000000048947 */ /* 0x000fea0003800000 */
[----:B------:R-:W-:Y:S01]  /*8500*/  BPT.TRAP 0x1 ;  /* 0x000000040000795c */ /* 0x000fe20000300000 */
.L_x_2392:
        /* <DEDUP_REMOVED lines=8> */
.L_x_2393:
[----:B---3--:R-:W-:Y:S05]  /*8590*/  @P1 BRA `(.L_x_2394) ;  /* 0x0000000000081947 */ /* 0x008fea0003800000 */
[----:B------:R-:W3:Y:S02]  /*85a0*/  SYNCS.PHASECHK.TRANS64.TRYWAIT P1, [UR4+0x38850], R0 ;  /* 0x03885000ff0075a7 */ /* 0x000ee40008020144 */
[----:B---3--:R-:W-:Y:S05]  /*85b0*/  @!P1 BRA `(.L_x_2395) ;  /* 0x0000011400d49947 */ /* 0x008fea0003800000 */
.L_x_2394:
        /* <DEDUP_REMOVED lines=37> */
.L_x_2396:
[----:B------:R-:W-:Y:S01]  /*8810*/  R2UR UR6, R213 ;  /* 0x00000000d50672ca */ /* 0x000fe200000e0000 */
[----:B------:R-:W-:Y:S01]  /*8820*/  UIADD3 UR61, UR61, 0x38840, URZ ;  /* 0x000388403d3d7890 */ /* 0x000fe2000fffe03f */
[----:B------:R-:W-:Y:S02]  /*8830*/  R2UR UR5, R215 ;  /* 0x00000000d70572ca */ /* 0x000fe400000e0000 */
[----:B------:R-:W-:Y:S02]  /*8840*/  R2UR UR10, R22 ;  /* 0x00000000160a72ca */ /* 0x000fe400000e0000 */
[----:B------:R-:W-:Y:S02]  /*8850*/  R2UR UR7, R212 ;  /* 0x00000000d40772ca */ /* 0x000fe400000e0000 */
[----:B------:R-:W-:-:S04]  /*8860*/  LOP3.LUT R16, R16, 0xfffffbff, RZ, 0xc0, !PT ;  /* 0xfffffbff10107812 */ /* 0x000fc800078ec0ff */
[----:B------:R-:W-:Y:S01]  /*8870*/  @P0 LOP3.LUT R16, R16, 0x400, RZ, 0xfc, !PT ;  /* 0x0000040010100812 */ /* 0x000fe200078efcff */
[----:B------:R-:W-:Y:S02]  /*8880*/  UISETP.NE.AND UP0, UPT, UR6, URZ, UPT ;  /* 0x0000003f0600728c */ /* 0x000fe4000bf05270 */
[----:B01----:R-:W-:Y:S01]  /*8890*/  VIADD R3, R216, UR5 ;  /* 0x00000005d8037c36 */ /* 0x003fe20008000000 */
[----:B------:R-:W-:Y:S01]  /*88a0*/  UIMAD UR5, UR60, -0x50, URZ ;  /* 0xffffffb03c0578a4 */ /* 0x000fe2000f8e023f */
[----:B---3--:R-:W-:Y:S01]  /*88b0*/  IMAD.U32 R2, RZ, RZ, UR10 ;  /* 0x0000000aff027e24 */ /* 0x008fe2000f8e00ff */
[----:B------:R-:W-:Y:S02]  /*88c0*/  LOP3.LUT R16, R16, 0xfffff7ff, RZ, 0xc0, !PT ;  /* 0xfffff7ff10107812 */ /* 0x000fe400078ec0ff */
[----:B------:R-:W-:Y:S02]  /*88d0*/  PLOP3.LUT P1, PT, PT, PT, UP0, 0x80, 0x0 ;  /* 0x000000000000781c */ /* 0x000fe40003f2f008 */
[----:B------:R-:W-:-:S02]  /*88e0*/  PLOP3.LUT P2, PT, PT, PT, UP0, 0x80, 0x0 ;  /* 0x000000000000781c */ /* 0x000fc40003f4f008 */
[----:B------:R-:W-:-:S09]  /*88f0*/  @UP0 ULDC UR6, c[0x0][0x44c] ;  /* 0x0001130000060ab9 */ /* 0x000fd20000000800 */
[----:B--2---:R-:W-:Y:S01]  /*8900*/  @P1 IMAD.HI.U32 R0, R3, UR6, RZ ;  /* 0x0000000603001c27 */ /* 0x004fe2000f8e00ff */
[----:B------:R-:W-:-:S04]  /*8910*/  @UP0 ULDC UR6, c[0x0][0x450] ;  /* 0x0001140000060ab9 */ /* 0x000fc80000000800 */
[----:B------:R-:W-:Y:S01]  /*8920*/  @P2 SHF.R.U32.HI R3, RZ, UR6, R0 ;  /* 0x00000006ff032c19 */ /* 0x000fe20008011600 */
[----:B------:R-:W-:Y:S01]  /*8930*/  IMAD.U32 R0, RZ, RZ, UR5 ;  /* 0x00000005ff007e24 */ /* 0x000fe2000f8e00ff */
[----:B------:R-:W-:Y:S01]  /*8940*/  ULDC UR5, c[0x0][0x988] ;  /* 0x0002620000057ab9 */ /* 0x000fe20000000800 */
[----:B------:R-:W0:Y:S03]  /*8950*/  S2UR UR6, SR_CgaCtaId ;  /* 0x00000000000679c3 */ /* 0x000e260000008800 */
[----:B------:R-:W-:-:S04]  /*8960*/  IADD3 R0, -R23, 0x1, R0 ;  /* 0x0000000117007810 */ /* 0x000fc80007ffe100 */
[----:B------:R-:W-:Y:S02]  /*8970*/  IADD3 R0, -R2, UR7, R0 ;  /* 0x0000000702007c10 */ /* 0x000fe4000fffe100 */
[----:B------:R-:W1:Y:S04]  /*8980*/  SHFL.IDX PT, R2, R3, RZ, 0x1c1f ;  /* 0x001c1fff03027589 */ /* 0x000e6800000e0000 */
[----:B------:R-:W2:Y:S01]  /*8990*/  SHFL.IDX PT, R3, R3, 0x1, 0x1c1f ;  /* 0x003c1f0003037f89 */ /* 0x000ea200000e0000 */
[----:B0-----:R-:W-:Y:S01]  /*89a0*/  UPRMT UR61, UR6, 0x654, UR61 ;  /* 0x00000654063d7896 */ /* 0x001fe2000800003d */
[----:B-1----:R-:W-:-:S08]  /*89b0*/  IMAD.IADD R2, R0, 0x1, R2 ;  /* 0x0000000100027824 */ /* 0x002fd000078e0202 */
[----:B------:R-:W-:Y:S01]  /*89c0*/  SYNCS.ARRIVE.TRANS64.RED.A1T0 RZ, [UR61], RZ ;  /* 0x000000ffffff79a7 */ /* 0x000fe2000810043d */
[----:B--2---:R-:W-:Y:S01]  /*89d0*/  IMAD.IADD R0, R0, 0x1, R3 ;  /* 0x0000000100007824 */ /* 0x004fe200078e0203 */
[C---:B------:R-:W-:Y:S02]  /*89e0*/  ISETP.GT.AND P4, PT, R2.reuse, RZ, PT ;  /* 0x000000ff0200720c */ /* 0x040fe40003f84270 */
[----:B------:R-:W-:Y:S02]  /*89f0*/  ISETP.GT.AND P3, PT, R2, 0x1, PT ;  /* 0x000000010200780c */ /* 0x000fe40003f64270 */
[----:B------:R-:W-:Y:S02]  /*8a00*/  FSEL R184, R184, -INF , P4 ;  /* 0xff800000b8b87808 */ /* 0x000fe40002000000 */
[----:B------:R-:W-:Y:S02]  /*8a10*/  FSEL R185, R185, -INF , P3 ;  /* 0xff800000b9b97808 */ /* 0x000fe40001800000 */
[----:B------:R-:W-:-:S02]  /*8a20*/  ISETP.GT.AND P2, PT, R2, 0x8, PT ;  /* 0x000000080200780c */ /* 0x000fc40003f44270 */
[C---:B------:R-:W-:Y:S02]  /*8a30*/  ISETP.GT.AND P6, PT, R2.reuse, 0x9, PT ;  /* 0x000000090200780c */ /* 0x040fe40003fc4270 */
[C---:B------:R-:W-:Y:S02]  /*8a40*/  ISETP.GT.AND P1, PT, R2.reuse, 0x10, PT ;  /* 0x000000100200780c */ /* 0x040fe40003f24270 */
[C---:B------:R-:W-:Y:S02]  /*8a50*/  ISETP.GT.AND P5, PT, R2.reuse, 0x11, PT ;  /* 0x000000110200780c */ /* 0x040fe40003fa4270 */
[C---:B------:R-:W-:Y:S02]  /*8a60*/  ISETP.GT.AND P4, PT, R2.reuse, 0x18, PT ;  /* 0x000000180200780c */ /* 0x040fe40003f84270 */
[----:B------:R-:W-:Y:S02]  /*8a70*/  ISETP.GT.AND P3, PT, R2, 0x19, PT ;  /* 0x000000190200780c */ /* 0x000fe40003f64270 */
[----:B------:R-:W-:-:S02]  /*8a80*/  FSEL R188, R188, -INF , P2 ;  /* 0xff800000bcbc7808 */ /* 0x000fc40001000000 */
[----:B------:R-:W-:Y:S02]  /*8a90*/  FSEL R189, R189, -INF , P6 ;  /* 0xff800000bdbd7808 */ /* 0x000fe40003000000 */
[----:B------:R-:W-:Y:S02]  /*8aa0*/  FSEL R176, R176, -INF , P1 ;  /* 0xff800000b0b07808 */ /* 0x000fe40000800000 */
[----:B------:R-:W-:Y:S02]  /*8ab0*/  FSEL R177, R177, -INF , P5 ;  /* 0xff800000b1b17808 */ /* 0x000fe40002800000 */
        /* <DEDUP_REMOVED lines=20> */
[----:B------:R-:W-:-:S02]  /*8c00*/  FMNMX.FTZ R2, R184, R228, !PT ;  /* 0x000000e4b8027209 */ /* 0x000fc40007810000 */
[----:B------:R-:W-:Y:S02]  /*8c10*/  FSEL R164, R164, -INF , P2 ;  /* 0xff800000a4a47808 */ /* 0x000fe40001000000 */
[----:B------:R-:W-:Y:S02]  /*8c20*/  FMNMX.FTZ R2, R185, R2, !PT ;  /* 0x00000002b9027209 */ /* 0x000fe40007810000 */
[----:B------:R-:W-:Y:S02]  /*8c30*/  FSEL R165, R165, -INF , P6 ;  /* 0xff800000a5a57808 */ /* 0x000fe40003000000 */
[----:B------:R-:W-:Y:S02]  /*8c40*/  FMNMX.FTZ R2, R188, R2, !PT ;  /* 0x00000002bc027209 */ /* 0x000fe40007810000 */
[----:B------:R-:W-:Y:S02]  /*8c50*/  FSEL R152, R152, -INF , P1 ;  /* 0xff80000098987808 */ /* 0x000fe40000800000 */
[----:B------:R-:W-:-:S02]  /*8c60*/  FMNMX.FTZ R2, R189, R2, !PT ;  /* 0x00000002bd027209 */ /* 0x000fc40007810000 */
[----:B------:R-:W-:Y:S02]  /*8c70*/  FSEL R153, R153, -INF , P5 ;  /* 0xff80000099997808 */ /* 0x000fe40002800000 */
[----:B------:R-:W-:Y:S02]  /*8c80*/  FMNMX.FTZ R2, R176, R2, !PT ;  /* 0x00000002b0027209 */ /* 0x000fe40007810000 */
[----:B------:R-:W-:Y:S02]  /*8c90*/  FSEL R156, R156, -INF , P4 ;  /* 0xff8000009c9c7808 */ /* 0x000fe40002000000 */
[----:B------:R-:W-:Y:S02]  /*8ca0*/  FMNMX.FTZ R2, R177, R2, !PT ;  /* 0x00000002b1027209 */ /* 0x000fe40007810000 */
[----:B------:R-:W-:Y:S02]  /*8cb0*/  FSEL R157, R157, -INF , P3 ;  /* 0xff8000009d9d7808 */ /* 0x000fe40001800000 */
[----:B------:R-:W-:-:S02]  /*8cc0*/  FMNMX.FTZ R2, R180, R2, !PT ;  /* 0x00000002b4027209 */ /* 0x000fc40007810000 */
[----:B------:R-:W-:Y:S02]  /*8cd0*/  ISETP.GT.AND P2, PT, R0, RZ, PT ;  /* 0x000000ff0000720c */ /* 0x000fe40003f44270 */
[----:B------:R-:W-:Y:S02]  /*8ce0*/  FMNMX.FTZ R2, R181, R2, !PT ;  /* 0x00000002b5027209 */ /* 0x000fe40007810000 */
[----:B------:R-:W-:Y:S02]  /*8cf0*/  FSEL R186, R186, -INF , P2 ;  /* 0xff800000baba7808 */ /* 0x000fe40001000000 */
        /* <DEDUP_REMOVED lines=8> */
[----:B------:R-:W-:-:S02]  /*8d80*/  FMNMX.FTZ R2, R160, R2, !PT ;  /* 0x00000002a0027209 */ /* 0x000fc40007810000 */
[----:B------:R-:W-:Y:S02]  /*8d90*/  ISETP.GT.AND P2, PT, R0, 0x9, PT ;  /* 0x000000090000780c */ /* 0x000fe40003f44270 */
[----:B------:R-:W-:Y:S02]  /*8da0*/  FMNMX.FTZ R2, R161, R2, !PT ;  /* 0x00000002a1027209 */ /* 0x000fe40007810000 */
[----:B------:R-:W-:Y:S02]  /*8db0*/  FSEL R191, R191, -INF , P2 ;  /* 0xff800000bfbf7808 */ /* 0x000fe40001000000 */
[----:B------:R-:W-:Y:S02]  /*8dc0*/  FMNMX.FTZ R2, R164, R2, !PT ;  /* 0x00000002a4027209 */ /* 0x000fe40007810000 */
[----:B------:R-:W-:Y:S02]  /*8dd0*/  ISETP.GT.AND P2, PT, R0, 0x10, PT ;  /* 0x000000100000780c */ /* 0x000fe40003f44270 */
        /* <DEDUP_REMOVED lines=9> */
[C---:B------:R-:W-:Y:S02]  /*8e70*/  ISETP.GT.AND P1, PT, R0.reuse, 0x21, PT ;  /* 0x000000210000780c */ /* 0x040fe40003f24270 */
[----:B------:R-:W-:Y:S01]  /*8e80*/  ISETP.GT.AND P2, PT, R0, 0x18, PT ;  /* 0x000000180000780c */ /* 0x000fe20003f44270 */
[----:B------:R-:W0:Y:S01]  /*8e90*/  SHFL.BFLY PT, R3, R2, 0x2, 0x1f ;  /* 0x0c401f0002037f89 */ /* 0x000e2200000e0000 */
[----:B------:R-:W-:Y:S02]  /*8ea0*/  FSEL R171, R171, -INF , P1 ;  /* 0xff800000abab7808 */ /* 0x000fe40000800000 */
[----:B------:R-:W-:-:S02]  /*8eb0*/  FSEL R182, R182, -INF , P2 ;  /* 0xff800000b6b67808 */ /* 0x000fc40001000000 */
[C---:B------:R-:W-:Y:S02]  /*8ec0*/  ISETP.GT.AND P1, PT, R0.reuse, 0x39, PT ;  /* 0x000000390000780c */ /* 0x040fe40003f24270 */
[----:B------:R-:W-:Y:S02]  /*8ed0*/  ISETP.GT.AND P2, PT, R0, 0x19, PT ;  /* 0x000000190000780c */ /* 0x000fe40003f44270 */
[----:B------:R-:W-:Y:S02]  /*8ee0*/  @P0 LOP3.LUT R16, R16, 0x800, RZ, 0xfc, !PT ;  /* 0x0000080010100812 */ /* 0x000fe400078efcff */
[----:B------:R-:W-:Y:S02]  /*8ef0*/  FSEL R183, R183, -INF , P2 ;  /* 0xff800000b7b77808 */ /* 0x000fe40001000000 */
[----:B------:R-:W-:Y:S02]  /*8f00*/  ISETP.GT.AND P2, PT, R0, 0x20, PT ;  /* 0x000000200000780c */ /* 0x000fe40003f44270 */
[----:B------:R-:W-:-:S02]  /*8f10*/  LOP3.LUT R16, R16, 0xffffefff, RZ, 0xc0, !PT ;  /* 0xffffefff10107812 */ /* 0x000fc400078ec0ff */
[----:B------:R-:W-:Y:S02]  /*8f20*/  FSEL R170, R170, -INF , P2 ;  /* 0xff800000aaaa7808 */ /* 0x000fe40001000000 */
[----:B------:R-:W-:Y:S02]  /*8f30*/  @P1 LOP3.LUT R16, R16, 0x1000, RZ, 0xfc, !PT ;  /* 0x0000100010101812 */ /* 0x000fe400078efcff */
[C---:B------:R-:W-:Y:S02]  /*8f40*/  ISETP.GT.AND P1, PT, R0.reuse, 0x28, PT ;  /* 0x000000280000780c */ /* 0x040fe40003f24270 */
[----:B------:R-:W-:Y:S02]  /*8f50*/  ISETP.GT.AND P0, PT, R0, 0x29, PT ;  /* 0x000000290000780c */ /* 0x000fe40003f04270 */
[----:B0-----:R-:W-:Y:S02]  /*8f60*/  FMNMX.FTZ R3, R2, R3, !PT ;  /* 0x0000000302037209 */ /* 0x001fe40007810000 */
[----:B------:R-:W-:-:S02]  /*8f70*/  FSEL R174, R174, -INF , P1 ;  /* 0xff800000aeae7808 */ /* 0x000fc40000800000 */
[----:B------:R-:W-:Y:S01]  /*8f80*/  FSEL R175, R175, -INF , P0 ;  /* 0xff800000afaf7808 */ /* 0x000fe20000000000 */
[----:B------:R-:W0:Y:S01]  /*8f90*/  SHFL.BFLY PT, R2, R3, 0x1, 0x1f ;  /* 0x0c201f0003027f89 */ /* 0x000e2200000e0000 */
[----:B------:R-:W-:Y:S02]  /*8fa0*/  LOP3.LUT P0, RZ, R16, 0x800, RZ, 0xc0, !PT ;  /* 0x0000080010ff7812 */ /* 0x000fe4000780c0ff */
[C---:B------:R-:W-:Y:S02]  /*8fb0*/  ISETP.GT.AND P2, PT, R0.reuse, 0x40, PT ;  /* 0x000000400000780c */ /* 0x040fe40003f44270 */
[C---:B------:R-:W-:Y:S02]  /*8fc0*/  ISETP.GT.AND P3, PT, R0.reuse, 0x41, PT ;  /* 0x000000410000780c */ /* 0x040fe40003f64270 */
[C---:B------:R-:W-:Y:S02]  /*8fd0*/  ISETP.GT.AND P4, PT, R0.reuse, 0x48, PT ;  /* 0x000000480000780c */ /* 0x040fe40003f84270 */
[----:B------:R-:W-:-:S02]  /*8fe0*/  ISETP.GT.AND P5, PT, R0, 0x49, PT ;  /* 0x000000490000780c */ /* 0x000fc40003fa4270 */
[----:B------:R-:W-:Y:S02]  /*8ff0*/  FSEL R162, R162, -INF , P0 ;  /* 0xff800000a2a27808 */ /* 0x000fe40000000000 */
[----:B------:R-:W-:Y:S02]  /*9000*/  LOP3.LUT P1, RZ, R16, 0x1000, RZ, 0xc0, !PT ;  /* 0x0000100010ff7812 */ /* 0x000fe4000782c0ff */
[----:B------:R-:W-:Y:S02]  /*9010*/  FSEL R154, R154, -INF , P2 ;  /* 0xff8000009a9a7808 */ /* 0x000fe40001000000 */
[----:B------:R-:W-:Y:S02]  /*9020*/  FSEL R167, R167, -INF , P1 ;  /* 0xff800000a7a77808 */ /* 0x000fe40000800000 */
[----:B------:R-:W-:Y:S02]  /*9030*/  FSEL R155, R155, -INF , P3 ;  /* 0xff8000009b9b7808 */ /* 0x000fe40001800000 */
[----:B------:R-:W-:-:S02]  /*9040*/  FSEL R158, R158, -INF , P4 ;  /* 0xff8000009e9e7808 */ /* 0x000fc40002000000 */
[----:B------:R-:W-:Y:S02]  /*9050*/  FSEL R159, R159, -INF , P5 ;  /* 0xff8000009f9f7808 */ /* 0x000fe40002800000 */
[----:B0-----:R-:W-:Y:S02]  /*9060*/  FMNMX.FTZ R3, R3, R2, !PT ;  /* 0x0000000203037209 */ /* 0x001fe40007810000 */
[----:B------:R-:W-:Y:S02]  /*9070*/  LOP3.LUT P0, RZ, R16, 0x400, RZ, 0xc0, !PT ;  /* 0x0000040010ff7812 */ /* 0x000fe4000780c0ff */
[C---:B------:R-:W-:Y:S01]  /*9080*/  FSETP.NEU.FTZ.AND P6, PT, R3.reuse, -INF , PT ;  /* 0xff8000000300780b */ /* 0x040fe20003fdd000 */
[----:B------:R-:W-:-:S03]  /*9090*/  FMUL.FTZ R4, R3, UR5 ;  /* 0x0000000503047c20 */ /* 0x000fc60008410000 */
[----:B------:R-:W-:Y:S02]  /*90a0*/  FSEL R2, R3, RZ, P6 ;  /* 0x000000ff03027208 */ /* 0x000fe40003000000 */
[----:B------:R-:W-:Y:S02]  /*90b0*/  FSEL R4, R4, RZ, P6 ;  /* 0x000000ff04047208 */ /* 0x000fe40003000000 */
[----:B------:R-:W-:Y:S01]  /*90c0*/  ISETP.GT.AND P6, PT, R0, 0x31, PT ;  /* 0x000000310000780c */ /* 0x000fe20003fc4270 */
[----:B------:R-:W-:Y:S02]  /*90d0*/  FADD.FTZ R2, -R2, R228 ;  /* 0x000000e402027221 */ /* 0x000fe40000010100 */
        /* <DEDUP_REMOVED lines=20> */
[----:B------:R-:W-:Y:S01]  /*9220*/  FMNMX.FTZ R4, R186, R227, !PT ;  /* 0x000000e3ba047209 */ /* 0x000fe20007810000 */
[----:B------:R-:W-:Y:S01]  /*9230*/  FMUL.FTZ R2, R2, UR5 ;  /* 0x0000000502027c20 */ /* 0x000fe20008410000 */
[----:B------:R-:W-:Y:S01]  /*9240*/  FSEL R163, R163, -INF , P6 ;  /* 0xff800000a3a37808 */ /* 0x000fe20003000000 */
[----:B------:R-:W-:Y:S01]  /*9250*/  MUFU.EX2 R184, R184 ;  /* 0x000000b800b87308 */ /* 0x000fe20000000800 */
[----:B------:R-:W-:-:S02]  /*9260*/  FMNMX.FTZ R4, R187, R4, !PT ;  /* 0x00000004bb047209 */ /* 0x000fc40007810000 */
[----:B------:R-:W-:Y:S02]  /*9270*/  ISETP.GT.AND P6, PT, R0, 0x38, PT ;  /* 0x000000380000780c */ /* 0x000fe40003fc4270 */
[----:B------:R-:W-:Y:S02]  /*9280*/  FMNMX.FTZ R4, R190, R4, !PT ;  /* 0x00000004be047209 */ /* 0x000fe40007810000 */
[----:B------:R-:W-:Y:S01]  /*9290*/  FSEL R166, R166, -INF , P6 ;  /* 0xff800000a6a67808 */ /* 0x000fe20003000000 */
[----:B------:R-:W-:Y:S01]  /*92a0*/  MUFU.EX2 R185, R185 ;  /* 0x000000b900b97308 */ /* 0x000fe20000000800 */
[----:B------:R-:W-:-:S04]  /*92b0*/  FMNMX.FTZ R4, R191, R4, !PT ;  /* 0x00000004bf047209 */ /* 0x000fc80007810000 */
[----:B------:R-:W-:-:S03]  /*92c0*/  FMNMX.FTZ R4, R178, R4, !PT ;  /* 0x00000004b2047209 */ /* 0x000fc60007810000 */
        /* <DEDUP_REMOVED lines=22> */
[----:B------:R-:W-:-:S05]  /*9430*/  FMNMX.FTZ R4, R159, R0, !PT ;  /* 0x000000009f047209 */ /* 0x000fca0007810000 */
[----:B------:R-:W0:Y:S02]  /*9440*/  SHFL.BFLY PT, R0, R4, 0x2, 0x1f ;  /* 0x0c401f0004007f89 */ /* 0x000e2400000e0000 */
        /* <DEDUP_REMOVED lines=16> */
[----:B------:R-:W-:Y:S01]  /*9550*/  MUFU.EX2 R156, R156 ;  /* 0x0000009c009c7308 */ /* 0x000fe20000000800 */
[--C-:B------:R-:W-:Y:S01]  /*9560*/  FFMA.FTZ R186, R186, UR5, -R0.reuse ;  /* 0x00000005baba7c23 */ /* 0x100fe20008010800 */
[--C-:B------:R-:W-:Y:S01]  /*9570*/  FFMA.FTZ R187, R187, UR5, -R0.reuse ;  /* 0x00000005bbbb7c23 */ /* 0x100fe20008010800 */
[----:B------:R-:W-:Y:S01]  /*9580*/  FMUL.FTZ R192, R192, UR5 ;  /* 0x00000005c0c07c20 */ /* 0x000fe20008410000 */
        /* <DEDUP_REMOVED lines=18> */
[----:B------:R-:W-:Y:S08]  /*96b0*/  MUFU.EX2 R186, R186 ;  /* 0x000000ba00ba7308 */ /* 0x000ff00000000800 */
[----:B------:R-:W0:Y:S08]  /*96c0*/  MUFU.EX2 R0, R2 ;  /* 0x0000000200007308 */ /* 0x000e300000000800 */
[----:B------:R-:W1:Y:S08]  /*96d0*/  MUFU.EX2 R2, R192 ;  /* 0x000000c000027308 */ /* 0x000e700000000800 */
[----:B------:R-:W2:Y:S01]  /*96e0*/  MUFU.EX2 R187, R187 ;  /* 0x000000bb00bb7308 */ /* 0x000ea20000000800 */
[----:B0-----:R-:W-:-:S04]  /*96f0*/  FFMA.FTZ R19, R0, R19, R184 ;  /* 0x0000001300137223 */ /* 0x001fc800000100b8 */
[----:B------:R-:W-:-:S03]  /*9700*/  FADD.FTZ R19, R185, R19 ;  /* 0x00000013b9137221 */ /* 0x000fc60000010000 */
[----:B------:R-:W0:Y:S01]  /*9710*/  MUFU.EX2 R190, R190 ;  /* 0x000000be00be7308 */ /* 0x000e220000000800 */
[----:B-1----:R-:W-:-:S07]  /*9720*/  FFMA.FTZ R5, R2, R5, R186 ;  /* 0x0000000502057223 */ /* 0x002fce00000100ba */
        /* <DEDUP_REMOVED lines=57> */
.L_x_2397:
[----:B------:R-:W0:Y:S01]  /*9ac0*/  S2UR UR7, SR_CgaCtaId ;  /* 0x00000000000779c3 */ /* 0x000e220000008800 */
[----:B------:R-:W-:Y:S01]  /*9ad0*/  R2UR UR6, R21 ;  /* 0x00000000150672ca */ /* 0x000fe200000e0000 */
[----:B------:R-:W-:Y:S01]  /*9ae0*/  UIADD3 UR4, UR4, 0x38860, URZ ;  /* 0x0003886004047890 */ /* 0x000fe2000fffe03f */
[----:B------:R-:W-:Y:S01]  /*9af0*/  F2FP.BF16.F32.PACK_AB R208, R185, R184 ;  /* 0x000000b8b9d0723e */ /* 0x000fe200000010ff */
[----:B------:R-:W-:Y:S01]  /*9b00*/  UMOV UR37, UR36 ;  /* 0x0000002400257c82 */ /* 0x000fe20008000000 */
[----:B------:R-:W-:Y:S01]  /*9b10*/  F2FP.BF16.F32.PACK_AB R209, R187, R186 ;  /* 0x000000babbd1723e */ /* 0x000fe200000010ff */
[----:B------:R-:W-:Y:S01]  /*9b20*/  IMAD.MOV.U32 R227, RZ, RZ, R4 ;  /* 0x000000ffffe37224 */ /* 0x000fe200078e0004 */
[----:B------:R-:W-:Y:S01]  /*9b30*/  F2FP.BF16.F32.PACK_AB R210, R189, R188 ;  /* 0x000000bcbdd2723e */ /* 0x000fe200000010ff */
[----:B------:R-:W-:Y:S01]  /*9b40*/  IMAD.MOV.U32 R228, RZ, RZ, R3 ;  /* 0x000000ffffe47224 */ /* 0x000fe200078e0003 */
[----:B------:R-:W-:Y:S02]  /*9b50*/  F2FP.BF16.F32.PACK_AB R211, R191, R190 ;  /* 0x000000bebfd3723e */ /* 0x000fe400000010ff */
[----:B------:R-:W-:-:S02]  /*9b60*/  F2FP.BF16.F32.PACK_AB R204, R177, R176 ;  /* 0x000000b0b1cc723e */ /* 0x000fc400000010ff */
[----:B------:R-:W-:Y:S01]  /*9b70*/  F2FP.BF16.F32.PACK_AB R205, R179, R178 ;  /* 0x000000b2b3cd723e */ /* 0x000fe200000010ff */
[----:B------:R-:W-:Y:S01]  /*9b80*/  UISETP.GT.AND UP0, UPT, UR60, UR6, UPT ;  /* 0x000000063c00728c */ /* 0x000fe2000bf04270 */
[----:B------:R-:W-:Y:S01]  /*9b90*/  F2FP.BF16.F32.PACK_AB R206, R181, R180 ;  /* 0x000000b4b5ce723e */ /* 0x000fe200000010ff */
[----:B------:R-:W-:Y:S01]  /*9ba0*/  UIADD3 UR60, UR60, -0x1, URZ ;  /* 0xffffffff3c3c7890 */ /* 0x000fe2000fffe03f */
[----:B------:R-:W-:Y:S02]  /*9bb0*/  F2FP.BF16.F32.PACK_AB R207, R183, R182 ;  /* 0x000000b6b7cf723e */ /* 0x000fe400000010ff */
[----:B------:R-:W-:Y:S02]  /*9bc0*/  F2FP.BF16.F32.PACK_AB R200, R169, R168 ;  /* 0x000000a8a9c8723e */ /* 0x000fe400000010ff */
[----:B------:R-:W-:Y:S02]  /*9bd0*/  PLOP3.LUT P1, PT, PT, PT, UP0, 0x80, 0x0 ;  /* 0x000000000000781c */ /* 0x000fe40003f2f008 */
        /* <DEDUP_REMOVED lines=15> */
[----:B------:R-:W-:Y:S06]  /*9cd0*/  @P1 BRA `(.L_x_2398) ;  /* 0xffffffc000781947 */ /* 0x000fec000383ffff */
.L_x_2387:
[----:B------:R-:W-:-:S13]  /*9ce0*/  R2UR UR4, R214 ;  /* 0x00000000d60472ca */ /* 0x000fda00000e0000 */
[----:B------:R-:W-:-:S06]  /*9cf0*/  UISETP.GE.AND UP0, UPT, UR60, UR4, UPT ;  /* 0x000000043c00728c */ /* 0x000fcc000bf06270 */
[----:B------:R-:W-:-:S13]  /*9d00*/  PLOP3.LUT P1, PT, PT, PT, UP0, 0x80, 0x0 ;  /* 0x000000000000781c */ /* 0x000fda0003f2f008 */
[----:B------:R-:W-:Y:S05]  /*9d10*/  @!P1 BRA `(.L_x_2399) ;  /* 0x0000003400c09947 */ /* 0x000fea0003800000 */
[----:B------:R-:W-:Y:S01]  /*9d20*/  R2UR UR61, R18 ;  /* 0x00000000123d72ca */ /* 0x000fe200000e0000 */
[----:B------:R-:W-:Y:S01]  /*9d30*/  IMAD.MOV.U32 R21, RZ, RZ, R4 ;  /* 0x000000ffff157224 */ /* 0x000fe200078e0004 */
[----:B------:R-:W-:Y:S01]  /*9d40*/  UMOV UR37, UR36 ;  /* 0x0000002400257c82 */ /* 0x000fe20008000000 */
[----:B------:R-:W-:-:S12]  /*9d50*/  IMAD.MOV.U32 R22, RZ, RZ, R3 ;  /* 0x000000ffff167224 */ /* 0x000fd800078e0003 */
.L_x_2410:
        /* <DEDUP_REMOVED lines=8> */
.L_x_2400:
        /* <DEDUP_REMOVED lines=8> */
.L_x_2401:
[----:B-1----:R-:W-:Y:S05]  /*9e60*/  @P1 BRA `(.L_x_2402) ;  /* 0x0000000000081947 */ /* 0x002fea0003800000 */
[----:B------:R-:W1:Y:S02]  /*9e70*/  SYNCS.PHASECHK.TRANS64.TRYWAIT P1, [UR4+0x38830], R3 ;  /* 0x03883003ff0075a7 */ /* 0x000e640008020144 */
[----:B-1----:R-:W-:Y:S05]  /*9e80*/  @!P1 BRA `(.L_x_2403) ;  /* 0x000000fc00b89947 */ /* 0x002fea0003800000 */
.L_x_2402:
        /* <DEDUP_REMOVED lines=25> */
[----:B------:R-:W-:Y:S01]  /*a020*/  UMOV UR56, UR6 ;  /* 0x0000000600387c82 */ /* 0x000fe20008000000 */
[----:B------:R-:W-:Y:S01]  /*a030*/  UMOV UR57, UR7 ;  /* 0x0000000700397c82 */ /* 0x000fe20008000000 */
        /* <DEDUP_REMOVED lines=57> */
[----:B------:R-:W-:Y:S01]  /*a3d0*/  UMOV UR56, UR6 ;  /* 0x0000000600387c82 */ /* 0x000fe20008000000 */
[----:B------:R-:W-:Y:S01]  /*a3e0*/  UMOV UR57, UR7 ;  /* 0x0000000700397c82 */ /* 0x000fe20008000000 */
        /* <DEDUP_REMOVED lines=506> */
.L_x_2404:
[----:B------:R-:W-:Y:S01]  /*c390*/  R2UR UR4, R17 ;  /* 0x00000000110472ca */ /* 0x000fe200000e0000 */
[----:B------:R-:W-:-:S05]  /*c3a0*/  IMAD.U32 R0, RZ, RZ, UR61 ;  /* 0x0000003dff007e24 */ /* 0x000fca000f8e00ff */
[----:B------:R-:W-:-:S07]  /*c3b0*/  SHF.L.U32 R0, R0, 0x1f, RZ ;  /* 0x0000001f00007819 */ /* 0x000fce00000006ff */
[----:B------:R-:W-:-:S09]  /*c3c0*/  ULEA UR4, UR37, UR4, 0x3 ;  /* 0x0000000425047291 */ /* 0x000fd2000f8e183f */
[----:B------:R2:W3:Y:S01]  /*c3d0*/  SYNCS.PHASECHK.TRANS64.TRYWAIT P1, [UR4+0x38850], R0 ;  /* 0x03885000ff0075a7 */ /* 0x0004e20008020144 */
[----:B------:R-:W-:Y:S05]  /*c3e0*/  @!P0 BRA `(.L_x_2405) ;  /* 0x0000000000048947 */ /* 0x000fea0003800000 */
[----:B------:R-:W-:Y:S01]  /*c3f0*/  BPT.TRAP 0x1 ;  /* 0x000000040000795c */ /* 0x000fe20000300000 */
.L_x_2405:
[----:B---3--:R-:W-:Y:S05]  /*c400*/  @P1 BRA `(.L_x_2406) ;  /* 0x0000000000081947 */ /* 0x008fea0003800000 */
[----:B------:R-:W3:Y:S02]  /*c410*/  SYNCS.PHASECHK.TRANS64.TRYWAIT P1, [UR4+0x38850], R0 ;  /* 0x03885000ff0075a7 */ /* 0x000ee40008020144 */
[----:B---3--:R-:W-:Y:S05]  /*c420*/  @!P1 BRA `(.L_x_2407) ;  /* 0x000000d800689947 */ /* 0x008fea0003800000 */
.L_x_2406:
        /* <DEDUP_REMOVED lines=37> */
.L_x_2408:
[----:B--23--:R-:W-:Y:S01]  /*c680*/  FMNMX.FTZ R0, R184, R22, !PT ;  /* 0x00000016b8007209 */ /* 0x00cfe20007810000 */
[----:B------:R-:W-:Y:S01]  /*c690*/  ULDC UR5, c[0x0][0x988] ;  /* 0x0002620000057ab9 */ /* 0x000fe20000000800 */
[----:B------:R-:W2:Y:S01]  /*c6a0*/  S2UR UR7, SR_CgaCtaId ;  /* 0x00000000000779c3 */ /* 0x000ea20000008800 */
[----:B------:R-:W-:Y:S02]  /*c6b0*/  R2UR UR6, R17 ;  /* 0x00000000110672ca */ /* 0x000fe400000e0000 */
[----:B------:R-:W-:-:S04]  /*c6c0*/  FMNMX.FTZ R0, R185, R0, !PT ;  /* 0x00000000b9007209 */ /* 0x000fc80007810000 */
[----:B------:R-:W-:-:S04]  /*c6d0*/  FMNMX.FTZ R0, R188, R0, !PT ;  /* 0x00000000bc007209 */ /* 0x000fc80007810000 */
[----:B------:R-:W-:-:S03]  /*c6e0*/  FMNMX.FTZ R0, R189, R0, !PT ;  /* 0x00000000bd007209 */ /* 0x000fc60007810000 */
[----:B------:R-:W-:Y:S01]  /*c6f0*/  ULEA UR6, UR36, UR6, 0x3 ;  /* 0x0000000624067291 */ /* 0x000fe2000f8e183f */
[----:B------:R-:W-:-:S03]  /*c700*/  FMNMX.FTZ R0, R176, R0, !PT ;  /* 0x00000000b0007209 */ /* 0x000fc60007810000 */
[----:B------:R-:W-:Y:S01]  /*c710*/  UIADD3 UR6, UR6, 0x38840, URZ ;  /* 0x0003884006067890 */ /* 0x000fe2000fffe03f */
        /* <DEDUP_REMOVED lines=20> */
[----:B01----:R-:W0:Y:S01]  /*c860*/  SHFL.BFLY PT, R3, R2, 0x1, 0x1f ;  /* 0x0c201f0002037f89 */ /* 0x003e2200000e0000 */
        /* <DEDUP_REMOVED lines=154> */
.L_x_2409:
[----:B------:R-:W0:Y:S01]  /*d210*/  S2UR UR7, SR_CgaCtaId ;  /* 0x00000000000779c3 */ /* 0x000e220000008800 */
[----:B------:R-:W-:Y:S01]  /*d220*/  R2UR UR6, R214 ;  /* 0x00000000d60672ca */ /* 0x000fe200000e0000 */
[----:B------:R-:W-:Y:S01]  /*d230*/  UIADD3 UR4, UR4, 0x38860, URZ ;  /* 0x0003886004047890 */ /* 0x000fe2000fffe03f */
[----:B------:R-:W-:Y:S01]  /*d240*/  R2UR UR61, R18 ;  /* 0x00000000123d72ca */ /* 0x000fe200000e0000 */
        /* <DEDUP_REMOVED lines=21> */
[----:B------:R-:W-:Y:S02]  /*d3a0*/  F2FP.BF16.F32.PACK_AB R197, R163, R162 ;  /* 0x000000a2a3c5723e */ /* 0x000fe400000010ff */
[----:B------:R-:W-:Y:S02]  /*d3b0*/  F2FP.BF16.F32.PACK_AB R198, R165, R164 ;  /* 0x000000a4a5c6723e */ /* 0x000fe400000010ff */
[----:B------:R-:W-:-:S02]  /*d3c0*/  F2FP.BF16.F32.PACK_AB R199, R167, R166 ;  /* 0x000000a6a7c7723e */ /* 0x000fc400000010ff */
[----:B------:R-:W-:Y:S02]  /*d3d0*/  F2FP.BF16.F32.PACK_AB R192, R153, R152 ;  /* 0x0000009899c0723e */ /* 0x000fe400000010ff */
[----:B------:R-:W-:Y:S02]  /*d3e0*/  F2FP.BF16.F32.PACK_AB R193, R155, R154 ;  /* 0x0000009a9bc1723e */ /* 0x000fe400000010ff */
[----:B------:R-:W-:Y:S02]  /*d3f0*/  F2FP.BF16.F32.PACK_AB R194, R157, R156 ;  /* 0x0000009c9dc2723e */ /* 0x000fe400000010ff */
[----:B------:R-:W-:Y:S01]  /*d400*/  F2FP.BF16.F32.PACK_AB R195, R195, R158 ;  /* 0x0000009ec3c3723e */ /* 0x000fe200000010ff */
[----:B------:R-:W-:Y:S06]  /*d410*/  @P1 BRA `(.L_x_2410) ;  /* 0xffffffc800501947 */ /* 0x000fec000383ffff */
.L_x_2399:
        /* <DEDUP_REMOVED lines=131> */
.L_x_2411:
        /* <DEDUP_REMOVED lines=8> */
.L_x_2412:
[----:B-1----:R-:W-:Y:S05]  /*dcd0*/  @P1 BRA `(.L_x_2413) ;  /* 0x0000000000081947 */ /* 0x002fea0003800000 */
[----:B------:R-:W1:Y:S02]  /*dce0*/  SYNCS.PHASECHK.TRANS64.TRYWAIT P1, [UR8+0x38850], R0 ;  /* 0x03885000ff0075a7 */ /* 0x000e640008020148 */
[----:B-1----:R-:W-:Y:S05]  /*dcf0*/  @!P1 BRA `(.L_x_2414) ;  /* 0x000000c0004c9947 */ /* 0x002fea0003800000 */
.L_x_2413:
[----:B------:R-:W-:Y:S01]  /*dd00*/  R2UR UR4, R17 ;  /* 0x00000000110472ca */ /* 0x000fe200000e0000 */
[----:B------:R-:W-:Y:S01]  /*dd10*/  WARPGROUP.ARRIVE ;  /* 0x00000000000079c5 */ /* 0x000fe20000000000 */
[----:B------:R-:W-:Y:S01]  /*dd20*/  UMOV UR7, 0x40000040 ;  /* 0x4000004000077882 */ /* 0x000fe20000000000 */
[----:B01----:R-:W0:Y:S01]  /*dd30*/  SHFL.BFLY PT, R0, R19, 0x2, 0x1f ;  /* 0x0c401f0013007f89 */ /* 0x003e2200000e0000 */
[----:B------:R-:W-:Y:S02]  /*dd40*/  IMAD.MOV.U32 R6, RZ, RZ, RZ ;  /* 0x000000ffff067224 */ /* 0x000fe400078e00ff */
[----:B------:R-:W-:Y:S01]  /*dd50*/  IMAD.U32 R8, RZ, RZ, UR5 ;  /* 0x00000005ff087e24 */ /* 0x000fe2000f8e00ff */
[----:B------:R-:W1:Y:S01]  /*dd60*/  SHFL.BFLY PT, R2, R5, 0x2, 0x1f ;  /* 0x0c401f0005027f89 */ /* 0x000e6200000e0000 */
[----:B------:R-:W-:-:S05]  /*dd70*/  IMAD.U32 R12, RZ, RZ, UR5 ;  /* 0x00000005ff0c7e24 */ /* 0x000fca000f8e00ff */
[----:B------:R-:W-:-:S04]  /*dd80*/  UIADD3 UR4, UR4, 0x400, URZ ;  /* 0x0000040004047890 */ /* 0x000fc8000fffe03f */
[----:B------:R-:W-:-:S04]  /*dd90*/  USHF.R.U32.HI UR4, URZ, 0x4, UR4 ;  /* 0x000000043f047899 */ /* 0x000fc80008011604 */
[----:B------:R-:W-:-:S04]  /*dda0*/  ULOP3.LUT UR4, UR4, 0x3fff, URZ, 0xc0, !UPT ;  /* 0x00003fff04047892 */ /* 0x000fc8000f8ec03f */
[----:B------:R-:W-:Y:S01]  /*ddb0*/  ULOP3.LUT UR4, UR4, 0x2800000, URZ, 0xfc, !UPT ;  /* 0x0280000004047892 */ /* 0x000fe2000f8efc3f */
[----:B0-----:R-:W-:-:S03]  /*ddc0*/  FADD.FTZ R0, R0, R19 ;  /* 0x0000001300007221 */ /* 0x001fc60000010000 */
[----:B------:R-:W-:Y:S01]  /*ddd0*/  UIMAD UR4, UR36, 0xa00, UR4 ;  /* 0x00000a00240478a4 */ /* 0x000fe2000f8e0204 */
[----:B-1----:R-:W-:Y:S01]  /*dde0*/  FADD.FTZ R2, R2, R5 ;  /* 0x0000000502027221 */ /* 0x002fe20000010000 */
[----:B------:R-:W0:Y:S01]  /*ddf0*/  SHFL.BFLY PT, R7, R0, 0x1, 0x1f ;  /* 0x0c201f0000077f89 */ /* 0x000e2200000e0000 */
[----:B------:R-:W-:-:S04]  /*de00*/  IMAD.MOV.U32 R5, RZ, RZ, RZ ;  /* 0x000000ffff057224 */ /* 0x000fc800078e00ff */
[----:B------:R-:W-:Y:S01]  /*de10*/  UMOV UR6, UR4 ;  /* 0x0000000400067c82 */ /* 0x000fe20008000000 */
[----:B------:R-:W1:Y:S01]  /*de20*/  SHFL.BFLY PT, R9, R2, 0x1, 0x1f ;  /* 0x0c201f0002097f89 */ /* 0x000e6200000e0000 */
[----:B------:R-:W-:Y:S01]  /*de30*/  HGMMA.64x256x16.F32.BF16 R24, R208, gdesc[UR4].tnspB, R24, gsb0 ;  /* 0x43e00004d0187df0 */ /* 0x000fe20008001818 */
[----:B------:R-:W-:Y:S01]  /*de40*/  UIADD3 UR6, UR4, 0x80, URZ ;  /* 0x0000008004067890 */ /* 0x000fe2000fffe03f */
[----:B------:R-:W-:Y:S01]  /*de50*/  UMOV UR7, 0x40000040 ;  /* 0x4000004000077882 */ /* 0x000fe20000000000 */
[----:B0-----:R-:W-:Y:S01]  /*de60*/  FADD.FTZ R10, R0, R7 ;  /* 0x00000007000a7221 */ /* 0x001fe20000010000 */
[----:B------:R-:W-:Y:S02]  /*de70*/  IMAD.MOV.U32 R0, RZ, RZ, -0x800000 ;  /* 0xff800000ff007424 */ /* 0x000fe400078e00ff */
[----:B-1----:R-:W-:Y:S02]  /*de80*/  FADD.FTZ R11, R2, R9 ;  /* 0x00000009020b7221 */ /* 0x002fe40000010000 */
[----:B------:R-:W-:Y:S01]  /*de90*/  FSETP.NE.FTZ.AND P1, PT, R10, RZ, PT ;  /* 0x000000ff0a00720b */ /* 0x000fe20003f35000 */
[----:B------:R-:W-:-:S02]  /*dea0*/  IMAD.MOV.U32 R2, RZ, RZ, -0x800000 ;  /* 0xff800000ff027424 */ /* 0x000fc400078e00ff */
[----:B------:R-:W-:-:S10]  /*deb0*/  FSETP.NE.FTZ.AND P2, PT, R11, RZ, PT ;  /* 0x000000ff0b00720b */ /* 0x000fd40003f55000 */
[----:B------:R-:W0:Y:S01]  /*dec0*/  @P1 MUFU.LG2 R7, R10 ;  /* 0x0000000a00071308 */ /* 0x000e220000000c00 */
[----:B------:R-:W-:Y:S02]  /*ded0*/  @P1 FMUL.FTZ R8, R8, 0.69314718246459960938 ;  /* 0x3f31721808081820 */ /* 0x000fe40000410000 */
[----:B------:R-:W-:-:S05]  /*dee0*/  @P2 FMUL.FTZ R12, R12, 0.69314718246459960938 ;  /* 0x3f3172180c0c2820 */ /* 0x000fca0000410000 */
        /* <DEDUP_REMOVED lines=31> */
.L_x_2415:
[----:B------:R-:W2:Y:S01]  /*e0e0*/  LDL.LU R3, [R1+0x34] ;  /* 0x0000340001037983 */ /* 0x000ea20000300800 */
[----:B------:R-:W0:Y:S01]  /*e0f0*/  S2UR UR6, SR_CgaCtaId ;  /* 0x00000000000679c3 */ /* 0x000e220000008800 */
[----:B------:R-:W-:Y:S01]  /*e100*/  UIADD3 UR4, UR8, 0x38860, URZ ;  /* 0x0003886008047890 */ /* 0x000fe2000fffe03f */
[-C--:B------:R-:W-:Y:S01]  /*e110*/  FMUL.FTZ R24, R24, R6.reuse ;  /* 0x0000000618187220 */ /* 0x080fe20000410000 */
        /* <DEDUP_REMOVED lines=134> */
[----:B--2---:R-:W-:-:S13]  /*e980*/  R2UR UR5, R3 ;  /* 0x00000000030572ca */ /* 0x004fda00000e0000 */
[----:B------:R-:W-:-:S06]  /*e990*/  UIADD3 UR5, UR5, 0x1, URZ ;  /* 0x0000000105057890 */ /* 0x000fcc000fffe03f */
[----:B------:R-:W-:Y:S01]  /*e9a0*/  IMAD.U32 R3, RZ, RZ, UR5 ;  /* 0x00000005ff037e24 */ /* 0x000fe2000f8e00ff */
[----:B------:R-:W-:-:S04]  /*e9b0*/  R2UR UR5, R18 ;  /* 0x00000000120572ca */ /* 0x000fc800000e0000 */
[----:B------:R0:W-:Y:S09]  /*e9c0*/  STL [R1+0x34], R3 ;  /* 0x0000340301007387 */ /* 0x0001f20000100800 */
[----:B------:R-:W-:-:S06]  /*e9d0*/  ULOP3.LUT UR5, UR5, UR4, URZ, 0x3c, !UPT ;  /* 0x0000000405057292 */ /* 0x000fcc000f8e3c3f */
[----:B0-----:R-:W-:-:S07]  /*e9e0*/  IMAD.U32 R18, RZ, RZ, UR5 ;  /* 0x00000005ff127e24 */ /* 0x001fce000f8e00ff */
.L_x_2379:
[----:B------:R-:W0:Y:S08]  /*e9f0*/  S2UR UR4, SR_CgaCtaId ;  /* 0x00000000000479c3 */ /* 0x000e300000008800 */
[----:B------:R-:W-:Y:S06]  /*ea00*/  BAR.SYNC.DEFER_BLOCKING 0x5, 0x180 ;  /* 0x0146000000007b1d */ /* 0x000fec0000010000 */
[----:B------:R-:W-:Y:S01]  /*ea10*/  UMOV UR8, 0x400 ;  /* 0x0000040000087882 */ /* 0x000fe20000000000 */
[----:B------:R-:W-:Y:S01]  /*ea20*/  BSSY B0, `(.L_x_2416) ;  /* 0x00004c6000007945 */ /* 0x000fe20003800000 */
[----:B0-----:R-:W-:-:S09]  /*ea30*/  ULEA UR8, UR4, UR8, 0x18 ;  /* 0x0000000804087291 */ /* 0x001fd2000f8ec03f */
[----:B------:R-:W0:Y:S02]  /*ea40*/  LDS.128 R4, [UR8+0x388d0] ;  /* 0x0388d008ff047984 */ /* 0x000e240008000c00 */
[----:B0-----:R-:W-:Y:S02]  /*ea50*/  R2UR UR6, R5 ;  /* 0x00000000050672ca */ /* 0x001fe400000e0000 */
[----:B------:R-:W-:Y:S02]  /*ea60*/  R2UR UR5, R6 ;  /* 0x00000000060572ca */ /* 0x000fe400000e0000 */
[----:B------:R-:W-:Y:S01]  /*ea70*/  R2UR UR7, R7 ;  /* 0x00000000070772ca */ /* 0x000fe200000e0000 */
[----:B------:R-:W-:Y:S06]  /*ea80*/  BAR.ARV 0x4, 0x180 ;  /* 0x0106000000007b1d */ /* 0x000fec0000002000 */
[----:B------:R-:W-:Y:S08]  /*ea90*/  @P0 BRA `(.L_x_2417) ;  /* 0x0000003800e80947 */ /* 0x000ff00003800000 */
[----:B------:R-:W2:Y:S01]  /*eaa0*/  LDL.LU R8, [R1+0x30] ;  /* 0x0000300001087983 */ /* 0x000ea20000300800 */
[----:B------:R-:W0:Y:S01]  /*eab0*/  S2UR UR4, SR_SWINHI ;  /* 0x00000000000479c3 */ /* 0x000e220000002f00 */
[----:B------:R-:W-:Y:S01]  /*eac0*/  IMAD.MOV.U32 R12, RZ, RZ, 0x2 ;  /* 0x00000002ff0c7424 */ /* 0x000fe200078e00ff */
[----:B------:R-:W-:Y:S01]  /*ead0*/  F2FP.BF16.F32.PACK_AB R6, R29, R28 ;  /* 0x0000001c1d06723e */ /* 0x000fe200000010ff */
[----:B------:R-:W3:Y:S01]  /*eae0*/  LDL R3, [R1+0x40] ;  /* 0x0000400001037983 */ /* 0x000ee20000100800 */
[----:B------:R-:W-:Y:S01]  /*eaf0*/  F2FP.BF16.F32.PACK_AB R7, R31, R30 ;  /* 0x0000001e1f07723e */ /* 0x000fe200000010ff */
[----:B------:R-:W-:Y:S01]  /*eb00*/  ULDC.64 UR16, c[0x0][0xc00] ;  /* 0x0003000000107ab9 */ /* 0x000fe20000000a00 */
[----:B------:R-:W-:Y:S01]  /*eb10*/  R2UR UR9, R220 ;  /* 0x00000000dc0972ca */ /* 0x000fe200000e0000 */
[----:B------:R-:W-:Y:S01]  /*eb20*/  ULDC.64 UR12, c[0x0][0xc00] ;  /* 0x00030000000c7ab9 */ /* 0x000fe20000000a00 */
[----:B------:R-:W4:Y:S01]  /*eb30*/  LDL R172, [R1+0x2c] ;  /* 0x00002c0001ac7983 */ /* 0x000f220000100800 */
[----:B------:R-:W-:Y:S01]  /*eb40*/  ULDC.64 UR14, c[0x0][0xc08] ;  /* 0x00030200000e7ab9 */ /* 0x000fe20000000a00 */
[----:B------:R-:W-:Y:S01]  /*eb50*/  R2UR UR20, R217 ;  /* 0x00000000d91472ca */ /* 0x000fe200000e0000 */
[----:B------:R-:W-:Y:S01]  /*eb60*/  ULDC UR22, c[0x0][0xbe8] ;  /* 0x0002fa0000167ab9 */ /* 0x000fe20000000800 */
[----:B------:R-:W-:-:S02]  /*eb70*/  R2UR UR28, R215 ;  /* 0x00000000d71c72ca */ /* 0x000fc400000e0000 */
[----:B------:R-:W-:-:S05]  /*eb80*/  R2UR UR19, R221 ;  /* 0x00000000dd1372ca */ /* 0x000fca00000e0000 */
[----:B------:R-:W-:Y:S01]  /*eb90*/  UIMAD.WIDE UR12, UR9, 0x4, UR12 ;  /* 0x00000004090c78a5 */ /* 0x000fe2000f8e020c */
[----:B------:R-:W-:Y:S01]  /*eba0*/  UMOV UR10, UR8 ;  /* 0x00000008000a7c82 */ /* 0x000fe20008000000 */
[----:B0-----:R-:W-:Y:S01]  /*ebb0*/  UMOV UR11, UR4 ;  /* 0x00000004000b7c82 */ /* 0x001fe20008000000 */
[----:B------:R-:W-:Y:S01]  /*ebc0*/  UISETP.NE.U32.AND UP0, UPT, UR14, URZ, UPT ;  /* 0x0000003f0e00728c */ /* 0x000fe2000bf05070 */
[----:B------:R-:W-:-:S03]  /*ebd0*/  ULDC UR4, c[0x0][0xad4] ;  /* 0x0002b50000047ab9 */ /* 0x000fc60000000800 */
[----:B------:R-:W-:-:S11]  /*ebe0*/  UISETP.NE.AND.EX UP0, UPT, UR15, URZ, UPT, UP0 ;  /* 0x0000003f0f00728c */ /* 0x000fd6000bf05300 */
[----:B------:R-:W-:Y:S01]  /*ebf0*/  @UP0 ULEA UR14, UP1, UR9, UR14, 0x2 ;  /* 0x0000000e090e0291 */ /* 0x000fe2000f82103f */
[----:B------:R-:W-:Y:S01]  /*ec00*/  BAR.SYNC.DEFER_BLOCKING 0x1, 0x100 ;  /* 0x0044000000007b1d */ /* 0x000fe20000010000 */
[----:B--2---:R-:W-:Y:S01]  /*ec10*/  R2UR UR18, R8 ;  /* 0x00000000081272ca */ /* 0x004fe200000e0000 */
[----:B---3--:R-:W-:-:S03]  /*ec20*/  IMAD.WIDE R12, R3, R12, UR10 ;  /* 0x0000000a030c7e25 */ /* 0x008fc6000f8e020c */
[C---:B------:R-:W-:Y:S02]  /*ec30*/  IADD3 R15, P1, R12.reuse, 0x20, RZ ;  /* 0x000000200c0f7810 */ /* 0x040fe40007f3e0ff */
[----:B------:R-:W-:Y:S02]  /*ec40*/  IADD3 R159, P4, R12, 0x60, RZ ;  /* 0x000000600c9f7810 */ /* 0x000fe40007f9e0ff */
[----:B------:R-:W-:Y:S02]  /*ec50*/  LOP3.LUT R14, R15, 0x380, RZ, 0xc0, !PT ;  /* 0x000003800f0e7812 */ /* 0x000fe400078ec0ff */
[----:B------:R-:W-:Y:S02]  /*ec60*/  LOP3.LUT R158, R159, 0x380, RZ, 0xc0, !PT ;  /* 0x000003809f9e7812 */ /* 0x000fe400078ec0ff */
[----:B------:R-:W-:Y:S02]  /*ec70*/  SHF.R.U64 R14, R14, 0x3, RZ ;  /* 0x000000030e0e7819 */ /* 0x000fe400000012ff */
[----:B------:R-:W-:-:S02]  /*ec80*/  LOP3.LUT R5, R12, 0x380, RZ, 0xc0, !PT ;  /* 0x000003800c057812 */ /* 0x000fc400078ec0ff */
[----:B------:R-:W-:Y:S01]  /*ec90*/  LOP3.LUT R14, R14, R15, RZ, 0x3c, !PT ;  /* 0x0000000f0e0e7212 */ /* 0x000fe200078e3cff */
[----:B------:R-:W-:Y:S01]  /*eca0*/  IMAD.X R15, RZ, RZ, R13, P1 ;  /* 0x000000ffff0f7224 */ /* 0x000fe200008e060d */
[----:B------:R-:W-:Y:S02]  /*ecb0*/  SHF.R.U64 R158, R158, 0x3, RZ ;  /* 0x000000039e9e7819 */ /* 0x000fe400000012ff */
[----:B------:R-:W-:Y:S02]  /*ecc0*/  SHF.R.U64 R5, R5, 0x3, RZ ;  /* 0x0000000305057819 */ /* 0x000fe400000012ff */
[C---:B------:R-:W-:Y:S02]  /*ecd0*/  IADD3 R157, P0, R12.reuse, 0x40, RZ ;  /* 0x000000400c9d7810 */ /* 0x040fe40007f1e0ff */
[C---:B------:R-:W-:Y:S02]  /*ece0*/  IADD3 R161, P3, R12.reuse, 0x4000, RZ ;  /* 0x000040000ca17810 */ /* 0x040fe40007f7e0ff */
[----:B------:R-:W-:-:S02]  /*ecf0*/  IADD3 R165, P5, R12, 0x4040, RZ ;  /* 0x000040400ca57810 */ /* 0x000fc40007fbe0ff */
[C---:B------:R-:W-:Y:S02]  /*ed00*/  IADD3 R167, P2, R12.reuse, 0x4060, RZ ;  /* 0x000040600ca77810 */ /* 0x040fe40007f5e0ff */
[C---:B------:R-:W-:Y:S02]  /*ed10*/  IADD3 R169, P1, R12.reuse, 0x8000, RZ ;  /* 0x000080000ca97810 */ /* 0x040fe40007f3e0ff */
[----:B------:R-:W-:Y:S02]  /*ed20*/  IADD3 R163, P6, R12, 0x4020, RZ ;  /* 0x000040200ca37810 */ /* 0x000fe40007fde0ff */
[----:B------:R-:W-:Y:S01]  /*ed30*/  LOP3.LUT R158, R158, R159, RZ, 0x3c, !PT ;  /* 0x0000009f9e9e7212 */ /* 0x000fe200078e3cff */
[--C-:B------:R-:W-:Y:S01]  /*ed40*/  IMAD.X R159, RZ, RZ, R13.reuse, P4 ;  /* 0x000000ffff9f7224 */ /* 0x100fe200020e060d */
[----:B------:R-:W-:Y:S01]  /*ed50*/  LOP3.LUT R4, R5, R12, RZ, 0x3c, !PT ;  /* 0x0000000c05047212 */ /* 0x000fe200078e3cff */
[----:B------:R-:W-:Y:S01]  /*ed60*/  IMAD.MOV.U32 R5, RZ, RZ, R13 ;  /* 0x000000ffff057224 */ /* 0x000fe200078e000d */
[----:B------:R-:W-:-:S02]  /*ed70*/  LOP3.LUT R156, R157, 0x380, RZ, 0xc0, !PT ;  /* 0x000003809d9c7812 */ /* 0x000fc400078ec0ff */
[----:B------:R-:W-:Y:S02]  /*ed80*/  LOP3.LUT R160, R161, 0x380, RZ, 0xc0, !PT ;  /* 0x00000380a1a07812 */ /* 0x000fe400078ec0ff */
[----:B------:R-:W-:Y:S02]  /*ed90*/  LOP3.LUT R164, R165, 0x380, RZ, 0xc0, !PT ;  /* 0x00000380a5a47812 */ /* 0x000fe400078ec0ff */
[----:B------:R-:W-:Y:S02]  /*eda0*/  LOP3.LUT R166, R167, 0x380, RZ, 0xc0, !PT ;  /* 0x00000380a7a67812 */ /* 0x000fe400078ec0ff */
[----:B------:R-:W-:Y:S02]  /*edb0*/  LOP3.LUT R168, R169, 0x380, RZ, 0xc0, !PT ;  /* 0x00000380a9a87812 */ /* 0x000fe400078ec0ff */
[----:B------:R-:W-:Y:S02]  /*edc0*/  IADD3 R9, P4, R12, 0x8040, RZ ;  /* 0x000080400c097810 */ /* 0x000fe40007f9e0ff */
[----:B------:R-:W-:-:S02]  /*edd0*/  LOP3.LUT R162, R163, 0x380, RZ, 0xc0, !PT ;  /* 0x00000380a3a27812 */ /* 0x000fc400078ec0ff */
[----:B------:R-:W-:Y:S02]  /*ede0*/  SHF.R.U64 R156, R156, 0x3, RZ ;  /* 0x000000039c9c7819 */ /* 0x000fe400000012ff */
[----:B------:R-:W-:Y:S02]  /*edf0*/  SHF.R.U64 R160, R160, 0x3, RZ ;  /* 0x00000003a0a07819 */ /* 0x000fe400000012ff */
[----:B------:R-:W-:Y:S02]  /*ee00*/  SHF.R.U64 R164, R164, 0x3, RZ ;  /* 0x00000003a4a47819 */ /* 0x000fe400000012ff */
[----:B------:R-:W-:Y:S02]  /*ee10*/  SHF.R.U64 R166, R166, 0x3, RZ ;  /* 0x00000003a6a67819 */ /* 0x000fe400000012ff */
[----:B------:R-:W-:Y:S02]  /*ee20*/  SHF.R.U64 R168, R168, 0x3, RZ ;  /* 0x00000003a8a87819 */ /* 0x000fe400000012ff */
[----:B------:R-:W-:-:S02]  /*ee30*/  MOV R3, R4 ;  /* 0x0000000400037202 */ /* 0x000fc40000000f00 */
[----:B------:R-:W-:Y:S02]  /*ee40*/  LOP3.LUT R8, R9, 0x380, RZ, 0xc0, !PT ;  /* 0x0000038009087812 */ /* 0x000fe400078ec0ff */
[----:B------:R-:W-:Y:S02]  /*ee50*/  SHF.R.U64 R162, R162, 0x3, RZ ;  /* 0x00000003a2a27819 */ /* 0x000fe400000012ff */
        /* <DEDUP_REMOVED lines=14> */
[----:B------:R-:W-:Y:S01]  /*ef40*/  LOP3.LUT R162, R162, R163, RZ, 0x3c, !PT ;  /* 0x000000a3a2a27212 */ /* 0x000fe200078e3cff */
[----:B------:R-:W-:Y:S01]  /*ef50*/  IMAD.X R163, RZ, RZ, R13, P6 ;  /* 0x000000ffffa37224 */ /* 0x000fe200030e060d */
[----:B------:R-:W-:-:S02]  /*ef60*/  IADD3 R171, P0, R12, 0x8020, RZ ;  /* 0x000080200cab7810 */ /* 0x000fc40007f1e0ff */
[C---:B------:R-:W-:Y:S02]  /*ef70*/  IADD3 R11, P3, R12.reuse, 0x8060, RZ ;  /* 0x000080600c0b7810 */ /* 0x040fe40007f7e0ff */
[C---:B------:R-:W-:Y:S02]  /*ef80*/  IADD3 R152, P5, R12.reuse, 0xc020, RZ ;  /* 0x0000c0200c987810 */ /* 0x040fe40007fbe0ff */
[C---:B------:R-:W-:Y:S02]  /*ef90*/  IADD3 R155, P2, R12.reuse, 0xc040, RZ ;  /* 0x0000c0400c9b7810 */ /* 0x040fe40007f5e0ff */
[C---:B------:R-:W-:Y:S02]  /*efa0*/  IADD3 R20, P1, R12.reuse, 0xc060, RZ ;  /* 0x0000c0600c147810 */ /* 0x040fe40007f3e0ff */
[----:B------:R-:W-:Y:S02]  /*efb0*/  IADD3 R10, P6, R12, 0xc000, RZ ;  /* 0x0000c0000c0a7810 */ /* 0x000fe40007fde0ff */
[----:B------:R-:W-:Y:S01]  /*efc0*/  LOP3.LUT R170, R171, 0x380, RZ, 0xc0, !PT ;  /* 0x00000380abaa7812 */ /* 0x000fe200078ec0ff */
[--C-:B0-----:R-:W-:Y:S01]  /*efd0*/  IMAD.X R5, RZ, RZ, R13.reuse, P4 ;  /* 0x000000ffff057224 */ /* 0x101fe200020e060d */
[----:B------:R-:W-:Y:S01]  /*efe0*/  LOP3.LUT R4, R8, R9, RZ, 0x3c, !PT ;  /* 0x0000000908047212 */ /* 0x000fe200078e3cff */
[----:B------:R-:W-:Y:S01]  /*eff0*/  IMAD.X R9, RZ, RZ, R13, P3 ;  /* 0x000000ffff097224 */ /* 0x000fe200018e060d */
[----:B------:R-:W-:-:S02]  /*f000*/  LOP3.LUT R8, R11, 0x380, RZ, 0xc0, !PT ;  /* 0x000003800b087812 */ /* 0x000fc400078ec0ff */
[----:B------:R-:W-:Y:S02]  /*f010*/  LOP3.LUT R153, R152, 0x380, RZ, 0xc0, !PT ;  /* 0x0000038098997812 */ /* 0x000fe400078ec0ff */
[----:B------:R-:W-:Y:S02]  /*f020*/  LOP3.LUT R154, R155, 0x380, RZ, 0xc0, !PT ;  /* 0x000003809b9a7812 */ /* 0x000fe400078ec0ff */
[----:B------:R-:W-:Y:S02]  /*f030*/  LOP3.LUT R21, R20, 0x380, RZ, 0xc0, !PT ;  /* 0x0000038014157812 */ /* 0x000fe400078ec0ff */
[----:B------:R-:W-:Y:S02]  /*f040*/  LOP3.LUT R3, R10, 0x380, RZ, 0xc0, !PT ;  /* 0x000003800a037812 */ /* 0x000fe400078ec0ff */
[----:B------:R-:W-:Y:S02]  /*f050*/  MOV R17, R4 ;  /* 0x0000000400117202 */ /* 0x000fe40000000f00 */
[----:B------:R-:W-:-:S02]  /*f060*/  SHF.R.U64 R170, R170, 0x3, RZ ;  /* 0x00000003aaaa7819 */ /* 0x000fc400000012ff */
[----:B------:R-:W-:Y:S02]  /*f070*/  SHF.R.U64 R8, R8, 0x3, RZ ;  /* 0x0000000308087819 */ /* 0x000fe400000012ff */
[----:B------:R-:W-:Y:S02]  /*f080*/  SHF.R.U64 R153, R153, 0x3, RZ ;  /* 0x0000000399997819 */ /* 0x000fe400000012ff */
[----:B------:R-:W-:Y:S02]  /*f090*/  SHF.R.U64 R154, R154, 0x3, RZ ;  /* 0x000000039a9a7819 */ /* 0x000fe400000012ff */
[----:B------:R-:W-:Y:S02]  /*f0a0*/  SHF.R.U64 R21, R21, 0x3, RZ ;  /* 0x0000000315157819 */ /* 0x000fe400000012ff */
[----:B------:R-:W-:Y:S02]  /*f0b0*/  MOV R14, R14 ;  /* 0x0000000e000e7202 */ /* 0x000fe40000000f00 */
[----:B------:R-:W-:-:S02]  /*f0c0*/  F2FP.BF16.F32.PACK_AB R4, R33, R32 ;  /* 0x000000202104723e */ /* 0x000fc400000010ff */
[----:B------:R-:W-:Y:S02]  /*f0d0*/  F2FP.BF16.F32.PACK_AB R5, R35, R34 ;  /* 0x000000222305723e */ /* 0x000fe400000010ff */
[----:B------:R-:W-:Y:S02]  /*f0e0*/  F2FP.BF16.F32.PACK_AB R6, R37, R36 ;  /* 0x000000242506723e */ /* 0x000fe400000010ff */
[----:B------:R-:W-:Y:S02]  /*f0f0*/  F2FP.BF16.F32.PACK_AB R7, R39, R38 ;  /* 0x000000262707723e */ /* 0x000fe400000010ff */
        /* <DEDUP_REMOVED lines=12> */
[----:B------:R-:W-:-:S02]  /*f1c0*/  LOP3.LUT R10, R3, R10, RZ, 0x3c, !PT ;  /* 0x0000000a030a7212 */ /* 0x000fc400078e3cff */
[----:B------:R-:W-:Y:S02]  /*f1d0*/  MOV R156, R156 ;  /* 0x0000009c009c7202 */ /* 0x000fe40000000f00 */
[----:B------:R-:W-:Y:S02]  /*f1e0*/  F2FP.BF16.F32.PACK_AB R12, R41, R40 ;  /* 0x00000028290c723e */ /* 0x000fe400000010ff */
[----:B------:R-:W-:Y:S02]  /*f1f0*/  F2FP.BF16.F32.PACK_AB R13, R43, R42 ;  /* 0x0000002a2b0d723e */ /* 0x000fe400000010ff */
[----:B------:R-:W-:Y:S02]  /*f200*/  F2FP.BF16.F32.PACK_AB R15, R47, R46 ;  /* 0x0000002e2f0f723e */ /* 0x000fe400000010ff */
[----:B------:R-:W-:Y:S02]  /*f210*/  MOV R158, R158 ;  /* 0x0000009e009e7202 */ /* 0x000fe40000000f00 */
[----:B------:R-:W-:-:S02]  /*f220*/  MOV R161, R160 ;  /* 0x000000a000a17202 */ /* 0x000fc40000000f00 */
[----:B------:R-:W-:Y:S02]  /*f230*/  MOV R160, R8 ;  /* 0x0000000800a07202 */ /* 0x000fe40000000f00 */
[----:B0-----:R-:W-:Y:S02]  /*f240*/  F2FP.BF16.F32.PACK_AB R14, R45, R44 ;  /* 0x0000002c2d0e723e */ /* 0x001fe400000010ff */
[----:B------:R-:W-:Y:S02]  /*f250*/  F2FP.BF16.F32.PACK_AB R4, R49, R48 ;  /* 0x000000303104723e */ /* 0x000fe400000010ff */
[----:B------:R-:W-:Y:S01]  /*f260*/  F2FP.BF16.F32.PACK_AB R5, R51, R50 ;  /* 0x000000323305723e */ /* 0x000fe200000010ff */
[----:B------:R0:W-:Y:S01]  /*f270*/  STSM.16.M88.4 [R156], R12 ;  /* 0x0000000c9c007844 */ /* 0x0001e20000000200 */
[----:B------:R-:W-:Y:S02]  /*f280*/  F2FP.BF16.F32.PACK_AB R6, R53, R52 ;  /* 0x000000343506723e */ /* 0x000fe400000010ff */
[----:B------:R-:W-:-:S02]  /*f290*/  F2FP.BF16.F32.PACK_AB R7, R55, R54 ;  /* 0x000000363707723e */ /* 0x000fc400000010ff */
[----:B------:R-:W-:Y:S02]  /*f2a0*/  MOV R3, R10 ;  /* 0x0000000a00037202 */ /* 0x000fe40000000f00 */
[----:B------:R-:W-:Y:S01]  /*f2b0*/  F2FP.BF16.F32.PACK_AB R8, R57, R56 ;  /* 0x000000383908723e */ /* 0x000fe200000010ff */
[----:B------:R1:W-:Y:S01]  /*f2c0*/  STSM.16.M88.4 [R158], R4 ;  /* 0x000000049e007844 */ /* 0x0003e20000000200 */
[----:B------:R-:W-:Y:S02]  /*f2d0*/  F2FP.BF16.F32.PACK_AB R9, R59, R58 ;  /* 0x0000003a3b09723e */ /* 0x000fe400000010ff */
[----:B------:R-:W-:Y:S02]  /*f2e0*/  F2FP.BF16.F32.PACK_AB R10, R61, R60 ;  /* 0x0000003c3d0a723e */ /* 0x000fe400000010ff */
[----:B------:R-:W-:Y:S02]  /*f2f0*/  F2FP.BF16.F32.PACK_AB R11, R63, R62 ;  /* 0x0000003e3f0b723e */ /* 0x000fe400000010ff */
[----:B------:R-:W-:-:S02]  /*f300*/  MOV R162, R162 ;  /* 0x000000a200a27202 */ /* 0x000fc40000000f00 */
[----:B------:R-:W-:Y:S01]  /*f310*/  MOV R19, R152 ;  /* 0x0000009800137202 */ /* 0x000fe20000000f00 */
[----:B------:R2:W-:Y:S01]  /*f320*/  STSM.16.M88.4 [R161], R8 ;  /* 0x00000008a1007844 */ /* 0x0005e20000000200 */
[----:B------:R-:W-:Y:S02]  /*f330*/  MOV R22, R154 ;  /* 0x0000009a00167202 */ /* 0x000fe40000000f00 */
[----:B0-----:R-:W-:Y:S02]  /*f340*/  F2FP.BF16.F32.PACK_AB R12, R65, R64 ;  /* 0x00000040410c723e */ /* 0x001fe400000010ff */
[----:B------:R-:W-:Y:S02]  /*f350*/  F2FP.BF16.F32.PACK_AB R13, R67, R66 ;  /* 0x00000042430d723e */ /* 0x000fe400000010ff */
        /* <DEDUP_REMOVED lines=9> */
[----:B------:R-:W-:Y:S01]  /*f3f0*/  F2FP.BF16.F32.PACK_AB R156, R81, R80 ;  /* 0x00000050519c723e */ /* 0x000fe200000010ff */
[----:B------:R3:W-:Y:S01]  /*f400*/  STSM.16.M88.4 [R164], R152 ;  /* 0x00000098a4007844 */ /* 0x0007e20000000200 */
[----:B------:R-:W-:Y:S02]  /*f410*/  F2FP.BF16.F32.PACK_AB R157, R83, R82 ;  /* 0x00000052539d723e */ /* 0x000fe400000010ff */
[----:B-1----:R-:W-:Y:S02]  /*f420*/  F2FP.BF16.F32.PACK_AB R158, R85, R84 ;  /* 0x00000054559e723e */ /* 0x002fe400000010ff */
[----:B------:R-:W-:Y:S02]  /*f430*/  F2FP.BF16.F32.PACK_AB R159, R87, R86 ;  /* 0x00000056579f723e */ /* 0x000fe400000010ff */
[----:B------:R-:W-:Y:S02]  /*f440*/  MOV R168, R168 ;  /* 0x000000a800a87202 */ /* 0x000fe40000000f00 */
[----:B------:R-:W-:Y:S01]  /*f450*/  F2FP.BF16.F32.PACK_AB R4, R89, R88 ;  /* 0x000000585904723e */ /* 0x000fe200000010ff */
[----:B------:R1:W-:Y:S01]  /*f460*/  STSM.16.M88.4 [R166], R156 ;  /* 0x0000009ca6007844 */ /* 0x0003e20000000200 */
[----:B------:R-:W-:-:S02]  /*f470*/  F2FP.BF16.F32.PACK_AB R5, R91, R90 ;  /* 0x0000005a5b05723e */ /* 0x000fc400000010ff */
[----:B------:R-:W-:Y:S02]  /*f480*/  F2FP.BF16.F32.PACK_AB R6, R93, R92 ;  /* 0x0000005c5d06723e */ /* 0x000fe400000010ff */
[----:B------:R-:W-:Y:S02]  /*f490*/  F2FP.BF16.F32.PACK_AB R7, R95, R94 ;  /* 0x0000005e5f07723e */ /* 0x000fe400000010ff */
[----:B------:R-:W-:Y:S02]  /*f4a0*/  MOV R170, R170 ;  /* 0x000000aa00aa7202 */ /* 0x000fe40000000f00 */
[----:B--2---:R-:W-:Y:S01]  /*f4b0*/  F2FP.BF16.F32.PACK_AB R8, R97, R96 ;  /* 0x000000606108723e */ /* 0x004fe200000010ff */
[----:B------:R-:W-:Y:S01]  /*f4c0*/  STSM.16.M88.4 [R168], R4 ;  /* 0x00000004a8007844 */ /* 0x000fe20000000200 */
[----:B------:R-:W-:Y:S02]  /*f4d0*/  F2FP.BF16.F32.PACK_AB R9, R99, R98 ;  /* 0x000000626309723e */ /* 0x000fe400000010ff */
[----:B------:R-:W-:-:S02]  /*f4e0*/  F2FP.BF16.F32.PACK_AB R10, R101, R100 ;  /* 0x00000064650a723e */ /* 0x000fc400000010ff */
[----:B------:R-:W-:Y:S02]  /*f4f0*/  F2FP.BF16.F32.PACK_AB R11, R103, R102 ;  /* 0x00000066670b723e */ /* 0x000fe400000010ff */
[----:B0-----:R-:W-:Y:S02]  /*f500*/  F2FP.BF16.F32.PACK_AB R12, R105, R104 ;  /* 0x00000068690c723e */ /* 0x001fe400000010ff */
[----:B------:R-:W-:Y:S01]  /*f510*/  F2FP.BF16.F32.PACK_AB R13, R107, R106 ;  /* 0x0000006a6b0d723e */ /* 0x000fe200000010ff */
[----:B------:R-:W-:Y:S01]  /*f520*/  STSM.16.M88.4 [R170], R8 ;  /* 0x00000008aa007844 */ /* 0x000fe20000000200 */
[----:B------:R-:W-:Y:S02]  /*f530*/  F2FP.BF16.F32.PACK_AB R14, R109, R108 ;  /* 0x0000006c6d0e723e */ /* 0x000fe400000010ff */
[----:B------:R-:W-:Y:S02]  /*f540*/  F2FP.BF16.F32.PACK_AB R15, R111, R110 ;  /* 0x0000006e6f0f723e */ /* 0x000fe400000010ff */
[----:B---3--:R-:W-:-:S02]  /*f550*/  F2FP.BF16.F32.PACK_AB R152, R113, R112 ;  /* 0x000000707198723e */ /* 0x008fc400000010ff */
[----:B------:R-:W-:Y:S01]  /*f560*/  F2FP.BF16.F32.PACK_AB R153, R115, R114 ;  /* 0x000000727399723e */ /* 0x000fe200000010ff */
[----:B------:R0:W-:Y:S01]  /*f570*/  STSM.16.M88.4 [R17], R12 ;  /* 0x0000000c11007844 */ /* 0x0001e20000000200 */
[----:B------:R-:W-:Y:S02]  /*f580*/  F2FP.BF16.F32.PACK_AB R154, R117, R116 ;  /* 0x00000074759a723e */ /* 0x000fe400000010ff */
[----:B------:R-:W-:Y:S02]  /*f590*/  F2FP.BF16.F32.PACK_AB R155, R119, R118 ;  /* 0x00000076779b723e */ /* 0x000fe400000010ff */
[----:B-1----:R-:W-:Y:S02]  /*f5a0*/  F2FP.BF16.F32.PACK_AB R156, R121, R120 ;  /* 0x00000078799c723e */ /* 0x002fe400000010ff */
[----:B------:R-:W-:Y:S01]  /*f5b0*/  F2FP.BF16.F32.PACK_AB R157, R123, R122 ;  /* 0x0000007a7b9d723e */ /* 0x000fe200000010ff */
[----:B------:R1:W-:Y:S01]  /*f5c0*/  STSM.16.M88.4 [R160], R152 ;  /* 0x00000098a0007844 */ /* 0x0003e20000000200 */
[----:B------:R-:W-:-:S02]  /*f5d0*/  F2FP.BF16.F32.PACK_AB R158, R125, R124 ;  /* 0x0000007c7d9e723e */ /* 0x000fc400000010ff */
[----:B------:R-:W-:Y:S02]  /*f5e0*/  F2FP.BF16.F32.PACK_AB R159, R127, R126 ;  /* 0x0000007e7f9f723e */ /* 0x000fe400000010ff */
[----:B------:R-:W-:Y:S02]  /*f5f0*/  F2FP.BF16.F32.PACK_AB R161, R131, R130 ;  /* 0x0000008283a1723e */ /* 0x000fe400000010ff */
[----:B------:R-:W-:Y:S01]  /*f600*/  F2FP.BF16.F32.PACK_AB R162, R133, R132 ;  /* 0x0000008485a2723e */ /* 0x000fe200000010ff */
[----:B------:R-:W-:Y:S01]  /*f610*/  STSM.16.M88.4 [R3], R156 ;  /* 0x0000009c03007844 */ /* 0x000fe20000000200 */
[----:B------:R-:W-:Y:S01]  /*f620*/  F2FP.BF16.F32.PACK_AB R163, R135, R134 ;  /* 0x0000008687a3723e */ /* 0x000fe200000010ff */
[----:B0-----:R-:W-:Y:S01]  /*f630*/  IMAD.U32 R12, RZ, RZ, UR12 ;  /* 0x0000000cff0c7e24 */ /* 0x001fe2000f8e00ff */
[----:B------:R-:W-:Y:S01]  /*f640*/  F2FP.BF16.F32.PACK_AB R4, R137, R136 ;  /* 0x000000888904723e */ /* 0x000fe200000010ff */
[----:B------:R-:W-:Y:S01]  /*f650*/  IMAD.U32 R13, RZ, RZ, UR13 ;  /* 0x0000000dff0d7e24 */ /* 0x000fe2000f8e00ff */
[----:B------:R-:W-:-:S02]  /*f660*/  F2FP.BF16.F32.PACK_AB R5, R139, R138 ;  /* 0x0000008a8b05723e */ /* 0x000fc400000010ff */
[----:B------:R-:W-:Y:S02]  /*f670*/  F2FP.BF16.F32.PACK_AB R6, R141, R140 ;  /* 0x0000008c8d06723e */ /* 0x000fe400000010ff */
[----:B-1----:R-:W-:Y:S02]  /*f680*/  F2FP.BF16.F32.PACK_AB R160, R129, R128 ;  /* 0x0000008081a0723e */ /* 0x002fe400000010ff */
[----:B------:R-:W-:Y:S02]  /*f690*/  F2FP.BF16.F32.PACK_AB R7, R143, R142 ;  /* 0x0000008e8f07723e */ /* 0x000fe400000010ff */
[----:B------:R-:W-:Y:S01]  /*f6a0*/  MOV R20, R20 ;  /* 0x0000001400147202 */ /* 0x000fe20000000f00 */
[----:B------:R-:W-:Y:S01]  /*f6b0*/  STSM.16.M88.4 [R19], R160 ;  /* 0x000000a013007844 */ /* 0x000fe20000000200 */
[----:B------:R-:W-:Y:S02]  /*f6c0*/  F2FP.BF16.F32.PACK_AB R8, R145, R144 ;  /* 0x000000909108723e */ /* 0x000fe400000010ff */
[----:B------:R-:W-:Y:S01]  /*f6d0*/  F2FP.BF16.F32.PACK_AB R9, R147, R146 ;  /* 0x000000929309723e */ /* 0x000fe200000010ff */
[----:B------:R0:W-:Y:S01]  /*f6e0*/  STSM.16.M88.4 [R22], R4 ;  /* 0x0000000416007844 */ /* 0x0001e20000000200 */
[----:B------:R-:W-:-:S02]  /*f6f0*/  F2FP.BF16.F32.PACK_AB R10, R149, R148 ;  /* 0x00000094950a723e */ /* 0x000fc400000010ff */
[----:B------:R-:W-:Y:S02]  /*f700*/  F2FP.BF16.F32.PACK_AB R11, R151, R150 ;  /* 0x00000096970b723e */ /* 0x000fe400000010ff */
[----:B------:R-:W-:Y:S01]  /*f710*/  ISETP.NE.U32.AND P0, PT, RZ, UR16, PT ;  /* 0x00000010ff007c0c */ /* 0x000fe2000bf05070 */
[----:B------:R-:W-:Y:S01]  /*f720*/  UMOV UR25, 0x9b8 ;  /* 0x000009b800197882 */ /* 0x000fe20000000000 */
[----:B----4-:R-:W-:Y:S01]  /*f730*/  R2UR UR26, R172 ;  /* 0x00000000ac1a72ca */ /* 0x010fe200000e0000 */
[----:B------:R1:W-:Y:S01]  /*f740*/  STSM.16.M88.4 [R20], R8 ;  /* 0x0000000814007844 */ /* 0x0003e20000000200 */
[----:B------:R-:W-:Y:S01]  /*f750*/  BAR.SYNC.DEFER_BLOCKING 0x1, 0x100 ;  /* 0x0044000000007b1d */ /* 0x000fe20000010000 */
[----:B------:R-:W-:-:S13]  /*f760*/  ISETP.NE.AND.EX P0, PT, RZ, UR17, PT, P0 ;  /* 0x00000011ff007c0c */ /* 0x000fda000bf05300 */
[----:B------:R-:W2:Y:S01]  /*f770*/  @P0 LDG.E R12, desc[UR38][R12.64] ;  /* 0x000000260c0c0981 */ /* 0x000ea2000c1e1900 */
[----:B------:R-:W-:Y:S01]  /*f780*/  PLOP3.LUT P4, PT, PT, PT, UP0, 0x80, 0x0 ;  /* 0x000000000000781c */ /* 0x000fe20003f8f008 */
[----:B------:R-:W-:Y:S01]  /*f790*/  @UP0 ULEA.HI.X UR15, UR9, UR15, UR18, 0x2, UP1 ;  /* 0x0000000f090f0291 */ /* 0x000fe200088f1412 */
[----:B0-----:R-:W-:-:S05]  /*f7a0*/  IMAD.U32 R4, RZ, RZ, UR14 ;  /* 0x0000000eff047e24 */ /* 0x001fca000f8e00ff */
[----:B------:R-:W-:-:S06]  /*f7b0*/  IMAD.U32 R5, RZ, RZ, UR15 ;  /* 0x0000000fff057e24 */ /* 0x000fcc000f8e00ff */
[----:B------:R0:W3:Y:S01]  /*f7c0*/  @P4 LDG.E R6, desc[UR38][R4.64] ;  /* 0x0000002604064981 */ /* 0x0000e2000c1e1900 */
[----:B------:R-:W-:Y:S01]  /*f7d0*/  UISETP.NE.AND UP0, UPT, UR20, URZ, UPT ;  /* 0x0000003f1400728c */ /* 0x000fe2000bf05270 */
[----:B------:R-:W-:Y:S01]  /*f7e0*/  VIADD R3, R216, UR28 ;  /* 0x0000001cd8037c36 */ /* 0x000fe20008000000 */
[----:B------:R-:W-:Y:S02]  /*f7f0*/  UISETP.NE.AND UP1, UPT, UR22, 0x1, UPT ;  /* 0x000000011600788c */ /* 0x000fe4000bf25270 */
[----:B------:R-:W-:Y:S02]  /*f800*/  USEL UR4, UR20, UR4, UP0 ;  /* 0x0000000414047287 */ /* 0x000fe40008000000 */
[----:B------:R-:W-:Y:S02]  /*f810*/  UISETP.NE.U32.AND UP0, UPT, UR16, URZ, UPT ;  /* 0x0000003f1000728c */ /* 0x000fe4000bf05070 */
[----:B------:R-:W-:Y:S01]  /*f820*/  UISETP.GT.AND UP2, UPT, UR4, 0x1, UPT ;  /* 0x000000010400788c */ /* 0x000fe2000bf44270 */
[----:B------:R-:W-:Y:S01]  /*f830*/  PLOP3.LUT P1, PT, PT, PT, UP1, 0x80, 0x0 ;  /* 0x000000000000781c */ /* 0x000fe20003f2f018 */
[----:B------:R-:W-:Y:S01]  /*f840*/  UISETP.NE.AND.EX UP0, UPT, UR17, URZ, UPT, UP0 ;  /* 0x0000003f1100728c */ /* 0x000fe2000bf05300 */
[----:B0-----:R-:W-:Y:S01]  /*f850*/  IMAD.MOV.U32 R5, RZ, RZ, R3 ;  /* 0x000000ffff057224 */ /* 0x001fe200078e0003 */
[----:B------:R-:W-:Y:S01]  /*f860*/  USEL UR25, UR25, 0x978, UP2 ;  /* 0x0000097819197887 */ /* 0x000fe20009000000 */
[----:B------:R-:W-:Y:S01]  /*f870*/  UMOV UR4, URZ ;  /* 0x0000003f00047c82 */ /* 0x000fe20008000000 */
[----:B------:R-:W-:Y:S01]  /*f880*/  USEL UR9, UR9, URZ, !UP0 ;  /* 0x0000003f09097287 */ /* 0x000fe2000c000000 */
[----:B------:R-:W-:Y:S01]  /*f890*/  @UP1 ULDC UR27, c[0x0][0xbec] ;  /* 0x0002fb00001b1ab9 */ /* 0x000fe20000000800 */
[----:B------:R-:W-:-:S02]  /*f8a0*/  USEL UR23, UR19, URZ, UP2 ;  /* 0x0000003f13177287 */ /* 0x000fc40009000000 */
[----:B------:R-:W-:-:S04]  /*f8b0*/  USEL UR24, UR18, URZ, !UP0 ;  /* 0x0000003f12187287 */ /* 0x000fc8000c000000 */
[----:B------:R-:W-:Y:S01]  /*f8c0*/  @P1 IMAD.HI.U32 R4, R3, UR27, RZ ;  /* 0x0000001b03041c27 */ /* 0x000fe2000f8e00ff */
[----:B------:R-:W-:Y:S01]  /*f8d0*/  @UP1 ULDC UR30, c[0x0][0xbf0] ;  /* 0x0002fc00001e1ab9 */ /* 0x000fe20000000800 */
[----:B------:R-:W-:Y:S01]  /*f8e0*/  ULDC.64 UR18, c[0x0][UR25+0x220] ;  /* 0x0000880019127abb */ /* 0x000fe20008000a00 */
[----:B------:R-:W-:Y:S01]  /*f8f0*/  ULDC.64 UR16, c[0x0][UR25+0x218] ;  /* 0x0000860019107abb */ /* 0x000fe20008000a00 */
[----:B------:R-:W-:Y:S01]  /*f900*/  UIMAD UR19, UR19, UR9, URZ ;  /* 0x00000009131372a4 */ /* 0x000fe2000f8e023f */
[----:B------:R-:W-:Y:S01]  /*f910*/  @P1 SHF.R.U32.HI R5, RZ, UR30, R4 ;  /* 0x0000001eff051c19 */ /* 0x000fe20008011604 */
[----:B------:R-:W-:Y:S01]  /*f920*/  ULDC.64 UR20, c[0x0][UR25+0x228] ;  /* 0x00008a0019147abb */ /* 0x000fe20008000a00 */
[----:B------:R-:W-:Y:S02]  /*f930*/  UIMAD.WIDE.U32 UR14, UR16, UR26, URZ ;  /* 0x0000001a100e72a5 */ /* 0x000fe4000f8e003f */
[----:B------:R-:W-:Y:S01]  /*f940*/  UIMAD UR26, UR17, UR26, URZ ;  /* 0x0000001a111a72a4 */ /* 0x000fe2000f8e023f */
[----:B------:R-:W-:Y:S01]  /*f950*/  IMAD.MOV R4, RZ, RZ, -R5 ;  /* 0x000000ffff047224 */ /* 0x000fe200078e0a05 */
[----:B------:R-:W-:-:S02]  /*f960*/  UIMAD.WIDE.U32 UR28, UR20, UR23, URZ ;  /* 0x00000017141c72a5 */ /* 0x000fc4000f8e003f */
[----:B------:R-:W-:Y:S01]  /*f970*/  UIMAD.WIDE.U32 UR16, UR18, UR9, URZ ;  /* 0x00000009121072a5 */ /* 0x000fe2000f8e003f */
[----:B------:R-:W-:Y:S01]  /*f980*/  IMAD R7, R4, UR22, R3 ;  /* 0x0000001604077c24 */ /* 0x000fe2000f8e0203 */
[----:B------:R-:W-:Y:S02]  /*f990*/  UIMAD UR20, UR21, UR23, URZ ;  /* 0x00000017151472a4 */ /* 0x000fe4000f8e023f */
[----:B------:R-:W-:Y:S01]  /*f9a0*/  UIMAD UR19, UR18, UR24, UR19 ;  /* 0x00000018121372a4 */ /* 0x000fe2000f8e0213 */
[----:B-1----:R-:W-:Y:S01]  /*f9b0*/  IMAD.U32 R8, RZ, RZ, UR28 ;  /* 0x0000001cff087e24 */ /* 0x002fe2000f8e00ff */
[----:B------:R-:W-:Y:S02]  /*f9c0*/  UIADD3 UR20, UR29, UR20, URZ ;  /* 0x000000141d147290 */ /* 0x000fe4000fffe03f */
[----:B------:R-:W-:Y:S02]  /*f9d0*/  UIADD3 UR19, UR17, UR19, URZ ;  /* 0x0000001311137290 */ /* 0x000fe4000fffe03f */
[----:B------:R-:W-:-:S02]  /*f9e0*/  UIADD3 UR26, UR15, UR26, URZ ;  /* 0x0000001a0f1a7290 */ /* 0x000fc4000fffe03f */
[----:B------:R-:W-:Y:S01]  /*f9f0*/  IMAD.U32 R10, RZ, RZ, UR20 ;  /* 0x00000014ff0a7e24 */ /* 0x000fe2000f8e00ff */
[----:B--2---:R-:W-:-:S13]  /*fa00*/  @P0 R2UR UR4, R12 ;  /* 0x000000000c0402ca */ /* 0x004fda00000e0000 */
        /* <DEDUP_REMOVED lines=15> */
[----:B---3--:R-:W-:Y:S02]  /*fb00*/  @P4 R2UR UR14, R6 ;  /* 0x00000000060e42ca */ /* 0x008fe400000e0000 */
[----:B------:R-:W-:Y:S01]  /*fb10*/  IMAD.IADD R5, R5, 0x1, R9 ;  /* 0x0000000105057824 */ /* 0x000fe200078e0209 */
[----:B------:R-:W-:-:S04]  /*fb20*/  LEA R9, P2, R4, UR18, 0x2 ;  /* 0x0000001204097c11 */ /* 0x000fc8000f8410ff */
[----:B------:R-:W-:Y:S01]  /*fb30*/  LEA.HI.X R10, R4, UR19, R5, 0x2, P2 ;  /* 0x00000013040a7c11 */ /* 0x000fe200090f1405 */
[----:B------:R-:W-:Y:S08]  /*fb40*/  @P4 BRA `(.L_x_2418) ;  /* 0x0000000000284947 */ /* 0x000ff00003800000 */
        /* <DEDUP_REMOVED lines=10> */
.L_x_2418:
[----:B------:R-:W2:Y:S04]  /*fbf0*/  LDL R11, [R1+0x3c] ;  /* 0x00003c00010b7983 */ /* 0x000ea80000100800 */
[----:B------:R-:W3:Y:S01]  /*fc00*/  LDL R8, [R1+0x38] ;  /* 0x0000380001087983 */ /* 0x000ee20000100800 */
[----:B------:R-:W-:Y:S01]  /*fc10*/  R2UR UR12, R215 ;  /* 0x00000000d70c72ca */ /* 0x000fe200000e0000 */
[----:B------:R-:W-:Y:S01]  /*fc20*/  UIMAD UR16, UR14, UR22, URZ ;  /* 0x000000160e1072a4 */ /* 0x000fe2000f8e023f */
[----:B------:R-:W-:Y:S01]  /*fc30*/  PLOP3.LUT P3, PT, PT, PT, UP2, 0x80, 0x0 ;  /* 0x000000000000781c */ /* 0x000fe20003f6f028 */
        /* <DEDUP_REMOVED lines=40> */
[----:B------:R-:W-:Y:S01]  /*fec0*/  UIMAD UR12, UR17, UR14, URZ ;  /* 0x0000000e110c72a4 */ /* 0x000fe2000f8e023f */
[----:B------:R-:W-:Y:S01]  /*fed0*/  LOP3.LUT R48, R49, 0x380, RZ, 0xc0, !PT ;  /* 0x0000038031307812 */ /* 0x000fe200078ec0ff */
[----:B------:R-:W-:Y:S01]  /*fee0*/  UIMAD.WIDE.U32 UR10, UR4, UR14, URZ ;  /* 0x0000000e040a72a5 */ /* 0x000fe2000f8e003f */
        /* <DEDUP_REMOVED lines=8> */
[----:B------:R-:W-:Y:S01]  /*ff70*/  UIMAD UR12, UR4, UR15, UR12 ;  /* 0x0000000f040c72a4 */ /* 0x000fe2000f8e020c */
[C---:B------:R-:W-:Y:S01]  /*ff80*/  IADD3 R41, P4, R2.reuse, 0x7000, RZ ;  /* 0x0000700002297810 */ /* 0x040fe20007f9e0ff */
[----:B------:R-:W-:Y:S01]  /*ff90*/  @UP1 ULDC UR14, c[0x0][0xbec] ;  /* 0x0002fb00000e1ab9 */ /* 0x000fe20000000800 */
        /* <DEDUP_REMOVED lines=11> */
[----:B------:R-:W-:Y:S01]  /*10050*/  IMAD.X R49, RZ, RZ, R3, P2 ;  /* 0x000000ffff317224 */ /* 0x000fe200010e0603 */
[----:B------:R-:W-:-:S02]  /*10060*/  IADD3 R5, P2, R2, 0xf000, RZ ;  /* 0x0000f00002057810 */ /* 0x000fc40007f5e0ff */
[----:B------:R-:W-:Y:S02]  /*10070*/  SHF.R.U64 R28, R28, 0x3, RZ ;  /* 0x000000031c1c7819 */ /* 0x000fe400000012ff */
[----:B------:R-:W-:Y:S02]  /*10080*/  SHF.R.U64 R32, R32, 0x3, RZ ;  /* 0x0000000320207819 */ /* 0x000fe400000012ff */
[----:B------:R-:W-:Y:S01]  /*10090*/  SHF.R.U64 R7, R7, 0x3, RZ ;  /* 0x0000000307077819 */ /* 0x000fe200000012ff */
[----:B------:R-:W-:Y:S01]  /*100a0*/  UIADD3 UR11, UR11, UR12, URZ ;  /* 0x0000000c0b0b7290 */ /* 0x000fe2000fffe03f */
[----:B------:R-:W-:Y:S01]  /*100b0*/  SHF.R.U64 R36, R36, 0x3, RZ ;  /* 0x0000000324247819 */ /* 0x000fe200000012ff */
[----:B------:R-:W-:Y:S01]  /*100c0*/  USHF.R.S32.HI UR4, URZ, 0x1f, UR9 ;  /* 0x0000001f3f047899 */ /* 0x000fe20008011409 */
[----:B------:R-:W-:Y:S01]  /*100d0*/  SHF.R.U64 R40, R40, 0x3, RZ ;  /* 0x0000000328287819 */ /* 0x000fe200000012ff */
[----:B------:R-:W-:Y:S01]  /*100e0*/  ULDC.64 UR12, c[0x0][0xae8] ;  /* 0x0002ba00000c7ab9 */ /* 0x000fe20000000a00 */
[----:B------:R-:W-:Y:S01]  /*100f0*/  SHF.R.U64 R44, R44, 0x3, RZ ;  /* 0x000000032c2c7819 */ /* 0x000fe200000012ff */
[--C-:B------:R-:W-:Y:S01]  /*10100*/  IMAD.X R73, RZ, RZ, R3.reuse, P2 ;  /* 0x000000ffff497224 */ /* 0x100fe200010e0603 */
[----:B------:R-:W-:Y:S01]  /*10110*/  LOP3.LUT R4, R5, 0x380, RZ, 0xc0, !PT ;  /* 0x0000038005047812 */ /* 0x000fe200078ec0ff */
[----:B------:R-:W5:Y:S01]  /*10120*/  LD.E.128 R48, desc[UR38][R48.64] ;  /* 0x0000002630307980 */ /* 0x000f62000c101d00 */
        /* <DEDUP_REMOVED lines=11> */
[----:B------:R-:W-:Y:S01]  /*101e0*/  UIMAD.WIDE.U32 UR10, UR19, UR12, UR10 ;  /* 0x0000000c130a72a5 */ /* 0x000fe2000f8e000a */
[C---:B------:R-:W-:Y:S01]  /*101f0*/  IADD3 R57, P6, R2.reuse, 0xb000, RZ ;  /* 0x0000b00002397810 */ /* 0x040fe20007fde0ff */
[----:B------:R-:W5:Y:S01]  /*10200*/  LD.E.128 R28, desc[UR38][R28.64] ;  /* 0x000000261c1c7980 */ /* 0x000f62000c101d00 */
[----:B------:R-:W-:-:S02]  /*10210*/  IADD3 R61, P5, R2, 0xc000, RZ ;  /* 0x0000c000023d7810 */ /* 0x000fc40007fbe0ff */
[C---:B------:R-:W-:Y:S01]  /*10220*/  IADD3 R65, P4, R2.reuse, 0xd000, RZ ;  /* 0x0000d00002417810 */ /* 0x040fe20007f9e0ff */
[----:B------:R-:W5:Y:S01]  /*10230*/  LD.E.128 R32, desc[UR38][R32.64] ;  /* 0x0000002620207980 */ /* 0x000f62000c101d00 */
[----:B------:R-:W-:Y:S02]  /*10240*/  IADD3 R69, P3, R2, 0xe000, RZ ;  /* 0x0000e00002457810 */ /* 0x000fe40007f7e0ff */
[----:B------:R-:W-:Y:S01]  /*10250*/  SHF.R.U64 R4, R4, 0x3, RZ ;  /* 0x0000000304047819 */ /* 0x000fe200000012ff */
[----:B------:R-:W5:Y:S01]  /*10260*/  LD.E.128 R36, desc[UR38][R36.64] ;  /* 0x0000002624247980 */ /* 0x000f62000c101d00 */
[----:B------:R-:W-:Y:S02]  /*10270*/  LOP3.LUT R2, R7, R2, RZ, 0x3c, !PT ;  /* 0x0000000207027212 */ /* 0x000fe400078e3cff */
[----:B------:R-:W-:Y:S01]  /*10280*/  LOP3.LUT R72, R4, R5, RZ, 0x3c, !PT ;  /* 0x0000000504487212 */ /* 0x000fe200078e3cff */
[----:B------:R-:W-:Y:S01]  /*10290*/  UIMAD UR11, UR19, UR13, UR11 ;  /* 0x0000000d130b72a4 */ /* 0x000fe2000f8e020b */
[----:B------:R-:W-:Y:S01]  /*102a0*/  LOP3.LUT R52, R53, 0x380, RZ, 0xc0, !PT ;  /* 0x0000038035347812 */ /* 0x000fe200078ec0ff */
[----:B------:R0:W5:Y:S01]  /*102b0*/  LD.E.128 R4, desc[UR38][R2.64] ;  /* 0x0000002602047980 */ /* 0x000162000c101d00 */
[----:B------:R-:W-:Y:S01]  /*102c0*/  ULDC.64 UR12, c[0x0][0xaf0] ;  /* 0x0002bc00000c7ab9 */ /* 0x000fe20000000a00 */
[----:B------:R-:W-:Y:S01]  /*102d0*/  LOP3.LUT R56, R57, 0x380, RZ, 0xc0, !PT ;  /* 0x0000038039387812 */ /* 0x000fe200078ec0ff */
[----:B------:R-:W-:Y:S01]  /*102e0*/  UIMAD UR4, UR4, UR12, URZ ;  /* 0x0000000c040472a4 */ /* 0x000fe2000f8e023f */
[----:B------:R-:W-:Y:S01]  /*102f0*/  LOP3.LUT R60, R61, 0x380, RZ, 0xc0, !PT ;  /* 0x000003803d3c7812 */ /* 0x000fe200078ec0ff */
[----:B------:R-:W5:Y:S01]  /*10300*/  LD.E.128 R40, desc[UR38][R40.64] ;  /* 0x0000002628287980 */ /* 0x000f62000c101d00 */
[----:B------:R-:W-:-:S02]  /*10310*/  LOP3.LUT R64, R65, 0x380, RZ, 0xc0, !PT ;  /* 0x0000038041407812 */ /* 0x000fc400078ec0ff */
[----:B------:R-:W-:Y:S01]  /*10320*/  LOP3.LUT R68, R69, 0x380, RZ, 0xc0, !PT ;  /* 0x0000038045447812 */ /* 0x000fe200078ec0ff */
[----:B------:R-:W5:Y:S01]  /*10330*/  LD.E.128 R44, desc[UR38][R44.64] ;  /* 0x000000262c2c7980 */ /* 0x000f62000c101d00 */
[----:B0-----:R-:W-:Y:S01]  /*10340*/  IMAD R2, R20, 0x20, R17 ;  /* 0x0000002014027824 */ /* 0x001fe200078e0211 */
[----:B------:R-:W-:Y:S01]  /*10350*/  UIMAD UR4, UR9, UR13, UR4 ;  /* 0x0000000d090472a4 */ /* 0x000fe2000f8e0204 */
[----:B------:R-:W-:Y:S01]  /*10360*/  SHF.R.U64 R52, R52, 0x3, RZ ;  /* 0x0000000334347819 */ /* 0x000fe200000012ff */
[----:B------:R-:W5:Y:S01]  /*10370*/  LD.E.128 R72, desc[UR38][R72.64] ;  /* 0x0000002648487980 */ /* 0x000f62000c101d00 */
[----:B------:R-:W-:Y:S01]  /*10380*/  VIADD R22, R2, UR18 ;  /* 0x0000001202167c36 */ /* 0x000fe20008000000 */
[----:B------:R-:W-:Y:S01]  /*10390*/  UIMAD.WIDE.U32 UR10, UR9, UR12, UR10 ;  /* 0x0000000c090a72a5 */ /* 0x000fe2000f8e000a */
[----:B------:R-:W-:Y:S02]  /*103a0*/  SHF.R.U64 R56, R56, 0x3, RZ ;  /* 0x0000000338387819 */ /* 0x000fe400000012ff */
[----:B------:R-:W-:Y:S01]  /*103b0*/  @P1 IMAD.HI.U32 R2, R22, UR14, RZ ;  /* 0x0000000e16021c27 */ /* 0x000fe2000f8e00ff */
[----:B------:R-:W-:Y:S01]  /*103c0*/  @UP1 ULDC UR9, c[0x0][0xbf0] ;  /* 0x0002fc0000091ab9 */ /* 0x000fe20000000800 */
[----:B------:R-:W-:-:S02]  /*103d0*/  SHF.R.U64 R60, R60, 0x3, RZ ;  /* 0x000000033c3c7819 */ /* 0x000fc400000012ff */
[----:B------:R-:W-:Y:S01]  /*103e0*/  IMAD.MOV.U32 R19, RZ, RZ, R22 ;  /* 0x000000ffff137224 */ /* 0x000fe200078e0016 */
[----:B------:R-:W-:Y:S02]  /*103f0*/  SHF.R.U64 R64, R64, 0x3, RZ ;  /* 0x0000000340407819 */ /* 0x000fe400000012ff */
[----:B------:R-:W-:Y:S02]  /*10400*/  SHF.R.U64 R68, R68, 0x3, RZ ;  /* 0x0000000344447819 */ /* 0x000fe400000012ff */
[----:B------:R-:W-:Y:S01]  /*10410*/  @P1 SHF.R.U32.HI R19, RZ, UR9, R2 ;  /* 0x00000009ff131c19 */ /* 0x000fe20008011602 */
[----:B------:R-:W-:Y:S01]  /*10420*/  UIADD3 UR4, UR11, UR4, URZ ;  /* 0x000000040b047290 */ /* 0x000fe2000fffe03f */
        /* <DEDUP_REMOVED lines=10> */
[--C-:B------:R-:W-:Y:S01]  /*104d0*/  SHF.R.S32.HI R20, RZ, 0x1f, R19.reuse ;  /* 0x0000001fff147819 */ /* 0x100fe20000011413 */
[----:B------:R-:W-:Y:S01]  /*104e0*/  IMAD.MOV R21, RZ, RZ, -R19 ;  /* 0x000000ffff157224 */ /* 0x000fe200078e0a13 */
[----:B------:R-:W5:Y:S01]  /*104f0*/  LD.E.128 R52, desc[UR38][R52.64] ;  /* 0x0000002634347980 */ /* 0x000f62000c101d00 */
[----:B------:R-:W-:-:S02]  /*10500*/  IMAD.U32 R2, RZ, RZ, UR10 ;  /* 0x0000000aff027e24 */ /* 0x000fc4000f8e00ff */
[----:B------:R-:W-:Y:S01]  /*10510*/  IMAD.U32 R3, RZ, RZ, UR11 ;  /* 0x0000000bff037e24 */ /* 0x000fe2000f8e00ff */
[----:B------:R-:W-:Y:S01]  /*10520*/  ULDC.64 UR10, c[0x0][0xae0] ;  /* 0x0002b800000a7ab9 */ /* 0x000fe20000000a00 */
[----:B------:R-:W-:Y:S01]  /*10530*/  IMAD.U32 R3, RZ, RZ, UR4 ;  /* 0x00000004ff037e24 */ /* 0x000fe2000f8e00ff */
[----:B------:R-:W5:Y:S01]  /*10540*/  LD.E.128 R56, desc[UR38][R56.64] ;  /* 0x0000002638387980 */ /* 0x000f62000c101d00 */
[----:B------:R-:W-:Y:S02]  /*10550*/  IMAD R20, R20, UR10, RZ ;  /* 0x0000000a14147c24 */ /* 0x000fe4000f8e02ff */
[----:B------:R-:W-:Y:S01]  /*10560*/  IMAD R21, R21, UR22, R22 ;  /* 0x0000001615157c24 */ /* 0x000fe2000f8e0216 */
[----:B------:R-:W5:Y:S01]  /*10570*/  LD.E.128 R60, desc[UR38][R60.64] ;  /* 0x000000263c3c7980 */ /* 0x000f62000c101d00 */
[----:B------:R-:W-:-:S03]  /*10580*/  IMAD.WIDE.U32 R2, R19, UR10, R2 ;  /* 0x0000000a13027c25 */ /* 0x000fc6000f8e0002 */
[----:B------:R-:W5:Y:S01]  /*10590*/  LD.E.128 R64, desc[UR38][R64.64] ;  /* 0x0000002640407980 */ /* 0x000f62000c101d00 */
[----:B------:R-:W-:Y:S01]  /*105a0*/  IMAD R77, R19, UR11, R20 ;  /* 0x0000000b134d7c24 */ /* 0x000fe2000f8e0214 */
[----:B------:R-:W-:Y:S01]  /*105b0*/  SHF.R.S32.HI R19, RZ, 0x1f, R21 ;  /* 0x0000001fff137819 */ /* 0x000fe20000011415 */
[----:B------:R-:W-:Y:S01]  /*105c0*/  ULDC.64 UR10, c[0x0][0xad8] ;  /* 0x0002b600000a7ab9 */ /* 0x000fe20000000a00 */
[----:B------:R-:W5:Y:S01]  /*105d0*/  LD.E.128 R68, desc[UR38][R68.64] ;  /* 0x0000002644447980 */ /* 0x000f62000c101d00 */
[----:B------:R-:W-:Y:S02]  /*105e0*/  IMAD.IADD R3, R3, 0x1, R77 ;  /* 0x0000000103037824 */ /* 0x000fe400078e024d */
[----:B------:R-:W-:Y:S01]  /*105f0*/  IMAD R20, R19, UR10, RZ ;  /* 0x0000000a13147c24 */ /* 0x000fe2000f8e02ff */
[----:B------:R-:W-:Y:S01]  /*10600*/  @!PT LDS RZ, [RZ] ;  /* 0x00000000fffff984 */ /* 0x000fe20000000800 */
[----:B------:R-:W-:Y:S01]  /*10610*/  @!PT LDS RZ, [RZ] ;  /* 0x00000000fffff984 */ /* 0x000fe20000000800 */
[----:B------:R-:W-:Y:S01]  /*10620*/  @!PT LDS RZ, [RZ] ;  /* 0x00000000fffff984 */ /* 0x000fe20000000800 */
[----:B------:R-:W-:Y:S01]  /*10630*/  @!PT LDS RZ, [RZ] ;  /* 0x00000000fffff984 */ /* 0x000fe20000000800 */
[----:B------:R0:W-:Y:S06]  /*10640*/  MEMBAR.ALL.CTA ;  /* 0x0000000000007992 */ /* 0x0001ec0000008000 */
[----:B0-----:R-:W0:Y:S01]  /*10650*/  FENCE.VIEW.ASYNC.S ;  /* 0x00000000000073c6 */ /* 0x001e220000000000 */
[----:B------:R-:W-:-:S02]  /*10660*/  VIADD R22, R17, UR18 ;  /* 0x0000001211167c36 */ /* 0x000fc40008000000 */
[C---:B------:R-:W-:Y:S02]  /*10670*/  IMAD R17, R21.reuse, UR11, R20 ;  /* 0x0000000b15117c24 */ /* 0x040fe4000f8e0214 */
[----:B------:R-:W-:Y:S01]  /*10680*/  IMAD.WIDE.U32 R2, R21, UR10, R2 ;  /* 0x0000000a15027c25 */ /* 0x000fe2000f8e0002 */
[----:B------:R-:W-:-:S03]  /*10690*/  ULDC.64 UR10, c[0x0][0xa80] ;  /* 0x0002a000000a7ab9 */ /* 0x000fc60000000a00 */
[----:B------:R-:W-:Y:S02]  /*106a0*/  VIADD R19, R22, 0x20 ;  /* 0x0000002016137836 */ /* 0x000fe40000000000 */
[----:B------:R-:W-:Y:S01]  /*106b0*/  IMAD.IADD R3, R3, 0x1, R17 ;  /* 0x0000000103037824 */ /* 0x000fe200078e0211 */
[C---:B------:R-:W-:Y:S01]  /*106c0*/  LEA R17, P2, R2.reuse, UR10, 0x1 ;  /* 0x0000000a02117c11 */ /* 0x040fe2000f8408ff */
[----:B------:R-:W-:Y:S01]  /*106d0*/  UIADD3 UR8, UR8, 0x38820, URZ ;  /* 0x0003882008087890 */ /* 0x000fe2000fffe03f */
[----:B------:R-:W-:Y:S02]  /*106e0*/  ISETP.GE.AND P1, PT, R19, UR16, PT ;  /* 0x0000001013007c0c */ /* 0x000fe4000bf26270 */
[----:B------:R-:W-:Y:S02]  /*106f0*/  LEA.HI.X R19, R2, UR11, R3, 0x1, P2 ;  /* 0x0000000b02137c11 */ /* 0x000fe400090f0c03 */
[C---:B------:R-:W-:Y:S01]  /*10700*/  ISETP.GE.AND P2, PT, R22.reuse, UR16, PT ;  /* 0x0000001016007c0c */ /* 0x040fe2000bf46270 */
[----:B------:R-:W-:Y:S01]  /*10710*/  UPRMT UR8, URZ, 0x654, UR8 ;  /* 0x000006543f087896 */ /* 0x000fe20008000008 */
[----:B------:R-:W-:-:S02]  /*10720*/  VIADD R20, R22, 0x40 ;  /* 0x0000004016147836 */ /* 0x000fc40000000000 */
[C---:B------:R-:W-:Y:S02]  /*10730*/  VIADD R80, R0.reuse, 0x40 ;  /* 0x0000004000507836 */ /* 0x040fe40000000000 */
[C---:B------:R-:W-:Y:S02]  /*10740*/  VIADD R84, R0.reuse, 0x80 ;  /* 0x0000008000547836 */ /* 0x040fe40000000000 */
[----:B------:R-:W-:Y:S01]  /*10750*/  VIADD R86, R0, 0xc0 ;  /* 0x000000c000567836 */ /* 0x000fe20000000000 */
[----:B0-----:R0:W1:Y:S01]  /*10760*/  SHFL.IDX PT, R81, R17, RZ, 0x181f ;  /* 0x00181fff11517589 */ /* 0x00106200000e0000 */
[----:B------:R-:W-:Y:S01]  /*10770*/  SYNCS.ARRIVE.TRANS64.RED.A1T0 RZ, [UR8], RZ ;  /* 0x000000ffffff79a7 */ /* 0x000fe20008100408 */
[----:B------:R-:W-:Y:S02]  /*10780*/  BSSY B1, `(.L_x_2420) ;  /* 0x0000019000017945 */ /* 0x000fe40003800000 */
[----:B------:R0:W2:Y:S01]  /*10790*/  SHFL.IDX PT, R79, R19, RZ, 0x181f ;  /* 0x00181fff134f7589 */ /* 0x0000a200000e0000 */
[----:B------:R-:W-:-:S02]  /*107a0*/  ISETP.GE.AND P0, PT, R20, UR16, PT ;  /* 0x0000001014007c0c */ /* 0x000fc4000bf06270 */
[----:B------:R-:W-:Y:S02]  /*107b0*/  SHF.R.S32.HI R87, RZ, 0x1f, R0 ;  /* 0x0000001fff577819 */ /* 0x000fe40000011400 */
        /* <DEDUP_REMOVED lines=21> */
.L_x_2421:
[----:B------:R-:W-:Y:S05]  /*10910*/  BSYNC B1 ;  /* 0x0000000000017941 */ /* 0x000fea0003800000 */
.L_x_2420:
        /* <DEDUP_REMOVED lines=21> */
.L_x_2423:
[----:B------:R-:W-:Y:S05]  /*10a70*/  BSYNC B1 ;  /* 0x0000000000017941 */ /* 0x000fea0003800000 */
.L_x_2422:
        /* <DEDUP_REMOVED lines=21> */
.L_x_2425:
[----:B------:R-:W-:Y:S05]  /*10bd0*/  BSYNC B1 ;  /* 0x0000000000017941 */ /* 0x000fea0003800000 */
.L_x_2424:
[----:B0-----:R-:W-:Y:S01]  /*10be0*/  VIADD R2, R22, 0x60 ;  /* 0x0000006016027836 */ /* 0x001fe20000000000 */
[----:B---3--:R-:W0:Y:S04]  /*10bf0*/  SHFL.IDX PT, R19, R19, 0x3, 0x181f ;  /* 0x00781f0013137f89 */ /* 0x008e2800000e0000 */
[----:B------:R-:W-:Y:S01]  /*10c00*/  ISETP.GE.AND P0, PT, R2, UR16, PT ;  /* 0x0000001002007c0c */ /* 0x000fe2000bf06270 */
[----:B------:R-:W3:-:S12]  /*10c10*/  SHFL.IDX PT, R17, R17, 0x3, 0x181f ;  /* 0x00781f0011117f89 */ /* 0x000ed800000e0000 */
        /* <DEDUP_REMOVED lines=20> */
.L_x_2419:
        /* <DEDUP_REMOVED lines=25> */
[----:B------:R-:W-:Y:S01]  /*10ef0*/  VIADD R172, R23, 0x60 ;  /* 0x0000006017ac7836 */ /* 0x000fe20000000000 */
[----:B------:R-:W-:Y:S01]  /*10f00*/  ULDC.64 UR12, c[0x0][0xb48] ;  /* 0x0002d200000c7ab9 */ /* 0x000fe20000000a00 */
[----:B------:R-:W-:Y:S01]  /*10f10*/  @UP1 ULDC UR9, c[0x0][0xbec] ;  /* 0x0002fb0000091ab9 */ /* 0x000fe20000000800 */
[----:B------:R-:W-:Y:S01]  /*10f20*/  UIADD3 UR11, UR11, UR4, URZ ;  /* 0x000000040b0b7290 */ /* 0x000fe2000fffe03f */
[----:B------:R-:W-:Y:S01]  /*10f30*/  @P1 IMAD.HI.U32 R0, R3, UR9, RZ ;  /* 0x0000000903001c27 */ /* 0x000fe2000f8e00ff */
[----:B------:R-:W-:Y:S01]  /*10f40*/  UPRMT UR8, URZ, 0x654, UR8 ;  /* 0x000006543f087896 */ /* 0x000fe20008000008 */
[----:B------:R-:W-:Y:S01]  /*10f50*/  BSSY B1, `(.L_x_2427) ;  /* 0x00000df000017945 */ /* 0x000fe20003800000 */
[----:B------:R-:W-:Y:S01]  /*10f60*/  @UP1 ULDC UR4, c[0x0][0xbf0] ;  /* 0x0002fc0000041ab9 */ /* 0x000fe20000000800 */
[----:B------:R-:W-:Y:S01]  /*10f70*/  UIMAD.WIDE.U32 UR10, UR16, UR12, UR10 ;  /* 0x0000000c100a72a5 */ /* 0x000fe2000f8e000a */
[----:B------:R-:W-:Y:S01]  /*10f80*/  @P1 SHF.R.U32.HI R5, RZ, UR4, R0 ;  /* 0x00000004ff051c19 */ /* 0x000fe20008011600 */
[C---:B------:R-:W-:Y:S01]  /*10f90*/  VIADD R174, R23.reuse, 0x58 ;  /* 0x0000005817ae7836 */ /* 0x040fe20000000000 */
[----:B------:R-:W-:Y:S01]  /*10fa0*/  SHF.R.S32.HI R20, RZ, 0x1f, R222 ;  /* 0x0000001fff147819 */ /* 0x000fe200000114de */
[----:B------:R-:W-:Y:S01]  /*10fb0*/  UIMAD UR4, UR16, UR13, UR11 ;  /* 0x0000000d100472a4 */ /* 0x000fe2000f8e020b */
[--C-:B------:R-:W-:Y:S01]  /*10fc0*/  SHF.R.S32.HI R0, RZ, 0x1f, R5.reuse ;  /* 0x0000001fff007819 */ /* 0x100fe20000011405 */
[----:B------:R-:W-:Y:S01]  /*10fd0*/  IMAD.MOV R2, RZ, RZ, -R5 ;  /* 0x000000ffff027224 */ /* 0x000fe200078e0a05 */
[----:B------:R-:W-:Y:S01]  /*10fe0*/  ULDC.64 UR12, c[0x0][0xb30] ;  /* 0x0002cc00000c7ab9 */ /* 0x000fe20000000a00 */
[----:B------:R-:W-:Y:S01]  /*10ff0*/  VIADD R176, R23, 0x50 ;  /* 0x0000005017b07836 */ /* 0x000fe20000000000 */
[----:B------:R-:W-:Y:S01]  /*11000*/  SYNCS.ARRIVE.TRANS64.RED.A1T0 RZ, [UR8], RZ ;  /* 0x000000ffffff79a7 */ /* 0x000fe20008100408 */
        /* <DEDUP_REMOVED lines=32> */
[C---:B------:R-:W-:Y:S01]  /*11210*/  VIADD R184, R23.reuse, 0x30 ;  /* 0x0000003017b87836 */ /* 0x040fe20000000000 */
[----:B------:R-:W-:Y:S01]  /*11220*/  SHF.R.S32.HI R170, RZ, 0x1f, R170 ;  /* 0x0000001fffaa7819 */ /* 0x000fe200000114aa */
[C---:B------:R-:W-:Y:S01]  /*11230*/  VIADD R186, R23.reuse, 0x28 ;  /* 0x0000002817ba7836 */ /* 0x040fe20000000000 */
        /* <DEDUP_REMOVED lines=36> */
[----:B------:R-:W-:Y:S01]  /*11480*/  VIADD R193, R23, 0x8 ;  /* 0x0000000817c17836 */ /* 0x000fe20000000000 */
[----:B012---:R-:W-:Y:S06]  /*11490*/  @P2 BRA `(.L_x_2428) ;  /* 0x0000000800282947 */ /* 0x007fec0003800000 */
[----:B------:R-:W-:Y:S01]  /*114a0*/  ULDC UR4, c[0x0][0xac8] ;  /* 0x0002b20000047ab9 */ /* 0x000fe20000000800 */
[----:B------:R-:W-:Y:S01]  /*114b0*/  SHF.R.S32.HI R9, RZ, 0x1f, R219 ;  /* 0x0000001fff097819 */ /* 0x000fe200000114db */
        /* <DEDUP_REMOVED lines=14> */
[----:B0-----:R-:W-:Y:S01]  /*115a0*/  @!P3 LEA R4, P6, R191, R2, 0x2 ;  /* 0x00000002bf04b211 */ /* 0x001fe200078c10ff */
[----:B------:R-:W-:-:S03]  /*115b0*/  VIADD R25, R23, 0xe0 ;  /* 0x000000e017197836 */ /* 0x000fc60000000000 */
        /* <DEDUP_REMOVED lines=55> */
[----:B0-----:R-:W-:-:S04]  /*11930*/  @!P4 LEA R4, P6, R163, R2, 0x2 ;  /* 0x00000002a304c211 */ /* 0x001fc800078c10ff */
[----:B------:R-:W-:Y:S02]  /*11940*/  @!P4 LEA.HI.X R5, R163, R3, R164, 0x2, P6 ;  /* 0x00000003a305c211 */ /* 0x000fe400030f14a4 */
[----:B-1----:R-:W-:-:S03]  /*11950*/  @!P1 LEA R6, P5, R161, R2, 0x2 ;  /* 0x00000002a1069211 */ /* 0x002fc600078a10ff */
[----:B------:R0:W-:Y:S01]  /*11960*/  @!P4 ST.E.64 desc[UR38][R4.64], R88 ;  /* 0x000000580400c985 */ /* 0x0001e2000c101b26 */
[----:B------:R-:W-:Y:S02]  /*11970*/  ISETP.GE.AND P4, PT, R155, UR4, PT ;  /* 0x000000049b007c0c */ /* 0x000fe4000bf86270 */
[----:B------:R-:W-:Y:S02]  /*11980*/  @!P1 LEA.HI.X R7, R161, R3, R162, 0x2, P5 ;  /* 0x00000003a1079211 */ /* 0x000fe400028f14a2 */
[----:B------:R-:W-:-:S03]  /*11990*/  @!P2 LEA R10, P5, R157, R2, 0x2 ;  /* 0x000000029d0aa211 */ /* 0x000fc600078a10ff */
[----:B------:R1:W-:Y:S01]  /*119a0*/  @!P1 ST.E.64 desc[UR38][R6.64], R92 ;  /* 0x0000005c06009985 */ /* 0x0003e2000c101b26 */
[----:B------:R-:W-:Y:S02]  /*119b0*/  @!P2 LEA.HI.X R11, R157, R3, R158, 0x2, P5 ;  /* 0x000000039d0ba211 */ /* 0x000fe400028f149e */
[----:B0-----:R-:W-:-:S03]  /*119c0*/  @!P3 LEA R4, P6, R159, R2, 0x2 ;  /* 0x000000029f04b211 */ /* 0x001fc600078c10ff */
[----:B------:R-:W-:Y:S02]  /*119d0*/  @!P4 LEA R12, P1, R155, R2, 0x2 ;  /* 0x000000029b0cc211 */ /* 0x000fe400078210ff */
[-C--:B------:R-:W-:Y:S02]  /*119e0*/  @!P3 LEA.HI.X R5, R159, R3.reuse, R160, 0x2, P6 ;  /* 0x000000039f05b211 */ /* 0x080fe400030f14a0 */
[----:B------:R-:W-:Y:S02]  /*119f0*/  ISETP.GE.AND P6, PT, R226, UR4, PT ;  /* 0x00000004e2007c0c */ /* 0x000fe4000bfc6270 */
[----:B------:R-:W-:Y:S01]  /*11a00*/  @!P4 LEA.HI.X R13, R155, R3, R156, 0x2, P1 ;  /* 0x000000039b0dc211 */ /* 0x000fe200008f149c */
[----:B------:R0:W-:Y:S01]  /*11a10*/  @!P3 ST.E.64 desc[UR38][R4.64], R96 ;  /* 0x000000600400b985 */ /* 0x0001e2000c101b26 */
[----:B------:R-:W-:Y:S02]  /*11a20*/  ISETP.GE.AND P3, PT, R225, UR4, PT ;  /* 0x00000004e1007c0c */ /* 0x000fe4000bf66270 */
[----:B------:R-:W-:Y:S01]  /*11a30*/  ISETP.GE.AND P1, PT, R223, UR4, PT ;  /* 0x00000004df007c0c */ /* 0x000fe2000bf26270 */
[----:B------:R2:W-:Y:S01]  /*11a40*/  @!P2 ST.E.64 desc[UR38][R10.64], R100 ;  /* 0x000000640a00a985 */ /* 0x0005e2000c101b26 */
[----:B------:R-:W-:-:S03]  /*11a50*/  ISETP.GE.AND P2, PT, R224, UR4, PT ;  /* 0x00000004e0007c0c */ /* 0x000fc6000bf46270 */
[----:B------:R3:W-:Y:S02]  /*11a60*/  @!P4 ST.E.64 desc[UR38][R12.64], R104 ;  /* 0x000000680c00c985 */ /* 0x0007e4000c101b26 */
[----:B------:R-:W-:-:S04]  /*11a70*/  @!P6 LEA R14, P5, R226, R2, 0x2 ;  /* 0x00000002e20ee211 */ /* 0x000fc800078a10ff */
[-C--:B------:R-:W-:Y:S02]  /*11a80*/  @!P6 LEA.HI.X R15, R226, R3.reuse, R154, 0x2, P5 ;  /* 0x00000003e20fe211 */ /* 0x080fe400028f149a */
[----:B------:R-:W-:Y:S02]  /*11a90*/  ISETP.GE.AND P5, PT, R222, UR4, PT ;  /* 0x00000004de007c0c */ /* 0x000fe4000bfa6270 */
[CC--:B-1----:R-:W-:Y:S01]  /*11aa0*/  @!P2 LEA R6, P4, R224.reuse, R2.reuse, 0x2 ;  /* 0x00000002e006a211 */ /* 0x0c2fe200078810ff */
[----:B------:R1:W-:Y:S01]  /*11ab0*/  @!P6 ST.E.64 desc[UR38][R14.64], R108 ;  /* 0x0000006c0e00e985 */ /* 0x0003e2000c101b26 */
[C---:B0-----:R-:W-:Y:S02]  /*11ac0*/  @!P3 LEA R4, P6, R225.reuse, R2, 0x2 ;  /* 0x00000002e104b211 */ /* 0x041fe400078c10ff */
[-C--:B------:R-:W-:Y:S02]  /*11ad0*/  @!P2 LEA.HI.X R7, R224, R3.reuse, R152, 0x2, P4 ;  /* 0x00000003e007a211 */ /* 0x080fe400020f1498 */
[----:B------:R-:W-:-:S02]  /*11ae0*/  @!P3 LEA.HI.X R5, R225, R3, R153, 0x2, P6 ;  /* 0x00000003e105b211 */ /* 0x000fc400030f1499 */
[----:B------:R-:W-:Y:S02]  /*11af0*/  ISETP.GE.AND P4, PT, R219, UR4, PT ;  /* 0x00000004db007c0c */ /* 0x000fe4000bf86270 */
[CC--:B--2---:R-:W-:Y:S01]  /*11b00*/  @!P1 LEA R10, P6, R223.reuse, R2.reuse, 0x2 ;  /* 0x00000002df0a9211 */ /* 0x0c4fe200078c10ff */
[----:B------:R-:W-:Y:S03]  /*11b10*/  @!P3 ST.E.64 desc[UR38][R4.64], R112 ;  /* 0x000000700400b985 */ /* 0x000fe6000c101b26 */
[----:B------:R-:W-:Y:S01]  /*11b20*/  @!P1 LEA.HI.X R11, R223, R3, R22, 0x2, P6 ;  /* 0x00000003df0b9211 */ /* 0x000fe200030f1416 */
[----:B------:R0:W-:Y:S01]  /*11b30*/  @!P2 ST.E.64 desc[UR38][R6.64], R116 ;  /* 0x000000740600a985 */ /* 0x0001e2000c101b26 */
[----:B---3--:R-:W-:-:S03]  /*11b40*/  @!P5 LEA R12, P2, R222, R2, 0x2 ;  /* 0x00000002de0cd211 */ /* 0x008fc600078410ff */
[----:B------:R2:W-:Y:S01]  /*11b50*/  @!P1 ST.E.64 desc[UR38][R10.64], R120 ;  /* 0x000000780a009985 */ /* 0x0005e2000c101b26 */
[-C--:B------:R-:W-:Y:S02]  /*11b60*/  @!P5 LEA.HI.X R13, R222, R3.reuse, R20, 0x2, P2 ;  /* 0x00000003de0dd211 */ /* 0x080fe400010f1414 */
[----:B------:R-:W-:Y:S02]  /*11b70*/  ISETP.GE.AND P2, PT, R218, UR4, PT ;  /* 0x00000004da007c0c */ /* 0x000fe4000bf46270 */
[----:B-1----:R-:W-:Y:S01]  /*11b80*/  @!P4 LEA R14, P3, R219, R2, 0x2 ;  /* 0x00000002db0ec211 */ /* 0x002fe200078610ff */
[----:B------:R1:W-:Y:S01]  /*11b90*/  @!P5 ST.E.64 desc[UR38][R12.64], R124 ;  /* 0x0000007c0c00d985 */ /* 0x0003e2000c101b26 */
[----:B------:R-:W-:Y:S02]  /*11ba0*/  ISETP.GE.AND P1, PT, R25, UR4, PT ;  /* 0x0000000419007c0c */ /* 0x000fe4000bf26270 */
[----:B------:R-:W-:Y:S02]  /*11bb0*/  @!P4 LEA.HI.X R15, R219, R3, R9, 0x2, P3 ;  /* 0x00000003db0fc211 */ /* 0x000fe400018f1409 */
[----:B------:R-:W-:-:S02]  /*11bc0*/  ISETP.GE.AND P3, PT, R17, UR4, PT ;  /* 0x0000000411007c0c */ /* 0x000fc4000bf66270 */
[----:B0-----:R-:W-:Y:S01]  /*11bd0*/  SHF.R.S32.HI R7, RZ, 0x1f, R218 ;  /* 0x0000001fff077819 */ /* 0x001fe200000114da */
[----:B------:R0:W-:Y:S01]  /*11be0*/  @!P4 ST.E.64 desc[UR38][R14.64], R128 ;  /* 0x000000800e00c985 */ /* 0x0001e2000c101b26 */
[----:B------:R-:W-:Y:S02]  /*11bf0*/  ISETP.GE.AND P4, PT, R19, UR4, PT ;  /* 0x0000000413007c0c */ /* 0x000fe4000bf86270 */
[CC--:B------:R-:W-:Y:S02]  /*11c00*/  @!P2 LEA R6, P5, R218.reuse, R2.reuse, 0x2 ;  /* 0x00000002da06a211 */ /* 0x0c0fe400078a10ff */
[----:B------:R-:W-:Y:S02]  /*11c10*/  SHF.R.S32.HI R5, RZ, 0x1f, R25 ;  /* 0x0000001fff057819 */ /* 0x000fe40000011419 */
[----:B------:R-:W-:Y:S02]  /*11c20*/  @!P1 LEA R4, P6, R25, R2, 0x2 ;  /* 0x0000000219049211 */ /* 0x000fe400078c10ff */
[----:B------:R-:W-:-:S02]  /*11c30*/  @!P2 LEA.HI.X R7, R218, R3, R7, 0x2, P5 ;  /* 0x00000003da07a211 */ /* 0x000fc400028f1407 */
[----:B------:R-:W-:Y:S02]  /*11c40*/  ISETP.GE.AND P5, PT, R21, UR4, PT ;  /* 0x0000000415007c0c */ /* 0x000fe4000bfa6270 */
[-C--:B------:R-:W-:Y:S01]  /*11c50*/  @!P1 LEA.HI.X R5, R25, R3.reuse, R5, 0x2, P6 ;  /* 0x0000000319059211 */ /* 0x080fe200030f1405 */
[----:B------:R0:W-:Y:S01]  /*11c60*/  @!P2 ST.E.64 desc[UR38][R6.64], R132 ;  /* 0x000000840600a985 */ /* 0x0001e2000c101b26 */
[----:B------:R-:W-:Y:S02]  /*11c70*/  SHF.R.S32.HI R9, RZ, 0x1f, R17 ;  /* 0x0000001fff097819 */ /* 0x000fe40000011411 */
[C---:B--2---:R-:W-:Y:S01]  /*11c80*/  @!P3 LEA R10, P6, R17.reuse, R2, 0x2 ;  /* 0x00000002110ab211 */ /* 0x044fe200078c10ff */
[----:B------:R0:W-:Y:S03]  /*11c90*/  @!P1 ST.E.64 desc[UR38][R4.64], R136 ;  /* 0x0000008804009985 */ /* 0x0001e6000c101b26 */
[----:B------:R-:W-:-:S02]  /*11ca0*/  @!P3 LEA.HI.X R11, R17, R3, R9, 0x2, P6 ;  /* 0x00000003110bb211 */ /* 0x000fc400030f1409 */
[----:B------:R-:W-:Y:S02]  /*11cb0*/  SHF.R.S32.HI R9, RZ, 0x1f, R19 ;  /* 0x0000001fff097819 */ /* 0x000fe40000011413 */
[CC--:B-1----:R-:W-:Y:S01]  /*11cc0*/  @!P4 LEA R12, P6, R19.reuse, R2.reuse, 0x2 ;  /* 0x00000002130cc211 */ /* 0x0c2fe200078c10ff */
[----:B------:R0:W-:Y:S03]  /*11cd0*/  @!P3 ST.E.64 desc[UR38][R10.64], R140 ;  /* 0x0000008c0a00b985 */ /* 0x0001e6000c101b26 */
[-C--:B------:R-:W-:Y:S02]  /*11ce0*/  @!P4 LEA.HI.X R13, R19, R3.reuse, R9, 0x2, P6 ;  /* 0x00000003130dc211 */ /* 0x080fe400030f1409 */
[----:B------:R-:W-:Y:S02]  /*11cf0*/  SHF.R.S32.HI R9, RZ, 0x1f, R21 ;  /* 0x0000001fff097819 */ /* 0x000fe40000011415 */
[C---:B------:R-:W-:Y:S01]  /*11d00*/  @!P5 LEA R2, P6, R21.reuse, R2, 0x2 ;  /* 0x000000021502d211 */ /* 0x040fe200078c10ff */
[----:B------:R0:W-:Y:S03]  /*11d10*/  @!P4 ST.E.64 desc[UR38][R12.64], R144 ;  /* 0x000000900c00c985 */ /* 0x0001e6000c101b26 */
[----:B------:R-:W-:-:S05]  /*11d20*/  @!P5 LEA.HI.X R3, R21, R3, R9, 0x2, P6 ;  /* 0x000000031503d211 */ /* 0x000fca00030f1409 */
[----:B------:R0:W-:Y:S04]  /*11d30*/  @!P5 ST.E.64 desc[UR38][R2.64], R148 ;  /* 0x000000940200d985 */ /* 0x0001e8000c101b26 */
.L_x_2428:
[----:B------:R-:W-:Y:S05]  /*11d40*/  BSYNC B1 ;  /* 0x0000000000017941 */ /* 0x000fea0003800000 */
.L_x_2427:
[----:B0-----:R0:W1:Y:S04]  /*11d50*/  SHFL.IDX PT, R3, R8, 0x1, 0x1c1f ;  /* 0x003c1f0008037f89 */ /* 0x00106800000e0000 */
        /* <DEDUP_REMOVED lines=64> */
[----:B0-----:R-:W-:Y:S01]  /*12160*/  @!P3 LEA R10, P4, R167, R2, 0x2 ;  /* 0x00000002a70ab211 */ /* 0x001fe200078810ff */
[----:B------:R0:W-:Y:S01]  /*12170*/  @!P2 ST.E.64 desc[UR38][R8.64], R78 ;  /* 0x0000004e0800a985 */ /* 0x0001e2000c101b26 */
[----:B------:R-:W-:Y:S02]  /*12180*/  ISETP.GE.AND P2, PT, R159, UR4, PT ;  /* 0x000000049f007c0c */ /* 0x000fe4000bf46270 */
[----:B------:R-:W-:-:S02]  /*12190*/  @!P3 LEA.HI.X R11, R167, R3, R168, 0x2, P4 ;  /* 0x00000003a70bb211 */ /* 0x000fc400020f14a8 */
[-C--:B-1----:R-:W-:Y:S02]  /*121a0*/  @!P6 LEA R4, P4, R165, R2.reuse, 0x2 ;  /* 0x00000002a504e211 */ /* 0x082fe400078810ff */
[-C--:B---3--:R-:W-:Y:S01]  /*121b0*/  @!P0 LEA R6, P5, R163, R2.reuse, 0x2 ;  /* 0x00000002a3068211 */ /* 0x088fe200078a10ff */
        /* <DEDUP_REMOVED lines=14> */
[CC--:B-1----:R-:W-:Y:S01]  /*122a0*/  @!P3 LEA R10, P4, R157.reuse, R2.reuse, 0x2 ;  /* 0x000000029d0ab211 */ /* 0x0c2fe200078810ff */
        /* <DEDUP_REMOVED lines=23> */
[-C--:B0-----:R-:W-:Y:S01]  /*12420*/  @!P0 LEA R6, P6, R219, R2.reuse, 0x2 ;  /* 0x00000002db068211 */ /* 0x081fe200078c10ff */
[----:B------:R0:W-:Y:S01]  /*12430*/  @!P3 ST.E.64 desc[UR38][R8.64], R122 ;  /* 0x0000007a0800b985 */ /* 0x0001e2000c101b26 */
[----:B------:R-:W-:Y:S01]  /*12440*/  SHF.R.S32.HI R11, RZ, 0x1f, R218 ;  /* 0x0000001fff0b7819 */ /* 0x000fe200000114da */
[----:B--2---:R-:W-:Y:S01]  /*12450*/  VIADD R13, R23, 0xe8 ;  /* 0x000000e8170d7836 */ /* 0x004fe20000000000 */
[C---:B------:R-:W-:Y:S02]  /*12460*/  @!P1 LEA R4, P5, R222.reuse, R2, 0x2 ;  /* 0x00000002de049211 */ /* 0x040fe400078a10ff */
[-C--:B------:R-:W-:Y:S02]  /*12470*/  @!P0 LEA.HI.X R7, R219, R3.reuse, R0, 0x2, P6 ;  /* 0x00000003db078211 */ /* 0x080fe400030f1400 */
[----:B------:R-:W-:Y:S02]  /*12480*/  ISETP.GE.AND P3, PT, R13, UR4, PT ;  /* 0x000000040d007c0c */ /* 0x000fe4000bf66270 */
[----:B------:R-:W-:-:S02]  /*12490*/  @!P1 LEA.HI.X R5, R222, R3, R20, 0x2, P5 ;  /* 0x00000003de059211 */ /* 0x000fc400028f1414 */
[CC--:B------:R-:W-:Y:S02]  /*124a0*/  @!P2 LEA R10, P5, R218.reuse, R2.reuse, 0x2 ;  /* 0x00000002da0aa211 */ /* 0x0c0fe400078a10ff */
[----:B------:R-:W-:Y:S01]  /*124b0*/  ISETP.GE.AND P6, PT, R17, UR4, PT ;  /* 0x0000000411007c0c */ /* 0x000fe2000bfc6270 */
[----:B------:R1:W-:Y:S01]  /*124c0*/  @!P1 ST.E.64 desc[UR38][R4.64], R126 ;  /* 0x0000007e04009985 */ /* 0x0003e2000c101b26 */
[----:B------:R-:W-:Y:S02]  /*124d0*/  @!P2 LEA.HI.X R11, R218, R3, R11, 0x2, P5 ;  /* 0x00000003da0ba211 */ /* 0x000fe400028f140b */
[----:B------:R-:W-:Y:S01]  /*124e0*/  SHF.R.S32.HI R0, RZ, 0x1f, R19 ;  /* 0x0000001fff007819 */ /* 0x000fe20000011413 */
        /* <DEDUP_REMOVED lines=21> */
.L_x_2417:
[----:B------:R-:W2:Y:S01]  /*12640*/  LDL R8, [R1+0x30] ;  /* 0x0000300001087983 */ /* 0x000ea20000100800 */
[----:B------:R-:W-:Y:S01]  /*12650*/  R2UR UR4, R220 ;  /* 0x00000000dc0472ca */ /* 0x000fe200000e0000 */
[----:B------:R-:W-:Y:S01]  /*12660*/  ULDC.64 UR8, c[0x0][0xc00] ;  /* 0x0003000000087ab9 */ /* 0x000fe20000000a00 */
[----:B------:R-:W-:Y:S01]  /*12670*/  R2UR UR10, R217 ;  /* 0x00000000d90a72ca */ /* 0x000fe200000e0000 */
[----:B------:R-:W-:-:S04]  /*12680*/  UISETP.NE.U32.AND UP0, UPT, UR8, URZ, UPT ;  /* 0x0000003f0800728c */ /* 0x000fc8000bf05070 */
[----:B------:R-:W-:-:S03]  /*12690*/  UISETP.NE.AND.EX UP0, UPT, UR9, URZ, UPT, UP0 ;  /* 0x0000003f0900728c */ /* 0x000fc6000bf05300 */
[----:B------:R-:W-:-:S03]  /*126a0*/  ULDC.64 UR8, c[0x0][0xc00] ;  /* 0x0003000000087ab9 */ /* 0x000fc60000000a00 */
[----:B------:R-:W-:Y:S01]  /*126b0*/  UIMAD.WIDE UR8, UR4, 0x4, UR8 ;  /* 0x00000004040878a5 */ /* 0x000fe2000f8e0208 */
[----:B------:R-:W-:-:S05]  /*126c0*/  PLOP3.LUT P1, PT, PT, PT, UP0, 0x80, 0x0 ;  /* 0x000000000000781c */ /* 0x000fca0003f2f008 */
[----:B------:R-:W-:Y:S02]  /*126d0*/  IMAD.U32 R2, RZ, RZ, UR8 ;  /* 0x00000008ff027e24 */ /* 0x000fe4000f8e00ff */
[----:B------:R-:W-:Y:S01]  /*126e0*/  IMAD.U32 R3, RZ, RZ, UR9 ;  /* 0x00000009ff037e24 */ /* 0x000fe2000f8e00ff */
[----:B------:R-:W-:Y:S02]  /*126f0*/  ULDC.64 UR8, c[0x0][0xc08] ;  /* 0x0003020000087ab9 */ /* 0x000fe40000000a00 */
[----:B------:R-:W-:-:S03]  /*12700*/  UISETP.NE.U32.AND UP1, UPT, UR8, URZ, UPT ;  /* 0x0000003f0800728c */ /* 0x000fc6000bf25070 */
[----:B------:R-:W3:Y:S01]  /*12710*/  @P1 LDG.E R7, desc[UR38][R2.64] ;  /* 0x0000002602071981 */ /* 0x000ee2000c1e1900 */
[----:B------:R-:W-:-:S06]  /*12720*/  UISETP.NE.AND.EX UP1, UPT, UR9, URZ, UPT, UP1 ;  /* 0x0000003f0900728c */ /* 0x000fcc000bf25310 */
[----:B------:R-:W-:-:S05]  /*12730*/  PLOP3.LUT P2, PT, PT, PT, UP1, 0x80, 0x0 ;  /* 0x000000000000781c */ /* 0x000fca0003f4f018 */
[----:B------:R-:W-:-:S06]  /*12740*/  @UP1 ULEA UR8, UP2, UR4, UR8, 0x2 ;  /* 0x0000000804081291 */ /* 0x000fcc000f84103f */
[----:B------:R-:W-:Y:S01]  /*12750*/  IMAD.U32 R4, RZ, RZ, UR8 ;  /* 0x00000008ff047e24 */ /* 0x000fe2000f8e00ff */
[----:B--2---:R-:W-:-:S13]  /*12760*/  R2UR UR11, R8 ;  /* 0x00000000080b72ca */ /* 0x004fda00000e0000 */
[----:B------:R-:W-:-:S03]  /*12770*/  @UP1 ULEA.HI.X UR9, UR4, UR9, UR11, 0x2, UP2 ;  /* 0x0000000904091291 */ /* 0x000fc600090f140b */
[----:B------:R-:W-:Y:S02]  /*12780*/  ULDC UR4, c[0x0][0xa88] ;  /* 0x0002a20000047ab9 */ /* 0x000fe40000000800 */
[----:B------:R-:W-:Y:S02]  /*12790*/  IMAD.U32 R0, RZ, RZ, UR4 ;  /* 0x00000004ff007e24 */ /* 0x000fe4000f8e00ff */
[----:B------:R-:W-:-:S05]  /*127a0*/  IMAD.U32 R5, RZ, RZ, UR9 ;  /* 0x00000009ff057e24 */ /* 0x000fca000f8e00ff */
[----:B------:R0:W5:Y:S01]  /*127b0*/  @P2 LDG.E R0, desc[UR38][R4.64] ;  /* 0x0000002604002981 */ /* 0x000162000c1e1900 */
[----:B------:R-:W1:Y:S01]  /*127c0*/  S2R R6, SR_TID.X ;  /* 0x0000000000067919 */ /* 0x000e620000002100 */
[----:B------:R-:W-:Y:S01]  /*127d0*/  UMOV UR4, URZ ;  /* 0x0000003f00047c82 */ /* 0x000fe20008000000 */
[----:B---3--:R-:W-:Y:S01]  /*127e0*/  @P1 R2UR UR4, R7 ;  /* 0x00000000070412ca */ /* 0x008fe200000e0000 */
[----:B------:R-:W-:-:S11]  /*127f0*/  UISETP.NE.AND UP1, UPT, UR10, URZ, UPT ;  /* 0x0000003f0a00728c */ /* 0x000fd6000bf25270 */
[----:B------:R-:W-:Y:S01]  /*12800*/  @!UP1 ULDC UR10, c[0x0][0xad4] ;  /* 0x0002b500000a9ab9 */ /* 0x000fe20000000800 */
[----:B------:R-:W-:Y:S01]  /*12810*/  USHF.R.S32.HI UR21, URZ, 0x1f, UR4 ;  /* 0x0000001f3f157899 */ /* 0x000fe20008011404 */
[----:B------:R-:W-:Y:S02]  /*12820*/  IMAD.U32 R217, RZ, RZ, UR10 ;  /* 0x0000000affd97e24 */ /* 0x000fe4000f8e00ff */
[----:B-1----:R-:W-:-:S05]  /*12830*/  VIADD R6, R6, 0xffffff80 ;  /* 0xffffff8006067836 */ /* 0x002fca0000000000 */
[----:B------:R-:W-:Y:S01]  /*12840*/  ISETP.GT.AND P0, PT, R6, 0x7f, PT ;  /* 0x0000007f0600780c */ /* 0x000fe20003f04270 */
[----:B0-----:R-:W-:-:S12]  /*12850*/  @P2 BRA `(.L_x_2429) ;  /* 0x0000000000102947 */ /* 0x001fd80003800000 */
[----:B------:R-:W-:Y:S05]  /*12860*/  @!P1 BRA `(.L_x_2429) ;  /* 0x00000000000c9947 */ /* 0x000fea0003800000 */
[----:B------:R-:W2:Y:S04]  /*12870*/  LDG.E R5, desc[UR38][R2.64] ;  /* 0x0000002602057981 */ /* 0x000ea8000c1e1900 */
[----:B-----5:R-:W2:Y:S02]  /*12880*/  LDG.E R0, desc[UR38][R2.64+0x4] ;  /* 0x0000042602007981 */ /* 0x020ea4000c1e1900 */
[----:B--2---:R-:W-:-:S07]  /*12890*/  IMAD.IADD R0, R0, 0x1, -R5 ;  /* 0x0000000100007824 */ /* 0x004fce00078e0a05 */
.L_x_2429:
[----:B------:R-:W-:Y:S01]  /*128a0*/  R2UR UR9, R220 ;  /* 0x00000000dc0972ca */ /* 0x000fe200000e0000 */
[----:B------:R-:W-:Y:S01]  /*128b0*/  BSSY B1, `(.L_x_2430) ;  /* 0x000003f000017945 */ /* 0x000fe20003800000 */
[----:B------:R-:W-:-:S11]  /*128c0*/  R2UR UR8, R8 ;  /* 0x00000000080872ca */ /* 0x000fd600000e0000 */
[----:B------:R-:W-:Y:S02]  /*128d0*/  USEL UR12, UR9, URZ, !UP0 ;  /* 0x0000003f090c7287 */ /* 0x000fe4000c000000 */
[----:B------:R-:W-:Y:S01]  /*128e0*/  USEL UR13, UR8, URZ, !UP0 ;  /* 0x0000003f080d7287 */ /* 0x000fe2000c000000 */
[----:B------:R-:W-:Y:S11]  /*128f0*/  @P0 BRA `(.L_x_2431) ;  /* 0x0000000000e80947 */ /* 0x000ff60003800000 */
[----:B------:R-:W0:Y:S01]  /*12900*/  S2R R4, SR_TID.X ;  /* 0x0000000000047919 */ /* 0x000e220000002100 */
[----:B------:R-:W1:Y:S01]  /*12910*/  LDC R9, c[0x0][0xbe8] ;  /* 0x0002fa00ff097b82 */ /* 0x000e620000000800 */
[----:B------:R-:W-:-:S13]  /*12920*/  R2UR UR8, R215 ;  /* 0x00000000d70872ca */ /* 0x000fda00000e0000 */
[----:B------:R-:W-:Y:S02]  /*12930*/  IMAD.U32 R3, RZ, RZ, UR8 ;  /* 0x00000008ff037e24 */ /* 0x000fe4000f8e00ff */
[----:B-1---5:R-:W-:-:S03]  /*12940*/  IMAD R2, R0, R9, RZ ;  /* 0x0000000900027224 */ /* 0x022fc600078e02ff */
[----:B0-----:R-:W-:-:S04]  /*12950*/  IADD3 R4, R3, -0x80, R4 ;  /* 0xffffff8003047810 */ /* 0x001fc80007ffe004 */
[----:B------:R-:W-:-:S13]  /*12960*/  ISETP.GE.AND P0, PT, R4, R2, PT ;  /* 0x000000020400720c */ /* 0x000fda0003f06270 */
[----:B------:R-:W-:Y:S05]  /*12970*/  @P0 BRA `(.L_x_2431) ;  /* 0x0000000000c80947 */ /* 0x000fea0003800000 */
[----:B------:R-:W2:Y:S01]  /*12980*/  LDL R5, [R1+0x2c] ;  /* 0x00002c0001057983 */ /* 0x000ea20000100800 */
[----:B------:R-:W-:Y:S01]  /*12990*/  ISETP.NE.AND P0, PT, R9, 0x1, PT ;  /* 0x000000010900780c */ /* 0x000fe20003f05270 */
[----:B------:R-:W-:Y:S01]  /*129a0*/  UMOV UR19, 0x9b8 ;  /* 0x000009b800137882 */ /* 0x000fe20000000000 */
[----:B------:R-:W-:Y:S02]  /*129b0*/  R2UR UR9, R217 ;  /* 0x00000000d90972ca */ /* 0x000fe400000e0000 */
[----:B------:R-:W-:-:S09]  /*129c0*/  R2UR UR8, R221 ;  /* 0x00000000dd0872ca */ /* 0x000fd200000e0000 */
        /* <DEDUP_REMOVED lines=8> */
[----:B------:R-:W-:Y:S02]  /*12a50*/  UIMAD UR15, UR15, UR12, URZ ;  /* 0x0000000c0f0f72a4 */ /* 0x000fe4000f8e023f */
[----:B------:R-:W-:Y:S01]  /*12a60*/  UIMAD.WIDE.U32 UR22, UR16, UR18, URZ ;  /* 0x00000012101672a5 */ /* 0x000fe2000f8e003f */
[----:B0-----:R-:W-:Y:S01]  /*12a70*/  @P0 IMAD.HI.U32 R2, R4, R3, RZ ;  /* 0x0000000304020227 */ /* 0x001fe200078e00ff */
[----:B------:R-:W-:Y:S02]  /*12a80*/  UIMAD UR16, UR17, UR18, URZ ;  /* 0x00000012111072a4 */ /* 0x000fe4000f8e023f */
[----:B------:R-:W-:Y:S02]  /*12a90*/  UIMAD UR15, UR14, UR13, UR15 ;  /* 0x0000000d0e0f72a4 */ /* 0x000fe4000f8e020f */
[----:B------:R-:W-:-:S02]  /*12aa0*/  UIADD3 UR16, UR23, UR16, URZ ;  /* 0x0000001017107290 */ /* 0x000fc4000fffe03f */
[----:B------:R-:W-:-:S04]  /*12ab0*/  IMAD.U32 R3, RZ, RZ, UR23 ;  /* 0x00000017ff037e24 */ /* 0x000fc8000f8e00ff */
[----:B------:R-:W-:Y:S01]  /*12ac0*/  IMAD.U32 R8, RZ, RZ, UR16 ;  /* 0x00000010ff087e24 */ /* 0x000fe2000f8e00ff */
[----:B--2---:R-:W-:Y:S01]  /*12ad0*/  R2UR UR20, R5 ;  /* 0x00000000051472ca */ /* 0x004fe200000e0000 */
[----:B------:R-:W-:Y:S01]  /*12ae0*/  IMAD.MOV.U32 R5, RZ, RZ, R4 ;  /* 0x000000ffff057224 */ /* 0x000fe200078e0004 */
[----:B-1----:R-:W-:Y:S01]  /*12af0*/  @P0 SHF.R.U32.HI R5, RZ, R7, R2 ;  /* 0x00000007ff050219 */ /* 0x002fe20000011602 */
[----:B------:R-:W-:-:S04]  /*12b00*/  IMAD.U32 R2, RZ, RZ, UR22 ;  /* 0x00000016ff027e24 */ /* 0x000fc8000f8e00ff */
[----:B------:R-:W-:-:S04]  /*12b10*/  IMAD.MOV R7, RZ, RZ, -R5 ;  /* 0x000000ffff077224 */ /* 0x000fc800078e0a05 */
[----:B------:R-:W-:Y:S02]  /*12b20*/  IMAD R7, R9, R7, R4 ;  /* 0x0000000709077224 */ /* 0x000fe400078e0204 */
[----:B------:R-:W-:Y:S02]  /*12b30*/  UIMAD.WIDE.U32 UR10, UR8, UR20, URZ ;  /* 0x00000014080a72a5 */ /* 0x000fe4000f8e003f */
[----:B------:R-:W-:Y:S01]  /*12b40*/  UIMAD UR20, UR9, UR20, URZ ;  /* 0x00000014091472a4 */ /* 0x000fe2000f8e023f */
[----:B------:R-:W-:Y:S01]  /*12b50*/  SHF.R.S32.HI R4, RZ, 0x1f, R7 ;  /* 0x0000001fff047819 */ /* 0x000fe20000011407 */
[----:B------:R-:W-:Y:S02]  /*12b60*/  UIMAD.WIDE.U32 UR8, UR14, UR12, URZ ;  /* 0x0000000c0e0872a5 */ /* 0x000fe4000f8e003f */
[----:B------:R-:W-:Y:S02]  /*12b70*/  UIADD3 UR20, UR11, UR20, URZ ;  /* 0x000000140b147290 */ /* 0x000fe4000fffe03f */
[----:B------:R-:W-:-:S02]  /*12b80*/  UIADD3 UR10, UP1, UP2, UR8, UR10, UR4 ;  /* 0x0000000a080a7290 */ /* 0x000fc4000fa3e004 */
[----:B------:R-:W-:-:S03]  /*12b90*/  UIADD3 UR15, UR9, UR15, URZ ;  /* 0x0000000f090f7290 */ /* 0x000fc6000fffe03f */
[----:B------:R-:W-:Y:S01]  /*12ba0*/  ULDC.64 UR8, c[0x0][UR19+0x210] ;  /* 0x0000840013087abb */ /* 0x000fe20008000a00 */
[----:B------:R-:W-:Y:S01]  /*12bb0*/  IADD3 R2, P0, P1, R5, UR10, R2 ;  /* 0x0000000a05027c10 */ /* 0x000fe2000f91e002 */
[----:B------:R-:W-:Y:S01]  /*12bc0*/  UIADD3.X UR10, UR15, UR20, UR21, UP1, UP2 ;  /* 0x000000140f0a7290 */ /* 0x000fe20008fe4415 */
[----:B------:R-:W-:Y:S01]  /*12bd0*/  SHF.R.S32.HI R5, RZ, 0x1f, R5 ;  /* 0x0000001fff057819 */ /* 0x000fe20000011405 */
[----:B------:R-:W-:-:S04]  /*12be0*/  IMAD R9, R7, UR9, RZ ;  /* 0x0000000907097c24 */ /* 0x000fc8000f8e02ff */
[----:B------:R-:W-:Y:S01]  /*12bf0*/  IADD3.X R3, R5, UR10, R8, P0, P1 ;  /* 0x0000000a05037c10 */ /* 0x000fe200087e2408 */
[----:B------:R-:W-:Y:S01]  /*12c00*/  IMAD R9, R4, UR8, R9 ;  /* 0x0000000804097c24 */ /* 0x000fe2000f8e0209 */
[----:B------:R-:W-:Y:S01]  /*12c10*/  ULDC.64 UR10, c[0x0][0xba8] ;  /* 0x0002ea00000a7ab9 */ /* 0x000fe20000000a00 */
        /* <DEDUP_REMOVED lines=8> */
.L_x_2431:
[----:B------:R-:W-:Y:S05]  /*12ca0*/  BSYNC B1 ;  /* 0x0000000000017941 */ /* 0x000fea0003800000 */
.L_x_2430:
        /* <DEDUP_REMOVED lines=14> */
[----:B------:R-:W-:Y:S01]  /*12d90*/  ULDC.64 UR10, c[0x0][0xae8] ;  /* 0x0002ba00000a7ab9 */ /* 0x000fe20000000a00 */
[----:B-1----:R-:W-:-:S13]  /*12da0*/  ISETP.NE.AND P0, PT, R11, 0x1, PT ;  /* 0x000000010b00780c */ /* 0x002fda0003f05270 */
[----:B------:R-:W0:Y:S01]  /*12db0*/  @P0 LDC R7, c[0x0][0xbf0] ;  /* 0x0002fc00ff070b82 */ /* 0x000e220000000800 */
[----:B--2---:R-:W-:Y:S02]  /*12dc0*/  R2UR UR15, R2 ;  /* 0x00000000020f72ca */ /* 0x004fe400000e0000 */
[----:B------:R-:W-:-:S05]  /*12dd0*/  LEA.HI R2, R3, R6, RZ, 0x3 ;  /* 0x0000000603027211 */ /* 0x000fca00078f18ff */
[----:B------:R-:W1:Y:S01]  /*12de0*/  @P0 LDC R3, c[0x0][0xbec] ;  /* 0x0002fb00ff030b82 */ /* 0x000e620000000800 */
[----:B------:R-:W-:Y:S02]  /*12df0*/  LOP3.LUT R5, R2, 0xfffffff8, RZ, 0xc0, !PT ;  /* 0xfffffff802057812 */ /* 0x000fe400078ec0ff */
[----:B------:R-:W-:-:S03]  /*12e00*/  SHF.R.S32.HI R13, RZ, 0x3, R2 ;  /* 0x00000003ff0d7819 */ /* 0x000fc60000011402 */
[----:B------:R-:W-:Y:S01]  /*12e10*/  IMAD.IADD R8, R6, 0x1, -R5 ;  /* 0x0000000106087824 */ /* 0x000fe200078e0a05 */
[----:B------:R-:W-:-:S03]  /*12e20*/  UIMAD.WIDE.U32 UR8, UR15, UR10, UR8 ;  /* 0x0000000a0f0872a5 */ /* 0x000fc6000f8e0008 */
[----:B------:R-:W-:Y:S01]  /*12e30*/  IMAD R2, R8, 0x20, R13 ;  /* 0x0000002008027824 */ /* 0x000fe200078e020d */
[----:B------:R-:W-:-:S03]  /*12e40*/  UIMAD UR9, UR15, UR11, UR9 ;  /* 0x0000000b0f0972a4 */ /* 0x000fc6000f8e0209 */
[----:B------:R-:W-:Y:S01]  /*12e50*/  VIADD R6, R2, UR14 ;  /* 0x0000000e02067c36 */ /* 0x000fe20008000000 */
[----:B------:R-:W-:Y:S02]  /*12e60*/  ULDC.64 UR10, c[0x0][0xaf0] ;  /* 0x0002bc00000a7ab9 */ /* 0x000fe40000000a00 */
[----:B------:R-:W-:Y:S01]  /*12e70*/  UIMAD UR13, UR13, UR10, URZ ;  /* 0x0000000a0d0d72a4 */ /* 0x000fe2000f8e023f */
[----:B------:R-:W-:-:S03]  /*12e80*/  IMAD.MOV.U32 R5, RZ, RZ, R6 ;  /* 0x000000ffff057224 */ /* 0x000fc600078e0006 */
[----:B------:R-:W-:Y:S01]  /*12e90*/  UIMAD UR4, UR12, UR11, UR13 ;  /* 0x0000000b0c0472a4 */ /* 0x000fe2000f8e020d */
[----:B-1----:R-:W-:Y:S01]  /*12ea0*/  @P0 IMAD.HI.U32 R2, R6, R3, RZ ;  /* 0x0000000306020227 */ /* 0x002fe200078e00ff */
[----:B------:R-:W-:-:S03]  /*12eb0*/  UIMAD.WIDE.U32 UR12, UR12, UR10, UR8 ;  /* 0x0000000a0c0c72a5 */ /* 0x000fc6000f8e0008 */
[----:B------:R-:W-:Y:S01]  /*12ec0*/  ULDC.64 UR8, c[0x0][0xae0] ;  /* 0x0002b80000087ab9 */ /* 0x000fe20000000a00 */
[----:B0-----:R-:W-:Y:S01]  /*12ed0*/  @P0 SHF.R.U32.HI R5, RZ, R7, R2 ;  /* 0x00000007ff050219 */ /* 0x001fe20000011602 */
[----:B------:R-:W-:Y:S02]  /*12ee0*/  UIADD3 UR4, UR13, UR4, URZ ;  /* 0x000000040d047290 */ /* 0x000fe4000fffe03f */
[----:B------:R-:W-:Y:S01]  /*12ef0*/  IMAD.U32 R3, RZ, RZ, UR13 ;  /* 0x0000000dff037e24 */ /* 0x000fe2000f8e00ff */
[--C-:B------:R-:W-:Y:S01]  /*12f00*/  SHF.R.S32.HI R4, RZ, 0x1f, R5.reuse ;  /* 0x0000001fff047819 */ /* 0x100fe20000011405 */
[----:B------:R-:W-:Y:S02]  /*12f10*/  IMAD.MOV R7, RZ, RZ, -R5 ;  /* 0x000000ffff077224 */ /* 0x000fe400078e0a05 */
[----:B------:R-:W-:Y:S02]  /*12f20*/  IMAD.U32 R2, RZ, RZ, UR12 ;  /* 0x0000000cff027e24 */ /* 0x000fe4000f8e00ff */
[----:B------:R-:W-:-:S02]  /*12f30*/  IMAD R7, R11, R7, R6 ;  /* 0x000000070b077224 */ /* 0x000fc400078e0206 */
        /* <DEDUP_REMOVED lines=8> */
[----:B------:R-:W-:Y:S02]  /*12fc0*/  VIADD R6, R13, UR14 ;  /* 0x0000000e0d067c36 */ /* 0x000fe40008000000 */
        /* <DEDUP_REMOVED lines=40> */
.L_x_2433:
[----:B------:R-:W-:Y:S05]  /*13250*/  BSYNC B1 ;  /* 0x0000000000017941 */ /* 0x000fea0003800000 */
.L_x_2432:
        /* <DEDUP_REMOVED lines=21> */
.L_x_2435:
[----:B------:R-:W-:Y:S05]  /*133b0*/  BSYNC B1 ;  /* 0x0000000000017941 */ /* 0x000fea0003800000 */
.L_x_2434:
        /* <DEDUP_REMOVED lines=21> */
.L_x_2437:
[----:B------:R-:W-:Y:S05]  /*13510*/  BSYNC B1 ;  /* 0x0000000000017941 */ /* 0x000fea0003800000 */
.L_x_2436:
[----:B0-----:R-:W-:Y:S01]  /*13520*/  VIADD R0, R6, 0x60 ;  /* 0x0000006006007836 */ /* 0x001fe20000000000 */
[----:B--2-4-:R-:W2:Y:S04]  /*13530*/  SHFL.IDX PT, R4, R4, 0x3, 0x181f ;  /* 0x00781f0004047f89 */ /* 0x014ea800000e0000 */
[----:B------:R-:W-:Y:S01]  /*13540*/  ISETP.GE.AND P0, PT, R0, R11, PT ;  /* 0x0000000b0000720c */ /* 0x000fe20003f06270 */
[----:B-1-3--:R1:W3:-:S12]  /*13550*/  SHFL.IDX PT, R2, R5, 0x3, 0x181f ;  /* 0x00781f0005027f89 */ /* 0x00a2d800000e0000 */
[----:B-1----:R-:W-:Y:S05]  /*13560*/  @P0 BRA `(.L_x_2426) ;  /* 0x0000000000440947 */ /* 0x002fea0003800000 */
[----:B------:R-:W-:Y:S02]  /*13570*/  ULDC UR4, c[0x0][0xac8] ;  /* 0x0002b20000047ab9 */ /* 0x000fe40000000800 */
[----:B------:R-:W-:Y:S02]  /*13580*/  ISETP.GE.AND P3, PT, R7, UR4, PT ;  /* 0x0000000407007c0c */ /* 0x000fe4000bf66270 */
[----:B------:R-:W-:Y:S02]  /*13590*/  ISETP.GE.AND P2, PT, R15, UR4, PT ;  /* 0x000000040f007c0c */ /* 0x000fe4000bf46270 */
[----:B------:R-:W-:Y:S02]  /*135a0*/  ISETP.GE.AND P1, PT, R13, UR4, PT ;  /* 0x000000040d007c0c */ /* 0x000fe4000bf26270 */
[----:B------:R-:W-:-:S07]  /*135b0*/  ISETP.GE.AND P0, PT, R9, UR4, PT ;  /* 0x0000000409007c0c */ /* 0x000fce000bf06270 */
[----:B---3--:R-:W-:-:S04]  /*135c0*/  @!P3 LEA R6, P4, R7, R2, 0x1 ;  /* 0x000000020706b211 */ /* 0x008fc800078808ff */
[----:B--2---:R-:W-:Y:S02]  /*135d0*/  @!P3 LEA.HI.X R7, R7, R4, R14, 0x1, P4 ;  /* 0x000000040707b211 */ /* 0x004fe400020f0c0e */
        /* <DEDUP_REMOVED lines=10> */
.L_x_2426:
[----:B------:R-:W-:Y:S05]  /*13680*/  BSYNC B0 ;  /* 0x0000000000007941 */ /* 0x000fea0003800000 */
.L_x_2416:
[----:B------:R-:W-:Y:S02]  /*13690*/  ULDC UR4, c[0x0][0xc3c] ;  /* 0x00030f0000047ab9 */ /* 0x000fe40000000800 */
[----:B------:R-:W-:-:S06]  /*136a0*/  UISETP.GE.AND UP0, UPT, UR7, UR4, UPT ;  /* 0x000000040700728c */ /* 0x000fcc000bf06270 */
[----:B------:R-:W-:-:S13]  /*136b0*/  PLOP3.LUT P0, PT, PT, PT, UP0, 0x80, 0x0 ;  /* 0x000000000000781c */ /* 0x000fda0003f0f008 */
[----:B------:R-:W-:Y:S05]  /*136c0*/  @!P0 BRA `(.L_x_2438) ;  /* 0xfffffed8006c8947 */ /* 0x000fea000383ffff */
[----:B------:R-:W-:Y:S05]  /*136d0*/  EXIT ;  /* 0x000000000000794d */ /* 0x000fea0003800000 */
.L_x_2373:
        /* <DEDUP_REMOVED lines=16> */
.L_x_2439:
        /* <DEDUP_REMOVED lines=43> */
.L_x_2443:
        /* <DEDUP_REMOVED lines=35> */
.L_x_2441:
        /* <DEDUP_REMOVED lines=13> */
.L_x_2444:
        /* <DEDUP_REMOVED lines=62> */
.L_x_2445:
        /* <DEDUP_REMOVED lines=61> */
.L_x_2446:
[----:B------:R-:W-:-:S05]  /*14540*/  LOP3.LUT R25, RZ, R2, RZ, 0x33, !PT ;  /* 0x00000002ff197212 */ /* 0x000fca00078e33ff */
[----:B------:R-:W-:Y:S01]  /*14550*/  IMAD.IADD R25, R6, 0x1, R25 ;  /* 0x0000000106197824 */ /* 0x000fe200078e0219 */
[----:B------:R-:W-:Y:S06]  /*14560*/  BRA `(.L_x_2447) ;  /* 0x0000000000147947 */ /* 0x000fec0003800000 */
.L_x_2442:
[----:B------:R-:W-:Y:S01]  /*14570*/  ULDC UR4, c[0x0][0xc3c] ;  /* 0x00030f0000047ab9 */ /* 0x000fe20000000800 */
[----:B------:R-:W-:Y:S02]  /*14580*/  IMAD.MOV.U32 R25, RZ, RZ, RZ ;  /* 0x000000ffff197224 */ /* 0x000fe400078e00ff */
[----:B------:R-:W-:Y:S02]  /*14590*/  IMAD.U32 R24, RZ, RZ, UR6 ;  /* 0x00000006ff187e24 */ /* 0x000fe4000f8e00ff */
[----:B------:R-:W-:Y:S02]  /*145a0*/  IMAD.MOV.U32 R26, RZ, RZ, RZ ;  /* 0x000000ffff1a7224 */ /* 0x000fe400078e00ff */
[----:B------:R-:W-:-:S07]  /*145b0*/  IMAD.U32 R27, RZ, RZ, UR4 ;  /* 0x00000004ff1b7e24 */ /* 0x000fce000f8e00ff */
.L_x_2447:
[----:B------:R-:W-:-:S13]  /*145c0*/  ISETP.NE.AND P0, PT, R7, RZ, PT ;  /* 0x000000ff0700720c */ /* 0x000fda0003f05270 */
[----:B------:R-:W0:Y:S01]  /*145d0*/  @!P0 S2R R3, SR_CgaCtaId ;  /* 0x0000000000038919 */ /* 0x000e220000008800 */
[----:B------:R-:W-:-:S04]  /*145e0*/  @!P0 MOV R2, 0x400 ;  /* 0x0000040000028802 */ /* 0x000fc80000000f00 */
[----:B0-----:R-:W-:-:S05]  /*145f0*/  @!P0 LEA R2, R3, R2, 0x18 ;  /* 0x0000000203028211 */ /* 0x001fca00078ec0ff */
[----:B------:R1:W-:Y:S01]  /*14600*/  @!P0 STS.128 [R2+0x388d0], R24 ;  /* 0x0388d01802008388 */ /* 0x0003e20000000c00 */
[----:B------:R-:W-:Y:S06]  /*14610*/  BAR.ARV 0x5, 0x180 ;  /* 0x0146000000007b1d */ /* 0x000fec0000002000 */
.L_x_2440:
        /* <DEDUP_REMOVED lines=31> */
.L_x_2515:
        /* <DEDUP_REMOVED lines=49> */
.L_x_2449:
        /* <DEDUP_REMOVED lines=9> */
.L_x_2450:
        /* <DEDUP_REMOVED lines=9> */
.L_x_2451:
[----:B------:R-:W4:Y:S01]  /*14c40*/  LDL R5, [R1+0x10] ;  /* 0x0000100001057983 */ /* 0x000f220000100800 */
[----:B-123--:R-:W1:Y:S01]  /*14c50*/  LDC R2, c[0x0][0x448] ;  /* 0x00011200ff027b82 */ /* 0x00ee620000000800 */
[----:B-----5:R-:W-:Y:S01]  /*14c60*/  IMAD.IADD R0, R0, 0x1, -R6 ;  /* 0x0000000100007824 */ /* 0x020fe200078e0a06 */
[----:B------:R-:W-:Y:S01]  /*14c70*/  LOP3.LUT R16, R16, 0xfffffeff, RZ, 0xc0, !PT ;  /* 0xfffffeff10107812 */ /* 0x000fe200078ec0ff */
[----:B------:R-:W-:Y:S03]  /*14c80*/  BSSY B0, `(.L_x_2452) ;  /* 0x0000039000007945 */ /* 0x000fe60003800000 */
[----:B------:R2:W-:Y:S01]  /*14c90*/  STL [R1], R0 ;  /* 0x0000000001007387 */ /* 0x0005e20000100800 */
[----:B-1----:R-:W-:Y:S01]  /*14ca0*/  ISETP.NE.AND P0, PT, R2, 0x1, PT ;  /* 0x000000010200780c */ /* 0x002fe20003f05270 */
[----:B------:R-:W-:-:S04]  /*14cb0*/  IMAD.SHL.U32 R2, R25, 0x80, RZ ;  /* 0x0000008019027824 */ /* 0x000fc800078e00ff */
[----:B------:R-:W-:-:S08]  /*14cc0*/  VIADD R2, R2, 0x7f ;  /* 0x0000007f02027836 */ /* 0x000fd00000000000 */
[----:B------:R-:W1:Y:S01]  /*14cd0*/  @P0 LDC R3, c[0x0][0x44c] ;  /* 0x00011300ff030b82 */ /* 0x000e620000000800 */
[----:B------:R-:W-:-:S07]  /*14ce0*/  @P0 LOP3.LUT R16, R16, 0x100, RZ, 0xfc, !PT ;  /* 0x0000010010100812 */ /* 0x000fce00078efcff */
[----:B0-----:R-:W0:Y:S01]  /*14cf0*/  @P0 LDC R4, c[0x0][0x450] ;  /* 0x00011400ff040b82 */ /* 0x001e220000000800 */
[----:B-1----:R-:W-:-:S05]  /*14d00*/  @P0 IMAD.HI.U32 R3, R2, R3, RZ ;  /* 0x0000000302030227 */ /* 0x002fca00078e00ff */
[----:B0-----:R-:W-:Y:S02]  /*14d10*/  @P0 SHF.R.U32.HI R2, RZ, R4, R3 ;  /* 0x00000004ff020219 */ /* 0x001fe40000011603 */
[C---:B----4-:R-:W-:Y:S01]  /*14d20*/  IADD3 R3, R0.reuse, 0x50, -R5 ;  /* 0x0000005000037810 */ /* 0x050fe20007ffe805 */
[----:B--2---:R-:W-:-:S04]  /*14d30*/  VIADD R0, R0, 0x4f ;  /* 0x0000004f00007836 */ /* 0x004fc80000000000 */
[----:B------:R-:W-:-:S04]  /*14d40*/  IMAD.HI R0, R0, 0x66666667, RZ ;  /* 0x6666666700007827 */ /* 0x000fc800078e02ff */
[----:B------:R-:W-:Y:S01]  /*14d50*/  IMAD.IADD R2, R3, 0x1, R2 ;  /* 0x0000000103027824 */ /* 0x000fe200078e0202 */
[----:B------:R-:W-:-:S03]  /*14d60*/  SHF.R.U32.HI R3, RZ, 0x1f, R0 ;  /* 0x0000001fff037819 */ /* 0x000fc60000011600 */
[----:B------:R-:W-:Y:S01]  /*14d70*/  IMAD.HI R2, R2, 0x66666667, RZ ;  /* 0x6666666702027827 */ /* 0x000fe200078e02ff */
[----:B------:R-:W-:-:S04]  /*14d80*/  LEA.HI.SX32 R0, R0, R3, 0x1b ;  /* 0x0000000300007211 */ /* 0x000fc800078fdaff */
[----:B------:R-:W-:-:S04]  /*14d90*/  SHF.R.U32.HI R3, RZ, 0x1f, R2 ;  /* 0x0000001fff037819 */ /* 0x000fc80000011602 */
[----:B------:R-:W-:Y:S02]  /*14da0*/  LEA.HI.SX32 R3, R2, R3, 0x1b ;  /* 0x0000000302037211 */ /* 0x000fe400078fdaff */
[----:B------:R-:W-:Y:S02]  /*14db0*/  LOP3.LUT R2, R26, 0xff000000, RZ, 0xc0, !PT ;  /* 0xff0000001a027812 */ /* 0x000fe400078ec0ff */
[----:B------:R-:W-:Y:S02]  /*14dc0*/  VIMNMX R0, R0, R3, PT ;  /* 0x0000000300007248 */ /* 0x000fe40003fe0100 */
[----:B------:R-:W-:Y:S02]  /*14dd0*/  SHF.R.U32.HI R2, RZ, 0x8, R2 ;  /* 0x00000008ff027819 */ /* 0x000fe40000011602 */
[----:B------:R-:W-:Y:S02]  /*14de0*/  ISETP.GE.AND P0, PT, R0, 0x1, PT ;  /* 0x000000010000780c */ /* 0x000fe40003f06270 */
[----:B------:R-:W-:-:S04]  /*14df0*/  LOP3.LUT R3, R26, 0xff0000, RZ, 0xc0, !PT ;  /* 0x00ff00001a037812 */ /* 0x000fc800078ec0ff */
[----:B------:R-:W-:Y:S01]  /*14e00*/  LEA.HI R2, R3, R2, RZ, 0x10 ;  /* 0x0000000203027211 */ /* 0x000fe200078f80ff */
[----:B------:R-:W-:-:S03]  /*14e10*/  IMAD.MOV.U32 R3, RZ, RZ, RZ ;  /* 0x000000ffff037224 */ /* 0x000fc600078e00ff */
[----:B------:R-:W-:-:S03]  /*14e20*/  LOP3.LUT R4, R2, 0xff, RZ, 0xc0, !PT ;  /* 0x000000ff02047812 */ /* 0x000fc600078ec0ff */
[----:B------:R-:W-:Y:S05]  /*14e30*/  @!P0 BRA `(.L_x_2453) ;  /* 0x0000000000748947 */ /* 0x000fea0003800000 */
        /* <DEDUP_REMOVED lines=10> */
[----:B------:R-:W0:Y:S02]  /*14ee0*/  F2I.FTZ.U32.TRUNC.NTZ R3, R10 ;  /* 0x0000000a00037305 */ /* 0x000e24000021f000 */
[----:B0-----:R-:W-:-:S04]  /*14ef0*/  IMAD.MOV R2, RZ, RZ, -R3 ;  /* 0x000000ffff027224 */ /* 0x001fc800078e0a03 */
        /* <DEDUP_REMOVED lines=17> */
.L_x_2453:
[----:B------:R-:W-:Y:S05]  /*15010*/  BSYNC B0 ;  /* 0x0000000000007941 */ /* 0x000fea0003800000 */
.L_x_2452:
        /* <DEDUP_REMOVED lines=24> */
.L_x_2455:
        /* <DEDUP_REMOVED lines=20> */
.L_x_2458:
[----:B------:R-:W-:Y:S05]  /*152e0*/  BSYNC B6 ;  /* 0x0000000000067941 */ /* 0x000fea0003800000 */
.L_x_2457:
        /* <DEDUP_REMOVED lines=20> */
.L_x_2461:
        /* <DEDUP_REMOVED lines=15> */
.L_x_2460:
[----:B------:R-:W-:Y:S05]  /*15520*/  BSYNC B6 ;  /* 0x0000000000067941 */ /* 0x000fea0003800000 */
.L_x_2459:
[----:B------:R-:W-:Y:S01]  /*15530*/  ULDC.64 UR4, c[0x0][0x9f8] ;  /* 0x00027e0000047ab9 */ /* 0x000fe20000000a00 */
[----:B------:R-:W0:Y:S01]  /*15540*/  LDC R9, c[0x0][0x430] ;  /* 0x00010c00ff097b82 */ /* 0x000e220000000800 */
[----:B------:R-:W-:-:S04]  /*15550*/  ISETP.NE.U32.AND P0, PT, RZ, UR4, PT ;  /* 0x00000004ff007c0c */ /* 0x000fc8000bf05070 */
[----:B------:R-:W-:-:S13]  /*15560*/  ISETP.NE.AND.EX P0, PT, RZ, UR5, PT, P0 ;  /* 0x00000005ff007c0c */ /* 0x000fda000bf05300 */
[----:B------:R-:W-:Y:S01]  /*15570*/  @P0 IADD3 R18, P1, R18, UR4, RZ ;  /* 0x0000000412120c10 */ /* 0x000fe2000ff3e0ff */
[----:B------:R-:W-:-:S03]  /*15580*/  ULDC UR4, c[0x0][0x2f4] ;  /* 0x0000bd0000047ab9 */ /* 0x000fc60000000800 */
[----:B------:R-:W-:-:S05]  /*15590*/  @P0 IADD3.X R19, R19, UR5, RZ, P1, !PT ;  /* 0x0000000513130c10 */ /* 0x000fca0008ffe4ff */
[----:B------:R1:W5:Y:S01]  /*155a0*/  @P0 LDG.E R30, desc[UR38][R18.64] ;  /* 0x00000026121e0981 */ /* 0x000362000c1e1900 */
[----:B------:R-:W-:Y:S01]  /*155b0*/  ISETP.GE.AND P0, PT, R32, UR4, PT ;  /* 0x0000000420007c0c */ /* 0x000fe2000bf06270 */
[----:B------:R-:W-:Y:S01]  /*155c0*/  UMOV UR5, 0xffffffff ;  /* 0xffffffff00057882 */ /* 0x000fe20000000000 */
[----:B------:R-:W-:Y:S02]  /*155d0*/  ISETP.GE.AND P2, PT, R37, UR4, PT ;  /* 0x0000000425007c0c */ /* 0x000fe4000bf46270 */
[----:B------:R-:W-:Y:S02]  /*155e0*/  LOP3.LUT R16, R16, 0xffffffef, RZ, 0xc0, !PT ;  /* 0xffffffef10107812 */ /* 0x000fe400078ec0ff */
[----:B------:R-:W-:-:S07]  /*155f0*/  ISETP.GE.AND P1, PT, R36, UR4, PT ;  /* 0x0000000424007c0c */ /* 0x000fce000bf26270 */
        /* <DEDUP_REMOVED lines=9> */
.L_x_2532:
[----:B------:R-:W2:Y:S04]  /*15690*/  LDL R0, [R1+0x20] ;  /* 0x0000200001007983 */ /* 0x000ea80000100800 */
[----:B------:R-:W3:Y:S04]  /*156a0*/  LDL R5, [R1] ;  /* 0x0000000001057983 */ /* 0x000ee80000100800 */
[----:B------:R-:W4:Y:S01]  /*156b0*/  LDL R2, [R1+0x8] ;  /* 0x0000080001027983 */ /* 0x000f220000100800 */
[----:B------:R-:W0:Y:S01]  /*156c0*/  S2R R3, SR_TID.X ;  /* 0x0000000000037919 */ /* 0x000e220000002100 */
[----:B------:R-:W1:Y:S01]  /*156d0*/  S2R R8, SR_TID.X ;  /* 0x0000000000087919 */ /* 0x000e620000002100 */
[----:B------:R-:W-:-:S02]  /*156e0*/  ISETP.NE.AND P1, PT, R9, 0x1, PT ;  /* 0x000000010900780c */ /* 0x000fc40003f25270 */
[----:B0-----:R-:W-:-:S04]  /*156f0*/  LOP3.LUT R3, R3, 0x7f, RZ, 0xc0, !PT ;  /* 0x0000007f03037812 */ /* 0x001fc800078ec0ff */
[----:B------:R-:W-:Y:S01]  /*15700*/  SHF.R.U32.HI R3, RZ, 0x3, R3 ;  /* 0x00000003ff037819 */ /* 0x000fe20000011603 */
[----:B-1----:R-:W-:-:S05]  /*15710*/  IMAD.SHL.U32 R8, R8, 0x10, RZ ;  /* 0x0000001008087824 */ /* 0x002fca00078e00ff */
[----:B------:R-:W-:Y:S02]  /*15720*/  LOP3.LUT R8, R3, 0x70, R8, 0xf8, !PT ;  /* 0x0000007003087812 */ /* 0x000fe400078ef808 */
[----:B------:R-:W0:Y:S01]  /*15730*/  @P1 LDC R3, c[0x0][0x434] ;  /* 0x00010d00ff031b82 */ /* 0x000e220000000800 */
[----:B-----5:R-:W-:Y:S02]  /*15740*/  SHF.R.S32.HI R10, RZ, 0x1f, R30 ;  /* 0x0000001fff0a7819 */ /* 0x020fe4000001141e */
[----:B------:R-:W-:-:S04]  /*15750*/  LOP3.LUT R16, R16, 0xffffffbf, RZ, 0xc0, !PT ;  /* 0xffffffbf10107812 */ /* 0x000fc800078ec0ff */
[----:B------:R-:W-:Y:S01]  /*15760*/  @P1 LOP3.LUT R16, R16, 0x40, RZ, 0xfc, !PT ;  /* 0x0000004010101812 */ /* 0x000fe200078efcff */
[----:B------:R1:W-:Y:S03]  /*15770*/  STL [R1+0xc], R10 ;  /* 0x00000c0a01007387 */ /* 0x0003e60000100800 */
[----:B------:R-:W-:Y:S02]  /*15780*/  LOP3.LUT R16, R16, 0xffffffdf, RZ, 0xc0, !PT ;  /* 0xffffffdf10107812 */ /* 0x000fe400078ec0ff */
[----:B------:R-:W-:Y:S01]  /*15790*/  LOP3.LUT R26, R26, 0xffff, RZ, 0xc0, !PT ;  /* 0x0000ffff1a1a7812 */ /* 0x000fe200078ec0ff */
[----:B--2---:R-:W-:Y:S02]  /*157a0*/  VIADD R22, R0, 0xffffffff ;  /* 0xffffffff00167836 */ /* 0x004fe40000000000 */
[----:B------:R-:W2:Y:S02]  /*157b0*/  @P1 LDC R0, c[0x0][0x438] ;  /* 0x00010e00ff001b82 */ /* 0x000ea40000000800 */
[----:B------:R-:W-:-:S05]  /*157c0*/  IMAD R6, R22, 0x50, R8 ;  /* 0x0000005016067824 */ /* 0x000fca00078e0208 */
[C---:B---3--:R-:W-:Y:S01]  /*157d0*/  ISETP.GE.AND P0, PT, R6.reuse, R5, PT ;  /* 0x000000050600720c */ /* 0x048fe20003f06270 */
[----:B----4-:R-:W-:-:S03]  /*157e0*/  IMAD.IADD R6, R6, 0x1, R2 ;  /* 0x0000000106067824 */ /* 0x010fc600078e0202 */
[----:B------:R-:W-:Y:S01]  /*157f0*/  ISETP.GT.U32.OR P0, PT, R8, 0x4f, P0 ;  /* 0x0000004f0800780c */ /* 0x000fe20000704470 */
[----:B0-----:R-:W-:-:S04]  /*15800*/  @P1 IMAD.HI.U32 R3, R6, R3, RZ ;  /* 0x0000000306031227 */ /* 0x001fc800078e00ff */
[----:B------:R-:W-:Y:S01]  /*15810*/  IMAD.MOV.U32 R7, RZ, RZ, R6 ;  /* 0x000000ffff077224 */ /* 0x000fe200078e0006 */
[----:B--2---:R-:W-:-:S07]  /*15820*/  @P1 SHF.R.U32.HI R7, RZ, R0, R3 ;  /* 0x00000000ff071219 */ /* 0x004fce0000011603 */
        /* <DEDUP_REMOVED lines=8> */
[----:B0-----:R-:W-:-:S04]  /*158b0*/  @!P0 LEA R2, P1, R4, R2, 0x2 ;  /* 0x0000000204028211 */ /* 0x001fc800078210ff */
[----:B------:R-:W-:Y:S01]  /*158c0*/  @!P0 LEA.HI.X R3, R4, R3, R0, 0x2, P1 ;  /* 0x0000000304038211 */ /* 0x000fe200008f1400 */
[----:B------:R-:W-:-:S06]  /*158d0*/  IMAD.MOV.U32 R0, RZ, RZ, RZ ;  /* 0x000000ffff007224 */ /* 0x000fcc00078e00ff */
[----:B------:R0:W5:Y:S02]  /*158e0*/  @!P0 LDG.E R0, desc[UR38][R2.64] ;  /* 0x0000002602008981 */ /* 0x000164000c1e1900 */
[----:B0-----:R-:W-:-:S05]  /*158f0*/  IMAD.U32 R2, RZ, RZ, UR36 ;  /* 0x00000024ff027e24 */ /* 0x001fca000f8e00ff */
[----:B------:R-:W-:Y:S02]  /*15900*/  ISETP.NE.AND P2, PT, R2, 0x3, PT ;  /* 0x000000030200780c */ /* 0x000fe40003f45270 */
[----:B------:R-:W-:Y:S01]  /*15910*/  ISETP.GT.U32.AND P0, PT, R8, 0x4f, PT ;  /* 0x0000004f0800780c */ /* 0x000fe20003f04070 */
[----:B------:R-:W-:-:S10]  /*15920*/  IMAD.MOV R5, RZ, RZ, -R7 ;  /* 0x000000ffff057224 */ /* 0x000fd400078e0a07 */
[----:B------:R-:W-:-:S04]  /*15930*/  @P2 LOP3.LUT R16, R16, 0x20, RZ, 0xfc, !PT ;  /* 0x0000002010102812 */ /* 0x000fc800078efcff */
[----:B------:R-:W-:Y:S01]  /*15940*/  LOP3.LUT R16, R16, 0xfffffffe, RZ, 0xc0, !PT ;  /* 0xfffffffe10107812 */ /* 0x000fe200078ec0ff */
[----:B------:R-:W-:-:S03]  /*15950*/  IMAD R4, R9, R5, R6 ;  /* 0x0000000509047224 */ /* 0x000fc600078e0206 */
[----:B------:R-:W-:Y:S01]  /*15960*/  @P0 LOP3.LUT R16, R16, 0x1, RZ, 0xfc, !PT ;  /* 0x0000000110100812 */ /* 0x000fe200078efcff */
[----:B-1----:R-:W-:Y:S06]  /*15970*/  @!P2 BRA `(.L_x_2463) ;  /* 0x000000000004a947 */ /* 0x002fec0003800000 */
[----:B------:R-:W-:Y:S01]  /*15980*/  BPT.TRAP 0x1 ;  /* 0x000000040000795c */ /* 0x000fe20000300000 */
.L_x_2463:
        /* <DEDUP_REMOVED lines=23> */
.L_x_2533:
[----:B------:R-:W-:Y:S05]  /*15b00*/  BSYNC B0 ;  /* 0x0000000000007941 */ /* 0x000fea0003800000 */
.L_x_2464:
        /* <DEDUP_REMOVED lines=74> */
.L_x_2545:
[----:B------:R-:W-:Y:S01]  /*15fb0*/  ISETP.GE.AND P0, PT, R4, 0x41, PT ;  /* 0x000000410400780c */ /* 0x000fe20003f06270 */
[----:B------:R-:W-:-:S12]  /*15fc0*/  BSSY B0, `(.L_x_2467) ;  /* 0x0000010000007945 */ /* 0x000fd80003800000 */
[----:B------:R-:W-:Y:S05]  /*15fd0*/  @!P0 BRA `(.L_x_2468) ;  /* 0x0000000000388947 */ /* 0x000fea0003800000 */
[C---:B------:R-:W-:Y:S01]  /*15fe0*/  LOP3.LUT P4, RZ, R16.reuse, 0x10, RZ, 0xc0, !PT ;  /* 0x0000001010ff7812 */ /* 0x040fe2000788c0ff */
        /* <DEDUP_REMOVED lines=13> */
.L_x_2468:
[----:B------:R-:W-:Y:S05]  /*160c0*/  BSYNC B0 ;  /* 0x0000000000007941 */ /* 0x000fea0003800000 */
.L_x_2467:
[----:B------:R-:W-:Y:S01]  /*160d0*/  NOP ;  /* 0x0000000000007918 */ /* 0x000fe20000000000 */
[----:B------:R-:W-:-:S13]  /*160e0*/  PLOP3.LUT P0, PT, PT, PT, PT, 0x80, 0x0 ;  /* 0x000000000000781c */ /* 0x000fda0003f0f070 */
.L_x_2469:
        /* <DEDUP_REMOVED lines=10> */
.L_x_2470:
        /* <DEDUP_REMOVED lines=35> */
.L_x_2472:
[----:B------:R-:W-:Y:S05]  /*163c0*/  BSYNC B6 ;  /* 0x0000000000067941 */ /* 0x000fea0003800000 */
.L_x_2471:
[----:B------:R-:W4:Y:S01]  /*163d0*/  LDL.LU R2, [R1+0x28] ;  /* 0x0000280001027983 */ /* 0x000f220000300800 */
[----:B------:R-:W-:Y:S01]  /*163e0*/  ULDC.64 UR6, c[0x0][0x2e0] ;  /* 0x0000b80000067ab9 */ /* 0x000fe20000000a00 */
[----:B------:R-:W-:Y:S01]  /*163f0*/  IMAD.MOV.U32 R3, RZ, RZ, R35 ;  /* 0x000000ffff037224 */ /* 0x000fe200078e0023 */
[----:B------:R-:W-:Y:S01]  /*16400*/  ULDC.64 UR4, c[0x0][0x2d8] ;  /* 0x0000b60000047ab9 */ /* 0x000fe20000000a00 */
[----:B------:R-:W2:Y:S04]  /*16410*/  LDL.LU.64 R20, [R1+0x18] ;  /* 0x0000180001147983 */ /* 0x000ea80000300a00 */
[----:B------:R0:W5:Y:S01]  /*16420*/  LDL R9, [R1+0x10] ;  /* 0x0000100001097983 */ /* 0x0001620000100800 */
[----:B----4-:R-:W-:Y:S02]  /*16430*/  IMAD.MOV.U32 R0, RZ, RZ, R2 ;  /* 0x000000ffff007224 */ /* 0x010fe400078e0002 */
[----:B--2---:R-:W-:Y:S01]  /*16440*/  IMAD.MOV.U32 R2, RZ, RZ, R20 ;  /* 0x000000ffff027224 */ /* 0x004fe200078e0014 */
[----:B------:R-:W1:Y:S01]  /*16450*/  LDC R21, c[0x0][0x448] ;  /* 0x00011200ff157b82 */ /* 0x000e620000000800 */
[----:B------:R-:W2:Y:S01]  /*16460*/  S2R R20, SR_TID.X ;  /* 0x0000000000147919 */ /* 0x000ea20000002100 */
[----:B------:R-:W-:-:S02]  /*16470*/  IMAD R4, R0, UR6, RZ ;  /* 0x0000000600047c24 */ /* 0x000fc4000f8e02ff */
[----:B------:R-:W-:-:S04]  /*16480*/  IMAD.WIDE.U32 R2, R26, UR4, R2 ;  /* 0x000000041a027c25 */ /* 0x000fc8000f8e0002 */
[----:B------:R-:W-:Y:S01]  /*16490*/  IMAD R3, R26, UR5, R3 ;  /* 0x000000051a037c24 */ /* 0x000fe2000f8e0203 */
[----:B------:R-:W-:Y:S01]  /*164a0*/  ULDC.64 UR4, c[0x0][0x2d0] ;  /* 0x0000b40000047ab9 */ /* 0x000fe20000000a00 */
[C---:B------:R-:W-:Y:S02]  /*164b0*/  IMAD R4, R29.reuse, UR7, R4 ;  /* 0x000000071d047c24 */ /* 0x040fe4000f8e0204 */
[----:B------:R-:W-:Y:S01]  /*164c0*/  IMAD.WIDE.U32 R2, R29, UR6, R2 ;  /* 0x000000061d027c25 */ /* 0x000fe2000f8e0002 */
[----:B-1----:R-:W-:Y:S02]  /*164d0*/  ISETP.NE.AND P6, PT, R21, 0x1, PT ;  /* 0x000000011500780c */ /* 0x002fe40003fc5270 */
[----:B--2---:R-:W-:-:S04]  /*164e0*/  LOP3.LUT R20, R20, 0x7f, RZ, 0xc0, !PT ;  /* 0x0000007f14147812 */ /* 0x004fc800078ec0ff */
[----:B------:R-:W-:-:S07]  /*164f0*/  SHF.R.U32.HI R21, RZ, 0x3, R20 ;  /* 0x00000003ff157819 */ /* 0x000fce0000011614 */
[----:B------:R-:W1:Y:S01]  /*16500*/  @P6 LDC R7, c[0x0][0x44c] ;  /* 0x00011300ff076b82 */ /* 0x000e620000000800 */
[----:B------:R-:W2:Y:S07]  /*16510*/  S2R R20, SR_TID.X ;  /* 0x0000000000147919 */ /* 0x000eae0000002100 */
[----:B---3--:R-:W3:Y:S01]  /*16520*/  @P6 LDC R5, c[0x0][0x450] ;  /* 0x00011400ff056b82 */ /* 0x008ee20000000800 */
[----:B--2---:R-:W-:-:S05]  /*16530*/  IMAD.SHL.U32 R20, R20, 0x10, RZ ;  /* 0x0000001014147824 */ /* 0x004fca00078e00ff */
[----:B------:R-:W-:-:S05]  /*16540*/  LOP3.LUT R20, R21, 0x70, R20, 0xf8, !PT ;  /* 0x0000007015147812 */ /* 0x000fca00078ef814 */
[----:B------:R-:W-:-:S04]  /*16550*/  IMAD R6, R25, 0x80, R20 ;  /* 0x0000008019067824 */ /* 0x000fc800078e0214 */
[----:B-1----:R-:W-:-:S04]  /*16560*/  @P6 IMAD.HI.U32 R7, R6, R7, RZ ;  /* 0x0000000706076227 */ /* 0x002fc800078e00ff */
[----:B------:R-:W-:Y:S01]  /*16570*/  IMAD.MOV.U32 R0, RZ, RZ, R6 ;  /* 0x000000ffff007224 */ /* 0x000fe200078e0006 */
[----:B---3--:R-:W-:Y:S02]  /*16580*/  @P6 SHF.R.U32.HI R0, RZ, R5, R7 ;  /* 0x00000005ff006219 */ /* 0x008fe40000011607 */
[----:B------:R-:W1:Y:S01]  /*16590*/  LDC R5, c[0x0][0x448] ;  /* 0x00011200ff057b82 */ /* 0x000e620000000800 */
[----:B------:R-:W-:Y:S02]  /*165a0*/  IMAD.IADD R3, R3, 0x1, R4 ;  /* 0x0000000103037824 */ /* 0x000fe400078e0204 */
[----:B------:R-:W-:Y:S01]  /*165b0*/  IMAD.MOV R4, RZ, RZ, -R0 ;  /* 0x000000ffff047224 */ /* 0x000fe200078e0a00 */
[----:B------:R-:W2:Y:S01]  /*165c0*/  S2R R20, SR_TID.X ;  /* 0x0000000000147919 */ /* 0x000ea20000002100 */
[----:B------:R-:W-:-:S04]  /*165d0*/  IMAD.WIDE.U32 R2, R0, UR4, R2 ;  /* 0x0000000400027c25 */ /* 0x000fc8000f8e0002 */
[----:B-1----:R-:W-:Y:S01]  /*165e0*/  IMAD R4, R5, R4, R6 ;  /* 0x0000000405047224 */ /* 0x002fe200078e0206 */
[----:B------:R-:W-:-:S05]  /*165f0*/  SHF.R.S32.HI R6, RZ, 0x1f, R0 ;  /* 0x0000001fff067819 */ /* 0x000fca0000011400 */
        /* <DEDUP_REMOVED lines=11> */
[----:B------:R-:W-:Y:S01]  /*166b0*/  ULDC UR4, c[0x0][0x2b8] ;  /* 0x0000ae0000047ab9 */ /* 0x000fe20000000800 */
[----:B--2---:R-:W-:-:S03]  /*166c0*/  LOP3.LUT R20, R20, 0x7f, RZ, 0xc0, !PT ;  /* 0x0000007f14147812 */ /* 0x004fc600078ec0ff */
[----:B------:R-:W-:Y:S01]  /*166d0*/  LEA.HI.X R0, R2, UR5, R3, 0x1, P0 ;  /* 0x0000000502007c11 */ /* 0x000fe200080f0c03 */
[----:B------:R-:W-:Y:S01]  /*166e0*/  UMOV UR5, 0xffffffff ;  /* 0xffffffff00057882 */ /* 0x000fe20000000000 */
[----:B------:R-:W-:Y:S02]  /*166f0*/  ISETP.GE.AND P4, PT, R32, UR4, PT ;  /* 0x0000000420007c0c */ /* 0x000fe4000bf86270 */
[----:B------:R-:W-:Y:S02]  /*16700*/  ISETP.GE.AND P3, PT, R37, UR4, PT ;  /* 0x0000000425007c0c */ /* 0x000fe4000bf66270 */
[----:B------:R-:W-:Y:S02]  /*16710*/  ISETP.GE.AND P2, PT, R36, UR4, PT ;  /* 0x0000000424007c0c */ /* 0x000fe4000bf46270 */
[----:B------:R-:W-:Y:S02]  /*16720*/  ISETP.GE.AND P1, PT, R34, UR4, PT ;  /* 0x0000000422007c0c */ /* 0x000fe4000bf26270 */
[----:B------:R-:W-:Y:S01]  /*16730*/  SHF.R.U32.HI R8, RZ, 0x3, R20 ;  /* 0x00000003ff087819 */ /* 0x000fe20000011614 */
[----:B0-----:R-:W-:Y:S10]  /*16740*/  BRA.DIV UR5, `(.L_x_2473) ;  /* 0x0000003e05dc7947 */ /* 0x001ff4000b800000 */
[----:B------:R-:W0:Y:S01]  /*16750*/  SHFL.IDX PT, R14, R4, RZ, 0x181f ;  /* 0x00181fff040e7589 */ /* 0x000e2200000e0000 */
[----:B-----5:R-:W-:Y:S02]  /*16760*/  IMAD R5, R9, R5, RZ ;  /* 0x0000000509057224 */ /* 0x020fe400078e02ff */
[----:B------:R-:W-:Y:S01]  /*16770*/  IMAD R25, R25, 0x80, R8 ;  /* 0x0000008019197824 */ /* 0x000fe200078e0208 */
        /* <DEDUP_REMOVED lines=83> */
.L_x_2562:
        /* <DEDUP_REMOVED lines=13> */
.L_x_2475:
[----:B------:R-:W-:Y:S05]  /*16d80*/  BSYNC B0 ;  /* 0x0000000000007941 */ /* 0x000fea0003800000 */
.L_x_2474:
[----:B------:R-:W-:Y:S01]  /*16d90*/  NOP ;  /* 0x0000000000007918 */ /* 0x000fe20000000000 */
[----:B------:R-:W-:-:S13]  /*16da0*/  PLOP3.LUT P0, PT, PT, PT, PT, 0x80, 0x0 ;  /* 0x000000000000781c */ /* 0x000fda0003f0f070 */
.L_x_2476:
        /* <DEDUP_REMOVED lines=8> */
[----:B--2---:R-:W-:-:S05]  /*16e30*/  VIADD R2, R2, 0x1 ;  /* 0x0000000102027836 */ /* 0x004fca0000000000 */
        /* <DEDUP_REMOVED lines=11> */
.L_x_2563:
[----:B------:R-:W-:Y:S05]  /*16ef0*/  BSYNC B0 ;  /* 0x0000000000007941 */ /* 0x000fea0003800000 */
.L_x_2477:
        /* <DEDUP_REMOVED lines=12> */
.L_x_2493:
        /* <DEDUP_REMOVED lines=14> */
[----:B--2---:R-:W-:-:S04]  /*170a0*/  IMAD R6, R0, 0x50, R6 ;  /* 0x0000005000067824 */ /* 0x004fc800078e0206 */
[----:B------:R-:W-:-:S04]  /*170b0*/  IMAD.IADD R6, R9, 0x1, R6 ;  /* 0x0000000109067824 */ /* 0x000fc800078e0206 */
[----:B0-----:R-:W-:-:S04]  /*170c0*/  @P0 IMAD.HI.U32 R3, R6, R3, RZ ;  /* 0x0000000306030227 */ /* 0x001fc800078e00ff */
[----:B------:R-:W-:Y:S01]  /*170d0*/  IMAD.MOV.U32 R10, RZ, RZ, R6 ;  /* 0x000000ffff0a7224 */ /* 0x000fe200078e0006 */
[----:B----4-:R-:W-:Y:S01]  /*170e0*/  @P0 SHF.R.U32.HI R10, RZ, R2, R3 ;  /* 0x00000002ff0a0219 */ /* 0x010fe20000011603 */
        /* <DEDUP_REMOVED lines=24> */
.L_x_2481:
[----:B------:R-:W-:Y:S01]  /*17270*/  IMAD R6, R23, 0x8, R17 ;  /* 0x0000000817067824 */ /* 0x000fe200078e0211 */
[----:B------:R-:W-:Y:S01]  /*17280*/  SHF.L.U32 R3, R28, 0x1f, RZ ;  /* 0x0000001f1c037819 */ /* 0x000fe200000006ff */
[----:B------:R-:W-:Y:S03]  /*17290*/  BSSY B1, `(.L_x_2482) ;  /* 0x0000003000017945 */ /* 0x000fe60003800000 */
[----:B------:R-:W0:Y:S02]  /*172a0*/  SYNCS.PHASECHK.TRANS64.TRYWAIT P0, [R6+URZ+0x38840], R3 ;  /* 0x03884003060075a7 */ /* 0x000e24000800017f */
[----:B0-----:R-:W-:Y:S05]  /*172b0*/  @!P0 BRA `(.L_x_2483) ;  /* 0x0000003c00cc8947 */ /* 0x001fea0003800000 */
.L_x_2564:
[----:B------:R-:W-:Y:S05]  /*172c0*/  BSYNC B1 ;  /* 0x0000000000017941 */ /* 0x000fea0003800000 */
.L_x_2482:
        /* <DEDUP_REMOVED lines=67> */
.L_x_2576:
        /* <DEDUP_REMOVED lines=17> */
.L_x_2485:
        /* <DEDUP_REMOVED lines=10> */
.L_x_2486:
[----:B------:R3:W-:Y:S01]  /*178b0*/  SYNCS.ARRIVE.TRANS64.A1T0 RZ, [R6+URZ+0x38830], RZ ;  /* 0x038830ff06ff79a7 */ /* 0x0007e2000810003f */
[----:B------:R-:W-:Y:S05]  /*178c0*/  @!P6 BRA `(.L_x_2487) ;  /* 0x000000000004e947 */ /* 0x000fea0003800000 */
[----:B------:R-:W-:Y:S01]  /*178d0*/  BPT.TRAP 0x1 ;  /* 0x000000040000795c */ /* 0x000fe20000300000 */
.L_x_2487:
[----:B--2---:R-:W-:Y:S01]  /*178e0*/  SHF.L.U32 R2, R20, 0x1f, RZ ;  /* 0x0000001f14027819 */ /* 0x004fe200000006ff */
[----:B---3--:R-:W-:Y:S01]  /*178f0*/  IMAD R6, R7, 0x8, R17 ;  /* 0x0000000807067824 */ /* 0x008fe200078e0211 */
[----:B------:R-:W-:Y:S03]  /*17900*/  BSSY B1, `(.L_x_2488) ;  /* 0x0000003000017945 */ /* 0x000fe60003800000 */
[----:B------:R-:W2:Y:S02]  /*17910*/  SYNCS.PHASECHK.TRANS64.TRYWAIT P0, [R6+URZ+0x38860], R2 ;  /* 0x03886002060075a7 */ /* 0x000ea4000800017f */
[----:B--2---:R-:W-:Y:S05]  /*17920*/  @!P0 BRA `(.L_x_2489) ;  /* 0x0000004000088947 */ /* 0x004fea0003800000 */
.L_x_2577:
[----:B------:R-:W-:Y:S05]  /*17930*/  BSYNC B1 ;  /* 0x0000000000017941 */ /* 0x000fea0003800000 */
.L_x_2488:
[----:B0-----:R-:W3:Y:S01]  /*17940*/  LDL R8, [R1] ;  /* 0x0000000001087983 */ /* 0x001ee20000100800 */
[----:B------:R-:W0:Y:S01]  /*17950*/  S2R R3, SR_TID.X ;  /* 0x0000000000037919 */ /* 0x000e220000002100 */
[----:B------:R-:W-:Y:S01]  /*17960*/  UMOV UR4, 0xffffffff ;  /* 0xffffffff00047882 */ /* 0x000fe20000000000 */
[----:B------:R-:W-:Y:S01]  /*17970*/  IMAD R7, R7, 0x5000, R31 ;  /* 0x0000500007077824 */ /* 0x000fe200078e021f */
[----:B0-----:R-:W-:-:S04]  /*17980*/  LOP3.LUT R3, R3, 0x7f, RZ, 0xc0, !PT ;  /* 0x0000007f03037812 */ /* 0x001fc800078ec0ff */
[----:B------:R-:W-:Y:S01]  /*17990*/  SHF.R.U32.HI R3, RZ, 0x3, R3 ;  /* 0x00000003ff037819 */ /* 0x000fe20000011603 */
[----:B---3--:R-:W-:-:S04]  /*179a0*/  IMAD R8, R29, -0x50, R8 ;  /* 0xffffffb01d087824 */ /* 0x008fc800078e0208 */
[----:B------:R-:W-:Y:S01]  /*179b0*/  IMAD.IADD R8, R8, 0x1, -R3 ;  /* 0x0000000108087824 */ /* 0x000fe200078e0a03 */
[----:B------:R-:W-:Y:S06]  /*179c0*/  BRA.DIV UR4, `(.L_x_2490) ;  /* 0x0000003e04f47947 */ /* 0x000fec000b800000 */
[----:B--2---:R-:W0:Y:S01]  /*179d0*/  SHFL.IDX PT, R2, R18, RZ, 0x181f ;  /* 0x00181fff12027589 */ /* 0x004e2200000e0000 */
[----:B------:R-:W-:-:S03]  /*179e0*/  IMAD R7, R7, 0x2, R17 ;  /* 0x0000000207077824 */ /* 0x000fc600078e0211 */
[----:B------:R-:W2:Y:S04]  /*179f0*/  SHFL.IDX PT, R3, R19, RZ, 0x181f ;  /* 0x00181fff13037589 */ /* 0x000ea800000e0000 */
[----:B-1----:R-:W-:Y:S01]  /*17a00*/  SHFL.IDX PT, R14, R18, 0x4, 0x181f ;  /* 0x00981f00120e7f89 */ /* 0x002fe200000e0000 */
[----:B0-----:R-:W-:-:S05]  /*17a10*/  IADD3 R2, P0, R2, R0, RZ ;  /* 0x0000000002027210 */ /* 0x001fca0007f1e0ff */
        /* <DEDUP_REMOVED lines=46> */
.L_x_2589:
        /* <DEDUP_REMOVED lines=31> */
.L_x_2491:
        /* <DEDUP_REMOVED lines=10> */
.L_x_2492:
        /* <DEDUP_REMOVED lines=8> */
.L_x_2480:
[----:B------:R-:W-:Y:S05]  /*18010*/  BSYNC B0 ;  /* 0x0000000000007941 */ /* 0x000fea0003800000 */
.L_x_2479:
        /* <DEDUP_REMOVED lines=17> */
.L_x_2495:
[----:B------:R-:W-:Y:S05]  /*18130*/  BSYNC B0 ;  /* 0x0000000000007941 */ /* 0x000fea0003800000 */
.L_x_2494:
[----:B------:R-:W-:-:S13]  /*18140*/  LOP3.LUT P0, RZ, R16, 0x20, RZ, 0xc0, !PT ;  /* 0x0000002010ff7812 */ /* 0x000fda000780c0ff */
[----:B------:R-:W-:Y:S05]  /*18150*/  @!P0 BRA `(.L_x_2496) ;  /* 0x0000000000048947 */ /* 0x000fea0003800000 */
[----:B------:R-:W-:Y:S01]  /*18160*/  BPT.TRAP 0x1 ;  /* 0x000000040000795c */ /* 0x000fe20000300000 */
.L_x_2496:
[----:B------:R-:W2:Y:S01]  /*18170*/  LDL.LU R0, [R1] ;  /* 0x0000000001007983 */ /* 0x000ea20000300800 */
[----:B------:R-:W-:Y:S01]  /*18180*/  IMAD R4, R23, 0x8, R17 ;  /* 0x0000000817047824 */ /* 0x000fe200078e0211 */
[----:B------:R-:W-:Y:S01]  /*18190*/  SHF.L.U32 R3, R28, 0x1f, RZ ;  /* 0x0000001f1c037819 */ /* 0x000fe200000006ff */
[----:B------:R-:W-:Y:S03]  /*181a0*/  BSSY B0, `(.L_x_2497) ;  /* 0x0000004000007945 */ /* 0x000fe60003800000 */
[----:B------:R-:W0:Y:S01]  /*181b0*/  SYNCS.PHASECHK.TRANS64.TRYWAIT P0, [R4+URZ+0x38860], R3 ;  /* 0x03886003040075a7 */ /* 0x000e22000800017f */
[----:B--2---:R-:W-:Y:S01]  /*181c0*/  IMAD R5, R22, -0x50, R0 ;  /* 0xffffffb016057824 */ /* 0x004fe200078e0200 */
[----:B0-----:R-:W-:Y:S06]  /*181d0*/  @!P0 BRA `(.L_x_2498) ;  /* 0x0000003c00c88947 */ /* 0x001fec0003800000 */
.L_x_2590:
[----:B------:R-:W-:Y:S05]  /*181e0*/  BSYNC B0 ;  /* 0x0000000000007941 */ /* 0x000fea0003800000 */
.L_x_2497:
[----:B------:R-:W2:Y:S01]  /*181f0*/  S2R R0, SR_TID.X ;  /* 0x0000000000007919 */ /* 0x000ea20000002100 */
[----:B------:R-:W-:Y:S01]  /*18200*/  UMOV UR4, 0xffffffff ;  /* 0xffffffff00047882 */ /* 0x000fe20000000000 */
[----:B--2---:R-:W-:-:S04]  /*18210*/  LOP3.LUT R0, R0, 0x7f, RZ, 0xc0, !PT ;  /* 0x0000007f00007812 */ /* 0x004fc800078ec0ff */
[----:B------:R-:W-:-:S05]  /*18220*/  SHF.R.U32.HI R0, RZ, 0x3, R0 ;  /* 0x00000003ff007819 */ /* 0x000fca0000011600 */
[----:B------:R-:W-:Y:S02]  /*18230*/  IMAD.IADD R5, R5, 0x1, -R0 ;  /* 0x0000000105057824 */ /* 0x000fe400078e0a00 */
[----:B------:R-:W-:Y:S01]  /*18240*/  IMAD R0, R23, 0x5000, R31 ;  /* 0x0000500017007824 */ /* 0x000fe200078e021f */
        /* <DEDUP_REMOVED lines=58> */
.L_x_2602:
        /* <DEDUP_REMOVED lines=15> */
.L_x_2500:
        /* <DEDUP_REMOVED lines=10> */
.L_x_2501:
[----:B------:R1:W-:Y:S01]  /*18780*/  SYNCS.ARRIVE.TRANS64.A1T0 RZ, [R4+URZ+0x38850], RZ ;  /* 0x038850ff04ff79a7 */ /* 0x0003e2000810003f */
[----:B------:R-:W-:-:S05]  /*18790*/  VIADD R23, R23, 0x1 ;  /* 0x0000000117177836 */ /* 0x000fca0000000000 */
[----:B------:R-:W-:-:S04]  /*187a0*/  ISETP.NE.AND P0, PT, R23, 0x2, PT ;  /* 0x000000021700780c */ /* 0x000fc80003f05270 */
[----:B0-----:R-:W-:Y:S02]  /*187b0*/  SEL R3, RZ, 0x1, P0 ;  /* 0x00000001ff037807 */ /* 0x001fe40000000000 */
[----:B------:R-:W-:Y:S02]  /*187c0*/  SEL R23, R23, RZ, P0 ;  /* 0x000000ff17177207 */ /* 0x000fe40000000000 */
[----:B-1----:R-:W-:-:S07]  /*187d0*/  LOP3.LUT R28, R28, R3, RZ, 0x3c, !PT ;  /* 0x000000031c1c7212 */ /* 0x002fce00078e3cff */
.L_x_2456:
[----:B------:R-:W-:Y:S05]  /*187e0*/  BSYNC B7 ;  /* 0x0000000000077941 */ /* 0x000fea0003800000 */
.L_x_2454:
        /* <DEDUP_REMOVED lines=11> */
.L_x_2502:
        /* <DEDUP_REMOVED lines=43> */
.L_x_2612:
[----:B------:R-:W-:Y:S02]  /*18b50*/  ULDC UR4, c[0x0][0xc38] ;  /* 0x00030e0000047ab9 */ /* 0x000fe40000000800 */
[----:B------:R-:W-:-:S04]  /*18b60*/  IMAD.U32 R5, RZ, RZ, UR4 ;  /* 0x00000004ff057e24 */ /* 0x000fc8000f8e00ff */
[----:B-1----:R-:W-:-:S04]  /*18b70*/  IMAD R14, R14, R5, RZ ;  /* 0x000000050e0e7224 */ /* 0x002fc800078e02ff */
[----:B------:R-:W-:-:S05]  /*18b80*/  IMAD.IADD R7, R7, 0x1, R14 ;  /* 0x0000000107077824 */ /* 0x000fca00078e020e */
[----:B------:R-:W-:-:S13]  /*18b90*/  ISETP.GT.AND P6, PT, R7, R0, PT ;  /* 0x000000000700720c */ /* 0x000fda0003fc4270 */
[----:B------:R-:W-:Y:S05]  /*18ba0*/  @P6 BRA `(.L_x_2505) ;  /* 0x0000000000a46947 */ /* 0x000fea0003800000 */
.L_x_2508:
        /* <DEDUP_REMOVED lines=35> */
.L_x_2620:
[----:B------:R-:W-:Y:S02]  /*18de0*/  ULDC UR4, c[0x0][0xc38] ;  /* 0x00030e0000047ab9 */ /* 0x000fe40000000800 */
[----:B------:R-:W-:-:S04]  /*18df0*/  IMAD.U32 R5, RZ, RZ, UR4 ;  /* 0x00000004ff057e24 */ /* 0x000fc8000f8e00ff */
[----:B-1----:R-:W-:-:S04]  /*18e00*/  IMAD R14, R14, R5, RZ ;  /* 0x000000050e0e7224 */ /* 0x002fc800078e02ff */
[----:B------:R-:W-:-:S05]  /*18e10*/  IMAD.IADD R7, R14, 0x1, R7 ;  /* 0x000000010e077824 */ /* 0x000fca00078e0207 */
[----:B------:R-:W-:-:S13]  /*18e20*/  ISETP.GT.AND P6, PT, R7, R0, PT ;  /* 0x000000000700720c */ /* 0x000fda0003fc4270 */
[----:B------:R-:W-:Y:S05]  /*18e30*/  @!P6 BRA `(.L_x_2508) ;  /* 0xfffffffc005ce947 */ /* 0x000fea000383ffff */
.L_x_2505:
        /* <DEDUP_REMOVED lines=10> */
.L_x_2625:
[----:B------:R-:W-:-:S13]  /*18ee0*/  ISETP.NE.AND P0, PT, R3, RZ, PT ;  /* 0x000000ff0300720c */ /* 0x000fda0003f05270 */
[----:B------:R-:W-:Y:S05]  /*18ef0*/  @!P0 BRA `(.L_x_2510) ;  /* 0x0000000000108947 */ /* 0x000fea0003800000 */
[----:B------:R-:W-:Y:S01]  /*18f00*/  UMOV UR4, 0xffffffff ;  /* 0xffffffff00047882 */ /* 0x000fe20000000000 */
[----:B-1----:R-:W-:Y:S02]  /*18f10*/  VIADD R12, R12, 0xffffffff ;  /* 0xffffffff0c0c7836 */ /* 0x002fe40000000000 */
[----:B------:R-:W-:Y:S05]  /*18f20*/  BRA.DIV UR4, `(.L_x_2511) ;  /* 0x0000004204dc7947 */ /* 0x000fea000b800000 */
[----:B------:R4:W1:Y:S02]  /*18f30*/  SHFL.IDX PT, R6, R2, R12, 0x1f ;  /* 0x00001f0c02067589 */ /* 0x00086400000e0000 */
.L_x_2510:
        /* <DEDUP_REMOVED lines=59> */
.L_x_2512:
        /* <DEDUP_REMOVED lines=60> */
.L_x_2513:
[----:B------:R-:W-:-:S05]  /*196b0*/  LOP3.LUT R2, RZ, R2, RZ, 0x33, !PT ;  /* 0x00000002ff027212 */ /* 0x000fca00078e33ff */
[----:B------:R-:W-:Y:S01]  /*196c0*/  IMAD.IADD R25, R25, 0x1, R2 ;  /* 0x0000000119197824 */ /* 0x000fe200078e0202 */
[----:B------:R-:W-:Y:S06]  /*196d0*/  BRA `(.L_x_2514) ;  /* 0x00000000001c7947 */ /* 0x000fec0003800000 */
.L_x_2506:
[----:B------:R-:W-:Y:S01]  /*196e0*/  UMOV UR4, URZ ;  /* 0x0000003f00047c82 */ /* 0x000fe20008000000 */
[----:B------:R-:W-:Y:S01]  /*196f0*/  UMOV UR5, URZ ;  /* 0x0000003f00057c82 */ /* 0x000fe20008000000 */
[----:B------:R-:W-:Y:S01]  /*19700*/  ULDC UR6, c[0x0][0xc3c] ;  /* 0x00030f0000067ab9 */ /* 0x000fe20000000800 */
[----:B------:R-:W-:Y:S02]  /*19710*/  IMAD.MOV.U32 R24, RZ, RZ, R0 ;  /* 0x000000ffff187224 */ /* 0x000fe400078e0000 */
[----:B------:R-:W-:Y:S02]  /*19720*/  IMAD.U32 R25, RZ, RZ, UR4 ;  /* 0x00000004ff197e24 */ /* 0x000fe4000f8e00ff */
[----:B------:R-:W-:Y:S02]  /*19730*/  IMAD.U32 R26, RZ, RZ, UR5 ;  /* 0x00000005ff1a7e24 */ /* 0x000fe4000f8e00ff */
[----:B------:R-:W-:-:S07]  /*19740*/  IMAD.U32 R27, RZ, RZ, UR6 ;  /* 0x00000006ff1b7e24 */ /* 0x000fce000f8e00ff */
.L_x_2514:
        /* <DEDUP_REMOVED lines=10> */
.L_x_2503:
[----:B------:R-:W-:Y:S02]  /*197f0*/  ULDC UR4, c[0x0][0xc3c] ;  /* 0x00030f0000047ab9 */ /* 0x000fe40000000800 */
[----:B-1----:R-:W-:-:S13]  /*19800*/  ISETP.GE.AND P0, PT, R27, UR4, PT ;  /* 0x000000041b007c0c */ /* 0x002fda000bf06270 */
[----:B------:R-:W-:Y:S05]  /*19810*/  @!P0 BRA `(.L_x_2515) ;  /* 0xffffffac00fc8947 */ /* 0x000fea000383ffff */
[----:B------:R-:W-:Y:S05]  /*19820*/  BSYNC B8 ;  /* 0x0000000000087941 */ /* 0x000fea0003800000 */
.L_x_2448:
        /* <DEDUP_REMOVED lines=12> */
.L_x_2628:
[----:B------:R-:W-:Y:S05]  /*198f0*/  BSYNC B0 ;  /* 0x0000000000007941 */ /* 0x000fea0003800000 */
.L_x_2516:
[----:B------:R-:W-:-:S03]  /*19900*/  UMOV UR4, 0xffffffff ;  /* 0xffffffff00047882 */ /* 0x000fc60000000000 */
[----:B------:R-:W-:Y:S05]  /*19910*/  BRA.DIV UR4, `(.L_x_2518) ;  /* 0x0000003a049c7947 */ /* 0x000fea000b800000 */
[----:B-1----:R-:W1:Y:S02]  /*19920*/  S2R R0, SR_TID.X ;  /* 0x0000000000007919 */ /* 0x002e640000002100 */
[----:B-1----:R-:W-:-:S04]  /*19930*/  SHF.R.U32.HI R0, RZ, 0x5, R0 ;  /* 0x00000005ff007819 */ /* 0x002fc80000011600 */
[----:B------:R-:W-:-:S05]  /*19940*/  LOP3.LUT R0, R0, 0x3, RZ, 0xc0, !PT ;  /* 0x0000000300007812 */ /* 0x000fca00078ec0ff */
[----:B------:R1:W3:Y:S02]  /*19950*/  SHFL.IDX PT, R14, R0, RZ, 0x1f ;  /* 0x00001fff000e7589 */ /* 0x0002e400000e0000 */
.L_x_2631:
[----:B---3--:R-:W-:Y:S01]  /*19960*/  ISETP.NE.AND P0, PT, R14, RZ, PT ;  /* 0x000000ff0e00720c */ /* 0x008fe20003f05270 */
[----:B------:R-:W-:-:S12]  /*19970*/  BSSY B0, `(.L_x_2519) ;  /* 0x0000026000007945 */ /* 0x000fd80003800000 */
[----:B------:R-:W-:Y:S05]  /*19980*/  @P0 BRA `(.L_x_2520) ;  /* 0x0000000000900947 */ /* 0x000fea0003800000 */
[----:B------:R-:W-:-:S03]  /*19990*/  UMOV UR4, 0xffffffff ;  /* 0xffffffff00047882 */ /* 0x000fc60000000000 */
[----:B------:R-:W-:Y:S05]  /*199a0*/  BRA.DIV UR4, `(.L_x_2521) ;  /* 0x0000003a04ac7947 */ /* 0x000fea000b800000 */
[----:B------:R-:W-:-:S13]  /*199b0*/  ELECT P6, URZ, PT ;  /* 0x00000000003f782f */ /* 0x000fda00038c0000 */
.L_x_2634:
        /* <DEDUP_REMOVED lines=8> */
.L_x_2522:
[C---:B------:R-:W-:Y:S01]  /*19a40*/  IMAD R5, R23.reuse, 0x8, R4 ;  /* 0x0000000817057824 */ /* 0x040fe200078e0204 */
[----:B------:R-:W-:Y:S01]  /*19a50*/  SHF.L.U32 R0, R28, 0x1f, RZ ;  /* 0x0000001f1c007819 */ /* 0x000fe200000006ff */
[----:B------:R-:W-:-:S03]  /*19a60*/  VIADD R23, R23, 0x1 ;  /* 0x0000000117177836 */ /* 0x000fc60000000000 */
[----:B------:R-:W1:Y:S02]  /*19a70*/  SYNCS.PHASECHK.TRANS64.TRYWAIT P1, [R5+URZ+0x38840], R0 ;  /* 0x03884000050075a7 */ /* 0x000e64000802017f */
[----:B------:R-:W-:-:S04]  /*19a80*/  ISETP.NE.AND P2, PT, R23, 0x2, PT ;  /* 0x000000021700780c */ /* 0x000fc80003f45270 */
[----:B------:R-:W-:Y:S01]  /*19a90*/  SEL R3, RZ, 0x1, P2 ;  /* 0x00000001ff037807 */ /* 0x000fe20001000000 */
[----:B-1----:R-:W-:Y:S08]  /*19aa0*/  @!P1 BRA `(.L_x_2523) ;  /* 0x00000038008c9947 */ /* 0x002ff00003800000 */
.L_x_2635:
[----:B------:R-:W-:Y:S02]  /*19ab0*/  SEL R23, R23, RZ, P2 ;  /* 0x000000ff17177207 */ /* 0x000fe40001000000 */
[----:B------:R-:W-:Y:S01]  /*19ac0*/  LOP3.LUT R2, R28, R3, RZ, 0x3c, !PT ;  /* 0x000000031c027212 */ /* 0x000fe200078e3cff */
[----:B------:R-:W-:Y:S06]  /*19ad0*/  @!P0 BRA `(.L_x_2524) ;  /* 0x0000000000048947 */ /* 0x000fec0003800000 */
[----:B------:R-:W-:Y:S01]  /*19ae0*/  BPT.TRAP 0x1 ;  /* 0x000000040000795c */ /* 0x000fe20000300000 */
.L_x_2524:
[----:B------:R-:W-:Y:S01]  /*19af0*/  IMAD R23, R23, 0x8, R4 ;  /* 0x0000000817177824 */ /* 0x000fe200078e0204 */
[----:B------:R-:W-:-:S04]  /*19b00*/  SHF.L.U32 R2, R2, 0x1f, RZ ;  /* 0x0000001f02027819 */ /* 0x000fc800000006ff */
[----:B------:R-:W3:Y:S02]  /*19b10*/  SYNCS.PHASECHK.TRANS64.TRYWAIT P1, [R23+URZ+0x38840], R2 ;  /* 0x03884002170075a7 */ /* 0x000ee4000802017f */
[----:B---3--:R-:W-:Y:S05]  /*19b20*/  @!P1 BRA `(.L_x_2525) ;  /* 0x0000003800809947 */ /* 0x008fea0003800000 */
.L_x_2636:
[----:B------:R-:W-:Y:S05]  /*19b30*/  @!P0 BRA `(.L_x_2526) ;  /* 0x0000000000048947 */ /* 0x000fea0003800000 */
[----:B------:R-:W-:Y:S01]  /*19b40*/  BPT.TRAP 0x1 ;  /* 0x000000040000795c */ /* 0x000fe20000300000 */
.L_x_2526:
[----:B------:R-:W4:Y:S02]  /*19b50*/  SYNCS.PHASECHK.TRANS64.TRYWAIT P1, [R5+URZ+0x38860], R0 ;  /* 0x03886000050075a7 */ /* 0x000f24000802017f */
[----:B----4-:R-:W-:Y:S05]  /*19b60*/  @!P1 BRA `(.L_x_2527) ;  /* 0x0000003800849947 */ /* 0x010fea0003800000 */
.L_x_2637:
[----:B------:R-:W-:Y:S05]  /*19b70*/  @!P0 BRA `(.L_x_2528) ;  /* 0x0000000000048947 */ /* 0x000fea0003800000 */
[----:B------:R-:W-:Y:S01]  /*19b80*/  BPT.TRAP 0x1 ;  /* 0x000000040000795c */ /* 0x000fe20000300000 */
.L_x_2528:
[----:B------:R0:W0:Y:S02]  /*19b90*/  SYNCS.PHASECHK.TRANS64.TRYWAIT P0, [R23+URZ+0x38860], R2 ;  /* 0x03886002170075a7 */ /* 0x000024000800017f */
[----:B0-----:R-:W-:Y:S05]  /*19ba0*/  @!P0 NANOSLEEP.SYNCS 0x989680 ;  /* 0x009896800000895d */ /* 0x001fea0003900000 */
[----:B------:R-:W0:Y:S02]  /*19bb0*/  @!P0 SYNCS.PHASECHK.TRANS64 P0, [R23+URZ+0x38860], R2 ;  /* 0x03886002170085a7 */ /* 0x000e24000800007f */
[----:B0-----:R-:W-:Y:S05]  /*19bc0*/  @!P0 BRA `(.L_x_2528) ;  /* 0xfffffffc00f08947 */ /* 0x001fea000383ffff */
.L_x_2520:
[----:B------:R-:W-:Y:S05]  /*19bd0*/  BSYNC B0 ;  /* 0x0000000000007941 */ /* 0x000fea0003800000 */
.L_x_2519:
[----:B------:R-:W-:Y:S05]  /*19be0*/  EXIT ;  /* 0x000000000000794d */ /* 0x000fea0003800000 */
.L_x_2381:
[----:B------:R-:W-:-:S13]  /*19bf0*/  R2UR UR4, R17 ;  /* 0x00000000110472ca */ /* 0x000fda00000e0000 */
[----:B0-----:R-:W-:-:S04]  /*19c00*/  IMAD.U32 R3, RZ, RZ, UR4 ;  /* 0x00000004ff037e24 */ /* 0x001fc8000f8e00ff */
[----:B------:R0:W1:Y:S03]  /*19c10*/  SYNCS.PHASECHK.TRANS64.TRYWAIT P1, [R3+URZ+0x38800], R0 ;  /* 0x03880000030075a7 */ /* 0x000066000802017f */
[----:B-1----:R-:W-:Y:S05]  /*19c20*/  @!P1 NANOSLEEP.SYNCS 0x989680 ;  /* 0x009896800000995d */ /* 0x002fea0003900000 */
[----:B------:R-:W1:Y:S02]  /*19c30*/  @!P1 SYNCS.PHASECHK.TRANS64 P1, [R3+URZ+0x38800], R0 ;  /* 0x03880000030095a7 */ /* 0x000e64000802007f */
[----:B-1----:R-:W-:Y:S05]  /*19c40*/  @!P1 BRA `(.L_x_2381) ;  /* 0xfffffffc00e89947 */ /* 0x002fea000383ffff */
[----:B------:R-:W-:Y:S05]  /*19c50*/  BRA `(.L_x_2529) ;  /* 0xfffffe84008c7947 */ /* 0x000fea000383ffff */
.L_x_2385:
[----:B-1----:R1:W2:Y:S02]  /*19c60*/  SYNCS.PHASECHK.TRANS64.TRYWAIT P1, [R0+URZ+0x38830], R3 ;  /* 0x03883003000075a7 */ /* 0x0022a4000802017f */
[----:B--2---:R-:W-:Y:S05]  /*19c70*/  @!P1 NANOSLEEP.SYNCS 0x989680 ;  /* 0x009896800000995d */ /* 0x004fea0003900000 */
[----:B------:R-:W2:Y:S02]  /*19c80*/  @!P1 SYNCS.PHASECHK.TRANS64 P1, [R0+URZ+0x38830], R3 ;  /* 0x03883003000095a7 */ /* 0x000ea4000802007f */
[----:B--2---:R-:W-:Y:S05]  /*19c90*/  @!P1 BRA `(.L_x_2385) ;  /* 0xfffffffc00f09947 */ /* 0x004fea000383ffff */
[----:B------:R-:W-:Y:S05]  /*19ca0*/  BRA `(.L_x_2384) ;  /* 0xfffffe8400b07947 */ /* 0x000fea000383ffff */
.L_x_2391:
[----:B-1----:R-:W-:-:S04]  /*19cb0*/  IMAD.U32 R4, RZ, RZ, UR61 ;  /* 0x0000003dff047e24 */ /* 0x002fc8000f8e00ff */
[----:B------:R1:W2:Y:S03]  /*19cc0*/  SYNCS.PHASECHK.TRANS64.TRYWAIT P1, [R4+URZ+0x38830], R3 ;  /* 0x03883003040075a7 */ /* 0x0002a6000802017f */
[----:B--2---:R-:W-:Y:S05]  /*19cd0*/  @!P1 NANOSLEEP.SYNCS 0x989680 ;  /* 0x009896800000995d */ /* 0x004fea0003900000 */
[----:B------:R-:W2:Y:S02]  /*19ce0*/  @!P1 SYNCS.PHASECHK.TRANS64 P1, [R4+URZ+0x38830], R3 ;  /* 0x03883003040095a7 */ /* 0x000ea4000802007f */
[----:B--2---:R-:W-:Y:S05]  /*19cf0*/  @!P1 BRA `(.L_x_2391) ;  /* 0xfffffffc00ec9947 */ /* 0x004fea000383ffff */
[----:B------:R-:W-:Y:S05]  /*19d00*/  BRA `(.L_x_2390) ;  /* 0xfffffec000c07947 */ /* 0x000fea000383ffff */
.L_x_2395:
[----:B---3--:R-:W-:-:S04]  /*19d10*/  IMAD.U32 R2, RZ, RZ, UR4 ;  /* 0x00000004ff027e24 */ /* 0x008fc8000f8e00ff */
[----:B------:R3:W4:Y:S03]  /*19d20*/  SYNCS.PHASECHK.TRANS64.TRYWAIT P1, [R2+URZ+0x38850], R0 ;  /* 0x03885000020075a7 */ /* 0x000726000802017f */
[----:B----4-:R-:W-:Y:S05]  /*19d30*/  @!P1 NANOSLEEP.SYNCS 0x989680 ;  /* 0x009896800000995d */ /* 0x010fea0003900000 */
[----:B------:R-:W4:Y:S02]  /*19d40*/  @!P1 SYNCS.PHASECHK.TRANS64 P1, [R2+URZ+0x38850], R0 ;  /* 0x03885000020095a7 */ /* 0x000f24000802007f */
[----:B----4-:R-:W-:Y:S05]  /*19d50*/  @!P1 BRA `(.L_x_2395) ;  /* 0xfffffffc00ec9947 */ /* 0x010fea000383ffff */
[----:B------:R-:W-:Y:S05]  /*19d60*/  BRA `(.L_x_2394) ;  /* 0xfffffee800147947 */ /* 0x000fea000383ffff */
.L_x_2403:
[----:B-1----:R-:W-:-:S04]  /*19d70*/  IMAD.U32 R4, RZ, RZ, UR4 ;  /* 0x00000004ff047e24 */ /* 0x002fc8000f8e00ff */
[----:B------:R1:W2:Y:S03]  /*19d80*/  SYNCS.PHASECHK.TRANS64.TRYWAIT P1, [R4+URZ+0x38830], R3 ;  /* 0x03883003040075a7 */ /* 0x0002a6000802017f */
[----:B--2---:R-:W-:Y:S05]  /*19d90*/  @!P1 NANOSLEEP.SYNCS 0x989680 ;  /* 0x009896800000995d */ /* 0x004fea0003900000 */
[----:B------:R-:W2:Y:S02]  /*19da0*/  @!P1 SYNCS.PHASECHK.TRANS64 P1, [R4+URZ+0x38830], R3 ;  /* 0x03883003040095a7 */ /* 0x000ea4000802007f */
[----:B--2---:R-:W-:Y:S05]  /*19db0*/  @!P1 BRA `(.L_x_2403) ;  /* 0xfffffffc00ec9947 */ /* 0x004fea000383ffff */
[----:B------:R-:W-:Y:S05]  /*19dc0*/  BRA `(.L_x_2402) ;  /* 0xffffff0000307947 */ /* 0x000fea000383ffff */
.L_x_2407:
[----:B---3--:R-:W-:-:S04]  /*19dd0*/  IMAD.U32 R2, RZ, RZ, UR4 ;  /* 0x00000004ff027e24 */ /* 0x008fc8000f8e00ff */
[----:B------:R3:W4:Y:S03]  /*19de0*/  SYNCS.PHASECHK.TRANS64.TRYWAIT P1, [R2+URZ+0x38850], R0 ;  /* 0x03885000020075a7 */ /* 0x000726000802017f */
[----:B----4-:R-:W-:Y:S05]  /*19df0*/  @!P1 NANOSLEEP.SYNCS 0x989680 ;  /* 0x009896800000995d */ /* 0x010fea0003900000 */
[----:B------:R-:W4:Y:S02]  /*19e00*/  @!P1 SYNCS.PHASECHK.TRANS64 P1, [R2+URZ+0x38850], R0 ;  /* 0x03885000020095a7 */ /* 0x000f24000802007f */
[----:B----4-:R-:W-:Y:S05]  /*19e10*/  @!P1 BRA `(.L_x_2407) ;  /* 0xfffffffc00ec9947 */ /* 0x010fea000383ffff */
[----:B------:R-:W-:Y:S05]  /*19e20*/  BRA `(.L_x_2406) ;  /* 0xffffff2400807947 */ /* 0x000fea000383ffff */
.L_x_2414:
[----:B-1----:R-:W-:-:S04]  /*19e30*/  IMAD.U32 R7, RZ, RZ, UR8 ;  /* 0x00000008ff077e24 */ /* 0x002fc8000f8e00ff */
[----:B------:R1:W2:Y:S03]  /*19e40*/  SYNCS.PHASECHK.TRANS64.TRYWAIT P1, [R7+URZ+0x38850], R0 ;  /* 0x03885000070075a7 */ /* 0x0002a6000802017f */
[----:B--2---:R-:W-:Y:S05]  /*19e50*/  @!P1 NANOSLEEP.SYNCS 0x989680 ;  /* 0x009896800000995d */ /* 0x004fea0003900000 */
[----:B------:R-:W2:Y:S02]  /*19e60*/  @!P1 SYNCS.PHASECHK.TRANS64 P1, [R7+URZ+0x38850], R0 ;  /* 0x03885000070095a7 */ /* 0x000ea4000802007f */
[----:B--2---:R-:W-:Y:S05]  /*19e70*/  @!P1 BRA `(.L_x_2414) ;  /* 0xfffffffc00ec9947 */ /* 0x004fea000383ffff */
[----:B------:R-:W-:Y:S05]  /*19e80*/  BRA `(.L_x_2413) ;  /* 0xffffff3c009c7947 */ /* 0x000fea000383ffff */
.L_x_2462:
        /* <DEDUP_REMOVED lines=11> */
.L_x_2531:
[----:B------:R-:W-:Y:S05]  /*19f40*/  BSYNC B0 ;  /* 0x0000000000007941 */ /* 0x000fea0003800000 */
.L_x_2530:
[----:B------:R-:W-:Y:S05]  /*19f50*/  BRA `(.L_x_2532) ;  /* 0xffffffb400cc7947 */ /* 0x000fea000383ffff */
.L_x_2465:
[----:B0-----:R0:W1:Y:S02]  /*19f60*/  SYNCS.PHASECHK.TRANS64.TRYWAIT P0, [R5+URZ+0x38840], R2 ;  /* 0x03884002050075a7 */ /* 0x001064000800017f */
[----:B-1----:R-:W-:Y:S05]  /*19f70*/  @!P0 NANOSLEEP.SYNCS 0x989680 ;  /* 0x009896800000895d */ /* 0x002fea0003900000 */
[----:B------:R-:W1:Y:S02]  /*19f80*/  @!P0 SYNCS.PHASECHK.TRANS64 P0, [R5+URZ+0x38840], R2 ;  /* 0x03884002050085a7 */ /* 0x000e64000800007f */
[----:B-1----:R-:W-:Y:S05]  /*19f90*/  @!P0 BRA `(.L_x_2465) ;  /* 0xfffffffc00f08947 */ /* 0x002fea000383ffff */
[----:B------:R-:W-:Y:S05]  /*19fa0*/  BRA `(.L_x_2533) ;  /* 0xffffffb800d47947 */ /* 0x000fea000383ffff */
.L_x_2466:
        /* <DEDUP_REMOVED lines=8> */
.L_x_2535:
[----:B------:R-:W-:Y:S05]  /*1a030*/  BSYNC B0 ;  /* 0x0000000000007941 */ /* 0x000fea0003800000 */
.L_x_2534:
        /* <DEDUP_REMOVED lines=13> */
.L_x_2536:
[----:B------:R-:W-:Y:S02]  /*1a110*/  IMAD.MOV.U32 R13, RZ, RZ, R6 ;  /* 0x000000ffff0d7224 */ /* 0x000fe400078e0006 */
[----:B------:R-:W-:Y:S02]  /*1a120*/  IMAD.MOV.U32 R12, RZ, RZ, 0x1 ;  /* 0x00000001ff0c7424 */ /* 0x000fe400078e00ff */
[----:B------:R-:W-:-:S07]  /*1a130*/  IMAD.MOV.U32 R3, RZ, RZ, R14 ;  /* 0x000000ffff037224 */ /* 0x000fce00078e000e */
[----:B------:R-:W-:Y:S05]  /*1a140*/  WARPSYNC.COLLECTIVE R15, `(.L_x_2537) ;  /* 0x000000000f087348 */ /* 0x000fea0003c00000 */
[----:B------:R0:W1:Y:S02]  /*1a150*/  SHFL.IDX P6, R14, R13, R12, R11 ;  /* 0x0000000c0d0e7389 */ /* 0x00006400000c000b */
[----:B01----:R-:W-:Y:S01]  /*1a160*/  ENDCOLLECTIVE ;  /* 0x000000000000791b */ /* 0x003fe20003800000 */
.L_x_2537:
        /* <DEDUP_REMOVED lines=10> */
.L_x_2538:
        /* <DEDUP_REMOVED lines=14> */
.L_x_2539:
        /* <DEDUP_REMOVED lines=16> */
.L_x_2540:
[----:B------:R-:W-:Y:S02]  /*1a3f0*/  @P0 IMAD R9, R7, 0x2, R17 ;  /* 0x0000000207090824 */ /* 0x000fe400078e0211 */
[----:B------:R-:W-:Y:S02]  /*1a400*/  IMAD.MOV.U32 R13, RZ, RZ, R6 ;  /* 0x000000ffff0d7224 */ /* 0x000fe400078e0006 */
[----:B------:R-:W-:Y:S02]  /*1a410*/  IMAD.MOV.U32 R12, RZ, RZ, 0x3 ;  /* 0x00000003ff0c7424 */ /* 0x000fe400078e00ff */
[----:B------:R-:W-:-:S07]  /*1a420*/  IMAD.MOV.U32 R2, RZ, RZ, R14 ;  /* 0x000000ffff027224 */ /* 0x000fce00078e000e */
[----:B------:R-:W-:Y:S05]  /*1a430*/  WARPSYNC.COLLECTIVE R15, `(.L_x_2541) ;  /* 0x000000000f087348 */ /* 0x000fea0003c00000 */
[----:B------:R0:W1:Y:S02]  /*1a440*/  SHFL.IDX P6, R14, R13, R12, R11 ;  /* 0x0000000c0d0e7389 */ /* 0x00006400000c000b */
[----:B01----:R-:W-:Y:S01]  /*1a450*/  ENDCOLLECTIVE ;  /* 0x000000000000791b */ /* 0x003fe20003800000 */
.L_x_2541:
        /* <DEDUP_REMOVED lines=15> */
.L_x_2542:
[----:B------:R-:W-:Y:S02]  /*1a550*/  @P0 IMAD R21, R7, 0x2, R17 ;  /* 0x0000000207150824 */ /* 0x000fe400078e0211 */
[----:B------:R-:W-:Y:S02]  /*1a560*/  IMAD.MOV.U32 R13, RZ, RZ, R6 ;  /* 0x000000ffff0d7224 */ /* 0x000fe400078e0006 */
[----:B------:R-:W-:Y:S02]  /*1a570*/  IMAD.MOV.U32 R12, RZ, RZ, 0x4 ;  /* 0x00000004ff0c7424 */ /* 0x000fe400078e00ff */
[----:B------:R-:W-:-:S07]  /*1a580*/  IMAD.MOV.U32 R2, RZ, RZ, R14 ;  /* 0x000000ffff027224 */ /* 0x000fce00078e000e */
[----:B------:R-:W-:Y:S05]  /*1a590*/  WARPSYNC.COLLECTIVE R15, `(.L_x_2543) ;  /* 0x000000000f087348 */ /* 0x000fea0003c00000 */
[----:B------:R0:W1:Y:S02]  /*1a5a0*/  SHFL.IDX P6, R14, R13, R12, R11 ;  /* 0x0000000c0d0e7389 */ /* 0x00006400000c000b */
[----:B01----:R-:W-:Y:S01]  /*1a5b0*/  ENDCOLLECTIVE ;  /* 0x000000000000791b */ /* 0x003fe20003800000 */
.L_x_2543:
        /* <DEDUP_REMOVED lines=14> */
.L_x_2544:
[----:B------:R-:W-:Y:S01]  /*1a6a0*/  IMAD.MOV.U32 R0, RZ, RZ, R14 ;  /* 0x000000ffff007224 */ /* 0x000fe200078e000e */
[----:B------:R-:W-:Y:S06]  /*1a6b0*/  BRA `(.L_x_2545) ;  /* 0xffffffb8003c7947 */ /* 0x000fec000383ffff */
.L_x_2473:
[----:B------:R-:W-:Y:S02]  /*1a6c0*/  IMAD.MOV.U32 R13, RZ, RZ, R0 ;  /* 0x000000ffff0d7224 */ /* 0x000fe400078e0000 */
[----:B------:R-:W-:Y:S02]  /*1a6d0*/  IMAD.MOV.U32 R12, RZ, RZ, RZ ;  /* 0x000000ffff0c7224 */ /* 0x000fe400078e00ff */
[----:B------:R-:W-:Y:S02]  /*1a6e0*/  IMAD.MOV.U32 R11, RZ, RZ, 0x181f ;  /* 0x0000181fff0b7424 */ /* 0x000fe400078e00ff */
[----:B------:R-:W-:Y:S02]  /*1a6f0*/  IMAD.MOV.U32 R15, RZ, RZ, -0x1 ;  /* 0xffffffffff0f7424 */ /* 0x000fe400078e00ff */
[----:B-----5:R-:W-:Y:S02]  /*1a700*/  IMAD R5, R9, R5, RZ ;  /* 0x0000000509057224 */ /* 0x020fe400078e02ff */
[----:B------:R-:W-:-:S07]  /*1a710*/  IMAD R25, R25, 0x80, R8 ;  /* 0x0000008019197824 */ /* 0x000fce00078e0208 */
[----:B------:R-:W-:Y:S05]  /*1a720*/  WARPSYNC.COLLECTIVE R15, `(.L_x_2546) ;  /* 0x000000000f087348 */ /* 0x000fea0003c00000 */
[----:B------:R0:W1:Y:S02]  /*1a730*/  SHFL.IDX P6, R14, R13, R12, R11 ;  /* 0x0000000c0d0e7389 */ /* 0x00006400000c000b */
[----:B01----:R-:W-:Y:S01]  /*1a740*/  ENDCOLLECTIVE ;  /* 0x000000000000791b */ /* 0x003fe20003800000 */
.L_x_2546:
[C---:B------:R-:W-:Y:S01]  /*1a750*/  VIADD R6, R25.reuse, 0x10 ;  /* 0x0000001019067836 */ /* 0x040fe20000000000 */
[----:B------:R-:W-:Y:S01]  /*1a760*/  ISETP.GE.AND P0, PT, R25, R5, PT ;  /* 0x000000051900720c */ /* 0x000fe20003f06270 */
[----:B------:R-:W-:Y:S02]  /*1a770*/  IMAD.MOV.U32 R13, RZ, RZ, R4 ;  /* 0x000000ffff0d7224 */ /* 0x000fe400078e0004 */
[----:B------:R-:W-:-:S10]  /*1a780*/  IMAD.MOV.U32 R2, RZ, RZ, R14 ;  /* 0x000000ffff027224 */ /* 0x000fd400078e000e */
[----:B------:R-:W-:Y:S05]  /*1a790*/  WARPSYNC.COLLECTIVE R15, `(.L_x_2547) ;  /* 0x000000000f087348 */ /* 0x000fea0003c00000 */
[----:B------:R0:W1:Y:S02]  /*1a7a0*/  SHFL.IDX P6, R14, R13, R12, R11 ;  /* 0x0000000c0d0e7389 */ /* 0x00006400000c000b */
[----:B01----:R-:W-:Y:S01]  /*1a7b0*/  ENDCOLLECTIVE ;  /* 0x000000000000791b */ /* 0x003fe20003800000 */
.L_x_2547:
        /* <DEDUP_REMOVED lines=8> */
.L_x_2548:
        /* <DEDUP_REMOVED lines=14> */
.L_x_2549:
        /* <DEDUP_REMOVED lines=8> */
.L_x_2550:
        /* <DEDUP_REMOVED lines=15> */
.L_x_2551:
        /* <DEDUP_REMOVED lines=8> */
.L_x_2552:
        /* <DEDUP_REMOVED lines=15> */
.L_x_2553:
        /* <DEDUP_REMOVED lines=8> */
.L_x_2554:
        /* <DEDUP_REMOVED lines=15> */
.L_x_2555:
        /* <DEDUP_REMOVED lines=8> */
.L_x_2556:
        /* <DEDUP_REMOVED lines=15> */
.L_x_2557:
        /* <DEDUP_REMOVED lines=8> */
.L_x_2558:
        /* <DEDUP_REMOVED lines=14> */
.L_x_2559:
        /* <DEDUP_REMOVED lines=8> */
.L_x_2560:
        /* <DEDUP_REMOVED lines=13> */
.L_x_2561:
[----:B------:R-:W-:Y:S05]  /*1b190*/  BRA `(.L_x_2562) ;  /* 0xffffffb800c47947 */ /* 0x000fea000383ffff */
.L_x_2478:
[----:B0-----:R0:W2:Y:S02]  /*1b1a0*/  SYNCS.PHASECHK.TRANS64.TRYWAIT P0, [R17+URZ+0x38820], R2 ;  /* 0x03882002110075a7 */ /* 0x0010a4000800017f */
[----:B--2---:R-:W-:Y:S05]  /*1b1b0*/  @!P0 NANOSLEEP.SYNCS 0x989680 ;  /* 0x009896800000895d */ /* 0x004fea0003900000 */
[----:B------:R-:W2:Y:S02]  /*1b1c0*/  @!P0 SYNCS.PHASECHK.TRANS64 P0, [R17+URZ+0x38820], R2 ;  /* 0x03882002110085a7 */ /* 0x000ea4000800007f */
[----:B--2---:R-:W-:Y:S05]  /*1b1d0*/  @!P0 BRA `(.L_x_2478) ;  /* 0xfffffffc00f08947 */ /* 0x004fea000383ffff */
[----:B------:R-:W-:Y:S05]  /*1b1e0*/  BRA `(.L_x_2563) ;  /* 0xffffffbc00407947 */ /* 0x000fea000383ffff */
.L_x_2483:
[----:B0-----:R0:W2:Y:S02]  /*1b1f0*/  SYNCS.PHASECHK.TRANS64.TRYWAIT P0, [R6+URZ+0x38840], R3 ;  /* 0x03884003060075a7 */ /* 0x0010a4000800017f */
[----:B--2---:R-:W-:Y:S05]  /*1b200*/  @!P0 NANOSLEEP.SYNCS 0x989680 ;  /* 0x009896800000895d */ /* 0x004fea0003900000 */
[----:B------:R-:W2:Y:S02]  /*1b210*/  @!P0 SYNCS.PHASECHK.TRANS64 P0, [R6+URZ+0x38840], R3 ;  /* 0x03884003060085a7 */ /* 0x000ea4000800007f */
[----:B--2---:R-:W-:Y:S05]  /*1b220*/  @!P0 BRA `(.L_x_2483) ;  /* 0xfffffffc00f08947 */ /* 0x004fea000383ffff */
[----:B------:R-:W-:Y:S05]  /*1b230*/  BRA `(.L_x_2564) ;  /* 0xffffffc000207947 */ /* 0x000fea000383ffff */
.L_x_2484:
        /* <DEDUP_REMOVED lines=8> */
.L_x_2566:
[----:B------:R-:W-:Y:S05]  /*1b2c0*/  BSYNC B1 ;  /* 0x0000000000017941 */ /* 0x000fea0003800000 */
.L_x_2565:
        /* <DEDUP_REMOVED lines=12> */
.L_x_2567:
        /* <DEDUP_REMOVED lines=13> */
.L_x_2568:
        /* <DEDUP_REMOVED lines=14> */
.L_x_2569:
[----:B------:R-:W-:Y:S02]  /*1b540*/  IMAD.MOV.U32 R13, RZ, RZ, R10 ;  /* 0x000000ffff0d7224 */ /* 0x000fe400078e000a */
[----:B------:R-:W-:Y:S02]  /*1b550*/  IMAD.MOV.U32 R12, RZ, RZ, 0x2 ;  /* 0x00000002ff0c7424 */ /* 0x000fe400078e00ff */
[----:B------:R-:W-:-:S07]  /*1b560*/  IMAD.MOV.U32 R2, RZ, RZ, R14 ;  /* 0x000000ffff027224 */ /* 0x000fce00078e000e */
[----:B------:R-:W-:Y:S05]  /*1b570*/  WARPSYNC.COLLECTIVE R15, `(.L_x_2570) ;  /* 0x000000000f087348 */ /* 0x000fea0003c00000 */
[----:B------:R0:W1:Y:S02]  /*1b580*/  SHFL.IDX P6, R14, R13, R12, R11 ;  /* 0x0000000c0d0e7389 */ /* 0x00006400000c000b */
[----:B01----:R-:W-:Y:S01]  /*1b590*/  ENDCOLLECTIVE ;  /* 0x000000000000791b */ /* 0x003fe20003800000 */
.L_x_2570:
        /* <DEDUP_REMOVED lines=14> */
.L_x_2571:
[----:B------:R-:W-:Y:S02]  /*1b680*/  IMAD.MOV.U32 R13, RZ, RZ, R10 ;  /* 0x000000ffff0d7224 */ /* 0x000fe400078e000a */
[----:B------:R-:W-:Y:S02]  /*1b690*/  IMAD.MOV.U32 R12, RZ, RZ, 0x3 ;  /* 0x00000003ff0c7424 */ /* 0x000fe400078e00ff */
[----:B------:R-:W-:-:S07]  /*1b6a0*/  IMAD.MOV.U32 R2, RZ, RZ, R14 ;  /* 0x000000ffff027224 */ /* 0x000fce00078e000e */
[----:B------:R-:W-:Y:S05]  /*1b6b0*/  WARPSYNC.COLLECTIVE R15, `(.L_x_2572) ;  /* 0x000000000f087348 */ /* 0x000fea0003c00000 */
[----:B------:R0:W1:Y:S02]  /*1b6c0*/  SHFL.IDX P6, R14, R13, R12, R11 ;  /* 0x0000000c0d0e7389 */ /* 0x00006400000c000b */
[----:B01----:R-:W-:Y:S01]  /*1b6d0*/  ENDCOLLECTIVE ;  /* 0x000000000000791b */ /* 0x003fe20003800000 */
.L_x_2572:
        /* <DEDUP_REMOVED lines=14> */
.L_x_2573:
[----:B------:R-:W-:Y:S02]  /*1b7c0*/  IMAD.MOV.U32 R13, RZ, RZ, R10 ;  /* 0x000000ffff0d7224 */ /* 0x000fe400078e000a */
[----:B------:R-:W-:Y:S02]  /*1b7d0*/  IMAD.MOV.U32 R12, RZ, RZ, 0x4 ;  /* 0x00000004ff0c7424 */ /* 0x000fe400078e00ff */
[----:B------:R-:W-:-:S07]  /*1b7e0*/  IMAD.MOV.U32 R2, RZ, RZ, R14 ;  /* 0x000000ffff027224 */ /* 0x000fce00078e000e */
[----:B------:R-:W-:Y:S05]  /*1b7f0*/  WARPSYNC.COLLECTIVE R15, `(.L_x_2574) ;  /* 0x000000000f087348 */ /* 0x000fea0003c00000 */
[----:B------:R0:W1:Y:S02]  /*1b800*/  SHFL.IDX P6, R14, R13, R12, R11 ;  /* 0x0000000c0d0e7389 */ /* 0x00006400000c000b */
[----:B01----:R-:W-:Y:S01]  /*1b810*/  ENDCOLLECTIVE ;  /* 0x000000000000791b */ /* 0x003fe20003800000 */
.L_x_2574:
        /* <DEDUP_REMOVED lines=17> */
.L_x_2575:
[----:B------:R-:W-:Y:S01]  /*1b930*/  IMAD.MOV.U32 R2, RZ, RZ, R14 ;  /* 0x000000ffff027224 */ /* 0x000fe200078e000e */
[----:B------:R-:W-:Y:S06]  /*1b940*/  BRA `(.L_x_2576) ;  /* 0xffffffbc006c7947 */ /* 0x000fec000383ffff */
.L_x_2489:
[----:B--2---:R2:W3:Y:S02]  /*1b950*/  SYNCS.PHASECHK.TRANS64.TRYWAIT P0, [R6+URZ+0x38860], R2 ;  /* 0x03886002060075a7 */ /* 0x0044e4000800017f */
[----:B---3--:R-:W-:Y:S05]  /*1b960*/  @!P0 NANOSLEEP.SYNCS 0x989680 ;  /* 0x009896800000895d */ /* 0x008fea0003900000 */
[----:B------:R-:W3:Y:S02]  /*1b970*/  @!P0 SYNCS.PHASECHK.TRANS64 P0, [R6+URZ+0x38860], R2 ;  /* 0x03886002060085a7 */ /* 0x000ee4000800007f */
[----:B---3--:R-:W-:Y:S05]  /*1b980*/  @!P0 BRA `(.L_x_2489) ;  /* 0xfffffffc00f08947 */ /* 0x008fea000383ffff */
[----:B------:R-:W-:Y:S05]  /*1b990*/  BRA `(.L_x_2577) ;  /* 0xffffffbc00e47947 */ /* 0x000fea000383ffff */
.L_x_2490:
[----:B------:R-:W-:Y:S01]  /*1b9a0*/  BSSY B1, `(.L_x_2578) ;  /* 0x0000008000017945 */ /* 0x000fe20003800000 */
[----:B------:R-:W-:Y:S02]  /*1b9b0*/  IMAD.MOV.U32 R13, RZ, RZ, R19 ;  /* 0x000000ffff0d7224 */ /* 0x000fe400078e0013 */
[----:B------:R-:W-:Y:S02]  /*1b9c0*/  IMAD.MOV.U32 R12, RZ, RZ, RZ ;  /* 0x000000ffff0c7224 */ /* 0x000fe400078e00ff */
[----:B------:R-:W-:Y:S02]  /*1b9d0*/  IMAD.MOV.U32 R11, RZ, RZ, 0x181f ;  /* 0x0000181fff0b7424 */ /* 0x000fe400078e00ff */
[----:B------:R-:W-:-:S07]  /*1b9e0*/  IMAD.MOV.U32 R15, RZ, RZ, -0x1 ;  /* 0xffffffffff0f7424 */ /* 0x000fce00078e00ff */
[----:B-12---:R-:W-:Y:S05]  /*1b9f0*/  WARPSYNC.COLLECTIVE R15, `(.L_x_2579) ;  /* 0x000000000f087348 */ /* 0x006fea0003c00000 */
[----:B-1----:R0:W1:Y:S02]  /*1ba00*/  SHFL.IDX P6, R14, R13, R12, R11 ;  /* 0x0000000c0d0e7389 */ /* 0x00206400000c000b */
[----:B012---:R-:W-:Y:S01]  /*1ba10*/  ENDCOLLECTIVE ;  /* 0x000000000000791b */ /* 0x007fe20003800000 */
.L_x_2579:
[----:B------:R-:W-:Y:S05]  /*1ba20*/  BSYNC B1 ;  /* 0x0000000000017941 */ /* 0x000fea0003800000 */
.L_x_2578:
        /* <DEDUP_REMOVED lines=9> */
.L_x_2580:
[----:B------:R-:W-:Y:S02]  /*1bac0*/  IMAD.MOV.U32 R13, RZ, RZ, R19 ;  /* 0x000000ffff0d7224 */ /* 0x000fe400078e0013 */
[----:B------:R-:W-:Y:S02]  /*1bad0*/  IMAD.MOV.U32 R12, RZ, RZ, 0x1 ;  /* 0x00000001ff0c7424 */ /* 0x000fe400078e00ff */
[----:B------:R-:W-:-:S07]  /*1bae0*/  IMAD.MOV.U32 R2, RZ, RZ, R14 ;  /* 0x000000ffff027224 */ /* 0x000fce00078e000e */
[----:B------:R-:W-:Y:S05]  /*1baf0*/  WARPSYNC.COLLECTIVE R15, `(.L_x_2581) ;  /* 0x000000000f087348 */ /* 0x000fea0003c00000 */
[----:B------:R0:W1:Y:S02]  /*1bb00*/  SHFL.IDX P6, R14, R13, R12, R11 ;  /* 0x0000000c0d0e7389 */ /* 0x00006400000c000b */
[----:B01----:R-:W-:Y:S01]  /*1bb10*/  ENDCOLLECTIVE ;  /* 0x000000000000791b */ /* 0x003fe20003800000 */
.L_x_2581:
        /* <DEDUP_REMOVED lines=18> */
.L_x_2582:
[----:B------:R-:W-:Y:S02]  /*1bc40*/  IMAD.MOV.U32 R13, RZ, RZ, R19 ;  /* 0x000000ffff0d7224 */ /* 0x000fe400078e0013 */
[----:B------:R-:W-:Y:S02]  /*1bc50*/  IMAD.MOV.U32 R12, RZ, RZ, 0x2 ;  /* 0x00000002ff0c7424 */ /* 0x000fe400078e00ff */
[----:B------:R-:W-:-:S07]  /*1bc60*/  IMAD.MOV.U32 R2, RZ, RZ, R14 ;  /* 0x000000ffff027224 */ /* 0x000fce00078e000e */
[----:B------:R-:W-:Y:S05]  /*1bc70*/  WARPSYNC.COLLECTIVE R15, `(.L_x_2583) ;  /* 0x000000000f087348 */ /* 0x000fea0003c00000 */
[----:B------:R0:W1:Y:S02]  /*1bc80*/  SHFL.IDX P6, R14, R13, R12, R11 ;  /* 0x0000000c0d0e7389 */ /* 0x00006400000c000b */
[----:B01----:R-:W-:Y:S01]  /*1bc90*/  ENDCOLLECTIVE ;  /* 0x000000000000791b */ /* 0x003fe20003800000 */
.L_x_2583:
        /* <DEDUP_REMOVED lines=18> */
.L_x_2584:
[----:B------:R-:W-:Y:S02]  /*1bdc0*/  IMAD.MOV.U32 R13, RZ, RZ, R19 ;  /* 0x000000ffff0d7224 */ /* 0x000fe400078e0013 */
[----:B------:R-:W-:Y:S02]  /*1bdd0*/  IMAD.MOV.U32 R12, RZ, RZ, 0x3 ;  /* 0x00000003ff0c7424 */ /* 0x000fe400078e00ff */
[----:B------:R-:W-:-:S07]  /*1bde0*/  IMAD.MOV.U32 R2, RZ, RZ, R14 ;  /* 0x000000ffff027224 */ /* 0x000fce00078e000e */
[----:B------:R-:W-:Y:S05]  /*1bdf0*/  WARPSYNC.COLLECTIVE R15, `(.L_x_2585) ;  /* 0x000000000f087348 */ /* 0x000fea0003c00000 */
[----:B------:R0:W1:Y:S02]  /*1be00*/  SHFL.IDX P6, R14, R13, R12, R11 ;  /* 0x0000000c0d0e7389 */ /* 0x00006400000c000b */
[----:B01----:R-:W-:Y:S01]  /*1be10*/  ENDCOLLECTIVE ;  /* 0x000000000000791b */ /* 0x003fe20003800000 */
.L_x_2585:
        /* <DEDUP_REMOVED lines=18> */
.L_x_2586:
[----:B------:R-:W-:Y:S02]  /*1bf40*/  IMAD.MOV.U32 R13, RZ, RZ, R19 ;  /* 0x000000ffff0d7224 */ /* 0x000fe400078e0013 */
[----:B------:R-:W-:Y:S02]  /*1bf50*/  IMAD.MOV.U32 R12, RZ, RZ, 0x4 ;  /* 0x00000004ff0c7424 */ /* 0x000fe400078e00ff */
[----:B------:R-:W-:-:S07]  /*1bf60*/  IMAD.MOV.U32 R2, RZ, RZ, R14 ;  /* 0x000000ffff027224 */ /* 0x000fce00078e000e */
[----:B------:R-:W-:Y:S05]  /*1bf70*/  WARPSYNC.COLLECTIVE R15, `(.L_x_2587) ;  /* 0x000000000f087348 */ /* 0x000fea0003c00000 */
[----:B------:R0:W1:Y:S02]  /*1bf80*/  SHFL.IDX P6, R14, R13, R12, R11 ;  /* 0x0000000c0d0e7389 */ /* 0x00006400000c000b */
[----:B01----:R-:W-:Y:S01]  /*1bf90*/  ENDCOLLECTIVE ;  /* 0x000000000000791b */ /* 0x003fe20003800000 */
.L_x_2587:
        /* <DEDUP_REMOVED lines=13> */
.L_x_2588:
        /* <DEDUP_REMOVED lines=9> */
.L_x_2498:
[----:B0-----:R0:W2:Y:S02]  /*1c100*/  SYNCS.PHASECHK.TRANS64.TRYWAIT P0, [R4+URZ+0x38860], R3 ;  /* 0x03886003040075a7 */ /* 0x0010a4000800017f */
[----:B--2---:R-:W-:Y:S05]  /*1c110*/  @!P0 NANOSLEEP.SYNCS 0x989680 ;  /* 0x009896800000895d */ /* 0x004fea0003900000 */
[----:B------:R-:W2:Y:S02]  /*1c120*/  @!P0 SYNCS.PHASECHK.TRANS64 P0, [R4+URZ+0x38860], R3 ;  /* 0x03886003040085a7 */ /* 0x000ea4000800007f */
[----:B--2---:R-:W-:Y:S05]  /*1c130*/  @!P0 BRA `(.L_x_2498) ;  /* 0xfffffffc00f08947 */ /* 0x004fea000383ffff */
[----:B------:R-:W-:Y:S05]  /*1c140*/  BRA `(.L_x_2590) ;  /* 0xffffffc000247947 */ /* 0x000fea000383ffff */
.L_x_2499:
        /* <DEDUP_REMOVED lines=8> */
.L_x_2592:
[----:B------:R-:W-:Y:S05]  /*1c1d0*/  BSYNC B0 ;  /* 0x0000000000007941 */ /* 0x000fea0003800000 */
.L_x_2591:
        /* <DEDUP_REMOVED lines=9> */
.L_x_2593:
        /* <DEDUP_REMOVED lines=21> */
.L_x_2594:
        /* <DEDUP_REMOVED lines=11> */
.L_x_2595:
[----:B------:R-:W-:Y:S02]  /*1c470*/  IMAD.MOV.U32 R13, RZ, RZ, R19 ;  /* 0x000000ffff0d7224 */ /* 0x000fe400078e0013 */
[----:B------:R-:W-:Y:S01]  /*1c480*/  IMAD.MOV.U32 R12, RZ, RZ, 0x2 ;  /* 0x00000002ff0c7424 */ /* 0x000fe200078e00ff */
[----:B------:R-:W-:-:S13]  /*1c490*/  IADD3 R2, P4, R14, R8, RZ ;  /* 0x000000080e027210 */ /* 0x000fda0007f9e0ff */
[----:B------:R-:W-:Y:S05]  /*1c4a0*/  WARPSYNC.COLLECTIVE R15, `(.L_x_2596) ;  /* 0x000000000f087348 */ /* 0x000fea0003c00000 */
[----:B------:R0:W1:Y:S02]  /*1c4b0*/  SHFL.IDX P6, R14, R13, R12, R11 ;  /* 0x0000000c0d0e7389 */ /* 0x00006400000c000b */
[----:B01----:R-:W-:Y:S01]  /*1c4c0*/  ENDCOLLECTIVE ;  /* 0x000000000000791b */ /* 0x003fe20003800000 */
.L_x_2596:
        /* <DEDUP_REMOVED lines=12> */
.L_x_2597:
        /* <DEDUP_REMOVED lines=14> */
.L_x_2598:
        /* <DEDUP_REMOVED lines=12> */
.L_x_2599:
        /* <DEDUP_REMOVED lines=14> */
.L_x_2600:
        /* <DEDUP_REMOVED lines=12> */
.L_x_2601:
        /* <DEDUP_REMOVED lines=9> */
.L_x_2504:
        /* <DEDUP_REMOVED lines=8> */
.L_x_2604:
[----:B------:R-:W-:Y:S05]  /*1c9e0*/  BSYNC B0 ;  /* 0x0000000000007941 */ /* 0x000fea0003800000 */
.L_x_2603:
        /* <DEDUP_REMOVED lines=9> */
.L_x_2605:
        /* <DEDUP_REMOVED lines=24> */
.L_x_2606:
[----:B------:R-:W-:Y:S01]  /*1cc00*/  IMAD.MOV.U32 R12, RZ, RZ, 0x2 ;  /* 0x00000002ff0c7424 */ /* 0x000fe200078e00ff */
[----:B------:R-:W-:-:S05]  /*1cc10*/  SEL R14, R14, RZ, P1 ;  /* 0x000000ff0e0e7207 */ /* 0x000fca0000800000 */
[----:B------:R-:W-:-:S04]  /*1cc20*/  IMAD.IADD R5, R13, 0x1, R14 ;  /* 0x000000010d057824 */ /* 0x000fc800078e020e */
[----:B------:R-:W-:-:S07]  /*1cc30*/  IMAD.MOV.U32 R13, RZ, RZ, R5 ;  /* 0x000000ffff0d7224 */ /* 0x000fce00078e0005 */
[----:B------:R-:W-:Y:S05]  /*1cc40*/  WARPSYNC.COLLECTIVE R15, `(.L_x_2607) ;  /* 0x000000000f087348 */ /* 0x000fea0003c00000 */
[----:B------:R0:W1:Y:S02]  /*1cc50*/  SHFL.UP P6, R14, R13, R12, R11 ;  /* 0x0400000c0d0e7389 */ /* 0x00006400000c000b */
[----:B01----:R-:W-:Y:S01]  /*1cc60*/  ENDCOLLECTIVE ;  /* 0x000000000000791b */ /* 0x003fe20003800000 */
.L_x_2607:
[----:B------:R-:W-:Y:S01]  /*1cc70*/  IMAD.MOV.U32 R12, RZ, RZ, 0x4 ;  /* 0x00000004ff0c7424 */ /* 0x000fe200078e00ff */
[----:B------:R-:W-:-:S05]  /*1cc80*/  SEL R2, R14, RZ, P2 ;  /* 0x000000ff0e027207 */ /* 0x000fca0001000000 */
[----:B------:R-:W-:-:S04]  /*1cc90*/  IMAD.IADD R2, R5, 0x1, R2 ;  /* 0x0000000105027824 */ /* 0x000fc800078e0202 */
[----:B------:R-:W-:-:S07]  /*1cca0*/  IMAD.MOV.U32 R13, RZ, RZ, R2 ;  /* 0x000000ffff0d7224 */ /* 0x000fce00078e0002 */
[----:B------:R-:W-:Y:S05]  /*1ccb0*/  WARPSYNC.COLLECTIVE R15, `(.L_x_2608) ;  /* 0x000000000f087348 */ /* 0x000fea0003c00000 */
[----:B------:R0:W1:Y:S02]  /*1ccc0*/  SHFL.UP P6, R14, R13, R12, R11 ;  /* 0x0400000c0d0e7389 */ /* 0x00006400000c000b */
[----:B01----:R-:W-:Y:S01]  /*1ccd0*/  ENDCOLLECTIVE ;  /* 0x000000000000791b */ /* 0x003fe20003800000 */
.L_x_2608:
[----:B------:R-:W-:Y:S01]  /*1cce0*/  IMAD.MOV.U32 R12, RZ, RZ, 0x8 ;  /* 0x00000008ff0c7424 */ /* 0x000fe200078e00ff */
[----:B------:R-:W-:-:S05]  /*1ccf0*/  SEL R3, R14, RZ, P3 ;  /* 0x000000ff0e037207 */ /* 0x000fca0001800000 */
[----:B------:R-:W-:-:S04]  /*1cd00*/  IMAD.IADD R3, R2, 0x1, R3 ;  /* 0x0000000102037824 */ /* 0x000fc800078e0203 */
[----:B------:R-:W-:-:S07]  /*1cd10*/  IMAD.MOV.U32 R13, RZ, RZ, R3 ;  /* 0x000000ffff0d7224 */ /* 0x000fce00078e0003 */
[----:B------:R-:W-:Y:S05]  /*1cd20*/  WARPSYNC.COLLECTIVE R15, `(.L_x_2609) ;  /* 0x000000000f087348 */ /* 0x000fea0003c00000 */
[----:B------:R0:W1:Y:S02]  /*1cd30*/  SHFL.UP P6, R14, R13, R12, R11 ;  /* 0x0400000c0d0e7389 */ /* 0x00006400000c000b */
[----:B01----:R-:W-:Y:S01]  /*1cd40*/  ENDCOLLECTIVE ;  /* 0x000000000000791b */ /* 0x003fe20003800000 */
.L_x_2609:
[----:B------:R-:W-:Y:S01]  /*1cd50*/  IMAD.MOV.U32 R12, RZ, RZ, 0x10 ;  /* 0x00000010ff0c7424 */ /* 0x000fe200078e00ff */
[----:B------:R-:W-:-:S05]  /*1cd60*/  SEL R14, R14, RZ, P4 ;  /* 0x000000ff0e0e7207 */ /* 0x000fca0002000000 */
[----:B------:R-:W-:-:S04]  /*1cd70*/  IMAD.IADD R5, R3, 0x1, R14 ;  /* 0x0000000103057824 */ /* 0x000fc800078e020e */
[----:B------:R-:W-:-:S07]  /*1cd80*/  IMAD.MOV.U32 R13, RZ, RZ, R5 ;  /* 0x000000ffff0d7224 */ /* 0x000fce00078e0005 */
[----:B------:R-:W-:Y:S05]  /*1cd90*/  WARPSYNC.COLLECTIVE R15, `(.L_x_2610) ;  /* 0x000000000f087348 */ /* 0x000fea0003c00000 */
[----:B------:R0:W1:Y:S02]  /*1cda0*/  SHFL.UP P6, R14, R13, R12, R11 ;  /* 0x0400000c0d0e7389 */ /* 0x00006400000c000b */
[----:B01----:R-:W-:Y:S01]  /*1cdb0*/  ENDCOLLECTIVE ;  /* 0x000000000000791b */ /* 0x003fe20003800000 */
.L_x_2610:
        /* <DEDUP_REMOVED lines=8> */
.L_x_2611:
[----:B------:R-:W-:Y:S05]  /*1ce40*/  BRA `(.L_x_2612) ;  /* 0xffffffbc00407947 */ /* 0x000fea000383ffff */
.L_x_2507:
[----:B------:R-:W-:Y:S01]  /*1ce50*/  BSSY B0, `(.L_x_2613) ;  /* 0x0000007000007945 */ /* 0x000fe20003800000 */
[----:B------:R-:W-:Y:S02]  /*1ce60*/  IMAD.MOV.U32 R12, RZ, RZ, 0x1 ;  /* 0x00000001ff0c7424 */ /* 0x000fe400078e00ff */
[----:B------:R-:W-:Y:S02]  /*1ce70*/  IMAD.MOV.U32 R11, RZ, RZ, RZ ;  /* 0x000000ffff0b7224 */ /* 0x000fe400078e00ff */
[----:B------:R-:W-:-:S07]  /*1ce80*/  IMAD.MOV.U32 R15, RZ, RZ, -0x1 ;  /* 0xffffffffff0f7424 */ /* 0x000fce00078e00ff */
[----:B------:R-:W-:Y:S05]  /*1ce90*/  WARPSYNC.COLLECTIVE R15, `(.L_x_2614) ;  /* 0x000000000f087348 */ /* 0x000fea0003c00000 */
[----:B------:R0:W1:Y:S02]  /*1cea0*/  SHFL.UP P6, R14, R13, R12, R11 ;  /* 0x0400000c0d0e7389 */ /* 0x00006400000c000b */
[----:B01----:R-:W-:Y:S01]  /*1ceb0*/  ENDCOLLECTIVE ;  /* 0x000000000000791b */ /* 0x003fe20003800000 */
.L_x_2614:
[----:B------:R-:W-:Y:S05]  /*1cec0*/  BSYNC B0 ;  /* 0x0000000000007941 */ /* 0x000fea0003800000 */
.L_x_2613:
        /* <DEDUP_REMOVED lines=8> */
.L_x_2615:
[----:B------:R-:W-:Y:S01]  /*1cf50*/  IMAD.MOV.U32 R12, RZ, RZ, 0x4 ;  /* 0x00000004ff0c7424 */ /* 0x000fe200078e00ff */
[----:B------:R-:W-:-:S05]  /*1cf60*/  SEL R2, R14, RZ, P2 ;  /* 0x000000ff0e027207 */ /* 0x000fca0001000000 */
[----:B------:R-:W-:-:S04]  /*1cf70*/  IMAD.IADD R2, R13, 0x1, R2 ;  /* 0x000000010d027824 */ /* 0x000fc800078e0202 */
[----:B------:R-:W-:-:S07]  /*1cf80*/  IMAD.MOV.U32 R13, RZ, RZ, R2 ;  /* 0x000000ffff0d7224 */ /* 0x000fce00078e0002 */
[----:B------:R-:W-:Y:S05]  /*1cf90*/  WARPSYNC.COLLECTIVE R15, `(.L_x_2616) ;  /* 0x000000000f087348 */ /* 0x000fea0003c00000 */
[----:B------:R0:W1:Y:S02]  /*1cfa0*/  SHFL.UP P6, R14, R13, R12, R11 ;  /* 0x0400000c0d0e7389 */ /* 0x00006400000c000b */
[----:B01----:R-:W-:Y:S01]  /*1cfb0*/  ENDCOLLECTIVE ;  /* 0x000000000000791b */ /* 0x003fe20003800000 */
.L_x_2616:
[----:B------:R-:W-:Y:S01]  /*1cfc0*/  IMAD.MOV.U32 R12, RZ, RZ, 0x8 ;  /* 0x00000008ff0c7424 */ /* 0x000fe200078e00ff */
[----:B------:R-:W-:-:S05]  /*1cfd0*/  SEL R3, R14, RZ, P3 ;  /* 0x000000ff0e037207 */ /* 0x000fca0001800000 */
[----:B------:R-:W-:-:S04]  /*1cfe0*/  IMAD.IADD R3, R2, 0x1, R3 ;  /* 0x0000000102037824 */ /* 0x000fc800078e0203 */
[----:B------:R-:W-:-:S07]  /*1cff0*/  IMAD.MOV.U32 R13, RZ, RZ, R3 ;  /* 0x000000ffff0d7224 */ /* 0x000fce00078e0003 */
[----:B------:R-:W-:Y:S05]  /*1d000*/  WARPSYNC.COLLECTIVE R15, `(.L_x_2617) ;  /* 0x000000000f087348 */ /* 0x000fea0003c00000 */
[----:B------:R0:W1:Y:S02]  /*1d010*/  SHFL.UP P6, R14, R13, R12, R11 ;  /* 0x0400000c0d0e7389 */ /* 0x00006400000c000b */
[----:B01----:R-:W-:Y:S01]  /*1d020*/  ENDCOLLECTIVE ;  /* 0x000000000000791b */ /* 0x003fe20003800000 */
.L_x_2617:
[----:B------:R-:W-:Y:S01]  /*1d030*/  IMAD.MOV.U32 R12, RZ, RZ, 0x10 ;  /* 0x00000010ff0c7424 */ /* 0x000fe200078e00ff */
[----:B------:R-:W-:-:S05]  /*1d040*/  SEL R14, R14, RZ, P4 ;  /* 0x000000ff0e0e7207 */ /* 0x000fca0002000000 */
[----:B------:R-:W-:-:S04]  /*1d050*/  IMAD.IADD R5, R3, 0x1, R14 ;  /* 0x0000000103057824 */ /* 0x000fc800078e020e */
[----:B------:R-:W-:-:S07]  /*1d060*/  IMAD.MOV.U32 R13, RZ, RZ, R5 ;  /* 0x000000ffff0d7224 */ /* 0x000fce00078e0005 */
[----:B------:R-:W-:Y:S05]  /*1d070*/  WARPSYNC.COLLECTIVE R15, `(.L_x_2618) ;  /* 0x000000000f087348 */ /* 0x000fea0003c00000 */
[----:B------:R0:W1:Y:S02]  /*1d080*/  SHFL.UP P6, R14, R13, R12, R11 ;  /* 0x0400000c0d0e7389 */ /* 0x00006400000c000b */
[----:B01----:R-:W-:Y:S01]  /*1d090*/  ENDCOLLECTIVE ;  /* 0x000000000000791b */ /* 0x003fe20003800000 */
.L_x_2618:
        /* <DEDUP_REMOVED lines=8> */
.L_x_2619:
[----:B------:R-:W-:Y:S05]  /*1d120*/  BRA `(.L_x_2620) ;  /* 0xffffffbc002c7947 */ /* 0x000fea000383ffff */
.L_x_2509:
[----:B------:R-:W-:Y:S01]  /*1d130*/  BSSY B0, `(.L_x_2621) ;  /* 0x0000006000007945 */ /* 0x000fe20003800000 */
[----:B------:R-:W-:Y:S01]  /*1d140*/  PLOP3.LUT P6, PT, P6, PT, PT, 0x8, 0x0 ;  /* 0x000000000000781c */ /* 0x000fe200037ce170 */
[----:B------:R-:W-:-:S12]  /*1d150*/  IMAD.MOV.U32 R15, RZ, RZ, -0x1 ;  /* 0xffffffffff0f7424 */ /* 0x000fd800078e00ff */
[----:B0-----:R-:W-:Y:S05]  /*1d160*/  WARPSYNC.COLLECTIVE R15, `(.L_x_2622) ;  /* 0x000000000f087348 */ /* 0x001fea0003c00000 */
[----:B------:R-:W-:Y:S01]  /*1d170*/  VOTE.ANY R14, PT, P6 ;  /* 0x00000000000e7806 */ /* 0x000fe200030e0100 */
[----:B0-----:R-:W-:Y:S06]  /*1d180*/  ENDCOLLECTIVE ;  /* 0x000000000000791b */ /* 0x001fec0003800000 */
.L_x_2622:
[----:B------:R-:W-:Y:S05]  /*1d190*/  BSYNC B0 ;  /* 0x0000000000007941 */ /* 0x000fea0003800000 */
.L_x_2621:
        /* <DEDUP_REMOVED lines=8> */
.L_x_2623:
[----:B------:R-:W-:Y:S02]  /*1d220*/  IMAD.IADD R27, R12, 0x1, R27 ;  /* 0x000000010c1b7824 */ /* 0x000fe400078e021b */
[----:B------:R-:W-:Y:S02]  /*1d230*/  IMAD.MOV.U32 R13, RZ, RZ, R4 ;  /* 0x000000ffff0d7224 */ /* 0x000fe400078e0004 */
[----:B------:R-:W-:-:S07]  /*1d240*/  IMAD.MOV.U32 R25, RZ, RZ, R14 ;  /* 0x000000ffff197224 */ /* 0x000fce00078e000e */
[----:B------:R-:W-:Y:S05]  /*1d250*/  WARPSYNC.COLLECTIVE R15, `(.L_x_2624) ;  /* 0x000000000f087348 */ /* 0x000fea0003c00000 */
[----:B------:R0:W1:Y:S02]  /*1d260*/  SHFL.IDX P6, R14, R13, R12, R11 ;  /* 0x0000000c0d0e7389 */ /* 0x00006400000c000b */
[----:B01----:R-:W-:Y:S01]  /*1d270*/  ENDCOLLECTIVE ;  /* 0x000000000000791b */ /* 0x003fe20003800000 */
.L_x_2624:
[----:B------:R-:W-:Y:S01]  /*1d280*/  IMAD.MOV.U32 R4, RZ, RZ, R14 ;  /* 0x000000ffff047224 */ /* 0x000fe200078e000e */
[----:B------:R-:W-:Y:S06]  /*1d290*/  BRA `(.L_x_2625) ;  /* 0xffffffbc00107947 */ /* 0x000fec000383ffff */
.L_x_2511:
[----:B------:R-:W-:Y:S01]  /*1d2a0*/  BSSY B0, `(.L_x_2626) ;  /* 0x0000007000007945 */ /* 0x000fe20003800000 */
[----:B------:R-:W-:Y:S02]  /*1d2b0*/  IMAD.MOV.U32 R13, RZ, RZ, R2 ;  /* 0x000000ffff0d7224 */ /* 0x000fe400078e0002 */
[----:B------:R-:W-:Y:S02]  /*1d2c0*/  IMAD.MOV.U32 R11, RZ, RZ, 0x1f ;  /* 0x0000001fff0b7424 */ /* 0x000fe400078e00ff */
[----:B------:R-:W-:-:S07]  /*1d2d0*/  IMAD.MOV.U32 R15, RZ, RZ, -0x1 ;  /* 0xffffffffff0f7424 */ /* 0x000fce00078e00ff */
[----:B0-23--:R-:W-:Y:S05]  /*1d2e0*/  WARPSYNC.COLLECTIVE R15, `(.L_x_2627) ;  /* 0x000000000f087348 */ /* 0x00dfea0003c00000 */
[----:B------:R1:W4:Y:S02]  /*1d2f0*/  SHFL.IDX P6, R14, R13, R12, R11 ;  /* 0x0000000c0d0e7389 */ /* 0x00032400000c000b */
[----:B01234-:R-:W-:Y:S01]  /*1d300*/  ENDCOLLECTIVE ;  /* 0x000000000000791b */ /* 0x01ffe20003800000 */
.L_x_2627:
[----:B------:R-:W-:Y:S05]  /*1d310*/  BSYNC B0 ;  /* 0x0000000000007941 */ /* 0x000fea0003800000 */
.L_x_2626:
[----:B------:R-:W-:Y:S01]  /*1d320*/  IMAD.MOV.U32 R6, RZ, RZ, R14 ;  /* 0x000000ffff067224 */ /* 0x000fe200078e000e */
[----:B------:R-:W-:Y:S06]  /*1d330*/  BRA `(.L_x_2510) ;  /* 0xffffffbc00007947 */ /* 0x000fec000383ffff */
.L_x_2517:
[----:B-1----:R1:W3:Y:S02]  /*1d340*/  SYNCS.PHASECHK.TRANS64.TRYWAIT P0, [R4+URZ+0x38820], R0 ;  /* 0x03882000040075a7 */ /* 0x0022e4000800017f */
[----:B---3--:R-:W-:Y:S05]  /*1d350*/  @!P0 NANOSLEEP.SYNCS 0x989680 ;  /* 0x009896800000895d */ /* 0x008fea0003900000 */
[----:B------:R-:W3:Y:S02]  /*1d360*/  @!P0 SYNCS.PHASECHK.TRANS64 P0, [R4+URZ+0x38820], R0 ;  /* 0x03882000040085a7 */ /* 0x000ee4000800007f */
[----:B---3--:R-:W-:Y:S05]  /*1d370*/  @!P0 BRA `(.L_x_2517) ;  /* 0xfffffffc00f08947 */ /* 0x008fea000383ffff */
[----:B------:R-:W-:Y:S05]  /*1d380*/  BRA `(.L_x_2628) ;  /* 0xffffffc400587947 */ /* 0x000fea000383ffff */
.L_x_2518:
        /* <DEDUP_REMOVED lines=11> */
.L_x_2630:
[----:B------:R-:W-:Y:S05]  /*1d440*/  BSYNC B0 ;  /* 0x0000000000007941 */ /* 0x000fea0003800000 */
.L_x_2629:
[----:B------:R-:W-:Y:S05]  /*1d450*/  BRA `(.L_x_2631) ;  /* 0xffffffc400407947 */ /* 0x000fea000383ffff */
.L_x_2521:
[----:B------:R-:W-:Y:S01]  /*1d460*/  BSSY B1, `(.L_x_2632) ;  /* 0x0000006000017945 */ /* 0x000fe20003800000 */
[----:B------:R-:W-:-:S07]  /*1d470*/  IMAD.MOV.U32 R15, RZ, RZ, -0x1 ;  /* 0xffffffffff0f7424 */ /* 0x000fce00078e00ff */
[----:B012---:R-:W-:Y:S05]  /*1d480*/  WARPSYNC.COLLECTIVE R15, `(.L_x_2633) ;  /* 0x000000000f0c7348 */ /* 0x007fea0003c00000 */
[----:B------:R-:W-:Y:S02]  /*1d490*/  ELECT P6, UR62, PT ;  /* 0x00000000003e782f */ /* 0x000fe400038c0000 */
[----:B------:R-:W-:Y:S01]  /*1d4a0*/  MOV R14, UR62 ;  /* 0x0000003e000e7c02 */ /* 0x000fe20008000f00 */
[----:B012---:R-:W-:Y:S10]  /*1d4b0*/  ENDCOLLECTIVE ;  /* 0x000000000000791b */ /* 0x007ff40003800000 */
.L_x_2633:
[----:B------:R-:W-:Y:S05]  /*1d4c0*/  BSYNC B1 ;  /* 0x0000000000017941 */ /* 0x000fea0003800000 */
.L_x_2632:
[----:B------:R-:W-:Y:S05]  /*1d4d0*/  BRA `(.L_x_2634) ;  /* 0xffffffc400387947 */ /* 0x000fea000383ffff */
.L_x_2523:
[----:B-1----:R1:W3:Y:S02]  /*1d4e0*/  SYNCS.PHASECHK.TRANS64.TRYWAIT P1, [R5+URZ+0x38840], R0 ;  /* 0x03884000050075a7 */ /* 0x0022e4000802017f */
[----:B---3--:R-:W-:Y:S05]  /*1d4f0*/  @!P1 NANOSLEEP.SYNCS 0x989680 ;  /* 0x009896800000995d */ /* 0x008fea0003900000 */
[----:B------:R-:W3:Y:S02]  /*1d500*/  @!P1 SYNCS.PHASECHK.TRANS64 P1, [R5+URZ+0x38840], R0 ;  /* 0x03884000050095a7 */ /* 0x000ee4000802007f */
[----:B---3--:R-:W-:Y:S05]  /*1d510*/  @!P1 BRA `(.L_x_2523) ;  /* 0xfffffffc00f09947 */ /* 0x008fea000383ffff */
[----:B------:R-:W-:Y:S05]  /*1d520*/  BRA `(.L_x_2635) ;  /* 0xffffffc400607947 */ /* 0x000fea000383ffff */
.L_x_2525:
[----:B---3--:R3:W4:Y:S02]  /*1d530*/  SYNCS.PHASECHK.TRANS64.TRYWAIT P1, [R23+URZ+0x38840], R2 ;  /* 0x03884002170075a7 */ /* 0x008724000802017f */
[----:B----4-:R-:W-:Y:S05]  /*1d540*/  @!P1 NANOSLEEP.SYNCS 0x989680 ;  /* 0x009896800000995d */ /* 0x010fea0003900000 */
[----:B------:R-:W4:Y:S02]  /*1d550*/  @!P1 SYNCS.PHASECHK.TRANS64 P1, [R23+URZ+0x38840], R2 ;  /* 0x03884002170095a7 */ /* 0x000f24000802007f */
[----:B----4-:R-:W-:Y:S05]  /*1d560*/  @!P1 BRA `(.L_x_2525) ;  /* 0xfffffffc00f09947 */ /* 0x010fea000383ffff */
[----:B------:R-:W-:Y:S05]  /*1d570*/  BRA `(.L_x_2636) ;  /* 0xffffffc4006c7947 */ /* 0x000fea000383ffff */
.L_x_2527:
[----:B----4-:R4:W0:Y:S02]  /*1d580*/  SYNCS.PHASECHK.TRANS64.TRYWAIT P1, [R5+URZ+0x38860], R0 ;  /* 0x03886000050075a7 */ /* 0x010824000802017f */
[----:B0-----:R-:W-:Y:S05]  /*1d590*/  @!P1 NANOSLEEP.SYNCS 0x989680 ;  /* 0x009896800000995d */ /* 0x001fea0003900000 */
[----:B------:R-:W0:Y:S02]  /*1d5a0*/  @!P1 SYNCS.PHASECHK.TRANS64 P1, [R5+URZ+0x38860], R0 ;  /* 0x03886000050095a7 */ /* 0x000e24000802007f */
[----:B0-----:R-:W-:Y:S05]  /*1d5b0*/  @!P1 BRA `(.L_x_2527) ;  /* 0xfffffffc00f09947 */ /* 0x001fea000383ffff */
[----:B------:R-:W-:Y:S05]  /*1d5c0*/  BRA `(.L_x_2637) ;  /* 0xffffffc400687947 */ /* 0x000fea000383ffff */
.L_x_2638:
        /* <DEDUP_REMOVED lines=11> */
.L_x_15962:


//--------------------- .text._ZN7cutlass13device_kernelIN5flash11enable_sm90INS1_16FlashAttnFwdSm90INS1_25CollectiveMainloopFwdSm90ILi2EN4cute5tupleIJNS5_1CILi1EEES8_S8_EEENS6_IJNS7_ILi128EEENS7_ILi80EEENS7_ILi256EEEEEELi256ENS_10bfloat16_tEfNS_4arch4Sm90ELb1ELb0ELb0ELb1ELb1ELb1ELb0ELb1ELb1ELb1ELb1ELb0EEENS1_21CollectiveEpilogueFwdINS6_IJSA_SC_SB_EEES9_SE_SG_Li256ELb1ELb1ELb1ELb0EEENS1_36VarlenDynamicPersistentTileSchedulerILi128ELi80ELi256ELi128ELb1ELb1ELb1ELb1ELb1ELb1EEEEEEEEEvNT_6ParamsE --------------------------
	.section	.text._ZN7cutlass13device_kernelIN5flash11enable_sm90INS1_16FlashAttnFwdSm90INS1_25CollectiveMainloopFwdSm90ILi2EN4cute5tupleIJNS5_1CILi1EEES8_S8_EEENS6_IJNS7_ILi128EEENS7_ILi80EEENS7_ILi256EEEEEELi256ENS_10bfloat16_tEfNS_4arch4Sm90ELb1ELb0ELb0ELb1ELb1ELb1ELb0ELb1ELb1ELb1ELb1ELb0EEENS1_21CollectiveEpilogueFwdINS6_IJSA_SC_SB_EEES9_SE_SG_Li256ELb1ELb1ELb1ELb0EEENS1_36VarlenDynamicPersistentTileSchedulerILi128ELi80ELi256ELi128ELb1ELb1ELb1ELb1ELb1ELb1EEEEEEEEEvNT_6ParamsE,"ax",@progbits
	.align	128
.text._ZN7cutlass13device_kernelIN5flash11enable_sm90INS1_16FlashAttnFwdSm90INS1_25CollectiveMainloopFwdSm90ILi2EN4cute5tupleIJNS5_1CILi1EEES8_S8_EEENS6_IJNS7_ILi128EEENS7_ILi80EEENS7_ILi256EEEEEELi256ENS_10bfloat16_tEfNS_4arch4Sm90ELb1ELb0ELb0ELb1ELb1ELb1ELb0ELb1ELb1ELb1ELb1ELb0EEENS1_21CollectiveEpilogueFwdINS6_IJSA_SC_SB_EEES9_SE_SG_Li256ELb1ELb1ELb1ELb0EEENS1_36VarlenDynamicPersistentTileSchedulerILi128ELi80ELi256ELi128ELb1ELb1ELb1ELb1ELb1ELb1EEEEEEEEEvNT_6ParamsE:
        .type           _ZN7cutlass13device_kernelIN5flash11enable_sm90INS1_16FlashAttnFwdSm90INS1_25CollectiveMainloopFwdSm90ILi2EN4cute5tupleIJNS5_1CILi1EEES8_S8_EEENS6_IJNS7_ILi128EEENS7_ILi80EEENS7_ILi256EEEEEELi256ENS_10bfloat16_tEfNS_4arch4Sm90ELb1ELb0ELb0ELb1ELb1ELb1ELb0ELb1ELb1ELb1ELb1ELb0EEENS1_21CollectiveEpilogueFwdINS6_IJSA_SC_SB_EEES9_SE_SG_Li256ELb1ELb1ELb1ELb0EEENS1_36VarlenDynamicPersistentTileSchedulerILi128ELi80ELi256ELi128ELb1ELb1ELb1ELb1ELb1ELb1EEEEEEEEEvNT_6ParamsE,@function
        .size           _ZN7cutlass13device_kernelIN5flash11enable_sm90INS1_16FlashAttnFwdSm90INS1_25CollectiveMainloopFwdSm90ILi2EN4cute5tupleIJNS5_1CILi1EEES8_S8_EEENS6_IJNS7_ILi128EEENS7_ILi80EEENS7_ILi256EEEEEELi256ENS_10bfloat16_tEfNS_4arch4Sm90ELb1ELb0ELb0ELb1ELb1ELb1ELb0ELb1ELb1ELb1ELb1ELb0EEENS1_21CollectiveEpilogueFwdINS6_IJSA_SC_SB_EEES9_SE_SG_Li256ELb1ELb1ELb1ELb0EEENS1_36VarlenDynamicPersistentTileSchedulerILi128ELi80ELi256ELi128ELb1ELb1ELb1ELb1ELb1ELb1EEEEEEEEEvNT_6ParamsE,(.L_x_15963 - _ZN7cutlass13device_kernelIN5flash11enable_sm90INS1_16FlashAttnFwdSm90INS1_25CollectiveMainloopFwdSm90ILi2EN4cute5tupleIJNS5_1CILi1EEES8_S8_EEENS6_IJNS7_ILi128EEENS7_ILi80EEENS7_ILi256EEEEEELi256ENS_10bfloat16_tEfNS_4arch4Sm90ELb1ELb0ELb0ELb1ELb1ELb1ELb0ELb1ELb1ELb1ELb1ELb0EEENS1_21CollectiveEpilogueFwdINS6_IJSA_SC_SB_EEES9_SE_SG_Li256ELb1ELb1ELb1ELb0EEENS1_36VarlenDynamicPersistentTileSchedulerILi128ELi80ELi256ELi128ELb1ELb1ELb1ELb1ELb1ELb1EEEEEEEEEvNT_6ParamsE)
        .other          _ZN7cutlass13device_kernelIN5flash11enable_sm90INS1_16FlashAttnFwdSm90INS1_25CollectiveMainloopFwdSm90ILi2EN4cute5tupleIJNS5_1CILi1EEES8_S8_EEENS6_IJNS7_ILi128EEENS7_ILi80EEENS7_ILi256EEEEEELi256ENS_10bfloat16_tEfNS_4arch4Sm90ELb1ELb0ELb0ELb1ELb1ELb1ELb0ELb1ELb1ELb1ELb1ELb0EEENS1_21CollectiveEpilogueFwdINS6_IJSA_SC_SB_EEES9_SE_SG_Li256ELb1ELb1ELb1ELb0EEENS1_36VarlenDynamicPersistentTileSchedulerILi128ELi80ELi256ELi128ELb1ELb1ELb1ELb1ELb1ELb1EEEEEEEEEvNT_6ParamsE,@"STO_CUDA_ENTRY STV_DEFAULT"
_ZN7cutlass13device_kernelIN5flash11enable_sm90INS1_16FlashAttnFwdSm90INS1_25CollectiveMainloopFwdSm90ILi2EN4cute5tupleIJNS5_1CILi1EEES8_S8_EEENS6_IJNS7_ILi128EEENS7_ILi80EEENS7_ILi256EEEEEELi256ENS_10bfloat16_tEfNS_4arch4Sm90ELb1ELb0ELb0ELb1ELb1ELb1ELb0ELb1ELb1ELb1ELb1ELb0EEENS1_21CollectiveEpilogueFwdINS6_IJSA_SC_SB_EEES9_SE_SG_Li256ELb1ELb1ELb1ELb0EEENS1_36VarlenDynamicPersistentTileSchedulerILi128ELi80ELi256ELi128ELb1ELb1ELb1ELb1ELb1ELb1EEEEEEEEEvNT_6ParamsE:
        /* <DEDUP_REMOVED lines=18> */
.L_x_2640:
[----:B------:R-:W-:Y:S05]  /*0120*/  BSYNC B0 ;  /* 0x0000000000007941 */ /* 0x000fea0003800000 */
.L_x_2639:
        /* <DEDUP_REMOVED lines=41> */
.L_x_2641:
        /* <DEDUP_REMOVED lines=22> */
.L_x_2642:
        /* <DEDUP_REMOVED lines=18> */
.L_x_2643:
        /* <DEDUP_REMOVED lines=22> */
.L_x_2644:
        /* <DEDUP_REMOVED lines=22> */
.L_x_2645:
[----:B------:R-:W-:Y:S01]  /*0900*/  PLOP3.LUT P0, PT, PT, PT, UP0, 0x80, 0x0 ;  /* 0x000000000000781c */ /* 0x000fe20003f0f008 */
[----:B------:R-:W-:Y:S01]  /*0910*/  UMOV UR60, 0x1 ;  /* 0x00000001003c7882 */ /* 0x000fe20000000000 */
[----:B------:R-:W-:Y:S01]  /*0920*/  NOP ;  /* 0x0000000000007918 */ /* 0x000fe20000000000 */
[----:B------:R-:W-:Y:S01]  /*0930*/  USEL UR60, UR60, 0x2, !UP0 ;  /* 0x000000023c3c7887 */ /* 0x000fe2000c000000 */
[----:B------:R-:W-:Y:S01]  /*0940*/  BSSY B9, `(.L_x_2646) ;  /* 0x0003254000097945 */ /* 0x000fe20003800000 */
[----:B012-4-:R-:W-:Y:S08]  /*0950*/  BAR.SYNC.DEFER_BLOCKING 0x0 ;  /* 0x0000000000007b1d */ /* 0x017ff00000010000 */
[----:B------:R-:W-:Y:S05]  /*0960*/  @!P0 BRA `(.L_x_2647) ;  /* 0x000002a000508947 */ /* 0x000fea0003800000 */
.L_x_2648:
        /* <DEDUP_REMOVED lines=10> */
[----:B------:R-:W-:-:S05]  /*0a10*/  LEA R23, R228, R23, 0x18 ;  /* 0x00000017e4177211 */ /* 0x000fca00078ec0ff */
[----:B------:R-:W0:Y:S01]  /*0a20*/  LDS.128 R12, [R23+0x388d0] ;  /* 0x0388d000170c7984 */ /* 0x000e220000000c00 */
[----:B------:R-:W-:Y:S06]  /*0a30*/  BAR.ARV 0x4, 0x180 ;  /* 0x0106000000007b1d */ /* 0x000fec0000002000 */
[----:B0-----:R-:W-:-:S13]  /*0a40*/  ISETP.GE.AND P0, PT, R15, UR4, PT ;  /* 0x000000040f007c0c */ /* 0x001fda000bf06270 */
[----:B------:R-:W-:Y:S05]  /*0a50*/  @P0 BRA `(.L_x_2649) ;  /* 0x0000032400080947 */ /* 0x000fea0003800000 */
[----:B------:R-:W-:Y:S01]  /*0a60*/  VIADD R0, R0, 0xffffff80 ;  /* 0xffffff8000007836 */ /* 0x000fe20000000000 */
[----:B------:R-:W-:Y:S01]  /*0a70*/  R2UR UR4, R23 ;  /* 0x00000000170472ca */ /* 0x000fe200000e0000 */
[----:B------:R-:W-:Y:S01]  /*0a80*/  ULOP3.LUT UR5, UR60, 0x1, URZ, 0xfc, !UPT ;  /* 0x000000013c057892 */ /* 0x000fe2000f8efc3f */
[----:B------:R-:W-:Y:S01]  /*0a90*/  IMAD.MOV.U32 R213, RZ, RZ, RZ ;  /* 0x000000ffffd57224 */ /* 0x000fe200078e00ff */
[----:B------:R-:W-:Y:S02]  /*0aa0*/  CS2R R226, SRZ ;  /* 0x0000000000e27805 */ /* 0x000fe4000001ff00 */
[----:B------:R-:W-:Y:S01]  /*0ab0*/  SHF.R.S32.HI R3, RZ, 0x1f, R0 ;  /* 0x0000001fff037819 */ /* 0x000fe20000011400 */
[----:B------:R-:W-:-:S03]  /*0ac0*/  IMAD.MOV.U32 R220, RZ, RZ, RZ ;  /* 0x000000ffffdc7224 */ /* 0x000fc600078e00ff */
[CC--:B------:R-:W-:Y:S02]  /*0ad0*/  LEA.HI R2, R3.reuse, R0.reuse, RZ, 0x7 ;  /* 0x0000000003027211 */ /* 0x0c0fe400078f38ff */
[CC--:B------:R-:W-:Y:S02]  /*0ae0*/  LEA.HI R9, R3.reuse, R0.reuse, RZ, 0x2 ;  /* 0x0000000003097211 */ /* 0x0c0fe400078f10ff */
[----:B------:R-:W-:Y:S01]  /*0af0*/  LOP3.LUT R5, R2, 0xffffff80, RZ, 0xc0, !PT ;  /* 0xffffff8002057812 */ /* 0x000fe200078ec0ff */
[----:B------:R-:W-:Y:S01]  /*0b00*/  UIADD3 UR4, UR4, 0x14400, URZ ;  /* 0x0001440004047890 */ /* 0x000fe2000fffe03f */
[CC--:B------:R-:W-:Y:S02]  /*0b10*/  LEA.HI R4, R3.reuse, R0.reuse, RZ, 0x4 ;  /* 0x0000000003047211 */ /* 0x0c0fe400078f20ff */
[----:B------:R-:W-:Y:S01]  /*0b20*/  LEA.HI R225, R3, R0, RZ, 0x3 ;  /* 0x0000000003e17211 */ /* 0x000fe200078f18ff */
[----:B------:R-:W-:Y:S01]  /*0b30*/  IMAD.IADD R21, R0, 0x1, -R5 ;  /* 0x0000000100157824 */ /* 0x000fe200078e0a05 */
[----:B------:R-:W-:-:S02]  /*0b40*/  LOP3.LUT R11, R9, 0xfffffffc, RZ, 0xc0, !PT ;  /* 0xfffffffc090b7812 */ /* 0x000fc400078ec0ff */
[CC--:B------:R-:W-:Y:S02]  /*0b50*/  LEA.HI R6, R3.reuse, R0.reuse, RZ, 0x5 ;  /* 0x0000000003067211 */ /* 0x0c0fe400078f28ff */
[----:B------:R-:W-:Y:S01]  /*0b60*/  SHF.R.S32.HI R9, RZ, 0x1f, R21 ;  /* 0x0000001fff097819 */ /* 0x000fe20000011415 */
[----:B------:R-:W-:Y:S01]  /*0b70*/  IMAD.IADD R12, R0, 0x1, -R11 ;  /* 0x00000001000c7824 */ /* 0x000fe200078e0a0b */
[----:B------:R-:W-:Y:S01]  /*0b80*/  LEA.HI R8, R3, R0, RZ, 0x6 ;  /* 0x0000000003087211 */ /* 0x000fe200078f30ff */
[----:B------:R-:W-:Y:S01]  /*0b90*/  IMAD.SHL.U32 R6, R6, 0x20, RZ ;  /* 0x0000002006067824 */ /* 0x000fe200078e00ff */
[----:B------:R-:W-:Y:S01]  /*0ba0*/  LOP3.LUT R3, R4, 0x3fffff0, RZ, 0xc0, !PT ;  /* 0x03fffff004037812 */ /* 0x000fe200078ec0ff */
[----:B------:R-:W-:Y:S01]  /*0bb0*/  STL [R1+0x130], R21 ;  /* 0x0001301501007387 */ /* 0x000fe20000100800 */
[----:B------:R-:W-:Y:S01]  /*0bc0*/  LOP3.LUT R7, R225, 0xfffffff8, RZ, 0xc0, !PT ;  /* 0xfffffff8e1077812 */ /* 0x000fe200078ec0ff */
[----:B------:R-:W-:Y:S01]  /*0bd0*/  IMAD.SHL.U32 R8, R8, 0x8, RZ ;  /* 0x0000000808087824 */ /* 0x000fe200078e00ff */
[----:B------:R-:W-:Y:S01]  /*0be0*/  LEA.HI R10, R9, R21, RZ, 0x2 ;  /* 0x00000015090a7211 */ /* 0x000fe200078f10ff */
[C---:B------:R-:W-:Y:S01]  /*0bf0*/  IMAD.IADD R5, R0.reuse, 0x1, -R3 ;  /* 0x0000000100057824 */ /* 0x040fe200078e0a03 */
[----:B------:R-:W-:Y:S01]  /*0c00*/  SHF.R.S32.HI R3, RZ, 0x7, R2 ;  /* 0x00000007ff037819 */ /* 0x000fe20000011402 */
[----:B------:R-:W-:Y:S01]  /*0c10*/  IMAD.IADD R16, R0, 0x1, -R7 ;  /* 0x0000000100107824 */ /* 0x000fe200078e0a07 */
[----:B------:R-:W-:-:S02]  /*0c20*/  SHF.R.S32.HI R0, RZ, 0x2, R10 ;  /* 0x00000002ff007819 */ /* 0x000fc4000001140a */
[----:B------:R-:W-:Y:S01]  /*0c30*/  SHF.R.S32.HI R11, RZ, 0x1f, R10 ;  /* 0x0000001fff0b7819 */ /* 0x000fe2000001140a */
[----:B------:R-:W-:Y:S01]  /*0c40*/  IMAD.SHL.U32 R216, R16, 0x4, RZ ;  /* 0x0000000410d87824 */ /* 0x000fe200078e00ff */
[----:B------:R-:W-:Y:S01]  /*0c50*/  SHF.R.S32.HI R7, RZ, 0x4, R4 ;  /* 0x00000004ff077819 */ /* 0x000fe20000011404 */
[----:B------:R0:W-:Y:S01]  /*0c60*/  STL [R1+0x80], R16 ;  /* 0x0000801001007387 */ /* 0x0001e20000100800 */
[----:B------:R-:W-:Y:S01]  /*0c70*/  LEA.HI R11, R11, R0, RZ, 0x3 ;  /* 0x000000000b0b7211 */ /* 0x000fe200078f18ff */
[C---:B------:R-:W-:Y:S01]  /*0c80*/  VIADD R222, R216.reuse, 0x40 ;  /* 0x00000040d8de7836 */ /* 0x040fe20000000000 */
[----:B------:R-:W-:Y:S01]  /*0c90*/  LEA.HI R9, R9, R21, RZ, 0x5 ;  /* 0x0000001509097211 */ /* 0x000fe200078f28ff */
[C---:B------:R-:W-:Y:S01]  /*0ca0*/  VIADD R221, R216.reuse, 0x20 ;  /* 0x00000020d8dd7836 */ /* 0x040fe20000000000 */
[----:B------:R-:W-:Y:S01]  /*0cb0*/  LOP3.LUT R11, R11, 0xfffffff8, RZ, 0xc0, !PT ;  /* 0xfffffff80b0b7812 */ /* 0x000fe200078ec0ff */
[----:B------:R-:W-:Y:S01]  /*0cc0*/  IMAD.IADD R214, R216, 0x1, R222 ;  /* 0x00000001d8d67824 */ /* 0x000fe200078e02de */
[----:B------:R-:W-:Y:S01]  /*0cd0*/  LEA.HI R4, R4, R7, RZ, 0x1 ;  /* 0x0000000704047211 */ /* 0x000fe200078f08ff */
[----:B------:R-:W-:Y:S01]  /*0ce0*/  VIADD R223, R216, 0x60 ;  /* 0x00000060d8df7836 */ /* 0x000fe20000000000 */
[----:B------:R-:W-:Y:S01]  /*0cf0*/  LEA.HI R2, R2, R3, RZ, 0x1 ;  /* 0x0000000302027211 */ /* 0x000fe200078f08ff */
[----:B------:R-:W-:Y:S01]  /*0d00*/  IMAD.IADD R0, R0, 0x1, -R11 ;  /* 0x0000000100007824 */ /* 0x000fe200078e0a0b */
[----:B------:R-:W-:Y:S01]  /*0d10*/  SHF.R.S32.HI R9, RZ, 0x5, R9 ;  /* 0x00000005ff097819 */ /* 0x000fe20000011409 */
[----:B0-----:R-:W-:Y:S01]  /*0d20*/  IMAD.SHL.U32 R16, R16, 0x8, RZ ;  /* 0x0000000810107824 */ /* 0x001fe200078e00ff */
[----:B------:R-:W-:-:S02]  /*0d30*/  LOP3.LUT R6, R6, 0xfffffc00, RZ, 0xc0, !PT ;  /* 0xfffffc0006067812 */ /* 0x000fc400078ec0ff */
[----:B------:R-:W-:Y:S01]  /*0d40*/  LOP3.LUT R4, R4, 0x1ffffffe, RZ, 0xc0, !PT ;  /* 0x1ffffffe04047812 */ /* 0x000fe200078ec0ff */
[----:B------:R-:W-:Y:S01]  /*0d50*/  IMAD R9, R9, 0x10, R0 ;  /* 0x0000001009097824 */ /* 0x000fe200078e0200 */
[----:B------:R-:W-:Y:S01]  /*0d60*/  SHF.R.S32.HI R225, RZ, 0x3, R225 ;  /* 0x00000003ffe17819 */ /* 0x000fe200000114e1 */
[----:B------:R-:W-:Y:S01]  /*0d70*/  IMAD R5, R5, 0x40, R6 ;  /* 0x0000004005057824 */ /* 0x000fe200078e0206 */
[----:B------:R-:W-:Y:S01]  /*0d80*/  LOP3.LUT R2, R2, 0x3fffffe, RZ, 0xc0, !PT ;  /* 0x03fffffe02027812 */ /* 0x000fe200078ec0ff */
[----:B------:R-:W-:Y:S01]  /*0d90*/  IMAD.IADD R4, R7, 0x1, -R4 ;  /* 0x0000000107047824 */ /* 0x000fe200078e0a04 */
[----:B------:R-:W-:Y:S01]  /*0da0*/  LOP3.LUT R25, R8, 0xfffffe00, RZ, 0xc0, !PT ;  /* 0xfffffe0008197812 */ /* 0x000fe200078ec0ff */
[----:B------:R-:W-:Y:S01]  /*0db0*/  IMAD.SHL.U32 R0, R225, 0x40, RZ ;  /* 0x00000040e1007824 */ /* 0x000fe200078e00ff */
[----:B------:R-:W-:Y:S01]  /*0dc0*/  LOP3.LUT R10, R10, 0x7ffffffc, RZ, 0xc0, !PT ;  /* 0x7ffffffc0a0a7812 */ /* 0x000fe200078ec0ff */
[----:B------:R-:W-:Y:S01]  /*0dd0*/  IMAD.IADD R2, R3, 0x1, -R2 ;  /* 0x0000000103027824 */ /* 0x000fe200078e0a02 */
[----:B------:R-:W-:Y:S01]  /*0de0*/  SHF.R.S32.HI R217, RZ, 0x1f, R216 ;  /* 0x0000001fffd97819 */ /* 0x000fe200000114d8 */
[----:B------:R-:W-:Y:S01]  /*0df0*/  IMAD R3, R4, 0x8, R5 ;  /* 0x0000000804037824 */ /* 0x000fe200078e0205 */
[----:B------:R-:W-:Y:S01]  /*0e00*/  LOP3.LUT R19, R0, 0x1c0, RZ, 0xc0, !PT ;  /* 0x000001c000137812 */ /* 0x000fe200078ec0ff */
[----:B------:R-:W-:Y:S01]  /*0e10*/  VIADD R7, R225, 0x20 ;  /* 0x00000020e1077836 */ /* 0x000fe20000000000 */
[----:B------:R-:W-:Y:S01]  /*0e20*/  LEA.HI R0, R12, R12, RZ, 0x1 ;  /* 0x0000000c0c007211 */ /* 0x000fe200078f08ff */
[----:B------:R-:W-:Y:S01]  /*0e30*/  IMAD R11, R2, 0x40, R9 ;  /* 0x00000040020b7824 */ /* 0x000fe200078e0209 */
[----:B------:R-:W-:Y:S01]  /*0e40*/  SHF.R.S32.HI R5, RZ, 0x1f, R214 ;  /* 0x0000001fff057819 */ /* 0x000fe200000114d6 */
[----:B------:R0:W-:Y:S01]  /*0e50*/  STL [R1+0x1c4], R3 ;  /* 0x0001c40301007387 */ /* 0x0001e20000100800 */
[----:B------:R-:W-:Y:S01]  /*0e60*/  IMAD.SHL.U32 R4, R7, 0x40, RZ ;  /* 0x0000004007047824 */ /* 0x000fe200078e00ff */
[----:B------:R-:W-:Y:S01]  /*0e70*/  SHF.R.S32.HI R6, RZ, 0x1f, R7 ;  /* 0x0000001fff067819 */ /* 0x000fe20000011407 */
[----:B------:R-:W-:Y:S01]  /*0e80*/  VIADD R9, R225, 0x40 ;  /* 0x00000040e1097836 */ /* 0x000fe20000000000 */
[-C--:B------:R-:W-:Y:S01]  /*0e90*/  LEA.HI R212, R5, R214.reuse, RZ, 0x3 ;  /* 0x000000d605d47211 */ /* 0x080fe200078f18ff */
[----:B------:R-:W-:Y:S01]  /*0ea0*/  STL [R1+0x5c], R25 ;  /* 0x00005c1901007387 */ /* 0x000fe20000100800 */
[----:B------:R-:W-:Y:S01]  /*0eb0*/  LOP3.LUT R24, R4, 0x1c0, RZ, 0xc0, !PT ;  /* 0x000001c004187812 */ /* 0x000fe200078ec0ff */
[----:B------:R-:W-:Y:S01]  /*0ec0*/  IMAD.IADD R10, R21, 0x1, -R10 ;  /* 0x00000001150a7824 */ /* 0x000fe200078e0a0a */
[----:B------:R-:W-:Y:S01]  /*0ed0*/  SHF.R.U32.HI R26, RZ, 0x3, R19 ;  /* 0x00000003ff1a7819 */ /* 0x000fe20000011613 */
[----:B------:R-:W-:Y:S01]  /*0ee0*/  VIADD R22, R16, 0xc0 ;  /* 0x000000c010167836 */ /* 0x000fe20000000000 */
[----:B0-----:R-:W-:Y:S01]  /*0ef0*/  LOP3.LUT R3, R0, 0x1ffffffe, RZ, 0xc0, !PT ;  /* 0x1ffffffe00037812 */ /* 0x001fe200078ec0ff */
[----:B------:R-:W-:Y:S01]  /*0f00*/  IMAD.SHL.U32 R45, R10, 0x2, RZ ;  /* 0x000000020a2d7824 */ /* 0x000fe200078e00ff */
[----:B------:R-:W-:-:S02]  /*0f10*/  LEA.HI R0, R5, R214, RZ, 0x6 ;  /* 0x000000d605007211 */ /* 0x000fc400078f30ff */
[----:B------:R-:W-:Y:S01]  /*0f20*/  LEA.HI R6, R6, R7, RZ, 0x3 ;  /* 0x0000000706067211 */ /* 0x000fe200078f18ff */
[----:B------:R-:W-:Y:S01]  /*0f30*/  IMAD.IADD R3, R12, 0x1, -R3 ;  /* 0x000000010c037824 */ /* 0x000fe200078e0a03 */
[----:B------:R-:W-:Y:S01]  /*0f40*/  SHF.R.S32.HI R2, RZ, 0x1f, R9 ;  /* 0x0000001fff027819 */ /* 0x000fe20000011409 */
[----:B------:R-:W-:Y:S01]  /*0f50*/  IMAD.SHL.U32 R4, R0, 0x80, RZ ;  /* 0x0000008000047824 */ /* 0x000fe200078e00ff */
[----:B------:R-:W-:Y:S01]  /*0f60*/  LOP3.LUT R0, R19, 0x38, R212, 0xf8, !PT ;  /* 0x0000003813007812 */ /* 0x000fe200078ef8d4 */
[----:B------:R-:W-:Y:S01]  /*0f70*/  IMAD.SHL.U32 R6, R6, 0x40, RZ ;  /* 0x0000004006067824 */ /* 0x000fe200078e00ff */
[----:B------:R-:W-:Y:S01]  /*0f80*/  SHF.R.U32.HI R20, RZ, 0x3, R24 ;  /* 0x00000003ff147819 */ /* 0x000fe20000011618 */
[----:B------:R-:W-:Y:S01]  /*0f90*/  IMAD.U32 R12, RZ, RZ, UR4 ;  /* 0x00000004ff0c7e24 */ /* 0x000fe2000f8e00ff */
[----:B------:R-:W-:Y:S01]  /*0fa0*/  LOP3.LUT R5, R0, R26, RZ, 0x3c, !PT ;  /* 0x0000001a00057212 */ /* 0x000fe200078e3cff */
[----:B------:R-:W-:Y:S01]  /*0fb0*/  IMAD.U32 R0, RZ, RZ, UR5 ;  /* 0x00000005ff007e24 */ /* 0x000fe2000f8e00ff */
[----:B------:R-:W-:Y:S01]  /*0fc0*/  LOP3.LUT R7, R24, 0x38, R212, 0xf8, !PT ;  /* 0x0000003818077812 */ /* 0x000fe200078ef8d4 */
[----:B------:R-:W-:Y:S01]  /*0fd0*/  IMAD.SHL.U32 R0, R9, 0x40, RZ ;  /* 0x0000004009007824 */ /* 0x000fe200078e00ff */
[----:B------:R-:W-:Y:S01]  /*0fe0*/  LOP3.LUT R4, R4, 0xffffe000, RZ, 0xc0, !PT ;  /* 0xffffe00004047812 */ /* 0x000fe200078ec0ff */
[C---:B------:R-:W-:Y:S01]  /*0ff0*/  VIADD R44, R45.reuse, 0x8 ;  /* 0x000000082d2c7836 */ /* 0x040fe20000000000 */
[----:B------:R-:W-:Y:S01]  /*1000*/  LEA.HI R2, R2, R9, RZ, 0x3 ;  /* 0x0000000902027211 */ /* 0x000fe200078f18ff */
[----:B------:R-:W-:Y:S01]  /*1010*/  VIADD R43, R45, 0x10 ;  /* 0x000000102d2b7836 */ /* 0x000fe20000000000 */
[----:B------:R-:W-:Y:S01]  /*1020*/  LOP3.LUT R18, R6, 0xfffffe00, RZ, 0xc0, !PT ;  /* 0xfffffe0006127812 */ /* 0x000fe200078ec0ff */
[----:B------:R-:W-:Y:S01]  /*1030*/  IMAD.MOV.U32 R6, RZ, RZ, R14 ;  /* 0x000000ffff067224 */ /* 0x000fe200078e000e */
[----:B------:R-:W-:Y:S01]  /*1040*/  LOP3.LUT R9, R0, 0x1c0, RZ, 0xc0, !PT ;  /* 0x000001c000097812 */ /* 0x000fe200078ec0ff */
[----:B------:R-:W-:Y:S01]  /*1050*/  IMAD.SHL.U32 R2, R2, 0x40, RZ ;  /* 0x0000004002027824 */ /* 0x000fe200078e00ff */
[----:B------:R-:W-:Y:S01]  /*1060*/  LOP3.LUT R0, R19, 0x38, R16, 0xf8, !PT ;  /* 0x0000003813007812 */ /* 0x000fe200078ef810 */
[----:B------:R-:W-:Y:S01]  /*1070*/  STL [R1+0x58], R18 ;  /* 0x0000581201007387 */ /* 0x000fe20000100800 */
[----:B------:R-:W-:Y:S01]  /*1080*/  LOP3.LUT R7, R7, R20, RZ, 0x3c, !PT ;  /* 0x0000001407077212 */ /* 0x000fe200078e3cff */
[----:B------:R-:W-:Y:S01]  /*1090*/  VIADD R42, R45, 0x18 ;  /* 0x000000182d2a7836 */ /* 0x000fe20000000000 */
[----:B------:R-:W-:Y:S01]  /*10a0*/  IADD3 R8, R5, R4, R25 ;  /* 0x0000000405087210 */ /* 0x000fe20007ffe019 */
[----:B------:R-:W-:Y:S01]  /*10b0*/  IMAD.MOV.U32 R5, RZ, RZ, R13 ;  /* 0x000000ffff057224 */ /* 0x000fe200078e000d */
[----:B------:R-:W-:Y:S01]  /*10c0*/  LOP3.LUT R13, R25, R0, R26, 0xf6, !PT ;  /* 0x00000000190d7212 */ /* 0x000fe200078ef61a */
[----:B------:R-:W-:Y:S01]  /*10d0*/  STL [R1+0x1c0], R11 ;  /* 0x0001c00b01007387 */ /* 0x000fe20000100800 */
[----:B------:R-:W-:Y:S01]  /*10e0*/  IADD3 R4, R7, R4, R18 ;  /* 0x0000000407047210 */ /* 0x000fe20007ffe012 */
[----:B------:R-:W-:Y:S01]  /*10f0*/  IMAD.MOV.U32 R7, RZ, RZ, R15 ;  /* 0x000000ffff077224 */ /* 0x000fe200078e000f */
[----:B------:R-:W-:Y:S01]  /*1100*/  SHF.R.S32.HI R14, RZ, 0x1f, R221 ;  /* 0x0000001fff0e7819 */ /* 0x000fe200000114dd */
[----:B------:R-:W-:Y:S01]  /*1110*/  STL [R1+0x94], RZ ;  /* 0x000094ff01007387 */ /* 0x000fe20000100800 */
[----:B------:R-:W-:Y:S01]  /*1120*/  SHF.R.S32.HI R15, RZ, 0x1f, R222 ;  /* 0x0000001fff0f7819 */ /* 0x000fe200000114de */
[C---:B------:R-:W-:Y:S01]  /*1130*/  VIADD R41, R45.reuse, 0x20 ;  /* 0x000000202d297836 */ /* 0x040fe20000000000 */
[----:B------:R-:W-:Y:S01]  /*1140*/  LOP3.LUT R2, R2, 0xfffffe00, RZ, 0xc0, !PT ;  /* 0xfffffe0002027812 */ /* 0x000fe200078ec0ff */
[----:B------:R0:W-:Y:S01]  /*1150*/  STL [R1+0x11c], R12 ;  /* 0x00011c0c01007387 */ /* 0x0001e20000100800 */
[--C-:B------:R-:W-:Y:S01]  /*1160*/  LOP3.LUT R0, R24, 0x38, R16.reuse, 0xf8, !PT ;  /* 0x0000003818007812 */ /* 0x100fe200078ef810 */
[C---:B------:R-:W-:Y:S01]  /*1170*/  VIADD R40, R45.reuse, 0x28 ;  /* 0x000000282d287836 */ /* 0x040fe20000000000 */
[----:B------:R-:W-:Y:S01]  /*1180*/  SHF.R.S32.HI R17, RZ, 0x1f, R16 ;  /* 0x0000001fff117819 */ /* 0x000fe20000011410 */
[----:B------:R1:W-:Y:S01]  /*1190*/  STL [R1+0x7c], R13 ;  /* 0x00007c0d01007387 */ /* 0x0003e20000100800 */
[----:B------:R-:W-:Y:S01]  /*11a0*/  LOP3.LUT R0, R18, R0, R20, 0xf6, !PT ;  /* 0x0000000012007212 */ /* 0x000fe200078ef614 */
[C---:B------:R-:W-:Y:S01]  /*11b0*/  VIADD R39, R45.reuse, 0x30 ;  /* 0x000000302d277836 */ /* 0x040fe20000000000 */
[----:B------:R-:W-:Y:S01]  /*11c0*/  SHF.R.S32.HI R218, RZ, 0x1f, R22 ;  /* 0x0000001fffda7819 */ /* 0x000fe20000011416 */
[----:B------:R2:W-:Y:S01]  /*11d0*/  STL [R1+0x128], R14 ;  /* 0x0001280e01007387 */ /* 0x0005e20000100800 */
[C---:B------:R-:W-:Y:S01]  /*11e0*/  VIADD R38, R45.reuse, 0x38 ;  /* 0x000000382d267836 */ /* 0x040fe20000000000 */
[----:B0-----:R-:W-:Y:S01]  /*11f0*/  SHF.R.U32.HI R12, RZ, 0x3, R9 ;  /* 0x00000003ff0c7819 */ /* 0x001fe20000011609 */
[----:B------:R-:W-:Y:S01]  /*1200*/  VIADD R37, R45, 0x40 ;  /* 0x000000402d257836 */ /* 0x000fe20000000000 */
[----:B------:R-:W-:Y:S01]  /*1210*/  LOP3.LUT R9, R9, 0x38, R16, 0xf8, !PT ;  /* 0x0000003809097812 */ /* 0x000fe200078ef810 */
[----:B------:R-:W-:Y:S01]  /*1220*/  STL [R1+0x124], R15 ;  /* 0x0001240f01007387 */ /* 0x000fe20000100800 */
[----:B-1----:R-:W-:Y:S01]  /*1230*/  LEA R13, R13, UR4, 0x1 ;  /* 0x000000040d0d7c11 */ /* 0x002fe2000f8e08ff */
[C---:B------:R-:W-:Y:S01]  /*1240*/  VIADD R36, R45.reuse, 0x48 ;  /* 0x000000482d247836 */ /* 0x040fe20000000000 */
[----:B------:R-:W-:Y:S01]  /*1250*/  LOP3.LUT R9, R2, R9, R12, 0xf6, !PT ;  /* 0x0000000902097212 */ /* 0x000fe200078ef60c */
[----:B------:R0:W-:Y:S01]  /*1260*/  STL [R1+0x54], R2 ;  /* 0x0000540201007387 */ /* 0x0001e20000100800 */
[----:B--2---:R-:W-:Y:S01]  /*1270*/  SHF.R.S32.HI R14, RZ, 0x1f, R223 ;  /* 0x0000001fff0e7819 */ /* 0x004fe200000114df */
[----:B------:R-:W-:-:S02]  /*1280*/  VIADD R35, R45, 0x50 ;  /* 0x000000502d237836 */ /* 0x000fc40000000000 */
[C---:B------:R-:W-:Y:S02]  /*1290*/  VIADD R34, R45.reuse, 0x58 ;  /* 0x000000582d227836 */ /* 0x040fe40000000000 */
[----:B------:R-:W-:Y:S01]  /*12a0*/  STL [R1+0x120], R14 ;  /* 0x0001200e01007387 */ /* 0x000fe20000100800 */
[C---:B------:R-:W-:Y:S02]  /*12b0*/  VIADD R33, R45.reuse, 0x60 ;  /* 0x000000602d217836 */ /* 0x040fe40000000000 */
[C---:B------:R-:W-:Y:S01]  /*12c0*/  VIADD R32, R45.reuse, 0x68 ;  /* 0x000000682d207836 */ /* 0x040fe20000000000 */
[----:B0-----:R-:W-:Y:S01]  /*12d0*/  SHF.R.S32.HI R2, RZ, 0x3, R212 ;  /* 0x00000003ff027819 */ /* 0x001fe200000114d4 */
[----:B------:R-:W-:Y:S01]  /*12e0*/  STL [R1+0x64], R13 ;  /* 0x0000640d01007387 */ /* 0x000fe20000100800 */
[C---:B------:R-:W-:Y:S01]  /*12f0*/  VIADD R31, R45.reuse, 0x70 ;  /* 0x000000702d1f7836 */ /* 0x040fe20000000000 */
[----:B------:R-:W-:Y:S01]  /*1300*/  LOP3.LUT R212, R212, 0xfffffff8, RZ, 0xc0, !PT ;  /* 0xfffffff8d4d47812 */ /* 0x000fe200078ec0ff */
[C---:B------:R-:W-:Y:S01]  /*1310*/  VIADD R30, R45.reuse, 0x78 ;  /* 0x000000782d1e7836 */ /* 0x040fe20000000000 */
[----:B------:R-:W-:Y:S01]  /*1320*/  STL [R1+0x74], R45 ;  /* 0x0000742d01007387 */ /* 0x000fe20000100800 */
[C---:B------:R-:W-:Y:S01]  /*1330*/  VIADD R29, R45.reuse, 0x80 ;  /* 0x000000802d1d7836 */ /* 0x040fe20000000000 */
[----:B------:R-:W-:Y:S01]  /*1340*/  SHF.R.S32.HI R215, RZ, 0x1f, R212 ;  /* 0x0000001fffd77819 */ /* 0x000fe200000114d4 */
[C---:B------:R-:W-:Y:S01]  /*1350*/  VIADD R28, R45.reuse, 0x88 ;  /* 0x000000882d1c7836 */ /* 0x040fe20000000000 */
[----:B------:R0:W-:Y:S01]  /*1360*/  STL [R1+0x12c], R2 ;  /* 0x00012c0201007387 */ /* 0x0001e20000100800 */
[----:B------:R-:W-:-:S02]  /*1370*/  VIADD R27, R45, 0x90 ;  /* 0x000000902d1b7836 */ /* 0x000fc40000000000 */
[C---:B------:R-:W-:Y:S02]  /*1380*/  VIADD R26, R45.reuse, 0x98 ;  /* 0x000000982d1a7836 */ /* 0x040fe40000000000 */
[C---:B------:R-:W-:Y:S02]  /*1390*/  VIADD R25, R45.reuse, 0xa0 ;  /* 0x000000a02d197836 */ /* 0x040fe40000000000 */
[C---:B------:R-:W-:Y:S02]  /*13a0*/  VIADD R24, R45.reuse, 0xa8 ;  /* 0x000000a82d187836 */ /* 0x040fe40000000000 */
[C---:B------:R-:W-:Y:S01]  /*13b0*/  VIADD R21, R45.reuse, 0xb0 ;  /* 0x000000b02d157836 */ /* 0x040fe20000000000 */
[----:B0-----:R-:W-:Y:S01]  /*13c0*/  LEA R2, R0, UR4, 0x1 ;  /* 0x0000000400027c11 */ /* 0x001fe2000f8e08ff */
[----:B------:R-:W-:Y:S01]  /*13d0*/  VIADD R20, R45, 0xb8 ;  /* 0x000000b82d147836 */ /* 0x000fe20000000000 */
[----:B------:R-:W-:Y:S01]  /*13e0*/  LEA R0, R9, UR4, 0x1 ;  /* 0x0000000409007c11 */ /* 0x000fe2000f8e08ff */
[C---:B------:R-:W-:Y:S01]  /*13f0*/  VIADD R18, R45.reuse, 0xc0 ;  /* 0x000000c02d127836 */ /* 0x040fe20000000000 */
[----:B------:R-:W-:Y:S01]  /*1400*/  SHF.R.S32.HI R9, RZ, 0x1f, R43 ;  /* 0x0000001fff097819 */ /* 0x000fe2000001142b */
[----:B------:R0:W-:Y:S01]  /*1410*/  STL [R1+0x1b8], R2 ;  /* 0x0001b80201007387 */ /* 0x0001e20000100800 */
[----:B------:R-:W-:-:S02]  /*1420*/  VIADD R15, R45, 0xc8 ;  /* 0x000000c82d0f7836 */ /* 0x000fc40000000000 */
[C---:B------:R-:W-:Y:S01]  /*1430*/  VIADD R14, R45.reuse, 0xd0 ;  /* 0x000000d02d0e7836 */ /* 0x040fe20000000000 */
[----:B------:R1:W-:Y:S01]  /*1440*/  STL [R1+0x1b0], R0 ;  /* 0x0001b00001007387 */ /* 0x0003e20000100800 */
[C---:B------:R-:W-:Y:S02]  /*1450*/  VIADD R13, R45.reuse, 0xd8 ;  /* 0x000000d82d0d7836 */ /* 0x040fe40000000000 */
[C---:B------:R-:W-:Y:S01]  /*1460*/  VIADD R12, R45.reuse, 0xe0 ;  /* 0x000000e02d0c7836 */ /* 0x040fe20000000000 */
[----:B------:R2:W-:Y:S01]  /*1470*/  STL [R1+0x114], R44 ;  /* 0x0001142c01007387 */ /* 0x0005e20000100800 */
[C---:B------:R-:W-:Y:S02]  /*1480*/  VIADD R10, R45.reuse, 0xe8 ;  /* 0x000000e82d0a7836 */ /* 0x040fe40000000000 */
[----:B0-----:R-:W-:Y:S01]  /*1490*/  VIADD R2, R45, 0xf0 ;  /* 0x000000f02d027836 */ /* 0x001fe20000000000 */
[----:B------:R-:W-:Y:S01]  /*14a0*/  STL [R1+0x110], R43 ;  /* 0x0001102b01007387 */ /* 0x000fe20000100800 */
[----:B------:R-:W-:-:S02]  /*14b0*/  IMAD R3, R3, 0x8, R11 ;  /* 0x0000000803037824 */ /* 0x000fc400078e020b */
[----:B-1----:R-:W-:Y:S01]  /*14c0*/  VIADD R0, R45, 0xf8 ;  /* 0x000000f82d007836 */ /* 0x002fe20000000000 */
[----:B------:R0:W-:Y:S01]  /*14d0*/  STL [R1+0x10c], R42 ;  /* 0x00010c2a01007387 */ /* 0x0001e20000100800 */
[----:B------:R-:W-:Y:S01]  /*14e0*/  VIADD R19, R16, 0x80 ;  /* 0x0000008010137836 */ /* 0x000fe20000000000 */
[----:B--2---:R-:W-:Y:S02]  /*14f0*/  SHF.R.S32.HI R44, RZ, 0x1f, R44 ;  /* 0x0000001fff2c7819 */ /* 0x004fe4000001142c */
[----:B------:R1:W-:Y:S02]  /*1500*/  STL [R1+0x108], R41 ;  /* 0x0001082901007387 */ /* 0x0003e40000100800 */
[----:B------:R-:W-:Y:S02]  /*1510*/  SHF.R.S32.HI R219, RZ, 0x1f, R19 ;  /* 0x0000001fffdb7819 */ /* 0x000fe40000011413 */
[----:B------:R-:W-:Y:S01]  /*1520*/  STL [R1+0x104], R40 ;  /* 0x0001042801007387 */ /* 0x000fe20000100800 */
[----:B0-----:R-:W-:-:S03]  /*1530*/  SHF.R.S32.HI R42, RZ, 0x1f, R42 ;  /* 0x0000001fff2a7819 */ /* 0x001fc6000001142a */
[----:B------:R0:W-:Y:S01]  /*1540*/  STL [R1+0x100], R39 ;  /* 0x0001002701007387 */ /* 0x0001e20000100800 */
[----:B-1----:R-:W-:-:S03]  /*1550*/  SHF.R.S32.HI R41, RZ, 0x1f, R41 ;  /* 0x0000001fff297819 */ /* 0x002fc60000011429 */
[----:B------:R1:W-:Y:S04]  /*1560*/  STL [R1+0xfc], R38 ;  /* 0x0000fc2601007387 */ /* 0x0003e80000100800 */
        /* <DEDUP_REMOVED lines=39> */
[----:B------:R-:W-:Y:S04]  /*17e0*/  STL [R1+0x1ac], R44 ;  /* 0x0001ac2c01007387 */ /* 0x000fe80000100800 */
[----:B------:R1:W-:Y:S01]  /*17f0*/  STL [R1+0x9c], R0 ;  /* 0x00009c0001007387 */ /* 0x0003e20000100800 */
[----:B0-----:R-:W-:-:S03]  /*1800*/  SHF.R.S32.HI R2, RZ, 0x1f, R2 ;  /* 0x0000001fff027819 */ /* 0x001fc60000011402 */
[----:B------:R0:W-:Y:S04]  /*1810*/  STL [R1+0x1a8], R9 ;  /* 0x0001a80901007387 */ /* 0x0001e80000100800 */
[----:B------:R-:W-:Y:S01]  /*1820*/  STL [R1+0x1a4], R42 ;  /* 0x0001a42a01007387 */ /* 0x000fe20000100800 */
[----:B-1----:R-:W-:-:S03]  /*1830*/  SHF.R.S32.HI R0, RZ, 0x1f, R0 ;  /* 0x0000001fff007819 */ /* 0x002fc60000011400 */
[----:B------:R-:W-:Y:S01]  /*1840*/  STL [R1+0x1a0], R41 ;  /* 0x0001a02901007387 */ /* 0x000fe20000100800 */
[----:B0-----:R-:W-:-:S05]  /*1850*/  SHF.R.S32.HI R9, RZ, 0x1f, R40 ;  /* 0x0000001fff097819 */ /* 0x001fca0000011428 */
[----:B------:R0:W-:Y:S04]  /*1860*/  STL [R1+0x19c], R9 ;  /* 0x00019c0901007387 */ /* 0x0001e80000100800 */
[----:B------:R-:W-:Y:S04]  /*1870*/  STL [R1+0x198], R39 ;  /* 0x0001982701007387 */ /* 0x000fe80000100800 */
        /* <DEDUP_REMOVED lines=30> */
[----:B------:R-:W-:Y:S04]  /*1a60*/  STL [R1+0x13c], R9 ;  /* 0x00013c0901007387 */ /* 0x000fe80000100800 */
[----:B------:R0:W-:Y:S04]  /*1a70*/  STL [R1+0x138], R2 ;  /* 0x0001380201007387 */ /* 0x0001e80000100800 */
[----:B------:R1:W-:Y:S04]  /*1a80*/  STL [R1+0x134], R0 ;  /* 0x0001340001007387 */ /* 0x0003e80000100800 */
[----:B------:R2:W-:Y:S01]  /*1a90*/  STL [R1+0x78], R3 ;  /* 0x0000780301007387 */ /* 0x0005e20000100800 */
[----:B0-----:R-:W-:-:S02]  /*1aa0*/  LEA R2, R8, UR4, 0x1 ;  /* 0x0000000408027c11 */ /* 0x001fc4000f8e08ff */
[----:B-1----:R-:W-:-:S05]  /*1ab0*/  LEA R0, R4, UR4, 0x1 ;  /* 0x0000000404007c11 */ /* 0x002fca000f8e08ff */
[----:B------:R2:W-:Y:S04]  /*1ac0*/  STL [R1+0x1b4], R0 ;  /* 0x0001b40001007387 */ /* 0x0005e80000100800 */
[----:B------:R2:W-:Y:S02]  /*1ad0*/  STL [R1+0x1bc], R2 ;  /* 0x0001bc0201007387 */ /* 0x0005e40000100800 */
.L_x_2927:
[----:B0-23--:R-:W0:Y:S01]  /*1ae0*/  LDC.64 R2, c[0x0][0xc88] ;  /* 0x00032200ff027b82 */ /* 0x00de220000000a00 */
[----:B------:R-:W-:Y:S01]  /*1af0*/  ULDC.64 UR10, c[0x0][0x208] ;  /* 0x00008200000a7ab9 */ /* 0x000fe20000000a00 */
[----:B------:R-:W-:Y:S01]  /*1b00*/  ULDC.64 UR4, c[0x0][0xa28] ;  /* 0x00028a0000047ab9 */ /* 0x000fe20000000a00 */
[----:B------:R-:W-:Y:S01]  /*1b10*/  ULDC.64 UR8, c[0x0][0xa18] ;  /* 0x0002860000087ab9 */ /* 0x000fe20000000a00 */
[----:B------:R-:W-:Y:S01]  /*1b20*/  ULDC.64 UR6, c[0x0][0xa08] ;  /* 0x0002820000067ab9 */ /* 0x000fe20000000a00 */
[----:B0-----:R-:W-:-:S05]  /*1b30*/  IMAD.WIDE R2, R7, 0x4, R2 ;  /* 0x0000000407027825 */ /* 0x001fca00078e0202 */
[----:B------:R-:W2:Y:S01]  /*1b40*/  LDG.E R25, desc[UR10][R2.64] ;  /* 0x0000000a02197981 */ /* 0x000ea2000c1e1900 */
[----:B------:R-:W-:Y:S01]  /*1b50*/  ISETP.NE.U32.AND P2, PT, RZ, UR4, PT ;  /* 0x00000004ff007c0c */ /* 0x000fe2000bf45070 */
[----:B----4-:R-:W-:Y:S01]  /*1b60*/  IMAD.MOV.U32 R11, RZ, RZ, RZ ;  /* 0x000000ffff0b7224 */ /* 0x010fe200078e00ff */
[----:B------:R-:W-:Y:S01]  /*1b70*/  ISETP.NE.U32.AND P1, PT, RZ, UR8, PT ;  /* 0x00000008ff007c0c */ /* 0x000fe2000bf25070 */
[----:B------:R-:W-:Y:S01]  /*1b80*/  IMAD.MOV.U32 R115, RZ, RZ, RZ ;  /* 0x000000ffff737224 */ /* 0x000fe200078e00ff */
[----:B------:R-:W-:Y:S02]  /*1b90*/  ISETP.NE.AND.EX P2, PT, RZ, UR5, PT, P2 ;  /* 0x00000005ff007c0c */ /* 0x000fe4000bf45320 */
[----:B------:R-:W-:Y:S02]  /*1ba0*/  ISETP.NE.AND.EX P1, PT, RZ, UR9, PT, P1 ;  /* 0x00000009ff007c0c */ /* 0x000fe4000bf25310 */
[----:B------:R-:W-:-:S04]  /*1bb0*/  ISETP.NE.U32.AND P0, PT, RZ, UR6, PT ;  /* 0x00000006ff007c0c */ /* 0x000fc8000bf05070 */
[----:B------:R-:W-:Y:S02]  /*1bc0*/  ISETP.NE.AND.EX P0, PT, RZ, UR7, PT, P0 ;  /* 0x00000007ff007c0c */ /* 0x000fe4000bf05300 */
[----:B--2---:R-:W-:Y:S01]  /*1bd0*/  SHF.R.S32.HI R0, RZ, 0x1f, R25 ;  /* 0x0000001fff007819 */ /* 0x004fe20000011419 */
[C---:B------:R-:W-:Y:S02]  /*1be0*/  IMAD.SHL.U32 R28, R25.reuse, 0x4, RZ ;  /* 0x00000004191c7824 */ /* 0x040fe400078e00ff */
[C---:B------:R-:W-:Y:S01]  /*1bf0*/  @P2 LEA R8, P3, R25.reuse, UR4, 0x2 ;  /* 0x0000000419082c11 */ /* 0x040fe2000f8610ff */
[----:B------:R-:W-:Y:S01]  /*1c00*/  STL [R1+0x88], R25 ;  /* 0x0000881901007387 */ /* 0x000fe20000100800 */
[C-C-:B------:R-:W-:Y:S02]  /*1c10*/  SHF.L.U64.HI R27, R25.reuse, 0x2, R0.reuse ;  /* 0x00000002191b7819 */ /* 0x140fe40000010200 */
[----:B------:R-:W-:Y:S01]  /*1c20*/  @P2 LEA.HI.X R9, R25, UR5, R0, 0x2, P3 ;  /* 0x0000000519092c11 */ /* 0x000fe200098f1400 */
[----:B------:R-:W-:Y:S01]  /*1c30*/  ULDC UR4, c[0x0][0x288] ;  /* 0x0000a20000047ab9 */ /* 0x000fe20000000800 */
[----:B------:R0:W-:Y:S01]  /*1c40*/  STL [R1+0x118], R0 ;  /* 0x0001180001007387 */ /* 0x0001e20000100800 */
[----:B------:R-:W-:-:S03]  /*1c50*/  IADD3 R2, P4, R28, UR6, RZ ;  /* 0x000000061c027c10 */ /* 0x000fc6000ff9e0ff */
[----:B-1---5:R1:W5:Y:S01]  /*1c60*/  @P2 LDG.E R11, desc[UR10][R8.64] ;  /* 0x0000000a080b2981 */ /* 0x022362000c1e1900 */
[----:B------:R-:W-:Y:S01]  /*1c70*/  IADD3.X R3, R27, UR7, RZ, P4, !PT ;  /* 0x000000071b037c10 */ /* 0x000fe2000a7fe4ff */
[----:B------:R-:W-:Y:S01]  /*1c80*/  ULDC.64 UR6, c[0x0][0xa20] ;  /* 0x0002880000067ab9 */ /* 0x000fe20000000a00 */
[----:B------:R-:W-:Y:S01]  /*1c90*/  LOP3.LUT R4, R6, 0xff000000, RZ, 0xc0, !PT ;  /* 0xff00000006047812 */ /* 0x000fe200078ec0ff */
[----:B------:R-:W-:Y:S01]  /*1ca0*/  STL [R1+0x8c], R28 ;  /* 0x00008c1c01007387 */ /* 0x000fe20000100800 */
[----:B0-----:R-:W-:Y:S01]  /*1cb0*/  IMAD.U32 R0, RZ, RZ, UR4 ;  /* 0x00000004ff007e24 */ /* 0x001fe2000f8e00ff */
[----:B------:R-:W-:Y:S02]  /*1cc0*/  ULDC.64 UR4, c[0x0][0x418] ;  /* 0x0001060000047ab9 */ /* 0x000fe40000000a00 */
[----:B------:R-:W-:Y:S01]  /*1cd0*/  STL [R1+0x90], R27 ;  /* 0x0000901b01007387 */ /* 0x000fe20000100800 */
[----:B-1----:R-:W-:-:S03]  /*1ce0*/  @P1 IADD3 R8, P2, R28, UR8, RZ ;  /* 0x000000081c081c10 */ /* 0x002fc6000ff5e0ff */
[----:B------:R0:W5:Y:S01]  /*1cf0*/  @P0 LDG.E R115, desc[UR10][R2.64] ;  /* 0x0000000a02730981 */ /* 0x000162000c1e1900 */
[----:B------:R-:W-:-:S05]  /*1d00*/  @P1 IADD3.X R9, R27, UR9, RZ, P2, !PT ;  /* 0x000000091b091c10 */ /* 0x000fca00097fe4ff */
[----:B------:R-:W2:Y:S01]  /*1d10*/  @P1 LDG.E R0, desc[UR10][R8.64] ;  /* 0x0000000a08001981 */ /* 0x000ea2000c1e1900 */
[----:B------:R-:W-:-:S03]  /*1d20*/  UISETP.NE.U32.AND UP0, UPT, UR4, URZ, UPT ;  /* 0x0000003f0400728c */ /* 0x000fc6000bf05070 */
[----:B------:R-:W-:Y:S01]  /*1d30*/  ULDC UR4, c[0x0][0x424] ;  /* 0x0001090000047ab9 */ /* 0x000fe20000000800 */
[----:B------:R-:W-:Y:S01]  /*1d40*/  UISETP.NE.AND.EX UP0, UPT, UR5, URZ, UPT, UP0 ;  /* 0x0000003f0500728c */ /* 0x000fe2000bf05300 */
[----:B------:R-:W-:Y:S02]  /*1d50*/  ISETP.NE.U32.AND P2, PT, RZ, UR6, PT ;  /* 0x00000006ff007c0c */ /* 0x000fe4000bf45070 */
[----:B------:R-:W-:Y:S01]  /*1d60*/  ULDC UR5, c[0x0][0x2f0] ;  /* 0x0000bc0000057ab9 */ /* 0x000fe20000000800 */
[----:B------:R-:W-:Y:S01]  /*1d70*/  USEL UR4, UR4, 0x1, UP0 ;  /* 0x0000000104047887 */ /* 0x000fe20008000000 */
[----:B------:R-:W-:Y:S02]  /*1d80*/  SHF.R.U32.HI R7, RZ, 0x8, R4 ;  /* 0x00000008ff077819 */ /* 0x000fe40000011604 */
[----:B------:R-:W-:Y:S01]  /*1d90*/  ISETP.NE.AND.EX P2, PT, RZ, UR7, PT, P2 ;  /* 0x00000007ff007c0c */ /* 0x000fe2000bf45320 */
[----:B------:R-:W-:-:S03]  /*1da0*/  UIMAD UR4, UR4, UR5, URZ ;  /* 0x00000005040472a4 */ /* 0x000fc6000f8e023f */
[----:B------:R-:W-:Y:S01]  /*1db0*/  ULDC UR5, c[0x0][0x348] ;  /* 0x0000d20000057ab9 */ /* 0x000fe20000000800 */
[C---:B------:R-:W-:Y:S01]  /*1dc0*/  LOP3.LUT R224, R6.reuse, 0xffff, RZ, 0xc0, !PT ;  /* 0x0000ffff06e07812 */ /* 0x040fe200078ec0ff */
[----:B--2---:R1:W-:Y:S01]  /*1dd0*/  STL [R1+0x60], R0 ;  /* 0x0000600001007387 */ /* 0x0043e20000100800 */
[----:B------:R-:W-:Y:S01]  /*1de0*/  IMAD.MOV.U32 R10, RZ, RZ, R0 ;  /* 0x000000ffff0a7224 */ /* 0x000fe200078e0000 */
[----:B-1----:R-:W-:-:S04]  /*1df0*/  LOP3.LUT R0, R6, 0xff0000, RZ, 0xc0, !PT ;  /* 0x00ff000006007812 */ /* 0x002fc800078ec0ff */
[----:B------:R-:W-:Y:S01]  /*1e00*/  LEA.HI R8, R0, R7, RZ, 0x10 ;  /* 0x0000000700087211 */ /* 0x000fe200078f80ff */
[----:B0-----:R-:W-:Y:S06]  /*1e10*/  @P1 BRA `(.L_x_2650) ;  /* 0x00000000002c1947 */ /* 0x001fec0003800000 */
        /* <DEDUP_REMOVED lines=9> */
[----:B--2---:R-:W-:-:S05]  /*1eb0*/  IMAD.IADD R10, R9, 0x1, -R0 ;  /* 0x00000001090a7824 */ /* 0x004fca00078e0a00 */
[----:B------:R0:W-:Y:S02]  /*1ec0*/  STL [R1+0x60], R10 ;  /* 0x0000600a01007387 */ /* 0x0001e40000100800 */
.L_x_2650:
        /* <DEDUP_REMOVED lines=8> */
.L_x_2651:
[----:B------:R-:W-:Y:S05]  /*1f50*/  @!P0 BRA `(.L_x_2652) ;  /* 0x0000000000108947 */ /* 0x000fea0003800000 */
[----:B------:R-:W-:Y:S02]  /*1f60*/  ULDC.64 UR4, c[0x0][0x208] ;  /* 0x0000820000047ab9 */ /* 0x000fe40000000a00 */
[----:B------:R-:W2:Y:S04]  /*1f70*/  LDG.E R7, desc[UR4][R2.64] ;  /* 0x0000000402077981 */ /* 0x000ea8000c1e1900 */
[----:B------:R-:W2:Y:S02]  /*1f80*/  LDG.E R26, desc[UR4][R2.64+0x4] ;  /* 0x00000404021a7981 */ /* 0x000ea4000c1e1900 */
[----:B--2---:R-:W-:-:S07]  /*1f90*/  IMAD.IADD R26, R26, 0x1, -R7 ;  /* 0x000000011a1a7824 */ /* 0x004fce00078e0a07 */
.L_x_2652:
[----:B------:R-:W-:Y:S01]  /*1fa0*/  ULDC.64 UR4, c[0x0][0xa10] ;  /* 0x0002840000047ab9 */ /* 0x000fe20000000a00 */
[----:B------:R-:W-:Y:S01]  /*1fb0*/  ULDC.64 UR6, c[0x0][0x208] ;  /* 0x0000820000067ab9 */ /* 0x000fe20000000a00 */
[----:B------:R-:W-:Y:S01]  /*1fc0*/  ISETP.NE.U32.AND P0, PT, RZ, UR4, PT ;  /* 0x00000004ff007c0c */ /* 0x000fe2000bf05070 */
[----:B------:R-:W2:Y:S03]  /*1fd0*/  LDC R4, c[0x0][0x448] ;  /* 0x00011200ff047b82 */ /* 0x000ea60000000800 */
[----:B------:R-:W-:Y:S01]  /*1fe0*/  ISETP.NE.AND.EX P0, PT, RZ, UR5, PT, P0 ;  /* 0x00000005ff007c0c */ /* 0x000fe2000bf05300 */
[----:B------:R-:W-:-:S12]  /*1ff0*/  ULDC.64 UR4, c[0x0][0xa30] ;  /* 0x00028c0000047ab9 */ /* 0x000fd80000000a00 */
[----:B-1----:R-:W1:Y:S02]  /*2000*/  @P0 LDC.64 R2, c[0x0][0xa10] ;  /* 0x00028400ff020b82 */ /* 0x002e640000000a00 */
[----:B-1----:R-:W-:-:S05]  /*2010*/  @P0 IMAD.WIDE R2, R25, 0x4, R2 ;  /* 0x0000000419020825 */ /* 0x002fca00078e0202 */
[----:B------:R-:W3:Y:S04]  /*2020*/  @P0 LDG.E R0, desc[UR6][R2.64] ;  /* 0x0000000602000981 */ /* 0x000ee8000c1e1900 */
[----:B------:R1:W3:Y:S01]  /*2030*/  @P0 LDG.E R7, desc[UR6][R2.64+0x4] ;  /* 0x0000040602070981 */ /* 0x0002e2000c1e1900 */
[----:B------:R-:W-:Y:S01]  /*2040*/  ISETP.NE.U32.AND P1, PT, RZ, UR4, PT ;  /* 0x00000004ff007c0c */ /* 0x000fe2000bf25070 */
[----:B-----5:R-:W-:-:S03]  /*2050*/  IMAD.MOV.U32 R152, RZ, RZ, R26 ;  /* 0x000000ffff987224 */ /* 0x020fc600078e001a */
[----:B------:R-:W-:-:S13]  /*2060*/  ISETP.NE.AND.EX P1, PT, RZ, UR5, PT, P1 ;  /* 0x00000005ff007c0c */ /* 0x000fda000bf25310 */
[----:B-1----:R-:W-:-:S04]  /*2070*/  @P1 IADD3 R2, P2, R28, UR4, RZ ;  /* 0x000000041c021c10 */ /* 0x002fc8000ff5e0ff */
[----:B------:R-:W-:-:S05]  /*2080*/  @P1 IADD3.X R3, R27, UR5, RZ, P2, !PT ;  /* 0x000000051b031c10 */ /* 0x000fca00097fe4ff */
[----:B------:R1:W5:Y:S01]  /*2090*/  @P1 LDG.E R152, desc[UR6][R2.64] ;  /* 0x0000000602981981 */ /* 0x000362000c1e1900 */
[----:B--2---:R-:W-:Y:S01]  /*20a0*/  ISETP.NE.AND P1, PT, R4, 0x1, PT ;  /* 0x000000010400780c */ /* 0x004fe20003f25270 */
[----:B------:R-:W-:Y:S01]  /*20b0*/  IMAD.SHL.U32 R5, R5, 0x80, RZ ;  /* 0x0000008005057824 */ /* 0x000fe200078e00ff */
[----:B------:R-:W-:Y:S01]  /*20c0*/  LOP3.LUT R12, R8, 0xff, RZ, 0xc0, !PT ;  /* 0x000000ff080c7812 */ /* 0x000fe200078ec0ff */
[----:B------:R-:W-:Y:S01]  /*20d0*/  IMAD.IADD R11, R26, 0x1, -R11 ;  /* 0x000000011a0b7824 */ /* 0x000fe200078e0a0b */
[----:B------:R-:W-:Y:S01]  /*20e0*/  BSSY B0, `(.L_x_2653) ;  /* 0x0000038000007945 */ /* 0x000fe20003800000 */
[----:B------:R-:W-:Y:S01]  /*20f0*/  VIADD R4, R5, 0x7f ;  /* 0x0000007f05047836 */ /* 0x000fe20000000000 */
[----:B------:R-:W-:Y:S07]  /*2100*/  STL [R1+0x68], R5 ;  /* 0x0000680501007387 */ /* 0x000fee0000100800 */
[----:B------:R-:W2:Y:S08]  /*2110*/  @P1 LDC R9, c[0x0][0x44c] ;  /* 0x00011300ff091b82 */ /* 0x000eb00000000800 */
[----:B------:R-:W4:Y:S01]  /*2120*/  @P1 LDC R13, c[0x0][0x450] ;  /* 0x00011400ff0d1b82 */ /* 0x000f220000000800 */
[----:B---3--:R-:W-:-:S02]  /*2130*/  @P0 IMAD.IADD R24, R7, 0x1, -R0 ;  /* 0x0000000107180824 */ /* 0x008fc400078e0a00 */
[----:B--2---:R-:W-:-:S04]  /*2140*/  @P1 IMAD.HI.U32 R0, R4, R9, RZ ;  /* 0x0000000904001227 */ /* 0x004fc800078e00ff */
[----:B-1----:R-:W-:Y:S01]  /*2150*/  IMAD.IADD R2, R11, 0x1, R24 ;  /* 0x000000010b027824 */ /* 0x002fe200078e0218 */
[----:B----4-:R-:W-:-:S03]  /*2160*/  @P1 SHF.R.U32.HI R4, RZ, R13, R0 ;  /* 0x0000000dff041219 */ /* 0x010fc60000011600 */
[C---:B------:R-:W-:Y:S01]  /*2170*/  VIADD R0, R2.reuse, 0x4f ;  /* 0x0000004f02007836 */ /* 0x040fe20000000000 */
[----:B------:R-:W-:Y:S01]  /*2180*/  IADD3 R130, R2, 0x50, -R10 ;  /* 0x0000005002827810 */ /* 0x000fe20007ffe80a */
[----:B------:R1:W-:Y:S02]  /*2190*/  STL [R1+0x6c], R2 ;  /* 0x00006c0201007387 */ /* 0x0003e40000100800 */
[----:B------:R-:W-:Y:S02]  /*21a0*/  IMAD.HI R0, R0, 0x66666667, RZ ;  /* 0x6666666700007827 */ /* 0x000fe400078e02ff */
[----:B------:R2:W-:Y:S02]  /*21b0*/  STL [R1+0x98], R12 ;  /* 0x0000980c01007387 */ /* 0x0005e40000100800 */
[----:B------:R-:W-:Y:S01]  /*21c0*/  IMAD.IADD R4, R130, 0x1, R4 ;  /* 0x0000000182047824 */ /* 0x000fe200078e0204 */
[----:B------:R-:W-:-:S03]  /*21d0*/  SHF.R.U32.HI R131, RZ, 0x1f, R0 ;  /* 0x0000001fff837819 */ /* 0x000fc60000011600 */
[----:B------:R-:W-:Y:S01]  /*21e0*/  IMAD.HI R4, R4, 0x66666667, RZ ;  /* 0x6666666704047827 */ /* 0x000fe200078e02ff */
[----:B-1----:R-:W-:Y:S02]  /*21f0*/  SHF.R.U32.HI R2, RZ, 0x10, R8 ;  /* 0x00000010ff027819 */ /* 0x002fe40000011608 */
[----:B------:R-:W-:Y:S01]  /*2200*/  LEA.HI.SX32 R131, R0, R131, 0x1b ;  /* 0x0000008300837211 */ /* 0x000fe200078fdaff */
[----:B------:R-:W-:Y:S01]  /*2210*/  IMAD.MOV.U32 R0, RZ, RZ, RZ ;  /* 0x000000ffff007224 */ /* 0x000fe200078e00ff */
[----:B------:R-:W-:Y:S01]  /*2220*/  SHF.R.U32.HI R3, RZ, 0x1f, R4 ;  /* 0x0000001fff037819 */ /* 0x000fe20000011604 */
[----:B------:R2:W-:Y:S03]  /*2230*/  STL [R1+0x84], R2 ;  /* 0x0000840201007387 */ /* 0x0005e60000100800 */
[----:B------:R-:W-:-:S04]  /*2240*/  LEA.HI.SX32 R4, R4, R3, 0x1b ;  /* 0x0000000304047211 */ /* 0x000fc800078fdaff */
[----:B------:R-:W-:-:S04]  /*2250*/  VIMNMX R6, R131, R4, PT ;  /* 0x0000000483067248 */ /* 0x000fc80003fe0100 */
[----:B------:R-:W-:-:S13]  /*2260*/  ISETP.GE.AND P0, PT, R6, 0x1, PT ;  /* 0x000000010600780c */ /* 0x000fda0003f06270 */
[----:B--2---:R-:W-:Y:S05]  /*2270*/  @!P0 BRA `(.L_x_2654) ;  /* 0x0000000000788947 */ /* 0x004fea0003800000 */
[----:B------:R-:W-:Y:S01]  /*2280*/  ISETP.NE.AND P0, PT, R2, RZ, PT ;  /* 0x000000ff0200720c */ /* 0x000fe20003f05270 */
[----:B------:R-:W-:-:S03]  /*2290*/  ULDC UR4, c[0x0][0x9f0] ;  /* 0x00027c0000047ab9 */ /* 0x000fc60000000800 */
[----:B------:R-:W-:-:S04]  /*22a0*/  SEL R9, R2, UR4, P0 ;  /* 0x0000000402097c07 */ /* 0x000fc80008000000 */
[-C--:B------:R-:W-:Y:S02]  /*22b0*/  IABS R5, R9.reuse ;  /* 0x0000000900057213 */ /* 0x080fe40000000000 */
[----:B------:R-:W-:Y:S02]  /*22c0*/  IADD3 R0, R9, -0x1, R6 ;  /* 0xffffffff09007810 */ /* 0x000fe40007ffe006 */
[----:B------:R-:W1:Y:S01]  /*22d0*/  I2F.RP R4, R5 ;  /* 0x0000000500047306 */ /* 0x000e620000209400 */
[----:B0-----:R-:W-:-:S05]  /*22e0*/  IABS R10, R9 ;  /* 0x00000009000a7213 */ /* 0x001fca0000000000 */
[----:B------:R-:W-:Y:S02]  /*22f0*/  IMAD.MOV R10, RZ, RZ, -R10 ;  /* 0x000000ffff0a7224 */ /* 0x000fe400078e0a0a */
[----:B-1----:R-:W0:Y:S02]  /*2300*/  MUFU.RCP R4, R4 ;  /* 0x0000000400047308 */ /* 0x002e240000001000 */
        /* <DEDUP_REMOVED lines=21> */
.L_x_2654:
[----:B------:R-:W-:Y:S05]  /*2460*/  BSYNC B0 ;  /* 0x0000000000007941 */ /* 0x000fea0003800000 */
.L_x_2653:
[----:B------:R-:W-:-:S05]  /*2470*/  IMAD R3, R12, R0, RZ ;  /* 0x000000000c037224 */ /* 0x000fca00078e02ff */
[C---:B------:R-:W-:Y:S01]  /*2480*/  VIADDMNMX R0, R3.reuse, R0, R6, PT ;  /* 0x0000000003007246 */ /* 0x040fe20003800106 */
[----:B------:R-:W-:-:S04]  /*2490*/  IMAD R3, R3, 0x50, -R11 ;  /* 0x0000005003037824 */ /* 0x000fc800078e0a0b */
[----:B------:R-:W-:Y:S01]  /*24a0*/  IMAD R5, R0, 0x50, -R11 ;  /* 0x0000005000057824 */ /* 0x000fe200078e0a0b */
[----:B------:R-:W-:-:S04]  /*24b0*/  VIMNMX R3, RZ, R3, !PT ;  /* 0x00000003ff037248 */ /* 0x000fc80007fe0100 */
[----:B------:R-:W-:-:S04]  /*24c0*/  VIMNMX R0, R5, R24, PT ;  /* 0x0000001805007248 */ /* 0x000fc80003fe0100 */
[----:B------:R-:W-:Y:S01]  /*24d0*/  ISETP.GT.AND P0, PT, R0, R3, PT ;  /* 0x000000030000720c */ /* 0x000fe20003f04270 */
[----:B------:R-:W-:-:S05]  /*24e0*/  IMAD.WIDE.U32 R2, R3, -0x33333333, RZ ;  /* 0xcccccccd03027825 */ /* 0x000fca00078e00ff */
[----:B------:R-:W-:-:S05]  /*24f0*/  SHF.R.U32.HI R113, RZ, 0x6, R3 ;  /* 0x00000006ff717819 */ /* 0x000fca0000011603 */
[----:B------:R-:W-:Y:S02]  /*2500*/  IMAD.MOV.U32 R2, RZ, RZ, R113 ;  /* 0x000000ffff027224 */ /* 0x000fe400078e0071 */
        /* <DEDUP_REMOVED lines=16> */
[----:B------:R-:W1:Y:S01]  /*2610*/  LDC.64 R14, c[0x4][R14] ;  /* 0x010000000e0e7b82 */ /* 0x000e620000000a00 */
[----:B------:R-:W-:Y:S01]  /*2620*/  ULDC.64 UR4, c[0x4][0x140] ;  /* 0x0100500000047ab9 */ /* 0x000fe20000000a00 */
        /* <DEDUP_REMOVED lines=8> */
[----:B-1---5:R-:W-:Y:S05]  /*26b0*/  CALL.ABS.NOINC R14 ;  /* 0x000000000e007343 */ /* 0x022fea0003c00000 */
.L_x_2657:
[----:B------:R-:W-:Y:S05]  /*26c0*/  BSYNC B6 ;  /* 0x0000000000067941 */ /* 0x000fea0003800000 */
.L_x_2656:
        /* <DEDUP_REMOVED lines=20> */
.L_x_2659:
[----:B------:R-:W-:Y:S05]  /*2810*/  BSYNC B6 ;  /* 0x0000000000067941 */ /* 0x000fea0003800000 */
.L_x_2658:
[----:B------:R-:W-:Y:S01]  /*2820*/  ULDC.64 UR4, c[0x0][0x9f8] ;  /* 0x00027e0000047ab9 */ /* 0x000fe20000000a00 */
[----:B------:R-:W1:Y:S01]  /*2830*/  LDC R7, c[0x0][0x3f4] ;  /* 0x0000fd00ff077b82 */ /* 0x000e620000000800 */
[----:B------:R-:W-:Y:S01]  /*2840*/  ISETP.NE.U32.AND P0, PT, RZ, UR4, PT ;  /* 0x00000004ff007c0c */ /* 0x000fe2000bf05070 */
[----:B------:R-:W-:Y:S01]  /*2850*/  IMAD.MOV.U32 R0, RZ, RZ, R25 ;  /* 0x000000ffff007224 */ /* 0x000fe200078e0019 */
[----:B------:R-:W-:Y:S01]  /*2860*/  ULDC.64 UR6, c[0x0][0x208] ;  /* 0x0000820000067ab9 */ /* 0x000fe20000000a00 */
[----:B------:R-:W2:Y:S01]  /*2870*/  LDL R20, [R1+0x54] ;  /* 0x0000540001147983 */ /* 0x000ea20000100800 */
[----:B------:R-:W-:-:S03]  /*2880*/  ISETP.NE.AND.EX P0, PT, RZ, UR5, PT, P0 ;  /* 0x00000005ff007c0c */ /* 0x000fc6000bf05300 */
[----:B------:R-:W3:Y:S01]  /*2890*/  LDC.64 R96, c[0x0][0x3f8] ;  /* 0x0000fe00ff607b82 */ /* 0x000ee20000000a00 */
[----:B------:R-:W-:-:S07]  /*28a0*/  SHF.R.S32.HI R9, RZ, 0x1f, R225 ;  /* 0x0000001fff097819 */ /* 0x000fce00000114e1 */
[----:B------:R-:W4:Y:S02]  /*28b0*/  LDC.64 R90, c[0x0][0x408] ;  /* 0x00010200ff5a7b82 */ /* 0x000f240000000a00 */
[----:B------:R-:W-:Y:S01]  /*28c0*/  @P0 IADD3 R4, P1, R28, UR4, RZ ;  /* 0x000000041c040c10 */ /* 0x000fe2000ff3e0ff */
[----:B------:R-:W-:Y:S01]  /*28d0*/  ULDC UR4, c[0x0][0x2f4] ;  /* 0x0000bd0000047ab9 */ /* 0x000fe20000000800 */
[----:B------:R-:W2:Y:S02]  /*28e0*/  LDL R28, [R1+0x5c] ;  /* 0x00005c00011c7983 */ /* 0x000ea40000100800 */
[----:B------:R-:W-:Y:S02]  /*28f0*/  @P0 IADD3.X R5, R27, UR5, RZ, P1, !PT ;  /* 0x000000051b050c10 */ /* 0x000fe40008ffe4ff */
[----:B------:R-:W4:Y:S01]  /*2900*/  LDL R27, [R1+0x58] ;  /* 0x00005800011b7983 */ /* 0x000f220000100800 */
[----:B------:R-:W-:-:S03]  /*2910*/  ISETP.GE.AND P1, PT, R214, UR4, PT ;  /* 0x00000004d6007c0c */ /* 0x000fc6000bf26270 */
[----:B------:R0:W2:Y:S01]  /*2920*/  @P0 LDG.E R0, desc[UR6][R4.64] ;  /* 0x0000000604000981 */ /* 0x0000a2000c1e1900 */
[----:B------:R-:W-:Y:S02]  /*2930*/  SEL R6, RZ, 0xffffffff, P1 ;  /* 0xffffffffff067807 */ /* 0x000fe40000800000 */
[----:B------:R-:W-:Y:S02]  /*2940*/  ISETP.GE.AND P0, PT, R16, UR4, PT ;  /* 0x0000000410007c0c */ /* 0x000fe4000bf06270 */
[----:B------:R-:W-:Y:S01]  /*2950*/  ISETP.GE.AND P2, PT, R19, UR4, PT ;  /* 0x0000000413007c0c */ /* 0x000fe2000bf46270 */
[----:B------:R-:W-:Y:S01]  /*2960*/  IMAD.SHL.U32 R6, R6, 0x2, RZ ;  /* 0x0000000206067824 */ /* 0x000fe200078e00ff */
[----:B------:R-:W-:Y:S02]  /*2970*/  SEL R3, RZ, 0x1, P0 ;  /* 0x00000001ff037807 */ /* 0x000fe40000000000 */
[----:B0-----:R-:W-:Y:S02]  /*2980*/  SEL R4, RZ, 0x4, P2 ;  /* 0x00000004ff047807 */ /* 0x001fe40001000000 */
[----:B------:R-:W-:-:S02]  /*2990*/  LOP3.LUT R3, R6, 0x2, R3, 0xe2, !PT ;  /* 0x0000000206037812 */ /* 0x000fc400078ee203 */
[-C--:B-1----:R-:W-:Y:S01]  /*29a0*/  ISETP.GE.AND P2, PT, R16, R7.reuse, PT ;  /* 0x000000071000720c */ /* 0x082fe20003f46270 */
[----:B---3--:R-:W-:Y:S01]  /*29b0*/  IMAD R8, R9, R96, RZ ;  /* 0x0000006009087224 */ /* 0x008fe200078e02ff */
[----:B------:R-:W-:Y:S02]  /*29c0*/  LOP3.LUT R4, R3, R4, RZ, 0xfc, !PT ;  /* 0x0000000403047212 */ /* 0x000fe400078efcff */
[----:B------:R-:W-:Y:S01]  /*29d0*/  SEL R3, R7, RZ, P2 ;  /* 0x000000ff07037207 */ /* 0x000fe20001000000 */
[----:B------:R-:W-:Y:S01]  /*29e0*/  IMAD.WIDE.U32 R100, R225, R96, R216 ;  /* 0x00000060e1647225 */ /* 0x000fe200078e00d8 */
[----:B------:R-:W-:-:S03]  /*29f0*/  ISETP.GE.AND P1, PT, R214, R7, PT ;  /* 0x00000007d600720c */ /* 0x000fc60003f26270 */
[C---:B------:R-:W-:Y:S02]  /*2a00*/  IMAD R5, R225.reuse, R97, R8 ;  /* 0x00000061e1057224 */ /* 0x040fe400078e0208 */
[----:B------:R-:W-:-:S04]  /*2a10*/  IMAD.WIDE.U32 R98, R225, R96, R16 ;  /* 0x00000060e1627225 */ /* 0x000fc800078e0010 */
[----:B------:R-:W-:Y:S02]  /*2a20*/  IMAD.IADD R3, R16, 0x1, R3 ;  /* 0x0000000110037824 */ /* 0x000fe400078e0203 */
[C---:B------:R-:W-:Y:S02]  /*2a30*/  VIADD R31, R225.reuse, 0x20 ;  /* 0x00000020e11f7836 */ /* 0x040fe40000000000 */
[----:B------:R-:W-:Y:S02]  /*2a40*/  VIADD R25, R225, 0x20 ;  /* 0x00000020e1197836 */ /* 0x000fe40000000000 */
[----:B------:R-:W-:Y:S02]  /*2a50*/  IMAD.IADD R101, R101, 0x1, R5 ;  /* 0x0000000165657824 */ /* 0x000fe400078e0205 */
[----:B------:R-:W-:Y:S01]  /*2a60*/  IMAD.IADD R99, R5, 0x1, R99 ;  /* 0x0000000105637824 */ /* 0x000fe200078e0263 */
[----:B------:R-:W-:Y:S01]  /*2a70*/  SEL R5, R7, RZ, P1 ;  /* 0x000000ff07057207 */ /* 0x000fe20000800000 */
[----:B------:R-:W-:Y:S01]  /*2a80*/  IMAD.SHL.U32 R31, R31, 0x40, RZ ;  /* 0x000000401f1f7824 */ /* 0x000fe200078e00ff */
[----:B------:R-:W-:Y:S01]  /*2a90*/  SHF.R.S32.HI R10, RZ, 0x1f, R3 ;  /* 0x0000001fff0a7819 */ /* 0x000fe20000011403 */
[----:B------:R-:W-:-:S02]  /*2aa0*/  IMAD.SHL.U32 R25, R25, 0x40, RZ ;  /* 0x0000004019197824 */ /* 0x000fc400078e00ff */
[----:B------:R-:W-:Y:S01]  /*2ab0*/  IMAD.IADD R8, R214, 0x1, R5 ;  /* 0x00000001d6087824 */ /* 0x000fe200078e0205 */
[CC--:B------:R-:W-:Y:S02]  /*2ac0*/  LEA.HI R5, R10.reuse, R3.reuse, RZ, 0x6 ;  /* 0x000000030a057211 */ /* 0x0c0fe400078f30ff */
[----:B------:R-:W-:Y:S02]  /*2ad0*/  LEA.HI R10, R10, R3, RZ, 0x3 ;  /* 0x000000030a0a7211 */ /* 0x000fe400078f18ff */
[----:B------:R-:W-:Y:S02]  /*2ae0*/  LOP3.LUT R31, R31, 0x1c0, RZ, 0xc0, !PT ;  /* 0x000001c01f1f7812 */ /* 0x000fe400078ec0ff */
[----:B------:R-:W-:Y:S02]  /*2af0*/  LOP3.LUT R25, R25, 0x1c0, RZ, 0xc0, !PT ;  /* 0x000001c019197812 */ /* 0x000fe400078ec0ff */
[----:B------:R-:W-:Y:S02]  /*2b00*/  SHF.R.S32.HI R5, RZ, 0x6, R5 ;  /* 0x00000006ff057819 */ /* 0x000fe40000011405 */
[----:B------:R-:W-:-:S02]  /*2b10*/  LOP3.LUT R11, R31, 0x38, R10, 0xf8, !PT ;  /* 0x000000381f0b7812 */ /* 0x000fc400078ef80a */
[----:B------:R-:W-:-:S04]  /*2b20*/  SHF.R.U32.HI R25, RZ, 0x3, R25 ;  /* 0x00000003ff197819 */ /* 0x000fc80000011619 */
[----:B------:R-:W-:Y:S01]  /*2b30*/  LOP3.LUT R12, R11, R25, RZ, 0x3c, !PT ;  /* 0x000000190b0c7212 */ /* 0x000fe200078e3cff */
[----:B----4-:R-:W-:-:S04]  /*2b40*/  IMAD R125, R5, 0x1400, R27 ;  /* 0x00001400057d7824 */ /* 0x010fc800078e021b */
[----:B------:R-:W-:Y:S02]  /*2b50*/  IMAD.IADD R125, R125, 0x1, R12 ;  /* 0x000000017d7d7824 */ /* 0x000fe400078e020c */
[----:B------:R-:W3:Y:S01]  /*2b60*/  LDL R12, [R1+0x80] ;  /* 0x00008000010c7983 */ /* 0x000ee20000100800 */
[-C--:B------:R-:W-:Y:S02]  /*2b70*/  IMAD R6, R9, R90.reuse, RZ ;  /* 0x0000005a09067224 */ /* 0x080fe400078e02ff */
[C---:B------:R-:W-:Y:S02]  /*2b80*/  IMAD.SHL.U32 R32, R225.reuse, 0x40, RZ ;  /* 0x00000040e1207824 */ /* 0x040fe400078e00ff */
[C---:B------:R-:W-:Y:S02]  /*2b90*/  IMAD.SHL.U32 R29, R225.reuse, 0x40, RZ ;  /* 0x00000040e11d7824 */ /* 0x040fe400078e00ff */
[----:B------:R-:W-:-:S04]  /*2ba0*/  IMAD.WIDE.U32 R94, R225, R90, R216 ;  /* 0x0000005ae15e7225 */ /* 0x000fc800078e00d8 */
[C---:B------:R-:W-:Y:S02]  /*2bb0*/  IMAD R9, R225.reuse, R91, R6 ;  /* 0x0000005be1097224 */ /* 0x040fe400078e0206 */
[----:B------:R-:W-:Y:S01]  /*2bc0*/  IMAD.WIDE.U32 R92, R225, R90, R16 ;  /* 0x0000005ae15c7225 */ /* 0x000fe200078e0010 */
[----:B------:R-:W-:Y:S02]  /*2bd0*/  LOP3.LUT R32, R32, 0x1c0, RZ, 0xc0, !PT ;  /* 0x000001c020207812 */ /* 0x000fe400078ec0ff */
[----:B------:R-:W-:Y:S01]  /*2be0*/  LOP3.LUT R29, R29, 0x1c0, RZ, 0xc0, !PT ;  /* 0x000001c01d1d7812 */ /* 0x000fe200078ec0ff */
[----:B------:R-:W-:Y:S02]  /*2bf0*/  IMAD.IADD R95, R95, 0x1, R9 ;  /* 0x000000015f5f7824 */ /* 0x000fe400078e0209 */
[----:B------:R-:W-:Y:S01]  /*2c00*/  IMAD.IADD R93, R9, 0x1, R93 ;  /* 0x00000001095d7824 */ /* 0x000fe200078e025d */
[----:B------:R-:W-:Y:S01]  /*2c10*/  SHF.R.S32.HI R9, RZ, 0x1f, R8 ;  /* 0x0000001fff097819 */ /* 0x000fe20000011408 */
[----:B------:R-:W-:-:S02]  /*2c20*/  VIADD R30, R225, 0x40 ;  /* 0x00000040e11e7836 */ /* 0x000fc40000000000 */
[----:B------:R-:W-:Y:S01]  /*2c30*/  VIADD R15, R225, 0x40 ;  /* 0x00000040e10f7836 */ /* 0x000fe20000000000 */
[----:B------:R-:W0:Y:S01]  /*2c40*/  S2R R155, SR_TID.X ;  /* 0x00000000009b7919 */ /* 0x000e220000002100 */
[----:B------:R-:W-:Y:S01]  /*2c50*/  LOP3.LUT R3, R32, 0x38, R10, 0xf8, !PT ;  /* 0x0000003820037812 */ /* 0x000fe200078ef80a */
[----:B------:R-:W-:Y:S01]  /*2c60*/  IMAD.SHL.U32 R30, R30, 0x40, RZ ;  /* 0x000000401e1e7824 */ /* 0x000fe200078e00ff */
[----:B------:R-:W-:Y:S01]  /*2c70*/  SHF.R.U32.HI R29, RZ, 0x3, R29 ;  /* 0x00000003ff1d7819 */ /* 0x000fe2000001161d */
[----:B------:R-:W-:Y:S01]  /*2c80*/  IMAD.SHL.U32 R15, R15, 0x40, RZ ;  /* 0x000000400f0f7824 */ /* 0x000fe200078e00ff */
[CC--:B------:R-:W-:Y:S02]  /*2c90*/  LEA.HI R21, R9.reuse, R8.reuse, RZ, 0x3 ;  /* 0x0000000809157211 */ /* 0x0c0fe400078f18ff */
[----:B------:R-:W-:Y:S01]  /*2ca0*/  LEA.HI R8, R9, R8, RZ, 0x6 ;  /* 0x0000000809087211 */ /* 0x000fe200078f30ff */
[----:B--2---:R-:W-:Y:S01]  /*2cb0*/  IMAD R127, R5, 0x1400, R28 ;  /* 0x00001400057f7824 */ /* 0x004fe200078e021c */
[----:B------:R-:W-:Y:S01]  /*2cc0*/  LOP3.LUT R6, R3, R29, RZ, 0x3c, !PT ;  /* 0x0000001d03067212 */ /* 0x000fe200078e3cff */
[----:B------:R-:W-:Y:S01]  /*2cd0*/  IMAD R123, R5, 0x1400, R20 ;  /* 0x00001400057b7824 */ /* 0x000fe200078e0214 */
[----:B------:R-:W-:-:S02]  /*2ce0*/  LOP3.LUT R30, R30, 0x1c0, RZ, 0xc0, !PT ;  /* 0x000001c01e1e7812 */ /* 0x000fc400078ec0ff */
[----:B------:R-:W-:Y:S02]  /*2cf0*/  LOP3.LUT R15, R15, 0x1c0, RZ, 0xc0, !PT ;  /* 0x000001c00f0f7812 */ /* 0x000fe400078ec0ff */
[----:B------:R-:W-:Y:S02]  /*2d00*/  SHF.R.S32.HI R8, RZ, 0x6, R8 ;  /* 0x00000006ff087819 */ /* 0x000fe40000011408 */
[----:B------:R-:W-:Y:S01]  /*2d10*/  LOP3.LUT R5, R31, 0x38, R21, 0xf8, !PT ;  /* 0x000000381f057812 */ /* 0x000fe200078ef815 */
[----:B------:R-:W-:Y:S01]  /*2d20*/  IMAD.IADD R127, R127, 0x1, R6 ;  /* 0x000000017f7f7824 */ /* 0x000fe200078e0206 */
[----:B------:R-:W-:Y:S01]  /*2d30*/  SHF.R.U32.HI R15, RZ, 0x3, R15 ;  /* 0x00000003ff0f7819 */ /* 0x000fe2000001160f */
[----:B------:R-:W-:Y:S01]  /*2d40*/  IMAD R124, R8, 0x1400, R27 ;  /* 0x00001400087c7824 */ /* 0x000fe200078e021b */
[--C-:B------:R-:W-:Y:S02]  /*2d50*/  LOP3.LUT R3, R32, 0x38, R21.reuse, 0xf8, !PT ;  /* 0x0000003820037812 */ /* 0x100fe400078ef815 */
[----:B------:R-:W-:-:S02]  /*2d60*/  LOP3.LUT R6, R30, 0x38, R21, 0xf8, !PT ;  /* 0x000000381e067812 */ /* 0x000fc400078ef815 */
[----:B------:R-:W-:Y:S02]  /*2d70*/  LOP3.LUT R5, R5, R25, RZ, 0x3c, !PT ;  /* 0x0000001905057212 */ /* 0x000fe400078e3cff */
[----:B-----5:R-:W-:Y:S01]  /*2d80*/  SHF.R.S32.HI R11, RZ, 0x1f, R152 ;  /* 0x0000001fff0b7819 */ /* 0x020fe20000011498 */
[C---:B------:R-:W-:Y:S01]  /*2d90*/  IMAD R126, R8.reuse, 0x1400, R28 ;  /* 0x00001400087e7824 */ /* 0x040fe200078e021c */
[----:B------:R-:W-:Y:S01]  /*2da0*/  LOP3.LUT R3, R3, R29, RZ, 0x3c, !PT ;  /* 0x0000001d03037212 */ /* 0x000fe200078e3cff */
[----:B------:R-:W-:Y:S01]  /*2db0*/  IMAD R122, R8, 0x1400, R20 ;  /* 0x00001400087a7824 */ /* 0x000fe200078e0214 */
[-C--:B------:R-:W-:Y:S01]  /*2dc0*/  LOP3.LUT R9, R6, R15.reuse, RZ, 0x3c, !PT ;  /* 0x0000000f06097212 */ /* 0x080fe200078e3cff */
[----:B------:R-:W-:Y:S01]  /*2dd0*/  IMAD.IADD R124, R124, 0x1, R5 ;  /* 0x000000017c7c7824 */ /* 0x000fe200078e0205 */
[----:B------:R-:W-:Y:S01]  /*2de0*/  LOP3.LUT R13, R30, 0x38, R10, 0xf8, !PT ;  /* 0x000000381e0d7812 */ /* 0x000fe200078ef80a */
[----:B------:R-:W-:Y:S01]  /*2df0*/  IMAD R5, R11, R96, RZ ;  /* 0x000000600b057224 */ /* 0x000fe200078e02ff */
[----:B------:R-:W-:Y:S01]  /*2e00*/  ISETP.GE.AND P0, PT, R22, UR4, PT ;  /* 0x0000000416007c0c */ /* 0x000fe2000bf06270 */
[----:B------:R-:W-:Y:S01]  /*2e10*/  IMAD.IADD R126, R126, 0x1, R3 ;  /* 0x000000017e7e7824 */ /* 0x000fe200078e0203 */
[----:B------:R-:W-:Y:S01]  /*2e20*/  LOP3.LUT R14, R13, R15, RZ, 0x3c, !PT ;  /* 0x0000000f0d0e7212 */ /* 0x000fe200078e3cff */
[----:B------:R-:W-:Y:S01]  /*2e30*/  IMAD.IADD R122, R122, 0x1, R9 ;  /* 0x000000017a7a7824 */ /* 0x000fe200078e0209 */
[C-C-:B------:R-:W-:Y:S01]  /*2e40*/  SHF.L.U64.HI R3, R96.reuse, 0x5, R97.reuse ;  /* 0x0000000560037819 */ /* 0x140fe20000010261 */
[----:B------:R-:W-:Y:S01]  /*2e50*/  IMAD R9, R97, 0x50, RZ ;  /* 0x0000005061097824 */ /* 0x000fe200078e02ff */
[----:B------:R-:W-:Y:S01]  /*2e60*/  SHF.L.U64.HI R105, R96, 0x6, R97 ;  /* 0x0000000660697819 */ /* 0x000fe20000010261 */
[----:B------:R-:W-:-:S02]  /*2e70*/  IMAD R13, R152, R97, R5 ;  /* 0x00000061980d7224 */ /* 0x000fc400078e0205 */
[C---:B------:R-:W-:Y:S02]  /*2e80*/  IMAD.SHL.U32 R102, R96.reuse, 0x20, RZ ;  /* 0x0000002060667824 */ /* 0x040fe400078e00ff */
[----:B------:R-:W-:Y:S02]  /*2e90*/  IMAD.SHL.U32 R106, R96, 0x40, RZ ;  /* 0x00000040606a7824 */ /* 0x000fe400078e00ff */
[----:B------:R-:W-:Y:S01]  /*2ea0*/  IMAD.WIDE.U32 R100, R152, R96, R100 ;  /* 0x0000006098647225 */ /* 0x000fe200078e0064 */
[----:B------:R-:W-:-:S03]  /*2eb0*/  SEL R5, RZ, 0x8, P0 ;  /* 0x00000008ff057807 */ /* 0x000fc60000000000 */
[----:B------:R-:W-:-:S04]  /*2ec0*/  IMAD.WIDE.U32 R98, R152, R96, R98 ;  /* 0x0000006098627225 */ /* 0x000fc800078e0062 */
[----:B------:R-:W-:-:S04]  /*2ed0*/  IMAD.WIDE.U32 R96, R96, 0x50, RZ ;  /* 0x0000005060607825 */ /* 0x000fc800078e00ff */
[-C--:B------:R-:W-:Y:S01]  /*2ee0*/  IMAD R11, R11, R90.reuse, RZ ;  /* 0x0000005a0b0b7224 */ /* 0x080fe200078e02ff */
[C---:B------:R-:W-:Y:S01]  /*2ef0*/  SHF.L.U64.HI R103, R90.reuse, 0x5, R91 ;  /* 0x000000055a677819 */ /* 0x040fe2000001025b */
[----:B------:R-:W-:Y:S01]  /*2f00*/  IMAD.IADD R116, R97, 0x1, R9 ;  /* 0x0000000161747824 */ /* 0x000fe200078e0209 */
[----:B------:R-:W-:Y:S01]  /*2f10*/  SHF.L.U64.HI R107, R90, 0x6, R91 ;  /* 0x000000065a6b7819 */ /* 0x000fe2000001025b */
[----:B------:R-:W-:Y:S01]  /*2f20*/  IMAD R117, R91, 0x50, RZ ;  /* 0x000000505b757824 */ /* 0x000fe200078e02ff */
[----:B------:R-:W-:Y:S01]  /*2f30*/  LOP3.LUT R27, R4, R5, RZ, 0xfc, !PT ;  /* 0x00000005041b7212 */ /* 0x000fe200078efcff */
[----:B------:R-:W-:Y:S01]  /*2f40*/  IMAD R11, R152, R91, R11 ;  /* 0x0000005b980b7224 */ /* 0x000fe200078e020b */
[----:B------:R-:W-:Y:S01]  /*2f50*/  SHF.R.S32.HI R9, RZ, 0x3, R10 ;  /* 0x00000003ff097819 */ /* 0x000fe2000001140a */
[C---:B------:R-:W-:Y:S01]  /*2f60*/  IMAD.SHL.U32 R104, R90.reuse, 0x20, RZ ;  /* 0x000000205a687824 */ /* 0x040fe200078e00ff */
[----:B------:R-:W-:Y:S01]  /*2f70*/  SHF.R.S32.HI R20, RZ, 0x3, R21 ;  /* 0x00000003ff147819 */ /* 0x000fe20000011415 */
[----:B------:R-:W-:Y:S01]  /*2f80*/  IMAD.SHL.U32 R108, R90, 0x40, RZ ;  /* 0x000000405a6c7824 */ /* 0x000fe200078e00ff */
[----:B------:R-:W-:Y:S01]  /*2f90*/  LOP3.LUT R10, R10, 0xfffffff8, RZ, 0xc0, !PT ;  /* 0xfffffff80a0a7812 */ /* 0x000fe200078ec0ff */
[----:B------:R-:W-:Y:S01]  /*2fa0*/  IMAD.WIDE.U32 R94, R152, R90, R94 ;  /* 0x0000005a985e7225 */ /* 0x000fe200078e005e */
[----:B------:R-:W-:-:S03]  /*2fb0*/  LOP3.LUT R21, R21, 0xfffffff8, RZ, 0xc0, !PT ;  /* 0xfffffff815157812 */ /* 0x000fc600078ec0ff */
[----:B------:R-:W-:Y:S01]  /*2fc0*/  IMAD.WIDE.U32 R92, R152, R90, R92 ;  /* 0x0000005a985c7225 */ /* 0x000fe200078e005c */
[----:B------:R-:W-:-:S03]  /*2fd0*/  LOP3.LUT R25, R27, 0x2, RZ, 0xc0, !PT ;  /* 0x000000021b197812 */ /* 0x000fc600078ec0ff */
[----:B------:R-:W-:Y:S01]  /*2fe0*/  IMAD.WIDE.U32 R90, R90, 0x50, RZ ;  /* 0x000000505a5a7825 */ /* 0x000fe200078e00ff */
[----:B0-----:R-:W-:-:S03]  /*2ff0*/  LEA.HI R155, R155, 0x8, RZ, 0x19 ;  /* 0x000000089b9b7811 */ /* 0x001fc600078fc8ff */
[----:B------:R-:W-:Y:S01]  /*3000*/  IMAD.IADD R115, R115, 0x1, R26 ;  /* 0x0000000173737824 */ /* 0x000fe200078e021a */
[----:B------:R-:W-:Y:S01]  /*3010*/  LOP3.LUT R26, R27, 0x4, RZ, 0xc0, !PT ;  /* 0x000000041b1a7812 */ /* 0x000fe200078ec0ff */
[----:B------:R-:W-:Y:S01]  /*3020*/  IMAD.SHL.U32 R112, R7, 0x2, RZ ;  /* 0x0000000207707824 */ /* 0x000fe200078e00ff */
        /* <DEDUP_REMOVED lines=11> */
[----:B---3--:R-:W-:-:S07]  /*30e0*/  IMAD R109, R12, 0x20, R225 ;  /* 0x000000200c6d7824 */ /* 0x008fce00078e02e1 */
.L_x_2776:
[----:B--2---:R-:W2:Y:S01]  /*30f0*/  LDL R34, [R1+0x7c] ;  /* 0x00007c0001227983 */ /* 0x004ea20000100800 */
[----:B------:R-:W0:Y:S01]  /*3100*/  LDC R32, c[0x0][0x430] ;  /* 0x00010c00ff207b82 */ /* 0x000e220000000800 */
[----:B------:R-:W-:Y:S01]  /*3110*/  VIADD R2, R2, 0xffffffff ;  /* 0xffffffff02027836 */ /* 0x000fe20000000000 */
[----:B------:R-:W-:-:S03]  /*3120*/  ULDC.64 UR4, c[0x0][0x208] ;  /* 0x0000820000047ab9 */ /* 0x000fc60000000a00 */
[----:B---3--:R-:W-:-:S03]  /*3130*/  IMAD R11, R2, 0x50, R109 ;  /* 0x00000050020b7824 */ /* 0x008fc600078e026d */
        /* <DEDUP_REMOVED lines=13> */
[--C-:B------:R-:W-:Y:S01]  /*3210*/  @!P0 SHF.R.S32.HI R31, RZ, 0x1f, R11.reuse ;  /* 0x0000001fff1f8819 */ /* 0x100fe2000001140b */
[----:B------:R-:W-:Y:S02]  /*3220*/  @!P0 IMAD R33, R0, R15, R30 ;  /* 0x0000000f00218224 */ /* 0x000fe400078e021e */
[----:B------:R-:W-:-:S04]  /*3230*/  @!P0 IMAD.MOV.U32 R30, RZ, RZ, R11 ;  /* 0x000000ffff1e8224 */ /* 0x000fc800078e000b */
[----:B------:R-:W-:-:S04]  /*3240*/  @!P0 IMAD.WIDE.U32 R14, R0, R14, R30 ;  /* 0x0000000e000e8225 */ /* 0x000fc800078e001e */
[----:B------:R-:W-:Y:S01]  /*3250*/  @!P0 IMAD.IADD R15, R15, 0x1, R33 ;  /* 0x000000010f0f8824 */ /* 0x000fe200078e0221 */
[----:B---3--:R-:W-:Y:S01]  /*3260*/  @!P0 LEA R12, P3, R14, R12, 0x2 ;  /* 0x0000000c0e0c8211 */ /* 0x008fe200078610ff */
[----:B------:R-:W-:-:S03]  /*3270*/  IMAD.MOV.U32 R30, RZ, RZ, RZ ;  /* 0x000000ffff1e7224 */ /* 0x000fc600078e00ff */
[----:B------:R-:W-:-:S05]  /*3280*/  @!P0 LEA.HI.X R13, R14, R13, R15, 0x2, P3 ;  /* 0x0000000d0e0d8211 */ /* 0x000fca00018f140f */
[----:B------:R0:W5:Y:S01]  /*3290*/  @!P0 LDG.E R30, desc[UR4][R12.64] ;  /* 0x000000040c1e8981 */ /* 0x000162000c1e1900 */
[----:B------:R-:W-:Y:S01]  /*32a0*/  ISETP.GE.AND P0, PT, R111, 0x1, PT ;  /* 0x000000016f00780c */ /* 0x000fe20003f06270 */
[----:B------:R-:W-:Y:S01]  /*32b0*/  IMAD.MOV R31, RZ, RZ, -R11 ;  /* 0x000000ffff1f7224 */ /* 0x000fe200078e0a0b */
[----:B------:R-:W-:Y:S01]  /*32c0*/  ISETP.GT.AND P3, PT, R2, R113, PT ;  /* 0x000000710200720c */ /* 0x000fe20003f64270 */
[----:B------:R-:W-:Y:S05]  /*32d0*/  YIELD ;  /* 0x0000000000007946 */ /* 0x000fea0003800000 */
[----:B------:R-:W-:Y:S01]  /*32e0*/  BSSY B0, `(.L_x_2660) ;  /* 0x000084f000007945 */ /* 0x000fe20003800000 */
[----:B------:R-:W-:Y:S01]  /*32f0*/  IMAD R31, R32, R31, R35 ;  /* 0x0000001f201f7224 */ /* 0x000fe200078e0223 */
[----:B------:R-:W-:Y:S01]  /*3300*/  P2R R110, PR, RZ, 0x8 ;  /* 0x00000008ff6e7803 */ /* 0x000fe20000000000 */
        /* <DEDUP_REMOVED lines=10> */
[----:B------:R-:W-:Y:S02]  /*33b0*/  IMAD R87, R2, -0x50, R24 ;  /* 0xffffffb002577824 */ /* 0x000fe400078e0218 */
[----:B------:R-:W-:Y:S01]  /*33c0*/  IMAD R11, R31, UR5, R14 ;  /* 0x000000051f0b7c24 */ /* 0x000fe2000f8e020e */
[----:B------:R-:W-:Y:S01]  /*33d0*/  ULDC.64 UR4, c[0x0][0x310] ;  /* 0x0000c40000047ab9 */ /* 0x000fe20000000a00 */
[----:B------:R-:W-:Y:S01]  /*33e0*/  IMAD R14, R116, R2, RZ ;  /* 0x00000002740e7224 */ /* 0x000fe200078e02ff */
[----:B------:R-:W-:Y:S01]  /*33f0*/  VIMNMX R87, R87, 0x50, PT ;  /* 0x0000005057577848 */ /* 0x000fe20003fe0100 */
[----:B------:R-:W-:-:S02]  /*3400*/  IMAD R15, R86, UR4, RZ ;  /* 0x00000004560f7c24 */ /* 0x000fc4000f8e02ff */
[----:B------:R-:W-:Y:S01]  /*3410*/  IMAD.IADD R13, R13, 0x1, R11 ;  /* 0x000000010d0d7824 */ /* 0x000fe200078e020b */
[----:B------:R-:W-:Y:S01]  /*3420*/  SHF.R.S32.HI R11, RZ, 0x1f, R2 ;  /* 0x0000001fff0b7819 */ /* 0x000fe20000011402 */
[C---:B------:R-:W-:Y:S02]  /*3430*/  IMAD R15, R30.reuse, UR5, R15 ;  /* 0x000000051e0f7c24 */ /* 0x040fe4000f8e020f */
[----:B------:R-:W-:Y:S01]  /*3440*/  IMAD.WIDE.U32 R12, R30, UR4, R12 ;  /* 0x000000041e0c7c25 */ /* 0x000fe2000f8e000c */
[----:B------:R-:W-:-:S03]  /*3450*/  ULDC.64 UR4, c[0x0][0x308] ;  /* 0x0000c20000047ab9 */ /* 0x000fc60000000a00 */
[----:B------:R-:W-:Y:S02]  /*3460*/  IMAD.IADD R13, R13, 0x1, R15 ;  /* 0x000000010d0d7824 */ /* 0x000fe400078e020f */
[----:B------:R-:W-:Y:S02]  /*3470*/  IMAD R15, R117, R2, RZ ;  /* 0x00000002750f7224 */ /* 0x000fe400078e02ff */
        /* <DEDUP_REMOVED lines=26> */
[----:B------:R-:W-:Y:S02]  /*3620*/  IADD3 R33, P4, R94, R12, RZ ;  /* 0x0000000c5e217210 */ /* 0x000fe40007f9e0ff */
[----:B------:R-:W-:Y:S02]  /*3630*/  CS2R R76, SRZ ;  /* 0x00000000004c7805 */ /* 0x000fe4000001ff00 */
[-C--:B------:R-:W-:Y:S01]  /*3640*/  ISETP.GE.AND P5, PT, R216, R111.reuse, PT ;  /* 0x0000006fd800720c */ /* 0x080fe20003fa6270 */
[----:B------:R-:W-:Y:S01]  /*3650*/  IMAD.X R35, R11, 0x1, R5, P0 ;  /* 0x000000010b237824 */ /* 0x000fe200000e0605 */
[----:B------:R-:W-:Y:S01]  /*3660*/  LEA R34, P0, R32, UR4, 0x1 ;  /* 0x0000000420227c11 */ /* 0x000fe2000f8008ff */
[----:B------:R-:W-:Y:S01]  /*3670*/  IMAD.X R36, R80, 0x1, R7, P4 ;  /* 0x0000000150247824 */ /* 0x000fe200020e0607 */
[----:B------:R-:W-:Y:S01]  /*3680*/  CS2R R78, SRZ ;  /* 0x00000000004e7805 */ /* 0x000fe2000001ff00 */
[----:B------:R-:W-:Y:S01]  /*3690*/  ULDC.64 UR6, c[0x0][0x208] ;  /* 0x0000820000067ab9 */ /* 0x000fe20000000a00 */
[----:B------:R-:W-:Y:S01]  /*36a0*/  LEA.HI.X R35, R32, UR5, R35, 0x1, P0 ;  /* 0x0000000520237c11 */ /* 0x000fe200080f0c23 */
[----:B------:R-:W-:Y:S01]  /*36b0*/  ULDC.64 UR4, c[0x0][0x400] ;  /* 0x0001000000047ab9 */ /* 0x000fe20000000a00 */
[----:B------:R-:W-:-:S02]  /*36c0*/  ISETP.GE.AND P4, PT, R221, R111, PT ;  /* 0x0000006fdd00720c */ /* 0x000fc40003f86270 */
[----:B------:R-:W-:-:S03]  /*36d0*/  LEA R32, P0, R33, UR4, 0x1 ;  /* 0x0000000421207c11 */ /* 0x000fc6000f8008ff */
[----:B------:R0:W5:Y:S01]  /*36e0*/  @!P5 LDG.E.64 R76, desc[UR6][R34.64] ;  /* 0x00000006224cd981 */ /* 0x000162000c1e1b00 */
        /* <DEDUP_REMOVED lines=16> */
.L_x_2664:
[----:B------:R-:W-:Y:S05]  /*37f0*/  BSYNC B1 ;  /* 0x0000000000017941 */ /* 0x000fea0003800000 */
.L_x_2663:
[----:B0----5:R-:W-:Y:S01]  /*3800*/  IMAD.MOV.U32 R32, RZ, RZ, R64 ;  /* 0x000000ffff207224 */ /* 0x021fe200078e0040 */
[----:B------:R-:W-:Y:S01]  /*3810*/  BSSY B1, `(.L_x_2665) ;  /* 0x0000043000017945 */ /* 0x000fe20003800000 */
[----:B------:R-:W-:Y:S01]  /*3820*/  IMAD.MOV.U32 R34, RZ, RZ, R65 ;  /* 0x000000ffff227224 */ /* 0x000fe200078e0041 */
[----:B------:R-:W-:Y:S01]  /*3830*/  CS2R R52, SRZ ;  /* 0x0000000000347805 */ /* 0x000fe2000001ff00 */
[----:B------:R-:W-:Y:S01]  /*3840*/  IMAD.MOV.U32 R33, RZ, RZ, R68 ;  /* 0x000000ffff217224 */ /* 0x000fe200078e0044 */
[----:B------:R-:W-:Y:S01]  /*3850*/  CS2R R56, SRZ ;  /* 0x0000000000387805 */ /* 0x000fe2000001ff00 */
[----:B------:R-:W-:Y:S01]  /*3860*/  VIADD R35, R225, 0x20 ;  /* 0x00000020e1237836 */ /* 0x000fe20000000000 */
[----:B------:R-:W-:Y:S01]  /*3870*/  PRMT R147, R34, 0x5410, R32 ;  /* 0x0000541022937816 */ /* 0x000fe20000000020 */
[----:B------:R-:W-:Y:S01]  /*3880*/  IMAD.MOV.U32 R32, RZ, RZ, R69 ;  /* 0x000000ffff207224 */ /* 0x000fe200078e0045 */
[----:B------:R-:W-:Y:S01]  /*3890*/  CS2R R60, SRZ ;  /* 0x00000000003c7805 */ /* 0x000fe2000001ff00 */
[----:B------:R-:W-:Y:S01]  /*38a0*/  IMAD.MOV.U32 R34, RZ, RZ, R76 ;  /* 0x000000ffff227224 */ /* 0x000fe200078e004c */
[----:B------:R-:W-:-:S02]  /*38b0*/  ISETP.GE.AND P4, PT, R35, R87, PT ;  /* 0x000000572300720c */ /* 0x000fc40003f86270 */
[----:B------:R-:W-:Y:S02]  /*38c0*/  CS2R R50, SRZ ;  /* 0x0000000000327805 */ /* 0x000fe4000001ff00 */
[----:B------:R-:W-:Y:S01]  /*38d0*/  PRMT R149, R32, 0x5410, R33 ;  /* 0x0000541020957816 */ /* 0x000fe20000000021 */
[----:B------:R-:W-:Y:S01]  /*38e0*/  IMAD.MOV.U32 R33, RZ, RZ, R72 ;  /* 0x000000ffff217224 */ /* 0x000fe200078e0048 */
[----:B------:R-:W-:Y:S01]  /*38f0*/  CS2R R54, SRZ ;  /* 0x0000000000367805 */ /* 0x000fe2000001ff00 */
[----:B------:R-:W-:Y:S01]  /*3900*/  IMAD.MOV.U32 R32, RZ, RZ, R73 ;  /* 0x000000ffff207224 */ /* 0x000fe200078e0049 */
[----:B------:R-:W-:Y:S02]  /*3910*/  CS2R R58, SRZ ;  /* 0x00000000003a7805 */ /* 0x000fe4000001ff00 */
[----:B------:R-:W-:Y:S02]  /*3920*/  CS2R R62, SRZ ;  /* 0x00000000003e7805 */ /* 0x000fe4000001ff00 */
[----:B------:R-:W-:Y:S01]  /*3930*/  PRMT R150, R32, 0x5410, R33 ;  /* 0x0000541020967816 */ /* 0x000fe20000000021 */
[----:B------:R-:W-:-:S02]  /*3940*/  IMAD.MOV.U32 R33, RZ, RZ, R77 ;  /* 0x000000ffff217224 */ /* 0x000fc400078e004d */
[----:B------:R-:W-:-:S03]  /*3950*/  IMAD.MOV.U32 R32, RZ, RZ, R66 ;  /* 0x000000ffff207224 */ /* 0x000fc600078e0042 */
[----:B------:R-:W-:Y:S01]  /*3960*/  PRMT R83, R33, 0x5410, R34 ;  /* 0x0000541021537816 */ /* 0x000fe20000000022 */
[----:B------:R-:W-:Y:S02]  /*3970*/  IMAD.MOV.U32 R34, RZ, RZ, R67 ;  /* 0x000000ffff227224 */ /* 0x000fe400078e0043 */
[----:B------:R-:W-:-:S03]  /*3980*/  IMAD.MOV.U32 R33, RZ, RZ, R70 ;  /* 0x000000ffff217224 */ /* 0x000fc600078e0046 */
[----:B------:R-:W-:Y:S01]  /*3990*/  PRMT R146, R34, 0x5410, R32 ;  /* 0x0000541022927816 */ /* 0x000fe20000000020 */
[----:B------:R-:W-:Y:S02]  /*39a0*/  IMAD.MOV.U32 R32, RZ, RZ, R71 ;  /* 0x000000ffff207224 */ /* 0x000fe400078e0047 */
[----:B------:R-:W-:-:S03]  /*39b0*/  IMAD.MOV.U32 R34, RZ, RZ, R74 ;  /* 0x000000ffff227224 */ /* 0x000fc600078e004a */
[----:B------:R-:W-:Y:S01]  /*39c0*/  PRMT R148, R32, 0x5410, R33 ;  /* 0x0000541020947816 */ /* 0x000fe20000000021 */
[----:B------:R-:W-:Y:S01]  /*39d0*/  IMAD.MOV.U32 R33, RZ, RZ, R75 ;  /* 0x000000ffff217224 */ /* 0x000fe200078e004b */
[----:B------:R-:W-:Y:S01]  /*39e0*/  PRMT R151, R151, 0x5410, R34 ;  /* 0x0000541097977816 */ /* 0x000fe20000000022 */
[----:B------:R-:W-:Y:S02]  /*39f0*/  IMAD.MOV.U32 R32, RZ, RZ, R78 ;  /* 0x000000ffff207224 */ /* 0x000fe400078e004e */
[----:B------:R-:W-:Y:S01]  /*3a00*/  IMAD.MOV.U32 R34, RZ, RZ, R79 ;  /* 0x000000ffff227224 */ /* 0x000fe200078e004f */
[----:B------:R-:W-:Y:S02]  /*3a10*/  PRMT R153, R153, 0x5410, R33 ;  /* 0x0000541099997816 */ /* 0x000fe40000000021 */
[----:B------:R-:W-:Y:S02]  /*3a20*/  PRMT R128, R128, 0x5410, R32 ;  /* 0x0000541080807816 */ /* 0x000fe40000000020 */
        /* <DEDUP_REMOVED lines=11> */
[----:B------:R-:W-:Y:S02]  /*3ae0*/  LEA R34, P0, R32, UR4, 0x1 ;  /* 0x0000000420227c11 */ /* 0x000fe4000f8008ff */
[----:B------:R-:W-:Y:S02]  /*3af0*/  ISETP.GE.AND P5, PT, R216, R111, PT ;  /* 0x0000006fd800720c */ /* 0x000fe40003fa6270 */
[----:B------:R-:W-:Y:S02]  /*3b00*/  LEA.HI.X R35, R32, UR5, R35, 0x1, P0 ;  /* 0x0000000520237c11 */ /* 0x000fe400080f0c23 */
[----:B------:R-:W-:-:S04]  /*3b10*/  LEA R32, P0, R33, UR6, 0x1 ;  /* 0x0000000621207c11 */ /* 0x000fc8000f8008ff */
[----:B------:R-:W-:Y:S02]  /*3b20*/  LEA.HI.X R33, R33, UR7, R36, 0x1, P0 ;  /* 0x0000000721217c11 */ /* 0x000fe400080f0c24 */
[-C--:B------:R-:W-:Y:S02]  /*3b30*/  ISETP.GE.AND P0, PT, R221, R111.reuse, PT ;  /* 0x0000006fdd00720c */ /* 0x080fe40003f06270 */
[----:B------:R-:W-:Y:S02]  /*3b40*/  CS2R R56, SRZ ;  /* 0x0000000000387805 */ /* 0x000fe4000001ff00 */
[----:B------:R-:W-:Y:S01]  /*3b50*/  CS2R R58, SRZ ;  /* 0x00000000003a7805 */ /* 0x000fe2000001ff00 */
        /* <DEDUP_REMOVED lines=8> */
[----:B------:R-:W-:-:S02]  /*3be0*/  CS2R R54, SRZ ;  /* 0x0000000000367805 */ /* 0x000fc4000001ff00 */
[----:B------:R-:W-:Y:S01]  /*3bf0*/  CS2R R50, SRZ ;  /* 0x0000000000327805 */ /* 0x000fe2000001ff00 */
[----:B------:R0:W5:Y:S04]  /*3c00*/  @!P5 LDG.E.64 R52, desc[UR8][R34.64+0x80] ;  /* 0x000080082234d981 */ /* 0x000168000c1e1b00 */
[----:B------:R0:W5:Y:S04]  /*3c10*/  @!P5 LDG.E.64 R54, desc[UR8][R32.64+0x80] ;  /* 0x000080082036d981 */ /* 0x000168000c1e1b00 */
[----:B------:R0:W5:Y:S04]  /*3c20*/  @!P0 LDG.E.64 R48, desc[UR8][R34.64+0xc0] ;  /* 0x0000c00822308981 */ /* 0x000168000c1e1b00 */
[----:B------:R0:W5:Y:S02]  /*3c30*/  @!P0 LDG.E.64 R50, desc[UR8][R32.64+0xc0] ;  /* 0x0000c00820328981 */ /* 0x000164000c1e1b00 */
.L_x_2666:
[----:B------:R-:W-:Y:S05]  /*3c40*/  BSYNC B1 ;  /* 0x0000000000017941 */ /* 0x000fea0003800000 */
.L_x_2665:
[----:B0----5:R-:W-:Y:S01]  /*3c50*/  IMAD.MOV.U32 R33, RZ, RZ, R52 ;  /* 0x000000ffff217224 */ /* 0x021fe200078e0034 */
[----:B------:R-:W-:Y:S01]  /*3c60*/  BSSY B1, `(.L_x_2667) ;  /* 0x0000044000017945 */ /* 0x000fe20003800000 */
[----:B------:R-:W-:Y:S01]  /*3c70*/  IMAD.MOV.U32 R32, RZ, RZ, R53 ;  /* 0x000000ffff207224 */ /* 0x000fe200078e0035 */
[----:B------:R-:W-:Y:S01]  /*3c80*/  CS2R R40, SRZ ;  /* 0x0000000000287805 */ /* 0x000fe2000001ff00 */
        /* <DEDUP_REMOVED lines=65> */
.L_x_2668:
[----:B------:R-:W-:Y:S05]  /*40a0*/  BSYNC B1 ;  /* 0x0000000000017941 */ /* 0x000fea0003800000 */
.L_x_2667:
        /* <DEDUP_REMOVED lines=32> */
.L_x_2669:
[----:B------:R-:W-:Y:S01]  /*42b0*/  IMAD R88, R213, 0x8, R23 ;  /* 0x00000008d5587824 */ /* 0x000fe200078e0217 */
[----:B------:R-:W-:Y:S01]  /*42c0*/  SHF.L.U32 R89, R227, 0x1f, RZ ;  /* 0x0000001fe3597819 */ /* 0x000fe200000006ff */
[----:B------:R-:W-:Y:S03]  /*42d0*/  BSSY B1, `(.L_x_2670) ;  /* 0x0000003000017945 */ /* 0x000fe60003800000 */
[----:B------:R-:W0:Y:S02]  /*42e0*/  SYNCS.PHASECHK.TRANS64.TRYWAIT P6, [R88+URZ+0x38890], R89 ;  /* 0x03889059580075a7 */ /* 0x000e2400080c017f */
[----:B0-----:R-:W-:Y:S05]  /*42f0*/  @!P6 BRA `(.L_x_2671) ;  /* 0x000002e800e8e947 */ /* 0x001fea0003800000 */
.L_x_3062:
[----:B------:R-:W-:Y:S05]  /*4300*/  BSYNC B1 ;  /* 0x0000000000017941 */ /* 0x000fea0003800000 */
.L_x_2670:
[----:B------:R-:W-:-:S03]  /*4310*/  UMOV UR4, 0xffffffff ;  /* 0xffffffff00047882 */ /* 0x000fc60000000000 */
[----:B------:R-:W-:Y:S05]  /*4320*/  BRA.DIV UR4, `(.L_x_2672) ;  /* 0x000002ea04f07947 */ /* 0x000fea000b800000 */
[----:B------:R1:W2:Y:S04]  /*4330*/  SHFL.IDX PT, R80, R118, RZ, 0x181f ;  /* 0x00181fff76507589 */ /* 0x0002a800000e0000 */
[----:B------:R1:W3:Y:S02]  /*4340*/  SHFL.IDX PT, R11, R119, RZ, 0x181f ;  /* 0x00181fff770b7589 */ /* 0x0002e400000e0000 */
.L_x_3066:
        /* <DEDUP_REMOVED lines=9> */
[----:B------:R-:W-:Y:S02]  /*43e0*/  SHF.R.U64 R76, R76, 0x10, R77 ;  /* 0x000000104c4c7819 */ /* 0x000fe4000000124d */
[----:B------:R-:W-:Y:S02]  /*43f0*/  SHF.R.U64 R78, R78, 0x10, R79 ;  /* 0x000000104e4e7819 */ /* 0x000fe4000000124f */
[----:B------:R-:W-:Y:S02]  /*4400*/  SHF.R.U32.HI R81, RZ, 0x10, R77 ;  /* 0x00000010ff517819 */ /* 0x000fe4000001164d */
[----:B------:R-:W-:Y:S02]  /*4410*/  PRMT R77, R83, 0x5432, R76 ;  /* 0x00005432534d7816 */ /* 0x000fe4000000004c */
[----:B------:R-:W-:Y:S02]  /*4420*/  PRMT R76, R128, 0x5432, R78 ;  /* 0x00005432804c7816 */ /* 0x000fe4000000004e */
[----:B------:R-:W-:-:S02]  /*4430*/  SHF.R.U32.HI R82, RZ, 0x10, R79 ;  /* 0x00000010ff527819 */ /* 0x000fc4000001164f */
[----:B------:R-:W-:Y:S02]  /*4440*/  PRMT R79, R83, 0x5410, R81 ;  /* 0x00005410534f7816 */ /* 0x000fe40000000051 */
[----:B0-----:R-:W-:Y:S02]  /*4450*/  LOP3.LUT R83, R13, 0xffff0000, RZ, 0xc0, !PT ;  /* 0xffff00000d537812 */ /* 0x001fe400078ec0ff */
[C---:B------:R-:W-:Y:S01]  /*4460*/  LOP3.LUT R78, R76.reuse, 0xffff0000, RZ, 0xc0, !PT ;  /* 0xffff00004c4e7812 */ /* 0x040fe200078ec0ff */
[----:B------:R-:W-:Y:S01]  /*4470*/  IMAD.U32 R76, R76, 0x10000, RZ ;  /* 0x000100004c4c7824 */ /* 0x000fe200078e00ff */
[C---:B------:R-:W-:Y:S01]  /*4480*/  LOP3.LUT R128, R77.reuse, 0xffff0000, RZ, 0xc0, !PT ;  /* 0xffff00004d807812 */ /* 0x040fe200078ec0ff */
[----:B------:R-:W-:Y:S01]  /*4490*/  IMAD.U32 R77, R77, 0x10000, RZ ;  /* 0x000100004d4d7824 */ /* 0x000fe200078e00ff */
[----:B------:R-:W-:Y:S01]  /*44a0*/  PRMT R81, R129, 0x5432, R82 ;  /* 0x0000543281517816 */ /* 0x000fe20000000052 */
[----:B------:R-:W-:Y:S02]  /*44b0*/  IMAD.U32 R82, R13, 0x10000, RZ ;  /* 0x000100000d527824 */ /* 0x000fe400078e00ff */
[C---:B------:R-:W-:Y:S01]  /*44c0*/  FMUL.FTZ R13, R83.reuse, R78 ;  /* 0x0000004e530d7220 */ /* 0x040fe20000410000 */
[-C--:B------:R-:W-:Y:S01]  /*44d0*/  FMUL.FTZ R83, R83, R128.reuse ;  /* 0x0000008053537220 */ /* 0x080fe20000410000 */
[C---:B------:R-:W-:Y:S01]  /*44e0*/  IMAD.U32 R129, R79.reuse, 0x10000, RZ ;  /* 0x000100004f817824 */ /* 0x040fe200078e00ff */
[----:B------:R-:W-:Y:S01]  /*44f0*/  LOP3.LUT R79, R79, 0xffff0000, RZ, 0xc0, !PT ;  /* 0xffff00004f4f7812 */ /* 0x000fe200078ec0ff */
[C---:B------:R-:W-:Y:S01]  /*4500*/  FFMA.FTZ R13, R82.reuse, R128, -R13 ;  /* 0x00000080520d7223 */ /* 0x040fe2000001080d */
        /* <DEDUP_REMOVED lines=26> */
.L_x_2678:
[----:B------:R-:W-:Y:S05]  /*46b0*/  BSYNC B3 ;  /* 0x0000000000037941 */ /* 0x000fea0003800000 */
.L_x_2677:
[----:B---3--:R-:W-:Y:S01]  /*46c0*/  LEA R76, P3, R16, R11, 0x1 ;  /* 0x0000000b104c7211 */ /* 0x008fe200078608ff */
[----:B------:R-:W-:-:S03]  /*46d0*/  ULDC.64 UR4, c[0x0][0x208] ;  /* 0x0000820000047ab9 */ /* 0x000fc60000000a00 */
[----:B--2---:R-:W-:-:S05]  /*46e0*/  LEA.HI.X R77, R16, R80, R17, 0x1, P3 ;  /* 0x00000050104d7211 */ /* 0x004fca00018f0c11 */
[----:B0-----:R4:W-:Y:S04]  /*46f0*/  ST.E.128 desc[UR4][R76.64], R12 ;  /* 0x0000000c4c007985 */ /* 0x0019e8000c101d04 */
.L_x_2676:
[----:B------:R-:W-:Y:S05]  /*4700*/  BSYNC B2 ;  /* 0x0000000000027941 */ /* 0x000fea0003800000 */
.L_x_2675:
[----:B------:R-:W-:Y:S01]  /*4710*/  ISETP.NE.AND P3, PT, R25, RZ, PT ;  /* 0x000000ff1900720c */ /* 0x000fe20003f65270 */
[----:B------:R-:W-:-:S12]  /*4720*/  BSSY B2, `(.L_x_2679) ;  /* 0x0000039000027945 */ /* 0x000fd80003800000 */
[----:B------:R-:W-:Y:S05]  /*4730*/  @!P3 BRA `(.L_x_2680) ;  /* 0x0000000000dcb947 */ /* 0x000fea0003800000 */
[----:B----4-:R4:W0:Y:S01]  /*4740*/  LDS.128 R12, [R84+0x26c00] ;  /* 0x026c0000540c7984 */ /* 0x0108220000000c00 */
[----:B------:R-:W-:Y:S01]  /*4750*/  ISETP.GE.AND P3, PT, R221, R111, PT ;  /* 0x0000006fdd00720c */ /* 0x000fe20003f66270 */
[----:B------:R-:W-:-:S12]  /*4760*/  BSSY B3, `(.L_x_2681) ;  /* 0x0000030000037945 */ /* 0x000fd80003800000 */
[----:B----4-:R-:W-:Y:S05]  /*4770*/  @P3 BRA `(.L_x_2682) ;  /* 0x0000000000b83947 */ /* 0x010fea0003800000 */
[----:B------:R-:W-:Y:S01]  /*4780*/  SHF.R.U64 R74, R74, 0x10, R75 ;  /* 0x000000104a4a7819 */ /* 0x000fe2000000124b */
[----:B0-----:R-:W-:Y:S01]  /*4790*/  IMAD.U32 R77, R13, 0x10000, RZ ;  /* 0x000100000d4d7824 */ /* 0x001fe200078e00ff */
[--C-:B------:R-:W-:Y:S02]  /*47a0*/  SHF.R.U64 R72, R72, 0x10, R73.reuse ;  /* 0x0000001048487819 */ /* 0x100fe40000001249 */
[----:B------:R-:W-:Y:S02]  /*47b0*/  PRMT R74, R151, 0x5432, R74 ;  /* 0x00005432974a7816 */ /* 0x000fe4000000004a */
[----:B------:R-:W-:Y:S02]  /*47c0*/  SHF.R.U32.HI R73, RZ, 0x10, R73 ;  /* 0x00000010ff497819 */ /* 0x000fe40000011649 */
[----:B------:R-:W-:Y:S02]  /*47d0*/  PRMT R72, R150, 0x5432, R72 ;  /* 0x0000543296487816 */ /* 0x000fe40000000048 */
[----:B------:R-:W-:-:S02]  /*47e0*/  LOP3.LUT R79, R13, 0xffff0000, RZ, 0xc0, !PT ;  /* 0xffff00000d4f7812 */ /* 0x000fc400078ec0ff */
[C---:B------:R-:W-:Y:S01]  /*47f0*/  LOP3.LUT R78, R74.reuse, 0xffff0000, RZ, 0xc0, !PT ;  /* 0xffff00004a4e7812 */ /* 0x040fe200078ec0ff */
[----:B------:R-:W-:Y:S01]  /*4800*/  IMAD.U32 R74, R74, 0x10000, RZ ;  /* 0x000100004a4a7824 */ /* 0x000fe200078e00ff */
[----:B------:R-:W-:Y:S02]  /*4810*/  SHF.R.U32.HI R76, RZ, 0x10, R75 ;  /* 0x00000010ff4c7819 */ /* 0x000fe4000001164b */
[----:B------:R-:W-:Y:S01]  /*4820*/  PRMT R75, R150, 0x5410, R73 ;  /* 0x00005410964b7816 */ /* 0x000fe20000000049 */
[----:B------:R-:W-:Y:S01]  /*4830*/  FMUL.FTZ R73, R79, R78 ;  /* 0x0000004e4f497220 */ /* 0x000fe20000410000 */
[C---:B------:R-:W-:Y:S01]  /*4840*/  LOP3.LUT R13, R72.reuse, 0xffff0000, RZ, 0xc0, !PT ;  /* 0xffff0000480d7812 */ /* 0x040fe200078ec0ff */
[----:B------:R-:W-:Y:S01]  /*4850*/  IMAD.U32 R72, R72, 0x10000, RZ ;  /* 0x0001000048487824 */ /* 0x000fe200078e00ff */
[----:B------:R-:W-:Y:S01]  /*4860*/  PRMT R76, R153, 0x5432, R76 ;  /* 0x00005432994c7816 */ /* 0x000fe2000000004c */
[C---:B------:R-:W-:Y:S01]  /*4870*/  IMAD.U32 R81, R75.reuse, 0x10000, RZ ;  /* 0x000100004b517824 */ /* 0x040fe200078e00ff */
[----:B------:R-:W-:Y:S01]  /*4880*/  LOP3.LUT R75, R75, 0xffff0000, RZ, 0xc0, !PT ;  /* 0xffff00004b4b7812 */ /* 0x000fe200078ec0ff */
[-C--:B------:R-:W-:Y:S01]  /*4890*/  FFMA.FTZ R73, R77, R13.reuse, -R73 ;  /* 0x0000000d4d497223 */ /* 0x080fe20000010849 */
[----:B------:R-:W-:Y:S01]  /*48a0*/  FMUL.FTZ R13, R79, R13 ;  /* 0x0000000d4f0d7220 */ /* 0x000fe20000410000 */
[----:B------:R-:W-:-:S03]  /*48b0*/  LOP3.LUT R79, R14, 0xffff0000, RZ, 0xc0, !PT ;  /* 0xffff00000e4f7812 */ /* 0x000fc600078ec0ff */
[----:B------:R-:W-:Y:S01]  /*48c0*/  FFMA.FTZ R13, R77, R78, R13 ;  /* 0x0000004e4d0d7223 */ /* 0x000fe2000001000d */
[C---:B------:R-:W-:Y:S01]  /*48d0*/  IMAD.U32 R77, R76.reuse, 0x10000, RZ ;  /* 0x000100004c4d7824 */ /* 0x040fe200078e00ff */
[----:B------:R-:W-:Y:S01]  /*48e0*/  LOP3.LUT R76, R76, 0xffff0000, RZ, 0xc0, !PT ;  /* 0xffff00004c4c7812 */ /* 0x000fe200078ec0ff */
[----:B------:R-:W-:Y:S02]  /*48f0*/  IMAD.U32 R78, R14, 0x10000, RZ ;  /* 0x000100000e4e7824 */ /* 0x000fe400078e00ff */
[C---:B------:R-:W-:Y:S01]  /*4900*/  FMUL.FTZ R14, R79.reuse, R77 ;  /* 0x0000004d4f0e7220 */ /* 0x040fe20000410000 */
[----:B------:R-:W-:Y:S01]  /*4910*/  FMUL.FTZ R79, R79, R81 ;  /* 0x000000514f4f7220 */ /* 0x000fe20000410000 */
[----:B------:R-:W-:Y:S02]  /*4920*/  F2FP.BF16.F32.PACK_AB R13, R13, R73 ;  /* 0x000000490d0d723e */ /* 0x000fe400000010ff */
        /* <DEDUP_REMOVED lines=17> */
[----:B------:R-:W-:-:S04]  /*4a40*/  IMAD.MOV.U32 R15, RZ, RZ, R75 ;  /* 0x000000ffff0f7224 */ /* 0x000fc800078e004b */
[----:B------:R-:W-:-:S07]  /*4a50*/  IMAD.MOV.U32 R12, RZ, RZ, R76 ;  /* 0x000000ffff0c7224 */ /* 0x000fce00078e004c */
.L_x_2682:
[----:B------:R-:W-:Y:S05]  /*4a60*/  BSYNC B3 ;  /* 0x0000000000037941 */ /* 0x000fea0003800000 */
.L_x_2681:
[----:B---3--:R-:W-:Y:S01]  /*4a70*/  LEA R72, P3, R212, R11, 0x1 ;  /* 0x0000000bd4487211 */ /* 0x008fe200078608ff */
[----:B------:R-:W-:-:S03]  /*4a80*/  ULDC.64 UR4, c[0x0][0x208] ;  /* 0x0000820000047ab9 */ /* 0x000fc60000000a00 */
[----:B--2---:R-:W-:-:S05]  /*4a90*/  LEA.HI.X R73, R212, R80, R215, 0x1, P3 ;  /* 0x00000050d4497211 */ /* 0x004fca00018f0cd7 */
[----:B0-----:R0:W-:Y:S04]  /*4aa0*/  ST.E.128 desc[UR4][R72.64], R12 ;  /* 0x0000000c48007985 */ /* 0x0011e8000c101d04 */
.L_x_2680:
[----:B------:R-:W-:Y:S05]  /*4ab0*/  BSYNC B2 ;  /* 0x0000000000027941 */ /* 0x000fea0003800000 */
.L_x_2679:
        /* <DEDUP_REMOVED lines=54> */
.L_x_2686:
[----:B------:R-:W-:Y:S05]  /*4e20*/  BSYNC B3 ;  /* 0x0000000000037941 */ /* 0x000fea0003800000 */
.L_x_2685:
[----:B---3--:R-:W-:Y:S01]  /*4e30*/  LEA R68, P3, R19, R11, 0x1 ;  /* 0x0000000b13447211 */ /* 0x008fe200078608ff */
[----:B------:R-:W-:-:S03]  /*4e40*/  ULDC.64 UR4, c[0x0][0x208] ;  /* 0x0000820000047ab9 */ /* 0x000fc60000000a00 */
[----:B--2---:R-:W-:-:S05]  /*4e50*/  LEA.HI.X R69, R19, R80, R219, 0x1, P3 ;  /* 0x0000005013457211 */ /* 0x004fca00018f0cdb */
[----:B----4-:R0:W-:Y:S04]  /*4e60*/  ST.E.128 desc[UR4][R68.64], R12 ;  /* 0x0000000c44007985 */ /* 0x0101e8000c101d04 */
.L_x_2684:
[----:B------:R-:W-:Y:S05]  /*4e70*/  BSYNC B2 ;  /* 0x0000000000027941 */ /* 0x000fea0003800000 */
.L_x_2683:
        /* <DEDUP_REMOVED lines=53> */
.L_x_2688:
[----:B------:R-:W-:Y:S05]  /*51d0*/  BSYNC B2 ;  /* 0x0000000000027941 */ /* 0x000fea0003800000 */
.L_x_2687:
[----:B---3--:R-:W-:Y:S01]  /*51e0*/  LEA R64, P3, R22, R11, 0x1 ;  /* 0x0000000b16407211 */ /* 0x008fe200078608ff */
[----:B------:R-:W-:-:S03]  /*51f0*/  ULDC.64 UR4, c[0x0][0x208] ;  /* 0x0000820000047ab9 */ /* 0x000fc60000000a00 */
[----:B--2---:R-:W-:-:S05]  /*5200*/  LEA.HI.X R65, R22, R80, R218, 0x1, P3 ;  /* 0x0000005016417211 */ /* 0x004fca00018f0cda */
[----:B----4-:R0:W-:Y:S04]  /*5210*/  ST.E.128 desc[UR4][R64.64], R12 ;  /* 0x0000000c40007985 */ /* 0x0101e8000c101d04 */
.L_x_2674:
[----:B------:R-:W-:Y:S05]  /*5220*/  BSYNC B1 ;  /* 0x0000000000017941 */ /* 0x000fea0003800000 */
.L_x_2673:
[----:B------:R-:W-:-:S03]  /*5230*/  UMOV UR4, 0xffffffff ;  /* 0xffffffff00047882 */ /* 0x000fc60000000000 */
[----:B------:R-:W-:Y:S05]  /*5240*/  BRA.DIV UR4, `(.L_x_2689) ;  /* 0x000002de04747947 */ /* 0x000fea000b800000 */
[----:B0-----:R0:W0:Y:S04]  /*5250*/  SHFL.IDX PT, R64, R118, 0x1, 0x181f ;  /* 0x00381f0076407f89 */ /* 0x00102800000e0000 */
[----:B---3--:R3:W0:Y:S02]  /*5260*/  SHFL.IDX PT, R11, R119, 0x1, 0x181f ;  /* 0x00381f00770b7f89 */ /* 0x00862400000e0000 */
.L_x_3070:
        /* <DEDUP_REMOVED lines=56> */
.L_x_2695:
[----:B------:R-:W-:Y:S05]  /*55f0*/  BSYNC B3 ;  /* 0x0000000000037941 */ /* 0x000fea0003800000 */
.L_x_2694:
[----:B0-----:R-:W-:Y:S01]  /*5600*/  LEA R60, P3, R16, R11, 0x1 ;  /* 0x0000000b103c7211 */ /* 0x001fe200078608ff */
[----:B------:R-:W-:-:S03]  /*5610*/  ULDC.64 UR4, c[0x0][0x208] ;  /* 0x0000820000047ab9 */ /* 0x000fc60000000a00 */
[----:B------:R-:W-:-:S05]  /*5620*/  LEA.HI.X R61, R16, R64, R17, 0x1, P3 ;  /* 0x00000040103d7211 */ /* 0x000fca00018f0c11 */
[----:B------:R0:W-:Y:S04]  /*5630*/  ST.E.128 desc[UR4][R60.64], R12 ;  /* 0x0000000c3c007985 */ /* 0x0001e8000c101d04 */
.L_x_2693:
[----:B------:R-:W-:Y:S05]  /*5640*/  BSYNC B2 ;  /* 0x0000000000027941 */ /* 0x000fea0003800000 */
.L_x_2692:
        /* <DEDUP_REMOVED lines=54> */
.L_x_2699:
[----:B------:R-:W-:Y:S05]  /*59b0*/  BSYNC B3 ;  /* 0x0000000000037941 */ /* 0x000fea0003800000 */
.L_x_2698:
[----:B------:R-:W-:Y:S01]  /*59c0*/  LEA R56, P3, R212, R11, 0x1 ;  /* 0x0000000bd4387211 */ /* 0x000fe200078608ff */
[----:B------:R-:W-:-:S03]  /*59d0*/  ULDC.64 UR4, c[0x0][0x208] ;  /* 0x0000820000047ab9 */ /* 0x000fc60000000a00 */
[----:B------:R-:W-:-:S05]  /*59e0*/  LEA.HI.X R57, R212, R64, R215, 0x1, P3 ;  /* 0x00000040d4397211 */ /* 0x000fca00018f0cd7 */
[----:B----4-:R0:W-:Y:S04]  /*59f0*/  ST.E.128 desc[UR4][R56.64], R12 ;  /* 0x0000000c38007985 */ /* 0x0101e8000c101d04 */
.L_x_2697:
[----:B------:R-:W-:Y:S05]  /*5a00*/  BSYNC B2 ;  /* 0x0000000000027941 */ /* 0x000fea0003800000 */
.L_x_2696:
        /* <DEDUP_REMOVED lines=54> */
.L_x_2703:
[----:B------:R-:W-:Y:S05]  /*5d70*/  BSYNC B3 ;  /* 0x0000000000037941 */ /* 0x000fea0003800000 */
.L_x_2702:
[----:B------:R-:W-:Y:S01]  /*5d80*/  LEA R52, P3, R19, R11, 0x1 ;  /* 0x0000000b13347211 */ /* 0x000fe200078608ff */
[----:B------:R-:W-:-:S03]  /*5d90*/  ULDC.64 UR4, c[0x0][0x208] ;  /* 0x0000820000047ab9 */ /* 0x000fc60000000a00 */
[----:B------:R-:W-:-:S05]  /*5da0*/  LEA.HI.X R53, R19, R64, R219, 0x1, P3 ;  /* 0x0000004013357211 */ /* 0x000fca00018f0cdb */
[----:B----4-:R0:W-:Y:S04]  /*5db0*/  ST.E.128 desc[UR4][R52.64], R12 ;  /* 0x0000000c34007985 */ /* 0x0101e8000c101d04 */
.L_x_2701:
[----:B------:R-:W-:Y:S05]  /*5dc0*/  BSYNC B2 ;  /* 0x0000000000027941 */ /* 0x000fea0003800000 */
.L_x_2700:
[----:B------:R-:W-:-:S13]  /*5dd0*/  ISETP.NE.AND P3, PT, R27, RZ, PT ;  /* 0x000000ff1b00720c */ /* 0x000fda0003f65270 */
[----:B------:R-:W-:Y:S05]  /*5de0*/  @!P3 BRA `(.L_x_2691) ;  /* 0x0000000000e0b947 */ /* 0x000fea0003800000 */
[----:B0---4-:R0:W4:Y:S01]  /*5df0*/  LDS.128 R12, [R84+0x2cc00] ;  /* 0x02cc0000540c7984 */ /* 0x0111220000000c00 */
[----:B------:R-:W-:Y:S01]  /*5e00*/  ISETP.GE.AND P3, PT, R223, R111, PT ;  /* 0x0000006fdf00720c */ /* 0x000fe20003f66270 */
[----:B------:R-:W-:-:S12]  /*5e10*/  BSSY B2, `(.L_x_2704) ;  /* 0x0000031000027945 */ /* 0x000fd80003800000 */
[----:B0-----:R-:W-:Y:S05]  /*5e20*/  @P3 BRA `(.L_x_2705) ;  /* 0x0000000000bc3947 */ /* 0x001fea0003800000 */
[--C-:B------:R-:W-:Y:S02]  /*5e30*/  SHF.R.U64 R48, R48, 0x10, R49.reuse ;  /* 0x0000001030307819 */ /* 0x100fe40000001231 */
[----:B------:R-:W-:Y:S02]  /*5e40*/  SHF.R.U32.HI R52, RZ, 0x10, R49 ;  /* 0x00000010ff347819 */ /* 0x000fe40000011631 */
[--C-:B------:R-:W-:Y:S02]  /*5e50*/  SHF.R.U64 R49, R50, 0x10, R51.reuse ;  /* 0x0000001032317819 */ /* 0x100fe40000001233 */
[----:B------:R-:W-:Y:S02]  /*5e60*/  SHF.R.U32.HI R50, RZ, 0x10, R51 ;  /* 0x00000010ff327819 */ /* 0x000fe40000011633 */
[----:B------:R-:W-:Y:S02]  /*5e70*/  PRMT R49, R137, 0x5410, R49 ;  /* 0x0000541089317816 */ /* 0x000fe40000000031 */
[----:B------:R-:W-:-:S02]  /*5e80*/  PRMT R48, R136, 0x5410, R48 ;  /* 0x0000541088307816 */ /* 0x000fc40000000030 */
[----:B------:R-:W-:Y:S02]  /*5e90*/  PRMT R137, R137, 0x5432, R50 ;  /* 0x0000543289897816 */ /* 0x000fe40000000032 */
[C---:B----4-:R-:W-:Y:S01]  /*5ea0*/  LOP3.LUT R53, R13.reuse, 0xffff0000, RZ, 0xc0, !PT ;  /* 0xffff00000d357812 */ /* 0x050fe200078ec0ff */
[----:B------:R-:W-:Y:S01]  /*5eb0*/  IMAD.U32 R13, R13, 0x10000, RZ ;  /* 0x000100000d0d7824 */ /* 0x000fe200078e00ff */
[C---:B------:R-:W-:Y:S01]  /*5ec0*/  LOP3.LUT R51, R49.reuse, 0xffff0000, RZ, 0xc0, !PT ;  /* 0xffff000031337812 */ /* 0x040fe200078ec0ff */
[----:B------:R-:W-:Y:S01]  /*5ed0*/  IMAD.U32 R49, R49, 0x10000, RZ ;  /* 0x0001000031317824 */ /* 0x000fe200078e00ff */
[C---:B------:R-:W-:Y:S01]  /*5ee0*/  LOP3.LUT R50, R48.reuse, 0xffff0000, RZ, 0xc0, !PT ;  /* 0xffff000030327812 */ /* 0x040fe200078ec0ff */
[----:B------:R-:W-:Y:S01]  /*5ef0*/  IMAD.U32 R48, R48, 0x10000, RZ ;  /* 0x0001000030307824 */ /* 0x000fe200078e00ff */
[----:B------:R-:W-:Y:S01]  /*5f00*/  PRMT R52, R136, 0x5432, R52 ;  /* 0x0000543288347816 */ /* 0x000fe20000000034 */
[C---:B------:R-:W-:Y:S02]  /*5f10*/  FMUL.FTZ R54, R53.reuse, R51 ;  /* 0x0000003335367220 */ /* 0x040fe40000410000 */
[----:B------:R-:W-:-:S02]  /*5f20*/  FMUL.FTZ R53, R53, R50 ;  /* 0x0000003235357220 */ /* 0x000fc40000410000 */
[C---:B------:R-:W-:Y:S01]  /*5f30*/  FFMA.FTZ R50, R13.reuse, R50, -R54 ;  /* 0x000000320d327223 */ /* 0x040fe20000010836 */
[----:B------:R-:W-:Y:S02]  /*5f40*/  IMAD.U32 R54, R52, 0x10000, RZ ;  /* 0x0001000034367824 */ /* 0x000fe400078e00ff */
[----:B------:R-:W-:Y:S01]  /*5f50*/  FFMA.FTZ R13, R13, R51, R53 ;  /* 0x000000330d0d7223 */ /* 0x000fe20000010035 */
[C---:B------:R-:W-:Y:S01]  /*5f60*/  LOP3.LUT R53, R14.reuse, 0xffff0000, RZ, 0xc0, !PT ;  /* 0xffff00000e357812 */ /* 0x040fe200078ec0ff */
        /* <DEDUP_REMOVED lines=27> */
.L_x_2705:
[----:B------:R-:W-:Y:S05]  /*6120*/  BSYNC B2 ;  /* 0x0000000000027941 */ /* 0x000fea0003800000 */
.L_x_2704:
[----:B------:R-:W-:Y:S01]  /*6130*/  LEA R48, P3, R22, R11, 0x1 ;  /* 0x0000000b16307211 */ /* 0x000fe200078608ff */
[----:B------:R-:W-:-:S03]  /*6140*/  ULDC.64 UR4, c[0x0][0x208] ;  /* 0x0000820000047ab9 */ /* 0x000fc60000000a00 */
[----:B------:R-:W-:-:S05]  /*6150*/  LEA.HI.X R49, R22, R64, R218, 0x1, P3 ;  /* 0x0000004016317211 */ /* 0x000fca00018f0cda */
[----:B----4-:R0:W-:Y:S04]  /*6160*/  ST.E.128 desc[UR4][R48.64], R12 ;  /* 0x0000000c30007985 */ /* 0x0101e8000c101d04 */
.L_x_2691:
[----:B------:R-:W-:Y:S05]  /*6170*/  BSYNC B1 ;  /* 0x0000000000017941 */ /* 0x000fea0003800000 */
.L_x_2690:
[----:B------:R-:W-:-:S03]  /*6180*/  UMOV UR4, 0xffffffff ;  /* 0xffffffff00047882 */ /* 0x000fc60000000000 */
[----:B------:R-:W-:Y:S05]  /*6190*/  BRA.DIV UR4, `(.L_x_2706) ;  /* 0x000002ce04ec7947 */ /* 0x000fea000b800000 */
[----:B01----:R-:W0:Y:S04]  /*61a0*/  SHFL.IDX PT, R118, R118, 0x2, 0x181f ;  /* 0x00581f0076767f89 */ /* 0x003e2800000e0000 */
[----:B---3--:R-:W1:Y:S02]  /*61b0*/  SHFL.IDX PT, R119, R119, 0x2, 0x181f ;  /* 0x00581f0077777f89 */ /* 0x008e6400000e0000 */
.L_x_3074:
[----:B------:R-:W-:Y:S05]  /*61c0*/  @P5 BRA `(.L_x_2707) ;  /* 0x0000005400805947 */ /* 0x000fea0003800000 */
[----:B------:R-:W-:Y:S01]  /*61d0*/  ISETP.NE.AND P3, PT, R4, RZ, PT ;  /* 0x000000ff0400720c */ /* 0x000fe20003f65270 */
[----:B------:R-:W-:-:S12]  /*61e0*/  BSSY B1, `(.L_x_2708) ;  /* 0x000003a000017945 */ /* 0x000fd80003800000 */
[----:B------:R-:W-:Y:S05]  /*61f0*/  @!P3 BRA `(.L_x_2709) ;  /* 0x0000000000e0b947 */ /* 0x000fea0003800000 */
[----:B----4-:R3:W4:Y:S01]  /*6200*/  LDS.128 R12, [R84+0x26400] ;  /* 0x02640000540c7984 */ /* 0x0107220000000c00 */
[----:B------:R-:W-:Y:S01]  /*6210*/  ISETP.GE.AND P3, PT, R216, R111, PT ;  /* 0x0000006fd800720c */ /* 0x000fe20003f66270 */
[----:B------:R-:W-:-:S12]  /*6220*/  BSSY B2, `(.L_x_2710) ;  /* 0x0000031000027945 */ /* 0x000fd80003800000 */
[----:B---3--:R-:W-:Y:S05]  /*6230*/  @P3 BRA `(.L_x_2711) ;  /* 0x0000000000bc3947 */ /* 0x008fea0003800000 */
        /* <DEDUP_REMOVED lines=13> */
[C---:B------:R-:W-:Y:S01]  /*6310*/  FMUL.FTZ R48, R49.reuse, R45 ;  /* 0x0000002d31307220 */ /* 0x040fe20000410000 */
        /* <DEDUP_REMOVED lines=33> */
.L_x_2711:
[----:B------:R-:W-:Y:S05]  /*6530*/  BSYNC B2 ;  /* 0x0000000000027941 */ /* 0x000fea0003800000 */
.L_x_2710:
[----:B-1----:R-:W-:Y:S01]  /*6540*/  LEA R44, P3, R16, R119, 0x1 ;  /* 0x00000077102c7211 */ /* 0x002fe200078608ff */
[----:B------:R-:W-:-:S03]  /*6550*/  ULDC.64 UR4, c[0x0][0x208] ;  /* 0x0000820000047ab9 */ /* 0x000fc60000000a00 */
[----:B0-----:R-:W-:-:S05]  /*6560*/  LEA.HI.X R45, R16, R118, R17, 0x1, P3 ;  /* 0x00000076102d7211 */ /* 0x001fca00018f0c11 */
[----:B----4-:R3:W-:Y:S04]  /*6570*/  ST.E.128 desc[UR4][R44.64], R12 ;  /* 0x0000000c2c007985 */ /* 0x0107e8000c101d04 */
.L_x_2709:
[----:B------:R-:W-:Y:S05]  /*6580*/  BSYNC B1 ;  /* 0x0000000000017941 */ /* 0x000fea0003800000 */
.L_x_2708:
        /* <DEDUP_REMOVED lines=56> */
.L_x_2715:
[----:B------:R-:W-:Y:S05]  /*6910*/  BSYNC B2 ;  /* 0x0000000000027941 */ /* 0x000fea0003800000 */
.L_x_2714:
[----:B------:R-:W-:Y:S02]  /*6920*/  ULDC.64 UR4, c[0x0][0x208] ;  /* 0x0000820000047ab9 */ /* 0x000fe40000000a00 */
[----:B----4-:R0:W-:Y:S03]  /*6930*/  ST.E.128 desc[UR4][R44.64], R12 ;  /* 0x0000000c2c007985 */ /* 0x0101e6000c101d04 */
.L_x_2713:
[----:B------:R-:W-:Y:S05]  /*6940*/  BSYNC B1 ;  /* 0x0000000000017941 */ /* 0x000fea0003800000 */
.L_x_2712:
        /* <DEDUP_REMOVED lines=9> */
[--C-:B------:R-:W-:Y:S01]  /*69e0*/  SHF.R.U64 R11, R36, 0x10, R37.reuse ;  /* 0x00000010240b7819 */ /* 0x100fe20000001225 */
[----:B---3--:R-:W-:Y:S01]  /*69f0*/  IMAD.U32 R46, R13, 0x10000, RZ ;  /* 0x000100000d2e7824 */ /* 0x008fe200078e00ff */
[----:B------:R-:W-:Y:S02]  /*6a00*/  SHF.R.U32.HI R36, RZ, 0x10, R37 ;  /* 0x00000010ff247819 */ /* 0x000fe40000011625 */
[----:B------:R-:W-:Y:S02]  /*6a10*/  SHF.R.U64 R37, R38, 0x10, R39 ;  /* 0x0000001026257819 */ /* 0x000fe40000001227 */
[----:B------:R-:W-:Y:S02]  /*6a20*/  PRMT R11, R132, 0x5410, R11 ;  /* 0x00005410840b7816 */ /* 0x000fe4000000000b */
[----:B------:R-:W-:Y:S02]  /*6a30*/  PRMT R37, R133, 0x5410, R37 ;  /* 0x0000541085257816 */ /* 0x000fe40000000025 */
[----:B------:R-:W-:Y:S01]  /*6a40*/  SHF.R.U32.HI R42, RZ, 0x10, R39 ;  /* 0x00000010ff2a7819 */ /* 0x000fe20000011627 */
[----:B------:R-:W-:Y:S01]  /*6a50*/  IMAD.U32 R39, R14, 0x10000, RZ ;  /* 0x000100000e277824 */ /* 0x000fe200078e00ff */
[----:B------:R-:W-:-:S02]  /*6a60*/  LOP3.LUT R44, R13, 0xffff0000, RZ, 0xc0, !PT ;  /* 0xffff00000d2c7812 */ /* 0x000fc400078ec0ff */
        /* <DEDUP_REMOVED lines=9> */
[----:B------:R-:W-:Y:S02]  /*6b00*/  IMAD.U32 R13, R42, 0x10000, RZ ;  /* 0x000100002a0d7824 */ /* 0x000fe400078e00ff */
[----:B------:R-:W-:Y:S01]  /*6b10*/  FFMA.FTZ R47, R46, R45, -R47 ;  /* 0x0000002d2e2f7223 */ /* 0x000fe2000001082f */
[----:B------:R-:W-:-:S02]  /*6b20*/  IMAD.U32 R45, R36, 0x10000, RZ ;  /* 0x00010000242d7824 */ /* 0x000fc400078e00ff */
[----:B------:R-:W-:Y:S01]  /*6b30*/  FFMA.FTZ R44, R46, R43, R44 ;  /* 0x0000002b2e2c7223 */ /* 0x000fe2000001002c */
[----:B------:R-:W-:Y:S01]  /*6b40*/  FMUL.FTZ R43, R14, R13 ;  /* 0x0000000d0e2b7220 */ /* 0x000fe20000410000 */
[----:B------:R-:W-:Y:S01]  /*6b50*/  LOP3.LUT R38, R15, 0xffff0000, RZ, 0xc0, !PT ;  /* 0xffff00000f267812 */ /* 0x000fe200078ec0ff */
[----:B------:R-:W-:Y:S02]  /*6b60*/  IMAD.U32 R46, R12, 0x10000, RZ ;  /* 0x000100000c2e7824 */ /* 0x000fe400078e00ff */
[-C--:B------:R-:W-:Y:S01]  /*6b70*/  FMUL.FTZ R14, R14, R45.reuse ;  /* 0x0000002d0e0e7220 */ /* 0x080fe20000410000 */
[----:B------:R-:W-:Y:S01]  /*6b80*/  LOP3.LUT R42, R42, 0xffff0000, RZ, 0xc0, !PT ;  /* 0xffff00002a2a7812 */ /* 0x000fe200078ec0ff */
[C---:B------:R-:W-:Y:S01]  /*6b90*/  FFMA.FTZ R43, R39.reuse, R45, -R43 ;  /* 0x0000002d272b7223 */ /* 0x040fe2000001082b */
[----:B------:R-:W-:Y:S01]  /*6ba0*/  LOP3.LUT R36, R36, 0xffff0000, RZ, 0xc0, !PT ;  /* 0xffff000024247812 */ /* 0x000fe200078ec0ff */
[----:B------:R-:W-:Y:S01]  /*6bb0*/  FFMA.FTZ R14, R39, R13, R14 ;  /* 0x0000000d270e7223 */ /* 0x000fe2000001000e */
[----:B------:R-:W-:Y:S01]  /*6bc0*/  LOP3.LUT R12, R12, 0xffff0000, RZ, 0xc0, !PT ;  /* 0xffff00000c0c7812 */ /* 0x000fe200078ec0ff */
[----:B------:R-:W-:Y:S01]  /*6bd0*/  FMUL.FTZ R13, R38, R42 ;  /* 0x0000002a260d7220 */ /* 0x000fe20000410000 */
[----:B------:R-:W-:-:S02]  /*6be0*/  IMAD.U32 R15, R15, 0x10000, RZ ;  /* 0x000100000f0f7824 */ /* 0x000fc400078e00ff */
[-C--:B------:R-:W-:Y:S01]  /*6bf0*/  FMUL.FTZ R39, R38, R36.reuse ;  /* 0x0000002426277220 */ /* 0x080fe20000410000 */
[----:B------:R-:W-:Y:S01]  /*6c00*/  F2FP.BF16.F32.PACK_AB R44, R44, R47 ;  /* 0x0000002f2c2c723e */ /* 0x000fe200000010ff */
[C---:B------:R-:W-:Y:S01]  /*6c10*/  FMUL.FTZ R38, R12.reuse, R37 ;  /* 0x000000250c267220 */ /* 0x040fe20000410000 */
[-C--:B------:R-:W-:Y:S01]  /*6c20*/  FMUL.FTZ R12, R12, R11.reuse ;  /* 0x0000000b0c0c7220 */ /* 0x080fe20000410000 */
[C---:B------:R-:W-:Y:S01]  /*6c30*/  FFMA.FTZ R13, R15.reuse, R36, -R13 ;  /* 0x000000240f0d7223 */ /* 0x040fe2000001080d */
[----:B------:R-:W-:Y:S01]  /*6c40*/  FFMA.FTZ R39, R15, R42, R39 ;  /* 0x0000002a0f277223 */ /* 0x000fe20000010027 */
[C---:B------:R-:W-:Y:S01]  /*6c50*/  FFMA.FTZ R38, R46.reuse, R11, -R38 ;  /* 0x0000000b2e267223 */ /* 0x040fe20000010826 */
[----:B------:R-:W-:Y:S01]  /*6c60*/  FFMA.FTZ R12, R46, R37, R12 ;  /* 0x000000252e0c7223 */ /* 0x000fe2000001000c */
[----:B------:R-:W-:Y:S02]  /*6c70*/  F2FP.BF16.F32.PACK_AB R14, R14, R43 ;  /* 0x0000002b0e0e723e */ /* 0x000fe400000010ff */
[----:B------:R-:W-:Y:S01]  /*6c80*/  F2FP.BF16.F32.PACK_AB R15, R39, R13 ;  /* 0x0000000d270f723e */ /* 0x000fe200000010ff */
[----:B------:R-:W-:Y:S01]  /*6c90*/  IMAD.MOV.U32 R13, RZ, RZ, R44 ;  /* 0x000000ffff0d7224 */ /* 0x000fe200078e002c */
[----:B------:R-:W-:-:S07]  /*6ca0*/  F2FP.BF16.F32.PACK_AB R12, R12, R38 ;  /* 0x000000260c0c723e */ /* 0x000fce00000010ff */
.L_x_2719:
[----:B------:R-:W-:Y:S05]  /*6cb0*/  BSYNC B2 ;  /* 0x0000000000027941 */ /* 0x000fea0003800000 */
.L_x_2718:
[----:B------:R-:W-:Y:S02]  /*6cc0*/  ULDC.64 UR4, c[0x0][0x208] ;  /* 0x0000820000047ab9 */ /* 0x000fe40000000a00 */
[----:B---3--:R0:W-:Y:S03]  /*6cd0*/  ST.E.128 desc[UR4][R40.64], R12 ;  /* 0x0000000c28007985 */ /* 0x0081e6000c101d04 */
.L_x_2717:
[----:B------:R-:W-:Y:S05]  /*6ce0*/  BSYNC B1 ;  /* 0x0000000000017941 */ /* 0x000fea0003800000 */
.L_x_2716:
        /* <DEDUP_REMOVED lines=12> */
[----:B------:R-:W-:Y:S01]  /*6db0*/  SHF.R.U32.HI R38, RZ, 0x10, R35 ;  /* 0x00000010ff267819 */ /* 0x000fe20000011623 */
[----:B------:R-:W-:Y:S01]  /*6dc0*/  IMAD.U32 R35, R12, 0x10000, RZ ;  /* 0x000100000c237824 */ /* 0x000fe200078e00ff */
        /* <DEDUP_REMOVED lines=14> */
[----:B------:R-:W-:Y:S01]  /*6eb0*/  FMUL.FTZ R43, R13, R42 ;  /* 0x0000002a0d2b7220 */ /* 0x000fe20000410000 */
[----:B------:R-:W-:Y:S01]  /*6ec0*/  LOP3.LUT R121, R121, 0xffff0000, RZ, 0xc0, !PT ;  /* 0xffff000079797812 */ /* 0x000fe200078ec0ff */
[----:B------:R-:W-:Y:S01]  /*6ed0*/  FMUL.FTZ R13, R13, R41 ;  /* 0x000000290d0d7220 */ /* 0x000fe20000410000 */
[----:B------:R-:W-:Y:S01]  /*6ee0*/  LOP3.LUT R120, R120, 0xffff0000, RZ, 0xc0, !PT ;  /* 0xffff000078787812 */ /* 0x000fe200078ec0ff */
[----:B------:R-:W-:Y:S01]  /*6ef0*/  IMAD.U32 R34, R34, 0x10000, RZ ;  /* 0x0001000022227824 */ /* 0x000fe200078e00ff */
[----:B------:R-:W-:Y:S01]  /*6f00*/  LOP3.LUT R12, R12, 0xffff0000, RZ, 0xc0, !PT ;  /* 0xffff00000c0c7812 */ /* 0x000fe200078ec0ff */
[----:B------:R-:W-:-:S02]  /*6f10*/  IMAD.U32 R33, R33, 0x10000, RZ ;  /* 0x0001000021217824 */ /* 0x000fc400078e00ff */
[----:B------:R-:W-:Y:S01]  /*6f20*/  FFMA.FTZ R43, R40, R41, -R43 ;  /* 0x00000029282b7223 */ /* 0x000fe2000001082b */
[----:B------:R-:W-:Y:S01]  /*6f30*/  FFMA.FTZ R45, R32, R39, -R45 ;  /* 0x00000027202d7223 */ /* 0x000fe2000001082d */
[----:B------:R-:W-:Y:S01]  /*6f40*/  FFMA.FTZ R40, R40, R42, R13 ;  /* 0x0000002a28287223 */ /* 0x000fe2000001000d */
[----:B------:R-:W-:Y:S01]  /*6f50*/  FFMA.FTZ R32, R32, R38, R11 ;  /* 0x0000002620207223 */ /* 0x000fe2000001000b */
[C---:B------:R-:W-:Y:S01]  /*6f60*/  FMUL.FTZ R38, R14.reuse, R121 ;  /* 0x000000790e267220 */ /* 0x040fe20000410000 */
[----:B------:R-:W-:Y:S01]  /*6f70*/  FMUL.FTZ R42, R14, R120 ;  /* 0x000000780e2a7220 */ /* 0x000fe20000410000 */
[----:B------:R-:W-:Y:S02]  /*6f80*/  IMAD.U32 R15, R15, 0x10000, RZ ;  /* 0x000100000f0f7824 */ /* 0x000fe400078e00ff */
        /* <DEDUP_REMOVED lines=11> */
.L_x_2721:
[----:B------:R-:W-:Y:S05]  /*7040*/  BSYNC B1 ;  /* 0x0000000000017941 */ /* 0x000fea0003800000 */
.L_x_2720:
[----:B------:R-:W-:Y:S02]  /*7050*/  ULDC.64 UR4, c[0x0][0x208] ;  /* 0x0000820000047ab9 */ /* 0x000fe40000000a00 */
[----:B---3--:R0:W-:Y:S01]  /*7060*/  ST.E.128 desc[UR4][R36.64], R12 ;  /* 0x0000000c24007985 */ /* 0x0081e2000c101d04 */
[----:B------:R-:W-:Y:S05]  /*7070*/  BRA `(.L_x_2707) ;  /* 0x0000004400d47947 */ /* 0x000fea0003800000 */
.L_x_2662:
        /* <DEDUP_REMOVED lines=14> */
[-C--:B------:R-:W-:Y:S02]  /*7160*/  ISETP.GE.AND P4, PT, R16, R111.reuse, PT ;  /* 0x0000006f1000720c */ /* 0x080fe40003f86270 */
[----:B------:R-:W-:Y:S02]  /*7170*/  CS2R R38, SRZ ;  /* 0x0000000000267805 */ /* 0x000fe4000001ff00 */
[----:B------:R-:W-:Y:S01]  /*7180*/  LEA R40, P5, R32, UR4, 0x1 ;  /* 0x0000000420287c11 */ /* 0x000fe2000f8a08ff */
[----:B------:R-:W-:Y:S01]  /*7190*/  IMAD.X R33, R11, 0x1, R6, P0 ;  /* 0x000000010b217824 */ /* 0x000fe200000e0606 */
[----:B------:R-:W-:Y:S02]  /*71a0*/  ISETP.GE.AND P0, PT, R214, R111, PT ;  /* 0x0000006fd600720c */ /* 0x000fe40003f06270 */
[----:B------:R-:W-:-:S02]  /*71b0*/  CS2R R36, SRZ ;  /* 0x0000000000247805 */ /* 0x000fc4000001ff00 */
[----:B------:R-:W-:Y:S01]  /*71c0*/  CS2R R34, SRZ ;  /* 0x0000000000227805 */ /* 0x000fe2000001ff00 */
[----:B------:R-:W-:Y:S01]  /*71d0*/  ULDC.64 UR6, c[0x0][0x208] ;  /* 0x0000820000067ab9 */ /* 0x000fe20000000a00 */
[----:B------:R-:W-:Y:S01]  /*71e0*/  LEA.HI.X R41, R32, UR5, R33, 0x1, P5 ;  /* 0x0000000520297c11 */ /* 0x000fe2000a8f0c21 */
[----:B------:R-:W-:Y:S01]  /*71f0*/  ULDC.64 UR4, c[0x0][0x400] ;  /* 0x0001000000047ab9 */ /* 0x000fe20000000a00 */
[----:B------:R-:W-:Y:S02]  /*7200*/  IADD3 R42, P5, R92, R12, RZ ;  /* 0x0000000c5c2a7210 */ /* 0x000fe40007fbe0ff */
[----:B------:R-:W-:Y:S02]  /*7210*/  CS2R R32, SRZ ;  /* 0x0000000000207805 */ /* 0x000fe4000001ff00 */
[----:B------:R-:W-:Y:S01]  /*7220*/  CS2R R46, SRZ ;  /* 0x00000000002e7805 */ /* 0x000fe2000001ff00 */
[----:B------:R-:W5:Y:S01]  /*7230*/  @!P4 LDG.E.128 R36, desc[UR6][R40.64] ;  /* 0x000000062824c981 */ /* 0x000f62000c1e1d00 */
[----:B------:R-:W-:Y:S01]  /*7240*/  IMAD.X R43, R80, 0x1, R8, P5 ;  /* 0x00000001502b7824 */ /* 0x000fe200028e0608 */
[----:B------:R-:W-:-:S02]  /*7250*/  LEA R48, P5, R42, UR4, 0x1 ;  /* 0x000000042a307c11 */ /* 0x000fc4000f8a08ff */
[----:B------:R0:W5:Y:S01]  /*7260*/  @!P0 LDG.E.128 R32, desc[UR6][R40.64+0x80] ;  /* 0x0000800628208981 */ /* 0x000162000c1e1d00 */
[----:B------:R-:W-:Y:S02]  /*7270*/  CS2R R44, SRZ ;  /* 0x00000000002c7805 */ /* 0x000fe4000001ff00 */
[----:B------:R-:W-:Y:S02]  /*7280*/  LEA.HI.X R49, R42, UR5, R43, 0x1, P5 ;  /* 0x000000052a317c11 */ /* 0x000fe4000a8f0c2b */
[----:B------:R-:W-:-:S03]  /*7290*/  CS2R R42, SRZ ;  /* 0x00000000002a7805 */ /* 0x000fc6000001ff00 */
[----:B------:R1:W5:Y:S01]  /*72a0*/  @!P4 LDG.E.128 R44, desc[UR6][R48.64] ;  /* 0x00000006302cc981 */ /* 0x000362000c1e1d00 */
[----:B0-----:R-:W-:-:S06]  /*72b0*/  CS2R R40, SRZ ;  /* 0x0000000000287805 */ /* 0x001fcc000001ff00 */
[----:B------:R1:W5:Y:S02]  /*72c0*/  @!P0 LDG.E.128 R40, desc[UR6][R48.64+0x80] ;  /* 0x0000800630288981 */ /* 0x000364000c1e1d00 */
.L_x_2723:
[----:B------:R-:W-:Y:S05]  /*72d0*/  BSYNC B1 ;  /* 0x0000000000017941 */ /* 0x000fea0003800000 */
.L_x_2722:
[----:B-1---5:R-:W-:Y:S01]  /*72e0*/  IMAD.MOV.U32 R48, RZ, RZ, R34 ;  /* 0x000000ffff307224 */ /* 0x022fe200078e0022 */
        /* <DEDUP_REMOVED lines=21> */
[----:B------:R-:W-:-:S03]  /*7440*/  IMAD.MOV.U32 R48, RZ, RZ, R42 ;  /* 0x000000ffff307224 */ /* 0x000fc600078e002a */
[----:B------:R-:W-:Y:S01]  /*7450*/  PRMT R135, R135, 0x5410, R49 ;  /* 0x0000541087877816 */ /* 0x000fe20000000031 */
[----:B------:R-:W-:Y:S01]  /*7460*/  IMAD.MOV.U32 R49, RZ, RZ, R40 ;  /* 0x000000ffff317224 */ /* 0x000fe200078e0028 */
        /* <DEDUP_REMOVED lines=10> */
[----:B------:R-:W-:-:S02]  /*7510*/  CS2R R48, SRZ ;  /* 0x0000000000307805 */ /* 0x000fc4000001ff00 */
        /* <DEDUP_REMOVED lines=13> */
[----:B------:R-:W-:Y:S02]  /*75f0*/  LEA R64, P5, R50, UR6, 0x1 ;  /* 0x0000000632407c11 */ /* 0x000fe4000f8a08ff */
[----:B------:R-:W-:Y:S02]  /*7600*/  LEA.HI.X R57, R48, UR5, R49, 0x1, P0 ;  /* 0x0000000530397c11 */ /* 0x000fe400080f0c31 */
[----:B------:R-:W-:Y:S02]  /*7610*/  CS2R R48, SRZ ;  /* 0x0000000000307805 */ /* 0x000fe4000001ff00 */
[----:B------:R-:W-:-:S02]  /*7620*/  LEA.HI.X R65, R50, UR7, R51, 0x1, P5 ;  /* 0x0000000732417c11 */ /* 0x000fc4000a8f0c33 */
[----:B------:R-:W-:Y:S02]  /*7630*/  CS2R R50, SRZ ;  /* 0x0000000000327805 */ /* 0x000fe4000001ff00 */
[-C--:B------:R-:W-:Y:S02]  /*7640*/  ISETP.GE.AND P0, PT, R16, R111.reuse, PT ;  /* 0x0000006f1000720c */ /* 0x080fe40003f06270 */
[----:B------:R-:W-:Y:S02]  /*7650*/  ISETP.GE.AND P5, PT, R214, R111, PT ;  /* 0x0000006fd600720c */ /* 0x000fe40003fa6270 */
[----:B------:R-:W-:Y:S02]  /*7660*/  CS2R R62, SRZ ;  /* 0x00000000003e7805 */ /* 0x000fe4000001ff00 */
[----:B------:R-:W-:Y:S02]  /*7670*/  CS2R R60, SRZ ;  /* 0x00000000003c7805 */ /* 0x000fe4000001ff00 */
[----:B------:R-:W-:-:S05]  /*7680*/  CS2R R58, SRZ ;  /* 0x00000000003a7805 */ /* 0x000fca000001ff00 */
[----:B------:R-:W5:Y:S04]  /*7690*/  @!P0 LDG.E.128 R52, desc[UR8][R56.64] ;  /* 0x0000000838348981 */ /* 0x000f68000c1e1d00 */
[----:B------:R0:W5:Y:S04]  /*76a0*/  @!P5 LDG.E.128 R48, desc[UR8][R56.64+0x80] ;  /* 0x000080083830d981 */ /* 0x000168000c1e1d00 */
[----:B------:R1:W5:Y:S01]  /*76b0*/  @!P0 LDG.E.128 R60, desc[UR8][R64.64] ;  /* 0x00000008403c8981 */ /* 0x000362000c1e1d00 */
[----:B0-----:R-:W-:-:S06]  /*76c0*/  CS2R R56, SRZ ;  /* 0x0000000000387805 */ /* 0x001fcc000001ff00 */
[----:B------:R1:W5:Y:S02]  /*76d0*/  @!P5 LDG.E.128 R56, desc[UR8][R64.64+0x80] ;  /* 0x000080084038d981 */ /* 0x000364000c1e1d00 */
.L_x_2725:
[----:B------:R-:W-:Y:S05]  /*76e0*/  BSYNC B1 ;  /* 0x0000000000017941 */ /* 0x000fea0003800000 */
.L_x_2724:
[----:B-1---5:R-:W-:Y:S01]  /*76f0*/  IMAD.MOV.U32 R65, RZ, RZ, R48 ;  /* 0x000000ffff417224 */ /* 0x022fe200078e0030 */
        /* <DEDUP_REMOVED lines=56> */
.L_x_2727:
[----:B------:R-:W-:Y:S05]  /*7a80*/  BSYNC B1 ;  /* 0x0000000000017941 */ /* 0x000fea0003800000 */
.L_x_2726:
        /* <DEDUP_REMOVED lines=32> */
.L_x_2728:
[----:B------:R-:W-:Y:S01]  /*7c90*/  IMAD R88, R213, 0x8, R23 ;  /* 0x00000008d5587824 */ /* 0x000fe200078e0217 */
[----:B------:R-:W-:Y:S01]  /*7ca0*/  SHF.L.U32 R89, R227, 0x1f, RZ ;  /* 0x0000001fe3597819 */ /* 0x000fe200000006ff */
[----:B------:R-:W-:Y:S03]  /*7cb0*/  BSSY B1, `(.L_x_2729) ;  /* 0x0000003000017945 */ /* 0x000fe60003800000 */
[----:B------:R-:W0:Y:S02]  /*7cc0*/  SYNCS.PHASECHK.TRANS64.TRYWAIT P6, [R88+URZ+0x38890], R89 ;  /* 0x03889059580075a7 */ /* 0x000e2400080c017f */
[----:B0-----:R-:W-:Y:S05]  /*7cd0*/  @!P6 BRA `(.L_x_2730) ;  /* 0x000002b40068e947 */ /* 0x001fea0003800000 */
.L_x_3075:
[----:B------:R-:W-:Y:S05]  /*7ce0*/  BSYNC B1 ;  /* 0x0000000000017941 */ /* 0x000fea0003800000 */
.L_x_2729:
[----:B------:R-:W1:Y:S01]  /*7cf0*/  LDC R128, c[0x0][0x2f4] ;  /* 0x0000bd00ff807b82 */ /* 0x000e620000000800 */
[----:B------:R-:W-:Y:S01]  /*7d00*/  UMOV UR4, 0xffffffff ;  /* 0xffffffff00047882 */ /* 0x000fe20000000000 */
[----:B-1----:R-:W-:Y:S02]  /*7d10*/  IMAD.IADD R129, R128, 0x1, -R112 ;  /* 0x0000000180817824 */ /* 0x002fe400078e0a70 */
[----:B------:R-:W-:Y:S05]  /*7d20*/  BRA.DIV UR4, `(.L_x_2731) ;  /* 0x000002b604687947 */ /* 0x000fea000b800000 */
[----:B------:R1:W2:Y:S04]  /*7d30*/  SHFL.IDX PT, R121, R118, RZ, 0x181f ;  /* 0x00181fff76797589 */ /* 0x0002a800000e0000 */
[----:B------:R1:W3:Y:S02]  /*7d40*/  SHFL.IDX PT, R11, R119, RZ, 0x181f ;  /* 0x00181fff770b7589 */ /* 0x0002e400000e0000 */
.L_x_3079:
        /* <DEDUP_REMOVED lines=8> */
[C---:B------:R-:W-:Y:S01]  /*7dd0*/  IMAD.SHL.U32 R14, R225.reuse, 0x40, RZ ;  /* 0x00000040e10e7824 */ /* 0x040fe200078e00ff */
        /* <DEDUP_REMOVED lines=30> */
[--C-:B------:R-:W-:Y:S02]  /*7fc0*/  SHF.R.U64 R44, R46, 0x10, R47.reuse ;  /* 0x000000102e2c7819 */ /* 0x100fe4000000122f */
[----:B------:R-:W-:Y:S02]  /*7fd0*/  SHF.R.U32.HI R135, RZ, 0x10, R47 ;  /* 0x00000010ff877819 */ /* 0x000fe4000001162f */
[----:B------:R-:W-:Y:S02]  /*7fe0*/  PRMT R36, R133, 0x5432, R36 ;  /* 0x0000543285247816 */ /* 0x000fe40000000024 */
[----:B------:R-:W-:Y:S02]  /*7ff0*/  PRMT R47, R161, 0x5410, R45 ;  /* 0x00005410a12f7816 */ /* 0x000fe4000000002d */
[----:B------:R-:W-:Y:S02]  /*8000*/  SHF.R.U32.HI R133, RZ, 0x10, R39 ;  /* 0x00000010ff857819 */ /* 0x000fe40000011627 */
[----:B------:R-:W-:-:S02]  /*8010*/  PRMT R39, R140, 0x5410, R37 ;  /* 0x000054108c277816 */ /* 0x000fc40000000025 */
[----:B------:R-:W-:Y:S02]  /*8020*/  PRMT R37, R141, 0x5432, R38 ;  /* 0x000054328d257816 */ /* 0x000fe40000000026 */
[----:B------:R-:W-:Y:S01]  /*8030*/  PRMT R38, R140, 0x5432, R44 ;  /* 0x000054328c267816 */ /* 0x000fe2000000002c */
[----:B---3--:R-:W-:Y:S01]  /*8040*/  IMAD.U32 R140, R81, 0x10000, RZ ;  /* 0x00010000518c7824 */ /* 0x008fe200078e00ff */
[----:B------:R-:W-:Y:S01]  /*8050*/  PRMT R46, R141, 0x5410, R133 ;  /* 0x000054108d2e7816 */ /* 0x000fe20000000085 */
[C---:B------:R-:W-:Y:S01]  /*8060*/  IMAD.U32 R44, R47.reuse, 0x10000, RZ ;  /* 0x000100002f2c7824 */ /* 0x040fe200078e00ff */
[----:B------:R-:W-:Y:S01]  /*8070*/  PRMT R133, R160, 0x5410, R135 ;  /* 0x00005410a0857816 */ /* 0x000fe20000000087 */
[----:B------:R-:W-:Y:S01]  /*8080*/  IMAD.U32 R141, R134, 0x10000, RZ ;  /* 0x00010000868d7824 */ /* 0x000fe200078e00ff */
[----:B------:R-:W-:Y:S01]  /*8090*/  LOP3.LUT R47, R47, 0xffff0000, RZ, 0xc0, !PT ;  /* 0xffff00002f2f7812 */ /* 0x000fe200078ec0ff */
[----:B------:R-:W-:Y:S01]  /*80a0*/  FMUL.FTZ R45, R140, R44 ;  /* 0x0000002c8c2d7220 */ /* 0x000fe20000410000 */
[----:B----4-:R-:W-:-:S02]  /*80b0*/  IMAD.U32 R135, R13, 0x10000, RZ ;  /* 0x000100000d877824 */ /* 0x010fc400078e00ff */
[-C--:B------:R-:W-:Y:S01]  /*80c0*/  FMUL.FTZ R140, R140, R141.reuse ;  /* 0x0000008d8c8c7220 */ /* 0x080fe20000410000 */
[----:B------:R-:W-:Y:S01]  /*80d0*/  LOP3.LUT R81, R81, 0xffff0000, RZ, 0xc0, !PT ;  /* 0xffff000051517812 */ /* 0x000fe200078ec0ff */
[C---:B------:R-:W-:Y:S02]  /*80e0*/  FFMA.FTZ R45, R135.reuse, R141, -R45 ;  /* 0x0000008d872d7223 */ /* 0x040fe4000001082d */
[----:B------:R-:W-:Y:S01]  /*80f0*/  FFMA.FTZ R44, R135, R44, R140 ;  /* 0x0000002c872c7223 */ /* 0x000fe2000001008c */
[----:B------:R-:W-:Y:S01]  /*8100*/  LOP3.LUT R135, R134, 0xffff0000, RZ, 0xc0, !PT ;  /* 0xffff000086877812 */ /* 0x000fe200078ec0ff */
[----:B------:R-:W-:Y:S01]  /*8110*/  IMAD.U32 R140, R83, 0x10000, RZ ;  /* 0x00010000538c7824 */ /* 0x000fe200078e00ff */
[----:B------:R-:W-:Y:S01]  /*8120*/  LOP3.LUT R134, R13, 0xffff0000, RZ, 0xc0, !PT ;  /* 0xffff00000d867812 */ /* 0x000fe200078ec0ff */
[C---:B------:R-:W-:Y:S01]  /*8130*/  FMUL.FTZ R13, R81.reuse, R47 ;  /* 0x0000002f510d7220 */ /* 0x040fe20000410000 */
[----:B------:R-:W-:Y:S02]  /*8140*/  IMAD.U32 R141, R46, 0x10000, RZ ;  /* 0x000100002e8d7824 */ /* 0x000fe400078e00ff */
[-C--:B------:R-:W-:Y:S01]  /*8150*/  FMUL.FTZ R81, R81, R135.reuse ;  /* 0x0000008751517220 */ /* 0x080fe20000410000 */
[----:B------:R-:W-:Y:S01]  /*8160*/  LOP3.LUT R83, R83, 0xffff0000, RZ, 0xc0, !PT ;  /* 0xffff000053537812 */ /* 0x000fe200078ec0ff */
[----:B------:R-:W-:Y:S01]  /*8170*/  FFMA.FTZ R13, R134, R135, -R13 ;  /* 0x00000087860d7223 */ /* 0x000fe2000001080d */
[----:B------:R-:W-:-:S02]  /*8180*/  IMAD.U32 R135, R15, 0x10000, RZ ;  /* 0x000100000f877824 */ /* 0x000fc400078e00ff */
[----:B------:R-:W-:Y:S01]  /*8190*/  FFMA.FTZ R47, R134, R47, R81 ;  /* 0x0000002f862f7223 */ /* 0x000fe20000010051 */
[C---:B------:R-:W-:Y:S01]  /*81a0*/  IMAD.U32 R134, R133.reuse, 0x10000, RZ ;  /* 0x0001000085867824 */ /* 0x040fe200078e00ff */
[----:B------:R-:W-:Y:S02]  /*81b0*/  LOP3.LUT R133, R133, 0xffff0000, RZ, 0xc0, !PT ;  /* 0xffff000085857812 */ /* 0x000fe400078ec0ff */
[----:B------:R-:W-:Y:S01]  /*81c0*/  F2FP.BF16.F32.PACK_AB R13, R13, R45 ;  /* 0x0000002d0d0d723e */ /* 0x000fe200000010ff */
[C---:B------:R-:W-:Y:S01]  /*81d0*/  FMUL.FTZ R81, R140.reuse, R134 ;  /* 0x000000868c517220 */ /* 0x040fe20000410000 */
[-C--:B------:R-:W-:Y:S01]  /*81e0*/  FMUL.FTZ R140, R140, R141.reuse ;  /* 0x0000008d8c8c7220 */ /* 0x080fe20000410000 */
[----:B------:R-:W-:Y:S01]  /*81f0*/  F2FP.BF16.F32.PACK_AB R44, R47, R44 ;  /* 0x0000002c2f2c723e */ /* 0x000fe200000010ff */
[----:B------:R-:W-:Y:S02]  /*8200*/  IMAD.U32 R47, R12, 0x10000, RZ ;  /* 0x000100000c2f7824 */ /* 0x000fe400078e00ff */
[C---:B------:R-:W-:Y:S01]  /*8210*/  FFMA.FTZ R81, R135.reuse, R141, -R81 ;  /* 0x0000008d87517223 */ /* 0x040fe20000010851 */
[----:B------:R-:W-:Y:S01]  /*8220*/  FFMA.FTZ R134, R135, R134, R140 ;  /* 0x0000008687867223 */ /* 0x000fe2000001008c */
[----:B------:R-:W-:-:S02]  /*8230*/  LOP3.LUT R135, R46, 0xffff0000, RZ, 0xc0, !PT ;  /* 0xffff00002e877812 */ /* 0x000fc400078ec0ff */
[----:B------:R-:W-:Y:S01]  /*8240*/  LOP3.LUT R46, R15, 0xffff0000, RZ, 0xc0, !PT ;  /* 0xffff00000f2e7812 */ /* 0x000fe200078ec0ff */
[C---:B------:R-:W-:Y:S02]  /*8250*/  FMUL.FTZ R15, R83.reuse, R133 ;  /* 0x00000085530f7220 */ /* 0x040fe40000410000 */
[-C--:B------:R-:W-:Y:S02]  /*8260*/  FMUL.FTZ R83, R83, R135.reuse ;  /* 0x0000008753537220 */ /* 0x080fe40000410000 */
[C---:B------:R-:W-:Y:S02]  /*8270*/  FFMA.FTZ R15, R46.reuse, R135, -R15 ;  /* 0x000000872e0f7223 */ /* 0x040fe4000001080f */
[----:B------:R-:W-:Y:S01]  /*8280*/  FFMA.FTZ R46, R46, R133, R83 ;  /* 0x000000852e2e7223 */ /* 0x000fe20000010053 */
[C---:B------:R-:W-:Y:S01]  /*8290*/  IMAD.U32 R83, R36.reuse, 0x10000, RZ ;  /* 0x0001000024537824 */ /* 0x040fe200078e00ff */
[----:B------:R-:W-:Y:S02]  /*82a0*/  LOP3.LUT R36, R36, 0xffff0000, RZ, 0xc0, !PT ;  /* 0xffff000024247812 */ /* 0x000fe400078ec0ff */
[----:B------:R-:W-:Y:S01]  /*82b0*/  F2FP.BF16.F32.PACK_AB R15, R15, R81 ;  /* 0x000000510f0f723e */ /* 0x000fe200000010ff */
[----:B------:R-:W-:Y:S01]  /*82c0*/  IMAD.U32 R81, R80, 0x10000, RZ ;  /* 0x0001000050517824 */ /* 0x000fe200078e00ff */
[----:B------:R-:W-:Y:S01]  /*82d0*/  F2FP.BF16.F32.PACK_AB R134, R46, R134 ;  /* 0x000000862e86723e */ /* 0x000fe200000010ff */
[C---:B------:R-:W-:Y:S01]  /*82e0*/  IMAD.U32 R46, R37.reuse, 0x10000, RZ ;  /* 0x00010000252e7824 */ /* 0x040fe200078e00ff */
[----:B------:R-:W-:-:S03]  /*82f0*/  LOP3.LUT R37, R37, 0xffff0000, RZ, 0xc0, !PT ;  /* 0xffff000025257812 */ /* 0x000fc600078ec0ff */
        /* <DEDUP_REMOVED lines=35> */
.L_x_2737:
[----:B------:R-:W-:Y:S05]  /*8530*/  BSYNC B3 ;  /* 0x0000000000037941 */ /* 0x000fea0003800000 */
.L_x_2736:
[----:B------:R-:W-:Y:S01]  /*8540*/  LEA R36, P3, R10, R11, 0x1 ;  /* 0x0000000b0a247211 */ /* 0x000fe200078608ff */
[----:B------:R-:W-:-:S03]  /*8550*/  ULDC.64 UR4, c[0x0][0x208] ;  /* 0x0000820000047ab9 */ /* 0x000fc60000000a00 */
[----:B--2---:R-:W-:Y:S02]  /*8560*/  LEA.HI.X R37, R10, R121, R28, 0x1, P3 ;  /* 0x000000790a257211 */ /* 0x004fe400018f0c1c */
[----:B------:R-:W-:-:S03]  /*8570*/  ISETP.GE.AND P3, PT, R132, R128, PT ;  /* 0x000000808400720c */ /* 0x000fc60003f66270 */
[----:B----4-:R2:W-:Y:S10]  /*8580*/  ST.E.128 desc[UR4][R36.64], R12 ;  /* 0x0000000c24007985 */ /* 0x0105f4000c101d04 */
[----:B--2---:R-:W-:-:S05]  /*8590*/  @!P3 IMAD.WIDE R12, R132, 0x2, R120 ;  /* 0x00000002840cb825 */ /* 0x004fca00078e0278 */
[----:B---3--:R3:W-:Y:S02]  /*85a0*/  @!P3 ST.E.128 desc[UR4][R12.64], R80 ;  /* 0x000000500c00b985 */ /* 0x0087e4000c101d04 */
.L_x_2735:
[----:B------:R-:W-:Y:S05]  /*85b0*/  BSYNC B2 ;  /* 0x0000000000027941 */ /* 0x000fea0003800000 */
.L_x_2734:
[----:B------:R-:W-:-:S13]  /*85c0*/  ISETP.NE.AND P3, PT, R25, RZ, PT ;  /* 0x000000ff1900720c */ /* 0x000fda0003f65270 */
[----:B------:R-:W-:Y:S05]  /*85d0*/  @!P3 BRA `(.L_x_2733) ;  /* 0x000000080004b947 */ /* 0x000fea0003800000 */
[----:B------:R-:W4:Y:S01]  /*85e0*/  LDL R15, [R1+0x5c] ;  /* 0x00005c00010f7983 */ /* 0x000f220000100800 */
[----:B---3--:R-:W-:Y:S01]  /*85f0*/  SEL R12, R112, R129, !P1 ;  /* 0x00000081700c7207 */ /* 0x008fe20004800000 */
        /* <DEDUP_REMOVED lines=119> */
.L_x_2739:
[----:B------:R-:W-:Y:S05]  /*8d70*/  BSYNC B2 ;  /* 0x0000000000027941 */ /* 0x000fea0003800000 */
.L_x_2738:
[----:B------:R-:W-:Y:S01]  /*8d80*/  LEA R32, P3, R21, R11, 0x1 ;  /* 0x0000000b15207211 */ /* 0x000fe200078608ff */
[----:B------:R-:W-:-:S03]  /*8d90*/  ULDC.64 UR4, c[0x0][0x208] ;  /* 0x0000820000047ab9 */ /* 0x000fc60000000a00 */
[----:B--2---:R-:W-:Y:S02]  /*8da0*/  LEA.HI.X R33, R21, R121, R29, 0x1, P3 ;  /* 0x0000007915217211 */ /* 0x004fe400018f0c1d */
[----:B------:R-:W-:-:S03]  /*8db0*/  ISETP.GE.AND P3, PT, R44, R128, PT ;  /* 0x000000802c00720c */ /* 0x000fc60003f66270 */
[----:B----4-:R4:W-:Y:S10]  /*8dc0*/  ST.E.128 desc[UR4][R32.64], R12 ;  /* 0x0000000c20007985 */ /* 0x0109f4000c101d04 */
[----:B------:R-:W-:-:S05]  /*8dd0*/  @!P3 IMAD.WIDE R120, R44, 0x2, R120 ;  /* 0x000000022c78b825 */ /* 0x000fca00078e0278 */
[----:B---3--:R4:W-:Y:S02]  /*8de0*/  @!P3 ST.E.128 desc[UR4][R120.64], R36 ;  /* 0x000000247800b985 */ /* 0x0089e4000c101d04 */
.L_x_2733:
[----:B------:R-:W-:Y:S05]  /*8df0*/  BSYNC B1 ;  /* 0x0000000000017941 */ /* 0x000fea0003800000 */
.L_x_2732:
[----:B------:R-:W-:-:S03]  /*8e00*/  UMOV UR4, 0xffffffff ;  /* 0xffffffff00047882 */ /* 0x000fc60000000000 */
[----:B------:R-:W-:Y:S05]  /*8e10*/  BRA.DIV UR4, `(.L_x_2740) ;  /* 0x000002a604787947 */ /* 0x000fea000b800000 */
[----:B----4-:R4:W0:Y:S04]  /*8e20*/  SHFL.IDX PT, R37, R118, 0x1, 0x181f ;  /* 0x00381f0076257f89 */ /* 0x01082800000e0000 */
[----:B---3--:R4:W3:Y:S02]  /*8e30*/  SHFL.IDX PT, R11, R119, 0x1, 0x181f ;  /* 0x00381f00770b7f89 */ /* 0x0088e400000e0000 */
.L_x_3083:
        /* <DEDUP_REMOVED lines=8> */
[C---:B------:R-:W-:Y:S01]  /*8ec0*/  VIADD R14, R225.reuse, 0x20 ;  /* 0x00000020e10e7836 */ /* 0x040fe20000000000 */
        /* <DEDUP_REMOVED lines=48> */
[----:B------:R-:W-:Y:S01]  /*91d0*/  FMUL.FTZ R13, R33, R60 ;  /* 0x0000003c210d7220 */ /* 0x000fe20000410000 */
        /* <DEDUP_REMOVED lines=69> */
.L_x_2746:
[----:B------:R-:W-:Y:S05]  /*9630*/  BSYNC B3 ;  /* 0x0000000000037941 */ /* 0x000fea0003800000 */
.L_x_2745:
[----:B------:R-:W-:Y:S01]  /*9640*/  LEA R38, P3, R10, R11, 0x1 ;  /* 0x0000000b0a267211 */ /* 0x000fe200078608ff */
[----:B------:R-:W-:-:S03]  /*9650*/  ULDC.64 UR4, c[0x0][0x208] ;  /* 0x0000820000047ab9 */ /* 0x000fc60000000a00 */
[----:B0-----:R-:W-:Y:S02]  /*9660*/  LEA.HI.X R39, R10, R37, R28, 0x1, P3 ;  /* 0x000000250a277211 */ /* 0x001fe400018f0c1c */
[----:B------:R-:W-:-:S03]  /*9670*/  ISETP.GE.AND P3, PT, R40, R128, PT ;  /* 0x000000802800720c */ /* 0x000fc60003f66270 */
[----:B------:R0:W-:Y:S10]  /*9680*/  ST.E.128 desc[UR4][R38.64], R12 ;  /* 0x0000000c26007985 */ /* 0x0001f4000c101d04 */
[----:B0-----:R-:W-:-:S05]  /*9690*/  @!P3 IMAD.WIDE R12, R40, 0x2, R36 ;  /* 0x00000002280cb825 */ /* 0x001fca00078e0224 */
[----:B---3--:R3:W-:Y:S02]  /*96a0*/  @!P3 ST.E.128 desc[UR4][R12.64], R32 ;  /* 0x000000200c00b985 */ /* 0x0087e4000c101d04 */
.L_x_2744:
[----:B------:R-:W-:Y:S05]  /*96b0*/  BSYNC B2 ;  /* 0x0000000000027941 */ /* 0x000fea0003800000 */
.L_x_2743:
[----:B------:R-:W-:-:S13]  /*96c0*/  ISETP.NE.AND P3, PT, R25, RZ, PT ;  /* 0x000000ff1900720c */ /* 0x000fda0003f65270 */
[----:B------:R-:W-:Y:S05]  /*96d0*/  @!P3 BRA `(.L_x_2742) ;  /* 0x000000080004b947 */ /* 0x000fea0003800000 */
[----:B------:R-:W5:Y:S01]  /*96e0*/  LDL R15, [R1+0x58] ;  /* 0x00005800010f7983 */ /* 0x000f620000100800 */
[----:B---3--:R-:W-:Y:S01]  /*96f0*/  SEL R12, R112, R129, !P1 ;  /* 0x00000081700c7207 */ /* 0x008fe20004800000 */
        /* <DEDUP_REMOVED lines=119> */
.L_x_2748:
[----:B------:R-:W-:Y:S05]  /*9e70*/  BSYNC B2 ;  /* 0x0000000000027941 */ /* 0x000fea0003800000 */
.L_x_2747:
[----:B------:R-:W-:Y:S01]  /*9e80*/  ISETP.GE.AND P4, PT, R40, R128, PT ;  /* 0x000000802800720c */ /* 0x000fe20003f86270 */
[----:B------:R-:W-:Y:S01]  /*9e90*/  ULDC.64 UR4, c[0x0][0x208] ;  /* 0x0000820000047ab9 */ /* 0x000fe20000000a00 */
[----:B------:R-:W-:-:S04]  /*9ea0*/  LEA R38, P3, R21, R11, 0x1 ;  /* 0x0000000b15267211 */ /* 0x000fc800078608ff */
[----:B0-----:R-:W-:-:S05]  /*9eb0*/  LEA.HI.X R39, R21, R37, R29, 0x1, P3 ;  /* 0x0000002515277211 */ /* 0x001fca00018f0c1d */
[----:B------:R0:W-:Y:S02]  /*9ec0*/  ST.E.128 desc[UR4][R38.64], R12 ;  /* 0x0000000c26007985 */ /* 0x0001e4000c101d04 */
[----:B------:R-:W-:-:S05]  /*9ed0*/  @!P4 IMAD.WIDE R36, R40, 0x2, R36 ;  /* 0x000000022824c825 */ /* 0x000fca00078e0224 */
[----:B---3--:R0:W-:Y:S02]  /*9ee0*/  @!P4 ST.E.128 desc[UR4][R36.64], R32 ;  /* 0x000000202400c985 */ /* 0x0081e4000c101d04 */
.L_x_2742:
[----:B------:R-:W-:Y:S05]  /*9ef0*/  BSYNC B1 ;  /* 0x0000000000017941 */ /* 0x000fea0003800000 */
.L_x_2741:
[----:B------:R-:W-:-:S03]  /*9f00*/  UMOV UR4, 0xffffffff ;  /* 0xffffffff00047882 */ /* 0x000fc60000000000 */
[----:B------:R-:W-:Y:S05]  /*9f10*/  BRA.DIV UR4, `(.L_x_2749) ;  /* 0x0000029604847947 */ /* 0x000fea000b800000 */
[----:B-1--4-:R-:W1:Y:S04]  /*9f20*/  SHFL.IDX PT, R118, R118, 0x2, 0x181f ;  /* 0x00581f0076767f89 */ /* 0x012e6800000e0000 */
[----:B------:R-:W4:Y:S02]  /*9f30*/  SHFL.IDX PT, R119, R119, 0x2, 0x181f ;  /* 0x00581f0077777f89 */ /* 0x000f2400000e0000 */
.L_x_3087:
        /* <DEDUP_REMOVED lines=37> */
[----:B------:R-:W-:Y:S01]  /*a190*/  SHF.R.U64 R38, R68, 0x10, R69 ;  /* 0x0000001044267819 */ /* 0x000fe20000001245 */
[----:B-1----:R-:W-:Y:S01]  /*a1a0*/  IMAD.U32 R42, R13, 0x10000, RZ ;  /* 0x000100000d2a7824 */ /* 0x002fe200078e00ff */
[----:B------:R-:W-:Y:S01]  /*a1b0*/  SHF.R.U32.HI R76, RZ, 0x10, R77 ;  /* 0x00000010ff4c7819 */ /* 0x000fe2000001164d */
[----:B------:R-:W-:Y:S01]  /*a1c0*/  IMAD.U32 R48, R35, 0x10000, RZ ;  /* 0x0001000023307824 */ /* 0x000fe200078e00ff */
[----:B------:R-:W-:Y:S02]  /*a1d0*/  SHF.R.U32.HI R68, RZ, 0x10, R69 ;  /* 0x00000010ff447819 */ /* 0x000fe40000011645 */
[----:B------:R-:W-:Y:S02]  /*a1e0*/  PRMT R76, R145, 0x5432, R76 ;  /* 0x00005432914c7816 */ /* 0x000fe4000000004c */
[----:B------:R-:W-:-:S02]  /*a1f0*/  PRMT R68, R143, 0x5432, R68 ;  /* 0x000054328f447816 */ /* 0x000fc40000000044 */
[--C-:B------:R-:W-:Y:S01]  /*a200*/  SHF.R.U64 R41, R78, 0x10, R79.reuse ;  /* 0x000000104e297819 */ /* 0x100fe2000000124f */
[----:B------:R-:W-:Y:S01]  /*a210*/  IMAD.U32 R44, R76, 0x10000, RZ ;  /* 0x000100004c2c7824 */ /* 0x000fe200078e00ff */
[----:B------:R-:W-:Y:S01]  /*a220*/  SHF.R.U32.HI R78, RZ, 0x10, R79 ;  /* 0x00000010ff4e7819 */ /* 0x000fe2000001164f */
[----:B------:R-:W-:Y:S01]  /*a230*/  IMAD.U32 R43, R68, 0x10000, RZ ;  /* 0x00010000442b7824 */ /* 0x000fe200078e00ff */
[--C-:B------:R-:W-:Y:S01]  /*a240*/  SHF.R.U64 R39, R70, 0x10, R71.reuse ;  /* 0x0000001046277819 */ /* 0x100fe20000001247 */
[CC--:B------:R-:W-:Y:S01]  /*a250*/  FMUL.FTZ R46, R45.reuse, R44.reuse ;  /* 0x0000002c2d2e7220 */ /* 0x0c0fe20000410000 */
[----:B------:R-:W-:Y:S01]  /*a260*/  LOP3.LUT R68, R68, 0xffff0000, RZ, 0xc0, !PT ;  /* 0xffff000044447812 */ /* 0x000fe200078ec0ff */
[-C--:B------:R-:W-:Y:S01]  /*a270*/  FMUL.FTZ R45, R45, R43.reuse ;  /* 0x0000002b2d2d7220 */ /* 0x080fe20000410000 */
[----:B------:R-:W-:Y:S01]  /*a280*/  SHF.R.U32.HI R70, RZ, 0x10, R71 ;  /* 0x00000010ff467819 */ /* 0x000fe20000011647 */
[----:B------:R-:W-:Y:S01]  /*a290*/  FFMA.FTZ R43, R42, R43, -R46 ;  /* 0x0000002b2a2b7223 */ /* 0x000fe2000001082e */
[----:B------:R-:W-:Y:S01]  /*a2a0*/  PRMT R78, R144, 0x5432, R78 ;  /* 0x00005432904e7816 */ /* 0x000fe2000000004e */
[----:B------:R-:W-:Y:S01]  /*a2b0*/  FFMA.FTZ R42, R42, R44, R45 ;  /* 0x0000002c2a2a7223 */ /* 0x000fe2000001002d */
[----:B------:R-:W-:Y:S01]  /*a2c0*/  LOP3.LUT R44, R76, 0xffff0000, RZ, 0xc0, !PT ;  /* 0xffff00004c2c7812 */ /* 0x000fe200078ec0ff */
[----:B------:R-:W-:Y:S01]  /*a2d0*/  IMAD.U32 R46, R15, 0x10000, RZ ;  /* 0x000100000f2e7824 */ /* 0x000fe200078e00ff */
[----:B------:R-:W-:Y:S01]  /*a2e0*/  LOP3.LUT R45, R33, 0xffff0000, RZ, 0xc0, !PT ;  /* 0xffff0000212d7812 */ /* 0x000fe200078ec0ff */
[----:B------:R-:W-:Y:S01]  /*a2f0*/  IMAD.U32 R47, R78, 0x10000, RZ ;  /* 0x000100004e2f7824 */ /* 0x000fe200078e00ff */
[----:B------:R-:W-:-:S02]  /*a300*/  LOP3.LUT R13, R13, 0xffff0000, RZ, 0xc0, !PT ;  /* 0xffff00000d0d7812 */ /* 0x000fc400078ec0ff */
[----:B------:R-:W-:Y:S01]  /*a310*/  PRMT R70, R142, 0x5432, R70 ;  /* 0x000054328e467816 */ /* 0x000fe20000000046 */
[C---:B------:R-:W-:Y:S01]  /*a320*/  FMUL.FTZ R33, R45.reuse, R44 ;  /* 0x0000002c2d217220 */ /* 0x040fe20000410000 */
[-C--:B------:R-:W-:Y:S01]  /*a330*/  FMUL.FTZ R45, R45, R68.reuse ;  /* 0x000000442d2d7220 */ /* 0x080fe20000410000 */
[----:B------:R-:W-:Y:S02]  /*a340*/  LOP3.LUT R78, R78, 0xffff0000, RZ, 0xc0, !PT ;  /* 0xffff00004e4e7812 */ /* 0x000fe400078ec0ff */
[C---:B------:R-:W-:Y:S01]  /*a350*/  FFMA.FTZ R33, R13.reuse, R68, -R33 ;  /* 0x000000440d217223 */ /* 0x040fe20000010821 */
[----:B------:R-:W-:Y:S01]  /*a360*/  FFMA.FTZ R13, R13, R44, R45 ;  /* 0x0000002c0d0d7223 */ /* 0x000fe2000001002d */
[----:B------:R-:W-:Y:S02]  /*a370*/  IMAD.U32 R44, R70, 0x10000, RZ ;  /* 0x00010000462c7824 */ /* 0x000fe400078e00ff */
[----:B------:R-:W-:Y:S01]  /*a380*/  FMUL.FTZ R45, R48, R47 ;  /* 0x0000002f302d7220 */ /* 0x000fe20000410000 */
[----:B------:R-:W-:-:S02]  /*a390*/  PRMT R40, R145, 0x5410, R40 ;  /* 0x0000541091287816 */ /* 0x000fc40000000028 */
[----:B------:R-:W-:Y:S01]  /*a3a0*/  LOP3.LUT R70, R70, 0xffff0000, RZ, 0xc0, !PT ;  /* 0xffff000046467812 */ /* 0x000fe200078ec0ff */
[-C--:B------:R-:W-:Y:S01]  /*a3b0*/  FFMA.FTZ R45, R46, R44.reuse, -R45 ;  /* 0x0000002c2e2d7223 */ /* 0x080fe2000001082d */
[----:B------:R-:W-:Y:S01]  /*a3c0*/  FMUL.FTZ R44, R48, R44 ;  /* 0x0000002c302c7220 */ /* 0x000fe20000410000 */
[----:B------:R-:W-:Y:S01]  /*a3d0*/  PRMT R38, R143, 0x5410, R38 ;  /* 0x000054108f267816 */ /* 0x000fe20000000026 */
[----:B------:R-:W-:Y:S01]  /*a3e0*/  IMAD.U32 R48, R32, 0x10000, RZ ;  /* 0x0001000020307824 */ /* 0x000fe200078e00ff */
[----:B------:R-:W-:Y:S01]  /*a3f0*/  LOP3.LUT R15, R15, 0xffff0000, RZ, 0xc0, !PT ;  /* 0xffff00000f0f7812 */ /* 0x000fe200078ec0ff */
[----:B------:R-:W-:Y:S01]  /*a400*/  FFMA.FTZ R44, R46, R47, R44 ;  /* 0x0000002f2e2c7223 */ /* 0x000fe2000001002c */
[----:B------:R-:W-:Y:S01]  /*a410*/  LOP3.LUT R46, R35, 0xffff0000, RZ, 0xc0, !PT ;  /* 0xffff0000232e7812 */ /* 0x000fe200078ec0ff */
[----:B------:R-:W-:Y:S01]  /*a420*/  IMAD.U32 R47, R40, 0x10000, RZ ;  /* 0x00010000282f7824 */ /* 0x000fe200078e00ff */
[----:B------:R-:W-:Y:S01]  /*a430*/  LOP3.LUT R32, R32, 0xffff0000, RZ, 0xc0, !PT ;  /* 0xffff000020207812 */ /* 0x000fe200078ec0ff */
[----:B------:R-:W-:Y:S01]  /*a440*/  IMAD.U32 R49, R38, 0x10000, RZ ;  /* 0x0001000026317824 */ /* 0x000fe200078e00ff */
[----:B------:R-:W-:Y:S01]  /*a450*/  LOP3.LUT R40, R40, 0xffff0000, RZ, 0xc0, !PT ;  /* 0xffff000028287812 */ /* 0x000fe200078ec0ff */
[C---:B------:R-:W-:Y:S01]  /*a460*/  FMUL.FTZ R35, R46.reuse, R78 ;  /* 0x0000004e2e237220 */ /* 0x040fe20000410000 */
[-C--:B------:R-:W-:Y:S01]  /*a470*/  FMUL.FTZ R46, R46, R70.reuse ;  /* 0x000000462e2e7220 */ /* 0x080fe20000410000 */
[C---:B------:R-:W-:Y:S01]  /*a480*/  FMUL.FTZ R50, R48.reuse, R47 ;  /* 0x0000002f30327220 */ /* 0x040fe20000410000 */
[----:B------:R-:W-:Y:S01]  /*a490*/  FMUL.FTZ R48, R48, R49 ;  /* 0x0000003130307220 */ /* 0x000fe20000410000 */
[C---:B------:R-:W-:Y:S01]  /*a4a0*/  FFMA.FTZ R35, R15.reuse, R70, -R35 ;  /* 0x000000460f237223 */ /* 0x040fe20000010823 */
[----:B------:R-:W-:Y:S01]  /*a4b0*/  FFMA.FTZ R15, R15, R78, R46 ;  /* 0x0000004e0f0f7223 */ /* 0x000fe2000001002e */
[----:B------:R-:W-:Y:S01]  /*a4c0*/  IMAD.U32 R46, R12, 0x10000, RZ ;  /* 0x000100000c2e7824 */ /* 0x000fe200078e00ff */
[----:B------:R-:W-:-:S02]  /*a4d0*/  LOP3.LUT R38, R38, 0xffff0000, RZ, 0xc0, !PT ;  /* 0xffff000026267812 */ /* 0x000fc400078ec0ff */
[----:B------:R-:W-:Y:S01]  /*a4e0*/  PRMT R41, R144, 0x5410, R41 ;  /* 0x0000541090297816 */ /* 0x000fe20000000029 */
[C---:B------:R-:W-:Y:S01]  /*a4f0*/  FFMA.FTZ R50, R46.reuse, R49, -R50 ;  /* 0x000000312e327223 */ /* 0x040fe20000010832 */
[----:B------:R-:W-:Y:S01]  /*a500*/  FFMA.FTZ R48, R46, R47, R48 ;  /* 0x0000002f2e307223 */ /* 0x000fe20000010030 */
[----:B------:R-:W-:Y:S01]  /*a510*/  LOP3.LUT R46, R12, 0xffff0000, RZ, 0xc0, !PT ;  /* 0xffff00000c2e7812 */ /* 0x000fe200078ec0ff */
        /* <DEDUP_REMOVED lines=18> */
[----:B------:R-:W-:Y:S01]  /*a640*/  FMUL.FTZ R34, R34, R39 ;  /* 0x0000002722227220 */ /* 0x000fe20000410000 */
[----:B------:R-:W-:Y:S02]  /*a650*/  F2FP.BF16.F32.PACK_AB R33, R33, R43 ;  /* 0x0000002b2121723e */ /* 0x000fe400000010ff */
[C---:B------:R-:W-:Y:S01]  /*a660*/  FFMA.FTZ R38, R14.reuse, R39, -R38 ;  /* 0x000000270e267223 */ /* 0x040fe20000010826 */
[----:B------:R-:W-:Y:S01]  /*a670*/  F2FP.BF16.F32.PACK_AB R35, R35, R45 ;  /* 0x0000002d2323723e */ /* 0x000fe200000010ff */
[----:B------:R-:W-:Y:S01]  /*a680*/  FFMA.FTZ R34, R14, R41, R34 ;  /* 0x000000290e227223 */ /* 0x000fe20000010022 */
[----:B------:R-:W-:Y:S01]  /*a690*/  F2FP.BF16.F32.PACK_AB R42, R13, R42 ;  /* 0x0000002a0d2a723e */ /* 0x000fe200000010ff */
[----:B------:R-:W-:Y:S01]  /*a6a0*/  IMAD.MOV.U32 R13, RZ, RZ, R33 ;  /* 0x000000ffff0d7224 */ /* 0x000fe200078e0021 */
        /* <DEDUP_REMOVED lines=8> */
[----:B------:R-:W-:-:S07]  /*a730*/  F2FP.BF16.F32.PACK_AB R34, R34, R46 ;  /* 0x0000002e2222723e */ /* 0x000fce00000010ff */
.L_x_2753:
[----:B------:R-:W-:Y:S05]  /*a740*/  BSYNC B2 ;  /* 0x0000000000027941 */ /* 0x000fea0003800000 */
.L_x_2752:
[----:B------:R-:W-:Y:S01]  /*a750*/  ISETP.GE.AND P4, PT, R11, R128, PT ;  /* 0x000000800b00720c */ /* 0x000fe20003f86270 */
[----:B------:R-:W-:Y:S01]  /*a760*/  ULDC.64 UR4, c[0x0][0x208] ;  /* 0x0000820000047ab9 */ /* 0x000fe20000000a00 */
[----:B------:R-:W-:-:S04]  /*a770*/  LEA R38, P3, R10, R119, 0x1 ;  /* 0x000000770a267211 */ /* 0x000fc800078608ff */
[----:B------:R-:W-:-:S05]  /*a780*/  LEA.HI.X R39, R10, R118, R28, 0x1, P3 ;  /* 0x000000760a277211 */ /* 0x000fca00018f0c1c */
[----:B-1----:R1:W-:Y:S02]  /*a790*/  ST.E.128 desc[UR4][R38.64], R12 ;  /* 0x0000000c26007985 */ /* 0x0023e4000c101d04 */
[----:B-1----:R-:W-:-:S05]  /*a7a0*/  @!P4 IMAD.WIDE R12, R11, 0x2, R36 ;  /* 0x000000020b0cc825 */ /* 0x002fca00078e0224 */
[----:B0-----:R0:W-:Y:S02]  /*a7b0*/  @!P4 ST.E.128 desc[UR4][R12.64], R32 ;  /* 0x000000200c00c985 */ /* 0x0011e4000c101d04 */
.L_x_2751:
[----:B------:R-:W-:Y:S05]  /*a7c0*/  BSYNC B1 ;  /* 0x0000000000017941 */ /* 0x000fea0003800000 */
.L_x_2750:
[----:B------:R-:W-:-:S13]  /*a7d0*/  ISETP.NE.AND P3, PT, R25, RZ, PT ;  /* 0x000000ff1900720c */ /* 0x000fda0003f65270 */
[----:B------:R-:W-:Y:S05]  /*a7e0*/  @!P3 BRA `(.L_x_2707) ;  /* 0x0000000c00f8b947 */ /* 0x000fea0003800000 */
[----:B------:R-:W4:Y:S01]  /*a7f0*/  LDL R15, [R1+0x54] ;  /* 0x00005400010f7983 */ /* 0x000f220000100800 */
[----:B------:R-:W-:Y:S01]  /*a800*/  SEL R129, R112, R129, !P1 ;  /* 0x0000008170817207 */ /* 0x000fe20004800000 */
[C---:B------:R-:W-:Y:S01]  /*a810*/  VIADD R14, R225.reuse, 0x40 ;  /* 0x00000040e10e7836 */ /* 0x040fe20000000000 */
[----:B------:R-:W-:Y:S01]  /*a820*/  ISETP.GE.AND P4, PT, R214, R111, PT ;  /* 0x0000006fd600720c */ /* 0x000fe20003f86270 */
[----:B0--3--:R-:W-:Y:S01]  /*a830*/  VIADD R12, R225, 0x40 ;  /* 0x00000040e10c7836 */ /* 0x009fe20000000000 */
        /* <DEDUP_REMOVED lines=32> */
[----:B------:R-:W-:Y:S02]  /*aa40*/  PRMT R44, R137, 0x5432, R44 ;  /* 0x00005432892c7816 */ /* 0x000fe4000000002c */
        /* <DEDUP_REMOVED lines=12> */
[----:B------:R-:W-:-:S02]  /*ab10*/  LOP3.LUT R43, R33, 0xffff0000, RZ, 0xc0, !PT ;  /* 0xffff0000212b7812 */ /* 0x000fc400078ec0ff */
[----:B------:R-:W-:Y:S02]  /*ab20*/  PRMT R64, R137, 0x5410, R64 ;  /* 0x0000541089407816 */ /* 0x000fe40000000040 */
[----:B------:R-:W-:Y:S01]  /*ab30*/  SHF.R.U64 R74, R74, 0x10, R75 ;  /* 0x000000104a4a7819 */ /* 0x000fe2000000124b */
[C---:B------:R-:W-:Y:S01]  /*ab40*/  FMUL.FTZ R33, R43.reuse, R42 ;  /* 0x0000002a2b217220 */ /* 0x040fe20000410000 */
[-C--:B------:R-:W-:Y:S01]  /*ab50*/  FMUL.FTZ R43, R43, R44.reuse ;  /* 0x0000002c2b2b7220 */ /* 0x080fe20000410000 */
[----:B------:R-:W-:Y:S02]  /*ab60*/  SHF.R.U64 R66, R66, 0x10, R67 ;  /* 0x0000001042427819 */ /* 0x000fe40000001243 */
[C---:B------:R-:W-:Y:S01]  /*ab70*/  FFMA.FTZ R33, R13.reuse, R44, -R33 ;  /* 0x0000002c0d217223 */ /* 0x040fe20000010821 */
[----:B------:R-:W-:Y:S01]  /*ab80*/  FFMA.FTZ R13, R13, R42, R43 ;  /* 0x0000002a0d0d7223 */ /* 0x000fe2000001002b */
[----:B------:R-:W-:Y:S01]  /*ab90*/  SHF.R.U32.HI R43, RZ, 0x10, R75 ;  /* 0x00000010ff2b7819 */ /* 0x000fe2000001164b */
[----:B------:R-:W-:Y:S01]  /*aba0*/  IMAD.U32 R44, R15, 0x10000, RZ ;  /* 0x000100000f2c7824 */ /* 0x000fe200078e00ff */
[----:B------:R-:W-:-:S02]  /*abb0*/  SHF.R.U32.HI R42, RZ, 0x10, R67 ;  /* 0x00000010ff2a7819 */ /* 0x000fc40000011643 */
        /* <DEDUP_REMOVED lines=8> */
[----:B------:R-:W-:Y:S01]  /*ac40*/  PRMT R74, R138, 0x5410, R74 ;  /* 0x000054108a4a7816 */ /* 0x000fe2000000004a */
[-C--:B------:R-:W-:Y:S01]  /*ac50*/  FMUL.FTZ R48, R48, R46.reuse ;  /* 0x0000002e30307220 */ /* 0x080fe20000410000 */
[----:B------:R-:W-:Y:S01]  /*ac60*/  PRMT R66, R136, 0x5410, R66 ;  /* 0x0000541088427816 */ /* 0x000fe20000000042 */
[----:B------:R-:W-:Y:S01]  /*ac70*/  FFMA.FTZ R47, R44, R46, -R47 ;  /* 0x0000002e2c2f7223 */ /* 0x000fe2000001082f */
[----:B------:R-:W-:-:S02]  /*ac80*/  IMAD.U32 R46, R32, 0x10000, RZ ;  /* 0x00010000202e7824 */ /* 0x000fc400078e00ff */
[----:B------:R-:W-:Y:S01]  /*ac90*/  FFMA.FTZ R48, R44, R45, R48 ;  /* 0x0000002d2c307223 */ /* 0x000fe20000010030 */
[----:B------:R-:W-:Y:S01]  /*aca0*/  LOP3.LUT R44, R35, 0xffff0000, RZ, 0xc0, !PT ;  /* 0xffff0000232c7812 */ /* 0x000fe200078ec0ff */
[----:B------:R-:W-:Y:S01]  /*acb0*/  IMAD.U32 R49, R74, 0x10000, RZ ;  /* 0x000100004a317824 */ /* 0x000fe200078e00ff */
[----:B------:R-:W-:Y:S02]  /*acc0*/  LOP3.LUT R32, R32, 0xffff0000, RZ, 0xc0, !PT ;  /* 0xffff000020207812 */ /* 0x000fe400078ec0ff */
[----:B------:R-:W-:Y:S01]  /*acd0*/  LOP3.LUT R74, R74, 0xffff0000, RZ, 0xc0, !PT ;  /* 0xffff00004a4a7812 */ /* 0x000fe200078ec0ff */
[C---:B------:R-:W-:Y:S01]  /*ace0*/  FMUL.FTZ R35, R44.reuse, R43 ;  /* 0x0000002b2c237220 */ /* 0x040fe20000410000 */
[-C--:B------:R-:W-:Y:S01]  /*acf0*/  FMUL.FTZ R44, R44, R42.reuse ;  /* 0x0000002a2c2c7220 */ /* 0x080fe20000410000 */
[----:B------:R-:W-:Y:S02]  /*ad00*/  F2FP.BF16.F32.PACK_AB R33, R33, R41 ;  /* 0x000000292121723e */ /* 0x000fe400000010ff */
[----:B------:R-:W-:Y:S01]  /*ad10*/  FFMA.FTZ R35, R15, R42, -R35 ;  /* 0x0000002a0f237223 */ /* 0x000fe20000010823 */
[----:B------:R-:W-:-:S02]  /*ad20*/  IMAD.U32 R42, R72, 0x10000, RZ ;  /* 0x00010000482a7824 */ /* 0x000fc400078e00ff */
[----:B------:R-:W-:Y:S01]  /*ad30*/  FFMA.FTZ R44, R15, R43, R44 ;  /* 0x0000002b0f2c7223 */ /* 0x000fe2000001002c */
[----:B------:R-:W-:Y:S01]  /*ad40*/  IMAD.U32 R43, R64, 0x10000, RZ ;  /* 0x00010000402b7824 */ /* 0x000fe200078e00ff */
[----:B------:R-:W-:Y:S01]  /*ad50*/  LOP3.LUT R72, R72, 0xffff0000, RZ, 0xc0, !PT ;  /* 0xffff000048487812 */ /* 0x000fe200078ec0ff */
[----:B------:R-:W-:Y:S02]  /*ad60*/  IMAD.U32 R15, R12, 0x10000, RZ ;  /* 0x000100000c0f7824 */ /* 0x000fe400078e00ff */
[----:B------:R-:W-:Y:S01]  /*ad70*/  FMUL.FTZ R45, R46, R42 ;  /* 0x0000002a2e2d7220 */ /* 0x000fe20000410000 */
[----:B------:R-:W-:Y:S01]  /*ad80*/  LOP3.LUT R64, R64, 0xffff0000, RZ, 0xc0, !PT ;  /* 0xffff000040407812 */ /* 0x000fe200078ec0ff */
[-C--:B------:R-:W-:Y:S01]  /*ad90*/  FMUL.FTZ R46, R46, R43.reuse ;  /* 0x0000002b2e2e7220 */ /* 0x080fe20000410000 */
[----:B------:R-:W-:Y:S01]  /*ada0*/  LOP3.LUT R12, R12, 0xffff0000, RZ, 0xc0, !PT ;  /* 0xffff00000c0c7812 */ /* 0x000fe200078ec0ff */
[C---:B------:R-:W-:Y:S01]  /*adb0*/  FFMA.FTZ R45, R15.reuse, R43, -R45 ;  /* 0x0000002b0f2d7223 */ /* 0x040fe2000001082d */
[C---:B------:R-:W-:Y:S01]  /*adc0*/  FMUL.FTZ R43, R32.reuse, R72 ;  /* 0x00000048202b7220 */ /* 0x040fe20000410000 */
[----:B------:R-:W-:Y:S01]  /*add0*/  FFMA.FTZ R46, R15, R42, R46 ;  /* 0x0000002a0f2e7223 */ /* 0x000fe2000001002e */
[----:B------:R-:W-:Y:S01]  /*ade0*/  FMUL.FTZ R32, R32, R64 ;  /* 0x0000004020207220 */ /* 0x000fe20000410000 */
[----:B------:R-:W-:-:S02]  /*adf0*/  IMAD.U32 R42, R34, 0x10000, RZ ;  /* 0x00010000222a7824 */ /* 0x000fc400078e00ff */
[----:B------:R-:W-:Y:S01]  /*ae00*/  FFMA.FTZ R43, R12, R64, -R43 ;  /* 0x000000400c2b7223 */ /* 0x000fe2000001082b */
[----:B------:R-:W-:Y:S02]  /*ae10*/  IMAD.U32 R15, R14, 0x10000, RZ ;  /* 0x000100000e0f7824 */ /* 0x000fe400078e00ff */
[----:B------:R-:W-:Y:S01]  /*ae20*/  FFMA.FTZ R32, R12, R72, R32 ;  /* 0x000000480c207223 */ /* 0x000fe20000010020 */
[----:B------:R-:W-:Y:S01]  /*ae30*/  LOP3.LUT R34, R34, 0xffff0000, RZ, 0xc0, !PT ;  /* 0xffff000022227812 */ /* 0x000fe200078ec0ff */
[----:B------:R-:W-:Y:S02]  /*ae40*/  IMAD.U32 R12, R66, 0x10000, RZ ;  /* 0x00010000420c7824 */ /* 0x000fe400078e00ff */
[----:B------:R-:W-:Y:S01]  /*ae50*/  FMUL.FTZ R50, R42, R49 ;  /* 0x000000312a327220 */ /* 0x000fe20000410000 */
[----:B------:R-:W-:Y:S02]  /*ae60*/  LOP3.LUT R66, R66, 0xffff0000, RZ, 0xc0, !PT ;  /* 0xffff000042427812 */ /* 0x000fe400078ec0ff */
[----:B------:R-:W-:Y:S01]  /*ae70*/  LOP3.LUT R14, R14, 0xffff0000, RZ, 0xc0, !PT ;  /* 0xffff00000e0e7812 */ /* 0x000fe200078ec0ff */
[-C--:B------:R-:W-:Y:S01]  /*ae80*/  FMUL.FTZ R42, R42, R12.reuse ;  /* 0x0000000c2a2a7220 */ /* 0x080fe20000410000 */
[----:B------:R-:W-:Y:S01]  /*ae90*/  FFMA.FTZ R50, R15, R12, -R50 ;  /* 0x0000000c0f327223 */ /* 0x000fe20000010832 */
[C---:B------:R-:W-:Y:S01]  /*aea0*/  FMUL.FTZ R12, R34.reuse, R74 ;  /* 0x0000004a220c7220 */ /* 0x040fe20000410000 */
[-C--:B------:R-:W-:Y:S01]  /*aeb0*/  FMUL.FTZ R34, R34, R66.reuse ;  /* 0x0000004222227220 */ /* 0x080fe20000410000 */
[----:B------:R-:W-:Y:S01]  /*aec0*/  F2FP.BF16.F32.PACK_AB R35, R35, R47 ;  /* 0x0000002f2323723e */ /* 0x000fe200000010ff */
[----:B------:R-:W-:Y:S01]  /*aed0*/  FFMA.FTZ R42, R15, R49, R42 ;  /* 0x000000310f2a7223 */ /* 0x000fe2000001002a */
[C---:B------:R-:W-:Y:S01]  /*aee0*/  FFMA.FTZ R12, R14.reuse, R66, -R12 ;  /* 0x000000420e0c7223 */ /* 0x040fe2000001080c */
[----:B------:R-:W-:Y:S01]  /*aef0*/  FFMA.FTZ R34, R14, R74, R34 ;  /* 0x0000004a0e227223 */ /* 0x000fe20000010022 */
[----:B------:R-:W-:Y:S01]  /*af00*/  F2FP.BF16.F32.PACK_AB R14, R43, R45 ;  /* 0x0000002d2b0e723e */ /* 0x000fe200000010ff */
[----:B------:R-:W-:Y:S01]  /*af10*/  IMAD.MOV.U32 R15, RZ, RZ, R35 ;  /* 0x000000ffff0f7224 */ /* 0x000fe200078e0023 */
[----:B------:R-:W-:Y:S01]  /*af20*/  F2FP.BF16.F32.PACK_AB R40, R13, R40 ;  /* 0x000000280d28723e */ /* 0x000fe200000010ff */
[----:B------:R-:W-:Y:S01]  /*af30*/  IMAD.MOV.U32 R13, RZ, RZ, R33 ;  /* 0x000000ffff0d7224 */ /* 0x000fe200078e0021 */
[----:B------:R-:W-:-:S02]  /*af40*/  F2FP.BF16.F32.PACK_AB R44, R44, R48 ;  /* 0x000000302c2c723e */ /* 0x000fc400000010ff */
[----:B------:R-:W-:Y:S01]  /*af50*/  F2FP.BF16.F32.PACK_AB R50, R12, R50 ;  /* 0x000000320c32723e */ /* 0x000fe200000010ff */
[----:B------:R-:W-:Y:S01]  /*af60*/  IMAD.MOV.U32 R12, RZ, RZ, R14 ;  /* 0x000000ffff0c7224 */ /* 0x000fe200078e000e */
[----:B------:R-:W-:Y:S01]  /*af70*/  F2FP.BF16.F32.PACK_AB R32, R32, R46 ;  /* 0x0000002e2020723e */ /* 0x000fe200000010ff */
[----:B------:R-:W-:Y:S01]  /*af80*/  IMAD.MOV.U32 R33, RZ, RZ, R40 ;  /* 0x000000ffff217224 */ /* 0x000fe200078e0028 */
[----:B------:R-:W-:Y:S01]  /*af90*/  F2FP.BF16.F32.PACK_AB R34, R34, R42 ;  /* 0x0000002a2222723e */ /* 0x000fe200000010ff */
[----:B------:R-:W-:Y:S02]  /*afa0*/  IMAD.MOV.U32 R14, RZ, RZ, R50 ;  /* 0x000000ffff0e7224 */ /* 0x000fe400078e0032 */
[----:B------:R-:W-:-:S07]  /*afb0*/  IMAD.MOV.U32 R35, RZ, RZ, R44 ;  /* 0x000000ffff237224 */ /* 0x000fce00078e002c */
.L_x_2755:
[----:B------:R-:W-:Y:S05]  /*afc0*/  BSYNC B1 ;  /* 0x0000000000017941 */ /* 0x000fea0003800000 */
.L_x_2754:
        /* <DEDUP_REMOVED lines=8> */
.L_x_2661:
[----:B------:R-:W-:-:S04]  /*b050*/  ULOP3.LUT UR4, UR60, 0x1, URZ, 0xfc, !UPT ;  /* 0x000000013c047892 */ /* 0x000fc8000f8efc3f */
[----:B------:R-:W-:-:S06]  /*b060*/  UISETP.NE.AND UP0, UPT, UR4, 0x3, UPT ;  /* 0x000000030400788c */ /* 0x000fcc000bf05270 */
[----:B------:R-:W-:-:S13]  /*b070*/  PLOP3.LUT P0, PT, PT, PT, UP0, 0x80, 0x0 ;  /* 0x000000000000781c */ /* 0x000fda0003f0f008 */
[----:B------:R-:W-:Y:S05]  /*b080*/  @!P0 BRA `(.L_x_2756) ;  /* 0x0000000000048947 */ /* 0x000fea0003800000 */
[----:B------:R-:W-:Y:S01]  /*b090*/  BPT.TRAP 0x1 ;  /* 0x000000040000795c */ /* 0x000fe20000300000 */
.L_x_2756:
[----:B------:R-:W-:Y:S01]  /*b0a0*/  IMAD R88, R213, 0x8, R23 ;  /* 0x00000008d5587824 */ /* 0x000fe200078e0217 */
[----:B------:R-:W-:Y:S01]  /*b0b0*/  SHF.L.U32 R89, R227, 0x1f, RZ ;  /* 0x0000001fe3597819 */ /* 0x000fe200000006ff */
[----:B------:R-:W-:Y:S01]  /*b0c0*/  BSSY B1, `(.L_x_2757) ;  /* 0x0000004000017945 */ /* 0x000fe20003800000 */
[----:B------:R-:W-:Y:S02]  /*b0d0*/  SHF.R.S32.HI R85, RZ, 0x1f, R31 ;  /* 0x0000001fff557819 */ /* 0x000fe4000001141f */
[----:B------:R-:W0:Y:S02]  /*b0e0*/  SYNCS.PHASECHK.TRANS64.TRYWAIT P3, [R88+URZ+0x38890], R89 ;  /* 0x03889059580075a7 */ /* 0x000e24000806017f */
[----:B0-----:R-:W-:Y:S05]  /*b0f0*/  @!P3 BRA `(.L_x_2758) ;  /* 0x000002840058b947 */ /* 0x001fea0003800000 */
.L_x_3088:
[----:B------:R-:W-:Y:S05]  /*b100*/  BSYNC B1 ;  /* 0x0000000000017941 */ /* 0x000fea0003800000 */
.L_x_2757:
        /* <DEDUP_REMOVED lines=25> */
.L_x_3092:
[----:B------:R-:W-:Y:S04]  /*b2a0*/  BSSY B1, `(.L_x_2760) ;  /* 0x0000018000017945 */ /* 0x000fe80003800000 */
[----:B------:R-:W-:Y:S05]  /*b2b0*/  @!P3 BRA `(.L_x_2761) ;  /* 0x000000000058b947 */ /* 0x000fea0003800000 */
[----:B------:R-:W-:Y:S01]  /*b2c0*/  ULDC UR4, c[0x0][0x2f4] ;  /* 0x0000bd0000047ab9 */ /* 0x000fe20000000800 */
[----:B------:R-:W-:Y:S01]  /*b2d0*/  ULDC.64 UR6, c[0x0][0x208] ;  /* 0x0000820000067ab9 */ /* 0x000fe20000000a00 */
[----:B------:R-:W-:Y:S02]  /*b2e0*/  ISETP.GE.AND P4, PT, R16, UR4, PT ;  /* 0x0000000410007c0c */ /* 0x000fe4000bf86270 */
[----:B------:R-:W-:-:S11]  /*b2f0*/  ISETP.GE.AND P3, PT, R214, UR4, PT ;  /* 0x00000004d6007c0c */ /* 0x000fd6000bf66270 */
[----:B------:R-:W4:Y:S01]  /*b300*/  @!P4 LDS.128 R12, [R84+0x24400] ;  /* 0x02440000540cc984 */ /* 0x000f220000000c00 */
[----:B---3--:R-:W-:-:S04]  /*b310*/  @!P4 LEA R32, P5, R16, R11, 0x1 ;  /* 0x0000000b1020c211 */ /* 0x008fc800078a08ff */
[----:B--2---:R-:W-:-:S05]  /*b320*/  @!P4 LEA.HI.X R33, R16, R37, R17, 0x1, P5 ;  /* 0x000000251021c211 */ /* 0x004fca00028f0c11 */
[----:B----4-:R2:W-:Y:S01]  /*b330*/  @!P4 ST.E.128 desc[UR6][R32.64], R12 ;  /* 0x0000000c2000c985 */ /* 0x0105e2000c101d06 */
[----:B------:R-:W-:-:S03]  /*b340*/  ISETP.GE.AND P4, PT, R19, UR4, PT ;  /* 0x0000000413007c0c */ /* 0x000fc6000bf86270 */
[----:B------:R-:W3:Y:S01]  /*b350*/  @!P3 LDS.128 R12, [R84+0x26c00] ;  /* 0x026c0000540cb984 */ /* 0x000ee20000000c00 */
[----:B--2---:R-:W-:-:S04]  /*b360*/  @!P3 LEA R32, P5, R212, R11, 0x1 ;  /* 0x0000000bd420b211 */ /* 0x004fc800078a08ff */
[----:B------:R-:W-:-:S05]  /*b370*/  @!P3 LEA.HI.X R33, R212, R37, R215, 0x1, P5 ;  /* 0x00000025d421b211 */ /* 0x000fca00028f0cd7 */
[----:B---3--:R2:W-:Y:S01]  /*b380*/  @!P3 ST.E.128 desc[UR6][R32.64], R12 ;  /* 0x0000000c2000b985 */ /* 0x0085e2000c101d06 */
[----:B------:R-:W-:-:S03]  /*b390*/  ISETP.GE.AND P3, PT, R22, UR4, PT ;  /* 0x0000000416007c0c */ /* 0x000fc6000bf66270 */
[----:B------:R-:W3:Y:S01]  /*b3a0*/  @!P4 LDS.128 R12, [R84+0x29400] ;  /* 0x02940000540cc984 */ /* 0x000ee20000000c00 */
[----:B--2---:R-:W-:-:S04]  /*b3b0*/  @!P4 LEA R32, P5, R19, R11, 0x1 ;  /* 0x0000000b1320c211 */ /* 0x004fc800078a08ff */
[----:B------:R-:W-:-:S05]  /*b3c0*/  @!P4 LEA.HI.X R33, R19, R37, R219, 0x1, P5 ;  /* 0x000000251321c211 */ /* 0x000fca00028f0cdb */
[----:B---3--:R2:W-:Y:S04]  /*b3d0*/  @!P4 ST.E.128 desc[UR6][R32.64], R12 ;  /* 0x0000000c2000c985 */ /* 0x0085e8000c101d06 */
[----:B------:R-:W3:Y:S01]  /*b3e0*/  @!P3 LDS.128 R12, [R84+0x2bc00] ;  /* 0x02bc0000540cb984 */ /* 0x000ee20000000c00 */
[----:B--2---:R-:W-:-:S04]  /*b3f0*/  @!P3 LEA R32, P4, R22, R11, 0x1 ;  /* 0x0000000b1620b211 */ /* 0x004fc800078808ff */
[----:B------:R-:W-:-:S05]  /*b400*/  @!P3 LEA.HI.X R33, R22, R37, R218, 0x1, P4 ;  /* 0x000000251621b211 */ /* 0x000fca00020f0cda */
[----:B---3--:R4:W-:Y:S04]  /*b410*/  @!P3 ST.E.128 desc[UR6][R32.64], R12 ;  /* 0x0000000c2000b985 */ /* 0x0089e8000c101d06 */
.L_x_2761:
[----:B------:R-:W-:Y:S05]  /*b420*/  BSYNC B1 ;  /* 0x0000000000017941 */ /* 0x000fea0003800000 */
.L_x_2760:
[----:B------:R-:W-:-:S03]  /*b430*/  UMOV UR4, 0xffffffff ;  /* 0xffffffff00047882 */ /* 0x000fc60000000000 */
[----:B------:R-:W-:Y:S05]  /*b440*/  BRA.DIV UR4, `(.L_x_2762) ;  /* 0x0000028204e47947 */ /* 0x000fea000b800000 */
[----:B--2---:R2:W0:Y:S04]  /*b450*/  SHFL.IDX PT, R37, R35, 0x1, 0x181f ;  /* 0x00381f0023257f89 */ /* 0x00442800000e0000 */
[----:B---3--:R2:W3:Y:S02]  /*b460*/  SHFL.IDX PT, R11, R34, 0x1, 0x181f ;  /* 0x00381f00220b7f89 */ /* 0x0084e400000e0000 */
.L_x_3096:
[----:B------:R-:W-:Y:S01]  /*b470*/  ISETP.GE.AND P3, PT, R36, 0x21, PT ;  /* 0x000000212400780c */ /* 0x000fe20003f66270 */
[----:B------:R-:W-:-:S12]  /*b480*/  BSSY B1, `(.L_x_2763) ;  /* 0x0000018000017945 */ /* 0x000fd80003800000 */
[----:B------:R-:W-:Y:S05]  /*b490*/  @!P3 BRA `(.L_x_2764) ;  /* 0x000000000058b947 */ /* 0x000fea0003800000 */
[----:B------:R-:W-:Y:S01]  /*b4a0*/  ULDC UR4, c[0x0][0x2f4] ;  /* 0x0000bd0000047ab9 */ /* 0x000fe20000000800 */
[----:B------:R-:W-:Y:S01]  /*b4b0*/  ULDC.64 UR6, c[0x0][0x208] ;  /* 0x0000820000067ab9 */ /* 0x000fe20000000a00 */
[----:B------:R-:W-:Y:S02]  /*b4c0*/  ISETP.GE.AND P5, PT, R16, UR4, PT ;  /* 0x0000000410007c0c */ /* 0x000fe4000bfa6270 */
[----:B------:R-:W-:-:S11]  /*b4d0*/  ISETP.GE.AND P4, PT, R214, UR4, PT ;  /* 0x00000004d6007c0c */ /* 0x000fd6000bf86270 */
[----:B----4-:R-:W4:Y:S01]  /*b4e0*/  @!P5 LDS.128 R12, [R84+0x25400] ;  /* 0x02540000540cd984 */ /* 0x010f220000000c00 */
[----:B---3--:R-:W-:-:S04]  /*b4f0*/  @!P5 LEA R32, P3, R16, R11, 0x1 ;  /* 0x0000000b1020d211 */ /* 0x008fc800078608ff */
[----:B0-----:R-:W-:Y:S02]  /*b500*/  @!P5 LEA.HI.X R33, R16, R37, R17, 0x1, P3 ;  /* 0x000000251021d211 */ /* 0x001fe400018f0c11 */
[----:B------:R-:W-:-:S03]  /*b510*/  ISETP.GE.AND P3, PT, R19, UR4, PT ;  /* 0x0000000413007c0c */ /* 0x000fc6000bf66270 */
[----:B----4-:R0:W-:Y:S04]  /*b520*/  @!P5 ST.E.128 desc[UR6][R32.64], R12 ;  /* 0x0000000c2000d985 */ /* 0x0101e8000c101d06 */
[----:B------:R-:W3:Y:S01]  /*b530*/  @!P4 LDS.128 R12, [R84+0x27c00] ;  /* 0x027c0000540cc984 */ /* 0x000ee20000000c00 */
[----:B0-----:R-:W-:-:S04]  /*b540*/  @!P4 LEA R32, P5, R212, R11, 0x1 ;  /* 0x0000000bd420c211 */ /* 0x001fc800078a08ff */
[----:B------:R-:W-:-:S05]  /*b550*/  @!P4 LEA.HI.X R33, R212, R37, R215, 0x1, P5 ;  /* 0x00000025d421c211 */ /* 0x000fca00028f0cd7 */
[----:B---3--:R0:W-:Y:S01]  /*b560*/  @!P4 ST.E.128 desc[UR6][R32.64], R12 ;  /* 0x0000000c2000c985 */ /* 0x0081e2000c101d06 */
[----:B------:R-:W-:-:S03]  /*b570*/  ISETP.GE.AND P4, PT, R22, UR4, PT ;  /* 0x0000000416007c0c */ /* 0x000fc6000bf86270 */
[----:B------:R-:W3:Y:S01]  /*b580*/  @!P3 LDS.128 R12, [R84+0x2a400] ;  /* 0x02a40000540cb984 */ /* 0x000ee20000000c00 */
[----:B0-----:R-:W-:-:S04]  /*b590*/  @!P3 LEA R32, P5, R19, R11, 0x1 ;  /* 0x0000000b1320b211 */ /* 0x001fc800078a08ff */
[----:B------:R-:W-:-:S05]  /*b5a0*/  @!P3 LEA.HI.X R33, R19, R37, R219, 0x1, P5 ;  /* 0x000000251321b211 */ /* 0x000fca00028f0cdb */
[----:B---3--:R0:W-:Y:S04]  /*b5b0*/  @!P3 ST.E.128 desc[UR6][R32.64], R12 ;  /* 0x0000000c2000b985 */ /* 0x0081e8000c101d06 */
[----:B------:R-:W3:Y:S01]  /*b5c0*/  @!P4 LDS.128 R12, [R84+0x2cc00] ;  /* 0x02cc0000540cc984 */ /* 0x000ee20000000c00 */
[----:B0-----:R-:W-:-:S04]  /*b5d0*/  @!P4 LEA R32, P3, R22, R11, 0x1 ;  /* 0x0000000b1620c211 */ /* 0x001fc800078608ff */
[----:B------:R-:W-:-:S05]  /*b5e0*/  @!P4 LEA.HI.X R33, R22, R37, R218, 0x1, P3 ;  /* 0x000000251621c211 */ /* 0x000fca00018f0cda */
[----:B---3--:R0:W-:Y:S04]  /*b5f0*/  @!P4 ST.E.128 desc[UR6][R32.64], R12 ;  /* 0x0000000c2000c985 */ /* 0x0081e8000c101d06 */
.L_x_2764:
[----:B------:R-:W-:Y:S05]  /*b600*/  BSYNC B1 ;  /* 0x0000000000017941 */ /* 0x000fea0003800000 */
.L_x_2763:
[----:B------:R-:W-:-:S03]  /*b610*/  UMOV UR4, 0xffffffff ;  /* 0xffffffff00047882 */ /* 0x000fc60000000000 */
[----:B------:R-:W-:Y:S05]  /*b620*/  BRA.DIV UR4, `(.L_x_2765) ;  /* 0x0000028204b87947 */ /* 0x000fea000b800000 */
[----:B-12---:R-:W1:Y:S04]  /*b630*/  SHFL.IDX PT, R35, R35, 0x2, 0x181f ;  /* 0x00581f0023237f89 */ /* 0x006e6800000e0000 */
[----:B------:R-:W2:Y:S02]  /*b640*/  SHFL.IDX PT, R34, R34, 0x2, 0x181f ;  /* 0x00581f0022227f89 */ /* 0x000ea400000e0000 */
.L_x_3100:
[----:B------:R-:W-:-:S13]  /*b650*/  ISETP.GE.AND P3, PT, R36, 0x41, PT ;  /* 0x000000412400780c */ /* 0x000fda0003f66270 */
[----:B------:R-:W-:Y:S05]  /*b660*/  @!P3 BRA `(.L_x_2707) ;  /* 0x000000000058b947 */ /* 0x000fea0003800000 */
[----:B------:R-:W-:Y:S01]  /*b670*/  ULDC UR4, c[0x0][0x2f4] ;  /* 0x0000bd0000047ab9 */ /* 0x000fe20000000800 */
[----:B------:R-:W-:Y:S01]  /*b680*/  ULDC.64 UR6, c[0x0][0x208] ;  /* 0x0000820000067ab9 */ /* 0x000fe20000000a00 */
[----:B------:R-:W-:Y:S02]  /*b690*/  ISETP.GE.AND P5, PT, R16, UR4, PT ;  /* 0x0000000410007c0c */ /* 0x000fe4000bfa6270 */
[----:B------:R-:W-:-:S11]  /*b6a0*/  ISETP.GE.AND P4, PT, R214, UR4, PT ;  /* 0x00000004d6007c0c */ /* 0x000fd6000bf86270 */
[----:B0---4-:R-:W0:Y:S01]  /*b6b0*/  @!P5 LDS.128 R12, [R84+0x26400] ;  /* 0x02640000540cd984 */ /* 0x011e220000000c00 */
        /* <DEDUP_REMOVED lines=11> */
[----:B------:R-:W-:-:S05]  /*b770*/  @!P3 LEA.HI.X R33, R19, R35, R219, 0x1, P5 ;  /* 0x000000231321b211 */ /* 0x000fca00028f0cdb */
[----:B-1----:R0:W-:Y:S04]  /*b780*/  @!P3 ST.E.128 desc[UR6][R32.64], R12 ;  /* 0x0000000c2000b985 */ /* 0x0021e8000c101d06 */
[----:B------:R-:W1:Y:S01]  /*b790*/  @!P4 LDS.128 R12, [R84+0x2dc00] ;  /* 0x02dc0000540cc984 */ /* 0x000e620000000c00 */
[----:B0-----:R-:W-:-:S04]  /*b7a0*/  @!P4 LEA R32, P3, R22, R34, 0x1 ;  /* 0x000000221620c211 */ /* 0x001fc800078608ff */
[----:B------:R-:W-:-:S05]  /*b7b0*/  @!P4 LEA.HI.X R33, R22, R35, R218, 0x1, P3 ;  /* 0x000000231621c211 */ /* 0x000fca00018f0cda */
[----:B-1----:R0:W-:Y:S04]  /*b7c0*/  @!P4 ST.E.128 desc[UR6][R32.64], R12 ;  /* 0x0000000c2000c985 */ /* 0x0021e8000c101d06 */
.L_x_2707:
[----:B------:R-:W-:Y:S05]  /*b7d0*/  BSYNC B0 ;  /* 0x0000000000007941 */ /* 0x000fea0003800000 */
.L_x_2660:
        /* <DEDUP_REMOVED lines=17> */
.L_x_2767:
[----:B------:R-:W-:Y:S05]  /*b8f0*/  BSYNC B0 ;  /* 0x0000000000007941 */ /* 0x000fea0003800000 */
.L_x_2766:
[----:B------:R-:W5:Y:S01]  /*b900*/  SYNCS.PHASECHK.TRANS64.TRYWAIT P0, [R88+URZ+0x388b0], R89 ;  /* 0x0388b059580075a7 */ /* 0x000f62000800017f */
[----:B------:R-:W-:Y:S01]  /*b910*/  ULDC UR61, c[0x0][0x2f4] ;  /* 0x0000bd00003d7ab9 */ /* 0x000fe20000000800 */
[----:B------:R-:W-:Y:S04]  /*b920*/  BSSY B0, `(.L_x_2768) ;  /* 0x0000002000007945 */ /* 0x000fe80003800000 */
[----:B-----5:R-:W-:Y:S05]  /*b930*/  @!P0 BRA `(.L_x_2769) ;  /* 0x0000028000408947 */ /* 0x020fea0003800000 */
.L_x_3101:
[----:B------:R-:W-:Y:S05]  /*b940*/  BSYNC B0 ;  /* 0x0000000000007941 */ /* 0x000fea0003800000 */
.L_x_2768:
[----:B------:R-:W-:Y:S01]  /*b950*/  ULDC.64 UR4, c[0x0][0x328] ;  /* 0x0000ca0000047ab9 */ /* 0x000fe20000000a00 */
[----:B------:R-:W-:Y:S01]  /*b960*/  IMAD.IADD R87, R87, 0x1, -R225 ;  /* 0x0000000157577824 */ /* 0x000fe200078e0ae1 */
[----:B------:R-:W-:Y:S01]  /*b970*/  ULDC.64 UR6, c[0x0][0x318] ;  /* 0x0000c60000067ab9 */ /* 0x000fe20000000a00 */
[----:B0---4-:R-:W-:Y:S01]  /*b980*/  IMAD R14, R85, UR4, RZ ;  /* 0x00000004550e7c24 */ /* 0x011fe2000f8e02ff */
[----:B------:R-:W-:Y:S01]  /*b990*/  BSSY B0, `(.L_x_2770) ;  /* 0x0000028000007945 */ /* 0x000fe20003800000 */
[----:B------:R-:W-:Y:S01]  /*b9a0*/  IMAD.WIDE.U32 R12, R31, UR4, RZ ;  /* 0x000000041f0c7c25 */ /* 0x000fe2000f8e00ff */
[C---:B------:R-:W-:Y:S02]  /*b9b0*/  ISETP.GE.AND P4, PT, R87.reuse, 0x1, PT ;  /* 0x000000015700780c */ /* 0x040fe40003f86270 */
[----:B------:R-:W-:Y:S01]  /*b9c0*/  ISETP.GE.AND P0, PT, R87, 0x21, PT ;  /* 0x000000215700780c */ /* 0x000fe20003f06270 */
[----:B------:R-:W-:Y:S01]  /*b9d0*/  IMAD R31, R31, UR5, R14 ;  /* 0x000000051f1f7c24 */ /* 0x000fe2000f8e020e */
[----:B------:R-:W-:-:S02]  /*b9e0*/  ULDC.64 UR4, c[0x0][0x338] ;  /* 0x0000ce0000047ab9 */ /* 0x000fc40000000a00 */
[----:B---3--:R-:W-:Y:S02]  /*b9f0*/  IMAD R11, R86, UR4, RZ ;  /* 0x00000004560b7c24 */ /* 0x008fe4000f8e02ff */
        /* <DEDUP_REMOVED lines=8> */
[----:B-1----:R-:W-:Y:S01]  /*ba80*/  LEA.HI.X R32, R12, UR7, R13, 0x1, P5 ;  /* 0x000000070c207c11 */ /* 0x002fe2000a8f0c0d */
[----:B------:R0:W1:Y:S04]  /*ba90*/  SHFL.IDX PT, R35, R11, RZ, 0x181f ;  /* 0x00181fff0b237589 */ /* 0x00006800000e0000 */
[----:B------:R0:W3:Y:S01]  /*baa0*/  SHFL.IDX PT, R33, R32, RZ, 0x181f ;  /* 0x00181fff20217589 */ /* 0x0000e200000e0000 */
[----:B------:R-:W-:Y:S05]  /*bab0*/  @!P4 BRA `(.L_x_2771) ;  /* 0x000000000054c947 */ /* 0x000fea0003800000 */
[----:B------:R-:W-:Y:S01]  /*bac0*/  ISETP.GE.AND P5, PT, R16, UR61, PT ;  /* 0x0000003d10007c0c */ /* 0x000fe2000bfa6270 */
[----:B------:R-:W-:-:S12]  /*bad0*/  ULDC.64 UR4, c[0x0][0x208] ;  /* 0x0000820000047ab9 */ /* 0x000fd80000000a00 */
[----:B------:R-:W4:Y:S01]  /*bae0*/  @!P5 LDS.128 R12, [R84+0x400] ;  /* 0x00040000540cd984 */ /* 0x000f220000000c00 */
[----:B-1----:R-:W-:-:S04]  /*baf0*/  @!P5 LEA R30, P4, R16, R35, 0x1 ;  /* 0x00000023101ed211 */ /* 0x002fc800078808ff */
[----:B---3--:R-:W-:Y:S02]  /*bb00*/  @!P5 LEA.HI.X R31, R16, R33, R17, 0x1, P4 ;  /* 0x00000021101fd211 */ /* 0x008fe400020f0c11 */
[----:B------:R-:W-:-:S03]  /*bb10*/  ISETP.GE.AND P4, PT, R214, UR61, PT ;  /* 0x0000003dd6007c0c */ /* 0x000fc6000bf86270 */
[----:B----4-:R1:W-:Y:S10]  /*bb20*/  @!P5 ST.E.128 desc[UR4][R30.64], R12 ;  /* 0x0000000c1e00d985 */ /* 0x0103f4000c101d04 */
[----:B------:R-:W3:Y:S01]  /*bb30*/  @!P4 LDS.128 R12, [R84+0x2c00] ;  /* 0x002c0000540cc984 */ /* 0x000ee20000000c00 */
[----:B-1----:R-:W-:-:S04]  /*bb40*/  @!P4 LEA R30, P5, R212, R35, 0x1 ;  /* 0x00000023d41ec211 */ /* 0x002fc800078a08ff */
[----:B------:R-:W-:Y:S02]  /*bb50*/  @!P4 LEA.HI.X R31, R212, R33, R215, 0x1, P5 ;  /* 0x00000021d41fc211 */ /* 0x000fe400028f0cd7 */
[----:B------:R-:W-:-:S03]  /*bb60*/  ISETP.GE.AND P5, PT, R19, UR61, PT ;  /* 0x0000003d13007c0c */ /* 0x000fc6000bfa6270 */
[----:B---3--:R1:W-:Y:S10]  /*bb70*/  @!P4 ST.E.128 desc[UR4][R30.64], R12 ;  /* 0x0000000c1e00c985 */ /* 0x0083f4000c101d04 */
[----:B------:R-:W3:Y:S01]  /*bb80*/  @!P5 LDS.128 R12, [R84+0x5400] ;  /* 0x00540000540cd984 */ /* 0x000ee20000000c00 */
[----:B-1----:R-:W-:-:S04]  /*bb90*/  @!P5 LEA R30, P4, R19, R35, 0x1 ;  /* 0x00000023131ed211 */ /* 0x002fc800078808ff */
[----:B------:R-:W-:Y:S02]  /*bba0*/  @!P5 LEA.HI.X R31, R19, R33, R219, 0x1, P4 ;  /* 0x00000021131fd211 */ /* 0x000fe400020f0cdb */
[----:B------:R-:W-:-:S03]  /*bbb0*/  ISETP.GE.AND P4, PT, R22, UR61, PT ;  /* 0x0000003d16007c0c */ /* 0x000fc6000bf86270 */
[----:B---3--:R1:W-:Y:S10]  /*bbc0*/  @!P5 ST.E.128 desc[UR4][R30.64], R12 ;  /* 0x0000000c1e00d985 */ /* 0x0083f4000c101d04 */
[----:B------:R-:W3:Y:S01]  /*bbd0*/  @!P4 LDS.128 R12, [R84+0x7c00] ;  /* 0x007c0000540cc984 */ /* 0x000ee20000000c00 */
[----:B-1----:R-:W-:-:S04]  /*bbe0*/  @!P4 LEA R30, P5, R22, R35, 0x1 ;  /* 0x00000023161ec211 */ /* 0x002fc800078a08ff */
[----:B------:R-:W-:-:S05]  /*bbf0*/  @!P4 LEA.HI.X R31, R22, R33, R218, 0x1, P5 ;  /* 0x00000021161fc211 */ /* 0x000fca00028f0cda */
[----:B---3--:R4:W-:Y:S04]  /*bc00*/  @!P4 ST.E.128 desc[UR4][R30.64], R12 ;  /* 0x0000000c1e00c985 */ /* 0x0089e8000c101d04 */
.L_x_2771:
[----:B------:R-:W-:Y:S05]  /*bc10*/  BSYNC B0 ;  /* 0x0000000000007941 */ /* 0x000fea0003800000 */
.L_x_2770:
[----:B---3--:R3:W0:Y:S01]  /*bc20*/  SHFL.IDX PT, R33, R32, 0x1, 0x181f ;  /* 0x00381f0020217f89 */ /* 0x00862200000e0000 */
[----:B------:R-:W-:Y:S03]  /*bc30*/  BSSY B0, `(.L_x_2772) ;  /* 0x0000018000007945 */ /* 0x000fe60003800000 */
[----:B-1----:R3:W1:Y:S01]  /*bc40*/  SHFL.IDX PT, R35, R11, 0x1, 0x181f ;  /* 0x00381f000b237f89 */ /* 0x00266200000e0000 */
[----:B------:R-:W-:Y:S05]  /*bc50*/  @!P0 BRA `(.L_x_2773) ;  /* 0x0000000000548947 */ /* 0x000fea0003800000 */
[----:B------:R-:W-:Y:S01]  /*bc60*/  ISETP.GE.AND P5, PT, R16, UR61, PT ;  /* 0x0000003d10007c0c */ /* 0x000fe2000bfa6270 */
[----:B------:R-:W-:Y:S01]  /*bc70*/  ULDC.64 UR4, c[0x0][0x208] ;  /* 0x0000820000047ab9 */ /* 0x000fe20000000a00 */
[----:B------:R-:W-:-:S11]  /*bc80*/  ISETP.GE.AND P4, PT, R214, UR61, PT ;  /* 0x0000003dd6007c0c */ /* 0x000fd6000bf86270 */
[----:B----4-:R-:W4:Y:S01]  /*bc90*/  @!P5 LDS.128 R12, [R84+0x1400] ;  /* 0x00140000540cd984 */ /* 0x010f220000000c00 */
[----:B-1----:R-:W-:-:S04]  /*bca0*/  @!P5 LEA R30, P0, R16, R35, 0x1 ;  /* 0x00000023101ed211 */ /* 0x002fc800078008ff */
[----:B0-----:R-:W-:Y:S02]  /*bcb0*/  @!P5 LEA.HI.X R31, R16, R33, R17, 0x1, P0 ;  /* 0x00000021101fd211 */ /* 0x001fe400000f0c11 */
[----:B------:R-:W-:-:S03]  /*bcc0*/  ISETP.GE.AND P0, PT, R19, UR61, PT ;  /* 0x0000003d13007c0c */ /* 0x000fc6000bf06270 */
[----:B----4-:R0:W-:Y:S04]  /*bcd0*/  @!P5 ST.E.128 desc[UR4][R30.64], R12 ;  /* 0x0000000c1e00d985 */ /* 0x0101e8000c101d04 */
        /* <DEDUP_REMOVED lines=13> */
.L_x_2773:
[----:B------:R-:W-:Y:S05]  /*bdb0*/  BSYNC B0 ;  /* 0x0000000000007941 */ /* 0x000fea0003800000 */
.L_x_2772:
[----:B------:R-:W-:Y:S01]  /*bdc0*/  ISETP.GE.AND P0, PT, R87, 0x41, PT ;  /* 0x000000415700780c */ /* 0x000fe20003f06270 */
[----:B0-----:R0:W0:Y:S01]  /*bdd0*/  SHFL.IDX PT, R33, R32, 0x2, 0x181f ;  /* 0x00581f0020217f89 */ /* 0x00102200000e0000 */
[----:B------:R-:W-:Y:S03]  /*bde0*/  BSSY B0, `(.L_x_2774) ;  /* 0x0000018000007945 */ /* 0x000fe60003800000 */
[----:B---3--:R-:W3:Y:S08]  /*bdf0*/  SHFL.IDX PT, R11, R11, 0x2, 0x181f ;  /* 0x00581f000b0b7f89 */ /* 0x008ef000000e0000 */
[----:B------:R-:W-:Y:S05]  /*be00*/  @!P0 BRA `(.L_x_2775) ;  /* 0x0000000000548947 */ /* 0x000fea0003800000 */
[----:B------:R-:W-:Y:S01]  /*be10*/  ISETP.GE.AND P5, PT, R16, UR61, PT ;  /* 0x0000003d10007c0c */ /* 0x000fe2000bfa6270 */
[----:B------:R-:W-:Y:S01]  /*be20*/  ULDC.64 UR4, c[0x0][0x208] ;  /* 0x0000820000047ab9 */ /* 0x000fe20000000a00 */
        /* <DEDUP_REMOVED lines=19> */
.L_x_2775:
[----:B------:R-:W-:Y:S05]  /*bf60*/  BSYNC B0 ;  /* 0x0000000000007941 */ /* 0x000fea0003800000 */
.L_x_2774:
        /* <DEDUP_REMOVED lines=8> */
[----:B------:R-:W-:Y:S01]  /*bff0*/  ISETP.NE.AND P4, PT, R110, RZ, PT ;  /* 0x000000ff6e00720c */ /* 0x000fe20003f85270 */
[----:B------:R-:W-:-:S02]  /*c000*/  VIADD R213, R213, 0x1 ;  /* 0x00000001d5d57836 */ /* 0x000fc40000000000 */
[----:B------:R-:W-:Y:S02]  /*c010*/  @!P3 PRMT R88, RZ, 0x654, R88 ;  /* 0x00000654ff58b816 */ /* 0x000fe40000000058 */
[----:B------:R-:W-:Y:S02]  /*c020*/  PLOP3.LUT P0, PT, PT, PT, PT, 0x8, 0x0 ;  /* 0x000000000000781c */ /* 0x000fe40003f0e170 */
[----:B------:R1:W-:Y:S01]  /*c030*/  @!P3 SYNCS.ARRIVE.TRANS64.RED.A1T0 RZ, [R88+URZ], RZ ;  /* 0x000000ff58ffb9a7 */ /* 0x0003e2000810043f */
[----:B------:R-:W-:-:S04]  /*c040*/  ISETP.NE.AND P3, PT, R213, 0x2, PT ;  /* 0x00000002d500780c */ /* 0x000fc80003f65270 */
[----:B0---4-:R-:W-:Y:S02]  /*c050*/  SEL R12, RZ, 0x1, P3 ;  /* 0x00000001ff0c7807 */ /* 0x011fe40001800000 */
[----:B------:R-:W-:Y:S02]  /*c060*/  SEL R213, R213, RZ, P3 ;  /* 0x000000ffd5d57207 */ /* 0x000fe40001800000 */
[----:B------:R-:W-:Y:S01]  /*c070*/  LOP3.LUT R227, R227, R12, RZ, 0x3c, !PT ;  /* 0x0000000ce3e37212 */ /* 0x000fe200078e3cff */
[----:B-1----:R-:W-:Y:S06]  /*c080*/  @P4 BRA `(.L_x_2776) ;  /* 0xffffff7000184947 */ /* 0x002fec000383ffff */
.L_x_2655:
[----:B---3--:R-:W3:Y:S01]  /*c090*/  LDL R11, [R1+0x68] ;  /* 0x00006800010b7983 */ /* 0x008ee20000100800 */
[----:B------:R-:W1:Y:S01]  /*c0a0*/  LDC R0, c[0x0][0x448] ;  /* 0x00011200ff007b82 */ /* 0x000e620000000800 */
[----:B------:R-:W-:Y:S01]  /*c0b0*/  BSSY B0, `(.L_x_2777) ;  /* 0x0000011000007945 */ /* 0x000fe20003800000 */
[----:B------:R-:W-:Y:S01]  /*c0c0*/  IMAD.MOV.U32 R2, RZ, RZ, RZ ;  /* 0x000000ffff027224 */ /* 0x000fe200078e00ff */
[----:B-1----:R-:W-:-:S13]  /*c0d0*/  ISETP.NE.AND P1, PT, R0, 0x1, PT ;  /* 0x000000010000780c */ /* 0x002fda0003f25270 */
[----:B------:R-:W1:Y:S08]  /*c0e0*/  @P1 LDC R0, c[0x0][0x44c] ;  /* 0x00011300ff001b82 */ /* 0x000e700000000800 */
[----:B------:R-:W4:Y:S01]  /*c0f0*/  @P1 LDC R5, c[0x0][0x450] ;  /* 0x00011400ff051b82 */ /* 0x000f220000000800 */
[----:B---3--:R-:W-:-:S04]  /*c100*/  VIADD R3, R11, 0x7f ;  /* 0x0000007f0b037836 */ /* 0x008fc80000000000 */
[----:B-1----:R-:W-:-:S05]  /*c110*/  @P1 IMAD.HI.U32 R0, R3, R0, RZ ;  /* 0x0000000003001227 */ /* 0x002fca00078e00ff */
[----:B----4-:R-:W-:-:S05]  /*c120*/  @P1 SHF.R.U32.HI R3, RZ, R5, R0 ;  /* 0x00000005ff031219 */ /* 0x010fca0000011600 */
[----:B------:R-:W-:-:S04]  /*c130*/  IMAD.IADD R3, R130, 0x1, R3 ;  /* 0x0000000182037824 */ /* 0x000fc800078e0203 */
[----:B------:R-:W-:-:S05]  /*c140*/  IMAD.HI R3, R3, 0x66666667, RZ ;  /* 0x6666666703037827 */ /* 0x000fca00078e02ff */
[----:B------:R-:W-:-:S04]  /*c150*/  SHF.R.U32.HI R0, RZ, 0x1f, R3 ;  /* 0x0000001fff007819 */ /* 0x000fc80000011603 */
[----:B------:R-:W-:-:S04]  /*c160*/  LEA.HI.SX32 R0, R3, R0, 0x1b ;  /* 0x0000000003007211 */ /* 0x000fc800078fdaff */
[----:B------:R-:W-:-:S04]  /*c170*/  VIMNMX R131, R131, R0, PT ;  /* 0x0000000083837248 */ /* 0x000fc80003fe0100 */
[----:B------:R-:W-:Y:S01]  /*c180*/  ISETP.GE.AND P1, PT, R131, 0x1, PT ;  /* 0x000000018300780c */ /* 0x000fe20003f26270 */
[----:B------:R-:W-:-:S12]  /*c190*/  @P0 BRA `(.L_x_2778) ;  /* 0x0000000000080947 */ /* 0x000fd80003800000 */
[----:B------:R-:W1:Y:S02]  /*c1a0*/  FENCE.VIEW.ASYNC.G ;  /* 0x00000000000073c6 */ /* 0x000e640000000100 */
[----:B-1----:R-:W-:Y:S06]  /*c1b0*/  BAR.ARV 0xc, 0x180 ;  /* 0x0306000000007b1d */ /* 0x002fec0000002000 */
.L_x_2778:
[----:B------:R-:W-:Y:S05]  /*c1c0*/  BSYNC B0 ;  /* 0x0000000000007941 */ /* 0x000fea0003800000 */
.L_x_2777:
[----:B------:R-:W-:Y:S04]  /*c1d0*/  BSSY B0, `(.L_x_2779) ;  /* 0x0000021000007945 */ /* 0x000fe80003800000 */
        /* <DEDUP_REMOVED lines=8> */
[----:B------:R-:W-:-:S05]  /*c260*/  IABS R9, R6 ;  /* 0x0000000600097213 */ /* 0x000fca0000000000 */
[----:B------:R-:W-:Y:S02]  /*c270*/  IMAD.MOV R9, RZ, RZ, -R9 ;  /* 0x000000ffff097224 */ /* 0x000fe400078e0a09 */
[----:B-1----:R-:W1:Y:S02]  /*c280*/  MUFU.RCP R4, R4 ;  /* 0x0000000400047308 */ /* 0x002e640000001000 */
[----:B-1----:R-:W-:Y:S01]  /*c290*/  VIADD R2, R4, 0xffffffe ;  /* 0x0ffffffe04027836 */ /* 0x002fe20000000000 */
[----:B------:R-:W-:Y:S02]  /*c2a0*/  IABS R4, R0 ;  /* 0x0000000000047213 */ /* 0x000fe40000000000 */
[----:B------:R-:W-:-:S03]  /*c2b0*/  LOP3.LUT R0, R0, R6, RZ, 0x3c, !PT ;  /* 0x0000000600007212 */ /* 0x000fc600078e3cff */
[----:B------:R1:W3:Y:S01]  /*c2c0*/  F2I.FTZ.U32.TRUNC.NTZ R3, R2 ;  /* 0x0000000200037305 */ /* 0x0002e2000021f000 */
[----:B------:R-:W-:Y:S01]  /*c2d0*/  ISETP.GE.AND P2, PT, R0, RZ, PT ;  /* 0x000000ff0000720c */ /* 0x000fe20003f46270 */
[----:B-1----:R-:W-:Y:S02]  /*c2e0*/  IMAD.MOV.U32 R2, RZ, RZ, RZ ;  /* 0x000000ffff027224 */ /* 0x002fe400078e00ff */
[----:B---3--:R-:W-:-:S04]  /*c2f0*/  IMAD.MOV R8, RZ, RZ, -R3 ;  /* 0x000000ffff087224 */ /* 0x008fc800078e0a03 */
        /* <DEDUP_REMOVED lines=14> */
.L_x_2780:
[----:B------:R-:W-:Y:S05]  /*c3e0*/  BSYNC B0 ;  /* 0x0000000000007941 */ /* 0x000fea0003800000 */
.L_x_2779:
[----:B------:R-:W3:Y:S01]  /*c3f0*/  LDL R0, [R1+0x98] ;  /* 0x0000980001007983 */ /* 0x000ee20000100800 */
[----:B------:R-:W-:Y:S01]  /*c400*/  PLOP3.LUT P0, PT, PT, PT, PT, 0x80, 0x0 ;  /* 0x000000000000781c */ /* 0x000fe20003f0f070 */
[----:B------:R-:W-:Y:S01]  /*c410*/  IMAD.MOV.U32 R153, RZ, RZ, RZ ;  /* 0x000000ffff997224 */ /* 0x000fe200078e00ff */
[----:B------:R-:W-:Y:S01]  /*c420*/  CS2R R150, SRZ ;  /* 0x0000000000967805 */ /* 0x000fe2000001ff00 */
[----:B------:R-:W-:Y:S01]  /*c430*/  IMAD.MOV.U32 R154, RZ, RZ, RZ ;  /* 0x000000ffff9a7224 */ /* 0x000fe200078e00ff */
        /* <DEDUP_REMOVED lines=13> */
[----:B--2---:R-:W-:Y:S02]  /*c510*/  CS2R R120, SRZ ;  /* 0x0000000000787805 */ /* 0x004fe4000001ff00 */
        /* <DEDUP_REMOVED lines=48> */
[----:B---3--:R-:W-:-:S05]  /*c820*/  IMAD R0, R0, R2, RZ ;  /* 0x0000000200007224 */ /* 0x008fca00078e02ff */
[----:B------:R1:W-:Y:S01]  /*c830*/  STL [R1+0x70], R0 ;  /* 0x0000700001007387 */ /* 0x0003e20000100800 */
[----:B------:R-:W-:Y:S02]  /*c840*/  VIADDMNMX R2, R0, R2, R131, PT ;  /* 0x0000000200027246 */ /* 0x000fe40003800183 */
[----:B------:R-:W-:Y:S02]  /*c850*/  CS2R R130, SRZ ;  /* 0x0000000000827805 */ /* 0x000fe4000001ff00 */
[----:B------:R-:W-:-:S13]  /*c860*/  ISETP.GT.AND P1, PT, R2, R0, PT ;  /* 0x000000000200720c */ /* 0x000fda0003f24270 */
[----:B-1----:R-:W-:Y:S05]  /*c870*/  @!P1 BRA `(.L_x_2781) ;  /* 0x0000019800909947 */ /* 0x002fea0003800000 */
[----:B------:R-:W2:Y:S02]  /*c880*/  LDL R0, [R1+0x11c] ;  /* 0x00011c0001007983 */ /* 0x000ea40000100800 */
[----:B--2---:R-:W-:Y:S02]  /*c890*/  R2UR UR4, R0 ;  /* 0x00000000000472ca */ /* 0x004fe400000e0000 */
[----:B------:R-:W1:Y:S11]  /*c8a0*/  S2R R0, SR_TID.X ;  /* 0x0000000000007919 */ /* 0x000e760000002100 */
[----:B------:R-:W-:-:S06]  /*c8b0*/  ULOP3.LUT UP0, URZ, UR4, 0x9f, URZ, 0xc0, !UPT ;  /* 0x0000009f043f7892 */ /* 0x000fcc000f80c03f */
[----:B------:R-:W-:Y:S01]  /*c8c0*/  PLOP3.LUT P0, PT, PT, PT, UP0, 0x80, 0x0 ;  /* 0x000000000000781c */ /* 0x000fe20003f0f008 */
[----:B-1----:R-:W-:-:S05]  /*c8d0*/  VIADD R0, R0, 0xffffff80 ;  /* 0xffffff8000007836 */ /* 0x002fca0000000000 */
[----:B------:R-:W-:-:S04]  /*c8e0*/  SHF.R.S32.HI R3, RZ, 0x1f, R0 ;  /* 0x0000001fff037819 */ /* 0x000fc80000011400 */
[----:B------:R-:W-:-:S04]  /*c8f0*/  LEA.HI R3, R3, R0, RZ, 0x7 ;  /* 0x0000000003037211 */ /* 0x000fc800078f38ff */
[----:B------:R-:W-:-:S06]  /*c900*/  SHF.R.S32.HI R0, RZ, 0x7, R3 ;  /* 0x00000007ff007819 */ /* 0x000fcc0000011403 */
[----:B------:R-:W1:Y:S02]  /*c910*/  SHFL.IDX PT, R0, R0, RZ, 0x1f ;  /* 0x00001fff00007589 */ /* 0x000e6400000e0000 */
[----:B-1----:R-:W-:-:S04]  /*c920*/  LEA.HI R3, R0, R0, RZ, 0x1 ;  /* 0x0000000000037211 */ /* 0x002fc800078f08ff */
        /* <DEDUP_REMOVED lines=11> */
[----:B------:R-:W1:Y:S01]  /*c9e0*/  LDC.64 R14, c[0x4][R14] ;  /* 0x010000000e0e7b82 */ /* 0x000e620000000a00 */
[----:B------:R-:W-:Y:S01]  /*c9f0*/  ULDC.64 UR4, c[0x4][0xb8] ;  /* 0x01002e0000047ab9 */ /* 0x000fe20000000a00 */
[----:B------:R-:W-:Y:S02]  /*ca00*/  IMAD.U32 R6, RZ, RZ, UR6 ;  /* 0x00000006ff067e24 */ /* 0x000fe4000f8e00ff */
[----:B------:R-:W-:-:S02]  /*ca10*/  IMAD.U32 R7, RZ, RZ, UR7 ;  /* 0x00000007ff077e24 */ /* 0x000fc4000f8e00ff */
[----:B0-----:R-:W-:Y:S02]  /*ca20*/  IMAD.U32 R10, RZ, RZ, UR4 ;  /* 0x00000004ff0a7e24 */ /* 0x001fe4000f8e00ff */
[----:B------:R-:W-:Y:S02]  /*ca30*/  IMAD.U32 R11, RZ, RZ, UR5 ;  /* 0x00000005ff0b7e24 */ /* 0x000fe4000f8e00ff */
[----:B------:R-:W-:Y:S02]  /*ca40*/  IMAD.MOV.U32 R8, RZ, RZ, 0x70 ;  /* 0x00000070ff087424 */ /* 0x000fe400078e00ff */
[----:B------:R-:W-:Y:S02]  /*ca50*/  IMAD.MOV.U32 R12, RZ, RZ, 0x1 ;  /* 0x00000001ff0c7424 */ /* 0x000fe400078e00ff */
[----:B------:R-:W-:-:S07]  /*ca60*/  IMAD.MOV.U32 R13, RZ, RZ, RZ ;  /* 0x000000ffff0d7224 */ /* 0x000fce00078e00ff */
[----:B------:R-:W-:-:S07]  /*ca70*/  LEPC R20, `(.L_x_2782) ;  /* 0x000000001014794e */ /* 0x000fce0000000000 */
[----:B-1---5:R-:W-:Y:S05]  /*ca80*/  CALL.ABS.NOINC R14 ;  /* 0x000000000e007343 */ /* 0x022fea0003c00000 */
.L_x_2782:
        /* <DEDUP_REMOVED lines=8> */
[----:B------:R1:W2:Y:S03]  /*cb10*/  SYNCS.PHASECHK.TRANS64.TRYWAIT P0, [R23+URZ+0x38800], R0 ;  /* 0x03880000170075a7 */ /* 0x0002a6000800017f */
[----:B--2---:R-:W-:Y:S05]  /*cb20*/  @!P0 NANOSLEEP.SYNCS 0x989680 ;  /* 0x009896800000895d */ /* 0x004fea0003900000 */
[----:B------:R-:W2:Y:S01]  /*cb30*/  @!P0 SYNCS.PHASECHK.TRANS64 P0, [R23+URZ+0x38800], R0 ;  /* 0x03880000170085a7 */ /* 0x000ea2000800007f */
[----:B------:R-:W-:Y:S04]  /*cb40*/  BSSY B0, `(.L_x_2784) ;  /* 0x0000006000007945 */ /* 0x000fe80003800000 */
[----:B--2---:R-:W-:Y:S05]  /*cb50*/  @P0 BRA `(.L_x_2785) ;  /* 0x0000000000100947 */ /* 0x004fea0003800000 */
.L_x_2786:
[----:B--2---:R2:W3:Y:S02]  /*cb60*/  SYNCS.PHASECHK.TRANS64.TRYWAIT P0, [R23+URZ+0x38800], R0 ;  /* 0x03880000170075a7 */ /* 0x0044e4000800017f */
[----:B---3--:R-:W-:Y:S05]  /*cb70*/  @!P0 NANOSLEEP.SYNCS 0x989680 ;  /* 0x009896800000895d */ /* 0x008fea0003900000 */
[----:B------:R-:W3:Y:S02]  /*cb80*/  @!P0 SYNCS.PHASECHK.TRANS64 P0, [R23+URZ+0x38800], R0 ;  /* 0x03880000170085a7 */ /* 0x000ee4000800007f */
[----:B---3--:R-:W-:Y:S05]  /*cb90*/  @!P0 BRA `(.L_x_2786) ;  /* 0xfffffffc00f08947 */ /* 0x008fea000383ffff */
.L_x_2785:
[----:B------:R-:W-:Y:S05]  /*cba0*/  BSYNC B0 ;  /* 0x0000000000007941 */ /* 0x000fea0003800000 */
.L_x_2784:
[----:B------:R-:W-:Y:S05]  /*cbb0*/  BRA `(.L_x_2787) ;  /* 0x0000009c00bc7947 */ /* 0x000fea0003800000 */
.L_x_2783:
[----:B------:R-:W2:Y:S01]  /*cbc0*/  LDL R0, [R1+0x11c] ;  /* 0x00011c0001007983 */ /* 0x000ea20000100800 */
[----:B------:R-:W-:Y:S01]  /*cbd0*/  ULDC.64 UR6, c[0x0][0x408] ;  /* 0x0001020000067ab9 */ /* 0x000fe20000000a00 */
[----:B--2---:R-:W-:Y:S02]  /*cbe0*/  R2UR UR4, R0 ;  /* 0x00000000000472ca */ /* 0x004fe400000e0000 */
[----:B-----5:R-:W-:-:S05]  /*cbf0*/  SHF.R.S32.HI R0, RZ, 0x1f, R152 ;  /* 0x0000001fff007819 */ /* 0x020fca0000011498 */
[----:B------:R-:W-:-:S04]  /*cc00*/  IMAD R5, R0, UR6, RZ ;  /* 0x0000000600057c24 */ /* 0x000fc8000f8e02ff */
[----:B------:R-:W-:Y:S02]  /*cc10*/  IMAD R5, R152, UR7, R5 ;  /* 0x0000000798057c24 */ /* 0x000fe4000f8e0205 */
[----:B------:R-:W-:-:S03]  /*cc20*/  ULOP3.LUT UP0, URZ, UR4, 0x3ff, URZ, 0xc0, !UPT ;  /* 0x000003ff043f7892 */ /* 0x000fc6000f80c03f */
[----:B------:R-:W-:Y:S02]  /*cc30*/  ULDC.64 UR4, c[0x0][0x3f8] ;  /* 0x0000fe0000047ab9 */ /* 0x000fe40000000a00 */
[----:B------:R-:W-:Y:S01]  /*cc40*/  IMAD R3, R0, UR4, RZ ;  /* 0x0000000400037c24 */ /* 0x000fe2000f8e02ff */
[----:B------:R-:W-:Y:S01]  /*cc50*/  PLOP3.LUT P0, PT, PT, PT, UP0, 0x80, 0x0 ;  /* 0x000000000000781c */ /* 0x000fe20003f0f008 */
[----:B------:R-:W-:-:S04]  /*cc60*/  IMAD.WIDE.U32 R24, R152, UR4, RZ ;  /* 0x0000000498187c25 */ /* 0x000fc8000f8e00ff */
        /* <DEDUP_REMOVED lines=20> */
[----:B-1----:R-:W-:Y:S05]  /*cdb0*/  CALL.ABS.NOINC R14 ;  /* 0x000000000e007343 */ /* 0x002fea0003c00000 */
.L_x_2788:
[----:B------:R-:W2:Y:S01]  /*cdc0*/  LDL R21, [R1+0x68] ;  /* 0x0000680001157983 */ /* 0x000ea20000100800 */
[----:B------:R-:W-:-:S03]  /*cdd0*/  ULDC.U8 UR4, c[0x0][0x410] ;  /* 0x0001040000047ab9 */ /* 0x000fc60000000000 */
[----:B------:R-:W3:Y:S01]  /*cde0*/  LDL R20, [R1+0x80] ;  /* 0x0000800001147983 */ /* 0x000ee20000100800 */
[----:B------:R-:W-:Y:S01]  /*cdf0*/  ISETP.NE.AND P0, PT, RZ, UR4, PT ;  /* 0x00000004ff007c0c */ /* 0x000fe2000bf05270 */
[----:B------:R-:W-:Y:S01]  /*ce00*/  BSSY B0, `(.L_x_2789) ;  /* 0x00009c2000007945 */ /* 0x000fe20003800000 */
[----:B--2---:R-:W-:-:S04]  /*ce10*/  IMAD.IADD R0, R225, 0x1, R21 ;  /* 0x00000001e1007824 */ /* 0x004fc800078e0215 */
[----:B---3--:R-:W-:-:S07]  /*ce20*/  IMAD R3, R20, 0x20, R0 ;  /* 0x0000002014037824 */ /* 0x008fce00078e0200 */
[----:B------:R-:W-:Y:S05]  /*ce30*/  @!P0 BRA `(.L_x_2790) ;  /* 0x0000004c003c8947 */ /* 0x000fea0003800000 */
[----:B------:R-:W1:Y:S01]  /*ce40*/  LDC R20, c[0x0][0x448] ;  /* 0x00011200ff147b82 */ /* 0x000e620000000800 */
[----:B------:R-:W-:Y:S01]  /*ce50*/  ULDC.64 UR4, c[0x0][0x3f8] ;  /* 0x0000fe0000047ab9 */ /* 0x000fe20000000a00 */
[----:B------:R-:W-:Y:S01]  /*ce60*/  ULDC.64 UR6, c[0x0][0x408] ;  /* 0x0001020000067ab9 */ /* 0x000fe20000000a00 */
[----:B------:R-:W-:Y:S02]  /*ce70*/  IMAD.MOV.U32 R6, RZ, RZ, R24 ;  /* 0x000000ffff067224 */ /* 0x000fe400078e0018 */
[----:B------:R-:W-:Y:S01]  /*ce80*/  IMAD.MOV.U32 R7, RZ, RZ, R27 ;  /* 0x000000ffff077224 */ /* 0x000fe200078e001b */
[----:B-1----:R-:W-:-:S13]  /*ce90*/  ISETP.NE.AND P0, PT, R20, 0x1, PT ;  /* 0x000000011400780c */ /* 0x002fda0003f05270 */
[----:B------:R-:W1:Y:S08]  /*cea0*/  @P0 LDC R4, c[0x0][0x44c] ;  /* 0x00011300ff040b82 */ /* 0x000e700000000800 */
[----:B------:R-:W2:Y:S01]  /*ceb0*/  @P0 LDC R5, c[0x0][0x450] ;  /* 0x00011400ff050b82 */ /* 0x000ea20000000800 */
[----:B-1----:R-:W-:-:S05]  /*cec0*/  @P0 IMAD.HI.U32 R4, R3, R4, RZ ;  /* 0x0000000403040227 */ /* 0x002fca00078e00ff */
[----:B--2---:R-:W-:Y:S01]  /*ced0*/  @P0 SHF.R.U32.HI R3, RZ, R5, R4 ;  /* 0x00000005ff030219 */ /* 0x004fe20000011604 */
[----:B------:R-:W-:Y:S02]  /*cee0*/  IMAD.MOV.U32 R4, RZ, RZ, R152 ;  /* 0x000000ffff047224 */ /* 0x000fe400078e0098 */
[----:B------:R-:W-:Y:S01]  /*cef0*/  IMAD.MOV.U32 R5, RZ, RZ, R29 ;  /* 0x000000ffff057224 */ /* 0x000fe200078e001d */
[----:B------:R-:W-:Y:S01]  /*cf00*/  SHF.R.S32.HI R8, RZ, 0x1f, R3 ;  /* 0x0000001fff087819 */ /* 0x000fe20000011403 */
[----:B------:R-:W-:-:S04]  /*cf10*/  IMAD.WIDE.U32 R6, R3, UR4, R6 ;  /* 0x0000000403067c25 */ /* 0x000fc8000f8e0006 */
[C---:B0-----:R-:W-:Y:S02]  /*cf20*/  IMAD R10, R8.reuse, UR4, RZ ;  /* 0x00000004080a7c24 */ /* 0x041fe4000f8e02ff */
        /* <DEDUP_REMOVED lines=18> */
.L_x_3107:
[----:B------:R-:W5:Y:S01]  /*d050*/  LDL R3, [R1+0x60] ;  /* 0x0000600001037983 */ /* 0x000f620000100800 */
        /* <DEDUP_REMOVED lines=8> */
[----:B------:R-:W-:Y:S01]  /*d0e0*/  CS2R R76, SRZ ;  /* 0x00000000004c7805 */ /* 0x000fe2000001ff00 */
[----:B-----5:R-:W-:-:S05]  /*d0f0*/  IMAD R3, R3, R20, RZ ;  /* 0x0000001403037224 */ /* 0x020fca00078e02ff */
[----:B------:R-:W-:-:S13]  /*d100*/  ISETP.GE.AND P0, PT, R0, R3, PT ;  /* 0x000000030000720c */ /* 0x000fda0003f06270 */
[----:B------:R-:W-:Y:S05]  /*d110*/  @P0 BRA `(.L_x_2793) ;  /* 0x0000000000c40947 */ /* 0x000fea0003800000 */
[----:B------:R-:W3:Y:S01]  /*d120*/  LDL R11, [R1+0x128] ;  /* 0x00012800010b7983 */ /* 0x000ee20000100800 */
[----:B------:R-:W-:-:S03]  /*d130*/  ULDC UR4, c[0x0][0x3f4] ;  /* 0x0000fd0000047ab9 */ /* 0x000fc60000000800 */
[----:B------:R-:W3:Y:S04]  /*d140*/  LDL R10, [R1+0x124] ;  /* 0x00012400010a7983 */ /* 0x000ee80000100800 */
[----:B------:R-:W3:Y:S01]  /*d150*/  LDL R5, [R1+0x120] ;  /* 0x0001200001057983 */ /* 0x000ee20000100800 */
[----:B------:R-:W-:Y:S02]  /*d160*/  ISETP.GE.AND P3, PT, R216, UR4, PT ;  /* 0x00000004d8007c0c */ /* 0x000fe4000bf66270 */
[----:B------:R-:W-:Y:S02]  /*d170*/  CS2R R74, SRZ ;  /* 0x00000000004a7805 */ /* 0x000fe4000001ff00 */
[----:B------:R-:W-:Y:S02]  /*d180*/  ISETP.GE.AND P2, PT, R221, UR4, PT ;  /* 0x00000004dd007c0c */ /* 0x000fe4000bf46270 */
[----:B------:R-:W-:-:S02]  /*d190*/  CS2R R76, SRZ ;  /* 0x00000000004c7805 */ /* 0x000fc4000001ff00 */
[----:B------:R-:W-:Y:S01]  /*d1a0*/  ISETP.GE.AND P1, PT, R222, UR4, PT ;  /* 0x00000004de007c0c */ /* 0x000fe2000bf26270 */
[----:B------:R-:W-:Y:S01]  /*d1b0*/  ULDC.64 UR6, c[0x0][0x208] ;  /* 0x0000820000067ab9 */ /* 0x000fe20000000a00 */
[----:B------:R-:W-:-:S03]  /*d1c0*/  ISETP.GE.AND P0, PT, R223, UR4, PT ;  /* 0x00000004df007c0c */ /* 0x000fc6000bf06270 */
[C---:B------:R-:W-:Y:S01]  /*d1d0*/  @!P3 IMAD.SHL.U32 R21, R216.reuse, 0x2, RZ ;  /* 0x00000002d815b824 */ /* 0x040fe200078e00ff */
[----:B------:R-:W-:-:S03]  /*d1e0*/  @!P3 SHF.L.U64.HI R4, R216, 0x1, R217 ;  /* 0x00000001d804b819 */ /* 0x000fc600000102d9 */
[----:B------:R-:W-:Y:S01]  /*d1f0*/  @!P2 IMAD.SHL.U32 R13, R221, 0x2, RZ ;  /* 0x00000002dd0da824 */ /* 0x000fe200078e00ff */
[-C--:B--2---:R-:W-:Y:S02]  /*d200*/  @!P3 IADD3 R24, P5, R6, R21.reuse, RZ ;  /* 0x000000150618b210 */ /* 0x084fe40007fbe0ff */
[----:B----4-:R-:W-:Y:S02]  /*d210*/  @!P3 IADD3 R20, P4, R8, R21, RZ ;  /* 0x000000150814b210 */ /* 0x010fe40007f9e0ff */
[-C--:B------:R-:W-:Y:S01]  /*d220*/  @!P2 IADD3 R14, P6, R6, R13.reuse, RZ ;  /* 0x0000000d060ea210 */ /* 0x080fe20007fde0ff */
[--C-:B-1----:R-:W-:Y:S01]  /*d230*/  @!P3 IMAD.X R25, R7, 0x1, R4.reuse, P5 ;  /* 0x000000010719b824 */ /* 0x102fe200028e0604 */
[----:B------:R-:W-:Y:S01]  /*d240*/  @!P2 IADD3 R12, P5, R8, R13, RZ ;  /* 0x0000000d080ca210 */ /* 0x000fe20007fbe0ff */
[----:B---3--:R-:W-:Y:S01]  /*d250*/  @!P3 IMAD.X R21, R9, 0x1, R4, P4 ;  /* 0x000000010915b824 */ /* 0x008fe200020e0604 */
[----:B------:R-:W-:Y:S02]  /*d260*/  CS2R R70, SRZ ;  /* 0x0000000000467805 */ /* 0x000fe4000001ff00 */
[----:B------:R-:W-:-:S02]  /*d270*/  CS2R R72, SRZ ;  /* 0x0000000000487805 */ /* 0x000fc4000001ff00 */
[----:B------:R-:W-:Y:S02]  /*d280*/  CS2R R66, SRZ ;  /* 0x0000000000427805 */ /* 0x000fe4000001ff00 */
[----:B------:R-:W-:Y:S02]  /*d290*/  CS2R R68, SRZ ;  /* 0x0000000000447805 */ /* 0x000fe4000001ff00 */
[----:B------:R-:W-:Y:S02]  /*d2a0*/  CS2R R62, SRZ ;  /* 0x00000000003e7805 */ /* 0x000fe4000001ff00 */
[----:B------:R-:W-:Y:S01]  /*d2b0*/  CS2R R64, SRZ ;  /* 0x0000000000407805 */ /* 0x000fe2000001ff00 */
[----:B------:R1:W5:Y:S04]  /*d2c0*/  @!P3 LD.E.64 R74, desc[UR6][R24.64] ;  /* 0x00000006184ab980 */ /* 0x000368000c101b00 */
[----:B------:R1:W5:Y:S01]  /*d2d0*/  @!P3 LD.E.64 R76, desc[UR6][R20.64] ;  /* 0x00000006144cb980 */ /* 0x000362000c101b00 */
[----:B------:R-:W-:Y:S01]  /*d2e0*/  @!P2 SHF.L.U64.HI R34, R221, 0x1, R11 ;  /* 0x00000001dd22a819 */ /* 0x000fe2000001020b */
[C---:B------:R-:W-:Y:S01]  /*d2f0*/  @!P1 IMAD.SHL.U32 R11, R222.reuse, 0x2, RZ ;  /* 0x00000002de0b9824 */ /* 0x040fe200078e00ff */
[----:B------:R-:W-:-:S03]  /*d300*/  @!P1 SHF.L.U64.HI R28, R222, 0x1, R10 ;  /* 0x00000001de1c9819 */ /* 0x000fc6000001020a */
[--C-:B------:R-:W-:Y:S01]  /*d310*/  @!P2 IMAD.X R15, R7, 0x1, R34.reuse, P6 ;  /* 0x00000001070fa824 */ /* 0x100fe200030e0622 */
[-C--:B------:R-:W-:Y:S01]  /*d320*/  @!P1 IADD3 R10, P4, R6, R11.reuse, RZ ;  /* 0x0000000b060a9210 */ /* 0x080fe20007f9e0ff */
[----:B------:R-:W-:Y:S01]  /*d330*/  @!P2 IMAD.X R13, R9, 0x1, R34, P5 ;  /* 0x00000001090da824 */ /* 0x000fe200028e0622 */
[C---:B------:R-:W-:Y:S01]  /*d340*/  @!P0 SHF.L.U64.HI R26, R223.reuse, 0x1, R5 ;  /* 0x00000001df1a8819 */ /* 0x040fe20000010205 */
[----:B------:R-:W-:Y:S01]  /*d350*/  @!P0 IMAD.SHL.U32 R5, R223, 0x2, RZ ;  /* 0x00000002df058824 */ /* 0x000fe200078e00ff */
[----:B------:R-:W-:Y:S01]  /*d360*/  @!P1 IADD3 R4, P6, R8, R11, RZ ;  /* 0x0000000b08049210 */ /* 0x000fe20007fde0ff */
[--C-:B------:R-:W-:Y:S01]  /*d370*/  @!P1 IMAD.X R11, R7, 0x1, R28.reuse, P4 ;  /* 0x00000001070b9824 */ /* 0x100fe200020e061c */
[----:B------:R1:W5:Y:S02]  /*d380*/  @!P2 LD.E.64 R70, desc[UR6][R14.64] ;  /* 0x000000060e46a980 */ /* 0x000364000c101b00 */
[-C--:B------:R-:W-:Y:S02]  /*d390*/  @!P0 IADD3 R6, P5, R6, R5.reuse, RZ ;  /* 0x0000000506068210 */ /* 0x080fe40007fbe0ff */
[----:B------:R-:W-:Y:S01]  /*d3a0*/  @!P0 IADD3 R8, P4, R8, R5, RZ ;  /* 0x0000000508088210 */ /* 0x000fe20007f9e0ff */
[----:B------:R-:W-:Y:S01]  /*d3b0*/  @!P1 IMAD.X R5, R9, 0x1, R28, P6 ;  /* 0x0000000109059824 */ /* 0x000fe200030e061c */
[----:B------:R1:W5:Y:S01]  /*d3c0*/  @!P2 LD.E.64 R72, desc[UR6][R12.64] ;  /* 0x000000060c48a980 */ /* 0x000362000c101b00 */
[----:B------:R-:W-:-:S02]  /*d3d0*/  @!P0 IMAD.X R7, R7, 0x1, R26, P5 ;  /* 0x0000000107078824 */ /* 0x000fc400028e061a */
[----:B------:R-:W-:Y:S01]  /*d3e0*/  @!P0 IMAD.X R9, R9, 0x1, R26, P4 ;  /* 0x0000000109098824 */ /* 0x000fe200020e061a */
[----:B------:R1:W5:Y:S04]  /*d3f0*/  @!P1 LD.E.64 R66, desc[UR6][R10.64] ;  /* 0x000000060a429980 */ /* 0x000368000c101b00 */
[----:B------:R1:W5:Y:S04]  /*d400*/  @!P1 LD.E.64 R68, desc[UR6][R4.64] ;  /* 0x0000000604449980 */ /* 0x000368000c101b00 */
[----:B------:R1:W5:Y:S04]  /*d410*/  @!P0 LD.E.64 R62, desc[UR6][R6.64] ;  /* 0x00000006063e8980 */ /* 0x000368000c101b00 */
[----:B------:R1:W5:Y:S02]  /*d420*/  @!P0 LD.E.64 R64, desc[UR6][R8.64] ;  /* 0x0000000608408980 */ /* 0x000364000c101b00 */
.L_x_2793:
[----:B------:R-:W-:Y:S05]  /*d430*/  BSYNC B1 ;  /* 0x0000000000017941 */ /* 0x000fea0003800000 */
.L_x_2792:
[----:B-1---5:R-:W-:Y:S01]  /*d440*/  IMAD.MOV.U32 R4, RZ, RZ, R62 ;  /* 0x000000ffff047224 */ /* 0x022fe200078e003e */
[----:B------:R-:W-:Y:S01]  /*d450*/  UMOV UR4, 0xffffffff ;  /* 0xffffffff00047882 */ /* 0x000fe20000000000 */
[----:B------:R-:W-:Y:S01]  /*d460*/  IMAD.MOV.U32 R5, RZ, RZ, R63 ;  /* 0x000000ffff057224 */ /* 0x000fe200078e003f */
[----:B------:R-:W-:Y:S01]  /*d470*/  CS2R R46, SRZ ;  /* 0x00000000002e7805 */ /* 0x000fe2000001ff00 */
[----:B--2---:R-:W-:Y:S02]  /*d480*/  IMAD.MOV.U32 R6, RZ, RZ, R66 ;  /* 0x000000ffff067224 */ /* 0x004fe400078e0042 */
        /* <DEDUP_REMOVED lines=28> */
[----:B------:R1:W2:Y:S04]  /*d650*/  SHFL.IDX PT, R7, R33, 0x1, 0x181f ;  /* 0x00381f0021077f89 */ /* 0x0002a800000e0000 */
[----:B------:R1:W0:Y:S04]  /*d660*/  SHFL.IDX PT, R6, R32, 0x1, 0x181f ;  /* 0x00381f0020067f89 */ /* 0x00022800000e0000 */
[----:B---3--:R1:W3:Y:S04]  /*d670*/  SHFL.IDX PT, R9, R31, 0x1, 0x181f ;  /* 0x00381f001f097f89 */ /* 0x0082e800000e0000 */
[----:B----4-:R1:W4:Y:S02]  /*d680*/  SHFL.IDX PT, R8, R30, 0x1, 0x181f ;  /* 0x00381f001e087f89 */ /* 0x01032400000e0000 */
.L_x_3113:
        /* <DEDUP_REMOVED lines=14> */
[----:B------:R-:W3:Y:S01]  /*d770*/  LDL R10, [R1+0x120] ;  /* 0x00012000010a7983 */ /* 0x000ee20000100800 */
[----:B------:R-:W-:Y:S02]  /*d780*/  ISETP.GE.AND P3, PT, R216, UR4, PT ;  /* 0x00000004d8007c0c */ /* 0x000fe4000bf66270 */
[----:B------:R-:W-:Y:S02]  /*d790*/  ISETP.GE.AND P2, PT, R221, UR4, PT ;  /* 0x00000004dd007c0c */ /* 0x000fe4000bf46270 */
[----:B------:R-:W-:Y:S02]  /*d7a0*/  ISETP.GE.AND P1, PT, R222, UR4, PT ;  /* 0x00000004de007c0c */ /* 0x000fe4000bf26270 */
[----:B------:R-:W-:-:S07]  /*d7b0*/  ISETP.GE.AND P0, PT, R223, UR4, PT ;  /* 0x00000004df007c0c */ /* 0x000fce000bf06270 */
[C---:B------:R-:W-:Y:S01]  /*d7c0*/  @!P3 IMAD.SHL.U32 R21, R216.reuse, 0x2, RZ ;  /* 0x00000002d815b824 */ /* 0x040fe200078e00ff */
[----:B------:R-:W-:Y:S01]  /*d7d0*/  @!P3 SHF.L.U64.HI R4, R216, 0x1, R217 ;  /* 0x00000001d804b819 */ /* 0x000fe200000102d9 */
[----:B------:R-:W-:-:S03]  /*d7e0*/  @!P2 IMAD.SHL.U32 R13, R221, 0x2, RZ ;  /* 0x00000002dd0da824 */ /* 0x000fc600078e00ff */
[-C--:B0-----:R-:W-:Y:S02]  /*d7f0*/  @!P3 IADD3 R24, P5, R6, R21.reuse, RZ ;  /* 0x000000150618b210 */ /* 0x081fe40007fbe0ff */
[----:B----4-:R-:W-:Y:S02]  /*d800*/  @!P3 IADD3 R20, P4, R8, R21, RZ ;  /* 0x000000150814b210 */ /* 0x010fe40007f9e0ff */
[-C--:B------:R-:W-:Y:S01]  /*d810*/  @!P2 IADD3 R14, P6, R6, R13.reuse, RZ ;  /* 0x0000000d060ea210 */ /* 0x080fe20007fde0ff */
[--C-:B--2---:R-:W-:Y:S01]  /*d820*/  @!P3 IMAD.X R25, R7, 0x1, R4.reuse, P5 ;  /* 0x000000010719b824 */ /* 0x104fe200028e0604 */
[----:B------:R-:W-:Y:S01]  /*d830*/  @!P2 IADD3 R12, P5, R8, R13, RZ ;  /* 0x0000000d080ca210 */ /* 0x000fe20007fbe0ff */
[----:B---3--:R-:W-:Y:S02]  /*d840*/  @!P3 IMAD.X R21, R9, 0x1, R4, P4 ;  /* 0x000000010915b824 */ /* 0x008fe400020e0604 */
[----:B------:R-:W-:Y:S01]  /*d850*/  @!P0 IMAD.SHL.U32 R27, R223, 0x2, RZ ;  /* 0x00000002df1b8824 */ /* 0x000fe200078e00ff */
[----:B------:R-:W-:-:S02]  /*d860*/  CS2R R58, SRZ ;  /* 0x00000000003a7805 */ /* 0x000fc4000001ff00 */
[----:B------:R-:W-:Y:S02]  /*d870*/  CS2R R60, SRZ ;  /* 0x00000000003c7805 */ /* 0x000fe4000001ff00 */
[----:B------:R-:W-:Y:S02]  /*d880*/  CS2R R54, SRZ ;  /* 0x0000000000367805 */ /* 0x000fe4000001ff00 */
[----:B------:R-:W-:Y:S02]  /*d890*/  CS2R R56, SRZ ;  /* 0x0000000000387805 */ /* 0x000fe4000001ff00 */
[----:B------:R-:W-:Y:S02]  /*d8a0*/  CS2R R50, SRZ ;  /* 0x0000000000327805 */ /* 0x000fe4000001ff00 */
[----:B------:R-:W-:Y:S02]  /*d8b0*/  CS2R R52, SRZ ;  /* 0x0000000000347805 */ /* 0x000fe4000001ff00 */
[----:B------:R-:W-:-:S02]  /*d8c0*/  CS2R R46, SRZ ;  /* 0x00000000002e7805 */ /* 0x000fc4000001ff00 */
[----:B------:R-:W-:Y:S01]  /*d8d0*/  CS2R R48, SRZ ;  /* 0x0000000000307805 */ /* 0x000fe2000001ff00 */
[----:B------:R-:W-:Y:S02]  /*d8e0*/  ULDC.64 UR6, c[0x0][0x208] ;  /* 0x0000820000067ab9 */ /* 0x000fe40000000a00 */
[----:B------:R0:W5:Y:S04]  /*d8f0*/  @!P3 LD.E.64 R58, desc[UR6][R24.64] ;  /* 0x00000006183ab980 */ /* 0x000168000c101b00 */
[----:B------:R0:W5:Y:S01]  /*d900*/  @!P3 LD.E.64 R60, desc[UR6][R20.64] ;  /* 0x00000006143cb980 */ /* 0x000162000c101b00 */
[C---:B------:R-:W-:Y:S01]  /*d910*/  @!P1 SHF.L.U64.HI R28, R222.reuse, 0x1, R5 ;  /* 0x00000001de1c9819 */ /* 0x040fe20000010205 */
[----:B------:R-:W-:Y:S01]  /*d920*/  @!P1 IMAD.SHL.U32 R5, R222, 0x2, RZ ;  /* 0x00000002de059824 */ /* 0x000fe200078e00ff */
[----:B------:R-:W-:-:S02]  /*d930*/  @!P2 SHF.L.U64.HI R26, R221, 0x1, R11 ;  /* 0x00000001dd1aa819 */ /* 0x000fc4000001020b */
[----:B------:R-:W-:Y:S02]  /*d940*/  @!P0 SHF.L.U64.HI R34, R223, 0x1, R10 ;  /* 0x00000001df228819 */ /* 0x000fe4000001020a */
[-C--:B------:R-:W-:Y:S01]  /*d950*/  @!P1 IADD3 R10, P4, R6, R5.reuse, RZ ;  /* 0x00000005060a9210 */ /* 0x080fe20007f9e0ff */
[--C-:B------:R-:W-:Y:S01]  /*d960*/  @!P2 IMAD.X R15, R7, 0x1, R26.reuse, P6 ;  /* 0x00000001070fa824 */ /* 0x100fe200030e061a */
[----:B------:R-:W-:Y:S01]  /*d970*/  @!P1 IADD3 R4, P6, R8, R5, RZ ;  /* 0x0000000508049210 */ /* 0x000fe20007fde0ff */
[----:B------:R-:W-:Y:S01]  /*d980*/  @!P2 IMAD.X R13, R9, 0x1, R26, P5 ;  /* 0x00000001090da824 */ /* 0x000fe200028e061a */
[-C--:B------:R-:W-:Y:S01]  /*d990*/  @!P0 IADD3 R6, P5, R6, R27.reuse, RZ ;  /* 0x0000001b06068210 */ /* 0x080fe20007fbe0ff */
[--C-:B------:R-:W-:Y:S01]  /*d9a0*/  @!P1 IMAD.X R11, R7, 0x1, R28.reuse, P4 ;  /* 0x00000001070b9824 */ /* 0x100fe200020e061c */
        /* <DEDUP_REMOVED lines=8> */
[----:B------:R0:W5:Y:S04]  /*da30*/  @!P0 LD.E.64 R46, desc[UR6][R6.64] ;  /* 0x00000006062e8980 */ /* 0x000168000c101b00 */
[----:B------:R0:W5:Y:S02]  /*da40*/  @!P0 LD.E.64 R48, desc[UR6][R8.64] ;  /* 0x0000000608308980 */ /* 0x000164000c101b00 */
.L_x_2796:
[----:B------:R-:W-:Y:S05]  /*da50*/  BSYNC B1 ;  /* 0x0000000000017941 */ /* 0x000fea0003800000 */
.L_x_2795:
        /* <DEDUP_REMOVED lines=30> */
.L_x_3119:
        /* <DEDUP_REMOVED lines=23> */
[-C--:B0-----:R-:W-:Y:S01]  /*ddb0*/  @!P3 IADD3 R24, P5, R6, R21.reuse, RZ ;  /* 0x000000150618b210 */ /* 0x081fe20007fbe0ff */
[----:B------:R-:W-:Y:S01]  /*ddc0*/  @!P1 IMAD.SHL.U32 R4, R222, 0x2, RZ ;  /* 0x00000002de049824 */ /* 0x000fe200078e00ff */
[----:B----4-:R-:W-:Y:S02]  /*ddd0*/  @!P3 IADD3 R20, P4, R8, R21, RZ ;  /* 0x000000150814b210 */ /* 0x010fe40007f9e0ff */
[C---:B------:R-:W-:Y:S01]  /*dde0*/  @!P2 IADD3 R14, P6, R6.reuse, R13, RZ ;  /* 0x0000000d060ea210 */ /* 0x040fe20007fde0ff */
[--C-:B--2---:R-:W-:Y:S02]  /*ddf0*/  @!P3 IMAD.X R25, R7, 0x1, R10.reuse, P5 ;  /* 0x000000010719b824 */ /* 0x104fe400028e060a */
[----:B------:R-:W-:Y:S01]  /*de00*/  @!P3 IMAD.X R21, R9, 0x1, R10, P4 ;  /* 0x000000010915b824 */ /* 0x000fe200020e060a */
[----:B------:R-:W-:Y:S01]  /*de10*/  @!P1 IADD3 R10, P4, R6, R4, RZ ;  /* 0x00000004060a9210 */ /* 0x000fe20007f9e0ff */
[----:B------:R-:W-:Y:S01]  /*de20*/  @!P0 IMAD.SHL.U32 R27, R223, 0x2, RZ ;  /* 0x00000002df1b8824 */ /* 0x000fe200078e00ff */
[----:B------:R-:W-:-:S02]  /*de30*/  CS2R R42, SRZ ;  /* 0x00000000002a7805 */ /* 0x000fc4000001ff00 */
[----:B------:R-:W-:Y:S02]  /*de40*/  CS2R R44, SRZ ;  /* 0x00000000002c7805 */ /* 0x000fe4000001ff00 */
[----:B------:R-:W-:Y:S02]  /*de50*/  CS2R R38, SRZ ;  /* 0x0000000000267805 */ /* 0x000fe4000001ff00 */
[----:B------:R-:W-:Y:S02]  /*de60*/  CS2R R40, SRZ ;  /* 0x0000000000287805 */ /* 0x000fe4000001ff00 */
[----:B------:R-:W-:Y:S02]  /*de70*/  CS2R R34, SRZ ;  /* 0x0000000000227805 */ /* 0x000fe4000001ff00 */
[----:B------:R-:W-:Y:S02]  /*de80*/  CS2R R36, SRZ ;  /* 0x0000000000247805 */ /* 0x000fe4000001ff00 */
[----:B------:R-:W-:Y:S01]  /*de90*/  CS2R R28, SRZ ;  /* 0x00000000001c7805 */ /* 0x000fe2000001ff00 */
[----:B------:R-:W-:-:S02]  /*dea0*/  ULDC.64 UR6, c[0x0][0x208] ;  /* 0x0000820000067ab9 */ /* 0x000fc40000000a00 */
[----:B------:R0:W5:Y:S04]  /*deb0*/  @!P3 LD.E.64 R42, desc[UR6][R24.64] ;  /* 0x00000006182ab980 */ /* 0x000168000c101b00 */
[----:B------:R0:W5:Y:S01]  /*dec0*/  @!P3 LD.E.64 R44, desc[UR6][R20.64] ;  /* 0x00000006142cb980 */ /* 0x000162000c101b00 */
[----:B---3--:R-:W-:Y:S02]  /*ded0*/  @!P0 SHF.L.U64.HI R26, R223, 0x1, R12 ;  /* 0x00000001df1a8819 */ /* 0x008fe4000001020c */
[----:B------:R-:W-:Y:S02]  /*dee0*/  @!P2 IADD3 R12, P5, R8, R13, RZ ;  /* 0x0000000d080ca210 */ /* 0x000fe40007fbe0ff */
[----:B------:R-:W-:Y:S02]  /*def0*/  @!P2 SHF.L.U64.HI R11, R221, 0x1, R11 ;  /* 0x00000001dd0ba819 */ /* 0x000fe4000001020b */
[----:B------:R-:W-:-:S03]  /*df00*/  @!P1 SHF.L.U64.HI R5, R222, 0x1, R5 ;  /* 0x00000001de059819 */ /* 0x000fc60000010205 */
        /* <DEDUP_REMOVED lines=8> */
[--C-:B------:R-:W-:Y:S02]  /*df90*/  @!P0 IMAD.X R7, R7, 0x1, R26.reuse, P5 ;  /* 0x0000000107078824 */ /* 0x100fe400028e061a */
[----:B------:R-:W-:Y:S01]  /*dfa0*/  @!P0 IMAD.X R9, R9, 0x1, R26, P4 ;  /* 0x0000000109098824 */ /* 0x000fe200020e061a */
[----:B------:R-:W-:Y:S01]  /*dfb0*/  CS2R R26, SRZ ;  /* 0x00000000001a7805 */ /* 0x000fe2000001ff00 */
[----:B------:R0:W5:Y:S04]  /*dfc0*/  @!P2 LD.E.64 R40, desc[UR6][R12.64] ;  /* 0x000000060c28a980 */ /* 0x000168000c101b00 */
[----:B------:R0:W5:Y:S04]  /*dfd0*/  @!P1 LD.E.64 R34, desc[UR6][R10.64] ;  /* 0x000000060a229980 */ /* 0x000168000c101b00 */
[----:B------:R0:W5:Y:S04]  /*dfe0*/  @!P1 LD.E.64 R36, desc[UR6][R4.64] ;  /* 0x0000000604249980 */ /* 0x000168000c101b00 */
[----:B------:R0:W5:Y:S04]  /*dff0*/  @!P0 LD.E.64 R28, desc[UR6][R6.64] ;  /* 0x00000006061c8980 */ /* 0x000168000c101b00 */
[----:B------:R0:W5:Y:S02]  /*e000*/  @!P0 LD.E.64 R26, desc[UR6][R8.64] ;  /* 0x00000006081a8980 */ /* 0x000164000c101b00 */
.L_x_2799:
[----:B------:R-:W-:Y:S05]  /*e010*/  BSYNC B1 ;  /* 0x0000000000017941 */ /* 0x000fea0003800000 */
.L_x_2798:
[----:B0----5:R-:W-:Y:S01]  /*e020*/  IMAD.MOV.U32 R5, RZ, RZ, R34 ;  /* 0x000000ffff057224 */ /* 0x021fe200078e0022 */
[----:B------:R-:W-:Y:S01]  /*e030*/  UMOV UR4, 0xffffffff ;  /* 0xffffffff00047882 */ /* 0x000fe20000000000 */
[----:B------:R-:W-:Y:S02]  /*e040*/  IMAD.MOV.U32 R4, RZ, RZ, R35 ;  /* 0x000000ffff047224 */ /* 0x000fe400078e0023 */
[----:B--2---:R-:W-:Y:S02]  /*e050*/  IMAD.MOV.U32 R7, RZ, RZ, R28 ;  /* 0x000000ffff077224 */ /* 0x004fe400078e001c */
        /* <DEDUP_REMOVED lines=24> */
[----:B------:R0:W0:Y:S04]  /*e1e0*/  SHFL.IDX PT, R80, R32, 0x3, 0x181f ;  /* 0x00781f0020507f89 */ /* 0x00002800000e0000 */
[----:B------:R0:W0:Y:S04]  /*e1f0*/  SHFL.IDX PT, R79, R31, 0x3, 0x181f ;  /* 0x00781f001f4f7f89 */ /* 0x00002800000e0000 */
[----:B------:R0:W0:Y:S02]  /*e200*/  SHFL.IDX PT, R12, R30, 0x3, 0x181f ;  /* 0x00781f001e0c7f89 */ /* 0x00002400000e0000 */
.L_x_3125:
[----:B------:R-:W-:Y:S01]  /*e210*/  VIADD R0, R0, 0x60 ;  /* 0x0000006000007836 */ /* 0x000fe20000000000 */
[----:B------:R-:W-:Y:S01]  /*e220*/  BSSY B1, `(.L_x_2801) ;  /* 0x000003b000017945 */ /* 0x000fe20003800000 */
[----:B------:R-:W-:Y:S02]  /*e230*/  CS2R R6, SRZ ;  /* 0x0000000000067805 */ /* 0x000fe4000001ff00 */
[----:B------:R-:W-:Y:S02]  /*e240*/  CS2R R20, SRZ ;  /* 0x0000000000147805 */ /* 0x000fe4000001ff00 */
[----:B01-3--:R-:W-:Y:S02]  /*e250*/  CS2R R30, SRZ ;  /* 0x00000000001e7805 */ /* 0x00bfe4000001ff00 */
[----:B------:R-:W-:Y:S02]  /*e260*/  ISETP.GE.AND P0, PT, R0, R3, PT ;  /* 0x000000030000720c */ /* 0x000fe40003f06270 */
[----:B----4-:R-:W-:-:S02]  /*e270*/  CS2R R8, SRZ ;  /* 0x0000000000087805 */ /* 0x010fc4000001ff00 */
[----:B------:R-:W-:Y:S02]  /*e280*/  CS2R R10, SRZ ;  /* 0x00000000000a7805 */ /* 0x000fe4000001ff00 */
[----:B------:R-:W-:Y:S02]  /*e290*/  CS2R R24, SRZ ;  /* 0x0000000000187805 */ /* 0x000fe4000001ff00 */
[----:B------:R-:W-:-:S05]  /*e2a0*/  CS2R R32, SRZ ;  /* 0x0000000000207805 */ /* 0x000fca000001ff00 */
[----:B------:R-:W-:Y:S05]  /*e2b0*/  @P0 BRA `(.L_x_2802) ;  /* 0x0000000000c40947 */ /* 0x000fea0003800000 */
[----:B------:R-:W3:Y:S01]  /*e2c0*/  LDL R15, [R1+0x128] ;  /* 0x00012800010f7983 */ /* 0x000ee20000100800 */
[----:B------:R-:W-:-:S03]  /*e2d0*/  ULDC UR4, c[0x0][0x3f4] ;  /* 0x0000fd0000047ab9 */ /* 0x000fc60000000800 */
[----:B------:R-:W4:Y:S04]  /*e2e0*/  LDL R13, [R1+0x124] ;  /* 0x00012400010d7983 */ /* 0x000f280000100800 */
[----:B------:R-:W4:Y:S01]  /*e2f0*/  LDL R14, [R1+0x120] ;  /* 0x00012000010e7983 */ /* 0x000f220000100800 */
[----:B------:R-:W-:Y:S02]  /*e300*/  ISETP.GE.AND P2, PT, R216, UR4, PT ;  /* 0x00000004d8007c0c */ /* 0x000fe4000bf46270 */
[----:B------:R-:W-:Y:S02]  /*e310*/  CS2R R30, SRZ ;  /* 0x00000000001e7805 */ /* 0x000fe4000001ff00 */
[----:B------:R-:W-:Y:S01]  /*e320*/  ISETP.GE.AND P3, PT, R221, UR4, PT ;  /* 0x00000004dd007c0c */ /* 0x000fe2000bf66270 */
[----:B------:R-:W-:Y:S01]  /*e330*/  ULDC.64 UR6, c[0x0][0x208] ;  /* 0x0000820000067ab9 */ /* 0x000fe20000000a00 */
[----:B------:R-:W-:-:S07]  /*e340*/  CS2R R32, SRZ ;  /* 0x0000000000207805 */ /* 0x000fce000001ff00 */
[C---:B------:R-:W-:Y:S01]  /*e350*/  @!P2 IMAD.SHL.U32 R4, R216.reuse, 0x2, RZ ;  /* 0x00000002d804a824 */ /* 0x040fe200078e00ff */
[----:B------:R-:W-:-:S03]  /*e360*/  @!P2 SHF.L.U64.HI R5, R216, 0x1, R217 ;  /* 0x00000001d805a819 */ /* 0x000fc600000102d9 */
[----:B------:R-:W-:Y:S01]  /*e370*/  @!P3 IMAD.SHL.U32 R0, R221, 0x2, RZ ;  /* 0x00000002dd00b824 */ /* 0x000fe200078e00ff */
[-C--:B------:R-:W-:Y:S02]  /*e380*/  @!P2 IADD3 R6, P0, R80, R4.reuse, RZ ;  /* 0x000000045006a210 */ /* 0x080fe40007f1e0ff */
[----:B------:R-:W-:-:S03]  /*e390*/  @!P2 IADD3 R4, P1, R12, R4, RZ ;  /* 0x000000040c04a210 */ /* 0x000fc60007f3e0ff */
[--C-:B--2---:R-:W-:Y:S02]  /*e3a0*/  @!P2 IMAD.X R7, R78, 0x1, R5.reuse, P0 ;  /* 0x000000014e07a824 */ /* 0x104fe400000e0605 */
[----:B------:R-:W-:Y:S01]  /*e3b0*/  @!P2 IMAD.X R5, R79, 0x1, R5, P1 ;  /* 0x000000014f05a824 */ /* 0x000fe200008e0605 */
[----:B------:R-:W-:Y:S02]  /*e3c0*/  ISETP.GE.AND P1, PT, R222, UR4, PT ;  /* 0x00000004de007c0c */ /* 0x000fe4000bf26270 */
[----:B------:R0:W5:Y:S04]  /*e3d0*/  @!P2 LD.E.64 R30, desc[UR6][R6.64] ;  /* 0x00000006061ea980 */ /* 0x000168000c101b00 */
[----:B------:R1:W5:Y:S01]  /*e3e0*/  @!P2 LD.E.64 R32, desc[UR6][R4.64] ;  /* 0x000000060420a980 */ /* 0x000362000c101b00 */
[----:B0-----:R-:W-:-:S02]  /*e3f0*/  @!P3 IADD3 R6, P0, R80, R0, RZ ;  /* 0x000000005006b210 */ /* 0x001fc40007f1e0ff */
[----:B------:R-:W-:Y:S02]  /*e400*/  CS2R R24, SRZ ;  /* 0x0000000000187805 */ /* 0x000fe4000001ff00 */
[----:B------:R-:W-:Y:S02]  /*e410*/  CS2R R20, SRZ ;  /* 0x0000000000147805 */ /* 0x000fe4000001ff00 */
[----:B------:R-:W-:Y:S02]  /*e420*/  ISETP.GE.AND P2, PT, R223, UR4, PT ;  /* 0x00000004df007c0c */ /* 0x000fe4000bf46270 */
[----:B------:R-:W-:Y:S02]  /*e430*/  CS2R R10, SRZ ;  /* 0x00000000000a7805 */ /* 0x000fe4000001ff00 */
[----:B---3--:R-:W-:-:S05]  /*e440*/  @!P3 SHF.L.U64.HI R8, R221, 0x1, R15 ;  /* 0x00000001dd08b819 */ /* 0x008fca000001020f */
[----:B------:R-:W-:Y:S01]  /*e450*/  @!P3 IMAD.X R7, R78, 0x1, R8, P0 ;  /* 0x000000014e07b824 */ /* 0x000fe200000e0608 */
[----:B-1----:R-:W-:-:S04]  /*e460*/  @!P3 IADD3 R4, P0, R12, R0, RZ ;  /* 0x000000000c04b210 */ /* 0x002fc80007f1e0ff */
[----:B------:R0:W5:Y:S01]  /*e470*/  @!P3 LD.E.64 R20, desc[UR6][R6.64] ;  /* 0x000000060614b980 */ /* 0x000162000c101b00 */
[----:B------:R-:W-:Y:S02]  /*e480*/  @!P3 IMAD.X R5, R79, 0x1, R8, P0 ;  /* 0x000000014f05b824 */ /* 0x000fe400000e0608 */
[C---:B------:R-:W-:Y:S01]  /*e490*/  @!P1 IMAD.SHL.U32 R8, R222.reuse, 0x2, RZ ;  /* 0x00000002de089824 */ /* 0x040fe200078e00ff */
[----:B----4-:R-:W-:Y:S02]  /*e4a0*/  @!P1 SHF.L.U64.HI R0, R222, 0x1, R13 ;  /* 0x00000001de009819 */ /* 0x010fe4000001020d */
[----:B------:R1:W5:Y:S01]  /*e4b0*/  @!P3 LD.E.64 R24, desc[UR6][R4.64] ;  /* 0x000000060418b980 */ /* 0x000362000c101b00 */
[----:B0-----:R-:W-:Y:S02]  /*e4c0*/  CS2R R6, SRZ ;  /* 0x0000000000067805 */ /* 0x001fe4000001ff00 */
[----:B-1----:R-:W-:-:S05]  /*e4d0*/  @!P1 IADD3 R4, P0, R80, R8, RZ ;  /* 0x0000000850049210 */ /* 0x002fca0007f1e0ff */
[----:B------:R-:W-:Y:S02]  /*e4e0*/  @!P1 IMAD.X R5, R78, 0x1, R0, P0 ;  /* 0x000000014e059824 */ /* 0x000fe400000e0600 */
[----:B------:R-:W-:-:S03]  /*e4f0*/  @!P2 IMAD.SHL.U32 R13, R223, 0x2, RZ ;  /* 0x00000002df0da824 */ /* 0x000fc600078e00ff */
[----:B------:R0:W5:Y:S02]  /*e500*/  @!P1 LD.E.64 R6, desc[UR6][R4.64] ;  /* 0x0000000604069980 */ /* 0x000164000c101b00 */
[----:B0-----:R-:W-:-:S05]  /*e510*/  @!P1 IADD3 R4, P0, R12, R8, RZ ;  /* 0x000000080c049210 */ /* 0x001fca0007f1e0ff */
[----:B------:R-:W-:Y:S01]  /*e520*/  @!P1 IMAD.X R5, R79, 0x1, R0, P0 ;  /* 0x000000014f059824 */ /* 0x000fe200000e0600 */
[-C--:B------:R-:W-:Y:S02]  /*e530*/  @!P2 IADD3 R8, P0, R80, R13.reuse, RZ ;  /* 0x0000000d5008a210 */ /* 0x080fe40007f1e0ff */
[----:B------:R-:W-:Y:S02]  /*e540*/  @!P2 SHF.L.U64.HI R0, R223, 0x1, R14 ;  /* 0x00000001df00a819 */ /* 0x000fe4000001020e */
[----:B------:R0:W5:Y:S01]  /*e550*/  @!P1 LD.E.64 R10, desc[UR6][R4.64] ;  /* 0x00000006040a9980 */ /* 0x000162000c101b00 */
[----:B------:R-:W-:Y:S02]  /*e560*/  @!P2 IADD3 R12, P1, R12, R13, RZ ;  /* 0x0000000d0c0ca210 */ /* 0x000fe40007f3e0ff */
[--C-:B------:R-:W-:Y:S01]  /*e570*/  @!P2 IMAD.X R9, R78, 0x1, R0.reuse, P0 ;  /* 0x000000014e09a824 */ /* 0x100fe200000e0600 */
[----:B0-----:R-:W-:Y:S02]  /*e580*/  CS2R R4, SRZ ;  /* 0x0000000000047805 */ /* 0x001fe4000001ff00 */
[----:B------:R-:W-:-:S04]  /*e590*/  @!P2 IMAD.X R13, R79, 0x1, R0, P1 ;  /* 0x000000014f0da824 */ /* 0x000fc800008e0600 */
[----:B------:R0:W5:Y:S02]  /*e5a0*/  @!P2 LD.E.64 R4, desc[UR6][R8.64] ;  /* 0x000000060804a980 */ /* 0x000164000c101b00 */
[----:B0-----:R-:W-:-:S06]  /*e5b0*/  CS2R R8, SRZ ;  /* 0x0000000000087805 */ /* 0x001fcc000001ff00 */
[----:B------:R0:W5:Y:S02]  /*e5c0*/  @!P2 LD.E.64 R8, desc[UR6][R12.64] ;  /* 0x000000060c08a980 */ /* 0x000164000c101b00 */
.L_x_2802:
[----:B------:R-:W-:Y:S05]  /*e5d0*/  BSYNC B1 ;  /* 0x0000000000017941 */ /* 0x000fea0003800000 */
.L_x_2801:
[----:B0-----:R-:W3:Y:S01]  /*e5e0*/  LDL R12, [R1+0x94] ;  /* 0x00009400010c7983 */ /* 0x001ee20000100800 */
[----:B------:R-:W-:Y:S01]  /*e5f0*/  BSSY B1, `(.L_x_2803) ;  /* 0x0000007000017945 */ /* 0x000fe20003800000 */
[----:B---3--:R-:W-:-:S04]  /*e600*/  LEA.HI R0, R12, R12, RZ, 0x1 ;  /* 0x0000000c0c007211 */ /* 0x008fc800078f08ff */
[----:B------:R-:W-:-:S05]  /*e610*/  LOP3.LUT R0, R0, 0xfffffffe, RZ, 0xc0, !PT ;  /* 0xfffffffe00007812 */ /* 0x000fca00078ec0ff */
[----:B------:R-:W-:-:S05]  /*e620*/  IMAD.IADD R0, R12, 0x1, -R0 ;  /* 0x000000010c007824 */ /* 0x000fca00078e0a00 */
[----:B------:R-:W-:-:S04]  /*e630*/  SHF.L.U32 R0, R0, 0x1f, RZ ;  /* 0x0000001f00007819 */ /* 0x000fc800000006ff */
[----:B------:R-:W0:Y:S02]  /*e640*/  SYNCS.PHASECHK.TRANS64.TRYWAIT P0, [R23+URZ+0x38800], R0 ;  /* 0x03880000170075a7 */ /* 0x000e24000800017f */
[----:B0-----:R-:W-:Y:S05]  /*e650*/  @!P0 BRA `(.L_x_2804) ;  /* 0x0000025800dc8947 */ /* 0x001fea0003800000 */
.L_x_3126:
[----:B------:R-:W-:Y:S05]  /*e660*/  BSYNC B1 ;  /* 0x0000000000017941 */ /* 0x000fea0003800000 */
.L_x_2803:
[----:B------:R-:W3:Y:S01]  /*e670*/  LDL R13, [R1+0x68] ;  /* 0x00006800010d7983 */ /* 0x000ee20000100800 */
[----:B-----5:R-:W-:Y:S01]  /*e680*/  IMAD.MOV.U32 R12, RZ, RZ, R4 ;  /* 0x000000ffff0c7224 */ /* 0x020fe200078e0004 */
[----:B------:R-:W-:Y:S01]  /*e690*/  BSSY B1, `(.L_x_2805) ;  /* 0x00000e3000017945 */ /* 0x000fe20003800000 */
[----:B0-----:R-:W-:-:S05]  /*e6a0*/  IMAD.MOV.U32 R0, RZ, RZ, R5 ;  /* 0x000000ffff007224 */ /* 0x001fca00078e0005 */
[----:B--2---:R-:W-:Y:S01]  /*e6b0*/  PRMT R78, R12, 0x5410, R0 ;  /* 0x000054100c4e7816 */ /* 0x004fe20000000000 */
        /* <DEDUP_REMOVED lines=16> */
[----:B---3--:R-:W-:Y:S01]  /*e7c0*/  VIADDMNMX R0, R3, -R13, 0x80, PT ;  /* 0x0000008003007446 */ /* 0x008fe2000380090d */
        /* <DEDUP_REMOVED lines=17> */
[C---:B------:R-:W-:Y:S02]  /*e8e0*/  PRMT R76, R94.reuse, 0x5432, R76 ;  /* 0x000054325e4c7816 */ /* 0x040fe4000000004c */
[----:B------:R-:W-:-:S02]  /*e8f0*/  PRMT R75, R94, 0x5410, R75 ;  /* 0x000054105e4b7816 */ /* 0x000fc4000000004b */
[C---:B------:R-:W-:Y:S01]  /*e900*/  PRMT R3, R93.reuse, 0x5410, R3 ;  /* 0x000054105d037816 */ /* 0x040fe20000000003 */
[C---:B------:R-:W-:Y:S01]  /*e910*/  IMAD.U32 R77, R76.reuse, 0x10000, RZ ;  /* 0x000100004c4d7824 */ /* 0x040fe200078e00ff */
[----:B------:R-:W-:Y:S01]  /*e920*/  PRMT R74, R93, 0x5432, R74 ;  /* 0x000054325d4a7816 */ /* 0x000fe2000000004a */
[C---:B------:R-:W-:Y:S01]  /*e930*/  IMAD.U32 R95, R75.reuse, 0x10000, RZ ;  /* 0x000100004b5f7824 */ /* 0x040fe200078e00ff */
[----:B------:R-:W-:Y:S02]  /*e940*/  LOP3.LUT R76, R76, 0xffff0000, RZ, 0xc0, !PT ;  /* 0xffff00004c4c7812 */ /* 0x000fe400078ec0ff */
[----:B------:R-:W-:Y:S02]  /*e950*/  LOP3.LUT R75, R75, 0xffff0000, RZ, 0xc0, !PT ;  /* 0xffff00004b4b7812 */ /* 0x000fe400078ec0ff */
[C---:B0-----:R-:W-:Y:S01]  /*e960*/  LOP3.LUT R94, R14.reuse, 0xffff0000, RZ, 0xc0, !PT ;  /* 0xffff00000e5e7812 */ /* 0x041fe200078ec0ff */
[----:B------:R-:W-:-:S04]  /*e970*/  IMAD.U32 R93, R14, 0x10000, RZ ;  /* 0x000100000e5d7824 */ /* 0x000fc800078e00ff */
[C---:B------:R-:W-:Y:S01]  /*e980*/  FMUL.FTZ R14, R94.reuse, R77 ;  /* 0x0000004d5e0e7220 */ /* 0x040fe20000410000 */
[----:B------:R-:W-:-:S03]  /*e990*/  FMUL.FTZ R94, R94, R95 ;  /* 0x0000005f5e5e7220 */ /* 0x000fc60000410000 */
[C---:B------:R-:W-:Y:S01]  /*e9a0*/  FFMA.FTZ R14, R93.reuse, R95, -R14 ;  /* 0x0000005f5d0e7223 */ /* 0x040fe2000001080e */
[----:B------:R-:W-:Y:S01]  /*e9b0*/  FFMA.FTZ R77, R93, R77, R94 ;  /* 0x0000004d5d4d7223 */ /* 0x000fe2000001005e */
[C---:B------:R-:W-:Y:S01]  /*e9c0*/  IMAD.U32 R93, R15.reuse, 0x10000, RZ ;  /* 0x000100000f5d7824 */ /* 0x040fe200078e00ff */
[----:B------:R-:W-:-:S03]  /*e9d0*/  LOP3.LUT R15, R15, 0xffff0000, RZ, 0xc0, !PT ;  /* 0xffff00000f0f7812 */ /* 0x000fc600078ec0ff */
[----:B------:R-:W-:Y:S01]  /*e9e0*/  F2FP.BF16.F32.PACK_AB R14, R77, R14 ;  /* 0x0000000e4d0e723e */ /* 0x000fe200000010ff */
[----:B------:R-:W-:Y:S02]  /*e9f0*/  IMAD.U32 R77, R3, 0x10000, RZ ;  /* 0x00010000034d7824 */ /* 0x000fe400078e00ff */
[CC--:B------:R-:W-:Y:S01]  /*ea00*/  FMUL.FTZ R94, R15.reuse, R76.reuse ;  /* 0x0000004c0f5e7220 */ /* 0x0c0fe20000410000 */
[-C--:B------:R-:W-:Y:S01]  /*ea10*/  FMUL.FTZ R15, R15, R75.reuse ;  /* 0x0000004b0f0f7220 */ /* 0x080fe20000410000 */
[----:B------:R-:W-:Y:S02]  /*ea20*/  LOP3.LUT R3, R3, 0xffff0000, RZ, 0xc0, !PT ;  /* 0xffff000003037812 */ /* 0x000fe400078ec0ff */
[C---:B------:R-:W-:Y:S01]  /*ea30*/  FFMA.FTZ R94, R93.reuse, R75, -R94 ;  /* 0x0000004b5d5e7223 */ /* 0x040fe2000001085e */
[----:B------:R-:W-:Y:S01]  /*ea40*/  FFMA.FTZ R15, R93, R76, R15 ;  /* 0x0000004c5d0f7223 */ /* 0x000fe2000001000f */
[----:B------:R-:W-:Y:S01]  /*ea50*/  LOP3.LUT R75, R12, 0xffff0000, RZ, 0xc0, !PT ;  /* 0xffff00000c4b7812 */ /* 0x000fe200078ec0ff */
[----:B------:R-:W-:-:S02]  /*ea60*/  IMAD.U32 R76, R74, 0x10000, RZ ;  /* 0x000100004a4c7824 */ /* 0x000fc400078e00ff */
[----:B------:R-:W-:Y:S01]  /*ea70*/  IMAD.U32 R12, R12, 0x10000, RZ ;  /* 0x000100000c0c7824 */ /* 0x000fe200078e00ff */
[----:B------:R-:W-:Y:S01]  /*ea80*/  F2FP.BF16.F32.PACK_AB R15, R15, R94 ;  /* 0x0000005e0f0f723e */ /* 0x000fe200000010ff */
        /* <DEDUP_REMOVED lines=11> */
[----:B------:R-:W-:-:S05]  /*eb40*/  FFMA.FTZ R13, R13, R75, R74 ;  /* 0x0000004b0d0d7223 */ /* 0x000fca000001004a */
[----:B------:R-:W-:-:S05]  /*eb50*/  F2FP.BF16.F32.PACK_AB R13, R13, R76 ;  /* 0x0000004c0d0d723e */ /* 0x000fca00000010ff */
[----:B------:R0:W-:Y:S02]  /*eb60*/  STS.128 [R113], R12 ;  /* 0x0000000c71007388 */ /* 0x0001e40000000c00 */
.L_x_2808:
[----:B------:R-:W-:Y:S05]  /*eb70*/  BSYNC B2 ;  /* 0x0000000000027941 */ /* 0x000fea0003800000 */
.L_x_2807:
[----:B------:R-:W-:Y:S01]  /*eb80*/  ISETP.GE.AND P0, PT, R221, R110, PT ;  /* 0x0000006edd00720c */ /* 0x000fe20003f06270 */
[----:B------:R-:W-:-:S12]  /*eb90*/  BSSY B2, `(.L_x_2809) ;  /* 0x0000030000027945 */ /* 0x000fd80003800000 */
[----:B------:R-:W-:Y:S05]  /*eba0*/  @P0 BRA `(.L_x_2810) ;  /* 0x0000000000b80947 */ /* 0x000fea0003800000 */
[----:B0----5:R-:W0:Y:S01]  /*ebb0*/  LDS.128 R12, [R113+0x4000] ;  /* 0x00400000710c7984 */ /* 0x021e220000000c00 */
[--C-:B------:R-:W-:Y:S02]  /*ebc0*/  SHF.R.U64 R3, R70, 0x10, R71.reuse ;  /* 0x0000001046037819 */ /* 0x100fe40000001247 */
[----:B------:R-:W-:Y:S02]  /*ebd0*/  SHF.R.U32.HI R70, RZ, 0x10, R71 ;  /* 0x00000010ff467819 */ /* 0x000fe40000011647 */
[----:B------:R-:W-:Y:S02]  /*ebe0*/  SHF.R.U32.HI R71, RZ, 0x10, R73 ;  /* 0x00000010ff477819 */ /* 0x000fe40000011649 */
[C---:B------:R-:W-:Y:S02]  /*ebf0*/  PRMT R70, R112.reuse, 0x5432, R70 ;  /* 0x0000543270467816 */ /* 0x040fe40000000046 */
[----:B------:R-:W-:Y:S02]  /*ec00*/  PRMT R71, R112, 0x5410, R71 ;  /* 0x0000541070477816 */ /* 0x000fe40000000047 */
[----:B------:R-:W-:Y:S01]  /*ec10*/  SHF.R.U64 R72, R72, 0x10, R73 ;  /* 0x0000001048487819 */ /* 0x000fe20000001249 */
[C---:B------:R-:W-:Y:S01]  /*ec20*/  IMAD.U32 R75, R70.reuse, 0x10000, RZ ;  /* 0x00010000464b7824 */ /* 0x040fe200078e00ff */
[----:B------:R-:W-:Y:S01]  /*ec30*/  LOP3.LUT R70, R70, 0xffff0000, RZ, 0xc0, !PT ;  /* 0xffff000046467812 */ /* 0x000fe200078ec0ff */
[C---:B------:R-:W-:Y:S01]  /*ec40*/  IMAD.U32 R74, R71.reuse, 0x10000, RZ ;  /* 0x00010000474a7824 */ /* 0x040fe200078e00ff */
[----:B------:R-:W-:-:S02]  /*ec50*/  LOP3.LUT R71, R71, 0xffff0000, RZ, 0xc0, !PT ;  /* 0xffff000047477812 */ /* 0x000fc400078ec0ff */
[----:B------:R-:W-:Y:S02]  /*ec60*/  PRMT R3, R111, 0x5432, R3 ;  /* 0x000054326f037816 */ /* 0x000fe40000000003 */
[C---:B0-----:R-:W-:Y:S01]  /*ec70*/  LOP3.LUT R77, R14.reuse, 0xffff0000, RZ, 0xc0, !PT ;  /* 0xffff00000e4d7812 */ /* 0x041fe200078ec0ff */
[----:B------:R-:W-:Y:S01]  /*ec80*/  IMAD.U32 R14, R14, 0x10000, RZ ;  /* 0x000100000e0e7824 */ /* 0x000fe200078e00ff */
[C---:B------:R-:W-:Y:S01]  /*ec90*/  LOP3.LUT R73, R15.reuse, 0xffff0000, RZ, 0xc0, !PT ;  /* 0xffff00000f497812 */ /* 0x040fe200078ec0ff */
[----:B------:R-:W-:Y:S02]  /*eca0*/  IMAD.U32 R15, R15, 0x10000, RZ ;  /* 0x000100000f0f7824 */ /* 0x000fe400078e00ff */
[C---:B------:R-:W-:Y:S01]  /*ecb0*/  FMUL.FTZ R76, R77.reuse, R74 ;  /* 0x0000004a4d4c7220 */ /* 0x040fe20000410000 */
[----:B------:R-:W-:-:S03]  /*ecc0*/  FMUL.FTZ R77, R77, R75 ;  /* 0x0000004b4d4d7220 */ /* 0x000fc60000410000 */
[C---:B------:R-:W-:Y:S01]  /*ecd0*/  FFMA.FTZ R76, R14.reuse, R75, -R76 ;  /* 0x0000004b0e4c7223 */ /* 0x040fe2000001084c */
[----:B------:R-:W-:Y:S01]  /*ece0*/  FFMA.FTZ R14, R14, R74, R77 ;  /* 0x0000004a0e0e7223 */ /* 0x000fe2000001004d */
[CC--:B------:R-:W-:Y:S01]  /*ecf0*/  FMUL.FTZ R74, R73.reuse, R71.reuse ;  /* 0x00000047494a7220 */ /* 0x0c0fe20000410000 */
[-C--:B------:R-:W-:Y:S01]  /*ed00*/  FMUL.FTZ R73, R73, R70.reuse ;  /* 0x0000004649497220 */ /* 0x080fe20000410000 */
[C---:B------:R-:W-:Y:S01]  /*ed10*/  IMAD.U32 R75, R3.reuse, 0x10000, RZ ;  /* 0x00010000034b7824 */ /* 0x040fe200078e00ff */
[----:B------:R-:W-:Y:S01]  /*ed20*/  LOP3.LUT R3, R3, 0xffff0000, RZ, 0xc0, !PT ;  /* 0xffff000003037812 */ /* 0x000fe200078ec0ff */
[C---:B------:R-:W-:Y:S01]  /*ed30*/  FFMA.FTZ R70, R15.reuse, R70, -R74 ;  /* 0x000000460f467223 */ /* 0x040fe2000001084a */
[----:B------:R-:W-:Y:S01]  /*ed40*/  FFMA.FTZ R15, R15, R71, R73 ;  /* 0x000000470f0f7223 */ /* 0x000fe20000010049 */
[----:B------:R-:W-:Y:S01]  /*ed50*/  PRMT R71, R111, 0x5410, R72 ;  /* 0x000054106f477816 */ /* 0x000fe20000000048 */
[C---:B------:R-:W-:Y:S01]  /*ed60*/  IMAD.U32 R72, R12.reuse, 0x10000, RZ ;  /* 0x000100000c487824 */ /* 0x040fe200078e00ff */
[----:B------:R-:W-:-:S02]  /*ed70*/  LOP3.LUT R74, R12, 0xffff0000, RZ, 0xc0, !PT ;  /* 0xffff00000c4a7812 */ /* 0x000fc400078ec0ff */
[----:B------:R-:W-:Y:S01]  /*ed80*/  F2FP.BF16.F32.PACK_AB R14, R14, R76 ;  /* 0x0000004c0e0e723e */ /* 0x000fe200000010ff */
[C---:B------:R-:W-:Y:S01]  /*ed90*/  IMAD.U32 R73, R71.reuse, 0x10000, RZ ;  /* 0x0001000047497824 */ /* 0x040fe200078e00ff */
[----:B------:R-:W-:Y:S02]  /*eda0*/  LOP3.LUT R71, R71, 0xffff0000, RZ, 0xc0, !PT ;  /* 0xffff000047477812 */ /* 0x000fe400078ec0ff */
        /* <DEDUP_REMOVED lines=14> */
.L_x_2810:
[----:B------:R-:W-:Y:S05]  /*ee90*/  BSYNC B2 ;  /* 0x0000000000027941 */ /* 0x000fea0003800000 */
.L_x_2809:
[-C--:B------:R-:W-:Y:S01]  /*eea0*/  ISETP.GE.AND P0, PT, R222, R110.reuse, PT ;  /* 0x0000006ede00720c */ /* 0x080fe20003f06270 */
[----:B------:R-:W-:Y:S01]  /*eeb0*/  BSSY B2, `(.L_x_2811) ;  /* 0x0000031000027945 */ /* 0x000fe20003800000 */
[----:B------:R-:W-:-:S11]  /*eec0*/  ISETP.GE.AND P1, PT, R223, R110, PT ;  /* 0x0000006edf00720c */ /* 0x000fd60003f26270 */
[----:B------:R-:W-:Y:S05]  /*eed0*/  @P0 BRA `(.L_x_2812) ;  /* 0x0000000000b80947 */ /* 0x000fea0003800000 */
[----:B01---5:R-:W0:Y:S01]  /*eee0*/  LDS.128 R12, [R113+0x8000] ;  /* 0x00800000710c7984 */ /* 0x023e220000000c00 */
        /* <DEDUP_REMOVED lines=45> */
.L_x_2812:
[----:B------:R-:W-:Y:S05]  /*f1c0*/  BSYNC B2 ;  /* 0x0000000000027941 */ /* 0x000fea0003800000 */
.L_x_2811:
        /* <DEDUP_REMOVED lines=9> */
[----:B------:R-:W-:Y:S01]  /*f260*/  PRMT R3, R106, 0x5432, R3 ;  /* 0x000054326a037816 */ /* 0x000fe20000000003 */
[C---:B------:R-:W-:Y:S01]  /*f270*/  IMAD.U32 R66, R64.reuse, 0x10000, RZ ;  /* 0x0001000040427824 */ /* 0x040fe200078e00ff */
[----:B------:R-:W-:Y:S01]  /*f280*/  LOP3.LUT R64, R64, 0xffff0000, RZ, 0xc0, !PT ;  /* 0xffff000040407812 */ /* 0x000fe200078ec0ff */
[----:B------:R-:W-:Y:S01]  /*f290*/  IMAD.U32 R67, R62, 0x10000, RZ ;  /* 0x000100003e437824 */ /* 0x000fe200078e00ff */
[C---:B0-----:R-:W-:Y:S01]  /*f2a0*/  LOP3.LUT R68, R14.reuse, 0xffff0000, RZ, 0xc0, !PT ;  /* 0xffff00000e447812 */ /* 0x041fe200078ec0ff */
[----:B------:R-:W-:Y:S02]  /*f2b0*/  IMAD.U32 R65, R14, 0x10000, RZ ;  /* 0x000100000e417824 */ /* 0x000fe400078e00ff */
[C---:B------:R-:W-:Y:S01]  /*f2c0*/  IMAD.U32 R14, R15.reuse, 0x10000, RZ ;  /* 0x000100000f0e7824 */ /* 0x040fe200078e00ff */
[----:B------:R-:W-:Y:S01]  /*f2d0*/  LOP3.LUT R15, R15, 0xffff0000, RZ, 0xc0, !PT ;  /* 0xffff00000f0f7812 */ /* 0x000fe200078ec0ff */
[C---:B------:R-:W-:Y:S01]  /*f2e0*/  FMUL.FTZ R69, R68.reuse, R66 ;  /* 0x0000004244457220 */ /* 0x040fe20000410000 */
[----:B------:R-:W-:-:S03]  /*f2f0*/  FMUL.FTZ R68, R68, R67 ;  /* 0x0000004344447220 */ /* 0x000fc60000410000 */
[C---:B------:R-:W-:Y:S01]  /*f300*/  FFMA.FTZ R67, R65.reuse, R67, -R69 ;  /* 0x0000004341437223 */ /* 0x040fe20000010845 */
[----:B------:R-:W-:Y:S01]  /*f310*/  FFMA.FTZ R68, R65, R66, R68 ;  /* 0x0000004241447223 */ /* 0x000fe20000010044 */
[----:B------:R-:W-:Y:S01]  /*f320*/  IMAD.U32 R65, R12, 0x10000, RZ ;  /* 0x000100000c417824 */ /* 0x000fe200078e00ff */
        /* <DEDUP_REMOVED lines=11> */
[C---:B------:R-:W-:Y:S01]  /*f3e0*/  FMUL.FTZ R64, R66.reuse, R69 ;  /* 0x0000004542407220 */ /* 0x040fe20000410000 */
[----:B------:R-:W-:Y:S01]  /*f3f0*/  LOP3.LUT R63, R63, 0xffff0000, RZ, 0xc0, !PT ;  /* 0xffff00003f3f7812 */ /* 0x000fe200078ec0ff */
[----:B------:R-:W-:Y:S01]  /*f400*/  FMUL.FTZ R66, R66, R14 ;  /* 0x0000000e42427220 */ /* 0x000fe20000410000 */
[----:B------:R-:W-:Y:S01]  /*f410*/  F2FP.BF16.F32.PACK_AB R15, R15, R12 ;  /* 0x0000000c0f0f723e */ /* 0x000fe200000010ff */
[----:B------:R-:W-:Y:S01]  /*f420*/  FFMA.FTZ R64, R65, R14, -R64 ;  /* 0x0000000e41407223 */ /* 0x000fe20000010840 */
[C---:B------:R-:W-:Y:S01]  /*f430*/  FMUL.FTZ R14, R13.reuse, R3 ;  /* 0x000000030d0e7220 */ /* 0x040fe20000410000 */
[----:B------:R-:W-:Y:S01]  /*f440*/  FMUL.FTZ R13, R13, R63 ;  /* 0x0000003f0d0d7220 */ /* 0x000fe20000410000 */
[----:B------:R-:W-:-:S02]  /*f450*/  FFMA.FTZ R66, R65, R69, R66 ;  /* 0x0000004541427223 */ /* 0x000fc40000010042 */
[C---:B------:R-:W-:Y:S01]  /*f460*/  FFMA.FTZ R63, R62.reuse, R63, -R14 ;  /* 0x0000003f3e3f7223 */ /* 0x040fe2000001080e */
[----:B------:R-:W-:Y:S01]  /*f470*/  FFMA.FTZ R13, R62, R3, R13 ;  /* 0x000000033e0d7223 */ /* 0x000fe2000001000d */
[----:B------:R-:W-:Y:S02]  /*f480*/  F2FP.BF16.F32.PACK_AB R14, R68, R67 ;  /* 0x00000043440e723e */ /* 0x000fe400000010ff */
[----:B------:R-:W-:Y:S02]  /*f490*/  F2FP.BF16.F32.PACK_AB R12, R66, R64 ;  /* 0x00000040420c723e */ /* 0x000fe400000010ff */
[----:B------:R-:W-:-:S05]  /*f4a0*/  F2FP.BF16.F32.PACK_AB R13, R13, R63 ;  /* 0x0000003f0d0d723e */ /* 0x000fca00000010ff */
[----:B------:R3:W-:Y:S02]  /*f4b0*/  STS.128 [R113+0xc000], R12 ;  /* 0x00c0000c71007388 */ /* 0x0007e40000000c00 */
.L_x_2806:
[----:B------:R-:W-:Y:S05]  /*f4c0*/  BSYNC B1 ;  /* 0x0000000000017941 */ /* 0x000fea0003800000 */
.L_x_2805:
[----:B------:R-:W-:Y:S01]  /*f4d0*/  VIADD R3, R225, 0x20 ;  /* 0x00000020e1037836 */ /* 0x000fe20000000000 */
[----:B------:R-:W-:Y:S04]  /*f4e0*/  BSSY B1, `(.L_x_2813) ;  /* 0x00000cb000017945 */ /* 0x000fe80003800000 */
[----:B------:R-:W-:-:S13]  /*f4f0*/  ISETP.GE.AND P0, PT, R3, R0, PT ;  /* 0x000000000300720c */ /* 0x000fda0003f06270 */
[----:B------:R-:W-:Y:S05]  /*f500*/  @P0 BRA `(.L_x_2814) ;  /* 0x0000000c00200947 */ /* 0x000fea0003800000 */
[----:B------:R4:W5:Y:S01]  /*f510*/  LDL R67, [R1+0x64] ;  /* 0x0000640001437983 */ /* 0x0009620000100800 */
[----:B------:R-:W0:Y:S01]  /*f520*/  LDC R3, c[0x0][0x3f4] ;  /* 0x0000fd00ff037b82 */ /* 0x000e220000000800 */
[----:B------:R-:W-:Y:S01]  /*f530*/  BSSY B2, `(.L_x_2815) ;  /* 0x0000034000027945 */ /* 0x000fe20003800000 */
[-C--:B0-----:R-:W-:Y:S02]  /*f540*/  ISETP.GE.AND P0, PT, R216, R3.reuse, PT ;  /* 0x00000003d800720c */ /* 0x081fe40003f06270 */
[-C--:B------:R-:W-:Y:S02]  /*f550*/  ISETP.GE.AND P1, PT, R221, R3.reuse, PT ;  /* 0x00000003dd00720c */ /* 0x080fe40003f26270 */
[-C--:B------:R-:W-:Y:S02]  /*f560*/  ISETP.GE.AND P2, PT, R222, R3.reuse, PT ;  /* 0x00000003de00720c */ /* 0x080fe40003f46270 */
[----:B------:R-:W-:-:S07]  /*f570*/  ISETP.GE.AND P3, PT, R223, R3, PT ;  /* 0x00000003df00720c */ /* 0x000fce0003f66270 */
[----:B----4-:R-:W-:Y:S06]  /*f580*/  @P0 BRA `(.L_x_2816) ;  /* 0x0000000000b80947 */ /* 0x010fec0003800000 */
[----:B-123-5:R-:W0:Y:S01]  /*f590*/  LDS.128 R12, [R67+0x1000] ;  /* 0x00100000430c7984 */ /* 0x02ee220000000c00 */
        /* <DEDUP_REMOVED lines=45> */
.L_x_2816:
[----:B------:R-:W-:Y:S05]  /*f870*/  BSYNC B2 ;  /* 0x0000000000027941 */ /* 0x000fea0003800000 */
.L_x_2815:
[----:B------:R-:W-:Y:S04]  /*f880*/  BSSY B2, `(.L_x_2817) ;  /* 0x0000030000027945 */ /* 0x000fe80003800000 */
[----:B------:R-:W-:Y:S05]  /*f890*/  @P1 BRA `(.L_x_2818) ;  /* 0x0000000000b81947 */ /* 0x000fea0003800000 */
[----:B0123-5:R-:W0:Y:S01]  /*f8a0*/  LDS.128 R12, [R67+0x5000] ;  /* 0x00500000430c7984 */ /* 0x02fe220000000c00 */
        /* <DEDUP_REMOVED lines=45> */
.L_x_2818:
[----:B------:R-:W-:Y:S05]  /*fb80*/  BSYNC B2 ;  /* 0x0000000000027941 */ /* 0x000fea0003800000 */
.L_x_2817:
[----:B------:R-:W-:Y:S04]  /*fb90*/  BSSY B2, `(.L_x_2819) ;  /* 0x0000030000027945 */ /* 0x000fe80003800000 */
[----:B------:R-:W-:Y:S05]  /*fba0*/  @P2 BRA `(.L_x_2820) ;  /* 0x0000000000b82947 */ /* 0x000fea0003800000 */
[----:B012345:R-:W0:Y:S01]  /*fbb0*/  LDS.128 R12, [R67+0x9000] ;  /* 0x00900000430c7984 */ /* 0x03fe220000000c00 */
        /* <DEDUP_REMOVED lines=45> */
.L_x_2820:
[----:B------:R-:W-:Y:S05]  /*fe90*/  BSYNC B2 ;  /* 0x0000000000027941 */ /* 0x000fea0003800000 */
.L_x_2819:
[----:B------:R-:W-:Y:S05]  /*fea0*/  @P3 BRA `(.L_x_2814) ;  /* 0x0000000000b83947 */ /* 0x000fea0003800000 */
[----:B012345:R-:W0:Y:S01]  /*feb0*/  LDS.128 R12, [R67+0xd000] ;  /* 0x00d00000430c7984 */ /* 0x03fe220000000c00 */
[--C-:B------:R-:W-:Y:S02]  /*fec0*/  SHF.R.U64 R50, R46, 0x10, R47.reuse ;  /* 0x000000102e327819 */ /* 0x100fe4000000122f */
[----:B------:R-:W-:Y:S02]  /*fed0*/  SHF.R.U32.HI R46, RZ, 0x10, R47 ;  /* 0x00000010ff2e7819 */ /* 0x000fe4000001162f */
[--C-:B------:R-:W-:Y:S02]  /*fee0*/  SHF.R.U64 R47, R48, 0x10, R49.reuse ;  /* 0x00000010302f7819 */ /* 0x100fe40000001231 */
[----:B------:R-:W-:Y:S02]  /*fef0*/  SHF.R.U32.HI R49, RZ, 0x10, R49 ;  /* 0x00000010ff317819 */ /* 0x000fe40000011631 */
[C---:B------:R-:W-:Y:S02]  /*ff00*/  PRMT R3, R89.reuse, 0x5432, R50 ;  /* 0x0000543259037816 */ /* 0x040fe40000000032 */
[----:B------:R-:W-:-:S02]  /*ff10*/  PRMT R89, R89, 0x5410, R46 ;  /* 0x0000541059597816 */ /* 0x000fc4000000002e */
[C---:B------:R-:W-:Y:S02]  /*ff20*/  PRMT R46, R90.reuse, 0x5410, R47 ;  /* 0x000054105a2e7816 */ /* 0x040fe4000000002f */
[----:B------:R-:W-:-:S05]  /*ff30*/  PRMT R90, R90, 0x5432, R49 ;  /* 0x000054325a5a7816 */ /* 0x000fca0000000031 */
[C---:B------:R-:W-:Y:S01]  /*ff40*/  IMAD.U32 R52, R90.reuse, 0x10000, RZ ;  /* 0x000100005a347824 */ /* 0x040fe200078e00ff */
[----:B------:R-:W-:Y:S02]  /*ff50*/  LOP3.LUT R90, R90, 0xffff0000, RZ, 0xc0, !PT ;  /* 0xffff00005a5a7812 */ /* 0x000fe400078ec0ff */
[C---:B0-----:R-:W-:Y:S01]  /*ff60*/  LOP3.LUT R48, R14.reuse, 0xffff0000, RZ, 0xc0, !PT ;  /* 0xffff00000e307812 */ /* 0x041fe200078ec0ff */
[----:B------:R-:W-:Y:S01]  /*ff70*/  IMAD.U32 R47, R14, 0x10000, RZ ;  /* 0x000100000e2f7824 */ /* 0x000fe200078e00ff */
[C---:B------:R-:W-:Y:S01]  /*ff80*/  LOP3.LUT R49, R12.reuse, 0xffff0000, RZ, 0xc0, !PT ;  /* 0xffff00000c317812 */ /* 0x040fe200078ec0ff */
[C---:B------:R-:W-:Y:S01]  /*ff90*/  IMAD.U32 R14, R15.reuse, 0x10000, RZ ;  /* 0x000100000f0e7824 */ /* 0x040fe200078e00ff */
[----:B------:R-:W-:Y:S01]  /*ffa0*/  LOP3.LUT R15, R15, 0xffff0000, RZ, 0xc0, !PT ;  /* 0xffff00000f0f7812 */ /* 0x000fe200078ec0ff */
[----:B------:R-:W-:Y:S02]  /*ffb0*/  IMAD.U32 R51, R12, 0x10000, RZ ;  /* 0x000100000c337824 */ /* 0x000fe400078e00ff */
[----:B------:R-:W-:Y:S01]  /*ffc0*/  FMUL.FTZ R54, R48, R52 ;  /* 0x0000003430367220 */ /* 0x000fe20000410000 */
[C---:B------:R-:W-:Y:S01]  /*ffd0*/  IMAD.U32 R12, R89.reuse, 0x10000, RZ ;  /* 0x00010000590c7824 */ /* 0x040fe200078e00ff */
[----:B------:R-:W-:Y:S01]  /*ffe0*/  LOP3.LUT R89, R89, 0xffff0000, RZ, 0xc0, !PT ;  /* 0xffff000059597812 */ /* 0x000fe200078ec0ff */
[----:B------:R-:W-:-:S02]  /*fff0*/  IMAD.U32 R50, R13, 0x10000, RZ ;  /* 0x000100000d327824 */ /* 0x000fc400078e00ff */
[----:B------:R-:W-:Y:S01]  /*10000*/  FMUL.FTZ R55, R15, R90 ;  /* 0x0000005a0f377220 */ /* 0x000fe20000410000 */
[-C--:B------:R-:W-:Y:S01]  /*10010*/  FMUL.FTZ R53, R48, R12.reuse ;  /* 0x0000000c30357220 */ /* 0x080fe20000410000 */
[----:B------:R-:W-:Y:S01]  /*10020*/  FFMA.FTZ R54, R47, R12, -R54 ;  /* 0x0000000c2f367223 */ /* 0x000fe20000010836 */
[C---:B------:R-:W-:Y:S01]  /*10030*/  IMAD.U32 R48, R46.reuse, 0x10000, RZ ;  /* 0x000100002e307824 */ /* 0x040fe200078e00ff */
[----:B------:R-:W-:Y:S01]  /*10040*/  LOP3.LUT R13, R13, 0xffff0000, RZ, 0xc0, !PT ;  /* 0xffff00000d0d7812 */ /* 0x000fe200078ec0ff */
[-C--:B------:R-:W-:Y:S01]  /*10050*/  FMUL.FTZ R15, R15, R89.reuse ;  /* 0x000000590f0f7220 */ /* 0x080fe20000410000 */
[C---:B------:R-:W-:Y:S01]  /*10060*/  IMAD.U32 R12, R3.reuse, 0x10000, RZ ;  /* 0x00010000030c7824 */ /* 0x040fe200078e00ff */
[----:B------:R-:W-:Y:S01]  /*10070*/  LOP3.LUT R46, R46, 0xffff0000, RZ, 0xc0, !PT ;  /* 0xffff00002e2e7812 */ /* 0x000fe200078ec0ff */
[C---:B------:R-:W-:Y:S01]  /*10080*/  FFMA.FTZ R55, R14.reuse, R89, -R55 ;  /* 0x000000590e377223 */ /* 0x040fe20000010837 */
[----:B------:R-:W-:Y:S01]  /*10090*/  LOP3.LUT R3, R3, 0xffff0000, RZ, 0xc0, !PT ;  /* 0xffff000003037812 */ /* 0x000fe200078ec0ff */
[----:B------:R-:W-:Y:S01]  /*100a0*/  FFMA.FTZ R90, R14, R90, R15 ;  /* 0x0000005a0e5a7223 */ /* 0x000fe2000001000f */
[----:B------:R-:W-:Y:S01]  /*100b0*/  FMUL.FTZ R14, R49, R48 ;  /* 0x00000030310e7220 */ /* 0x000fe20000410000 */
[----:B------:R-:W-:Y:S01]  /*100c0*/  FMUL.FTZ R15, R13, R46 ;  /* 0x0000002e0d0f7220 */ /* 0x000fe20000410000 */
[----:B------:R-:W-:Y:S01]  /*100d0*/  FMUL.FTZ R49, R49, R12 ;  /* 0x0000000c31317220 */ /* 0x000fe20000410000 */
[-C--:B------:R-:W-:Y:S01]  /*100e0*/  FMUL.FTZ R13, R13, R3.reuse ;  /* 0x000000030d0d7220 */ /* 0x080fe20000410000 */
        /* <DEDUP_REMOVED lines=10> */
.L_x_2814:
[----:B------:R-:W-:Y:S05]  /*10190*/  BSYNC B1 ;  /* 0x0000000000017941 */ /* 0x000fea0003800000 */
.L_x_2813:
[----:B------:R-:W-:Y:S01]  /*101a0*/  VIADD R3, R225, 0x40 ;  /* 0x00000040e1037836 */ /* 0x000fe20000000000 */
[----:B------:R-:W-:Y:S04]  /*101b0*/  BSSY B1, `(.L_x_2821) ;  /* 0x00000cb000017945 */ /* 0x000fe80003800000 */
[----:B------:R-:W-:-:S13]  /*101c0*/  ISETP.GE.AND P0, PT, R3, R0, PT ;  /* 0x000000000300720c */ /* 0x000fda0003f06270 */
[----:B------:R-:W-:Y:S05]  /*101d0*/  @P0 BRA `(.L_x_2822) ;  /* 0x0000000c00200947 */ /* 0x000fea0003800000 */
[----:B------:R0:W5:Y:S01]  /*101e0*/  LDL R56, [R1+0x64] ;  /* 0x0000640001387983 */ /* 0x0001620000100800 */
[----:B------:R-:W1:Y:S01]  /*101f0*/  LDC R3, c[0x0][0x3f4] ;  /* 0x0000fd00ff037b82 */ /* 0x000e620000000800 */
[----:B------:R-:W-:Y:S01]  /*10200*/  BSSY B2, `(.L_x_2823) ;  /* 0x0000034000027945 */ /* 0x000fe20003800000 */
[-C--:B-1----:R-:W-:Y:S02]  /*10210*/  ISETP.GE.AND P0, PT, R216, R3.reuse, PT ;  /* 0x00000003d800720c */ /* 0x082fe40003f06270 */
[-C--:B------:R-:W-:Y:S02]  /*10220*/  ISETP.GE.AND P1, PT, R221, R3.reuse, PT ;  /* 0x00000003dd00720c */ /* 0x080fe40003f26270 */
[-C--:B------:R-:W-:Y:S02]  /*10230*/  ISETP.GE.AND P2, PT, R222, R3.reuse, PT ;  /* 0x00000003de00720c */ /* 0x080fe40003f46270 */
[----:B------:R-:W-:-:S07]  /*10240*/  ISETP.GE.AND P3, PT, R223, R3, PT ;  /* 0x00000003df00720c */ /* 0x000fce0003f66270 */
[----:B0-----:R-:W-:Y:S06]  /*10250*/  @P0 BRA `(.L_x_2824) ;  /* 0x0000000000b80947 */ /* 0x001fec0003800000 */
[----:B--2345:R-:W0:Y:S01]  /*10260*/  LDS.128 R12, [R56+0x2000] ;  /* 0x00200000380c7984 */ /* 0x03ce220000000c00 */
        /* <DEDUP_REMOVED lines=9> */
[----:B------:R-:W-:Y:S01]  /*10300*/  IMAD.U32 R51, R101, 0x10000, RZ ;  /* 0x0001000065337824 */ /* 0x000fe200078e00ff */
[C---:B------:R-:W-:Y:S01]  /*10310*/  LOP3.LUT R49, R100.reuse, 0xffff0000, RZ, 0xc0, !PT ;  /* 0xffff000064317812 */ /* 0x040fe200078ec0ff */
[----:B------:R-:W-:Y:S01]  /*10320*/  IMAD.U32 R47, R100, 0x10000, RZ ;  /* 0x00010000642f7824 */ /* 0x000fe200078e00ff */
[C---:B0-----:R-:W-:Y:S01]  /*10330*/  LOP3.LUT R46, R14.reuse, 0xffff0000, RZ, 0xc0, !PT ;  /* 0xffff00000e2e7812 */ /* 0x041fe200078ec0ff */
[----:B------:R-:W-:Y:S01]  /*10340*/  IMAD.U32 R44, R14, 0x10000, RZ ;  /* 0x000100000e2c7824 */ /* 0x000fe200078e00ff */
[C---:B------:R-:W-:Y:S01]  /*10350*/  LOP3.LUT R48, R15.reuse, 0xffff0000, RZ, 0xc0, !PT ;  /* 0xffff00000f307812 */ /* 0x040fe200078ec0ff */
[----:B------:R-:W-:-:S02]  /*10360*/  IMAD.U32 R14, R15, 0x10000, RZ ;  /* 0x000100000f0e7824 */ /* 0x000fc400078e00ff */
[C---:B------:R-:W-:Y:S01]  /*10370*/  FMUL.FTZ R53, R46.reuse, R51 ;  /* 0x000000332e357220 */ /* 0x040fe20000410000 */
[----:B------:R-:W-:Y:S01]  /*10380*/  FMUL.FTZ R50, R46, R47 ;  /* 0x0000002f2e327220 */ /* 0x000fe20000410000 */
[----:B------:R-:W-:Y:S01]  /*10390*/  FMUL.FTZ R55, R48, R45 ;  /* 0x0000002d30377220 */ /* 0x000fe20000410000 */
[C---:B------:R-:W-:Y:S01]  /*103a0*/  IMAD.U32 R43, R13.reuse, 0x10000, RZ ;  /* 0x000100000d2b7824 */ /* 0x040fe200078e00ff */
[----:B------:R-:W-:Y:S01]  /*103b0*/  LOP3.LUT R46, R13, 0xffff0000, RZ, 0xc0, !PT ;  /* 0xffff00000d2e7812 */ /* 0x000fe200078ec0ff */
[C---:B------:R-:W-:Y:S01]  /*103c0*/  FFMA.FTZ R13, R44.reuse, R47, -R53 ;  /* 0x0000002f2c0d7223 */ /* 0x040fe20000010835 */
[----:B------:R-:W-:Y:S01]  /*103d0*/  FFMA.FTZ R44, R44, R51, R50 ;  /* 0x000000332c2c7223 */ /* 0x000fe20000010032 */
[-C--:B------:R-:W-:Y:S01]  /*103e0*/  FMUL.FTZ R51, R48, R49.reuse ;  /* 0x0000003130337220 */ /* 0x080fe20000410000 */
[----:B------:R-:W-:Y:S01]  /*103f0*/  FFMA.FTZ R47, R14, R49, -R55 ;  /* 0x000000310e2f7223 */ /* 0x000fe20000010837 */
[C---:B------:R-:W-:Y:S01]  /*10400*/  IMAD.U32 R15, R12.reuse, 0x10000, RZ ;  /* 0x000100000c0f7824 */ /* 0x040fe200078e00ff */
[----:B------:R-:W-:Y:S01]  /*10410*/  LOP3.LUT R12, R12, 0xffff0000, RZ, 0xc0, !PT ;  /* 0xffff00000c0c7812 */ /* 0x000fe200078ec0ff */
[C---:B------:R-:W-:Y:S01]  /*10420*/  IMAD.U32 R49, R42.reuse, 0x10000, RZ ;  /* 0x000100002a317824 */ /* 0x040fe200078e00ff */
[----:B------:R-:W-:Y:S01]  /*10430*/  LOP3.LUT R42, R42, 0xffff0000, RZ, 0xc0, !PT ;  /* 0xffff00002a2a7812 */ /* 0x000fe200078ec0ff */
[C---:B------:R-:W-:Y:S01]  /*10440*/  IMAD.U32 R48, R3.reuse, 0x10000, RZ ;  /* 0x0001000003307824 */ /* 0x040fe200078e00ff */
[----:B------:R-:W-:Y:S01]  /*10450*/  LOP3.LUT R3, R3, 0xffff0000, RZ, 0xc0, !PT ;  /* 0xffff000003037812 */ /* 0x000fe200078ec0ff */
        /* <DEDUP_REMOVED lines=14> */
.L_x_2824:
[----:B------:R-:W-:Y:S05]  /*10540*/  BSYNC B2 ;  /* 0x0000000000027941 */ /* 0x000fea0003800000 */
.L_x_2823:
[----:B------:R-:W-:Y:S04]  /*10550*/  BSSY B2, `(.L_x_2825) ;  /* 0x0000030000027945 */ /* 0x000fe80003800000 */
[----:B------:R-:W-:Y:S05]  /*10560*/  @P1 BRA `(.L_x_2826) ;  /* 0x0000000000b81947 */ /* 0x000fea0003800000 */
[----:B0-2345:R-:W0:Y:S01]  /*10570*/  LDS.128 R12, [R56+0x6000] ;  /* 0x00600000380c7984 */ /* 0x03de220000000c00 */
        /* <DEDUP_REMOVED lines=13> */
[C---:B------:R-:W-:Y:S01]  /*10650*/  IMAD.U32 R41, R15.reuse, 0x10000, RZ ;  /* 0x000100000f297824 */ /* 0x040fe200078e00ff */
[----:B------:R-:W-:Y:S01]  /*10660*/  LOP3.LUT R15, R15, 0xffff0000, RZ, 0xc0, !PT ;  /* 0xffff00000f0f7812 */ /* 0x000fe200078ec0ff */
[----:B------:R-:W-:-:S02]  /*10670*/  IMAD.U32 R39, R14, 0x10000, RZ ;  /* 0x000100000e277824 */ /* 0x000fc400078e00ff */
[CC--:B------:R-:W-:Y:S01]  /*10680*/  FMUL.FTZ R46, R40.reuse, R45.reuse ;  /* 0x0000002d282e7220 */ /* 0x0c0fe20000410000 */
[----:B------:R-:W-:Y:S01]  /*10690*/  FMUL.FTZ R40, R40, R42 ;  /* 0x0000002a28287220 */ /* 0x000fe20000410000 */
[----:B------:R-:W-:Y:S01]  /*106a0*/  FMUL.FTZ R48, R15, R92 ;  /* 0x0000005c0f307220 */ /* 0x000fe20000410000 */
[----:B------:R-:W-:Y:S02]  /*106b0*/  IMAD.U32 R14, R12, 0x10000, RZ ;  /* 0x000100000c0e7824 */ /* 0x000fe400078e00ff */
[----:B------:R-:W-:Y:S01]  /*106c0*/  FFMA.FTZ R46, R39, R42, -R46 ;  /* 0x0000002a272e7223 */ /* 0x000fe2000001082e */
[-C--:B------:R-:W-:Y:S01]  /*106d0*/  FMUL.FTZ R42, R15, R44.reuse ;  /* 0x0000002c0f2a7220 */ /* 0x080fe20000410000 */
[----:B------:R-:W-:Y:S02]  /*106e0*/  IMAD.U32 R3, R13, 0x10000, RZ ;  /* 0x000100000d037824 */ /* 0x000fe400078e00ff */
[----:B------:R-:W-:Y:S01]  /*106f0*/  FFMA.FTZ R45, R39, R45, R40 ;  /* 0x0000002d272d7223 */ /* 0x000fe20000010028 */
[----:B------:R-:W-:Y:S01]  /*10700*/  IMAD.U32 R15, R38, 0x10000, RZ ;  /* 0x00010000260f7824 */ /* 0x000fe200078e00ff */
[----:B------:R-:W-:Y:S01]  /*10710*/  LOP3.LUT R12, R12, 0xffff0000, RZ, 0xc0, !PT ;  /* 0xffff00000c0c7812 */ /* 0x000fe200078ec0ff */
[----:B------:R-:W-:Y:S01]  /*10720*/  IMAD.U32 R39, R43, 0x10000, RZ ;  /* 0x000100002b277824 */ /* 0x000fe200078e00ff */
[----:B------:R-:W-:Y:S01]  /*10730*/  LOP3.LUT R13, R13, 0xffff0000, RZ, 0xc0, !PT ;  /* 0xffff00000d0d7812 */ /* 0x000fe200078ec0ff */
[----:B------:R-:W-:Y:S01]  /*10740*/  FFMA.FTZ R48, R41, R44, -R48 ;  /* 0x0000002c29307223 */ /* 0x000fe20000010830 */
[----:B------:R-:W-:Y:S01]  /*10750*/  LOP3.LUT R40, R43, 0xffff0000, RZ, 0xc0, !PT ;  /* 0xffff00002b287812 */ /* 0x000fe200078ec0ff */
[----:B------:R-:W-:Y:S01]  /*10760*/  FFMA.FTZ R47, R41, R92, R42 ;  /* 0x0000005c292f7223 */ /* 0x000fe2000001002a */
[----:B------:R-:W-:Y:S01]  /*10770*/  LOP3.LUT R38, R38, 0xffff0000, RZ, 0xc0, !PT ;  /* 0xffff000026267812 */ /* 0x000fe200078ec0ff */
[C---:B------:R-:W-:Y:S01]  /*10780*/  FMUL.FTZ R41, R12.reuse, R39 ;  /* 0x000000270c297220 */ /* 0x040fe20000410000 */
[----:B------:R-:W-:Y:S01]  /*10790*/  FMUL.FTZ R42, R12, R15 ;  /* 0x0000000f0c2a7220 */ /* 0x000fe20000410000 */
[----:B------:R-:W-:-:S02]  /*107a0*/  FMUL.FTZ R44, R13, R40 ;  /* 0x000000280d2c7220 */ /* 0x000fc40000410000 */
[-C--:B------:R-:W-:Y:S01]  /*107b0*/  FMUL.FTZ R43, R13, R38.reuse ;  /* 0x000000260d2b7220 */ /* 0x080fe20000410000 */
[C---:B------:R-:W-:Y:S01]  /*107c0*/  FFMA.FTZ R12, R14.reuse, R15, -R41 ;  /* 0x0000000f0e0c7223 */ /* 0x040fe20000010829 */
[----:B------:R-:W-:Y:S01]  /*107d0*/  FFMA.FTZ R39, R14, R39, R42 ;  /* 0x000000270e277223 */ /* 0x000fe2000001002a */
[C---:B------:R-:W-:Y:S01]  /*107e0*/  FFMA.FTZ R13, R3.reuse, R38, -R44 ;  /* 0x00000026030d7223 */ /* 0x040fe2000001082c */
[----:B------:R-:W-:Y:S01]  /*107f0*/  FFMA.FTZ R40, R3, R40, R43 ;  /* 0x0000002803287223 */ /* 0x000fe2000001002b */
[----:B------:R-:W-:Y:S02]  /*10800*/  F2FP.BF16.F32.PACK_AB R14, R45, R46 ;  /* 0x0000002e2d0e723e */ /* 0x000fe400000010ff */
[----:B------:R-:W-:Y:S02]  /*10810*/  F2FP.BF16.F32.PACK_AB R15, R47, R48 ;  /* 0x000000302f0f723e */ /* 0x000fe400000010ff */
[----:B------:R-:W-:Y:S02]  /*10820*/  F2FP.BF16.F32.PACK_AB R12, R39, R12 ;  /* 0x0000000c270c723e */ /* 0x000fe400000010ff */
[----:B------:R-:W-:-:S05]  /*10830*/  F2FP.BF16.F32.PACK_AB R13, R40, R13 ;  /* 0x0000000d280d723e */ /* 0x000fca00000010ff */
[----:B------:R1:W-:Y:S02]  /*10840*/  STS.128 [R56+0x6000], R12 ;  /* 0x0060000c38007388 */ /* 0x0003e40000000c00 */
.L_x_2826:
[----:B------:R-:W-:Y:S05]  /*10850*/  BSYNC B2 ;  /* 0x0000000000027941 */ /* 0x000fea0003800000 */
.L_x_2825:
[----:B------:R-:W-:Y:S04]  /*10860*/  BSSY B2, `(.L_x_2827) ;  /* 0x0000030000027945 */ /* 0x000fe80003800000 */
[----:B------:R-:W-:Y:S05]  /*10870*/  @P2 BRA `(.L_x_2828) ;  /* 0x0000000000b82947 */ /* 0x000fea0003800000 */
[----:B012345:R-:W0:Y:S01]  /*10880*/  LDS.128 R12, [R56+0xa000] ;  /* 0x00a00000380c7984 */ /* 0x03fe220000000c00 */
        /* <DEDUP_REMOVED lines=45> */
.L_x_2828:
[----:B------:R-:W-:Y:S05]  /*10b60*/  BSYNC B2 ;  /* 0x0000000000027941 */ /* 0x000fea0003800000 */
.L_x_2827:
        /* <DEDUP_REMOVED lines=47> */
.L_x_2822:
[----:B------:R-:W-:Y:S05]  /*10e60*/  BSYNC B1 ;  /* 0x0000000000017941 */ /* 0x000fea0003800000 */
.L_x_2821:
[----:B------:R-:W-:-:S05]  /*10e70*/  VIADD R3, R225, 0x60 ;  /* 0x00000060e1037836 */ /* 0x000fca0000000000 */
        /* <DEDUP_REMOVED lines=56> */
.L_x_2831:
[----:B------:R-:W-:Y:S05]  /*11200*/  BSYNC B1 ;  /* 0x0000000000017941 */ /* 0x000fea0003800000 */
.L_x_2830:
[----:B------:R-:W-:Y:S04]  /*11210*/  BSSY B1, `(.L_x_2832) ;  /* 0x0000030000017945 */ /* 0x000fe80003800000 */
[----:B------:R-:W-:Y:S05]  /*11220*/  @P1 BRA `(.L_x_2833) ;  /* 0x0000000000b81947 */ /* 0x000fea0003800000 */
[----:B0-2345:R-:W0:Y:S01]  /*11230*/  LDS.128 R12, [R35+0x7000] ;  /* 0x00700000230c7984 */ /* 0x03de220000000c00 */
        /* <DEDUP_REMOVED lines=27> */
[C---:B------:R-:W-:Y:S01]  /*113f0*/  IMAD.U32 R14, R24.reuse, 0x10000, RZ ;  /* 0x00010000180e7824 */ /* 0x040fe200078e00ff */
[----:B------:R-:W-:Y:S01]  /*11400*/  LOP3.LUT R27, R27, 0xffff0000, RZ, 0xc0, !PT ;  /* 0xffff00001b1b7812 */ /* 0x000fe200078ec0ff */
[C---:B------:R-:W-:Y:S01]  /*11410*/  FFMA.FTZ R30, R21.reuse, R26, -R30 ;  /* 0x0000001a151e7223 */ /* 0x040fe2000001081e */
        /* <DEDUP_REMOVED lines=15> */
.L_x_2833:
[----:B------:R-:W-:Y:S05]  /*11510*/  BSYNC B1 ;  /* 0x0000000000017941 */ /* 0x000fea0003800000 */
.L_x_2832:
        /* <DEDUP_REMOVED lines=48> */
.L_x_2835:
[----:B------:R-:W-:Y:S05]  /*11820*/  BSYNC B1 ;  /* 0x0000000000017941 */ /* 0x000fea0003800000 */
.L_x_2834:
        /* <DEDUP_REMOVED lines=48> */
.L_x_2790:
        /* <DEDUP_REMOVED lines=33> */
.L_x_3132:
        /* <DEDUP_REMOVED lines=13> */
[----:B------:R-:W-:Y:S01]  /*11e10*/  ULDC UR4, c[0x0][0x3f4] ;  /* 0x0000fd0000047ab9 */ /* 0x000fe20000000800 */
[----:B------:R-:W-:Y:S02]  /*11e20*/  CS2R R66, SRZ ;  /* 0x0000000000427805 */ /* 0x000fe4000001ff00 */
[----:B------:R-:W-:Y:S02]  /*11e30*/  ISETP.GE.AND P4, PT, R16, UR4, PT ;  /* 0x0000000410007c0c */ /* 0x000fe4000bf86270 */
[----:B------:R-:W-:Y:S02]  /*11e40*/  CS2R R64, SRZ ;  /* 0x0000000000407805 */ /* 0x000fe4000001ff00 */
[----:B------:R-:W-:Y:S02]  /*11e50*/  ISETP.GE.AND P5, PT, R214, UR4, PT ;  /* 0x00000004d6007c0c */ /* 0x000fe4000bfa6270 */
[----:B------:R-:W-:Y:S01]  /*11e60*/  CS2R R58, SRZ ;  /* 0x00000000003a7805 */ /* 0x000fe2000001ff00 */
[----:B------:R-:W-:-:S06]  /*11e70*/  ULDC.64 UR6, c[0x0][0x208] ;  /* 0x0000820000067ab9 */ /* 0x000fcc0000000a00 */
        /* <DEDUP_REMOVED lines=21> */
.L_x_2838:
[----:B------:R-:W-:Y:S05]  /*11fd0*/  BSYNC B1 ;  /* 0x0000000000017941 */ /* 0x000fea0003800000 */
.L_x_2837:
        /* <DEDUP_REMOVED lines=28> */
[----:B------:R-:W-:-:S04]  /*121a0*/  PRMT R96, R4, 0x5410, R5 ;  /* 0x0000541004607816 */ /* 0x000fc80000000005 */
[----:B------:R-:W-:Y:S01]  /*121b0*/  PRMT R121, R6, 0x5410, R7 ;  /* 0x0000541006797816 */ /* 0x000fe20000000007 */
[----:B------:R-:W-:Y:S06]  /*121c0*/  BRA.DIV UR4, `(.L_x_2839) ;  /* 0x0000022204847947 */ /* 0x000fec000b800000 */
[----:B------:R1:W2:Y:S04]  /*121d0*/  SHFL.IDX PT, R7, R73, 0x1, 0x181f ;  /* 0x00381f0049077f89 */ /* 0x0002a800000e0000 */
[----:B------:R1:W0:Y:S04]  /*121e0*/  SHFL.IDX PT, R6, R72, 0x1, 0x181f ;  /* 0x00381f0048067f89 */ /* 0x00022800000e0000 */
[----:B---3--:R1:W3:Y:S04]  /*121f0*/  SHFL.IDX PT, R9, R20, 0x1, 0x181f ;  /* 0x00381f0014097f89 */ /* 0x0082e800000e0000 */
[----:B----4-:R1:W4:Y:S02]  /*12200*/  SHFL.IDX PT, R14, R21, 0x1, 0x181f ;  /* 0x00381f00150e7f89 */ /* 0x01032400000e0000 */
.L_x_3138:
        /* <DEDUP_REMOVED lines=20> */
[----:B------:R-:W-:Y:S01]  /*12350*/  @!P5 IMAD.SHL.U32 R11, R212, 0x2, RZ ;  /* 0x00000002d40bd824 */ /* 0x000fe200078e00ff */
[-C--:B0-----:R-:W-:Y:S02]  /*12360*/  @!P4 IADD3 R10, P0, R6, R5.reuse, RZ ;  /* 0x00000005060ac210 */ /* 0x081fe40007f1e0ff */
[C---:B----4-:R-:W-:Y:S02]  /*12370*/  @!P4 IADD3 R4, P1, R14.reuse, R5, RZ ;  /* 0x000000050e04c210 */ /* 0x050fe40007f3e0ff */
[-C--:B------:R-:W-:Y:S02]  /*12380*/  @!P5 IADD3 R8, P3, R14, R11.reuse, RZ ;  /* 0x0000000b0e08d210 */ /* 0x080fe40007f7e0ff */
[----:B------:R-:W-:Y:S01]  /*12390*/  @!P5 IADD3 R6, P2, R6, R11, RZ ;  /* 0x0000000b0606d210 */ /* 0x000fe20007f5e0ff */
[--C-:B--2---:R-:W-:Y:S01]  /*123a0*/  @!P4 IMAD.X R11, R7, 0x1, R12.reuse, P0 ;  /* 0x00000001070bc824 */ /* 0x104fe200000e060c */
        /* <DEDUP_REMOVED lines=13> */
.L_x_2841:
[----:B------:R-:W-:Y:S05]  /*12480*/  BSYNC B1 ;  /* 0x0000000000017941 */ /* 0x000fea0003800000 */
.L_x_2840:
        /* <DEDUP_REMOVED lines=29> */
[----:B------:R3:W0:Y:S02]  /*12660*/  SHFL.IDX PT, R8, R21, 0x2, 0x181f ;  /* 0x00581f0015087f89 */ /* 0x00062400000e0000 */
.L_x_3144:
        /* <DEDUP_REMOVED lines=22> */
[----:B----4-:R-:W-:Y:S02]  /*127d0*/  @!P5 SHF.L.U64.HI R14, R212, 0x1, R215 ;  /* 0x00000001d40ed819 */ /* 0x010fe400000102d7 */
[-C--:B0-----:R-:W-:Y:S02]  /*127e0*/  @!P4 IADD3 R10, P0, R6, R11.reuse, RZ ;  /* 0x0000000b060ac210 */ /* 0x081fe40007f1e0ff */
[----:B------:R-:W-:Y:S02]  /*127f0*/  @!P4 IADD3 R4, P1, R8, R11, RZ ;  /* 0x0000000b0804c210 */ /* 0x000fe40007f3e0ff */
[-C--:B------:R-:W-:Y:S01]  /*12800*/  @!P5 IADD3 R6, P2, R6, R5.reuse, RZ ;  /* 0x000000050606d210 */ /* 0x080fe20007f5e0ff */
[--C-:B--2---:R-:W-:Y:S01]  /*12810*/  @!P4 IMAD.X R11, R7, 0x1, R12.reuse, P0 ;  /* 0x00000001070bc824 */ /* 0x104fe200000e060c */
[----:B------:R-:W-:Y:S01]  /*12820*/  @!P5 IADD3 R8, P3, R8, R5, RZ ;  /* 0x000000050808d210 */ /* 0x000fe20007f7e0ff */
        /* <DEDUP_REMOVED lines=12> */
.L_x_2844:
[----:B------:R-:W-:Y:S05]  /*128f0*/  BSYNC B1 ;  /* 0x0000000000017941 */ /* 0x000fea0003800000 */
.L_x_2843:
[----:B0-2--5:R-:W-:Y:S01]  /*12900*/  IMAD.MOV.U32 R7, RZ, RZ, R38 ;  /* 0x000000ffff077224 */ /* 0x025fe200078e0026 */
[----:B------:R-:W-:Y:S01]  /*12910*/  UMOV UR4, 0xffffffff ;  /* 0xffffffff00047882 */ /* 0x000fe20000000000 */
[----:B------:R-:W-:Y:S02]  /*12920*/  IMAD.MOV.U32 R6, RZ, RZ, R39 ;  /* 0x000000ffff067224 */ /* 0x000fe400078e0027 */
        /* <DEDUP_REMOVED lines=27> */
[----:B-1-3--:R-:W1:Y:S02]  /*12ae0*/  SHFL.IDX PT, R21, R21, 0x3, 0x181f ;  /* 0x00781f0015157f89 */ /* 0x00ae6400000e0000 */
.L_x_3150:
[----:B------:R-:W-:Y:S01]  /*12af0*/  VIADD R0, R0, 0x60 ;  /* 0x0000006000007836 */ /* 0x000fe20000000000 */
[----:B------:R-:W-:Y:S01]  /*12b00*/  BSSY B1, `(.L_x_2846) ;  /* 0x0000026000017945 */ /* 0x000fe20003800000 */
[----:B------:R-:W-:Y:S02]  /*12b10*/  CS2R R4, SRZ ;  /* 0x0000000000047805 */ /* 0x000fe4000001ff00 */
[----:B------:R-:W-:Y:S02]  /*12b20*/  CS2R R10, SRZ ;  /* 0x00000000000a7805 */ /* 0x000fe4000001ff00 */
[----:B------:R-:W-:Y:S02]  /*12b30*/  CS2R R8, SRZ ;  /* 0x0000000000087805 */ /* 0x000fe4000001ff00 */
[----:B------:R-:W-:Y:S02]  /*12b40*/  ISETP.GE.AND P0, PT, R0, R3, PT ;  /* 0x000000030000720c */ /* 0x000fe40003f06270 */
[----:B----4-:R-:W-:-:S02]  /*12b50*/  CS2R R14, SRZ ;  /* 0x00000000000e7805 */ /* 0x010fc4000001ff00 */
[----:B------:R-:W-:Y:S02]  /*12b60*/  CS2R R12, SRZ ;  /* 0x00000000000c7805 */ /* 0x000fe4000001ff00 */
[----:B------:R-:W-:Y:S02]  /*12b70*/  CS2R R74, SRZ ;  /* 0x00000000004a7805 */ /* 0x000fe4000001ff00 */
[----:B0-----:R-:W-:-:S05]  /*12b80*/  CS2R R72, SRZ ;  /* 0x0000000000487805 */ /* 0x001fca000001ff00 */
[----:B------:R-:W-:Y:S05]  /*12b90*/  @P0 BRA `(.L_x_2847) ;  /* 0x0000000000700947 */ /* 0x000fea0003800000 */
[----:B------:R-:W-:Y:S01]  /*12ba0*/  ULDC UR4, c[0x0][0x3f4] ;  /* 0x0000fd0000047ab9 */ /* 0x000fe20000000800 */
[----:B------:R-:W-:Y:S02]  /*12bb0*/  CS2R R10, SRZ ;  /* 0x00000000000a7805 */ /* 0x000fe4000001ff00 */
[----:B------:R-:W-:Y:S02]  /*12bc0*/  ISETP.GE.AND P1, PT, R16, UR4, PT ;  /* 0x0000000410007c0c */ /* 0x000fe4000bf26270 */
[----:B------:R-:W-:Y:S02]  /*12bd0*/  CS2R R8, SRZ ;  /* 0x0000000000087805 */ /* 0x000fe4000001ff00 */
[----:B------:R-:W-:Y:S01]  /*12be0*/  ISETP.GE.AND P2, PT, R214, UR4, PT ;  /* 0x00000004d6007c0c */ /* 0x000fe2000bf46270 */
[----:B------:R-:W-:-:S08]  /*12bf0*/  ULDC.64 UR6, c[0x0][0x208] ;  /* 0x0000820000067ab9 */ /* 0x000fd00000000a00 */
[C---:B------:R-:W-:Y:S01]  /*12c00*/  @!P1 IMAD.SHL.U32 R4, R16.reuse, 0x2, RZ ;  /* 0x0000000210049824 */ /* 0x040fe200078e00ff */
[----:B------:R-:W-:-:S04]  /*12c10*/  @!P1 SHF.L.U64.HI R0, R16, 0x1, R17 ;  /* 0x0000000110009819 */ /* 0x000fc80000010211 */
[----:B------:R-:W-:Y:S01]  /*12c20*/  @!P1 IADD3 R6, P0, R78, R4, RZ ;  /* 0x000000044e069210 */ /* 0x000fe20007f1e0ff */
[----:B------:R-:W-:-:S04]  /*12c30*/  @!P2 IMAD.SHL.U32 R20, R212, 0x2, RZ ;  /* 0x00000002d414a824 */ /* 0x000fc800078e00ff */
[--C-:B--2---:R-:W-:Y:S01]  /*12c40*/  @!P1 IMAD.X R7, R76, 0x1, R0.reuse, P0 ;  /* 0x000000014c079824 */ /* 0x104fe200000e0600 */
[----:B-1----:R-:W-:Y:S02]  /*12c50*/  @!P1 IADD3 R4, P0, R21, R4, RZ ;  /* 0x0000000415049210 */ /* 0x002fe40007f1e0ff */
[----:B------:R-:W-:Y:S02]  /*12c60*/  CS2R R74, SRZ ;  /* 0x00000000004a7805 */ /* 0x000fe4000001ff00 */
[----:B------:R-:W-:Y:S01]  /*12c70*/  CS2R R72, SRZ ;  /* 0x0000000000487805 */ /* 0x000fe2000001ff00 */
[----:B------:R0:W5:Y:S01]  /*12c80*/  @!P1 LD.E.128 R8, desc[UR6][R6.64] ;  /* 0x0000000606089980 */ /* 0x000162000c101d00 */
[----:B------:R-:W-:Y:S01]  /*12c90*/  @!P1 IMAD.X R5, R77, 0x1, R0, P0 ;  /* 0x000000014d059824 */ /* 0x000fe200000e0600 */
[----:B------:R-:W-:Y:S02]  /*12ca0*/  @!P2 IADD3 R12, P0, R78, R20, RZ ;  /* 0x000000144e0ca210 */ /* 0x000fe40007f1e0ff */
[----:B------:R-:W-:-:S02]  /*12cb0*/  @!P2 SHF.L.U64.HI R0, R212, 0x1, R215 ;  /* 0x00000001d400a819 */ /* 0x000fc400000102d7 */
[----:B------:R1:W5:Y:S01]  /*12cc0*/  @!P1 LD.E.128 R72, desc[UR6][R4.64] ;  /* 0x0000000604489980 */ /* 0x000362000c101d00 */
[----:B------:R-:W-:Y:S02]  /*12cd0*/  @!P2 IADD3 R20, P1, R21, R20, RZ ;  /* 0x000000141514a210 */ /* 0x000fe40007f3e0ff */
[--C-:B------:R-:W-:Y:S01]  /*12ce0*/  @!P2 IMAD.X R13, R76, 0x1, R0.reuse, P0 ;  /* 0x000000014c0da824 */ /* 0x100fe200000e0600 */
[----:B0-----:R-:W-:Y:S02]  /*12cf0*/  CS2R R6, SRZ ;  /* 0x0000000000067805 */ /* 0x001fe4000001ff00 */
[----:B-1----:R-:W-:Y:S02]  /*12d00*/  CS2R R4, SRZ ;  /* 0x0000000000047805 */ /* 0x002fe4000001ff00 */
[----:B------:R-:W-:Y:S01]  /*12d10*/  CS2R R14, SRZ ;  /* 0x00000000000e7805 */ /* 0x000fe2000001ff00 */
[----:B------:R-:W-:-:S03]  /*12d20*/  @!P2 IMAD.X R21, R77, 0x1, R0, P1 ;  /* 0x000000014d15a824 */ /* 0x000fc600008e0600 */
[----:B------:R0:W5:Y:S02]  /*12d30*/  @!P2 LD.E.128 R4, desc[UR6][R12.64] ;  /* 0x000000060c04a980 */ /* 0x000164000c101d00 */
[----:B0-----:R-:W-:-:S06]  /*12d40*/  CS2R R12, SRZ ;  /* 0x00000000000c7805 */ /* 0x001fcc000001ff00 */
[----:B------:R0:W5:Y:S02]  /*12d50*/  @!P2 LD.E.128 R12, desc[UR6][R20.64] ;  /* 0x00000006140ca980 */ /* 0x000164000c101d00 */
.L_x_2847:
[----:B------:R-:W-:Y:S05]  /*12d60*/  BSYNC B1 ;  /* 0x0000000000017941 */ /* 0x000fea0003800000 */
.L_x_2846:
        /* <DEDUP_REMOVED lines=8> */
.L_x_3151:
[----:B------:R-:W-:Y:S05]  /*12df0*/  BSYNC B1 ;  /* 0x0000000000017941 */ /* 0x000fea0003800000 */
.L_x_2848:
[----:B-1----:R-:W3:Y:S01]  /*12e00*/  LDL R21, [R1+0x68] ;  /* 0x0000680001157983 */ /* 0x002ee20000100800 */
[----:B-----5:R-:W-:Y:S01]  /*12e10*/  IMAD.MOV.U32 R20, RZ, RZ, R6 ;  /* 0x000000ffff147224 */ /* 0x020fe200078e0006 */
[----:B------:R-:W-:Y:S01]  /*12e20*/  BSSY B1, `(.L_x_2850) ;  /* 0x00000f8000017945 */ /* 0x000fe20003800000 */
[----:B0-----:R-:W-:-:S05]  /*12e30*/  IMAD.MOV.U32 R0, RZ, RZ, R7 ;  /* 0x000000ffff007224 */ /* 0x001fca00078e0007 */
        /* <DEDUP_REMOVED lines=27> */
[C---:B------:R-:W-:Y:S01]  /*12ff0*/  IMAD.SHL.U32 R123, R225.reuse, 0x40, RZ ;  /* 0x00000040e17b7824 */ /* 0x040fe200078e00ff */
[----:B------:R-:W-:Y:S01]  /*13000*/  BSSY B2, `(.L_x_2852) ;  /* 0x000006f000027945 */ /* 0x000fe20003800000 */
[----:B------:R-:W-:-:S03]  /*13010*/  IMAD.SHL.U32 R124, R225, 0x40, RZ ;  /* 0x00000040e17c7824 */ /* 0x000fc600078e00ff */
[----:B------:R-:W-:Y:S02]  /*13020*/  LOP3.LUT R123, R123, 0x1c0, RZ, 0xc0, !PT ;  /* 0x000001c07b7b7812 */ /* 0x000fe400078ec0ff */
[----:B------:R-:W-:Y:S02]  /*13030*/  LOP3.LUT R124, R124, 0x1c0, RZ, 0xc0, !PT ;  /* 0x000001c07c7c7812 */ /* 0x000fe400078ec0ff */
[----:B------:R-:W-:Y:S02]  /*13040*/  SHF.R.U32.HI R123, RZ, 0x3, R123 ;  /* 0x00000003ff7b7819 */ /* 0x000fe4000001167b */
[----:B-1----:R-:W-:-:S13]  /*13050*/  ISETP.GE.AND P0, PT, R16, R3, PT ;  /* 0x000000031000720c */ /* 0x002fda0003f06270 */
[----:B0-----:R-:W-:Y:S05]  /*13060*/  @P0 BRA `(.L_x_2853) ;  /* 0x0000000400a00947 */ /* 0x001fea0003800000 */
[----:B------:R-:W3:Y:S04]  /*13070*/  LDL R21, [R1+0x80] ;  /* 0x0000800001157983 */ /* 0x000ee80000100800 */
[----:B------:R-:W4:Y:S01]  /*13080*/  LDL R125, [R1+0x64] ;  /* 0x00006400017d7983 */ /* 0x000f220000100800 */
[----:B------:R-:W-:Y:S02]  /*13090*/  SHF.R.U64 R93, R56, 0x10, R57 ;  /* 0x00000010385d7819 */ /* 0x000fe40000001239 */
[----:B------:R-:W-:Y:S02]  /*130a0*/  SHF.R.U64 R92, R64, 0x10, R65 ;  /* 0x00000010405c7819 */ /* 0x000fe40000001241 */
[----:B------:R-:W-:Y:S02]  /*130b0*/  PRMT R93, R121, 0x5410, R93 ;  /* 0x00005410795d7816 */ /* 0x000fe4000000005d */
[----:B------:R-:W-:-:S02]  /*130c0*/  PRMT R92, R95, 0x5432, R92 ;  /* 0x000054325f5c7816 */ /* 0x000fc4000000005c */
[----:B------:R-:W-:Y:S01]  /*130d0*/  SHF.R.U32.HI R90, RZ, 0x10, R57 ;  /* 0x00000010ff5a7819 */ /* 0x000fe20000011639 */
[----:B------:R-:W-:Y:S01]  /*130e0*/  IMAD.U32 R57, R93, 0x10000, RZ ;  /* 0x000100005d397824 */ /* 0x000fe200078e00ff */
[--C-:B------:R-:W-:Y:S01]  /*130f0*/  SHF.R.U64 R89, R58, 0x10, R59.reuse ;  /* 0x000000103a597819 */ /* 0x100fe2000000123b */
[----:B------:R-:W-:Y:S01]  /*13100*/  IMAD.U32 R56, R92, 0x10000, RZ ;  /* 0x000100005c387824 */ /* 0x000fe200078e00ff */
[----:B------:R-:W-:Y:S02]  /*13110*/  SHF.R.U32.HI R58, RZ, 0x10, R59 ;  /* 0x00000010ff3a7819 */ /* 0x000fe4000001163b */
[----:B------:R-:W-:Y:S02]  /*13120*/  SHF.R.U32.HI R91, RZ, 0x10, R65 ;  /* 0x00000010ff5b7819 */ /* 0x000fe40000011641 */
[----:B------:R-:W-:Y:S02]  /*13130*/  SHF.R.U64 R66, R66, 0x10, R67 ;  /* 0x0000001042427819 */ /* 0x000fe40000001243 */
[----:B------:R-:W-:-:S02]  /*13140*/  PRMT R90, R121, 0x5432, R90 ;  /* 0x00005432795a7816 */ /* 0x000fc4000000005a */
[----:B------:R-:W-:Y:S02]  /*13150*/  PRMT R91, R95, 0x5410, R91 ;  /* 0x000054105f5b7816 */ /* 0x000fe4000000005b */
[----:B------:R-:W-:Y:S02]  /*13160*/  PRMT R66, R94, 0x5432, R66 ;  /* 0x000054325e427816 */ /* 0x000fe40000000042 */
[C---:B------:R-:W-:Y:S02]  /*13170*/  PRMT R58, R96.reuse, 0x5432, R58 ;  /* 0x00005432603a7816 */ /* 0x040fe4000000003a */
[----:B------:R-:W-:Y:S02]  /*13180*/  PRMT R89, R96, 0x5410, R89 ;  /* 0x0000541060597816 */ /* 0x000fe40000000059 */
[----:B------:R-:W-:Y:S02]  /*13190*/  LOP3.LUT R93, R93, 0xffff0000, RZ, 0xc0, !PT ;  /* 0xffff00005d5d7812 */ /* 0x000fe400078ec0ff */
[----:B------:R-:W-:-:S02]  /*131a0*/  LOP3.LUT R92, R92, 0xffff0000, RZ, 0xc0, !PT ;  /* 0xffff00005c5c7812 */ /* 0x000fc400078ec0ff */
[----:B---3--:R-:W-:-:S04]  /*131b0*/  LEA.HI R20, R3, R21, RZ, 0x1d ;  /* 0x0000001503147211 */ /* 0x008fc800078fe8ff */
[----:B------:R-:W-:Y:S01]  /*131c0*/  SHF.R.S32.HI R21, RZ, 0x1f, R20 ;  /* 0x0000001fff157819 */ /* 0x000fe20000011414 */
[----:B----4-:R-:W0:Y:S03]  /*131d0*/  LDS.128 R80, [R125] ;  /* 0x000000007d507984 */ /* 0x010e260000000c00 */
[----:B------:R-:W-:Y:S01]  /*131e0*/  LEA.HI R21, R21, R20, RZ, 0x3 ;  /* 0x0000001415157211 */ /* 0x000fe200078f18ff */
[----:B------:R-:W-:-:S04]  /*131f0*/  IMAD.SHL.U32 R20, R20, 0x8, RZ ;  /* 0x0000000814147824 */ /* 0x000fc800078e00ff */
[----:B------:R-:W-:Y:S01]  /*13200*/  IMAD.SHL.U32 R21, R21, 0x400, RZ ;  /* 0x0000040015157824 */ /* 0x000fe200078e00ff */
[----:B------:R-:W-:-:S04]  /*13210*/  LOP3.LUT R20, R124, 0x38, R20, 0xf8, !PT ;  /* 0x000000387c147812 */ /* 0x000fc800078ef814 */
[----:B------:R-:W-:Y:S02]  /*13220*/  LOP3.LUT R20, R20, R123, RZ, 0x3c, !PT ;  /* 0x0000007b14147212 */ /* 0x000fe400078e3cff */
[----:B------:R-:W-:-:S04]  /*13230*/  LOP3.LUT R21, R21, 0x7fffe000, RZ, 0xc0, !PT ;  /* 0x7fffe00015157812 */ /* 0x000fc800078ec0ff */
[----:B-----5:R-:W-:Y:S02]  /*13240*/  IADD3 R20, R20, R21, R122 ;  /* 0x0000001514147210 */ /* 0x020fe40007ffe07a */
[----:B------:R-:W-:Y:S01]  /*13250*/  SHF.R.U32.HI R21, RZ, 0x10, R67 ;  /* 0x00000010ff157819 */ /* 0x000fe20000011643 */
[----:B------:R-:W-:Y:S02]  /*13260*/  IMAD.U32 R67, R90, 0x10000, RZ ;  /* 0x000100005a437824 */ /* 0x000fe400078e00ff */
[----:B------:R-:W-:Y:S01]  /*13270*/  IMAD R20, R20, 0x2, R23 ;  /* 0x0000000214147824 */ /* 0x000fe200078e0217 */
[----:B------:R-:W-:-:S04]  /*13280*/  PRMT R21, R94, 0x5410, R21 ;  /* 0x000054105e157816 */ /* 0x000fc80000000015 */
[----:B--2---:R-:W1:Y:S01]  /*13290*/  LDS.128 R76, [R20+0x14400] ;  /* 0x01440000144c7984 */ /* 0x004e620000000c00 */
[C---:B------:R-:W-:Y:S01]  /*132a0*/  IMAD.U32 R96, R21.reuse, 0x10000, RZ ;  /* 0x0001000015607824 */ /* 0x040fe200078e00ff */
[----:B------:R-:W-:Y:S01]  /*132b0*/  LOP3.LUT R21, R21, 0xffff0000, RZ, 0xc0, !PT ;  /* 0xffff000015157812 */ /* 0x000fe200078ec0ff */
[C---:B0-----:R-:W-:Y:S01]  /*132c0*/  IMAD.U32 R64, R80.reuse, 0x10000, RZ ;  /* 0x0001000050407824 */ /* 0x041fe200078e00ff */
[----:B------:R-:W-:Y:S01]  /*132d0*/  LOP3.LUT R80, R80, 0xffff0000, RZ, 0xc0, !PT ;  /* 0xffff000050507812 */ /* 0x000fe200078ec0ff */
[----:B------:R-:W-:Y:S02]  /*132e0*/  IMAD.U32 R95, R83, 0x10000, RZ ;  /* 0x00010000535f7824 */ /* 0x000fe400078e00ff */
        /* <DEDUP_REMOVED lines=32> */
[----:B------:R-:W-:Y:S01]  /*134f0*/  LOP3.LUT R89, R89, 0xffff0000, RZ, 0xc0, !PT ;  /* 0xffff000059597812 */ /* 0x000fe200078ec0ff */
[C---:B------:R-:W-:Y:S01]  /*13500*/  FMUL.FTZ R91, R77.reuse, R92 ;  /* 0x0000005c4d5b7220 */ /* 0x040fe20000410000 */
[----:B------:R-:W-:Y:S01]  /*13510*/  F2FP.BF16.F32.PACK_AB R56, R76, R56 ;  /* 0x000000384c38723e */ /* 0x000fe200000010ff */
[----:B------:R-:W-:Y:S01]  /*13520*/  FMUL.FTZ R77, R77, R90 ;  /* 0x0000005a4d4d7220 */ /* 0x000fe20000410000 */
[----:B------:R-:W-:Y:S01]  /*13530*/  F2FP.BF16.F32.PACK_AB R64, R80, R64 ;  /* 0x000000405040723e */ /* 0x000fe200000010ff */
[----:B------:R-:W-:-:S02]  /*13540*/  FFMA.FTZ R90, R81, R90, -R91 ;  /* 0x0000005a515a7223 */ /* 0x000fc4000001085b */
[----:B------:R-:W-:Y:S01]  /*13550*/  FFMA.FTZ R91, R81, R92, R77 ;  /* 0x0000005c515b7223 */ /* 0x000fe2000001004d */
[----:B------:R-:W-:Y:S02]  /*13560*/  IMAD.U32 R92, R82, 0x10000, RZ ;  /* 0x00010000525c7824 */ /* 0x000fe400078e00ff */
[----:B------:R-:W-:Y:S01]  /*13570*/  FMUL.FTZ R81, R94, R93 ;  /* 0x0000005d5e517220 */ /* 0x000fe20000410000 */
[----:B------:R-:W-:Y:S01]  /*13580*/  IMAD.U32 R77, R66, 0x10000, RZ ;  /* 0x00010000424d7824 */ /* 0x000fe200078e00ff */
[----:B------:R-:W-:Y:S02]  /*13590*/  LOP3.LUT R82, R82, 0xffff0000, RZ, 0xc0, !PT ;  /* 0xffff000052527812 */ /* 0x000fe400078ec0ff */
[----:B------:R-:W-:Y:S01]  /*135a0*/  F2FP.BF16.F32.PACK_AB R57, R90, R57 ;  /* 0x000000395a39723e */ /* 0x000fe200000010ff */
[-C--:B------:R-:W-:Y:S01]  /*135b0*/  FFMA.FTZ R81, R92, R77.reuse, -R81 ;  /* 0x0000004d5c517223 */ /* 0x080fe20000010851 */
[----:B------:R-:W-:Y:S01]  /*135c0*/  FMUL.FTZ R77, R94, R77 ;  /* 0x0000004d5e4d7220 */ /* 0x000fe20000410000 */
[----:B------:R-:W-:-:S03]  /*135d0*/  F2FP.BF16.F32.PACK_AB R65, R91, R65 ;  /* 0x000000415b41723e */ /* 0x000fc600000010ff */
[----:B------:R-:W-:Y:S01]  /*135e0*/  FFMA.FTZ R77, R92, R93, R77 ;  /* 0x0000005d5c4d7223 */ /* 0x000fe2000001004d */
[----:B------:R-:W-:Y:S01]  /*135f0*/  LOP3.LUT R92, R66, 0xffff0000, RZ, 0xc0, !PT ;  /* 0xffff0000425c7812 */ /* 0x000fe200078ec0ff */
[----:B------:R-:W-:-:S04]  /*13600*/  FMUL.FTZ R66, R78, R89 ;  /* 0x000000594e427220 */ /* 0x000fc80000410000 */
[-C--:B------:R-:W-:Y:S01]  /*13610*/  FMUL.FTZ R78, R78, R92.reuse ;  /* 0x0000005c4e4e7220 */ /* 0x080fe20000410000 */
[----:B------:R-:W-:-:S03]  /*13620*/  FFMA.FTZ R66, R82, R92, -R66 ;  /* 0x0000005c52427223 */ /* 0x000fc60000010842 */
[----:B------:R-:W-:Y:S01]  /*13630*/  FFMA.FTZ R78, R82, R89, R78 ;  /* 0x00000059524e7223 */ /* 0x000fe2000001004e */
[----:B------:R-:W-:Y:S01]  /*13640*/  LOP3.LUT R82, R83, 0xffff0000, RZ, 0xc0, !PT ;  /* 0xffff000053527812 */ /* 0x000fe200078ec0ff */
[C---:B------:R-:W-:Y:S01]  /*13650*/  FMUL.FTZ R83, R79.reuse, R58 ;  /* 0x0000003a4f537220 */ /* 0x040fe20000410000 */
[----:B------:R-:W-:-:S03]  /*13660*/  FMUL.FTZ R89, R79, R21 ;  /* 0x000000154f597220 */ /* 0x000fc60000410000 */
[C---:B------:R-:W-:Y:S01]  /*13670*/  FFMA.FTZ R79, R82.reuse, R21, -R83 ;  /* 0x00000015524f7223 */ /* 0x040fe20000010853 */
[----:B------:R-:W-:Y:S01]  /*13680*/  FFMA.FTZ R21, R82, R58, R89 ;  /* 0x0000003a52157223 */ /* 0x000fe20000010059 */
[----:B------:R-:W-:Y:S02]  /*13690*/  F2FP.BF16.F32.PACK_AB R58, R66, R81 ;  /* 0x00000051423a723e */ /* 0x000fe400000010ff */
[----:B------:R-:W-:Y:S02]  /*136a0*/  F2FP.BF16.F32.PACK_AB R66, R78, R77 ;  /* 0x0000004d4e42723e */ /* 0x000fe400000010ff */
[----:B------:R-:W-:Y:S02]  /*136b0*/  F2FP.BF16.F32.PACK_AB R59, R79, R59 ;  /* 0x0000003b4f3b723e */ /* 0x000fe400000010ff */
[----:B------:R-:W-:-:S03]  /*136c0*/  F2FP.BF16.F32.PACK_AB R67, R21, R67 ;  /* 0x000000431543723e */ /* 0x000fc600000010ff */
[----:B------:R0:W-:Y:S04]  /*136d0*/  STS.128 [R125], R56 ;  /* 0x000000387d007388 */ /* 0x0001e80000000c00 */
[----:B------:R0:W-:Y:S02]  /*136e0*/  STS.128 [R20+0x14400], R64 ;  /* 0x0144004014007388 */ /* 0x0001e40000000c00 */
.L_x_2853:
[----:B------:R-:W-:Y:S05]  /*136f0*/  BSYNC B2 ;  /* 0x0000000000027941 */ /* 0x000fea0003800000 */
.L_x_2852:
[----:B------:R-:W-:-:S13]  /*13700*/  ISETP.GE.AND P0, PT, R214, R3, PT ;  /* 0x00000003d600720c */ /* 0x000fda0003f06270 */
[----:B------:R-:W-:Y:S05]  /*13710*/  @P0 BRA `(.L_x_2851) ;  /* 0x0000000400a00947 */ /* 0x000fea0003800000 */
[----:B0-----:R-:W3:Y:S04]  /*13720*/  LDL R20, [R1+0x12c] ;  /* 0x00012c0001147983 */ /* 0x001ee80000100800 */
[----:B------:R-:W4:Y:S01]  /*13730*/  LDL R89, [R1+0x1bc] ;  /* 0x0001bc0001597983 */ /* 0x000f220000100800 */
[----:B--2---:R-:W-:Y:S02]  /*13740*/  SHF.R.U64 R76, R60, 0x10, R61 ;  /* 0x000000103c4c7819 */ /* 0x004fe4000000123d */
[----:B------:R-:W-:Y:S02]  /*13750*/  SHF.R.U64 R77, R68, 0x10, R69 ;  /* 0x00000010444d7819 */ /* 0x000fe40000001245 */
[C---:B------:R-:W-:Y:S02]  /*13760*/  PRMT R76, R120.reuse, 0x5410, R76 ;  /* 0x00005410784c7816 */ /* 0x040fe4000000004c */
[----:B------:R-:W-:-:S02]  /*13770*/  PRMT R77, R120, 0x5432, R77 ;  /* 0x00005432784d7816 */ /* 0x000fc4000000004d */
[----:B------:R-:W-:Y:S02]  /*13780*/  SHF.R.U32.HI R79, RZ, 0x10, R69 ;  /* 0x00000010ff4f7819 */ /* 0x000fe40000011645 */
[----:B------:R-:W-:Y:S01]  /*13790*/  SHF.R.U32.HI R69, RZ, 0x10, R61 ;  /* 0x00000010ff457819 */ /* 0x000fe2000001163d */
[----:B------:R-:W-:Y:S01]  /*137a0*/  IMAD.U32 R78, R77, 0x10000, RZ ;  /* 0x000100004d4e7824 */ /* 0x000fe200078e00ff */
[C---:B------:R-:W-:Y:S02]  /*137b0*/  PRMT R79, R119.reuse, 0x5432, R79 ;  /* 0x00005432774f7816 */ /* 0x040fe4000000004f */
[----:B------:R-:W-:Y:S02]  /*137c0*/  PRMT R69, R119, 0x5410, R69 ;  /* 0x0000541077457816 */ /* 0x000fe40000000045 */
[----:B------:R-:W-:Y:S01]  /*137d0*/  SHF.R.U64 R70, R70, 0x10, R71 ;  /* 0x0000001046467819 */ /* 0x000fe20000001247 */
[----:B------:R-:W-:Y:S01]  /*137e0*/  IMAD.U32 R68, R79, 0x10000, RZ ;  /* 0x000100004f447824 */ /* 0x000fe200078e00ff */
[----:B------:R-:W-:-:S02]  /*137f0*/  LOP3.LUT R77, R77, 0xffff0000, RZ, 0xc0, !PT ;  /* 0xffff00004d4d7812 */ /* 0x000fc400078ec0ff */
[----:B------:R-:W-:Y:S02]  /*13800*/  PRMT R70, R117, 0x5432, R70 ;  /* 0x0000543275467816 */ /* 0x000fe40000000046 */
        /* <DEDUP_REMOVED lines=9> */
[----:B-----5:R-:W-:Y:S01]  /*138a0*/  IADD3 R3, R3, R20, R122 ;  /* 0x0000001403037210 */ /* 0x020fe20007ffe07a */
        /* <DEDUP_REMOVED lines=19> */
[----:B------:R-:W-:Y:S01]  /*139e0*/  SHF.R.U32.HI R80, RZ, 0x10, R71 ;  /* 0x00000010ff507819 */ /* 0x000fe20000011647 */
[----:B------:R-:W-:Y:S01]  /*139f0*/  FFMA.FTZ R61, R61, R20, R21 ;  /* 0x000000143d3d7223 */ /* 0x000fe20000010015 */
[----:B------:R-:W-:Y:S01]  /*13a00*/  SHF.R.U32.HI R71, RZ, 0x10, R63 ;  /* 0x00000010ff477819 */ /* 0x000fe2000001163f */
[----:B------:R-:W-:Y:S01]  /*13a10*/  IMAD.U32 R20, R67, 0x10000, RZ ;  /* 0x0001000043147824 */ /* 0x000fe200078e00ff */
[C---:B------:R-:W-:Y:S02]  /*13a20*/  PRMT R80, R118.reuse, 0x5432, R80 ;  /* 0x0000543276507816 */ /* 0x040fe40000000050 */
[----:B------:R-:W-:Y:S02]  /*13a30*/  PRMT R71, R118, 0x5410, R71 ;  /* 0x0000541076477816 */ /* 0x000fe40000000047 */
[----:B------:R-:W-:Y:S01]  /*13a40*/  SHF.R.U64 R63, R62, 0x10, R63 ;  /* 0x000000103e3f7819 */ /* 0x000fe2000000123f */
[C---:B------:R-:W-:Y:S01]  /*13a50*/  IMAD.U32 R21, R80.reuse, 0x10000, RZ ;  /* 0x0001000050157824 */ /* 0x040fe200078e00ff */
[----:B------:R-:W-:Y:S01]  /*13a60*/  LOP3.LUT R62, R69, 0xffff0000, RZ, 0xc0, !PT ;  /* 0xffff0000453e7812 */ /* 0x000fe200078ec0ff */
[----:B------:R-:W-:Y:S01]  /*13a70*/  IMAD.U32 R81, R71, 0x10000, RZ ;  /* 0x0001000047517824 */ /* 0x000fe200078e00ff */
[----:B------:R-:W-:-:S02]  /*13a80*/  LOP3.LUT R80, R80, 0xffff0000, RZ, 0xc0, !PT ;  /* 0xffff000050507812 */ /* 0x000fc400078ec0ff */
[----:B------:R-:W-:Y:S01]  /*13a90*/  LOP3.LUT R67, R67, 0xffff0000, RZ, 0xc0, !PT ;  /* 0xffff000043437812 */ /* 0x000fe200078ec0ff */
        /* <DEDUP_REMOVED lines=10> */
[----:B------:R-:W-:Y:S01]  /*13b40*/  LOP3.LUT R56, R57, 0xffff0000, RZ, 0xc0, !PT ;  /* 0xffff000039387812 */ /* 0x000fe200078ec0ff */
[----:B------:R-:W-:Y:S01]  /*13b50*/  IMAD.U32 R76, R58, 0x10000, RZ ;  /* 0x000100003a4c7824 */ /* 0x000fe200078e00ff */
[----:B------:R-:W-:Y:S02]  /*13b60*/  LOP3.LUT R57, R79, 0xffff0000, RZ, 0xc0, !PT ;  /* 0xffff00004f397812 */ /* 0x000fe400078ec0ff */
[----:B------:R-:W-:Y:S01]  /*13b70*/  F2FP.BF16.F32.PACK_AB R60, R81, R60 ;  /* 0x0000003c513c723e */ /* 0x000fe200000010ff */
[C---:B------:R-:W-:Y:S02]  /*13b80*/  FMUL.FTZ R69, R56.reuse, R62 ;  /* 0x0000003e38457220 */ /* 0x040fe40000410000 */
[-C--:B------:R-:W-:Y:S02]  /*13b90*/  FMUL.FTZ R56, R56, R57.reuse ;  /* 0x0000003938387220 */ /* 0x080fe40000410000 */
[----:B------:R-:W-:Y:S01]  /*13ba0*/  FFMA.FTZ R57, R65, R57, -R69 ;  /* 0x0000003941397223 */ /* 0x000fe20000010845 */
[----:B------:R-:W-:-:S02]  /*13bb0*/  IMAD.U32 R69, R70, 0x10000, RZ ;  /* 0x0001000046457824 */ /* 0x000fc400078e00ff */
[----:B------:R-:W-:Y:S01]  /*13bc0*/  FFMA.FTZ R62, R65, R62, R56 ;  /* 0x0000003e413e7223 */ /* 0x000fe20000010038 */
[----:B------:R-:W-:Y:S01]  /*13bd0*/  PRMT R56, R117, 0x5410, R63 ;  /* 0x0000541075387816 */ /* 0x000fe2000000003f */
[----:B------:R-:W-:Y:S01]  /*13be0*/  IMAD.U32 R63, R66, 0x10000, RZ ;  /* 0x00010000423f7824 */ /* 0x000fe200078e00ff */
[----:B------:R-:W-:Y:S02]  /*13bf0*/  LOP3.LUT R70, R70, 0xffff0000, RZ, 0xc0, !PT ;  /* 0xffff000046467812 */ /* 0x000fe400078ec0ff */
        /* <DEDUP_REMOVED lines=26> */
.L_x_2851:
[----:B------:R-:W-:Y:S05]  /*13da0*/  BSYNC B1 ;  /* 0x0000000000017941 */ /* 0x000fea0003800000 */
.L_x_2850:
[----:B-1----:R-:W-:Y:S01]  /*13db0*/  VIADD R3, R225, 0x20 ;  /* 0x00000020e1037836 */ /* 0x002fe20000000000 */
[----:B------:R-:W-:Y:S04]  /*13dc0*/  BSSY B1, `(.L_x_2854) ;  /* 0x00000e2000017945 */ /* 0x000fe80003800000 */
[----:B------:R-:W-:-:S13]  /*13dd0*/  ISETP.GE.AND P0, PT, R3, R0, PT ;  /* 0x000000000300720c */ /* 0x000fda0003f06270 */
[----:B------:R-:W-:Y:S05]  /*13de0*/  @P0 BRA `(.L_x_2855) ;  /* 0x0000000c007c0947 */ /* 0x000fea0003800000 */
[----:B--2---:R1:W5:Y:S01]  /*13df0*/  LDL R76, [R1+0x58] ;  /* 0x00005800014c7983 */ /* 0x0043620000100800 */
[----:B------:R-:W2:Y:S01]  /*13e00*/  LDC R3, c[0x0][0x3f4] ;  /* 0x0000fd00ff037b82 */ /* 0x000ea20000000800 */
        /* <DEDUP_REMOVED lines=11> */
[----:B0-----:R-:W2:Y:S04]  /*13ec0*/  LDL R20, [R1+0x80] ;  /* 0x0000800001147983 */ /* 0x001ea80000100800 */
[----:B------:R-:W3:Y:S01]  /*13ed0*/  LDL R79, [R1+0x1b8] ;  /* 0x0001b800014f7983 */ /* 0x000ee20000100800 */
[--C-:B------:R-:W-:Y:S02]  /*13ee0*/  SHF.R.U64 R40, R40, 0x10, R41.reuse ;  /* 0x0000001028287819 */ /* 0x100fe40000001229 */
[----:B------:R-:W-:-:S04]  /*13ef0*/  SHF.R.U32.HI R41, RZ, 0x10, R41 ;  /* 0x00000010ff297819 */ /* 0x000fc80000011629 */
[----:B------:R-:W-:Y:S02]  /*13f00*/  PRMT R41, R116, 0x5432, R41 ;  /* 0x0000543274297816 */ /* 0x000fe40000000029 */
[----:B--2---:R-:W-:-:S04]  /*13f10*/  LEA.HI R20, R3, R20, RZ, 0x1d ;  /* 0x0000001403147211 */ /* 0x004fc800078fe8ff */
[----:B------:R-:W-:Y:S01]  /*13f20*/  SHF.R.S32.HI R21, RZ, 0x1f, R20 ;  /* 0x0000001fff157819 */ /* 0x000fe20000011414 */
[----:B------:R-:W-:Y:S01]  /*13f30*/  IMAD.SHL.U32 R56, R20, 0x8, RZ ;  /* 0x0000000814387824 */ /* 0x000fe200078e00ff */
[----:B---3--:R-:W0:Y:S02]  /*13f40*/  LDS.128 R60, [R79] ;  /* 0x000000004f3c7984 */ /* 0x008e240000000c00 */
[----:B------:R-:W-:Y:S02]  /*13f50*/  LEA.HI R21, R21, R20, RZ, 0x3 ;  /* 0x0000001415157211 */ /* 0x000fe400078f18ff */
[----:B------:R-:W-:-:S03]  /*13f60*/  LOP3.LUT R56, R78, 0x38, R56, 0xf8, !PT ;  /* 0x000000384e387812 */ /* 0x000fc600078ef838 */
[----:B------:R-:W-:Y:S01]  /*13f70*/  IMAD.SHL.U32 R21, R21, 0x400, RZ ;  /* 0x0000040015157824 */ /* 0x000fe200078e00ff */
[----:B------:R-:W-:-:S04]  /*13f80*/  LOP3.LUT R56, R56, R77, RZ, 0x3c, !PT ;  /* 0x0000004d38387212 */ /* 0x000fc800078e3cff */
[----:B------:R-:W-:-:S04]  /*13f90*/  LOP3.LUT R21, R21, 0x7fffe000, RZ, 0xc0, !PT ;  /* 0x7fffe00015157812 */ /* 0x000fc800078ec0ff */
[----:B-----5:R-:W-:Y:S02]  /*13fa0*/  IADD3 R20, R56, R21, R76 ;  /* 0x0000001538147210 */ /* 0x020fe40007ffe04c */
[----:B------:R-:W-:Y:S02]  /*13fb0*/  SHF.R.U64 R21, R48, 0x10, R49 ;  /* 0x0000001030157819 */ /* 0x000fe40000001231 */
[----:B------:R-:W-:Y:S01]  /*13fc0*/  SHF.R.U64 R48, R50, 0x10, R51 ;  /* 0x0000001032307819 */ /* 0x000fe20000001233 */
[----:B------:R-:W-:Y:S01]  /*13fd0*/  IMAD R20, R20, 0x2, R23 ;  /* 0x0000000214147824 */ /* 0x000fe200078e0217 */
[----:B------:R-:W-:Y:S02]  /*13fe0*/  SHF.R.U32.HI R50, RZ, 0x10, R51 ;  /* 0x00000010ff327819 */ /* 0x000fe40000011633 */
[----:B------:R-:W-:Y:S02]  /*13ff0*/  PRMT R51, R116, 0x5410, R40 ;  /* 0x0000541074337816 */ /* 0x000fe40000000028 */
[----:B------:R-:W1:Y:S01]  /*14000*/  LDS.128 R56, [R20+0x14400] ;  /* 0x0144000014387984 */ /* 0x000e620000000c00 */
[----:B------:R-:W-:-:S02]  /*14010*/  PRMT R21, R114, 0x5410, R21 ;  /* 0x0000541072157816 */ /* 0x000fc40000000015 */
[----:B------:R-:W-:Y:S01]  /*14020*/  IMAD.U32 R64, R51, 0x10000, RZ ;  /* 0x0001000033407824 */ /* 0x000fe200078e00ff */
[----:B------:R-:W-:Y:S02]  /*14030*/  SHF.R.U32.HI R49, RZ, 0x10, R49 ;  /* 0x00000010ff317819 */ /* 0x000fe40000011631 */
[----:B------:R-:W-:Y:S01]  /*14040*/  IMAD.U32 R65, R21, 0x10000, RZ ;  /* 0x0001000015417824 */ /* 0x000fe200078e00ff */
[--C-:B------:R-:W-:Y:S02]  /*14050*/  SHF.R.U64 R40, R42, 0x10, R43.reuse ;  /* 0x000000102a287819 */ /* 0x100fe4000000122b */
[----:B------:R-:W-:Y:S02]  /*14060*/  SHF.R.U32.HI R42, RZ, 0x10, R43 ;  /* 0x00000010ff2a7819 */ /* 0x000fe4000001162b */
[----:B------:R-:W-:Y:S02]  /*14070*/  PRMT R49, R114, 0x5432, R49 ;  /* 0x0000543272317816 */ /* 0x000fe40000000031 */
[----:B------:R-:W-:Y:S01]  /*14080*/  PRMT R68, R115, 0x5432, R42 ;  /* 0x0000543273447816 */ /* 0x000fe2000000002a */
[----:B0-----:R-:W-:Y:S01]  /*14090*/  IMAD.U32 R67, R60, 0x10000, RZ ;  /* 0x000100003c437824 */ /* 0x001fe200078e00ff */
[----:B------:R-:W-:Y:S01]  /*140a0*/  PRMT R50, R113, 0x5432, R50 ;  /* 0x0000543271327816 */ /* 0x000fe20000000032 */
[----:B------:R-:W-:Y:S01]  /*140b0*/  IMAD.U32 R42, R61, 0x10000, RZ ;  /* 0x000100003d2a7824 */ /* 0x000fe200078e00ff */
[----:B------:R-:W-:-:S02]  /*140c0*/  LOP3.LUT R51, R51, 0xffff0000, RZ, 0xc0, !PT ;  /* 0xffff000033337812 */ /* 0x000fc400078ec0ff */
[----:B------:R-:W-:Y:S02]  /*140d0*/  LOP3.LUT R60, R60, 0xffff0000, RZ, 0xc0, !PT ;  /* 0xffff00003c3c7812 */ /* 0x000fe400078ec0ff */
[----:B------:R-:W-:Y:S02]  /*140e0*/  LOP3.LUT R21, R21, 0xffff0000, RZ, 0xc0, !PT ;  /* 0xffff000015157812 */ /* 0x000fe400078ec0ff */
[----:B------:R-:W-:Y:S02]  /*140f0*/  LOP3.LUT R61, R61, 0xffff0000, RZ, 0xc0, !PT ;  /* 0xffff00003d3d7812 */ /* 0x000fe400078ec0ff */
[----:B------:R-:W-:Y:S02]  /*14100*/  PRMT R40, R115, 0x5410, R40 ;  /* 0x0000541073287816 */ /* 0x000fe40000000028 */
[----:B------:R-:W-:Y:S01]  /*14110*/  PRMT R48, R113, 0x5410, R48 ;  /* 0x0000541071307816 */ /* 0x000fe20000000030 */
[C---:B-1----:R-:W-:Y:S01]  /*14120*/  IMAD.U32 R66, R56.reuse, 0x10000, RZ ;  /* 0x0001000038427824 */ /* 0x042fe200078e00ff */
[----:B------:R-:W-:Y:S01]  /*14130*/  LOP3.LUT R56, R56, 0xffff0000, RZ, 0xc0, !PT ;  /* 0xffff000038387812 */ /* 0x000fe200078ec0ff */
[C---:B------:R-:W-:Y:S01]  /*14140*/  IMAD.U32 R70, R59.reuse, 0x10000, RZ ;  /* 0x000100003b467824 */ /* 0x040fe200078e00ff */
[----:B------:R-:W-:Y:S01]  /*14150*/  LOP3.LUT R59, R59, 0xffff0000, RZ, 0xc0, !PT ;  /* 0xffff00003b3b7812 */ /* 0x000fe200078ec0ff */
        /* <DEDUP_REMOVED lines=10> */
[C---:B------:R-:W-:Y:S02]  /*14200*/  FMUL.FTZ R69, R65.reuse, R64 ;  /* 0x0000004041457220 */ /* 0x040fe40000410000 */
[----:B------:R-:W-:-:S02]  /*14210*/  FMUL.FTZ R65, R65, R67 ;  /* 0x0000004341417220 */ /* 0x000fc40000410000 */
[----:B------:R-:W-:Y:S01]  /*14220*/  FFMA.FTZ R67, R42, R67, -R69 ;  /* 0x000000432a437223 */ /* 0x000fe20000010845 */
[----:B------:R-:W-:Y:S02]  /*14230*/  IMAD.U32 R69, R68, 0x10000, RZ ;  /* 0x0001000044457824 */ /* 0x000fe400078e00ff */
[----:B------:R-:W-:Y:S01]  /*14240*/  FFMA.FTZ R42, R42, R64, R65 ;  /* 0x000000402a2a7223 */ /* 0x000fe20000010041 */
[----:B------:R-:W-:Y:S01]  /*14250*/  IMAD.U32 R65, R50, 0x10000, RZ ;  /* 0x0001000032417824 */ /* 0x000fe200078e00ff */
[----:B------:R-:W-:Y:S01]  /*14260*/  LOP3.LUT R68, R68, 0xffff0000, RZ, 0xc0, !PT ;  /* 0xffff000044447812 */ /* 0x000fe200078ec0ff */
[----:B------:R-:W-:Y:S02]  /*14270*/  IMAD.U32 R64, R63, 0x10000, RZ ;  /* 0x000100003f407824 */ /* 0x000fe400078e00ff */
[C---:B------:R-:W-:Y:S01]  /*14280*/  FMUL.FTZ R71, R70.reuse, R69 ;  /* 0x0000004546477220 */ /* 0x040fe20000410000 */
[----:B------:R-:W-:-:S03]  /*14290*/  FMUL.FTZ R70, R70, R65 ;  /* 0x0000004146467220 */ /* 0x000fc60000410000 */
[C---:B------:R-:W-:Y:S01]  /*142a0*/  FFMA.FTZ R65, R64.reuse, R65, -R71 ;  /* 0x0000004140417223 */ /* 0x040fe20000010847 */
[----:B------:R-:W-:Y:S01]  /*142b0*/  FFMA.FTZ R64, R64, R69, R70 ;  /* 0x0000004540407223 */ /* 0x000fe20000010046 */
[C---:B------:R-:W-:Y:S01]  /*142c0*/  FMUL.FTZ R69, R56.reuse, R51 ;  /* 0x0000003338457220 */ /* 0x040fe20000410000 */
[----:B------:R-:W-:-:S03]  /*142d0*/  FMUL.FTZ R56, R56, R21 ;  /* 0x0000001538387220 */ /* 0x000fc60000410000 */
[C---:B------:R-:W-:Y:S01]  /*142e0*/  FFMA.FTZ R69, R60.reuse, R21, -R69 ;  /* 0x000000153c457223 */ /* 0x040fe20000010845 */
[C---:B------:R-:W-:Y:S01]  /*142f0*/  FMUL.FTZ R21, R57.reuse, R41 ;  /* 0x0000002939157220 */ /* 0x040fe20000410000 */
[----:B------:R-:W-:Y:S01]  /*14300*/  FMUL.FTZ R57, R57, R49 ;  /* 0x0000003139397220 */ /* 0x000fe20000410000 */
[----:B------:R-:W-:Y:S01]  /*14310*/  FFMA.FTZ R56, R60, R51, R56 ;  /* 0x000000333c387223 */ /* 0x000fe20000010038 */
[----:B------:R-:W-:Y:S02]  /*14320*/  IMAD.U32 R60, R62, 0x10000, RZ ;  /* 0x000100003e3c7824 */ /* 0x000fe400078e00ff */
[C---:B------:R-:W-:Y:S01]  /*14330*/  FFMA.FTZ R21, R61.reuse, R49, -R21 ;  /* 0x000000313d157223 */ /* 0x040fe20000010815 */
[----:B------:R-:W-:Y:S01]  /*14340*/  FFMA.FTZ R49, R61, R41, R57 ;  /* 0x000000293d317223 */ /* 0x000fe20000010039 */
[----:B------:R-:W-:Y:S01]  /*14350*/  IMAD.U32 R61, R40, 0x10000, RZ ;  /* 0x00010000283d7824 */ /* 0x000fe200078e00ff */
[----:B------:R-:W-:Y:S01]  /*14360*/  LOP3.LUT R57, R62, 0xffff0000, RZ, 0xc0, !PT ;  /* 0xffff00003e397812 */ /* 0x000fe200078ec0ff */
        /* <DEDUP_REMOVED lines=9> */
[----:B------:R-:W-:Y:S01]  /*14400*/  LOP3.LUT R51, R50, 0xffff0000, RZ, 0xc0, !PT ;  /* 0xffff000032337812 */ /* 0x000fe200078ec0ff */
        /* <DEDUP_REMOVED lines=19> */
.L_x_2857:
[----:B------:R-:W-:Y:S05]  /*14540*/  BSYNC B2 ;  /* 0x0000000000027941 */ /* 0x000fea0003800000 */
.L_x_2856:
[----:B------:R-:W-:Y:S05]  /*14550*/  @P1 BRA `(.L_x_2855) ;  /* 0x0000000400a01947 */ /* 0x000fea0003800000 */
[----:B01----:R-:W2:Y:S04]  /*14560*/  LDL R20, [R1+0x12c] ;  /* 0x00012c0001147983 */ /* 0x003ea80000100800 */
[----:B------:R-:W3:Y:S01]  /*14570*/  LDL R68, [R1+0x1b4] ;  /* 0x0001b40001447983 */ /* 0x000ee20000100800 */
[----:B------:R-:W-:-:S04]  /*14580*/  SHF.R.U64 R44, R44, 0x10, R45 ;  /* 0x000000102c2c7819 */ /* 0x000fc8000000122d */
[----:B------:R-:W-:-:S05]  /*14590*/  PRMT R44, R112, 0x5410, R44 ;  /* 0x00005410702c7816 */ /* 0x000fca000000002c */
[C---:B------:R-:W-:Y:S01]  /*145a0*/  IMAD.U32 R63, R44.reuse, 0x10000, RZ ;  /* 0x000100002c3f7824 */ /* 0x040fe200078e00ff */
[----:B------:R-:W-:Y:S02]  /*145b0*/  LOP3.LUT R44, R44, 0xffff0000, RZ, 0xc0, !PT ;  /* 0xffff00002c2c7812 */ /* 0x000fe400078ec0ff */
[----:B--2---:R-:W-:-:S04]  /*145c0*/  LEA.HI R3, R3, R20, RZ, 0x1d ;  /* 0x0000001403037211 */ /* 0x004fc800078fe8ff */
[----:B------:R-:W-:Y:S01]  /*145d0*/  SHF.R.S32.HI R20, RZ, 0x1f, R3 ;  /* 0x0000001fff147819 */ /* 0x000fe20000011403 */
[----:B------:R-:W-:Y:S01]  /*145e0*/  IMAD.SHL.U32 R21, R3, 0x8, RZ ;  /* 0x0000000803157824 */ /* 0x000fe200078e00ff */
[----:B---3--:R-:W0:Y:S02]  /*145f0*/  LDS.128 R40, [R68] ;  /* 0x0000000044287984 */ /* 0x008e240000000c00 */
[----:B------:R-:W-:Y:S02]  /*14600*/  LEA.HI R20, R20, R3, RZ, 0x3 ;  /* 0x0000000314147211 */ /* 0x000fe400078f18ff */
[----:B------:R-:W-:-:S03]  /*14610*/  LOP3.LUT R21, R78, 0x38, R21, 0xf8, !PT ;  /* 0x000000384e157812 */ /* 0x000fc600078ef815 */
[----:B------:R-:W-:Y:S01]  /*14620*/  IMAD.SHL.U32 R20, R20, 0x400, RZ ;  /* 0x0000040014147824 */ /* 0x000fe200078e00ff */
[----:B------:R-:W-:Y:S02]  /*14630*/  LOP3.LUT R3, R21, R77, RZ, 0x3c, !PT ;  /* 0x0000004d15037212 */ /* 0x000fe400078e3cff */
[--C-:B------:R-:W-:Y:S02]  /*14640*/  SHF.R.U64 R21, R54, 0x10, R55.reuse ;  /* 0x0000001036157819 */ /* 0x100fe40000001237 */
[----:B------:R-:W-:Y:S02]  /*14650*/  LOP3.LUT R20, R20, 0x7fffe000, RZ, 0xc0, !PT ;  /* 0x7fffe00014147812 */ /* 0x000fe400078ec0ff */
[----:B------:R-:W-:Y:S02]  /*14660*/  SHF.R.U32.HI R54, RZ, 0x10, R55 ;  /* 0x00000010ff367819 */ /* 0x000fe40000011637 */
[----:B-----5:R-:W-:Y:S02]  /*14670*/  IADD3 R3, R3, R20, R76 ;  /* 0x0000001403037210 */ /* 0x020fe40007ffe04c */
[----:B------:R-:W-:-:S02]  /*14680*/  SHF.R.U64 R20, R52, 0x10, R53 ;  /* 0x0000001034147819 */ /* 0x000fc40000001235 */
[----:B------:R-:W-:Y:S01]  /*14690*/  SHF.R.U32.HI R52, RZ, 0x10, R53 ;  /* 0x00000010ff347819 */ /* 0x000fe20000011635 */
[----:B------:R-:W-:Y:S01]  /*146a0*/  IMAD R3, R3, 0x2, R23 ;  /* 0x0000000203037824 */ /* 0x000fe200078e0217 */
[----:B------:R-:W-:Y:S02]  /*146b0*/  PRMT R20, R110, 0x5410, R20 ;  /* 0x000054106e147816 */ /* 0x000fe40000000014 */
[----:B------:R-:W-:Y:S02]  /*146c0*/  SHF.R.U32.HI R53, RZ, 0x10, R45 ;  /* 0x00000010ff357819 */ /* 0x000fe4000001162d */
[----:B------:R-:W1:Y:S01]  /*146d0*/  LDS.128 R48, [R3+0x14400] ;  /* 0x0144000003307984 */ /* 0x000e620000000c00 */
[--C-:B------:R-:W-:Y:S01]  /*146e0*/  SHF.R.U64 R45, R46, 0x10, R47.reuse ;  /* 0x000000102e2d7819 */ /* 0x100fe2000000122f */
[----:B------:R-:W-:Y:S01]  /*146f0*/  IMAD.U32 R64, R20, 0x10000, RZ ;  /* 0x0001000014407824 */ /* 0x000fe200078e00ff */
[----:B------:R-:W-:Y:S02]  /*14700*/  SHF.R.U32.HI R46, RZ, 0x10, R47 ;  /* 0x00000010ff2e7819 */ /* 0x000fe4000001162f */
[----:B------:R-:W-:-:S02]  /*14710*/  PRMT R53, R112, 0x5432, R53 ;  /* 0x0000543270357816 */ /* 0x000fc40000000035 */
[----:B------:R-:W-:Y:S02]  /*14720*/  PRMT R52, R110, 0x5432, R52 ;  /* 0x000054326e347816 */ /* 0x000fe40000000034 */
[----:B------:R-:W-:Y:S01]  /*14730*/  PRMT R46, R111, 0x5432, R46 ;  /* 0x000054326f2e7816 */ /* 0x000fe2000000002e */
[----:B------:R-:W-:Y:S01]  /*14740*/  IMAD.U32 R65, R53, 0x10000, RZ ;  /* 0x0001000035417824 */ /* 0x000fe200078e00ff */
[----:B------:R-:W-:Y:S01]  /*14750*/  PRMT R54, R109, 0x5410, R54 ;  /* 0x000054106d367816 */ /* 0x000fe20000000036 */
[----:B------:R-:W-:Y:S01]  /*14760*/  IMAD.U32 R67, R52, 0x10000, RZ ;  /* 0x0001000034437824 */ /* 0x000fe200078e00ff */
[----:B------:R-:W-:Y:S01]  /*14770*/  LOP3.LUT R20, R20, 0xffff0000, RZ, 0xc0, !PT ;  /* 0xffff000014147812 */ /* 0x000fe200078ec0ff */
[C---:B0-----:R-:W-:Y:S01]  /*14780*/  IMAD.U32 R55, R41.reuse, 0x10000, RZ ;  /* 0x0001000029377824 */ /* 0x041fe200078e00ff */
[----:B------:R-:W-:Y:S01]  /*14790*/  LOP3.LUT R57, R41, 0xffff0000, RZ, 0xc0, !PT ;  /* 0xffff000029397812 */ /* 0x000fe200078ec0ff */
[C---:B------:R-:W-:Y:S01]  /*147a0*/  IMAD.U32 R56, R42.reuse, 0x10000, RZ ;  /* 0x000100002a387824 */ /* 0x040fe200078e00ff */
[----:B------:R-:W-:Y:S01]  /*147b0*/  LOP3.LUT R41, R42, 0xffff0000, RZ, 0xc0, !PT ;  /* 0xffff00002a297812 */ /* 0x000fe200078ec0ff */
[----:B------:R-:W-:Y:S01]  /*147c0*/  IMAD.U32 R47, R40, 0x10000, RZ ;  /* 0x00010000282f7824 */ /* 0x000fe200078e00ff */
[----:B------:R-:W-:Y:S01]  /*147d0*/  PRMT R45, R111, 0x5410, R45 ;  /* 0x000054106f2d7816 */ /* 0x000fe2000000002d */
[----:B------:R-:W-:Y:S01]  /*147e0*/  IMAD.U32 R66, R46, 0x10000, RZ ;  /* 0x000100002e427824 */ /* 0x000fe200078e00ff */
[----:B------:R-:W-:Y:S01]  /*147f0*/  LOP3.LUT R40, R40, 0xffff0000, RZ, 0xc0, !PT ;  /* 0xffff000028287812 */ /* 0x000fe200078ec0ff */
[----:B------:R-:W-:Y:S01]  /*14800*/  IMAD.U32 R58, R43, 0x10000, RZ ;  /* 0x000100002b3a7824 */ /* 0x000fe200078e00ff */
[----:B------:R-:W-:-:S02]  /*14810*/  PRMT R21, R109, 0x5432, R21 ;  /* 0x000054326d157816 */ /* 0x000fc40000000015 */
[----:B------:R-:W-:Y:S02]  /*14820*/  LOP3.LUT R53, R53, 0xffff0000, RZ, 0xc0, !PT ;  /* 0xffff000035357812 */ /* 0x000fe400078ec0ff */
        /* <DEDUP_REMOVED lines=15> */
[C---:B------:R-:W-:Y:S01]  /*14920*/  FMUL.FTZ R50, R59.reuse, R65 ;  /* 0x000000413b327220 */ /* 0x040fe20000410000 */
[----:B------:R-:W-:Y:S01]  /*14930*/  FMUL.FTZ R59, R59, R67 ;  /* 0x000000433b3b7220 */ /* 0x000fe20000410000 */
[C---:B------:R-:W-:Y:S01]  /*14940*/  FMUL.FTZ R63, R62.reuse, R66 ;  /* 0x000000423e3f7220 */ /* 0x040fe20000410000 */
[----:B------:R-:W-:Y:S01]  /*14950*/  FMUL.FTZ R62, R62, R47 ;  /* 0x0000002f3e3e7220 */ /* 0x000fe20000410000 */
[C---:B------:R-:W-:Y:S01]  /*14960*/  FFMA.FTZ R50, R55.reuse, R67, -R50 ;  /* 0x0000004337327223 */ /* 0x040fe20000010832 */
[----:B------:R-:W-:Y:S01]  /*14970*/  FFMA.FTZ R59, R55, R65, R59 ;  /* 0x00000041373b7223 */ /* 0x000fe2000001003b */
[----:B------:R-:W-:Y:S01]  /*14980*/  FFMA.FTZ R63, R58, R47, -R63 ;  /* 0x0000002f3a3f7223 */ /* 0x000fe2000001083f */
[----:B------:R-:W-:Y:S01]  /*14990*/  FMUL.FTZ R55, R42, R44 ;  /* 0x0000002c2a377220 */ /* 0x000fe20000410000 */
[----:B------:R-:W-:Y:S01]  /*149a0*/  FFMA.FTZ R47, R58, R66, R62 ;  /* 0x000000423a2f7223 */ /* 0x000fe2000001003e */
[----:B------:R-:W-:Y:S01]  /*149b0*/  FMUL.FTZ R42, R42, R20 ;  /* 0x000000142a2a7220 */ /* 0x000fe20000410000 */
[----:B------:R-:W-:-:S02]  /*149c0*/  IMAD.U32 R58, R45, 0x10000, RZ ;  /* 0x000100002d3a7824 */ /* 0x000fc400078e00ff */
[C---:B------:R-:W-:Y:S01]  /*149d0*/  FFMA.FTZ R55, R40.reuse, R20, -R55 ;  /* 0x0000001428377223 */ /* 0x040fe20000010837 */
[----:B------:R-:W-:Y:S02]  /*149e0*/  IMAD.U32 R62, R21, 0x10000, RZ ;  /* 0x00010000153e7824 */ /* 0x000fe400078e00ff */
[----:B------:R-:W-:Y:S01]  /*149f0*/  FFMA.FTZ R44, R40, R44, R42 ;  /* 0x0000002c282c7223 */ /* 0x000fe2000001002a */
[----:B------:R-:W-:Y:S01]  /*14a00*/  FMUL.FTZ R40, R49, R58 ;  /* 0x0000003a31287220 */ /* 0x000fe20000410000 */
[----:B------:R-:W-:Y:S01]  /*14a10*/  FMUL.FTZ R20, R61, R53 ;  /* 0x000000353d147220 */ /* 0x000fe20000410000 */
[-C--:B------:R-:W-:Y:S01]  /*14a20*/  FMUL.FTZ R49, R49, R62.reuse ;  /* 0x0000003e31317220 */ /* 0x080fe20000410000 */
[----:B------:R-:W-:Y:S01]  /*14a30*/  LOP3.LUT R45, R45, 0xffff0000, RZ, 0xc0, !PT ;  /* 0xffff00002d2d7812 */ /* 0x000fe200078ec0ff */
[----:B------:R-:W-:Y:S01]  /*14a40*/  FFMA.FTZ R42, R56, R62, -R40 ;  /* 0x0000003e382a7223 */ /* 0x000fe20000010828 */
        /* <DEDUP_REMOVED lines=10> */
[----:B------:R-:W-:Y:S01]  /*14af0*/  FFMA.FTZ R21, R41, R21, -R52 ;  /* 0x0000001529157223 */ /* 0x000fe20000010834 */
[----:B------:R-:W-:Y:S01]  /*14b00*/  FFMA.FTZ R49, R43, R54, -R49 ;  /* 0x000000362b317223 */ /* 0x000fe20000010831 */
        /* <DEDUP_REMOVED lines=13> */
.L_x_2855:
[----:B------:R-:W-:Y:S05]  /*14be0*/  BSYNC B1 ;  /* 0x0000000000017941 */ /* 0x000fea0003800000 */
.L_x_2854:
[----:B---3--:R-:W-:Y:S01]  /*14bf0*/  VIADD R3, R225, 0x40 ;  /* 0x00000040e1037836 */ /* 0x008fe20000000000 */
[----:B------:R-:W-:Y:S04]  /*14c00*/  BSSY B1, `(.L_x_2858) ;  /* 0x00000ec000017945 */ /* 0x000fe80003800000 */
[----:B------:R-:W-:-:S13]  /*14c10*/  ISETP.GE.AND P0, PT, R3, R0, PT ;  /* 0x000000000300720c */ /* 0x000fda0003f06270 */
[----:B------:R-:W-:Y:S05]  /*14c20*/  @P0 BRA `(.L_x_2859) ;  /* 0x0000000c00a40947 */ /* 0x000fea0003800000 */
[----:B------:R3:W5:Y:S01]  /*14c30*/  LDL R62, [R1+0x54] ;  /* 0x00005400013e7983 */ /* 0x0007620000100800 */
[----:B------:R-:W4:Y:S01]  /*14c40*/  LDC R3, c[0x0][0x3f4] ;  /* 0x0000fd00ff037b82 */ /* 0x000f220000000800 */
[C---:B------:R-:W-:Y:S01]  /*14c50*/  VIADD R63, R225.reuse, 0x40 ;  /* 0x00000040e13f7836 */ /* 0x040fe20000000000 */
[----:B------:R-:W-:Y:S01]  /*14c60*/  BSSY B2, `(.L_x_2860) ;  /* 0x0000072000027945 */ /* 0x000fe20003800000 */
[----:B0-----:R-:W-:Y:S02]  /*14c70*/  VIADD R64, R225, 0x40 ;  /* 0x00000040e1407836 */ /* 0x001fe40000000000 */
[----:B------:R-:W-:Y:S02]  /*14c80*/  IMAD.SHL.U32 R63, R63, 0x40, RZ ;  /* 0x000000403f3f7824 */ /* 0x000fe400078e00ff */
[----:B------:R-:W-:-:S03]  /*14c90*/  IMAD.SHL.U32 R64, R64, 0x40, RZ ;  /* 0x0000004040407824 */ /* 0x000fc600078e00ff */
[----:B------:R-:W-:Y:S02]  /*14ca0*/  LOP3.LUT R63, R63, 0x1c0, RZ, 0xc0, !PT ;  /* 0x000001c03f3f7812 */ /* 0x000fe400078ec0ff */
[----:B------:R-:W-:Y:S02]  /*14cb0*/  LOP3.LUT R64, R64, 0x1c0, RZ, 0xc0, !PT ;  /* 0x000001c040407812 */ /* 0x000fe400078ec0ff */
[----:B------:R-:W-:Y:S02]  /*14cc0*/  SHF.R.U32.HI R63, RZ, 0x3, R63 ;  /* 0x00000003ff3f7819 */ /* 0x000fe4000001163f */
[-C--:B----4-:R-:W-:Y:S02]  /*14cd0*/  ISETP.GE.AND P0, PT, R16, R3.reuse, PT ;  /* 0x000000031000720c */ /* 0x090fe40003f06270 */
[----:B------:R-:W-:-:S11]  /*14ce0*/  ISETP.GE.AND P1, PT, R214, R3, PT ;  /* 0x00000003d600720c */ /* 0x000fd60003f26270 */
[----:B---3--:R-:W-:Y:S05]  /*14cf0*/  @P0 BRA `(.L_x_2861) ;  /* 0x0000000400a00947 */ /* 0x008fea0003800000 */
[----:B-1----:R-:W3:Y:S04]  /*14d00*/  LDL R20, [R1+0x80] ;  /* 0x0000800001147983 */ /* 0x002ee80000100800 */
[----:B------:R-:W4:Y:S01]  /*14d10*/  LDL R65, [R1+0x1b0] ;  /* 0x0001b00001417983 */ /* 0x000f220000100800 */
[----:B------:R-:W-:-:S04]  /*14d20*/  SHF.R.U64 R24, R24, 0x10, R25 ;  /* 0x0000001018187819 */ /* 0x000fc80000001219 */
[----:B------:R-:W-:-:S05]  /*14d30*/  PRMT R24, R108, 0x5410, R24 ;  /* 0x000054106c187816 */ /* 0x000fca0000000018 */
[C---:B------:R-:W-:Y:S01]  /*14d40*/  IMAD.U32 R56, R24.reuse, 0x10000, RZ ;  /* 0x0001000018387824 */ /* 0x040fe200078e00ff */
[----:B------:R-:W-:Y:S02]  /*14d50*/  LOP3.LUT R24, R24, 0xffff0000, RZ, 0xc0, !PT ;  /* 0xffff000018187812 */ /* 0x000fe400078ec0ff */
[----:B---3--:R-:W-:-:S04]  /*14d60*/  LEA.HI R20, R3, R20, RZ, 0x1d ;  /* 0x0000001403147211 */ /* 0x008fc800078fe8ff */
[----:B------:R-:W-:Y:S01]  /*14d70*/  SHF.R.S32.HI R41, RZ, 0x1f, R20 ;  /* 0x0000001fff297819 */ /* 0x000fe20000011414 */
[----:B------:R-:W-:-:S03]  /*14d80*/  IMAD.SHL.U32 R21, R20, 0x8, RZ ;  /* 0x0000000814157824 */ /* 0x000fc600078e00ff */
[----:B------:R-:W-:Y:S02]  /*14d90*/  LEA.HI R41, R41, R20, RZ, 0x3 ;  /* 0x0000001429297211 */ /* 0x000fe400078f18ff */
[----:B------:R-:W-:Y:S02]  /*14da0*/  LOP3.LUT R20, R64, 0x38, R21, 0xf8, !PT ;  /* 0x0000003840147812 */ /* 0x000fe400078ef815 */
[----:B------:R-:W-:Y:S01]  /*14db0*/  SHF.R.U64 R21, R32, 0x10, R33 ;  /* 0x0000001020157819 */ /* 0x000fe20000001221 */
[----:B------:R-:W-:Y:S01]  /*14dc0*/  IMAD.SHL.U32 R41, R41, 0x400, RZ ;  /* 0x0000040029297824 */ /* 0x000fe200078e00ff */
[----:B------:R-:W-:Y:S02]  /*14dd0*/  LOP3.LUT R20, R20, R63, RZ, 0x3c, !PT ;  /* 0x0000003f14147212 */ /* 0x000fe400078e3cff */
[----:B------:R-:W-:Y:S02]  /*14de0*/  SHF.R.U64 R32, R34, 0x10, R35 ;  /* 0x0000001022207819 */ /* 0x000fe40000001223 */
[----:B------:R-:W-:-:S02]  /*14df0*/  LOP3.LUT R41, R41, 0x7fffe000, RZ, 0xc0, !PT ;  /* 0x7fffe00029297812 */ /* 0x000fc400078ec0ff */
[----:B------:R-:W-:Y:S02]  /*14e00*/  PRMT R21, R106, 0x5410, R21 ;  /* 0x000054106a157816 */ /* 0x000fe40000000015 */
[----:B-----5:R-:W-:Y:S02]  /*14e10*/  IADD3 R20, R20, R41, R62 ;  /* 0x0000002914147210 */ /* 0x020fe40007ffe03e */
[----:B----4-:R-:W0:Y:S01]  /*14e20*/  LDS.128 R40, [R65] ;  /* 0x0000000041287984 */ /* 0x010e220000000c00 */
[----:B------:R-:W-:Y:S01]  /*14e30*/  SHF.R.U32.HI R34, RZ, 0x10, R35 ;  /* 0x00000010ff227819 */ /* 0x000fe20000011623 */
[----:B------:R-:W-:Y:S01]  /*14e40*/  IMAD.U32 R57, R21, 0x10000, RZ ;  /* 0x0001000015397824 */ /* 0x000fe200078e00ff */
[----:B------:R-:W-:Y:S01]  /*14e50*/  SHF.R.U32.HI R35, RZ, 0x10, R25 ;  /* 0x00000010ff237819 */ /* 0x000fe20000011619 */
[----:B------:R-:W-:Y:S01]  /*14e60*/  IMAD R20, R20, 0x2, R23 ;  /* 0x0000000214147824 */ /* 0x000fe200078e0217 */
[--C-:B------:R-:W-:Y:S02]  /*14e70*/  SHF.R.U64 R25, R26, 0x10, R27.reuse ;  /* 0x000000101a197819 */ /* 0x100fe4000000121b */
[----:B------:R-:W-:-:S02]  /*14e80*/  SHF.R.U32.HI R26, RZ, 0x10, R27 ;  /* 0x00000010ff1a7819 */ /* 0x000fc4000001161b */
[----:B------:R-:W1:Y:S01]  /*14e90*/  LDS.128 R44, [R20+0x14400] ;  /* 0x01440000142c7984 */ /* 0x000e620000000c00 */
[----:B------:R-:W-:Y:S02]  /*14ea0*/  SHF.R.U32.HI R33, RZ, 0x10, R33 ;  /* 0x00000010ff217819 */ /* 0x000fe40000011621 */
[----:B------:R-:W-:Y:S02]  /*14eb0*/  PRMT R26, R107, 0x5432, R26 ;  /* 0x000054326b1a7816 */ /* 0x000fe4000000001a */
[----:B------:R-:W-:Y:S02]  /*14ec0*/  PRMT R34, R105, 0x5432, R34 ;  /* 0x0000543269227816 */ /* 0x000fe40000000022 */
[----:B------:R-:W-:Y:S01]  /*14ed0*/  PRMT R35, R108, 0x5432, R35 ;  /* 0x000054326c237816 */ /* 0x000fe20000000023 */
[----:B------:R-:W-:Y:S01]  /*14ee0*/  IMAD.U32 R59, R26, 0x10000, RZ ;  /* 0x000100001a3b7824 */ /* 0x000fe200078e00ff */
[----:B------:R-:W-:Y:S02]  /*14ef0*/  PRMT R33, R106, 0x5432, R33 ;  /* 0x000054326a217816 */ /* 0x000fe40000000021 */
[----:B------:R-:W-:Y:S01]  /*14f00*/  LOP3.LUT R61, R21, 0xffff0000, RZ, 0xc0, !PT ;  /* 0xffff0000153d7812 */ /* 0x000fe200078ec0ff */
[----:B------:R-:W-:Y:S01]  /*14f10*/  IMAD.U32 R58, R35, 0x10000, RZ ;  /* 0x00010000233a7824 */ /* 0x000fe200078e00ff */
[----:B------:R-:W-:Y:S01]  /*14f20*/  PRMT R25, R107, 0x5410, R25 ;  /* 0x000054106b197816 */ /* 0x000fe20000000019 */
[C---:B------:R-:W-:Y:S01]  /*14f30*/  IMAD.U32 R60, R33.reuse, 0x10000, RZ ;  /* 0x00010000213c7824 */ /* 0x040fe200078e00ff */
[----:B------:R-:W-:-:S02]  /*14f40*/  LOP3.LUT R21, R33, 0xffff0000, RZ, 0xc0, !PT ;  /* 0xffff000021157812 */ /* 0x000fc400078ec0ff */
[----:B------:R-:W-:Y:S02]  /*14f50*/  LOP3.LUT R33, R35, 0xffff0000, RZ, 0xc0, !PT ;  /* 0xffff000023217812 */ /* 0x000fe400078ec0ff */
[----:B------:R-:W-:Y:S02]  /*14f60*/  PRMT R32, R105, 0x5410, R32 ;  /* 0x0000541069207816 */ /* 0x000fe40000000020 */
        /* <DEDUP_REMOVED lines=20> */
[----:B------:R-:W-:Y:S01]  /*150b0*/  FFMA.FTZ R53, R27, R56, R53 ;  /* 0x000000381b357223 */ /* 0x000fe20000010035 */
[----:B------:R-:W-:Y:S02]  /*150c0*/  IMAD.U32 R27, R34, 0x10000, RZ ;  /* 0x00010000221b7824 */ /* 0x000fe400078e00ff */
        /* <DEDUP_REMOVED lines=8> */
[----:B------:R-:W-:Y:S01]  /*15150*/  FMUL.FTZ R51, R42, R24 ;  /* 0x000000182a337220 */ /* 0x000fe20000410000 */
[C---:B------:R-:W-:Y:S01]  /*15160*/  IMAD.U32 R48, R25.reuse, 0x10000, RZ ;  /* 0x0001000019307824 */ /* 0x040fe200078e00ff */
[----:B------:R-:W-:Y:S01]  /*15170*/  LOP3.LUT R25, R25, 0xffff0000, RZ, 0xc0, !PT ;  /* 0xffff000019197812 */ /* 0x000fe200078ec0ff */
[----:B------:R-:W-:-:S02]  /*15180*/  IMAD.U32 R56, R32, 0x10000, RZ ;  /* 0x0001000020387824 */ /* 0x000fc400078e00ff */
[----:B------:R-:W-:Y:S01]  /*15190*/  FFMA.FTZ R42, R40, R61, -R51 ;  /* 0x0000003d282a7223 */ /* 0x000fe20000010833 */
[C---:B------:R-:W-:Y:S01]  /*151a0*/  FMUL.FTZ R51, R54.reuse, R33 ;  /* 0x0000002136337220 */ /* 0x040fe20000410000 */
[-C--:B------:R-:W-:Y:S01]  /*151b0*/  FMUL.FTZ R54, R54, R21.reuse ;  /* 0x0000001536367220 */ /* 0x080fe20000410000 */
[----:B------:R-:W-:Y:S01]  /*151c0*/  FFMA.FTZ R40, R40, R24, R35 ;  /* 0x0000001828287223 */ /* 0x000fe20000010023 */
[C---:B------:R-:W-:Y:S01]  /*151d0*/  FMUL.FTZ R24, R45.reuse, R48 ;  /* 0x000000302d187220 */ /* 0x040fe20000410000 */
[C---:B------:R-:W-:Y:S01]  /*151e0*/  FFMA.FTZ R21, R50.reuse, R21, -R51 ;  /* 0x0000001532157223 */ /* 0x040fe20000010833 */
[----:B------:R-:W-:Y:S01]  /*151f0*/  FFMA.FTZ R33, R50, R33, R54 ;  /* 0x0000002132217223 */ /* 0x000fe20000010036 */
[-C--:B------:R-:W-:Y:S01]  /*15200*/  FMUL.FTZ R50, R45, R56.reuse ;  /* 0x000000382d327220 */ /* 0x080fe20000410000 */
[----:B------:R-:W-:Y:S01]  /*15210*/  LOP3.LUT R47, R47, 0xffff0000, RZ, 0xc0, !PT ;  /* 0xffff00002f2f7812 */ /* 0x000fe200078ec0ff */
[----:B------:R-:W-:Y:S01]  /*15220*/  FFMA.FTZ R56, R49, R56, -R24 ;  /* 0x0000003831387223 */ /* 0x000fe20000010818 */
[----:B------:R-:W-:-:S02]  /*15230*/  LOP3.LUT R32, R32, 0xffff0000, RZ, 0xc0, !PT ;  /* 0xffff000020207812 */ /* 0x000fc400078ec0ff */
        /* <DEDUP_REMOVED lines=20> */
.L_x_2861:
[----:B------:R-:W-:Y:S05]  /*15380*/  BSYNC B2 ;  /* 0x0000000000027941 */ /* 0x000fea0003800000 */
.L_x_2860:
[----:B------:R-:W-:Y:S05]  /*15390*/  @P1 BRA `(.L_x_2859) ;  /* 0x0000000400c81947 */ /* 0x000fea0003800000 */
[----:B------:R-:W3:Y:S04]  /*153a0*/  LDL R21, [R1+0x11c] ;  /* 0x00011c0001157983 */ /* 0x000ee80000100800 */
[----:B01----:R-:W4:Y:S01]  /*153b0*/  LDL R20, [R1+0x12c] ;  /* 0x00012c0001147983 */ /* 0x003f220000100800 */
[----:B------:R-:W-:Y:S02]  /*153c0*/  SHF.R.U64 R41, R36, 0x10, R37 ;  /* 0x0000001024297819 */ /* 0x000fe40000001225 */
[--C-:B------:R-:W-:Y:S02]  /*153d0*/  SHF.R.U64 R40, R38, 0x10, R39.reuse ;  /* 0x0000001026287819 */ /* 0x100fe40000001227 */
[----:B------:R-:W-:Y:S02]  /*153e0*/  SHF.R.U32.HI R38, RZ, 0x10, R39 ;  /* 0x00000010ff267819 */ /* 0x000fe40000011627 */
[----:B------:R-:W-:-:S02]  /*153f0*/  SHF.R.U64 R36, R30, 0x10, R31 ;  /* 0x000000101e247819 */ /* 0x000fc4000000121f */
[----:B------:R-:W-:Y:S02]  /*15400*/  SHF.R.U32.HI R30, RZ, 0x10, R31 ;  /* 0x00000010ff1e7819 */ /* 0x000fe4000001161f */
[----:B---3--:R-:W-:Y:S02]  /*15410*/  R2UR UR4, R21 ;  /* 0x00000000150472ca */ /* 0x008fe400000e0000 */
[----:B------:R-:W-:Y:S02]  /*15420*/  SHF.R.S32.HI R21, RZ, 0x1f, R214 ;  /* 0x0000001fff157819 */ /* 0x000fe400000114d6 */
[----:B----4-:R-:W-:Y:S02]  /*15430*/  LEA.HI R3, R3, R20, RZ, 0x1d ;  /* 0x0000001403037211 */ /* 0x010fe400078fe8ff */
[CC--:B------:R-:W-:Y:S02]  /*15440*/  LEA.HI R24, R21.reuse, R214.reuse, RZ, 0x6 ;  /* 0x000000d615187211 */ /* 0x0c0fe400078f30ff */
[----:B------:R-:W-:-:S02]  /*15450*/  LEA.HI R21, R21, R214, RZ, 0x3 ;  /* 0x000000d615157211 */ /* 0x000fc400078f18ff */
[----:B------:R-:W-:Y:S02]  /*15460*/  SHF.R.S32.HI R20, RZ, 0x1f, R3 ;  /* 0x0000001fff147819 */ /* 0x000fe40000011403 */
[----:B------:R-:W-:Y:S02]  /*15470*/  LOP3.LUT R21, R64, 0x38, R21, 0xf8, !PT ;  /* 0x0000003840157812 */ /* 0x000fe400078ef815 */
[----:B------:R-:W-:Y:S01]  /*15480*/  LEA.HI R20, R20, R3, RZ, 0x3 ;  /* 0x0000000314147211 */ /* 0x000fe200078f18ff */
[----:B------:R-:W-:Y:S01]  /*15490*/  IMAD.SHL.U32 R3, R3, 0x8, RZ ;  /* 0x0000000803037824 */ /* 0x000fe200078e00ff */
[----:B------:R-:W-:-:S03]  /*154a0*/  LOP3.LUT R25, R21, R63, RZ, 0x3c, !PT ;  /* 0x0000003f15197212 */ /* 0x000fc600078e3cff */
[----:B------:R-:W-:Y:S01]  /*154b0*/  IMAD.SHL.U32 R21, R20, 0x400, RZ ;  /* 0x0000040014157824 */ /* 0x000fe200078e00ff */
[----:B------:R-:W-:Y:S01]  /*154c0*/  LOP3.LUT R3, R64, 0x38, R3, 0xf8, !PT ;  /* 0x0000003840037812 */ /* 0x000fe200078ef803 */
[----:B------:R-:W-:-:S03]  /*154d0*/  IMAD.SHL.U32 R24, R24, 0x80, RZ ;  /* 0x0000008018187824 */ /* 0x000fc600078e00ff */
[----:B------:R-:W-:Y:S02]  /*154e0*/  LOP3.LUT R20, R3, R63, RZ, 0x3c, !PT ;  /* 0x0000003f03147212 */ /* 0x000fe400078e3cff */
[----:B------:R-:W-:Y:S02]  /*154f0*/  LOP3.LUT R21, R21, 0x7fffe000, RZ, 0xc0, !PT ;  /* 0x7fffe00015157812 */ /* 0x000fe400078ec0ff */
[----:B------:R-:W-:Y:S02]  /*15500*/  LOP3.LUT R24, R24, 0xffffe000, RZ, 0xc0, !PT ;  /* 0xffffe00018187812 */ /* 0x000fe400078ec0ff */
[--C-:B-----5:R-:W-:Y:S02]  /*15510*/  IADD3 R20, R20, R21, R62.reuse ;  /* 0x0000001514147210 */ /* 0x120fe40007ffe03e */
[----:B------:R-:W-:-:S03]  /*15520*/  IADD3 R24, R25, R24, R62 ;  /* 0x0000001819187210 */ /* 0x000fc60007ffe03e */
[----:B------:R-:W-:Y:S01]  /*15530*/  IMAD R20, R20, 0x2, R23 ;  /* 0x0000000214147824 */ /* 0x000fe200078e0217 */
[----:B------:R-:W-:-:S04]  /*15540*/  LEA R3, R24, UR4, 0x1 ;  /* 0x0000000418037c11 */ /* 0x000fc8000f8e08ff */
[----:B------:R-:W0:Y:S04]  /*15550*/  LDS.128 R32, [R20+0x14400] ;  /* 0x0144000014207984 */ /* 0x000e280000000c00 */
[----:B------:R-:W1:Y:S01]  /*15560*/  LDS.128 R24, [R3] ;  /* 0x0000000003187984 */ /* 0x000e620000000c00 */
[----:B------:R-:W-:Y:S02]  /*15570*/  SHF.R.U32.HI R21, RZ, 0x10, R37 ;  /* 0x00000010ff157819 */ /* 0x000fe40000011625 */
[----:B------:R-:W-:Y:S02]  /*15580*/  SHF.R.U64 R37, R28, 0x10, R29 ;  /* 0x000000101c257819 */ /* 0x000fe4000000121d */
[C---:B------:R-:W-:Y:S02]  /*15590*/  PRMT R28, R102.reuse, 0x5410, R41 ;  /* 0x00005410661c7816 */ /* 0x040fe40000000029 */
[----:B------:R-:W-:-:S02]  /*155a0*/  PRMT R102, R102, 0x5432, R21 ;  /* 0x0000543266667816 */ /* 0x000fc40000000015 */
[C---:B------:R-:W-:Y:S02]  /*155b0*/  PRMT R21, R101.reuse, 0x5410, R40 ;  /* 0x0000541065157816 */ /* 0x040fe40000000028 */
[----:B------:R-:W-:Y:S02]  /*155c0*/  PRMT R101, R101, 0x5432, R38 ;  /* 0x0000543265657816 */ /* 0x000fe40000000026 */
[----:B------:R-:W-:Y:S02]  /*155d0*/  PRMT R38, R104, 0x5410, R37 ;  /* 0x0000541068267816 */ /* 0x000fe40000000025 */
[----:B------:R-:W-:-:S03]  /*155e0*/  SHF.R.U32.HI R29, RZ, 0x10, R29 ;  /* 0x00000010ff1d7819 */ /* 0x000fc6000001161d */
[----:B------:R-:W-:Y:S01]  /*155f0*/  IMAD.U32 R45, R38, 0x10000, RZ ;  /* 0x00010000262d7824 */ /* 0x000fe200078e00ff */
[----:B------:R-:W-:Y:S02]  /*15600*/  PRMT R104, R104, 0x5432, R29 ;  /* 0x0000543268687816 */ /* 0x000fe4000000001d */
[C---:B------:R-:W-:Y:S02]  /*15610*/  PRMT R29, R103.reuse, 0x5410, R36 ;  /* 0x00005410671d7816 */ /* 0x040fe40000000024 */
[----:B------:R-:W-:Y:S01]  /*15620*/  PRMT R103, R103, 0x5432, R30 ;  /* 0x0000543267677816 */ /* 0x000fe2000000001e */
[----:B------:R-:W-:Y:S02]  /*15630*/  IMAD.U32 R44, R28, 0x10000, RZ ;  /* 0x000100001c2c7824 */ /* 0x000fe400078e00ff */
[----:B------:R-:W-:Y:S02]  /*15640*/  IMAD.U32 R46, R104, 0x10000, RZ ;  /* 0x00010000682e7824 */ /* 0x000fe400078e00ff */
[C---:B0-----:R-:W-:Y:S01]  /*15650*/  IMAD.U32 R40, R32.reuse, 0x10000, RZ ;  /* 0x0001000020287824 */ /* 0x041fe200078e00ff */
[----:B------:R-:W-:Y:S01]  /*15660*/  LOP3.LUT R36, R32, 0xffff0000, RZ, 0xc0, !PT ;  /* 0xffff000020247812 */ /* 0x000fe200078ec0ff */
[C---:B-1----:R-:W-:Y:S01]  /*15670*/  IMAD.U32 R37, R24.reuse, 0x10000, RZ ;  /* 0x0001000018257824 */ /* 0x042fe200078e00ff */
[----:B------:R-:W-:Y:S01]  /*15680*/  LOP3.LUT R30, R24, 0xffff0000, RZ, 0xc0, !PT ;  /* 0xffff0000181e7812 */ /* 0x000fe200078ec0ff */
[C---:B------:R-:W-:Y:S01]  /*15690*/  IMAD.U32 R41, R25.reuse, 0x10000, RZ ;  /* 0x0001000019297824 */ /* 0x040fe200078e00ff */
[----:B------:R-:W-:Y:S01]  /*156a0*/  LOP3.LUT R31, R25, 0xffff0000, RZ, 0xc0, !PT ;  /* 0xffff0000191f7812 */ /* 0x000fe200078ec0ff */
[C---:B------:R-:W-:Y:S01]  /*156b0*/  IMAD.U32 R25, R26.reuse, 0x10000, RZ ;  /* 0x000100001a197824 */ /* 0x040fe200078e00ff */
[----:B------:R-:W-:Y:S01]  /*156c0*/  LOP3.LUT R24, R26, 0xffff0000, RZ, 0xc0, !PT ;  /* 0xffff00001a187812 */ /* 0x000fe200078ec0ff */
[----:B------:R-:W-:Y:S01]  /*156d0*/  FMUL.FTZ R48, R40, R45 ;  /* 0x0000002d28307220 */ /* 0x000fe20000410000 */
[C---:B------:R-:W-:Y:S01]  /*156e0*/  IMAD.U32 R39, R27.reuse, 0x10000, RZ ;  /* 0x000100001b277824 */ /* 0x040fe200078e00ff */
[----:B------:R-:W-:Y:S01]  /*156f0*/  LOP3.LUT R26, R27, 0xffff0000, RZ, 0xc0, !PT ;  /* 0xffff00001b1a7812 */ /* 0x000fe200078ec0ff */
[C---:B------:R-:W-:Y:S01]  /*15700*/  IMAD.U32 R32, R34.reuse, 0x10000, RZ ;  /* 0x0001000022207824 */ /* 0x040fe200078e00ff */
[----:B------:R-:W-:Y:S01]  /*15710*/  LOP3.LUT R27, R34, 0xffff0000, RZ, 0xc0, !PT ;  /* 0xffff0000221b7812 */ /* 0x000fe200078ec0ff */
[C---:B------:R-:W-:Y:S01]  /*15720*/  IMAD.U32 R43, R35.reuse, 0x10000, RZ ;  /* 0x00010000232b7824 */ /* 0x040fe200078e00ff */
[----:B------:R-:W-:Y:S01]  /*15730*/  LOP3.LUT R34, R35, 0xffff0000, RZ, 0xc0, !PT ;  /* 0xffff000023227812 */ /* 0x000fe200078ec0ff */
[-C--:B------:R-:W-:Y:S01]  /*15740*/  FMUL.FTZ R50, R40, R44.reuse ;  /* 0x0000002c28327220 */ /* 0x080fe20000410000 */
[----:B------:R-:W-:Y:S01]  /*15750*/  FFMA.FTZ R35, R37, R44, -R48 ;  /* 0x0000002c25237223 */ /* 0x000fe20000010830 */
[----:B------:R-:W-:-:S02]  /*15760*/  IMAD.U32 R42, R33, 0x10000, RZ ;  /* 0x00010000212a7824 */ /* 0x000fc400078e00ff */
[----:B------:R-:W-:Y:S02]  /*15770*/  IMAD.U32 R48, R103, 0x10000, RZ ;  /* 0x0001000067307824 */ /* 0x000fe400078e00ff */
[----:B------:R-:W-:Y:S02]  /*15780*/  IMAD.U32 R44, R101, 0x10000, RZ ;  /* 0x00010000652c7824 */ /* 0x000fe400078e00ff */
[----:B------:R-:W-:Y:S02]  /*15790*/  IMAD.U32 R40, R102, 0x10000, RZ ;  /* 0x0001000066287824 */ /* 0x000fe400078e00ff */
[----:B------:R-:W-:Y:S01]  /*157a0*/  FFMA.FTZ R37, R37, R45, R50 ;  /* 0x0000002d25257223 */ /* 0x000fe20000010032 */
[C---:B------:R-:W-:Y:S01]  /*157b0*/  FMUL.FTZ R52, R42.reuse, R46 ;  /* 0x0000002e2a347220 */ /* 0x040fe20000410000 */
[C---:B------:R-:W-:Y:S01]  /*157c0*/  FMUL.FTZ R50, R43.reuse, R48 ;  /* 0x000000302b327220 */ /* 0x040fe20000410000 */
[----:B------:R-:W-:Y:S01]  /*157d0*/  FMUL.FTZ R47, R43, R44 ;  /* 0x0000002c2b2f7220 */ /* 0x000fe20000410000 */
[----:B------:R-:W-:Y:S01]  /*157e0*/  FMUL.FTZ R42, R42, R40 ;  /* 0x000000282a2a7220 */ /* 0x000fe20000410000 */
[----:B------:R-:W-:-:S02]  /*157f0*/  LOP3.LUT R45, R38, 0xffff0000, RZ, 0xc0, !PT ;  /* 0xffff0000262d7812 */ /* 0x000fc400078ec0ff */
[----:B------:R-:W-:Y:S01]  /*15800*/  LOP3.LUT R43, R28, 0xffff0000, RZ, 0xc0, !PT ;  /* 0xffff00001c2b7812 */ /* 0x000fe200078ec0ff */
[----:B------:R-:W-:Y:S01]  /*15810*/  FFMA.FTZ R40, R41, R40, -R52 ;  /* 0x0000002829287223 */ /* 0x000fe20000010834 */
[----:B------:R-:W-:Y:S01]  /*15820*/  FFMA.FTZ R38, R39, R44, -R50 ;  /* 0x0000002c27267223 */ /* 0x000fe20000010832 */
[----:B------:R-:W-:Y:S01]  /*15830*/  FFMA.FTZ R41, R41, R46, R42 ;  /* 0x0000002e29297223 */ /* 0x000fe2000001002a */
[----:B------:R-:W-:Y:S01]  /*15840*/  FFMA.FTZ R39, R39, R48, R47 ;  /* 0x0000003027277223 */ /* 0x000fe2000001002f */
[----:B------:R-:W-:Y:S01]  /*15850*/  LOP3.LUT R33, R33, 0xffff0000, RZ, 0xc0, !PT ;  /* 0xffff000021217812 */ /* 0x000fe200078ec0ff */
[----:B------:R-:W-:Y:S01]  /*15860*/  FMUL.FTZ R47, R36, R45 ;  /* 0x0000002d242f7220 */ /* 0x000fe20000410000 */
[----:B------:R-:W-:Y:S01]  /*15870*/  LOP3.LUT R102, R102, 0xffff0000, RZ, 0xc0, !PT ;  /* 0xffff000066667812 */ /* 0x000fe200078ec0ff */
[----:B------:R-:W-:Y:S01]  /*15880*/  FMUL.FTZ R49, R36, R43 ;  /* 0x0000002b24317220 */ /* 0x000fe20000410000 */
[----:B------:R-:W-:Y:S01]  /*15890*/  LOP3.LUT R104, R104, 0xffff0000, RZ, 0xc0, !PT ;  /* 0xffff000068687812 */ /* 0x000fe200078ec0ff */
[----:B------:R-:W-:-:S02]  /*158a0*/  IMAD.U32 R42, R29, 0x10000, RZ ;  /* 0x000100001d2a7824 */ /* 0x000fc400078e00ff */
[C---:B------:R-:W-:Y:S02]  /*158b0*/  IMAD.U32 R36, R21.reuse, 0x10000, RZ ;  /* 0x0001000015247824 */ /* 0x040fe400078e00ff */
[----:B------:R-:W-:Y:S01]  /*158c0*/  FFMA.FTZ R28, R30, R43, -R47 ;  /* 0x0000002b1e1c7223 */ /* 0x000fe2000001082f */
[C---:B------:R-:W-:Y:S01]  /*158d0*/  FMUL.FTZ R46, R32.reuse, R42 ;  /* 0x0000002a202e7220 */ /* 0x040fe20000410000 */
[----:B------:R-:W-:Y:S01]  /*158e0*/  LOP3.LUT R21, R21, 0xffff0000, RZ, 0xc0, !PT ;  /* 0xffff000015157812 */ /* 0x000fe200078ec0ff */
[C---:B------:R-:W-:Y:S01]  /*158f0*/  FMUL.FTZ R44, R33.reuse, R104 ;  /* 0x00000068212c7220 */ /* 0x040fe20000410000 */
[----:B------:R-:W-:Y:S01]  /*15900*/  FMUL.FTZ R43, R33, R102 ;  /* 0x00000066212b7220 */ /* 0x000fe20000410000 */
[----:B------:R-:W-:Y:S01]  /*15910*/  FMUL.FTZ R32, R32, R36 ;  /* 0x0000002420207220 */ /* 0x000fe20000410000 */
[----:B------:R-:W-:Y:S02]  /*15920*/  LOP3.LUT R29, R29, 0xffff0000, RZ, 0xc0, !PT ;  /* 0xffff00001d1d7812 */ /* 0x000fe400078ec0ff */
[----:B------:R-:W-:-:S02]  /*15930*/  LOP3.LUT R103, R103, 0xffff0000, RZ, 0xc0, !PT ;  /* 0xffff000067677812 */ /* 0x000fc400078ec0ff */
[----:B------:R-:W-:Y:S01]  /*15940*/  LOP3.LUT R101, R101, 0xffff0000, RZ, 0xc0, !PT ;  /* 0xffff000065657812 */ /* 0x000fe200078ec0ff */
[----:B------:R-:W-:Y:S01]  /*15950*/  FFMA.FTZ R46, R25, R36, -R46 ;  /* 0x00000024192e7223 */ /* 0x000fe2000001082e */
[C---:B------:R-:W-:Y:S01]  /*15960*/  FFMA.FTZ R33, R31.reuse, R102, -R44 ;  /* 0x000000661f217223 */ /* 0x040fe2000001082c */
[----:B------:R-:W-:Y:S01]  /*15970*/  FFMA.FTZ R104, R31, R104, R43 ;  /* 0x000000681f687223 */ /* 0x000fe2000001002b */
[----:B------:R-:W-:Y:S01]  /*15980*/  FFMA.FTZ R32, R25, R42, R32 ;  /* 0x0000002a19207223 */ /* 0x000fe20000010020 */
[C---:B------:R-:W-:Y:S01]  /*15990*/  FMUL.FTZ R36, R27.reuse, R21 ;  /* 0x000000151b247220 */ /* 0x040fe20000410000 */
[----:B------:R-:W-:Y:S01]  /*159a0*/  FMUL.FTZ R25, R27, R29 ;  /* 0x0000001d1b197220 */ /* 0x000fe20000410000 */
[C---:B------:R-:W-:Y:S01]  /*159b0*/  FMUL.FTZ R31, R34.reuse, R103 ;  /* 0x00000067221f7220 */ /* 0x040fe20000410000 */
[----:B------:R-:W-:Y:S01]  /*159c0*/  FMUL.FTZ R34, R34, R101 ;  /* 0x0000006522227220 */ /* 0x000fe20000410000 */
[----:B------:R-:W-:Y:S01]  /*159d0*/  FFMA.FTZ R30, R30, R45, R49 ;  /* 0x0000002d1e1e7223 */ /* 0x000fe20000010031 */
[C---:B------:R-:W-:Y:S01]  /*159e0*/  FFMA.FTZ R27, R24.reuse, R29, R36 ;  /* 0x0000001d181b7223 */ /* 0x040fe20000010024 */
[----:B------:R-:W-:Y:S01]  /*159f0*/  FFMA.FTZ R21, R24, R21, -R25 ;  /* 0x0000001518157223 */ /* 0x000fe20000010819 */
        /* <DEDUP_REMOVED lines=10> */
[----:B------:R3:W-:Y:S04]  /*15aa0*/  STS.128 [R3], R24 ;  /* 0x0000001803007388 */ /* 0x0007e80000000c00 */
[----:B------:R3:W-:Y:S02]  /*15ab0*/  STS.128 [R20+0x14400], R28 ;  /* 0x0144001c14007388 */ /* 0x0007e40000000c00 */
.L_x_2859:
[----:B------:R-:W-:Y:S05]  /*15ac0*/  BSYNC B1 ;  /* 0x0000000000017941 */ /* 0x000fea0003800000 */
.L_x_2858:
[----:B---3--:R-:W-:-:S05]  /*15ad0*/  VIADD R3, R225, 0x60 ;  /* 0x00000060e1037836 */ /* 0x008fca0000000000 */
[----:B------:R-:W-:-:S13]  /*15ae0*/  ISETP.GE.AND P0, PT, R3, R0, PT ;  /* 0x000000000300720c */ /* 0x000fda0003f06270 */
[----:B------:R-:W-:Y:S05]  /*15af0*/  @P0 BRA `(.L_x_2829) ;  /* 0x0000000c00c80947 */ /* 0x000fea0003800000 */
[----:B------:R3:W5:Y:S01]  /*15b00*/  LDL R45, [R1+0x11c] ;  /* 0x00011c00012d7983 */ /* 0x0007620000100800 */
[----:B------:R-:W4:Y:S01]  /*15b10*/  LDC R21, c[0x0][0x3f4] ;  /* 0x0000fd00ff157b82 */ /* 0x000f220000000800 */
[----:B------:R-:W-:Y:S01]  /*15b20*/  BSSY B1, `(.L_x_2862) ;  /* 0x0000076000017945 */ /* 0x000fe20003800000 */
[-C--:B----4-:R-:W-:Y:S02]  /*15b30*/  ISETP.GE.AND P0, PT, R16, R21.reuse, PT ;  /* 0x000000151000720c */ /* 0x090fe40003f06270 */
[----:B------:R-:W-:-:S11]  /*15b40*/  ISETP.GE.AND P1, PT, R214, R21, PT ;  /* 0x00000015d600720c */ /* 0x000fd60003f26270 */
[----:B---3--:R-:W-:Y:S05]  /*15b50*/  @P0 BRA `(.L_x_2863) ;  /* 0x0000000400c80947 */ /* 0x008fea0003800000 */
[----:B0-----:R-:W3:Y:S01]  /*15b60*/  LDL R24, [R1+0x80] ;  /* 0x0000800001187983 */ /* 0x001ee20000100800 */
[----:B-1----:R-:W-:Y:S02]  /*15b70*/  SHF.R.S32.HI R20, RZ, 0x1f, R3 ;  /* 0x0000001fff147819 */ /* 0x002fe40000011403 */
[----:B-----5:R-:W-:Y:S02]  /*15b80*/  R2UR UR4, R45 ;  /* 0x000000002d0472ca */ /* 0x020fe400000e0000 */
[----:B------:R-:W-:Y:S02]  /*15b90*/  LEA.HI R20, R20, R3, RZ, 0x3 ;  /* 0x0000000314147211 */ /* 0x000fe400078f18ff */
[----:B------:R-:W-:Y:S02]  /*15ba0*/  SHF.R.U64 R41, R72, 0x10, R73 ;  /* 0x0000001048297819 */ /* 0x000fe40000001249 */
[----:B------:R-:W-:Y:S01]  /*15bb0*/  SHF.R.U64 R33, R8, 0x10, R9 ;  /* 0x0000001008217819 */ /* 0x000fe20000001209 */
[----:B------:R-:W-:Y:S01]  /*15bc0*/  IMAD.SHL.U32 R20, R20, 0x40, RZ ;  /* 0x0000004014147824 */ /* 0x000fe200078e00ff */
[----:B------:R-:W-:-:S02]  /*15bd0*/  SHF.R.U64 R8, R10, 0x10, R11 ;  /* 0x000000100a087819 */ /* 0x000fc4000000120b */
[----:B------:R-:W-:Y:S02]  /*15be0*/  SHF.R.U32.HI R32, RZ, 0x10, R11 ;  /* 0x00000010ff207819 */ /* 0x000fe4000001160b */
[----:B------:R-:W-:Y:S02]  /*15bf0*/  PRMT R41, R100, 0x5410, R41 ;  /* 0x0000541064297816 */ /* 0x000fe40000000029 */
[----:B------:R-:W-:Y:S02]  /*15c00*/  PRMT R8, R97, 0x5410, R8 ;  /* 0x0000541061087816 */ /* 0x000fe40000000008 */
[----:B------:R-:W-:Y:S01]  /*15c10*/  PRMT R40, R98, 0x5410, R33 ;  /* 0x0000541062287816 */ /* 0x000fe20000000021 */
[----:B------:R-:W-:Y:S01]  /*15c20*/  IMAD.U32 R44, R41, 0x10000, RZ ;  /* 0x00010000292c7824 */ /* 0x000fe200078e00ff */
[----:B------:R-:W-:Y:S02]  /*15c30*/  PRMT R97, R97, 0x5432, R32 ;  /* 0x0000543261617816 */ /* 0x000fe40000000020 */
[----:B------:R-:W-:Y:S01]  /*15c40*/  SHF.R.U32.HI R73, RZ, 0x10, R73 ;  /* 0x00000010ff497819 */ /* 0x000fe20000011649 */
[----:B------:R-:W-:Y:S01]  /*15c50*/  IMAD.U32 R42, R40, 0x10000, RZ ;  /* 0x00010000282a7824 */ /* 0x000fe200078e00ff */
[----:B------:R-:W-:-:S02]  /*15c60*/  SHF.R.U32.HI R9, RZ, 0x10, R9 ;  /* 0x00000010ff097819 */ /* 0x000fc40000011609 */
[----:B------:R-:W-:Y:S02]  /*15c70*/  SHF.R.U64 R10, R74, 0x10, R75 ;  /* 0x000000104a0a7819 */ /* 0x000fe4000000124b */
[----:B------:R-:W-:Y:S02]  /*15c80*/  PRMT R100, R100, 0x5432, R73 ;  /* 0x0000543264647816 */ /* 0x000fe40000000049 */
[----:B------:R-:W-:Y:S02]  /*15c90*/  LOP3.LUT R41, R41, 0xffff0000, RZ, 0xc0, !PT ;  /* 0xffff000029297812 */ /* 0x000fe400078ec0ff */
[----:B------:R-:W-:Y:S02]  /*15ca0*/  SHF.R.U32.HI R74, RZ, 0x10, R75 ;  /* 0x00000010ff4a7819 */ /* 0x000fe4000001164b */
[----:B------:R-:W-:Y:S02]  /*15cb0*/  PRMT R98, R98, 0x5432, R9 ;  /* 0x0000543262627816 */ /* 0x000fe40000000009 */
[----:B------:R-:W-:-:S02]  /*15cc0*/  PRMT R11, R99, 0x5410, R10 ;  /* 0x00005410630b7816 */ /* 0x000fc4000000000a */
[----:B------:R-:W-:Y:S02]  /*15cd0*/  PRMT R99, R99, 0x5432, R74 ;  /* 0x0000543263637816 */ /* 0x000fe4000000004a */
[----:B---3--:R-:W-:Y:S01]  /*15ce0*/  LEA.HI R0, R21, R24, RZ, 0x1d ;  /* 0x0000001815007211 */ /* 0x008fe200078fe8ff */
[----:B------:R-:W-:-:S03]  /*15cf0*/  IMAD.SHL.U32 R24, R3, 0x40, RZ ;  /* 0x0000004003187824 */ /* 0x000fc600078e00ff */
[----:B------:R-:W-:Y:S02]  /*15d00*/  SHF.R.S32.HI R25, RZ, 0x1f, R0 ;  /* 0x0000001fff197819 */ /* 0x000fe40000011400 */
[----:B------:R-:W-:Y:S02]  /*15d10*/  LOP3.LUT R27, R24, 0x1c0, RZ, 0xc0, !PT ;  /* 0x000001c0181b7812 */ /* 0x000fe400078ec0ff */
[----:B------:R-:W-:Y:S01]  /*15d20*/  LEA.HI R25, R25, R0, RZ, 0x3 ;  /* 0x0000000019197211 */ /* 0x000fe200078f18ff */
[----:B------:R-:W-:Y:S01]  /*15d30*/  IMAD.SHL.U32 R0, R0, 0x8, RZ ;  /* 0x0000000800007824 */ /* 0x000fe200078e00ff */
[----:B------:R-:W-:Y:S02]  /*15d40*/  SHF.R.U32.HI R29, RZ, 0x3, R27 ;  /* 0x00000003ff1d7819 */ /* 0x000fe4000001161b */
[----:B------:R-:W-:Y:S01]  /*15d50*/  LOP3.LUT R24, R20, 0xfffffe00, RZ, 0xc0, !PT ;  /* 0xfffffe0014187812 */ /* 0x000fe200078ec0ff */
[----:B------:R-:W-:Y:S01]  /*15d60*/  IMAD.SHL.U32 R25, R25, 0x400, RZ ;  /* 0x0000040019197824 */ /* 0x000fe200078e00ff */
[----:B------:R-:W-:-:S02]  /*15d70*/  LOP3.LUT R0, R27, 0x38, R0, 0xf8, !PT ;  /* 0x000000381b007812 */ /* 0x000fc400078ef800 */
[----:B------:R-:W-:Y:S02]  /*15d80*/  LOP3.LUT R26, R27, 0x38, R16, 0xf8, !PT ;  /* 0x000000381b1a7812 */ /* 0x000fe400078ef810 */
[----:B------:R-:W-:Y:S02]  /*15d90*/  LOP3.LUT R20, R0, R29, RZ, 0x3c, !PT ;  /* 0x0000001d00147212 */ /* 0x000fe400078e3cff */
[----:B------:R-:W-:Y:S02]  /*15da0*/  LOP3.LUT R25, R25, 0x7fffe000, RZ, 0xc0, !PT ;  /* 0x7fffe00019197812 */ /* 0x000fe400078ec0ff */
[----:B------:R-:W-:Y:S02]  /*15db0*/  LOP3.LUT R26, R24, R26, R29, 0xf6, !PT ;  /* 0x0000001a181a7212 */ /* 0x000fe400078ef61d */
[----:B------:R-:W-:Y:S02]  /*15dc0*/  IADD3 R20, R20, R25, R24 ;  /* 0x0000001914147210 */ /* 0x000fe40007ffe018 */
[----:B------:R-:W-:-:S03]  /*15dd0*/  LEA R0, R26, UR4, 0x1 ;  /* 0x000000041a007c11 */ /* 0x000fc6000f8e08ff */
[----:B------:R-:W-:Y:S02]  /*15de0*/  IMAD R20, R20, 0x2, R23 ;  /* 0x0000000214147824 */ /* 0x000fe400078e0217 */
[----:B------:R-:W0:Y:S04]  /*15df0*/  LDS.128 R24, [R0] ;  /* 0x0000000000187984 */ /* 0x000e280000000c00 */
[----:B------:R-:W1:Y:S01]  /*15e00*/  LDS.128 R28, [R20+0x14400] ;  /* 0x01440000141c7984 */ /* 0x000e620000000c00 */
[C---:B0-----:R-:W-:Y:S01]  /*15e10*/  IMAD.U32 R35, R25.reuse, 0x10000, RZ ;  /* 0x0001000019237824 */ /* 0x041fe200078e00ff */
[----:B------:R-:W-:Y:S01]  /*15e20*/  LOP3.LUT R32, R25, 0xffff0000, RZ, 0xc0, !PT ;  /* 0xffff000019207812 */ /* 0x000fe200078ec0ff */
[C---:B------:R-:W-:Y:S01]  /*15e30*/  IMAD.U32 R33, R24.reuse, 0x10000, RZ ;  /* 0x0001000018217824 */ /* 0x040fe200078e00ff */
[----:B------:R-:W-:Y:S01]  /*15e40*/  LOP3.LUT R34, R24, 0xffff0000, RZ, 0xc0, !PT ;  /* 0xffff000018227812 */ /* 0x000fe200078ec0ff */
[C---:B-1----:R-:W-:Y:S01]  /*15e50*/  IMAD.U32 R25, R28.reuse, 0x10000, RZ ;  /* 0x000100001c197824 */ /* 0x042fe200078e00ff */
[----:B------:R-:W-:Y:S01]  /*15e60*/  LOP3.LUT R28, R28, 0xffff0000, RZ, 0xc0, !PT ;  /* 0xffff00001c1c7812 */ /* 0x000fe200078ec0ff */
[C---:B------:R-:W-:Y:S01]  /*15e70*/  IMAD.U32 R38, R30.reuse, 0x10000, RZ ;  /* 0x000100001e267824 */ /* 0x040fe200078e00ff */
[----:B------:R-:W-:Y:S01]  /*15e80*/  LOP3.LUT R24, R30, 0xffff0000, RZ, 0xc0, !PT ;  /* 0xffff00001e187812 */ /* 0x000fe200078ec0ff */
[----:B------:R-:W-:Y:S01]  /*15e90*/  FMUL.FTZ R46, R25, R44 ;  /* 0x0000002c192e7220 */ /* 0x000fe20000410000 */
[C---:B------:R-:W-:Y:S01]  /*15ea0*/  IMAD.U32 R39, R31.reuse, 0x10000, RZ ;  /* 0x000100001f277824 */ /* 0x040fe200078e00ff */
[----:B------:R-:W-:Y:S01]  /*15eb0*/  LOP3.LUT R30, R31, 0xffff0000, RZ, 0xc0, !PT ;  /* 0xffff00001f1e7812 */ /* 0x000fe200078ec0ff */
[-C--:B------:R-:W-:Y:S01]  /*15ec0*/  FMUL.FTZ R48, R25, R42.reuse ;  /* 0x0000002a19307220 */ /* 0x080fe20000410000 */
[----:B------:R-:W-:Y:S01]  /*15ed0*/  LOP3.LUT R31, R40, 0xffff0000, RZ, 0xc0, !PT ;  /* 0xffff0000281f7812 */ /* 0x000fe200078ec0ff */
[----:B------:R-:W-:Y:S01]  /*15ee0*/  FFMA.FTZ R25, R33, R42, -R46 ;  /* 0x0000002a21197223 */ /* 0x000fe2000001082e */
[C---:B------:R-:W-:Y:S01]  /*15ef0*/  IMAD.U32 R10, R26.reuse, 0x10000, RZ ;  /* 0x000100001a0a7824 */ /* 0x040fe200078e00ff */
[----:B------:R-:W-:Y:S01]  /*15f00*/  LOP3.LUT R9, R26, 0xffff0000, RZ, 0xc0, !PT ;  /* 0xffff00001a097812 */ /* 0x000fe200078ec0ff */
[----:B------:R-:W-:-:S02]  /*15f10*/  IMAD.U32 R37, R29, 0x10000, RZ ;  /* 0x000100001d257824 */ /* 0x000fc400078e00ff */
[----:B------:R-:W-:Y:S01]  /*15f20*/  FMUL.FTZ R43, R28, R41 ;  /* 0x000000291c2b7220 */ /* 0x000fe20000410000 */
[----:B------:R-:W-:Y:S01]  /*15f30*/  IMAD.U32 R42, R100, 0x10000, RZ ;  /* 0x00010000642a7824 */ /* 0x000fe200078e00ff */
[C---:B------:R-:W-:Y:S01]  /*15f40*/  LOP3.LUT R26, R27.reuse, 0xffff0000, RZ, 0xc0, !PT ;  /* 0xffff00001b1a7812 */ /* 0x040fe200078ec0ff */
[----:B------:R-:W-:Y:S02]  /*15f50*/  IMAD.U32 R36, R27, 0x10000, RZ ;  /* 0x000100001b247824 */ /* 0x000fe400078e00ff */
[----:B------:R-:W-:Y:S01]  /*15f60*/  FFMA.FTZ R27, R33, R44, R48 ;  /* 0x0000002c211b7223 */ /* 0x000fe20000010030 */
[----:B------:R-:W-:Y:S02]  /*15f70*/  IMAD.U32 R40, R98, 0x10000, RZ ;  /* 0x0001000062287824 */ /* 0x000fe400078e00ff */
[-C--:B------:R-:W-:Y:S01]  /*15f80*/  FMUL.FTZ R33, R28, R31.reuse ;  /* 0x0000001f1c217220 */ /* 0x080fe20000410000 */
[----:B------:R-:W-:Y:S01]  /*15f90*/  FFMA.FTZ R44, R34, R31, -R43 ;  /* 0x0000001f222c7223 */ /* 0x000fe2000001082b */
[----:B------:R-:W-:Y:S01]  /*15fa0*/  FMUL.FTZ R28, R37, R42 ;  /* 0x0000002a251c7220 */ /* 0x000fe20000410000 */
[----:B------:R-:W-:Y:S01]  /*15fb0*/  IMAD.U32 R43, R99, 0x10000, RZ ;  /* 0x00010000632b7824 */ /* 0x000fe200078e00ff */
[----:B------:R-:W-:Y:S01]  /*15fc0*/  LOP3.LUT R29, R29, 0xffff0000, RZ, 0xc0, !PT ;  /* 0xffff00001d1d7812 */ /* 0x000fe200078ec0ff */
[-C--:B------:R-:W-:Y:S01]  /*15fd0*/  FMUL.FTZ R37, R37, R40.reuse ;  /* 0x0000002825257220 */ /* 0x080fe20000410000 */
[----:B------:R-:W-:Y:S01]  /*15fe0*/  LOP3.LUT R100, R100, 0xffff0000, RZ, 0xc0, !PT ;  /* 0xffff000064647812 */ /* 0x000fe200078ec0ff */
[----:B------:R-:W-:Y:S01]  /*15ff0*/  FFMA.FTZ R40, R35, R40, -R28 ;  /* 0x0000002823287223 */ /* 0x000fe2000001081c */
[----:B------:R-:W-:Y:S01]  /*16000*/  LOP3.LUT R98, R98, 0xffff0000, RZ, 0xc0, !PT ;  /* 0xffff000062627812 */ /* 0x000fe200078ec0ff */
[----:B------:R-:W-:-:S02]  /*16010*/  IMAD.U32 R28, R97, 0x10000, RZ ;  /* 0x00010000611c7824 */ /* 0x000fc400078e00ff */
[----:B------:R-:W-:Y:S01]  /*16020*/  FMUL.FTZ R31, R39, R43 ;  /* 0x0000002b271f7220 */ /* 0x000fe20000410000 */
[----:B------:R-:W-:Y:S01]  /*16030*/  FFMA.FTZ R37, R35, R42, R37 ;  /* 0x0000002a23257223 */ /* 0x000fe20000010025 */
[----:B------:R-:W-:Y:S01]  /*16040*/  FFMA.FTZ R34, R34, R41, R33 ;  /* 0x0000002922227223 */ /* 0x000fe20000010021 */
[----:B------:R-:W-:Y:S01]  /*16050*/  FMUL.FTZ R35, R29, R100 ;  /* 0x000000641d237220 */ /* 0x000fe20000410000 */
[-C--:B------:R-:W-:Y:S01]  /*16060*/  FMUL.FTZ R39, R39, R28.reuse ;  /* 0x0000001c27277220 */ /* 0x080fe20000410000 */
[----:B------:R-:W-:Y:S01]  /*16070*/  FFMA.FTZ R41, R36, R28, -R31 ;  /* 0x0000001c24297223 */ /* 0x000fe2000001081f */
[-C--:B------:R-:W-:Y:S01]  /*16080*/  FMUL.FTZ R29, R29, R98.reuse ;  /* 0x000000621d1d7220 */ /* 0x080fe20000410000 */
[----:B------:R-:W-:Y:S02]  /*16090*/  IMAD.U32 R33, R11, 0x10000, RZ ;  /* 0x000100000b217824 */ /* 0x000fe400078e00ff */
[----:B------:R-:W-:Y:S01]  /*160a0*/  FFMA.FTZ R35, R32, R98, -R35 ;  /* 0x0000006220237223 */ /* 0x000fe20000010823 */
[----:B------:R-:W-:-:S02]  /*160b0*/  IMAD.U32 R31, R8, 0x10000, RZ ;  /* 0x00010000081f7824 */ /* 0x000fc400078e00ff */
[----:B------:R-:W-:Y:S01]  /*160c0*/  FFMA.FTZ R36, R36, R43, R39 ;  /* 0x0000002b24247223 */ /* 0x000fe20000010027 */
[----:B------:R-:W-:Y:S01]  /*160d0*/  FFMA.FTZ R32, R32, R100, R29 ;  /* 0x0000006420207223 */ /* 0x000fe2000001001d */
[C---:B------:R-:W-:Y:S01]  /*160e0*/  FMUL.FTZ R39, R38.reuse, R33 ;  /* 0x0000002126277220 */ /* 0x040fe20000410000 */
[-C--:B------:R-:W-:Y:S01]  /*160f0*/  FMUL.FTZ R29, R38, R31.reuse ;  /* 0x0000001f261d7220 */ /* 0x080fe20000410000 */
[----:B------:R-:W-:Y:S02]  /*16100*/  LOP3.LUT R11, R11, 0xffff0000, RZ, 0xc0, !PT ;  /* 0xffff00000b0b7812 */ /* 0x000fe400078ec0ff */
[----:B------:R-:W-:Y:S01]  /*16110*/  LOP3.LUT R99, R99, 0xffff0000, RZ, 0xc0, !PT ;  /* 0xffff000063637812 */ /* 0x000fe200078ec0ff */
[----:B------:R-:W-:Y:S01]  /*16120*/  FFMA.FTZ R39, R10, R31, -R39 ;  /* 0x0000001f0a277223 */ /* 0x000fe20000010827 */
[----:B------:R-:W-:Y:S01]  /*16130*/  LOP3.LUT R8, R8, 0xffff0000, RZ, 0xc0, !PT ;  /* 0xffff000008087812 */ /* 0x000fe200078ec0ff */
[----:B------:R-:W-:Y:S01]  /*16140*/  FFMA.FTZ R29, R10, R33, R29 ;  /* 0x000000210a1d7223 */ /* 0x000fe2000001001d */
[----:B------:R-:W-:Y:S01]  /*16150*/  LOP3.LUT R97, R97, 0xffff0000, RZ, 0xc0, !PT ;  /* 0xffff000061617812 */ /* 0x000fe200078ec0ff */
[----:B------:R-:W-:Y:S01]  /*16160*/  FMUL.FTZ R10, R24, R11 ;  /* 0x0000000b180a7220 */ /* 0x000fe20000410000 */
[----:B------:R-:W-:Y:S01]  /*16170*/  FMUL.FTZ R31, R30, R99 ;  /* 0x000000631e1f7220 */ /* 0x000fe20000410000 */
[----:B------:R-:W-:-:S02]  /*16180*/  FMUL.FTZ R24, R24, R8 ;  /* 0x0000000818187220 */ /* 0x000fc40000410000 */
[-C--:B------:R-:W-:Y:S01]  /*16190*/  FMUL.FTZ R38, R30, R97.reuse ;  /* 0x000000611e267220 */ /* 0x080fe20000410000 */
[C---:B------:R-:W-:Y:S01]  /*161a0*/  FFMA.FTZ R10, R9.reuse, R8, -R10 ;  /* 0x00000008090a7223 */ /* 0x040fe2000001080a */
[C---:B------:R-:W-:Y:S01]  /*161b0*/  FFMA.FTZ R30, R26.reuse, R97, -R31 ;  /* 0x000000611a1e7223 */ /* 0x040fe2000001081f */
[----:B------:R-:W-:Y:S01]  /*161c0*/  FFMA.FTZ R28, R9, R11, R24 ;  /* 0x0000000b091c7223 */ /* 0x000fe20000010018 */
[----:B------:R-:W-:Y:S01]  /*161d0*/  FFMA.FTZ R99, R26, R99, R38 ;  /* 0x000000631a637223 */ /* 0x000fe20000010026 */
[----:B------:R-:W-:Y:S02]  /*161e0*/  F2FP.BF16.F32.PACK_AB R8, R44, R25 ;  /* 0x000000192c08723e */ /* 0x000fe400000010ff */
[----:B------:R-:W-:Y:S02]  /*161f0*/  F2FP.BF16.F32.PACK_AB R24, R34, R27 ;  /* 0x0000001b2218723e */ /* 0x000fe400000010ff */
[----:B------:R-:W-:Y:S02]  /*16200*/  F2FP.BF16.F32.PACK_AB R9, R35, R40 ;  /* 0x000000282309723e */ /* 0x000fe400000010ff */
[----:B------:R-:W-:-:S02]  /*16210*/  F2FP.BF16.F32.PACK_AB R10, R10, R39 ;  /* 0x000000270a0a723e */ /* 0x000fc400000010ff */
[----:B------:R-:W-:Y:S02]  /*16220*/  F2FP.BF16.F32.PACK_AB R11, R30, R41 ;  /* 0x000000291e0b723e */ /* 0x000fe400000010ff */
[----:B------:R-:W-:Y:S02]  /*16230*/  F2FP.BF16.F32.PACK_AB R25, R32, R37 ;  /* 0x000000252019723e */ /* 0x000fe400000010ff */
[----:B------:R-:W-:Y:S01]  /*16240*/  F2FP.BF16.F32.PACK_AB R26, R28, R29 ;  /* 0x0000001d1c1a723e */ /* 0x000fe200000010ff */
[----:B------:R3:W-:Y:S01]  /*16250*/  STS.128 [R0], R8 ;  /* 0x0000000800007388 */ /* 0x0007e20000000c00 */
[----:B------:R-:W-:-:S05]  /*16260*/  F2FP.BF16.F32.PACK_AB R27, R99, R36 ;  /* 0x00000024631b723e */ /* 0x000fca00000010ff */
[----:B------:R3:W-:Y:S02]  /*16270*/  STS.128 [R20+0x14400], R24 ;  /* 0x0144001814007388 */ /* 0x0007e40000000c00 */
.L_x_2863:
[----:B------:R-:W-:Y:S05]  /*16280*/  BSYNC B1 ;  /* 0x0000000000017941 */ /* 0x000fea0003800000 */
.L_x_2862:
[----:B------:R-:W-:Y:S05]  /*16290*/  @P1 BRA `(.L_x_2829) ;  /* 0x0000000400e01947 */ /* 0x000fea0003800000 */
[----:B---3--:R-:W3:Y:S01]  /*162a0*/  LDL R9, [R1+0x12c] ;  /* 0x00012c0001097983 */ /* 0x008ee20000100800 */
[----:B------:R-:W-:Y:S01]  /*162b0*/  SHF.R.S32.HI R0, RZ, 0x1f, R3 ;  /* 0x0000001fff007819 */ /* 0x000fe20000011403 */
[----:B------:R-:W-:Y:S01]  /*162c0*/  IMAD.SHL.U32 R8, R3, 0x40, RZ ;  /* 0x0000004003087824 */ /* 0x000fe200078e00ff */
[----:B------:R-:W-:Y:S02]  /*162d0*/  SHF.R.S32.HI R11, RZ, 0x1f, R214 ;  /* 0x0000001fff0b7819 */ /* 0x000fe400000114d6 */
[----:B------:R-:W-:Y:S02]  /*162e0*/  LEA.HI R3, R0, R3, RZ, 0x3 ;  /* 0x0000000300037211 */ /* 0x000fe400078f18ff */
[CC--:B01----:R-:W-:Y:S02]  /*162f0*/  LEA.HI R20, R11.reuse, R214.reuse, RZ, 0x6 ;  /* 0x000000d60b147211 */ /* 0x0c3fe400078f30ff */
[----:B------:R-:W-:Y:S02]  /*16300*/  LEA.HI R10, R11, R214, RZ, 0x3 ;  /* 0x000000d60b0a7211 */ /* 0x000fe400078f18ff */
[----:B-----5:R-:W-:Y:S01]  /*16310*/  R2UR UR4, R45 ;  /* 0x000000002d0472ca */ /* 0x020fe200000e0000 */
[----:B------:R-:W-:Y:S01]  /*16320*/  IMAD.SHL.U32 R24, R20, 0x80, RZ ;  /* 0x0000008014187824 */ /* 0x000fe200078e00ff */
[----:B------:R-:W-:-:S02]  /*16330*/  SHF.R.U64 R29, R4, 0x10, R5 ;  /* 0x00000010041d7819 */ /* 0x000fc40000001205 */
[--C-:B------:R-:W-:Y:S02]  /*16340*/  SHF.R.U64 R4, R6, 0x10, R7.reuse ;  /* 0x0000001006047819 */ /* 0x100fe40000001207 */
[----:B------:R-:W-:Y:S02]  /*16350*/  SHF.R.U32.HI R6, RZ, 0x10, R7 ;  /* 0x00000010ff067819 */ /* 0x000fe40000011607 */
[----:B------:R-:W-:Y:S02]  /*16360*/  PRMT R28, R86, 0x5410, R29 ;  /* 0x00005410561c7816 */ /* 0x000fe4000000001d */
[--C-:B------:R-:W-:Y:S02]  /*16370*/  SHF.R.U64 R32, R14, 0x10, R15.reuse ;  /* 0x000000100e207819 */ /* 0x100fe4000000120f */
[----:B------:R-:W-:Y:S02]  /*16380*/  PRMT R29, R85, 0x5410, R4 ;  /* 0x00005410551d7816 */ /* 0x000fe40000000004 */
[----:B------:R-:W-:-:S02]  /*16390*/  SHF.R.U32.HI R14, RZ, 0x10, R15 ;  /* 0x00000010ff0e7819 */ /* 0x000fc4000001160f */
[----:B------:R-:W-:Y:S02]  /*163a0*/  PRMT R85, R85, 0x5432, R6 ;  /* 0x0000543255557816 */ /* 0x000fe40000000006 */
[C---:B------:R-:W-:Y:S02]  /*163b0*/  PRMT R32, R87.reuse, 0x5410, R32 ;  /* 0x0000541057207816 */ /* 0x040fe40000000020 */
[----:B------:R-:W-:Y:S02]  /*163c0*/  PRMT R87, R87, 0x5432, R14 ;  /* 0x0000543257577816 */ /* 0x000fe4000000000e */
[----:B---3--:R-:W-:Y:S02]  /*163d0*/  LEA.HI R21, R21, R9, RZ, 0x1d ;  /* 0x0000000915157211 */ /* 0x008fe400078fe8ff */
[----:B------:R-:W-:Y:S01]  /*163e0*/  LOP3.LUT R9, R8, 0x1c0, RZ, 0xc0, !PT ;  /* 0x000001c008097812 */ /* 0x000fe200078ec0ff */
[----:B------:R-:W-:Y:S01]  /*163f0*/  IMAD.SHL.U32 R8, R3, 0x40, RZ ;  /* 0x0000004003087824 */ /* 0x000fe200078e00ff */
[----:B------:R-:W-:-:S02]  /*16400*/  SHF.R.S32.HI R0, RZ, 0x1f, R21 ;  /* 0x0000001fff007819 */ /* 0x000fc40000011415 */
[----:B------:R-:W-:Y:S02]  /*16410*/  LOP3.LUT R10, R9, 0x38, R10, 0xf8, !PT ;  /* 0x00000038090a7812 */ /* 0x000fe400078ef80a */
[----:B------:R-:W-:Y:S01]  /*16420*/  LEA.HI R3, R0, R21, RZ, 0x3 ;  /* 0x0000001500037211 */ /* 0x000fe200078f18ff */
[----:B------:R-:W-:Y:S01]  /*16430*/  IMAD.SHL.U32 R0, R21, 0x8, RZ ;  /* 0x0000000815007824 */ /* 0x000fe200078e00ff */
[----:B------:R-:W-:Y:S02]  /*16440*/  SHF.R.U32.HI R11, RZ, 0x3, R9 ;  /* 0x00000003ff0b7819 */ /* 0x000fe40000011609 */
[----:B------:R-:W-:Y:S01]  /*16450*/  LOP3.LUT R20, R8, 0xfffffe00, RZ, 0xc0, !PT ;  /* 0xfffffe0008147812 */ /* 0x000fe200078ec0ff */
[----:B------:R-:W-:Y:S01]  /*16460*/  IMAD.SHL.U32 R8, R3, 0x400, RZ ;  /* 0x0000040003087824 */ /* 0x000fe200078e00ff */
[----:B------:R-:W-:Y:S02]  /*16470*/  LOP3.LUT R0, R9, 0x38, R0, 0xf8, !PT ;  /* 0x0000003809007812 */ /* 0x000fe400078ef800 */
[----:B------:R-:W-:-:S02]  /*16480*/  LOP3.LUT R21, R24, 0xffffe000, RZ, 0xc0, !PT ;  /* 0xffffe00018157812 */ /* 0x000fc400078ec0ff */
[-C--:B------:R-:W-:Y:S02]  /*16490*/  LOP3.LUT R10, R10, R11.reuse, RZ, 0x3c, !PT ;  /* 0x0000000b0a0a7212 */ /* 0x080fe400078e3cff */
[----:B------:R-:W-:Y:S02]  /*164a0*/  LOP3.LUT R3, R0, R11, RZ, 0x3c, !PT ;  /* 0x0000000b00037212 */ /* 0x000fe400078e3cff */
[----:B------:R-:W-:Y:S02]  /*164b0*/  LOP3.LUT R8, R8, 0x7fffe000, RZ, 0xc0, !PT ;  /* 0x7fffe00008087812 */ /* 0x000fe400078ec0ff */
[--C-:B------:R-:W-:Y:S02]  /*164c0*/  IADD3 R10, R10, R21, R20.reuse ;  /* 0x000000150a0a7210 */ /* 0x100fe40007ffe014 */
[----:B------:R-:W-:Y:S02]  /*164d0*/  IADD3 R20, R3, R8, R20 ;  /* 0x0000000803147210 */ /* 0x000fe40007ffe014 */
[----:B------:R-:W-:-:S02]  /*164e0*/  LEA R0, R10, UR4, 0x1 ;  /* 0x000000040a007c11 */ /* 0x000fc4000f8e08ff */
[----:B------:R-:W-:Y:S01]  /*164f0*/  SHF.R.U32.HI R21, RZ, 0x10, R5 ;  /* 0x00000010ff157819 */ /* 0x000fe20000011605 */
[----:B------:R-:W-:Y:S01]  /*16500*/  IMAD R3, R20, 0x2, R23 ;  /* 0x0000000214037824 */ /* 0x000fe200078e0217 */
[--C-:B------:R-:W-:Y:S01]  /*16510*/  SHF.R.U64 R5, R12, 0x10, R13.reuse ;  /* 0x000000100c057819 */ /* 0x100fe2000000120d */
[----:B------:R-:W0:Y:S01]  /*16520*/  LDS.128 R8, [R0] ;  /* 0x0000000000087984 */ /* 0x000e220000000c00 */
[----:B------:R-:W-:Y:S02]  /*16530*/  SHF.R.U32.HI R13, RZ, 0x10, R13 ;  /* 0x00000010ff0d7819 */ /* 0x000fe4000001160d */
[C---:B------:R-:W-:Y:S01]  /*16540*/  PRMT R30, R88.reuse, 0x5410, R5 ;  /* 0x00005410581e7816 */ /* 0x040fe20000000005 */
[----:B------:R-:W1:Y:S01]  /*16550*/  LDS.128 R24, [R3+0x14400] ;  /* 0x0144000003187984 */ /* 0x000e620000000c00 */
[----:B------:R-:W-:Y:S02]  /*16560*/  PRMT R88, R88, 0x5432, R13 ;  /* 0x0000543258587816 */ /* 0x000fe4000000000d */
[----:B------:R-:W-:Y:S01]  /*16570*/  PRMT R86, R86, 0x5432, R21 ;  /* 0x0000543256567816 */ /* 0x000fe20000000015 */
        /* <DEDUP_REMOVED lines=14> */
[----:B------:R-:W-:-:S02]  /*16660*/  IMAD.U32 R25, R28, 0x10000, RZ ;  /* 0x000100001c197824 */ /* 0x000fc400078e00ff */
[C---:B------:R-:W-:Y:S01]  /*16670*/  FMUL.FTZ R33, R11.reuse, R31 ;  /* 0x0000001f0b217220 */ /* 0x040fe20000410000 */
[----:B------:R-:W-:Y:S01]  /*16680*/  LOP3.LUT R28, R28, 0xffff0000, RZ, 0xc0, !PT ;  /* 0xffff00001c1c7812 */ /* 0x000fe200078ec0ff */
[----:B------:R-:W-:Y:S02]  /*16690*/  IMAD.U32 R15, R26, 0x10000, RZ ;  /* 0x000100001a0f7824 */ /* 0x000fe400078e00ff */
[-C--:B------:R-:W-:Y:S01]  /*166a0*/  FMUL.FTZ R11, R11, R25.reuse ;  /* 0x000000190b0b7220 */ /* 0x080fe20000410000 */
[----:B------:R-:W-:Y:S01]  /*166b0*/  FFMA.FTZ R33, R4, R25, -R33 ;  /* 0x0000001904217223 */ /* 0x000fe20000010821 */
[----:B------:R-:W-:Y:S01]  /*166c0*/  IMAD.U32 R25, R88, 0x10000, RZ ;  /* 0x0001000058197824 */ /* 0x000fe200078e00ff */
[----:B------:R-:W-:Y:S01]  /*166d0*/  LOP3.LUT R20, R26, 0xffff0000, RZ, 0xc0, !PT ;  /* 0xffff00001a147812 */ /* 0x000fe200078ec0ff */
[----:B------:R-:W-:Y:S01]  /*166e0*/  FFMA.FTZ R31, R4, R31, R11 ;  /* 0x0000001f041f7223 */ /* 0x000fe2000001000b */
[----:B------:R-:W-:Y:S01]  /*166f0*/  IMAD.U32 R11, R86, 0x10000, RZ ;  /* 0x00010000560b7824 */ /* 0x000fe200078e00ff */
[C---:B------:R-:W-:Y:S01]  /*16700*/  LOP3.LUT R26, R27.reuse, 0xffff0000, RZ, 0xc0, !PT ;  /* 0xffff00001b1a7812 */ /* 0x040fe200078ec0ff */
[----:B------:R-:W-:-:S02]  /*16710*/  IMAD.U32 R21, R27, 0x10000, RZ ;  /* 0x000100001b157824 */ /* 0x000fc400078e00ff */
[C---:B------:R-:W-:Y:S01]  /*16720*/  FMUL.FTZ R27, R14.reuse, R25 ;  /* 0x000000190e1b7220 */ /* 0x040fe20000410000 */
[C---:B------:R-:W-:Y:S01]  /*16730*/  FMUL.FTZ R34, R13.reuse, R30 ;  /* 0x0000001e0d227220 */ /* 0x040fe20000410000 */
[----:B------:R-:W-:Y:S01]  /*16740*/  FMUL.FTZ R4, R13, R28 ;  /* 0x0000001c0d047220 */ /* 0x000fe20000410000 */
[-C--:B------:R-:W-:Y:S01]  /*16750*/  FMUL.FTZ R14, R14, R11.reuse ;  /* 0x0000000b0e0e7220 */ /* 0x080fe20000410000 */
[----:B------:R-:W-:Y:S02]  /*16760*/  IMAD.U32 R13, R87, 0x10000, RZ ;  /* 0x00010000570d7824 */ /* 0x000fe400078e00ff */
[C---:B------:R-:W-:Y:S01]  /*16770*/  FFMA.FTZ R27, R6.reuse, R11, -R27 ;  /* 0x0000000b061b7223 */ /* 0x040fe2000001081b */
[C---:B------:R-:W-:Y:S01]  /*16780*/  FFMA.FTZ R30, R5.reuse, R30, R4 ;  /* 0x0000001e051e7223 */ /* 0x040fe20000010004 */
[----:B------:R-:W-:Y:S01]  /*16790*/  FFMA.FTZ R14, R6, R25, R14 ;  /* 0x00000019060e7223 */ /* 0x000fe2000001000e */
[----:B------:R-:W-:Y:S01]  /*167a0*/  FFMA.FTZ R34, R5, R28, -R34 ;  /* 0x0000001c05227223 */ /* 0x000fe20000010822 */
[----:B------:R-:W-:-:S02]  /*167b0*/  IMAD.U32 R4, R85, 0x10000, RZ ;  /* 0x0001000055047824 */ /* 0x000fc400078e00ff */
[C---:B------:R-:W-:Y:S01]  /*167c0*/  FMUL.FTZ R25, R21.reuse, R13 ;  /* 0x0000000d15197220 */ /* 0x040fe20000410000 */
[----:B------:R-:W-:Y:S01]  /*167d0*/  LOP3.LUT R11, R88, 0xffff0000, RZ, 0xc0, !PT ;  /* 0xffff0000580b7812 */ /* 0x000fe200078ec0ff */
[----:B------:R-:W-:Y:S01]  /*167e0*/  IMAD.U32 R6, R32, 0x10000, RZ ;  /* 0x0001000020067824 */ /* 0x000fe200078e00ff */
[----:B------:R-:W-:Y:S01]  /*167f0*/  LOP3.LUT R5, R86, 0xffff0000, RZ, 0xc0, !PT ;  /* 0xffff000056057812 */ /* 0x000fe200078ec0ff */
[-C--:B------:R-:W-:Y:S01]  /*16800*/  FMUL.FTZ R35, R21, R4.reuse ;  /* 0x0000000415237220 */ /* 0x080fe20000410000 */
[----:B------:R-:W-:Y:S01]  /*16810*/  FFMA.FTZ R25, R12, R4, -R25 ;  /* 0x000000040c197223 */ /* 0x000fe20000010819 */
[C---:B------:R-:W-:Y:S02]  /*16820*/  IMAD.U32 R4, R29.reuse, 0x10000, RZ ;  /* 0x000100001d047824 */ /* 0x040fe400078e00ff */
[C---:B------:R-:W-:Y:S01]  /*16830*/  FMUL.FTZ R21, R24.reuse, R11 ;  /* 0x0000000b18157220 */ /* 0x040fe20000410000 */
[----:B------:R-:W-:Y:S01]  /*16840*/  FMUL.FTZ R24, R24, R5 ;  /* 0x0000000518187220 */ /* 0x000fe20000410000 */
        /* <DEDUP_REMOVED lines=8> */
[-C--:B------:R-:W-:Y:S01]  /*168d0*/  FMUL.FTZ R8, R15, R4.reuse ;  /* 0x000000040f087220 */ /* 0x080fe20000410000 */
[C---:B------:R-:W-:Y:S01]  /*168e0*/  FFMA.FTZ R28, R7.reuse, R4, -R28 ;  /* 0x00000004071c7223 */ /* 0x040fe2000001081c */
        /* <DEDUP_REMOVED lines=19> */
.L_x_2829:
[----:B------:R-:W-:Y:S05]  /*16a20*/  BSYNC B0 ;  /* 0x0000000000007941 */ /* 0x000fea0003800000 */
.L_x_2789:
        /* <DEDUP_REMOVED lines=8> */
.L_x_2787:
[----:B------:R-:W-:-:S06]  /*16ab0*/  ULOP3.LUT UR4, UR60, 0x1, URZ, 0xfc, !UPT ;  /* 0x000000013c047892 */ /* 0x000fcc000f8efc3f */
[----:B-1234-:R-:W-:-:S05]  /*16ac0*/  IMAD.U32 R0, RZ, RZ, UR4 ;  /* 0x00000004ff007e24 */ /* 0x01efca000f8e00ff */
[----:B------:R-:W-:-:S13]  /*16ad0*/  ISETP.NE.AND P0, PT, R0, 0x3, PT ;  /* 0x000000030000780c */ /* 0x000fda0003f05270 */
[----:B------:R-:W-:Y:S05]  /*16ae0*/  @!P0 BRA `(.L_x_2864) ;  /* 0x0000000000048947 */ /* 0x000fea0003800000 */
[----:B------:R-:W-:Y:S01]  /*16af0*/  BPT.TRAP 0x1 ;  /* 0x000000040000795c */ /* 0x000fe20000300000 */
.L_x_2864:
[----:B------:R-:W-:Y:S01]  /*16b00*/  IMAD R0, R220, 0x8, R23 ;  /* 0x00000008dc007824 */ /* 0x000fe200078e0217 */
[----:B------:R-:W-:-:S04]  /*16b10*/  SHF.L.U32 R3, R226, 0x1f, RZ ;  /* 0x0000001fe2037819 */ /* 0x000fc800000006ff */
[----:B------:R1:W2:Y:S01]  /*16b20*/  SYNCS.PHASECHK.TRANS64.TRYWAIT P1, [R0+URZ+0x38830], R3 ;  /* 0x03883003000075a7 */ /* 0x0002a2000802017f */
[----:B------:R-:W-:Y:S05]  /*16b30*/  @!P0 BRA `(.L_x_2865) ;  /* 0x0000000000048947 */ /* 0x000fea0003800000 */
[----:B------:R-:W-:Y:S01]  /*16b40*/  BPT.TRAP 0x1 ;  /* 0x000000040000795c */ /* 0x000fe20000300000 */
.L_x_2865:
[----:B--2---:R-:W-:Y:S05]  /*16b50*/  @P1 BRA `(.L_x_2866) ;  /* 0x0000000000081947 */ /* 0x004fea0003800000 */
[----:B------:R-:W2:Y:S02]  /*16b60*/  SYNCS.PHASECHK.TRANS64.TRYWAIT P1, [R0+URZ+0x38830], R3 ;  /* 0x03883003000075a7 */ /* 0x000ea4000802017f */
[----:B--2---:R-:W-:Y:S05]  /*16b70*/  @!P1 BRA `(.L_x_2867) ;  /* 0x000001dc00849947 */ /* 0x004fea0003800000 */
.L_x_2866:
[----:B------:R-:W-:Y:S05]  /*16b80*/  WARPSYNC.ALL ;  /* 0x0000000000007948 */ /* 0x000fea0003800000 */
[----:B-12---:R-:W-:Y:S01]  /*16b90*/  VIADD R3, R23, 0x24400 ;  /* 0x0002440017037836 */ /* 0x006fe20000000000 */
[----:B------:R-:W-:Y:S01]  /*16ba0*/  R2UR UR20, R84 ;  /* 0x00000000541472ca */ /* 0x000fe200000e0000 */
[----:B0-----:R-:W-:Y:S01]  /*16bb0*/  IMAD.MOV.U32 R5, RZ, RZ, 0x40000040 ;  /* 0x40000040ff057424 */ /* 0x001fe200078e00ff */
        /* <DEDUP_REMOVED lines=9> */
[----:B------:R-:W-:Y:S01]  /*16c50*/  IMAD.MOV.U32 R7, RZ, RZ, 0x40000040 ;  /* 0x40000040ff077424 */ /* 0x000fe200078e00ff */
[----:B------:R-:W-:Y:S01]  /*16c60*/  LOP3.LUT R229, R3, 0x10000, RZ, 0xfc, !PT ;  /* 0x0001000003e57812 */ /* 0x000fe200078efcff */
[----:B------:R-:W-:Y:S01]  /*16c70*/  ULOP3.LUT UR20, UR20, 0x10000, URZ, 0xfc, !UPT ;  /* 0x0001000014147892 */ /* 0x000fe2000f8efc3f */
[----:B------:R-:W-:Y:S01]  /*16c80*/  R2UR UR15, R9 ;  /* 0x00000000090f72ca */ /* 0x000fe200000e0000 */
[----:B------:R-:W-:Y:S01]  /*16c90*/  UMOV UR9, UR17 ;  /* 0x0000001100097c82 */ /* 0x000fe20008000000 */
[C---:B------:R-:W-:Y:S01]  /*16ca0*/  R2UR UR11, R7.reuse ;  /* 0x00000000070b72ca */ /* 0x040fe200000e0000 */
[----:B------:R-:W-:Y:S01]  /*16cb0*/  IMAD R4, R220, 0xa00, R229 ;  /* 0x00000a00dc047824 */ /* 0x000fe200078e02e5 */
[----:B------:R-:W-:Y:S01]  /*16cc0*/  UMOV UR13, UR17 ;  /* 0x00000011000d7c82 */ /* 0x000fe20008000000 */
[----:B------:R-:W-:Y:S01]  /*16cd0*/  R2UR UR19, R7 ;  /* 0x00000000071372ca */ /* 0x000fe200000e0000 */
[----:B------:R-:W-:Y:S01]  /*16ce0*/  UMOV UR24, UR20 ;  /* 0x0000001400187c82 */ /* 0x000fe20008000000 */
[C---:B------:R-:W-:Y:S01]  /*16cf0*/  VIADD R8, R4.reuse, 0x80 ;  /* 0x0000008004087836 */ /* 0x040fe20000000000 */
[C---:B------:R-:W-:Y:S01]  /*16d00*/  R2UR UR26, R4.reuse ;  /* 0x00000000041a72ca */ /* 0x040fe200000e0000 */
[----:B------:R-:W-:Y:S01]  /*16d10*/  UMOV UR16, UR24 ;  /* 0x0000001800107c82 */ /* 0x000fe20008000000 */
[----:B------:R-:W-:Y:S01]  /*16d20*/  VIADD R6, R4, 0x100 ;  /* 0x0000010004067836 */ /* 0x000fe20000000000 */
[----:B------:R-:W-:Y:S01]  /*16d30*/  UMOV UR4, UR16 ;  /* 0x0000001000047c82 */ /* 0x000fe20008000000 */
[----:B------:R-:W-:Y:S01]  /*16d40*/  R2UR UR6, R8 ;  /* 0x00000000080672ca */ /* 0x000fe200000e0000 */
[----:B------:R-:W-:Y:S01]  /*16d50*/  UMOV UR8, UR16 ;  /* 0x0000001000087c82 */ /* 0x000fe20008000000 */
[----:B------:R-:W-:Y:S01]  /*16d60*/  VIADD R8, R4, 0x180 ;  /* 0x0000018004087836 */ /* 0x000fe20000000000 */
[----:B------:R-:W-:Y:S01]  /*16d70*/  R2UR UR10, R6 ;  /* 0x00000000060a72ca */ /* 0x000fe200000e0000 */
[----:B------:R-:W-:Y:S01]  /*16d80*/  UMOV UR12, UR16 ;  /* 0x00000010000c7c82 */ /* 0x000fe20008000000 */
[----:B------:R-:W-:Y:S01]  /*16d90*/  VIADD R6, R4, 0x200 ;  /* 0x0000020004067836 */ /* 0x000fe20000000000 */
[----:B------:R-:W-:Y:S01]  /*16da0*/  UIADD3 UR56, UR20, 0x804, URZ ;  /* 0x0000080414387890 */ /* 0x000fe2000fffe03f */
[----:B------:R-:W-:Y:S01]  /*16db0*/  R2UR UR14, R8 ;  /* 0x00000000080e72ca */ /* 0x000fe200000e0000 */
[----:B------:R-:W-:Y:S01]  /*16dc0*/  IMAD.MOV.U32 R7, RZ, RZ, 0x40000040 ;  /* 0x40000040ff077424 */ /* 0x000fe200078e00ff */
[----:B------:R-:W-:Y:S01]  /*16dd0*/  HGMMA.64x16x16.F32.BF16 R56, gdesc[UR24], RZ, !UPT, gsb0 ;  /* 0x00200000183879f0 */ /* 0x000fe2000c0018ff */
[----:B------:R-:W-:Y:S01]  /*16de0*/  R2UR UR18, R6 ;  /* 0x00000000061272ca */ /* 0x000fe200000e0000 */
[----:B------:R-:W-:Y:S01]  /*16df0*/  VIADD R6, R4, 0x2 ;  /* 0x0000000204067836 */ /* 0x000fe20000000000 */
[----:B------:R-:W-:Y:S01]  /*16e00*/  UMOV UR57, 0x40000040 ;  /* 0x4000004000397882 */ /* 0x000fe20000000000 */
[----:B------:R-:W-:Y:S01]  /*16e10*/  R2UR UR27, R7 ;  /* 0x00000000071b72ca */ /* 0x000fe200000e0000 */
[----:B------:R-:W-:Y:S01]  /*16e20*/  IMAD.U32 R12, RZ, RZ, UR24 ;  /* 0x00000018ff0c7e24 */ /* 0x000fe2000f8e00ff */
[----:B------:R-:W-:Y:S01]  /*16e30*/  UIADD3 UR52, UR20, 0x806, URZ ;  /* 0x0000080614347890 */ /* 0x000fe2000fffe03f */
[----:B------:R-:W-:Y:S01]  /*16e40*/  R2UR UR26, R6 ;  /* 0x00000000061a72ca */ /* 0x000fe200000e0000 */
[----:B------:R-:W-:Y:S01]  /*16e50*/  IMAD.U32 R13, RZ, RZ, UR25 ;  /* 0x00000019ff0d7e24 */ /* 0x000fe2000f8e00ff */
[----:B------:R-:W-:Y:S01]  /*16e60*/  UMOV UR25, 0x40000040 ;  /* 0x4000004000197882 */ /* 0x000fe20000000000 */
[C---:B------:R-:W-:Y:S01]  /*16e70*/  VIADD R8, R4.reuse, 0x82 ;  /* 0x0000008204087836 */ /* 0x040fe20000000000 */
[----:B------:R-:W-:Y:S01]  /*16e80*/  UMOV UR53, 0x40000040 ;  /* 0x4000004000357882 */ /* 0x000fe20000000000 */
[----:B------:R-:W-:Y:S01]  /*16e90*/  IMAD.MOV.U32 R9, RZ, RZ, 0x40000040 ;  /* 0x40000040ff097424 */ /* 0x000fe200078e00ff */
[----:B------:R0:W-:Y:S01]  /*16ea0*/  STL.64 [R1+0x48], R12 ;  /* 0x0000480c01007387 */ /* 0x0001e20000100a00 */
[C---:B------:R-:W-:Y:S01]  /*16eb0*/  VIADD R10, R4.reuse, 0x102 ;  /* 0x00000102040a7836 */ /* 0x040fe20000000000 */
[----:B------:R-:W-:Y:S01]  /*16ec0*/  UIADD3 UR48, UR20, 0xc00, URZ ;  /* 0x00000c0014307890 */ /* 0x000fe2000fffe03f */
[----:B------:R-:W-:Y:S01]  /*16ed0*/  IMAD.MOV.U32 R11, RZ, RZ, 0x40000040 ;  /* 0x40000040ff0b7424 */ /* 0x000fe200078e00ff */
[----:B------:R-:W-:Y:S01]  /*16ee0*/  UMOV UR49, 0x40000040 ;  /* 0x4000004000317882 */ /* 0x000fe20000000000 */
[----:B------:R-:W-:Y:S01]  /*16ef0*/  VIADD R6, R4, 0x182 ;  /* 0x0000018204067836 */ /* 0x000fe20000000000 */
[----:B------:R-:W-:Y:S01]  /*16f00*/  UIADD3 UR44, UR20, 0xc02, URZ ;  /* 0x00000c02142c7890 */ /* 0x000fe2000fffe03f */
[----:B------:R-:W-:Y:S01]  /*16f10*/  IMAD.MOV.U32 R7, RZ, RZ, 0x40000040 ;  /* 0x40000040ff077424 */ /* 0x000fe200078e00ff */
[----:B------:R-:W-:Y:S01]  /*16f20*/  UMOV UR45, 0x40000040 ;  /* 0x40000040002d7882 */ /* 0x000fe20000000000 */
[----:B------:R-:W-:Y:S01]  /*16f30*/  UIADD3 UR40, UR20, 0xc04, URZ ;  /* 0x00000c0414287890 */ /* 0x000fe2000fffe03f */
[----:B------:R-:W-:Y:S01]  /*16f40*/  IMAD.MOV.U32 R5, RZ, RZ, 0x40000040 ;  /* 0x40000040ff057424 */ /* 0x000fe200078e00ff */
[----:B------:R-:W-:Y:S01]  /*16f50*/  UMOV UR41, 0x40000040 ;  /* 0x4000004000297882 */ /* 0x000fe20000000000 */
[----:B0-----:R-:W-:Y:S01]  /*16f60*/  IMAD.U32 R13, RZ, RZ, UR25 ;  /* 0x00000019ff0d7e24 */ /* 0x001fe2000f8e00ff */
        /* <DEDUP_REMOVED lines=651> */
[C---:B------:R-:W-:Y:S02]  /*19820*/  VIADD R8, R4.reuse, 0x806 ;  /* 0x0000080604087836 */ /* 0x040fe40000000000 */
[----:B------:R-:W-:Y:S02]  /*19830*/  IMAD.MOV.U32 R9, RZ, RZ, 0x40000040 ;  /* 0x40000040ff097424 */ /* 0x000fe400078e00ff */
[----:B------:R-:W-:Y:S01]  /*19840*/  VIADD R4, R4, 0x986 ;  /* 0x0000098604047836 */ /* 0x000fe20000000000 */
        /* <DEDUP_REMOVED lines=49> */
.L_x_2868:
[----:B------:R-:W2:Y:S01]  /*19b60*/  LDL R3, [R1+0x78] ;  /* 0x0000780001037983 */ /* 0x000ea20000100800 */
[----:B------:R-:W0:Y:S01]  /*19b70*/  LDC R4, c[0x0][0x448] ;  /* 0x00011200ff047b82 */ /* 0x000e220000000800 */
[----:B------:R-:W-:Y:S02]  /*19b80*/  ULDC UR4, c[0x0][0x988] ;  /* 0x0002620000047ab9 */ /* 0x000fe40000000800 */
[----:B------:R-:W2:Y:S04]  /*19b90*/  LDL R69, [R1+0x68] ;  /* 0x0000680001457983 */ /* 0x000ea80000100800 */
[----:B------:R-:W3:Y:S04]  /*19ba0*/  LDL R65, [R1+0x6c] ;  /* 0x00006c0001417983 */ /* 0x000ee80000100800 */
[----:B------:R-:W4:Y:S04]  /*19bb0*/  LDL R8, [R1+0x74] ;  /* 0x0000740001087983 */ /* 0x000f280000100800 */
[----:B------:R-:W5:Y:S01]  /*19bc0*/  LDL R67, [R1+0x60] ;  /* 0x0000600001437983 */ /* 0x000f620000100800 */
[----:B------:R-:W-:Y:S01]  /*19bd0*/  LOP3.LUT R18, R18, 0xffffffef, RZ, 0xc0, !PT ;  /* 0xffffffef12127812 */ /* 0x000fe200078ec0ff */
[----:B------:R-:W-:Y:S01]  /*19be0*/  ULDC UR38, c[0x0][0x988] ;  /* 0x0002620000267ab9 */ /* 0x000fe20000000800 */
[----:B------:R-:W-:Y:S01]  /*19bf0*/  ULDC UR39, c[0x0][0x988] ;  /* 0x0002620000277ab9 */ /* 0x000fe20000000800 */
[----:B0-----:R-:W-:-:S13]  /*19c00*/  ISETP.NE.AND P5, PT, R4, 0x1, PT ;  /* 0x000000010400780c */ /* 0x001fda0003fa5270 */
[----:B------:R-:W0:Y:S08]  /*19c10*/  @P5 LDC R4, c[0x0][0x44c] ;  /* 0x00011300ff045b82 */ /* 0x000e300000000800 */
[----:B------:R-:W1:Y:S01]  /*19c20*/  @P5 LDC R5, c[0x0][0x450] ;  /* 0x00011400ff055b82 */ /* 0x000e620000000800 */
[----:B--2---:R-:W-:-:S04]  /*19c30*/  IMAD.IADD R3, R3, 0x1, R69 ;  /* 0x0000000103037824 */ /* 0x004fc800078e0245 */
[----:B0-----:R-:W-:-:S05]  /*19c40*/  @P5 IMAD.HI.U32 R4, R3, R4, RZ ;  /* 0x0000000403045227 */ /* 0x001fca00078e00ff */
[----:B-1----:R-:W-:-:S05]  /*19c50*/  @P5 SHF.R.U32.HI R3, RZ, R5, R4 ;  /* 0x00000005ff035219 */ /* 0x002fca0000011604 */
[----:B------:R-:W0:Y:S01]  /*19c60*/  SHFL.IDX PT, R7, R3, 0x1, 0x1c1f ;  /* 0x003c1f0003077f89 */ /* 0x000e2200000e0000 */
[C---:B------:R-:W-:Y:S02]  /*19c70*/  IMAD R4, R2.reuse, -0x50, RZ ;  /* 0xffffffb002047824 */ /* 0x040fe400078e02ff */
[----:B---3--:R-:W-:-:S03]  /*19c80*/  IMAD R5, R2, -0x50, R65 ;  /* 0xffffffb002057824 */ /* 0x008fc600078e0241 */
[C---:B----4-:R-:W-:Y:S02]  /*19c90*/  IADD3 R6, -R8.reuse, 0x51, R4 ;  /* 0x0000005108067810 */ /* 0x050fe40007ffe104 */
[----:B------:R-:W-:Y:S02]  /*19ca0*/  IADD3 R4, -R8, 0x50, R5 ;  /* 0x0000005008047810 */ /* 0x000fe40007ffe105 */
[----:B-----5:R-:W-:-:S04]  /*19cb0*/  IADD3 R5, -R67, R6, R65 ;  /* 0x0000000643057210 */ /* 0x020fc80007ffe141 */
        /* <DEDUP_REMOVED lines=56> */
[----:B------:R-:W-:Y:S01]  /*1a040*/  FMNMX.FTZ R9, R64, R9, !PT ;  /* 0x0000000940097209 */ /* 0x000fe20007810000 */
[----:B------:R-:W0:Y:S01]  /*1a050*/  SHFL.IDX PT, R3, R3, RZ, 0x1c1f ;  /* 0x001c1fff03037589 */ /* 0x000e2200000e0000 */
[----:B------:R-:W-:Y:S02]  /*1a060*/  FSEL R66, R31, -INF , P1 ;  /* 0xff8000001f427808 */ /* 0x000fe40000800000 */
[----:B------:R-:W-:Y:S01]  /*1a070*/  FMNMX.FTZ R9, R30, R9, !PT ;  /* 0x000000091e097209 */ /* 0x000fe20007810000 */
[----:B------:R-:W1:Y:S03]  /*1a080*/  @P5 LDC R31, c[0x0][0x450] ;  /* 0x00011400ff1f5b82 */ /* 0x000e660000000800 */
[----:B------:R-:W-:-:S05]  /*1a090*/  FMNMX.FTZ R9, R66, R9, !PT ;  /* 0x0000000942097209 */ /* 0x000fca0007810000 */
[----:B------:R-:W2:Y:S01]  /*1a0a0*/  SHFL.BFLY PT, R70, R9, 0x2, 0x1f ;  /* 0x0c401f0009467f89 */ /* 0x000ea200000e0000 */
[----:B0-----:R-:W-:-:S04]  /*1a0b0*/  VIADDMNMX R5, R3, R5, R4, PT ;  /* 0x0000000503057246 */ /* 0x001fc80003800104 */
[C---:B------:R-:W-:Y:S02]  /*1a0c0*/  ISETP.GT.AND P1, PT, R5.reuse, RZ, PT ;  /* 0x000000ff0500720c */ /* 0x040fe40003f24270 */
[C---:B------:R-:W-:Y:S02]  /*1a0d0*/  ISETP.GT.AND P2, PT, R5.reuse, 0x1, PT ;  /* 0x000000010500780c */ /* 0x040fe40003f44270 */
[----:B------:R-:W-:Y:S02]  /*1a0e0*/  ISETP.GT.AND P3, PT, R5, 0x8, PT ;  /* 0x000000080500780c */ /* 0x000fe40003f64270 */
[----:B------:R-:W-:Y:S02]  /*1a0f0*/  FSEL R56, R56, -INF , P1 ;  /* 0xff80000038387808 */ /* 0x000fe40000800000 */
[----:B------:R-:W-:Y:S02]  /*1a100*/  FSEL R57, R57, -INF , P2 ;  /* 0xff80000039397808 */ /* 0x000fe40001000000 */
[----:B--2---:R-:W-:-:S02]  /*1a110*/  FMNMX.FTZ R4, R9, R70, !PT ;  /* 0x0000004609047209 */ /* 0x004fc40007810000 */
[----:B------:R-:W-:Y:S02]  /*1a120*/  ISETP.GT.AND P1, PT, R5, 0x9, PT ;  /* 0x000000090500780c */ /* 0x000fe40003f24270 */
[----:B------:R-:W-:Y:S02]  /*1a130*/  FSEL R60, R60, -INF , P3 ;  /* 0xff8000003c3c7808 */ /* 0x000fe40001800000 */
[----:B------:R-:W-:Y:S01]  /*1a140*/  FMNMX.FTZ R3, R56, R57, !PT ;  /* 0x0000003938037209 */ /* 0x000fe20007810000 */
[----:B------:R-:W0:Y:S01]  /*1a150*/  SHFL.BFLY PT, R11, R4, 0x1, 0x1f ;  /* 0x0c201f00040b7f89 */ /* 0x000e2200000e0000 */
[----:B------:R-:W-:Y:S02]  /*1a160*/  FSEL R70, R61, -INF , P1 ;  /* 0xff8000003d467808 */ /* 0x000fe40000800000 */
[----:B------:R-:W-:Y:S02]  /*1a170*/  ISETP.GT.AND P1, PT, R5, 0x10, PT ;  /* 0x000000100500780c */ /* 0x000fe40003f24270 */
[----:B------:R-:W-:-:S02]  /*1a180*/  FMNMX.FTZ R3, R60, R3, !PT ;  /* 0x000000033c037209 */ /* 0x000fc40007810000 */
[C---:B------:R-:W-:Y:S02]  /*1a190*/  ISETP.GT.AND P2, PT, R5.reuse, 0x11, PT ;  /* 0x000000110500780c */ /* 0x040fe40003f44270 */
        /* <DEDUP_REMOVED lines=9> */
[----:B------:R-:W-:Y:S02]  /*1a230*/  ISETP.GT.AND P1, PT, R5, 0x20, PT ;  /* 0x000000200500780c */ /* 0x000fe40003f24270 */
[----:B------:R-:W-:-:S02]  /*1a240*/  FMNMX.FTZ R7, R52, R7, !PT ;  /* 0x0000000734077209 */ /* 0x000fc40007810000 */
[C---:B------:R-:W-:Y:S02]  /*1a250*/  ISETP.GT.AND P2, PT, R5.reuse, 0x21, PT ;  /* 0x000000210500780c */ /* 0x040fe40003f44270 */
[----:B------:R-:W-:Y:S02]  /*1a260*/  FSEL R40, R40, -INF , P1 ;  /* 0xff80000028287808 */ /* 0x000fe40000800000 */
[----:B------:R-:W-:Y:S01]  /*1a270*/  FMNMX.FTZ R7, R74, R7, !PT ;  /* 0x000000074a077209 */ /* 0x000fe20007810000 */
[----:B------:R-:W-:Y:S01]  /*1a280*/  IMAD.U32 R3, RZ, RZ, UR4 ;  /* 0x00000004ff037e24 */ /* 0x000fe2000f8e00ff */
[----:B0-----:R-:W-:Y:S02]  /*1a290*/  FMNMX.FTZ R4, R4, R11, !PT ;  /* 0x0000000b04047209 */ /* 0x001fe40007810000 */
[----:B------:R-:W-:Y:S02]  /*1a2a0*/  ISETP.GT.AND P3, PT, R5, 0x28, PT ;  /* 0x000000280500780c */ /* 0x000fe40003f64270 */
[----:B------:R-:W-:-:S02]  /*1a2b0*/  FSEL R76, R41, -INF , P2 ;  /* 0xff800000294c7808 */ /* 0x000fc40001000000 */
[----:B------:R-:W-:Y:S02]  /*1a2c0*/  FMNMX.FTZ R9, R40, R7, !PT ;  /* 0x0000000728097209 */ /* 0x000fe40007810000 */
[----:B------:R-:W-:Y:S01]  /*1a2d0*/  ISETP.GT.AND P1, PT, R5, 0x29, PT ;  /* 0x000000290500780c */ /* 0x000fe20003f24270 */
[----:B------:R-:W-:Y:S01]  /*1a2e0*/  FMUL.FTZ R11, R4, R3 ;  /* 0x00000003040b7220 */ /* 0x000fe20000410000 */
[----:B------:R-:W-:Y:S02]  /*1a2f0*/  FSEL R44, R44, -INF , P3 ;  /* 0xff8000002c2c7808 */ /* 0x000fe40001800000 */
[----:B------:R-:W-:Y:S02]  /*1a300*/  FMNMX.FTZ R9, R76, R9, !PT ;  /* 0x000000094c097209 */ /* 0x000fe40007810000 */
[----:B------:R-:W-:Y:S02]  /*1a310*/  FSETP.NEU.FTZ.AND P4, PT, R4, -INF , PT ;  /* 0xff8000000400780b */ /* 0x000fe40003f9d000 */
[----:B------:R-:W-:-:S02]  /*1a320*/  FSEL R78, R45, -INF , P1 ;  /* 0xff8000002d4e7808 */ /* 0x000fc40000800000 */
[----:B------:R-:W-:Y:S02]  /*1a330*/  ISETP.GT.AND P1, PT, R5, 0x30, PT ;  /* 0x000000300500780c */ /* 0x000fe40003f24270 */
[----:B------:R-:W-:Y:S02]  /*1a340*/  FMNMX.FTZ R9, R44, R9, !PT ;  /* 0x000000092c097209 */ /* 0x000fe40007810000 */
[----:B------:R-:W-:Y:S02]  /*1a350*/  FSEL R7, R11, RZ, P4 ;  /* 0x000000ff0b077208 */ /* 0x000fe40002000000 */
[C---:B------:R-:W-:Y:S02]  /*1a360*/  ISETP.GT.AND P2, PT, R5.reuse, 0x31, PT ;  /* 0x000000310500780c */ /* 0x040fe40003f44270 */
[----:B------:R-:W-:Y:S02]  /*1a370*/  FSEL R32, R32, -INF , P1 ;  /* 0xff80000020207808 */ /* 0x000fe40000800000 */
[----:B------:R-:W-:Y:S01]  /*1a380*/  FMNMX.FTZ R9, R78, R9, !PT ;  /* 0x000000094e097209 */ /* 0x000fe20007810000 */
[----:B------:R-:W-:Y:S01]  /*1a390*/  FFMA.FTZ R209, R80, R3, -R7 ;  /* 0x0000000350d17223 */ /* 0x000fe20000010807 */
[----:B------:R-:W-:-:S02]  /*1a3a0*/  ISETP.GT.AND P1, PT, R5, 0x38, PT ;  /* 0x000000380500780c */ /* 0x000fc40003f24270 */
[----:B------:R-:W-:Y:S02]  /*1a3b0*/  FSEL R80, R33, -INF , P2 ;  /* 0xff80000021507808 */ /* 0x000fe40001000000 */
[----:B------:R-:W-:Y:S01]  /*1a3c0*/  FMNMX.FTZ R9, R32, R9, !PT ;  /* 0x0000000920097209 */ /* 0x000fe20007810000 */
[----:B------:R-:W-:Y:S01]  /*1a3d0*/  FFMA.FTZ R11, R68, R3, -R7 ;  /* 0x00000003440b7223 */ /* 0x000fe20000010807 */
[----:B------:R-:W-:Y:S02]  /*1a3e0*/  ISETP.GT.AND P2, PT, R5, 0x39, PT ;  /* 0x000000390500780c */ /* 0x000fe40003f44270 */
[----:B------:R-:W-:Y:S02]  /*1a3f0*/  FSEL R68, R36, -INF , P1 ;  /* 0xff80000024447808 */ /* 0x000fe40000800000 */
[----:B------:R-:W-:Y:S02]  /*1a400*/  FMNMX.FTZ R9, R80, R9, !PT ;  /* 0x0000000950097209 */ /* 0x000fe40007810000 */
[----:B------:R-:W-:-:S02]  /*1a410*/  FSEL R82, R37, -INF , P2 ;  /* 0xff80000025527808 */ /* 0x000fc40001000000 */
[C---:B------:R-:W-:Y:S02]  /*1a420*/  ISETP.GT.AND P1, PT, R5.reuse, 0x40, PT ;  /* 0x000000400500780c */ /* 0x040fe40003f24270 */
[----:B------:R-:W-:Y:S02]  /*1a430*/  FMNMX.FTZ R9, R68, R9, !PT ;  /* 0x0000000944097209 */ /* 0x000fe40007810000 */
[C---:B------:R-:W-:Y:S02]  /*1a440*/  ISETP.GT.AND P2, PT, R5.reuse, 0x41, PT ;  /* 0x000000410500780c */ /* 0x040fe40003f44270 */
[----:B------:R-:W-:Y:S02]  /*1a450*/  FSEL R24, R24, -INF , P1 ;  /* 0xff80000018187808 */ /* 0x000fe40000800000 */
[----:B------:R-:W-:Y:S01]  /*1a460*/  FMNMX.FTZ R9, R82, R9, !PT ;  /* 0x0000000952097209 */ /* 0x000fe20007810000 */
[----:B------:R-:W-:Y:S01]  /*1a470*/  FFMA.FTZ R211, R62, R3, -R7 ;  /* 0x000000033ed37223 */ /* 0x000fe20000010807 */
[----:B------:R-:W-:-:S02]  /*1a480*/  ISETP.GT.AND P1, PT, R5, 0x48, PT ;  /* 0x000000480500780c */ /* 0x000fc40003f24270 */
[----:B------:R-:W-:Y:S02]  /*1a490*/  FSEL R62, R25, -INF , P2 ;  /* 0xff800000193e7808 */ /* 0x000fe40001000000 */
[----:B------:R-:W-:Y:S02]  /*1a4a0*/  FMNMX.FTZ R9, R24, R9, !PT ;  /* 0x0000000918097209 */ /* 0x000fe40007810000 */
[----:B------:R-:W-:Y:S02]  /*1a4b0*/  ISETP.GT.AND P2, PT, R5, 0x49, PT ;  /* 0x000000490500780c */ /* 0x000fe40003f44270 */
[----:B------:R-:W-:Y:S02]  /*1a4c0*/  FSEL R84, R28, -INF , P1 ;  /* 0xff8000001c547808 */ /* 0x000fe40000800000 */
[----:B------:R-:W-:Y:S02]  /*1a4d0*/  FMNMX.FTZ R9, R62, R9, !PT ;  /* 0x000000093e097209 */ /* 0x000fe40007810000 */
[----:B------:R-:W-:-:S02]  /*1a4e0*/  FSEL R86, R29, -INF , P2 ;  /* 0xff8000001d567808 */ /* 0x000fc40001000000 */
[----:B------:R-:W-:-:S04]  /*1a4f0*/  FMNMX.FTZ R9, R84, R9, !PT ;  /* 0x0000000954097209 */ /* 0x000fc80007810000 */
[----:B------:R-:W-:Y:S01]  /*1a500*/  FMNMX.FTZ R9, R86, R9, !PT ;  /* 0x0000000956097209 */ /* 0x000fe20007810000 */
[----:B------:R-:W-:-:S04]  /*1a510*/  FFMA.FTZ R28, R6, R3, -R7 ;  /* 0x00000003061c7223 */ /* 0x000fc80000010807 */
[----:B------:R-:W0:Y:S02]  /*1a520*/  SHFL.BFLY PT, R6, R9, 0x2, 0x1f ;  /* 0x0c401f0009067f89 */ /* 0x000e2400000e0000 */
[----:B0-----:R-:W-:-:S05]  /*1a530*/  FMNMX.FTZ R6, R9, R6, !PT ;  /* 0x0000000609067209 */ /* 0x001fca0007810000 */
[----:B------:R-:W0:Y:S02]  /*1a540*/  SHFL.BFLY PT, R5, R6, 0x1, 0x1f ;  /* 0x0c201f0006057f89 */ /* 0x000e2400000e0000 */
[----:B0-----:R-:W-:Y:S02]  /*1a550*/  FMNMX.FTZ R5, R6, R5, !PT ;  /* 0x0000000506057209 */ /* 0x001fe40007810000 */
[----:B------:R-:W0:Y:S02]  /*1a560*/  @P5 LDC R6, c[0x0][0x44c] ;  /* 0x00011300ff065b82 */ /* 0x000e240000000800 */
[C---:B------:R-:W-:Y:S01]  /*1a570*/  FSETP.NEU.FTZ.AND P1, PT, R5.reuse, -INF , PT ;  /* 0xff8000000500780b */ /* 0x040fe20003f3d000 */
[----:B------:R-:W-:-:S05]  /*1a580*/  FMUL.FTZ R13, R5, R3 ;  /* 0x00000003050d7220 */ /* 0x000fca0000410000 */
[----:B------:R-:W-:-:S05]  /*1a590*/  FSEL R13, R13, RZ, P1 ;  /* 0x000000ff0d0d7208 */ /* 0x000fca0000800000 */
[-CC-:B------:R-:W-:Y:S02]  /*1a5a0*/  FFMA.FTZ R196, R32, R3.reuse, -R13.reuse ;  /* 0x0000000320c47223 */ /* 0x180fe4000001080d */
[----:B------:R-:W2:Y:S01]  /*1a5b0*/  LDL R32, [R1+0x70] ;  /* 0x0000700001207983 */ /* 0x000ea20000100800 */
[-CC-:B------:R-:W-:Y:S01]  /*1a5c0*/  FFMA.FTZ R208, R56, R3.reuse, -R13.reuse ;  /* 0x0000000338d07223 */ /* 0x180fe2000001080d */
[-CC-:B------:R-:W-:Y:S01]  /*1a5d0*/  FFMA.FTZ R9, R57, R3.reuse, -R13.reuse ;  /* 0x0000000339097223 */ /* 0x180fe2000001080d */
[-C--:B------:R-:W-:Y:S01]  /*1a5e0*/  FFMA.FTZ R210, R60, R3.reuse, -R13 ;  /* 0x000000033cd27223 */ /* 0x080fe2000001080d */
[----:B------:R-:W-:Y:S01]  /*1a5f0*/  MUFU.EX2 R209, R209 ;  /* 0x000000d100d17308 */ /* 0x000fe20000000800 */
[-CC-:B------:R-:W-:Y:S01]  /*1a600*/  FFMA.FTZ R14, R14, R3.reuse, -R7.reuse ;  /* 0x000000030e0e7223 */ /* 0x180fe20000010807 */
[----:B------:R-:W-:-:S06]  /*1a610*/  FFMA.FTZ R205, R50, R3, -R7 ;  /* 0x0000000332cd7223 */ /* 0x000fcc0000010807 */
[----:B------:R3:W4:Y:S01]  /*1a620*/  MUFU.EX2 R36, R11 ;  /* 0x0000000b00247308 */ /* 0x0007220000000800 */
[----:B------:R-:W-:-:S07]  /*1a630*/  FFMA.FTZ R204, R48, R3, -R13 ;  /* 0x0000000330cc7223 */ /* 0x000fce000001080d */
[----:B------:R-:W-:Y:S01]  /*1a640*/  MUFU.EX2 R208, R208 ;  /* 0x000000d000d07308 */ /* 0x000fe20000000800 */
[----:B---3--:R-:W-:-:S07]  /*1a650*/  FFMA.FTZ R11, R70, R3, -R13 ;  /* 0x00000003460b7223 */ /* 0x008fce000001080d */
[----:B------:R-:W3:Y:S01]  /*1a660*/  MUFU.EX2 R9, R9 ;  /* 0x0000000900097308 */ /* 0x000ee20000000800 */
[----:B------:R-:W-:-:S07]  /*1a670*/  FFMA.FTZ R15, R72, R3, -R13 ;  /* 0x00000003480f7223 */ /* 0x000fce000001080d */
[----:B------:R-:W5:Y:S01]  /*1a680*/  MUFU.EX2 R211, R211 ;  /* 0x000000d300d37308 */ /* 0x000f620000000800 */
[----:B0-----:R-:W-:-:S07]  /*1a690*/  @P5 IMAD.HI.U32 R6, R69, R6, RZ ;  /* 0x0000000645065227 */ /* 0x001fce00078e00ff */
[----:B------:R-:W0:Y:S01]  /*1a6a0*/  MUFU.EX2 R210, R210 ;  /* 0x000000d200d27308 */ /* 0x000e220000000800 */
[-CC-:B------:R-:W-:Y:S01]  /*1a6b0*/  FFMA.FTZ R207, R54, R3.reuse, -R7.reuse ;  /* 0x0000000336cf7223 */ /* 0x180fe20000010807 */
[----:B------:R-:W-:-:S06]  /*1a6c0*/  FFMA.FTZ R193, R26, R3, -R7 ;  /* 0x000000031ac17223 */ /* 0x000fcc0000010807 */
[----:B------:R-:W0:Y:S01]  /*1a6d0*/  MUFU.EX2 R14, R14 ;  /* 0x0000000e000e7308 */ /* 0x000e220000000800 */
[----:B------:R-:W-:Y:S01]  /*1a6e0*/  FFMA.FTZ R206, R52, R3, -R13 ;  /* 0x0000000334ce7223 */ /* 0x000fe2000001080d */
[----:B------:R-:W-:-:S06]  /*1a6f0*/  IMAD.MOV.U32 R26, RZ, RZ, R69 ;  /* 0x000000ffff1a7224 */ /* 0x000fcc00078e0045 */
[----:B------:R-:W0:Y:S01]  /*1a700*/  MUFU.EX2 R11, R11 ;  /* 0x0000000b000b7308 */ /* 0x000e220000000800 */
[----:B-1----:R-:W-:Y:S01]  /*1a710*/  @P5 SHF.R.U32.HI R26, RZ, R31, R6 ;  /* 0x0000001fff1a5219 */ /* 0x002fe20000011606 */
[----:B----4-:R-:W-:-:S06]  /*1a720*/  FADD.FTZ R6, R209, R36 ;  /* 0x00000024d1067221 */ /* 0x010fcc0000010000 */
[----:B------:R-:W1:Y:S01]  /*1a730*/  MUFU.EX2 R205, R205 ;  /* 0x000000cd00cd7308 */ /* 0x000e620000000800 */
[----:B------:R-:W-:Y:S01]  /*1a740*/  FFMA.FTZ R50, R8, R3, -R7 ;  /* 0x0000000308327223 */ /* 0x000fe20000010807 */
[----:B---3--:R-:W-:-:S06]  /*1a750*/  FADD.FTZ R31, R208, R9 ;  /* 0x00000009d01f7221 */ /* 0x008fcc0000010000 */
[----:B------:R-:W3:Y:S01]  /*1a760*/  MUFU.EX2 R204, R204 ;  /* 0x000000cc00cc7308 */ /* 0x000ee20000000800 */
[----:B------:R-:W-:Y:S01]  /*1a770*/  FFMA.FTZ R21, R74, R3, -R13 ;  /* 0x000000034a157223 */ /* 0x000fe2000001080d */
[----:B------:R-:W-:Y:S02]  /*1a780*/  VIADD R29, R0, 0x38840 ;  /* 0x00038840001d7836 */ /* 0x000fe40000000000 */
[----:B-----5:R-:W-:-:S04]  /*1a790*/  FADD.FTZ R33, R211, R6 ;  /* 0x00000006d3217221 */ /* 0x020fc80000010000 */
[----:B------:R-:W4:Y:S01]  /*1a7a0*/  MUFU.EX2 R28, R28 ;  /* 0x0000001c001c7308 */ /* 0x000f220000000800 */
[----:B------:R-:W-:Y:S01]  /*1a7b0*/  FFMA.FTZ R201, R42, R3, -R7 ;  /* 0x000000032ac97223 */ /* 0x000fe20000010807 */
[----:B0-----:R-:W-:-:S06]  /*1a7c0*/  FADD.FTZ R6, R210, R31 ;  /* 0x0000001fd2067221 */ /* 0x001fcc0000010000 */
[----:B------:R-:W0:Y:S01]  /*1a7d0*/  MUFU.EX2 R15, R15 ;  /* 0x0000000f000f7308 */ /* 0x000e220000000800 */
[-C--:B------:R-:W-:Y:S01]  /*1a7e0*/  FFMA.FTZ R195, R30, R3.reuse, -R7 ;  /* 0x000000031ec37223 */ /* 0x080fe20000010807 */
[----:B------:R-:W-:Y:S01]  /*1a7f0*/  FFMA.FTZ R200, R40, R3, -R13 ;  /* 0x0000000328c87223 */ /* 0x000fe2000001080d */
[----:B------:R-:W-:-:S05]  /*1a800*/  IADD3 R30, R26, R65, -R67 ;  /* 0x000000411a1e7210 */ /* 0x000fca0007ffe843 */
[----:B------:R-:W5:Y:S01]  /*1a810*/  MUFU.EX2 R207, R207 ;  /* 0x000000cf00cf7308 */ /* 0x000f620000000800 */
[----:B------:R-:W-:Y:S01]  /*1a820*/  PRMT R0, R228, 0x654, R29 ;  /* 0x00000654e4007816 */ /* 0x000fe2000000001d */
[----:B------:R-:W-:Y:S01]  /*1a830*/  FADD.FTZ R26, R14, R33 ;  /* 0x000000210e1a7221 */ /* 0x000fe20000010000 */
[----:B------:R-:W-:-:S05]  /*1a840*/  FFMA.FTZ R10, R10, R3, -R7 ;  /* 0x000000030a0a7223 */ /* 0x000fca0000010807 */
[----:B------:R-:W5:Y:S01]  /*1a850*/  MUFU.EX2 R206, R206 ;  /* 0x000000ce00ce7308 */ /* 0x000f620000000800 */
[----:B------:R-:W-:Y:S01]  /*1a860*/  FADD.FTZ R31, R11, R6 ;  /* 0x000000060b1f7221 */ /* 0x000fe20000010000 */
[-C--:B------:R-:W-:Y:S01]  /*1a870*/  FFMA.FTZ R25, R76, R3.reuse, -R13 ;  /* 0x000000034c197223 */ /* 0x080fe2000001080d */
[----:B------:R3:W-:Y:S05]  /*1a880*/  SYNCS.ARRIVE.TRANS64.RED.A1T0 RZ, [R0+URZ], RZ ;  /* 0x000000ff00ff79a7 */ /* 0x0007ea000810043f */
[----:B------:R-:W5:Y:S01]  /*1a890*/  MUFU.EX2 R50, R50 ;  /* 0x0000003200327308 */ /* 0x000f620000000800 */
[----:B-1----:R-:W-:Y:S01]  /*1a8a0*/  FADD.FTZ R33, R205, R26 ;  /* 0x0000001acd217221 */ /* 0x002fe20000010000 */
[----:B------:R-:W-:Y:S01]  /*1a8b0*/  FFMA.FTZ R203, R46, R3, -R7 ;  /* 0x000000032ecb7223 */ /* 0x000fe20000010807 */
[----:B---3--:R-:W-:-:S05]  /*1a8c0*/  FADD.FTZ R0, R204, R31 ;  /* 0x0000001fcc007221 */ /* 0x008fca0000010000 */
[----:B------:R-:W1:Y:S01]  /*1a8d0*/  MUFU.EX2 R21, R21 ;  /* 0x0000001500157308 */ /* 0x000e620000000800 */
[----:B------:R-:W-:Y:S01]  /*1a8e0*/  FFMA.FTZ R202, R44, R3, -R13 ;  /* 0x000000032cca7223 */ /* 0x000fe2000001080d */
[----:B----4-:R-:W-:-:S06]  /*1a8f0*/  FADD.FTZ R6, R28, R33 ;  /* 0x000000211c067221 */ /* 0x010fcc0000010000 */
[----:B------:R-:W3:Y:S01]  /*1a900*/  MUFU.EX2 R201, R201 ;  /* 0x000000c900c97308 */ /* 0x000ee20000000800 */
[----:B------:R-:W-:Y:S01]  /*1a910*/  FFMA.FTZ R12, R12, R3, -R7 ;  /* 0x000000030c0c7223 */ /* 0x000fe20000010807 */
[----:B0-----:R-:W-:-:S06]  /*1a920*/  FADD.FTZ R31, R15, R0 ;  /* 0x000000000f1f7221 */ /* 0x001fcc0000010000 */
[----:B------:R-:W0:Y:S01]  /*1a930*/  MUFU.EX2 R200, R200 ;  /* 0x000000c800c87308 */ /* 0x000e220000000800 */
[----:B------:R-:W-:Y:S01]  /*1a940*/  FFMA.FTZ R27, R78, R3, -R13 ;  /* 0x000000034e1b7223 */ /* 0x000fe2000001080d */
[----:B-----5:R-:W-:-:S06]  /*1a950*/  FADD.FTZ R33, R207, R6 ;  /* 0x00000006cf217221 */ /* 0x020fcc0000010000 */
[----:B------:R-:W4:Y:S01]  /*1a960*/  MUFU.EX2 R10, R10 ;  /* 0x0000000a000a7308 */ /* 0x000f220000000800 */
[----:B------:R-:W-:Y:S01]  /*1a970*/  FFMA.FTZ R197, R34, R3, -R7 ;  /* 0x0000000322c57223 */ /* 0x000fe20000010807 */
[----:B------:R-:W-:-:S06]  /*1a980*/  FADD.FTZ R0, R206, R31 ;  /* 0x0000001fce007221 */ /* 0x000fcc0000010000 */
[----:B------:R-:W5:Y:S01]  /*1a990*/  MUFU.EX2 R25, R25 ;  /* 0x0000001900197308 */ /* 0x000f620000000800 */
[----:B------:R-:W-:Y:S01]  /*1a9a0*/  FADD.FTZ R6, R50, R33 ;  /* 0x0000002132067221 */ /* 0x000fe20000010000 */
[----:B------:R-:W-:-:S06]  /*1a9b0*/  FFMA.FTZ R20, R20, R3, -R7 ;  /* 0x0000000314147223 */ /* 0x000fcc0000010807 */
[----:B------:R-:W5:Y:S01]  /*1a9c0*/  MUFU.EX2 R203, R203 ;  /* 0x000000cb00cb7308 */ /* 0x000f620000000800 */
[----:B-1----:R-:W-:-:S07]  /*1a9d0*/  FADD.FTZ R31, R21, R0 ;  /* 0x00000000151f7221 */ /* 0x002fce0000010000 */
[----:B------:R-:W1:Y:S01]  /*1a9e0*/  MUFU.EX2 R202, R202 ;  /* 0x000000ca00ca7308 */ /* 0x000e620000000800 */
[----:B------:R-:W-:Y:S01]  /*1a9f0*/  FFMA.FTZ R80, R80, R3, -R13 ;  /* 0x0000000350507223 */ /* 0x000fe2000001080d */
[----:B---3--:R-:W-:-:S06]  /*1aa00*/  FADD.FTZ R33, R201, R6 ;  /* 0x00000006c9217221 */ /* 0x008fcc0000010000 */
[----:B------:R-:W3:Y:S01]  /*1aa10*/  MUFU.EX2 R12, R12 ;  /* 0x0000000c000c7308 */ /* 0x000ee20000000800 */
[----:B0-----:R-:W-:Y:S01]  /*1aa20*/  FADD.FTZ R0, R200, R31 ;  /* 0x0000001fc8007221 */ /* 0x001fe20000010000 */
[----:B------:R-:W-:-:S06]  /*1aa30*/  FFMA.FTZ R198, R68, R3, -R13 ;  /* 0x0000000344c67223 */ /* 0x000fcc000001080d */
[----:B------:R-:W0:Y:S01]  /*1aa40*/  MUFU.EX2 R27, R27 ;  /* 0x0000001b001b7308 */ /* 0x000e220000000800 */
[-C--:B------:R-:W-:Y:S01]  /*1aa50*/  FFMA.FTZ R199, R38, R3.reuse, -R7 ;  /* 0x0000000326c77223 */ /* 0x080fe20000010807 */
[----:B------:R-:W-:Y:S01]  /*1aa60*/  FFMA.FTZ R192, R24, R3, -R13 ;  /* 0x0000000318c07223 */ /* 0x000fe2000001080d */
[----:B----4-:R-:W-:-:S05]  /*1aa70*/  FADD.FTZ R24, R10, R33 ;  /* 0x000000210a187221 */ /* 0x010fca0000010000 */
[----:B------:R-:W4:Y:S01]  /*1aa80*/  MUFU.EX2 R197, R197 ;  /* 0x000000c500c57308 */ /* 0x000f220000000800 */
[----:B-----5:R-:W-:-:S07]  /*1aa90*/  FADD.FTZ R31, R25, R0 ;  /* 0x00000000191f7221 */ /* 0x020fce0000010000 */
[----:B------:R-:W5:Y:S01]  /*1aaa0*/  MUFU.EX2 R196, R196 ;  /* 0x000000c400c47308 */ /* 0x000f620000000800 */
[-C--:B------:R-:W-:Y:S01]  /*1aab0*/  FFMA.FTZ R34, R58, R3.reuse, -R7 ;  /* 0x000000033a227223 */ /* 0x080fe20000010807 */
[----:B------:R-:W-:Y:S01]  /*1aac0*/  FFMA.FTZ R82, R82, R3, -R13 ;  /* 0x0000000352527223 */ /* 0x000fe2000001080d */
[----:B------:R-:W-:-:S05]  /*1aad0*/  FADD.FTZ R33, R203, R24 ;  /* 0x00000018cb217221 */ /* 0x000fca0000010000 */
[----:B------:R-:W5:Y:S01]  /*1aae0*/  MUFU.EX2 R20, R20 ;  /* 0x0000001400147308 */ /* 0x000f620000000800 */
[----:B-1----:R-:W-:-:S07]  /*1aaf0*/  FADD.FTZ R0, R202, R31 ;  /* 0x0000001fca007221 */ /* 0x002fce0000010000 */
[----:B------:R-:W1:Y:S01]  /*1ab00*/  MUFU.EX2 R29, R80 ;  /* 0x00000050001d7308 */ /* 0x000e620000000800 */
[-CC-:B------:R-:W-:Y:S01]  /*1ab10*/  FFMA.FTZ R8, R64, R3.reuse, -R7.reuse ;  /* 0x0000000340087223 */ /* 0x180fe20000010807 */
[----:B------:R-:W-:Y:S01]  /*1ab20*/  FFMA.FTZ R66, R66, R3, -R7 ;  /* 0x0000000342427223 */ /* 0x000fe20000010807 */
[----:B---3--:R-:W-:-:S05]  /*1ab30*/  FADD.FTZ R24, R12, R33 ;  /* 0x000000210c187221 */ /* 0x008fca0000010000 */
[----:B------:R-:W3:Y:S01]  /*1ab40*/  MUFU.EX2 R198, R198 ;  /* 0x000000c600c67308 */ /* 0x000ee20000000800 */
[----:B0-----:R-:W-:-:S07]  /*1ab50*/  FADD.FTZ R31, R27, R0 ;  /* 0x000000001b1f7221 */ /* 0x001fce0000010000 */
[----:B------:R-:W0:Y:S01]  /*1ab60*/  MUFU.EX2 R199, R199 ;  /* 0x000000c700c77308 */ /* 0x000e220000000800 */
[----:B------:R-:W-:-:S04]  /*1ab70*/  IMAD.HI R30, R30, 0x66666667, RZ ;  /* 0x666666671e1e7827 */ /* 0x000fc800078e02ff */
[-C--:B------:R-:W-:Y:S01]  /*1ab80*/  FFMA.FTZ R62, R62, R3.reuse, -R13 ;  /* 0x000000033e3e7223 */ /* 0x080fe2000001080d */
[----:B----4-:R-:W-:Y:S02]  /*1ab90*/  FADD.FTZ R33, R197, R24 ;  /* 0x00000018c5217221 */ /* 0x010fe40000010000 */
[----:B------:R-:W4:Y:S01]  /*1aba0*/  MUFU.EX2 R7, R82 ;  /* 0x0000005200077308 */ /* 0x000f220000000800 */
[----:B-----5:R-:W-:Y:S01]  /*1abb0*/  FADD.FTZ R0, R196, R31 ;  /* 0x0000001fc4007221 */ /* 0x020fe20000010000 */
[----:B------:R-:W-:-:S06]  /*1abc0*/  FFMA.FTZ R84, R84, R3, -R13 ;  /* 0x0000000354547223 */ /* 0x000fcc000001080d */
[----:B------:R-:W5:Y:S01]  /*1abd0*/  MUFU.EX2 R34, R34 ;  /* 0x0000002200227308 */ /* 0x000f620000000800 */
[----:B------:R-:W-:Y:S01]  /*1abe0*/  FFMA.FTZ R86, R86, R3, -R13 ;  /* 0x0000000356567223 */ /* 0x000fe2000001080d */
[----:B------:R-:W-:Y:S01]  /*1abf0*/  F2FP.BF16.F32.PACK_AB R211, R14, R211 ;  /* 0x000000d30ed3723e */ /* 0x000fe200000010ff */
[----:B------:R-:W-:-:S05]  /*1ac00*/  FADD.FTZ R14, R20, R33 ;  /* 0x00000021140e7221 */ /* 0x000fca0000010000 */
[----:B------:R-:W5:Y:S01]  /*1ac10*/  MUFU.EX2 R192, R192 ;  /* 0x000000c000c07308 */ /* 0x000f620000000800 */
[----:B------:R-:W-:Y:S01]  /*1ac20*/  SHF.R.U32.HI R35, RZ, 0x1f, R30 ;  /* 0x0000001fff237819 */ /* 0x000fe2000001161e */
[----:B-1----:R-:W-:-:S06]  /*1ac30*/  FADD.FTZ R33, R29, R0 ;  /* 0x000000001d217221 */ /* 0x002fcc0000010000 */
[----:B------:R-:W1:Y:S01]  /*1ac40*/  MUFU.EX2 R193, R193 ;  /* 0x000000c100c17308 */ /* 0x000e620000000800 */
[----:B------:R-:W-:Y:S01]  /*1ac50*/  LEA.HI.SX32 R6, R30, R35, 0x1b ;  /* 0x000000231e067211 */ /* 0x000fe200078fdaff */
[----:B---3--:R-:W-:-:S06]  /*1ac60*/  FADD.FTZ R0, R198, R33 ;  /* 0x00000021c6007221 */ /* 0x008fcc0000010000 */
[----:B------:R-:W3:Y:S01]  /*1ac70*/  MUFU.EX2 R13, R62 ;  /* 0x0000003e000d7308 */ /* 0x000ee20000000800 */
[----:B0-----:R-:W-:-:S07]  /*1ac80*/  FADD.FTZ R35, R199, R14 ;  /* 0x0000000ec7237221 */ /* 0x001fce0000010000 */
[----:B------:R-:W0:Y:S01]  /*1ac90*/  MUFU.EX2 R8, R8 ;  /* 0x0000000800087308 */ /* 0x000e220000000800 */
[----:B------:R-:W-:Y:S01]  /*1aca0*/  F2FP.BF16.F32.PACK_AB R208, R9, R208 ;  /* 0x000000d009d0723e */ /* 0x000fe200000010ff */
[----:B----4-:R-:W-:Y:S01]  /*1acb0*/  FADD.FTZ R9, R7, R0 ;  /* 0x0000000007097221 */ /* 0x010fe20000010000 */
[----:B------:R-:W-:Y:S01]  /*1acc0*/  F2FP.BF16.F32.PACK_AB R201, R10, R201 ;  /* 0x000000c90ac9723e */ /* 0x000fe200000010ff */
[----:B-----5:R-:W-:Y:S02]  /*1acd0*/  FADD.FTZ R10, R34, R35 ;  /* 0x00000023220a7221 */ /* 0x020fe40000010000 */
[----:B------:R-:W-:Y:S02]  /*1ace0*/  FADD.FTZ R0, R192, R9 ;  /* 0x00000009c0007221 */ /* 0x000fe40000010000 */
[----:B-1----:R-:W-:Y:S01]  /*1acf0*/  FADD.FTZ R9, R193, R10 ;  /* 0x0000000ac1097221 */ /* 0x002fe20000010000 */
[----:B------:R-:W-:Y:S01]  /*1ad00*/  F2FP.BF16.F32.PACK_AB R210, R11, R210 ;  /* 0x000000d20bd2723e */ /* 0x000fe200000010ff */
[----:B------:R-:W-:Y:S01]  /*1ad10*/  MUFU.EX2 R195, R195 ;  /* 0x000000c300c37308 */ /* 0x000fe20000000800 */
[----:B---3--:R-:W-:Y:S01]  /*1ad20*/  FADD.FTZ R11, R13, R0 ;  /* 0x000000000d0b7221 */ /* 0x008fe20000010000 */
[----:B0-----:R-:W-:-:S06]  /*1ad30*/  FADD.FTZ R0, R8, R9 ;  /* 0x0000000908007221 */ /* 0x001fcc0000010000 */
[----:B------:R-:W0:Y:S01]  /*1ad40*/  MUFU.EX2 R84, R84 ;  /* 0x0000005400547308 */ /* 0x000e220000000800 */
[----:B------:R-:W-:Y:S01]  /*1ad50*/  VIADD R9, R2, 0xfffffffe ;  /* 0xfffffffe02097836 */ /* 0x000fe20000000000 */
[----:B--2---:R-:W-:-:S06]  /*1ad60*/  VIMNMX R32, R32, R6, !PT ;  /* 0x0000000620207248 */ /* 0x004fcc0007fe0100 */
[----:B------:R-:W1:Y:S01]  /*1ad70*/  MUFU.EX2 R31, R86 ;  /* 0x00000056001f7308 */ /* 0x000e620000000800 */
[----:B------:R-:W-:-:S07]  /*1ad80*/  ISETP.GE.AND P1, PT, R9, R32, PT ;  /* 0x000000200900720c */ /* 0x000fce0003f26270 */
[----:B------:R-:W2:Y:S01]  /*1ad90*/  MUFU.EX2 R66, R66 ;  /* 0x0000004200427308 */ /* 0x000ea20000000800 */
[----:B------:R-:W-:Y:S01]  /*1ada0*/  F2FP.BF16.F32.PACK_AB R198, R7, R198 ;  /* 0x000000c607c6723e */ /* 0x000fe200000010ff */
[----:B0-----:R-:W-:Y:S01]  /*1adb0*/  FADD.FTZ R10, R84, R11 ;  /* 0x0000000b540a7221 */ /* 0x001fe20000010000 */
[----:B------:R-:W-:Y:S01]  /*1adc0*/  FADD.FTZ R7, R195, R0 ;  /* 0x00000000c3077221 */ /* 0x000fe20000010000 */
[----:B------:R-:W-:Y:S01]  /*1add0*/  BSSY B0, `(.L_x_2869) ;  /* 0x000055c000007945 */ /* 0x000fe20003800000 */
[----:B------:R-:W-:Y:S01]  /*1ade0*/  F2FP.BF16.F32.PACK_AB R197, R20, R197 ;  /* 0x000000c514c5723e */ /* 0x000fe200000010ff */
[----:B------:R0:W-:Y:S01]  /*1adf0*/  STL [R1+0x50], R32 ;  /* 0x0000502001007387 */ /* 0x0001e20000100800 */
[----:B------:R-:W-:Y:S01]  /*1ae00*/  F2FP.BF16.F32.PACK_AB R206, R21, R206 ;  /* 0x000000ce15ce723e */ /* 0x000fe200000010ff */
[----:B------:R-:W-:Y:S01]  /*1ae10*/  IMAD.MOV.U32 R2, RZ, RZ, 0x3f800000 ;  /* 0x3f800000ff027424 */ /* 0x000fe200078e00ff */
[----:B------:R-:W-:Y:S01]  /*1ae20*/  F2FP.BF16.F32.PACK_AB R209, R36, R209 ;  /* 0x000000d124d1723e */ /* 0x000fe200000010ff */
[----:B-1----:R-:W-:Y:S01]  /*1ae30*/  FADD.FTZ R21, R31, R10 ;  /* 0x0000000a1f157221 */ /* 0x002fe20000010000 */
[----:B------:R-:W-:Y:S01]  /*1ae40*/  F2FP.BF16.F32.PACK_AB R205, R28, R205 ;  /* 0x000000cd1ccd723e */ /* 0x000fe200000010ff */
[----:B------:R-:W-:Y:S01]  /*1ae50*/  IMAD.MOV.U32 R0, RZ, RZ, 0x3f800000 ;  /* 0x3f800000ff007424 */ /* 0x000fe200078e00ff */
[----:B------:R-:W-:-:S02]  /*1ae60*/  F2FP.BF16.F32.PACK_AB R207, R50, R207 ;  /* 0x000000cf32cf723e */ /* 0x000fc400000010ff */
[----:B------:R-:W-:Y:S02]  /*1ae70*/  CS2R R150, SRZ ;  /* 0x0000000000967805 */ /* 0x000fe4000001ff00 */
[----:B------:R-:W-:Y:S02]  /*1ae80*/  F2FP.BF16.F32.PACK_AB R199, R34, R199 ;  /* 0x000000c722c7723e */ /* 0x000fe400000010ff */
[----:B------:R-:W-:Y:S02]  /*1ae90*/  CS2R R148, SRZ ;  /* 0x0000000000947805 */ /* 0x000fe4000001ff00 */
[----:B------:R-:W-:Y:S01]  /*1aea0*/  F2FP.BF16.F32.PACK_AB R200, R25, R200 ;  /* 0x000000c819c8723e */ /* 0x000fe200000010ff */
[----:B--2---:R-:W-:Y:S01]  /*1aeb0*/  FADD.FTZ R20, R66, R7 ;  /* 0x0000000742147221 */ /* 0x004fe20000010000 */
[----:B------:R-:W-:Y:S02]  /*1aec0*/  F2FP.BF16.F32.PACK_AB R202, R27, R202 ;  /* 0x000000ca1bca723e */ /* 0x000fe400000010ff */
[----:B------:R-:W-:-:S02]  /*1aed0*/  CS2R R146, SRZ ;  /* 0x0000000000927805 */ /* 0x000fc4000001ff00 */
[----:B------:R-:W-:Y:S02]  /*1aee0*/  F2FP.BF16.F32.PACK_AB R196, R29, R196 ;  /* 0x000000c41dc4723e */ /* 0x000fe400000010ff */
[----:B------:R-:W-:Y:S02]  /*1aef0*/  CS2R R144, SRZ ;  /* 0x0000000000907805 */ /* 0x000fe4000001ff00 */
[----:B------:R-:W-:Y:S02]  /*1af00*/  F2FP.BF16.F32.PACK_AB R194, R31, R84 ;  /* 0x000000541fc2723e */ /* 0x000fe400000010ff */
[----:B------:R-:W-:Y:S02]  /*1af10*/  CS2R R142, SRZ ;  /* 0x00000000008e7805 */ /* 0x000fe4000001ff00 */
[----:B------:R-:W-:Y:S02]  /*1af20*/  F2FP.BF16.F32.PACK_AB R195, R66, R195 ;  /* 0x000000c342c3723e */ /* 0x000fe400000010ff */
[----:B------:R-:W-:-:S02]  /*1af30*/  CS2R R140, SRZ ;  /* 0x00000000008c7805 */ /* 0x000fc4000001ff00 */
[----:B------:R-:W-:Y:S02]  /*1af40*/  @P5 LOP3.LUT R18, R18, 0x10, RZ, 0xfc, !PT ;  /* 0x0000001012125812 */ /* 0x000fe400078efcff */
[----:B------:R-:W-:Y:S02]  /*1af50*/  CS2R R138, SRZ ;  /* 0x00000000008a7805 */ /* 0x000fe4000001ff00 */
[----:B------:R-:W-:Y:S02]  /*1af60*/  F2FP.BF16.F32.PACK_AB R203, R12, R203 ;  /* 0x000000cb0ccb723e */ /* 0x000fe400000010ff */
[----:B------:R-:W-:Y:S02]  /*1af70*/  CS2R R136, SRZ ;  /* 0x0000000000887805 */ /* 0x000fe4000001ff00 */
[----:B------:R-:W-:Y:S02]  /*1af80*/  F2FP.BF16.F32.PACK_AB R204, R15, R204 ;  /* 0x000000cc0fcc723e */ /* 0x000fe400000010ff */
[----:B------:R-:W-:-:S02]  /*1af90*/  CS2R R134, SRZ ;  /* 0x0000000000867805 */ /* 0x000fc4000001ff00 */
[----:B------:R-:W-:Y:S02]  /*1afa0*/  F2FP.BF16.F32.PACK_AB R192, R13, R192 ;  /* 0x000000c00dc0723e */ /* 0x000fe400000010ff */
[----:B------:R-:W-:Y:S02]  /*1afb0*/  CS2R R132, SRZ ;  /* 0x0000000000847805 */ /* 0x000fe4000001ff00 */
[----:B------:R-:W-:Y:S02]  /*1afc0*/  F2FP.BF16.F32.PACK_AB R193, R8, R193 ;  /* 0x000000c108c1723e */ /* 0x000fe400000010ff */
        /* <DEDUP_REMOVED lines=49> */
[----:B0-----:R-:W-:Y:S02]  /*1b2e0*/  CS2R R32, SRZ ;  /* 0x0000000000207805 */ /* 0x001fe4000001ff00 */
[----:B------:R-:W-:-:S02]  /*1b2f0*/  CS2R R30, SRZ ;  /* 0x00000000001e7805 */ /* 0x000fc4000001ff00 */
[----:B------:R-:W-:Y:S02]  /*1b300*/  CS2R R28, SRZ ;  /* 0x00000000001c7805 */ /* 0x000fe4000001ff00 */
[----:B------:R-:W-:Y:S02]  /*1b310*/  CS2R R26, SRZ ;  /* 0x00000000001a7805 */ /* 0x000fe4000001ff00 */
[----:B------:R-:W-:Y:S01]  /*1b320*/  CS2R R24, SRZ ;  /* 0x0000000000187805 */ /* 0x000fe2000001ff00 */
[----:B------:R-:W-:Y:S06]  /*1b330*/  @!P1 BRA `(.L_x_2870) ;  /* 0x0000005000149947 */ /* 0x000fec0003800000 */
[----:B------:R-:W-:Y:S01]  /*1b340*/  BSSY B1, `(.L_x_2870) ;  /* 0x0000504000017945 */ /* 0x000fe20003800000 */
[----:B------:R-:W-:Y:S02]  /*1b350*/  IMAD.MOV.U32 R15, RZ, RZ, R4 ;  /* 0x000000ffff0f7224 */ /* 0x000fe400078e0004 */
[----:B------:R-:W-:Y:S02]  /*1b360*/  IMAD.MOV.U32 R14, RZ, RZ, R5 ;  /* 0x000000ffff0e7224 */ /* 0x000fe400078e0005 */
[----:B------:R-:W-:Y:S02]  /*1b370*/  IMAD.MOV.U32 R11, RZ, RZ, R226 ;  /* 0x000000ffff0b7224 */ /* 0x000fe400078e00e2 */
[----:B------:R-:W-:Y:S02]  /*1b380*/  IMAD.MOV.U32 R8, RZ, RZ, R220 ;  /* 0x000000ffff087224 */ /* 0x000fe400078e00dc */
[----:B------:R-:W-:Y:S02]  /*1b390*/  IMAD.MOV.U32 R2, RZ, RZ, 0x3f800000 ;  /* 0x3f800000ff027424 */ /* 0x000fe400078e00ff */
[----:B------:R-:W-:-:S07]  /*1b3a0*/  IMAD.MOV.U32 R151, RZ, RZ, RZ ;  /* 0x000000ffff977224 */ /* 0x000fce00078e00ff */
.L_x_2883:
[----:B------:R-:W-:-:S04]  /*1b3b0*/  ISETP.NE.AND P1, PT, R8, 0x1, PT ;  /* 0x000000010800780c */ /* 0x000fc80003f25270 */
[----:B------:R-:W-:-:S04]  /*1b3c0*/  SEL R226, RZ, 0x1, P1 ;  /* 0x00000001ffe27807 */ /* 0x000fc80000800000 */
[----:B------:R-:W-:Y:S01]  /*1b3d0*/  LOP3.LUT R226, R11, R226, RZ, 0x3c, !PT ;  /* 0x000000e20be27212 */ /* 0x000fe200078e3cff */
[----:B------:R-:W-:Y:S06]  /*1b3e0*/  @!P0 BRA `(.L_x_2871) ;  /* 0x0000000000048947 */ /* 0x000fec0003800000 */
[----:B------:R-:W-:Y:S01]  /*1b3f0*/  BPT.TRAP 0x1 ;  /* 0x000000040000795c */ /* 0x000fe20000300000 */
.L_x_2871:
        /* <DEDUP_REMOVED lines=8> */
.L_x_2872:
[----:B------:R-:W-:Y:S01]  /*1b480*/  IMAD R4, R220, 0xa00, R229 ;  /* 0x00000a00dc047824 */ /* 0x000fe200078e02e5 */
[----:B------:R-:W-:Y:S01]  /*1b490*/  BSSY B2, `(.L_x_2873) ;  /* 0x0000006000027945 */ /* 0x000fe20003800000 */
[----:B------:R-:W-:Y:S02]  /*1b4a0*/  IMAD.MOV.U32 R5, RZ, RZ, 0x40000040 ;  /* 0x40000040ff057424 */ /* 0x000fe400078e00ff */
[----:B------:R-:W-:Y:S01]  /*1b4b0*/  VIADD R6, R4, 0x80 ;  /* 0x0000008004067836 */ /* 0x000fe20000000000 */
[----:B-1----:R-:W-:Y:S06]  /*1b4c0*/  @P1 BRA `(.L_x_2874) ;  /* 0x0000000000081947 */ /* 0x002fec0003800000 */
[----:B------:R-:W1:Y:S02]  /*1b4d0*/  SYNCS.PHASECHK.TRANS64.TRYWAIT P1, [R10+URZ+0x38830], R3 ;  /* 0x038830030a0075a7 */ /* 0x000e64000802017f */
[----:B-1----:R-:W-:Y:S05]  /*1b4e0*/  @!P1 BRA `(.L_x_2875) ;  /* 0x00000194003c9947 */ /* 0x002fea0003800000 */
.L_x_2874:
[----:B------:R-:W-:Y:S05]  /*1b4f0*/  BSYNC B2 ;  /* 0x0000000000027941 */ /* 0x000fea0003800000 */
.L_x_2873:
[----:B------:R-:W2:Y:S04]  /*1b500*/  LDL.64 R152, [R1+0x38] ;  /* 0x0000380001987983 */ /* 0x000ea80000100a00 */
[----:B------:R-:W3:Y:S04]  /*1b510*/  LDL.64 R156, [R1+0x48] ;  /* 0x00004800019c7983 */ /* 0x000ee80000100a00 */
[----:B------:R-:W4:Y:S01]  /*1b520*/  LDL.64 R154, [R1+0x40] ;  /* 0x00004000019a7983 */ /* 0x000f220000100a00 */
[----:B------:R-:W-:Y:S02]  /*1b530*/  R2UR UR10, R4 ;  /* 0x00000000040a72ca */ /* 0x000fe400000e0000 */
[----:B------:R-:W-:Y:S01]  /*1b540*/  R2UR UR11, R5 ;  /* 0x00000000050b72ca */ /* 0x000fe200000e0000 */
[----:B------:R-:W-:Y:S01]  /*1b550*/  WARPGROUP.ARRIVE ;  /* 0x00000000000079c5 */ /* 0x000fe20000000000 */
[----:B------:R-:W-:Y:S01]  /*1b560*/  IMAD.MOV.U32 R7, RZ, RZ, 0x40000040 ;  /* 0x40000040ff077424 */ /* 0x000fe200078e00ff */
[----:B------:R-:W-:-:S04]  /*1b570*/  R2UR UR6, R6 ;  /* 0x00000000060672ca */ /* 0x000fc800000e0000 */
[----:B------:R-:W-:Y:S01]  /*1b580*/  R2UR UR7, R7 ;  /* 0x00000000070772ca */ /* 0x000fe200000e0000 */
[C---:B------:R-:W-:Y:S02]  /*1b590*/  VIADD R6, R4.reuse, 0x100 ;  /* 0x0000010004067836 */ /* 0x040fe40000000000 */
[----:B------:R-:W-:Y:S02]  /*1b5a0*/  VIADD R12, R4, 0x180 ;  /* 0x00000180040c7836 */ /* 0x000fe40000000000 */
[----:B------:R-:W-:Y:S01]  /*1b5b0*/  IMAD.MOV.U32 R13, RZ, RZ, 0x40000040 ;  /* 0x40000040ff0d7424 */ /* 0x000fe200078e00ff */
[----:B--2---:R-:W-:Y:S02]  /*1b5c0*/  R2UR UR46, R152 ;  /* 0x00000000982e72ca */ /* 0x004fe400000e0000 */
[----:B------:R-:W-:Y:S02]  /*1b5d0*/  R2UR UR47, R153 ;  /* 0x00000000992f72ca */ /* 0x000fe400000e0000 */
[----:B------:R-:W2:Y:S01]  /*1b5e0*/  LDL.64 R152, [R1+0x30] ;  /* 0x0000300001987983 */ /* 0x000ea20000100a00 */
[----:B---3--:R-:W-:-:S02]  /*1b5f0*/  R2UR UR12, R156 ;  /* 0x000000009c0c72ca */ /* 0x008fc400000e0000 */
        /* <DEDUP_REMOVED lines=76> */
[----:B------:R-:W-:Y:S01]  /*1bac0*/  VIADD R6, R4, 0x4 ;  /* 0x0000000404067836 */ /* 0x000fe20000000000 */
[----:B------:R-:W-:Y:S01]  /*1bad0*/  UMOV UR8, UR46 ;  /* 0x0000002e00087c82 */ /* 0x000fe20008000000 */
[----:B------:R-:W-:Y:S01]  /*1bae0*/  IMAD.MOV.U32 R7, RZ, RZ, 0x40000040 ;  /* 0x40000040ff077424 */ /* 0x000fe200078e00ff */
[----:B------:R-:W-:Y:S01]  /*1baf0*/  UMOV UR9, UR47 ;  /* 0x0000002f00097c82 */ /* 0x000fe20008000000 */
[----:B------:R-:W-:Y:S01]  /*1bb00*/  UMOV UR4, UR46 ;  /* 0x0000002e00047c82 */ /* 0x000fe20008000000 */
[----:B------:R-:W-:Y:S02]  /*1bb10*/  WARPGROUP.DEPBAR.LE gsb0, 0x0 ;  /* 0x00008000000079c5 */ /* 0x000fe40000010000 */
        /* <DEDUP_REMOVED lines=10> */
[----:B------:R-:W-:Y:S01]  /*1bbc0*/  VIADD R6, R4, 0x84 ;  /* 0x0000008404067836 */ /* 0x000fe20000000000 */
[----:B------:R-:W-:Y:S01]  /*1bbd0*/  UMOV UR33, UR47 ;  /* 0x0000002f00217c82 */ /* 0x000fe20008000000 */
[----:B------:R-:W2:Y:S01]  /*1bbe0*/  LDL.64 R12, [R1+0x28] ;  /* 0x00002800010c7983 */ /* 0x000ea20000100a00 */
[----:B------:R-:W-:-:S02]  /*1bbf0*/  WARPGROUP.DEPBAR.LE gsb0, 0x0 ;  /* 0x00008000000079c5 */ /* 0x000fc40000010000 */
[----:B------:R-:W-:-:S07]  /*1bc00*/  WARPGROUP.ARRIVE ;  /* 0x00000000000079c5 */ /* 0x000fce0000000000 */
        /* <DEDUP_REMOVED lines=70> */
[----:B--2---:R-:W-:Y:S02]  /*1c070*/  R2UR UR50, R12 ;  /* 0x000000000c3272ca */ /* 0x004fe400000e0000 */
[----:B------:R-:W-:Y:S02]  /*1c080*/  R2UR UR51, R13 ;  /* 0x000000000d3372ca */ /* 0x000fe400000e0000 */
[----:B------:R-:W2:Y:S01]  /*1c090*/  LDL.64 R12, [R1+0x20] ;  /* 0x00002000010c7983 */ /* 0x000ea20000100a00 */
[----:B------:R-:W-:-:S02]  /*1c0a0*/  WARPGROUP.DEPBAR.LE gsb0, 0x0 ;  /* 0x00008000000079c5 */ /* 0x000fc40000010000 */
        /* <DEDUP_REMOVED lines=92> */
[----:B--2---:R-:W-:Y:S01]  /*1c670*/  R2UR UR42, R12 ;  /* 0x000000000c2a72ca */ /* 0x004fe200000e0000 */
[----:B------:R-:W-:Y:S02]  /*1c680*/  WARPGROUP.DEPBAR.LE gsb0, 0x0 ;  /* 0x00008000000079c5 */ /* 0x000fe40000010000 */
[----:B------:R-:W-:-:S07]  /*1c690*/  WARPGROUP.ARRIVE ;  /* 0x00000000000079c5 */ /* 0x000fce0000000000 */
[----:B------:R-:W-:Y:S01]  /*1c6a0*/  HGMMA.64x16x16.F32.BF16 R152, gdesc[UR28], R152, gsb0 ;  /* 0x002000001c9879f0 */ /* 0x000fe20008001898 */
[----:B------:R-:W-:Y:S02]  /*1c6b0*/  R2UR UR43, R13 ;  /* 0x000000000d2b72ca */ /* 0x000fe400000e0000 */
[----:B------:R-:W2:Y:S01]  /*1c6c0*/  LDL.64 R12, [R1+0x10] ;  /* 0x00001000010c7983 */ /* 0x000ea20000100a00 */
[----:B------:R-:W-:Y:S02]  /*1c6d0*/  VIADD R6, R4, 0x284 ;  /* 0x0000028404067836 */ /* 0x000fe40000000000 */
[----:B------:R-:W-:-:S03]  /*1c6e0*/  IMAD.MOV.U32 R7, RZ, RZ, 0x40000040 ;  /* 0x40000040ff077424 */ /* 0x000fc600078e00ff */
[----:B------:R-:W-:Y:S02]  /*1c6f0*/  R2UR UR18, R6 ;  /* 0x00000000061272ca */ /* 0x000fe400000e0000 */
[----:B------:R-:W-:Y:S01]  /*1c700*/  R2UR UR19, R7 ;  /* 0x00000000071372ca */ /* 0x000fe200000e0000 */
[----:B------:R-:W-:Y:S02]  /*1c710*/  UMOV UR16, UR42 ;  /* 0x0000002a00107c82 */ /* 0x000fe40008000000 */
[----:B------:R-:W-:Y:S01]  /*1c720*/  UMOV UR17, UR43 ;  /* 0x0000002b00117c82 */ /* 0x000fe20008000000 */
[----:B------:R-:W-:Y:S02]  /*1c730*/  WARPGROUP.DEPBAR.LE gsb0, 0x0 ;  /* 0x00008000000079c5 */ /* 0x000fe40000010000 */
[----:B------:R-:W-:-:S07]  /*1c740*/  WARPGROUP.ARRIVE ;  /* 0x00000000000079c5 */ /* 0x000fce0000000000 */
        /* <DEDUP_REMOVED lines=37> */
[----:B--2---:R-:W-:Y:S02]  /*1c9a0*/  R2UR UR50, R12 ;  /* 0x000000000c3272ca */ /* 0x004fe400000e0000 */
        /* <DEDUP_REMOVED lines=51> */
[----:B------:R-:W2:Y:S01]  /*1cce0*/  LDL.64 R12, [R1] ;  /* 0x00000000010c7983 */ /* 0x000ea20000100a00 */
[----:B------:R-:W-:Y:S02]  /*1ccf0*/  R2UR UR10, R6 ;  /* 0x00000000060a72ca */ /* 0x000fe400000e0000 */
[----:B------:R-:W-:-:S06]  /*1cd00*/  R2UR UR11, R7 ;  /* 0x00000000070b72ca */ /* 0x000fcc00000e0000 */
        /* <DEDUP_REMOVED lines=44> */
[----:B------:R-:W-:Y:S02]  /*1cfd0*/  R2UR UR19, R7 ;  /* 0x00000000071372ca */ /* 0x000fe400000e0000 */
[----:B--2---:R-:W-:Y:S02]  /*1cfe0*/  R2UR UR42, R12 ;  /* 0x000000000c2a72ca */ /* 0x004fe400000e0000 */
[----:B------:R-:W-:-:S11]  /*1cff0*/  R2UR UR43, R13 ;  /* 0x000000000d2b72ca */ /* 0x000fd600000e0000 */
        /* <DEDUP_REMOVED lines=442> */
.L_x_2876:
[----:B------:R-:W-:Y:S01]  /*1eba0*/  SHF.L.U32 R0, R11, 0x1f, RZ ;  /* 0x0000001f0b007819 */ /* 0x000fe200000006ff */
[----:B------:R-:W-:-:S04]  /*1ebb0*/  IMAD R6, R8, 0x8, R23 ;  /* 0x0000000808067824 */ /* 0x000fc800078e0217 */
[----:B------:R2:W3:Y:S01]  /*1ebc0*/  SYNCS.PHASECHK.TRANS64.TRYWAIT P1, [R6+URZ+0x38850], R0 ;  /* 0x03885000060075a7 */ /* 0x0004e2000802017f */
[----:B------:R-:W-:Y:S05]  /*1ebd0*/  @!P0 BRA `(.L_x_2877) ;  /* 0x0000000000048947 */ /* 0x000fea0003800000 */
[----:B------:R-:W-:Y:S01]  /*1ebe0*/  BPT.TRAP 0x1 ;  /* 0x000000040000795c */ /* 0x000fe20000300000 */
.L_x_2877:
[----:B------:R-:W-:Y:S04]  /*1ebf0*/  BSSY B2, `(.L_x_2878) ;  /* 0x0000004000027945 */ /* 0x000fe80003800000 */
[----:B---3--:R-:W-:Y:S05]  /*1ec00*/  @P1 BRA `(.L_x_2879) ;  /* 0x0000000000081947 */ /* 0x008fea0003800000 */
[----:B------:R-:W3:Y:S02]  /*1ec10*/  SYNCS.PHASECHK.TRANS64.TRYWAIT P1, [R6+URZ+0x38850], R0 ;  /* 0x03885000060075a7 */ /* 0x000ee4000802017f */
[----:B---3--:R-:W-:Y:S05]  /*1ec20*/  @!P1 BRA `(.L_x_2880) ;  /* 0x0000015c00809947 */ /* 0x008fea0003800000 */
.L_x_2879:
[----:B------:R-:W-:Y:S05]  /*1ec30*/  BSYNC B2 ;  /* 0x0000000000027941 */ /* 0x000fea0003800000 */
.L_x_2878:
        /* <DEDUP_REMOVED lines=45> */
.L_x_2881:
[----:B------:R-:W2:Y:S01]  /*1ef10*/  LDL R8, [R1+0x68] ;  /* 0x0000680001087983 */ /* 0x000ea20000100800 */
[----:B------:R-:W0:Y:S03]  /*1ef20*/  LDC R2, c[0x0][0x448] ;  /* 0x00011200ff027b82 */ /* 0x000e260000000800 */
[----:B------:R-:W2:Y:S04]  /*1ef30*/  LDL R0, [R1+0x78] ;  /* 0x0000780001007983 */ /* 0x000ea80000100800 */
[----:B------:R-:W3:Y:S04]  /*1ef40*/  LDL R7, [R1+0x74] ;  /* 0x0000740001077983 */ /* 0x000ee80000100800 */
[----:B------:R-:W4:Y:S04]  /*1ef50*/  LDL R5, [R1+0x6c] ;  /* 0x00006c0001057983 */ /* 0x000f280000100800 */
[----:B------:R-:W4:Y:S01]  /*1ef60*/  LDL R4, [R1+0x60] ;  /* 0x0000600001047983 */ /* 0x000f220000100800 */
[----:B------:R-:W-:Y:S01]  /*1ef70*/  LOP3.LUT R18, R18, 0xffffff7f, RZ, 0xc0, !PT ;  /* 0xffffff7f12127812 */ /* 0x000fe200078ec0ff */
[----:B------:R-:W-:-:S03]  /*1ef80*/  VIADD R10, R10, 0x38840 ;  /* 0x000388400a0a7836 */ /* 0x000fc60000000000 */
[----:B------:R-:W-:Y:S02]  /*1ef90*/  @P0 LOP3.LUT R18, R18, 0x80, RZ, 0xfc, !PT ;  /* 0x0000008012120812 */ /* 0x000fe400078efcff */
[----:B------:R-:W-:Y:S02]  /*1efa0*/  PRMT R10, R228, 0x654, R10 ;  /* 0x00000654e40a7816 */ /* 0x000fe4000000000a */
[----:B0-----:R-:W-:Y:S02]  /*1efb0*/  ISETP.NE.AND P1, PT, R2, 0x1, PT ;  /* 0x000000010200780c */ /* 0x001fe40003f25270 */
[----:B------:R-:W-:Y:S01]  /*1efc0*/  LOP3.LUT R18, R18, 0xfffffeff, RZ, 0xc0, !PT ;  /* 0xfffffeff12127812 */ /* 0x000fe200078ec0ff */
[----:B------:R0:W-:Y:S10]  /*1efd0*/  SYNCS.ARRIVE.TRANS64.RED.A1T0 RZ, [R10+URZ], RZ ;  /* 0x000000ff0aff79a7 */ /* 0x0001f4000810043f */
[----:B------:R-:W1:Y:S08]  /*1efe0*/  @P1 LDC R3, c[0x0][0x44c] ;  /* 0x00011300ff031b82 */ /* 0x000e700000000800 */
[----:B------:R-:W5:Y:S01]  /*1eff0*/  @P1 LDC R2, c[0x0][0x450] ;  /* 0x00011400ff021b82 */ /* 0x000f620000000800 */
[----:B--2---:R-:W-:-:S04]  /*1f000*/  IMAD.IADD R0, R0, 0x1, R8 ;  /* 0x0000000100007824 */ /* 0x004fc800078e0208 */
[----:B-1----:R-:W-:-:S05]  /*1f010*/  @P1 IMAD.HI.U32 R3, R0, R3, RZ ;  /* 0x0000000300031227 */ /* 0x002fca00078e00ff */
[----:B-----5:R-:W-:Y:S01]  /*1f020*/  @P1 SHF.R.U32.HI R0, RZ, R2, R3 ;  /* 0x00000002ff001219 */ /* 0x020fe20000011603 */
[----:B------:R-:W-:-:S04]  /*1f030*/  IMAD R3, R9, -0x50, RZ ;  /* 0xffffffb009037824 */ /* 0x000fc800078e02ff */
[----:B------:R-:W1:Y:S01]  /*1f040*/  SHFL.IDX PT, R2, R0, RZ, 0x1c1f ;  /* 0x001c1fff00027589 */ /* 0x000e6200000e0000 */
[----:B---3--:R-:W-:-:S03]  /*1f050*/  IADD3 R3, -R7, 0x1, R3 ;  /* 0x0000000107037810 */ /* 0x008fc60007ffe103 */
[----:B------:R-:W2:Y:S01]  /*1f060*/  SHFL.IDX PT, R0, R0, 0x1, 0x1c1f ;  /* 0x003c1f0000007f89 */ /* 0x000ea200000e0000 */
[----:B----4-:R-:W-:-:S05]  /*1f070*/  IADD3 R3, -R4, R3, R5 ;  /* 0x0000000304037210 */ /* 0x010fca0007ffe105 */
[C---:B-1----:R-:W-:Y:S02]  /*1f080*/  IMAD.IADD R2, R3.reuse, 0x1, R2 ;  /* 0x0000000103027824 */ /* 0x042fe400078e0202 */
[----:B--2---:R-:W-:-:S03]  /*1f090*/  IMAD.IADD R0, R3, 0x1, R0 ;  /* 0x0000000103007824 */ /* 0x004fc600078e0200 */
[C---:B------:R-:W-:Y:S02]  /*1f0a0*/  ISETP.GT.AND P2, PT, R2.reuse, RZ, PT ;  /* 0x000000ff0200720c */ /* 0x040fe40003f44270 */
        /* <DEDUP_REMOVED lines=9> */
[C---:B------:R-:W-:Y:S02]  /*1f140*/  ISETP.GT.AND P2, PT, R2.reuse, 0x11, PT ;  /* 0x000000110200780c */ /* 0x040fe40003f44270 */
[----:B------:R-:W-:-:S02]  /*1f150*/  ISETP.GT.AND P1, PT, R2, 0x18, PT ;  /* 0x000000180200780c */ /* 0x000fc40003f24270 */
[C---:B------:R-:W-:Y:S02]  /*1f160*/  ISETP.GT.AND P5, PT, R2.reuse, 0x19, PT ;  /* 0x000000190200780c */ /* 0x040fe40003fa4270 */
[C---:B------:R-:W-:Y:S02]  /*1f170*/  ISETP.GT.AND P4, PT, R2.reuse, 0x20, PT ;  /* 0x000000200200780c */ /* 0x040fe40003f84270 */
[----:B------:R-:W-:Y:S02]  /*1f180*/  ISETP.GT.AND P3, PT, R2, 0x21, PT ;  /* 0x000000210200780c */ /* 0x000fe40003f64270 */
[----:B------:R-:W-:Y:S02]  /*1f190*/  FSEL R177, R177, -INF , P2 ;  /* 0xff800000b1b17808 */ /* 0x000fe40001000000 */
[----:B------:R-:W-:Y:S02]  /*1f1a0*/  FSEL R180, R180, -INF , P1 ;  /* 0xff800000b4b47808 */ /* 0x000fe40000800000 */
[----:B------:R-:W-:-:S02]  /*1f1b0*/  FSEL R181, R181, -INF , P5 ;  /* 0xff800000b5b57808 */ /* 0x000fc40002800000 */
[----:B------:R-:W-:Y:S02]  /*1f1c0*/  FSEL R168, R168, -INF , P4 ;  /* 0xff800000a8a87808 */ /* 0x000fe40002000000 */
[----:B------:R-:W-:Y:S02]  /*1f1d0*/  FSEL R169, R169, -INF , P3 ;  /* 0xff800000a9a97808 */ /* 0x000fe40001800000 */
[C---:B------:R-:W-:Y:S02]  /*1f1e0*/  ISETP.GT.AND P2, PT, R2.reuse, 0x28, PT ;  /* 0x000000280200780c */ /* 0x040fe40003f44270 */
[C---:B------:R-:W-:Y:S02]  /*1f1f0*/  ISETP.GT.AND P1, PT, R2.reuse, 0x29, PT ;  /* 0x000000290200780c */ /* 0x040fe40003f24270 */
[C---:B------:R-:W-:Y:S02]  /*1f200*/  ISETP.GT.AND P5, PT, R2.reuse, 0x30, PT ;  /* 0x000000300200780c */ /* 0x040fe40003fa4270 */
[----:B------:R-:W-:-:S02]  /*1f210*/  ISETP.GT.AND P4, PT, R2, 0x31, PT ;  /* 0x000000310200780c */ /* 0x000fc40003f84270 */
[----:B------:R-:W-:Y:S02]  /*1f220*/  ISETP.GT.AND P3, PT, R2, 0x38, PT ;  /* 0x000000380200780c */ /* 0x000fe40003f64270 */
[----:B------:R-:W-:Y:S02]  /*1f230*/  FSEL R172, R172, -INF , P2 ;  /* 0xff800000acac7808 */ /* 0x000fe40001000000 */
[----:B------:R-:W-:Y:S02]  /*1f240*/  FSEL R173, R173, -INF , P1 ;  /* 0xff800000adad7808 */ /* 0x000fe40000800000 */
[----:B------:R-:W-:Y:S02]  /*1f250*/  FSEL R160, R160, -INF , P5 ;  /* 0xff800000a0a07808 */ /* 0x000fe40002800000 */
[----:B------:R-:W-:Y:S02]  /*1f260*/  FSEL R161, R161, -INF , P4 ;  /* 0xff800000a1a17808 */ /* 0x000fe40002000000 */
[----:B------:R-:W-:-:S02]  /*1f270*/  FSEL R164, R164, -INF , P3 ;  /* 0xff800000a4a47808 */ /* 0x000fc40001800000 */
        /* <DEDUP_REMOVED lines=16> */
[----:B------:R-:W-:Y:S02]  /*1f380*/  ISETP.GT.AND P2, PT, R0, RZ, PT ;  /* 0x000000ff0000720c */ /* 0x000fe40003f44270 */
[----:B------:R-:W-:-:S02]  /*1f390*/  FMNMX.FTZ R2, R180, R2, !PT ;  /* 0x00000002b4027209 */ /* 0x000fc40007810000 */
[----:B------:R-:W-:Y:S02]  /*1f3a0*/  FSEL R186, R186, -INF , P2 ;  /* 0xff800000baba7808 */ /* 0x000fe40001000000 */
[----:B------:R-:W-:Y:S02]  /*1f3b0*/  FMNMX.FTZ R2, R181, R2, !PT ;  /* 0x00000002b5027209 */ /* 0x000fe40007810000 */
[----:B------:R-:W-:Y:S02]  /*1f3c0*/  ISETP.GT.AND P2, PT, R0, 0x10, PT ;  /* 0x000000100000780c */ /* 0x000fe40003f44270 */
        /* <DEDUP_REMOVED lines=17> */
[----:B------:R-:W-:Y:S02]  /*1f4e0*/  FSEL R190, R190, -INF , P4 ;  /* 0xff800000bebe7808 */ /* 0x000fe40002000000 */
[----:B------:R-:W-:Y:S02]  /*1f4f0*/  FMNMX.FTZ R2, R153, R2, !PT ;  /* 0x0000000299027209 */ /* 0x000fe40007810000 */
[----:B------:R-:W-:Y:S02]  /*1f500*/  ISETP.GT.AND P5, PT, R0, 0x9, PT ;  /* 0x000000090000780c */ /* 0x000fe40003fa4270 */
[----:B------:R-:W-:-:S02]  /*1f510*/  FMNMX.FTZ R2, R156, R2, !PT ;  /* 0x000000029c027209 */ /* 0x000fc40007810000 */
[C---:B------:R-:W-:Y:S02]  /*1f520*/  ISETP.GT.AND P3, PT, R0.reuse, 0x11, PT ;  /* 0x000000110000780c */ /* 0x040fe40003f64270 */
[----:B------:R-:W-:Y:S02]  /*1f530*/  FMNMX.FTZ R2, R157, R2, !PT ;  /* 0x000000029d027209 */ /* 0x000fe40007810000 */
[----:B------:R-:W-:Y:S02]  /*1f540*/  ISETP.GT.AND P4, PT, R0, 0x18, PT ;  /* 0x000000180000780c */ /* 0x000fe40003f84270 */
[----:B------:R-:W-:Y:S01]  /*1f550*/  @P0 LOP3.LUT R18, R18, 0x100, RZ, 0xfc, !PT ;  /* 0x0000010012120812 */ /* 0x000fe200078efcff */
[----:B------:R-:W1:Y:S01]  /*1f560*/  SHFL.BFLY PT, R3, R2, 0x2, 0x1f ;  /* 0x0c401f0002037f89 */ /* 0x000e6200000e0000 */
[----:B------:R-:W-:Y:S02]  /*1f570*/  FSEL R191, R191, -INF , P5 ;  /* 0xff800000bfbf7808 */ /* 0x000fe40002800000 */
[----:B------:R-:W-:-:S02]  /*1f580*/  FSEL R179, R179, -INF , P3 ;  /* 0xff800000b3b37808 */ /* 0x000fc40001800000 */
[----:B------:R-:W-:Y:S02]  /*1f590*/  FSEL R182, R182, -INF , P4 ;  /* 0xff800000b6b67808 */ /* 0x000fe40002000000 */
[C---:B------:R-:W-:Y:S02]  /*1f5a0*/  ISETP.GT.AND P5, PT, R0.reuse, 0x19, PT ;  /* 0x000000190000780c */ /* 0x040fe40003fa4270 */
[C---:B------:R-:W-:Y:S02]  /*1f5b0*/  ISETP.GT.AND P4, PT, R0.reuse, 0x20, PT ;  /* 0x000000200000780c */ /* 0x040fe40003f84270 */
[----:B------:R-:W-:Y:S02]  /*1f5c0*/  ISETP.GT.AND P3, PT, R0, 0x21, PT ;  /* 0x000000210000780c */ /* 0x000fe40003f64270 */
[----:B------:R-:W-:Y:S02]  /*1f5d0*/  LOP3.LUT R18, R18, 0xfffffdff, RZ, 0xc0, !PT ;  /* 0xfffffdff12127812 */ /* 0x000fe400078ec0ff */
[----:B------:R-:W-:-:S02]  /*1f5e0*/  FSEL R183, R183, -INF , P5 ;  /* 0xff800000b7b77808 */ /* 0x000fc40002800000 */
[----:B------:R-:W-:Y:S02]  /*1f5f0*/  FSEL R170, R170, -INF , P4 ;  /* 0xff800000aaaa7808 */ /* 0x000fe40002000000 */
[----:B------:R-:W-:Y:S02]  /*1f600*/  FSEL R171, R171, -INF , P3 ;  /* 0xff800000abab7808 */ /* 0x000fe40001800000 */
[----:B------:R-:W-:Y:S02]  /*1f610*/  @P2 LOP3.LUT R18, R18, 0x200, RZ, 0xfc, !PT ;  /* 0x0000020012122812 */ /* 0x000fe400078efcff */
[----:B------:R-:W-:Y:S02]  /*1f620*/  ISETP.GT.AND P3, PT, R0, 0x40, PT ;  /* 0x000000400000780c */ /* 0x000fe40003f64270 */
[----:B-1----:R-:W-:Y:S02]  /*1f630*/  FMNMX.FTZ R3, R2, R3, !PT ;  /* 0x0000000302037209 */ /* 0x002fe40007810000 */
[----:B------:R-:W-:-:S02]  /*1f640*/  ISETP.GT.AND P4, PT, R0, 0x41, PT ;  /* 0x000000410000780c */ /* 0x000fc40003f84270 */
[C---:B------:R-:W-:Y:S01]  /*1f650*/  ISETP.GT.AND P5, PT, R0.reuse, 0x48, PT ;  /* 0x000000480000780c */ /* 0x040fe20003fa4270 */
[----:B------:R-:W1:Y:S01]  /*1f660*/  SHFL.BFLY PT, R5, R3, 0x1, 0x1f ;  /* 0x0c201f0003057f89 */ /* 0x000e6200000e0000 */
[C---:B------:R-:W-:Y:S02]  /*1f670*/  ISETP.GT.AND P6, PT, R0.reuse, 0x49, PT ;  /* 0x000000490000780c */ /* 0x040fe40003fc4270 */
[C---:B------:R-:W-:Y:S02]  /*1f680*/  ISETP.GT.AND P2, PT, R0.reuse, 0x29, PT ;  /* 0x000000290000780c */ /* 0x040fe40003f44270 */
[----:B------:R-:W-:Y:S02]  /*1f690*/  ISETP.GT.AND P0, PT, R0, 0x30, PT ;  /* 0x000000300000780c */ /* 0x000fe40003f04270 */
[----:B------:R-:W-:Y:S02]  /*1f6a0*/  FSEL R175, R175, -INF , P2 ;  /* 0xff800000afaf7808 */ /* 0x000fe40001000000 */
[----:B------:R-:W-:-:S02]  /*1f6b0*/  FSEL R162, R162, -INF , P0 ;  /* 0xff800000a2a27808 */ /* 0x000fc40000000000 */
[C---:B------:R-:W-:Y:S02]  /*1f6c0*/  LOP3.LUT P0, RZ, R18.reuse, 0x100, RZ, 0xc0, !PT ;  /* 0x0000010012ff7812 */ /* 0x040fe4000780c0ff */
[----:B------:R-:W-:Y:S02]  /*1f6d0*/  LOP3.LUT P2, RZ, R18, 0x200, RZ, 0xc0, !PT ;  /* 0x0000020012ff7812 */ /* 0x000fe4000784c0ff */
[----:B------:R-:W-:Y:S02]  /*1f6e0*/  FSEL R163, R163, -INF , P0 ;  /* 0xff800000a3a37808 */ /* 0x000fe40000000000 */
[----:B------:R-:W-:Y:S02]  /*1f6f0*/  FSEL R167, R167, -INF , P2 ;  /* 0xff800000a7a77808 */ /* 0x000fe40001000000 */
[----:B------:R-:W-:Y:S02]  /*1f700*/  FSEL R154, R154, -INF , P3 ;  /* 0xff8000009a9a7808 */ /* 0x000fe40001800000 */
[----:B------:R-:W-:-:S02]  /*1f710*/  FSEL R155, R155, -INF , P4 ;  /* 0xff8000009b9b7808 */ /* 0x000fc40002000000 */
[----:B------:R-:W-:Y:S02]  /*1f720*/  FSEL R158, R158, -INF , P5 ;  /* 0xff8000009e9e7808 */ /* 0x000fe40002800000 */
[----:B-1----:R-:W-:Y:S01]  /*1f730*/  FMNMX.FTZ R5, R3, R5, !PT ;  /* 0x0000000503057209 */ /* 0x002fe20007810000 */
[----:B------:R-:W-:Y:S01]  /*1f740*/  IMAD.U32 R3, RZ, RZ, UR39 ;  /* 0x00000027ff037e24 */ /* 0x000fe2000f8e00ff */
[----:B------:R-:W-:Y:S02]  /*1f750*/  FSEL R159, R159, -INF , P6 ;  /* 0xff8000009f9f7808 */ /* 0x000fe40003000000 */
[C---:B------:R-:W-:Y:S01]  /*1f760*/  FSETP.NEU.FTZ.AND P1, PT, R5.reuse, -INF , PT ;  /* 0xff8000000500780b */ /* 0x040fe20003f3d000 */
[C---:B------:R-:W-:Y:S01]  /*1f770*/  FMUL.FTZ R4, R5.reuse, R3 ;  /* 0x0000000305047220 */ /* 0x040fe20000410000 */
[----:B------:R-:W-:Y:S02]  /*1f780*/  LOP3.LUT P0, RZ, R18, 0x80, RZ, 0xc0, !PT ;  /* 0x0000008012ff7812 */ /* 0x000fe4000780c0ff */
[----:B------:R-:W-:-:S02]  /*1f790*/  FSEL R2, R5, RZ, P1 ;  /* 0x000000ff05027208 */ /* 0x000fc40000800000 */
[----:B------:R-:W-:Y:S02]  /*1f7a0*/  FSEL R4, R4, RZ, P1 ;  /* 0x000000ff04047208 */ /* 0x000fe40000800000 */
[----:B------:R-:W-:Y:S01]  /*1f7b0*/  ISETP.GT.AND P1, PT, R0, 0x38, PT ;  /* 0x000000380000780c */ /* 0x000fe20003f24270 */
[----:B------:R-:W-:Y:S01]  /*1f7c0*/  FADD.FTZ R2, -R2, R14 ;  /* 0x0000000e02027221 */ /* 0x000fe20000010100 */
[----:B------:R-:W-:Y:S01]  /*1f7d0*/  FMNMX.FTZ R0, R186, R15, !PT ;  /* 0x0000000fba007209 */ /* 0x000fe20007810000 */
[-CC-:B------:R-:W-:Y:S01]  /*1f7e0*/  FFMA.FTZ R184, R184, R3.reuse, -R4.reuse ;  /* 0x00000003b8b87223 */ /* 0x180fe20000010804 */
[----:B------:R-:W-:Y:S01]  /*1f7f0*/  FSEL R166, R166, -INF , P1 ;  /* 0xff800000a6a67808 */ /* 0x000fe20000800000 */
[-CC-:B------:R-:W-:Y:S01]  /*1f800*/  FFMA.FTZ R185, R185, R3.reuse, -R4.reuse ;  /* 0x00000003b9b97223 */ /* 0x180fe20000010804 */
[----:B------:R-:W-:Y:S01]  /*1f810*/  FMNMX.FTZ R0, R187, R0, !PT ;  /* 0x00000000bb007209 */ /* 0x000fe20007810000 */
[-CC-:B------:R-:W-:Y:S01]  /*1f820*/  FFMA.FTZ R188, R188, R3.reuse, -R4.reuse ;  /* 0x00000003bcbc7223 */ /* 0x180fe20000010804 */
[-CC-:B------:R-:W-:Y:S01]  /*1f830*/  FFMA.FTZ R189, R189, R3.reuse, -R4.reuse ;  /* 0x00000003bdbd7223 */ /* 0x180fe20000010804 */
        /* <DEDUP_REMOVED lines=20> */
[-C--:B------:R-:W-:Y:S01]  /*1f980*/  FFMA.FTZ R157, R157, R3.reuse, -R4 ;  /* 0x000000039d9d7223 */ /* 0x080fe20000010804 */
[----:B------:R-:W-:Y:S01]  /*1f990*/  FMNMX.FTZ R0, R183, R0, !PT ;  /* 0x00000000b7007209 */ /* 0x000fe20007810000 */
[----:B------:R-:W-:Y:S01]  /*1f9a0*/  FMUL.FTZ R2, R2, R3 ;  /* 0x0000000302027220 */ /* 0x000fe20000410000 */
[----:B------:R-:W-:Y:S02]  /*1f9b0*/  MUFU.EX2 R184, R184 ;  /* 0x000000b800b87308 */ /* 0x000fe40000000800 */
[----:B------:R-:W-:-:S04]  /*1f9c0*/  FMNMX.FTZ R0, R170, R0, !PT ;  /* 0x00000000aa007209 */ /* 0x000fc80007810000 */
[----:B------:R-:W-:Y:S02]  /*1f9d0*/  FMNMX.FTZ R0, R171, R0, !PT ;  /* 0x00000000ab007209 */ /* 0x000fe40007810000 */
        /* <DEDUP_REMOVED lines=15> */
[----:B------:R-:W-:Y:S03]  /*1fad0*/  MUFU.EX2 R180, R180 ;  /* 0x000000b400b47308 */ /* 0x000fe60000000800 */
[----:B------:R-:W1:Y:S05]  /*1fae0*/  SHFL.BFLY PT, R0, R4, 0x2, 0x1f ;  /* 0x0c401f0004007f89 */ /* 0x000e6a00000e0000 */
        /* <DEDUP_REMOVED lines=11> */
[----:B------:R-:W-:-:S03]  /*1fba0*/  FMUL.FTZ R0, R4, R3 ;  /* 0x0000000304007220 */ /* 0x000fc60000410000 */
[----:B------:R-:W-:-:S03]  /*1fbb0*/  FSEL R7, R4, RZ, P1 ;  /* 0x000000ff04077208 */ /* 0x000fc60000800000 */
[----:B------:R-:W-:Y:S01]  /*1fbc0*/  MUFU.EX2 R164, R164 ;  /* 0x000000a400a47308 */ /* 0x000fe20000000800 */
[----:B------:R-:W-:Y:S01]  /*1fbd0*/  FSEL R0, R0, RZ, P1 ;  /* 0x000000ff00007208 */ /* 0x000fe20000800000 */
[----:B------:R-:W-:-:S04]  /*1fbe0*/  FADD.FTZ R7, -R7, R15 ;  /* 0x0000000f07077221 */ /* 0x000fc80000010100 */
        /* <DEDUP_REMOVED lines=21> */
[----:B------:R-:W-:Y:S08]  /*1fd40*/  MUFU.EX2 R186, R186 ;  /* 0x000000ba00ba7308 */ /* 0x000ff00000000800 */
[----:B------:R-:W1:Y:S08]  /*1fd50*/  MUFU.EX2 R0, R2 ;  /* 0x0000000200007308 */ /* 0x000e700000000800 */
[----:B------:R2:W3:Y:S08]  /*1fd60*/  MUFU.EX2 R2, R7 ;  /* 0x0000000700027308 */ /* 0x0004f00000000800 */
[----:B------:R-:W4:Y:S01]  /*1fd70*/  MUFU.EX2 R187, R187 ;  /* 0x000000bb00bb7308 */ /* 0x000f220000000800 */
[----:B-1----:R-:W-:-:S04]  /*1fd80*/  FFMA.FTZ R21, R0, R21, R184 ;  /* 0x0000001500157223 */ /* 0x002fc800000100b8 */
[----:B--2---:R-:W-:-:S03]  /*1fd90*/  FADD.FTZ R7, R185, R21 ;  /* 0x00000015b9077221 */ /* 0x004fc60000010000 */
[----:B------:R-:W1:Y:S01]  /*1fda0*/  MUFU.EX2 R190, R190 ;  /* 0x000000be00be7308 */ /* 0x000e620000000800 */
[----:B---3--:R-:W-:Y:S01]  /*1fdb0*/  FFMA.FTZ R20, R2, R20, R186 ;  /* 0x0000001402147223 */ /* 0x008fe200000100ba */
[----:B------:R-:W-:-:S04]  /*1fdc0*/  FADD.FTZ R7, R188, R7 ;  /* 0x00000007bc077221 */ /* 0x000fc80000010000 */
[----:B------:R-:W-:Y:S02]  /*1fdd0*/  FADD.FTZ R7, R189, R7 ;  /* 0x00000007bd077221 */ /* 0x000fe40000010000 */
[----:B------:R-:W2:Y:S01]  /*1fde0*/  MUFU.EX2 R191, R191 ;  /* 0x000000bf00bf7308 */ /* 0x000ea20000000800 */
[----:B----4-:R-:W-:Y:S01]  /*1fdf0*/  FADD.FTZ R8, R187, R20 ;  /* 0x00000014bb087221 */ /* 0x010fe20000010000 */
[----:B------:R-:W-:-:S04]  /*1fe00*/  FADD.FTZ R7, R176, R7 ;  /* 0x00000007b0077221 */ /* 0x000fc80000010000 */
[----:B------:R-:W-:Y:S02]  /*1fe10*/  FADD.FTZ R7, R177, R7 ;  /* 0x00000007b1077221 */ /* 0x000fe40000010000 */
[----:B------:R-:W3:Y:S01]  /*1fe20*/  MUFU.EX2 R178, R178 ;  /* 0x000000b200b27308 */ /* 0x000ee20000000800 */
        /* <DEDUP_REMOVED lines=17> */
[----:B------:R-:W-:-:S06]  /*1ff40*/  FADD.FTZ R7, R164, R7 ;  /* 0x00000007a4077221 */ /* 0x000fcc0000010000 */
[----:B------:R-:W2:Y:S01]  /*1ff50*/  MUFU.EX2 R171, R171 ;  /* 0x000000ab00ab7308 */ /* 0x000ea20000000800 */
[----:B---3--:R-:W-:-:S07]  /*1ff60*/  FADD.FTZ R8, R183, R8 ;  /* 0x00000008b7087221 */ /* 0x008fce0000010000 */
[----:B------:R-:W3:Y:S01]  /*1ff70*/  MUFU.EX2 R174, R174 ;  /* 0x000000ae00ae7308 */ /* 0x000ee20000000800 */
[----:B-1----:R-:W-:-:S07]  /*1ff80*/  FADD.FTZ R8, R170, R8 ;  /* 0x00000008aa087221 */ /* 0x002fce0000010000 */
[----:B------:R-:W1:Y:S01]  /*1ff90*/  MUFU.EX2 R175, R175 ;  /* 0x000000af00af7308 */ /* 0x000e620000000800 */
[----:B--2---:R-:W-:-:S07]  /*1ffa0*/  FADD.FTZ R8, R171, R8 ;  /* 0x00000008ab087221 */ /* 0x004fce0000010000 */
        /* <DEDUP_REMOVED lines=25> */
[----:B---3--:R-:W-:Y:S01]  /*20140*/  FADD.FTZ R8, R158, R8 ;  /* 0x000000089e087221 */ /* 0x008fe20000010000 */
[----:B-1----:R-:W-:-:S03]  /*20150*/  FADD.FTZ R21, R157, R7 ;  /* 0x000000079d157221 */ /* 0x002fc60000010000 */
[----:B--2---:R-:W-:Y:S01]  /*20160*/  FADD.FTZ R20, R159, R8 ;  /* 0x000000089f147221 */ /* 0x004fe20000010000 */
[----:B0-----:R-:W-:Y:S06]  /*20170*/  @!P0 BRA `(.L_x_2882) ;  /* 0x0000000000048947 */ /* 0x001fec0003800000 */
[----:B------:R-:W-:Y:S01]  /*20180*/  BPT.TRAP 0x1 ;  /* 0x000000040000795c */ /* 0x000fe20000300000 */
.L_x_2882:
        /* <DEDUP_REMOVED lines=31> */
[----:B------:R-:W-:Y:S05]  /*20380*/  BSYNC B1 ;  /* 0x0000000000017941 */ /* 0x000fea0003800000 */
.L_x_2870:
[----:B------:R-:W-:Y:S05]  /*20390*/  BSYNC B0 ;  /* 0x0000000000007941 */ /* 0x000fea0003800000 */
.L_x_2869:
        /* <DEDUP_REMOVED lines=8> */
.L_x_2898:
[----:B------:R-:W-:-:S05]  /*20420*/  VIADD R15, R8, 0x1 ;  /* 0x00000001080f7836 */ /* 0x000fca0000000000 */
[----:B------:R-:W-:-:S04]  /*20430*/  ISETP.NE.AND P1, PT, R15, 0x2, PT ;  /* 0x000000020f00780c */ /* 0x000fc80003f25270 */
[----:B------:R-:W-:Y:S02]  /*20440*/  SEL R15, R15, RZ, P1 ;  /* 0x000000ff0f0f7207 */ /* 0x000fe40000800000 */
[----:B------:R-:W-:-:S03]  /*20450*/  SEL R226, RZ, 0x1, P1 ;  /* 0x00000001ffe27807 */ /* 0x000fc60000800000 */
[----:B------:R-:W-:Y:S01]  /*20460*/  IMAD.MOV.U32 R220, RZ, RZ, R15 ;  /* 0x000000ffffdc7224 */ /* 0x000fe200078e000f */
[----:B------:R-:W-:Y:S01]  /*20470*/  LOP3.LUT R226, R10, R226, RZ, 0x3c, !PT ;  /* 0x000000e20ae27212 */ /* 0x000fe200078e3cff */
[----:B------:R-:W-:Y:S06]  /*20480*/  @!P0 BRA `(.L_x_2886) ;  /* 0x0000000000048947 */ /* 0x000fec0003800000 */
[----:B------:R-:W-:Y:S01]  /*20490*/  BPT.TRAP 0x1 ;  /* 0x000000040000795c */ /* 0x000fe20000300000 */
.L_x_2886:
[----:B------:R-:W-:Y:S01]  /*204a0*/  IMAD R3, R220, 0x8, R23 ;  /* 0x00000008dc037824 */ /* 0x000fe200078e0217 */
[----:B------:R-:W-:-:S04]  /*204b0*/  SHF.L.U32 R6, R226, 0x1f, RZ ;  /* 0x0000001fe2067819 */ /* 0x000fc800000006ff */
[----:B------:R0:W1:Y:S01]  /*204c0*/  SYNCS.PHASECHK.TRANS64.TRYWAIT P1, [R3+URZ+0x38830], R6 ;  /* 0x03883006030075a7 */ /* 0x000062000802017f */
[----:B------:R-:W-:Y:S05]  /*204d0*/  @!P0 BRA `(.L_x_2887) ;  /* 0x0000000000048947 */ /* 0x000fea0003800000 */
[----:B------:R-:W-:Y:S01]  /*204e0*/  BPT.TRAP 0x1 ;  /* 0x000000040000795c */ /* 0x000fe20000300000 */
.L_x_2887:
[----:B------:R-:W-:Y:S01]  /*204f0*/  IMAD R4, R220, 0xa00, R229 ;  /* 0x00000a00dc047824 */ /* 0x000fe200078e02e5 */
[----:B------:R-:W-:Y:S01]  /*20500*/  BSSY B1, `(.L_x_2888) ;  /* 0x0000006000017945 */ /* 0x000fe20003800000 */
[----:B------:R-:W-:Y:S02]  /*20510*/  IMAD.MOV.U32 R5, RZ, RZ, 0x40000040 ;  /* 0x40000040ff057424 */ /* 0x000fe400078e00ff */
[----:B------:R-:W-:Y:S01]  /*20520*/  VIADD R7, R4, 0x80 ;  /* 0x0000008004077836 */ /* 0x000fe20000000000 */
[----:B-1----:R-:W-:Y:S06]  /*20530*/  @P1 BRA `(.L_x_2889) ;  /* 0x0000000000081947 */ /* 0x002fec0003800000 */
[----:B------:R-:W1:Y:S02]  /*20540*/  SYNCS.PHASECHK.TRANS64.TRYWAIT P1, [R3+URZ+0x38830], R6 ;  /* 0x03883006030075a7 */ /* 0x000e64000802017f */
[----:B-1----:R-:W-:Y:S05]  /*20550*/  @!P1 BRA `(.L_x_2890) ;  /* 0x0000014400489947 */ /* 0x002fea0003800000 */
.L_x_2889:
[----:B------:R-:W-:Y:S05]  /*20560*/  BSYNC B1 ;  /* 0x0000000000017941 */ /* 0x000fea0003800000 */
.L_x_2888:
[----:B------:R-:W2:Y:S04]  /*20570*/  LDL.64 R152, [R1+0x38] ;  /* 0x0000380001987983 */ /* 0x000ea80000100a00 */
[----:B------:R-:W3:Y:S04]  /*20580*/  LDL.64 R156, [R1+0x48] ;  /* 0x00004800019c7983 */ /* 0x000ee80000100a00 */
[----:B------:R-:W4:Y:S01]  /*20590*/  LDL.64 R154, [R1+0x40] ;  /* 0x00004000019a7983 */ /* 0x000f220000100a00 */
[----:B------:R-:W-:Y:S02]  /*205a0*/  R2UR UR10, R4 ;  /* 0x00000000040a72ca */ /* 0x000fe400000e0000 */
[----:B------:R-:W-:Y:S01]  /*205b0*/  R2UR UR11, R5 ;  /* 0x00000000050b72ca */ /* 0x000fe200000e0000 */
[----:B------:R-:W-:Y:S01]  /*205c0*/  WARPGROUP.ARRIVE ;  /* 0x00000000000079c5 */ /* 0x000fe20000000000 */
[----:B01----:R-:W-:-:S02]  /*205d0*/  IMAD.MOV.U32 R6, RZ, RZ, R7 ;  /* 0x000000ffff067224 */ /* 0x003fc400078e0007 */
[----:B------:R-:W-:-:S03]  /*205e0*/  IMAD.MOV.U32 R7, RZ, RZ, 0x40000040 ;  /* 0x40000040ff077424 */ /* 0x000fc600078e00ff */
[----:B------:R-:W-:Y:S02]  /*205f0*/  R2UR UR6, R6 ;  /* 0x00000000060672ca */ /* 0x000fe400000e0000 */
[----:B------:R-:W-:Y:S01]  /*20600*/  R2UR UR7, R7 ;  /* 0x00000000070772ca */ /* 0x000fe200000e0000 */
[C---:B------:R-:W-:Y:S02]  /*20610*/  VIADD R6, R4.reuse, 0x100 ;  /* 0x0000010004067836 */ /* 0x040fe40000000000 */
        /* <DEDUP_REMOVED lines=864> */
.L_x_2891:
[----:B------:R-:W-:Y:S01]  /*23c20*/  SHF.L.U32 R0, R10, 0x1f, RZ ;  /* 0x0000001f0a007819 */ /* 0x000fe200000006ff */
[----:B------:R-:W-:-:S04]  /*23c30*/  IMAD R6, R8, 0x8, R23 ;  /* 0x0000000808067824 */ /* 0x000fc800078e0217 */
[----:B------:R0:W1:Y:S01]  /*23c40*/  SYNCS.PHASECHK.TRANS64.TRYWAIT P1, [R6+URZ+0x38850], R0 ;  /* 0x03885000060075a7 */ /* 0x000062000802017f */
[----:B------:R-:W-:Y:S05]  /*23c50*/  @!P0 BRA `(.L_x_2892) ;  /* 0x0000000000048947 */ /* 0x000fea0003800000 */
[----:B------:R-:W-:Y:S01]  /*23c60*/  BPT.TRAP 0x1 ;  /* 0x000000040000795c */ /* 0x000fe20000300000 */
.L_x_2892:
[----:B------:R-:W-:Y:S04]  /*23c70*/  BSSY B1, `(.L_x_2893) ;  /* 0x0000004000017945 */ /* 0x000fe80003800000 */
[----:B-1----:R-:W-:Y:S05]  /*23c80*/  @P1 BRA `(.L_x_2894) ;  /* 0x0000000000081947 */ /* 0x002fea0003800000 */
[----:B------:R-:W1:Y:S02]  /*23c90*/  SYNCS.PHASECHK.TRANS64.TRYWAIT P1, [R6+URZ+0x38850], R0 ;  /* 0x03885000060075a7 */ /* 0x000e64000802017f */
[----:B-1----:R-:W-:Y:S05]  /*23ca0*/  @!P1 BRA `(.L_x_2895) ;  /* 0x0000010c00889947 */ /* 0x002fea0003800000 */
.L_x_2894:
[----:B------:R-:W-:Y:S05]  /*23cb0*/  BSYNC B1 ;  /* 0x0000000000017941 */ /* 0x000fea0003800000 */
.L_x_2893:
        /* <DEDUP_REMOVED lines=45> */
.L_x_2896:
[----:B------:R-:W-:Y:S01]  /*23f90*/  FMNMX.FTZ R0, R184, R11, !PT ;  /* 0x0000000bb8007209 */ /* 0x000fe20007810000 */
[----:B------:R-:W-:Y:S02]  /*23fa0*/  IMAD R2, R15, 0x8, R23 ;  /* 0x000000080f027824 */ /* 0x000fe400078e0217 */
[----:B------:R-:W-:Y:S01]  /*23fb0*/  IMAD.U32 R3, RZ, RZ, UR38 ;  /* 0x00000026ff037e24 */ /* 0x000fe2000f8e00ff */
[----:B------:R-:W-:Y:S01]  /*23fc0*/  FMNMX.FTZ R0, R185, R0, !PT ;  /* 0x00000000b9007209 */ /* 0x000fe20007810000 */
[----:B------:R-:W-:-:S03]  /*23fd0*/  VIADD R2, R2, 0x38840 ;  /* 0x0003884002027836 */ /* 0x000fc60000000000 */
[----:B------:R-:W-:Y:S02]  /*23fe0*/  FMNMX.FTZ R0, R188, R0, !PT ;  /* 0x00000000bc007209 */ /* 0x000fe40007810000 */
[----:B------:R-:W-:Y:S02]  /*23ff0*/  PRMT R2, R228, 0x654, R2 ;  /* 0x00000654e4027816 */ /* 0x000fe40000000002 */
[----:B------:R-:W-:Y:S02]  /*24000*/  FMNMX.FTZ R0, R189, R0, !PT ;  /* 0x00000000bd007209 */ /* 0x000fe40007810000 */
[----:B------:R0:W-:Y:S02]  /*24010*/  SYNCS.ARRIVE.TRANS64.RED.A1T0 RZ, [R2+URZ], RZ ;  /* 0x000000ff02ff79a7 */ /* 0x0001e4000810043f */
        /* <DEDUP_REMOVED lines=16> */
[----:B0-----:R-:W0:Y:S02]  /*24120*/  SHFL.BFLY PT, R2, R0, 0x2, 0x1f ;  /* 0x0c401f0000027f89 */ /* 0x001e2400000e0000 */
        /* <DEDUP_REMOVED lines=63> */
[----:B------:R-:W-:Y:S01]  /*24520*/  FMUL.FTZ R10, R4, R3 ;  /* 0x00000003040a7220 */ /* 0x000fe20000410000 */
        /* <DEDUP_REMOVED lines=24> */
[----:B------:R-:W-:Y:S01]  /*246b0*/  FFMA.FTZ R195, R159, R3, -R10 ;  /* 0x000000039fc37223 */ /* 0x000fe2000001080a */
        /* <DEDUP_REMOVED lines=68> */
.L_x_2897:
        /* <DEDUP_REMOVED lines=31> */
.L_x_2885:
[----:B------:R-:W-:Y:S05]  /*24cf0*/  BSYNC B0 ;  /* 0x0000000000007941 */ /* 0x000fea0003800000 */
.L_x_2884:
        /* <DEDUP_REMOVED lines=131> */
.L_x_2899:
[----:B------:R-:W-:Y:S01]  /*25530*/  IMAD R10, R220, 0x8, R23 ;  /* 0x00000008dc0a7824 */ /* 0x000fe200078e0217 */
[----:B------:R-:W-:-:S04]  /*25540*/  SHF.L.U32 R0, R226, 0x1f, RZ ;  /* 0x0000001fe2007819 */ /* 0x000fc800000006ff */
[----:B------:R0:W1:Y:S01]  /*25550*/  SYNCS.PHASECHK.TRANS64.TRYWAIT P1, [R10+URZ+0x38850], R0 ;  /* 0x038850000a0075a7 */ /* 0x000062000802017f */
[----:B------:R-:W-:Y:S05]  /*25560*/  @!P0 BRA `(.L_x_2900) ;  /* 0x0000000000048947 */ /* 0x000fea0003800000 */
[----:B------:R-:W-:Y:S01]  /*25570*/  BPT.TRAP 0x1 ;  /* 0x000000040000795c */ /* 0x000fe20000300000 */
.L_x_2900:
[----:B------:R-:W-:Y:S04]  /*25580*/  BSSY B0, `(.L_x_2901) ;  /* 0x0000004000007945 */ /* 0x000fe80003800000 */
[----:B-1----:R-:W-:Y:S05]  /*25590*/  @P1 BRA `(.L_x_2902) ;  /* 0x0000000000081947 */ /* 0x002fea0003800000 */
[----:B------:R-:W1:Y:S02]  /*255a0*/  SYNCS.PHASECHK.TRANS64.TRYWAIT P1, [R10+URZ+0x38850], R0 ;  /* 0x038850000a0075a7 */ /* 0x000e64000802017f */
[----:B-1----:R-:W-:Y:S05]  /*255b0*/  @!P1 BRA `(.L_x_2903) ;  /* 0x000000f400589947 */ /* 0x002fea0003800000 */
.L_x_2902:
[----:B------:R-:W-:Y:S05]  /*255c0*/  BSYNC B0 ;  /* 0x0000000000007941 */ /* 0x000fea0003800000 */
.L_x_2901:
[----:B------:R-:W-:Y:S01]  /*255d0*/  VIADD R23, R23, 0x400 ;  /* 0x0000040017177836 */ /* 0x000fe20000000000 */
[----:B------:R-:W-:Y:S01]  /*255e0*/  WARPGROUP.ARRIVE ;  /* 0x00000000000079c5 */ /* 0x000fe20000000000 */
[----:B------:R-:W-:Y:S01]  /*255f0*/  IMAD.MOV.U32 R7, RZ, RZ, 0x40000040 ;  /* 0x40000040ff077424 */ /* 0x000fe200078e00ff */
[----:B01----:R-:W0:Y:S01]  /*25600*/  SHFL.BFLY PT, R0, R21, 0x2, 0x1f ;  /* 0x0c401f0015007f89 */ /* 0x003e2200000e0000 */
        /* <DEDUP_REMOVED lines=11> */
[----:B0-----:R-:W-:-:S05]  /*256c0*/  FADD.FTZ R0, R0, R21 ;  /* 0x0000001500007221 */ /* 0x001fca0000010000 */
[----:B------:R-:W0:Y:S07]  /*256d0*/  SHFL.BFLY PT, R2, R0, 0x1, 0x1f ;  /* 0x0c201f0000027f89 */ /* 0x000e2e00000e0000 */
[----:B------:R-:W-:Y:S01]  /*256e0*/  HGMMA.64x256x16.F32.BF16 R24, R208, gdesc[UR4].tnspB, R24, gsb0 ;  /* 0x43e00004d0187df0 */ /* 0x000fe20008001818 */
[----:B------:R-:W-:Y:S01]  /*256f0*/  R2UR UR6, R8 ;  /* 0x00000000080672ca */ /* 0x000fe200000e0000 */
[----:B------:R-:W-:Y:S01]  /*25700*/  VIADD R8, R6, 0x100 ;  /* 0x0000010006087836 */ /* 0x000fe20000000000 */
[----:B------:R-:W-:Y:S01]  /*25710*/  R2UR UR7, R9 ;  /* 0x00000000090772ca */ /* 0x000fe200000e0000 */
[----:B------:R-:W-:-:S02]  /*25720*/  IMAD.MOV.U32 R9, RZ, RZ, 0x40000040 ;  /* 0x40000040ff097424 */ /* 0x000fc400078e00ff */
[----:B0-----:R-:W-:-:S05]  /*25730*/  FADD.FTZ R0, R0, R2 ;  /* 0x0000000200007221 */ /* 0x001fca0000010000 */
[----:B------:R-:W-:-:S13]  /*25740*/  FSETP.NE.FTZ.AND P1, PT, R0, RZ, PT ;  /* 0x000000ff0000720b */ /* 0x000fda0003f35000 */
[----:B------:R-:W0:Y:S02]  /*25750*/  @P1 MUFU.LG2 R2, R0 ;  /* 0x0000000000021308 */ /* 0x000e240000000c00 */
[----:B0-----:R-:W-:Y:S01]  /*25760*/  @P1 FMUL.FTZ R2, R2, 0.69314718246459960938 ;  /* 0x3f31721802021820 */ /* 0x001fe20000410000 */
[----:B------:R-:W-:Y:S02]  /*25770*/  WARPGROUP.DEPBAR.LE gsb0, 0x0 ;  /* 0x00008000000079c5 */ /* 0x000fe40000010000 */
[----:B------:R-:W-:-:S06]  /*25780*/  WARPGROUP.ARRIVE ;  /* 0x00000000000079c5 */ /* 0x000fcc0000000000 */
        /* <DEDUP_REMOVED lines=18> */
[----:B------:R-:W0:Y:S02]  /*258b0*/  SHFL.BFLY PT, R6, R20, 0x2, 0x1f ;  /* 0x0c401f0014067f89 */ /* 0x000e2400000e0000 */
[----:B0-----:R-:W-:-:S05]  /*258c0*/  FADD.FTZ R6, R6, R20 ;  /* 0x0000001406067221 */ /* 0x001fca0000010000 */
[----:B------:R-:W0:Y:S02]  /*258d0*/  SHFL.BFLY PT, R7, R6, 0x1, 0x1f ;  /* 0x0c201f0006077f89 */ /* 0x000e2400000e0000 */
[----:B0-----:R-:W-:Y:S01]  /*258e0*/  FADD.FTZ R6, R6, R7 ;  /* 0x0000000706067221 */ /* 0x001fe20000010000 */
[----:B------:R-:W-:-:S04]  /*258f0*/  @P1 FMUL.FTZ R7, R3, 0.69314718246459960938 ;  /* 0x3f31721803071820 */ /* 0x000fc80000410000 */
[----:B------:R-:W-:Y:S01]  /*25900*/  FSETP.NE.FTZ.AND P2, PT, R6, RZ, PT ;  /* 0x000000ff0600720b */ /* 0x000fe20003f55000 */
[----:B------:R-:W-:Y:S01]  /*25910*/  @P1 FFMA.FTZ R154, R7, R5, R2 ;  /* 0x00000005079a1223 */ /* 0x000fe20000010002 */
[----:B------:R-:W-:-:S06]  /*25920*/  IMAD.MOV.U32 R2, RZ, RZ, RZ ;  /* 0x000000ffff027224 */ /* 0x000fcc00078e00ff */
[----:B------:R0:W-:Y:S05]  /*25930*/  @P1 MUFU.RCP R2, R0 ;  /* 0x0000000000021308 */ /* 0x0001ea0000001000 */
[----:B------:R-:W-:-:S03]  /*25940*/  @P2 FMUL.FTZ R3, R3, 0.69314718246459960938 ;  /* 0x3f31721803032820 */ /* 0x000fc60000410000 */
[----:B------:R-:W1:Y:S01]  /*25950*/  @P2 MUFU.LG2 R5, R6 ;  /* 0x0000000600052308 */ /* 0x000e620000000c00 */
[----:B0-----:R-:W-:-:S07]  /*25960*/  IMAD.MOV.U32 R0, RZ, RZ, RZ ;  /* 0x000000ffff007224 */ /* 0x001fce00078e00ff */
[----:B------:R0:W2:Y:S01]  /*25970*/  @P2 MUFU.RCP R0, R6 ;  /* 0x0000000600002308 */ /* 0x0000a20000001000 */
[----:B-1----:R-:W-:-:S04]  /*25980*/  @P2 FMUL.FTZ R5, R5, 0.69314718246459960938 ;  /* 0x3f31721805052820 */ /* 0x002fc80000410000 */
[----:B------:R-:W-:Y:S01]  /*25990*/  @P2 FFMA.FTZ R153, R3, R4, R5 ;  /* 0x0000000403992223 */ /* 0x000fe20000010005 */
[----:B------:R-:W-:Y:S02]  /*259a0*/  WARPGROUP.DEPBAR.LE gsb0, 0x0 ;  /* 0x00008000000079c5 */ /* 0x000fe40000010000 */
[----:B------:R-:W-:-:S06]  /*259b0*/  WARPGROUP.ARRIVE ;  /* 0x00000000000079c5 */ /* 0x000fcc0000000000 */
[----:B------:R-:W-:Y:S03]  /*259c0*/  HGMMA.64x256x16.F32.BF16 R24, R192, gdesc[UR4].tnspB, R24, gsb0 ;  /* 0x43e00004c0187df0 */ /* 0x000fe60008001818 */
[----:B------:R-:W-:Y:S02]  /*259d0*/  WARPGROUP.DEPBAR.LE gsb0, 0x0 ;  /* 0x00008000000079c5 */ /* 0x000fe40000010000 */
[----:B0-2---:R-:W-:Y:S05]  /*259e0*/  @!P0 BRA `(.L_x_2904) ;  /* 0x0000000000048947 */ /* 0x005fea0003800000 */
[----:B------:R-:W-:Y:S01]  /*259f0*/  BPT.TRAP 0x1 ;  /* 0x000000040000795c */ /* 0x000fe20000300000 */
.L_x_2904:
[----:B------:R-:W2:Y:S01]  /*25a00*/  LDL.LU R3, [R1+0x94] ;  /* 0x0000940001037983 */ /* 0x000ea20000300800 */
[----:B------:R-:W-:Y:S02]  /*25a10*/  VIADD R10, R10, 0x38860 ;  /* 0x000388600a0a7836 */ /* 0x000fe40000000000 */
[-C--:B------:R-:W-:Y:S01]  /*25a20*/  FMUL.FTZ R26, R26, R0.reuse ;  /* 0x000000001a1a7220 */ /* 0x080fe20000410000 */
[----:B------:R-:W-:Y:S02]  /*25a30*/  VIADD R220, R220, 0x1 ;  /* 0x00000001dcdc7836 */ /* 0x000fe40000000000 */
[-C--:B------:R-:W-:Y:S01]  /*25a40*/  FMUL.FTZ R27, R27, R0.reuse ;  /* 0x000000001b1b7220 */ /* 0x080fe20000410000 */
[-C--:B------:R-:W-:Y:S01]  /*25a50*/  FMUL.FTZ R30, R30, R0.reuse ;  /* 0x000000001e1e7220 */ /* 0x080fe20000410000 */
[----:B------:R-:W-:Y:S01]  /*25a60*/  PRMT R10, R228, 0x654, R10 ;  /* 0x00000654e40a7816 */ /* 0x000fe2000000000a */
[-C--:B------:R-:W-:Y:S01]  /*25a70*/  FMUL.FTZ R31, R31, R0.reuse ;  /* 0x000000001f1f7220 */ /* 0x080fe20000410000 */
[----:B------:R-:W-:Y:S01]  /*25a80*/  ISETP.NE.AND P1, PT, R220, 0x2, PT ;  /* 0x00000002dc00780c */ /* 0x000fe20003f25270 */
[-C--:B------:R-:W-:Y:S01]  /*25a90*/  FMUL.FTZ R34, R34, R0.reuse ;  /* 0x0000000022227220 */ /* 0x080fe20000410000 */
[----:B------:R1:W-:Y:S01]  /*25aa0*/  SYNCS.ARRIVE.TRANS64.RED.A1T0 RZ, [R10+URZ], RZ ;  /* 0x000000ff0aff79a7 */ /* 0x0003e2000810043f */
        /* <DEDUP_REMOVED lines=59> */
[----:B------:R-:W-:Y:S01]  /*25e60*/  SEL R0, RZ, 0x1, P1 ;  /* 0x00000001ff007807 */ /* 0x000fe20000800000 */
        /* <DEDUP_REMOVED lines=65> */
[----:B------:R-:W-:Y:S02]  /*26280*/  LOP3.LUT R226, R226, R0, RZ, 0x3c, !PT ;  /* 0x00000000e2e27212 */ /* 0x000fe400078e3cff */
[----:B------:R-:W-:Y:S01]  /*26290*/  SEL R220, R220, RZ, P1 ;  /* 0x000000ffdcdc7207 */ /* 0x000fe20000800000 */
[----:B--2---:R-:W-:-:S05]  /*262a0*/  VIADD R3, R3, 0x1 ;  /* 0x0000000103037836 */ /* 0x004fca0000000000 */
[----:B------:R1:W-:Y:S03]  /*262b0*/  STL [R1+0x94], R3 ;  /* 0x0000940301007387 */ /* 0x0003e60000100800 */
.L_x_2781:
[----:B------:R-:W2:Y:S08]  /*262c0*/  S2UR UR4, SR_CgaCtaId ;  /* 0x00000000000479c3 */ /* 0x000eb00000008800 */
[----:B------:R-:W-:Y:S01]  /*262d0*/  BAR.SYNC.DEFER_BLOCKING 0x5, 0x180 ;  /* 0x0146000000007b1d */ /* 0x000fe20000010000 */
[----:B------:R-:W-:-:S05]  /*262e0*/  MOV R23, 0x400 ;  /* 0x0000040000177802 */ /* 0x000fca0000000f00 */
[----:B------:R-:W-:Y:S01]  /*262f0*/  BSSY B0, `(.L_x_2905) ;  /* 0x0000477000007945 */ /* 0x000fe20003800000 */
[----:B--2---:R-:W-:-:S05]  /*26300*/  IMAD.U32 R228, RZ, RZ, UR4 ;  /* 0x00000004ffe47e24 */ /* 0x004fca000f8e00ff */
[----:B------:R-:W-:-:S05]  /*26310*/  LEA R23, R228, R23, 0x18 ;  /* 0x00000017e4177211 */ /* 0x000fca00078ec0ff */
[----:B------:R2:W3:Y:S01]  /*26320*/  LDS.128 R4, [R23+0x388d0] ;  /* 0x0388d00017047984 */ /* 0x0004e20000000c00 */
[----:B------:R-:W-:Y:S06]  /*26330*/  BAR.ARV 0x4, 0x180 ;  /* 0x0106000000007b1d */ /* 0x000fec0000002000 */
[----:B------:R-:W-:Y:S05]  /*26340*/  @P0 BRA `(.L_x_2906) ;  /* 0x0000003800200947 */ /* 0x000fea0003800000 */
[----:B------:R-:W4:Y:S01]  /*26350*/  LDL R2, [R1+0x1c4] ;  /* 0x0001c40001027983 */ /* 0x000f220000100800 */
[----:B------:R-:W2:Y:S01]  /*26360*/  S2R R0, SR_SWINHI ;  /* 0x0000000000007919 */ /* 0x000ea20000002f00 */
[----:B01----:R-:W-:Y:S01]  /*26370*/  F2FP.BF16.F32.PACK_AB R10, R29, R28 ;  /* 0x0000001c1d0a723e */ /* 0x003fe200000010ff */
[----:B------:R-:W-:Y:S01]  /*26380*/  ULDC.64 UR6, c[0x0][0xc00] ;  /* 0x0003000000067ab9 */ /* 0x000fe20000000a00 */
[----:B------:R-:W-:Y:S01]  /*26390*/  F2FP.BF16.F32.PACK_AB R11, R31, R30 ;  /* 0x0000001e1f0b723e */ /* 0x000fe200000010ff */
[----:B------:R-:W4:Y:S01]  /*263a0*/  LDL.LU R155, [R1+0x8c] ;  /* 0x00008c00019b7983 */ /* 0x000f220000300800 */
[----:B------:R-:W-:Y:S01]  /*263b0*/  F2FP.BF16.F32.PACK_AB R12, R33, R32 ;  /* 0x00000020210c723e */ /* 0x000fe200000010ff */
[----:B------:R-:W-:Y:S01]  /*263c0*/  ULDC.64 UR4, c[0x0][0xc08] ;  /* 0x0003020000047ab9 */ /* 0x000fe20000000a00 */
[----:B------:R-:W-:Y:S01]  /*263d0*/  F2FP.BF16.F32.PACK_AB R13, R35, R34 ;  /* 0x00000022230d723e */ /* 0x000fe200000010ff */
[----:B-----5:R-:W4:Y:S01]  /*263e0*/  LDL.LU R152, [R1+0x90] ;  /* 0x0000900001987983 */ /* 0x020f220000300800 */
[----:B------:R-:W-:-:S02]  /*263f0*/  F2FP.BF16.F32.PACK_AB R14, R37, R36 ;  /* 0x00000024250e723e */ /* 0x000fc400000010ff */
[----:B------:R-:W-:Y:S01]  /*26400*/  F2FP.BF16.F32.PACK_AB R15, R39, R38 ;  /* 0x00000026270f723e */ /* 0x000fe200000010ff */
[----:B---3--:R-:W3:Y:S01]  /*26410*/  LDL.LU R4, [R1+0x84] ;  /* 0x0000840001047983 */ /* 0x008ee20000300800 */
[----:B------:R-:W-:Y:S02]  /*26420*/  MOV R20, R23 ;  /* 0x0000001700147202 */ /* 0x000fe40000000f00 */
[----:B--2---:R-:W-:Y:S01]  /*26430*/  MOV R21, R0 ;  /* 0x0000000000157202 */ /* 0x004fe20000000f00 */
[----:B------:R-:W-:Y:S02]  /*26440*/  BAR.SYNC.DEFER_BLOCKING 0x1, 0x100 ;  /* 0x0044000000007b1d */ /* 0x000fe40000010000 */
[----:B----4-:R-:W-:-:S03]  /*26450*/  IMAD.WIDE R2, R2, 0x2, R20 ;  /* 0x0000000202027825 */ /* 0x010fc600078e0214 */
        /* <DEDUP_REMOVED lines=161> */
[----:B------:R-:W-:Y:S02]  /*26e70*/  IADD3 R10, P0, R155, UR6, RZ ;  /* 0x000000069b0a7c10 */ /* 0x000fe4000ff1e0ff */
[----:B------:R-:W-:Y:S02]  /*26e80*/  SHF.R.U64 R2, R2, 0x3, RZ ;  /* 0x0000000302027819 */ /* 0x000fe400000012ff */
[----:B------:R-:W-:Y:S02]  /*26e90*/  IADD3.X R11, R152, UR7, RZ, P0, !PT ;  /* 0x00000007980b7c10 */ /* 0x000fe400087fe4ff */
        /* <DEDUP_REMOVED lines=10> */
[----:B------:R-:W-:-:S04]  /*26f40*/  @P0 IADD3 R8, P2, R155, UR4, RZ ;  /* 0x000000049b080c10 */ /* 0x000fc8000ff5e0ff */
[----:B------:R-:W-:Y:S01]  /*26f50*/  @P0 IADD3.X R9, R152, UR5, RZ, P2, !PT ;  /* 0x0000000598090c10 */ /* 0x000fe200097fe4ff */
[----:B------:R-:W-:Y:S01]  /*26f60*/  ULDC UR4, c[0x0][0xa88] ;  /* 0x0002a20000047ab9 */ /* 0x000fe20000000800 */
[C---:B---3--:R-:W-:Y:S01]  /*26f70*/  ISETP.NE.AND P2, PT, R4.reuse, RZ, PT ;  /* 0x000000ff0400720c */ /* 0x048fe20003f45270 */
[----:B------:R-:W-:Y:S01]  /*26f80*/  IMAD.U32 R0, RZ, RZ, UR4 ;  /* 0x00000004ff007e24 */ /* 0x000fe2000f8e00ff */
[----:B------:R-:W-:Y:S02]  /*26f90*/  ULDC UR4, c[0x0][0xad4] ;  /* 0x0002b50000047ab9 */ /* 0x000fe40000000800 */
[----:B0-----:R-:W-:Y:S01]  /*26fa0*/  SEL R2, R4, UR4, P2 ;  /* 0x0000000404027c07 */ /* 0x001fe20009000000 */
[----:B------:R-:W-:-:S03]  /*26fb0*/  IMAD.MOV.U32 R15, RZ, RZ, 0x9b8 ;  /* 0x000009b8ff0f7424 */ /* 0x000fc600078e00ff */
[----:B------:R-:W-:Y:S01]  /*26fc0*/  ISETP.GT.AND P2, PT, R2, 0x1, PT ;  /* 0x000000010200780c */ /* 0x000fe20003f44270 */
[----:B------:R-:W-:-:S03]  /*26fd0*/  ULDC.64 UR8, c[0x0][0x208] ;  /* 0x0000820000087ab9 */ /* 0x000fc60000000a00 */
[----:B------:R-:W-:Y:S01]  /*26fe0*/  SEL R15, R15, 0x978, P2 ;  /* 0x000009780f0f7807 */ /* 0x000fe20001000000 */
[----:B------:R0:W5:Y:S03]  /*26ff0*/  @P0 LDG.E R0, desc[UR8][R8.64] ;  /* 0x0000000808000981 */ /* 0x000166000c1e1900 */
[----:B------:R1:W2:Y:S08]  /*27000*/  LDC.64 R12, c[0x0][R15+0x220] ;  /* 0x000088000f0c7b82 */ /* 0x0002b00000000a00 */
        /* <DEDUP_REMOVED lines=8> */
[----:B-----5:R-:W3:Y:S04]  /*27090*/  LDG.E R0, desc[UR4][R10.64] ;  /* 0x000000040a007981 */ /* 0x020ee8000c1e1900 */
[----:B-1----:R-:W3:Y:S02]  /*270a0*/  LDG.E R10, desc[UR4][R10.64+0x4] ;  /* 0x000004040a0a7981 */ /* 0x002ee4000c1e1900 */
[----:B---3--:R-:W-:-:S07]  /*270b0*/  IMAD.IADD R0, R10, 0x1, -R0 ;  /* 0x000000010a007824 */ /* 0x008fce00078e0a00 */
.L_x_2907:
[----:B------:R-:W3:Y:S01]  /*270c0*/  LDL.LU R2, [R1+0x88] ;  /* 0x0000880001027983 */ /* 0x000ee20000300800 */
[----:B------:R-:W4:Y:S03]  /*270d0*/  LDC R156, c[0x0][0xbe8] ;  /* 0x0002fa00ff9c7b82 */ /* 0x000f260000000800 */
[----:B------:R-:W2:Y:S04]  /*270e0*/  LDL.LU R4, [R1+0x118] ;  /* 0x0001180001047983 */ /* 0x000ea80000300800 */
[----:B------:R-:W2:Y:S04]  /*270f0*/  LDL R157, [R1+0x98] ;  /* 0x00009800019d7983 */ /* 0x000ea80000100800 */
[----:B------:R-:W2:Y:S04]  /*27100*/  LDL R155, [R1+0x78] ;  /* 0x00007800019b7983 */ /* 0x000ea80000100800 */
[----:B------:R-:W2:Y:S04]  /*27110*/  LDL R158, [R1+0x68] ;  /* 0x00006800019e7983 */ /* 0x000ea80000100800 */
[----:B------:R-:W2:Y:S04]  /*27120*/  LDL R160, [R1+0x1c0] ;  /* 0x0001c00001a07983 */ /* 0x000ea80000100800 */
[----:B------:R-:W2:Y:S01]  /*27130*/  LDL R159, [R1+0x130] ;  /* 0x00013000019f7983 */ /* 0x000ea20000100800 */
[----:B-1----:R-:W1:Y:S01]  /*27140*/  LDC.64 R10, c[0x0][R15+0x228] ;  /* 0x00008a000f0a7b82 */ /* 0x002e620000000a00 */
[----:B------:R-:W-:-:S02]  /*27150*/  ISETP.NE.U32.AND P0, PT, RZ, UR6, PT ;  /* 0x00000006ff007c0c */ /* 0x000fc4000bf05070 */
[----:B----4-:R-:W-:Y:S02]  /*27160*/  ISETP.NE.AND P1, PT, R156, 0x1, PT ;  /* 0x000000019c00780c */ /* 0x010fe40003f25270 */
[----:B------:R-:W-:Y:S01]  /*27170*/  ISETP.NE.AND.EX P0, PT, RZ, UR7, PT, P0 ;  /* 0x00000007ff007c0c */ /* 0x000fe2000bf05300 */
[-C--:B0-----:R-:W-:Y:S02]  /*27180*/  IMAD R14, R9, R224.reuse, RZ ;  /* 0x000000e0090e7224 */ /* 0x081fe400078e02ff */
[----:B------:R-:W-:-:S04]  /*27190*/  IMAD.WIDE.U32 R8, R8, R224, RZ ;  /* 0x000000e008087225 */ /* 0x000fc800078e00ff */
[----:B------:R-:W-:-:S04]  /*271a0*/  IMAD.IADD R14, R9, 0x1, R14 ;  /* 0x00000001090e7824 */ /* 0x000fc800078e020e */
[----:B------:R-:W0:Y:S01]  /*271b0*/  @P1 LDC R9, c[0x0][0xbec] ;  /* 0x0002fb00ff091b82 */ /* 0x000e220000000800 */
[----:B-----5:R-:W-:Y:S01]  /*271c0*/  IMAD R0, R0, R156, RZ ;  /* 0x0000009c00007224 */ /* 0x020fe200078e02ff */
[----:B------:R-:W-:Y:S01]  /*271d0*/  ULDC.64 UR4, c[0x0][0x208] ;  /* 0x0000820000047ab9 */ /* 0x000fe20000000a00 */
[----:B---3--:R-:W-:Y:S02]  /*271e0*/  SEL R2, R2, RZ, !P0 ;  /* 0x000000ff02027207 */ /* 0x008fe40004000000 */
[----:B--2---:R-:W-:-:S03]  /*271f0*/  SEL R4, R4, RZ, !P0 ;  /* 0x000000ff04047207 */ /* 0x004fc60004000000 */
[----:B------:R-:W-:-:S04]  /*27200*/  IMAD R13, R13, R2, RZ ;  /* 0x000000020d0d7224 */ /* 0x000fc800078e02ff */
[C---:B------:R-:W-:Y:S02]  /*27210*/  IMAD R4, R12.reuse, R4, R13 ;  /* 0x000000040c047224 */ /* 0x040fe400078e020d */
[----:B------:R-:W-:-:S03]  /*27220*/  IMAD.WIDE.U32 R12, R12, R2, RZ ;  /* 0x000000020c0c7225 */ /* 0x000fc600078e00ff */
[----:B------:R-:W-:Y:S02]  /*27230*/  IADD3 R12, P0, P3, R12, R8, R3 ;  /* 0x000000080c0c7210 */ /* 0x000fe40007b1e003 */
[----:B------:R-:W2:Y:S01]  /*27240*/  @P1 LDC R8, c[0x0][0xbf0] ;  /* 0x0002fc00ff081b82 */ /* 0x000ea20000000800 */
[----:B------:R-:W-:Y:S01]  /*27250*/  IMAD.IADD R13, R13, 0x1, R4 ;  /* 0x000000010d0d7824 */ /* 0x000fe200078e0204 */
[----:B------:R-:W-:-:S05]  /*27260*/  SEL R4, R157, RZ, P2 ;  /* 0x000000ff9d047207 */ /* 0x000fca0001000000 */
[-C--:B-1----:R-:W-:Y:S02]  /*27270*/  IMAD R152, R11, R4.reuse, RZ ;  /* 0x000000040b987224 */ /* 0x082fe400078e02ff */
[----:B------:R-:W-:Y:S01]  /*27280*/  IMAD.WIDE.U32 R10, R10, R4, RZ ;  /* 0x000000040a0a7225 */ /* 0x000fe200078e00ff */
[----:B------:R-:W-:-:S04]  /*27290*/  SHF.R.S32.HI R4, RZ, 0x1f, R3 ;  /* 0x0000001fff047819 */ /* 0x000fc80000011403 */
[----:B------:R-:W-:Y:S01]  /*272a0*/  IADD3.X R13, R13, R14, R4, P0, P3 ;  /* 0x0000000e0d0d7210 */ /* 0x000fe200007e6404 */
[----:B------:R-:W-:-:S04]  /*272b0*/  IMAD.IADD R14, R155, 0x1, R158 ;  /* 0x000000019b0e7824 */ /* 0x000fc800078e029e */
[----:B0-----:R-:W-:-:S04]  /*272c0*/  @P1 IMAD.HI.U32 R9, R14, R9, RZ ;  /* 0x000000090e091227 */ /* 0x001fc800078e00ff */
[----:B------:R-:W-:Y:S01]  /*272d0*/  IMAD.MOV.U32 R155, RZ, RZ, R14 ;  /* 0x000000ffff9b7224 */ /* 0x000fe200078e000e */
[----:B--2---:R-:W-:Y:S02]  /*272e0*/  @P1 SHF.R.U32.HI R155, RZ, R8, R9 ;  /* 0x00000008ff9b1219 */ /* 0x004fe40000011609 */
[----:B------:R0:W1:Y:S03]  /*272f0*/  LDC.64 R8, c[0x0][R15+0x210] ;  /* 0x000084000f087b82 */ /* 0x0000660000000a00 */
[----:B0-----:R-:W-:-:S04]  /*27300*/  IMAD.MOV R15, RZ, RZ, -R155 ;  /* 0x000000ffff0f7224 */ /* 0x001fc800078e0a9b */
[----:B------:R-:W-:Y:S01]  /*27310*/  IMAD R15, R156, R15, R14 ;  /* 0x0000000f9c0f7224 */ /* 0x000fe200078e020e */
[----:B------:R-:W-:Y:S01]  /*27320*/  IADD3 R10, P0, P3, R155, R12, R10 ;  /* 0x0000000c9b0a7210 */ /* 0x000fe20007b1e00a */
[----:B------:R-:W-:Y:S01]  /*27330*/  IMAD.IADD R152, R11, 0x1, R152 ;  /* 0x000000010b987824 */ /* 0x000fe200078e0298 */
[----:B------:R-:W-:Y:S02]  /*27340*/  SHF.R.S32.HI R11, RZ, 0x1f, R155 ;  /* 0x0000001fff0b7819 */ /* 0x000fe4000001149b */
[----:B------:R-:W-:Y:S02]  /*27350*/  SHF.R.S32.HI R12, RZ, 0x1f, R15 ;  /* 0x0000001fff0c7819 */ /* 0x000fe4000001140f */
[----:B------:R-:W-:Y:S01]  /*27360*/  IADD3.X R11, R11, R13, R152, P0, P3 ;  /* 0x0000000d0b0b7210 */ /* 0x000fe200007e6498 */
[----:B-1----:R-:W-:-:S04]  /*27370*/  IMAD R9, R9, R15, RZ ;  /* 0x0000000f09097224 */ /* 0x002fc800078e02ff */
[C---:B------:R-:W-:Y:S02]  /*27380*/  IMAD R9, R8.reuse, R12, R9 ;  /* 0x0000000c08097224 */ /* 0x040fe400078e0209 */
[----:B------:R-:W0:Y:S01]  /*27390*/  LDC.64 R12, c[0x0][0xba8] ;  /* 0x0002ea00ff0c7b82 */ /* 0x000e220000000a00 */
[----:B------:R-:W-:-:S07]  /*273a0*/  IMAD.WIDE.U32 R10, R8, R15, R10 ;  /* 0x0000000f080a7225 */ /* 0x000fce00078e000a */
[----:B0-----:R-:W0:Y:S08]  /*273b0*/  @!P2 LDC R12, c[0x0][0xb50] ;  /* 0x0002d400ff0cab82 */ /* 0x001e300000000800 */
[----:B------:R-:W1:Y:S01]  /*273c0*/  @!P2 LDC R13, c[0x0][0xb54] ;  /* 0x0002d500ff0dab82 */ /* 0x000e620000000800 */
[----:B------:R-:W-:Y:S01]  /*273d0*/  IMAD.IADD R9, R11, 0x1, R9 ;  /* 0x000000010b097824 */ /* 0x000fe200078e0209 */
[----:B0-----:R-:W-:-:S04]  /*273e0*/  LEA R12, P0, R10, R12, 0x2 ;  /* 0x0000000c0a0c7211 */ /* 0x001fc800078010ff */
[----:B-1----:R-:W-:Y:S01]  /*273f0*/  LEA.HI.X R13, R10, R13, R9, 0x2, P0 ;  /* 0x0000000d0a0d7211 */ /* 0x002fe200000f1409 */
[----:B------:R-:W-:Y:S04]  /*27400*/  SHFL.IDX PT, R8, R12, RZ, 0x1c1f ;  /* 0x001c1fff0c087589 */ /* 0x000fe800000e0000 */
[----:B------:R-:W0:Y:S04]  /*27410*/  SHFL.IDX PT, R9, R13, RZ, 0x1c1f ;  /* 0x001c1fff0d097589 */ /* 0x000e2800000e0000 */
[----:B------:R-:W-:Y:S04]  /*27420*/  SHFL.IDX PT, R10, R12, 0x1, 0x1c1f ;  /* 0x003c1f000c0a7f89 */ /* 0x000fe800000e0000 */
[----:B------:R1:W2:Y:S01]  /*27430*/  SHFL.IDX PT, R11, R13, 0x1, 0x1c1f ;  /* 0x003c1f000d0b7f89 */ /* 0x0002a200000e0000 */
[----:B------:R-:W-:Y:S01]  /*27440*/  LOP3.LUT P0, RZ, R159, 0x3, RZ, 0xc0, !PT ;  /* 0x000000039fff7812 */ /* 0x000fe2000780c0ff */
[----:B-1----:R-:W-:-:S04]  /*27450*/  IMAD.IADD R13, R160, 0x1, R158 ;  /* 0x00000001a00d7824 */ /* 0x002fc800078e029e */
[C---:B------:R-:W-:Y:S01]  /*27460*/  VIADD R12, R13.reuse, 0x8 ;  /* 0x000000080d0c7836 */ /* 0x040fe20000000000 */
[----:B------:R-:W-:-:S04]  /*27470*/  ISETP.GE.OR P3, PT, R13, R0, P0 ;  /* 0x000000000d00720c */ /* 0x000fc80000766670 */
[----:B------:R-:W-:-:S09]  /*27480*/  ISETP.GE.OR P0, PT, R12, R0, P0 ;  /* 0x000000000c00720c */ /* 0x000fd20000706670 */
[----:B0-----:R0:W-:Y:S04]  /*27490*/  @!P3 ST.E desc[UR4][R8.64], R154 ;  /* 0x0000009a0800b985 */ /* 0x0011e8000c101904 */
[----:B--2---:R0:W-:Y:S01]  /*274a0*/  @!P0 ST.E desc[UR4][R10.64], R153 ;  /* 0x000000990a008985 */ /* 0x0041e2000c101904 */
[----:B------:R-:W-:Y:S05]  /*274b0*/  @P2 BRA `(.L_x_2908) ;  /* 0x0000000c00e02947 */ /* 0x000fea0003800000 */
[----:B------:R-:W0:Y:S01]  /*274c0*/  LDL R159, [R1+0x80] ;  /* 0x00008000019f7983 */ /* 0x000e220000100800 */
[----:B------:R-:W1:Y:S01]  /*274d0*/  @P1 LDC R85, c[0x0][0xbec] ;  /* 0x0002fb00ff551b82 */ /* 0x000e620000000800 */
[----:B------:R-:W-:-:S07]  /*274e0*/  ULDC.64 UR4, c[0x0][0x208] ;  /* 0x0000820000047ab9 */ /* 0x000fce0000000a00 */
[----:B------:R-:W2:Y:S01]  /*274f0*/  @P1 LDC R82, c[0x0][0xbf0] ;  /* 0x0002fc00ff521b82 */ /* 0x000ea20000000800 */
[----:B------:R-:W-:Y:S01]  /*27500*/  SHF.R.S32.HI R83, RZ, 0x1f, R2 ;  /* 0x0000001fff537819 */ /* 0x000fe20000011402 */
[----:B------:R-:W-:Y:S01]  /*27510*/  BSSY B1, `(.L_x_2909) ;  /* 0x00000aa000017945 */ /* 0x000fe20003800000 */
[----:B0-----:R-:W-:-:S04]  /*27520*/  IMAD R9, R225, 0x8, R159 ;  /* 0x00000008e1097824 */ /* 0x001fc800078e029f */
        /* <DEDUP_REMOVED lines=110> */
[----:B------:R-:W-:Y:S02]  /*27c10*/  IMAD.IADD R80, R158, 0x1, R80 ;  /* 0x000000019e507824 */ /* 0x000fe400078e0250 */
[----:B------:R-:W-:-:S04]  /*27c20*/  IMAD.WIDE.U32 R20, R224, UR4, R20 ;  /* 0x00000004e0147c25 */ /* 0x000fc8000f8e0014 */
[----:B-1----:R-:W-:-:S04]  /*27c30*/  @P1 IMAD.HI.U32 R3, R80, R85, RZ ;  /* 0x0000005550031227 */ /* 0x002fc800078e00ff */
[----:B------:R-:W-:Y:S01]  /*27c40*/  IMAD R21, R224, UR5, R21 ;  /* 0x00000005e0157c24 */ /* 0x000fe2000f8e0215 */
[----:B------:R-:W-:Y:S01]  /*27c50*/  ULDC.64 UR4, c[0x0][0xaf0] ;  /* 0x0002bc0000047ab9 */ /* 0x000fe20000000a00 */
[----:B------:R-:W-:Y:S01]  /*27c60*/  IMAD.MOV.U32 R81, RZ, RZ, R80 ;  /* 0x000000ffff517224 */ /* 0x000fe200078e0050 */
[----:B--2---:R-:W-:Y:S01]  /*27c70*/  @P1 SHF.R.U32.HI R81, RZ, R82, R3 ;  /* 0x00000052ff511219 */ /* 0x004fe20000011603 */
[----:B------:R-:W-:-:S04]  /*27c80*/  IMAD R83, R83, UR4, RZ ;  /* 0x0000000453537c24 */ /* 0x000fc8000f8e02ff */
[C---:B------:R-:W-:Y:S02]  /*27c90*/  IMAD R83, R2.reuse, UR5, R83 ;  /* 0x0000000502537c24 */ /* 0x040fe4000f8e0253 */
[----:B------:R-:W-:Y:S01]  /*27ca0*/  IMAD.WIDE.U32 R2, R2, UR4, R20 ;  /* 0x0000000402027c25 */ /* 0x000fe2000f8e0014 */
[--C-:B------:R-:W-:Y:S01]  /*27cb0*/  SHF.R.S32.HI R4, RZ, 0x1f, R81.reuse ;  /* 0x0000001fff047819 */ /* 0x100fe20000011451 */
[----:B------:R-:W-:Y:S02]  /*27cc0*/  ULDC.64 UR4, c[0x0][0xae0] ;  /* 0x0002b80000047ab9 */ /* 0x000fe40000000a00 */
[----:B------:R-:W-:Y:S02]  /*27cd0*/  IMAD.MOV R21, RZ, RZ, -R81 ;  /* 0x000000ffff157224 */ /* 0x000fe400078e0a51 */
[----:B------:R-:W-:Y:S02]  /*27ce0*/  IMAD.IADD R3, R3, 0x1, R83 ;  /* 0x0000000103037824 */ /* 0x000fe400078e0253 */
[----:B------:R-:W-:-:S02]  /*27cf0*/  IMAD R21, R156, R21, R80 ;  /* 0x000000159c157224 */ /* 0x000fc400078e0250 */
[----:B------:R-:W-:Y:S02]  /*27d00*/  IMAD R4, R4, UR4, RZ ;  /* 0x0000000404047c24 */ /* 0x000fe4000f8e02ff */
[----:B------:R-:W-:Y:S01]  /*27d10*/  IMAD.WIDE.U32 R2, R81, UR4, R2 ;  /* 0x0000000451027c25 */ /* 0x000fe2000f8e0002 */
[----:B------:R-:W-:-:S03]  /*27d20*/  SHF.R.S32.HI R20, RZ, 0x1f, R21 ;  /* 0x0000001fff147819 */ /* 0x000fc60000011415 */
[----:B------:R-:W-:Y:S01]  /*27d30*/  IMAD R83, R81, UR5, R4 ;  /* 0x0000000551537c24 */ /* 0x000fe2000f8e0204 */
[----:B------:R-:W-:Y:S01]  /*27d40*/  ULDC.64 UR4, c[0x0][0xad8] ;  /* 0x0002b60000047ab9 */ /* 0x000fe20000000a00 */
[----:B------:R-:W-:Y:S02]  /*27d50*/  IMAD.IADD R4, R225, 0x1, R158 ;  /* 0x00000001e1047824 */ /* 0x000fe400078e029e */
[----:B------:R-:W-:Y:S02]  /*27d60*/  IMAD.IADD R3, R3, 0x1, R83 ;  /* 0x0000000103037824 */ /* 0x000fe400078e0253 */
[----:B------:R-:W-:Y:S02]  /*27d70*/  IMAD R20, R20, UR4, RZ ;  /* 0x0000000414147c24 */ /* 0x000fe4000f8e02ff */
[----:B------:R-:W-:Y:S01]  /*27d80*/  IMAD.WIDE.U32 R2, R21, UR4, R2 ;  /* 0x0000000415027c25 */ /* 0x000fe2000f8e0002 */
[----:B------:R-:W-:-:S03]  /*27d90*/  ISETP.GE.AND P2, PT, R4, R0, PT ;  /* 0x000000000400720c */ /* 0x000fc60003f46270 */
[----:B------:R-:W-:Y:S01]  /*27da0*/  IMAD R85, R21, UR5, R20 ;  /* 0x0000000515557c24 */ /* 0x000fe2000f8e0214 */
[----:B------:R-:W-:Y:S01]  /*27db0*/  ULDC.64 UR4, c[0x0][0xa80] ;  /* 0x0002a00000047ab9 */ /* 0x000fe20000000a00 */
[----:B------:R-:W-:Y:S01]  /*27dc0*/  VIADD R20, R23, 0x38820 ;  /* 0x0003882017147836 */ /* 0x000fe20000000000 */
[----:B------:R-:W-:Y:S01]  /*27dd0*/  LEA R84, P3, R2, UR4, 0x1 ;  /* 0x0000000402547c11 */ /* 0x000fe2000f8608ff */
[----:B------:R-:W-:-:S03]  /*27de0*/  IMAD.IADD R85, R3, 0x1, R85 ;  /* 0x0000000103557824 */ /* 0x000fc600078e0255 */
[----:B------:R-:W-:Y:S02]  /*27df0*/  PRMT R20, RZ, 0x654, R20 ;  /* 0x00000654ff147816 */ /* 0x000fe40000000014 */
[----:B------:R-:W-:Y:S01]  /*27e00*/  LEA.HI.X R85, R2, UR5, R85, 0x1, P3 ;  /* 0x0000000502557c11 */ /* 0x000fe200098f0c55 */
[C---:B------:R-:W-:Y:S01]  /*27e10*/  VIADD R81, R4.reuse, 0x20 ;  /* 0x0000002004517836 */ /* 0x040fe20000000000 */
[----:B0-----:R0:W-:Y:S01]  /*27e20*/  SYNCS.ARRIVE.TRANS64.RED.A1T0 RZ, [R20+URZ], RZ ;  /* 0x000000ff14ff79a7 */ /* 0x0011e2000810043f */
[----:B------:R-:W-:Y:S01]  /*27e30*/  VIADD R21, R4, 0x40 ;  /* 0x0000004004157836 */ /* 0x000fe20000000000 */
[----:B------:R0:W1:Y:S04]  /*27e40*/  SHFL.IDX PT, R87, R84, RZ, 0x181f ;  /* 0x00181fff54577589 */ /* 0x00006800000e0000 */
[----:B------:R0:W2:Y:S01]  /*27e50*/  SHFL.IDX PT, R83, R85, RZ, 0x181f ;  /* 0x00181fff55537589 */ /* 0x0000a200000e0000 */
[----:B------:R-:W-:-:S02]  /*27e60*/  ISETP.GE.AND P1, PT, R81, R0, PT ;  /* 0x000000005100720c */ /* 0x000fc40003f26270 */
        /* <DEDUP_REMOVED lines=20> */
.L_x_2910:
[----:B------:R-:W-:Y:S05]  /*27fb0*/  BSYNC B1 ;  /* 0x0000000000017941 */ /* 0x000fea0003800000 */
.L_x_2909:
        /* <DEDUP_REMOVED lines=22> */
.L_x_2912:
[----:B------:R-:W-:Y:S05]  /*28120*/  BSYNC B1 ;  /* 0x0000000000017941 */ /* 0x000fea0003800000 */
.L_x_2911:
        /* <DEDUP_REMOVED lines=22> */
.L_x_2914:
[----:B------:R-:W-:Y:S05]  /*28290*/  BSYNC B1 ;  /* 0x0000000000017941 */ /* 0x000fea0003800000 */
.L_x_2913:
[----:B0-----:R-:W-:Y:S01]  /*282a0*/  VIADD R3, R4, 0x60 ;  /* 0x0000006004037836 */ /* 0x001fe20000000000 */
[----:B---3--:R-:W0:Y:S04]  /*282b0*/  SHFL.IDX PT, R85, R85, 0x3, 0x181f ;  /* 0x00781f0055557f89 */ /* 0x008e2800000e0000 */
[----:B------:R-:W-:Y:S01]  /*282c0*/  ISETP.GE.AND P0, PT, R3, R0, PT ;  /* 0x000000000300720c */ /* 0x000fe20003f06270 */
[----:B------:R3:W0:-:S12]  /*282d0*/  SHFL.IDX PT, R13, R84, 0x3, 0x181f ;  /* 0x00781f00540d7f89 */ /* 0x00061800000e0000 */
[----:B---3--:R-:W-:Y:S05]  /*282e0*/  @P0 BRA `(.L_x_2915) ;  /* 0x0000002400dc0947 */ /* 0x008fea0003800000 */
        /* <DEDUP_REMOVED lines=16> */
[----:B---3--:R-:W-:Y:S01]  /*283f0*/  LEA R2, P0, R22, R13, 0x1 ;  /* 0x0000000d16027211 */ /* 0x008fe200078008ff */
[----:B------:R-:W-:-:S03]  /*28400*/  ULDC.64 UR4, c[0x0][0x208] ;  /* 0x0000820000047ab9 */ /* 0x000fc60000000a00 */
[----:B------:R-:W-:-:S05]  /*28410*/  LEA.HI.X R3, R22, R85, R218, 0x1, P0 ;  /* 0x0000005516037211 */ /* 0x000fca00000f0cda */
[----:B------:R0:W-:Y:S01]  /*28420*/  ST.E.128 desc[UR4][R2.64], R76 ;  /* 0x0000004c02007985 */ /* 0x0001e2000c101d04 */
[----:B------:R-:W-:Y:S05]  /*28430*/  BRA `(.L_x_2915) ;  /* 0x0000002400887947 */ /* 0x000fea0003800000 */
.L_x_2908:
[----:B0-----:R-:W0:Y:S01]  /*28440*/  @P1 LDC R9, c[0x0][0xbec] ;  /* 0x0002fb00ff091b82 */ /* 0x001e220000000800 */
[----:B------:R-:W-:Y:S01]  /*28450*/  ULDC.64 UR4, c[0x0][0xb08] ;  /* 0x0002c20000047ab9 */ /* 0x000fe20000000a00 */
[----:B------:R-:W-:Y:S01]  /*28460*/  IMAD.MOV.U32 R10, RZ, RZ, R14 ;  /* 0x000000ffff0a7224 */ /* 0x000fe200078e000e */
[----:B------:R1:W5:Y:S01]  /*28470*/  LDL R211, [R1+0x1a8] ;  /* 0x0001a80001d37983 */ /* 0x0003620000100800 */
[----:B------:R-:W-:-:S03]  /*28480*/  IMAD R4, R4, UR4, RZ ;  /* 0x0000000404047c24 */ /* 0x000fc6000f8e02ff */
[----:B------:R1:W5:Y:S01]  /*28490*/  LDL R210, [R1+0x110] ;  /* 0x0001100001d27983 */ /* 0x0003620000100800 */
[----:B------:R-:W2:Y:S01]  /*284a0*/  @P1 LDC R8, c[0x0][0xbf0] ;  /* 0x0002fc00ff081b82 */ /* 0x000ea20000000800 */
[----:B------:R-:W-:Y:S02]  /*284b0*/  IMAD R4, R3, UR5, R4 ;  /* 0x0000000503047c24 */ /* 0x000fe4000f8e0204 */
        /* <DEDUP_REMOVED lines=8> */
[----:B------:R-:W-:Y:S01]  /*28540*/  IMAD.WIDE.U32 R8, R3, UR4, RZ ;  /* 0x0000000403087c25 */ /* 0x000fe2000f8e00ff */
        /* <DEDUP_REMOVED lines=15> */
[--C-:B------:R-:W-:Y:S01]  /*28640*/  IMAD.MOV R2, RZ, RZ, -R10.reuse ;  /* 0x000000ffff027224 */ /* 0x100fe200078e0a0a */
[----:B------:R1:W5:Y:S01]  /*28650*/  LDL R199, [R1+0x190] ;  /* 0x0001900001c77983 */ /* 0x0003620000100800 */
[----:B------:R-:W-:Y:S01]  /*28660*/  IMAD.IADD R9, R9, 0x1, R3 ;  /* 0x0000000109097824 */ /* 0x000fe200078e0203 */
[----:B------:R-:W-:Y:S01]  /*28670*/  SHF.R.S32.HI R3, RZ, 0x1f, R10 ;  /* 0x0000001fff037819 */ /* 0x000fe2000001140a */
[----:B------:R-:W-:Y:S01]  /*28680*/  IMAD R2, R156, R2, R14 ;  /* 0x000000029c027224 */ /* 0x000fe200078e020e */
[----:B------:R1:W5:Y:S01]  /*28690*/  LDL R198, [R1+0xf8] ;  /* 0x0000f80001c67983 */ /* 0x0003620000100800 */
[----:B------:R-:W-:-:S03]  /*286a0*/  IMAD.WIDE.U32 R8, R157, UR4, R8 ;  /* 0x000000049d087c25 */ /* 0x000fc6000f8e0008 */
[----:B------:R1:W5:Y:S01]  /*286b0*/  LDL R197, [R1+0x18c] ;  /* 0x00018c0001c57983 */ /* 0x0003620000100800 */
[----:B------:R-:W-:Y:S01]  /*286c0*/  IMAD R9, R157, UR5, R9 ;  /* 0x000000059d097c24 */ /* 0x000fe2000f8e0209 */
[----:B------:R-:W-:Y:S02]  /*286d0*/  ULDC.64 UR4, c[0x0][0xb30] ;  /* 0x0002cc0000047ab9 */ /* 0x000fe40000000a00 */
[----:B------:R-:W-:Y:S01]  /*286e0*/  IMAD R3, R3, UR4, RZ ;  /* 0x0000000403037c24 */ /* 0x000fe2000f8e02ff */
[----:B------:R-:W-:Y:S01]  /*286f0*/  SHF.R.S32.HI R4, RZ, 0x1f, R2 ;  /* 0x0000001fff047819 */ /* 0x000fe20000011402 */
[C---:B------:R-:W-:Y:S01]  /*28700*/  IMAD.WIDE.U32 R8, R10.reuse, UR4, R8 ;  /* 0x000000040a087c25 */ /* 0x040fe2000f8e0008 */
[----:B------:R1:W5:Y:S03]  /*28710*/  LDL R196, [R1+0xf4] ;  /* 0x0000f40001c47983 */ /* 0x0003660000100800 */
[----:B------:R-:W-:Y:S01]  /*28720*/  IMAD R3, R10, UR5, R3 ;  /* 0x000000050a037c24 */ /* 0x000fe2000f8e0203 */
[----:B------:R-:W-:Y:S01]  /*28730*/  ULDC.64 UR4, c[0x0][0xb28] ;  /* 0x0002ca0000047ab9 */ /* 0x000fe20000000a00 */
[----:B------:R1:W5:Y:S01]  /*28740*/  LDL R195, [R1+0x188] ;  /* 0x0001880001c37983 */ /* 0x0003620000100800 */
[----:B------:R-:W-:-:S02]  /*28750*/  IMAD R4, R4, UR4, RZ ;  /* 0x0000000404047c24 */ /* 0x000fc4000f8e02ff */
[----:B------:R-:W-:Y:S01]  /*28760*/  IMAD.IADD R9, R9, 0x1, R3 ;  /* 0x0000000109097824 */ /* 0x000fe200078e0203 */
[----:B------:R1:W5:Y:S01]  /*28770*/  LDL R194, [R1+0xf0] ;  /* 0x0000f00001c27983 */ /* 0x0003620000100800 */
[C---:B------:R-:W-:Y:S02]  /*28780*/  IMAD R4, R2.reuse, UR5, R4 ;  /* 0x0000000502047c24 */ /* 0x040fe4000f8e0204 */
[----:B------:R-:W-:Y:S01]  /*28790*/  IMAD.WIDE.U32 R8, R2, UR4, R8 ;  /* 0x0000000402087c25 */ /* 0x000fe2000f8e0008 */
[----:B------:R-:W-:Y:S01]  /*287a0*/  ULDC.64 UR4, c[0x0][0xb00] ;  /* 0x0002c00000047ab9 */ /* 0x000fe20000000a00 */
[----:B------:R1:W5:Y:S02]  /*287b0*/  LDL R193, [R1+0x184] ;  /* 0x0001840001c17983 */ /* 0x0003640000100800 */
[----:B------:R-:W-:Y:S01]  /*287c0*/  IMAD.IADD R20, R9, 0x1, R4 ;  /* 0x0000000109147824 */ /* 0x000fe200078e0204 */
[C---:B------:R-:W-:Y:S01]  /*287d0*/  LEA R4, P0, R8.reuse, UR4, 0x2 ;  /* 0x0000000408047c11 */ /* 0x040fe2000f8010ff */
[----:B------:R1:W5:Y:S03]  /*287e0*/  LDL R192, [R1+0xec] ;  /* 0x0000ec0001c07983 */ /* 0x0003660000100800 */
[----:B------:R-:W-:Y:S01]  /*287f0*/  LEA.HI.X R20, R8, UR5, R20, 0x2, P0 ;  /* 0x0000000508147c11 */ /* 0x000fe200080f1414 */
[----:B------:R1:W5:Y:S01]  /*28800*/  LDL R191, [R1+0x180] ;  /* 0x0001800001bf7983 */ /* 0x0003620000100800 */
[----:B------:R-:W-:-:S03]  /*28810*/  ISETP.GE.AND P0, PT, R13, R0, PT ;  /* 0x000000000d00720c */ /* 0x000fc60003f06270 */
        /* <DEDUP_REMOVED lines=40> */
[----:B------:R-:W-:-:S05]  /*28aa0*/  VIADD R2, R23, 0x38820 ;  /* 0x0003882017027836 */ /* 0x000fca0000000000 */
[----:B------:R-:W-:Y:S01]  /*28ab0*/  PRMT R2, RZ, 0x654, R2 ;  /* 0x00000654ff027816 */ /* 0x000fe20000000002 */
[----:B------:R1:W0:Y:S01]  /*28ac0*/  SHFL.IDX PT, R3, R20, RZ, 0x1c1f ;  /* 0x001c1fff14037589 */ /* 0x00022200000e0000 */
[----:B------:R-:W-:Y:S02]  /*28ad0*/  BSSY B1, `(.L_x_2916) ;  /* 0x0000086000017945 */ /* 0x000fe40003800000 */
[----:B------:R2:W-:Y:S02]  /*28ae0*/  SYNCS.ARRIVE.TRANS64.RED.A1T0 RZ, [R2+URZ], RZ ;  /* 0x000000ff02ff79a7 */ /* 0x0005e4000810043f */
[----:B--2---:R1:W2:Y:S01]  /*28af0*/  SHFL.IDX PT, R2, R4, RZ, 0x1c1f ;  /* 0x001c1fff04027589 */ /* 0x0042a200000e0000 */
[----:B------:R-:W-:Y:S05]  /*28b00*/  @P0 BRA `(.L_x_2917) ;  /* 0x0000000800080947 */ /* 0x000fea0003800000 */
[----:B------:R-:W3:Y:S01]  /*28b10*/  LDL R11, [R1+0x74] ;  /* 0x00007400010b7983 */ /* 0x000ee20000100800 */
[----:B------:R-:W-:Y:S01]  /*28b20*/  ULDC UR4, c[0x0][0xac8] ;  /* 0x0002b20000047ab9 */ /* 0x000fe20000000800 */
[----:B------:R-:W-:Y:S01]  /*28b30*/  ULDC.64 UR6, c[0x0][0x208] ;  /* 0x0000820000067ab9 */ /* 0x000fe20000000a00 */
[----:B-----5:R-:W-:Y:S02]  /*28b40*/  ISETP.GE.AND P5, PT, R192, UR4, PT ;  /* 0x00000004c0007c0c */ /* 0x020fe4000bfa6270 */
[----:B------:R-:W-:Y:S02]  /*28b50*/  ISETP.GE.AND P4, PT, R190, UR4, PT ;  /* 0x00000004be007c0c */ /* 0x000fe4000bf86270 */
[----:B------:R-:W-:Y:S02]  /*28b60*/  ISETP.GE.AND P3, PT, R188, UR4, PT ;  /* 0x00000004bc007c0c */ /* 0x000fe4000bf66270 */
[----:B---3--:R-:W-:-:S13]  /*28b70*/  ISETP.GE.AND P0, PT, R11, UR4, PT ;  /* 0x000000040b007c0c */ /* 0x008fda000bf06270 */
        /* <DEDUP_REMOVED lines=70> */
[----:B--2---:R-:W-:-:S03]  /*28fe0*/  @!P4 LEA R10, P0, R178, R2, 0x2 ;  /* 0x00000002b20ac211 */ /* 0x004fc600078010ff */
[----:B------:R0:W-:Y:S01]  /*28ff0*/  @!P3 ST.E.64 desc[UR6][R8.64], R92 ;  /* 0x0000005c0800b985 */ /* 0x0001e2000c101b06 */
[-C--:B------:R-:W-:Y:S02]  /*29000*/  @!P4 LEA.HI.X R11, R178, R3.reuse, R179, 0x2, P0 ;  /* 0x00000003b20bc211 */ /* 0x080fe400000f14b3 */
[----:B------:R-:W-:Y:S02]  /*29010*/  ISETP.GE.AND P0, PT, R170, UR4, PT ;  /* 0x00000004aa007c0c */ /* 0x000fe4000bf06270 */
[-C--:B---3--:R-:W-:Y:S01]  /*29020*/  @!P5 LEA R14, P6, R176, R2.reuse, 0x2 ;  /* 0x00000002b00ed211 */ /* 0x088fe200078c10ff */
[----:B------:R2:W-:Y:S01]  /*29030*/  @!P4 ST.E.64 desc[UR6][R10.64], R96 ;  /* 0x000000600a00c985 */ /* 0x0005e2000c101b06 */
[----:B------:R-:W-:Y:S02]  /*29040*/  ISETP.GE.AND P4, PT, R166, UR4, PT ;  /* 0x00000004a6007c0c */ /* 0x000fe4000bf86270 */
[----:B------:R-:W-:Y:S02]  /*29050*/  @!P5 LEA.HI.X R15, R176, R3, R177, 0x2, P6 ;  /* 0x00000003b00fd211 */ /* 0x000fe400030f14b1 */
[----:B0-----:R-:W-:-:S03]  /*29060*/  @!P2 LEA R8, P6, R174, R2, 0x2 ;  /* 0x00000002ae08a211 */ /* 0x001fc600078c10ff */
[----:B------:R0:W-:Y:S01]  /*29070*/  @!P5 ST.E.64 desc[UR6][R14.64], R100 ;  /* 0x000000640e00d985 */ /* 0x0001e2000c101b06 */
[----:B------:R-:W-:Y:S02]  /*29080*/  ISETP.GE.AND P5, PT, R168, UR4, PT ;  /* 0x00000004a8007c0c */ /* 0x000fe4000bfa6270 */
[----:B------:R-:W-:Y:S02]  /*29090*/  @!P2 LEA.HI.X R9, R174, R3, R175, 0x2, P6 ;  /* 0x00000003ae09a211 */ /* 0x000fe400030f14af */
[----:B--2---:R-:W-:-:S03]  /*290a0*/  @!P1 LEA R10, P3, R172, R2, 0x2 ;  /* 0x00000002ac0a9211 */ /* 0x004fc600078610ff */
[----:B------:R2:W-:Y:S01]  /*290b0*/  @!P2 ST.E.64 desc[UR6][R8.64], R104 ;  /* 0x000000680800a985 */ /* 0x0005e2000c101b06 */
[-C--:B------:R-:W-:Y:S02]  /*290c0*/  @!P1 LEA.HI.X R11, R172, R3.reuse, R173, 0x2, P3 ;  /* 0x00000003ac0b9211 */ /* 0x080fe400018f14ad */
[----:B------:R-:W-:Y:S02]  /*290d0*/  ISETP.GE.AND P3, PT, R164, UR4, PT ;  /* 0x00000004a4007c0c */ /* 0x000fe4000bf66270 */
[CC--:B0-----:R-:W-:Y:S01]  /*290e0*/  @!P0 LEA R14, P6, R170.reuse, R2.reuse, 0x2 ;  /* 0x00000002aa0e8211 */ /* 0x0c1fe200078c10ff */
[----:B------:R0:W-:Y:S03]  /*290f0*/  @!P1 ST.E.64 desc[UR6][R10.64], R108 ;  /* 0x0000006c0a009985 */ /* 0x0001e6000c101b06 */
[----:B------:R-:W-:Y:S02]  /*29100*/  @!P0 LEA.HI.X R15, R170, R3, R171, 0x2, P6 ;  /* 0x00000003aa0f8211 */ /* 0x000fe400030f14ab */
[----:B--2---:R-:W-:-:S03]  /*29110*/  @!P5 LEA R8, P1, R168, R2, 0x2 ;  /* 0x00000002a808d211 */ /* 0x004fc600078210ff */
        /* <DEDUP_REMOVED lines=8> */
[-C--:B--2---:R-:W-:Y:S01]  /*291a0*/  @!P3 LEA R14, P6, R164, R2.reuse, 0x2 ;  /* 0x00000002a40eb211 */ /* 0x084fe200078c10ff */
[----:B------:R2:W-:Y:S01]  /*291b0*/  @!P4 ST.E.64 desc[UR6][R10.64], R120 ;  /* 0x000000780a00c985 */ /* 0x0005e2000c101b06 */
[----:B------:R-:W-:Y:S02]  /*291c0*/  ISETP.GE.AND P4, PT, R158, UR4, PT ;  /* 0x000000049e007c0c */ /* 0x000fe4000bf86270 */
[----:B------:R-:W-:Y:S02]  /*291d0*/  @!P3 LEA.HI.X R15, R164, R3, R165, 0x2, P6 ;  /* 0x00000003a40fb211 */ /* 0x000fe400030f14a5 */
[----:B0-----:R-:W-:-:S03]  /*291e0*/  @!P0 LEA R8, P5, R162, R2, 0x2 ;  /* 0x00000002a2088211 */ /* 0x001fc600078a10ff */
[----:B------:R0:W-:Y:S01]  /*291f0*/  @!P3 ST.E.64 desc[UR6][R14.64], R124 ;  /* 0x0000007c0e00b985 */ /* 0x0001e2000c101b06 */
[----:B------:R-:W-:Y:S02]  /*29200*/  ISETP.GE.AND P3, PT, R156, UR4, PT ;  /* 0x000000049c007c0c */ /* 0x000fe4000bf66270 */
[-C--:B------:R-:W-:Y:S02]  /*29210*/  @!P0 LEA.HI.X R9, R162, R3.reuse, R163, 0x2, P5 ;  /* 0x00000003a2098211 */ /* 0x080fe400028f14a3 */
[----:B------:R-:W-:Y:S02]  /*29220*/  ISETP.GE.AND P5, PT, R152, UR4, PT ;  /* 0x0000000498007c0c */ /* 0x000fe4000bfa6270 */
[C---:B--2---:R-:W-:Y:S01]  /*29230*/  @!P1 LEA R10, P6, R160.reuse, R2, 0x2 ;  /* 0x00000002a00a9211 */ /* 0x044fe200078c10ff */
[----:B------:R2:W-:Y:S03]  /*29240*/  @!P0 ST.E.64 desc[UR6][R8.64], R128 ;  /* 0x0000008008008985 */ /* 0x0005e6000c101b06 */
[----:B------:R-:W-:-:S03]  /*29250*/  @!P1 LEA.HI.X R11, R160, R3, R161, 0x2, P6 ;  /* 0x00000003a00b9211 */ /* 0x000fc600030f14a1 */
[CC--:B0-----:R-:W-:Y:S02]  /*29260*/  @!P3 LEA R14, P6, R156.reuse, R2.reuse, 0x2 ;  /* 0x000000029c0eb211 */ /* 0x0c1fe400078c10ff */
[----:B------:R0:W-:Y:S02]  /*29270*/  @!P1 ST.E.64 desc[UR6][R10.64], R132 ;  /* 0x000000840a009985 */ /* 0x0001e4000c101b06 */
[----:B------:R-:W-:Y:S02]  /*29280*/  @!P3 LEA.HI.X R15, R156, R3, R157, 0x2, P6 ;  /* 0x000000039c0fb211 */ /* 0x000fe400030f149d */
[----:B--2---:R-:W-:-:S04]  /*29290*/  @!P4 LEA R8, P0, R158, R2, 0x2 ;  /* 0x000000029e08c211 */ /* 0x004fc800078010ff */
[----:B------:R-:W-:Y:S02]  /*292a0*/  @!P4 LEA.HI.X R9, R158, R3, R159, 0x2, P0 ;  /* 0x000000039e09c211 */ /* 0x000fe400000f149f */
[----:B0-----:R-:W-:-:S03]  /*292b0*/  @!P2 LEA R10, P1, R154, R2, 0x2 ;  /* 0x000000029a0aa211 */ /* 0x001fc600078210ff */
[----:B------:R3:W-:Y:S01]  /*292c0*/  @!P4 ST.E.64 desc[UR6][R8.64], R136 ;  /* 0x000000880800c985 */ /* 0x0007e2000c101b06 */
[----:B------:R-:W-:Y:S02]  /*292d0*/  @!P5 LEA R2, P0, R152, R2, 0x2 ;  /* 0x000000029802d211 */ /* 0x000fe400078010ff */
[-C--:B------:R-:W-:Y:S01]  /*292e0*/  @!P2 LEA.HI.X R11, R154, R3.reuse, R155, 0x2, P1 ;  /* 0x000000039a0ba211 */ /* 0x080fe200008f149b */
[----:B------:R3:W-:Y:S01]  /*292f0*/  @!P3 ST.E.64 desc[UR6][R14.64], R140 ;  /* 0x0000008c0e00b985 */ /* 0x0007e2000c101b06 */
[----:B------:R-:W-:-:S03]  /*29300*/  @!P5 LEA.HI.X R3, R152, R3, R153, 0x2, P0 ;  /* 0x000000039803d211 */ /* 0x000fc600000f1499 */
[----:B------:R3:W-:Y:S04]  /*29310*/  @!P2 ST.E.64 desc[UR6][R10.64], R144 ;  /* 0x000000900a00a985 */ /* 0x0007e8000c101b06 */
[----:B------:R3:W-:Y:S02]  /*29320*/  @!P5 ST.E.64 desc[UR6][R2.64], R148 ;  /* 0x000000940200d985 */ /* 0x0007e4000c101b06 */
.L_x_2917:
[----:B------:R-:W-:Y:S05]  /*29330*/  BSYNC B1 ;  /* 0x0000000000017941 */ /* 0x000fea0003800000 */
.L_x_2916:
[----:B------:R-:W-:Y:S01]  /*29340*/  ISETP.GE.AND P0, PT, R12, R0, PT ;  /* 0x000000000c00720c */ /* 0x000fe20003f06270 */
[----:B------:R4:W0:Y:S04]  /*29350*/  SHFL.IDX PT, R21, R20, 0x1, 0x1c1f ;  /* 0x003c1f0014157f89 */ /* 0x00082800000e0000 */
[----:B-1----:R4:W1:Y:S08]  /*29360*/  SHFL.IDX PT, R20, R4, 0x1, 0x1c1f ;  /* 0x003c1f0004147f89 */ /* 0x00287000000e0000 */
[----:B----4-:R-:W-:Y:S05]  /*29370*/  @P0 BRA `(.L_x_2915) ;  /* 0x0000001400b80947 */ /* 0x010fea0003800000 */
[----:B--23--:R-:W2:Y:S01]  /*29380*/  LDL R2, [R1+0x74] ;  /* 0x0000740001027983 */ /* 0x00cea20000100800 */
[----:B------:R-:W-:Y:S01]  /*29390*/  ULDC UR4, c[0x0][0xac8] ;  /* 0x0002b20000047ab9 */ /* 0x000fe20000000800 */
[----:B------:R-:W-:Y:S01]  /*293a0*/  ULDC.64 UR6, c[0x0][0x208] ;  /* 0x0000820000067ab9 */ /* 0x000fe20000000a00 */
[----:B-----5:R-:W-:Y:S02]  /*293b0*/  ISETP.GE.AND P2, PT, R224, UR4, PT ;  /* 0x00000004e0007c0c */ /* 0x020fe4000bf46270 */
[----:B------:R-:W-:Y:S02]  /*293c0*/  ISETP.GE.AND P1, PT, R210, UR4, PT ;  /* 0x00000004d2007c0c */ /* 0x000fe4000bf26270 */
[----:B------:R-:W-:Y:S02]  /*293d0*/  ISETP.GE.AND P0, PT, R208, UR4, PT ;  /* 0x00000004d0007c0c */ /* 0x000fe4000bf06270 */
[----:B------:R-:W-:-:S09]  /*293e0*/  ISETP.GE.AND P4, PT, R204, UR4, PT ;  /* 0x00000004cc007c0c */ /* 0x000fd2000bf86270 */
[----:B-1----:R-:W-:-:S04]  /*293f0*/  @!P1 LEA R8, P5, R210, R20, 0x2 ;  /* 0x00000014d2089211 */ /* 0x002fc800078a10ff */
[----:B0-----:R-:W-:Y:S02]  /*29400*/  @!P1 LEA.HI.X R9, R210, R21, R211, 0x2, P5 ;  /* 0x00000015d2099211 */ /* 0x001fe400028f14d3 */
[----:B------:R-:W-:Y:S02]  /*29410*/  ISETP.GE.AND P5, PT, R202, UR4, PT ;  /* 0x00000004ca007c0c */ /* 0x000fe4000bfa6270 */
[----:B--2---:R-:W-:-:S13]  /*29420*/  ISETP.GE.AND P3, PT, R2, UR4, PT ;  /* 0x0000000402007c0c */ /* 0x004fda000bf66270 */
[----:B------:R-:W-:-:S05]  /*29430*/  @!P3 IMAD.WIDE R2, R2, 0x4, R20 ;  /* 0x000000040202b825 */ /* 0x000fca00078e0214 */
        /* <DEDUP_REMOVED lines=11> */
[----:B-1----:R-:W-:Y:S02]  /*294f0*/  @!P4 LEA R8, P2, R204, R20, 0x2 ;  /* 0x00000014cc08c211 */ /* 0x002fe400078410ff */
[----:B------:R-:W-:-:S02]  /*29500*/  @!P3 LEA.HI.X R3, R206, R21, R207, 0x2, P1 ;  /* 0x00000015ce03b211 */ /* 0x000fc400008f14cf */
[----:B------:R-:W-:Y:S02]  /*29510*/  ISETP.GE.AND P1, PT, R198, UR4, PT ;  /* 0x00000004c6007c0c */ /* 0x000fe4000bf26270 */
[-C--:B------:R-:W-:Y:S01]  /*29520*/  @!P4 LEA.HI.X R9, R204, R21.reuse, R205, 0x2, P2 ;  /* 0x00000015cc09c211 */ /* 0x080fe200010f14cd */
[----:B------:R0:W-:Y:S01]  /*29530*/  @!P3 ST.E.64 desc[UR6][R2.64], R42 ;  /* 0x0000002a0200b985 */ /* 0x0001e2000c101b06 */
[----:B------:R-:W-:Y:S02]  /*29540*/  ISETP.GE.AND P2, PT, R196, UR4, PT ;  /* 0x00000004c4007c0c */ /* 0x000fe4000bf46270 */
[----:B--2---:R-:W-:Y:S01]  /*29550*/  @!P5 LEA R10, P6, R202, R20, 0x2 ;  /* 0x00000014ca0ad211 */ /* 0x004fe200078c10ff */
[----:B------:R1:W-:Y:S01]  /*29560*/  @!P4 ST.E.64 desc[UR6][R8.64], R46 ;  /* 0x0000002e0800c985 */ /* 0x0003e2000c101b06 */
[----:B------:R-:W-:Y:S02]  /*29570*/  ISETP.GE.AND P3, PT, R194, UR4, PT ;  /* 0x00000004c2007c0c */ /* 0x000fe4000bf66270 */
[----:B------:R-:W-:-:S02]  /*29580*/  @!P5 LEA.HI.X R11, R202, R21, R203, 0x2, P6 ;  /* 0x00000015ca0bd211 */ /* 0x000fc400030f14cb */
        /* <DEDUP_REMOVED lines=82> */
[----:B------:R-:W-:Y:S02]  /*29ab0*/  @!P2 LEA.HI.X R11, R156, R21, R157, 0x2, P1 ;  /* 0x000000159c0ba211 */ /* 0x000fe400008f149d */
[----:B-1----:R-:W-:-:S04]  /*29ac0*/  @!P4 LEA R8, P0, R160, R20, 0x2 ;  /* 0x00000014a008c211 */ /* 0x002fc800078010ff */
[-C--:B------:R-:W-:Y:S02]  /*29ad0*/  @!P4 LEA.HI.X R9, R160, R21.reuse, R161, 0x2, P0 ;  /* 0x00000015a009c211 */ /* 0x080fe400000f14a1 */
[-C--:B------:R-:W-:Y:S02]  /*29ae0*/  @!P5 LEA R12, P0, R154, R20.reuse, 0x2 ;  /* 0x000000149a0cd211 */ /* 0x080fe400078010ff */
[----:B--2---:R-:W-:Y:S01]  /*29af0*/  @!P3 LEA R2, P6, R158, R20, 0x2 ;  /* 0x000000149e02b211 */ /* 0x004fe200078c10ff */
        /* <DEDUP_REMOVED lines=8> */
[----:B0-----:R-:W-:Y:S01]  /*29b80*/  LEA R2, P0, R152, R20, 0x2 ;  /* 0x0000001498027211 */ /* 0x001fe200078010ff */
[----:B------:R-:W-:-:S03]  /*29b90*/  ULDC.64 UR4, c[0x0][0x208] ;  /* 0x0000820000047ab9 */ /* 0x000fc60000000a00 */
[----:B------:R-:W-:-:S05]  /*29ba0*/  LEA.HI.X R3, R152, R21, R153, 0x2, P0 ;  /* 0x0000001598037211 */ /* 0x000fca00000f1499 */
[----:B------:R0:W-:Y:S01]  /*29bb0*/  ST.E.64 desc[UR4][R2.64], R150 ;  /* 0x0000009602007985 */ /* 0x0001e2000c101b04 */
[----:B------:R-:W-:Y:S05]  /*29bc0*/  BRA `(.L_x_2915) ;  /* 0x0000000c00a47947 */ /* 0x000fea0003800000 */
.L_x_2906:
[----:B---3--:R-:W3:Y:S01]  /*29bd0*/  LDL.LU R4, [R1+0x8c] ;  /* 0x00008c0001047983 */ /* 0x008ee20000300800 */
[----:B------:R-:W-:Y:S01]  /*29be0*/  ULDC.64 UR6, c[0x0][0xc08] ;  /* 0x0003020000067ab9 */ /* 0x000fe20000000a00 */
[----:B------:R-:W-:Y:S02]  /*29bf0*/  ULDC.64 UR4, c[0x0][0xc00] ;  /* 0x0003000000047ab9 */ /* 0x000fe40000000a00 */
[----:B------:R-:W4:Y:S04]  /*29c00*/  LDL.LU R0, [R1+0x90] ;  /* 0x0000900001007983 */ /* 0x000f280000300800 */
[----:B01----:R-:W2:Y:S01]  /*29c10*/  LDL R10, [R1+0x84] ;  /* 0x00008400010a7983 */ /* 0x003ea20000100800 */
[----:B------:R-:W-:Y:S01]  /*29c20*/  ISETP.NE.U32.AND P1, PT, RZ, UR6, PT ;  /* 0x00000006ff007c0c */ /* 0x000fe2000bf25070 */
[----:B------:R-:W-:Y:S01]  /*29c30*/  IMAD.MOV.U32 R25, RZ, RZ, RZ ;  /* 0x000000ffff197224 */ /* 0x000fe200078e00ff */
[----:B------:R-:W-:Y:S01]  /*29c40*/  ISETP.NE.U32.AND P0, PT, RZ, UR4, PT ;  /* 0x00000004ff007c0c */ /* 0x000fe2000bf05070 */
[----:B------:R-:W-:Y:S01]  /*29c50*/  ULDC.64 UR8, c[0x0][0x208] ;  /* 0x0000820000087ab9 */ /* 0x000fe20000000a00 */
[----:B------:R-:W-:Y:S01]  /*29c60*/  ISETP.NE.AND.EX P1, PT, RZ, UR7, PT, P1 ;  /* 0x00000007ff007c0c */ /* 0x000fe2000bf25310 */
[----:B------:R-:W0:Y:S01]  /*29c70*/  S2R R35, SR_TID.X ;  /* 0x0000000000237919 */ /* 0x000e220000002100 */
[----:B------:R-:W-:-:S02]  /*29c80*/  ISETP.NE.AND.EX P0, PT, RZ, UR5, PT, P0 ;  /* 0x00000005ff007c0c */ /* 0x000fc4000bf05300 */
[----:B---3--:R-:W-:-:S04]  /*29c90*/  IADD3 R2, P2, R4, UR4, RZ ;  /* 0x0000000404027c10 */ /* 0x008fc8000ff5e0ff */
[----:B----4-:R-:W-:-:S05]  /*29ca0*/  IADD3.X R3, R0, UR5, RZ, P2, !PT ;  /* 0x0000000500037c10 */ /* 0x010fca00097fe4ff */
[----:B------:R-:W-:Y:S01]  /*29cb0*/  @P1 IADD3 R8, P2, R4, UR6, RZ ;  /* 0x0000000604081c10 */ /* 0x000fe2000ff5e0ff */
[----:B------:R-:W-:Y:S01]  /*29cc0*/  ULDC UR4, c[0x0][0xa88] ;  /* 0x0002a20000047ab9 */ /* 0x000fe20000000800 */
[----:B------:R1:W5:Y:S02]  /*29cd0*/  @P0 LDG.E R25, desc[UR8][R2.64] ;  /* 0x0000000802190981 */ /* 0x000364000c1e1900 */
[----:B------:R-:W-:Y:S01]  /*29ce0*/  @P1 IADD3.X R9, R0, UR7, RZ, P2, !PT ;  /* 0x0000000700091c10 */ /* 0x000fe200097fe4ff */
[----:B------:R-:W-:Y:S01]  /*29cf0*/  IMAD.U32 R0, RZ, RZ, UR4 ;  /* 0x00000004ff007e24 */ /* 0x000fe2000f8e00ff */
[----:B--2---:R-:W-:Y:S01]  /*29d00*/  ISETP.NE.AND P2, PT, R10, RZ, PT ;  /* 0x000000ff0a00720c */ /* 0x004fe20003f45270 */
[----:B0-----:R-:W-:-:S04]  /*29d10*/  VIADD R4, R35, 0xffffff80 ;  /* 0xffffff8023047836 */ /* 0x001fc80000000000 */
[----:B------:R1:W5:Y:S01]  /*29d20*/  @P1 LDG.E R0, desc[UR8][R8.64] ;  /* 0x0000000808001981 */ /* 0x000362000c1e1900 */
[----:B------:R-:W-:-:S07]  /*29d30*/  ISETP.GT.AND P3, PT, R4, 0x7f, PT ;  /* 0x0000007f0400780c */ /* 0x000fce0003f64270 */
[----:B------:R-:W0:Y:S02]  /*29d40*/  @!P2 LDC R10, c[0x0][0xad4] ;  /* 0x0002b500ff0aab82 */ /* 0x000e240000000800 */
[----:B0-----:R1:W-:Y:S01]  /*29d50*/  @!P2 STL [R1+0x84], R10 ;  /* 0x0000840a0100a387 */ /* 0x0013e20000100800 */
[----:B------:R-:W-:Y:S01]  /*29d60*/  ISETP.GT.AND P2, PT, R10, 0x1, PT ;  /* 0x000000010a00780c */ /* 0x000fe20003f44270 */
[----:B------:R-:W-:-:S12]  /*29d70*/  @P1 BRA `(.L_x_2918) ;  /* 0x0000000000141947 */ /* 0x000fd80003800000 */
[----:B------:R-:W-:Y:S05]  /*29d80*/  @!P0 BRA `(.L_x_2918) ;  /* 0x0000000000108947 */ /* 0x000fea0003800000 */
[----:B------:R-:W-:Y:S02]  /*29d90*/  ULDC.64 UR4, c[0x0][0x208] ;  /* 0x0000820000047ab9 */ /* 0x000fe40000000a00 */
[----:B-1----:R-:W2:Y:S04]  /*29da0*/  LDG.E R9, desc[UR4][R2.64] ;  /* 0x0000000402097981 */ /* 0x002ea8000c1e1900 */
[----:B-----5:R-:W2:Y:S02]  /*29db0*/  LDG.E R0, desc[UR4][R2.64+0x4] ;  /* 0x0000040402007981 */ /* 0x020ea4000c1e1900 */
[----:B--2---:R-:W-:-:S07]  /*29dc0*/  IMAD.IADD R0, R0, 0x1, -R9 ;  /* 0x0000000100007824 */ /* 0x004fce00078e0a09 */
.L_x_2918:
[----:B-1----:R-:W2:Y:S04]  /*29dd0*/  LDL.LU R3, [R1+0x88] ;  /* 0x0000880001037983 */ /* 0x002ea80000300800 */
        /* <DEDUP_REMOVED lines=18> */
[----:B------:R-:W-:Y:S01]  /*29f00*/  SEL R24, R24, 0x978, P0 ;  /* 0x0000097818187807 */ /* 0x000fe20000000000 */
[----:B------:R-:W-:-:S04]  /*29f10*/  ULDC.64 UR4, c[0x0][0x208] ;  /* 0x0000820000047ab9 */ /* 0x000fc80000000a00 */
        /* <DEDUP_REMOVED lines=37> */
.L_x_2920:
[----:B------:R-:W-:Y:S05]  /*2a170*/  BSYNC B1 ;  /* 0x0000000000017941 */ /* 0x000fea0003800000 */
.L_x_2919:
[----:B------:R-:W-:Y:S05]  /*2a180*/  @P2 BRA `(.L_x_2915) ;  /* 0x0000000800342947 */ /* 0x000fea0003800000 */
[----:B------:R-:W2:Y:S01]  /*2a190*/  LDL.LU R2, [R1+0x68] ;  /* 0x0000680001027983 */ /* 0x000ea20000300800 */
[----:B------:R-:W1:Y:S01]  /*2a1a0*/  LDC R15, c[0x0][0xbe8] ;  /* 0x0002fa00ff0f7b82 */ /* 0x000e620000000800 */
[----:B------:R-:W-:Y:S01]  /*2a1b0*/  ULDC.64 UR4, c[0x0][0xaa0] ;  /* 0x0002a80000047ab9 */ /* 0x000fe20000000a00 */
[----:B------:R-:W-:Y:S01]  /*2a1c0*/  ULDC.64 UR6, c[0x0][0xaf0] ;  /* 0x0002bc0000067ab9 */ /* 0x000fe20000000a00 */
[----:B------:R-:W3:Y:S01]  /*2a1d0*/  LDL R4, [R1+0x80] ;  /* 0x0000800001047983 */ /* 0x000ee20000100800 */
[----:B------:R-:W-:Y:S01]  /*2a1e0*/  BSSY B1, `(.L_x_2921) ;  /* 0x0000042000017945 */ /* 0x000fe20003800000 */
[----:B-1----:R-:W-:Y:S01]  /*2a1f0*/  ISETP.NE.AND P0, PT, R15, 0x1, PT ;  /* 0x000000010f00780c */ /* 0x002fe20003f05270 */
[----:B------:R-:W-:-:S12]  /*2a200*/  IMAD R21, R0, R15, RZ ;  /* 0x0000000f00157224 */ /* 0x000fd800078e02ff */
[----:B------:R-:W1:Y:S08]  /*2a210*/  @P0 LDC R8, c[0x0][0xbec] ;  /* 0x0002fb00ff080b82 */ /* 0x000e700000000800 */
[----:B------:R-:W4:Y:S01]  /*2a220*/  @P0 LDC R11, c[0x0][0xbf0] ;  /* 0x0002fc00ff0b0b82 */ /* 0x000f220000000800 */
[----:B--2---:R-:W-:Y:S02]  /*2a230*/  IMAD.MOV.U32 R10, RZ, RZ, R2 ;  /* 0x000000ffff0a7224 */ /* 0x004fe400078e0002 */
[----:B------:R-:W-:-:S02]  /*2a240*/  IMAD R2, R26, UR4, RZ ;  /* 0x000000041a027c24 */ /* 0x000fc4000f8e02ff */
[----:B---3--:R-:W-:Y:S02]  /*2a250*/  IMAD R4, R4, 0x20, R225 ;  /* 0x0000002004047824 */ /* 0x008fe400078e02e1 */
[C---:B------:R-:W-:Y:S02]  /*2a260*/  IMAD R9, R25.reuse, UR5, R2 ;  /* 0x0000000519097c24 */ /* 0x040fe4000f8e0202 */
[----:B0-----:R-:W-:Y:S01]  /*2a270*/  IMAD.WIDE.U32 R2, R25, UR4, RZ ;  /* 0x0000000419027c25 */ /* 0x001fe2000f8e00ff */
[----:B------:R-:W-:-:S03]  /*2a280*/  ULDC.64 UR4, c[0x0][0xae8] ;  /* 0x0002ba0000047ab9 */ /* 0x000fc60000000a00 */
[----:B------:R-:W-:Y:S02]  /*2a290*/  IMAD.IADD R13, R10, 0x1, R4 ;  /* 0x000000010a0d7824 */ /* 0x000fe400078e0204 */
[----:B------:R-:W-:Y:S02]  /*2a2a0*/  IMAD.IADD R3, R3, 0x1, R9 ;  /* 0x0000000103037824 */ /* 0x000fe400078e0209 */
[----:B-1----:R-:W-:-:S04]  /*2a2b0*/  @P0 IMAD.HI.U32 R4, R13, R8, RZ ;  /* 0x000000080d040227 */ /* 0x002fc800078e00ff */
[----:B------:R-:W-:-:S04]  /*2a2c0*/  IMAD.WIDE.U32 R2, R224, UR4, R2 ;  /* 0x00000004e0027c25 */ /* 0x000fc8000f8e0002 */
[----:B------:R-:W-:Y:S01]  /*2a2d0*/  IMAD.MOV.U32 R9, RZ, RZ, R13 ;  /* 0x000000ffff097224 */ /* 0x000fe200078e000d */
[----:B----4-:R-:W-:Y:S01]  /*2a2e0*/  @P0 SHF.R.U32.HI R9, RZ, R11, R4 ;  /* 0x0000000bff090219 */ /* 0x010fe20000011604 */
[----:B------:R-:W-:Y:S02]  /*2a2f0*/  IMAD R8, R28, UR6, RZ ;  /* 0x000000061c087c24 */ /* 0x000fe4000f8e02ff */
[----:B------:R-:W-:Y:S01]  /*2a300*/  IMAD R3, R224, UR5, R3 ;  /* 0x00000005e0037c24 */ /* 0x000fe2000f8e0203 */
[----:B------:R-:W-:Y:S01]  /*2a310*/  SHF.R.S32.HI R4, RZ, 0x1f, R9 ;  /* 0x0000001fff047819 */ /* 0x000fe20000011409 */
[C---:B------:R-:W-:Y:S01]  /*2a320*/  IMAD R11, R33.reuse, UR7, R8 ;  /* 0x00000007210b7c24 */ /* 0x040fe2000f8e0208 */
[----:B------:R-:W-:Y:S01]  /*2a330*/  ULDC.64 UR4, c[0x0][0xae0] ;  /* 0x0002b80000047ab9 */ /* 0x000fe20000000a00 */
[----:B------:R-:W-:-:S04]  /*2a340*/  IMAD.WIDE.U32 R2, R33, UR6, R2 ;  /* 0x0000000621027c25 */ /* 0x000fc8000f8e0002 */
[----:B------:R-:W-:Y:S02]  /*2a350*/  IMAD.MOV R8, RZ, RZ, -R9 ;  /* 0x000000ffff087224 */ /* 0x000fe400078e0a09 */
[----:B------:R-:W-:Y:S02]  /*2a360*/  IMAD.IADD R3, R3, 0x1, R11 ;  /* 0x0000000103037824 */ /* 0x000fe400078e020b */
[----:B------:R-:W-:Y:S02]  /*2a370*/  IMAD R4, R4, UR4, RZ ;  /* 0x0000000404047c24 */ /* 0x000fe4000f8e02ff */
[----:B------:R-:W-:Y:S02]  /*2a380*/  IMAD R11, R15, R8, R13 ;  /* 0x000000080f0b7224 */ /* 0x000fe400078e020d */
[C---:B------:R-:W-:Y:S02]  /*2a390*/  IMAD R13, R9.reuse, UR5, R4 ;  /* 0x00000005090d7c24 */ /* 0x040fe4000f8e0204 */
[----:B------:R-:W-:Y:S01]  /*2a3a0*/  IMAD.WIDE.U32 R2, R9, UR4, R2 ;  /* 0x0000000409027c25 */ /* 0x000fe2000f8e0002 */
[----:B------:R-:W-:Y:S01]  /*2a3b0*/  SHF.R.S32.HI R4, RZ, 0x1f, R11 ;  /* 0x0000001fff047819 */ /* 0x000fe2000001140b */
[----:B------:R-:W-:-:S02]  /*2a3c0*/  ULDC.64 UR4, c[0x0][0xad8] ;  /* 0x0002b60000047ab9 */ /* 0x000fc40000000a00 */
[----:B------:R-:W-:Y:S02]  /*2a3d0*/  IMAD.IADD R3, R3, 0x1, R13 ;  /* 0x0000000103037824 */ /* 0x000fe400078e020d */
[----:B------:R-:W-:Y:S02]  /*2a3e0*/  IMAD R4, R4, UR4, RZ ;  /* 0x0000000404047c24 */ /* 0x000fe4000f8e02ff */
[----:B------:R-:W-:Y:S02]  /*2a3f0*/  IMAD.IADD R20, R225, 0x1, R10 ;  /* 0x00000001e1147824 */ /* 0x000fe400078e020a */
[C---:B------:R-:W-:Y:S02]  /*2a400*/  IMAD R9, R11.reuse, UR5, R4 ;  /* 0x000000050b097c24 */ /* 0x040fe4000f8e0204 */
[----:B------:R-:W-:Y:S01]  /*2a410*/  IMAD.WIDE.U32 R2, R11, UR4, R2 ;  /* 0x000000040b027c25 */ /* 0x000fe2000f8e0002 */
[----:B------:R-:W-:Y:S01]  /*2a420*/  ISETP.GE.AND P2, PT, R20, R21, PT ;  /* 0x000000151400720c */ /* 0x000fe20003f46270 */
[----:B------:R-:W-:-:S02]  /*2a430*/  ULDC.64 UR4, c[0x0][0xa80] ;  /* 0x0002a00000047ab9 */ /* 0x000fc40000000a00 */
[----:B------:R-:W-:Y:S01]  /*2a440*/  IMAD.IADD R3, R3, 0x1, R9 ;  /* 0x0000000103037824 */ /* 0x000fe200078e0209 */
[----:B------:R-:W-:Y:S01]  /*2a450*/  LEA R4, P3, R2, UR4, 0x1 ;  /* 0x0000000402047c11 */ /* 0x000fe2000f8608ff */
[----:B------:R-:W-:-:S03]  /*2a460*/  VIADD R0, R20, 0x20 ;  /* 0x0000002014007836 */ /* 0x000fc60000000000 */
[----:B------:R-:W-:Y:S01]  /*2a470*/  LEA.HI.X R14, R2, UR5, R3, 0x1, P3 ;  /* 0x00000005020e7c11 */ /* 0x000fe200098f0c03 */
[----:B------:R0:W1:Y:S01]  /*2a480*/  SHFL.IDX PT, R15, R4, RZ, 0x181f ;  /* 0x00181fff040f7589 */ /* 0x00006200000e0000 */
[-C--:B------:R-:W-:Y:S01]  /*2a490*/  ISETP.GE.AND P1, PT, R0, R21.reuse, PT ;  /* 0x000000150000720c */ /* 0x080fe20003f26270 */
[----:B------:R-:W-:Y:S02]  /*2a4a0*/  VIADD R0, R20, 0x40 ;  /* 0x0000004014007836 */ /* 0x000fe40000000000 */
[----:B------:R0:W2:Y:S03]  /*2a4b0*/  SHFL.IDX PT, R13, R14, RZ, 0x181f ;  /* 0x00181fff0e0d7589 */ /* 0x0000a600000e0000 */
        /* <DEDUP_REMOVED lines=20> */
.L_x_2922:
[----:B------:R-:W-:Y:S05]  /*2a600*/  BSYNC B1 ;  /* 0x0000000000017941 */ /* 0x000fea0003800000 */
.L_x_2921:
[----:B--23--:R2:W3:Y:S01]  /*2a610*/  SHFL.IDX PT, R13, R14, 0x1, 0x181f ;  /* 0x00381f000e0d7f89 */ /* 0x00c4e200000e0000 */
[----:B------:R-:W-:Y:S03]  /*2a620*/  BSSY B1, `(.L_x_2923) ;  /* 0x0000015000017945 */ /* 0x000fe60003800000 */
[----:B------:R2:W4:Y:S01]  /*2a630*/  SHFL.IDX PT, R11, R4, 0x1, 0x181f ;  /* 0x00381f00040b7f89 */ /* 0x00052200000e0000 */
[----:B------:R-:W-:Y:S05]  /*2a640*/  @P1 BRA `(.L_x_2924) ;  /* 0x0000000000481947 */ /* 0x000fea0003800000 */
[----:B------:R-:W-:Y:S01]  /*2a650*/  ULDC UR4, c[0x0][0xac8] ;  /* 0x0002b20000047ab9 */ /* 0x000fe20000000800 */
[----:B------:R-:W-:Y:S01]  /*2a660*/  ULDC.64 UR6, c[0x0][0x208] ;  /* 0x0000820000067ab9 */ /* 0x000fe20000000a00 */
        /* <DEDUP_REMOVED lines=16> */
.L_x_2924:
[----:B------:R-:W-:Y:S05]  /*2a770*/  BSYNC B1 ;  /* 0x0000000000017941 */ /* 0x000fea0003800000 */
.L_x_2923:
[----:B---3--:R3:W0:Y:S01]  /*2a780*/  SHFL.IDX PT, R13, R14, 0x2, 0x181f ;  /* 0x00581f000e0d7f89 */ /* 0x00862200000e0000 */
        /* <DEDUP_REMOVED lines=15> */
[----:B------:R0:W-:Y:S01]  /*2a880*/  @!P3 ST.E.128 desc[UR6][R2.64], RZ ;  /* 0x000000ff0200b985 */ /* 0x0001e2000c101d06 */
[----:B----4-:R-:W-:-:S02]  /*2a890*/  @!P1 LEA.HI.X R11, R19, R13, R219, 0x1, P4 ;  /* 0x0000000d130b9211 */ /* 0x010fc400020f0cdb */
[----:B------:R-:W-:Y:S01]  /*2a8a0*/  @!P0 LEA.HI.X R13, R22, R13, R218, 0x1, P6 ;  /* 0x0000000d160d8211 */ /* 0x000fe200030f0cda */
[----:B------:R0:W-:Y:S04]  /*2a8b0*/  @!P2 ST.E.128 desc[UR6][R8.64], RZ ;  /* 0x000000ff0800a985 */ /* 0x0001e8000c101d06 */
[----:B------:R0:W-:Y:S04]  /*2a8c0*/  @!P1 ST.E.128 desc[UR6][R10.64], RZ ;  /* 0x000000ff0a009985 */ /* 0x0001e8000c101d06 */
[----:B------:R0:W-:Y:S02]  /*2a8d0*/  @!P0 ST.E.128 desc[UR6][R12.64], RZ ;  /* 0x000000ff0c008985 */ /* 0x0001e4000c101d06 */
.L_x_2926:
[----:B------:R-:W-:Y:S05]  /*2a8e0*/  BSYNC B1 ;  /* 0x0000000000017941 */ /* 0x000fea0003800000 */
.L_x_2925:
        /* <DEDUP_REMOVED lines=23> */
.L_x_2915:
[----:B------:R-:W-:Y:S05]  /*2aa60*/  BSYNC B0 ;  /* 0x0000000000007941 */ /* 0x000fea0003800000 */
.L_x_2905:
[----:B------:R-:W-:Y:S02]  /*2aa70*/  ULDC UR4, c[0x0][0xc3c] ;  /* 0x00030f0000047ab9 */ /* 0x000fe40000000800 */
[----:B------:R-:W-:-:S13]  /*2aa80*/  ISETP.GE.AND P0, PT, R7, UR4, PT ;  /* 0x0000000407007c0c */ /* 0x000fda000bf06270 */
[----:B------:R-:W-:Y:S05]  /*2aa90*/  @!P0 BRA `(.L_x_2927) ;  /* 0xfffffd7000108947 */ /* 0x000fea000383ffff */
[----:B------:R-:W-:Y:S05]  /*2aaa0*/  BRA `(.L_x_2649) ;  /* 0x0000008000f47947 */ /* 0x000fea0003800000 */
.L_x_2647:
        /* <DEDUP_REMOVED lines=16> */
.L_x_2928:
        /* <DEDUP_REMOVED lines=44> */
.L_x_2932:
        /* <DEDUP_REMOVED lines=38> */
.L_x_2930:
        /* <DEDUP_REMOVED lines=13> */
.L_x_2933:
        /* <DEDUP_REMOVED lines=62> */
.L_x_2934:
[----:B------:R-:W0:Y:S01]  /*2b580*/  LDC.64 R2, c[0x0][0xc90] ;  /* 0x00032400ff027b82 */ /* 0x000e220000000a00 */
[----:B------:R-:W-:Y:S01]  /*2b590*/  ULDC.64 UR6, c[0x0][0x208] ;  /* 0x0000820000067ab9 */ /* 0x000fe20000000a00 */
        /* <DEDUP_REMOVED lines=60> */
.L_x_2935:
[----:B------:R-:W-:-:S05]  /*2b960*/  LOP3.LUT R25, RZ, R2, RZ, 0x33, !PT ;  /* 0x00000002ff197212 */ /* 0x000fca00078e33ff */
[----:B------:R-:W-:Y:S01]  /*2b970*/  IMAD.IADD R25, R6, 0x1, R25 ;  /* 0x0000000106197824 */ /* 0x000fe200078e0219 */
[----:B------:R-:W-:Y:S06]  /*2b980*/  BRA `(.L_x_2936) ;  /* 0x00000000000c7947 */ /* 0x000fec0003800000 */
.L_x_2931:
[----:B------:R-:W-:Y:S02]  /*2b990*/  IMAD.MOV.U32 R25, RZ, RZ, RZ ;  /* 0x000000ffff197224 */ /* 0x000fe400078e00ff */
[----:B------:R-:W-:Y:S02]  /*2b9a0*/  IMAD.U32 R24, RZ, RZ, UR6 ;  /* 0x00000006ff187e24 */ /* 0x000fe4000f8e00ff */
[----:B------:R-:W-:-:S07]  /*2b9b0*/  IMAD.MOV.U32 R26, RZ, RZ, RZ ;  /* 0x000000ffff1a7224 */ /* 0x000fce00078e00ff */
.L_x_2936:
[----:B------:R-:W-:-:S13]  /*2b9c0*/  ISETP.NE.AND P0, PT, R7, RZ, PT ;  /* 0x000000ff0700720c */ /* 0x000fda0003f05270 */
[----:B------:R-:W0:Y:S01]  /*2b9d0*/  @!P0 S2R R3, SR_CgaCtaId ;  /* 0x0000000000038919 */ /* 0x000e220000008800 */
[----:B------:R-:W-:-:S04]  /*2b9e0*/  @!P0 MOV R2, 0x400 ;  /* 0x0000040000028802 */ /* 0x000fc80000000f00 */
[----:B0-----:R-:W-:-:S05]  /*2b9f0*/  @!P0 LEA R2, R3, R2, 0x18 ;  /* 0x0000000203028211 */ /* 0x001fca00078ec0ff */
[----:B------:R1:W-:Y:S01]  /*2ba00*/  @!P0 STS.128 [R2+0x388d0], R24 ;  /* 0x0388d01802008388 */ /* 0x0003e20000000c00 */
[----:B------:R-:W-:Y:S06]  /*2ba10*/  BAR.ARV 0x5, 0x180 ;  /* 0x0146000000007b1d */ /* 0x000fec0000002000 */
.L_x_2929:
        /* <DEDUP_REMOVED lines=33> */
.L_x_3050:
        /* <DEDUP_REMOVED lines=8> */
[----:B-1----:R-:W-:Y:S01]  /*2bcb0*/  IMAD.MOV.U32 R12, RZ, RZ, RZ ;  /* 0x000000ffff0c7224 */ /* 0x002fe200078e00ff */
[----:B------:R-:W-:Y:S01]  /*2bcc0*/  ULDC.64 UR10, c[0x0][0x208] ;  /* 0x00008200000a7ab9 */ /* 0x000fe20000000a00 */
[----:B------:R-:W-:Y:S01]  /*2bcd0*/  ULDC.64 UR6, c[0x0][0xa10] ;  /* 0x0002840000067ab9 */ /* 0x000fe20000000a00 */
[----:B------:R-:W-:-:S02]  /*2bce0*/  ISETP.NE.AND.EX P0, PT, RZ, UR5, PT, P0 ;  /* 0x00000005ff007c0c */ /* 0x000fc4000bf05300 */
[----:B------:R-:W-:-:S04]  /*2bcf0*/  ISETP.NE.U32.AND P2, PT, RZ, UR8, PT ;  /* 0x00000008ff007c0c */ /* 0x000fc8000bf45070 */
[----:B------:R-:W-:Y:S02]  /*2bd00*/  ISETP.NE.AND.EX P2, PT, RZ, UR9, PT, P2 ;  /* 0x00000009ff007c0c */ /* 0x000fe4000bf45320 */
[----:B--2---:R-:W-:-:S05]  /*2bd10*/  SHF.R.S32.HI R0, RZ, 0x1f, R31 ;  /* 0x0000001fff007819 */ /* 0x004fca000001141f */
[C---:B------:R-:W-:Y:S01]  /*2bd20*/  @P0 LEA R2, P1, R31.reuse, UR4, 0x2 ;  /* 0x000000041f020c11 */ /* 0x040fe2000f8210ff */
[C---:B------:R-:W-:Y:S01]  /*2bd30*/  IMAD.SHL.U32 R17, R31.reuse, 0x4, RZ ;  /* 0x000000041f117824 */ /* 0x040fe200078e00ff */
[C-C-:B------:R-:W-:Y:S01]  /*2bd40*/  SHF.L.U64.HI R19, R31.reuse, 0x2, R0.reuse ;  /* 0x000000021f137819 */ /* 0x140fe20000010200 */
[----:B------:R0:W-:Y:S01]  /*2bd50*/  STL [R1+0x20], R0 ;  /* 0x0000200001007387 */ /* 0x0001e20000100800 */
[----:B------:R-:W-:Y:S01]  /*2bd60*/  @P0 LEA.HI.X R3, R31, UR5, R0, 0x2, P1 ;  /* 0x000000051f030c11 */ /* 0x000fe200088f1400 */
[----:B------:R-:W-:-:S04]  /*2bd70*/  ULDC.64 UR4, c[0x0][0xa00] ;  /* 0x0002800000047ab9 */ /* 0x000fc80000000a00 */
[----:B------:R1:W2:Y:S01]  /*2bd80*/  @P0 LDG.E R12, desc[UR10][R2.64] ;  /* 0x0000000a020c0981 */ /* 0x0002a2000c1e1900 */
[----:B------:R-:W-:Y:S01]  /*2bd90*/  ISETP.NE.U32.AND P0, PT, RZ, UR4, PT ;  /* 0x00000004ff007c0c */ /* 0x000fe2000bf05070 */
[----:B------:R-:W-:Y:S01]  /*2bda0*/  IMAD.MOV.U32 R35, RZ, RZ, RZ ;  /* 0x000000ffff237224 */ /* 0x000fe200078e00ff */
[----:B------:R-:W-:Y:S01]  /*2bdb0*/  ISETP.NE.U32.AND P1, PT, RZ, UR6, PT ;  /* 0x00000006ff007c0c */ /* 0x000fe2000bf25070 */
[----:B0-----:R-:W-:Y:S01]  /*2bdc0*/  IMAD.MOV.U32 R0, RZ, RZ, RZ ;  /* 0x000000ffff007224 */ /* 0x001fe200078e00ff */
[----:B------:R-:W-:Y:S02]  /*2bdd0*/  ISETP.NE.AND.EX P0, PT, RZ, UR5, PT, P0 ;  /* 0x00000005ff007c0c */ /* 0x000fe4000bf05300 */
[----:B------:R-:W-:Y:S02]  /*2bde0*/  ISETP.NE.AND.EX P1, PT, RZ, UR7, PT, P1 ;  /* 0x00000007ff007c0c */ /* 0x000fe4000bf25310 */
[C---:B------:R-:W-:Y:S02]  /*2bdf0*/  IADD3 R4, P4, R17.reuse, UR6, RZ ;  /* 0x0000000611047c10 */ /* 0x040fe4000ff9e0ff */
[----:B-1----:R-:W-:Y:S01]  /*2be00*/  IADD3 R2, P3, R17, UR4, RZ ;  /* 0x0000000411027c10 */ /* 0x002fe2000ff7e0ff */
[----:B------:R-:W-:Y:S01]  /*2be10*/  ULDC UR4, c[0x0][0x288] ;  /* 0x0000a20000047ab9 */ /* 0x000fe20000000800 */
[----:B------:R-:W-:-:S02]  /*2be20*/  IADD3.X R5, R19, UR7, RZ, P4, !PT ;  /* 0x0000000713057c10 */ /* 0x000fc4000a7fe4ff */
[----:B------:R-:W-:Y:S02]  /*2be30*/  IADD3.X R3, R19, UR5, RZ, P3, !PT ;  /* 0x0000000513037c10 */ /* 0x000fe40009ffe4ff */
[----:B------:R-:W-:Y:S01]  /*2be40*/  @P2 IADD3 R6, P3, R17, UR8, RZ ;  /* 0x0000000811062c10 */ /* 0x000fe2000ff7e0ff */
[----:B------:R-:W-:Y:S01]  /*2be50*/  IMAD.U32 R8, RZ, RZ, UR4 ;  /* 0x00000004ff087e24 */ /* 0x000fe2000f8e00ff */
[----:B------:R-:W-:Y:S01]  /*2be60*/  ULDC.64 UR4, c[0x0][0x418] ;  /* 0x0001060000047ab9 */ /* 0x000fe20000000a00 */
[----:B------:R-:W5:Y:S01]  /*2be70*/  @P0 LDG.E R35, desc[UR10][R2.64] ;  /* 0x0000000a02230981 */ /* 0x000f62000c1e1900 */
[----:B------:R-:W-:-:S03]  /*2be80*/  @P2 IADD3.X R7, R19, UR9, RZ, P3, !PT ;  /* 0x0000000913072c10 */ /* 0x000fc60009ffe4ff */
[----:B------:R-:W5:Y:S04]  /*2be90*/  @P1 LDG.E R0, desc[UR10][R4.64] ;  /* 0x0000000a04001981 */ /* 0x000f68000c1e1900 */
[----:B------:R0:W3:Y:S01]  /*2bea0*/  @P2 LDG.E R8, desc[UR10][R6.64] ;  /* 0x0000000a06082981 */ /* 0x0000e2000c1e1900 */
[----:B------:R-:W-:-:S03]  /*2beb0*/  UISETP.NE.U32.AND UP0, UPT, UR4, URZ, UPT ;  /* 0x0000003f0400728c */ /* 0x000fc6000bf05070 */
[----:B------:R-:W-:Y:S01]  /*2bec0*/  ULDC UR4, c[0x0][0x424] ;  /* 0x0001090000047ab9 */ /* 0x000fe20000000800 */
[----:B------:R-:W-:-:S03]  /*2bed0*/  UISETP.NE.AND.EX UP0, UPT, UR5, URZ, UPT, UP0 ;  /* 0x0000003f0500728c */ /* 0x000fc6000bf05300 */
[----:B------:R-:W-:Y:S01]  /*2bee0*/  ULDC UR5, c[0x0][0x2f0] ;  /* 0x0000bc0000057ab9 */ /* 0x000fe20000000800 */
[----:B------:R-:W-:-:S04]  /*2bef0*/  USEL UR4, UR4, 0x1, UP0 ;  /* 0x0000000104047887 */ /* 0x000fc80008000000 */
[----:B------:R-:W-:-:S03]  /*2bf00*/  UIMAD UR4, UR4, UR5, URZ ;  /* 0x00000005040472a4 */ /* 0x000fc6000f8e023f */
[----:B------:R-:W-:Y:S02]  /*2bf10*/  ULDC UR5, c[0x0][0x348] ;  /* 0x0000d20000057ab9 */ /* 0x000fe40000000800 */
[----:B0-----:R-:W-:Y:S01]  /*2bf20*/  IMAD.U32 R6, RZ, RZ, UR5 ;  /* 0x00000005ff067e24 */ /* 0x001fe2000f8e00ff */
[----:B---3--:R0:W-:Y:S01]  /*2bf30*/  STL [R1+0x1c], R8 ;  /* 0x00001c0801007387 */ /* 0x0081e20000100800 */
[----:B------:R-:W-:-:S03]  /*2bf40*/  IMAD.MOV.U32 R11, RZ, RZ, R8 ;  /* 0x000000ffff0b7224 */ /* 0x000fc600078e0008 */
[----:B--2---:R1:W-:Y:S01]  /*2bf50*/  STL [R1+0x10], R12 ;  /* 0x0000100c01007387 */ /* 0x0043e20000100800 */
[----:B0-----:R-:W-:Y:S01]  /*2bf60*/  IMAD.U32 R8, RZ, RZ, UR4 ;  /* 0x00000004ff087e24 */ /* 0x001fe2000f8e00ff */
[----:B----4-:R-:W-:Y:S06]  /*2bf70*/  @P2 BRA `(.L_x_2938) ;  /* 0x0000000000182947 */ /* 0x010fec0003800000 */
[----:B------:R-:W-:Y:S05]  /*2bf80*/  @!P0 BRA `(.L_x_2938) ;  /* 0x0000000000148947 */ /* 0x000fea0003800000 */
[----:B------:R-:W-:Y:S02]  /*2bf90*/  ULDC.64 UR4, c[0x0][0x208] ;  /* 0x0000820000047ab9 */ /* 0x000fe40000000a00 */
[----:B------:R-:W2:Y:S04]  /*2bfa0*/  LDG.E R10, desc[UR4][R2.64] ;  /* 0x00000004020a7981 */ /* 0x000ea8000c1e1900 */
[----:B------:R-:W2:Y:S02]  /*2bfb0*/  LDG.E R7, desc[UR4][R2.64+0x4] ;  /* 0x0000040402077981 */ /* 0x000ea4000c1e1900 */
[----:B--2---:R-:W-:-:S05]  /*2bfc0*/  IMAD.IADD R11, R7, 0x1, -R10 ;  /* 0x00000001070b7824 */ /* 0x004fca00078e0a0a */
[----:B------:R0:W-:Y:S02]  /*2bfd0*/  STL [R1+0x1c], R11 ;  /* 0x00001c0b01007387 */ /* 0x0001e40000100800 */
.L_x_2938:
[----:B------:R-:W-:Y:S01]  /*2bfe0*/  ULDC.64 UR4, c[0x0][0xa20] ;  /* 0x0002880000047ab9 */ /* 0x000fe20000000a00 */
[C---:B------:R-:W-:Y:S01]  /*2bff0*/  LOP3.LUT R2, R26.reuse, 0xff000000, RZ, 0xc0, !PT ;  /* 0xff0000001a027812 */ /* 0x040fe200078ec0ff */
[----:B------:R-:W-:Y:S01]  /*2c000*/  IMAD.MOV.U32 R32, RZ, RZ, R31 ;  /* 0x000000ffff207224 */ /* 0x000fe200078e001f */
[----:B------:R-:W-:Y:S02]  /*2c010*/  ISETP.NE.U32.AND P0, PT, RZ, UR4, PT ;  /* 0x00000004ff007c0c */ /* 0x000fe4000bf05070 */
[----:B------:R-:W-:Y:S02]  /*2c020*/  SHF.R.U32.HI R2, RZ, 0x8, R2 ;  /* 0x00000008ff027819 */ /* 0x000fe40000011602 */
[----:B------:R-:W-:Y:S02]  /*2c030*/  ISETP.NE.AND.EX P0, PT, RZ, UR5, PT, P0 ;  /* 0x00000005ff007c0c */ /* 0x000fe4000bf05300 */
[C---:B------:R-:W-:Y:S02]  /*2c040*/  LOP3.LUT R7, R26.reuse, 0xff0000, RZ, 0xc0, !PT ;  /* 0x00ff00001a077812 */ /* 0x040fe400078ec0ff */
        /* <DEDUP_REMOVED lines=8> */
.L_x_2939:
[----:B------:R-:W-:Y:S02]  /*2c0d0*/  ULDC.64 UR4, c[0x0][0xa08] ;  /* 0x0002820000047ab9 */ /* 0x000fe40000000a00 */
[----:B------:R-:W-:-:S04]  /*2c0e0*/  ISETP.NE.U32.AND P0, PT, RZ, UR4, PT ;  /* 0x00000004ff007c0c */ /* 0x000fc8000bf05070 */
[----:B------:R-:W-:-:S13]  /*2c0f0*/  ISETP.NE.AND.EX P0, PT, RZ, UR5, PT, P0 ;  /* 0x00000005ff007c0c */ /* 0x000fda000bf05300 */
[----:B------:R-:W-:Y:S05]  /*2c100*/  @!P0 BRA `(.L_x_2940) ;  /* 0x0000000000188947 */ /* 0x000fea0003800000 */
[----:B------:R-:W2:Y:S01]  /*2c110*/  LDC.64 R2, c[0x0][0xa08] ;  /* 0x00028200ff027b82 */ /* 0x000ea20000000a00 */
[----:B------:R-:W-:Y:S01]  /*2c120*/  ULDC.64 UR4, c[0x0][0x208] ;  /* 0x0000820000047ab9 */ /* 0x000fe20000000a00 */
[----:B--2---:R-:W-:-:S05]  /*2c130*/  IMAD.WIDE R2, R32, 0x4, R2 ;  /* 0x0000000420027825 */ /* 0x004fca00078e0202 */
[----:B------:R-:W2:Y:S04]  /*2c140*/  LDG.E R8, desc[UR4][R2.64] ;  /* 0x0000000402087981 */ /* 0x000ea8000c1e1900 */
[----:B------:R-:W2:Y:S02]  /*2c150*/  LDG.E R9, desc[UR4][R2.64+0x4] ;  /* 0x0000040402097981 */ /* 0x000ea4000c1e1900 */
[----:B--2---:R-:W-:-:S07]  /*2c160*/  IMAD.IADD R8, R9, 0x1, -R8 ;  /* 0x0000000109087824 */ /* 0x004fce00078e0a08 */
.L_x_2940:
[----:B------:R-:W-:Y:S01]  /*2c170*/  ULDC.64 UR4, c[0x0][0x208] ;  /* 0x0000820000047ab9 */ /* 0x000fe20000000a00 */
[----:B--2---:R-:W2:Y:S01]  /*2c180*/  LDC R3, c[0x0][0x448] ;  /* 0x00011200ff037b82 */ /* 0x004ea20000000800 */
[----:B------:R-:W3:Y:S04]  /*2c190*/  @P1 LDG.E R2, desc[UR4][R4.64] ;  /* 0x0000000404021981 */ /* 0x000ee8000c1e1900 */
[----:B------:R4:W3:Y:S01]  /*2c1a0*/  @P1 LDG.E R5, desc[UR4][R4.64+0x4] ;  /* 0x0000040404051981 */ /* 0x0008e2000c1e1900 */
[----:B-----5:R-:W-:Y:S01]  /*2c1b0*/  IMAD.IADD R8, R8, 0x1, -R12 ;  /* 0x0000000108087824 */ /* 0x020fe200078e0a0c */
[----:B------:R-:W-:Y:S01]  /*2c1c0*/  BSSY B0, `(.L_x_2941) ;  /* 0x0000037000007945 */ /* 0x000fe20003800000 */
[----:B------:R-:W-:Y:S02]  /*2c1d0*/  LOP3.LUT R21, R7, 0xff, RZ, 0xc0, !PT ;  /* 0x000000ff07157812 */ /* 0x000fe400078ec0ff */
[----:B--2---:R-:W-:-:S13]  /*2c1e0*/  ISETP.NE.AND P0, PT, R3, 0x1, PT ;  /* 0x000000010300780c */ /* 0x004fda0003f05270 */
[----:B----4-:R-:W2:Y:S08]  /*2c1f0*/  @P0 LDC R4, c[0x0][0x44c] ;  /* 0x00011300ff040b82 */ /* 0x010eb00000000800 */
[----:B------:R-:W4:Y:S01]  /*2c200*/  @P0 LDC R3, c[0x0][0x450] ;  /* 0x00011400ff030b82 */ /* 0x000f220000000800 */
[----:B---3--:R-:W-:Y:S02]  /*2c210*/  @P1 IMAD.IADD R6, R5, 0x1, -R2 ;  /* 0x0000000105061824 */ /* 0x008fe400078e0a02 */
[----:B------:R-:W-:-:S04]  /*2c220*/  IMAD.SHL.U32 R2, R25, 0x80, RZ ;  /* 0x0000008019027824 */ /* 0x000fc800078e00ff */
[----:B------:R-:W-:-:S04]  /*2c230*/  VIADD R2, R2, 0x7f ;  /* 0x0000007f02027836 */ /* 0x000fc80000000000 */
[----:B--2---:R-:W-:-:S05]  /*2c240*/  @P0 IMAD.HI.U32 R4, R2, R4, RZ ;  /* 0x0000000402040227 */ /* 0x004fca00078e00ff */
[----:B----4-:R-:W-:Y:S01]  /*2c250*/  @P0 SHF.R.U32.HI R2, RZ, R3, R4 ;  /* 0x00000003ff020219 */ /* 0x010fe20000011604 */
[----:B------:R-:W-:Y:S01]  /*2c260*/  IMAD.IADD R3, R8, 0x1, R6 ;  /* 0x0000000108037824 */ /* 0x000fe200078e0206 */
[----:B------:R-:W-:-:S03]  /*2c270*/  SHF.R.U32.HI R4, RZ, 0x10, R7 ;  /* 0x00000010ff047819 */ /* 0x000fc60000011607 */
[C---:B------:R-:W-:Y:S01]  /*2c280*/  VIADD R20, R3.reuse, 0x4f ;  /* 0x0000004f03147836 */ /* 0x040fe20000000000 */
[----:B------:R-:W-:Y:S01]  /*2c290*/  IADD3 R5, R3, 0x50, -R11 ;  /* 0x0000005003057810 */ /* 0x000fe20007ffe80b */
[----:B------:R2:W-:Y:S02]  /*2c2a0*/  STL [R1+0x8], R3 ;  /* 0x0000080301007387 */ /* 0x0005e40000100800 */
[----:B------:R-:W-:-:S04]  /*2c2b0*/  IMAD.HI R20, R20, 0x66666667, RZ ;  /* 0x6666666714147827 */ /* 0x000fc800078e02ff */
[----:B------:R-:W-:-:S04]  /*2c2c0*/  IMAD.IADD R2, R5, 0x1, R2 ;  /* 0x0000000105027824 */ /* 0x000fc800078e0202 */
[----:B------:R-:W-:Y:S01]  /*2c2d0*/  IMAD.HI R2, R2, 0x66666667, RZ ;  /* 0x6666666702027827 */ /* 0x000fe200078e02ff */
[----:B--2---:R-:W-:-:S04]  /*2c2e0*/  SHF.R.U32.HI R3, RZ, 0x1f, R20 ;  /* 0x0000001fff037819 */ /* 0x004fc80000011614 */
[----:B------:R-:W-:Y:S02]  /*2c2f0*/  LEA.HI.SX32 R20, R20, R3, 0x1b ;  /* 0x0000000314147211 */ /* 0x000fe400078fdaff */
[----:B------:R-:W-:-:S04]  /*2c300*/  SHF.R.U32.HI R3, RZ, 0x1f, R2 ;  /* 0x0000001fff037819 */ /* 0x000fc80000011602 */
[----:B------:R-:W-:Y:S01]  /*2c310*/  LEA.HI.SX32 R3, R2, R3, 0x1b ;  /* 0x0000000302037211 */ /* 0x000fe200078fdaff */
[----:B------:R-:W-:-:S03]  /*2c320*/  IMAD.MOV.U32 R2, RZ, RZ, RZ ;  /* 0x000000ffff027224 */ /* 0x000fc600078e00ff */
[----:B------:R-:W-:-:S04]  /*2c330*/  VIMNMX R9, R20, R3, PT ;  /* 0x0000000314097248 */ /* 0x000fc80003fe0100 */
[----:B------:R-:W-:-:S13]  /*2c340*/  ISETP.GE.AND P0, PT, R9, 0x1, PT ;  /* 0x000000010900780c */ /* 0x000fda0003f06270 */
[----:B------:R-:W-:Y:S05]  /*2c350*/  @!P0 BRA `(.L_x_2942) ;  /* 0x0000000000748947 */ /* 0x000fea0003800000 */
[----:B------:R-:W-:Y:S01]  /*2c360*/  ISETP.NE.AND P0, PT, R4, RZ, PT ;  /* 0x000000ff0400720c */ /* 0x000fe20003f05270 */
[----:B------:R-:W-:-:S03]  /*2c370*/  ULDC UR4, c[0x0][0x9f0] ;  /* 0x00027c0000047ab9 */ /* 0x000fc60000000800 */
[----:B------:R-:W-:-:S04]  /*2c380*/  SEL R7, R4, UR4, P0 ;  /* 0x0000000404077c07 */ /* 0x000fc80008000000 */
[----:B------:R-:W-:Y:S02]  /*2c390*/  IABS R10, R7 ;  /* 0x00000007000a7213 */ /* 0x000fe40000000000 */
[----:B0-----:R-:W-:Y:S02]  /*2c3a0*/  IADD3 R11, R7, -0x1, R9 ;  /* 0xffffffff070b7810 */ /* 0x001fe40007ffe009 */
[----:B------:R-:W0:Y:S08]  /*2c3b0*/  I2F.RP R2, R10 ;  /* 0x0000000a00027306 */ /* 0x000e300000209400 */
[----:B0-----:R-:W0:Y:S02]  /*2c3c0*/  MUFU.RCP R2, R2 ;  /* 0x0000000200027308 */ /* 0x001e240000001000 */
[----:B0-----:R-:W-:-:S06]  /*2c3d0*/  VIADD R2, R2, 0xffffffe ;  /* 0x0ffffffe02027836 */ /* 0x001fcc0000000000 */
[----:B------:R0:W2:Y:S02]  /*2c3e0*/  F2I.FTZ.U32.TRUNC.NTZ R3, R2 ;  /* 0x0000000200037305 */ /* 0x0000a4000021f000 */
[----:B0-----:R-:W-:-:S04]  /*2c3f0*/  LOP3.LUT R2, R11, R7, RZ, 0x3c, !PT ;  /* 0x000000070b027212 */ /* 0x001fc800078e3cff */
[----:B------:R-:W-:Y:S01]  /*2c400*/  ISETP.GE.AND P3, PT, R2, RZ, PT ;  /* 0x000000ff0200720c */ /* 0x000fe20003f66270 */
[----:B--2---:R-:W-:-:S04]  /*2c410*/  IMAD.MOV R2, RZ, RZ, -R3 ;  /* 0x000000ffff027224 */ /* 0x004fc800078e0a03 */
[----:B-1----:R-:W-:Y:S02]  /*2c420*/  IMAD R12, R2, R10, RZ ;  /* 0x0000000a020c7224 */ /* 0x002fe400078e02ff */
[----:B------:R-:W-:-:S04]  /*2c430*/  IMAD.MOV.U32 R2, RZ, RZ, RZ ;  /* 0x000000ffff027224 */ /* 0x000fc800078e00ff */
[----:B------:R-:W-:Y:S01]  /*2c440*/  IMAD.HI.U32 R12, R3, R12, R2 ;  /* 0x0000000c030c7227 */ /* 0x000fe200078e0002 */
[----:B------:R-:W-:Y:S02]  /*2c450*/  IABS R2, R7 ;  /* 0x0000000700027213 */ /* 0x000fe40000000000 */
[----:B------:R-:W-:-:S03]  /*2c460*/  IABS R3, R11 ;  /* 0x0000000b00037213 */ /* 0x000fc60000000000 */
[----:B------:R-:W-:-:S04]  /*2c470*/  IMAD.MOV R2, RZ, RZ, -R2 ;  /* 0x000000ffff027224 */ /* 0x000fc800078e0a02 */
        /* <DEDUP_REMOVED lines=11> */
.L_x_2942:
[----:B------:R-:W-:Y:S05]  /*2c530*/  BSYNC B0 ;  /* 0x0000000000007941 */ /* 0x000fea0003800000 */
.L_x_2941:
[-C--:B------:R-:W-:Y:S01]  /*2c540*/  IMAD R3, R21, R2.reuse, RZ ;  /* 0x0000000215037224 */ /* 0x080fe200078e02ff */
[----:B------:R-:W-:Y:S04]  /*2c550*/  BSSY B0, `(.L_x_2943) ;  /* 0x0000191000007945 */ /* 0x000fe80003800000 */
        /* <DEDUP_REMOVED lines=16> */
[----:B------:R-:W-:Y:S01]  /*2c660*/  UMOV UR4, 0xffffffff ;  /* 0xffffffff00047882 */ /* 0x000fe20000000000 */
[----:B------:R-:W-:Y:S02]  /*2c670*/  SEL R2, R32, RZ, !P1 ;  /* 0x000000ff20027207 */ /* 0x000fe40004800000 */
[----:B------:R-:W-:Y:S05]  /*2c680*/  BRA.DIV UR4, `(.L_x_2945) ;  /* 0x0000008604387947 */ /* 0x000fea000b800000 */
[----:B------:R-:W2:Y:S02]  /*2c690*/  S2R R7, SR_TID.X ;  /* 0x0000000000077919 */ /* 0x000ea40000002100 */
[----:B--2---:R-:W-:-:S04]  /*2c6a0*/  SHF.R.U32.HI R7, RZ, 0x5, R7 ;  /* 0x00000005ff077819 */ /* 0x004fc80000011607 */
[----:B------:R-:W-:-:S05]  /*2c6b0*/  LOP3.LUT R7, R7, 0x3, RZ, 0xc0, !PT ;  /* 0x0000000307077812 */ /* 0x000fca00078ec0ff */
[----:B------:R2:W3:Y:S02]  /*2c6c0*/  SHFL.IDX PT, R14, R7, RZ, 0x1f ;  /* 0x00001fff070e7589 */ /* 0x0004e400000e0000 */
.L_x_3154:
[----:B---3--:R-:W-:Y:S02]  /*2c6d0*/  ISETP.NE.AND P0, PT, R14, RZ, PT ;  /* 0x000000ff0e00720c */ /* 0x008fe40003f05270 */
[----:B------:R-:W-:-:S11]  /*2c6e0*/  PLOP3.LUT P6, PT, PT, PT, PT, 0x8, 0x0 ;  /* 0x000000000000781c */ /* 0x000fd60003fce170 */
[----:B------:R-:W-:Y:S05]  /*2c6f0*/  @P0 BRA `(.L_x_2946) ;  /* 0x00000000000c0947 */ /* 0x000fea0003800000 */
[----:B------:R-:W-:-:S03]  /*2c700*/  UMOV UR4, 0xffffffff ;  /* 0xffffffff00047882 */ /* 0x000fc60000000000 */
[----:B------:R-:W-:Y:S05]  /*2c710*/  BRA.DIV UR4, `(.L_x_2947) ;  /* 0x0000008604487947 */ /* 0x000fea000b800000 */
[----:B------:R-:W-:-:S13]  /*2c720*/  ELECT P6, URZ, PT ;  /* 0x00000000003f782f */ /* 0x000fda00038c0000 */
.L_x_2946:
[----:B--2---:R-:W2:Y:S01]  /*2c730*/  LDL R7, [R1+0x2c] ;  /* 0x00002c0001077983 */ /* 0x004ea20000100800 */
[----:B------:R-:W-:Y:S01]  /*2c740*/  BSSY B1, `(.L_x_2948) ;  /* 0x0000008000017945 */ /* 0x000fe20003800000 */
[----:B--2---:R-:W-:-:S05]  /*2c750*/  VIADD R7, R7, 0x1 ;  /* 0x0000000107077836 */ /* 0x004fca0000000000 */
[----:B------:R-:W-:-:S04]  /*2c760*/  LEA.HI R8, R7, R7, RZ, 0x1 ;  /* 0x0000000707087211 */ /* 0x000fc800078f08ff */
[----:B------:R-:W-:-:S05]  /*2c770*/  LOP3.LUT R8, R8, 0xfffffffe, RZ, 0xc0, !PT ;  /* 0xfffffffe08087812 */ /* 0x000fca00078ec0ff */
[----:B------:R-:W-:-:S05]  /*2c780*/  IMAD.IADD R7, R7, 0x1, -R8 ;  /* 0x0000000107077824 */ /* 0x000fca00078e0a08 */
[----:B------:R-:W-:-:S04]  /*2c790*/  SHF.L.U32 R7, R7, 0x1f, RZ ;  /* 0x0000001f07077819 */ /* 0x000fc800000006ff */
[----:B------:R-:W2:Y:S02]  /*2c7a0*/  SYNCS.PHASECHK.TRANS64.TRYWAIT P0, [R16+URZ+0x38820], R7 ;  /* 0x03882007100075a7 */ /* 0x000ea4000800017f */
[----:B--2---:R-:W-:Y:S05]  /*2c7b0*/  @!P0 BRA `(.L_x_2949) ;  /* 0x0000008400408947 */ /* 0x004fea0003800000 */
.L_x_3157:
[----:B------:R-:W-:Y:S05]  /*2c7c0*/  BSYNC B1 ;  /* 0x0000000000017941 */ /* 0x000fea0003800000 */
.L_x_2948:
[----:B------:R-:W-:Y:S04]  /*2c7d0*/  BSSY B1, `(.L_x_2950) ;  /* 0x00000ab000017945 */ /* 0x000fe80003800000 */
[----:B------:R-:W-:Y:S05]  /*2c7e0*/  @!P6 BRA `(.L_x_2951) ;  /* 0x0000000800a4e947 */ /* 0x000fea0003800000 */
[----:B0-----:R-:W-:Y:S01]  /*2c7f0*/  IMAD R11, R28, 0x8, R16 ;  /* 0x000000081c0b7824 */ /* 0x001fe200078e0210 */
[----:B------:R-:W-:Y:S01]  /*2c800*/  SHF.L.U32 R10, R30, 0x1f, RZ ;  /* 0x0000001f1e0a7819 */ /* 0x000fe200000006ff */
[----:B------:R-:W0:Y:S01]  /*2c810*/  S2R R8, SR_TID.X ;  /* 0x0000000000087919 */ /* 0x000e220000002100 */
[----:B------:R-:W-:Y:S02]  /*2c820*/  BSSY B2, `(.L_x_2952) ;  /* 0x0000005000027945 */ /* 0x000fe40003800000 */
[----:B------:R-:W3:Y:S01]  /*2c830*/  SYNCS.PHASECHK.TRANS64.TRYWAIT P0, [R11+URZ+0x388a0], R10 ;  /* 0x0388a00a0b0075a7 */ /* 0x000ee2000800017f */
[----:B0-----:R-:W-:-:S04]  /*2c840*/  LOP3.LUT R8, R8, 0x7f, RZ, 0xc0, !PT ;  /* 0x0000007f08087812 */ /* 0x001fc800078ec0ff */
[----:B------:R-:W-:Y:S01]  /*2c850*/  ISETP.NE.AND P1, PT, R8, RZ, PT ;  /* 0x000000ff0800720c */ /* 0x000fe20003f25270 */
[----:B---3--:R-:W-:-:S12]  /*2c860*/  @!P0 BRA `(.L_x_2953) ;  /* 0x0000008400288947 */ /* 0x008fd80003800000 */
.L_x_3158:
[----:B------:R-:W-:Y:S05]  /*2c870*/  BSYNC B2 ;  /* 0x0000000000027941 */ /* 0x000fea0003800000 */
.L_x_2952:
[----:B------:R-:W-:Y:S04]  /*2c880*/  BSSY B2, `(.L_x_2954) ;  /* 0x0000009000027945 */ /* 0x000fe80003800000 */
[----:B------:R-:W-:Y:S05]  /*2c890*/  @P1 BRA `(.L_x_2955) ;  /* 0x00000000001c1947 */ /* 0x000fea0003800000 */
[----:B------:R-:W3:Y:S01]  /*2c8a0*/  S2R R8, SR_TID.X ;  /* 0x0000000000087919 */ /* 0x000ee20000002100 */
[----:B--2---:R-:W-:-:S04]  /*2c8b0*/  IMAD.MOV.U32 R7, RZ, RZ, 0xa000 ;  /* 0x0000a000ff077424 */ /* 0x004fc800078e00ff */
[----:B------:R4:W-:Y:S01]  /*2c8c0*/  SYNCS.ARRIVE.TRANS64 RZ, [R11+URZ+0x38890], R7 ;  /* 0x038890070bff79a7 */ /* 0x0009e2000800003f */
[----:B---3--:R-:W-:-:S04]  /*2c8d0*/  LOP3.LUT R8, R8, 0x1f, RZ, 0xc0, !PT ;  /* 0x0000001f08087812 */ /* 0x008fc800078ec0ff */
[----:B------:R-:W-:-:S13]  /*2c8e0*/  ISETP.NE.AND P0, PT, R8, RZ, PT ;  /* 0x000000ff0800720c */ /* 0x000fda0003f05270 */
[----:B----4-:R-:W-:Y:S05]  /*2c8f0*/  @!P0 BRA `(.L_x_2955) ;  /* 0x0000000000048947 */ /* 0x010fea0003800000 */
[----:B------:R-:W-:Y:S01]  /*2c900*/  BPT.TRAP 0x1 ;  /* 0x000000040000795c */ /* 0x000fe20000300000 */
.L_x_2955:
[----:B------:R-:W-:Y:S05]  /*2c910*/  BSYNC B2 ;  /* 0x0000000000027941 */ /* 0x000fea0003800000 */
.L_x_2954:
[----:B--2---:R-:W-:Y:S01]  /*2c920*/  IMAD.MOV.U32 R7, RZ, RZ, RZ ;  /* 0x000000ffff077224 */ /* 0x004fe200078e00ff */
        /* <DEDUP_REMOVED lines=9> */
[----:B-1----:R-:W-:Y:S01]  /*2c9c0*/  VIADD R12, R9, 0x24400 ;  /* 0x00024400090c7836 */ /* 0x002fe20000000000 */
[----:B------:R-:W-:-:S09]  /*2c9d0*/  UMOV UR7, 0x12f00000 ;  /* 0x12f0000000077882 */ /* 0x000fd20000000000 */
.L_x_2956:
        /* <DEDUP_REMOVED lines=16> */
.L_x_2957:
        /* <DEDUP_REMOVED lines=16> */
.L_x_2958:
        /* <DEDUP_REMOVED lines=16> */
.L_x_2959:
        /* <DEDUP_REMOVED lines=13> */
.L_x_3159:
[----:B------:R-:W-:Y:S05]  /*2cdb0*/  BSYNC B2 ;  /* 0x0000000000027941 */ /* 0x000fea0003800000 */
.L_x_2960:
[----:B------:R-:W-:Y:S01]  /*2cdc0*/  BSSY B2, `(.L_x_2962) ;  /* 0x000000b000027945 */ /* 0x000fe20003800000 */
[----:B------:R-:W-:Y:S02]  /*2cdd0*/  IMAD.MOV.U32 R12, RZ, RZ, 0x0 ;  /* 0x00000000ff0c7424 */ /* 0x000fe400078e00ff */
[----:B------:R-:W-:Y:S01]  /*2cde0*/  IMAD.MOV.U32 R13, RZ, RZ, 0x12f00000 ;  /* 0x12f00000ff0d7424 */ /* 0x000fe200078e00ff */
[----:B------:R-:W-:Y:S06]  /*2cdf0*/  @P1 BRA `(.L_x_2963) ;  /* 0x00000000001c1947 */ /* 0x000fec0003800000 */
[----:B01----:R-:W0:Y:S01]  /*2ce00*/  S2R R10, SR_TID.X ;  /* 0x00000000000a7919 */ /* 0x003e220000002100 */
[----:B------:R-:W-:-:S04]  /*2ce10*/  IMAD.MOV.U32 R7, RZ, RZ, 0xa000 ;  /* 0x0000a000ff077424 */ /* 0x000fc800078e00ff */
[----:B------:R2:W-:Y:S01]  /*2ce20*/  SYNCS.ARRIVE.TRANS64 RZ, [R11+URZ+0x388b0], R7 ;  /* 0x0388b0070bff79a7 */ /* 0x0005e2000800003f */
[----:B0-----:R-:W-:-:S04]  /*2ce30*/  LOP3.LUT R10, R10, 0x1f, RZ, 0xc0, !PT ;  /* 0x0000001f0a0a7812 */ /* 0x001fc800078ec0ff */
[----:B------:R-:W-:-:S13]  /*2ce40*/  ISETP.NE.AND P0, PT, R10, RZ, PT ;  /* 0x000000ff0a00720c */ /* 0x000fda0003f05270 */
[----:B--2---:R-:W-:Y:S05]  /*2ce50*/  @!P0 BRA `(.L_x_2963) ;  /* 0x0000000000048947 */ /* 0x004fea0003800000 */
[----:B------:R-:W-:Y:S01]  /*2ce60*/  BPT.TRAP 0x1 ;  /* 0x000000040000795c */ /* 0x000fe20000300000 */
.L_x_2963:
[----:B------:R-:W-:Y:S05]  /*2ce70*/  BSYNC B2 ;  /* 0x0000000000027941 */ /* 0x000fea0003800000 */
.L_x_2962:
        /* <DEDUP_REMOVED lines=9> */
.L_x_2964:
        /* <DEDUP_REMOVED lines=15> */
.L_x_2965:
        /* <DEDUP_REMOVED lines=15> */
.L_x_2966:
        /* <DEDUP_REMOVED lines=15> */
.L_x_2967:
        /* <DEDUP_REMOVED lines=9> */
[----:B---3--:R-:W-:Y:S05]  /*2d270*/  @P0 BRA.U.ANY `(.L_x_2967) ;  /* 0xfffffffd00d80947 */ /* 0x008fea000393ffff */
.L_x_2951:
[----:B------:R-:W-:Y:S05]  /*2d280*/  BSYNC B1 ;  /* 0x0000000000017941 */ /* 0x000fea0003800000 */
.L_x_2950:
        /* <DEDUP_REMOVED lines=9> */
.L_x_2986:
[----:B------:R-:W-:Y:S05]  /*2d320*/  YIELD ;  /* 0x0000000000007946 */ /* 0x000fea0003800000 */
[----:B------:R-:W-:Y:S04]  /*2d330*/  BSSY B1, `(.L_x_2968) ;  /* 0x00000aa000017945 */ /* 0x000fe80003800000 */
[----:B------:R-:W-:Y:S05]  /*2d340*/  @!P6 BRA `(.L_x_2969) ;  /* 0x0000000800a0e947 */ /* 0x000fea0003800000 */
[----:B------:R-:W-:Y:S01]  /*2d350*/  IMAD R10, R28, 0x8, R16 ;  /* 0x000000081c0a7824 */ /* 0x000fe200078e0210 */
[----:B------:R-:W-:Y:S01]  /*2d360*/  SHF.L.U32 R9, R30, 0x1f, RZ ;  /* 0x0000001f1e097819 */ /* 0x000fe200000006ff */
[----:B------:R-:W0:Y:S01]  /*2d370*/  S2R R3, SR_TID.X ;  /* 0x0000000000037919 */ /* 0x000e220000002100 */
[----:B------:R-:W-:Y:S02]  /*2d380*/  BSSY B2, `(.L_x_2970) ;  /* 0x0000005000027945 */ /* 0x000fe40003800000 */
[----:B------:R-:W3:Y:S01]  /*2d390*/  SYNCS.PHASECHK.TRANS64.TRYWAIT P1, [R10+URZ+0x388a0], R9 ;  /* 0x0388a0090a0075a7 */ /* 0x000ee2000802017f */
[----:B0-----:R-:W-:-:S04]  /*2d3a0*/  LOP3.LUT R3, R3, 0x7f, RZ, 0xc0, !PT ;  /* 0x0000007f03037812 */ /* 0x001fc800078ec0ff */
[----:B------:R-:W-:Y:S01]  /*2d3b0*/  ISETP.NE.AND P2, PT, R3, RZ, PT ;  /* 0x000000ff0300720c */ /* 0x000fe20003f45270 */
[----:B---3--:R-:W-:-:S12]  /*2d3c0*/  @!P1 BRA `(.L_x_2971) ;  /* 0x0000007800789947 */ /* 0x008fd80003800000 */
.L_x_3160:
[----:B------:R-:W-:Y:S05]  /*2d3d0*/  BSYNC B2 ;  /* 0x0000000000027941 */ /* 0x000fea0003800000 */
.L_x_2970:
[----:B------:R-:W-:Y:S04]  /*2d3e0*/  BSSY B2, `(.L_x_2972) ;  /* 0x0000009000027945 */ /* 0x000fe80003800000 */
[----:B------:R-:W-:Y:S05]  /*2d3f0*/  @P2 BRA `(.L_x_2973) ;  /* 0x00000000001c2947 */ /* 0x000fea0003800000 */
[----:B--2---:R-:W2:Y:S01]  /*2d400*/  S2R R7, SR_TID.X ;  /* 0x0000000000077919 */ /* 0x004ea20000002100 */
[----:B------:R-:W-:-:S04]  /*2d410*/  IMAD.MOV.U32 R3, RZ, RZ, 0xa000 ;  /* 0x0000a000ff037424 */ /* 0x000fc800078e00ff */
[----:B------:R3:W-:Y:S01]  /*2d420*/  SYNCS.ARRIVE.TRANS64 RZ, [R10+URZ+0x38890], R3 ;  /* 0x038890030aff79a7 */ /* 0x0007e2000800003f */
[----:B--2---:R-:W-:-:S04]  /*2d430*/  LOP3.LUT R7, R7, 0x1f, RZ, 0xc0, !PT ;  /* 0x0000001f07077812 */ /* 0x004fc800078ec0ff */
[----:B------:R-:W-:-:S13]  /*2d440*/  ISETP.NE.AND P1, PT, R7, RZ, PT ;  /* 0x000000ff0700720c */ /* 0x000fda0003f25270 */
[----:B---3--:R-:W-:Y:S05]  /*2d450*/  @!P1 BRA `(.L_x_2973) ;  /* 0x0000000000049947 */ /* 0x008fea0003800000 */
[----:B------:R-:W-:Y:S01]  /*2d460*/  BPT.TRAP 0x1 ;  /* 0x000000040000795c */ /* 0x000fe20000300000 */
.L_x_2973:
[----:B------:R-:W-:Y:S05]  /*2d470*/  BSYNC B2 ;  /* 0x0000000000027941 */ /* 0x000fea0003800000 */
.L_x_2972:
[----:B------:R-:W-:Y:S01]  /*2d480*/  IMAD.MOV.U32 R14, RZ, RZ, RZ ;  /* 0x000000ffff0e7224 */ /* 0x000fe200078e00ff */
[----:B------:R-:W-:Y:S01]  /*2d490*/  UIADD3 UR4, UP0, UR38, 0x570, URZ ;  /* 0x0000057026047890 */ /* 0x000fe2000ff1e03f */
[----:B------:R-:W-:Y:S01]  /*2d4a0*/  IMAD R8, R28, 0xa000, R16 ;  /* 0x0000a0001c087824 */ /* 0x000fe200078e0210 */
[----:B------:R-:W-:Y:S01]  /*2d4b0*/  PLOP3.LUT P1, PT, PT, PT, PT, 0x80, 0x0 ;  /* 0x000000000000781c */ /* 0x000fe20003f2f070 */
[----:B--2---:R-:W-:Y:S01]  /*2d4c0*/  IMAD R7, R11, 0x50, R0 ;  /* 0x000000500b077824 */ /* 0x004fe200078e0200 */
[----:B------:R-:W-:Y:S01]  /*2d4d0*/  R2UR UR10, R14 ;  /* 0x000000000e0a72ca */ /* 0x000fe200000e0000 */
[----:B------:R-:W-:Y:S01]  /*2d4e0*/  VIADD R3, R10, 0x38890 ;  /* 0x000388900a037836 */ /* 0x000fe20000000000 */
[----:B------:R-:W-:Y:S01]  /*2d4f0*/  UIADD3.X UR5, URZ, UR39, URZ, UP0, !UPT ;  /* 0x000000273f057290 */ /* 0x000fe200087fe43f */
[----:B-1----:R-:W-:Y:S01]  /*2d500*/  VIADD R12, R8, 0x24400 ;  /* 0x00024400080c7836 */ /* 0x002fe20000000000 */
[----:B------:R-:W-:Y:S01]  /*2d510*/  UMOV UR6, 0x0 ;  /* 0x0000000000067882 */ /* 0x000fe20000000000 */
[----:B------:R-:W-:-:S10]  /*2d520*/  UMOV UR7, 0x12f00000 ;  /* 0x12f0000000077882 */ /* 0x000fd40000000000 */
.L_x_2974:
        /* <DEDUP_REMOVED lines=12> */
[----:B------:R-:W-:Y:S01]  /*2d5f0*/  UMOV UR6, 0x0 ;  /* 0x0000000000067882 */ /* 0x000fe20000000000 */
[----:B------:R-:W-:Y:S02]  /*2d600*/  UMOV UR7, 0x12f00000 ;  /* 0x12f0000000077882 */ /* 0x000fe40000000000 */
[----:B------:R-:W-:Y:S01]  /*2d610*/  R2UR UR10, R12 ;  /* 0x000000000c0a72ca */ /* 0x000fe200000e0000 */
[----:B------:R-:W-:-:S14]  /*2d620*/  VIADD R12, R8, 0x26c00 ;  /* 0x00026c00080c7836 */ /* 0x000fdc0000000000 */
.L_x_2975:
        /* <DEDUP_REMOVED lines=16> */
.L_x_2976:
        /* <DEDUP_REMOVED lines=16> */
.L_x_2977:
        /* <DEDUP_REMOVED lines=13> */
.L_x_3161:
[----:B------:R-:W-:Y:S05]  /*2d900*/  BSYNC B2 ;  /* 0x0000000000027941 */ /* 0x000fea0003800000 */
.L_x_2978:
        /* <DEDUP_REMOVED lines=11> */
.L_x_2981:
[----:B------:R-:W-:Y:S05]  /*2d9c0*/  BSYNC B2 ;  /* 0x0000000000027941 */ /* 0x000fea0003800000 */
.L_x_2980:
[----:B------:R-:W-:Y:S01]  /*2d9d0*/  R2UR UR10, R14 ;  /* 0x000000000e0a72ca */ /* 0x000fe200000e0000 */
[----:B------:R-:W-:Y:S01]  /*2d9e0*/  UIADD3 UR4, UP0, UR38, 0x670, URZ ;  /* 0x0000067026047890 */ /* 0x000fe2000ff1e03f */
[----:B------:R-:W-:Y:S01]  /*2d9f0*/  R2UR UR6, R12 ;  /* 0x000000000c0672ca */ /* 0x000fe200000e0000 */
[----:B01----:R-:W-:Y:S01]  /*2da00*/  VIADD R10, R10, 0x388b0 ;  /* 0x000388b00a0a7836 */ /* 0x003fe20000000000 */
[----:B------:R-:W-:Y:S01]  /*2da10*/  R2UR UR7, R13 ;  /* 0x000000000d0772ca */ /* 0x000fe200000e0000 */
[----:B------:R-:W-:Y:S01]  /*2da20*/  VIADD R3, R8, 0x400 ;  /* 0x0000040008037836 */ /* 0x000fe20000000000 */
[----:B------:R-:W-:Y:S01]  /*2da30*/  PLOP3.LUT P1, PT, PT, PT, PT, 0x80, 0x0 ;  /* 0x000000000000781c */ /* 0x000fe20003f2f070 */
[----:B------:R-:W-:-:S12]  /*2da40*/  UIADD3.X UR5, URZ, UR39, URZ, UP0, !UPT ;  /* 0x000000273f057290 */ /* 0x000fd800087fe43f */
.L_x_2982:
        /* <DEDUP_REMOVED lines=16> */
.L_x_2983:
        /* <DEDUP_REMOVED lines=15> */
.L_x_2984:
        /* <DEDUP_REMOVED lines=15> */
.L_x_2985:
        /* <DEDUP_REMOVED lines=10> */
.L_x_2969:
[----:B------:R-:W-:Y:S05]  /*2ddd0*/  BSYNC B1 ;  /* 0x0000000000017941 */ /* 0x000fea0003800000 */
.L_x_2968:
[C---:B------:R-:W-:Y:S01]  /*2dde0*/  ISETP.GT.AND P2, PT, R11.reuse, R6, PT ;  /* 0x000000060b00720c */ /* 0x040fe20003f44270 */
[----:B------:R-:W-:Y:S02]  /*2ddf0*/  VIADD R28, R28, 0x1 ;  /* 0x000000011c1c7836 */ /* 0x000fe40000000000 */
[----:B------:R-:W-:-:S03]  /*2de00*/  VIADD R11, R11, 0xffffffff ;  /* 0xffffffff0b0b7836 */ /* 0x000fc60000000000 */
[----:B------:R-:W-:-:S04]  /*2de10*/  ISETP.NE.AND P1, PT, R28, 0x2, PT ;  /* 0x000000021c00780c */ /* 0x000fc80003f25270 */
[----:B------:R-:W-:Y:S02]  /*2de20*/  SEL R3, RZ, 0x1, P1 ;  /* 0x00000001ff037807 */ /* 0x000fe40000800000 */
[----:B------:R-:W-:Y:S02]  /*2de30*/  SEL R28, R28, RZ, P1 ;  /* 0x000000ff1c1c7207 */ /* 0x000fe40000800000 */
[----:B------:R-:W-:Y:S01]  /*2de40*/  LOP3.LUT R30, R30, R3, RZ, 0x3c, !PT ;  /* 0x000000031e1e7212 */ /* 0x000fe200078e3cff */
[----:B------:R-:W-:Y:S06]  /*2de50*/  @P2 BRA `(.L_x_2986) ;  /* 0xfffffff400302947 */ /* 0x000fec000383ffff */
.L_x_2944:
[----:B------:R-:W-:Y:S05]  /*2de60*/  BSYNC B0 ;  /* 0x0000000000007941 */ /* 0x000fea0003800000 */
.L_x_2943:
[----:B------:R-:W3:Y:S01]  /*2de70*/  LDC R0, c[0x0][0x448] ;  /* 0x00011200ff007b82 */ /* 0x000ee20000000800 */
[----:B------:R-:W-:Y:S01]  /*2de80*/  LEA R2, R25, 0x7f, 0x7 ;  /* 0x0000007f19027811 */ /* 0x000fe200078e38ff */
[----:B------:R-:W-:Y:S06]  /*2de90*/  @!P0 WARPSYNC.ALL ;  /* 0x0000000000008948 */ /* 0x000fec0003800000 */
[----:B------:R-:W-:Y:S01]  /*2dea0*/  @!P0 BAR.SYNC.DEFER_BLOCKING 0xc, 0x180 ;  /* 0x0306000000008b1d */ /* 0x000fe20000010000 */
[----:B------:R-:W-:-:S05]  /*2deb0*/  ISETP.NE.AND P2, PT, R4, RZ, PT ;  /* 0x000000ff0400720c */ /* 0x000fca0003f45270 */
[----:B------:R-:W-:Y:S08]  /*2dec0*/  BSSY B0, `(.L_x_2987) ;  /* 0x0000029000007945 */ /* 0x000ff00003800000 */
[----:B------:R-:W4:Y:S01]  /*2ded0*/  @!P2 LDC R4, c[0x0][0x9f0] ;  /* 0x00027c00ff04ab82 */ /* 0x000f220000000800 */
[----:B---3--:R-:W-:-:S13]  /*2dee0*/  ISETP.NE.AND P1, PT, R0, 0x1, PT ;  /* 0x000000010000780c */ /* 0x008fda0003f25270 */
[----:B------:R-:W3:Y:S08]  /*2def0*/  @P1 LDC R3, c[0x0][0x44c] ;  /* 0x00011300ff031b82 */ /* 0x000ef00000000800 */
[----:B------:R-:W5:Y:S01]  /*2df00*/  @P1 LDC R0, c[0x0][0x450] ;  /* 0x00011400ff001b82 */ /* 0x000f620000000800 */
[----:B---3--:R-:W-:-:S05]  /*2df10*/  @P1 IMAD.HI.U32 R3, R2, R3, RZ ;  /* 0x0000000302031227 */ /* 0x008fca00078e00ff */
[----:B-----5:R-:W-:Y:S01]  /*2df20*/  @P1 SHF.R.U32.HI R2, RZ, R0, R3 ;  /* 0x00000000ff021219 */ /* 0x020fe20000011603 */
[----:B------:R-:W-:-:S04]  /*2df30*/  IMAD.MOV.U32 R0, RZ, RZ, RZ ;  /* 0x000000ffff007224 */ /* 0x000fc800078e00ff */
[----:B------:R-:W-:-:S04]  /*2df40*/  IMAD.IADD R2, R5, 0x1, R2 ;  /* 0x0000000105027824 */ /* 0x000fc800078e0202 */
[----:B------:R-:W-:-:S05]  /*2df50*/  IMAD.HI R2, R2, 0x66666667, RZ ;  /* 0x6666666702027827 */ /* 0x000fca00078e02ff */
[----:B------:R-:W-:-:S04]  /*2df60*/  SHF.R.U32.HI R3, RZ, 0x1f, R2 ;  /* 0x0000001fff037819 */ /* 0x000fc80000011602 */
[----:B------:R-:W-:-:S04]  /*2df70*/  LEA.HI.SX32 R3, R2, R3, 0x1b ;  /* 0x0000000302037211 */ /* 0x000fc800078fdaff */
[----:B------:R-:W-:-:S04]  /*2df80*/  VIMNMX R20, R20, R3, PT ;  /* 0x0000000314147248 */ /* 0x000fc80003fe0100 */
[----:B------:R-:W-:-:S13]  /*2df90*/  ISETP.GE.AND P1, PT, R20, 0x1, PT ;  /* 0x000000011400780c */ /* 0x000fda0003f26270 */
[----:B----4-:R-:W-:Y:S05]  /*2dfa0*/  @!P1 BRA `(.L_x_2988) ;  /* 0x0000000000689947 */ /* 0x010fea0003800000 */
[-C--:B------:R-:W-:Y:S02]  /*2dfb0*/  IABS R0, R4.reuse ;  /* 0x0000000400007213 */ /* 0x080fe40000000000 */
[----:B------:R-:W-:Y:S02]  /*2dfc0*/  IABS R6, R4 ;  /* 0x0000000400067213 */ /* 0x000fe40000000000 */
[----:B--2---:R-:W2:Y:S03]  /*2dfd0*/  I2F.RP R7, R0 ;  /* 0x0000000000077306 */ /* 0x004ea60000209400 */
[----:B------:R-:W-:-:S05]  /*2dfe0*/  IMAD.MOV R6, RZ, RZ, -R6 ;  /* 0x000000ffff067224 */ /* 0x000fca00078e0a06 */
[----:B--2---:R-:W2:Y:S02]  /*2dff0*/  MUFU.RCP R7, R7 ;  /* 0x0000000700077308 */ /* 0x004ea40000001000 */
[----:B--2---:R-:W-:-:S06]  /*2e000*/  VIADD R8, R7, 0xffffffe ;  /* 0x0ffffffe07087836 */ /* 0x004fcc0000000000 */
[----:B------:R-:W2:Y:S02]  /*2e010*/  F2I.FTZ.U32.TRUNC.NTZ R3, R8 ;  /* 0x0000000800037305 */ /* 0x000ea4000021f000 */
[----:B--2---:R-:W-:-:S04]  /*2e020*/  IMAD.MOV R2, RZ, RZ, -R3 ;  /* 0x000000ffff027224 */ /* 0x004fc800078e0a03 */
        /* <DEDUP_REMOVED lines=18> */
.L_x_2988:
[----:B------:R-:W-:Y:S05]  /*2e150*/  BSYNC B0 ;  /* 0x0000000000007941 */ /* 0x000fea0003800000 */
.L_x_2987:
[-C--:B------:R-:W-:Y:S01]  /*2e160*/  IMAD R3, R21, R0.reuse, RZ ;  /* 0x0000000015037224 */ /* 0x080fe200078e02ff */
[----:B------:R-:W-:Y:S04]  /*2e170*/  BSSY B7, `(.L_x_2989) ;  /* 0x0000392000077945 */ /* 0x000fe80003800000 */
[----:B------:R-:W-:Y:S01]  /*2e180*/  VIADDMNMX R2, R3, R0, R20, PT ;  /* 0x0000000003027246 */ /* 0x000fe20003800114 */
[----:B------:R3:W-:Y:S03]  /*2e190*/  STL [R1+0xc], R3 ;  /* 0x00000c0301007387 */ /* 0x0007e60000100800 */
[----:B------:R-:W-:Y:S01]  /*2e1a0*/  ISETP.GT.AND P0, PT, R2, R3, PT ;  /* 0x000000030200720c */ /* 0x000fe20003f04270 */
[----:B------:R3:W-:-:S12]  /*2e1b0*/  STL [R1+0x28], R2 ;  /* 0x0000280201007387 */ /* 0x0007d80000100800 */
[----:B---3--:R-:W-:Y:S05]  /*2e1c0*/  @P0 BRA `(.L_x_2990) ;  /* 0x0000000000480947 */ /* 0x008fea0003800000 */
[----:B------:R-:W3:Y:S02]  /*2e1d0*/  S2R R2, SR_TID.X ;  /* 0x0000000000027919 */ /* 0x000ee40000002100 */
[----:B---3--:R-:W-:-:S04]  /*2e1e0*/  LOP3.LUT R2, R2, 0x7f, RZ, 0xc0, !PT ;  /* 0x0000007f02027812 */ /* 0x008fc800078ec0ff */
[----:B------:R-:W-:-:S13]  /*2e1f0*/  ISETP.NE.AND P0, PT, R2, RZ, PT ;  /* 0x000000ff0200720c */ /* 0x000fda0003f05270 */
[----:B------:R-:W-:Y:S05]  /*2e200*/  @P0 BRA `(.L_x_2991) ;  /* 0x0000003800200947 */ /* 0x000fea0003800000 */
[----:B------:R-:W3:Y:S01]  /*2e210*/  S2R R5, SR_LANEID ;  /* 0x0000000000057919 */ /* 0x000ee20000000000 */
[----:B------:R-:W-:Y:S01]  /*2e220*/  VOTEU.ANY UR4, UPT, PT ;  /* 0x0000000000047886 */ /* 0x000fe200038e0100 */
[----:B------:R-:W4:Y:S01]  /*2e230*/  LDC.64 R2, c[0x0][0xc60] ;  /* 0x00031800ff027b82 */ /* 0x000f220000000a00 */
[----:B------:R-:W3:Y:S01]  /*2e240*/  FLO.U32 R0, UR4 ;  /* 0x0000000400007d00 */ /* 0x000ee200080e0000 */
[----:B------:R-:W-:Y:S01]  /*2e250*/  ULDC.64 UR6, c[0x0][0x208] ;  /* 0x0000820000067ab9 */ /* 0x000fe20000000a00 */
[----:B---3--:R-:W-:-:S06]  /*2e260*/  ISETP.EQ.U32.AND P0, PT, R0, R5, PT ;  /* 0x000000050000720c */ /* 0x008fcc0003f02070 */
[----:B------:R-:W4:Y:S07]  /*2e270*/  POPC R5, UR4 ;  /* 0x0000000400057d09 */ /* 0x000f2e0008000000 */
[----:B----4-:R-:W3:Y:S01]  /*2e280*/  @P0 ATOMG.E.ADD.STRONG.GPU PT, R3, desc[UR6][R2.64], R5 ;  /* 0x00000005020309a8 */ /* 0x010ee200081ee1c6 */
[----:B------:R-:W4:Y:S02]  /*2e290*/  S2R R4, SR_LTMASK ;  /* 0x0000000000047919 */ /* 0x000f240000003900 */
[----:B----4-:R-:W-:-:S04]  /*2e2a0*/  LOP3.LUT R4, R4, UR4, RZ, 0xc0, !PT ;  /* 0x0000000404047c12 */ /* 0x010fc8000f8ec0ff */
[----:B--2---:R-:W2:Y:S01]  /*2e2b0*/  POPC R7, R4 ;  /* 0x0000000400077309 */ /* 0x004ea20000000000 */
[----:B---3--:R-:W2:Y:S02]  /*2e2c0*/  SHFL.IDX PT, R0, R3, R0, 0x1f ;  /* 0x00001f0003007589 */ /* 0x008ea400000e0000 */
[----:B--2---:R-:W-:Y:S01]  /*2e2d0*/  IADD3 R24, R0, UR36, R7 ;  /* 0x0000002400187c10 */ /* 0x004fe2000fffe007 */
[----:B------:R-:W-:Y:S06]  /*2e2e0*/  BRA `(.L_x_2991) ;  /* 0x0000003400e87947 */ /* 0x000fec0003800000 */
.L_x_2990:
        /* <DEDUP_REMOVED lines=9> */
[----:B------:R-:W3:Y:S01]  /*2e380*/  LDC.64 R2, c[0x4][R2] ;  /* 0x0100000002027b82 */ /* 0x000ee20000000a00 */
[----:B------:R-:W-:Y:S02]  /*2e390*/  IMAD.U32 R5, RZ, RZ, UR7 ;  /* 0x00000007ff057e24 */ /* 0x000fe4000f8e00ff */
[----:B------:R-:W-:Y:S02]  /*2e3a0*/  IMAD.U32 R6, RZ, RZ, UR8 ;  /* 0x00000008ff067e24 */ /* 0x000fe4000f8e00ff */
[----:B--2---:R-:W-:-:S02]  /*2e3b0*/  IMAD.U32 R7, RZ, RZ, UR9 ;  /* 0x00000009ff077e24 */ /* 0x004fc4000f8e00ff */
[----:B------:R-:W-:Y:S02]  /*2e3c0*/  IMAD.U32 R10, RZ, RZ, UR4 ;  /* 0x00000004ff0a7e24 */ /* 0x000fe4000f8e00ff */
[----:B0-----:R-:W-:Y:S02]  /*2e3d0*/  IMAD.U32 R11, RZ, RZ, UR5 ;  /* 0x00000005ff0b7e24 */ /* 0x001fe4000f8e00ff */
[----:B------:R-:W-:Y:S02]  /*2e3e0*/  IMAD.MOV.U32 R8, RZ, RZ, 0x70 ;  /* 0x00000070ff087424 */ /* 0x000fe400078e00ff */
[----:B-1----:R-:W-:Y:S02]  /*2e3f0*/  IMAD.MOV.U32 R12, RZ, RZ, 0x1 ;  /* 0x00000001ff0c7424 */ /* 0x002fe400078e00ff */
[----:B------:R-:W-:-:S07]  /*2e400*/  IMAD.MOV.U32 R13, RZ, RZ, RZ ;  /* 0x000000ffff0d7224 */ /* 0x000fce00078e00ff */
[----:B------:R-:W-:-:S07]  /*2e410*/  LEPC R20, `(.L_x_2993) ;  /* 0x000000001014794e */ /* 0x000fce0000000000 */
[----:B---3--:R-:W-:Y:S05]  /*2e420*/  CALL.ABS.NOINC R2 ;  /* 0x0000000002007343 */ /* 0x008fea0003c00000 */
.L_x_2993:
[----:B------:R-:W-:Y:S05]  /*2e430*/  BSYNC B6 ;  /* 0x0000000000067941 */ /* 0x000fea0003800000 */
.L_x_2992:
        /* <DEDUP_REMOVED lines=8> */
[----:B------:R3:W4:Y:S01]  /*2e4c0*/  LDC.64 R2, c[0x4][R22] ;  /* 0x0100000016027b82 */ /* 0x0007220000000a00 */
[----:B------:R-:W-:Y:S02]  /*2e4d0*/  IMAD.U32 R4, RZ, RZ, UR6 ;  /* 0x00000006ff047e24 */ /* 0x000fe4000f8e00ff */
[----:B------:R-:W-:Y:S02]  /*2e4e0*/  IMAD.U32 R5, RZ, RZ, UR7 ;  /* 0x00000007ff057e24 */ /* 0x000fe4000f8e00ff */
[----:B------:R-:W-:Y:S02]  /*2e4f0*/  IMAD.U32 R6, RZ, RZ, UR8 ;  /* 0x00000008ff067e24 */ /* 0x000fe4000f8e00ff */
[----:B--2---:R-:W-:-:S02]  /*2e500*/  IMAD.U32 R7, RZ, RZ, UR9 ;  /* 0x00000009ff077e24 */ /* 0x004fc4000f8e00ff */
[----:B------:R-:W-:Y:S02]  /*2e510*/  IMAD.U32 R10, RZ, RZ, UR4 ;  /* 0x00000004ff0a7e24 */ /* 0x000fe4000f8e00ff */
[----:B0-----:R-:W-:Y:S02]  /*2e520*/  IMAD.U32 R11, RZ, RZ, UR5 ;  /* 0x00000005ff0b7e24 */ /* 0x001fe4000f8e00ff */
[----:B------:R-:W-:Y:S02]  /*2e530*/  IMAD.MOV.U32 R8, RZ, RZ, 0x70 ;  /* 0x00000070ff087424 */ /* 0x000fe400078e00ff */
[----:B-1----:R-:W-:Y:S02]  /*2e540*/  IMAD.MOV.U32 R12, RZ, RZ, 0x1 ;  /* 0x00000001ff0c7424 */ /* 0x002fe400078e00ff */
[----:B---3--:R-:W-:-:S07]  /*2e550*/  IMAD.MOV.U32 R13, RZ, RZ, RZ ;  /* 0x000000ffff0d7224 */ /* 0x008fce00078e00ff */
[----:B------:R-:W-:-:S07]  /*2e560*/  LEPC R20, `(.L_x_2996) ;  /* 0x000000001014794e */ /* 0x000fce0000000000 */
[----:B----4-:R-:W-:Y:S05]  /*2e570*/  CALL.ABS.NOINC R2 ;  /* 0x0000000002007343 */ /* 0x010fea0003c00000 */
.L_x_2996:
        /* <DEDUP_REMOVED lines=15> */
.L_x_2995:
[----:B------:R-:W-:Y:S05]  /*2e670*/  BSYNC B6 ;  /* 0x0000000000067941 */ /* 0x000fea0003800000 */
.L_x_2994:
[----:B------:R-:W3:Y:S01]  /*2e680*/  LDL R22, [R1+0x28] ;  /* 0x0000280001167983 */ /* 0x000ee20000100800 */
[----:B------:R-:W-:-:S03]  /*2e690*/  ULDC.64 UR4, c[0x0][0x9f8] ;  /* 0x00027e0000047ab9 */ /* 0x000fc60000000a00 */
[----:B--2---:R-:W2:Y:S01]  /*2e6a0*/  LDL R7, [R1+0x8] ;  /* 0x0000080001077983 */ /* 0x004ea20000100800 */
[----:B------:R-:W-:-:S03]  /*2e6b0*/  ISETP.NE.U32.AND P0, PT, RZ, UR4, PT ;  /* 0x00000004ff007c0c */ /* 0x000fc6000bf05070 */
[----:B------:R-:W4:Y:S01]  /*2e6c0*/  LDL R21, [R1+0x10] ;  /* 0x0000100001157983 */ /* 0x000f220000100800 */
[----:B------:R-:W-:Y:S01]  /*2e6d0*/  ISETP.NE.AND.EX P0, PT, RZ, UR5, PT, P0 ;  /* 0x00000005ff007c0c */ /* 0x000fe2000bf05300 */
[----:B------:R-:W-:Y:S01]  /*2e6e0*/  ULDC.64 UR6, c[0x0][0x208] ;  /* 0x0000820000067ab9 */ /* 0x000fe20000000a00 */
[----:B------:R-:W0:Y:S01]  /*2e6f0*/  LDC R0, c[0x0][0x430] ;  /* 0x00010c00ff007b82 */ /* 0x000e220000000800 */
[----:B------:R-:W1:Y:S10]  /*2e700*/  S2R R20, SR_TID.X ;  /* 0x0000000000147919 */ /* 0x000e740000002100 */
[----:B------:R-:W-:Y:S01]  /*2e710*/  @P0 IADD3 R2, P1, R17, UR4, RZ ;  /* 0x0000000411020c10 */ /* 0x000fe2000ff3e0ff */
[----:B------:R-:W-:-:S03]  /*2e720*/  ULDC UR4, c[0x0][0x2f4] ;  /* 0x0000bd0000047ab9 */ /* 0x000fc60000000800 */
[----:B------:R-:W-:-:S05]  /*2e730*/  @P0 IADD3.X R3, R19, UR5, RZ, P1, !PT ;  /* 0x0000000513030c10 */ /* 0x000fca0008ffe4ff */
[----:B------:R4:W4:Y:S01]  /*2e740*/  @P0 LDG.E R32, desc[UR6][R2.64] ;  /* 0x0000000602200981 */ /* 0x000922000c1e1900 */
[----:B-1----:R-:W-:-:S04]  /*2e750*/  LOP3.LUT R20, R20, 0x7f, RZ, 0xc0, !PT ;  /* 0x0000007f14147812 */ /* 0x002fc800078ec0ff */
[----:B------:R-:W-:Y:S02]  /*2e760*/  SHF.R.U32.HI R4, RZ, 0x3, R20 ;  /* 0x00000003ff047819 */ /* 0x000fe40000011614 */
[----:B------:R-:W1:Y:S01]  /*2e770*/  S2R R20, SR_TID.X ;  /* 0x0000000000147919 */ /* 0x000e620000002100 */
[----:B0-----:R-:W-:-:S13]  /*2e780*/  ISETP.NE.AND P1, PT, R0, 0x1, PT ;  /* 0x000000010000780c */ /* 0x001fda0003f25270 */
[----:B------:R-:W0:Y:S01]  /*2e790*/  @P1 LDC R6, c[0x0][0x438] ;  /* 0x00010e00ff061b82 */ /* 0x000e220000000800 */
[----:B-1----:R-:W-:-:S05]  /*2e7a0*/  IMAD.SHL.U32 R20, R20, 0x10, RZ ;  /* 0x0000001014147824 */ /* 0x002fca00078e00ff */
[----:B------:R-:W-:Y:S02]  /*2e7b0*/  LOP3.LUT R20, R4, 0x70, R20, 0xf8, !PT ;  /* 0x0000007004147812 */ /* 0x000fe400078ef814 */
[----:B------:R-:W1:Y:S01]  /*2e7c0*/  @P1 LDC R4, c[0x0][0x434] ;  /* 0x00010d00ff041b82 */ /* 0x000e620000000800 */
[----:B------:R-:W-:Y:S02]  /*2e7d0*/  LOP3.LUT R18, R18, 0xfffffffe, RZ, 0xc0, !PT ;  /* 0xfffffffe12127812 */ /* 0x000fe400078ec0ff */
[----:B------:R-:W-:-:S04]  /*2e7e0*/  LOP3.LUT R9, R34, 0x40, RZ, 0xfc, !PT ;  /* 0x0000004022097812 */ /* 0x000fc800078efcff */
[----:B------:R-:W-:Y:S01]  /*2e7f0*/  ISETP.GE.AND P3, PT, R9, UR4, PT ;  /* 0x0000000409007c0c */ /* 0x000fe2000bf66270 */
[----:B------:R-:W-:Y:S01]  /*2e800*/  UMOV UR5, 0xffffffff ;  /* 0xffffffff00057882 */ /* 0x000fe20000000000 */
[----:B---3--:R-:W-:-:S04]  /*2e810*/  VIADD R22, R22, 0xffffffff ;  /* 0xffffffff16167836 */ /* 0x008fc80000000000 */
[----:B------:R-:W-:-:S05]  /*2e820*/  IMAD R5, R22, 0x50, R20 ;  /* 0x0000005016057824 */ /* 0x000fca00078e0214 */
[----:B--2---:R-:W-:-:S04]  /*2e830*/  ISETP.GE.AND P0, PT, R5, R7, PT ;  /* 0x000000070500720c */ /* 0x004fc80003f06270 */
[----:B------:R-:W-:Y:S01]  /*2e840*/  ISETP.GT.U32.OR P0, PT, R20, 0x4f, P0 ;  /* 0x0000004f1400780c */ /* 0x000fe20000704470 */
[----:B----4-:R-:W-:-:S04]  /*2e850*/  IMAD.IADD R5, R5, 0x1, R21 ;  /* 0x0000000105057824 */ /* 0x010fc800078e0215 */
[----:B-1----:R-:W-:-:S08]  /*2e860*/  @P1 IMAD.HI.U32 R7, R5, R4, RZ ;  /* 0x0000000405071227 */ /* 0x002fd000078e00ff */
[----:B------:R-:W1:Y:S01]  /*2e870*/  @!P0 LDC.64 R2, c[0x0][0x428] ;  /* 0x00010a00ff028b82 */ /* 0x000e620000000a00 */
[----:B------:R-:W-:Y:S01]  /*2e880*/  IMAD.MOV.U32 R4, RZ, RZ, R5 ;  /* 0x000000ffff047224 */ /* 0x000fe200078e0005 */
[----:B0-----:R-:W-:Y:S02]  /*2e890*/  @P1 SHF.R.U32.HI R4, RZ, R6, R7 ;  /* 0x00000006ff041219 */ /* 0x001fe40000011607 */
[----:B------:R-:W-:-:S03]  /*2e8a0*/  SHF.R.S32.HI R8, RZ, 0x1f, R32 ;  /* 0x0000001fff087819 */ /* 0x000fc60000011420 */
[----:B------:R-:W-:-:S04]  /*2e8b0*/  IMAD.MOV R6, RZ, RZ, -R4 ;  /* 0x000000ffff067224 */ /* 0x000fc800078e0a04 */
[----:B------:R-:W-:Y:S01]  /*2e8c0*/  IMAD R0, R0, R6, R5 ;  /* 0x0000000600007224 */ /* 0x000fe200078e0205 */
[--C-:B------:R-:W-:Y:S01]  /*2e8d0*/  @!P0 SHF.R.S32.HI R5, RZ, 0x1f, R4.reuse ;  /* 0x0000001fff058819 */ /* 0x100fe20000011404 */
[-C--:B-1----:R-:W-:Y:S02]  /*2e8e0*/  @!P0 IMAD R6, R8, R2.reuse, RZ ;  /* 0x0000000208068224 */ /* 0x082fe400078e02ff */
        /* <DEDUP_REMOVED lines=28> */
.L_x_3164:
[----:B------:R-:W-:Y:S05]  /*2eab0*/  @!P2 BRA `(.L_x_2998) ;  /* 0x000000000004a947 */ /* 0x000fea0003800000 */
[----:B------:R-:W-:Y:S01]  /*2eac0*/  BPT.TRAP 0x1 ;  /* 0x000000040000795c */ /* 0x000fe20000300000 */
.L_x_2998:
        /* <DEDUP_REMOVED lines=23> */
.L_x_3165:
[----:B------:R-:W-:Y:S05]  /*2ec40*/  BSYNC B0 ;  /* 0x0000000000007941 */ /* 0x000fea0003800000 */
.L_x_2999:
        /* <DEDUP_REMOVED lines=75> */
.L_x_3177:
        /* <DEDUP_REMOVED lines=18> */
.L_x_3003:
[----:B------:R-:W-:Y:S05]  /*2f220*/  BSYNC B0 ;  /* 0x0000000000007941 */ /* 0x000fea0003800000 */
.L_x_3002:
[----:B------:R-:W-:Y:S01]  /*2f230*/  NOP ;  /* 0x0000000000007918 */ /* 0x000fe20000000000 */
[----:B------:R-:W-:-:S13]  /*2f240*/  PLOP3.LUT P0, PT, PT, PT, PT, 0x80, 0x0 ;  /* 0x000000000000781c */ /* 0x000fda0003f0f070 */
.L_x_3004:
        /* <DEDUP_REMOVED lines=11> */
.L_x_3005:
        /* <DEDUP_REMOVED lines=37> */
.L_x_3007:
[----:B------:R-:W-:Y:S05]  /*2f550*/  BSYNC B6 ;  /* 0x0000000000067941 */ /* 0x000fea0003800000 */
.L_x_3006:
[----:B------:R-:W3:Y:S01]  /*2f560*/  LDL.LU R20, [R1+0x30] ;  /* 0x0000300001147983 */ /* 0x000ee20000300800 */
[----:B------:R-:W-:Y:S01]  /*2f570*/  ULDC.64 UR4, c[0x0][0x2d8] ;  /* 0x0000b60000047ab9 */ /* 0x000fe20000000a00 */
[----:B------:R-:W0:Y:S02]  /*2f580*/  LDC R7, c[0x0][0x448] ;  /* 0x00011200ff077b82 */ /* 0x000e240000000800 */
[----:B------:R-:W4:Y:S04]  /*2f590*/  LDL.LU.64 R2, [R1+0x20] ;  /* 0x0000200001027983 */ /* 0x000f280000300a00 */
[----:B------:R1:W5:Y:S01]  /*2f5a0*/  LDL R9, [R1+0x1c] ;  /* 0x00001c0001097983 */ /* 0x0003620000100800 */
[----:B0-----:R-:W-:-:S13]  /*2f5b0*/  ISETP.NE.AND P0, PT, R7, 0x1, PT ;  /* 0x000000010700780c */ /* 0x001fda0003f05270 */
[----:B------:R-:W0:Y:S01]  /*2f5c0*/  @P0 LDC R6, c[0x0][0x44c] ;  /* 0x00011300ff060b82 */ /* 0x000e220000000800 */
[C---:B------:R-:W-:Y:S02]  /*2f5d0*/  LOP3.LUT R10, R34.reuse, 0x40, RZ, 0xfc, !PT ;  /* 0x00000040220a7812 */ /* 0x040fe400078efcff */
[----:B--2---:R-:W-:Y:S01]  /*2f5e0*/  LOP3.LUT R8, R34, 0x80, RZ, 0xfc, !PT ;  /* 0x0000008022087812 */ /* 0x004fe200078efcff */
[----:B----4-:R-:W-:Y:S02]  /*2f5f0*/  IMAD.MOV.U32 R3, RZ, RZ, R35 ;  /* 0x000000ffff037224 */ /* 0x010fe400078e0023 */
        /* <DEDUP_REMOVED lines=15> */
[----:B------:R-:W-:-:S04]  /*2f6f0*/  IMAD R5, R25, 0x80, R20 ;  /* 0x0000008019057824 */ /* 0x000fc800078e0214 */
        /* <DEDUP_REMOVED lines=20> */
[----:B0-----:R-:W-:-:S03]  /*2f840*/  LOP3.LUT R20, R20, 0x7f, RZ, 0xc0, !PT ;  /* 0x0000007f14147812 */ /* 0x001fc600078ec0ff */
[----:B------:R-:W-:Y:S01]  /*2f850*/  LEA.HI.X R0, R2, UR5, R0, 0x1, P0 ;  /* 0x0000000502007c11 */ /* 0x000fe200080f0c00 */
[----:B------:R-:W-:Y:S01]  /*2f860*/  UMOV UR5, 0xffffffff ;  /* 0xffffffff00057882 */ /* 0x000fe20000000000 */
[----:B------:R-:W-:Y:S02]  /*2f870*/  ISETP.GE.AND P4, PT, R34, UR4, PT ;  /* 0x0000000422007c0c */ /* 0x000fe4000bf86270 */
[----:B------:R-:W-:Y:S02]  /*2f880*/  ISETP.GE.AND P3, PT, R10, UR4, PT ;  /* 0x000000040a007c0c */ /* 0x000fe4000bf66270 */
[----:B------:R-:W-:Y:S02]  /*2f890*/  ISETP.GE.AND P2, PT, R8, UR4, PT ;  /* 0x0000000408007c0c */ /* 0x000fe4000bf46270 */
[----:B------:R-:W-:Y:S02]  /*2f8a0*/  ISETP.GE.AND P0, PT, R37, UR4, PT ;  /* 0x0000000425007c0c */ /* 0x000fe4000bf06270 */
[----:B------:R-:W-:Y:S01]  /*2f8b0*/  SHF.R.U32.HI R8, RZ, 0x3, R20 ;  /* 0x00000003ff087819 */ /* 0x000fe20000011614 */
[----:B-1----:R-:W-:Y:S10]  /*2f8c0*/  BRA.DIV UR5, `(.L_x_3008) ;  /* 0x0000005e057c7947 */ /* 0x002ff4000b800000 */
[----:B------:R-:W0:Y:S01]  /*2f8d0*/  SHFL.IDX PT, R3, R4, RZ, 0x181f ;  /* 0x00181fff04037589 */ /* 0x000e2200000e0000 */
[----:B-----5:R-:W-:Y:S01]  /*2f8e0*/  IMAD R5, R9, R7, RZ ;  /* 0x0000000709057224 */ /* 0x020fe200078e02ff */
[----:B------:R-:W-:Y:S01]  /*2f8f0*/  ULDC.64 UR4, c[0x0][0x208] ;  /* 0x0000820000047ab9 */ /* 0x000fe20000000a00 */
[----:B------:R-:W-:Y:S01]  /*2f900*/  IMAD R25, R25, 0x80, R8 ;  /* 0x0000008019197824 */ /* 0x000fe200078e0208 */
        /* <DEDUP_REMOVED lines=83> */
.L_x_3194:
        /* <DEDUP_REMOVED lines=14> */
.L_x_3010:
[----:B------:R-:W-:Y:S05]  /*2ff20*/  BSYNC B0 ;  /* 0x0000000000007941 */ /* 0x000fea0003800000 */
.L_x_3009:
[----:B------:R-:W-:Y:S01]  /*2ff30*/  NOP ;  /* 0x0000000000007918 */ /* 0x000fe20000000000 */
[----:B------:R-:W-:-:S13]  /*2ff40*/  PLOP3.LUT P0, PT, PT, PT, PT, 0x80, 0x0 ;  /* 0x000000000000781c */ /* 0x000fda0003f0f070 */
.L_x_3011:
        /* <DEDUP_REMOVED lines=20> */
.L_x_3195:
[----:B------:R-:W-:Y:S05]  /*30090*/  BSYNC B0 ;  /* 0x0000000000007941 */ /* 0x000fea0003800000 */
.L_x_3012:
[----:B------:R-:W2:Y:S01]  /*300a0*/  LDL R2, [R1+0xc] ;  /* 0x00000c0001027983 */ /* 0x000ea20000100800 */
[----:B------:R-:W-:Y:S01]  /*300b0*/  BSSY B0, `(.L_x_3014) ;  /* 0x000011a000007945 */ /* 0x000fe20003800000 */
[----:B--2---:R-:W-:-:S13]  /*300c0*/  ISETP.GE.AND P0, PT, R0, R2, PT ;  /* 0x000000020000720c */ /* 0x004fda0003f06270 */
[----:B------:R-:W-:Y:S05]  /*300d0*/  @!P0 BRA `(.L_x_3015) ;  /* 0x00000010005c8947 */ /* 0x000fea0003800000 */
[C---:B------:R-:W-:Y:S01]  /*300e0*/  LOP3.LUT R4, R34.reuse, 0x40, RZ, 0xfc, !PT ;  /* 0x0000004022047812 */ /* 0x040fe200078efcff */
[----:B------:R-:W-:Y:S01]  /*300f0*/  ULDC UR4, c[0x0][0x2f4] ;  /* 0x0000bd0000047ab9 */ /* 0x000fe20000000800 */
[C---:B------:R-:W-:Y:S01]  /*30100*/  LOP3.LUT R2, R34.reuse, 0x80, RZ, 0xfc, !PT ;  /* 0x0000008022027812 */ /* 0x040fe200078efcff */
[----:B------:R-:W-:Y:S01]  /*30110*/  IMAD.MOV.U32 R7, RZ, RZ, R23 ;  /* 0x000000ffff077224 */ /* 0x000fe200078e0017 */
[----:B------:R-:W-:Y:S01]  /*30120*/  ISETP.GE.AND P4, PT, R34, UR4, PT ;  /* 0x0000000422007c0c */ /* 0x000fe2000bf86270 */
[----:B------:R-:W-:Y:S01]  /*30130*/  IMAD.MOV.U32 R20, RZ, RZ, R29 ;  /* 0x000000ffff147224 */ /* 0x000fe200078e001d */
[----:B------:R-:W-:Y:S01]  /*30140*/  ISETP.GE.AND P3, PT, R4, UR4, PT ;  /* 0x0000000404007c0c */ /* 0x000fe2000bf66270 */
[----:B------:R-:W-:Y:S01]  /*30150*/  IMAD.MOV.U32 R31, RZ, RZ, R22 ;  /* 0x000000ffff1f7224 */ /* 0x000fe200078e0016 */
[----:B------:R-:W-:Y:S02]  /*30160*/  ISETP.GE.AND P2, PT, R2, UR4, PT ;  /* 0x0000000402007c0c */ /* 0x000fe4000bf46270 */
[----:B------:R-:W-:-:S13]  /*30170*/  ISETP.GE.AND P1, PT, R37, UR4, PT ;  /* 0x0000000425007c0c */ /* 0x000fda000bf26270 */
.L_x_3028:
[----:B------:R-:W1:Y:S01]  /*30180*/  LDL R5, [R1+0x10] ;  /* 0x0000100001057983 */ /* 0x000e620000100800 */
[----:B------:R-:W2:Y:S03]  /*30190*/  LDC R11, c[0x0][0x430] ;  /* 0x00010c00ff0b7b82 */ /* 0x000ea60000000800 */
[----:B------:R-:W3:Y:S01]  /*301a0*/  LDL R8, [R1+0x14] ;  /* 0x0000140001087983 */ /* 0x000ee20000100800 */
[----:B------:R-:W4:Y:S01]  /*301b0*/  S2R R2, SR_TID.X ;  /* 0x0000000000027919 */ /* 0x000f220000002100 */
[----:B------:R-:W4:Y:S01]  /*301c0*/  S2R R4, SR_TID.X ;  /* 0x0000000000047919 */ /* 0x000f220000002100 */
[----:B--2---:R-:W-:-:S13]  /*301d0*/  ISETP.NE.AND P0, PT, R11, 0x1, PT ;  /* 0x000000010b00780c */ /* 0x004fda0003f05270 */
[----:B0-----:R-:W0:Y:S01]  /*301e0*/  @P0 LDC R3, c[0x0][0x434] ;  /* 0x00010d00ff030b82 */ /* 0x001e220000000800 */
[----:B----4-:R-:W-:Y:S01]  /*301f0*/  LOP3.LUT R2, R2, 0x7f, RZ, 0xc0, !PT ;  /* 0x0000007f02027812 */ /* 0x010fe200078ec0ff */
[----:B------:R-:W-:-:S03]  /*30200*/  IMAD.SHL.U32 R4, R4, 0x10, RZ ;  /* 0x0000001004047824 */ /* 0x000fc600078e00ff */
[----:B------:R-:W-:-:S04]  /*30210*/  SHF.R.U32.HI R2, RZ, 0x3, R2 ;  /* 0x00000003ff027819 */ /* 0x000fc80000011602 */
[----:B------:R-:W-:Y:S02]  /*30220*/  LOP3.LUT R4, R2, 0x70, R4, 0xf8, !PT ;  /* 0x0000007002047812 */ /* 0x000fe400078ef804 */
[----:B------:R-:W2:Y:S02]  /*30230*/  @P0 LDC R2, c[0x0][0x438] ;  /* 0x00010e00ff020b82 */ /* 0x000ea40000000800 */
[----:B------:R-:W-:Y:S01]  /*30240*/  ISETP.GT.U32.AND P5, PT, R4, 0x4f, PT ;  /* 0x0000004f0400780c */ /* 0x000fe20003fa4070 */
[----:B------:R-:W-:Y:S01]  /*30250*/  IMAD.U32 R12, RZ, RZ, UR37 ;  /* 0x00000025ff0c7e24 */ /* 0x000fe2000f8e00ff */
[----:B------:R-:W-:Y:S01]  /*30260*/  ULDC.64 UR4, c[0x0][0x208] ;  /* 0x0000820000047ab9 */ /* 0x000fe20000000a00 */
[----:B------:R-:W-:Y:S02]  /*30270*/  VIADD R23, R7, 0x1 ;  /* 0x0000000107177836 */ /* 0x000fe40000000000 */
[----:B------:R-:W-:Y:S02]  /*30280*/  IMAD.MOV.U32 R22, RZ, RZ, R0 ;  /* 0x000000ffff167224 */ /* 0x000fe400078e0000 */
[----:B-1----:R-:W-:-:S04]  /*30290*/  IMAD R6, R0, 0x50, R5 ;  /* 0x0000005000067824 */ /* 0x002fc800078e0205 */
[----:B------:R-:W-:Y:S02]  /*302a0*/  IMAD.IADD R6, R4, 0x1, R6 ;  /* 0x0000000104067824 */ /* 0x000fe400078e0206 */
[----:B------:R-:W1:Y:S02]  /*302b0*/  @!P5 LDC.64 R4, c[0x0][0x428] ;  /* 0x00010a00ff04db82 */ /* 0x000e640000000a00 */
[----:B0-----:R-:W-:-:S04]  /*302c0*/  @P0 IMAD.HI.U32 R3, R6, R3, RZ ;  /* 0x0000000306030227 */ /* 0x001fc800078e00ff */
[----:B------:R-:W-:Y:S01]  /*302d0*/  IMAD.MOV.U32 R10, RZ, RZ, R6 ;  /* 0x000000ffff0a7224 */ /* 0x000fe200078e0006 */
[----:B--2---:R-:W-:-:S04]  /*302e0*/  @P0 SHF.R.U32.HI R10, RZ, R2, R3 ;  /* 0x00000002ff0a0219 */ /* 0x004fc80000011603 */
[--C-:B------:R-:W-:Y:S01]  /*302f0*/  @!P5 SHF.R.S32.HI R3, RZ, 0x1f, R10.reuse ;  /* 0x0000001fff03d819 */ /* 0x100fe2000001140a */
[----:B------:R-:W-:-:S04]  /*30300*/  @!P5 IMAD.MOV.U32 R2, RZ, RZ, R10 ;  /* 0x000000ffff02d224 */ /* 0x000fc800078e000a */
[----:B-1----:R-:W-:-:S04]  /*30310*/  @!P5 IMAD.WIDE.U32 R2, R32, R4, R2 ;  /* 0x000000042002d225 */ /* 0x002fc800078e0002 */
        /* <DEDUP_REMOVED lines=18> */
.L_x_3016:
[----:B------:R-:W-:Y:S01]  /*30440*/  IMAD R6, R23, 0x8, R16 ;  /* 0x0000000817067824 */ /* 0x000fe200078e0210 */
[----:B------:R-:W-:Y:S01]  /*30450*/  SHF.L.U32 R3, R29, 0x1f, RZ ;  /* 0x0000001f1d037819 */ /* 0x000fe200000006ff */
[----:B------:R-:W-:Y:S03]  /*30460*/  BSSY B1, `(.L_x_3017) ;  /* 0x0000003000017945 */ /* 0x000fe60003800000 */
[----:B------:R-:W0:Y:S02]  /*30470*/  SYNCS.PHASECHK.TRANS64.TRYWAIT P0, [R6+URZ+0x38840], R3 ;  /* 0x03884003060075a7 */ /* 0x000e24000800017f */
[----:B0-----:R-:W-:Y:S05]  /*30480*/  @!P0 BRA `(.L_x_3018) ;  /* 0x0000005c00908947 */ /* 0x001fea0003800000 */
.L_x_3196:
[----:B------:R-:W-:Y:S05]  /*30490*/  BSYNC B1 ;  /* 0x0000000000017941 */ /* 0x000fea0003800000 */
.L_x_3017:
        /* <DEDUP_REMOVED lines=68> */
.L_x_3208:
        /* <DEDUP_REMOVED lines=18> */
.L_x_3020:
        /* <DEDUP_REMOVED lines=11> */
.L_x_3021:
[----:B------:R1:W-:Y:S01]  /*30ab0*/  SYNCS.ARRIVE.TRANS64.A1T0 RZ, [R6+URZ+0x38830], RZ ;  /* 0x038830ff06ff79a7 */ /* 0x0003e2000810003f */
[----:B------:R-:W-:Y:S05]  /*30ac0*/  @!P6 BRA `(.L_x_3022) ;  /* 0x000000000004e947 */ /* 0x000fea0003800000 */
[----:B------:R-:W-:Y:S01]  /*30ad0*/  BPT.TRAP 0x1 ;  /* 0x000000040000795c */ /* 0x000fe20000300000 */
.L_x_3022:
[----:B------:R-:W-:Y:S01]  /*30ae0*/  SHF.L.U32 R2, R20, 0x1f, RZ ;  /* 0x0000001f14027819 */ /* 0x000fe200000006ff */
[----:B-1----:R-:W-:Y:S01]  /*30af0*/  IMAD R6, R7, 0x8, R16 ;  /* 0x0000000807067824 */ /* 0x002fe200078e0210 */
[----:B------:R-:W-:Y:S03]  /*30b00*/  BSSY B1, `(.L_x_3023) ;  /* 0x0000003000017945 */ /* 0x000fe60003800000 */
[----:B------:R-:W1:Y:S02]  /*30b10*/  SYNCS.PHASECHK.TRANS64.TRYWAIT P0, [R6+URZ+0x38860], R2 ;  /* 0x03886002060075a7 */ /* 0x000e64000800017f */
[----:B-1----:R-:W-:Y:S05]  /*30b20*/  @!P0 BRA `(.L_x_3024) ;  /* 0x0000005c00d08947 */ /* 0x002fea0003800000 */
.L_x_3209:
[----:B------:R-:W-:Y:S05]  /*30b30*/  BSYNC B1 ;  /* 0x0000000000017941 */ /* 0x000fea0003800000 */
.L_x_3023:
        /* <DEDUP_REMOVED lines=62> */
.L_x_3221:
        /* <DEDUP_REMOVED lines=32> */
.L_x_3026:
        /* <DEDUP_REMOVED lines=11> */
.L_x_3027:
        /* <DEDUP_REMOVED lines=8> */
.L_x_3015:
[----:B------:R-:W-:Y:S05]  /*31250*/  BSYNC B0 ;  /* 0x0000000000007941 */ /* 0x000fea0003800000 */
.L_x_3014:
        /* <DEDUP_REMOVED lines=15> */
[----:B------:R-:W0:Y:S01]  /*31350*/  POPC R7, R4 ;  /* 0x0000000400077309 */ /* 0x000e220000000000 */
[----:B--2---:R-:W0:Y:S02]  /*31360*/  SHFL.IDX PT, R0, R3, R0, 0x1f ;  /* 0x00001f0003007589 */ /* 0x004e2400000e0000 */
[----:B0-----:R-:W-:-:S07]  /*31370*/  IADD3 R24, R0, UR36, R7 ;  /* 0x0000002400187c10 */ /* 0x001fce000fffe007 */
.L_x_3030:
[----:B------:R-:W-:Y:S05]  /*31380*/  BSYNC B0 ;  /* 0x0000000000007941 */ /* 0x000fea0003800000 */
.L_x_3029:
[----:B------:R-:W-:-:S05]  /*31390*/  IMAD.U32 R0, RZ, RZ, UR37 ;  /* 0x00000025ff007e24 */ /* 0x000fca000f8e00ff */
[----:B------:R-:W-:-:S13]  /*313a0*/  ISETP.NE.AND P0, PT, R0, 0x3, PT ;  /* 0x000000030000780c */ /* 0x000fda0003f05270 */
[----:B------:R-:W-:Y:S05]  /*313b0*/  @!P0 BRA `(.L_x_3031) ;  /* 0x0000000000048947 */ /* 0x000fea0003800000 */
[----:B------:R-:W-:Y:S01]  /*313c0*/  BPT.TRAP 0x1 ;  /* 0x000000040000795c */ /* 0x000fe20000300000 */
.L_x_3031:
[----:B------:R-:W2:Y:S01]  /*313d0*/  LDL.LU R0, [R1+0x8] ;  /* 0x0000080001007983 */ /* 0x000ea20000300800 */
[----:B------:R-:W-:Y:S01]  /*313e0*/  IMAD R4, R23, 0x8, R16 ;  /* 0x0000000817047824 */ /* 0x000fe200078e0210 */
[----:B0-----:R-:W-:Y:S01]  /*313f0*/  SHF.L.U32 R3, R29, 0x1f, RZ ;  /* 0x0000001f1d037819 */ /* 0x001fe200000006ff */
[----:B------:R-:W-:Y:S03]  /*31400*/  BSSY B0, `(.L_x_3032) ;  /* 0x0000004000007945 */ /* 0x000fe60003800000 */
[----:B------:R-:W0:Y:S01]  /*31410*/  SYNCS.PHASECHK.TRANS64.TRYWAIT P0, [R4+URZ+0x38860], R3 ;  /* 0x03886003040075a7 */ /* 0x000e22000800017f */
[----:B--2---:R-:W-:Y:S01]  /*31420*/  IMAD R5, R22, -0x50, R0 ;  /* 0xffffffb016057824 */ /* 0x004fe200078e0200 */
[----:B0-----:R-:W-:Y:S06]  /*31430*/  @!P0 BRA `(.L_x_3033) ;  /* 0x0000005c00808947 */ /* 0x001fec0003800000 */
.L_x_3222:
[----:B------:R-:W-:Y:S05]  /*31440*/  BSYNC B0 ;  /* 0x0000000000007941 */ /* 0x000fea0003800000 */
.L_x_3032:
[----:B------:R-:W2:Y:S01]  /*31450*/  S2R R0, SR_TID.X ;  /* 0x0000000000007919 */ /* 0x000ea20000002100 */
[----:B------:R-:W-:Y:S01]  /*31460*/  UMOV UR4, 0xffffffff ;  /* 0xffffffff00047882 */ /* 0x000fe20000000000 */
[----:B------:R-:W-:Y:S01]  /*31470*/  IMAD R7, R23, 0x5000, R33 ;  /* 0x0000500017077824 */ /* 0x000fe200078e0221 */
        /* <DEDUP_REMOVED lines=64> */
.L_x_3234:
        /* <DEDUP_REMOVED lines=16> */
.L_x_3035:
        /* <DEDUP_REMOVED lines=11> */
.L_x_3036:
[----:B------:R0:W-:Y:S01]  /*31a30*/  SYNCS.ARRIVE.TRANS64.A1T0 RZ, [R4+URZ+0x38850], RZ ;  /* 0x038850ff04ff79a7 */ /* 0x0001e2000810003f */
[----:B------:R-:W-:-:S05]  /*31a40*/  VIADD R23, R23, 0x1 ;  /* 0x0000000117177836 */ /* 0x000fca0000000000 */
[----:B------:R-:W-:-:S04]  /*31a50*/  ISETP.NE.AND P0, PT, R23, 0x2, PT ;  /* 0x000000021700780c */ /* 0x000fc80003f05270 */
[----:B------:R-:W-:Y:S02]  /*31a60*/  SEL R0, RZ, 0x1, P0 ;  /* 0x00000001ff007807 */ /* 0x000fe40000000000 */
[----:B------:R-:W-:Y:S02]  /*31a70*/  SEL R23, R23, RZ, P0 ;  /* 0x000000ff17177207 */ /* 0x000fe40000000000 */
[----:B0-----:R-:W-:-:S07]  /*31a80*/  LOP3.LUT R29, R29, R0, RZ, 0x3c, !PT ;  /* 0x000000001d1d7212 */ /* 0x001fce00078e3cff */
.L_x_2991:
[----:B------:R-:W-:Y:S05]  /*31a90*/  BSYNC B7 ;  /* 0x0000000000077941 */ /* 0x000fea0003800000 */
.L_x_2989:
[----:B------:R-:W-:-:S13]  /*31aa0*/  LOP3.LUT P0, RZ, R18, 0x40, RZ, 0xc0, !PT ;  /* 0x0000004012ff7812 */ /* 0x000fda000780c0ff */
[----:B------:R-:W-:Y:S05]  /*31ab0*/  @!P0 BRA `(.L_x_3037) ;  /* 0x0000000000248947 */ /* 0x000fea0003800000 */
[----:B------:R-:W-:Y:S05]  /*31ac0*/  WARPSYNC.ALL ;  /* 0x0000000000007948 */ /* 0x000fea0003800000 */
[----:B------:R-:W3:Y:S08]  /*31ad0*/  S2UR UR5, SR_CgaCtaId ;  /* 0x00000000000579c3 */ /* 0x000ef00000008800 */
[----:B------:R-:W-:Y:S06]  /*31ae0*/  BAR.SYNC.DEFER_BLOCKING 0x5, 0x180 ;  /* 0x0146000000007b1d */ /* 0x000fec0000010000 */
[----:B------:R-:W-:-:S02]  /*31af0*/  UMOV UR4, 0x400 ;  /* 0x0000040000047882 */ /* 0x000fc40000000000 */
[----:B---3--:R-:W-:-:S06]  /*31b00*/  ULEA UR4, UR5, UR4, 0x18 ;  /* 0x0000000405047291 */ /* 0x008fcc000f8ec03f */
[----:B--2---:R-:W-:-:S05]  /*31b10*/  IMAD.U32 R16, RZ, RZ, UR4 ;  /* 0x00000004ff107e24 */ /* 0x004fca000f8e00ff */
[----:B------:R2:W3:Y:S01]  /*31b20*/  LDS.128 R24, [R16+0x388d0] ;  /* 0x0388d00010187984 */ /* 0x0004e20000000c00 */
[----:B------:R-:W-:Y:S06]  /*31b30*/  BAR.ARV 0x4, 0x180 ;  /* 0x0106000000007b1d */ /* 0x000fec0000002000 */
[----:B------:R-:W-:Y:S05]  /*31b40*/  BRA `(.L_x_3038) ;  /* 0x0000000c00e07947 */ /* 0x000fea0003800000 */
.L_x_3037:
[----:B------:R-:W3:Y:S01]  /*31b50*/  S2R R8, SR_TID.X ;  /* 0x0000000000087919 */ /* 0x000ee20000002100 */
[----:B------:R-:W-:Y:S01]  /*31b60*/  UMOV UR4, 0xffffffff ;  /* 0xffffffff00047882 */ /* 0x000fe20000000000 */
[----:B---3--:R-:W-:-:S04]  /*31b70*/  LOP3.LUT R8, R8, 0x1f, RZ, 0xc0, !PT ;  /* 0x0000001f08087812 */ /* 0x008fc800078ec0ff */
[----:B------:R-:W-:Y:S01]  /*31b80*/  ISETP.NE.AND P0, PT, R8, 0x1f, PT ;  /* 0x0000001f0800780c */ /* 0x000fe20003f05270 */
[----:B------:R-:W-:-:S12]  /*31b90*/  BRA.DIV UR4, `(.L_x_3039) ;  /* 0x0000005e04a87947 */ /* 0x000fd8000b800000 */
[----:B--2---:R-:W-:Y:S01]  /*31ba0*/  IMAD.IADD R7, R27, 0x1, R8 ;  /* 0x000000011b077824 */ /* 0x004fe200078e0208 */
[----:B------:R-:W-:Y:S01]  /*31bb0*/  ULDC UR4, c[0x0][0xc3c] ;  /* 0x00030f0000047ab9 */ /* 0x000fe20000000800 */
[----:B------:R-:W-:-:S03]  /*31bc0*/  ULDC.64 UR6, c[0x0][0x208] ;  /* 0x0000820000067ab9 */ /* 0x000fc60000000a00 */
[----:B------:R-:W-:-:S13]  /*31bd0*/  ISETP.GE.OR P1, PT, R7, UR4, !P0 ;  /* 0x0000000407007c0c */ /* 0x000fda000c726670 */
[----:B------:R-:W2:Y:S08]  /*31be0*/  @!P1 LDC.64 R2, c[0x0][0xc80] ;  /* 0x00032000ff029b82 */ /* 0x000eb00000000a00 */
[----:B------:R-:W3:Y:S01]  /*31bf0*/  @!P1 LDC.64 R4, c[0x0][0xc78] ;  /* 0x00031e00ff049b82 */ /* 0x000ee20000000a00 */
[----:B--2---:R-:W-:-:S05]  /*31c00*/  @!P1 IMAD.WIDE R2, R7, 0x4, R2 ;  /* 0x0000000407029825 */ /* 0x004fca00078e0202 */
[----:B------:R3:W2:Y:S02]  /*31c10*/  @!P1 LDG.E R6, desc[UR6][R2.64] ;  /* 0x0000000602069981 */ /* 0x0006a4000c1e1900 */
[----:B---3--:R-:W-:-:S05]  /*31c20*/  @!P1 IMAD.WIDE R2, R7, 0x4, R4 ;  /* 0x0000000407029825 */ /* 0x008fca00078e0204 */
        /* <DEDUP_REMOVED lines=14> */
[----:B------:R-:W2:Y:S02]  /*31d10*/  SHFL.UP PT, R14, R13, 0x1, RZ ;  /* 0x042000000d0e7989 */ /* 0x000ea400000e00ff */
[----:B--2---:R-:W-:-:S05]  /*31d20*/  SEL R14, R14, RZ, P1 ;  /* 0x000000ff0e0e7207 */ /* 0x004fca0000800000 */
[----:B------:R-:W-:-:S05]  /*31d30*/  IMAD.IADD R5, R13, 0x1, R14 ;  /* 0x000000010d057824 */ /* 0x000fca00078e020e */
        /* <DEDUP_REMOVED lines=12> */
[----:B------:R2:W3:Y:S02]  /*31e00*/  SHFL.IDX PT, R14, R2, 0x1f, 0x1f ;  /* 0x03e01f00020e7f89 */ /* 0x0004e400000e0000 */
.L_x_3244:
[----:B------:R-:W-:Y:S02]  /*31e10*/  ULDC UR4, c[0x0][0xc38] ;  /* 0x00030e0000047ab9 */ /* 0x000fe40000000800 */
[----:B------:R-:W-:-:S04]  /*31e20*/  IMAD.U32 R5, RZ, RZ, UR4 ;  /* 0x00000004ff057e24 */ /* 0x000fc8000f8e00ff */
[----:B---3--:R-:W-:-:S04]  /*31e30*/  IMAD R14, R14, R5, RZ ;  /* 0x000000050e0e7224 */ /* 0x008fc800078e02ff */
[----:B------:R-:W-:-:S05]  /*31e40*/  IMAD.IADD R7, R7, 0x1, R14 ;  /* 0x0000000107077824 */ /* 0x000fca00078e020e */
[----:B------:R-:W-:-:S13]  /*31e50*/  ISETP.GT.AND P6, PT, R7, R0, PT ;  /* 0x000000000700720c */ /* 0x000fda0003fc4270 */
[----:B------:R-:W-:Y:S05]  /*31e60*/  @P6 BRA `(.L_x_3040) ;  /* 0x0000000000a86947 */ /* 0x000fea0003800000 */
.L_x_3043:
[----:B--2---:R-:W2:Y:S01]  /*31e70*/  LDC R2, c[0x0][0xc3c] ;  /* 0x00030f00ff027b82 */ /* 0x004ea20000000800 */
[----:B------:R-:W-:-:S05]  /*31e80*/  VIADD R27, R27, 0x1f ;  /* 0x0000001f1b1b7836 */ /* 0x000fca0000000000 */
[----:B--2---:R-:W-:-:S13]  /*31e90*/  ISETP.GE.AND P6, PT, R27, R2, PT ;  /* 0x000000021b00720c */ /* 0x004fda0003fc6270 */
[----:B------:R-:W-:Y:S05]  /*31ea0*/  @P6 BRA `(.L_x_3041) ;  /* 0x0000000800c46947 */ /* 0x000fea0003800000 */
[----:B------:R-:W2:Y:S01]  /*31eb0*/  S2R R3, SR_TID.X ;  /* 0x0000000000037919 */ /* 0x000ea20000002100 */
[----:B------:R-:W-:Y:S01]  /*31ec0*/  IMAD.MOV.U32 R25, RZ, RZ, RZ ;  /* 0x000000ffff197224 */ /* 0x000fe200078e00ff */
[----:B------:R-:W-:Y:S01]  /*31ed0*/  ULDC.64 UR4, c[0x0][0x208] ;  /* 0x0000820000047ab9 */ /* 0x000fe20000000a00 */
[----:B--2---:R-:W-:-:S05]  /*31ee0*/  LOP3.LUT R3, R3, 0x1f, RZ, 0xc0, !PT ;  /* 0x0000001f03037812 */ /* 0x004fca00078ec0ff */
[----:B------:R-:W-:-:S05]  /*31ef0*/  IMAD.IADD R9, R27, 0x1, R3 ;  /* 0x000000011b097824 */ /* 0x000fca00078e0203 */
[----:B------:R-:W-:-:S13]  /*31f00*/  ISETP.GE.OR P6, PT, R9, R2, !P0 ;  /* 0x000000020900720c */ /* 0x000fda00047c6670 */
[----:B------:R-:W2:Y:S08]  /*31f10*/  @!P6 LDC.64 R2, c[0x0][0xc80] ;  /* 0x00032000ff02eb82 */ /* 0x000eb00000000a00 */
[----:B------:R-:W3:Y:S01]  /*31f20*/  @!P6 LDC.64 R4, c[0x0][0xc78] ;  /* 0x00031e00ff04eb82 */ /* 0x000ee20000000a00 */
[----:B--2---:R-:W-:-:S05]  /*31f30*/  @!P6 IMAD.WIDE R2, R9, 0x4, R2 ;  /* 0x000000040902e825 */ /* 0x004fca00078e0202 */
[----:B------:R3:W2:Y:S02]  /*31f40*/  @!P6 LDG.E R25, desc[UR4][R2.64] ;  /* 0x000000040219e981 */ /* 0x0006a4000c1e1900 */
[----:B---3--:R-:W-:-:S04]  /*31f50*/  @!P6 IMAD.WIDE R2, R9, 0x4, R4 ;  /* 0x000000040902e825 */ /* 0x008fc800078e0204 */
[----:B------:R-:W-:-:S06]  /*31f60*/  IMAD.MOV.U32 R4, RZ, RZ, RZ ;  /* 0x000000ffff047224 */ /* 0x000fcc00078e00ff */
[----:B------:R-:W2:Y:S01]  /*31f70*/  @!P6 LDG.E R4, desc[UR4][R2.64] ;  /* 0x000000040204e981 */ /* 0x000ea2000c1e1900 */
[----:B------:R-:W-:Y:S01]  /*31f80*/  UMOV UR4, 0xffffffff ;  /* 0xffffffff00047882 */ /* 0x000fe20000000000 */
[----:B--2---:R-:W-:Y:S02]  /*31f90*/  IMAD R13, R4, R25, RZ ;  /* 0x00000019040d7224 */ /* 0x004fe400078e02ff */
[----:B------:R-:W-:Y:S05]  /*31fa0*/  BRA.DIV UR4, `(.L_x_3042) ;  /* 0x0000005e04e47947 */ /* 0x000fea000b800000 */
        /* <DEDUP_REMOVED lines=16> */
.L_x_3252:
[----:B------:R-:W-:Y:S02]  /*320b0*/  ULDC UR4, c[0x0][0xc38] ;  /* 0x00030e0000047ab9 */ /* 0x000fe40000000800 */
[----:B------:R-:W-:-:S04]  /*320c0*/  IMAD.U32 R5, RZ, RZ, UR4 ;  /* 0x00000004ff057e24 */ /* 0x000fc8000f8e00ff */
[----:B---3--:R-:W-:-:S04]  /*320d0*/  IMAD R14, R14, R5, RZ ;  /* 0x000000050e0e7224 */ /* 0x008fc800078e02ff */
[----:B------:R-:W-:-:S05]  /*320e0*/  IMAD.IADD R7, R14, 0x1, R7 ;  /* 0x000000010e077824 */ /* 0x000fca00078e0207 */
[----:B------:R-:W-:-:S13]  /*320f0*/  ISETP.GT.AND P6, PT, R7, R0, PT ;  /* 0x000000000700720c */ /* 0x000fda0003fc4270 */
[----:B------:R-:W-:Y:S05]  /*32100*/  @!P6 BRA `(.L_x_3043) ;  /* 0xfffffffc0058e947 */ /* 0x000fea000383ffff */
.L_x_3040:
[----:B------:R-:W-:Y:S01]  /*32110*/  IMAD.IADD R7, R7, 0x1, -R14 ;  /* 0x0000000107077824 */ /* 0x000fe200078e0a0e */
[----:B------:R-:W-:-:S03]  /*32120*/  UMOV UR4, 0xffffffff ;  /* 0xffffffff00047882 */ /* 0x000fc60000000000 */
[----:B------:R-:W-:-:S05]  /*32130*/  IMAD R3, R2, R5, R7 ;  /* 0x0000000502037224 */ /* 0x000fca00078e0207 */
[----:B------:R-:W-:Y:S01]  /*32140*/  ISETP.GT.AND P6, PT, R3, R0, PT ;  /* 0x000000000300720c */ /* 0x000fe20003fc4270 */
[----:B------:R-:W-:-:S12]  /*32150*/  BRA.DIV UR4, `(.L_x_3044) ;  /* 0x0000006204307947 */ /* 0x000fd8000b800000 */
[----:B------:R-:W-:-:S04]  /*32160*/  VOTE.ANY R3, PT, !P6 ;  /* 0x0000000000037806 */ /* 0x000fc800070e0100 */
[----:B-1----:R-:W1:Y:S02]  /*32170*/  POPC R12, R3 ;  /* 0x00000003000c7309 */ /* 0x002e640000000000 */
[----:B-1----:R1:W3:Y:S01]  /*32180*/  SHFL.IDX PT, R25, R25, R12, 0x1f ;  /* 0x00001f0c19197589 */ /* 0x0022e200000e0000 */
[----:B------:R-:W-:-:S03]  /*32190*/  IMAD.IADD R27, R12, 0x1, R27 ;  /* 0x000000010c1b7824 */ /* 0x000fc600078e021b */
[----:B------:R1:W4:Y:S04]  /*321a0*/  SHFL.IDX PT, R4, R4, R12, 0x1f ;  /* 0x00001f0c04047589 */ /* 0x00032800000e0000 */
.L_x_3257:
[----:B------:R-:W-:-:S13]  /*321b0*/  ISETP.NE.AND P0, PT, R3, RZ, PT ;  /* 0x000000ff0300720c */ /* 0x000fda0003f05270 */
[----:B------:R-:W-:Y:S05]  /*321c0*/  @!P0 BRA `(.L_x_3045) ;  /* 0x0000000000108947 */ /* 0x000fea0003800000 */
[----:B------:R-:W-:Y:S01]  /*321d0*/  UMOV UR4, 0xffffffff ;  /* 0xffffffff00047882 */ /* 0x000fe20000000000 */
[----:B-1----:R-:W-:Y:S02]  /*321e0*/  VIADD R12, R12, 0xffffffff ;  /* 0xffffffff0c0c7836 */ /* 0x002fe40000000000 */
[----:B------:R-:W-:Y:S05]  /*321f0*/  BRA.DIV UR4, `(.L_x_3046) ;  /* 0x0000006204647947 */ /* 0x000fea000b800000 */
[----:B------:R1:W0:Y:S02]  /*32200*/  SHFL.IDX PT, R6, R2, R12, 0x1f ;  /* 0x00001f0c02067589 */ /* 0x00022400000e0000 */
.L_x_3045:
[----:B----4-:R-:W-:Y:S01]  /*32210*/  ISETP.NE.AND P0, PT, R4, 0x1, PT ;  /* 0x000000010400780c */ /* 0x010fe20003f05270 */
[----:B0-----:R-:W-:-:S04]  /*32220*/  IMAD R24, R6, R5, R7 ;  /* 0x0000000506187224 */ /* 0x001fc800078e0207 */
[----:B------:R-:W-:-:S08]  /*32230*/  IMAD.IADD R0, R0, 0x1, -R24 ;  /* 0x0000000100007824 */ /* 0x000fd000078e0a18 */
[----:B------:R-:W-:Y:S05]  /*32240*/  @!P0 BRA `(.L_x_3047) ;  /* 0x0000000000dc8947 */ /* 0x000fea0003800000 */
[-C--:B---3--:R-:W-:Y:S02]  /*32250*/  IABS R5, R25.reuse ;  /* 0x0000001900057213 */ /* 0x088fe40000000000 */
[----:B------:R-:W-:Y:S02]  /*32260*/  IABS R6, R4 ;  /* 0x0000000400067213 */ /* 0x000fe40000000000 */
[----:B------:R-:W0:Y:S08]  /*32270*/  I2F.RP R7, R5 ;  /* 0x0000000500077306 */ /* 0x000e300000209400 */
[----:B------:R-:W3:Y:S08]  /*32280*/  I2F.RP R8, R6 ;  /* 0x0000000600087306 */ /* 0x000ef00000209400 */
[----:B0-----:R-:W1:Y:S08]  /*32290*/  MUFU.RCP R7, R7 ;  /* 0x0000000700077308 */ /* 0x001e700000001000 */
[----:B---3--:R-:W-:Y:S01]  /*322a0*/  MUFU.RCP R8, R8 ;  /* 0x0000000800087308 */ /* 0x008fe20000001000 */
[----:B-12---:R-:W-:Y:S01]  /*322b0*/  VIADD R2, R7, 0xffffffe ;  /* 0x0ffffffe07027836 */ /* 0x006fe20000000000 */
        /* <DEDUP_REMOVED lines=9> */
[----:B------:R-:W-:Y:S02]  /*32350*/  IMAD R2, R7, R9, R2 ;  /* 0x0000000907027224 */ /* 0x000fe400078e0202 */
[----:B------:R-:W-:-:S03]  /*32360*/  VIADD R3, R8, 0xffffffe ;  /* 0x0ffffffe08037836 */ /* 0x000fc60000000000 */
[----:B------:R-:W-:-:S03]  /*32370*/  ISETP.GT.U32.AND P1, PT, R5, R2, PT ;  /* 0x000000020500720c */ /* 0x000fc60003f24070 */
[----:B------:R-:W0:Y:S10]  /*32380*/  F2I.FTZ.U32.TRUNC.NTZ R3, R3 ;  /* 0x0000000300037305 */ /* 0x000e34000021f000 */
[----:B------:R-:W-:-:S02]  /*32390*/  @!P1 IMAD.IADD R2, R2, 0x1, -R5 ;  /* 0x0000000102029824 */ /* 0x000fc400078e0a05 */
[----:B------:R-:W-:Y:S01]  /*323a0*/  @!P1 VIADD R7, R7, 0x1 ;  /* 0x0000000107079836 */ /* 0x000fe20000000000 */
[----:B------:R-:W-:Y:S02]  /*323b0*/  ISETP.NE.AND P1, PT, R25, RZ, PT ;  /* 0x000000ff1900720c */ /* 0x000fe40003f25270 */
[----:B------:R-:W-:Y:S01]  /*323c0*/  ISETP.GE.U32.AND P0, PT, R2, R5, PT ;  /* 0x000000050200720c */ /* 0x000fe20003f06070 */
[----:B0-----:R-:W-:Y:S02]  /*323d0*/  IMAD.MOV R5, RZ, RZ, -R3 ;  /* 0x000000ffff057224 */ /* 0x001fe400078e0a03 */
[----:B------:R-:W-:Y:S02]  /*323e0*/  IMAD.MOV.U32 R2, RZ, RZ, RZ ;  /* 0x000000ffff027224 */ /* 0x000fe400078e00ff */
[----:B------:R-:W-:-:S04]  /*323f0*/  IMAD R5, R5, R6, RZ ;  /* 0x0000000605057224 */ /* 0x000fc800078e02ff */
[----:B------:R-:W-:Y:S01]  /*32400*/  IMAD.HI.U32 R5, R3, R5, R2 ;  /* 0x0000000503057227 */ /* 0x000fe200078e0002 */
[----:B------:R-:W-:Y:S02]  /*32410*/  LOP3.LUT R2, R0, R25, RZ, 0x3c, !PT ;  /* 0x0000001900027212 */ /* 0x000fe400078e3cff */
[----:B------:R-:W-:Y:S01]  /*32420*/  IABS R3, R4 ;  /* 0x0000000400037213 */ /* 0x000fe20000000000 */
[----:B------:R-:W-:Y:S01]  /*32430*/  @P0 VIADD R7, R7, 0x1 ;  /* 0x0000000107070836 */ /* 0x000fe20000000000 */
[----:B------:R-:W-:-:S03]  /*32440*/  ISETP.GE.AND P2, PT, R2, RZ, PT ;  /* 0x000000ff0200720c */ /* 0x000fc60003f46270 */
[----:B------:R-:W-:-:S10]  /*32450*/  IMAD.MOV R3, RZ, RZ, -R3 ;  /* 0x000000ffff037224 */ /* 0x000fd400078e0a03 */
[----:B------:R-:W-:Y:S01]  /*32460*/  @!P2 IMAD.MOV R7, RZ, RZ, -R7 ;  /* 0x000000ffff07a224 */ /* 0x000fe200078e0a07 */
[----:B------:R-:W-:-:S04]  /*32470*/  @!P1 LOP3.LUT R7, RZ, R25, RZ, 0x33, !PT ;  /* 0x00000019ff079212 */ /* 0x000fc800078e33ff */
[----:B------:R-:W-:-:S05]  /*32480*/  IABS R2, R7 ;  /* 0x0000000700027213 */ /* 0x000fca0000000000 */
        /* <DEDUP_REMOVED lines=12> */
[--C-:B------:R-:W-:Y:S02]  /*32550*/  IMAD.MOV R2, RZ, RZ, -R5.reuse ;  /* 0x000000ffff027224 */ /* 0x100fe400078e0a05 */
[C---:B------:R-:W-:Y:S02]  /*32560*/  IMAD R5, R4.reuse, 0x1000000, R5 ;  /* 0x0100000004057824 */ /* 0x040fe400078e0205 */
[--C-:B------:R-:W-:Y:S02]  /*32570*/  IMAD R4, R4, R2, R7.reuse ;  /* 0x0000000204047224 */ /* 0x100fe400078e0207 */
[----:B------:R-:W-:Y:S02]  /*32580*/  IMAD.MOV R2, RZ, RZ, -R7 ;  /* 0x000000ffff027224 */ /* 0x000fe400078e0a07 */
[----:B------:R-:W-:Y:S02]  /*32590*/  IMAD R26, R4, 0x10000, R5 ;  /* 0x00010000041a7824 */ /* 0x000fe400078e0205 */
[----:B------:R-:W-:Y:S01]  /*325a0*/  IMAD R2, R25, R2, R0 ;  /* 0x0000000219027224 */ /* 0x000fe200078e0200 */
[----:B------:R-:W-:Y:S06]  /*325b0*/  BRA `(.L_x_3048) ;  /* 0x0000000000f47947 */ /* 0x000fec0003800000 */
.L_x_3047:
[----:B-12---:R-:W0:Y:S01]  /*325c0*/  LDC.64 R2, c[0x0][0xc90] ;  /* 0x00032400ff027b82 */ /* 0x006e220000000a00 */
[----:B------:R-:W-:Y:S01]  /*325d0*/  ULDC.64 UR4, c[0x0][0x208] ;  /* 0x0000820000047ab9 */ /* 0x000fe20000000a00 */
[----:B0-----:R-:W-:-:S05]  /*325e0*/  IMAD.WIDE R2, R27, 0x4, R2 ;  /* 0x000000041b027825 */ /* 0x001fca00078e0202 */
[----:B------:R0:W3:Y:S02]  /*325f0*/  LDG.E R6, desc[UR4][R2.64] ;  /* 0x0000000402067981 */ /* 0x0000e4000c1e1900 */
[----:B0-----:R-:W-:Y:S02]  /*32600*/  IMAD.MOV.U32 R2, RZ, RZ, RZ ;  /* 0x000000ffff027224 */ /* 0x001fe400078e00ff */
[----:B---3--:R-:W-:-:S05]  /*32610*/  IMAD R7, R25, R6, RZ ;  /* 0x0000000619077224 */ /* 0x008fca00078e02ff */
        /* <DEDUP_REMOVED lines=55> */
.L_x_3048:
[----:B------:R-:W-:-:S05]  /*32990*/  LOP3.LUT R2, RZ, R2, RZ, 0x33, !PT ;  /* 0x00000002ff027212 */ /* 0x000fca00078e33ff */
[----:B------:R-:W-:Y:S01]  /*329a0*/  IMAD.IADD R25, R25, 0x1, R2 ;  /* 0x0000000119197824 */ /* 0x000fe200078e0202 */
[----:B------:R-:W-:Y:S06]  /*329b0*/  BRA `(.L_x_3049) ;  /* 0x00000000001c7947 */ /* 0x000fec0003800000 */
.L_x_3041:
[----:B------:R-:W-:Y:S01]  /*329c0*/  UMOV UR4, URZ ;  /* 0x0000003f00047c82 */ /* 0x000fe20008000000 */
[----:B------:R-:W-:Y:S01]  /*329d0*/  UMOV UR5, URZ ;  /* 0x0000003f00057c82 */ /* 0x000fe20008000000 */
[----:B------:R-:W-:Y:S01]  /*329e0*/  ULDC UR6, c[0x0][0xc3c] ;  /* 0x00030f0000067ab9 */ /* 0x000fe20000000800 */
[----:B------:R-:W-:Y:S02]  /*329f0*/  IMAD.MOV.U32 R24, RZ, RZ, R0 ;  /* 0x000000ffff187224 */ /* 0x000fe400078e0000 */
[----:B------:R-:W-:Y:S02]  /*32a00*/  IMAD.U32 R25, RZ, RZ, UR4 ;  /* 0x00000004ff197e24 */ /* 0x000fe4000f8e00ff */
[----:B------:R-:W-:Y:S02]  /*32a10*/  IMAD.U32 R26, RZ, RZ, UR5 ;  /* 0x00000005ff1a7e24 */ /* 0x000fe4000f8e00ff */
[----:B------:R-:W-:-:S07]  /*32a20*/  IMAD.U32 R27, RZ, RZ, UR6 ;  /* 0x00000006ff1b7e24 */ /* 0x000fce000f8e00ff */
.L_x_3049:
[----:B------:R-:W2:Y:S01]  /*32a30*/  S2R R0, SR_TID.X ;  /* 0x0000000000007919 */ /* 0x000ea20000002100 */
[----:B------:R-:W-:Y:S05]  /*32a40*/  WARPSYNC.ALL ;  /* 0x0000000000007948 */ /* 0x000fea0003800000 */
[----:B------:R-:W-:Y:S01]  /*32a50*/  BAR.SYNC.DEFER_BLOCKING 0x4, 0x180 ;  /* 0x0106000000007b1d */ /* 0x000fe20000010000 */
[----:B--2---:R-:W-:-:S04]  /*32a60*/  LOP3.LUT R0, R0, 0x1f, RZ, 0xc0, !PT ;  /* 0x0000001f00007812 */ /* 0x004fc800078ec0ff */
[----:B------:R-:W-:-:S13]  /*32a70*/  ISETP.NE.AND P0, PT, R0, RZ, PT ;  /* 0x000000ff0000720c */ /* 0x000fda0003f05270 */
[----:B------:R-:W2:Y:S01]  /*32a80*/  @!P0 S2R R3, SR_CgaCtaId ;  /* 0x0000000000038919 */ /* 0x000ea20000008800 */
[----:B------:R-:W-:-:S04]  /*32a90*/  @!P0 MOV R0, 0x400 ;  /* 0x0000040000008802 */ /* 0x000fc80000000f00 */
[----:B--2---:R-:W-:-:S05]  /*32aa0*/  @!P0 LEA R16, R3, R0, 0x18 ;  /* 0x0000000003108211 */ /* 0x004fca00078ec0ff */
[----:B------:R4:W-:Y:S01]  /*32ab0*/  @!P0 STS.128 [R16+0x388d0], R24 ;  /* 0x0388d01810008388 */ /* 0x0009e20000000c00 */
[----:B------:R-:W-:Y:S06]  /*32ac0*/  BAR.ARV 0x5, 0x180 ;  /* 0x0146000000007b1d */ /* 0x000fec0000002000 */
.L_x_3038:
[----:B------:R-:W-:Y:S02]  /*32ad0*/  ULDC UR4, c[0x0][0xc3c] ;  /* 0x00030f0000047ab9 */ /* 0x000fe40000000800 */
[----:B---3--:R-:W-:-:S13]  /*32ae0*/  ISETP.GE.AND P0, PT, R27, UR4, PT ;  /* 0x000000041b007c0c */ /* 0x008fda000bf06270 */
[----:B------:R-:W-:Y:S05]  /*32af0*/  @!P0 BRA `(.L_x_3050) ;  /* 0xffffff90004c8947 */ /* 0x000fea000383ffff */
[----:B------:R-:W-:Y:S05]  /*32b00*/  BSYNC B8 ;  /* 0x0000000000087941 */ /* 0x000fea0003800000 */
.L_x_2937:
[----:B------:R-:W3:Y:S01]  /*32b10*/  LDL.LU R0, [R1+0x2c] ;  /* 0x00002c0001007983 */ /* 0x000ee20000300800 */
[----:B------:R-:W-:Y:S01]  /*32b20*/  BSSY B0, `(.L_x_3051) ;  /* 0x000000b000007945 */ /* 0x000fe20003800000 */
[----:B------:R-:W5:Y:S01]  /*32b30*/  S2R R5, SR_CgaCtaId ;  /* 0x0000000000057919 */ /* 0x000f620000008800 */
[----:B---3--:R-:W-:-:S05]  /*32b40*/  VIADD R0, R0, 0x1 ;  /* 0x0000000100007836 */ /* 0x008fca0000000000 */
[----:B-1----:R-:W-:-:S04]  /*32b50*/  LEA.HI R2, R0, R0, RZ, 0x1 ;  /* 0x0000000000027211 */ /* 0x002fc800078f08ff */
[----:B------:R-:W-:Y:S02]  /*32b60*/  LOP3.LUT R3, R2, 0xfffffffe, RZ, 0xc0, !PT ;  /* 0xfffffffe02037812 */ /* 0x000fe400078ec0ff */
[----:B------:R-:W-:-:S03]  /*32b70*/  MOV R2, 0x400 ;  /* 0x0000040000027802 */ /* 0x000fc60000000f00 */
[----:B------:R-:W-:Y:S01]  /*32b80*/  IMAD.IADD R0, R0, 0x1, -R3 ;  /* 0x0000000100007824 */ /* 0x000fe200078e0a03 */
[----:B-----5:R-:W-:-:S04]  /*32b90*/  LEA R5, R5, R2, 0x18 ;  /* 0x0000000205057211 */ /* 0x020fc800078ec0ff */
[----:B------:R-:W-:-:S04]  /*32ba0*/  SHF.L.U32 R0, R0, 0x1f, RZ ;  /* 0x0000001f00007819 */ /* 0x000fc800000006ff */
[----:B------:R-:W1:Y:S02]  /*32bb0*/  SYNCS.PHASECHK.TRANS64.TRYWAIT P0, [R5+URZ+0x38820], R0 ;  /* 0x03882000050075a7 */ /* 0x000e64000800017f */
[----:B-1----:R-:W-:Y:S05]  /*32bc0*/  @!P0 BRA `(.L_x_3052) ;  /* 0x0000005800188947 */ /* 0x002fea0003800000 */
.L_x_3260:
[----:B------:R-:W-:Y:S05]  /*32bd0*/  BSYNC B0 ;  /* 0x0000000000007941 */ /* 0x000fea0003800000 */
.L_x_3051:
[----:B------:R-:W-:-:S03]  /*32be0*/  UMOV UR4, 0xffffffff ;  /* 0xffffffff00047882 */ /* 0x000fc60000000000 */
[----:B------:R-:W-:Y:S05]  /*32bf0*/  BRA.DIV UR4, `(.L_x_3053) ;  /* 0x0000005a04207947 */ /* 0x000fea000b800000 */
[----:B-1----:R-:W1:Y:S02]  /*32c00*/  S2R R0, SR_TID.X ;  /* 0x0000000000007919 */ /* 0x002e640000002100 */
[----:B-1----:R-:W-:-:S04]  /*32c10*/  SHF.R.U32.HI R0, RZ, 0x5, R0 ;  /* 0x00000005ff007819 */ /* 0x002fc80000011600 */
[----:B------:R-:W-:-:S05]  /*32c20*/  LOP3.LUT R0, R0, 0x3, RZ, 0xc0, !PT ;  /* 0x0000000300007812 */ /* 0x000fca00078ec0ff */
[----:B------:R1:W3:Y:S02]  /*32c30*/  SHFL.IDX PT, R14, R0, RZ, 0x1f ;  /* 0x00001fff000e7589 */ /* 0x0002e400000e0000 */
.L_x_3263:
[----:B---3--:R-:W-:-:S13]  /*32c40*/  ISETP.NE.AND P0, PT, R14, RZ, PT ;  /* 0x000000ff0e00720c */ /* 0x008fda0003f05270 */
[----:B------:R-:W-:Y:S05]  /*32c50*/  @P0 BRA `(.L_x_2649) ;  /* 0x0000000000880947 */ /* 0x000fea0003800000 */
[----:B------:R-:W-:-:S03]  /*32c60*/  UMOV UR4, 0xffffffff ;  /* 0xffffffff00047882 */ /* 0x000fc60000000000 */
[----:B------:R-:W-:Y:S05]  /*32c70*/  BRA.DIV UR4, `(.L_x_3054) ;  /* 0x0000005a04347947 */ /* 0x000fea000b800000 */
[----:B------:R-:W-:-:S13]  /*32c80*/  ELECT P6, URZ, PT ;  /* 0x00000000003f782f */ /* 0x000fda00038c0000 */
.L_x_3266:
[----:B------:R-:W-:Y:S05]  /*32c90*/  @!P6 BRA `(.L_x_2649) ;  /* 0x000000000078e947 */ /* 0x000fea0003800000 */
[----:B------:R-:W-:-:S06]  /*32ca0*/  ULOP3.LUT UR4, UR60, 0x2, URZ, 0xfc, !UPT ;  /* 0x000000023c047892 */ /* 0x000fcc000f8efc3f */
[----:B-1----:R-:W-:-:S05]  /*32cb0*/  IMAD.U32 R0, RZ, RZ, UR4 ;  /* 0x00000004ff007e24 */ /* 0x002fca000f8e00ff */
[----:B------:R-:W-:-:S13]  /*32cc0*/  ISETP.NE.AND P0, PT, R0, 0x3, PT ;  /* 0x000000030000780c */ /* 0x000fda0003f05270 */
[----:B------:R-:W-:Y:S05]  /*32cd0*/  @!P0 BRA `(.L_x_3055) ;  /* 0x0000000000048947 */ /* 0x000fea0003800000 */
[----:B------:R-:W-:Y:S01]  /*32ce0*/  BPT.TRAP 0x1 ;  /* 0x000000040000795c */ /* 0x000fe20000300000 */
.L_x_3055:
[----:B------:R-:W-:Y:S01]  /*32cf0*/  IMAD R3, R23, 0x8, R5 ;  /* 0x0000000817037824 */ /* 0x000fe200078e0205 */
[----:B------:R-:W-:Y:S01]  /*32d00*/  SHF.L.U32 R2, R29, 0x1f, RZ ;  /* 0x0000001f1d027819 */ /* 0x000fe200000006ff */
[----:B------:R-:W-:-:S03]  /*32d10*/  VIADD R23, R23, 0x1 ;  /* 0x0000000117177836 */ /* 0x000fc60000000000 */
[----:B------:R-:W1:Y:S02]  /*32d20*/  SYNCS.PHASECHK.TRANS64.TRYWAIT P1, [R3+URZ+0x38840], R2 ;  /* 0x03884002030075a7 */ /* 0x000e64000802017f */
[----:B------:R-:W-:-:S04]  /*32d30*/  ISETP.NE.AND P2, PT, R23, 0x2, PT ;  /* 0x000000021700780c */ /* 0x000fc80003f45270 */
[----:B------:R-:W-:Y:S01]  /*32d40*/  SEL R0, RZ, 0x1, P2 ;  /* 0x00000001ff007807 */ /* 0x000fe20001000000 */
[----:B-1----:R-:W-:Y:S08]  /*32d50*/  @!P1 BRA `(.L_x_3056) ;  /* 0x00000058001c9947 */ /* 0x002ff00003800000 */
.L_x_3267:
[----:B------:R-:W-:Y:S02]  /*32d60*/  SEL R23, R23, RZ, P2 ;  /* 0x000000ff17177207 */ /* 0x000fe40001000000 */
[----:B------:R-:W-:Y:S01]  /*32d70*/  LOP3.LUT R0, R29, R0, RZ, 0x3c, !PT ;  /* 0x000000001d007212 */ /* 0x000fe200078e3cff */
[----:B------:R-:W-:Y:S06]  /*32d80*/  @!P0 BRA `(.L_x_3057) ;  /* 0x0000000000048947 */ /* 0x000fec0003800000 */
[----:B------:R-:W-:Y:S01]  /*32d90*/  BPT.TRAP 0x1 ;  /* 0x000000040000795c */ /* 0x000fe20000300000 */
.L_x_3057:
[----:B------:R-:W-:Y:S01]  /*32da0*/  IMAD R23, R23, 0x8, R5 ;  /* 0x0000000817177824 */ /* 0x000fe200078e0205 */
[----:B------:R-:W-:-:S04]  /*32db0*/  SHF.L.U32 R0, R0, 0x1f, RZ ;  /* 0x0000001f00007819 */ /* 0x000fc800000006ff */
[----:B------:R-:W3:Y:S02]  /*32dc0*/  SYNCS.PHASECHK.TRANS64.TRYWAIT P1, [R23+URZ+0x38840], R0 ;  /* 0x03884000170075a7 */ /* 0x000ee4000802017f */
[----:B---3--:R-:W-:Y:S05]  /*32dd0*/  @!P1 BRA `(.L_x_3058) ;  /* 0x0000005800109947 */ /* 0x008fea0003800000 */
.L_x_3268:
[----:B------:R-:W-:Y:S05]  /*32de0*/  @!P0 BRA `(.L_x_3059) ;  /* 0x0000000000048947 */ /* 0x000fea0003800000 */
[----:B------:R-:W-:Y:S01]  /*32df0*/  BPT.TRAP 0x1 ;  /* 0x000000040000795c */ /* 0x000fe20000300000 */
.L_x_3059:
[----:B------:R-:W5:Y:S02]  /*32e00*/  SYNCS.PHASECHK.TRANS64.TRYWAIT P1, [R3+URZ+0x38860], R2 ;  /* 0x03886002030075a7 */ /* 0x000f64000802017f */
[----:B-----5:R-:W-:Y:S05]  /*32e10*/  @!P1 BRA `(.L_x_3060) ;  /* 0x0000005800149947 */ /* 0x020fea0003800000 */
.L_x_3269:
[----:B------:R-:W-:Y:S05]  /*32e20*/  @!P0 BRA `(.L_x_3061) ;  /* 0x0000000000048947 */ /* 0x000fea0003800000 */
[----:B------:R-:W-:Y:S01]  /*32e30*/  BPT.TRAP 0x1 ;  /* 0x000000040000795c */ /* 0x000fe20000300000 */
.L_x_3061:
[----:B------:R0:W0:Y:S02]  /*32e40*/  SYNCS.PHASECHK.TRANS64.TRYWAIT P0, [R23+URZ+0x38860], R0 ;  /* 0x03886000170075a7 */ /* 0x000024000800017f */
[----:B0-----:R-:W-:Y:S05]  /*32e50*/  @!P0 NANOSLEEP.SYNCS 0x989680 ;  /* 0x009896800000895d */ /* 0x001fea0003900000 */
[----:B------:R-:W0:Y:S02]  /*32e60*/  @!P0 SYNCS.PHASECHK.TRANS64 P0, [R23+URZ+0x38860], R0 ;  /* 0x03886000170085a7 */ /* 0x000e24000800007f */
[----:B0-----:R-:W-:Y:S05]  /*32e70*/  @!P0 BRA `(.L_x_3061) ;  /* 0xfffffffc00f08947 */ /* 0x001fea000383ffff */
.L_x_2649:
[----:B------:R-:W-:Y:S05]  /*32e80*/  BSYNC B9 ;  /* 0x0000000000097941 */ /* 0x000fea0003800000 */
.L_x_2646:
[----:B------:R-:W-:Y:S05]  /*32e90*/  EXIT ;  /* 0x000000000000794d */ /* 0x000fea0003800000 */
.L_x_2671:
[----:B0-----:R0:W1:Y:S02]  /*32ea0*/  SYNCS.PHASECHK.TRANS64.TRYWAIT P6, [R88+URZ+0x38890], R89 ;  /* 0x03889059580075a7 */ /* 0x00106400080c017f */
[----:B-1----:R-:W-:Y:S05]  /*32eb0*/  @!P6 NANOSLEEP.SYNCS 0x989680 ;  /* 0x009896800000e95d */ /* 0x002fea0003900000 */
[----:B------:R-:W1:Y:S02]  /*32ec0*/  @!P6 SYNCS.PHASECHK.TRANS64 P6, [R88+URZ+0x38890], R89 ;  /* 0x038890595800e5a7 */ /* 0x000e6400080c007f */
[----:B-1----:R-:W-:Y:S05]  /*32ed0*/  @!P6 BRA `(.L_x_2671) ;  /* 0xfffffffc00f0e947 */ /* 0x002fea000383ffff */
[----:B------:R-:W-:Y:S05]  /*32ee0*/  BRA `(.L_x_3062) ;  /* 0xfffffd1400047947 */ /* 0x000fea000383ffff */
.L_x_2672:
        /* <DEDUP_REMOVED lines=8> */
.L_x_3064:
[----:B------:R-:W-:Y:S05]  /*32f70*/  BSYNC B1 ;  /* 0x0000000000017941 */ /* 0x000fea0003800000 */
.L_x_3063:
        /* <DEDUP_REMOVED lines=8> */
.L_x_3065:
[----:B------:R-:W-:Y:S01]  /*33000*/  IMAD.MOV.U32 R11, RZ, RZ, R14 ;  /* 0x000000ffff0b7224 */ /* 0x000fe200078e000e */
[----:B------:R-:W-:Y:S06]  /*33010*/  BRA `(.L_x_3066) ;  /* 0xfffffd1000cc7947 */ /* 0x000fec000383ffff */
.L_x_2689:
        /* <DEDUP_REMOVED lines=8> */
.L_x_3068:
[----:B------:R-:W-:Y:S05]  /*330a0*/  BSYNC B1 ;  /* 0x0000000000017941 */ /* 0x000fea0003800000 */
.L_x_3067:
        /* <DEDUP_REMOVED lines=8> */
.L_x_3069:
[----:B------:R-:W-:Y:S01]  /*33130*/  IMAD.MOV.U32 R11, RZ, RZ, R14 ;  /* 0x000000ffff0b7224 */ /* 0x000fe200078e000e */
[----:B------:R-:W-:Y:S06]  /*33140*/  BRA `(.L_x_3070) ;  /* 0xfffffd2000487947 */ /* 0x000fec000383ffff */
.L_x_2706:
        /* <DEDUP_REMOVED lines=8> */
.L_x_3072:
[----:B------:R-:W-:Y:S05]  /*331d0*/  BSYNC B1 ;  /* 0x0000000000017941 */ /* 0x000fea0003800000 */
.L_x_3071:
        /* <DEDUP_REMOVED lines=8> */
.L_x_3073:
[----:B------:R-:W-:Y:S01]  /*33260*/  IMAD.MOV.U32 R119, RZ, RZ, R14 ;  /* 0x000000ffff777224 */ /* 0x000fe200078e000e */
[----:B------:R-:W-:Y:S06]  /*33270*/  BRA `(.L_x_3074) ;  /* 0xfffffd2c00d07947 */ /* 0x000fec000383ffff */
.L_x_2730:
[----:B0-----:R0:W1:Y:S02]  /*33280*/  SYNCS.PHASECHK.TRANS64.TRYWAIT P6, [R88+URZ+0x38890], R89 ;  /* 0x03889059580075a7 */ /* 0x00106400080c017f */
[----:B-1----:R-:W-:Y:S05]  /*33290*/  @!P6 NANOSLEEP.SYNCS 0x989680 ;  /* 0x009896800000e95d */ /* 0x002fea0003900000 */
[----:B------:R-:W1:Y:S02]  /*332a0*/  @!P6 SYNCS.PHASECHK.TRANS64 P6, [R88+URZ+0x38890], R89 ;  /* 0x038890595800e5a7 */ /* 0x000e6400080c007f */
[----:B-1----:R-:W-:Y:S05]  /*332b0*/  @!P6 BRA `(.L_x_2730) ;  /* 0xfffffffc00f0e947 */ /* 0x002fea000383ffff */
[----:B------:R-:W-:Y:S05]  /*332c0*/  BRA `(.L_x_3075) ;  /* 0xfffffd4800847947 */ /* 0x000fea000383ffff */
.L_x_2731:
        /* <DEDUP_REMOVED lines=8> */
.L_x_3077:
[----:B------:R-:W-:Y:S05]  /*33350*/  BSYNC B1 ;  /* 0x0000000000017941 */ /* 0x000fea0003800000 */
.L_x_3076:
        /* <DEDUP_REMOVED lines=8> */
.L_x_3078:
[----:B------:R-:W-:Y:S01]  /*333e0*/  IMAD.MOV.U32 R11, RZ, RZ, R14 ;  /* 0x000000ffff0b7224 */ /* 0x000fe200078e000e */
[----:B------:R-:W-:Y:S06]  /*333f0*/  BRA `(.L_x_3079) ;  /* 0xfffffd4800547947 */ /* 0x000fec000383ffff */
.L_x_2740:
        /* <DEDUP_REMOVED lines=8> */
.L_x_3081:
[----:B------:R-:W-:Y:S05]  /*33480*/  BSYNC B1 ;  /* 0x0000000000017941 */ /* 0x000fea0003800000 */
.L_x_3080:
        /* <DEDUP_REMOVED lines=8> */
.L_x_3082:
[----:B------:R-:W-:Y:S01]  /*33510*/  IMAD.MOV.U32 R11, RZ, RZ, R14 ;  /* 0x000000ffff0b7224 */ /* 0x000fe200078e000e */
[----:B------:R-:W-:Y:S06]  /*33520*/  BRA `(.L_x_3083) ;  /* 0xfffffd5800447947 */ /* 0x000fec000383ffff */
.L_x_2749:
        /* <DEDUP_REMOVED lines=8> */
.L_x_3085:
[----:B------:R-:W-:Y:S05]  /*335b0*/  BSYNC B1 ;  /* 0x0000000000017941 */ /* 0x000fea0003800000 */
.L_x_3084:
        /* <DEDUP_REMOVED lines=8> */
.L_x_3086:
[----:B------:R-:W-:Y:S01]  /*33640*/  IMAD.MOV.U32 R119, RZ, RZ, R14 ;  /* 0x000000ffff777224 */ /* 0x000fe200078e000e */
[----:B------:R-:W-:Y:S06]  /*33650*/  BRA `(.L_x_3087) ;  /* 0xfffffd6800387947 */ /* 0x000fec000383ffff */
.L_x_2758:
[----:B0-----:R0:W1:Y:S02]  /*33660*/  SYNCS.PHASECHK.TRANS64.TRYWAIT P3, [R88+URZ+0x38890], R89 ;  /* 0x03889059580075a7 */ /* 0x001064000806017f */
[----:B-1----:R-:W-:Y:S05]  /*33670*/  @!P3 NANOSLEEP.SYNCS 0x989680 ;  /* 0x009896800000b95d */ /* 0x002fea0003900000 */
[----:B------:R-:W1:Y:S02]  /*33680*/  @!P3 SYNCS.PHASECHK.TRANS64 P3, [R88+URZ+0x38890], R89 ;  /* 0x038890595800b5a7 */ /* 0x000e64000806007f */
[----:B-1----:R-:W-:Y:S05]  /*33690*/  @!P3 BRA `(.L_x_2758) ;  /* 0xfffffffc00f0b947 */ /* 0x002fea000383ffff */
[----:B------:R-:W-:Y:S05]  /*336a0*/  BRA `(.L_x_3088) ;  /* 0xfffffd7800947947 */ /* 0x000fea000383ffff */
.L_x_2759:
        /* <DEDUP_REMOVED lines=8> */
.L_x_3090:
[----:B------:R-:W-:Y:S05]  /*33730*/  BSYNC B1 ;  /* 0x0000000000017941 */ /* 0x000fea0003800000 */
.L_x_3089:
        /* <DEDUP_REMOVED lines=8> */
.L_x_3091:
[----:B------:R-:W-:Y:S01]  /*337c0*/  IMAD.MOV.U32 R11, RZ, RZ, R14 ;  /* 0x000000ffff0b7224 */ /* 0x000fe200078e000e */
[----:B------:R-:W-:Y:S06]  /*337d0*/  BRA `(.L_x_3092) ;  /* 0xfffffd7800b07947 */ /* 0x000fec000383ffff */
.L_x_2762:
[----:B------:R-:W-:Y:S01]  /*337e0*/  BSSY B1, `(.L_x_3093) ;  /* 0x0000008000017945 */ /* 0x000fe20003800000 */
[----:B----4-:R-:W-:Y:S02]  /*337f0*/  IMAD.MOV.U32 R13, RZ, RZ, R35 ;  /* 0x000000ffff0d7224 */ /* 0x010fe400078e0023 */
[----:B------:R-:W-:Y:S02]  /*33800*/  IMAD.MOV.U32 R12, RZ, RZ, 0x1 ;  /* 0x00000001ff0c7424 */ /* 0x000fe400078e00ff */
[----:B---3--:R-:W-:Y:S02]  /*33810*/  IMAD.MOV.U32 R11, RZ, RZ, 0x181f ;  /* 0x0000181fff0b7424 */ /* 0x008fe400078e00ff */
[----:B------:R-:W-:-:S07]  /*33820*/  IMAD.MOV.U32 R15, RZ, RZ, -0x1 ;  /* 0xffffffffff0f7424 */ /* 0x000fce00078e00ff */
[----:B012---:R-:W-:Y:S05]  /*33830*/  WARPSYNC.COLLECTIVE R15, `(.L_x_3094) ;  /* 0x000000000f087348 */ /* 0x007fea0003c00000 */
[----:B------:R3:W4:Y:S02]  /*33840*/  SHFL.IDX P6, R14, R13, R12, R11 ;  /* 0x0000000c0d0e7389 */ /* 0x00072400000c000b */
[----:B01234-:R-:W-:Y:S01]  /*33850*/  ENDCOLLECTIVE ;  /* 0x000000000000791b */ /* 0x01ffe20003800000 */
.L_x_3094:
[----:B------:R-:W-:Y:S05]  /*33860*/  BSYNC B1 ;  /* 0x0000000000017941 */ /* 0x000fea0003800000 */
.L_x_3093:
        /* <DEDUP_REMOVED lines=8> */
.L_x_3095:
[----:B------:R-:W-:Y:S01]  /*338f0*/  IMAD.MOV.U32 R11, RZ, RZ, R14 ;  /* 0x000000ffff0b7224 */ /* 0x000fe200078e000e */
[----:B------:R-:W-:Y:S06]  /*33900*/  BRA `(.L_x_3096) ;  /* 0xfffffd7800d87947 */ /* 0x000fec000383ffff */
.L_x_2765:
        /* <DEDUP_REMOVED lines=8> */
.L_x_3098:
[----:B------:R-:W-:Y:S05]  /*33990*/  BSYNC B1 ;  /* 0x0000000000017941 */ /* 0x000fea0003800000 */
.L_x_3097:
        /* <DEDUP_REMOVED lines=8> */
.L_x_3099:
[----:B------:R-:W-:Y:S01]  /*33a20*/  IMAD.MOV.U32 R34, RZ, RZ, R14 ;  /* 0x000000ffff227224 */ /* 0x000fe200078e000e */
[----:B------:R-:W-:Y:S06]  /*33a30*/  BRA `(.L_x_3100) ;  /* 0xfffffd7c00047947 */ /* 0x000fec000383ffff */
.L_x_2769:
[----:B------:R0:W0:Y:S02]  /*33a40*/  SYNCS.PHASECHK.TRANS64.TRYWAIT P0, [R88+URZ+0x388b0], R89 ;  /* 0x0388b059580075a7 */ /* 0x000024000800017f */
[----:B0-----:R-:W-:Y:S05]  /*33a50*/  @!P0 NANOSLEEP.SYNCS 0x989680 ;  /* 0x009896800000895d */ /* 0x001fea0003900000 */
[----:B------:R-:W0:Y:S02]  /*33a60*/  @!P0 SYNCS.PHASECHK.TRANS64 P0, [R88+URZ+0x388b0], R89 ;  /* 0x0388b059580085a7 */ /* 0x000e24000800007f */
[----:B0-----:R-:W-:Y:S05]  /*33a70*/  @!P0 BRA `(.L_x_2769) ;  /* 0xfffffffc00f08947 */ /* 0x001fea000383ffff */
[----:B------:R-:W-:Y:S05]  /*33a80*/  BRA `(.L_x_3101) ;  /* 0xfffffd7c00ac7947 */ /* 0x000fea000383ffff */
.L_x_2791:
        /* <DEDUP_REMOVED lines=8> */
.L_x_3103:
[----:B------:R-:W-:Y:S05]  /*33b10*/  BSYNC B1 ;  /* 0x0000000000017941 */ /* 0x000fea0003800000 */
.L_x_3102:
        /* <DEDUP_REMOVED lines=8> */
.L_x_3104:
[----:B------:R-:W-:Y:S02]  /*33ba0*/  IMAD.MOV.U32 R13, RZ, RZ, R31 ;  /* 0x000000ffff0d7224 */ /* 0x000fe400078e001f */
[----:B------:R-:W-:-:S07]  /*33bb0*/  IMAD.MOV.U32 R6, RZ, RZ, R14 ;  /* 0x000000ffff067224 */ /* 0x000fce00078e000e */
[----:B------:R-:W-:Y:S05]  /*33bc0*/  WARPSYNC.COLLECTIVE R15, `(.L_x_3105) ;  /* 0x000000000f087348 */ /* 0x000fea0003c00000 */
[----:B------:R0:W1:Y:S02]  /*33bd0*/  SHFL.IDX P6, R14, R13, R12, R11 ;  /* 0x0000000c0d0e7389 */ /* 0x00006400000c000b */
[----:B01----:R-:W-:Y:S01]  /*33be0*/  ENDCOLLECTIVE ;  /* 0x000000000000791b */ /* 0x003fe20003800000 */
.L_x_3105:
[----:B------:R-:W-:Y:S02]  /*33bf0*/  IMAD.MOV.U32 R13, RZ, RZ, R30 ;  /* 0x000000ffff0d7224 */ /* 0x000fe400078e001e */
[----:B------:R-:W-:-:S07]  /*33c00*/  IMAD.MOV.U32 R9, RZ, RZ, R14 ;  /* 0x000000ffff097224 */ /* 0x000fce00078e000e */
[----:B------:R-:W-:Y:S05]  /*33c10*/  WARPSYNC.COLLECTIVE R15, `(.L_x_3106) ;  /* 0x000000000f087348 */ /* 0x000fea0003c00000 */
[----:B------:R0:W1:Y:S02]  /*33c20*/  SHFL.IDX P6, R14, R13, R12, R11 ;  /* 0x0000000c0d0e7389 */ /* 0x00006400000c000b */
[----:B01----:R-:W-:Y:S01]  /*33c30*/  ENDCOLLECTIVE ;  /* 0x000000000000791b */ /* 0x003fe20003800000 */
.L_x_3106:
[----:B------:R-:W-:Y:S01]  /*33c40*/  IMAD.MOV.U32 R8, RZ, RZ, R14 ;  /* 0x000000ffff087224 */ /* 0x000fe200078e000e */
[----:B------:R-:W-:Y:S06]  /*33c50*/  BRA `(.L_x_3107) ;  /* 0xfffffd9000fc7947 */ /* 0x000fec000383ffff */
.L_x_2794:
[----:B------:R-:W-:Y:S01]  /*33c60*/  BSSY B1, `(.L_x_3108) ;  /* 0x0000008000017945 */ /* 0x000fe20003800000 */
[----:B------:R-:W-:Y:S02]  /*33c70*/  IMAD.MOV.U32 R13, RZ, RZ, R33 ;  /* 0x000000ffff0d7224 */ /* 0x000fe400078e0021 */
[----:B------:R-:W-:Y:S02]  /*33c80*/  IMAD.MOV.U32 R12, RZ, RZ, 0x1 ;  /* 0x00000001ff0c7424 */ /* 0x000fe400078e00ff */
[----:B------:R-:W-:Y:S02]  /*33c90*/  IMAD.MOV.U32 R11, RZ, RZ, 0x181f ;  /* 0x0000181fff0b7424 */ /* 0x000fe400078e00ff */
[----:B------:R-:W-:-:S07]  /*33ca0*/  IMAD.MOV.U32 R15, RZ, RZ, -0x1 ;  /* 0xffffffffff0f7424 */ /* 0x000fce00078e00ff */
[----:B0--34-:R-:W-:Y:S05]  /*33cb0*/  WARPSYNC.COLLECTIVE R15, `(.L_x_3109) ;  /* 0x000000000f087348 */ /* 0x019fea0003c00000 */
[----:B------:R1:W2:Y:S02]  /*33cc0*/  SHFL.IDX P6, R14, R13, R12, R11 ;  /* 0x0000000c0d0e7389 */ /* 0x0002a400000c000b */
[----:B01234-:R-:W-:Y:S01]  /*33cd0*/  ENDCOLLECTIVE ;  /* 0x000000000000791b */ /* 0x01ffe20003800000 */
.L_x_3109:
[----:B------:R-:W-:Y:S05]  /*33ce0*/  BSYNC B1 ;  /* 0x0000000000017941 */ /* 0x000fea0003800000 */
.L_x_3108:
        /* <DEDUP_REMOVED lines=8> */
.L_x_3110:
[----:B------:R-:W-:Y:S02]  /*33d70*/  IMAD.MOV.U32 R13, RZ, RZ, R31 ;  /* 0x000000ffff0d7224 */ /* 0x000fe400078e001f */
[----:B------:R-:W-:-:S07]  /*33d80*/  IMAD.MOV.U32 R6, RZ, RZ, R14 ;  /* 0x000000ffff067224 */ /* 0x000fce00078e000e */
[----:B------:R-:W-:Y:S05]  /*33d90*/  WARPSYNC.COLLECTIVE R15, `(.L_x_3111) ;  /* 0x000000000f087348 */ /* 0x000fea0003c00000 */
[----:B------:R0:W1:Y:S02]  /*33da0*/  SHFL.IDX P6, R14, R13, R12, R11 ;  /* 0x0000000c0d0e7389 */ /* 0x00006400000c000b */
[----:B01----:R-:W-:Y:S01]  /*33db0*/  ENDCOLLECTIVE ;  /* 0x000000000000791b */ /* 0x003fe20003800000 */
.L_x_3111:
[----:B------:R-:W-:Y:S02]  /*33dc0*/  IMAD.MOV.U32 R13, RZ, RZ, R30 ;  /* 0x000000ffff0d7224 */ /* 0x000fe400078e001e */
[----:B------:R-:W-:-:S07]  /*33dd0*/  IMAD.MOV.U32 R9, RZ, RZ, R14 ;  /* 0x000000ffff097224 */ /* 0x000fce00078e000e */
[----:B------:R-:W-:Y:S05]  /*33de0*/  WARPSYNC.COLLECTIVE R15, `(.L_x_3112) ;  /* 0x000000000f087348 */ /* 0x000fea0003c00000 */
[----:B------:R0:W1:Y:S02]  /*33df0*/  SHFL.IDX P6, R14, R13, R12, R11 ;  /* 0x0000000c0d0e7389 */ /* 0x00006400000c000b */
[----:B01----:R-:W-:Y:S01]  /*33e00*/  ENDCOLLECTIVE ;  /* 0x000000000000791b */ /* 0x003fe20003800000 */
.L_x_3112:
[----:B------:R-:W-:Y:S01]  /*33e10*/  IMAD.MOV.U32 R8, RZ, RZ, R14 ;  /* 0x000000ffff087224 */ /* 0x000fe200078e000e */
[----:B------:R-:W-:Y:S06]  /*33e20*/  BRA `(.L_x_3113) ;  /* 0xfffffd9800187947 */ /* 0x000fec000383ffff */
.L_x_2797:
        /* <DEDUP_REMOVED lines=8> */
.L_x_3115:
[----:B------:R-:W-:Y:S05]  /*33eb0*/  BSYNC B1 ;  /* 0x0000000000017941 */ /* 0x000fea0003800000 */
.L_x_3114:
        /* <DEDUP_REMOVED lines=8> */
.L_x_3116:
[----:B------:R-:W-:Y:S02]  /*33f40*/  IMAD.MOV.U32 R13, RZ, RZ, R31 ;  /* 0x000000ffff0d7224 */ /* 0x000fe400078e001f */
[----:B------:R-:W-:-:S07]  /*33f50*/  IMAD.MOV.U32 R6, RZ, RZ, R14 ;  /* 0x000000ffff067224 */ /* 0x000fce00078e000e */
[----:B------:R-:W-:Y:S05]  /*33f60*/  WARPSYNC.COLLECTIVE R15, `(.L_x_3117) ;  /* 0x000000000f087348 */ /* 0x000fea0003c00000 */
[----:B------:R0:W1:Y:S02]  /*33f70*/  SHFL.IDX P6, R14, R13, R12, R11 ;  /* 0x0000000c0d0e7389 */ /* 0x00006400000c000b */
[----:B01----:R-:W-:Y:S01]  /*33f80*/  ENDCOLLECTIVE ;  /* 0x000000000000791b */ /* 0x003fe20003800000 */
.L_x_3117:
[----:B------:R-:W-:Y:S02]  /*33f90*/  IMAD.MOV.U32 R13, RZ, RZ, R30 ;  /* 0x000000ffff0d7224 */ /* 0x000fe400078e001e */
[----:B------:R-:W-:-:S07]  /*33fa0*/  IMAD.MOV.U32 R9, RZ, RZ, R14 ;  /* 0x000000ffff097224 */ /* 0x000fce00078e000e */
[----:B------:R-:W-:Y:S05]  /*33fb0*/  WARPSYNC.COLLECTIVE R15, `(.L_x_3118) ;  /* 0x000000000f087348 */ /* 0x000fea0003c00000 */
[----:B------:R0:W1:Y:S02]  /*33fc0*/  SHFL.IDX P6, R14, R13, R12, R11 ;  /* 0x0000000c0d0e7389 */ /* 0x00006400000c000b */
[----:B01----:R-:W-:Y:S01]  /*33fd0*/  ENDCOLLECTIVE ;  /* 0x000000000000791b */ /* 0x003fe20003800000 */
.L_x_3118:
[----:B------:R-:W-:Y:S01]  /*33fe0*/  IMAD.MOV.U32 R8, RZ, RZ, R14 ;  /* 0x000000ffff087224 */ /* 0x000fe200078e000e */
[----:B------:R-:W-:Y:S06]  /*33ff0*/  BRA `(.L_x_3119) ;  /* 0xfffffd9c00107947 */ /* 0x000fec000383ffff */
.L_x_2800:
        /* <DEDUP_REMOVED lines=8> */
.L_x_3121:
[----:B------:R-:W-:Y:S05]  /*34080*/  BSYNC B1 ;  /* 0x0000000000017941 */ /* 0x000fea0003800000 */
.L_x_3120:
        /* <DEDUP_REMOVED lines=8> */
.L_x_3122:
[----:B------:R-:W-:Y:S02]  /*34110*/  IMAD.MOV.U32 R13, RZ, RZ, R31 ;  /* 0x000000ffff0d7224 */ /* 0x000fe400078e001f */
[----:B------:R-:W-:-:S07]  /*34120*/  IMAD.MOV.U32 R80, RZ, RZ, R14 ;  /* 0x000000ffff507224 */ /* 0x000fce00078e000e */
[----:B------:R-:W-:Y:S05]  /*34130*/  WARPSYNC.COLLECTIVE R15, `(.L_x_3123) ;  /* 0x000000000f087348 */ /* 0x000fea0003c00000 */
[----:B------:R0:W1:Y:S02]  /*34140*/  SHFL.IDX P6, R14, R13, R12, R11 ;  /* 0x0000000c0d0e7389 */ /* 0x00006400000c000b */
[----:B01----:R-:W-:Y:S01]  /*34150*/  ENDCOLLECTIVE ;  /* 0x000000000000791b */ /* 0x003fe20003800000 */
.L_x_3123:
[----:B------:R-:W-:Y:S02]  /*34160*/  IMAD.MOV.U32 R13, RZ, RZ, R30 ;  /* 0x000000ffff0d7224 */ /* 0x000fe400078e001e */
[----:B------:R-:W-:-:S07]  /*34170*/  IMAD.MOV.U32 R79, RZ, RZ, R14 ;  /* 0x000000ffff4f7224 */ /* 0x000fce00078e000e */
[----:B------:R-:W-:Y:S05]  /*34180*/  WARPSYNC.COLLECTIVE R15, `(.L_x_3124) ;  /* 0x000000000f087348 */ /* 0x000fea0003c00000 */
[----:B------:R0:W1:Y:S02]  /*34190*/  SHFL.IDX P6, R14, R13, R12, R11 ;  /* 0x0000000c0d0e7389 */ /* 0x00006400000c000b */
[----:B01----:R-:W-:Y:S01]  /*341a0*/  ENDCOLLECTIVE ;  /* 0x000000000000791b */ /* 0x003fe20003800000 */
.L_x_3124:
[----:B------:R-:W-:Y:S01]  /*341b0*/  IMAD.MOV.U32 R12, RZ, RZ, R14 ;  /* 0x000000ffff0c7224 */ /* 0x000fe200078e000e */
[----:B------:R-:W-:Y:S06]  /*341c0*/  BRA `(.L_x_3125) ;  /* 0xfffffda000107947 */ /* 0x000fec000383ffff */
.L_x_2804:
[----:B0-----:R0:W1:Y:S02]  /*341d0*/  SYNCS.PHASECHK.TRANS64.TRYWAIT P0, [R23+URZ+0x38800], R0 ;  /* 0x03880000170075a7 */ /* 0x001064000800017f */
[----:B-1----:R-:W-:Y:S05]  /*341e0*/  @!P0 NANOSLEEP.SYNCS 0x989680 ;  /* 0x009896800000895d */ /* 0x002fea0003900000 */
[----:B------:R-:W1:Y:S02]  /*341f0*/  @!P0 SYNCS.PHASECHK.TRANS64 P0, [R23+URZ+0x38800], R0 ;  /* 0x03880000170085a7 */ /* 0x000e64000800007f */
[----:B-1----:R-:W-:Y:S05]  /*34200*/  @!P0 BRA `(.L_x_2804) ;  /* 0xfffffffc00f08947 */ /* 0x002fea000383ffff */
[----:B------:R-:W-:Y:S05]  /*34210*/  BRA `(.L_x_3126) ;  /* 0xfffffda400107947 */ /* 0x000fea000383ffff */
.L_x_2836:
        /* <DEDUP_REMOVED lines=8> */
.L_x_3128:
[----:B------:R-:W-:Y:S05]  /*342a0*/  BSYNC B1 ;  /* 0x0000000000017941 */ /* 0x000fea0003800000 */
.L_x_3127:
        /* <DEDUP_REMOVED lines=8> */
.L_x_3129:
[----:B------:R-:W-:Y:S02]  /*34330*/  IMAD.MOV.U32 R13, RZ, RZ, R20 ;  /* 0x000000ffff0d7224 */ /* 0x000fe400078e0014 */
[----:B------:R-:W-:-:S07]  /*34340*/  IMAD.MOV.U32 R6, RZ, RZ, R14 ;  /* 0x000000ffff067224 */ /* 0x000fce00078e000e */
[----:B------:R-:W-:Y:S05]  /*34350*/  WARPSYNC.COLLECTIVE R15, `(.L_x_3130) ;  /* 0x000000000f087348 */ /* 0x000fea0003c00000 */
[----:B------:R0:W1:Y:S02]  /*34360*/  SHFL.IDX P6, R14, R13, R12, R11 ;  /* 0x0000000c0d0e7389 */ /* 0x00006400000c000b */
[----:B01----:R-:W-:Y:S01]  /*34370*/  ENDCOLLECTIVE ;  /* 0x000000000000791b */ /* 0x003fe20003800000 */
.L_x_3130:
[----:B------:R-:W-:Y:S02]  /*34380*/  IMAD.MOV.U32 R13, RZ, RZ, R21 ;  /* 0x000000ffff0d7224 */ /* 0x000fe400078e0015 */
[----:B------:R-:W-:-:S07]  /*34390*/  IMAD.MOV.U32 R9, RZ, RZ, R14 ;  /* 0x000000ffff097224 */ /* 0x000fce00078e000e */
[----:B------:R-:W-:Y:S05]  /*343a0*/  WARPSYNC.COLLECTIVE R15, `(.L_x_3131) ;  /* 0x000000000f087348 */ /* 0x000fea0003c00000 */
[----:B------:R0:W1:Y:S02]  /*343b0*/  SHFL.IDX P6, R14, R13, R12, R11 ;  /* 0x0000000c0d0e7389 */ /* 0x00006400000c000b */
[----:B01----:R-:W-:Y:S01]  /*343c0*/  ENDCOLLECTIVE ;  /* 0x000000000000791b */ /* 0x003fe20003800000 */
.L_x_3131:
[----:B------:R-:W-:Y:S05]  /*343d0*/  BRA `(.L_x_3132) ;  /* 0xfffffdd800587947 */ /* 0x000fea000383ffff */
.L_x_2839:
        /* <DEDUP_REMOVED lines=8> */
.L_x_3134:
[----:B------:R-:W-:Y:S05]  /*34460*/  BSYNC B1 ;  /* 0x0000000000017941 */ /* 0x000fea0003800000 */
.L_x_3133:
        /* <DEDUP_REMOVED lines=8> */
.L_x_3135:
[----:B------:R-:W-:Y:S02]  /*344f0*/  IMAD.MOV.U32 R13, RZ, RZ, R20 ;  /* 0x000000ffff0d7224 */ /* 0x000fe400078e0014 */
[----:B------:R-:W-:-:S07]  /*34500*/  IMAD.MOV.U32 R6, RZ, RZ, R14 ;  /* 0x000000ffff067224 */ /* 0x000fce00078e000e */
[----:B------:R-:W-:Y:S05]  /*34510*/  WARPSYNC.COLLECTIVE R15, `(.L_x_3136) ;  /* 0x000000000f087348 */ /* 0x000fea0003c00000 */
[----:B------:R0:W1:Y:S02]  /*34520*/  SHFL.IDX P6, R14, R13, R12, R11 ;  /* 0x0000000c0d0e7389 */ /* 0x00006400000c000b */
[----:B01----:R-:W-:Y:S01]  /*34530*/  ENDCOLLECTIVE ;  /* 0x000000000000791b */ /* 0x003fe20003800000 */
.L_x_3136:
[----:B------:R-:W-:Y:S02]  /*34540*/  IMAD.MOV.U32 R13, RZ, RZ, R21 ;  /* 0x000000ffff0d7224 */ /* 0x000fe400078e0015 */
[----:B------:R-:W-:-:S07]  /*34550*/  IMAD.MOV.U32 R9, RZ, RZ, R14 ;  /* 0x000000ffff097224 */ /* 0x000fce00078e000e */
[----:B------:R-:W-:Y:S05]  /*34560*/  WARPSYNC.COLLECTIVE R15, `(.L_x_3137) ;  /* 0x000000000f087348 */ /* 0x000fea0003c00000 */
[----:B------:R0:W1:Y:S02]  /*34570*/  SHFL.IDX P6, R14, R13, R12, R11 ;  /* 0x0000000c0d0e7389 */ /* 0x00006400000c000b */
[----:B01----:R-:W-:Y:S01]  /*34580*/  ENDCOLLECTIVE ;  /* 0x000000000000791b */ /* 0x003fe20003800000 */
.L_x_3137:
[----:B------:R-:W-:Y:S05]  /*34590*/  BRA `(.L_x_3138) ;  /* 0xfffffddc001c7947 */ /* 0x000fea000383ffff */
.L_x_2842:
        /* <DEDUP_REMOVED lines=8> */
.L_x_3140:
[----:B------:R-:W-:Y:S05]  /*34620*/  BSYNC B1 ;  /* 0x0000000000017941 */ /* 0x000fea0003800000 */
.L_x_3139:
        /* <DEDUP_REMOVED lines=8> */
.L_x_3141:
[----:B------:R-:W-:Y:S02]  /*346b0*/  IMAD.MOV.U32 R13, RZ, RZ, R20 ;  /* 0x000000ffff0d7224 */ /* 0x000fe400078e0014 */
[----:B------:R-:W-:-:S07]  /*346c0*/  IMAD.MOV.U32 R6, RZ, RZ, R14 ;  /* 0x000000ffff067224 */ /* 0x000fce00078e000e */
[----:B------:R-:W-:Y:S05]  /*346d0*/  WARPSYNC.COLLECTIVE R15, `(.L_x_3142) ;  /* 0x000000000f087348 */ /* 0x000fea0003c00000 */
[----:B------:R0:W1:Y:S02]  /*346e0*/  SHFL.IDX P6, R14, R13, R12, R11 ;  /* 0x0000000c0d0e7389 */ /* 0x00006400000c000b */
[----:B01----:R-:W-:Y:S01]  /*346f0*/  ENDCOLLECTIVE ;  /* 0x000000000000791b */ /* 0x003fe20003800000 */
.L_x_3142:
[----:B------:R-:W-:Y:S02]  /*34700*/  IMAD.MOV.U32 R13, RZ, RZ, R21 ;  /* 0x000000ffff0d7224 */ /* 0x000fe400078e0015 */
[----:B------:R-:W-:-:S07]  /*34710*/  IMAD.MOV.U32 R9, RZ, RZ, R14 ;  /* 0x000000ffff097224 */ /* 0x000fce00078e000e */
[----:B------:R-:W-:Y:S05]  /*34720*/  WARPSYNC.COLLECTIVE R15, `(.L_x_3143) ;  /* 0x000000000f087348 */ /* 0x000fea0003c00000 */
[----:B------:R0:W1:Y:S02]  /*34730*/  SHFL.IDX P6, R14, R13, R12, R11 ;  /* 0x0000000c0d0e7389 */ /* 0x00006400000c000b */
[----:B01----:R-:W-:Y:S01]  /*34740*/  ENDCOLLECTIVE ;  /* 0x000000000000791b */ /* 0x003fe20003800000 */
.L_x_3143:
[----:B------:R-:W-:Y:S01]  /*34750*/  IMAD.MOV.U32 R8, RZ, RZ, R14 ;  /* 0x000000ffff087224 */ /* 0x000fe200078e000e */
[----:B------:R-:W-:Y:S06]  /*34760*/  BRA `(.L_x_3144) ;  /* 0xfffffddc00c07947 */ /* 0x000fec000383ffff */
.L_x_2845:
        /* <DEDUP_REMOVED lines=8> */
.L_x_3146:
[----:B------:R-:W-:Y:S05]  /*347f0*/  BSYNC B1 ;  /* 0x0000000000017941 */ /* 0x000fea0003800000 */
.L_x_3145:
        /* <DEDUP_REMOVED lines=8> */
.L_x_3147:
[----:B------:R-:W-:Y:S02]  /*34880*/  IMAD.MOV.U32 R13, RZ, RZ, R20 ;  /* 0x000000ffff0d7224 */ /* 0x000fe400078e0014 */
[----:B------:R-:W-:-:S07]  /*34890*/  IMAD.MOV.U32 R78, RZ, RZ, R14 ;  /* 0x000000ffff4e7224 */ /* 0x000fce00078e000e */
[----:B------:R-:W-:Y:S05]  /*348a0*/  WARPSYNC.COLLECTIVE R15, `(.L_x_3148) ;  /* 0x000000000f087348 */ /* 0x000fea0003c00000 */
[----:B------:R0:W1:Y:S02]  /*348b0*/  SHFL.IDX P6, R14, R13, R12, R11 ;  /* 0x0000000c0d0e7389 */ /* 0x00006400000c000b */
[----:B01----:R-:W-:Y:S01]  /*348c0*/  ENDCOLLECTIVE ;  /* 0x000000000000791b */ /* 0x003fe20003800000 */
.L_x_3148:
[----:B------:R-:W-:Y:S02]  /*348d0*/  IMAD.MOV.U32 R13, RZ, RZ, R21 ;  /* 0x000000ffff0d7224 */ /* 0x000fe400078e0015 */
[----:B------:R-:W-:-:S07]  /*348e0*/  IMAD.MOV.U32 R77, RZ, RZ, R14 ;  /* 0x000000ffff4d7224 */ /* 0x000fce00078e000e */
[----:B------:R-:W-:Y:S05]  /*348f0*/  WARPSYNC.COLLECTIVE R15, `(.L_x_3149) ;  /* 0x000000000f087348 */ /* 0x000fea0003c00000 */
[----:B------:R0:W1:Y:S02]  /*34900*/  SHFL.IDX P6, R14, R13, R12, R11 ;  /* 0x0000000c0d0e7389 */ /* 0x00006400000c000b */
[----:B01----:R-:W-:Y:S01]  /*34910*/  ENDCOLLECTIVE ;  /* 0x000000000000791b */ /* 0x003fe20003800000 */
.L_x_3149:
[----:B------:R-:W-:Y:S01]  /*34920*/  IMAD.MOV.U32 R21, RZ, RZ, R14 ;  /* 0x000000ffff157224 */ /* 0x000fe200078e000e */
[----:B------:R-:W-:Y:S06]  /*34930*/  BRA `(.L_x_3150) ;  /* 0xfffffde0006c7947 */ /* 0x000fec000383ffff */
.L_x_2849:
[----:B0-----:R0:W3:Y:S02]  /*34940*/  SYNCS.PHASECHK.TRANS64.TRYWAIT P0, [R23+URZ+0x38800], R0 ;  /* 0x03880000170075a7 */ /* 0x0010e4000800017f */
[----:B---3--:R-:W-:Y:S05]  /*34950*/  @!P0 NANOSLEEP.SYNCS 0x989680 ;  /* 0x009896800000895d */ /* 0x008fea0003900000 */
[----:B------:R-:W3:Y:S02]  /*34960*/  @!P0 SYNCS.PHASECHK.TRANS64 P0, [R23+URZ+0x38800], R0 ;  /* 0x03880000170085a7 */ /* 0x000ee4000800007f */
[----:B---3--:R-:W-:Y:S05]  /*34970*/  @!P0 BRA `(.L_x_2849) ;  /* 0xfffffffc00f08947 */ /* 0x008fea000383ffff */
[----:B------:R-:W-:Y:S05]  /*34980*/  BRA `(.L_x_3151) ;  /* 0xfffffde400187947 */ /* 0x000fea000383ffff */
.L_x_2867:
[----:B--2---:R2:W3:Y:S02]  /*34990*/  SYNCS.PHASECHK.TRANS64.TRYWAIT P1, [R0+URZ+0x38830], R3 ;  /* 0x03883003000075a7 */ /* 0x0044e4000802017f */
[----:B---3--:R-:W-:Y:S05]  /*349a0*/  @!P1 NANOSLEEP.SYNCS 0x989680 ;  /* 0x009896800000995d */ /* 0x008fea0003900000 */
[----:B------:R-:W3:Y:S02]  /*349b0*/  @!P1 SYNCS.PHASECHK.TRANS64 P1, [R0+URZ+0x38830], R3 ;  /* 0x03883003000095a7 */ /* 0x000ee4000802007f */
[----:B---3--:R-:W-:Y:S05]  /*349c0*/  @!P1 BRA `(.L_x_2867) ;  /* 0xfffffffc00f09947 */ /* 0x008fea000383ffff */
[----:B------:R-:W-:Y:S05]  /*349d0*/  BRA `(.L_x_2866) ;  /* 0xfffffe2000687947 */ /* 0x000fea000383ffff */
.L_x_2875:
[----:B-1----:R1:W2:Y:S02]  /*349e0*/  SYNCS.PHASECHK.TRANS64.TRYWAIT P1, [R10+URZ+0x38830], R3 ;  /* 0x038830030a0075a7 */ /* 0x0022a4000802017f */
[----:B--2---:R-:W-:Y:S05]  /*349f0*/  @!P1 NANOSLEEP.SYNCS 0x989680 ;  /* 0x009896800000995d */ /* 0x004fea0003900000 */
[----:B------:R-:W2:Y:S02]  /*34a00*/  @!P1 SYNCS.PHASECHK.TRANS64 P1, [R10+URZ+0x38830], R3 ;  /* 0x038830030a0095a7 */ /* 0x000ea4000802007f */
[----:B--2---:R-:W-:Y:S05]  /*34a10*/  @!P1 BRA `(.L_x_2875) ;  /* 0xfffffffc00f09947 */ /* 0x004fea000383ffff */
[----:B------:R-:W-:Y:S05]  /*34a20*/  BRA `(.L_x_2874) ;  /* 0xfffffe6800b07947 */ /* 0x000fea000383ffff */
.L_x_2880:
[----:B---3--:R3:W4:Y:S02]  /*34a30*/  SYNCS.PHASECHK.TRANS64.TRYWAIT P1, [R6+URZ+0x38850], R0 ;  /* 0x03885000060075a7 */ /* 0x008724000802017f */
[----:B----4-:R-:W-:Y:S05]  /*34a40*/  @!P1 NANOSLEEP.SYNCS 0x989680 ;  /* 0x009896800000995d */ /* 0x010fea0003900000 */
[----:B------:R-:W4:Y:S02]  /*34a50*/  @!P1 SYNCS.PHASECHK.TRANS64 P1, [R6+URZ+0x38850], R0 ;  /* 0x03885000060095a7 */ /* 0x000f24000802007f */
[----:B----4-:R-:W-:Y:S05]  /*34a60*/  @!P1 BRA `(.L_x_2880) ;  /* 0xfffffffc00f09947 */ /* 0x010fea000383ffff */
[----:B------:R-:W-:Y:S05]  /*34a70*/  BRA `(.L_x_2879) ;  /* 0xfffffea0006c7947 */ /* 0x000fea000383ffff */
.L_x_2890:
[----:B-1----:R1:W2:Y:S02]  /*34a80*/  SYNCS.PHASECHK.TRANS64.TRYWAIT P1, [R3+URZ+0x38830], R6 ;  /* 0x03883006030075a7 */ /* 0x0022a4000802017f */
[----:B--2---:R-:W-:Y:S05]  /*34a90*/  @!P1 NANOSLEEP.SYNCS 0x989680 ;  /* 0x009896800000995d */ /* 0x004fea0003900000 */
[----:B------:R-:W2:Y:S02]  /*34aa0*/  @!P1 SYNCS.PHASECHK.TRANS64 P1, [R3+URZ+0x38830], R6 ;  /* 0x03883006030095a7 */ /* 0x000ea4000802007f */
[----:B--2---:R-:W-:Y:S05]  /*34ab0*/  @!P1 BRA `(.L_x_2890) ;  /* 0xfffffffc00f09947 */ /* 0x004fea000383ffff */
[----:B------:R-:W-:Y:S05]  /*34ac0*/  BRA `(.L_x_2889) ;  /* 0xfffffeb800a47947 */ /* 0x000fea000383ffff */
.L_x_2895:
[----:B-1----:R1:W2:Y:S02]  /*34ad0*/  SYNCS.PHASECHK.TRANS64.TRYWAIT P1, [R6+URZ+0x38850], R0 ;  /* 0x03885000060075a7 */ /* 0x0022a4000802017f */
[----:B--2---:R-:W-:Y:S05]  /*34ae0*/  @!P1 NANOSLEEP.SYNCS 0x989680 ;  /* 0x009896800000995d */ /* 0x004fea0003900000 */
[----:B------:R-:W2:Y:S02]  /*34af0*/  @!P1 SYNCS.PHASECHK.TRANS64 P1, [R6+URZ+0x38850], R0 ;  /* 0x03885000060095a7 */ /* 0x000ea4000802007f */
[----:B--2---:R-:W-:Y:S05]  /*34b00*/  @!P1 BRA `(.L_x_2895) ;  /* 0xfffffffc00f09947 */ /* 0x004fea000383ffff */
[----:B------:R-:W-:Y:S05]  /*34b10*/  BRA `(.L_x_2894) ;  /* 0xfffffef000647947 */ /* 0x000fea000383ffff */
.L_x_2903:
[----:B-1----:R1:W2:Y:S02]  /*34b20*/  SYNCS.PHASECHK.TRANS64.TRYWAIT P1, [R10+URZ+0x38850], R0 ;  /* 0x038850000a0075a7 */ /* 0x0022a4000802017f */
[----:B--2---:R-:W-:Y:S05]  /*34b30*/  @!P1 NANOSLEEP.SYNCS 0x989680 ;  /* 0x009896800000995d */ /* 0x004fea0003900000 */
[----:B------:R-:W2:Y:S02]  /*34b40*/  @!P1 SYNCS.PHASECHK.TRANS64 P1, [R10+URZ+0x38850], R0 ;  /* 0x038850000a0095a7 */ /* 0x000ea4000802007f */
[----:B--2---:R-:W-:Y:S05]  /*34b50*/  @!P1 BRA `(.L_x_2903) ;  /* 0xfffffffc00f09947 */ /* 0x004fea000383ffff */
[----:B------:R-:W-:Y:S05]  /*34b60*/  BRA `(.L_x_2902) ;  /* 0xffffff0800947947 */ /* 0x000fea000383ffff */
.L_x_2945:
[----:B------:R-:W2:Y:S01]  /*34b70*/  S2R R10, SR_TID.X ;  /* 0x00000000000a7919 */ /* 0x000ea20000002100 */
[----:B------:R-:W-:Y:S01]  /*34b80*/  BSSY B1, `(.L_x_3152) ;  /* 0x000000a000017945 */ /* 0x000fe20003800000 */
[----:B-1----:R-:W-:Y:S02]  /*34b90*/  IMAD.MOV.U32 R12, RZ, RZ, RZ ;  /* 0x000000ffff0c7224 */ /* 0x002fe400078e00ff */
[----:B0-----:R-:W-:Y:S02]  /*34ba0*/  IMAD.MOV.U32 R11, RZ, RZ, 0x1f ;  /* 0x0000001fff0b7424 */ /* 0x001fe400078e00ff */
[----:B------:R-:W-:Y:S01]  /*34bb0*/  IMAD.MOV.U32 R15, RZ, RZ, -0x1 ;  /* 0xffffffffff0f7424 */ /* 0x000fe200078e00ff */
[----:B--2---:R-:W-:-:S04]  /*34bc0*/  SHF.R.U32.HI R10, RZ, 0x5, R10 ;  /* 0x00000005ff0a7819 */ /* 0x004fc8000001160a */
[----:B------:R-:W-:-:S05]  /*34bd0*/  LOP3.LUT R10, R10, 0x3, RZ, 0xc0, !PT ;  /* 0x000000030a0a7812 */ /* 0x000fca00078ec0ff */
[----:B------:R-:W-:-:S07]  /*34be0*/  IMAD.MOV.U32 R13, RZ, RZ, R10 ;  /* 0x000000ffff0d7224 */ /* 0x000fce00078e000a */
[----:B------:R-:W-:Y:S05]  /*34bf0*/  WARPSYNC.COLLECTIVE R15, `(.L_x_3153) ;  /* 0x000000000f087348 */ /* 0x000fea0003c00000 */
[----:B------:R0:W1:Y:S02]  /*34c00*/  SHFL.IDX P6, R14, R13, R12, R11 ;  /* 0x0000000c0d0e7389 */ /* 0x00006400000c000b */
[----:B01----:R-:W-:Y:S01]  /*34c10*/  ENDCOLLECTIVE ;  /* 0x000000000000791b */ /* 0x003fe20003800000 */
.L_x_3153:
[----:B------:R-:W-:Y:S05]  /*34c20*/  BSYNC B1 ;  /* 0x0000000000017941 */ /* 0x000fea0003800000 */
.L_x_3152:
[----:B------:R-:W-:Y:S05]  /*34c30*/  BRA `(.L_x_3154) ;  /* 0xffffff7800a47947 */ /* 0x000fea000383ffff */
.L_x_2947:
[----:B------:R-:W-:Y:S01]  /*34c40*/  BSSY B1, `(.L_x_3155) ;  /* 0x0000006000017945 */ /* 0x000fe20003800000 */
[----:B------:R-:W-:-:S07]  /*34c50*/  IMAD.MOV.U32 R15, RZ, RZ, -0x1 ;  /* 0xffffffffff0f7424 */ /* 0x000fce00078e00ff */
[----:B012---:R-:W-:Y:S05]  /*34c60*/  WARPSYNC.COLLECTIVE R15, `(.L_x_3156) ;  /* 0x000000000f0c7348 */ /* 0x007fea0003c00000 */
[----:B------:R-:W-:Y:S02]  /*34c70*/  ELECT P6, UR62, PT ;  /* 0x00000000003e782f */ /* 0x000fe400038c0000 */
[----:B------:R-:W-:Y:S01]  /*34c80*/  MOV R14, UR62 ;  /* 0x0000003e000e7c02 */ /* 0x000fe20008000f00 */
[----:B012---:R-:W-:Y:S10]  /*34c90*/  ENDCOLLECTIVE ;  /* 0x000000000000791b */ /* 0x007ff40003800000 */
.L_x_3156:
[----:B------:R-:W-:Y:S05]  /*34ca0*/  BSYNC B1 ;  /* 0x0000000000017941 */ /* 0x000fea0003800000 */
.L_x_3155:
[----:B------:R-:W-:Y:S05]  /*34cb0*/  BRA `(.L_x_2946) ;  /* 0xffffff78009c7947 */ /* 0x000fea000383ffff */
.L_x_2949:
[----:B--2---:R2:W3:Y:S02]  /*34cc0*/  SYNCS.PHASECHK.TRANS64.TRYWAIT P0, [R16+URZ+0x38820], R7 ;  /* 0x03882007100075a7 */ /* 0x0044e4000800017f */
[----:B---3--:R-:W-:Y:S05]  /*34cd0*/  @!P0 NANOSLEEP.SYNCS 0x989680 ;  /* 0x009896800000895d */ /* 0x008fea0003900000 */
[----:B------:R-:W3:Y:S02]  /*34ce0*/  @!P0 SYNCS.PHASECHK.TRANS64 P0, [R16+URZ+0x38820], R7 ;  /* 0x03882007100085a7 */ /* 0x000ee4000800007f */
[----:B---3--:R-:W-:Y:S05]  /*34cf0*/  @!P0 BRA `(.L_x_2949) ;  /* 0xfffffffc00f08947 */ /* 0x008fea000383ffff */
[----:B------:R-:W-:Y:S05]  /*34d00*/  BRA `(.L_x_3157) ;  /* 0xffffff7800ac7947 */ /* 0x000fea000383ffff */
.L_x_2953:
[----:B0-----:R0:W3:Y:S02]  /*34d10*/  SYNCS.PHASECHK.TRANS64.TRYWAIT P0, [R11+URZ+0x388a0], R10 ;  /* 0x0388a00a0b0075a7 */ /* 0x0010e4000800017f */
[----:B---3--:R-:W-:Y:S05]  /*34d20*/  @!P0 NANOSLEEP.SYNCS 0x989680 ;  /* 0x009896800000895d */ /* 0x008fea0003900000 */
[----:B------:R-:W3:Y:S02]  /*34d30*/  @!P0 SYNCS.PHASECHK.TRANS64 P0, [R11+URZ+0x388a0], R10 ;  /* 0x0388a00a0b0085a7 */ /* 0x000ee4000800007f */
[----:B---3--:R-:W-:Y:S05]  /*34d40*/  @!P0 BRA `(.L_x_2953) ;  /* 0xfffffffc00f08947 */ /* 0x008fea000383ffff */
[----:B------:R-:W-:Y:S05]  /*34d50*/  BRA `(.L_x_3158) ;  /* 0xffffff7800c47947 */ /* 0x000fea000383ffff */
.L_x_2961:
[----:B-1----:R1:W2:Y:S02]  /*34d60*/  SYNCS.PHASECHK.TRANS64.TRYWAIT P0, [R11+URZ+0x388c0], R10 ;  /* 0x0388c00a0b0075a7 */ /* 0x0022a4000800017f */
[----:B--2---:R-:W-:Y:S05]  /*34d70*/  @!P0 NANOSLEEP.SYNCS 0x989680 ;  /* 0x009896800000895d */ /* 0x004fea0003900000 */
[----:B------:R-:W2:Y:S02]  /*34d80*/  @!P0 SYNCS.PHASECHK.TRANS64 P0, [R11+URZ+0x388c0], R10 ;  /* 0x0388c00a0b0085a7 */ /* 0x000ea4000800007f */
[----:B--2---:R-:W-:Y:S05]  /*34d90*/  @!P0 BRA `(.L_x_2961) ;  /* 0xfffffffc00f08947 */ /* 0x004fea000383ffff */
[----:B------:R-:W-:Y:S05]  /*34da0*/  BRA `(.L_x_3159) ;  /* 0xffffff8000007947 */ /* 0x000fea000383ffff */
.L_x_2971:
[----:B0-----:R0:W3:Y:S02]  /*34db0*/  SYNCS.PHASECHK.TRANS64.TRYWAIT P1, [R10+URZ+0x388a0], R9 ;  /* 0x0388a0090a0075a7 */ /* 0x0010e4000802017f */
[----:B---3--:R-:W-:Y:S05]  /*34dc0*/  @!P1 NANOSLEEP.SYNCS 0x989680 ;  /* 0x009896800000995d */ /* 0x008fea0003900000 */
[----:B------:R-:W3:Y:S02]  /*34dd0*/  @!P1 SYNCS.PHASECHK.TRANS64 P1, [R10+URZ+0x388a0], R9 ;  /* 0x0388a0090a0095a7 */ /* 0x000ee4000802007f */
[----:B---3--:R-:W-:Y:S05]  /*34de0*/  @!P1 BRA `(.L_x_2971) ;  /* 0xfffffffc00f09947 */ /* 0x008fea000383ffff */
[----:B------:R-:W-:Y:S05]  /*34df0*/  BRA `(.L_x_3160) ;  /* 0xffffff8400747947 */ /* 0x000fea000383ffff */
.L_x_2979:
[----:B-1----:R1:W2:Y:S02]  /*34e00*/  SYNCS.PHASECHK.TRANS64.TRYWAIT P1, [R10+URZ+0x388c0], R9 ;  /* 0x0388c0090a0075a7 */ /* 0x0022a4000802017f */
[----:B--2---:R-:W-:Y:S05]  /*34e10*/  @!P1 NANOSLEEP.SYNCS 0x989680 ;  /* 0x009896800000995d */ /* 0x004fea0003900000 */
[----:B------:R-:W2:Y:S02]  /*34e20*/  @!P1 SYNCS.PHASECHK.TRANS64 P1, [R10+URZ+0x388c0], R9 ;  /* 0x0388c0090a0095a7 */ /* 0x000ea4000802007f */
[----:B--2---:R-:W-:Y:S05]  /*34e30*/  @!P1 BRA `(.L_x_2979) ;  /* 0xfffffffc00f09947 */ /* 0x004fea000383ffff */
[----:B------:R-:W-:Y:S05]  /*34e40*/  BRA `(.L_x_3161) ;  /* 0xffffff8800ac7947 */ /* 0x000fea000383ffff */
.L_x_2997:
        /* <DEDUP_REMOVED lines=11> */
.L_x_3163:
[----:B------:R-:W-:Y:S05]  /*34f00*/  BSYNC B0 ;  /* 0x0000000000007941 */ /* 0x000fea0003800000 */
.L_x_3162:
[----:B------:R-:W-:Y:S05]  /*34f10*/  BRA `(.L_x_3164) ;  /* 0xffffff9800e47947 */ /* 0x000fea000383ffff */
.L_x_3000:
[----:B0-----:R0:W1:Y:S02]  /*34f20*/  SYNCS.PHASECHK.TRANS64.TRYWAIT P0, [R5+URZ+0x38840], R2 ;  /* 0x03884002050075a7 */ /* 0x001064000800017f */
[----:B-1----:R-:W-:Y:S05]  /*34f30*/  @!P0 NANOSLEEP.SYNCS 0x989680 ;  /* 0x009896800000895d */ /* 0x002fea0003900000 */
[----:B------:R-:W1:Y:S02]  /*34f40*/  @!P0 SYNCS.PHASECHK.TRANS64 P0, [R5+URZ+0x38840], R2 ;  /* 0x03884002050085a7 */ /* 0x000e64000800007f */
[----:B-1----:R-:W-:Y:S05]  /*34f50*/  @!P0 BRA `(.L_x_3000) ;  /* 0xfffffffc00f08947 */ /* 0x002fea000383ffff */
[----:B------:R-:W-:Y:S05]  /*34f60*/  BRA `(.L_x_3165) ;  /* 0xffffff9c00347947 */ /* 0x000fea000383ffff */
.L_x_3001:
        /* <DEDUP_REMOVED lines=8> */
.L_x_3167:
[----:B------:R-:W-:Y:S05]  /*34ff0*/  BSYNC B0 ;  /* 0x0000000000007941 */ /* 0x000fea0003800000 */
.L_x_3166:
        /* <DEDUP_REMOVED lines=13> */
.L_x_3168:
        /* <DEDUP_REMOVED lines=21> */
.L_x_3169:
[----:B------:R-:W-:Y:S02]  /*35220*/  IMAD.MOV.U32 R13, RZ, RZ, R0 ;  /* 0x000000ffff0d7224 */ /* 0x000fe400078e0000 */
[----:B------:R-:W-:-:S07]  /*35230*/  IMAD.MOV.U32 R8, RZ, RZ, R14 ;  /* 0x000000ffff087224 */ /* 0x000fce00078e000e */
[----:B------:R-:W-:Y:S05]  /*35240*/  WARPSYNC.COLLECTIVE R15, `(.L_x_3170) ;  /* 0x000000000f087348 */ /* 0x000fea0003c00000 */
[----:B------:R0:W1:Y:S02]  /*35250*/  SHFL.IDX P6, R14, R13, R12, R11 ;  /* 0x0000000c0d0e7389 */ /* 0x00006400000c000b */
[----:B01----:R-:W-:Y:S01]  /*35260*/  ENDCOLLECTIVE ;  /* 0x000000000000791b */ /* 0x003fe20003800000 */
.L_x_3170:
        /* <DEDUP_REMOVED lines=17> */
.L_x_3171:
[----:B------:R-:W-:Y:S02]  /*35380*/  @P1 IMAD R9, R7, 0x2, R16 ;  /* 0x0000000207091824 */ /* 0x000fe400078e0210 */
[----:B------:R-:W-:Y:S02]  /*35390*/  IMAD.MOV.U32 R13, RZ, RZ, R0 ;  /* 0x000000ffff0d7224 */ /* 0x000fe400078e0000 */
[----:B------:R-:W-:-:S07]  /*353a0*/  IMAD.MOV.U32 R8, RZ, RZ, R14 ;  /* 0x000000ffff087224 */ /* 0x000fce00078e000e */
[----:B------:R-:W-:Y:S05]  /*353b0*/  WARPSYNC.COLLECTIVE R15, `(.L_x_3172) ;  /* 0x000000000f087348 */ /* 0x000fea0003c00000 */
[----:B------:R0:W1:Y:S02]  /*353c0*/  SHFL.IDX P6, R14, R13, R12, R11 ;  /* 0x0000000c0d0e7389 */ /* 0x00006400000c000b */
[----:B01----:R-:W-:Y:S01]  /*353d0*/  ENDCOLLECTIVE ;  /* 0x000000000000791b */ /* 0x003fe20003800000 */
.L_x_3172:
        /* <DEDUP_REMOVED lines=17> */
.L_x_3173:
[----:B------:R-:W-:Y:S02]  /*354f0*/  @P1 IMAD R21, R7, 0x2, R16 ;  /* 0x0000000207151824 */ /* 0x000fe400078e0210 */
[----:B------:R-:W-:Y:S02]  /*35500*/  IMAD.MOV.U32 R13, RZ, RZ, R0 ;  /* 0x000000ffff0d7224 */ /* 0x000fe400078e0000 */
[----:B------:R-:W-:-:S07]  /*35510*/  IMAD.MOV.U32 R8, RZ, RZ, R14 ;  /* 0x000000ffff087224 */ /* 0x000fce00078e000e */
[----:B------:R-:W-:Y:S05]  /*35520*/  WARPSYNC.COLLECTIVE R15, `(.L_x_3174) ;  /* 0x000000000f087348 */ /* 0x000fea0003c00000 */
[----:B------:R0:W1:Y:S02]  /*35530*/  SHFL.IDX P6, R14, R13, R12, R11 ;  /* 0x0000000c0d0e7389 */ /* 0x00006400000c000b */
[----:B01----:R-:W-:Y:S01]  /*35540*/  ENDCOLLECTIVE ;  /* 0x000000000000791b */ /* 0x003fe20003800000 */
.L_x_3174:
        /* <DEDUP_REMOVED lines=16> */
.L_x_3175:
[----:B------:R-:W-:Y:S02]  /*35650*/  IMAD.MOV.U32 R13, RZ, RZ, R0 ;  /* 0x000000ffff0d7224 */ /* 0x000fe400078e0000 */
[----:B------:R-:W-:-:S07]  /*35660*/  IMAD.MOV.U32 R8, RZ, RZ, R14 ;  /* 0x000000ffff087224 */ /* 0x000fce00078e000e */
[----:B------:R-:W-:Y:S05]  /*35670*/  WARPSYNC.COLLECTIVE R15, `(.L_x_3176) ;  /* 0x000000000f087348 */ /* 0x000fea0003c00000 */
[----:B------:R0:W1:Y:S02]  /*35680*/  SHFL.IDX P6, R14, R13, R12, R11 ;  /* 0x0000000c0d0e7389 */ /* 0x00006400000c000b */
[----:B01----:R-:W-:Y:S01]  /*35690*/  ENDCOLLECTIVE ;  /* 0x000000000000791b */ /* 0x003fe20003800000 */
.L_x_3176:
[----:B------:R-:W-:Y:S01]  /*356a0*/  IMAD.MOV.U32 R0, RZ, RZ, R14 ;  /* 0x000000ffff007224 */ /* 0x000fe200078e000e */
[----:B------:R-:W-:Y:S06]  /*356b0*/  BRA `(.L_x_3177) ;  /* 0xffffff9800907947 */ /* 0x000fec000383ffff */
.L_x_3008:
        /* <DEDUP_REMOVED lines=9> */
.L_x_3178:
[----:B------:R-:W-:Y:S01]  /*35750*/  ISETP.GE.AND P1, PT, R25, R5, PT ;  /* 0x000000051900720c */ /* 0x000fe20003f26270 */
[----:B------:R-:W-:Y:S02]  /*35760*/  IMAD.MOV.U32 R13, RZ, RZ, R4 ;  /* 0x000000ffff0d7224 */ /* 0x000fe400078e0004 */
[----:B------:R-:W-:-:S10]  /*35770*/  IMAD.MOV.U32 R2, RZ, RZ, R14 ;  /* 0x000000ffff027224 */ /* 0x000fd400078e000e */
[----:B------:R-:W-:Y:S05]  /*35780*/  WARPSYNC.COLLECTIVE R15, `(.L_x_3179) ;  /* 0x000000000f087348 */ /* 0x000fea0003c00000 */
[----:B------:R0:W1:Y:S02]  /*35790*/  SHFL.IDX P6, R14, R13, R12, R11 ;  /* 0x0000000c0d0e7389 */ /* 0x00006400000c000b */
[----:B01----:R-:W-:Y:S01]  /*357a0*/  ENDCOLLECTIVE ;  /* 0x000000000000791b */ /* 0x003fe20003800000 */
.L_x_3179:
        /* <DEDUP_REMOVED lines=19> */
.L_x_3180:
[----:B------:R-:W-:Y:S02]  /*358e0*/  IMAD.MOV.U32 R13, RZ, RZ, R4 ;  /* 0x000000ffff0d7224 */ /* 0x000fe400078e0004 */
[----:B------:R-:W-:-:S07]  /*358f0*/  IMAD.MOV.U32 R2, RZ, RZ, R14 ;  /* 0x000000ffff027224 */ /* 0x000fce00078e000e */
[----:B------:R-:W-:Y:S05]  /*35900*/  WARPSYNC.COLLECTIVE R15, `(.L_x_3181) ;  /* 0x000000000f087348 */ /* 0x000fea0003c00000 */
[----:B------:R0:W1:Y:S02]  /*35910*/  SHFL.IDX P6, R14, R13, R12, R11 ;  /* 0x0000000c0d0e7389 */ /* 0x00006400000c000b */
[----:B01----:R-:W-:Y:S01]  /*35920*/  ENDCOLLECTIVE ;  /* 0x000000000000791b */ /* 0x003fe20003800000 */
.L_x_3181:
        /* <DEDUP_REMOVED lines=20> */
.L_x_3182:
[----:B------:R-:W-:Y:S02]  /*35a70*/  IMAD.MOV.U32 R13, RZ, RZ, R4 ;  /* 0x000000ffff0d7224 */ /* 0x000fe400078e0004 */
[----:B------:R-:W-:-:S07]  /*35a80*/  IMAD.MOV.U32 R2, RZ, RZ, R14 ;  /* 0x000000ffff027224 */ /* 0x000fce00078e000e */
[----:B------:R-:W-:Y:S05]  /*35a90*/  WARPSYNC.COLLECTIVE R15, `(.L_x_3183) ;  /* 0x000000000f087348 */ /* 0x000fea0003c00000 */
[----:B------:R0:W1:Y:S02]  /*35aa0*/  SHFL.IDX P6, R14, R13, R12, R11 ;  /* 0x0000000c0d0e7389 */ /* 0x00006400000c000b */
[----:B01----:R-:W-:Y:S01]  /*35ab0*/  ENDCOLLECTIVE ;  /* 0x000000000000791b */ /* 0x003fe20003800000 */
.L_x_3183:
        /* <DEDUP_REMOVED lines=20> */
.L_x_3184:
[----:B------:R-:W-:Y:S02]  /*35c00*/  IMAD.MOV.U32 R13, RZ, RZ, R4 ;  /* 0x000000ffff0d7224 */ /* 0x000fe400078e0004 */
[----:B------:R-:W-:-:S07]  /*35c10*/  IMAD.MOV.U32 R2, RZ, RZ, R14 ;  /* 0x000000ffff027224 */ /* 0x000fce00078e000e */
[----:B------:R-:W-:Y:S05]  /*35c20*/  WARPSYNC.COLLECTIVE R15, `(.L_x_3185) ;  /* 0x000000000f087348 */ /* 0x000fea0003c00000 */
[----:B------:R0:W1:Y:S02]  /*35c30*/  SHFL.IDX P6, R14, R13, R12, R11 ;  /* 0x0000000c0d0e7389 */ /* 0x00006400000c000b */
[----:B01----:R-:W-:Y:S01]  /*35c40*/  ENDCOLLECTIVE ;  /* 0x000000000000791b */ /* 0x003fe20003800000 */
.L_x_3185:
        /* <DEDUP_REMOVED lines=20> */
.L_x_3186:
[----:B------:R-:W-:Y:S02]  /*35d90*/  IMAD.MOV.U32 R13, RZ, RZ, R4 ;  /* 0x000000ffff0d7224 */ /* 0x000fe400078e0004 */
[----:B------:R-:W-:-:S07]  /*35da0*/  IMAD.MOV.U32 R2, RZ, RZ, R14 ;  /* 0x000000ffff027224 */ /* 0x000fce00078e000e */
[----:B------:R-:W-:Y:S05]  /*35db0*/  WARPSYNC.COLLECTIVE R15, `(.L_x_3187) ;  /* 0x000000000f087348 */ /* 0x000fea0003c00000 */
[----:B------:R0:W1:Y:S02]  /*35dc0*/  SHFL.IDX P6, R14, R13, R12, R11 ;  /* 0x0000000c0d0e7389 */ /* 0x00006400000c000b */
[----:B01----:R-:W-:Y:S01]  /*35dd0*/  ENDCOLLECTIVE ;  /* 0x000000000000791b */ /* 0x003fe20003800000 */
.L_x_3187:
        /* <DEDUP_REMOVED lines=20> */
.L_x_3188:
[----:B------:R-:W-:Y:S02]  /*35f20*/  IMAD.MOV.U32 R13, RZ, RZ, R4 ;  /* 0x000000ffff0d7224 */ /* 0x000fe400078e0004 */
[----:B------:R-:W-:-:S07]  /*35f30*/  IMAD.MOV.U32 R2, RZ, RZ, R14 ;  /* 0x000000ffff027224 */ /* 0x000fce00078e000e */
[----:B------:R-:W-:Y:S05]  /*35f40*/  WARPSYNC.COLLECTIVE R15, `(.L_x_3189) ;  /* 0x000000000f087348 */ /* 0x000fea0003c00000 */
[----:B------:R0:W1:Y:S02]  /*35f50*/  SHFL.IDX P6, R14, R13, R12, R11 ;  /* 0x0000000c0d0e7389 */ /* 0x00006400000c000b */
[----:B01----:R-:W-:Y:S01]  /*35f60*/  ENDCOLLECTIVE ;  /* 0x000000000000791b */ /* 0x003fe20003800000 */
.L_x_3189:
        /* <DEDUP_REMOVED lines=20> */
.L_x_3190:
[----:B------:R-:W-:Y:S02]  /*360b0*/  IMAD.MOV.U32 R13, RZ, RZ, R4 ;  /* 0x000000ffff0d7224 */ /* 0x000fe400078e0004 */
[----:B------:R-:W-:-:S07]  /*360c0*/  IMAD.MOV.U32 R2, RZ, RZ, R14 ;  /* 0x000000ffff027224 */ /* 0x000fce00078e000e */
[----:B------:R-:W-:Y:S05]  /*360d0*/  WARPSYNC.COLLECTIVE R15, `(.L_x_3191) ;  /* 0x000000000f087348 */ /* 0x000fea0003c00000 */
[----:B------:R0:W1:Y:S02]  /*360e0*/  SHFL.IDX P6, R14, R13, R12, R11 ;  /* 0x0000000c0d0e7389 */ /* 0x00006400000c000b */
[----:B01----:R-:W-:Y:S01]  /*360f0*/  ENDCOLLECTIVE ;  /* 0x000000000000791b */ /* 0x003fe20003800000 */
.L_x_3191:
        /* <DEDUP_REMOVED lines=18> */
.L_x_3192:
[----:B------:R-:W-:Y:S02]  /*36220*/  IMAD.MOV.U32 R13, RZ, RZ, R4 ;  /* 0x000000ffff0d7224 */ /* 0x000fe400078e0004 */
[----:B------:R-:W-:-:S07]  /*36230*/  IMAD.MOV.U32 R6, RZ, RZ, R14 ;  /* 0x000000ffff067224 */ /* 0x000fce00078e000e */
[----:B------:R-:W-:Y:S05]  /*36240*/  WARPSYNC.COLLECTIVE R15, `(.L_x_3193) ;  /* 0x000000000f087348 */ /* 0x000fea0003c00000 */
[----:B------:R0:W1:Y:S02]  /*36250*/  SHFL.IDX P6, R14, R13, R12, R11 ;  /* 0x0000000c0d0e7389 */ /* 0x00006400000c000b */
[----:B01----:R-:W-:Y:S01]  /*36260*/  ENDCOLLECTIVE ;  /* 0x000000000000791b */ /* 0x003fe20003800000 */
.L_x_3193:
[----:B------:R-:W-:Y:S05]  /*36270*/  BRA `(.L_x_3194) ;  /* 0xffffff9800f07947 */ /* 0x000fea000383ffff */
.L_x_3013:
[----:B0-----:R0:W2:Y:S02]  /*36280*/  SYNCS.PHASECHK.TRANS64.TRYWAIT P0, [R16+URZ+0x38820], R3 ;  /* 0x03882003100075a7 */ /* 0x0010a4000800017f */
[----:B--2---:R-:W-:Y:S05]  /*36290*/  @!P0 NANOSLEEP.SYNCS 0x989680 ;  /* 0x009896800000895d */ /* 0x004fea0003900000 */
[----:B------:R-:W2:Y:S02]  /*362a0*/  @!P0 SYNCS.PHASECHK.TRANS64 P0, [R16+URZ+0x38820], R3 ;  /* 0x03882003100085a7 */ /* 0x000ea4000800007f */
[----:B--2---:R-:W-:Y:S05]  /*362b0*/  @!P0 BRA `(.L_x_3013) ;  /* 0xfffffffc00f08947 */ /* 0x004fea000383ffff */
[----:B------:R-:W-:Y:S05]  /*362c0*/  BRA `(.L_x_3195) ;  /* 0xffffff9c00707947 */ /* 0x000fea000383ffff */
.L_x_3018:
[----:B0-----:R0:W1:Y:S02]  /*362d0*/  SYNCS.PHASECHK.TRANS64.TRYWAIT P0, [R6+URZ+0x38840], R3 ;  /* 0x03884003060075a7 */ /* 0x001064000800017f */
[----:B-1----:R-:W-:Y:S05]  /*362e0*/  @!P0 NANOSLEEP.SYNCS 0x989680 ;  /* 0x009896800000895d */ /* 0x002fea0003900000 */
[----:B------:R-:W1:Y:S02]  /*362f0*/  @!P0 SYNCS.PHASECHK.TRANS64 P0, [R6+URZ+0x38840], R3 ;  /* 0x03884003060085a7 */ /* 0x000e64000800007f */
[----:B-1----:R-:W-:Y:S05]  /*36300*/  @!P0 BRA `(.L_x_3018) ;  /* 0xfffffffc00f08947 */ /* 0x002fea000383ffff */
[----:B------:R-:W-:Y:S05]  /*36310*/  BRA `(.L_x_3196) ;  /* 0xffffffa0005c7947 */ /* 0x000fea000383ffff */
.L_x_3019:
        /* <DEDUP_REMOVED lines=8> */
.L_x_3198:
[----:B------:R-:W-:Y:S05]  /*363a0*/  BSYNC B1 ;  /* 0x0000000000017941 */ /* 0x000fea0003800000 */
.L_x_3197:
        /* <DEDUP_REMOVED lines=12> */
.L_x_3199:
[----:B------:R-:W-:Y:S01]  /*36470*/  LOP3.LUT R18, R18, 0xfffffeff, RZ, 0xc0, !PT ;  /* 0xfffffeff12127812 */ /* 0x000fe200078ec0ff */
[----:B------:R-:W-:Y:S01]  /*36480*/  IMAD R9, R9, 0x2, R16 ;  /* 0x0000000209097824 */ /* 0x000fe200078e0210 */
[----:B------:R-:W-:Y:S02]  /*36490*/  ULDC.64 UR4, c[0x0][0x208] ;  /* 0x0000820000047ab9 */ /* 0x000fe40000000a00 */
[----:B------:R-:W-:-:S04]  /*364a0*/  @P2 LOP3.LUT R18, R18, 0x100, RZ, 0xfc, !PT ;  /* 0x0000010012122812 */ /* 0x000fc800078efcff */
[C---:B------:R-:W-:Y:S02]  /*364b0*/  LOP3.LUT P2, RZ, R18.reuse, 0x8, RZ, 0xc0, !PT ;  /* 0x0000000812ff7812 */ /* 0x040fe4000784c0ff */
[----:B------:R-:W-:Y:S01]  /*364c0*/  LOP3.LUT R18, R18, 0xffffff7f, RZ, 0xc0, !PT ;  /* 0xffffff7f12127812 */ /* 0x000fe200078ec0ff */
[----:B------:R-:W-:-:S03]  /*364d0*/  IMAD.MOV.U32 R13, RZ, RZ, R10 ;  /* 0x000000ffff0d7224 */ /* 0x000fc600078e000a */
[----:B------:R-:W-:Y:S01]  /*364e0*/  @P1 LOP3.LUT R18, R18, 0x80, RZ, 0xfc, !PT ;  /* 0x0000008012121812 */ /* 0x000fe200078efcff */
[----:B------:R-:W-:-:S03]  /*364f0*/  IMAD.MOV.U32 R12, RZ, RZ, 0x1 ;  /* 0x00000001ff0c7424 */ /* 0x000fc600078e00ff */
        /* <DEDUP_REMOVED lines=14> */
.L_x_3200:
[----:B------:R-:W-:Y:S02]  /*365e0*/  IMAD.MOV.U32 R13, RZ, RZ, R8 ;  /* 0x000000ffff0d7224 */ /* 0x000fe400078e0008 */
[----:B------:R-:W-:-:S07]  /*365f0*/  IMAD.MOV.U32 R35, RZ, RZ, R14 ;  /* 0x000000ffff237224 */ /* 0x000fce00078e000e */
[----:B------:R-:W-:Y:S05]  /*36600*/  WARPSYNC.COLLECTIVE R15, `(.L_x_3201) ;  /* 0x000000000f087348 */ /* 0x000fea0003c00000 */
[----:B------:R0:W1:Y:S02]  /*36610*/  SHFL.IDX P6, R14, R13, R12, R11 ;  /* 0x0000000c0d0e7389 */ /* 0x00006400000c000b */
[----:B01----:R-:W-:Y:S01]  /*36620*/  ENDCOLLECTIVE ;  /* 0x000000000000791b */ /* 0x003fe20003800000 */
.L_x_3201:
        /* <DEDUP_REMOVED lines=16> */
.L_x_3202:
[----:B------:R-:W-:Y:S02]  /*36730*/  IMAD.MOV.U32 R13, RZ, RZ, R8 ;  /* 0x000000ffff0d7224 */ /* 0x000fe400078e0008 */
[----:B------:R-:W-:-:S07]  /*36740*/  IMAD.MOV.U32 R35, RZ, RZ, R14 ;  /* 0x000000ffff237224 */ /* 0x000fce00078e000e */
[----:B------:R-:W-:Y:S05]  /*36750*/  WARPSYNC.COLLECTIVE R15, `(.L_x_3203) ;  /* 0x000000000f087348 */ /* 0x000fea0003c00000 */
[----:B------:R0:W1:Y:S02]  /*36760*/  SHFL.IDX P6, R14, R13, R12, R11 ;  /* 0x0000000c0d0e7389 */ /* 0x00006400000c000b */
[----:B01----:R-:W-:Y:S01]  /*36770*/  ENDCOLLECTIVE ;  /* 0x000000000000791b */ /* 0x003fe20003800000 */
.L_x_3203:
        /* <DEDUP_REMOVED lines=16> */
.L_x_3204:
[----:B------:R-:W-:Y:S02]  /*36880*/  IMAD.MOV.U32 R13, RZ, RZ, R8 ;  /* 0x000000ffff0d7224 */ /* 0x000fe400078e0008 */
[----:B------:R-:W-:-:S07]  /*36890*/  IMAD.MOV.U32 R35, RZ, RZ, R14 ;  /* 0x000000ffff237224 */ /* 0x000fce00078e000e */
[----:B------:R-:W-:Y:S05]  /*368a0*/  WARPSYNC.COLLECTIVE R15, `(.L_x_3205) ;  /* 0x000000000f087348 */ /* 0x000fea0003c00000 */
[----:B------:R0:W1:Y:S02]  /*368b0*/  SHFL.IDX P6, R14, R13, R12, R11 ;  /* 0x0000000c0d0e7389 */ /* 0x00006400000c000b */
[----:B01----:R-:W-:Y:S01]  /*368c0*/  ENDCOLLECTIVE ;  /* 0x000000000000791b */ /* 0x003fe20003800000 */
.L_x_3205:
        /* <DEDUP_REMOVED lines=19> */
.L_x_3206:
[----:B------:R-:W-:Y:S02]  /*36a00*/  IMAD.MOV.U32 R13, RZ, RZ, R8 ;  /* 0x000000ffff0d7224 */ /* 0x000fe400078e0008 */
[----:B------:R-:W-:-:S07]  /*36a10*/  IMAD.MOV.U32 R35, RZ, RZ, R14 ;  /* 0x000000ffff237224 */ /* 0x000fce00078e000e */
[----:B------:R-:W-:Y:S05]  /*36a20*/  WARPSYNC.COLLECTIVE R15, `(.L_x_3207) ;  /* 0x000000000f087348 */ /* 0x000fea0003c00000 */
[----:B------:R0:W1:Y:S02]  /*36a30*/  SHFL.IDX P6, R14, R13, R12, R11 ;  /* 0x0000000c0d0e7389 */ /* 0x00006400000c000b */
[----:B01----:R-:W-:Y:S01]  /*36a40*/  ENDCOLLECTIVE ;  /* 0x000000000000791b */ /* 0x003fe20003800000 */
.L_x_3207:
[----:B------:R-:W-:Y:S01]  /*36a50*/  IMAD.MOV.U32 R2, RZ, RZ, R14 ;  /* 0x000000ffff027224 */ /* 0x000fe200078e000e */
[----:B------:R-:W-:Y:S06]  /*36a60*/  BRA `(.L_x_3208) ;  /* 0xffffff9c009c7947 */ /* 0x000fec000383ffff */
.L_x_3024:
[----:B-1----:R1:W2:Y:S02]  /*36a70*/  SYNCS.PHASECHK.TRANS64.TRYWAIT P0, [R6+URZ+0x38860], R2 ;  /* 0x03886002060075a7 */ /* 0x0022a4000800017f */
[----:B--2---:R-:W-:Y:S05]  /*36a80*/  @!P0 NANOSLEEP.SYNCS 0x989680 ;  /* 0x009896800000895d */ /* 0x004fea0003900000 */
[----:B------:R-:W2:Y:S02]  /*36a90*/  @!P0 SYNCS.PHASECHK.TRANS64 P0, [R6+URZ+0x38860], R2 ;  /* 0x03886002060085a7 */ /* 0x000ea4000800007f */
[----:B--2---:R-:W-:Y:S05]  /*36aa0*/  @!P0 BRA `(.L_x_3024) ;  /* 0xfffffffc00f08947 */ /* 0x004fea000383ffff */
[----:B------:R-:W-:Y:S05]  /*36ab0*/  BRA `(.L_x_3209) ;  /* 0xffffffa0001c7947 */ /* 0x000fea000383ffff */
.L_x_3025:
        /* <DEDUP_REMOVED lines=8> */
.L_x_3211:
[----:B------:R-:W-:Y:S05]  /*36b40*/  BSYNC B1 ;  /* 0x0000000000017941 */ /* 0x000fea0003800000 */
.L_x_3210:
        /* <DEDUP_REMOVED lines=9> */
.L_x_3212:
        /* <DEDUP_REMOVED lines=20> */
.L_x_3213:
[----:B------:R-:W-:Y:S02]  /*36d20*/  IMAD.MOV.U32 R13, RZ, RZ, R17 ;  /* 0x000000ffff0d7224 */ /* 0x000fe400078e0011 */
[----:B------:R-:W-:-:S07]  /*36d30*/  IMAD.MOV.U32 R3, RZ, RZ, R14 ;  /* 0x000000ffff037224 */ /* 0x000fce00078e000e */
[----:B------:R-:W-:Y:S05]  /*36d40*/  WARPSYNC.COLLECTIVE R15, `(.L_x_3214) ;  /* 0x000000000f087348 */ /* 0x000fea0003c00000 */
[----:B------:R0:W1:Y:S02]  /*36d50*/  SHFL.IDX P6, R14, R13, R12, R11 ;  /* 0x0000000c0d0e7389 */ /* 0x00006400000c000b */
[----:B01----:R-:W-:Y:S01]  /*36d60*/  ENDCOLLECTIVE ;  /* 0x000000000000791b */ /* 0x003fe20003800000 */
.L_x_3214:
        /* <DEDUP_REMOVED lines=20> */
.L_x_3215:
[----:B------:R-:W-:Y:S02]  /*36eb0*/  IMAD.MOV.U32 R13, RZ, RZ, R17 ;  /* 0x000000ffff0d7224 */ /* 0x000fe400078e0011 */
[----:B------:R-:W-:-:S07]  /*36ec0*/  IMAD.MOV.U32 R3, RZ, RZ, R14 ;  /* 0x000000ffff037224 */ /* 0x000fce00078e000e */
[----:B------:R-:W-:Y:S05]  /*36ed0*/  WARPSYNC.COLLECTIVE R15, `(.L_x_3216) ;  /* 0x000000000f087348 */ /* 0x000fea0003c00000 */
[----:B------:R0:W1:Y:S02]  /*36ee0*/  SHFL.IDX P6, R14, R13, R12, R11 ;  /* 0x0000000c0d0e7389 */ /* 0x00006400000c000b */
[----:B01----:R-:W-:Y:S01]  /*36ef0*/  ENDCOLLECTIVE ;  /* 0x000000000000791b */ /* 0x003fe20003800000 */
.L_x_3216:
        /* <DEDUP_REMOVED lines=20> */
.L_x_3217:
[----:B------:R-:W-:Y:S02]  /*37040*/  IMAD.MOV.U32 R13, RZ, RZ, R17 ;  /* 0x000000ffff0d7224 */ /* 0x000fe400078e0011 */
[----:B------:R-:W-:-:S07]  /*37050*/  IMAD.MOV.U32 R3, RZ, RZ, R14 ;  /* 0x000000ffff037224 */ /* 0x000fce00078e000e */
[----:B------:R-:W-:Y:S05]  /*37060*/  WARPSYNC.COLLECTIVE R15, `(.L_x_3218) ;  /* 0x000000000f087348 */ /* 0x000fea0003c00000 */
[----:B------:R0:W1:Y:S02]  /*37070*/  SHFL.IDX P6, R14, R13, R12, R11 ;  /* 0x0000000c0d0e7389 */ /* 0x00006400000c000b */
[----:B01----:R-:W-:Y:S01]  /*37080*/  ENDCOLLECTIVE ;  /* 0x000000000000791b */ /* 0x003fe20003800000 */
.L_x_3218:
        /* <DEDUP_REMOVED lines=20> */
.L_x_3219:
[----:B------:R-:W-:Y:S02]  /*371d0*/  IMAD.MOV.U32 R13, RZ, RZ, R17 ;  /* 0x000000ffff0d7224 */ /* 0x000fe400078e0011 */
[----:B------:R-:W-:-:S07]  /*371e0*/  IMAD.MOV.U32 R19, RZ, RZ, R14 ;  /* 0x000000ffff137224 */ /* 0x000fce00078e000e */
[----:B------:R-:W-:Y:S05]  /*371f0*/  WARPSYNC.COLLECTIVE R15, `(.L_x_3220) ;  /* 0x000000000f087348 */ /* 0x000fea0003c00000 */
[----:B------:R0:W1:Y:S02]  /*37200*/  SHFL.IDX P6, R14, R13, R12, R11 ;  /* 0x0000000c0d0e7389 */ /* 0x00006400000c000b */
[----:B01----:R-:W-:Y:S01]  /*37210*/  ENDCOLLECTIVE ;  /* 0x000000000000791b */ /* 0x003fe20003800000 */
.L_x_3220:
[----:B------:R-:W-:Y:S01]  /*37220*/  IMAD.MOV.U32 R2, RZ, RZ, R14 ;  /* 0x000000ffff027224 */ /* 0x000fe200078e000e */
[----:B------:R-:W-:Y:S06]  /*37230*/  BRA `(.L_x_3221) ;  /* 0xffffff9c00387947 */ /* 0x000fec000383ffff */
.L_x_3033:
[----:B0-----:R0:W2:Y:S02]  /*37240*/  SYNCS.PHASECHK.TRANS64.TRYWAIT P0, [R4+URZ+0x38860], R3 ;  /* 0x03886003040075a7 */ /* 0x0010a4000800017f */
[----:B--2---:R-:W-:Y:S05]  /*37250*/  @!P0 NANOSLEEP.SYNCS 0x989680 ;  /* 0x009896800000895d */ /* 0x004fea0003900000 */
[----:B------:R-:W2:Y:S02]  /*37260*/  @!P0 SYNCS.PHASECHK.TRANS64 P0, [R4+URZ+0x38860], R3 ;  /* 0x03886003040085a7 */ /* 0x000ea4000800007f */
[----:B--2---:R-:W-:Y:S05]  /*37270*/  @!P0 BRA `(.L_x_3033) ;  /* 0xfffffffc00f08947 */ /* 0x004fea000383ffff */
[----:B------:R-:W-:Y:S05]  /*37280*/  BRA `(.L_x_3222) ;  /* 0xffffffa0006c7947 */ /* 0x000fea000383ffff */
.L_x_3034:
        /* <DEDUP_REMOVED lines=8> */
.L_x_3224:
[----:B------:R-:W-:Y:S05]  /*37310*/  BSYNC B0 ;  /* 0x0000000000007941 */ /* 0x000fea0003800000 */
.L_x_3223:
        /* <DEDUP_REMOVED lines=11> */
.L_x_3225:
        /* <DEDUP_REMOVED lines=25> */
.L_x_3226:
[----:B------:R-:W-:Y:S02]  /*37560*/  IMAD.MOV.U32 R13, RZ, RZ, R17 ;  /* 0x000000ffff0d7224 */ /* 0x000fe400078e0011 */
[----:B------:R-:W-:-:S07]  /*37570*/  IMAD.MOV.U32 R3, RZ, RZ, R14 ;  /* 0x000000ffff037224 */ /* 0x000fce00078e000e */
[----:B------:R-:W-:Y:S05]  /*37580*/  WARPSYNC.COLLECTIVE R15, `(.L_x_3227) ;  /* 0x000000000f087348 */ /* 0x000fea0003c00000 */
[----:B------:R0:W1:Y:S02]  /*37590*/  SHFL.IDX P6, R14, R13, R12, R11 ;  /* 0x0000000c0d0e7389 */ /* 0x00006400000c000b */
[----:B01----:R-:W-:Y:S01]  /*375a0*/  ENDCOLLECTIVE ;  /* 0x000000000000791b */ /* 0x003fe20003800000 */
.L_x_3227:
        /* <DEDUP_REMOVED lines=19> */
.L_x_3228:
[----:B------:R-:W-:Y:S02]  /*376e0*/  IMAD.MOV.U32 R13, RZ, RZ, R17 ;  /* 0x000000ffff0d7224 */ /* 0x000fe400078e0011 */
[----:B------:R-:W-:-:S07]  /*376f0*/  IMAD.MOV.U32 R7, RZ, RZ, R14 ;  /* 0x000000ffff077224 */ /* 0x000fce00078e000e */
[----:B------:R-:W-:Y:S05]  /*37700*/  WARPSYNC.COLLECTIVE R15, `(.L_x_3229) ;  /* 0x000000000f087348 */ /* 0x000fea0003c00000 */
[----:B------:R0:W1:Y:S02]  /*37710*/  SHFL.IDX P6, R14, R13, R12, R11 ;  /* 0x0000000c0d0e7389 */ /* 0x00006400000c000b */
[----:B01----:R-:W-:Y:S01]  /*37720*/  ENDCOLLECTIVE ;  /* 0x000000000000791b */ /* 0x003fe20003800000 */
.L_x_3229:
        /* <DEDUP_REMOVED lines=19> */
.L_x_3230:
[----:B------:R-:W-:Y:S02]  /*37860*/  IMAD.MOV.U32 R13, RZ, RZ, R17 ;  /* 0x000000ffff0d7224 */ /* 0x000fe400078e0011 */
[----:B------:R-:W-:-:S07]  /*37870*/  IMAD.MOV.U32 R3, RZ, RZ, R14 ;  /* 0x000000ffff037224 */ /* 0x000fce00078e000e */
[----:B------:R-:W-:Y:S05]  /*37880*/  WARPSYNC.COLLECTIVE R15, `(.L_x_3231) ;  /* 0x000000000f087348 */ /* 0x000fea0003c00000 */
[----:B------:R0:W1:Y:S02]  /*37890*/  SHFL.IDX P6, R14, R13, R12, R11 ;  /* 0x0000000c0d0e7389 */ /* 0x00006400000c000b */
[----:B01----:R-:W-:Y:S01]  /*378a0*/  ENDCOLLECTIVE ;  /* 0x000000000000791b */ /* 0x003fe20003800000 */
.L_x_3231:
        /* <DEDUP_REMOVED lines=19> */
.L_x_3232:
[----:B------:R-:W-:Y:S02]  /*379e0*/  IMAD.MOV.U32 R13, RZ, RZ, R17 ;  /* 0x000000ffff0d7224 */ /* 0x000fe400078e0011 */
[----:B------:R-:W-:-:S07]  /*379f0*/  IMAD.MOV.U32 R19, RZ, RZ, R14 ;  /* 0x000000ffff137224 */ /* 0x000fce00078e000e */
[----:B------:R-:W-:Y:S05]  /*37a00*/  WARPSYNC.COLLECTIVE R15, `(.L_x_3233) ;  /* 0x000000000f087348 */ /* 0x000fea0003c00000 */
[----:B------:R0:W1:Y:S02]  /*37a10*/  SHFL.IDX P6, R14, R13, R12, R11 ;  /* 0x0000000c0d0e7389 */ /* 0x00006400000c000b */
[----:B01----:R-:W-:Y:S01]  /*37a20*/  ENDCOLLECTIVE ;  /* 0x000000000000791b */ /* 0x003fe20003800000 */
.L_x_3233:
[----:B------:R-:W-:Y:S05]  /*37a30*/  BRA `(.L_x_3234) ;  /* 0xffffff9c00907947 */ /* 0x000fea000383ffff */
.L_x_3039:
[----:B------:R-:W-:Y:S01]  /*37a40*/  BSSY B0, `(.L_x_3235) ;  /* 0x0000008000007945 */ /* 0x000fe20003800000 */
[----:B------:R-:W-:Y:S02]  /*37a50*/  IMAD.MOV.U32 R13, RZ, RZ, R24 ;  /* 0x000000ffff0d7224 */ /* 0x000fe400078e0018 */
[----:B-1----:R-:W-:Y:S02]  /*37a60*/  IMAD.MOV.U32 R12, RZ, RZ, RZ ;  /* 0x000000ffff0c7224 */ /* 0x002fe400078e00ff */
[----:B0-----:R-:W-:Y:S02]  /*37a70*/  IMAD.MOV.U32 R11, RZ, RZ, 0x1f ;  /* 0x0000001fff0b7424 */ /* 0x001fe400078e00ff */
[----:B------:R-:W-:-:S07]  /*37a80*/  IMAD.MOV.U32 R15, RZ, RZ, -0x1 ;  /* 0xffffffffff0f7424 */ /* 0x000fce00078e00ff */
[----:B--2---:R-:W-:Y:S05]  /*37a90*/  WARPSYNC.COLLECTIVE R15, `(.L_x_3236) ;  /* 0x000000000f087348 */ /* 0x004fea0003c00000 */
[----:B------:R0:W1:Y:S02]  /*37aa0*/  SHFL.IDX P6, R14, R13, R12, R11 ;  /* 0x0000000c0d0e7389 */ /* 0x00006400000c000b */
[----:B012---:R-:W-:Y:S01]  /*37ab0*/  ENDCOLLECTIVE ;  /* 0x000000000000791b */ /* 0x007fe20003800000 */
.L_x_3236:
[----:B------:R-:W-:Y:S05]  /*37ac0*/  BSYNC B0 ;  /* 0x0000000000007941 */ /* 0x000fea0003800000 */
.L_x_3235:
        /* <DEDUP_REMOVED lines=9> */
.L_x_3237:
[----:B------:R-:W-:Y:S01]  /*37b60*/  ULDC UR4, c[0x0][0xc3c] ;  /* 0x00030f0000047ab9 */ /* 0x000fe20000000800 */
[----:B------:R-:W-:Y:S01]  /*37b70*/  ULDC.64 UR6, c[0x0][0x208] ;  /* 0x0000820000067ab9 */ /* 0x000fe20000000a00 */
        /* <DEDUP_REMOVED lines=23> */
.L_x_3238:
[----:B------:R-:W-:Y:S01]  /*37cf0*/  IMAD.MOV.U32 R12, RZ, RZ, 0x2 ;  /* 0x00000002ff0c7424 */ /* 0x000fe200078e00ff */
[----:B------:R-:W-:-:S05]  /*37d00*/  SEL R14, R14, RZ, P1 ;  /* 0x000000ff0e0e7207 */ /* 0x000fca0000800000 */
[----:B------:R-:W-:-:S04]  /*37d10*/  IMAD.IADD R5, R13, 0x1, R14 ;  /* 0x000000010d057824 */ /* 0x000fc800078e020e */
[----:B------:R-:W-:-:S07]  /*37d20*/  IMAD.MOV.U32 R13, RZ, RZ, R5 ;  /* 0x000000ffff0d7224 */ /* 0x000fce00078e0005 */
[----:B------:R-:W-:Y:S05]  /*37d30*/  WARPSYNC.COLLECTIVE R15, `(.L_x_3239) ;  /* 0x000000000f087348 */ /* 0x000fea0003c00000 */
[----:B------:R0:W1:Y:S02]  /*37d40*/  SHFL.UP P6, R14, R13, R12, R11 ;  /* 0x0400000c0d0e7389 */ /* 0x00006400000c000b */
[----:B01----:R-:W-:Y:S01]  /*37d50*/  ENDCOLLECTIVE ;  /* 0x000000000000791b */ /* 0x003fe20003800000 */
.L_x_3239:
[----:B------:R-:W-:Y:S01]  /*37d60*/  IMAD.MOV.U32 R12, RZ, RZ, 0x4 ;  /* 0x00000004ff0c7424 */ /* 0x000fe200078e00ff */
[----:B------:R-:W-:-:S05]  /*37d70*/  SEL R2, R14, RZ, P2 ;  /* 0x000000ff0e027207 */ /* 0x000fca0001000000 */
[----:B------:R-:W-:-:S04]  /*37d80*/  IMAD.IADD R2, R5, 0x1, R2 ;  /* 0x0000000105027824 */ /* 0x000fc800078e0202 */
[----:B------:R-:W-:-:S07]  /*37d90*/  IMAD.MOV.U32 R13, RZ, RZ, R2 ;  /* 0x000000ffff0d7224 */ /* 0x000fce00078e0002 */
[----:B------:R-:W-:Y:S05]  /*37da0*/  WARPSYNC.COLLECTIVE R15, `(.L_x_3240) ;  /* 0x000000000f087348 */ /* 0x000fea0003c00000 */
[----:B------:R0:W1:Y:S02]  /*37db0*/  SHFL.UP P6, R14, R13, R12, R11 ;  /* 0x0400000c0d0e7389 */ /* 0x00006400000c000b */
[----:B01----:R-:W-:Y:S01]  /*37dc0*/  ENDCOLLECTIVE ;  /* 0x000000000000791b */ /* 0x003fe20003800000 */
.L_x_3240:
[----:B------:R-:W-:Y:S01]  /*37dd0*/  IMAD.MOV.U32 R12, RZ, RZ, 0x8 ;  /* 0x00000008ff0c7424 */ /* 0x000fe200078e00ff */
[----:B------:R-:W-:-:S05]  /*37de0*/  SEL R3, R14, RZ, P3 ;  /* 0x000000ff0e037207 */ /* 0x000fca0001800000 */
[----:B------:R-:W-:-:S04]  /*37df0*/  IMAD.IADD R3, R2, 0x1, R3 ;  /* 0x0000000102037824 */ /* 0x000fc800078e0203 */
[----:B------:R-:W-:-:S07]  /*37e00*/  IMAD.MOV.U32 R13, RZ, RZ, R3 ;  /* 0x000000ffff0d7224 */ /* 0x000fce00078e0003 */
[----:B------:R-:W-:Y:S05]  /*37e10*/  WARPSYNC.COLLECTIVE R15, `(.L_x_3241) ;  /* 0x000000000f087348 */ /* 0x000fea0003c00000 */
[----:B------:R0:W1:Y:S02]  /*37e20*/  SHFL.UP P6, R14, R13, R12, R11 ;  /* 0x0400000c0d0e7389 */ /* 0x00006400000c000b */
[----:B01----:R-:W-:Y:S01]  /*37e30*/  ENDCOLLECTIVE ;  /* 0x000000000000791b */ /* 0x003fe20003800000 */
.L_x_3241:
[----:B------:R-:W-:Y:S01]  /*37e40*/  IMAD.MOV.U32 R12, RZ, RZ, 0x10 ;  /* 0x00000010ff0c7424 */ /* 0x000fe200078e00ff */
[----:B------:R-:W-:-:S05]  /*37e50*/  SEL R14, R14, RZ, P4 ;  /* 0x000000ff0e0e7207 */ /* 0x000fca0002000000 */
[----:B------:R-:W-:-:S04]  /*37e60*/  IMAD.IADD R5, R3, 0x1, R14 ;  /* 0x0000000103057824 */ /* 0x000fc800078e020e */
[----:B------:R-:W-:-:S07]  /*37e70*/  IMAD.MOV.U32 R13, RZ, RZ, R5 ;  /* 0x000000ffff0d7224 */ /* 0x000fce00078e0005 */
[----:B------:R-:W-:Y:S05]  /*37e80*/  WARPSYNC.COLLECTIVE R15, `(.L_x_3242) ;  /* 0x000000000f087348 */ /* 0x000fea0003c00000 */
[----:B------:R0:W1:Y:S02]  /*37e90*/  SHFL.UP P6, R14, R13, R12, R11 ;  /* 0x0400000c0d0e7389 */ /* 0x00006400000c000b */
[----:B01----:R-:W-:Y:S01]  /*37ea0*/  ENDCOLLECTIVE ;  /* 0x000000000000791b */ /* 0x003fe20003800000 */
.L_x_3242:
        /* <DEDUP_REMOVED lines=8> */
.L_x_3243:
[----:B------:R-:W-:Y:S05]  /*37f30*/  BRA `(.L_x_3244) ;  /* 0xffffff9c00b47947 */ /* 0x000fea000383ffff */
.L_x_3042:
[----:B------:R-:W-:Y:S01]  /*37f40*/  BSSY B0, `(.L_x_3245) ;  /* 0x0000007000007945 */ /* 0x000fe20003800000 */
[----:B-1----:R-:W-:Y:S02]  /*37f50*/  IMAD.MOV.U32 R12, RZ, RZ, 0x1 ;  /* 0x00000001ff0c7424 */ /* 0x002fe400078e00ff */
[----:B0-----:R-:W-:Y:S02]  /*37f60*/  IMAD.MOV.U32 R11, RZ, RZ, RZ ;  /* 0x000000ffff0b7224 */ /* 0x001fe400078e00ff */
[----:B------:R-:W-:-:S07]  /*37f70*/  IMAD.MOV.U32 R15, RZ, RZ, -0x1 ;  /* 0xffffffffff0f7424 */ /* 0x000fce00078e00ff */
[----:B------:R-:W-:Y:S05]  /*37f80*/  WARPSYNC.COLLECTIVE R15, `(.L_x_3246) ;  /* 0x000000000f087348 */ /* 0x000fea0003c00000 */
[----:B------:R0:W1:Y:S02]  /*37f90*/  SHFL.UP P6, R14, R13, R12, R11 ;  /* 0x0400000c0d0e7389 */ /* 0x00006400000c000b */
[----:B01----:R-:W-:Y:S01]  /*37fa0*/  ENDCOLLECTIVE ;  /* 0x000000000000791b */ /* 0x003fe20003800000 */
.L_x_3246:
[----:B------:R-:W-:Y:S05]  /*37fb0*/  BSYNC B0 ;  /* 0x0000000000007941 */ /* 0x000fea0003800000 */
.L_x_3245:
        /* <DEDUP_REMOVED lines=8> */
.L_x_3247:
[----:B------:R-:W-:Y:S01]  /*38040*/  IMAD.MOV.U32 R12, RZ, RZ, 0x4 ;  /* 0x00000004ff0c7424 */ /* 0x000fe200078e00ff */
[----:B------:R-:W-:-:S05]  /*38050*/  SEL R2, R14, RZ, P2 ;  /* 0x000000ff0e027207 */ /* 0x000fca0001000000 */
[----:B------:R-:W-:-:S04]  /*38060*/  IMAD.IADD R2, R13, 0x1, R2 ;  /* 0x000000010d027824 */ /* 0x000fc800078e0202 */
[----:B------:R-:W-:-:S07]  /*38070*/  IMAD.MOV.U32 R13, RZ, RZ, R2 ;  /* 0x000000ffff0d7224 */ /* 0x000fce00078e0002 */
[----:B------:R-:W-:Y:S05]  /*38080*/  WARPSYNC.COLLECTIVE R15, `(.L_x_3248) ;  /* 0x000000000f087348 */ /* 0x000fea0003c00000 */
[----:B------:R0:W1:Y:S02]  /*38090*/  SHFL.UP P6, R14, R13, R12, R11 ;  /* 0x0400000c0d0e7389 */ /* 0x00006400000c000b */
[----:B01----:R-:W-:Y:S01]  /*380a0*/  ENDCOLLECTIVE ;  /* 0x000000000000791b */ /* 0x003fe20003800000 */
.L_x_3248:
[----:B------:R-:W-:Y:S01]  /*380b0*/  IMAD.MOV.U32 R12, RZ, RZ, 0x8 ;  /* 0x00000008ff0c7424 */ /* 0x000fe200078e00ff */
[----:B------:R-:W-:-:S05]  /*380c0*/  SEL R3, R14, RZ, P3 ;  /* 0x000000ff0e037207 */ /* 0x000fca0001800000 */
[----:B------:R-:W-:-:S04]  /*380d0*/  IMAD.IADD R3, R2, 0x1, R3 ;  /* 0x0000000102037824 */ /* 0x000fc800078e0203 */
[----:B------:R-:W-:-:S07]  /*380e0*/  IMAD.MOV.U32 R13, RZ, RZ, R3 ;  /* 0x000000ffff0d7224 */ /* 0x000fce00078e0003 */
[----:B------:R-:W-:Y:S05]  /*380f0*/  WARPSYNC.COLLECTIVE R15, `(.L_x_3249) ;  /* 0x000000000f087348 */ /* 0x000fea0003c00000 */
[----:B------:R0:W1:Y:S02]  /*38100*/  SHFL.UP P6, R14, R13, R12, R11 ;  /* 0x0400000c0d0e7389 */ /* 0x00006400000c000b */
[----:B01----:R-:W-:Y:S01]  /*38110*/  ENDCOLLECTIVE ;  /* 0x000000000000791b */ /* 0x003fe20003800000 */
.L_x_3249:
[----:B------:R-:W-:Y:S01]  /*38120*/  IMAD.MOV.U32 R12, RZ, RZ, 0x10 ;  /* 0x00000010ff0c7424 */ /* 0x000fe200078e00ff */
[----:B------:R-:W-:-:S05]  /*38130*/  SEL R14, R14, RZ, P4 ;  /* 0x000000ff0e0e7207 */ /* 0x000fca0002000000 */
[----:B------:R-:W-:-:S04]  /*38140*/  IMAD.IADD R5, R3, 0x1, R14 ;  /* 0x0000000103057824 */ /* 0x000fc800078e020e */
[----:B------:R-:W-:-:S07]  /*38150*/  IMAD.MOV.U32 R13, RZ, RZ, R5 ;  /* 0x000000ffff0d7224 */ /* 0x000fce00078e0005 */
[----:B------:R-:W-:Y:S05]  /*38160*/  WARPSYNC.COLLECTIVE R15, `(.L_x_3250) ;  /* 0x000000000f087348 */ /* 0x000fea0003c00000 */
[----:B------:R0:W1:Y:S02]  /*38170*/  SHFL.UP P6, R14, R13, R12, R11 ;  /* 0x0400000c0d0e7389 */ /* 0x00006400000c000b */
[----:B01----:R-:W-:Y:S01]  /*38180*/  ENDCOLLECTIVE ;  /* 0x000000000000791b */ /* 0x003fe20003800000 */
.L_x_3250:
        /* <DEDUP_REMOVED lines=8> */
.L_x_3251:
[----:B------:R-:W-:Y:S05]  /*38210*/  BRA `(.L_x_3252) ;  /* 0xffffff9c00a47947 */ /* 0x000fea000383ffff */
.L_x_3044:
[----:B------:R-:W-:Y:S01]  /*38220*/  BSSY B0, `(.L_x_3253) ;  /* 0x0000006000007945 */ /* 0x000fe20003800000 */
[----:B------:R-:W-:Y:S01]  /*38230*/  PLOP3.LUT P6, PT, P6, PT, PT, 0x8, 0x0 ;  /* 0x000000000000781c */ /* 0x000fe200037ce170 */
[----:B------:R-:W-:-:S12]  /*38240*/  IMAD.MOV.U32 R15, RZ, RZ, -0x1 ;  /* 0xffffffffff0f7424 */ /* 0x000fd800078e00ff */
[----:B012---:R-:W-:Y:S05]  /*38250*/  WARPSYNC.COLLECTIVE R15, `(.L_x_3254) ;  /* 0x000000000f087348 */ /* 0x007fea0003c00000 */
[----:B------:R-:W-:Y:S01]  /*38260*/  VOTE.ANY R14, PT, P6 ;  /* 0x00000000000e7806 */ /* 0x000fe200030e0100 */
[----:B012---:R-:W-:Y:S06]  /*38270*/  ENDCOLLECTIVE ;  /* 0x000000000000791b */ /* 0x007fec0003800000 */
.L_x_3254:
[----:B------:R-:W-:Y:S05]  /*38280*/  BSYNC B0 ;  /* 0x0000000000007941 */ /* 0x000fea0003800000 */
.L_x_3253:
        /* <DEDUP_REMOVED lines=8> */
.L_x_3255:
[----:B------:R-:W-:Y:S02]  /*38310*/  IMAD.IADD R27, R12, 0x1, R27 ;  /* 0x000000010c1b7824 */ /* 0x000fe400078e021b */
[----:B------:R-:W-:Y:S02]  /*38320*/  IMAD.MOV.U32 R13, RZ, RZ, R4 ;  /* 0x000000ffff0d7224 */ /* 0x000fe400078e0004 */
[----:B------:R-:W-:-:S07]  /*38330*/  IMAD.MOV.U32 R25, RZ, RZ, R14 ;  /* 0x000000ffff197224 */ /* 0x000fce00078e000e */
[----:B------:R-:W-:Y:S05]  /*38340*/  WARPSYNC.COLLECTIVE R15, `(.L_x_3256) ;  /* 0x000000000f087348 */ /* 0x000fea0003c00000 */
[----:B------:R0:W1:Y:S02]  /*38350*/  SHFL.IDX P6, R14, R13, R12, R11 ;  /* 0x0000000c0d0e7389 */ /* 0x00006400000c000b */
[----:B01----:R-:W-:Y:S01]  /*38360*/  ENDCOLLECTIVE ;  /* 0x000000000000791b */ /* 0x003fe20003800000 */
.L_x_3256:
[----:B------:R-:W-:Y:S01]  /*38370*/  IMAD.MOV.U32 R4, RZ, RZ, R14 ;  /* 0x000000ffff047224 */ /* 0x000fe200078e000e */
[----:B------:R-:W-:Y:S06]  /*38380*/  BRA `(.L_x_3257) ;  /* 0xffffff9c00887947 */ /* 0x000fec000383ffff */
.L_x_3046:
[----:B------:R-:W-:Y:S01]  /*38390*/  BSSY B0, `(.L_x_3258) ;  /* 0x0000007000007945 */ /* 0x000fe20003800000 */
[----:B------:R-:W-:Y:S02]  /*383a0*/  IMAD.MOV.U32 R13, RZ, RZ, R2 ;  /* 0x000000ffff0d7224 */ /* 0x000fe400078e0002 */
[----:B0-----:R-:W-:Y:S02]  /*383b0*/  IMAD.MOV.U32 R11, RZ, RZ, 0x1f ;  /* 0x0000001fff0b7424 */ /* 0x001fe400078e00ff */
[----:B------:R-:W-:-:S07]  /*383c0*/  IMAD.MOV.U32 R15, RZ, RZ, -0x1 ;  /* 0xffffffffff0f7424 */ /* 0x000fce00078e00ff */
[----:B--234-:R-:W-:Y:S05]  /*383d0*/  WARPSYNC.COLLECTIVE R15, `(.L_x_3259) ;  /* 0x000000000f087348 */ /* 0x01cfea0003c00000 */
[----:B------:R0:W1:Y:S02]  /*383e0*/  SHFL.IDX P6, R14, R13, R12, R11 ;  /* 0x0000000c0d0e7389 */ /* 0x00006400000c000b */
[----:B01234-:R-:W-:Y:S01]  /*383f0*/  ENDCOLLECTIVE ;  /* 0x000000000000791b */ /* 0x01ffe20003800000 */
.L_x_3259:
[----:B------:R-:W-:Y:S05]  /*38400*/  BSYNC B0 ;  /* 0x0000000000007941 */ /* 0x000fea0003800000 */
.L_x_3258:
[----:B------:R-:W-:Y:S01]  /*38410*/  IMAD.MOV.U32 R6, RZ, RZ, R14 ;  /* 0x000000ffff067224 */ /* 0x000fe200078e000e */
[----:B------:R-:W-:Y:S06]  /*38420*/  BRA `(.L_x_3045) ;  /* 0xffffff9c00787947 */ /* 0x000fec000383ffff */
.L_x_3052:
[----:B-1----:R1:W3:Y:S02]  /*38430*/  SYNCS.PHASECHK.TRANS64.TRYWAIT P0, [R5+URZ+0x38820], R0 ;  /* 0x03882000050075a7 */ /* 0x0022e4000800017f */
[----:B---3--:R-:W-:Y:S05]  /*38440*/  @!P0 NANOSLEEP.SYNCS 0x989680 ;  /* 0x009896800000895d */ /* 0x008fea0003900000 */
[----:B------:R-:W3:Y:S02]  /*38450*/  @!P0 SYNCS.PHASECHK.TRANS64 P0, [R5+URZ+0x38820], R0 ;  /* 0x03882000050085a7 */ /* 0x000ee4000800007f */
[----:B---3--:R-:W-:Y:S05]  /*38460*/  @!P0 BRA `(.L_x_3052) ;  /* 0xfffffffc00f08947 */ /* 0x008fea000383ffff */
[----:B------:R-:W-:Y:S05]  /*38470*/  BRA `(.L_x_3260) ;  /* 0xffffffa400d47947 */ /* 0x000fea000383ffff */
.L_x_3053:
[----:B------:R-:W3:Y:S01]  /*38480*/  S2R R2, SR_TID.X ;  /* 0x0000000000027919 */ /* 0x000ee20000002100 */
[----:B------:R-:W-:Y:S01]  /*38490*/  BSSY B0, `(.L_x_3261) ;  /* 0x000000a000007945 */ /* 0x000fe20003800000 */
[----:B------:R-:W-:Y:S02]  /*384a0*/  IMAD.MOV.U32 R12, RZ, RZ, RZ ;  /* 0x000000ffff0c7224 */ /* 0x000fe400078e00ff */
[----:B0-----:R-:W-:Y:S02]  /*384b0*/  IMAD.MOV.U32 R11, RZ, RZ, 0x1f ;  /* 0x0000001fff0b7424 */ /* 0x001fe400078e00ff */
[----:B------:R-:W-:Y:S01]  /*384c0*/  IMAD.MOV.U32 R15, RZ, RZ, -0x1 ;  /* 0xffffffffff0f7424 */ /* 0x000fe200078e00ff */
[----:B---3--:R-:W-:-:S04]  /*384d0*/  SHF.R.U32.HI R2, RZ, 0x5, R2 ;  /* 0x00000005ff027819 */ /* 0x008fc80000011602 */
[----:B------:R-:W-:-:S05]  /*384e0*/  LOP3.LUT R2, R2, 0x3, RZ, 0xc0, !PT ;  /* 0x0000000302027812 */ /* 0x000fca00078ec0ff */
[----:B------:R-:W-:-:S07]  /*384f0*/  IMAD.MOV.U32 R13, RZ, RZ, R2 ;  /* 0x000000ffff0d7224 */ /* 0x000fce00078e0002 */
[----:B-12-4-:R-:W-:Y:S05]  /*38500*/  WARPSYNC.COLLECTIVE R15, `(.L_x_3262) ;  /* 0x000000000f087348 */ /* 0x016fea0003c00000 */
[----:B------:R0:W3:Y:S02]  /*38510*/  SHFL.IDX P6, R14, R13, R12, R11 ;  /* 0x0000000c0d0e7389 */ /* 0x0000e400000c000b */
[----:B01234-:R-:W-:Y:S01]  /*38520*/  ENDCOLLECTIVE ;  /* 0x000000000000791b */ /* 0x01ffe20003800000 */
.L_x_3262:
[----:B------:R-:W-:Y:S05]  /*38530*/  BSYNC B0 ;  /* 0x0000000000007941 */ /* 0x000fea0003800000 */
.L_x_3261:
[----:B------:R-:W-:Y:S05]  /*38540*/  BRA `(.L_x_3263) ;  /* 0xffffffa400bc7947 */ /* 0x000fea000383ffff */
.L_x_3054:
[----:B------:R-:W-:Y:S01]  /*38550*/  BSSY B0, `(.L_x_3264) ;  /* 0x0000006000007945 */ /* 0x000fe20003800000 */
[----:B------:R-:W-:-:S07]  /*38560*/  IMAD.MOV.U32 R15, RZ, RZ, -0x1 ;  /* 0xffffffffff0f7424 */ /* 0x000fce00078e00ff */
[----:B012-4-:R-:W-:Y:S05]  /*38570*/  WARPSYNC.COLLECTIVE R15, `(.L_x_3265) ;  /* 0x000000000f0c7348 */ /* 0x017fea0003c00000 */
[----:B------:R-:W-:Y:S02]  /*38580*/  ELECT P6, UR62, PT ;  /* 0x00000000003e782f */ /* 0x000fe400038c0000 */
[----:B------:R-:W-:Y:S01]  /*38590*/  MOV R14, UR62 ;  /* 0x0000003e000e7c02 */ /* 0x000fe20008000f00 */
[----:B012-4-:R-:W-:Y:S10]  /*385a0*/  ENDCOLLECTIVE ;  /* 0x000000000000791b */ /* 0x017ff40003800000 */
.L_x_3265:
[----:B------:R-:W-:Y:S05]  /*385b0*/  BSYNC B0 ;  /* 0x0000000000007941 */ /* 0x000fea0003800000 */
.L_x_3264:
[----:B------:R-:W-:Y:S05]  /*385c0*/  BRA `(.L_x_3266) ;  /* 0xffffffa400b07947 */ /* 0x000fea000383ffff */
.L_x_3056:
[----:B-1----:R1:W3:Y:S02]  /*385d0*/  SYNCS.PHASECHK.TRANS64.TRYWAIT P1, [R3+URZ+0x38840], R2 ;  /* 0x03884002030075a7 */ /* 0x0022e4000802017f */
[----:B---3--:R-:W-:Y:S05]  /*385e0*/  @!P1 NANOSLEEP.SYNCS 0x989680 ;  /* 0x009896800000995d */ /* 0x008fea0003900000 */
[----:B------:R-:W3:Y:S02]  /*385f0*/  @!P1 SYNCS.PHASECHK.TRANS64 P1, [R3+URZ+0x38840], R2 ;  /* 0x03884002030095a7 */ /* 0x000ee4000802007f */
[----:B---3--:R-:W-:Y:S05]  /*38600*/  @!P1 BRA `(.L_x_3056) ;  /* 0xfffffffc00f09947 */ /* 0x008fea000383ffff */
[----:B------:R-:W-:Y:S05]  /*38610*/  BRA `(.L_x_3267) ;  /* 0xffffffa400d07947 */ /* 0x000fea000383ffff */
.L_x_3058:
[----:B---3--:R3:W0:Y:S02]  /*38620*/  SYNCS.PHASECHK.TRANS64.TRYWAIT P1, [R23+URZ+0x38840], R0 ;  /* 0x03884000170075a7 */ /* 0x008624000802017f */
[----:B0-----:R-:W-:Y:S05]  /*38630*/  @!P1 NANOSLEEP.SYNCS 0x989680 ;  /* 0x009896800000995d */ /* 0x001fea0003900000 */
[----:B------:R-:W0:Y:S02]  /*38640*/  @!P1 SYNCS.PHASECHK.TRANS64 P1, [R23+URZ+0x38840], R0 ;  /* 0x03884000170095a7 */ /* 0x000e24000802007f */
[----:B0-----:R-:W-:Y:S05]  /*38650*/  @!P1 BRA `(.L_x_3058) ;  /* 0xfffffffc00f09947 */ /* 0x001fea000383ffff */
[----:B------:R-:W-:Y:S05]  /*38660*/  BRA `(.L_x_3268) ;  /* 0xffffffa400dc7947 */ /* 0x000fea000383ffff */
.L_x_3060:
[----:B------:R0:W0:Y:S02]  /*38670*/  SYNCS.PHASECHK.TRANS64.TRYWAIT P1, [R3+URZ+0x38860], R2 ;  /* 0x03886002030075a7 */ /* 0x000024000802017f */
[----:B0-----:R-:W-:Y:S05]  /*38680*/  @!P1 NANOSLEEP.SYNCS 0x989680 ;  /* 0x009896800000995d */ /* 0x001fea0003900000 */
[----:B------:R-:W0:Y:S02]  /*38690*/  @!P1 SYNCS.PHASECHK.TRANS64 P1, [R3+URZ+0x38860], R2 ;  /* 0x03886002030095a7 */ /* 0x000e24000802007f */
[----:B0-----:R-:W-:Y:S05]  /*386a0*/  @!P1 BRA `(.L_x_3060) ;  /* 0xfffffffc00f09947 */ /* 0x001fea000383ffff */
[----:B------:R-:W-:Y:S05]  /*386b0*/  BRA `(.L_x_3269) ;  /* 0xffffffa400d87947 */ /* 0x000fea000383ffff */
.L_x_3270:
        /* <DEDUP_REMOVED lines=12> */
.L_x_15963:


//--------------------- .text._ZN7cutlass13device_kernelIN5flash11enable_sm90INS1_16FlashAttnFwdSm90INS1_25CollectiveMainloopFwdSm90ILi2EN4cute5tupleIJNS5_1CILi1EEES8_S8_EEENS6_IJNS7_ILi128EEENS7_ILi96EEENS7_ILi192EEEEEELi192ENS_10bfloat16_tEfNS_4arch4Sm90ELb0ELb0ELb0ELb0ELb1ELb0ELb0ELb1ELb1ELb1ELb1ELb0EEENS1_21CollectiveEpilogueFwdINS6_IJSA_SC_SB_EEES9_SE_SG_Li256ELb0ELb1ELb1ELb0EEENS1_19SingleTileSchedulerILb0ELb1ELb1ELi128EEEEEEEEEvNT_6ParamsE --------------------------
	.section	.text._ZN7cutlass13device_kernelIN5flash11enable_sm90INS1_16FlashAttnFwdSm90INS1_25CollectiveMainloopFwdSm90ILi2EN4cute5tupleIJNS5_1CILi1EEES8_S8_EEENS6_IJNS7_ILi128EEENS7_ILi96EEENS7_ILi192EEEEEELi192ENS_10bfloat16_tEfNS_4arch4Sm90ELb0ELb0ELb0ELb0ELb1ELb0ELb0ELb1ELb1ELb1ELb1ELb0EEENS1_21CollectiveEpilogueFwdINS6_IJSA_SC_SB_EEES9_SE_SG_Li256ELb0ELb1ELb1ELb0EEENS1_19SingleTileSchedulerILb0ELb1ELb1ELi128EEEEEEEEEvNT_6ParamsE,"ax",@progbits
	.align	128
.text._ZN7cutlass13device_kernelIN5flash11enable_sm90INS1_16FlashAttnFwdSm90INS1_25CollectiveMainloopFwdSm90ILi2EN4cute5tupleIJNS5_1CILi1EEES8_S8_EEENS6_IJNS7_ILi128EEENS7_ILi96EEENS7_ILi192EEEEEELi192ENS_10bfloat16_tEfNS_4arch4Sm90ELb0ELb0ELb0ELb0ELb1ELb0ELb0ELb1ELb1ELb1ELb1ELb0EEENS1_21CollectiveEpilogueFwdINS6_IJSA_SC_SB_EEES9_SE_SG_Li256ELb0ELb1ELb1ELb0EEENS1_19SingleTileSchedulerILb0ELb1ELb1ELi128EEEEEEEEEvNT_6ParamsE:
        .type           _ZN7cutlass13device_kernelIN5flash11enable_sm90INS1_16FlashAttnFwdSm90INS1_25CollectiveMainloopFwdSm90ILi2EN4cute5tupleIJNS5_1CILi1EEES8_S8_EEENS6_IJNS7_ILi128EEENS7_ILi96EEENS7_ILi192EEEEEELi192ENS_10bfloat16_tEfNS_4arch4Sm90ELb0ELb0ELb0ELb0ELb1ELb0ELb0ELb1ELb1ELb1ELb1ELb0EEENS1_21CollectiveEpilogueFwdINS6_IJSA_SC_SB_EEES9_SE_SG_Li256ELb0ELb1ELb1ELb0EEENS1_19SingleTileSchedulerILb0ELb1ELb1ELi128EEEEEEEEEvNT_6ParamsE,@function
        .size           _ZN7cutlass13device_kernelIN5flash11enable_sm90INS1_16FlashAttnFwdSm90INS1_25CollectiveMainloopFwdSm90ILi2EN4cute5tupleIJNS5_1CILi1EEES8_S8_EEENS6_IJNS7_ILi128EEENS7_ILi96EEENS7_ILi192EEEEEELi192ENS_10bfloat16_tEfNS_4arch4Sm90ELb0ELb0ELb0ELb0ELb1ELb0ELb0ELb1ELb1ELb1ELb1ELb0EEENS1_21CollectiveEpilogueFwdINS6_IJSA_SC_SB_EEES9_SE_SG_Li256ELb0ELb1ELb1ELb0EEENS1_19SingleTileSchedulerILb0ELb1ELb1ELi128EEEEEEEEEvNT_6ParamsE,(.L_x_15964 - _ZN7cutlass13device_kernelIN5flash11enable_sm90INS1_16FlashAttnFwdSm90INS1_25CollectiveMainloopFwdSm90ILi2EN4cute5tupleIJNS5_1CILi1EEES8_S8_EEENS6_IJNS7_ILi128EEENS7_ILi96EEENS7_ILi192EEEEEELi192ENS_10bfloat16_tEfNS_4arch4Sm90ELb0ELb0ELb0ELb0ELb1ELb0ELb0ELb1ELb1ELb1ELb1ELb0EEENS1_21CollectiveEpilogueFwdINS6_IJSA_SC_SB_EEES9_SE_SG_Li256ELb0ELb1ELb1ELb0EEENS1_19SingleTileSchedulerILb0ELb1ELb1ELi128EEEEEEEEEvNT_6ParamsE)
        .other          _ZN7cutlass13device_kernelIN5flash11enable_sm90INS1_16FlashAttnFwdSm90INS1_25CollectiveMainloopFwdSm90ILi2EN4cute5tupleIJNS5_1CILi1EEES8_S8_EEENS6_IJNS7_ILi128EEENS7_ILi96EEENS7_ILi192EEEEEELi192ENS_10bfloat16_tEfNS_4arch4Sm90ELb0ELb0ELb0ELb0ELb1ELb0ELb0ELb1ELb1ELb1ELb1ELb0EEENS1_21CollectiveEpilogueFwdINS6_IJSA_SC_SB_EEES9_SE_SG_Li256ELb0ELb1ELb1ELb0EEENS1_19SingleTileSchedulerILb0ELb1ELb1ELi128EEEEEEEEEvNT_6ParamsE,@"STO_CUDA_ENTRY STV_DEFAULT"
_ZN7cutlass13device_kernelIN5flash11enable_sm90INS1_16FlashAttnFwdSm90INS1_25CollectiveMainloopFwdSm90ILi2EN4cute5tupleIJNS5_1CILi1EEES8_S8_EEENS6_IJNS7_ILi128EEENS7_ILi96EEENS7_ILi192EEEEEELi192ENS_10bfloat16_tEfNS_4arch4Sm90ELb0ELb0ELb0ELb0ELb1ELb0ELb0ELb1ELb1ELb1ELb1ELb0EEENS1_21CollectiveEpilogueFwdINS6_IJSA_SC_SB_EEES9_SE_SG_Li256ELb0ELb1ELb1ELb0EEENS1_19SingleTileSchedulerILb0ELb1ELb1ELi128EEEEEEEEEvNT_6ParamsE:
        /* <DEDUP_REMOVED lines=45> */
.L_x_3271:
        /* <DEDUP_REMOVED lines=22> */
.L_x_3272:
        /* <DEDUP_REMOVED lines=18> */
.L_x_3273:
        /* <DEDUP_REMOVED lines=22> */
.L_x_3274:
        /* <DEDUP_REMOVED lines=23> */
.L_x_3275:
        /* <DEDUP_REMOVED lines=11> */
.L_x_3278:
        /* <DEDUP_REMOVED lines=20> */
[----:B------:R-:W-:Y:S01]  /*0a10*/  ULDC UR43, c[0x0][0x424] ;  /* 0x00010900002b7ab9 */ /* 0x000fe20000000800 */
[----:B------:R-:W-:Y:S02]  /*0a20*/  UISETP.NE.U32.AND UP0, UPT, UR4, URZ, UPT ;  /* 0x0000003f0400728c */ /* 0x000fe4000bf05070 */
[----:B------:R-:W-:Y:S02]  /*0a30*/  ULOP3.LUT UR39, UR7, 0xffff, URZ, 0xc0, !UPT ;  /* 0x0000ffff07277892 */ /* 0x000fe4000f8ec03f */
[----:B------:R-:W-:Y:S01]  /*0a40*/  UISETP.NE.AND.EX UP0, UPT, UR5, URZ, UPT, UP0 ;  /* 0x0000003f0500728c */ /* 0x000fe2000bf05300 */
[----:B------:R-:W-:-:S03]  /*0a50*/  ULDC UR4, c[0x0][0x2f0] ;  /* 0x0000bc0000047ab9 */ /* 0x000fc60000000800 */
[----:B------:R-:W-:-:S04]  /*0a60*/  USEL UR43, UR43, 0x1, UP0 ;  /* 0x000000012b2b7887 */ /* 0x000fc80008000000 */
[----:B------:R-:W-:-:S04]  /*0a70*/  UIMAD UR43, UR43, UR4, URZ ;  /* 0x000000042b2b72a4 */ /* 0x000fc8000f8e023f */
[----:B------:R-:W-:Y:S02]  /*0a80*/  UISETP.GE.AND UP0, UPT, UR43, 0x1, UPT ;  /* 0x000000012b00788c */ /* 0x000fe4000bf06270 */
[----:B------:R-:W-:-:S04]  /*0a90*/  UIADD3 UR4, UR43, 0x5f, URZ ;  /* 0x0000005f2b047890 */ /* 0x000fc8000fffe03f */
        /* <DEDUP_REMOVED lines=10> */
[----:B------:R-:W-:Y:S01]  /*0b40*/  MOV R3, UR7 ;  /* 0x0000000700037c02 */ /* 0x000fe20008000f00 */
[----:B------:R-:W-:-:S03]  /*0b50*/  UIADD3 UR8, UR6, -0x1, UR7 ;  /* 0xffffffff06087890 */ /* 0x000fc6000fffe007 */
[-C--:B------:R-:W-:Y:S02]  /*0b60*/  IABS R0, R3.reuse ;  /* 0x0000000300007213 */ /* 0x080fe40000000000 */
[----:B------:R-:W-:Y:S01]  /*0b70*/  IABS R5, R3 ;  /* 0x0000000300057213 */ /* 0x000fe20000000000 */
[----:B------:R-:W-:Y:S01]  /*0b80*/  IMAD.U32 R4, RZ, RZ, UR8 ;  /* 0x00000008ff047e24 */ /* 0x000fe2000f8e00ff */
[----:B------:R-:W-:Y:S01]  /*0b90*/  R2UR UR11, R0 ;  /* 0x00000000000b72ca */ /* 0x000fe200000e0000 */
[----:B------:R-:W-:-:S03]  /*0ba0*/  ULOP3.LUT UR8, UR8, UR7, URZ, 0x3c, !UPT ;  /* 0x0000000708087292 */ /* 0x000fc6000f8e3c3f */
[----:B------:R-:W-:-:S05]  /*0bb0*/  IABS R4, R4 ;  /* 0x0000000400047213 */ /* 0x000fca0000000000 */
[----:B------:R-:W-:-:S04]  /*0bc0*/  IMAD.MOV.U32 R3, RZ, RZ, R4 ;  /* 0x000000ffff037224 */ /* 0x000fc800078e0004 */
[----:B------:R-:W1:Y:S01]  /*0bd0*/  I2F.RP R0, UR11 ;  /* 0x0000000b00007d06 */ /* 0x000e620008209400 */
[----:B------:R-:W-:-:S07]  /*0be0*/  R2UR UR10, R3 ;  /* 0x00000000030a72ca */ /* 0x000fce00000e0000 */
        /* <DEDUP_REMOVED lines=21> */
.L_x_3280:
[----:B------:R-:W-:Y:S01]  /*0d40*/  UIMAD UR39, UR39, UR4, URZ ;  /* 0x00000004272772a4 */ /* 0x000fe2000f8e023f */
[----:B------:R-:W-:Y:S01]  /*0d50*/  IMAD.U32 R0, RZ, RZ, UR6 ;  /* 0x00000006ff007e24 */ /* 0x000fe2000f8e00ff */
[----:B------:R-:W-:Y:S01]  /*0d60*/  PLOP3.LUT P0, PT, PT, PT, PT, 0x80, 0x0 ;  /* 0x000000000000781c */ /* 0x000fe20003f0f070 */
[----:B------:R-:W-:Y:S01]  /*0d70*/  IMAD.U32 R3, RZ, RZ, UR4 ;  /* 0x00000004ff037e24 */ /* 0x000fe2000f8e00ff */
[----:B0-----:R-:W-:Y:S01]  /*0d80*/  MOV R2, RZ ;  /* 0x000000ff00027202 */ /* 0x001fe20000000f00 */
[----:B------:R-:W-:Y:S01]  /*0d90*/  VIADD R17, R25, 0xffffff80 ;  /* 0xffffff8019117836 */ /* 0x000fe20000000000 */
[----:B------:R-:W-:Y:S01]  /*0da0*/  CS2R R118, SRZ ;  /* 0x0000000000767805 */ /* 0x000fe2000001ff00 */
[----:B------:R-:W-:Y:S01]  /*0db0*/  IMAD.MOV.U32 R5, RZ, RZ, RZ ;  /* 0x000000ffff057224 */ /* 0x000fe200078e00ff */
[----:B------:R-:W-:Y:S02]  /*0dc0*/  VIADDMNMX R0, R3, UR39, R0, PT ;  /* 0x0000002703007c46 */ /* 0x000fe4000b800100 */
[----:B------:R-:W-:-:S02]  /*0dd0*/  CS2R R116, SRZ ;  /* 0x0000000000747805 */ /* 0x000fc4000001ff00 */
[----:B------:R-:W-:Y:S02]  /*0de0*/  CS2R R114, SRZ ;  /* 0x0000000000727805 */ /* 0x000fe4000001ff00 */
[----:B------:R-:W-:Y:S02]  /*0df0*/  CS2R R112, SRZ ;  /* 0x0000000000707805 */ /* 0x000fe4000001ff00 */
[----:B------:R-:W-:Y:S02]  /*0e00*/  R2UR UR42, R0 ;  /* 0x00000000002a72ca */ /* 0x000fe400000e0000 */
        /* <DEDUP_REMOVED lines=12> */
[----:B------:R-:W-:Y:S01]  /*0ed0*/  UISETP.GT.AND UP0, UPT, UR42, UR39, UPT ;  /* 0x000000272a00728c */ /* 0x000fe2000bf04270 */
[----:B------:R-:W-:Y:S02]  /*0ee0*/  CS2R R86, SRZ ;  /* 0x0000000000567805 */ /* 0x000fe4000001ff00 */
[----:B------:R-:W-:Y:S02]  /*0ef0*/  CS2R R84, SRZ ;  /* 0x0000000000547805 */ /* 0x000fe4000001ff00 */
[----:B------:R-:W-:-:S02]  /*0f00*/  CS2R R82, SRZ ;  /* 0x0000000000527805 */ /* 0x000fc4000001ff00 */
[----:B------:R-:W-:Y:S02]  /*0f10*/  CS2R R80, SRZ ;  /* 0x0000000000507805 */ /* 0x000fe4000001ff00 */
[----:B------:R-:W-:Y:S02]  /*0f20*/  CS2R R78, SRZ ;  /* 0x00000000004e7805 */ /* 0x000fe4000001ff00 */
[----:B------:R-:W-:Y:S02]  /*0f30*/  PLOP3.LUT P1, PT, PT, PT, UP0, 0x80, 0x0 ;  /* 0x000000000000781c */ /* 0x000fe40003f2f008 */
        /* <DEDUP_REMOVED lines=35> */
[----:B------:R-:W-:-:S04]  /*1170*/  UIADD3 UR6, UR38, 0x12400, URZ ;  /* 0x0001240026067890 */ /* 0x000fc8000fffe03f */
        /* <DEDUP_REMOVED lines=26> */
.L_x_3282:
[----:B------:R-:W-:-:S04]  /*1320*/  SHF.L.U32 R0, RZ, 0x1f, RZ ;  /* 0x0000001fff007819 */ /* 0x000fc800000006ff */
[----:B------:R-:W0:Y:S02]  /*1330*/  SYNCS.PHASECHK.TRANS64.TRYWAIT P0, [UR38+0x30800], R0 ;  /* 0x03080000ff0075a7 */ /* 0x000e240008000166 */
[----:B0-----:R-:W-:Y:S05]  /*1340*/  @!P0 BRA `(.L_x_3283) ;  /* 0x000000ac00a88947 */ /* 0x001fea0003800000 */
.L_x_3356:
[----:B------:R-:W2:Y:S02]  /*1350*/  LDL R2, [R1+0x4] ;  /* 0x0000040001027983 */ /* 0x000ea40000100800 */
[----:B--2---:R-:W-:-:S13]  /*1360*/  R2UR UR4, R2 ;  /* 0x00000000020472ca */ /* 0x004fda00000e0000 */
[----:B------:R-:W-:-:S06]  /*1370*/  ULOP3.LUT UR4, UR4, 0x1, URZ, 0xfc, !UPT ;  /* 0x0000000104047892 */ /* 0x000fcc000f8efc3f */
[----:B------:R-:W-:-:S05]  /*1380*/  IMAD.U32 R2, RZ, RZ, UR4 ;  /* 0x00000004ff027e24 */ /* 0x000fca000f8e00ff */
[----:B------:R-:W-:-:S13]  /*1390*/  ISETP.NE.AND P0, PT, R2, 0x3, PT ;  /* 0x000000030200780c */ /* 0x000fda0003f05270 */
[----:B------:R-:W-:Y:S05]  /*13a0*/  @!P0 BRA `(.L_x_3284) ;  /* 0x0000000000048947 */ /* 0x000fea0003800000 */
[----:B------:R-:W-:Y:S01]  /*13b0*/  BPT.TRAP 0x1 ;  /* 0x000000040000795c */ /* 0x000fe20000300000 */
.L_x_3284:
[----:B------:R1:W2:Y:S01]  /*13c0*/  SYNCS.PHASECHK.TRANS64.TRYWAIT P1, [UR38+0x30830], R0 ;  /* 0x03083000ff0075a7 */ /* 0x0002a20008020166 */
[----:B------:R-:W-:Y:S05]  /*13d0*/  @!P0 BRA `(.L_x_3285) ;  /* 0x0000000000048947 */ /* 0x000fea0003800000 */
[----:B------:R-:W-:Y:S01]  /*13e0*/  BPT.TRAP 0x1 ;  /* 0x000000040000795c */ /* 0x000fe20000300000 */
.L_x_3285:
[----:B------:R-:W-:Y:S01]  /*13f0*/  MOV R6, UR40 ;  /* 0x0000002800067c02 */ /* 0x000fe20008000f00 */
[----:B------:R-:W-:Y:S01]  /*1400*/  IMAD.MOV.U32 R5, RZ, RZ, RZ ;  /* 0x000000ffff057224 */ /* 0x000fe200078e00ff */
[----:B--2---:R-:W-:Y:S06]  /*1410*/  @P1 BRA `(.L_x_3286) ;  /* 0x0000000000081947 */ /* 0x004fec0003800000 */
[----:B------:R-:W2:Y:S02]  /*1420*/  SYNCS.PHASECHK.TRANS64.TRYWAIT P1, [UR38+0x30830], R0 ;  /* 0x03083000ff0075a7 */ /* 0x000ea40008020166 */
[----:B--2---:R-:W-:Y:S05]  /*1430*/  @!P1 BRA `(.L_x_3287) ;  /* 0x000000ac00849947 */ /* 0x004fea0003800000 */
.L_x_3286:
[----:B------:R-:W-:Y:S05]  /*1440*/  WARPSYNC.ALL ;  /* 0x0000000000007948 */ /* 0x000fea0003800000 */
[----:B------:R-:W-:Y:S01]  /*1450*/  IMAD.MOV.U32 R119, RZ, RZ, RZ ;  /* 0x000000ffff777224 */ /* 0x000fe200078e00ff */
[----:B------:R-:W-:Y:S01]  /*1460*/  LOP3.LUT R6, R6, 0x10000, RZ, 0xfc, !PT ;  /* 0x0001000006067812 */ /* 0x000fe200078efcff */
[----:B------:R-:W-:Y:S01]  /*1470*/  IMAD.MOV.U32 R7, RZ, RZ, 0x40000040 ;  /* 0x40000040ff077424 */ /* 0x000fe200078e00ff */
[----:B------:R-:W-:Y:S02]  /*1480*/  UIADD3 UR4, UR38, 0x1e400, URZ ;  /* 0x0001e40026047890 */ /* 0x000fe4000fffe03f */
[----:B------:R-:W-:Y:S01]  /*1490*/  R2UR UR8, R6 ;  /* 0x00000000060872ca */ /* 0x000fe200000e0000 */
[----:B------:R-:W-:Y:S01]  /*14a0*/  WARPGROUP.ARRIVE ;  /* 0x00000000000079c5 */ /* 0x000fe20000000000 */
[----:B------:R-:W-:Y:S01]  /*14b0*/  R2UR UR9, R7 ;  /* 0x00000000070972ca */ /* 0x000fe200000e0000 */
[----:B------:R-:W-:Y:S01]  /*14c0*/  USHF.R.U32.HI UR4, URZ, 0x4, UR4 ;  /* 0x000000043f047899 */ /* 0x000fe20008011604 */
[----:B------:R-:W-:Y:S01]  /*14d0*/  UMOV UR11, 0x40000040 ;  /* 0x40000040000b7882 */ /* 0x000fe20000000000 */
[----:B------:R-:W-:-:S02]  /*14e0*/  UMOV UR7, 0x40000040 ;  /* 0x4000004000077882 */ /* 0x000fc40000000000 */
[----:B------:R-:W-:Y:S01]  /*14f0*/  ULOP3.LUT UR4, UR4, 0x3fff, URZ, 0xc0, !UPT ;  /* 0x00003fff04047892 */ /* 0x000fe2000f8ec03f */
[----:B------:R-:W-:Y:S01]  /*1500*/  UMOV UR13, 0x40000040 ;  /* 0x40000040000d7882 */ /* 0x000fe20000000000 */
[----:B------:R-:W-:Y:S02]  /*1510*/  UMOV UR15, 0x40000040 ;  /* 0x40000040000f7882 */ /* 0x000fe40000000000 */
[----:B------:R-:W-:Y:S01]  /*1520*/  ULOP3.LUT UR57, UR4, 0x10000, URZ, 0xfc, !UPT ;  /* 0x0001000004397892 */ /* 0x000fe2000f8efc3f */
[----:B------:R-:W-:Y:S01]  /*1530*/  UMOV UR17, 0x40000040 ;  /* 0x4000004000117882 */ /* 0x000fe20000000000 */
[----:B------:R-:W-:Y:S02]  /*1540*/  UMOV UR19, 0x40000040 ;  /* 0x4000004000137882 */ /* 0x000fe40000000000 */
[----:B------:R-:W-:Y:S02]  /*1550*/  UIADD3 UR6, UR57, 0x2, URZ ;  /* 0x0000000239067890 */ /* 0x000fe4000fffe03f */
[----:B------:R-:W-:-:S02]  /*1560*/  UIADD3 UR14, UR57, 0x4, URZ ;  /* 0x00000004390e7890 */ /* 0x000fc4000fffe03f */
[----:B------:R-:W-:Y:S01]  /*1570*/  UMOV UR10, UR57 ;  /* 0x00000039000a7c82 */ /* 0x000fe20008000000 */
[----:B------:R-:W-:Y:S01]  /*1580*/  UIADD3 UR18, UR57, 0x6, URZ ;  /* 0x0000000639127890 */ /* 0x000fe2000fffe03f */
[----:B------:R-:W-:Y:S01]  /*1590*/  HGMMA.64x96x16.F32.BF16 R24, gdesc[UR8], RZ, !UPT, gsb0 ;  /* 0x01600000081879f0 */ /* 0x000fe2000c0018ff */
[----:B------:R-:W-:Y:S01]  /*15a0*/  R2UR UR10, R6 ;  /* 0x00000000060a72ca */ /* 0x000fe200000e0000 */
[----:B------:R-:W-:Y:S01]  /*15b0*/  UMOV UR9, 0x40000040 ;  /* 0x4000004000097882 */ /* 0x000fe20000000000 */
[----:B------:R-:W-:Y:S01]  /*15c0*/  UIADD3 UR22, UR57, 0x300, URZ ;  /* 0x0000030039167890 */ /* 0x000fe2000fffe03f */
[----:B------:R-:W-:Y:S01]  /*15d0*/  UMOV UR5, UR9 ;  /* 0x0000000900057c82 */ /* 0x000fe20008000000 */
[----:B------:R-:W-:Y:S01]  /*15e0*/  UMOV UR21, 0x40000040 ;  /* 0x4000004000157882 */ /* 0x000fe20000000000 */
[----:B------:R-:W-:Y:S01]  /*15f0*/  UMOV UR23, 0x40000040 ;  /* 0x4000004000177882 */ /* 0x000fe20000000000 */
[----:B------:R-:W-:Y:S01]  /*1600*/  UIADD3 UR26, UR57, 0x302, URZ ;  /* 0x00000302391a7890 */ /* 0x000fe2000fffe03f */
[----:B------:R-:W-:Y:S01]  /*1610*/  UMOV UR25, 0x40000040 ;  /* 0x4000004000197882 */ /* 0x000fe20000000000 */
[----:B------:R-:W-:Y:S01]  /*1620*/  UMOV UR27, 0x40000040 ;  /* 0x40000040001b7882 */ /* 0x000fe20000000000 */
[----:B------:R-:W-:-:S04]  /*1630*/  UIADD3 UR30, UR57, 0x304, URZ ;  /* 0x00000304391e7890 */ /* 0x000fc8000fffe03f */
[----:B------:R-:W-:Y:S02]  /*1640*/  UIADD3 UR8, UR10, 0x2, URZ ;  /* 0x000000020a087890 */ /* 0x000fe4000fffe03f */
[----:B------:R-:W-:Y:S02]  /*1650*/  UIADD3 UR12, UR10, 0x4, URZ ;  /* 0x000000040a0c7890 */ /* 0x000fe4000fffe03f */
[----:B------:R-:W-:Y:S02]  /*1660*/  UIADD3 UR16, UR10, 0x6, URZ ;  /* 0x000000060a107890 */ /* 0x000fe4000fffe03f */
[----:B------:R-:W-:Y:S01]  /*1670*/  UIADD3 UR20, UR10, 0x400, URZ ;  /* 0x000004000a147890 */ /* 0x000fe2000fffe03f */
[----:B------:R-:W-:Y:S01]  /*1680*/  UMOV UR4, UR8 ;  /* 0x0000000800047c82 */ /* 0x000fe20008000000 */
[----:B------:R-:W-:Y:S02]  /*1690*/  UIADD3 UR24, UR10, 0x402, URZ ;  /* 0x000004020a187890 */ /* 0x000fe4000fffe03f */
[----:B------:R-:W-:Y:S01]  /*16a0*/  UIADD3 UR28, UR10, 0x404, URZ ;  /* 0x000004040a1c7890 */ /* 0x000fe2000fffe03f */
[----:B------:R-:W-:Y:S01]  /*16b0*/  UMOV UR29, 0x40000040 ;  /* 0x40000040001d7882 */ /* 0x000fe20000000000 */
[----:B------:R-:W-:Y:S01]  /*16c0*/  UMOV UR31, 0x40000040 ;  /* 0x40000040001f7882 */ /* 0x000fe20000000000 */
        /* <DEDUP_REMOVED lines=12> */
[----:B------:R-:W-:Y:S01]  /*1790*/  HGMMA.64x96x16.F32.BF16 R24, gdesc[UR4], R24, gsb0 ;  /* 0x01600000041879f0 */ /* 0x000fe20008001818 */
[----:B------:R-:W-:Y:S01]  /*17a0*/  UIADD3 UR6, UR57, 0x306, URZ ;  /* 0x0000030639067890 */ /* 0x000fe2000fffe03f */
[----:B------:R-:W-:Y:S01]  /*17b0*/  UMOV UR4, UR32 ;  /* 0x0000002000047c82 */ /* 0x000fe20008000000 */
[----:B------:R-:W-:Y:S01]  /*17c0*/  UMOV UR5, UR33 ;  /* 0x0000002100057c82 */ /* 0x000fe20008000000 */
[----:B------:R-:W-:Y:S01]  /*17d0*/  UMOV UR7, 0x40000040 ;  /* 0x4000004000077882 */ /* 0x000fe20000000000 */
[----:B------:R-:W-:Y:S02]  /*17e0*/  WARPGROUP.DEPBAR.LE gsb0, 0x0 ;  /* 0x00008000000079c5 */ /* 0x000fe40000010000 */
[----:B------:R-:W-:-:S06]  /*17f0*/  WARPGROUP.ARRIVE ;  /* 0x00000000000079c5 */ /* 0x000fcc0000000000 */
[----:B------:R-:W-:Y:S03]  /*1800*/  HGMMA.64x96x16.F32.BF16 R24, gdesc[UR12], R24, gsb0 ;  /* 0x016000000c1879f0 */ /* 0x000fe60008001818 */
        /* <DEDUP_REMOVED lines=44> */
[----:B------:R-:W-:Y:S05]  /*1ad0*/  @!P0 BRA `(.L_x_3288) ;  /* 0x0000000000048947 */ /* 0x000fea0003800000 */
[----:B------:R-:W-:Y:S01]  /*1ae0*/  BPT.TRAP 0x1 ;  /* 0x000000040000795c */ /* 0x000fe20000300000 */
.L_x_3288:
[----:B------:R-:W-:Y:S01]  /*1af0*/  LOP3.LUT R18, R18, 0xffffff80, RZ, 0xc0, !PT ;  /* 0xffffff8012127812 */ /* 0x000fe200078ec0ff */
[----:B01----:R-:W-:Y:S01]  /*1b00*/  IMAD.MOV.U32 R0, RZ, RZ, -0x2 ;  /* 0xfffffffeff007424 */ /* 0x003fe200078e00ff */
[----:B------:R-:W-:Y:S01]  /*1b10*/  ULDC UR4, c[0x0][0x988] ;  /* 0x0002620000047ab9 */ /* 0x000fe20000000800 */
[----:B------:R-:W-:Y:S01]  /*1b20*/  P2R R12, PR, RZ, 0x1 ;  /* 0x00000001ff0c7803 */ /* 0x000fe20000000000 */
[----:B------:R-:W0:Y:S01]  /*1b30*/  S2UR UR5, SR_CgaCtaId ;  /* 0x00000000000579c3 */ /* 0x000e220000008800 */
[----:B------:R-:W-:Y:S01]  /*1b40*/  IADD3 R18, R17, -R18, RZ ;  /* 0x8000001211127210 */ /* 0x000fe20007ffe0ff */
[----:B------:R-:W-:Y:S01]  /*1b50*/  UIADD3 UR60, UR42, -0x2, URZ ;  /* 0xfffffffe2a3c7890 */ /* 0x000fe2000fffe03f */
[-C--:B------:R-:W-:Y:S01]  /*1b60*/  MOV R118, R119.reuse ;  /* 0x0000007700767202 */ /* 0x080fe20000000f00 */
[----:B------:R-:W-:Y:S01]  /*1b70*/  UMOV UR56, URZ ;  /* 0x0000003f00387c82 */ /* 0x000fe20008000000 */
[----:B------:R-:W-:Y:S01]  /*1b80*/  SHF.R.S32.HI R3, RZ, 0x1f, R18 ;  /* 0x0000001fff037819 */ /* 0x000fe20000011412 */
[----:B------:R-:W-:Y:S01]  /*1b90*/  UISETP.GE.AND UP0, UPT, UR60, UR39, UPT ;  /* 0x000000273c00728c */ /* 0x000fe2000bf06270 */
[--C-:B------:R-:W-:Y:S01]  /*1ba0*/  IMAD.MOV.U32 R117, RZ, RZ, R119.reuse ;  /* 0x000000ffff757224 */ /* 0x100fe200078e0077 */
[-C--:B------:R-:W-:Y:S01]  /*1bb0*/  MOV R114, R119.reuse ;  /* 0x0000007700727202 */ /* 0x080fe20000000f00 */
        /* <DEDUP_REMOVED lines=12> */
[--C-:B------:R-:W-:Y:S01]  /*1c80*/  IMAD.MOV.U32 R109, RZ, RZ, R119.reuse ;  /* 0x000000ffff6d7224 */ /* 0x100fe200078e0077 */
[-C--:B------:R-:W-:Y:S01]  /*1c90*/  MOV R94, R119.reuse ;  /* 0x00000077005e7202 */ /* 0x080fe20000000f00 */
[----:B------:R-:W-:Y:S01]  /*1ca0*/  IMAD R3, R3, R0, 0x60 ;  /* 0x0000006003037424 */ /* 0x000fe200078e0200 */
[-C--:B------:R-:W-:Y:S01]  /*1cb0*/  MOV R90, R119.reuse ;  /* 0x00000077005a7202 */ /* 0x080fe20000000f00 */
[----:B------:R-:W-:Y:S01]  /*1cc0*/  IMAD.U32 R0, RZ, RZ, UR42 ;  /* 0x0000002aff007e24 */ /* 0x000fe2000f8e00ff */
[-C--:B------:R-:W-:Y:S01]  /*1cd0*/  MOV R86, R119.reuse ;  /* 0x0000007700567202 */ /* 0x080fe20000000f00 */
[--C-:B------:R-:W-:Y:S01]  /*1ce0*/  IMAD.MOV.U32 R108, RZ, RZ, R119.reuse ;  /* 0x000000ffff6c7224 */ /* 0x100fe200078e0077 */
[----:B------:R-:W-:Y:S01]  /*1cf0*/  IADD3 R3, R3, UR43, RZ ;  /* 0x0000002b03037c10 */ /* 0x000fe2000fffe0ff */
[--C-:B------:R-:W-:Y:S01]  /*1d00*/  IMAD.MOV.U32 R107, RZ, RZ, R119.reuse ;  /* 0x000000ffff6b7224 */ /* 0x100fe200078e0077 */
[-C--:B------:R-:W-:Y:S01]  /*1d10*/  MOV R82, R119.reuse ;  /* 0x0000007700527202 */ /* 0x080fe20000000f00 */
[----:B------:R-:W-:Y:S01]  /*1d20*/  IMAD.MOV.U32 R105, RZ, RZ, R119 ;  /* 0x000000ffff697224 */ /* 0x000fe200078e0077 */
        /* <DEDUP_REMOVED lines=22> */
[----:B------:R-:W-:Y:S01]  /*1e90*/  IMAD.MOV.U32 R72, RZ, RZ, R119 ;  /* 0x000000ffff487224 */ /* 0x000fe200078e0077 */
[----:B------:R-:W-:-:S02]  /*1ea0*/  FSEL R31, R31, -INF , P3 ;  /* 0xff8000001f1f7808 */ /* 0x000fc40001800000 */
[----:B------:R-:W-:Y:S02]  /*1eb0*/  FMNMX.FTZ R0, R13, R0, !PT ;  /* 0x000000000d007209 */ /* 0x000fe40007810000 */
        /* <DEDUP_REMOVED lines=17> */
[----:B------:R-:W-:Y:S01]  /*1fd0*/  FSEL R73, R42, -INF , P4 ;  /* 0xff8000002a497808 */ /* 0x000fe20002000000 */
[----:B------:R-:W-:Y:S01]  /*1fe0*/  IMAD.MOV.U32 R42, RZ, RZ, R119 ;  /* 0x000000ffff2a7224 */ /* 0x000fe200078e0077 */
[----:B------:R-:W-:Y:S02]  /*1ff0*/  FMNMX.FTZ R0, R39, R0, !PT ;  /* 0x0000000027007209 */ /* 0x000fe40007810000 */
[----:B------:R-:W-:Y:S02]  /*2000*/  FSEL R17, R32, -INF , P2 ;  /* 0xff80000020117808 */ /* 0x000fe40001000000 */
[----:B------:R-:W-:Y:S02]  /*2010*/  ISETP.GT.AND P2, PT, R3, 0x28, PT ;  /* 0x000000280300780c */ /* 0x000fe40003f44270 */
[----:B------:R-:W-:Y:S02]  /*2020*/  FSEL R75, R43, -INF , P3 ;  /* 0xff8000002b4b7808 */ /* 0x000fe40001800000 */
[----:B------:R-:W-:-:S02]  /*2030*/  FMNMX.FTZ R0, R73, R0, !PT ;  /* 0x0000000049007209 */ /* 0x000fc40007810000 */
[----:B------:R-:W-:Y:S02]  /*2040*/  FSEL R33, R33, -INF , P1 ;  /* 0xff80000021217808 */ /* 0x000fe40000800000 */
[----:B------:R-:W-:Y:S02]  /*2050*/  ISETP.GT.AND P1, PT, R3, 0x29, PT ;  /* 0x000000290300780c */ /* 0x000fe40003f24270 */
[----:B------:R-:W-:Y:S01]  /*2060*/  FSEL R77, R46, -INF , P2 ;  /* 0xff8000002e4d7808 */ /* 0x000fe20001000000 */
[----:B------:R-:W-:Y:S01]  /*2070*/  IMAD.MOV.U32 R46, RZ, RZ, R119 ;  /* 0x000000ffff2e7224 */ /* 0x000fe200078e0077 */
        /* <DEDUP_REMOVED lines=9> */
[----:B------:R-:W-:Y:S01]  /*2110*/  FSEL R43, R40, -INF , P4 ;  /* 0xff800000282b7808 */ /* 0x000fe20002000000 */
[----:B------:R-:W-:Y:S01]  /*2120*/  IMAD.MOV.U32 R40, RZ, RZ, R119 ;  /* 0x000000ffff287224 */ /* 0x000fe200078e0077 */
        /* <DEDUP_REMOVED lines=15> */
[--C-:B------:R-:W-:Y:S01]  /*2220*/  IMAD.MOV.U32 R58, RZ, RZ, R119.reuse ;  /* 0x000000ffff3a7224 */ /* 0x100fe200078e0077 */
[----:B------:R-:W-:Y:S02]  /*2230*/  FMNMX.FTZ R0, R87, R0, !PT ;  /* 0x0000000057007209 */ /* 0x000fe40007810000 */
[----:B------:R-:W-:Y:S01]  /*2240*/  FSEL R51, R48, -INF , P6 ;  /* 0xff80000030337808 */ /* 0x000fe20003000000 */
[----:B------:R-:W-:Y:S01]  /*2250*/  IMAD.MOV.U32 R48, RZ, RZ, R119 ;  /* 0x000000ffff307224 */ /* 0x000fe200078e0077 */
        /* <DEDUP_REMOVED lines=27> */
[----:B------:R-:W-:-:S02]  /*2410*/  FMNMX.FTZ R0, R97, R0, !PT ;  /* 0x0000000061007209 */ /* 0x000fc40007810000 */
[----:B------:R-:W-:Y:S02]  /*2420*/  FSEL R61, R61, -INF , P5 ;  /* 0xff8000003d3d7808 */ /* 0x000fe40002800000 */
[----:B------:R-:W-:Y:S02]  /*2430*/  FMNMX.FTZ R3, R71, R0, !PT ;  /* 0x0000000047037209 */ /* 0x000fe40007810000 */
[----:B------:R-:W-:Y:S02]  /*2440*/  FSEL R65, R65, -INF , P3 ;  /* 0xff80000041417808 */ /* 0x000fe40001800000 */
[----:B------:R-:W-:Y:S01]  /*2450*/  FSEL R69, R69, -INF , P1 ;  /* 0xff80000045457808 */ /* 0x000fe20000800000 */
[----:B------:R-:W1:Y:S01]  /*2460*/  SHFL.BFLY PT, R0, R3, 0x2, 0x1f ;  /* 0x0c401f0003007f89 */ /* 0x000e6200000e0000 */
[-C--:B------:R-:W-:Y:S02]  /*2470*/  MOV R62, R119.reuse ;  /* 0x00000077003e7202 */ /* 0x080fe40000000f00 */
[----:B------:R-:W-:-:S02]  /*2480*/  MOV R56, R119 ;  /* 0x0000007700387202 */ /* 0x000fc40000000f00 */
[-C--:B------:R-:W-:Y:S02]  /*2490*/  MOV R50, R119.reuse ;  /* 0x0000007700327202 */ /* 0x080fe40000000f00 */
[-C--:B------:R-:W-:Y:S02]  /*24a0*/  MOV R44, R119.reuse ;  /* 0x00000077002c7202 */ /* 0x080fe40000000f00 */
[----:B------:R-:W-:Y:S02]  /*24b0*/  MOV R38, R119 ;  /* 0x0000007700267202 */ /* 0x000fe40000000f00 */
[----:B-1----:R-:W-:Y:S01]  /*24c0*/  FMNMX.FTZ R8, R3, R0, !PT ;  /* 0x0000000003087209 */ /* 0x002fe20007810000 */
[----:B------:R-:W-:Y:S01]  /*24d0*/  IMAD.U32 R0, RZ, RZ, UR4 ;  /* 0x00000004ff007e24 */ /* 0x000fe2000f8e00ff */
[----:B------:R-:W-:-:S03]  /*24e0*/  UIADD3 UR4, UR38, 0x30840, URZ ;  /* 0x0003084026047890 */ /* 0x000fc6000fffe03f */
[----:B------:R-:W1:Y:S01]  /*24f0*/  SHFL.BFLY PT, R99, R8, 0x1, 0x1f ;  /* 0x0c201f0008637f89 */ /* 0x000e6200000e0000 */
[----:B0-----:R-:W-:-:S09]  /*2500*/  UPRMT UR4, UR5, 0x654, UR4 ;  /* 0x0000065405047896 */ /* 0x001fd20008000004 */
[----:B------:R-:W-:Y:S01]  /*2510*/  SYNCS.ARRIVE.TRANS64.RED.A1T0 RZ, [UR4], RZ ;  /* 0x000000ffffff79a7 */ /* 0x000fe20008100404 */
[----:B-1----:R-:W-:Y:S01]  /*2520*/  FMNMX.FTZ R4, R8, R99, !PT ;  /* 0x0000006308047209 */ /* 0x002fe20007810000 */
[----:B------:R-:W-:-:S03]  /*2530*/  IMAD.MOV.U32 R99, RZ, RZ, R119 ;  /* 0x000000ffff637224 */ /* 0x000fc600078e0077 */
[C---:B------:R-:W-:Y:S01]  /*2540*/  FSETP.NEU.FTZ.AND P0, PT, R4.reuse, -INF , PT ;  /* 0xff8000000400780b */ /* 0x040fe20003f1d000 */
[----:B------:R-:W-:-:S05]  /*2550*/  FMUL.FTZ R2, R4, R0 ;  /* 0x0000000004027220 */ /* 0x000fca0000410000 */
[----:B------:R-:W-:Y:S02]  /*2560*/  FSEL R10, R2, RZ, P0 ;  /* 0x000000ff020a7208 */ /* 0x000fe40000000000 */
[----:B------:R-:W-:Y:S02]  /*2570*/  FMNMX.FTZ R2, R11, R25, !PT ;  /* 0x000000190b027209 */ /* 0x000fe40007810000 */
[----:B------:R-:W-:Y:S01]  /*2580*/  ISETP.NE.AND P0, PT, R12, RZ, PT ;  /* 0x000000ff0c00720c */ /* 0x000fe20003f05270 */
[--C-:B------:R-:W-:Y:S01]  /*2590*/  FFMA.FTZ R9, R9, R0, -R10.reuse ;  /* 0x0000000009097223 */ /* 0x100fe2000001080a */
[----:B------:R-:W-:Y:S01]  /*25a0*/  FMNMX.FTZ R2, R15, R2, !PT ;  /* 0x000000020f027209 */ /* 0x000fe20007810000 */
[-CC-:B------:R-:W-:Y:S01]  /*25b0*/  FFMA.FTZ R13, R13, R0.reuse, -R10.reuse ;  /* 0x000000000d0d7223 */ /* 0x180fe2000001080a */
[--C-:B------:R-:W-:Y:S01]  /*25c0*/  FFMA.FTZ R19, R19, R0, -R10.reuse ;  /* 0x0000000013137223 */ /* 0x100fe2000001080a */
[----:B------:R0:W-:Y:S01]  /*25d0*/  MUFU.EX2 R189, R9 ;  /* 0x0000000900bd7308 */ /* 0x0001e20000000800 */
[----:B------:R-:W-:Y:S01]  /*25e0*/  FMNMX.FTZ R2, R29, R2, !PT ;  /* 0x000000021d027209 */ /* 0x000fe20007810000 */
[-CC-:B------:R-:W-:Y:S01]  /*25f0*/  FFMA.FTZ R27, R27, R0.reuse, -R10.reuse ;  /* 0x000000001b1b7223 */ /* 0x180fe2000001080a */
[-CC-:B------:R-:W-:Y:S01]  /*2600*/  FFMA.FTZ R31, R31, R0.reuse, -R10.reuse ;  /* 0x000000001f1f7223 */ /* 0x180fe2000001080a */
[--C-:B------:R-:W-:Y:S01]  /*2610*/  FFMA.FTZ R35, R35, R0, -R10.reuse ;  /* 0x0000000023237223 */ /* 0x100fe2000001080a */
[----:B------:R-:W-:Y:S01]  /*2620*/  FMNMX.FTZ R2, R17, R2, !PT ;  /* 0x0000000211027209 */ /* 0x000fe20007810000 */
[-CC-:B------:R-:W-:Y:S01]  /*2630*/  FFMA.FTZ R23, R23, R0.reuse, -R10.reuse ;  /* 0x0000000017177223 */ /* 0x180fe2000001080a */
[--C-:B------:R-:W-:Y:S01]  /*2640*/  FFMA.FTZ R39, R39, R0, -R10.reuse ;  /* 0x0000000027277223 */ /* 0x100fe2000001080a */
[----:B------:R1:W-:Y:S01]  /*2650*/  MUFU.EX2 R191, R13 ;  /* 0x0000000d00bf7308 */ /* 0x0003e20000000800 */
[----:B------:R-:W-:Y:S01]  /*2660*/  FMNMX.FTZ R2, R33, R2, !PT ;  /* 0x0000000221027209 */ /* 0x000fe20007810000 */
[-CC-:B------:R-:W-:Y:S01]  /*2670*/  FFMA.FTZ R73, R73, R0.reuse, -R10.reuse ;  /* 0x0000000049497223 */ /* 0x180fe2000001080a */
[----:B0-----:R-:W-:Y:S01]  /*2680*/  FSEL R9, R60, -INF , P6 ;  /* 0xff8000003c097808 */ /* 0x001fe20003000000 */
[--C-:B------:R-:W-:Y:S01]  /*2690*/  FFMA.FTZ R75, R75, R0, -R10.reuse ;  /* 0x000000004b4b7223 */ /* 0x100fe2000001080a */
[----:B------:R-:W-:Y:S01]  /*26a0*/  FMNMX.FTZ R2, R21, R2, !PT ;  /* 0x0000000215027209 */ /* 0x000fe20007810000 */
[-CC-:B------:R-:W-:Y:S01]  /*26b0*/  FFMA.FTZ R77, R77, R0.reuse, -R10.reuse ;  /* 0x000000004d4d7223 */ /* 0x180fe2000001080a */
[--C-:B------:R-:W-:Y:S01]  /*26c0*/  FFMA.FTZ R79, R79, R0, -R10.reuse ;  /* 0x000000004f4f7223 */ /* 0x100fe2000001080a */
[----:B------:R0:W-:Y:S01]  /*26d0*/  MUFU.EX2 R185, R19 ;  /* 0x0000001300b97308 */ /* 0x0001e20000000800 */
[----:B------:R-:W-:Y:S01]  /*26e0*/  FMNMX.FTZ R2, R37, R2, !PT ;  /* 0x0000000225027209 */ /* 0x000fe20007810000 */
[-CC-:B------:R-:W-:Y:S01]  /*26f0*/  FFMA.FTZ R81, R81, R0.reuse, -R10.reuse ;  /* 0x0000000051517223 */ /* 0x180fe2000001080a */
[----:B-1----:R-:W-:Y:S01]  /*2700*/  FSEL R13, R64, -INF , P4 ;  /* 0xff800000400d7808 */ /* 0x002fe20002000000 */
[--C-:B------:R-:W-:Y:S01]  /*2710*/  FFMA.FTZ R83, R83, R0, -R10.reuse ;  /* 0x0000000053537223 */ /* 0x100fe2000001080a */
[----:B------:R-:W-:Y:S01]  /*2720*/  FMNMX.FTZ R2, R43, R2, !PT ;  /* 0x000000022b027209 */ /* 0x000fe20007810000 */
[-CC-:B------:R-:W-:Y:S01]  /*2730*/  FFMA.FTZ R85, R85, R0.reuse, -R10.reuse ;  /* 0x0000000055557223 */ /* 0x180fe2000001080a */
[--C-:B------:R-:W-:Y:S01]  /*2740*/  FFMA.FTZ R87, R87, R0, -R10.reuse ;  /* 0x0000000057577223 */ /* 0x100fe2000001080a */
[----:B------:R-:W1:Y:S01]  /*2750*/  MUFU.EX2 R12, R27 ;  /* 0x0000001b000c7308 */ /* 0x000e620000000800 */
        /* <DEDUP_REMOVED lines=13> */
[----:B------:R-:W-:Y:S01]  /*2830*/  FFMA.FTZ R10, R71, R0, -R10 ;  /* 0x00000000470a7223 */ /* 0x000fe2000001080a */
[----:B------:R-:W-:Y:S01]  /*2840*/  MOV R71, R119 ;  /* 0x0000007700477202 */ /* 0x000fe20000000f00 */
[----:B------:R2:W-:Y:S01]  /*2850*/  MUFU.EX2 R18, R35 ;  /* 0x0000002300127308 */ /* 0x0005e20000000800 */
[----:B------:R-:W-:Y:S01]  /*2860*/  FMNMX.FTZ R2, R49, R2, !PT ;  /* 0x0000000231027209 */ /* 0x000fe20007810000 */
[----:B-1----:R-:W-:Y:S01]  /*2870*/  FADD.FTZ R34, R189, R12 ;  /* 0x0000000cbd227221 */ /* 0x002fe20000010000 */
[----:B------:R-:W-:Y:S01]  /*2880*/  F2FP.BF16.F32.PACK_AB R189, R12, R189 ;  /* 0x000000bd0cbd723e */ /* 0x000fe200000010ff */
[--C-:B------:R-:W-:Y:S01]  /*2890*/  IMAD.MOV.U32 R64, RZ, RZ, R119.reuse ;  /* 0x000000ffff407224 */ /* 0x100fe200078e0077 */
[----:B------:R-:W-:Y:S01]  /*28a0*/  FMNMX.FTZ R2, R55, R2, !PT ;  /* 0x0000000237027209 */ /* 0x000fe20007810000 */
[--C-:B------:R-:W-:Y:S01]  /*28b0*/  IMAD.MOV.U32 R60, RZ, RZ, R119.reuse ;  /* 0x000000ffff3c7224 */ /* 0x100fe200078e0077 */
[-C--:B------:R-:W-:Y:S01]  /*28c0*/  MOV R68, R119.reuse ;  /* 0x0000007700447202 */ /* 0x080fe20000000f00 */
[----:B------:R-:W-:Y:S01]  /*28d0*/  MUFU.EX2 R23, R23 ;  /* 0x0000001700177308 */ /* 0x000fe20000000800 */
[----:B------:R-:W-:Y:S01]  /*28e0*/  FMNMX.FTZ R2, R53, R2, !PT ;  /* 0x0000000235027209 */ /* 0x000fe20007810000 */
[----:B0-----:R-:W-:Y:S01]  /*28f0*/  IMAD.MOV.U32 R31, RZ, RZ, R119 ;  /* 0x000000ffff1f7224 */ /* 0x001fe200078e0077 */
[----:B--2---:R-:W-:-:S02]  /*2900*/  MOV R35, R119 ;  /* 0x0000007700237202 */ /* 0x004fc40000000f00 */
[----:B------:R-:W-:-:S03]  /*2910*/  FMNMX.FTZ R2, R59, R2, !PT ;  /* 0x000000023b027209 */ /* 0x000fc60007810000 */
[----:B------:R0:W1:Y:S01]  /*2920*/  MUFU.EX2 R20, R39 ;  /* 0x0000002700147308 */ /* 0x0000620000000800 */
[----:B------:R-:W-:-:S04]  /*2930*/  FMNMX.FTZ R2, R57, R2, !PT ;  /* 0x0000000239027209 */ /* 0x000fc80007810000 */
[----:B------:R-:W-:-:S03]  /*2940*/  FMNMX.FTZ R2, R9, R2, !PT ;  /* 0x0000000209027209 */ /* 0x000fc60007810000 */
[----:B------:R-:W-:Y:S01]  /*2950*/  MUFU.EX2 R73, R73 ;  /* 0x0000004900497308 */ /* 0x000fe20000000800 */
[----:B------:R-:W-:Y:S01]  /*2960*/  FMNMX.FTZ R2, R61, R2, !PT ;  /* 0x000000023d027209 */ /* 0x000fe20007810000 */
[----:B0-----:R-:W-:-:S03]  /*2970*/  IMAD.MOV.U32 R39, RZ, RZ, R119 ;  /* 0x000000ffff277224 */ /* 0x001fc600078e0077 */
[----:B------:R-:W-:-:S03]  /*2980*/  FMNMX.FTZ R2, R13, R2, !PT ;  /* 0x000000020d027209 */ /* 0x000fc60007810000 */
[----:B------:R0:W2:Y:S01]  /*2990*/  MUFU.EX2 R22, R75 ;  /* 0x0000004b00167308 */ /* 0x0000a20000000800 */
[----:B------:R-:W-:Y:S02]  /*29a0*/  FMNMX.FTZ R2, R65, R2, !PT ;  /* 0x0000000241027209 */ /* 0x000fe40007810000 */
[----:B-1----:R-:W-:Y:S02]  /*29b0*/  F2FP.BF16.F32.PACK_AB R187, R20, R23 ;  /* 0x0000001714bb723e */ /* 0x002fe400000010ff */
[----:B------:R-:W-:-:S03]  /*29c0*/  FMNMX.FTZ R2, R19, R2, !PT ;  /* 0x0000000213027209 */ /* 0x000fc60007810000 */
[----:B------:R-:W-:Y:S01]  /*29d0*/  MUFU.EX2 R77, R77 ;  /* 0x0000004d004d7308 */ /* 0x000fe20000000800 */
[----:B------:R-:W-:Y:S01]  /*29e0*/  FMNMX.FTZ R2, R69, R2, !PT ;  /* 0x0000000245027209 */ /* 0x000fe20007810000 */
[----:B0-----:R-:W-:-:S04]  /*29f0*/  IMAD.MOV.U32 R75, RZ, RZ, R119 ;  /* 0x000000ffff4b7224 */ /* 0x001fc800078e0077 */
[----:B------:R-:W0:Y:S02]  /*2a00*/  SHFL.BFLY PT, R3, R2, 0x2, 0x1f ;  /* 0x0c401f0002037f89 */ /* 0x000e2400000e0000 */
[----:B------:R1:W3:Y:S01]  /*2a10*/  MUFU.EX2 R24, R79 ;  /* 0x0000004f00187308 */ /* 0x0002e20000000800 */
[----:B--2---:R-:W-:-:S07]  /*2a20*/  F2FP.BF16.F32.PACK_AB R181, R22, R73 ;  /* 0x0000004916b5723e */ /* 0x004fce00000010ff */
[----:B------:R-:W-:Y:S01]  /*2a30*/  MUFU.EX2 R81, R81 ;  /* 0x0000005100517308 */ /* 0x000fe20000000800 */
[----:B-1----:R-:W-:-:S07]  /*2a40*/  IMAD.MOV.U32 R79, RZ, RZ, R119 ;  /* 0x000000ffff4f7224 */ /* 0x002fce00078e0077 */
[----:B------:R1:W2:Y:S01]  /*2a50*/  MUFU.EX2 R26, R83 ;  /* 0x00000053001a7308 */ /* 0x0002a20000000800 */
[----:B---3--:R-:W-:Y:S02]  /*2a60*/  F2FP.BF16.F32.PACK_AB R183, R24, R77 ;  /* 0x0000004d18b7723e */ /* 0x008fe400000010ff */
[----:B0-----:R-:W-:-:S05]  /*2a70*/  FMNMX.FTZ R8, R2, R3, !PT ;  /* 0x0000000302087209 */ /* 0x001fca0007810000 */
[----:B------:R-:W-:Y:S01]  /*2a80*/  MUFU.EX2 R85, R85 ;  /* 0x0000005500557308 */ /* 0x000fe20000000800 */
[----:B-1----:R-:W-:Y:S01]  /*2a90*/  IMAD.MOV.U32 R83, RZ, RZ, R119 ;  /* 0x000000ffff537224 */ /* 0x002fe200078e0077 */
[----:B------:R-:W0:Y:S06]  /*2aa0*/  SHFL.BFLY PT, R3, R8, 0x1, 0x1f ;  /* 0x0c201f0008037f89 */ /* 0x000e2c00000e0000 */
[----:B------:R1:W3:Y:S01]  /*2ab0*/  MUFU.EX2 R28, R87 ;  /* 0x00000057001c7308 */ /* 0x0002e20000000800 */
[----:B--2---:R-:W-:-:S07]  /*2ac0*/  F2FP.BF16.F32.PACK_AB R177, R26, R81 ;  /* 0x000000511ab1723e */ /* 0x004fce00000010ff */
[----:B------:R-:W-:Y:S01]  /*2ad0*/  MUFU.EX2 R89, R89 ;  /* 0x0000005900597308 */ /* 0x000fe20000000800 */
[----:B-1----:R-:W-:-:S07]  /*2ae0*/  IMAD.MOV.U32 R87, RZ, RZ, R119 ;  /* 0x000000ffff577224 */ /* 0x002fce00078e0077 */
[----:B------:R1:W2:Y:S01]  /*2af0*/  MUFU.EX2 R30, R91 ;  /* 0x0000005b001e7308 */ /* 0x0002a20000000800 */
[----:B---3--:R-:W-:Y:S02]  /*2b00*/  F2FP.BF16.F32.PACK_AB R179, R28, R85 ;  /* 0x000000551cb3723e */ /* 0x008fe400000010ff */
[----:B0-----:R-:W-:-:S04]  /*2b10*/  FMNMX.FTZ R3, R8, R3, !PT ;  /* 0x0000000308037209 */ /* 0x001fc80007810000 */
[C---:B------:R-:W-:Y:S01]  /*2b20*/  FSETP.NEU.FTZ.AND P1, PT, R3.reuse, -INF , PT ;  /* 0xff8000000300780b */ /* 0x040fe20003f3d000 */
[----:B------:R-:W-:Y:S01]  /*2b30*/  FMUL.FTZ R2, R3, R0 ;  /* 0x0000000003027220 */ /* 0x000fe20000410000 */
[----:B------:R-:W-:Y:S01]  /*2b40*/  MUFU.EX2 R93, R93 ;  /* 0x0000005d005d7308 */ /* 0x000fe20000000800 */
[----:B-1----:R-:W-:-:S03]  /*2b50*/  IMAD.MOV.U32 R91, RZ, RZ, R119 ;  /* 0x000000ffff5b7224 */ /* 0x002fc600078e0077 */
[----:B------:R-:W-:Y:S02]  /*2b60*/  FSEL R2, R2, RZ, P1 ;  /* 0x000000ff02027208 */ /* 0x000fe40000800000 */
[----:B------:R-:W-:Y:S02]  /*2b70*/  PLOP3.LUT P1, PT, PT, PT, UP0, 0x80, 0x0 ;  /* 0x000000000000781c */ /* 0x000fe40003f2f008 */
        /* <DEDUP_REMOVED lines=16> */
[----:B------:R0:W1:Y:S01]  /*2c80*/  MUFU.EX2 R188, R25 ;  /* 0x0000001900bc7308 */ /* 0x0000620000000800 */
[-CC-:B------:R-:W-:Y:S01]  /*2c90*/  FFMA.FTZ R55, R55, R0.reuse, -R2.reuse ;  /* 0x0000000037377223 */ /* 0x180fe20000010802 */
[-CC-:B------:R-:W-:Y:S01]  /*2ca0*/  FFMA.FTZ R53, R53, R0.reuse, -R2.reuse ;  /* 0x0000000035357223 */ /* 0x180fe20000010802 */
[-CC-:B------:R-:W-:Y:S01]  /*2cb0*/  FFMA.FTZ R59, R59, R0.reuse, -R2.reuse ;  /* 0x000000003b3b7223 */ /* 0x180fe20000010802 */
[-CC-:B------:R-:W-:Y:S01]  /*2cc0*/  FFMA.FTZ R57, R57, R0.reuse, -R2.reuse ;  /* 0x0000000039397223 */ /* 0x180fe20000010802 */
[-CC-:B------:R-:W-:Y:S01]  /*2cd0*/  FFMA.FTZ R9, R9, R0.reuse, -R2.reuse ;  /* 0x0000000009097223 */ /* 0x180fe20000010802 */
[-CC-:B------:R-:W-:Y:S01]  /*2ce0*/  FFMA.FTZ R61, R61, R0.reuse, -R2.reuse ;  /* 0x000000003d3d7223 */ /* 0x180fe20000010802 */
[-C--:B------:R-:W-:Y:S01]  /*2cf0*/  FFMA.FTZ R13, R13, R0.reuse, -R2 ;  /* 0x000000000d0d7223 */ /* 0x080fe20000010802 */
[----:B------:R-:W3:Y:S01]  /*2d00*/  MUFU.EX2 R15, R15 ;  /* 0x0000000f000f7308 */ /* 0x000ee20000000800 */
[----:B0-----:R-:W-:Y:S01]  /*2d10*/  FADD.FTZ R25, R191, R34 ;  /* 0x00000022bf197221 */ /* 0x001fe20000010000 */
[C---:B------:R-:W-:Y:S01]  /*2d20*/  F2FP.BF16.F32.PACK_AB R191, R14.reuse, R191 ;  /* 0x000000bf0ebf723e */ /* 0x040fe200000010ff */
[-CC-:B------:R-:W-:Y:S01]  /*2d30*/  FFMA.FTZ R65, R65, R0.reuse, -R2.reuse ;  /* 0x0000000041417223 */ /* 0x180fe20000010802 */
[-CC-:B------:R-:W-:Y:S01]  /*2d40*/  FFMA.FTZ R19, R19, R0.reuse, -R2.reuse ;  /* 0x0000000013137223 */ /* 0x180fe20000010802 */
[----:B------:R-:W-:Y:S01]  /*2d50*/  FADD.FTZ R34, R14, R25 ;  /* 0x000000190e227221 */ /* 0x000fe20000010000 */
[----:B------:R-:W-:Y:S01]  /*2d60*/  FFMA.FTZ R2, R69, R0, -R2 ;  /* 0x0000000045027223 */ /* 0x000fe20000010802 */
[----:B--2---:R-:W-:Y:S01]  /*2d70*/  F2FP.BF16.F32.PACK_AB R173, R30, R89 ;  /* 0x000000591ead723e */ /* 0x004fe200000010ff */
[----:B------:R0:W2:Y:S01]  /*2d80*/  MUFU.EX2 R190, R29 ;  /* 0x0000001d00be7308 */ /* 0x0000a20000000800 */
[----:B------:R-:W-:Y:S01]  /*2d90*/  FADD.FTZ R25, R185, R34 ;  /* 0x00000022b9197221 */ /* 0x000fe20000010000 */
[----:B-1----:R-:W-:Y:S01]  /*2da0*/  FADD.FTZ R34, R11, R188 ;  /* 0x000000bc0b227221 */ /* 0x002fe20000010000 */
[----:B------:R-:W-:Y:S01]  /*2db0*/  F2FP.BF16.F32.PACK_AB R188, R188, R11 ;  /* 0x0000000bbcbc723e */ /* 0x000fe200000010ff */
[----:B------:R-:W-:-:S02]  /*2dc0*/  IMAD.MOV.U32 R69, RZ, RZ, R119 ;  /* 0x000000ffff457224 */ /* 0x000fc400078e0077 */
[----:B------:R-:W-:Y:S01]  /*2dd0*/  FADD.FTZ R36, R18, R25 ;  /* 0x0000001912247221 */ /* 0x000fe20000010000 */
[----:B------:R-:W-:Y:S01]  /*2de0*/  F2FP.BF16.F32.PACK_AB R175, R32, R93 ;  /* 0x0000005d20af723e */ /* 0x000fe200000010ff */
[----:B------:R-:W-:Y:S01]  /*2df0*/  IMAD.MOV.U32 R63, RZ, RZ, R119 ;  /* 0x000000ffff3f7224 */ /* 0x000fe200078e0077 */
[----:B------:R-:W1:Y:S01]  /*2e00*/  MUFU.EX2 R17, R17 ;  /* 0x0000001100117308 */ /* 0x000e620000000800 */
[----:B------:R-:W-:Y:S01]  /*2e10*/  FADD.FTZ R27, R23, R36 ;  /* 0x00000024171b7221 */ /* 0x000fe20000010000 */
[----:B---3--:R-:W-:Y:S01]  /*2e20*/  FADD.FTZ R25, R15, R34 ;  /* 0x000000220f197221 */ /* 0x008fe20000010000 */
[----:B------:R-:W-:Y:S02]  /*2e30*/  F2FP.BF16.F32.PACK_AB R185, R18, R185 ;  /* 0x000000b912b9723e */ /* 0x000fe400000010ff */
[----:B------:R-:W-:Y:S01]  /*2e40*/  FADD.FTZ R36, R20, R27 ;  /* 0x0000001b14247221 */ /* 0x000fe20000010000 */
[----:B0-----:R-:W-:Y:S02]  /*2e50*/  MOV R29, R119 ;  /* 0x00000077001d7202 */ /* 0x001fe40000000f00 */
[----:B------:R0:W3:Y:S01]  /*2e60*/  MUFU.EX2 R184, R33 ;  /* 0x0000002100b87308 */ /* 0x0000e20000000800 */
[C---:B--2---:R-:W-:Y:S01]  /*2e70*/  FADD.FTZ R34, R190.reuse, R25 ;  /* 0x00000019be227221 */ /* 0x044fe20000010000 */
[----:B------:R-:W-:Y:S01]  /*2e80*/  FADD.FTZ R27, R73, R36 ;  /* 0x00000024491b7221 */ /* 0x000fe20000010000 */
[----:B------:R-:W-:Y:S01]  /*2e90*/  F2FP.BF16.F32.PACK_AB R190, R190, R15 ;  /* 0x0000000fbebe723e */ /* 0x000fe200000010ff */
[----:B------:R-:W-:-:S02]  /*2ea0*/  IMAD.MOV.U32 R73, RZ, RZ, R119 ;  /* 0x000000ffff497224 */ /* 0x000fc400078e0077 */
[----:B------:R-:W-:Y:S02]  /*2eb0*/  FADD.FTZ R36, R22, R27 ;  /* 0x0000001b16247221 */ /* 0x000fe40000010000 */
[----:B------:R-:W2:Y:S01]  /*2ec0*/  MUFU.EX2 R21, R21 ;  /* 0x0000001500157308 */ /* 0x000ea20000000800 */
[----:B-1----:R-:W-:Y:S01]  /*2ed0*/  FADD.FTZ R25, R17, R34 ;  /* 0x0000002211197221 */ /* 0x002fe20000010000 */
[----:B------:R-:W-:Y:S01]  /*2ee0*/  FADD.FTZ R27, R77, R36 ;  /* 0x000000244d1b7221 */ /* 0x000fe20000010000 */
[--C-:B------:R-:W-:Y:S02]  /*2ef0*/  IMAD.MOV.U32 R77, RZ, RZ, R119.reuse ;  /* 0x000000ffff4d7224 */ /* 0x100fe400078e0077 */
[----:B0-----:R-:W-:Y:S02]  /*2f00*/  IMAD.MOV.U32 R33, RZ, RZ, R119 ;  /* 0x000000ffff217224 */ /* 0x001fe400078e0077 */
[----:B------:R-:W-:Y:S01]  /*2f10*/  FADD.FTZ R36, R24, R27 ;  /* 0x0000001b18247221 */ /* 0x000fe20000010000 */
[----:B------:R-:W-:Y:S01]  /*2f20*/  IMAD.MOV.U32 R24, RZ, RZ, R119 ;  /* 0x000000ffff187224 */ /* 0x000fe200078e0077 */
[----:B------:R0:W1:Y:S01]  /*2f30*/  MUFU.EX2 R186, R37 ;  /* 0x0000002500ba7308 */ /* 0x0000620000000800 */
[C---:B---3--:R-:W-:Y:S01]  /*2f40*/  FADD.FTZ R34, R184.reuse, R25 ;  /* 0x00000019b8227221 */ /* 0x048fe20000010000 */
[----:B------:R-:W-:Y:S01]  /*2f50*/  FADD.FTZ R27, R81, R36 ;  /* 0x00000024511b7221 */ /* 0x000fe20000010000 */
[----:B------:R-:W-:Y:S01]  /*2f60*/  F2FP.BF16.F32.PACK_AB R184, R184, R17 ;  /* 0x00000011b8b8723e */ /* 0x000fe200000010ff */
[----:B------:R-:W-:-:S02]  /*2f70*/  IMAD.MOV.U32 R81, RZ, RZ, R119 ;  /* 0x000000ffff517224 */ /* 0x000fc400078e0077 */
[----:B------:R-:W-:Y:S01]  /*2f80*/  FADD.FTZ R36, R26, R27 ;  /* 0x0000001b1a247221 */ /* 0x000fe20000010000 */
[----:B------:R-:W-:Y:S01]  /*2f90*/  MOV R26, R119 ;  /* 0x00000077001a7202 */ /* 0x000fe20000000f00 */
[----:B------:R-:W3:Y:S01]  /*2fa0*/  MUFU.EX2 R43, R43 ;  /* 0x0000002b002b7308 */ /* 0x000ee20000000800 */
[----:B--2---:R-:W-:Y:S01]  /*2fb0*/  FADD.FTZ R25, R21, R34 ;  /* 0x0000002215197221 */ /* 0x004fe20000010000 */
[----:B------:R-:W-:Y:S01]  /*2fc0*/  FADD.FTZ R27, R85, R36 ;  /* 0x00000024551b7221 */ /* 0x000fe20000010000 */
[--C-:B------:R-:W-:Y:S02]  /*2fd0*/  IMAD.MOV.U32 R85, RZ, RZ, R119.reuse ;  /* 0x000000ffff557224 */ /* 0x100fe400078e0077 */
[----:B0-----:R-:W-:Y:S02]  /*2fe0*/  IMAD.MOV.U32 R37, RZ, RZ, R119 ;  /* 0x000000ffff257224 */ /* 0x001fe400078e0077 */
[----:B------:R-:W-:Y:S01]  /*2ff0*/  FADD.FTZ R36, R28, R27 ;  /* 0x0000001b1c247221 */ /* 0x000fe20000010000 */
[----:B------:R-:W-:Y:S01]  /*3000*/  IMAD.MOV.U32 R28, RZ, RZ, R119 ;  /* 0x000000ffff1c7224 */ /* 0x000fe200078e0077 */
[----:B------:R0:W2:Y:S01]  /*3010*/  MUFU.EX2 R180, R41 ;  /* 0x0000002900b47308 */ /* 0x0000a20000000800 */
[C---:B-1----:R-:W-:Y:S01]  /*3020*/  FADD.FTZ R34, R186.reuse, R25 ;  /* 0x00000019ba227221 */ /* 0x042fe20000010000 */
[----:B------:R-:W-:Y:S01]  /*3030*/  FADD.FTZ R27, R89, R36 ;  /* 0x00000024591b7221 */ /* 0x000fe20000010000 */
[----:B------:R-:W-:Y:S01]  /*3040*/  F2FP.BF16.F32.PACK_AB R186, R186, R21 ;  /* 0x00000015baba723e */ /* 0x000fe200000010ff */
[----:B------:R-:W-:-:S02]  /*3050*/  IMAD.MOV.U32 R89, RZ, RZ, R119 ;  /* 0x000000ffff597224 */ /* 0x000fc400078e0077 */
[----:B------:R-:W-:Y:S01]  /*3060*/  FADD.FTZ R14, R30, R27 ;  /* 0x0000001b1e0e7221 */ /* 0x000fe20000010000 */
[--C-:B------:R-:W-:Y:S01]  /*3070*/  IMAD.MOV.U32 R36, RZ, RZ, R119.reuse ;  /* 0x000000ffff247224 */ /* 0x100fe200078e0077 */
[----:B------:R-:W1:Y:S01]  /*3080*/  MUFU.EX2 R47, R47 ;  /* 0x0000002f002f7308 */ /* 0x000e620000000800 */
[----:B---3--:R-:W-:Y:S01]  /*3090*/  FADD.FTZ R25, R43, R34 ;  /* 0x000000222b197221 */ /* 0x008fe20000010000 */
[----:B0-----:R-:W-:Y:S01]  /*30a0*/  MOV R41, R119 ;  /* 0x0000007700297202 */ /* 0x001fe20000000f00 */
[--C-:B------:R-:W-:Y:S02]  /*30b0*/  IMAD.MOV.U32 R30, RZ, RZ, R119.reuse ;  /* 0x000000ffff1e7224 */ /* 0x100fe400078e0077 */
[----:B------:R-:W-:-:S03]  /*30c0*/  IMAD.MOV.U32 R27, RZ, RZ, R119 ;  /* 0x000000ffff1b7224 */ /* 0x000fc600078e0077 */
[----:B------:R0:W3:Y:S01]  /*30d0*/  MUFU.EX2 R182, R45 ;  /* 0x0000002d00b67308 */ /* 0x0000e20000000800 */
[C---:B--2---:R-:W-:Y:S01]  /*30e0*/  FADD.FTZ R34, R180.reuse, R25 ;  /* 0x00000019b4227221 */ /* 0x044fe20000010000 */
[----:B------:R-:W-:Y:S01]  /*30f0*/  F2FP.BF16.F32.PACK_AB R180, R180, R43 ;  /* 0x0000002bb4b4723e */ /* 0x000fe200000010ff */
[----:B------:R-:W-:-:S05]  /*3100*/  IMAD.MOV.U32 R43, RZ, RZ, R119 ;  /* 0x000000ffff2b7224 */ /* 0x000fca00078e0077 */
[----:B------:R-:W2:Y:S01]  /*3110*/  MUFU.EX2 R51, R51 ;  /* 0x0000003300337308 */ /* 0x000ea20000000800 */
[----:B-1----:R-:W-:Y:S01]  /*3120*/  FADD.FTZ R25, R47, R34 ;  /* 0x000000222f197221 */ /* 0x002fe20000010000 */
[----:B0-----:R-:W-:-:S06]  /*3130*/  IMAD.MOV.U32 R45, RZ, RZ, R119 ;  /* 0x000000ffff2d7224 */ /* 0x001fcc00078e0077 */
[----:B------:R0:W1:Y:S01]  /*3140*/  MUFU.EX2 R176, R49 ;  /* 0x0000003100b07308 */ /* 0x0000620000000800 */
[C---:B---3--:R-:W-:Y:S01]  /*3150*/  FADD.FTZ R34, R182.reuse, R25 ;  /* 0x00000019b6227221 */ /* 0x048fe20000010000 */
[----:B------:R-:W-:Y:S02]  /*3160*/  F2FP.BF16.F32.PACK_AB R182, R182, R47 ;  /* 0x0000002fb6b6723e */ /* 0x000fe400000010ff */
[----:B------:R-:W-:-:S04]  /*3170*/  MOV R47, R119 ;  /* 0x00000077002f7202 */ /* 0x000fc80000000f00 */
[----:B------:R-:W3:Y:S01]  /*3180*/  MUFU.EX2 R55, R55 ;  /* 0x0000003700377308 */ /* 0x000ee20000000800 */
[----:B--2---:R-:W-:Y:S01]  /*3190*/  FADD.FTZ R25, R51, R34 ;  /* 0x0000002233197221 */ /* 0x004fe20000010000 */
[--C-:B0-----:R-:W-:Y:S02]  /*31a0*/  IMAD.MOV.U32 R49, RZ, RZ, R119.reuse ;  /* 0x000000ffff317224 */ /* 0x101fe400078e0077 */
[----:B------:R-:W-:-:S04]  /*31b0*/  IMAD.MOV.U32 R34, RZ, RZ, R119 ;  /* 0x000000ffff227224 */ /* 0x000fc800078e0077 */
[----:B------:R0:W2:Y:S01]  /*31c0*/  MUFU.EX2 R178, R53 ;  /* 0x0000003500b27308 */ /* 0x0000a20000000800 */
[C---:B-1----:R-:W-:Y:S01]  /*31d0*/  FADD.FTZ R12, R176.reuse, R25 ;  /* 0x00000019b00c7221 */ /* 0x042fe20000010000 */
[----:B------:R-:W-:Y:S01]  /*31e0*/  FADD.FTZ R25, R93, R14 ;  /* 0x0000000e5d197221 */ /* 0x000fe20000010000 */
[----:B------:R-:W-:Y:S01]  /*31f0*/  F2FP.BF16.F32.PACK_AB R176, R176, R51 ;  /* 0x00000033b0b0723e */ /* 0x000fe200000010ff */
[----:B------:R-:W-:Y:S02]  /*3200*/  IMAD.MOV.U32 R93, RZ, RZ, R119 ;  /* 0x000000ffff5d7224 */ /* 0x000fe400078e0077 */
[----:B------:R-:W-:Y:S01]  /*3210*/  FADD.FTZ R14, R32, R25 ;  /* 0x00000019200e7221 */ /* 0x000fe20000010000 */
[----:B------:R-:W-:Y:S01]  /*3220*/  IMAD.MOV.U32 R51, RZ, RZ, R119 ;  /* 0x000000ffff337224 */ /* 0x000fe200078e0077 */
[----:B------:R-:W1:Y:S01]  /*3230*/  MUFU.EX2 R95, R95 ;  /* 0x0000005f005f7308 */ /* 0x000e620000000800 */
[----:B---3--:R-:W-:Y:S01]  /*3240*/  FADD.FTZ R23, R55, R12 ;  /* 0x0000000c37177221 */ /* 0x008fe20000010000 */
[----:B0-----:R-:W-:-:S02]  /*3250*/  MOV R53, R119 ;  /* 0x0000007700357202 */ /* 0x001fc40000000f00 */
[----:B------:R-:W-:-:S04]  /*3260*/  MOV R32, R119 ;  /* 0x0000007700207202 */ /* 0x000fc80000000f00 */
[----:B------:R-:W0:Y:S01]  /*3270*/  MUFU.EX2 R59, R59 ;  /* 0x0000003b003b7308 */ /* 0x000e220000000800 */
[C---:B--2---:R-:W-:Y:S01]  /*3280*/  FADD.FTZ R12, R178.reuse, R23 ;  /* 0x00000017b20c7221 */ /* 0x044fe20000010000 */
[----:B------:R-:W-:Y:S01]  /*3290*/  F2FP.BF16.F32.PACK_AB R178, R178, R55 ;  /* 0x00000037b2b2723e */ /* 0x000fe200000010ff */
[----:B------:R-:W-:-:S05]  /*32a0*/  IMAD.MOV.U32 R55, RZ, RZ, R119 ;  /* 0x000000ffff377224 */ /* 0x000fca00078e0077 */
[----:B------:R2:W3:Y:S01]  /*32b0*/  MUFU.EX2 R8, R67 ;  /* 0x0000004300087308 */ /* 0x0004e20000000800 */
[----:B-1----:R-:W-:-:S07]  /*32c0*/  FADD.FTZ R25, R95, R14 ;  /* 0x0000000e5f197221 */ /* 0x002fce0000010000 */
[----:B------:R1:W4:Y:S01]  /*32d0*/  MUFU.EX2 R172, R57 ;  /* 0x0000003900ac7308 */ /* 0x0003220000000800 */
[----:B0-----:R-:W-:Y:S01]  /*32e0*/  FADD.FTZ R23, R59, R12 ;  /* 0x0000000c3b177221 */ /* 0x001fe20000010000 */
[----:B--2---:R-:W-:-:S06]  /*32f0*/  IMAD.MOV.U32 R67, RZ, RZ, R119 ;  /* 0x000000ffff437224 */ /* 0x004fcc00078e0077 */
[----:B------:R-:W0:Y:S01]  /*3300*/  MUFU.EX2 R97, R97 ;  /* 0x0000006100617308 */ /* 0x000e220000000800 */
[C---:B---3--:R-:W-:Y:S01]  /*3310*/  FADD.FTZ R14, R8.reuse, R25 ;  /* 0x00000019080e7221 */ /* 0x048fe20000010000 */
[----:B------:R-:W-:Y:S01]  /*3320*/  F2FP.BF16.F32.PACK_AB R169, R8, R95 ;  /* 0x0000005f08a9723e */ /* 0x000fe200000010ff */
[--C-:B------:R-:W-:Y:S02]  /*3330*/  IMAD.MOV.U32 R95, RZ, RZ, R119.reuse ;  /* 0x000000ffff5f7224 */ /* 0x100fe400078e0077 */
[----:B-1----:R-:W-:-:S03]  /*3340*/  IMAD.MOV.U32 R57, RZ, RZ, R119 ;  /* 0x000000ffff397224 */ /* 0x002fc600078e0077 */
[----:B------:R-:W1:Y:S01]  /*3350*/  MUFU.EX2 R9, R9 ;  /* 0x0000000900097308 */ /* 0x000e620000000800 */
[C---:B----4-:R-:W-:Y:S01]  /*3360*/  FADD.FTZ R12, R172.reuse, R23 ;  /* 0x00000017ac0c7221 */ /* 0x050fe20000010000 */
[----:B------:R-:W-:Y:S02]  /*3370*/  F2FP.BF16.F32.PACK_AB R172, R172, R59 ;  /* 0x0000003bacac723e */ /* 0x000fe400000010ff */
[----:B------:R-:W-:-:S04]  /*3380*/  MOV R59, R119 ;  /* 0x00000077003b7202 */ /* 0x000fc80000000f00 */
[----:B------:R-:W2:Y:S01]  /*3390*/  MUFU.EX2 R10, R10 ;  /* 0x0000000a000a7308 */ /* 0x000ea20000000800 */
[----:B0-----:R-:W-:-:S07]  /*33a0*/  FADD.FTZ R25, R97, R14 ;  /* 0x0000000e61197221 */ /* 0x001fce0000010000 */
[----:B------:R0:W3:Y:S01]  /*33b0*/  MUFU.EX2 R174, R61 ;  /* 0x0000003d00ae7308 */ /* 0x0000e20000000800 */
[----:B-1----:R-:W-:-:S07]  /*33c0*/  FADD.FTZ R23, R9, R12 ;  /* 0x0000000c09177221 */ /* 0x002fce0000010000 */
[----:B------:R-:W1:Y:S01]  /*33d0*/  MUFU.EX2 R13, R13 ;  /* 0x0000000d000d7308 */ /* 0x000e620000000800 */
[C---:B--2---:R-:W-:Y:S01]  /*33e0*/  FADD.FTZ R8, R10.reuse, R25 ;  /* 0x000000190a087221 */ /* 0x044fe20000010000 */
[----:B------:R-:W-:Y:S01]  /*33f0*/  F2FP.BF16.F32.PACK_AB R171, R10, R97 ;  /* 0x000000610aab723e */ /* 0x000fe200000010ff */
[--C-:B------:R-:W-:Y:S02]  /*3400*/  IMAD.MOV.U32 R97, RZ, RZ, R119.reuse ;  /* 0x000000ffff617224 */ /* 0x100fe400078e0077 */
[--C-:B0-----:R-:W-:Y:S02]  /*3410*/  IMAD.MOV.U32 R61, RZ, RZ, R119.reuse ;  /* 0x000000ffff3d7224 */ /* 0x101fe400078e0077 */
[----:B------:R-:W-:Y:S01]  /*3420*/  IMAD.MOV.U32 R25, RZ, RZ, R119 ;  /* 0x000000ffff197224 */ /* 0x000fe200078e0077 */
[----:B------:R0:W2:Y:S01]  /*3430*/  MUFU.EX2 R168, R65 ;  /* 0x0000004100a87308 */ /* 0x0000a20000000800 */
[C---:B---3--:R-:W-:Y:S01]  /*3440*/  FADD.FTZ R10, R174.reuse, R23 ;  /* 0x00000017ae0a7221 */ /* 0x048fe20000010000 */
[----:B------:R-:W-:-:S06]  /*3450*/  F2FP.BF16.F32.PACK_AB R174, R174, R9 ;  /* 0x00000009aeae723e */ /* 0x000fcc00000010ff */
[----:B------:R-:W3:Y:S01]  /*3460*/  MUFU.EX2 R19, R19 ;  /* 0x0000001300137308 */ /* 0x000ee20000000800 */
[----:B-1----:R-:W-:Y:S01]  /*3470*/  FADD.FTZ R11, R13, R10 ;  /* 0x0000000a0d0b7221 */ /* 0x002fe20000010000 */
[----:B0-----:R-:W-:-:S06]  /*3480*/  MOV R65, R119 ;  /* 0x0000007700417202 */ /* 0x001fcc0000000f00 */
[----:B------:R-:W0:Y:S01]  /*3490*/  MUFU.EX2 R2, R2 ;  /* 0x0000000200027308 */ /* 0x000e220000000800 */
[C---:B--2---:R-:W-:Y:S01]  /*34a0*/  FADD.FTZ R10, R168.reuse, R11 ;  /* 0x0000000ba80a7221 */ /* 0x044fe20000010000 */
[----:B------:R-:W-:-:S03]  /*34b0*/  F2FP.BF16.F32.PACK_AB R168, R168, R13 ;  /* 0x0000000da8a8723e */ /* 0x000fc600000010ff */
[----:B---3--:R-:W-:Y:S01]  /*34c0*/  FADD.FTZ R11, R19, R10 ;  /* 0x0000000a130b7221 */ /* 0x008fe20000010000 */
[----:B------:R-:W-:-:S03]  /*34d0*/  IMAD.MOV.U32 R10, RZ, RZ, 0x3f800000 ;  /* 0x3f800000ff0a7424 */ /* 0x000fc600078e00ff */
[C---:B0-----:R-:W-:Y:S01]  /*34e0*/  FADD.FTZ R9, R2.reuse, R11 ;  /* 0x0000000b02097221 */ /* 0x041fe20000010000 */
[----:B------:R-:W-:Y:S01]  /*34f0*/  F2FP.BF16.F32.PACK_AB R170, R2, R19 ;  /* 0x0000001302aa723e */ /* 0x000fe200000010ff */
[----:B------:R-:W-:Y:S01]  /*3500*/  IMAD.MOV.U32 R2, RZ, RZ, 0x3f800000 ;  /* 0x3f800000ff027424 */ /* 0x000fe200078e00ff */
[----:B------:R-:W-:Y:S06]  /*3510*/  @!P1 BRA `(.L_x_3289) ;  /* 0x0000002000409947 */ /* 0x000fec0003800000 */
[----:B------:R-:W-:Y:S01]  /*3520*/  MOV R13, R4 ;  /* 0x00000004000d7202 */ /* 0x000fe20000000f00 */
[----:B------:R-:W-:Y:S01]  /*3530*/  IMAD.MOV.U32 R11, RZ, RZ, R3 ;  /* 0x000000ffff0b7224 */ /* 0x000fe200078e0003 */
[----:B------:R-:W-:Y:S01]  /*3540*/  CS2R R118, SRZ ;  /* 0x0000000000767805 */ /* 0x000fe2000001ff00 */
[----:B------:R-:W-:Y:S01]  /*3550*/  IMAD.MOV.U32 R2, RZ, RZ, 0x3f800000 ;  /* 0x3f800000ff027424 */ /* 0x000fe200078e00ff */
        /* <DEDUP_REMOVED lines=47> */
[----:B------:R-:W-:Y:S01]  /*3850*/  UMOV UR58, URZ ;  /* 0x0000003f003a7c82 */ /* 0x000fe20008000000 */
[----:B------:R-:W-:-:S05]  /*3860*/  UMOV UR59, URZ ;  /* 0x0000003f003b7c82 */ /* 0x000fca0008000000 */
.L_x_3300:
[----:B------:R-:W-:-:S04]  /*3870*/  UISETP.NE.AND UP0, UPT, UR59, 0x1, UPT ;  /* 0x000000013b00788c */ /* 0x000fc8000bf05270 */
[----:B------:R-:W-:-:S04]  /*3880*/  USEL UR56, URZ, 0x1, UP0 ;  /* 0x000000013f387887 */ /* 0x000fc80008000000 */
[----:B------:R-:W-:Y:S01]  /*3890*/  ULOP3.LUT UR56, UR58, UR56, URZ, 0x3c, !UPT ;  /* 0x000000383a387292 */ /* 0x000fe2000f8e3c3f */
[----:B------:R-:W-:Y:S11]  /*38a0*/  @!P0 BRA `(.L_x_3290) ;  /* 0x0000000000048947 */ /* 0x000ff60003800000 */
[----:B------:R-:W-:Y:S01]  /*38b0*/  BPT.TRAP 0x1 ;  /* 0x000000040000795c */ /* 0x000fe20000300000 */
.L_x_3290:
[----:B------:R-:W-:Y:S01]  /*38c0*/  UIADD3 UR4, UR59, 0x1, URZ ;  /* 0x000000013b047890 */ /* 0x000fe2000fffe03f */
[----:B------:R-:W-:-:S03]  /*38d0*/  MOV R0, UR56 ;  /* 0x0000003800007c02 */ /* 0x000fc60008000f00 */
[----:B------:R-:W-:Y:S01]  /*38e0*/  UISETP.NE.AND UP0, UPT, UR4, 0x2, UPT ;  /* 0x000000020400788c */ /* 0x000fe2000bf05270 */
[----:B------:R-:W-:-:S03]  /*38f0*/  SHF.L.U32 R0, R0, 0x1f, RZ ;  /* 0x0000001f00007819 */ /* 0x000fc600000006ff */
[----:B------:R-:W-:-:S04]  /*3900*/  USEL UR4, UR4, URZ, UP0 ;  /* 0x0000003f04047287 */ /* 0x000fc80008000000 */
[----:B------:R-:W-:Y:S02]  /*3910*/  ULEA UR61, UR4, UR38, 0x3 ;  /* 0x00000026043d7291 */ /* 0x000fe4000f8e183f */
[----:B------:R-:W-:-:S07]  /*3920*/  IMAD.U32 R5, RZ, RZ, UR4 ;  /* 0x00000004ff057e24 */ /* 0x000fce000f8e00ff */
[----:B------:R0:W1:Y:S01]  /*3930*/  SYNCS.PHASECHK.TRANS64.TRYWAIT P1, [UR61+0x30830], R0 ;  /* 0x03083000ff0075a7 */ /* 0x000062000802017d */
[----:B------:R-:W-:Y:S05]  /*3940*/  @!P0 BRA `(.L_x_3291) ;  /* 0x0000000000048947 */ /* 0x000fea0003800000 */
[----:B------:R-:W-:Y:S01]  /*3950*/  BPT.TRAP 0x1 ;  /* 0x000000040000795c */ /* 0x000fe20000300000 */
.L_x_3291:
[----:B-1----:R-:W-:Y:S05]  /*3960*/  @P1 BRA `(.L_x_3292) ;  /* 0x0000000000081947 */ /* 0x002fea0003800000 */
[----:B------:R-:W1:Y:S02]  /*3970*/  SYNCS.PHASECHK.TRANS64.TRYWAIT P1, [UR61+0x30830], R0 ;  /* 0x03083000ff0075a7 */ /* 0x000e64000802017d */
[----:B-1----:R-:W-:Y:S05]  /*3980*/  @!P1 BRA `(.L_x_3293) ;  /* 0x0000008800489947 */ /* 0x002fea0003800000 */
.L_x_3292:
        /* <DEDUP_REMOVED lines=13> */
[----:B------:R-:W-:Y:S01]  /*3a60*/  UIMAD UR6, UR6, 0x900, UR57 ;  /* 0x00000900060678a4 */ /* 0x000fe2000f8e0239 */
[-C--:B------:R-:W-:Y:S01]  /*3a70*/  FMUL.FTZ R24, R24, R10.reuse ;  /* 0x0000000a18187220 */ /* 0x080fe20000410000 */
[----:B------:R-:W-:Y:S01]  /*3a80*/  UMOV UR47, 0x40000040 ;  /* 0x40000040002f7882 */ /* 0x000fe20000000000 */
[----:B------:R-:W-:Y:S01]  /*3a90*/  UMOV UR51, 0x40000040 ;  /* 0x4000004000337882 */ /* 0x000fe20000000000 */
[----:B------:R-:W-:Y:S01]  /*3aa0*/  UIADD3 UR10, UR6, 0x2, URZ ;  /* 0x00000002060a7890 */ /* 0x000fe2000fffe03f */
[-C--:B------:R-:W-:Y:S01]  /*3ab0*/  FMUL.FTZ R25, R25, R10.reuse ;  /* 0x0000000a19197220 */ /* 0x080fe20000410000 */
[----:B------:R-:W-:Y:S01]  /*3ac0*/  UIADD3 UR14, UR6, 0x4, URZ ;  /* 0x00000004060e7890 */ /* 0x000fe2000fffe03f */
[----:B------:R-:W-:Y:S01]  /*3ad0*/  FMUL.FTZ R28, R28, R10 ;  /* 0x0000000a1c1c7220 */ /* 0x000fe20000410000 */
[----:B------:R-:W-:-:S02]  /*3ae0*/  UIADD3 UR18, UR6, 0x6, URZ ;  /* 0x0000000606127890 */ /* 0x000fc4000fffe03f */
[----:B------:R-:W-:Y:S01]  /*3af0*/  HGMMA.64x96x16.F32.BF16 R120, gdesc[UR4], RZ, !UPT, gsb0 ;  /* 0x01600000047879f0 */ /* 0x000fe2000c0018ff */
        /* <DEDUP_REMOVED lines=103> */
[----:B------:R-:W-:-:S05]  /*4170*/  FMUL.FTZ R119, R119, R2 ;  /* 0x0000000277777220 */ /* 0x000fca0000410000 */
        /* <DEDUP_REMOVED lines=32> */
[----:B------:R-:W-:Y:S05]  /*4380*/  @!P0 BRA `(.L_x_3294) ;  /* 0x0000000000048947 */ /* 0x000fea0003800000 */
[----:B------:R-:W-:Y:S01]  /*4390*/  BPT.TRAP 0x1 ;  /* 0x000000040000795c */ /* 0x000fe20000300000 */
.L_x_3294:
[----:B------:R-:W-:Y:S01]  /*43a0*/  ULEA UR4, UR59, UR38, 0x3 ;  /* 0x000000263b047291 */ /* 0x000fe2000f8e183f */
[----:B01----:R-:W-:-:S05]  /*43b0*/  IMAD.U32 R0, RZ, RZ, UR58 ;  /* 0x0000003aff007e24 */ /* 0x003fca000f8e00ff */
[----:B------:R-:W-:-:S04]  /*43c0*/  SHF.L.U32 R0, R0, 0x1f, RZ ;  /* 0x0000001f00007819 */ /* 0x000fc800000006ff */
[----:B------:R0:W1:Y:S01]  /*43d0*/  SYNCS.PHASECHK.TRANS64.TRYWAIT P1, [UR4+0x30850], R0 ;  /* 0x03085000ff0075a7 */ /* 0x0000620008020144 */
[----:B------:R-:W-:Y:S05]  /*43e0*/  @!P0 BRA `(.L_x_3295) ;  /* 0x0000000000048947 */ /* 0x000fea0003800000 */
[----:B------:R-:W-:Y:S01]  /*43f0*/  BPT.TRAP 0x1 ;  /* 0x000000040000795c */ /* 0x000fe20000300000 */
.L_x_3295:
[----:B-1----:R-:W-:Y:S05]  /*4400*/  @P1 BRA `(.L_x_3296) ;  /* 0x0000000000081947 */ /* 0x002fea0003800000 */
[----:B------:R-:W1:Y:S02]  /*4410*/  SYNCS.PHASECHK.TRANS64.TRYWAIT P1, [UR4+0x30850], R0 ;  /* 0x03085000ff0075a7 */ /* 0x000e640008020144 */
[----:B-1----:R-:W-:Y:S05]  /*4420*/  @!P1 BRA `(.L_x_3297) ;  /* 0x0000007c00b89947 */ /* 0x002fea0003800000 */
.L_x_3296:
[----:B------:R-:W-:Y:S01]  /*4430*/  UIADD3 UR5, UR38, 0x400, URZ ;  /* 0x0000040026057890 */ /* 0x000fe2000fffe03f */
[----:B------:R-:W-:Y:S01]  /*4440*/  WARPGROUP.ARRIVE ;  /* 0x00000000000079c5 */ /* 0x000fe20000000000 */
[----:B------:R-:W-:Y:S01]  /*4450*/  UMOV UR7, 0x40000040 ;  /* 0x4000004000077882 */ /* 0x000fe20000000000 */
[----:B------:R-:W-:Y:S01]  /*4460*/  UMOV UR11, 0x40000040 ;  /* 0x40000040000b7882 */ /* 0x000fe20000000000 */
[----:B------:R-:W-:-:S04]  /*4470*/  USHF.R.U32.HI UR5, URZ, 0x4, UR5 ;  /* 0x000000043f057899 */ /* 0x000fc80008011605 */
[----:B------:R-:W-:-:S04]  /*4480*/  ULOP3.LUT UR5, UR5, 0x3fff, URZ, 0xc0, !UPT ;  /* 0x00003fff05057892 */ /* 0x000fc8000f8ec03f */
[----:B------:R-:W-:-:S04]  /*4490*/  ULOP3.LUT UR5, UR5, 0x3000000, URZ, 0xfc, !UPT ;  /* 0x0300000005057892 */ /* 0x000fc8000f8efc3f */
[----:B------:R-:W-:-:S04]  /*44a0*/  UIMAD UR6, UR59, 0x900, UR5 ;  /* 0x000009003b0678a4 */ /* 0x000fc8000f8e0205 */
[----:B------:R-:W-:-:S05]  /*44b0*/  UIADD3 UR10, UR6, 0x80, URZ ;  /* 0x00000080060a7890 */ /* 0x000fca000fffe03f */
[----:B------:R-:W-:Y:S01]  /*44c0*/  HGMMA.64x192x16.F32.BF16 R24, R188, gdesc[UR4].tnspB, R24, gsb0 ;  /* 0x42e00004bc187df0 */ /* 0x000fe20008001818 */
[----:B------:R-:W-:Y:S02]  /*44d0*/  UMOV UR7, 0x40000040 ;  /* 0x4000004000077882 */ /* 0x000fe40000000000 */
[----:B------:R-:W-:Y:S02]  /*44e0*/  WARPGROUP.DEPBAR.LE gsb0, 0x0 ;  /* 0x00008000000079c5 */ /* 0x000fe40000010000 */
[----:B------:R-:W-:-:S15]  /*44f0*/  WARPGROUP.ARRIVE ;  /* 0x00000000000079c5 */ /* 0x000fde0000000000 */
[----:B------:R-:W-:Y:S01]  /*4500*/  HGMMA.64x192x16.F32.BF16 R24, R184, gdesc[UR8].tnspB, R24, gsb0 ;  /* 0x42e00008b8187df0 */ /* 0x000fe20008001818 */
[----:B------:R-:W-:Y:S01]  /*4510*/  UIADD3 UR10, UR6, 0x100, URZ ;  /* 0x00000100060a7890 */ /* 0x000fe2000fffe03f */
[----:B------:R-:W-:Y:S01]  /*4520*/  UMOV UR11, 0x40000040 ;  /* 0x40000040000b7882 */ /* 0x000fe20000000000 */
        /* <DEDUP_REMOVED lines=10> */
[----:B------:R-:W-:Y:S01]  /*45d0*/  UIADD3 UR6, UR6, 0x280, URZ ;  /* 0x0000028006067890 */ /* 0x000fe2000fffe03f */
[----:B------:R-:W-:Y:S02]  /*45e0*/  WARPGROUP.DEPBAR.LE gsb0, 0x0 ;  /* 0x00008000000079c5 */ /* 0x000fe40000010000 */
[----:B------:R-:W-:-:S14]  /*45f0*/  WARPGROUP.ARRIVE ;  /* 0x00000000000079c5 */ /* 0x000fdc0000000000 */
[----:B------:R-:W-:Y:S03]  /*4600*/  HGMMA.64x192x16.F32.BF16 R24, R172, gdesc[UR8].tnspB, R24, gsb0 ;  /* 0x42e00008ac187df0 */ /* 0x000fe60008001818 */
[----:B------:R-:W-:Y:S02]  /*4610*/  WARPGROUP.DEPBAR.LE gsb0, 0x0 ;  /* 0x00008000000079c5 */ /* 0x000fe40000010000 */
[----:B------:R-:W-:-:S15]  /*4620*/  WARPGROUP.ARRIVE ;  /* 0x00000000000079c5 */ /* 0x000fde0000000000 */
[----:B------:R-:W-:Y:S03]  /*4630*/  HGMMA.64x192x16.F32.BF16 R24, R168, gdesc[UR4].tnspB, R24, gsb0 ;  /* 0x42e00004a8187df0 */ /* 0x000fe60008001818 */
[----:B------:R-:W-:Y:S02]  /*4640*/  WARPGROUP.DEPBAR.LE gsb0, 0x0 ;  /* 0x00008000000079c5 */ /* 0x000fe40000010000 */
[----:B------:R-:W-:Y:S05]  /*4650*/  @!P0 BRA `(.L_x_3298) ;  /* 0x0000000000048947 */ /* 0x000fea0003800000 */
[----:B------:R-:W-:Y:S01]  /*4660*/  BPT.TRAP 0x1 ;  /* 0x000000040000795c */ /* 0x000fe20000300000 */
.L_x_3298:
[----:B01----:R-:W-:Y:S01]  /*4670*/  FMNMX.FTZ R0, R120, R11, !PT ;  /* 0x0000000b78007209 */ /* 0x003fe20007810000 */
[----:B------:R-:W0:Y:S01]  /*4680*/  S2UR UR5, SR_CgaCtaId ;  /* 0x00000000000579c3 */ /* 0x000e220000008800 */
[----:B------:R-:W-:Y:S01]  /*4690*/  FMNMX.FTZ R2, R122, R13, !PT ;  /* 0x0000000d7a027209 */ /* 0x000fe20007810000 */
[----:B------:R-:W-:Y:S01]  /*46a0*/  UIADD3 UR61, UR61, 0x30840, URZ ;  /* 0x000308403d3d7890 */ /* 0x000fe2000fffe03f */
        /* <DEDUP_REMOVED lines=10> */
[----:B------:R-:W-:Y:S01]  /*4750*/  FMNMX.FTZ R0, R132, R3, !PT ;  /* 0x0000000384007209 */ /* 0x000fe20007810000 */
[----:B0-----:R-:W-:Y:S01]  /*4760*/  UPRMT UR61, UR5, 0x654, UR61 ;  /* 0x00000654053d7896 */ /* 0x001fe2000800003d */
[----:B------:R-:W-:Y:S02]  /*4770*/  FMNMX.FTZ R2, R134, R15, !PT ;  /* 0x0000000f86027209 */ /* 0x000fe40007810000 */
[----:B------:R-:W-:Y:S02]  /*4780*/  FMNMX.FTZ R3, R133, R0, !PT ;  /* 0x0000000085037209 */ /* 0x000fe40007810000 */
[----:B------:R-:W-:Y:S02]  /*4790*/  FMNMX.FTZ R15, R135, R2, !PT ;  /* 0x00000002870f7209 */ /* 0x000fe40007810000 */
[----:B------:R-:W-:Y:S02]  /*47a0*/  FMNMX.FTZ R0, R136, R3, !PT ;  /* 0x0000000388007209 */ /* 0x000fe40007810000 */
[----:B------:R-:W-:Y:S01]  /*47b0*/  FMNMX.FTZ R2, R138, R15, !PT ;  /* 0x0000000f8a027209 */ /* 0x000fe20007810000 */
[----:B------:R-:W-:Y:S01]  /*47c0*/  SYNCS.ARRIVE.TRANS64.RED.A1T0 RZ, [UR61], RZ ;  /* 0x000000ffffff79a7 */ /* 0x000fe2000810043d */
        /* <DEDUP_REMOVED lines=29> */
[----:B------:R-:W-:Y:S01]  /*49a0*/  FMNMX.FTZ R2, R167, R2, !PT ;  /* 0x00000002a7027209 */ /* 0x000fe20007810000 */
[----:B------:R-:W0:Y:S02]  /*49b0*/  LDC R0, c[0x0][0x988] ;  /* 0x00026200ff007b82 */ /* 0x000e240000000800 */
[----:B------:R-:W1:Y:S04]  /*49c0*/  SHFL.BFLY PT, R3, R10, 0x2, 0x1f ;  /* 0x0c401f000a037f89 */ /* 0x000e6800000e0000 */
[----:B------:R-:W2:Y:S01]  /*49d0*/  SHFL.BFLY PT, R15, R2, 0x2, 0x1f ;  /* 0x0c401f00020f7f89 */ /* 0x000ea200000e0000 */
[----:B-1----:R-:W-:-:S02]  /*49e0*/  FMNMX.FTZ R12, R10, R3, !PT ;  /* 0x000000030a0c7209 */ /* 0x002fc40007810000 */
[----:B--2---:R-:W-:-:S03]  /*49f0*/  FMNMX.FTZ R15, R2, R15, !PT ;  /* 0x0000000f020f7209 */ /* 0x004fc60007810000 */
[----:B------:R-:W1:Y:S04]  /*4a00*/  SHFL.BFLY PT, R3, R12, 0x1, 0x1f ;  /* 0x0c201f000c037f89 */ /* 0x000e6800000e0000 */
[----:B------:R-:W2:Y:S01]  /*4a10*/  SHFL.BFLY PT, R4, R15, 0x1, 0x1f ;  /* 0x0c201f000f047f89 */ /* 0x000ea200000e0000 */
[----:B-1----:R-:W-:Y:S02]  /*4a20*/  FMNMX.FTZ R3, R12, R3, !PT ;  /* 0x000000030c037209 */ /* 0x002fe40007810000 */
[----:B--2---:R-:W-:-:S03]  /*4a30*/  FMNMX.FTZ R4, R15, R4, !PT ;  /* 0x000000040f047209 */ /* 0x004fc60007810000 */
[C---:B------:R-:W-:Y:S01]  /*4a40*/  FADD.FTZ R11, -R3.reuse, R11 ;  /* 0x0000000b030b7221 */ /* 0x040fe20000010100 */
[----:B0-----:R-:W-:-:S03]  /*4a50*/  FMUL.FTZ R169, R3, R0 ;  /* 0x0000000003a97220 */ /* 0x001fc60000410000 */
[-C--:B------:R-:W-:Y:S01]  /*4a60*/  FMUL.FTZ R14, R11, R0.reuse ;  /* 0x000000000b0e7220 */ /* 0x080fe20000410000 */
[C---:B------:R-:W-:Y:S01]  /*4a70*/  FADD.FTZ R11, -R4.reuse, R13 ;  /* 0x0000000d040b7221 */ /* 0x040fe20000010100 */
[-CC-:B------:R-:W-:Y:S01]  /*4a80*/  FFMA.FTZ R21, R141, R0.reuse, -R169.reuse ;  /* 0x000000008d157223 */ /* 0x180fe200000108a9 */
[-C--:B------:R-:W-:Y:S01]  /*4a90*/  FMUL.FTZ R141, R4, R0.reuse ;  /* 0x00000000048d7220 */ /* 0x080fe20000410000 */
[-CC-:B------:R-:W-:Y:S01]  /*4aa0*/  FFMA.FTZ R188, R121, R0.reuse, -R169.reuse ;  /* 0x0000000079bc7223 */ /* 0x180fe200000108a9 */
[-C--:B------:R-:W-:Y:S01]  /*4ab0*/  FMUL.FTZ R2, R11, R0.reuse ;  /* 0x000000000b027220 */ /* 0x080fe20000410000 */
[-C--:B------:R-:W-:Y:S01]  /*4ac0*/  FFMA.FTZ R11, R120, R0.reuse, -R169 ;  /* 0x00000000780b7223 */ /* 0x080fe200000108a9 */
[-CC-:B------:R-:W-:Y:S01]  /*4ad0*/  FFMA.FTZ R189, R122, R0.reuse, -R141.reuse ;  /* 0x000000007abd7223 */ /* 0x180fe2000001088d */
[-C--:B------:R-:W-:Y:S01]  /*4ae0*/  FFMA.FTZ R12, R123, R0.reuse, -R141 ;  /* 0x000000007b0c7223 */ /* 0x080fe2000001088d */
[----:B------:R0:W-:Y:S01]  /*4af0*/  MUFU.EX2 R10, R14 ;  /* 0x0000000e000a7308 */ /* 0x0001e20000000800 */
[-C--:B------:R-:W-:Y:S01]  /*4b00*/  FFMA.FTZ R190, R124, R0.reuse, -R169 ;  /* 0x000000007cbe7223 */ /* 0x080fe200000108a9 */
[-C--:B------:R-:W-:Y:S01]  /*4b10*/  FFMA.FTZ R191, R126, R0.reuse, -R141 ;  /* 0x000000007ebf7223 */ /* 0x080fe2000001088d */
[-CC-:B------:R-:W-:Y:S01]  /*4b20*/  FFMA.FTZ R13, R125, R0.reuse, -R169.reuse ;  /* 0x000000007d0d7223 */ /* 0x180fe200000108a9 */
[-C--:B------:R-:W-:Y:S01]  /*4b30*/  FFMA.FTZ R184, R128, R0.reuse, -R169 ;  /* 0x0000000080b87223 */ /* 0x080fe200000108a9 */
[-C--:B------:R-:W-:Y:S01]  /*4b40*/  FFMA.FTZ R185, R130, R0.reuse, -R141 ;  /* 0x0000000082b97223 */ /* 0x080fe2000001088d */
[-C--:B------:R-:W-:Y:S01]  /*4b50*/  FFMA.FTZ R15, R129, R0.reuse, -R169 ;  /* 0x00000000810f7223 */ /* 0x080fe200000108a9 */
[-CC-:B------:R-:W-:Y:S01]  /*4b60*/  FFMA.FTZ R18, R131, R0.reuse, -R141.reuse ;  /* 0x0000000083127223 */ /* 0x180fe2000001088d */
[----:B------:R-:W1:Y:S01]  /*4b70*/  MUFU.EX2 R11, R11 ;  /* 0x0000000b000b7308 */ /* 0x000e620000000800 */
[-C--:B0-----:R-:W-:Y:S01]  /*4b80*/  FFMA.FTZ R14, R127, R0.reuse, -R141 ;  /* 0x000000007f0e7223 */ /* 0x081fe2000001088d */
[-C--:B------:R-:W-:Y:S01]  /*4b90*/  FFMA.FTZ R186, R132, R0.reuse, -R169 ;  /* 0x0000000084ba7223 */ /* 0x080fe200000108a9 */
[-C--:B------:R-:W-:Y:S01]  /*4ba0*/  FFMA.FTZ R187, R134, R0.reuse, -R141 ;  /* 0x0000000086bb7223 */ /* 0x080fe2000001088d */
[-C--:B------:R-:W-:Y:S01]  /*4bb0*/  FFMA.FTZ R17, R133, R0.reuse, -R169 ;  /* 0x0000000085117223 */ /* 0x080fe200000108a9 */
[-C--:B------:R-:W-:Y:S01]  /*4bc0*/  FFMA.FTZ R20, R135, R0.reuse, -R141 ;  /* 0x0000000087147223 */ /* 0x080fe2000001088d */
[-C--:B------:R-:W-:Y:S01]  /*4bd0*/  FFMA.FTZ R180, R136, R0.reuse, -R169 ;  /* 0x0000000088b47223 */ /* 0x080fe200000108a9 */
[-C--:B------:R-:W-:Y:S01]  /*4be0*/  FFMA.FTZ R181, R138, R0.reuse, -R141 ;  /* 0x000000008ab57223 */ /* 0x080fe2000001088d */
[----:B------:R-:W-:Y:S01]  /*4bf0*/  MUFU.EX2 R2, R2 ;  /* 0x0000000200027308 */ /* 0x000fe20000000800 */
[-C--:B------:R-:W-:Y:S01]  /*4c00*/  FFMA.FTZ R19, R137, R0.reuse, -R169 ;  /* 0x0000000089137223 */ /* 0x080fe200000108a9 */
[-C--:B------:R-:W-:Y:S01]  /*4c10*/  FFMA.FTZ R22, R139, R0.reuse, -R141 ;  /* 0x000000008b167223 */ /* 0x080fe2000001088d */
[-C--:B------:R-:W-:Y:S01]  /*4c20*/  FFMA.FTZ R182, R140, R0.reuse, -R169 ;  /* 0x000000008cb67223 */ /* 0x080fe200000108a9 */
[-CC-:B------:R-:W-:Y:S01]  /*4c30*/  FFMA.FTZ R183, R142, R0.reuse, -R141.reuse ;  /* 0x000000008eb77223 */ /* 0x180fe2000001088d */
[-C--:B------:R-:W-:Y:S01]  /*4c40*/  FFMA.FTZ R120, R143, R0.reuse, -R141 ;  /* 0x000000008f787223 */ /* 0x080fe2000001088d */
[-C--:B------:R-:W-:Y:S01]  /*4c50*/  FFMA.FTZ R176, R144, R0.reuse, -R169 ;  /* 0x0000000090b07223 */ /* 0x080fe200000108a9 */
[-C--:B------:R-:W-:Y:S01]  /*4c60*/  FFMA.FTZ R177, R146, R0.reuse, -R141 ;  /* 0x0000000092b17223 */ /* 0x080fe2000001088d */
[----:B------:R-:W0:Y:S01]  /*4c70*/  MUFU.EX2 R189, R189 ;  /* 0x000000bd00bd7308 */ /* 0x000e220000000800 */
[----:B-1----:R-:W-:Y:S01]  /*4c80*/  FFMA.FTZ R9, R10, R9, R11 ;  /* 0x000000090a097223 */ /* 0x002fe2000001000b */
[-C--:B------:R-:W-:Y:S01]  /*4c90*/  FFMA.FTZ R23, R145, R0.reuse, -R169 ;  /* 0x0000000091177223 */ /* 0x080fe200000108a9 */
[-C--:B------:R-:W-:Y:S01]  /*4ca0*/  FFMA.FTZ R122, R147, R0.reuse, -R141 ;  /* 0x00000000937a7223 */ /* 0x080fe2000001088d */
[-C--:B------:R-:W-:Y:S01]  /*4cb0*/  FFMA.FTZ R178, R148, R0.reuse, -R169 ;  /* 0x0000000094b27223 */ /* 0x080fe200000108a9 */
[-C--:B------:R-:W-:Y:S01]  /*4cc0*/  FFMA.FTZ R179, R150, R0.reuse, -R141 ;  /* 0x0000000096b37223 */ /* 0x080fe2000001088d */
[-C--:B------:R-:W-:Y:S01]  /*4cd0*/  FFMA.FTZ R121, R149, R0.reuse, -R169 ;  /* 0x0000000095797223 */ /* 0x080fe200000108a9 */
[-C--:B------:R-:W-:Y:S01]  /*4ce0*/  FFMA.FTZ R124, R151, R0.reuse, -R141 ;  /* 0x00000000977c7223 */ /* 0x080fe2000001088d */
[----:B------:R-:W1:Y:S01]  /*4cf0*/  MUFU.EX2 R188, R188 ;  /* 0x000000bc00bc7308 */ /* 0x000e620000000800 */
[-C--:B------:R-:W-:Y:S01]  /*4d00*/  FFMA.FTZ R172, R152, R0.reuse, -R169 ;  /* 0x0000000098ac7223 */ /* 0x080fe200000108a9 */
[-C--:B------:R-:W-:Y:S01]  /*4d10*/  FFMA.FTZ R154, R154, R0.reuse, -R141 ;  /* 0x000000009a9a7223 */ /* 0x080fe2000001088d */
[-C--:B------:R-:W-:Y:S01]  /*4d20*/  FFMA.FTZ R125, R153, R0.reuse, -R169 ;  /* 0x00000000997d7223 */ /* 0x080fe200000108a9 */
[-C--:B------:R-:W-:Y:S01]  /*4d30*/  FFMA.FTZ R155, R155, R0.reuse, -R141 ;  /* 0x000000009b9b7223 */ /* 0x080fe2000001088d */
[-C--:B------:R-:W-:Y:S01]  /*4d40*/  FFMA.FTZ R174, R156, R0.reuse, -R169 ;  /* 0x000000009cae7223 */ /* 0x080fe200000108a9 */
[-C--:B------:R-:W-:Y:S01]  /*4d50*/  FFMA.FTZ R158, R158, R0.reuse, -R141 ;  /* 0x000000009e9e7223 */ /* 0x080fe2000001088d */
[----:B------:R-:W-:Y:S01]  /*4d60*/  FFMA.FTZ R129, R157, R0, -R169 ;  /* 0x000000009d817223 */ /* 0x000fe200000108a9 */
[----:B------:R-:W2:Y:S01]  /*4d70*/  MUFU.EX2 R12, R12 ;  /* 0x0000000c000c7308 */ /* 0x000ea20000000800 */
[----:B0-----:R-:W-:Y:S01]  /*4d80*/  FFMA.FTZ R123, R2, R8, R189 ;  /* 0x00000008027b7223 */ /* 0x001fe200000100bd */
[-C--:B------:R-:W-:Y:S01]  /*4d90*/  FFMA.FTZ R159, R159, R0.reuse, -R141 ;  /* 0x000000009f9f7223 */ /* 0x080fe2000001088d */
[-C--:B------:R-:W-:Y:S01]  /*4da0*/  FFMA.FTZ R168, R160, R0.reuse, -R169 ;  /* 0x00000000a0a87223 */ /* 0x080fe200000108a9 */
[-C--:B------:R-:W-:Y:S01]  /*4db0*/  FFMA.FTZ R162, R162, R0.reuse, -R141 ;  /* 0x00000000a2a27223 */ /* 0x080fe2000001088d */
[-C--:B------:R-:W-:Y:S01]  /*4dc0*/  FFMA.FTZ R133, R161, R0.reuse, -R169 ;  /* 0x00000000a1857223 */ /* 0x080fe200000108a9 */
[-C--:B------:R-:W-:Y:S01]  /*4dd0*/  FFMA.FTZ R163, R163, R0.reuse, -R141 ;  /* 0x00000000a3a37223 */ /* 0x080fe2000001088d */
[-C--:B------:R-:W-:Y:S01]  /*4de0*/  FFMA.FTZ R170, R164, R0.reuse, -R169 ;  /* 0x00000000a4aa7223 */ /* 0x080fe200000108a9 */
[----:B------:R-:W0:Y:S01]  /*4df0*/  MUFU.EX2 R190, R190 ;  /* 0x000000be00be7308 */ /* 0x000e220000000800 */
[----:B-1----:R-:W-:Y:S01]  /*4e00*/  FADD.FTZ R9, R188, R9 ;  /* 0x00000009bc097221 */ /* 0x002fe20000010000 */
[-C--:B------:R-:W-:Y:S01]  /*4e10*/  FFMA.FTZ R166, R166, R0.reuse, -R141 ;  /* 0x00000000a6a67223 */ /* 0x080fe2000001088d */
[-C--:B------:R-:W-:Y:S01]  /*4e20*/  FFMA.FTZ R137, R165, R0.reuse, -R169 ;  /* 0x00000000a5897223 */ /* 0x080fe200000108a9 */
[----:B------:R-:W-:-:S04]  /*4e30*/  FFMA.FTZ R141, R167, R0, -R141 ;  /* 0x00000000a78d7223 */ /* 0x000fc8000001088d */
        /* <DEDUP_REMOVED lines=90> */
.L_x_3299:
[----:B------:R-:W0:Y:S01]  /*53e0*/  S2UR UR5, SR_CgaCtaId ;  /* 0x00000000000579c3 */ /* 0x000e220000008800 */
[----:B------:R-:W-:Y:S01]  /*53f0*/  UISETP.GT.AND UP0, UPT, UR60, UR39, UPT ;  /* 0x000000273c00728c */ /* 0x000fe2000bf04270 */
[----:B------:R-:W-:Y:S01]  /*5400*/  R2UR UR59, R5 ;  /* 0x00000000053b72ca */ /* 0x000fe200000e0000 */
[----:B------:R-:W-:Y:S01]  /*5410*/  UIADD3 UR4, UR4, 0x30860, URZ ;  /* 0x0003086004047890 */ /* 0x000fe2000fffe03f */
[----:B------:R-:W-:Y:S01]  /*5420*/  F2FP.BF16.F32.PACK_AB R188, R188, R11 ;  /* 0x0000000bbcbc723e */ /* 0x000fe200000010ff */
[----:B------:R-:W-:Y:S01]  /*5430*/  UIADD3 UR60, UR60, -0x1, URZ ;  /* 0xffffffff3c3c7890 */ /* 0x000fe2000fffe03f */
[----:B------:R-:W-:Y:S01]  /*5440*/  F2FP.BF16.F32.PACK_AB R190, R13, R190 ;  /* 0x000000be0dbe723e */ /* 0x000fe200000010ff */
[----:B------:R-:W-:Y:S01]  /*5450*/  UMOV UR58, UR56 ;  /* 0x00000038003a7c82 */ /* 0x000fe20008000000 */
[----:B------:R-:W-:Y:S01]  /*5460*/  PLOP3.LUT P1, PT, PT, PT, UP0, 0x80, 0x0 ;  /* 0x000000000000781c */ /* 0x000fe20003f2f008 */
        /* <DEDUP_REMOVED lines=25> */
[----:B------:R-:W-:Y:S01]  /*5600*/  MOV R13, R4 ;  /* 0x00000004000d7202 */ /* 0x000fe20000000f00 */
[----:B------:R-:W-:Y:S06]  /*5610*/  @P1 BRA `(.L_x_3300) ;  /* 0xffffffe000941947 */ /* 0x000fec000383ffff */
.L_x_3289:
        /* <DEDUP_REMOVED lines=99> */
.L_x_3301:
[----:B------:R-:W-:Y:S01]  /*5c50*/  R2UR UR5, R5 ;  /* 0x00000000050572ca */ /* 0x000fe200000e0000 */
[----:B------:R-:W-:-:S05]  /*5c60*/  IMAD.U32 R2, RZ, RZ, UR56 ;  /* 0x00000038ff027e24 */ /* 0x000fca000f8e00ff */
[----:B------:R-:W-:-:S07]  /*5c70*/  SHF.L.U32 R2, R2, 0x1f, RZ ;  /* 0x0000001f02027819 */ /* 0x000fce00000006ff */
[----:B------:R-:W-:-:S09]  /*5c80*/  ULEA UR5, UR5, UR38, 0x3 ;  /* 0x0000002605057291 */ /* 0x000fd2000f8e183f */
[----:B------:R0:W1:Y:S01]  /*5c90*/  SYNCS.PHASECHK.TRANS64.TRYWAIT P1, [UR5+0x30850], R2 ;  /* 0x03085002ff0075a7 */ /* 0x0000620008020145 */
[----:B------:R-:W-:Y:S05]  /*5ca0*/  @!P0 BRA `(.L_x_3302) ;  /* 0x0000000000048947 */ /* 0x000fea0003800000 */
[----:B------:R-:W-:Y:S01]  /*5cb0*/  BPT.TRAP 0x1 ;  /* 0x000000040000795c */ /* 0x000fe20000300000 */
.L_x_3302:
[----:B-1----:R-:W-:Y:S05]  /*5cc0*/  @P1 BRA `(.L_x_3303) ;  /* 0x0000000000081947 */ /* 0x002fea0003800000 */
[----:B------:R-:W1:Y:S02]  /*5cd0*/  SYNCS.PHASECHK.TRANS64.TRYWAIT P1, [UR5+0x30850], R2 ;  /* 0x03085002ff0075a7 */ /* 0x000e640008020145 */
[----:B-1----:R-:W-:Y:S05]  /*5ce0*/  @!P1 BRA `(.L_x_3304) ;  /* 0x0000006400a09947 */ /* 0x002fea0003800000 */
.L_x_3303:
[----:B------:R-:W-:Y:S01]  /*5cf0*/  UIADD3 UR38, UR38, 0x400, URZ ;  /* 0x0000040026267890 */ /* 0x000fe2000fffe03f */
[----:B------:R-:W-:Y:S01]  /*5d00*/  R2UR UR6, R5 ;  /* 0x00000000050672ca */ /* 0x000fe200000e0000 */
[----:B------:R-:W-:Y:S01]  /*5d10*/  WARPGROUP.ARRIVE ;  /* 0x00000000000079c5 */ /* 0x000fe20000000000 */
[----:B------:R-:W-:Y:S01]  /*5d20*/  UMOV UR7, 0x40000040 ;  /* 0x4000004000077882 */ /* 0x000fe20000000000 */
[----:B------:R-:W-:Y:S01]  /*5d30*/  USHF.R.U32.HI UR38, URZ, 0x4, UR38 ;  /* 0x000000043f267899 */ /* 0x000fe20008011626 */
[----:B01----:R-:W0:Y:S03]  /*5d40*/  SHFL.BFLY PT, R2, R9, 0x2, 0x1f ;  /* 0x0c401f0009027f89 */ /* 0x003e2600000e0000 */
[----:B------:R-:W-:Y:S01]  /*5d50*/  ULOP3.LUT UR38, UR38, 0x3fff, URZ, 0xc0, !UPT ;  /* 0x00003fff26267892 */ /* 0x000fe2000f8ec03f */
[----:B------:R-:W1:Y:S03]  /*5d60*/  SHFL.BFLY PT, R5, R8, 0x2, 0x1f ;  /* 0x0c401f0008057f89 */ /* 0x000e6600000e0000 */
[----:B------:R-:W-:-:S04]  /*5d70*/  ULOP3.LUT UR4, UR38, 0x3000000, URZ, 0xfc, !UPT ;  /* 0x0300000026047892 */ /* 0x000fc8000f8efc3f */
[----:B------:R-:W-:-:S07]  /*5d80*/  UIMAD UR4, UR6, 0x900, UR4 ;  /* 0x00000900060478a4 */ /* 0x000fce000f8e0204 */
[----:B------:R-:W-:Y:S02]  /*5d90*/  UMOV UR6, UR4 ;  /* 0x0000000400067c82 */ /* 0x000fe40008000000 */
[----:B------:R-:W-:Y:S01]  /*5da0*/  HGMMA.64x192x16.F32.BF16 R24, R188, gdesc[UR4].tnspB, R24, gsb0 ;  /* 0x42e00004bc187df0 */ /* 0x000fe20008001818 */
[----:B------:R-:W-:Y:S01]  /*5db0*/  UIADD3 UR6, UR4, 0x80, URZ ;  /* 0x0000008004067890 */ /* 0x000fe2000fffe03f */
[----:B------:R-:W-:Y:S01]  /*5dc0*/  UMOV UR7, 0x40000040 ;  /* 0x4000004000077882 */ /* 0x000fe20000000000 */
[----:B0-----:R-:W-:Y:S01]  /*5dd0*/  FADD.FTZ R2, R2, R9 ;  /* 0x0000000902027221 */ /* 0x001fe20000010000 */
[----:B-1----:R-:W-:Y:S01]  /*5de0*/  FADD.FTZ R6, R5, R8 ;  /* 0x0000000805067221 */ /* 0x002fe20000010000 */
[----:B------:R-:W-:-:S03]  /*5df0*/  IMAD.MOV.U32 R8, RZ, RZ, RZ ;  /* 0x000000ffff087224 */ /* 0x000fc600078e00ff */
[----:B------:R-:W0:Y:S04]  /*5e00*/  SHFL.BFLY PT, R5, R2, 0x1, 0x1f ;  /* 0x0c201f0002057f89 */ /* 0x000e2800000e0000 */
[----:B------:R-:W1:Y:S01]  /*5e10*/  SHFL.BFLY PT, R7, R6, 0x1, 0x1f ;  /* 0x0c201f0006077f89 */ /* 0x000e6200000e0000 */
[----:B0-----:R-:W-:Y:S01]  /*5e20*/  FADD.FTZ R12, R2, R5 ;  /* 0x00000005020c7221 */ /* 0x001fe20000010000 */
[----:B------:R-:W-:Y:S01]  /*5e30*/  IMAD.MOV.U32 R5, RZ, RZ, -0x800000 ;  /* 0xff800000ff057424 */ /* 0x000fe200078e00ff */
[----:B------:R-:W-:Y:S01]  /*5e40*/  MOV R2, 0xff800000 ;  /* 0xff80000000027802 */ /* 0x000fe20000000f00 */
[----:B-1----:R-:W-:Y:S02]  /*5e50*/  FADD.FTZ R13, R6, R7 ;  /* 0x00000007060d7221 */ /* 0x002fe40000010000 */
[----:B------:R-:W-:-:S02]  /*5e60*/  FSETP.NE.FTZ.AND P1, PT, R12, RZ, PT ;  /* 0x000000ff0c00720b */ /* 0x000fc40003f35000 */
[----:B------:R-:W-:Y:S02]  /*5e70*/  MOV R7, RZ ;  /* 0x000000ff00077202 */ /* 0x000fe40000000f00 */
        /* <DEDUP_REMOVED lines=29> */
[----:B------:R-:W-:Y:S01]  /*6050*/  HGMMA.64x192x16.F32.BF16 R24, R172, gdesc[UR4].tnspB, R24, gsb0 ;  /* 0x42e00004ac187df0 */ /* 0x000fe20008001818 */
[----:B------:R-:W-:Y:S01]  /*6060*/  UMOV UR6, UR4 ;  /* 0x0000000400067c82 */ /* 0x000fe20008000000 */
[----:B------:R-:W-:Y:S01]  /*6070*/  UMOV UR7, 0x40000040 ;  /* 0x4000004000077882 */ /* 0x000fe20000000000 */
[----:B------:R-:W-:Y:S02]  /*6080*/  WARPGROUP.DEPBAR.LE gsb0, 0x0 ;  /* 0x00008000000079c5 */ /* 0x000fe40000010000 */
[----:B------:R-:W-:-:S15]  /*6090*/  WARPGROUP.ARRIVE ;  /* 0x00000000000079c5 */ /* 0x000fde0000000000 */
[----:B------:R-:W-:Y:S03]  /*60a0*/  HGMMA.64x192x16.F32.BF16 R24, R168, gdesc[UR4].tnspB, R24, gsb0 ;  /* 0x42e00004a8187df0 */ /* 0x000fe60008001818 */
[----:B------:R-:W-:Y:S02]  /*60b0*/  WARPGROUP.DEPBAR.LE gsb0, 0x0 ;  /* 0x00008000000079c5 */ /* 0x000fe40000010000 */
[----:B0-23--:R-:W-:Y:S05]  /*60c0*/  @!P0 BRA `(.L_x_3305) ;  /* 0x0000000000048947 */ /* 0x00dfea0003800000 */
[----:B------:R-:W-:Y:S01]  /*60d0*/  BPT.TRAP 0x1 ;  /* 0x000000040000795c */ /* 0x000fe20000300000 */
.L_x_3305:
        /* <DEDUP_REMOVED lines=101> */
.L_x_3281:
[----:B------:R-:W-:Y:S05]  /*6730*/  @P0 BRA `(.L_x_3306) ;  /* 0x0000001800d00947 */ /* 0x000fea0003800000 */
[----:B------:R-:W0:Y:S01]  /*6740*/  S2R R0, SR_TID.X ;  /* 0x0000000000007919 */ /* 0x000e220000002100 */
[----:B------:R-:W1:Y:S01]  /*6750*/  LDC R14, c[0x0][0xbe8] ;  /* 0x0002fa00ff0e7b82 */ /* 0x000e620000000800 */
[----:B------:R-:W-:Y:S01]  /*6760*/  R2UR UR13, R16 ;  /* 0x00000000100d72ca */ /* 0x000fe200000e0000 */
[----:B------:R-:W-:Y:S01]  /*6770*/  ULDC.64 UR8, c[0x0][0xbd0] ;  /* 0x0002f40000087ab9 */ /* 0x000fe20000000a00 */
[----:B------:R-:W2:Y:S01]  /*6780*/  S2R R15, SR_CTAID.X ;  /* 0x00000000000f7919 */ /* 0x000ea20000002500 */
[----:B------:R-:W-:Y:S04]  /*6790*/  BSSY B0, `(.L_x_3307) ;  /* 0x000011a000007945 */ /* 0x000fe80003800000 */
[----:B------:R-:W3:Y:S06]  /*67a0*/  S2UR UR12, SR_CTAID.Z ;  /* 0x00000000000c79c3 */ /* 0x000eec0000002700 */
[----:B------:R-:W-:-:S02]  /*67b0*/  USHF.R.S32.HI UR7, URZ, 0x1f, UR13 ;  /* 0x0000001f3f077899 */ /* 0x000fc4000801140d */
[----:B------:R-:W4:Y:S01]  /*67c0*/  LDC.64 R12, c[0x0][0xbd8] ;  /* 0x0002f600ff0c7b82 */ /* 0x000f220000000a00 */
        /* <DEDUP_REMOVED lines=9> */
[----:B---3--:R-:W-:Y:S02]  /*6860*/  USHF.R.S32.HI UR10, URZ, 0x1f, UR12 ;  /* 0x0000001f3f0a7899 */ /* 0x008fe4000801140c */
[----:B------:R-:W1:Y:S02]  /*6870*/  LDC R21, c[0x0][0xc50] ;  /* 0x00031400ff157b82 */ /* 0x000e640000000800 */
[----:B------:R-:W-:-:S04]  /*6880*/  SHF.R.S32.HI R6, RZ, 0x1f, R7 ;  /* 0x0000001fff067819 */ /* 0x000fc80000011407 */
[CC--:B------:R-:W-:Y:S02]  /*6890*/  LEA.HI R0, R6.reuse, R7.reuse, RZ, 0x7 ;  /* 0x0000000706007211 */ /* 0x0c0fe400078f38ff */
[----:B------:R-:W0:Y:S01]  /*68a0*/  @P0 LDC R10, c[0x0][0xbec] ;  /* 0x0002fb00ff0a0b82 */ /* 0x000e220000000800 */
[----:B------:R-:W-:Y:S02]  /*68b0*/  LEA.HI R6, R6, R7, RZ, 0x2 ;  /* 0x0000000706067211 */ /* 0x000fe400078f10ff */
[----:B------:R-:W-:Y:S02]  /*68c0*/  LOP3.LUT R4, R0, 0xffffff80, RZ, 0xc0, !PT ;  /* 0xffffff8000047812 */ /* 0x000fe400078ec0ff */
[----:B------:R-:W-:Y:S02]  /*68d0*/  SHF.R.S32.HI R9, RZ, 0x7, R0 ;  /* 0x00000007ff097819 */ /* 0x000fe40000011400 */
[----:B------:R-:W-:Y:S01]  /*68e0*/  LOP3.LUT R6, R6, 0xfffffffc, RZ, 0xc0, !PT ;  /* 0xfffffffc06067812 */ /* 0x000fe200078ec0ff */
[C---:B------:R-:W-:Y:S01]  /*68f0*/  IMAD.IADD R20, R7.reuse, 0x1, -R4 ;  /* 0x0000000107147824 */ /* 0x040fe200078e0a04 */
[----:B------:R-:W-:Y:S01]  /*6900*/  LEA.HI R0, R0, R9, RZ, 0x1 ;  /* 0x0000000900007211 */ /* 0x000fe200078f08ff */
[----:B------:R-:W3:Y:S01]  /*6910*/  LDC.64 R18, c[0x0][0xb40] ;  /* 0x0002d000ff127b82 */ /* 0x000ee20000000a00 */
[----:B------:R-:W-:-:S02]  /*6920*/  IADD3 R6, R7, -R6, RZ ;  /* 0x8000000607067210 */ /* 0x000fc40007ffe0ff */
[----:B------:R-:W-:Y:S02]  /*6930*/  SHF.R.S32.HI R11, RZ, 0x1f, R20 ;  /* 0x0000001fff0b7819 */ /* 0x000fe40000011414 */
[----:B------:R-:W-:Y:S02]  /*6940*/  LOP3.LUT R0, R0, 0x3fffffe, RZ, 0xc0, !PT ;  /* 0x03fffffe00007812 */ /* 0x000fe400078ec0ff */
[----:B------:R-:W-:Y:S01]  /*6950*/  LEA.HI R22, R11, R20, RZ, 0x2 ;  /* 0x000000140b167211 */ /* 0x000fe200078f10ff */
[----:B------:R-:W5:Y:S01]  /*6960*/  @P0 LDC R120, c[0x0][0xbec] ;  /* 0x0002fb00ff780b82 */ /* 0x000f620000000800 */
[----:B------:R-:W-:Y:S01]  /*6970*/  LEA.HI R7, R6, R6, RZ, 0x1 ;  /* 0x0000000606077211 */ /* 0x000fe200078f08ff */
[----:B------:R-:W-:Y:S01]  /*6980*/  IMAD.IADD R0, R9, 0x1, -R0 ;  /* 0x0000000109007824 */ /* 0x000fe200078e0a00 */
[--C-:B------:R-:W-:Y:S02]  /*6990*/  SHF.R.S32.HI R3, RZ, 0x2, R22.reuse ;  /* 0x00000002ff037819 */ /* 0x100fe40000011416 */
[----:B------:R-:W-:-:S02]  /*69a0*/  SHF.R.S32.HI R4, RZ, 0x1f, R22 ;  /* 0x0000001fff047819 */ /* 0x000fc40000011416 */
[----:B------:R-:W-:Y:S01]  /*69b0*/  LOP3.LUT R7, R7, 0x1ffffffe, RZ, 0xc0, !PT ;  /* 0x1ffffffe07077812 */ /* 0x000fe200078ec0ff */
[----:B------:R-:W5:Y:S01]  /*69c0*/  @P0 LDC R17, c[0x0][0xbf0] ;  /* 0x0002fc00ff110b82 */ /* 0x000f620000000800 */
[----:B------:R-:W-:Y:S02]  /*69d0*/  LEA.HI R4, R4, R3, RZ, 0x3 ;  /* 0x0000000304047211 */ /* 0x000fe400078f18ff */
[----:B------:R-:W-:Y:S01]  /*69e0*/  IADD3 R9, R6, -R7, RZ ;  /* 0x8000000706097210 */ /* 0x000fe20007ffe0ff */
[----:B------:R-:W-:Y:S01]  /*69f0*/  IMAD.U32 R6, RZ, RZ, UR4 ;  /* 0x00000004ff067e24 */ /* 0x000fe2000f8e00ff */
[----:B------:R-:W-:Y:S02]  /*6a00*/  LOP3.LUT R4, R4, 0xfffffff8, RZ, 0xc0, !PT ;  /* 0xfffffff804047812 */ /* 0x000fe400078ec0ff */
[----:B------:R-:W-:Y:S01]  /*6a10*/  MOV R7, UR5 ;  /* 0x0000000500077c02 */ /* 0x000fe20008000f00 */
[----:B------:R-:W5:Y:S01]  /*6a20*/  @P0 LDC R23, c[0x0][0xbf0] ;  /* 0x0002fc00ff170b82 */ /* 0x000f620000000800 */
[----:B------:R-:W-:Y:S01]  /*6a30*/  IMAD.U32 R7, RZ, RZ, UR6 ;  /* 0x00000006ff077e24 */ /* 0x000fe2000f8e00ff */
[----:B------:R-:W-:Y:S01]  /*6a40*/  UIMAD.WIDE.U32 UR4, UR13, UR8, URZ ;  /* 0x000000080d0472a5 */ /* 0x000fe2000f8e003f */
[----:B------:R-:W-:Y:S01]  /*6a50*/  IMAD.IADD R4, R3, 0x1, -R4 ;  /* 0x0000000103047824 */ /* 0x000fe200078e0a04 */
[----:B------:R-:W-:Y:S01]  /*6a60*/  LEA.HI R3, R11, R20, RZ, 0x5 ;  /* 0x000000140b037211 */ /* 0x000fe200078f28ff */
[----:B------:R-:W-:Y:S01]  /*6a70*/  UIMAD UR6, UR13, UR9, UR7 ;  /* 0x000000090d0672a4 */ /* 0x000fe2000f8e0207 */
[----:B----4-:R-:W-:-:S02]  /*6a80*/  IMAD.WIDE.U32 R6, R12, UR12, R6 ;  /* 0x0000000c0c067c25 */ /* 0x010fc4000f8e0006 */
[----:B------:R-:W-:Y:S01]  /*6a90*/  SHF.R.S32.HI R3, RZ, 0x5, R3 ;  /* 0x00000005ff037819 */ /* 0x000fe20000011403 */
[----:B------:R-:W-:Y:S01]  /*6aa0*/  UIADD3 UR6, UR5, UR6, URZ ;  /* 0x0000000605067290 */ /* 0x000fe2000fffe03f */
[----:B------:R-:W-:Y:S01]  /*6ab0*/  IMAD.U32 R8, RZ, RZ, UR4 ;  /* 0x00000004ff087e24 */ /* 0x000fe2000f8e00ff */
[----:B------:R-:W-:Y:S02]  /*6ac0*/  ULDC.64 UR8, c[0x0][0xb28] ;  /* 0x0002ca0000087ab9 */ /* 0x000fe40000000a00 */
[----:B------:R-:W-:Y:S02]  /*6ad0*/  IMAD R3, R3, 0x10, R4 ;  /* 0x0000001003037824 */ /* 0x000fe400078e0204 */
[----:B------:R-:W-:Y:S02]  /*6ae0*/  IMAD R4, R12, UR10, RZ ;  /* 0x0000000a0c047c24 */ /* 0x000fe4000f8e02ff */
[----:B------:R-:W-:Y:S02]  /*6af0*/  IMAD R0, R0, 0x40, R3 ;  /* 0x0000004000007824 */ /* 0x000fe400078e0203 */
[----:B------:R-:W-:-:S02]  /*6b00*/  IMAD R12, RZ, RZ, -UR13 ;  /* 0x8000000dff0c7e24 */ /* 0x000fc4000f8e02ff */
[----:B------:R-:W-:Y:S01]  /*6b10*/  IMAD R13, R13, UR12, R4 ;  /* 0x0000000c0d0d7c24 */ /* 0x000fe2000f8e0204 */
[----:B------:R-:W-:Y:S01]  /*6b20*/  LEA R9, R9, R0, 0x3 ;  /* 0x0000000009097211 */ /* 0x000fe200078e18ff */
[----:B-1----:R-:W-:Y:S02]  /*6b30*/  IMAD R21, R21, R12, UR11 ;  /* 0x0000000b15157e24 */ /* 0x002fe4000f8e020c */
[----:B------:R-:W-:Y:S02]  /*6b40*/  IMAD.IADD R7, R7, 0x1, R13 ;  /* 0x0000000107077824 */ /* 0x000fe400078e020d */
[----:B--2---:R-:W-:Y:S01]  /*6b50*/  IMAD R3, R15, 0x80, R9 ;  /* 0x000000800f037824 */ /* 0x004fe200078e0209 */
[----:B------:R-:W-:Y:S01]  /*6b60*/  MOV R9, UR5 ;  /* 0x0000000500097c02 */ /* 0x000fe20008000f00 */
[----:B------:R-:W-:Y:S01]  /*6b70*/  IMAD.U32 R9, RZ, RZ, UR6 ;  /* 0x00000006ff097e24 */ /* 0x000fe2000f8e00ff */
[----:B------:R-:W-:Y:S01]  /*6b80*/  SHF.R.S32.HI R12, RZ, 0x1f, R21 ;  /* 0x0000001fff0c7819 */ /* 0x000fe20000011415 */
[C---:B0-----:R-:W-:Y:S01]  /*6b90*/  @P0 IMAD.HI.U32 R4, R3.reuse, R10, RZ ;  /* 0x0000000a03040227 */ /* 0x041fe200078e00ff */
[----:B------:R-:W-:Y:S01]  /*6ba0*/  MOV R11, R3 ;  /* 0x00000003000b7202 */ /* 0x000fe20000000f00 */
[----:B------:R-:W-:Y:S01]  /*6bb0*/  ULDC.64 UR4, c[0x0][0xbe0] ;  /* 0x0002f80000047ab9 */ /* 0x000fe20000000a00 */
[----:B------:R-:W-:Y:S01]  /*6bc0*/  ULDC.64 UR6, c[0x0][0xb48] ;  /* 0x0002d20000067ab9 */ /* 0x000fe20000000a00 */
[----:B---3--:R-:W-:Y:S01]  /*6bd0*/  IMAD R10, R18, UR10, RZ ;  /* 0x0000000a120a7c24 */ /* 0x008fe2000f8e02ff */
[----:B-----5:R-:W-:Y:S01]  /*6be0*/  @P0 SHF.R.U32.HI R11, RZ, R17, R4 ;  /* 0x00000011ff0b0219 */ /* 0x020fe20000011604 */
[----:B------:R-:W-:-:S04]  /*6bf0*/  @P0 IMAD.HI.U32 R120, R3, R120, RZ ;  /* 0x0000007803780227 */ /* 0x000fc800078e00ff */
[----:B------:R-:W-:Y:S02]  /*6c00*/  IMAD R17, R19, UR12, R10 ;  /* 0x0000000c13117c24 */ /* 0x000fe4000f8e020a */
[----:B------:R-:W-:-:S04]  /*6c10*/  IMAD.WIDE.U32 R8, R18, UR12, R8 ;  /* 0x0000000c12087c25 */ /* 0x000fc8000f8e0008 */
[----:B------:R-:W-:Y:S01]  /*6c20*/  IMAD.MOV.U32 R13, RZ, RZ, R3 ;  /* 0x000000ffff0d7224 */ /* 0x000fe200078e0003 */
[----:B------:R-:W-:Y:S01]  /*6c30*/  @P0 SHF.R.U32.HI R13, RZ, R23, R120 ;  /* 0x00000017ff0d0219 */ /* 0x000fe20000011678 */
[----:B------:R-:W-:Y:S01]  /*6c40*/  IMAD R4, R12, UR4, RZ ;  /* 0x000000040c047c24 */ /* 0x000fe2000f8e02ff */
[----:B------:R-:W-:Y:S01]  /*6c50*/  IADD3 R9, R9, R17, RZ ;  /* 0x0000001109097210 */ /* 0x000fe20007ffe0ff */
[----:B------:R-:W-:Y:S01]  /*6c60*/  IMAD.WIDE.U32 R6, R21, UR4, R6 ;  /* 0x0000000415067c25 */ /* 0x000fe2000f8e0006 */
[----:B------:R-:W-:-:S03]  /*6c70*/  SHF.R.S32.HI R17, RZ, 0x1f, R11 ;  /* 0x0000001fff117819 */ /* 0x000fc6000001140b */
[----:B------:R-:W-:Y:S01]  /*6c80*/  IMAD R12, R12, UR6, RZ ;  /* 0x000000060c0c7c24 */ /* 0x000fe2000f8e02ff */
[----:B------:R-:W-:Y:S01]  /*6c90*/  BAR.SYNC.DEFER_BLOCKING 0x1, 0x100 ;  /* 0x0044000000007b1d */ /* 0x000fe20000010000 */
[----:B------:R-:W-:Y:S01]  /*6ca0*/  IMAD R10, R21, UR5, R4 ;  /* 0x00000005150a7c24 */ /* 0x000fe2000f8e0204 */
[----:B------:R-:W-:Y:S01]  /*6cb0*/  IADD3 R6, P0, R11, R6, RZ ;  /* 0x000000060b067210 */ /* 0x000fe20007f1e0ff */
[----:B------:R-:W-:Y:S01]  /*6cc0*/  IMAD.MOV R11, RZ, RZ, -R11 ;  /* 0x000000ffff0b7224 */ /* 0x000fe200078e0a0b */
[----:B------:R-:W-:Y:S01]  /*6cd0*/  SHF.R.S32.HI R4, RZ, 0x1f, R13 ;  /* 0x0000001fff047819 */ /* 0x000fe2000001140d */
[C---:B------:R-:W-:Y:S01]  /*6ce0*/  IMAD R19, R21.reuse, UR7, R12 ;  /* 0x0000000715137c24 */ /* 0x040fe2000f8e020c */
[----:B------:R-:W-:Y:S01]  /*6cf0*/  ULDC.64 UR4, c[0x0][0xb30] ;  /* 0x0002cc0000047ab9 */ /* 0x000fe20000000a00 */
[----:B------:R-:W-:Y:S01]  /*6d00*/  IMAD.WIDE.U32 R8, R21, UR6, R8 ;  /* 0x0000000615087c25 */ /* 0x000fe2000f8e0008 */
[----:B------:R-:W-:Y:S01]  /*6d10*/  IADD3.X R7, R17, R7, R10, P0, !PT ;  /* 0x0000000711077210 */ /* 0x000fe200007fe40a */
[----:B------:R-:W-:-:S02]  /*6d20*/  ULDC.64 UR6, c[0x0][0xbc8] ;  /* 0x0002f20000067ab9 */ /* 0x000fc40000000a00 */
[----:B------:R-:W-:Y:S01]  /*6d30*/  IMAD.MOV R12, RZ, RZ, -R13 ;  /* 0x000000ffff0c7224 */ /* 0x000fe200078e0a0d */
[----:B------:R-:W-:Y:S01]  /*6d40*/  IADD3 R9, R9, R19, RZ ;  /* 0x0000001309097210 */ /* 0x000fe20007ffe0ff */
[----:B------:R-:W-:Y:S02]  /*6d50*/  IMAD R4, R4, UR4, RZ ;  /* 0x0000000404047c24 */ /* 0x000fe4000f8e02ff */
        /* <DEDUP_REMOVED lines=20> */
[----:B------:R-:W-:Y:S01]  /*6ea0*/  IADD3 R7, R9, R17, RZ ;  /* 0x0000001109077210 */ /* 0x000fe20007ffe0ff */
[----:B------:R-:W-:Y:S01]  /*6eb0*/  SHFL.IDX PT, R10, R18, RZ, 0x1c1f ;  /* 0x001c1fff120a7589 */ /* 0x000fe200000e0000 */
[----:B------:R-:W-:Y:S01]  /*6ec0*/  IMAD R15, R15, 0x80, R0 ;  /* 0x000000800f0f7824 */ /* 0x000fe200078e0200 */
[----:B------:R-:W-:Y:S01]  /*6ed0*/  LEA R3, P1, R8, UR8, 0x2 ;  /* 0x0000000808037c11 */ /* 0x000fe2000f8210ff */
[----:B0-----:R-:W-:Y:S01]  /*6ee0*/  ULEA UR4, UR5, UR4, 0x18 ;  /* 0x0000000405047291 */ /* 0x001fe2000f8ec03f */
[----:B------:R-:W-:Y:S01]  /*6ef0*/  LEA.HI.X R17, R6, UR7, R11, 0x2, P0 ;  /* 0x0000000706117c11 */ /* 0x000fe200080f140b */
[----:B------:R-:W-:Y:S01]  /*6f00*/  SHFL.IDX PT, R12, R18, 0x1, 0x1c1f ;  /* 0x003c1f00120c7f89 */ /* 0x000fe200000e0000 */
[----:B------:R-:W-:Y:S01]  /*6f10*/  IMAD R4, R14, UR6, RZ ;  /* 0x000000060e047c24 */ /* 0x000fe2000f8e02ff */
[----:B------:R-:W-:Y:S01]  /*6f20*/  LOP3.LUT P0, RZ, R20, 0x3, RZ, 0xc0, !PT ;  /* 0x0000000314ff7812 */ /* 0x000fe2000780c0ff */
[C---:B------:R-:W-:Y:S01]  /*6f30*/  VIADD R9, R15.reuse, 0x8 ;  /* 0x000000080f097836 */ /* 0x040fe20000000000 */
[----:B------:R-:W0:Y:S01]  /*6f40*/  SHFL.IDX PT, R11, R17, RZ, 0x1c1f ;  /* 0x001c1fff110b7589 */ /* 0x000e2200000e0000 */
[----:B------:R-:W-:Y:S01]  /*6f50*/  LEA.HI.X R8, R8, UR9, R7, 0x2, P1 ;  /* 0x0000000908087c11 */ /* 0x000fe200088f1407 */
[----:B------:R-:W-:Y:S01]  /*6f60*/  UIADD3 UR4, UR4, 0x30820, URZ ;  /* 0x0003082004047890 */ /* 0x000fe2000fffe03f */
[-C--:B------:R-:W-:Y:S01]  /*6f70*/  ISETP.GE.OR P1, PT, R15, R4.reuse, P0 ;  /* 0x000000040f00720c */ /* 0x080fe20000726670 */
[----:B------:R1:W2:Y:S01]  /*6f80*/  SHFL.IDX PT, R13, R17, 0x1, 0x1c1f ;  /* 0x003c1f00110d7f89 */ /* 0x0002a200000e0000 */
[-C--:B------:R-:W-:Y:S01]  /*6f90*/  ISETP.GE.OR P0, PT, R9, R4.reuse, P0 ;  /* 0x000000040900720c */ /* 0x080fe20000706670 */
[----:B------:R-:W-:Y:S01]  /*6fa0*/  UPRMT UR4, URZ, 0x654, UR4 ;  /* 0x000006543f047896 */ /* 0x000fe20008000004 */
[----:B------:R-:W-:Y:S01]  /*6fb0*/  ISETP.GE.AND P2, PT, R15, R4, PT ;  /* 0x000000040f00720c */ /* 0x000fe20003f46270 */
[----:B------:R3:W4:Y:S01]  /*6fc0*/  SHFL.IDX PT, R6, R3, RZ, 0x1c1f ;  /* 0x001c1fff03067589 */ /* 0x00072200000e0000 */
[----:B-1----:R-:W-:-:S03]  /*6fd0*/  LOP3.LUT R17, R22, 0x7ffffffc, RZ, 0xc0, !PT ;  /* 0x7ffffffc16117812 */ /* 0x002fc600078ec0ff */
[----:B------:R3:W1:Y:S03]  /*6fe0*/  SHFL.IDX PT, R7, R8, RZ, 0x1c1f ;  /* 0x001c1fff08077589 */ /* 0x00066600000e0000 */
[----:B------:R-:W-:Y:S01]  /*6ff0*/  SYNCS.ARRIVE.TRANS64.RED.A1T0 RZ, [UR4], RZ ;  /* 0x000000ffffff79a7 */ /* 0x000fe20008100404 */
[----:B------:R-:W-:-:S05]  /*7000*/  IADD3 R0, R20, -R17, RZ ;  /* 0x8000001114007210 */ /* 0x000fca0007ffe0ff */
[----:B------:R-:W-:Y:S01]  /*7010*/  IMAD.SHL.U32 R0, R0, 0x2, RZ ;  /* 0x0000000200007824 */ /* 0x000fe200078e00ff */
[----:B0-----:R3:W-:Y:S04]  /*7020*/  @!P1 ST.E desc[UR36][R10.64], R5 ;  /* 0x000000050a009985 */ /* 0x0017e8000c101924 */
[----:B--2---:R3:W-:Y:S01]  /*7030*/  @!P0 ST.E desc[UR36][R12.64], R2 ;  /* 0x000000020c008985 */ /* 0x0047e2000c101924 */
[----:B------:R-:W-:Y:S05]  /*7040*/  @P2 BRA `(.L_x_3308) ;  /* 0x0000000800382947 */ /* 0x000fea0003800000 */
[C---:B---3--:R-:W-:Y:S01]  /*7050*/  VIADD R2, R0.reuse, 0x8 ;  /* 0x0000000800027836 */ /* 0x048fe20000000000 */
[C---:B------:R-:W-:Y:S01]  /*7060*/  IADD3 R5, R0.reuse, 0x10, RZ ;  /* 0x0000001000057810 */ /* 0x040fe20007ffe0ff */
[----:B------:R-:W-:Y:S01]  /*7070*/  ULDC UR4, c[0x0][0xac8] ;  /* 0x0002b20000047ab9 */ /* 0x000fe20000000800 */
[C---:B------:R-:W-:Y:S01]  /*7080*/  VIADD R17, R0.reuse, 0x18 ;  /* 0x0000001800117836 */ /* 0x040fe20000000000 */
[C---:B------:R-:W-:Y:S01]  /*7090*/  ISETP.GE.AND P0, PT, R0.reuse, UR4, PT ;  /* 0x0000000400007c0c */ /* 0x040fe2000bf06270 */
[C---:B------:R-:W-:Y:S01]  /*70a0*/  VIADD R18, R0.reuse, 0x20 ;  /* 0x0000002000127836 */ /* 0x040fe20000000000 */
[----:B------:R-:W-:Y:S01]  /*70b0*/  ISETP.GE.AND P2, PT, R5, UR4, PT ;  /* 0x0000000405007c0c */ /* 0x000fe2000bf46270 */
[----:B------:R-:W-:Y:S01]  /*70c0*/  VIADD R19, R0, 0x38 ;  /* 0x0000003800137836 */ /* 0x000fe20000000000 */
[----:B------:R-:W-:Y:S01]  /*70d0*/  ISETP.GE.AND P1, PT, R2, UR4, PT ;  /* 0x0000000402007c0c */ /* 0x000fe2000bf26270 */
[C---:B------:R-:W-:Y:S01]  /*70e0*/  VIADD R21, R0.reuse, 0x48 ;  /* 0x0000004800157836 */ /* 0x040fe20000000000 */
[----:B------:R-:W-:Y:S01]  /*70f0*/  ISETP.GE.AND P5, PT, R17, UR4, PT ;  /* 0x0000000411007c0c */ /* 0x000fe2000bfa6270 */
[----:B------:R-:W-:Y:S01]  /*7100*/  VIADD R22, R0, 0x50 ;  /* 0x0000005000167836 */ /* 0x000fe20000000000 */
[----:B------:R-:W-:-:S02]  /*7110*/  ISETP.GE.AND P6, PT, R18, UR4, PT ;  /* 0x0000000412007c0c */ /* 0x000fc4000bfc6270 */
[C---:B------:R-:W-:Y:S02]  /*7120*/  IADD3 R20, R0.reuse, 0x40, RZ ;  /* 0x0000004000147810 */ /* 0x040fe40007ffe0ff */
[----:B------:R-:W-:Y:S01]  /*7130*/  ISETP.GE.AND P3, PT, R19, UR4, PT ;  /* 0x0000000413007c0c */ /* 0x000fe2000bf66270 */
[C---:B-1--4-:R-:W-:Y:S01]  /*7140*/  @!P0 IMAD.WIDE R10, R0.reuse, 0x4, R6 ;  /* 0x00000004000a8825 */ /* 0x052fe200078e0206 */
[----:B------:R-:W-:Y:S02]  /*7150*/  IADD3 R23, R0, 0x58, RZ ;  /* 0x0000005800177810 */ /* 0x000fe40007ffe0ff */
[----:B------:R-:W-:Y:S02]  /*7160*/  @!P2 LEA.HI R5, R5, R5, RZ, 0x1 ;  /* 0x000000050505a211 */ /* 0x000fe400078f08ff */
[----:B------:R-:W-:Y:S01]  /*7170*/  @!P1 LEA.HI R2, R2, R2, RZ, 0x1 ;  /* 0x0000000202029211 */ /* 0x000fe200078f08ff */
[----:B------:R0:W-:Y:S01]  /*7180*/  @!P0 ST.E.64 desc[UR36][R10.64], R24 ;  /* 0x000000180a008985 */ /* 0x0001e2000c101b24 */
[----:B------:R-:W-:-:S02]  /*7190*/  @!P2 LOP3.LUT R5, R5, 0xfffffffe, RZ, 0xc0, !PT ;  /* 0xfffffffe0505a812 */ /* 0x000fc400078ec0ff */
[----:B------:R-:W-:Y:S02]  /*71a0*/  @!P1 LOP3.LUT R13, R2, 0xfffffffe, RZ, 0xc0, !PT ;  /* 0xfffffffe020d9812 */ /* 0x000fe400078ec0ff */
[----:B------:R-:W-:Y:S01]  /*71b0*/  IADD3 R2, R0, 0x28, RZ ;  /* 0x0000002800027810 */ /* 0x000fe20007ffe0ff */
[--C-:B------:R-:W-:Y:S01]  /*71c0*/  @!P2 IMAD.WIDE R14, R5, 0x4, R6.reuse ;  /* 0x00000004050ea825 */ /* 0x100fe200078e0206 */
[----:B------:R-:W-:Y:S02]  /*71d0*/  @!P5 LEA.HI R17, R17, R17, RZ, 0x1 ;  /* 0x000000111111d211 */ /* 0x000fe400078f08ff */
[----:B------:R-:W-:Y:S01]  /*71e0*/  ISETP.GE.AND P0, PT, R2, UR4, PT ;  /* 0x0000000402007c0c */ /* 0x000fe2000bf06270 */
[--C-:B------:R-:W-:Y:S01]  /*71f0*/  @!P1 IMAD.WIDE R12, R13, 0x4, R6.reuse ;  /* 0x000000040d0c9825 */ /* 0x100fe200078e0206 */
[----:B------:R-:W-:Y:S02]  /*7200*/  @!P6 LEA.HI R18, R18, R18, RZ, 0x1 ;  /* 0x000000121212e211 */ /* 0x000fe400078f08ff */
[----:B------:R-:W-:Y:S01]  /*7210*/  @!P3 LEA.HI R19, R19, R19, RZ, 0x1 ;  /* 0x000000131313b211 */ /* 0x000fe200078f08ff */
[C---:B------:R-:W-:Y:S01]  /*7220*/  VIADD R5, R0.reuse, 0x30 ;  /* 0x0000003000057836 */ /* 0x040fe20000000000 */
[----:B------:R1:W-:Y:S01]  /*7230*/  @!P1 ST.E.64 desc[UR36][R12.64], R28 ;  /* 0x0000001c0c009985 */ /* 0x0003e2000c101b24 */
[----:B------:R-:W-:Y:S01]  /*7240*/  ISETP.GE.AND P1, PT, R21, UR4, PT ;  /* 0x0000000415007c0c */ /* 0x000fe2000bf26270 */
[C---:B0-----:R-:W-:Y:S01]  /*7250*/  VIADD R24, R0.reuse, 0x78 ;  /* 0x0000007800187836 */ /* 0x041fe20000000000 */
[----:B------:R-:W-:Y:S01]  /*7260*/  @!P5 LOP3.LUT R11, R17, 0xfffffffe, RZ, 0xc0, !PT ;  /* 0xfffffffe110bd812 */ /* 0x000fe200078ec0ff */
[----:B------:R0:W-:Y:S01]  /*7270*/  @!P2 ST.E.64 desc[UR36][R14.64], R32 ;  /* 0x000000200e00a985 */ /* 0x0001e2000c101b24 */
[----:B------:R-:W-:Y:S01]  /*7280*/  ISETP.GE.AND P4, PT, R5, UR4, PT ;  /* 0x0000000405007c0c */ /* 0x000fe2000bf86270 */
[----:B------:R-:W-:Y:S01]  /*7290*/  VIADD R25, R0, 0x80 ;  /* 0x0000008000197836 */ /* 0x000fe20000000000 */
[----:B------:R-:W-:Y:S01]  /*72a0*/  ISETP.GE.AND P2, PT, R20, UR4, PT ;  /* 0x0000000414007c0c */ /* 0x000fe2000bf46270 */
[----:B------:R-:W-:Y:S01]  /*72b0*/  @!P5 IMAD.WIDE R10, R11, 0x4, R6 ;  /* 0x000000040b0ad825 */ /* 0x000fe200078e0206 */
[----:B------:R-:W-:-:S02]  /*72c0*/  @!P0 LEA.HI R2, R2, R2, RZ, 0x1 ;  /* 0x0000000202028211 */ /* 0x000fc400078f08ff */
[----:B------:R-:W-:Y:S02]  /*72d0*/  @!P3 LOP3.LUT R19, R19, 0xfffffffe, RZ, 0xc0, !PT ;  /* 0xfffffffe1313b812 */ /* 0x000fe400078ec0ff */
[----:B------:R2:W-:Y:S01]  /*72e0*/  @!P5 ST.E.64 desc[UR36][R10.64], R36 ;  /* 0x000000240a00d985 */ /* 0x0005e2000c101b24 */
[----:B-1----:R-:W-:Y:S02]  /*72f0*/  @!P6 LOP3.LUT R13, R18, 0xfffffffe, RZ, 0xc0, !PT ;  /* 0xfffffffe120de812 */ /* 0x002fe400078ec0ff */
[----:B------:R-:W-:Y:S02]  /*7300*/  @!P1 LEA.HI R21, R21, R21, RZ, 0x1 ;  /* 0x0000001515159211 */ /* 0x000fe400078f08ff */
[----:B0-----:R-:W-:Y:S01]  /*7310*/  @!P4 LEA.HI R14, R5, R5, RZ, 0x1 ;  /* 0x00000005050ec211 */ /* 0x001fe200078f08ff */
[--C-:B------:R-:W-:Y:S01]  /*7320*/  @!P6 IMAD.WIDE R12, R13, 0x4, R6.reuse ;  /* 0x000000040d0ce825 */ /* 0x100fe200078e0206 */
[----:B------:R-:W-:Y:S02]  /*7330*/  @!P2 LEA.HI R20, R20, R20, RZ, 0x1 ;  /* 0x000000141414a211 */ /* 0x000fe400078f08ff */
[----:B------:R-:W-:Y:S01]  /*7340*/  @!P0 LOP3.LUT R5, R2, 0xfffffffe, RZ, 0xc0, !PT ;  /* 0xfffffffe02058812 */ /* 0x000fe200078ec0ff */
[----:B------:R-:W-:Y:S01]  /*7350*/  VIADD R2, R0, 0x60 ;  /* 0x0000006000027836 */ /* 0x000fe20000000000 */
[----:B------:R-:W-:Y:S01]  /*7360*/  @!P4 LOP3.LUT R15, R14, 0xfffffffe, RZ, 0xc0, !PT ;  /* 0xfffffffe0e0fc812 */ /* 0x000fe200078ec0ff */
[----:B------:R0:W-:Y:S01]  /*7370*/  @!P6 ST.E.64 desc[UR36][R12.64], R40 ;  /* 0x000000280c00e985 */ /* 0x0001e2000c101b24 */
[----:B------:R-:W-:Y:S01]  /*7380*/  @!P2 LOP3.LUT R17, R20, 0xfffffffe, RZ, 0xc0, !PT ;  /* 0xfffffffe1411a812 */ /* 0x000fe200078ec0ff */
[----:B--2---:R-:W-:Y:S01]  /*7390*/  @!P0 IMAD.WIDE R10, R5, 0x4, R6 ;  /* 0x00000004050a8825 */ /* 0x004fe200078e0206 */
[----:B------:R-:W-:-:S02]  /*73a0*/  @!P1 LOP3.LUT R21, R21, 0xfffffffe, RZ, 0xc0, !PT ;  /* 0xfffffffe15159812 */ /* 0x000fc400078ec0ff */
[----:B------:R-:W-:Y:S01]  /*73b0*/  ISETP.GE.AND P5, PT, R22, UR4, PT ;  /* 0x0000000416007c0c */ /* 0x000fe2000bfa6270 */
[----:B------:R-:W-:Y:S01]  /*73c0*/  VIADD R5, R0, 0x68 ;  /* 0x0000006800057836 */ /* 0x000fe20000000000 */
[----:B------:R1:W-:Y:S01]  /*73d0*/  @!P0 ST.E.64 desc[UR36][R10.64], R44 ;  /* 0x0000002c0a008985 */ /* 0x0003e2000c101b24 */
[--C-:B------:R-:W-:Y:S01]  /*73e0*/  @!P1 IMAD.WIDE R20, R21, 0x4, R6.reuse ;  /* 0x0000000415149825 */ /* 0x100fe200078e0206 */
[----:B------:R-:W-:Y:S02]  /*73f0*/  ISETP.GE.AND P6, PT, R23, UR4, PT ;  /* 0x0000000417007c0c */ /* 0x000fe4000bfc6270 */
[----:B------:R-:W-:Y:S01]  /*7400*/  ISETP.GE.AND P0, PT, R2, UR4, PT ;  /* 0x0000000402007c0c */ /* 0x000fe2000bf06270 */
[----:B0-----:R-:W-:-:S04]  /*7410*/  @!P4 IMAD.WIDE R12, R15, 0x4, R6 ;  /* 0x000000040f0cc825 */ /* 0x001fc800078e0206 */
[--C-:B------:R-:W-:Y:S01]  /*7420*/  @!P3 IMAD.WIDE R14, R19, 0x4, R6.reuse ;  /* 0x00000004130eb825 */ /* 0x100fe200078e0206 */
[----:B------:R0:W-:Y:S01]  /*7430*/  @!P4 ST.E.64 desc[UR36][R12.64], R48 ;  /* 0x000000300c00c985 */ /* 0x0001e2000c101b24 */
[----:B------:R-:W-:Y:S02]  /*7440*/  ISETP.GE.AND P4, PT, R25, UR4, PT ;  /* 0x0000000419007c0c */ /* 0x000fe4000bf86270 */
[----:B------:R-:W-:Y:S01]  /*7450*/  @!P2 IMAD.WIDE R18, R17, 0x4, R6 ;  /* 0x000000041112a825 */ /* 0x000fe200078e0206 */
[----:B------:R2:W-:Y:S01]  /*7460*/  @!P3 ST.E.64 desc[UR36][R14.64], R52 ;  /* 0x000000340e00b985 */ /* 0x0005e2000c101b24 */
[----:B------:R-:W-:Y:S02]  /*7470*/  IADD3 R17, R0, 0x70, RZ ;  /* 0x0000007000117810 */ /* 0x000fe40007ffe0ff */
[----:B------:R-:W-:Y:S01]  /*7480*/  ISETP.GE.AND P3, PT, R24, UR4, PT ;  /* 0x0000000418007c0c */ /* 0x000fe2000bf66270 */
[----:B------:R3:W-:Y:S01]  /*7490*/  @!P2 ST.E.64 desc[UR36][R18.64], R56 ;  /* 0x000000381200a985 */ /* 0x0007e2000c101b24 */
[----:B------:R-:W-:-:S02]  /*74a0*/  ISETP.GE.AND P2, PT, R17, UR4, PT ;  /* 0x0000000411007c0c */ /* 0x000fc4000bf46270 */
[----:B------:R-:W-:Y:S01]  /*74b0*/  @!P5 LEA.HI R22, R22, R22, RZ, 0x1 ;  /* 0x000000161616d211 */ /* 0x000fe200078f08ff */
[----:B------:R4:W-:Y:S01]  /*74c0*/  @!P1 ST.E.64 desc[UR36][R20.64], R60 ;  /* 0x0000003c14009985 */ /* 0x0009e2000c101b24 */
[----:B------:R-:W-:Y:S02]  /*74d0*/  ISETP.GE.AND P1, PT, R5, UR4, PT ;  /* 0x0000000405007c0c */ /* 0x000fe4000bf26270 */
[----:B------:R-:W-:Y:S02]  /*74e0*/  @!P6 LEA.HI R23, R23, R23, RZ, 0x1 ;  /* 0x000000171717e211 */ /* 0x000fe400078f08ff */
[----:B-1----:R-:W-:Y:S02]  /*74f0*/  @!P5 LOP3.LUT R11, R22, 0xfffffffe, RZ, 0xc0, !PT ;  /* 0xfffffffe160bd812 */ /* 0x002fe400078ec0ff */
[----:B------:R-:W-:Y:S02]  /*7500*/  @!P0 LEA.HI R2, R2, R2, RZ, 0x1 ;  /* 0x0000000202028211 */ /* 0x000fe400078f08ff */
[----:B0-----:R-:W-:Y:S01]  /*7510*/  @!P6 LOP3.LUT R13, R23, 0xfffffffe, RZ, 0xc0, !PT ;  /* 0xfffffffe170de812 */ /* 0x001fe200078ec0ff */
[----:B------:R-:W-:Y:S01]  /*7520*/  @!P5 IMAD.WIDE R10, R11, 0x4, R6 ;  /* 0x000000040b0ad825 */ /* 0x000fe200078e0206 */
[----:B------:R-:W-:-:S02]  /*7530*/  @!P2 LEA.HI R17, R17, R17, RZ, 0x1 ;  /* 0x000000111111a211 */ /* 0x000fc400078f08ff */
[----:B--2---:R-:W-:Y:S01]  /*7540*/  @!P0 LOP3.LUT R15, R2, 0xfffffffe, RZ, 0xc0, !PT ;  /* 0xfffffffe020f8812 */ /* 0x004fe200078ec0ff */
[--C-:B------:R-:W-:Y:S01]  /*7550*/  @!P6 IMAD.WIDE R12, R13, 0x4, R6.reuse ;  /* 0x000000040d0ce825 */ /* 0x100fe200078e0206 */
[----:B------:R-:W-:Y:S01]  /*7560*/  @!P1 LEA.HI R5, R5, R5, RZ, 0x1 ;  /* 0x0000000505059211 */ /* 0x000fe200078f08ff */
[----:B------:R0:W-:Y:S01]  /*7570*/  @!P5 ST.E.64 desc[UR36][R10.64], R64 ;  /* 0x000000400a00d985 */ /* 0x0001e2000c101b24 */
[----:B------:R-:W-:Y:S01]  /*7580*/  @!P3 LEA.HI R24, R24, R24, RZ, 0x1 ;  /* 0x000000181818b211 */ /* 0x000fe200078f08ff */
[----:B------:R-:W-:Y:S01]  /*7590*/  @!P0 IMAD.WIDE R14, R15, 0x4, R6 ;  /* 0x000000040f0e8825 */ /* 0x000fe200078e0206 */
[----:B------:R-:W-:Y:S01]  /*75a0*/  @!P1 LOP3.LUT R5, R5, 0xfffffffe, RZ, 0xc0, !PT ;  /* 0xfffffffe05059812 */ /* 0x000fe200078ec0ff */
[----:B------:R1:W-:Y:S01]  /*75b0*/  @!P6 ST.E.64 desc[UR36][R12.64], R68 ;  /* 0x000000440c00e985 */ /* 0x0003e2000c101b24 */
[----:B------:R-:W-:Y:S02]  /*75c0*/  @!P4 LEA.HI R25, R25, R25, RZ, 0x1 ;  /* 0x000000191919c211 */ /* 0x000fe400078f08ff */
[----:B------:R-:W-:Y:S01]  /*75d0*/  @!P2 LOP3.LUT R17, R17, 0xfffffffe, RZ, 0xc0, !PT ;  /* 0xfffffffe1111a812 */ /* 0x000fe200078ec0ff */
[----:B------:R-:W-:Y:S01]  /*75e0*/  @!P0 ST.E.64 desc[UR36][R14.64], R72 ;  /* 0x000000480e008985 */ /* 0x000fe2000c101b24 */
[----:B---3--:R-:W-:-:S02]  /*75f0*/  @!P3 LOP3.LUT R19, R24, 0xfffffffe, RZ, 0xc0, !PT ;  /* 0xfffffffe1813b812 */ /* 0x008fc400078ec0ff */
[----:B----4-:R-:W-:Y:S02]  /*7600*/  @!P4 LOP3.LUT R21, R25, 0xfffffffe, RZ, 0xc0, !PT ;  /* 0xfffffffe1915c812 */ /* 0x010fe400078ec0ff */
[C---:B------:R-:W-:Y:S01]  /*7610*/  IADD3 R2, R0.reuse, 0x88, RZ ;  /* 0x0000008800027810 */ /* 0x040fe20007ffe0ff */
[--C-:B0-----:R-:W-:Y:S01]  /*7620*/  @!P1 IMAD.WIDE R10, R5, 0x4, R6.reuse ;  /* 0x00000004050a9825 */ /* 0x101fe200078e0206 */
[----:B------:R-:W-:Y:S02]  /*7630*/  IADD3 R22, R0, 0xa0, RZ ;  /* 0x000000a000167810 */ /* 0x000fe40007ffe0ff */
[----:B------:R-:W-:Y:S01]  /*7640*/  ISETP.GE.AND P0, PT, R2, UR4, PT ;  /* 0x0000000402007c0c */ /* 0x000fe2000bf06270 */
[--C-:B-1----:R-:W-:Y:S01]  /*7650*/  @!P2 IMAD.WIDE R12, R17, 0x4, R6.reuse ;  /* 0x00000004110ca825 */ /* 0x102fe200078e0206 */
[----:B------:R0:W-:Y:S03]  /*7660*/  @!P1 ST.E.64 desc[UR36][R10.64], R76 ;  /* 0x0000004c0a009985 */ /* 0x0001e6000c101b24 */
[----:B------:R-:W-:Y:S01]  /*7670*/  VIADD R5, R0, 0x90 ;  /* 0x0000009000057836 */ /* 0x000fe20000000000 */
[----:B------:R1:W-:Y:S01]  /*7680*/  @!P2 ST.E.64 desc[UR36][R12.64], R80 ;  /* 0x000000500c00a985 */ /* 0x0003e2000c101b24 */
[----:B------:R-:W-:-:S03]  /*7690*/  @!P3 IMAD.WIDE R18, R19, 0x4, R6 ;  /* 0x000000041312b825 */ /* 0x000fc600078e0206 */
[----:B------:R-:W-:Y:S01]  /*76a0*/  ISETP.GE.AND P1, PT, R5, UR4, PT ;  /* 0x0000000405007c0c */ /* 0x000fe2000bf26270 */
[----:B------:R-:W-:Y:S01]  /*76b0*/  VIADD R17, R0, 0x98 ;  /* 0x0000009800117836 */ /* 0x000fe20000000000 */
[----:B------:R2:W-:Y:S01]  /*76c0*/  @!P3 ST.E.64 desc[UR36][R18.64], R84 ;  /* 0x000000541200b985 */ /* 0x0005e2000c101b24 */
[----:B------:R-:W-:Y:S01]  /*76d0*/  @!P4 IMAD.WIDE R20, R21, 0x4, R6 ;  /* 0x000000041514c825 */ /* 0x000fe200078e0206 */
[----:B------:R-:W-:Y:S02]  /*76e0*/  ISETP.GE.AND P3, PT, R22, UR4, PT ;  /* 0x0000000416007c0c */ /* 0x000fe4000bf66270 */
[C---:B0-----:R-:W-:Y:S01]  /*76f0*/  IADD3 R11, R0.reuse, 0xb8, RZ ;  /* 0x000000b8000b7810 */ /* 0x041fe20007ffe0ff */
[C---:B------:R-:W-:Y:S01]  /*7700*/  VIADD R14, R0.reuse, 0xa8 ;  /* 0x000000a8000e7836 */ /* 0x040fe20000000000 */
[----:B------:R-:W-:Y:S01]  /*7710*/  ISETP.GE.AND P2, PT, R17, UR4, PT ;  /* 0x0000000411007c0c */ /* 0x000fe2000bf46270 */
[----:B------:R-:W-:Y:S01]  /*7720*/  VIADD R15, R0, 0xb0 ;  /* 0x000000b0000f7836 */ /* 0x000fe20000000000 */
[----:B------:R0:W-:Y:S01]  /*7730*/  @!P4 ST.E.64 desc[UR36][R20.64], R88 ;  /* 0x000000581400c985 */ /* 0x0001e2000c101b24 */
[----:B------:R-:W-:-:S02]  /*7740*/  ISETP.GE.AND P6, PT, R11, UR4, PT ;  /* 0x000000040b007c0c */ /* 0x000fc4000bfc6270 */
[----:B------:R-:W-:Y:S02]  /*7750*/  ISETP.GE.AND P4, PT, R14, UR4, PT ;  /* 0x000000040e007c0c */ /* 0x000fe4000bf86270 */
[----:B------:R-:W-:Y:S02]  /*7760*/  ISETP.GE.AND P5, PT, R15, UR4, PT ;  /* 0x000000040f007c0c */ /* 0x000fe4000bfa6270 */
[----:B------:R-:W-:Y:S02]  /*7770*/  @!P0 LEA.HI R2, R2, R2, RZ, 0x1 ;  /* 0x0000000202028211 */ /* 0x000fe400078f08ff */
[----:B------:R-:W-:Y:S02]  /*7780*/  @!P1 LEA.HI R5, R5, R5, RZ, 0x1 ;  /* 0x0000000505059211 */ /* 0x000fe400078f08ff */
[----:B------:R-:W-:Y:S02]  /*7790*/  @!P2 LEA.HI R17, R17, R17, RZ, 0x1 ;  /* 0x000000111111a211 */ /* 0x000fe400078f08ff */
[----:B------:R-:W-:-:S02]  /*77a0*/  @!P3 LEA.HI R22, R22, R22, RZ, 0x1 ;  /* 0x000000161616b211 */ /* 0x000fc400078f08ff */
[----:B-1----:R-:W-:Y:S02]  /*77b0*/  @!P6 LEA.HI R12, R11, R11, RZ, 0x1 ;  /* 0x0000000b0b0ce211 */ /* 0x002fe400078f08ff */
[----:B------:R-:W-:Y:S02]  /*77c0*/  @!P4 LEA.HI R14, R14, R14, RZ, 0x1 ;  /* 0x0000000e0e0ec211 */ /* 0x000fe400078f08ff */
[----:B------:R-:W-:Y:S02]  /*77d0*/  @!P5 LEA.HI R10, R15, R15, RZ, 0x1 ;  /* 0x0000000f0f0ad211 */ /* 0x000fe400078f08ff */
[----:B------:R-:W-:Y:S02]  /*77e0*/  @!P0 LOP3.LUT R11, R2, 0xfffffffe, RZ, 0xc0, !PT ;  /* 0xfffffffe020b8812 */ /* 0x000fe400078ec0ff */
[----:B------:R-:W-:Y:S02]  /*77f0*/  @!P1 LOP3.LUT R5, R5, 0xfffffffe, RZ, 0xc0, !PT ;  /* 0xfffffffe05059812 */ /* 0x000fe400078ec0ff */
[----:B------:R-:W-:-:S02]  /*7800*/  @!P2 LOP3.LUT R15, R17, 0xfffffffe, RZ, 0xc0, !PT ;  /* 0xfffffffe110fa812 */ /* 0x000fc400078ec0ff */
[----:B--2---:R-:W-:Y:S02]  /*7810*/  @!P3 LOP3.LUT R19, R22, 0xfffffffe, RZ, 0xc0, !PT ;  /* 0xfffffffe1613b812 */ /* 0x004fe400078ec0ff */
        /* <DEDUP_REMOVED lines=17> */
.L_x_3308:
[----:B------:R-:W-:Y:S05]  /*7930*/  BSYNC B0 ;  /* 0x0000000000007941 */ /* 0x000fea0003800000 */
.L_x_3307:
[----:B------:R-:W-:Y:S01]  /*7940*/  ISETP.GE.AND P0, PT, R9, R4, PT ;  /* 0x000000040900720c */ /* 0x000fe20003f06270 */
[----:B01----:R0:W1:Y:S04]  /*7950*/  SHFL.IDX PT, R7, R8, 0x1, 0x1c1f ;  /* 0x003c1f0008077f89 */ /* 0x00306800000e0000 */
[----:B----4-:R0:W4:Y:S08]  /*7960*/  SHFL.IDX PT, R6, R3, 0x1, 0x1c1f ;  /* 0x003c1f0003067f89 */ /* 0x01013000000e0000 */
[----:B0-----:R-:W-:Y:S05]  /*7970*/  @P0 BRA `(.L_x_3279) ;  /* 0x0000004800140947 */ /* 0x001fea0003800000 */
[C---:B---3--:R-:W-:Y:S01]  /*7980*/  VIADD R2, R0.reuse, 0x8 ;  /* 0x0000000800027836 */ /* 0x048fe20000000000 */
[----:B------:R-:W-:Y:S01]  /*7990*/  ULDC UR4, c[0x0][0xac8] ;  /* 0x0002b20000047ab9 */ /* 0x000fe20000000800 */
[C---:B------:R-:W-:Y:S01]  /*79a0*/  VIADD R8, R0.reuse, 0x10 ;  /* 0x0000001000087836 */ /* 0x040fe20000000000 */
[C---:B------:R-:W-:Y:S01]  /*79b0*/  ISETP.GE.AND P2, PT, R0.reuse, UR4, PT ;  /* 0x0000000400007c0c */ /* 0x040fe2000bf46270 */
[----:B------:R-:W-:Y:S01]  /*79c0*/  VIADD R10, R0, 0x20 ;  /* 0x00000020000a7836 */ /* 0x000fe20000000000 */
[----:B------:R-:W-:Y:S01]  /*79d0*/  ISETP.GE.AND P3, PT, R2, UR4, PT ;  /* 0x0000000402007c0c */ /* 0x000fe2000bf66270 */
[C---:B------:R-:W-:Y:S01]  /*79e0*/  VIADD R11, R0.reuse, 0x28 ;  /* 0x00000028000b7836 */ /* 0x040fe20000000000 */
[C---:B------:R-:W-:Y:S01]  /*79f0*/  IADD3 R9, R0.reuse, 0x18, RZ ;  /* 0x0000001800097810 */ /* 0x040fe20007ffe0ff */
[----:B------:R-:W-:Y:S01]  /*7a00*/  VIADD R13, R0, 0x38 ;  /* 0x00000038000d7836 */ /* 0x000fe20000000000 */
[----:B------:R-:W-:Y:S01]  /*7a10*/  ISETP.GE.AND P0, PT, R8, UR4, PT ;  /* 0x0000000408007c0c */ /* 0x000fe2000bf06270 */
[C---:B------:R-:W-:Y:S01]  /*7a20*/  VIADD R14, R0.reuse, 0x40 ;  /* 0x00000040000e7836 */ /* 0x040fe20000000000 */
[----:B------:R-:W-:Y:S01]  /*7a30*/  ISETP.GE.AND P1, PT, R9, UR4, PT ;  /* 0x0000000409007c0c */ /* 0x000fe2000bf26270 */
[C---:B------:R-:W-:Y:S01]  /*7a40*/  VIADD R19, R0.reuse, 0x50 ;  /* 0x0000005000137836 */ /* 0x040fe20000000000 */
[C---:B------:R-:W-:Y:S01]  /*7a50*/  IADD3 R12, R0.reuse, 0x30, RZ ;  /* 0x00000030000c7810 */ /* 0x040fe20007ffe0ff */
[----:B------:R-:W-:Y:S01]  /*7a60*/  VIADD R20, R0, 0x70 ;  /* 0x0000007000147836 */ /* 0x000fe20000000000 */
[----:B------:R-:W-:-:S02]  /*7a70*/  ISETP.GE.AND P5, PT, R13, UR4, PT ;  /* 0x000000040d007c0c */ /* 0x000fc4000bfa6270 */
[----:B------:R-:W-:Y:S02]  /*7a80*/  ISETP.GE.AND P4, PT, R12, UR4, PT ;  /* 0x000000040c007c0c */ /* 0x000fe4000bf86270 */
[----:B------:R-:W-:Y:S02]  /*7a90*/  @!P3 LEA.HI R2, R2, R2, RZ, 0x1 ;  /* 0x000000020202b211 */ /* 0x000fe400078f08ff */
[----:B------:R-:W-:Y:S02]  /*7aa0*/  ISETP.GE.AND P6, PT, R14, UR4, PT ;  /* 0x000000040e007c0c */ /* 0x000fe4000bfc6270 */
[----:B------:R-:W-:Y:S01]  /*7ab0*/  @!P3 LOP3.LUT R5, R2, 0xfffffffe, RZ, 0xc0, !PT ;  /* 0xfffffffe0205b812 */ /* 0x000fe200078ec0ff */
[--C-:B-1--4-:R-:W-:Y:S01]  /*7ac0*/  @!P2 IMAD.WIDE R2, R0, 0x4, R6.reuse ;  /* 0x000000040002a825 */ /* 0x112fe200078e0206 */
[----:B------:R-:W-:Y:S02]  /*7ad0*/  @!P0 LEA.HI R8, R8, R8, RZ, 0x1 ;  /* 0x0000000808088211 */ /* 0x000fe400078f08ff */
[----:B------:R-:W-:Y:S01]  /*7ae0*/  @!P1 LEA.HI R9, R9, R9, RZ, 0x1 ;  /* 0x0000000909099211 */ /* 0x000fe200078f08ff */
[----:B------:R-:W-:Y:S01]  /*7af0*/  @!P3 IMAD.WIDE R4, R5, 0x4, R6 ;  /* 0x000000040504b825 */ /* 0x000fe200078e0206 */
[----:B------:R0:W-:Y:S01]  /*7b00*/  @!P2 ST.E.64 desc[UR36][R2.64], R26 ;  /* 0x0000001a0200a985 */ /* 0x0001e2000c101b24 */
[----:B------:R-:W-:-:S02]  /*7b10*/  ISETP.GE.AND P2, PT, R10, UR4, PT ;  /* 0x000000040a007c0c */ /* 0x000fc4000bf46270 */
[----:B------:R-:W-:Y:S01]  /*7b20*/  @!P4 LEA.HI R12, R12, R12, RZ, 0x1 ;  /* 0x0000000c0c0cc211 */ /* 0x000fe200078f08ff */
[----:B------:R1:W-:Y:S01]  /*7b30*/  @!P3 ST.E.64 desc[UR36][R4.64], R30 ;  /* 0x0000001e0400b985 */ /* 0x0003e2000c101b24 */
[----:B------:R-:W-:Y:S02]  /*7b40*/  ISETP.GE.AND P3, PT, R11, UR4, PT ;  /* 0x000000040b007c0c */ /* 0x000fe4000bf66270 */
[----:B------:R-:W-:Y:S02]  /*7b50*/  @!P6 LEA.HI R14, R14, R14, RZ, 0x1 ;  /* 0x0000000e0e0ee211 */ /* 0x000fe400078f08ff */
[----:B------:R-:W-:Y:S02]  /*7b60*/  IADD3 R18, R0, 0x48, RZ ;  /* 0x0000004800127810 */ /* 0x000fe40007ffe0ff */
[----:B------:R-:W-:Y:S01]  /*7b70*/  @!P6 LOP3.LUT R17, R14, 0xfffffffe, RZ, 0xc0, !PT ;  /* 0xfffffffe0e11e812 */ /* 0x000fe200078ec0ff */
[C---:B------:R-:W-:Y:S01]  /*7b80*/  VIADD R14, R0.reuse, 0x58 ;  /* 0x00000058000e7836 */ /* 0x040fe20000000000 */
[----:B------:R-:W-:-:S02]  /*7b90*/  IADD3 R21, R0, 0x78, RZ ;  /* 0x0000007800157810 */ /* 0x000fc40007ffe0ff */
[----:B0-----:R-:W-:Y:S02]  /*7ba0*/  @!P0 LOP3.LUT R3, R8, 0xfffffffe, RZ, 0xc0, !PT ;  /* 0xfffffffe08038812 */ /* 0x001fe400078ec0ff */
[----:B------:R-:W-:Y:S02]  /*7bb0*/  @!P2 LEA.HI R10, R10, R10, RZ, 0x1 ;  /* 0x0000000a0a0aa211 */ /* 0x000fe400078f08ff */
[----:B-1----:R-:W-:Y:S01]  /*7bc0*/  @!P1 LOP3.LUT R5, R9, 0xfffffffe, RZ, 0xc0, !PT ;  /* 0xfffffffe09059812 */ /* 0x002fe200078ec0ff */
[--C-:B------:R-:W-:Y:S01]  /*7bd0*/  @!P0 IMAD.WIDE R2, R3, 0x4, R6.reuse ;  /* 0x0000000403028825 */ /* 0x100fe200078e0206 */
[----:B------:R-:W-:Y:S02]  /*7be0*/  @!P3 LEA.HI R11, R11, R11, RZ, 0x1 ;  /* 0x0000000b0b0bb211 */ /* 0x000fe400078f08ff */
[----:B------:R-:W-:Y:S01]  /*7bf0*/  @!P5 LEA.HI R8, R13, R13, RZ, 0x1 ;  /* 0x0000000d0d08d211 */ /* 0x000fe200078f08ff */
[----:B------:R-:W-:Y:S01]  /*7c00*/  @!P1 IMAD.WIDE R4, R5, 0x4, R6 ;  /* 0x0000000405049825 */ /* 0x000fe200078e0206 */
[----:B------:R-:W-:Y:S01]  /*7c10*/  @!P2 LOP3.LUT R9, R10, 0xfffffffe, RZ, 0xc0, !PT ;  /* 0xfffffffe0a09a812 */ /* 0x000fe200078ec0ff */
[----:B------:R0:W-:Y:S01]  /*7c20*/  @!P0 ST.E.64 desc[UR36][R2.64], R34 ;  /* 0x0000002202008985 */ /* 0x0001e2000c101b24 */
[----:B------:R-:W-:-:S02]  /*7c30*/  @!P3 LOP3.LUT R11, R11, 0xfffffffe, RZ, 0xc0, !PT ;  /* 0xfffffffe0b0bb812 */ /* 0x000fc400078ec0ff */
[----:B------:R-:W-:Y:S01]  /*7c40*/  @!P4 LOP3.LUT R13, R12, 0xfffffffe, RZ, 0xc0, !PT ;  /* 0xfffffffe0c0dc812 */ /* 0x000fe200078ec0ff */
[----:B------:R1:W-:Y:S01]  /*7c50*/  @!P1 ST.E.64 desc[UR36][R4.64], R38 ;  /* 0x0000002604009985 */ /* 0x0003e2000c101b24 */
[----:B------:R-:W-:Y:S02]  /*7c60*/  @!P5 LOP3.LUT R15, R8, 0xfffffffe, RZ, 0xc0, !PT ;  /* 0xfffffffe080fd812 */ /* 0x000fe400078ec0ff */
[----:B------:R-:W-:Y:S02]  /*7c70*/  ISETP.GE.AND P1, PT, R18, UR4, PT ;  /* 0x0000000412007c0c */ /* 0x000fe4000bf26270 */
[----:B------:R-:W-:Y:S01]  /*7c80*/  ISETP.GE.AND P0, PT, R19, UR4, PT ;  /* 0x0000000413007c0c */ /* 0x000fe2000bf06270 */
[----:B0-----:R-:W-:-:S04]  /*7c90*/  @!P2 IMAD.WIDE R2, R9, 0x4, R6 ;  /* 0x000000040902a825 */ /* 0x001fc800078e0206 */
[--C-:B-1----:R-:W-:Y:S01]  /*7ca0*/  @!P3 IMAD.WIDE R4, R11, 0x4, R6.reuse ;  /* 0x000000040b04b825 */ /* 0x102fe200078e0206 */
[----:B------:R0:W-:Y:S01]  /*7cb0*/  @!P2 ST.E.64 desc[UR36][R2.64], R42 ;  /* 0x0000002a0200a985 */ /* 0x0001e2000c101b24 */
[----:B------:R-:W-:Y:S02]  /*7cc0*/  ISETP.GE.AND P2, PT, R14, UR4, PT ;  /* 0x000000040e007c0c */ /* 0x000fe4000bf46270 */
[--C-:B------:R-:W-:Y:S01]  /*7cd0*/  @!P4 IMAD.WIDE R8, R13, 0x4, R6.reuse ;  /* 0x000000040d08c825 */ /* 0x100fe200078e0206 */
[----:B------:R1:W-:Y:S01]  /*7ce0*/  @!P3 ST.E.64 desc[UR36][R4.64], R46 ;  /* 0x0000002e0400b985 */ /* 0x0003e2000c101b24 */
[----:B------:R-:W-:Y:S02]  /*7cf0*/  ISETP.GE.AND P3, PT, R21, UR4, PT ;  /* 0x0000000415007c0c */ /* 0x000fe4000bf66270 */
[--C-:B------:R-:W-:Y:S01]  /*7d00*/  @!P5 IMAD.WIDE R10, R15, 0x4, R6.reuse ;  /* 0x000000040f0ad825 */ /* 0x100fe200078e0206 */
[----:B------:R-:W-:Y:S01]  /*7d10*/  IADD3 R15, R0, 0x60, RZ ;  /* 0x00000060000f7810 */ /* 0x000fe20007ffe0ff */
[----:B------:R2:W-:Y:S01]  /*7d20*/  @!P4 ST.E.64 desc[UR36][R8.64], R50 ;  /* 0x000000320800c985 */ /* 0x0005e2000c101b24 */
[----:B------:R-:W-:Y:S01]  /*7d30*/  ISETP.GE.AND P4, PT, R20, UR4, PT ;  /* 0x0000000414007c0c */ /* 0x000fe2000bf86270 */
[--C-:B------:R-:W-:Y:S01]  /*7d40*/  @!P6 IMAD.WIDE R12, R17, 0x4, R6.reuse ;  /* 0x00000004110ce825 */ /* 0x100fe200078e0206 */
[----:B------:R-:W-:Y:S01]  /*7d50*/  @!P1 LEA.HI R18, R18, R18, RZ, 0x1 ;  /* 0x0000001212129211 */ /* 0x000fe200078f08ff */
[----:B------:R3:W-:Y:S01]  /*7d60*/  @!P5 ST.E.64 desc[UR36][R10.64], R54 ;  /* 0x000000360a00d985 */ /* 0x0007e2000c101b24 */
[----:B------:R-:W-:Y:S01]  /*7d70*/  @!P0 LEA.HI R19, R19, R19, RZ, 0x1 ;  /* 0x0000001313138211 */ /* 0x000fe200078f08ff */
[----:B------:R-:W-:Y:S01]  /*7d80*/  VIADD R17, R0, 0x68 ;  /* 0x0000006800117836 */ /* 0x000fe20000000000 */
[----:B0-----:R-:W-:Y:S01]  /*7d90*/  @!P1 LOP3.LUT R3, R18, 0xfffffffe, RZ, 0xc0, !PT ;  /* 0xfffffffe12039812 */ /* 0x001fe200078ec0ff */
[----:B------:R0:W-:Y:S01]  /*7da0*/  @!P6 ST.E.64 desc[UR36][R12.64], R58 ;  /* 0x0000003a0c00e985 */ /* 0x0001e2000c101b24 */
[----:B------:R-:W-:Y:S01]  /*7db0*/  ISETP.GE.AND P6, PT, R15, UR4, PT ;  /* 0x000000040f007c0c */ /* 0x000fe2000bfc6270 */
[----:B------:R-:W-:Y:S01]  /*7dc0*/  VIADD R18, R0, 0x80 ;  /* 0x0000008000127836 */ /* 0x000fe20000000000 */
[----:B------:R-:W-:Y:S01]  /*7dd0*/  ISETP.GE.AND P5, PT, R17, UR4, PT ;  /* 0x0000000411007c0c */ /* 0x000fe2000bfa6270 */
[----:B------:R-:W-:Y:S01]  /*7de0*/  @!P1 IMAD.WIDE R2, R3, 0x4, R6 ;  /* 0x0000000403029825 */ /* 0x000fe200078e0206 */
[----:B-1----:R-:W-:-:S02]  /*7df0*/  @!P0 LOP3.LUT R5, R19, 0xfffffffe, RZ, 0xc0, !PT ;  /* 0xfffffffe13058812 */ /* 0x002fc400078ec0ff */
[----:B------:R-:W-:Y:S01]  /*7e00*/  @!P2 LEA.HI R14, R14, R14, RZ, 0x1 ;  /* 0x0000000e0e0ea211 */ /* 0x000fe200078f08ff */
[----:B------:R-:W-:Y:S01]  /*7e10*/  VIADD R19, R0, 0x88 ;  /* 0x0000008800137836 */ /* 0x000fe20000000000 */
[----:B------:R-:W-:Y:S01]  /*7e20*/  @!P4 LEA.HI R20, R20, R20, RZ, 0x1 ;  /* 0x000000141414c211 */ /* 0x000fe200078f08ff */
[----:B------:R-:W-:Y:S01]  /*7e30*/  @!P0 IMAD.WIDE R4, R5, 0x4, R6 ;  /* 0x0000000405048825 */ /* 0x000fe200078e0206 */
[----:B------:R-:W-:Y:S01]  /*7e40*/  @!P3 LEA.HI R21, R21, R21, RZ, 0x1 ;  /* 0x000000151515b211 */ /* 0x000fe200078f08ff */
[----:B------:R1:W-:Y:S01]  /*7e50*/  @!P1 ST.E.64 desc[UR36][R2.64], R62 ;  /* 0x0000003e02009985 */ /* 0x0003e2000c101b24 */
[----:B--2---:R-:W-:Y:S02]  /*7e60*/  @!P2 LOP3.LUT R9, R14, 0xfffffffe, RZ, 0xc0, !PT ;  /* 0xfffffffe0e09a812 */ /* 0x004fe400078ec0ff */
[----:B------:R-:W-:Y:S01]  /*7e70*/  @!P6 LEA.HI R15, R15, R15, RZ, 0x1 ;  /* 0x0000000f0f0fe211 */ /* 0x000fe200078f08ff */
[----:B------:R2:W-:Y:S01]  /*7e80*/  @!P0 ST.E.64 desc[UR36][R4.64], R66 ;  /* 0x0000004204008985 */ /* 0x0005e2000c101b24 */
[----:B------:R-:W-:-:S02]  /*7e90*/  @!P5 LEA.HI R17, R17, R17, RZ, 0x1 ;  /* 0x000000111111d211 */ /* 0x000fc400078f08ff */
[----:B------:R-:W-:Y:S02]  /*7ea0*/  @!P6 LOP3.LUT R15, R15, 0xfffffffe, RZ, 0xc0, !PT ;  /* 0xfffffffe0f0fe812 */ /* 0x000fe400078ec0ff */
[----:B------:R-:W-:Y:S02]  /*7eb0*/  @!P5 LOP3.LUT R17, R17, 0xfffffffe, RZ, 0xc0, !PT ;  /* 0xfffffffe1111d812 */ /* 0x000fe400078ec0ff */
[----:B---3--:R-:W-:Y:S02]  /*7ec0*/  @!P4 LOP3.LUT R11, R20, 0xfffffffe, RZ, 0xc0, !PT ;  /* 0xfffffffe140bc812 */ /* 0x008fe400078ec0ff */
[----:B0-----:R-:W-:Y:S01]  /*7ed0*/  @!P3 LOP3.LUT R13, R21, 0xfffffffe, RZ, 0xc0, !PT ;  /* 0xfffffffe150db812 */ /* 0x001fe200078ec0ff */
[--C-:B-1----:R-:W-:Y:S01]  /*7ee0*/  @!P2 IMAD.WIDE R2, R9, 0x4, R6.reuse ;  /* 0x000000040902a825 */ /* 0x102fe200078e0206 */
[----:B------:R-:W-:Y:S02]  /*7ef0*/  ISETP.GE.AND P0, PT, R18, UR4, PT ;  /* 0x0000000412007c0c */ /* 0x000fe4000bf06270 */
[----:B------:R-:W-:Y:S01]  /*7f00*/  ISETP.GE.AND P1, PT, R19, UR4, PT ;  /* 0x0000000413007c0c */ /* 0x000fe2000bf26270 */
[----:B--2---:R-:W-:Y:S01]  /*7f10*/  @!P6 IMAD.WIDE R4, R15, 0x4, R6 ;  /* 0x000000040f04e825 */ /* 0x004fe200078e0206 */
[----:B------:R0:W-:Y:S01]  /*7f20*/  @!P2 ST.E.64 desc[UR36][R2.64], R70 ;  /* 0x000000460200a985 */ /* 0x0001e2000c101b24 */
[----:B------:R-:W-:-:S02]  /*7f30*/  IADD3 R14, R0, 0x90, RZ ;  /* 0x00000090000e7810 */ /* 0x000fc40007ffe0ff */
[--C-:B------:R-:W-:Y:S01]  /*7f40*/  @!P5 IMAD.WIDE R8, R17, 0x4, R6.reuse ;  /* 0x000000041108d825 */ /* 0x100fe200078e0206 */
[----:B------:R1:W-:Y:S01]  /*7f50*/  @!P6 ST.E.64 desc[UR36][R4.64], R74 ;  /* 0x0000004a0400e985 */ /* 0x0003e2000c101b24 */
[----:B------:R-:W-:Y:S02]  /*7f60*/  IADD3 R20, R0, 0xa8, RZ ;  /* 0x000000a800147810 */ /* 0x000fe40007ffe0ff */
[--C-:B------:R-:W-:Y:S01]  /*7f70*/  @!P4 IMAD.WIDE R10, R11, 0x4, R6.reuse ;  /* 0x000000040b0ac825 */ /* 0x100fe200078e0206 */
[----:B------:R2:W-:Y:S01]  /*7f80*/  @!P5 ST.E.64 desc[UR36][R8.64], R78 ;  /* 0x0000004e0800d985 */ /* 0x0005e2000c101b24 */
[----:B------:R-:W-:Y:S02]  /*7f90*/  ISETP.GE.AND P2, PT, R14, UR4, PT ;  /* 0x000000040e007c0c */ /* 0x000fe4000bf46270 */
[----:B------:R-:W-:Y:S01]  /*7fa0*/  @!P3 IMAD.WIDE R12, R13, 0x4, R6 ;  /* 0x000000040d0cb825 */ /* 0x000fe200078e0206 */
[----:B------:R3:W-:Y:S01]  /*7fb0*/  @!P4 ST.E.64 desc[UR36][R10.64], R82 ;  /* 0x000000520a00c985 */ /* 0x0007e2000c101b24 */
[----:B------:R-:W-:-:S02]  /*7fc0*/  ISETP.GE.AND P5, PT, R20, UR4, PT ;  /* 0x0000000414007c0c */ /* 0x000fc4000bfa6270 */
[C---:B------:R-:W-:Y:S01]  /*7fd0*/  VIADD R15, R0.reuse, 0x98 ;  /* 0x00000098000f7836 */ /* 0x040fe20000000000 */
[----:B------:R4:W-:Y:S01]  /*7fe0*/  @!P3 ST.E.64 desc[UR36][R12.64], R86 ;  /* 0x000000560c00b985 */ /* 0x0009e2000c101b24 */
[----:B------:R-:W-:Y:S01]  /*7ff0*/  VIADD R17, R0, 0xa0 ;  /* 0x000000a000117836 */ /* 0x000fe20000000000 */
[----:B------:R-:W-:Y:S01]  /*8000*/  @!P0 LEA.HI R18, R18, R18, RZ, 0x1 ;  /* 0x0000001212128211 */ /* 0x000fe200078f08ff */
[C---:B------:R-:W-:Y:S01]  /*8010*/  VIADD R21, R0.reuse, 0xb0 ;  /* 0x000000b000157836 */ /* 0x040fe20000000000 */
[----:B------:R-:W-:Y:S01]  /*8020*/  ISETP.GE.AND P3, PT, R15, UR4, PT ;  /* 0x000000040f007c0c */ /* 0x000fe2000bf66270 */
[----:B------:R-:W-:Y:S01]  /*8030*/  VIADD R0, R0, 0xb8 ;  /* 0x000000b800007836 */ /* 0x000fe20000000000 */
[----:B------:R-:W-:Y:S02]  /*8040*/  ISETP.GE.AND P4, PT, R17, UR4, PT ;  /* 0x0000000411007c0c */ /* 0x000fe4000bf86270 */
[----:B------:R-:W-:Y:S02]  /*8050*/  ISETP.GE.AND P6, PT, R21, UR4, PT ;  /* 0x0000000415007c0c */ /* 0x000fe4000bfc6270 */
[----:B------:R-:W-:-:S02]  /*8060*/  @!P1 LEA.HI R19, R19, R19, RZ, 0x1 ;  /* 0x0000001313139211 */ /* 0x000fc400078f08ff */
        /* <DEDUP_REMOVED lines=12> */
[----:B------:R-:W-:Y:S02]  /*8130*/  @!P3 LOP3.LUT R15, R15, 0xfffffffe, RZ, 0xc0, !PT ;  /* 0xfffffffe0f0fb812 */ /* 0x000fe400078ec0ff */
[----:B------:R-:W-:Y:S02]  /*8140*/  @!P4 LOP3.LUT R17, R17, 0xfffffffe, RZ, 0xc0, !PT ;  /* 0xfffffffe1111c812 */ /* 0x000fe400078ec0ff */
[----:B---3--:R-:W-:Y:S02]  /*8150*/  @!P5 LOP3.LUT R11, R20, 0xfffffffe, RZ, 0xc0, !PT ;  /* 0xfffffffe140bd812 */ /* 0x008fe400078ec0ff */
[----:B----4-:R-:W-:Y:S02]  /*8160*/  @!P6 LOP3.LUT R13, R21, 0xfffffffe, RZ, 0xc0, !PT ;  /* 0xfffffffe150de812 */ /* 0x010fe400078ec0ff */
[----:B------:R-:W-:Y:S01]  /*8170*/  ISETP.GE.AND P0, PT, R0, UR4, PT ;  /* 0x0000000400007c0c */ /* 0x000fe2000bf06270 */
[----:B0-----:R-:W-:-:S04]  /*8180*/  @!P2 IMAD.WIDE R2, R9, 0x4, R6 ;  /* 0x000000040902a825 */ /* 0x001fc800078e0206 */
[--C-:B-1----:R-:W-:Y:S01]  /*8190*/  @!P3 IMAD.WIDE R4, R15, 0x4, R6.reuse ;  /* 0x000000040f04b825 */ /* 0x102fe200078e0206 */
[----:B------:R0:W-:Y:S03]  /*81a0*/  @!P2 ST.E.64 desc[UR36][R2.64], R98 ;  /* 0x000000620200a985 */ /* 0x0001e6000c101b24 */
        /* <DEDUP_REMOVED lines=9> */
[----:B0-----:R-:W-:-:S05]  /*8240*/  LOP3.LUT R3, R0, 0xfffffffe, RZ, 0xc0, !PT ;  /* 0xfffffffe00037812 */ /* 0x001fca00078ec0ff */
[----:B------:R-:W-:-:S05]  /*8250*/  IMAD.WIDE R6, R3, 0x4, R6 ;  /* 0x0000000403067825 */ /* 0x000fca00078e0206 */
[----:B------:R0:W-:Y:S01]  /*8260*/  ST.E.64 desc[UR36][R6.64], R118 ;  /* 0x0000007606007985 */ /* 0x0001e2000c101b24 */
[----:B------:R-:W-:Y:S05]  /*8270*/  BRA `(.L_x_3279) ;  /* 0x0000003c00d47947 */ /* 0x000fea0003800000 */
.L_x_3306:
        /* <DEDUP_REMOVED lines=16> */
[----:B------:R-:W-:-:S05]  /*8380*/  MOV R5, R0 ;  /* 0x0000000000057202 */ /* 0x000fca0000000f00 */
        /* <DEDUP_REMOVED lines=20> */
[----:B---3--:R-:W-:-:S04]  /*84d0*/  @P0 SHF.R.U32.HI R5, RZ, R9, R4 ;  /* 0x00000009ff050219 */ /* 0x008fc80000011604 */
[----:B------:R-:W-:Y:S01]  /*84e0*/  IADD3 R3, R11, R3, RZ ;  /* 0x000000030b037210 */ /* 0x000fe20007ffe0ff */
        /* <DEDUP_REMOVED lines=15> */
[----:B------:R-:W-:-:S03]  /*85e0*/  ULDC.64 UR4, c[0x0][0xba8] ;  /* 0x0002ea0000047ab9 */ /* 0x000fc60000000a00 */
[----:B------:R-:W-:Y:S01]  /*85f0*/  IMAD.IADD R3, R3, 0x1, R5 ;  /* 0x0000000103037824 */ /* 0x000fe200078e0205 */
[----:B------:R-:W-:-:S04]  /*8600*/  LEA R4, P0, R2, UR4, 0x2 ;  /* 0x0000000402047c11 */ /* 0x000fc8000f8010ff */
[----:B------:R-:W-:Y:S01]  /*8610*/  LEA.HI.X R5, R2, UR5, R3, 0x2, P0 ;  /* 0x0000000502057c11 */ /* 0x000fe200080f1403 */
[----:B------:R-:W-:-:S05]  /*8620*/  IMAD.MOV.U32 R3, RZ, RZ, -0x800000 ;  /* 0xff800000ff037424 */ /* 0x000fca00078e00ff */
[----:B------:R0:W-:Y:S01]  /*8630*/  STG.E desc[UR36][R4.64], R3 ;  /* 0x0000000304007986 */ /* 0x0001e2000c101924 */
[----:B------:R-:W-:Y:S05]  /*8640*/  BRA `(.L_x_3279) ;  /* 0x0000003800e07947 */ /* 0x000fea0003800000 */
.L_x_3277:
        /* <DEDUP_REMOVED lines=18> */
.L_x_3309:
[----:B------:R-:W-:Y:S01]  /*8770*/  ULDC UR7, c[0x0][0xc50] ;  /* 0x0003140000077ab9 */ /* 0x000fe20000000800 */
[----:B------:R-:W-:Y:S01]  /*8780*/  UMOV UR41, UR6 ;  /* 0x0000000600297c82 */ /* 0x000fe20008000000 */
[----:B------:R-:W-:-:S11]  /*8790*/  UISETP.NE.AND UP0, UPT, UR7, 0x1, UPT ;  /* 0x000000010700788c */ /* 0x000fd6000bf05270 */
[----:B------:R-:W-:Y:S01]  /*87a0*/  @UP0 ULDC UR4, c[0x0][0xc54] ;  /* 0x0003150000040ab9 */ /* 0x000fe20000000800 */
[----:B------:R-:W-:Y:S01]  /*87b0*/  @UP0 ULDC UR8, c[0x0][0xc58] ;  /* 0x0003160000080ab9 */ /* 0x000fe20000000800 */
[----:B------:R-:W-:-:S04]  /*87c0*/  UIMAD.WIDE.U32 UR4, UR6, UR4, URZ ;  /* 0x00000004060472a5 */ /* 0x000fc8000f8e003f */
[----:B------:R-:W-:-:S12]  /*87d0*/  @UP0 USHF.R.U32.HI UR41, URZ, UR8, UR5 ;  /* 0x000000083f290299 */ /* 0x000fd80008011605 */
.L_x_3310:
[----:B------:R-:W-:Y:S01]  /*87e0*/  ISETP.GE.AND P0, PT, R26, RZ, PT ;  /* 0x000000ff1a00720c */ /* 0x000fe20003f06270 */
[----:B------:R-:W-:Y:S01]  /*87f0*/  UIADD3 UR4, -UR41, URZ, URZ ;  /* 0x0000003f29047290 */ /* 0x000fe2000fffe13f */
[----:B------:R-:W-:Y:S01]  /*8800*/  MOV R28, 0x1 ;  /* 0x00000001001c7802 */ /* 0x000fe20000000f00 */
[----:B------:R-:W-:Y:S02]  /*8810*/  IMAD.MOV.U32 R0, RZ, RZ, RZ ;  /* 0x000000ffff007224 */ /* 0x000fe400078e00ff */
[----:B------:R-:W-:Y:S01]  /*8820*/  UIMAD UR6, UR7, UR4, UR6 ;  /* 0x00000004070672a4 */ /* 0x000fe2000f8e0206 */
[----:B------:R-:W-:-:S07]  /*8830*/  IMAD.MOV.U32 R6, RZ, RZ, 0x1 ;  /* 0x00000001ff067424 */ /* 0x000fce00078e00ff */
[----:B------:R-:W-:Y:S05]  /*8840*/  @!P0 BRA `(.L_x_3311) ;  /* 0x0000003400988947 */ /* 0x000fea0003800000 */
[----:B------:R-:W0:Y:S01]  /*8850*/  LDC.64 R2, c[0x0][0xa28] ;  /* 0x00028a00ff027b82 */ /* 0x000e220000000a00 */
[----:B------:R-:W-:Y:S01]  /*8860*/  ULDC.64 UR4, c[0x0][0x418] ;  /* 0x0001060000047ab9 */ /* 0x000fe20000000a00 */
[----:B------:R-:W-:Y:S01]  /*8870*/  ULDC UR42, c[0x0][0x2f0] ;  /* 0x0000bc00002a7ab9 */ /* 0x000fe20000000800 */
[----:B------:R-:W-:Y:S02]  /*8880*/  MOV R19, RZ ;  /* 0x000000ff00137202 */ /* 0x000fe40000000f00 */
[----:B0-----:R-:W-:-:S04]  /*8890*/  ISETP.NE.U32.AND P0, PT, R2, RZ, PT ;  /* 0x000000ff0200720c */ /* 0x001fc80003f05070 */
[----:B------:R-:W-:Y:S01]  /*88a0*/  ISETP.NE.AND.EX P0, PT, R3, RZ, PT, P0 ;  /* 0x000000ff0300720c */ /* 0x000fe20003f05300 */
[----:B------:R-:W-:-:S03]  /*88b0*/  UISETP.NE.U32.AND UP0, UPT, UR4, URZ, UPT ;  /* 0x0000003f0400728c */ /* 0x000fc6000bf05070 */
[----:B------:R-:W-:-:S09]  /*88c0*/  ULDC UR4, c[0x0][0x424] ;  /* 0x0001090000047ab9 */ /* 0x000fd20000000800 */
[----:B------:R-:W0:Y:S01]  /*88d0*/  @P0 LDC.64 R2, c[0x0][0xa28] ;  /* 0x00028a00ff020b82 */ /* 0x000e220000000a00 */
[----:B------:R-:W-:-:S04]  /*88e0*/  UISETP.NE.AND.EX UP0, UPT, UR5, URZ, UPT, UP0 ;  /* 0x0000003f0500728c */ /* 0x000fc8000bf05300 */
[----:B------:R-:W-:-:S04]  /*88f0*/  USEL UR4, UR4, 0x1, UP0 ;  /* 0x0000000104047887 */ /* 0x000fc80008000000 */
[----:B------:R-:W-:Y:S01]  /*8900*/  UIMAD UR42, UR4, UR42, URZ ;  /* 0x0000002a042a72a4 */ /* 0x000fe2000f8e023f */
[----:B------:R-:W1:Y:S03]  /*8910*/  S2R R22, SR_CTAID.X ;  /* 0x0000000000167919 */ /* 0x000e660000002500 */
[----:B------:R-:W-:Y:S02]  /*8920*/  UISETP.GE.AND UP0, UPT, UR42, 0x1, UPT ;  /* 0x000000012a00788c */ /* 0x000fe4000bf06270 */
[----:B------:R-:W-:Y:S01]  /*8930*/  UIADD3 UR4, UR42, 0x5f, URZ ;  /* 0x0000005f2a047890 */ /* 0x000fe2000fffe03f */
[----:B0-----:R-:W-:-:S05]  /*8940*/  @P0 IMAD.WIDE R2, R26, 0x4, R2 ;  /* 0x000000041a020825 */ /* 0x001fca00078e0202 */
[----:B------:R0:W5:Y:S01]  /*8950*/  @P0 LDG.E R19, desc[UR36][R2.64] ;  /* 0x0000002402130981 */ /* 0x000162000c1e1900 */
[----:B------:R-:W-:Y:S01]  /*8960*/  PLOP3.LUT P0, PT, PT, PT, UP0, 0x80, 0x0 ;  /* 0x000000000000781c */ /* 0x000fe20003f0f008 */
[----:B------:R-:W-:Y:S02]  /*8970*/  UIMAD.WIDE UR4, UR4, 0x2aaaaaab, URZ ;  /* 0x2aaaaaab040478a5 */ /* 0x000fe4000f8e023f */
[----:B------:R-:W-:Y:S02]  /*8980*/  ULOP3.LUT UR46, UR6, 0xffff, URZ, 0xc0, !UPT ;  /* 0x0000ffff062e7892 */ /* 0x000fe4000f8ec03f */
[----:B------:R-:W-:Y:S01]  /*8990*/  USHF.R.U32.HI UR43, URZ, 0x1f, UR5 ;  /* 0x0000001f3f2b7899 */ /* 0x000fe20008011605 */
[----:B------:R-:W-:-:S03]  /*89a0*/  UMOV UR40, URZ ;  /* 0x0000003f00287c82 */ /* 0x000fc60008000000 */
        /* <DEDUP_REMOVED lines=35> */
.L_x_3312:
[----:B------:R-:W-:Y:S02]  /*8be0*/  UIMAD UR47, UR46, UR40, URZ ;  /* 0x000000282e2f72a4 */ /* 0x000fe4000f8e023f */
[----:B------:R-:W-:Y:S02]  /*8bf0*/  MOV R3, UR40 ;  /* 0x0000002800037c02 */ /* 0x000fe40008000f00 */
[----:B------:R-:W-:Y:S02]  /*8c00*/  MOV R6, 0x1 ;  /* 0x0000000100067802 */ /* 0x000fe40000000f00 */
        /* <DEDUP_REMOVED lines=23> */
[----:B------:R-:W-:Y:S01]  /*8d80*/  MOV R11, UR5 ;  /* 0x00000005000b7c02 */ /* 0x000fe20008000f00 */
[----:B------:R-:W-:Y:S01]  /*8d90*/  IMAD.U32 R10, RZ, RZ, UR4 ;  /* 0x00000004ff0a7e24 */ /* 0x000fe2000f8e00ff */
[----:B------:R-:W-:Y:S01]  /*8da0*/  MOV R13, RZ ;  /* 0x000000ff000d7202 */ /* 0x000fe20000000f00 */
[----:B------:R-:W-:-:S02]  /*8db0*/  IMAD.MOV.U32 R8, RZ, RZ, 0x70 ;  /* 0x00000070ff087424 */ /* 0x000fc400078e00ff */
[----:B------:R-:W-:-:S07]  /*8dc0*/  IMAD.MOV.U32 R12, RZ, RZ, 0x1 ;  /* 0x00000001ff0c7424 */ /* 0x000fce00078e00ff */
[----:B------:R-:W-:-:S07]  /*8dd0*/  LEPC R20, `(.L_x_3313) ;  /* 0x000000001014794e */ /* 0x000fce0000000000 */
[----:B0----5:R-:W-:Y:S05]  /*8de0*/  CALL.ABS.NOINC R2 ;  /* 0x0000000002007343 */ /* 0x021fea0003c00000 */
.L_x_3313:
        /* <DEDUP_REMOVED lines=11> */
[----:B------:R-:W-:Y:S01]  /*8ea0*/  MOV R6, UR6 ;  /* 0x0000000600067c02 */ /* 0x000fe20008000f00 */
[----:B------:R-:W-:Y:S01]  /*8eb0*/  IMAD.U32 R7, RZ, RZ, UR7 ;  /* 0x00000007ff077e24 */ /* 0x000fe2000f8e00ff */
[----:B------:R-:W-:Y:S01]  /*8ec0*/  MOV R11, UR5 ;  /* 0x00000005000b7c02 */ /* 0x000fe20008000f00 */
[----:B------:R-:W-:Y:S01]  /*8ed0*/  IMAD.U32 R10, RZ, RZ, UR4 ;  /* 0x00000004ff0a7e24 */ /* 0x000fe2000f8e00ff */
[----:B------:R-:W-:Y:S01]  /*8ee0*/  MOV R13, RZ ;  /* 0x000000ff000d7202 */ /* 0x000fe20000000f00 */
[----:B------:R-:W-:-:S02]  /*8ef0*/  IMAD.MOV.U32 R8, RZ, RZ, 0x70 ;  /* 0x00000070ff087424 */ /* 0x000fc400078e00ff */
[----:B0-----:R-:W-:-:S07]  /*8f00*/  IMAD.MOV.U32 R12, RZ, RZ, 0x1 ;  /* 0x00000001ff0c7424 */ /* 0x001fce00078e00ff */
[----:B------:R-:W-:-:S07]  /*8f10*/  LEPC R20, `(.L_x_3315) ;  /* 0x000000001014794e */ /* 0x000fce0000000000 */
[----:B-1---5:R-:W-:Y:S05]  /*8f20*/  CALL.ABS.NOINC R2 ;  /* 0x0000000002007343 */ /* 0x022fea0003c00000 */
.L_x_3315:
        /* <DEDUP_REMOVED lines=8> */
[----:B------:R-:W-:Y:S01]  /*8fb0*/  MOV R11, UR5 ;  /* 0x00000005000b7c02 */ /* 0x000fe20008000f00 */
[----:B------:R-:W-:Y:S01]  /*8fc0*/  IMAD.U32 R10, RZ, RZ, UR4 ;  /* 0x00000004ff0a7e24 */ /* 0x000fe2000f8e00ff */
[----:B------:R-:W-:Y:S01]  /*8fd0*/  MOV R13, RZ ;  /* 0x000000ff000d7202 */ /* 0x000fe20000000f00 */
[----:B------:R-:W-:-:S02]  /*8fe0*/  IMAD.MOV.U32 R8, RZ, RZ, 0x70 ;  /* 0x00000070ff087424 */ /* 0x000fc400078e00ff */
[----:B0-----:R-:W-:-:S07]  /*8ff0*/  IMAD.MOV.U32 R12, RZ, RZ, 0x1 ;  /* 0x00000001ff0c7424 */ /* 0x001fce00078e00ff */
[----:B------:R-:W-:-:S07]  /*9000*/  LEPC R20, `(.L_x_3314) ;  /* 0x000000001014794e */ /* 0x000fce0000000000 */
[----:B-1----:R-:W-:Y:S05]  /*9010*/  CALL.ABS.NOINC R2 ;  /* 0x0000000002007343 */ /* 0x002fea0003c00000 */
.L_x_3314:
[----:B------:R-:W0:Y:S01]  /*9020*/  LDC.64 R2, c[0x0][0x9f8] ;  /* 0x00027e00ff027b82 */ /* 0x000e220000000a00 */
[----:B------:R-:W-:Y:S01]  /*9030*/  IMAD.SHL.U32 R6, R25, 0x8, RZ ;  /* 0x0000000819067824 */ /* 0x000fe200078e00ff */
[----:B------:R-:W-:Y:S01]  /*9040*/  ULDC UR4, c[0x0][0x2f4] ;  /* 0x0000bd0000047ab9 */ /* 0x000fe20000000800 */
[----:B------:R-:W-:-:S05]  /*9050*/  IMAD.MOV.U32 R36, RZ, RZ, R26 ;  /* 0x000000ffff247224 */ /* 0x000fca00078e001a */
[----:B------:R-:W1:Y:S01]  /*9060*/  LDC R17, c[0x0][0x430] ;  /* 0x00010c00ff117b82 */ /* 0x000e620000000800 */
[----:B0-----:R-:W-:-:S04]  /*9070*/  ISETP.NE.U32.AND P0, PT, R2, RZ, PT ;  /* 0x000000ff0200720c */ /* 0x001fc80003f05070 */
[----:B------:R-:W-:Y:S02]  /*9080*/  ISETP.NE.AND.EX P0, PT, R3, RZ, PT, P0 ;  /* 0x000000ff0300720c */ /* 0x000fe40003f05300 */
[----:B------:R-:W-:-:S11]  /*9090*/  LOP3.LUT R23, R6, 0x38, RZ, 0xc0, !PT ;  /* 0x0000003806177812 */ /* 0x000fd600078ec0ff */
[----:B------:R-:W0:Y:S01]  /*90a0*/  @P0 LDC.64 R2, c[0x0][0x9f8] ;  /* 0x00027e00ff020b82 */ /* 0x000e220000000a00 */
[C---:B------:R-:W-:Y:S02]  /*90b0*/  ISETP.GE.AND P2, PT, R23.reuse, UR4, PT ;  /* 0x0000000417007c0c */ /* 0x040fe4000bf46270 */
[C---:B------:R-:W-:Y:S02]  /*90c0*/  LOP3.LUT R34, R23.reuse, 0x40, RZ, 0xfc, !PT ;  /* 0x0000004017227812 */ /* 0x040fe400078efcff */
[----:B------:R-:W-:Y:S02]  /*90d0*/  LOP3.LUT R16, R16, 0xfffffffb, RZ, 0xc0, !PT ;  /* 0xfffffffb10107812 */ /* 0x000fe400078ec0ff */
[----:B------:R-:W-:Y:S02]  /*90e0*/  LOP3.LUT R33, R23, 0x80, RZ, 0xfc, !PT ;  /* 0x0000008017217812 */ /* 0x000fe400078efcff */
[----:B------:R-:W-:-:S05]  /*90f0*/  ISETP.GE.AND P1, PT, R34, UR4, PT ;  /* 0x0000000422007c0c */ /* 0x000fca000bf26270 */
[----:B------:R-:W-:Y:S01]  /*9100*/  @P2 LOP3.LUT R16, R16, 0x4, RZ, 0xfc, !PT ;  /* 0x0000000410102812 */ /* 0x000fe200078efcff */
[----:B0-----:R-:W-:-:S03]  /*9110*/  @P0 IMAD.WIDE R2, R26, 0x4, R2 ;  /* 0x000000041a020825 */ /* 0x001fc600078e0202 */
[----:B------:R-:W-:Y:S02]  /*9120*/  LOP3.LUT R16, R16, 0xfffffffe, RZ, 0xc0, !PT ;  /* 0xfffffffe10107812 */ /* 0x000fe400078ec0ff */
[----:B------:R0:W5:Y:S01]  /*9130*/  @P0 LDG.E R36, desc[UR36][R2.64] ;  /* 0x0000002402240981 */ /* 0x000162000c1e1900 */
[----:B------:R-:W-:Y:S01]  /*9140*/  ISETP.GE.AND P0, PT, R33, UR4, PT ;  /* 0x0000000421007c0c */ /* 0x000fe2000bf06270 */
[----:B------:R-:W-:Y:S01]  /*9150*/  UMOV UR5, 0xffffffff ;  /* 0xffffffff00057882 */ /* 0x000fe20000000000 */
[----:B------:R-:W-:Y:S02]  /*9160*/  LOP3.LUT R16, R16, 0xfffffffd, RZ, 0xc0, !PT ;  /* 0xfffffffd10107812 */ /* 0x000fe400078ec0ff */
[C---:B------:R-:W-:Y:S02]  /*9170*/  SHF.L.U32 R24, R25.reuse, 0x4, RZ ;  /* 0x0000000419187819 */ /* 0x040fe400000006ff */
[----:B------:R-:W-:Y:S02]  /*9180*/  @P1 LOP3.LUT R16, R16, 0x2, RZ, 0xfc, !PT ;  /* 0x0000000210101812 */ /* 0x000fe400078efcff */
[----:B------:R-:W-:-:S02]  /*9190*/  LOP3.LUT R10, R25, 0x7f, RZ, 0xc0, !PT ;  /* 0x0000007f190a7812 */ /* 0x000fc400078ec0ff */
[----:B------:R-:W-:-:S03]  /*91a0*/  LOP3.LUT R24, R24, 0x70, RZ, 0xc0, !PT ;  /* 0x0000007018187812 */ /* 0x000fc600078ec0ff */
[----:B------:R-:W-:Y:S01]  /*91b0*/  @P0 LOP3.LUT R16, R16, 0x1, RZ, 0xfc, !PT ;  /* 0x0000000110100812 */ /* 0x000fe200078efcff */
[----:B01----:R-:W-:Y:S06]  /*91c0*/  BRA.DIV UR5, `(.L_x_3316) ;  /* 0x0000003205807947 */ /* 0x003fec000b800000 */
.L_x_3358:
[----:B------:R-:W2:Y:S01]  /*91d0*/  LDL R0, [R1+0x4] ;  /* 0x0000040001007983 */ /* 0x000ea20000100800 */
[----:B------:R-:W-:Y:S01]  /*91e0*/  UIADD3 UR4, UR48, -0x1, URZ ;  /* 0xffffffff30047890 */ /* 0x000fe2000fffe03f */
[----:B------:R-:W-:Y:S02]  /*91f0*/  ISETP.NE.AND P1, PT, R17, 0x1, PT ;  /* 0x000000011100780c */ /* 0x000fe40003f25270 */
[----:B-----5:R-:W-:Y:S02]  /*9200*/  SHF.R.S32.HI R12, RZ, 0x1f, R36 ;  /* 0x0000001fff0c7819 */ /* 0x020fe40000011424 */
[----:B------:R-:W-:Y:S01]  /*9210*/  LOP3.LUT R16, R16, 0xffffffdf, RZ, 0xc0, !PT ;  /* 0xffffffdf10107812 */ /* 0x000fe200078ec0ff */
[----:B------:R-:W-:Y:S02]  /*9220*/  IMAD.U32 R2, RZ, RZ, UR4 ;  /* 0x00000004ff027e24 */ /* 0x000fe4000f8e00ff */
[----:B------:R0:W-:Y:S06]  /*9230*/  STL [R1], R12 ;  /* 0x0000000c01007387 */ /* 0x0001ec0000100800 */
[----:B------:R-:W1:Y:S01]  /*9240*/  @P1 LDC R3, c[0x0][0x438] ;  /* 0x00010e00ff031b82 */ /* 0x000e620000000800 */
[----:B------:R-:W-:-:S04]  /*9250*/  @P1 LOP3.LUT R16, R16, 0x20, RZ, 0xfc, !PT ;  /* 0x0000002010101812 */ /* 0x000fc800078efcff */
[----:B------:R-:W-:-:S04]  /*9260*/  LOP3.LUT R16, R16, 0xffffffef, RZ, 0xc0, !PT ;  /* 0xffffffef10107812 */ /* 0x000fc800078ec0ff */
[----:B------:R-:W-:Y:S01]  /*9270*/  LOP3.LUT R16, R16, 0xfffffff7, RZ, 0xc0, !PT ;  /* 0xfffffff710107812 */ /* 0x000fe200078ec0ff */
[----:B------:R-:W-:Y:S01]  /*9280*/  IMAD.U32 R32, RZ, RZ, UR4 ;  /* 0x00000004ff207e24 */ /* 0x000fe2000f8e00ff */
[----:B------:R-:W-:-:S04]  /*9290*/  MOV R35, UR41 ;  /* 0x0000002900237c02 */ /* 0x000fc80008000f00 */
[----:B------:R-:W-:Y:S02]  /*92a0*/  SHF.R.S32.HI R35, RZ, 0x1f, R35 ;  /* 0x0000001fff237819 */ /* 0x000fe40000011423 */
[----:B--2---:R-:W-:Y:S02]  /*92b0*/  R2UR UR5, R0 ;  /* 0x00000000000572ca */ /* 0x004fe400000e0000 */
[----:B------:R-:W-:-:S04]  /*92c0*/  SHF.R.U32.HI R0, RZ, 0x3, R10 ;  /* 0x00000003ff007819 */ /* 0x000fc8000001160a */
[----:B------:R-:W-:Y:S02]  /*92d0*/  LOP3.LUT R37, R24, R0, RZ, 0xfc, !PT ;  /* 0x0000000018257212 */ /* 0x000fe400078efcff */
[----:B------:R-:W2:Y:S03]  /*92e0*/  @P1 LDC R0, c[0x0][0x434] ;  /* 0x00010d00ff001b82 */ /* 0x000ea60000000800 */
[----:B------:R-:W-:-:S04]  /*92f0*/  IMAD R2, R2, 0x60, R37 ;  /* 0x0000006002027824 */ /* 0x000fc800078e0225 */
[C---:B------:R-:W-:Y:S01]  /*9300*/  IMAD.IADD R7, R2.reuse, 0x1, R19 ;  /* 0x0000000102077824 */ /* 0x040fe200078e0213 */
[----:B------:R-:W-:-:S04]  /*9310*/  ISETP.GE.AND P0, PT, R2, UR42, PT ;  /* 0x0000002a02007c0c */ /* 0x000fc8000bf06270 */
[----:B------:R-:W-:Y:S02]  /*9320*/  ISETP.GT.U32.OR P0, PT, R37, 0x5f, P0 ;  /* 0x0000005f2500780c */ /* 0x000fe40000704470 */
[----:B------:R-:W-:Y:S01]  /*9330*/  MOV R11, R7 ;  /* 0x00000007000b7202 */ /* 0x000fe20000000f00 */
[----:B--2---:R-:W-:-:S10]  /*9340*/  @P1 IMAD.HI.U32 R0, R7, R0, RZ ;  /* 0x0000000007001227 */ /* 0x004fd400078e00ff */
[----:B------:R-:W2:Y:S01]  /*9350*/  @!P0 LDC.64 R8, c[0x0][0x428] ;  /* 0x00010a00ff088b82 */ /* 0x000ea20000000a00 */
[----:B-1----:R-:W-:-:S07]  /*9360*/  @P1 SHF.R.U32.HI R11, RZ, R3, R0 ;  /* 0x00000003ff0b1219 */ /* 0x002fce0000011600 */
[----:B------:R-:W1:Y:S01]  /*9370*/  @!P0 LDC.64 R4, c[0x0][0x418] ;  /* 0x00010600ff048b82 */ /* 0x000e620000000a00 */
[--C-:B------:R-:W-:Y:S01]  /*9380*/  @!P0 SHF.R.S32.HI R3, RZ, 0x1f, R11.reuse ;  /* 0x0000001fff038819 */ /* 0x100fe2000001140b */
[----:B------:R-:W-:Y:S01]  /*9390*/  @!P0 IMAD.MOV.U32 R2, RZ, RZ, R11 ;  /* 0x000000ffff028224 */ /* 0x000fe200078e000b */
[----:B------:R-:W-:Y:S01]  /*93a0*/  ULOP3.LUT UR5, UR5, 0x2, URZ, 0xfc, !UPT ;  /* 0x0000000205057892 */ /* 0x000fe2000f8efc3f */
[-C--:B--2---:R-:W-:Y:S02]  /*93b0*/  @!P0 IMAD R0, R12, R8.reuse, RZ ;  /* 0x000000080c008224 */ /* 0x084fe400078e02ff */
[----:B------:R-:W-:-:S04]  /*93c0*/  @!P0 IMAD.WIDE.U32 R2, R36, R8, R2 ;  /* 0x0000000824028225 */ /* 0x000fc800078e0002 */
[----:B------:R-:W-:Y:S01]  /*93d0*/  @!P0 IMAD R9, R36, R9, R0 ;  /* 0x0000000924098224 */ /* 0x000fe200078e0200 */
[----:B-1----:R-:W-:-:S03]  /*93e0*/  @!P0 LEA R4, P1, R2, R4, 0x2 ;  /* 0x0000000402048211 */ /* 0x002fc600078210ff */
[----:B------:R-:W-:-:S05]  /*93f0*/  @!P0 IMAD.IADD R0, R3, 0x1, R9 ;  /* 0x0000000103008824 */ /* 0x000fca00078e0209 */
[----:B------:R-:W-:Y:S02]  /*9400*/  @!P0 LEA.HI.X R5, R2, R5, R0, 0x2, P1 ;  /* 0x0000000502058211 */ /* 0x000fe400008f1400 */
[----:B------:R-:W-:Y:S01]  /*9410*/  MOV R0, RZ ;  /* 0x000000ff00007202 */ /* 0x000fe20000000f00 */
[----:B------:R-:W-:-:S05]  /*9420*/  IMAD.U32 R2, RZ, RZ, UR5 ;  /* 0x00000005ff027e24 */ /* 0x000fca000f8e00ff */
[----:B------:R0:W5:Y:S01]  /*9430*/  @!P0 LDG.E R0, desc[UR36][R4.64] ;  /* 0x0000002404008981 */ /* 0x000162000c1e1900 */
[----:B------:R-:W-:Y:S02]  /*9440*/  ISETP.GT.U32.AND P0, PT, R37, 0x5f, PT ;  /* 0x0000005f2500780c */ /* 0x000fe40003f04070 */
[----:B------:R-:W-:Y:S01]  /*9450*/  ISETP.NE.AND P2, PT, R2, 0x3, PT ;  /* 0x000000030200780c */ /* 0x000fe20003f45270 */
[----:B------:R-:W-:-:S04]  /*9460*/  IMAD.MOV R2, RZ, RZ, -R11 ;  /* 0x000000ffff027224 */ /* 0x000fc800078e0a0b */
[----:B------:R-:W-:-:S06]  /*9470*/  IMAD R7, R17, R2, R7 ;  /* 0x0000000211077224 */ /* 0x000fcc00078e0207 */
[----:B------:R-:W-:-:S04]  /*9480*/  @P0 LOP3.LUT R16, R16, 0x8, RZ, 0xfc, !PT ;  /* 0x0000000810100812 */ /* 0x000fc800078efcff */
[----:B------:R-:W-:Y:S01]  /*9490*/  @P2 LOP3.LUT R16, R16, 0x10, RZ, 0xfc, !PT ;  /* 0x0000001010102812 */ /* 0x000fe200078efcff */
[----:B0-----:R-:W-:Y:S06]  /*94a0*/  @!P2 BRA `(.L_x_3317) ;  /* 0x000000000004a947 */ /* 0x001fec0003800000 */
[----:B------:R-:W-:Y:S01]  /*94b0*/  BPT.TRAP 0x1 ;  /* 0x000000040000795c */ /* 0x000fe20000300000 */
.L_x_3317:
[----:B------:R-:W-:Y:S01]  /*94c0*/  SHF.R.S32.HI R5, RZ, 0x1f, R7 ;  /* 0x0000001fff057819 */ /* 0x000fe20000011407 */
[----:B------:R-:W-:Y:S01]  /*94d0*/  ULDC.64 UR4, c[0x0][0x328] ;  /* 0x0000ca0000047ab9 */ /* 0x000fe20000000a00 */
[----:B-----5:R-:W-:Y:S02]  /*94e0*/  SHF.R.S32.HI R4, RZ, 0x1f, R0 ;  /* 0x0000001fff047819 */ /* 0x020fe40000011400 */
[----:B------:R-:W-:Y:S01]  /*94f0*/  R2UR UR6, R35 ;  /* 0x00000000230672ca */ /* 0x000fe200000e0000 */
        /* <DEDUP_REMOVED lines=22> */
.L_x_3359:
        /* <DEDUP_REMOVED lines=11> */
[----:B------:R-:W-:Y:S02]  /*9710*/  IMAD.IADD R3, R3, 0x1, R5 ;  /* 0x0000000103037824 */ /* 0x000fe400078e0205 */
[----:B------:R-:W-:Y:S02]  /*9720*/  IMAD R5, R4, UR4, RZ ;  /* 0x0000000404057c24 */ /* 0x000fe4000f8e02ff */
[----:B------:R-:W-:-:S04]  /*9730*/  IMAD.WIDE.U32 R2, R0, UR4, R2 ;  /* 0x0000000400027c25 */ /* 0x000fc8000f8e0002 */
[----:B------:R-:W-:Y:S01]  /*9740*/  IMAD R5, R0, UR5, R5 ;  /* 0x0000000500057c24 */ /* 0x000fe2000f8e0205 */
[----:B------:R-:W-:-:S03]  /*9750*/  ULDC.64 UR4, c[0x0][0x308] ;  /* 0x0000c20000047ab9 */ /* 0x000fc60000000a00 */
[----:B------:R-:W-:Y:S01]  /*9760*/  IMAD.IADD R3, R3, 0x1, R5 ;  /* 0x0000000103037824 */ /* 0x000fe200078e0205 */
[----:B------:R-:W-:Y:S01]  /*9770*/  MOV R5, UR4 ;  /* 0x0000000400057c02 */ /* 0x000fe20008000f00 */
[----:B------:R-:W-:-:S03]  /*9780*/  UIMAD UR4, UR6, UR4, URZ ;  /* 0x00000004060472a4 */ /* 0x000fc6000f8e023f */
[----:B------:R-:W-:Y:S01]  /*9790*/  ULDC.64 UR6, c[0x0][0x2e8] ;  /* 0x0000ba0000067ab9 */ /* 0x000fe20000000a00 */
[----:B------:R-:W-:Y:S02]  /*97a0*/  UIMAD UR4, UR41, UR5, UR4 ;  /* 0x00000005290472a4 */ /* 0x000fe4000f8e0204 */
[----:B------:R-:W-:-:S04]  /*97b0*/  IMAD.WIDE.U32 R2, R5, UR41, R2 ;  /* 0x0000002905027c25 */ /* 0x000fc8000f8e0002 */
[----:B------:R-:W-:Y:S01]  /*97c0*/  VIADD R7, R3, UR4 ;  /* 0x0000000403077c36 */ /* 0x000fe20008000000 */
[C---:B------:R-:W-:Y:S01]  /*97d0*/  LEA R0, P0, R2.reuse, UR6, 0x1 ;  /* 0x0000000602007c11 */ /* 0x040fe2000f8008ff */
[----:B------:R-:W-:Y:S01]  /*97e0*/  IMAD.MOV.U32 R3, RZ, RZ, -0x60 ;  /* 0xffffffa0ff037424 */ /* 0x000fe200078e00ff */
[----:B------:R-:W-:Y:S02]  /*97f0*/  UMOV UR4, 0xffffffff ;  /* 0xffffffff00047882 */ /* 0x000fe40000000000 */
[----:B------:R-:W-:Y:S01]  /*9800*/  LEA.HI.X R7, R2, UR7, R7, 0x1, P0 ;  /* 0x0000000702077c11 */ /* 0x000fe200080f0c07 */
[----:B------:R-:W-:Y:S01]  /*9810*/  IMAD R4, R32, R3, UR42 ;  /* 0x0000002a20047e24 */ /* 0x000fe2000f8e0203 */
[----:B------:R-:W-:-:S04]  /*9820*/  LOP3.LUT R3, R6, 0x1c0, RZ, 0xc0, !PT ;  /* 0x000001c006037812 */ /* 0x000fc800078ec0ff */
[----:B------:R-:W-:Y:S02]  /*9830*/  LOP3.LUT R2, R3, 0x38, R6, 0xf8, !PT ;  /* 0x0000003803027812 */ /* 0x000fe400078ef806 */
[----:B------:R-:W-:Y:S02]  /*9840*/  IADD3 R6, -R27, R4, RZ ;  /* 0x000000041b067210 */ /* 0x000fe40007ffe1ff */
[----:B------:R-:W-:Y:S02]  /*9850*/  LOP3.LUT R25, R2, 0x38, R25, 0x78, !PT ;  /* 0x0000003802197812 */ /* 0x000fe400078e7819 */
[----:B------:R-:W-:Y:S02]  /*9860*/  ISETP.GE.AND P0, PT, R6, 0x1, PT ;  /* 0x000000010600780c */ /* 0x000fe40003f06270 */
[----:B------:R-:W-:Y:S01]  /*9870*/  LOP3.LUT R30, R25, 0x200, R30, 0xf8, !PT ;  /* 0x00000200191e7812 */ /* 0x000fe200078ef81e */
[----:B------:R-:W-:Y:S10]  /*9880*/  BRA.DIV UR4, `(.L_x_3319) ;  /* 0x0000002e04087947 */ /* 0x000ff4000b800000 */
[----:B------:R-:W-:Y:S01]  /*9890*/  SHFL.IDX PT, R3, R7, RZ, 0x181f ;  /* 0x00181fff07037589 */ /* 0x000fe200000e0000 */
[----:B------:R-:W-:-:S03]  /*98a0*/  @P0 LEA R9, R30, UR44, 0x1 ;  /* 0x0000002c1e090c11 */ /* 0x000fc6000f8e08ff */
[----:B------:R-:W0:Y:S04]  /*98b0*/  SHFL.IDX PT, R2, R0, RZ, 0x181f ;  /* 0x00181fff00027589 */ /* 0x000e2800000e0000 */
[----:B------:R-:W-:Y:S04]  /*98c0*/  SHFL.IDX PT, R5, R7, 0x1, 0x181f ;  /* 0x00381f0007057f89 */ /* 0x000fe800000e0000 */
[----:B------:R-:W-:Y:S04]  /*98d0*/  SHFL.IDX PT, R4, R0, 0x1, 0x181f ;  /* 0x00381f0000047f89 */ /* 0x000fe800000e0000 */
[----:B------:R-:W1:Y:S04]  /*98e0*/  SHFL.IDX PT, R8, R7, 0x2, 0x181f ;  /* 0x00581f0007087f89 */ /* 0x000e6800000e0000 */
[----:B------:R-:W2:Y:S04]  /*98f0*/  SHFL.IDX PT, R14, R0, 0x2, 0x181f ;  /* 0x00581f00000e7f89 */ /* 0x000ea800000e0000 */
[----:B------:R-:W3:Y:S01]  /*9900*/  SHFL.IDX PT, R10, R0, 0x3, 0x181f ;  /* 0x00781f00000a7f89 */ /* 0x000ee200000e0000 */
[----:B0-----:R-:W-:-:S05]  /*9910*/  @P0 IMAD.WIDE.U32 R2, R23, 0x2, R2 ;  /* 0x0000000217020825 */ /* 0x001fca00078e0002 */
[----:B------:R-:W-:Y:S04]  /*9920*/  @P0 LDGSTS.E.BYPASS.LTC128B.128 [R9+0x1e400], desc[UR36][R2.64], !P3 ;  /* 0x1e40000002090fae */ /* 0x000fe8000d901d64 */
[----:B------:R-:W-:Y:S04]  /*9930*/  @P0 LDGSTS.E.BYPASS.LTC128B.128 [R9+0x21400], desc[UR36][R2.64+0x80], !P2 ;  /* 0x2140008002090fae */ /* 0x000fe8000d101d64 */
[----:B------:R0:W-:Y:S01]  /*9940*/  @P0 LDGSTS.E.BYPASS.LTC128B.128 [R9+0x24400], desc[UR36][R2.64+0x100], !P1 ;  /* 0x2440010002090fae */ /* 0x0001e2000c901d64 */
[----:B------:R-:W-:-:S03]  /*9950*/  ISETP.GE.AND P0, PT, R6, 0x11, PT ;  /* 0x000000110600780c */ /* 0x000fc60003f06270 */
[----:B0-----:R-:W0:Y:S01]  /*9960*/  SHFL.IDX PT, R9, R7, 0x3, 0x181f ;  /* 0x00781f0007097f89 */ /* 0x001e2200000e0000 */
[----:B-1----:R-:W-:-:S09]  /*9970*/  MOV R3, R8 ;  /* 0x0000000800037202 */ /* 0x002fd20000000f00 */
[----:B------:R-:W-:Y:S01]  /*9980*/  @P0 IMAD.WIDE.U32 R4, R23, 0x2, R4 ;  /* 0x0000000217040825 */ /* 0x000fe200078e0004 */
[----:B------:R-:W-:Y:S01]  /*9990*/  @P0 LEA R21, R30, UR44, 0x1 ;  /* 0x0000002c1e150c11 */ /* 0x000fe2000f8e08ff */
[----:B------:R-:W-:Y:S02]  /*99a0*/  SHFL.IDX PT, R8, R7, 0x4, 0x181f ;  /* 0x00981f0007087f89 */ /* 0x000fe400000e0000 */
[----:B--2---:R-:W-:Y:S02]  /*99b0*/  IMAD.MOV.U32 R2, RZ, RZ, R14 ;  /* 0x000000ffff027224 */ /* 0x004fe400078e000e */
[----:B------:R-:W-:Y:S04]  /*99c0*/  @P0 LDGSTS.E.BYPASS.LTC128B.128 [R21+0x1ec00], desc[UR36][R4.64], !P3 ;  /* 0x1ec0000004150fae */ /* 0x000fe8000d901d64 */
[----:B------:R-:W-:Y:S04]  /*99d0*/  @P0 LDGSTS.E.BYPASS.LTC128B.128 [R21+0x21c00], desc[UR36][R4.64+0x80], !P2 ;  /* 0x21c0008004150fae */ /* 0x000fe8000d101d64 */
[----:B------:R3:W-:Y:S01]  /*99e0*/  @P0 LDGSTS.E.BYPASS.LTC128B.128 [R21+0x24c00], desc[UR36][R4.64+0x100], !P1 ;  /* 0x24c0010004150fae */ /* 0x0007e2000c901d64 */
[----:B------:R-:W-:-:S03]  /*99f0*/  ISETP.GE.AND P0, PT, R6, 0x21, PT ;  /* 0x000000210600780c */ /* 0x000fc60003f06270 */
[----:B------:R-:W1:Y:S04]  /*9a00*/  SHFL.IDX PT, R14, R0, 0x4, 0x181f ;  /* 0x00981f00000e7f89 */ /* 0x000e6800000e0000 */
[----:B------:R-:W2:Y:S01]  /*9a10*/  SHFL.IDX PT, R7, R7, 0x5, 0x181f ;  /* 0x00b81f0007077f89 */ /* 0x000ea200000e0000 */
[----:B---3--:R-:W-:-:S05]  /*9a20*/  IMAD.MOV.U32 R4, RZ, RZ, R10 ;  /* 0x000000ffff047224 */ /* 0x008fca00078e000a */
[----:B------:R-:W-:Y:S01]  /*9a30*/  @P0 IMAD.WIDE.U32 R2, R23, 0x2, R2 ;  /* 0x0000000217020825 */ /* 0x000fe200078e0002 */
[----:B------:R-:W-:-:S03]  /*9a40*/  @P0 LEA R25, R30, UR44, 0x1 ;  /* 0x0000002c1e190c11 */ /* 0x000fc6000f8e08ff */
[----:B0-----:R-:W-:Y:S02]  /*9a50*/  IMAD.MOV.U32 R5, RZ, RZ, R9 ;  /* 0x000000ffff057224 */ /* 0x001fe400078e0009 */
[----:B------:R-:W-:Y:S04]  /*9a60*/  @P0 LDGSTS.E.BYPASS.LTC128B.128 [R25+0x1f400], desc[UR36][R2.64], !P3 ;  /* 0x1f40000002190fae */ /* 0x000fe8000d901d64 */
[----:B------:R-:W-:Y:S04]  /*9a70*/  @P0 LDGSTS.E.BYPASS.LTC128B.128 [R25+0x22400], desc[UR36][R2.64+0x80], !P2 ;  /* 0x2240008002190fae */ /* 0x000fe8000d101d64 */
[----:B------:R1:W-:Y:S01]  /*9a80*/  @P0 LDGSTS.E.BYPASS.LTC128B.128 [R25+0x25400], desc[UR36][R2.64+0x100], !P1 ;  /* 0x2540010002190fae */ /* 0x0003e2000c901d64 */
[----:B------:R-:W-:-:S02]  /*9a90*/  ISETP.GE.AND P0, PT, R6, 0x31, PT ;  /* 0x000000310600780c */ /* 0x000fc40003f06270 */
[----:B-1----:R-:W-:Y:S01]  /*9aa0*/  MOV R2, R14 ;  /* 0x0000000e00027202 */ /* 0x002fe20000000f00 */
[----:B------:R-:W-:-:S10]  /*9ab0*/  IMAD.MOV.U32 R3, RZ, RZ, R8 ;  /* 0x000000ffff037224 */ /* 0x000fd400078e0008 */
[----:B------:R-:W-:Y:S01]  /*9ac0*/  @P0 LEA R9, R30, UR44, 0x1 ;  /* 0x0000002c1e090c11 */ /* 0x000fe2000f8e08ff */
[----:B------:R-:W-:Y:S01]  /*9ad0*/  @P0 IMAD.WIDE.U32 R4, R23, 0x2, R4 ;  /* 0x0000000217040825 */ /* 0x000fe200078e0004 */
[----:B------:R0:W1:Y:S04]  /*9ae0*/  SHFL.IDX PT, R14, R0, 0x5, 0x181f ;  /* 0x00b81f00000e7f89 */ /* 0x00006800000e0000 */
[----:B------:R0:W-:Y:S04]  /*9af0*/  @P0 LDGSTS.E.BYPASS.LTC128B.128 [R9+0x1fc00], desc[UR36][R4.64], !P3 ;  /* 0x1fc0000004090fae */ /* 0x0001e8000d901d64 */
[----:B------:R0:W-:Y:S04]  /*9b00*/  @P0 LDGSTS.E.BYPASS.LTC128B.128 [R9+0x22c00], desc[UR36][R4.64+0x80], !P2 ;  /* 0x22c0008004090fae */ /* 0x0001e8000d101d64 */
[----:B------:R0:W-:Y:S01]  /*9b10*/  @P0 LDGSTS.E.BYPASS.LTC128B.128 [R9+0x25c00], desc[UR36][R4.64+0x100], !P1 ;  /* 0x25c0010004090fae */ /* 0x0001e2000c901d64 */
[----:B------:R-:W-:-:S13]  /*9b20*/  ISETP.GE.AND P0, PT, R6, 0x41, PT ;  /* 0x000000410600780c */ /* 0x000fda0003f06270 */
[----:B------:R-:W-:Y:S01]  /*9b30*/  @P0 IMAD.WIDE.U32 R2, R23, 0x2, R2 ;  /* 0x0000000217020825 */ /* 0x000fe200078e0002 */
[----:B------:R-:W-:-:S05]  /*9b40*/  @P0 LEA R21, R30, UR44, 0x1 ;  /* 0x0000002c1e150c11 */ /* 0x000fca000f8e08ff */
[----:B------:R0:W-:Y:S04]  /*9b50*/  @P0 LDGSTS.E.BYPASS.LTC128B.128 [R21+0x20400], desc[UR36][R2.64], !P3 ;  /* 0x2040000002150fae */ /* 0x0001e8000d901d64 */
[----:B------:R0:W-:Y:S04]  /*9b60*/  @P0 LDGSTS.E.BYPASS.LTC128B.128 [R21+0x23400], desc[UR36][R2.64+0x80], !P2 ;  /* 0x2340008002150fae */ /* 0x0001e8000d101d64 */
[----:B-12---:R0:W-:Y:S02]  /*9b70*/  @P0 LDGSTS.E.BYPASS.LTC128B.128 [R21+0x26400], desc[UR36][R2.64+0x100], !P1 ;  /* 0x2640010002150fae */ /* 0x0061e4000c901d64 */
.L_x_3373:
[----:B------:R-:W-:Y:S01]  /*9b80*/  ISETP.GE.AND P0, PT, R6, 0x51, PT ;  /* 0x000000510600780c */ /* 0x000fe20003f06270 */
[----:B0-----:R-:W-:Y:S01]  /*9b90*/  IMAD.MOV.U32 R2, RZ, RZ, R14 ;  /* 0x000000ffff027224 */ /* 0x001fe200078e000e */
[----:B------:R-:W-:-:S11]  /*9ba0*/  MOV R3, R7 ;  /* 0x0000000700037202 */ /* 0x000fd60000000f00 */
[----:B------:R-:W-:Y:S01]  /*9bb0*/  @P0 IMAD.WIDE.U32 R2, R23, 0x2, R2 ;  /* 0x0000000217020825 */ /* 0x000fe200078e0002 */
[----:B------:R-:W-:-:S05]  /*9bc0*/  @P0 LEA R5, R30, UR44, 0x1 ;  /* 0x0000002c1e050c11 */ /* 0x000fca000f8e08ff */
[----:B------:R-:W-:Y:S01]  /*9bd0*/  @!PT LDS RZ, [RZ] ;  /* 0x00000000fffff984 */ /* 0x000fe20000000800 */
[----:B------:R-:W-:Y:S01]  /*9be0*/  @!PT LDS RZ, [RZ] ;  /* 0x00000000fffff984 */ /* 0x000fe20000000800 */
[----:B------:R-:W-:Y:S01]  /*9bf0*/  @!PT LDS RZ, [RZ] ;  /* 0x00000000fffff984 */ /* 0x000fe20000000800 */
        /* <DEDUP_REMOVED lines=10> */
.L_x_3320:
        /* <DEDUP_REMOVED lines=29> */
[----:B0-----:R-:W-:Y:S05]  /*9e70*/  CALL.ABS.NOINC R2 ;  /* 0x0000000002007343 */ /* 0x001fea0003c00000 */
.L_x_3321:
[----:B------:R-:W0:Y:S01]  /*9e80*/  LDC R6, c[0x0][0x448] ;  /* 0x00011200ff067b82 */ /* 0x000e220000000800 */
[----:B------:R-:W-:Y:S01]  /*9e90*/  IMAD R7, R22, 0x80, R37 ;  /* 0x0000008016077824 */ /* 0x000fe200078e0225 */
[----:B------:R-:W-:Y:S01]  /*9ea0*/  MOV R4, UR38 ;  /* 0x0000002600047c02 */ /* 0x000fe20008000f00 */
[----:B------:R-:W-:Y:S01]  /*9eb0*/  IMAD.U32 R5, RZ, RZ, UR39 ;  /* 0x00000027ff057e24 */ /* 0x000fe2000f8e00ff */
[----:B------:R-:W-:Y:S01]  /*9ec0*/  ULDC.64 UR4, c[0x0][0x2e0] ;  /* 0x0000b80000047ab9 */ /* 0x000fe20000000a00 */
[----:B------:R-:W-:Y:S01]  /*9ed0*/  IMAD.U32 R3, RZ, RZ, UR45 ;  /* 0x0000002dff037e24 */ /* 0x000fe2000f8e00ff */
[----:B------:R-:W-:Y:S01]  /*9ee0*/  MOV R5, R7 ;  /* 0x0000000700057202 */ /* 0x000fe20000000f00 */
[----:B------:R-:W-:Y:S02]  /*9ef0*/  IMAD R25, R25, UR4, RZ ;  /* 0x0000000419197c24 */ /* 0x000fe4000f8e02ff */
[----:B------:R-:W-:Y:S02]  /*9f00*/  IMAD.MOV.U32 R2, RZ, RZ, R4 ;  /* 0x000000ffff027224 */ /* 0x000fe400078e0004 */
[----:B------:R-:W-:-:S02]  /*9f10*/  IMAD R25, R26, UR5, R25 ;  /* 0x000000051a197c24 */ /* 0x000fc4000f8e0219 */
[----:B------:R-:W-:Y:S01]  /*9f20*/  IMAD.WIDE.U32 R2, R26, UR4, R2 ;  /* 0x000000041a027c25 */ /* 0x000fe2000f8e0002 */
[----:B------:R-:W-:-:S03]  /*9f30*/  ULDC.64 UR4, c[0x0][0x2d0] ;  /* 0x0000b40000047ab9 */ /* 0x000fc60000000a00 */
[----:B------:R-:W-:Y:S01]  /*9f40*/  IMAD.IADD R3, R3, 0x1, R25 ;  /* 0x0000000103037824 */ /* 0x000fe200078e0219 */
[----:B0-----:R-:W-:-:S13]  /*9f50*/  ISETP.NE.AND P0, PT, R6, 0x1, PT ;  /* 0x000000010600780c */ /* 0x001fda0003f05270 */
[----:B------:R-:W0:Y:S08]  /*9f60*/  @P0 LDC R0, c[0x0][0x44c] ;  /* 0x00011300ff000b82 */ /* 0x000e300000000800 */
[----:B------:R-:W1:Y:S01]  /*9f70*/  @P0 LDC R9, c[0x0][0x450] ;  /* 0x00011400ff090b82 */ /* 0x000e620000000800 */
[----:B0-----:R-:W-:-:S05]  /*9f80*/  @P0 IMAD.HI.U32 R0, R7, R0, RZ ;  /* 0x0000000007000227 */ /* 0x001fca00078e00ff */
[----:B-1----:R-:W-:-:S05]  /*9f90*/  @P0 SHF.R.U32.HI R5, RZ, R9, R0 ;  /* 0x00000009ff050219 */ /* 0x002fca0000011600 */
[----:B------:R-:W-:Y:S02]  /*9fa0*/  IMAD.MOV R0, RZ, RZ, -R5 ;  /* 0x000000ffff007224 */ /* 0x000fe400078e0a05 */
[----:B------:R-:W-:-:S04]  /*9fb0*/  IMAD.WIDE.U32 R2, R5, UR4, R2 ;  /* 0x0000000405027c25 */ /* 0x000fc8000f8e0002 */
[----:B------:R-:W-:Y:S01]  /*9fc0*/  IMAD R7, R6, R0, R7 ;  /* 0x0000000006077224 */ /* 0x000fe200078e0207 */
        /* <DEDUP_REMOVED lines=17> */
[----:B------:R-:W-:Y:S01]  /*a0e0*/  ISETP.GE.AND P0, PT, R33, UR4, PT ;  /* 0x0000000421007c0c */ /* 0x000fe2000bf06270 */
[----:B------:R-:W-:-:S12]  /*a0f0*/  BRA.DIV UR5, `(.L_x_3322) ;  /* 0x0000002a05d07947 */ /* 0x000fd8000b800000 */
[----:B------:R-:W-:Y:S01]  /*a100*/  SHFL.IDX PT, R3, R8, RZ, 0x181f ;  /* 0x00181fff08037589 */ /* 0x000fe200000e0000 */
[----:B------:R-:W-:Y:S01]  /*a110*/  ULDC UR4, c[0x0][0x288] ;  /* 0x0000a20000047ab9 */ /* 0x000fe20000000800 */
[----:B------:R-:W-:Y:S02]  /*a120*/  IMAD R7, R22, 0x80, R27 ;  /* 0x0000008016077824 */ /* 0x000fe400078e021b */
[----:B------:R-:W0:Y:S01]  /*a130*/  SHFL.IDX PT, R2, R0, RZ, 0x181f ;  /* 0x00181fff00027589 */ /* 0x000e2200000e0000 */
[----:B------:R-:W-:Y:S02]  /*a140*/  IMAD R6, R6, UR4, RZ ;  /* 0x0000000406067c24 */ /* 0x000fe4000f8e02ff */
[C---:B------:R-:W-:Y:S01]  /*a150*/  IADD3 R11, R7.reuse, 0x10, RZ ;  /* 0x00000010070b7810 */ /* 0x040fe20007ffe0ff */
        /* <DEDUP_REMOVED lines=8> */
[----:B------:R0:W-:Y:S01]  /*a1e0*/  @!P1 LDGSTS.E.BYPASS.LTC128B.128 [R9+0x1a400], desc[UR36][R2.64+0x100], !P0 ;  /* 0x1a40010002099fae */ /* 0x0001e2000c101d64 */
[----:B------:R-:W-:Y:S01]  /*a1f0*/  ISETP.GE.AND P1, PT, R11, R6, PT ;  /* 0x000000060b00720c */ /* 0x000fe20003f26270 */
[----:B------:R-:W-:-:S02]  /*a200*/  VIADD R11, R7, 0x30 ;  /* 0x00000030070b7836 */ /* 0x000fc40000000000 */
[----:B0-----:R-:W-:Y:S01]  /*a210*/  SHFL.IDX PT, R3, R8, 0x2, 0x181f ;  /* 0x00581f0008037f89 */ /* 0x001fe200000e0000 */
[----:B------:R-:W-:-:S09]  /*a220*/  VIADD R9, R7, 0x20 ;  /* 0x0000002007097836 */ /* 0x000fd20000000000 */
[----:B------:R-:W-:Y:S01]  /*a230*/  @!P1 LEA R21, R30, UR44, 0x1 ;  /* 0x0000002c1e159c11 */ /* 0x000fe2000f8e08ff */
[----:B-1----:R-:W-:Y:S01]  /*a240*/  @!P1 IMAD.WIDE.U32 R4, R23, 0x2, R4 ;  /* 0x0000000217049825 */ /* 0x002fe200078e0004 */
[----:B------:R-:W0:Y:S04]  /*a250*/  SHFL.IDX PT, R2, R0, 0x2, 0x181f ;  /* 0x00581f0000027f89 */ /* 0x000e2800000e0000 */
        /* <DEDUP_REMOVED lines=10> */
[----:B------:R1:W-:Y:S01]  /*a300*/  @!P1 LDGSTS.E.BYPASS.LTC128B.128 [R9+0x1b400], desc[UR36][R2.64+0x100], !P0 ;  /* 0x1b40010002099fae */ /* 0x0003e2000c101d64 */
[----:B------:R-:W-:Y:S01]  /*a310*/  ISETP.GE.AND P1, PT, R11, R6, PT ;  /* 0x000000060b00720c */ /* 0x000fe20003f26270 */
[----:B------:R-:W-:-:S02]  /*a320*/  VIADD R11, R7, 0x50 ;  /* 0x00000050070b7836 */ /* 0x000fc40000000000 */
[----:B-1----:R-:W-:Y:S01]  /*a330*/  SHFL.IDX PT, R3, R8, 0x4, 0x181f ;  /* 0x00981f0008037f89 */ /* 0x002fe200000e0000 */
[----:B------:R-:W-:-:S09]  /*a340*/  IADD3 R9, R7, 0x40, RZ ;  /* 0x0000004007097810 */ /* 0x000fd20007ffe0ff */
[----:B0-----:R-:W-:Y:S01]  /*a350*/  @!P1 IMAD.WIDE.U32 R4, R23, 0x2, R4 ;  /* 0x0000000217049825 */ /* 0x001fe200078e0004 */
[----:B------:R-:W-:Y:S01]  /*a360*/  @!P1 LEA R21, R30, UR44, 0x1 ;  /* 0x0000002c1e159c11 */ /* 0x000fe2000f8e08ff */
        /* <DEDUP_REMOVED lines=18> */
[----:B------:R-:W-:Y:S04]  /*a490*/  @!P1 LDGSTS.E.BYPASS.LTC128B.128 [R21+0x14c00], desc[UR36][R4.64], !P3 ;  /* 0x14c0000004159fae */ /* 0x000fe8000d901d64 */
[----:B------:R-:W-:Y:S04]  /*a4a0*/  @!P1 LDGSTS.E.BYPASS.LTC128B.128 [R21+0x18c00], desc[UR36][R4.64+0x80], !P2 ;  /* 0x18c0008004159fae */ /* 0x000fe8000d101d64 */
[----:B------:R1:W-:Y:S01]  /*a4b0*/  @!P1 LDGSTS.E.BYPASS.LTC128B.128 [R21+0x1cc00], desc[UR36][R4.64+0x100], !P0 ;  /* 0x1cc0010004159fae */ /* 0x0003e2000c101d64 */
[----:B------:R-:W-:-:S03]  /*a4c0*/  ISETP.GE.AND P1, PT, R9, R6, PT ;  /* 0x000000060900720c */ /* 0x000fc60003f26270 */
[----:B-1----:R1:W2:Y:S10]  /*a4d0*/  SHFL.IDX PT, R4, R8, 0x7, 0x181f ;  /* 0x00f81f0008047f89 */ /* 0x0022b400000e0000 */
[----:B0-----:R-:W-:Y:S01]  /*a4e0*/  @!P1 IMAD.WIDE.U32 R2, R23, 0x2, R2 ;  /* 0x0000000217029825 */ /* 0x001fe200078e0002 */
[----:B------:R-:W-:-:S05]  /*a4f0*/  @!P1 LEA R9, R30, UR44, 0x1 ;  /* 0x0000002c1e099c11 */ /* 0x000fca000f8e08ff */
[----:B------:R1:W-:Y:S04]  /*a500*/  @!P1 LDGSTS.E.BYPASS.LTC128B.128 [R9+0x15400], desc[UR36][R2.64], !P3 ;  /* 0x1540000002099fae */ /* 0x0003e8000d901d64 */
[----:B------:R1:W-:Y:S04]  /*a510*/  @!P1 LDGSTS.E.BYPASS.LTC128B.128 [R9+0x19400], desc[UR36][R2.64+0x80], !P2 ;  /* 0x1940008002099fae */ /* 0x0003e8000d101d64 */
[----:B------:R1:W-:Y:S02]  /*a520*/  @!P1 LDGSTS.E.BYPASS.LTC128B.128 [R9+0x1d400], desc[UR36][R2.64+0x100], !P0 ;  /* 0x1d40010002099fae */ /* 0x0003e4000c101d64 */
.L_x_3390:
[----:B------:R-:W-:Y:S01]  /*a530*/  IADD3 R7, R7, 0x70, RZ ;  /* 0x0000007007077810 */ /* 0x000fe20007ffe0ff */
[----:B------:R-:W-:Y:S01]  /*a540*/  BSSY B0, `(.L_x_3323) ;  /* 0x000000d000007945 */ /* 0x000fe20003800000 */
[----:B-1----:R-:W-:Y:S02]  /*a550*/  IMAD.MOV.U32 R2, RZ, RZ, R14 ;  /* 0x000000ffff027224 */ /* 0x002fe400078e000e */
[----:B------:R-:W-:Y:S01]  /*a560*/  ISETP.GE.AND P1, PT, R7, R6, PT ;  /* 0x000000060700720c */ /* 0x000fe20003f26270 */
[----:B--2---:R-:W-:-:S12]  /*a570*/  IMAD.MOV.U32 R3, RZ, RZ, R4 ;  /* 0x000000ffff037224 */ /* 0x004fd800078e0004 */
        /* <DEDUP_REMOVED lines=8> */
[----:B------:R0:W-:Y:S02]  /*a600*/  LDGSTS.E.BYPASS.LTC128B.128 [R5+0x1dc00], desc[UR36][R2.64+0x100], !P0 ;  /* 0x1dc0010002057fae */ /* 0x0001e4000c101d64 */
.L_x_3324:
[----:B------:R-:W-:Y:S05]  /*a610*/  BSYNC B0 ;  /* 0x0000000000007941 */ /* 0x000fea0003800000 */
.L_x_3323:
[----:B------:R-:W-:Y:S01]  /*a620*/  NOP ;  /* 0x0000000000007918 */ /* 0x000fe20000000000 */
[----:B------:R-:W-:Y:S01]  /*a630*/  SYNCS.ARRIVE.TRANS64.RED.A0T1 RZ, [UR44+0x30800], RZ ;  /* 0x030800ffffff79a7 */ /* 0x000fe2000820042c */
[----:B------:R-:W-:Y:S01]  /*a640*/  MOV R0, 0x1 ;  /* 0x0000000100007802 */ /* 0x000fe20000000f00 */
[----:B------:R-:W-:Y:S03]  /*a650*/  ARRIVES.LDGSTSBAR.64.TRANSCNT [UR44+0x30800] ;  /* 0x03080000ff0079b0 */ /* 0x000fe60008000aac */
[----:B------:R-:W-:Y:S01]  /*a660*/  SHF.L.U32 R0, R0, 0x1f, RZ ;  /* 0x0000001f00007819 */ /* 0x000fe200000006ff */
[----:B------:R-:W-:Y:S01]  /*a670*/  NOP ;  /* 0x0000000000007918 */ /* 0x000fe20000000000 */
[----:B------:R-:W-:Y:S02]  /*a680*/  SYNCS.ARRIVE.TRANS64.A1T0 RZ, [UR44+0x30800], RZ ;  /* 0x030800ffffff79a7 */ /* 0x000fe4000810002c */
[----:B------:R-:W1:Y:S02]  /*a690*/  SYNCS.PHASECHK.TRANS64.TRYWAIT P0, [UR44+0x30820], R0 ;  /* 0x03082000ff0075a7 */ /* 0x000e64000800016c */
[----:B-1----:R-:W-:Y:S05]  /*a6a0*/  @!P0 BRA `(.L_x_3325) ;  /* 0x0000002c00ec8947 */ /* 0x002fea0003800000 */
.L_x_3391:
[----:B------:R-:W-:Y:S01]  /*a6b0*/  UIADD3 UR4, UR48, -0x2, URZ ;  /* 0xfffffffe30047890 */ /* 0x000fe2000fffe03f */
[----:B------:R-:W-:Y:S02]  /*a6c0*/  IMAD.MOV.U32 R28, RZ, RZ, 0x1 ;  /* 0x00000001ff1c7424 */ /* 0x000fe400078e00ff */
[----:B------:R-:W-:Y:S01]  /*a6d0*/  IMAD.MOV.U32 R26, RZ, RZ, RZ ;  /* 0x000000ffff1a7224 */ /* 0x000fe200078e00ff */
[----:B------:R-:W-:-:S06]  /*a6e0*/  UISETP.GE.AND UP0, UPT, UR4, UR47, UPT ;  /* 0x0000002f0400728c */ /* 0x000fcc000bf06270 */
[----:B------:R-:W-:-:S13]  /*a6f0*/  PLOP3.LUT P0, PT, PT, PT, UP0, 0x80, 0x0 ;  /* 0x000000000000781c */ /* 0x000fda0003f0f008 */
[----:B------:R-:W-:Y:S05]  /*a700*/  @!P0 BRA `(.L_x_3326) ;  /* 0x0000001000348947 */ /* 0x000fea0003800000 */
[----:B0-----:R-:W0:Y:S01]  /*a710*/  S2R R2, SR_TID.X ;  /* 0x0000000000027919 */ /* 0x001e220000002100 */
[----:B------:R-:W-:Y:S01]  /*a720*/  UIADD3 UR4, UR46, 0x1, URZ ;  /* 0x000000012e047890 */ /* 0x000fe2000fffe03f */
[----:B------:R-:W-:Y:S01]  /*a730*/  LOP3.LUT R3, RZ, UR43, RZ, 0x33, !PT ;  /* 0x0000002bff037c12 */ /* 0x000fe2000f8e33ff */
[----:B------:R-:W-:Y:S01]  /*a740*/  BSSY B0, `(.L_x_3326) ;  /* 0x0000109000007945 */ /* 0x000fe20003800000 */
[----:B------:R-:W-:Y:S01]  /*a750*/  IMAD.MOV.U32 R27, RZ, RZ, 0x1 ;  /* 0x00000001ff1b7424 */ /* 0x000fe200078e00ff */
[----:B------:R-:W-:Y:S01]  /*a760*/  UIMAD UR4, UR4, UR40, URZ ;  /* 0x00000028040472a4 */ /* 0x000fe2000f8e023f */
[----:B------:R-:W-:-:S05]  /*a770*/  MOV R25, RZ ;  /* 0x000000ff00197202 */ /* 0x000fca0000000f00 */
[----:B------:R-:W-:Y:S01]  /*a780*/  LOP3.LUT R0, RZ, UR4, RZ, 0x33, !PT ;  /* 0x00000004ff007c12 */ /* 0x000fe2000f8e33ff */
[----:B------:R-:W-:Y:S02]  /*a790*/  ULDC UR4, c[0x0][0x2f4] ;  /* 0x0000bd0000047ab9 */ /* 0x000fe40000000800 */
[----:B------:R-:W-:Y:S02]  /*a7a0*/  ISETP.GE.AND P3, PT, R23, UR4, PT ;  /* 0x0000000417007c0c */ /* 0x000fe4000bf66270 */
[----:B------:R-:W-:Y:S02]  /*a7b0*/  VIMNMX R0, R0, R3, !PT ;  /* 0x0000000300007248 */ /* 0x000fe40007fe0100 */
[----:B------:R-:W-:Y:S02]  /*a7c0*/  ISETP.GE.AND P2, PT, R34, UR4, PT ;  /* 0x0000000422007c0c */ /* 0x000fe4000bf46270 */
[----:B------:R-:W-:Y:S02]  /*a7d0*/  IADD3 R32, -R0, -0x2, RZ ;  /* 0xfffffffe00207810 */ /* 0x000fe40007ffe1ff */
[----:B------:R-:W-:-:S02]  /*a7e0*/  ISETP.GE.AND P1, PT, R33, UR4, PT ;  /* 0x0000000421007c0c */ /* 0x000fc4000bf26270 */
[----:B0-----:R-:W-:-:S04]  /*a7f0*/  LOP3.LUT R2, R2, 0x7f, RZ, 0xc0, !PT ;  /* 0x0000007f02027812 */ /* 0x001fc800078ec0ff */
[----:B------:R-:W-:-:S04]  /*a800*/  SHF.R.U32.HI R2, RZ, 0x3, R2 ;  /* 0x00000003ff027819 */ /* 0x000fc80000011602 */
[----:B------:R-:W-:Y:S02]  /*a810*/  IADD3 R19, R24, R19, R2 ;  /* 0x0000001318137210 */ /* 0x000fe40007ffe002 */
[----:B------:R-:W-:Y:S02]  /*a820*/  IADD3 R5, -R2, UR42, RZ ;  /* 0x0000002a02057c10 */ /* 0x000fe4000fffe1ff */
[----:B------:R-:W-:Y:S01]  /*a830*/  SHF.L.U32 R2, R23, 0x1, RZ ;  /* 0x0000000117027819 */ /* 0x000fe200000006ff */
[----:B------:R-:W-:Y:S02]  /*a840*/  VIADD R19, R19, 0xfffffee0 ;  /* 0xfffffee013137836 */ /* 0x000fe40000000000 */
[C---:B------:R-:W-:Y:S02]  /*a850*/  IMAD R5, R0.reuse, 0x60, R5 ;  /* 0x0000006000057824 */ /* 0x040fe400078e0205 */
[----:B------:R-:W-:Y:S02]  /*a860*/  IMAD R20, R0, -0x60, R19 ;  /* 0xffffffa000147824 */ /* 0x000fe400078e0213 */
[----:B------:R-:W-:-:S07]  /*a870*/  VIADD R0, R5, 0xc0 ;  /* 0x000000c005007836 */ /* 0x000fce0000000000 */
.L_x_3339:
[----:B------:R-:W2:Y:S01]  /*a880*/  LDL R8, [R1] ;  /* 0x0000000001087983 */ /* 0x000ea20000100800 */
[----:B------:R-:W0:Y:S01]  /*a890*/  LDC R2, c[0x0][0x430] ;  /* 0x00010c00ff027b82 */ /* 0x000e220000000800 */
[----:B------:R-:W-:-:S13]  /*a8a0*/  ISETP.GT.U32.AND P5, PT, R37, 0x5f, PT ;  /* 0x0000005f2500780c */ /* 0x000fda0003fa4070 */
[----:B------:R-:W2:Y:S01]  /*a8b0*/  @!P5 LDC.64 R4, c[0x0][0x428] ;  /* 0x00010a00ff04db82 */ /* 0x000ea20000000a00 */
[----:B0-----:R-:W-:-:S13]  /*a8c0*/  ISETP.NE.AND P0, PT, R2, 0x1, PT ;  /* 0x000000010200780c */ /* 0x001fda0003f05270 */
[----:B------:R-:W0:Y:S08]  /*a8d0*/  @P0 LDC R3, c[0x0][0x434] ;  /* 0x00010d00ff030b82 */ /* 0x000e300000000800 */
[----:B------:R-:W1:Y:S01]  /*a8e0*/  @P0 LDC R7, c[0x0][0x438] ;  /* 0x00010e00ff070b82 */ /* 0x000e620000000800 */
[----:B------:R-:W-:Y:S02]  /*a8f0*/  IMAD.MOV.U32 R9, RZ, RZ, R20 ;  /* 0x000000ffff097224 */ /* 0x000fe400078e0014 */
[----:B0-----:R-:W-:-:S05]  /*a900*/  @P0 IMAD.HI.U32 R2, R20, R3, RZ ;  /* 0x0000000314020227 */ /* 0x001fca00078e00ff */
[----:B-1----:R-:W-:Y:S02]  /*a910*/  @P0 SHF.R.U32.HI R9, RZ, R7, R2 ;  /* 0x00000007ff090219 */ /* 0x002fe40000011602 */
[----:B------:R-:W0:Y:S02]  /*a920*/  @!P5 LDC.64 R6, c[0x0][0x418] ;  /* 0x00010600ff06db82 */ /* 0x000e240000000a00 */
[----:B------:R-:W-:Y:S01]  /*a930*/  @!P5 SHF.R.S32.HI R3, RZ, 0x1f, R9 ;  /* 0x0000001fff03d819 */ /* 0x000fe20000011409 */
[----:B--2---:R-:W-:-:S04]  /*a940*/  @!P5 IMAD R2, R8, R4, RZ ;  /* 0x000000040802d224 */ /* 0x004fc800078e02ff */
[----:B------:R-:W-:Y:S01]  /*a950*/  @!P5 IMAD R5, R36, R5, R2 ;  /* 0x000000052405d224 */ /* 0x000fe200078e0202 */
[----:B------:R-:W-:-:S05]  /*a960*/  @!P5 MOV R2, R9 ;  /* 0x000000090002d202 */ /* 0x000fca0000000f00 */
[----:B------:R-:W-:-:S04]  /*a970*/  @!P5 IMAD.WIDE.U32 R2, R36, R4, R2 ;  /* 0x000000042402d225 */ /* 0x000fc800078e0002 */
[----:B------:R-:W-:Y:S01]  /*a980*/  @!P5 IMAD.IADD R3, R5, 0x1, R3 ;  /* 0x000000010503d824 */ /* 0x000fe200078e0203 */
[C---:B0-----:R-:W-:Y:S02]  /*a990*/  @!P5 LEA R6, P0, R2.reuse, R6, 0x2 ;  /* 0x000000060206d211 */ /* 0x041fe400078010ff */
[----:B------:R-:W-:Y:S02]  /*a9a0*/  MOV R4, RZ ;  /* 0x000000ff00047202 */ /* 0x000fe40000000f00 */
[----:B------:R-:W-:-:S05]  /*a9b0*/  @!P5 LEA.HI.X R7, R2, R7, R3, 0x2, P0 ;  /* 0x000000070207d211 */ /* 0x000fca00000f1403 */
[----:B------:R0:W5:Y:S01]  /*a9c0*/  @!P5 LDG.E R4, desc[UR36][R6.64] ;  /* 0x000000240604d981 */ /* 0x000162000c1e1900 */
[----:B------:R-:W-:Y:S01]  /*a9d0*/  LOP3.LUT P4, RZ, R16, 0x10, RZ, 0xc0, !PT ;  /* 0x0000001010ff7812 */ /* 0x000fe2000788c0ff */
[----:B------:R-:W-:-:S05]  /*a9e0*/  VIADD R26, R25, 0x1 ;  /* 0x00000001191a7836 */ /* 0x000fca0000000000 */
[----:B------:R-:W-:-:S04]  /*a9f0*/  ISETP.NE.AND P0, PT, R26, 0x2, PT ;  /* 0x000000021a00780c */ /* 0x000fc80003f05270 */
[----:B------:R-:W-:Y:S02]  /*aa00*/  SEL R28, RZ, 0x1, P0 ;  /* 0x00000001ff1c7807 */ /* 0x000fe40000000000 */
[----:B------:R-:W-:Y:S02]  /*aa10*/  SEL R26, R26, RZ, P0 ;  /* 0x000000ff1a1a7207 */ /* 0x000fe40000000000 */
[----:B------:R-:W-:Y:S01]  /*aa20*/  LOP3.LUT R28, R27, R28, RZ, 0x3c, !PT ;  /* 0x0000001c1b1c7212 */ /* 0x000fe200078e3cff */
[----:B0-----:R-:W-:Y:S06]  /*aa30*/  @!P4 BRA `(.L_x_3327) ;  /* 0x000000000004c947 */ /* 0x001fec0003800000 */
[----:B------:R-:W-:Y:S01]  /*aa40*/  BPT.TRAP 0x1 ;  /* 0x000000040000795c */ /* 0x000fe20000300000 */
.L_x_3327:
[----:B------:R-:W-:Y:S01]  /*aa50*/  LEA R19, R26, UR44, 0x3 ;  /* 0x0000002c1a137c11 */ /* 0x000fe2000f8e18ff */
[----:B------:R-:W-:Y:S01]  /*aa60*/  BSSY B1, `(.L_x_3328) ;  /* 0x0000004000017945 */ /* 0x000fe20003800000 */
[----:B------:R-:W-:-:S04]  /*aa70*/  SHF.L.U32 R2, R28, 0x1f, RZ ;  /* 0x0000001f1c027819 */ /* 0x000fc800000006ff */
[----:B------:R-:W0:Y:S02]  /*aa80*/  SYNCS.PHASECHK.TRANS64.TRYWAIT P0, [R19+URZ+0x30840], R2 ;  /* 0x03084002130075a7 */ /* 0x000e24000800017f */
[----:B0-----:R-:W-:Y:S05]  /*aa90*/  @!P0 BRA `(.L_x_3329) ;  /* 0x0000002c00088947 */ /* 0x001fea0003800000 */
.L_x_3392:
[----:B------:R-:W-:Y:S05]  /*aaa0*/  BSYNC B1 ;  /* 0x0000000000017941 */ /* 0x000fea0003800000 */
.L_x_3328:
[----:B------:R-:W-:Y:S01]  /*aab0*/  ULDC UR4, c[0x0][0x430] ;  /* 0x00010c0000047ab9 */ /* 0x000fe20000000800 */
[----:B-----5:R-:W-:Y:S01]  /*aac0*/  SHF.R.S32.HI R31, RZ, 0x1f, R4 ;  /* 0x0000001fff1f7819 */ /* 0x020fe20000011404 */
[----:B------:R-:W-:Y:S01]  /*aad0*/  UIADD3 UR4, -UR4, URZ, URZ ;  /* 0x0000003f04047290 */ /* 0x000fe2000fffe13f */
[----:B------:R-:W-:Y:S01]  /*aae0*/  R2UR UR6, R35 ;  /* 0x00000000230672ca */ /* 0x000fe200000e0000 */
[----:B------:R-:W-:Y:S01]  /*aaf0*/  IMAD R22, R26, 0x4800, R30 ;  /* 0x000048001a167824 */ /* 0x000fe200078e021e */
[C---:B------:R-:W-:Y:S02]  /*ab00*/  LOP3.LUT P5, RZ, R16.reuse, 0x2, RZ, 0xc0, !PT ;  /* 0x0000000210ff7812 */ /* 0x040fe400078ac0ff */
[----:B------:R-:W-:Y:S01]  /*ab10*/  LOP3.LUT P4, RZ, R16, 0x1, RZ, 0xc0, !PT ;  /* 0x0000000110ff7812 */ /* 0x000fe2000788c0ff */
        /* <DEDUP_REMOVED lines=19> */
[----:B------:R-:W-:Y:S01]  /*ac50*/  LEA R21, P0, R2, UR6, 0x1 ;  /* 0x0000000602157c11 */ /* 0x000fe2000f8008ff */
[----:B------:R-:W-:-:S03]  /*ac60*/  UMOV UR4, 0xffffffff ;  /* 0xffffffff00047882 */ /* 0x000fc60000000000 */
[----:B------:R-:W-:Y:S01]  /*ac70*/  LEA.HI.X R24, R2, UR7, R3, 0x1, P0 ;  /* 0x0000000702187c11 */ /* 0x000fe200080f0c03 */
[----:B------:R-:W-:Y:S08]  /*ac80*/  BRA.DIV UR4, `(.L_x_3330) ;  /* 0x0000002a04a07947 */ /* 0x000ff0000b800000 */
[----:B------:R-:W0:Y:S01]  /*ac90*/  SHFL.IDX PT, R14, R21, RZ, 0x181f ;  /* 0x00181fff150e7589 */ /* 0x000e2200000e0000 */
[----:B------:R-:W-:Y:S01]  /*aca0*/  IMAD.SHL.U32 R12, R23, 0x2, RZ ;  /* 0x00000002170c7824 */ /* 0x000fe200078e00ff */
[----:B------:R-:W-:Y:S02]  /*acb0*/  LOP3.LUT P6, RZ, R16, 0x4, RZ, 0xc0, !PT ;  /* 0x0000000410ff7812 */ /* 0x000fe400078cc0ff */
[----:B------:R-:W1:Y:S01]  /*acc0*/  SHFL.IDX PT, R3, R24, RZ, 0x181f ;  /* 0x00181fff18037589 */ /* 0x000e6200000e0000 */
[----:B------:R-:W-:-:S03]  /*acd0*/  LEA R22, R22, UR44, 0x1 ;  /* 0x0000002c16167c11 */ /* 0x000fc6000f8e08ff */
[----:B------:R-:W-:Y:S04]  /*ace0*/  SHFL.IDX PT, R7, R24, 0x1, 0x181f ;  /* 0x00381f0018077f89 */ /* 0x000fe800000e0000 */
[----:B------:R-:W-:Y:S01]  /*acf0*/  SHFL.IDX PT, R10, R21, 0x2, 0x181f ;  /* 0x00581f00150a7f89 */ /* 0x000fe200000e0000 */
[----:B0-----:R-:W-:-:S03]  /*ad00*/  IADD3 R2, P0, R14, R12, RZ ;  /* 0x0000000c0e027210 */ /* 0x001fc60007f1e0ff */
[----:B------:R-:W0:Y:S01]  /*ad10*/  SHFL.IDX PT, R14, R21, 0x1, 0x181f ;  /* 0x00381f00150e7f89 */ /* 0x000e2200000e0000 */
[----:B-1----:R-:W-:-:S05]  /*ad20*/  IADD3.X R3, RZ, R3, RZ, P0, !PT ;  /* 0x00000003ff037210 */ /* 0x002fca00007fe4ff */
[----:B------:R-:W-:Y:S04]  /*ad30*/  LDGSTS.E.BYPASS.LTC128B.128 [R22+0x1e400], desc[UR36][R2.64], !P6 ;  /* 0x1e40000002167fae */ /* 0x000fe8000f101d64 */
[----:B------:R-:W-:Y:S04]  /*ad40*/  LDGSTS.E.BYPASS.LTC128B.128 [R22+0x21400], desc[UR36][R2.64+0x80], !P5 ;  /* 0x2140008002167fae */ /* 0x000fe8000e901d64 */
[----:B------:R1:W-:Y:S01]  /*ad50*/  LDGSTS.E.BYPASS.LTC128B.128 [R22+0x24400], desc[UR36][R2.64+0x100], !P4 ;  /* 0x2440010002167fae */ /* 0x0003e2000e101d64 */
[----:B0-----:R-:W-:-:S03]  /*ad60*/  IADD3 R8, P0, R14, R12, RZ ;  /* 0x0000000c0e087210 */ /* 0x001fc60007f1e0ff */
[----:B------:R-:W-:Y:S02]  /*ad70*/  SHFL.IDX PT, R14, R21, 0x5, 0x181f ;  /* 0x00b81f00150e7f89 */ /* 0x000fe400000e0000 */
[----:B------:R-:W-:Y:S02]  /*ad80*/  IMAD.X R9, RZ, RZ, R7, P0 ;  /* 0x000000ffff097224 */ /* 0x000fe400000e0607 */
[----:B-1----:R-:W-:Y:S01]  /*ad90*/  SHFL.IDX PT, R2, R21, 0x3, 0x181f ;  /* 0x00781f0015027f89 */ /* 0x002fe200000e0000 */
[----:B------:R-:W-:-:S03]  /*ada0*/  IADD3 R10, P0, R10, R12, RZ ;  /* 0x0000000c0a0a7210 */ /* 0x000fc60007f1e0ff */
[----:B------:R-:W0:Y:S04]  /*adb0*/  SHFL.IDX PT, R7, R24, 0x2, 0x181f ;  /* 0x00581f0018077f89 */ /* 0x000e2800000e0000 */
[----:B------:R-:W1:Y:S04]  /*adc0*/  SHFL.IDX PT, R3, R24, 0x3, 0x181f ;  /* 0x00781f0018037f89 */ /* 0x000e6800000e0000 */
[----:B------:R2:W-:Y:S04]  /*add0*/  LDGSTS.E.BYPASS.LTC128B.128 [R22+0x1ec00], desc[UR36][R8.64], !P6 ;  /* 0x1ec0000008167fae */ /* 0x0005e8000f101d64 */
[----:B------:R2:W-:Y:S04]  /*ade0*/  LDGSTS.E.BYPASS.LTC128B.128 [R22+0x21c00], desc[UR36][R8.64+0x80], !P5 ;  /* 0x21c0008008167fae */ /* 0x0005e8000e901d64 */
[----:B------:R2:W-:Y:S01]  /*adf0*/  LDGSTS.E.BYPASS.LTC128B.128 [R22+0x24c00], desc[UR36][R8.64+0x100], !P4 ;  /* 0x24c0010008167fae */ /* 0x0005e2000e101d64 */
[----:B0-----:R-:W-:Y:S01]  /*ae00*/  IMAD.X R11, RZ, RZ, R7, P0 ;  /* 0x000000ffff0b7224 */ /* 0x001fe200000e0607 */
[----:B------:R-:W-:-:S02]  /*ae10*/  IADD3 R6, P0, R2, R12, RZ ;  /* 0x0000000c02067210 */ /* 0x000fc40007f1e0ff */
[----:B------:R-:W0:Y:S02]  /*ae20*/  SHFL.IDX PT, R2, R21, 0x4, 0x181f ;  /* 0x00981f0015027f89 */ /* 0x000e2400000e0000 */
[----:B-1----:R-:W-:Y:S02]  /*ae30*/  IADD3.X R7, RZ, R3, RZ, P0, !PT ;  /* 0x00000003ff077210 */ /* 0x002fe400007fe4ff */
[----:B------:R-:W1:Y:S04]  /*ae40*/  SHFL.IDX PT, R3, R24, 0x4, 0x181f ;  /* 0x00981f0018037f89 */ /* 0x000e6800000e0000 */
[----:B------:R2:W-:Y:S04]  /*ae50*/  LDGSTS.E.BYPASS.LTC128B.128 [R22+0x1f400], desc[UR36][R10.64], !P6 ;  /* 0x1f4000000a167fae */ /* 0x0005e8000f101d64 */
[----:B------:R2:W-:Y:S04]  /*ae60*/  LDGSTS.E.BYPASS.LTC128B.128 [R22+0x22400], desc[UR36][R10.64+0x80], !P5 ;  /* 0x224000800a167fae */ /* 0x0005e8000e901d64 */
[----:B------:R2:W-:Y:S04]  /*ae70*/  LDGSTS.E.BYPASS.LTC128B.128 [R22+0x25400], desc[UR36][R10.64+0x100], !P4 ;  /* 0x254001000a167fae */ /* 0x0005e8000e101d64 */
[----:B------:R2:W-:Y:S01]  /*ae80*/  LDGSTS.E.BYPASS.LTC128B.128 [R22+0x1fc00], desc[UR36][R6.64], !P6 ;  /* 0x1fc0000006167fae */ /* 0x0005e2000f101d64 */
[----:B0-----:R-:W-:-:S03]  /*ae90*/  IADD3 R2, P0, R2, R12, RZ ;  /* 0x0000000c02027210 */ /* 0x001fc60007f1e0ff */
[----:B------:R2:W-:Y:S02]  /*aea0*/  LDGSTS.E.BYPASS.LTC128B.128 [R22+0x22c00], desc[UR36][R6.64+0x80], !P5 ;  /* 0x22c0008006167fae */ /* 0x0005e4000e901d64 */
[----:B-1----:R-:W-:Y:S02]  /*aeb0*/  IMAD.X R3, RZ, RZ, R3, P0 ;  /* 0x000000ffff037224 */ /* 0x002fe400000e0603 */
[----:B------:R2:W-:Y:S04]  /*aec0*/  LDGSTS.E.BYPASS.LTC128B.128 [R22+0x25c00], desc[UR36][R6.64+0x100], !P4 ;  /* 0x25c0010006167fae */ /* 0x0005e8000e101d64 */
[----:B------:R2:W-:Y:S04]  /*aed0*/  LDGSTS.E.BYPASS.LTC128B.128 [R22+0x20400], desc[UR36][R2.64], !P6 ;  /* 0x2040000002167fae */ /* 0x0005e8000f101d64 */
[----:B------:R2:W-:Y:S04]  /*aee0*/  LDGSTS.E.BYPASS.LTC128B.128 [R22+0x23400], desc[UR36][R2.64+0x80], !P5 ;  /* 0x2340008002167fae */ /* 0x0005e8000e901d64 */
[----:B------:R2:W-:Y:S04]  /*aef0*/  LDGSTS.E.BYPASS.LTC128B.128 [R22+0x26400], desc[UR36][R2.64+0x100], !P4 ;  /* 0x2640010002167fae */ /* 0x0005e8000e101d64 */
[----:B------:R-:W0:Y:S02]  /*af00*/  SHFL.IDX PT, R24, R24, 0x5, 0x181f ;  /* 0x00b81f0018187f89 */ /* 0x000e2400000e0000 */
.L_x_3406:
[----:B--2---:R-:W-:Y:S01]  /*af10*/  IMAD.SHL.U32 R2, R23, 0x2, RZ ;  /* 0x0000000217027824 */ /* 0x004fe200078e00ff */
[----:B------:R-:W-:-:S04]  /*af20*/  LOP3.LUT P6, RZ, R16, 0x4, RZ, 0xc0, !PT ;  /* 0x0000000410ff7812 */ /* 0x000fc800078cc0ff */
[----:B------:R-:W-:-:S04]  /*af30*/  IADD3 R2, P0, R14, R2, RZ ;  /* 0x000000020e027210 */ /* 0x000fc80007f1e0ff */
[----:B0-----:R-:W-:Y:S02]  /*af40*/  IADD3.X R3, RZ, R24, RZ, P0, !PT ;  /* 0x00000018ff037210 */ /* 0x001fe400007fe4ff */
[----:B------:R-:W-:-:S03]  /*af50*/  PLOP3.LUT P0, PT, PT, PT, PT, 0x80, 0x0 ;  /* 0x000000000000781c */ /* 0x000fc60003f0f070 */
[----:B------:R-:W-:Y:S01]  /*af60*/  @!PT LDS RZ, [RZ] ;  /* 0x00000000fffff984 */ /* 0x000fe20000000800 */
[----:B------:R-:W-:Y:S01]  /*af70*/  @!PT LDS RZ, [RZ] ;  /* 0x00000000fffff984 */ /* 0x000fe20000000800 */
[----:B------:R-:W-:Y:S01]  /*af80*/  @!PT LDS RZ, [RZ] ;  /* 0x00000000fffff984 */ /* 0x000fe20000000800 */
[----:B------:R0:W-:Y:S04]  /*af90*/  LDGSTS.E.BYPASS.LTC128B.128 [R22+0x20c00], desc[UR36][R2.64], !P6 ;  /* 0x20c0000002167fae */ /* 0x0001e8000f101d64 */
[----:B------:R0:W-:Y:S04]  /*afa0*/  LDGSTS.E.BYPASS.LTC128B.128 [R22+0x23c00], desc[UR36][R2.64+0x80], !P5 ;  /* 0x23c0008002167fae */ /* 0x0001e8000e901d64 */
[----:B------:R0:W-:Y:S01]  /*afb0*/  LDGSTS.E.BYPASS.LTC128B.128 [R22+0x26c00], desc[UR36][R2.64+0x100], !P4 ;  /* 0x26c0010002167fae */ /* 0x0001e2000e101d64 */
[----:B------:R-:W-:Y:S01]  /*afc0*/  NOP ;  /* 0x0000000000007918 */ /* 0x000fe20000000000 */
.L_x_3331:
        /* <DEDUP_REMOVED lines=10> */
.L_x_3332:
[----:B------:R1:W-:Y:S01]  /*b070*/  SYNCS.ARRIVE.TRANS64.A1T0 RZ, [R19+URZ+0x30830], RZ ;  /* 0x030830ff13ff79a7 */ /* 0x0003e2000810003f */
[----:B------:R-:W-:Y:S05]  /*b080*/  @!P5 BRA `(.L_x_3333) ;  /* 0x000000000004d947 */ /* 0x000fea0003800000 */
[----:B------:R-:W-:Y:S01]  /*b090*/  BPT.TRAP 0x1 ;  /* 0x000000040000795c */ /* 0x000fe20000300000 */
.L_x_3333:
[----:B0-----:R-:W-:Y:S01]  /*b0a0*/  SHF.L.U32 R3, R27, 0x1f, RZ ;  /* 0x0000001f1b037819 */ /* 0x001fe200000006ff */
[----:B------:R-:W-:Y:S01]  /*b0b0*/  BSSY B1, `(.L_x_3334) ;  /* 0x0000004000017945 */ /* 0x000fe20003800000 */
[----:B------:R-:W-:-:S04]  /*b0c0*/  LEA R6, R25, UR44, 0x3 ;  /* 0x0000002c19067c11 */ /* 0x000fc8000f8e18ff */
[----:B------:R-:W0:Y:S02]  /*b0d0*/  SYNCS.PHASECHK.TRANS64.TRYWAIT P0, [R6+URZ+0x30860], R3 ;  /* 0x03086003060075a7 */ /* 0x000e24000800017f */
[----:B0-----:R-:W-:Y:S05]  /*b0e0*/  @!P0 BRA `(.L_x_3335) ;  /* 0x0000002c00588947 */ /* 0x001fea0003800000 */
.L_x_3407:
[----:B------:R-:W-:Y:S05]  /*b0f0*/  BSYNC B1 ;  /* 0x0000000000017941 */ /* 0x000fea0003800000 */
.L_x_3334:
[----:B------:R-:W-:Y:S01]  /*b100*/  UMOV UR4, 0xffffffff ;  /* 0xffffffff00047882 */ /* 0x000fe20000000000 */
[----:B------:R-:W-:Y:S02]  /*b110*/  IMAD R7, R25, 0x4800, R30 ;  /* 0x0000480019077824 */ /* 0x000fe400078e021e */
[----:B------:R-:W-:Y:S01]  /*b120*/  IMAD.SHL.U32 R9, R23, 0x2, RZ ;  /* 0x0000000217097824 */ /* 0x000fe200078e00ff */
[----:B------:R-:W-:Y:S06]  /*b130*/  BRA.DIV UR4, `(.L_x_3336) ;  /* 0x0000002e04587947 */ /* 0x000fec000b800000 */
[----:B------:R-:W2:Y:S01]  /*b140*/  SHFL.IDX PT, R14, R17, RZ, 0x181f ;  /* 0x00181fff110e7589 */ /* 0x000ea200000e0000 */
[----:B------:R-:W-:-:S03]  /*b150*/  LEA R7, R7, UR44, 0x1 ;  /* 0x0000002c07077c11 */ /* 0x000fc6000f8e08ff */
[----:B0-----:R-:W0:Y:S04]  /*b160*/  SHFL.IDX PT, R3, R18, RZ, 0x181f ;  /* 0x00181fff12037589 */ /* 0x001e2800000e0000 */
[----:B------:R-:W-:Y:S01]  /*b170*/  SHFL.IDX PT, R8, R18, 0x1, 0x181f ;  /* 0x00381f0012087f89 */ /* 0x000fe200000e0000 */
        /* <DEDUP_REMOVED lines=8> */
[----:B------:R2:W-:Y:S02]  /*b200*/  LDGSTS.E.BYPASS.LTC128B.128 [R7+0x6400], desc[UR36][R2.64+0x100], !P0 ;  /* 0x0640010002077fae */ /* 0x0005e4000c101d64 */
[----:B--2---:R-:W-:Y:S02]  /*b210*/  IADD3 R2, P0, R14, R9, RZ ;  /* 0x000000090e027210 */ /* 0x004fe40007f1e0ff */
[----:B------:R-:W0:Y:S02]  /*b220*/  SHFL.IDX PT, R14, R17, 0x2, 0x181f ;  /* 0x00581f00110e7f89 */ /* 0x000e2400000e0000 */
[----:B------:R-:W-:Y:S02]  /*b230*/  IADD3.X R3, RZ, R8, RZ, P0, !PT ;  /* 0x00000008ff037210 */ /* 0x000fe400007fe4ff */
[----:B------:R-:W-:Y:S01]  /*b240*/  ISETP.LT.OR P0, PT, R0, 0x11, P3 ;  /* 0x000000110000780c */ /* 0x000fe20001f01670 */
[----:B------:R-:W2:-:S12]  /*b250*/  SHFL.IDX PT, R8, R18, 0x2, 0x181f ;  /* 0x00581f0012087f89 */ /* 0x000e9800000e0000 */
[----:B------:R-:W-:Y:S01]  /*b260*/  LDGSTS.E.BYPASS.LTC128B.128 [R7+0xc00], desc[UR36][R2.64], !P0 ;  /* 0x00c0000002077fae */ /* 0x000fe2000c101d64 */
[----:B------:R-:W-:-:S13]  /*b270*/  ISETP.LT.OR P0, PT, R0, 0x11, P2 ;  /* 0x000000110000780c */ /* 0x000fda0001701670 */
[----:B------:R-:W-:Y:S01]  /*b280*/  LDGSTS.E.BYPASS.LTC128B.128 [R7+0x3c00], desc[UR36][R2.64+0x80], !P0 ;  /* 0x03c0008002077fae */ /* 0x000fe2000c101d64 */
[----:B------:R-:W-:-:S13]  /*b290*/  ISETP.LT.OR P0, PT, R0, 0x11, P1 ;  /* 0x000000110000780c */ /* 0x000fda0000f01670 */
[----:B------:R0:W-:Y:S02]  /*b2a0*/  LDGSTS.E.BYPASS.LTC128B.128 [R7+0x6c00], desc[UR36][R2.64+0x100], !P0 ;  /* 0x06c0010002077fae */ /* 0x0001e4000c101d64 */
[----:B0-----:R-:W-:Y:S02]  /*b2b0*/  IADD3 R2, P0, R14, R9, RZ ;  /* 0x000000090e027210 */ /* 0x001fe40007f1e0ff */
[----:B------:R-:W0:Y:S03]  /*b2c0*/  SHFL.IDX PT, R14, R17, 0x3, 0x181f ;  /* 0x00781f00110e7f89 */ /* 0x000e2600000e0000 */
[----:B--2---:R-:W-:Y:S01]  /*b2d0*/  IMAD.X R3, RZ, RZ, R8, P0 ;  /* 0x000000ffff037224 */ /* 0x004fe200000e0608 */
        /* <DEDUP_REMOVED lines=18> */
[----:B------:R0:W3:Y:S02]  /*b400*/  SHFL.IDX PT, R14, R17, 0x5, 0x181f ;  /* 0x00b81f00110e7f89 */ /* 0x0000e400000e0000 */
[----:B--2---:R-:W-:Y:S02]  /*b410*/  IADD3.X R3, RZ, R8, RZ, P0, !PT ;  /* 0x00000008ff037210 */ /* 0x004fe400007fe4ff */
[----:B------:R-:W-:Y:S01]  /*b420*/  ISETP.LT.OR P0, PT, R0, 0x41, P3 ;  /* 0x000000410000780c */ /* 0x000fe20001f01670 */
[----:B------:R0:W2:-:S12]  /*b430*/  SHFL.IDX PT, R8, R18, 0x5, 0x181f ;  /* 0x00b81f0012087f89 */ /* 0x00009800000e0000 */
[----:B------:R0:W-:Y:S01]  /*b440*/  LDGSTS.E.BYPASS.LTC128B.128 [R7+0x2400], desc[UR36][R2.64], !P0 ;  /* 0x0240000002077fae */ /* 0x0001e2000c101d64 */
[----:B------:R-:W-:-:S13]  /*b450*/  ISETP.LT.OR P0, PT, R0, 0x41, P2 ;  /* 0x000000410000780c */ /* 0x000fda0001701670 */
[----:B------:R0:W-:Y:S01]  /*b460*/  LDGSTS.E.BYPASS.LTC128B.128 [R7+0x5400], desc[UR36][R2.64+0x80], !P0 ;  /* 0x0540008002077fae */ /* 0x0001e2000c101d64 */
[----:B------:R-:W-:-:S13]  /*b470*/  ISETP.LT.OR P0, PT, R0, 0x41, P1 ;  /* 0x000000410000780c */ /* 0x000fda0000f01670 */
[----:B--23--:R0:W-:Y:S02]  /*b480*/  LDGSTS.E.BYPASS.LTC128B.128 [R7+0x8400], desc[UR36][R2.64+0x100], !P0 ;  /* 0x0840010002077fae */ /* 0x00c1e4000c101d64 */
.L_x_3421:
[----:B0-2---:R-:W-:Y:S01]  /*b490*/  IADD3 R2, P0, R14, R9, RZ ;  /* 0x000000090e027210 */ /* 0x005fe20007f1e0ff */
[----:B------:R-:W-:-:S04]  /*b4a0*/  ULDC.64 UR4, c[0x0][0x328] ;  /* 0x0000ca0000047ab9 */ /* 0x000fc80000000a00 */
[----:B------:R-:W-:Y:S01]  /*b4b0*/  IMAD.X R3, RZ, RZ, R8, P0 ;  /* 0x000000ffff037224 */ /* 0x000fe200000e0608 */
[----:B------:R-:W-:Y:S01]  /*b4c0*/  ISETP.LT.OR P0, PT, R0, 0x51, P3 ;  /* 0x000000510000780c */ /* 0x000fe20001f01670 */
[----:B------:R-:W-:-:S04]  /*b4d0*/  IMAD R8, R29, UR4, RZ ;  /* 0x000000041d087c24 */ /* 0x000fc8000f8e02ff */
[----:B------:R-:W-:-:S08]  /*b4e0*/  IMAD R9, R5, UR5, R8 ;  /* 0x0000000505097c24 */ /* 0x000fd0000f8e0208 */
[----:B------:R-:W-:Y:S01]  /*b4f0*/  @!PT LDS RZ, [RZ] ;  /* 0x00000000fffff984 */ /* 0x000fe20000000800 */
[----:B------:R-:W-:Y:S01]  /*b500*/  @!PT LDS RZ, [RZ] ;  /* 0x00000000fffff984 */ /* 0x000fe20000000800 */
[----:B------:R-:W-:Y:S01]  /*b510*/  @!PT LDS RZ, [RZ] ;  /* 0x00000000fffff984 */ /* 0x000fe20000000800 */
        /* <DEDUP_REMOVED lines=13> */
[----:B-1----:R-:W-:-:S07]  /*b5f0*/  IADD3 R19, R3, R31, RZ ;  /* 0x0000001f03137210 */ /* 0x002fce0007ffe0ff */
.L_x_3337:
        /* <DEDUP_REMOVED lines=10> */
.L_x_3338:
[----:B------:R-:W-:Y:S01]  /*b6a0*/  R2UR UR4, R35 ;  /* 0x00000000230472ca */ /* 0x000fe200000e0000 */
[----:B------:R-:W-:Y:S01]  /*b6b0*/  ULDC.64 UR6, c[0x0][0x330] ;  /* 0x0000cc0000067ab9 */ /* 0x000fe20000000a00 */
[----:B------:R-:W-:Y:S01]  /*b6c0*/  IMAD.MOV.U32 R18, RZ, RZ, R2 ;  /* 0x000000ffff127224 */ /* 0x000fe200078e0002 */
[----:B------:R0:W-:Y:S01]  /*b6d0*/  SYNCS.ARRIVE.TRANS64.A1T0 RZ, [R6+URZ+0x30850], RZ ;  /* 0x030850ff06ff79a7 */ /* 0x0001e2000810003f */
[----:B------:R-:W-:Y:S01]  /*b6e0*/  IMAD.U32 R3, RZ, RZ, UR6 ;  /* 0x00000006ff037e24 */ /* 0x000fe2000f8e00ff */
[----:B------:R-:W-:Y:S01]  /*b6f0*/  IADD3 R20, R20, -0x60, RZ ;  /* 0xffffffa014147810 */ /* 0x000fe20007ffe0ff */
        /* <DEDUP_REMOVED lines=8> */
[----:B------:R-:W-:Y:S02]  /*b780*/  LEA R17, P0, R18, UR6, 0x1 ;  /* 0x0000000612117c11 */ /* 0x000fe4000f8008ff */
[----:B------:R-:W-:-:S04]  /*b790*/  IADD3 R3, R19, UR4, RZ ;  /* 0x0000000413037c10 */ /* 0x000fc8000fffe0ff */
[----:B------:R-:W-:Y:S02]  /*b7a0*/  LEA.HI.X R18, R18, UR7, R3, 0x1, P0 ;  /* 0x0000000712127c11 */ /* 0x000fe400080f0c03 */
[----:B------:R-:W-:-:S13]  /*b7b0*/  ISETP.GT.AND P0, PT, R32, UR47, PT ;  /* 0x0000002f20007c0c */ /* 0x000fda000bf04270 */
[----:B0-----:R-:W-:Y:S05]  /*b7c0*/  @P0 BRA `(.L_x_3339) ;  /* 0xfffffff0002c0947 */ /* 0x001fea000383ffff */
[----:B------:R-:W-:Y:S05]  /*b7d0*/  BSYNC B0 ;  /* 0x0000000000007941 */ /* 0x000fea0003800000 */
.L_x_3326:
[----:B------:R-:W-:-:S13]  /*b7e0*/  LOP3.LUT P0, RZ, R16, 0x10, RZ, 0xc0, !PT ;  /* 0x0000001010ff7812 */ /* 0x000fda000780c0ff */
[----:B------:R-:W-:Y:S05]  /*b7f0*/  @!P0 BRA `(.L_x_3340) ;  /* 0x0000000000048947 */ /* 0x000fea0003800000 */
[----:B------:R-:W-:Y:S01]  /*b800*/  BPT.TRAP 0x1 ;  /* 0x000000040000795c */ /* 0x000fe20000300000 */
.L_x_3340:
[----:B0-----:R-:W-:Y:S01]  /*b810*/  LEA R0, R26, UR44, 0x3 ;  /* 0x0000002c1a007c11 */ /* 0x001fe2000f8e18ff */
        /* <DEDUP_REMOVED lines=11> */
.L_x_3422:
[----:B------:R-:W-:Y:S05]  /*b8d0*/  BSYNC B0 ;  /* 0x0000000000007941 */ /* 0x000fea0003800000 */
.L_x_3341:
        /* <DEDUP_REMOVED lines=8> */
[----:B------:R-:W1:Y:S01]  /*b960*/  SHFL.IDX PT, R6, R18, 0x1, 0x181f ;  /* 0x00381f0012067f89 */ /* 0x000e6200000e0000 */
[----:B------:R-:W-:Y:S02]  /*b970*/  ISETP.GE.AND P0, PT, R33, UR4, PT ;  /* 0x0000000421007c0c */ /* 0x000fe4000bf06270 */
[C---:B------:R-:W-:Y:S01]  /*b980*/  ISETP.LT.OR P3, PT, R5.reuse, 0x1, P2 ;  /* 0x000000010500780c */ /* 0x040fe20001761670 */
[----:B------:R-:W2:Y:S01]  /*b990*/  SHFL.IDX PT, R14, R17, 0x1, 0x181f ;  /* 0x00381f00110e7f89 */ /* 0x000ea200000e0000 */
[----:B------:R-:W-:-:S02]  /*b9a0*/  ISETP.LT.OR P4, PT, R5, 0x1, P1 ;  /* 0x000000010500780c */ /* 0x000fc40000f81670 */
[----:B------:R-:W-:Y:S01]  /*b9b0*/  ISETP.LT.OR P5, PT, R5, 0x1, P0 ;  /* 0x000000010500780c */ /* 0x000fe200007a1670 */
[----:B------:R-:W-:Y:S04]  /*b9c0*/  SHFL.IDX PT, R7, R18, 0x2, 0x181f ;  /* 0x00581f0012077f89 */ /* 0x000fe800000e0000 */
[----:B------:R-:W3:Y:S01]  /*b9d0*/  SHFL.IDX PT, R8, R17, 0x2, 0x181f ;  /* 0x00581f0011087f89 */ /* 0x000ee200000e0000 */
[----:B0-----:R-:W-:-:S05]  /*b9e0*/  IMAD.WIDE.U32 R2, R23, 0x2, R2 ;  /* 0x0000000217027825 */ /* 0x001fca00078e0002 */
[----:B------:R-:W-:Y:S01]  /*b9f0*/  LDGSTS.E.BYPASS.LTC128B.128 [R4+0x400], desc[UR36][R2.64], !P3 ;  /* 0x0040000002047fae */ /* 0x000fe2000d901d64 */
[----:B------:R-:W-:-:S03]  /*ba00*/  ISETP.LT.OR P3, PT, R5, 0x11, P2 ;  /* 0x000000110500780c */ /* 0x000fc60001761670 */
[----:B------:R-:W-:Y:S01]  /*ba10*/  LDGSTS.E.BYPASS.LTC128B.128 [R4+0x3400], desc[UR36][R2.64+0x80], !P4 ;  /* 0x0340008002047fae */ /* 0x000fe2000e101d64 */
[----:B------:R-:W-:-:S03]  /*ba20*/  ISETP.LT.OR P4, PT, R5, 0x11, P1 ;  /* 0x000000110500780c */ /* 0x000fc60000f81670 */
[----:B------:R1:W-:Y:S01]  /*ba30*/  LDGSTS.E.BYPASS.LTC128B.128 [R4+0x6400], desc[UR36][R2.64+0x100], !P5 ;  /* 0x0640010002047fae */ /* 0x0003e2000e901d64 */
[----:B------:R-:W-:Y:S02]  /*ba40*/  ISETP.LT.OR P5, PT, R5, 0x11, P0 ;  /* 0x000000110500780c */ /* 0x000fe400007a1670 */
[----:B-1----:R-:W-:Y:S01]  /*ba50*/  MOV R3, R6 ;  /* 0x0000000600037202 */ /* 0x002fe20000000f00 */
[----:B--2---:R-:W-:Y:S01]  /*ba60*/  IMAD.MOV.U32 R2, RZ, RZ, R14 ;  /* 0x000000ffff027224 */ /* 0x004fe200078e000e */
[----:B------:R-:W-:Y:S03]  /*ba70*/  SHFL.IDX PT, R6, R18, 0x3, 0x181f ;  /* 0x00781f0012067f89 */ /* 0x000fe600000e0000 */
[----:B------:R-:W-:Y:S01]  /*ba80*/  IMAD.WIDE.U32 R2, R23, 0x2, R2 ;  /* 0x0000000217027825 */ /* 0x000fe200078e0002 */
[----:B------:R-:W0:Y:S04]  /*ba90*/  SHFL.IDX PT, R14, R17, 0x3, 0x181f ;  /* 0x00781f00110e7f89 */ /* 0x000e2800000e0000 */
[----:B------:R-:W-:Y:S01]  /*baa0*/  LDGSTS.E.BYPASS.LTC128B.128 [R4+0xc00], desc[UR36][R2.64], !P3 ;  /* 0x00c0000002047fae */ /* 0x000fe2000d901d64 */
[----:B------:R-:W-:-:S03]  /*bab0*/  ISETP.LT.OR P3, PT, R5, 0x21, P2 ;  /* 0x000000210500780c */ /* 0x000fc60001761670 */
[----:B------:R-:W-:Y:S01]  /*bac0*/  LDGSTS.E.BYPASS.LTC128B.128 [R4+0x3c00], desc[UR36][R2.64+0x80], !P4 ;  /* 0x03c0008002047fae */ /* 0x000fe2000e101d64 */
[----:B------:R-:W-:-:S03]  /*bad0*/  ISETP.LT.OR P4, PT, R5, 0x21, P1 ;  /* 0x000000210500780c */ /* 0x000fc60000f81670 */
[----:B------:R3:W-:Y:S01]  /*bae0*/  LDGSTS.E.BYPASS.LTC128B.128 [R4+0x6c00], desc[UR36][R2.64+0x100], !P5 ;  /* 0x06c0010002047fae */ /* 0x0007e2000e901d64 */
[----:B------:R-:W-:Y:S01]  /*baf0*/  ISETP.LT.OR P5, PT, R5, 0x21, P0 ;  /* 0x000000210500780c */ /* 0x000fe200007a1670 */
[----:B---3--:R-:W-:Y:S02]  /*bb00*/  IMAD.MOV.U32 R2, RZ, RZ, R8 ;  /* 0x000000ffff027224 */ /* 0x008fe400078e0008 */
[----:B------:R-:W-:Y:S01]  /*bb10*/  IMAD.MOV.U32 R3, RZ, RZ, R7 ;  /* 0x000000ffff037224 */ /* 0x000fe200078e0007 */
[----:B------:R-:W-:Y:S01]  /*bb20*/  SHFL.IDX PT, R8, R17, 0x4, 0x181f ;  /* 0x00981f0011087f89 */ /* 0x000fe200000e0000 */
[----:B------:R-:W-:-:S03]  /*bb30*/  IMAD.WIDE.U32 R2, R23, 0x2, R2 ;  /* 0x0000000217027825 */ /* 0x000fc600078e0002 */
[----:B------:R-:W1:Y:S04]  /*bb40*/  SHFL.IDX PT, R7, R18, 0x4, 0x181f ;  /* 0x00981f0012077f89 */ /* 0x000e6800000e0000 */
[----:B------:R-:W-:Y:S01]  /*bb50*/  LDGSTS.E.BYPASS.LTC128B.128 [R4+0x1400], desc[UR36][R2.64], !P3 ;  /* 0x0140000002047fae */ /* 0x000fe2000d901d64 */
[----:B------:R-:W-:-:S03]  /*bb60*/  ISETP.LT.OR P3, PT, R5, 0x31, P2 ;  /* 0x000000310500780c */ /* 0x000fc60001761670 */
[----:B------:R-:W-:Y:S01]  /*bb70*/  LDGSTS.E.BYPASS.LTC128B.128 [R4+0x4400], desc[UR36][R2.64+0x80], !P4 ;  /* 0x0440008002047fae */ /* 0x000fe2000e101d64 */
[----:B------:R-:W-:-:S03]  /*bb80*/  ISETP.LT.OR P4, PT, R5, 0x31, P1 ;  /* 0x000000310500780c */ /* 0x000fc60000f81670 */
[----:B------:R0:W-:Y:S01]  /*bb90*/  LDGSTS.E.BYPASS.LTC128B.128 [R4+0x7400], desc[UR36][R2.64+0x100], !P5 ;  /* 0x0740010002047fae */ /* 0x0001e2000e901d64 */
[----:B------:R-:W-:-:S03]  /*bba0*/  ISETP.LT.OR P5, PT, R5, 0x31, P0 ;  /* 0x000000310500780c */ /* 0x000fc600007a1670 */
[----:B------:R-:W2:Y:S01]  /*bbb0*/  SHFL.IDX PT, R18, R18, 0x5, 0x181f ;  /* 0x00b81f0012127f89 */ /* 0x000ea200000e0000 */
[----:B0-----:R-:W-:Y:S01]  /*bbc0*/  MOV R2, R14 ;  /* 0x0000000e00027202 */ /* 0x001fe20000000f00 */
[----:B------:R-:W-:Y:S02]  /*bbd0*/  IMAD.MOV.U32 R3, RZ, RZ, R6 ;  /* 0x000000ffff037224 */ /* 0x000fe400078e0006 */
[----:B------:R0:W3:Y:S01]  /*bbe0*/  SHFL.IDX PT, R14, R17, 0x5, 0x181f ;  /* 0x00b81f00110e7f89 */ /* 0x0000e200000e0000 */
[----:B------:R-:W-:Y:S02]  /*bbf0*/  IMAD.MOV.U32 R6, RZ, RZ, RZ ;  /* 0x000000ffff067224 */ /* 0x000fe400078e00ff */
[----:B------:R-:W-:-:S05]  /*bc00*/  IMAD.WIDE.U32 R2, R23, 0x2, R2 ;  /* 0x0000000217027825 */ /* 0x000fca00078e0002 */
[----:B------:R-:W-:Y:S01]  /*bc10*/  LDGSTS.E.BYPASS.LTC128B.128 [R4+0x1c00], desc[UR36][R2.64], !P3 ;  /* 0x01c0000002047fae */ /* 0x000fe2000d901d64 */
[----:B------:R-:W-:-:S03]  /*bc20*/  ISETP.LT.OR P3, PT, R5, 0x41, P2 ;  /* 0x000000410500780c */ /* 0x000fc60001761670 */
[----:B------:R-:W-:Y:S01]  /*bc30*/  LDGSTS.E.BYPASS.LTC128B.128 [R4+0x4c00], desc[UR36][R2.64+0x80], !P4 ;  /* 0x04c0008002047fae */ /* 0x000fe2000e101d64 */
[----:B------:R-:W-:-:S03]  /*bc40*/  ISETP.LT.OR P4, PT, R5, 0x41, P1 ;  /* 0x000000410500780c */ /* 0x000fc60000f81670 */
[----:B------:R1:W-:Y:S01]  /*bc50*/  LDGSTS.E.BYPASS.LTC128B.128 [R4+0x7c00], desc[UR36][R2.64+0x100], !P5 ;  /* 0x07c0010002047fae */ /* 0x0003e2000e901d64 */
[----:B------:R-:W-:Y:S02]  /*bc60*/  ISETP.LT.OR P5, PT, R5, 0x41, P0 ;  /* 0x000000410500780c */ /* 0x000fe400007a1670 */
[----:B-1----:R-:W-:Y:S01]  /*bc70*/  MOV R3, R7 ;  /* 0x0000000700037202 */ /* 0x002fe20000000f00 */
[----:B------:R-:W-:-:S04]  /*bc80*/  IMAD.MOV.U32 R2, RZ, RZ, R8 ;  /* 0x000000ffff027224 */ /* 0x000fc800078e0008 */
[----:B------:R-:W-:-:S05]  /*bc90*/  IMAD.WIDE.U32 R2, R23, 0x2, R2 ;  /* 0x0000000217027825 */ /* 0x000fca00078e0002 */
[----:B------:R0:W-:Y:S04]  /*bca0*/  LDGSTS.E.BYPASS.LTC128B.128 [R4+0x2400], desc[UR36][R2.64], !P3 ;  /* 0x0240000002047fae */ /* 0x0001e8000d901d64 */
[----:B------:R0:W-:Y:S04]  /*bcb0*/  LDGSTS.E.BYPASS.LTC128B.128 [R4+0x5400], desc[UR36][R2.64+0x80], !P4 ;  /* 0x0540008002047fae */ /* 0x0001e8000e101d64 */
[----:B--23--:R0:W-:Y:S02]  /*bcc0*/  LDGSTS.E.BYPASS.LTC128B.128 [R4+0x8400], desc[UR36][R2.64+0x100], !P5 ;  /* 0x0840010002047fae */ /* 0x00c1e4000e901d64 */
.L_x_3436:
[C---:B------:R-:W-:Y:S01]  /*bcd0*/  ISETP.LT.OR P2, PT, R5.reuse, 0x51, P2 ;  /* 0x000000510500780c */ /* 0x040fe20001741670 */
[----:B0-----:R-:W-:Y:S01]  /*bce0*/  IMAD.MOV.U32 R2, RZ, RZ, R14 ;  /* 0x000000ffff027224 */ /* 0x001fe200078e000e */
[C---:B------:R-:W-:Y:S02]  /*bcf0*/  ISETP.LT.OR P1, PT, R5.reuse, 0x51, P1 ;  /* 0x000000510500780c */ /* 0x040fe40000f21670 */
[----:B------:R-:W-:Y:S02]  /*bd00*/  ISETP.LT.OR P0, PT, R5, 0x51, P0 ;  /* 0x000000510500780c */ /* 0x000fe40000701670 */
[----:B------:R-:W-:-:S03]  /*bd10*/  MOV R3, R18 ;  /* 0x0000001200037202 */ /* 0x000fc60000000f00 */
[----:B------:R-:W-:-:S05]  /*bd20*/  IMAD.WIDE.U32 R2, R23, 0x2, R2 ;  /* 0x0000000217027825 */ /* 0x000fca00078e0002 */
[----:B------:R-:W-:Y:S01]  /*bd30*/  @!PT LDS RZ, [RZ] ;  /* 0x00000000fffff984 */ /* 0x000fe20000000800 */
[----:B------:R-:W-:Y:S01]  /*bd40*/  @!PT LDS RZ, [RZ] ;  /* 0x00000000fffff984 */ /* 0x000fe20000000800 */
[----:B------:R-:W-:Y:S01]  /*bd50*/  @!PT LDS RZ, [RZ] ;  /* 0x00000000fffff984 */ /* 0x000fe20000000800 */
[----:B------:R0:W-:Y:S04]  /*bd60*/  LDGSTS.E.BYPASS.LTC128B.128 [R4+0x2c00], desc[UR36][R2.64], !P2 ;  /* 0x02c0000002047fae */ /* 0x0001e8000d101d64 */
[----:B------:R0:W-:Y:S04]  /*bd70*/  LDGSTS.E.BYPASS.LTC128B.128 [R4+0x5c00], desc[UR36][R2.64+0x80], !P1 ;  /* 0x05c0008002047fae */ /* 0x0001e8000c901d64 */
[----:B------:R0:W-:Y:S01]  /*bd80*/  LDGSTS.E.BYPASS.LTC128B.128 [R4+0x8c00], desc[UR36][R2.64+0x100], !P0 ;  /* 0x08c0010002047fae */ /* 0x0001e2000c101d64 */
[----:B------:R-:W-:Y:S01]  /*bd90*/  PLOP3.LUT P0, PT, PT, PT, PT, 0x80, 0x0 ;  /* 0x000000000000781c */ /* 0x000fe20003f0f070 */
[----:B------:R-:W-:-:S12]  /*bda0*/  NOP ;  /* 0x0000000000007918 */ /* 0x000fd80000000000 */
.L_x_3344:
        /* <DEDUP_REMOVED lines=10> */
.L_x_3345:
[----:B------:R1:W-:Y:S02]  /*be50*/  SYNCS.ARRIVE.TRANS64.A1T0 RZ, [R0+URZ+0x30850], RZ ;  /* 0x030850ff00ff79a7 */ /* 0x0003e4000810003f */
[----:B-1----:R-:W-:-:S05]  /*be60*/  VIADD R0, R26, 0x1 ;  /* 0x000000011a007836 */ /* 0x002fca0000000000 */
[----:B------:R-:W-:-:S04]  /*be70*/  ISETP.NE.AND P0, PT, R0, 0x2, PT ;  /* 0x000000020000780c */ /* 0x000fc80003f05270 */
[----:B0-----:R-:W-:Y:S02]  /*be80*/  SEL R3, RZ, 0x1, P0 ;  /* 0x00000001ff037807 */ /* 0x001fe40000000000 */
[----:B------:R-:W-:Y:S02]  /*be90*/  SEL R0, R0, RZ, P0 ;  /* 0x000000ff00007207 */ /* 0x000fe40000000000 */
[----:B------:R-:W-:-:S07]  /*bea0*/  LOP3.LUT R28, R28, R3, RZ, 0x3c, !PT ;  /* 0x000000031c1c7212 */ /* 0x000fce00078e3cff */
.L_x_3311:
[----:B------:R-:W0:Y:S01]  /*beb0*/  S2R R3, SR_CgaCtaId ;  /* 0x0000000000037919 */ /* 0x000e220000008800 */
[----:B------:R-:W-:Y:S02]  /*bec0*/  MOV R2, 0x400 ;  /* 0x0000040000027802 */ /* 0x000fe40000000f00 */
[----:B------:R-:W-:Y:S02]  /*bed0*/  SHF.L.U32 R6, R6, 0x1f, RZ ;  /* 0x0000001f06067819 */ /* 0x000fe400000006ff */
[----:B0-----:R-:W-:-:S04]  /*bee0*/  LEA R7, R3, R2, 0x18 ;  /* 0x0000000203077211 */ /* 0x001fc800078ec0ff */
[----:B------:R-:W0:Y:S02]  /*bef0*/  SYNCS.PHASECHK.TRANS64.TRYWAIT P0, [R7+URZ+0x30820], R6 ;  /* 0x03082006070075a7 */ /* 0x000e24000800017f */
[----:B0-----:R-:W-:Y:S05]  /*bf00*/  @!P0 BRA `(.L_x_3346) ;  /* 0x0000003000408947 */ /* 0x001fea0003800000 */
.L_x_3437:
[----:B------:R-:W-:-:S03]  /*bf10*/  UMOV UR4, 0xffffffff ;  /* 0xffffffff00047882 */ /* 0x000fc60000000000 */
[----:B------:R-:W-:Y:S05]  /*bf20*/  BRA.DIV UR4, `(.L_x_3347) ;  /* 0x00000032044c7947 */ /* 0x000fea000b800000 */
[----:B------:R-:W1:Y:S02]  /*bf30*/  S2R R2, SR_TID.X ;  /* 0x0000000000027919 */ /* 0x000e640000002100 */
[----:B-1----:R-:W-:-:S04]  /*bf40*/  SHF.R.U32.HI R2, RZ, 0x5, R2 ;  /* 0x00000005ff027819 */ /* 0x002fc80000011602 */
[----:B------:R-:W-:-:S05]  /*bf50*/  LOP3.LUT R2, R2, 0x3, RZ, 0xc0, !PT ;  /* 0x0000000302027812 */ /* 0x000fca00078ec0ff */
[----:B------:R1:W2:Y:S02]  /*bf60*/  SHFL.IDX PT, R14, R2, RZ, 0x1f ;  /* 0x00001fff020e7589 */ /* 0x0002a400000e0000 */
.L_x_3440:
[----:B--2---:R-:W-:-:S13]  /*bf70*/  ISETP.NE.AND P0, PT, R14, RZ, PT ;  /* 0x000000ff0e00720c */ /* 0x004fda0003f05270 */
[----:B------:R-:W-:Y:S05]  /*bf80*/  @P0 BRA `(.L_x_3279) ;  /* 0x0000000000900947 */ /* 0x000fea0003800000 */
[----:B------:R-:W-:-:S03]  /*bf90*/  UMOV UR4, 0xffffffff ;  /* 0xffffffff00047882 */ /* 0x000fc60000000000 */
[----:B------:R-:W-:Y:S05]  /*bfa0*/  BRA.DIV UR4, `(.L_x_3348) ;  /* 0x0000003204607947 */ /* 0x000fea000b800000 */
[----:B------:R-:W-:-:S13]  /*bfb0*/  ELECT P6, URZ, PT ;  /* 0x00000000003f782f */ /* 0x000fda00038c0000 */
.L_x_3443:
        /* <DEDUP_REMOVED lines=8> */
.L_x_3349:
[C---:B------:R-:W-:Y:S01]  /*c040*/  LEA R5, R0.reuse, R7, 0x3 ;  /* 0x0000000700057211 */ /* 0x040fe200078e18ff */
[----:B------:R-:W-:Y:S01]  /*c050*/  VIADD R0, R0, 0x1 ;  /* 0x0000000100007836 */ /* 0x000fe20000000000 */
[----:B------:R-:W-:-:S04]  /*c060*/  SHF.L.U32 R2, R28, 0x1f, RZ ;  /* 0x0000001f1c027819 */ /* 0x000fc800000006ff */
[----:B------:R-:W1:Y:S01]  /*c070*/  SYNCS.PHASECHK.TRANS64.TRYWAIT P1, [R5+URZ+0x30840], R2 ;  /* 0x03084002050075a7 */ /* 0x000e62000802017f */
[----:B------:R-:W-:-:S04]  /*c080*/  ISETP.NE.AND P2, PT, R0, 0x2, PT ;  /* 0x000000020000780c */ /* 0x000fc80003f45270 */
[----:B------:R-:W-:Y:S01]  /*c090*/  SEL R3, RZ, 0x1, P2 ;  /* 0x00000001ff037807 */ /* 0x000fe20001000000 */
[----:B-1----:R-:W-:Y:S08]  /*c0a0*/  @!P1 BRA `(.L_x_3350) ;  /* 0x0000003000409947 */ /* 0x002ff00003800000 */
.L_x_3444:
[----:B------:R-:W-:Y:S02]  /*c0b0*/  SEL R0, R0, RZ, P2 ;  /* 0x000000ff00007207 */ /* 0x000fe40001000000 */
[----:B------:R-:W-:Y:S01]  /*c0c0*/  LOP3.LUT R3, R28, R3, RZ, 0x3c, !PT ;  /* 0x000000031c037212 */ /* 0x000fe200078e3cff */
[----:B------:R-:W-:Y:S06]  /*c0d0*/  @!P0 BRA `(.L_x_3351) ;  /* 0x0000000000048947 */ /* 0x000fec0003800000 */
[----:B------:R-:W-:Y:S01]  /*c0e0*/  BPT.TRAP 0x1 ;  /* 0x000000040000795c */ /* 0x000fe20000300000 */
.L_x_3351:
[----:B0-----:R-:W-:Y:S01]  /*c0f0*/  IMAD R7, R0, 0x8, R7 ;  /* 0x0000000800077824 */ /* 0x001fe200078e0207 */
[----:B------:R-:W-:-:S04]  /*c100*/  SHF.L.U32 R0, R3, 0x1f, RZ ;  /* 0x0000001f03007819 */ /* 0x000fc800000006ff */
[----:B------:R-:W0:Y:S02]  /*c110*/  SYNCS.PHASECHK.TRANS64.TRYWAIT P1, [R7+URZ+0x30840], R0 ;  /* 0x03084000070075a7 */ /* 0x000e24000802017f */
[----:B0-----:R-:W-:Y:S05]  /*c120*/  @!P1 BRA `(.L_x_3352) ;  /* 0x0000003000349947 */ /* 0x001fea0003800000 */
.L_x_3445:
[----:B------:R-:W-:Y:S05]  /*c130*/  @!P0 BRA `(.L_x_3353) ;  /* 0x0000000000048947 */ /* 0x000fea0003800000 */
[----:B------:R-:W-:Y:S01]  /*c140*/  BPT.TRAP 0x1 ;  /* 0x000000040000795c */ /* 0x000fe20000300000 */
.L_x_3353:
[----:B------:R-:W2:Y:S02]  /*c150*/  SYNCS.PHASECHK.TRANS64.TRYWAIT P1, [R5+URZ+0x30860], R2 ;  /* 0x03086002050075a7 */ /* 0x000ea4000802017f */
[----:B--2---:R-:W-:Y:S05]  /*c160*/  @!P1 BRA `(.L_x_3354) ;  /* 0x0000003000389947 */ /* 0x004fea0003800000 */
.L_x_3446:
[----:B------:R-:W-:Y:S05]  /*c170*/  @!P0 BRA `(.L_x_3355) ;  /* 0x0000000000048947 */ /* 0x000fea0003800000 */
[----:B------:R-:W-:Y:S01]  /*c180*/  BPT.TRAP 0x1 ;  /* 0x000000040000795c */ /* 0x000fe20000300000 */
.L_x_3355:
[----:B---3--:R3:W4:Y:S02]  /*c190*/  SYNCS.PHASECHK.TRANS64.TRYWAIT P0, [R7+URZ+0x30860], R0 ;  /* 0x03086000070075a7 */ /* 0x008724000800017f */
[----:B----4-:R-:W-:Y:S05]  /*c1a0*/  @!P0 NANOSLEEP.SYNCS 0x989680 ;  /* 0x009896800000895d */ /* 0x010fea0003900000 */
[----:B------:R-:W4:Y:S02]  /*c1b0*/  @!P0 SYNCS.PHASECHK.TRANS64 P0, [R7+URZ+0x30860], R0 ;  /* 0x03086000070085a7 */ /* 0x000f24000800007f */
[----:B----4-:R-:W-:Y:S05]  /*c1c0*/  @!P0 BRA `(.L_x_3355) ;  /* 0xfffffffc00f08947 */ /* 0x010fea000383ffff */
.L_x_3279:
[----:B------:R-:W-:Y:S05]  /*c1d0*/  BSYNC B6 ;  /* 0x0000000000067941 */ /* 0x000fea0003800000 */
.L_x_3276:
[----:B------:R-:W-:Y:S05]  /*c1e0*/  EXIT ;  /* 0x000000000000794d */ /* 0x000fea0003800000 */
.L_x_3283:
[----:B0-----:R-:W-:-:S04]  /*c1f0*/  MOV R3, UR38 ;  /* 0x0000002600037c02 */ /* 0x001fc80008000f00 */
[----:B------:R0:W1:Y:S03]  /*c200*/  SYNCS.PHASECHK.TRANS64.TRYWAIT P0, [R3+URZ+0x30800], R0 ;  /* 0x03080000030075a7 */ /* 0x000066000800017f */
[----:B-1----:R-:W-:Y:S05]  /*c210*/  @!P0 NANOSLEEP.SYNCS 0x989680 ;  /* 0x009896800000895d */ /* 0x002fea0003900000 */
[----:B------:R-:W1:Y:S02]  /*c220*/  @!P0 SYNCS.PHASECHK.TRANS64 P0, [R3+URZ+0x30800], R0 ;  /* 0x03080000030085a7 */ /* 0x000e64000800007f */
[----:B-1----:R-:W-:Y:S05]  /*c230*/  @!P0 BRA `(.L_x_3283) ;  /* 0xfffffffc00ec8947 */ /* 0x002fea000383ffff */
[----:B------:R-:W-:Y:S05]  /*c240*/  BRA `(.L_x_3356) ;  /* 0xffffff5000407947 */ /* 0x000fea000383ffff */
.L_x_3287:
[----:B0-----:R-:W-:-:S04]  /*c250*/  IMAD.U32 R3, RZ, RZ, UR38 ;  /* 0x00000026ff037e24 */ /* 0x001fc8000f8e00ff */
[----:B------:R0:W2:Y:S03]  /*c260*/  SYNCS.PHASECHK.TRANS64.TRYWAIT P1, [R3+URZ+0x30830], R0 ;  /* 0x03083000030075a7 */ /* 0x0000a6000802017f */
[----:B--2---:R-:W-:Y:S05]  /*c270*/  @!P1 NANOSLEEP.SYNCS 0x989680 ;  /* 0x009896800000995d */ /* 0x004fea0003900000 */
[----:B------:R-:W2:Y:S02]  /*c280*/  @!P1 SYNCS.PHASECHK.TRANS64 P1, [R3+URZ+0x30830], R0 ;  /* 0x03083000030095a7 */ /* 0x000ea4000802007f */
[----:B--2---:R-:W-:Y:S05]  /*c290*/  @!P1 BRA `(.L_x_3287) ;  /* 0xfffffffc00ec9947 */ /* 0x004fea000383ffff */
[----:B------:R-:W-:Y:S05]  /*c2a0*/  BRA `(.L_x_3286) ;  /* 0xffffff5000647947 */ /* 0x000fea000383ffff */
.L_x_3293:
[----:B-1----:R-:W-:-:S04]  /*c2b0*/  IMAD.U32 R3, RZ, RZ, UR61 ;  /* 0x0000003dff037e24 */ /* 0x002fc8000f8e00ff */
[----:B------:R1:W2:Y:S03]  /*c2c0*/  SYNCS.PHASECHK.TRANS64.TRYWAIT P1, [R3+URZ+0x30830], R0 ;  /* 0x03083000030075a7 */ /* 0x0002a6000802017f */
[----:B--2---:R-:W-:Y:S05]  /*c2d0*/  @!P1 NANOSLEEP.SYNCS 0x989680 ;  /* 0x009896800000995d */ /* 0x004fea0003900000 */
[----:B------:R-:W2:Y:S02]  /*c2e0*/  @!P1 SYNCS.PHASECHK.TRANS64 P1, [R3+URZ+0x30830], R0 ;  /* 0x03083000030095a7 */ /* 0x000ea4000802007f */
[----:B--2---:R-:W-:Y:S05]  /*c2f0*/  @!P1 BRA `(.L_x_3293) ;  /* 0xfffffffc00ec9947 */ /* 0x004fea000383ffff */
[----:B------:R-:W-:Y:S05]  /*c300*/  BRA `(.L_x_3292) ;  /* 0xffffff7400a07947 */ /* 0x000fea000383ffff */
.L_x_3297:
[----:B-1----:R-:W-:-:S04]  /*c310*/  MOV R3, UR4 ;  /* 0x0000000400037c02 */ /* 0x002fc80008000f00 */
[----:B------:R1:W2:Y:S03]  /*c320*/  SYNCS.PHASECHK.TRANS64.TRYWAIT P1, [R3+URZ+0x30850], R0 ;  /* 0x03085000030075a7 */ /* 0x0002a6000802017f */
[----:B--2---:R-:W-:Y:S05]  /*c330*/  @!P1 NANOSLEEP.SYNCS 0x989680 ;  /* 0x009896800000995d */ /* 0x004fea0003900000 */
[----:B------:R-:W2:Y:S02]  /*c340*/  @!P1 SYNCS.PHASECHK.TRANS64 P1, [R3+URZ+0x30850], R0 ;  /* 0x03085000030095a7 */ /* 0x000ea4000802007f */
[----:B--2---:R-:W-:Y:S05]  /*c350*/  @!P1 BRA `(.L_x_3297) ;  /* 0xfffffffc00ec9947 */ /* 0x004fea000383ffff */
[----:B------:R-:W-:Y:S05]  /*c360*/  BRA `(.L_x_3296) ;  /* 0xffffff8000307947 */ /* 0x000fea000383ffff */
.L_x_3304:
[----:B-1----:R-:W-:-:S04]  /*c370*/  IMAD.U32 R7, RZ, RZ, UR5 ;  /* 0x00000005ff077e24 */ /* 0x002fc8000f8e00ff */
[----:B------:R1:W2:Y:S03]  /*c380*/  SYNCS.PHASECHK.TRANS64.TRYWAIT P1, [R7+URZ+0x30850], R2 ;  /* 0x03085002070075a7 */ /* 0x0002a6000802017f */
[----:B--2---:R-:W-:Y:S05]  /*c390*/  @!P1 NANOSLEEP.SYNCS 0x989680 ;  /* 0x009896800000995d */ /* 0x004fea0003900000 */
[----:B------:R-:W2:Y:S02]  /*c3a0*/  @!P1 SYNCS.PHASECHK.TRANS64 P1, [R7+URZ+0x30850], R2 ;  /* 0x03085002070095a7 */ /* 0x000ea4000802007f */
[----:B--2---:R-:W-:Y:S05]  /*c3b0*/  @!P1 BRA `(.L_x_3304) ;  /* 0xfffffffc00ec9947 */ /* 0x004fea000383ffff */
[----:B------:R-:W-:Y:S05]  /*c3c0*/  BRA `(.L_x_3303) ;  /* 0xffffff9800487947 */ /* 0x000fea000383ffff */
.L_x_3316:
[----:B------:R-:W-:Y:S01]  /*c3d0*/  IMAD.MOV.U32 R13, RZ, RZ, R18 ;  /* 0x000000ffff0d7224 */ /* 0x000fe200078e0012 */
[----:B------:R-:W-:Y:S01]  /*c3e0*/  MOV R12, RZ ;  /* 0x000000ff000c7202 */ /* 0x000fe20000000f00 */
[----:B------:R-:W-:Y:S02]  /*c3f0*/  IMAD.MOV.U32 R11, RZ, RZ, 0x1f ;  /* 0x0000001fff0b7424 */ /* 0x000fe400078e00ff */
[----:B------:R-:W-:-:S07]  /*c400*/  IMAD.MOV.U32 R15, RZ, RZ, -0x1 ;  /* 0xffffffffff0f7424 */ /* 0x000fce00078e00ff */
[----:B-----5:R-:W-:Y:S05]  /*c410*/  WARPSYNC.COLLECTIVE R15, `(.L_x_3357) ;  /* 0x000000000f087348 */ /* 0x020fea0003c00000 */
[----:B------:R0:W1:Y:S02]  /*c420*/  SHFL.IDX P6, R14, R13, R12, R11 ;  /* 0x0000000c0d0e7389 */ /* 0x00006400000c000b */
[----:B01---5:R-:W-:Y:S01]  /*c430*/  ENDCOLLECTIVE ;  /* 0x000000000000791b */ /* 0x023fe20003800000 */
.L_x_3357:
[----:B------:R-:W-:Y:S05]  /*c440*/  BRA `(.L_x_3358) ;  /* 0xffffffcc00607947 */ /* 0x000fea000383ffff */
.L_x_3318:
[----:B0-----:R-:W-:-:S04]  /*c450*/  MOV R3, UR44 ;  /* 0x0000002c00037c02 */ /* 0x001fc80008000f00 */
[----:B------:R0:W1:Y:S03]  /*c460*/  SYNCS.PHASECHK.TRANS64.TRYWAIT P0, [R3+URZ+0x30840], R2 ;  /* 0x03084002030075a7 */ /* 0x000066000800017f */
[----:B-1----:R-:W-:Y:S05]  /*c470*/  @!P0 NANOSLEEP.SYNCS 0x989680 ;  /* 0x009896800000895d */ /* 0x002fea0003900000 */
[----:B------:R-:W1:Y:S02]  /*c480*/  @!P0 SYNCS.PHASECHK.TRANS64 P0, [R3+URZ+0x30840], R2 ;  /* 0x03084002030085a7 */ /* 0x000e64000800007f */
[----:B-1----:R-:W-:Y:S05]  /*c490*/  @!P0 BRA `(.L_x_3318) ;  /* 0xfffffffc00ec8947 */ /* 0x002fea000383ffff */
[----:B------:R-:W-:Y:S05]  /*c4a0*/  BRA `(.L_x_3359) ;  /* 0xffffffd0006c7947 */ /* 0x000fea000383ffff */
.L_x_3319:
        /* <DEDUP_REMOVED lines=8> */
.L_x_3361:
[----:B------:R-:W-:Y:S05]  /*c530*/  BSYNC B0 ;  /* 0x0000000000007941 */ /* 0x000fea0003800000 */
.L_x_3360:
[----:B------:R-:W-:Y:S01]  /*c540*/  MOV R13, R0 ;  /* 0x00000000000d7202 */ /* 0x000fe20000000f00 */
[----:B------:R-:W-:Y:S01]  /*c550*/  IMAD.MOV.U32 R12, RZ, RZ, RZ ;  /* 0x000000ffff0c7224 */ /* 0x000fe200078e00ff */
[----:B------:R-:W-:Y:S01]  /*c560*/  MOV R15, 0xffffffff ;  /* 0xffffffff000f7802 */ /* 0x000fe20000000f00 */
[----:B------:R-:W-:Y:S01]  /*c570*/  IMAD.MOV.U32 R11, RZ, RZ, 0x181f ;  /* 0x0000181fff0b7424 */ /* 0x000fe200078e00ff */
[----:B------:R-:W-:Y:S01]  /*c580*/  @P0 LEA R9, R30, UR44, 0x1 ;  /* 0x0000002c1e090c11 */ /* 0x000fe2000f8e08ff */
[----:B------:R-:W-:-:S07]  /*c590*/  IMAD.MOV.U32 R3, RZ, RZ, R14 ;  /* 0x000000ffff037224 */ /* 0x000fce00078e000e */
[----:B------:R-:W-:Y:S05]  /*c5a0*/  WARPSYNC.COLLECTIVE R15, `(.L_x_3362) ;  /* 0x000000000f087348 */ /* 0x000fea0003c00000 */
[----:B------:R0:W1:Y:S02]  /*c5b0*/  SHFL.IDX P6, R14, R13, R12, R11 ;  /* 0x0000000c0d0e7389 */ /* 0x00006400000c000b */
[----:B01----:R-:W-:Y:S01]  /*c5c0*/  ENDCOLLECTIVE ;  /* 0x000000000000791b */ /* 0x003fe20003800000 */
.L_x_3362:
[----:B------:R-:W-:Y:S01]  /*c5d0*/  IMAD.MOV.U32 R13, RZ, RZ, R7 ;  /* 0x000000ffff0d7224 */ /* 0x000fe200078e0007 */
[----:B------:R-:W-:Y:S01]  /*c5e0*/  MOV R12, 0x1 ;  /* 0x00000001000c7802 */ /* 0x000fe20000000f00 */
[----:B------:R-:W-:-:S07]  /*c5f0*/  IMAD.MOV.U32 R2, RZ, RZ, R14 ;  /* 0x000000ffff027224 */ /* 0x000fce00078e000e */
[----:B------:R-:W-:Y:S05]  /*c600*/  WARPSYNC.COLLECTIVE R15, `(.L_x_3363) ;  /* 0x000000000f087348 */ /* 0x000fea0003c00000 */
[----:B------:R0:W1:Y:S02]  /*c610*/  SHFL.IDX P6, R14, R13, R12, R11 ;  /* 0x0000000c0d0e7389 */ /* 0x00006400000c000b */
[----:B01----:R-:W-:Y:S01]  /*c620*/  ENDCOLLECTIVE ;  /* 0x000000000000791b */ /* 0x003fe20003800000 */
.L_x_3363:
[----:B------:R-:W-:-:S05]  /*c630*/  @P0 IMAD.WIDE.U32 R2, R23, 0x2, R2 ;  /* 0x0000000217020825 */ /* 0x000fca00078e0002 */
[----:B------:R-:W-:Y:S01]  /*c640*/  @!PT LDS RZ, [RZ] ;  /* 0x00000000fffff984 */ /* 0x000fe20000000800 */
[----:B------:R-:W-:Y:S01]  /*c650*/  @!PT LDS RZ, [RZ] ;  /* 0x00000000fffff984 */ /* 0x000fe20000000800 */
[----:B------:R-:W-:Y:S01]  /*c660*/  @!PT LDS RZ, [RZ] ;  /* 0x00000000fffff984 */ /* 0x000fe20000000800 */
[----:B------:R0:W-:Y:S04]  /*c670*/  @P0 LDGSTS.E.BYPASS.LTC128B.128 [R9+0x1e400], desc[UR36][R2.64], !P3 ;  /* 0x1e40000002090fae */ /* 0x0001e8000d901d64 */
[----:B------:R0:W-:Y:S01]  /*c680*/  @P0 LDGSTS.E.BYPASS.LTC128B.128 [R9+0x21400], desc[UR36][R2.64+0x80], !P2 ;  /* 0x2140008002090fae */ /* 0x0001e2000d101d64 */
[----:B------:R-:W-:-:S03]  /*c690*/  IMAD.MOV.U32 R13, RZ, RZ, R0 ;  /* 0x000000ffff0d7224 */ /* 0x000fc600078e0000 */
[----:B------:R0:W-:Y:S01]  /*c6a0*/  @P0 LDGSTS.E.BYPASS.LTC128B.128 [R9+0x24400], desc[UR36][R2.64+0x100], !P1 ;  /* 0x2440010002090fae */ /* 0x0001e2000c901d64 */
[----:B------:R-:W-:Y:S01]  /*c6b0*/  ISETP.GE.AND P0, PT, R6, 0x11, PT ;  /* 0x000000110600780c */ /* 0x000fe20003f06270 */
[----:B------:R-:W-:-:S12]  /*c6c0*/  IMAD.MOV.U32 R5, RZ, RZ, R14 ;  /* 0x000000ffff057224 */ /* 0x000fd800078e000e */
[----:B0-----:R-:W-:Y:S05]  /*c6d0*/  WARPSYNC.COLLECTIVE R15, `(.L_x_3364) ;  /* 0x000000000f087348 */ /* 0x001fea0003c00000 */
[----:B------:R1:W2:Y:S02]  /*c6e0*/  SHFL.IDX P6, R14, R13, R12, R11 ;  /* 0x0000000c0d0e7389 */ /* 0x0002a400000c000b */
[----:B012---:R-:W-:Y:S01]  /*c6f0*/  ENDCOLLECTIVE ;  /* 0x000000000000791b */ /* 0x007fe20003800000 */
.L_x_3364:
[----:B------:R-:W-:Y:S01]  /*c700*/  @P0 LEA R21, R30, UR44, 0x1 ;  /* 0x0000002c1e150c11 */ /* 0x000fe2000f8e08ff */
[----:B------:R-:W-:Y:S02]  /*c710*/  IMAD.MOV.U32 R13, RZ, RZ, R7 ;  /* 0x000000ffff0d7224 */ /* 0x000fe400078e0007 */
[----:B------:R-:W-:Y:S01]  /*c720*/  IMAD.MOV.U32 R12, RZ, RZ, 0x2 ;  /* 0x00000002ff0c7424 */ /* 0x000fe200078e00ff */
[----:B------:R-:W-:-:S07]  /*c730*/  MOV R4, R14 ;  /* 0x0000000e00047202 */ /* 0x000fce0000000f00 */
[----:B------:R-:W-:Y:S05]  /*c740*/  WARPSYNC.COLLECTIVE R15, `(.L_x_3365) ;  /* 0x000000000f087348 */ /* 0x000fea0003c00000 */
[----:B------:R0:W1:Y:S02]  /*c750*/  SHFL.IDX P6, R14, R13, R12, R11 ;  /* 0x0000000c0d0e7389 */ /* 0x00006400000c000b */
[----:B01----:R-:W-:Y:S01]  /*c760*/  ENDCOLLECTIVE ;  /* 0x000000000000791b */ /* 0x003fe20003800000 */
.L_x_3365:
        /* <DEDUP_REMOVED lines=8> */
[----:B------:R-:W-:Y:S02]  /*c7f0*/  ISETP.GE.AND P0, PT, R6, 0x21, PT ;  /* 0x000000210600780c */ /* 0x000fe40003f06270 */
[----:B------:R-:W-:-:S11]  /*c800*/  MOV R8, R14 ;  /* 0x0000000e00087202 */ /* 0x000fd60000000f00 */
[----:B0-----:R-:W-:Y:S05]  /*c810*/  WARPSYNC.COLLECTIVE R15, `(.L_x_3366) ;  /* 0x000000000f087348 */ /* 0x001fea0003c00000 */
[----:B------:R1:W2:Y:S02]  /*c820*/  SHFL.IDX P6, R14, R13, R12, R11 ;  /* 0x0000000c0d0e7389 */ /* 0x0002a400000c000b */
[----:B012---:R-:W-:Y:S01]  /*c830*/  ENDCOLLECTIVE ;  /* 0x000000000000791b */ /* 0x007fe20003800000 */
.L_x_3366:
[----:B------:R-:W-:Y:S02]  /*c840*/  MOV R3, R8 ;  /* 0x0000000800037202 */ /* 0x000fe40000000f00 */
[----:B------:R-:W-:Y:S01]  /*c850*/  @P0 LEA R25, R30, UR44, 0x1 ;  /* 0x0000002c1e190c11 */ /* 0x000fe2000f8e08ff */
[----:B------:R-:W-:Y:S02]  /*c860*/  IMAD.MOV.U32 R13, RZ, RZ, R7 ;  /* 0x000000ffff0d7224 */ /* 0x000fe400078e0007 */
[----:B------:R-:W-:Y:S02]  /*c870*/  IMAD.MOV.U32 R12, RZ, RZ, 0x3 ;  /* 0x00000003ff0c7424 */ /* 0x000fe400078e00ff */
[----:B------:R-:W-:-:S07]  /*c880*/  IMAD.MOV.U32 R2, RZ, RZ, R14 ;  /* 0x000000ffff027224 */ /* 0x000fce00078e000e */
[----:B------:R-:W-:Y:S05]  /*c890*/  WARPSYNC.COLLECTIVE R15, `(.L_x_3367) ;  /* 0x000000000f087348 */ /* 0x000fea0003c00000 */
[----:B------:R0:W1:Y:S02]  /*c8a0*/  SHFL.IDX P6, R14, R13, R12, R11 ;  /* 0x0000000c0d0e7389 */ /* 0x00006400000c000b */
[----:B01----:R-:W-:Y:S01]  /*c8b0*/  ENDCOLLECTIVE ;  /* 0x000000000000791b */ /* 0x003fe20003800000 */
.L_x_3367:
        /* <DEDUP_REMOVED lines=13> */
.L_x_3368:
[----:B------:R-:W-:Y:S01]  /*c990*/  IMAD.MOV.U32 R5, RZ, RZ, R9 ;  /* 0x000000ffff057224 */ /* 0x000fe200078e0009 */
[----:B------:R-:W-:Y:S01]  /*c9a0*/  @P0 LEA R9, R30, UR44, 0x1 ;  /* 0x0000002c1e090c11 */ /* 0x000fe2000f8e08ff */
[----:B------:R-:W-:Y:S01]  /*c9b0*/  IMAD.MOV.U32 R13, RZ, RZ, R7 ;  /* 0x000000ffff0d7224 */ /* 0x000fe200078e0007 */
[----:B------:R-:W-:Y:S01]  /*c9c0*/  MOV R12, 0x4 ;  /* 0x00000004000c7802 */ /* 0x000fe20000000f00 */
[----:B------:R-:W-:-:S07]  /*c9d0*/  IMAD.MOV.U32 R10, RZ, RZ, R14 ;  /* 0x000000ffff0a7224 */ /* 0x000fce00078e000e */
[----:B------:R-:W-:Y:S05]  /*c9e0*/  WARPSYNC.COLLECTIVE R15, `(.L_x_3369) ;  /* 0x000000000f087348 */ /* 0x000fea0003c00000 */
[----:B------:R0:W1:Y:S02]  /*c9f0*/  SHFL.IDX P6, R14, R13, R12, R11 ;  /* 0x0000000c0d0e7389 */ /* 0x00006400000c000b */
[----:B01----:R-:W-:Y:S01]  /*ca00*/  ENDCOLLECTIVE ;  /* 0x000000000000791b */ /* 0x003fe20003800000 */
.L_x_3369:
[----:B------:R-:W-:-:S05]  /*ca10*/  MOV R4, R10 ;  /* 0x0000000a00047202 */ /* 0x000fca0000000f00 */
[----:B------:R-:W-:-:S05]  /*ca20*/  @P0 IMAD.WIDE.U32 R4, R23, 0x2, R4 ;  /* 0x0000000217040825 */ /* 0x000fca00078e0004 */
[----:B------:R-:W-:Y:S01]  /*ca30*/  @!PT LDS RZ, [RZ] ;  /* 0x00000000fffff984 */ /* 0x000fe20000000800 */
[----:B------:R-:W-:Y:S01]  /*ca40*/  @!PT LDS RZ, [RZ] ;  /* 0x00000000fffff984 */ /* 0x000fe20000000800 */
[----:B------:R-:W-:Y:S01]  /*ca50*/  @!PT LDS RZ, [RZ] ;  /* 0x00000000fffff984 */ /* 0x000fe20000000800 */
[----:B------:R0:W-:Y:S01]  /*ca60*/  @P0 LDGSTS.E.BYPASS.LTC128B.128 [R9+0x1fc00], desc[UR36][R4.64], !P3 ;  /* 0x1fc0000004090fae */ /* 0x0001e2000d901d64 */
[----:B------:R-:W-:-:S03]  /*ca70*/  IMAD.MOV.U32 R13, RZ, RZ, R0 ;  /* 0x000000ffff0d7224 */ /* 0x000fc600078e0000 */
[----:B------:R0:W-:Y:S04]  /*ca80*/  @P0 LDGSTS.E.BYPASS.LTC128B.128 [R9+0x22c00], desc[UR36][R4.64+0x80], !P2 ;  /* 0x22c0008004090fae */ /* 0x0001e8000d101d64 */
[----:B------:R0:W-:Y:S01]  /*ca90*/  @P0 LDGSTS.E.BYPASS.LTC128B.128 [R9+0x25c00], desc[UR36][R4.64+0x100], !P1 ;  /* 0x25c0010004090fae */ /* 0x0001e2000c901d64 */
[----:B------:R-:W-:Y:S01]  /*caa0*/  ISETP.GE.AND P0, PT, R6, 0x41, PT ;  /* 0x000000410600780c */ /* 0x000fe20003f06270 */
[----:B------:R-:W-:-:S12]  /*cab0*/  IMAD.MOV.U32 R8, RZ, RZ, R14 ;  /* 0x000000ffff087224 */ /* 0x000fd800078e000e */
[----:B0-----:R-:W-:Y:S05]  /*cac0*/  WARPSYNC.COLLECTIVE R15, `(.L_x_3370) ;  /* 0x000000000f087348 */ /* 0x001fea0003c00000 */
[----:B------:R1:W2:Y:S02]  /*cad0*/  SHFL.IDX P6, R14, R13, R12, R11 ;  /* 0x0000000c0d0e7389 */ /* 0x0002a400000c000b */
[----:B012---:R-:W-:Y:S01]  /*cae0*/  ENDCOLLECTIVE ;  /* 0x000000000000791b */ /* 0x007fe20003800000 */
.L_x_3370:
[----:B------:R-:W-:Y:S01]  /*caf0*/  IMAD.MOV.U32 R3, RZ, RZ, R8 ;  /* 0x000000ffff037224 */ /* 0x000fe200078e0008 */
[----:B------:R-:W-:Y:S01]  /*cb00*/  @P0 LEA R21, R30, UR44, 0x1 ;  /* 0x0000002c1e150c11 */ /* 0x000fe2000f8e08ff */
[----:B------:R-:W-:Y:S01]  /*cb10*/  IMAD.MOV.U32 R13, RZ, RZ, R7 ;  /* 0x000000ffff0d7224 */ /* 0x000fe200078e0007 */
[----:B------:R-:W-:Y:S02]  /*cb20*/  MOV R12, 0x5 ;  /* 0x00000005000c7802 */ /* 0x000fe40000000f00 */
[----:B------:R-:W-:-:S07]  /*cb30*/  MOV R2, R14 ;  /* 0x0000000e00027202 */ /* 0x000fce0000000f00 */
[----:B------:R-:W-:Y:S05]  /*cb40*/  WARPSYNC.COLLECTIVE R15, `(.L_x_3371) ;  /* 0x000000000f087348 */ /* 0x000fea0003c00000 */
[----:B------:R0:W1:Y:S02]  /*cb50*/  SHFL.IDX P6, R14, R13, R12, R11 ;  /* 0x0000000c0d0e7389 */ /* 0x00006400000c000b */
[----:B01----:R-:W-:Y:S01]  /*cb60*/  ENDCOLLECTIVE ;  /* 0x000000000000791b */ /* 0x003fe20003800000 */
.L_x_3371:
        /* <DEDUP_REMOVED lines=8> */
[----:B------:R-:W-:-:S07]  /*cbf0*/  IMAD.MOV.U32 R7, RZ, RZ, R14 ;  /* 0x000000ffff077224 */ /* 0x000fce00078e000e */
[----:B0-----:R-:W-:Y:S05]  /*cc00*/  WARPSYNC.COLLECTIVE R15, `(.L_x_3372) ;  /* 0x000000000f087348 */ /* 0x001fea0003c00000 */
[----:B------:R1:W2:Y:S02]  /*cc10*/  SHFL.IDX P6, R14, R13, R12, R11 ;  /* 0x0000000c0d0e7389 */ /* 0x0002a400000c000b */
[----:B012---:R-:W-:Y:S01]  /*cc20*/  ENDCOLLECTIVE ;  /* 0x000000000000791b */ /* 0x007fe20003800000 */
.L_x_3372:
[----:B------:R-:W-:Y:S05]  /*cc30*/  BRA `(.L_x_3373) ;  /* 0xffffffcc00d07947 */ /* 0x000fea000383ffff */
.L_x_3322:
[----:B------:R-:W-:Y:S01]  /*cc40*/  MOV R13, R8 ;  /* 0x00000008000d7202 */ /* 0x000fe20000000f00 */
[----:B------:R-:W-:Y:S01]  /*cc50*/  IMAD.MOV.U32 R12, RZ, RZ, RZ ;  /* 0x000000ffff0c7224 */ /* 0x000fe200078e00ff */
[----:B------:R-:W-:Y:S01]  /*cc60*/  MOV R15, 0xffffffff ;  /* 0xffffffff000f7802 */ /* 0x000fe20000000f00 */
[----:B------:R-:W-:Y:S02]  /*cc70*/  IMAD.MOV.U32 R11, RZ, RZ, 0x181f ;  /* 0x0000181fff0b7424 */ /* 0x000fe400078e00ff */
[----:B------:R-:W-:-:S07]  /*cc80*/  IMAD R7, R22, 0x80, R27 ;  /* 0x0000008016077824 */ /* 0x000fce00078e021b */
[----:B------:R-:W-:Y:S05]  /*cc90*/  WARPSYNC.COLLECTIVE R15, `(.L_x_3374) ;  /* 0x000000000f087348 */ /* 0x000fea0003c00000 */
[----:B------:R0:W1:Y:S02]  /*cca0*/  SHFL.IDX P6, R14, R13, R12, R11 ;  /* 0x0000000c0d0e7389 */ /* 0x00006400000c000b */
[----:B01----:R-:W-:Y:S01]  /*ccb0*/  ENDCOLLECTIVE ;  /* 0x000000000000791b */ /* 0x003fe20003800000 */
.L_x_3374:
[----:B------:R-:W-:Y:S02]  /*ccc0*/  VIADD R5, R7, 0x10 ;  /* 0x0000001007057836 */ /* 0x000fe40000000000 */
[----:B------:R-:W-:Y:S02]  /*ccd0*/  IMAD.MOV.U32 R13, RZ, RZ, R0 ;  /* 0x000000ffff0d7224 */ /* 0x000fe400078e0000 */
[----:B------:R-:W-:-:S07]  /*cce0*/  IMAD.MOV.U32 R3, RZ, RZ, R14 ;  /* 0x000000ffff037224 */ /* 0x000fce00078e000e */
[----:B------:R-:W-:Y:S05]  /*ccf0*/  WARPSYNC.COLLECTIVE R15, `(.L_x_3375) ;  /* 0x000000000f087348 */ /* 0x000fea0003c00000 */
[----:B------:R0:W1:Y:S02]  /*cd00*/  SHFL.IDX P6, R14, R13, R12, R11 ;  /* 0x0000000c0d0e7389 */ /* 0x00006400000c000b */
[----:B01----:R-:W-:Y:S01]  /*cd10*/  ENDCOLLECTIVE ;  /* 0x000000000000791b */ /* 0x003fe20003800000 */
.L_x_3375:
[----:B------:R-:W-:Y:S02]  /*cd20*/  ULDC UR4, c[0x0][0x288] ;  /* 0x0000a20000047ab9 */ /* 0x000fe40000000800 */
[----:B------:R-:W-:-:S05]  /*cd30*/  IMAD R6, R6, UR4, RZ ;  /* 0x0000000406067c24 */ /* 0x000fca000f8e02ff */
[----:B------:R-:W-:Y:S02]  /*cd40*/  ISETP.GE.AND P1, PT, R7, R6, PT ;  /* 0x000000060700720c */ /* 0x000fe40003f26270 */
[----:B------:R-:W-:Y:S01]  /*cd50*/  MOV R13, R8 ;  /* 0x00000008000d7202 */ /* 0x000fe20000000f00 */
[----:B------:R-:W-:-:S10]  /*cd60*/  IMAD.MOV.U32 R12, RZ, RZ, 0x1 ;  /* 0x00000001ff0c7424 */ /* 0x000fd400078e00ff */
[----:B------:R-:W-:Y:S02]  /*cd70*/  @!P1 LEA R9, R30, UR44, 0x1 ;  /* 0x0000002c1e099c11 */ /* 0x000fe4000f8e08ff */
[----:B------:R-:W-:-:S07]  /*cd80*/  MOV R2, R14 ;  /* 0x0000000e00027202 */ /* 0x000fce0000000f00 */
[----:B------:R-:W-:Y:S05]  /*cd90*/  WARPSYNC.COLLECTIVE R15, `(.L_x_3376) ;  /* 0x000000000f087348 */ /* 0x000fea0003c00000 */
[----:B------:R0:W1:Y:S02]  /*cda0*/  SHFL.IDX P6, R14, R13, R12, R11 ;  /* 0x0000000c0d0e7389 */ /* 0x00006400000c000b */
[----:B01----:R-:W-:Y:S01]  /*cdb0*/  ENDCOLLECTIVE ;  /* 0x000000000000791b */ /* 0x003fe20003800000 */
.L_x_3376:
[----:B------:R-:W-:-:S05]  /*cdc0*/  @!P1 IMAD.WIDE.U32 R2, R23, 0x2, R2 ;  /* 0x0000000217029825 */ /* 0x000fca00078e0002 */
[----:B------:R-:W-:Y:S01]  /*cdd0*/  @!PT LDS RZ, [RZ] ;  /* 0x00000000fffff984 */ /* 0x000fe20000000800 */
[----:B------:R-:W-:Y:S01]  /*cde0*/  @!PT LDS RZ, [RZ] ;  /* 0x00000000fffff984 */ /* 0x000fe20000000800 */
[----:B------:R-:W-:Y:S01]  /*cdf0*/  @!PT LDS RZ, [RZ] ;  /* 0x00000000fffff984 */ /* 0x000fe20000000800 */
[----:B------:R0:W-:Y:S04]  /*ce00*/  @!P1 LDGSTS.E.BYPASS.LTC128B.128 [R9+0x12400], desc[UR36][R2.64], !P3 ;  /* 0x1240000002099fae */ /* 0x0001e8000d901d64 */
[----:B------:R0:W-:Y:S01]  /*ce10*/  @!P1 LDGSTS.E.BYPASS.LTC128B.128 [R9+0x16400], desc[UR36][R2.64+0x80], !P2 ;  /* 0x1640008002099fae */ /* 0x0001e2000d101d64 */
[----:B------:R-:W-:-:S03]  /*ce20*/  MOV R13, R0 ;  /* 0x00000000000d7202 */ /* 0x000fc60000000f00 */
[----:B------:R0:W-:Y:S01]  /*ce30*/  @!P1 LDGSTS.E.BYPASS.LTC128B.128 [R9+0x1a400], desc[UR36][R2.64+0x100], !P0 ;  /* 0x1a40010002099fae */ /* 0x0001e2000c101d64 */
[----:B------:R-:W-:Y:S01]  /*ce40*/  ISETP.GE.AND P1, PT, R5, R6, PT ;  /* 0x000000060500720c */ /* 0x000fe20003f26270 */
[----:B------:R-:W-:-:S12]  /*ce50*/  IMAD.MOV.U32 R5, RZ, RZ, R14 ;  /* 0x000000ffff057224 */ /* 0x000fd800078e000e */
[----:B0-----:R-:W-:Y:S05]  /*ce60*/  WARPSYNC.COLLECTIVE R15, `(.L_x_3377) ;  /* 0x000000000f087348 */ /* 0x001fea0003c00000 */
[----:B------:R1:W2:Y:S02]  /*ce70*/  SHFL.IDX P6, R14, R13, R12, R11 ;  /* 0x0000000c0d0e7389 */ /* 0x0002a400000c000b */
[----:B012---:R-:W-:Y:S01]  /*ce80*/  ENDCOLLECTIVE ;  /* 0x000000000000791b */ /* 0x007fe20003800000 */
.L_x_3377:
        /* <DEDUP_REMOVED lines=8> */
.L_x_3378:
        /* <DEDUP_REMOVED lines=13> */
.L_x_3379:
        /* <DEDUP_REMOVED lines=8> */
.L_x_3380:
        /* <DEDUP_REMOVED lines=13> */
.L_x_3381:
        /* <DEDUP_REMOVED lines=8> */
.L_x_3382:
        /* <DEDUP_REMOVED lines=13> */
.L_x_3383:
        /* <DEDUP_REMOVED lines=8> */
.L_x_3384:
        /* <DEDUP_REMOVED lines=13> */
.L_x_3385:
        /* <DEDUP_REMOVED lines=8> */
.L_x_3386:
        /* <DEDUP_REMOVED lines=13> */
.L_x_3387:
[----:B------:R-:W-:Y:S01]  /*d520*/  @!P1 LEA R9, R30, UR44, 0x1 ;  /* 0x0000002c1e099c11 */ /* 0x000fe2000f8e08ff */
[----:B------:R-:W-:Y:S01]  /*d530*/  IMAD.MOV.U32 R13, RZ, RZ, R8 ;  /* 0x000000ffff0d7224 */ /* 0x000fe200078e0008 */
[----:B------:R-:W-:Y:S01]  /*d540*/  MOV R12, 0x7 ;  /* 0x00000007000c7802 */ /* 0x000fe20000000f00 */
[----:B------:R-:W-:-:S07]  /*d550*/  IMAD.MOV.U32 R2, RZ, RZ, R14 ;  /* 0x000000ffff027224 */ /* 0x000fce00078e000e */
[----:B------:R-:W-:Y:S05]  /*d560*/  WARPSYNC.COLLECTIVE R15, `(.L_x_3388) ;  /* 0x000000000f087348 */ /* 0x000fea0003c00000 */
[----:B------:R0:W1:Y:S02]  /*d570*/  SHFL.IDX P6, R14, R13, R12, R11 ;  /* 0x0000000c0d0e7389 */ /* 0x00006400000c000b */
[----:B01----:R-:W-:Y:S01]  /*d580*/  ENDCOLLECTIVE ;  /* 0x000000000000791b */ /* 0x003fe20003800000 */
.L_x_3388:
[----:B------:R-:W-:-:S05]  /*d590*/  @!P1 IMAD.WIDE.U32 R2, R23, 0x2, R2 ;  /* 0x0000000217029825 */ /* 0x000fca00078e0002 */
[----:B------:R-:W-:Y:S01]  /*d5a0*/  @!PT LDS RZ, [RZ] ;  /* 0x00000000fffff984 */ /* 0x000fe20000000800 */
[----:B------:R-:W-:Y:S01]  /*d5b0*/  @!PT LDS RZ, [RZ] ;  /* 0x00000000fffff984 */ /* 0x000fe20000000800 */
[----:B------:R-:W-:Y:S01]  /*d5c0*/  @!PT LDS RZ, [RZ] ;  /* 0x00000000fffff984 */ /* 0x000fe20000000800 */
[----:B------:R0:W-:Y:S04]  /*d5d0*/  @!P1 LDGSTS.E.BYPASS.LTC128B.128 [R9+0x15400], desc[UR36][R2.64], !P3 ;  /* 0x1540000002099fae */ /* 0x0001e8000d901d64 */
[----:B------:R0:W-:Y:S01]  /*d5e0*/  @!P1 LDGSTS.E.BYPASS.LTC128B.128 [R9+0x19400], desc[UR36][R2.64+0x80], !P2 ;  /* 0x1940008002099fae */ /* 0x0001e2000d101d64 */
[----:B------:R-:W-:-:S03]  /*d5f0*/  IMAD.MOV.U32 R13, RZ, RZ, R0 ;  /* 0x000000ffff0d7224 */ /* 0x000fc600078e0000 */
[----:B------:R0:W-:Y:S01]  /*d600*/  @!P1 LDGSTS.E.BYPASS.LTC128B.128 [R9+0x1d400], desc[UR36][R2.64+0x100], !P0 ;  /* 0x1d40010002099fae */ /* 0x0001e2000c101d64 */
[----:B------:R-:W-:-:S07]  /*d610*/  IMAD.MOV.U32 R4, RZ, RZ, R14 ;  /* 0x000000ffff047224 */ /* 0x000fce00078e000e */
[----:B0-----:R-:W-:Y:S05]  /*d620*/  WARPSYNC.COLLECTIVE R15, `(.L_x_3389) ;  /* 0x000000000f087348 */ /* 0x001fea0003c00000 */
[----:B------:R1:W2:Y:S02]  /*d630*/  SHFL.IDX P6, R14, R13, R12, R11 ;  /* 0x0000000c0d0e7389 */ /* 0x0002a400000c000b */
[----:B012---:R-:W-:Y:S01]  /*d640*/  ENDCOLLECTIVE ;  /* 0x000000000000791b */ /* 0x007fe20003800000 */
.L_x_3389:
[----:B------:R-:W-:Y:S05]  /*d650*/  BRA `(.L_x_3390) ;  /* 0xffffffcc00b47947 */ /* 0x000fea000383ffff */
.L_x_3325:
[----:B0-----:R-:W-:-:S04]  /*d660*/  MOV R3, UR44 ;  /* 0x0000002c00037c02 */ /* 0x001fc80008000f00 */
[----:B------:R0:W1:Y:S03]  /*d670*/  SYNCS.PHASECHK.TRANS64.TRYWAIT P0, [R3+URZ+0x30820], R0 ;  /* 0x03082000030075a7 */ /* 0x000066000800017f */
[----:B-1----:R-:W-:Y:S05]  /*d680*/  @!P0 NANOSLEEP.SYNCS 0x989680 ;  /* 0x009896800000895d */ /* 0x002fea0003900000 */
[----:B------:R-:W1:Y:S02]  /*d690*/  @!P0 SYNCS.PHASECHK.TRANS64 P0, [R3+URZ+0x30820], R0 ;  /* 0x03082000030085a7 */ /* 0x000e64000800007f */
[----:B-1----:R-:W-:Y:S05]  /*d6a0*/  @!P0 BRA `(.L_x_3325) ;  /* 0xfffffffc00ec8947 */ /* 0x002fea000383ffff */
[----:B------:R-:W-:Y:S05]  /*d6b0*/  BRA `(.L_x_3391) ;  /* 0xffffffcc00fc7947 */ /* 0x000fea000383ffff */
.L_x_3329:
[----:B0-----:R0:W1:Y:S02]  /*d6c0*/  SYNCS.PHASECHK.TRANS64.TRYWAIT P0, [R19+URZ+0x30840], R2 ;  /* 0x03084002130075a7 */ /* 0x001064000800017f */
[----:B-1----:R-:W-:Y:S05]  /*d6d0*/  @!P0 NANOSLEEP.SYNCS 0x989680 ;  /* 0x009896800000895d */ /* 0x002fea0003900000 */
[----:B------:R-:W1:Y:S02]  /*d6e0*/  @!P0 SYNCS.PHASECHK.TRANS64 P0, [R19+URZ+0x30840], R2 ;  /* 0x03084002130085a7 */ /* 0x000e64000800007f */
[----:B-1----:R-:W-:Y:S05]  /*d6f0*/  @!P0 BRA `(.L_x_3329) ;  /* 0xfffffffc00f08947 */ /* 0x002fea000383ffff */
[----:B------:R-:W-:Y:S05]  /*d700*/  BRA `(.L_x_3392) ;  /* 0xffffffd000e47947 */ /* 0x000fea000383ffff */
.L_x_3330:
        /* <DEDUP_REMOVED lines=8> */
.L_x_3394:
[----:B------:R-:W-:Y:S05]  /*d790*/  BSYNC B1 ;  /* 0x0000000000017941 */ /* 0x000fea0003800000 */
.L_x_3393:
[----:B------:R-:W-:Y:S01]  /*d7a0*/  MOV R13, R21 ;  /* 0x00000015000d7202 */ /* 0x000fe20000000f00 */
[----:B------:R-:W-:Y:S01]  /*d7b0*/  IMAD.MOV.U32 R12, RZ, RZ, RZ ;  /* 0x000000ffff0c7224 */ /* 0x000fe200078e00ff */
[----:B------:R-:W-:Y:S01]  /*d7c0*/  SHF.L.U32 R8, R23, 0x1, RZ ;  /* 0x0000000117087819 */ /* 0x000fe200000006ff */
[----:B------:R-:W-:Y:S01]  /*d7d0*/  IMAD.MOV.U32 R11, RZ, RZ, 0x181f ;  /* 0x0000181fff0b7424 */ /* 0x000fe200078e00ff */
[----:B------:R-:W-:Y:S01]  /*d7e0*/  P2R R6, PR, RZ, 0x2 ;  /* 0x00000002ff067803 */ /* 0x000fe20000000000 */
[----:B------:R-:W-:Y:S01]  /*d7f0*/  IMAD.MOV.U32 R15, RZ, RZ, -0x1 ;  /* 0xffffffffff0f7424 */ /* 0x000fe200078e00ff */
[----:B------:R-:W-:Y:S01]  /*d800*/  LOP3.LUT P1, RZ, R16, 0x4, RZ, 0xc0, !PT ;  /* 0x0000000410ff7812 */ /* 0x000fe2000782c0ff */
[----:B------:R-:W-:Y:S01]  /*d810*/  IMAD.MOV.U32 R3, RZ, RZ, R14 ;  /* 0x000000ffff037224 */ /* 0x000fe200078e000e */
[----:B------:R-:W-:-:S11]  /*d820*/  LEA R22, R22, UR44, 0x1 ;  /* 0x0000002c16167c11 */ /* 0x000fd6000f8e08ff */
[----:B------:R-:W-:Y:S05]  /*d830*/  WARPSYNC.COLLECTIVE R15, `(.L_x_3395) ;  /* 0x000000000f087348 */ /* 0x000fea0003c00000 */
[----:B------:R0:W1:Y:S02]  /*d840*/  SHFL.IDX P6, R14, R13, R12, R11 ;  /* 0x0000000c0d0e7389 */ /* 0x00006400000c000b */
[----:B01----:R-:W-:Y:S01]  /*d850*/  ENDCOLLECTIVE ;  /* 0x000000000000791b */ /* 0x003fe20003800000 */
.L_x_3395:
[----:B------:R-:W-:Y:S01]  /*d860*/  MOV R13, R24 ;  /* 0x00000018000d7202 */ /* 0x000fe20000000f00 */
[----:B------:R-:W-:Y:S01]  /*d870*/  IMAD.MOV.U32 R12, RZ, RZ, 0x1 ;  /* 0x00000001ff0c7424 */ /* 0x000fe200078e00ff */
[----:B------:R-:W-:-:S13]  /*d880*/  IADD3 R2, P0, R14, R8, RZ ;  /* 0x000000080e027210 */ /* 0x000fda0007f1e0ff */
[----:B------:R-:W-:Y:S05]  /*d890*/  WARPSYNC.COLLECTIVE R15, `(.L_x_3396) ;  /* 0x000000000f087348 */ /* 0x000fea0003c00000 */
[----:B------:R0:W1:Y:S02]  /*d8a0*/  SHFL.IDX P6, R14, R13, R12, R11 ;  /* 0x0000000c0d0e7389 */ /* 0x00006400000c000b */
[----:B01----:R-:W-:Y:S01]  /*d8b0*/  ENDCOLLECTIVE ;  /* 0x000000000000791b */ /* 0x003fe20003800000 */
.L_x_3396:
[----:B------:R-:W-:-:S05]  /*d8c0*/  IMAD.X R3, RZ, RZ, R3, P0 ;  /* 0x000000ffff037224 */ /* 0x000fca00000e0603 */
[----:B------:R-:W-:Y:S01]  /*d8d0*/  @!PT LDS RZ, [RZ] ;  /* 0x00000000fffff984 */ /* 0x000fe20000000800 */
[----:B------:R-:W-:Y:S01]  /*d8e0*/  @!PT LDS RZ, [RZ] ;  /* 0x00000000fffff984 */ /* 0x000fe20000000800 */
[----:B------:R-:W-:Y:S01]  /*d8f0*/  @!PT LDS RZ, [RZ] ;  /* 0x00000000fffff984 */ /* 0x000fe20000000800 */
[----:B------:R0:W-:Y:S04]  /*d900*/  LDGSTS.E.BYPASS.LTC128B.128 [R22+0x1e400], desc[UR36][R2.64], !P1 ;  /* 0x1e40000002167fae */ /* 0x0001e8000c901d64 */
[----:B------:R0:W-:Y:S01]  /*d910*/  LDGSTS.E.BYPASS.LTC128B.128 [R22+0x21400], desc[UR36][R2.64+0x80], !P5 ;  /* 0x2140008002167fae */ /* 0x0001e2000e901d64 */
[----:B------:R-:W-:-:S03]  /*d920*/  MOV R13, R21 ;  /* 0x00000015000d7202 */ /* 0x000fc60000000f00 */
[----:B------:R0:W-:Y:S01]  /*d930*/  LDGSTS.E.BYPASS.LTC128B.128 [R22+0x24400], desc[UR36][R2.64+0x100], !P4 ;  /* 0x2440010002167fae */ /* 0x0001e2000e101d64 */
[----:B------:R-:W-:-:S07]  /*d940*/  IMAD.MOV.U32 R7, RZ, RZ, R14 ;  /* 0x000000ffff077224 */ /* 0x000fce00078e000e */
[----:B0-----:R-:W-:Y:S05]  /*d950*/  WARPSYNC.COLLECTIVE R15, `(.L_x_3397) ;  /* 0x000000000f087348 */ /* 0x001fea0003c00000 */
[----:B------:R1:W2:Y:S02]  /*d960*/  SHFL.IDX P6, R14, R13, R12, R11 ;  /* 0x0000000c0d0e7389 */ /* 0x0002a400000c000b */
[----:B012---:R-:W-:Y:S01]  /*d970*/  ENDCOLLECTIVE ;  /* 0x000000000000791b */ /* 0x007fe20003800000 */
.L_x_3397:
[----:B------:R-:W-:Y:S01]  /*d980*/  IMAD.MOV.U32 R13, RZ, RZ, R24 ;  /* 0x000000ffff0d7224 */ /* 0x000fe200078e0018 */
[----:B------:R-:W-:Y:S02]  /*d990*/  MOV R12, 0x2 ;  /* 0x00000002000c7802 */ /* 0x000fe40000000f00 */
[----:B------:R-:W-:-:S13]  /*d9a0*/  IADD3 R2, P0, R14, R8, RZ ;  /* 0x000000080e027210 */ /* 0x000fda0007f1e0ff */
[----:B------:R-:W-:Y:S05]  /*d9b0*/  WARPSYNC.COLLECTIVE R15, `(.L_x_3398) ;  /* 0x000000000f087348 */ /* 0x000fea0003c00000 */
[----:B------:R0:W1:Y:S02]  /*d9c0*/  SHFL.IDX P6, R14, R13, R12, R11 ;  /* 0x0000000c0d0e7389 */ /* 0x00006400000c000b */
[----:B01----:R-:W-:Y:S01]  /*d9d0*/  ENDCOLLECTIVE ;  /* 0x000000000000791b */ /* 0x003fe20003800000 */
.L_x_3398:
[----:B------:R-:W-:-:S05]  /*d9e0*/  IMAD.X R3, RZ, RZ, R7, P0 ;  /* 0x000000ffff037224 */ /* 0x000fca00000e0607 */
[----:B------:R-:W-:Y:S01]  /*d9f0*/  @!PT LDS RZ, [RZ] ;  /* 0x00000000fffff984 */ /* 0x000fe20000000800 */
[----:B------:R-:W-:Y:S01]  /*da00*/  @!PT LDS RZ, [RZ] ;  /* 0x00000000fffff984 */ /* 0x000fe20000000800 */
[----:B------:R-:W-:Y:S01]  /*da10*/  @!PT LDS RZ, [RZ] ;  /* 0x00000000fffff984 */ /* 0x000fe20000000800 */
[----:B------:R0:W-:Y:S04]  /*da20*/  LDGSTS.E.BYPASS.LTC128B.128 [R22+0x1ec00], desc[UR36][R2.64], !P1 ;  /* 0x1ec0000002167fae */ /* 0x0001e8000c901d64 */
[----:B------:R0:W-:Y:S01]  /*da30*/  LDGSTS.E.BYPASS.LTC128B.128 [R22+0x21c00], desc[UR36][R2.64+0x80], !P5 ;  /* 0x21c0008002167fae */ /* 0x0001e2000e901d64 */
[----:B------:R-:W-:-:S03]  /*da40*/  IMAD.MOV.U32 R13, RZ, RZ, R21 ;  /* 0x000000ffff0d7224 */ /* 0x000fc600078e0015 */
[----:B------:R0:W-:Y:S01]  /*da50*/  LDGSTS.E.BYPASS.LTC128B.128 [R22+0x24c00], desc[UR36][R2.64+0x100], !P4 ;  /* 0x24c0010002167fae */ /* 0x0001e2000e101d64 */
[----:B------:R-:W-:-:S07]  /*da60*/  IMAD.MOV.U32 R7, RZ, RZ, R14 ;  /* 0x000000ffff077224 */ /* 0x000fce00078e000e */
[----:B0-----:R-:W-:Y:S05]  /*da70*/  WARPSYNC.COLLECTIVE R15, `(.L_x_3399) ;  /* 0x000000000f087348 */ /* 0x001fea0003c00000 */
[----:B------:R1:W2:Y:S02]  /*da80*/  SHFL.IDX P6, R14, R13, R12, R11 ;  /* 0x0000000c0d0e7389 */ /* 0x0002a400000c000b */
[----:B012---:R-:W-:Y:S01]  /*da90*/  ENDCOLLECTIVE ;  /* 0x000000000000791b */ /* 0x007fe20003800000 */
.L_x_3399:
[----:B------:R-:W-:Y:S01]  /*daa0*/  IMAD.MOV.U32 R13, RZ, RZ, R24 ;  /* 0x000000ffff0d7224 */ /* 0x000fe200078e0018 */
[----:B------:R-:W-:Y:S02]  /*dab0*/  MOV R12, 0x3 ;  /* 0x00000003000c7802 */ /* 0x000fe40000000f00 */
[----:B------:R-:W-:-:S07]  /*dac0*/  MOV R10, R14 ;  /* 0x0000000e000a7202 */ /* 0x000fce0000000f00 */
[----:B------:R-:W-:Y:S05]  /*dad0*/  WARPSYNC.COLLECTIVE R15, `(.L_x_3400) ;  /* 0x000000000f087348 */ /* 0x000fea0003c00000 */
[----:B------:R0:W1:Y:S02]  /*dae0*/  SHFL.IDX P6, R14, R13, R12, R11 ;  /* 0x0000000c0d0e7389 */ /* 0x00006400000c000b */
[----:B01----:R-:W-:Y:S01]  /*daf0*/  ENDCOLLECTIVE ;  /* 0x000000000000791b */ /* 0x003fe20003800000 */
.L_x_3400:
        /* <DEDUP_REMOVED lines=8> */
[----:B------:R0:W-:Y:S02]  /*db80*/  LDGSTS.E.BYPASS.LTC128B.128 [R22+0x25400], desc[UR36][R2.64+0x100], !P4 ;  /* 0x2540010002167fae */ /* 0x0001e4000e101d64 */
[----:B0-----:R-:W-:-:S07]  /*db90*/  IMAD.MOV.U32 R3, RZ, RZ, R14 ;  /* 0x000000ffff037224 */ /* 0x001fce00078e000e */
[----:B------:R-:W-:Y:S05]  /*dba0*/  WARPSYNC.COLLECTIVE R15, `(.L_x_3401) ;  /* 0x000000000f087348 */ /* 0x000fea0003c00000 */
[----:B------:R0:W1:Y:S02]  /*dbb0*/  SHFL.IDX P6, R14, R13, R12, R11 ;  /* 0x0000000c0d0e7389 */ /* 0x00006400000c000b */
[----:B01----:R-:W-:Y:S01]  /*dbc0*/  ENDCOLLECTIVE ;  /* 0x000000000000791b */ /* 0x003fe20003800000 */
.L_x_3401:
[----:B------:R-:W-:Y:S01]  /*dbd0*/  IMAD.MOV.U32 R13, RZ, RZ, R24 ;  /* 0x000000ffff0d7224 */ /* 0x000fe200078e0018 */
[----:B------:R-:W-:Y:S02]  /*dbe0*/  MOV R12, 0x4 ;  /* 0x00000004000c7802 */ /* 0x000fe40000000f00 */
[----:B------:R-:W-:-:S07]  /*dbf0*/  MOV R2, R14 ;  /* 0x0000000e00027202 */ /* 0x000fce0000000f00 */
[----:B------:R-:W-:Y:S05]  /*dc00*/  WARPSYNC.COLLECTIVE R15, `(.L_x_3402) ;  /* 0x000000000f087348 */ /* 0x000fea0003c00000 */
[----:B------:R0:W1:Y:S02]  /*dc10*/  SHFL.IDX P6, R14, R13, R12, R11 ;  /* 0x0000000c0d0e7389 */ /* 0x00006400000c000b */
[----:B01----:R-:W-:Y:S01]  /*dc20*/  ENDCOLLECTIVE ;  /* 0x000000000000791b */ /* 0x003fe20003800000 */
.L_x_3402:
        /* <DEDUP_REMOVED lines=13> */
.L_x_3403:
[----:B------:R-:W-:Y:S01]  /*dd00*/  IMAD.MOV.U32 R13, RZ, RZ, R24 ;  /* 0x000000ffff0d7224 */ /* 0x000fe200078e0018 */
[----:B------:R-:W-:Y:S02]  /*dd10*/  MOV R12, 0x5 ;  /* 0x00000005000c7802 */ /* 0x000fe40000000f00 */
[----:B------:R-:W-:-:S07]  /*dd20*/  MOV R2, R14 ;  /* 0x0000000e00027202 */ /* 0x000fce0000000f00 */
[----:B------:R-:W-:Y:S05]  /*dd30*/  WARPSYNC.COLLECTIVE R15, `(.L_x_3404) ;  /* 0x000000000f087348 */ /* 0x000fea0003c00000 */
[----:B------:R0:W1:Y:S02]  /*dd40*/  SHFL.IDX P6, R14, R13, R12, R11 ;  /* 0x0000000c0d0e7389 */ /* 0x00006400000c000b */
[----:B01----:R-:W-:Y:S01]  /*dd50*/  ENDCOLLECTIVE ;  /* 0x000000000000791b */ /* 0x003fe20003800000 */
.L_x_3404:
[----:B------:R-:W-:-:S05]  /*dd60*/  IADD3 R2, P0, R2, R8, RZ ;  /* 0x0000000802027210 */ /* 0x000fca0007f1e0ff */
[----:B------:R-:W-:-:S05]  /*dd70*/  IMAD.X R3, RZ, RZ, R3, P0 ;  /* 0x000000ffff037224 */ /* 0x000fca00000e0603 */
[----:B------:R-:W-:Y:S01]  /*dd80*/  @!PT LDS RZ, [RZ] ;  /* 0x00000000fffff984 */ /* 0x000fe20000000800 */
[----:B------:R-:W-:Y:S01]  /*dd90*/  @!PT LDS RZ, [RZ] ;  /* 0x00000000fffff984 */ /* 0x000fe20000000800 */
[----:B------:R-:W-:Y:S01]  /*dda0*/  @!PT LDS RZ, [RZ] ;  /* 0x00000000fffff984 */ /* 0x000fe20000000800 */
[----:B------:R0:W-:Y:S01]  /*ddb0*/  LDGSTS.E.BYPASS.LTC128B.128 [R22+0x20400], desc[UR36][R2.64], !P1 ;  /* 0x2040000002167fae */ /* 0x0001e2000c901d64 */
[----:B------:R-:W-:Y:S01]  /*ddc0*/  ISETP.NE.AND P1, PT, R6, RZ, PT ;  /* 0x000000ff0600720c */ /* 0x000fe20003f25270 */
[----:B------:R-:W-:Y:S02]  /*ddd0*/  IMAD.MOV.U32 R13, RZ, RZ, R21 ;  /* 0x000000ffff0d7224 */ /* 0x000fe400078e0015 */
[----:B------:R0:W-:Y:S04]  /*dde0*/  LDGSTS.E.BYPASS.LTC128B.128 [R22+0x23400], desc[UR36][R2.64+0x80], !P5 ;  /* 0x2340008002167fae */ /* 0x0001e8000e901d64 */
[----:B------:R0:W-:Y:S01]  /*ddf0*/  LDGSTS.E.BYPASS.LTC128B.128 [R22+0x26400], desc[UR36][R2.64+0x100], !P4 ;  /* 0x2640010002167fae */ /* 0x0001e2000e101d64 */
[----:B------:R-:W-:-:S07]  /*de00*/  IMAD.MOV.U32 R24, RZ, RZ, R14 ;  /* 0x000000ffff187224 */ /* 0x000fce00078e000e */
[----:B0-----:R-:W-:Y:S05]  /*de10*/  WARPSYNC.COLLECTIVE R15, `(.L_x_3405) ;  /* 0x000000000f087348 */ /* 0x001fea0003c00000 */
[----:B------:R1:W2:Y:S02]  /*de20*/  SHFL.IDX P6, R14, R13, R12, R11 ;  /* 0x0000000c0d0e7389 */ /* 0x0002a400000c000b */
[----:B012---:R-:W-:Y:S01]  /*de30*/  ENDCOLLECTIVE ;  /* 0x000000000000791b */ /* 0x007fe20003800000 */
.L_x_3405:
[----:B------:R-:W-:Y:S05]  /*de40*/  BRA `(.L_x_3406) ;  /* 0xffffffd000307947 */ /* 0x000fea000383ffff */
.L_x_3335:
[----:B0-----:R0:W2:Y:S02]  /*de50*/  SYNCS.PHASECHK.TRANS64.TRYWAIT P0, [R6+URZ+0x30860], R3 ;  /* 0x03086003060075a7 */ /* 0x0010a4000800017f */
[----:B--2---:R-:W-:Y:S05]  /*de60*/  @!P0 NANOSLEEP.SYNCS 0x989680 ;  /* 0x009896800000895d */ /* 0x004fea0003900000 */
[----:B------:R-:W2:Y:S02]  /*de70*/  @!P0 SYNCS.PHASECHK.TRANS64 P0, [R6+URZ+0x30860], R3 ;  /* 0x03086003060085a7 */ /* 0x000ea4000800007f */
[----:B--2---:R-:W-:Y:S05]  /*de80*/  @!P0 BRA `(.L_x_3335) ;  /* 0xfffffffc00f08947 */ /* 0x004fea000383ffff */
[----:B------:R-:W-:Y:S05]  /*de90*/  BRA `(.L_x_3407) ;  /* 0xffffffd000947947 */ /* 0x000fea000383ffff */
.L_x_3336:
[----:B------:R-:W-:Y:S01]  /*dea0*/  BSSY B1, `(.L_x_3408) ;  /* 0x0000008000017945 */ /* 0x000fe20003800000 */
[----:B------:R-:W-:Y:S01]  /*deb0*/  MOV R13, R18 ;  /* 0x00000012000d7202 */ /* 0x000fe20000000f00 */
[----:B------:R-:W-:Y:S01]  /*dec0*/  IMAD.MOV.U32 R12, RZ, RZ, RZ ;  /* 0x000000ffff0c7224 */ /* 0x000fe200078e00ff */
[----:B------:R-:W-:Y:S01]  /*ded0*/  MOV R15, 0xffffffff ;  /* 0xffffffff000f7802 */ /* 0x000fe20000000f00 */
[----:B------:R-:W-:-:S07]  /*dee0*/  IMAD.MOV.U32 R11, RZ, RZ, 0x181f ;  /* 0x0000181fff0b7424 */ /* 0x000fce00078e00ff */
[----:B01----:R-:W-:Y:S05]  /*def0*/  WARPSYNC.COLLECTIVE R15, `(.L_x_3409) ;  /* 0x000000000f087348 */ /* 0x003fea0003c00000 */
[----:B------:R2:W3:Y:S02]  /*df00*/  SHFL.IDX P6, R14, R13, R12, R11 ;  /* 0x0000000c0d0e7389 */ /* 0x0004e400000c000b */
[----:B0123--:R-:W-:Y:S01]  /*df10*/  ENDCOLLECTIVE ;  /* 0x000000000000791b */ /* 0x00ffe20003800000 */
.L_x_3409:
[----:B------:R-:W-:Y:S05]  /*df20*/  BSYNC B1 ;  /* 0x0000000000017941 */ /* 0x000fea0003800000 */
.L_x_3408:
        /* <DEDUP_REMOVED lines=9> */
.L_x_3410:
[----:B------:R-:W-:Y:S02]  /*dfc0*/  IMAD.MOV.U32 R13, RZ, RZ, R18 ;  /* 0x000000ffff0d7224 */ /* 0x000fe400078e0012 */
[----:B------:R-:W-:Y:S01]  /*dfd0*/  IMAD.MOV.U32 R12, RZ, RZ, 0x1 ;  /* 0x00000001ff0c7424 */ /* 0x000fe200078e00ff */
[----:B------:R-:W-:-:S13]  /*dfe0*/  IADD3 R2, P0, R14, R9, RZ ;  /* 0x000000090e027210 */ /* 0x000fda0007f1e0ff */
[----:B------:R-:W-:Y:S05]  /*dff0*/  WARPSYNC.COLLECTIVE R15, `(.L_x_3411) ;  /* 0x000000000f087348 */ /* 0x000fea0003c00000 */
[----:B------:R0:W1:Y:S02]  /*e000*/  SHFL.IDX P6, R14, R13, R12, R11 ;  /* 0x0000000c0d0e7389 */ /* 0x00006400000c000b */
[----:B01----:R-:W-:Y:S01]  /*e010*/  ENDCOLLECTIVE ;  /* 0x000000000000791b */ /* 0x003fe20003800000 */
.L_x_3411:
[----:B------:R-:W-:Y:S02]  /*e020*/  IADD3.X R3, RZ, R3, RZ, P0, !PT ;  /* 0x00000003ff037210 */ /* 0x000fe400007fe4ff */
        /* <DEDUP_REMOVED lines=11> */
.L_x_3412:
[----:B------:R-:W-:Y:S01]  /*e0e0*/  @!PT LDS RZ, [RZ] ;  /* 0x00000000fffff984 */ /* 0x000fe20000000800 */
[----:B------:R-:W-:Y:S01]  /*e0f0*/  @!PT LDS RZ, [RZ] ;  /* 0x00000000fffff984 */ /* 0x000fe20000000800 */
[----:B------:R-:W-:Y:S01]  /*e100*/  @!PT LDS RZ, [RZ] ;  /* 0x00000000fffff984 */ /* 0x000fe20000000800 */
[----:B------:R-:W-:Y:S01]  /*e110*/  LDGSTS.E.BYPASS.LTC128B.128 [R7+0x3400], desc[UR36][R2.64+0x80], !P0 ;  /* 0x0340008002077fae */ /* 0x000fe2000c101d64 */
[----:B------:R-:W-:Y:S02]  /*e120*/  ISETP.LT.OR P0, PT, R0, 0x1, P1 ;  /* 0x000000010000780c */ /* 0x000fe40000f01670 */
[----:B------:R-:W-:Y:S01]  /*e130*/  MOV R13, R18 ;  /* 0x00000012000d7202 */ /* 0x000fe20000000f00 */
[----:B------:R-:W-:-:S10]  /*e140*/  IMAD.MOV.U32 R12, RZ, RZ, 0x2 ;  /* 0x00000002ff0c7424 */ /* 0x000fd400078e00ff */
[----:B------:R0:W-:Y:S02]  /*e150*/  LDGSTS.E.BYPASS.LTC128B.128 [R7+0x6400], desc[UR36][R2.64+0x100], !P0 ;  /* 0x0640010002077fae */ /* 0x0001e4000c101d64 */
[----:B0-----:R-:W-:-:S13]  /*e160*/  IADD3 R2, P0, R14, R9, RZ ;  /* 0x000000090e027210 */ /* 0x001fda0007f1e0ff */
[----:B------:R-:W-:Y:S05]  /*e170*/  WARPSYNC.COLLECTIVE R15, `(.L_x_3413) ;  /* 0x000000000f087348 */ /* 0x000fea0003c00000 */
[----:B------:R0:W1:Y:S02]  /*e180*/  SHFL.IDX P6, R14, R13, R12, R11 ;  /* 0x0000000c0d0e7389 */ /* 0x00006400000c000b */
[----:B01----:R-:W-:Y:S01]  /*e190*/  ENDCOLLECTIVE ;  /* 0x000000000000791b */ /* 0x003fe20003800000 */
.L_x_3413:
[----:B------:R-:W-:Y:S01]  /*e1a0*/  IMAD.X R3, RZ, RZ, R8, P0 ;  /* 0x000000ffff037224 */ /* 0x000fe200000e0608 */
[----:B------:R-:W-:Y:S02]  /*e1b0*/  ISETP.LT.OR P0, PT, R0, 0x11, P3 ;  /* 0x000000110000780c */ /* 0x000fe40001f01670 */
[----:B------:R-:W-:-:S11]  /*e1c0*/  MOV R13, R17 ;  /* 0x00000011000d7202 */ /* 0x000fd60000000f00 */
        /* <DEDUP_REMOVED lines=9> */
.L_x_3414:
[----:B------:R-:W-:Y:S01]  /*e260*/  @!PT LDS RZ, [RZ] ;  /* 0x00000000fffff984 */ /* 0x000fe20000000800 */
[----:B------:R-:W-:Y:S01]  /*e270*/  @!PT LDS RZ, [RZ] ;  /* 0x00000000fffff984 */ /* 0x000fe20000000800 */
[----:B------:R-:W-:Y:S01]  /*e280*/  @!PT LDS RZ, [RZ] ;  /* 0x00000000fffff984 */ /* 0x000fe20000000800 */
[----:B------:R-:W-:Y:S01]  /*e290*/  LDGSTS.E.BYPASS.LTC128B.128 [R7+0x3c00], desc[UR36][R2.64+0x80], !P0 ;  /* 0x03c0008002077fae */ /* 0x000fe2000c101d64 */
[----:B------:R-:W-:Y:S01]  /*e2a0*/  ISETP.LT.OR P0, PT, R0, 0x11, P1 ;  /* 0x000000110000780c */ /* 0x000fe20000f01670 */
[----:B------:R-:W-:Y:S01]  /*e2b0*/  IMAD.MOV.U32 R13, RZ, RZ, R18 ;  /* 0x000000ffff0d7224 */ /* 0x000fe200078e0012 */
[----:B------:R-:W-:-:S11]  /*e2c0*/  MOV R12, 0x3 ;  /* 0x00000003000c7802 */ /* 0x000fd60000000f00 */
[----:B------:R0:W-:Y:S02]  /*e2d0*/  LDGSTS.E.BYPASS.LTC128B.128 [R7+0x6c00], desc[UR36][R2.64+0x100], !P0 ;  /* 0x06c0010002077fae */ /* 0x0001e4000c101d64 */
[----:B0-----:R-:W-:-:S13]  /*e2e0*/  IADD3 R2, P0, R14, R9, RZ ;  /* 0x000000090e027210 */ /* 0x001fda0007f1e0ff */
[----:B------:R-:W-:Y:S05]  /*e2f0*/  WARPSYNC.COLLECTIVE R15, `(.L_x_3415) ;  /* 0x000000000f087348 */ /* 0x000fea0003c00000 */
[----:B------:R0:W1:Y:S02]  /*e300*/  SHFL.IDX P6, R14, R13, R12, R11 ;  /* 0x0000000c0d0e7389 */ /* 0x00006400000c000b */
[----:B01----:R-:W-:Y:S01]  /*e310*/  ENDCOLLECTIVE ;  /* 0x000000000000791b */ /* 0x003fe20003800000 */
.L_x_3415:
        /* <DEDUP_REMOVED lines=12> */
.L_x_3416:
[----:B------:R-:W-:Y:S01]  /*e3e0*/  @!PT LDS RZ, [RZ] ;  /* 0x00000000fffff984 */ /* 0x000fe20000000800 */
[----:B------:R-:W-:Y:S01]  /*e3f0*/  @!PT LDS RZ, [RZ] ;  /* 0x00000000fffff984 */ /* 0x000fe20000000800 */
[----:B------:R-:W-:Y:S01]  /*e400*/  @!PT LDS RZ, [RZ] ;  /* 0x00000000fffff984 */ /* 0x000fe20000000800 */
[----:B------:R-:W-:Y:S01]  /*e410*/  LDGSTS.E.BYPASS.LTC128B.128 [R7+0x4400], desc[UR36][R2.64+0x80], !P0 ;  /* 0x0440008002077fae */ /* 0x000fe2000c101d64 */
[----:B------:R-:W-:Y:S01]  /*e420*/  ISETP.LT.OR P0, PT, R0, 0x21, P1 ;  /* 0x000000210000780c */ /* 0x000fe20000f01670 */
[----:B------:R-:W-:Y:S02]  /*e430*/  IMAD.MOV.U32 R13, RZ, RZ, R18 ;  /* 0x000000ffff0d7224 */ /* 0x000fe400078e0012 */
[----:B------:R-:W-:-:S10]  /*e440*/  IMAD.MOV.U32 R12, RZ, RZ, 0x4 ;  /* 0x00000004ff0c7424 */ /* 0x000fd400078e00ff */
[----:B------:R0:W-:Y:S02]  /*e450*/  LDGSTS.E.BYPASS.LTC128B.128 [R7+0x7400], desc[UR36][R2.64+0x100], !P0 ;  /* 0x0740010002077fae */ /* 0x0001e4000c101d64 */
[----:B0-----:R-:W-:-:S13]  /*e460*/  IADD3 R2, P0, R14, R9, RZ ;  /* 0x000000090e027210 */ /* 0x001fda0007f1e0ff */
[----:B------:R-:W-:Y:S05]  /*e470*/  WARPSYNC.COLLECTIVE R15, `(.L_x_3417) ;  /* 0x000000000f087348 */ /* 0x000fea0003c00000 */
[----:B------:R0:W1:Y:S02]  /*e480*/  SHFL.IDX P6, R14, R13, R12, R11 ;  /* 0x0000000c0d0e7389 */ /* 0x00006400000c000b */
[----:B01----:R-:W-:Y:S01]  /*e490*/  ENDCOLLECTIVE ;  /* 0x000000000000791b */ /* 0x003fe20003800000 */
.L_x_3417:
        /* <DEDUP_REMOVED lines=12> */
.L_x_3418:
        /* <DEDUP_REMOVED lines=12> */
.L_x_3419:
        /* <DEDUP_REMOVED lines=12> */
.L_x_3420:
[----:B------:R-:W-:Y:S01]  /*e6e0*/  @!PT LDS RZ, [RZ] ;  /* 0x00000000fffff984 */ /* 0x000fe20000000800 */
[----:B------:R-:W-:Y:S01]  /*e6f0*/  @!PT LDS RZ, [RZ] ;  /* 0x00000000fffff984 */ /* 0x000fe20000000800 */
[----:B------:R-:W-:Y:S01]  /*e700*/  @!PT LDS RZ, [RZ] ;  /* 0x00000000fffff984 */ /* 0x000fe20000000800 */
[----:B------:R2:W-:Y:S01]  /*e710*/  LDGSTS.E.BYPASS.LTC128B.128 [R7+0x5400], desc[UR36][R2.64+0x80], !P0 ;  /* 0x0540008002077fae */ /* 0x0005e2000c101d64 */
[----:B------:R-:W-:-:S13]  /*e720*/  ISETP.LT.OR P0, PT, R0, 0x41, P1 ;  /* 0x000000410000780c */ /* 0x000fda0000f01670 */
[----:B------:R2:W-:Y:S01]  /*e730*/  LDGSTS.E.BYPASS.LTC128B.128 [R7+0x8400], desc[UR36][R2.64+0x100], !P0 ;  /* 0x0840010002077fae */ /* 0x0005e2000c101d64 */
[----:B------:R-:W-:Y:S05]  /*e740*/  BRA `(.L_x_3421) ;  /* 0xffffffcc00507947 */ /* 0x000fea000383ffff */
.L_x_3342:
[----:B0-----:R0:W1:Y:S02]  /*e750*/  SYNCS.PHASECHK.TRANS64.TRYWAIT P0, [R0+URZ+0x30860], R3 ;  /* 0x03086003000075a7 */ /* 0x001064000800017f */
[----:B-1----:R-:W-:Y:S05]  /*e760*/  @!P0 NANOSLEEP.SYNCS 0x989680 ;  /* 0x009896800000895d */ /* 0x002fea0003900000 */
[----:B------:R-:W1:Y:S02]  /*e770*/  @!P0 SYNCS.PHASECHK.TRANS64 P0, [R0+URZ+0x30860], R3 ;  /* 0x03086003000085a7 */ /* 0x000e64000800007f */
[----:B-1----:R-:W-:Y:S05]  /*e780*/  @!P0 BRA `(.L_x_3342) ;  /* 0xfffffffc00f08947 */ /* 0x002fea000383ffff */
[----:B------:R-:W-:Y:S05]  /*e790*/  BRA `(.L_x_3422) ;  /* 0xffffffd0004c7947 */ /* 0x000fea000383ffff */
.L_x_3343:
[----:B------:R-:W-:Y:S01]  /*e7a0*/  BSSY B0, `(.L_x_3423) ;  /* 0x0000008000007945 */ /* 0x000fe20003800000 */
[----:B------:R-:W-:Y:S01]  /*e7b0*/  IMAD.MOV.U32 R13, RZ, RZ, R18 ;  /* 0x000000ffff0d7224 */ /* 0x000fe200078e0012 */
[----:B------:R-:W-:Y:S01]  /*e7c0*/  MOV R11, 0x181f ;  /* 0x0000181f000b7802 */ /* 0x000fe20000000f00 */
[----:B------:R-:W-:Y:S02]  /*e7d0*/  IMAD.MOV.U32 R12, RZ, RZ, RZ ;  /* 0x000000ffff0c7224 */ /* 0x000fe400078e00ff */
[----:B------:R-:W-:-:S07]  /*e7e0*/  IMAD.MOV.U32 R15, RZ, RZ, -0x1 ;  /* 0xffffffffff0f7424 */ /* 0x000fce00078e00ff */
[----:B0-----:R-:W-:Y:S05]  /*e7f0*/  WARPSYNC.COLLECTIVE R15, `(.L_x_3424) ;  /* 0x000000000f087348 */ /* 0x001fea0003c00000 */
[----:B------:R1:W2:Y:S02]  /*e800*/  SHFL.IDX P6, R14, R13, R12, R11 ;  /* 0x0000000c0d0e7389 */ /* 0x0002a400000c000b */
[----:B012---:R-:W-:Y:S01]  /*e810*/  ENDCOLLECTIVE ;  /* 0x000000000000791b */ /* 0x007fe20003800000 */
.L_x_3424:
[----:B------:R-:W-:Y:S05]  /*e820*/  BSYNC B0 ;  /* 0x0000000000007941 */ /* 0x000fea0003800000 */
.L_x_3423:
        /* <DEDUP_REMOVED lines=9> */
.L_x_3425:
[----:B------:R-:W-:Y:S02]  /*e8c0*/  ULDC UR4, c[0x0][0x2f4] ;  /* 0x0000bd0000047ab9 */ /* 0x000fe40000000800 */
[----:B------:R-:W-:Y:S02]  /*e8d0*/  ISETP.GE.AND P1, PT, R34, UR4, PT ;  /* 0x0000000422007c0c */ /* 0x000fe4000bf26270 */
[----:B------:R-:W-:Y:S02]  /*e8e0*/  ISETP.GE.AND P0, PT, R33, UR4, PT ;  /* 0x0000000421007c0c */ /* 0x000fe4000bf06270 */
[----:B------:R-:W-:Y:S02]  /*e8f0*/  ISETP.GE.AND P2, PT, R23, UR4, PT ;  /* 0x0000000417007c0c */ /* 0x000fe4000bf46270 */
[C---:B------:R-:W-:Y:S02]  /*e900*/  ISETP.LT.OR P4, PT, R5.reuse, 0x1, P1 ;  /* 0x000000010500780c */ /* 0x040fe40000f81670 */
[----:B------:R-:W-:-:S02]  /*e910*/  ISETP.LT.OR P3, PT, R5, 0x1, P2 ;  /* 0x000000010500780c */ /* 0x000fc40001761670 */
[----:B------:R-:W-:Y:S01]  /*e920*/  ISETP.LT.OR P5, PT, R5, 0x1, P0 ;  /* 0x000000010500780c */ /* 0x000fe200007a1670 */
[----:B------:R-:W-:Y:S01]  /*e930*/  IMAD.MOV.U32 R13, RZ, RZ, R18 ;  /* 0x000000ffff0d7224 */ /* 0x000fe200078e0012 */
[----:B------:R-:W-:Y:S01]  /*e940*/  MOV R12, 0x1 ;  /* 0x00000001000c7802 */ /* 0x000fe20000000f00 */
[----:B------:R-:W-:-:S10]  /*e950*/  IMAD.MOV.U32 R2, RZ, RZ, R14 ;  /* 0x000000ffff027224 */ /* 0x000fd400078e000e */
[----:B------:R-:W-:Y:S05]  /*e960*/  WARPSYNC.COLLECTIVE R15, `(.L_x_3426) ;  /* 0x000000000f087348 */ /* 0x000fea0003c00000 */
[----:B------:R0:W1:Y:S02]  /*e970*/  SHFL.IDX P6, R14, R13, R12, R11 ;  /* 0x0000000c0d0e7389 */ /* 0x00006400000c000b */
[----:B01----:R-:W-:Y:S01]  /*e980*/  ENDCOLLECTIVE ;  /* 0x000000000000791b */ /* 0x003fe20003800000 */
.L_x_3426:
[----:B------:R-:W-:-:S05]  /*e990*/  IMAD.WIDE.U32 R2, R23, 0x2, R2 ;  /* 0x0000000217027825 */ /* 0x000fca00078e0002 */
[----:B------:R-:W-:Y:S01]  /*e9a0*/  @!PT LDS RZ, [RZ] ;  /* 0x00000000fffff984 */ /* 0x000fe20000000800 */
[----:B------:R-:W-:Y:S01]  /*e9b0*/  @!PT LDS RZ, [RZ] ;  /* 0x00000000fffff984 */ /* 0x000fe20000000800 */
[----:B------:R-:W-:Y:S01]  /*e9c0*/  @!PT LDS RZ, [RZ] ;  /* 0x00000000fffff984 */ /* 0x000fe20000000800 */
[----:B------:R0:W-:Y:S01]  /*e9d0*/  LDGSTS.E.BYPASS.LTC128B.128 [R4+0x400], desc[UR36][R2.64], !P3 ;  /* 0x0040000002047fae */ /* 0x0001e2000d901d64 */
[----:B------:R-:W-:-:S03]  /*e9e0*/  ISETP.LT.OR P3, PT, R5, 0x11, P2 ;  /* 0x000000110500780c */ /* 0x000fc60001761670 */
[----:B------:R0:W-:Y:S01]  /*e9f0*/  LDGSTS.E.BYPASS.LTC128B.128 [R4+0x3400], desc[UR36][R2.64+0x80], !P4 ;  /* 0x0340008002047fae */ /* 0x0001e2000e101d64 */
[C---:B------:R-:W-:Y:S01]  /*ea00*/  ISETP.LT.OR P4, PT, R5.reuse, 0x11, P1 ;  /* 0x000000110500780c */ /* 0x040fe20000f81670 */
[----:B------:R-:W-:Y:S02]  /*ea10*/  IMAD.MOV.U32 R13, RZ, RZ, R17 ;  /* 0x000000ffff0d7224 */ /* 0x000fe400078e0011 */
[----:B------:R0:W-:Y:S01]  /*ea20*/  LDGSTS.E.BYPASS.LTC128B.128 [R4+0x6400], desc[UR36][R2.64+0x100], !P5 ;  /* 0x0640010002047fae */ /* 0x0001e2000e901d64 */
[----:B------:R-:W-:Y:S01]  /*ea30*/  ISETP.LT.OR P5, PT, R5, 0x11, P0 ;  /* 0x000000110500780c */ /* 0x000fe200007a1670 */
[----:B------:R-:W-:-:S12]  /*ea40*/  IMAD.MOV.U32 R6, RZ, RZ, R14 ;  /* 0x000000ffff067224 */ /* 0x000fd800078e000e */
[----:B0-----:R-:W-:Y:S05]  /*ea50*/  WARPSYNC.COLLECTIVE R15, `(.L_x_3427) ;  /* 0x000000000f087348 */ /* 0x001fea0003c00000 */
[----:B------:R1:W2:Y:S02]  /*ea60*/  SHFL.IDX P6, R14, R13, R12, R11 ;  /* 0x0000000c0d0e7389 */ /* 0x0002a400000c000b */
[----:B012---:R-:W-:Y:S01]  /*ea70*/  ENDCOLLECTIVE ;  /* 0x000000000000791b */ /* 0x007fe20003800000 */
.L_x_3427:
[----:B------:R-:W-:Y:S02]  /*ea80*/  IMAD.MOV.U32 R3, RZ, RZ, R6 ;  /* 0x000000ffff037224 */ /* 0x000fe400078e0006 */
[----:B------:R-:W-:Y:S01]  /*ea90*/  IMAD.MOV.U32 R13, RZ, RZ, R18 ;  /* 0x000000ffff0d7224 */ /* 0x000fe200078e0012 */
[----:B------:R-:W-:Y:S02]  /*eaa0*/  MOV R12, 0x2 ;  /* 0x00000002000c7802 */ /* 0x000fe40000000f00 */
[----:B------:R-:W-:-:S07]  /*eab0*/  MOV R2, R14 ;  /* 0x0000000e00027202 */ /* 0x000fce0000000f00 */
[----:B------:R-:W-:Y:S05]  /*eac0*/  WARPSYNC.COLLECTIVE R15, `(.L_x_3428) ;  /* 0x000000000f087348 */ /* 0x000fea0003c00000 */
[----:B------:R0:W1:Y:S02]  /*ead0*/  SHFL.IDX P6, R14, R13, R12, R11 ;  /* 0x0000000c0d0e7389 */ /* 0x00006400000c000b */
[----:B01----:R-:W-:Y:S01]  /*eae0*/  ENDCOLLECTIVE ;  /* 0x000000000000791b */ /* 0x003fe20003800000 */
.L_x_3428:
        /* <DEDUP_REMOVED lines=15> */
.L_x_3429:
[----:B------:R-:W-:Y:S01]  /*ebe0*/  IMAD.MOV.U32 R3, RZ, RZ, R7 ;  /* 0x000000ffff037224 */ /* 0x000fe200078e0007 */
[----:B------:R-:W-:Y:S01]  /*ebf0*/  MOV R13, R18 ;  /* 0x00000012000d7202 */ /* 0x000fe20000000f00 */
[----:B------:R-:W-:Y:S01]  /*ec00*/  IMAD.MOV.U32 R12, RZ, RZ, 0x3 ;  /* 0x00000003ff0c7424 */ /* 0x000fe200078e00ff */
[----:B------:R-:W-:-:S07]  /*ec10*/  MOV R8, R14 ;  /* 0x0000000e00087202 */ /* 0x000fce0000000f00 */
[----:B------:R-:W-:Y:S05]  /*ec20*/  WARPSYNC.COLLECTIVE R15, `(.L_x_3430) ;  /* 0x000000000f087348 */ /* 0x000fea0003c00000 */
[----:B------:R0:W1:Y:S02]  /*ec30*/  SHFL.IDX P6, R14, R13, R12, R11 ;  /* 0x0000000c0d0e7389 */ /* 0x00006400000c000b */
[----:B01----:R-:W-:Y:S01]  /*ec40*/  ENDCOLLECTIVE ;  /* 0x000000000000791b */ /* 0x003fe20003800000 */
.L_x_3430:
[----:B------:R-:W-:-:S04]  /*ec50*/  IMAD.MOV.U32 R2, RZ, RZ, R8 ;  /* 0x000000ffff027224 */ /* 0x000fc800078e0008 */
[----:B------:R-:W-:-:S05]  /*ec60*/  IMAD.WIDE.U32 R2, R23, 0x2, R2 ;  /* 0x0000000217027825 */ /* 0x000fca00078e0002 */
[----:B------:R-:W-:Y:S01]  /*ec70*/  @!PT LDS RZ, [RZ] ;  /* 0x00000000fffff984 */ /* 0x000fe20000000800 */
[----:B------:R-:W-:Y:S01]  /*ec80*/  @!PT LDS RZ, [RZ] ;  /* 0x00000000fffff984 */ /* 0x000fe20000000800 */
[----:B------:R-:W-:Y:S01]  /*ec90*/  @!PT LDS RZ, [RZ] ;  /* 0x00000000fffff984 */ /* 0x000fe20000000800 */
[----:B------:R0:W-:Y:S01]  /*eca0*/  LDGSTS.E.BYPASS.LTC128B.128 [R4+0x1400], desc[UR36][R2.64], !P3 ;  /* 0x0140000002047fae */ /* 0x0001e2000d901d64 */
[C---:B------:R-:W-:Y:S02]  /*ecb0*/  ISETP.LT.OR P3, PT, R5.reuse, 0x31, P2 ;  /* 0x000000310500780c */ /* 0x040fe40001761670 */
[----:B------:R-:W-:Y:S01]  /*ecc0*/  MOV R13, R17 ;  /* 0x00000011000d7202 */ /* 0x000fe20000000f00 */
[----:B------:R0:W-:Y:S01]  /*ecd0*/  LDGSTS.E.BYPASS.LTC128B.128 [R4+0x4400], desc[UR36][R2.64+0x80], !P4 ;  /* 0x0440008002047fae */ /* 0x0001e2000e101d64 */
[----:B------:R-:W-:-:S03]  /*ece0*/  ISETP.LT.OR P4, PT, R5, 0x31, P1 ;  /* 0x000000310500780c */ /* 0x000fc60000f81670 */
[----:B------:R0:W-:Y:S01]  /*ecf0*/  LDGSTS.E.BYPASS.LTC128B.128 [R4+0x7400], desc[UR36][R2.64+0x100], !P5 ;  /* 0x0740010002047fae */ /* 0x0001e2000e901d64 */
[----:B------:R-:W-:Y:S01]  /*ed00*/  ISETP.LT.OR P5, PT, R5, 0x31, P0 ;  /* 0x000000310500780c */ /* 0x000fe200007a1670 */
[----:B------:R-:W-:-:S12]  /*ed10*/  IMAD.MOV.U32 R6, RZ, RZ, R14 ;  /* 0x000000ffff067224 */ /* 0x000fd800078e000e */
[----:B0-----:R-:W-:Y:S05]  /*ed20*/  WARPSYNC.COLLECTIVE R15, `(.L_x_3431) ;  /* 0x000000000f087348 */ /* 0x001fea0003c00000 */
[----:B------:R1:W2:Y:S02]  /*ed30*/  SHFL.IDX P6, R14, R13, R12, R11 ;  /* 0x0000000c0d0e7389 */ /* 0x0002a400000c000b */
[----:B012---:R-:W-:Y:S01]  /*ed40*/  ENDCOLLECTIVE ;  /* 0x000000000000791b */ /* 0x007fe20003800000 */
.L_x_3431:
[----:B------:R-:W-:Y:S02]  /*ed50*/  IMAD.MOV.U32 R3, RZ, RZ, R6 ;  /* 0x000000ffff037224 */ /* 0x000fe400078e0006 */
[----:B------:R-:W-:Y:S01]  /*ed60*/  IMAD.MOV.U32 R6, RZ, RZ, RZ ;  /* 0x000000ffff067224 */ /* 0x000fe200078e00ff */
[----:B------:R-:W-:Y:S01]  /*ed70*/  MOV R13, R18 ;  /* 0x00000012000d7202 */ /* 0x000fe20000000f00 */
[----:B------:R-:W-:Y:S02]  /*ed80*/  IMAD.MOV.U32 R12, RZ, RZ, 0x4 ;  /* 0x00000004ff0c7424 */ /* 0x000fe400078e00ff */
[----:B------:R-:W-:-:S07]  /*ed90*/  IMAD.MOV.U32 R2, RZ, RZ, R14 ;  /* 0x000000ffff027224 */ /* 0x000fce00078e000e */
[----:B------:R-:W-:Y:S05]  /*eda0*/  WARPSYNC.COLLECTIVE R15, `(.L_x_3432) ;  /* 0x000000000f087348 */ /* 0x000fea0003c00000 */
[----:B------:R0:W1:Y:S02]  /*edb0*/  SHFL.IDX P6, R14, R13, R12, R11 ;  /* 0x0000000c0d0e7389 */ /* 0x00006400000c000b */
[----:B01----:R-:W-:Y:S01]  /*edc0*/  ENDCOLLECTIVE ;  /* 0x000000000000791b */ /* 0x003fe20003800000 */
.L_x_3432:
[----:B------:R-:W-:-:S05]  /*edd0*/  IMAD.WIDE.U32 R2, R23, 0x2, R2 ;  /* 0x0000000217027825 */ /* 0x000fca00078e0002 */
[----:B------:R-:W-:Y:S01]  /*ede0*/  @!PT LDS RZ, [RZ] ;  /* 0x00000000fffff984 */ /* 0x000fe20000000800 */
[----:B------:R-:W-:Y:S01]  /*edf0*/  @!PT LDS RZ, [RZ] ;  /* 0x00000000fffff984 */ /* 0x000fe20000000800 */
[----:B------:R-:W-:Y:S01]  /*ee00*/  @!PT LDS RZ, [RZ] ;  /* 0x00000000fffff984 */ /* 0x000fe20000000800 */
[----:B------:R0:W-:Y:S01]  /*ee10*/  LDGSTS.E.BYPASS.LTC128B.128 [R4+0x1c00], desc[UR36][R2.64], !P3 ;  /* 0x01c0000002047fae */ /* 0x0001e2000d901d64 */
[----:B------:R-:W-:-:S03]  /*ee20*/  ISETP.LT.OR P3, PT, R5, 0x41, P2 ;  /* 0x000000410500780c */ /* 0x000fc60001761670 */
[----:B------:R0:W-:Y:S01]  /*ee30*/  LDGSTS.E.BYPASS.LTC128B.128 [R4+0x4c00], desc[UR36][R2.64+0x80], !P4 ;  /* 0x04c0008002047fae */ /* 0x0001e2000e101d64 */
[C---:B------:R-:W-:Y:S02]  /*ee40*/  ISETP.LT.OR P4, PT, R5.reuse, 0x41, P1 ;  /* 0x000000410500780c */ /* 0x040fe40000f81670 */
[----:B------:R-:W-:Y:S01]  /*ee50*/  MOV R13, R17 ;  /* 0x00000011000d7202 */ /* 0x000fe20000000f00 */
[----:B------:R0:W-:Y:S01]  /*ee60*/  LDGSTS.E.BYPASS.LTC128B.128 [R4+0x7c00], desc[UR36][R2.64+0x100], !P5 ;  /* 0x07c0010002047fae */ /* 0x0001e2000e901d64 */
[----:B------:R-:W-:Y:S01]  /*ee70*/  ISETP.LT.OR P5, PT, R5, 0x41, P0 ;  /* 0x000000410500780c */ /* 0x000fe200007a1670 */
[----:B------:R-:W-:-:S12]  /*ee80*/  IMAD.MOV.U32 R7, RZ, RZ, R14 ;  /* 0x000000ffff077224 */ /* 0x000fd800078e000e */
[----:B0-----:R-:W-:Y:S05]  /*ee90*/  WARPSYNC.COLLECTIVE R15, `(.L_x_3433) ;  /* 0x000000000f087348 */ /* 0x001fea0003c00000 */
[----:B------:R1:W2:Y:S02]  /*eea0*/  SHFL.IDX P6, R14, R13, R12, R11 ;  /* 0x0000000c0d0e7389 */ /* 0x0002a400000c000b */
[----:B012---:R-:W-:Y:S01]  /*eeb0*/  ENDCOLLECTIVE ;  /* 0x000000000000791b */ /* 0x007fe20003800000 */
.L_x_3433:
[----:B------:R-:W-:Y:S01]  /*eec0*/  MOV R3, R7 ;  /* 0x0000000700037202 */ /* 0x000fe20000000f00 */
[----:B------:R-:W-:Y:S02]  /*eed0*/  IMAD.MOV.U32 R13, RZ, RZ, R18 ;  /* 0x000000ffff0d7224 */ /* 0x000fe400078e0012 */
[----:B------:R-:W-:Y:S02]  /*eee0*/  IMAD.MOV.U32 R12, RZ, RZ, 0x5 ;  /* 0x00000005ff0c7424 */ /* 0x000fe400078e00ff */
[----:B------:R-:W-:-:S07]  /*eef0*/  IMAD.MOV.U32 R8, RZ, RZ, R14 ;  /* 0x000000ffff087224 */ /* 0x000fce00078e000e */
[----:B------:R-:W-:Y:S05]  /*ef00*/  WARPSYNC.COLLECTIVE R15, `(.L_x_3434) ;  /* 0x000000000f087348 */ /* 0x000fea0003c00000 */
[----:B------:R0:W1:Y:S02]  /*ef10*/  SHFL.IDX P6, R14, R13, R12, R11 ;  /* 0x0000000c0d0e7389 */ /* 0x00006400000c000b */
[----:B01----:R-:W-:Y:S01]  /*ef20*/  ENDCOLLECTIVE ;  /* 0x000000000000791b */ /* 0x003fe20003800000 */
.L_x_3434:
[----:B------:R-:W-:-:S04]  /*ef30*/  IMAD.MOV.U32 R2, RZ, RZ, R8 ;  /* 0x000000ffff027224 */ /* 0x000fc800078e0008 */
[----:B------:R-:W-:-:S05]  /*ef40*/  IMAD.WIDE.U32 R2, R23, 0x2, R2 ;  /* 0x0000000217027825 */ /* 0x000fca00078e0002 */
[----:B------:R-:W-:Y:S01]  /*ef50*/  @!PT LDS RZ, [RZ] ;  /* 0x00000000fffff984 */ /* 0x000fe20000000800 */
[----:B------:R-:W-:Y:S01]  /*ef60*/  @!PT LDS RZ, [RZ] ;  /* 0x00000000fffff984 */ /* 0x000fe20000000800 */
[----:B------:R-:W-:Y:S01]  /*ef70*/  @!PT LDS RZ, [RZ] ;  /* 0x00000000fffff984 */ /* 0x000fe20000000800 */
[----:B------:R0:W-:Y:S01]  /*ef80*/  LDGSTS.E.BYPASS.LTC128B.128 [R4+0x2400], desc[UR36][R2.64], !P3 ;  /* 0x0240000002047fae */ /* 0x0001e2000d901d64 */
[----:B------:R-:W-:-:S03]  /*ef90*/  IMAD.MOV.U32 R13, RZ, RZ, R17 ;  /* 0x000000ffff0d7224 */ /* 0x000fc600078e0011 */
[----:B------:R0:W-:Y:S04]  /*efa0*/  LDGSTS.E.BYPASS.LTC128B.128 [R4+0x5400], desc[UR36][R2.64+0x80], !P4 ;  /* 0x0540008002047fae */ /* 0x0001e8000e101d64 */
[----:B------:R0:W-:Y:S01]  /*efb0*/  LDGSTS.E.BYPASS.LTC128B.128 [R4+0x8400], desc[UR36][R2.64+0x100], !P5 ;  /* 0x0840010002047fae */ /* 0x0001e2000e901d64 */
[----:B------:R-:W-:-:S07]  /*efc0*/  MOV R18, R14 ;  /* 0x0000000e00127202 */ /* 0x000fce0000000f00 */
[----:B0-----:R-:W-:Y:S05]  /*efd0*/  WARPSYNC.COLLECTIVE R15, `(.L_x_3435) ;  /* 0x000000000f087348 */ /* 0x001fea0003c00000 */
[----:B------:R1:W2:Y:S02]  /*efe0*/  SHFL.IDX P6, R14, R13, R12, R11 ;  /* 0x0000000c0d0e7389 */ /* 0x0002a400000c000b */
[----:B012---:R-:W-:Y:S01]  /*eff0*/  ENDCOLLECTIVE ;  /* 0x000000000000791b */ /* 0x007fe20003800000 */
.L_x_3435:
[----:B------:R-:W-:Y:S05]  /*f000*/  BRA `(.L_x_3436) ;  /* 0xffffffcc00307947 */ /* 0x000fea000383ffff */
.L_x_3346:
[----:B0-----:R0:W1:Y:S02]  /*f010*/  SYNCS.PHASECHK.TRANS64.TRYWAIT P0, [R7+URZ+0x30820], R6 ;  /* 0x03082006070075a7 */ /* 0x001064000800017f */
[----:B-1----:R-:W-:Y:S05]  /*f020*/  @!P0 NANOSLEEP.SYNCS 0x989680 ;  /* 0x009896800000895d */ /* 0x002fea0003900000 */
[----:B------:R-:W1:Y:S02]  /*f030*/  @!P0 SYNCS.PHASECHK.TRANS64 P0, [R7+URZ+0x30820], R6 ;  /* 0x03082006070085a7 */ /* 0x000e64000800007f */
[----:B-1----:R-:W-:Y:S05]  /*f040*/  @!P0 BRA `(.L_x_3346) ;  /* 0xfffffffc00f08947 */ /* 0x002fea000383ffff */
[----:B------:R-:W-:Y:S05]  /*f050*/  BRA `(.L_x_3437) ;  /* 0xffffffcc00ac7947 */ /* 0x000fea000383ffff */
.L_x_3347:
        /* <DEDUP_REMOVED lines=11> */
.L_x_3439:
[----:B------:R-:W-:Y:S05]  /*f110*/  BSYNC B0 ;  /* 0x0000000000007941 */ /* 0x000fea0003800000 */
.L_x_3438:
[----:B------:R-:W-:Y:S05]  /*f120*/  BRA `(.L_x_3440) ;  /* 0xffffffcc00907947 */ /* 0x000fea000383ffff */
.L_x_3348:
[----:B------:R-:W-:Y:S01]  /*f130*/  BSSY B0, `(.L_x_3441) ;  /* 0x0000006000007945 */ /* 0x000fe20003800000 */
[----:B------:R-:W-:-:S07]  /*f140*/  IMAD.MOV.U32 R15, RZ, RZ, -0x1 ;  /* 0xffffffffff0f7424 */ /* 0x000fce00078e00ff */
[----:B01---5:R-:W-:Y:S05]  /*f150*/  WARPSYNC.COLLECTIVE R15, `(.L_x_3442) ;  /* 0x000000000f0c7348 */ /* 0x023fea0003c00000 */
[----:B------:R-:W-:Y:S02]  /*f160*/  ELECT P6, UR62, PT ;  /* 0x00000000003e782f */ /* 0x000fe400038c0000 */
[----:B------:R-:W-:Y:S01]  /*f170*/  MOV R14, UR62 ;  /* 0x0000003e000e7c02 */ /* 0x000fe20008000f00 */
[----:B01---5:R-:W-:Y:S10]  /*f180*/  ENDCOLLECTIVE ;  /* 0x000000000000791b */ /* 0x023ff40003800000 */
.L_x_3442:
[----:B------:R-:W-:Y:S05]  /*f190*/  BSYNC B0 ;  /* 0x0000000000007941 */ /* 0x000fea0003800000 */
.L_x_3441:
[----:B------:R-:W-:Y:S05]  /*f1a0*/  BRA `(.L_x_3443) ;  /* 0xffffffcc00847947 */ /* 0x000fea000383ffff */
.L_x_3350:
[----:B-1----:R1:W2:Y:S02]  /*f1b0*/  SYNCS.PHASECHK.TRANS64.TRYWAIT P1, [R5+URZ+0x30840], R2 ;  /* 0x03084002050075a7 */ /* 0x0022a4000802017f */
[----:B--2---:R-:W-:Y:S05]  /*f1c0*/  @!P1 NANOSLEEP.SYNCS 0x989680 ;  /* 0x009896800000995d */ /* 0x004fea0003900000 */
[----:B------:R-:W2:Y:S02]  /*f1d0*/  @!P1 SYNCS.PHASECHK.TRANS64 P1, [R5+URZ+0x30840], R2 ;  /* 0x03084002050095a7 */ /* 0x000ea4000802007f */
[----:B--2---:R-:W-:Y:S05]  /*f1e0*/  @!P1 BRA `(.L_x_3350) ;  /* 0xfffffffc00f09947 */ /* 0x004fea000383ffff */
[----:B------:R-:W-:Y:S05]  /*f1f0*/  BRA `(.L_x_3444) ;  /* 0xffffffcc00ac7947 */ /* 0x000fea000383ffff */
.L_x_3352:
[----:B0-----:R0:W2:Y:S02]  /*f200*/  SYNCS.PHASECHK.TRANS64.TRYWAIT P1, [R7+URZ+0x30840], R0 ;  /* 0x03084000070075a7 */ /* 0x0010a4000802017f */
[----:B--2---:R-:W-:Y:S05]  /*f210*/  @!P1 NANOSLEEP.SYNCS 0x989680 ;  /* 0x009896800000995d */ /* 0x004fea0003900000 */
[----:B------:R-:W2:Y:S02]  /*f220*/  @!P1 SYNCS.PHASECHK.TRANS64 P1, [R7+URZ+0x30840], R0 ;  /* 0x03084000070095a7 */ /* 0x000ea4000802007f */
[----:B--2---:R-:W-:Y:S05]  /*f230*/  @!P1 BRA `(.L_x_3352) ;  /* 0xfffffffc00f09947 */ /* 0x004fea000383ffff */
[----:B------:R-:W-:Y:S05]  /*f240*/  BRA `(.L_x_3445) ;  /* 0xffffffcc00b87947 */ /* 0x000fea000383ffff */
.L_x_3354:
[----:B--2---:R2:W3:Y:S02]  /*f250*/  SYNCS.PHASECHK.TRANS64.TRYWAIT P1, [R5+URZ+0x30860], R2 ;  /* 0x03086002050075a7 */ /* 0x0044e4000802017f */
[----:B---3--:R-:W-:Y:S05]  /*f260*/  @!P1 NANOSLEEP.SYNCS 0x989680 ;  /* 0x009896800000995d */ /* 0x008fea0003900000 */
[----:B------:R-:W3:Y:S02]  /*f270*/  @!P1 SYNCS.PHASECHK.TRANS64 P1, [R5+URZ+0x30860], R2 ;  /* 0x03086002050095a7 */ /* 0x000ee4000802007f */
[----:B---3--:R-:W-:Y:S05]  /*f280*/  @!P1 BRA `(.L_x_3354) ;  /* 0xfffffffc00f09947 */ /* 0x008fea000383ffff */
[----:B------:R-:W-:Y:S05]  /*f290*/  BRA `(.L_x_3446) ;  /* 0xffffffcc00b47947 */ /* 0x000fea000383ffff */
.L_x_3447:
        /* <DEDUP_REMOVED lines=14> */
.L_x_15964:


//--------------------- .text._ZN7cutlass13device_kernelIN5flash11enable_sm90INS1_16FlashAttnFwdSm90INS1_25CollectiveMainloopFwdSm90ILi2EN4cute5tupleIJNS5_1CILi1EEES8_S8_EEENS6_IJNS7_ILi128EEENS7_ILi96EEENS7_ILi192EEEEEELi192ENS_10bfloat16_tEfNS_4arch4Sm90ELb0ELb0ELb0ELb1ELb1ELb0ELb0ELb1ELb1ELb1ELb1ELb0EEENS1_21CollectiveEpilogueFwdINS6_IJSA_SC_SB_EEES9_SE_SG_Li256ELb1ELb1ELb1ELb0EEENS1_36VarlenDynamicPersistentTileSchedulerILi128ELi96ELi256ELi128ELb1ELb1ELb1ELb0ELb1ELb1EEEEEEEEEvNT_6ParamsE --------------------------
	.section	.text._ZN7cutlass13device_kernelIN5flash11enable_sm90INS1_16FlashAttnFwdSm90INS1_25CollectiveMainloopFwdSm90ILi2EN4cute5tupleIJNS5_1CILi1EEES8_S8_EEENS6_IJNS7_ILi128EEENS7_ILi96EEENS7_ILi192EEEEEELi192ENS_10bfloat16_tEfNS_4arch4Sm90ELb0ELb0ELb0ELb1ELb1ELb0ELb0ELb1ELb1ELb1ELb1ELb0EEENS1_21CollectiveEpilogueFwdINS6_IJSA_SC_SB_EEES9_SE_SG_Li256ELb1ELb1ELb1ELb0EEENS1_36VarlenDynamicPersistentTileSchedulerILi128ELi96ELi256ELi128ELb1ELb1ELb1ELb0ELb1ELb1EEEEEEEEEvNT_6ParamsE,"ax",@progbits
	.align	128
.text._ZN7cutlass13device_kernelIN5flash11enable_sm90INS1_16FlashAttnFwdSm90INS1_25CollectiveMainloopFwdSm90ILi2EN4cute5tupleIJNS5_1CILi1EEES8_S8_EEENS6_IJNS7_ILi128EEENS7_ILi96EEENS7_ILi192EEEEEELi192ENS_10bfloat16_tEfNS_4arch4Sm90ELb0ELb0ELb0ELb1ELb1ELb0ELb0ELb1ELb1ELb1ELb1ELb0EEENS1_21CollectiveEpilogueFwdINS6_IJSA_SC_SB_EEES9_SE_SG_Li256ELb1ELb1ELb1ELb0EEENS1_36VarlenDynamicPersistentTileSchedulerILi128ELi96ELi256ELi128ELb1ELb1ELb1ELb0ELb1ELb1EEEEEEEEEvNT_6ParamsE:
        .type           _ZN7cutlass13device_kernelIN5flash11enable_sm90INS1_16FlashAttnFwdSm90INS1_25CollectiveMainloopFwdSm90ILi2EN4cute5tupleIJNS5_1CILi1EEES8_S8_EEENS6_IJNS7_ILi128EEENS7_ILi96EEENS7_ILi192EEEEEELi192ENS_10bfloat16_tEfNS_4arch4Sm90ELb0ELb0ELb0ELb1ELb1ELb0ELb0ELb1ELb1ELb1ELb1ELb0EEENS1_21CollectiveEpilogueFwdINS6_IJSA_SC_SB_EEES9_SE_SG_Li256ELb1ELb1ELb1ELb0EEENS1_36VarlenDynamicPersistentTileSchedulerILi128ELi96ELi256ELi128ELb1ELb1ELb1ELb0ELb1ELb1EEEEEEEEEvNT_6ParamsE,@function
        .size           _ZN7cutlass13device_kernelIN5flash11enable_sm90INS1_16FlashAttnFwdSm90INS1_25CollectiveMainloopFwdSm90ILi2EN4cute5tupleIJNS5_1CILi1EEES8_S8_EEENS6_IJNS7_ILi128EEENS7_ILi96EEENS7_ILi192EEEEEELi192ENS_10bfloat16_tEfNS_4arch4Sm90ELb0ELb0ELb0ELb1ELb1ELb0ELb0ELb1ELb1ELb1ELb1ELb0EEENS1_21CollectiveEpilogueFwdINS6_IJSA_SC_SB_EEES9_SE_SG_Li256ELb1ELb1ELb1ELb0EEENS1_36VarlenDynamicPersistentTileSchedulerILi128ELi96ELi256ELi128ELb1ELb1ELb1ELb0ELb1ELb1EEEEEEEEEvNT_6ParamsE,(.L_x_15965 - _ZN7cutlass13device_kernelIN5flash11enable_sm90INS1_16FlashAttnFwdSm90INS1_25CollectiveMainloopFwdSm90ILi2EN4cute5tupleIJNS5_1CILi1EEES8_S8_EEENS6_IJNS7_ILi128EEENS7_ILi96EEENS7_ILi192EEEEEELi192ENS_10bfloat16_tEfNS_4arch4Sm90ELb0ELb0ELb0ELb1ELb1ELb0ELb0ELb1ELb1ELb1ELb1ELb0EEENS1_21CollectiveEpilogueFwdINS6_IJSA_SC_SB_EEES9_SE_SG_Li256ELb1ELb1ELb1ELb0EEENS1_36VarlenDynamicPersistentTileSchedulerILi128ELi96ELi256ELi128ELb1ELb1ELb1ELb0ELb1ELb1EEEEEEEEEvNT_6ParamsE)
        .other          _ZN7cutlass13device_kernelIN5flash11enable_sm90INS1_16FlashAttnFwdSm90INS1_25CollectiveMainloopFwdSm90ILi2EN4cute5tupleIJNS5_1CILi1EEES8_S8_EEENS6_IJNS7_ILi128EEENS7_ILi96EEENS7_ILi192EEEEEELi192ENS_10bfloat16_tEfNS_4arch4Sm90ELb0ELb0ELb0ELb1ELb1ELb0ELb0ELb1ELb1ELb1ELb1ELb0EEENS1_21CollectiveEpilogueFwdINS6_IJSA_SC_SB_EEES9_SE_SG_Li256ELb1ELb1ELb1ELb0EEENS1_36VarlenDynamicPersistentTileSchedulerILi128ELi96ELi256ELi128ELb1ELb1ELb1ELb0ELb1ELb1EEEEEEEEEvNT_6ParamsE,@"STO_CUDA_ENTRY STV_DEFAULT"
_ZN7cutlass13device_kernelIN5flash11enable_sm90INS1_16FlashAttnFwdSm90INS1_25CollectiveMainloopFwdSm90ILi2EN4cute5tupleIJNS5_1CILi1EEES8_S8_EEENS6_IJNS7_ILi128EEENS7_ILi96EEENS7_ILi192EEEEEELi192ENS_10bfloat16_tEfNS_4arch4Sm90ELb0ELb0ELb0ELb1ELb1ELb0ELb0ELb1ELb1ELb1ELb1ELb0EEENS1_21CollectiveEpilogueFwdINS6_IJSA_SC_SB_EEES9_SE_SG_Li256ELb1ELb1ELb1ELb0EEENS1_36VarlenDynamicPersistentTileSchedulerILi128ELi96ELi256ELi128ELb1ELb1ELb1ELb0ELb1ELb1EEEEEEEEEvNT_6ParamsE:
        /* <DEDUP_REMOVED lines=45> */
.L_x_3448:
        /* <DEDUP_REMOVED lines=22> */
.L_x_3449:
        /* <DEDUP_REMOVED lines=18> */
.L_x_3450:
        /* <DEDUP_REMOVED lines=22> */
.L_x_3451:
        /* <DEDUP_REMOVED lines=23> */
.L_x_3452:
        /* <DEDUP_REMOVED lines=10> */
.L_x_3454:
        /* <DEDUP_REMOVED lines=20> */
[----:B------:R-:W-:Y:S02]  /*0a00*/  SHF.R.S32.HI R0, RZ, 0x1f, R12 ;  /* 0x0000001fff007819 */ /* 0x000fe4000001140c */
[----:B------:R-:W-:Y:S02]  /*0a10*/  R2UR UR5, R10 ;  /* 0x000000000a0572ca */ /* 0x000fe400000e0000 */
[----:B0-----:R-:W-:-:S02]  /*0a20*/  LEA.HI R3, R0, R12, RZ, 0x4 ;  /* 0x0000000c00037211 */ /* 0x001fc400078f20ff */
[CC--:B------:R-:W-:Y:S02]  /*0a30*/  LEA.HI R4, R0.reuse, R12.reuse, RZ, 0x5 ;  /* 0x0000000c00047211 */ /* 0x0c0fe400078f28ff */
[----:B------:R-:W-:Y:S02]  /*0a40*/  SHF.R.S32.HI R6, RZ, 0x4, R3 ;  /* 0x00000004ff067819 */ /* 0x000fe40000011403 */
[----:B------:R-:W-:Y:S01]  /*0a50*/  LEA.HI R11, R0, R12, RZ, 0x2 ;  /* 0x0000000c000b7211 */ /* 0x000fe200078f10ff */
[----:B------:R-:W-:Y:S01]  /*0a60*/  IMAD.SHL.U32 R5, R4, 0x20, RZ ;  /* 0x0000002004057824 */ /* 0x000fe200078e00ff */
[C---:B------:R-:W-:Y:S02]  /*0a70*/  LOP3.LUT R4, R3.reuse, 0x3fffff0, RZ, 0xc0, !PT ;  /* 0x03fffff003047812 */ /* 0x040fe400078ec0ff */
[----:B------:R-:W-:Y:S02]  /*0a80*/  LEA.HI R3, R3, R6, RZ, 0x1 ;  /* 0x0000000603037211 */ /* 0x000fe400078f08ff */
[----:B------:R-:W-:Y:S01]  /*0a90*/  LOP3.LUT R5, R5, 0xfffffc00, RZ, 0xc0, !PT ;  /* 0xfffffc0005057812 */ /* 0x000fe200078ec0ff */
[----:B------:R-:W-:Y:S01]  /*0aa0*/  IMAD.IADD R4, R12, 0x1, -R4 ;  /* 0x000000010c047824 */ /* 0x000fe200078e0a04 */
[----:B------:R-:W-:-:S02]  /*0ab0*/  LOP3.LUT R3, R3, 0x1ffffffe, RZ, 0xc0, !PT ;  /* 0x1ffffffe03037812 */ /* 0x000fc400078ec0ff */
[----:B------:R-:W-:Y:S01]  /*0ac0*/  LOP3.LUT R11, R11, 0xfffffffc, RZ, 0xc0, !PT ;  /* 0xfffffffc0b0b7812 */ /* 0x000fe200078ec0ff */
[----:B------:R-:W-:Y:S02]  /*0ad0*/  IMAD R4, R4, 0x40, R5 ;  /* 0x0000004004047824 */ /* 0x000fe400078e0205 */
[----:B------:R-:W-:Y:S02]  /*0ae0*/  IMAD.IADD R3, R6, 0x1, -R3 ;  /* 0x0000000106037824 */ /* 0x000fe400078e0a03 */
[----:B------:R-:W-:Y:S02]  /*0af0*/  IMAD.IADD R11, R12, 0x1, -R11 ;  /* 0x000000010c0b7824 */ /* 0x000fe400078e0a0b */
[----:B------:R-:W-:-:S03]  /*0b00*/  IMAD R3, R3, 0x8, R4 ;  /* 0x0000000803037824 */ /* 0x000fc600078e0204 */
[----:B------:R-:W-:Y:S02]  /*0b10*/  LEA.HI R5, R11, R11, RZ, 0x1 ;  /* 0x0000000b0b057211 */ /* 0x000fe400078f08ff */
[----:B------:R0:W-:Y:S02]  /*0b20*/  STL [R1+0x24], R3 ;  /* 0x0000240301007387 */ /* 0x0001e40000100800 */
[----:B------:R-:W-:-:S05]  /*0b30*/  LOP3.LUT R4, R5, 0x1ffffffe, RZ, 0xc0, !PT ;  /* 0x1ffffffe05047812 */ /* 0x000fca00078ec0ff */
[----:B------:R-:W-:Y:S01]  /*0b40*/  IMAD.IADD R4, R11, 0x1, -R4 ;  /* 0x000000010b047824 */ /* 0x000fe200078e0a04 */
[----:B--2---:R-:W-:Y:S02]  /*0b50*/  R2UR UR4, R2 ;  /* 0x00000000020472ca */ /* 0x004fe400000e0000 */
[CC--:B------:R-:W-:Y:S02]  /*0b60*/  LEA.HI R2, R0.reuse, R12.reuse, RZ, 0x7 ;  /* 0x0000000c00027211 */ /* 0x0c0fe400078f38ff */
[----:B------:R-:W-:Y:S02]  /*0b70*/  LEA.HI R0, R0, R12, RZ, 0x3 ;  /* 0x0000000c00007211 */ /* 0x000fe400078f18ff */
[----:B------:R-:W-:Y:S02]  /*0b80*/  LOP3.LUT R216, R2, 0xffffff80, RZ, 0xc0, !PT ;  /* 0xffffff8002d87812 */ /* 0x000fe400078ec0ff */
[----:B------:R-:W-:Y:S02]  /*0b90*/  SHF.R.S32.HI R13, RZ, 0x7, R2 ;  /* 0x00000007ff0d7819 */ /* 0x000fe40000011402 */
[----:B------:R-:W-:Y:S01]  /*0ba0*/  LOP3.LUT R16, R0, 0xfffffff8, RZ, 0xc0, !PT ;  /* 0xfffffff800107812 */ /* 0x000fe200078ec0ff */
[----:B------:R-:W-:Y:S01]  /*0bb0*/  IMAD.IADD R216, R12, 0x1, -R216 ;  /* 0x000000010cd87824 */ /* 0x000fe200078e0ad8 */
[----:B------:R-:W-:Y:S01]  /*0bc0*/  LEA.HI R2, R2, R13, RZ, 0x1 ;  /* 0x0000000d02027211 */ /* 0x000fe200078f08ff */
[----:B------:R-:W-:Y:S01]  /*0bd0*/  ULOP3.LUT UR4, UR4, 0x1, URZ, 0xfc, !UPT ;  /* 0x0000000104047892 */ /* 0x000fe2000f8efc3f */
[----:B------:R-:W-:Y:S01]  /*0be0*/  SHF.R.S32.HI R213, RZ, 0x3, R0 ;  /* 0x00000003ffd57819 */ /* 0x000fe20000011400 */
[----:B------:R-:W-:Y:S01]  /*0bf0*/  IMAD.IADD R16, R12, 0x1, -R16 ;  /* 0x000000010c107824 */ /* 0x000fe200078e0a10 */
[----:B------:R-:W-:-:S02]  /*0c00*/  SHF.R.S32.HI R7, RZ, 0x1f, R216 ;  /* 0x0000001fff077819 */ /* 0x000fc400000114d8 */
[----:B------:R-:W-:Y:S02]  /*0c10*/  LOP3.LUT R2, R2, 0x3fffffe, RZ, 0xc0, !PT ;  /* 0x03fffffe02027812 */ /* 0x000fe400078ec0ff */
[CC--:B------:R-:W-:Y:S02]  /*0c20*/  LEA.HI R8, R7.reuse, R216.reuse, RZ, 0x2 ;  /* 0x000000d807087211 */ /* 0x0c0fe400078f10ff */
[----:B------:R-:W-:Y:S01]  /*0c30*/  LEA.HI R7, R7, R216, RZ, 0x5 ;  /* 0x000000d807077211 */ /* 0x000fe200078f28ff */
[----:B------:R-:W-:Y:S01]  /*0c40*/  IMAD.IADD R2, R13, 0x1, -R2 ;  /* 0x000000010d027824 */ /* 0x000fe200078e0a02 */
[--C-:B------:R-:W-:Y:S02]  /*0c50*/  SHF.R.S32.HI R9, RZ, 0x2, R8.reuse ;  /* 0x00000002ff097819 */ /* 0x100fe40000011408 */
[----:B------:R-:W-:Y:S02]  /*0c60*/  SHF.R.S32.HI R10, RZ, 0x1f, R8 ;  /* 0x0000001fff0a7819 */ /* 0x000fe40000011408 */
[----:B0-----:R-:W-:-:S02]  /*0c70*/  LOP3.LUT R3, R8, 0x7ffffffc, RZ, 0xc0, !PT ;  /* 0x7ffffffc08037812 */ /* 0x001fc400078ec0ff */
[----:B------:R-:W-:Y:S02]  /*0c80*/  LEA.HI R10, R10, R9, RZ, 0x3 ;  /* 0x000000090a0a7211 */ /* 0x000fe400078f18ff */
[----:B------:R-:W-:Y:S01]  /*0c90*/  SHF.R.S32.HI R7, RZ, 0x5, R7 ;  /* 0x00000005ff077819 */ /* 0x000fe20000011407 */
[----:B------:R-:W-:Y:S01]  /*0ca0*/  IMAD.IADD R3, R216, 0x1, -R3 ;  /* 0x00000001d8037824 */ /* 0x000fe200078e0a03 */
[----:B------:R-:W-:-:S03]  /*0cb0*/  LOP3.LUT R10, R10, 0xfffffff8, RZ, 0xc0, !PT ;  /* 0xfffffff80a0a7812 */ /* 0x000fc600078ec0ff */
[----:B------:R-:W-:Y:S02]  /*0cc0*/  IMAD.SHL.U32 R17, R3, 0x2, RZ ;  /* 0x0000000203117824 */ /* 0x000fe400078e00ff */
[----:B------:R-:W-:Y:S02]  /*0cd0*/  IMAD.IADD R10, R9, 0x1, -R10 ;  /* 0x00000001090a7824 */ /* 0x000fe400078e0a0a */
[C---:B------:R-:W-:Y:S01]  /*0ce0*/  VIADD R208, R17.reuse, 0x38 ;  /* 0x0000003811d07836 */ /* 0x040fe20000000000 */
[----:B------:R-:W-:Y:S01]  /*0cf0*/  IADD3 R198, R17, 0x88, RZ ;  /* 0x0000008811c67810 */ /* 0x000fe20007ffe0ff */
[----:B------:R-:W-:Y:S02]  /*0d00*/  IMAD R7, R7, 0x10, R10 ;  /* 0x0000001007077824 */ /* 0x000fe400078e020a */
[C---:B------:R-:W-:Y:S01]  /*0d10*/  VIADD R205, R17.reuse, 0x50 ;  /* 0x0000005011cd7836 */ /* 0x040fe20000000000 */
[----:B------:R-:W-:Y:S01]  /*0d20*/  SHF.R.S32.HI R0, RZ, 0x1f, R208 ;  /* 0x0000001fff007819 */ /* 0x000fe200000114d0 */
[----:B------:R-:W-:Y:S01]  /*0d30*/  IMAD R5, R2, 0x40, R7 ;  /* 0x0000004002057824 */ /* 0x000fe200078e0207 */
[----:B------:R-:W-:Y:S01]  /*0d40*/  MOV R2, UR4 ;  /* 0x0000000400027c02 */ /* 0x000fe20008000f00 */
[C---:B------:R-:W-:Y:S01]  /*0d50*/  VIADD R210, R17.reuse, 0x8 ;  /* 0x0000000811d27836 */ /* 0x040fe20000000000 */
[----:B------:R-:W-:Y:S01]  /*0d60*/  SHF.R.S32.HI R0, RZ, 0x1f, R205 ;  /* 0x0000001fff007819 */ /* 0x000fe200000114cd */
[----:B------:R-:W-:Y:S01]  /*0d70*/  IMAD R0, R4, 0x8, R5 ;  /* 0x0000000804007824 */ /* 0x000fe200078e0205 */
[----:B------:R-:W-:Y:S01]  /*0d80*/  STL [R1+0x1c], R5 ;  /* 0x00001c0501007387 */ /* 0x000fe20000100800 */
[C---:B------:R-:W-:Y:S01]  /*0d90*/  VIADD R209, R17.reuse, 0x30 ;  /* 0x0000003011d17836 */ /* 0x040fe20000000000 */
[----:B------:R-:W-:Y:S01]  /*0da0*/  UMOV UR4, URZ ;  /* 0x0000003f00047c82 */ /* 0x000fe20008000000 */
        /* <DEDUP_REMOVED lines=11> */
[----:B0-----:R-:W-:Y:S01]  /*0e60*/  SHF.R.S32.HI R2, RZ, 0x1f, R209 ;  /* 0x0000001fff027819 */ /* 0x001fe200000114d1 */
        /* <DEDUP_REMOVED lines=16> */
[----:B------:R-:W-:Y:S01]  /*0f70*/  IMAD.U32 R215, RZ, RZ, UR4 ;  /* 0x00000004ffd77e24 */ /* 0x000fe2000f8e00ff */
[----:B------:R-:W-:Y:S01]  /*0f80*/  SHF.R.S32.HI R221, RZ, 0x1f, R196 ;  /* 0x0000001fffdd7819 */ /* 0x000fe200000114c4 */
[C---:B------:R-:W-:Y:S01]  /*0f90*/  VIADD R22, R17.reuse, 0x10 ;  /* 0x0000001011167836 */ /* 0x040fe20000000000 */
[----:B------:R-:W-:Y:S01]  /*0fa0*/  SHF.R.S32.HI R220, RZ, 0x1f, R195 ;  /* 0x0000001fffdc7819 */ /* 0x000fe200000114c3 */
[----:B------:R-:W-:Y:S01]  /*0fb0*/  VIADD R19, R17, 0x28 ;  /* 0x0000002811137836 */ /* 0x000fe20000000000 */
[----:B------:R-:W-:-:S02]  /*0fc0*/  SHF.R.S32.HI R219, RZ, 0x1f, R194 ;  /* 0x0000001fffdb7819 */ /* 0x000fc400000114c2 */
[----:B------:R-:W-:Y:S02]  /*0fd0*/  SHF.R.S32.HI R218, RZ, 0x1f, R193 ;  /* 0x0000001fffda7819 */ /* 0x000fe400000114c1 */
[----:B-1----:R-:W-:-:S07]  /*0fe0*/  SHF.R.S32.HI R217, RZ, 0x1f, R192 ;  /* 0x0000001fffd97819 */ /* 0x002fce00000114c0 */
.L_x_3504:
[----:B------:R-:W-:Y:S01]  /*0ff0*/  ULDC.64 UR8, c[0x0][0xc88] ;  /* 0x0003220000087ab9 */ /* 0x000fe20000000a00 */
[----:B------:R-:W-:Y:S01]  /*1000*/  ULDC.64 UR10, c[0x0][0xa20] ;  /* 0x00028800000a7ab9 */ /* 0x000fe20000000a00 */
[----:B------:R-:W-:Y:S02]  /*1010*/  UIMAD.WIDE UR8, UR7, 0x4, UR8 ;  /* 0x00000004070878a5 */ /* 0x000fe4000f8e0208 */
[----:B------:R-:W-:Y:S01]  /*1020*/  UISETP.NE.U32.AND UP1, UPT, UR10, URZ, UPT ;  /* 0x0000003f0a00728c */ /* 0x000fe2000bf25070 */
[----:B------:R-:W-:-:S03]  /*1030*/  ULDC UR7, c[0x0][0x2f0] ;  /* 0x0000bc0000077ab9 */ /* 0x000fc60000000800 */
[----:B0-23--:R-:W-:Y:S02]  /*1040*/  IMAD.U32 R2, RZ, RZ, UR8 ;  /* 0x00000008ff027e24 */ /* 0x00dfe4000f8e00ff */
        /* <DEDUP_REMOVED lines=18> */
[----:B-1----:R-:W-:Y:S01]  /*1170*/  IMAD.U32 R4, RZ, RZ, UR10 ;  /* 0x0000000aff047e24 */ /* 0x002fe2000f8e00ff */
[----:B------:R-:W-:Y:S02]  /*1180*/  ULDC UR4, c[0x0][0x424] ;  /* 0x0001090000047ab9 */ /* 0x000fe40000000800 */
[----:B------:R-:W-:Y:S01]  /*1190*/  IMAD.U32 R5, RZ, RZ, UR11 ;  /* 0x0000000bff057e24 */ /* 0x000fe2000f8e00ff */
[----:B------:R-:W2:Y:S04]  /*11a0*/  @P0 LDG.E R2, desc[UR36][R2.64] ;  /* 0x0000002402020981 */ /* 0x000ea8000c1e1900 */
[----:B------:R-:W3:Y:S01]  /*11b0*/  @P1 LDG.E R4, desc[UR36][R4.64] ;  /* 0x0000002404041981 */ /* 0x000ee2000c1e1900 */
[----:B------:R-:W-:Y:S01]  /*11c0*/  UISETP.NE.U32.AND UP0, UPT, UR8, URZ, UPT ;  /* 0x0000003f0800728c */ /* 0x000fe2000bf05070 */
[----:B------:R-:W-:Y:S01]  /*11d0*/  IMAD.U32 R212, RZ, RZ, UR6 ;  /* 0x00000006ffd47e24 */ /* 0x000fe2000f8e00ff */
[----:B------:R-:W-:Y:S01]  /*11e0*/  UMOV UR41, URZ ;  /* 0x0000003f00297c82 */ /* 0x000fe20008000000 */
[----:B------:R-:W-:-:S02]  /*11f0*/  ULOP3.LUT UR8, UR5, 0xff000000, URZ, 0xc0, !UPT ;  /* 0xff00000005087892 */ /* 0x000fc4000f8ec03f */
[----:B------:R-:W-:-:S04]  /*1200*/  UISETP.NE.AND.EX UP0, UPT, UR9, URZ, UPT, UP0 ;  /* 0x0000003f0900728c */ /* 0x000fc8000bf05300 */
[----:B------:R-:W-:-:S04]  /*1210*/  USEL UR4, UR4, 0x1, UP0 ;  /* 0x0000000104047887 */ /* 0x000fc80008000000 */
[----:B------:R-:W-:Y:S01]  /*1220*/  UIMAD UR4, UR4, UR7, URZ ;  /* 0x00000007040472a4 */ /* 0x000fe2000f8e023f */
[----:B--2---:R-:W-:-:S06]  /*1230*/  @P0 R2UR UR41, R2 ;  /* 0x00000000022902ca */ /* 0x004fcc00000e0000 */
[----:B---3--:R-:W-:Y:S01]  /*1240*/  @P1 R2UR UR4, R4 ;  /* 0x00000000040412ca */ /* 0x008fe200000e0000 */
[----:B----45:R-:W-:-:S14]  /*1250*/  @P1 BRA `(.L_x_3455) ;  /* 0x0000000000341947 */ /* 0x030fdc0003800000 */
[----:B------:R-:W-:Y:S02]  /*1260*/  ULDC.64 UR6, c[0x0][0xa08] ;  /* 0x0002820000067ab9 */ /* 0x000fe40000000a00 */
[----:B------:R-:W-:-:S04]  /*1270*/  ISETP.NE.U32.AND P0, PT, RZ, UR6, PT ;  /* 0x00000006ff007c0c */ /* 0x000fc8000bf05070 */
[----:B------:R-:W-:-:S13]  /*1280*/  ISETP.NE.AND.EX P0, PT, RZ, UR7, PT, P0 ;  /* 0x00000007ff007c0c */ /* 0x000fda000bf05300 */
[----:B------:R-:W-:Y:S05]  /*1290*/  @!P0 BRA `(.L_x_3455) ;  /* 0x0000000000248947 */ /* 0x000fea0003800000 */
[----:B------:R-:W-:Y:S02]  /*12a0*/  ULDC.64 UR6, c[0x0][0xa08] ;  /* 0x0002820000067ab9 */ /* 0x000fe40000000a00 */
[----:B------:R-:W-:-:S06]  /*12b0*/  UIMAD.WIDE UR6, UR61, 0x4, UR6 ;  /* 0x000000043d0678a5 */ /* 0x000fcc000f8e0206 */
[----:B------:R-:W-:Y:S01]  /*12c0*/  IMAD.U32 R2, RZ, RZ, UR6 ;  /* 0x00000006ff027e24 */ /* 0x000fe2000f8e00ff */
[----:B------:R-:W-:-:S05]  /*12d0*/  MOV R3, UR7 ;  /* 0x0000000700037c02 */ /* 0x000fca0008000f00 */
[----:B------:R-:W2:Y:S04]  /*12e0*/  LDG.E R4, desc[UR36][R2.64] ;  /* 0x0000002402047981 */ /* 0x000ea8000c1e1900 */
[----:B------:R-:W3:Y:S01]  /*12f0*/  LDG.E R0, desc[UR36][R2.64+0x4] ;  /* 0x0000042402007981 */ /* 0x000ee2000c1e1900 */
[----:B--2---:R-:W-:Y:S02]  /*1300*/  R2UR UR4, R4 ;  /* 0x00000000040472ca */ /* 0x004fe400000e0000 */
[----:B---3--:R-:W-:-:S13]  /*1310*/  R2UR UR6, R0 ;  /* 0x00000000000672ca */ /* 0x008fda00000e0000 */
[----:B------:R-:W-:-:S12]  /*1320*/  UIADD3 UR4, -UR4, UR6, URZ ;  /* 0x0000000604047290 */ /* 0x000fd8000fffe13f */
.L_x_3455:
        /* <DEDUP_REMOVED lines=55> */
.L_x_3456:
        /* <DEDUP_REMOVED lines=19> */
[----:B------:R-:W-:Y:S02]  /*17d0*/  VIADDMNMX R0, R3, UR60, R0, PT ;  /* 0x0000003c03007c46 */ /* 0x000fe4000b800100 */
[----:B------:R-:W-:Y:S02]  /*17e0*/  CS2R R120, SRZ ;  /* 0x0000000000787805 */ /* 0x000fe4000001ff00 */
[----:B------:R-:W-:-:S02]  /*17f0*/  CS2R R124, SRZ ;  /* 0x00000000007c7805 */ /* 0x000fc4000001ff00 */
[----:B------:R-:W-:Y:S02]  /*1800*/  CS2R R20, SRZ ;  /* 0x0000000000147805 */ /* 0x000fe4000001ff00 */
[----:B------:R-:W-:Y:S01]  /*1810*/  R2UR UR40, R0 ;  /* 0x00000000002872ca */ /* 0x000fe200000e0000 */
        /* <DEDUP_REMOVED lines=12> */
[----:B------:R-:W-:Y:S01]  /*18e0*/  UISETP.GT.AND UP0, UPT, UR40, UR60, UPT ;  /* 0x0000003c2800728c */ /* 0x000fe2000bf04270 */
[----:B------:R-:W-:Y:S02]  /*18f0*/  CS2R R64, SRZ ;  /* 0x0000000000407805 */ /* 0x000fe4000001ff00 */
[----:B------:R-:W-:Y:S02]  /*1900*/  CS2R R62, SRZ ;  /* 0x00000000003e7805 */ /* 0x000fe4000001ff00 */
[----:B------:R-:W-:Y:S02]  /*1910*/  CS2R R60, SRZ ;  /* 0x00000000003c7805 */ /* 0x000fe4000001ff00 */
[----:B------:R-:W-:Y:S02]  /*1920*/  CS2R R58, SRZ ;  /* 0x00000000003a7805 */ /* 0x000fe4000001ff00 */
[----:B------:R-:W-:-:S02]  /*1930*/  CS2R R56, SRZ ;  /* 0x0000000000387805 */ /* 0x000fc4000001ff00 */
[----:B------:R-:W-:Y:S02]  /*1940*/  PLOP3.LUT P1, PT, PT, PT, UP0, 0x80, 0x0 ;  /* 0x000000000000781c */ /* 0x000fe40003f2f008 */
        /* <DEDUP_REMOVED lines=27> */
[----:B------:R-:W-:-:S05]  /*1b00*/  SHF.R.S32.HI R5, RZ, 0x7, R5 ;  /* 0x00000007ff057819 */ /* 0x000fca0000011405 */
        /* <DEDUP_REMOVED lines=25> */
.L_x_3458:
[----:B------:R-:W2:Y:S01]  /*1ca0*/  LDL R2, [R1+0x28] ;  /* 0x0000280001027983 */ /* 0x000ea20000100800 */
[----:B------:R-:W-:Y:S01]  /*1cb0*/  R2UR UR7, R215 ;  /* 0x00000000d70772ca */ /* 0x000fe200000e0000 */
[----:B------:R-:W0:Y:S01]  /*1cc0*/  S2UR UR5, SR_CgaCtaId ;  /* 0x00000000000579c3 */ /* 0x000e220000008800 */
[----:B------:R-:W-:-:S11]  /*1cd0*/  MOV R4, 0x400 ;  /* 0x0000040000047802 */ /* 0x000fd60000000f00 */
[----:B------:R-:W-:-:S04]  /*1ce0*/  ULEA.HI UR4, UR7, UR7, URZ, 0x1 ;  /* 0x0000000707047291 */ /* 0x000fc8000f8f083f */
[----:B------:R-:W-:-:S04]  /*1cf0*/  ULOP3.LUT UR4, UR4, 0xfffffffe, URZ, 0xc0, !UPT ;  /* 0xfffffffe04047892 */ /* 0x000fc8000f8ec03f */
[----:B------:R-:W-:Y:S01]  /*1d00*/  UIADD3 UR4, UR7, -UR4, URZ ;  /* 0x8000000407047290 */ /* 0x000fe2000fffe03f */
[----:B0-----:R-:W-:-:S05]  /*1d10*/  IMAD.U32 R5, RZ, RZ, UR5 ;  /* 0x00000005ff057e24 */ /* 0x001fca000f8e00ff */
[----:B------:R-:W-:Y:S01]  /*1d20*/  IMAD.U32 R3, RZ, RZ, UR4 ;  /* 0x00000004ff037e24 */ /* 0x000fe2000f8e00ff */
[----:B------:R-:W-:-:S04]  /*1d30*/  LEA R4, R5, R4, 0x18 ;  /* 0x0000000405047211 */ /* 0x000fc800078ec0ff */
[----:B------:R-:W-:-:S04]  /*1d40*/  SHF.L.U32 R3, R3, 0x1f, RZ ;  /* 0x0000001f03037819 */ /* 0x000fc800000006ff */
[----:B------:R-:W0:Y:S01]  /*1d50*/  SYNCS.PHASECHK.TRANS64.TRYWAIT P1, [R4+URZ+0x30800], R3 ;  /* 0x03080003040075a7 */ /* 0x000e22000802017f */
[----:B--2---:R-:W-:-:S13]  /*1d60*/  R2UR UR6, R2 ;  /* 0x00000000020672ca */ /* 0x004fda00000e0000 */
[----:B------:R-:W-:-:S05]  /*1d70*/  IMAD.U32 R0, RZ, RZ, UR6 ;  /* 0x00000006ff007e24 */ /* 0x000fca000f8e00ff */
[----:B------:R-:W-:Y:S01]  /*1d80*/  ISETP.NE.AND P0, PT, R0, 0x3, PT ;  /* 0x000000030000780c */ /* 0x000fe20003f05270 */
[----:B0-----:R-:W-:-:S12]  /*1d90*/  @!P1 BRA `(.L_x_3459) ;  /* 0x000000ec00249947 */ /* 0x001fd80003800000 */
.L_x_3589:
[----:B------:R-:W-:Y:S05]  /*1da0*/  @!P0 BRA `(.L_x_3460) ;  /* 0x0000000000048947 */ /* 0x000fea0003800000 */
[----:B------:R-:W-:Y:S01]  /*1db0*/  BPT.TRAP 0x1 ;  /* 0x000000040000795c */ /* 0x000fe20000300000 */
.L_x_3460:
[----:B0-----:R-:W-:Y:S02]  /*1dc0*/  IMAD.U32 R3, RZ, RZ, UR38 ;  /* 0x00000026ff037e24 */ /* 0x001fe4000f8e00ff */
[----:B------:R-:W-:Y:S02]  /*1dd0*/  IMAD.U32 R2, RZ, RZ, UR39 ;  /* 0x00000027ff027e24 */ /* 0x000fe4000f8e00ff */
[----:B------:R-:W-:-:S03]  /*1de0*/  IMAD R0, R3, 0x8, R4 ;  /* 0x0000000803007824 */ /* 0x000fc600078e0204 */
[----:B------:R-:W-:-:S04]  /*1df0*/  SHF.L.U32 R3, R2, 0x1f, RZ ;  /* 0x0000001f02037819 */ /* 0x000fc800000006ff */
[----:B------:R0:W1:Y:S01]  /*1e00*/  SYNCS.PHASECHK.TRANS64.TRYWAIT P1, [R0+URZ+0x30830], R3 ;  /* 0x03083003000075a7 */ /* 0x000062000802017f */
[----:B------:R-:W-:Y:S05]  /*1e10*/  @!P0 BRA `(.L_x_3461) ;  /* 0x0000000000048947 */ /* 0x000fea0003800000 */
[----:B------:R-:W-:Y:S01]  /*1e20*/  BPT.TRAP 0x1 ;  /* 0x000000040000795c */ /* 0x000fe20000300000 */
.L_x_3461:
[----:B------:R-:W-:Y:S01]  /*1e30*/  IMAD.MOV.U32 R119, RZ, RZ, RZ ;  /* 0x000000ffff777224 */ /* 0x000fe200078e00ff */
[----:B-1----:R-:W-:Y:S06]  /*1e40*/  @P1 BRA `(.L_x_3462) ;  /* 0x0000000000081947 */ /* 0x002fec0003800000 */
[----:B------:R-:W1:Y:S02]  /*1e50*/  SYNCS.PHASECHK.TRANS64.TRYWAIT P1, [R0+URZ+0x30830], R3 ;  /* 0x03083003000075a7 */ /* 0x000e64000802017f */
[----:B-1----:R-:W-:Y:S05]  /*1e60*/  @!P1 BRA `(.L_x_3463) ;  /* 0x000000ec00049947 */ /* 0x002fea0003800000 */
.L_x_3462:
[----:B------:R-:W-:Y:S05]  /*1e70*/  WARPSYNC.ALL ;  /* 0x0000000000007948 */ /* 0x000fea0003800000 */
[----:B------:R-:W-:Y:S01]  /*1e80*/  R2UR UR4, R4 ;  /* 0x00000000040472ca */ /* 0x000fe200000e0000 */
[----:B------:R-:W-:Y:S01]  /*1e90*/  ULOP3.LUT UR5, UR42, 0x10000, URZ, 0xfc, !UPT ;  /* 0x000100002a057892 */ /* 0x000fe2000f8efc3f */
[----:B------:R-:W-:Y:S01]  /*1ea0*/  WARPGROUP.ARRIVE ;  /* 0x00000000000079c5 */ /* 0x000fe20000000000 */
[----:B------:R-:W-:Y:S01]  /*1eb0*/  UMOV UR9, 0x40000040 ;  /* 0x4000004000097882 */ /* 0x000fe20000000000 */
[----:B------:R-:W-:Y:S01]  /*1ec0*/  UMOV UR11, 0x40000040 ;  /* 0x40000040000b7882 */ /* 0x000fe20000000000 */
[----:B------:R-:W-:Y:S01]  /*1ed0*/  UIADD3 UR7, UR5, 0x2, URZ ;  /* 0x0000000205077890 */ /* 0x000fe2000fffe03f */
[----:B------:R-:W-:Y:S01]  /*1ee0*/  IMAD.U32 R9, RZ, RZ, UR9 ;  /* 0x00000009ff097e24 */ /* 0x000fe2000f8e00ff */
[----:B------:R-:W-:Y:S01]  /*1ef0*/  UMOV UR13, 0x40000040 ;  /* 0x40000040000d7882 */ /* 0x000fe20000000000 */
[----:B------:R-:W-:Y:S01]  /*1f00*/  UMOV UR8, UR5 ;  /* 0x0000000500087c82 */ /* 0x000fe20008000000 */
[----:B------:R-:W-:Y:S01]  /*1f10*/  UMOV UR15, 0x40000040 ;  /* 0x40000040000f7882 */ /* 0x000fe20000000000 */
[----:B------:R-:W-:Y:S01]  /*1f20*/  IMAD.U32 R8, RZ, RZ, UR8 ;  /* 0x00000008ff087e24 */ /* 0x000fe2000f8e00ff */
[----:B------:R-:W-:Y:S01]  /*1f30*/  UIADD3 UR56, UR5, 0x4, URZ ;  /* 0x0000000405387890 */ /* 0x000fe2000fffe03f */
[----:B------:R-:W-:Y:S01]  /*1f40*/  IMAD.U32 R7, RZ, RZ, UR13 ;  /* 0x0000000dff077e24 */ /* 0x000fe2000f8e00ff */
[----:B------:R-:W-:Y:S01]  /*1f50*/  UIADD3 UR4, UR4, 0x1e400, URZ ;  /* 0x0001e40004047890 */ /* 0x000fe2000fffe03f */
[----:B------:R-:W-:Y:S01]  /*1f60*/  UMOV UR12, UR7 ;  /* 0x00000007000c7c82 */ /* 0x000fe20008000000 */
[----:B------:R-:W-:-:S02]  /*1f70*/  UMOV UR57, 0x40000040 ;  /* 0x4000004000397882 */ /* 0x000fc40000000000 */
[----:B------:R-:W-:Y:S01]  /*1f80*/  USHF.R.U32.HI UR4, URZ, 0x4, UR4 ;  /* 0x000000043f047899 */ /* 0x000fe20008011604 */
[----:B------:R-:W-:Y:S01]  /*1f90*/  IMAD.U32 R6, RZ, RZ, UR12 ;  /* 0x0000000cff067e24 */ /* 0x000fe2000f8e00ff */
[----:B------:R-:W-:Y:S01]  /*1fa0*/  UMOV UR59, 0x40000040 ;  /* 0x40000040003b7882 */ /* 0x000fe20000000000 */
[----:B------:R-:W-:Y:S02]  /*1fb0*/  UIADD3 UR52, UR5, 0x6, URZ ;  /* 0x0000000605347890 */ /* 0x000fe4000fffe03f */
[----:B------:R-:W-:Y:S01]  /*1fc0*/  ULOP3.LUT UR4, UR4, 0x3fff, URZ, 0xc0, !UPT ;  /* 0x00003fff04047892 */ /* 0x000fe2000f8ec03f */
[----:B------:R-:W-:Y:S01]  /*1fd0*/  UMOV UR53, 0x40000040 ;  /* 0x4000004000357882 */ /* 0x000fe20000000000 */
[----:B------:R-:W-:Y:S02]  /*1fe0*/  UMOV UR55, 0x40000040 ;  /* 0x4000004000377882 */ /* 0x000fe40000000000 */
[----:B------:R-:W-:Y:S02]  /*1ff0*/  ULOP3.LUT UR4, UR4, 0x10000, URZ, 0xfc, !UPT ;  /* 0x0001000004047892 */ /* 0x000fe4000f8efc3f */
[----:B------:R-:W-:-:S02]  /*2000*/  UIADD3 UR48, UR5, 0x400, URZ ;  /* 0x0000040005307890 */ /* 0x000fc4000fffe03f */
[----:B------:R-:W-:Y:S01]  /*2010*/  UIMAD UR6, UR38, 0x900, UR4 ;  /* 0x00000900260678a4 */ /* 0x000fe2000f8e0204 */
[----:B------:R-:W-:Y:S01]  /*2020*/  UMOV UR49, 0x40000040 ;  /* 0x4000004000317882 */ /* 0x000fe20000000000 */
[----:B------:R-:W-:Y:S02]  /*2030*/  UMOV UR51, 0x40000040 ;  /* 0x4000004000337882 */ /* 0x000fe40000000000 */
[----:B------:R-:W-:Y:S02]  /*2040*/  UIADD3 UR58, UR6, 0x4, URZ ;  /* 0x00000004063a7890 */ /* 0x000fe4000fffe03f */
[----:B------:R-:W-:Y:S02]  /*2050*/  UIADD3 UR54, UR6, 0x6, URZ ;  /* 0x0000000606367890 */ /* 0x000fe4000fffe03f */
[----:B------:R-:W-:Y:S01]  /*2060*/  UMOV UR10, UR6 ;  /* 0x00000006000a7c82 */ /* 0x000fe20008000000 */
[----:B------:R-:W-:Y:S01]  /*2070*/  UIADD3 UR50, UR6, 0x300, URZ ;  /* 0x0000030006327890 */ /* 0x000fe2000fffe03f */
[----:B------:R-:W-:Y:S01]  /*2080*/  HGMMA.64x96x16.F32.BF16 R24, gdesc[UR8], RZ, !UPT, gsb0 ;  /* 0x01600000081879f0 */ /* 0x000fe2000c0018ff */
[----:B------:R-:W-:-:S02]  /*2090*/  UIADD3 UR8, UR6, 0x2, URZ ;  /* 0x0000000206087890 */ /* 0x000fc4000fffe03f */
[----:B------:R-:W-:Y:S02]  /*20a0*/  UIADD3 UR16, UR5, 0x404, URZ ;  /* 0x0000040405107890 */ /* 0x000fe4000fffe03f */
[----:B------:R-:W-:Y:S01]  /*20b0*/  UIADD3 UR18, UR6, 0x304, URZ ;  /* 0x0000030406127890 */ /* 0x000fe2000fffe03f */
[----:B------:R-:W-:Y:S02]  /*20c0*/  UMOV UR17, 0x40000040 ;  /* 0x4000004000117882 */ /* 0x000fe40000000000 */
[----:B------:R-:W-:Y:S01]  /*20d0*/  UMOV UR14, UR8 ;  /* 0x00000008000e7c82 */ /* 0x000fe20008000000 */
        /* <DEDUP_REMOVED lines=21> */
[----:B------:R-:W-:Y:S02]  /*2230*/  WARPGROUP.DEPBAR.LE gsb0, 0x0 ;  /* 0x00008000000079c5 */ /* 0x000fe40000010000 */
[----:B------:R-:W-:-:S06]  /*2240*/  WARPGROUP.ARRIVE ;  /* 0x00000000000079c5 */ /* 0x000fcc0000000000 */
[----:B------:R-:W-:Y:S01]  /*2250*/  HGMMA.64x96x16.F32.BF16 R24, gdesc[UR12], R24, gsb0 ;  /* 0x016000000c1879f0 */ /* 0x000fe20008001818 */
[----:B------:R-:W-:Y:S02]  /*2260*/  UIADD3 UR12, UR5, 0x402, URZ ;  /* 0x00000402050c7890 */ /* 0x000fe4000fffe03f */
[----:B------:R-:W-:Y:S01]  /*2270*/  UIADD3 UR14, UR6, 0x302, URZ ;  /* 0x00000302060e7890 */ /* 0x000fe2000fffe03f */
[----:B------:R-:W-:Y:S01]  /*2280*/  UMOV UR13, 0x40000040 ;  /* 0x40000040000d7882 */ /* 0x000fe20000000000 */
        /* <DEDUP_REMOVED lines=34> */
.L_x_3464:
[----:B------:R-:W-:Y:S01]  /*24b0*/  MOV R2, UR41 ;  /* 0x0000002900027c02 */ /* 0x000fe20008000f00 */
[----:B01----:R-:W-:Y:S01]  /*24c0*/  IMAD.U32 R3, RZ, RZ, UR40 ;  /* 0x00000028ff037e24 */ /* 0x003fe2000f8e00ff */
[----:B------:R-:W-:Y:S01]  /*24d0*/  ULDC UR10, c[0x0][0x988] ;  /* 0x00026200000a7ab9 */ /* 0x000fe20000000800 */
[----:B------:R-:W-:Y:S01]  /*24e0*/  P2R R11, PR, RZ, 0x1 ;  /* 0x00000001ff0b7803 */ /* 0x000fe20000000000 */
[----:B------:R-:W-:Y:S01]  /*24f0*/  VIADD R0, R0, 0x30840 ;  /* 0x0003084000007836 */ /* 0x000fe20000000000 */
[----:B------:R-:W-:Y:S01]  /*2500*/  IADD3 R2, R2, 0x60, -R17 ;  /* 0x0000006002027810 */ /* 0x000fe20007ffe811 */
[----:B------:R-:W-:Y:S01]  /*2510*/  UIADD3 UR5, UR40, -0x2, URZ ;  /* 0xfffffffe28057890 */ /* 0x000fe2000fffe03f */
[--C-:B------:R-:W-:Y:S01]  /*2520*/  IMAD.MOV.U32 R118, RZ, RZ, R119.reuse ;  /* 0x000000ffff767224 */ /* 0x100fe200078e0077 */
[----:B------:R-:W-:Y:S01]  /*2530*/  MOV R106, R119 ;  /* 0x00000077006a7202 */ /* 0x000fe20000000f00 */
[--C-:B------:R-:W-:Y:S01]  /*2540*/  IMAD.MOV.U32 R117, RZ, RZ, R119.reuse ;  /* 0x000000ffff757224 */ /* 0x100fe200078e0077 */
[----:B------:R-:W-:Y:S01]  /*2550*/  PRMT R0, R5, 0x654, R0 ;  /* 0x0000065405007816 */ /* 0x000fe20000000000 */
[----:B------:R-:W-:Y:S01]  /*2560*/  IMAD R2, R3, -0x60, R2 ;  /* 0xffffffa003027824 */ /* 0x000fe200078e0202 */
[----:B------:R-:W-:Y:S01]  /*2570*/  UISETP.GE.AND UP0, UPT, UR5, UR60, UPT ;  /* 0x0000003c0500728c */ /* 0x000fe2000bf06270 */
[--C-:B------:R-:W-:Y:S01]  /*2580*/  IMAD.MOV.U32 R116, RZ, RZ, R119.reuse ;  /* 0x000000ffff747224 */ /* 0x100fe200078e0077 */
[----:B------:R0:W-:Y:S01]  /*2590*/  SYNCS.ARRIVE.TRANS64.RED.A1T0 RZ, [R0+URZ], RZ ;  /* 0x000000ff00ff79a7 */ /* 0x0001e2000810043f */
        /* <DEDUP_REMOVED lines=80> */
[----:B------:R-:W-:Y:S01]  /*2aa0*/  IMAD.MOV.U32 R73, RZ, RZ, R119 ;  /* 0x000000ffff497224 */ /* 0x000fe200078e0077 */
[----:B------:R-:W-:-:S02]  /*2ab0*/  FSEL R45, R45, -INF , P1 ;  /* 0xff8000002d2d7808 */ /* 0x000fc40000800000 */
[----:B------:R-:W-:Y:S02]  /*2ac0*/  FMNMX.FTZ R10, R44, R3, !PT ;  /* 0x000000032c0a7209 */ /* 0x000fe40007810000 */
[----:B------:R-:W-:Y:S02]  /*2ad0*/  FSEL R39, R39, -INF , P5 ;  /* 0xff80000027277808 */ /* 0x000fe40002800000 */
[----:B------:R-:W-:Y:S02]  /*2ae0*/  ISETP.GT.AND P5, PT, R2, 0x31, PT ;  /* 0x000000310200780c */ /* 0x000fe40003fa4270 */
[----:B------:R-:W-:Y:S02]  /*2af0*/  FSEL R48, R48, -INF , P6 ;  /* 0xff80000030307808 */ /* 0x000fe40003000000 */
[----:B------:R-:W-:Y:S02]  /*2b00*/  FMNMX.FTZ R3, R45, R10, !PT ;  /* 0x0000000a2d037209 */ /* 0x000fe40007810000 */
[----:B------:R-:W-:-:S02]  /*2b10*/  FSEL R42, R42, -INF , P4 ;  /* 0xff8000002a2a7808 */ /* 0x000fc40002000000 */
[----:B------:R-:W-:Y:S02]  /*2b20*/  ISETP.GT.AND P4, PT, R2, 0x38, PT ;  /* 0x000000380200780c */ /* 0x000fe40003f84270 */
[----:B------:R-:W-:Y:S02]  /*2b30*/  FSEL R49, R49, -INF , P5 ;  /* 0xff80000031317808 */ /* 0x000fe40002800000 */
[----:B------:R-:W-:Y:S02]  /*2b40*/  FMNMX.FTZ R10, R48, R3, !PT ;  /* 0x00000003300a7209 */ /* 0x000fe40007810000 */
[----:B------:R-:W-:Y:S02]  /*2b50*/  FSEL R43, R43, -INF , P3 ;  /* 0xff8000002b2b7808 */ /* 0x000fe40001800000 */
[----:B------:R-:W-:Y:S02]  /*2b60*/  ISETP.GT.AND P3, PT, R2, 0x39, PT ;  /* 0x000000390200780c */ /* 0x000fe40003f64270 */
        /* <DEDUP_REMOVED lines=35> */
[----:B------:R-:W-:Y:S02]  /*2da0*/  FMNMX.FTZ R2, R68, R3, !PT ;  /* 0x0000000344027209 */ /* 0x000fe40007810000 */
[----:B------:R-:W-:-:S02]  /*2db0*/  FSEL R62, R62, -INF , P6 ;  /* 0xff8000003e3e7808 */ /* 0x000fc40003000000 */
[----:B------:R-:W-:Y:S02]  /*2dc0*/  FMNMX.FTZ R10, R69, R2, !PT ;  /* 0x00000002450a7209 */ /* 0x000fe40007810000 */
[----:B------:R-:W-:Y:S02]  /*2dd0*/  FSEL R63, R63, -INF , P5 ;  /* 0xff8000003f3f7808 */ /* 0x000fe40002800000 */
[----:B------:R-:W-:Y:S01]  /*2de0*/  FSEL R66, R66, -INF , P4 ;  /* 0xff80000042427808 */ /* 0x000fe20002000000 */
[----:B------:R-:W1:Y:S01]  /*2df0*/  SHFL.BFLY PT, R3, R10, 0x2, 0x1f ;  /* 0x0c401f000a037f89 */ /* 0x000e6200000e0000 */
[----:B------:R-:W-:Y:S02]  /*2e00*/  FSEL R67, R67, -INF , P3 ;  /* 0xff80000043437808 */ /* 0x000fe40001800000 */
[----:B------:R-:W-:Y:S02]  /*2e10*/  FSEL R70, R70, -INF , P2 ;  /* 0xff80000046467808 */ /* 0x000fe40001000000 */
[----:B------:R-:W-:-:S02]  /*2e20*/  FSEL R71, R71, -INF , P1 ;  /* 0xff80000047477808 */ /* 0x000fc40000800000 */
[-C--:B------:R-:W-:Y:S02]  /*2e30*/  MOV R89, R119.reuse ;  /* 0x0000007700597202 */ /* 0x080fe40000000f00 */
[----:B------:R-:W-:Y:S02]  /*2e40*/  MOV R72, R119 ;  /* 0x0000007700487202 */ /* 0x000fe40000000f00 */
[----:B-1----:R-:W-:-:S05]  /*2e50*/  FMNMX.FTZ R12, R10, R3, !PT ;  /* 0x000000030a0c7209 */ /* 0x002fca0007810000 */
[----:B------:R-:W1:Y:S02]  /*2e60*/  SHFL.BFLY PT, R3, R12, 0x1, 0x1f ;  /* 0x0c201f000c037f89 */ /* 0x000e6400000e0000 */
[----:B-1----:R-:W-:-:S04]  /*2e70*/  FMNMX.FTZ R3, R12, R3, !PT ;  /* 0x000000030c037209 */ /* 0x002fc80007810000 */
[C---:B------:R-:W-:Y:S01]  /*2e80*/  FSETP.NEU.FTZ.AND P0, PT, R3.reuse, -INF , PT ;  /* 0xff8000000300780b */ /* 0x040fe20003f1d000 */
[----:B------:R-:W-:-:S05]  /*2e90*/  FMUL.FTZ R2, R3, UR10 ;  /* 0x0000000a03027c20 */ /* 0x000fca0008410000 */
[----:B------:R-:W-:Y:S02]  /*2ea0*/  FSEL R14, R2, RZ, P0 ;  /* 0x000000ff020e7208 */ /* 0x000fe40000000000 */
[----:B------:R-:W-:Y:S02]  /*2eb0*/  ISETP.NE.AND P0, PT, R11, RZ, PT ;  /* 0x000000ff0b00720c */ /* 0x000fe40003f05270 */
[----:B------:R-:W-:Y:S01]  /*2ec0*/  FMNMX.FTZ R11, R26, R27, !PT ;  /* 0x0000001b1a0b7209 */ /* 0x000fe20007810000 */
[--C-:B------:R-:W-:Y:S01]  /*2ed0*/  FFMA.FTZ R188, R24, UR10, -R14.reuse ;  /* 0x0000000a18bc7c23 */ /* 0x100fe2000801080e */
[--C-:B------:R-:W-:Y:S01]  /*2ee0*/  FFMA.FTZ R190, R28, UR10, -R14.reuse ;  /* 0x0000000a1cbe7c23 */ /* 0x100fe2000801080e */
[--C-:B------:R-:W-:Y:S01]  /*2ef0*/  FFMA.FTZ R184, R32, UR10, -R14.reuse ;  /* 0x0000000a20b87c23 */ /* 0x100fe2000801080e */
[----:B------:R-:W-:Y:S01]  /*2f00*/  FMNMX.FTZ R2, R30, R11, !PT ;  /* 0x0000000b1e027209 */ /* 0x000fe20007810000 */
[--C-:B------:R-:W-:Y:S01]  /*2f10*/  FFMA.FTZ R186, R36, UR10, -R14.reuse ;  /* 0x0000000a24ba7c23 */ /* 0x100fe2000801080e */
[--C-:B------:R-:W-:Y:S01]  /*2f20*/  FFMA.FTZ R180, R40, UR10, -R14.reuse ;  /* 0x0000000a28b47c23 */ /* 0x100fe2000801080e */
[----:B------:R-:W-:Y:S01]  /*2f30*/  MUFU.EX2 R188, R188 ;  /* 0x000000bc00bc7308 */ /* 0x000fe20000000800 */
        /* <DEDUP_REMOVED lines=15> */
[----:B------:R-:W1:Y:S01]  /*3030*/  MUFU.EX2 R11, R11 ;  /* 0x0000000b000b7308 */ /* 0x000e620000000800 */
[----:B------:R-:W-:Y:S01]  /*3040*/  FMNMX.FTZ R13, R39, R2, !PT ;  /* 0x00000002270d7209 */ /* 0x000fe20007810000 */
[--C-:B------:R-:W-:Y:S01]  /*3050*/  FFMA.FTZ R65, R65, UR10, -R14.reuse ;  /* 0x0000000a41417c23 */ /* 0x100fe2000801080e */
[--C-:B------:R-:W-:Y:S01]  /*3060*/  FFMA.FTZ R68, R68, UR10, -R14.reuse ;  /* 0x0000000a44447c23 */ /* 0x100fe2000801080e */
[--C-:B------:R-:W-:Y:S01]  /*3070*/  IMAD.MOV.U32 R52, RZ, RZ, R119.reuse ;  /* 0x000000ffff347224 */ /* 0x100fe200078e0077 */
[----:B------:R-:W-:Y:S01]  /*3080*/  FMNMX.FTZ R2, R42, R13, !PT ;  /* 0x0000000d2a027209 */ /* 0x000fe20007810000 */
[----:B------:R-:W-:Y:S01]  /*3090*/  FFMA.FTZ R13, R29, UR10, -R14 ;  /* 0x0000000a1d0d7c23 */ /* 0x000fe2000801080e */
[--C-:B------:R-:W-:Y:S01]  /*30a0*/  IMAD.MOV.U32 R48, RZ, RZ, R119.reuse ;  /* 0x000000ffff307224 */ /* 0x100fe200078e0077 */
[----:B------:R-:W-:Y:S01]  /*30b0*/  MUFU.EX2 R184, R184 ;  /* 0x000000b800b87308 */ /* 0x000fe20000000800 */
[----:B------:R-:W-:Y:S01]  /*30c0*/  FMNMX.FTZ R15, R43, R2, !PT ;  /* 0x000000022b0f7209 */ /* 0x000fe20007810000 */
[----:B------:R-:W-:-:S02]  /*30d0*/  IMAD.MOV.U32 R44, RZ, RZ, R119 ;  /* 0x000000ffff2c7224 */ /* 0x000fc400078e0077 */
[--C-:B------:R-:W-:Y:S01]  /*30e0*/  IMAD.MOV.U32 R40, RZ, RZ, R119.reuse ;  /* 0x000000ffff287224 */ /* 0x100fe200078e0077 */
[----:B------:R-:W-:Y:S01]  /*30f0*/  FMNMX.FTZ R2, R46, R15, !PT ;  /* 0x0000000f2e027209 */ /* 0x000fe20007810000 */
[--C-:B------:R-:W-:Y:S02]  /*3100*/  IMAD.MOV.U32 R36, RZ, RZ, R119.reuse ;  /* 0x000000ffff247224 */ /* 0x100fe400078e0077 */
[----:B------:R-:W2:Y:S01]  /*3110*/  MUFU.EX2 R13, R13 ;  /* 0x0000000d000d7308 */ /* 0x000ea20000000800 */
[----:B------:R-:W-:Y:S01]  /*3120*/  FMNMX.FTZ R15, R47, R2, !PT ;  /* 0x000000022f0f7209 */ /* 0x000fe20007810000 */
[--C-:B------:R-:W-:Y:S02]  /*3130*/  IMAD.MOV.U32 R32, RZ, RZ, R119.reuse ;  /* 0x000000ffff207224 */ /* 0x100fe400078e0077 */
[--C-:B------:R-:W-:Y:S01]  /*3140*/  IMAD.MOV.U32 R28, RZ, RZ, R119.reuse ;  /* 0x000000ffff1c7224 */ /* 0x100fe200078e0077 */
[----:B------:R-:W-:Y:S01]  /*3150*/  FMNMX.FTZ R2, R50, R15, !PT ;  /* 0x0000000f32027209 */ /* 0x000fe20007810000 */
[--C-:B------:R-:W-:Y:S01]  /*3160*/  FFMA.FTZ R15, R33, UR10, -R14.reuse ;  /* 0x0000000a210f7c23 */ /* 0x100fe2000801080e */
[----:B------:R-:W-:Y:S01]  /*3170*/  FFMA.FTZ R33, R49, UR10, -R14 ;  /* 0x0000000a31217c23 */ /* 0x000fe2000801080e */
[----:B------:R-:W-:Y:S01]  /*3180*/  MUFU.EX2 R186, R186 ;  /* 0x000000ba00ba7308 */ /* 0x000fe20000000800 */
[----:B------:R-:W-:Y:S01]  /*3190*/  FMNMX.FTZ R21, R51, R2, !PT ;  /* 0x0000000233157209 */ /* 0x000fe20007810000 */
[----:B------:R-:W-:-:S02]  /*31a0*/  IMAD.MOV.U32 R49, RZ, RZ, R119 ;  /* 0x000000ffff317224 */ /* 0x000fc400078e0077 */
[----:B------:R-:W-:Y:S01]  /*31b0*/  IMAD.MOV.U32 R24, RZ, RZ, R119 ;  /* 0x000000ffff187224 */ /* 0x000fe200078e0077 */
[----:B------:R-:W-:-:S03]  /*31c0*/  FMNMX.FTZ R2, R54, R21, !PT ;  /* 0x0000001536027209 */ /* 0x000fc60007810000 */
[----:B------:R-:W3:Y:S01]  /*31d0*/  MUFU.EX2 R15, R15 ;  /* 0x0000000f000f7308 */ /* 0x000ee20000000800 */
[----:B------:R-:W-:-:S04]  /*31e0*/  FMNMX.FTZ R21, R55, R2, !PT ;  /* 0x0000000237157209 */ /* 0x000fc80007810000 */
[----:B------:R-:W-:Y:S01]  /*31f0*/  FMNMX.FTZ R2, R58, R21, !PT ;  /* 0x000000153a027209 */ /* 0x000fe20007810000 */
[----:B------:R-:W-:Y:S02]  /*3200*/  FFMA.FTZ R21, R37, UR10, -R14 ;  /* 0x0000000a25157c23 */ /* 0x000fe4000801080e */
[----:B------:R-:W-:Y:S01]  /*3210*/  MUFU.EX2 R180, R180 ;  /* 0x000000b400b47308 */ /* 0x000fe20000000800 */
[----:B------:R-:W-:-:S04]  /*3220*/  FMNMX.FTZ R25, R59, R2, !PT ;  /* 0x000000023b197209 */ /* 0x000fc80007810000 */
[----:B------:R-:W-:-:S03]  /*3230*/  FMNMX.FTZ R2, R62, R25, !PT ;  /* 0x000000193e027209 */ /* 0x000fc60007810000 */
[----:B------:R-:W4:Y:S01]  /*3240*/  MUFU.EX2 R21, R21 ;  /* 0x0000001500157308 */ /* 0x000f220000000800 */
[----:B------:R-:W-:-:S04]  /*3250*/  FMNMX.FTZ R25, R63, R2, !PT ;  /* 0x000000023f197209 */ /* 0x000fc80007810000 */
[----:B------:R-:W-:Y:S01]  /*3260*/  FMNMX.FTZ R2, R66, R25, !PT ;  /* 0x0000001942027209 */ /* 0x000fe20007810000 */
[----:B------:R-:W-:Y:S01]  /*3270*/  FFMA.FTZ R25, R41, UR10, -R14 ;  /* 0x0000000a29197c23 */ /* 0x000fe2000801080e */
[----:B-1----:R-:W-:Y:S01]  /*3280*/  FADD.FTZ R41, R188, R11 ;  /* 0x0000000bbc297221 */ /* 0x002fe20000010000 */
[----:B------:R-:W-:Y:S01]  /*3290*/  MUFU.EX2 R182, R182 ;  /* 0x000000b600b67308 */ /* 0x000fe20000000800 */
[----:B------:R-:W-:Y:S02]  /*32a0*/  FMNMX.FTZ R29, R67, R2, !PT ;  /* 0x00000002431d7209 */ /* 0x000fe40007810000 */
[----:B------:R-:W-:Y:S01]  /*32b0*/  FADD.FTZ R12, R190, R41 ;  /* 0x00000029be0c7221 */ /* 0x000fe20000010000 */
[----:B------:R-:W-:Y:S02]  /*32c0*/  F2FP.BF16.F32.PACK_AB R188, R11, R188 ;  /* 0x000000bc0bbc723e */ /* 0x000fe400000010ff */
[----:B------:R-:W-:Y:S01]  /*32d0*/  FMNMX.FTZ R2, R70, R29, !PT ;  /* 0x0000001d46027209 */ /* 0x000fe20007810000 */
[----:B--2---:R-:W-:Y:S01]  /*32e0*/  FADD.FTZ R41, R13, R12 ;  /* 0x0000000c0d297221 */ /* 0x004fe20000010000 */
[--C-:B------:R-:W-:Y:S01]  /*32f0*/  FFMA.FTZ R29, R45, UR10, -R14.reuse ;  /* 0x0000000a2d1d7c23 */ /* 0x100fe2000801080e */
[----:B------:R-:W1:Y:S01]  /*3300*/  MUFU.EX2 R25, R25 ;  /* 0x0000001900197308 */ /* 0x000e620000000800 */
[----:B------:R-:W-:Y:S01]  /*3310*/  FMNMX.FTZ R2, R71, R2, !PT ;  /* 0x0000000247027209 */ /* 0x000fe20007810000 */
[----:B------:R-:W-:Y:S01]  /*3320*/  FADD.FTZ R12, R184, R41 ;  /* 0x00000029b80c7221 */ /* 0x000fe20000010000 */
[----:B------:R-:W-:Y:S01]  /*3330*/  FFMA.FTZ R14, R69, UR10, -R14 ;  /* 0x0000000a450e7c23 */ /* 0x000fe2000801080e */
[----:B------:R-:W-:Y:S01]  /*3340*/  F2FP.BF16.F32.PACK_AB R190, R13, R190 ;  /* 0x000000be0dbe723e */ /* 0x000fe200000010ff */
[----:B------:R-:W-:Y:S01]  /*3350*/  IMAD.MOV.U32 R69, RZ, RZ, R119 ;  /* 0x000000ffff457224 */ /* 0x000fe200078e0077 */
[----:B------:R-:W2:Y:S01]  /*3360*/  SHFL.BFLY PT, R37, R2, 0x2, 0x1f ;  /* 0x0c401f0002257f89 */ /* 0x000ea200000e0000 */
[C---:B---3--:R-:W-:Y:S01]  /*3370*/  FADD.FTZ R45, R15.reuse, R12 ;  /* 0x0000000c0f2d7221 */ /* 0x048fe20000010000 */
[----:B------:R-:W3:Y:S01]  /*3380*/  MUFU.EX2 R29, R29 ;  /* 0x0000001d001d7308 */ /* 0x000ee20000000800 */
[----:B------:R-:W-:-:S07]  /*3390*/  F2FP.BF16.F32.PACK_AB R184, R15, R184 ;  /* 0x000000b80fb8723e */ /* 0x000fce00000010ff */
[----:B------:R-:W-:Y:S08]  /*33a0*/  MUFU.EX2 R176, R176 ;  /* 0x000000b000b07308 */ /* 0x000ff00000000800 */
[----:B------:R-:W-:Y:S01]  /*33b0*/  MUFU.EX2 R33, R33 ;  /* 0x0000002100217308 */ /* 0x000fe20000000800 */
[----:B--2---:R-:W-:-:S07]  /*33c0*/  FMNMX.FTZ R37, R2, R37, !PT ;  /* 0x0000002502257209 */ /* 0x004fce0007810000 */
[----:B------:R-:W-:Y:S01]  /*33d0*/  MUFU.EX2 R178, R178 ;  /* 0x000000b200b27308 */ /* 0x000fe20000000800 */
[----:B------:R-:W2:Y:S07]  /*33e0*/  SHFL.BFLY PT, R2, R37, 0x1, 0x1f ;  /* 0x0c201f0025027f89 */ /* 0x000eae00000e0000 */
[----:B------:R-:W-:Y:S08]  /*33f0*/  MUFU.EX2 R53, R53 ;  /* 0x0000003500357308 */ /* 0x000ff00000000800 */
[----:B------:R-:W-:Y:S08]  /*3400*/  MUFU.EX2 R56, R56 ;  /* 0x0000003800387308 */ /* 0x000ff00000000800 */
[----:B------:R-:W-:Y:S01]  /*3410*/  MUFU.EX2 R57, R57 ;  /* 0x0000003900397308 */ /* 0x000fe20000000800 */
[----:B--2---:R-:W-:-:S04]  /*3420*/  FMNMX.FTZ R2, R37, R2, !PT ;  /* 0x0000000225027209 */ /* 0x004fc80007810000 */
[C---:B------:R-:W-:Y:S01]  /*3430*/  FSETP.NEU.FTZ.AND P1, PT, R2.reuse, -INF , PT ;  /* 0xff8000000200780b */ /* 0x040fe20003f3d000 */
[----:B------:R-:W-:Y:S02]  /*3440*/  FMUL.FTZ R10, R2, UR10 ;  /* 0x0000000a020a7c20 */ /* 0x000fe40008410000 */
[----:B------:R2:W-:Y:S03]  /*3450*/  MUFU.EX2 R37, R14 ;  /* 0x0000000e00257308 */ /* 0x0005e60000000800 */
[----:B------:R-:W-:Y:S02]  /*3460*/  FSEL R10, R10, RZ, P1 ;  /* 0x000000ff0a0a7208 */ /* 0x000fe40000800000 */
[----:B------:R-:W-:-:S03]  /*3470*/  PLOP3.LUT P1, PT, PT, PT, UP0, 0x80, 0x0 ;  /* 0x000000000000781c */ /* 0x000fc60003f2f008 */
        /* <DEDUP_REMOVED lines=11> */
[----:B--2---:R-:W-:Y:S01]  /*3530*/  FADD.FTZ R14, R186, R45 ;  /* 0x0000002dba0e7221 */ /* 0x004fe20000010000 */
[--C-:B------:R-:W-:Y:S01]  /*3540*/  FFMA.FTZ R43, R43, UR10, -R10.reuse ;  /* 0x0000000a2b2b7c23 */ /* 0x100fe2000801080a */
[--C-:B------:R-:W-:Y:S01]  /*3550*/  FFMA.FTZ R46, R46, UR10, -R10.reuse ;  /* 0x0000000a2e2e7c23 */ /* 0x100fe2000801080a */
[----:B------:R-:W-:Y:S01]  /*3560*/  FFMA.FTZ R47, R47, UR10, -R10 ;  /* 0x0000000a2f2f7c23 */ /* 0x000fe2000801080a */
[----:B----4-:R-:W-:Y:S01]  /*3570*/  FADD.FTZ R45, R21, R14 ;  /* 0x0000000e152d7221 */ /* 0x010fe20000010000 */
[----:B------:R-:W2:Y:S01]  /*3580*/  MUFU.EX2 R27, R27 ;  /* 0x0000001b001b7308 */ /* 0x000ea20000000800 */
[--C-:B------:R-:W-:Y:S01]  /*3590*/  FFMA.FTZ R50, R50, UR10, -R10.reuse ;  /* 0x0000000a32327c23 */ /* 0x100fe2000801080a */
[--C-:B------:R-:W-:Y:S01]  /*35a0*/  FFMA.FTZ R51, R51, UR10, -R10.reuse ;  /* 0x0000000a33337c23 */ /* 0x100fe2000801080a */
[----:B------:R-:W-:Y:S01]  /*35b0*/  FADD.FTZ R14, R180, R45 ;  /* 0x0000002db40e7221 */ /* 0x000fe20000010000 */
[--C-:B------:R-:W-:Y:S01]  /*35c0*/  FFMA.FTZ R54, R54, UR10, -R10.reuse ;  /* 0x0000000a36367c23 */ /* 0x100fe2000801080a */
[--C-:B------:R-:W-:Y:S01]  /*35d0*/  FFMA.FTZ R55, R55, UR10, -R10.reuse ;  /* 0x0000000a37377c23 */ /* 0x100fe2000801080a */
[----:B------:R-:W-:Y:S01]  /*35e0*/  FFMA.FTZ R58, R58, UR10, -R10 ;  /* 0x0000000a3a3a7c23 */ /* 0x000fe2000801080a */
[----:B-1----:R-:W-:Y:S01]  /*35f0*/  FADD.FTZ R45, R25, R14 ;  /* 0x0000000e192d7221 */ /* 0x002fe20000010000 */
[----:B------:R-:W1:Y:S01]  /*3600*/  MUFU.EX2 R30, R30 ;  /* 0x0000001e001e7308 */ /* 0x000e620000000800 */
[--C-:B------:R-:W-:Y:S01]  /*3610*/  FFMA.FTZ R59, R59, UR10, -R10.reuse ;  /* 0x0000000a3b3b7c23 */ /* 0x100fe2000801080a */
[--C-:B------:R-:W-:Y:S01]  /*3620*/  FFMA.FTZ R62, R62, UR10, -R10.reuse ;  /* 0x0000000a3e3e7c23 */ /* 0x100fe2000801080a */
[----:B------:R-:W-:Y:S01]  /*3630*/  FADD.FTZ R14, R182, R45 ;  /* 0x0000002db60e7221 */ /* 0x000fe20000010000 */
[--C-:B------:R-:W-:Y:S01]  /*3640*/  FFMA.FTZ R63, R63, UR10, -R10.reuse ;  /* 0x0000000a3f3f7c23 */ /* 0x100fe2000801080a */
[--C-:B------:R-:W-:Y:S01]  /*3650*/  FFMA.FTZ R66, R66, UR10, -R10.reuse ;  /* 0x0000000a42427c23 */ /* 0x100fe2000801080a */
[----:B------:R-:W-:Y:S01]  /*3660*/  FFMA.FTZ R67, R67, UR10, -R10 ;  /* 0x0000000a43437c23 */ /* 0x000fe2000801080a */
[----:B---3--:R-:W-:Y:S01]  /*3670*/  FADD.FTZ R45, R29, R14 ;  /* 0x0000000e1d2d7221 */ /* 0x008fe20000010000 */
[----:B------:R-:W3:Y:S01]  /*3680*/  MUFU.EX2 R31, R31 ;  /* 0x0000001f001f7308 */ /* 0x000ee20000000800 */
[----:B--2---:R-:W-:Y:S01]  /*3690*/  FADD.FTZ R41, R26, R27 ;  /* 0x0000001b1a297221 */ /* 0x004fe20000010000 */
[--C-:B------:R-:W-:Y:S01]  /*36a0*/  FFMA.FTZ R70, R70, UR10, -R10.reuse ;  /* 0x0000000a46467c23 */ /* 0x100fe2000801080a */
[----:B------:R-:W-:Y:S01]  /*36b0*/  FFMA.FTZ R10, R71, UR10, -R10 ;  /* 0x0000000a470a7c23 */ /* 0x000fe2000801080a */
[----:B------:R-:W-:Y:S01]  /*36c0*/  F2FP.BF16.F32.PACK_AB R180, R25, R180 ;  /* 0x000000b419b4723e */ /* 0x000fe200000010ff */
[--C-:B------:R-:W-:Y:S01]  /*36d0*/  IMAD.MOV.U32 R71, RZ, RZ, R119.reuse ;  /* 0x000000ffff477224 */ /* 0x100fe200078e0077 */
[----:B------:R-:W-:Y:S01]  /*36e0*/  F2FP.BF16.F32.PACK_AB R182, R29, R182 ;  /* 0x000000b61db6723e */ /* 0x000fe200000010ff */
[----:B------:R-:W-:Y:S01]  /*36f0*/  IMAD.MOV.U32 R29, RZ, RZ, R119 ;  /* 0x000000ffff1d7224 */ /* 0x000fe200078e0077 */
[----:B------:R-:W2:Y:S01]  /*3700*/  MUFU.EX2 R34, R34 ;  /* 0x0000002200227308 */ /* 0x000ea20000000800 */
[----:B-1----:R-:W-:Y:S01]  /*3710*/  FADD.FTZ R12, R30, R41 ;  /* 0x000000291e0c7221 */ /* 0x002fe20000010000 */
[----:B------:R-:W-:Y:S01]  /*3720*/  F2FP.BF16.F32.PACK_AB R172, R57, R56 ;  /* 0x0000003839ac723e */ /* 0x000fe200000010ff */
[--C-:B------:R-:W-:Y:S01]  /*3730*/  IMAD.MOV.U32 R25, RZ, RZ, R119.reuse ;  /* 0x000000ffff197224 */ /* 0x100fe200078e0077 */
[----:B------:R-:W-:Y:S01]  /*3740*/  F2FP.BF16.F32.PACK_AB R189, R27, R26 ;  /* 0x0000001a1bbd723e */ /* 0x000fe200000010ff */
[--C-:B------:R-:W-:Y:S01]  /*3750*/  IMAD.MOV.U32 R27, RZ, RZ, R119.reuse ;  /* 0x000000ffff1b7224 */ /* 0x100fe200078e0077 */
[----:B------:R-:W-:Y:S01]  /*3760*/  F2FP.BF16.F32.PACK_AB R186, R21, R186 ;  /* 0x000000ba15ba723e */ /* 0x000fe200000010ff */
[--C-:B------:R-:W-:Y:S01]  /*3770*/  IMAD.MOV.U32 R26, RZ, RZ, R119.reuse ;  /* 0x000000ffff1a7224 */ /* 0x100fe200078e0077 */
[----:B------:R-:W1:Y:S01]  /*3780*/  MUFU.EX2 R35, R35 ;  /* 0x0000002300237308 */ /* 0x000e620000000800 */
[C---:B---3--:R-:W-:Y:S01]  /*3790*/  FADD.FTZ R41, R31.reuse, R12 ;  /* 0x0000000c1f297221 */ /* 0x048fe20000010000 */
[----:B------:R-:W-:Y:S01]  /*37a0*/  F2FP.BF16.F32.PACK_AB R191, R31, R30 ;  /* 0x0000001e1fbf723e */ /* 0x000fe200000010ff */
[----:B------:R-:W-:-:S02]  /*37b0*/  IMAD.MOV.U32 R31, RZ, RZ, R119 ;  /* 0x000000ffff1f7224 */ /* 0x000fc400078e0077 */
[----:B------:R-:W-:-:S03]  /*37c0*/  IMAD.MOV.U32 R30, RZ, RZ, R119 ;  /* 0x000000ffff1e7224 */ /* 0x000fc600078e0077 */
[----:B------:R-:W3:Y:S01]  /*37d0*/  MUFU.EX2 R38, R38 ;  /* 0x0000002600267308 */ /* 0x000ee20000000800 */
[----:B--2---:R-:W-:-:S07]  /*37e0*/  FADD.FTZ R12, R34, R41 ;  /* 0x00000029220c7221 */ /* 0x004fce0000010000 */
[----:B------:R-:W2:Y:S01]  /*37f0*/  MUFU.EX2 R39, R39 ;  /* 0x0000002700277308 */ /* 0x000ea20000000800 */
[C---:B-1----:R-:W-:Y:S01]  /*3800*/  FADD.FTZ R41, R35.reuse, R12 ;  /* 0x0000000c23297221 */ /* 0x042fe20000010000 */
[----:B------:R-:W-:Y:S01]  /*3810*/  F2FP.BF16.F32.PACK_AB R185, R35, R34 ;  /* 0x0000002223b9723e */ /* 0x000fe200000010ff */
[--C-:B------:R-:W-:Y:S02]  /*3820*/  IMAD.MOV.U32 R35, RZ, RZ, R119.reuse ;  /* 0x000000ffff237224 */ /* 0x100fe400078e0077 */
[----:B------:R-:W-:-:S03]  /*3830*/  IMAD.MOV.U32 R34, RZ, RZ, R119 ;  /* 0x000000ffff227224 */ /* 0x000fc600078e0077 */
[----:B------:R-:W0:Y:S01]  /*3840*/  MUFU.EX2 R42, R42 ;  /* 0x0000002a002a7308 */ /* 0x000e220000000800 */
[----:B---3--:R-:W-:-:S07]  /*3850*/  FADD.FTZ R12, R38, R41 ;  /* 0x00000029260c7221 */ /* 0x008fce0000010000 */
[----:B------:R-:W1:Y:S01]  /*3860*/  MUFU.EX2 R43, R43 ;  /* 0x0000002b002b7308 */ /* 0x000e620000000800 */
[----:B--2---:R-:W-:Y:S01]  /*3870*/  FADD.FTZ R41, R39, R12 ;  /* 0x0000000c27297221 */ /* 0x004fe20000010000 */
[----:B------:R-:W-:Y:S01]  /*3880*/  FADD.FTZ R12, R176, R45 ;  /* 0x0000002db00c7221 */ /* 0x000fe20000010000 */
[----:B------:R-:W-:Y:S02]  /*3890*/  F2FP.BF16.F32.PACK_AB R176, R33, R176 ;  /* 0x000000b021b0723e */ /* 0x000fe400000010ff */
[----:B------:R-:W-:Y:S01]  /*38a0*/  F2FP.BF16.F32.PACK_AB R187, R39, R38 ;  /* 0x0000002627bb723e */ /* 0x000fe200000010ff */
[----:B------:R-:W-:Y:S01]  /*38b0*/  FADD.FTZ R45, R33, R12 ;  /* 0x0000000c212d7221 */ /* 0x000fe20000010000 */
[----:B------:R-:W-:Y:S01]  /*38c0*/  IMAD.MOV.U32 R39, RZ, RZ, R119 ;  /* 0x000000ffff277224 */ /* 0x000fe200078e0077 */
[----:B------:R-:W2:Y:S01]  /*38d0*/  MUFU.EX2 R46, R46 ;  /* 0x0000002e002e7308 */ /* 0x000ea20000000800 */
[----:B0-----:R-:W-:Y:S01]  /*38e0*/  FADD.FTZ R0, R42, R41 ;  /* 0x000000292a007221 */ /* 0x001fe20000010000 */
[----:B------:R-:W-:Y:S01]  /*38f0*/  FADD.FTZ R12, R178, R45 ;  /* 0x0000002db20c7221 */ /* 0x000fe20000010000 */
[C---:B------:R-:W-:Y:S01]  /*3900*/  F2FP.BF16.F32.PACK_AB R178, R53.reuse, R178 ;  /* 0x000000b235b2723e */ /* 0x040fe200000010ff */
[--C-:B------:R-:W-:Y:S01]  /*3910*/  IMAD.MOV.U32 R33, RZ, RZ, R119.reuse ;  /* 0x000000ffff217224 */ /* 0x100fe200078e0077 */
[----:B------:R-:W-:Y:S01]  /*3920*/  MOV R38, R119 ;  /* 0x0000007700267202 */ /* 0x000fe20000000f00 */
[----:B------:R-:W-:Y:S01]  /*3930*/  FADD.FTZ R45, R53, R12 ;  /* 0x0000000c352d7221 */ /* 0x000fe20000010000 */
[----:B------:R-:W-:Y:S01]  /*3940*/  IMAD.MOV.U32 R53, RZ, RZ, R119 ;  /* 0x000000ffff357224 */ /* 0x000fe200078e0077 */
[----:B------:R-:W0:Y:S01]  /*3950*/  MUFU.EX2 R47, R47 ;  /* 0x0000002f002f7308 */ /* 0x000e220000000800 */
[C---:B-1----:R-:W-:Y:S01]  /*3960*/  FADD.FTZ R41, R43.reuse, R0 ;  /* 0x000000002b297221 */ /* 0x042fe20000010000 */
[----:B------:R-:W-:Y:S01]  /*3970*/  FADD.FTZ R12, R56, R45 ;  /* 0x0000002d380c7221 */ /* 0x000fe20000010000 */
        /* <DEDUP_REMOVED lines=8> */
[--C-:B------:R-:W-:Y:S02]  /*3a00*/  IMAD.MOV.U32 R43, RZ, RZ, R119.reuse ;  /* 0x000000ffff2b7224 */ /* 0x100fe400078e0077 */
[--C-:B------:R-:W-:Y:S01]  /*3a10*/  IMAD.MOV.U32 R42, RZ, RZ, R119.reuse ;  /* 0x000000ffff2a7224 */ /* 0x100fe200078e0077 */
[----:B------:R-:W2:Y:S01]  /*3a20*/  MUFU.EX2 R51, R51 ;  /* 0x0000003300337308 */ /* 0x000ea20000000800 */
[C---:B0-----:R-:W-:Y:S01]  /*3a30*/  FADD.FTZ R41, R47.reuse, R0 ;  /* 0x000000002f297221 */ /* 0x041fe20000010000 */
[----:B------:R-:W-:Y:S01]  /*3a40*/  F2FP.BF16.F32.PACK_AB R183, R47, R46 ;  /* 0x0000002e2fb7723e */ /* 0x000fe200000010ff */
[----:B------:R-:W-:-:S02]  /*3a50*/  IMAD.MOV.U32 R47, RZ, RZ, R119 ;  /* 0x000000ffff2f7224 */ /* 0x000fc400078e0077 */
[----:B------:R-:W-:-:S03]  /*3a60*/  IMAD.MOV.U32 R46, RZ, RZ, R119 ;  /* 0x000000ffff2e7224 */ /* 0x000fc600078e0077 */
        /* <DEDUP_REMOVED lines=37> */
[----:B--2---:R-:W-:Y:S01]  /*3cc0*/  FADD.FTZ R12, R68, R13 ;  /* 0x0000000d440c7221 */ /* 0x004fe20000010000 */
[C---:B------:R-:W-:Y:S01]  /*3cd0*/  F2FP.BF16.F32.PACK_AB R170, R37.reuse, R68 ;  /* 0x0000004425aa723e */ /* 0x040fe200000010ff */
[--C-:B------:R-:W-:Y:S02]  /*3ce0*/  IMAD.MOV.U32 R68, RZ, RZ, R119.reuse ;  /* 0x000000ffff447224 */ /* 0x100fe400078e0077 */
[----:B------:R-:W-:Y:S01]  /*3cf0*/  FADD.FTZ R11, R37, R12 ;  /* 0x0000000c250b7221 */ /* 0x000fe20000010000 */
[----:B------:R-:W-:Y:S02]  /*3d00*/  IMAD.MOV.U32 R12, RZ, RZ, 0x3f800000 ;  /* 0x3f800000ff0c7424 */ /* 0x000fe400078e00ff */
[----:B------:R-:W2:Y:S01]  /*3d10*/  MUFU.EX2 R67, R67 ;  /* 0x0000004300437308 */ /* 0x000ea20000000800 */
[C---:B0-----:R-:W-:Y:S01]  /*3d20*/  FADD.FTZ R13, R63.reuse, R0 ;  /* 0x000000003f0d7221 */ /* 0x041fe20000010000 */
[----:B------:R-:W-:Y:S01]  /*3d30*/  F2FP.BF16.F32.PACK_AB R175, R63, R62 ;  /* 0x0000003e3faf723e */ /* 0x000fe200000010ff */
[----:B------:R-:W-:-:S02]  /*3d40*/  IMAD.MOV.U32 R63, RZ, RZ, R119 ;  /* 0x000000ffff3f7224 */ /* 0x000fc400078e0077 */
[--C-:B------:R-:W-:Y:S02]  /*3d50*/  IMAD.MOV.U32 R62, RZ, RZ, R119.reuse ;  /* 0x000000ffff3e7224 */ /* 0x100fe400078e0077 */
[----:B------:R-:W-:Y:S01]  /*3d60*/  IMAD.MOV.U32 R37, RZ, RZ, R119 ;  /* 0x000000ffff257224 */ /* 0x000fe200078e0077 */
[----:B------:R-:W0:Y:S01]  /*3d70*/  MUFU.EX2 R70, R70 ;  /* 0x0000004600467308 */ /* 0x000e220000000800 */
[----:B-1----:R-:W-:-:S07]  /*3d80*/  FADD.FTZ R0, R66, R13 ;  /* 0x0000000d42007221 */ /* 0x002fce0000010000 */
[----:B------:R0:W1:Y:S01]  /*3d90*/  MUFU.EX2 R171, R10 ;  /* 0x0000000a00ab7308 */ /* 0x0000620000000800 */
[C---:B--2---:R-:W-:Y:S01]  /*3da0*/  FADD.FTZ R13, R67.reuse, R0 ;  /* 0x00000000430d7221 */ /* 0x044fe20000010000 */
[----:B------:R-:W-:Y:S01]  /*3db0*/  F2FP.BF16.F32.PACK_AB R169, R67, R66 ;  /* 0x0000004243a9723e */ /* 0x000fe200000010ff */
[----:B------:R-:W-:Y:S02]  /*3dc0*/  IMAD.MOV.U32 R0, RZ, RZ, 0x3f800000 ;  /* 0x3f800000ff007424 */ /* 0x000fe400078e00ff */
[--C-:B------:R-:W-:Y:S02]  /*3dd0*/  IMAD.MOV.U32 R67, RZ, RZ, R119.reuse ;  /* 0x000000ffff437224 */ /* 0x100fe400078e0077 */
[----:B------:R-:W-:Y:S02]  /*3de0*/  IMAD.MOV.U32 R66, RZ, RZ, R119 ;  /* 0x000000ffff427224 */ /* 0x000fe400078e0077 */
[----:B0-----:R-:W-:-:S04]  /*3df0*/  FADD.FTZ R10, R70, R13 ;  /* 0x0000000d460a7221 */ /* 0x001fc80000010000 */
[C---:B-1----:R-:W-:Y:S01]  /*3e00*/  FADD.FTZ R10, R171.reuse, R10 ;  /* 0x0000000aab0a7221 */ /* 0x042fe20000010000 */
[----:B------:R-:W-:Y:S01]  /*3e10*/  F2FP.BF16.F32.PACK_AB R171, R171, R70 ;  /* 0x00000046abab723e */ /* 0x000fe200000010ff */
[----:B------:R-:W-:Y:S01]  /*3e20*/  IMAD.MOV.U32 R70, RZ, RZ, R119 ;  /* 0x000000ffff467224 */ /* 0x000fe200078e0077 */
[----:B------:R-:W-:Y:S06]  /*3e30*/  @!P1 BRA `(.L_x_3465) ;  /* 0x0000002000849947 */ /* 0x000fec0003800000 */
[----:B------:R-:W-:Y:S01]  /*3e40*/  IMAD.MOV.U32 R13, RZ, RZ, R2 ;  /* 0x000000ffff0d7224 */ /* 0x000fe200078e0002 */
[----:B------:R-:W-:Y:S01]  /*3e50*/  MOV R0, 0x3f800000 ;  /* 0x3f80000000007802 */ /* 0x000fe20000000f00 */
[----:B------:R-:W-:Y:S01]  /*3e60*/  IMAD.MOV.U32 R14, RZ, RZ, R3 ;  /* 0x000000ffff0e7224 */ /* 0x000fe200078e0003 */
        /* <DEDUP_REMOVED lines=48> */
[----:B------:R-:W-:Y:S01]  /*4170*/  UMOV UR6, UR39 ;  /* 0x0000002700067c82 */ /* 0x000fe20008000000 */
[----:B------:R-:W-:Y:S01]  /*4180*/  UMOV UR7, UR38 ;  /* 0x0000002600077c82 */ /* 0x000fe20008000000 */
[----:B------:R-:W-:-:S05]  /*4190*/  ULDC UR10, c[0x0][0x988] ;  /* 0x00026200000a7ab9 */ /* 0x000fca0000000800 */
.L_x_3476:
[----:B------:R-:W-:-:S04]  /*41a0*/  UISETP.NE.AND UP0, UPT, UR7, 0x1, UPT ;  /* 0x000000010700788c */ /* 0x000fc8000bf05270 */
[----:B------:R-:W-:-:S04]  /*41b0*/  USEL UR39, URZ, 0x1, UP0 ;  /* 0x000000013f277887 */ /* 0x000fc80008000000 */
[----:B------:R-:W-:Y:S01]  /*41c0*/  ULOP3.LUT UR39, UR6, UR39, URZ, 0x3c, !UPT ;  /* 0x0000002706277292 */ /* 0x000fe2000f8e3c3f */
[----:B------:R-:W-:Y:S11]  /*41d0*/  @!P0 BRA `(.L_x_3466) ;  /* 0x0000000000048947 */ /* 0x000ff60003800000 */
[----:B------:R-:W-:Y:S01]  /*41e0*/  BPT.TRAP 0x1 ;  /* 0x000000040000795c */ /* 0x000fe20000300000 */
.L_x_3466:
[----:B------:R-:W0:Y:S01]  /*41f0*/  S2UR UR8, SR_CgaCtaId ;  /* 0x00000000000879c3 */ /* 0x000e220000008800 */
[----:B------:R-:W-:Y:S01]  /*4200*/  MOV R4, 0x400 ;  /* 0x0000040000047802 */ /* 0x000fe20000000f00 */
[----:B------:R-:W-:Y:S01]  /*4210*/  UIADD3 UR38, UR7, 0x1, URZ ;  /* 0x0000000107267890 */ /* 0x000fe2000fffe03f */
[----:B------:R-:W-:-:S03]  /*4220*/  IMAD.U32 R2, RZ, RZ, UR39 ;  /* 0x00000027ff027e24 */ /* 0x000fc6000f8e00ff */
[----:B------:R-:W-:Y:S02]  /*4230*/  UISETP.NE.AND UP0, UPT, UR38, 0x2, UPT ;  /* 0x000000022600788c */ /* 0x000fe4000bf05270 */
[----:B------:R-:W-:Y:S02]  /*4240*/  SHF.L.U32 R2, R2, 0x1f, RZ ;  /* 0x0000001f02027819 */ /* 0x000fe400000006ff */
[----:B------:R-:W-:Y:S01]  /*4250*/  USEL UR38, UR38, URZ, UP0 ;  /* 0x0000003f26267287 */ /* 0x000fe20008000000 */
[----:B0-----:R-:W-:-:S05]  /*4260*/  IMAD.U32 R5, RZ, RZ, UR8 ;  /* 0x00000008ff057e24 */ /* 0x001fca000f8e00ff */
[----:B------:R-:W-:-:S04]  /*4270*/  LEA R4, R5, R4, 0x18 ;  /* 0x0000000405047211 */ /* 0x000fc800078ec0ff */
[----:B------:R-:W-:-:S13]  /*4280*/  R2UR UR8, R4 ;  /* 0x00000000040872ca */ /* 0x000fda00000e0000 */
[----:B------:R-:W-:-:S09]  /*4290*/  ULEA UR8, UR38, UR8, 0x3 ;  /* 0x0000000826087291 */ /* 0x000fd2000f8e183f */
[----:B------:R0:W1:Y:S01]  /*42a0*/  SYNCS.PHASECHK.TRANS64.TRYWAIT P1, [UR8+0x30830], R2 ;  /* 0x03083002ff0075a7 */ /* 0x0000620008020148 */
[----:B------:R-:W-:Y:S05]  /*42b0*/  @!P0 BRA `(.L_x_3467) ;  /* 0x0000000000048947 */ /* 0x000fea0003800000 */
[----:B------:R-:W-:Y:S01]  /*42c0*/  BPT.TRAP 0x1 ;  /* 0x000000040000795c */ /* 0x000fe20000300000 */
.L_x_3467:
[----:B-1----:R-:W-:Y:S05]  /*42d0*/  @P1 BRA `(.L_x_3468) ;  /* 0x0000000000081947 */ /* 0x002fea0003800000 */
[----:B------:R-:W1:Y:S02]  /*42e0*/  SYNCS.PHASECHK.TRANS64.TRYWAIT P1, [UR8+0x30830], R2 ;  /* 0x03083002ff0075a7 */ /* 0x000e640008020148 */
[----:B-1----:R-:W-:Y:S05]  /*42f0*/  @!P1 BRA `(.L_x_3469) ;  /* 0x000000c400f49947 */ /* 0x002fea0003800000 */
.L_x_3468:
[----:B------:R-:W-:Y:S01]  /*4300*/  R2UR UR40, R8 ;  /* 0x00000000082872ca */ /* 0x000fe200000e0000 */
[----:B------:R-:W-:Y:S01]  /*4310*/  UIMAD UR9, UR38, 0x900, UR4 ;  /* 0x00000900260978a4 */ /* 0x000fe2000f8e0204 */
        /* <DEDUP_REMOVED lines=13> */
[----:B------:R-:W-:Y:S01]  /*43f0*/  HGMMA.64x96x16.F32.BF16 R120, gdesc[UR40], RZ, !UPT, gsb0 ;  /* 0x01600000287879f0 */ /* 0x000fe2000c0018ff */
        /* <DEDUP_REMOVED lines=104> */
[----:B------:R-:W-:-:S04]  /*4a80*/  FMUL.FTZ R119, R119, R0 ;  /* 0x0000000077777220 */ /* 0x000fc80000410000 */
        /* <DEDUP_REMOVED lines=50> */
.L_x_3470:
[----:B------:R-:W-:Y:S01]  /*4db0*/  R2UR UR9, R4 ;  /* 0x00000000040972ca */ /* 0x000fe200000e0000 */
[----:B------:R-:W-:-:S05]  /*4dc0*/  IMAD.U32 R0, RZ, RZ, UR6 ;  /* 0x00000006ff007e24 */ /* 0x000fca000f8e00ff */
[----:B------:R-:W-:-:S07]  /*4dd0*/  SHF.L.U32 R0, R0, 0x1f, RZ ;  /* 0x0000001f00007819 */ /* 0x000fce00000006ff */
[----:B------:R-:W-:-:S09]  /*4de0*/  ULEA UR9, UR7, UR9, 0x3 ;  /* 0x0000000907097291 */ /* 0x000fd2000f8e183f */
[----:B------:R2:W3:Y:S01]  /*4df0*/  SYNCS.PHASECHK.TRANS64.TRYWAIT P1, [UR9+0x30850], R0 ;  /* 0x03085000ff0075a7 */ /* 0x0004e20008020149 */
[----:B------:R-:W-:Y:S05]  /*4e00*/  @!P0 BRA `(.L_x_3471) ;  /* 0x0000000000048947 */ /* 0x000fea0003800000 */
[----:B------:R-:W-:Y:S01]  /*4e10*/  BPT.TRAP 0x1 ;  /* 0x000000040000795c */ /* 0x000fe20000300000 */
.L_x_3471:
[----:B---3--:R-:W-:Y:S05]  /*4e20*/  @P1 BRA `(.L_x_3472) ;  /* 0x0000000000081947 */ /* 0x008fea0003800000 */
[----:B------:R-:W3:Y:S02]  /*4e30*/  SYNCS.PHASECHK.TRANS64.TRYWAIT P1, [UR9+0x30850], R0 ;  /* 0x03085000ff0075a7 */ /* 0x000ee40008020149 */
[----:B---3--:R-:W-:Y:S05]  /*4e40*/  @!P1 BRA `(.L_x_3473) ;  /* 0x000000bc00389947 */ /* 0x008fea0003800000 */
.L_x_3472:
        /* <DEDUP_REMOVED lines=34> */
[----:B------:R-:W-:Y:S03]  /*5070*/  HGMMA.64x192x16.F32.BF16 R24, R168, gdesc[UR4].tnspB, R24, gsb0 ;  /* 0x42e00004a8187df0 */ /* 0x000fe60008001818 */
[----:B------:R-:W-:Y:S02]  /*5080*/  WARPGROUP.DEPBAR.LE gsb0, 0x0 ;  /* 0x00008000000079c5 */ /* 0x000fe40000010000 */
[----:B------:R-:W-:Y:S05]  /*5090*/  @!P0 BRA `(.L_x_3474) ;  /* 0x0000000000048947 */ /* 0x000fea0003800000 */
[----:B------:R-:W-:Y:S01]  /*50a0*/  BPT.TRAP 0x1 ;  /* 0x000000040000795c */ /* 0x000fe20000300000 */
.L_x_3474:
[----:B0-2---:R-:W-:Y:S01]  /*50b0*/  FMNMX.FTZ R0, R120, R14, !PT ;  /* 0x0000000e78007209 */ /* 0x005fe20007810000 */
[----:B------:R-:W-:Y:S01]  /*50c0*/  UIADD3 UR8, UR8, 0x30840, URZ ;  /* 0x0003084008087890 */ /* 0x000fe2000fffe03f */
[----:B-1----:R-:W-:Y:S02]  /*50d0*/  FMNMX.FTZ R2, R122, R13, !PT ;  /* 0x0000000d7a027209 */ /* 0x002fe40007810000 */
        /* <DEDUP_REMOVED lines=46> */
[----:B------:R-:W-:Y:S01]  /*53c0*/  R2UR UR6, R5 ;  /* 0x00000000050672ca */ /* 0x000fe200000e0000 */
[----:B------:R-:W0:Y:S04]  /*53d0*/  SHFL.BFLY PT, R3, R0, 0x2, 0x1f ;  /* 0x0c401f0000037f89 */ /* 0x000e2800000e0000 */
[----:B------:R-:W1:Y:S08]  /*53e0*/  SHFL.BFLY PT, R21, R12, 0x2, 0x1f ;  /* 0x0c401f000c157f89 */ /* 0x000e7000000e0000 */
[----:B------:R-:W-:-:S09]  /*53f0*/  UPRMT UR8, UR6, 0x654, UR8 ;  /* 0x0000065406087896 */ /* 0x000fd20008000008 */
[----:B------:R-:W-:Y:S01]  /*5400*/  SYNCS.ARRIVE.TRANS64.RED.A1T0 RZ, [UR8], RZ ;  /* 0x000000ffffff79a7 */ /* 0x000fe20008100408 */
[----:B0-----:R-:W-:Y:S02]  /*5410*/  FMNMX.FTZ R15, R0, R3, !PT ;  /* 0x00000003000f7209 */ /* 0x001fe40007810000 */
[----:B-1----:R-:W-:-:S03]  /*5420*/  FMNMX.FTZ R21, R12, R21, !PT ;  /* 0x000000150c157209 */ /* 0x002fc60007810000 */
[----:B------:R-:W0:Y:S04]  /*5430*/  SHFL.BFLY PT, R2, R15, 0x1, 0x1f ;  /* 0x0c201f000f027f89 */ /* 0x000e2800000e0000 */
[----:B------:R-:W1:Y:S01]  /*5440*/  SHFL.BFLY PT, R20, R21, 0x1, 0x1f ;  /* 0x0c201f0015147f89 */ /* 0x000e6200000e0000 */
[----:B0-----:R-:W-:Y:S02]  /*5450*/  FMNMX.FTZ R3, R15, R2, !PT ;  /* 0x000000020f037209 */ /* 0x001fe40007810000 */
[----:B-1----:R-:W-:-:S03]  /*5460*/  FMNMX.FTZ R2, R21, R20, !PT ;  /* 0x0000001415027209 */ /* 0x002fc60007810000 */
[C---:B------:R-:W-:Y:S02]  /*5470*/  FADD.FTZ R14, -R3.reuse, R14 ;  /* 0x0000000e030e7221 */ /* 0x040fe40000010100 */
[----:B------:R-:W-:Y:S01]  /*5480*/  FADD.FTZ R0, -R2, R13 ;  /* 0x0000000d02007221 */ /* 0x000fe20000010100 */
[----:B------:R-:W-:Y:S01]  /*5490*/  FMUL.FTZ R13, R3, UR10 ;  /* 0x0000000a030d7c20 */ /* 0x000fe20008410000 */
[----:B------:R-:W-:Y:S02]  /*54a0*/  FMUL.FTZ R14, R14, UR10 ;  /* 0x0000000a0e0e7c20 */ /* 0x000fe40008410000 */
[----:B------:R-:W-:Y:S01]  /*54b0*/  FMUL.FTZ R0, R0, UR10 ;  /* 0x0000000a00007c20 */ /* 0x000fe20008410000 */
[--C-:B------:R-:W-:Y:S01]  /*54c0*/  FFMA.FTZ R184, R128, UR10, -R13.reuse ;  /* 0x0000000a80b87c23 */ /* 0x100fe2000801080d */
[--C-:B------:R-:W-:Y:S01]  /*54d0*/  FFMA.FTZ R128, R129, UR10, -R13.reuse ;  /* 0x0000000a81807c23 */ /* 0x100fe2000801080d */
[----:B------:R-:W-:Y:S01]  /*54e0*/  FMUL.FTZ R129, R2, UR10 ;  /* 0x0000000a02817c20 */ /* 0x000fe20008410000 */
[--C-:B------:R-:W-:Y:S01]  /*54f0*/  FFMA.FTZ R188, R120, UR10, -R13.reuse ;  /* 0x0000000a78bc7c23 */ /* 0x100fe2000801080d */
[--C-:B------:R-:W-:Y:S01]  /*5500*/  FFMA.FTZ R182, R140, UR10, -R13.reuse ;  /* 0x0000000a8cb67c23 */ /* 0x100fe2000801080d */
[----:B------:R-:W-:Y:S01]  /*5510*/  FFMA.FTZ R171, R121, UR10, -R13 ;  /* 0x0000000a79ab7c23 */ /* 0x000fe2000801080d */
[--C-:B------:R-:W-:Y:S01]  /*5520*/  FFMA.FTZ R189, R122, UR10, -R129.reuse ;  /* 0x0000000a7abd7c23 */ /* 0x100fe20008010881 */
[----:B------:R-:W-:Y:S01]  /*5530*/  FFMA.FTZ R140, R123, UR10, -R129 ;  /* 0x0000000a7b8c7c23 */ /* 0x000fe20008010881 */
[----:B------:R-:W-:Y:S01]  /*5540*/  MUFU.EX2 R12, R14 ;  /* 0x0000000e000c7308 */ /* 0x000fe20000000800 */
[----:B------:R-:W-:Y:S01]  /*5550*/  FFMA.FTZ R190, R124, UR10, -R13 ;  /* 0x0000000a7cbe7c23 */ /* 0x000fe2000801080d */
[----:B------:R-:W-:Y:S01]  /*5560*/  FFMA.FTZ R191, R126, UR10, -R129 ;  /* 0x0000000a7ebf7c23 */ /* 0x000fe20008010881 */
[--C-:B------:R-:W-:Y:S01]  /*5570*/  FFMA.FTZ R124, R137, UR10, -R13.reuse ;  /* 0x0000000a897c7c23 */ /* 0x100fe2000801080d */
[----:B------:R-:W-:Y:S01]  /*5580*/  FFMA.FTZ R169, R125, UR10, -R13 ;  /* 0x0000000a7da97c23 */ /* 0x000fe2000801080d */
[--C-:B------:R-:W-:Y:S01]  /*5590*/  FFMA.FTZ R137, R127, UR10, -R129.reuse ;  /* 0x0000000a7f897c23 */ /* 0x100fe20008010881 */
[----:B------:R-:W-:Y:S01]  /*55a0*/  FFMA.FTZ R185, R130, UR10, -R129 ;  /* 0x0000000a82b97c23 */ /* 0x000fe20008010881 */
[----:B------:R-:W-:Y:S01]  /*55b0*/  FFMA.FTZ R180, R136, UR10, -R13 ;  /* 0x0000000a88b47c23 */ /* 0x000fe2000801080d */
[----:B------:R-:W0:Y:S01]  /*55c0*/  MUFU.EX2 R188, R188 ;  /* 0x000000bc00bc7308 */ /* 0x000e220000000800 */
[----:B------:R-:W-:Y:S01]  /*55d0*/  FFMA.FTZ R136, R131, UR10, -R129 ;  /* 0x0000000a83887c23 */ /* 0x000fe20008010881 */
[----:B------:R-:W-:Y:S01]  /*55e0*/  FFMA.FTZ R186, R132, UR10, -R13 ;  /* 0x0000000a84ba7c23 */ /* 0x000fe2000801080d */
[----:B------:R-:W-:Y:S01]  /*55f0*/  FFMA.FTZ R187, R134, UR10, -R129 ;  /* 0x0000000a86bb7c23 */ /* 0x000fe20008010881 */
[----:B------:R-:W-:Y:S01]  /*5600*/  FFMA.FTZ R125, R133, UR10, -R13 ;  /* 0x0000000a857d7c23 */ /* 0x000fe2000801080d */
[--C-:B------:R-:W-:Y:S01]  /*5610*/  FFMA.FTZ R135, R135, UR10, -R129.reuse ;  /* 0x0000000a87877c23 */ /* 0x100fe20008010881 */
[--C-:B------:R-:W-:Y:S01]  /*5620*/  FFMA.FTZ R181, R138, UR10, -R129.reuse ;  /* 0x0000000a8ab57c23 */ /* 0x100fe20008010881 */
[--C-:B------:R-:W-:Y:S01]  /*5630*/  FFMA.FTZ R134, R139, UR10, -R129.reuse ;  /* 0x0000000a8b867c23 */ /* 0x100fe20008010881 */
[----:B------:R-:W-:Y:S01]  /*5640*/  MUFU.EX2 R0, R0 ;  /* 0x0000000000007308 */ /* 0x000fe20000000800 */
[----:B------:R-:W-:Y:S01]  /*5650*/  FFMA.FTZ R183, R142, UR10, -R129 ;  /* 0x0000000a8eb77c23 */ /* 0x000fe20008010881 */
[----:B------:R-:W-:Y:S01]  /*5660*/  FFMA.FTZ R121, R141, UR10, -R13 ;  /* 0x0000000a8d797c23 */ /* 0x000fe2000801080d */
[----:B------:R-:W-:Y:S01]  /*5670*/  FFMA.FTZ R133, R143, UR10, -R129 ;  /* 0x0000000a8f857c23 */ /* 0x000fe20008010881 */
[----:B------:R-:W-:Y:S01]  /*5680*/  FFMA.FTZ R176, R144, UR10, -R13 ;  /* 0x0000000a90b07c23 */ /* 0x000fe2000801080d */
[----:B------:R-:W-:Y:S01]  /*5690*/  FFMA.FTZ R177, R146, UR10, -R129 ;  /* 0x0000000a92b17c23 */ /* 0x000fe20008010881 */
[----:B------:R-:W-:Y:S01]  /*56a0*/  FFMA.FTZ R120, R145, UR10, -R13 ;  /* 0x0000000a91787c23 */ /* 0x000fe2000801080d */
[----:B------:R-:W-:Y:S01]  /*56b0*/  FFMA.FTZ R132, R147, UR10, -R129 ;  /* 0x0000000a93847c23 */ /* 0x000fe20008010881 */
[----:B------:R-:W1:Y:S01]  /*56c0*/  MUFU.EX2 R189, R189 ;  /* 0x000000bd00bd7308 */ /* 0x000e620000000800 */
[----:B0-----:R-:W-:Y:S01]  /*56d0*/  FFMA.FTZ R122, R12, R11, R188 ;  /* 0x0000000b0c7a7223 */ /* 0x001fe200000100bc */
[----:B------:R-:W-:Y:S01]  /*56e0*/  FFMA.FTZ R178, R148, UR10, -R13 ;  /* 0x0000000a94b27c23 */ /* 0x000fe2000801080d */
[----:B------:R-:W-:Y:S01]  /*56f0*/  FFMA.FTZ R179, R150, UR10, -R129 ;  /* 0x0000000a96b37c23 */ /* 0x000fe20008010881 */
[----:B------:R-:W-:Y:S01]  /*5700*/  FFMA.FTZ R21, R149, UR10, -R13 ;  /* 0x0000000a95157c23 */ /* 0x000fe2000801080d */
[----:B------:R-:W-:Y:S01]  /*5710*/  FFMA.FTZ R131, R151, UR10, -R129 ;  /* 0x0000000a97837c23 */ /* 0x000fe20008010881 */
[----:B------:R-:W-:Y:S01]  /*5720*/  FFMA.FTZ R172, R152, UR10, -R13 ;  /* 0x0000000a98ac7c23 */ /* 0x000fe2000801080d */
[----:B------:R-:W-:Y:S01]  /*5730*/  FFMA.FTZ R173, R154, UR10, -R129 ;  /* 0x0000000a9aad7c23 */ /* 0x000fe20008010881 */
[----:B------:R-:W0:Y:S01]  /*5740*/  MUFU.EX2 R171, R171 ;  /* 0x000000ab00ab7308 */ /* 0x000e220000000800 */
[----:B------:R-:W-:Y:S01]  /*5750*/  FFMA.FTZ R20, R153, UR10, -R13 ;  /* 0x0000000a99147c23 */ /* 0x000fe2000801080d */
[----:B------:R-:W-:Y:S01]  /*5760*/  FFMA.FTZ R130, R155, UR10, -R129 ;  /* 0x0000000a9b827c23 */ /* 0x000fe20008010881 */
[----:B------:R-:W-:Y:S01]  /*5770*/  FFMA.FTZ R174, R156, UR10, -R13 ;  /* 0x0000000a9cae7c23 */ /* 0x000fe2000801080d */
[----:B------:R-:W-:Y:S01]  /*5780*/  FFMA.FTZ R175, R158, UR10, -R129 ;  /* 0x0000000a9eaf7c23 */ /* 0x000fe20008010881 */
[----:B------:R-:W-:Y:S01]  /*5790*/  FFMA.FTZ R15, R157, UR10, -R13 ;  /* 0x0000000a9d0f7c23 */ /* 0x000fe2000801080d */
[----:B------:R-:W-:Y:S01]  /*57a0*/  FFMA.FTZ R127, R159, UR10, -R129 ;  /* 0x0000000a9f7f7c23 */ /* 0x000fe20008010881 */
[----:B------:R-:W-:Y:S01]  /*57b0*/  FFMA.FTZ R168, R160, UR10, -R13 ;  /* 0x0000000aa0a87c23 */ /* 0x000fe2000801080d */
[----:B------:R-:W2:Y:S01]  /*57c0*/  MUFU.EX2 R140, R140 ;  /* 0x0000008c008c7308 */ /* 0x000ea20000000800 */
[----:B-1----:R-:W-:Y:S01]  /*57d0*/  FFMA.FTZ R11, R0, R10, R189 ;  /* 0x0000000a000b7223 */ /* 0x002fe200000100bd */
[----:B------:R-:W-:Y:S01]  /*57e0*/  FFMA.FTZ R14, R161, UR10, -R13 ;  /* 0x0000000aa10e7c23 */ /* 0x000fe2000801080d */
[----:B------:R-:W-:Y:S01]  /*57f0*/  FFMA.FTZ R126, R163, UR10, -R129 ;  /* 0x0000000aa37e7c23 */ /* 0x000fe20008010881 */
[--C-:B------:R-:W-:Y:S01]  /*5800*/  FFMA.FTZ R170, R164, UR10, -R13.reuse ;  /* 0x0000000aa4aa7c23 */ /* 0x100fe2000801080d */
[----:B------:R-:W-:-:S03]  /*5810*/  FFMA.FTZ R13, R165, UR10, -R13 ;  /* 0x0000000aa50d7c23 */ /* 0x000fc6000801080d */
        /* <DEDUP_REMOVED lines=41> */
[----:B-1----:R-:W-:Y:S01]  /*5ab0*/  FADD.FTZ R11, R121, R122 ;  /* 0x0000007a790b7221 */ /* 0x002fe20000010000 */
[----:B------:R-:W-:-:S06]  /*5ac0*/  FFMA.FTZ R122, R162, UR10, -R129 ;  /* 0x0000000aa27a7c23 */ /* 0x000fcc0008010881 */
        /* <DEDUP_REMOVED lines=10> */
[--C-:B------:R-:W-:Y:S01]  /*5b70*/  FFMA.FTZ R123, R166, UR10, -R129.reuse ;  /* 0x0000000aa67b7c23 */ /* 0x100fe20008010881 */
[----:B------:R-:W-:-:S05]  /*5b80*/  FFMA.FTZ R129, R167, UR10, -R129 ;  /* 0x0000000aa7817c23 */ /* 0x000fca0008010881 */
        /* <DEDUP_REMOVED lines=40> */
.L_x_3475:
[----:B------:R-:W-:Y:S01]  /*5e10*/  R2UR UR6, R5 ;  /* 0x00000000050672ca */ /* 0x000fe200000e0000 */
[----:B------:R-:W-:Y:S01]  /*5e20*/  UISETP.GT.AND UP0, UPT, UR5, UR60, UPT ;  /* 0x0000003c0500728c */ /* 0x000fe2000bf04270 */
[----:B------:R-:W-:Y:S01]  /*5e30*/  F2FP.BF16.F32.PACK_AB R188, R171, R188 ;  /* 0x000000bcabbc723e */ /* 0x000fe200000010ff */
[----:B------:R-:W-:Y:S01]  /*5e40*/  UIADD3 UR9, UR9, 0x30860, URZ ;  /* 0x0003086009097890 */ /* 0x000fe2000fffe03f */
[----:B------:R-:W-:Y:S01]  /*5e50*/  F2FP.BF16.F32.PACK_AB R190, R169, R190 ;  /* 0x000000bea9be723e */ /* 0x000fe200000010ff */
[----:B------:R-:W-:Y:S01]  /*5e60*/  UIADD3 UR5, UR5, -0x1, URZ ;  /* 0xffffffff05057890 */ /* 0x000fe2000fffe03f */
[----:B------:R-:W-:Y:S01]  /*5e70*/  F2FP.BF16.F32.PACK_AB R168, R14, R168 ;  /* 0x000000a80ea8723e */ /* 0x000fe200000010ff */
[----:B------:R-:W-:Y:S01]  /*5e80*/  UMOV UR7, UR38 ;  /* 0x0000002600077c82 */ /* 0x000fe20008000000 */
[----:B------:R-:W-:Y:S01]  /*5e90*/  PLOP3.LUT P1, PT, PT, PT, UP0, 0x80, 0x0 ;  /* 0x000000000000781c */ /* 0x000fe20003f2f008 */
[----:B------:R-:W-:Y:S01]  /*5ea0*/  IMAD.MOV.U32 R14, RZ, RZ, R3 ;  /* 0x000000ffff0e7224 */ /* 0x000fe200078e0003 */
[----:B------:R-:W-:Y:S01]  /*5eb0*/  F2FP.BF16.F32.PACK_AB R170, R13, R170 ;  /* 0x000000aa0daa723e */ /* 0x000fe200000010ff */
[----:B------:R-:W-:Y:S01]  /*5ec0*/  IMAD.MOV.U32 R13, RZ, RZ, R2 ;  /* 0x000000ffff0d7224 */ /* 0x000fe200078e0002 */
[----:B------:R-:W-:Y:S01]  /*5ed0*/  F2FP.BF16.F32.PACK_AB R189, R140, R189 ;  /* 0x000000bd8cbd723e */ /* 0x000fe200000010ff */
[----:B------:R-:W-:Y:S01]  /*5ee0*/  UPRMT UR9, UR6, 0x654, UR9 ;  /* 0x0000065406097896 */ /* 0x000fe20008000009 */
[----:B------:R-:W-:-:S02]  /*5ef0*/  F2FP.BF16.F32.PACK_AB R191, R137, R191 ;  /* 0x000000bf89bf723e */ /* 0x000fc400000010ff */
[----:B------:R-:W-:Y:S01]  /*5f00*/  UMOV UR6, UR39 ;  /* 0x0000002700067c82 */ /* 0x000fe20008000000 */
[----:B------:R-:W-:Y:S02]  /*5f10*/  F2FP.BF16.F32.PACK_AB R184, R128, R184 ;  /* 0x000000b880b8723e */ /* 0x000fe400000010ff */
[----:B------:R-:W-:Y:S02]  /*5f20*/  F2FP.BF16.F32.PACK_AB R185, R136, R185 ;  /* 0x000000b988b9723e */ /* 0x000fe400000010ff */
[----:B------:R-:W-:Y:S01]  /*5f30*/  F2FP.BF16.F32.PACK_AB R186, R125, R186 ;  /* 0x000000ba7dba723e */ /* 0x000fe200000010ff */
        /* <DEDUP_REMOVED lines=15> */
[----:B------:R-:W-:Y:S01]  /*6030*/  F2FP.BF16.F32.PACK_AB R171, R129, R123 ;  /* 0x0000007b81ab723e */ /* 0x000fe200000010ff */
[----:B------:R-:W-:Y:S06]  /*6040*/  @P1 BRA `(.L_x_3476) ;  /* 0xffffffe000541947 */ /* 0x000fec000383ffff */
.L_x_3465:
        /* <DEDUP_REMOVED lines=99> */
.L_x_3477:
[----:B------:R-:W-:Y:S02]  /*6680*/  IMAD.U32 R0, RZ, RZ, UR39 ;  /* 0x00000027ff007e24 */ /* 0x000fe4000f8e00ff */
[----:B------:R-:W-:-:S03]  /*6690*/  IMAD.U32 R13, RZ, RZ, UR38 ;  /* 0x00000026ff0d7e24 */ /* 0x000fc6000f8e00ff */
[----:B------:R-:W-:Y:S01]  /*66a0*/  SHF.L.U32 R0, R0, 0x1f, RZ ;  /* 0x0000001f00007819 */ /* 0x000fe200000006ff */
[----:B------:R-:W-:-:S04]  /*66b0*/  IMAD R13, R13, 0x8, R4 ;  /* 0x000000080d0d7824 */ /* 0x000fc800078e0204 */
[----:B------:R0:W1:Y:S01]  /*66c0*/  SYNCS.PHASECHK.TRANS64.TRYWAIT P1, [R13+URZ+0x30850], R0 ;  /* 0x030850000d0075a7 */ /* 0x000062000802017f */
[----:B------:R-:W-:Y:S05]  /*66d0*/  @!P0 BRA `(.L_x_3478) ;  /* 0x0000000000048947 */ /* 0x000fea0003800000 */
[----:B------:R-:W-:Y:S01]  /*66e0*/  BPT.TRAP 0x1 ;  /* 0x000000040000795c */ /* 0x000fe20000300000 */
.L_x_3478:
[----:B------:R-:W-:Y:S02]  /*66f0*/  VIADD R4, R4, 0x400 ;  /* 0x0000040004047836 */ /* 0x000fe40000000000 */
[----:B------:R-:W-:-:S03]  /*6700*/  IMAD.U32 R7, RZ, RZ, UR38 ;  /* 0x00000026ff077e24 */ /* 0x000fc6000f8e00ff */
[----:B------:R-:W-:-:S04]  /*6710*/  SHF.R.U32.HI R4, RZ, 0x4, R4 ;  /* 0x00000004ff047819 */ /* 0x000fc80000011604 */
[----:B------:R-:W-:-:S04]  /*6720*/  LOP3.LUT R4, R4, 0x3fff, RZ, 0xc0, !PT ;  /* 0x00003fff04047812 */ /* 0x000fc800078ec0ff */
[----:B------:R-:W-:Y:S01]  /*6730*/  LOP3.LUT R4, R4, 0x3000000, RZ, 0xfc, !PT ;  /* 0x0300000004047812 */ /* 0x000fe200078efcff */
[----:B-1----:R-:W-:Y:S06]  /*6740*/  @P1 BRA `(.L_x_3479) ;  /* 0x0000000000081947 */ /* 0x002fec0003800000 */
[----:B------:R-:W1:Y:S02]  /*6750*/  SYNCS.PHASECHK.TRANS64.TRYWAIT P1, [R13+URZ+0x30850], R0 ;  /* 0x030850000d0075a7 */ /* 0x000e64000802017f */
[----:B-1----:R-:W-:Y:S05]  /*6760*/  @!P1 BRA `(.L_x_3480) ;  /* 0x000000a400089947 */ /* 0x002fea0003800000 */
.L_x_3479:
[----:B------:R-:W-:Y:S01]  /*6770*/  IMAD R6, R7, 0x900, R4 ;  /* 0x0000090007067824 */ /* 0x000fe200078e0204 */
[----:B------:R-:W-:Y:S05]  /*6780*/  WARPSYNC.ALL ;  /* 0x0000000000007948 */ /* 0x000fea0003800000 */
[----:B------:R-:W-:Y:S01]  /*6790*/  IMAD.MOV.U32 R7, RZ, RZ, 0x40000040 ;  /* 0x40000040ff077424 */ /* 0x000fe200078e00ff */
[C---:B------:R-:W-:Y:S01]  /*67a0*/  R2UR UR6, R6.reuse ;  /* 0x00000000060672ca */ /* 0x040fe200000e0000 */
[----:B------:R-:W-:Y:S01]  /*67b0*/  WARPGROUP.ARRIVE ;  /* 0x00000000000079c5 */ /* 0x000fe20000000000 */
[----:B------:R-:W-:Y:S01]  /*67c0*/  VIADD R8, R6, 0x80 ;  /* 0x0000008006087836 */ /* 0x000fe20000000000 */
[----:B01----:R-:W0:Y:S01]  /*67d0*/  SHFL.BFLY PT, R0, R11, 0x2, 0x1f ;  /* 0x0c401f000b007f89 */ /* 0x003e2200000e0000 */
[----:B------:R-:W-:Y:S01]  /*67e0*/  R2UR UR7, R7 ;  /* 0x00000000070772ca */ /* 0x000fe200000e0000 */
[----:B------:R-:W-:-:S02]  /*67f0*/  IMAD.MOV.U32 R9, RZ, RZ, 0x40000040 ;  /* 0x40000040ff097424 */ /* 0x000fc400078e00ff */
[----:B------:R-:W-:-:S10]  /*6800*/  IMAD.MOV.U32 R7, RZ, RZ, 0x40000040 ;  /* 0x40000040ff077424 */ /* 0x000fd400078e00ff */
[----:B------:R-:W-:Y:S01]  /*6810*/  HGMMA.64x192x16.F32.BF16 R24, R188, gdesc[UR4].tnspB, R24, gsb0 ;  /* 0x42e00004bc187df0 */ /* 0x000fe20008001818 */
[----:B------:R-:W-:Y:S01]  /*6820*/  R2UR UR6, R8 ;  /* 0x00000000080672ca */ /* 0x000fe200000e0000 */
[----:B------:R-:W-:Y:S01]  /*6830*/  VIADD R8, R6, 0x100 ;  /* 0x0000010006087836 */ /* 0x000fe20000000000 */
[----:B------:R-:W-:Y:S01]  /*6840*/  R2UR UR7, R9 ;  /* 0x00000000090772ca */ /* 0x000fe200000e0000 */
[----:B------:R-:W-:Y:S02]  /*6850*/  IMAD.MOV.U32 R9, RZ, RZ, 0x40000040 ;  /* 0x40000040ff097424 */ /* 0x000fe400078e00ff */
[----:B0-----:R-:W-:Y:S01]  /*6860*/  FADD.FTZ R0, R0, R11 ;  /* 0x0000000b00007221 */ /* 0x001fe20000010000 */
[----:B------:R-:W-:Y:S02]  /*6870*/  WARPGROUP.DEPBAR.LE gsb0, 0x0 ;  /* 0x00008000000079c5 */ /* 0x000fe40000010000 */
[----:B------:R-:W-:-:S11]  /*6880*/  WARPGROUP.ARRIVE ;  /* 0x00000000000079c5 */ /* 0x000fd60000000000 */
[----:B------:R-:W-:Y:S01]  /*6890*/  HGMMA.64x192x16.F32.BF16 R24, R184, gdesc[UR4].tnspB, R24, gsb0 ;  /* 0x42e00004b8187df0 */ /* 0x000fe20008001818 */
[----:B------:R-:W-:Y:S01]  /*68a0*/  R2UR UR6, R8 ;  /* 0x00000000080672ca */ /* 0x000fe200000e0000 */
[----:B------:R-:W-:Y:S01]  /*68b0*/  VIADD R8, R6, 0x180 ;  /* 0x0000018006087836 */ /* 0x000fe20000000000 */
[----:B------:R-:W-:Y:S02]  /*68c0*/  R2UR UR7, R9 ;  /* 0x00000000090772ca */ /* 0x000fe400000e0000 */
[----:B------:R-:W-:Y:S01]  /*68d0*/  MOV R9, 0x40000040 ;  /* 0x4000004000097802 */ /* 0x000fe20000000f00 */
[----:B------:R-:W-:Y:S02]  /*68e0*/  WARPGROUP.DEPBAR.LE gsb0, 0x0 ;  /* 0x00008000000079c5 */ /* 0x000fe40000010000 */
[----:B------:R-:W-:-:S12]  /*68f0*/  WARPGROUP.ARRIVE ;  /* 0x00000000000079c5 */ /* 0x000fd80000000000 */
[----:B------:R-:W-:Y:S01]  /*6900*/  HGMMA.64x192x16.F32.BF16 R24, R180, gdesc[UR4].tnspB, R24, gsb0 ;  /* 0x42e00004b4187df0 */ /* 0x000fe20008001818 */
[----:B------:R-:W-:Y:S01]  /*6910*/  R2UR UR6, R8 ;  /* 0x00000000080672ca */ /* 0x000fe200000e0000 */
[C---:B------:R-:W-:Y:S01]  /*6920*/  VIADD R8, R6.reuse, 0x200 ;  /* 0x0000020006087836 */ /* 0x040fe20000000000 */
[----:B------:R-:W-:Y:S01]  /*6930*/  R2UR UR7, R9 ;  /* 0x00000000090772ca */ /* 0x000fe200000e0000 */
[----:B------:R-:W-:Y:S02]  /*6940*/  IMAD.MOV.U32 R9, RZ, RZ, 0x40000040 ;  /* 0x40000040ff097424 */ /* 0x000fe400078e00ff */
[----:B------:R-:W-:Y:S01]  /*6950*/  VIADD R6, R6, 0x280 ;  /* 0x0000028006067836 */ /* 0x000fe20000000000 */
[----:B------:R-:W-:Y:S02]  /*6960*/  WARPGROUP.DEPBAR.LE gsb0, 0x0 ;  /* 0x00008000000079c5 */ /* 0x000fe40000010000 */
[----:B------:R-:W-:-:S11]  /*6970*/  WARPGROUP.ARRIVE ;  /* 0x00000000000079c5 */ /* 0x000fd60000000000 */
[----:B------:R-:W-:Y:S01]  /*6980*/  HGMMA.64x192x16.F32.BF16 R24, R176, gdesc[UR4].tnspB, R24, gsb0 ;  /* 0x42e00004b0187df0 */ /* 0x000fe20008001818 */
[----:B------:R-:W-:Y:S01]  /*6990*/  R2UR UR6, R8 ;  /* 0x00000000080672ca */ /* 0x000fe200000e0000 */
[----:B------:R-:W-:Y:S01]  /*69a0*/  IMAD.U32 R8, RZ, RZ, UR10 ;  /* 0x0000000aff087e24 */ /* 0x000fe2000f8e00ff */
[----:B------:R-:W-:Y:S01]  /*69b0*/  R2UR UR7, R9 ;  /* 0x00000000090772ca */ /* 0x000fe200000e0000 */
[----:B------:R-:W-:Y:S02]  /*69c0*/  WARPGROUP.DEPBAR.LE gsb0, 0x0 ;  /* 0x00008000000079c5 */ /* 0x000fe40000010000 */
[----:B------:R-:W-:-:S14]  /*69d0*/  WARPGROUP.ARRIVE ;  /* 0x00000000000079c5 */ /* 0x000fdc0000000000 */
[----:B------:R-:W-:Y:S01]  /*69e0*/  HGMMA.64x192x16.F32.BF16 R24, R172, gdesc[UR4].tnspB, R24, gsb0 ;  /* 0x42e00004ac187df0 */ /* 0x000fe20008001818 */
[----:B------:R-:W-:Y:S02]  /*69f0*/  R2UR UR6, R6 ;  /* 0x00000000060672ca */ /* 0x000fe400000e0000 */
[----:B------:R-:W-:Y:S02]  /*6a00*/  R2UR UR7, R7 ;  /* 0x00000000070772ca */ /* 0x000fe400000e0000 */
[----:B------:R-:W0:Y:S02]  /*6a10*/  SHFL.BFLY PT, R7, R10, 0x2, 0x1f ;  /* 0x0c401f000a077f89 */ /* 0x000e2400000e0000 */
[----:B0-----:R-:W-:Y:S01]  /*6a20*/  FADD.FTZ R4, R7, R10 ;  /* 0x0000000a07047221 */ /* 0x001fe20000010000 */
[----:B------:R-:W-:Y:S01]  /*6a30*/  IMAD.U32 R10, RZ, RZ, UR10 ;  /* 0x0000000aff0a7e24 */ /* 0x000fe2000f8e00ff */
[----:B------:R-:W0:Y:S04]  /*6a40*/  SHFL.BFLY PT, R7, R0, 0x1, 0x1f ;  /* 0x0c201f0000077f89 */ /* 0x000e2800000e0000 */
[----:B------:R-:W1:Y:S01]  /*6a50*/  SHFL.BFLY PT, R9, R4, 0x1, 0x1f ;  /* 0x0c201f0004097f89 */ /* 0x000e6200000e0000 */
[----:B0-----:R-:W-:Y:S01]  /*6a60*/  FADD.FTZ R12, R0, R7 ;  /* 0x00000007000c7221 */ /* 0x001fe20000010000 */
[----:B------:R-:W-:Y:S01]  /*6a70*/  CS2R R6, SRZ ;  /* 0x0000000000067805 */ /* 0x000fe2000001ff00 */
[----:B------:R-:W-:-:S02]  /*6a80*/  IMAD.MOV.U32 R0, RZ, RZ, -0x800000 ;  /* 0xff800000ff007424 */ /* 0x000fc400078e00ff */
        /* <DEDUP_REMOVED lines=16> */
[----:B------:R-:W-:Y:S03]  /*6b90*/  HGMMA.64x192x16.F32.BF16 R24, R168, gdesc[UR4].tnspB, R24, gsb0 ;  /* 0x42e00004a8187df0 */ /* 0x000fe60008001818 */
[----:B------:R-:W-:Y:S02]  /*6ba0*/  WARPGROUP.DEPBAR.LE gsb0, 0x0 ;  /* 0x00008000000079c5 */ /* 0x000fe40000010000 */
[----:B--23--:R-:W-:Y:S05]  /*6bb0*/  @!P0 BRA `(.L_x_3481) ;  /* 0x0000000000048947 */ /* 0x00cfea0003800000 */
[----:B------:R-:W-:Y:S01]  /*6bc0*/  BPT.TRAP 0x1 ;  /* 0x000000040000795c */ /* 0x000fe20000300000 */
.L_x_3481:
[----:B------:R-:W-:Y:S01]  /*6bd0*/  R2UR UR4, R215 ;  /* 0x00000000d70472ca */ /* 0x000fe200000e0000 */
[----:B------:R-:W-:Y:S01]  /*6be0*/  VIADD R2, R13, 0x30860 ;  /* 0x000308600d027836 */ /* 0x000fe20000000000 */
[----:B------:R-:W-:Y:S01]  /*6bf0*/  UIADD3 UR38, UR38, 0x1, URZ ;  /* 0x0000000126267890 */ /* 0x000fe2000fffe03f */
[-C--:B------:R-:W-:Y:S01]  /*6c00*/  FMUL.FTZ R24, R24, R7.reuse ;  /* 0x0000000718187220 */ /* 0x080fe20000410000 */
[-C--:B------:R-:W-:Y:S01]  /*6c10*/  FMUL.FTZ R25, R25, R7.reuse ;  /* 0x0000000719197220 */ /* 0x080fe20000410000 */
[-C--:B------:R-:W-:Y:S01]  /*6c20*/  FMUL.FTZ R28, R28, R7.reuse ;  /* 0x000000071c1c7220 */ /* 0x080fe20000410000 */
[----:B------:R-:W-:Y:S01]  /*6c30*/  PRMT R2, R5, 0x654, R2 ;  /* 0x0000065405027816 */ /* 0x000fe20000000002 */
[----:B------:R-:W-:Y:S01]  /*6c40*/  UISETP.NE.AND UP0, UPT, UR38, 0x2, UPT ;  /* 0x000000022600788c */ /* 0x000fe2000bf05270 */
[-C--:B------:R-:W-:Y:S01]  /*6c50*/  FMUL.FTZ R29, R29, R7.reuse ;  /* 0x000000071d1d7220 */ /* 0x080fe20000410000 */
[-C--:B------:R-:W-:Y:S01]  /*6c60*/  FMUL.FTZ R32, R32, R7.reuse ;  /* 0x0000000720207220 */ /* 0x080fe20000410000 */
[----:B------:R1:W-:Y:S01]  /*6c70*/  SYNCS.ARRIVE.TRANS64.RED.A1T0 RZ, [R2+URZ], RZ ;  /* 0x000000ff02ff79a7 */ /* 0x0003e2000810043f */
[-C--:B------:R-:W-:Y:S01]  /*6c80*/  FMUL.FTZ R33, R33, R7.reuse ;  /* 0x0000000721217220 */ /* 0x080fe20000410000 */
[-C--:B------:R-:W-:Y:S01]  /*6c90*/  FMUL.FTZ R36, R36, R7.reuse ;  /* 0x0000000724247220 */ /* 0x080fe20000410000 */
[----:B------:R-:W-:Y:S01]  /*6ca0*/  UIADD3 UR4, UR4, 0x1, URZ ;  /* 0x0000000104047890 */ /* 0x000fe2000fffe03f */
[-C--:B------:R-:W-:Y:S01]  /*6cb0*/  FMUL.FTZ R37, R37, R7.reuse ;  /* 0x0000000725257220 */ /* 0x080fe20000410000 */
[-C--:B------:R-:W-:Y:S01]  /*6cc0*/  FMUL.FTZ R40, R40, R7.reuse ;  /* 0x0000000728287220 */ /* 0x080fe20000410000 */
[-C--:B------:R-:W-:Y:S01]  /*6cd0*/  FMUL.FTZ R41, R41, R7.reuse ;  /* 0x0000000729297220 */ /* 0x080fe20000410000 */
[-C--:B------:R-:W-:Y:S01]  /*6ce0*/  FMUL.FTZ R44, R44, R7.reuse ;  /* 0x000000072c2c7220 */ /* 0x080fe20000410000 */
[-C--:B------:R-:W-:Y:S01]  /*6cf0*/  FMUL.FTZ R45, R45, R7.reuse ;  /* 0x000000072d2d7220 */ /* 0x080fe20000410000 */
[----:B------:R-:W-:Y:S01]  /*6d00*/  IMAD.U32 R215, RZ, RZ, UR4 ;  /* 0x00000004ffd77e24 */ /* 0x000fe2000f8e00ff */
        /* <DEDUP_REMOVED lines=19> */
[-C--:B-1----:R-:W-:Y:S01]  /*6e40*/  FMUL.FTZ R2, R84, R7.reuse ;  /* 0x0000000754027220 */ /* 0x082fe20000410000 */
        /* <DEDUP_REMOVED lines=18> */
[-C--:B0-----:R-:W-:Y:S01]  /*6f70*/  FMUL.FTZ R26, R26, R6.reuse ;  /* 0x000000061a1a7220 */ /* 0x081fe20000410000 */
        /* <DEDUP_REMOVED lines=48> */
[----:B------:R-:W-:-:S12]  /*7280*/  ULOP3.LUT UR39, UR39, UR4, URZ, 0x3c, !UPT ;  /* 0x0000000427277292 */ /* 0x000fd8000f8e3c3f */
.L_x_3457:
        /* <DEDUP_REMOVED lines=11> */
[----:B------:R-:W2:Y:S01]  /*7340*/  LDL R5, [R1+0x24] ;  /* 0x0000240001057983 */ /* 0x000ea20000100800 */
[----:B------:R-:W0:Y:S01]  /*7350*/  S2UR UR4, SR_SWINHI ;  /* 0x00000000000479c3 */ /* 0x000e220000002f00 */
[----:B------:R-:W-:Y:S01]  /*7360*/  IMAD.MOV.U32 R8, RZ, RZ, 0x2 ;  /* 0x00000002ff087424 */ /* 0x000fe200078e00ff */
[----:B------:R-:W-:Y:S01]  /*7370*/  R2UR UR20, R18 ;  /* 0x00000000121472ca */ /* 0x000fe200000e0000 */
[----:B------:R-:W-:Y:S01]  /*7380*/  ULDC.64 UR14, c[0x0][0xc00] ;  /* 0x00030000000e7ab9 */ /* 0x000fe20000000a00 */
[----:B------:R-:W-:Y:S01]  /*7390*/  R2UR UR17, R214 ;  /* 0x00000000d61172ca */ /* 0x000fe200000e0000 */
[----:B------:R-:W3:Y:S01]  /*73a0*/  LDL R140, [R1+0x20] ;  /* 0x00002000018c7983 */ /* 0x000ee20000100800 */
[----:B------:R-:W-:Y:S02]  /*73b0*/  R2UR UR19, R212 ;  /* 0x00000000d41372ca */ /* 0x000fe400000e0000 */
[----:B------:R-:W-:Y:S02]  /*73c0*/  R2UR UR18, R23 ;  /* 0x00000000171272ca */ /* 0x000fe400000e0000 */
[----:B------:R-:W-:Y:S01]  /*73d0*/  R2UR UR22, R211 ;  /* 0x00000000d31672ca */ /* 0x000fe200000e0000 */
[----:B------:R-:W-:Y:S01]  /*73e0*/  UMOV UR10, UR8 ;  /* 0x00000008000a7c82 */ /* 0x000fe20008000000 */
[----:B0-----:R-:W-:Y:S01]  /*73f0*/  UMOV UR11, UR4 ;  /* 0x00000004000b7c82 */ /* 0x001fe20008000000 */
[----:B------:R-:W-:-:S04]  /*7400*/  USHF.L.U32 UR4, UR61, 0x2, URZ ;  /* 0x000000023d047899 */ /* 0x000fc8000800063f */
[----:B------:R-:W-:Y:S02]  /*7410*/  USHF.L.U64.HI UR16, UR61, 0x2, UR17 ;  /* 0x000000023d107899 */ /* 0x000fe40008010211 */
[----:B------:R-:W-:-:S04]  /*7420*/  UIADD3 UR9, UP0, UR4, UR14, URZ ;  /* 0x0000000e04097290 */ /* 0x000fc8000ff1e03f */
[----:B------:R-:W-:Y:S01]  /*7430*/  UIADD3.X UR12, UR16, UR15, URZ, UP0, !UPT ;  /* 0x0000000f100c7290 */ /* 0x000fe200087fe43f */
[----:B------:R-:W-:Y:S01]  /*7440*/  BAR.SYNC.DEFER_BLOCKING 0x1, 0x100 ;  /* 0x0044000000007b1d */ /* 0x000fe20000010000 */
[----:B--2---:R-:W-:-:S03]  /*7450*/  IMAD.WIDE R8, R5, R8, UR10 ;  /* 0x0000000a05087e25 */ /* 0x004fc6000f8e0208 */
[C---:B------:R-:W-:Y:S02]  /*7460*/  LOP3.LUT R5, R8.reuse, 0x380, RZ, 0xc0, !PT ;  /* 0x0000038008057812 */ /* 0x040fe400078ec0ff */
[C---:B------:R-:W-:Y:S02]  /*7470*/  IADD3 R6, P2, R8.reuse, 0x20, RZ ;  /* 0x0000002008067810 */ /* 0x040fe40007f5e0ff */
[C---:B------:R-:W-:Y:S02]  /*7480*/  IADD3 R11, P1, R8.reuse, 0x40, RZ ;  /* 0x00000040080b7810 */ /* 0x040fe40007f3e0ff */
[C---:B------:R-:W-:Y:S02]  /*7490*/  IADD3 R133, P6, R8.reuse, 0x60, RZ ;  /* 0x0000006008857810 */ /* 0x040fe40007fde0ff */
[C---:B------:R-:W-:Y:S02]  /*74a0*/  IADD3 R135, P5, R8.reuse, 0x4000, RZ ;  /* 0x0000400008877810 */ /* 0x040fe40007fbe0ff */
[----:B------:R-:W-:Y:S01]  /*74b0*/  SHF.R.U64 R5, R5, 0x3, RZ ;  /* 0x0000000305057819 */ /* 0x000fe200000012ff */
[--C-:B------:R-:W-:Y:S01]  /*74c0*/  IMAD.X R13, RZ, RZ, R9.reuse, P2 ;  /* 0x000000ffff0d7224 */ /* 0x100fe200010e0609 */
[C---:B------:R-:W-:Y:S01]  /*74d0*/  IADD3 R88, P0, R8.reuse, 0x4020, RZ ;  /* 0x0000402008587810 */ /* 0x040fe20007f1e0ff */
[--C-:B------:R-:W-:Y:S01]  /*74e0*/  IMAD.X R15, RZ, RZ, R9.reuse, P1 ;  /* 0x000000ffff0f7224 */ /* 0x100fe200008e0609 */
[C---:B------:R-:W-:Y:S01]  /*74f0*/  IADD3 R137, P4, R8.reuse, 0x4040, RZ ;  /* 0x0000404008897810 */ /* 0x040fe20007f9e0ff */
[--C-:B------:R-:W-:Y:S01]  /*7500*/  IMAD.X R85, RZ, RZ, R9.reuse, P6 ;  /* 0x000000ffff557224 */ /* 0x100fe200030e0609 */
[C---:B------:R-:W-:Y:S01]  /*7510*/  IADD3 R139, P3, R8.reuse, 0x4060, RZ ;  /* 0x00004060088b7810 */ /* 0x040fe20007f7e0ff */
[----:B------:R-:W-:Y:S01]  /*7520*/  IMAD.X R87, RZ, RZ, R9, P5 ;  /* 0x000000ffff577224 */ /* 0x000fe200028e0609 */
[----:B------:R-:W-:-:S02]  /*7530*/  IADD3 R94, P2, R8, 0x8000, RZ ;  /* 0x00008000085e7810 */ /* 0x000fc40007f5e0ff */
[C---:B------:R-:W-:Y:S02]  /*7540*/  IADD3 R128, P1, R8.reuse, 0x8020, RZ ;  /* 0x0000802008807810 */ /* 0x040fe40007f3e0ff */
[C---:B------:R-:W-:Y:S02]  /*7550*/  IADD3 R141, P6, R8.reuse, 0x8040, RZ ;  /* 0x00008040088d7810 */ /* 0x040fe40007fde0ff */
[----:B------:R-:W-:Y:S02]  /*7560*/  IADD3 R143, P5, R8, 0x8060, RZ ;  /* 0x00008060088f7810 */ /* 0x000fe40007fbe0ff */
[----:B------:R-:W-:Y:S02]  /*7570*/  LOP3.LUT R8, R5, R8, RZ, 0x3c, !PT ;  /* 0x0000000805087212 */ /* 0x000fe400078e3cff */
[----:B------:R-:W-:Y:S02]  /*7580*/  LOP3.LUT R5, R6, 0x380, RZ, 0xc0, !PT ;  /* 0x0000038006057812 */ /* 0x000fe400078ec0ff */
[----:B------:R-:W-:-:S02]  /*7590*/  LOP3.LUT R10, R11, 0x380, RZ, 0xc0, !PT ;  /* 0x000003800b0a7812 */ /* 0x000fc400078ec0ff */
[----:B------:R-:W-:Y:S02]  /*75a0*/  SHF.R.U64 R5, R5, 0x3, RZ ;  /* 0x0000000305057819 */ /* 0x000fe400000012ff */
[----:B------:R-:W-:Y:S02]  /*75b0*/  SHF.R.U64 R10, R10, 0x3, RZ ;  /* 0x000000030a0a7819 */ /* 0x000fe400000012ff */
[----:B------:R-:W-:Y:S02]  /*75c0*/  LOP3.LUT R12, R5, R6, RZ, 0x3c, !PT ;  /* 0x00000006050c7212 */ /* 0x000fe400078e3cff */
[----:B------:R-:W-:Y:S02]  /*75d0*/  LOP3.LUT R6, R137, 0x380, RZ, 0xc0, !PT ;  /* 0x0000038089067812 */ /* 0x000fe400078ec0ff */
[----:B------:R-:W-:Y:S02]  /*75e0*/  LOP3.LUT R5, R88, 0x380, RZ, 0xc0, !PT ;  /* 0x0000038058057812 */ /* 0x000fe400078ec0ff */
[----:B------:R-:W-:-:S02]  /*75f0*/  LOP3.LUT R18, R133, 0x380, RZ, 0xc0, !PT ;  /* 0x0000038085127812 */ /* 0x000fc400078ec0ff */
[----:B------:R-:W-:Y:S02]  /*7600*/  LOP3.LUT R86, R135, 0x380, RZ, 0xc0, !PT ;  /* 0x0000038087567812 */ /* 0x000fe400078ec0ff */
[----:B------:R-:W-:Y:S02]  /*7610*/  SHF.R.U64 R6, R6, 0x3, RZ ;  /* 0x0000000306067819 */ /* 0x000fe400000012ff */
[----:B------:R-:W-:Y:S02]  /*7620*/  LOP3.LUT R14, R10, R11, RZ, 0x3c, !PT ;  /* 0x0000000b0a0e7212 */ /* 0x000fe400078e3cff */
[----:B------:R-:W-:Y:S02]  /*7630*/  SHF.R.U64 R5, R5, 0x3, RZ ;  /* 0x0000000305057819 */ /* 0x000fe400000012ff */
[----:B------:R-:W-:Y:S02]  /*7640*/  LOP3.LUT R10, R139, 0x380, RZ, 0xc0, !PT ;  /* 0x000003808b0a7812 */ /* 0x000fe400078ec0ff */
[----:B------:R-:W-:-:S02]  /*7650*/  LOP3.LUT R11, R94, 0x380, RZ, 0xc0, !PT ;  /* 0x000003805e0b7812 */ /* 0x000fc400078ec0ff */
[----:B------:R-:W-:Y:S02]  /*7660*/  SHF.R.U64 R18, R18, 0x3, RZ ;  /* 0x0000000312127819 */ /* 0x000fe400000012ff */
[----:B------:R-:W-:Y:S02]  /*7670*/  SHF.R.U64 R86, R86, 0x3, RZ ;  /* 0x0000000356567819 */ /* 0x000fe400000012ff */
[----:B------:R-:W-:Y:S02]  /*7680*/  LOP3.LUT R90, R6, R137, RZ, 0x3c, !PT ;  /* 0x00000089065a7212 */ /* 0x000fe400078e3cff */
[----:B------:R-:W-:Y:S02]  /*7690*/  LOP3.LUT R88, R5, R88, RZ, 0x3c, !PT ;  /* 0x0000005805587212 */ /* 0x000fe400078e3cff */
[----:B------:R-:W-:Y:S02]  /*76a0*/  LOP3.LUT R6, R141, 0x380, RZ, 0xc0, !PT ;  /* 0x000003808d067812 */ /* 0x000fe400078ec0ff */
[----:B------:R-:W-:-:S02]  /*76b0*/  SHF.R.U64 R10, R10, 0x3, RZ ;  /* 0x000000030a0a7819 */ /* 0x000fc400000012ff */
[----:B------:R-:W-:Y:S02]  /*76c0*/  SHF.R.U64 R11, R11, 0x3, RZ ;  /* 0x000000030b0b7819 */ /* 0x000fe400000012ff */
[----:B------:R-:W-:Y:S02]  /*76d0*/  LOP3.LUT R5, R128, 0x380, RZ, 0xc0, !PT ;  /* 0x0000038080057812 */ /* 0x000fe400078ec0ff */
[----:B------:R-:W-:Y:S01]  /*76e0*/  LOP3.LUT R132, R143, 0x380, RZ, 0xc0, !PT ;  /* 0x000003808f847812 */ /* 0x000fe200078ec0ff */
[--C-:B------:R-:W-:Y:S01]  /*76f0*/  IMAD.X R89, RZ, RZ, R9.reuse, P0 ;  /* 0x000000ffff597224 */ /* 0x100fe200000e0609 */
[----:B------:R-:W-:Y:S02]  /*7700*/  LOP3.LUT R84, R18, R133, RZ, 0x3c, !PT ;  /* 0x0000008512547212 */ /* 0x000fe400078e3cff */
[----:B------:R-:W-:Y:S01]  /*7710*/  LOP3.LUT R86, R86, R135, RZ, 0x3c, !PT ;  /* 0x0000008756567212 */ /* 0x000fe200078e3cff */
[--C-:B------:R-:W-:Y:S01]  /*7720*/  IMAD.X R93, RZ, RZ, R9.reuse, P3 ;  /* 0x000000ffff5d7224 */ /* 0x100fe200018e0609 */
[----:B------:R-:W-:Y:S01]  /*7730*/  SHF.R.U64 R6, R6, 0x3, RZ ;  /* 0x0000000306067819 */ /* 0x000fe200000012ff */
[--C-:B------:R-:W-:Y:S01]  /*7740*/  IMAD.X R95, RZ, RZ, R9.reuse, P2 ;  /* 0x000000ffff5f7224 */ /* 0x100fe200010e0609 */
[----:B------:R-:W-:Y:S01]  /*7750*/  IADD3.X R91, RZ, R9, RZ, P4, !PT ;  /* 0x00000009ff5b7210 */ /* 0x000fe200027fe4ff */
[--C-:B------:R-:W-:Y:S01]  /*7760*/  IMAD.X R129, RZ, RZ, R9.reuse, P1 ;  /* 0x000000ffff817224 */ /* 0x100fe200008e0609 */
[----:B------:R-:W-:Y:S01]  /*7770*/  LOP3.LUT R92, R10, R139, RZ, 0x3c, !PT ;  /* 0x0000008b0a5c7212 */ /* 0x000fe200078e3cff */
[--C-:B------:R-:W-:Y:S01]  /*7780*/  IMAD.X R131, RZ, RZ, R9.reuse, P6 ;  /* 0x000000ffff837224 */ /* 0x100fe200030e0609 */
[----:B------:R-:W-:Y:S01]  /*7790*/  LOP3.LUT R94, R11, R94, RZ, 0x3c, !PT ;  /* 0x0000005e0b5e7212 */ /* 0x000fe200078e3cff */
[----:B------:R-:W-:Y:S01]  /*77a0*/  IMAD.X R7, RZ, RZ, R9, P5 ;  /* 0x000000ffff077224 */ /* 0x000fe200028e0609 */
[----:B------:R-:W-:-:S02]  /*77b0*/  MOV R18, R8 ;  /* 0x0000000800127202 */ /* 0x000fc40000000f00 */
[----:B------:R-:W-:Y:S02]  /*77c0*/  SHF.R.U64 R5, R5, 0x3, RZ ;  /* 0x0000000305057819 */ /* 0x000fe400000012ff */
[----:B------:R-:W-:Y:S02]  /*77d0*/  SHF.R.U64 R132, R132, 0x3, RZ ;  /* 0x0000000384847819 */ /* 0x000fe400000012ff */
[----:B------:R-:W-:Y:S02]  /*77e0*/  F2FP.BF16.F32.PACK_AB R8, R25, R24 ;  /* 0x000000181908723e */ /* 0x000fe400000010ff */
[----:B------:R-:W-:Y:S02]  /*77f0*/  F2FP.BF16.F32.PACK_AB R9, R27, R26 ;  /* 0x0000001a1b09723e */ /* 0x000fe400000010ff */
[----:B------:R-:W-:Y:S02]  /*7800*/  F2FP.BF16.F32.PACK_AB R10, R29, R28 ;  /* 0x0000001c1d0a723e */ /* 0x000fe400000010ff */
[----:B------:R-:W-:-:S02]  /*7810*/  F2FP.BF16.F32.PACK_AB R11, R31, R30 ;  /* 0x0000001e1f0b723e */ /* 0x000fc400000010ff */
[----:B------:R-:W-:Y:S02]  /*7820*/  MOV R136, R84 ;  /* 0x0000005400887202 */ /* 0x000fe40000000f00 */
[----:B------:R-:W-:Y:S02]  /*7830*/  MOV R135, R86 ;  /* 0x0000005600877202 */ /* 0x000fe40000000f00 */
[----:B------:R-:W-:Y:S02]  /*7840*/  LOP3.LUT R130, R6, R141, RZ, 0x3c, !PT ;  /* 0x0000008d06827212 */ /* 0x000fe400078e3cff */
[----:B------:R-:W-:Y:S02]  /*7850*/  MOV R138, R12 ;  /* 0x0000000c008a7202 */ /* 0x000fe40000000f00 */
[----:B------:R-:W-:Y:S02]  /*7860*/  F2FP.BF16.F32.PACK_AB R84, R33, R32 ;  /* 0x000000202154723e */ /* 0x000fe400000010ff */
[----:B------:R-:W-:-:S02]  /*7870*/  F2FP.BF16.F32.PACK_AB R85, R35, R34 ;  /* 0x000000222355723e */ /* 0x000fc400000010ff */
[----:B------:R-:W-:Y:S02]  /*7880*/  F2FP.BF16.F32.PACK_AB R86, R37, R36 ;  /* 0x000000242556723e */ /* 0x000fe400000010ff */
[----:B------:R-:W-:Y:S02]  /*7890*/  F2FP.BF16.F32.PACK_AB R87, R39, R38 ;  /* 0x000000262757723e */ /* 0x000fe400000010ff */
[----:B------:R-:W-:Y:S02]  /*78a0*/  LOP3.LUT R128, R5, R128, RZ, 0x3c, !PT ;  /* 0x0000008005807212 */ /* 0x000fe400078e3cff */
[----:B------:R-:W-:Y:S02]  /*78b0*/  LOP3.LUT R6, R132, R143, RZ, 0x3c, !PT ;  /* 0x0000008f84067212 */ /* 0x000fe400078e3cff */
[----:B------:R-:W-:Y:S02]  /*78c0*/  MOV R134, R88 ;  /* 0x0000005800867202 */ /* 0x000fe40000000f00 */
[----:B------:R-:W-:Y:S01]  /*78d0*/  MOV R133, R90 ;  /* 0x0000005a00857202 */ /* 0x000fe20000000f00 */
[----:B------:R0:W-:Y:S01]  /*78e0*/  STSM.16.M88.4 [R18], R8 ;  /* 0x0000000812007844 */ /* 0x0001e20000000200 */
[----:B------:R-:W-:-:S02]  /*78f0*/  MOV R137, R14 ;  /* 0x0000000e00897202 */ /* 0x000fc40000000f00 */
[----:B------:R-:W-:Y:S02]  /*7900*/  MOV R132, R92 ;  /* 0x0000005c00847202 */ /* 0x000fe40000000f00 */
[----:B------:R-:W-:Y:S02]  /*7910*/  MOV R5, R94 ;  /* 0x0000005e00057202 */ /* 0x000fe40000000f00 */
[----:B------:R-:W-:Y:S02]  /*7920*/  F2FP.BF16.F32.PACK_AB R88, R41, R40 ;  /* 0x000000282958723e */ /* 0x000fe400000010ff */
[----:B------:R-:W-:Y:S02]  /*7930*/  F2FP.BF16.F32.PACK_AB R89, R43, R42 ;  /* 0x0000002a2b59723e */ /* 0x000fe400000010ff */
[----:B------:R-:W-:Y:S02]  /*7940*/  F2FP.BF16.F32.PACK_AB R90, R45, R44 ;  /* 0x0000002c2d5a723e */ /* 0x000fe400000010ff */
[----:B------:R-:W-:-:S02]  /*7950*/  F2FP.BF16.F32.PACK_AB R91, R47, R46 ;  /* 0x0000002e2f5b723e */ /* 0x000fc400000010ff */
[----:B------:R-:W-:Y:S02]  /*7960*/  F2FP.BF16.F32.PACK_AB R92, R49, R48 ;  /* 0x00000030315c723e */ /* 0x000fe400000010ff */
[----:B------:R-:W-:Y:S02]  /*7970*/  F2FP.BF16.F32.PACK_AB R93, R51, R50 ;  /* 0x00000032335d723e */ /* 0x000fe400000010ff */
[----:B------:R-:W-:Y:S02]  /*7980*/  F2FP.BF16.F32.PACK_AB R94, R53, R52 ;  /* 0x00000034355e723e */ /* 0x000fe400000010ff */
[----:B------:R-:W-:Y:S01]  /*7990*/  F2FP.BF16.F32.PACK_AB R95, R55, R54 ;  /* 0x00000036375f723e */ /* 0x000fe200000010ff */
[----:B------:R1:W-:Y:S01]  /*79a0*/  STSM.16.M88.4 [R138], R84 ;  /* 0x000000548a007844 */ /* 0x0003e20000000200 */
[----:B0-----:R-:W-:Y:S02]  /*79b0*/  F2FP.BF16.F32.PACK_AB R8, R57, R56 ;  /* 0x000000383908723e */ /* 0x001fe400000010ff */
[----:B------:R-:W-:-:S02]  /*79c0*/  F2FP.BF16.F32.PACK_AB R9, R59, R58 ;  /* 0x0000003a3b09723e */ /* 0x000fc400000010ff */
[----:B------:R-:W-:Y:S02]  /*79d0*/  F2FP.BF16.F32.PACK_AB R10, R61, R60 ;  /* 0x0000003c3d0a723e */ /* 0x000fe400000010ff */
[----:B------:R-:W-:Y:S02]  /*79e0*/  F2FP.BF16.F32.PACK_AB R11, R63, R62 ;  /* 0x0000003e3f0b723e */ /* 0x000fe400000010ff */
[----:B------:R-:W-:Y:S02]  /*79f0*/  F2FP.BF16.F32.PACK_AB R12, R65, R64 ;  /* 0x00000040410c723e */ /* 0x000fe400000010ff */
[----:B------:R-:W-:Y:S02]  /*7a00*/  F2FP.BF16.F32.PACK_AB R13, R67, R66 ;  /* 0x00000042430d723e */ /* 0x000fe400000010ff */
[----:B------:R-:W-:Y:S02]  /*7a10*/  F2FP.BF16.F32.PACK_AB R14, R69, R68 ;  /* 0x00000044450e723e */ /* 0x000fe400000010ff */
[----:B------:R-:W-:Y:S01]  /*7a20*/  F2FP.BF16.F32.PACK_AB R15, R71, R70 ;  /* 0x00000046470f723e */ /* 0x000fe200000010ff */
[----:B------:R0:W-:Y:S01]  /*7a30*/  STSM.16.M88.4 [R137], R88 ;  /* 0x0000005889007844 */ /* 0x0001e20000000200 */
[----:B-1----:R-:W-:-:S02]  /*7a40*/  F2FP.BF16.F32.PACK_AB R84, R73, R72 ;  /* 0x000000484954723e */ /* 0x002fc400000010ff */
[----:B------:R-:W-:Y:S02]  /*7a50*/  F2FP.BF16.F32.PACK_AB R85, R75, R74 ;  /* 0x0000004a4b55723e */ /* 0x000fe400000010ff */
[----:B------:R-:W-:Y:S02]  /*7a60*/  F2FP.BF16.F32.PACK_AB R86, R77, R76 ;  /* 0x0000004c4d56723e */ /* 0x000fe400000010ff */
[----:B------:R-:W-:Y:S01]  /*7a70*/  F2FP.BF16.F32.PACK_AB R87, R79, R78 ;  /* 0x0000004e4f57723e */ /* 0x000fe200000010ff */
[----:B------:R1:W-:Y:S01]  /*7a80*/  STSM.16.M88.4 [R136], R92 ;  /* 0x0000005c88007844 */ /* 0x0003e20000000200 */
[----:B------:R-:W-:-:S03]  /*7a90*/  MOV R128, R128 ;  /* 0x0000008000807202 */ /* 0x000fc60000000f00 */
[----:B------:R2:W-:Y:S01]  /*7aa0*/  STSM.16.M88.4 [R135], R8 ;  /* 0x0000000887007844 */ /* 0x0005e20000000200 */
[----:B------:R-:W-:Y:S02]  /*7ab0*/  MOV R130, R130 ;  /* 0x0000008200827202 */ /* 0x000fe40000000f00 */
[----:B0-----:R-:W-:Y:S02]  /*7ac0*/  F2FP.BF16.F32.PACK_AB R88, R81, R80 ;  /* 0x000000505158723e */ /* 0x001fe400000010ff */
        /* <DEDUP_REMOVED lines=9> */
[----:B--2---:R-:W-:Y:S02]  /*7b60*/  F2FP.BF16.F32.PACK_AB R8, R97, R96 ;  /* 0x000000606108723e */ /* 0x004fe400000010ff */
[----:B------:R-:W-:Y:S02]  /*7b70*/  F2FP.BF16.F32.PACK_AB R9, R99, R98 ;  /* 0x000000626309723e */ /* 0x000fe400000010ff */
[----:B------:R-:W-:-:S02]  /*7b80*/  F2FP.BF16.F32.PACK_AB R10, R101, R100 ;  /* 0x00000064650a723e */ /* 0x000fc400000010ff */
[----:B------:R-:W-:Y:S02]  /*7b90*/  F2FP.BF16.F32.PACK_AB R11, R103, R102 ;  /* 0x00000066670b723e */ /* 0x000fe400000010ff */
[----:B0-----:R-:W-:Y:S02]  /*7ba0*/  F2FP.BF16.F32.PACK_AB R12, R105, R104 ;  /* 0x00000068690c723e */ /* 0x001fe400000010ff */
[----:B------:R-:W-:Y:S02]  /*7bb0*/  F2FP.BF16.F32.PACK_AB R13, R107, R106 ;  /* 0x0000006a6b0d723e */ /* 0x000fe400000010ff */
[----:B------:R-:W-:Y:S02]  /*7bc0*/  F2FP.BF16.F32.PACK_AB R14, R109, R108 ;  /* 0x0000006c6d0e723e */ /* 0x000fe400000010ff */
[----:B------:R-:W-:Y:S01]  /*7bd0*/  F2FP.BF16.F32.PACK_AB R15, R111, R110 ;  /* 0x0000006e6f0f723e */ /* 0x000fe200000010ff */
[----:B------:R-:W-:Y:S01]  /*7be0*/  STSM.16.M88.4 [R132], R88 ;  /* 0x0000005884007844 */ /* 0x000fe20000000200 */
[----:B------:R-:W-:-:S02]  /*7bf0*/  MOV R18, R6 ;  /* 0x0000000600127202 */ /* 0x000fc40000000f00 */
[----:B-1----:R-:W-:Y:S02]  /*7c00*/  F2FP.BF16.F32.PACK_AB R84, R113, R112 ;  /* 0x000000707154723e */ /* 0x002fe400000010ff */
[----:B------:R-:W-:Y:S02]  /*7c10*/  F2FP.BF16.F32.PACK_AB R85, R115, R114 ;  /* 0x000000727355723e */ /* 0x000fe400000010ff */
[----:B------:R-:W-:Y:S02]  /*7c20*/  F2FP.BF16.F32.PACK_AB R86, R117, R116 ;  /* 0x000000747556723e */ /* 0x000fe400000010ff */
[----:B------:R-:W-:Y:S01]  /*7c30*/  F2FP.BF16.F32.PACK_AB R87, R119, R118 ;  /* 0x000000767757723e */ /* 0x000fe200000010ff */
[----:B------:R-:W-:Y:S04]  /*7c40*/  STSM.16.M88.4 [R5], R92 ;  /* 0x0000005c05007844 */ /* 0x000fe80000000200 */
[----:B------:R-:W-:Y:S04]  /*7c50*/  STSM.16.M88.4 [R128], R8 ;  /* 0x0000000880007844 */ /* 0x000fe80000000200 */
[----:B------:R-:W-:Y:S04]  /*7c60*/  STSM.16.M88.4 [R130], R12 ;  /* 0x0000000c82007844 */ /* 0x000fe80000000200 */
[----:B------:R0:W-:Y:S01]  /*7c70*/  STSM.16.M88.4 [R18], R84 ;  /* 0x0000005412007844 */ /* 0x0001e20000000200 */
[----:B------:R-:W-:Y:S01]  /*7c80*/  BAR.SYNC.DEFER_BLOCKING 0x1, 0x100 ;  /* 0x0044000000007b1d */ /* 0x000fe20000010000 */
[----:B------:R-:W-:-:S04]  /*7c90*/  ISETP.NE.U32.AND P0, PT, RZ, UR14, PT ;  /* 0x0000000eff007c0c */ /* 0x000fc8000bf05070 */
[----:B------:R-:W-:Y:S01]  /*7ca0*/  ISETP.NE.AND.EX P0, PT, RZ, UR15, PT, P0 ;  /* 0x0000000fff007c0c */ /* 0x000fe2000bf05300 */
[----:B------:R-:W-:Y:S02]  /*7cb0*/  IMAD.U32 R6, RZ, RZ, UR9 ;  /* 0x00000009ff067e24 */ /* 0x000fe4000f8e00ff */
[----:B------:R-:W-:Y:S01]  /*7cc0*/  IMAD.U32 R7, RZ, RZ, UR12 ;  /* 0x0000000cff077e24 */ /* 0x000fe2000f8e00ff */
[----:B------:R-:W-:Y:S01]  /*7cd0*/  ULDC.64 UR12, c[0x0][0xc08] ;  /* 0x00030200000c7ab9 */ /* 0x000fe20000000a00 */
[----:B0-----:R-:W0:Y:S08]  /*7ce0*/  LDC R18, c[0x0][0xbe8] ;  /* 0x0002fa00ff127b82 */ /* 0x001e300000000800 */
[----:B------:R-:W2:Y:S01]  /*7cf0*/  @P0 LDG.E R88, desc[UR36][R6.64] ;  /* 0x0000002406580981 */ /* 0x000ea2000c1e1900 */
[----:B------:R-:W-:-:S04]  /*7d00*/  UISETP.NE.U32.AND UP0, UPT, UR12, URZ, UPT ;  /* 0x0000003f0c00728c */ /* 0x000fc8000bf05070 */
[----:B------:R-:W-:Y:S01]  /*7d10*/  UISETP.NE.AND.EX UP0, UPT, UR13, URZ, UPT, UP0 ;  /* 0x0000003f0d00728c */ /* 0x000fe2000bf05300 */
[----:B0-----:R-:W-:-:S10]  /*7d20*/  ISETP.NE.AND P1, PT, R18, 0x1, PT ;  /* 0x000000011200780c */ /* 0x001fd40003f25270 */
[----:B------:R-:W-:Y:S01]  /*7d30*/  @UP0 UIADD3 UR12, UP1, UR4, UR12, URZ ;  /* 0x0000000c040c0290 */ /* 0x000fe2000ff3e03f */
[----:B------:R-:W-:Y:S02]  /*7d40*/  PLOP3.LUT P4, PT, PT, PT, UP0, 0x80, 0x0 ;  /* 0x000000000000781c */ /* 0x000fe40003f8f008 */
[----:B------:R-:W-:Y:S01]  /*7d50*/  ULDC UR4, c[0x0][0xa88] ;  /* 0x0002a20000047ab9 */ /* 0x000fe20000000800 */
[----:B------:R-:W-:Y:S01]  /*7d60*/  @UP0 UIADD3.X UR13, UR16, UR13, URZ, UP1, !UPT ;  /* 0x0000000d100d0290 */ /* 0x000fe20008ffe43f */
[----:B------:R-:W-:Y:S01]  /*7d70*/  IMAD.U32 R5, RZ, RZ, UR4 ;  /* 0x00000004ff057e24 */ /* 0x000fe2000f8e00ff */
[----:B------:R-:W-:Y:S01]  /*7d80*/  UISETP.NE.AND UP0, UPT, UR20, URZ, UPT ;  /* 0x0000003f1400728c */ /* 0x000fe2000bf05270 */
[----:B------:R-:W-:Y:S01]  /*7d90*/  ULDC UR4, c[0x0][0xad4] ;  /* 0x0002b50000047ab9 */ /* 0x000fe20000000800 */
[----:B------:R-:W0:Y:S02]  /*7da0*/  @P1 LDC R10, c[0x0][0xbec] ;  /* 0x0002fb00ff0a1b82 */ /* 0x000e240000000800 */
[----:B------:R-:W-:Y:S01]  /*7db0*/  USEL UR4, UR20, UR4, UP0 ;  /* 0x0000000414047287 */ /* 0x000fe20008000000 */
[----:B------:R-:W-:-:S03]  /*7dc0*/  UMOV UR21, 0x9b8 ;  /* 0x000009b800157882 */ /* 0x000fc60000000000 */
[----:B------:R-:W-:Y:S02]  /*7dd0*/  UISETP.GT.AND UP1, UPT, UR4, 0x1, UPT ;  /* 0x000000010400788c */ /* 0x000fe4000bf24270 */
[----:B------:R-:W1:Y:S02]  /*7de0*/  @P1 LDC R13, c[0x0][0xbf0] ;  /* 0x0002fc00ff0d1b82 */ /* 0x000e640000000800 */
[----:B------:R-:W-:Y:S02]  /*7df0*/  USEL UR21, UR21, 0x978, UP1 ;  /* 0x0000097815157887 */ /* 0x000fe40008800000 */
[----:B------:R-:W-:Y:S01]  /*7e00*/  UISETP.NE.U32.AND UP0, UPT, UR14, URZ, UPT ;  /* 0x0000003f0e00728c */ /* 0x000fe2000bf05070 */
[----:B------:R-:W-:Y:S01]  /*7e10*/  IMAD.U32 R15, RZ, RZ, UR19 ;  /* 0x00000013ff0f7e24 */ /* 0x000fe2000f8e00ff */
[----:B------:R-:W-:Y:S01]  /*7e20*/  UMOV UR4, URZ ;  /* 0x0000003f00047c82 */ /* 0x000fe20008000000 */
[----:B------:R-:W-:Y:S01]  /*7e30*/  IMAD.U32 R8, RZ, RZ, UR12 ;  /* 0x0000000cff087e24 */ /* 0x000fe2000f8e00ff */
[----:B------:R-:W-:Y:S01]  /*7e40*/  UISETP.NE.AND.EX UP0, UPT, UR15, URZ, UPT, UP0 ;  /* 0x0000003f0f00728c */ /* 0x000fe2000bf05300 */
[----:B------:R-:W-:-:S02]  /*7e50*/  IMAD.U32 R9, RZ, RZ, UR13 ;  /* 0x0000000dff097e24 */ /* 0x000fc4000f8e00ff */
[----:B---3--:R-:W-:Y:S01]  /*7e60*/  IMAD R15, R15, 0x80, R140 ;  /* 0x000000800f0f7824 */ /* 0x008fe200078e028c */
[----:B------:R-:W-:Y:S02]  /*7e70*/  USEL UR61, UR61, URZ, !UP0 ;  /* 0x0000003f3d3d7287 */ /* 0x000fe4000c000000 */
[----:B------:R-:W-:Y:S01]  /*7e80*/  USEL UR20, UR17, URZ, !UP0 ;  /* 0x0000003f11147287 */ /* 0x000fe2000c000000 */
[----:B------:R0:W5:Y:S01]  /*7e90*/  @P4 LDG.E R5, desc[UR36][R8.64] ;  /* 0x0000002408054981 */ /* 0x000162000c1e1900 */
[----:B------:R-:W-:Y:S01]  /*7ea0*/  USEL UR9, UR18, URZ, UP1 ;  /* 0x0000003f12097287 */ /* 0x000fe20008800000 */
[----:B------:R-:W-:Y:S01]  /*7eb0*/  ULDC.64 UR12, c[0x0][UR21+0x218] ;  /* 0x00008600150c7abb */ /* 0x000fe20008000a00 */
[----:B------:R-:W-:Y:S01]  /*7ec0*/  ULDC.64 UR16, c[0x0][UR21+0x220] ;  /* 0x0000880015107abb */ /* 0x000fe20008000a00 */
[----:B------:R-:W-:Y:S01]  /*7ed0*/  ULDC.64 UR18, c[0x0][UR21+0x228] ;  /* 0x00008a0015127abb */ /* 0x000fe20008000a00 */
[----:B------:R-:W-:Y:S02]  /*7ee0*/  UIMAD.WIDE.U32 UR14, UR12, UR22, URZ ;  /* 0x000000160c0e72a5 */ /* 0x000fe4000f8e003f */
[----:B------:R-:W-:Y:S01]  /*7ef0*/  UIMAD UR17, UR17, UR61, URZ ;  /* 0x0000003d111172a4 */ /* 0x000fe2000f8e023f */
[----:B0-----:R-:W-:Y:S01]  /*7f00*/  @P1 IMAD.HI.U32 R8, R15, R10, RZ ;  /* 0x0000000a0f081227 */ /* 0x001fe200078e00ff */
[----:B------:R-:W-:-:S02]  /*7f10*/  UIMAD UR22, UR13, UR22, URZ ;  /* 0x000000160d1672a4 */ /* 0x000fc4000f8e023f */
[----:B------:R-:W-:Y:S01]  /*7f20*/  UIMAD.WIDE.U32 UR12, UR16, UR61, URZ ;  /* 0x0000003d100c72a5 */ /* 0x000fe2000f8e003f */
[----:B------:R-:W-:Y:S01]  /*7f30*/  IMAD.MOV.U32 R11, RZ, RZ, R15 ;  /* 0x000000ffff0b7224 */ /* 0x000fe200078e000f */
[----:B------:R-:W-:Y:S01]  /*7f40*/  UIMAD.WIDE.U32 UR24, UR18, UR9, URZ ;  /* 0x00000009121872a5 */ /* 0x000fe2000f8e003f */
[----:B-1----:R-:W-:Y:S01]  /*7f50*/  @P1 SHF.R.U32.HI R11, RZ, R13, R8 ;  /* 0x0000000dff0b1219 */ /* 0x002fe20000011608 */
[----:B------:R-:W-:Y:S02]  /*7f60*/  UIMAD UR9, UR19, UR9, URZ ;  /* 0x00000009130972a4 */ /* 0x000fe4000f8e023f */
[----:B------:R-:W-:Y:S02]  /*7f70*/  UIMAD UR17, UR16, UR20, UR17 ;  /* 0x00000014101172a4 */ /* 0x000fe4000f8e0211 */
[----:B------:R-:W-:Y:S01]  /*7f80*/  UIADD3 UR22, UR15, UR22, URZ ;  /* 0x000000160f167290 */ /* 0x000fe2000fffe03f */
[----:B------:R-:W-:Y:S02]  /*7f90*/  IMAD.MOV R13, RZ, RZ, -R11 ;  /* 0x000000ffff0d7224 */ /* 0x000fe400078e0a0b */
[----:B------:R-:W-:-:S02]  /*7fa0*/  IMAD.U32 R8, RZ, RZ, UR24 ;  /* 0x00000018ff087e24 */ /* 0x000fc4000f8e00ff */
[----:B------:R-:W-:Y:S01]  /*7fb0*/  IMAD.U32 R9, RZ, RZ, UR25 ;  /* 0x00000019ff097e24 */ /* 0x000fe2000f8e00ff */
[----:B------:R-:W-:Y:S01]  /*7fc0*/  SHF.R.S32.HI R9, RZ, 0x1f, R11 ;  /* 0x0000001fff097819 */ /* 0x000fe2000001140b */
[----:B------:R-:W-:-:S05]  /*7fd0*/  IMAD R13, R18, R13, R15 ;  /* 0x0000000d120d7224 */ /* 0x000fca00078e020f */
[----:B------:R-:W-:Y:S02]  /*7fe0*/  SHF.R.S32.HI R10, RZ, 0x1f, R13 ;  /* 0x0000001fff0a7819 */ /* 0x000fe4000001140d */
[----:B--2---:R-:W-:-:S13]  /*7ff0*/  @P0 R2UR UR4, R88 ;  /* 0x00000000580402ca */ /* 0x004fda00000e0000 */
[----:B------:R-:W-:Y:S02]  /*8000*/  UIADD3 UR14, UP0, UP2, UR12, UR14, UR4 ;  /* 0x0000000e0c0e7290 */ /* 0x000fe4000fa1e004 */
[----:B------:R-:W-:Y:S02]  /*8010*/  UIADD3 UR12, UR25, UR9, URZ ;  /* 0x00000009190c7290 */ /* 0x000fe4000fffe03f */
[----:B------:R-:W-:Y:S02]  /*8020*/  UIADD3 UR9, UR13, UR17, URZ ;  /* 0x000000110d097290 */ /* 0x000fe4000fffe03f */
[----:B------:R-:W-:Y:S01]  /*8030*/  USHF.R.S32.HI UR15, URZ, 0x1f, UR4 ;  /* 0x0000001f3f0f7899 */ /* 0x000fe20008011404 */
[----:B------:R-:W-:Y:S01]  /*8040*/  IADD3 R8, P2, P3, R11, UR14, R8 ;  /* 0x0000000e0b087c10 */ /* 0x000fe2000fb5e008 */
[----:B------:R-:W-:Y:S01]  /*8050*/  ULDC.64 UR16, c[0x0][0xba8] ;  /* 0x0002ea0000107ab9 */ /* 0x000fe20000000a00 */
[----:B------:R-:W-:Y:S01]  /*8060*/  MOV R12, UR12 ;  /* 0x0000000c000c7c02 */ /* 0x000fe20008000f00 */
[----:B------:R-:W-:Y:S01]  /*8070*/  UIADD3.X UR9, UR9, UR22, UR15, UP0, UP2 ;  /* 0x0000001609097290 */ /* 0x000fe200087e440f */
[----:B------:R-:W-:Y:S01]  /*8080*/  ULDC.64 UR12, c[0x0][UR21+0x210] ;  /* 0x00008400150c7abb */ /* 0x000fe20008000a00 */
[----:B------:R-:W-:Y:S01]  /*8090*/  @!UP1 ULDC UR16, c[0x0][0xb50] ;  /* 0x0002d40000109ab9 */ /* 0x000fe20000000800 */
[----:B------:R-:W-:Y:S01]  /*80a0*/  IMAD R11, R13, UR13, RZ ;  /* 0x0000000d0d0b7c24 */ /* 0x000fe2000f8e02ff */
[----:B------:R-:W-:-:S02]  /*80b0*/  @!UP1 ULDC UR17, c[0x0][0xb54] ;  /* 0x0002d50000119ab9 */ /* 0x000fc40000000800 */
[----:B------:R-:W-:Y:S01]  /*80c0*/  IADD3.X R9, R9, UR9, R12, P2, P3 ;  /* 0x0000000909097c10 */ /* 0x000fe200097e640c */
[----:B------:R-:W-:Y:S02]  /*80d0*/  IMAD R11, R10, UR12, R11 ;  /* 0x0000000c0a0b7c24 */ /* 0x000fe4000f8e020b */
[----:B------:R-:W-:-:S04]  /*80e0*/  IMAD.WIDE.U32 R8, R13, UR12, R8 ;  /* 0x0000000c0d087c25 */ /* 0x000fc8000f8e0008 */
[----:B------:R-:W-:Y:S01]  /*80f0*/  IMAD.IADD R9, R9, 0x1, R11 ;  /* 0x0000000109097824 */ /* 0x000fe200078e020b */
[----:B------:R-:W-:-:S04]  /*8100*/  LEA R10, P2, R8, UR16, 0x2 ;  /* 0x00000010080a7c11 */ /* 0x000fc8000f8410ff */
[----:B------:R-:W-:Y:S01]  /*8110*/  LEA.HI.X R11, R8, UR17, R9, 0x2, P2 ;  /* 0x00000011080b7c11 */ /* 0x000fe200090f1409 */
[----:B------:R-:W-:Y:S08]  /*8120*/  @P4 BRA `(.L_x_3484) ;  /* 0x0000000000104947 */ /* 0x000ff00003800000 */
[----:B------:R-:W-:Y:S05]  /*8130*/  @!P0 BRA `(.L_x_3484) ;  /* 0x00000000000c8947 */ /* 0x000fea0003800000 */
[----:B------:R-:W2:Y:S04]  /*8140*/  LDG.E R8, desc[UR36][R6.64] ;  /* 0x0000002406087981 */ /* 0x000ea8000c1e1900 */
[----:B-----5:R-:W2:Y:S02]  /*8150*/  LDG.E R5, desc[UR36][R6.64+0x4] ;  /* 0x0000042406057981 */ /* 0x020ea4000c1e1900 */
[----:B--2---:R-:W-:-:S07]  /*8160*/  IMAD.IADD R5, R5, 0x1, -R8 ;  /* 0x0000000105057824 */ /* 0x004fce00078e0a08 */
.L_x_3484:
[----:B------:R-:W2:Y:S01]  /*8170*/  LDL R12, [R1+0x1c] ;  /* 0x00001c00010c7983 */ /* 0x000ea20000100800 */
[----:B------:R-:W-:Y:S01]  /*8180*/  R2UR UR9, R212 ;  /* 0x00000000d40972ca */ /* 0x000fe200000e0000 */
[----:B-----5:R-:W-:Y:S01]  /*8190*/  IMAD R84, R5, R18, RZ ;  /* 0x0000001205547224 */ /* 0x020fe200078e02ff */
[----:B------:R-:W-:Y:S01]  /*81a0*/  LOP3.LUT P0, RZ, R216, 0x3, RZ, 0xc0, !PT ;  /* 0x00000003d8ff7812 */ /* 0x000fe2000780c0ff */
[----:B------:R-:W-:Y:S01]  /*81b0*/  SHFL.IDX PT, R6, R10, RZ, 0x1c1f ;  /* 0x001c1fff0a067589 */ /* 0x000fe200000e0000 */
[----:B------:R-:W-:-:S03]  /*81c0*/  PLOP3.LUT P3, PT, PT, PT, UP1, 0x80, 0x0 ;  /* 0x000000000000781c */ /* 0x000fc60003f6f018 */
[----:B------:R-:W0:Y:S04]  /*81d0*/  SHFL.IDX PT, R7, R11, RZ, 0x1c1f ;  /* 0x001c1fff0b077589 */ /* 0x000e2800000e0000 */
[----:B------:R-:W-:Y:S02]  /*81e0*/  SHFL.IDX PT, R8, R10, 0x1, 0x1c1f ;  /* 0x003c1f000a087f89 */ /* 0x000fe400000e0000 */
[----:B------:R-:W-:Y:S02]  /*81f0*/  IMAD.U32 R13, RZ, RZ, UR9 ;  /* 0x00000009ff0d7e24 */ /* 0x000fe4000f8e00ff */
[----:B------:R-:W1:Y:S02]  /*8200*/  SHFL.IDX PT, R9, R11, 0x1, 0x1c1f ;  /* 0x003c1f000b097f89 */ /* 0x000e6400000e0000 */
[----:B--2---:R-:W-:-:S04]  /*8210*/  IMAD R13, R13, 0x80, R12 ;  /* 0x000000800d0d7824 */ /* 0x004fc800078e020c */
[C---:B------:R-:W-:Y:S01]  /*8220*/  VIADD R5, R13.reuse, 0x8 ;  /* 0x000000080d057836 */ /* 0x040fe20000000000 */
[----:B------:R-:W-:-:S04]  /*8230*/  ISETP.GE.OR P2, PT, R13, R84, P0 ;  /* 0x000000540d00720c */ /* 0x000fc80000746670 */
[----:B------:R-:W-:-:S09]  /*8240*/  ISETP.GE.OR P0, PT, R5, R84, P0 ;  /* 0x000000540500720c */ /* 0x000fd20000706670 */
[----:B0-----:R0:W-:Y:S01]  /*8250*/  @!P2 ST.E desc[UR36][R6.64], R0 ;  /* 0x000000000600a985 */ /* 0x0011e2000c101924 */
[----:B------:R-:W-:-:S03]  /*8260*/  ISETP.GE.AND P2, PT, R13, R84, PT ;  /* 0x000000540d00720c */ /* 0x000fc60003f46270 */
[----:B-1----:R0:W-:Y:S01]  /*8270*/  @!P0 ST.E desc[UR36][R8.64], R4 ;  /* 0x0000000408008985 */ /* 0x0021e2000c101924 */
[----:B------:R-:W-:Y:S01]  /*8280*/  ISETP.GE.AND P0, PT, R5, R84, PT ;  /* 0x000000540500720c */ /* 0x000fe20003f06270 */
[----:B------:R-:W-:-:S12]  /*8290*/  @P3 BRA `(.L_x_3485) ;  /* 0x0000000c00543947 */ /* 0x000fd80003800000 */
[----:B0-----:R-:W-:Y:S01]  /*82a0*/  IMAD.SHL.U32 R0, R16, 0x8, RZ ;  /* 0x0000000810007824 */ /* 0x001fe200078e00ff */
[----:B------:R-:W-:Y:S01]  /*82b0*/  R2UR UR16, R212 ;  /* 0x00000000d41072ca */ /* 0x000fe200000e0000 */
[----:B------:R-:W-:Y:S01]  /*82c0*/  IMAD.MOV.U32 R3, RZ, RZ, 0x2 ;  /* 0x00000002ff037424 */ /* 0x000fe200078e00ff */
[----:B------:R-:W0:Y:S01]  /*82d0*/  @P1 LDC R23, c[0x0][0xbf0] ;  /* 0x0002fc00ff171b82 */ /* 0x000e220000000800 */
[----:B------:R-:W-:Y:S01]  /*82e0*/  IMAD R2, R213, 0x40, R0 ;  /* 0x00000040d5027824 */ /* 0x000fe200078e0200 */
[----:B------:R-:W-:Y:S01]  /*82f0*/  ULDC.64 UR12, c[0x0][0xaa0] ;  /* 0x0002a800000c7ab9 */ /* 0x000fe20000000a00 */
[----:B------:R-:W-:Y:S02]  /*8300*/  R2UR UR17, R211 ;  /* 0x00000000d31172ca */ /* 0x000fe400000e0000 */
[----:B------:R-:W-:-:S03]  /*8310*/  IMAD.WIDE R2, R2, R3, UR10 ;  /* 0x0000000a02027e25 */ /* 0x000fc6000f8e0203 */
[C---:B------:R-:W-:Y:S02]  /*8320*/  IADD3 R33, P2, R2.reuse, 0x5000, RZ ;  /* 0x0000500002217810 */ /* 0x040fe40007f5e0ff */
[C---:B------:R-:W-:Y:S02]  /*8330*/  IADD3 R9, P4, R2.reuse, 0x1000, RZ ;  /* 0x0000100002097810 */ /* 0x040fe40007f9e0ff */
[C---:B------:R-:W-:Y:S02]  /*8340*/  IADD3 R13, P3, R2.reuse, 0x2000, RZ ;  /* 0x00002000020d7810 */ /* 0x040fe40007f7e0ff */
[C---:B------:R-:W-:Y:S02]  /*8350*/  IADD3 R25, P6, R2.reuse, 0x3000, RZ ;  /* 0x0000300002197810 */ /* 0x040fe40007fde0ff */
[----:B------:R-:W-:Y:S02]  /*8360*/  IADD3 R29, P5, R2, 0x4000, RZ ;  /* 0x00004000021d7810 */ /* 0x000fe40007fbe0ff */
        /* <DEDUP_REMOVED lines=20> */
[C---:B------:R-:W-:Y:S01]  /*84b0*/  IADD3 R5, P2, R2.reuse, 0xb000, RZ ;  /* 0x0000b00002057810 */ /* 0x040fe20007f5e0ff */
[----:B------:R-:W-:Y:S01]  /*84c0*/  UIMAD UR9, UR15, UR12, URZ ;  /* 0x0000000c0f0972a4 */ /* 0x000fe2000f8e023f */
[C---:B------:R-:W-:Y:S01]  /*84d0*/  IADD3 R37, P0, R2.reuse, 0x6000, RZ ;  /* 0x0000600002257810 */ /* 0x040fe20007f1e0ff */
[----:B------:R-:W-:Y:S01]  /*84e0*/  UIMAD.WIDE.U32 UR10, UR4, UR12, URZ ;  /* 0x0000000c040a72a5 */ /* 0x000fe2000f8e003f */
[C---:B------:R-:W-:Y:S01]  /*84f0*/  IADD3 R41, P4, R2.reuse, 0x7000, RZ ;  /* 0x0000700002297810 */ /* 0x040fe20007f9e0ff */
[----:B------:R-:W-:Y:S01]  /*8500*/  IMAD.X R57, RZ, RZ, R3, P2 ;  /* 0x000000ffff397224 */ /* 0x000fe200010e0603 */
[C---:B------:R-:W-:Y:S01]  /*8510*/  IADD3 R45, P3, R2.reuse, 0x8000, RZ ;  /* 0x00008000022d7810 */ /* 0x040fe20007f7e0ff */
[----:B------:R-:W-:Y:S01]  /*8520*/  IMAD.U32 R21, RZ, RZ, UR16 ;  /* 0x00000010ff157e24 */ /* 0x000fe2000f8e00ff */
[C---:B------:R-:W-:Y:S01]  /*8530*/  IADD3 R49, P6, R2.reuse, 0x9000, RZ ;  /* 0x0000900002317810 */ /* 0x040fe20007fde0ff */
[----:B------:R-:W-:Y:S01]  /*8540*/  ULDC.64 UR14, c[0x0][0xaf0] ;  /* 0x0002bc00000e7ab9 */ /* 0x000fe20000000a00 */
[C---:B------:R-:W-:Y:S01]  /*8550*/  IADD3 R53, P5, R2.reuse, 0xa000, RZ ;  /* 0x0000a00002357810 */ /* 0x040fe20007fbe0ff */
[----:B------:R-:W5:Y:S01]  /*8560*/  LD.E.128 R8, desc[UR36][R8.64] ;  /* 0x0000002408087980 */ /* 0x000f62000c101d00 */
[----:B------:R-:W-:-:S02]  /*8570*/  LOP3.LUT R7, R2, 0x380, RZ, 0xc0, !PT ;  /* 0x0000038002077812 */ /* 0x000fc400078ec0ff */
        /* <DEDUP_REMOVED lines=12> */
[----:B------:R-:W-:Y:S02]  /*8640*/  SHF.R.U64 R36, R36, 0x3, RZ ;  /* 0x0000000324247819 */ /* 0x000fe400000012ff */
[----:B------:R-:W-:Y:S02]  /*8650*/  SHF.R.U64 R40, R40, 0x3, RZ ;  /* 0x0000000328287819 */ /* 0x000fe400000012ff */
[----:B------:R-:W-:Y:S02]  /*8660*/  SHF.R.U64 R44, R44, 0x3, RZ ;  /* 0x000000032c2c7819 */ /* 0x000fe400000012ff */
[----:B------:R-:W-:-:S02]  /*8670*/  SHF.R.U64 R48, R48, 0x3, RZ ;  /* 0x0000000330307819 */ /* 0x000fc400000012ff */
[----:B------:R-:W-:Y:S02]  /*8680*/  SHF.R.U64 R52, R52, 0x3, RZ ;  /* 0x0000000334347819 */ /* 0x000fe400000012ff */
[----:B------:R-:W-:Y:S02]  /*8690*/  LOP3.LUT R2, R7, R2, RZ, 0x3c, !PT ;  /* 0x0000000207027212 */ /* 0x000fe400078e3cff */
[----:B------:R-:W-:Y:S01]  /*86a0*/  LOP3.LUT R36, R36, R37, RZ, 0x3c, !PT ;  /* 0x0000002524247212 */ /* 0x000fe200078e3cff */
[--C-:B------:R-:W-:Y:S01]  /*86b0*/  IMAD.X R37, RZ, RZ, R3.reuse, P0 ;  /* 0x000000ffff257224 */ /* 0x100fe200000e0603 */
[----:B------:R-:W-:Y:S01]  /*86c0*/  LOP3.LUT R40, R40, R41, RZ, 0x3c, !PT ;  /* 0x0000002928287212 */ /* 0x000fe200078e3cff */
[--C-:B------:R-:W-:Y:S01]  /*86d0*/  IMAD.X R41, RZ, RZ, R3.reuse, P4 ;  /* 0x000000ffff297224 */ /* 0x100fe200020e0603 */
[----:B------:R-:W-:Y:S01]  /*86e0*/  LOP3.LUT R44, R44, R45, RZ, 0x3c, !PT ;  /* 0x0000002d2c2c7212 */ /* 0x000fe200078e3cff */
[--C-:B------:R-:W-:Y:S01]  /*86f0*/  IMAD.X R45, RZ, RZ, R3.reuse, P3 ;  /* 0x000000ffff2d7224 */ /* 0x100fe200018e0603 */
[----:B------:R-:W-:Y:S01]  /*8700*/  LOP3.LUT R48, R48, R49, RZ, 0x3c, !PT ;  /* 0x0000003130307212 */ /* 0x000fe200078e3cff */
[----:B------:R-:W-:Y:S01]  /*8710*/  UIMAD UR9, UR4, UR13, UR9 ;  /* 0x0000000d040972a4 */ /* 0x000fe2000f8e0209 */
[----:B------:R-:W-:Y:S01]  /*8720*/  LOP3.LUT R52, R52, R53, RZ, 0x3c, !PT ;  /* 0x0000003534347212 */ /* 0x000fe200078e3cff */
[----:B------:R-:W-:Y:S01]  /*8730*/  IMAD.X R53, RZ, RZ, R3, P5 ;  /* 0x000000ffff357224 */ /* 0x000fe200028e0603 */
[----:B------:R-:W-:Y:S01]  /*8740*/  LOP3.LUT R56, R4, R5, RZ, 0x3c, !PT ;  /* 0x0000000504387212 */ /* 0x000fe200078e3cff */
[----:B------:R-:W-:Y:S01]  /*8750*/  ULDC.64 UR12, c[0x0][0xae8] ;  /* 0x0002ba00000c7ab9 */ /* 0x000fe20000000a00 */
[----:B------:R-:W-:Y:S01]  /*8760*/  IADD3.X R49, RZ, R3, RZ, P6, !PT ;  /* 0x00000003ff317210 */ /* 0x000fe200037fe4ff */
[----:B------:R1:W5:Y:S01]  /*8770*/  LD.E.128 R4, desc[UR36][R2.64] ;  /* 0x0000002402047980 */ /* 0x000362000c101d00 */
[----:B------:R-:W-:-:S02]  /*8780*/  UIADD3 UR11, UR11, UR9, URZ ;  /* 0x000000090b0b7290 */ /* 0x000fc4000fffe03f */
[----:B------:R-:W-:Y:S01]  /*8790*/  USHF.R.S32.HI UR4, URZ, 0x1f, UR61 ;  /* 0x0000001f3f047899 */ /* 0x000fe2000801143d */
[----:B------:R-:W5:Y:S04]  /*87a0*/  LD.E.128 R36, desc[UR36][R36.64] ;  /* 0x0000002424247980 */ /* 0x000f68000c101d00 */
[----:B------:R-:W5:Y:S01]  /*87b0*/  LD.E.128 R40, desc[UR36][R40.64] ;  /* 0x0000002428287980 */ /* 0x000f62000c101d00 */
[----:B-1----:R-:W1:Y:S01]  /*87c0*/  @P1 LDC R3, c[0x0][0xbec] ;  /* 0x0002fb00ff031b82 */ /* 0x002e620000000800 */
[----:B------:R-:W-:Y:S01]  /*87d0*/  IMAD R2, R16, 0x20, R213 ;  /* 0x0000002010027824 */ /* 0x000fe200078e02d5 */
[----:B------:R-:W-:Y:S01]  /*87e0*/  UIMAD.WIDE.U32 UR10, UR17, UR12, UR10 ;  /* 0x0000000c110a72a5 */ /* 0x000fe2000f8e000a */
[----:B------:R-:W5:Y:S02]  /*87f0*/  LD.E.128 R44, desc[UR36][R44.64] ;  /* 0x000000242c2c7980 */ /* 0x000f64000c101d00 */
[----:B------:R-:W-:Y:S01]  /*8800*/  IMAD R60, R21, 0x80, R2 ;  /* 0x00000080153c7824 */ /* 0x000fe200078e0202 */
[----:B------:R-:W-:Y:S01]  /*8810*/  UIMAD UR4, UR4, UR14, URZ ;  /* 0x0000000e040472a4 */ /* 0x000fe2000f8e023f */
[----:B------:R-:W5:Y:S01]  /*8820*/  LD.E.128 R48, desc[UR36][R48.64] ;  /* 0x0000002430307980 */ /* 0x000f62000c101d00 */
[----:B------:R-:W-:Y:S01]  /*8830*/  UIMAD UR11, UR17, UR13, UR11 ;  /* 0x0000000d110b72a4 */ /* 0x000fe2000f8e020b */
[----:B------:R-:W-:Y:S01]  /*8840*/  IMAD.MOV.U32 R21, RZ, RZ, R60 ;  /* 0x000000ffff157224 */ /* 0x000fe200078e003c */
[----:B------:R-:W-:Y:S01]  /*8850*/  UIMAD UR4, UR61, UR15, UR4 ;  /* 0x0000000f3d0472a4 */ /* 0x000fe2000f8e0204 */
[----:B------:R-:W5:Y:S01]  /*8860*/  LD.E.128 R52, desc[UR36][R52.64] ;  /* 0x0000002434347980 */ /* 0x000f62000c101d00 */
[----:B------:R-:W-:Y:S01]  /*8870*/  UIMAD.WIDE.U32 UR10, UR61, UR14, UR10 ;  /* 0x0000000e3d0a72a5 */ /* 0x000fe2000f8e000a */
[----:B------:R-:W-:-:S02]  /*8880*/  ULDC.64 UR12, c[0x0][0xae0] ;  /* 0x0002b800000c7ab9 */ /* 0x000fc40000000a00 */
[----:B------:R-:W5:Y:S01]  /*8890*/  LD.E.128 R56, desc[UR36][R56.64] ;  /* 0x0000002438387980 */ /* 0x000f62000c101d00 */
[----:B-1----:R-:W-:Y:S01]  /*88a0*/  @P1 IMAD.HI.U32 R2, R60, R3, RZ ;  /* 0x000000033c021227 */ /* 0x002fe200078e00ff */
[----:B------:R-:W-:Y:S01]  /*88b0*/  UIADD3 UR4, UR11, UR4, URZ ;  /* 0x000000040b047290 */ /* 0x000fe2000fffe03f */
[----:B------:R-:W-:Y:S01]  /*88c0*/  @!PT LDS RZ, [RZ] ;  /* 0x00000000fffff984 */ /* 0x000fe20000000800 */
[----:B------:R-:W-:Y:S01]  /*88d0*/  @!PT LDS RZ, [RZ] ;  /* 0x00000000fffff984 */ /* 0x000fe20000000800 */
[----:B------:R-:W-:Y:S01]  /*88e0*/  @!PT LDS RZ, [RZ] ;  /* 0x00000000fffff984 */ /* 0x000fe20000000800 */
[----:B------:R-:W-:Y:S01]  /*88f0*/  @!PT LDS RZ, [RZ] ;  /* 0x00000000fffff984 */ /* 0x000fe20000000800 */
[----:B------:R1:W-:Y:S06]  /*8900*/  MEMBAR.ALL.CTA ;  /* 0x0000000000007992 */ /* 0x0003ec0000008000 */
[----:B-1----:R-:W1:Y:S01]  /*8910*/  FENCE.VIEW.ASYNC.S ;  /* 0x00000000000073c6 */ /* 0x002e620000000000 */
[----:B0-----:R-:W-:-:S04]  /*8920*/  @P1 SHF.R.U32.HI R21, RZ, R23, R2 ;  /* 0x00000017ff151219 */ /* 0x001fc80000011602 */
[--C-:B------:R-:W-:Y:S01]  /*8930*/  SHF.R.S32.HI R20, RZ, 0x1f, R21.reuse ;  /* 0x0000001fff147819 */ /* 0x100fe20000011415 */
[----:B------:R-:W-:Y:S02]  /*8940*/  IMAD.MOV R23, RZ, RZ, -R21 ;  /* 0x000000ffff177224 */ /* 0x000fe400078e0a15 */
[----:B------:R-:W-:Y:S02]  /*8950*/  IMAD.U32 R3, RZ, RZ, UR11 ;  /* 0x0000000bff037e24 */ /* 0x000fe4000f8e00ff */
[----:B------:R-:W-:Y:S02]  /*8960*/  IMAD R23, R18, R23, R60 ;  /* 0x0000001712177224 */ /* 0x000fe400078e023c */
[----:B------:R-:W-:Y:S01]  /*8970*/  IMAD.U32 R2, RZ, RZ, UR10 ;  /* 0x0000000aff027e24 */ /* 0x000fe2000f8e00ff */
[----:B------:R-:W-:Y:S01]  /*8980*/  ULDC.64 UR10, c[0x0][0xad8] ;  /* 0x0002b600000a7ab9 */ /* 0x000fe20000000a00 */
[----:B------:R-:W-:Y:S02]  /*8990*/  IMAD.U32 R3, RZ, RZ, UR4 ;  /* 0x00000004ff037e24 */ /* 0x000fe4000f8e00ff */
[----:B------:R-:W-:Y:S01]  /*89a0*/  IMAD R20, R20, UR12, RZ ;  /* 0x0000000c14147c24 */ /* 0x000fe2000f8e02ff */
[----:B------:R-:W-:Y:S01]  /*89b0*/  SHF.R.S32.HI R18, RZ, 0x1f, R23 ;  /* 0x0000001fff127819 */ /* 0x000fe20000011417 */
[----:B------:R-:W-:-:S04]  /*89c0*/  IMAD.WIDE.U32 R2, R21, UR12, R2 ;  /* 0x0000000c15027c25 */ /* 0x000fc8000f8e0002 */
[----:B------:R-:W-:Y:S02]  /*89d0*/  IMAD R61, R21, UR13, R20 ;  /* 0x0000000d153d7c24 */ /* 0x000fe4000f8e0214 */
[----:B------:R-:W-:Y:S02]  /*89e0*/  IMAD.U32 R20, RZ, RZ, UR16 ;  /* 0x00000010ff147e24 */ /* 0x000fe4000f8e00ff */
[----:B------:R-:W-:Y:S02]  /*89f0*/  IMAD.IADD R3, R3, 0x1, R61 ;  /* 0x0000000103037824 */ /* 0x000fe400078e023d */
[----:B------:R-:W-:Y:S02]  /*8a00*/  IMAD R18, R18, UR10, RZ ;  /* 0x0000000a12127c24 */ /* 0x000fe4000f8e02ff */
[----:B------:R-:W-:Y:S01]  /*8a10*/  IMAD R63, R20, 0x80, R213 ;  /* 0x00000080143f7824 */ /* 0x000fe200078e02d5 */
[----:B------:R-:W-:Y:S01]  /*8a20*/  UIADD3 UR8, UR8, 0x30820, URZ ;  /* 0x0003082008087890 */ /* 0x000fe2000fffe03f */
[----:B------:R-:W-:-:S02]  /*8a30*/  IMAD R61, R23, UR11, R18 ;  /* 0x0000000b173d7c24 */ /* 0x000fc4000f8e0212 */
[----:B------:R-:W-:Y:S01]  /*8a40*/  IMAD.WIDE.U32 R2, R23, UR10, R2 ;  /* 0x0000000a17027c25 */ /* 0x000fe2000f8e0002 */
[CC--:B------:R-:W-:Y:S01]  /*8a50*/  ISETP.GE.AND P2, PT, R63.reuse, R84.reuse, PT ;  /* 0x000000543f00720c */ /* 0x0c0fe20003f46270 */
[----:B------:R-:W-:Y:S02]  /*8a60*/  ULDC.64 UR10, c[0x0][0xa80] ;  /* 0x0002a000000a7ab9 */ /* 0x000fe40000000a00 */
[----:B------:R-:W-:Y:S01]  /*8a70*/  VIADD R23, R63, 0x40 ;  /* 0x000000403f177836 */ /* 0x000fe20000000000 */
[----:B------:R-:W-:Y:S01]  /*8a80*/  UPRMT UR8, URZ, 0x654, UR8 ;  /* 0x000006543f087896 */ /* 0x000fe20008000008 */
[----:B------:R-:W-:Y:S01]  /*8a90*/  IMAD.IADD R3, R3, 0x1, R61 ;  /* 0x0000000103037824 */ /* 0x000fe200078e023d */
[C---:B------:R-:W-:Y:S01]  /*8aa0*/  LEA R18, P3, R2.reuse, UR10, 0x1 ;  /* 0x0000000a02127c11 */ /* 0x040fe2000f8608ff */
[----:B------:R-:W-:Y:S01]  /*8ab0*/  VIADD R21, R63, 0x20 ;  /* 0x000000203f157836 */ /* 0x000fe20000000000 */
[-C--:B------:R-:W-:Y:S02]  /*8ac0*/  ISETP.GE.AND P1, PT, R23, R84.reuse, PT ;  /* 0x000000541700720c */ /* 0x080fe40003f26270 */
[----:B------:R-:W-:Y:S01]  /*8ad0*/  LEA.HI.X R23, R2, UR11, R3, 0x1, P3 ;  /* 0x0000000b02177c11 */ /* 0x000fe200098f0c03 */
[C---:B------:R-:W-:Y:S01]  /*8ae0*/  VIADD R66, R0.reuse, 0x80 ;  /* 0x0000008000427836 */ /* 0x040fe20000000000 */
[----:B------:R-:W-:Y:S01]  /*8af0*/  ISETP.GE.AND P0, PT, R21, R84, PT ;  /* 0x000000541500720c */ /* 0x000fe20003f06270 */
[----:B-1----:R-:W-:Y:S01]  /*8b00*/  SYNCS.ARRIVE.TRANS64.RED.A1T0 RZ, [UR8], RZ ;  /* 0x000000ffffff79a7 */ /* 0x002fe20008100408 */
[----:B------:R-:W-:Y:S01]  /*8b10*/  IADD3 R64, R0, 0x40, RZ ;  /* 0x0000004000407810 */ /* 0x000fe20007ffe0ff */
[----:B------:R0:W1:Y:S01]  /*8b20*/  SHFL.IDX PT, R21, R18, RZ, 0x181f ;  /* 0x00181fff12157589 */ /* 0x00006200000e0000 */
[----:B------:R-:W-:Y:S03]  /*8b30*/  BSSY B1, `(.L_x_3486) ;  /* 0x0000013000017945 */ /* 0x000fe60003800000 */
[----:B------:R0:W2:Y:S01]  /*8b40*/  SHFL.IDX PT, R61, R23, RZ, 0x181f ;  /* 0x00181fff173d7589 */ /* 0x0000a200000e0000 */
[----:B------:R-:W-:-:S02]  /*8b50*/  SHF.R.S32.HI R62, RZ, 0x1f, R0 ;  /* 0x0000001fff3e7819 */ /* 0x000fc40000011400 */
[----:B------:R-:W-:Y:S02]  /*8b60*/  SHF.R.S32.HI R65, RZ, 0x1f, R64 ;  /* 0x0000001fff417819 */ /* 0x000fe40000011440 */
[----:B------:R-:W-:Y:S01]  /*8b70*/  SHF.R.S32.HI R67, RZ, 0x1f, R66 ;  /* 0x0000001fff437819 */ /* 0x000fe20000011442 */
[----:B------:R-:W-:Y:S06]  /*8b80*/  @P2 BRA `(.L_x_3487) ;  /* 0x0000000000342947 */ /* 0x000fec0003800000 */
[----:B------:R-:W-:Y:S02]  /*8b90*/  ULDC UR4, c[0x0][0xac8] ;  /* 0x0002b20000047ab9 */ /* 0x000fe40000000800 */
[----:B------:R-:W-:Y:S02]  /*8ba0*/  ISETP.GE.AND P4, PT, R0, UR4, PT ;  /* 0x0000000400007c0c */ /* 0x000fe4000bf86270 */
[----:B------:R-:W-:Y:S02]  /*8bb0*/  ISETP.GE.AND P3, PT, R64, UR4, PT ;  /* 0x0000000440007c0c */ /* 0x000fe4000bf66270 */
[----:B------:R-:W-:-:S09]  /*8bc0*/  ISETP.GE.AND P2, PT, R66, UR4, PT ;  /* 0x0000000442007c0c */ /* 0x000fd2000bf46270 */
[-C--:B-1----:R-:W-:Y:S02]  /*8bd0*/  @!P4 LEA R2, P6, R0, R21.reuse, 0x1 ;  /* 0x000000150002c211 */ /* 0x082fe400078c08ff */
[----:B------:R-:W-:Y:S02]  /*8be0*/  @!P3 LEA R20, P5, R64, R21, 0x1 ;  /* 0x000000154014b211 */ /* 0x000fe400078a08ff */
[----:B--2---:R-:W-:Y:S02]  /*8bf0*/  @!P4 LEA.HI.X R3, R0, R61, R62, 0x1, P6 ;  /* 0x0000003d0003c211 */ /* 0x004fe400030f0c3e */
[----:B------:R-:W-:Y:S02]  /*8c00*/  @!P2 LEA R60, P6, R66, R21, 0x1 ;  /* 0x00000015423ca211 */ /* 0x000fe400078c08ff */
[-C--:B------:R-:W-:Y:S01]  /*8c10*/  @!P3 LEA.HI.X R21, R64, R61.reuse, R65, 0x1, P5 ;  /* 0x0000003d4015b211 */ /* 0x080fe200028f0c41 */
[----:B-----5:R3:W-:Y:S01]  /*8c20*/  @!P4 ST.E.128 desc[UR36][R2.64], R4 ;  /* 0x000000040200c985 */ /* 0x0207e2000c101d24 */
[----:B------:R-:W-:-:S03]  /*8c30*/  @!P2 LEA.HI.X R61, R66, R61, R67, 0x1, P6 ;  /* 0x0000003d423da211 */ /* 0x000fc600030f0c43 */
[----:B------:R3:W-:Y:S04]  /*8c40*/  @!P3 ST.E.128 desc[UR36][R20.64], R28 ;  /* 0x0000001c1400b985 */ /* 0x0007e8000c101d24 */
[----:B------:R3:W-:Y:S02]  /*8c50*/  @!P2 ST.E.128 desc[UR36][R60.64], R44 ;  /* 0x0000002c3c00a985 */ /* 0x0007e4000c101d24 */
.L_x_3487:
[----:B------:R-:W-:Y:S05]  /*8c60*/  BSYNC B1 ;  /* 0x0000000000017941 */ /* 0x000fea0003800000 */
.L_x_3486:
[----:B---3-5:R3:W4:Y:S01]  /*8c70*/  SHFL.IDX PT, R7, R23, 0x1, 0x181f ;  /* 0x00381f0017077f89 */ /* 0x02872200000e0000 */
[----:B------:R-:W-:Y:S03]  /*8c80*/  BSSY B1, `(.L_x_3488) ;  /* 0x0000010000017945 */ /* 0x000fe60003800000 */
[----:B------:R3:W0:Y:S01]  /*8c90*/  SHFL.IDX PT, R3, R18, 0x1, 0x181f ;  /* 0x00381f0012037f89 */ /* 0x00062200000e0000 */
        /* <DEDUP_REMOVED lines=8> */
[-C--:B----4-:R-:W-:Y:S02]  /*8d20*/  @!P4 LEA.HI.X R3, R0, R7.reuse, R62, 0x1, P0 ;  /* 0x000000070003c211 */ /* 0x090fe400000f0c3e */
[-C--:B------:R-:W-:Y:S02]  /*8d30*/  @!P5 LEA.HI.X R5, R64, R7.reuse, R65, 0x1, P2 ;  /* 0x000000074005d211 */ /* 0x080fe400010f0c41 */
[----:B------:R-:W-:Y:S01]  /*8d40*/  @!P6 LEA.HI.X R7, R66, R7, R67, 0x1, P3 ;  /* 0x000000074207e211 */ /* 0x000fe200018f0c43 */
[----:B------:R0:W-:Y:S04]  /*8d50*/  @!P4 ST.E.128 desc[UR36][R2.64], R8 ;  /* 0x000000080200c985 */ /* 0x0001e8000c101d24 */
[----:B------:R0:W-:Y:S04]  /*8d60*/  @!P5 ST.E.128 desc[UR36][R4.64], R32 ;  /* 0x000000200400d985 */ /* 0x0001e8000c101d24 */
[----:B------:R0:W-:Y:S02]  /*8d70*/  @!P6 ST.E.128 desc[UR36][R6.64], R48 ;  /* 0x000000300600e985 */ /* 0x0001e4000c101d24 */
.L_x_3489:
[----:B------:R-:W-:Y:S05]  /*8d80*/  BSYNC B1 ;  /* 0x0000000000017941 */ /* 0x000fea0003800000 */
.L_x_3488:
[----:B0---4-:R0:W4:Y:S01]  /*8d90*/  SHFL.IDX PT, R7, R23, 0x2, 0x181f ;  /* 0x00581f0017077f89 */ /* 0x01112200000e0000 */
        /* <DEDUP_REMOVED lines=16> */
.L_x_3491:
[----:B------:R-:W-:Y:S05]  /*8ea0*/  BSYNC B1 ;  /* 0x0000000000017941 */ /* 0x000fea0003800000 */
.L_x_3490:
[----:B0-----:R-:W-:Y:S01]  /*8eb0*/  VIADD R3, R63, 0x60 ;  /* 0x000000603f037836 */ /* 0x001fe20000000000 */
[----:B---3--:R-:W0:Y:S04]  /*8ec0*/  SHFL.IDX PT, R23, R23, 0x3, 0x181f ;  /* 0x00781f0017177f89 */ /* 0x008e2800000e0000 */
[----:B------:R-:W-:Y:S01]  /*8ed0*/  ISETP.GE.AND P0, PT, R3, R84, PT ;  /* 0x000000540300720c */ /* 0x000fe20003f06270 */
[----:B----4-:R3:W4:-:S12]  /*8ee0*/  SHFL.IDX PT, R7, R18, 0x3, 0x181f ;  /* 0x00781f0012077f89 */ /* 0x01071800000e0000 */
[----:B---3--:R-:W-:Y:S05]  /*8ef0*/  @P0 BRA `(.L_x_3492) ;  /* 0x0000002000140947 */ /* 0x008fea0003800000 */
[----:B------:R-:W-:Y:S02]  /*8f00*/  ULDC UR4, c[0x0][0xac8] ;  /* 0x0002b20000047ab9 */ /* 0x000fe40000000800 */
[----:B------:R-:W-:Y:S02]  /*8f10*/  ISETP.GE.AND P2, PT, R0, UR4, PT ;  /* 0x0000000400007c0c */ /* 0x000fe4000bf46270 */
[----:B------:R-:W-:-:S11]  /*8f20*/  ISETP.GE.AND P3, PT, R64, UR4, PT ;  /* 0x0000000440007c0c */ /* 0x000fd6000bf66270 */
[-C--:B----4-:R-:W-:Y:S02]  /*8f30*/  @!P2 LEA R2, P0, R0, R7.reuse, 0x1 ;  /* 0x000000070002a211 */ /* 0x090fe400078008ff */
[----:B------:R-:W-:Y:S02]  /*8f40*/  @!P3 LEA R4, P1, R64, R7, 0x1 ;  /* 0x000000074004b211 */ /* 0x000fe400078208ff */
[-C--:B0-----:R-:W-:Y:S02]  /*8f50*/  @!P2 LEA.HI.X R3, R0, R23.reuse, R62, 0x1, P0 ;  /* 0x000000170003a211 */ /* 0x081fe400000f0c3e */
[----:B------:R-:W-:Y:S02]  /*8f60*/  @!P3 LEA.HI.X R5, R64, R23, R65, 0x1, P1 ;  /* 0x000000174005b211 */ /* 0x000fe400008f0c41 */
[----:B------:R-:W-:Y:S01]  /*8f70*/  ISETP.GE.AND P0, PT, R66, UR4, PT ;  /* 0x0000000442007c0c */ /* 0x000fe2000bf06270 */
[----:B------:R3:W-:Y:S04]  /*8f80*/  @!P2 ST.E.128 desc[UR36][R2.64], R24 ;  /* 0x000000180200a985 */ /* 0x0007e8000c101d24 */
[----:B------:R3:W-:Y:S08]  /*8f90*/  @!P3 ST.E.128 desc[UR36][R4.64], R40 ;  /* 0x000000280400b985 */ /* 0x0007f0000c101d24 */
[----:B------:R-:W-:Y:S05]  /*8fa0*/  @P0 BRA `(.L_x_3492) ;  /* 0x0000001c00e80947 */ /* 0x000fea0003800000 */
[----:B---3--:R-:W-:-:S04]  /*8fb0*/  LEA R2, P0, R66, R7, 0x1 ;  /* 0x0000000742027211 */ /* 0x008fc800078008ff */
[----:B------:R-:W-:-:S05]  /*8fc0*/  LEA.HI.X R3, R66, R23, R67, 0x1, P0 ;  /* 0x0000001742037211 */ /* 0x000fca00000f0c43 */
[----:B------:R0:W-:Y:S01]  /*8fd0*/  ST.E.128 desc[UR36][R2.64], R56 ;  /* 0x0000003802007985 */ /* 0x0001e2000c101d24 */
[----:B------:R-:W-:Y:S05]  /*8fe0*/  BRA `(.L_x_3492) ;  /* 0x0000001c00d87947 */ /* 0x000fea0003800000 */
.L_x_3485:
[----:B------:R-:W-:Y:S01]  /*8ff0*/  ULDC.64 UR12, c[0x0][0xb08] ;  /* 0x0002c200000c7ab9 */ /* 0x000fe20000000a00 */
[----:B------:R-:W-:Y:S01]  /*9000*/  R2UR UR16, R211 ;  /* 0x00000000d31072ca */ /* 0x000fe200000e0000 */
[----:B------:R-:W-:Y:S01]  /*9010*/  UIMAD UR9, UR15, UR12, URZ ;  /* 0x0000000c0f0972a4 */ /* 0x000fe2000f8e023f */
[----:B0-----:R-:W0:Y:S01]  /*9020*/  @P1 LDC R0, c[0x0][0xbec] ;  /* 0x0002fb00ff001b82 */ /* 0x001e220000000800 */
[----:B------:R-:W-:Y:S01]  /*9030*/  UIMAD.WIDE.U32 UR10, UR4, UR12, URZ ;  /* 0x0000000c040a72a5 */ /* 0x000fe2000f8e003f */
[----:B------:R-:W-:Y:S01]  /*9040*/  R2UR UR14, R23 ;  /* 0x00000000170e72ca */ /* 0x000fe200000e0000 */
[----:B------:R-:W-:Y:S01]  /*9050*/  UIMAD UR9, UR4, UR13, UR9 ;  /* 0x0000000d040972a4 */ /* 0x000fe2000f8e0209 */
[----:B------:R-:W-:Y:S01]  /*9060*/  IMAD.MOV.U32 R7, RZ, RZ, R15 ;  /* 0x000000ffff077224 */ /* 0x000fe200078e000f */
[----:B------:R-:W-:Y:S01]  /*9070*/  USHF.R.S32.HI UR4, URZ, 0x1f, UR61 ;  /* 0x0000001f3f047899 */ /* 0x000fe2000801143d */
[----:B------:R-:W-:Y:S01]  /*9080*/  BSSY B1, `(.L_x_3493) ;  /* 0x0000096000017945 */ /* 0x000fe20003800000 */
[----:B------:R-:W-:Y:S01]  /*9090*/  UIADD3 UR11, UR11, UR9, URZ ;  /* 0x000000090b0b7290 */ /* 0x000fe2000fffe03f */
[----:B------:R-:W1:Y:S01]  /*90a0*/  @P1 LDC R5, c[0x0][0xbf0] ;  /* 0x0002fc00ff051b82 */ /* 0x000e620000000800 */
[----:B------:R-:W-:Y:S01]  /*90b0*/  ULDC.64 UR12, c[0x0][0xb38] ;  /* 0x0002ce00000c7ab9 */ /* 0x000fe20000000a00 */
[----:B------:R-:W-:Y:S01]  /*90c0*/  UIADD3 UR8, UR8, 0x30820, URZ ;  /* 0x0003082008087890 */ /* 0x000fe2000fffe03f */
[----:B------:R-:W-:Y:S01]  /*90d0*/  SHF.R.S32.HI R84, RZ, 0x1f, R205 ;  /* 0x0000001fff547819 */ /* 0x000fe200000114cd */
[----:B------:R-:W-:Y:S01]  /*90e0*/  UIMAD.WIDE.U32 UR10, UR16, UR12, UR10 ;  /* 0x0000000c100a72a5 */ /* 0x000fe2000f8e000a */
[----:B------:R-:W-:Y:S01]  /*90f0*/  SHF.R.S32.HI R85, RZ, 0x1f, R206 ;  /* 0x0000001fff557819 */ /* 0x000fe200000114ce */
[----:B------:R-:W-:Y:S01]  /*9100*/  UPRMT UR8, URZ, 0x654, UR8 ;  /* 0x000006543f087896 */ /* 0x000fe20008000008 */
[----:B------:R-:W-:Y:S01]  /*9110*/  SHF.R.S32.HI R86, RZ, 0x1f, R207 ;  /* 0x0000001fff567819 */ /* 0x000fe200000114cf */
[----:B------:R-:W-:Y:S01]  /*9120*/  UIMAD UR11, UR16, UR13, UR11 ;  /* 0x0000000d100b72a4 */ /* 0x000fe2000f8e020b */
[----:B------:R-:W-:-:S02]  /*9130*/  SHF.R.S32.HI R87, RZ, 0x1f, R208 ;  /* 0x0000001fff577819 */ /* 0x000fc400000114d0 */
[----:B------:R-:W-:Y:S01]  /*9140*/  ULDC.64 UR12, c[0x0][0xb40] ;  /* 0x0002d000000c7ab9 */ /* 0x000fe20000000a00 */
[----:B------:R-:W-:Y:S01]  /*9150*/  SHF.R.S32.HI R88, RZ, 0x1f, R209 ;  /* 0x0000001fff587819 */ /* 0x000fe200000114d1 */
[----:B------:R-:W-:Y:S01]  /*9160*/  UIMAD UR4, UR4, UR12, URZ ;  /* 0x0000000c040472a4 */ /* 0x000fe2000f8e023f */
[----:B------:R-:W-:Y:S01]  /*9170*/  SHF.R.S32.HI R89, RZ, 0x1f, R210 ;  /* 0x0000001fff597819 */ /* 0x000fe200000114d2 */
[----:B------:R-:W-:Y:S01]  /*9180*/  UIMAD.WIDE.U32 UR10, UR61, UR12, UR10 ;  /* 0x0000000c3d0a72a5 */ /* 0x000fe2000f8e000a */
[----:B0-----:R-:W-:Y:S01]  /*9190*/  @P1 IMAD.HI.U32 R0, R15, R0, RZ ;  /* 0x000000000f001227 */ /* 0x001fe200078e00ff */
[----:B------:R-:W-:Y:S01]  /*91a0*/  UIMAD UR4, UR61, UR13, UR4 ;  /* 0x0000000d3d0472a4 */ /* 0x000fe2000f8e0204 */
[----:B------:R-:W-:Y:S02]  /*91b0*/  SYNCS.ARRIVE.TRANS64.RED.A1T0 RZ, [UR8], RZ ;  /* 0x000000ffffff79a7 */ /* 0x000fe40008100408 */
[----:B------:R-:W-:Y:S01]  /*91c0*/  ULDC.64 UR12, c[0x0][0xb48] ;  /* 0x0002d200000c7ab9 */ /* 0x000fe20000000a00 */
[----:B------:R-:W-:Y:S01]  /*91d0*/  UIADD3 UR11, UR11, UR4, URZ ;  /* 0x000000040b0b7290 */ /* 0x000fe2000fffe03f */
[----:B-1----:R-:W-:-:S03]  /*91e0*/  @P1 SHF.R.U32.HI R7, RZ, R5, R0 ;  /* 0x00000005ff071219 */ /* 0x002fc60000011600 */
[----:B------:R-:W-:Y:S01]  /*91f0*/  UIMAD.WIDE.U32 UR10, UR14, UR12, UR10 ;  /* 0x0000000c0e0a72a5 */ /* 0x000fe2000f8e000a */
[--C-:B------:R-:W-:Y:S01]  /*9200*/  SHF.R.S32.HI R0, RZ, 0x1f, R7.reuse ;  /* 0x0000001fff007819 */ /* 0x100fe20000011407 */
[----:B------:R-:W-:Y:S02]  /*9210*/  IMAD.MOV R9, RZ, RZ, -R7 ;  /* 0x000000ffff097224 */ /* 0x000fe400078e0a07 */
[----:B------:R-:W-:Y:S02]  /*9220*/  UIMAD UR4, UR14, UR13, UR11 ;  /* 0x0000000d0e0472a4 */ /* 0x000fe4000f8e020b */
[----:B------:R-:W-:Y:S01]  /*9230*/  IMAD.U32 R5, RZ, RZ, UR11 ;  /* 0x0000000bff057e24 */ /* 0x000fe2000f8e00ff */
[----:B------:R-:W-:Y:S01]  /*9240*/  ULDC.64 UR12, c[0x0][0xb30] ;  /* 0x0002cc00000c7ab9 */ /* 0x000fe20000000a00 */
[----:B------:R-:W-:Y:S02]  /*9250*/  IMAD R9, R18, R9, R15 ;  /* 0x0000000912097224 */ /* 0x000fe400078e020f */
[----:B------:R-:W-:-:S02]  /*9260*/  IMAD R0, R0, UR12, RZ ;  /* 0x0000000c00007c24 */ /* 0x000fc4000f8e02ff */
[----:B------:R-:W-:Y:S01]  /*9270*/  IMAD.U32 R4, RZ, RZ, UR10 ;  /* 0x0000000aff047e24 */ /* 0x000fe2000f8e00ff */
[----:B------:R-:W-:Y:S01]  /*9280*/  ULDC.64 UR10, c[0x0][0xb28] ;  /* 0x0002ca00000a7ab9 */ /* 0x000fe20000000a00 */
[----:B------:R-:W-:Y:S02]  /*9290*/  IMAD.U32 R5, RZ, RZ, UR4 ;  /* 0x00000004ff057e24 */ /* 0x000fe4000f8e00ff */
[C---:B------:R-:W-:Y:S01]  /*92a0*/  IMAD R11, R7.reuse, UR13, R0 ;  /* 0x0000000d070b7c24 */ /* 0x040fe2000f8e0200 */
[----:B------:R-:W-:Y:S01]  /*92b0*/  SHF.R.S32.HI R0, RZ, 0x1f, R9 ;  /* 0x0000001fff007819 */ /* 0x000fe20000011409 */
[----:B------:R-:W-:-:S04]  /*92c0*/  IMAD.WIDE.U32 R4, R7, UR12, R4 ;  /* 0x0000000c07047c25 */ /* 0x000fc8000f8e0004 */
[----:B------:R-:W-:Y:S02]  /*92d0*/  IMAD R0, R0, UR10, RZ ;  /* 0x0000000a00007c24 */ /* 0x000fe4000f8e02ff */
[----:B------:R-:W-:Y:S02]  /*92e0*/  IMAD.IADD R5, R5, 0x1, R11 ;  /* 0x0000000105057824 */ /* 0x000fe400078e020b */
[C---:B------:R-:W-:Y:S02]  /*92f0*/  IMAD R7, R9.reuse, UR11, R0 ;  /* 0x0000000b09077c24 */ /* 0x040fe4000f8e0200 */
[----:B------:R-:W-:Y:S01]  /*9300*/  IMAD.WIDE.U32 R4, R9, UR10, R4 ;  /* 0x0000000a09047c25 */ /* 0x000fe2000f8e0004 */
[----:B------:R-:W-:-:S03]  /*9310*/  ULDC.64 UR10, c[0x0][0xb00] ;  /* 0x0002c000000a7ab9 */ /* 0x000fc60000000a00 */
[----:B------:R-:W-:Y:S01]  /*9320*/  IMAD.IADD R5, R5, 0x1, R7 ;  /* 0x0000000105057824 */ /* 0x000fe200078e0207 */
[----:B------:R-:W-:-:S04]  /*9330*/  LEA R0, P1, R4, UR10, 0x2 ;  /* 0x0000000a04007c11 */ /* 0x000fc8000f8210ff */
[----:B------:R-:W-:Y:S02]  /*9340*/  LEA.HI.X R18, R4, UR11, R5, 0x2, P1 ;  /* 0x0000000b04127c11 */ /* 0x000fe400088f1405 */
[----:B------:R0:W1:Y:S04]  /*9350*/  SHFL.IDX PT, R4, R0, RZ, 0x1c1f ;  /* 0x001c1fff00047589 */ /* 0x00006800000e0000 */
[----:B------:R0:W2:Y:S01]  /*9360*/  SHFL.IDX PT, R5, R18, RZ, 0x1c1f ;  /* 0x001c1fff12057589 */ /* 0x0000a200000e0000 */
[----:B------:R-:W-:Y:S05]  /*9370*/  @P2 BRA `(.L_x_3494) ;  /* 0x0000000400982947 */ /* 0x000fea0003800000 */
[----:B------:R-:W-:Y:S01]  /*9380*/  ULDC UR4, c[0x0][0xac8] ;  /* 0x0002b20000047ab9 */ /* 0x000fe20000000800 */
[C---:B------:R-:W-:Y:S01]  /*9390*/  VIADD R13, R17.reuse, 0x18 ;  /* 0x00000018110d7836 */ /* 0x040fe20000000000 */
[----:B------:R-:W-:Y:S01]  /*93a0*/  ISETP.GE.AND P5, PT, R22, UR4, PT ;  /* 0x0000000416007c0c */ /* 0x000fe2000bfa6270 */
[C---:B------:R-:W-:Y:S01]  /*93b0*/  VIADD R15, R17.reuse, 0x20 ;  /* 0x00000020110f7836 */ /* 0x040fe20000000000 */
[----:B------:R-:W-:Y:S02]  /*93c0*/  ISETP.GE.AND P6, PT, R17, UR4, PT ;  /* 0x0000000411007c0c */ /* 0x000fe4000bfc6270 */
[----:B------:R-:W-:Y:S02]  /*93d0*/  ISETP.GE.AND P4, PT, R210, UR4, PT ;  /* 0x00000004d2007c0c */ /* 0x000fe4000bf86270 */
[----:B------:R-:W-:Y:S02]  /*93e0*/  ISETP.GE.AND P2, PT, R13, UR4, PT ;  /* 0x000000040d007c0c */ /* 0x000fe4000bf46270 */
[----:B------:R-:W-:-:S02]  /*93f0*/  SHF.R.S32.HI R9, RZ, 0x1f, R22 ;  /* 0x0000001fff097819 */ /* 0x000fc40000011416 */
[----:B------:R-:W-:Y:S02]  /*9400*/  ISETP.GE.AND P1, PT, R15, UR4, PT ;  /* 0x000000040f007c0c */ /* 0x000fe4000bf26270 */
[----:B------:R-:W-:Y:S02]  /*9410*/  SHF.R.S32.HI R14, RZ, 0x1f, R13 ;  /* 0x0000001fff0e7819 */ /* 0x000fe4000001140d */
[CC--:B-1----:R-:W-:Y:S01]  /*9420*/  @!P5 LEA R10, P3, R22.reuse, R4.reuse, 0x2 ;  /* 0x00000004160ad211 */ /* 0x0c2fe200078610ff */
[----:B--2---:R-:W-:Y:S01]  /*9430*/  @!P6 IMAD.WIDE R6, R17, 0x4, R4 ;  /* 0x000000041106e825 */ /* 0x004fe200078e0204 */
[----:B------:R-:W-:Y:S02]  /*9440*/  SHF.R.S32.HI R23, RZ, 0x1f, R15 ;  /* 0x0000001fff177819 */ /* 0x000fe4000001140f */
[----:B------:R-:W-:Y:S02]  /*9450*/  @!P5 LEA.HI.X R11, R22, R5, R9, 0x2, P3 ;  /* 0x00000005160bd211 */ /* 0x000fe400018f1409 */
[-C--:B------:R-:W-:Y:S01]  /*9460*/  @!P4 LEA R8, P3, R210, R4.reuse, 0x2 ;  /* 0x00000004d208c211 */ /* 0x080fe200078610ff */
[----:B------:R1:W-:Y:S01]  /*9470*/  @!P6 ST.E.64 desc[UR36][R6.64], R24 ;  /* 0x000000180600e985 */ /* 0x0003e2000c101b24 */
[----:B------:R-:W-:-:S02]  /*9480*/  @!P2 LEA R12, P6, R13, R4, 0x2 ;  /* 0x000000040d0ca211 */ /* 0x000fc400078c10ff */
[-C--:B------:R-:W-:Y:S02]  /*9490*/  @!P4 LEA.HI.X R9, R210, R5.reuse, R89, 0x2, P3 ;  /* 0x00000005d209c211 */ /* 0x080fe400018f1459 */
[----:B------:R-:W-:Y:S02]  /*94a0*/  ISETP.GE.AND P3, PT, R19, UR4, PT ;  /* 0x0000000413007c0c */ /* 0x000fe4000bf66270 */
[-C--:B------:R-:W-:Y:S01]  /*94b0*/  @!P2 LEA.HI.X R13, R13, R5.reuse, R14, 0x2, P6 ;  /* 0x000000050d0da211 */ /* 0x080fe200030f140e */
[----:B------:R2:W-:Y:S01]  /*94c0*/  @!P4 ST.E.64 desc[UR36][R8.64], R28 ;  /* 0x0000001c0800c985 */ /* 0x0005e2000c101b24 */
[----:B------:R-:W-:Y:S02]  /*94d0*/  @!P1 LEA R14, P6, R15, R4, 0x2 ;  /* 0x000000040f0e9211 */ /* 0x000fe400078c10ff */
[----:B------:R-:W-:Y:S01]  /*94e0*/  ISETP.GE.AND P4, PT, R209, UR4, PT ;  /* 0x00000004d1007c0c */ /* 0x000fe2000bf86270 */
[----:B------:R3:W-:Y:S01]  /*94f0*/  @!P5 ST.E.64 desc[UR36][R10.64], R32 ;  /* 0x000000200a00d985 */ /* 0x0007e2000c101b24 */
[----:B------:R-:W-:-:S02]  /*9500*/  @!P1 LEA.HI.X R15, R15, R5, R23, 0x2, P6 ;  /* 0x000000050f0f9211 */ /* 0x000fc400030f1417 */
[----:B-1----:R-:W-:Y:S01]  /*9510*/  SHF.R.S32.HI R7, RZ, 0x1f, R19 ;  /* 0x0000001fff077819 */ /* 0x002fe20000011413 */
[----:B------:R1:W-:Y:S01]  /*9520*/  @!P2 ST.E.64 desc[UR36][R12.64], R36 ;  /* 0x000000240c00a985 */ /* 0x0003e2000c101b24 */
[----:B------:R-:W-:Y:S02]  /*9530*/  ISETP.GE.AND P2, PT, R208, UR4, PT ;  /* 0x00000004d0007c0c */ /* 0x000fe4000bf46270 */
[-C--:B------:R-:W-:Y:S01]  /*9540*/  @!P3 LEA R6, P5, R19, R4.reuse, 0x2 ;  /* 0x000000041306b211 */ /* 0x080fe200078a10ff */
[----:B------:R-:W-:Y:S01]  /*9550*/  @!P1 ST.E.64 desc[UR36][R14.64], R40 ;  /* 0x000000280e009985 */ /* 0x000fe2000c101b24 */
[----:B------:R-:W-:Y:S02]  /*9560*/  ISETP.GE.AND P1, PT, R207, UR4, PT ;  /* 0x00000004cf007c0c */ /* 0x000fe4000bf26270 */
[----:B------:R-:W-:Y:S02]  /*9570*/  @!P3 LEA.HI.X R7, R19, R5, R7, 0x2, P5 ;  /* 0x000000051307b211 */ /* 0x000fe400028f1407 */
[----:B------:R-:W-:-:S03]  /*9580*/  @!P4 LEA R24, P5, R209, R4, 0x2 ;  /* 0x00000004d118c211 */ /* 0x000fc600078a10ff */
[----:B------:R4:W-:Y:S01]  /*9590*/  @!P3 ST.E.64 desc[UR36][R6.64], R44 ;  /* 0x0000002c0600b985 */ /* 0x0009e2000c101b24 */
[----:B------:R-:W-:Y:S02]  /*95a0*/  ISETP.GE.AND P3, PT, R206, UR4, PT ;  /* 0x00000004ce007c0c */ /* 0x000fe4000bf66270 */
[CC--:B--2---:R-:W-:Y:S02]  /*95b0*/  @!P2 LEA R8, P6, R208.reuse, R4.reuse, 0x2 ;  /* 0x00000004d008a211 */ /* 0x0c4fe400078c10ff */
[-C--:B------:R-:W-:Y:S02]  /*95c0*/  @!P4 LEA.HI.X R25, R209, R5.reuse, R88, 0x2, P5 ;  /* 0x00000005d119c211 */ /* 0x080fe400028f1458 */
[----:B------:R-:W-:Y:S02]  /*95d0*/  @!P2 LEA.HI.X R9, R208, R5, R87, 0x2, P6 ;  /* 0x00000005d009a211 */ /* 0x000fe400030f1457 */
[----:B---3--:R-:W-:Y:S01]  /*95e0*/  @!P1 LEA R10, P5, R207, R4, 0x2 ;  /* 0x00000004cf0a9211 */ /* 0x008fe200078a10ff */
[----:B------:R-:W-:Y:S01]  /*95f0*/  @!P4 ST.E.64 desc[UR36][R24.64], R48 ;  /* 0x000000301800c985 */ /* 0x000fe2000c101b24 */
[----:B------:R-:W-:-:S02]  /*9600*/  ISETP.GE.AND P4, PT, R205, UR4, PT ;  /* 0x00000004cd007c0c */ /* 0x000fc4000bf86270 */
[-C--:B------:R-:W-:Y:S01]  /*9610*/  @!P1 LEA.HI.X R11, R207, R5.reuse, R86, 0x2, P5 ;  /* 0x00000005cf0b9211 */ /* 0x080fe200028f1456 */
[----:B------:R2:W-:Y:S01]  /*9620*/  @!P2 ST.E.64 desc[UR36][R8.64], R52 ;  /* 0x000000340800a985 */ /* 0x0005e2000c101b24 */
[----:B------:R-:W-:Y:S02]  /*9630*/  ISETP.GE.AND P2, PT, R204, UR4, PT ;  /* 0x00000004cc007c0c */ /* 0x000fe4000bf46270 */
[C---:B-1----:R-:W-:Y:S01]  /*9640*/  @!P3 LEA R12, P6, R206.reuse, R4, 0x2 ;  /* 0x00000004ce0cb211 */ /* 0x042fe200078c10ff */
[----:B------:R1:W-:Y:S01]  /*9650*/  @!P1 ST.E.64 desc[UR36][R10.64], R56 ;  /* 0x000000380a009985 */ /* 0x0003e2000c101b24 */
[----:B------:R-:W-:Y:S02]  /*9660*/  ISETP.GE.AND P1, PT, R203, UR4, PT ;  /* 0x00000004cb007c0c */ /* 0x000fe4000bf26270 */
[----:B------:R-:W-:-:S03]  /*9670*/  @!P3 LEA.HI.X R13, R206, R5, R85, 0x2, P6 ;  /* 0x00000005ce0db211 */ /* 0x000fc600030f1455 */
[CC--:B----4-:R-:W-:Y:S02]  /*9680*/  @!P4 LEA R6, P5, R205.reuse, R4.reuse, 0x2 ;  /* 0x00000004cd06c211 */ /* 0x0d0fe400078a10ff */
[----:B------:R3:W-:Y:S01]  /*9690*/  @!P3 ST.E.64 desc[UR36][R12.64], R60 ;  /* 0x0000003c0c00b985 */ /* 0x0007e2000c101b24 */
[----:B------:R-:W-:Y:S02]  /*96a0*/  ISETP.GE.AND P3, PT, R202, UR4, PT ;  /* 0x00000004ca007c0c */ /* 0x000fe4000bf66270 */
[CC--:B------:R-:W-:Y:S02]  /*96b0*/  @!P2 LEA R14, P6, R204.reuse, R4.reuse, 0x2 ;  /* 0x00000004cc0ea211 */ /* 0x0c0fe400078c10ff */
[-C--:B------:R-:W-:Y:S02]  /*96c0*/  @!P4 LEA.HI.X R7, R205, R5.reuse, R84, 0x2, P5 ;  /* 0x00000005cd07c211 */ /* 0x080fe400028f1454 */
[----:B------:R-:W-:Y:S02]  /*96d0*/  @!P2 LEA.HI.X R15, R204, R5, R229, 0x2, P6 ;  /* 0x00000005cc0fa211 */ /* 0x000fe400030f14e5 */
[----:B------:R-:W-:Y:S01]  /*96e0*/  ISETP.GE.AND P5, PT, R201, UR4, PT ;  /* 0x00000004c9007c0c */ /* 0x000fe2000bfa6270 */
[----:B------:R4:W-:Y:S01]  /*96f0*/  @!P4 ST.E.64 desc[UR36][R6.64], R64 ;  /* 0x000000400600c985 */ /* 0x0009e2000c101b24 */
[----:B--2---:R-:W-:-:S03]  /*9700*/  @!P1 LEA R8, P4, R203, R4, 0x2 ;  /* 0x00000004cb089211 */ /* 0x004fc600078810ff */
[----:B------:R2:W-:Y:S01]  /*9710*/  @!P2 ST.E.64 desc[UR36][R14.64], R68 ;  /* 0x000000440e00a985 */ /* 0x0005e2000c101b24 */
[----:B------:R-:W-:Y:S02]  /*9720*/  ISETP.GE.AND P2, PT, R200, UR4, PT ;  /* 0x00000004c8007c0c */ /* 0x000fe4000bf46270 */
[----:B------:R-:W-:Y:S02]  /*9730*/  @!P1 LEA.HI.X R9, R203, R5, R228, 0x2, P4 ;  /* 0x00000005cb099211 */ /* 0x000fe400020f14e4 */
[----:B-1----:R-:W-:-:S03]  /*9740*/  @!P3 LEA R10, P6, R202, R4, 0x2 ;  /* 0x00000004ca0ab211 */ /* 0x002fc600078c10ff */
[----:B------:R1:W-:Y:S01]  /*9750*/  @!P1 ST.E.64 desc[UR36][R8.64], R72 ;  /* 0x0000004808009985 */ /* 0x0003e2000c101b24 */
[-C--:B------:R-:W-:Y:S02]  /*9760*/  @!P3 LEA.HI.X R11, R202, R5.reuse, R227, 0x2, P6 ;  /* 0x00000005ca0bb211 */ /* 0x080fe400030f14e3 */
[----:B------:R-:W-:Y:S02]  /*9770*/  ISETP.GE.AND P1, PT, R199, UR4, PT ;  /* 0x00000004c7007c0c */ /* 0x000fe4000bf26270 */
[CC--:B---3--:R-:W-:Y:S01]  /*9780*/  @!P5 LEA R12, P4, R201.reuse, R4.reuse, 0x2 ;  /* 0x00000004c90cd211 */ /* 0x0c8fe200078810ff */
[----:B------:R3:W-:Y:S01]  /*9790*/  @!P3 ST.E.64 desc[UR36][R10.64], R76 ;  /* 0x0000004c0a00b985 */ /* 0x0007e2000c101b24 */
[----:B----4-:R-:W-:Y:S02]  /*97a0*/  @!P2 LEA R6, P6, R200, R4, 0x2 ;  /* 0x00000004c806a211 */ /* 0x010fe400078c10ff */
[----:B------:R-:W-:Y:S02]  /*97b0*/  ISETP.GE.AND P3, PT, R198, UR4, PT ;  /* 0x00000004c6007c0c */ /* 0x000fe4000bf66270 */
[----:B------:R-:W-:-:S02]  /*97c0*/  @!P5 LEA.HI.X R13, R201, R5, R226, 0x2, P4 ;  /* 0x00000005c90dd211 */ /* 0x000fc400020f14e2 */
[----:B------:R-:W-:Y:S02]  /*97d0*/  ISETP.GE.AND P4, PT, R197, UR4, PT ;  /* 0x00000004c5007c0c */ /* 0x000fe4000bf86270 */
[----:B------:R-:W-:Y:S01]  /*97e0*/  @!P2 LEA.HI.X R7, R200, R5, R225, 0x2, P6 ;  /* 0x00000005c807a211 */ /* 0x000fe200030f14e1 */
[----:B------:R-:W-:Y:S01]  /*97f0*/  @!P5 ST.E.64 desc[UR36][R12.64], R80 ;  /* 0x000000500c00d985 */ /* 0x000fe2000c101b24 */
[----:B--2---:R-:W-:-:S03]  /*9800*/  @!P1 LEA R14, P5, R199, R4, 0x2 ;  /* 0x00000004c70e9211 */ /* 0x004fc600078a10ff */
[----:B------:R2:W-:Y:S01]  /*9810*/  @!P2 ST.E.64 desc[UR36][R6.64], R2 ;  /* 0x000000020600a985 */ /* 0x0005e2000c101b24 */
[----:B------:R-:W-:Y:S02]  /*9820*/  ISETP.GE.AND P2, PT, R196, UR4, PT ;  /* 0x00000004c4007c0c */ /* 0x000fe4000bf46270 */
[-C--:B------:R-:W-:Y:S02]  /*9830*/  @!P1 LEA.HI.X R15, R199, R5.reuse, R224, 0x2, P5 ;  /* 0x00000005c70f9211 */ /* 0x080fe400028f14e0 */
[CC--:B-1----:R-:W-:Y:S02]  /*9840*/  @!P3 LEA R8, P6, R198.reuse, R4.reuse, 0x2 ;  /* 0x00000004c608b211 */ /* 0x0c2fe400078c10ff */
[----:B---3--:R-:W-:Y:S01]  /*9850*/  @!P4 LEA R10, P5, R197, R4, 0x2 ;  /* 0x00000004c50ac211 */ /* 0x008fe200078a10ff */
[----:B------:R-:W-:Y:S01]  /*9860*/  @!P1 ST.E.64 desc[UR36][R14.64], R20 ;  /* 0x000000140e009985 */ /* 0x000fe2000c101b24 */
[----:B------:R-:W-:Y:S02]  /*9870*/  @!P3 LEA.HI.X R9, R198, R5, R223, 0x2, P6 ;  /* 0x00000005c609b211 */ /* 0x000fe400030f14df */
[----:B------:R-:W-:-:S02]  /*9880*/  ISETP.GE.AND P1, PT, R195, UR4, PT ;  /* 0x00000004c3007c0c */ /* 0x000fc4000bf26270 */
[-C--:B------:R-:W-:Y:S01]  /*9890*/  @!P4 LEA.HI.X R11, R197, R5.reuse, R222, 0x2, P5 ;  /* 0x00000005c50bc211 */ /* 0x080fe200028f14de */
[----:B------:R1:W-:Y:S01]  /*98a0*/  @!P3 ST.E.64 desc[UR36][R8.64], R120 ;  /* 0x000000780800b985 */ /* 0x0003e2000c101b24 */
[----:B------:R-:W-:Y:S02]  /*98b0*/  ISETP.GE.AND P5, PT, R194, UR4, PT ;  /* 0x00000004c2007c0c */ /* 0x000fe4000bfa6270 */
[----:B--2---:R-:W-:Y:S01]  /*98c0*/  @!P2 LEA R2, P6, R196, R4, 0x2 ;  /* 0x00000004c402a211 */ /* 0x004fe200078c10ff */
[----:B------:R3:W-:Y:S01]  /*98d0*/  @!P4 ST.E.64 desc[UR36][R10.64], R96 ;  /* 0x000000600a00c985 */ /* 0x0007e2000c101b24 */
[----:B------:R-:W-:Y:S02]  /*98e0*/  ISETP.GE.AND P3, PT, R193, UR4, PT ;  /* 0x00000004c1007c0c */ /* 0x000fe4000bf66270 */
[----:B------:R-:W-:Y:S02]  /*98f0*/  ISETP.GE.AND P4, PT, R192, UR4, PT ;  /* 0x00000004c0007c0c */ /* 0x000fe4000bf86270 */
[----:B------:R-:W-:-:S02]  /*9900*/  @!P2 LEA.HI.X R3, R196, R5, R221, 0x2, P6 ;  /* 0x00000005c403a211 */ /* 0x000fc400030f14dd */
[----:B------:R-:W-:-:S03]  /*9910*/  @!P1 LEA R6, P6, R195, R4, 0x2 ;  /* 0x00000004c3069211 */ /* 0x000fc600078c10ff */
[----:B------:R3:W-:Y:S01]  /*9920*/  @!P2 ST.E.64 desc[UR36][R2.64], R100 ;  /* 0x000000640200a985 */ /* 0x0007e2000c101b24 */
[CC--:B------:R-:W-:Y:S02]  /*9930*/  @!P5 LEA R12, P2, R194.reuse, R4.reuse, 0x2 ;  /* 0x00000004c20cd211 */ /* 0x0c0fe400078410ff */
[-C--:B------:R-:W-:Y:S02]  /*9940*/  @!P1 LEA.HI.X R7, R195, R5.reuse, R220, 0x2, P6 ;  /* 0x00000005c3079211 */ /* 0x080fe400030f14dc */
[CC--:B-1----:R-:W-:Y:S02]  /*9950*/  @!P3 LEA R8, P6, R193.reuse, R4.reuse, 0x2 ;  /* 0x00000004c108b211 */ /* 0x0c2fe400078c10ff */
[-C--:B------:R-:W-:Y:S01]  /*9960*/  @!P5 LEA.HI.X R13, R194, R5.reuse, R219, 0x2, P2 ;  /* 0x00000005c20dd211 */ /* 0x080fe200010f14db */
[----:B------:R3:W-:Y:S01]  /*9970*/  @!P1 ST.E.64 desc[UR36][R6.64], R104 ;  /* 0x0000006806009985 */ /* 0x0007e2000c101b24 */
[C---:B------:R-:W-:Y:S02]  /*9980*/  @!P4 LEA R4, P2, R192.reuse, R4, 0x2 ;  /* 0x00000004c004c211 */ /* 0x040fe400078410ff */
[-C--:B------:R-:W-:Y:S01]  /*9990*/  @!P3 LEA.HI.X R9, R193, R5.reuse, R218, 0x2, P6 ;  /* 0x00000005c109b211 */ /* 0x080fe200030f14da */
[----:B------:R3:W-:Y:S01]  /*99a0*/  @!P5 ST.E.64 desc[UR36][R12.64], R108 ;  /* 0x0000006c0c00d985 */ /* 0x0007e2000c101b24 */
[----:B------:R-:W-:-:S03]  /*99b0*/  @!P4 LEA.HI.X R5, R192, R5, R217, 0x2, P2 ;  /* 0x00000005c005c211 */ /* 0x000fc600010f14d9 */
[----:B------:R3:W-:Y:S04]  /*99c0*/  @!P3 ST.E.64 desc[UR36][R8.64], R112 ;  /* 0x000000700800b985 */ /* 0x0007e8000c101b24 */
[----:B------:R3:W-:Y:S02]  /*99d0*/  @!P4 ST.E.64 desc[UR36][R4.64], R116 ;  /* 0x000000740400c985 */ /* 0x0007e4000c101b24 */
.L_x_3494:
[----:B------:R-:W-:Y:S05]  /*99e0*/  BSYNC B1 ;  /* 0x0000000000017941 */ /* 0x000fea0003800000 */
.L_x_3493:
[----:B--23--:R2:W3:Y:S04]  /*99f0*/  SHFL.IDX PT, R5, R18, 0x1, 0x1c1f ;  /* 0x003c1f0012057f89 */ /* 0x00c4e800000e0000 */
[----:B-1----:R2:W1:Y:S01]  /*9a00*/  SHFL.IDX PT, R4, R0, 0x1, 0x1c1f ;  /* 0x003c1f0000047f89 */ /* 0x00246200000e0000 */
[----:B------:R-:W-:Y:S05]  /*9a10*/  @P0 BRA `(.L_x_3492) ;  /* 0x00000014004c0947 */ /* 0x000fea0003800000 */
[C---:B------:R-:W-:Y:S01]  /*9a20*/  VIADD R9, R17.reuse, 0x18 ;  /* 0x0000001811097836 */ /* 0x040fe20000000000 */
[----:B------:R-:W-:Y:S01]  /*9a30*/  ULDC UR4, c[0x0][0xac8] ;  /* 0x0002b20000047ab9 */ /* 0x000fe20000000800 */
[----:B------:R-:W-:Y:S01]  /*9a40*/  VIADD R13, R17, 0x20 ;  /* 0x00000020110d7836 */ /* 0x000fe20000000000 */
[----:B------:R-:W-:Y:S02]  /*9a50*/  ISETP.GE.AND P6, PT, R210, UR4, PT ;  /* 0x00000004d2007c0c */ /* 0x000fe4000bfc6270 */
[----:B------:R-:W-:Y:S02]  /*9a60*/  ISETP.GE.AND P5, PT, R9, UR4, PT ;  /* 0x0000000409007c0c */ /* 0x000fe4000bfa6270 */
[----:B------:R-:W-:Y:S02]  /*9a70*/  ISETP.GE.AND P4, PT, R22, UR4, PT ;  /* 0x0000000416007c0c */ /* 0x000fe4000bf86270 */
[----:B------:R-:W-:Y:S02]  /*9a80*/  ISETP.GE.AND P2, PT, R17, UR4, PT ;  /* 0x0000000411007c0c */ /* 0x000fe4000bf46270 */
[----:B------:R-:W-:-:S02]  /*9a90*/  ISETP.GE.AND P3, PT, R13, UR4, PT ;  /* 0x000000040d007c0c */ /* 0x000fc4000bf66270 */
[----:B0-2---:R-:W-:-:S03]  /*9aa0*/  SHF.R.S32.HI R0, RZ, 0x1f, R9 ;  /* 0x0000001fff007819 */ /* 0x005fc60000011409 */
[CC--:B-1----:R-:W-:Y:S02]  /*9ab0*/  @!P6 LEA R6, P0, R210.reuse, R4.reuse, 0x2 ;  /* 0x00000004d206e211 */ /* 0x0c2fe400078010ff */
[CC--:B------:R-:W-:Y:S02]  /*9ac0*/  @!P5 LEA R10, P1, R9.reuse, R4.reuse, 0x2 ;  /* 0x00000004090ad211 */ /* 0x0c0fe400078210ff */
[-C--:B---3--:R-:W-:Y:S02]  /*9ad0*/  @!P6 LEA.HI.X R7, R210, R5.reuse, R89, 0x2, P0 ;  /* 0x00000005d207e211 */ /* 0x088fe400000f1459 */
[----:B------:R-:W-:Y:S01]  /*9ae0*/  @!P5 LEA.HI.X R11, R9, R5, R0, 0x2, P1 ;  /* 0x00000005090bd211 */ /* 0x000fe200008f1400 */
[----:B------:R-:W-:Y:S01]  /*9af0*/  @!P2 IMAD.WIDE R2, R17, 0x4, R4 ;  /* 0x000000041102a825 */ /* 0x000fe200078e0204 */
[----:B------:R-:W-:Y:S02]  /*9b00*/  SHF.R.S32.HI R9, RZ, 0x1f, R22 ;  /* 0x0000001fff097819 */ /* 0x000fe40000011416 */
[----:B------:R-:W-:-:S02]  /*9b10*/  @!P4 LEA R8, P1, R22, R4, 0x2 ;  /* 0x000000041608c211 */ /* 0x000fc400078210ff */
[----:B------:R-:W-:Y:S01]  /*9b20*/  ISETP.GE.AND P0, PT, R19, UR4, PT ;  /* 0x0000000413007c0c */ /* 0x000fe2000bf06270 */
[----:B------:R0:W-:Y:S01]  /*9b30*/  @!P2 ST.E.64 desc[UR36][R2.64], R26 ;  /* 0x0000001a0200a985 */ /* 0x0001e2000c101b24 */
[----:B------:R-:W-:Y:S02]  /*9b40*/  @!P4 LEA.HI.X R9, R22, R5, R9, 0x2, P1 ;  /* 0x000000051609c211 */ /* 0x000fe400008f1409 */
[----:B------:R-:W-:Y:S01]  /*9b50*/  ISETP.GE.AND P1, PT, R209, UR4, PT ;  /* 0x00000004d1007c0c */ /* 0x000fe2000bf26270 */
[----:B------:R1:W-:Y:S01]  /*9b60*/  @!P6 ST.E.64 desc[UR36][R6.64], R30 ;  /* 0x0000001e0600e985 */ /* 0x0003e2000c101b24 */
[----:B------:R-:W-:Y:S02]  /*9b70*/  SHF.R.S32.HI R0, RZ, 0x1f, R13 ;  /* 0x0000001fff007819 */ /* 0x000fe4000001140d */
[----:B------:R-:W-:Y:S01]  /*9b80*/  @!P3 LEA R12, P6, R13, R4, 0x2 ;  /* 0x000000040d0cb211 */ /* 0x000fe200078c10ff */
[----:B------:R2:W-:Y:S01]  /*9b90*/  @!P4 ST.E.64 desc[UR36][R8.64], R34 ;  /* 0x000000220800c985 */ /* 0x0005e2000c101b24 */
[----:B------:R-:W-:-:S02]  /*9ba0*/  ISETP.GE.AND P2, PT, R208, UR4, PT ;  /* 0x00000004d0007c0c */ /* 0x000fc4000bf46270 */
[-C--:B------:R-:W-:Y:S01]  /*9bb0*/  @!P3 LEA.HI.X R13, R13, R5.reuse, R0, 0x2, P6 ;  /* 0x000000050d0db211 */ /* 0x080fe200030f1400 */
[----:B------:R3:W-:Y:S01]  /*9bc0*/  @!P5 ST.E.64 desc[UR36][R10.64], R38 ;  /* 0x000000260a00d985 */ /* 0x0007e2000c101b24 */
[----:B------:R-:W-:Y:S02]  /*9bd0*/  SHF.R.S32.HI R0, RZ, 0x1f, R19 ;  /* 0x0000001fff007819 */ /* 0x000fe40000011413 */
[-C--:B0-----:R-:W-:Y:S01]  /*9be0*/  @!P0 LEA R2, P4, R19, R4.reuse, 0x2 ;  /* 0x0000000413028211 */ /* 0x081fe200078810ff */
[----:B------:R0:W-:Y:S01]  /*9bf0*/  @!P3 ST.E.64 desc[UR36][R12.64], R42 ;  /* 0x0000002a0c00b985 */ /* 0x0001e2000c101b24 */
[----:B------:R-:W-:Y:S02]  /*9c00*/  ISETP.GE.AND P3, PT, R207, UR4, PT ;  /* 0x00000004cf007c0c */ /* 0x000fe4000bf66270 */
[----:B-1----:R-:W-:Y:S02]  /*9c10*/  @!P1 LEA R6, P5, R209, R4, 0x2 ;  /* 0x00000004d1069211 */ /* 0x002fe400078a10ff */
[----:B------:R-:W-:-:S02]  /*9c20*/  @!P0 LEA.HI.X R3, R19, R5, R0, 0x2, P4 ;  /* 0x0000000513038211 */ /* 0x000fc400020f1400 */
[----:B------:R-:W-:Y:S02]  /*9c30*/  ISETP.GE.AND P4, PT, R206, UR4, PT ;  /* 0x00000004ce007c0c */ /* 0x000fe4000bf86270 */
[CC--:B------:R-:W-:Y:S01]  /*9c40*/  @!P2 LEA R14, P6, R208.reuse, R4.reuse, 0x2 ;  /* 0x00000004d00ea211 */ /* 0x0c0fe200078c10ff */
[----:B------:R1:W-:Y:S01]  /*9c50*/  @!P0 ST.E.64 desc[UR36][R2.64], R46 ;  /* 0x0000002e02008985 */ /* 0x0003e2000c101b24 */
[-C--:B------:R-:W-:Y:S02]  /*9c60*/  @!P1 LEA.HI.X R7, R209, R5.reuse, R88, 0x2, P5 ;  /* 0x00000005d1079211 */ /* 0x080fe400028f1458 */
[----:B------:R-:W-:Y:S02]  /*9c70*/  ISETP.GE.AND P5, PT, R205, UR4, PT ;  /* 0x00000004cd007c0c */ /* 0x000fe4000bfa6270 */
[----:B------:R-:W-:Y:S01]  /*9c80*/  @!P2 LEA.HI.X R15, R208, R5, R87, 0x2, P6 ;  /* 0x00000005d00fa211 */ /* 0x000fe200030f1457 */
[----:B------:R4:W-:Y:S01]  /*9c90*/  @!P1 ST.E.64 desc[UR36][R6.64], R50 ;  /* 0x0000003206009985 */ /* 0x0009e2000c101b24 */
[----:B--2---:R-:W-:-:S02]  /*9ca0*/  @!P3 LEA R8, P6, R207, R4, 0x2 ;  /* 0x00000004cf08b211 */ /* 0x004fc400078c10ff */
[----:B------:R-:W-:Y:S01]  /*9cb0*/  ISETP.GE.AND P0, PT, R204, UR4, PT ;  /* 0x00000004cc007c0c */ /* 0x000fe2000bf06270 */
[----:B------:R2:W-:Y:S01]  /*9cc0*/  @!P2 ST.E.64 desc[UR36][R14.64], R54 ;  /* 0x000000360e00a985 */ /* 0x0005e2000c101b24 */
[----:B------:R-:W-:Y:S02]  /*9cd0*/  ISETP.GE.AND P1, PT, R203, UR4, PT ;  /* 0x00000004cb007c0c */ /* 0x000fe4000bf26270 */
[CC--:B---3--:R-:W-:Y:S02]  /*9ce0*/  @!P4 LEA R10, P2, R206.reuse, R4.reuse, 0x2 ;  /* 0x00000004ce0ac211 */ /* 0x0c8fe400078410ff */
[-C--:B------:R-:W-:Y:S02]  /*9cf0*/  @!P3 LEA.HI.X R9, R207, R5.reuse, R86, 0x2, P6 ;  /* 0x00000005cf09b211 */ /* 0x080fe400030f1456 */
[----:B0-----:R-:W-:Y:S02]  /*9d00*/  @!P5 LEA R12, P6, R205, R4, 0x2 ;  /* 0x00000004cd0cd211 */ /* 0x001fe400078c10ff */
[----:B------:R-:W-:Y:S01]  /*9d10*/  @!P4 LEA.HI.X R11, R206, R5, R85, 0x2, P2 ;  /* 0x00000005ce0bc211 */ /* 0x000fe200010f1455 */
[----:B------:R0:W-:Y:S01]  /*9d20*/  @!P3 ST.E.64 desc[UR36][R8.64], R58 ;  /* 0x0000003a0800b985 */ /* 0x0001e2000c101b24 */
[----:B------:R-:W-:-:S02]  /*9d30*/  ISETP.GE.AND P2, PT, R202, UR4, PT ;  /* 0x00000004ca007c0c */ /* 0x000fc4000bf46270 */
[-C--:B------:R-:W-:Y:S01]  /*9d40*/  @!P5 LEA.HI.X R13, R205, R5.reuse, R84, 0x2, P6 ;  /* 0x00000005cd0dd211 */ /* 0x080fe200030f1454 */
[----:B------:R3:W-:Y:S01]  /*9d50*/  @!P4 ST.E.64 desc[UR36][R10.64], R62 ;  /* 0x0000003e0a00c985 */ /* 0x0007e2000c101b24 */
[-C--:B-1----:R-:W-:Y:S02]  /*9d60*/  @!P0 LEA R2, P6, R204, R4.reuse, 0x2 ;  /* 0x00000004cc028211 */ /* 0x082fe400078c10ff */
[----:B----4-:R-:W-:Y:S01]  /*9d70*/  @!P1 LEA R6, P3, R203, R4, 0x2 ;  /* 0x00000004cb069211 */ /* 0x010fe200078610ff */
[----:B------:R1:W-:Y:S01]  /*9d80*/  @!P5 ST.E.64 desc[UR36][R12.64], R66 ;  /* 0x000000420c00d985 */ /* 0x0003e2000c101b24 */
[----:B------:R-:W-:Y:S02]  /*9d90*/  ISETP.GE.AND P5, PT, R201, UR4, PT ;  /* 0x00000004c9007c0c */ /* 0x000fe4000bfa6270 */
[----:B------:R-:W-:Y:S02]  /*9da0*/  ISETP.GE.AND P4, PT, R200, UR4, PT ;  /* 0x00000004c8007c0c */ /* 0x000fe4000bf86270 */
[----:B------:R-:W-:-:S02]  /*9db0*/  @!P0 LEA.HI.X R3, R204, R5, R229, 0x2, P6 ;  /* 0x00000005cc038211 */ /* 0x000fc400030f14e5 */
[-C--:B------:R-:W-:Y:S02]  /*9dc0*/  @!P1 LEA.HI.X R7, R203, R5.reuse, R228, 0x2, P3 ;  /* 0x00000005cb079211 */ /* 0x080fe400018f14e4 */
[CC--:B--2---:R-:W-:Y:S01]  /*9dd0*/  @!P2 LEA R14, P6, R202.reuse, R4.reuse, 0x2 ;  /* 0x00000004ca0ea211 */ /* 0x0c4fe200078c10ff */
[----:B------:R2:W-:Y:S01]  /*9de0*/  @!P0 ST.E.64 desc[UR36][R2.64], R70 ;  /* 0x0000004602008985 */ /* 0x0005e2000c101b24 */
[----:B------:R-:W-:Y:S02]  /*9df0*/  ISETP.GE.AND P3, PT, R199, UR4, PT ;  /* 0x00000004c7007c0c */ /* 0x000fe4000bf66270 */
[----:B------:R-:W-:Y:S01]  /*9e00*/  @!P2 LEA.HI.X R15, R202, R5, R227, 0x2, P6 ;  /* 0x00000005ca0fa211 */ /* 0x000fe200030f14e3 */
[----:B------:R4:W-:Y:S01]  /*9e10*/  @!P1 ST.E.64 desc[UR36][R6.64], R74 ;  /* 0x0000004a06009985 */ /* 0x0009e2000c101b24 */
[----:B------:R-:W-:Y:S02]  /*9e20*/  ISETP.GE.AND P0, PT, R198, UR4, PT ;  /* 0x00000004c6007c0c */ /* 0x000fe4000bf06270 */
[-C--:B0-----:R-:W-:Y:S01]  /*9e30*/  @!P5 LEA R8, P1, R201, R4.reuse, 0x2 ;  /* 0x00000004c908d211 */ /* 0x081fe200078210ff */
[----:B------:R-:W-:Y:S01]  /*9e40*/  @!P2 ST.E.64 desc[UR36][R14.64], R78 ;  /* 0x0000004e0e00a985 */ /* 0x000fe2000c101b24 */
[----:B---3--:R-:W-:-:S02]  /*9e50*/  @!P4 LEA R10, P2, R200, R4, 0x2 ;  /* 0x00000004c80ac211 */ /* 0x008fc400078410ff */
[-C--:B------:R-:W-:Y:S02]  /*9e60*/  @!P5 LEA.HI.X R9, R201, R5.reuse, R226, 0x2, P1 ;  /* 0x00000005c909d211 */ /* 0x080fe400008f14e2 */
[----:B------:R-:W-:Y:S02]  /*9e70*/  ISETP.GE.AND P1, PT, R197, UR4, PT ;  /* 0x00000004c5007c0c */ /* 0x000fe4000bf26270 */
[CC--:B-1----:R-:W-:Y:S01]  /*9e80*/  @!P3 LEA R12, P6, R199.reuse, R4.reuse, 0x2 ;  /* 0x00000004c70cb211 */ /* 0x0c2fe200078c10ff */
[----:B------:R0:W-:Y:S01]  /*9e90*/  @!P5 ST.E.64 desc[UR36][R8.64], R82 ;  /* 0x000000520800d985 */ /* 0x0001e2000c101b24 */
[-C--:B------:R-:W-:Y:S02]  /*9ea0*/  @!P4 LEA.HI.X R11, R200, R5.reuse, R225, 0x2, P2 ;  /* 0x00000005c80bc211 */ /* 0x080fe400010f14e1 */
[----:B------:R-:W-:Y:S02]  /*9eb0*/  @!P3 LEA.HI.X R13, R199, R5, R224, 0x2, P6 ;  /* 0x00000005c70db211 */ /* 0x000fe400030f14e0 */
[----:B--2---:R-:W-:Y:S01]  /*9ec0*/  @!P0 LEA R2, P5, R198, R4, 0x2 ;  /* 0x00000004c6028211 */ /* 0x004fe200078a10ff */
[----:B------:R1:W-:Y:S01]  /*9ed0*/  @!P4 ST.E.64 desc[UR36][R10.64], R122 ;  /* 0x0000007a0a00c985 */ /* 0x0003e2000c101b24 */
[----:B------:R-:W-:-:S02]  /*9ee0*/  ISETP.GE.AND P4, PT, R196, UR4, PT ;  /* 0x00000004c4007c0c */ /* 0x000fc4000bf86270 */
[----:B------:R-:W-:Y:S01]  /*9ef0*/  ISETP.GE.AND P2, PT, R194, UR4, PT ;  /* 0x00000004c2007c0c */ /* 0x000fe2000bf46270 */
[----:B------:R2:W-:Y:S01]  /*9f00*/  @!P3 ST.E.64 desc[UR36][R12.64], R124 ;  /* 0x0000007c0c00b985 */ /* 0x0005e2000c101b24 */
[----:B------:R-:W-:Y:S02]  /*9f10*/  ISETP.GE.AND P3, PT, R195, UR4, PT ;  /* 0x00000004c3007c0c */ /* 0x000fe4000bf66270 */
[----:B------:R-:W-:Y:S02]  /*9f20*/  @!P0 LEA.HI.X R3, R198, R5, R223, 0x2, P5 ;  /* 0x00000005c6038211 */ /* 0x000fe400028f14df */
[----:B------:R-:W-:Y:S02]  /*9f30*/  ISETP.GE.AND P5, PT, R193, UR4, PT ;  /* 0x00000004c1007c0c */ /* 0x000fe4000bfa6270 */
[-C--:B----4-:R-:W-:Y:S01]  /*9f40*/  @!P1 LEA R6, P6, R197, R4.reuse, 0x2 ;  /* 0x00000004c5069211 */ /* 0x090fe200078c10ff */
[----:B------:R3:W-:Y:S02]  /*9f50*/  @!P0 ST.E.64 desc[UR36][R2.64], R126 ;  /* 0x0000007e02008985 */ /* 0x0007e4000c101b24 */
[----:B0-----:R-:W-:-:S02]  /*9f60*/  @!P4 LEA R8, P0, R196, R4, 0x2 ;  /* 0x00000004c408c211 */ /* 0x001fc400078010ff */
[-C--:B------:R-:W-:Y:S02]  /*9f70*/  @!P1 LEA.HI.X R7, R197, R5.reuse, R222, 0x2, P6 ;  /* 0x00000005c5079211 */ /* 0x080fe400030f14de */
[-C--:B-1----:R-:W-:Y:S02]  /*9f80*/  @!P3 LEA R10, P6, R195, R4.reuse, 0x2 ;  /* 0x00000004c30ab211 */ /* 0x082fe400078c10ff */
[-C--:B------:R-:W-:Y:S01]  /*9f90*/  @!P4 LEA.HI.X R9, R196, R5.reuse, R221, 0x2, P0 ;  /* 0x00000005c409c211 */ /* 0x080fe200000f14dd */
[----:B------:R3:W-:Y:S01]  /*9fa0*/  @!P1 ST.E.64 desc[UR36][R6.64], R98 ;  /* 0x0000006206009985 */ /* 0x0007e2000c101b24 */
[-C--:B--2---:R-:W-:Y:S02]  /*9fb0*/  @!P2 LEA R12, P1, R194, R4.reuse, 0x2 ;  /* 0x00000004c20ca211 */ /* 0x084fe400078210ff */
[----:B------:R-:W-:Y:S01]  /*9fc0*/  @!P5 LEA R14, P0, R193, R4, 0x2 ;  /* 0x00000004c10ed211 */ /* 0x000fe200078010ff */
[----:B------:R3:W-:Y:S01]  /*9fd0*/  @!P4 ST.E.64 desc[UR36][R8.64], R102 ;  /* 0x000000660800c985 */ /* 0x0007e2000c101b24 */
[----:B------:R-:W-:-:S02]  /*9fe0*/  @!P3 LEA.HI.X R11, R195, R5, R220, 0x2, P6 ;  /* 0x00000005c30bb211 */ /* 0x000fc400030f14dc */
[-C--:B------:R-:W-:Y:S02]  /*9ff0*/  @!P2 LEA.HI.X R13, R194, R5.reuse, R219, 0x2, P1 ;  /* 0x00000005c20da211 */ /* 0x080fe400008f14db */
[----:B------:R-:W-:Y:S01]  /*a000*/  @!P5 LEA.HI.X R15, R193, R5, R218, 0x2, P0 ;  /* 0x00000005c10fd211 */ /* 0x000fe200000f14da */
[----:B------:R3:W-:Y:S01]  /*a010*/  @!P3 ST.E.64 desc[UR36][R10.64], R106 ;  /* 0x0000006a0a00b985 */ /* 0x0007e2000c101b24 */
[----:B------:R-:W-:-:S03]  /*a020*/  ISETP.GE.AND P0, PT, R192, UR4, PT ;  /* 0x00000004c0007c0c */ /* 0x000fc6000bf06270 */
[----:B------:R3:W-:Y:S04]  /*a030*/  @!P2 ST.E.64 desc[UR36][R12.64], R110 ;  /* 0x0000006e0c00a985 */ /* 0x0007e8000c101b24 */
[----:B------:R3:W-:Y:S06]  /*a040*/  @!P5 ST.E.64 desc[UR36][R14.64], R114 ;  /* 0x000000720e00d985 */ /* 0x0007ec000c101b24 */
[----:B------:R-:W-:Y:S05]  /*a050*/  @P0 BRA `(.L_x_3492) ;  /* 0x0000000c00bc0947 */ /* 0x000fea0003800000 */
[----:B---3--:R-:W-:-:S04]  /*a060*/  LEA R2, P0, R192, R4, 0x2 ;  /* 0x00000004c0027211 */ /* 0x008fc800078010ff */
[----:B------:R-:W-:-:S05]  /*a070*/  LEA.HI.X R3, R192, R5, R217, 0x2, P0 ;  /* 0x00000005c0037211 */ /* 0x000fca00000f14d9 */
[----:B------:R0:W-:Y:S01]  /*a080*/  ST.E.64 desc[UR36][R2.64], R118 ;  /* 0x0000007602007985 */ /* 0x0001e2000c101b24 */
[----:B------:R-:W-:Y:S05]  /*a090*/  BRA `(.L_x_3492) ;  /* 0x0000000c00ac7947 */ /* 0x000fea0003800000 */
.L_x_3483:
[----:B------:R-:W-:Y:S01]  /*a0a0*/  ULDC.64 UR8, c[0x0][0xc00] ;  /* 0x0003000000087ab9 */ /* 0x000fe20000000a00 */
[----:B------:R-:W-:Y:S01]  /*a0b0*/  R2UR UR4, R214 ;  /* 0x00000000d60472ca */ /* 0x000fe200000e0000 */
[----:B------:R-:W-:Y:S01]  /*a0c0*/  UISETP.NE.U32.AND UP0, UPT, UR8, URZ, UPT ;  /* 0x0000003f0800728c */ /* 0x000fe2000bf05070 */
[----:B------:R-:W-:-:S03]  /*a0d0*/  R2UR UR10, R18 ;  /* 0x00000000120a72ca */ /* 0x000fc600000e0000 */
[----:B------:R-:W-:-:S03]  /*a0e0*/  UISETP.NE.AND.EX UP0, UPT, UR9, URZ, UPT, UP0 ;  /* 0x0000003f0900728c */ /* 0x000fc6000bf05300 */
[----:B------:R-:W-:Y:S02]  /*a0f0*/  ULDC.64 UR8, c[0x0][0xc00] ;  /* 0x0003000000087ab9 */ /* 0x000fe40000000a00 */
[----:B------:R-:W-:Y:S01]  /*a100*/  UIMAD.WIDE UR8, UR61, 0x4, UR8 ;  /* 0x000000043d0878a5 */ /* 0x000fe2000f8e0208 */
[----:B------:R-:W-:-:S05]  /*a110*/  PLOP3.LUT P1, PT, PT, PT, UP0, 0x80, 0x0 ;  /* 0x000000000000781c */ /* 0x000fca0003f2f008 */
[----:B------:R-:W-:Y:S02]  /*a120*/  IMAD.U32 R2, RZ, RZ, UR8 ;  /* 0x00000008ff027e24 */ /* 0x000fe4000f8e00ff */
[----:B------:R-:W-:Y:S01]  /*a130*/  IMAD.U32 R3, RZ, RZ, UR9 ;  /* 0x00000009ff037e24 */ /* 0x000fe2000f8e00ff */
[----:B------:R-:W-:Y:S02]  /*a140*/  ULDC.64 UR8, c[0x0][0xc08] ;  /* 0x0003020000087ab9 */ /* 0x000fe40000000a00 */
[----:B------:R-:W-:-:S03]  /*a150*/  UISETP.NE.U32.AND UP1, UPT, UR8, URZ, UPT ;  /* 0x0000003f0800728c */ /* 0x000fc6000bf25070 */
[----:B------:R-:W2:Y:S01]  /*a160*/  @P1 LDG.E R6, desc[UR36][R2.64] ;  /* 0x0000002402061981 */ /* 0x000ea2000c1e1900 */
[----:B------:R-:W-:-:S06]  /*a170*/  UISETP.NE.AND.EX UP1, UPT, UR9, URZ, UPT, UP1 ;  /* 0x0000003f0900728c */ /* 0x000fcc000bf25310 */
[----:B------:R-:W-:-:S05]  /*a180*/  PLOP3.LUT P2, PT, PT, PT, UP1, 0x80, 0x0 ;  /* 0x000000000000781c */ /* 0x000fca0003f4f018 */
[----:B------:R-:W-:-:S04]  /*a190*/  @UP1 ULEA UR8, UP2, UR61, UR8, 0x2 ;  /* 0x000000083d081291 */ /* 0x000fc8000f84103f */
[----:B------:R-:W-:Y:S02]  /*a1a0*/  @UP1 ULEA.HI.X UR9, UR61, UR9, UR4, 0x2, UP2 ;  /* 0x000000093d091291 */ /* 0x000fe400090f1404 */
[----:B------:R-:W-:Y:S01]  /*a1b0*/  MOV R4, UR8 ;  /* 0x0000000800047c02 */ /* 0x000fe20008000f00 */
        /* <DEDUP_REMOVED lines=18> */
.L_x_3495:
[----:B------:R-:W-:Y:S01]  /*a2e0*/  R2UR UR8, R214 ;  /* 0x00000000d60872ca */ /* 0x000fe200000e0000 */
[----:B------:R-:W-:Y:S01]  /*a2f0*/  USEL UR61, UR61, URZ, !UP0 ;  /* 0x0000003f3d3d7287 */ /* 0x000fe2000c000000 */
[----:B------:R-:W-:Y:S11]  /*a300*/  BSSY B1, `(.L_x_3496) ;  /* 0x000003d000017945 */ /* 0x000ff60003800000 */
[----:B------:R-:W-:Y:S01]  /*a310*/  USEL UR12, UR8, URZ, !UP0 ;  /* 0x0000003f080c7287 */ /* 0x000fe2000c000000 */
[----:B------:R-:W-:Y:S11]  /*a320*/  @P0 BRA `(.L_x_3497) ;  /* 0x0000000000e80947 */ /* 0x000ff60003800000 */
[----:B------:R-:W0:Y:S01]  /*a330*/  S2R R2, SR_TID.X ;  /* 0x0000000000027919 */ /* 0x000e220000002100 */
[----:B------:R-:W1:Y:S01]  /*a340*/  LDC R9, c[0x0][0xbe8] ;  /* 0x0002fa00ff097b82 */ /* 0x000e620000000800 */
[----:B------:R-:W-:-:S13]  /*a350*/  R2UR UR8, R212 ;  /* 0x00000000d40872ca */ /* 0x000fda00000e0000 */
[----:B------:R-:W-:-:S04]  /*a360*/  IMAD.U32 R3, RZ, RZ, UR8 ;  /* 0x00000008ff037e24 */ /* 0x000fc8000f8e00ff */
[----:B0-----:R-:W-:Y:S02]  /*a370*/  IMAD R2, R3, 0x80, R2 ;  /* 0x0000008003027824 */ /* 0x001fe400078e0202 */
[----:B-1---5:R-:W-:Y:S02]  /*a380*/  IMAD R3, R0, R9, RZ ;  /* 0x0000000900037224 */ /* 0x022fe400078e02ff */
        /* <DEDUP_REMOVED lines=52> */
.L_x_3497:
[----:B------:R-:W-:Y:S05]  /*a6d0*/  BSYNC B1 ;  /* 0x0000000000017941 */ /* 0x000fea0003800000 */
.L_x_3496:
[----:B------:R-:W-:-:S13]  /*a6e0*/  R2UR UR8, R18 ;  /* 0x00000000120872ca */ /* 0x000fda00000e0000 */
[----:B------:R-:W-:-:S06]  /*a6f0*/  UISETP.GT.AND UP0, UPT, UR8, 0x1, UPT ;  /* 0x000000010800788c */ /* 0x000fcc000bf04270 */
[----:B------:R-:W-:-:S13]  /*a700*/  PLOP3.LUT P0, PT, PT, PT, UP0, 0x80, 0x0 ;  /* 0x000000000000781c */ /* 0x000fda0003f0f008 */
[----:B------:R-:W-:Y:S05]  /*a710*/  @P0 BRA `(.L_x_3492) ;  /* 0x00000008000c0947 */ /* 0x000fea0003800000 */
[----:B------:R-:W1:Y:S01]  /*a720*/  LDC R11, c[0x0][0xbe8] ;  /* 0x0002fa00ff0b7b82 */ /* 0x000e620000000800 */
[----:B------:R-:W-:Y:S01]  /*a730*/  R2UR UR13, R212 ;  /* 0x00000000d40d72ca */ /* 0x000fe200000e0000 */
[----:B------:R-:W-:Y:S01]  /*a740*/  ULDC.64 UR14, c[0x0][0xaa0] ;  /* 0x0002a800000e7ab9 */ /* 0x000fe20000000a00 */
[----:B------:R-:W-:Y:S01]  /*a750*/  R2UR UR16, R211 ;  /* 0x00000000d31072ca */ /* 0x000fe200000e0000 */
[----:B------:R-:W-:Y:S01]  /*a760*/  UIMAD UR10, UR20, UR14, URZ ;  /* 0x0000000e140a72a4 */ /* 0x000fe2000f8e023f */
[----:B------:R-:W-:Y:S01]  /*a770*/  IMAD R2, R16, 0x20, R213 ;  /* 0x0000002010027824 */ /* 0x000fe200078e02d5 */
[----:B------:R-:W-:Y:S01]  /*a780*/  UIMAD.WIDE.U32 UR8, UR4, UR14, URZ ;  /* 0x0000000e040872a5 */ /* 0x000fe2000f8e003f */
[----:B------:R-:W-:Y:S01]  /*a790*/  BSSY B1, `(.L_x_3498) ;  /* 0x0000045000017945 */ /* 0x000fe20003800000 */
[----:B------:R-:W-:-:S04]  /*a7a0*/  UIMAD UR10, UR4, UR15, UR10 ;  /* 0x0000000f040a72a4 */ /* 0x000fc8000f8e020a */
[----:B------:R-:W-:Y:S02]  /*a7b0*/  UIADD3 UR9, UR9, UR10, URZ ;  /* 0x0000000a09097290 */ /* 0x000fe4000fffe03f */
[----:B0-----:R-:W-:Y:S01]  /*a7c0*/  IMAD.U32 R5, RZ, RZ, UR13 ;  /* 0x0000000dff057e24 */ /* 0x001fe2000f8e00ff */
[----:B------:R-:W-:Y:S01]  /*a7d0*/  ULDC.64 UR10, c[0x0][0xae8] ;  /* 0x0002ba00000a7ab9 */ /* 0x000fe20000000a00 */
[----:B------:R-:W-:Y:S01]  /*a7e0*/  IMAD.U32 R8, RZ, RZ, UR13 ;  /* 0x0000000dff087e24 */ /* 0x000fe2000f8e00ff */
[----:B------:R-:W-:Y:S02]  /*a7f0*/  UIMAD.WIDE.U32 UR8, UR16, UR10, UR8 ;  /* 0x0000000a100872a5 */ /* 0x000fe4000f8e0008 */
[----:B------:R-:W-:Y:S01]  /*a800*/  LEA R6, R5, R2, 0x7 ;  /* 0x0000000205067211 */ /* 0x000fe200078e38ff */
[----:B------:R-:W-:Y:S01]  /*a810*/  IMAD R8, R8, 0x80, R213 ;  /* 0x0000008008087824 */ /* 0x000fe200078e02d5 */
[----:B------:R-:W-:Y:S01]  /*a820*/  UIMAD UR9, UR16, UR11, UR9 ;  /* 0x0000000b100972a4 */ /* 0x000fe2000f8e0209 */
[----:B-1----:R-:W-:-:S02]  /*a830*/  ISETP.NE.AND P0, PT, R11, 0x1, PT ;  /* 0x000000010b00780c */ /* 0x002fc40003f05270 */
[----:B------:R-:W-:Y:S01]  /*a840*/  ULDC.64 UR10, c[0x0][0xaf0] ;  /* 0x0002bc00000a7ab9 */ /* 0x000fe20000000a00 */
[----:B------:R-:W-:Y:S01]  /*a850*/  IMAD.MOV.U32 R5, RZ, RZ, R6 ;  /* 0x000000ffff057224 */ /* 0x000fe200078e0006 */
[----:B------:R-:W-:Y:S02]  /*a860*/  UIMAD UR12, UR12, UR10, URZ ;  /* 0x0000000a0c0c72a4 */ /* 0x000fe4000f8e023f */
[----:B------:R-:W-:Y:S02]  /*a870*/  UIMAD.WIDE.U32 UR8, UR61, UR10, UR8 ;  /* 0x0000000a3d0872a5 */ /* 0x000fe4000f8e0008 */
[----:B------:R-:W-:-:S03]  /*a880*/  UIMAD UR4, UR61, UR11, UR12 ;  /* 0x0000000b3d0472a4 */ /* 0x000fc6000f8e020c */
[----:B------:R-:W-:Y:S01]  /*a890*/  ULDC.64 UR10, c[0x0][0xae0] ;  /* 0x0002b800000a7ab9 */ /* 0x000fe20000000a00 */
[----:B------:R-:W-:Y:S01]  /*a8a0*/  UIADD3 UR4, UR9, UR4, URZ ;  /* 0x0000000409047290 */ /* 0x000fe2000fffe03f */
[----:B------:R-:W0:Y:S08]  /*a8b0*/  @P0 LDC R3, c[0x0][0xbec] ;  /* 0x0002fb00ff030b82 */ /* 0x000e300000000800 */
[----:B------:R-:W1:Y:S01]  /*a8c0*/  @P0 LDC R7, c[0x0][0xbf0] ;  /* 0x0002fc00ff070b82 */ /* 0x000e620000000800 */
[----:B0-----:R-:W-:-:S04]  /*a8d0*/  @P0 IMAD.HI.U32 R2, R6, R3, RZ ;  /* 0x0000000306020227 */ /* 0x001fc800078e00ff */
[----:B------:R-:W-:Y:S02]  /*a8e0*/  IMAD.U32 R3, RZ, RZ, UR9 ;  /* 0x00000009ff037e24 */ /* 0x000fe4000f8e00ff */
[----:B------:R-:W-:Y:S01]  /*a8f0*/  IMAD.U32 R3, RZ, RZ, UR4 ;  /* 0x00000004ff037e24 */ /* 0x000fe2000f8e00ff */
[----:B-1----:R-:W-:-:S04]  /*a900*/  @P0 SHF.R.U32.HI R5, RZ, R7, R2 ;  /* 0x00000007ff050219 */ /* 0x002fc80000011602 */
[--C-:B------:R-:W-:Y:S01]  /*a910*/  SHF.R.S32.HI R2, RZ, 0x1f, R5.reuse ;  /* 0x0000001fff027819 */ /* 0x100fe20000011405 */
[----:B------:R-:W-:-:S04]  /*a920*/  IMAD.MOV R7, RZ, RZ, -R5 ;  /* 0x000000ffff077224 */ /* 0x000fc800078e0a05 */
[----:B------:R-:W-:Y:S02]  /*a930*/  IMAD R4, R2, UR10, RZ ;  /* 0x0000000a02047c24 */ /* 0x000fe4000f8e02ff */
[----:B------:R-:W-:Y:S02]  /*a940*/  IMAD R7, R11, R7, R6 ;  /* 0x000000070b077224 */ /* 0x000fe400078e0206 */
[----:B------:R-:W-:Y:S01]  /*a950*/  IMAD.U32 R2, RZ, RZ, UR8 ;  /* 0x00000008ff027e24 */ /* 0x000fe2000f8e00ff */
[----:B------:R-:W-:Y:S01]  /*a960*/  ULDC.64 UR8, c[0x0][0xad8] ;  /* 0x0002b60000087ab9 */ /* 0x000fe20000000a00 */
[C---:B------:R-:W-:Y:S01]  /*a970*/  IMAD R9, R5.reuse, UR11, R4 ;  /* 0x0000000b05097c24 */ /* 0x040fe2000f8e0204 */
[----:B------:R-:W-:Y:S01]  /*a980*/  SHF.R.S32.HI R4, RZ, 0x1f, R7 ;  /* 0x0000001fff047819 */ /* 0x000fe20000011407 */
[----:B------:R-:W-:-:S04]  /*a990*/  IMAD.WIDE.U32 R2, R5, UR10, R2 ;  /* 0x0000000a05027c25 */ /* 0x000fc8000f8e0002 */
[----:B------:R-:W-:Y:S02]  /*a9a0*/  IMAD.IADD R3, R3, 0x1, R9 ;  /* 0x0000000103037824 */ /* 0x000fe400078e0209 */
[----:B------:R-:W-:Y:S02]  /*a9b0*/  IMAD R6, R4, UR8, RZ ;  /* 0x0000000804067c24 */ /* 0x000fe4000f8e02ff */
[----:B-----5:R-:W-:Y:S02]  /*a9c0*/  IMAD R11, R0, R11, RZ ;  /* 0x0000000b000b7224 */ /* 0x020fe400078e02ff */
[C---:B------:R-:W-:Y:S02]  /*a9d0*/  VIADD R4, R8.reuse, 0x40 ;  /* 0x0000004008047836 */ /* 0x040fe40000000000 */
[C---:B------:R-:W-:Y:S01]  /*a9e0*/  IMAD R5, R7.reuse, UR9, R6 ;  /* 0x0000000907057c24 */ /* 0x040fe2000f8e0206 */
[-C--:B------:R-:W-:Y:S01]  /*a9f0*/  ISETP.GE.AND P2, PT, R8, R11.reuse, PT ;  /* 0x0000000b0800720c */ /* 0x080fe20003f46270 */
[----:B------:R-:W-:Y:S01]  /*aa00*/  IMAD.WIDE.U32 R2, R7, UR8, R2 ;  /* 0x0000000807027c25 */ /* 0x000fe2000f8e0002 */
[----:B------:R-:W-:Y:S01]  /*aa10*/  ULDC.64 UR8, c[0x0][0xa80] ;  /* 0x0002a00000087ab9 */ /* 0x000fe20000000a00 */
[----:B------:R-:W-:-:S02]  /*aa20*/  ISETP.GE.AND P1, PT, R4, R11, PT ;  /* 0x0000000b0400720c */ /* 0x000fc40003f26270 */
[----:B------:R-:W-:Y:S01]  /*aa30*/  IMAD.IADD R3, R3, 0x1, R5 ;  /* 0x0000000103037824 */ /* 0x000fe200078e0205 */
[----:B------:R-:W-:Y:S01]  /*aa40*/  LEA R4, P3, R2, UR8, 0x1 ;  /* 0x0000000802047c11 */ /* 0x000fe2000f8608ff */
[----:B------:R-:W-:Y:S02]  /*aa50*/  VIADD R0, R8, 0x20 ;  /* 0x0000002008007836 */ /* 0x000fe40000000000 */
[----:B------:R-:W-:Y:S01]  /*aa60*/  IMAD.SHL.U32 R7, R16, 0x8, RZ ;  /* 0x0000000810077824 */ /* 0x000fe200078e00ff */
[----:B------:R-:W-:Y:S02]  /*aa70*/  LEA.HI.X R5, R2, UR9, R3, 0x1, P3 ;  /* 0x0000000902057c11 */ /* 0x000fe400098f0c03 */
[----:B------:R-:W-:Y:S01]  /*aa80*/  ISETP.GE.AND P0, PT, R0, R11, PT ;  /* 0x0000000b0000720c */ /* 0x000fe20003f06270 */
[C---:B------:R-:W-:Y:S01]  /*aa90*/  VIADD R9, R7.reuse, 0x80 ;  /* 0x0000008007097836 */ /* 0x040fe20000000000 */
[----:B------:R0:W1:Y:S01]  /*aaa0*/  SHFL.IDX PT, R2, R4, RZ, 0x181f ;  /* 0x00181fff04027589 */ /* 0x00006200000e0000 */
[----:B------:R-:W-:Y:S01]  /*aab0*/  VIADD R13, R7, 0x40 ;  /* 0x00000040070d7836 */ /* 0x000fe20000000000 */
[----:B------:R-:W-:-:S02]  /*aac0*/  SHF.R.S32.HI R10, RZ, 0x1f, R7 ;  /* 0x0000001fff0a7819 */ /* 0x000fc40000011407 */
[----:B------:R0:W2:Y:S01]  /*aad0*/  SHFL.IDX PT, R0, R5, RZ, 0x181f ;  /* 0x00181fff05007589 */ /* 0x0000a200000e0000 */
        /* <DEDUP_REMOVED lines=12> */
[----:B------:R3:W-:Y:S01]  /*aba0*/  @!P4 ST.E.128 desc[UR36][R14.64], RZ ;  /* 0x000000ff0e00c985 */ /* 0x0007e2000c101d24 */
[----:B------:R-:W-:-:S03]  /*abb0*/  @!P2 LEA.HI.X R3, R9, R0, R6, 0x1, P6 ;  /* 0x000000000903a211 */ /* 0x000fc600030f0c06 */
[----:B------:R3:W-:Y:S04]  /*abc0*/  @!P3 ST.E.128 desc[UR36][R20.64], RZ ;  /* 0x000000ff1400b985 */ /* 0x0007e8000c101d24 */
[----:B------:R3:W-:Y:S02]  /*abd0*/  @!P2 ST.E.128 desc[UR36][R2.64], RZ ;  /* 0x000000ff0200a985 */ /* 0x0007e4000c101d24 */
.L_x_3499:
[----:B------:R-:W-:Y:S05]  /*abe0*/  BSYNC B1 ;  /* 0x0000000000017941 */ /* 0x000fea0003800000 */
.L_x_3498:
[----:B--2---:R2:W4:Y:S01]  /*abf0*/  SHFL.IDX PT, R0, R5, 0x1, 0x181f ;  /* 0x00381f0005007f89 */ /* 0x00452200000e0000 */
[----:B------:R-:W-:Y:S03]  /*ac00*/  BSSY B1, `(.L_x_3500) ;  /* 0x0000010000017945 */ /* 0x000fe60003800000 */
[----:B-1-3--:R2:W1:Y:S01]  /*ac10*/  SHFL.IDX PT, R2, R4, 0x1, 0x181f ;  /* 0x00381f0004027f89 */ /* 0x00a46200000e0000 */
[----:B------:R-:W-:Y:S05]  /*ac20*/  @P0 BRA `(.L_x_3501) ;  /* 0x0000000000340947 */ /* 0x000fea0003800000 */
[----:B------:R-:W-:Y:S02]  /*ac30*/  ULDC UR4, c[0x0][0xac8] ;  /* 0x0002b20000047ab9 */ /* 0x000fe40000000800 */
[----:B------:R-:W-:Y:S02]  /*ac40*/  ISETP.GE.AND P4, PT, R7, UR4, PT ;  /* 0x0000000407007c0c */ /* 0x000fe4000bf86270 */
[----:B------:R-:W-:Y:S02]  /*ac50*/  ISETP.GE.AND P5, PT, R13, UR4, PT ;  /* 0x000000040d007c0c */ /* 0x000fe4000bfa6270 */
[----:B------:R-:W-:-:S09]  /*ac60*/  ISETP.GE.AND P6, PT, R9, UR4, PT ;  /* 0x0000000409007c0c */ /* 0x000fd2000bfc6270 */
[-C--:B-1----:R-:W-:Y:S02]  /*ac70*/  @!P4 LEA R14, P0, R7, R2.reuse, 0x1 ;  /* 0x00000002070ec211 */ /* 0x082fe400078008ff */
[-C--:B------:R-:W-:Y:S02]  /*ac80*/  @!P5 LEA R20, P2, R13, R2.reuse, 0x1 ;  /* 0x000000020d14d211 */ /* 0x080fe400078408ff */
[----:B------:R-:W-:Y:S02]  /*ac90*/  @!P6 LEA R2, P3, R9, R2, 0x1 ;  /* 0x000000020902e211 */ /* 0x000fe400078608ff */
[-C--:B----4-:R-:W-:Y:S02]  /*aca0*/  @!P4 LEA.HI.X R15, R7, R0.reuse, R10, 0x1, P0 ;  /* 0x00000000070fc211 */ /* 0x090fe400000f0c0a */
[-C--:B------:R-:W-:Y:S02]  /*acb0*/  @!P5 LEA.HI.X R21, R13, R0.reuse, R12, 0x1, P2 ;  /* 0x000000000d15d211 */ /* 0x080fe400010f0c0c */
[----:B------:R-:W-:Y:S01]  /*acc0*/  @!P6 LEA.HI.X R3, R9, R0, R6, 0x1, P3 ;  /* 0x000000000903e211 */ /* 0x000fe200018f0c06 */
[----:B------:R3:W-:Y:S04]  /*acd0*/  @!P4 ST.E.128 desc[UR36][R14.64], RZ ;  /* 0x000000ff0e00c985 */ /* 0x0007e8000c101d24 */
[----:B------:R3:W-:Y:S04]  /*ace0*/  @!P5 ST.E.128 desc[UR36][R20.64], RZ ;  /* 0x000000ff1400d985 */ /* 0x0007e8000c101d24 */
[----:B------:R3:W-:Y:S02]  /*acf0*/  @!P6 ST.E.128 desc[UR36][R2.64], RZ ;  /* 0x000000ff0200e985 */ /* 0x0007e4000c101d24 */
.L_x_3501:
[----:B------:R-:W-:Y:S05]  /*ad00*/  BSYNC B1 ;  /* 0x0000000000017941 */ /* 0x000fea0003800000 */
.L_x_3500:
[----:B----4-:R4:W0:Y:S01]  /*ad10*/  SHFL.IDX PT, R0, R5, 0x2, 0x181f ;  /* 0x00581f0005007f89 */ /* 0x01082200000e0000 */
        /* <DEDUP_REMOVED lines=10> */
[-C--:B0-----:R-:W-:Y:S02]  /*adc0*/  @!P3 LEA.HI.X R15, R7, R0.reuse, R10, 0x1, P0 ;  /* 0x00000000070fb211 */ /* 0x081fe400000f0c0a */
[-C--:B------:R-:W-:Y:S02]  /*add0*/  @!P4 LEA.HI.X R21, R13, R0.reuse, R12, 0x1, P1 ;  /* 0x000000000d15c211 */ /* 0x080fe400008f0c0c */
[----:B------:R-:W-:Y:S01]  /*ade0*/  @!P5 LEA.HI.X R3, R9, R0, R6, 0x1, P2 ;  /* 0x000000000903d211 */ /* 0x000fe200010f0c06 */
[----:B------:R3:W-:Y:S04]  /*adf0*/  @!P3 ST.E.128 desc[UR36][R14.64], RZ ;  /* 0x000000ff0e00b985 */ /* 0x0007e8000c101d24 */
[----:B------:R3:W-:Y:S04]  /*ae00*/  @!P4 ST.E.128 desc[UR36][R20.64], RZ ;  /* 0x000000ff1400c985 */ /* 0x0007e8000c101d24 */
[----:B------:R3:W-:Y:S02]  /*ae10*/  @!P5 ST.E.128 desc[UR36][R2.64], RZ ;  /* 0x000000ff0200d985 */ /* 0x0007e4000c101d24 */
.L_x_3503:
[----:B------:R-:W-:Y:S05]  /*ae20*/  BSYNC B1 ;  /* 0x0000000000017941 */ /* 0x000fea0003800000 */
.L_x_3502:
        /* <DEDUP_REMOVED lines=8> */
[----:B------:R-:W-:-:S09]  /*aeb0*/  ISETP.GE.AND P5, PT, R9, UR4, PT ;  /* 0x0000000409007c0c */ /* 0x000fd2000bfa6270 */
[-C--:B--2---:R-:W-:Y:S02]  /*aec0*/  @!P3 LEA R14, P0, R7, R2.reuse, 0x1 ;  /* 0x00000002070eb211 */ /* 0x084fe400078008ff */
        /* <DEDUP_REMOVED lines=8> */
.L_x_3492:
[----:B------:R-:W-:Y:S05]  /*af50*/  BSYNC B0 ;  /* 0x0000000000007941 */ /* 0x000fea0003800000 */
.L_x_3482:
[----:B------:R-:W-:Y:S02]  /*af60*/  ULDC UR4, c[0x0][0xc3c] ;  /* 0x00030f0000047ab9 */ /* 0x000fe40000000800 */
[----:B------:R-:W-:-:S06]  /*af70*/  UISETP.GE.AND UP0, UPT, UR7, UR4, UPT ;  /* 0x000000040700728c */ /* 0x000fcc000bf06270 */
[----:B------:R-:W-:-:S13]  /*af80*/  PLOP3.LUT P0, PT, PT, PT, UP0, 0x80, 0x0 ;  /* 0x000000000000781c */ /* 0x000fda0003f0f008 */
[----:B------:R-:W-:Y:S05]  /*af90*/  @!P0 BRA `(.L_x_3504) ;  /* 0xffffff6000148947 */ /* 0x000fea000383ffff */
[----:B------:R-:W-:Y:S05]  /*afa0*/  EXIT ;  /* 0x000000000000794d */ /* 0x000fea0003800000 */
.L_x_3453:
        /* <DEDUP_REMOVED lines=16> */
.L_x_3505:
[----:B------:R-:W-:Y:S01]  /*b0b0*/  LOP3.LUT R7, R0, 0x1f, RZ, 0xc0, !PT ;  /* 0x0000001f00077812 */ /* 0x000fe200078ec0ff */
[----:B------:R-:W-:Y:S01]  /*b0c0*/  ULDC UR4, c[0x0][0xc3c] ;  /* 0x00030f0000047ab9 */ /* 0x000fe20000000800 */
[----:B------:R-:W-:Y:S01]  /*b0d0*/  MOV R9, RZ ;  /* 0x000000ff00097202 */ /* 0x000fe20000000f00 */
        /* <DEDUP_REMOVED lines=40> */
.L_x_3509:
        /* <DEDUP_REMOVED lines=35> */
.L_x_3507:
[----:B------:R-:W-:Y:S01]  /*b590*/  IADD3 R11, -R3, R8, RZ ;  /* 0x00000008030b7210 */ /* 0x000fe20007ffe1ff */
[----:B------:R-:W-:-:S04]  /*b5a0*/  IMAD.MOV.U32 R16, RZ, RZ, RZ ;  /* 0x000000ffff107224 */ /* 0x000fc800078e00ff */
        /* <DEDUP_REMOVED lines=16> */
.L_x_3510:
        /* <DEDUP_REMOVED lines=27> */
[----:B------:R-:W-:Y:S01]  /*b860*/  @P0 VIADD R2, R2, 0x1 ;  /* 0x0000000102020836 */ /* 0x000fe20000000000 */
[----:B------:R-:W-:-:S03]  /*b870*/  IADD3 R10, RZ, -R10, RZ ;  /* 0x8000000aff0a7210 */ /* 0x000fc60007ffe0ff */
        /* <DEDUP_REMOVED lines=29> */
.L_x_3508:
[----:B------:R-:W-:Y:S01]  /*ba50*/  ULDC UR4, c[0x0][0xc3c] ;  /* 0x00030f0000047ab9 */ /* 0x000fe20000000800 */
[----:B------:R-:W-:Y:S02]  /*ba60*/  IMAD.MOV.U32 R17, RZ, RZ, RZ ;  /* 0x000000ffff117224 */ /* 0x000fe400078e00ff */
[----:B------:R-:W-:Y:S02]  /*ba70*/  IMAD.U32 R16, RZ, RZ, UR6 ;  /* 0x00000006ff107e24 */ /* 0x000fe4000f8e00ff */
[----:B------:R-:W-:Y:S02]  /*ba80*/  IMAD.MOV.U32 R18, RZ, RZ, RZ ;  /* 0x000000ffff127224 */ /* 0x000fe400078e00ff */
[----:B------:R-:W-:-:S07]  /*ba90*/  IMAD.U32 R19, RZ, RZ, UR4 ;  /* 0x00000004ff137e24 */ /* 0x000fce000f8e00ff */
.L_x_3511:
[----:B------:R-:W-:-:S13]  /*baa0*/  ISETP.NE.AND P0, PT, R7, RZ, PT ;  /* 0x000000ff0700720c */ /* 0x000fda0003f05270 */
[----:B------:R-:W0:Y:S01]  /*bab0*/  @!P0 S2R R3, SR_CgaCtaId ;  /* 0x0000000000038919 */ /* 0x000e220000008800 */
[----:B------:R-:W-:-:S04]  /*bac0*/  @!P0 MOV R2, 0x400 ;  /* 0x0000040000028802 */ /* 0x000fc80000000f00 */
[----:B0-----:R-:W-:-:S05]  /*bad0*/  @!P0 LEA R2, R3, R2, 0x18 ;  /* 0x0000000203028211 */ /* 0x001fca00078ec0ff */
[----:B------:R1:W-:Y:S01]  /*bae0*/  @!P0 STS.128 [R2+0x308d0], R16 ;  /* 0x0308d01002008388 */ /* 0x0003e20000000c00 */
[----:B------:R-:W-:Y:S06]  /*baf0*/  BAR.ARV 0x5, 0x180 ;  /* 0x0146000000007b1d */ /* 0x000fec0000002000 */
.L_x_3506:
[----:B------:R2:W-:Y:S01]  /*bb00*/  STL [R1+0x20], RZ ;  /* 0x000020ff01007387 */ /* 0x0005e20000100800 */
[----:B------:R-:W-:Y:S01]  /*bb10*/  ULDC UR4, c[0x0][0xc3c] ;  /* 0x00030f0000047ab9 */ /* 0x000fe20000000800 */
[----:B------:R-:W-:Y:S01]  /*bb20*/  MOV R28, 0x1 ;  /* 0x00000001001c7802 */ /* 0x000fe20000000f00 */
[----:B------:R-:W-:Y:S01]  /*bb30*/  IMAD.MOV.U32 R27, RZ, RZ, RZ ;  /* 0x000000ffff1b7224 */ /* 0x000fe200078e00ff */
[----:B0-----:R-:W-:-:S13]  /*bb40*/  ISETP.GE.AND P0, PT, R19, UR4, PT ;  /* 0x0000000413007c0c */ /* 0x001fda000bf06270 */
        /* <DEDUP_REMOVED lines=25> */
.L_x_3575:
        /* <DEDUP_REMOVED lines=30> */
[----:B0-----:R-:W3:Y:S01]  /*bec0*/  @P0 LDG.E R0, desc[UR36][R4.64] ;  /* 0x0000002404000981 */ /* 0x001ee2000c1e1900 */
[----:B------:R-:W-:-:S03]  /*bed0*/  UISETP.NE.U32.AND UP0, UPT, UR4, URZ, UPT ;  /* 0x0000003f0400728c */ /* 0x000fc6000bf05070 */
[----:B------:R-:W-:Y:S01]  /*bee0*/  ULDC UR4, c[0x0][0x424] ;  /* 0x0001090000047ab9 */ /* 0x000fe20000000800 */
[----:B------:R-:W-:-:S03]  /*bef0*/  UISETP.NE.AND.EX UP0, UPT, UR5, URZ, UPT, UP0 ;  /* 0x0000003f0500728c */ /* 0x000fc6000bf05300 */
[----:B------:R-:W-:Y:S01]  /*bf00*/  ULDC UR5, c[0x0][0x2f0] ;  /* 0x0000bc0000057ab9 */ /* 0x000fe20000000800 */
[----:B------:R-:W-:-:S04]  /*bf10*/  USEL UR4, UR4, 0x1, UP0 ;  /* 0x0000000104047887 */ /* 0x000fc80008000000 */
[----:B------:R-:W-:-:S06]  /*bf20*/  UIMAD UR4, UR4, UR5, URZ ;  /* 0x00000005040472a4 */ /* 0x000fcc000f8e023f */
[----:B------:R-:W-:Y:S01]  /*bf30*/  IMAD.U32 R37, RZ, RZ, UR4 ;  /* 0x00000004ff257e24 */ /* 0x000fe2000f8e00ff */
        /* <DEDUP_REMOVED lines=11> */
.L_x_3513:
[----:B------:R-:W-:Y:S01]  /*bff0*/  ULDC.64 UR4, c[0x0][0xa20] ;  /* 0x0002880000047ab9 */ /* 0x000fe20000000a00 */
[----:B------:R-:W-:Y:S01]  /*c000*/  IMAD.MOV.U32 R30, RZ, RZ, R29 ;  /* 0x000000ffff1e7224 */ /* 0x000fe200078e001d */
[----:B------:R-:W-:-:S04]  /*c010*/  ISETP.NE.U32.AND P0, PT, RZ, UR4, PT ;  /* 0x00000004ff007c0c */ /* 0x000fc8000bf05070 */
[----:B------:R-:W-:-:S13]  /*c020*/  ISETP.NE.AND.EX P0, PT, RZ, UR5, PT, P0 ;  /* 0x00000005ff007c0c */ /* 0x000fda000bf05300 */
[----:B------:R-:W-:Y:S05]  /*c030*/  @!P0 BRA `(.L_x_3514) ;  /* 0x0000000000108947 */ /* 0x000fea0003800000 */
[----:B-1----:R-:W-:-:S04]  /*c040*/  IADD3 R2, P0, R24, UR4, RZ ;  /* 0x0000000418027c10 */ /* 0x002fc8000ff1e0ff */
[----:B------:R-:W-:-:S05]  /*c050*/  IADD3.X R3, R25, UR5, RZ, P0, !PT ;  /* 0x0000000519037c10 */ /* 0x000fca00087fe4ff */
[----:B------:R1:W5:Y:S01]  /*c060*/  LDG.E R37, desc[UR36][R2.64] ;  /* 0x0000002402257981 */ /* 0x000362000c1e1900 */
[----:B------:R-:W-:Y:S05]  /*c070*/  BRA `(.L_x_3515) ;  /* 0x0000000000247947 */ /* 0x000fea0003800000 */
.L_x_3514:
[----:B------:R-:W-:Y:S02]  /*c080*/  ULDC.64 UR4, c[0x0][0xa08] ;  /* 0x0002820000047ab9 */ /* 0x000fe40000000a00 */
[----:B------:R-:W-:-:S04]  /*c090*/  ISETP.NE.U32.AND P0, PT, RZ, UR4, PT ;  /* 0x00000004ff007c0c */ /* 0x000fc8000bf05070 */
[----:B------:R-:W-:-:S13]  /*c0a0*/  ISETP.NE.AND.EX P0, PT, RZ, UR5, PT, P0 ;  /* 0x00000005ff007c0c */ /* 0x000fda000bf05300 */
[----:B------:R-:W-:Y:S05]  /*c0b0*/  @!P0 BRA `(.L_x_3515) ;  /* 0x0000000000148947 */ /* 0x000fea0003800000 */
[----:B-1----:R-:W1:Y:S02]  /*c0c0*/  LDC.64 R2, c[0x0][0xa08] ;  /* 0x00028200ff027b82 */ /* 0x002e640000000a00 */
[----:B-1----:R-:W-:-:S05]  /*c0d0*/  IMAD.WIDE R2, R30, 0x4, R2 ;  /* 0x000000041e027825 */ /* 0x002fca00078e0202 */
[----:B------:R-:W3:Y:S04]  /*c0e0*/  LDG.E R37, desc[UR36][R2.64] ;  /* 0x0000002402257981 */ /* 0x000ee8000c1e1900 */
[----:B0-2---:R-:W3:Y:S02]  /*c0f0*/  LDG.E R0, desc[UR36][R2.64+0x4] ;  /* 0x0000042402007981 */ /* 0x005ee4000c1e1900 */
[----:B---3--:R-:W-:-:S07]  /*c100*/  IMAD.IADD R37, R0, 0x1, -R37 ;  /* 0x0000000100257824 */ /* 0x008fce00078e0a25 */
.L_x_3515:
[----:B-----5:R-:W-:Y:S01]  /*c110*/  IMAD.IADD R37, R37, 0x1, -R6 ;  /* 0x0000000125257824 */ /* 0x020fe200078e0a06 */
[----:B012---:R-:W-:Y:S01]  /*c120*/  LOP3.LUT R0, R18, 0xff000000, RZ, 0xc0, !PT ;  /* 0xff00000012007812 */ /* 0x007fe200078ec0ff */
[----:B------:R-:W-:Y:S03]  /*c130*/  BSSY B0, `(.L_x_3516) ;  /* 0x0000029000007945 */ /* 0x000fe60003800000 */
[C---:B------:R-:W-:Y:S02]  /*c140*/  IADD3 R2, R37.reuse, 0x5f, RZ ;  /* 0x0000005f25027810 */ /* 0x040fe40007ffe0ff */
[----:B------:R-:W-:Y:S02]  /*c150*/  ISETP.GE.AND P0, PT, R37, 0x1, PT ;  /* 0x000000012500780c */ /* 0x000fe40003f06270 */
[----:B------:R-:W-:Y:S01]  /*c160*/  SHF.R.U32.HI R3, RZ, 0x8, R0 ;  /* 0x00000008ff037819 */ /* 0x000fe20000011600 */
[----:B------:R-:W-:Y:S01]  /*c170*/  IMAD.HI R2, R2, 0x2aaaaaab, RZ ;  /* 0x2aaaaaab02027827 */ /* 0x000fe200078e02ff */
[----:B------:R-:W-:-:S04]  /*c180*/  LOP3.LUT R0, R18, 0xff0000, RZ, 0xc0, !PT ;  /* 0x00ff000012007812 */ /* 0x000fc800078ec0ff */
[----:B------:R-:W-:Y:S02]  /*c190*/  LEA.HI R5, R0, R3, RZ, 0x10 ;  /* 0x0000000300057211 */ /* 0x000fe400078f80ff */
[----:B------:R-:W-:Y:S02]  /*c1a0*/  SHF.R.U32.HI R3, RZ, 0x1f, R2 ;  /* 0x0000001fff037819 */ /* 0x000fe40000011602 */
[----:B------:R-:W-:Y:S02]  /*c1b0*/  LOP3.LUT R4, R5, 0xff, RZ, 0xc0, !PT ;  /* 0x000000ff05047812 */ /* 0x000fe400078ec0ff */
[----:B------:R-:W-:Y:S01]  /*c1c0*/  LEA.HI.SX32 R0, R2, R3, 0x1c ;  /* 0x0000000302007211 */ /* 0x000fe200078fe2ff */
[----:B------:R-:W-:Y:S01]  /*c1d0*/  IMAD.MOV.U32 R3, RZ, RZ, RZ ;  /* 0x000000ffff037224 */ /* 0x000fe200078e00ff */
        /* <DEDUP_REMOVED lines=8> */
[----:B------:R-:W-:Y:S01]  /*c260*/  ISETP.GE.AND P2, PT, R2, RZ, PT ;  /* 0x000000ff0200720c */ /* 0x000fe20003f46270 */
[----:B------:R-:W-:Y:S01]  /*c270*/  IMAD.MOV.U32 R2, RZ, RZ, RZ ;  /* 0x000000ffff027224 */ /* 0x000fe200078e00ff */
[----:B0-----:R-:W0:Y:S02]  /*c280*/  MUFU.RCP R7, R7 ;  /* 0x0000000700077308 */ /* 0x001e240000001000 */
[----:B0-----:R-:W-:Y:S01]  /*c290*/  VIADD R3, R7, 0xffffffe ;  /* 0x0ffffffe07037836 */ /* 0x001fe20000000000 */
[----:B------:R-:W-:-:S05]  /*c2a0*/  IABS R7, R5 ;  /* 0x0000000500077213 */ /* 0x000fca0000000000 */
[----:B------:R-:W0:Y:S01]  /*c2b0*/  F2I.FTZ.U32.TRUNC.NTZ R3, R3 ;  /* 0x0000000300037305 */ /* 0x000e22000021f000 */
[----:B------:R-:W-:Y:S02]  /*c2c0*/  IMAD.MOV R7, RZ, RZ, -R7 ;  /* 0x000000ffff077224 */ /* 0x000fe400078e0a07 */
[----:B0-----:R-:W-:-:S04]  /*c2d0*/  IMAD.MOV R9, RZ, RZ, -R3 ;  /* 0x000000ffff097224 */ /* 0x001fc800078e0a03 */
[----:B------:R-:W-:-:S04]  /*c2e0*/  IMAD R9, R9, R6, RZ ;  /* 0x0000000609097224 */ /* 0x000fc800078e02ff */
[----:B------:R-:W-:Y:S01]  /*c2f0*/  IMAD.HI.U32 R2, R3, R9, R2 ;  /* 0x0000000903027227 */ /* 0x000fe200078e0002 */
[----:B------:R-:W-:-:S05]  /*c300*/  IABS R3, R8 ;  /* 0x0000000800037213 */ /* 0x000fca0000000000 */
        /* <DEDUP_REMOVED lines=11> */
.L_x_3517:
[----:B------:R-:W-:Y:S05]  /*c3c0*/  BSYNC B0 ;  /* 0x0000000000007941 */ /* 0x000fea0003800000 */
.L_x_3516:
[-C--:B------:R-:W-:Y:S01]  /*c3d0*/  IMAD R2, R4, R3.reuse, RZ ;  /* 0x0000000304027224 */ /* 0x080fe200078e02ff */
[----:B------:R-:W-:Y:S04]  /*c3e0*/  BSSY B7, `(.L_x_3518) ;  /* 0x0000365000077945 */ /* 0x000fe80003800000 */
[----:B------:R-:W-:Y:S01]  /*c3f0*/  VIADDMNMX R0, R2, R3, R0, PT ;  /* 0x0000000302007246 */ /* 0x000fe20003800100 */
[----:B------:R0:W-:Y:S03]  /*c400*/  STL [R1], R2 ;  /* 0x0000000201007387 */ /* 0x0001e60000100800 */
        /* <DEDUP_REMOVED lines=10> */
[----:B------:R-:W0:Y:S08]  /*c4b0*/  FLO.U32 R0, UR4 ;  /* 0x0000000400007d00 */ /* 0x000e3000080e0000 */
[----:B------:R-:W1:Y:S01]  /*c4c0*/  POPC R5, UR4 ;  /* 0x0000000400057d09 */ /* 0x000e620008000000 */
[----:B0-----:R-:W-:-:S13]  /*c4d0*/  ISETP.EQ.U32.AND P0, PT, R0, R7, PT ;  /* 0x000000070000720c */ /* 0x001fda0003f02070 */
[----:B-1----:R-:W2:Y:S01]  /*c4e0*/  @P0 ATOMG.E.ADD.STRONG.GPU PT, R3, desc[UR36][R2.64], R5 ;  /* 0x00000005020309a8 */ /* 0x002ea200081ee1e4 */
[----:B------:R-:W0:Y:S02]  /*c4f0*/  S2R R4, SR_LTMASK ;  /* 0x0000000000047919 */ /* 0x000e240000003900 */
[----:B0-----:R-:W-:-:S04]  /*c500*/  LOP3.LUT R4, R4, UR4, RZ, 0xc0, !PT ;  /* 0x0000000404047c12 */ /* 0x001fc8000f8ec0ff */
[----:B------:R-:W0:Y:S01]  /*c510*/  POPC R7, R4 ;  /* 0x0000000400077309 */ /* 0x000e220000000000 */
[----:B--2---:R-:W0:Y:S02]  /*c520*/  SHFL.IDX PT, R0, R3, R0, 0x1f ;  /* 0x00001f0003007589 */ /* 0x004e2400000e0000 */
[----:B0-----:R-:W-:Y:S01]  /*c530*/  IADD3 R16, R0, UR39, R7 ;  /* 0x0000002700107c10 */ /* 0x001fe2000fffe007 */
[----:B------:R-:W-:Y:S06]  /*c540*/  BRA `(.L_x_3520) ;  /* 0x0000003400387947 */ /* 0x000fec0003800000 */
.L_x_3519:
        /* <DEDUP_REMOVED lines=8> */
[----:B------:R-:W-:Y:S01]  /*c5d0*/  IMAD.U32 R4, RZ, RZ, UR6 ;  /* 0x00000006ff047e24 */ /* 0x000fe2000f8e00ff */
[----:B------:R-:W-:Y:S01]  /*c5e0*/  MOV R11, UR5 ;  /* 0x00000005000b7c02 */ /* 0x000fe20008000f00 */
[----:B------:R-:W0:Y:S01]  /*c5f0*/  LDC.64 R2, c[0x4][R2] ;  /* 0x0100000002027b82 */ /* 0x000e220000000a00 */
[----:B------:R-:W-:Y:S02]  /*c600*/  IMAD.U32 R5, RZ, RZ, UR7 ;  /* 0x00000007ff057e24 */ /* 0x000fe4000f8e00ff */
[----:B------:R-:W-:Y:S02]  /*c610*/  IMAD.U32 R6, RZ, RZ, UR8 ;  /* 0x00000008ff067e24 */ /* 0x000fe4000f8e00ff */
[----:B------:R-:W-:-:S02]  /*c620*/  IMAD.U32 R7, RZ, RZ, UR9 ;  /* 0x00000009ff077e24 */ /* 0x000fc4000f8e00ff */
[----:B------:R-:W-:Y:S02]  /*c630*/  IMAD.U32 R10, RZ, RZ, UR4 ;  /* 0x00000004ff0a7e24 */ /* 0x000fe4000f8e00ff */
[----:B------:R-:W-:Y:S02]  /*c640*/  IMAD.MOV.U32 R8, RZ, RZ, 0x70 ;  /* 0x00000070ff087424 */ /* 0x000fe400078e00ff */
[----:B------:R-:W-:Y:S02]  /*c650*/  IMAD.MOV.U32 R12, RZ, RZ, 0x1 ;  /* 0x00000001ff0c7424 */ /* 0x000fe400078e00ff */
[----:B------:R-:W-:-:S07]  /*c660*/  IMAD.MOV.U32 R13, RZ, RZ, RZ ;  /* 0x000000ffff0d7224 */ /* 0x000fce00078e00ff */
[----:B------:R-:W-:-:S07]  /*c670*/  LEPC R20, `(.L_x_3522) ;  /* 0x000000001014794e */ /* 0x000fce0000000000 */
[----:B0-----:R-:W-:Y:S05]  /*c680*/  CALL.ABS.NOINC R2 ;  /* 0x0000000002007343 */ /* 0x001fea0003c00000 */
.L_x_3522:
[----:B------:R-:W-:Y:S05]  /*c690*/  BSYNC B6 ;  /* 0x0000000000067941 */ /* 0x000fea0003800000 */
.L_x_3521:
        /* <DEDUP_REMOVED lines=20> */
.L_x_3525:
        /* <DEDUP_REMOVED lines=15> */
.L_x_3524:
[----:B------:R-:W-:Y:S05]  /*c8d0*/  BSYNC B6 ;  /* 0x0000000000067941 */ /* 0x000fea0003800000 */
.L_x_3523:
[----:B------:R-:W2:Y:S01]  /*c8e0*/  LDL R21, [R1+0x1c] ;  /* 0x00001c0001157983 */ /* 0x000ea20000100800 */
[----:B------:R-:W-:Y:S01]  /*c8f0*/  ULDC.64 UR4, c[0x0][0x9f8] ;  /* 0x00027e0000047ab9 */ /* 0x000fe20000000a00 */
[----:B------:R-:W0:Y:S02]  /*c900*/  LDC R6, c[0x0][0x430] ;  /* 0x00010c00ff067b82 */ /* 0x000e240000000800 */
[----:B------:R-:W3:Y:S01]  /*c910*/  LDL R2, [R1+0x4] ;  /* 0x0000040001027983 */ /* 0x000ee20000100800 */
[----:B------:R-:W-:-:S04]  /*c920*/  ISETP.NE.U32.AND P0, PT, RZ, UR4, PT ;  /* 0x00000004ff007c0c */ /* 0x000fc8000bf05070 */
[----:B------:R-:W-:-:S13]  /*c930*/  ISETP.NE.AND.EX P0, PT, RZ, UR5, PT, P0 ;  /* 0x00000005ff007c0c */ /* 0x000fda000bf05300 */
[----:B------:R-:W-:Y:S01]  /*c940*/  @P0 IADD3 R24, P1, R24, UR4, RZ ;  /* 0x0000000418180c10 */ /* 0x000fe2000ff3e0ff */
[----:B------:R-:W1:Y:S01]  /*c950*/  S2R R20, SR_TID.X ;  /* 0x0000000000147919 */ /* 0x000e620000002100 */
[----:B------:R-:W-:Y:S01]  /*c960*/  LOP3.LUT R23, R23, 0xffffffdf, RZ, 0xc0, !PT ;  /* 0xffffffdf17177812 */ /* 0x000fe200078ec0ff */
[----:B------:R-:W-:Y:S01]  /*c970*/  ULDC UR4, c[0x0][0x2f4] ;  /* 0x0000bd0000047ab9 */ /* 0x000fe20000000800 */
[----:B------:R-:W-:-:S05]  /*c980*/  @P0 IADD3.X R25, R25, UR5, RZ, P1, !PT ;  /* 0x0000000519190c10 */ /* 0x000fca0008ffe4ff */
[----:B------:R2:W4:Y:S01]  /*c990*/  @P0 LDG.E R30, desc[UR36][R24.64] ;  /* 0x00000024181e0981 */ /* 0x000522000c1e1900 */
[----:B0-----:R-:W-:-:S13]  /*c9a0*/  ISETP.NE.AND P2, PT, R6, 0x1, PT ;  /* 0x000000010600780c */ /* 0x001fda0003f45270 */
[----:B------:R-:W0:Y:S01]  /*c9b0*/  @P2 LDC R3, c[0x0][0x434] ;  /* 0x00010d00ff032b82 */ /* 0x000e220000000800 */
[----:B------:R-:W-:-:S07]  /*c9c0*/  @P2 LOP3.LUT R23, R23, 0x20, RZ, 0xfc, !PT ;  /* 0x0000002017172812 */ /* 0x000fce00078efcff */
[----:B------:R-:W0:Y:S01]  /*c9d0*/  @P2 LDC R5, c[0x0][0x438] ;  /* 0x00010e00ff052b82 */ /* 0x000e220000000800 */
[----:B-1----:R-:W-:-:S04]  /*c9e0*/  LOP3.LUT R20, R20, 0x7f, RZ, 0xc0, !PT ;  /* 0x0000007f14147812 */ /* 0x002fc800078ec0ff */
[----:B------:R-:W-:Y:S02]  /*c9f0*/  SHF.R.U32.HI R26, RZ, 0x3, R20 ;  /* 0x00000003ff1a7819 */ /* 0x000fe40000011614 */
[----:B------:R-:W1:Y:S02]  /*ca00*/  S2R R20, SR_TID.X ;  /* 0x0000000000147919 */ /* 0x000e640000002100 */
[----:B-1----:R-:W-:-:S05]  /*ca10*/  IMAD.SHL.U32 R20, R20, 0x10, RZ ;  /* 0x0000001014147824 */ /* 0x002fca00078e00ff */
[----:B------:R-:W-:Y:S02]  /*ca20*/  LOP3.LUT R20, R26, 0x70, R20, 0xf8, !PT ;  /* 0x000000701a147812 */ /* 0x000fe400078ef814 */
[----:B------:R-:W-:Y:S02]  /*ca30*/  ISETP.GE.AND P3, PT, R31, UR4, PT ;  /* 0x000000041f007c0c */ /* 0x000fe4000bf66270 */
[----:B------:R-:W-:Y:S01]  /*ca40*/  LOP3.LUT R23, R23, 0xffffffef, RZ, 0xc0, !PT ;  /* 0xffffffef17177812 */ /* 0x000fe200078ec0ff */
[----:B------:R-:W-:Y:S01]  /*ca50*/  UMOV UR5, 0xffffffff ;  /* 0xffffffff00057882 */ /* 0x000fe20000000000 */
[----:B------:R-:W-:Y:S01]  /*ca60*/  LOP3.LUT R26, R18, 0xffff, RZ, 0xc0, !PT ;  /* 0x0000ffff121a7812 */ /* 0x000fe200078ec0ff */
[----:B--2---:R-:W-:-:S04]  /*ca70*/  VIADD R25, R21, 0xffffffff ;  /* 0xffffffff15197836 */ /* 0x004fc80000000000 */
[----:B------:R-:W-:-:S05]  /*ca80*/  IMAD R0, R25, 0x60, R20 ;  /* 0x0000006019007824 */ /* 0x000fca00078e0214 */
[C---:B------:R-:W-:Y:S01]  /*ca90*/  ISETP.GE.AND P0, PT, R0.reuse, R37, PT ;  /* 0x000000250000720c */ /* 0x040fe20003f06270 */
[----:B---3--:R-:W-:-:S03]  /*caa0*/  IMAD.IADD R0, R0, 0x1, R2 ;  /* 0x0000000100007824 */ /* 0x008fc600078e0202 */
[----:B------:R-:W-:Y:S01]  /*cab0*/  ISETP.GT.U32.OR P0, PT, R20, 0x5f, P0 ;  /* 0x0000005f1400780c */ /* 0x000fe20000704470 */
[----:B0-----:R-:W-:-:S04]  /*cac0*/  @P2 IMAD.HI.U32 R2, R0, R3, RZ ;  /* 0x0000000300022227 */ /* 0x001fc800078e00ff */
[----:B------:R-:W-:Y:S01]  /*cad0*/  IMAD.MOV.U32 R4, RZ, RZ, R0 ;  /* 0x000000ffff047224 */ /* 0x000fe200078e0000 */
[----:B------:R-:W-:-:S05]  /*cae0*/  @P2 SHF.R.U32.HI R4, RZ, R5, R2 ;  /* 0x00000005ff042219 */ /* 0x000fca0000011602 */
[----:B------:R-:W-:Y:S02]  /*caf0*/  IMAD.MOV R5, RZ, RZ, -R4 ;  /* 0x000000ffff057224 */ /* 0x000fe400078e0a04 */
[----:B------:R-:W0:Y:S02]  /*cb00*/  @!P0 LDC.64 R2, c[0x0][0x428] ;  /* 0x00010a00ff028b82 */ /* 0x000e240000000a00 */
[----:B------:R-:W-:Y:S01]  /*cb10*/  IMAD R0, R6, R5, R0 ;  /* 0x0000000506007224 */ /* 0x000fe200078e0200 */
[----:B------:R-:W-:Y:S02]  /*cb20*/  @!P0 SHF.R.S32.HI R5, RZ, 0x1f, R4 ;  /* 0x0000001fff058819 */ /* 0x000fe40000011404 */
[----:B----4-:R-:W-:-:S05]  /*cb30*/  SHF.R.S32.HI R6, RZ, 0x1f, R30 ;  /* 0x0000001fff067819 */ /* 0x010fca000001141e */
[----:B------:R0:W-:Y:S02]  /*cb40*/  STL [R1+0x8], R6 ;  /* 0x0000080601007387 */ /* 0x0001e40000100800 */
[-C--:B0-----:R-:W-:Y:S02]  /*cb50*/  @!P0 IMAD R6, R6, R2.reuse, RZ ;  /* 0x0000000206068224 */ /* 0x081fe400078e02ff */
[----:B------:R-:W-:-:S04]  /*cb60*/  @!P0 IMAD.WIDE.U32 R4, R30, R2, R4 ;  /* 0x000000021e048225 */ /* 0x000fc800078e0004 */
[----:B------:R-:W-:Y:S02]  /*cb70*/  @!P0 IMAD R6, R30, R3, R6 ;  /* 0x000000031e068224 */ /* 0x000fe400078e0206 */
[----:B------:R-:W0:Y:S02]  /*cb80*/  @!P0 LDC.64 R2, c[0x0][0x418] ;  /* 0x00010600ff028b82 */ /* 0x000e240000000a00 */
[----:B------:R-:W-:Y:S02]  /*cb90*/  @!P0 IMAD.IADD R6, R5, 0x1, R6 ;  /* 0x0000000105068824 */ /* 0x000fe400078e0206 */
[----:B------:R-:W-:-:S05]  /*cba0*/  IMAD.U32 R5, RZ, RZ, UR38 ;  /* 0x00000026ff057e24 */ /* 0x000fca000f8e00ff */
[----:B------:R-:W-:-:S13]  /*cbb0*/  ISETP.NE.AND P2, PT, R5, 0x3, PT ;  /* 0x000000030500780c */ /* 0x000fda0003f45270 */
[----:B------:R-:W-:Y:S02]  /*cbc0*/  @P2 LOP3.LUT R23, R23, 0x10, RZ, 0xfc, !PT ;  /* 0x0000001017172812 */ /* 0x000fe400078efcff */
[C---:B0-----:R-:W-:Y:S02]  /*cbd0*/  @!P0 LEA R2, P1, R4.reuse, R2, 0x2 ;  /* 0x0000000204028211 */ /* 0x041fe400078210ff */
[----:B------:R-:W-:Y:S02]  /*cbe0*/  LOP3.LUT R23, R23, 0xfffffffb, RZ, 0xc0, !PT ;  /* 0xfffffffb17177812 */ /* 0x000fe400078ec0ff */
[----:B------:R-:W-:Y:S01]  /*cbf0*/  @!P0 LEA.HI.X R3, R4, R3, R6, 0x2, P1 ;  /* 0x0000000304038211 */ /* 0x000fe200008f1406 */
[----:B------:R-:W-:Y:S01]  /*cc00*/  IMAD.MOV.U32 R4, RZ, RZ, RZ ;  /* 0x000000ffff047224 */ /* 0x000fe200078e00ff */
[----:B------:R-:W-:Y:S02]  /*cc10*/  ISETP.GE.AND P1, PT, R33, UR4, PT ;  /* 0x0000000421007c0c */ /* 0x000fe4000bf26270 */
[----:B------:R-:W-:-:S03]  /*cc20*/  @P3 LOP3.LUT R23, R23, 0x4, RZ, 0xfc, !PT ;  /* 0x0000000417173812 */ /* 0x000fc600078efcff */
[----:B------:R0:W5:Y:S01]  /*cc30*/  @!P0 LDG.E R4, desc[UR36][R2.64] ;  /* 0x0000002402048981 */ /* 0x000162000c1e1900 */
[----:B------:R-:W-:Y:S02]  /*cc40*/  ISETP.GE.AND P0, PT, R32, UR4, PT ;  /* 0x0000000420007c0c */ /* 0x000fe4000bf06270 */
[----:B------:R-:W-:-:S04]  /*cc50*/  LOP3.LUT R23, R23, 0xfffffffe, RZ, 0xc0, !PT ;  /* 0xfffffffe17177812 */ /* 0x000fc800078ec0ff */
[----:B------:R-:W-:-:S04]  /*cc60*/  LOP3.LUT R23, R23, 0xfffffffd, RZ, 0xc0, !PT ;  /* 0xfffffffd17177812 */ /* 0x000fc800078ec0ff */
[----:B------:R-:W-:-:S04]  /*cc70*/  @P1 LOP3.LUT R23, R23, 0x2, RZ, 0xfc, !PT ;  /* 0x0000000217171812 */ /* 0x000fc800078efcff */
[----:B------:R-:W-:Y:S01]  /*cc80*/  @P0 LOP3.LUT R23, R23, 0x1, RZ, 0xfc, !PT ;  /* 0x0000000117170812 */ /* 0x000fe200078efcff */
[----:B0-----:R-:W-:Y:S06]  /*cc90*/  BRA.DIV UR5, `(.L_x_3526) ;  /* 0x0000003e05d07947 */ /* 0x001fec000b800000 */
.L_x_3592:
[----:B------:R-:W-:Y:S02]  /*cca0*/  ISETP.GT.U32.AND P0, PT, R20, 0x5f, PT ;  /* 0x0000005f1400780c */ /* 0x000fe40003f04070 */
[----:B------:R-:W-:-:S11]  /*ccb0*/  LOP3.LUT R23, R23, 0xfffffff7, RZ, 0xc0, !PT ;  /* 0xfffffff717177812 */ /* 0x000fd600078ec0ff */
[----:B------:R-:W-:Y:S01]  /*ccc0*/  @P0 LOP3.LUT R23, R23, 0x8, RZ, 0xfc, !PT ;  /* 0x0000000817170812 */ /* 0x000fe200078efcff */
[----:B------:R-:W-:Y:S06]  /*ccd0*/  @!P2 BRA `(.L_x_3527) ;  /* 0x000000000004a947 */ /* 0x000fec0003800000 */
[----:B------:R-:W-:Y:S01]  /*cce0*/  BPT.TRAP 0x1 ;  /* 0x000000040000795c */ /* 0x000fe20000300000 */
.L_x_3527:
[----:B------:R-:W-:Y:S01]  /*ccf0*/  SHF.R.S32.HI R5, RZ, 0x1f, R0 ;  /* 0x0000001fff057819 */ /* 0x000fe20000011400 */
[----:B------:R-:W-:Y:S01]  /*cd00*/  ULDC.64 UR4, c[0x0][0x328] ;  /* 0x0000ca0000047ab9 */ /* 0x000fe20000000a00 */
[----:B------:R-:W-:Y:S01]  /*cd10*/  ULDC.64 UR6, c[0x0][0x318] ;  /* 0x0000c60000067ab9 */ /* 0x000fe20000000a00 */
[----:B------:R-:W-:Y:S02]  /*cd20*/  BSSY B0, `(.L_x_3528) ;  /* 0x0000014000007945 */ /* 0x000fe40003800000 */
        /* <DEDUP_REMOVED lines=19> */
.L_x_3593:
[----:B------:R-:W-:Y:S05]  /*ce60*/  BSYNC B0 ;  /* 0x0000000000007941 */ /* 0x000fea0003800000 */
.L_x_3528:
[----:B------:R-:W1:Y:S01]  /*ce70*/  S2R R8, SR_TID.X ;  /* 0x0000000000087919 */ /* 0x000e620000002100 */
[----:B------:R-:W-:Y:S01]  /*ce80*/  ULDC.64 UR4, c[0x0][0x300] ;  /* 0x0000c00000047ab9 */ /* 0x000fe20000000a00 */
[----:B------:R-:W-:Y:S01]  /*ce90*/  ULDC.64 UR6, c[0x0][0x2e8] ;  /* 0x0000ba0000067ab9 */ /* 0x000fe20000000a00 */
[----:B------:R-:W-:Y:S01]  /*cea0*/  IMAD R5, R5, UR4, RZ ;  /* 0x0000000405057c24 */ /* 0x000fe2000f8e02ff */
[C---:B------:R-:W-:Y:S01]  /*ceb0*/  LOP3.LUT P4, RZ, R23.reuse, 0x4, RZ, 0xc0, !PT ;  /* 0x0000000417ff7812 */ /* 0x040fe2000788c0ff */
[C---:B0-----:R-:W-:Y:S01]  /*cec0*/  IMAD.WIDE.U32 R2, R0.reuse, UR4, RZ ;  /* 0x0000000400027c25 */ /* 0x041fe2000f8e00ff */
[C---:B------:R-:W-:Y:S02]  /*ced0*/  LOP3.LUT P3, RZ, R23.reuse, 0x2, RZ, 0xc0, !PT ;  /* 0x0000000217ff7812 */ /* 0x040fe4000786c0ff */
[----:B------:R-:W-:Y:S01]  /*cee0*/  LOP3.LUT P2, RZ, R23, 0x1, RZ, 0xc0, !PT ;  /* 0x0000000117ff7812 */ /* 0x000fe2000784c0ff */
[----:B------:R-:W-:Y:S01]  /*cef0*/  IMAD R5, R0, UR5, R5 ;  /* 0x0000000500057c24 */ /* 0x000fe2000f8e0205 */
[----:B------:R-:W-:-:S02]  /*cf00*/  ULDC.64 UR4, c[0x0][0x310] ;  /* 0x0000c40000047ab9 */ /* 0x000fc40000000a00 */
[----:B------:R-:W-:Y:S02]  /*cf10*/  IMAD R6, R6, UR4, RZ ;  /* 0x0000000406067c24 */ /* 0x000fe4000f8e02ff */
[----:B------:R-:W-:Y:S01]  /*cf20*/  IADD3 R3, R3, R5, RZ ;  /* 0x0000000503037210 */ /* 0x000fe20007ffe0ff */
[----:B------:R-:W-:Y:S02]  /*cf30*/  IMAD R5, R27, 0x4800, R34 ;  /* 0x000048001b057824 */ /* 0x000fe400078e0222 */
[C---:B------:R-:W-:Y:S02]  /*cf40*/  IMAD R6, R4.reuse, UR5, R6 ;  /* 0x0000000504067c24 */ /* 0x040fe4000f8e0206 */
[----:B------:R-:W-:Y:S01]  /*cf50*/  IMAD.WIDE.U32 R2, R4, UR4, R2 ;  /* 0x0000000404027c25 */ /* 0x000fe2000f8e0002 */
[----:B------:R-:W-:-:S03]  /*cf60*/  ULDC.64 UR4, c[0x0][0x308] ;  /* 0x0000c20000047ab9 */ /* 0x000fc60000000a00 */
[----:B------:R-:W-:Y:S02]  /*cf70*/  IMAD.IADD R3, R3, 0x1, R6 ;  /* 0x0000000103037824 */ /* 0x000fe400078e0206 */
[----:B------:R-:W-:Y:S02]  /*cf80*/  IMAD R6, R25, -0x60, R37 ;  /* 0xffffffa019067824 */ /* 0x000fe400078e0225 */
[----:B------:R-:W-:Y:S01]  /*cf90*/  IMAD.WIDE.U32 R2, R26, UR4, R2 ;  /* 0x000000041a027c25 */ /* 0x000fe2000f8e0002 */
[----:B------:R-:W-:-:S03]  /*cfa0*/  UMOV UR4, 0xffffffff ;  /* 0xffffffff00047882 */ /* 0x000fc60000000000 */
[----:B------:R-:W-:Y:S01]  /*cfb0*/  IMAD R0, R26, UR5, R3 ;  /* 0x000000051a007c24 */ /* 0x000fe2000f8e0203 */
[----:B-1----:R-:W-:Y:S02]  /*cfc0*/  LOP3.LUT R8, R8, 0x7f, RZ, 0xc0, !PT ;  /* 0x0000007f08087812 */ /* 0x002fe400078ec0ff */
[C---:B------:R-:W-:Y:S02]  /*cfd0*/  LEA R4, P0, R2.reuse, UR6, 0x1 ;  /* 0x0000000602047c11 */ /* 0x040fe4000f8008ff */
[----:B------:R-:W-:Y:S02]  /*cfe0*/  SHF.R.U32.HI R8, RZ, 0x3, R8 ;  /* 0x00000003ff087819 */ /* 0x000fe40000011608 */
[----:B------:R-:W-:-:S03]  /*cff0*/  LEA.HI.X R0, R2, UR7, R0, 0x1, P0 ;  /* 0x0000000702007c11 */ /* 0x000fc600080f0c00 */
[----:B------:R-:W-:-:S05]  /*d000*/  IMAD.IADD R6, R6, 0x1, -R8 ;  /* 0x0000000106067824 */ /* 0x000fca00078e0a08 */
[----:B------:R-:W-:Y:S01]  /*d010*/  ISETP.GE.AND P0, PT, R6, 0x1, PT ;  /* 0x000000010600780c */ /* 0x000fe20003f06270 */
[----:B------:R-:W-:-:S12]  /*d020*/  BRA.DIV UR4, `(.L_x_3530) ;  /* 0x0000003e04347947 */ /* 0x000fd8000b800000 */
[----:B------:R-:W0:Y:S01]  /*d030*/  SHFL.IDX PT, R3, R4, RZ, 0x181f ;  /* 0x00181fff04037589 */ /* 0x000e2200000e0000 */
[----:B------:R-:W-:-:S03]  /*d040*/  @P0 IMAD R8, R5, 0x2, R22 ;  /* 0x0000000205080824 */ /* 0x000fc600078e0216 */
[----:B------:R-:W1:Y:S01]  /*d050*/  SHFL.IDX PT, R2, R0, RZ, 0x181f ;  /* 0x00181fff00027589 */ /* 0x000e6200000e0000 */
[----:B0-----:R-:W-:-:S05]  /*d060*/  @P0 LEA R3, P1, R31, R3, 0x1 ;  /* 0x000000031f030211 */ /* 0x001fca00078208ff */
[----:B-1----:R-:W-:Y:S01]  /*d070*/  @P0 IMAD.X R2, RZ, RZ, R2, P1 ;  /* 0x000000ffff020224 */ /* 0x002fe200008e0602 */
[----:B------:R-:W-:-:S04]  /*d080*/  ISETP.GE.AND P1, PT, R6, 0x11, PT ;  /* 0x000000110600780c */ /* 0x000fc80003f26270 */
[----:B------:R-:W-:-:S04]  /*d090*/  @P0 LOP3.LUT R3, R3, R2, RZ, 0x3c, !PT ;  /* 0x0000000203030212 */ /* 0x000fc800078e3cff */
[----:B------:R-:W-:-:S04]  /*d0a0*/  @P0 LOP3.LUT R2, R3, R2, RZ, 0x3c, !PT ;  /* 0x0000000203020212 */ /* 0x000fc800078e3cff */
[----:B------:R-:W-:-:S05]  /*d0b0*/  @P0 LOP3.LUT R3, R3, R2, RZ, 0x3c, !PT ;  /* 0x0000000203030212 */ /* 0x000fca00078e3cff */
[----:B------:R-:W-:Y:S01]  /*d0c0*/  @!PT LDS RZ, [RZ] ;  /* 0x00000000fffff984 */ /* 0x000fe20000000800 */
[----:B------:R-:W-:Y:S04]  /*d0d0*/  @P0 LDGSTS.E.BYPASS.LTC128B.128 [R8+0x1e400], desc[UR36][R2.64], !P4 ;  /* 0x1e40000002080fae */ /* 0x000fe8000e101d64 */
[----:B------:R-:W-:Y:S04]  /*d0e0*/  @P0 LDGSTS.E.BYPASS.LTC128B.128 [R8+0x21400], desc[UR36][R2.64+0x80], !P3 ;  /* 0x2140008002080fae */ /* 0x000fe8000d901d64 */
[----:B------:R0:W-:Y:S04]  /*d0f0*/  @P0 LDGSTS.E.BYPASS.LTC128B.128 [R8+0x24400], desc[UR36][R2.64+0x100], !P2 ;  /* 0x2440010002080fae */ /* 0x0001e8000d101d64 */
[----:B0-----:R-:W0:Y:S01]  /*d100*/  SHFL.IDX PT, R3, R4, 0x1, 0x181f ;  /* 0x00381f0004037f89 */ /* 0x001e2200000e0000 */
[----:B------:R-:W-:-:S03]  /*d110*/  @P1 IMAD R8, R5, 0x2, R22 ;  /* 0x0000000205081824 */ /* 0x000fc600078e0216 */
[----:B------:R-:W1:Y:S01]  /*d120*/  SHFL.IDX PT, R2, R0, 0x1, 0x181f ;  /* 0x00381f0000027f89 */ /* 0x000e6200000e0000 */
[----:B0-----:R-:W-:-:S05]  /*d130*/  @P1 LEA R3, P0, R31, R3, 0x1 ;  /* 0x000000031f031211 */ /* 0x001fca00078008ff */
[----:B-1----:R-:W-:-:S05]  /*d140*/  @P1 IMAD.X R2, RZ, RZ, R2, P0 ;  /* 0x000000ffff021224 */ /* 0x002fca00000e0602 */
[----:B------:R-:W-:-:S04]  /*d150*/  @P1 LOP3.LUT R3, R3, R2, RZ, 0x3c, !PT ;  /* 0x0000000203031212 */ /* 0x000fc800078e3cff */
[----:B------:R-:W-:-:S04]  /*d160*/  @P1 LOP3.LUT R2, R3, R2, RZ, 0x3c, !PT ;  /* 0x0000000203021212 */ /* 0x000fc800078e3cff */
[----:B------:R-:W-:-:S05]  /*d170*/  @P1 LOP3.LUT R3, R3, R2, RZ, 0x3c, !PT ;  /* 0x0000000203031212 */ /* 0x000fca00078e3cff */
        /* <DEDUP_REMOVED lines=30> */
[----:B------:R-:W1:Y:S04]  /*d360*/  SHFL.IDX PT, R2, R0, 0x4, 0x181f ;  /* 0x00981f0000027f89 */ /* 0x000e6800000e0000 */
[----:B------:R-:W2:Y:S01]  /*d370*/  SHFL.IDX PT, R0, R0, 0x5, 0x181f ;  /* 0x00b81f0000007f89 */ /* 0x000ea200000e0000 */
[----:B0-----:R-:W-:-:S05]  /*d380*/  @P1 LEA R3, P0, R31, R3, 0x1 ;  /* 0x000000031f031211 */ /* 0x001fca00078008ff */
[----:B-1----:R-:W-:-:S05]  /*d390*/  @P1 IMAD.X R2, RZ, RZ, R2, P0 ;  /* 0x000000ffff021224 */ /* 0x002fca00000e0602 */
[----:B------:R-:W-:-:S04]  /*d3a0*/  @P1 LOP3.LUT R3, R3, R2, RZ, 0x3c, !PT ;  /* 0x0000000203031212 */ /* 0x000fc800078e3cff */
[----:B------:R-:W-:-:S04]  /*d3b0*/  @P1 LOP3.LUT R2, R3, R2, RZ, 0x3c, !PT ;  /* 0x0000000203021212 */ /* 0x000fc800078e3cff */
[----:B------:R-:W-:-:S05]  /*d3c0*/  @P1 LOP3.LUT R3, R3, R2, RZ, 0x3c, !PT ;  /* 0x0000000203031212 */ /* 0x000fca00078e3cff */
[----:B------:R-:W-:Y:S04]  /*d3d0*/  @P1 LDGSTS.E.BYPASS.LTC128B.128 [R8+0x20400], desc[UR36][R2.64], !P4 ;  /* 0x2040000002081fae */ /* 0x000fe8000e101d64 */
[----:B------:R-:W-:Y:S04]  /*d3e0*/  @P1 LDGSTS.E.BYPASS.LTC128B.128 [R8+0x23400], desc[UR36][R2.64+0x80], !P3 ;  /* 0x2340008002081fae */ /* 0x000fe8000d901d64 */
[----:B------:R0:W-:Y:S04]  /*d3f0*/  @P1 LDGSTS.E.BYPASS.LTC128B.128 [R8+0x26400], desc[UR36][R2.64+0x100], !P2 ;  /* 0x2640010002081fae */ /* 0x0001e8000d101d64 */
[----:B0-2---:R0:W1:Y:S02]  /*d400*/  SHFL.IDX PT, R2, R4, 0x5, 0x181f ;  /* 0x00b81f0004027f89 */ /* 0x00506400000e0000 */
.L_x_3607:
[----:B------:R-:W-:-:S13]  /*d410*/  ISETP.GE.AND P0, PT, R6, 0x51, PT ;  /* 0x000000510600780c */ /* 0x000fda0003f06270 */
[----:B-1----:R-:W-:Y:S01]  /*d420*/  @P0 LEA R2, P1, R31, R2, 0x1 ;  /* 0x000000021f020211 */ /* 0x002fe200078208ff */
[----:B------:R-:W-:-:S04]  /*d430*/  @P0 IMAD R5, R5, 0x2, R22 ;  /* 0x0000000205050824 */ /* 0x000fc800078e0216 */
[----:B------:R-:W-:-:S05]  /*d440*/  @P0 IMAD.X R3, RZ, RZ, R0, P1 ;  /* 0x000000ffff030224 */ /* 0x000fca00008e0600 */
[----:B------:R-:W-:Y:S01]  /*d450*/  @!PT LDS RZ, [RZ] ;  /* 0x00000000fffff984 */ /* 0x000fe20000000800 */
[----:B------:R-:W-:Y:S01]  /*d460*/  @!PT LDS RZ, [RZ] ;  /* 0x00000000fffff984 */ /* 0x000fe20000000800 */
[----:B------:R-:W-:Y:S01]  /*d470*/  @!PT LDS RZ, [RZ] ;  /* 0x00000000fffff984 */ /* 0x000fe20000000800 */
[----:B------:R1:W-:Y:S04]  /*d480*/  @P0 LDGSTS.E.BYPASS.LTC128B.128 [R5+0x20c00], desc[UR36][R2.64], !P4 ;  /* 0x20c0000002050fae */ /* 0x0003e8000e101d64 */
[----:B------:R1:W-:Y:S04]  /*d490*/  @P0 LDGSTS.E.BYPASS.LTC128B.128 [R5+0x23c00], desc[UR36][R2.64+0x80], !P3 ;  /* 0x23c0008002050fae */ /* 0x0003e8000d901d64 */
[----:B------:R1:W-:Y:S01]  /*d4a0*/  @P0 LDGSTS.E.BYPASS.LTC128B.128 [R5+0x26c00], desc[UR36][R2.64+0x100], !P2 ;  /* 0x26c0010002050fae */ /* 0x0003e2000d101d64 */
[----:B------:R-:W-:Y:S01]  /*d4b0*/  PLOP3.LUT P0, PT, PT, PT, PT, 0x80, 0x0 ;  /* 0x000000000000781c */ /* 0x000fe20003f0f070 */
[----:B------:R-:W-:-:S12]  /*d4c0*/  NOP ;  /* 0x0000000000007918 */ /* 0x000fd80000000000 */
.L_x_3531:
        /* <DEDUP_REMOVED lines=10> */
.L_x_3532:
[----:B------:R2:W5:Y:S01]  /*d570*/  LDL.LU R0, [R1+0x10] ;  /* 0x0000100001007983 */ /* 0x0005620000300800 */
[----:B------:R-:W-:Y:S01]  /*d580*/  LOP3.LUT P0, RZ, R23, 0x40, RZ, 0xc0, !PT ;  /* 0x0000004017ff7812 */ /* 0x000fe2000780c0ff */
[----:B------:R2:W-:-:S12]  /*d590*/  SYNCS.ARRIVE.TRANS64.A1T0 RZ, [R7+URZ+0x30830], RZ ;  /* 0x030830ff07ff79a7 */ /* 0x0005d8000810003f */
[----:B------:R-:W-:Y:S05]  /*d5a0*/  WARPSYNC.ALL ;  /* 0x0000000000007948 */ /* 0x000fea0003800000 */
[----:B------:R-:W-:Y:S01]  /*d5b0*/  ULDC.64 UR4, c[0x0][0x298] ;  /* 0x0000a60000047ab9 */ /* 0x000fe20000000a00 */
[----:B------:R-:W-:Y:S01]  /*d5c0*/  SEL R29, R29, RZ, !P0 ;  /* 0x000000ff1d1d7207 */ /* 0x000fe20004000000 */
[----:B01----:R-:W-:Y:S01]  /*d5d0*/  IMAD.WIDE.U32 R4, R35, UR4, RZ ;  /* 0x0000000423047c25 */ /* 0x003fe2000f8e00ff */
[----:B------:R-:W-:Y:S01]  /*d5e0*/  BSSY B6, `(.L_x_3533) ;  /* 0x000001c000067945 */ /* 0x000fe20003800000 */
[----:B------:R-:W-:Y:S01]  /*d5f0*/  BAR.SYNC.DEFER_BLOCKING 0x8, 0x180 ;  /* 0x0206000000007b1d */ /* 0x000fe20000010000 */
[----:B-----5:R-:W-:-:S02]  /*d600*/  SEL R2, R0, RZ, !P0 ;  /* 0x000000ff00027207 */ /* 0x020fc40004000000 */
        /* <DEDUP_REMOVED lines=13> */
[----:B------:R-:W-:Y:S01]  /*d6e0*/  MOV R4, UR6 ;  /* 0x0000000600047c02 */ /* 0x000fe20008000f00 */
[----:B------:R-:W-:Y:S01]  /*d6f0*/  IMAD.U32 R5, RZ, RZ, UR7 ;  /* 0x00000007ff057e24 */ /* 0x000fe2000f8e00ff */
[----:B------:R-:W0:Y:S01]  /*d700*/  LDC.64 R2, c[0x4][R2] ;  /* 0x0100000002027b82 */ /* 0x000e220000000a00 */
[----:B------:R-:W-:Y:S02]  /*d710*/  IMAD.U32 R6, RZ, RZ, UR8 ;  /* 0x00000008ff067e24 */ /* 0x000fe4000f8e00ff */
[----:B--2---:R-:W-:Y:S02]  /*d720*/  IMAD.U32 R7, RZ, RZ, UR9 ;  /* 0x00000009ff077e24 */ /* 0x004fe4000f8e00ff */
[----:B------:R-:W-:-:S02]  /*d730*/  IMAD.U32 R10, RZ, RZ, UR4 ;  /* 0x00000004ff0a7e24 */ /* 0x000fc4000f8e00ff */
[----:B------:R-:W-:Y:S02]  /*d740*/  IMAD.U32 R11, RZ, RZ, UR5 ;  /* 0x00000005ff0b7e24 */ /* 0x000fe4000f8e00ff */
[----:B------:R-:W-:Y:S02]  /*d750*/  IMAD.MOV.U32 R8, RZ, RZ, 0x70 ;  /* 0x00000070ff087424 */ /* 0x000fe400078e00ff */
[----:B------:R-:W-:Y:S02]  /*d760*/  IMAD.MOV.U32 R12, RZ, RZ, 0x1 ;  /* 0x00000001ff0c7424 */ /* 0x000fe400078e00ff */
[----:B------:R-:W-:-:S07]  /*d770*/  IMAD.MOV.U32 R13, RZ, RZ, RZ ;  /* 0x000000ffff0d7224 */ /* 0x000fce00078e00ff */
[----:B------:R-:W-:-:S07]  /*d780*/  LEPC R20, `(.L_x_3534) ;  /* 0x000000001014794e */ /* 0x000fce0000000000 */
[----:B0-----:R-:W-:Y:S05]  /*d790*/  CALL.ABS.NOINC R2 ;  /* 0x0000000002007343 */ /* 0x001fea0003c00000 */
.L_x_3534:
[----:B------:R-:W-:Y:S05]  /*d7a0*/  BSYNC B6 ;  /* 0x0000000000067941 */ /* 0x000fea0003800000 */
.L_x_3533:
[----:B------:R-:W3:Y:S01]  /*d7b0*/  LDL.LU.64 R2, [R1+0x10] ;  /* 0x0000100001027983 */ /* 0x000ee20000300a00 */
[----:B------:R-:W-:Y:S01]  /*d7c0*/  ULDC.64 UR6, c[0x0][0x2e0] ;  /* 0x0000b80000067ab9 */ /* 0x000fe20000000a00 */
[----:B------:R-:W0:Y:S01]  /*d7d0*/  LDC R6, c[0x0][0x448] ;  /* 0x00011200ff067b82 */ /* 0x000e220000000800 */
[----:B------:R-:W-:Y:S01]  /*d7e0*/  ULDC.64 UR4, c[0x0][0x2d8] ;  /* 0x0000b60000047ab9 */ /* 0x000fe20000000a00 */
[----:B------:R-:W4:Y:S01]  /*d7f0*/  LDL.LU R20, [R1+0x24] ;  /* 0x0000240001147983 */ /* 0x000f220000300800 */
[----:B------:R-:W-:-:S03]  /*d800*/  IMAD.SHL.U32 R4, R17, 0x80, RZ ;  /* 0x0000008011047824 */ /* 0x000fc600078e00ff */
[----:B------:R1:W5:Y:S01]  /*d810*/  LDL R17, [R1+0x18] ;  /* 0x0000180001117983 */ /* 0x0003620000100800 */
[----:B0-----:R-:W-:-:S13]  /*d820*/  ISETP.NE.AND P0, PT, R6, 0x1, PT ;  /* 0x000000010600780c */ /* 0x001fda0003f05270 */
[----:B------:R-:W0:Y:S08]  /*d830*/  @P0 LDC R0, c[0x0][0x44c] ;  /* 0x00011300ff000b82 */ /* 0x000e300000000800 */
[----:B------:R-:W1:Y:S01]  /*d840*/  @P0 LDC R8, c[0x0][0x450] ;  /* 0x00011400ff080b82 */ /* 0x000e620000000800 */
[----:B---3--:R-:W-:Y:S02]  /*d850*/  IMAD.MOV.U32 R3, RZ, RZ, R35 ;  /* 0x000000ffff037224 */ /* 0x008fe400078e0023 */
[----:B----4-:R-:W-:-:S02]  /*d860*/  IMAD R5, R20, UR6, RZ ;  /* 0x0000000614057c24 */ /* 0x010fc4000f8e02ff */
[----:B------:R-:W3:Y:S01]  /*d870*/  S2R R20, SR_TID.X ;  /* 0x0000000000147919 */ /* 0x000ee20000002100 */
[----:B------:R-:W-:-:S04]  /*d880*/  IMAD.WIDE.U32 R2, R26, UR4, R2 ;  /* 0x000000041a027c25 */ /* 0x000fc8000f8e0002 */
[----:B------:R-:W-:Y:S01]  /*d890*/  IMAD R3, R26, UR5, R3 ;  /* 0x000000051a037c24 */ /* 0x000fe2000f8e0203 */
[----:B------:R-:W-:Y:S01]  /*d8a0*/  ULDC.64 UR4, c[0x0][0x2d0] ;  /* 0x0000b40000047ab9 */ /* 0x000fe20000000a00 */
[C---:B------:R-:W-:Y:S02]  /*d8b0*/  IMAD R5, R29.reuse, UR7, R5 ;  /* 0x000000071d057c24 */ /* 0x040fe4000f8e0205 */
[----:B------:R-:W-:Y:S01]  /*d8c0*/  IMAD.WIDE.U32 R2, R29, UR6, R2 ;  /* 0x000000061d027c25 */ /* 0x000fe2000f8e0002 */
[----:B---3--:R-:W-:-:S04]  /*d8d0*/  LOP3.LUT R20, R20, 0x7f, RZ, 0xc0, !PT ;  /* 0x0000007f14147812 */ /* 0x008fc800078ec0ff */
[----:B------:R-:W-:Y:S02]  /*d8e0*/  SHF.R.U32.HI R21, RZ, 0x3, R20 ;  /* 0x00000003ff157819 */ /* 0x000fe40000011614 */
[----:B------:R-:W3:Y:S01]  /*d8f0*/  S2R R20, SR_TID.X ;  /* 0x0000000000147919 */ /* 0x000ee20000002100 */
[----:B------:R-:W-:Y:S02]  /*d900*/  IMAD.IADD R3, R3, 0x1, R5 ;  /* 0x0000000103037824 */ /* 0x000fe400078e0205 */
[----:B---3--:R-:W-:-:S05]  /*d910*/  IMAD.SHL.U32 R20, R20, 0x10, RZ ;  /* 0x0000001014147824 */ /* 0x008fca00078e00ff */
[----:B------:R-:W-:-:S04]  /*d920*/  LOP3.LUT R20, R21, 0x70, R20, 0xf8, !PT ;  /* 0x0000007015147812 */ /* 0x000fc800078ef814 */
[----:B--2---:R-:W-:-:S05]  /*d930*/  LOP3.LUT R7, R20, R4, RZ, 0xfc, !PT ;  /* 0x0000000414077212 */ /* 0x004fca00078efcff */
[----:B0-----:R-:W-:-:S04]  /*d940*/  @P0 IMAD.HI.U32 R9, R7, R0, RZ ;  /* 0x0000000007090227 */ /* 0x001fc800078e00ff */
[----:B------:R-:W-:Y:S01]  /*d950*/  IMAD.MOV.U32 R0, RZ, RZ, R7 ;  /* 0x000000ffff007224 */ /* 0x000fe200078e0007 */
[----:B-1----:R-:W-:Y:S01]  /*d960*/  @P0 SHF.R.U32.HI R0, RZ, R8, R9 ;  /* 0x00000008ff000219 */ /* 0x002fe20000011609 */
        /* <DEDUP_REMOVED lines=23> */
[----:B------:R-:W-:Y:S01]  /*dae0*/  SHF.R.U32.HI R10, RZ, 0x3, R20 ;  /* 0x00000003ff0a7819 */ /* 0x000fe20000011614 */
[----:B------:R-:W-:Y:S10]  /*daf0*/  BRA.DIV UR5, `(.L_x_3535) ;  /* 0x0000003a05a87947 */ /* 0x000ff4000b800000 */
[----:B------:R-:W0:Y:S01]  /*db00*/  SHFL.IDX PT, R14, R0, RZ, 0x181f ;  /* 0x00181fff000e7589 */ /* 0x000e2200000e0000 */
[----:B-----5:R-:W-:Y:S01]  /*db10*/  IMAD R6, R17, R6, RZ ;  /* 0x0000000611067224 */ /* 0x020fe200078e02ff */
[----:B------:R-:W-:Y:S02]  /*db20*/  IADD3 R4, R10, R4, RZ ;  /* 0x000000040a047210 */ /* 0x000fe40007ffe0ff */
[----:B------:R-:W1:Y:S02]  /*db30*/  SHFL.IDX PT, R2, R5, RZ, 0x181f ;  /* 0x00181fff05027589 */ /* 0x000e6400000e0000 */
[C---:B------:R-:W-:Y:S01]  /*db40*/  ISETP.GE.AND P1, PT, R4.reuse, R6, PT ;  /* 0x000000060400720c */ /* 0x040fe20003f26270 */
[----:B------:R-:W-:-:S12]  /*db50*/  VIADD R7, R4, 0x10 ;  /* 0x0000001004077836 */ /* 0x000fd80000000000 */
[----:B0-----:R-:W-:-:S05]  /*db60*/  @!P1 LEA R14, P4, R31, R14, 0x1 ;  /* 0x0000000e1f0e9211 */ /* 0x001fca00078808ff */
[----:B-1----:R-:W-:Y:S02]  /*db70*/  @!P1 IMAD.X R3, RZ, RZ, R2, P4 ;  /* 0x000000ffff039224 */ /* 0x002fe400020e0602 */
[----:B------:R-:W-:Y:S02]  /*db80*/  @!P1 IMAD.MOV.U32 R2, RZ, RZ, R14 ;  /* 0x000000ffff029224 */ /* 0x000fe400078e000e */
[----:B------:R-:W0:Y:S04]  /*db90*/  SHFL.IDX PT, R14, R0, 0x1, 0x181f ;  /* 0x00381f00000e7f89 */ /* 0x000e2800000e0000 */
        /* <DEDUP_REMOVED lines=39> */
[----:B-1----:R-:W-:Y:S01]  /*de10*/  @!P1 IMAD.X R7, RZ, RZ, R2, P4 ;  /* 0x000000ffff079224 */ /* 0x002fe200020e0602 */
[----:B------:R-:W-:Y:S02]  /*de20*/  @!P1 MOV R2, R14 ;  /* 0x0000000e00029202 */ /* 0x000fe40000000f00 */
[----:B------:R-:W0:Y:S01]  /*de30*/  SHFL.IDX PT, R14, R0, 0x5, 0x181f ;  /* 0x00b81f00000e7f89 */ /* 0x000e2200000e0000 */
[----:B------:R-:W-:Y:S02]  /*de40*/  @!P1 IMAD.MOV.U32 R3, RZ, RZ, R7 ;  /* 0x000000ffff039224 */ /* 0x000fe400078e0007 */
        /* <DEDUP_REMOVED lines=17> */
[----:B0-----:R-:W-:Y:S01]  /*df60*/  @!P1 LEA R14, P4, R31, R14, 0x1 ;  /* 0x0000000e1f0e9211 */ /* 0x001fe200078808ff */
[----:B------:R-:W0:Y:S04]  /*df70*/  SHFL.IDX PT, R5, R5, 0x7, 0x181f ;  /* 0x00f81f0005057f89 */ /* 0x000e2800000e0000 */
[----:B-1----:R-:W-:-:S02]  /*df80*/  @!P1 IMAD.X R7, RZ, RZ, R2, P4 ;  /* 0x000000ffff079224 */ /* 0x002fc400020e0602 */
[----:B------:R-:W-:Y:S02]  /*df90*/  @!P1 IMAD.MOV.U32 R2, RZ, RZ, R14 ;  /* 0x000000ffff029224 */ /* 0x000fe400078e000e */
[----:B------:R-:W-:Y:S01]  /*dfa0*/  @!P1 IMAD.MOV.U32 R3, RZ, RZ, R7 ;  /* 0x000000ffff039224 */ /* 0x000fe200078e0007 */
[----:B------:R1:W2:Y:S04]  /*dfb0*/  SHFL.IDX PT, R14, R0, 0x7, 0x181f ;  /* 0x00f81f00000e7f89 */ /* 0x0002a800000e0000 */
[----:B------:R1:W-:Y:S04]  /*dfc0*/  @!P1 LDGSTS.E.BYPASS.LTC128B.128 [R36+0x15400], desc[UR36][R2.64], !P3 ;  /* 0x1540000002249fae */ /* 0x0003e8000d901d64 */
[----:B------:R1:W-:Y:S04]  /*dfd0*/  @!P1 LDGSTS.E.BYPASS.LTC128B.128 [R36+0x19400], desc[UR36][R2.64+0x80], !P2 ;  /* 0x1940008002249fae */ /* 0x0003e8000d101d64 */
[----:B0-----:R1:W-:Y:S02]  /*dfe0*/  @!P1 LDGSTS.E.BYPASS.LTC128B.128 [R36+0x1d400], desc[UR36][R2.64+0x100], !P0 ;  /* 0x1d40010002249fae */ /* 0x0013e4000c101d64 */
.L_x_3624:
[----:B-1----:R-:W-:Y:S01]  /*dff0*/  VIADD R3, R4, 0x70 ;  /* 0x0000007004037836 */ /* 0x002fe20000000000 */
[----:B------:R-:W-:Y:S04]  /*e000*/  BSSY B0, `(.L_x_3536) ;  /* 0x000000b000007945 */ /* 0x000fe80003800000 */
[----:B------:R-:W-:-:S13]  /*e010*/  ISETP.GE.AND P1, PT, R3, R6, PT ;  /* 0x000000060300720c */ /* 0x000fda0003f26270 */
[----:B------:R-:W-:Y:S05]  /*e020*/  @P1 BRA `(.L_x_3537) ;  /* 0x0000000000201947 */ /* 0x000fea0003800000 */
[----:B--2---:R-:W-:-:S05]  /*e030*/  LEA R2, P1, R31, R14, 0x1 ;  /* 0x0000000e1f027211 */ /* 0x004fca00078208ff */
[----:B------:R-:W-:-:S05]  /*e040*/  IMAD.X R3, RZ, RZ, R5, P1 ;  /* 0x000000ffff037224 */ /* 0x000fca00008e0605 */
[----:B------:R-:W-:Y:S01]  /*e050*/  @!PT LDS RZ, [RZ] ;  /* 0x00000000fffff984 */ /* 0x000fe20000000800 */
[----:B------:R-:W-:Y:S01]  /*e060*/  @!PT LDS RZ, [RZ] ;  /* 0x00000000fffff984 */ /* 0x000fe20000000800 */
[----:B------:R-:W-:Y:S01]  /*e070*/  @!PT LDS RZ, [RZ] ;  /* 0x00000000fffff984 */ /* 0x000fe20000000800 */
[----:B------:R0:W-:Y:S04]  /*e080*/  LDGSTS.E.BYPASS.LTC128B.128 [R36+0x15c00], desc[UR36][R2.64], !P3 ;  /* 0x15c0000002247fae */ /* 0x0001e8000d901d64 */
[----:B------:R0:W-:Y:S04]  /*e090*/  LDGSTS.E.BYPASS.LTC128B.128 [R36+0x19c00], desc[UR36][R2.64+0x80], !P2 ;  /* 0x19c0008002247fae */ /* 0x0001e8000d101d64 */
[----:B------:R0:W-:Y:S02]  /*e0a0*/  LDGSTS.E.BYPASS.LTC128B.128 [R36+0x1dc00], desc[UR36][R2.64+0x100], !P0 ;  /* 0x1dc0010002247fae */ /* 0x0001e4000c101d64 */
.L_x_3537:
[----:B------:R-:W-:Y:S05]  /*e0b0*/  BSYNC B0 ;  /* 0x0000000000007941 */ /* 0x000fea0003800000 */
.L_x_3536:
[----:B------:R-:W-:Y:S01]  /*e0c0*/  NOP ;  /* 0x0000000000007918 */ /* 0x000fe20000000000 */
[----:B------:R-:W-:-:S13]  /*e0d0*/  PLOP3.LUT P0, PT, PT, PT, PT, 0x80, 0x0 ;  /* 0x000000000000781c */ /* 0x000fda0003f0f070 */
.L_x_3538:
        /* <DEDUP_REMOVED lines=8> */
[----:B---3--:R-:W-:Y:S02]  /*e160*/  VIADD R3, R3, 0x1 ;  /* 0x0000000103037836 */ /* 0x008fe40000000000 */
[----:B----4-:R-:W-:-:S03]  /*e170*/  VIADD R8, R2, 0xfffffffe ;  /* 0xfffffffe02087836 */ /* 0x010fc60000000000 */
[----:B------:R-:W-:Y:S01]  /*e180*/  LEA.HI R0, R3, R3, RZ, 0x1 ;  /* 0x0000000303007211 */ /* 0x000fe200078f08ff */
[----:B------:R0:W-:Y:S03]  /*e190*/  STL [R1+0x20], R3 ;  /* 0x0000200301007387 */ /* 0x0001e60000100800 */
[----:B------:R-:W-:-:S05]  /*e1a0*/  LOP3.LUT R0, R0, 0xfffffffe, RZ, 0xc0, !PT ;  /* 0xfffffffe00007812 */ /* 0x000fca00078ec0ff */
[----:B------:R-:W-:-:S05]  /*e1b0*/  IMAD.IADD R0, R3, 0x1, -R0 ;  /* 0x0000000103007824 */ /* 0x000fca00078e0a00 */
[----:B0-----:R-:W-:Y:S01]  /*e1c0*/  SHF.L.U32 R3, R0, 0x1f, RZ ;  /* 0x0000001f00037819 */ /* 0x001fe200000006ff */
[----:B------:R-:W-:Y:S01]  /*e1d0*/  NOP ;  /* 0x0000000000007918 */ /* 0x000fe20000000000 */
[----:B------:R0:W-:Y:S01]  /*e1e0*/  SYNCS.ARRIVE.TRANS64.A1T0 RZ, [R22+URZ+0x30800], RZ ;  /* 0x030800ff16ff79a7 */ /* 0x0001e2000810003f */
[----:B------:R-:W-:Y:S01]  /*e1f0*/  BSSY B0, `(.L_x_3539) ;  /* 0x0000003000007945 */ /* 0x000fe20003800000 */
[----:B------:R-:W1:Y:S03]  /*e200*/  SYNCS.PHASECHK.TRANS64.TRYWAIT P0, [R22+URZ+0x30820], R3 ;  /* 0x03082003160075a7 */ /* 0x000e66000800017f */
[----:B01----:R-:W-:Y:S05]  /*e210*/  @!P0 BRA `(.L_x_3540) ;  /* 0x0000003c007c8947 */ /* 0x003fea0003800000 */
.L_x_3625:
[----:B------:R-:W-:Y:S05]  /*e220*/  BSYNC B0 ;  /* 0x0000000000007941 */ /* 0x000fea0003800000 */
.L_x_3539:
[----:B------:R-:W3:Y:S01]  /*e230*/  LDL R0, [R1] ;  /* 0x0000000001007983 */ /* 0x000ee20000100800 */
[----:B------:R-:W-:Y:S01]  /*e240*/  BSSY B0, `(.L_x_3541) ;  /* 0x0000104000007945 */ /* 0x000fe20003800000 */
[----:B---3--:R-:W-:-:S13]  /*e250*/  ISETP.GE.AND P0, PT, R8, R0, PT ;  /* 0x000000000800720c */ /* 0x008fda0003f06270 */
[----:B------:R-:W-:Y:S05]  /*e260*/  @!P0 BRA `(.L_x_3542) ;  /* 0x0000001000048947 */ /* 0x000fea0003800000 */
[----:B------:R-:W-:Y:S01]  /*e270*/  ULDC UR4, c[0x0][0x2f4] ;  /* 0x0000bd0000047ab9 */ /* 0x000fe20000000800 */
[----:B------:R-:W-:Y:S01]  /*e280*/  IMAD.MOV.U32 R10, RZ, RZ, R27 ;  /* 0x000000ffff0a7224 */ /* 0x000fe200078e001b */
[----:B------:R-:W-:Y:S01]  /*e290*/  MOV R29, R25 ;  /* 0x00000019001d7202 */ /* 0x000fe20000000f00 */
[----:B------:R-:W-:Y:S01]  /*e2a0*/  IMAD.MOV.U32 R17, RZ, RZ, R28 ;  /* 0x000000ffff117224 */ /* 0x000fe200078e001c */
[----:B------:R-:W-:Y:S02]  /*e2b0*/  ISETP.GE.AND P3, PT, R31, UR4, PT ;  /* 0x000000041f007c0c */ /* 0x000fe4000bf66270 */
[----:B------:R-:W-:Y:S02]  /*e2c0*/  ISETP.GE.AND P2, PT, R33, UR4, PT ;  /* 0x0000000421007c0c */ /* 0x000fe4000bf46270 */
[----:B------:R-:W-:-:S13]  /*e2d0*/  ISETP.GE.AND P1, PT, R32, UR4, PT ;  /* 0x0000000420007c0c */ /* 0x000fda000bf26270 */
.L_x_3555:
[----:B------:R-:W3:Y:S04]  /*e2e0*/  LDL R5, [R1+0x4] ;  /* 0x0000040001057983 */ /* 0x000ee80000100800 */
[----:B------:R-:W4:Y:S01]  /*e2f0*/  LDL R12, [R1+0x8] ;  /* 0x00000800010c7983 */ /* 0x000f220000100800 */
[----:B------:R-:W1:Y:S01]  /*e300*/  S2R R0, SR_TID.X ;  /* 0x0000000000007919 */ /* 0x000e620000002100 */
[----:B------:R-:W2:Y:S01]  /*e310*/  S2R R4, SR_TID.X ;  /* 0x0000000000047919 */ /* 0x000ea20000002100 */
[----:B-1----:R-:W-:-:S04]  /*e320*/  LOP3.LUT R0, R0, 0x7f, RZ, 0xc0, !PT ;  /* 0x0000007f00007812 */ /* 0x002fc800078ec0ff */
[----:B0-----:R-:W-:Y:S02]  /*e330*/  SHF.R.U32.HI R3, RZ, 0x3, R0 ;  /* 0x00000003ff037819 */ /* 0x001fe40000011600 */
[----:B------:R-:W0:Y:S01]  /*e340*/  LDC R0, c[0x0][0x430] ;  /* 0x00010c00ff007b82 */ /* 0x000e220000000800 */
[----:B--2---:R-:W-:-:S05]  /*e350*/  IMAD.SHL.U32 R4, R4, 0x10, RZ ;  /* 0x0000001004047824 */ /* 0x004fca00078e00ff */
[----:B------:R-:W-:-:S04]  /*e360*/  LOP3.LUT R4, R3, 0x70, R4, 0xf8, !PT ;  /* 0x0000007003047812 */ /* 0x000fc800078ef804 */
[----:B------:R-:W-:-:S13]  /*e370*/  ISETP.GT.U32.AND P5, PT, R4, 0x5f, PT ;  /* 0x0000005f0400780c */ /* 0x000fda0003fa4070 */
[----:B------:R-:W4:Y:S01]  /*e380*/  @!P5 LDC.64 R6, c[0x0][0x428] ;  /* 0x00010a00ff06db82 */ /* 0x000f220000000a00 */
[----:B0-----:R-:W-:-:S13]  /*e390*/  ISETP.NE.AND P0, PT, R0, 0x1, PT ;  /* 0x000000010000780c */ /* 0x001fda0003f05270 */
[----:B------:R-:W0:Y:S08]  /*e3a0*/  @P0 LDC R0, c[0x0][0x434] ;  /* 0x00010d00ff000b82 */ /* 0x000e300000000800 */
[----:B------:R-:W1:Y:S01]  /*e3b0*/  @P0 LDC R3, c[0x0][0x438] ;  /* 0x00010e00ff030b82 */ /* 0x000e620000000800 */
[----:B---3--:R-:W-:-:S04]  /*e3c0*/  IMAD R9, R8, 0x60, R5 ;  /* 0x0000006008097824 */ /* 0x008fc800078e0205 */
[----:B------:R-:W-:-:S03]  /*e3d0*/  IMAD.IADD R9, R4, 0x1, R9 ;  /* 0x0000000104097824 */ /* 0x000fc600078e0209 */
[----:B------:R-:W2:Y:S01]  /*e3e0*/  @!P5 LDC.64 R4, c[0x0][0x418] ;  /* 0x00010600ff04db82 */ /* 0x000ea20000000a00 */
[----:B0-----:R-:W-:-:S04]  /*e3f0*/  @P0 IMAD.HI.U32 R0, R9, R0, RZ ;  /* 0x0000000009000227 */ /* 0x001fc800078e00ff */
[----:B------:R-:W-:Y:S01]  /*e400*/  IMAD.MOV.U32 R11, RZ, RZ, R9 ;  /* 0x000000ffff0b7224 */ /* 0x000fe200078e0009 */
[----:B-1----:R-:W-:Y:S01]  /*e410*/  @P0 SHF.R.U32.HI R11, RZ, R3, R0 ;  /* 0x00000003ff0b0219 */ /* 0x002fe20000011600 */
[----:B----4-:R-:W-:-:S03]  /*e420*/  @!P5 IMAD R0, R12, R6, RZ ;  /* 0x000000060c00d224 */ /* 0x010fc600078e02ff */
[--C-:B------:R-:W-:Y:S01]  /*e430*/  @!P5 SHF.R.S32.HI R3, RZ, 0x1f, R11.reuse ;  /* 0x0000001fff03d819 */ /* 0x100fe2000001140b */
[----:B------:R-:W-:Y:S02]  /*e440*/  @!P5 IMAD.MOV.U32 R2, RZ, RZ, R11 ;  /* 0x000000ffff02d224 */ /* 0x000fe400078e000b */
[C---:B------:R-:W-:Y:S02]  /*e450*/  @!P5 IMAD R7, R30.reuse, R7, R0 ;  /* 0x000000071e07d224 */ /* 0x040fe400078e0200 */
[----:B------:R-:W-:-:S04]  /*e460*/  @!P5 IMAD.WIDE.U32 R2, R30, R6, R2 ;  /* 0x000000061e02d225 */ /* 0x000fc800078e0002 */
[----:B------:R-:W-:Y:S01]  /*e470*/  @!P5 IMAD.IADD R7, R7, 0x1, R3 ;  /* 0x000000010707d824 */ /* 0x000fe200078e0203 */
[----:B--2---:R-:W-:Y:S01]  /*e480*/  @!P5 LEA R4, P0, R2, R4, 0x2 ;  /* 0x000000040204d211 */ /* 0x004fe200078010ff */
[----:B------:R-:W-:-:S03]  /*e490*/  IMAD.MOV.U32 R0, RZ, RZ, RZ ;  /* 0x000000ffff007224 */ /* 0x000fc600078e00ff */
        /* <DEDUP_REMOVED lines=15> */
.L_x_3543:
[----:B------:R-:W-:Y:S01]  /*e590*/  IMAD R6, R27, 0x8, R22 ;  /* 0x000000081b067824 */ /* 0x000fe200078e0216 */
[----:B------:R-:W-:Y:S01]  /*e5a0*/  SHF.L.U32 R3, R28, 0x1f, RZ ;  /* 0x0000001f1c037819 */ /* 0x000fe200000006ff */
[----:B------:R-:W-:Y:S03]  /*e5b0*/  BSSY B1, `(.L_x_3544) ;  /* 0x0000003000017945 */ /* 0x000fe60003800000 */
[----:B------:R-:W0:Y:S02]  /*e5c0*/  SYNCS.PHASECHK.TRANS64.TRYWAIT P0, [R6+URZ+0x30840], R3 ;  /* 0x03084003060075a7 */ /* 0x000e24000800017f */
[----:B0-----:R-:W-:Y:S05]  /*e5d0*/  @!P0 BRA `(.L_x_3545) ;  /* 0x0000003800a08947 */ /* 0x001fea0003800000 */
.L_x_3626:
[----:B------:R-:W-:Y:S05]  /*e5e0*/  BSYNC B1 ;  /* 0x0000000000017941 */ /* 0x000fea0003800000 */
.L_x_3544:
[----:B------:R-:W-:Y:S01]  /*e5f0*/  SHF.R.S32.HI R20, RZ, 0x1f, R9 ;  /* 0x0000001fff147819 */ /* 0x000fe20000011409 */
[----:B------:R-:W-:Y:S01]  /*e600*/  ULDC.64 UR4, c[0x0][0x300] ;  /* 0x0000c00000047ab9 */ /* 0x000fe20000000a00 */
[----:B-----5:R-:W-:Y:S01]  /*e610*/  SHF.R.S32.HI R21, RZ, 0x1f, R0 ;  /* 0x0000001fff157819 */ /* 0x020fe20000011400 */
[----:B0-----:R-:W-:Y:S01]  /*e620*/  IMAD.WIDE.U32 R2, R9, UR4, RZ ;  /* 0x0000000409027c25 */ /* 0x001fe2000f8e00ff */
[----:B------:R-:W-:Y:S01]  /*e630*/  ULDC.64 UR6, c[0x0][0x2e8] ;  /* 0x0000ba0000067ab9 */ /* 0x000fe20000000a00 */
[C---:B------:R-:W-:Y:S02]  /*e640*/  LOP3.LUT P5, RZ, R23.reuse, 0x2, RZ, 0xc0, !PT ;  /* 0x0000000217ff7812 */ /* 0x040fe400078ac0ff */
[----:B------:R-:W-:Y:S01]  /*e650*/  IMAD R4, R20, UR4, RZ ;  /* 0x0000000414047c24 */ /* 0x000fe2000f8e02ff */
[----:B------:R-:W-:Y:S01]  /*e660*/  LOP3.LUT P4, RZ, R23, 0x1, RZ, 0xc0, !PT ;  /* 0x0000000117ff7812 */ /* 0x000fe2000788c0ff */
        /* <DEDUP_REMOVED lines=16> */
[----:B------:R-:W-:Y:S01]  /*e770*/  IMAD.SHL.U32 R4, R31, 0x2, RZ ;  /* 0x000000021f047824 */ /* 0x000fe200078e00ff */
[----:B------:R-:W-:Y:S01]  /*e780*/  LOP3.LUT P6, RZ, R23, 0x4, RZ, 0xc0, !PT ;  /* 0x0000000417ff7812 */ /* 0x000fe200078cc0ff */
[----:B------:R-:W-:Y:S01]  /*e790*/  IMAD R5, R5, 0x2, R22 ;  /* 0x0000000205057824 */ /* 0x000fe200078e0216 */
[----:B------:R-:W1:Y:S04]  /*e7a0*/  SHFL.IDX PT, R3, R8, RZ, 0x181f ;  /* 0x00181fff08037589 */ /* 0x000e6800000e0000 */
[----:B------:R-:W-:Y:S01]  /*e7b0*/  SHFL.IDX PT, R35, R8, 0x2, 0x181f ;  /* 0x00581f0008237f89 */ /* 0x000fe200000e0000 */
[----:B0-----:R-:W-:-:S05]  /*e7c0*/  IADD3 R2, P0, R2, R4, RZ ;  /* 0x0000000402027210 */ /* 0x001fca0007f1e0ff */
[----:B-1----:R-:W-:-:S05]  /*e7d0*/  IMAD.X R3, RZ, RZ, R3, P0 ;  /* 0x000000ffff037224 */ /* 0x002fca00000e0603 */
[----:B------:R-:W-:Y:S04]  /*e7e0*/  LDGSTS.E.BYPASS.LTC128B.128 [R5+0x1e400], desc[UR36][R2.64], !P6 ;  /* 0x1e40000002057fae */ /* 0x000fe8000f101d64 */
[----:B------:R-:W-:Y:S04]  /*e7f0*/  LDGSTS.E.BYPASS.LTC128B.128 [R5+0x21400], desc[UR36][R2.64+0x80], !P5 ;  /* 0x2140008002057fae */ /* 0x000fe8000e901d64 */
[----:B------:R0:W-:Y:S04]  /*e800*/  LDGSTS.E.BYPASS.LTC128B.128 [R5+0x24400], desc[UR36][R2.64+0x100], !P4 ;  /* 0x2440010002057fae */ /* 0x0001e8000e101d64 */
[----:B0-----:R-:W0:Y:S04]  /*e810*/  SHFL.IDX PT, R2, R7, 0x1, 0x181f ;  /* 0x00381f0007027f89 */ /* 0x001e2800000e0000 */
[----:B------:R-:W1:Y:S01]  /*e820*/  SHFL.IDX PT, R3, R8, 0x1, 0x181f ;  /* 0x00381f0008037f89 */ /* 0x000e6200000e0000 */
[----:B0-----:R-:W-:-:S05]  /*e830*/  IADD3 R2, P0, R2, R4, RZ ;  /* 0x0000000402027210 */ /* 0x001fca0007f1e0ff */
[----:B-1----:R-:W-:-:S05]  /*e840*/  IMAD.X R3, RZ, RZ, R3, P0 ;  /* 0x000000ffff037224 */ /* 0x002fca00000e0603 */
[----:B------:R-:W-:Y:S04]  /*e850*/  LDGSTS.E.BYPASS.LTC128B.128 [R5+0x1ec00], desc[UR36][R2.64], !P6 ;  /* 0x1ec0000002057fae */ /* 0x000fe8000f101d64 */
[----:B------:R-:W-:Y:S04]  /*e860*/  LDGSTS.E.BYPASS.LTC128B.128 [R5+0x21c00], desc[UR36][R2.64+0x80], !P5 ;  /* 0x21c0008002057fae */ /* 0x000fe8000e901d64 */
[----:B------:R0:W-:Y:S04]  /*e870*/  LDGSTS.E.BYPASS.LTC128B.128 [R5+0x24c00], desc[UR36][R2.64+0x100], !P4 ;  /* 0x24c0010002057fae */ /* 0x0001e8000e101d64 */
[----:B0-----:R-:W0:Y:S02]  /*e880*/  SHFL.IDX PT, R2, R7, 0x2, 0x181f ;  /* 0x00581f0007027f89 */ /* 0x001e2400000e0000 */
[----:B0-----:R-:W-:-:S04]  /*e890*/  IADD3 R2, P0, R2, R4, RZ ;  /* 0x0000000402027210 */ /* 0x001fc80007f1e0ff */
[----:B------:R-:W-:Y:S02]  /*e8a0*/  IADD3.X R3, RZ, R35, RZ, P0, !PT ;  /* 0x00000023ff037210 */ /* 0x000fe400007fe4ff */
[----:B------:R-:W-:Y:S04]  /*e8b0*/  SHFL.IDX PT, R35, R8, 0x3, 0x181f ;  /* 0x00781f0008237f89 */ /* 0x000fe800000e0000 */
        /* <DEDUP_REMOVED lines=9> */
[----:B------:R0:W-:Y:S04]  /*e950*/  LDGSTS.E.BYPASS.LTC128B.128 [R5+0x25c00], desc[UR36][R2.64+0x100], !P4 ;  /* 0x25c0010002057fae */ /* 0x0001e8000e101d64 */
[----:B0-----:R-:W0:Y:S02]  /*e960*/  SHFL.IDX PT, R2, R7, 0x4, 0x181f ;  /* 0x00981f0007027f89 */ /* 0x001e2400000e0000 */
[----:B0-----:R-:W-:-:S05]  /*e970*/  IADD3 R2, P0, R2, R4, RZ ;  /* 0x0000000402027210 */ /* 0x001fca0007f1e0ff */
[----:B------:R-:W-:Y:S02]  /*e980*/  IMAD.X R3, RZ, RZ, R35, P0 ;  /* 0x000000ffff037224 */ /* 0x000fe400000e0623 */
[----:B------:R0:W1:Y:S04]  /*e990*/  SHFL.IDX PT, R35, R8, 0x5, 0x181f ;  /* 0x00b81f0008237f89 */ /* 0x00006800000e0000 */
[----:B------:R-:W-:Y:S04]  /*e9a0*/  LDGSTS.E.BYPASS.LTC128B.128 [R5+0x20400], desc[UR36][R2.64], !P6 ;  /* 0x2040000002057fae */ /* 0x000fe8000f101d64 */
[----:B------:R-:W-:Y:S04]  /*e9b0*/  LDGSTS.E.BYPASS.LTC128B.128 [R5+0x23400], desc[UR36][R2.64+0x80], !P5 ;  /* 0x2340008002057fae */ /* 0x000fe8000e901d64 */
[----:B------:R2:W-:Y:S04]  /*e9c0*/  LDGSTS.E.BYPASS.LTC128B.128 [R5+0x26400], desc[UR36][R2.64+0x100], !P4 ;  /* 0x2640010002057fae */ /* 0x0005e8000e101d64 */
[----:B-12---:R0:W2:Y:S02]  /*e9d0*/  SHFL.IDX PT, R2, R7, 0x5, 0x181f ;  /* 0x00b81f0007027f89 */ /* 0x0060a400000e0000 */
.L_x_3640:
[----:B------:R-:W-:Y:S02]  /*e9e0*/  LOP3.LUT P6, RZ, R23, 0x4, RZ, 0xc0, !PT ;  /* 0x0000000417ff7812 */ /* 0x000fe400078cc0ff */
[----:B--2---:R-:W-:-:S05]  /*e9f0*/  IADD3 R2, P0, R2, R4, RZ ;  /* 0x0000000402027210 */ /* 0x004fca0007f1e0ff */
[----:B------:R-:W-:Y:S01]  /*ea00*/  IMAD.X R3, RZ, RZ, R35, P0 ;  /* 0x000000ffff037224 */ /* 0x000fe200000e0623 */
[----:B------:R-:W-:-:S05]  /*ea10*/  PLOP3.LUT P0, PT, PT, PT, PT, 0x80, 0x0 ;  /* 0x000000000000781c */ /* 0x000fca0003f0f070 */
[----:B------:R-:W-:Y:S01]  /*ea20*/  @!PT LDS RZ, [RZ] ;  /* 0x00000000fffff984 */ /* 0x000fe20000000800 */
[----:B------:R-:W-:Y:S01]  /*ea30*/  @!PT LDS RZ, [RZ] ;  /* 0x00000000fffff984 */ /* 0x000fe20000000800 */
[----:B------:R-:W-:Y:S01]  /*ea40*/  @!PT LDS RZ, [RZ] ;  /* 0x00000000fffff984 */ /* 0x000fe20000000800 */
[----:B------:R1:W-:Y:S04]  /*ea50*/  LDGSTS.E.BYPASS.LTC128B.128 [R5+0x20c00], desc[UR36][R2.64], !P6 ;  /* 0x20c0000002057fae */ /* 0x0003e8000f101d64 */
[----:B------:R1:W-:Y:S04]  /*ea60*/  LDGSTS.E.BYPASS.LTC128B.128 [R5+0x23c00], desc[UR36][R2.64+0x80], !P5 ;  /* 0x23c0008002057fae */ /* 0x0003e8000e901d64 */
[----:B------:R1:W-:Y:S01]  /*ea70*/  LDGSTS.E.BYPASS.LTC128B.128 [R5+0x26c00], desc[UR36][R2.64+0x100], !P4 ;  /* 0x26c0010002057fae */ /* 0x0003e2000e101d64 */
[----:B------:R-:W-:Y:S01]  /*ea80*/  NOP ;  /* 0x0000000000007918 */ /* 0x000fe20000000000 */
.L_x_3547:
        /* <DEDUP_REMOVED lines=10> */
.L_x_3548:
[----:B------:R2:W-:Y:S01]  /*eb30*/  SYNCS.ARRIVE.TRANS64.A1T0 RZ, [R6+URZ+0x30830], RZ ;  /* 0x030830ff06ff79a7 */ /* 0x0005e2000810003f */
[----:B------:R-:W-:Y:S05]  /*eb40*/  @!P5 BRA `(.L_x_3549) ;  /* 0x000000000004d947 */ /* 0x000fea0003800000 */
[----:B------:R-:W-:Y:S01]  /*eb50*/  BPT.TRAP 0x1 ;  /* 0x000000040000795c */ /* 0x000fe20000300000 */
.L_x_3549:
[----:B-1----:R-:W-:Y:S01]  /*eb60*/  SHF.L.U32 R2, R17, 0x1f, RZ ;  /* 0x0000001f11027819 */ /* 0x002fe200000006ff */
[----:B--2---:R-:W-:Y:S01]  /*eb70*/  IMAD R6, R10, 0x8, R22 ;  /* 0x000000080a067824 */ /* 0x004fe200078e0216 */
[----:B------:R-:W-:Y:S01]  /*eb80*/  BSSY B1, `(.L_x_3550) ;  /* 0x0000004000017945 */ /* 0x000fe20003800000 */
[----:B0-----:R-:W-:Y:S02]  /*eb90*/  IMAD R7, R29, -0x60, R37 ;  /* 0xffffffa01d077824 */ /* 0x001fe400078e0225 */
[----:B------:R-:W0:Y:S02]  /*eba0*/  SYNCS.PHASECHK.TRANS64.TRYWAIT P0, [R6+URZ+0x30860], R2 ;  /* 0x03086002060075a7 */ /* 0x000e24000800017f */
[----:B0-----:R-:W-:Y:S05]  /*ebb0*/  @!P0 BRA `(.L_x_3551) ;  /* 0x0000003c001c8947 */ /* 0x001fea0003800000 */
.L_x_3641:
[----:B------:R-:W-:Y:S05]  /*ebc0*/  BSYNC B1 ;  /* 0x0000000000017941 */ /* 0x000fea0003800000 */
.L_x_3550:
[----:B------:R-:W1:Y:S01]  /*ebd0*/  S2R R3, SR_TID.X ;  /* 0x0000000000037919 */ /* 0x000e620000002100 */
[----:B------:R-:W-:Y:S01]  /*ebe0*/  UMOV UR4, 0xffffffff ;  /* 0xffffffff00047882 */ /* 0x000fe20000000000 */
[----:B------:R-:W-:Y:S01]  /*ebf0*/  IMAD R5, R10, 0x4800, R34 ;  /* 0x000048000a057824 */ /* 0x000fe200078e0222 */
[----:B-1----:R-:W-:-:S04]  /*ec00*/  LOP3.LUT R3, R3, 0x7f, RZ, 0xc0, !PT ;  /* 0x0000007f03037812 */ /* 0x002fc800078ec0ff */
[----:B------:R-:W-:-:S05]  /*ec10*/  SHF.R.U32.HI R3, RZ, 0x3, R3 ;  /* 0x00000003ff037819 */ /* 0x000fca0000011603 */
[----:B------:R-:W-:Y:S01]  /*ec20*/  IMAD.IADD R7, R7, 0x1, -R3 ;  /* 0x0000000107077824 */ /* 0x000fe200078e0a03 */
[----:B------:R-:W-:Y:S06]  /*ec30*/  BRA.DIV UR4, `(.L_x_3552) ;  /* 0x0000003e04107947 */ /* 0x000fec000b800000 */
[----:B0-----:R-:W0:Y:S01]  /*ec40*/  SHFL.IDX PT, R2, R18, RZ, 0x181f ;  /* 0x00181fff12027589 */ /* 0x001e2200000e0000 */
        /* <DEDUP_REMOVED lines=51> */
[----:B--2---:R1:W-:Y:S02]  /*ef80*/  LDGSTS.E.BYPASS.LTC128B.128 [R5+0x8400], desc[UR36][R2.64+0x100], !P0 ;  /* 0x0840010002057fae */ /* 0x0043e4000c101d64 */
.L_x_3655:
[----:B01----:R-:W-:Y:S01]  /*ef90*/  IADD3 R2, P0, R14, R4, RZ ;  /* 0x000000040e027210 */ /* 0x003fe20007f1e0ff */
[----:B------:R-:W-:Y:S01]  /*efa0*/  ULDC.64 UR4, c[0x0][0x328] ;  /* 0x0000ca0000047ab9 */ /* 0x000fe20000000a00 */
[----:B------:R-:W-:Y:S01]  /*efb0*/  ULDC.64 UR6, c[0x0][0x318] ;  /* 0x0000c60000067ab9 */ /* 0x000fe20000000a00 */
[----:B------:R-:W-:Y:S02]  /*efc0*/  IMAD R20, R20, UR4, RZ ;  /* 0x0000000414147c24 */ /* 0x000fe4000f8e02ff */
        /* <DEDUP_REMOVED lines=8> */
[----:B------:R-:W-:Y:S01]  /*f050*/  ISETP.LT.OR P0, PT, R7, 0x51, P1 ;  /* 0x000000510700780c */ /* 0x000fe20000f01670 */
[----:B------:R-:W-:-:S12]  /*f060*/  IMAD R7, R9, UR5, R20 ;  /* 0x0000000509077c24 */ /* 0x000fd8000f8e0214 */
[----:B------:R0:W-:Y:S02]  /*f070*/  LDGSTS.E.BYPASS.LTC128B.128 [R5+0x8c00], desc[UR36][R2.64+0x100], !P0 ;  /* 0x08c0010002057fae */ /* 0x0001e4000c101d64 */
[----:B0-----:R-:W-:Y:S01]  /*f080*/  IMAD.WIDE.U32 R2, R9, UR4, RZ ;  /* 0x0000000409027c25 */ /* 0x001fe2000f8e00ff */
        /* <DEDUP_REMOVED lines=13> */
.L_x_3553:
        /* <DEDUP_REMOVED lines=10> */
.L_x_3554:
[----:B------:R-:W2:Y:S01]  /*f200*/  LDL R0, [R1] ;  /* 0x0000000001007983 */ /* 0x000ea20000100800 */
[----:B------:R1:W-:Y:S01]  /*f210*/  SYNCS.ARRIVE.TRANS64.A1T0 RZ, [R6+URZ+0x30850], RZ ;  /* 0x030850ff06ff79a7 */ /* 0x0003e2000810003f */
[C---:B------:R-:W-:Y:S01]  /*f220*/  VIADD R8, R25.reuse, 0xffffffff ;  /* 0xffffffff19087836 */ /* 0x040fe20000000000 */
[----:B------:R-:W-:Y:S01]  /*f230*/  MOV R17, R28 ;  /* 0x0000001c00117202 */ /* 0x000fe20000000f00 */
[----:B------:R-:W-:Y:S02]  /*f240*/  IMAD.MOV.U32 R10, RZ, RZ, R27 ;  /* 0x000000ffff0a7224 */ /* 0x000fe400078e001b */
[----:B------:R-:W-:Y:S01]  /*f250*/  IMAD.MOV.U32 R29, RZ, RZ, R25 ;  /* 0x000000ffff1d7224 */ /* 0x000fe200078e0019 */
[----:B--2---:R-:W-:-:S13]  /*f260*/  ISETP.GT.AND P0, PT, R25, R0, PT ;  /* 0x000000001900720c */ /* 0x004fda0003f04270 */
[----:B-1----:R-:W-:Y:S05]  /*f270*/  @P0 BRA `(.L_x_3555) ;  /* 0xfffffff000180947 */ /* 0x002fea000383ffff */
.L_x_3542:
[----:B------:R-:W-:Y:S05]  /*f280*/  BSYNC B0 ;  /* 0x0000000000007941 */ /* 0x000fea0003800000 */
.L_x_3541:
[----:B------:R-:W1:Y:S01]  /*f290*/  S2R R0, SR_TID.X ;  /* 0x0000000000007919 */ /* 0x000e620000002100 */
[----:B------:R-:W-:Y:S01]  /*f2a0*/  BSSY B0, `(.L_x_3556) ;  /* 0x0000010000007945 */ /* 0x000fe20003800000 */
[----:B-1----:R-:W-:-:S04]  /*f2b0*/  LOP3.LUT R0, R0, 0x7f, RZ, 0xc0, !PT ;  /* 0x0000007f00007812 */ /* 0x002fc800078ec0ff */
[----:B------:R-:W-:-:S13]  /*f2c0*/  ISETP.NE.AND P0, PT, R0, RZ, PT ;  /* 0x000000ff0000720c */ /* 0x000fda0003f05270 */
[----:B------:R-:W-:Y:S05]  /*f2d0*/  @P0 BRA `(.L_x_3557) ;  /* 0x0000000000300947 */ /* 0x000fea0003800000 */
[----:B------:R-:W1:Y:S01]  /*f2e0*/  S2R R5, SR_LANEID ;  /* 0x0000000000057919 */ /* 0x000e620000000000 */
[----:B------:R-:W-:Y:S01]  /*f2f0*/  VOTEU.ANY UR4, UPT, PT ;  /* 0x0000000000047886 */ /* 0x000fe200038e0100 */
[----:B0-----:R-:W0:Y:S01]  /*f300*/  LDC.64 R2, c[0x0][0xc60] ;  /* 0x00031800ff027b82 */ /* 0x001e220000000a00 */
[----:B------:R-:W1:Y:S02]  /*f310*/  FLO.U32 R0, UR4 ;  /* 0x0000000400007d00 */ /* 0x000e6400080e0000 */
[----:B-1----:R-:W-:-:S06]  /*f320*/  ISETP.EQ.U32.AND P0, PT, R0, R5, PT ;  /* 0x000000050000720c */ /* 0x002fcc0003f02070 */
[----:B------:R-:W0:Y:S07]  /*f330*/  POPC R5, UR4 ;  /* 0x0000000400057d09 */ /* 0x000e2e0008000000 */
[----:B0-----:R-:W3:Y:S01]  /*f340*/  @P0 ATOMG.E.ADD.STRONG.GPU PT, R3, desc[UR36][R2.64], R5 ;  /* 0x00000005020309a8 */ /* 0x001ee200081ee1e4 */
[----:B------:R-:W0:Y:S02]  /*f350*/  S2R R4, SR_LTMASK ;  /* 0x0000000000047919 */ /* 0x000e240000003900 */
[----:B0-----:R-:W-:-:S04]  /*f360*/  LOP3.LUT R4, R4, UR4, RZ, 0xc0, !PT ;  /* 0x0000000404047c12 */ /* 0x001fc8000f8ec0ff */
[----:B------:R-:W0:Y:S01]  /*f370*/  POPC R7, R4 ;  /* 0x0000000400077309 */ /* 0x000e220000000000 */
[----:B---3--:R-:W0:Y:S02]  /*f380*/  SHFL.IDX PT, R0, R3, R0, 0x1f ;  /* 0x00001f0003007589 */ /* 0x008e2400000e0000 */
[----:B0-----:R-:W-:-:S07]  /*f390*/  IADD3 R16, R0, UR39, R7 ;  /* 0x0000002700107c10 */ /* 0x001fce000fffe007 */
.L_x_3557:
[----:B------:R-:W-:Y:S05]  /*f3a0*/  BSYNC B0 ;  /* 0x0000000000007941 */ /* 0x000fea0003800000 */
.L_x_3556:
[----:B------:R-:W-:-:S13]  /*f3b0*/  LOP3.LUT P0, RZ, R23, 0x10, RZ, 0xc0, !PT ;  /* 0x0000001017ff7812 */ /* 0x000fda000780c0ff */
[----:B------:R-:W-:Y:S05]  /*f3c0*/  @!P0 BRA `(.L_x_3558) ;  /* 0x0000000000048947 */ /* 0x000fea0003800000 */
[----:B------:R-:W-:Y:S01]  /*f3d0*/  BPT.TRAP 0x1 ;  /* 0x000000040000795c */ /* 0x000fe20000300000 */
.L_x_3558:
[----:B------:R-:W-:Y:S01]  /*f3e0*/  IMAD R0, R27, 0x8, R22 ;  /* 0x000000081b007824 */ /* 0x000fe200078e0216 */
[----:B0-----:R-:W-:Y:S01]  /*f3f0*/  SHF.L.U32 R3, R28, 0x1f, RZ ;  /* 0x0000001f1c037819 */ /* 0x001fe200000006ff */
[----:B------:R-:W-:Y:S01]  /*f400*/  BSSY B0, `(.L_x_3559) ;  /* 0x0000004000007945 */ /* 0x000fe20003800000 */
[----:B------:R-:W-:Y:S02]  /*f410*/  IMAD R6, R25, -0x60, R37 ;  /* 0xffffffa019067824 */ /* 0x000fe400078e0225 */
[----:B------:R-:W0:Y:S02]  /*f420*/  SYNCS.PHASECHK.TRANS64.TRYWAIT P0, [R0+URZ+0x30860], R3 ;  /* 0x03086003000075a7 */ /* 0x000e24000800017f */
[----:B0-----:R-:W-:Y:S05]  /*f430*/  @!P0 BRA `(.L_x_3560) ;  /* 0x0000003c00208947 */ /* 0x001fea0003800000 */
.L_x_3656:
[----:B------:R-:W-:Y:S05]  /*f440*/  BSYNC B0 ;  /* 0x0000000000007941 */ /* 0x000fea0003800000 */
.L_x_3559:
[----:B------:R-:W1:Y:S01]  /*f450*/  S2R R2, SR_TID.X ;  /* 0x0000000000027919 */ /* 0x000e620000002100 */
[----:B------:R-:W-:Y:S01]  /*f460*/  UMOV UR4, 0xffffffff ;  /* 0xffffffff00047882 */ /* 0x000fe20000000000 */
[----:B------:R-:W-:Y:S01]  /*f470*/  IMAD R7, R27, 0x4800, R34 ;  /* 0x000048001b077824 */ /* 0x000fe200078e0222 */
[----:B-1----:R-:W-:-:S04]  /*f480*/  LOP3.LUT R2, R2, 0x7f, RZ, 0xc0, !PT ;  /* 0x0000007f02027812 */ /* 0x002fc800078ec0ff */
[----:B------:R-:W-:-:S05]  /*f490*/  SHF.R.U32.HI R2, RZ, 0x3, R2 ;  /* 0x00000003ff027819 */ /* 0x000fca0000011602 */
[----:B------:R-:W-:Y:S01]  /*f4a0*/  IMAD.IADD R6, R6, 0x1, -R2 ;  /* 0x0000000106067824 */ /* 0x000fe200078e0a02 */
[----:B------:R-:W-:Y:S06]  /*f4b0*/  BRA.DIV UR4, `(.L_x_3561) ;  /* 0x0000003e04147947 */ /* 0x000fec000b800000 */
[----:B--2---:R-:W1:Y:S01]  /*f4c0*/  SHFL.IDX PT, R14, R18, RZ, 0x181f ;  /* 0x00181fff120e7589 */ /* 0x004e6200000e0000 */
[----:B------:R-:W-:Y:S01]  /*f4d0*/  ULDC UR4, c[0x0][0x2f4] ;  /* 0x0000bd0000047ab9 */ /* 0x000fe20000000800 */
[C---:B------:R-:W-:Y:S01]  /*f4e0*/  IMAD.SHL.U32 R5, R31.reuse, 0x2, RZ ;  /* 0x000000021f057824 */ /* 0x040fe200078e00ff */
[----:B------:R-:W-:Y:S01]  /*f4f0*/  ISETP.GE.AND P2, PT, R31, UR4, PT ;  /* 0x000000041f007c0c */ /* 0x000fe2000bf46270 */
[----:B0-----:R-:W0:Y:S01]  /*f500*/  SHFL.IDX PT, R3, R24, RZ, 0x181f ;  /* 0x00181fff18037589 */ /* 0x001e2200000e0000 */
[----:B------:R-:W-:Y:S01]  /*f510*/  IMAD R4, R7, 0x2, R22 ;  /* 0x0000000207047824 */ /* 0x000fe200078e0216 */
[----:B------:R-:W-:Y:S02]  /*f520*/  ISETP.GE.AND P1, PT, R33, UR4, PT ;  /* 0x0000000421007c0c */ /* 0x000fe4000bf26270 */
[C---:B------:R-:W-:Y:S01]  /*f530*/  ISETP.LT.OR P4, PT, R6.reuse, 0x1, P2 ;  /* 0x000000010600780c */ /* 0x040fe20001781670 */
[----:B------:R-:W-:Y:S01]  /*f540*/  SHFL.IDX PT, R7, R24, 0x1, 0x181f ;  /* 0x00381f0018077f89 */ /* 0x000fe200000e0000 */
[----:B------:R-:W-:-:S02]  /*f550*/  ISETP.LT.OR P3, PT, R6, 0x1, P1 ;  /* 0x000000010600780c */ /* 0x000fc40000f61670 */
[----:B-1----:R-:W-:Y:S02]  /*f560*/  IADD3 R2, P0, R14, R5, RZ ;  /* 0x000000050e027210 */ /* 0x002fe40007f1e0ff */
[----:B------:R-:W1:Y:S03]  /*f570*/  SHFL.IDX PT, R14, R18, 0x1, 0x181f ;  /* 0x00381f00120e7f89 */ /* 0x000e6600000e0000 */
[----:B0-----:R-:W-:Y:S01]  /*f580*/  IMAD.X R3, RZ, RZ, R3, P0 ;  /* 0x000000ffff037224 */ /* 0x001fe200000e0603 */
[----:B------:R-:W-:-:S04]  /*f590*/  ISETP.GE.AND P0, PT, R32, UR4, PT ;  /* 0x0000000420007c0c */ /* 0x000fc8000bf06270 */
[----:B------:R-:W-:Y:S01]  /*f5a0*/  LDGSTS.E.BYPASS.LTC128B.128 [R4+0x400], desc[UR36][R2.64], !P4 ;  /* 0x0040000002047fae */ /* 0x000fe2000e101d64 */
[----:B------:R-:W-:-:S03]  /*f5b0*/  ISETP.LT.OR P4, PT, R6, 0x1, P0 ;  /* 0x000000010600780c */ /* 0x000fc60000781670 */
[----:B------:R-:W-:Y:S10]  /*f5c0*/  LDGSTS.E.BYPASS.LTC128B.128 [R4+0x3400], desc[UR36][R2.64+0x80], !P3 ;  /* 0x0340008002047fae */ /* 0x000ff4000d901d64 */
[----:B------:R1:W-:Y:S01]  /*f5d0*/  LDGSTS.E.BYPASS.LTC128B.128 [R4+0x6400], desc[UR36][R2.64+0x100], !P4 ;  /* 0x0640010002047fae */ /* 0x0003e2000e101d64 */
[----:B------:R-:W-:-:S02]  /*f5e0*/  ISETP.LT.OR P4, PT, R6, 0x11, P2 ;  /* 0x000000110600780c */ /* 0x000fc40001781670 */
[----:B-1----:R-:W-:Y:S02]  /*f5f0*/  IADD3 R2, P3, R14, R5, RZ ;  /* 0x000000050e027210 */ /* 0x002fe40007f7e0ff */
[----:B------:R-:W0:Y:S03]  /*f600*/  SHFL.IDX PT, R14, R18, 0x2, 0x181f ;  /* 0x00581f00120e7f89 */ /* 0x000e2600000e0000 */
[----:B------:R-:W-:Y:S01]  /*f610*/  IMAD.X R3, RZ, RZ, R7, P3 ;  /* 0x000000ffff037224 */ /* 0x000fe200018e0607 */
[C---:B------:R-:W-:Y:S01]  /*f620*/  ISETP.LT.OR P3, PT, R6.reuse, 0x11, P1 ;  /* 0x000000110600780c */ /* 0x040fe20000f61670 */
[----:B------:R-:W1:Y:S04]  /*f630*/  SHFL.IDX PT, R7, R24, 0x2, 0x181f ;  /* 0x00581f0018077f89 */ /* 0x000e6800000e0000 */
[----:B------:R-:W-:Y:S01]  /*f640*/  LDGSTS.E.BYPASS.LTC128B.128 [R4+0xc00], desc[UR36][R2.64], !P4 ;  /* 0x00c0000002047fae */ /* 0x000fe2000e101d64 */
[----:B------:R-:W-:-:S07]  /*f650*/  ISETP.LT.OR P4, PT, R6, 0x11, P0 ;  /* 0x000000110600780c */ /* 0x000fce0000781670 */
[----:B------:R-:W-:Y:S06]  /*f660*/  LDGSTS.E.BYPASS.LTC128B.128 [R4+0x3c00], desc[UR36][R2.64+0x80], !P3 ;  /* 0x03c0008002047fae */ /* 0x000fec000d901d64 */
[----:B------:R0:W-:Y:S01]  /*f670*/  LDGSTS.E.BYPASS.LTC128B.128 [R4+0x6c00], desc[UR36][R2.64+0x100], !P4 ;  /* 0x06c0010002047fae */ /* 0x0001e2000e101d64 */
[----:B------:R-:W-:Y:S02]  /*f680*/  ISETP.LT.OR P4, PT, R6, 0x21, P2 ;  /* 0x000000210600780c */ /* 0x000fe40001781670 */
[----:B0-----:R-:W-:Y:S02]  /*f690*/  IADD3 R2, P3, R14, R5, RZ ;  /* 0x000000050e027210 */ /* 0x001fe40007f7e0ff */
[----:B------:R-:W0:Y:S03]  /*f6a0*/  SHFL.IDX PT, R14, R18, 0x3, 0x181f ;  /* 0x00781f00120e7f89 */ /* 0x000e2600000e0000 */
[----:B-1----:R-:W-:Y:S01]  /*f6b0*/  IMAD.X R3, RZ, RZ, R7, P3 ;  /* 0x000000ffff037224 */ /* 0x002fe200018e0607 */
        /* <DEDUP_REMOVED lines=13> */
[----:B------:R-:W-:-:S03]  /*f790*/  ISETP.LT.OR P4, PT, R6, 0x31, P0 ;  /* 0x000000310600780c */ /* 0x000fc60000781670 */
[----:B------:R-:W2:Y:S04]  /*f7a0*/  SHFL.IDX PT, R24, R24, 0x5, 0x181f ;  /* 0x00b81f0018187f89 */ /* 0x000ea800000e0000 */
[----:B------:R-:W-:Y:S06]  /*f7b0*/  LDGSTS.E.BYPASS.LTC128B.128 [R4+0x4c00], desc[UR36][R2.64+0x80], !P3 ;  /* 0x04c0008002047fae */ /* 0x000fec000d901d64 */
[----:B------:R0:W-:Y:S01]  /*f7c0*/  LDGSTS.E.BYPASS.LTC128B.128 [R4+0x7c00], desc[UR36][R2.64+0x100], !P4 ;  /* 0x07c0010002047fae */ /* 0x0001e2000e101d64 */
[----:B------:R-:W-:-:S02]  /*f7d0*/  ISETP.LT.OR P4, PT, R6, 0x41, P2 ;  /* 0x000000410600780c */ /* 0x000fc40001781670 */
[----:B0-----:R-:W-:Y:S02]  /*f7e0*/  IADD3 R2, P3, R14, R5, RZ ;  /* 0x000000050e027210 */ /* 0x001fe40007f7e0ff */
[----:B------:R0:W3:Y:S03]  /*f7f0*/  SHFL.IDX PT, R14, R18, 0x5, 0x181f ;  /* 0x00b81f00120e7f89 */ /* 0x0000e600000e0000 */
[----:B-1----:R-:W-:Y:S01]  /*f800*/  IMAD.X R3, RZ, RZ, R7, P3 ;  /* 0x000000ffff037224 */ /* 0x002fe200018e0607 */
[----:B------:R-:W-:-:S05]  /*f810*/  ISETP.LT.OR P3, PT, R6, 0x41, P1 ;  /* 0x000000410600780c */ /* 0x000fca0000f61670 */
[----:B------:R0:W-:Y:S01]  /*f820*/  LDGSTS.E.BYPASS.LTC128B.128 [R4+0x2400], desc[UR36][R2.64], !P4 ;  /* 0x0240000002047fae */ /* 0x0001e2000e101d64 */
[----:B------:R-:W-:-:S07]  /*f830*/  ISETP.LT.OR P4, PT, R6, 0x41, P0 ;  /* 0x000000410600780c */ /* 0x000fce0000781670 */
[----:B------:R0:W-:Y:S06]  /*f840*/  LDGSTS.E.BYPASS.LTC128B.128 [R4+0x5400], desc[UR36][R2.64+0x80], !P3 ;  /* 0x0540008002047fae */ /* 0x0001ec000d901d64 */
[----:B--2---:R0:W-:Y:S02]  /*f850*/  LDGSTS.E.BYPASS.LTC128B.128 [R4+0x8400], desc[UR36][R2.64+0x100], !P4 ;  /* 0x0840010002047fae */ /* 0x0041e4000e101d64 */
.L_x_3670:
[C---:B------:R-:W-:Y:S02]  /*f860*/  ISETP.LT.OR P2, PT, R6.reuse, 0x51, P2 ;  /* 0x000000510600780c */ /* 0x040fe40001741670 */
[C---:B------:R-:W-:Y:S02]  /*f870*/  ISETP.LT.OR P1, PT, R6.reuse, 0x51, P1 ;  /* 0x000000510600780c */ /* 0x040fe40000f21670 */
[----:B------:R-:W-:Y:S02]  /*f880*/  ISETP.LT.OR P0, PT, R6, 0x51, P0 ;  /* 0x000000510600780c */ /* 0x000fe40000701670 */
[----:B0--3--:R-:W-:-:S05]  /*f890*/  IADD3 R2, P3, R14, R5, RZ ;  /* 0x000000050e027210 */ /* 0x009fca0007f7e0ff */
[----:B------:R-:W-:-:S05]  /*f8a0*/  IMAD.X R3, RZ, RZ, R24, P3 ;  /* 0x000000ffff037224 */ /* 0x000fca00018e0618 */
        /* <DEDUP_REMOVED lines=8> */
.L_x_3562:
        /* <DEDUP_REMOVED lines=10> */
.L_x_3563:
[----:B------:R1:W-:Y:S01]  /*f9d0*/  SYNCS.ARRIVE.TRANS64.A1T0 RZ, [R0+URZ+0x30850], RZ ;  /* 0x030850ff00ff79a7 */ /* 0x0003e2000810003f */
[----:B------:R-:W-:-:S05]  /*f9e0*/  VIADD R27, R27, 0x1 ;  /* 0x000000011b1b7836 */ /* 0x000fca0000000000 */
[----:B------:R-:W-:-:S04]  /*f9f0*/  ISETP.NE.AND P0, PT, R27, 0x2, PT ;  /* 0x000000021b00780c */ /* 0x000fc80003f05270 */
[----:B0-----:R-:W-:Y:S02]  /*fa00*/  SEL R3, RZ, 0x1, P0 ;  /* 0x00000001ff037807 */ /* 0x001fe40000000000 */
[----:B------:R-:W-:Y:S02]  /*fa10*/  SEL R27, R27, RZ, P0 ;  /* 0x000000ff1b1b7207 */ /* 0x000fe40000000000 */
[----:B-1----:R-:W-:-:S07]  /*fa20*/  LOP3.LUT R28, R28, R3, RZ, 0x3c, !PT ;  /* 0x000000031c1c7212 */ /* 0x002fce00078e3cff */
.L_x_3520:
[----:B------:R-:W-:Y:S05]  /*fa30*/  BSYNC B7 ;  /* 0x0000000000077941 */ /* 0x000fea0003800000 */
.L_x_3518:
        /* <DEDUP_REMOVED lines=11> */
.L_x_3564:
        /* <DEDUP_REMOVED lines=10> */
[----:B0-----:R-:W-:-:S06]  /*fb90*/  @!P1 IMAD.WIDE R4, R7, 0x4, R4 ;  /* 0x0000000407049825 */ /* 0x001fcc00078e0204 */
[----:B------:R-:W2:Y:S01]  /*fba0*/  @!P1 LDG.E R4, desc[UR36][R4.64] ;  /* 0x0000002404049981 */ /* 0x000ea2000c1e1900 */
[----:B-1----:R-:W-:-:S06]  /*fbb0*/  @!P1 IMAD.WIDE R2, R7, 0x4, R2 ;  /* 0x0000000407029825 */ /* 0x002fcc00078e0202 */
[----:B------:R-:W3:Y:S01]  /*fbc0*/  @!P1 LDG.E R2, desc[UR36][R2.64] ;  /* 0x0000002402029981 */ /* 0x000ee2000c1e1900 */
[----:B------:R-:W-:Y:S02]  /*fbd0*/  IMAD.MOV.U32 R7, RZ, RZ, RZ ;  /* 0x000000ffff077224 */ /* 0x000fe400078e00ff */
[----:B------:R-:W-:Y:S01]  /*fbe0*/  IMAD.MOV.U32 R10, RZ, RZ, RZ ;  /* 0x000000ffff0a7224 */ /* 0x000fe200078e00ff */
[C---:B------:R-:W-:Y:S02]  /*fbf0*/  ISETP.GE.U32.AND P2, PT, R9.reuse, 0x2, PT ;  /* 0x000000020900780c */ /* 0x040fe40003f46070 */
[C---:B------:R-:W-:Y:S02]  /*fc00*/  ISETP.GE.U32.AND P3, PT, R9.reuse, 0x4, PT ;  /* 0x000000040900780c */ /* 0x040fe40003f66070 */
[C---:B------:R-:W-:Y:S02]  /*fc10*/  ISETP.GE.U32.AND P4, PT, R9.reuse, 0x8, PT ;  /* 0x000000080900780c */ /* 0x040fe40003f86070 */
[----:B------:R-:W-:Y:S01]  /*fc20*/  ISETP.GE.U32.AND P5, PT, R9, 0x10, PT ;  /* 0x000000100900780c */ /* 0x000fe20003fa6070 */
[----:B------:R-:W-:Y:S04]  /*fc30*/  SHFL.IDX PT, R0, R16, RZ, 0x1f ;  /* 0x00001fff10007589 */ /* 0x000fe800000e0000 */
[----:B------:R-:W-:Y:S01]  /*fc40*/  SHFL.IDX PT, R8, R16, 0x1, 0x1f ;  /* 0x00201f0010087f89 */ /* 0x000fe200000e0000 */
[----:B--2---:R-:W-:Y:S01]  /*fc50*/  @!P1 MOV R7, R4 ;  /* 0x0000000400079202 */ /* 0x004fe20000000f00 */
[----:B---3--:R-:W-:-:S04]  /*fc60*/  @!P1 IMAD.MOV.U32 R10, RZ, RZ, R2 ;  /* 0x000000ffff0a9224 */ /* 0x008fc800078e0002 */
[----:B------:R-:W-:-:S05]  /*fc70*/  IMAD R13, R10, R7, RZ ;  /* 0x000000070a0d7224 */ /* 0x000fca00078e02ff */
[----:B------:R-:W0:Y:S01]  /*fc80*/  SHFL.UP PT, R14, R13, 0x1, RZ ;  /* 0x042000000d0e7989 */ /* 0x000e2200000e00ff */
[----:B------:R-:W-:-:S04]  /*fc90*/  ISETP.NE.AND P1, PT, R9, RZ, PT ;  /* 0x000000ff0900720c */ /* 0x000fc80003f25270 */
        /* <DEDUP_REMOVED lines=14> */
[----:B------:R0:W1:Y:S01]  /*fd80*/  SHFL.IDX PT, R14, R2, 0x1f, 0x1f ;  /* 0x03e01f00020e7f89 */ /* 0x00006200000e0000 */
[----:B------:R-:W-:-:S07]  /*fd90*/  IMAD.MOV.U32 R6, RZ, RZ, RZ ;  /* 0x000000ffff067224 */ /* 0x000fce00078e00ff */
.L_x_3680:
[----:B------:R-:W-:Y:S02]  /*fda0*/  ULDC UR4, c[0x0][0xc38] ;  /* 0x00030e0000047ab9 */ /* 0x000fe40000000800 */
[----:B------:R-:W-:-:S04]  /*fdb0*/  IMAD.U32 R5, RZ, RZ, UR4 ;  /* 0x00000004ff057e24 */ /* 0x000fc8000f8e00ff */
[----:B-1----:R-:W-:-:S04]  /*fdc0*/  IMAD R14, R14, R5, RZ ;  /* 0x000000050e0e7224 */ /* 0x002fc800078e02ff */
[----:B------:R-:W-:-:S05]  /*fdd0*/  IMAD.IADD R9, R8, 0x1, R14 ;  /* 0x0000000108097824 */ /* 0x000fca00078e020e */
[----:B------:R-:W-:-:S13]  /*fde0*/  ISETP.GT.AND P6, PT, R9, R0, PT ;  /* 0x000000000900720c */ /* 0x000fda0003fc4270 */
[----:B------:R-:W-:Y:S05]  /*fdf0*/  @P6 BRA `(.L_x_3567) ;  /* 0x0000000000a46947 */ /* 0x000fea0003800000 */
.L_x_3570:
        /* <DEDUP_REMOVED lines=29> */
[----:B0-----:R-:W-:-:S04]  /*ffd0*/  SEL R4, R14, RZ, P4 ;  /* 0x000000ff0e047207 */ /* 0x001fc80002000000 */
[----:B------:R-:W-:-:S05]  /*ffe0*/  IADD3 R4, R3, R4, RZ ;  /* 0x0000000403047210 */ /* 0x000fca0007ffe0ff */
[----:B------:R-:W0:Y:S02]  /*fff0*/  SHFL.UP PT, R14, R4, 0x10, RZ ;  /* 0x06000000040e7989 */ /* 0x000e2400000e00ff */
[----:B0-----:R-:W-:-:S05]  /*10000*/  SEL R5, R14, RZ, P5 ;  /* 0x000000ff0e057207 */ /* 0x001fca0002800000 */
[----:B------:R-:W-:-:S05]  /*10010*/  IMAD.IADD R2, R4, 0x1, R5 ;  /* 0x0000000104027824 */ /* 0x000fca00078e0205 */
[----:B------:R0:W1:Y:S02]  /*10020*/  SHFL.IDX PT, R14, R2, 0x1f, 0x1f ;  /* 0x03e01f00020e7f89 */ /* 0x00006400000e0000 */
.L_x_3688:
[----:B------:R-:W-:Y:S02]  /*10030*/  ULDC UR4, c[0x0][0xc38] ;  /* 0x00030e0000047ab9 */ /* 0x000fe40000000800 */
[----:B------:R-:W-:-:S04]  /*10040*/  IMAD.U32 R5, RZ, RZ, UR4 ;  /* 0x00000004ff057e24 */ /* 0x000fc8000f8e00ff */
[----:B-1----:R-:W-:-:S04]  /*10050*/  IMAD R14, R14, R5, RZ ;  /* 0x000000050e0e7224 */ /* 0x002fc800078e02ff */
[----:B------:R-:W-:-:S05]  /*10060*/  IMAD.IADD R9, R14, 0x1, R9 ;  /* 0x000000010e097824 */ /* 0x000fca00078e0209 */
[----:B------:R-:W-:-:S13]  /*10070*/  ISETP.GT.AND P6, PT, R9, R0, PT ;  /* 0x000000000900720c */ /* 0x000fda0003fc4270 */
[----:B------:R-:W-:Y:S05]  /*10080*/  @!P6 BRA `(.L_x_3570) ;  /* 0xfffffffc005ce947 */ /* 0x000fea000383ffff */
.L_x_3567:
        /* <DEDUP_REMOVED lines=9> */
.L_x_3693:
[----:B------:R-:W-:-:S13]  /*10120*/  ISETP.NE.AND P0, PT, R3, RZ, PT ;  /* 0x000000ff0300720c */ /* 0x000fda0003f05270 */
[----:B------:R-:W-:Y:S05]  /*10130*/  @!P0 BRA `(.L_x_3572) ;  /* 0x0000000000108947 */ /* 0x000fea0003800000 */
[----:B------:R-:W-:Y:S01]  /*10140*/  UMOV UR4, 0xffffffff ;  /* 0xffffffff00047882 */ /* 0x000fe20000000000 */
[----:B------:R-:W-:Y:S02]  /*10150*/  VIADD R12, R4, 0xffffffff ;  /* 0xffffffff040c7836 */ /* 0x000fe40000000000 */
[----:B------:R-:W-:Y:S05]  /*10160*/  BRA.DIV UR4, `(.L_x_3573) ;  /* 0x0000004204387947 */ /* 0x000fea000b800000 */
[----:B------:R4:W0:Y:S02]  /*10170*/  SHFL.IDX PT, R6, R2, R12, 0x1f ;  /* 0x00001f0c02067589 */ /* 0x00082400000e0000 */
.L_x_3572:
        /* <DEDUP_REMOVED lines=36> */
[----:B------:R-:W-:Y:S02]  /*103c0*/  @!P2 IADD3 R6, -R6, RZ, RZ ;  /* 0x000000ff0606a210 */ /* 0x000fe40007ffe1ff */
        /* <DEDUP_REMOVED lines=16> */
[----:B------:R-:W-:-:S04]  /*104d0*/  IMAD.MOV R3, RZ, RZ, -R8 ;  /* 0x000000ffff037224 */ /* 0x000fc800078e0a08 */
[C---:B------:R-:W-:Y:S02]  /*104e0*/  IMAD R18, R10.reuse, R3, R6 ;  /* 0x000000030a127224 */ /* 0x040fe400078e0206 */
[----:B------:R-:W-:-:S04]  /*104f0*/  IMAD R3, R10, 0x1000000, R8 ;  /* 0x010000000a037824 */ /* 0x000fc800078e0208 */
[----:B------:R-:W-:Y:S01]  /*10500*/  IMAD R18, R18, 0x10000, R3 ;  /* 0x0001000012127824 */ /* 0x000fe200078e0203 */
[----:B------:R-:W-:Y:S06]  /*10510*/  BRA `(.L_x_3574) ;  /* 0x00000000001c7947 */ /* 0x000fec0003800000 */
.L_x_3568:
[----:B------:R-:W-:Y:S01]  /*10520*/  UMOV UR4, URZ ;  /* 0x0000003f00047c82 */ /* 0x000fe20008000000 */
[----:B------:R-:W-:Y:S01]  /*10530*/  UMOV UR5, URZ ;  /* 0x0000003f00057c82 */ /* 0x000fe20008000000 */
[----:B------:R-:W-:Y:S01]  /*10540*/  ULDC UR6, c[0x0][0xc3c] ;  /* 0x00030f0000067ab9 */ /* 0x000fe20000000800 */
[----:B------:R-:W-:Y:S02]  /*10550*/  IMAD.MOV.U32 R16, RZ, RZ, R0 ;  /* 0x000000ffff107224 */ /* 0x000fe400078e0000 */
[----:B------:R-:W-:Y:S02]  /*10560*/  IMAD.U32 R17, RZ, RZ, UR4 ;  /* 0x00000004ff117e24 */ /* 0x000fe4000f8e00ff */
[----:B------:R-:W-:Y:S02]  /*10570*/  IMAD.U32 R18, RZ, RZ, UR5 ;  /* 0x00000005ff127e24 */ /* 0x000fe4000f8e00ff */
[----:B------:R-:W-:-:S07]  /*10580*/  IMAD.U32 R19, RZ, RZ, UR6 ;  /* 0x00000006ff137e24 */ /* 0x000fce000f8e00ff */
.L_x_3574:
        /* <DEDUP_REMOVED lines=10> */
.L_x_3565:
[----:B------:R-:W-:Y:S02]  /*10630*/  ULDC UR4, c[0x0][0xc3c] ;  /* 0x00030f0000047ab9 */ /* 0x000fe40000000800 */
[----:B-1----:R-:W-:-:S13]  /*10640*/  ISETP.GE.AND P0, PT, R19, UR4, PT ;  /* 0x0000000413007c0c */ /* 0x002fda000bf06270 */
[----:B------:R-:W-:Y:S05]  /*10650*/  @!P0 BRA `(.L_x_3575) ;  /* 0xffffffb400a08947 */ /* 0x000fea000383ffff */
[----:B------:R-:W-:Y:S05]  /*10660*/  BSYNC B8 ;  /* 0x0000000000087941 */ /* 0x000fea0003800000 */
.L_x_3512:
        /* <DEDUP_REMOVED lines=12> */
.L_x_3696:
[----:B------:R-:W-:Y:S05]  /*10730*/  BSYNC B0 ;  /* 0x0000000000007941 */ /* 0x000fea0003800000 */
.L_x_3576:
[----:B------:R-:W-:-:S03]  /*10740*/  UMOV UR4, 0xffffffff ;  /* 0xffffffff00047882 */ /* 0x000fc60000000000 */
[----:B------:R-:W-:Y:S05]  /*10750*/  BRA.DIV UR4, `(.L_x_3578) ;  /* 0x0000003a04f87947 */ /* 0x000fea000b800000 */
[----:B-1----:R-:W1:Y:S02]  /*10760*/  S2R R0, SR_TID.X ;  /* 0x0000000000007919 */ /* 0x002e640000002100 */
[----:B-1----:R-:W-:-:S04]  /*10770*/  SHF.R.U32.HI R0, RZ, 0x5, R0 ;  /* 0x00000005ff007819 */ /* 0x002fc80000011600 */
[----:B------:R-:W-:-:S05]  /*10780*/  LOP3.LUT R0, R0, 0x3, RZ, 0xc0, !PT ;  /* 0x0000000300007812 */ /* 0x000fca00078ec0ff */
[----:B------:R1:W3:Y:S02]  /*10790*/  SHFL.IDX PT, R14, R0, RZ, 0x1f ;  /* 0x00001fff000e7589 */ /* 0x0002e400000e0000 */
.L_x_3699:
[----:B---3--:R-:W-:Y:S01]  /*107a0*/  ISETP.NE.AND P0, PT, R14, RZ, PT ;  /* 0x000000ff0e00720c */ /* 0x008fe20003f05270 */
[----:B------:R-:W-:-:S12]  /*107b0*/  BSSY B0, `(.L_x_3579) ;  /* 0x0000026000007945 */ /* 0x000fd80003800000 */
[----:B------:R-:W-:Y:S05]  /*107c0*/  @P0 BRA `(.L_x_3580) ;  /* 0x0000000000900947 */ /* 0x000fea0003800000 */
[----:B------:R-:W-:-:S03]  /*107d0*/  UMOV UR4, 0xffffffff ;  /* 0xffffffff00047882 */ /* 0x000fc60000000000 */
[----:B------:R-:W-:Y:S05]  /*107e0*/  BRA.DIV UR4, `(.L_x_3581) ;  /* 0x0000003e04087947 */ /* 0x000fea000b800000 */
[----:B------:R-:W-:-:S13]  /*107f0*/  ELECT P6, URZ, PT ;  /* 0x00000000003f782f */ /* 0x000fda00038c0000 */
.L_x_3702:
[----:B------:R-:W-:Y:S05]  /*10800*/  @!P6 BRA `(.L_x_3580) ;  /* 0x000000000080e947 */ /* 0x000fea0003800000 */
[----:B-1----:R-:W3:Y:S02]  /*10810*/  LDL R0, [R1+0x2c] ;  /* 0x00002c0001007983 */ /* 0x002ee40000100800 */
[----:B---3--:R-:W-:-:S13]  /*10820*/  R2UR UR4, R0 ;  /* 0x00000000000472ca */ /* 0x008fda00000e0000 */
[----:B------:R-:W-:-:S06]  /*10830*/  ULOP3.LUT UR4, UR4, 0x2, URZ, 0xfc, !UPT ;  /* 0x0000000204047892 */ /* 0x000fcc000f8efc3f */
[----:B------:R-:W-:-:S04]  /*10840*/  MOV R0, UR4 ;  /* 0x0000000400007c02 */ /* 0x000fc80008000f00 */
[----:B------:R-:W-:-:S13]  /*10850*/  ISETP.NE.AND P0, PT, R0, 0x3, PT ;  /* 0x000000030000780c */ /* 0x000fda0003f05270 */
[----:B------:R-:W-:Y:S05]  /*10860*/  @!P0 BRA `(.L_x_3582) ;  /* 0x0000000000048947 */ /* 0x000fea0003800000 */
[----:B------:R-:W-:Y:S01]  /*10870*/  BPT.TRAP 0x1 ;  /* 0x000000040000795c */ /* 0x000fe20000300000 */
.L_x_3582:
[C---:B------:R-:W-:Y:S01]  /*10880*/  IMAD R5, R27.reuse, 0x8, R4 ;  /* 0x000000081b057824 */ /* 0x040fe200078e0204 */
[----:B------:R-:W-:Y:S01]  /*10890*/  SHF.L.U32 R0, R28, 0x1f, RZ ;  /* 0x0000001f1c007819 */ /* 0x000fe200000006ff */
[----:B------:R-:W-:-:S03]  /*108a0*/  VIADD R27, R27, 0x1 ;  /* 0x000000011b1b7836 */ /* 0x000fc60000000000 */
[----:B------:R-:W1:Y:S02]  /*108b0*/  SYNCS.PHASECHK.TRANS64.TRYWAIT P1, [R5+URZ+0x30840], R0 ;  /* 0x03084000050075a7 */ /* 0x000e64000802017f */
[----:B------:R-:W-:-:S04]  /*108c0*/  ISETP.NE.AND P2, PT, R27, 0x2, PT ;  /* 0x000000021b00780c */ /* 0x000fc80003f45270 */
[----:B------:R-:W-:Y:S01]  /*108d0*/  SEL R3, RZ, 0x1, P2 ;  /* 0x00000001ff037807 */ /* 0x000fe20001000000 */
[----:B-1----:R-:W-:Y:S08]  /*108e0*/  @!P1 BRA `(.L_x_3583) ;  /* 0x0000003800e89947 */ /* 0x002ff00003800000 */
.L_x_3703:
[----:B------:R-:W-:Y:S02]  /*108f0*/  SEL R27, R27, RZ, P2 ;  /* 0x000000ff1b1b7207 */ /* 0x000fe40001000000 */
[----:B------:R-:W-:Y:S01]  /*10900*/  LOP3.LUT R2, R28, R3, RZ, 0x3c, !PT ;  /* 0x000000031c027212 */ /* 0x000fe200078e3cff */
[----:B------:R-:W-:Y:S06]  /*10910*/  @!P0 BRA `(.L_x_3584) ;  /* 0x0000000000048947 */ /* 0x000fec0003800000 */
[----:B------:R-:W-:Y:S01]  /*10920*/  BPT.TRAP 0x1 ;  /* 0x000000040000795c */ /* 0x000fe20000300000 */
.L_x_3584:
[----:B------:R-:W-:Y:S01]  /*10930*/  IMAD R27, R27, 0x8, R4 ;  /* 0x000000081b1b7824 */ /* 0x000fe200078e0204 */
[----:B------:R-:W-:-:S04]  /*10940*/  SHF.L.U32 R2, R2, 0x1f, RZ ;  /* 0x0000001f02027819 */ /* 0x000fc800000006ff */
[----:B------:R-:W3:Y:S02]  /*10950*/  SYNCS.PHASECHK.TRANS64.TRYWAIT P1, [R27+URZ+0x30840], R2 ;  /* 0x030840021b0075a7 */ /* 0x000ee4000802017f */
[----:B---3--:R-:W-:Y:S05]  /*10960*/  @!P1 BRA `(.L_x_3585) ;  /* 0x0000003800dc9947 */ /* 0x008fea0003800000 */
.L_x_3704:
[----:B------:R-:W-:Y:S05]  /*10970*/  @!P0 BRA `(.L_x_3586) ;  /* 0x0000000000048947 */ /* 0x000fea0003800000 */
[----:B------:R-:W-:Y:S01]  /*10980*/  BPT.TRAP 0x1 ;  /* 0x000000040000795c */ /* 0x000fe20000300000 */
.L_x_3586:
[----:B------:R-:W4:Y:S02]  /*10990*/  SYNCS.PHASECHK.TRANS64.TRYWAIT P1, [R5+URZ+0x30860], R0 ;  /* 0x03086000050075a7 */ /* 0x000f24000802017f */
[----:B----4-:R-:W-:Y:S05]  /*109a0*/  @!P1 BRA `(.L_x_3587) ;  /* 0x0000003800e09947 */ /* 0x010fea0003800000 */
.L_x_3705:
[----:B------:R-:W-:Y:S05]  /*109b0*/  @!P0 BRA `(.L_x_3588) ;  /* 0x0000000000048947 */ /* 0x000fea0003800000 */
[----:B------:R-:W-:Y:S01]  /*109c0*/  BPT.TRAP 0x1 ;  /* 0x000000040000795c */ /* 0x000fe20000300000 */
.L_x_3588:
[----:B------:R0:W0:Y:S02]  /*109d0*/  SYNCS.PHASECHK.TRANS64.TRYWAIT P0, [R27+URZ+0x30860], R2 ;  /* 0x030860021b0075a7 */ /* 0x000024000800017f */
[----:B0-----:R-:W-:Y:S05]  /*109e0*/  @!P0 NANOSLEEP.SYNCS 0x989680 ;  /* 0x009896800000895d */ /* 0x001fea0003900000 */
[----:B------:R-:W0:Y:S02]  /*109f0*/  @!P0 SYNCS.PHASECHK.TRANS64 P0, [R27+URZ+0x30860], R2 ;  /* 0x030860021b0085a7 */ /* 0x000e24000800007f */
[----:B0-----:R-:W-:Y:S05]  /*10a00*/  @!P0 BRA `(.L_x_3588) ;  /* 0xfffffffc00f08947 */ /* 0x001fea000383ffff */
.L_x_3580:
[----:B------:R-:W-:Y:S05]  /*10a10*/  BSYNC B0 ;  /* 0x0000000000007941 */ /* 0x000fea0003800000 */
.L_x_3579:
[----:B------:R-:W-:Y:S05]  /*10a20*/  EXIT ;  /* 0x000000000000794d */ /* 0x000fea0003800000 */
.L_x_3459:
[----:B0-----:R0:W1:Y:S02]  /*10a30*/  SYNCS.PHASECHK.TRANS64.TRYWAIT P1, [R4+URZ+0x30800], R3 ;  /* 0x03080003040075a7 */ /* 0x001064000802017f */
[----:B-1----:R-:W-:Y:S05]  /*10a40*/  @!P1 NANOSLEEP.SYNCS 0x989680 ;  /* 0x009896800000995d */ /* 0x002fea0003900000 */
[----:B------:R-:W1:Y:S02]  /*10a50*/  @!P1 SYNCS.PHASECHK.TRANS64 P1, [R4+URZ+0x30800], R3 ;  /* 0x03080003040095a7 */ /* 0x000e64000802007f */
[----:B-1----:R-:W-:Y:S05]  /*10a60*/  @!P1 BRA `(.L_x_3459) ;  /* 0xfffffffc00f09947 */ /* 0x002fea000383ffff */
[----:B------:R-:W-:Y:S05]  /*10a70*/  BRA `(.L_x_3589) ;  /* 0xffffff1000c87947 */ /* 0x000fea000383ffff */
.L_x_3463:
[----:B-1----:R1:W2:Y:S02]  /*10a80*/  SYNCS.PHASECHK.TRANS64.TRYWAIT P1, [R0+URZ+0x30830], R3 ;  /* 0x03083003000075a7 */ /* 0x0022a4000802017f */
[----:B--2---:R-:W-:Y:S05]  /*10a90*/  @!P1 NANOSLEEP.SYNCS 0x989680 ;  /* 0x009896800000995d */ /* 0x004fea0003900000 */
[----:B------:R-:W2:Y:S02]  /*10aa0*/  @!P1 SYNCS.PHASECHK.TRANS64 P1, [R0+URZ+0x30830], R3 ;  /* 0x03083003000095a7 */ /* 0x000ea4000802007f */
[----:B--2---:R-:W-:Y:S05]  /*10ab0*/  @!P1 BRA `(.L_x_3463) ;  /* 0xfffffffc00f09947 */ /* 0x004fea000383ffff */
[----:B------:R-:W-:Y:S05]  /*10ac0*/  BRA `(.L_x_3462) ;  /* 0xffffff1000e87947 */ /* 0x000fea000383ffff */
.L_x_3469:
[----:B-1----:R-:W-:-:S04]  /*10ad0*/  IMAD.U32 R3, RZ, RZ, UR8 ;  /* 0x00000008ff037e24 */ /* 0x002fc8000f8e00ff */
[----:B------:R1:W2:Y:S03]  /*10ae0*/  SYNCS.PHASECHK.TRANS64.TRYWAIT P1, [R3+URZ+0x30830], R2 ;  /* 0x03083002030075a7 */ /* 0x0002a6000802017f */
[----:B--2---:R-:W-:Y:S05]  /*10af0*/  @!P1 NANOSLEEP.SYNCS 0x989680 ;  /* 0x009896800000995d */ /* 0x004fea0003900000 */
[----:B------:R-:W2:Y:S02]  /*10b00*/  @!P1 SYNCS.PHASECHK.TRANS64 P1, [R3+URZ+0x30830], R2 ;  /* 0x03083002030095a7 */ /* 0x000ea4000802007f */
[----:B--2---:R-:W-:Y:S05]  /*10b10*/  @!P1 BRA `(.L_x_3469) ;  /* 0xfffffffc00ec9947 */ /* 0x004fea000383ffff */
[----:B------:R-:W-:Y:S05]  /*10b20*/  BRA `(.L_x_3468) ;  /* 0xffffff3400f47947 */ /* 0x000fea000383ffff */
.L_x_3473:
[----:B01----:R-:W-:-:S04]  /*10b30*/  IMAD.U32 R2, RZ, RZ, UR9 ;  /* 0x00000009ff027e24 */ /* 0x003fc8000f8e00ff */
[----:B------:R0:W1:Y:S03]  /*10b40*/  SYNCS.PHASECHK.TRANS64.TRYWAIT P1, [R2+URZ+0x30850], R0 ;  /* 0x03085000020075a7 */ /* 0x000066000802017f */
[----:B-1----:R-:W-:Y:S05]  /*10b50*/  @!P1 NANOSLEEP.SYNCS 0x989680 ;  /* 0x009896800000995d */ /* 0x002fea0003900000 */
[----:B------:R-:W1:Y:S02]  /*10b60*/  @!P1 SYNCS.PHASECHK.TRANS64 P1, [R2+URZ+0x30850], R0 ;  /* 0x03085000020095a7 */ /* 0x000e64000802007f */
[----:B-1----:R-:W-:Y:S05]  /*10b70*/  @!P1 BRA `(.L_x_3473) ;  /* 0xfffffffc00ec9947 */ /* 0x002fea000383ffff */
[----:B------:R-:W-:Y:S05]  /*10b80*/  BRA `(.L_x_3472) ;  /* 0xffffff4000b07947 */ /* 0x000fea000383ffff */
.L_x_3480:
[----:B-1----:R1:W2:Y:S02]  /*10b90*/  SYNCS.PHASECHK.TRANS64.TRYWAIT P1, [R13+URZ+0x30850], R0 ;  /* 0x030850000d0075a7 */ /* 0x0022a4000802017f */
[----:B--2---:R-:W-:Y:S05]  /*10ba0*/  @!P1 NANOSLEEP.SYNCS 0x989680 ;  /* 0x009896800000995d */ /* 0x004fea0003900000 */
[----:B------:R-:W2:Y:S02]  /*10bb0*/  @!P1 SYNCS.PHASECHK.TRANS64 P1, [R13+URZ+0x30850], R0 ;  /* 0x030850000d0095a7 */ /* 0x000ea4000802007f */
[----:B--2---:R-:W-:Y:S05]  /*10bc0*/  @!P1 BRA `(.L_x_3480) ;  /* 0xfffffffc00f09947 */ /* 0x004fea000383ffff */
[----:B------:R-:W-:Y:S05]  /*10bd0*/  BRA `(.L_x_3479) ;  /* 0xffffff5800e47947 */ /* 0x000fea000383ffff */
.L_x_3526:
        /* <DEDUP_REMOVED lines=11> */
.L_x_3591:
[----:B------:R-:W-:Y:S05]  /*10c90*/  BSYNC B0 ;  /* 0x0000000000007941 */ /* 0x000fea0003800000 */
.L_x_3590:
[----:B------:R-:W-:Y:S05]  /*10ca0*/  BRA `(.L_x_3592) ;  /* 0xffffffbc00fc7947 */ /* 0x000fea000383ffff */
.L_x_3529:
[----:B0-----:R0:W1:Y:S02]  /*10cb0*/  SYNCS.PHASECHK.TRANS64.TRYWAIT P0, [R7+URZ+0x30840], R2 ;  /* 0x03084002070075a7 */ /* 0x001064000800017f */
[----:B-1----:R-:W-:Y:S05]  /*10cc0*/  @!P0 NANOSLEEP.SYNCS 0x989680 ;  /* 0x009896800000895d */ /* 0x002fea0003900000 */
[----:B------:R-:W1:Y:S02]  /*10cd0*/  @!P0 SYNCS.PHASECHK.TRANS64 P0, [R7+URZ+0x30840], R2 ;  /* 0x03084002070085a7 */ /* 0x000e64000800007f */
[----:B-1----:R-:W-:Y:S05]  /*10ce0*/  @!P0 BRA `(.L_x_3529) ;  /* 0xfffffffc00f08947 */ /* 0x002fea000383ffff */
[----:B------:R-:W-:Y:S05]  /*10cf0*/  BRA `(.L_x_3593) ;  /* 0xffffffc000587947 */ /* 0x000fea000383ffff */
.L_x_3530:
        /* <DEDUP_REMOVED lines=8> */
.L_x_3595:
[----:B------:R-:W-:Y:S05]  /*10d80*/  BSYNC B0 ;  /* 0x0000000000007941 */ /* 0x000fea0003800000 */
.L_x_3594:
[----:B------:R-:W-:Y:S01]  /*10d90*/  IMAD.MOV.U32 R13, RZ, RZ, R4 ;  /* 0x000000ffff0d7224 */ /* 0x000fe200078e0004 */
[----:B------:R-:W-:Y:S01]  /*10da0*/  MOV R11, 0x181f ;  /* 0x0000181f000b7802 */ /* 0x000fe20000000f00 */
[----:B------:R-:W-:Y:S02]  /*10db0*/  IMAD.MOV.U32 R12, RZ, RZ, RZ ;  /* 0x000000ffff0c7224 */ /* 0x000fe400078e00ff */
[----:B------:R-:W-:Y:S02]  /*10dc0*/  IMAD.MOV.U32 R15, RZ, RZ, -0x1 ;  /* 0xffffffffff0f7424 */ /* 0x000fe400078e00ff */
[----:B------:R-:W-:Y:S02]  /*10dd0*/  IMAD.MOV.U32 R2, RZ, RZ, R14 ;  /* 0x000000ffff027224 */ /* 0x000fe400078e000e */
[----:B------:R-:W-:-:S07]  /*10de0*/  @P0 IMAD R8, R5, 0x2, R22 ;  /* 0x0000000205080824 */ /* 0x000fce00078e0216 */
[----:B------:R-:W-:Y:S05]  /*10df0*/  WARPSYNC.COLLECTIVE R15, `(.L_x_3596) ;  /* 0x000000000f087348 */ /* 0x000fea0003c00000 */
[----:B------:R0:W1:Y:S02]  /*10e00*/  SHFL.IDX P6, R14, R13, R12, R11 ;  /* 0x0000000c0d0e7389 */ /* 0x00006400000c000b */
[----:B01----:R-:W-:Y:S01]  /*10e10*/  ENDCOLLECTIVE ;  /* 0x000000000000791b */ /* 0x003fe20003800000 */
.L_x_3596:
[----:B------:R-:W-:Y:S02]  /*10e20*/  IMAD.MOV.U32 R13, RZ, RZ, R0 ;  /* 0x000000ffff0d7224 */ /* 0x000fe400078e0000 */
[----:B------:R-:W-:Y:S02]  /*10e30*/  IMAD.MOV.U32 R12, RZ, RZ, 0x1 ;  /* 0x00000001ff0c7424 */ /* 0x000fe400078e00ff */
[----:B------:R-:W-:-:S07]  /*10e40*/  IMAD.MOV.U32 R3, RZ, RZ, R14 ;  /* 0x000000ffff037224 */ /* 0x000fce00078e000e */
[----:B------:R-:W-:Y:S05]  /*10e50*/  WARPSYNC.COLLECTIVE R15, `(.L_x_3597) ;  /* 0x000000000f087348 */ /* 0x000fea0003c00000 */
[----:B------:R0:W1:Y:S02]  /*10e60*/  SHFL.IDX P6, R14, R13, R12, R11 ;  /* 0x0000000c0d0e7389 */ /* 0x00006400000c000b */
[----:B01----:R-:W-:Y:S01]  /*10e70*/  ENDCOLLECTIVE ;  /* 0x000000000000791b */ /* 0x003fe20003800000 */
.L_x_3597:
[----:B------:R-:W-:-:S05]  /*10e80*/  @P0 LEA R3, P1, R31, R3, 0x1 ;  /* 0x000000031f030211 */ /* 0x000fca00078208ff */
[----:B------:R-:W-:Y:S01]  /*10e90*/  @P0 IMAD.X R2, RZ, RZ, R2, P1 ;  /* 0x000000ffff020224 */ /* 0x000fe200008e0602 */
[----:B------:R-:W-:-:S04]  /*10ea0*/  ISETP.GE.AND P1, PT, R6, 0x11, PT ;  /* 0x000000110600780c */ /* 0x000fc80003f26270 */
[----:B------:R-:W-:Y:S01]  /*10eb0*/  @P0 LOP3.LUT R3, R3, R2, RZ, 0x3c, !PT ;  /* 0x0000000203030212 */ /* 0x000fe200078e3cff */
[----:B------:R-:W-:-:S03]  /*10ec0*/  IMAD.MOV.U32 R13, RZ, RZ, R4 ;  /* 0x000000ffff0d7224 */ /* 0x000fc600078e0004 */
[----:B------:R-:W-:-:S04]  /*10ed0*/  @P0 LOP3.LUT R2, R3, R2, RZ, 0x3c, !PT ;  /* 0x0000000203020212 */ /* 0x000fc800078e3cff */
[----:B------:R-:W-:-:S05]  /*10ee0*/  @P0 LOP3.LUT R3, R3, R2, RZ, 0x3c, !PT ;  /* 0x0000000203030212 */ /* 0x000fca00078e3cff */
[----:B------:R-:W-:Y:S01]  /*10ef0*/  @!PT LDS RZ, [RZ] ;  /* 0x00000000fffff984 */ /* 0x000fe20000000800 */
[----:B------:R-:W-:Y:S01]  /*10f00*/  @!PT LDS RZ, [RZ] ;  /* 0x00000000fffff984 */ /* 0x000fe20000000800 */
[----:B------:R-:W-:Y:S01]  /*10f10*/  @!PT LDS RZ, [RZ] ;  /* 0x00000000fffff984 */ /* 0x000fe20000000800 */
[----:B------:R-:W-:Y:S04]  /*10f20*/  @P0 LDGSTS.E.BYPASS.LTC128B.128 [R8+0x1e400], desc[UR36][R2.64], !P4 ;  /* 0x1e40000002080fae */ /* 0x000fe8000e101d64 */
[----:B------:R-:W-:Y:S04]  /*10f30*/  @P0 LDGSTS.E.BYPASS.LTC128B.128 [R8+0x21400], desc[UR36][R2.64+0x80], !P3 ;  /* 0x2140008002080fae */ /* 0x000fe8000d901d64 */
[----:B------:R0:W-:Y:S02]  /*10f40*/  @P0 LDGSTS.E.BYPASS.LTC128B.128 [R8+0x24400], desc[UR36][R2.64+0x100], !P2 ;  /* 0x2440010002080fae */ /* 0x0001e4000d101d64 */
[----:B0-----:R-:W-:-:S07]  /*10f50*/  IMAD.MOV.U32 R2, RZ, RZ, R14 ;  /* 0x000000ffff027224 */ /* 0x001fce00078e000e */
[----:B------:R-:W-:Y:S05]  /*10f60*/  WARPSYNC.COLLECTIVE R15, `(.L_x_3598) ;  /* 0x000000000f087348 */ /* 0x000fea0003c00000 */
[----:B------:R0:W1:Y:S02]  /*10f70*/  SHFL.IDX P6, R14, R13, R12, R11 ;  /* 0x0000000c0d0e7389 */ /* 0x00006400000c000b */
[----:B01----:R-:W-:Y:S01]  /*10f80*/  ENDCOLLECTIVE ;  /* 0x000000000000791b */ /* 0x003fe20003800000 */
.L_x_3598:
[----:B------:R-:W-:Y:S02]  /*10f90*/  @P1 IMAD R8, R5, 0x2, R22 ;  /* 0x0000000205081824 */ /* 0x000fe400078e0216 */
[----:B------:R-:W-:Y:S02]  /*10fa0*/  IMAD.MOV.U32 R13, RZ, RZ, R0 ;  /* 0x000000ffff0d7224 */ /* 0x000fe400078e0000 */
[----:B------:R-:W-:Y:S02]  /*10fb0*/  IMAD.MOV.U32 R12, RZ, RZ, 0x2 ;  /* 0x00000002ff0c7424 */ /* 0x000fe400078e00ff */
[----:B------:R-:W-:-:S07]  /*10fc0*/  IMAD.MOV.U32 R3, RZ, RZ, R14 ;  /* 0x000000ffff037224 */ /* 0x000fce00078e000e */
[----:B------:R-:W-:Y:S05]  /*10fd0*/  WARPSYNC.COLLECTIVE R15, `(.L_x_3599) ;  /* 0x000000000f087348 */ /* 0x000fea0003c00000 */
[----:B------:R0:W1:Y:S02]  /*10fe0*/  SHFL.IDX P6, R14, R13, R12, R11 ;  /* 0x0000000c0d0e7389 */ /* 0x00006400000c000b */
[----:B01----:R-:W-:Y:S01]  /*10ff0*/  ENDCOLLECTIVE ;  /* 0x000000000000791b */ /* 0x003fe20003800000 */
.L_x_3599:
[----:B------:R-:W-:-:S05]  /*11000*/  @P1 LEA R3, P0, R31, R3, 0x1 ;  /* 0x000000031f031211 */ /* 0x000fca00078008ff */
[----:B------:R-:W-:-:S05]  /*11010*/  @P1 IMAD.X R2, RZ, RZ, R2, P0 ;  /* 0x000000ffff021224 */ /* 0x000fca00000e0602 */
        /* <DEDUP_REMOVED lines=9> */
[----:B------:R0:W-:Y:S01]  /*110b0*/  @P1 LDGSTS.E.BYPASS.LTC128B.128 [R8+0x24c00], desc[UR36][R2.64+0x100], !P2 ;  /* 0x24c0010002081fae */ /* 0x0001e2000d101d64 */
[----:B------:R-:W-:Y:S01]  /*110c0*/  ISETP.GE.AND P1, PT, R6, 0x21, PT ;  /* 0x000000210600780c */ /* 0x000fe20003f26270 */
[----:B0-----:R-:W-:-:S12]  /*110d0*/  IMAD.MOV.U32 R2, RZ, RZ, R14 ;  /* 0x000000ffff027224 */ /* 0x001fd800078e000e */
[----:B------:R-:W-:Y:S05]  /*110e0*/  WARPSYNC.COLLECTIVE R15, `(.L_x_3600) ;  /* 0x000000000f087348 */ /* 0x000fea0003c00000 */
[----:B------:R0:W1:Y:S02]  /*110f0*/  SHFL.IDX P6, R14, R13, R12, R11 ;  /* 0x0000000c0d0e7389 */ /* 0x00006400000c000b */
[----:B01----:R-:W-:Y:S01]  /*11100*/  ENDCOLLECTIVE ;  /* 0x000000000000791b */ /* 0x003fe20003800000 */
.L_x_3600:
[----:B------:R-:W-:Y:S02]  /*11110*/  @P1 IMAD R8, R5, 0x2, R22 ;  /* 0x0000000205081824 */ /* 0x000fe400078e0216 */
[----:B------:R-:W-:Y:S02]  /*11120*/  IMAD.MOV.U32 R13, RZ, RZ, R0 ;  /* 0x000000ffff0d7224 */ /* 0x000fe400078e0000 */
[----:B------:R-:W-:Y:S02]  /*11130*/  IMAD.MOV.U32 R12, RZ, RZ, 0x3 ;  /* 0x00000003ff0c7424 */ /* 0x000fe400078e00ff */
[----:B------:R-:W-:-:S07]  /*11140*/  IMAD.MOV.U32 R3, RZ, RZ, R14 ;  /* 0x000000ffff037224 */ /* 0x000fce00078e000e */
[----:B------:R-:W-:Y:S05]  /*11150*/  WARPSYNC.COLLECTIVE R15, `(.L_x_3601) ;  /* 0x000000000f087348 */ /* 0x000fea0003c00000 */
[----:B------:R0:W1:Y:S02]  /*11160*/  SHFL.IDX P6, R14, R13, R12, R11 ;  /* 0x0000000c0d0e7389 */ /* 0x00006400000c000b */
[----:B01----:R-:W-:Y:S01]  /*11170*/  ENDCOLLECTIVE ;  /* 0x000000000000791b */ /* 0x003fe20003800000 */
.L_x_3601:
[----:B------:R-:W-:-:S04]  /*11180*/  @P1 LEA R3, P0, R31, R3, 0x1 ;  /* 0x000000031f031211 */ /* 0x000fc800078008ff */
[----:B------:R-:W-:-:S04]  /*11190*/  @P1 IADD3.X R2, RZ, R2, RZ, P0, !PT ;  /* 0x00000002ff021210 */ /* 0x000fc800007fe4ff */
        /* <DEDUP_REMOVED lines=15> */
.L_x_3602:
[----:B------:R-:W-:Y:S02]  /*11290*/  @P1 IMAD R8, R5, 0x2, R22 ;  /* 0x0000000205081824 */ /* 0x000fe400078e0216 */
[----:B------:R-:W-:Y:S02]  /*112a0*/  IMAD.MOV.U32 R13, RZ, RZ, R0 ;  /* 0x000000ffff0d7224 */ /* 0x000fe400078e0000 */
[----:B------:R-:W-:Y:S02]  /*112b0*/  IMAD.MOV.U32 R12, RZ, RZ, 0x4 ;  /* 0x00000004ff0c7424 */ /* 0x000fe400078e00ff */
[----:B------:R-:W-:-:S07]  /*112c0*/  IMAD.MOV.U32 R3, RZ, RZ, R14 ;  /* 0x000000ffff037224 */ /* 0x000fce00078e000e */
[----:B------:R-:W-:Y:S05]  /*112d0*/  WARPSYNC.COLLECTIVE R15, `(.L_x_3603) ;  /* 0x000000000f087348 */ /* 0x000fea0003c00000 */
[----:B------:R0:W1:Y:S02]  /*112e0*/  SHFL.IDX P6, R14, R13, R12, R11 ;  /* 0x0000000c0d0e7389 */ /* 0x00006400000c000b */
[----:B01----:R-:W-:Y:S01]  /*112f0*/  ENDCOLLECTIVE ;  /* 0x000000000000791b */ /* 0x003fe20003800000 */
.L_x_3603:
        /* <DEDUP_REMOVED lines=17> */
.L_x_3604:
[----:B------:R-:W-:Y:S02]  /*11410*/  @P1 IMAD R8, R5, 0x2, R22 ;  /* 0x0000000205081824 */ /* 0x000fe400078e0216 */
[----:B------:R-:W-:Y:S01]  /*11420*/  IMAD.MOV.U32 R13, RZ, RZ, R0 ;  /* 0x000000ffff0d7224 */ /* 0x000fe200078e0000 */
[----:B------:R-:W-:Y:S01]  /*11430*/  MOV R12, 0x5 ;  /* 0x00000005000c7802 */ /* 0x000fe20000000f00 */
[----:B------:R-:W-:-:S07]  /*11440*/  IMAD.MOV.U32 R3, RZ, RZ, R14 ;  /* 0x000000ffff037224 */ /* 0x000fce00078e000e */
[----:B------:R-:W-:Y:S05]  /*11450*/  WARPSYNC.COLLECTIVE R15, `(.L_x_3605) ;  /* 0x000000000f087348 */ /* 0x000fea0003c00000 */
[----:B------:R0:W1:Y:S02]  /*11460*/  SHFL.IDX P6, R14, R13, R12, R11 ;  /* 0x0000000c0d0e7389 */ /* 0x00006400000c000b */
[----:B01----:R-:W-:Y:S01]  /*11470*/  ENDCOLLECTIVE ;  /* 0x000000000000791b */ /* 0x003fe20003800000 */
.L_x_3605:
        /* <DEDUP_REMOVED lines=10> */
.L_x_3606:
[----:B------:R-:W-:Y:S01]  /*11520*/  @!PT LDS RZ, [RZ] ;  /* 0x00000000fffff984 */ /* 0x000fe20000000800 */
[----:B------:R-:W-:Y:S01]  /*11530*/  @!PT LDS RZ, [RZ] ;  /* 0x00000000fffff984 */ /* 0x000fe20000000800 */
[----:B------:R-:W-:Y:S01]  /*11540*/  @!PT LDS RZ, [RZ] ;  /* 0x00000000fffff984 */ /* 0x000fe20000000800 */
[----:B------:R-:W-:Y:S04]  /*11550*/  @P1 LDGSTS.E.BYPASS.LTC128B.128 [R8+0x20400], desc[UR36][R2.64], !P4 ;  /* 0x2040000002081fae */ /* 0x000fe8000e101d64 */
[----:B------:R-:W-:Y:S04]  /*11560*/  @P1 LDGSTS.E.BYPASS.LTC128B.128 [R8+0x23400], desc[UR36][R2.64+0x80], !P3 ;  /* 0x2340008002081fae */ /* 0x000fe8000d901d64 */
[----:B------:R0:W-:Y:S02]  /*11570*/  @P1 LDGSTS.E.BYPASS.LTC128B.128 [R8+0x26400], desc[UR36][R2.64+0x100], !P2 ;  /* 0x2640010002081fae */ /* 0x0001e4000d101d64 */
[----:B0-----:R-:W-:Y:S01]  /*11580*/  IMAD.MOV.U32 R2, RZ, RZ, R14 ;  /* 0x000000ffff027224 */ /* 0x001fe200078e000e */
[----:B------:R-:W-:Y:S06]  /*11590*/  BRA `(.L_x_3607) ;  /* 0xffffffbc009c7947 */ /* 0x000fec000383ffff */
.L_x_3535:
        /* <DEDUP_REMOVED lines=9> */
.L_x_3608:
[C---:B------:R-:W-:Y:S01]  /*11630*/  VIADD R7, R4.reuse, 0x10 ;  /* 0x0000001004077836 */ /* 0x040fe20000000000 */
[----:B------:R-:W-:Y:S01]  /*11640*/  ISETP.GE.AND P1, PT, R4, R6, PT ;  /* 0x000000060400720c */ /* 0x000fe20003f26270 */
[----:B------:R-:W-:Y:S02]  /*11650*/  IMAD.MOV.U32 R13, RZ, RZ, R0 ;  /* 0x000000ffff0d7224 */ /* 0x000fe400078e0000 */
[----:B------:R-:W-:-:S10]  /*11660*/  IMAD.MOV.U32 R2, RZ, RZ, R14 ;  /* 0x000000ffff027224 */ /* 0x000fd400078e000e */
[----:B------:R-:W-:Y:S05]  /*11670*/  WARPSYNC.COLLECTIVE R15, `(.L_x_3609) ;  /* 0x000000000f087348 */ /* 0x000fea0003c00000 */
[----:B------:R0:W1:Y:S02]  /*11680*/  SHFL.IDX P6, R14, R13, R12, R11 ;  /* 0x0000000c0d0e7389 */ /* 0x00006400000c000b */
[----:B01----:R-:W-:Y:S01]  /*11690*/  ENDCOLLECTIVE ;  /* 0x000000000000791b */ /* 0x003fe20003800000 */
.L_x_3609:
        /* <DEDUP_REMOVED lines=8> */
.L_x_3610:
[----:B------:R-:W-:Y:S01]  /*11720*/  @!PT LDS RZ, [RZ] ;  /* 0x00000000fffff984 */ /* 0x000fe20000000800 */
[----:B------:R-:W-:Y:S01]  /*11730*/  @!PT LDS RZ, [RZ] ;  /* 0x00000000fffff984 */ /* 0x000fe20000000800 */
[----:B------:R-:W-:Y:S01]  /*11740*/  @!PT LDS RZ, [RZ] ;  /* 0x00000000fffff984 */ /* 0x000fe20000000800 */
[----:B------:R-:W-:Y:S04]  /*11750*/  @!P1 LDGSTS.E.BYPASS.LTC128B.128 [R36+0x12400], desc[UR36][R2.64], !P3 ;  /* 0x1240000002249fae */ /* 0x000fe8000d901d64 */
[----:B------:R-:W-:Y:S04]  /*11760*/  @!P1 LDGSTS.E.BYPASS.LTC128B.128 [R36+0x16400], desc[UR36][R2.64+0x80], !P2 ;  /* 0x1640008002249fae */ /* 0x000fe8000d101d64 */
[----:B------:R0:W-:Y:S01]  /*11770*/  @!P1 LDGSTS.E.BYPASS.LTC128B.128 [R36+0x1a400], desc[UR36][R2.64+0x100], !P0 ;  /* 0x1a40010002249fae */ /* 0x0001e2000c101d64 */
[----:B------:R-:W-:Y:S02]  /*11780*/  ISETP.GE.AND P1, PT, R7, R6, PT ;  /* 0x000000060700720c */ /* 0x000fe40003f26270 */
[----:B------:R-:W-:Y:S01]  /*11790*/  MOV R13, R0 ;  /* 0x00000000000d7202 */ /* 0x000fe20000000f00 */
[----:B0-----:R-:W-:-:S10]  /*117a0*/  IMAD.MOV.U32 R2, RZ, RZ, R14 ;  /* 0x000000ffff027224 */ /* 0x001fd400078e000e */
[----:B------:R-:W-:Y:S05]  /*117b0*/  WARPSYNC.COLLECTIVE R15, `(.L_x_3611) ;  /* 0x000000000f087348 */ /* 0x000fea0003c00000 */
[----:B------:R0:W1:Y:S02]  /*117c0*/  SHFL.IDX P6, R14, R13, R12, R11 ;  /* 0x0000000c0d0e7389 */ /* 0x00006400000c000b */
[----:B01----:R-:W-:Y:S01]  /*117d0*/  ENDCOLLECTIVE ;  /* 0x000000000000791b */ /* 0x003fe20003800000 */
.L_x_3611:
        /* <DEDUP_REMOVED lines=8> */
.L_x_3612:
        /* <DEDUP_REMOVED lines=14> */
.L_x_3613:
        /* <DEDUP_REMOVED lines=8> */
.L_x_3614:
        /* <DEDUP_REMOVED lines=14> */
.L_x_3615:
        /* <DEDUP_REMOVED lines=8> */
.L_x_3616:
        /* <DEDUP_REMOVED lines=14> */
.L_x_3617:
        /* <DEDUP_REMOVED lines=8> */
.L_x_3618:
        /* <DEDUP_REMOVED lines=14> */
.L_x_3619:
[----:B------:R-:W-:Y:S02]  /*11d60*/  IMAD.MOV.U32 R13, RZ, RZ, R5 ;  /* 0x000000ffff0d7224 */ /* 0x000fe400078e0005 */
[----:B------:R-:W-:Y:S01]  /*11d70*/  IMAD.MOV.U32 R12, RZ, RZ, 0x6 ;  /* 0x00000006ff0c7424 */ /* 0x000fe200078e00ff */
[----:B------:R-:W-:-:S05]  /*11d80*/  @!P1 LEA R14, P4, R31, R14, 0x1 ;  /* 0x0000000e1f0e9211 */ /* 0x000fca00078808ff */
[----:B------:R-:W-:Y:S01]  /*11d90*/  @!P1 IMAD.X R7, RZ, RZ, R2, P4 ;  /* 0x000000ffff079224 */ /* 0x000fe200020e0602 */
[----:B------:R-:W-:-:S07]  /*11da0*/  @!P1 MOV R2, R14 ;  /* 0x0000000e00029202 */ /* 0x000fce0000000f00 */
[----:B------:R-:W-:Y:S05]  /*11db0*/  WARPSYNC.COLLECTIVE R15, `(.L_x_3620) ;  /* 0x000000000f087348 */ /* 0x000fea0003c00000 */
[----:B------:R0:W1:Y:S02]  /*11dc0*/  SHFL.IDX P6, R14, R13, R12, R11 ;  /* 0x0000000c0d0e7389 */ /* 0x00006400000c000b */
[----:B01----:R-:W-:Y:S01]  /*11dd0*/  ENDCOLLECTIVE ;  /* 0x000000000000791b */ /* 0x003fe20003800000 */
.L_x_3620:
        /* <DEDUP_REMOVED lines=14> */
.L_x_3621:
        /* <DEDUP_REMOVED lines=8> */
.L_x_3622:
[----:B------:R-:W-:-:S05]  /*11f40*/  @!P1 IMAD.MOV.U32 R3, RZ, RZ, R7 ;  /* 0x000000ffff039224 */ /* 0x000fca00078e0007 */
        /* <DEDUP_REMOVED lines=11> */
.L_x_3623:
[----:B------:R-:W-:Y:S05]  /*12000*/  BRA `(.L_x_3624) ;  /* 0xffffffbc00f87947 */ /* 0x000fea000383ffff */
.L_x_3540:
[----:B0-----:R0:W1:Y:S02]  /*12010*/  SYNCS.PHASECHK.TRANS64.TRYWAIT P0, [R22+URZ+0x30820], R3 ;  /* 0x03082003160075a7 */ /* 0x001064000800017f */
[----:B-1----:R-:W-:Y:S05]  /*12020*/  @!P0 NANOSLEEP.SYNCS 0x989680 ;  /* 0x009896800000895d */ /* 0x002fea0003900000 */
[----:B------:R-:W1:Y:S02]  /*12030*/  @!P0 SYNCS.PHASECHK.TRANS64 P0, [R22+URZ+0x30820], R3 ;  /* 0x03082003160085a7 */ /* 0x000e64000800007f */
[----:B-1----:R-:W-:Y:S05]  /*12040*/  @!P0 BRA `(.L_x_3540) ;  /* 0xfffffffc00f08947 */ /* 0x002fea000383ffff */
[----:B------:R-:W-:Y:S05]  /*12050*/  BRA `(.L_x_3625) ;  /* 0xffffffc000707947 */ /* 0x000fea000383ffff */
.L_x_3545:
[----:B0-----:R0:W1:Y:S02]  /*12060*/  SYNCS.PHASECHK.TRANS64.TRYWAIT P0, [R6+URZ+0x30840], R3 ;  /* 0x03084003060075a7 */ /* 0x001064000800017f */
[----:B-1----:R-:W-:Y:S05]  /*12070*/  @!P0 NANOSLEEP.SYNCS 0x989680 ;  /* 0x009896800000895d */ /* 0x002fea0003900000 */
[----:B------:R-:W1:Y:S02]  /*12080*/  @!P0 SYNCS.PHASECHK.TRANS64 P0, [R6+URZ+0x30840], R3 ;  /* 0x03084003060085a7 */ /* 0x000e64000800007f */
[----:B-1----:R-:W-:Y:S05]  /*12090*/  @!P0 BRA `(.L_x_3545) ;  /* 0xfffffffc00f08947 */ /* 0x002fea000383ffff */
[----:B------:R-:W-:Y:S05]  /*120a0*/  BRA `(.L_x_3626) ;  /* 0xffffffc4004c7947 */ /* 0x000fea000383ffff */
.L_x_3546:
[----:B------:R-:W-:Y:S01]  /*120b0*/  BSSY B1, `(.L_x_3627) ;  /* 0x0000008000017945 */ /* 0x000fe20003800000 */
[----:B------:R-:W-:Y:S01]  /*120c0*/  IMAD.MOV.U32 R13, RZ, RZ, R8 ;  /* 0x000000ffff0d7224 */ /* 0x000fe200078e0008 */
[----:B------:R-:W-:Y:S01]  /*120d0*/  MOV R15, 0xffffffff ;  /* 0xffffffff000f7802 */ /* 0x000fe20000000f00 */
[----:B------:R-:W-:Y:S02]  /*120e0*/  IMAD.MOV.U32 R12, RZ, RZ, RZ ;  /* 0x000000ffff0c7224 */ /* 0x000fe400078e00ff */
[----:B------:R-:W-:-:S07]  /*120f0*/  IMAD.MOV.U32 R11, RZ, RZ, 0x181f ;  /* 0x0000181fff0b7424 */ /* 0x000fce00078e00ff */
[----:B------:R-:W-:Y:S05]  /*12100*/  WARPSYNC.COLLECTIVE R15, `(.L_x_3628) ;  /* 0x000000000f087348 */ /* 0x000fea0003c00000 */
[----:B------:R0:W1:Y:S02]  /*12110*/  SHFL.IDX P6, R14, R13, R12, R11 ;  /* 0x0000000c0d0e7389 */ /* 0x00006400000c000b */
[----:B01----:R-:W-:Y:S01]  /*12120*/  ENDCOLLECTIVE ;  /* 0x000000000000791b */ /* 0x003fe20003800000 */
.L_x_3628:
[----:B------:R-:W-:Y:S05]  /*12130*/  BSYNC B1 ;  /* 0x0000000000017941 */ /* 0x000fea0003800000 */
.L_x_3627:
        /* <DEDUP_REMOVED lines=12> */
.L_x_3629:
[----:B------:R-:W-:Y:S02]  /*12200*/  IMAD R5, R5, 0x2, R22 ;  /* 0x0000000205057824 */ /* 0x000fe400078e0216 */
[----:B------:R-:W-:Y:S02]  /*12210*/  IMAD.MOV.U32 R13, RZ, RZ, R8 ;  /* 0x000000ffff0d7224 */ /* 0x000fe400078e0008 */
[----:B------:R-:W-:Y:S02]  /*12220*/  IMAD.MOV.U32 R12, RZ, RZ, 0x1 ;  /* 0x00000001ff0c7424 */ /* 0x000fe400078e00ff */
[----:B------:R-:W-:-:S07]  /*12230*/  IMAD.MOV.U32 R2, RZ, RZ, R14 ;  /* 0x000000ffff027224 */ /* 0x000fce00078e000e */
[----:B------:R-:W-:Y:S05]  /*12240*/  WARPSYNC.COLLECTIVE R15, `(.L_x_3630) ;  /* 0x000000000f087348 */ /* 0x000fea0003c00000 */
[----:B------:R0:W1:Y:S02]  /*12250*/  SHFL.IDX P6, R14, R13, R12, R11 ;  /* 0x0000000c0d0e7389 */ /* 0x00006400000c000b */
[----:B01----:R-:W-:Y:S01]  /*12260*/  ENDCOLLECTIVE ;  /* 0x000000000000791b */ /* 0x003fe20003800000 */
.L_x_3630:
        /* <DEDUP_REMOVED lines=13> */
.L_x_3631:
[----:B------:R-:W-:Y:S01]  /*12340*/  IMAD.MOV.U32 R13, RZ, RZ, R8 ;  /* 0x000000ffff0d7224 */ /* 0x000fe200078e0008 */
[----:B------:R-:W-:Y:S01]  /*12350*/  MOV R12, 0x2 ;  /* 0x00000002000c7802 */ /* 0x000fe20000000f00 */
[----:B------:R-:W-:-:S07]  /*12360*/  IMAD.MOV.U32 R2, RZ, RZ, R14 ;  /* 0x000000ffff027224 */ /* 0x000fce00078e000e */
[----:B------:R-:W-:Y:S05]  /*12370*/  WARPSYNC.COLLECTIVE R15, `(.L_x_3632) ;  /* 0x000000000f087348 */ /* 0x000fea0003c00000 */
[----:B------:R0:W1:Y:S02]  /*12380*/  SHFL.IDX P6, R14, R13, R12, R11 ;  /* 0x0000000c0d0e7389 */ /* 0x00006400000c000b */
[----:B01----:R-:W-:Y:S01]  /*12390*/  ENDCOLLECTIVE ;  /* 0x000000000000791b */ /* 0x003fe20003800000 */
.L_x_3632:
        /* <DEDUP_REMOVED lines=9> */
[----:B------:R-:W-:-:S07]  /*12430*/  IMAD.MOV.U32 R35, RZ, RZ, R14 ;  /* 0x000000ffff237224 */ /* 0x000fce00078e000e */
[----:B0-----:R-:W-:Y:S05]  /*12440*/  WARPSYNC.COLLECTIVE R15, `(.L_x_3633) ;  /* 0x000000000f087348 */ /* 0x001fea0003c00000 */
[----:B------:R1:W2:Y:S02]  /*12450*/  SHFL.IDX P6, R14, R13, R12, R11 ;  /* 0x0000000c0d0e7389 */ /* 0x0002a400000c000b */
[----:B012---:R-:W-:Y:S01]  /*12460*/  ENDCOLLECTIVE ;  /* 0x000000000000791b */ /* 0x007fe20003800000 */
.L_x_3633:
[----:B------:R-:W-:Y:S02]  /*12470*/  IMAD.MOV.U32 R13, RZ, RZ, R8 ;  /* 0x000000ffff0d7224 */ /* 0x000fe400078e0008 */
[----:B------:R-:W-:Y:S02]  /*12480*/  IMAD.MOV.U32 R12, RZ, RZ, 0x3 ;  /* 0x00000003ff0c7424 */ /* 0x000fe400078e00ff */
[----:B------:R-:W-:-:S07]  /*12490*/  IMAD.MOV.U32 R2, RZ, RZ, R14 ;  /* 0x000000ffff027224 */ /* 0x000fce00078e000e */
[----:B------:R-:W-:Y:S05]  /*124a0*/  WARPSYNC.COLLECTIVE R15, `(.L_x_3634) ;  /* 0x000000000f087348 */ /* 0x000fea0003c00000 */
[----:B------:R0:W1:Y:S02]  /*124b0*/  SHFL.IDX P6, R14, R13, R12, R11 ;  /* 0x0000000c0d0e7389 */ /* 0x00006400000c000b */
[----:B01----:R-:W-:Y:S01]  /*124c0*/  ENDCOLLECTIVE ;  /* 0x000000000000791b */ /* 0x003fe20003800000 */
.L_x_3634:
        /* <DEDUP_REMOVED lines=13> */
.L_x_3635:
[----:B------:R-:W-:Y:S02]  /*125a0*/  IMAD.MOV.U32 R13, RZ, RZ, R8 ;  /* 0x000000ffff0d7224 */ /* 0x000fe400078e0008 */
[----:B------:R-:W-:Y:S02]  /*125b0*/  IMAD.MOV.U32 R12, RZ, RZ, 0x4 ;  /* 0x00000004ff0c7424 */ /* 0x000fe400078e00ff */
[----:B------:R-:W-:-:S07]  /*125c0*/  IMAD.MOV.U32 R2, RZ, RZ, R14 ;  /* 0x000000ffff027224 */ /* 0x000fce00078e000e */
[----:B------:R-:W-:Y:S05]  /*125d0*/  WARPSYNC.COLLECTIVE R15, `(.L_x_3636) ;  /* 0x000000000f087348 */ /* 0x000fea0003c00000 */
[----:B------:R0:W1:Y:S02]  /*125e0*/  SHFL.IDX P6, R14, R13, R12, R11 ;  /* 0x0000000c0d0e7389 */ /* 0x00006400000c000b */
[----:B01----:R-:W-:Y:S01]  /*125f0*/  ENDCOLLECTIVE ;  /* 0x000000000000791b */ /* 0x003fe20003800000 */
.L_x_3636:
        /* <DEDUP_REMOVED lines=13> */
.L_x_3637:
[----:B------:R-:W-:Y:S01]  /*126d0*/  MOV R13, R8 ;  /* 0x00000008000d7202 */ /* 0x000fe20000000f00 */
[----:B------:R-:W-:Y:S02]  /*126e0*/  IMAD.MOV.U32 R12, RZ, RZ, 0x5 ;  /* 0x00000005ff0c7424 */ /* 0x000fe400078e00ff */
[----:B------:R-:W-:-:S07]  /*126f0*/  IMAD.MOV.U32 R2, RZ, RZ, R14 ;  /* 0x000000ffff027224 */ /* 0x000fce00078e000e */
[----:B------:R-:W-:Y:S05]  /*12700*/  WARPSYNC.COLLECTIVE R15, `(.L_x_3638) ;  /* 0x000000000f087348 */ /* 0x000fea0003c00000 */
[----:B------:R0:W1:Y:S02]  /*12710*/  SHFL.IDX P6, R14, R13, R12, R11 ;  /* 0x0000000c0d0e7389 */ /* 0x00006400000c000b */
[----:B01----:R-:W-:Y:S01]  /*12720*/  ENDCOLLECTIVE ;  /* 0x000000000000791b */ /* 0x003fe20003800000 */
.L_x_3638:
[----:B------:R-:W-:-:S05]  /*12730*/  IADD3 R2, P0, R2, R4, RZ ;  /* 0x0000000402027210 */ /* 0x000fca0007f1e0ff */
[----:B------:R-:W-:-:S05]  /*12740*/  IMAD.X R3, RZ, RZ, R35, P0 ;  /* 0x000000ffff037224 */ /* 0x000fca00000e0623 */
[----:B------:R-:W-:Y:S01]  /*12750*/  @!PT LDS RZ, [RZ] ;  /* 0x00000000fffff984 */ /* 0x000fe20000000800 */
[----:B------:R-:W-:Y:S01]  /*12760*/  @!PT LDS RZ, [RZ] ;  /* 0x00000000fffff984 */ /* 0x000fe20000000800 */
[----:B------:R-:W-:Y:S01]  /*12770*/  @!PT LDS RZ, [RZ] ;  /* 0x00000000fffff984 */ /* 0x000fe20000000800 */
[----:B------:R0:W-:Y:S01]  /*12780*/  LDGSTS.E.BYPASS.LTC128B.128 [R5+0x20400], desc[UR36][R2.64], !P1 ;  /* 0x2040000002057fae */ /* 0x0001e2000c901d64 */
[----:B------:R-:W-:Y:S01]  /*12790*/  IMAD.MOV.U32 R13, RZ, RZ, R7 ;  /* 0x000000ffff0d7224 */ /* 0x000fe200078e0007 */
[----:B------:R-:W-:Y:S02]  /*127a0*/  LOP3.LUT P1, RZ, R23, 0x100, RZ, 0xc0, !PT ;  /* 0x0000010017ff7812 */ /* 0x000fe4000782c0ff */
[----:B------:R0:W-:Y:S04]  /*127b0*/  LDGSTS.E.BYPASS.LTC128B.128 [R5+0x23400], desc[UR36][R2.64+0x80], !P5 ;  /* 0x2340008002057fae */ /* 0x0001e8000e901d64 */
[----:B------:R0:W-:Y:S01]  /*127c0*/  LDGSTS.E.BYPASS.LTC128B.128 [R5+0x26400], desc[UR36][R2.64+0x100], !P4 ;  /* 0x2640010002057fae */ /* 0x0001e2000e101d64 */
[----:B------:R-:W-:-:S07]  /*127d0*/  IMAD.MOV.U32 R35, RZ, RZ, R14 ;  /* 0x000000ffff237224 */ /* 0x000fce00078e000e */
[----:B0-----:R-:W-:Y:S05]  /*127e0*/  WARPSYNC.COLLECTIVE R15, `(.L_x_3639) ;  /* 0x000000000f087348 */ /* 0x001fea0003c00000 */
[----:B------:R1:W2:Y:S02]  /*127f0*/  SHFL.IDX P6, R14, R13, R12, R11 ;  /* 0x0000000c0d0e7389 */ /* 0x0002a400000c000b */
[----:B012---:R-:W-:Y:S01]  /*12800*/  ENDCOLLECTIVE ;  /* 0x000000000000791b */ /* 0x007fe20003800000 */
.L_x_3639:
[----:B------:R-:W-:Y:S01]  /*12810*/  IMAD.MOV.U32 R2, RZ, RZ, R14 ;  /* 0x000000ffff027224 */ /* 0x000fe200078e000e */
[----:B------:R-:W-:Y:S06]  /*12820*/  BRA `(.L_x_3640) ;  /* 0xffffffc0006c7947 */ /* 0x000fec000383ffff */
.L_x_3551:
[----:B0-----:R0:W1:Y:S02]  /*12830*/  SYNCS.PHASECHK.TRANS64.TRYWAIT P0, [R6+URZ+0x30860], R2 ;  /* 0x03086002060075a7 */ /* 0x001064000800017f */
[----:B-1----:R-:W-:Y:S05]  /*12840*/  @!P0 NANOSLEEP.SYNCS 0x989680 ;  /* 0x009896800000895d */ /* 0x002fea0003900000 */
[----:B------:R-:W1:Y:S02]  /*12850*/  @!P0 SYNCS.PHASECHK.TRANS64 P0, [R6+URZ+0x30860], R2 ;  /* 0x03086002060085a7 */ /* 0x000e64000800007f */
[----:B-1----:R-:W-:Y:S05]  /*12860*/  @!P0 BRA `(.L_x_3551) ;  /* 0xfffffffc00f08947 */ /* 0x002fea000383ffff */
[----:B------:R-:W-:Y:S05]  /*12870*/  BRA `(.L_x_3641) ;  /* 0xffffffc000d07947 */ /* 0x000fea000383ffff */
.L_x_3552:
        /* <DEDUP_REMOVED lines=8> */
.L_x_3643:
[----:B------:R-:W-:Y:S05]  /*12900*/  BSYNC B1 ;  /* 0x0000000000017941 */ /* 0x000fea0003800000 */
.L_x_3642:
        /* <DEDUP_REMOVED lines=9> */
.L_x_3644:
[----:B------:R-:W-:Y:S01]  /*129a0*/  MOV R13, R24 ;  /* 0x00000018000d7202 */ /* 0x000fe20000000f00 */
[----:B------:R-:W-:Y:S02]  /*129b0*/  IMAD.MOV.U32 R12, RZ, RZ, 0x1 ;  /* 0x00000001ff0c7424 */ /* 0x000fe400078e00ff */
[----:B------:R-:W-:-:S07]  /*129c0*/  IMAD.MOV.U32 R2, RZ, RZ, R14 ;  /* 0x000000ffff027224 */ /* 0x000fce00078e000e */
[----:B------:R-:W-:Y:S05]  /*129d0*/  WARPSYNC.COLLECTIVE R15, `(.L_x_3645) ;  /* 0x000000000f087348 */ /* 0x000fea0003c00000 */
[----:B------:R0:W1:Y:S02]  /*129e0*/  SHFL.IDX P6, R14, R13, R12, R11 ;  /* 0x0000000c0d0e7389 */ /* 0x00006400000c000b */
[----:B01----:R-:W-:Y:S01]  /*129f0*/  ENDCOLLECTIVE ;  /* 0x000000000000791b */ /* 0x003fe20003800000 */
.L_x_3645:
        /* <DEDUP_REMOVED lines=16> */
.L_x_3646:
[----:B------:R-:W-:Y:S02]  /*12b00*/  IMAD.MOV.U32 R13, RZ, RZ, R24 ;  /* 0x000000ffff0d7224 */ /* 0x000fe400078e0018 */
[----:B------:R-:W-:Y:S02]  /*12b10*/  IMAD.MOV.U32 R12, RZ, RZ, 0x2 ;  /* 0x00000002ff0c7424 */ /* 0x000fe400078e00ff */
[----:B------:R-:W-:-:S07]  /*12b20*/  IMAD.MOV.U32 R2, RZ, RZ, R14 ;  /* 0x000000ffff027224 */ /* 0x000fce00078e000e */
[----:B------:R-:W-:Y:S05]  /*12b30*/  WARPSYNC.COLLECTIVE R15, `(.L_x_3647) ;  /* 0x000000000f087348 */ /* 0x000fea0003c00000 */
[----:B------:R0:W1:Y:S02]  /*12b40*/  SHFL.IDX P6, R14, R13, R12, R11 ;  /* 0x0000000c0d0e7389 */ /* 0x00006400000c000b */
[----:B01----:R-:W-:Y:S01]  /*12b50*/  ENDCOLLECTIVE ;  /* 0x000000000000791b */ /* 0x003fe20003800000 */
.L_x_3647:
        /* <DEDUP_REMOVED lines=16> */
.L_x_3648:
[----:B------:R-:W-:Y:S02]  /*12c60*/  IMAD.MOV.U32 R13, RZ, RZ, R24 ;  /* 0x000000ffff0d7224 */ /* 0x000fe400078e0018 */
[----:B------:R-:W-:Y:S02]  /*12c70*/  IMAD.MOV.U32 R12, RZ, RZ, 0x3 ;  /* 0x00000003ff0c7424 */ /* 0x000fe400078e00ff */
[----:B------:R-:W-:-:S07]  /*12c80*/  IMAD.MOV.U32 R2, RZ, RZ, R14 ;  /* 0x000000ffff027224 */ /* 0x000fce00078e000e */
[----:B------:R-:W-:Y:S05]  /*12c90*/  WARPSYNC.COLLECTIVE R15, `(.L_x_3649) ;  /* 0x000000000f087348 */ /* 0x000fea0003c00000 */
[----:B------:R0:W1:Y:S02]  /*12ca0*/  SHFL.IDX P6, R14, R13, R12, R11 ;  /* 0x0000000c0d0e7389 */ /* 0x00006400000c000b */
[----:B01----:R-:W-:Y:S01]  /*12cb0*/  ENDCOLLECTIVE ;  /* 0x000000000000791b */ /* 0x003fe20003800000 */
.L_x_3649:
        /* <DEDUP_REMOVED lines=16> */
.L_x_3650:
[----:B------:R-:W-:Y:S02]  /*12dc0*/  IMAD.MOV.U32 R13, RZ, RZ, R24 ;  /* 0x000000ffff0d7224 */ /* 0x000fe400078e0018 */
[----:B------:R-:W-:Y:S02]  /*12dd0*/  IMAD.MOV.U32 R12, RZ, RZ, 0x4 ;  /* 0x00000004ff0c7424 */ /* 0x000fe400078e00ff */
[----:B------:R-:W-:-:S07]  /*12de0*/  IMAD.MOV.U32 R2, RZ, RZ, R14 ;  /* 0x000000ffff027224 */ /* 0x000fce00078e000e */
[----:B------:R-:W-:Y:S05]  /*12df0*/  WARPSYNC.COLLECTIVE R15, `(.L_x_3651) ;  /* 0x000000000f087348 */ /* 0x000fea0003c00000 */
[----:B------:R0:W1:Y:S02]  /*12e00*/  SHFL.IDX P6, R14, R13, R12, R11 ;  /* 0x0000000c0d0e7389 */ /* 0x00006400000c000b */
[----:B01----:R-:W-:Y:S01]  /*12e10*/  ENDCOLLECTIVE ;  /* 0x000000000000791b */ /* 0x003fe20003800000 */
.L_x_3651:
[----:B------:R-:W-:-:S04]  /*12e20*/  IADD3 R2, P0, R2, R4, RZ ;  /* 0x0000000402027210 */ /* 0x000fc80007f1e0ff */
[----:B------:R-:W-:Y:S02]  /*12e30*/  IADD3.X R3, RZ, R3, RZ, P0, !PT ;  /* 0x00000003ff037210 */ /* 0x000fe400007fe4ff */
        /* <DEDUP_REMOVED lines=14> */
.L_x_3652:
[----:B------:R-:W-:Y:S02]  /*12f20*/  IMAD.MOV.U32 R13, RZ, RZ, R24 ;  /* 0x000000ffff0d7224 */ /* 0x000fe400078e0018 */
[----:B------:R-:W-:Y:S02]  /*12f30*/  IMAD.MOV.U32 R12, RZ, RZ, 0x5 ;  /* 0x00000005ff0c7424 */ /* 0x000fe400078e00ff */
[----:B------:R-:W-:-:S07]  /*12f40*/  IMAD.MOV.U32 R2, RZ, RZ, R14 ;  /* 0x000000ffff027224 */ /* 0x000fce00078e000e */
[----:B------:R-:W-:Y:S05]  /*12f50*/  WARPSYNC.COLLECTIVE R15, `(.L_x_3653) ;  /* 0x000000000f087348 */ /* 0x000fea0003c00000 */
[----:B------:R0:W1:Y:S02]  /*12f60*/  SHFL.IDX P6, R14, R13, R12, R11 ;  /* 0x0000000c0d0e7389 */ /* 0x00006400000c000b */
[----:B01----:R-:W-:Y:S01]  /*12f70*/  ENDCOLLECTIVE ;  /* 0x000000000000791b */ /* 0x003fe20003800000 */
.L_x_3653:
        /* <DEDUP_REMOVED lines=13> */
.L_x_3654:
[----:B------:R-:W-:Y:S01]  /*13050*/  @!PT LDS RZ, [RZ] ;  /* 0x00000000fffff984 */ /* 0x000fe20000000800 */
[----:B------:R-:W-:Y:S01]  /*13060*/  @!PT LDS RZ, [RZ] ;  /* 0x00000000fffff984 */ /* 0x000fe20000000800 */
[----:B------:R-:W-:Y:S01]  /*13070*/  @!PT LDS RZ, [RZ] ;  /* 0x00000000fffff984 */ /* 0x000fe20000000800 */
[----:B------:R0:W-:Y:S01]  /*13080*/  LDGSTS.E.BYPASS.LTC128B.128 [R5+0x5400], desc[UR36][R2.64+0x80], !P0 ;  /* 0x0540008002057fae */ /* 0x0001e2000c101d64 */
[----:B------:R-:W-:-:S13]  /*13090*/  ISETP.LT.OR P0, PT, R7, 0x41, P1 ;  /* 0x000000410700780c */ /* 0x000fda0000f01670 */
[----:B------:R0:W-:Y:S01]  /*130a0*/  LDGSTS.E.BYPASS.LTC128B.128 [R5+0x8400], desc[UR36][R2.64+0x100], !P0 ;  /* 0x0840010002057fae */ /* 0x0001e2000c101d64 */
[----:B------:R-:W-:Y:S05]  /*130b0*/  BRA `(.L_x_3655) ;  /* 0xffffffbc00b47947 */ /* 0x000fea000383ffff */
.L_x_3560:
[----:B0-----:R0:W1:Y:S02]  /*130c0*/  SYNCS.PHASECHK.TRANS64.TRYWAIT P0, [R0+URZ+0x30860], R3 ;  /* 0x03086003000075a7 */ /* 0x001064000800017f */
[----:B-1----:R-:W-:Y:S05]  /*130d0*/  @!P0 NANOSLEEP.SYNCS 0x989680 ;  /* 0x009896800000895d */ /* 0x002fea0003900000 */
[----:B------:R-:W1:Y:S02]  /*130e0*/  @!P0 SYNCS.PHASECHK.TRANS64 P0, [R0+URZ+0x30860], R3 ;  /* 0x03086003000085a7 */ /* 0x000e64000800007f */
[----:B-1----:R-:W-:Y:S05]  /*130f0*/  @!P0 BRA `(.L_x_3560) ;  /* 0xfffffffc00f08947 */ /* 0x002fea000383ffff */
[----:B------:R-:W-:Y:S05]  /*13100*/  BRA `(.L_x_3656) ;  /* 0xffffffc000cc7947 */ /* 0x000fea000383ffff */
.L_x_3561:
[----:B------:R-:W-:Y:S01]  /*13110*/  BSSY B0, `(.L_x_3657) ;  /* 0x0000008000007945 */ /* 0x000fe20003800000 */
[----:B------:R-:W-:Y:S02]  /*13120*/  IMAD.MOV.U32 R13, RZ, RZ, R24 ;  /* 0x000000ffff0d7224 */ /* 0x000fe400078e0018 */
[----:B------:R-:W-:Y:S02]  /*13130*/  IMAD.MOV.U32 R12, RZ, RZ, RZ ;  /* 0x000000ffff0c7224 */ /* 0x000fe400078e00ff */
[----:B------:R-:W-:Y:S02]  /*13140*/  IMAD.MOV.U32 R11, RZ, RZ, 0x181f ;  /* 0x0000181fff0b7424 */ /* 0x000fe400078e00ff */
[----:B------:R-:W-:-:S07]  /*13150*/  IMAD.MOV.U32 R15, RZ, RZ, -0x1 ;  /* 0xffffffffff0f7424 */ /* 0x000fce00078e00ff */
[----:B0-2---:R-:W-:Y:S05]  /*13160*/  WARPSYNC.COLLECTIVE R15, `(.L_x_3658) ;  /* 0x000000000f087348 */ /* 0x005fea0003c00000 */
[----:B--2---:R1:W2:Y:S02]  /*13170*/  SHFL.IDX P6, R14, R13, R12, R11 ;  /* 0x0000000c0d0e7389 */ /* 0x0042a400000c000b */
[----:B012---:R-:W-:Y:S01]  /*13180*/  ENDCOLLECTIVE ;  /* 0x000000000000791b */ /* 0x007fe20003800000 */
.L_x_3658:
[----:B------:R-:W-:Y:S05]  /*13190*/  BSYNC B0 ;  /* 0x0000000000007941 */ /* 0x000fea0003800000 */
.L_x_3657:
[----:B------:R-:W-:Y:S01]  /*131a0*/  IMAD.MOV.U32 R13, RZ, RZ, R18 ;  /* 0x000000ffff0d7224 */ /* 0x000fe200078e0012 */
[----:B------:R-:W-:Y:S01]  /*131b0*/  MOV R12, RZ ;  /* 0x000000ff000c7202 */ /* 0x000fe20000000f00 */
[----:B------:R-:W-:Y:S02]  /*131c0*/  IMAD.MOV.U32 R11, RZ, RZ, 0x181f ;  /* 0x0000181fff0b7424 */ /* 0x000fe400078e00ff */
[----:B------:R-:W-:Y:S02]  /*131d0*/  IMAD.MOV.U32 R15, RZ, RZ, -0x1 ;  /* 0xffffffffff0f7424 */ /* 0x000fe400078e00ff */
[----:B------:R-:W-:Y:S02]  /*131e0*/  IMAD.MOV.U32 R3, RZ, RZ, R14 ;  /* 0x000000ffff037224 */ /* 0x000fe400078e000e */
[----:B------:R-:W-:-:S07]  /*131f0*/  IMAD.SHL.U32 R5, R31, 0x2, RZ ;  /* 0x000000021f057824 */ /* 0x000fce00078e00ff */
[----:B------:R-:W-:Y:S05]  /*13200*/  WARPSYNC.COLLECTIVE R15, `(.L_x_3659) ;  /* 0x000000000f087348 */ /* 0x000fea0003c00000 */
[----:B------:R0:W1:Y:S02]  /*13210*/  SHFL.IDX P6, R14, R13, R12, R11 ;  /* 0x0000000c0d0e7389 */ /* 0x00006400000c000b */
[----:B01----:R-:W-:Y:S01]  /*13220*/  ENDCOLLECTIVE ;  /* 0x000000000000791b */ /* 0x003fe20003800000 */
.L_x_3659:
[----:B------:R-:W-:Y:S01]  /*13230*/  ULDC UR4, c[0x0][0x2f4] ;  /* 0x0000bd0000047ab9 */ /* 0x000fe20000000800 */
[----:B------:R-:W-:Y:S01]  /*13240*/  IMAD R4, R7, 0x2, R22 ;  /* 0x0000000207047824 */ /* 0x000fe200078e0216 */
[----:B------:R-:W-:Y:S02]  /*13250*/  ISETP.GE.AND P2, PT, R31, UR4, PT ;  /* 0x000000041f007c0c */ /* 0x000fe4000bf46270 */
[----:B------:R-:W-:Y:S02]  /*13260*/  ISETP.GE.AND P1, PT, R33, UR4, PT ;  /* 0x0000000421007c0c */ /* 0x000fe4000bf26270 */
[C---:B------:R-:W-:Y:S02]  /*13270*/  ISETP.LT.OR P3, PT, R6.reuse, 0x1, P2 ;  /* 0x000000010600780c */ /* 0x040fe40001761670 */
[----:B------:R-:W-:Y:S01]  /*13280*/  ISETP.LT.OR P4, PT, R6, 0x1, P1 ;  /* 0x000000010600780c */ /* 0x000fe20000f81670 */
[----:B------:R-:W-:Y:S02]  /*13290*/  IMAD.MOV.U32 R13, RZ, RZ, R24 ;  /* 0x000000ffff0d7224 */ /* 0x000fe400078e0018 */
[----:B------:R-:W-:Y:S01]  /*132a0*/  IMAD.MOV.U32 R12, RZ, RZ, 0x1 ;  /* 0x00000001ff0c7424 */ /* 0x000fe200078e00ff */
[----:B------:R-:W-:-:S05]  /*132b0*/  IADD3 R2, P0, R14, R5, RZ ;  /* 0x000000050e027210 */ /* 0x000fca0007f1e0ff */
[----:B------:R-:W-:Y:S01]  /*132c0*/  IMAD.X R3, RZ, RZ, R3, P0 ;  /* 0x000000ffff037224 */ /* 0x000fe200000e0603 */
[----:B------:R-:W-:-:S13]  /*132d0*/  ISETP.GE.AND P0, PT, R32, UR4, PT ;  /* 0x0000000420007c0c */ /* 0x000fda000bf06270 */
[----:B------:R-:W-:Y:S05]  /*132e0*/  WARPSYNC.COLLECTIVE R15, `(.L_x_3660) ;  /* 0x000000000f087348 */ /* 0x000fea0003c00000 */
[----:B------:R0:W1:Y:S02]  /*132f0*/  SHFL.IDX P6, R14, R13, R12, R11 ;  /* 0x0000000c0d0e7389 */ /* 0x00006400000c000b */
[----:B01----:R-:W-:Y:S01]  /*13300*/  ENDCOLLECTIVE ;  /* 0x000000000000791b */ /* 0x003fe20003800000 */
.L_x_3660:
[----:B------:R-:W-:Y:S01]  /*13310*/  @!PT LDS RZ, [RZ] ;  /* 0x00000000fffff984 */ /* 0x000fe20000000800 */
[----:B------:R-:W-:Y:S01]  /*13320*/  @!PT LDS RZ, [RZ] ;  /* 0x00000000fffff984 */ /* 0x000fe20000000800 */
[----:B------:R-:W-:Y:S01]  /*13330*/  @!PT LDS RZ, [RZ] ;  /* 0x00000000fffff984 */ /* 0x000fe20000000800 */
[----:B------:R0:W-:Y:S01]  /*13340*/  LDGSTS.E.BYPASS.LTC128B.128 [R4+0x400], desc[UR36][R2.64], !P3 ;  /* 0x0040000002047fae */ /* 0x0001e2000d901d64 */
[----:B------:R-:W-:-:S03]  /*13350*/  ISETP.LT.OR P3, PT, R6, 0x1, P0 ;  /* 0x000000010600780c */ /* 0x000fc60000761670 */
[----:B------:R0:W-:Y:S01]  /*13360*/  LDGSTS.E.BYPASS.LTC128B.128 [R4+0x3400], desc[UR36][R2.64+0x80], !P4 ;  /* 0x0340008002047fae */ /* 0x0001e2000e101d64 */
[----:B------:R-:W-:-:S09]  /*13370*/  IMAD.MOV.U32 R13, RZ, RZ, R18 ;  /* 0x000000ffff0d7224 */ /* 0x000fd200078e0012 */
[----:B------:R0:W-:Y:S01]  /*13380*/  LDGSTS.E.BYPASS.LTC128B.128 [R4+0x6400], desc[UR36][R2.64+0x100], !P3 ;  /* 0x0640010002047fae */ /* 0x0001e2000d901d64 */
[----:B------:R-:W-:Y:S01]  /*13390*/  ISETP.LT.OR P3, PT, R6, 0x11, P2 ;  /* 0x000000110600780c */ /* 0x000fe20001761670 */
[----:B------:R-:W-:-:S12]  /*133a0*/  IMAD.MOV.U32 R7, RZ, RZ, R14 ;  /* 0x000000ffff077224 */ /* 0x000fd800078e000e */
[----:B0-----:R-:W-:Y:S05]  /*133b0*/  WARPSYNC.COLLECTIVE R15, `(.L_x_3661) ;  /* 0x000000000f087348 */ /* 0x001fea0003c00000 */
[----:B------:R1:W2:Y:S02]  /*133c0*/  SHFL.IDX P6, R14, R13, R12, R11 ;  /* 0x0000000c0d0e7389 */ /* 0x0002a400000c000b */
[----:B012---:R-:W-:Y:S01]  /*133d0*/  ENDCOLLECTIVE ;  /* 0x000000000000791b */ /* 0x007fe20003800000 */
.L_x_3661:
[----:B------:R-:W-:Y:S02]  /*133e0*/  IMAD.MOV.U32 R13, RZ, RZ, R24 ;  /* 0x000000ffff0d7224 */ /* 0x000fe400078e0018 */
[----:B------:R-:W-:Y:S01]  /*133f0*/  IMAD.MOV.U32 R12, RZ, RZ, 0x2 ;  /* 0x00000002ff0c7424 */ /* 0x000fe200078e00ff */
[----:B------:R-:W-:-:S13]  /*13400*/  IADD3 R2, P4, R14, R5, RZ ;  /* 0x000000050e027210 */ /* 0x000fda0007f9e0ff */
[----:B------:R-:W-:Y:S05]  /*13410*/  WARPSYNC.COLLECTIVE R15, `(.L_x_3662) ;  /* 0x000000000f087348 */ /* 0x000fea0003c00000 */
[----:B------:R0:W1:Y:S02]  /*13420*/  SHFL.IDX P6, R14, R13, R12, R11 ;  /* 0x0000000c0d0e7389 */ /* 0x00006400000c000b */
[----:B01----:R-:W-:Y:S01]  /*13430*/  ENDCOLLECTIVE ;  /* 0x000000000000791b */ /* 0x003fe20003800000 */
.L_x_3662:
[----:B------:R-:W-:Y:S01]  /*13440*/  IMAD.X R3, RZ, RZ, R7, P4 ;  /* 0x000000ffff037224 */ /* 0x000fe200020e0607 */
[----:B------:R-:W-:-:S04]  /*13450*/  ISETP.LT.OR P4, PT, R6, 0x11, P1 ;  /* 0x000000110600780c */ /* 0x000fc80000f81670 */
[----:B------:R-:W-:Y:S01]  /*13460*/  @!PT LDS RZ, [RZ] ;  /* 0x00000000fffff984 */ /* 0x000fe20000000800 */
[----:B------:R-:W-:Y:S01]  /*13470*/  @!PT LDS RZ, [RZ] ;  /* 0x00000000fffff984 */ /* 0x000fe20000000800 */
[----:B------:R-:W-:Y:S01]  /*13480*/  @!PT LDS RZ, [RZ] ;  /* 0x00000000fffff984 */ /* 0x000fe20000000800 */
[----:B------:R0:W-:Y:S01]  /*13490*/  LDGSTS.E.BYPASS.LTC128B.128 [R4+0xc00], desc[UR36][R2.64], !P3 ;  /* 0x00c0000002047fae */ /* 0x0001e2000d901d64 */
[----:B------:R-:W-:Y:S01]  /*134a0*/  ISETP.LT.OR P3, PT, R6, 0x11, P0 ;  /* 0x000000110600780c */ /* 0x000fe20000761670 */
[----:B------:R-:W-:-:S07]  /*134b0*/  IMAD.MOV.U32 R13, RZ, RZ, R18 ;  /* 0x000000ffff0d7224 */ /* 0x000fce00078e0012 */
[----:B------:R0:W-:Y:S05]  /*134c0*/  LDGSTS.E.BYPASS.LTC128B.128 [R4+0x3c00], desc[UR36][R2.64+0x80], !P4 ;  /* 0x03c0008002047fae */ /* 0x0001ea000e101d64 */
[----:B------:R0:W-:Y:S01]  /*134d0*/  LDGSTS.E.BYPASS.LTC128B.128 [R4+0x6c00], desc[UR36][R2.64+0x100], !P3 ;  /* 0x06c0010002047fae */ /* 0x0001e2000d901d64 */
[----:B------:R-:W-:Y:S01]  /*134e0*/  ISETP.LT.OR P3, PT, R6, 0x21, P2 ;  /* 0x000000210600780c */ /* 0x000fe20001761670 */
[----:B------:R-:W-:-:S12]  /*134f0*/  IMAD.MOV.U32 R7, RZ, RZ, R14 ;  /* 0x000000ffff077224 */ /* 0x000fd800078e000e */
[----:B0-----:R-:W-:Y:S05]  /*13500*/  WARPSYNC.COLLECTIVE R15, `(.L_x_3663) ;  /* 0x000000000f087348 */ /* 0x001fea0003c00000 */
[----:B------:R1:W2:Y:S02]  /*13510*/  SHFL.IDX P6, R14, R13, R12, R11 ;  /* 0x0000000c0d0e7389 */ /* 0x0002a400000c000b */
[----:B012---:R-:W-:Y:S01]  /*13520*/  ENDCOLLECTIVE ;  /* 0x000000000000791b */ /* 0x007fe20003800000 */
.L_x_3663:
[----:B------:R-:W-:Y:S01]  /*13530*/  IMAD.MOV.U32 R13, RZ, RZ, R24 ;  /* 0x000000ffff0d7224 */ /* 0x000fe200078e0018 */
[----:B------:R-:W-:Y:S02]  /*13540*/  MOV R12, 0x3 ;  /* 0x00000003000c7802 */ /* 0x000fe40000000f00 */
[----:B------:R-:W-:-:S13]  /*13550*/  IADD3 R2, P4, R14, R5, RZ ;  /* 0x000000050e027210 */ /* 0x000fda0007f9e0ff */
[----:B------:R-:W-:Y:S05]  /*13560*/  WARPSYNC.COLLECTIVE R15, `(.L_x_3664) ;  /* 0x000000000f087348 */ /* 0x000fea0003c00000 */
[----:B------:R0:W1:Y:S02]  /*13570*/  SHFL.IDX P6, R14, R13, R12, R11 ;  /* 0x0000000c0d0e7389 */ /* 0x00006400000c000b */
[----:B01----:R-:W-:Y:S01]  /*13580*/  ENDCOLLECTIVE ;  /* 0x000000000000791b */ /* 0x003fe20003800000 */
.L_x_3664:
        /* <DEDUP_REMOVED lines=15> */
.L_x_3665:
[----:B------:R-:W-:Y:S02]  /*13680*/  IMAD.MOV.U32 R13, RZ, RZ, R24 ;  /* 0x000000ffff0d7224 */ /* 0x000fe400078e0018 */
[----:B------:R-:W-:Y:S01]  /*13690*/  IMAD.MOV.U32 R12, RZ, RZ, 0x4 ;  /* 0x00000004ff0c7424 */ /* 0x000fe200078e00ff */
[----:B------:R-:W-:-:S13]  /*136a0*/  IADD3 R2, P4, R14, R5, RZ ;  /* 0x000000050e027210 */ /* 0x000fda0007f9e0ff */
[----:B------:R-:W-:Y:S05]  /*136b0*/  WARPSYNC.COLLECTIVE R15, `(.L_x_3666) ;  /* 0x000000000f087348 */ /* 0x000fea0003c00000 */
[----:B------:R0:W1:Y:S02]  /*136c0*/  SHFL.IDX P6, R14, R13, R12, R11 ;  /* 0x0000000c0d0e7389 */ /* 0x00006400000c000b */
[----:B01----:R-:W-:Y:S01]  /*136d0*/  ENDCOLLECTIVE ;  /* 0x000000000000791b */ /* 0x003fe20003800000 */
.L_x_3666:
        /* <DEDUP_REMOVED lines=15> */
.L_x_3667:
[----:B------:R-:W-:Y:S02]  /*137d0*/  IMAD.MOV.U32 R13, RZ, RZ, R24 ;  /* 0x000000ffff0d7224 */ /* 0x000fe400078e0018 */
[----:B------:R-:W-:Y:S01]  /*137e0*/  IMAD.MOV.U32 R12, RZ, RZ, 0x5 ;  /* 0x00000005ff0c7424 */ /* 0x000fe200078e00ff */
[----:B------:R-:W-:-:S13]  /*137f0*/  IADD3 R2, P4, R14, R5, RZ ;  /* 0x000000050e027210 */ /* 0x000fda0007f9e0ff */
[----:B------:R-:W-:Y:S05]  /*13800*/  WARPSYNC.COLLECTIVE R15, `(.L_x_3668) ;  /* 0x000000000f087348 */ /* 0x000fea0003c00000 */
[----:B------:R0:W1:Y:S02]  /*13810*/  SHFL.IDX P6, R14, R13, R12, R11 ;  /* 0x0000000c0d0e7389 */ /* 0x00006400000c000b */
[----:B01----:R-:W-:Y:S01]  /*13820*/  ENDCOLLECTIVE ;  /* 0x000000000000791b */ /* 0x003fe20003800000 */
.L_x_3668:
        /* <DEDUP_REMOVED lines=10> */
[----:B------:R-:W-:-:S07]  /*138d0*/  IMAD.MOV.U32 R24, RZ, RZ, R14 ;  /* 0x000000ffff187224 */ /* 0x000fce00078e000e */
[----:B0-----:R-:W-:Y:S05]  /*138e0*/  WARPSYNC.COLLECTIVE R15, `(.L_x_3669) ;  /* 0x000000000f087348 */ /* 0x001fea0003c00000 */
[----:B------:R1:W2:Y:S02]  /*138f0*/  SHFL.IDX P6, R14, R13, R12, R11 ;  /* 0x0000000c0d0e7389 */ /* 0x0002a400000c000b */
[----:B012---:R-:W-:Y:S01]  /*13900*/  ENDCOLLECTIVE ;  /* 0x000000000000791b */ /* 0x007fe20003800000 */
.L_x_3669:
[----:B------:R-:W-:Y:S05]  /*13910*/  BRA `(.L_x_3670) ;  /* 0xffffffbc00d07947 */ /* 0x000fea000383ffff */
.L_x_3566:
        /* <DEDUP_REMOVED lines=8> */
.L_x_3672:
[----:B------:R-:W-:Y:S05]  /*139a0*/  BSYNC B0 ;  /* 0x0000000000007941 */ /* 0x000fea0003800000 */
.L_x_3671:
[----:B------:R-:W-:Y:S01]  /*139b0*/  IMAD.MOV.U32 R13, RZ, RZ, R16 ;  /* 0x000000ffff0d7224 */ /* 0x000fe200078e0010 */
[----:B------:R-:W-:Y:S01]  /*139c0*/  MOV R0, R14 ;  /* 0x0000000e00007202 */ /* 0x000fe20000000f00 */
[----:B------:R-:W-:Y:S02]  /*139d0*/  IMAD.MOV.U32 R12, RZ, RZ, 0x1 ;  /* 0x00000001ff0c7424 */ /* 0x000fe400078e00ff */
[----:B------:R-:W-:Y:S02]  /*139e0*/  IMAD.MOV.U32 R11, RZ, RZ, 0x1f ;  /* 0x0000001fff0b7424 */ /* 0x000fe400078e00ff */
[----:B------:R-:W-:Y:S02]  /*139f0*/  IMAD.MOV.U32 R15, RZ, RZ, -0x1 ;  /* 0xffffffffff0f7424 */ /* 0x000fe400078e00ff */
[----:B------:R-:W-:-:S07]  /*13a00*/  IMAD.IADD R7, R19, 0x1, R9 ;  /* 0x0000000113077824 */ /* 0x000fce00078e0209 */
[----:B------:R-:W-:Y:S05]  /*13a10*/  WARPSYNC.COLLECTIVE R15, `(.L_x_3673) ;  /* 0x000000000f087348 */ /* 0x000fea0003c00000 */
[----:B------:R0:W1:Y:S02]  /*13a20*/  SHFL.IDX P6, R14, R13, R12, R11 ;  /* 0x0000000c0d0e7389 */ /* 0x00006400000c000b */
[----:B01----:R-:W-:Y:S01]  /*13a30*/  ENDCOLLECTIVE ;  /* 0x000000000000791b */ /* 0x003fe20003800000 */
.L_x_3673:
[----:B------:R-:W-:Y:S02]  /*13a40*/  ULDC UR4, c[0x0][0xc3c] ;  /* 0x00030f0000047ab9 */ /* 0x000fe40000000800 */
[----:B------:R-:W-:-:S13]  /*13a50*/  ISETP.GE.OR P1, PT, R7, UR4, !P0 ;  /* 0x0000000407007c0c */ /* 0x000fda000c726670 */
[----:B------:R-:W0:Y:S08]  /*13a60*/  @!P1 LDC.64 R4, c[0x0][0xc80] ;  /* 0x00032000ff049b82 */ /* 0x000e300000000a00 */
[----:B------:R-:W1:Y:S01]  /*13a70*/  @!P1 LDC.64 R2, c[0x0][0xc78] ;  /* 0x00031e00ff029b82 */ /* 0x000e620000000a00 */
[----:B------:R-:W-:Y:S01]  /*13a80*/  CS2R R10, SRZ ;  /* 0x00000000000a7805 */ /* 0x000fe2000001ff00 */
[----:B------:R-:W-:-:S02]  /*13a90*/  IMAD.MOV.U32 R8, RZ, RZ, R14 ;  /* 0x000000ffff087224 */ /* 0x000fc400078e000e */
[----:B0-----:R-:W-:-:S06]  /*13aa0*/  @!P1 IMAD.WIDE R4, R7, 0x4, R4 ;  /* 0x0000000407049825 */ /* 0x001fcc00078e0204 */
[----:B------:R-:W2:Y:S01]  /*13ab0*/  @!P1 LDG.E R4, desc[UR36][R4.64] ;  /* 0x0000002404049981 */ /* 0x000ea2000c1e1900 */
[----:B-1----:R-:W-:-:S06]  /*13ac0*/  @!P1 IMAD.WIDE R2, R7, 0x4, R2 ;  /* 0x0000000407029825 */ /* 0x002fcc00078e0202 */
[----:B------:R-:W3:Y:S01]  /*13ad0*/  @!P1 LDG.E R2, desc[UR36][R2.64] ;  /* 0x0000002402029981 */ /* 0x000ee2000c1e1900 */
[----:B------:R-:W-:Y:S01]  /*13ae0*/  IMAD.MOV.U32 R7, RZ, RZ, RZ ;  /* 0x000000ffff077224 */ /* 0x000fe200078e00ff */
        /* <DEDUP_REMOVED lines=11> */
.L_x_3674:
[----:B------:R-:W-:Y:S01]  /*13ba0*/  IMAD.MOV.U32 R12, RZ, RZ, 0x2 ;  /* 0x00000002ff0c7424 */ /* 0x000fe200078e00ff */
[----:B------:R-:W-:-:S05]  /*13bb0*/  SEL R6, R14, RZ, P1 ;  /* 0x000000ff0e067207 */ /* 0x000fca0000800000 */
[----:B------:R-:W-:-:S04]  /*13bc0*/  IMAD.IADD R6, R13, 0x1, R6 ;  /* 0x000000010d067824 */ /* 0x000fc800078e0206 */
[----:B------:R-:W-:-:S07]  /*13bd0*/  IMAD.MOV.U32 R13, RZ, RZ, R6 ;  /* 0x000000ffff0d7224 */ /* 0x000fce00078e0006 */
[----:B------:R-:W-:Y:S05]  /*13be0*/  WARPSYNC.COLLECTIVE R15, `(.L_x_3675) ;  /* 0x000000000f087348 */ /* 0x000fea0003c00000 */
[----:B------:R0:W1:Y:S02]  /*13bf0*/  SHFL.UP P6, R14, R13, R12, R11 ;  /* 0x0400000c0d0e7389 */ /* 0x00006400000c000b */
[----:B01----:R-:W-:Y:S01]  /*13c00*/  ENDCOLLECTIVE ;  /* 0x000000000000791b */ /* 0x003fe20003800000 */
.L_x_3675:
[----:B------:R-:W-:Y:S01]  /*13c10*/  IMAD.MOV.U32 R12, RZ, RZ, 0x4 ;  /* 0x00000004ff0c7424 */ /* 0x000fe200078e00ff */
[----:B------:R-:W-:-:S05]  /*13c20*/  SEL R3, R14, RZ, P2 ;  /* 0x000000ff0e037207 */ /* 0x000fca0001000000 */
[----:B------:R-:W-:Y:S02]  /*13c30*/  IMAD.IADD R2, R6, 0x1, R3 ;  /* 0x0000000106027824 */ /* 0x000fe400078e0203 */
[----:B------:R-:W-:Y:S02]  /*13c40*/  IMAD.MOV.U32 R6, RZ, RZ, RZ ;  /* 0x000000ffff067224 */ /* 0x000fe400078e00ff */
[----:B------:R-:W-:-:S07]  /*13c50*/  IMAD.MOV.U32 R13, RZ, RZ, R2 ;  /* 0x000000ffff0d7224 */ /* 0x000fce00078e0002 */
[----:B------:R-:W-:Y:S05]  /*13c60*/  WARPSYNC.COLLECTIVE R15, `(.L_x_3676) ;  /* 0x000000000f087348 */ /* 0x000fea0003c00000 */
[----:B------:R0:W1:Y:S02]  /*13c70*/  SHFL.UP P6, R14, R13, R12, R11 ;  /* 0x0400000c0d0e7389 */ /* 0x00006400000c000b */
[----:B01----:R-:W-:Y:S01]  /*13c80*/  ENDCOLLECTIVE ;  /* 0x000000000000791b */ /* 0x003fe20003800000 */
.L_x_3676:
[----:B------:R-:W-:Y:S01]  /*13c90*/  IMAD.MOV.U32 R12, RZ, RZ, 0x8 ;  /* 0x00000008ff0c7424 */ /* 0x000fe200078e00ff */
[----:B------:R-:W-:-:S05]  /*13ca0*/  SEL R3, R14, RZ, P3 ;  /* 0x000000ff0e037207 */ /* 0x000fca0001800000 */
[----:B------:R-:W-:-:S05]  /*13cb0*/  IMAD.IADD R3, R2, 0x1, R3 ;  /* 0x0000000102037824 */ /* 0x000fca00078e0203 */
[----:B------:R-:W-:-:S07]  /*13cc0*/  MOV R13, R3 ;  /* 0x00000003000d7202 */ /* 0x000fce0000000f00 */
[----:B------:R-:W-:Y:S05]  /*13cd0*/  WARPSYNC.COLLECTIVE R15, `(.L_x_3677) ;  /* 0x000000000f087348 */ /* 0x000fea0003c00000 */
[----:B------:R0:W1:Y:S02]  /*13ce0*/  SHFL.UP P6, R14, R13, R12, R11 ;  /* 0x0400000c0d0e7389 */ /* 0x00006400000c000b */
[----:B01----:R-:W-:Y:S01]  /*13cf0*/  ENDCOLLECTIVE ;  /* 0x000000000000791b */ /* 0x003fe20003800000 */
.L_x_3677:
[----:B------:R-:W-:Y:S01]  /*13d00*/  IMAD.MOV.U32 R12, RZ, RZ, 0x10 ;  /* 0x00000010ff0c7424 */ /* 0x000fe200078e00ff */
[----:B------:R-:W-:-:S05]  /*13d10*/  SEL R4, R14, RZ, P4 ;  /* 0x000000ff0e047207 */ /* 0x000fca0002000000 */
[----:B------:R-:W-:-:S04]  /*13d20*/  IMAD.IADD R4, R3, 0x1, R4 ;  /* 0x0000000103047824 */ /* 0x000fc800078e0204 */
[----:B------:R-:W-:-:S07]  /*13d30*/  IMAD.MOV.U32 R13, RZ, RZ, R4 ;  /* 0x000000ffff0d7224 */ /* 0x000fce00078e0004 */
[----:B------:R-:W-:Y:S05]  /*13d40*/  WARPSYNC.COLLECTIVE R15, `(.L_x_3678) ;  /* 0x000000000f087348 */ /* 0x000fea0003c00000 */
[----:B------:R0:W1:Y:S02]  /*13d50*/  SHFL.UP P6, R14, R13, R12, R11 ;  /* 0x0400000c0d0e7389 */ /* 0x00006400000c000b */
[----:B01----:R-:W-:Y:S01]  /*13d60*/  ENDCOLLECTIVE ;  /* 0x000000000000791b */ /* 0x003fe20003800000 */
.L_x_3678:
        /* <DEDUP_REMOVED lines=8> */
.L_x_3679:
[----:B------:R-:W-:Y:S05]  /*13df0*/  BRA `(.L_x_3680) ;  /* 0xffffffbc00e87947 */ /* 0x000fea000383ffff */
.L_x_3569:
[----:B------:R-:W-:Y:S01]  /*13e00*/  BSSY B0, `(.L_x_3681) ;  /* 0x0000007000007945 */ /* 0x000fe20003800000 */
[----:B------:R-:W-:Y:S02]  /*13e10*/  IMAD.MOV.U32 R12, RZ, RZ, 0x1 ;  /* 0x00000001ff0c7424 */ /* 0x000fe400078e00ff */
[----:B------:R-:W-:Y:S02]  /*13e20*/  IMAD.MOV.U32 R11, RZ, RZ, RZ ;  /* 0x000000ffff0b7224 */ /* 0x000fe400078e00ff */
[----:B------:R-:W-:-:S07]  /*13e30*/  IMAD.MOV.U32 R15, RZ, RZ, -0x1 ;  /* 0xffffffffff0f7424 */ /* 0x000fce00078e00ff */
[----:B------:R-:W-:Y:S05]  /*13e40*/  WARPSYNC.COLLECTIVE R15, `(.L_x_3682) ;  /* 0x000000000f087348 */ /* 0x000fea0003c00000 */
[----:B------:R0:W1:Y:S02]  /*13e50*/  SHFL.UP P6, R14, R13, R12, R11 ;  /* 0x0400000c0d0e7389 */ /* 0x00006400000c000b */
[----:B01----:R-:W-:Y:S01]  /*13e60*/  ENDCOLLECTIVE ;  /* 0x000000000000791b */ /* 0x003fe20003800000 */
.L_x_3682:
[----:B------:R-:W-:Y:S05]  /*13e70*/  BSYNC B0 ;  /* 0x0000000000007941 */ /* 0x000fea0003800000 */
.L_x_3681:
        /* <DEDUP_REMOVED lines=8> */
.L_x_3683:
[----:B------:R-:W-:Y:S01]  /*13f00*/  IMAD.MOV.U32 R12, RZ, RZ, 0x4 ;  /* 0x00000004ff0c7424 */ /* 0x000fe200078e00ff */
[----:B------:R-:W-:-:S04]  /*13f10*/  SEL R2, R14, RZ, P2 ;  /* 0x000000ff0e027207 */ /* 0x000fc80001000000 */
[----:B------:R-:W-:-:S05]  /*13f20*/  IADD3 R2, R13, R2, RZ ;  /* 0x000000020d027210 */ /* 0x000fca0007ffe0ff */
[----:B------:R-:W-:-:S07]  /*13f30*/  IMAD.MOV.U32 R13, RZ, RZ, R2 ;  /* 0x000000ffff0d7224 */ /* 0x000fce00078e0002 */
[----:B------:R-:W-:Y:S05]  /*13f40*/  WARPSYNC.COLLECTIVE R15, `(.L_x_3684) ;  /* 0x000000000f087348 */ /* 0x000fea0003c00000 */
[----:B------:R0:W1:Y:S02]  /*13f50*/  SHFL.UP P6, R14, R13, R12, R11 ;  /* 0x0400000c0d0e7389 */ /* 0x00006400000c000b */
[----:B01----:R-:W-:Y:S01]  /*13f60*/  ENDCOLLECTIVE ;  /* 0x000000000000791b */ /* 0x003fe20003800000 */
.L_x_3684:
[----:B------:R-:W-:Y:S01]  /*13f70*/  IMAD.MOV.U32 R12, RZ, RZ, 0x8 ;  /* 0x00000008ff0c7424 */ /* 0x000fe200078e00ff */
[----:B------:R-:W-:-:S05]  /*13f80*/  SEL R3, R14, RZ, P3 ;  /* 0x000000ff0e037207 */ /* 0x000fca0001800000 */
[----:B------:R-:W-:-:S04]  /*13f90*/  IMAD.IADD R3, R2, 0x1, R3 ;  /* 0x0000000102037824 */ /* 0x000fc800078e0203 */
[----:B------:R-:W-:-:S07]  /*13fa0*/  IMAD.MOV.U32 R13, RZ, RZ, R3 ;  /* 0x000000ffff0d7224 */ /* 0x000fce00078e0003 */
[----:B------:R-:W-:Y:S05]  /*13fb0*/  WARPSYNC.COLLECTIVE R15, `(.L_x_3685) ;  /* 0x000000000f087348 */ /* 0x000fea0003c00000 */
[----:B------:R0:W1:Y:S02]  /*13fc0*/  SHFL.UP P6, R14, R13, R12, R11 ;  /* 0x0400000c0d0e7389 */ /* 0x00006400000c000b */
[----:B01----:R-:W-:Y:S01]  /*13fd0*/  ENDCOLLECTIVE ;  /* 0x000000000000791b */ /* 0x003fe20003800000 */
.L_x_3685:
[----:B------:R-:W-:Y:S01]  /*13fe0*/  IMAD.MOV.U32 R12, RZ, RZ, 0x10 ;  /* 0x00000010ff0c7424 */ /* 0x000fe200078e00ff */
[----:B------:R-:W-:-:S05]  /*13ff0*/  SEL R4, R14, RZ, P4 ;  /* 0x000000ff0e047207 */ /* 0x000fca0002000000 */
[----:B------:R-:W-:-:S04]  /*14000*/  IMAD.IADD R4, R3, 0x1, R4 ;  /* 0x0000000103047824 */ /* 0x000fc800078e0204 */
[----:B------:R-:W-:-:S07]  /*14010*/  IMAD.MOV.U32 R13, RZ, RZ, R4 ;  /* 0x000000ffff0d7224 */ /* 0x000fce00078e0004 */
[----:B------:R-:W-:Y:S05]  /*14020*/  WARPSYNC.COLLECTIVE R15, `(.L_x_3686) ;  /* 0x000000000f087348 */ /* 0x000fea0003c00000 */
[----:B------:R0:W1:Y:S02]  /*14030*/  SHFL.UP P6, R14, R13, R12, R11 ;  /* 0x0400000c0d0e7389 */ /* 0x00006400000c000b */
[----:B01----:R-:W-:Y:S01]  /*14040*/  ENDCOLLECTIVE ;  /* 0x000000000000791b */ /* 0x003fe20003800000 */
.L_x_3686:
        /* <DEDUP_REMOVED lines=8> */
.L_x_3687:
[----:B------:R-:W-:Y:S05]  /*140d0*/  BRA `(.L_x_3688) ;  /* 0xffffffbc00d47947 */ /* 0x000fea000383ffff */
.L_x_3571:
[----:B------:R-:W-:Y:S01]  /*140e0*/  BSSY B0, `(.L_x_3689) ;  /* 0x0000006000007945 */ /* 0x000fe20003800000 */
[----:B------:R-:W-:Y:S01]  /*140f0*/  PLOP3.LUT P6, PT, P6, PT, PT, 0x8, 0x0 ;  /* 0x000000000000781c */ /* 0x000fe200037ce170 */
[----:B------:R-:W-:-:S12]  /*14100*/  IMAD.MOV.U32 R15, RZ, RZ, -0x1 ;  /* 0xffffffffff0f7424 */ /* 0x000fd800078e00ff */
[----:B0-----:R-:W-:Y:S05]  /*14110*/  WARPSYNC.COLLECTIVE R15, `(.L_x_3690) ;  /* 0x000000000f087348 */ /* 0x001fea0003c00000 */
[----:B------:R-:W-:Y:S01]  /*14120*/  VOTE.ANY R14, PT, P6 ;  /* 0x00000000000e7806 */ /* 0x000fe200030e0100 */
[----:B0-----:R-:W-:Y:S06]  /*14130*/  ENDCOLLECTIVE ;  /* 0x000000000000791b */ /* 0x001fec0003800000 */
.L_x_3690:
[----:B------:R-:W-:Y:S05]  /*14140*/  BSYNC B0 ;  /* 0x0000000000007941 */ /* 0x000fea0003800000 */
.L_x_3689:
[----:B------:R-:W-:Y:S02]  /*14150*/  IMAD.MOV.U32 R3, RZ, RZ, R14 ;  /* 0x000000ffff037224 */ /* 0x000fe400078e000e */
[----:B------:R-:W-:Y:S02]  /*14160*/  IMAD.MOV.U32 R13, RZ, RZ, R7 ;  /* 0x000000ffff0d7224 */ /* 0x000fe400078e0007 */
[----:B------:R-:W0:Y:S01]  /*14170*/  POPC R4, R3 ;  /* 0x0000000300047309 */ /* 0x000e220000000000 */
[----:B------:R-:W-:Y:S02]  /*14180*/  IMAD.MOV.U32 R11, RZ, RZ, 0x1f ;  /* 0x0000001fff0b7424 */ /* 0x000fe400078e00ff */
[----:B------:R-:W-:Y:S01]  /*14190*/  IMAD.MOV.U32 R15, RZ, RZ, -0x1 ;  /* 0xffffffffff0f7424 */ /* 0x000fe200078e00ff */
[----:B0-----:R-:W-:-:S07]  /*141a0*/  MOV R12, R4 ;  /* 0x00000004000c7202 */ /* 0x001fce0000000f00 */
[----:B------:R-:W-:Y:S05]  /*141b0*/  WARPSYNC.COLLECTIVE R15, `(.L_x_3691) ;  /* 0x000000000f087348 */ /* 0x000fea0003c00000 */
[----:B------:R0:W1:Y:S02]  /*141c0*/  SHFL.IDX P6, R14, R13, R12, R11 ;  /* 0x0000000c0d0e7389 */ /* 0x00006400000c000b */
[----:B01----:R-:W-:Y:S01]  /*141d0*/  ENDCOLLECTIVE ;  /* 0x000000000000791b */ /* 0x003fe20003800000 */
.L_x_3691:
[----:B------:R-:W-:Y:S02]  /*141e0*/  IMAD.MOV.U32 R13, RZ, RZ, R10 ;  /* 0x000000ffff0d7224 */ /* 0x000fe400078e000a */
[----:B------:R-:W-:-:S07]  /*141f0*/  IMAD.MOV.U32 R7, RZ, RZ, R14 ;  /* 0x000000ffff077224 */ /* 0x000fce00078e000e */
[----:B------:R-:W-:Y:S05]  /*14200*/  WARPSYNC.COLLECTIVE R15, `(.L_x_3692) ;  /* 0x000000000f087348 */ /* 0x000fea0003c00000 */
[----:B------:R0:W1:Y:S02]  /*14210*/  SHFL.IDX P6, R14, R13, R12, R11 ;  /* 0x0000000c0d0e7389 */ /* 0x00006400000c000b */
[----:B01----:R-:W-:Y:S01]  /*14220*/  ENDCOLLECTIVE ;  /* 0x000000000000791b */ /* 0x003fe20003800000 */
.L_x_3692:
[----:B------:R-:W-:Y:S01]  /*14230*/  IMAD.MOV.U32 R10, RZ, RZ, R14 ;  /* 0x000000ffff0a7224 */ /* 0x000fe200078e000e */
[----:B------:R-:W-:Y:S06]  /*14240*/  BRA `(.L_x_3693) ;  /* 0xffffffbc00b47947 */ /* 0x000fec000383ffff */
.L_x_3573:
[----:B------:R-:W-:Y:S01]  /*14250*/  BSSY B0, `(.L_x_3694) ;  /* 0x0000007000007945 */ /* 0x000fe20003800000 */
[----:B------:R-:W-:Y:S02]  /*14260*/  IMAD.MOV.U32 R13, RZ, RZ, R2 ;  /* 0x000000ffff0d7224 */ /* 0x000fe400078e0002 */
[----:B------:R-:W-:Y:S02]  /*14270*/  IMAD.MOV.U32 R11, RZ, RZ, 0x1f ;  /* 0x0000001fff0b7424 */ /* 0x000fe400078e00ff */
[----:B------:R-:W-:-:S07]  /*14280*/  IMAD.MOV.U32 R15, RZ, RZ, -0x1 ;  /* 0xffffffffff0f7424 */ /* 0x000fce00078e00ff */
[----:B0123--:R-:W-:Y:S05]  /*14290*/  WARPSYNC.COLLECTIVE R15, `(.L_x_3695) ;  /* 0x000000000f087348 */ /* 0x00ffea0003c00000 */
[----:B------:R4:W0:Y:S02]  /*142a0*/  SHFL.IDX P6, R14, R13, R12, R11 ;  /* 0x0000000c0d0e7389 */ /* 0x00082400000c000b */
[----:B01234-:R-:W-:Y:S01]  /*142b0*/  ENDCOLLECTIVE ;  /* 0x000000000000791b */ /* 0x01ffe20003800000 */
.L_x_3695:
[----:B------:R-:W-:Y:S05]  /*142c0*/  BSYNC B0 ;  /* 0x0000000000007941 */ /* 0x000fea0003800000 */
.L_x_3694:
[----:B------:R-:W-:Y:S01]  /*142d0*/  IMAD.MOV.U32 R6, RZ, RZ, R14 ;  /* 0x000000ffff067224 */ /* 0x000fe200078e000e */
[----:B------:R-:W-:Y:S06]  /*142e0*/  BRA `(.L_x_3572) ;  /* 0xffffffbc00a47947 */ /* 0x000fec000383ffff */
.L_x_3577:
[----:B-1----:R1:W3:Y:S02]  /*142f0*/  SYNCS.PHASECHK.TRANS64.TRYWAIT P0, [R4+URZ+0x30820], R0 ;  /* 0x03082000040075a7 */ /* 0x0022e4000800017f */
[----:B---3--:R-:W-:Y:S05]  /*14300*/  @!P0 NANOSLEEP.SYNCS 0x989680 ;  /* 0x009896800000895d */ /* 0x008fea0003900000 */
[----:B------:R-:W3:Y:S02]  /*14310*/  @!P0 SYNCS.PHASECHK.TRANS64 P0, [R4+URZ+0x30820], R0 ;  /* 0x03082000040085a7 */ /* 0x000ee4000800007f */
[----:B---3--:R-:W-:Y:S05]  /*14320*/  @!P0 BRA `(.L_x_3577) ;  /* 0xfffffffc00f08947 */ /* 0x008fea000383ffff */
[----:B------:R-:W-:Y:S05]  /*14330*/  BRA `(.L_x_3696) ;  /* 0xffffffc000fc7947 */ /* 0x000fea000383ffff */
.L_x_3578:
        /* <DEDUP_REMOVED lines=11> */
.L_x_3698:
[----:B------:R-:W-:Y:S05]  /*143f0*/  BSYNC B0 ;  /* 0x0000000000007941 */ /* 0x000fea0003800000 */
.L_x_3697:
[----:B------:R-:W-:Y:S05]  /*14400*/  BRA `(.L_x_3699) ;  /* 0xffffffc000e47947 */ /* 0x000fea000383ffff */
.L_x_3581:
[----:B------:R-:W-:Y:S01]  /*14410*/  BSSY B1, `(.L_x_3700) ;  /* 0x0000006000017945 */ /* 0x000fe20003800000 */
[----:B------:R-:W-:-:S07]  /*14420*/  IMAD.MOV.U32 R15, RZ, RZ, -0x1 ;  /* 0xffffffffff0f7424 */ /* 0x000fce00078e00ff */
[----:B012---:R-:W-:Y:S05]  /*14430*/  WARPSYNC.COLLECTIVE R15, `(.L_x_3701) ;  /* 0x000000000f0c7348 */ /* 0x007fea0003c00000 */
[----:B------:R-:W-:Y:S02]  /*14440*/  ELECT P6, UR62, PT ;  /* 0x00000000003e782f */ /* 0x000fe400038c0000 */
[----:B------:R-:W-:Y:S01]  /*14450*/  MOV R14, UR62 ;  /* 0x0000003e000e7c02 */ /* 0x000fe20008000f00 */
[----:B012---:R-:W-:Y:S10]  /*14460*/  ENDCOLLECTIVE ;  /* 0x000000000000791b */ /* 0x007ff40003800000 */
.L_x_3701:
[----:B------:R-:W-:Y:S05]  /*14470*/  BSYNC B1 ;  /* 0x0000000000017941 */ /* 0x000fea0003800000 */
.L_x_3700:
[----:B------:R-:W-:Y:S05]  /*14480*/  BRA `(.L_x_3702) ;  /* 0xffffffc000dc7947 */ /* 0x000fea000383ffff */
.L_x_3583:
[----:B-1----:R1:W3:Y:S02]  /*14490*/  SYNCS.PHASECHK.TRANS64.TRYWAIT P1, [R5+URZ+0x30840], R0 ;  /* 0x03084000050075a7 */ /* 0x0022e4000802017f */
[----:B---3--:R-:W-:Y:S05]  /*144a0*/  @!P1 NANOSLEEP.SYNCS 0x989680 ;  /* 0x009896800000995d */ /* 0x008fea0003900000 */
[----:B------:R-:W3:Y:S02]  /*144b0*/  @!P1 SYNCS.PHASECHK.TRANS64 P1, [R5+URZ+0x30840], R0 ;  /* 0x03084000050095a7 */ /* 0x000ee4000802007f */
[----:B---3--:R-:W-:Y:S05]  /*144c0*/  @!P1 BRA `(.L_x_3583) ;  /* 0xfffffffc00f09947 */ /* 0x008fea000383ffff */
[----:B------:R-:W-:Y:S05]  /*144d0*/  BRA `(.L_x_3703) ;  /* 0xffffffc400047947 */ /* 0x000fea000383ffff */
.L_x_3585:
[----:B---3--:R3:W4:Y:S02]  /*144e0*/  SYNCS.PHASECHK.TRANS64.TRYWAIT P1, [R27+URZ+0x30840], R2 ;  /* 0x030840021b0075a7 */ /* 0x008724000802017f */
[----:B----4-:R-:W-:Y:S05]  /*144f0*/  @!P1 NANOSLEEP.SYNCS 0x989680 ;  /* 0x009896800000995d */ /* 0x010fea0003900000 */
[----:B------:R-:W4:Y:S02]  /*14500*/  @!P1 SYNCS.PHASECHK.TRANS64 P1, [R27+URZ+0x30840], R2 ;  /* 0x030840021b0095a7 */ /* 0x000f24000802007f */
[----:B----4-:R-:W-:Y:S05]  /*14510*/  @!P1 BRA `(.L_x_3585) ;  /* 0xfffffffc00f09947 */ /* 0x010fea000383ffff */
[----:B------:R-:W-:Y:S05]  /*14520*/  BRA `(.L_x_3704) ;  /* 0xffffffc400107947 */ /* 0x000fea000383ffff */
.L_x_3587:
[----:B----4-:R4:W0:Y:S02]  /*14530*/  SYNCS.PHASECHK.TRANS64.TRYWAIT P1, [R5+URZ+0x30860], R0 ;  /* 0x03086000050075a7 */ /* 0x010824000802017f */
[----:B0-----:R-:W-:Y:S05]  /*14540*/  @!P1 NANOSLEEP.SYNCS 0x989680 ;  /* 0x009896800000995d */ /* 0x001fea0003900000 */
[----:B------:R-:W0:Y:S02]  /*14550*/  @!P1 SYNCS.PHASECHK.TRANS64 P1, [R5+URZ+0x30860], R0 ;  /* 0x03086000050095a7 */ /* 0x000e24000802007f */
[----:B0-----:R-:W-:Y:S05]  /*14560*/  @!P1 BRA `(.L_x_3587) ;  /* 0xfffffffc00f09947 */ /* 0x001fea000383ffff */
[----:B------:R-:W-:Y:S05]  /*14570*/  BRA `(.L_x_3705) ;  /* 0xffffffc4000c7947 */ /* 0x000fea000383ffff */
.L_x_3706:
        /* <DEDUP_REMOVED lines=16> */
.L_x_15965:


//--------------------- .text._ZN7cutlass13device_kernelIN5flash11enable_sm90INS1_16FlashAttnFwdSm90INS1_25CollectiveMainloopFwdSm90ILi2EN4cute5tupleIJNS5_1CILi1EEES8_S8_EEENS6_IJNS7_ILi128EEENS7_ILi96EEENS7_ILi192EEEEEELi192ENS_10bfloat16_tEfNS_4arch4Sm90ELb0ELb0ELb0ELb1ELb1ELb1ELb0ELb1ELb1ELb1ELb1ELb0EEENS1_21CollectiveEpilogueFwdINS6_IJSA_SC_SB_EEES9_SE_SG_Li256ELb1ELb1ELb1ELb0EEENS1_36VarlenDynamicPersistentTileSchedulerILi128ELi96ELi256ELi128ELb1ELb1ELb1ELb0ELb1ELb1EEEEEEEEEvNT_6ParamsE --------------------------
	.section	.text._ZN7cutlass13device_kernelIN5flash11enable_sm90INS1_16FlashAttnFwdSm90INS1_25CollectiveMainloopFwdSm90ILi2EN4cute5tupleIJNS5_1CILi1EEES8_S8_EEENS6_IJNS7_ILi128EEENS7_ILi96EEENS7_ILi192EEEEEELi192ENS_10bfloat16_tEfNS_4arch4Sm90ELb0ELb0ELb0ELb1ELb1ELb1ELb0ELb1ELb1ELb1ELb1ELb0EEENS1_21CollectiveEpilogueFwdINS6_IJSA_SC_SB_EEES9_SE_SG_Li256ELb1ELb1ELb1ELb0EEENS1_36VarlenDynamicPersistentTileSchedulerILi128ELi96ELi256ELi128ELb1ELb1ELb1ELb0ELb1ELb1EEEEEEEEEvNT_6ParamsE,"ax",@progbits
	.align	128
.text._ZN7cutlass13device_kernelIN5flash11enable_sm90INS1_16FlashAttnFwdSm90INS1_25CollectiveMainloopFwdSm90ILi2EN4cute5tupleIJNS5_1CILi1EEES8_S8_EEENS6_IJNS7_ILi128EEENS7_ILi96EEENS7_ILi192EEEEEELi192ENS_10bfloat16_tEfNS_4arch4Sm90ELb0ELb0ELb0ELb1ELb1ELb1ELb0ELb1ELb1ELb1ELb1ELb0EEENS1_21CollectiveEpilogueFwdINS6_IJSA_SC_SB_EEES9_SE_SG_Li256ELb1ELb1ELb1ELb0EEENS1_36VarlenDynamicPersistentTileSchedulerILi128ELi96ELi256ELi128ELb1ELb1ELb1ELb0ELb1ELb1EEEEEEEEEvNT_6ParamsE:
        .type           _ZN7cutlass13device_kernelIN5flash11enable_sm90INS1_16FlashAttnFwdSm90INS1_25CollectiveMainloopFwdSm90ILi2EN4cute5tupleIJNS5_1CILi1EEES8_S8_EEENS6_IJNS7_ILi128EEENS7_ILi96EEENS7_ILi192EEEEEELi192ENS_10bfloat16_tEfNS_4arch4Sm90ELb0ELb0ELb0ELb1ELb1ELb1ELb0ELb1ELb1ELb1ELb1ELb0EEENS1_21CollectiveEpilogueFwdINS6_IJSA_SC_SB_EEES9_SE_SG_Li256ELb1ELb1ELb1ELb0EEENS1_36VarlenDynamicPersistentTileSchedulerILi128ELi96ELi256ELi128ELb1ELb1ELb1ELb0ELb1ELb1EEEEEEEEEvNT_6ParamsE,@function
        .size           _ZN7cutlass13device_kernelIN5flash11enable_sm90INS1_16FlashAttnFwdSm90INS1_25CollectiveMainloopFwdSm90ILi2EN4cute5tupleIJNS5_1CILi1EEES8_S8_EEENS6_IJNS7_ILi128EEENS7_ILi96EEENS7_ILi192EEEEEELi192ENS_10bfloat16_tEfNS_4arch4Sm90ELb0ELb0ELb0ELb1ELb1ELb1ELb0ELb1ELb1ELb1ELb1ELb0EEENS1_21CollectiveEpilogueFwdINS6_IJSA_SC_SB_EEES9_SE_SG_Li256ELb1ELb1ELb1ELb0EEENS1_36VarlenDynamicPersistentTileSchedulerILi128ELi96ELi256ELi128ELb1ELb1ELb1ELb0ELb1ELb1EEEEEEEEEvNT_6ParamsE,(.L_x_15966 - _ZN7cutlass13device_kernelIN5flash11enable_sm90INS1_16FlashAttnFwdSm90INS1_25CollectiveMainloopFwdSm90ILi2EN4cute5tupleIJNS5_1CILi1EEES8_S8_EEENS6_IJNS7_ILi128EEENS7_ILi96EEENS7_ILi192EEEEEELi192ENS_10bfloat16_tEfNS_4arch4Sm90ELb0ELb0ELb0ELb1ELb1ELb1ELb0ELb1ELb1ELb1ELb1ELb0EEENS1_21CollectiveEpilogueFwdINS6_IJSA_SC_SB_EEES9_SE_SG_Li256ELb1ELb1ELb1ELb0EEENS1_36VarlenDynamicPersistentTileSchedulerILi128ELi96ELi256ELi128ELb1ELb1ELb1ELb0ELb1ELb1EEEEEEEEEvNT_6ParamsE)
        .other          _ZN7cutlass13device_kernelIN5flash11enable_sm90INS1_16FlashAttnFwdSm90INS1_25CollectiveMainloopFwdSm90ILi2EN4cute5tupleIJNS5_1CILi1EEES8_S8_EEENS6_IJNS7_ILi128EEENS7_ILi96EEENS7_ILi192EEEEEELi192ENS_10bfloat16_tEfNS_4arch4Sm90ELb0ELb0ELb0ELb1ELb1ELb1ELb0ELb1ELb1ELb1ELb1ELb0EEENS1_21CollectiveEpilogueFwdINS6_IJSA_SC_SB_EEES9_SE_SG_Li256ELb1ELb1ELb1ELb0EEENS1_36VarlenDynamicPersistentTileSchedulerILi128ELi96ELi256ELi128ELb1ELb1ELb1ELb0ELb1ELb1EEEEEEEEEvNT_6ParamsE,@"STO_CUDA_ENTRY STV_DEFAULT"
_ZN7cutlass13device_kernelIN5flash11enable_sm90INS1_16FlashAttnFwdSm90INS1_25CollectiveMainloopFwdSm90ILi2EN4cute5tupleIJNS5_1CILi1EEES8_S8_EEENS6_IJNS7_ILi128EEENS7_ILi96EEENS7_ILi192EEEEEELi192ENS_10bfloat16_tEfNS_4arch4Sm90ELb0ELb0ELb0ELb1ELb1ELb1ELb0ELb1ELb1ELb1ELb1ELb0EEENS1_21CollectiveEpilogueFwdINS6_IJSA_SC_SB_EEES9_SE_SG_Li256ELb1ELb1ELb1ELb0EEENS1_36VarlenDynamicPersistentTileSchedulerILi128ELi96ELi256ELi128ELb1ELb1ELb1ELb0ELb1ELb1EEEEEEEEEvNT_6ParamsE:
[----:B------:R-:W0:Y:S02]  /*0000*/  LDC R1, c[0x0][0x28] ;  /* 0x00000a00ff017b82 */ /* 0x000e240000000800 */
[----:B0-----:R-:W-:Y:S01]  /*0010*/  VIADD R1, R1, 0xfffffee0 ;  /* 0xfffffee001017836 */ /* 0x001fe20000000000 */
[----:B------:R-:W0:Y:S01]  /*0020*/  S2R R0, SR_TID.X ;  /* 0x0000000000007919 */ /* 0x000e220000002100 */
[----:B------:R-:W-:Y:S01]  /*0030*/  ELECT P0, URZ, PT ;  /* 0x00000000003f782f */ /* 0x000fe20003800000 */
[----:B------:R-:W-:Y:S01]  /*0040*/  BSSY B0, `(.L_x_3707) ;  /* 0x000000d000007945 */ /* 0x000fe20003800000 */
[----:B0-----:R-:W-:-:S05]  /*0050*/  SHF.R.U32.HI R2, RZ, 0x5, R0 ;  /* 0x00000005ff027819 */ /* 0x001fca0000011600 */
[----:B------:R-:W0:Y:S02]  /*0060*/  SHFL.IDX PT, R3, R2, RZ, 0x1f ;  /* 0x00001fff02037589 */ /* 0x000e2400000e0000 */
[----:B0-----:R-:W-:-:S13]  /*0070*/  ISETP.EQ.AND P0, PT, R3, RZ, P0 ;  /* 0x000000ff0300720c */ /* 0x001fda0000702270 */
        /* <DEDUP_REMOVED lines=9> */
.L_x_3708:
[----:B------:R-:W-:Y:S05]  /*0110*/  BSYNC B0 ;  /* 0x0000000000007941 */ /* 0x000fea0003800000 */
.L_x_3707:
[----:B------:R-:W-:Y:S01]  /*0120*/  VOTEU.ANY UP0, P0 ;  /* 0x00000000003f7886 */ /* 0x000fe20000000100 */
[----:B------:R-:W0:Y:S01]  /*0130*/  SHFL.IDX PT, R3, R2, RZ, 0x1f ;  /* 0x00001fff02037589 */ /* 0x000e2200000e0000 */
[----:B------:R-:W-:Y:S01]  /*0140*/  UMOV UR4, 0x80 ;  /* 0x0000008000047882 */ /* 0x000fe20000000000 */
[----:B------:R-:W-:Y:S01]  /*0150*/  UMOV UR7, 0x100 ;  /* 0x0000010000077882 */ /* 0x000fe20000000000 */
[----:B------:R-:W-:Y:S01]  /*0160*/  VOTEU.ANY UP1, P0 ;  /* 0x00000000003f7886 */ /* 0x000fe20000020100 */
[----:B------:R-:W1:Y:S01]  /*0170*/  @UP0 S2UR UR8, SR_CgaCtaId ;  /* 0x00000000000809c3 */ /* 0x000e620000008800 */
[----:B------:R-:W-:Y:S01]  /*0180*/  @UP0 UMOV UR6, 0x400 ;  /* 0x0000040000060882 */ /* 0x000fe20000000000 */
[----:B------:R-:W-:-:S04]  /*0190*/  @UP0 UIADD3 UR4, -UR4, 0x100000, URZ ;  /* 0x0010000004040890 */ /* 0x000fc8000fffe13f */
[----:B------:R-:W-:Y:S02]  /*01a0*/  @UP0 USHF.L.U32 UR5, UR4, 0xb, URZ ;  /* 0x0000000b04050899 */ /* 0x000fe4000800063f */
[----:B------:R-:W-:Y:S01]  /*01b0*/  @UP0 USHF.L.U32 UR4, UR4, 0x1, URZ ;  /* 0x0000000104040899 */ /* 0x000fe2000800063f */
[----:B0-----:R-:W-:Y:S02]  /*01c0*/  ISETP.NE.AND P1, PT, R3, RZ, PT ;  /* 0x000000ff0300720c */ /* 0x001fe40003f25270 */
[----:B------:R-:W-:Y:S01]  /*01d0*/  SHF.R.U32.HI R3, RZ, 0x7, R0 ;  /* 0x00000007ff037819 */ /* 0x000fe20000011600 */
[----:B-1----:R-:W-:Y:S02]  /*01e0*/  @UP0 ULEA UR8, UR8, UR6, 0x18 ;  /* 0x0000000608080291 */ /* 0x002fe4000f8ec03f */
[----:B------:R-:W-:-:S04]  /*01f0*/  @UP0 UIADD3 UR6, -UR7, 0x100000, URZ ;  /* 0x0010000007060890 */ /* 0x000fc8000fffe13f */
[----:B------:R-:W-:Y:S02]  /*0200*/  @UP0 USHF.L.U32 UR7, UR6, 0xb, URZ ;  /* 0x0000000b06070899 */ /* 0x000fe4000800063f */
[----:B------:R-:W-:Y:S01]  /*0210*/  @UP0 USHF.L.U32 UR6, UR6, 0x1, URZ ;  /* 0x0000000106060899 */ /* 0x000fe2000800063f */
[----:B------:R-:W-:Y:S01]  /*0220*/  VOTEU.ANY UP0, P0 ;  /* 0x00000000003f7886 */ /* 0x000fe20000000100 */
[----:B------:R-:W0:Y:S04]  /*0230*/  SHFL.IDX PT, R3, R3, RZ, 0x1f ;  /* 0x00001fff03037589 */ /* 0x000e2800000e0000 */
[----:B------:R-:W1:Y:S02]  /*0240*/  FENCE.VIEW.ASYNC.S ;  /* 0x00000000000073c6 */ /* 0x000e640000000000 */
[----:B-1----:R1:W2:Y:S04]  /*0250*/  @UP0 SYNCS.EXCH.64 URZ, [UR8+0x30800], UR4 ;  /* 0x03080004083f05b2 */ /* 0x0022a80008000100 */
[----:B------:R1:W3:Y:S01]  /*0260*/  @UP1 SYNCS.EXCH.64 URZ, [UR8+0x30820], UR6 ;  /* 0x03082006083f15b2 */ /* 0x0002e20008000100 */
[----:B------:R-:W-:Y:S05]  /*0270*/  @P1 BRA `(.L_x_3709) ;  /* 0x0000000000481947 */ /* 0x000fea0003800000 */
[----:B-1----:R-:W1:Y:S01]  /*0280*/  S2UR UR5, SR_CgaCtaId ;  /* 0x00000000000579c3 */ /* 0x002e620000008800 */
[----:B------:R-:W-:Y:S01]  /*0290*/  UMOV UR4, 0x400 ;  /* 0x0000040000047882 */ /* 0x000fe20000000000 */
[----:B------:R-:W-:Y:S01]  /*02a0*/  UMOV UR6, 0x80 ;  /* 0x0000008000067882 */ /* 0x000fe20000000000 */
[----:B------:R-:W-:Y:S01]  /*02b0*/  UMOV UR7, 0x100 ;  /* 0x0000010000077882 */ /* 0x000fe20000000000 */
[----:B------:R-:W-:Y:S01]  /*02c0*/  ELECT P0, URZ, PT ;  /* 0x00000000003f782f */ /* 0x000fe20003800000 */
[----:B-1----:R-:W-:Y:S02]  /*02d0*/  ULEA UR8, UR5, UR4, 0x18 ;  /* 0x0000000405087291 */ /* 0x002fe4000f8ec03f */
[----:B------:R-:W-:-:S04]  /*02e0*/  UIADD3 UR4, -UR6, 0x100000, URZ ;  /* 0x0010000006047890 */ /* 0x000fc8000fffe13f */
[----:B------:R-:W-:Y:S02]  /*02f0*/  USHF.L.U32 UR5, UR4, 0xb, URZ ;  /* 0x0000000b04057899 */ /* 0x000fe4000800063f */
[----:B------:R-:W-:Y:S02]  /*0300*/  USHF.L.U32 UR4, UR4, 0x1, URZ ;  /* 0x0000000104047899 */ /* 0x000fe4000800063f */
[----:B------:R-:W-:-:S04]  /*0310*/  UIADD3 UR6, -UR7, 0x100000, URZ ;  /* 0x0010000007067890 */ /* 0x000fc8000fffe13f */
[----:B------:R-:W-:Y:S02]  /*0320*/  USHF.L.U32 UR7, UR6, 0xb, URZ ;  /* 0x0000000b06077899 */ /* 0x000fe4000800063f */
[----:B------:R-:W-:Y:S01]  /*0330*/  USHF.L.U32 UR6, UR6, 0x1, URZ ;  /* 0x0000000106067899 */ /* 0x000fe2000800063f */
[----:B------:R-:W1:Y:S03]  /*0340*/  FENCE.VIEW.ASYNC.S ;  /* 0x00000000000073c6 */ /* 0x000e660000000000 */
[----:B-1----:R4:W1:Y:S08]  /*0350*/  SYNCS.EXCH.64 URZ, [UR8+0x30830], UR4 ;  /* 0x03083004083f75b2 */ /* 0x0028700008000100 */
[----:B------:R4:W0:Y:S01]  /*0360*/  SYNCS.EXCH.64 URZ, [UR8+0x30840], UR6 ;  /* 0x03084006083f75b2 */ /* 0x0008220008000100 */
[----:B------:R4:W0:Y:S01]  /*0370*/  SYNCS.EXCH.64 URZ, [UR8+0x30838], UR4 ;  /* 0x03083804083f75b2 */ /* 0x0008220008000100 */
[----:B------:R4:W0:Y:S02]  /*0380*/  SYNCS.EXCH.64 URZ, [UR8+0x30848], UR6 ;  /* 0x03084806083f75b2 */ /* 0x0008240008000100 */
[----:B----4-:R-:W-:Y:S01]  /*0390*/  NOP ;  /* 0x0000000000007918 */ /* 0x010fe20000000000 */
.L_x_3709:
[----:B------:R-:W4:Y:S01]  /*03a0*/  SHFL.IDX PT, R4, R2, RZ, 0x1f ;  /* 0x00001fff02047589 */ /* 0x000f2200000e0000 */
[----:B------:R-:W-:Y:S01]  /*03b0*/  NOP ;  /* 0x0000000000007918 */ /* 0x000fe20000000000 */
[----:B----4-:R-:W-:-:S13]  /*03c0*/  ISETP.NE.AND P0, PT, R4, RZ, PT ;  /* 0x000000ff0400720c */ /* 0x010fda0003f05270 */
        /* <DEDUP_REMOVED lines=19> */
.L_x_3710:
[----:B------:R-:W4:Y:S01]  /*0500*/  SHFL.IDX PT, R4, R2, RZ, 0x1f ;  /* 0x00001fff02047589 */ /* 0x000f2200000e0000 */
[----:B------:R-:W-:Y:S01]  /*0510*/  NOP ;  /* 0x0000000000007918 */ /* 0x000fe20000000000 */
[----:B----4-:R-:W-:-:S13]  /*0520*/  ISETP.NE.AND P0, PT, R4, RZ, PT ;  /* 0x000000ff0400720c */ /* 0x010fda0003f05270 */
[----:B------:R-:W-:Y:S05]  /*0530*/  @P0 BRA `(.L_x_3711) ;  /* 0x0000000000380947 */ /* 0x000fea0003800000 */
[----:B-1----:R-:W1:Y:S01]  /*0540*/  S2UR UR5, SR_CgaCtaId ;  /* 0x00000000000579c3 */ /* 0x002e620000008800 */
[----:B------:R-:W-:Y:S01]  /*0550*/  UMOV UR4, 0x400 ;  /* 0x0000040000047882 */ /* 0x000fe20000000000 */
[----:B------:R-:W-:Y:S01]  /*0560*/  UMOV UR7, 0x80 ;  /* 0x0000008000077882 */ /* 0x000fe20000000000 */
[----:B------:R-:W-:Y:S01]  /*0570*/  ELECT P0, URZ, PT ;  /* 0x00000000003f782f */ /* 0x000fe20003800000 */
[----:B-1----:R-:W-:Y:S02]  /*0580*/  ULEA UR6, UR5, UR4, 0x18 ;  /* 0x0000000405067291 */ /* 0x002fe4000f8ec03f */
[----:B------:R-:W-:-:S04]  /*0590*/  UIADD3 UR4, -UR7, 0x100000, URZ ;  /* 0x0010000007047890 */ /* 0x000fc8000fffe13f */
[----:B------:R-:W-:Y:S02]  /*05a0*/  USHF.L.U32 UR5, UR4, 0xb, URZ ;  /* 0x0000000b04057899 */ /* 0x000fe4000800063f */
[----:B------:R-:W-:Y:S01]  /*05b0*/  USHF.L.U32 UR4, UR4, 0x1, URZ ;  /* 0x0000000104047899 */ /* 0x000fe2000800063f */
[----:B------:R-:W1:Y:S11]  /*05c0*/  FENCE.VIEW.ASYNC.S ;  /* 0x00000000000073c6 */ /* 0x000e760000000000 */
[----:B-1----:R4:W1:Y:S01]  /*05d0*/  SYNCS.EXCH.64 URZ, [UR6+0x30870], UR4 ;  /* 0x03087004063f75b2 */ /* 0x0028620008000100 */
[----:B------:R4:W0:Y:S01]  /*05e0*/  SYNCS.EXCH.64 URZ, [UR6+0x30880], UR4 ;  /* 0x03088004063f75b2 */ /* 0x0008220008000100 */
[----:B------:R4:W0:Y:S01]  /*05f0*/  SYNCS.EXCH.64 URZ, [UR6+0x30878], UR4 ;  /* 0x03087804063f75b2 */ /* 0x0008220008000100 */
[----:B------:R4:W0:Y:S02]  /*0600*/  SYNCS.EXCH.64 URZ, [UR6+0x30888], UR4 ;  /* 0x03088804063f75b2 */ /* 0x0008240008000100 */
[----:B----4-:R-:W-:Y:S01]  /*0610*/  NOP ;  /* 0x0000000000007918 */ /* 0x010fe20000000000 */
.L_x_3711:
        /* <DEDUP_REMOVED lines=22> */
.L_x_3712:
        /* <DEDUP_REMOVED lines=22> */
.L_x_3713:
[----:B0-----:R-:W-:Y:S01]  /*08e0*/  ISETP.NE.AND P0, PT, R3, RZ, PT ;  /* 0x000000ff0300720c */ /* 0x001fe20003f05270 */
[----:B------:R-:W-:Y:S01]  /*08f0*/  IMAD.MOV.U32 R3, RZ, RZ, 0x1 ;  /* 0x00000001ff037424 */ /* 0x000fe200078e00ff */
[----:B------:R-:W-:Y:S01]  /*0900*/  NOP ;  /* 0x0000000000007918 */ /* 0x000fe20000000000 */
[----:B------:R-:W-:Y:S01]  /*0910*/  ULDC.64 UR48, c[0x0][0x208] ;  /* 0x0000820000307ab9 */ /* 0x000fe20000000a00 */
[----:B------:R-:W-:Y:S02]  /*0920*/  BSSY B9, `(.L_x_3714) ;  /* 0x00021ce000097945 */ /* 0x000fe40003800000 */
[----:B------:R-:W-:-:S05]  /*0930*/  SEL R3, R3, 0x2, !P0 ;  /* 0x0000000203037807 */ /* 0x000fca0004000000 */
[----:B------:R0:W-:Y:S01]  /*0940*/  STL [R1+0x18], R3 ;  /* 0x0000180301007387 */ /* 0x0001e20000100800 */
[----:B-123--:R-:W-:Y:S06]  /*0950*/  BAR.SYNC.DEFER_BLOCKING 0x0 ;  /* 0x0000000000007b1d */ /* 0x00efec0000010000 */
[----:B------:R-:W-:Y:S05]  /*0960*/  @!P0 BRA `(.L_x_3715) ;  /* 0x000001a800408947 */ /* 0x000fea0003800000 */
.L_x_3716:
        /* <DEDUP_REMOVED lines=10> */
[----:B------:R-:W-:-:S05]  /*0a10*/  LEA R18, R223, R18, 0x18 ;  /* 0x00000012df127211 */ /* 0x000fca00078ec0ff */
[----:B------:R-:W1:Y:S01]  /*0a20*/  LDS.128 R136, [R18+0x308d0] ;  /* 0x0308d00012887984 */ /* 0x000e620000000c00 */
[----:B------:R-:W-:Y:S06]  /*0a30*/  BAR.ARV 0x4, 0x180 ;  /* 0x0106000000007b1d */ /* 0x000fec0000002000 */
[----:B-1----:R-:W-:-:S13]  /*0a40*/  ISETP.GE.AND P0, PT, R139, UR4, PT ;  /* 0x000000048b007c0c */ /* 0x002fda000bf06270 */
[----:B------:R-:W-:Y:S05]  /*0a50*/  @P0 BRA `(.L_x_3717) ;  /* 0x0000021800e80947 */ /* 0x000fea0003800000 */
[----:B------:R-:W2:Y:S01]  /*0a60*/  LDL.LU R15, [R1+0x18] ;  /* 0x00001800010f7983 */ /* 0x000ea20000300800 */
[----:B------:R-:W-:Y:S02]  /*0a70*/  VIADD R0, R0, 0xffffff80 ;  /* 0xffffff8000007836 */ /* 0x000fe40000000000 */
[----:B------:R-:W-:Y:S02]  /*0a80*/  VIADD R229, R18, 0x12400 ;  /* 0x0001240012e57836 */ /* 0x000fe40000000000 */
[----:B------:R-:W-:Y:S01]  /*0a90*/  IMAD.MOV.U32 R228, RZ, RZ, RZ ;  /* 0x000000ffffe47224 */ /* 0x000fe200078e00ff */
[----:B0-----:R-:W-:Y:S01]  /*0aa0*/  SHF.R.S32.HI R3, RZ, 0x1f, R0 ;  /* 0x0000001fff037819 */ /* 0x001fe20000011400 */
[----:B------:R-:W-:Y:S02]  /*0ab0*/  IMAD.MOV.U32 R19, RZ, RZ, RZ ;  /* 0x000000ffff137224 */ /* 0x000fe400078e00ff */
[----:B------:R-:W-:Y:S01]  /*0ac0*/  IMAD.MOV.U32 R204, RZ, RZ, RZ ;  /* 0x000000ffffcc7224 */ /* 0x000fe200078e00ff */
[CC--:B------:R-:W-:Y:S01]  /*0ad0*/  LEA.HI R2, R3.reuse, R0.reuse, RZ, 0x7 ;  /* 0x0000000003027211 */ /* 0x0c0fe200078f38ff */
[----:B------:R-:W-:Y:S01]  /*0ae0*/  IMAD.MOV.U32 R220, RZ, RZ, RZ ;  /* 0x000000ffffdc7224 */ /* 0x000fe200078e00ff */
[----:B------:R-:W-:Y:S01]  /*0af0*/  LEA.HI R4, R3, R0, RZ, 0x4 ;  /* 0x0000000003047211 */ /* 0x000fe200078f20ff */
[----:B------:R-:W-:Y:S01]  /*0b00*/  IMAD.MOV.U32 R211, RZ, RZ, RZ ;  /* 0x000000ffffd37224 */ /* 0x000fe200078e00ff */
[----:B------:R-:W-:-:S02]  /*0b10*/  LOP3.LUT R5, R2, 0xffffff80, RZ, 0xc0, !PT ;  /* 0xffffff8002057812 */ /* 0x000fc400078ec0ff */
[----:B------:R-:W-:-:S03]  /*0b20*/  SHF.R.S32.HI R7, RZ, 0x4, R4 ;  /* 0x00000004ff077819 */ /* 0x000fc60000011404 */
[----:B------:R-:W-:Y:S01]  /*0b30*/  IMAD.IADD R14, R0, 0x1, -R5 ;  /* 0x00000001000e7824 */ /* 0x000fe200078e0a05 */
[----:B------:R-:W-:-:S04]  /*0b40*/  LEA.HI R5, R4, R7, RZ, 0x1 ;  /* 0x0000000704057211 */ /* 0x000fc800078f08ff */
[----:B------:R-:W-:Y:S01]  /*0b50*/  SHF.R.S32.HI R9, RZ, 0x1f, R14 ;  /* 0x0000001fff097819 */ /* 0x000fe2000001140e */
[----:B------:R-:W-:Y:S01]  /*0b60*/  STL [R1+0xa8], R14 ;  /* 0x0000a80e01007387 */ /* 0x000fe20000100800 */
[----:B------:R-:W-:Y:S02]  /*0b70*/  LOP3.LUT R6, R5, 0x1ffffffe, RZ, 0xc0, !PT ;  /* 0x1ffffffe05067812 */ /* 0x000fe400078ec0ff */
[----:B------:R-:W-:Y:S02]  /*0b80*/  LEA.HI R10, R9, R14, RZ, 0x2 ;  /* 0x0000000e090a7211 */ /* 0x000fe400078f10ff */
[----:B------:R-:W-:Y:S01]  /*0b90*/  SHF.R.S32.HI R5, RZ, 0x7, R2 ;  /* 0x00000007ff057819 */ /* 0x000fe20000011402 */
[----:B------:R-:W-:Y:S01]  /*0ba0*/  IMAD.IADD R7, R7, 0x1, -R6 ;  /* 0x0000000107077824 */ /* 0x000fe200078e0a06 */
[--C-:B------:R-:W-:Y:S02]  /*0bb0*/  SHF.R.S32.HI R8, RZ, 0x2, R10.reuse ;  /* 0x00000002ff087819 */ /* 0x100fe4000001140a */
[----:B------:R-:W-:-:S02]  /*0bc0*/  SHF.R.S32.HI R11, RZ, 0x1f, R10 ;  /* 0x0000001fff0b7819 */ /* 0x000fc4000001140a */
[----:B------:R-:W-:Y:S02]  /*0bd0*/  LEA.HI R6, R3, R0, RZ, 0x5 ;  /* 0x0000000003067211 */ /* 0x000fe400078f28ff */
[----:B------:R-:W-:Y:S02]  /*0be0*/  LEA.HI R11, R11, R8, RZ, 0x3 ;  /* 0x000000080b0b7211 */ /* 0x000fe400078f18ff */
[----:B------:R-:W-:Y:S02]  /*0bf0*/  LEA.HI R9, R9, R14, RZ, 0x5 ;  /* 0x0000000e09097211 */ /* 0x000fe400078f28ff */
[----:B------:R-:W-:Y:S02]  /*0c00*/  LOP3.LUT R11, R11, 0xfffffff8, RZ, 0xc0, !PT ;  /* 0xfffffff80b0b7812 */ /* 0x000fe400078ec0ff */
[----:B------:R-:W-:Y:S02]  /*0c10*/  SHF.R.S32.HI R6, RZ, 0x5, R6 ;  /* 0x00000005ff067819 */ /* 0x000fe40000011406 */
[----:B------:R-:W-:Y:S01]  /*0c20*/  LOP3.LUT R10, R10, 0x7ffffffc, RZ, 0xc0, !PT ;  /* 0x7ffffffc0a0a7812 */ /* 0x000fe200078ec0ff */
[----:B------:R-:W-:Y:S01]  /*0c30*/  IMAD.IADD R12, R8, 0x1, -R11 ;  /* 0x00000001080c7824 */ /* 0x000fe200078e0a0b */
[----:B------:R-:W-:Y:S01]  /*0c40*/  LEA.HI R8, R2, R5, RZ, 0x1 ;  /* 0x0000000502087211 */ /* 0x000fe200078f08ff */
[----:B------:R-:W-:Y:S01]  /*0c50*/  IMAD.SHL.U32 R218, R6, 0x200, RZ ;  /* 0x0000020006da7824 */ /* 0x000fe200078e00ff */
[----:B------:R-:W-:Y:S01]  /*0c60*/  LEA.HI R2, R3, R0, RZ, 0x2 ;  /* 0x0000000003027211 */ /* 0x000fe200078f10ff */
[----:B------:R-:W-:Y:S01]  /*0c70*/  IMAD.IADD R10, R14, 0x1, -R10 ;  /* 0x000000010e0a7824 */ /* 0x000fe200078e0a0a */
[----:B------:R-:W-:-:S02]  /*0c80*/  LOP3.LUT R3, R4, 0x3fffff0, RZ, 0xc0, !PT ;  /* 0x03fffff004037812 */ /* 0x000fc400078ec0ff */
[----:B------:R-:W-:Y:S01]  /*0c90*/  LOP3.LUT R8, R8, 0x3fffffe, RZ, 0xc0, !PT ;  /* 0x03fffffe08087812 */ /* 0x000fe200078ec0ff */
[----:B------:R-:W-:Y:S01]  /*0ca0*/  IMAD.SHL.U32 R35, R10, 0x2, RZ ;  /* 0x000000020a237824 */ /* 0x000fe200078e00ff */
[----:B------:R-:W-:Y:S01]  /*0cb0*/  SHF.R.S32.HI R9, RZ, 0x5, R9 ;  /* 0x00000005ff097819 */ /* 0x000fe20000011409 */
[----:B------:R-:W-:Y:S01]  /*0cc0*/  IMAD.IADD R3, R0, 0x1, -R3 ;  /* 0x0000000100037824 */ /* 0x000fe200078e0a03 */
[----:B------:R-:W-:Y:S01]  /*0cd0*/  SHF.R.S32.HI R203, RZ, 0x2, R2 ;  /* 0x00000002ffcb7819 */ /* 0x000fe20000011402 */
[----:B------:R-:W-:Y:S01]  /*0ce0*/  IMAD.IADD R8, R5, 0x1, -R8 ;  /* 0x0000000105087824 */ /* 0x000fe200078e0a08 */
[----:B------:R-:W-:Y:S01]  /*0cf0*/  LOP3.LUT R5, R2, 0xfffffffc, RZ, 0xc0, !PT ;  /* 0xfffffffc02057812 */ /* 0x000fe200078ec0ff */
[----:B------:R-:W-:Y:S01]  /*0d00*/  IMAD R4, R6, 0x10, R3 ;  /* 0x0000001006047824 */ /* 0x000fe200078e0203 */
[----:B------:R-:W-:Y:S01]  /*0d10*/  SHF.R.S32.HI R2, RZ, 0x1f, R2 ;  /* 0x0000001fff027819 */ /* 0x000fe20000011402 */
[----:B------:R-:W-:Y:S01]  /*0d20*/  IMAD R9, R9, 0x10, R12 ;  /* 0x0000001009097824 */ /* 0x000fe200078e020c */
[----:B------:R-:W-:Y:S01]  /*0d30*/  IADD3 R12, R35, 0x80, RZ ;  /* 0x00000080230c7810 */ /* 0x000fe20007ffe0ff */
[----:B------:R-:W-:Y:S01]  /*0d40*/  IMAD.IADD R5, R0, 0x1, -R5 ;  /* 0x0000000100057824 */ /* 0x000fe200078e0a05 */
[----:B------:R-:W-:Y:S01]  /*0d50*/  LEA.HI R2, R2, R203, RZ, 0x3 ;  /* 0x000000cb02027211 */ /* 0x000fe200078f18ff */
[----:B------:R-:W-:-:S02]  /*0d60*/  IMAD R4, R4, 0x8, R7 ;  /* 0x0000000804047824 */ /* 0x000fc400078e0207 */
[----:B------:R-:W-:Y:S01]  /*0d70*/  IMAD R13, R8, 0x40, R9 ;  /* 0x00000040080d7824 */ /* 0x000fe200078e0209 */
[C---:B------:R-:W-:Y:S01]  /*0d80*/  LEA.HI R0, R5.reuse, R5, RZ, 0x1 ;  /* 0x0000000505007211 */ /* 0x040fe200078f08ff */
[----:B------:R-:W-:Y:S01]  /*0d90*/  IMAD.SHL.U32 R196, R5, 0x4, RZ ;  /* 0x0000000405c47824 */ /* 0x000fe200078e00ff */
[----:B------:R-:W-:Y:S01]  /*0da0*/  LOP3.LUT R2, R2, 0xfffffff8, RZ, 0xc0, !PT ;  /* 0xfffffff802027812 */ /* 0x000fe200078ec0ff */
[----:B------:R-:W-:Y:S01]  /*0db0*/  VIADD R7, R203, 0x40 ;  /* 0x00000040cb077836 */ /* 0x000fe20000000000 */
[----:B------:R-:W-:Y:S01]  /*0dc0*/  STL [R1+0x108], R13 ;  /* 0x0001080d01007387 */ /* 0x000fe20000100800 */
[----:B------:R-:W-:Y:S01]  /*0dd0*/  IMAD.SHL.U32 R4, R4, 0x8, RZ ;  /* 0x0000000804047824 */ /* 0x000fe200078e00ff */
[----:B------:R-:W-:Y:S01]  /*0de0*/  IADD3 R206, R196, 0x40, RZ ;  /* 0x00000040c4ce7810 */ /* 0x000fe20007ffe0ff */
[C---:B------:R-:W-:Y:S01]  /*0df0*/  VIADD R34, R35.reuse, 0x8 ;  /* 0x0000000823227836 */ /* 0x040fe20000000000 */
[----:B------:R-:W-:Y:S01]  /*0e00*/  SHF.R.S32.HI R3, RZ, 0x1f, R7 ;  /* 0x0000001fff037819 */ /* 0x000fe20000011407 */
[C---:B------:R-:W-:Y:S01]  /*0e10*/  VIADD R33, R35.reuse, 0x10 ;  /* 0x0000001023217836 */ /* 0x040fe20000000000 */
[----:B------:R0:W-:Y:S01]  /*0e20*/  STL [R1+0x110], R4 ;  /* 0x0001100401007387 */ /* 0x0001e20000100800 */
[----:B------:R-:W-:Y:S01]  /*0e30*/  VIADD R32, R35, 0x18 ;  /* 0x0000001823207836 */ /* 0x000fe20000000000 */
[----:B------:R-:W-:Y:S01]  /*0e40*/  LEA.HI R3, R3, R7, RZ, 0x3 ;  /* 0x0000000703037211 */ /* 0x000fe200078f18ff */
[----:B------:R-:W-:Y:S01]  /*0e50*/  VIADD R31, R35, 0x20 ;  /* 0x00000020231f7836 */ /* 0x000fe20000000000 */
[----:B------:R-:W-:Y:S01]  /*0e60*/  STL [R1+0x44], R35 ;  /* 0x0000442301007387 */ /* 0x000fe20000100800 */
[----:B------:R-:W-:Y:S01]  /*0e70*/  IMAD.SHL.U32 R205, R7, 0x40, RZ ;  /* 0x0000004007cd7824 */ /* 0x000fe200078e00ff */
[----:B------:R-:W-:Y:S01]  /*0e80*/  LOP3.LUT R0, R0, 0x1ffffffe, RZ, 0xc0, !PT ;  /* 0x1ffffffe00007812 */ /* 0x000fe200078ec0ff */
[----:B------:R-:W-:Y:S01]  /*0e90*/  VIADD R30, R35, 0x28 ;  /* 0x00000028231e7836 */ /* 0x000fe20000000000 */
[----:B------:R-:W-:Y:S01]  /*0ea0*/  STL [R1+0xa0], R34 ;  /* 0x0000a02201007387 */ /* 0x000fe20000100800 */
[C---:B------:R-:W-:Y:S01]  /*0eb0*/  VIADD R207, R196.reuse, 0x20 ;  /* 0x00000020c4cf7836 */ /* 0x040fe20000000000 */
[----:B------:R-:W-:Y:S01]  /*0ec0*/  LOP3.LUT R205, R205, 0x1c0, RZ, 0xc0, !PT ;  /* 0x000001c0cdcd7812 */ /* 0x000fe200078ec0ff */
[C---:B------:R-:W-:Y:S01]  /*0ed0*/  VIADD R29, R35.reuse, 0x30 ;  /* 0x00000030231d7836 */ /* 0x040fe20000000000 */
[----:B------:R-:W-:Y:S01]  /*0ee0*/  STL [R1+0x9c], R33 ;  /* 0x00009c2101007387 */ /* 0x000fe20000100800 */
[C---:B------:R-:W-:Y:S01]  /*0ef0*/  VIADD R28, R35.reuse, 0x38 ;  /* 0x00000038231c7836 */ /* 0x040fe20000000000 */
[----:B------:R-:W-:Y:S01]  /*0f00*/  SHF.R.S32.HI R10, RZ, 0x1f, R30 ;  /* 0x0000001fff0a7819 */ /* 0x000fe2000001141e */
[----:B------:R-:W-:Y:S01]  /*0f10*/  IMAD.IADD R193, R196, 0x1, R206 ;  /* 0x00000001c4c17824 */ /* 0x000fe200078e02ce */
[----:B------:R-:W-:Y:S01]  /*0f20*/  STL [R1+0x98], R32 ;  /* 0x0000982001007387 */ /* 0x000fe20000100800 */
[----:B------:R-:W-:-:S02]  /*0f30*/  VIADD R27, R35, 0x40 ;  /* 0x00000040231b7836 */ /* 0x000fc40000000000 */
[C---:B------:R-:W-:Y:S01]  /*0f40*/  VIADD R26, R35.reuse, 0x48 ;  /* 0x00000048231a7836 */ /* 0x040fe20000000000 */
[----:B------:R-:W-:Y:S01]  /*0f50*/  STL [R1+0x94], R31 ;  /* 0x0000941f01007387 */ /* 0x000fe20000100800 */
[----:B------:R-:W-:Y:S01]  /*0f60*/  IMAD.IADD R194, R196, 0x1, R207 ;  /* 0x00000001c4c27824 */ /* 0x000fe200078e02cf */
[----:B0-----:R-:W-:Y:S01]  /*0f70*/  SHF.R.S32.HI R4, RZ, 0x1f, R193 ;  /* 0x0000001fff047819 */ /* 0x001fe200000114c1 */
[C---:B------:R-:W-:Y:S01]  /*0f80*/  VIADD R25, R35.reuse, 0x50 ;  /* 0x0000005023197836 */ /* 0x040fe20000000000 */
[----:B------:R-:W-:Y:S01]  /*0f90*/  STL [R1+0x90], R30 ;  /* 0x0000901e01007387 */ /* 0x000fe20000100800 */
[C---:B------:R-:W-:Y:S01]  /*0fa0*/  VIADD R24, R35.reuse, 0x58 ;  /* 0x0000005823187836 */ /* 0x040fe20000000000 */
[----:B------:R-:W-:Y:S01]  /*0fb0*/  LEA.HI R4, R4, R193, RZ, 0x3 ;  /* 0x000000c104047211 */ /* 0x000fe200078f18ff */
[----:B------:R-:W-:Y:S01]  /*0fc0*/  VIADD R21, R35, 0x60 ;  /* 0x0000006023157836 */ /* 0x000fe20000000000 */
[----:B------:R-:W-:Y:S01]  /*0fd0*/  STL [R1+0x8c], R29 ;  /* 0x00008c1d01007387 */ /* 0x000fe20000100800 */
[----:B------:R-:W-:Y:S01]  /*0fe0*/  IMAD.SHL.U32 R219, R3, 0x40, RZ ;  /* 0x0000004003db7824 */ /* 0x000fe200078e00ff */
[----:B------:R-:W-:Y:S01]  /*0ff0*/  SHF.R.U32.HI R3, RZ, 0x3, R205 ;  /* 0x00000003ff037819 */ /* 0x000fe200000116cd */
[C---:B------:R-:W-:Y:S01]  /*1000*/  VIADD R20, R35.reuse, 0x68 ;  /* 0x0000006823147836 */ /* 0x040fe20000000000 */
[----:B------:R-:W-:Y:S01]  /*1010*/  STL [R1+0x88], R28 ;  /* 0x0000881c01007387 */ /* 0x000fe20000100800 */
[----:B------:R-:W-:Y:S01]  /*1020*/  SHF.R.S32.HI R3, RZ, 0x1f, R194 ;  /* 0x0000001fff037819 */ /* 0x000fe200000114c2 */
[C---:B------:R-:W-:Y:S01]  /*1030*/  VIADD R14, R35.reuse, 0x78 ;  /* 0x00000078230e7836 */ /* 0x040fe20000000000 */
[----:B------:R-:W-:Y:S01]  /*1040*/  SHF.R.S32.HI R199, RZ, 0x3, R4 ;  /* 0x00000003ffc77819 */ /* 0x000fe20000011404 */
[----:B------:R-:W-:Y:S01]  /*1050*/  STL [R1+0x84], R27 ;  /* 0x0000841b01007387 */ /* 0x000fe20000100800 */
[----:B------:R-:W-:Y:S01]  /*1060*/  VIADD R11, R35, 0x88 ;  /* 0x00000088230b7836 */ /* 0x000fe20000000000 */
[----:B------:R-:W-:Y:S01]  /*1070*/  LEA.HI R3, R3, R194, RZ, 0x3 ;  /* 0x000000c203037211 */ /* 0x000fe200078f18ff */
[----:B------:R-:W-:Y:S01]  /*1080*/  IMAD.IADD R2, R203, 0x1, -R2 ;  /* 0x00000001cb027824 */ /* 0x000fe200078e0a02 */
[----:B------:R-:W-:Y:S01]  /*1090*/  STL [R1+0x80], R26 ;  /* 0x0000801a01007387 */ /* 0x000fe20000100800 */
[C---:B------:R-:W-:Y:S01]  /*10a0*/  VIADD R9, R35.reuse, 0x90 ;  /* 0x0000009023097836 */ /* 0x040fe20000000000 */
[----:B------:R-:W-:Y:S01]  /*10b0*/  SHF.R.S32.HI R4, RZ, 0x1f, R34 ;  /* 0x0000001fff047819 */ /* 0x000fe20000011422 */
[C---:B------:R-:W-:Y:S01]  /*10c0*/  VIADD R8, R35.reuse, 0x98 ;  /* 0x0000009823087836 */ /* 0x040fe20000000000 */
[----:B------:R-:W-:Y:S01]  /*10d0*/  STL [R1+0x7c], R25 ;  /* 0x00007c1901007387 */ /* 0x000fe20000100800 */
[C---:B------:R-:W-:Y:S01]  /*10e0*/  VIADD R7, R35.reuse, 0xa0 ;  /* 0x000000a023077836 */ /* 0x040fe20000000000 */
[----:B------:R-:W-:Y:S01]  /*10f0*/  SHF.R.S32.HI R198, RZ, 0x3, R3 ;  /* 0x00000003ffc67819 */ /* 0x000fe20000011403 */
[----:B------:R-:W-:Y:S01]  /*1100*/  VIADD R6, R35, 0xa8 ;  /* 0x000000a823067836 */ /* 0x000fe20000000000 */
[----:B------:R-:W-:Y:S01]  /*1110*/  STL [R1+0x78], R24 ;  /* 0x0000781801007387 */ /* 0x000fe20000100800 */
[C---:B------:R-:W-:Y:S01]  /*1120*/  IMAD.SHL.U32 R16, R5.reuse, 0x8, RZ ;  /* 0x0000000805107824 */ /* 0x040fe200078e00ff */
[----:B------:R-:W-:Y:S01]  /*1130*/  SHF.R.S32.HI R3, RZ, 0x1f, R33 ;  /* 0x0000001fff037819 */ /* 0x000fe20000011421 */
[----:B------:R-:W-:Y:S01]  /*1140*/  IMAD.IADD R0, R5, 0x1, -R0 ;  /* 0x0000000105007824 */ /* 0x000fe200078e0a00 */
[----:B------:R-:W-:Y:S01]  /*1150*/  STL [R1+0x74], R21 ;  /* 0x0000741501007387 */ /* 0x000fe20000100800 */
[----:B------:R-:W-:Y:S01]  /*1160*/  IMAD.SHL.U32 R2, R2, 0x40, RZ ;  /* 0x0000004002027824 */ /* 0x000fe200078e00ff */
[----:B------:R-:W-:Y:S01]  /*1170*/  SHF.R.S32.HI R17, RZ, 0x1f, R16 ;  /* 0x0000001fff117819 */ /* 0x000fe20000011410 */
[C---:B------:R-:W-:Y:S01]  /*1180*/  VIADD R5, R35.reuse, 0xb0 ;  /* 0x000000b023057836 */ /* 0x040fe20000000000 */
[----:B------:R-:W-:Y:S01]  /*1190*/  STL [R1+0x70], R20 ;  /* 0x0000701401007387 */ /* 0x000fe20000100800 */
[----:B------:R-:W-:Y:S01]  /*11a0*/  IMAD R0, R0, 0x8, R13 ;  /* 0x0000000800007824 */ /* 0x000fe200078e020d */
[----:B------:R-:W-:Y:S01]  /*11b0*/  LOP3.LUT R216, R2, 0x1c0, RZ, 0xc0, !PT ;  /* 0x000001c002d87812 */ /* 0x000fe200078ec0ff */
[----:B------:R-:W-:Y:S01]  /*11c0*/  VIADD R2, R35, 0xb8 ;  /* 0x000000b823027836 */ /* 0x000fe20000000000 */
[----:B------:R-:W-:Y:S01]  /*11d0*/  LOP3.LUT R219, R219, 0xfffffe00, RZ, 0xc0, !PT ;  /* 0xfffffe00dbdb7812 */ /* 0x000fe200078ec0ff */
[C---:B------:R-:W-:Y:S01]  /*11e0*/  VIADD R23, R16.reuse, 0x60 ;  /* 0x0000006010177836 */ /* 0x040fe20000000000 */
[----:B------:R-:W-:Y:S01]  /*11f0*/  SHF.R.U32.HI R217, RZ, 0x3, R216 ;  /* 0x00000003ffd97819 */ /* 0x000fe200000116d8 */
[----:B------:R-:W-:-:S02]  /*1200*/  VIADD R22, R16, 0x80 ;  /* 0x0000008010167836 */ /* 0x000fc40000000000 */
[----:B------:R-:W-:Y:S01]  /*1210*/  VIADD R192, R16, 0xa0 ;  /* 0x000000a010c07836 */ /* 0x000fe20000000000 */
[----:B------:R-:W-:Y:S01]  /*1220*/  SHF.R.S32.HI R202, RZ, 0x1f, R23 ;  /* 0x0000001fffca7819 */ /* 0x000fe20000011417 */
[C---:B------:R-:W-:Y:S01]  /*1230*/  VIADD R209, R196.reuse, 0x10 ;  /* 0x00000010c4d17836 */ /* 0x040fe20000000000 */
[----:B------:R-:W-:Y:S01]  /*1240*/  SHF.R.S32.HI R201, RZ, 0x1f, R22 ;  /* 0x0000001fffc97819 */ /* 0x000fe20000011416 */
[C---:B------:R-:W-:Y:S01]  /*1250*/  VIADD R208, R196.reuse, 0x30 ;  /* 0x00000030c4d07836 */ /* 0x040fe20000000000 */
[----:B------:R-:W-:Y:S01]  /*1260*/  SHF.R.S32.HI R200, RZ, 0x1f, R192 ;  /* 0x0000001fffc87819 */ /* 0x000fe200000114c0 */
[----:B------:R-:W-:Y:S01]  /*1270*/  VIADD R210, R196, 0x50 ;  /* 0x00000050c4d27836 */ /* 0x000fe20000000000 */
[----:B--2---:R-:W-:Y:S01]  /*1280*/  LOP3.LUT R214, R15, 0x1, RZ, 0xfc, !PT ;  /* 0x000000010fd67812 */ /* 0x004fe200078efcff */
[----:B------:R-:W-:-:S05]  /*1290*/  VIADD R15, R35, 0x70 ;  /* 0x00000070230f7836 */ /* 0x000fca0000000000 */
[----:B------:R-:W-:Y:S04]  /*12a0*/  STL [R1+0x6c], R15 ;  /* 0x00006c0f01007387 */ /* 0x000fe80000100800 */
[----:B------:R-:W-:Y:S04]  /*12b0*/  STL [R1+0x68], R14 ;  /* 0x0000680e01007387 */ /* 0x000fe80000100800 */
[----:B------:R-:W-:Y:S04]  /*12c0*/  STL [R1+0x64], R12 ;  /* 0x0000640c01007387 */ /* 0x000fe80000100800 */
[----:B------:R-:W-:Y:S04]  /*12d0*/  STL [R1+0x60], R11 ;  /* 0x0000600b01007387 */ /* 0x000fe80000100800 */
[----:B------:R-:W-:Y:S04]  /*12e0*/  STL [R1+0x5c], R9 ;  /* 0x00005c0901007387 */ /* 0x000fe80000100800 */
[----:B------:R-:W-:Y:S04]  /*12f0*/  STL [R1+0x58], R8 ;  /* 0x0000580801007387 */ /* 0x000fe80000100800 */
[----:B------:R0:W-:Y:S04]  /*1300*/  STL [R1+0x54], R7 ;  /* 0x0000540701007387 */ /* 0x0001e80000100800 */
[----:B------:R-:W-:Y:S04]  /*1310*/  STL [R1+0x50], R6 ;  /* 0x0000500601007387 */ /* 0x000fe80000100800 */
[----:B------:R1:W-:Y:S01]  /*1320*/  STL [R1+0x104], R4 ;  /* 0x0001040401007387 */ /* 0x0003e20000100800 */
[----:B0-----:R-:W-:-:S03]  /*1330*/  SHF.R.S32.HI R7, RZ, 0x1f, R7 ;  /* 0x0000001fff077819 */ /* 0x001fc60000011407 */
[----:B------:R-:W-:Y:S04]  /*1340*/  STL [R1+0x4c], R5 ;  /* 0x00004c0501007387 */ /* 0x000fe80000100800 */
[----:B------:R0:W-:Y:S01]  /*1350*/  STL [R1+0x100], R3 ;  /* 0x0001000301007387 */ /* 0x0001e20000100800 */
[----:B-1----:R-:W-:-:S03]  /*1360*/  SHF.R.S32.HI R4, RZ, 0x1f, R32 ;  /* 0x0000001fff047819 */ /* 0x002fc60000011420 */
[----:B------:R1:W-:Y:S04]  /*1370*/  STL [R1+0x48], R2 ;  /* 0x0000480201007387 */ /* 0x0003e80000100800 */
[----:B------:R2:W-:Y:S01]  /*1380*/  STL [R1+0xfc], R4 ;  /* 0x0000fc0401007387 */ /* 0x0005e20000100800 */
[----:B0-----:R-:W-:Y:S02]  /*1390*/  SHF.R.S32.HI R3, RZ, 0x1f, R31 ;  /* 0x0000001fff037819 */ /* 0x001fe4000001141f */
[----:B-1----:R-:W-:-:S03]  /*13a0*/  SHF.R.S32.HI R2, RZ, 0x1f, R2 ;  /* 0x0000001fff027819 */ /* 0x002fc60000011402 */
[----:B------:R0:W-:Y:S01]  /*13b0*/  STL [R1+0xf8], R3 ;  /* 0x0000f80301007387 */ /* 0x0001e20000100800 */
[----:B--2---:R-:W-:-:S03]  /*13c0*/  SHF.R.S32.HI R4, RZ, 0x1f, R29 ;  /* 0x0000001fff047819 */ /* 0x004fc6000001141d */
        /* <DEDUP_REMOVED lines=24> */
[----:B------:R-:W-:Y:S04]  /*1550*/  STL [R1+0xc4], R10 ;  /* 0x0000c40a01007387 */ /* 0x000fe80000100800 */
[----:B------:R1:W-:Y:S01]  /*1560*/  STL [R1+0xc0], R4 ;  /* 0x0000c00401007387 */ /* 0x0003e20000100800 */
[----:B0-----:R-:W-:-:S05]  /*1570*/  SHF.R.S32.HI R3, RZ, 0x1f, R8 ;  /* 0x0000001fff037819 */ /* 0x001fca0000011408 */
[----:B------:R0:W-:Y:S01]  /*1580*/  STL [R1+0xbc], R3 ;  /* 0x0000bc0301007387 */ /* 0x0001e20000100800 */
[----:B-1----:R-:W-:-:S03]  /*1590*/  SHF.R.S32.HI R4, RZ, 0x1f, R6 ;  /* 0x0000001fff047819 */ /* 0x002fc60000011406 */
[----:B------:R1:W-:Y:S04]  /*15a0*/  STL [R1+0xb8], R7 ;  /* 0x0000b80701007387 */ /* 0x0003e80000100800 */
[----:B------:R1:W-:Y:S01]  /*15b0*/  STL [R1+0xb4], R4 ;  /* 0x0000b40401007387 */ /* 0x0003e20000100800 */
[----:B0-----:R-:W-:-:S05]  /*15c0*/  SHF.R.S32.HI R3, RZ, 0x1f, R5 ;  /* 0x0000001fff037819 */ /* 0x001fca0000011405 */
[----:B------:R1:W-:Y:S04]  /*15d0*/  STL [R1+0xb0], R3 ;  /* 0x0000b00301007387 */ /* 0x0003e80000100800 */
[----:B------:R1:W-:Y:S04]  /*15e0*/  STL [R1+0x10c], R0 ;  /* 0x00010c0001007387 */ /* 0x0003e80000100800 */
[----:B------:R1:W-:Y:S02]  /*15f0*/  STL [R1+0xac], R2 ;  /* 0x0000ac0201007387 */ /* 0x0003e40000100800 */
.L_x_3939:
[----:B0123--:R-:W0:Y:S01]  /*1600*/  LDC.64 R2, c[0x0][0xc88] ;  /* 0x00032200ff027b82 */ /* 0x00fe220000000a00 */
[----:B------:R-:W-:Y:S01]  /*1610*/  ULDC.64 UR4, c[0x0][0xa28] ;  /* 0x00028a0000047ab9 */ /* 0x000fe20000000a00 */
[----:B------:R-:W-:Y:S01]  /*1620*/  ULDC.64 UR8, c[0x0][0xa18] ;  /* 0x0002860000087ab9 */ /* 0x000fe20000000a00 */
[----:B------:R-:W-:Y:S01]  /*1630*/  ULDC.64 UR6, c[0x0][0xa08] ;  /* 0x0002820000067ab9 */ /* 0x000fe20000000a00 */
[----:B0-----:R-:W-:-:S05]  /*1640*/  IMAD.WIDE R2, R139, 0x4, R2 ;  /* 0x000000048b027825 */ /* 0x001fca00078e0202 */
[----:B------:R-:W2:Y:S01]  /*1650*/  LDG.E R225, desc[UR48][R2.64] ;  /* 0x0000003002e17981 */ /* 0x000ea2000c1e1900 */
[----:B------:R-:W-:Y:S01]  /*1660*/  ISETP.NE.U32.AND P2, PT, RZ, UR4, PT ;  /* 0x00000004ff007c0c */ /* 0x000fe2000bf45070 */
[----:B------:R-:W-:Y:S01]  /*1670*/  IMAD.MOV.U32 R8, RZ, RZ, RZ ;  /* 0x000000ffff087224 */ /* 0x000fe200078e00ff */
[----:B------:R-:W-:Y:S01]  /*1680*/  ISETP.NE.U32.AND P1, PT, RZ, UR8, PT ;  /* 0x00000008ff007c0c */ /* 0x000fe2000bf25070 */
[----:B-----5:R-:W-:Y:S01]  /*1690*/  IMAD.MOV.U32 R122, RZ, RZ, RZ ;  /* 0x000000ffff7a7224 */ /* 0x020fe200078e00ff */
[----:B------:R-:W-:Y:S02]  /*16a0*/  ISETP.NE.AND.EX P2, PT, RZ, UR5, PT, P2 ;  /* 0x00000005ff007c0c */ /* 0x000fe4000bf45320 */
[----:B------:R-:W-:Y:S02]  /*16b0*/  ISETP.NE.AND.EX P1, PT, RZ, UR9, PT, P1 ;  /* 0x00000009ff007c0c */ /* 0x000fe4000bf25310 */
[----:B------:R-:W-:-:S04]  /*16c0*/  ISETP.NE.U32.AND P0, PT, RZ, UR6, PT ;  /* 0x00000006ff007c0c */ /* 0x000fc8000bf05070 */
[----:B------:R-:W-:Y:S02]  /*16d0*/  ISETP.NE.AND.EX P0, PT, RZ, UR7, PT, P0 ;  /* 0x00000007ff007c0c */ /* 0x000fe4000bf05300 */
[----:B--2---:R-:W-:Y:S01]  /*16e0*/  SHF.R.S32.HI R0, RZ, 0x1f, R225 ;  /* 0x0000001fff007819 */ /* 0x004fe200000114e1 */
[C---:B------:R-:W-:Y:S02]  /*16f0*/  IMAD.SHL.U32 R226, R225.reuse, 0x4, RZ ;  /* 0x00000004e1e27824 */ /* 0x040fe400078e00ff */
[C---:B------:R-:W-:Y:S02]  /*1700*/  @P2 LEA R4, P3, R225.reuse, UR4, 0x2 ;  /* 0x00000004e1042c11 */ /* 0x040fe4000f8610ff */
[C-C-:B------:R-:W-:Y:S01]  /*1710*/  SHF.L.U64.HI R227, R225.reuse, 0x2, R0.reuse ;  /* 0x00000002e1e37819 */ /* 0x140fe20000010200 */
[----:B------:R0:W-:Y:S01]  /*1720*/  STL [R1+0xa4], R0 ;  /* 0x0000a40001007387 */ /* 0x0001e20000100800 */
[----:B----4-:R-:W-:Y:S01]  /*1730*/  @P2 LEA.HI.X R5, R225, UR5, R0, 0x2, P3 ;  /* 0x00000005e1052c11 */ /* 0x010fe200098f1400 */
[----:B------:R-:W-:Y:S01]  /*1740*/  ULDC UR4, c[0x0][0x288] ;  /* 0x0000a20000047ab9 */ /* 0x000fe20000000800 */
[----:B------:R-:W-:-:S03]  /*1750*/  IADD3 R2, P4, R226, UR6, RZ ;  /* 0x00000006e2027c10 */ /* 0x000fc6000ff9e0ff */
[----:B------:R1:W5:Y:S01]  /*1760*/  @P2 LDG.E R8, desc[UR48][R4.64] ;  /* 0x0000003004082981 */ /* 0x000362000c1e1900 */
[----:B------:R-:W-:Y:S01]  /*1770*/  @P1 IADD3 R6, P2, R226, UR8, RZ ;  /* 0x00000008e2061c10 */ /* 0x000fe2000ff5e0ff */
[----:B------:R-:W-:Y:S01]  /*1780*/  IMAD.U32 R136, RZ, RZ, UR4 ;  /* 0x00000004ff887e24 */ /* 0x000fe2000f8e00ff */
[C---:B------:R-:W-:Y:S01]  /*1790*/  IADD3.X R3, R227.reuse, UR7, RZ, P4, !PT ;  /* 0x00000007e3037c10 */ /* 0x040fe2000a7fe4ff */
[----:B------:R2:W-:Y:S01]  /*17a0*/  STL [R1+0x4], R137 ;  /* 0x0000048901007387 */ /* 0x0005e20000100800 */
[----:B------:R-:W-:Y:S01]  /*17b0*/  @P1 IADD3.X R7, R227, UR9, RZ, P2, !PT ;  /* 0x00000009e3071c10 */ /* 0x000fe200097fe4ff */
[----:B------:R-:W-:Y:S01]  /*17c0*/  ULDC.64 UR4, c[0x0][0x418] ;  /* 0x0001060000047ab9 */ /* 0x000fe20000000a00 */
[----:B------:R-:W-:Y:S01]  /*17d0*/  ULDC.64 UR8, c[0x0][0xa20] ;  /* 0x0002880000087ab9 */ /* 0x000fe20000000a00 */
[----:B------:R2:W5:Y:S04]  /*17e0*/  @P0 LDG.E R122, desc[UR48][R2.64] ;  /* 0x00000030027a0981 */ /* 0x000568000c1e1900 */
[----:B------:R2:W5:Y:S01]  /*17f0*/  @P1 LDG.E R136, desc[UR48][R6.64] ;  /* 0x0000003006881981 */ /* 0x000562000c1e1900 */
[----:B------:R-:W-:Y:S01]  /*1800*/  UISETP.NE.U32.AND UP0, UPT, UR4, URZ, UPT ;  /* 0x0000003f0400728c */ /* 0x000fe2000bf05070 */
[----:B-1----:R-:W-:-:S02]  /*1810*/  LOP3.LUT R4, R138, 0xff000000, RZ, 0xc0, !PT ;  /* 0xff0000008a047812 */ /* 0x002fc400078ec0ff */
[----:B------:R-:W-:Y:S01]  /*1820*/  ULDC UR4, c[0x0][0x424] ;  /* 0x0001090000047ab9 */ /* 0x000fe20000000800 */
[----:B------:R-:W-:Y:S01]  /*1830*/  UISETP.NE.AND.EX UP0, UPT, UR5, URZ, UPT, UP0 ;  /* 0x0000003f0500728c */ /* 0x000fe2000bf05300 */
[----:B------:R-:W-:Y:S02]  /*1840*/  ISETP.NE.U32.AND P2, PT, RZ, UR8, PT ;  /* 0x00000008ff007c0c */ /* 0x000fe4000bf45070 */
[----:B------:R-:W-:Y:S01]  /*1850*/  ULDC UR5, c[0x0][0x2f0] ;  /* 0x0000bc0000057ab9 */ /* 0x000fe20000000800 */
[----:B------:R-:W-:Y:S01]  /*1860*/  USEL UR4, UR4, 0x1, UP0 ;  /* 0x0000000104047887 */ /* 0x000fe20008000000 */
[----:B0-----:R-:W-:Y:S02]  /*1870*/  LOP3.LUT R0, R138, 0xff0000, RZ, 0xc0, !PT ;  /* 0x00ff00008a007812 */ /* 0x001fe400078ec0ff */
[----:B------:R-:W-:Y:S01]  /*1880*/  SHF.R.U32.HI R5, RZ, 0x8, R4 ;  /* 0x00000008ff057819 */ /* 0x000fe20000011604 */
[----:B------:R-:W-:Y:S01]  /*1890*/  UIMAD UR4, UR4, UR5, URZ ;  /* 0x00000005040472a4 */ /* 0x000fe2000f8e023f */
[----:B------:R-:W-:-:S02]  /*18a0*/  ISETP.NE.AND.EX P2, PT, RZ, UR9, PT, P2 ;  /* 0x00000009ff007c0c */ /* 0x000fc4000bf45320 */
[----:B------:R-:W-:Y:S01]  /*18b0*/  ULDC UR5, c[0x0][0x348] ;  /* 0x0000d20000057ab9 */ /* 0x000fe20000000800 */
[----:B------:R-:W-:Y:S02]  /*18c0*/  LEA.HI R224, R0, R5, RZ, 0x10 ;  /* 0x0000000500e07211 */ /* 0x000fe400078f80ff */
[----:B------:R-:W-:Y:S01]  /*18d0*/  LOP3.LUT R195, R138, 0xffff, RZ, 0xc0, !PT ;  /* 0x0000ffff8ac37812 */ /* 0x000fe200078ec0ff */
[----:B--2---:R-:W-:Y:S07]  /*18e0*/  @P1 BRA `(.L_x_3718) ;  /* 0x0000000000241947 */ /* 0x004fee0003800000 */
        /* <DEDUP_REMOVED lines=9> */
.L_x_3718:
[----:B------:R-:W-:Y:S02]  /*1980*/  IMAD.U32 R24, RZ, RZ, UR5 ;  /* 0x00000005ff187e24 */ /* 0x000fe4000f8e00ff */
[----:B------:R-:W-:Y:S01]  /*1990*/  IMAD.U32 R25, RZ, RZ, UR4 ;  /* 0x00000004ff197e24 */ /* 0x000fe2000f8e00ff */
[----:B------:R-:W-:Y:S06]  /*19a0*/  @!P2 BRA `(.L_x_3719) ;  /* 0x000000000010a947 */ /* 0x000fec0003800000 */
[----:B------:R-:W-:-:S04]  /*19b0*/  IADD3 R2, P0, R226, UR8, RZ ;  /* 0x00000008e2027c10 */ /* 0x000fc8000ff1e0ff */
[----:B------:R-:W-:-:S05]  /*19c0*/  IADD3.X R3, R227, UR9, RZ, P0, !PT ;  /* 0x00000009e3037c10 */ /* 0x000fca00087fe4ff */
[----:B------:R0:W5:Y:S01]  /*19d0*/  LDG.E R25, desc[UR48][R2.64] ;  /* 0x0000003002197981 */ /* 0x000162000c1e1900 */
[----:B------:R-:W-:Y:S05]  /*19e0*/  BRA `(.L_x_3720) ;  /* 0x0000000000107947 */ /* 0x000fea0003800000 */
.L_x_3719:
[----:B------:R-:W-:Y:S05]  /*19f0*/  @!P0 BRA `(.L_x_3720) ;  /* 0x00000000000c8947 */ /* 0x000fea0003800000 */
[----:B------:R-:W2:Y:S04]  /*1a00*/  LDG.E R0, desc[UR48][R2.64] ;  /* 0x0000003002007981 */ /* 0x000ea8000c1e1900 */
[----:B------:R-:W2:Y:S02]  /*1a10*/  LDG.E R25, desc[UR48][R2.64+0x4] ;  /* 0x0000043002197981 */ /* 0x000ea4000c1e1900 */
[----:B--2---:R-:W-:-:S07]  /*1a20*/  IMAD.IADD R25, R25, 0x1, -R0 ;  /* 0x0000000119197824 */ /* 0x004fce00078e0a00 */
.L_x_3720:
[----:B------:R-:W-:Y:S01]  /*1a30*/  ULDC.64 UR4, c[0x0][0xa10] ;  /* 0x0002840000047ab9 */ /* 0x000fe20000000a00 */
[----:B------:R-:W2:Y:S01]  /*1a40*/  LDL.LU R26, [R1] ;  /* 0x00000000011a7983 */ /* 0x000ea20000300800 */
[----:B------:R-:W-:-:S04]  /*1a50*/  ISETP.NE.U32.AND P0, PT, RZ, UR4, PT ;  /* 0x00000004ff007c0c */ /* 0x000fc8000bf05070 */
[----:B------:R-:W-:Y:S01]  /*1a60*/  ISETP.NE.AND.EX P0, PT, RZ, UR5, PT, P0 ;  /* 0x00000005ff007c0c */ /* 0x000fe2000bf05300 */
[----:B------:R-:W-:-:S12]  /*1a70*/  ULDC.64 UR4, c[0x0][0xa30] ;  /* 0x00028c0000047ab9 */ /* 0x000fd80000000a00 */
[----:B0-----:R-:W0:Y:S02]  /*1a80*/  @P0 LDC.64 R2, c[0x0][0xa10] ;  /* 0x00028400ff020b82 */ /* 0x001e240000000a00 */
[----:B0-----:R-:W-:-:S05]  /*1a90*/  @P0 IMAD.WIDE R2, R225, 0x4, R2 ;  /* 0x00000004e1020825 */ /* 0x001fca00078e0202 */
[----:B------:R-:W3:Y:S04]  /*1aa0*/  @P0 LDG.E R0, desc[UR48][R2.64] ;  /* 0x0000003002000981 */ /* 0x000ee8000c1e1900 */
[----:B------:R-:W3:Y:S01]  /*1ab0*/  @P0 LDG.E R7, desc[UR48][R2.64+0x4] ;  /* 0x0000043002070981 */ /* 0x000ee2000c1e1900 */
[----:B------:R-:W-:Y:S01]  /*1ac0*/  ISETP.NE.U32.AND P1, PT, RZ, UR4, PT ;  /* 0x00000004ff007c0c */ /* 0x000fe2000bf25070 */
[----:B-----5:R-:W-:-:S03]  /*1ad0*/  IMAD.MOV.U32 R134, RZ, RZ, R25 ;  /* 0x000000ffff867224 */ /* 0x020fc600078e0019 */
[----:B------:R-:W-:-:S13]  /*1ae0*/  ISETP.NE.AND.EX P1, PT, RZ, UR5, PT, P1 ;  /* 0x00000005ff007c0c */ /* 0x000fda000bf25310 */
[----:B------:R-:W-:-:S04]  /*1af0*/  @P1 IADD3 R4, P2, R226, UR4, RZ ;  /* 0x00000004e2041c10 */ /* 0x000fc8000ff5e0ff */
[----:B------:R-:W-:-:S05]  /*1b00*/  @P1 IADD3.X R5, R227, UR5, RZ, P2, !PT ;  /* 0x00000005e3051c10 */ /* 0x000fca00097fe4ff */
[----:B------:R0:W5:Y:S01]  /*1b10*/  @P1 LDG.E R134, desc[UR48][R4.64] ;  /* 0x0000003004861981 */ /* 0x000162000c1e1900 */
[----:B------:R-:W-:Y:S01]  /*1b20*/  IMAD.IADD R9, R25, 0x1, -R8 ;  /* 0x0000000119097824 */ /* 0x000fe200078e0a08 */
[----:B------:R-:W-:Y:S01]  /*1b30*/  LOP3.LUT R11, R224, 0xff, RZ, 0xc0, !PT ;  /* 0x000000ffe00b7812 */ /* 0x000fe200078ec0ff */
[----:B------:R-:W-:Y:S01]  /*1b40*/  BSSY B0, `(.L_x_3721) ;  /* 0x000002d000007945 */ /* 0x000fe20003800000 */
[----:B------:R-:W-:-:S03]  /*1b50*/  SHF.R.U32.HI R224, RZ, 0x10, R224 ;  /* 0x00000010ffe07819 */ /* 0x000fc600000116e0 */
[----:B------:R0:W-:Y:S01]  /*1b60*/  STL [R1+0x40], R11 ;  /* 0x0000400b01007387 */ /* 0x0001e20000100800 */
[----:B--2---:R-:W-:Y:S01]  /*1b70*/  LOP3.LUT R26, R26, 0xfffffff7, RZ, 0xc0, !PT ;  /* 0xfffffff71a1a7812 */ /* 0x004fe200078ec0ff */
[----:B---3--:R-:W-:-:S04]  /*1b80*/  @P0 IMAD.IADD R24, R7, 0x1, -R0 ;  /* 0x0000000107180824 */ /* 0x008fc800078e0a00 */
[----:B------:R-:W-:-:S04]  /*1b90*/  IMAD.IADD R138, R9, 0x1, R24 ;  /* 0x00000001098a7824 */ /* 0x000fc800078e0218 */
[C---:B------:R-:W-:Y:S01]  /*1ba0*/  VIADD R0, R138.reuse, 0x5f ;  /* 0x0000005f8a007836 */ /* 0x040fe20000000000 */
[----:B------:R-:W-:-:S03]  /*1bb0*/  ISETP.GE.AND P3, PT, R138, 0x1, PT ;  /* 0x000000018a00780c */ /* 0x000fc60003f66270 */
[----:B------:R-:W-:-:S05]  /*1bc0*/  IMAD.HI R0, R0, 0x2aaaaaab, RZ ;  /* 0x2aaaaaab00007827 */ /* 0x000fca00078e02ff */
[----:B------:R-:W-:-:S04]  /*1bd0*/  SHF.R.U32.HI R135, RZ, 0x1f, R0 ;  /* 0x0000001fff877819 */ /* 0x000fc80000011600 */
[----:B------:R-:W-:Y:S01]  /*1be0*/  LEA.HI.SX32 R135, R0, R135, 0x1c ;  /* 0x0000008700877211 */ /* 0x000fe200078fe2ff */
[----:B------:R-:W-:Y:S01]  /*1bf0*/  IMAD.MOV.U32 R0, RZ, RZ, RZ ;  /* 0x000000ffff007224 */ /* 0x000fe200078e00ff */
[----:B------:R-:W-:-:S05]  /*1c00*/  @P3 LOP3.LUT R26, R26, 0x8, RZ, 0xfc, !PT ;  /* 0x000000081a1a3812 */ /* 0x000fca00078efcff */
[----:B------:R0:W-:Y:S01]  /*1c10*/  STL [R1], R26 ;  /* 0x0000001a01007387 */ /* 0x0001e20000100800 */
[----:B------:R-:W-:Y:S05]  /*1c20*/  @!P3 BRA `(.L_x_3722) ;  /* 0x000000000078b947 */ /* 0x000fea0003800000 */
[----:B------:R-:W-:Y:S01]  /*1c30*/  ISETP.NE.AND P0, PT, R224, RZ, PT ;  /* 0x000000ffe000720c */ /* 0x000fe20003f05270 */
[----:B------:R-:W-:-:S03]  /*1c40*/  ULDC UR4, c[0x0][0x9f0] ;  /* 0x00027c0000047ab9 */ /* 0x000fc60000000800 */
[----:B------:R-:W-:-:S04]  /*1c50*/  SEL R6, R224, UR4, P0 ;  /* 0x00000004e0067c07 */ /* 0x000fc80008000000 */
[-C--:B0-----:R-:W-:Y:S02]  /*1c60*/  IABS R5, R6.reuse ;  /* 0x0000000600057213 */ /* 0x081fe40000000000 */
        /* <DEDUP_REMOVED lines=18> */
[----:B------:R-:W-:Y:S01]  /*1d90*/  @!P1 IMAD.IADD R2, R2, 0x1, -R5 ;  /* 0x0000000102029824 */ /* 0x000fe200078e0a05 */
[----:B------:R-:W-:Y:S02]  /*1da0*/  @!P1 IADD3 R3, R3, 0x1, RZ ;  /* 0x0000000103039810 */ /* 0x000fe40007ffe0ff */
[----:B------:R-:W-:Y:S02]  /*1db0*/  ISETP.NE.AND P1, PT, R6, RZ, PT ;  /* 0x000000ff0600720c */ /* 0x000fe40003f25270 */
[----:B------:R-:W-:-:S13]  /*1dc0*/  ISETP.GE.U32.AND P0, PT, R2, R5, PT ;  /* 0x000000050200720c */ /* 0x000fda0003f06070 */
[----:B------:R-:W-:-:S04]  /*1dd0*/  @P0 VIADD R3, R3, 0x1 ;  /* 0x0000000103030836 */ /* 0x000fc80000000000 */
[----:B------:R-:W-:-:S04]  /*1de0*/  IMAD.MOV.U32 R0, RZ, RZ, R3 ;  /* 0x000000ffff007224 */ /* 0x000fc800078e0003 */
[----:B------:R-:W-:Y:S01]  /*1df0*/  @!P2 IMAD.MOV R0, RZ, RZ, -R0 ;  /* 0x000000ffff00a224 */ /* 0x000fe200078e0a00 */
[----:B------:R-:W-:-:S07]  /*1e00*/  @!P1 LOP3.LUT R0, RZ, R6, RZ, 0x33, !PT ;  /* 0x00000006ff009212 */ /* 0x000fce00078e33ff */
.L_x_3722:
[----:B------:R-:W-:Y:S05]  /*1e10*/  BSYNC B0 ;  /* 0x0000000000007941 */ /* 0x000fea0003800000 */
.L_x_3721:
[----:B------:R-:W-:Y:S01]  /*1e20*/  IMAD R2, R11, R0, RZ ;  /* 0x000000000b027224 */ /* 0x000fe200078e02ff */
[----:B------:R-:W-:-:S04]  /*1e30*/  PLOP3.LUT P2, PT, PT, PT, PT, 0x80, 0x0 ;  /* 0x000000000000781c */ /* 0x000fc80003f4f070 */
[C---:B------:R-:W-:Y:S01]  /*1e40*/  VIADDMNMX R0, R2.reuse, R0, R135, PT ;  /* 0x0000000002007246 */ /* 0x040fe20003800187 */
[----:B------:R-:W-:-:S04]  /*1e50*/  IMAD R2, R2, 0x60, -R9 ;  /* 0x0000006002027824 */ /* 0x000fc800078e0a09 */
[----:B------:R-:W-:Y:S01]  /*1e60*/  IMAD R3, R0, 0x60, -R9 ;  /* 0x0000006000037824 */ /* 0x000fe200078e0a09 */
[----:B------:R-:W-:-:S04]  /*1e70*/  VIMNMX R2, RZ, R2, !PT ;  /* 0x00000002ff027248 */ /* 0x000fc80007fe0100 */
[----:B0-----:R-:W-:-:S04]  /*1e80*/  VIMNMX R5, R3, R24, PT ;  /* 0x0000001803057248 */ /* 0x001fc80003fe0100 */
[----:B------:R-:W-:Y:S01]  /*1e90*/  ISETP.GT.AND P0, PT, R5, R2, PT ;  /* 0x000000020500720c */ /* 0x000fe20003f04270 */
[----:B------:R-:W-:-:S05]  /*1ea0*/  IMAD.WIDE.U32 R2, R2, -0x55555555, RZ ;  /* 0xaaaaaaab02027825 */ /* 0x000fca00078e00ff */
[----:B------:R-:W-:-:S05]  /*1eb0*/  SHF.R.U32.HI R119, RZ, 0x6, R3 ;  /* 0x00000006ff777819 */ /* 0x000fca0000011603 */
[----:B------:R-:W-:Y:S02]  /*1ec0*/  IMAD.MOV.U32 R2, RZ, RZ, R119 ;  /* 0x000000ffff027224 */ /* 0x000fe400078e0077 */
[----:B------:R-:W-:-:S04]  /*1ed0*/  @P0 VIADD R0, R5, 0x5f ;  /* 0x0000005f05000836 */ /* 0x000fc80000000000 */
[----:B------:R-:W-:-:S05]  /*1ee0*/  @P0 IMAD.HI R0, R0, 0x2aaaaaab, RZ ;  /* 0x2aaaaaab00000827 */ /* 0x000fca00078e02ff */
[----:B------:R-:W-:-:S04]  /*1ef0*/  @P0 SHF.R.U32.HI R3, RZ, 0x1f, R0 ;  /* 0x0000001fff030819 */ /* 0x000fc80000011600 */
[----:B------:R-:W-:-:S04]  /*1f00*/  @P0 LEA.HI.SX32 R2, R0, R3, 0x1c ;  /* 0x0000000300020211 */ /* 0x000fc800078fe2ff */
        /* <DEDUP_REMOVED lines=22> */
.L_x_3725:
[----:B------:R-:W-:Y:S05]  /*2070*/  BSYNC B6 ;  /* 0x0000000000067941 */ /* 0x000fea0003800000 */
.L_x_3724:
        /* <DEDUP_REMOVED lines=20> */
.L_x_3727:
[----:B------:R-:W-:Y:S05]  /*21c0*/  BSYNC B6 ;  /* 0x0000000000067941 */ /* 0x000fea0003800000 */
.L_x_3726:
[----:B------:R-:W-:Y:S01]  /*21d0*/  ULDC.64 UR4, c[0x0][0x9f8] ;  /* 0x00027e0000047ab9 */ /* 0x000fe20000000a00 */
[----:B------:R-:W-:Y:S01]  /*21e0*/  IMAD.MOV.U32 R0, RZ, RZ, R225 ;  /* 0x000000ffff007224 */ /* 0x000fe200078e00e1 */
[----:B------:R-:W-:Y:S01]  /*21f0*/  ISETP.NE.U32.AND P0, PT, RZ, UR4, PT ;  /* 0x00000004ff007c0c */ /* 0x000fe2000bf05070 */
[----:B------:R-:W0:Y:S01]  /*2200*/  S2R R7, SR_TID.X ;  /* 0x0000000000077919 */ /* 0x000e220000002100 */
[----:B------:R-:W1:Y:S01]  /*2210*/  LDC.64 R92, c[0x0][0x3f8] ;  /* 0x0000fe00ff5c7b82 */ /* 0x000e620000000a00 */
[----:B------:R-:W-:Y:S01]  /*2220*/  IMAD.MOV.U32 R20, RZ, RZ, R26 ;  /* 0x000000ffff147224 */ /* 0x000fe200078e001a */
[----:B------:R-:W-:-:S06]  /*2230*/  ISETP.NE.AND.EX P0, PT, RZ, UR5, PT, P0 ;  /* 0x00000005ff007c0c */ /* 0x000fcc000bf05300 */
[----:B------:R-:W2:Y:S07]  /*2240*/  LDC.64 R86, c[0x0][0x408] ;  /* 0x00010200ff567b82 */ /* 0x000eae0000000a00 */
[----:B------:R-:W-:Y:S01]  /*2250*/  @P0 IADD3 R4, P1, R226, UR4, RZ ;  /* 0x00000004e2040c10 */ /* 0x000fe2000ff3e0ff */
[----:B------:R-:W-:-:S03]  /*2260*/  ULDC UR4, c[0x0][0x2f4] ;  /* 0x0000bd0000047ab9 */ /* 0x000fc60000000800 */
[----:B------:R-:W-:-:S05]  /*2270*/  @P0 IADD3.X R5, R227, UR5, RZ, P1, !PT ;  /* 0x00000005e3050c10 */ /* 0x000fca0008ffe4ff */
[----:B------:R3:W4:Y:S01]  /*2280*/  @P0 LDG.E R0, desc[UR48][R4.64] ;  /* 0x0000003004000981 */ /* 0x000722000c1e1900 */
[----:B------:R-:W-:Y:S01]  /*2290*/  ISETP.GE.AND P1, PT, R194, UR4, PT ;  /* 0x00000004c2007c0c */ /* 0x000fe2000bf26270 */
[--C-:B-1----:R-:W-:Y:S01]  /*22a0*/  IMAD.WIDE.U32 R94, R203, R92, R16.reuse ;  /* 0x0000005ccb5e7225 */ /* 0x102fe200078e0010 */
[----:B------:R-:W-:Y:S01]  /*22b0*/  ISETP.GE.AND P0, PT, R16, UR4, PT ;  /* 0x0000000410007c0c */ /* 0x000fe2000bf06270 */
[----:B------:R-:W1:Y:S01]  /*22c0*/  S2R R161, SR_TID.X ;  /* 0x0000000000a17919 */ /* 0x000e620000002100 */
[----:B------:R-:W-:Y:S01]  /*22d0*/  SEL R6, RZ, 0xffffffff, P1 ;  /* 0xffffffffff067807 */ /* 0x000fe20000800000 */
[----:B------:R-:W-:Y:S01]  /*22e0*/  IMAD R123, R93, 0x60, RZ ;  /* 0x000000605d7b7824 */ /* 0x000fe200078e02ff */
[----:B------:R-:W-:Y:S01]  /*22f0*/  SEL R3, RZ, 0x1, P0 ;  /* 0x00000001ff037807 */ /* 0x000fe20000000000 */
[----:B0-----:R-:W-:Y:S01]  /*2300*/  VIADD R8, R7, 0xffffff80 ;  /* 0xffffff8007087836 */ /* 0x001fe20000000000 */
[----:B------:R-:W-:Y:S01]  /*2310*/  ISETP.GE.AND P0, PT, R193, UR4, PT ;  /* 0x00000004c1007c0c */ /* 0x000fe2000bf06270 */
[----:B------:R-:W-:Y:S01]  /*2320*/  IMAD.SHL.U32 R6, R6, 0x2, RZ ;  /* 0x0000000206067824 */ /* 0x000fe200078e00ff */
[----:B------:R-:W-:Y:S01]  /*2330*/  ISETP.GE.AND P1, PT, R23, UR4, PT ;  /* 0x0000000417007c0c */ /* 0x000fe2000bf26270 */
[----:B--2---:R-:W-:Y:S01]  /*2340*/  IMAD.WIDE.U32 R88, R203, R86, R16 ;  /* 0x00000056cb587225 */ /* 0x004fe200078e0010 */
[----:B------:R-:W-:-:S02]  /*2350*/  SHF.R.S32.HI R9, RZ, 0x1f, R8 ;  /* 0x0000001fff097819 */ /* 0x000fc40000011408 */
[----:B------:R-:W-:Y:S01]  /*2360*/  LOP3.LUT R6, R6, 0x2, R3, 0xe2, !PT ;  /* 0x0000000206067812 */ /* 0x000fe200078ee203 */
[----:B------:R-:W-:Y:S01]  /*2370*/  IMAD.SHL.U32 R104, R86, 0x40, RZ ;  /* 0x0000004056687824 */ /* 0x000fe200078e00ff */
[----:B------:R-:W-:Y:S01]  /*2380*/  LEA.HI R10, R9, R8, RZ, 0x2 ;  /* 0x00000008090a7211 */ /* 0x000fe200078f10ff */
[----:B------:R-:W0:Y:S01]  /*2390*/  LDC R3, c[0x0][0x3f4] ;  /* 0x0000fd00ff037b82 */ /* 0x000e220000000800 */
[----:B---3--:R-:W-:Y:S01]  /*23a0*/  SEL R5, RZ, 0x4, P0 ;  /* 0x00000004ff057807 */ /* 0x008fe20000000000 */
[----:B------:R-:W-:Y:S01]  /*23b0*/  IMAD.SHL.U32 R102, R92, 0x40, RZ ;  /* 0x000000405c667824 */ /* 0x000fe200078e00ff */
[----:B------:R-:W-:Y:S02]  /*23c0*/  SHF.R.S32.HI R12, RZ, 0x1f, R10 ;  /* 0x0000001fff0c7819 */ /* 0x000fe4000001140a */
[----:B------:R-:W-:Y:S02]  /*23d0*/  SEL R4, RZ, 0x8, P1 ;  /* 0x00000008ff047807 */ /* 0x000fe40000800000 */
[----:B------:R-:W-:-:S02]  /*23e0*/  LEA.HI R12, R12, R203, RZ, 0x3 ;  /* 0x000000cb0c0c7211 */ /* 0x000fc400078f18ff */
[----:B------:R-:W-:Y:S02]  /*23f0*/  ISETP.GE.AND P0, PT, R22, UR4, PT ;  /* 0x0000000416007c0c */ /* 0x000fe4000bf06270 */
[----:B------:R-:W-:Y:S02]  /*2400*/  LOP3.LUT R12, R12, 0xfffffff8, RZ, 0xc0, !PT ;  /* 0xfffffff80c0c7812 */ /* 0x000fe400078ec0ff */
[----:B------:R-:W-:Y:S02]  /*2410*/  LOP3.LUT R6, R4, R6, R5, 0xfe, !PT ;  /* 0x0000000604067212 */ /* 0x000fe400078efe05 */
[----:B------:R-:W-:Y:S01]  /*2420*/  SEL R5, RZ, 0x10, P0 ;  /* 0x00000010ff057807 */ /* 0x000fe20000000000 */
[----:B------:R-:W-:Y:S01]  /*2430*/  IMAD.IADD R120, R203, 0x1, -R12 ;  /* 0x00000001cb787824 */ /* 0x000fe200078e0a0c */
[----:B------:R-:W-:Y:S02]  /*2440*/  SHF.R.S32.HI R7, RZ, 0x1f, R203 ;  /* 0x0000001fff077819 */ /* 0x000fe400000114cb */
[----:B------:R-:W-:-:S02]  /*2450*/  LOP3.LUT R20, R20, 0xfffffffb, RZ, 0xc0, !PT ;  /* 0xfffffffb14147812 */ /* 0x000fc400078ec0ff */
[----:B------:R-:W-:Y:S01]  /*2460*/  LOP3.LUT P0, RZ, R120, 0x4, RZ, 0xc0, !PT ;  /* 0x0000000478ff7812 */ /* 0x000fe2000780c0ff */
[-C--:B------:R-:W-:Y:S01]  /*2470*/  IMAD R4, R7, R92.reuse, RZ ;  /* 0x0000005c07047224 */ /* 0x080fe200078e02ff */
[----:B------:R-:W-:Y:S01]  /*2480*/  SHF.R.S32.HI R197, RZ, 0x1f, R196 ;  /* 0x0000001fffc57819 */ /* 0x000fe200000114c4 */
[----:B0-----:R-:W-:Y:S01]  /*2490*/  IMAD.SHL.U32 R118, R3, 0x2, RZ ;  /* 0x0000000203767824 */ /* 0x001fe200078e00ff */
[----:B------:R-:W-:Y:S01]  /*24a0*/  LOP3.LUT R6, R6, R5, RZ, 0xfc, !PT ;  /* 0x0000000506067212 */ /* 0x000fe200078efcff */
[----:B------:R-:W-:Y:S01]  /*24b0*/  IMAD R9, R203, R93, R4 ;  /* 0x0000005dcb097224 */ /* 0x000fe200078e0204 */
[-C--:B------:R-:W-:Y:S01]  /*24c0*/  ISETP.GE.AND P2, PT, R193, R3.reuse, PT ;  /* 0x00000003c100720c */ /* 0x080fe20003f46270 */
[----:B------:R-:W-:Y:S01]  /*24d0*/  IMAD.WIDE.U32 R96, R203, R92, R196 ;  /* 0x0000005ccb607225 */ /* 0x000fe200078e00c4 */
[-C--:B------:R-:W-:Y:S02]  /*24e0*/  ISETP.GE.AND P1, PT, R194, R3.reuse, PT ;  /* 0x00000003c200720c */ /* 0x080fe40003f26270 */
[----:B------:R-:W-:Y:S01]  /*24f0*/  LOP3.LUT R11, R10, 0xfffffffc, RZ, 0xc0, !PT ;  /* 0xfffffffc0a0b7812 */ /* 0x000fe200078ec0ff */
[-C--:B------:R-:W-:Y:S01]  /*2500*/  IMAD R4, R7, R86.reuse, RZ ;  /* 0x0000005607047224 */ /* 0x080fe200078e02ff */
[----:B------:R-:W-:Y:S01]  /*2510*/  SEL R7, R3, RZ, P1 ;  /* 0x000000ff03077207 */ /* 0x000fe20000800000 */
[----:B------:R-:W-:Y:S01]  /*2520*/  IMAD.IADD R97, R97, 0x1, R9 ;  /* 0x0000000161617824 */ /* 0x000fe200078e0209 */
[----:B------:R-:W-:Y:S01]  /*2530*/  @P0 LOP3.LUT R20, R20, 0x4, RZ, 0xfc, !PT ;  /* 0x0000000414140812 */ /* 0x000fe200078efcff */
[----:B------:R-:W-:Y:S01]  /*2540*/  IMAD.IADD R95, R9, 0x1, R95 ;  /* 0x00000001095f7824 */ /* 0x000fe200078e025f */
[----:B------:R-:W-:Y:S01]  /*2550*/  ISETP.GE.AND P0, PT, R16, R3, PT ;  /* 0x000000031000720c */ /* 0x000fe20003f06270 */
[----:B------:R-:W-:Y:S01]  /*2560*/  IMAD R9, R203, R87, R4 ;  /* 0x00000057cb097224 */ /* 0x000fe200078e0204 */
[C---:B------:R-:W-:Y:S01]  /*2570*/  SEL R4, R3.reuse, RZ, P2 ;  /* 0x000000ff03047207 */ /* 0x040fe20001000000 */
[----:B------:R-:W-:Y:S01]  /*2580*/  IMAD.IADD R108, R8, 0x1, -R11 ;  /* 0x00000001086c7824 */ /* 0x000fe200078e0a0b */
[----:B------:R-:W-:Y:S01]  /*2590*/  SEL R5, R3, RZ, P0 ;  /* 0x000000ff03057207 */ /* 0x000fe20000000000 */
[----:B------:R-:W-:Y:S01]  /*25a0*/  IMAD.IADD R7, R194, 0x1, R7 ;  /* 0x00000001c2077824 */ /* 0x000fe200078e0207 */
[----:B------:R-:W-:Y:S01]  /*25b0*/  LOP3.LUT R20, R20, 0xfffffffe, RZ, 0xc0, !PT ;  /* 0xfffffffe14147812 */ /* 0x000fe200078ec0ff */
[----:B------:R-:W-:Y:S01]  /*25c0*/  IMAD.IADD R11, R193, 0x1, R4 ;  /* 0x00000001c10b7824 */ /* 0x000fe200078e0204 */
[----:B-----5:R-:W-:Y:S01]  /*25d0*/  SHF.R.S32.HI R15, RZ, 0x1f, R134 ;  /* 0x0000001fff0f7819 */ /* 0x020fe20000011486 */
[----:B------:R-:W-:Y:S01]  /*25e0*/  IMAD.IADD R5, R16, 0x1, R5 ;  /* 0x0000000110057824 */ /* 0x000fe200078e0205 */
[----:B------:R-:W-:Y:S01]  /*25f0*/  @P2 LOP3.LUT R20, R20, 0x1, RZ, 0xfc, !PT ;  /* 0x0000000114142812 */ /* 0x000fe200078efcff */
[----:B------:R-:W-:Y:S01]  /*2600*/  IMAD.WIDE.U32 R90, R203, R86, R196 ;  /* 0x00000056cb5a7225 */ /* 0x000fe200078e00c4 */
[----:B------:R-:W-:-:S02]  /*2610*/  SHF.R.S32.HI R10, RZ, 0x1f, R7 ;  /* 0x0000001fff0a7819 */ /* 0x000fc40000011407 */
[----:B------:R-:W-:Y:S01]  /*2620*/  SHF.R.S32.HI R4, RZ, 0x1f, R5 ;  /* 0x0000001fff047819 */ /* 0x000fe20000011405 */
[----:B------:R-:W-:Y:S01]  /*2630*/  IMAD.IADD R91, R91, 0x1, R9 ;  /* 0x000000015b5b7824 */ /* 0x000fe200078e0209 */
[----:B------:R0:W-:Y:S01]  /*2640*/  STL [R1], R20 ;  /* 0x0000001401007387 */ /* 0x0001e20000100800 */
[----:B------:R-:W-:Y:S01]  /*2650*/  IMAD.IADD R89, R9, 0x1, R89 ;  /* 0x0000000109597824 */ /* 0x000fe200078e0259 */
[-C--:B------:R-:W-:Y:S01]  /*2660*/  LEA.HI R8, R4, R5.reuse, RZ, 0x3 ;  /* 0x0000000504087211 */ /* 0x080fe200078f18ff */
[-C--:B------:R-:W-:Y:S01]  /*2670*/  IMAD.WIDE.U32 R90, R134, R86.reuse, R90 ;  /* 0x00000056865a7225 */ /* 0x080fe200078e005a */
[----:B------:R-:W-:Y:S02]  /*2680*/  LEA.HI R4, R4, R5, RZ, 0x6 ;  /* 0x0000000504047211 */ /* 0x000fe400078f30ff */
[----:B------:R-:W-:Y:S01]  /*2690*/  LEA.HI R9, R10, R7, RZ, 0x6 ;  /* 0x000000070a097211 */ /* 0x000fe200078f30ff */
[----:B------:R-:W-:Y:S01]  /*26a0*/  IMAD.WIDE.U32 R88, R134, R86, R88 ;  /* 0x0000005686587225 */ /* 0x000fe200078e0058 */
[----:B------:R-:W-:-:S02]  /*26b0*/  SHF.R.S32.HI R5, RZ, 0x6, R4 ;  /* 0x00000006ff057819 */ /* 0x000fc40000011404 */
[----:B------:R-:W-:Y:S01]  /*26c0*/  LEA.HI R10, R10, R7, RZ, 0x3 ;  /* 0x000000070a0a7211 */ /* 0x000fe200078f18ff */
[-C--:B------:R-:W-:Y:S01]  /*26d0*/  IMAD.WIDE.U32 R96, R134, R92.reuse, R96 ;  /* 0x0000005c86607225 */ /* 0x080fe200078e0060 */
[--C-:B------:R-:W-:Y:S02]  /*26e0*/  LOP3.LUT R4, R216, 0x38, R8.reuse, 0xf8, !PT ;  /* 0x00000038d8047812 */ /* 0x100fe400078ef808 */
[----:B------:R-:W-:Y:S01]  /*26f0*/  LOP3.LUT R7, R205, 0x38, R8, 0xf8, !PT ;  /* 0x00000038cd077812 */ /* 0x000fe200078ef808 */
[C---:B------:R-:W-:Y:S01]  /*2700*/  IMAD R132, R5.reuse, 0x1800, R218 ;  /* 0x0000180005847824 */ /* 0x040fe200078e02da */
[----:B0-----:R-:W-:Y:S01]  /*2710*/  SHF.R.U32.HI R20, RZ, 0x3, R205 ;  /* 0x00000003ff147819 */ /* 0x001fe200000116cd */
[----:B------:R-:W-:Y:S01]  /*2720*/  IMAD R129, R5, 0x1800, R219 ;  /* 0x0000180005817824 */ /* 0x000fe200078e02db */
[----:B------:R-:W-:Y:S01]  /*2730*/  SHF.R.S32.HI R14, RZ, 0x1f, R11 ;  /* 0x0000001fff0e7819 */ /* 0x000fe2000001140b */
[----:B------:R-:W-:Y:S01]  /*2740*/  IMAD.WIDE.U32 R94, R134, R92, R94 ;  /* 0x0000005c865e7225 */ /* 0x000fe200078e005e */
[----:B------:R-:W-:-:S02]  /*2750*/  SHF.R.S32.HI R9, RZ, 0x6, R9 ;  /* 0x00000006ff097819 */ /* 0x000fc40000011409 */
[----:B------:R-:W-:Y:S01]  /*2760*/  LOP3.LUT R12, R216, 0x38, R10, 0xf8, !PT ;  /* 0x00000038d80c7812 */ /* 0x000fe200078ef80a */
[----:B------:R-:W-:Y:S01]  /*2770*/  IMAD R108, R108, 0x40, R203 ;  /* 0x000000406c6c7824 */ /* 0x000fe200078e02cb */
[----:B------:R-:W-:Y:S01]  /*2780*/  LOP3.LUT R5, R4, R217, RZ, 0x3c, !PT ;  /* 0x000000d904057212 */ /* 0x000fe200078e3cff */
[----:B------:R-:W-:Y:S01]  /*2790*/  IMAD R131, R9, 0x1800, R218 ;  /* 0x0000180009837824 */ /* 0x000fe200078e02da */
[----:B------:R-:W-:Y:S01]  /*27a0*/  LOP3.LUT R4, R7, R20, RZ, 0x3c, !PT ;  /* 0x0000001407047212 */ /* 0x000fe200078e3cff */
[----:B------:R-:W-:Y:S01]  /*27b0*/  IMAD R127, R9, 0x1800, R219 ;  /* 0x00001800097f7824 */ /* 0x000fe200078e02db */
[-C--:B------:R-:W-:Y:S01]  /*27c0*/  LEA.HI R13, R14, R11.reuse, RZ, 0x3 ;  /* 0x0000000b0e0d7211 */ /* 0x080fe200078f18ff */
[----:B------:R-:W-:Y:S01]  /*27d0*/  IMAD.IADD R132, R132, 0x1, R5 ;  /* 0x0000000184847824 */ /* 0x000fe200078e0205 */
[----:B------:R-:W-:Y:S01]  /*27e0*/  LEA.HI R11, R14, R11, RZ, 0x6 ;  /* 0x0000000b0e0b7211 */ /* 0x000fe200078f30ff */
[----:B------:R-:W-:Y:S01]  /*27f0*/  IMAD.IADD R129, R129, 0x1, R4 ;  /* 0x0000000181817824 */ /* 0x000fe200078e0204 */
[----:B------:R-:W-:-:S02]  /*2800*/  LOP3.LUT R12, R12, R217, RZ, 0x3c, !PT ;  /* 0x000000d90c0c7212 */ /* 0x000fc400078e3cff */
[----:B------:R-:W-:Y:S02]  /*2810*/  LOP3.LUT R5, R205, 0x38, R10, 0xf8, !PT ;  /* 0x00000038cd057812 */ /* 0x000fe400078ef80a */
[----:B------:R-:W-:Y:S01]  /*2820*/  SHF.R.S32.HI R11, RZ, 0x6, R11 ;  /* 0x00000006ff0b7819 */ /* 0x000fe2000001140b */
[----:B------:R-:W-:Y:S01]  /*2830*/  IMAD.IADD R131, R131, 0x1, R12 ;  /* 0x0000000183837824 */ /* 0x000fe200078e020c */
[--C-:B------:R-:W-:Y:S02]  /*2840*/  LOP3.LUT R4, R216, 0x38, R13.reuse, 0xf8, !PT ;  /* 0x00000038d8047812 */ /* 0x100fe400078ef80d */
[----:B------:R-:W-:Y:S01]  /*2850*/  LOP3.LUT R7, R205, 0x38, R13, 0xf8, !PT ;  /* 0x00000038cd077812 */ /* 0x000fe200078ef80d */
[----:B------:R-:W-:Y:S01]  /*2860*/  IMAD R128, R11, 0x1800, R218 ;  /* 0x000018000b807824 */ /* 0x000fe200078e02da */
[----:B------:R-:W-:Y:S01]  /*2870*/  LOP3.LUT R12, R5, R20, RZ, 0x3c, !PT ;  /* 0x00000014050c7212 */ /* 0x000fe200078e3cff */
[----:B------:R-:W-:Y:S01]  /*2880*/  IMAD R126, R11, 0x1800, R219 ;  /* 0x000018000b7e7824 */ /* 0x000fe200078e02db */
[----:B------:R-:W-:Y:S01]  /*2890*/  LOP3.LUT R5, R4, R217, RZ, 0x3c, !PT ;  /* 0x000000d904057212 */ /* 0x000fe200078e3cff */
[----:B------:R-:W-:Y:S01]  /*28a0*/  IMAD R4, R15, R92, RZ ;  /* 0x0000005c0f047224 */ /* 0x000fe200078e02ff */
[----:B------:R-:W-:Y:S01]  /*28b0*/  LOP3.LUT R7, R7, R20, RZ, 0x3c, !PT ;  /* 0x0000001407077212 */ /* 0x000fe200078e3cff */
[----:B------:R-:W-:Y:S01]  /*28c0*/  IMAD R15, R15, R86, RZ ;  /* 0x000000560f0f7224 */ /* 0x000fe200078e02ff */
[----:B------:R-:W-:Y:S01]  /*28d0*/  ISETP.GE.AND P2, PT, R192, UR4, PT ;  /* 0x00000004c0007c0c */ /* 0x000fe2000bf46270 */
[----:B------:R-:W-:Y:S01]  /*28e0*/  IMAD.IADD R128, R128, 0x1, R5 ;  /* 0x0000000180807824 */ /* 0x000fe200078e0205 */
[----:B------:R-:W-:Y:S01]  /*28f0*/  SHF.L.U64.HI R103, R86, 0x6, R87 ;  /* 0x0000000656677819 */ /* 0x000fe20000010257 */
[----:B------:R-:W-:Y:S01]  /*2900*/  IMAD.IADD R126, R126, 0x1, R7 ;  /* 0x000000017e7e7824 */ /* 0x000fe200078e0207 */
[----:B------:R-:W-:Y:S01]  /*2910*/  SEL R7, RZ, 0x20, P2 ;  /* 0x00000020ff077807 */ /* 0x000fe20001000000 */
[----:B------:R-:W-:Y:S01]  /*2920*/  IMAD R9, R134, R93, R4 ;  /* 0x0000005d86097224 */ /* 0x000fe200078e0204 */
[----:B------:R-:W-:Y:S01]  /*2930*/  LOP3.LUT R4, R216, 0x18, R16, 0xf8, !PT ;  /* 0x00000018d8047812 */ /* 0x000fe200078ef810 */
[----:B------:R-:W-:Y:S01]  /*2940*/  IMAD R5, R87, 0x60, RZ ;  /* 0x0000006057057824 */ /* 0x000fe200078e02ff */
[----:B------:R-:W-:Y:S01]  /*2950*/  SHF.L.U64.HI R101, R92, 0x6, R93 ;  /* 0x000000065c657819 */ /* 0x000fe2000001025d */
[----:B------:R-:W-:Y:S01]  /*2960*/  IMAD R15, R134, R87, R15 ;  /* 0x00000057860f7224 */ /* 0x000fe200078e020f */
[----:B------:R-:W-:Y:S01]  /*2970*/  LOP3.LUT R125, R4, R217, RZ, 0x3c, !PT ;  /* 0x000000d9047d7212 */ /* 0x000fe200078e3cff */
[----:B------:R-:W-:Y:S01]  /*2980*/  IMAD.WIDE.U32 R86, R86, 0x60, RZ ;  /* 0x0000006056567825 */ /* 0x000fe200078e00ff */
[----:B------:R-:W-:-:S02]  /*2990*/  LOP3.LUT R20, R6, R7, RZ, 0xfc, !PT ;  /* 0x0000000706147212 */ /* 0x000fc400078efcff */
[----:B------:R-:W-:Y:S01]  /*29a0*/  LOP3.LUT R3, R8, 0xfffffff8, RZ, 0xc0, !PT ;  /* 0xfffffff808037812 */ /* 0x000fe200078ec0ff */
[----:B------:R-:W-:Y:S01]  /*29b0*/  IMAD.IADD R124, R87, 0x1, R5 ;  /* 0x00000001577c7824 */ /* 0x000fe200078e0205 */
[----:B------:R-:W-:Y:S01]  /*29c0*/  LOP3.LUT R4, R10, 0xfffffff8, RZ, 0xc0, !PT ;  /* 0xfffffff80a047812 */ /* 0x000fe200078ec0ff */
[----:B------:R-:W-:Y:S01]  /*29d0*/  IMAD.WIDE.U32 R92, R92, 0x60, RZ ;  /* 0x000000605c5c7825 */ /* 0x000fe200078e00ff */
[----:B------:R-:W-:Y:S02]  /*29e0*/  LOP3.LUT R5, R13, 0xfffffff8, RZ, 0xc0, !PT ;  /* 0xfffffff80d057812 */ /* 0x000fe400078ec0ff */
[----:B------:R-:W-:Y:S01]  /*29f0*/  SHF.R.S32.HI R111, RZ, 0x3, R8 ;  /* 0x00000003ff6f7819 */ /* 0x000fe20000011408 */
[----:B------:R-:W-:Y:S01]  /*2a00*/  IMAD.IADD R100, R97, 0x1, R9 ;  /* 0x0000000161647824 */ /* 0x000fe200078e0209 */
[----:B------:R-:W-:Y:S01]  /*2a10*/  SHF.R.S32.HI R110, RZ, 0x3, R10 ;  /* 0x00000003ff6e7819 */ /* 0x000fe2000001140a */
[----:B------:R-:W-:Y:S01]  /*2a20*/  IMAD.IADD R98, R9, 0x1, R95 ;  /* 0x0000000109627824 */ /* 0x000fe200078e025f */
[C---:B------:R-:W-:Y:S01]  /*2a30*/  LOP3.LUT R7, R20.reuse, 0x2, RZ, 0xc0, !PT ;  /* 0x0000000214077812 */ /* 0x040fe200078ec0ff */
[----:B------:R-:W-:Y:S01]  /*2a40*/  IMAD.IADD R127, R127, 0x1, R12 ;  /* 0x000000017f7f7824 */ /* 0x000fe200078e020c */
[----:B------:R-:W-:Y:S01]  /*2a50*/  LOP3.LUT R8, R20, 0x4, RZ, 0xc0, !PT ;  /* 0x0000000414087812 */ /* 0x000fe200078ec0ff */
[----:B------:R-:W-:Y:S01]  /*2a60*/  IMAD.IADD R125, R218, 0x1, R125 ;  /* 0x00000001da7d7824 */ /* 0x000fe200078e027d */
[C---:B------:R-:W-:Y:S01]  /*2a70*/  LOP3.LUT R9, R20.reuse, 0x8, RZ, 0xc0, !PT ;  /* 0x0000000814097812 */ /* 0x040fe200078ec0ff */
[----:B------:R-:W-:Y:S01]  /*2a80*/  IMAD.IADD R123, R93, 0x1, R123 ;  /* 0x000000015d7b7824 */ /* 0x000fe200078e027b */
[----:B------:R-:W-:Y:S01]  /*2a90*/  LOP3.LUT R10, R20, 0x10, RZ, 0xc0, !PT ;  /* 0x00000010140a7812 */ /* 0x000fe200078ec0ff */
[----:B------:R-:W-:Y:S01]  /*2aa0*/  IMAD.IADD R99, R91, 0x1, R15 ;  /* 0x000000015b637824 */ /* 0x000fe200078e020f */
[----:B------:R-:W-:Y:S01]  /*2ab0*/  IADD3 R122, R122, R25, RZ ;  /* 0x000000197a7a7210 */ /* 0x000fe20007ffe0ff */
[----:B------:R-:W-:Y:S01]  /*2ac0*/  IMAD.IADD R85, R15, 0x1, R89 ;  /* 0x000000010f557824 */ /* 0x000fe200078e0259 */
[----:B-1----:R-:W-:-:S02]  /*2ad0*/  LEA.HI R161, R161, 0x8, RZ, 0x19 ;  /* 0x00000008a1a17811 */ /* 0x002fc400078fc8ff */
[----:B------:R-:W-:Y:S02]  /*2ae0*/  SHF.R.S32.HI R109, RZ, 0x3, R13 ;  /* 0x00000003ff6d7819 */ /* 0x000fe4000001140d */
[----:B------:R-:W-:Y:S02]  /*2af0*/  LOP3.LUT R6, R6, 0x1, RZ, 0xc0, !PT ;  /* 0x0000000106067812 */ /* 0x000fe400078ec0ff */
[----:B------:R-:W-:Y:S02]  /*2b00*/  SHF.R.S32.HI R107, RZ, 0x1f, R3 ;  /* 0x0000001fff6b7819 */ /* 0x000fe40000011403 */
[----:B------:R-:W-:Y:S02]  /*2b10*/  SHF.R.S32.HI R106, RZ, 0x1f, R4 ;  /* 0x0000001fff6a7819 */ /* 0x000fe40000011404 */
[----:B------:R-:W-:Y:S02]  /*2b20*/  SHF.R.S32.HI R105, RZ, 0x1f, R5 ;  /* 0x0000001fff697819 */ /* 0x000fe40000011405 */
[----:B------:R-:W-:-:S02]  /*2b30*/  LOP3.LUT R20, R20, 0x20, RZ, 0xc0, !PT ;  /* 0x0000002014147812 */ /* 0x000fc400078ec0ff */
[----:B----4-:R-:W-:-:S07]  /*2b40*/  SHF.R.S32.HI R121, RZ, 0x1f, R0 ;  /* 0x0000001fff797819 */ /* 0x010fce0000011400 */
.L_x_3833:
[----:B--2---:R-:W2:Y:S01]  /*2b50*/  LDL.LU R29, [R1] ;  /* 0x00000000011d7983 */ /* 0x004ea20000300800 */
[----:B0-----:R-:W0:Y:S01]  /*2b60*/  LDC R25, c[0x0][0x430] ;  /* 0x00010c00ff197b82 */ /* 0x001e220000000800 */
[----:B------:R-:W-:Y:S02]  /*2b70*/  VIADD R2, R2, 0xffffffff ;  /* 0xffffffff02027836 */ /* 0x000fe40000000000 */
[----:B------:R-:W-:Y:S02]  /*2b80*/  IMAD.MOV.U32 R21, RZ, RZ, RZ ;  /* 0x000000ffff157224 */ /* 0x000fe400078e00ff */
[----:B------:R-:W-:-:S03]  /*2b90*/  IMAD R13, R2, 0x60, R108 ;  /* 0x00000060020d7824 */ /* 0x000fc600078e026c */
[----:B-1----:R-:W1:Y:S02]  /*2ba0*/  LDC R117, c[0x0][0x3f4] ;  /* 0x0000fd00ff757b82 */ /* 0x002e640000000800 */
[----:B------:R-:W-:Y:S02]  /*2bb0*/  ISETP.GE.AND P2, PT, R13, R24, PT ;  /* 0x000000180d00720c */ /* 0x000fe40003f46270 */
[----:B------:R-:W-:Y:S02]  /*2bc0*/  IADD3 R30, R122, R13, RZ ;  /* 0x0000000d7a1e7210 */ /* 0x000fe40007ffe0ff */
[----:B------:R-:W-:-:S03]  /*2bd0*/  ISETP.GT.OR P2, PT, R108, 0x5f, P2 ;  /* 0x0000005f6c00780c */ /* 0x000fc60001744670 */
[----:B------:R-:W-:Y:S01]  /*2be0*/  IMAD.MOV.U32 R26, RZ, RZ, R30 ;  /* 0x000000ffff1a7224 */ /* 0x000fe200078e001e */
[----:B0-----:R-:W-:-:S09]  /*2bf0*/  ISETP.NE.AND P3, PT, R25, 0x1, PT ;  /* 0x000000011900780c */ /* 0x001fd20003f65270 */
        /* <DEDUP_REMOVED lines=12> */
[----:B------:R-:W-:-:S05]  /*2cc0*/  @!P2 LEA.HI.X R13, R14, R13, R11, 0x2, P3 ;  /* 0x0000000d0e0da211 */ /* 0x000fca00018f140b */
[----:B------:R0:W5:Y:S01]  /*2cd0*/  @!P2 LDG.E R21, desc[UR48][R12.64] ;  /* 0x000000300c15a981 */ /* 0x000162000c1e1900 */
[----:B------:R-:W-:Y:S01]  /*2ce0*/  ISETP.GT.AND P2, PT, R2, R119, PT ;  /* 0x000000770200720c */ /* 0x000fe20003f44270 */
[----:B------:R-:W-:Y:S01]  /*2cf0*/  IMAD R11, R19, 0x4800, R125 ;  /* 0x00004800130b7824 */ /* 0x000fe200078e027d */
[----:B------:R-:W-:Y:S01]  /*2d00*/  LOP3.LUT P4, RZ, R120, 0x4, RZ, 0xc0, !PT ;  /* 0x0000000478ff7812 */ /* 0x000fe2000788c0ff */
[----:B------:R-:W-:Y:S01]  /*2d10*/  IMAD.MOV R14, RZ, RZ, -R26 ;  /* 0x000000ffff0e7224 */ /* 0x000fe200078e0a1a */
[----:B------:R-:W-:Y:S05]  /*2d20*/  YIELD ;  /* 0x0000000000007946 */ /* 0x000fea0003800000 */
[----:B------:R-:W-:Y:S01]  /*2d30*/  VIADD R27, R11, 0x20 ;  /* 0x000000200b1b7836 */ /* 0x000fe20000000000 */
[----:B------:R-:W-:Y:S01]  /*2d40*/  BSSY B0, `(.L_x_3728) ;  /* 0x00007ee000007945 */ /* 0x000fe20003800000 */
[----:B------:R-:W-:-:S02]  /*2d50*/  IMAD R25, R25, R14, R30 ;  /* 0x0000000e19197224 */ /* 0x000fc400078e021e */
[C---:B------:R-:W-:Y:S02]  /*2d60*/  IMAD R26, R11.reuse, 0x2, R112 ;  /* 0x000000020b1a7824 */ /* 0x040fe400078e0270 */
[----:B------:R-:W-:-:S04]  /*2d70*/  @P4 VIADD R27, R11, 0xffffffe0 ;  /* 0xffffffe00b1b4836 */ /* 0x000fc80000000000 */
[----:B------:R-:W-:Y:S01]  /*2d80*/  IMAD R27, R27, 0x2, R112 ;  /* 0x000000021b1b7824 */ /* 0x000fe200078e0270 */
[----:B--2---:R-:W-:-:S04]  /*2d90*/  LOP3.LUT R29, R29, 0xfffffffd, RZ, 0xc0, !PT ;  /* 0xfffffffd1d1d7812 */ /* 0x004fc800078ec0ff */
[----:B------:R-:W-:Y:S02]  /*2da0*/  @P2 LOP3.LUT R29, R29, 0x2, RZ, 0xfc, !PT ;  /* 0x000000021d1d2812 */ /* 0x000fe400078efcff */
[----:B------:R-:W-:-:S03]  /*2db0*/  ISETP.GE.AND P2, PT, R117, 0x1, PT ;  /* 0x000000017500780c */ /* 0x000fc60003f46270 */
[----:B------:R0:W-:Y:S10]  /*2dc0*/  STL [R1], R29 ;  /* 0x0000001d01007387 */ /* 0x0001f40000100800 */
[----:B0-----:R-:W-:Y:S05]  /*2dd0*/  @!P2 BRA `(.L_x_3729) ;  /* 0x0000007400c8a947 */ /* 0x001fea0003800000 */
[----:B------:R-:W-:Y:S01]  /*2de0*/  SHF.R.S32.HI R80, RZ, 0x1f, R25 ;  /* 0x0000001fff507819 */ /* 0x000fe20000011419 */
[----:B------:R-:W-:Y:S01]  /*2df0*/  ULDC.64 UR4, c[0x0][0x300] ;  /* 0x0000c00000047ab9 */ /* 0x000fe20000000a00 */
[----:B-----5:R-:W-:Y:S01]  /*2e00*/  SHF.R.S32.HI R81, RZ, 0x1f, R21 ;  /* 0x0000001fff517819 */ /* 0x020fe20000011415 */
[----:B------:R-:W-:-:S04]  /*2e10*/  IMAD.WIDE.U32 R12, R25, UR4, RZ ;  /* 0x00000004190c7c25 */ /* 0x000fc8000f8e00ff */
[----:B------:R-:W-:Y:S02]  /*2e20*/  IMAD R14, R80, UR4, RZ ;  /* 0x00000004500e7c24 */ /* 0x000fe4000f8e02ff */
[----:B------:R-:W-:Y:S02]  /*2e30*/  IMAD R82, R2, -0x60, R24 ;  /* 0xffffffa002527824 */ /* 0x000fe400078e0218 */
[----:B------:R-:W-:Y:S01]  /*2e40*/  IMAD R11, R25, UR5, R14 ;  /* 0x00000005190b7c24 */ /* 0x000fe2000f8e020e */
[----:B------:R-:W-:Y:S02]  /*2e50*/  ULDC.64 UR4, c[0x0][0x310] ;  /* 0x0000c40000047ab9 */ /* 0x000fe40000000a00 */
[----:B------:R-:W-:Y:S01]  /*2e60*/  IMAD R14, R81, UR4, RZ ;  /* 0x00000004510e7c24 */ /* 0x000fe2000f8e02ff */
[----:B------:R-:W-:Y:S01]  /*2e70*/  VIMNMX R82, R82, 0x60, PT ;  /* 0x0000006052527848 */ /* 0x000fe20003fe0100 */
[----:B------:R-:W-:Y:S02]  /*2e80*/  IMAD.IADD R13, R13, 0x1, R11 ;  /* 0x000000010d0d7824 */ /* 0x000fe400078e020b */
[----:B------:R-:W-:-:S02]  /*2e90*/  IMAD R11, R21, UR5, R14 ;  /* 0x00000005150b7c24 */ /* 0x000fc4000f8e020e */
        /* <DEDUP_REMOVED lines=8> */
[----:B------:R-:W-:Y:S01]  /*2f20*/  IMAD R13, R124, R2, RZ ;  /* 0x000000027c0d7224 */ /* 0x000fe200078e02ff */
[C---:B------:R-:W-:Y:S01]  /*2f30*/  LEA R116, P2, R12.reuse, UR4, 0x1 ;  /* 0x000000040c747c11 */ /* 0x040fe2000f8408ff */
[----:B------:R-:W-:Y:S01]  /*2f40*/  ULDC.U8 UR4, c[0x0][0x410] ;  /* 0x0001040000047ab9 */ /* 0x000fe20000000000 */
[C---:B------:R-:W-:Y:S02]  /*2f50*/  IMAD R29, R11.reuse, R92, R14 ;  /* 0x0000005c0b1d7224 */ /* 0x040fe400078e020e */
[----:B------:R-:W-:Y:S01]  /*2f60*/  LEA.HI.X R113, R12, UR5, R113, 0x1, P2 ;  /* 0x000000050c717c11 */ /* 0x000fe200090f0c71 */
[----:B------:R-:W-:Y:S01]  /*2f70*/  IMAD R31, R11, R86, R13 ;  /* 0x000000560b1f7224 */ /* 0x000fe200078e020d */
[----:B------:R-:W-:Y:S01]  /*2f80*/  ISETP.NE.AND P2, PT, RZ, UR4, PT ;  /* 0x00000004ff007c0c */ /* 0x000fe2000bf45270 */
[----:B------:R-:W-:-:S04]  /*2f90*/  IMAD.WIDE.U32 R14, R92, R2, RZ ;  /* 0x000000025c0e7225 */ /* 0x000fc800078e00ff */
[----:B------:R-:W-:-:S04]  /*2fa0*/  IMAD.WIDE.U32 R12, R86, R2, RZ ;  /* 0x00000002560c7225 */ /* 0x000fc800078e00ff */
[----:B------:R-:W-:Y:S02]  /*2fb0*/  IMAD.IADD R11, R15, 0x1, R29 ;  /* 0x000000010f0b7824 */ /* 0x000fe400078e021d */
[----:B------:R-:W-:Y:S02]  /*2fc0*/  IMAD.IADD R78, R13, 0x1, R31 ;  /* 0x000000010d4e7824 */ /* 0x000fe400078e021f */
[----:B------:R-:W-:Y:S05]  /*2fd0*/  @!P2 BRA `(.L_x_3730) ;  /* 0x000000380058a947 */ /* 0x000fea0003800000 */
        /* <DEDUP_REMOVED lines=26> */
[----:B------:R-:W-:Y:S06]  /*3180*/  @P3 BRA `(.L_x_3732) ;  /* 0x0000000000a03947 */ /* 0x000fec0003800000 */
[----:B------:R-:W-:Y:S01]  /*3190*/  IADD3 R55, P2, R96, R14, RZ ;  /* 0x0000000e60377210 */ /* 0x000fe20007f5e0ff */
[----:B------:R-:W-:Y:S01]  /*31a0*/  ULDC.64 UR4, c[0x0][0x3e8] ;  /* 0x0000fa0000047ab9 */ /* 0x000fe20000000a00 */
[----:B------:R-:W-:Y:S02]  /*31b0*/  CS2R R72, SRZ ;  /* 0x0000000000487805 */ /* 0x000fe4000001ff00 */
[----:B------:R-:W-:Y:S01]  /*31c0*/  CS2R R74, SRZ ;  /* 0x00000000004a7805 */ /* 0x000fe2000001ff00 */
[----:B------:R-:W-:Y:S01]  /*31d0*/  IMAD.X R56, R11, 0x1, R100, P2 ;  /* 0x000000010b387824 */ /* 0x000fe200010e0664 */
[----:B------:R-:W-:-:S05]  /*31e0*/  IADD3 R52, P2, R90, R12, RZ ;  /* 0x0000000c5a347210 */ /* 0x000fca0007f5e0ff */
[----:B------:R-:W-:Y:S01]  /*31f0*/  IMAD.X R53, R78, 0x1, R99, P2 ;  /* 0x000000014e357824 */ /* 0x000fe200010e0663 */
        /* <DEDUP_REMOVED lines=8> */
[----:B------:R-:W5:Y:S04]  /*3280*/  @!P2 LDG.E.64 R72, desc[UR48][R54.64] ;  /* 0x000000303648a981 */ /* 0x000f68000c1e1b00 */
[----:B------:R-:W5:Y:S01]  /*3290*/  @!P2 LDG.E.64 R74, desc[UR48][R76.64] ;  /* 0x000000304c4aa981 */ /* 0x000f62000c1e1b00 */
        /* <DEDUP_REMOVED lines=16> */
[----:B------:R-:W-:-:S11]  /*33a0*/  CS2R R52, SRZ ;  /* 0x0000000000347805 */ /* 0x000fd6000001ff00 */
[----:B------:R-:W5:Y:S04]  /*33b0*/  @!P2 LDG.E.64 R56, desc[UR48][R54.64+0x80] ;  /* 0x000080303638a981 */ /* 0x000f68000c1e1b00 */
[----:B------:R-:W5:Y:S01]  /*33c0*/  @!P2 LDG.E.64 R58, desc[UR48][R76.64+0x80] ;  /* 0x000080304c3aa981 */ /* 0x000f62000c1e1b00 */
[----:B------:R-:W-:-:S13]  /*33d0*/  ISETP.GE.AND P2, PT, R210, R117, PT ;  /* 0x00000075d200720c */ /* 0x000fda0003f46270 */
[----:B------:R0:W5:Y:S02]  /*33e0*/  @!P2 LDG.E.64 R52, desc[UR48][R54.64+0xa0] ;  /* 0x0000a0303634a981 */ /* 0x000164000c1e1b00 */
[----:B0-----:R-:W-:-:S06]  /*33f0*/  CS2R R54, SRZ ;  /* 0x0000000000367805 */ /* 0x001fcc000001ff00 */
[----:B------:R0:W5:Y:S02]  /*3400*/  @!P2 LDG.E.64 R54, desc[UR48][R76.64+0xa0] ;  /* 0x0000a0304c36a981 */ /* 0x000164000c1e1b00 */
.L_x_3732:
[----:B------:R-:W-:Y:S05]  /*3410*/  BSYNC B1 ;  /* 0x0000000000017941 */ /* 0x000fea0003800000 */
.L_x_3731:
[----:B0-----:R-:W-:Y:S01]  /*3420*/  VIADD R77, R203, 0x40 ;  /* 0x00000040cb4d7836 */ /* 0x001fe20000000000 */
[----:B------:R-:W-:Y:S01]  /*3430*/  BSSY B1, `(.L_x_3733) ;  /* 0x000002c000017945 */ /* 0x000fe20003800000 */
[----:B-----5:R-:W-:-:S03]  /*3440*/  IMAD.MOV.U32 R76, RZ, RZ, R52 ;  /* 0x000000ffff4c7224 */ /* 0x020fc600078e0034 */
[----:B------:R-:W-:-:S13]  /*3450*/  ISETP.GE.AND P4, PT, R77, R82, PT ;  /* 0x000000524d00720c */ /* 0x000fda0003f86270 */
[----:B------:R-:W-:Y:S05]  /*3460*/  @P4 BRA `(.L_x_3734) ;  /* 0x0000000000a04947 */ /* 0x000fea0003800000 */
[----:B------:R-:W-:Y:S01]  /*3470*/  IADD3 R15, P2, P5, R96, R14, R102 ;  /* 0x0000000e600f7210 */ /* 0x000fe20007d5e066 */
[----:B------:R-:W-:Y:S01]  /*3480*/  ULDC.64 UR4, c[0x0][0x3e8] ;  /* 0x0000fa0000047ab9 */ /* 0x000fe20000000a00 */
[----:B------:R-:W-:Y:S02]  /*3490*/  CS2R R48, SRZ ;  /* 0x0000000000307805 */ /* 0x000fe4000001ff00 */
[----:B------:R-:W-:Y:S02]  /*34a0*/  CS2R R50, SRZ ;  /* 0x0000000000327805 */ /* 0x000fe4000001ff00 */
        /* <DEDUP_REMOVED lines=36> */
.L_x_3734:
[----:B------:R-:W-:Y:S05]  /*36f0*/  BSYNC B1 ;  /* 0x0000000000017941 */ /* 0x000fea0003800000 */
.L_x_3733:
[----:B0-----:R-:W-:Y:S01]  /*3700*/  IMAD.MOV.U32 R12, RZ, RZ, R56 ;  /* 0x000000ffff0c7224 */ /* 0x001fe200078e0038 */
[----:B------:R-:W-:Y:S01]  /*3710*/  ISETP.NE.AND P2, PT, R214, 0x3, PT ;  /* 0x00000003d600780c */ /* 0x000fe20003f45270 */
        /* <DEDUP_REMOVED lines=18> */
[----:B------:R-:W-:-:S02]  /*3840*/  MOV R11, R55 ;  /* 0x00000037000b7202 */ /* 0x000fc40000000f00 */
[----:B------:R-:W-:Y:S01]  /*3850*/  PRMT R153, R13, 0x7610, R153 ;  /* 0x000076100d997816 */ /* 0x000fe20000000099 */
[----:B------:R-:W-:Y:S01]  /*3860*/  IMAD.MOV.U32 R13, RZ, RZ, R72 ;  /* 0x000000ffff0d7224 */ /* 0x000fe200078e0048 */
[----:B------:R-:W-:Y:S01]  /*3870*/  PRMT R150, R12, 0x5410, R11 ;  /* 0x000054100c967816 */ /* 0x000fe2000000000b */
[----:B------:R-:W-:Y:S02]  /*3880*/  IMAD.MOV.U32 R12, RZ, RZ, R58 ;  /* 0x000000ffff0c7224 */ /* 0x000fe400078e003a */
[----:B------:R-:W-:Y:S01]  /*3890*/  IMAD.MOV.U32 R11, RZ, RZ, R59 ;  /* 0x000000ffff0b7224 */ /* 0x000fe200078e003b */
[----:B------:R-:W-:Y:S02]  /*38a0*/  PRMT R139, R14, 0x5410, R13 ;  /* 0x000054100e8b7816 */ /* 0x000fe4000000000d */
        /* <DEDUP_REMOVED lines=17> */
[----:B-----5:R-:W-:Y:S02]  /*39c0*/  IMAD.MOV.U32 R12, RZ, RZ, R28 ;  /* 0x000000ffff0c7224 */ /* 0x020fe400078e001c */
        /* <DEDUP_REMOVED lines=25> */
[----:B------:R-:W-:Y:S02]  /*3b60*/  PRMT R130, R12, 0x5410, R11 ;  /* 0x000054100c827816 */ /* 0x000fe4000000000b */
[----:B------:R-:W-:-:S04]  /*3b70*/  MOV R11, R42 ;  /* 0x0000002a000b7202 */ /* 0x000fc80000000f00 */
        /* <DEDUP_REMOVED lines=13> */
.L_x_3735:
[----:B------:R-:W-:Y:S01]  /*3c50*/  IMAD R83, R19, 0x8, R18 ;  /* 0x0000000813537824 */ /* 0x000fe200078e0212 */
[----:B------:R-:W-:Y:S01]  /*3c60*/  SHF.L.U32 R84, R204, 0x1f, RZ ;  /* 0x0000001fcc547819 */ /* 0x000fe200000006ff */
[----:B------:R-:W-:Y:S03]  /*3c70*/  BSSY B1, `(.L_x_3736) ;  /* 0x0000003000017945 */ /* 0x000fe60003800000 */
[----:B------:R-:W0:Y:S02]  /*3c80*/  SYNCS.PHASECHK.TRANS64.TRYWAIT P5, [R83+URZ+0x30890], R84 ;  /* 0x03089054530075a7 */ /* 0x000e2400080a017f */
[----:B0-----:R-:W-:Y:S05]  /*3c90*/  @!P5 BRA `(.L_x_3737) ;  /* 0x000001e80060d947 */ /* 0x001fea0003800000 */
.L_x_4064:
[----:B------:R-:W-:Y:S05]  /*3ca0*/  BSYNC B1 ;  /* 0x0000000000017941 */ /* 0x000fea0003800000 */
.L_x_3736:
[----:B------:R-:W-:-:S03]  /*3cb0*/  UMOV UR4, 0xffffffff ;  /* 0xffffffff00047882 */ /* 0x000fc60000000000 */
[----:B------:R-:W-:Y:S05]  /*3cc0*/  BRA.DIV UR4, `(.L_x_3738) ;  /* 0x000001ea04687947 */ /* 0x000fea000b800000 */
[----:B------:R1:W2:Y:S04]  /*3cd0*/  SHFL.IDX PT, R76, R113, RZ, 0x1c1f ;  /* 0x001c1fff714c7589 */ /* 0x0002a800000e0000 */
[----:B------:R1:W3:Y:S02]  /*3ce0*/  SHFL.IDX PT, R11, R116, RZ, 0x1c1f ;  /* 0x001c1fff740b7589 */ /* 0x0002e400000e0000 */
.L_x_4068:
        /* <DEDUP_REMOVED lines=13> */
[C---:B------:R-:W-:Y:S02]  /*3dc0*/  PRMT R75, R140.reuse, 0x5410, R73 ;  /* 0x000054108c4b7816 */ /* 0x040fe40000000049 */
[----:B------:R-:W-:-:S02]  /*3dd0*/  PRMT R73, R140, 0x5432, R74 ;  /* 0x000054328c497816 */ /* 0x000fc4000000004a */
[----:B------:R-:W-:Y:S02]  /*3de0*/  PRMT R72, R139, 0x5432, R72 ;  /* 0x000054328b487816 */ /* 0x000fe40000000048 */
[----:B0-----:R-:W-:Y:S02]  /*3df0*/  LOP3.LUT R141, R13, 0xffff0000, RZ, 0xc0, !PT ;  /* 0xffff00000d8d7812 */ /* 0x001fe400078ec0ff */
[C---:B------:R-:W-:Y:S01]  /*3e00*/  LOP3.LUT R140, R75.reuse, 0xffff0000, RZ, 0xc0, !PT ;  /* 0xffff00004b8c7812 */ /* 0x040fe200078ec0ff */
[----:B------:R-:W-:Y:S01]  /*3e10*/  IMAD.U32 R75, R75, 0x10000, RZ ;  /* 0x000100004b4b7824 */ /* 0x000fe200078e00ff */
[----:B------:R-:W-:Y:S01]  /*3e20*/  PRMT R133, R139, 0x5410, R133 ;  /* 0x000054108b857816 */ /* 0x000fe20000000085 */
[----:B------:R-:W-:Y:S01]  /*3e30*/  IMAD.U32 R139, R13, 0x10000, RZ ;  /* 0x000100000d8b7824 */ /* 0x000fe200078e00ff */
[C---:B------:R-:W-:Y:S01]  /*3e40*/  LOP3.LUT R13, R72.reuse, 0xffff0000, RZ, 0xc0, !PT ;  /* 0xffff0000480d7812 */ /* 0x040fe200078ec0ff */
[----:B------:R-:W-:Y:S01]  /*3e50*/  FMUL.FTZ R74, R141, R140 ;  /* 0x0000008c8d4a7220 */ /* 0x000fe20000410000 */
[----:B------:R-:W-:-:S03]  /*3e60*/  IMAD.U32 R72, R72, 0x10000, RZ ;  /* 0x0001000048487824 */ /* 0x000fc600078e00ff */
[-C--:B------:R-:W-:Y:S01]  /*3e70*/  FFMA.FTZ R74, R139, R13.reuse, -R74 ;  /* 0x0000000d8b4a7223 */ /* 0x080fe2000001084a */
[----:B------:R-:W-:Y:S01]  /*3e80*/  FMUL.FTZ R13, R141, R13 ;  /* 0x0000000d8d0d7220 */ /* 0x000fe20000410000 */
[C---:B------:R-:W-:Y:S01]  /*3e90*/  IMAD.U32 R141, R133.reuse, 0x10000, RZ ;  /* 0x00010000858d7824 */ /* 0x040fe200078e00ff */
[----:B------:R-:W-:Y:S02]  /*3ea0*/  LOP3.LUT R133, R133, 0xffff0000, RZ, 0xc0, !PT ;  /* 0xffff000085857812 */ /* 0x000fe400078ec0ff */
        /* <DEDUP_REMOVED lines=28> */
.L_x_3744:
[----:B------:R-:W-:Y:S05]  /*4070*/  BSYNC B3 ;  /* 0x0000000000037941 */ /* 0x000fea0003800000 */
.L_x_3743:
[----:B---3--:R-:W-:-:S04]  /*4080*/  LEA R72, P3, R16, R11, 0x1 ;  /* 0x0000000b10487211 */ /* 0x008fc800078608ff */
[----:B--2---:R-:W-:-:S05]  /*4090*/  LEA.HI.X R73, R16, R76, R17, 0x1, P3 ;  /* 0x0000004c10497211 */ /* 0x004fca00018f0c11 */
[----:B0-----:R4:W-:Y:S04]  /*40a0*/  ST.E.128 desc[UR48][R72.64], R12 ;  /* 0x0000000c48007985 */ /* 0x0019e8000c101d30 */
.L_x_3742:
[----:B------:R-:W-:Y:S05]  /*40b0*/  BSYNC B2 ;  /* 0x0000000000027941 */ /* 0x000fea0003800000 */
.L_x_3741:
        /* <DEDUP_REMOVED lines=18> */
[----:B------:R-:W-:Y:S01]  /*41e0*/  LOP3.LUT R13, R68, 0xffff0000, RZ, 0xc0, !PT ;  /* 0xffff0000440d7812 */ /* 0x000fe200078ec0ff */
        /* <DEDUP_REMOVED lines=35> */
.L_x_3748:
[----:B------:R-:W-:Y:S05]  /*4420*/  BSYNC B3 ;  /* 0x0000000000037941 */ /* 0x000fea0003800000 */
.L_x_3747:
[----:B------:R-:W-:Y:S01]  /*4430*/  SHF.L.U32 R70, R198, 0x3, RZ ;  /* 0x00000003c6467819 */ /* 0x000fe200000006ff */
[----:B---3--:R-:W-:Y:S02]  /*4440*/  IMAD.MOV.U32 R68, RZ, RZ, R11 ;  /* 0x000000ffff447224 */ /* 0x008fe400078e000b */
[----:B--2---:R-:W-:Y:S02]  /*4450*/  IMAD.MOV.U32 R69, RZ, RZ, R76 ;  /* 0x000000ffff457224 */ /* 0x004fe400078e004c */
[----:B------:R-:W-:-:S05]  /*4460*/  IMAD.WIDE R68, R70, 0x2, R68 ;  /* 0x0000000246447825 */ /* 0x000fca00078e0244 */
[----:B0-----:R0:W-:Y:S02]  /*4470*/  ST.E.128 desc[UR48][R68.64], R12 ;  /* 0x0000000c44007985 */ /* 0x0011e4000c101d30 */
.L_x_3746:
[----:B------:R-:W-:Y:S05]  /*4480*/  BSYNC B2 ;  /* 0x0000000000027941 */ /* 0x000fea0003800000 */
.L_x_3745:
        /* <DEDUP_REMOVED lines=54> */
.L_x_3752:
[----:B------:R-:W-:Y:S05]  /*47f0*/  BSYNC B3 ;  /* 0x0000000000037941 */ /* 0x000fea0003800000 */
.L_x_3751:
[----:B------:R-:W-:Y:S02]  /*4800*/  IMAD.SHL.U32 R66, R199, 0x8, RZ ;  /* 0x00000008c7427824 */ /* 0x000fe400078e00ff */
[----:B---3--:R-:W-:Y:S02]  /*4810*/  IMAD.MOV.U32 R64, RZ, RZ, R11 ;  /* 0x000000ffff407224 */ /* 0x008fe400078e000b */
[----:B--2---:R-:W-:Y:S02]  /*4820*/  IMAD.MOV.U32 R65, RZ, RZ, R76 ;  /* 0x000000ffff417224 */ /* 0x004fe400078e004c */
[----:B------:R-:W-:-:S05]  /*4830*/  IMAD.WIDE R64, R66, 0x2, R64 ;  /* 0x0000000242407825 */ /* 0x000fca00078e0240 */
[----:B----4-:R0:W-:Y:S02]  /*4840*/  ST.E.128 desc[UR48][R64.64], R12 ;  /* 0x0000000c40007985 */ /* 0x0101e4000c101d30 */
.L_x_3750:
[----:B------:R-:W-:Y:S05]  /*4850*/  BSYNC B2 ;  /* 0x0000000000027941 */ /* 0x000fea0003800000 */
.L_x_3749:
        /* <DEDUP_REMOVED lines=54> */
.L_x_3756:
[----:B------:R-:W-:Y:S05]  /*4bc0*/  BSYNC B3 ;  /* 0x0000000000037941 */ /* 0x000fea0003800000 */
.L_x_3755:
[----:B---3--:R-:W-:-:S04]  /*4bd0*/  LEA R60, P3, R23, R11, 0x1 ;  /* 0x0000000b173c7211 */ /* 0x008fc800078608ff */
[----:B--2---:R-:W-:-:S05]  /*4be0*/  LEA.HI.X R61, R23, R76, R202, 0x1, P3 ;  /* 0x0000004c173d7211 */ /* 0x004fca00018f0cca */
[----:B----4-:R0:W-:Y:S04]  /*4bf0*/  ST.E.128 desc[UR48][R60.64], R12 ;  /* 0x0000000c3c007985 */ /* 0x0101e8000c101d30 */
.L_x_3754:
[----:B------:R-:W-:Y:S05]  /*4c00*/  BSYNC B2 ;  /* 0x0000000000027941 */ /* 0x000fea0003800000 */
.L_x_3753:
        /* <DEDUP_REMOVED lines=8> */
[--C-:B------:R-:W-:Y:S02]  /*4c90*/  SHF.R.U64 R60, R58, 0x10, R59.reuse ;  /* 0x000000103a3c7819 */ /* 0x100fe4000000123b */
[C---:B------:R-:W-:Y:S02]  /*4ca0*/  PRMT R56, R152.reuse, 0x5432, R56 ;  /* 0x0000543298387816 */ /* 0x040fe40000000038 */
[----:B------:R-:W-:Y:S02]  /*4cb0*/  PRMT R152, R152, 0x5410, R60 ;  /* 0x0000541098987816 */ /* 0x000fe4000000003c */
[----:B------:R-:W-:Y:S02]  /*4cc0*/  SHF.R.U32.HI R58, RZ, 0x10, R59 ;  /* 0x00000010ff3a7819 */ /* 0x000fe4000001163b */
[C---:B----4-:R-:W-:Y:S01]  /*4cd0*/  LOP3.LUT R62, R13.reuse, 0xffff0000, RZ, 0xc0, !PT ;  /* 0xffff00000d3e7812 */ /* 0x050fe200078ec0ff */
[----:B------:R-:W-:Y:S01]  /*4ce0*/  IMAD.U32 R13, R13, 0x10000, RZ ;  /* 0x000100000d0d7824 */ /* 0x000fe200078e00ff */
[C---:B------:R-:W-:Y:S01]  /*4cf0*/  LOP3.LUT R59, R152.reuse, 0xffff0000, RZ, 0xc0, !PT ;  /* 0xffff0000983b7812 */ /* 0x040fe200078ec0ff */
[----:B------:R-:W-:Y:S01]  /*4d00*/  IMAD.U32 R152, R152, 0x10000, RZ ;  /* 0x0001000098987824 */ /* 0x000fe200078e00ff */
[C---:B------:R-:W-:Y:S01]  /*4d10*/  LOP3.LUT R60, R56.reuse, 0xffff0000, RZ, 0xc0, !PT ;  /* 0xffff0000383c7812 */ /* 0x040fe200078ec0ff */
[----:B------:R-:W-:Y:S01]  /*4d20*/  IMAD.U32 R56, R56, 0x10000, RZ ;  /* 0x0001000038387824 */ /* 0x000fe200078e00ff */
[----:B------:R-:W-:Y:S01]  /*4d30*/  SHF.R.U32.HI R57, RZ, 0x10, R57 ;  /* 0x00000010ff397819 */ /* 0x000fe20000011639 */
[CC--:B------:R-:W-:Y:S01]  /*4d40*/  FMUL.FTZ R61, R62.reuse, R59.reuse ;  /* 0x0000003b3e3d7220 */ /* 0x0c0fe20000410000 */
[C---:B------:R-:W-:Y:S01]  /*4d50*/  PRMT R58, R151.reuse, 0x5432, R58 ;  /* 0x00005432973a7816 */ /* 0x040fe2000000003a */
[-C--:B------:R-:W-:Y:S01]  /*4d60*/  FMUL.FTZ R62, R62, R60.reuse ;  /* 0x0000003c3e3e7220 */ /* 0x080fe20000410000 */
[----:B------:R-:W-:Y:S01]  /*4d70*/  PRMT R57, R151, 0x5410, R57 ;  /* 0x0000541097397816 */ /* 0x000fe20000000039 */
[C---:B------:R-:W-:Y:S01]  /*4d80*/  FFMA.FTZ R61, R13.reuse, R60, -R61 ;  /* 0x0000003c0d3d7223 */ /* 0x040fe2000001083d */
[----:B------:R-:W-:Y:S01]  /*4d90*/  LOP3.LUT R63, R14, 0xffff0000, RZ, 0xc0, !PT ;  /* 0xffff00000e3f7812 */ /* 0x000fe200078ec0ff */
[----:B------:R-:W-:Y:S01]  /*4da0*/  FFMA.FTZ R62, R13, R59, R62 ;  /* 0x0000003b0d3e7223 */ /* 0x000fe2000001003e */
[C---:B------:R-:W-:Y:S01]  /*4db0*/  SHF.L.U32 R59, R58.reuse, 0x10, RZ ;  /* 0x000000103a3b7819 */ /* 0x040fe200000006ff */
        /* <DEDUP_REMOVED lines=27> */
.L_x_3760:
[----:B------:R-:W-:Y:S05]  /*4f70*/  BSYNC B3 ;  /* 0x0000000000037941 */ /* 0x000fea0003800000 */
.L_x_3759:
[----:B---3--:R-:W-:-:S04]  /*4f80*/  LEA R56, P3, R22, R11, 0x1 ;  /* 0x0000000b16387211 */ /* 0x008fc800078608ff */
[----:B--2---:R-:W-:-:S05]  /*4f90*/  LEA.HI.X R57, R22, R76, R201, 0x1, P3 ;  /* 0x0000004c16397211 */ /* 0x004fca00018f0cc9 */
[----:B----4-:R0:W-:Y:S04]  /*4fa0*/  ST.E.128 desc[UR48][R56.64], R12 ;  /* 0x0000000c38007985 */ /* 0x0101e8000c101d30 */
.L_x_3758:
[----:B------:R-:W-:Y:S05]  /*4fb0*/  BSYNC B2 ;  /* 0x0000000000027941 */ /* 0x000fea0003800000 */
.L_x_3757:
[----:B------:R-:W-:-:S13]  /*4fc0*/  ISETP.NE.AND P3, PT, R20, RZ, PT ;  /* 0x000000ff1400720c */ /* 0x000fda0003f65270 */
[----:B------:R-:W-:Y:S05]  /*4fd0*/  @!P3 BRA `(.L_x_3740) ;  /* 0x0000000000dcb947 */ /* 0x000fea0003800000 */
[----:B0---4-:R0:W4:Y:S01]  /*4fe0*/  LDS.128 R12, [R27+0x24000] ;  /* 0x024000001b0c7984 */ /* 0x0111220000000c00 */
[C---:B---3--:R-:W-:Y:S01]  /*4ff0*/  LEA R56, P3, R192.reuse, R11, 0x1 ;  /* 0x0000000bc0387211 */ /* 0x048fe200078608ff */
[----:B------:R-:W-:Y:S03]  /*5000*/  BSSY B2, `(.L_x_3761) ;  /* 0x0000033000027945 */ /* 0x000fe60003800000 */
[----:B--2---:R-:W-:Y:S02]  /*5010*/  LEA.HI.X R57, R192, R76, R200, 0x1, P3 ;  /* 0x0000004cc0397211 */ /* 0x004fe400018f0cc8 */
        /* <DEDUP_REMOVED lines=49> */
.L_x_3762:
[----:B------:R-:W-:Y:S05]  /*5330*/  BSYNC B2 ;  /* 0x0000000000027941 */ /* 0x000fea0003800000 */
.L_x_3761:
[----:B----4-:R0:W-:Y:S02]  /*5340*/  ST.E.128 desc[UR48][R56.64], R12 ;  /* 0x0000000c38007985 */ /* 0x0101e4000c101d30 */
.L_x_3740:
[----:B------:R-:W-:Y:S05]  /*5350*/  BSYNC B1 ;  /* 0x0000000000017941 */ /* 0x000fea0003800000 */
.L_x_3739:
[----:B------:R-:W-:-:S03]  /*5360*/  UMOV UR4, 0xffffffff ;  /* 0xffffffff00047882 */ /* 0x000fc60000000000 */
[----:B------:R-:W-:Y:S05]  /*5370*/  BRA.DIV UR4, `(.L_x_3763) ;  /* 0x000001d604087947 */ /* 0x000fea000b800000 */
[----:B-1----:R-:W1:Y:S04]  /*5380*/  SHFL.IDX PT, R113, R113, 0x1, 0x1c1f ;  /* 0x003c1f0071717f89 */ /* 0x002e6800000e0000 */
[----:B------:R-:W0:Y:S02]  /*5390*/  SHFL.IDX PT, R116, R116, 0x1, 0x1c1f ;  /* 0x003c1f0074747f89 */ /* 0x000e2400000e0000 */
.L_x_4072:
[----:B------:R-:W-:Y:S05]  /*53a0*/  @P4 BRA `(.L_x_3764) ;  /* 0x00000058001c4947 */ /* 0x000fea0003800000 */
[----:B------:R-:W-:Y:S01]  /*53b0*/  ISETP.NE.AND P3, PT, R6, RZ, PT ;  /* 0x000000ff0600720c */ /* 0x000fe20003f65270 */
[----:B------:R-:W-:-:S12]  /*53c0*/  BSSY B1, `(.L_x_3765) ;  /* 0x0000038000017945 */ /* 0x000fd80003800000 */
[----:B------:R-:W-:Y:S05]  /*53d0*/  @!P3 BRA `(.L_x_3766) ;  /* 0x0000000000d8b947 */ /* 0x000fea0003800000 */
[----:B0---4-:R0:W4:Y:S01]  /*53e0*/  LDS.128 R12, [R26+0x20000] ;  /* 0x020000001a0c7984 */ /* 0x0111220000000c00 */
[C---:B------:R-:W-:Y:S01]  /*53f0*/  LEA R52, P3, R16.reuse, R116, 0x1 ;  /* 0x0000007410347211 */ /* 0x040fe200078608ff */
[----:B------:R-:W-:Y:S03]  /*5400*/  BSSY B2, `(.L_x_3767) ;  /* 0x0000032000027945 */ /* 0x000fe60003800000 */
[----:B-1----:R-:W-:Y:S02]  /*5410*/  LEA.HI.X R53, R16, R113, R17, 0x1, P3 ;  /* 0x0000007110357211 */ /* 0x002fe400018f0c11 */
[----:B------:R-:W-:-:S13]  /*5420*/  ISETP.GE.AND P3, PT, R196, R117, PT ;  /* 0x00000075c400720c */ /* 0x000fda0003f66270 */
[----:B0-----:R-:W-:Y:S05]  /*5430*/  @P3 BRA `(.L_x_3768) ;  /* 0x0000000000b83947 */ /* 0x001fea0003800000 */
[----:B------:R-:W-:Y:S01]  /*5440*/  SHF.R.U64 R50, R50, 0x10, R51 ;  /* 0x0000001032327819 */ /* 0x000fe20000001233 */
[----:B----4-:R-:W-:Y:S01]  /*5450*/  IMAD.U32 R56, R13, 0x10000, RZ ;  /* 0x000100000d387824 */ /* 0x010fe200078e00ff */
[--C-:B---3--:R-:W-:Y:S02]  /*5460*/  SHF.R.U64 R11, R48, 0x10, R49.reuse ;  /* 0x00000010300b7819 */ /* 0x108fe40000001231 */
[----:B------:R-:W-:Y:S02]  /*5470*/  SHF.R.U32.HI R48, RZ, 0x10, R49 ;  /* 0x00000010ff307819 */ /* 0x000fe40000011631 */
[----:B------:R-:W-:Y:S02]  /*5480*/  PRMT R49, R148, 0x5410, R50 ;  /* 0x0000541094317816 */ /* 0x000fe40000000032 */
[----:B------:R-:W-:Y:S02]  /*5490*/  PRMT R11, R147, 0x5410, R11 ;  /* 0x00005410930b7816 */ /* 0x000fe4000000000b */
[----:B------:R-:W-:-:S02]  /*54a0*/  LOP3.LUT R55, R13, 0xffff0000, RZ, 0xc0, !PT ;  /* 0xffff00000d377812 */ /* 0x000fc400078ec0ff */
[----:B------:R-:W-:Y:S02]  /*54b0*/  LOP3.LUT R50, R49, 0xffff0000, RZ, 0xc0, !PT ;  /* 0xffff000031327812 */ /* 0x000fe400078ec0ff */
[C---:B------:R-:W-:Y:S01]  /*54c0*/  LOP3.LUT R54, R11.reuse, 0xffff0000, RZ, 0xc0, !PT ;  /* 0xffff00000b367812 */ /* 0x040fe200078ec0ff */
[----:B------:R-:W-:Y:S01]  /*54d0*/  IMAD.U32 R11, R11, 0x10000, RZ ;  /* 0x000100000b0b7824 */ /* 0x000fe200078e00ff */
[----:B------:R-:W-:Y:S01]  /*54e0*/  SHF.R.U32.HI R51, RZ, 0x10, R51 ;  /* 0x00000010ff337819 */ /* 0x000fe20000011633 */
[----:B------:R-:W-:Y:S01]  /*54f0*/  FMUL.FTZ R13, R55, R50 ;  /* 0x00000032370d7220 */ /* 0x000fe20000410000 */
[----:B------:R-:W-:Y:S01]  /*5500*/  PRMT R48, R147, 0x5432, R48 ;  /* 0x0000543293307816 */ /* 0x000fe20000000030 */
[-C--:B------:R-:W-:Y:S01]  /*5510*/  FMUL.FTZ R55, R55, R54.reuse ;  /* 0x0000003637377220 */ /* 0x080fe20000410000 */
[----:B------:R-:W-:Y:S01]  /*5520*/  PRMT R51, R148, 0x5432, R51 ;  /* 0x0000543294337816 */ /* 0x000fe20000000033 */
[----:B------:R-:W-:Y:S01]  /*5530*/  FFMA.FTZ R13, R56, R54, -R13 ;  /* 0x00000036380d7223 */ /* 0x000fe2000001080d */
        /* <DEDUP_REMOVED lines=17> */
[----:B------:R-:W-:Y:S02]  /*5650*/  IMAD.U32 R15, R15, 0x10000, RZ ;  /* 0x000100000f0f7824 */ /* 0x000fe400078e00ff */
[C---:B------:R-:W-:Y:S01]  /*5660*/  FMUL.FTZ R49, R14.reuse, R51 ;  /* 0x000000330e317220 */ /* 0x040fe20000410000 */
[----:B------:R-:W-:-:S03]  /*5670*/  FMUL.FTZ R14, R14, R48 ;  /* 0x000000300e0e7220 */ /* 0x000fc60000410000 */
[C---:B------:R-:W-:Y:S01]  /*5680*/  FFMA.FTZ R49, R15.reuse, R48, -R49 ;  /* 0x000000300f317223 */ /* 0x040fe20000010831 */
[CC--:B------:R-:W-:Y:S01]  /*5690*/  FMUL.FTZ R48, R12.reuse, R54.reuse ;  /* 0x000000360c307220 */ /* 0x0c0fe20000410000 */
[----:B------:R-:W-:Y:S01]  /*56a0*/  FFMA.FTZ R14, R15, R51, R14 ;  /* 0x000000330f0e7223 */ /* 0x000fe2000001000e */
[-C--:B------:R-:W-:Y:S02]  /*56b0*/  FMUL.FTZ R12, R12, R11.reuse ;  /* 0x0000000b0c0c7220 */ /* 0x080fe40000410000 */
[C---:B------:R-:W-:Y:S02]  /*56c0*/  FFMA.FTZ R48, R50.reuse, R11, -R48 ;  /* 0x0000000b32307223 */ /* 0x040fe40000010830 */
[----:B------:R-:W-:Y:S01]  /*56d0*/  FFMA.FTZ R12, R50, R54, R12 ;  /* 0x00000036320c7223 */ /* 0x000fe2000001000c */
[----:B------:R-:W-:-:S04]  /*56e0*/  F2FP.BF16.F32.PACK_AB R14, R14, R49 ;  /* 0x000000310e0e723e */ /* 0x000fc800000010ff */
[----:B------:R-:W-:Y:S01]  /*56f0*/  MOV R15, R14 ;  /* 0x0000000e000f7202 */ /* 0x000fe20000000f00 */
[----:B------:R-:W-:Y:S01]  /*5700*/  IMAD.MOV.U32 R14, RZ, RZ, R56 ;  /* 0x000000ffff0e7224 */ /* 0x000fe200078e0038 */
[----:B------:R-:W-:-:S07]  /*5710*/  F2FP.BF16.F32.PACK_AB R12, R12, R48 ;  /* 0x000000300c0c723e */ /* 0x000fce00000010ff */
.L_x_3768:
[----:B------:R-:W-:Y:S05]  /*5720*/  BSYNC B2 ;  /* 0x0000000000027941 */ /* 0x000fea0003800000 */
.L_x_3767:
[----:B----4-:R0:W-:Y:S02]  /*5730*/  ST.E.128 desc[UR48][R52.64], R12 ;  /* 0x0000000c34007985 */ /* 0x0101e4000c101d30 */
.L_x_3766:
[----:B------:R-:W-:Y:S05]  /*5740*/  BSYNC B1 ;  /* 0x0000000000017941 */ /* 0x000fea0003800000 */
.L_x_3765:
[----:B------:R-:W-:Y:S01]  /*5750*/  ISETP.NE.AND P3, PT, R7, RZ, PT ;  /* 0x000000ff0700720c */ /* 0x000fe20003f65270 */
[----:B------:R-:W-:-:S12]  /*5760*/  BSSY B1, `(.L_x_3769) ;  /* 0x0000039000017945 */ /* 0x000fd80003800000 */
[----:B------:R-:W-:Y:S05]  /*5770*/  @!P3 BRA `(.L_x_3770) ;  /* 0x0000000000dcb947 */ /* 0x000fea0003800000 */
[----:B0---4-:R0:W4:Y:S01]  /*5780*/  LDS.128 R12, [R27+0x20000] ;  /* 0x020000001b0c7984 */ /* 0x0111220000000c00 */
[----:B------:R-:W-:Y:S01]  /*5790*/  ISETP.GE.AND P3, PT, R209, R117, PT ;  /* 0x00000075d100720c */ /* 0x000fe20003f66270 */
[----:B---3--:R-:W-:Y:S01]  /*57a0*/  IMAD.SHL.U32 R11, R198, 0x8, RZ ;  /* 0x00000008c60b7824 */ /* 0x008fe200078e00ff */
[----:B------:R-:W-:Y:S01]  /*57b0*/  BSSY B2, `(.L_x_3771) ;  /* 0x0000032000027945 */ /* 0x000fe20003800000 */
[----:B------:R-:W-:Y:S02]  /*57c0*/  IMAD.MOV.U32 R48, RZ, RZ, R116 ;  /* 0x000000ffff307224 */ /* 0x000fe400078e0074 */
[----:B-1----:R-:W-:Y:S02]  /*57d0*/  IMAD.MOV.U32 R49, RZ, RZ, R113 ;  /* 0x000000ffff317224 */ /* 0x002fe400078e0071 */
[----:B------:R-:W-:-:S06]  /*57e0*/  IMAD.WIDE R48, R11, 0x2, R48 ;  /* 0x000000020b307825 */ /* 0x000fcc00078e0230 */
[----:B0-----:R-:W-:Y:S05]  /*57f0*/  @P3 BRA `(.L_x_3772) ;  /* 0x0000000000b43947 */ /* 0x001fea0003800000 */
        /* <DEDUP_REMOVED lines=45> */
.L_x_3772:
[----:B------:R-:W-:Y:S05]  /*5ad0*/  BSYNC B2 ;  /* 0x0000000000027941 */ /* 0x000fea0003800000 */
.L_x_3771:
[----:B----4-:R0:W-:Y:S02]  /*5ae0*/  ST.E.128 desc[UR48][R48.64], R12 ;  /* 0x0000000c30007985 */ /* 0x0101e4000c101d30 */
.L_x_3770:
[----:B------:R-:W-:Y:S05]  /*5af0*/  BSYNC B1 ;  /* 0x0000000000017941 */ /* 0x000fea0003800000 */
.L_x_3769:
        /* <DEDUP_REMOVED lines=11> */
[----:B------:R-:W-:Y:S02]  /*5bb0*/  SHF.R.U64 R47, R42, 0x10, R43 ;  /* 0x000000102a2f7819 */ /* 0x000fe4000000122b */
[----:B------:R-:W-:Y:S01]  /*5bc0*/  SHF.R.U64 R48, R40, 0x10, R41 ;  /* 0x0000001028307819 */ /* 0x000fe20000001229 */
[----:B----4-:R-:W-:Y:S01]  /*5bd0*/  IMAD.U32 R40, R14, 0x10000, RZ ;  /* 0x000100000e287824 */ /* 0x010fe200078e00ff */
[----:B------:R-:W-:Y:S02]  /*5be0*/  SHF.R.U32.HI R43, RZ, 0x10, R43 ;  /* 0x00000010ff2b7819 */ /* 0x000fe4000001162b */
[----:B------:R-:W-:Y:S02]  /*5bf0*/  SHF.R.U32.HI R46, RZ, 0x10, R41 ;  /* 0x00000010ff2e7819 */ /* 0x000fe40000011629 */
[C---:B------:R-:W-:Y:S02]  /*5c00*/  PRMT R42, R144.reuse, 0x5410, R47 ;  /* 0x00005410902a7816 */ /* 0x040fe4000000002f */
[----:B------:R-:W-:Y:S01]  /*5c10*/  PRMT R41, R143, 0x5410, R48 ;  /* 0x000054108f297816 */ /* 0x000fe20000000030 */
[----:B------:R-:W-:Y:S01]  /*5c20*/  IMAD.U32 R48, R13, 0x10000, RZ ;  /* 0x000100000d307824 */ /* 0x000fe200078e00ff */
[----:B------:R-:W-:-:S02]  /*5c30*/  PRMT R144, R144, 0x5432, R43 ;  /* 0x0000543290907816 */ /* 0x000fc4000000002b */
        /* <DEDUP_REMOVED lines=8> */
[----:B------:R-:W-:Y:S01]  /*5cc0*/  IMAD.U32 R13, R12, 0x10000, RZ ;  /* 0x000100000c0d7824 */ /* 0x000fe200078e00ff */
[----:B------:R-:W-:Y:S01]  /*5cd0*/  LOP3.LUT R14, R15, 0xffff0000, RZ, 0xc0, !PT ;  /* 0xffff00000f0e7812 */ /* 0x000fe200078ec0ff */
[----:B------:R-:W-:Y:S01]  /*5ce0*/  FMUL.FTZ R51, R47, R50 ;  /* 0x000000322f337220 */ /* 0x000fe20000410000 */
[----:B------:R-:W-:Y:S01]  /*5cf0*/  FMUL.FTZ R11, R11, R46 ;  /* 0x0000002e0b0b7220 */ /* 0x000fe20000410000 */
[-C--:B------:R-:W-:Y:S01]  /*5d00*/  FMUL.FTZ R47, R47, R49.reuse ;  /* 0x000000312f2f7220 */ /* 0x080fe20000410000 */
[----:B------:R-:W-:Y:S01]  /*5d10*/  LOP3.LUT R144, R144, 0xffff0000, RZ, 0xc0, !PT ;  /* 0xffff000090907812 */ /* 0x000fe200078ec0ff */
[----:B------:R-:W-:Y:S01]  /*5d20*/  IMAD.U32 R42, R42, 0x10000, RZ ;  /* 0x000100002a2a7824 */ /* 0x000fe200078e00ff */
[----:B------:R-:W-:Y:S01]  /*5d30*/  LOP3.LUT R143, R143, 0xffff0000, RZ, 0xc0, !PT ;  /* 0xffff00008f8f7812 */ /* 0x000fe200078ec0ff */
[----:B------:R-:W-:Y:S01]  /*5d40*/  IMAD.U32 R41, R41, 0x10000, RZ ;  /* 0x0001000029297824 */ /* 0x000fe200078e00ff */
[----:B------:R-:W-:Y:S01]  /*5d50*/  LOP3.LUT R12, R12, 0xffff0000, RZ, 0xc0, !PT ;  /* 0xffff00000c0c7812 */ /* 0x000fe200078ec0ff */
[C---:B------:R-:W-:Y:S01]  /*5d60*/  FFMA.FTZ R49, R48.reuse, R49, -R51 ;  /* 0x0000003130317223 */ /* 0x040fe20000010833 */
[----:B------:R-:W-:Y:S01]  /*5d70*/  FFMA.FTZ R48, R48, R50, R47 ;  /* 0x0000003230307223 */ /* 0x000fe2000001002f */
[C---:B------:R-:W-:Y:S01]  /*5d80*/  FFMA.FTZ R46, R40.reuse, R46, -R53 ;  /* 0x0000002e282e7223 */ /* 0x040fe20000010835 */
[----:B------:R-:W-:Y:S01]  /*5d90*/  FFMA.FTZ R43, R40, R43, R11 ;  /* 0x0000002b282b7223 */ /* 0x000fe2000001000b */
[C---:B------:R-:W-:Y:S01]  /*5da0*/  FMUL.FTZ R40, R14.reuse, R144 ;  /* 0x000000900e287220 */ /* 0x040fe20000410000 */
[----:B------:R-:W-:Y:S01]  /*5db0*/  FMUL.FTZ R47, R14, R143 ;  /* 0x0000008f0e2f7220 */ /* 0x000fe20000410000 */
[C---:B------:R-:W-:Y:S01]  /*5dc0*/  FMUL.FTZ R14, R12.reuse, R42 ;  /* 0x0000002a0c0e7220 */ /* 0x040fe20000410000 */
[-C--:B------:R-:W-:Y:S01]  /*5dd0*/  FMUL.FTZ R11, R12, R41.reuse ;  /* 0x000000290c0b7220 */ /* 0x080fe20000410000 */
[----:B------:R-:W-:Y:S01]  /*5de0*/  IMAD.U32 R15, R15, 0x10000, RZ ;  /* 0x000100000f0f7824 */ /* 0x000fe200078e00ff */
[----:B------:R-:W-:Y:S01]  /*5df0*/  F2FP.BF16.F32.PACK_AB R46, R43, R46 ;  /* 0x0000002e2b2e723e */ /* 0x000fe200000010ff */
[C---:B------:R-:W-:Y:S01]  /*5e00*/  FFMA.FTZ R14, R13.reuse, R41, -R14 ;  /* 0x000000290d0e7223 */ /* 0x040fe2000001080e */
[----:B------:R-:W-:Y:S01]  /*5e10*/  FFMA.FTZ R11, R13, R42, R11 ;  /* 0x0000002a0d0b7223 */ /* 0x000fe2000001000b */
[C---:B------:R-:W-:Y:S01]  /*5e20*/  FFMA.FTZ R40, R15.reuse, R143, -R40 ;  /* 0x0000008f0f287223 */ /* 0x040fe20000010828 */
[----:B------:R-:W-:Y:S01]  /*5e30*/  FFMA.FTZ R47, R15, R144, R47 ;  /* 0x000000900f2f7223 */ /* 0x000fe2000001002f */
[----:B------:R-:W-:-:S02]  /*5e40*/  F2FP.BF16.F32.PACK_AB R13, R48, R49 ;  /* 0x00000031300d723e */ /* 0x000fc400000010ff */
[----:B------:R-:W-:Y:S01]  /*5e50*/  F2FP.BF16.F32.PACK_AB R12, R11, R14 ;  /* 0x0000000e0b0c723e */ /* 0x000fe200000010ff */
[----:B------:R-:W-:Y:S01]  /*5e60*/  IMAD.MOV.U32 R14, RZ, RZ, R46 ;  /* 0x000000ffff0e7224 */ /* 0x000fe200078e002e */
[----:B------:R-:W-:-:S07]  /*5e70*/  F2FP.BF16.F32.PACK_AB R15, R47, R40 ;  /* 0x000000282f0f723e */ /* 0x000fce00000010ff */
.L_x_3776:
[----:B------:R-:W-:Y:S05]  /*5e80*/  BSYNC B2 ;  /* 0x0000000000027941 */ /* 0x000fea0003800000 */
.L_x_3775:
[----:B----4-:R0:W-:Y:S02]  /*5e90*/  ST.E.128 desc[UR48][R44.64], R12 ;  /* 0x0000000c2c007985 */ /* 0x0101e4000c101d30 */
.L_x_3774:
[----:B------:R-:W-:Y:S05]  /*5ea0*/  BSYNC B1 ;  /* 0x0000000000017941 */ /* 0x000fea0003800000 */
.L_x_3773:
        /* <DEDUP_REMOVED lines=9> */
[--C-:B------:R-:W-:Y:S01]  /*5f40*/  SHF.R.U64 R44, R36, 0x10, R37.reuse ;  /* 0x00000010242c7819 */ /* 0x100fe20000001225 */
[----:B----4-:R-:W-:Y:S01]  /*5f50*/  IMAD.U32 R36, R14, 0x10000, RZ ;  /* 0x000100000e247824 */ /* 0x010fe200078e00ff */
[----:B------:R-:W-:Y:S02]  /*5f60*/  SHF.R.U32.HI R42, RZ, 0x10, R37 ;  /* 0x00000010ff2a7819 */ /* 0x000fe40000011625 */
[----:B------:R-:W-:Y:S02]  /*5f70*/  SHF.R.U64 R43, R38, 0x10, R39 ;  /* 0x00000010262b7819 */ /* 0x000fe40000001227 */
[----:B------:R-:W-:Y:S01]  /*5f80*/  LOP3.LUT R37, R14, 0xffff0000, RZ, 0xc0, !PT ;  /* 0xffff00000e257812 */ /* 0x000fe200078ec0ff */
[C---:B------:R-:W-:Y:S01]  /*5f90*/  IMAD.U32 R14, R15.reuse, 0x10000, RZ ;  /* 0x000100000f0e7824 */ /* 0x040fe200078e00ff */
[----:B---3--:R-:W-:Y:S02]  /*5fa0*/  LOP3.LUT R11, R15, 0xffff0000, RZ, 0xc0, !PT ;  /* 0xffff00000f0b7812 */ /* 0x008fe400078ec0ff */
[----:B------:R-:W-:-:S02]  /*5fb0*/  PRMT R15, R115, 0x5410, R44 ;  /* 0x00005410730f7816 */ /* 0x000fc4000000002c */
[----:B------:R-:W-:Y:S02]  /*5fc0*/  SHF.R.U32.HI R39, RZ, 0x10, R39 ;  /* 0x00000010ff277819 */ /* 0x000fe40000011627 */
[----:B------:R-:W-:Y:S02]  /*5fd0*/  PRMT R115, R115, 0x5432, R42 ;  /* 0x0000543273737816 */ /* 0x000fe4000000002a */
[C---:B------:R-:W-:Y:S01]  /*5fe0*/  PRMT R42, R130.reuse, 0x5410, R43 ;  /* 0x00005410822a7816 */ /* 0x040fe2000000002b */
[----:B------:R-:W-:Y:S01]  /*5ff0*/  IMAD.U32 R43, R13, 0x10000, RZ ;  /* 0x000100000d2b7824 */ /* 0x000fe200078e00ff */
[----:B------:R-:W-:Y:S01]  /*6000*/  PRMT R130, R130, 0x5432, R39 ;  /* 0x0000543282827816 */ /* 0x000fe20000000027 */
[----:B------:R-:W-:Y:S01]  /*6010*/  IMAD.U32 R45, R115, 0x10000, RZ ;  /* 0x00010000732d7824 */ /* 0x000fe200078e00ff */
[----:B------:R-:W-:Y:S02]  /*6020*/  LOP3.LUT R39, R13, 0xffff0000, RZ, 0xc0, !PT ;  /* 0xffff00000d277812 */ /* 0x000fe400078ec0ff */
[----:B------:R-:W-:Y:S01]  /*6030*/  LOP3.LUT R46, R42, 0xffff0000, RZ, 0xc0, !PT ;  /* 0xffff00002a2e7812 */ /* 0x000fe200078ec0ff */
[----:B------:R-:W-:Y:S01]  /*6040*/  IMAD.U32 R38, R130, 0x10000, RZ ;  /* 0x0001000082267824 */ /* 0x000fe200078e00ff */
[----:B------:R-:W-:-:S02]  /*6050*/  LOP3.LUT R44, R15, 0xffff0000, RZ, 0xc0, !PT ;  /* 0xffff00000f2c7812 */ /* 0x000fc400078ec0ff */
[----:B------:R-:W-:Y:S01]  /*6060*/  SHF.L.U32 R13, R12, 0x10, RZ ;  /* 0x000000100c0d7819 */ /* 0x000fe200000006ff */
[C---:B------:R-:W-:Y:S01]  /*6070*/  FMUL.FTZ R48, R39.reuse, R46 ;  /* 0x0000002e27307220 */ /* 0x040fe20000410000 */
[----:B------:R-:W-:Y:S01]  /*6080*/  LOP3.LUT R130, R130, 0xffff0000, RZ, 0xc0, !PT ;  /* 0xffff000082827812 */ /* 0x000fe200078ec0ff */
[-C--:B------:R-:W-:Y:S01]  /*6090*/  FMUL.FTZ R47, R39, R44.reuse ;  /* 0x0000002c272f7220 */ /* 0x080fe20000410000 */
[----:B------:R-:W-:Y:S01]  /*60a0*/  LOP3.LUT R39, R12, 0xffff0000, RZ, 0xc0, !PT ;  /* 0xffff00000c277812 */ /* 0x000fe200078ec0ff */
[----:B------:R-:W-:Y:S01]  /*60b0*/  FFMA.FTZ R12, R43, R44, -R48 ;  /* 0x0000002c2b0c7223 */ /* 0x000fe20000010830 */
[----:B------:R-:W-:Y:S01]  /*60c0*/  FMUL.FTZ R49, R37, R38 ;  /* 0x0000002625317220 */ /* 0x000fe20000410000 */
[----:B------:R-:W-:Y:S01]  /*60d0*/  FFMA.FTZ R43, R43, R46, R47 ;  /* 0x0000002e2b2b7223 */ /* 0x000fe2000001002f */
[----:B------:R-:W-:Y:S01]  /*60e0*/  FMUL.FTZ R47, R37, R45 ;  /* 0x0000002d252f7220 */ /* 0x000fe20000410000 */
[----:B------:R-:W-:Y:S01]  /*60f0*/  LOP3.LUT R115, R115, 0xffff0000, RZ, 0xc0, !PT ;  /* 0xffff000073737812 */ /* 0x000fe200078ec0ff */
[----:B------:R-:W-:-:S02]  /*6100*/  IMAD.U32 R44, R42, 0x10000, RZ ;  /* 0x000100002a2c7824 */ /* 0x000fc400078e00ff */
[C---:B------:R-:W-:Y:S01]  /*6110*/  FFMA.FTZ R37, R36.reuse, R45, -R49 ;  /* 0x0000002d24257223 */ /* 0x040fe20000010831 */
[----:B------:R-:W-:Y:S02]  /*6120*/  IMAD.U32 R42, R15, 0x10000, RZ ;  /* 0x000100000f2a7824 */ /* 0x000fe400078e00ff */
        /* <DEDUP_REMOVED lines=12> */
[----:B------:R-:W-:-:S07]  /*61f0*/  F2FP.BF16.F32.PACK_AB R12, R39, R36 ;  /* 0x00000024270c723e */ /* 0x000fce00000010ff */
.L_x_3780:
[----:B------:R-:W-:Y:S05]  /*6200*/  BSYNC B2 ;  /* 0x0000000000027941 */ /* 0x000fea0003800000 */
.L_x_3779:
[----:B----4-:R0:W-:Y:S02]  /*6210*/  ST.E.128 desc[UR48][R40.64], R12 ;  /* 0x0000000c28007985 */ /* 0x0101e4000c101d30 */
.L_x_3778:
[----:B------:R-:W-:Y:S05]  /*6220*/  BSYNC B1 ;  /* 0x0000000000017941 */ /* 0x000fea0003800000 */
.L_x_3777:
        /* <DEDUP_REMOVED lines=11> */
[----:B------:R-:W-:Y:S02]  /*62e0*/  SHF.R.U64 R39, R34, 0x10, R35 ;  /* 0x0000001022277819 */ /* 0x000fe40000001223 */
        /* <DEDUP_REMOVED lines=8> */
[C---:B------:R-:W-:Y:S01]  /*6370*/  LOP3.LUT R42, R40.reuse, 0xffff0000, RZ, 0xc0, !PT ;  /* 0xffff0000282a7812 */ /* 0x040fe200078ec0ff */
[----:B------:R-:W-:Y:S01]  /*6380*/  IMAD.U32 R39, R79, 0x10000, RZ ;  /* 0x000100004f277824 */ /* 0x000fe200078e00ff */
[----:B------:R-:W-:Y:S01]  /*6390*/  LOP3.LUT R38, R35, 0xffff0000, RZ, 0xc0, !PT ;  /* 0xffff000023267812 */ /* 0x000fe200078ec0ff */
[----:B------:R-:W-:Y:S01]  /*63a0*/  IMAD.U32 R40, R40, 0x10000, RZ ;  /* 0x0001000028287824 */ /* 0x000fe200078e00ff */
[----:B------:R-:W-:Y:S01]  /*63b0*/  LOP3.LUT R34, R14, 0xffff0000, RZ, 0xc0, !PT ;  /* 0xffff00000e227812 */ /* 0x000fe200078ec0ff */
[C---:B------:R-:W-:Y:S01]  /*63c0*/  IMAD.U32 R14, R15.reuse, 0x10000, RZ ;  /* 0x000100000f0e7824 */ /* 0x040fe200078e00ff */
[----:B---3--:R-:W-:Y:S01]  /*63d0*/  LOP3.LUT R11, R15, 0xffff0000, RZ, 0xc0, !PT ;  /* 0xffff00000f0b7812 */ /* 0x008fe200078ec0ff */
[----:B------:R-:W-:Y:S01]  /*63e0*/  FMUL.FTZ R44, R33, R42 ;  /* 0x0000002a212c7220 */ /* 0x000fe20000410000 */
[----:B------:R-:W-:-:S02]  /*63f0*/  IMAD.U32 R15, R13, 0x10000, RZ ;  /* 0x000100000d0f7824 */ /* 0x000fc400078e00ff */
[-C--:B------:R-:W-:Y:S01]  /*6400*/  FMUL.FTZ R33, R33, R38.reuse ;  /* 0x0000002621217220 */ /* 0x080fe20000410000 */
[----:B------:R-:W-:Y:S01]  /*6410*/  LOP3.LUT R114, R114, 0xffff0000, RZ, 0xc0, !PT ;  /* 0xffff000072727812 */ /* 0x000fe200078ec0ff */
[----:B------:R-:W-:Y:S02]  /*6420*/  IMAD.U32 R13, R12, 0x10000, RZ ;  /* 0x000100000c0d7824 */ /* 0x000fe400078e00ff */
[C---:B------:R-:W-:Y:S01]  /*6430*/  FFMA.FTZ R44, R15.reuse, R38, -R44 ;  /* 0x000000260f2c7223 */ /* 0x040fe2000001082c */
[----:B------:R-:W-:Y:S01]  /*6440*/  FFMA.FTZ R33, R15, R42, R33 ;  /* 0x0000002a0f217223 */ /* 0x000fe20000010021 */
[C---:B------:R-:W-:Y:S01]  /*6450*/  FMUL.FTZ R15, R34.reuse, R39 ;  /* 0x00000027220f7220 */ /* 0x040fe20000410000 */
[-C--:B------:R-:W-:Y:S01]  /*6460*/  FMUL.FTZ R43, R34, R41.reuse ;  /* 0x00000029222b7220 */ /* 0x080fe20000410000 */
[----:B------:R-:W-:Y:S01]  /*6470*/  LOP3.LUT R79, R79, 0xffff0000, RZ, 0xc0, !PT ;  /* 0xffff00004f4f7812 */ /* 0x000fe200078ec0ff */
[----:B------:R-:W-:Y:S01]  /*6480*/  IMAD.U32 R35, R35, 0x10000, RZ ;  /* 0x0001000023237824 */ /* 0x000fe200078e00ff */
[----:B------:R-:W-:Y:S01]  /*6490*/  LOP3.LUT R12, R12, 0xffff0000, RZ, 0xc0, !PT ;  /* 0xffff00000c0c7812 */ /* 0x000fe200078ec0ff */
[C---:B------:R-:W-:Y:S01]  /*64a0*/  FFMA.FTZ R34, R32.reuse, R41, R15 ;  /* 0x0000002920227223 */ /* 0x040fe2000001000f */
        /* <DEDUP_REMOVED lines=13> */
.L_x_3784:
[----:B------:R-:W-:Y:S05]  /*6580*/  BSYNC B2 ;  /* 0x0000000000027941 */ /* 0x000fea0003800000 */
.L_x_3783:
[----:B----4-:R0:W-:Y:S02]  /*6590*/  ST.E.128 desc[UR48][R36.64], R12 ;  /* 0x0000000c24007985 */ /* 0x0101e4000c101d30 */
.L_x_3782:
[----:B------:R-:W-:Y:S05]  /*65a0*/  BSYNC B1 ;  /* 0x0000000000017941 */ /* 0x000fea0003800000 */
.L_x_3781:
[----:B------:R-:W-:-:S13]  /*65b0*/  ISETP.NE.AND P3, PT, R20, RZ, PT ;  /* 0x000000ff1400720c */ /* 0x000fda0003f65270 */
        /* <DEDUP_REMOVED lines=9> */
[--C-:B------:R-:W-:Y:S02]  /*6650*/  SHF.R.U64 R36, R30, 0x10, R31.reuse ;  /* 0x000000101e247819 */ /* 0x100fe4000000121f */
[----:B------:R-:W-:Y:S02]  /*6660*/  SHF.R.U32.HI R34, RZ, 0x10, R31 ;  /* 0x00000010ff227819 */ /* 0x000fe4000001161f */
[----:B---3--:R-:W-:Y:S02]  /*6670*/  SHF.R.U32.HI R11, RZ, 0x10, R29 ;  /* 0x00000010ff0b7819 */ /* 0x008fe4000001161d */
[----:B------:R-:W-:Y:S02]  /*6680*/  PRMT R31, R78, 0x5432, R35 ;  /* 0x000054324e1f7816 */ /* 0x000fe40000000023 */
[----:B------:R-:W-:-:S02]  /*6690*/  PRMT R36, R77, 0x5432, R36 ;  /* 0x000054324d247816 */ /* 0x000fc40000000024 */
[----:B------:R-:W-:Y:S02]  /*66a0*/  PRMT R77, R77, 0x5410, R34 ;  /* 0x000054104d4d7816 */ /* 0x000fe40000000022 */
[----:B------:R-:W-:Y:S01]  /*66b0*/  LOP3.LUT R29, R14, 0xffff0000, RZ, 0xc0, !PT ;  /* 0xffff00000e1d7812 */ /* 0x000fe200078ec0ff */
[----:B------:R-:W-:Y:S01]  /*66c0*/  IMAD.U32 R14, R13, 0x10000, RZ ;  /* 0x000100000d0e7824 */ /* 0x000fe200078e00ff */
[----:B------:R-:W-:Y:S01]  /*66d0*/  PRMT R78, R78, 0x5410, R11 ;  /* 0x000054104e4e7816 */ /* 0x000fe2000000000b */
[----:B------:R-:W-:Y:S01]  /*66e0*/  IMAD.U32 R38, R77, 0x10000, RZ ;  /* 0x000100004d267824 */ /* 0x000fe200078e00ff */
[----:B------:R-:W-:Y:S01]  /*66f0*/  LOP3.LUT R13, R13, 0xffff0000, RZ, 0xc0, !PT ;  /* 0xffff00000d0d7812 */ /* 0x000fe200078ec0ff */
        /* <DEDUP_REMOVED lines=9> */
[----:B------:R-:W-:Y:S01]  /*6790*/  FMUL.FTZ R13, R29, R38 ;  /* 0x000000261d0d7220 */ /* 0x000fe20000410000 */
[----:B------:R-:W-:Y:S01]  /*67a0*/  LOP3.LUT R77, R77, 0xffff0000, RZ, 0xc0, !PT ;  /* 0xffff00004d4d7812 */ /* 0x000fe200078ec0ff */
[----:B------:R-:W-:Y:S01]  /*67b0*/  FMUL.FTZ R29, R29, R35 ;  /* 0x000000231d1d7220 */ /* 0x000fe20000410000 */
[----:B------:R-:W-:Y:S01]  /*67c0*/  LOP3.LUT R78, R78, 0xffff0000, RZ, 0xc0, !PT ;  /* 0xffff00004e4e7812 */ /* 0x000fe200078ec0ff */
[----:B------:R-:W-:-:S02]  /*67d0*/  IMAD.U32 R31, R31, 0x10000, RZ ;  /* 0x000100001f1f7824 */ /* 0x000fc400078e00ff */
[C---:B------:R-:W-:Y:S01]  /*67e0*/  FFMA.FTZ R39, R14.reuse, R34, -R39 ;  /* 0x000000220e277223 */ /* 0x040fe20000010827 */
[----:B------:R-:W-:Y:S01]  /*67f0*/  FFMA.FTZ R40, R14, R37, R40 ;  /* 0x000000250e287223 */ /* 0x000fe20000010028 */
[C---:B------:R-:W-:Y:S01]  /*6800*/  FFMA.FTZ R35, R28.reuse, R35, -R13 ;  /* 0x000000231c237223 */ /* 0x040fe2000001080d */
[----:B------:R-:W-:Y:S02]  /*6810*/  IMAD.U32 R15, R15, 0x10000, RZ ;  /* 0x000100000f0f7824 */ /* 0x000fe400078e00ff */
[----:B------:R-:W-:Y:S01]  /*6820*/  FFMA.FTZ R28, R28, R38, R29 ;  /* 0x000000261c1c7223 */ /* 0x000fe2000001001d */
[----:B------:R-:W-:Y:S01]  /*6830*/  FMUL.FTZ R34, R30, R77 ;  /* 0x0000004d1e227220 */ /* 0x000fe20000410000 */
[C---:B------:R-:W-:Y:S01]  /*6840*/  FMUL.FTZ R14, R12.reuse, R36 ;  /* 0x000000240c0e7220 */ /* 0x040fe20000410000 */
[-C--:B------:R-:W-:Y:S01]  /*6850*/  FMUL.FTZ R13, R12, R31.reuse ;  /* 0x0000001f0c0d7220 */ /* 0x080fe20000410000 */
[-C--:B------:R-:W-:Y:S01]  /*6860*/  FMUL.FTZ R30, R30, R78.reuse ;  /* 0x0000004e1e1e7220 */ /* 0x080fe20000410000 */
[----:B------:R-:W-:Y:S01]  /*6870*/  FFMA.FTZ R34, R15, R78, -R34 ;  /* 0x0000004e0f227223 */ /* 0x000fe20000010822 */
[C---:B------:R-:W-:Y:S01]  /*6880*/  FFMA.FTZ R14, R11.reuse, R31, -R14 ;  /* 0x0000001f0b0e7223 */ /* 0x040fe2000001080e */
[----:B------:R-:W-:Y:S01]  /*6890*/  FFMA.FTZ R13, R11, R36, R13 ;  /* 0x000000240b0d7223 */ /* 0x000fe2000001000d */
[----:B------:R-:W-:Y:S01]  /*68a0*/  FFMA.FTZ R15, R15, R77, R30 ;  /* 0x0000004d0f0f7223 */ /* 0x000fe2000001001e */
[----:B------:R-:W-:-:S02]  /*68b0*/  F2FP.BF16.F32.PACK_AB R39, R40, R39 ;  /* 0x000000272827723e */ /* 0x000fc400000010ff */
[----:B------:R-:W-:Y:S02]  /*68c0*/  F2FP.BF16.F32.PACK_AB R28, R28, R35 ;  /* 0x000000231c1c723e */ /* 0x000fe400000010ff */
[----:B------:R-:W-:Y:S01]  /*68d0*/  F2FP.BF16.F32.PACK_AB R12, R13, R14 ;  /* 0x0000000e0d0c723e */ /* 0x000fe200000010ff */
[----:B------:R-:W-:Y:S01]  /*68e0*/  IMAD.MOV.U32 R13, RZ, RZ, R39 ;  /* 0x000000ffff0d7224 */ /* 0x000fe200078e0027 */
[----:B------:R-:W-:Y:S01]  /*68f0*/  F2FP.BF16.F32.PACK_AB R15, R15, R34 ;  /* 0x000000220f0f723e */ /* 0x000fe200000010ff */
[----:B------:R-:W-:-:S07]  /*6900*/  IMAD.MOV.U32 R14, RZ, RZ, R28 ;  /* 0x000000ffff0e7224 */ /* 0x000fce00078e001c */
.L_x_3786:
[----:B------:R-:W-:Y:S05]  /*6910*/  BSYNC B1 ;  /* 0x0000000000017941 */ /* 0x000fea0003800000 */
.L_x_3785:
[----:B----4-:R0:W-:Y:S01]  /*6920*/  ST.E.128 desc[UR48][R32.64], R12 ;  /* 0x0000000c20007985 */ /* 0x0101e2000c101d30 */
[----:B------:R-:W-:Y:S05]  /*6930*/  BRA `(.L_x_3764) ;  /* 0x0000004000b87947 */ /* 0x000fea0003800000 */
.L_x_3730:
        /* <DEDUP_REMOVED lines=21> */
[----:B------:R-:W-:Y:S06]  /*6a90*/  @P3 BRA `(.L_x_3788) ;  /* 0x00000000007c3947 */ /* 0x000fec0003800000 */
[----:B------:R-:W-:Y:S01]  /*6aa0*/  IADD3 R30, P2, R94, R14, RZ ;  /* 0x0000000e5e1e7210 */ /* 0x000fe20007f5e0ff */
[----:B------:R-:W-:Y:S01]  /*6ab0*/  ULDC.64 UR4, c[0x0][0x3e8] ;  /* 0x0000fa0000047ab9 */ /* 0x000fe20000000a00 */
[----:B------:R-:W-:Y:S02]  /*6ac0*/  CS2R R38, SRZ ;  /* 0x0000000000267805 */ /* 0x000fe4000001ff00 */
[----:B------:R-:W-:Y:S02]  /*6ad0*/  CS2R R36, SRZ ;  /* 0x0000000000247805 */ /* 0x000fe4000001ff00 */
[----:B------:R-:W-:Y:S01]  /*6ae0*/  CS2R R62, SRZ ;  /* 0x00000000003e7805 */ /* 0x000fe2000001ff00 */
[----:B------:R-:W-:Y:S01]  /*6af0*/  IMAD.X R31, R11, 0x1, R98, P2 ;  /* 0x000000010b1f7824 */ /* 0x000fe200010e0662 */
[----:B------:R-:W-:Y:S02]  /*6b00*/  IADD3 R28, P2, R88, R12, RZ ;  /* 0x0000000c581c7210 */ /* 0x000fe40007f5e0ff */
[----:B------:R-:W-:-:S03]  /*6b10*/  CS2R R60, SRZ ;  /* 0x00000000003c7805 */ /* 0x000fc6000001ff00 */
        /* <DEDUP_REMOVED lines=13> */
[----:B------:R-:W-:Y:S02]  /*6bf0*/  ISETP.GE.AND P2, PT, R194, R117, PT ;  /* 0x00000075c200720c */ /* 0x000fe40003f46270 */
[----:B------:R-:W-:Y:S02]  /*6c00*/  CS2R R30, SRZ ;  /* 0x00000000001e7805 */ /* 0x000fe4000001ff00 */
[----:B------:R-:W-:Y:S02]  /*6c10*/  CS2R R28, SRZ ;  /* 0x00000000001c7805 */ /* 0x000fe4000001ff00 */
[----:B------:R-:W-:-:S02]  /*6c20*/  CS2R R42, SRZ ;  /* 0x00000000002a7805 */ /* 0x000fc4000001ff00 */
[----:B------:R-:W-:-:S05]  /*6c30*/  CS2R R40, SRZ ;  /* 0x0000000000287805 */ /* 0x000fca000001ff00 */
[----:B------:R0:W5:Y:S04]  /*6c40*/  @!P2 LDG.E.128 R32, desc[UR48][R64.64+0x40] ;  /* 0x000040304020a981 */ /* 0x000168000c1e1d00 */
[----:B------:R0:W5:Y:S01]  /*6c50*/  @!P2 LDG.E.128 R44, desc[UR48][R68.64+0x40] ;  /* 0x00004030442ca981 */ /* 0x000162000c1e1d00 */
[----:B------:R-:W-:-:S13]  /*6c60*/  ISETP.GE.AND P2, PT, R193, R117, PT ;  /* 0x00000075c100720c */ /* 0x000fda0003f46270 */
[----:B------:R0:W5:Y:S04]  /*6c70*/  @!P2 LDG.E.128 R28, desc[UR48][R64.64+0x80] ;  /* 0x00008030401ca981 */ /* 0x000168000c1e1d00 */
[----:B------:R0:W5:Y:S02]  /*6c80*/  @!P2 LDG.E.128 R40, desc[UR48][R68.64+0x80] ;  /* 0x000080304428a981 */ /* 0x000164000c1e1d00 */
.L_x_3788:
[----:B------:R-:W-:Y:S05]  /*6c90*/  BSYNC B1 ;  /* 0x0000000000017941 */ /* 0x000fea0003800000 */
.L_x_3787:
[----:B------:R-:W-:Y:S01]  /*6ca0*/  VIADD R77, R203, 0x40 ;  /* 0x00000040cb4d7836 */ /* 0x000fe20000000000 */
[----:B------:R-:W-:Y:S01]  /*6cb0*/  BSSY B1, `(.L_x_3789) ;  /* 0x0000028000017945 */ /* 0x000fe20003800000 */
[----:B0-----:R-:W-:Y:S02]  /*6cc0*/  CS2R R64, SRZ ;  /* 0x0000000000407805 */ /* 0x001fe4000001ff00 */
[----:B------:R-:W-:Y:S02]  /*6cd0*/  CS2R R70, SRZ ;  /* 0x0000000000467805 */ /* 0x000fe4000001ff00 */
[----:B------:R-:W-:Y:S02]  /*6ce0*/  CS2R R68, SRZ ;  /* 0x0000000000447805 */ /* 0x000fe4000001ff00 */
[----:B------:R-:W-:Y:S02]  /*6cf0*/  ISETP.GE.AND P4, PT, R77, R82, PT ;  /* 0x000000524d00720c */ /* 0x000fe40003f86270 */
[----:B------:R-:W-:-:S02]  /*6d00*/  CS2R R74, SRZ ;  /* 0x00000000004a7805 */ /* 0x000fc4000001ff00 */
[----:B------:R-:W-:Y:S01]  /*6d10*/  CS2R R72, SRZ ;  /* 0x0000000000487805 */ /* 0x000fe2000001ff00 */
[----:B-----5:R-:W-:-:S08]  /*6d20*/  IMAD.MOV.U32 R76, RZ, RZ, R30 ;  /* 0x000000ffff4c7224 */ /* 0x020fd000078e001e */
[----:B------:R-:W-:Y:S05]  /*6d30*/  @P4 BRA `(.L_x_3790) ;  /* 0x00000000007c4947 */ /* 0x000fea0003800000 */
[----:B------:R-:W-:Y:S01]  /*6d40*/  IADD3 R15, P2, P5, R94, R14, R102 ;  /* 0x0000000e5e0f7210 */ /* 0x000fe20007d5e066 */
[----:B------:R-:W-:Y:S01]  /*6d50*/  ULDC.64 UR4, c[0x0][0x3e8] ;  /* 0x0000fa0000047ab9 */ /* 0x000fe20000000a00 */
[----:B------:R-:W-:Y:S02]  /*6d60*/  CS2R R58, SRZ ;  /* 0x00000000003a7805 */ /* 0x000fe4000001ff00 */
[----:B------:R-:W-:Y:S02]  /*6d70*/  CS2R R56, SRZ ;  /* 0x0000000000387805 */ /* 0x000fe4000001ff00 */
[----:B------:R-:W-:Y:S02]  /*6d80*/  IADD3.X R48, R98, R11, R101, P2, P5 ;  /* 0x0000000b62307210 */ /* 0x000fe400017ea465 */
[----:B------:R-:W-:Y:S02]  /*6d90*/  CS2R R74, SRZ ;  /* 0x00000000004a7805 */ /* 0x000fe4000001ff00 */
[----:B------:R-:W-:-:S02]  /*6da0*/  IADD3 R13, P2, P5, R88, R12, R104 ;  /* 0x0000000c580d7210 */ /* 0x000fc40007d5e068 */
[----:B------:R-:W-:Y:S02]  /*6db0*/  CS2R R72, SRZ ;  /* 0x0000000000487805 */ /* 0x000fe4000001ff00 */
        /* <DEDUP_REMOVED lines=23> */
.L_x_3790:
[----:B------:R-:W-:Y:S05]  /*6f30*/  BSYNC B1 ;  /* 0x0000000000017941 */ /* 0x000fea0003800000 */
.L_x_3789:
[----:B0-----:R-:W-:Y:S01]  /*6f40*/  IMAD.MOV.U32 R12, RZ, RZ, R28 ;  /* 0x000000ffff0c7224 */ /* 0x001fe200078e001c */
[----:B------:R-:W-:Y:S01]  /*6f50*/  MOV R11, R29 ;  /* 0x0000001d000b7202 */ /* 0x000fe20000000f00 */
[----:B------:R-:W-:Y:S01]  /*6f60*/  IMAD.MOV.U32 R13, RZ, RZ, R31 ;  /* 0x000000ffff0d7224 */ /* 0x000fe200078e001f */
[----:B------:R-:W-:Y:S01]  /*6f70*/  ISETP.NE.AND P2, PT, R214, 0x3, PT ;  /* 0x00000003d600780c */ /* 0x000fe20003f45270 */
[----:B------:R-:W-:Y:S01]  /*6f80*/  IMAD.MOV.U32 R14, RZ, RZ, R34 ;  /* 0x000000ffff0e7224 */ /* 0x000fe200078e0022 */
        /* <DEDUP_REMOVED lines=33> */
[----:B-----5:R-:W-:Y:S01]  /*71a0*/  IMAD.MOV.U32 R11, RZ, RZ, R51 ;  /* 0x000000ffff0b7224 */ /* 0x020fe200078e0033 */
        /* <DEDUP_REMOVED lines=13> */
[----:B------:R-:W-:-:S04]  /*7280*/  MOV R12, R58 ;  /* 0x0000003a000c7202 */ /* 0x000fc80000000f00 */
        /* <DEDUP_REMOVED lines=27> */
.L_x_3791:
[----:B------:R-:W-:Y:S01]  /*7440*/  IMAD R83, R19, 0x8, R18 ;  /* 0x0000000813537824 */ /* 0x000fe200078e0212 */
[----:B------:R-:W-:Y:S01]  /*7450*/  SHF.L.U32 R84, R204, 0x1f, RZ ;  /* 0x0000001fcc547819 */ /* 0x000fe200000006ff */
[----:B------:R-:W-:Y:S03]  /*7460*/  BSSY B1, `(.L_x_3792) ;  /* 0x0000003000017945 */ /* 0x000fe60003800000 */
[----:B------:R-:W0:Y:S02]  /*7470*/  SYNCS.PHASECHK.TRANS64.TRYWAIT P5, [R83+URZ+0x30890], R84 ;  /* 0x03089054530075a7 */ /* 0x000e2400080a017f */
[----:B0-----:R-:W-:Y:S05]  /*7480*/  @!P5 BRA `(.L_x_3793) ;  /* 0x000001b40010d947 */ /* 0x001fea0003800000 */
.L_x_4073:
[----:B------:R-:W-:Y:S05]  /*7490*/  BSYNC B1 ;  /* 0x0000000000017941 */ /* 0x000fea0003800000 */
.L_x_3792:
[----:B------:R-:W1:Y:S01]  /*74a0*/  LDC R130, c[0x0][0x2f4] ;  /* 0x0000bd00ff827b82 */ /* 0x000e620000000800 */
[----:B------:R-:W-:Y:S01]  /*74b0*/  UMOV UR4, 0xffffffff ;  /* 0xffffffff00047882 */ /* 0x000fe20000000000 */
[----:B-1----:R-:W-:Y:S02]  /*74c0*/  IMAD.IADD R133, R130, 0x1, -R118 ;  /* 0x0000000182857824 */ /* 0x002fe400078e0a76 */
[----:B------:R-:W-:Y:S05]  /*74d0*/  BRA.DIV UR4, `(.L_x_3794) ;  /* 0x000001b604107947 */ /* 0x000fea000b800000 */
[----:B------:R1:W2:Y:S04]  /*74e0*/  SHFL.IDX PT, R115, R113, RZ, 0x1c1f ;  /* 0x001c1fff71737589 */ /* 0x0002a800000e0000 */
[----:B------:R1:W3:Y:S02]  /*74f0*/  SHFL.IDX PT, R11, R116, RZ, 0x1c1f ;  /* 0x001c1fff740b7589 */ /* 0x0002e400000e0000 */
.L_x_4077:
[----:B------:R-:W-:Y:S04]  /*7500*/  BSSY B1, `(.L_x_3795) ;  /* 0x000017d000017945 */ /* 0x000fe80003800000 */
[----:B------:R-:W-:Y:S05]  /*7510*/  @P3 BRA `(.L_x_3796) ;  /* 0x0000001400ec3947 */ /* 0x000fea0003800000 */
[----:B------:R-:W-:Y:S01]  /*7520*/  ISETP.NE.AND P3, PT, R6, RZ, PT ;  /* 0x000000ff0600720c */ /* 0x000fe20003f65270 */
[----:B------:R-:W-:Y:S01]  /*7530*/  BSSY B2, `(.L_x_3797) ;  /* 0x000007d000027945 */ /* 0x000fe20003800000 */
[----:B---3--:R-:W-:-:S11]  /*7540*/  IMAD.MOV.U32 R114, RZ, RZ, R11 ;  /* 0x000000ffff727224 */ /* 0x008fd600078e000b */
[----:B------:R-:W-:Y:S05]  /*7550*/  @!P3 BRA `(.L_x_3798) ;  /* 0x0000000400e8b947 */ /* 0x000fea0003800000 */
[----:B------:R-:W-:Y:S01]  /*7560*/  SEL R12, R118, R133, !P0 ;  /* 0x00000085760c7207 */ /* 0x000fe20004000000 */
[----:B------:R-:W-:Y:S01]  /*7570*/  BSSY B3, `(.L_x_3799) ;  /* 0x0000072000037945 */ /* 0x000fe20003800000 */
[----:B------:R-:W-:Y:S02]  /*7580*/  ISETP.GE.AND P3, PT, R16, R117, PT ;  /* 0x000000751000720c */ /* 0x000fe40003f66270 */
[----:B------:R-:W-:-:S04]  /*7590*/  SHF.R.S32.HI R13, RZ, 0x1f, R12 ;  /* 0x0000001fff0d7819 */ /* 0x000fc8000001140c */
[----:B------:R-:W-:-:S04]  /*75a0*/  LEA.HI R13, R13, R12, RZ, 0x4 ;  /* 0x0000000c0d0d7211 */ /* 0x000fc800078f20ff */
[----:B------:R-:W-:-:S04]  /*75b0*/  LEA.HI.SX32 R139, R13, R111, 0x1c ;  /* 0x0000006f0d8b7211 */ /* 0x000fc800078fe2ff */
[----:B------:R-:W-:-:S04]  /*75c0*/  SHF.R.S32.HI R13, RZ, 0x1f, R139 ;  /* 0x0000001fff0d7819 */ /* 0x000fc8000001148b */
[----:B------:R-:W-:Y:S01]  /*75d0*/  LEA.HI R13, R13, R139, RZ, 0x3 ;  /* 0x0000008b0d0d7211 */ /* 0x000fe200078f18ff */
[----:B------:R-:W-:-:S03]  /*75e0*/  IMAD.SHL.U32 R139, R139, 0x8, RZ ;  /* 0x000000088b8b7824 */ /* 0x000fc600078e00ff */
[----:B------:R-:W-:Y:S02]  /*75f0*/  SHF.R.S32.HI R13, RZ, 0x3, R13 ;  /* 0x00000003ff0d7819 */ /* 0x000fe4000001140d */
[----:B------:R-:W-:-:S03]  /*7600*/  LOP3.LUT R12, R216, 0x38, R139, 0xf8, !PT ;  /* 0x00000038d80c7812 */ /* 0x000fc600078ef88b */
[----:B------:R-:W-:Y:S01]  /*7610*/  IMAD R13, R13, 0x1800, R218 ;  /* 0x000018000d0d7824 */ /* 0x000fe200078e02da */
[----:B------:R-:W-:-:S05]  /*7620*/  LOP3.LUT R12, R12, R217, RZ, 0x3c, !PT ;  /* 0x000000d90c0c7212 */ /* 0x000fca00078e3cff */
        /* <DEDUP_REMOVED lines=10> */
[----:B------:R-:W-:Y:S02]  /*76d0*/  SHF.R.U32.HI R145, RZ, 0x10, R61 ;  /* 0x00000010ff917819 */ /* 0x000fe4000001163d */
[C---:B------:R-:W-:Y:S02]  /*76e0*/  PRMT R36, R144.reuse, 0x5432, R36 ;  /* 0x0000543290247816 */ /* 0x040fe40000000024 */
[----:B------:R-:W-:Y:S02]  /*76f0*/  PRMT R37, R144, 0x5410, R37 ;  /* 0x0000541090257816 */ /* 0x000fe40000000025 */
[----:B------:R-:W-:-:S02]  /*7700*/  SHF.R.U64 R38, R38, 0x10, R39 ;  /* 0x0000001026267819 */ /* 0x000fc40000001227 */
[----:B------:R-:W-:Y:S02]  /*7710*/  SHF.R.U32.HI R144, RZ, 0x10, R39 ;  /* 0x00000010ff907819 */ /* 0x000fe40000011627 */
[----:B------:R-:W-:Y:S02]  /*7720*/  SHF.R.U64 R39, R60, 0x10, R61 ;  /* 0x000000103c277819 */ /* 0x000fe4000000123d */
[----:B------:R-:W-:Y:S02]  /*7730*/  SHF.R.U64 R60, R62, 0x10, R63 ;  /* 0x000000103e3c7819 */ /* 0x000fe4000000123f */
[C---:B------:R-:W-:Y:S02]  /*7740*/  PRMT R145, R151.reuse, 0x5410, R145 ;  /* 0x0000541097917816 */ /* 0x040fe40000000091 */
[----:B------:R-:W-:Y:S02]  /*7750*/  PRMT R61, R150, 0x5432, R38 ;  /* 0x00005432963d7816 */ /* 0x000fe40000000026 */
[----:B------:R-:W-:Y:S01]  /*7760*/  PRMT R38, R151, 0x5432, R144 ;  /* 0x0000543297267816 */ /* 0x000fe20000000090 */
[----:B------:R-:W-:Y:S01]  /*7770*/  IMAD.U32 R151, R145, 0x10000, RZ ;  /* 0x0001000091977824 */ /* 0x000fe200078e00ff */
[----:B------:R-:W-:Y:S01]  /*7780*/  PRMT R60, R152, 0x5432, R60 ;  /* 0x00005432983c7816 */ /* 0x000fe2000000003c */
[----:B---3--:R-:W-:Y:S01]  /*7790*/  IMAD.U32 R152, R77, 0x10000, RZ ;  /* 0x000100004d987824 */ /* 0x008fe200078e00ff */
[----:B------:R-:W-:Y:S01]  /*77a0*/  SHF.R.U32.HI R62, RZ, 0x10, R63 ;  /* 0x00000010ff3e7819 */ /* 0x000fe2000001163f */
[----:B------:R-:W-:Y:S01]  /*77b0*/  IMAD.U32 R63, R37, 0x10000, RZ ;  /* 0x00010000253f7824 */ /* 0x000fe200078e00ff */
[----:B------:R-:W-:Y:S01]  /*77c0*/  PRMT R39, R150, 0x5410, R39 ;  /* 0x0000541096277816 */ /* 0x000fe20000000027 */
[----:B----4-:R-:W-:-:S02]  /*77d0*/  IMAD.U32 R150, R13, 0x10000, RZ ;  /* 0x000100000d967824 */ /* 0x010fc400078e00ff */
[----:B------:R-:W-:Y:S01]  /*77e0*/  FMUL.FTZ R144, R152, R151 ;  /* 0x0000009798907220 */ /* 0x000fe20000410000 */
[----:B------:R-:W-:Y:S02]  /*77f0*/  LOP3.LUT R145, R145, 0xffff0000, RZ, 0xc0, !PT ;  /* 0xffff000091917812 */ /* 0x000fe400078ec0ff */
        /* <DEDUP_REMOVED lines=14> */
[----:B------:R-:W-:-:S03]  /*78e0*/  FMUL.FTZ R77, R152, R151 ;  /* 0x00000097984d7220 */ /* 0x000fc60000410000 */
[----:B------:R-:W-:Y:S01]  /*78f0*/  FFMA.FTZ R37, R150, R145, R37 ;  /* 0x0000009196257223 */ /* 0x000fe20000010025 */
[C---:B------:R-:W-:Y:S01]  /*7900*/  SHF.L.U32 R150, R15.reuse, 0x10, RZ ;  /* 0x000000100f967819 */ /* 0x040fe200000006ff */
[C---:B------:R-:W-:Y:S01]  /*7910*/  IMAD.U32 R145, R38.reuse, 0x10000, RZ ;  /* 0x0001000026917824 */ /* 0x040fe200078e00ff */
        /* <DEDUP_REMOVED lines=8> */
[----:B------:R-:W-:-:S04]  /*79a0*/  FMUL.FTZ R150, R79, R62 ;  /* 0x0000003e4f967220 */ /* 0x000fc80000410000 */
[-C--:B------:R-:W-:Y:S01]  /*79b0*/  FFMA.FTZ R150, R15, R38.reuse, -R150 ;  /* 0x000000260f967223 */ /* 0x080fe20000010896 */
[----:B------:R-:W-:-:S04]  /*79c0*/  FMUL.FTZ R38, R79, R38 ;  /* 0x000000264f267220 */ /* 0x000fc80000410000 */
[----:B------:R-:W-:Y:S01]  /*79d0*/  FFMA.FTZ R38, R15, R62, R38 ;  /* 0x0000003e0f267223 */ /* 0x000fe20000010026 */
[----:B------:R-:W-:Y:S01]  /*79e0*/  F2FP.BF16.F32.PACK_AB R150, R150, R77 ;  /* 0x0000004d9696723e */ /* 0x000fe200000010ff */
        /* <DEDUP_REMOVED lines=37> */
[----:B------:R-:W-:Y:S01]  /*7c40*/  F2FP.BF16.F32.PACK_AB R36, R36, R77 ;  /* 0x0000004d2424723e */ /* 0x000fe200000010ff */
[----:B------:R-:W-:Y:S02]  /*7c50*/  IMAD.MOV.U32 R77, RZ, RZ, R37 ;  /* 0x000000ffff4d7224 */ /* 0x000fe400078e0025 */
[----:B------:R-:W-:Y:S02]  /*7c60*/  IMAD.MOV.U32 R14, RZ, RZ, R39 ;  /* 0x000000ffff0e7224 */ /* 0x000fe400078e0027 */
[----:B------:R-:W-:Y:S02]  /*7c70*/  IMAD.MOV.U32 R15, RZ, RZ, R150 ;  /* 0x000000ffff0f7224 */ /* 0x000fe400078e0096 */
[----:B------:R-:W-:-:S07]  /*7c80*/  IMAD.MOV.U32 R78, RZ, RZ, R36 ;  /* 0x000000ffff4e7224 */ /* 0x000fce00078e0024 */
.L_x_3800:
[----:B------:R-:W-:Y:S05]  /*7c90*/  BSYNC B3 ;  /* 0x0000000000037941 */ /* 0x000fea0003800000 */
.L_x_3799:
[----:B------:R-:W-:-:S04]  /*7ca0*/  LEA R36, P3, R3, R11, 0x1 ;  /* 0x0000000b03247211 */ /* 0x000fc800078608ff */
[----:B--2---:R-:W-:Y:S02]  /*7cb0*/  LEA.HI.X R37, R3, R115, R107, 0x1, P3 ;  /* 0x0000007303257211 */ /* 0x004fe400018f0c6b */
[----:B------:R-:W-:-:S03]  /*7cc0*/  ISETP.GE.AND P3, PT, R139, R130, PT ;  /* 0x000000828b00720c */ /* 0x000fc60003f66270 */
[----:B----4-:R2:W-:Y:S10]  /*7cd0*/  ST.E.128 desc[UR48][R36.64], R12 ;  /* 0x0000000c24007985 */ /* 0x0105f4000c101d30 */
[----:B--2---:R-:W-:-:S05]  /*7ce0*/  @!P3 IMAD.WIDE R12, R139, 0x2, R114 ;  /* 0x000000028b0cb825 */ /* 0x004fca00078e0272 */
[----:B---3--:R3:W-:Y:S02]  /*7cf0*/  @!P3 ST.E.128 desc[UR48][R12.64], R76 ;  /* 0x0000004c0c00b985 */ /* 0x0087e4000c101d30 */
.L_x_3798:
[----:B------:R-:W-:Y:S05]  /*7d00*/  BSYNC B2 ;  /* 0x0000000000027941 */ /* 0x000fea0003800000 */
.L_x_3797:
[----:B------:R-:W-:Y:S01]  /*7d10*/  ISETP.NE.AND P3, PT, R7, RZ, PT ;  /* 0x000000ff0700720c */ /* 0x000fe20003f65270 */
[----:B------:R-:W-:-:S12]  /*7d20*/  BSSY B2, `(.L_x_3801) ;  /* 0x000007c000027945 */ /* 0x000fd80003800000 */
[----:B------:R-:W-:Y:S05]  /*7d30*/  @!P3 BRA `(.L_x_3802) ;  /* 0x0000000400e8b947 */ /* 0x000fea0003800000 */
[----:B---3--:R-:W-:Y:S01]  /*7d40*/  SEL R12, R118, R133, !P1 ;  /* 0x00000085760c7207 */ /* 0x008fe20004800000 */
        /* <DEDUP_REMOVED lines=72> */
[C---:B------:R-:W-:Y:S01]  /*81d0*/  SHF.L.U32 R37, R35.reuse, 0x10, RZ ;  /* 0x0000001023257819 */ /* 0x040fe200000006ff */
[----:B------:R-:W-:Y:S01]  /*81e0*/  IMAD.U32 R46, R32, 0x10000, RZ ;  /* 0x00010000202e7824 */ /* 0x000fe200078e00ff */
[----:B------:R-:W-:Y:S01]  /*81f0*/  LOP3.LUT R35, R35, 0xffff0000, RZ, 0xc0, !PT ;  /* 0xffff000023237812 */ /* 0x000fe200078ec0ff */
[----:B------:R-:W-:Y:S01]  /*8200*/  IMAD.U32 R15, R12, 0x10000, RZ ;  /* 0x000100000c0f7824 */ /* 0x000fe200078e00ff */
[----:B------:R-:W-:Y:S01]  /*8210*/  LOP3.LUT R32, R32, 0xffff0000, RZ, 0xc0, !PT ;  /* 0xffff000020207812 */ /* 0x000fe200078ec0ff */
[CC--:B------:R-:W-:Y:S01]  /*8220*/  FMUL.FTZ R47, R39.reuse, R37.reuse ;  /* 0x00000025272f7220 */ /* 0x0c0fe20000410000 */
[----:B------:R-:W-:Y:S01]  /*8230*/  FMUL.FTZ R39, R39, R46 ;  /* 0x0000002e27277220 */ /* 0x000fe20000410000 */
[----:B------:R-:W-:Y:S02]  /*8240*/  F2FP.BF16.F32.PACK_AB R34, R34, R62 ;  /* 0x0000003e2222723e */ /* 0x000fe400000010ff */
        /* <DEDUP_REMOVED lines=34> */
.L_x_3804:
[----:B------:R-:W-:Y:S05]  /*8470*/  BSYNC B3 ;  /* 0x0000000000037941 */ /* 0x000fea0003800000 */
.L_x_3803:
[----:B------:R-:W-:-:S04]  /*8480*/  LEA R32, P3, R4, R11, 0x1 ;  /* 0x0000000b04207211 */ /* 0x000fc800078608ff */
[----:B--2---:R-:W-:Y:S02]  /*8490*/  LEA.HI.X R33, R4, R115, R106, 0x1, P3 ;  /* 0x0000007304217211 */ /* 0x004fe400018f0c6a */
[----:B------:R-:W-:-:S03]  /*84a0*/  ISETP.GE.AND P3, PT, R60, R130, PT ;  /* 0x000000823c00720c */ /* 0x000fc60003f66270 */
[----:B----4-:R2:W-:Y:S10]  /*84b0*/  ST.E.128 desc[UR48][R32.64], R12 ;  /* 0x0000000c20007985 */ /* 0x0105f4000c101d30 */
[----:B--2---:R-:W-:-:S05]  /*84c0*/  @!P3 IMAD.WIDE R12, R60, 0x2, R114 ;  /* 0x000000023c0cb825 */ /* 0x004fca00078e0272 */
[----:B---3--:R4:W-:Y:S02]  /*84d0*/  @!P3 ST.E.128 desc[UR48][R12.64], R36 ;  /* 0x000000240c00b985 */ /* 0x0089e4000c101d30 */
.L_x_3802:
[----:B------:R-:W-:Y:S05]  /*84e0*/  BSYNC B2 ;  /* 0x0000000000027941 */ /* 0x000fea0003800000 */
.L_x_3801:
[----:B------:R-:W-:-:S13]  /*84f0*/  ISETP.NE.AND P3, PT, R8, RZ, PT ;  /* 0x000000ff0800720c */ /* 0x000fda0003f65270 */
[----:B------:R-:W-:Y:S05]  /*8500*/  @!P3 BRA `(.L_x_3796) ;  /* 0x0000000400f0b947 */ /* 0x000fea0003800000 */
[----:B---34-:R-:W3:Y:S01]  /*8510*/  LDL R12, [R1] ;  /* 0x00000000010c7983 */ /* 0x018ee20000100800 */
[----:B------:R-:W-:Y:S01]  /*8520*/  ISETP.GE.AND P3, PT, R193, R117, PT ;  /* 0x00000075c100720c */ /* 0x000fe20003f66270 */
[----:B------:R-:W-:Y:S01]  /*8530*/  BSSY B2, `(.L_x_3805) ;  /* 0x0000073000027945 */ /* 0x000fe20003800000 */
[----:B---3--:R-:W-:-:S04]  /*8540*/  LOP3.LUT P5, RZ, R12, 0x1, RZ, 0xc0, !PT ;  /* 0x000000010cff7812 */ /* 0x008fc800078ac0ff */
[----:B------:R-:W-:-:S04]  /*8550*/  SEL R12, R118, R133, !P5 ;  /* 0x00000085760c7207 */ /* 0x000fc80006800000 */
        /* <DEDUP_REMOVED lines=18> */
[--C-:B------:R-:W-:Y:S01]  /*8680*/  SHF.R.U64 R30, R30, 0x10, R31.reuse ;  /* 0x000000101e1e7819 */ /* 0x100fe2000000121f */
[----:B---3--:R-:W-:Y:S01]  /*8690*/  IMAD.U32 R44, R33, 0x10000, RZ ;  /* 0x00010000212c7824 */ /* 0x008fe200078e00ff */
[----:B------:R-:W-:Y:S02]  /*86a0*/  SHF.R.U32.HI R37, RZ, 0x10, R31 ;  /* 0x00000010ff257819 */ /* 0x000fe4000001161f */
[--C-:B------:R-:W-:Y:S02]  /*86b0*/  SHF.R.U64 R31, R40, 0x10, R41.reuse ;  /* 0x00000010281f7819 */ /* 0x100fe40000001229 */
[----:B------:R-:W-:Y:S01]  /*86c0*/  SHF.R.U32.HI R40, RZ, 0x10, R41 ;  /* 0x00000010ff287819 */ /* 0x000fe20000011629 */
[----:B----4-:R-:W-:Y:S01]  /*86d0*/  IMAD.U32 R41, R13, 0x10000, RZ ;  /* 0x000100000d297824 */ /* 0x010fe200078e00ff */
[----:B------:R-:W-:Y:S02]  /*86e0*/  SHF.R.U64 R28, R28, 0x10, R29 ;  /* 0x000000101c1c7819 */ /* 0x000fe4000000121d */
[----:B------:R-:W-:-:S02]  /*86f0*/  PRMT R31, R160, 0x5410, R31 ;  /* 0x00005410a01f7816 */ /* 0x000fc4000000001f */
[----:B------:R-:W-:Y:S02]  /*8700*/  SHF.R.U32.HI R29, RZ, 0x10, R29 ;  /* 0x00000010ff1d7819 */ /* 0x000fe4000001161d */
[----:B------:R-:W-:Y:S02]  /*8710*/  PRMT R160, R160, 0x5432, R40 ;  /* 0x00005432a0a07816 */ /* 0x000fe40000000028 */
[----:B------:R-:W-:Y:S02]  /*8720*/  SHF.R.U64 R38, R42, 0x10, R43 ;  /* 0x000000102a267819 */ /* 0x000fe4000000122b */
[----:B------:R-:W-:Y:S02]  /*8730*/  PRMT R29, R158, 0x5432, R29 ;  /* 0x000054329e1d7816 */ /* 0x000fe4000000001d */
[----:B------:R-:W-:Y:S01]  /*8740*/  SHF.R.U32.HI R42, RZ, 0x10, R43 ;  /* 0x00000010ff2a7819 */ /* 0x000fe2000001162b */
[C---:B------:R-:W-:Y:S01]  /*8750*/  IMAD.U32 R43, R160.reuse, 0x10000, RZ ;  /* 0x00010000a02b7824 */ /* 0x040fe200078e00ff */
[----:B------:R-:W-:Y:S01]  /*8760*/  LOP3.LUT R160, R160, 0xffff0000, RZ, 0xc0, !PT ;  /* 0xffff0000a0a07812 */ /* 0x000fe200078ec0ff */
[----:B------:R-:W-:Y:S01]  /*8770*/  IMAD.U32 R39, R29, 0x10000, RZ ;  /* 0x000100001d277824 */ /* 0x000fe200078e00ff */
[----:B------:R-:W-:Y:S01]  /*8780*/  LOP3.LUT R33, R33, 0xffff0000, RZ, 0xc0, !PT ;  /* 0xffff000021217812 */ /* 0x000fe200078ec0ff */
[----:B------:R-:W-:Y:S01]  /*8790*/  FMUL.FTZ R40, R44, R43 ;  /* 0x0000002b2c287220 */ /* 0x000fe20000410000 */
[----:B------:R-:W-:-:S02]  /*87a0*/  LOP3.LUT R29, R29, 0xffff0000, RZ, 0xc0, !PT ;  /* 0xffff00001d1d7812 */ /* 0x000fc400078ec0ff */
[----:B------:R-:W-:Y:S01]  /*87b0*/  PRMT R42, R159, 0x5432, R42 ;  /* 0x000054329f2a7816 */ /* 0x000fe2000000002a */
[-C--:B------:R-:W-:Y:S01]  /*87c0*/  FFMA.FTZ R40, R41, R39.reuse, -R40 ;  /* 0x0000002729287223 */ /* 0x080fe20000010828 */
[----:B------:R-:W-:Y:S01]  /*87d0*/  FMUL.FTZ R39, R44, R39 ;  /* 0x000000272c277220 */ /* 0x000fe20000410000 */
[----:B------:R-:W-:Y:S01]  /*87e0*/  PRMT R37, R157, 0x5432, R37 ;  /* 0x000054329d257816 */ /* 0x000fe20000000025 */
[----:B------:R-:W-:Y:S01]  /*87f0*/  IMAD.U32 R44, R35, 0x10000, RZ ;  /* 0x00010000232c7824 */ /* 0x000fe200078e00ff */
[----:B------:R-:W-:Y:S01]  /*8800*/  PRMT R28, R158, 0x5410, R28 ;  /* 0x000054109e1c7816 */ /* 0x000fe2000000001c */
[----:B------:R-:W-:Y:S01]  /*8810*/  FFMA.FTZ R39, R41, R43, R39 ;  /* 0x0000002b29277223 */ /* 0x000fe20000010027 */
[----:B------:R-:W-:Y:S01]  /*8820*/  LOP3.LUT R41, R13, 0xffff0000, RZ, 0xc0, !PT ;  /* 0xffff00000d297812 */ /* 0x000fe200078ec0ff */
[----:B------:R-:W-:Y:S01]  /*8830*/  FMUL.FTZ R13, R33, R160 ;  /* 0x000000a0210d7220 */ /* 0x000fe20000410000 */
[C---:B------:R-:W-:Y:S01]  /*8840*/  IMAD.U32 R43, R42.reuse, 0x10000, RZ ;  /* 0x000100002a2b7824 */ /* 0x040fe200078e00ff */
[----:B------:R-:W-:-:S02]  /*8850*/  LOP3.LUT R42, R42, 0xffff0000, RZ, 0xc0, !PT ;  /* 0xffff00002a2a7812 */ /* 0x000fc400078ec0ff */
[-C--:B------:R-:W-:Y:S01]  /*8860*/  FFMA.FTZ R13, R41, R29.reuse, -R13 ;  /* 0x0000001d290d7223 */ /* 0x080fe2000001080d */
[----:B------:R-:W-:Y:S01]  /*8870*/  FMUL.FTZ R29, R33, R29 ;  /* 0x0000001d211d7220 */ /* 0x000fe20000410000 */
[C---:B------:R-:W-:Y:S02]  /*8880*/  IMAD.U32 R33, R37.reuse, 0x10000, RZ ;  /* 0x0001000025217824 */ /* 0x040fe400078e00ff */
[C---:B------:R-:W-:Y:S01]  /*8890*/  FMUL.FTZ R45, R44.reuse, R43 ;  /* 0x0000002b2c2d7220 */ /* 0x040fe20000410000 */
[----:B------:R-:W-:Y:S01]  /*88a0*/  LOP3.LUT R37, R37, 0xffff0000, RZ, 0xc0, !PT ;  /* 0xffff000025257812 */ /* 0x000fe200078ec0ff */
[----:B------:R-:W-:Y:S01]  /*88b0*/  FFMA.FTZ R29, R41, R160, R29 ;  /* 0x000000a0291d7223 */ /* 0x000fe2000001001d */
[C---:B------:R-:W-:Y:S01]  /*88c0*/  IMAD.U32 R41, R15.reuse, 0x10000, RZ ;  /* 0x000100000f297824 */ /* 0x040fe200078e00ff */
[----:B------:R-:W-:Y:S02]  /*88d0*/  LOP3.LUT R15, R15, 0xffff0000, RZ, 0xc0, !PT ;  /* 0xffff00000f0f7812 */ /* 0x000fe400078ec0ff */
[----:B------:R-:W-:Y:S01]  /*88e0*/  F2FP.BF16.F32.PACK_AB R13, R13, R40 ;  /* 0x000000280d0d723e */ /* 0x000fe200000010ff */
[-C--:B------:R-:W-:Y:S01]  /*88f0*/  FFMA.FTZ R45, R41, R33.reuse, -R45 ;  /* 0x00000021292d7223 */ /* 0x080fe2000001082d */
[----:B------:R-:W-:Y:S01]  /*8900*/  FMUL.FTZ R33, R44, R33 ;  /* 0x000000212c217220 */ /* 0x000fe20000410000 */
[----:B------:R-:W-:Y:S01]  /*8910*/  F2FP.BF16.F32.PACK_AB R29, R29, R39 ;  /* 0x000000271d1d723e */ /* 0x000fe200000010ff */
[C---:B------:R-:W-:Y:S01]  /*8920*/  IMAD.U32 R39, R28.reuse, 0x10000, RZ ;  /* 0x000100001c277824 */ /* 0x040fe200078e00ff */
[----:B------:R-:W-:Y:S01]  /*8930*/  LOP3.LUT R28, R28, 0xffff0000, RZ, 0xc0, !PT ;  /* 0xffff00001c1c7812 */ /* 0x000fe200078ec0ff */
[----:B------:R-:W-:Y:S01]  /*8940*/  FFMA.FTZ R41, R41, R43, R33 ;  /* 0x0000002b29297223 */ /* 0x000fe20000010021 */
[----:B------:R-:W-:-:S02]  /*8950*/  LOP3.LUT R33, R35, 0xffff0000, RZ, 0xc0, !PT ;  /* 0xffff000023217812 */ /* 0x000fc400078ec0ff */
[----:B------:R-:W-:Y:S02]  /*8960*/  PRMT R38, R159, 0x5410, R38 ;  /* 0x000054109f267816 */ /* 0x000fe40000000026 */
[----:B------:R-:W-:Y:S01]  /*8970*/  PRMT R30, R157, 0x5410, R30 ;  /* 0x000054109d1e7816 */ /* 0x000fe2000000001e */
[C---:B------:R-:W-:Y:S01]  /*8980*/  FMUL.FTZ R35, R33.reuse, R42 ;  /* 0x0000002a21237220 */ /* 0x040fe20000410000 */
[----:B------:R-:W-:-:S03]  /*8990*/  FMUL.FTZ R33, R33, R37 ;  /* 0x0000002521217220 */ /* 0x000fc60000410000 */
[C---:B------:R-:W-:Y:S01]  /*89a0*/  FFMA.FTZ R35, R15.reuse, R37, -R35 ;  /* 0x000000250f237223 */ /* 0x040fe20000010823 */
[----:B------:R-:W-:Y:S01]  /*89b0*/  FFMA.FTZ R33, R15, R42, R33 ;  /* 0x0000002a0f217223 */ /* 0x000fe20000010021 */
[----:B------:R-:W-:Y:S02]  /*89c0*/  IMAD.U32 R37, R32, 0x10000, RZ ;  /* 0x0001000020257824 */ /* 0x000fe400078e00ff */
[----:B------:R-:W-:Y:S01]  /*89d0*/  IMAD.U32 R15, R12, 0x10000, RZ ;  /* 0x000100000c0f7824 */ /* 0x000fe200078e00ff */
[----:B------:R-:W-:Y:S02]  /*89e0*/  F2FP.BF16.F32.PACK_AB R35, R35, R45 ;  /* 0x0000002d2323723e */ /* 0x000fe400000010ff */
[----:B------:R-:W-:Y:S01]  /*89f0*/  F2FP.BF16.F32.PACK_AB R41, R33, R41 ;  /* 0x000000292129723e */ /* 0x000fe200000010ff */
[C---:B------:R-:W-:Y:S01]  /*8a00*/  IMAD.U32 R33, R31.reuse, 0x10000, RZ ;  /* 0x000100001f217824 */ /* 0x040fe200078e00ff */
[----:B------:R-:W-:-:S03]  /*8a10*/  LOP3.LUT R31, R31, 0xffff0000, RZ, 0xc0, !PT ;  /* 0xffff00001f1f7812 */ /* 0x000fc600078ec0ff */
[C---:B------:R-:W-:Y:S01]  /*8a20*/  FMUL.FTZ R40, R37.reuse, R33 ;  /* 0x0000002125287220 */ /* 0x040fe20000410000 */
[----:B------:R-:W-:-:S03]  /*8a30*/  FMUL.FTZ R37, R37, R39 ;  /* 0x0000002725257220 */ /* 0x000fc60000410000 */
[C---:B------:R-:W-:Y:S01]  /*8a40*/  FFMA.FTZ R40, R15.reuse, R39, -R40 ;  /* 0x000000270f287223 */ /* 0x040fe20000010828 */
[----:B------:R-:W-:Y:S01]  /*8a50*/  FFMA.FTZ R37, R15, R33, R37 ;  /* 0x000000210f257223 */ /* 0x000fe20000010025 */
[----:B------:R-:W-:Y:S02]  /*8a60*/  LOP3.LUT R15, R32, 0xffff0000, RZ, 0xc0, !PT ;  /* 0xffff0000200f7812 */ /* 0x000fe400078ec0ff */
[----:B------:R-:W-:Y:S02]  /*8a70*/  LOP3.LUT R32, R12, 0xffff0000, RZ, 0xc0, !PT ;  /* 0xffff00000c207812 */ /* 0x000fe400078ec0ff */
[----:B------:R-:W-:Y:S01]  /*8a80*/  SHF.L.U32 R39, R34, 0x10, RZ ;  /* 0x0000001022277819 */ /* 0x000fe200000006ff */
        /* <DEDUP_REMOVED lines=19> */
[----:B------:R-:W-:Y:S02]  /*8bc0*/  IMAD.MOV.U32 R32, RZ, RZ, R15 ;  /* 0x000000ffff207224 */ /* 0x000fe400078e000f */
[C---:B------:R-:W-:Y:S01]  /*8bd0*/  FFMA.FTZ R31, R14.reuse, R30, -R31 ;  /* 0x0000001e0e1f7223 */ /* 0x040fe2000001081f */
[----:B------:R-:W-:Y:S01]  /*8be0*/  FFMA.FTZ R28, R14, R38, R28 ;  /* 0x000000260e1c7223 */ /* 0x000fe2000001001c */
[----:B------:R-:W-:-:S02]  /*8bf0*/  IMAD.MOV.U32 R15, RZ, RZ, R35 ;  /* 0x000000ffff0f7224 */ /* 0x000fc400078e0023 */
[----:B------:R-:W-:Y:S01]  /*8c00*/  IMAD.MOV.U32 R35, RZ, RZ, R41 ;  /* 0x000000ffff237224 */ /* 0x000fe200078e0029 */
[----:B------:R-:W-:Y:S01]  /*8c10*/  F2FP.BF16.F32.PACK_AB R31, R31, R33 ;  /* 0x000000211f1f723e */ /* 0x000fe200000010ff */
[----:B------:R-:W-:Y:S01]  /*8c20*/  IMAD.MOV.U32 R33, RZ, RZ, R29 ;  /* 0x000000ffff217224 */ /* 0x000fe200078e001d */
[----:B------:R-:W-:-:S03]  /*8c30*/  F2FP.BF16.F32.PACK_AB R28, R28, R39 ;  /* 0x000000271c1c723e */ /* 0x000fc600000010ff */
[----:B------:R-:W-:Y:S02]  /*8c40*/  IMAD.MOV.U32 R14, RZ, RZ, R31 ;  /* 0x000000ffff0e7224 */ /* 0x000fe400078e001f */
[----:B------:R-:W-:-:S07]  /*8c50*/  IMAD.MOV.U32 R34, RZ, RZ, R28 ;  /* 0x000000ffff227224 */ /* 0x000fce00078e001c */
.L_x_3806:
[----:B------:R-:W-:Y:S05]  /*8c60*/  BSYNC B2 ;  /* 0x0000000000027941 */ /* 0x000fea0003800000 */
.L_x_3805:
[----:B------:R-:W-:-:S04]  /*8c70*/  LEA R28, P3, R5, R11, 0x1 ;  /* 0x0000000b051c7211 */ /* 0x000fc800078608ff */
[----:B--2---:R-:W-:Y:S02]  /*8c80*/  LEA.HI.X R29, R5, R115, R105, 0x1, P3 ;  /* 0x00000073051d7211 */ /* 0x004fe400018f0c69 */
[----:B------:R-:W-:-:S03]  /*8c90*/  ISETP.GE.AND P3, PT, R36, R130, PT ;  /* 0x000000822400720c */ /* 0x000fc60003f66270 */
[----:B----4-:R2:W-:Y:S10]  /*8ca0*/  ST.E.128 desc[UR48][R28.64], R12 ;  /* 0x0000000c1c007985 */ /* 0x0105f4000c101d30 */
[----:B------:R-:W-:-:S05]  /*8cb0*/  @!P3 IMAD.WIDE R114, R36, 0x2, R114 ;  /* 0x000000022472b825 */ /* 0x000fca00078e0272 */
[----:B---3--:R2:W-:Y:S02]  /*8cc0*/  @!P3 ST.E.128 desc[UR48][R114.64], R32 ;  /* 0x000000207200b985 */ /* 0x0085e4000c101d30 */
.L_x_3796:
[----:B------:R-:W-:Y:S05]  /*8cd0*/  BSYNC B1 ;  /* 0x0000000000017941 */ /* 0x000fea0003800000 */
.L_x_3795:
[----:B------:R-:W-:-:S03]  /*8ce0*/  UMOV UR4, 0xffffffff ;  /* 0xffffffff00047882 */ /* 0x000fc60000000000 */
[----:B------:R-:W-:Y:S05]  /*8cf0*/  BRA.DIV UR4, `(.L_x_3807) ;  /* 0x0000019e04547947 */ /* 0x000fea000b800000 */
[----:B-1----:R-:W1:Y:S04]  /*8d00*/  SHFL.IDX PT, R113, R113, 0x1, 0x1c1f ;  /* 0x003c1f0071717f89 */ /* 0x002e6800000e0000 */
[----:B------:R-:W0:Y:S02]  /*8d10*/  SHFL.IDX PT, R116, R116, 0x1, 0x1c1f ;  /* 0x003c1f0074747f89 */ /* 0x000e2400000e0000 */
.L_x_4081:
[----:B------:R-:W-:Y:S05]  /*8d20*/  @P4 BRA `(.L_x_3764) ;  /* 0x0000001c00bc4947 */ /* 0x000fea0003800000 */
[----:B------:R-:W-:Y:S01]  /*8d30*/  ISETP.NE.AND P3, PT, R6, RZ, PT ;  /* 0x000000ff0600720c */ /* 0x000fe20003f65270 */
[----:B------:R-:W-:Y:S01]  /*8d40*/  BSSY B1, `(.L_x_3808) ;  /* 0x000007e000017945 */ /* 0x000fe20003800000 */
[----:B0-2---:R-:W-:Y:S02]  /*8d50*/  IMAD.MOV.U32 R32, RZ, RZ, R116 ;  /* 0x000000ffff207224 */ /* 0x005fe400078e0074 */
[----:B-1----:R-:W-:-:S09]  /*8d60*/  IMAD.MOV.U32 R33, RZ, RZ, R113 ;  /* 0x000000ffff217224 */ /* 0x002fd200078e0071 */
[----:B------:R-:W-:Y:S05]  /*8d70*/  @!P3 BRA `(.L_x_3809) ;  /* 0x0000000400e8b947 */ /* 0x000fea0003800000 */
[----:B---3--:R-:W-:Y:S01]  /*8d80*/  SEL R11, R118, R133, !P0 ;  /* 0x00000085760b7207 */ /* 0x008fe20004000000 */
[----:B------:R-:W-:Y:S01]  /*8d90*/  BSSY B2, `(.L_x_3810) ;  /* 0x0000074000027945 */ /* 0x000fe20003800000 */
[----:B----4-:R-:W-:Y:S02]  /*8da0*/  SHF.R.U32.HI R13, RZ, 0x3, R205 ;  /* 0x00000003ff0d7819 */ /* 0x010fe400000116cd */
[----:B------:R-:W-:Y:S02]  /*8db0*/  SHF.R.S32.HI R12, RZ, 0x1f, R11 ;  /* 0x0000001fff0c7819 */ /* 0x000fe4000001140b */
[C---:B------:R-:W-:Y:S02]  /*8dc0*/  LEA R34, P3, R3.reuse, R116, 0x1 ;  /* 0x0000007403227211 */ /* 0x040fe400078608ff */
[----:B------:R-:W-:Y:S02]  /*8dd0*/  LEA.HI R12, R12, R11, RZ, 0x4 ;  /* 0x0000000b0c0c7211 */ /* 0x000fe400078f20ff */
[----:B------:R-:W-:-:S02]  /*8de0*/  LEA.HI.X R35, R3, R113, R107, 0x1, P3 ;  /* 0x0000007103237211 */ /* 0x000fc400018f0c6b */
[----:B------:R-:W-:Y:S02]  /*8df0*/  LEA.HI.SX32 R36, R12, R111, 0x1c ;  /* 0x0000006f0c247211 */ /* 0x000fe400078fe2ff */
[----:B------:R-:W-:Y:S02]  /*8e00*/  ISETP.GE.AND P3, PT, R16, R117, PT ;  /* 0x000000751000720c */ /* 0x000fe40003f66270 */
[----:B------:R-:W-:-:S04]  /*8e10*/  SHF.R.S32.HI R12, RZ, 0x1f, R36 ;  /* 0x0000001fff0c7819 */ /* 0x000fc80000011424 */
[----:B------:R-:W-:Y:S01]  /*8e20*/  LEA.HI R12, R12, R36, RZ, 0x3 ;  /* 0x000000240c0c7211 */ /* 0x000fe200078f18ff */
[----:B------:R-:W-:-:S03]  /*8e30*/  IMAD.SHL.U32 R36, R36, 0x8, RZ ;  /* 0x0000000824247824 */ /* 0x000fc600078e00ff */
[----:B------:R-:W-:Y:S02]  /*8e40*/  SHF.R.S32.HI R12, RZ, 0x3, R12 ;  /* 0x00000003ff0c7819 */ /* 0x000fe4000001140c */
[----:B------:R-:W-:-:S03]  /*8e50*/  LOP3.LUT R11, R205, 0x38, R36, 0xf8, !PT ;  /* 0x00000038cd0b7812 */ /* 0x000fc600078ef824 */
[----:B------:R-:W-:Y:S01]  /*8e60*/  IMAD R12, R12, 0x1800, R219 ;  /* 0x000018000c0c7824 */ /* 0x000fe200078e02db */
[----:B------:R-:W-:-:S05]  /*8e70*/  LOP3.LUT R11, R11, R13, RZ, 0x3c, !PT ;  /* 0x0000000d0b0b7212 */ /* 0x000fca00078e3cff */
        /* <DEDUP_REMOVED lines=21> */
[CC--:B------:R-:W-:Y:S01]  /*8fd0*/  FMUL.FTZ R42, R41.reuse, R11.reuse ;  /* 0x0000000b292a7220 */ /* 0x0c0fe20000410000 */
        /* <DEDUP_REMOVED lines=13> */
[----:B------:R-:W-:Y:S01]  /*90b0*/  IMAD.U32 R40, R15, 0x10000, RZ ;  /* 0x000100000f287824 */ /* 0x000fe200078e00ff */
        /* <DEDUP_REMOVED lines=33> */
[----:B------:R-:W-:Y:S01]  /*92d0*/  FMUL.FTZ R15, R28, R72 ;  /* 0x000000481c0f7220 */ /* 0x000fe20000410000 */
[----:B------:R-:W-:Y:S01]  /*92e0*/  SHF.L.U32 R29, R74, 0x10, RZ ;  /* 0x000000104a1d7819 */ /* 0x000fe200000006ff */
[-C--:B------:R-:W-:Y:S01]  /*92f0*/  FMUL.FTZ R28, R28, R56.reuse ;  /* 0x000000381c1c7220 */ /* 0x080fe20000410000 */
[----:B------:R-:W-:Y:S02]  /*9300*/  IMAD.U32 R39, R58, 0x10000, RZ ;  /* 0x000100003a277824 */ /* 0x000fe400078e00ff */
[----:B------:R-:W-:Y:S01]  /*9310*/  FFMA.FTZ R15, R12, R56, -R15 ;  /* 0x000000380c0f7223 */ /* 0x000fe2000001080f */
[----:B------:R-:W-:Y:S01]  /*9320*/  LOP3.LUT R30, R30, 0xffff0000, RZ, 0xc0, !PT ;  /* 0xffff00001e1e7812 */ /* 0x000fe200078ec0ff */
[----:B------:R-:W-:Y:S01]  /*9330*/  FFMA.FTZ R28, R12, R72, R28 ;  /* 0x000000480c1c7223 */ /* 0x000fe2000001001c */
[----:B------:R-:W-:Y:S01]  /*9340*/  FMUL.FTZ R45, R46, R29 ;  /* 0x0000001d2e2d7220 */ /* 0x000fe20000410000 */
[----:B------:R-:W-:-:S02]  /*9350*/  IMAD.U32 R12, R14, 0x10000, RZ ;  /* 0x000100000e0c7824 */ /* 0x000fc400078e00ff */
[-C--:B------:R-:W-:Y:S01]  /*9360*/  FMUL.FTZ R46, R46, R39.reuse ;  /* 0x000000272e2e7220 */ /* 0x080fe20000410000 */
[----:B------:R-:W-:Y:S01]  /*9370*/  LOP3.LUT R74, R74, 0xffff0000, RZ, 0xc0, !PT ;  /* 0xffff00004a4a7812 */ /* 0x000fe200078ec0ff */
[C---:B------:R-:W-:Y:S02]  /*9380*/  FFMA.FTZ R45, R12.reuse, R39, -R45 ;  /* 0x000000270c2d7223 */ /* 0x040fe4000001082d */
[----:B------:R-:W-:Y:S01]  /*9390*/  FFMA.FTZ R46, R12, R29, R46 ;  /* 0x0000001d0c2e7223 */ /* 0x000fe2000001002e */
[----:B------:R-:W-:Y:S01]  /*93a0*/  LOP3.LUT R58, R58, 0xffff0000, RZ, 0xc0, !PT ;  /* 0xffff00003a3a7812 */ /* 0x000fe200078ec0ff */
[----:B------:R-:W-:Y:S01]  /*93b0*/  FMUL.FTZ R12, R30, R74 ;  /* 0x0000004a1e0c7220 */ /* 0x000fe20000410000 */
[----:B------:R-:W-:Y:S02]  /*93c0*/  LOP3.LUT R14, R14, 0xffff0000, RZ, 0xc0, !PT ;  /* 0xffff00000e0e7812 */ /* 0x000fe400078ec0ff */
        /* <DEDUP_REMOVED lines=16> */
.L_x_3811:
[----:B------:R-:W-:Y:S05]  /*94d0*/  BSYNC B2 ;  /* 0x0000000000027941 */ /* 0x000fea0003800000 */
.L_x_3810:
[----:B------:R-:W-:Y:S01]  /*94e0*/  ISETP.GE.AND P3, PT, R36, R130, PT ;  /* 0x000000822400720c */ /* 0x000fe20003f66270 */
[----:B0-----:R0:W-:-:S12]  /*94f0*/  ST.E.128 desc[UR48][R34.64], R12 ;  /* 0x0000000c22007985 */ /* 0x0011d8000c101d30 */
[----:B------:R-:W-:-:S05]  /*9500*/  @!P3 IMAD.WIDE R36, R36, 0x2, R32 ;  /* 0x000000022424b825 */ /* 0x000fca00078e0220 */
[----:B-1----:R0:W-:Y:S02]  /*9510*/  @!P3 ST.E.128 desc[UR48][R36.64], R28 ;  /* 0x0000001c2400b985 */ /* 0x0021e4000c101d30 */
.L_x_3809:
[----:B------:R-:W-:Y:S05]  /*9520*/  BSYNC B1 ;  /* 0x0000000000017941 */ /* 0x000fea0003800000 */
.L_x_3808:
[----:B------:R-:W-:Y:S01]  /*9530*/  ISETP.NE.AND P3, PT, R7, RZ, PT ;  /* 0x000000ff0700720c */ /* 0x000fe20003f65270 */
[----:B------:R-:W-:-:S12]  /*9540*/  BSSY B1, `(.L_x_3812) ;  /* 0x000007b000017945 */ /* 0x000fd80003800000 */
[----:B------:R-:W-:Y:S05]  /*9550*/  @!P3 BRA `(.L_x_3813) ;  /* 0x0000000400e4b947 */ /* 0x000fea0003800000 */
[----:B---3--:R-:W-:Y:S01]  /*9560*/  SEL R11, R118, R133, !P1 ;  /* 0x00000085760b7207 */ /* 0x008fe20004800000 */
[----:B------:R-:W-:Y:S01]  /*9570*/  BSSY B2, `(.L_x_3814) ;  /* 0x0000073000027945 */ /* 0x000fe20003800000 */
[----:B0---4-:R-:W-:Y:S02]  /*9580*/  SHF.R.U32.HI R13, RZ, 0x3, R205 ;  /* 0x00000003ff0d7819 */ /* 0x011fe400000116cd */
[----:B------:R-:W-:Y:S02]  /*9590*/  SHF.R.S32.HI R12, RZ, 0x1f, R11 ;  /* 0x0000001fff0c7819 */ /* 0x000fe4000001140b */
[----:B------:R-:W-:Y:S02]  /*95a0*/  LEA R34, P3, R4, R116, 0x1 ;  /* 0x0000007404227211 */ /* 0x000fe400078608ff */
[----:B------:R-:W-:Y:S02]  /*95b0*/  LEA.HI R11, R12, R11, RZ, 0x4 ;  /* 0x0000000b0c0b7211 */ /* 0x000fe400078f20ff */
[----:B------:R-:W-:-:S02]  /*95c0*/  LEA.HI.X R35, R4, R113, R106, 0x1, P3 ;  /* 0x0000007104237211 */ /* 0x000fc400018f0c6a */
[----:B------:R-:W-:Y:S02]  /*95d0*/  LEA.HI.SX32 R11, R11, R110, 0x1c ;  /* 0x0000006e0b0b7211 */ /* 0x000fe400078fe2ff */
[----:B------:R-:W-:Y:S02]  /*95e0*/  ISETP.GE.AND P3, PT, R194, R117, PT ;  /* 0x00000075c200720c */ /* 0x000fe40003f66270 */
[----:B------:R-:W-:Y:S01]  /*95f0*/  SHF.R.S32.HI R12, RZ, 0x1f, R11 ;  /* 0x0000001fff0c7819 */ /* 0x000fe2000001140b */
[----:B------:R-:W-:-:S03]  /*9600*/  IMAD.SHL.U32 R36, R11, 0x8, RZ ;  /* 0x000000080b247824 */ /* 0x000fc600078e00ff */
[----:B------:R-:W-:Y:S02]  /*9610*/  LEA.HI R12, R12, R11, RZ, 0x3 ;  /* 0x0000000b0c0c7211 */ /* 0x000fe400078f18ff */
[----:B------:R-:W-:Y:S02]  /*9620*/  LOP3.LUT R11, R205, 0x38, R36, 0xf8, !PT ;  /* 0x00000038cd0b7812 */ /* 0x000fe400078ef824 */
[----:B------:R-:W-:Y:S02]  /*9630*/  SHF.R.S32.HI R12, RZ, 0x3, R12 ;  /* 0x00000003ff0c7819 */ /* 0x000fe4000001140c */
[----:B------:R-:W-:-:S03]  /*9640*/  LOP3.LUT R11, R11, R13, RZ, 0x3c, !PT ;  /* 0x0000000d0b0b7212 */ /* 0x000fc600078e3cff */
[----:B------:R-:W-:-:S04]  /*9650*/  IMAD R12, R12, 0x1800, R219 ;  /* 0x000018000c0c7824 */ /* 0x000fc800078e02db */
[----:B------:R-:W-:Y:S02]  /*9660*/  IMAD.IADD R12, R12, 0x1, R11 ;  /* 0x000000010c0c7824 */ /* 0x000fe400078e020b */
[C---:B------:R-:W-:Y:S02]  /*9670*/  IMAD R11, R19.reuse, 0x4800, R127 ;  /* 0x00004800130b7824 */ /* 0x040fe400078e027f */
[----:B------:R-:W-:Y:S02]  /*9680*/  IMAD R13, R19, 0x4800, R12 ;  /* 0x00004800130d7824 */ /* 0x000fe400078e020c */
[--C-:B------:R-:W-:Y:S02]  /*9690*/  IMAD R11, R11, 0x2, R18.reuse ;  /* 0x000000020b0b7824 */ /* 0x100fe400078e0212 */
[----:B------:R-:W-:-:S03]  /*96a0*/  IMAD R28, R13, 0x2, R18 ;  /* 0x000000020d1c7824 */ /* 0x000fc600078e0212 */
[----:B------:R0:W1:Y:S04]  /*96b0*/  LDS.128 R12, [R11+0x1e400] ;  /* 0x01e400000b0c7984 */ /* 0x0000680000000c00 */
[----:B------:R-:W2:Y:S01]  /*96c0*/  LDS.128 R28, [R28+0x1e400] ;  /* 0x01e400001c1c7984 */ /* 0x000ea20000000c00 */
[----:B------:R-:W-:Y:S05]  /*96d0*/  @P3 BRA `(.L_x_3815) ;  /* 0x0000000400703947 */ /* 0x000fea0003800000 */
[----:B------:R-:W-:Y:S01]  /*96e0*/  SHF.R.U32.HI R40, RZ, 0x10, R69 ;  /* 0x00000010ff287819 */ /* 0x000fe20000011645 */
[----:B--2---:R-:W-:Y:S01]  /*96f0*/  IMAD.U32 R45, R29, 0x10000, RZ ;  /* 0x000100001d2d7824 */ /* 0x004fe200078e00ff */
[----:B------:R-:W-:Y:S01]  /*9700*/  SHF.R.U32.HI R39, RZ, 0x10, R53 ;  /* 0x00000010ff277819 */ /* 0x000fe20000011635 */
[----:B-1----:R-:W-:Y:S01]  /*9710*/  IMAD.U32 R42, R13, 0x10000, RZ ;  /* 0x000100000d2a7824 */ /* 0x002fe200078e00ff */
[----:B------:R-:W-:Y:S01]  /*9720*/  PRMT R40, R149, 0x5432, R40 ;  /* 0x0000543295287816 */ /* 0x000fe20000000028 */
[----:B------:R-:W-:Y:S01]  /*9730*/  IMAD.U32 R41, R12, 0x10000, RZ ;  /* 0x000100000c297824 */ /* 0x000fe200078e00ff */
[----:B------:R-:W-:Y:S02]  /*9740*/  PRMT R39, R147, 0x5432, R39 ;  /* 0x0000543293277816 */ /* 0x000fe40000000027 */
[----:B------:R-:W-:Y:S01]  /*9750*/  LOP3.LUT R29, R29, 0xffff0000, RZ, 0xc0, !PT ;  /* 0xffff00001d1d7812 */ /* 0x000fe200078ec0ff */
[C---:B------:R-:W-:Y:S01]  /*9760*/  IMAD.U32 R43, R40.reuse, 0x10000, RZ ;  /* 0x00010000282b7824 */ /* 0x040fe200078e00ff */
[----:B------:R-:W-:Y:S01]  /*9770*/  LOP3.LUT R40, R40, 0xffff0000, RZ, 0xc0, !PT ;  /* 0xffff000028287812 */ /* 0x000fe200078ec0ff */
[----:B------:R-:W-:Y:S01]  /*9780*/  IMAD.U32 R44, R39, 0x10000, RZ ;  /* 0x00010000272c7824 */ /* 0x000fe200078e00ff */
[----:B------:R-:W-:Y:S01]  /*9790*/  SHF.R.U64 R38, R70, 0x10, R71 ;  /* 0x0000001046267819 */ /* 0x000fe20000001247 */
[-C--:B------:R-:W-:Y:S01]  /*97a0*/  FMUL.FTZ R46, R45, R43.reuse ;  /* 0x0000002b2d2e7220 */ /* 0x080fe20000410000 */
[----:B------:R-:W-:Y:S01]  /*97b0*/  LOP3.LUT R39, R39, 0xffff0000, RZ, 0xc0, !PT ;  /* 0xffff000027277812 */ /* 0x000fe200078ec0ff */
[-C--:B------:R-:W-:Y:S01]  /*97c0*/  FMUL.FTZ R47, R45, R44.reuse ;  /* 0x0000002c2d2f7220 */ /* 0x080fe20000410000 */
[----:B------:R-:W-:Y:S01]  /*97d0*/  SHF.R.U64 R37, R54, 0x10, R55 ;  /* 0x0000001036257819 */ /* 0x000fe20000001237 */
[C---:B------:R-:W-:Y:S01]  /*97e0*/  FFMA.FTZ R46, R42.reuse, R44, -R46 ;  /* 0x0000002c2a2e7223 */ /* 0x040fe2000001082e */
[----:B------:R-:W-:Y:S01]  /*97f0*/  SHF.R.U32.HI R70, RZ, 0x10, R71 ;  /* 0x00000010ff467819 */ /* 0x000fe20000011647 */
[----:B------:R-:W-:Y:S01]  /*9800*/  IMAD.U32 R44, R31, 0x10000, RZ ;  /* 0x000100001f2c7824 */ /* 0x000fe200078e00ff */
[----:B------:R-:W-:Y:S01]  /*9810*/  SHF.R.U32.HI R54, RZ, 0x10, R55 ;  /* 0x00000010ff367819 */ /* 0x000fe20000011637 */
[----:B------:R-:W-:Y:S01]  /*9820*/  FFMA.FTZ R47, R42, R43, R47 ;  /* 0x0000002b2a2f7223 */ /* 0x000fe2000001002f */
[----:B0-----:R-:W-:Y:S01]  /*9830*/  SHF.R.U64 R11, R52, 0x10, R53 ;  /* 0x00000010340b7819 */ /* 0x001fe20000001235 */
[-C--:B------:R-:W-:Y:S01]  /*9840*/  FMUL.FTZ R53, R29, R40.reuse ;  /* 0x000000281d357220 */ /* 0x080fe20000410000 */
[----:B------:R-:W-:Y:S01]  /*9850*/  LOP3.LUT R13, R13, 0xffff0000, RZ, 0xc0, !PT ;  /* 0xffff00000d0d7812 */ /* 0x000fe200078ec0ff */
[-C--:B------:R-:W-:Y:S01]  /*9860*/  FMUL.FTZ R29, R29, R39.reuse ;  /* 0x000000271d1d7220 */ /* 0x080fe20000410000 */
[----:B------:R-:W-:Y:S01]  /*9870*/  PRMT R70, R148, 0x5432, R70 ;  /* 0x0000543294467816 */ /* 0x000fe20000000046 */
[----:B------:R-:W-:Y:S01]  /*9880*/  IMAD.U32 R43, R15, 0x10000, RZ ;  /* 0x000100000f2b7824 */ /* 0x000fe200078e00ff */
[----:B------:R-:W-:Y:S01]  /*9890*/  PRMT R54, R146, 0x5432, R54 ;  /* 0x0000543292367816 */ /* 0x000fe20000000036 */
[C---:B------:R-:W-:Y:S01]  /*98a0*/  FFMA.FTZ R53, R13.reuse, R39, -R53 ;  /* 0x000000270d357223 */ /* 0x040fe20000010835 */
[----:B------:R-:W-:Y:S01]  /*98b0*/  FFMA.FTZ R29, R13, R40, R29 ;  /* 0x000000280d1d7223 */ /* 0x000fe2000001001d */
[----:B------:R-:W-:Y:S01]  /*98c0*/  IMAD.U32 R13, R70, 0x10000, RZ ;  /* 0x00010000460d7824 */ /* 0x000fe200078e00ff */
[----:B------:R-:W-:Y:S01]  /*98d0*/  SHF.R.U64 R68, R68, 0x10, R69 ;  /* 0x0000001044447819 */ /* 0x000fe20000001245 */
[----:B------:R-:W-:Y:S01]  /*98e0*/  IMAD.U32 R39, R54, 0x10000, RZ ;  /* 0x0001000036277824 */ /* 0x000fe200078e00ff */
[----:B------:R-:W-:Y:S01]  /*98f0*/  LOP3.LUT R31, R31, 0xffff0000, RZ, 0xc0, !PT ;  /* 0xffff00001f1f7812 */ /* 0x000fe200078ec0ff */
[----:B------:R-:W-:Y:S01]  /*9900*/  FMUL.FTZ R40, R44, R13 ;  /* 0x0000000d2c287220 */ /* 0x000fe20000410000 */
[----:B------:R-:W-:Y:S01]  /*9910*/  LOP3.LUT R70, R70, 0xffff0000, RZ, 0xc0, !PT ;  /* 0xffff000046467812 */ /* 0x000fe200078ec0ff */
[-C--:B------:R-:W-:Y:S01]  /*9920*/  FMUL.FTZ R44, R44, R39.reuse ;  /* 0x000000272c2c7220 */ /* 0x080fe20000410000 */
[----:B------:R-:W-:Y:S01]  /*9930*/  PRMT R68, R149, 0x5410, R68 ;  /* 0x0000541095447816 */ /* 0x000fe20000000044 */
[----:B------:R-:W-:Y:S01]  /*9940*/  FFMA.FTZ R40, R43, R39, -R40 ;  /* 0x000000272b287223 */ /* 0x000fe20000010828 */
[----:B------:R-:W-:Y:S01]  /*9950*/  PRMT R11, R147, 0x5410, R11 ;  /* 0x00005410930b7816 */ /* 0x000fe2000000000b */
[----:B------:R-:W-:Y:S01]  /*9960*/  FFMA.FTZ R44, R43, R13, R44 ;  /* 0x0000000d2b2c7223 */ /* 0x000fe2000001002c */
[----:B------:R-:W-:Y:S01]  /*9970*/  LOP3.LUT R54, R54, 0xffff0000, RZ, 0xc0, !PT ;  /* 0xffff000036367812 */ /* 0x000fe200078ec0ff */
[----:B------:R-:W-:Y:S01]  /*9980*/  FMUL.FTZ R43, R31, R70 ;  /* 0x000000461f2b7220 */ /* 0x000fe20000410000 */
[----:B------:R-:W-:Y:S01]  /*9990*/  LOP3.LUT R15, R15, 0xffff0000, RZ, 0xc0, !PT ;  /* 0xffff00000f0f7812 */ /* 0x000fe200078ec0ff */
[C---:B------:R-:W-:Y:S01]  /*99a0*/  IMAD.U32 R45, R28.reuse, 0x10000, RZ ;  /* 0x000100001c2d7824 */ /* 0x040fe200078e00ff */
[----:B------:R-:W-:Y:S01]  /*99b0*/  LOP3.LUT R28, R28, 0xffff0000, RZ, 0xc0, !PT ;  /* 0xffff00001c1c7812 */ /* 0x000fe200078ec0ff */
[----:B------:R-:W-:-:S02]  /*99c0*/  IMAD.U32 R39, R68, 0x10000, RZ ;  /* 0x0001000044277824 */ /* 0x000fc400078e00ff */
[-C--:B------:R-:W-:Y:S01]  /*99d0*/  FMUL.FTZ R31, R31, R54.reuse ;  /* 0x000000361f1f7220 */ /* 0x080fe20000410000 */
[----:B------:R-:W-:Y:S01]  /*99e0*/  IMAD.U32 R13, R11, 0x10000, RZ ;  /* 0x000100000b0d7824 */ /* 0x000fe200078e00ff */
[----:B------:R-:W-:Y:S01]  /*99f0*/  LOP3.LUT R68, R68, 0xffff0000, RZ, 0xc0, !PT ;  /* 0xffff000044447812 */ /* 0x000fe200078ec0ff */
[----:B------:R-:W-:Y:S01]  /*9a00*/  FFMA.FTZ R43, R15, R54, -R43 ;  /* 0x000000360f2b7223 */ /* 0x000fe2000001082b */
[----:B------:R-:W-:Y:S01]  /*9a10*/  LOP3.LUT R54, R11, 0xffff0000, RZ, 0xc0, !PT ;  /* 0xffff00000b367812 */ /* 0x000fe200078ec0ff */
[C---:B------:R-:W-:Y:S01]  /*9a20*/  FMUL.FTZ R11, R45.reuse, R39 ;  /* 0x000000272d0b7220 */ /* 0x040fe20000410000 */
[----:B------:R-:W-:Y:S01]  /*9a30*/  LOP3.LUT R12, R12, 0xffff0000, RZ, 0xc0, !PT ;  /* 0xffff00000c0c7812 */ /* 0x000fe200078ec0ff */
[-C--:B------:R-:W-:Y:S01]  /*9a40*/  FMUL.FTZ R45, R45, R13.reuse ;  /* 0x0000000d2d2d7220 */ /* 0x080fe20000410000 */
[----:B------:R-:W-:Y:S01]  /*9a50*/  PRMT R37, R146, 0x5410, R37 ;  /* 0x0000541092257816 */ /* 0x000fe20000000025 */
[----:B------:R-:W-:Y:S01]  /*9a60*/  FFMA.FTZ R31, R15, R70, R31 ;  /* 0x000000460f1f7223 */ /* 0x000fe2000001001f */
[----:B------:R-:W-:Y:S01]  /*9a70*/  PRMT R38, R148, 0x5410, R38 ;  /* 0x0000541094267816 */ /* 0x000fe20000000026 */
[----:B------:R-:W-:Y:S01]  /*9a80*/  FMUL.FTZ R15, R28, R68 ;  /* 0x000000441c0f7220 */ /* 0x000fe20000410000 */
[----:B------:R-:W-:Y:S01]  /*9a90*/  FFMA.FTZ R11, R41, R13, -R11 ;  /* 0x0000000d290b7223 */ /* 0x000fe2000001080b */
[----:B------:R-:W-:-:S02]  /*9aa0*/  IMAD.U32 R52, R30, 0x10000, RZ ;  /* 0x000100001e347824 */ /* 0x000fc400078e00ff */
[----:B------:R-:W-:Y:S01]  /*9ab0*/  FFMA.FTZ R45, R41, R39, R45 ;  /* 0x00000027292d7223 */ /* 0x000fe2000001002d */
[-C--:B------:R-:W-:Y:S01]  /*9ac0*/  FMUL.FTZ R13, R28, R54.reuse ;  /* 0x000000361c0d7220 */ /* 0x080fe20000410000 */
[----:B------:R-:W-:Y:S01]  /*9ad0*/  LOP3.LUT R30, R30, 0xffff0000, RZ, 0xc0, !PT ;  /* 0xffff00001e1e7812 */ /* 0x000fe200078ec0ff */
[----:B------:R-:W-:Y:S01]  /*9ae0*/  FFMA.FTZ R54, R12, R54, -R15 ;  /* 0x000000360c367223 */ /* 0x000fe2000001080f */
[C---:B------:R-:W-:Y:S01]  /*9af0*/  IMAD.U32 R39, R37.reuse, 0x10000, RZ ;  /* 0x0001000025277824 */ /* 0x040fe200078e00ff */
[C---:B------:R-:W-:Y:S01]  /*9b00*/  LOP3.LUT R41, R38.reuse, 0xffff0000, RZ, 0xc0, !PT ;  /* 0xffff000026297812 */ /* 0x040fe200078ec0ff */
[----:B------:R-:W-:Y:S01]  /*9b10*/  IMAD.U32 R15, R38, 0x10000, RZ ;  /* 0x00010000260f7824 */ /* 0x000fe200078e00ff */
[----:B------:R-:W-:Y:S01]  /*9b20*/  LOP3.LUT R37, R37, 0xffff0000, RZ, 0xc0, !PT ;  /* 0xffff000025257812 */ /* 0x000fe200078ec0ff */
[----:B------:R-:W-:Y:S02]  /*9b30*/  IMAD.U32 R42, R14, 0x10000, RZ ;  /* 0x000100000e2a7824 */ /* 0x000fe400078e00ff */
[----:B------:R-:W-:Y:S01]  /*9b40*/  FFMA.FTZ R12, R12, R68, R13 ;  /* 0x000000440c0c7223 */ /* 0x000fe2000001000d */
[----:B------:R-:W-:Y:S01]  /*9b50*/  LOP3.LUT R14, R14, 0xffff0000, RZ, 0xc0, !PT ;  /* 0xffff00000e0e7812 */ /* 0x000fe200078ec0ff */
        /* <DEDUP_REMOVED lines=17> */
[----:B------:R-:W-:-:S02]  /*9c70*/  F2FP.BF16.F32.PACK_AB R29, R29, R47 ;  /* 0x0000002f1d1d723e */ /* 0x000fc400000010ff */
[----:B------:R-:W-:Y:S02]  /*9c80*/  F2FP.BF16.F32.PACK_AB R31, R31, R44 ;  /* 0x0000002c1f1f723e */ /* 0x000fe400000010ff */
[----:B------:R-:W-:-:S07]  /*9c90*/  MOV R13, R46 ;  /* 0x0000002e000d7202 */ /* 0x000fce0000000f00 */
.L_x_3815:
[----:B------:R-:W-:Y:S05]  /*9ca0*/  BSYNC B2 ;  /* 0x0000000000027941 */ /* 0x000fea0003800000 */
.L_x_3814:
[----:B------:R-:W-:Y:S01]  /*9cb0*/  ISETP.GE.AND P3, PT, R36, R130, PT ;  /* 0x000000822400720c */ /* 0x000fe20003f66270 */
[----:B-1----:R1:W-:-:S12]  /*9cc0*/  ST.E.128 desc[UR48][R34.64], R12 ;  /* 0x0000000c22007985 */ /* 0x0023d8000c101d30 */
[----:B------:R-:W-:-:S05]  /*9cd0*/  @!P3 IMAD.WIDE R36, R36, 0x2, R32 ;  /* 0x000000022424b825 */ /* 0x000fca00078e0220 */
[----:B--2---:R1:W-:Y:S02]  /*9ce0*/  @!P3 ST.E.128 desc[UR48][R36.64], R28 ;  /* 0x0000001c2400b985 */ /* 0x0043e4000c101d30 */
.L_x_3813:
[----:B------:R-:W-:Y:S05]  /*9cf0*/  BSYNC B1 ;  /* 0x0000000000017941 */ /* 0x000fea0003800000 */
.L_x_3812:
[----:B------:R-:W-:-:S13]  /*9d00*/  ISETP.NE.AND P3, PT, R8, RZ, PT ;  /* 0x000000ff0800720c */ /* 0x000fda0003f65270 */
[----:B------:R-:W-:Y:S05]  /*9d10*/  @!P3 BRA `(.L_x_3764) ;  /* 0x0000000c00c0b947 */ /* 0x000fea0003800000 */
[----:B0--3--:R-:W2:Y:S01]  /*9d20*/  LDL R11, [R1] ;  /* 0x00000000010b7983 */ /* 0x009ea20000100800 */
[----:B-1----:R-:W-:Y:S01]  /*9d30*/  SHF.R.U32.HI R15, RZ, 0x3, R205 ;  /* 0x00000003ff0f7819 */ /* 0x002fe200000116cd */
[----:B------:R-:W-:Y:S01]  /*9d40*/  BSSY B1, `(.L_x_3816) ;  /* 0x0000075000017945 */ /* 0x000fe20003800000 */
[----:B------:R-:W-:-:S04]  /*9d50*/  LEA R34, P3, R5, R116, 0x1 ;  /* 0x0000007405227211 */ /* 0x000fc800078608ff */
[----:B------:R-:W-:Y:S02]  /*9d60*/  LEA.HI.X R35, R5, R113, R105, 0x1, P3 ;  /* 0x0000007105237211 */ /* 0x000fe400018f0c69 */
[----:B------:R-:W-:Y:S02]  /*9d70*/  ISETP.GE.AND P3, PT, R193, R117, PT ;  /* 0x00000075c100720c */ /* 0x000fe40003f66270 */
[----:B--2---:R-:W-:-:S04]  /*9d80*/  LOP3.LUT P4, RZ, R11, 0x1, RZ, 0xc0, !PT ;  /* 0x000000010bff7812 */ /* 0x004fc8000788c0ff */
[----:B------:R-:W-:-:S04]  /*9d90*/  SEL R133, R118, R133, !P4 ;  /* 0x0000008576857207 */ /* 0x000fc80006000000 */
[----:B----4-:R-:W-:-:S04]  /*9da0*/  SHF.R.S32.HI R12, RZ, 0x1f, R133 ;  /* 0x0000001fff0c7819 */ /* 0x010fc80000011485 */
        /* <DEDUP_REMOVED lines=27> */
[----:B------:R-:W-:-:S02]  /*9f60*/  PRMT R37, R142, 0x5432, R37 ;  /* 0x000054328e257816 */ /* 0x000fc40000000025 */
[----:B------:R-:W-:Y:S02]  /*9f70*/  SHF.R.U64 R36, R50, 0x10, R51 ;  /* 0x0000001032247819 */ /* 0x000fe40000001233 */
[----:B------:R-:W-:Y:S02]  /*9f80*/  PRMT R142, R142, 0x5410, R49 ;  /* 0x000054108e8e7816 */ /* 0x000fe40000000031 */
[----:B------:R-:W-:Y:S01]  /*9f90*/  SHF.R.U32.HI R50, RZ, 0x10, R51 ;  /* 0x00000010ff327819 */ /* 0x000fe20000011633 */
[----:B------:R-:W-:Y:S01]  /*9fa0*/  IMAD.U32 R51, R65, 0x10000, RZ ;  /* 0x0001000041337824 */ /* 0x000fe200078e00ff */
[--C-:B------:R-:W-:Y:S01]  /*9fb0*/  SHF.R.U64 R38, R66, 0x10, R67.reuse ;  /* 0x0000001042267819 */ /* 0x100fe20000001243 */
[----:B------:R-:W-:Y:S01]  /*9fc0*/  IMAD.U32 R49, R142, 0x10000, RZ ;  /* 0x000100008e317824 */ /* 0x000fe200078e00ff */
[----:B------:R-:W-:Y:S01]  /*9fd0*/  SHF.R.U32.HI R66, RZ, 0x10, R67 ;  /* 0x00000010ff427819 */ /* 0x000fe20000011643 */
[C---:B------:R-:W-:Y:S01]  /*9fe0*/  FMUL.FTZ R53, R46.reuse, R51 ;  /* 0x000000332e357220 */ /* 0x040fe20000410000 */
[----:B------:R-:W-:Y:S01]  /*9ff0*/  PRMT R38, R141, 0x5432, R38 ;  /* 0x000054328d267816 */ /* 0x000fe20000000026 */
[-C--:B------:R-:W-:Y:S01]  /*a000*/  FMUL.FTZ R55, R46, R49.reuse ;  /* 0x000000312e377220 */ /* 0x080fe20000410000 */
[----:B------:R-:W-:Y:S01]  /*a010*/  PRMT R36, R143, 0x5432, R36 ;  /* 0x000054328f247816 */ /* 0x000fe20000000024 */
[C---:B------:R-:W-:Y:S01]  /*a020*/  FFMA.FTZ R46, R40.reuse, R49, -R53 ;  /* 0x00000031282e7223 */ /* 0x040fe20000010835 */
[----:B------:R-:W-:Y:S01]  /*a030*/  PRMT R141, R141, 0x5410, R66 ;  /* 0x000054108d8d7816 */ /* 0x000fe20000000042 */
[----:B------:R-:W-:Y:S01]  /*a040*/  FFMA.FTZ R40, R40, R51, R55 ;  /* 0x0000003328287223 */ /* 0x000fe20000010037 */
[----:B------:R-:W-:-:S02]  /*a050*/  PRMT R143, R143, 0x5410, R50 ;  /* 0x000054108f8f7816 */ /* 0x000fc40000000032 */
[----:B------:R-:W-:Y:S01]  /*a060*/  LOP3.LUT R42, R29, 0xffff0000, RZ, 0xc0, !PT ;  /* 0xffff00001d2a7812 */ /* 0x000fe200078ec0ff */
[----:B------:R-:W-:Y:S01]  /*a070*/  IMAD.U32 R52, R141, 0x10000, RZ ;  /* 0x000100008d347824 */ /* 0x000fe200078e00ff */
[----:B------:R-:W-:Y:S01]  /*a080*/  LOP3.LUT R65, R65, 0xffff0000, RZ, 0xc0, !PT ;  /* 0xffff000041417812 */ /* 0x000fe200078ec0ff */
[----:B------:R-:W-:Y:S01]  /*a090*/  IMAD.U32 R48, R143, 0x10000, RZ ;  /* 0x000100008f307824 */ /* 0x000fe200078e00ff */
[----:B------:R-:W-:Y:S01]  /*a0a0*/  LOP3.LUT R49, R142, 0xffff0000, RZ, 0xc0, !PT ;  /* 0xffff00008e317812 */ /* 0x000fe200078ec0ff */
[----:B------:R-:W-:Y:S01]  /*a0b0*/  FMUL.FTZ R51, R47, R52 ;  /* 0x000000342f337220 */ /* 0x000fe20000410000 */
[----:B------:R-:W-:Y:S01]  /*a0c0*/  LOP3.LUT R41, R13, 0xffff0000, RZ, 0xc0, !PT ;  /* 0xffff00000d297812 */ /* 0x000fe200078ec0ff */
[C---:B------:R-:W-:Y:S01]  /*a0d0*/  FMUL.FTZ R50, R42.reuse, R65 ;  /* 0x000000412a327220 */ /* 0x040fe20000410000 */
[----:B------:R-:W-:Y:S01]  /*a0e0*/  LOP3.LUT R31, R31, 0xffff0000, RZ, 0xc0, !PT ;  /* 0xffff00001f1f7812 */ /* 0x000fe200078ec0ff */
[-C--:B------:R-:W-:Y:S01]  /*a0f0*/  FMUL.FTZ R42, R42, R49.reuse ;  /* 0x000000312a2a7220 */ /* 0x080fe20000410000 */
[----:B------:R-:W-:Y:S01]  /*a100*/  LOP3.LUT R54, R141, 0xffff0000, RZ, 0xc0, !PT ;  /* 0xffff00008d367812 */ /* 0x000fe200078ec0ff */
[-C--:B------:R-:W-:Y:S01]  /*a110*/  FMUL.FTZ R47, R47, R48.reuse ;  /* 0x000000302f2f7220 */ /* 0x080fe20000410000 */
[----:B------:R-:W-:Y:S01]  /*a120*/  PRMT R39, R140, 0x5432, R39 ;  /* 0x000054328c277816 */ /* 0x000fe20000000027 */
[C---:B------:R-:W-:Y:S01]  /*a130*/  FFMA.FTZ R49, R41.reuse, R49, -R50 ;  /* 0x0000003129317223 */ /* 0x040fe20000010832 */
[----:B------:R-:W-:Y:S01]  /*a140*/  FFMA.FTZ R41, R41, R65, R42 ;  /* 0x0000004129297223 */ /* 0x000fe2000001002a */
[----:B------:R-:W-:Y:S01]  /*a150*/  LOP3.LUT R50, R143, 0xffff0000, RZ, 0xc0, !PT ;  /* 0xffff00008f327812 */ /* 0x000fe200078ec0ff */
[C---:B------:R-:W-:Y:S01]  /*a160*/  FFMA.FTZ R42, R44.reuse, R48, -R51 ;  /* 0x000000302c2a7223 */ /* 0x040fe20000010833 */
[----:B------:R-:W-:Y:S01]  /*a170*/  LOP3.LUT R15, R15, 0xffff0000, RZ, 0xc0, !PT ;  /* 0xffff00000f0f7812 */ /* 0x000fe200078ec0ff */
[----:B------:R-:W-:Y:S01]  /*a180*/  FFMA.FTZ R44, R44, R52, R47 ;  /* 0x000000342c2c7223 */ /* 0x000fe2000001002f */
[----:B------:R-:W-:Y:S01]  /*a190*/  FMUL.FTZ R56, R31, R54 ;  /* 0x000000361f387220 */ /* 0x000fe20000410000 */
[----:B------:R-:W-:-:S02]  /*a1a0*/  IMAD.U32 R29, R28, 0x10000, RZ ;  /* 0x000100001c1d7824 */ /* 0x000fc400078e00ff */
[-C--:B------:R-:W-:Y:S01]  /*a1b0*/  FMUL.FTZ R58, R31, R50.reuse ;  /* 0x000000321f3a7220 */ /* 0x080fe20000410000 */
[----:B------:R-:W-:Y:S01]  /*a1c0*/  IMAD.U32 R52, R39, 0x10000, RZ ;  /* 0x0001000027347824 */ /* 0x000fe200078e00ff */
[----:B------:R-:W-:Y:S01]  /*a1d0*/  LOP3.LUT R28, R28, 0xffff0000, RZ, 0xc0, !PT ;  /* 0xffff00001c1c7812 */ /* 0x000fe200078ec0ff */
[----:B------:R-:W-:Y:S02]  /*a1e0*/  IMAD.U32 R48, R37, 0x10000, RZ ;  /* 0x0001000025307824 */ /* 0x000fe400078e00ff */
[----:B------:R-:W-:Y:S01]  /*a1f0*/  FFMA.FTZ R31, R15, R50, -R56 ;  /* 0x000000320f1f7223 */ /* 0x000fe20000010838 */
[----:B------:R-:W-:Y:S01]  /*a200*/  LOP3.LUT R39, R39, 0xffff0000, RZ, 0xc0, !PT ;  /* 0xffff000027277812 */ /* 0x000fe200078ec0ff */
[----:B------:R-:W-:Y:S01]  /*a210*/  FMUL.FTZ R50, R29, R52 ;  /* 0x000000341d327220 */ /* 0x000fe20000410000 */
[----:B------:R-:W-:Y:S01]  /*a220*/  LOP3.LUT R37, R37, 0xffff0000, RZ, 0xc0, !PT ;  /* 0xffff000025257812 */ /* 0x000fe200078ec0ff */
[C---:B------:R-:W-:Y:S02]  /*a230*/  IMAD.U32 R13, R12.reuse, 0x10000, RZ ;  /* 0x000100000c0d7824 */ /* 0x040fe400078e00ff */
[----:B------:R-:W-:Y:S01]  /*a240*/  FMUL.FTZ R29, R29, R48 ;  /* 0x000000301d1d7220 */ /* 0x000fe20000410000 */
[----:B------:R-:W-:Y:S01]  /*a250*/  LOP3.LUT R12, R12, 0xffff0000, RZ, 0xc0, !PT ;  /* 0xffff00000c0c7812 */ /* 0x000fe200078ec0ff */
[----:B------:R-:W-:Y:S01]  /*a260*/  FMUL.FTZ R47, R28, R39 ;  /* 0x000000271c2f7220 */ /* 0x000fe20000410000 */
[----:B------:R-:W-:Y:S01]  /*a270*/  LOP3.LUT R45, R14, 0xffff0000, RZ, 0xc0, !PT ;  /* 0xffff00000e2d7812 */ /* 0x000fe200078ec0ff */
[----:B------:R-:W-:Y:S01]  /*a280*/  FMUL.FTZ R51, R28, R37 ;  /* 0x000000251c337220 */ /* 0x000fe20000410000 */
[----:B------:R-:W-:-:S02]  /*a290*/  IMAD.U32 R14, R30, 0x10000, RZ ;  /* 0x000100001e0e7824 */ /* 0x000fc400078e00ff */
[C---:B------:R-:W-:Y:S01]  /*a2a0*/  FFMA.FTZ R50, R13.reuse, R48, -R50 ;  /* 0x000000300d327223 */ /* 0x040fe20000010832 */
[----:B------:R-:W-:Y:S01]  /*a2b0*/  FFMA.FTZ R29, R13, R52, R29 ;  /* 0x000000340d1d7223 */ /* 0x000fe2000001001d */
[----:B------:R-:W-:Y:S01]  /*a2c0*/  IMAD.U32 R28, R38, 0x10000, RZ ;  /* 0x00010000261c7824 */ /* 0x000fe200078e00ff */
[----:B------:R-:W-:Y:S01]  /*a2d0*/  LOP3.LUT R30, R30, 0xffff0000, RZ, 0xc0, !PT ;  /* 0xffff00001e1e7812 */ /* 0x000fe200078ec0ff */
[----:B------:R-:W-:Y:S01]  /*a2e0*/  IMAD.U32 R13, R36, 0x10000, RZ ;  /* 0x00010000240d7824 */ /* 0x000fe200078e00ff */
[----:B------:R-:W-:Y:S01]  /*a2f0*/  LOP3.LUT R38, R38, 0xffff0000, RZ, 0xc0, !PT ;  /* 0xffff000026267812 */ /* 0x000fe200078ec0ff */
[----:B------:R-:W-:Y:S01]  /*a300*/  FFMA.FTZ R47, R12, R37, -R47 ;  /* 0x000000250c2f7223 */ /* 0x000fe2000001082f */
[----:B------:R-:W-:Y:S01]  /*a310*/  LOP3.LUT R36, R36, 0xffff0000, RZ, 0xc0, !PT ;  /* 0xffff000024247812 */ /* 0x000fe200078ec0ff */
[C---:B------:R-:W-:Y:S01]  /*a320*/  FMUL.FTZ R48, R14.reuse, R28 ;  /* 0x0000001c0e307220 */ /* 0x040fe20000410000 */
[----:B------:R-:W-:Y:S01]  /*a330*/  FMUL.FTZ R37, R14, R13 ;  /* 0x0000000d0e257220 */ /* 0x000fe20000410000 */
[----:B------:R-:W-:Y:S01]  /*a340*/  FFMA.FTZ R15, R15, R54, R58 ;  /* 0x000000360f0f7223 */ /* 0x000fe2000001003a */
[----:B------:R-:W-:Y:S01]  /*a350*/  FFMA.FTZ R12, R12, R39, R51 ;  /* 0x000000270c0c7223 */ /* 0x000fe20000010033 */
[C---:B------:R-:W-:Y:S01]  /*a360*/  FMUL.FTZ R14, R30.reuse, R38 ;  /* 0x000000261e0e7220 */ /* 0x040fe20000410000 */
[----:B------:R-:W-:Y:S01]  /*a370*/  FMUL.FTZ R39, R30, R36 ;  /* 0x000000241e277220 */ /* 0x000fe20000410000 */
[----:B------:R-:W-:Y:S01]  /*a380*/  FFMA.FTZ R48, R43, R13, -R48 ;  /* 0x0000000d2b307223 */ /* 0x000fe20000010830 */
[----:B------:R-:W-:Y:S01]  /*a390*/  F2FP.BF16.F32.PACK_AB R31, R31, R42 ;  /* 0x0000002a1f1f723e */ /* 0x000fe200000010ff */
[----:B------:R-:W-:Y:S01]  /*a3a0*/  FFMA.FTZ R13, R45, R36, -R14 ;  /* 0x000000242d0d7223 */ /* 0x000fe2000001080e */
[----:B------:R-:W-:Y:S01]  /*a3b0*/  FFMA.FTZ R37, R43, R28, R37 ;  /* 0x0000001c2b257223 */ /* 0x000fe20000010025 */
[----:B------:R-:W-:Y:S01]  /*a3c0*/  FFMA.FTZ R38, R45, R38, R39 ;  /* 0x000000262d267223 */ /* 0x000fe20000010027 */
[----:B------:R-:W-:-:S02]  /*a3d0*/  F2FP.BF16.F32.PACK_AB R46, R49, R46 ;  /* 0x0000002e312e723e */ /* 0x000fc400000010ff */
[----:B------:R-:W-:Y:S02]  /*a3e0*/  F2FP.BF16.F32.PACK_AB R40, R41, R40 ;  /* 0x000000282928723e */ /* 0x000fe400000010ff */
[----:B------:R-:W-:Y:S01]  /*a3f0*/  F2FP.BF16.F32.PACK_AB R44, R15, R44 ;  /* 0x0000002c0f2c723e */ /* 0x000fe200000010ff */
[----:B------:R-:W-:Y:S01]  /*a400*/  IMAD.MOV.U32 R15, RZ, RZ, R31 ;  /* 0x000000ffff0f7224 */ /* 0x000fe200078e001f */
[----:B------:R-:W-:Y:S02]  /*a410*/  F2FP.BF16.F32.PACK_AB R47, R47, R50 ;  /* 0x000000322f2f723e */ /* 0x000fe400000010ff */
[----:B------:R-:W-:Y:S01]  /*a420*/  F2FP.BF16.F32.PACK_AB R28, R12, R29 ;  /* 0x0000001d0c1c723e */ /* 0x000fe200000010ff */
[----:B------:R-:W-:Y:S01]  /*a430*/  IMAD.MOV.U32 R29, RZ, RZ, R40 ;  /* 0x000000ffff1d7224 */ /* 0x000fe200078e0028 */
[----:B------:R-:W-:Y:S01]  /*a440*/  F2FP.BF16.F32.PACK_AB R14, R13, R48 ;  /* 0x000000300d0e723e */ /* 0x000fe200000010ff */
[----:B------:R-:W-:Y:S01]  /*a450*/  IMAD.MOV.U32 R12, RZ, RZ, R47 ;  /* 0x000000ffff0c7224 */ /* 0x000fe200078e002f */
[----:B------:R-:W-:Y:S01]  /*a460*/  F2FP.BF16.F32.PACK_AB R30, R38, R37 ;  /* 0x00000025261e723e */ /* 0x000fe200000010ff */
[----:B------:R-:W-:-:S02]  /*a470*/  IMAD.MOV.U32 R13, RZ, RZ, R46 ;  /* 0x000000ffff0d7224 */ /* 0x000fc400078e002e */
[----:B------:R-:W-:-:S07]  /*a480*/  IMAD.MOV.U32 R31, RZ, RZ, R44 ;  /* 0x000000ffff1f7224 */ /* 0x000fce00078e002c */
.L_x_3817:
[----:B------:R-:W-:Y:S05]  /*a490*/  BSYNC B1 ;  /* 0x0000000000017941 */ /* 0x000fea0003800000 */
.L_x_3816:
[----:B0-----:R0:W-:Y:S01]  /*a4a0*/  ST.E.128 desc[UR48][R34.64], R12 ;  /* 0x0000000c22007985 */ /* 0x0011e2000c101d30 */
[----:B------:R-:W-:-:S13]  /*a4b0*/  ISETP.GE.AND P3, PT, R11, R130, PT ;  /* 0x000000820b00720c */ /* 0x000fda0003f66270 */
[----:B------:R-:W-:Y:S05]  /*a4c0*/  @P3 BRA `(.L_x_3764) ;  /* 0x0000000400d43947 */ /* 0x000fea0003800000 */
[----:B------:R-:W-:-:S05]  /*a4d0*/  IMAD.WIDE R32, R11, 0x2, R32 ;  /* 0x000000020b207825 */ /* 0x000fca00078e0220 */
[----:B-1----:R1:W-:Y:S01]  /*a4e0*/  ST.E.128 desc[UR48][R32.64], R28 ;  /* 0x0000001c20007985 */ /* 0x0023e2000c101d30 */
[----:B------:R-:W-:Y:S05]  /*a4f0*/  BRA `(.L_x_3764) ;  /* 0x0000000400c87947 */ /* 0x000fea0003800000 */
.L_x_3729:
[----:B------:R-:W-:-:S13]  /*a500*/  ISETP.NE.AND P2, PT, R214, 0x3, PT ;  /* 0x00000003d600780c */ /* 0x000fda0003f45270 */
[----:B------:R-:W-:Y:S05]  /*a510*/  @!P2 BRA `(.L_x_3818) ;  /* 0x000000000004a947 */ /* 0x000fea0003800000 */
[----:B------:R-:W-:Y:S01]  /*a520*/  BPT.TRAP 0x1 ;  /* 0x000000040000795c */ /* 0x000fe20000300000 */
.L_x_3818:
[----:B------:R-:W-:Y:S01]  /*a530*/  IMAD R83, R19, 0x8, R18 ;  /* 0x0000000813537824 */ /* 0x000fe200078e0212 */
[----:B------:R-:W-:Y:S01]  /*a540*/  SHF.L.U32 R84, R204, 0x1f, RZ ;  /* 0x0000001fcc547819 */ /* 0x000fe200000006ff */
[----:B------:R-:W-:Y:S01]  /*a550*/  BSSY B1, `(.L_x_3819) ;  /* 0x0000004000017945 */ /* 0x000fe20003800000 */
[----:B------:R-:W-:Y:S02]  /*a560*/  SHF.R.S32.HI R80, RZ, 0x1f, R25 ;  /* 0x0000001fff507819 */ /* 0x000fe40000011419 */
[----:B------:R-:W0:Y:S02]  /*a570*/  SYNCS.PHASECHK.TRANS64.TRYWAIT P3, [R83+URZ+0x30890], R84 ;  /* 0x03089054530075a7 */ /* 0x000e24000806017f */
[----:B0-----:R-:W-:Y:S05]  /*a580*/  @!P3 BRA `(.L_x_3820) ;  /* 0x00000184007cb947 */ /* 0x001fea0003800000 */
.L_x_4082:
[----:B------:R-:W-:Y:S05]  /*a590*/  BSYNC B1 ;  /* 0x0000000000017941 */ /* 0x000fea0003800000 */
.L_x_3819:
        /* <DEDUP_REMOVED lines=8> */
[----:B------:R-:W-:Y:S01]  /*a620*/  IMAD R14, R81, UR4, RZ ;  /* 0x00000004510e7c24 */ /* 0x000fe2000f8e02ff */
[----:B------:R-:W-:Y:S02]  /*a630*/  IADD3 R13, R13, R11, RZ ;  /* 0x0000000b0d0d7210 */ /* 0x000fe40007ffe0ff */
        /* <DEDUP_REMOVED lines=15> */
.L_x_4086:
[----:B------:R-:W-:Y:S04]  /*a730*/  BSSY B1, `(.L_x_3822) ;  /* 0x0000025000017945 */ /* 0x000fe80003800000 */
[----:B------:R-:W-:Y:S05]  /*a740*/  @!P3 BRA `(.L_x_3823) ;  /* 0x00000000008cb947 */ /* 0x000fea0003800000 */
[----:B------:R-:W-:Y:S02]  /*a750*/  ULDC UR4, c[0x0][0x2f4] ;  /* 0x0000bd0000047ab9 */ /* 0x000fe40000000800 */
[----:B------:R-:W-:Y:S02]  /*a760*/  ISETP.GE.AND P5, PT, R16, UR4, PT ;  /* 0x0000000410007c0c */ /* 0x000fe4000bfa6270 */
[----:B------:R-:W-:-:S11]  /*a770*/  ISETP.GE.AND P4, PT, R23, UR4, PT ;  /* 0x0000000417007c0c */ /* 0x000fd6000bf86270 */
[----:B------:R-:W4:Y:S01]  /*a780*/  @!P5 LDS.128 R12, [R26+0x1e000] ;  /* 0x01e000001a0cd984 */ /* 0x000f220000000c00 */
[----:B---3--:R-:W-:-:S04]  /*a790*/  @!P5 LEA R32, P3, R16, R38, 0x1 ;  /* 0x000000261020d211 */ /* 0x008fc800078608ff */
[----:B--2---:R-:W-:Y:S02]  /*a7a0*/  @!P5 LEA.HI.X R33, R16, R37, R17, 0x1, P3 ;  /* 0x000000251021d211 */ /* 0x004fe400018f0c11 */
[----:B------:R-:W-:-:S04]  /*a7b0*/  @!P4 LEA R30, P3, R23, R38, 0x1 ;  /* 0x00000026171ec211 */ /* 0x000fc800078608ff */
[----:B------:R-:W-:Y:S02]  /*a7c0*/  @!P4 LEA.HI.X R31, R23, R37, R202, 0x1, P3 ;  /* 0x00000025171fc211 */ /* 0x000fe400018f0cca */
[----:B------:R-:W-:-:S13]  /*a7d0*/  ISETP.GE.AND P3, PT, R22, UR4, PT ;  /* 0x0000000416007c0c */ /* 0x000fda000bf66270 */
[----:B------:R-:W-:-:S04]  /*a7e0*/  @!P3 LEA R28, P6, R22, R38, 0x1 ;  /* 0x00000026161cb211 */ /* 0x000fc800078c08ff */
[----:B------:R-:W-:Y:S01]  /*a7f0*/  @!P3 LEA.HI.X R29, R22, R37, R201, 0x1, P6 ;  /* 0x00000025161db211 */ /* 0x000fe200030f0cc9 */
[----:B----4-:R2:W-:Y:S01]  /*a800*/  @!P5 ST.E.128 desc[UR48][R32.64], R12 ;  /* 0x0000000c2000d985 */ /* 0x0105e2000c101d30 */
[----:B------:R-:W-:-:S13]  /*a810*/  ISETP.GE.AND P5, PT, R194, UR4, PT ;  /* 0x00000004c2007c0c */ /* 0x000fda000bfa6270 */
[----:B------:R-:W3:Y:S01]  /*a820*/  @!P5 LDS.128 R12, [R27+0x1e000] ;  /* 0x01e000001b0cd984 */ /* 0x000ee20000000c00 */
[----:B------:R-:W-:Y:S02]  /*a830*/  @!P5 IMAD.SHL.U32 R11, R198, 0x8, RZ ;  /* 0x00000008c60bd824 */ /* 0x000fe400078e00ff */
[----:B--2---:R-:W-:Y:S02]  /*a840*/  @!P5 IMAD.MOV.U32 R32, RZ, RZ, R38 ;  /* 0x000000ffff20d224 */ /* 0x004fe400078e0026 */
[----:B------:R-:W-:Y:S02]  /*a850*/  @!P5 IMAD.MOV.U32 R33, RZ, RZ, R37 ;  /* 0x000000ffff21d224 */ /* 0x000fe400078e0025 */
[----:B------:R-:W-:-:S05]  /*a860*/  @!P5 IMAD.WIDE R32, R11, 0x2, R32 ;  /* 0x000000020b20d825 */ /* 0x000fca00078e0220 */
[----:B---3--:R2:W-:Y:S01]  /*a870*/  @!P5 ST.E.128 desc[UR48][R32.64], R12 ;  /* 0x0000000c2000d985 */ /* 0x0085e2000c101d30 */
[----:B------:R-:W-:-:S13]  /*a880*/  ISETP.GE.AND P5, PT, R193, UR4, PT ;  /* 0x00000004c1007c0c */ /* 0x000fda000bfa6270 */
[----:B------:R-:W3:Y:S01]  /*a890*/  @!P5 LDS.128 R12, [R26+0x21000] ;  /* 0x021000001a0cd984 */ /* 0x000ee20000000c00 */
[----:B------:R-:W-:Y:S02]  /*a8a0*/  @!P5 IMAD.SHL.U32 R11, R199, 0x8, RZ ;  /* 0x00000008c70bd824 */ /* 0x000fe400078e00ff */
[----:B--2---:R-:W-:Y:S02]  /*a8b0*/  @!P5 IMAD.MOV.U32 R32, RZ, RZ, R38 ;  /* 0x000000ffff20d224 */ /* 0x004fe400078e0026 */
[----:B------:R-:W-:Y:S02]  /*a8c0*/  @!P5 IMAD.MOV.U32 R33, RZ, RZ, R37 ;  /* 0x000000ffff21d224 */ /* 0x000fe400078e0025 */
[----:B------:R-:W-:-:S05]  /*a8d0*/  @!P5 IMAD.WIDE R32, R11, 0x2, R32 ;  /* 0x000000020b20d825 */ /* 0x000fca00078e0220 */
[----:B---3--:R2:W-:Y:S01]  /*a8e0*/  @!P5 ST.E.128 desc[UR48][R32.64], R12 ;  /* 0x0000000c2000d985 */ /* 0x0085e2000c101d30 */
[----:B------:R-:W-:-:S03]  /*a8f0*/  ISETP.GE.AND P5, PT, R192, UR4, PT ;  /* 0x00000004c0007c0c */ /* 0x000fc6000bfa6270 */
[----:B------:R-:W3:Y:S10]  /*a900*/  @!P4 LDS.128 R12, [R27+0x21000] ;  /* 0x021000001b0cc984 */ /* 0x000ef40000000c00 */
[----:B--2---:R-:W-:-:S04]  /*a910*/  @!P5 LEA R32, P6, R192, R38, 0x1 ;  /* 0x00000026c020d211 */ /* 0x004fc800078c08ff */
[----:B------:R-:W-:Y:S01]  /*a920*/  @!P5 LEA.HI.X R33, R192, R37, R200, 0x1, P6 ;  /* 0x00000025c021d211 */ /* 0x000fe200030f0cc8 */
[----:B---3--:R-:W-:Y:S04]  /*a930*/  @!P4 ST.E.128 desc[UR48][R30.64], R12 ;  /* 0x0000000c1e00c985 */ /* 0x008fe8000c101d30 */
[----:B------:R-:W2:Y:S04]  /*a940*/  @!P3 LDS.128 R12, [R26+0x24000] ;  /* 0x024000001a0cb984 */ /* 0x000ea80000000c00 */
[----:B--2---:R-:W-:Y:S04]  /*a950*/  @!P3 ST.E.128 desc[UR48][R28.64], R12 ;  /* 0x0000000c1c00b985 */ /* 0x004fe8000c101d30 */
[----:B------:R-:W2:Y:S04]  /*a960*/  @!P5 LDS.128 R12, [R27+0x24000] ;  /* 0x024000001b0cd984 */ /* 0x000ea80000000c00 */
[----:B--2---:R4:W-:Y:S02]  /*a970*/  @!P5 ST.E.128 desc[UR48][R32.64], R12 ;  /* 0x0000000c2000d985 */ /* 0x0049e4000c101d30 */
.L_x_3823:
[----:B------:R-:W-:Y:S05]  /*a980*/  BSYNC B1 ;  /* 0x0000000000017941 */ /* 0x000fea0003800000 */
.L_x_3822:
[----:B------:R-:W-:-:S03]  /*a990*/  UMOV UR4, 0xffffffff ;  /* 0xffffffff00047882 */ /* 0x000fc60000000000 */
[----:B------:R-:W-:Y:S05]  /*a9a0*/  BRA.DIV UR4, `(.L_x_3824) ;  /* 0x0000018204d47947 */ /* 0x000fea000b800000 */
[----:B-1----:R-:W1:Y:S04]  /*a9b0*/  SHFL.IDX PT, R35, R35, 0x1, 0x1c1f ;  /* 0x003c1f0023237f89 */ /* 0x002e6800000e0000 */
[----:B------:R-:W0:Y:S02]  /*a9c0*/  SHFL.IDX PT, R34, R34, 0x1, 0x1c1f ;  /* 0x003c1f0022227f89 */ /* 0x000e2400000e0000 */
.L_x_4090:
[----:B------:R-:W-:-:S13]  /*a9d0*/  ISETP.GE.AND P3, PT, R36, 0x41, PT ;  /* 0x000000412400780c */ /* 0x000fda0003f66270 */
[----:B------:R-:W-:Y:S05]  /*a9e0*/  @!P3 BRA `(.L_x_3764) ;  /* 0x00000000008cb947 */ /* 0x000fea0003800000 */
[----:B------:R-:W-:Y:S02]  /*a9f0*/  ULDC UR4, c[0x0][0x2f4] ;  /* 0x0000bd0000047ab9 */ /* 0x000fe40000000800 */
[----:B------:R-:W-:Y:S02]  /*aa00*/  ISETP.GE.AND P5, PT, R16, UR4, PT ;  /* 0x0000000410007c0c */ /* 0x000fe4000bfa6270 */
[----:B------:R-:W-:-:S11]  /*aa10*/  ISETP.GE.AND P4, PT, R23, UR4, PT ;  /* 0x0000000417007c0c */ /* 0x000fd6000bf86270 */
[----:B----4-:R-:W4:Y:S01]  /*aa20*/  @!P5 LDS.128 R12, [R26+0x20000] ;  /* 0x020000001a0cd984 */ /* 0x010f220000000c00 */
[----:B0-----:R-:W-:-:S04]  /*aa30*/  @!P5 LEA R32, P3, R16, R34, 0x1 ;  /* 0x000000221020d211 */ /* 0x001fc800078608ff */
[----:B-1----:R-:W-:Y:S02]  /*aa40*/  @!P5 LEA.HI.X R33, R16, R35, R17, 0x1, P3 ;  /* 0x000000231021d211 */ /* 0x002fe400018f0c11 */
[----:B------:R-:W-:-:S04]  /*aa50*/  @!P4 LEA R30, P3, R23, R34, 0x1 ;  /* 0x00000022171ec211 */ /* 0x000fc800078608ff */
[----:B------:R-:W-:Y:S02]  /*aa60*/  @!P4 LEA.HI.X R31, R23, R35, R202, 0x1, P3 ;  /* 0x00000023171fc211 */ /* 0x000fe400018f0cca */
[----:B------:R-:W-:-:S13]  /*aa70*/  ISETP.GE.AND P3, PT, R22, UR4, PT ;  /* 0x0000000416007c0c */ /* 0x000fda000bf66270 */
[----:B------:R-:W-:-:S04]  /*aa80*/  @!P3 LEA R28, P6, R22, R34, 0x1 ;  /* 0x00000022161cb211 */ /* 0x000fc800078c08ff */
[----:B------:R-:W-:Y:S01]  /*aa90*/  @!P3 LEA.HI.X R29, R22, R35, R201, 0x1, P6 ;  /* 0x00000023161db211 */ /* 0x000fe200030f0cc9 */
[----:B----4-:R0:W-:Y:S01]  /*aaa0*/  @!P5 ST.E.128 desc[UR48][R32.64], R12 ;  /* 0x0000000c2000d985 */ /* 0x0101e2000c101d30 */
[----:B------:R-:W-:-:S13]  /*aab0*/  ISETP.GE.AND P5, PT, R194, UR4, PT ;  /* 0x00000004c2007c0c */ /* 0x000fda000bfa6270 */
[----:B------:R-:W1:Y:S01]  /*aac0*/  @!P5 LDS.128 R12, [R27+0x20000] ;  /* 0x020000001b0cd984 */ /* 0x000e620000000c00 */
[----:B------:R-:W-:Y:S02]  /*aad0*/  @!P5 IMAD.SHL.U32 R11, R198, 0x8, RZ ;  /* 0x00000008c60bd824 */ /* 0x000fe400078e00ff */
[----:B0-----:R-:W-:Y:S02]  /*aae0*/  @!P5 IMAD.MOV.U32 R32, RZ, RZ, R34 ;  /* 0x000000ffff20d224 */ /* 0x001fe400078e0022 */
[----:B------:R-:W-:Y:S02]  /*aaf0*/  @!P5 IMAD.MOV.U32 R33, RZ, RZ, R35 ;  /* 0x000000ffff21d224 */ /* 0x000fe400078e0023 */
[----:B------:R-:W-:-:S05]  /*ab00*/  @!P5 IMAD.WIDE R32, R11, 0x2, R32 ;  /* 0x000000020b20d825 */ /* 0x000fca00078e0220 */
[----:B-1----:R0:W-:Y:S01]  /*ab10*/  @!P5 ST.E.128 desc[UR48][R32.64], R12 ;  /* 0x0000000c2000d985 */ /* 0x0021e2000c101d30 */
[----:B------:R-:W-:-:S13]  /*ab20*/  ISETP.GE.AND P5, PT, R193, UR4, PT ;  /* 0x00000004c1007c0c */ /* 0x000fda000bfa6270 */
[----:B------:R-:W1:Y:S01]  /*ab30*/  @!P5 LDS.128 R12, [R26+0x23000] ;  /* 0x023000001a0cd984 */ /* 0x000e620000000c00 */
[----:B------:R-:W-:Y:S02]  /*ab40*/  @!P5 IMAD.SHL.U32 R11, R199, 0x8, RZ ;  /* 0x00000008c70bd824 */ /* 0x000fe400078e00ff */
[----:B0-----:R-:W-:Y:S02]  /*ab50*/  @!P5 IMAD.MOV.U32 R32, RZ, RZ, R34 ;  /* 0x000000ffff20d224 */ /* 0x001fe400078e0022 */
[----:B------:R-:W-:Y:S02]  /*ab60*/  @!P5 IMAD.MOV.U32 R33, RZ, RZ, R35 ;  /* 0x000000ffff21d224 */ /* 0x000fe400078e0023 */
[----:B------:R-:W-:-:S05]  /*ab70*/  @!P5 IMAD.WIDE R32, R11, 0x2, R32 ;  /* 0x000000020b20d825 */ /* 0x000fca00078e0220 */
[----:B-1----:R0:W-:Y:S01]  /*ab80*/  @!P5 ST.E.128 desc[UR48][R32.64], R12 ;  /* 0x0000000c2000d985 */ /* 0x0021e2000c101d30 */
[----:B------:R-:W-:-:S03]  /*ab90*/  ISETP.GE.AND P5, PT, R192, UR4, PT ;  /* 0x00000004c0007c0c */ /* 0x000fc6000bfa6270 */
[----:B------:R-:W1:Y:S10]  /*aba0*/  @!P4 LDS.128 R12, [R27+0x23000] ;  /* 0x023000001b0cc984 */ /* 0x000e740000000c00 */
[----:B0-----:R-:W-:-:S04]  /*abb0*/  @!P5 LEA R32, P6, R192, R34, 0x1 ;  /* 0x00000022c020d211 */ /* 0x001fc800078c08ff */
[----:B------:R-:W-:Y:S01]  /*abc0*/  @!P5 LEA.HI.X R33, R192, R35, R200, 0x1, P6 ;  /* 0x00000023c021d211 */ /* 0x000fe200030f0cc8 */
[----:B-1----:R-:W-:Y:S04]  /*abd0*/  @!P4 ST.E.128 desc[UR48][R30.64], R12 ;  /* 0x0000000c1e00c985 */ /* 0x002fe8000c101d30 */
[----:B------:R-:W0:Y:S04]  /*abe0*/  @!P3 LDS.128 R12, [R26+0x26000] ;  /* 0x026000001a0cb984 */ /* 0x000e280000000c00 */
[----:B0-----:R-:W-:Y:S04]  /*abf0*/  @!P3 ST.E.128 desc[UR48][R28.64], R12 ;  /* 0x0000000c1c00b985 */ /* 0x001fe8000c101d30 */
[----:B------:R-:W0:Y:S04]  /*ac00*/  @!P5 LDS.128 R12, [R27+0x26000] ;  /* 0x026000001b0cd984 */ /* 0x000e280000000c00 */
[----:B0-----:R0:W-:Y:S02]  /*ac10*/  @!P5 ST.E.128 desc[UR48][R32.64], R12 ;  /* 0x0000000c2000d985 */ /* 0x0011e4000c101d30 */
.L_x_3764:
[----:B------:R-:W-:Y:S05]  /*ac20*/  BSYNC B0 ;  /* 0x0000000000007941 */ /* 0x000fea0003800000 */
.L_x_3728:
[----:B0--3--:R-:W0:Y:S01]  /*ac30*/  S2R R11, SR_TID.X ;  /* 0x00000000000b7919 */ /* 0x009e220000002100 */
[----:B------:R-:W-:Y:S01]  /*ac40*/  @!PT LDS RZ, [RZ] ;  /* 0x00000000fffff984 */ /* 0x000fe20000000800 */
[----:B------:R-:W-:Y:S01]  /*ac50*/  @!PT LDS RZ, [RZ] ;  /* 0x00000000fffff984 */ /* 0x000fe20000000800 */
[----:B------:R-:W-:Y:S01]  /*ac60*/  @!PT LDS RZ, [RZ] ;  /* 0x00000000fffff984 */ /* 0x000fe20000000800 */
[----:B------:R-:W-:Y:S01]  /*ac70*/  @!PT LDS RZ, [RZ] ;  /* 0x00000000fffff984 */ /* 0x000fe20000000800 */
[----:B------:R3:W-:Y:S06]  /*ac80*/  MEMBAR.ALL.CTA ;  /* 0x0000000000007992 */ /* 0x0007ec0000008000 */
[----:B---3--:R-:W3:Y:S01]  /*ac90*/  FENCE.VIEW.ASYNC.S ;  /* 0x00000000000073c6 */ /* 0x008ee20000000000 */
[----:B------:R-:W-:Y:S05]  /*aca0*/  WARPSYNC.ALL ;  /* 0x0000000000007948 */ /* 0x000fea0003800000 */
[----:B------:R-:W-:Y:S01]  /*acb0*/  BSSY B0, `(.L_x_3825) ;  /* 0x0000009000007945 */ /* 0x000fe20003800000 */
[----:B0-----:R-:W-:Y:S01]  /*acc0*/  LOP3.LUT R11, R11, 0x7f, RZ, 0xc0, !PT ;  /* 0x0000007f0b0b7812 */ /* 0x001fe200078ec0ff */
[----:B---3--:R0:W-:Y:S03]  /*acd0*/  BAR.SYNC.DEFER_BLOCKING R161, 0x80 ;  /* 0x000200a10000751d */ /* 0x0081e60000010000 */
[----:B------:R-:W-:-:S13]  /*ace0*/  ISETP.NE.AND P3, PT, R11, RZ, PT ;  /* 0x000000ff0b00720c */ /* 0x000fda0003f65270 */
[----:B------:R-:W-:-:S05]  /*acf0*/  @!P3 VIADD R11, R83, 0x308a0 ;  /* 0x000308a0530bb836 */ /* 0x000fca0000000000 */
[----:B------:R-:W-:-:S04]  /*ad00*/  @!P3 PRMT R11, RZ, 0x654, R11 ;  /* 0x00000654ff0bb816 */ /* 0x000fc8000000000b */
[----:B------:R0:W-:Y:S01]  /*ad10*/  @!P3 SYNCS.ARRIVE.TRANS64.RED.A1T0 RZ, [R11+URZ], RZ ;  /* 0x000000ff0bffb9a7 */ /* 0x0001e2000810043f */
[----:B------:R-:W-:Y:S05]  /*ad20*/  @!P2 BRA `(.L_x_3826) ;  /* 0x000000000004a947 */ /* 0x000fea0003800000 */
[----:B------:R-:W-:Y:S01]  /*ad30*/  BPT.TRAP 0x1 ;  /* 0x000000040000795c */ /* 0x000fe20000300000 */
.L_x_3826:
[----:B------:R-:W-:Y:S05]  /*ad40*/  BSYNC B0 ;  /* 0x0000000000007941 */ /* 0x000fea0003800000 */
.L_x_3825:
[----:B------:R-:W3:Y:S01]  /*ad50*/  SYNCS.PHASECHK.TRANS64.TRYWAIT P2, [R83+URZ+0x308b0], R84 ;  /* 0x0308b054530075a7 */ /* 0x000ee2000804017f */
[----:B------:R-:W-:Y:S01]  /*ad60*/  ULDC UR50, c[0x0][0x2f4] ;  /* 0x0000bd0000327ab9 */ /* 0x000fe20000000800 */
[----:B------:R-:W-:Y:S04]  /*ad70*/  BSSY B0, `(.L_x_3827) ;  /* 0x0000002000007945 */ /* 0x000fe80003800000 */
[----:B---3--:R-:W-:Y:S05]  /*ad80*/  @!P2 BRA `(.L_x_3828) ;  /* 0x000001800028a947 */ /* 0x008fea0003800000 */
.L_x_4091:
[----:B------:R-:W-:Y:S05]  /*ad90*/  BSYNC B0 ;  /* 0x0000000000007941 */ /* 0x000fea0003800000 */
.L_x_3827:
[----:B------:R-:W-:Y:S01]  /*ada0*/  ULDC.64 UR4, c[0x0][0x328] ;  /* 0x0000ca0000047ab9 */ /* 0x000fe20000000a00 */
[----:B------:R-:W-:Y:S01]  /*adb0*/  ULDC.64 UR6, c[0x0][0x318] ;  /* 0x0000c60000067ab9 */ /* 0x000fe20000000a00 */
[----:B------:R-:W-:Y:S01]  /*adc0*/  IMAD R80, R80, UR4, RZ ;  /* 0x0000000450507c24 */ /* 0x000fe2000f8e02ff */
[----:B------:R-:W-:Y:S01]  /*add0*/  BSSY B0, `(.L_x_3829) ;  /* 0x0000033000007945 */ /* 0x000fe20003800000 */
[----:B-12-4-:R-:W-:-:S04]  /*ade0*/  IMAD.WIDE.U32 R12, R25, UR4, RZ ;  /* 0x00000004190c7c25 */ /* 0x016fc8000f8e00ff */
[----:B------:R-:W-:Y:S01]  /*adf0*/  IMAD R25, R25, UR5, R80 ;  /* 0x0000000519197c24 */ /* 0x000fe2000f8e0250 */
[----:B------:R-:W-:Y:S01]  /*ae00*/  ULDC.64 UR4, c[0x0][0x338] ;  /* 0x0000ce0000047ab9 */ /* 0x000fe20000000a00 */
[----:B------:R-:W-:Y:S02]  /*ae10*/  IMAD.IADD R82, R82, 0x1, -R203 ;  /* 0x0000000152527824 */ /* 0x000fe400078e0acb */
[----:B------:R-:W-:Y:S02]  /*ae20*/  IMAD R14, R81, UR4, RZ ;  /* 0x00000004510e7c24 */ /* 0x000fe4000f8e02ff */
[----:B------:R-:W-:Y:S02]  /*ae30*/  IMAD.IADD R13, R13, 0x1, R25 ;  /* 0x000000010d0d7824 */ /* 0x000fe400078e0219 */
[C---:B0-----:R-:W-:Y:S02]  /*ae40*/  IMAD R11, R21.reuse, UR5, R14 ;  /* 0x00000005150b7c24 */ /* 0x041fe4000f8e020e */
[----:B------:R-:W-:Y:S01]  /*ae50*/  IMAD.WIDE.U32 R12, R21, UR4, R12 ;  /* 0x00000004150c7c25 */ /* 0x000fe2000f8e000c */
[----:B------:R-:W-:-:S03]  /*ae60*/  ULDC.64 UR4, c[0x0][0x330] ;  /* 0x0000cc0000047ab9 */ /* 0x000fc60000000a00 */
[----:B------:R-:W-:Y:S02]  /*ae70*/  IMAD.IADD R13, R13, 0x1, R11 ;  /* 0x000000010d0d7824 */ /* 0x000fe400078e020b */
[----:B------:R-:W-:-:S04]  /*ae80*/  IMAD.WIDE.U32 R12, R195, UR4, R12 ;  /* 0x00000004c30c7c25 */ /* 0x000fc8000f8e000c */
[----:B------:R-:W-:Y:S01]  /*ae90*/  IMAD R11, R195, UR5, R13 ;  /* 0x00000005c30b7c24 */ /* 0x000fe2000f8e020d */
[----:B------:R-:W-:-:S04]  /*aea0*/  LEA R21, P2, R12, UR6, 0x1 ;  /* 0x000000060c157c11 */ /* 0x000fc8000f8408ff */
[----:B------:R-:W-:Y:S01]  /*aeb0*/  LEA.HI.X R11, R12, UR7, R11, 0x1, P2 ;  /* 0x000000070c0b7c11 */ /* 0x000fe200090f0c0b */
[----:B------:R0:W1:Y:S01]  /*aec0*/  SHFL.IDX PT, R32, R21, RZ, 0x1c1f ;  /* 0x001c1fff15207589 */ /* 0x00006200000e0000 */
[----:B------:R-:W-:-:S03]  /*aed0*/  ISETP.GE.AND P2, PT, R82, 0x1, PT ;  /* 0x000000015200780c */ /* 0x000fc60003f46270 */
[----:B------:R0:W2:Y:S10]  /*aee0*/  SHFL.IDX PT, R33, R11, RZ, 0x1c1f ;  /* 0x001c1fff0b217589 */ /* 0x0000b400000e0000 */
[----:B0-----:R-:W-:Y:S05]  /*aef0*/  @!P2 BRA `(.L_x_3830) ;  /* 0x000000000080a947 */ /* 0x001fea0003800000 */
[----:B------:R-:W-:Y:S02]  /*af00*/  ISETP.GE.AND P5, PT, R16, UR50, PT ;  /* 0x0000003210007c0c */ /* 0x000fe4000bfa6270 */
[----:B------:R-:W-:-:S11]  /*af10*/  ISETP.GE.AND P4, PT, R23, UR50, PT ;  /* 0x0000003217007c0c */ /* 0x000fd6000bf86270 */
[----:B------:R-:W0:Y:S01]  /*af20*/  @!P5 LDS.128 R12, [R26] ;  /* 0x000000001a0cd984 */ /* 0x000e220000000c00 */
[----:B-1----:R-:W-:-:S04]  /*af30*/  @!P5 LEA R34, P2, R16, R32, 0x1 ;  /* 0x000000201022d211 */ /* 0x002fc800078408ff */
[----:B--2---:R-:W-:Y:S02]  /*af40*/  @!P5 LEA.HI.X R35, R16, R33, R17, 0x1, P2 ;  /* 0x000000211023d211 */ /* 0x004fe400010f0c11 */
[----:B------:R-:W-:-:S04]  /*af50*/  @!P4 LEA R30, P2, R23, R32, 0x1 ;  /* 0x00000020171ec211 */ /* 0x000fc800078408ff */
[----:B------:R-:W-:Y:S02]  /*af60*/  @!P4 LEA.HI.X R31, R23, R33, R202, 0x1, P2 ;  /* 0x00000021171fc211 */ /* 0x000fe400010f0cca */
[----:B------:R-:W-:-:S13]  /*af70*/  ISETP.GE.AND P2, PT, R22, UR50, PT ;  /* 0x0000003216007c0c */ /* 0x000fda000bf46270 */
[----:B------:R-:W-:-:S04]  /*af80*/  @!P2 LEA R28, P6, R22, R32, 0x1 ;  /* 0x00000020161ca211 */ /* 0x000fc800078c08ff */
[----:B------:R-:W-:Y:S01]  /*af90*/  @!P2 LEA.HI.X R29, R22, R33, R201, 0x1, P6 ;  /* 0x00000021161da211 */ /* 0x000fe200030f0cc9 */
[----:B0-----:R0:W-:Y:S01]  /*afa0*/  @!P5 ST.E.128 desc[UR48][R34.64], R12 ;  /* 0x0000000c2200d985 */ /* 0x0011e2000c101d30 */
[----:B------:R-:W-:-:S13]  /*afb0*/  ISETP.GE.AND P5, PT, R194, UR50, PT ;  /* 0x00000032c2007c0c */ /* 0x000fda000bfa6270 */
[----:B------:R-:W1:Y:S01]  /*afc0*/  @!P5 LDS.128 R12, [R27] ;  /* 0x000000001b0cd984 */ /* 0x000e620000000c00 */
[----:B------:R-:W-:-:S04]  /*afd0*/  @!P5 IMAD.SHL.U32 R25, R198, 0x8, RZ ;  /* 0x00000008c619d824 */ /* 0x000fc800078e00ff */
[----:B0-----:R-:W-:-:S05]  /*afe0*/  @!P5 IMAD.WIDE R34, R25, 0x2, R32 ;  /* 0x000000021922d825 */ /* 0x001fca00078e0220 */
[----:B-1----:R0:W-:Y:S01]  /*aff0*/  @!P5 ST.E.128 desc[UR48][R34.64], R12 ;  /* 0x0000000c2200d985 */ /* 0x0021e2000c101d30 */
[----:B------:R-:W-:-:S13]  /*b000*/  ISETP.GE.AND P5, PT, R193, UR50, PT ;  /* 0x00000032c1007c0c */ /* 0x000fda000bfa6270 */
[----:B------:R-:W1:Y:S01]  /*b010*/  @!P5 LDS.128 R12, [R26+0x3000] ;  /* 0x003000001a0cd984 */ /* 0x000e620000000c00 */
[----:B------:R-:W-:Y:S02]  /*b020*/  @!P5 IMAD.SHL.U32 R25, R199, 0x8, RZ ;  /* 0x00000008c719d824 */ /* 0x000fe400078e00ff */
[----:B0-----:R-:W-:Y:S02]  /*b030*/  @!P5 IMAD.MOV.U32 R34, RZ, RZ, R32 ;  /* 0x000000ffff22d224 */ /* 0x001fe400078e0020 */
[----:B------:R-:W-:Y:S02]  /*b040*/  @!P5 IMAD.MOV.U32 R35, RZ, RZ, R33 ;  /* 0x000000ffff23d224 */ /* 0x000fe400078e0021 */
[----:B------:R-:W-:-:S05]  /*b050*/  @!P5 IMAD.WIDE R34, R25, 0x2, R34 ;  /* 0x000000021922d825 */ /* 0x000fca00078e0222 */
[----:B-1----:R-:W-:Y:S01]  /*b060*/  @!P5 ST.E.128 desc[UR48][R34.64], R12 ;  /* 0x0000000c2200d985 */ /* 0x002fe2000c101d30 */
[----:B------:R-:W-:-:S03]  /*b070*/  ISETP.GE.AND P5, PT, R192, UR50, PT ;  /* 0x00000032c0007c0c */ /* 0x000fc6000bfa6270 */
[----:B------:R-:W0:Y:S10]  /*b080*/  @!P4 LDS.128 R12, [R27+0x3000] ;  /* 0x003000001b0cc984 */ /* 0x000e340000000c00 */
[----:B------:R-:W-:-:S04]  /*b090*/  @!P5 LEA R32, P6, R192, R32, 0x1 ;  /* 0x00000020c020d211 */ /* 0x000fc800078c08ff */
[----:B------:R-:W-:Y:S01]  /*b0a0*/  @!P5 LEA.HI.X R33, R192, R33, R200, 0x1, P6 ;  /* 0x00000021c021d211 */ /* 0x000fe200030f0cc8 */
[----:B0-----:R-:W-:Y:S04]  /*b0b0*/  @!P4 ST.E.128 desc[UR48][R30.64], R12 ;  /* 0x0000000c1e00c985 */ /* 0x001fe8000c101d30 */
[----:B------:R-:W0:Y:S04]  /*b0c0*/  @!P2 LDS.128 R12, [R26+0x6000] ;  /* 0x006000001a0ca984 */ /* 0x000e280000000c00 */
[----:B0-----:R-:W-:Y:S04]  /*b0d0*/  @!P2 ST.E.128 desc[UR48][R28.64], R12 ;  /* 0x0000000c1c00a985 */ /* 0x001fe8000c101d30 */
[----:B------:R-:W0:Y:S04]  /*b0e0*/  @!P5 LDS.128 R12, [R27+0x6000] ;  /* 0x006000001b0cd984 */ /* 0x000e280000000c00 */
[----:B0-----:R0:W-:Y:S02]  /*b0f0*/  @!P5 ST.E.128 desc[UR48][R32.64], R12 ;  /* 0x0000000c2000d985 */ /* 0x0011e4000c101d30 */
.L_x_3830:
[----:B------:R-:W-:Y:S05]  /*b100*/  BSYNC B0 ;  /* 0x0000000000007941 */ /* 0x000fea0003800000 */
.L_x_3829:
[----:B------:R-:W-:Y:S01]  /*b110*/  ISETP.GE.AND P2, PT, R82, 0x41, PT ;  /* 0x000000415200780c */ /* 0x000fe20003f46270 */
[----:B0-2---:R0:W2:Y:S01]  /*b120*/  SHFL.IDX PT, R33, R11, 0x1, 0x1c1f ;  /* 0x003c1f000b217f89 */ /* 0x0050a200000e0000 */
[----:B------:R-:W-:Y:S03]  /*b130*/  BSSY B0, `(.L_x_3831) ;  /* 0x0000023000007945 */ /* 0x000fe60003800000 */
[----:B-1----:R0:W1:Y:S08]  /*b140*/  SHFL.IDX PT, R32, R21, 0x1, 0x1c1f ;  /* 0x003c1f0015207f89 */ /* 0x00207000000e0000 */
[----:B0-----:R-:W-:Y:S05]  /*b150*/  @!P2 BRA `(.L_x_3832) ;  /* 0x000000000080a947 */ /* 0x001fea0003800000 */
[----:B------:R-:W-:Y:S02]  /*b160*/  ISETP.GE.AND P5, PT, R16, UR50, PT ;  /* 0x0000003210007c0c */ /* 0x000fe4000bfa6270 */
[----:B------:R-:W-:-:S11]  /*b170*/  ISETP.GE.AND P4, PT, R23, UR50, PT ;  /* 0x0000003217007c0c */ /* 0x000fd6000bf86270 */
[----:B------:R-:W0:Y:S01]  /*b180*/  @!P5 LDS.128 R12, [R26+0x2000] ;  /* 0x002000001a0cd984 */ /* 0x000e220000000c00 */
        /* <DEDUP_REMOVED lines=9> */
[----:B------:R-:W1:Y:S01]  /*b220*/  @!P5 LDS.128 R12, [R27+0x2000] ;  /* 0x002000001b0cd984 */ /* 0x000e620000000c00 */
        /* <DEDUP_REMOVED lines=19> */
.L_x_3832:
[----:B------:R-:W-:Y:S05]  /*b360*/  BSYNC B0 ;  /* 0x0000000000007941 */ /* 0x000fea0003800000 */
.L_x_3831:
[----:B------:R-:W4:Y:S01]  /*b370*/  LDL R11, [R1] ;  /* 0x00000000010b7983 */ /* 0x000f220000100800 */
[----:B------:R-:W-:Y:S02]  /*b380*/  VIADD R19, R19, 0x1 ;  /* 0x0000000113137836 */ /* 0x000fe40000000000 */
[----:B---3--:R-:W-:Y:S01]  /*b390*/  @!P3 VIADD R83, R83, 0x308c0 ;  /* 0x000308c05353b836 */ /* 0x008fe20000000000 */
[----:B------:R-:W-:Y:S01]  /*b3a0*/  @!PT LDS RZ, [RZ] ;  /* 0x00000000fffff984 */ /* 0x000fe20000000800 */
[----:B------:R-:W-:Y:S01]  /*b3b0*/  @!PT LDS RZ, [RZ] ;  /* 0x00000000fffff984 */ /* 0x000fe20000000800 */
[----:B------:R-:W-:Y:S01]  /*b3c0*/  @!PT LDS RZ, [RZ] ;  /* 0x00000000fffff984 */ /* 0x000fe20000000800 */
[----:B------:R-:W-:Y:S01]  /*b3d0*/  @!PT LDS RZ, [RZ] ;  /* 0x00000000fffff984 */ /* 0x000fe20000000800 */
[----:B------:R3:W-:Y:S06]  /*b3e0*/  MEMBAR.ALL.CTA ;  /* 0x0000000000007992 */ /* 0x0007ec0000008000 */
[----:B---3--:R-:W3:Y:S02]  /*b3f0*/  FENCE.VIEW.ASYNC.S ;  /* 0x00000000000073c6 */ /* 0x008ee40000000000 */
[----:B---3--:R3:W-:Y:S01]  /*b400*/  BAR.SYNC.DEFER_BLOCKING R161, 0x80 ;  /* 0x000200a10000751d */ /* 0x0087e20000010000 */
[----:B------:R-:W-:-:S02]  /*b410*/  ISETP.NE.AND P2, PT, R19, 0x2, PT ;  /* 0x000000021300780c */ /* 0x000fc40003f45270 */
[----:B------:R-:W-:Y:S02]  /*b420*/  @!P3 PRMT R83, RZ, 0x654, R83 ;  /* 0x00000654ff53b816 */ /* 0x000fe40000000053 */
[----:B------:R-:W-:Y:S02]  /*b430*/  SEL R19, R19, RZ, P2 ;  /* 0x000000ff13137207 */ /* 0x000fe40001000000 */
[----:B------:R3:W-:Y:S01]  /*b440*/  @!P3 SYNCS.ARRIVE.TRANS64.RED.A1T0 RZ, [R83+URZ], RZ ;  /* 0x000000ff53ffb9a7 */ /* 0x0007e2000810043f */
[----:B----4-:R-:W-:Y:S02]  /*b450*/  LOP3.LUT P4, RZ, R11, 0x2, RZ, 0xc0, !PT ;  /* 0x000000020bff7812 */ /* 0x010fe4000788c0ff */
[----:B------:R-:W-:Y:S02]  /*b460*/  SEL R11, RZ, 0x1, P2 ;  /* 0x00000001ff0b7807 */ /* 0x000fe40001000000 */
[----:B------:R-:W-:Y:S02]  /*b470*/  PLOP3.LUT P2, PT, PT, PT, PT, 0x8, 0x0 ;  /* 0x000000000000781c */ /* 0x000fe40003f4e170 */
[----:B------:R-:W-:-:S07]  /*b480*/  LOP3.LUT R204, R204, R11, RZ, 0x3c, !PT ;  /* 0x0000000bcccc7212 */ /* 0x000fce00078e3cff */
[----:B---3--:R-:W-:Y:S05]  /*b490*/  @P4 BRA `(.L_x_3833) ;  /* 0xffffff7400ac4947 */ /* 0x008fea000383ffff */
.L_x_3723:
[----:B------:R-:W-:Y:S01]  /*b4a0*/  BSSY B0, `(.L_x_3834) ;  /* 0x0000005000007945 */ /* 0x000fe20003800000 */
[----:B------:R-:W-:-:S03]  /*b4b0*/  MOV R2, RZ ;  /* 0x000000ff00027202 */ /* 0x000fc60000000f00 */
[----:B------:R-:W-:Y:S05]  /*b4c0*/  @P2 BRA `(.L_x_3835) ;  /* 0x0000000000082947 */ /* 0x000fea0003800000 */
[----:B------:R-:W3:Y:S02]  /*b4d0*/  FENCE.VIEW.ASYNC.G ;  /* 0x00000000000073c6 */ /* 0x000ee40000000100 */
[----:B---3--:R-:W-:Y:S06]  /*b4e0*/  BAR.ARV 0xc, 0x180 ;  /* 0x0306000000007b1d */ /* 0x008fec0000002000 */
.L_x_3835:
[----:B------:R-:W-:Y:S05]  /*b4f0*/  BSYNC B0 ;  /* 0x0000000000007941 */ /* 0x000fea0003800000 */
.L_x_3834:
[----:B------:R-:W3:Y:S01]  /*b500*/  LDL R0, [R1] ;  /* 0x0000000001007983 */ /* 0x000ee20000100800 */
[----:B------:R-:W-:Y:S01]  /*b510*/  BSSY B0, `(.L_x_3836) ;  /* 0x0000021000007945 */ /* 0x000fe20003800000 */
[----:B---3--:R-:W-:-:S13]  /*b520*/  LOP3.LUT P0, RZ, R0, 0x8, RZ, 0xc0, !PT ;  /* 0x0000000800ff7812 */ /* 0x008fda000780c0ff */
[----:B------:R-:W-:Y:S05]  /*b530*/  @!P0 BRA `(.L_x_3837) ;  /* 0x0000000000788947 */ /* 0x000fea0003800000 */
[----:B------:R-:W-:Y:S01]  /*b540*/  ISETP.NE.AND P0, PT, R224, RZ, PT ;  /* 0x000000ffe000720c */ /* 0x000fe20003f05270 */
[----:B------:R-:W-:-:S03]  /*b550*/  ULDC UR4, c[0x0][0x9f0] ;  /* 0x00027c0000047ab9 */ /* 0x000fc60000000800 */
[----:B------:R-:W-:-:S04]  /*b560*/  SEL R6, R224, UR4, P0 ;  /* 0x00000004e0067c07 */ /* 0x000fc80008000000 */
[-C--:B------:R-:W-:Y:S02]  /*b570*/  IABS R5, R6.reuse ;  /* 0x0000000600057213 */ /* 0x080fe40000000000 */
[----:B------:R-:W-:Y:S02]  /*b580*/  IADD3 R0, R135, -0x1, R6 ;  /* 0xffffffff87007810 */ /* 0x000fe40007ffe006 */
[----:B------:R-:W3:Y:S01]  /*b590*/  I2F.RP R4, R5 ;  /* 0x0000000500047306 */ /* 0x000ee20000209400 */
[----:B------:R-:W-:-:S05]  /*b5a0*/  IABS R9, R6 ;  /* 0x0000000600097213 */ /* 0x000fca0000000000 */
[----:B------:R-:W-:Y:S02]  /*b5b0*/  IMAD.MOV R9, RZ, RZ, -R9 ;  /* 0x000000ffff097224 */ /* 0x000fe400078e0a09 */
[----:B---3--:R-:W3:Y:S02]  /*b5c0*/  MUFU.RCP R4, R4 ;  /* 0x0000000400047308 */ /* 0x008ee40000001000 */
[----:B---3--:R-:W-:Y:S01]  /*b5d0*/  VIADD R2, R4, 0xffffffe ;  /* 0x0ffffffe04027836 */ /* 0x008fe20000000000 */
[----:B------:R-:W-:Y:S02]  /*b5e0*/  IABS R4, R0 ;  /* 0x0000000000047213 */ /* 0x000fe40000000000 */
[----:B------:R-:W-:-:S03]  /*b5f0*/  LOP3.LUT R0, R0, R6, RZ, 0x3c, !PT ;  /* 0x0000000600007212 */ /* 0x000fc600078e3cff */
[----:B------:R3:W4:Y:S01]  /*b600*/  F2I.FTZ.U32.TRUNC.NTZ R3, R2 ;  /* 0x0000000200037305 */ /* 0x000722000021f000 */
[----:B------:R-:W-:Y:S01]  /*b610*/  ISETP.GE.AND P2, PT, R0, RZ, PT ;  /* 0x000000ff0000720c */ /* 0x000fe20003f46270 */
[----:B---3--:R-:W-:Y:S02]  /*b620*/  IMAD.MOV.U32 R2, RZ, RZ, RZ ;  /* 0x000000ffff027224 */ /* 0x008fe400078e00ff */
[----:B----4-:R-:W-:-:S04]  /*b630*/  IMAD.MOV R8, RZ, RZ, -R3 ;  /* 0x000000ffff087224 */ /* 0x010fc800078e0a03 */
        /* <DEDUP_REMOVED lines=14> */
.L_x_3837:
[----:B------:R-:W-:Y:S05]  /*b720*/  BSYNC B0 ;  /* 0x0000000000007941 */ /* 0x000fea0003800000 */
.L_x_3836:
        /* <DEDUP_REMOVED lines=32> */
[----:B012---:R-:W-:Y:S02]  /*b930*/  CS2R R32, SRZ ;  /* 0x0000000000207805 */ /* 0x007fe4000001ff00 */
        /* <DEDUP_REMOVED lines=18> */
[----:B---3--:R-:W-:-:S05]  /*ba60*/  IMAD R221, R0, R2, RZ ;  /* 0x0000000200dd7224 */ /* 0x008fca00078e02ff */
[----:B------:R-:W-:-:S04]  /*ba70*/  VIADDMNMX R2, R221, R2, R135, PT ;  /* 0x00000002dd027246 */ /* 0x000fc80003800187 */
[----:B------:R-:W-:-:S13]  /*ba80*/  ISETP.GT.AND P1, PT, R2, R221, PT ;  /* 0x000000dd0200720c */ /* 0x000fda0003f24270 */
[----:B------:R-:W-:Y:S05]  /*ba90*/  @!P1 BRA `(.L_x_3838) ;  /* 0x000000b800d49947 */ /* 0x000fea0003800000 */
[----:B------:R-:W0:Y:S01]  /*baa0*/  S2R R37, SR_TID.X ;  /* 0x0000000000257919 */ /* 0x000e220000002100 */
[----:B------:R-:W-:Y:S01]  /*bab0*/  LOP3.LUT P0, RZ, R229, 0x1bf, RZ, 0xc0, !PT ;  /* 0x000001bfe5ff7812 */ /* 0x000fe2000780c0ff */
[----:B0-----:R-:W-:-:S05]  /*bac0*/  VIADD R37, R37, 0xffffff80 ;  /* 0xffffff8025257836 */ /* 0x001fca0000000000 */
[----:B------:R-:W-:-:S04]  /*bad0*/  SHF.R.S32.HI R42, RZ, 0x1f, R37 ;  /* 0x0000001fff2a7819 */ /* 0x000fc80000011425 */
[----:B------:R-:W-:-:S04]  /*bae0*/  LEA.HI R0, R42, R37, RZ, 0x7 ;  /* 0x000000252a007211 */ /* 0x000fc800078f38ff */
[----:B------:R-:W-:-:S05]  /*baf0*/  SHF.R.S32.HI R4, RZ, 0x7, R0 ;  /* 0x00000007ff047819 */ /* 0x000fca0000011400 */
[----:B------:R-:W0:Y:S02]  /*bb00*/  SHFL.IDX PT, R0, R4, RZ, 0x1f ;  /* 0x00001fff04007589 */ /* 0x000e2400000e0000 */
[----:B0-----:R-:W-:-:S04]  /*bb10*/  LEA.HI R3, R0, R0, RZ, 0x1 ;  /* 0x0000000000037211 */ /* 0x001fc800078f08ff */
[----:B------:R-:W-:-:S05]  /*bb20*/  LOP3.LUT R3, R3, 0x1e, RZ, 0xc0, !PT ;  /* 0x0000001e03037812 */ /* 0x000fca00078ec0ff */
[----:B------:R-:W-:-:S04]  /*bb30*/  IMAD.IADD R0, R0, 0x1, -R3 ;  /* 0x0000000100007824 */ /* 0x000fc800078e0a03 */
[----:B------:R-:W-:-:S05]  /*bb40*/  IMAD R0, R0, 0x2000, R229 ;  /* 0x0000200000007824 */ /* 0x000fca00078e02e5 */
        /* <DEDUP_REMOVED lines=19> */
.L_x_3839:
[----:B------:R-:W-:Y:S02]  /*bc80*/  ULDC UR4, c[0x0][0x3f4] ;  /* 0x0000fd0000047ab9 */ /* 0x000fe40000000800 */
[----:B------:R-:W-:-:S13]  /*bc90*/  ISETP.LT.AND P0, PT, RZ, UR4, PT ;  /* 0x00000004ff007c0c */ /* 0x000fda000bf01270 */
[----:B------:R-:W-:Y:S05]  /*bca0*/  @P0 BRA `(.L_x_3840) ;  /* 0x00000000003c0947 */ /* 0x000fea0003800000 */
[----:B------:R-:W-:-:S04]  /*bcb0*/  LEA.HI R0, R228, R228, RZ, 0x1 ;  /* 0x000000e4e4007211 */ /* 0x000fc800078f08ff */
        /* <DEDUP_REMOVED lines=8> */
.L_x_3843:
[----:B-1----:R1:W2:Y:S02]  /*bd40*/  SYNCS.PHASECHK.TRANS64.TRYWAIT P0, [R18+URZ+0x30800], R3 ;  /* 0x03080003120075a7 */ /* 0x0022a4000800017f */
[----:B--2---:R-:W-:Y:S05]  /*bd50*/  @!P0 NANOSLEEP.SYNCS 0x989680 ;  /* 0x009896800000895d */ /* 0x004fea0003900000 */
[----:B------:R-:W2:Y:S02]  /*bd60*/  @!P0 SYNCS.PHASECHK.TRANS64 P0, [R18+URZ+0x30800], R3 ;  /* 0x03080003120085a7 */ /* 0x000ea4000800007f */
[----:B--2---:R-:W-:Y:S05]  /*bd70*/  @!P0 BRA `(.L_x_3843) ;  /* 0xfffffffc00f08947 */ /* 0x004fea000383ffff */
.L_x_3842:
[----:B------:R-:W-:Y:S05]  /*bd80*/  BSYNC B0 ;  /* 0x0000000000007941 */ /* 0x000fea0003800000 */
.L_x_3841:
[----:B------:R-:W-:Y:S05]  /*bd90*/  BRA `(.L_x_3844) ;  /* 0x0000005c00447947 */ /* 0x000fea0003800000 */
.L_x_3840:
[----:B-----5:R-:W-:Y:S01]  /*bda0*/  SHF.R.S32.HI R0, RZ, 0x1f, R134 ;  /* 0x0000001fff007819 */ /* 0x020fe20000011486 */
[----:B------:R-:W-:Y:S01]  /*bdb0*/  ULDC.64 UR4, c[0x0][0x3f8] ;  /* 0x0000fe0000047ab9 */ /* 0x000fe20000000a00 */
[----:B------:R-:W-:Y:S01]  /*bdc0*/  ULDC.64 UR6, c[0x0][0x408] ;  /* 0x0001020000067ab9 */ /* 0x000fe20000000a00 */
[----:B------:R-:W-:Y:S01]  /*bdd0*/  LOP3.LUT P0, RZ, R229, 0x3ff, RZ, 0xc0, !PT ;  /* 0x000003ffe5ff7812 */ /* 0x000fe2000780c0ff */
[----:B------:R-:W-:-:S04]  /*bde0*/  IMAD.WIDE.U32 R4, R134, UR4, RZ ;  /* 0x0000000486047c25 */ /* 0x000fc8000f8e00ff */
[C---:B------:R-:W-:Y:S02]  /*bdf0*/  IMAD R3, R0.reuse, UR4, RZ ;  /* 0x0000000400037c24 */ /* 0x040fe4000f8e02ff */
[----:B------:R-:W-:Y:S02]  /*be00*/  IMAD R7, R0, UR6, RZ ;  /* 0x0000000600077c24 */ /* 0x000fe4000f8e02ff */
[C---:B------:R-:W-:Y:S01]  /*be10*/  IMAD R3, R134.reuse, UR5, R3 ;  /* 0x0000000586037c24 */ /* 0x040fe2000f8e0203 */
[----:B------:R-:W-:Y:S01]  /*be20*/  ULDC.64 UR4, c[0x0][0x3e8] ;  /* 0x0000fa0000047ab9 */ /* 0x000fe20000000a00 */
[----:B------:R-:W-:Y:S01]  /*be30*/  IMAD R7, R134, UR7, R7 ;  /* 0x0000000786077c24 */ /* 0x000fe2000f8e0207 */
[----:B------:R-:W-:Y:S01]  /*be40*/  LEA R24, P1, R4, UR4, 0x1 ;  /* 0x0000000404187c11 */ /* 0x000fe2000f8208ff */
[----:B------:R-:W-:Y:S01]  /*be50*/  IMAD.WIDE.U32 R134, R134, UR6, RZ ;  /* 0x0000000686867c25 */ /* 0x000fe2000f8e00ff */
[----:B------:R-:W-:-:S03]  /*be60*/  ULDC.64 UR6, c[0x0][0x400] ;  /* 0x0001000000067ab9 */ /* 0x000fc60000000a00 */
[----:B------:R-:W-:Y:S01]  /*be70*/  IMAD.IADD R25, R3, 0x1, R5 ;  /* 0x0000000103197824 */ /* 0x000fe200078e0205 */
[----:B------:R-:W-:Y:S01]  /*be80*/  LEA R40, P2, R134, UR6, 0x1 ;  /* 0x0000000686287c11 */ /* 0x000fe2000f8408ff */
[----:B------:R-:W-:-:S03]  /*be90*/  IMAD.IADD R35, R7, 0x1, R135 ;  /* 0x0000000107237824 */ /* 0x000fc600078e0287 */
[----:B------:R-:W-:Y:S02]  /*bea0*/  LEA.HI.X R25, R4, UR5, R25, 0x1, P1 ;  /* 0x0000000504197c11 */ /* 0x000fe400088f0c19 */
[----:B------:R-:W-:Y:S01]  /*beb0*/  LEA.HI.X R35, R134, UR7, R35, 0x1, P2 ;  /* 0x0000000786237c11 */ /* 0x000fe200090f0c23 */
[----:B------:R-:W-:Y:S06]  /*bec0*/  @!P0 BRA `(.L_x_3845) ;  /* 0x0000000000408947 */ /* 0x000fec0003800000 */
        /* <DEDUP_REMOVED lines=16> */
.L_x_3845:
        /* <DEDUP_REMOVED lines=10> */
[----:B------:R0:W4:Y:S02]  /*c070*/  SHFL.IDX PT, R44, R40, RZ, 0x1c1f ;  /* 0x001c1fff282c7589 */ /* 0x00012400000e0000 */
.L_x_4097:
[----:B------:R-:W-:Y:S01]  /*c080*/  ULDC UR4, c[0x0][0x448] ;  /* 0x0001120000047ab9 */ /* 0x000fe20000000800 */
[----:B------:R-:W-:Y:S01]  /*c090*/  LEA.HI R42, R42, R37, RZ, 0x2 ;  /* 0x000000252a2a7211 */ /* 0x000fe200078f10ff */
[----:B------:R-:W-:Y:S01]  /*c0a0*/  IMAD R136, R136, UR4, RZ ;  /* 0x0000000488887c24 */ /* 0x000fe2000f8e02ff */
[----:B------:R-:W-:Y:S01]  /*c0b0*/  BSSY B1, `(.L_x_3849) ;  /* 0x000005c000017945 */ /* 0x000fe20003800000 */
[----:B------:R-:W-:Y:S02]  /*c0c0*/  CS2R R38, SRZ ;  /* 0x0000000000267805 */ /* 0x000fe4000001ff00 */
[----:B------:R-:W-:Y:S01]  /*c0d0*/  SHF.R.S32.HI R42, RZ, 0x1f, R42 ;  /* 0x0000001fff2a7819 */ /* 0x000fe2000001142a */
[----:B------:R-:W-:Y:S01]  /*c0e0*/  IMAD R37, R137, -0x80, R136 ;  /* 0xffffff8089257824 */ /* 0x000fe200078e0288 */
[----:B------:R-:W-:Y:S02]  /*c0f0*/  ISETP.GE.AND P0, PT, R6, R136, PT ;  /* 0x000000880600720c */ /* 0x000fe40003f06270 */
[----:B------:R-:W-:-:S02]  /*c100*/  CS2R R8, SRZ ;  /* 0x0000000000087805 */ /* 0x000fc4000001ff00 */
[----:B------:R-:W-:Y:S02]  /*c110*/  LEA.HI R42, R42, R203, RZ, 0x3 ;  /* 0x000000cb2a2a7211 */ /* 0x000fe400078f18ff */
[----:B------:R-:W-:Y:S02]  /*c120*/  CS2R R10, SRZ ;  /* 0x00000000000a7805 */ /* 0x000fe4000001ff00 */
[----:B------:R-:W-:Y:S02]  /*c130*/  CS2R R14, SRZ ;  /* 0x00000000000e7805 */ /* 0x000fe4000001ff00 */
[----:B0-----:R-:W-:Y:S02]  /*c140*/  CS2R R24, SRZ ;  /* 0x0000000000187805 */ /* 0x001fe4000001ff00 */
[----:B------:R-:W-:Y:S02]  /*c150*/  LOP3.LUT R42, R42, 0xfffffff8, RZ, 0xc0, !PT ;  /* 0xfffffff82a2a7812 */ /* 0x000fe400078ec0ff */
[----:B------:R-:W-:-:S02]  /*c160*/  CS2R R28, SRZ ;  /* 0x00000000001c7805 */ /* 0x000fc4000001ff00 */
[----:B------:R-:W-:Y:S02]  /*c170*/  CS2R R40, SRZ ;  /* 0x0000000000287805 */ /* 0x000fe4000001ff00 */
[----:B------:R-:W-:Y:S02]  /*c180*/  CS2R R4, SRZ ;  /* 0x0000000000047805 */ /* 0x000fe4000001ff00 */
[----:B------:R-:W-:Y:S02]  /*c190*/  CS2R R6, SRZ ;  /* 0x0000000000067805 */ /* 0x000fe4000001ff00 */
[----:B------:R-:W-:Y:S02]  /*c1a0*/  CS2R R12, SRZ ;  /* 0x00000000000c7805 */ /* 0x000fe4000001ff00 */
[----:B------:R-:W-:Y:S01]  /*c1b0*/  CS2R R20, SRZ ;  /* 0x0000000000147805 */ /* 0x000fe2000001ff00 */
[----:B------:R-:W-:Y:S01]  /*c1c0*/  IMAD.IADD R43, R203, 0x1, -R42 ;  /* 0x00000001cb2b7824 */ /* 0x000fe200078e0a2a */
[----:B------:R-:W-:Y:S01]  /*c1d0*/  CS2R R26, SRZ ;  /* 0x00000000001a7805 */ /* 0x000fe2000001ff00 */
[----:B------:R-:W-:Y:S06]  /*c1e0*/  @P0 BRA `(.L_x_3850) ;  /* 0x0000000400200947 */ /* 0x000fec0003800000 */
[----:B------:R-:W-:Y:S01]  /*c1f0*/  ULDC UR4, c[0x0][0x3f4] ;  /* 0x0000fd0000047ab9 */ /* 0x000fe20000000800 */
[C---:B------:R-:W-:Y:S01]  /*c200*/  IMAD.SHL.U32 R12, R209.reuse, 0x2, RZ ;  /* 0x00000002d10c7824 */ /* 0x040fe200078e00ff */
[----:B------:R-:W-:Y:S01]  /*c210*/  ISETP.GE.AND P3, PT, R209, UR4, PT ;  /* 0x00000004d1007c0c */ /* 0x000fe2000bf66270 */
[C---:B------:R-:W-:Y:S01]  /*c220*/  IMAD.SHL.U32 R8, R207.reuse, 0x2, RZ ;  /* 0x00000002cf087824 */ /* 0x040fe200078e00ff */
[----:B------:R-:W-:Y:S01]  /*c230*/  ISETP.GE.AND P2, PT, R207, UR4, PT ;  /* 0x00000004cf007c0c */ /* 0x000fe2000bf46270 */
[C---:B------:R-:W-:Y:S01]  /*c240*/  IMAD.SHL.U32 R24, R208.reuse, 0x2, RZ ;  /* 0x00000002d0187824 */ /* 0x040fe200078e00ff */
[----:B------:R-:W-:Y:S01]  /*c250*/  ISETP.GE.AND P1, PT, R208, UR4, PT ;  /* 0x00000004d0007c0c */ /* 0x000fe2000bf26270 */
[----:B------:R-:W-:Y:S01]  /*c260*/  IMAD.SHL.U32 R30, R206, 0x2, RZ ;  /* 0x00000002ce1e7824 */ /* 0x000fe200078e00ff */
[----:B------:R-:W-:Y:S02]  /*c270*/  SHF.R.S32.HI R4, RZ, 0x1f, R209 ;  /* 0x0000001fff047819 */ /* 0x000fe400000114d1 */
[----:B------:R-:W-:-:S02]  /*c280*/  CS2R R28, SRZ ;  /* 0x00000000001c7805 */ /* 0x000fc4000001ff00 */
[----:B------:R-:W-:Y:S01]  /*c290*/  SHF.R.S32.HI R6, RZ, 0x1f, R207 ;  /* 0x0000001fff067819 */ /* 0x000fe200000114cf */
[----:B------:R-:W-:Y:S01]  /*c2a0*/  IMAD.SHL.U32 R34, R210, 0x2, RZ ;  /* 0x00000002d2227824 */ /* 0x000fe200078e00ff */
[----:B------:R-:W-:Y:S02]  /*c2b0*/  SHF.L.U64.HI R4, R209, 0x1, R4 ;  /* 0x00000001d1047819 */ /* 0x000fe40000010204 */
[----:B------:R-:W-:Y:S02]  /*c2c0*/  CS2R R26, SRZ ;  /* 0x00000000001a7805 */ /* 0x000fe4000001ff00 */
[----:B------:R-:W-:Y:S02]  /*c2d0*/  SHF.R.S32.HI R7, RZ, 0x1f, R208 ;  /* 0x0000001fff077819 */ /* 0x000fe400000114d0 */
[-C--:B--2---:R-:W-:Y:S02]  /*c2e0*/  @!P3 IADD3 R14, P4, R3, R12.reuse, RZ ;  /* 0x0000000c030eb210 */ /* 0x084fe40007f9e0ff */
[----:B----4-:R-:W-:-:S02]  /*c2f0*/  @!P3 IADD3 R12, P5, R44, R12, RZ ;  /* 0x0000000c2c0cb210 */ /* 0x010fc40007fbe0ff */
[----:B------:R-:W-:Y:S01]  /*c300*/  ISETP.GE.AND P0, PT, R206, UR4, PT ;  /* 0x00000004ce007c0c */ /* 0x000fe2000bf06270 */
[----:B-1----:R-:W-:Y:S01]  /*c310*/  @!P3 IMAD.X R15, R0, 0x1, R4, P4 ;  /* 0x00000001000fb824 */ /* 0x002fe200020e0604 */
[----:B------:R-:W-:Y:S01]  /*c320*/  SHF.L.U64.HI R5, R207, 0x1, R6 ;  /* 0x00000001cf057819 */ /* 0x000fe20000010206 */
[----:B---3--:R-:W-:Y:S01]  /*c330*/  @!P3 IMAD.X R13, R35, 0x1, R4, P5 ;  /* 0x00000001230db824 */ /* 0x008fe200028e0604 */
[-C--:B------:R-:W-:Y:S02]  /*c340*/  @!P2 IADD3 R10, P6, R3, R8.reuse, RZ ;  /* 0x00000008030aa210 */ /* 0x080fe40007fde0ff */
[----:B------:R-:W-:Y:S02]  /*c350*/  @!P2 IADD3 R6, P4, R44, R8, RZ ;  /* 0x000000082c06a210 */ /* 0x000fe40007f9e0ff */
[----:B------:R-:W-:Y:S01]  /*c360*/  SHF.R.S32.HI R9, RZ, 0x1f, R206 ;  /* 0x0000001fff097819 */ /* 0x000fe200000114ce */
[----:B------:R-:W-:Y:S01]  /*c370*/  @!P2 IMAD.X R11, R0, 0x1, R5, P6 ;  /* 0x00000001000ba824 */ /* 0x000fe200030e0605 */
[----:B------:R-:W-:Y:S01]  /*c380*/  SHF.L.U64.HI R20, R208, 0x1, R7 ;  /* 0x00000001d0147819 */ /* 0x000fe20000010207 */
[----:B------:R-:W-:Y:S01]  /*c390*/  @!P2 IMAD.X R7, R35, 0x1, R5, P4 ;  /* 0x000000012307a824 */ /* 0x000fe200020e0605 */
[----:B------:R-:W-:-:S02]  /*c3a0*/  @!P1 IADD3 R8, P5, R3, R24, RZ ;  /* 0x0000001803089210 */ /* 0x000fc40007fbe0ff */
[----:B------:R-:W-:Y:S02]  /*c3b0*/  @!P1 IADD3 R4, P6, R44, R24, RZ ;  /* 0x000000182c049210 */ /* 0x000fe40007fde0ff */
[----:B------:R-:W-:Y:S01]  /*c3c0*/  SHF.L.U64.HI R21, R206, 0x1, R9 ;  /* 0x00000001ce157819 */ /* 0x000fe20000010209 */
[--C-:B------:R-:W-:Y:S01]  /*c3d0*/  @!P1 IMAD.X R9, R0, 0x1, R20.reuse, P5 ;  /* 0x0000000100099824 */ /* 0x100fe200028e0614 */
[----:B------:R-:W-:Y:S01]  /*c3e0*/  ISETP.GE.AND P5, PT, R196, UR4, PT ;  /* 0x00000004c4007c0c */ /* 0x000fe2000bfa6270 */
[----:B------:R-:W-:Y:S01]  /*c3f0*/  @!P1 IMAD.X R5, R35, 0x1, R20, P6 ;  /* 0x0000000123059824 */ /* 0x000fe200030e0614 */
[-C--:B------:R-:W-:Y:S02]  /*c400*/  @!P0 IADD3 R38, P6, R3, R30.reuse, RZ ;  /* 0x0000001e03268210 */ /* 0x080fe40007fde0ff */
[----:B------:R-:W-:Y:S02]  /*c410*/  SHF.R.S32.HI R25, RZ, 0x1f, R210 ;  /* 0x0000001fff197819 */ /* 0x000fe400000114d2 */
[----:B------:R-:W-:Y:S01]  /*c420*/  ISETP.GE.AND P4, PT, R210, UR4, PT ;  /* 0x00000004d2007c0c */ /* 0x000fe2000bf86270 */
[----:B------:R-:W-:Y:S01]  /*c430*/  @!P0 IMAD.X R39, R0, 0x1, R21, P6 ;  /* 0x0000000100278824 */ /* 0x000fe200030e0615 */
[----:B------:R-:W-:-:S02]  /*c440*/  @!P0 IADD3 R30, P6, R44, R30, RZ ;  /* 0x0000001e2c1e8210 */ /* 0x000fc40007fde0ff */
[----:B------:R-:W-:-:S03]  /*c450*/  SHF.L.U64.HI R42, R210, 0x1, R25 ;  /* 0x00000001d22a7819 */ /* 0x000fc60000010219 */
[----:B------:R-:W-:Y:S02]  /*c460*/  @!P5 IMAD.MOV.U32 R24, RZ, RZ, R44 ;  /* 0x000000ffff18d224 */ /* 0x000fe400078e002c */
[----:B------:R-:W-:Y:S02]  /*c470*/  @!P5 IMAD.MOV.U32 R25, RZ, RZ, R35 ;  /* 0x000000ffff19d224 */ /* 0x000fe400078e0023 */
[----:B------:R-:W-:Y:S02]  /*c480*/  @!P0 IMAD.X R31, R35, 0x1, R21, P6 ;  /* 0x00000001231f8824 */ /* 0x000fe400030e0615 */
[----:B------:R-:W-:Y:S01]  /*c490*/  @!P5 IMAD.MOV.U32 R20, RZ, RZ, R3 ;  /* 0x000000ffff14d224 */ /* 0x000fe200078e0003 */
[----:B------:R-:W-:Y:S01]  /*c4a0*/  @!P4 IADD3 R32, P6, R3, R34, RZ ;  /* 0x000000220320c210 */ /* 0x000fe20007fde0ff */
[----:B------:R-:W-:Y:S02]  /*c4b0*/  @!P5 IMAD.MOV.U32 R21, RZ, RZ, R0 ;  /* 0x000000ffff15d224 */ /* 0x000fe400078e0000 */
[----:B------:R-:W-:Y:S01]  /*c4c0*/  @!P5 IMAD.WIDE R40, R196, 0x2, R24 ;  /* 0x00000002c428d825 */ /* 0x000fe200078e0218 */
[----:B------:R-:W-:-:S03]  /*c4d0*/  CS2R R24, SRZ ;  /* 0x0000000000187805 */ /* 0x000fc6000001ff00 */
[----:B------:R-:W-:Y:S01]  /*c4e0*/  @!P5 IMAD.WIDE R20, R196, 0x2, R20 ;  /* 0x00000002c414d825 */ /* 0x000fe200078e0214 */
[----:B------:R0:W5:Y:S03]  /*c4f0*/  @!P5 LD.E.64 R26, desc[UR48][R40.64] ;  /* 0x00000030281ad980 */ /* 0x000166000c101b00 */
[----:B------:R-:W-:Y:S01]  /*c500*/  @!P4 IMAD.X R33, R0, 0x1, R42, P6 ;  /* 0x000000010021c824 */ /* 0x000fe200030e062a */
[----:B------:R1:W5:Y:S01]  /*c510*/  @!P5 LD.E.64 R28, desc[UR48][R20.64] ;  /* 0x00000030141cd980 */ /* 0x000362000c101b00 */
[----:B------:R-:W-:-:S03]  /*c520*/  @!P4 IADD3 R34, P6, R44, R34, RZ ;  /* 0x000000222c22c210 */ /* 0x000fc60007fde0ff */
[----:B------:R2:W5:Y:S01]  /*c530*/  @!P3 LD.E.64 R24, desc[UR48][R14.64] ;  /* 0x000000300e18b980 */ /* 0x000562000c101b00 */
[----:B0-----:R-:W-:Y:S01]  /*c540*/  CS2R R40, SRZ ;  /* 0x0000000000287805 */ /* 0x001fe2000001ff00 */
[----:B------:R-:W-:Y:S01]  /*c550*/  @!P4 IMAD.X R35, R35, 0x1, R42, P6 ;  /* 0x000000012323c824 */ /* 0x000fe200030e062a */
[----:B-1----:R-:W-:-:S04]  /*c560*/  CS2R R20, SRZ ;  /* 0x0000000000147805 */ /* 0x002fc8000001ff00 */
[----:B------:R-:W5:Y:S01]  /*c570*/  @!P4 LD.E.64 R40, desc[UR48][R34.64] ;  /* 0x000000302228c980 */ /* 0x000f62000c101b00 */
[----:B--2---:R-:W-:-:S03]  /*c580*/  CS2R R14, SRZ ;  /* 0x00000000000e7805 */ /* 0x004fc6000001ff00 */
[----:B------:R0:W5:Y:S04]  /*c590*/  @!P3 LD.E.64 R20, desc[UR48][R12.64] ;  /* 0x000000300c14b980 */ /* 0x000168000c101b00 */
[----:B------:R1:W5:Y:S01]  /*c5a0*/  @!P2 LD.E.64 R14, desc[UR48][R10.64] ;  /* 0x000000300a0ea980 */ /* 0x000362000c101b00 */
[----:B0-----:R-:W-:Y:S02]  /*c5b0*/  CS2R R12, SRZ ;  /* 0x00000000000c7805 */ /* 0x001fe4000001ff00 */
[----:B-1----:R-:W-:-:S04]  /*c5c0*/  CS2R R10, SRZ ;  /* 0x00000000000a7805 */ /* 0x002fc8000001ff00 */
        /* <DEDUP_REMOVED lines=9> */
[----:B------:R0:W5:Y:S02]  /*c660*/  @!P4 LD.E.64 R38, desc[UR48][R32.64] ;  /* 0x000000302026c980 */ /* 0x000164000c101b00 */
.L_x_3850:
[----:B------:R-:W-:Y:S05]  /*c670*/  BSYNC B1 ;  /* 0x0000000000017941 */ /* 0x000fea0003800000 */
.L_x_3849:
[----:B-1----:R-:W-:Y:S01]  /*c680*/  LEA.HI R0, R228, R228, RZ, 0x1 ;  /* 0x000000e4e4007211 */ /* 0x002fe200078f08ff */
[----:B0----5:R-:W-:Y:S01]  /*c690*/  IMAD.MOV.U32 R33, RZ, RZ, R21 ;  /* 0x000000ffff217224 */ /* 0x021fe200078e0015 */
[----:B------:R-:W-:Y:S01]  /*c6a0*/  MOV R30, R24 ;  /* 0x00000018001e7202 */ /* 0x000fe20000000f00 */
[----:B------:R-:W-:Y:S01]  /*c6b0*/  IMAD.MOV.U32 R34, RZ, RZ, R28 ;  /* 0x000000ffff227224 */ /* 0x000fe200078e001c */
[----:B--2---:R-:W-:Y:S01]  /*c6c0*/  LOP3.LUT R3, R0, 0xfffffffe, RZ, 0xc0, !PT ;  /* 0xfffffffe00037812 */ /* 0x004fe200078ec0ff */
[--C-:B------:R-:W-:Y:S01]  /*c6d0*/  IMAD.MOV.U32 R31, RZ, RZ, R25.reuse ;  /* 0x000000ffff1f7224 */ /* 0x100fe200078e0019 */
[----:B------:R-:W-:Y:S01]  /*c6e0*/  SHF.R.U64 R65, R24, 0x10, R25 ;  /* 0x0000001018417819 */ /* 0x000fe20000001219 */
[--C-:B------:R-:W-:Y:S01]  /*c6f0*/  IMAD.MOV.U32 R24, RZ, RZ, R11.reuse ;  /* 0x000000ffff187224 */ /* 0x100fe200078e000b */
[----:B------:R-:W-:Y:S01]  /*c700*/  SHF.R.U64 R62, R10, 0x10, R11 ;  /* 0x000000100a3e7819 */ /* 0x000fe2000000120b */
[----:B------:R-:W-:Y:S01]  /*c710*/  IMAD.IADD R3, R228, 0x1, -R3 ;  /* 0x00000001e4037824 */ /* 0x000fe200078e0a03 */
[----:B------:R-:W-:Y:S01]  /*c720*/  SHF.R.U32.HI R61, RZ, 0x10, R11 ;  /* 0x00000010ff3d7819 */ /* 0x000fe2000001160b */
[----:B---3--:R-:W-:Y:S01]  /*c730*/  IMAD.MOV.U32 R35, RZ, RZ, R29 ;  /* 0x000000ffff237224 */ /* 0x008fe200078e001d */
[----:B------:R-:W-:Y:S01]  /*c740*/  LOP3.LUT R0, R216, 0x18, R16, 0xf8, !PT ;  /* 0x00000018d8007812 */ /* 0x000fe200078ef810 */
[----:B------:R-:W-:Y:S01]  /*c750*/  IMAD.MOV.U32 R45, RZ, RZ, R27 ;  /* 0x000000ffff2d7224 */ /* 0x000fe200078e001b */
[----:B------:R-:W-:Y:S01]  /*c760*/  SHF.L.U32 R11, R3, 0x1f, RZ ;  /* 0x0000001f030b7819 */ /* 0x000fe200000006ff */
[----:B------:R-:W-:Y:S01]  /*c770*/  IMAD.MOV.U32 R32, RZ, RZ, R20 ;  /* 0x000000ffff207224 */ /* 0x000fe200078e0014 */
[----:B------:R-:W-:Y:S01]  /*c780*/  SHF.R.U64 R51, R20, 0x10, R21 ;  /* 0x0000001014337819 */ /* 0x000fe20000001215 */
[----:B----4-:R-:W-:Y:S01]  /*c790*/  IMAD.MOV.U32 R44, RZ, RZ, R13 ;  /* 0x000000ffff2c7224 */ /* 0x010fe200078e000d */
[----:B------:R-:W0:Y:S01]  /*c7a0*/  SYNCS.PHASECHK.TRANS64.TRYWAIT P0, [R18+URZ+0x30800], R11 ;  /* 0x0308000b120075a7 */ /* 0x000e22000800017f */
[----:B------:R-:W-:Y:S01]  /*c7b0*/  SHF.R.U32.HI R56, RZ, 0x10, R21 ;  /* 0x00000010ff387819 */ /* 0x000fe20000011615 */
[----:B------:R-:W-:Y:S01]  /*c7c0*/  IMAD.MOV.U32 R42, RZ, RZ, R6 ;  /* 0x000000ffff2a7224 */ /* 0x000fe200078e0006 */
[----:B------:R-:W-:Y:S01]  /*c7d0*/  LOP3.LUT R21, R0, R217, RZ, 0x3c, !PT ;  /* 0x000000d900157212 */ /* 0x000fe200078e3cff */
[----:B------:R-:W-:Y:S01]  /*c7e0*/  BSSY B1, `(.L_x_3851) ;  /* 0x000003f000017945 */ /* 0x000fe20003800000 */
[----:B------:R-:W-:Y:S01]  /*c7f0*/  LOP3.LUT P1, RZ, R43, 0x4, RZ, 0xc0, !PT ;  /* 0x000000042bff7812 */ /* 0x000fe2000782c0ff */
[----:B------:R-:W-:Y:S01]  /*c800*/  IMAD.MOV.U32 R43, RZ, RZ, R7 ;  /* 0x000000ffff2b7224 */ /* 0x000fe200078e0007 */
[----:B------:R-:W-:Y:S01]  /*c810*/  SHF.R.U64 R67, R28, 0x10, R29 ;  /* 0x000000101c437819 */ /* 0x000fe2000000121d */
[----:B------:R-:W-:Y:S01]  /*c820*/  IMAD.IADD R3, R218, 0x1, R21 ;  /* 0x00000001da037824 */ /* 0x000fe200078e0215 */
[----:B------:R-:W-:Y:S01]  /*c830*/  SHF.R.U32.HI R66, RZ, 0x10, R25 ;  /* 0x00000010ff427819 */ /* 0x000fe20000011619 */
[--C-:B------:R-:W-:Y:S01]  /*c840*/  IMAD.MOV.U32 R28, RZ, RZ, R15.reuse ;  /* 0x000000ffff1c7224 */ /* 0x100fe200078e000f */
[--C-:B------:R-:W-:Y:S01]  /*c850*/  SHF.R.U64 R64, R14, 0x10, R15.reuse ;  /* 0x000000100e407819 */ /* 0x100fe2000000120f */
[----:B------:R-:W-:Y:S01]  /*c860*/  IMAD.MOV.U32 R25, RZ, RZ, R14 ;  /* 0x000000ffff197224 */ /* 0x000fe200078e000e */
[----:B------:R-:W-:Y:S01]  /*c870*/  SHF.R.U32.HI R63, RZ, 0x10, R15 ;  /* 0x00000010ff3f7819 */ /* 0x000fe2000001160f */
[----:B------:R-:W-:Y:S01]  /*c880*/  IMAD.MOV.U32 R15, RZ, RZ, R10 ;  /* 0x000000ffff0f7224 */ /* 0x000fe200078e000a */
[--C-:B------:R-:W-:Y:S01]  /*c890*/  SHF.R.U64 R59, R8, 0x10, R9.reuse ;  /* 0x00000010083b7819 */ /* 0x100fe20000001209 */
[----:B------:R-:W-:Y:S01]  /*c8a0*/  IMAD R3, R3, 0x2, R18 ;  /* 0x0000000203037824 */ /* 0x000fe200078e0212 */
[----:B------:R-:W-:Y:S01]  /*c8b0*/  SHF.R.U32.HI R57, RZ, 0x10, R9 ;  /* 0x00000010ff397819 */ /* 0x000fe20000011609 */
[----:B------:R-:W-:Y:S01]  /*c8c0*/  IMAD.MOV.U32 R10, RZ, RZ, R8 ;  /* 0x000000ffff0a7224 */ /* 0x000fe200078e0008 */
[----:B------:R-:W-:Y:S01]  /*c8d0*/  SHF.R.U32.HI R68, RZ, 0x10, R29 ;  /* 0x00000010ff447819 */ /* 0x000fe2000001161d */
[----:B------:R-:W-:Y:S01]  /*c8e0*/  IMAD.MOV.U32 R14, RZ, RZ, R9 ;  /* 0x000000ffff0e7224 */ /* 0x000fe200078e0009 */
[--C-:B------:R-:W-:Y:S01]  /*c8f0*/  SHF.R.U64 R55, R38, 0x10, R39.reuse ;  /* 0x0000001026377819 */ /* 0x100fe20000001227 */
[----:B------:R-:W-:Y:S01]  /*c900*/  IMAD.MOV.U32 R8, RZ, RZ, R38 ;  /* 0x000000ffff087224 */ /* 0x000fe200078e0026 */
[--C-:B------:R-:W-:Y:S01]  /*c910*/  SHF.R.U32.HI R60, RZ, 0x10, R39.reuse ;  /* 0x00000010ff3c7819 */ /* 0x100fe20000011627 */
[----:B------:R-:W-:Y:S01]  /*c920*/  IMAD.MOV.U32 R9, RZ, RZ, R39 ;  /* 0x000000ffff097224 */ /* 0x000fe200078e0027 */
[--C-:B------:R-:W-:Y:S01]  /*c930*/  SHF.R.U64 R47, R6, 0x10, R7.reuse ;  /* 0x00000010062f7819 */ /* 0x100fe20000001207 */
[----:B------:R-:W-:Y:S01]  /*c940*/  IMAD.MOV.U32 R38, RZ, RZ, R26 ;  /* 0x000000ffff267224 */ /* 0x000fe200078e001a */
[----:B------:R-:W-:Y:S01]  /*c950*/  SHF.R.U32.HI R52, RZ, 0x10, R7 ;  /* 0x00000010ff347819 */ /* 0x000fe20000011607 */
[----:B------:R-:W-:Y:S01]  /*c960*/  IMAD.MOV.U32 R29, RZ, RZ, R12 ;  /* 0x000000ffff1d7224 */ /* 0x000fe200078e000c */
[--C-:B------:R-:W-:Y:S01]  /*c970*/  SHF.R.U64 R50, R4, 0x10, R5.reuse ;  /* 0x0000001004327819 */ /* 0x100fe20000001205 */
[----:B------:R-:W-:Y:S01]  /*c980*/  IMAD.MOV.U32 R7, RZ, RZ, R4 ;  /* 0x000000ffff077224 */ /* 0x000fe200078e0004 */
[--C-:B------:R-:W-:Y:S01]  /*c990*/  SHF.R.U32.HI R48, RZ, 0x10, R5.reuse ;  /* 0x00000010ff307819 */ /* 0x100fe20000011605 */
[----:B------:R-:W-:Y:S01]  /*c9a0*/  IMAD.MOV.U32 R39, RZ, RZ, R5 ;  /* 0x000000ffff277224 */ /* 0x000fe200078e0005 */
[----:B------:R-:W-:Y:S01]  /*c9b0*/  SHF.R.U64 R53, R26, 0x10, R27 ;  /* 0x000000101a357819 */ /* 0x000fe2000000121b */
[C---:B------:R-:W-:Y:S01]  /*c9c0*/  VIADD R4, R3.reuse, 0x12400 ;  /* 0x0001240003047836 */ /* 0x040fe20000000000 */
[----:B------:R-:W-:Y:S01]  /*c9d0*/  SHF.R.U64 R54, R12, 0x10, R13 ;  /* 0x000000100c367819 */ /* 0x000fe2000000120d */
[----:B------:R-:W-:Y:S01]  /*c9e0*/  IMAD.MOV.U32 R5, RZ, RZ, R40 ;  /* 0x000000ffff057224 */ /* 0x000fe200078e0028 */
[----:B------:R-:W-:Y:S01]  /*c9f0*/  SHF.R.U64 R46, R40, 0x10, R41 ;  /* 0x00000010282e7819 */ /* 0x000fe20000001229 */
[----:B------:R-:W-:Y:S01]  /*ca00*/  VIADD R0, R3, 0x12440 ;  /* 0x0001244003007836 */ /* 0x000fe20000000000 */
[----:B------:R-:W-:Y:S01]  /*ca10*/  SHF.R.U32.HI R58, RZ, 0x10, R27 ;  /* 0x00000010ff3a7819 */ /* 0x000fe2000001161b */
[----:B------:R-:W-:Y:S01]  /*ca20*/  IMAD.MOV.U32 R6, RZ, RZ, R41 ;  /* 0x000000ffff067224 */ /* 0x000fe200078e0029 */
[----:B------:R-:W-:Y:S01]  /*ca30*/  SHF.R.U32.HI R49, RZ, 0x10, R13 ;  /* 0x00000010ff317819 */ /* 0x000fe2000001160d */
[----:B------:R-:W-:Y:S01]  /*ca40*/  @P1 VIADD R0, R4, 0xffffffc0 ;  /* 0xffffffc004001836 */ /* 0x000fe20000000000 */
[----:B------:R-:W-:-:S02]  /*ca50*/  VIMNMX R40, R37, 0x80, PT ;  /* 0x0000008025287848 */ /* 0x000fc40003fe0100 */
[----:B------:R-:W-:Y:S02]  /*ca60*/  PRMT R27, R28, 0x5410, R63 ;  /* 0x000054101c1b7816 */ /* 0x000fe4000000003f */
[----:B------:R-:W-:Y:S02]  /*ca70*/  PRMT R26, R25, 0x5410, R64 ;  /* 0x00005410191a7816 */ /* 0x000fe40000000040 */
[----:B------:R-:W-:Y:S02]  /*ca80*/  PRMT R21, R24, 0x5410, R61 ;  /* 0x0000541018157816 */ /* 0x000fe4000000003d */
[----:B------:R-:W-:Y:S02]  /*ca90*/  PRMT R37, R38, 0x5410, R53 ;  /* 0x0000541026257816 */ /* 0x000fe40000000035 */
[----:B------:R-:W-:Y:S02]  /*caa0*/  PRMT R28, R29, 0x5410, R54 ;  /* 0x000054101d1c7816 */ /* 0x000fe40000000036 */
[----:B------:R-:W-:-:S02]  /*cab0*/  SHF.R.U32.HI R41, RZ, 0x10, R41 ;  /* 0x00000010ff297819 */ /* 0x000fc40000011629 */
[----:B------:R-:W-:Y:S02]  /*cac0*/  PRMT R34, R34, 0x5410, R67 ;  /* 0x0000541022227816 */ /* 0x000fe40000000043 */
[----:B------:R-:W-:Y:S02]  /*cad0*/  PRMT R35, R35, 0x5410, R68 ;  /* 0x0000541023237816 */ /* 0x000fe40000000044 */
[----:B------:R-:W-:Y:S02]  /*cae0*/  PRMT R30, R30, 0x5410, R65 ;  /* 0x000054101e1e7816 */ /* 0x000fe40000000041 */
[----:B------:R-:W-:Y:S02]  /*caf0*/  PRMT R31, R31, 0x5410, R66 ;  /* 0x000054101f1f7816 */ /* 0x000fe40000000042 */
[----:B------:R-:W-:Y:S02]  /*cb00*/  PRMT R20, R15, 0x5410, R62 ;  /* 0x000054100f147816 */ /* 0x000fe4000000003e */
[----:B------:R-:W-:-:S02]  /*cb10*/  PRMT R12, R10, 0x5410, R59 ;  /* 0x000054100a0c7816 */ /* 0x000fc4000000003b */
[----:B------:R-:W-:Y:S02]  /*cb20*/  PRMT R13, R14, 0x5410, R57 ;  /* 0x000054100e0d7816 */ /* 0x000fe40000000039 */
[----:B------:R-:W-:Y:S02]  /*cb30*/  PRMT R8, R8, 0x5410, R55 ;  /* 0x0000541008087816 */ /* 0x000fe40000000037 */
[----:B------:R-:W-:Y:S02]  /*cb40*/  PRMT R9, R9, 0x5410, R60 ;  /* 0x0000541009097816 */ /* 0x000fe4000000003c */
[----:B------:R-:W-:Y:S02]  /*cb50*/  ISETP.GE.AND P1, PT, R203, R40, PT ;  /* 0x00000028cb00720c */ /* 0x000fe40003f26270 */
[----:B------:R-:W-:Y:S02]  /*cb60*/  PRMT R38, R45, 0x5410, R58 ;  /* 0x000054102d267816 */ /* 0x000fe4000000003a */
[----:B------:R-:W-:-:S02]  /*cb70*/  PRMT R32, R32, 0x5410, R51 ;  /* 0x0000541020207816 */ /* 0x000fc40000000033 */
[----:B------:R-:W-:Y:S02]  /*cb80*/  PRMT R33, R33, 0x5410, R56 ;  /* 0x0000541021217816 */ /* 0x000fe40000000038 */
[----:B------:R-:W-:Y:S02]  /*cb90*/  PRMT R29, R44, 0x5410, R49 ;  /* 0x000054102c1d7816 */ /* 0x000fe40000000031 */
[----:B------:R-:W-:Y:S02]  /*cba0*/  PRMT R24, R42, 0x5410, R47 ;  /* 0x000054102a187816 */ /* 0x000fe4000000002f */
[----:B------:R-:W-:Y:S01]  /*cbb0*/  PRMT R25, R43, 0x5410, R52 ;  /* 0x000054102b197816 */ /* 0x000fe20000000034 */
[----:B0-----:R-:W-:Y:S06]  /*cbc0*/  @!P0 BRA `(.L_x_3852) ;  /* 0x0000016400208947 */ /* 0x001fec0003800000 */
.L_x_4098:
[----:B------:R-:W-:Y:S05]  /*cbd0*/  BSYNC B1 ;  /* 0x0000000000017941 */ /* 0x000fea0003800000 */
.L_x_3851:
[----:B------:R-:W-:Y:S01]  /*cbe0*/  BSSY B1, `(.L_x_3853) ;  /* 0x0000101000017945 */ /* 0x000fe20003800000 */
[----:B------:R-:W-:Y:S02]  /*cbf0*/  PRMT R14, R7, 0x5410, R50 ;  /* 0x00005410070e7816 */ /* 0x000fe40000000032 */
[----:B------:R-:W-:Y:S02]  /*cc00*/  PRMT R15, R39, 0x5410, R48 ;  /* 0x00005410270f7816 */ /* 0x000fe40000000030 */
[----:B------:R-:W-:Y:S02]  /*cc10*/  PRMT R10, R5, 0x5410, R46 ;  /* 0x00005410050a7816 */ /* 0x000fe4000000002e */
[----:B0-----:R-:W-:Y:S01]  /*cc20*/  PRMT R11, R6, 0x5410, R41 ;  /* 0x00005410060b7816 */ /* 0x001fe20000000029 */
[----:B------:R-:W-:Y:S06]  /*cc30*/  @P1 BRA `(.L_x_3854) ;  /* 0x0000000c00ec1947 */ /* 0x000fec0003800000 */
[----:B------:R-:W0:Y:S01]  /*cc40*/  LDC R5, c[0x0][0x3f4] ;  /* 0x0000fd00ff057b82 */ /* 0x000e220000000800 */
[----:B------:R-:W-:Y:S01]  /*cc50*/  BSSY B2, `(.L_x_3855) ;  /* 0x000002e000027945 */ /* 0x000fe20003800000 */
[-C--:B0-----:R-:W-:Y:S02]  /*cc60*/  ISETP.GE.AND P0, PT, R196, R5.reuse, PT ;  /* 0x00000005c400720c */ /* 0x081fe40003f06270 */
[-C--:B------:R-:W-:Y:S02]  /*cc70*/  ISETP.GE.AND P1, PT, R209, R5.reuse, PT ;  /* 0x00000005d100720c */ /* 0x080fe40003f26270 */
[-C--:B------:R-:W-:Y:S02]  /*cc80*/  ISETP.GE.AND P2, PT, R207, R5.reuse, PT ;  /* 0x00000005cf00720c */ /* 0x080fe40003f46270 */
[-C--:B------:R-:W-:Y:S02]  /*cc90*/  ISETP.GE.AND P3, PT, R208, R5.reuse, PT ;  /* 0x00000005d000720c */ /* 0x080fe40003f66270 */
[----:B------:R-:W-:-:S02]  /*cca0*/  ISETP.GE.AND P4, PT, R206, R5, PT ;  /* 0x00000005ce00720c */ /* 0x000fc40003f86270 */
[----:B------:R-:W-:-:S03]  /*ccb0*/  ISETP.GE.AND P5, PT, R210, R5, PT ;  /* 0x00000005d200720c */ /* 0x000fc60003fa6270 */
[----:B------:R-:W-:Y:S10]  /*ccc0*/  @P0 BRA `(.L_x_3856) ;  /* 0x0000000000980947 */ /* 0x000ff40003800000 */
[----:B------:R-:W0:Y:S01]  /*ccd0*/  LDS.128 R4, [R3+0x12400] ;  /* 0x0124000003047984 */ /* 0x000e220000000c00 */
[C---:B------:R-:W-:Y:S01]  /*cce0*/  IMAD.U32 R45, R37.reuse, 0x10000, RZ ;  /* 0x00010000252d7824 */ /* 0x040fe200078e00ff */
[----:B------:R-:W-:Y:S01]  /*ccf0*/  LOP3.LUT R48, R37, 0xffff0000, RZ, 0xc0, !PT ;  /* 0xffff000025307812 */ /* 0x000fe200078ec0ff */
[C---:B------:R-:W-:Y:S01]  /*cd00*/  IMAD.U32 R44, R34.reuse, 0x10000, RZ ;  /* 0x00010000222c7824 */ /* 0x040fe200078e00ff */
[----:B------:R-:W-:Y:S01]  /*cd10*/  LOP3.LUT R46, R34, 0xffff0000, RZ, 0xc0, !PT ;  /* 0xffff0000222e7812 */ /* 0x000fe200078ec0ff */
[C---:B0-----:R-:W-:Y:S01]  /*cd20*/  IMAD.U32 R39, R4.reuse, 0x10000, RZ ;  /* 0x0001000004277824 */ /* 0x041fe200078e00ff */
[----:B------:R-:W-:Y:S01]  /*cd30*/  LOP3.LUT R4, R4, 0xffff0000, RZ, 0xc0, !PT ;  /* 0xffff000004047812 */ /* 0x000fe200078ec0ff */
[----:B------:R-:W-:Y:S01]  /*cd40*/  IMAD.U32 R42, R6, 0x10000, RZ ;  /* 0x00010000062a7824 */ /* 0x000fe200078e00ff */
[----:B------:R-:W-:Y:S01]  /*cd50*/  SHF.L.U32 R41, R5, 0x10, RZ ;  /* 0x0000001005297819 */ /* 0x000fe200000006ff */
[----:B------:R-:W-:Y:S01]  /*cd60*/  IMAD.U32 R43, R7, 0x10000, RZ ;  /* 0x00010000072b7824 */ /* 0x000fe200078e00ff */
[----:B------:R-:W-:Y:S01]  /*cd70*/  LOP3.LUT R5, R5, 0xffff0000, RZ, 0xc0, !PT ;  /* 0xffff000005057812 */ /* 0x000fe200078ec0ff */
[C---:B------:R-:W-:Y:S01]  /*cd80*/  FMUL.FTZ R50, R4.reuse, R45 ;  /* 0x0000002d04327220 */ /* 0x040fe20000410000 */
[----:B------:R-:W-:Y:S01]  /*cd90*/  FMUL.FTZ R4, R4, R44 ;  /* 0x0000002c04047220 */ /* 0x000fe20000410000 */
[----:B------:R-:W-:-:S02]  /*cda0*/  LOP3.LUT R6, R6, 0xffff0000, RZ, 0xc0, !PT ;  /* 0xffff000006067812 */ /* 0x000fc400078ec0ff */
[----:B------:R-:W-:Y:S01]  /*cdb0*/  FMUL.FTZ R52, R5, R48 ;  /* 0x0000003005347220 */ /* 0x000fe20000410000 */
[C---:B------:R-:W-:Y:S01]  /*cdc0*/  FFMA.FTZ R50, R39.reuse, R44, -R50 ;  /* 0x0000002c27327223 */ /* 0x040fe20000010832 */
[----:B------:R-:W-:Y:S01]  /*cdd0*/  FFMA.FTZ R45, R39, R45, R4 ;  /* 0x0000002d272d7223 */ /* 0x000fe20000010004 */
[----:B------:R-:W-:Y:S01]  /*cde0*/  LOP3.LUT R7, R7, 0xffff0000, RZ, 0xc0, !PT ;  /* 0xffff000007077812 */ /* 0x000fe200078ec0ff */
[-C--:B------:R-:W-:Y:S01]  /*cdf0*/  FMUL.FTZ R54, R5, R46.reuse ;  /* 0x0000002e05367220 */ /* 0x080fe20000410000 */
        /* <DEDUP_REMOVED lines=9> */
[-C--:B------:R-:W-:Y:S01]  /*ce90*/  FMUL.FTZ R49, R7, R4.reuse ;  /* 0x0000000407317220 */ /* 0x080fe20000410000 */
        /* <DEDUP_REMOVED lines=9> */
.L_x_3856:
[----:B------:R-:W-:Y:S05]  /*cf30*/  BSYNC B2 ;  /* 0x0000000000027941 */ /* 0x000fea0003800000 */
.L_x_3855:
[----:B------:R-:W-:Y:S04]  /*cf40*/  BSSY B2, `(.L_x_3857) ;  /* 0x0000028000027945 */ /* 0x000fe80003800000 */
[----:B------:R-:W-:Y:S05]  /*cf50*/  @P1 BRA `(.L_x_3858) ;  /* 0x0000000000981947 */ /* 0x000fea0003800000 */
[----:B0-----:R-:W0:Y:S01]  /*cf60*/  LDS.128 R4, [R0] ;  /* 0x0000000000047984 */ /* 0x001e220000000c00 */
        /* <DEDUP_REMOVED lines=37> */
.L_x_3858:
[----:B------:R-:W-:Y:S05]  /*d1c0*/  BSYNC B2 ;  /* 0x0000000000027941 */ /* 0x000fea0003800000 */
.L_x_3857:
[----:B------:R-:W-:Y:S04]  /*d1d0*/  BSSY B2, `(.L_x_3859) ;  /* 0x0000028000027945 */ /* 0x000fe80003800000 */
[----:B------:R-:W-:Y:S05]  /*d1e0*/  @P2 BRA `(.L_x_3860) ;  /* 0x0000000000982947 */ /* 0x000fea0003800000 */
[----:B01----:R-:W0:Y:S01]  /*d1f0*/  LDS.128 R4, [R3+0x16400] ;  /* 0x0164000003047984 */ /* 0x003e220000000c00 */
        /* <DEDUP_REMOVED lines=37> */
.L_x_3860:
[----:B------:R-:W-:Y:S05]  /*d450*/  BSYNC B2 ;  /* 0x0000000000027941 */ /* 0x000fea0003800000 */
.L_x_3859:
[----:B------:R-:W-:Y:S04]  /*d460*/  BSSY B2, `(.L_x_3861) ;  /* 0x0000028000027945 */ /* 0x000fe80003800000 */
[----:B------:R-:W-:Y:S05]  /*d470*/  @P3 BRA `(.L_x_3862) ;  /* 0x0000000000983947 */ /* 0x000fea0003800000 */
[----:B012---:R-:W0:Y:S01]  /*d480*/  LDS.128 R4, [R0+0x4000] ;  /* 0x0040000000047984 */ /* 0x007e220000000c00 */
        /* <DEDUP_REMOVED lines=18> */
[----:B------:R-:W-:Y:S01]  /*d5b0*/  SHF.L.U32 R39, R25, 0x10, RZ ;  /* 0x0000001019277819 */ /* 0x000fe200000006ff */
[----:B------:R-:W-:Y:S01]  /*d5c0*/  IMAD.U32 R5, R21, 0x10000, RZ ;  /* 0x0001000015057824 */ /* 0x000fe200078e00ff */
[----:B------:R-:W-:Y:S01]  /*d5d0*/  LOP3.LUT R44, R25, 0xffff0000, RZ, 0xc0, !PT ;  /* 0xffff0000192c7812 */ /* 0x000fe200078ec0ff */
[----:B------:R-:W-:Y:S01]  /*d5e0*/  FFMA.FTZ R52, R41, R46, -R52 ;  /* 0x0000002e29347223 */ /* 0x000fe20000010834 */
[----:B------:R-:W-:Y:S01]  /*d5f0*/  LOP3.LUT R4, R21, 0xffff0000, RZ, 0xc0, !PT ;  /* 0xffff000015047812 */ /* 0x000fe200078ec0ff */
        /* <DEDUP_REMOVED lines=14> */
.L_x_3862:
[----:B------:R-:W-:Y:S05]  /*d6e0*/  BSYNC B2 ;  /* 0x0000000000027941 */ /* 0x000fea0003800000 */
.L_x_3861:
[----:B------:R-:W-:Y:S04]  /*d6f0*/  BSSY B2, `(.L_x_3863) ;  /* 0x0000028000027945 */ /* 0x000fe80003800000 */
[----:B------:R-:W-:Y:S05]  /*d700*/  @P4 BRA `(.L_x_3864) ;  /* 0x0000000000984947 */ /* 0x000fea0003800000 */
[----:B0123--:R-:W0:Y:S01]  /*d710*/  LDS.128 R4, [R3+0x1a400] ;  /* 0x01a4000003047984 */ /* 0x00fe220000000c00 */
        /* <DEDUP_REMOVED lines=37> */
.L_x_3864:
[----:B------:R-:W-:Y:S05]  /*d970*/  BSYNC B2 ;  /* 0x0000000000027941 */ /* 0x000fea0003800000 */
.L_x_3863:
[----:B------:R-:W-:Y:S05]  /*d980*/  @P5 BRA `(.L_x_3854) ;  /* 0x0000000000985947 */ /* 0x000fea0003800000 */
[----:B01234-:R-:W0:Y:S01]  /*d990*/  LDS.128 R4, [R0+0x8000] ;  /* 0x0080000000047984 */ /* 0x01fe220000000c00 */
        /* <DEDUP_REMOVED lines=37> */
.L_x_3854:
[----:B------:R-:W-:Y:S05]  /*dbf0*/  BSYNC B1 ;  /* 0x0000000000017941 */ /* 0x000fea0003800000 */
.L_x_3853:
[----:B01234-:R-:W-:-:S05]  /*dc00*/  VIADD R4, R203, 0x40 ;  /* 0x00000040cb047836 */ /* 0x01ffca0000000000 */
[----:B------:R-:W-:-:S13]  /*dc10*/  ISETP.GE.AND P0, PT, R4, R40, PT ;  /* 0x000000280400720c */ /* 0x000fda0003f06270 */
[----:B------:R-:W-:Y:S05]  /*dc20*/  @P0 BRA `(.L_x_3865) ;  /* 0x0000003c007c0947 */ /* 0x000fea0003800000 */
        /* <DEDUP_REMOVED lines=30> */
[C---:B------:R-:W-:Y:S01]  /*de10*/  LOP3.LUT R45, R35.reuse, 0xffff0000, RZ, 0xc0, !PT ;  /* 0xffff0000232d7812 */ /* 0x040fe200078ec0ff */
[----:B------:R-:W-:Y:S02]  /*de20*/  IMAD.U32 R46, R38, 0x10000, RZ ;  /* 0x00010000262e7824 */ /* 0x000fe400078e00ff */
[----:B------:R-:W-:Y:S01]  /*de30*/  FFMA.FTZ R40, R48, R40, R43 ;  /* 0x0000002830287223 */ /* 0x000fe2000001002b */
[----:B------:R-:W-:Y:S02]  /*de40*/  IMAD.U32 R44, R35, 0x10000, RZ ;  /* 0x00010000232c7824 */ /* 0x000fe400078e00ff */
        /* <DEDUP_REMOVED lines=13> */
.L_x_3867:
[----:B------:R-:W-:Y:S05]  /*df20*/  BSYNC B1 ;  /* 0x0000000000017941 */ /* 0x000fea0003800000 */
.L_x_3866:
[----:B------:R-:W-:Y:S04]  /*df30*/  BSSY B1, `(.L_x_3868) ;  /* 0x0000028000017945 */ /* 0x000fe80003800000 */
[----:B------:R-:W-:Y:S05]  /*df40*/  @P1 BRA `(.L_x_3869) ;  /* 0x0000000000981947 */ /* 0x000fea0003800000 */
[----:B0-----:R-:W0:Y:S01]  /*df50*/  LDS.128 R4, [R0+0x2000] ;  /* 0x0020000000047984 */ /* 0x001e220000000c00 */
[----:B------:R-:W-:Y:S01]  /*df60*/  SHF.L.U32 R40, R30, 0x10, RZ ;  /* 0x000000101e287819 */ /* 0x000fe200000006ff */
[C---:B------:R-:W-:Y:S01]  /*df70*/  IMAD.U32 R42, R32.reuse, 0x10000, RZ ;  /* 0x00010000202a7824 */ /* 0x040fe200078e00ff */
        /* <DEDUP_REMOVED lines=35> */
.L_x_3869:
[----:B------:R-:W-:Y:S05]  /*e1b0*/  BSYNC B1 ;  /* 0x0000000000017941 */ /* 0x000fea0003800000 */
.L_x_3868:
[----:B------:R-:W-:Y:S04]  /*e1c0*/  BSSY B1, `(.L_x_3870) ;  /* 0x0000028000017945 */ /* 0x000fe80003800000 */
[----:B------:R-:W-:Y:S05]  /*e1d0*/  @P2 BRA `(.L_x_3871) ;  /* 0x0000000000982947 */ /* 0x000fea0003800000 */
[----:B01----:R-:W0:Y:S01]  /*e1e0*/  LDS.128 R4, [R3+0x18400] ;  /* 0x0184000003047984 */ /* 0x003e220000000c00 */
[----:B------:R-:W-:Y:S01]  /*e1f0*/  IMAD.U32 R34, R26, 0x10000, RZ ;  /* 0x000100001a227824 */ /* 0x000fe200078e00ff */
[C---:B------:R-:W-:Y:S01]  /*e200*/  LOP3.LUT R39, R28.reuse, 0xffff0000, RZ, 0xc0, !PT ;  /* 0xffff00001c277812 */ /* 0x040fe200078ec0ff */
[----:B------:R-:W-:Y:S01]  /*e210*/  IMAD.U32 R38, R28, 0x10000, RZ ;  /* 0x000100001c267824 */ /* 0x000fe200078e00ff */
        /* <DEDUP_REMOVED lines=34> */
.L_x_3871:
[----:B------:R-:W-:Y:S05]  /*e440*/  BSYNC B1 ;  /* 0x0000000000017941 */ /* 0x000fea0003800000 */
.L_x_3870:
[----:B------:R-:W-:Y:S04]  /*e450*/  BSSY B1, `(.L_x_3872) ;  /* 0x0000028000017945 */ /* 0x000fe80003800000 */
[----:B------:R-:W-:Y:S05]  /*e460*/  @P3 BRA `(.L_x_3873) ;  /* 0x0000000000983947 */ /* 0x000fea0003800000 */
[----:B012---:R-:W0:Y:S01]  /*e470*/  LDS.128 R4, [R0+0x6000] ;  /* 0x0060000000047984 */ /* 0x007e220000000c00 */
        /* <DEDUP_REMOVED lines=37> */
.L_x_3873:
[----:B------:R-:W-:Y:S05]  /*e6d0*/  BSYNC B1 ;  /* 0x0000000000017941 */ /* 0x000fea0003800000 */
.L_x_3872:
[----:B------:R-:W-:Y:S04]  /*e6e0*/  BSSY B1, `(.L_x_3874) ;  /* 0x0000028000017945 */ /* 0x000fe80003800000 */
[----:B------:R-:W-:Y:S05]  /*e6f0*/  @P4 BRA `(.L_x_3875) ;  /* 0x0000000000984947 */ /* 0x000fea0003800000 */
[----:B0123--:R-:W0:Y:S01]  /*e700*/  LDS.128 R4, [R3+0x1c400] ;  /* 0x01c4000003047984 */ /* 0x00fe220000000c00 */
        /* <DEDUP_REMOVED lines=18> */
[-C--:B------:R-:W-:Y:S01]  /*e830*/  FFMA.FTZ R5, R29, R21.reuse, -R24 ;  /* 0x000000151d057223 */ /* 0x080fe20000010818 */
[----:B------:R-:W-:Y:S01]  /*e840*/  LOP3.LUT R6, R6, 0xffff0000, RZ, 0xc0, !PT ;  /* 0xffff000006067812 */ /* 0x000fe200078ec0ff */
[----:B------:R-:W-:Y:S01]  /*e850*/  IMAD.U32 R28, R15, 0x10000, RZ ;  /* 0x000100000f1c7824 */ /* 0x000fe200078e00ff */
[----:B------:R-:W-:Y:S01]  /*e860*/  SHF.L.U32 R24, R13, 0x10, RZ ;  /* 0x000000100d187819 */ /* 0x000fe200000006ff */
[----:B------:R-:W-:Y:S01]  /*e870*/  FFMA.FTZ R20, R31, R21, R20 ;  /* 0x000000151f147223 */ /* 0x000fe20000010014 */
[----:B------:R-:W-:Y:S01]  /*e880*/  LOP3.LUT R26, R13, 0xffff0000, RZ, 0xc0, !PT ;  /* 0xffff00000d1a7812 */ /* 0x000fe200078ec0ff */
[-C--:B------:R-:W-:Y:S01]  /*e890*/  FMUL.FTZ R21, R30, R7.reuse ;  /* 0x000000071e157220 */ /* 0x080fe20000410000 */
[-C--:B------:R-:W-:Y:S01]  /*e8a0*/  FMUL.FTZ R13, R28, R6.reuse ;  /* 0x000000061c0d7220 */ /* 0x080fe20000410000 */
[----:B------:R-:W-:Y:S01]  /*e8b0*/  FMUL.FTZ R15, R24, R6 ;  /* 0x00000006180f7220 */ /* 0x000fe20000410000 */
[----:B------:R-:W-:Y:S01]  /*e8c0*/  F2FP.BF16.F32.PACK_AB R4, R27, R4 ;  /* 0x000000041b04723e */ /* 0x000fe200000010ff */
[C---:B------:R-:W-:Y:S01]  /*e8d0*/  FMUL.FTZ R25, R26.reuse, R7 ;  /* 0x000000071a197220 */ /* 0x040fe20000410000 */
[----:B------:R-:W-:Y:S01]  /*e8e0*/  FFMA.FTZ R7, R26, R14, -R21 ;  /* 0x0000000e1a077223 */ /* 0x000fe20000010815 */
[-C--:B------:R-:W-:Y:S01]  /*e8f0*/  FFMA.FTZ R6, R24, R12.reuse, -R13 ;  /* 0x0000000c18067223 */ /* 0x080fe2000001080d */
[----:B------:R-:W-:Y:S01]  /*e900*/  FFMA.FTZ R15, R28, R12, R15 ;  /* 0x0000000c1c0f7223 */ /* 0x000fe2000001000f */
[----:B------:R-:W-:Y:S01]  /*e910*/  FFMA.FTZ R14, R30, R14, R25 ;  /* 0x0000000e1e0e7223 */ /* 0x000fe20000010019 */
[----:B------:R-:W-:-:S03]  /*e920*/  F2FP.BF16.F32.PACK_AB R5, R20, R5 ;  /* 0x000000051405723e */ /* 0x000fc600000010ff */
[----:B------:R-:W-:Y:S02]  /*e930*/  F2FP.BF16.F32.PACK_AB R6, R15, R6 ;  /* 0x000000060f06723e */ /* 0x000fe400000010ff */
[----:B------:R-:W-:-:S05]  /*e940*/  F2FP.BF16.F32.PACK_AB R7, R14, R7 ;  /* 0x000000070e07723e */ /* 0x000fca00000010ff */
[----:B------:R4:W-:Y:S02]  /*e950*/  STS.128 [R3+0x1c400], R4 ;  /* 0x01c4000403007388 */ /* 0x0009e40000000c00 */
.L_x_3875:
[----:B------:R-:W-:Y:S05]  /*e960*/  BSYNC B1 ;  /* 0x0000000000017941 */ /* 0x000fea0003800000 */
.L_x_3874:
[----:B------:R-:W-:Y:S05]  /*e970*/  @P5 BRA `(.L_x_3865) ;  /* 0x0000003000285947 */ /* 0x000fea0003800000 */
[----:B01234-:R-:W0:Y:S01]  /*e980*/  LDS.128 R4, [R0+0xa000] ;  /* 0x00a0000000047984 */ /* 0x01fe220000000c00 */
        /* <DEDUP_REMOVED lines=38> */
.L_x_3847:
[----:B------:R-:W-:-:S03]  /*ebf0*/  UMOV UR4, 0xffffffff ;  /* 0xffffffff00047882 */ /* 0x000fc60000000000 */
[----:B------:R-:W-:Y:S05]  /*ec00*/  BRA.DIV UR4, `(.L_x_3876) ;  /* 0x0000014604247947 */ /* 0x000fea000b800000 */
[----:B------:R0:W1:Y:S04]  /*ec10*/  SHFL.IDX PT, R3, R25, RZ, 0x1c1f ;  /* 0x001c1fff19037589 */ /* 0x00006800000e0000 */
[----:B------:R0:W2:Y:S04]  /*ec20*/  SHFL.IDX PT, R0, R24, RZ, 0x1c1f ;  /* 0x001c1fff18007589 */ /* 0x0000a800000e0000 */
[----:B------:R0:W3:Y:S04]  /*ec30*/  SHFL.IDX PT, R39, R35, RZ, 0x1c1f ;  /* 0x001c1fff23277589 */ /* 0x0000e800000e0000 */
[----:B------:R-:W4:Y:S02]  /*ec40*/  SHFL.IDX PT, R40, R40, RZ, 0x1c1f ;  /* 0x001c1fff28287589 */ /* 0x000f2400000e0000 */
.L_x_4104:
[----:B------:R-:W-:Y:S01]  /*ec50*/  ULDC UR4, c[0x0][0x448] ;  /* 0x0001120000047ab9 */ /* 0x000fe20000000800 */
[----:B------:R-:W-:Y:S01]  /*ec60*/  BSSY B1, `(.L_x_3877) ;  /* 0x0000037000017945 */ /* 0x000fe20003800000 */
[----:B------:R-:W-:Y:S01]  /*ec70*/  IMAD R44, R136, UR4, RZ ;  /* 0x00000004882c7c24 */ /* 0x000fe2000f8e02ff */
[----:B------:R-:W-:Y:S02]  /*ec80*/  CS2R R4, SRZ ;  /* 0x0000000000047805 */ /* 0x000fe4000001ff00 */
[----:B------:R-:W-:Y:S02]  /*ec90*/  CS2R R8, SRZ ;  /* 0x0000000000087805 */ /* 0x000fe4000001ff00 */
[----:B------:R-:W-:Y:S02]  /*eca0*/  CS2R R10, SRZ ;  /* 0x00000000000a7805 */ /* 0x000fe4000001ff00 */
[----:B------:R-:W-:Y:S02]  /*ecb0*/  CS2R R12, SRZ ;  /* 0x00000000000c7805 */ /* 0x000fe4000001ff00 */
[----:B------:R-:W-:Y:S01]  /*ecc0*/  ISETP.GE.AND P0, PT, R6, R44, PT ;  /* 0x0000002c0600720c */ /* 0x000fe20003f06270 */
[----:B------:R-:W-:Y:S01]  /*ecd0*/  IMAD R44, R137, -0x80, R44 ;  /* 0xffffff80892c7824 */ /* 0x000fe200078e022c */
[----:B------:R-:W-:-:S02]  /*ece0*/  CS2R R6, SRZ ;  /* 0x0000000000067805 */ /* 0x000fc4000001ff00 */
[----:B------:R-:W-:Y:S02]  /*ecf0*/  CS2R R14, SRZ ;  /* 0x00000000000e7805 */ /* 0x000fe4000001ff00 */
[----:B0-----:R-:W-:Y:S02]  /*ed00*/  CS2R R24, SRZ ;  /* 0x0000000000187805 */ /* 0x001fe4000001ff00 */
[----:B------:R-:W-:Y:S02]  /*ed10*/  CS2R R26, SRZ ;  /* 0x00000000001a7805 */ /* 0x000fe4000001ff00 */
[----:B------:R-:W-:Y:S02]  /*ed20*/  CS2R R28, SRZ ;  /* 0x00000000001c7805 */ /* 0x000fe4000001ff00 */
[----:B------:R-:W-:Y:S02]  /*ed30*/  CS2R R30, SRZ ;  /* 0x00000000001e7805 */ /* 0x000fe4000001ff00 */
[----:B------:R-:W-:-:S02]  /*ed40*/  CS2R R32, SRZ ;  /* 0x0000000000207805 */ /* 0x000fc4000001ff00 */
[----:B------:R-:W-:Y:S01]  /*ed50*/  CS2R R34, SRZ ;  /* 0x0000000000227805 */ /* 0x000fe2000001ff00 */
[----:B------:R-:W-:Y:S06]  /*ed60*/  @P0 BRA `(.L_x_3878) ;  /* 0x0000000000980947 */ /* 0x000fec0003800000 */
[----:B------:R-:W-:Y:S01]  /*ed70*/  ULDC UR4, c[0x0][0x3f4] ;  /* 0x0000fd0000047ab9 */ /* 0x000fe20000000800 */
[----:B--2---:R-:W-:Y:S01]  /*ed80*/  IMAD.MOV.U32 R6, RZ, RZ, R0 ;  /* 0x000000ffff067224 */ /* 0x004fe200078e0000 */
[----:B------:R-:W-:Y:S01]  /*ed90*/  ISETP.GE.AND P2, PT, R16, UR4, PT ;  /* 0x0000000410007c0c */ /* 0x000fe2000bf46270 */
[----:B-1----:R-:W-:Y:S01]  /*eda0*/  IMAD.MOV.U32 R7, RZ, RZ, R3 ;  /* 0x000000ffff077224 */ /* 0x002fe200078e0003 */
[----:B------:R-:W-:Y:S01]  /*edb0*/  ISETP.GE.AND P3, PT, R194, UR4, PT ;  /* 0x00000004c2007c0c */ /* 0x000fe2000bf66270 */
[----:B----4-:R-:W-:Y:S01]  /*edc0*/  IMAD.MOV.U32 R8, RZ, RZ, R40 ;  /* 0x000000ffff087224 */ /* 0x010fe200078e0028 */
[----:B------:R-:W-:Y:S01]  /*edd0*/  ISETP.GE.AND P4, PT, R193, UR4, PT ;  /* 0x00000004c1007c0c */ /* 0x000fe2000bf86270 */
[----:B---3--:R-:W-:Y:S01]  /*ede0*/  IMAD.MOV.U32 R9, RZ, RZ, R39 ;  /* 0x000000ffff097224 */ /* 0x008fe200078e0027 */
[----:B------:R-:W-:Y:S02]  /*edf0*/  CS2R R28, SRZ ;  /* 0x00000000001c7805 */ /* 0x000fe4000001ff00 */
[----:B------:R-:W-:-:S02]  /*ee00*/  CS2R R30, SRZ ;  /* 0x00000000001e7805 */ /* 0x000fc4000001ff00 */
[----:B------:R-:W-:Y:S02]  /*ee10*/  CS2R R10, SRZ ;  /* 0x00000000000a7805 */ /* 0x000fe4000001ff00 */
[----:B------:R-:W-:Y:S02]  /*ee20*/  CS2R R32, SRZ ;  /* 0x0000000000207805 */ /* 0x000fe4000001ff00 */
[----:B------:R-:W-:Y:S01]  /*ee30*/  CS2R R34, SRZ ;  /* 0x0000000000227805 */ /* 0x000fe2000001ff00 */
[----:B------:R-:W-:Y:S02]  /*ee40*/  @!P2 IMAD.SHL.U32 R5, R16, 0x2, RZ ;  /* 0x000000021005a824 */ /* 0x000fe400078e00ff */
[----:B------:R-:W-:Y:S02]  /*ee50*/  @!P3 IMAD.SHL.U32 R13, R198, 0x8, RZ ;  /* 0x00000008c60db824 */ /* 0x000fe400078e00ff */
[----:B------:R-:W-:Y:S01]  /*ee60*/  @!P4 IMAD.SHL.U32 R41, R199, 0x8, RZ ;  /* 0x00000008c729c824 */ /* 0x000fe200078e00ff */
[----:B------:R-:W-:-:S02]  /*ee70*/  @!P2 IADD3 R20, P0, R0, R5, RZ ;  /* 0x000000050014a210 */ /* 0x000fc40007f1e0ff */
[----:B------:R-:W-:Y:S01]  /*ee80*/  @!P2 IADD3 R38, P1, R40, R5, RZ ;  /* 0x000000052826a210 */ /* 0x000fe20007f3e0ff */
[----:B------:R-:W-:Y:S01]  /*ee90*/  @!P3 IMAD.WIDE R4, R13, 0x2, R6 ;  /* 0x000000020d04b825 */ /* 0x000fe200078e0206 */
[----:B------:R-:W-:-:S03]  /*eea0*/  @!P2 SHF.L.U64.HI R0, R16, 0x1, R17 ;  /* 0x000000011000a819 */ /* 0x000fc60000010211 */
[----:B------:R-:W-:Y:S01]  /*eeb0*/  @!P4 IMAD.WIDE R6, R41, 0x2, R6 ;  /* 0x000000022906c825 */ /* 0x000fe200078e0206 */
[----:B------:R0:W5:Y:S03]  /*eec0*/  @!P3 LD.E.128 R28, desc[UR48][R4.64] ;  /* 0x00000030041cb980 */ /* 0x000166000c101d00 */
[--C-:B------:R-:W-:Y:S01]  /*eed0*/  @!P3 IMAD.WIDE R12, R13, 0x2, R8.reuse ;  /* 0x000000020d0cb825 */ /* 0x100fe200078e0208 */
[----:B------:R1:W5:Y:S03]  /*eee0*/  @!P4 LD.E.128 R32, desc[UR48][R6.64] ;  /* 0x000000300620c980 */ /* 0x000366000c101d00 */
[----:B------:R-:W-:Y:S01]  /*eef0*/  @!P4 IMAD.WIDE R40, R41, 0x2, R8 ;  /* 0x000000022928c825 */ /* 0x000fe200078e0208 */
[----:B------:R-:W-:Y:S02]  /*ef00*/  CS2R R8, SRZ ;  /* 0x0000000000087805 */ /* 0x000fe4000001ff00 */
[----:B------:R-:W-:-:S02]  /*ef10*/  CS2R R14, SRZ ;  /* 0x00000000000e7805 */ /* 0x000fc4000001ff00 */
[----:B------:R-:W-:Y:S02]  /*ef20*/  CS2R R24, SRZ ;  /* 0x0000000000187805 */ /* 0x000fe4000001ff00 */
[----:B------:R-:W-:Y:S02]  /*ef30*/  CS2R R26, SRZ ;  /* 0x00000000001a7805 */ /* 0x000fe4000001ff00 */
[----:B0-----:R-:W-:Y:S01]  /*ef40*/  CS2R R4, SRZ ;  /* 0x0000000000047805 */ /* 0x001fe2000001ff00 */
[--C-:B------:R-:W-:Y:S01]  /*ef50*/  @!P2 IMAD.X R21, R3, 0x1, R0.reuse, P0 ;  /* 0x000000010315a824 */ /* 0x100fe200000e0600 */
[----:B------:R0:W5:Y:S01]  /*ef60*/  @!P3 LD.E.128 R8, desc[UR48][R12.64] ;  /* 0x000000300c08b980 */ /* 0x000162000c101d00 */
[----:B-1----:R-:W-:Y:S01]  /*ef70*/  CS2R R6, SRZ ;  /* 0x0000000000067805 */ /* 0x002fe2000001ff00 */
[----:B------:R-:W-:Y:S02]  /*ef80*/  @!P2 IMAD.X R39, R39, 0x1, R0, P1 ;  /* 0x000000012727a824 */ /* 0x000fe400008e0600 */
[----:B------:R1:W5:Y:S04]  /*ef90*/  @!P2 LD.E.128 R24, desc[UR48][R20.64] ;  /* 0x000000301418a980 */ /* 0x000368000c101d00 */
[----:B------:R1:W5:Y:S01]  /*efa0*/  @!P2 LD.E.128 R4, desc[UR48][R38.64] ;  /* 0x000000302604a980 */ /* 0x000362000c101d00 */
[----:B0-----:R-:W-:-:S06]  /*efb0*/  CS2R R12, SRZ ;  /* 0x00000000000c7805 */ /* 0x001fcc000001ff00 */
[----:B------:R1:W5:Y:S02]  /*efc0*/  @!P4 LD.E.128 R12, desc[UR48][R40.64] ;  /* 0x00000030280cc980 */ /* 0x000364000c101d00 */
.L_x_3878:
[----:B------:R-:W-:Y:S05]  /*efd0*/  BSYNC B1 ;  /* 0x0000000000017941 */ /* 0x000fea0003800000 */
.L_x_3877:
[----:B-1----:R-:W-:Y:S01]  /*efe0*/  LEA.HI R20, R228, R228, RZ, 0x1 ;  /* 0x000000e4e4147211 */ /* 0x002fe200078f08ff */
[--C-:B---3-5:R-:W-:Y:S01]  /*eff0*/  IMAD.MOV.U32 R39, RZ, RZ, R5.reuse ;  /* 0x000000ffff277224 */ /* 0x128fe200078e0005 */
[----:B------:R-:W-:Y:S01]  /*f000*/  SHF.R.U64 R57, R4, 0x10, R5 ;  /* 0x0000001004397819 */ /* 0x000fe20000001205 */
[----:B--2---:R-:W-:Y:S01]  /*f010*/  IMAD.MOV.U32 R0, RZ, RZ, R24 ;  /* 0x000000ffff007224 */ /* 0x004fe200078e0018 */
[----:B------:R-:W-:Y:S01]  /*f020*/  LOP3.LUT R21, R20, 0xfffffffe, RZ, 0xc0, !PT ;  /* 0xfffffffe14157812 */ /* 0x000fe200078ec0ff */
[----:B------:R-:W-:Y:S01]  /*f030*/  IMAD.MOV.U32 R3, RZ, RZ, R25 ;  /* 0x000000ffff037224 */ /* 0x000fe200078e0019 */
[----:B------:R-:W-:Y:S01]  /*f040*/  SHF.R.U32.HI R54, RZ, 0x10, R5 ;  /* 0x00000010ff367819 */ /* 0x000fe20000011605 */
[----:B------:R-:W-:Y:S01]  /*f050*/  IMAD.MOV.U32 R43, RZ, RZ, R30 ;  /* 0x000000ffff2b7224 */ /* 0x000fe200078e001e */
[----:B------:R-:W-:Y:S01]  /*f060*/  SHF.R.U64 R67, R24, 0x10, R25 ;  /* 0x0000001018437819 */ /* 0x000fe20000001219 */
[----:B------:R-:W-:Y:S01]  /*f070*/  IMAD.IADD R21, R228, 0x1, -R21 ;  /* 0x00000001e4157824 */ /* 0x000fe200078e0a15 */
[----:B------:R-:W-:Y:S01]  /*f080*/  SHF.R.U32.HI R68, RZ, 0x10, R25 ;  /* 0x00000010ff447819 */ /* 0x000fe20000011619 */
[----:B------:R-:W-:Y:S01]  /*f090*/  IMAD.MOV.U32 R24, RZ, RZ, R26 ;  /* 0x000000ffff187224 */ /* 0x000fe200078e001a */
[--C-:B------:R-:W-:Y:S01]  /*f0a0*/  SHF.R.U64 R65, R26, 0x10, R27.reuse ;  /* 0x000000101a417819 */ /* 0x100fe2000000121b */
[--C-:B------:R-:W-:Y:S01]  /*f0b0*/  IMAD.MOV.U32 R25, RZ, RZ, R27.reuse ;  /* 0x000000ffff197224 */ /* 0x100fe200078e001b */
[----:B------:R-:W-:Y:S01]  /*f0c0*/  SHF.L.U32 R5, R21, 0x1f, RZ ;  /* 0x0000001f15057819 */ /* 0x000fe200000006ff */
[----:B------:R-:W-:Y:S01]  /*f0d0*/  IMAD.MOV.U32 R26, RZ, RZ, R28 ;  /* 0x000000ffff1a7224 */ /* 0x000fe200078e001c */
[----:B------:R-:W-:Y:S01]  /*f0e0*/  SHF.R.U32.HI R66, RZ, 0x10, R27 ;  /* 0x00000010ff427819 */ /* 0x000fe2000001161b */
[--C-:B------:R-:W-:Y:S01]  /*f0f0*/  IMAD.MOV.U32 R27, RZ, RZ, R29.reuse ;  /* 0x000000ffff1b7224 */ /* 0x100fe200078e001d */
[----:B------:R-:W0:Y:S01]  /*f100*/  SYNCS.PHASECHK.TRANS64.TRYWAIT P0, [R18+URZ+0x30800], R5 ;  /* 0x03080005120075a7 */ /* 0x000e22000800017f */
[----:B------:R-:W-:Y:S01]  /*f110*/  SHF.R.U64 R63, R28, 0x10, R29 ;  /* 0x000000101c3f7819 */ /* 0x000fe2000000121d */
[----:B------:R-:W-:Y:S01]  /*f120*/  IMAD.MOV.U32 R45, RZ, RZ, R31 ;  /* 0x000000ffff2d7224 */ /* 0x000fe200078e001f */
[----:B------:R-:W-:Y:S01]  /*f130*/  SHF.R.U32.HI R64, RZ, 0x10, R29 ;  /* 0x00000010ff407819 */ /* 0x000fe2000001161d */
[----:B------:R-:W-:Y:S01]  /*f140*/  IMAD.MOV.U32 R46, RZ, RZ, R32 ;  /* 0x000000ffff2e7224 */ /* 0x000fe200078e0020 */
[----:B------:R-:W-:Y:S01]  /*f150*/  SHF.R.U64 R62, R30, 0x10, R31 ;  /* 0x000000101e3e7819 */ /* 0x000fe2000000121f */
[----:B------:R-:W-:Y:S01]  /*f160*/  IMAD.MOV.U32 R47, RZ, RZ, R33 ;  /* 0x000000ffff2f7224 */ /* 0x000fe200078e0021 */
[----:B------:R-:W-:Y:S01]  /*f170*/  SHF.R.U32.HI R60, RZ, 0x10, R31 ;  /* 0x00000010ff3c7819 */ /* 0x000fe2000001161f */
[----:B------:R-:W-:Y:S01]  /*f180*/  IMAD.MOV.U32 R48, RZ, RZ, R34 ;  /* 0x000000ffff307224 */ /* 0x000fe200078e0022 */
[----:B------:R-:W-:Y:S01]  /*f190*/  SHF.R.U64 R51, R10, 0x10, R11 ;  /* 0x000000100a337819 */ /* 0x000fe2000000120b */
[----:B------:R-:W-:Y:S01]  /*f1a0*/  IMAD.MOV.U32 R38, RZ, RZ, R4 ;  /* 0x000000ffff267224 */ /* 0x000fe200078e0004 */
[--C-:B------:R-:W-:Y:S01]  /*f1b0*/  SHF.R.U64 R61, R32, 0x10, R33.reuse ;  /* 0x00000010203d7819 */ /* 0x100fe20000001221 */
[----:B----4-:R-:W-:Y:S01]  /*f1c0*/  IMAD.MOV.U32 R40, RZ, RZ, R6 ;  /* 0x000000ffff287224 */ /* 0x010fe200078e0006 */
[----:B------:R-:W-:Y:S01]  /*f1d0*/  SHF.R.U32.HI R58, RZ, 0x10, R33 ;  /* 0x00000010ff3a7819 */ /* 0x000fe20000011621 */
[----:B------:R-:W-:Y:S01]  /*f1e0*/  IMAD.MOV.U32 R41, RZ, RZ, R7 ;  /* 0x000000ffff297224 */ /* 0x000fe200078e0007 */
[----:B------:R-:W-:Y:S01]  /*f1f0*/  SHF.R.U64 R59, R34, 0x10, R35 ;  /* 0x00000010223b7819 */ /* 0x000fe20000001223 */
[----:B------:R-:W-:Y:S01]  /*f200*/  IMAD.MOV.U32 R28, RZ, RZ, R8 ;  /* 0x000000ffff1c7224 */ /* 0x000fe200078e0008 */
[----:B------:R-:W-:Y:S01]  /*f210*/  MOV R49, R35 ;  /* 0x0000002300317202 */ /* 0x000fe20000000f00 */
[----:B------:R-:W-:Y:S01]  /*f220*/  IMAD.MOV.U32 R29, RZ, RZ, R9 ;  /* 0x000000ffff1d7224 */ /* 0x000fe200078e0009 */
[----:B------:R-:W-:Y:S01]  /*f230*/  SHF.R.U32.HI R56, RZ, 0x10, R35 ;  /* 0x00000010ff387819 */ /* 0x000fe20000011623 */
[----:B------:R-:W-:Y:S01]  /*f240*/  IMAD.MOV.U32 R30, RZ, RZ, R10 ;  /* 0x000000ffff1e7224 */ /* 0x000fe200078e000a */
[----:B------:R-:W-:Y:S01]  /*f250*/  SHF.R.U64 R55, R6, 0x10, R7 ;  /* 0x0000001006377819 */ /* 0x000fe20000001207 */
[----:B------:R-:W-:Y:S01]  /*f260*/  IMAD.MOV.U32 R31, RZ, RZ, R11 ;  /* 0x000000ffff1f7224 */ /* 0x000fe200078e000b */
[----:B------:R-:W-:Y:S01]  /*f270*/  SHF.R.U32.HI R52, RZ, 0x10, R7 ;  /* 0x00000010ff347819 */ /* 0x000fe20000011607 */
[----:B------:R-:W-:Y:S01]  /*f280*/  BSSY B1, `(.L_x_3879) ;  /* 0x0000023000017945 */ /* 0x000fe20003800000 */
[--C-:B------:R-:W-:Y:S01]  /*f290*/  SHF.R.U64 R53, R8, 0x10, R9.reuse ;  /* 0x0000001008357819 */ /* 0x100fe20000001209 */
[----:B------:R-:W-:Y:S01]  /*f2a0*/  IMAD.MOV.U32 R4, RZ, RZ, R12 ;  /* 0x000000ffff047224 */ /* 0x000fe200078e000c */
[----:B------:R-:W-:Y:S01]  /*f2b0*/  SHF.R.U32.HI R50, RZ, 0x10, R9 ;  /* 0x00000010ff327819 */ /* 0x000fe20000011609 */
[----:B------:R-:W-:Y:S01]  /*f2c0*/  IMAD.MOV.U32 R6, RZ, RZ, R13 ;  /* 0x000000ffff067224 */ /* 0x000fe200078e000d */
[----:B------:R-:W-:Y:S01]  /*f2d0*/  SHF.R.U32.HI R10, RZ, 0x10, R11 ;  /* 0x00000010ff0a7819 */ /* 0x000fe2000001160b */
[----:B------:R-:W-:Y:S01]  /*f2e0*/  IMAD.MOV.U32 R20, RZ, RZ, R14 ;  /* 0x000000ffff147224 */ /* 0x000fe200078e000e */
[----:B------:R-:W-:Y:S01]  /*f2f0*/  VIMNMX R44, R44, 0x80, PT ;  /* 0x000000802c2c7848 */ /* 0x000fe20003fe0100 */
[----:B------:R-:W-:Y:S01]  /*f300*/  IMAD.MOV.U32 R21, RZ, RZ, R15 ;  /* 0x000000ffff157224 */ /* 0x000fe200078e000f */
[----:B------:R-:W-:-:S02]  /*f310*/  PRMT R34, R24, 0x5410, R65 ;  /* 0x0000541018227816 */ /* 0x000fc40000000041 */
[----:B------:R-:W-:Y:S02]  /*f320*/  PRMT R35, R25, 0x5410, R66 ;  /* 0x0000541019237816 */ /* 0x000fe40000000042 */
[--C-:B------:R-:W-:Y:S02]  /*f330*/  SHF.R.U64 R11, R12, 0x10, R13.reuse ;  /* 0x000000100c0b7819 */ /* 0x100fe4000000120d */
[----:B------:R-:W-:Y:S02]  /*f340*/  SHF.R.U32.HI R9, RZ, 0x10, R13 ;  /* 0x00000010ff097819 */ /* 0x000fe4000001160d */
[----:B------:R-:W-:Y:S02]  /*f350*/  PRMT R32, R0, 0x5410, R67 ;  /* 0x0000541000207816 */ /* 0x000fe40000000043 */
[----:B------:R-:W-:Y:S02]  /*f360*/  PRMT R33, R3, 0x5410, R68 ;  /* 0x0000541003217816 */ /* 0x000fe40000000044 */
        /* <DEDUP_REMOVED lines=8> */
[----:B------:R-:W-:Y:S02]  /*f3f0*/  PRMT R12, R48, 0x5410, R59 ;  /* 0x00005410300c7816 */ /* 0x000fe4000000003b */
[----:B------:R-:W-:Y:S02]  /*f400*/  PRMT R13, R49, 0x5410, R56 ;  /* 0x00005410310d7816 */ /* 0x000fe40000000038 */
[----:B------:R-:W-:Y:S02]  /*f410*/  PRMT R38, R38, 0x5410, R57 ;  /* 0x0000541026267816 */ /* 0x000fe40000000039 */
[----:B------:R-:W-:Y:S02]  /*f420*/  ISETP.GE.AND P1, PT, R203, R44, PT ;  /* 0x0000002ccb00720c */ /* 0x000fe40003f26270 */
[----:B------:R-:W-:-:S02]  /*f430*/  PRMT R39, R39, 0x5410, R54 ;  /* 0x0000541027277816 */ /* 0x000fc40000000036 */
[----:B------:R-:W-:Y:S02]  /*f440*/  PRMT R40, R40, 0x5410, R55 ;  /* 0x0000541028287816 */ /* 0x000fe40000000037 */
[----:B------:R-:W-:Y:S02]  /*f450*/  PRMT R41, R41, 0x5410, R52 ;  /* 0x0000541029297816 */ /* 0x000fe40000000034 */
[----:B------:R-:W-:Y:S02]  /*f460*/  PRMT R28, R28, 0x5410, R53 ;  /* 0x000054101c1c7816 */ /* 0x000fe40000000035 */
[----:B------:R-:W-:Y:S02]  /*f470*/  PRMT R29, R29, 0x5410, R50 ;  /* 0x000054101d1d7816 */ /* 0x000fe40000000032 */
[----:B------:R-:W-:Y:S02]  /*f480*/  PRMT R30, R30, 0x5410, R51 ;  /* 0x000054101e1e7816 */ /* 0x000fe40000000033 */
[----:B------:R-:W-:Y:S01]  /*f490*/  PRMT R31, R31, 0x5410, R10 ;  /* 0x000054101f1f7816 */ /* 0x000fe2000000000a */
[----:B0-----:R-:W-:Y:S06]  /*f4a0*/  @!P0 BRA `(.L_x_3880) ;  /* 0x0000013c00708947 */ /* 0x001fec0003800000 */
.L_x_4105:
[----:B------:R-:W-:Y:S05]  /*f4b0*/  BSYNC B1 ;  /* 0x0000000000017941 */ /* 0x000fea0003800000 */
.L_x_3879:
[----:B------:R-:W-:Y:S01]  /*f4c0*/  BSSY B1, `(.L_x_3881) ;  /* 0x000012c000017945 */ /* 0x000fe20003800000 */
[----:B------:R-:W-:Y:S02]  /*f4d0*/  PRMT R14, R4, 0x5410, R11 ;  /* 0x00005410040e7816 */ /* 0x000fe4000000000b */
[----:B------:R-:W-:Y:S02]  /*f4e0*/  PRMT R15, R6, 0x5410, R9 ;  /* 0x00005410060f7816 */ /* 0x000fe40000000009 */
[----:B------:R-:W-:Y:S02]  /*f4f0*/  PRMT R20, R20, 0x5410, R7 ;  /* 0x0000541014147816 */ /* 0x000fe40000000007 */
[----:B------:R-:W-:Y:S01]  /*f500*/  PRMT R21, R21, 0x5410, R8 ;  /* 0x0000541015157816 */ /* 0x000fe20000000008 */
[----:B------:R-:W-:Y:S06]  /*f510*/  @P1 BRA `(.L_x_3882) ;  /* 0x0000001000981947 */ /* 0x000fec0003800000 */
[----:B------:R-:W1:Y:S01]  /*f520*/  LDC R43, c[0x0][0x3f4] ;  /* 0x0000fd00ff2b7b82 */ /* 0x000e620000000800 */
[----:B------:R-:W-:Y:S01]  /*f530*/  BSSY B2, `(.L_x_3883) ;  /* 0x0000062000027945 */ /* 0x000fe20003800000 */
[-C--:B-1----:R-:W-:Y:S02]  /*f540*/  ISETP.GE.AND P0, PT, R16, R43.reuse, PT ;  /* 0x0000002b1000720c */ /* 0x082fe40003f06270 */
[-C--:B------:R-:W-:Y:S02]  /*f550*/  ISETP.GE.AND P1, PT, R194, R43.reuse, PT ;  /* 0x0000002bc200720c */ /* 0x080fe40003f26270 */
[----:B------:R-:W-:-:S09]  /*f560*/  ISETP.GE.AND P2, PT, R193, R43, PT ;  /* 0x0000002bc100720c */ /* 0x000fd20003f46270 */
[----:B------:R-:W-:Y:S05]  /*f570*/  @P0 BRA `(.L_x_3884) ;  /* 0x0000000400740947 */ /* 0x000fea0003800000 */
[----:B------:R-:W-:Y:S01]  /*f580*/  LEA.HI R4, R42, R37, RZ, 0x2 ;  /* 0x000000252a047211 */ /* 0x000fe200078f10ff */
[C---:B------:R-:W-:Y:S01]  /*f590*/  IMAD.U32 R57, R38.reuse, 0x10000, RZ ;  /* 0x0001000026397824 */ /* 0x040fe200078e00ff */
[----:B------:R-:W-:Y:S01]  /*f5a0*/  LOP3.LUT R59, R38, 0xffff0000, RZ, 0xc0, !PT ;  /* 0xffff0000263b7812 */ /* 0x000fe200078ec0ff */
[----:B------:R-:W-:Y:S01]  /*f5b0*/  IMAD.U32 R55, R32, 0x10000, RZ ;  /* 0x0001000020377824 */ /* 0x000fe200078e00ff */
[----:B------:R-:W-:-:S05]  /*f5c0*/  LOP3.LUT R4, R4, 0xfffffffc, RZ, 0xc0, !PT ;  /* 0xfffffffc04047812 */ /* 0x000fca00078ec0ff */
[----:B------:R-:W-:-:S05]  /*f5d0*/  IMAD.IADD R4, R37, 0x1, -R4 ;  /* 0x0000000125047824 */ /* 0x000fca00078e0a04 */
[----:B------:R-:W-:Y:S02]  /*f5e0*/  LEA.HI R6, R43, R4, RZ, 0x1d ;  /* 0x000000042b067211 */ /* 0x000fe400078fe8ff */
[----:B------:R-:W-:Y:S02]  /*f5f0*/  LOP3.LUT R4, R216, 0x38, R16, 0xf8, !PT ;  /* 0x00000038d8047812 */ /* 0x000fe400078ef810 */
[----:B------:R-:W-:Y:S01]  /*f600*/  SHF.R.S32.HI R9, RZ, 0x1f, R6 ;  /* 0x0000001fff097819 */ /* 0x000fe20000011406 */
[----:B------:R-:W-:Y:S01]  /*f610*/  IMAD.SHL.U32 R7, R6, 0x8, RZ ;  /* 0x0000000806077824 */ /* 0x000fe200078e00ff */
[----:B0-----:R-:W-:Y:S02]  /*f620*/  LOP3.LUT R5, R4, R217, RZ, 0x3c, !PT ;  /* 0x000000d904057212 */ /* 0x001fe400078e3cff */
[----:B------:R-:W-:Y:S02]  /*f630*/  LEA.HI R9, R9, R6, RZ, 0x3 ;  /* 0x0000000609097211 */ /* 0x000fe400078f18ff */
[----:B------:R-:W-:Y:S01]  /*f640*/  LOP3.LUT R4, R216, 0x38, R7, 0xf8, !PT ;  /* 0x00000038d8047812 */ /* 0x000fe200078ef807 */
[----:B------:R-:W-:-:S02]  /*f650*/  IMAD.IADD R5, R218, 0x1, R5 ;  /* 0x00000001da057824 */ /* 0x000fc400078e0205 */
[----:B------:R-:W-:Y:S01]  /*f660*/  IMAD.SHL.U32 R9, R9, 0x400, RZ ;  /* 0x0000040009097824 */ /* 0x000fe200078e00ff */
[----:B------:R-:W-:Y:S01]  /*f670*/  LOP3.LUT R4, R4, R217, RZ, 0x3c, !PT ;  /* 0x000000d904047212 */ /* 0x000fe200078e3cff */
[----:B------:R-:W-:-:S03]  /*f680*/  IMAD R45, R5, 0x2, R18 ;  /* 0x00000002052d7824 */ /* 0x000fc600078e0212 */
[----:B------:R-:W-:-:S04]  /*f690*/  LOP3.LUT R9, R9, 0x7fffe000, RZ, 0xc0, !PT ;  /* 0x7fffe00009097812 */ /* 0x000fc800078ec0ff */
[----:B------:R-:W-:Y:S02]  /*f6a0*/  IADD3 R9, R4, R9, R218 ;  /* 0x0000000904097210 */ /* 0x000fe40007ffe0da */
[----:B------:R-:W0:Y:S03]  /*f6b0*/  LDS.128 R4, [R45+0x12400] ;  /* 0x012400002d047984 */ /* 0x000e260000000c00 */
        /* <DEDUP_REMOVED lines=14> */
[C---:B------:R-:W-:Y:S01]  /*f7a0*/  FMUL.FTZ R61, R50.reuse, R57 ;  /* 0x00000039323d7220 */ /* 0x040fe20000410000 */
[----:B------:R-:W-:Y:S01]  /*f7b0*/  FMUL.FTZ R63, R50, R55 ;  /* 0x00000037323f7220 */ /* 0x000fe20000410000 */
[----:B------:R-:W-:Y:S01]  /*f7c0*/  FMUL.FTZ R65, R8, R59 ;  /* 0x0000003b08417220 */ /* 0x000fe20000410000 */
[----:B------:R-:W-:-:S02]  /*f7d0*/  IMAD.U32 R50, R39, 0x10000, RZ ;  /* 0x0001000027327824 */ /* 0x000fc400078e00ff */
[----:B------:R-:W-:Y:S01]  /*f7e0*/  FFMA.FTZ R61, R46, R55, -R61 ;  /* 0x000000372e3d7223 */ /* 0x000fe2000001083d */
[----:B------:R-:W-:Y:S01]  /*f7f0*/  LOP3.LUT R55, R32, 0xffff0000, RZ, 0xc0, !PT ;  /* 0xffff000020377812 */ /* 0x000fe200078ec0ff */
[----:B------:R-:W-:Y:S01]  /*f800*/  FFMA.FTZ R63, R46, R57, R63 ;  /* 0x000000392e3f7223 */ /* 0x000fe2000001003f */
[----:B------:R-:W-:Y:S01]  /*f810*/  IMAD.U32 R46, R33, 0x10000, RZ ;  /* 0x00010000212e7824 */ /* 0x000fe200078e00ff */
[----:B------:R-:W-:Y:S01]  /*f820*/  LOP3.LUT R9, R9, 0xffff0000, RZ, 0xc0, !PT ;  /* 0xffff000009097812 */ /* 0x000fe200078ec0ff */
[----:B------:R-:W-:Y:S02]  /*f830*/  IMAD.U32 R52, R10, 0x10000, RZ ;  /* 0x000100000a347824 */ /* 0x000fe400078e00ff */
[-C--:B------:R-:W-:Y:S01]  /*f840*/  FMUL.FTZ R57, R8, R55.reuse ;  /* 0x0000003708397220 */ /* 0x080fe20000410000 */
[----:B------:R-:W-:Y:S01]  /*f850*/  FFMA.FTZ R54, R4, R55, -R65 ;  /* 0x0000003704367223 */ /* 0x000fe20000010841 */
[----:B------:R-:W-:Y:S01]  /*f860*/  FMUL.FTZ R8, R51, R50 ;  /* 0x0000003233087220 */ /* 0x000fe20000410000 */
[----:B------:R-:W-:-:S02]  /*f870*/  IMAD.U32 R55, R40, 0x10000, RZ ;  /* 0x0001000028377824 */ /* 0x000fc400078e00ff */
[-C--:B------:R-:W-:Y:S01]  /*f880*/  FMUL.FTZ R65, R51, R46.reuse ;  /* 0x0000002e33417220 */ /* 0x080fe20000410000 */
[----:B------:R-:W-:Y:S01]  /*f890*/  FFMA.FTZ R56, R4, R59, R57 ;  /* 0x0000003b04387223 */ /* 0x000fe20000010039 */
        /* <DEDUP_REMOVED lines=13> */
[----:B------:R-:W-:Y:S01]  /*f970*/  FMUL.FTZ R8, R53, R46 ;  /* 0x0000002e35087220 */ /* 0x000fe20000410000 */
[----:B------:R-:W-:Y:S01]  /*f980*/  FFMA.FTZ R67, R48, R55, R67 ;  /* 0x0000003730437223 */ /* 0x000fe20000010043 */
[C---:B------:R-:W-:Y:S01]  /*f990*/  FFMA.FTZ R48, R6.reuse, R47, -R51 ;  /* 0x0000002f06307223 */ /* 0x040fe20000010833 */
[----:B------:R-:W-:Y:S01]  /*f9a0*/  FFMA.FTZ R50, R6, R57, R10 ;  /* 0x0000003906327223 */ /* 0x000fe2000001000a */
[-C--:B------:R-:W-:Y:S01]  /*f9b0*/  FFMA.FTZ R51, R49, R4.reuse, -R8 ;  /* 0x0000000431337223 */ /* 0x080fe20000010808 */
[----:B------:R-:W-:Y:S01]  /*f9c0*/  LOP3.LUT R11, R11, 0xffff0000, RZ, 0xc0, !PT ;  /* 0xffff00000b0b7812 */ /* 0x000fe200078ec0ff */
[----:B------:R-:W-:Y:S01]  /*f9d0*/  FMUL.FTZ R52, R53, R4 ;  /* 0x0000000435347220 */ /* 0x000fe20000410000 */
[----:B------:R-:W-:Y:S02]  /*f9e0*/  LOP3.LUT R8, R39, 0xffff0000, RZ, 0xc0, !PT ;  /* 0xffff000027087812 */ /* 0x000fe400078ec0ff */
[----:B------:R-:W-:Y:S01]  /*f9f0*/  LOP3.LUT R10, R41, 0xffff0000, RZ, 0xc0, !PT ;  /* 0xffff0000290a7812 */ /* 0x000fe200078ec0ff */
[----:B------:R-:W-:Y:S01]  /*fa00*/  FFMA.FTZ R52, R49, R46, R52 ;  /* 0x0000002e31347223 */ /* 0x000fe20000010034 */
[----:B------:R-:W-:Y:S01]  /*fa10*/  LOP3.LUT R4, R33, 0xffff0000, RZ, 0xc0, !PT ;  /* 0xffff000021047812 */ /* 0x000fe200078ec0ff */
[----:B------:R-:W-:Y:S01]  /*fa20*/  FMUL.FTZ R46, R9, R8 ;  /* 0x00000008092e7220 */ /* 0x000fe20000410000 */
[----:B------:R-:W-:Y:S01]  /*fa30*/  LOP3.LUT R6, R35, 0xffff0000, RZ, 0xc0, !PT ;  /* 0xffff000023067812 */ /* 0x000fe200078ec0ff */
[----:B------:R-:W-:-:S02]  /*fa40*/  FMUL.FTZ R60, R11, R10 ;  /* 0x0000000a0b3c7220 */ /* 0x000fc40000410000 */
[-C--:B------:R-:W-:Y:S01]  /*fa50*/  FMUL.FTZ R47, R9, R4.reuse ;  /* 0x00000004092f7220 */ /* 0x080fe20000410000 */
[----:B------:R-:W-:Y:S01]  /*fa60*/  FFMA.FTZ R9, R5, R4, -R46 ;  /* 0x0000000405097223 */ /* 0x000fe2000001082e */
[-C--:B------:R-:W-:Y:S01]  /*fa70*/  FMUL.FTZ R11, R11, R6.reuse ;  /* 0x000000060b0b7220 */ /* 0x080fe20000410000 */
[----:B------:R-:W-:Y:S01]  /*fa80*/  FFMA.FTZ R60, R7, R6, -R60 ;  /* 0x00000006073c7223 */ /* 0x000fe2000001083c */
[----:B------:R-:W-:Y:S01]  /*fa90*/  FFMA.FTZ R46, R5, R8, R47 ;  /* 0x00000008052e7223 */ /* 0x000fe2000001002f */
[----:B------:R-:W-:Y:S01]  /*faa0*/  F2FP.BF16.F32.PACK_AB R6, R48, R59 ;  /* 0x0000003b3006723e */ /* 0x000fe200000010ff */
[----:B------:R-:W-:Y:S01]  /*fab0*/  FFMA.FTZ R11, R7, R10, R11 ;  /* 0x0000000a070b7223 */ /* 0x000fe2000001000b */
[----:B------:R-:W-:Y:S02]  /*fac0*/  F2FP.BF16.F32.PACK_AB R4, R54, R61 ;  /* 0x0000003d3604723e */ /* 0x000fe400000010ff */
[----:B------:R-:W-:Y:S02]  /*fad0*/  F2FP.BF16.F32.PACK_AB R5, R9, R58 ;  /* 0x0000003a0905723e */ /* 0x000fe400000010ff */
[----:B------:R-:W-:-:S02]  /*fae0*/  F2FP.BF16.F32.PACK_AB R7, R60, R51 ;  /* 0x000000333c07723e */ /* 0x000fc400000010ff */
[----:B------:R-:W-:Y:S02]  /*faf0*/  F2FP.BF16.F32.PACK_AB R10, R50, R67 ;  /* 0x00000043320a723e */ /* 0x000fe400000010ff */
[----:B------:R-:W-:Y:S01]  /*fb00*/  F2FP.BF16.F32.PACK_AB R8, R56, R63 ;  /* 0x0000003f3808723e */ /* 0x000fe200000010ff */
[----:B------:R1:W-:Y:S01]  /*fb10*/  STS.128 [R45+0x12400], R4 ;  /* 0x012400042d007388 */ /* 0x0003e20000000c00 */
[----:B------:R-:W-:Y:S02]  /*fb20*/  F2FP.BF16.F32.PACK_AB R9, R46, R65 ;  /* 0x000000412e09723e */ /* 0x000fe400000010ff */
[----:B------:R-:W-:-:S05]  /*fb30*/  F2FP.BF16.F32.PACK_AB R11, R11, R52 ;  /* 0x000000340b0b723e */ /* 0x000fca00000010ff */
[----:B------:R1:W-:Y:S02]  /*fb40*/  STS.128 [R62+0x12400], R8 ;  /* 0x012400083e007388 */ /* 0x0003e40000000c00 */
.L_x_3884:
[----:B------:R-:W-:Y:S05]  /*fb50*/  BSYNC B2 ;  /* 0x0000000000027941 */ /* 0x000fea0003800000 */
.L_x_3883:
[----:B------:R-:W-:Y:S04]  /*fb60*/  BSSY B2, `(.L_x_3885) ;  /* 0x0000061000027945 */ /* 0x000fe80003800000 */
[----:B------:R-:W-:Y:S05]  /*fb70*/  @P1 BRA `(.L_x_3886) ;  /* 0x00000004007c1947 */ /* 0x000fea0003800000 */
[----:B01----:R-:W-:Y:S01]  /*fb80*/  SHF.R.S32.HI R5, RZ, 0x1f, R194 ;  /* 0x0000001fff057819 */ /* 0x003fe200000114c2 */
[----:B------:R-:W-:Y:S01]  /*fb90*/  IMAD.U32 R57, R28, 0x10000, RZ ;  /* 0x000100001c397824 */ /* 0x000fe200078e00ff */
[----:B------:R-:W-:Y:S01]  /*fba0*/  LEA.HI R4, R43, R198, RZ, 0x1d ;  /* 0x000000c62b047211 */ /* 0x000fe200078fe8ff */
[----:B------:R-:W-:Y:S01]  /*fbb0*/  IMAD.U32 R55, R24, 0x10000, RZ ;  /* 0x0001000018377824 */ /* 0x000fe200078e00ff */
[CC--:B------:R-:W-:Y:S02]  /*fbc0*/  LEA.HI R6, R5.reuse, R194.reuse, RZ, 0x6 ;  /* 0x000000c205067211 */ /* 0x0c0fe400078f30ff */
[----:B------:R-:W-:Y:S02]  /*fbd0*/  LEA.HI R7, R5, R194, RZ, 0x3 ;  /* 0x000000c205077211 */ /* 0x000fe400078f18ff */
[----:B------:R-:W-:Y:S01]  /*fbe0*/  SHF.R.S32.HI R5, RZ, 0x1f, R4 ;  /* 0x0000001fff057819 */ /* 0x000fe20000011404 */
[----:B------:R-:W-:Y:S01]  /*fbf0*/  IMAD.SHL.U32 R9, R6, 0x80, RZ ;  /* 0x0000008006097824 */ /* 0x000fe200078e00ff */
[----:B------:R-:W-:-:S02]  /*fc00*/  LOP3.LUT R8, R216, 0x38, R7, 0xf8, !PT ;  /* 0x00000038d8087812 */ /* 0x000fc400078ef807 */
[----:B------:R-:W-:Y:S01]  /*fc10*/  LEA.HI R6, R5, R4, RZ, 0x3 ;  /* 0x0000000405067211 */ /* 0x000fe200078f18ff */
[----:B------:R-:W-:Y:S01]  /*fc20*/  IMAD.SHL.U32 R5, R4, 0x8, RZ ;  /* 0x0000000804057824 */ /* 0x000fe200078e00ff */
[----:B------:R-:W-:Y:S02]  /*fc30*/  LOP3.LUT R9, R9, 0xffffe000, RZ, 0xc0, !PT ;  /* 0xffffe00009097812 */ /* 0x000fe400078ec0ff */
[----:B------:R-:W-:Y:S01]  /*fc40*/  LOP3.LUT R8, R8, R217, RZ, 0x3c, !PT ;  /* 0x000000d908087212 */ /* 0x000fe200078e3cff */
[----:B------:R-:W-:Y:S01]  /*fc50*/  IMAD.SHL.U32 R6, R6, 0x400, RZ ;  /* 0x0000040006067824 */ /* 0x000fe200078e00ff */
[----:B------:R-:W-:Y:S02]  /*fc60*/  LOP3.LUT R4, R216, 0x38, R5, 0xf8, !PT ;  /* 0x00000038d8047812 */ /* 0x000fe400078ef805 */
[----:B------:R-:W-:Y:S02]  /*fc70*/  IADD3 R8, R8, R9, R218 ;  /* 0x0000000908087210 */ /* 0x000fe40007ffe0da */
[----:B------:R-:W-:-:S02]  /*fc80*/  LOP3.LUT R4, R4, R217, RZ, 0x3c, !PT ;  /* 0x000000d904047212 */ /* 0x000fc400078e3cff */
[----:B------:R-:W-:Y:S01]  /*fc90*/  LOP3.LUT R5, R6, 0x7fffe000, RZ, 0xc0, !PT ;  /* 0x7fffe00006057812 */ /* 0x000fe200078ec0ff */
[----:B------:R-:W-:Y:S01]  /*fca0*/  IMAD R62, R8, 0x2, R229 ;  /* 0x00000002083e7824 */ /* 0x000fe200078e02e5 */
[----:B------:R-:W-:Y:S02]  /*fcb0*/  LOP3.LUT R59, R28, 0xffff0000, RZ, 0xc0, !PT ;  /* 0xffff00001c3b7812 */ /* 0x000fe400078ec0ff */
        /* <DEDUP_REMOVED lines=20> */
[----:B------:R-:W-:Y:S01]  /*fe00*/  FFMA.FTZ R61, R46, R55, -R61 ;  /* 0x000000372e3d7223 */ /* 0x000fe2000001083d */
[----:B------:R-:W-:Y:S01]  /*fe10*/  LOP3.LUT R55, R24, 0xffff0000, RZ, 0xc0, !PT ;  /* 0xffff000018377812 */ /* 0x000fe200078ec0ff */
[----:B------:R-:W-:Y:S01]  /*fe20*/  FFMA.FTZ R63, R46, R57, R63 ;  /* 0x000000392e3f7223 */ /* 0x000fe2000001003f */
[----:B------:R-:W-:Y:S02]  /*fe30*/  IMAD.U32 R46, R25, 0x10000, RZ ;  /* 0x00010000192e7824 */ /* 0x000fe400078e00ff */
        /* <DEDUP_REMOVED lines=15> */
[----:B------:R-:W-:-:S02]  /*ff30*/  IMAD.U32 R46, R31, 0x10000, RZ ;  /* 0x000100001f2e7824 */ /* 0x000fc400078e00ff */
[-C--:B------:R-:W-:Y:S01]  /*ff40*/  FMUL.FTZ R67, R52, R51.reuse ;  /* 0x0000003334437220 */ /* 0x080fe20000410000 */
[----:B------:R-:W-:Y:S01]  /*ff50*/  FFMA.FTZ R59, R48, R51, -R59 ;  /* 0x00000033303b7223 */ /* 0x000fe2000001083b */
[C---:B------:R-:W-:Y:S01]  /*ff60*/  FMUL.FTZ R51, R10.reuse, R57 ;  /* 0x000000390a337220 */ /* 0x040fe20000410000 */
[----:B------:R-:W-:Y:S02]  /*ff70*/  IMAD.U32 R4, R27, 0x10000, RZ ;  /* 0x000100001b047824 */ /* 0x000fe400078e00ff */
        /* <DEDUP_REMOVED lines=14> */
[----:B------:R-:W-:Y:S02]  /*10060*/  FMUL.FTZ R60, R11, R10 ;  /* 0x0000000a0b3c7220 */ /* 0x000fe40000410000 */
[-C--:B------:R-:W-:Y:S01]  /*10070*/  FMUL.FTZ R47, R9, R4.reuse ;  /* 0x00000004092f7220 */ /* 0x080fe20000410000 */
[----:B------:R-:W-:Y:S01]  /*10080*/  FFMA.FTZ R9, R5, R4, -R46 ;  /* 0x0000000405097223 */ /* 0x000fe2000001082e */
[-C--:B------:R-:W-:Y:S01]  /*10090*/  FMUL.FTZ R11, R11, R6.reuse ;  /* 0x000000060b0b7220 */ /* 0x080fe20000410000 */
        /* <DEDUP_REMOVED lines=13> */
.L_x_3886:
[----:B------:R-:W-:Y:S05]  /*10170*/  BSYNC B2 ;  /* 0x0000000000027941 */ /* 0x000fea0003800000 */
.L_x_3885:
[----:B------:R-:W-:Y:S05]  /*10180*/  @P2 BRA `(.L_x_3882) ;  /* 0x00000004007c2947 */ /* 0x000fea0003800000 */
[----:B-12---:R-:W-:Y:S01]  /*10190*/  SHF.R.S32.HI R4, RZ, 0x1f, R193 ;  /* 0x0000001fff047819 */ /* 0x006fe200000114c1 */
[----:B------:R-:W-:Y:S01]  /*101a0*/  IMAD.U32 R56, R14, 0x10000, RZ ;  /* 0x000100000e387824 */ /* 0x000fe200078e00ff */
[----:B------:R-:W-:Y:S01]  /*101b0*/  LEA.HI R43, R43, R199, RZ, 0x1d ;  /* 0x000000c72b2b7211 */ /* 0x000fe200078fe8ff */
[----:B------:R-:W-:Y:S01]  /*101c0*/  IMAD.U32 R54, R3, 0x10000, RZ ;  /* 0x0001000003367824 */ /* 0x000fe200078e00ff */
[CC--:B------:R-:W-:Y:S01]  /*101d0*/  LEA.HI R6, R4.reuse, R193.reuse, RZ, 0x6 ;  /* 0x000000c104067211 */ /* 0x0c0fe200078f30ff */
[----:B------:R-:W-:Y:S01]  /*101e0*/  IMAD.U32 R55, R15, 0x10000, RZ ;  /* 0x000100000f377824 */ /* 0x000fe200078e00ff */
[----:B0-----:R-:W-:Y:S02]  /*101f0*/  LEA.HI R5, R4, R193, RZ, 0x3 ;  /* 0x000000c104057211 */ /* 0x001fe400078f18ff */
[----:B------:R-:W-:Y:S01]  /*10200*/  SHF.R.S32.HI R4, RZ, 0x1f, R43 ;  /* 0x0000001fff047819 */ /* 0x000fe2000001142b */
[----:B------:R-:W-:Y:S01]  /*10210*/  IMAD.SHL.U32 R7, R6, 0x80, RZ ;  /* 0x0000008006077824 */ /* 0x000fe200078e00ff */
[----:B------:R-:W-:-:S02]  /*10220*/  LOP3.LUT R6, R216, 0x38, R5, 0xf8, !PT ;  /* 0x00000038d8067812 */ /* 0x000fc400078ef805 */
[----:B------:R-:W-:Y:S02]  /*10230*/  LEA.HI R5, R4, R43, RZ, 0x3 ;  /* 0x0000002b04057211 */ /* 0x000fe400078f18ff */
[----:B------:R-:W-:Y:S02]  /*10240*/  SHF.L.U32 R43, R43, 0x3, RZ ;  /* 0x000000032b2b7819 */ /* 0x000fe400000006ff */
[----:B------:R-:W-:Y:S01]  /*10250*/  LOP3.LUT R7, R7, 0xffffe000, RZ, 0xc0, !PT ;  /* 0xffffe00007077812 */ /* 0x000fe200078ec0ff */
[----:B------:R-:W-:Y:S01]  /*10260*/  IMAD.SHL.U32 R5, R5, 0x400, RZ ;  /* 0x0000040005057824 */ /* 0x000fe200078e00ff */
[----:B------:R-:W-:Y:S02]  /*10270*/  LOP3.LUT R4, R216, 0x38, R43, 0xf8, !PT ;  /* 0x00000038d8047812 */ /* 0x000fe400078ef82b */
[-C--:B------:R-:W-:Y:S02]  /*10280*/  LOP3.LUT R6, R6, R217.reuse, RZ, 0x3c, !PT ;  /* 0x000000d906067212 */ /* 0x080fe400078e3cff */
[----:B------:R-:W-:-:S02]  /*10290*/  LOP3.LUT R4, R4, R217, RZ, 0x3c, !PT ;  /* 0x000000d904047212 */ /* 0x000fc400078e3cff */
[----:B------:R-:W-:Y:S02]  /*102a0*/  LOP3.LUT R5, R5, 0x7fffe000, RZ, 0xc0, !PT ;  /* 0x7fffe00005057812 */ /* 0x000fe400078ec0ff */
[--C-:B------:R-:W-:Y:S02]  /*102b0*/  IADD3 R6, R6, R7, R218.reuse ;  /* 0x0000000706067210 */ /* 0x100fe40007ffe0da */
[----:B------:R-:W-:Y:S02]  /*102c0*/  IADD3 R9, R4, R5, R218 ;  /* 0x0000000504097210 */ /* 0x000fe40007ffe0da */
[----:B------:R-:W-:Y:S01]  /*102d0*/  LOP3.LUT R53, R14, 0xffff0000, RZ, 0xc0, !PT ;  /* 0xffff00000e357812 */ /* 0x000fe200078ec0ff */
[----:B------:R-:W-:Y:S02]  /*102e0*/  IMAD R63, R6, 0x2, R229 ;  /* 0x00000002063f7824 */ /* 0x000fe400078e02e5 */
[----:B------:R-:W-:-:S03]  /*102f0*/  IMAD R43, R9, 0x2, R18 ;  /* 0x00000002092b7824 */ /* 0x000fc600078e0212 */
        /* <DEDUP_REMOVED lines=14> */
[C---:B------:R-:W-:Y:S01]  /*103e0*/  FFMA.FTZ R58, R45.reuse, R54, -R58 ;  /* 0x000000362d3a7223 */ /* 0x040fe2000001083a */
[----:B------:R-:W-:Y:S01]  /*103f0*/  FFMA.FTZ R60, R45, R56, R60 ;  /* 0x000000382d3c7223 */ /* 0x000fe2000001003c */
[----:B------:R-:W-:-:S02]  /*10400*/  IMAD.U32 R45, R0, 0x10000, RZ ;  /* 0x00010000002d7824 */ /* 0x000fc400078e00ff */
[-C--:B------:R-:W-:Y:S01]  /*10410*/  FMUL.FTZ R59, R8, R49.reuse ;  /* 0x00000031083b7220 */ /* 0x080fe20000410000 */
[----:B------:R-:W-:Y:S01]  /*10420*/  FFMA.FTZ R57, R4, R49, -R57 ;  /* 0x0000003104397223 */ /* 0x000fe20000010839 */
[----:B------:R-:W-:Y:S01]  /*10430*/  FMUL.FTZ R49, R50, R55 ;  /* 0x0000003732317220 */ /* 0x000fe20000410000 */
[----:B------:R-:W-:Y:S02]  /*10440*/  IMAD.U32 R51, R10, 0x10000, RZ ;  /* 0x000100000a337824 */ /* 0x000fe400078e00ff */
[----:B------:R-:W-:Y:S01]  /*10450*/  FMUL.FTZ R54, R50, R45 ;  /* 0x0000002d32367220 */ /* 0x000fe20000410000 */
[----:B------:R-:W-:Y:S01]  /*10460*/  FFMA.FTZ R59, R4, R53, R59 ;  /* 0x00000035043b7223 */ /* 0x000fe2000001003b */
[----:B------:R-:W-:Y:S01]  /*10470*/  LOP3.LUT R10, R10, 0xffff0000, RZ, 0xc0, !PT ;  /* 0xffff00000a0a7812 */ /* 0x000fe200078ec0ff */
[----:B------:R-:W-:Y:S01]  /*10480*/  FFMA.FTZ R50, R46, R45, -R49 ;  /* 0x0000002d2e327223 */ /* 0x000fe20000010831 */
[C---:B------:R-:W-:Y:S01]  /*10490*/  LOP3.LUT R53, R20.reuse, 0xffff0000, RZ, 0xc0, !PT ;  /* 0xffff000014357812 */ /* 0x040fe200078ec0ff */
[----:B------:R-:W-:Y:S01]  /*104a0*/  IMAD.U32 R8, R20, 0x10000, RZ ;  /* 0x0001000014087824 */ /* 0x000fe200078e00ff */
[C---:B------:R-:W-:Y:S01]  /*104b0*/  LOP3.LUT R45, R12.reuse, 0xffff0000, RZ, 0xc0, !PT ;  /* 0xffff00000c2d7812 */ /* 0x040fe200078ec0ff */
[----:B------:R-:W-:-:S02]  /*104c0*/  IMAD.U32 R4, R12, 0x10000, RZ ;  /* 0x000100000c047824 */ /* 0x000fc400078e00ff */
[----:B------:R-:W-:Y:S01]  /*104d0*/  FFMA.FTZ R54, R46, R55, R54 ;  /* 0x000000372e367223 */ /* 0x000fe20000010036 */
[C---:B------:R-:W-:Y:S01]  /*104e0*/  IMAD.U32 R47, R6.reuse, 0x10000, RZ ;  /* 0x00010000062f7824 */ /* 0x040fe200078e00ff */
[----:B------:R-:W-:Y:S01]  /*104f0*/  LOP3.LUT R6, R6, 0xffff0000, RZ, 0xc0, !PT ;  /* 0xffff000006067812 */ /* 0x000fe200078ec0ff */
[C---:B------:R-:W-:Y:S01]  /*10500*/  FMUL.FTZ R61, R10.reuse, R53 ;  /* 0x000000350a3d7220 */ /* 0x040fe20000410000 */
[C---:B------:R-:W-:Y:S01]  /*10510*/  FMUL.FTZ R46, R51.reuse, R8 ;  /* 0x00000008332e7220 */ /* 0x040fe20000410000 */
[-C--:B------:R-:W-:Y:S01]  /*10520*/  FMUL.FTZ R56, R51, R4.reuse ;  /* 0x0000000433387220 */ /* 0x080fe20000410000 */
[----:B------:R-:W-:Y:S01]  /*10530*/  FMUL.FTZ R10, R10, R45 ;  /* 0x0000002d0a0a7220 */ /* 0x000fe20000410000 */
[----:B------:R-:W-:Y:S02]  /*10540*/  IMAD.U32 R52, R11, 0x10000, RZ ;  /* 0x000100000b347824 */ /* 0x000fe400078e00ff */
[----:B------:R-:W-:Y:S01]  /*10550*/  FFMA.FTZ R55, R47, R4, -R46 ;  /* 0x000000042f377223 */ /* 0x000fe2000001082e */
[----:B------:R-:W-:-:S02]  /*10560*/  IMAD.U32 R51, R21, 0x10000, RZ ;  /* 0x0001000015337824 */ /* 0x000fc400078e00ff */
[----:B------:R-:W-:Y:S01]  /*10570*/  FFMA.FTZ R56, R47, R8, R56 ;  /* 0x000000082f387223 */ /* 0x000fe20000010038 */
[----:B------:R-:W-:Y:S02]  /*10580*/  IMAD.U32 R49, R13, 0x10000, RZ ;  /* 0x000100000d317824 */ /* 0x000fe400078e00ff */
[----:B------:R-:W-:Y:S01]  /*10590*/  FFMA.FTZ R53, R6, R53, R10 ;  /* 0x0000003506357223 */ /* 0x000fe2000001000a */
[----:B------:R-:W-:Y:S01]  /*105a0*/  IMAD.U32 R48, R7, 0x10000, RZ ;  /* 0x0001000007307824 */ /* 0x000fe200078e00ff */
[----:B------:R-:W-:Y:S01]  /*105b0*/  LOP3.LUT R11, R11, 0xffff0000, RZ, 0xc0, !PT ;  /* 0xffff00000b0b7812 */ /* 0x000fe200078ec0ff */
[----:B------:R-:W-:Y:S01]  /*105c0*/  FMUL.FTZ R47, R52, R51 ;  /* 0x00000033342f7220 */ /* 0x000fe20000410000 */
[----:B------:R-:W-:Y:S01]  /*105d0*/  FFMA.FTZ R62, R6, R45, -R61 ;  /* 0x0000002d063e7223 */ /* 0x000fe2000001083d */
[----:B------:R-:W-:Y:S01]  /*105e0*/  LOP3.LUT R8, R15, 0xffff0000, RZ, 0xc0, !PT ;  /* 0xffff00000f087812 */ /* 0x000fe200078ec0ff */
[-C--:B------:R-:W-:Y:S01]  /*105f0*/  FMUL.FTZ R45, R52, R49.reuse ;  /* 0x00000031342d7220 */ /* 0x080fe20000410000 */
[----:B------:R-:W-:Y:S01]  /*10600*/  LOP3.LUT R10, R21, 0xffff0000, RZ, 0xc0, !PT ;  /* 0xffff0000150a7812 */ /* 0x000fe200078ec0ff */
[----:B------:R-:W-:Y:S01]  /*10610*/  FFMA.FTZ R47, R48, R49, -R47 ;  /* 0x00000031302f7223 */ /* 0x000fe2000001082f */
[----:B------:R-:W-:Y:S01]  /*10620*/  LOP3.LUT R4, R0, 0xffff0000, RZ, 0xc0, !PT ;  /* 0xffff000000047812 */ /* 0x000fe200078ec0ff */
[----:B------:R-:W-:Y:S01]  /*10630*/  FFMA.FTZ R48, R48, R51, R45 ;  /* 0x0000003330307223 */ /* 0x000fe2000001002d */
[----:B------:R-:W-:Y:S01]  /*10640*/  LOP3.LUT R6, R13, 0xffff0000, RZ, 0xc0, !PT ;  /* 0xffff00000d067812 */ /* 0x000fe200078ec0ff */
[----:B------:R-:W-:Y:S01]  /*10650*/  FMUL.FTZ R46, R9, R8 ;  /* 0x00000008092e7220 */ /* 0x000fe20000410000 */
[----:B------:R-:W-:Y:S01]  /*10660*/  LOP3.LUT R7, R7, 0xffff0000, RZ, 0xc0, !PT ;  /* 0xffff000007077812 */ /* 0x000fe200078ec0ff */
        /* <DEDUP_REMOVED lines=17> */
.L_x_3882:
[----:B------:R-:W-:Y:S05]  /*10780*/  BSYNC B1 ;  /* 0x0000000000017941 */ /* 0x000fea0003800000 */
.L_x_3881:
[----:B-123--:R-:W-:-:S05]  /*10790*/  VIADD R4, R203, 0x40 ;  /* 0x00000040cb047836 */ /* 0x00efca0000000000 */
[----:B------:R-:W-:-:S13]  /*107a0*/  ISETP.GE.AND P0, PT, R4, R44, PT ;  /* 0x0000002c0400720c */ /* 0x000fda0003f06270 */
[----:B------:R-:W-:Y:S05]  /*107b0*/  @P0 BRA `(.L_x_3865) ;  /* 0x0000001000980947 */ /* 0x000fea0003800000 */
[----:B------:R-:W1:Y:S01]  /*107c0*/  LDC R43, c[0x0][0x3f4] ;  /* 0x0000fd00ff2b7b82 */ /* 0x000e620000000800 */
[----:B------:R-:W-:Y:S01]  /*107d0*/  BSSY B1, `(.L_x_3887) ;  /* 0x0000062000017945 */ /* 0x000fe20003800000 */
[----:B------:R-:W-:Y:S02]  /*107e0*/  SHF.R.U32.HI R60, RZ, 0x3, R205 ;  /* 0x00000003ff3c7819 */ /* 0x000fe400000116cd */
[-C--:B-1----:R-:W-:Y:S02]  /*107f0*/  ISETP.GE.AND P0, PT, R16, R43.reuse, PT ;  /* 0x0000002b1000720c */ /* 0x082fe40003f06270 */
[-C--:B------:R-:W-:Y:S02]  /*10800*/  ISETP.GE.AND P1, PT, R194, R43.reuse, PT ;  /* 0x0000002bc200720c */ /* 0x080fe40003f26270 */
[----:B------:R-:W-:-:S09]  /*10810*/  ISETP.GE.AND P2, PT, R193, R43, PT ;  /* 0x0000002bc100720c */ /* 0x000fd20003f46270 */
[----:B------:R-:W-:Y:S05]  /*10820*/  @P0 BRA `(.L_x_3888) ;  /* 0x0000000400700947 */ /* 0x000fea0003800000 */
[----:B------:R-:W-:Y:S01]  /*10830*/  LEA.HI R42, R42, R37, RZ, 0x2 ;  /* 0x000000252a2a7211 */ /* 0x000fe200078f10ff */
[----:B------:R-:W-:Y:S01]  /*10840*/  IMAD.U32 R54, R38, 0x10000, RZ ;  /* 0x0001000026367824 */ /* 0x000fe200078e00ff */
[----:B------:R-:W-:Y:S01]  /*10850*/  LOP3.LUT R8, R205, 0x38, R16, 0xf8, !PT ;  /* 0x00000038cd087812 */ /* 0x000fe200078ef810 */
[----:B------:R-:W-:Y:S01]  /*10860*/  IMAD.U32 R52, R32, 0x10000, RZ ;  /* 0x0001000020347824 */ /* 0x000fe200078e00ff */
[----:B------:R-:W-:Y:S01]  /*10870*/  LOP3.LUT R42, R42, 0xfffffffc, RZ, 0xc0, !PT ;  /* 0xfffffffc2a2a7812 */ /* 0x000fe200078ec0ff */
[----:B------:R-:W-:Y:S01]  /*10880*/  IMAD.U32 R59, R40, 0x10000, RZ ;  /* 0x00010000283b7824 */ /* 0x000fe200078e00ff */
[----:B------:R-:W-:Y:S02]  /*10890*/  LOP3.LUT R8, R219, R8, R60, 0xf6, !PT ;  /* 0x00000008db087212 */ /* 0x000fe400078ef63c */
[----:B------:R-:W-:Y:S01]  /*108a0*/  LOP3.LUT R56, R38, 0xffff0000, RZ, 0xc0, !PT ;  /* 0xffff000026387812 */ /* 0x000fe200078ec0ff */
[----:B------:R-:W-:Y:S01]  /*108b0*/  IMAD.IADD R4, R37, 0x1, -R42 ;  /* 0x0000000125047824 */ /* 0x000fe200078e0a2a */
[----:B------:R-:W-:Y:S01]  /*108c0*/  LOP3.LUT R32, R32, 0xffff0000, RZ, 0xc0, !PT ;  /* 0xffff000020207812 */ /* 0x000fe200078ec0ff */
[----:B------:R-:W-:-:S02]  /*108d0*/  IMAD R58, R8, 0x2, R229 ;  /* 0x00000002083a7824 */ /* 0x000fc400078e02e5 */
[----:B------:R-:W-:Y:S01]  /*108e0*/  IMAD.U32 R38, R33, 0x10000, RZ ;  /* 0x0001000021267824 */ /* 0x000fe200078e00ff */
[----:B------:R-:W-:Y:S02]  /*108f0*/  LEA.HI R4, R43, R4, RZ, 0x1d ;  /* 0x000000042b047211 */ /* 0x000fe400078fe8ff */
[----:B------:R-:W-:Y:S02]  /*10900*/  LOP3.LUT R33, R33, 0xffff0000, RZ, 0xc0, !PT ;  /* 0xffff000021217812 */ /* 0x000fe400078ec0ff */
[----:B0-----:R-:W-:Y:S01]  /*10910*/  SHF.R.S32.HI R5, RZ, 0x1f, R4 ;  /* 0x0000001fff057819 */ /* 0x001fe20000011404 */
[----:B------:R-:W-:-:S03]  /*10920*/  IMAD.SHL.U32 R6, R4, 0x8, RZ ;  /* 0x0000000804067824 */ /* 0x000fc600078e00ff */
[----:B------:R-:W-:Y:S02]  /*10930*/  LEA.HI R5, R5, R4, RZ, 0x3 ;  /* 0x0000000405057211 */ /* 0x000fe400078f18ff */
[----:B------:R-:W-:-:S03]  /*10940*/  LOP3.LUT R4, R205, 0x38, R6, 0xf8, !PT ;  /* 0x00000038cd047812 */ /* 0x000fc600078ef806 */
[----:B------:R-:W-:Y:S01]  /*10950*/  IMAD.SHL.U32 R5, R5, 0x400, RZ ;  /* 0x0000040005057824 */ /* 0x000fe200078e00ff */
[----:B------:R-:W-:-:S04]  /*10960*/  LOP3.LUT R4, R4, R60, RZ, 0x3c, !PT ;  /* 0x0000003c04047212 */ /* 0x000fc800078e3cff */
[----:B------:R-:W-:-:S04]  /*10970*/  LOP3.LUT R5, R5, 0x7fffe000, RZ, 0xc0, !PT ;  /* 0x7fffe00005057812 */ /* 0x000fc800078ec0ff */
[----:B------:R-:W-:Y:S02]  /*10980*/  IADD3 R9, R4, R5, R219 ;  /* 0x0000000504097210 */ /* 0x000fe40007ffe0db */
[----:B------:R-:W0:Y:S03]  /*10990*/  LDS.128 R4, [R58] ;  /* 0x000000003a047984 */ /* 0x000e260000000c00 */
[----:B------:R-:W-:-:S05]  /*109a0*/  IMAD R37, R9, 0x2, R18 ;  /* 0x0000000209257824 */ /* 0x000fca00078e0212 */
[----:B------:R-:W1:Y:S01]  /*109b0*/  LDS.128 R8, [R37+0x12400] ;  /* 0x0124000025087984 */ /* 0x000e620000000c00 */
[C---:B0-----:R-:W-:Y:S01]  /*109c0*/  IMAD.U32 R42, R4.reuse, 0x10000, RZ ;  /* 0x00010000042a7824 */ /* 0x041fe200078e00ff */
[----:B------:R-:W-:Y:S01]  /*109d0*/  LOP3.LUT R4, R4, 0xffff0000, RZ, 0xc0, !PT ;  /* 0xffff000004047812 */ /* 0x000fe200078ec0ff */
[----:B------:R-:W-:Y:S01]  /*109e0*/  IMAD.U32 R44, R5, 0x10000, RZ ;  /* 0x00010000052c7824 */ /* 0x000fe200078e00ff */
[----:B------:R-:W-:Y:S01]  /*109f0*/  SHF.L.U32 R46, R7, 0x10, RZ ;  /* 0x00000010072e7819 */ /* 0x000fe200000006ff */
[C---:B------:R-:W-:Y:S01]  /*10a00*/  IMAD.U32 R45, R6.reuse, 0x10000, RZ ;  /* 0x00010000062d7824 */ /* 0x040fe200078e00ff */
[----:B------:R-:W-:Y:S02]  /*10a10*/  LOP3.LUT R6, R6, 0xffff0000, RZ, 0xc0, !PT ;  /* 0xffff000006067812 */ /* 0x000fe400078ec0ff */
[----:B------:R-:W-:Y:S01]  /*10a20*/  LOP3.LUT R5, R5, 0xffff0000, RZ, 0xc0, !PT ;  /* 0xffff000005057812 */ /* 0x000fe200078ec0ff */
[C---:B-1----:R-:W-:Y:S01]  /*10a30*/  IMAD.U32 R47, R8.reuse, 0x10000, RZ ;  /* 0x00010000082f7824 */ /* 0x042fe200078e00ff */
[----:B------:R-:W-:Y:S01]  /*10a40*/  LOP3.LUT R8, R8, 0xffff0000, RZ, 0xc0, !PT ;  /* 0xffff000008087812 */ /* 0x000fe200078ec0ff */
[C---:B------:R-:W-:Y:S01]  /*10a50*/  IMAD.U32 R48, R9.reuse, 0x10000, RZ ;  /* 0x0001000009307824 */ /* 0x040fe200078e00ff */
[----:B------:R-:W-:Y:S01]  /*10a60*/  LOP3.LUT R9, R9, 0xffff0000, RZ, 0xc0, !PT ;  /* 0xffff000009097812 */ /* 0x000fe200078ec0ff */
[-C--:B------:R-:W-:Y:S01]  /*10a70*/  FMUL.FTZ R51, R54, R47.reuse ;  /* 0x0000002f36337220 */ /* 0x080fe20000410000 */
[----:B------:R-:W-:Y:S01]  /*10a80*/  FMUL.FTZ R47, R52, R47 ;  /* 0x0000002f342f7220 */ /* 0x000fe20000410000 */
[-C--:B------:R-:W-:Y:S01]  /*10a90*/  FMUL.FTZ R53, R56, R8.reuse ;  /* 0x0000000838357220 */ /* 0x080fe20000410000 */
[----:B------:R-:W-:Y:S01]  /*10aa0*/  FMUL.FTZ R55, R32, R8 ;  /* 0x0000000820377220 */ /* 0x000fe20000410000 */
[----:B------:R-:W-:Y:S01]  /*10ab0*/  FFMA.FTZ R51, R52, R42, -R51 ;  /* 0x0000002a34337223 */ /* 0x000fe20000010833 */
[----:B------:R-:W-:-:S02]  /*10ac0*/  IMAD.U32 R52, R39, 0x10000, RZ ;  /* 0x0001000027347824 */ /* 0x000fc400078e00ff */
[-C--:B------:R-:W-:Y:S01]  /*10ad0*/  FFMA.FTZ R8, R32, R4.reuse, -R53 ;  /* 0x0000000420087223 */ /* 0x080fe20000010835 */
[----:B------:R-:W-:Y:S02]  /*10ae0*/  IMAD.U32 R49, R10, 0x10000, RZ ;  /* 0x000100000a317824 */ /* 0x000fe400078e00ff */
[----:B------:R-:W-:Y:S01]  /*10af0*/  FFMA.FTZ R32, R56, R4, R55 ;  /* 0x0000000438207223 */ /* 0x000fe20000010037 */
[-C--:B------:R-:W-:Y:S01]  /*10b00*/  FMUL.FTZ R53, R52, R48.reuse ;  /* 0x0000003034357220 */ /* 0x080fe20000410000 */
[----:B------:R-:W-:Y:S01]  /*10b10*/  FMUL.FTZ R57, R38, R48 ;  /* 0x0000003026397220 */ /* 0x000fe20000410000 */
[----:B------:R-:W-:Y:S02]  /*10b20*/  IMAD.U32 R55, R34, 0x10000, RZ ;  /* 0x0001000022377824 */ /* 0x000fe400078e00ff */
[----:B------:R-:W-:Y:S01]  /*10b30*/  FFMA.FTZ R47, R54, R42, R47 ;  /* 0x0000002a362f7223 */ /* 0x000fe2000001002f */
[-C--:B------:R-:W-:Y:S01]  /*10b40*/  FFMA.FTZ R53, R38, R44.reuse, -R53 ;  /* 0x0000002c26357223 */ /* 0x080fe20000010835 */
[-C--:B------:R-:W-:Y:S01]  /*10b50*/  FMUL.FTZ R4, R59, R49.reuse ;  /* 0x000000313b047220 */ /* 0x080fe20000410000 */
[----:B------:R-:W-:Y:S01]  /*10b60*/  LOP3.LUT R10, R10, 0xffff0000, RZ, 0xc0, !PT ;  /* 0xffff00000a0a7812 */ /* 0x000fe200078ec0ff */
[----:B------:R-:W-:Y:S01]  /*10b70*/  FFMA.FTZ R57, R52, R44, R57 ;  /* 0x0000002c34397223 */ /* 0x000fe20000010039 */
[----:B------:R-:W-:Y:S01]  /*10b80*/  LOP3.LUT R38, R34, 0xffff0000, RZ, 0xc0, !PT ;  /* 0xffff000022267812 */ /* 0x000fe200078ec0ff */
[----:B------:R-:W-:Y:S01]  /*10b90*/  FMUL.FTZ R34, R55, R49 ;  /* 0x0000003137227220 */ /* 0x000fe20000410000 */
[----:B------:R-:W-:Y:S01]  /*10ba0*/  LOP3.LUT R42, R40, 0xffff0000, RZ, 0xc0, !PT ;  /* 0xffff0000282a7812 */ /* 0x000fe200078ec0ff */
[----:B------:R-:W-:-:S02]  /*10bb0*/  IMAD.U32 R50, R11, 0x10000, RZ ;  /* 0x000100000b327824 */ /* 0x000fc400078e00ff */
[-C--:B------:R-:W-:Y:S01]  /*10bc0*/  FFMA.FTZ R40, R55, R45.reuse, -R4 ;  /* 0x0000002d37287223 */ /* 0x080fe20000010804 */
[----:B------:R-:W-:Y:S02]  /*10bd0*/  IMAD.U32 R44, R41, 0x10000, RZ ;  /* 0x00010000292c7824 */ /* 0x000fe400078e00ff */
[-C--:B------:R-:W-:Y:S01]  /*10be0*/  FMUL.FTZ R55, R38, R10.reuse ;  /* 0x0000000a26377220 */ /* 0x080fe20000410000 */
[----:B------:R-:W-:Y:S02]  /*10bf0*/  IMAD.U32 R4, R35, 0x10000, RZ ;  /* 0x0001000023047824 */ /* 0x000fe400078e00ff */
[----:B------:R-:W-:Y:S01]  /*10c00*/  FMUL.FTZ R49, R42, R10 ;  /* 0x0000000a2a317220 */ /* 0x000fe20000410000 */
[----:B------:R-:W-:Y:S01]  /*10c10*/  FFMA.FTZ R10, R59, R45, R34 ;  /* 0x0000002d3b0a7223 */ /* 0x000fe20000010022 */
[----:B------:R-:W-:Y:S01]  /*10c20*/  LOP3.LUT R11, R11, 0xffff0000, RZ, 0xc0, !PT ;  /* 0xffff00000b0b7812 */ /* 0x000fe200078ec0ff */
[-C--:B------:R-:W-:Y:S01]  /*10c30*/  FMUL.FTZ R45, R44, R50.reuse ;  /* 0x000000322c2d7220 */ /* 0x080fe20000410000 */
[----:B------:R-:W-:Y:S01]  /*10c40*/  LOP3.LUT R39, R39, 0xffff0000, RZ, 0xc0, !PT ;  /* 0xffff000027277812 */ /* 0x000fe200078ec0ff */
[----:B------:R-:W-:Y:S01]  /*10c50*/  FMUL.FTZ R59, R4, R50 ;  /* 0x00000032043b7220 */ /* 0x000fe20000410000 */
[----:B------:R-:W-:Y:S01]  /*10c60*/  LOP3.LUT R41, R41, 0xffff0000, RZ, 0xc0, !PT ;  /* 0xffff000029297812 */ /* 0x000fe200078ec0ff */
[----:B------:R-:W-:Y:S01]  /*10c70*/  FFMA.FTZ R55, R42, R6, R55 ;  /* 0x000000062a377223 */ /* 0x000fe20000010037 */
[----:B------:R-:W-:Y:S01]  /*10c80*/  LOP3.LUT R35, R35, 0xffff0000, RZ, 0xc0, !PT ;  /* 0xffff000023237812 */ /* 0x000fe200078ec0ff */
[----:B------:R-:W-:Y:S01]  /*10c90*/  FFMA.FTZ R45, R4, R46, -R45 ;  /* 0x0000002e042d7223 */ /* 0x000fe2000001082d */
[----:B------:R-:W-:Y:S01]  /*10ca0*/  LOP3.LUT R7, R7, 0xffff0000, RZ, 0xc0, !PT ;  /* 0xffff000007077812 */ /* 0x000fe200078ec0ff */
[----:B------:R-:W-:Y:S01]  /*10cb0*/  FFMA.FTZ R49, R38, R6, -R49 ;  /* 0x0000000626317223 */ /* 0x000fe20000010831 */
        /* <DEDUP_REMOVED lines=19> */
.L_x_3888:
[----:B------:R-:W-:Y:S05]  /*10df0*/  BSYNC B1 ;  /* 0x0000000000017941 */ /* 0x000fea0003800000 */
.L_x_3887:
[----:B------:R-:W-:Y:S04]  /*10e00*/  BSSY B1, `(.L_x_3889) ;  /* 0x0000061000017945 */ /* 0x000fe80003800000 */
[----:B------:R-:W-:Y:S05]  /*10e10*/  @P1 BRA `(.L_x_3890) ;  /* 0x00000004007c1947 */ /* 0x000fea0003800000 */
[----:B01----:R-:W-:Y:S01]  /*10e20*/  SHF.R.S32.HI R5, RZ, 0x1f, R194 ;  /* 0x0000001fff057819 */ /* 0x003fe200000114c2 */
[----:B------:R-:W-:Y:S01]  /*10e30*/  IMAD.U32 R47, R28, 0x10000, RZ ;  /* 0x000100001c2f7824 */ /* 0x000fe200078e00ff */
[----:B------:R-:W-:Y:S01]  /*10e40*/  LEA.HI R4, R43, R198, RZ, 0x1d ;  /* 0x000000c62b047211 */ /* 0x000fe200078fe8ff */
[----:B------:R-:W-:Y:S01]  /*10e50*/  IMAD.U32 R45, R24, 0x10000, RZ ;  /* 0x00010000182d7824 */ /* 0x000fe200078e00ff */
[CC--:B------:R-:W-:Y:S01]  /*10e60*/  LEA.HI R7, R5.reuse, R194.reuse, RZ, 0x6 ;  /* 0x000000c205077211 */ /* 0x0c0fe200078f30ff */
[----:B------:R-:W-:Y:S01]  /*10e70*/  IMAD.U32 R55, R30, 0x10000, RZ ;  /* 0x000100001e377824 */ /* 0x000fe200078e00ff */
[----:B------:R-:W-:Y:S01]  /*10e80*/  LEA.HI R6, R5, R194, RZ, 0x3 ;  /* 0x000000c205067211 */ /* 0x000fe200078f18ff */
[----:B------:R-:W-:Y:S01]  /*10e90*/  IMAD.U32 R49, R26, 0x10000, RZ ;  /* 0x000100001a317824 */ /* 0x000fe200078e00ff */
[----:B------:R-:W-:Y:S01]  /*10ea0*/  SHF.R.S32.HI R5, RZ, 0x1f, R4 ;  /* 0x0000001fff057819 */ /* 0x000fe20000011404 */
[----:B------:R-:W-:Y:S01]  /*10eb0*/  IMAD.SHL.U32 R7, R7, 0x80, RZ ;  /* 0x0000008007077824 */ /* 0x000fe200078e00ff */
[----:B------:R-:W-:Y:S01]  /*10ec0*/  LOP3.LUT R8, R205, 0x38, R6, 0xf8, !PT ;  /* 0x00000038cd087812 */ /* 0x000fe200078ef806 */
[----:B------:R-:W-:Y:S01]  /*10ed0*/  IMAD.U32 R46, R29, 0x10000, RZ ;  /* 0x000100001d2e7824 */ /* 0x000fe200078e00ff */
[----:B------:R-:W-:Y:S01]  /*10ee0*/  LEA.HI R5, R5, R4, RZ, 0x3 ;  /* 0x0000000405057211 */ /* 0x000fe200078f18ff */
[----:B------:R-:W-:Y:S01]  /*10ef0*/  IMAD.SHL.U32 R4, R4, 0x8, RZ ;  /* 0x0000000804047824 */ /* 0x000fe200078e00ff */
[----:B------:R-:W-:Y:S01]  /*10f00*/  LOP3.LUT R6, R7, 0xffffe000, RZ, 0xc0, !PT ;  /* 0xffffe00007067812 */ /* 0x000fe200078ec0ff */
[----:B------:R-:W-:Y:S01]  /*10f10*/  IMAD.U32 R57, R31, 0x10000, RZ ;  /* 0x000100001f397824 */ /* 0x000fe200078e00ff */
[----:B------:R-:W-:Y:S01]  /*10f20*/  LOP3.LUT R8, R8, R60, RZ, 0x3c, !PT ;  /* 0x0000003c08087212 */ /* 0x000fe200078e3cff */
[----:B------:R-:W-:Y:S01]  /*10f30*/  IMAD.SHL.U32 R5, R5, 0x400, RZ ;  /* 0x0000040005057824 */ /* 0x000fe200078e00ff */
[----:B------:R-:W-:Y:S01]  /*10f40*/  LOP3.LUT R4, R205, 0x38, R4, 0xf8, !PT ;  /* 0x00000038cd047812 */ /* 0x000fe200078ef804 */
[----:B------:R-:W-:Y:S01]  /*10f50*/  IMAD.U32 R53, R27, 0x10000, RZ ;  /* 0x000100001b357824 */ /* 0x000fe200078e00ff */
[----:B------:R-:W-:-:S02]  /*10f60*/  IADD3 R6, R8, R6, R219 ;  /* 0x0000000608067210 */ /* 0x000fc40007ffe0db */
[----:B------:R-:W-:Y:S02]  /*10f70*/  LOP3.LUT R4, R4, R60, RZ, 0x3c, !PT ;  /* 0x0000003c04047212 */ /* 0x000fe400078e3cff */
[----:B------:R-:W-:Y:S01]  /*10f80*/  LOP3.LUT R5, R5, 0x7fffe000, RZ, 0xc0, !PT ;  /* 0x7fffe00005057812 */ /* 0x000fe200078ec0ff */
[----:B------:R-:W-:Y:S01]  /*10f90*/  IMAD R48, R6, 0x2, R229 ;  /* 0x0000000206307824 */ /* 0x000fe200078e02e5 */
        /* <DEDUP_REMOVED lines=8> */
[----:B------:R-:W-:Y:S02]  /*11020*/  SHF.L.U32 R28, R25, 0x10, RZ ;  /* 0x00000010191c7819 */ /* 0x000fe400000006ff */
[----:B------:R-:W-:Y:S02]  /*11030*/  LOP3.LUT R29, R29, 0xffff0000, RZ, 0xc0, !PT ;  /* 0xffff00001d1d7812 */ /* 0x000fe400078ec0ff */
        /* <DEDUP_REMOVED lines=17> */
[C---:B------:R-:W-:Y:S01]  /*11150*/  IMAD.U32 R39, R9.reuse, 0x10000, RZ ;  /* 0x0001000009277824 */ /* 0x040fe200078e00ff */
[----:B------:R-:W-:Y:S01]  /*11160*/  LOP3.LUT R9, R9, 0xffff0000, RZ, 0xc0, !PT ;  /* 0xffff000009097812 */ /* 0x000fe200078ec0ff */
[-C--:B------:R-:W-:Y:S01]  /*11170*/  FFMA.FTZ R42, R45, R33.reuse, -R42 ;  /* 0x000000212d2a7223 */ /* 0x080fe2000001082a */
[----:B------:R-:W-:Y:S01]  /*11180*/  FFMA.FTZ R38, R47, R33, R38 ;  /* 0x000000212f267223 */ /* 0x000fe20000010026 */
[-C--:B------:R-:W-:Y:S01]  /*11190*/  FMUL.FTZ R45, R44, R8.reuse ;  /* 0x000000082c2d7220 */ /* 0x080fe20000410000 */
[----:B------:R-:W-:Y:S01]  /*111a0*/  FMUL.FTZ R33, R24, R8 ;  /* 0x0000000818217220 */ /* 0x000fe20000410000 */
[----:B------:R-:W-:-:S02]  /*111b0*/  IMAD.U32 R41, R11, 0x10000, RZ ;  /* 0x000100000b297824 */ /* 0x000fc400078e00ff */
[----:B------:R-:W-:Y:S01]  /*111c0*/  FMUL.FTZ R51, R26, R10 ;  /* 0x0000000a1a337220 */ /* 0x000fe20000410000 */
[-C--:B------:R-:W-:Y:S01]  /*111d0*/  FFMA.FTZ R45, R24, R4.reuse, -R45 ;  /* 0x00000004182d7223 */ /* 0x080fe2000001082d */
[----:B------:R-:W-:Y:S01]  /*111e0*/  FFMA.FTZ R33, R44, R4, R33 ;  /* 0x000000042c217223 */ /* 0x000fe20000010021 */
[-C--:B------:R-:W-:Y:S01]  /*111f0*/  FMUL.FTZ R4, R55, R40.reuse ;  /* 0x0000002837047220 */ /* 0x080fe20000410000 */
[----:B------:R-:W-:Y:S01]  /*11200*/  FMUL.FTZ R40, R49, R40 ;  /* 0x0000002831287220 */ /* 0x000fe20000410000 */
[----:B------:R-:W-:Y:S01]  /*11210*/  FMUL.FTZ R47, R46, R39 ;  /* 0x000000272e2f7220 */ /* 0x000fe20000410000 */
[----:B------:R-:W-:Y:S01]  /*11220*/  LOP3.LUT R11, R11, 0xffff0000, RZ, 0xc0, !PT ;  /* 0xffff00000b0b7812 */ /* 0x000fe200078ec0ff */
[----:B------:R-:W-:Y:S01]  /*11230*/  FFMA.FTZ R8, R49, R35, -R4 ;  /* 0x0000002331087223 */ /* 0x000fe20000010804 */
[C---:B------:R-:W-:Y:S01]  /*11240*/  FMUL.FTZ R49, R30.reuse, R10 ;  /* 0x0000000a1e317220 */ /* 0x040fe20000410000 */
[----:B------:R-:W-:Y:S01]  /*11250*/  FMUL.FTZ R4, R57, R41 ;  /* 0x0000002939047220 */ /* 0x000fe20000410000 */
[-C--:B------:R-:W-:Y:S01]  /*11260*/  FFMA.FTZ R51, R30, R6.reuse, R51 ;  /* 0x000000061e337223 */ /* 0x080fe20000010033 */
[----:B------:R-:W-:Y:S01]  /*11270*/  FMUL.FTZ R39, R28, R39 ;  /* 0x000000271c277220 */ /* 0x000fe20000410000 */
[----:B------:R-:W-:Y:S01]  /*11280*/  FFMA.FTZ R49, R26, R6, -R49 ;  /* 0x000000061a317223 */ /* 0x000fe20000010831 */
[C---:B------:R-:W-:Y:S01]  /*11290*/  FMUL.FTZ R6, R53.reuse, R41 ;  /* 0x0000002935067220 */ /* 0x040fe20000410000 */
[-C--:B------:R-:W-:Y:S01]  /*112a0*/  FFMA.FTZ R47, R28, R34.reuse, -R47 ;  /* 0x000000221c2f7223 */ /* 0x080fe2000001082f */
[-C--:B------:R-:W-:Y:S01]  /*112b0*/  FFMA.FTZ R28, R53, R37.reuse, -R4 ;  /* 0x00000025351c7223 */ /* 0x080fe20000010804 */
[----:B------:R-:W-:Y:S01]  /*112c0*/  FFMA.FTZ R39, R46, R34, R39 ;  /* 0x000000222e277223 */ /* 0x000fe20000010027 */
        /* <DEDUP_REMOVED lines=20> */
.L_x_3890:
[----:B------:R-:W-:Y:S05]  /*11410*/  BSYNC B1 ;  /* 0x0000000000017941 */ /* 0x000fea0003800000 */
.L_x_3889:
[----:B------:R-:W-:Y:S05]  /*11420*/  @P2 BRA `(.L_x_3865) ;  /* 0x00000004007c2947 */ /* 0x000fea0003800000 */
[----:B-12---:R-:W-:Y:S01]  /*11430*/  SHF.R.S32.HI R4, RZ, 0x1f, R193 ;  /* 0x0000001fff047819 */ /* 0x006fe200000114c1 */
[----:B------:R-:W-:Y:S01]  /*11440*/  IMAD.U32 R35, R14, 0x10000, RZ ;  /* 0x000100000e237824 */ /* 0x000fe200078e00ff */
[----:B------:R-:W-:Y:S01]  /*11450*/  LEA.HI R43, R43, R199, RZ, 0x1d ;  /* 0x000000c72b2b7211 */ /* 0x000fe200078fe8ff */
[----:B------:R-:W-:Y:S01]  /*11460*/  IMAD.U32 R33, R3, 0x10000, RZ ;  /* 0x0001000003217824 */ /* 0x000fe200078e00ff */
[CC--:B0-----:R-:W-:Y:S01]  /*11470*/  LEA.HI R5, R4.reuse, R193.reuse, RZ, 0x6 ;  /* 0x000000c104057211 */ /* 0x0c1fe200078f30ff */
        /* <DEDUP_REMOVED lines=9> */
[----:B------:R-:W-:-:S02]  /*11510*/  LOP3.LUT R6, R7, 0xffffe000, RZ, 0xc0, !PT ;  /* 0xffffe00007067812 */ /* 0x000fc400078ec0ff */
[----:B------:R-:W-:Y:S01]  /*11520*/  LOP3.LUT R8, R8, R60, RZ, 0x3c, !PT ;  /* 0x0000003c08087212 */ /* 0x000fe200078e3cff */
[----:B------:R-:W-:Y:S01]  /*11530*/  IMAD.SHL.U32 R5, R5, 0x400, RZ ;  /* 0x0000040005057824 */ /* 0x000fe200078e00ff */
[----:B------:R-:W-:Y:S02]  /*11540*/  LOP3.LUT R4, R205, 0x38, R4, 0xf8, !PT ;  /* 0x00000038cd047812 */ /* 0x000fe400078ef804 */
[----:B------:R-:W-:Y:S02]  /*11550*/  IADD3 R6, R8, R6, R219 ;  /* 0x0000000608067210 */ /* 0x000fe40007ffe0db */
[----:B------:R-:W-:Y:S02]  /*11560*/  LOP3.LUT R4, R4, R60, RZ, 0x3c, !PT ;  /* 0x0000003c04047212 */ /* 0x000fe400078e3cff */
[----:B------:R-:W-:Y:S01]  /*11570*/  LOP3.LUT R5, R5, 0x7fffe000, RZ, 0xc0, !PT ;  /* 0x7fffe00005057812 */ /* 0x000fe200078ec0ff */
[----:B------:R-:W-:Y:S01]  /*11580*/  IMAD R41, R6, 0x2, R229 ;  /* 0x0000000206297824 */ /* 0x000fe200078e02e5 */
[----:B------:R-:W-:-:S02]  /*11590*/  LOP3.LUT R42, R14, 0xffff0000, RZ, 0xc0, !PT ;  /* 0xffff00000e2a7812 */ /* 0x000fc400078ec0ff */
[----:B------:R-:W-:Y:S02]  /*115a0*/  IADD3 R9, R4, R5, R219 ;  /* 0x0000000504097210 */ /* 0x000fe40007ffe0db */
[----:B------:R-:W0:Y:S01]  /*115b0*/  LDS.128 R4, [R41] ;  /* 0x0000000029047984 */ /* 0x000e220000000c00 */
[----:B------:R-:W-:Y:S02]  /*115c0*/  LOP3.LUT R38, R3, 0xffff0000, RZ, 0xc0, !PT ;  /* 0xffff000003267812 */ /* 0x000fe400078ec0ff */
[----:B------:R-:W-:Y:S01]  /*115d0*/  IMAD R24, R9, 0x2, R18 ;  /* 0x0000000209187824 */ /* 0x000fe200078e0212 */
[----:B------:R-:W-:Y:S02]  /*115e0*/  LOP3.LUT R20, R20, 0xffff0000, RZ, 0xc0, !PT ;  /* 0xffff000014147812 */ /* 0x000fe400078ec0ff */
[----:B------:R-:W-:Y:S02]  /*115f0*/  LOP3.LUT R39, R15, 0xffff0000, RZ, 0xc0, !PT ;  /* 0xffff00000f277812 */ /* 0x000fe400078ec0ff */
[----:B------:R-:W1:Y:S01]  /*11600*/  LDS.128 R8, [R24+0x12400] ;  /* 0x0124000018087984 */ /* 0x000e620000000c00 */
        /* <DEDUP_REMOVED lines=14> */
[C---:B------:R-:W-:Y:S01]  /*116f0*/  FMUL.FTZ R14, R33.reuse, R29 ;  /* 0x0000001d210e7220 */ /* 0x040fe20000410000 */
[----:B------:R-:W-:Y:S01]  /*11700*/  FMUL.FTZ R3, R42, R8 ;  /* 0x000000082a037220 */ /* 0x000fe20000410000 */
[----:B------:R-:W-:Y:S01]  /*11710*/  FMUL.FTZ R29, R44, R30 ;  /* 0x0000001e2c1d7220 */ /* 0x000fe20000410000 */
[-C--:B------:R-:W-:Y:S01]  /*11720*/  FFMA.FTZ R34, R33, R25.reuse, -R34 ;  /* 0x0000001921227223 */ /* 0x080fe20000010822 */
[----:B------:R-:W-:Y:S01]  /*11730*/  FFMA.FTZ R14, R35, R25, R14 ;  /* 0x00000019230e7223 */ /* 0x000fe2000001000e */
[----:B------:R-:W-:Y:S01]  /*11740*/  FMUL.FTZ R25, R38, R8 ;  /* 0x0000000826197220 */ /* 0x000fe20000410000 */
[----:B------:R-:W-:Y:S01]  /*11750*/  FMUL.FTZ R33, R40, R30 ;  /* 0x0000001e28217220 */ /* 0x000fe20000410000 */
[----:B------:R-:W-:-:S02]  /*11760*/  IMAD.U32 R31, R10, 0x10000, RZ ;  /* 0x000100000a1f7824 */ /* 0x000fc400078e00ff */
[-C--:B------:R-:W-:Y:S01]  /*11770*/  FFMA.FTZ R3, R38, R4.reuse, -R3 ;  /* 0x0000000426037223 */ /* 0x080fe20000010803 */
[----:B------:R-:W-:Y:S02]  /*11780*/  IMAD.U32 R35, R12, 0x10000, RZ ;  /* 0x000100000c237824 */ /* 0x000fe400078e00ff */
[----:B------:R-:W-:Y:S01]  /*11790*/  FFMA.FTZ R25, R42, R4, R25 ;  /* 0x000000042a197223 */ /* 0x000fe20000010019 */
[-C--:B------:R-:W-:Y:S01]  /*117a0*/  FFMA.FTZ R29, R40, R26.reuse, -R29 ;  /* 0x0000001a281d7223 */ /* 0x080fe2000001081d */
[----:B------:R-:W-:Y:S01]  /*117b0*/  FFMA.FTZ R33, R44, R26, R33 ;  /* 0x0000001a2c217223 */ /* 0x000fe20000010021 */
[----:B------:R-:W-:Y:S01]  /*117c0*/  LOP3.LUT R10, R10, 0xffff0000, RZ, 0xc0, !PT ;  /* 0xffff00000a0a7812 */ /* 0x000fe200078ec0ff */
[-C--:B------:R-:W-:Y:S01]  /*117d0*/  FMUL.FTZ R4, R37, R31.reuse ;  /* 0x0000001f25047220 */ /* 0x080fe20000410000 */
[----:B------:R-:W-:Y:S01]  /*117e0*/  LOP3.LUT R26, R12, 0xffff0000, RZ, 0xc0, !PT ;  /* 0xffff00000c1a7812 */ /* 0x000fe200078ec0ff */
[----:B------:R-:W-:Y:S01]  /*117f0*/  FMUL.FTZ R12, R35, R31 ;  /* 0x0000001f230c7220 */ /* 0x000fe20000410000 */
[----:B------:R-:W-:-:S02]  /*11800*/  IMAD.U32 R32, R11, 0x10000, RZ ;  /* 0x000100000b207824 */ /* 0x000fc400078e00ff */
[-C--:B------:R-:W-:Y:S01]  /*11810*/  FFMA.FTZ R8, R35, R27.reuse, -R4 ;  /* 0x0000001b23087223 */ /* 0x080fe20000010804 */
[----:B------:R-:W-:Y:S02]  /*11820*/  IMAD.U32 R30, R21, 0x10000, RZ ;  /* 0x00010000151e7824 */ /* 0x000fe400078e00ff */
[-C--:B------:R-:W-:Y:S01]  /*11830*/  FMUL.FTZ R31, R20, R10.reuse ;  /* 0x0000000a141f7220 */ /* 0x080fe20000410000 */
[----:B------:R-:W-:Y:S01]  /*11840*/  FMUL.FTZ R35, R26, R10 ;  /* 0x0000000a1a237220 */ /* 0x000fe20000410000 */
[----:B------:R-:W-:Y:S01]  /*11850*/  LOP3.LUT R11, R11, 0xffff0000, RZ, 0xc0, !PT ;  /* 0xffff00000b0b7812 */ /* 0x000fe200078ec0ff */
[----:B------:R-:W-:Y:S02]  /*11860*/  IMAD.U32 R4, R13, 0x10000, RZ ;  /* 0x000100000d047824 */ /* 0x000fe400078e00ff */
[----:B------:R-:W-:Y:S01]  /*11870*/  FFMA.FTZ R10, R37, R27, R12 ;  /* 0x0000001b250a7223 */ /* 0x000fe2000001000c */
[----:B------:R-:W-:Y:S01]  /*11880*/  LOP3.LUT R21, R21, 0xffff0000, RZ, 0xc0, !PT ;  /* 0xffff000015157812 */ /* 0x000fe200078ec0ff */
[----:B------:R-:W-:Y:S01]  /*11890*/  FMUL.FTZ R27, R30, R32 ;  /* 0x000000201e1b7220 */ /* 0x000fe20000410000 */
[----:B------:R-:W-:Y:S01]  /*118a0*/  LOP3.LUT R13, R13, 0xffff0000, RZ, 0xc0, !PT ;  /* 0xffff00000d0d7812 */ /* 0x000fe200078ec0ff */
[-C--:B------:R-:W-:Y:S01]  /*118b0*/  FFMA.FTZ R31, R26, R6.reuse, -R31 ;  /* 0x000000061a1f7223 */ /* 0x080fe2000001081f */
[----:B------:R-:W-:Y:S01]  /*118c0*/  FFMA.FTZ R35, R20, R6, R35 ;  /* 0x0000000614237223 */ /* 0x000fe20000010023 */
[C---:B------:R-:W-:Y:S01]  /*118d0*/  FMUL.FTZ R37, R4.reuse, R32 ;  /* 0x0000002004257220 */ /* 0x040fe20000410000 */
[-C--:B------:R-:W-:Y:S01]  /*118e0*/  FFMA.FTZ R27, R4, R28.reuse, -R27 ;  /* 0x0000001c041b7223 */ /* 0x080fe2000001081b */
        /* <DEDUP_REMOVED lines=19> */
.L_x_3865:
[----:B------:R-:W-:Y:S05]  /*11a20*/  BSYNC B0 ;  /* 0x0000000000007941 */ /* 0x000fea0003800000 */
.L_x_3846:
[----:B------:R-:W-:Y:S01]  /*11a30*/  @!PT LDS RZ, [RZ] ;  /* 0x00000000fffff984 */ /* 0x000fe20000000800 */
[----:B------:R-:W-:Y:S01]  /*11a40*/  @!PT LDS RZ, [RZ] ;  /* 0x00000000fffff984 */ /* 0x000fe20000000800 */
[----:B------:R-:W-:Y:S01]  /*11a50*/  @!PT LDS RZ, [RZ] ;  /* 0x00000000fffff984 */ /* 0x000fe20000000800 */
[----:B------:R-:W-:Y:S01]  /*11a60*/  @!PT LDS RZ, [RZ] ;  /* 0x00000000fffff984 */ /* 0x000fe20000000800 */
[----:B------:R5:W-:Y:S06]  /*11a70*/  MEMBAR.ALL.CTA ;  /* 0x0000000000007992 */ /* 0x000bec0000008000 */
[----:B-----5:R-:W5:Y:S01]  /*11a80*/  FENCE.VIEW.ASYNC.S ;  /* 0x00000000000073c6 */ /* 0x020f620000000000 */
[----:B------:R-:W-:Y:S05]  /*11a90*/  WARPSYNC.ALL ;  /* 0x0000000000007948 */ /* 0x000fea0003800000 */
[----:B-----5:R-:W-:Y:S06]  /*11aa0*/  BAR.SYNC.DEFER_BLOCKING 0xd, 0x100 ;  /* 0x0344000000007b1d */ /* 0x020fec0000010000 */
.L_x_3844:
[----:B------:R-:W-:-:S13]  /*11ab0*/  ISETP.NE.AND P0, PT, R214, 0x3, PT ;  /* 0x00000003d600780c */ /* 0x000fda0003f05270 */
[----:B------:R-:W-:Y:S05]  /*11ac0*/  @!P0 BRA `(.L_x_3891) ;  /* 0x0000000000048947 */ /* 0x000fea0003800000 */
[----:B------:R-:W-:Y:S01]  /*11ad0*/  BPT.TRAP 0x1 ;  /* 0x000000040000795c */ /* 0x000fe20000300000 */
.L_x_3891:
[----:B012-4-:R-:W-:Y:S01]  /*11ae0*/  IMAD R3, R211, 0x8, R18 ;  /* 0x00000008d3037824 */ /* 0x017fe200078e0212 */
[----:B---3--:R-:W-:-:S04]  /*11af0*/  SHF.L.U32 R0, R220, 0x1f, RZ ;  /* 0x0000001fdc007819 */ /* 0x008fc800000006ff */
[----:B------:R0:W1:Y:S01]  /*11b00*/  SYNCS.PHASECHK.TRANS64.TRYWAIT P1, [R3+URZ+0x30830], R0 ;  /* 0x03083000030075a7 */ /* 0x000062000802017f */
[----:B------:R-:W-:Y:S05]  /*11b10*/  @!P0 BRA `(.L_x_3892) ;  /* 0x0000000000048947 */ /* 0x000fea0003800000 */
[----:B------:R-:W-:Y:S01]  /*11b20*/  BPT.TRAP 0x1 ;  /* 0x000000040000795c */ /* 0x000fe20000300000 */
.L_x_3892:
[----:B------:R-:W-:Y:S01]  /*11b30*/  IMAD.MOV.U32 R119, RZ, RZ, RZ ;  /* 0x000000ffff777224 */ /* 0x000fe200078e00ff */
[----:B-1----:R-:W-:Y:S06]  /*11b40*/  @P1 BRA `(.L_x_3893) ;  /* 0x0000000000081947 */ /* 0x002fec0003800000 */
[----:B------:R-:W1:Y:S02]  /*11b50*/  SYNCS.PHASECHK.TRANS64.TRYWAIT P1, [R3+URZ+0x30830], R0 ;  /* 0x03083000030075a7 */ /* 0x000e64000802017f */
[----:B-1----:R-:W-:Y:S05]  /*11b60*/  @!P1 BRA `(.L_x_3894) ;  /* 0x0000011400d49947 */ /* 0x002fea0003800000 */
.L_x_3893:
[----:B------:R-:W-:Y:S05]  /*11b70*/  WARPSYNC.ALL ;  /* 0x0000000000007948 */ /* 0x000fea0003800000 */
[----:B01----:R-:W-:Y:S01]  /*11b80*/  VIADD R0, R18, 0x1e400 ;  /* 0x0001e40012007836 */ /* 0x003fe20000000000 */
[----:B------:R-:W-:Y:S01]  /*11b90*/  R2UR UR4, R36 ;  /* 0x00000000240472ca */ /* 0x000fe200000e0000 */
[----:B------:R-:W-:Y:S01]  /*11ba0*/  UMOV UR9, 0x40000040 ;  /* 0x4000004000097882 */ /* 0x000fe20000000000 */
[----:B------:R-:W-:Y:S01]  /*11bb0*/  MOV R5, 0x40000040 ;  /* 0x4000004000057802 */ /* 0x000fe20000000f00 */
[----:B------:R-:W-:Y:S01]  /*11bc0*/  WARPGROUP.ARRIVE ;  /* 0x00000000000079c5 */ /* 0x000fe20000000000 */
[----:B------:R-:W-:Y:S01]  /*11bd0*/  SHF.R.U32.HI R0, RZ, 0x4, R0 ;  /* 0x00000004ff007819 */ /* 0x000fe20000011600 */
[----:B------:R-:W-:Y:S01]  /*11be0*/  IMAD.MOV.U32 R7, RZ, RZ, 0x40000040 ;  /* 0x40000040ff077424 */ /* 0x000fe200078e00ff */
[----:B------:R-:W-:Y:S01]  /*11bf0*/  R2UR UR11, R5 ;  /* 0x00000000050b72ca */ /* 0x000fe200000e0000 */
[----:B------:R-:W-:Y:S01]  /*11c00*/  IMAD.U32 R9, RZ, RZ, UR9 ;  /* 0x00000009ff097e24 */ /* 0x000fe2000f8e00ff */
[----:B------:R-:W-:Y:S01]  /*11c10*/  LOP3.LUT R0, R0, 0x3fff, RZ, 0xc0, !PT ;  /* 0x00003fff00007812 */ /* 0x000fe200078ec0ff */
[----:B------:R-:W-:Y:S01]  /*11c20*/  UMOV UR57, 0x40000040 ;  /* 0x4000004000397882 */ /* 0x000fe20000000000 */
[----:B------:R-:W-:Y:S01]  /*11c30*/  UMOV UR53, 0x40000040 ;  /* 0x4000004000357882 */ /* 0x000fe20000000000 */
[----:B------:R-:W-:Y:S01]  /*11c40*/  UMOV UR45, 0x40000040 ;  /* 0x40000040002d7882 */ /* 0x000fe20000000000 */
[----:B------:R-:W-:Y:S01]  /*11c50*/  LOP3.LUT R222, R0, 0x10000, RZ, 0xfc, !PT ;  /* 0x0001000000de7812 */ /* 0x000fe200078efcff */
[----:B------:R-:W-:Y:S01]  /*11c60*/  ULOP3.LUT UR4, UR4, 0x10000, URZ, 0xfc, !UPT ;  /* 0x0001000004047892 */ /* 0x000fe2000f8efc3f */
[----:B------:R-:W-:Y:S01]  /*11c70*/  IMAD.MOV.U32 R5, RZ, RZ, 0x40000040 ;  /* 0x40000040ff057424 */ /* 0x000fe200078e00ff */
[----:B------:R-:W-:Y:S01]  /*11c80*/  UMOV UR41, 0x40000040 ;  /* 0x4000004000297882 */ /* 0x000fe20000000000 */
[----:B------:R-:W-:Y:S01]  /*11c90*/  UMOV UR37, 0x40000040 ;  /* 0x4000004000257882 */ /* 0x000fe20000000000 */
[----:B------:R-:W-:Y:S01]  /*11ca0*/  IMAD R4, R211, 0x900, R222 ;  /* 0x00000900d3047824 */ /* 0x000fe200078e02de */
[----:B------:R-:W-:Y:S01]  /*11cb0*/  UIADD3 UR5, UR4, 0x2, URZ ;  /* 0x0000000204057890 */ /* 0x000fe2000fffe03f */
[----:B------:R-:W-:Y:S01]  /*11cc0*/  R2UR UR39, R5 ;  /* 0x00000000052772ca */ /* 0x000fe200000e0000 */
[----:B------:R-:W-:Y:S01]  /*11cd0*/  UMOV UR8, UR4 ;  /* 0x0000000400087c82 */ /* 0x000fe20008000000 */
[C---:B------:R-:W-:Y:S01]  /*11ce0*/  VIADD R6, R4.reuse, 0x2 ;  /* 0x0000000204067836 */ /* 0x040fe20000000000 */
[----:B------:R-:W-:Y:S01]  /*11cf0*/  R2UR UR10, R4 ;  /* 0x00000000040a72ca */ /* 0x000fe200000e0000 */
[----:B------:R-:W-:Y:S01]  /*11d00*/  IMAD.U32 R8, RZ, RZ, UR8 ;  /* 0x00000008ff087e24 */ /* 0x000fe2000f8e00ff */
[----:B------:R-:W-:-:S02]  /*11d10*/  UIADD3 UR56, UR4, 0x406, URZ ;  /* 0x0000040604387890 */ /* 0x000fc4000fffe03f */
[----:B------:R-:W-:Y:S02]  /*11d20*/  UIADD3 UR52, UR4, 0x800, URZ ;  /* 0x0000080004347890 */ /* 0x000fe4000fffe03f */
[----:B------:R0:W-:Y:S01]  /*11d30*/  STL.64 [R1+0x38], R8 ;  /* 0x0000380801007387 */ /* 0x0001e20000100a00 */
[----:B------:R-:W-:Y:S02]  /*11d40*/  UIADD3 UR44, UR4, 0x802, URZ ;  /* 0x00000802042c7890 */ /* 0x000fe4000fffe03f */
[----:B------:R-:W-:Y:S02]  /*11d50*/  UIADD3 UR40, UR4, 0x804, URZ ;  /* 0x0000080404287890 */ /* 0x000fe4000fffe03f */
[----:B------:R-:W-:Y:S02]  /*11d60*/  UIADD3 UR36, UR4, 0x806, URZ ;  /* 0x0000080604247890 */ /* 0x000fe4000fffe03f */
[----:B------:R-:W-:Y:S01]  /*11d70*/  HGMMA.64x96x16.F32.BF16 R24, gdesc[UR8], RZ, !UPT, gsb0 ;  /* 0x01600000081879f0 */ /* 0x000fe2000c0018ff */
[----:B------:R-:W-:Y:S01]  /*11d80*/  R2UR UR10, R6 ;  /* 0x00000000060a72ca */ /* 0x000fe200000e0000 */
[----:B------:R-:W-:Y:S01]  /*11d90*/  UMOV UR8, UR5 ;  /* 0x0000000500087c82 */ /* 0x000fe20008000000 */
[----:B------:R-:W-:Y:S01]  /*11da0*/  R2UR UR11, R7 ;  /* 0x00000000070b72ca */ /* 0x000fe200000e0000 */
[----:B------:R-:W-:Y:S01]  /*11db0*/  UMOV UR9, 0x40000040 ;  /* 0x4000004000097882 */ /* 0x000fe20000000000 */
[----:B------:R-:W-:Y:S01]  /*11dc0*/  VIADD R6, R4, 0x4 ;  /* 0x0000000404067836 */ /* 0x000fe20000000000 */
[----:B------:R-:W-:Y:S01]  /*11dd0*/  UIADD3 UR5, UR4, 0x4, URZ ;  /* 0x0000000404057890 */ /* 0x000fe2000fffe03f */
[----:B------:R-:W-:-:S02]  /*11de0*/  IMAD.MOV.U32 R7, RZ, RZ, 0x40000040 ;  /* 0x40000040ff077424 */ /* 0x000fc400078e00ff */
[----:B0-----:R-:W-:Y:S02]  /*11df0*/  IMAD.U32 R8, RZ, RZ, UR8 ;  /* 0x00000008ff087e24 */ /* 0x001fe4000f8e00ff */
[----:B------:R-:W-:-:S05]  /*11e00*/  IMAD.U32 R9, RZ, RZ, UR9 ;  /* 0x00000009ff097e24 */ /* 0x000fca000f8e00ff */
[----:B------:R0:W-:Y:S01]  /*11e10*/  STL.64 [R1+0x30], R8 ;  /* 0x0000300801007387 */ /* 0x0001e20000100a00 */
[----:B------:R-:W-:Y:S02]  /*11e20*/  WARPGROUP.DEPBAR.LE gsb0, 0x0 ;  /* 0x00008000000079c5 */ /* 0x000fe40000010000 */
[----:B------:R-:W-:-:S06]  /*11e30*/  WARPGROUP.ARRIVE ;  /* 0x00000000000079c5 */ /* 0x000fcc0000000000 */
[----:B------:R-:W-:Y:S01]  /*11e40*/  HGMMA.64x96x16.F32.BF16 R24, gdesc[UR8], R24, gsb0 ;  /* 0x01600000081879f0 */ /* 0x000fe20008001818 */
[----:B------:R-:W-:Y:S01]  /*11e50*/  R2UR UR10, R6 ;  /* 0x00000000060a72ca */ /* 0x000fe200000e0000 */
[----:B------:R-:W-:Y:S01]  /*11e60*/  UMOV UR8, UR5 ;  /* 0x0000000500087c82 */ /* 0x000fe20008000000 */
[----:B------:R-:W-:Y:S01]  /*11e70*/  R2UR UR11, R7 ;  /* 0x00000000070b72ca */ /* 0x000fe200000e0000 */
[----:B------:R-:W-:Y:S01]  /*11e80*/  UMOV UR9, 0x40000040 ;  /* 0x4000004000097882 */ /* 0x000fe20000000000 */
[----:B------:R-:W-:Y:S01]  /*11e90*/  VIADD R6, R4, 0x6 ;  /* 0x0000000604067836 */ /* 0x000fe20000000000 */
[----:B------:R-:W-:Y:S01]  /*11ea0*/  UIADD3 UR5, UR4, 0x6, URZ ;  /* 0x0000000604057890 */ /* 0x000fe2000fffe03f */
[----:B------:R-:W-:Y:S02]  /*11eb0*/  IMAD.MOV.U32 R7, RZ, RZ, 0x40000040 ;  /* 0x40000040ff077424 */ /* 0x000fe400078e00ff */
        /* <DEDUP_REMOVED lines=49> */
[----:B------:R-:W-:Y:S02]  /*121d0*/  VIADD R6, R4, 0x306 ;  /* 0x0000030604067836 */ /* 0x000fe40000000000 */
[----:B------:R-:W-:Y:S02]  /*121e0*/  IMAD.MOV.U32 R7, RZ, RZ, 0x40000040 ;  /* 0x40000040ff077424 */ /* 0x000fe400078e00ff */
[----:B0-----:R-:W-:Y:S01]  /*121f0*/  IMAD.U32 R8, RZ, RZ, UR8 ;  /* 0x00000008ff087e24 */ /* 0x001fe2000f8e00ff */
[----:B------:R-:W-:Y:S01]  /*12200*/  R2UR UR58, R6 ;  /* 0x00000000063a72ca */ /* 0x000fe200000e0000 */
[----:B------:R-:W-:Y:S01]  /*12210*/  IMAD.U32 R9, RZ, RZ, UR9 ;  /* 0x00000009ff097e24 */ /* 0x000fe2000f8e00ff */
[----:B------:R-:W-:Y:S01]  /*12220*/  R2UR UR59, R7 ;  /* 0x00000000073b72ca */ /* 0x000fe200000e0000 */
[----:B------:R-:W-:Y:S01]  /*12230*/  IMAD.MOV.U32 R7, RZ, RZ, 0x40000040 ;  /* 0x40000040ff077424 */ /* 0x000fe200078e00ff */
[----:B------:R-:W-:-:S02]  /*12240*/  IADD3 R6, R4, 0x600, RZ ;  /* 0x0000060004067810 */ /* 0x000fc40007ffe0ff */
[----:B------:R0:W-:Y:S02]  /*12250*/  STL.64 [R1+0x8], R8 ;  /* 0x0000080801007387 */ /* 0x0001e40000100a00 */
[----:B------:R-:W-:Y:S01]  /*12260*/  R2UR UR54, R6 ;  /* 0x00000000063672ca */ /* 0x000fe200000e0000 */
[----:B------:R-:W-:Y:S01]  /*12270*/  VIADD R6, R4, 0x602 ;  /* 0x0000060204067836 */ /* 0x000fe20000000000 */
[----:B------:R-:W-:Y:S01]  /*12280*/  R2UR UR55, R7 ;  /* 0x00000000073772ca */ /* 0x000fe200000e0000 */
[----:B------:R-:W-:-:S03]  /*12290*/  IMAD.MOV.U32 R7, RZ, RZ, 0x40000040 ;  /* 0x40000040ff077424 */ /* 0x000fc600078e00ff */
[----:B------:R-:W-:Y:S01]  /*122a0*/  R2UR UR46, R6 ;  /* 0x00000000062e72ca */ /* 0x000fe200000e0000 */
[C---:B------:R-:W-:Y:S01]  /*122b0*/  VIADD R6, R4.reuse, 0x604 ;  /* 0x0000060404067836 */ /* 0x040fe20000000000 */
[----:B------:R-:W-:Y:S01]  /*122c0*/  R2UR UR47, R7 ;  /* 0x00000000072f72ca */ /* 0x000fe200000e0000 */
[----:B------:R-:W-:Y:S02]  /*122d0*/  IMAD.MOV.U32 R7, RZ, RZ, 0x40000040 ;  /* 0x40000040ff077424 */ /* 0x000fe400078e00ff */
[----:B------:R-:W-:Y:S01]  /*122e0*/  VIADD R4, R4, 0x606 ;  /* 0x0000060604047836 */ /* 0x000fe20000000000 */
[----:B------:R-:W-:Y:S02]  /*122f0*/  R2UR UR42, R6 ;  /* 0x00000000062a72ca */ /* 0x000fe400000e0000 */
[----:B------:R-:W-:Y:S02]  /*12300*/  R2UR UR43, R7 ;  /* 0x00000000072b72ca */ /* 0x000fe400000e0000 */
[----:B------:R-:W-:Y:S01]  /*12310*/  R2UR UR38, R4 ;  /* 0x00000000042672ca */ /* 0x000fe200000e0000 */
[----:B------:R-:W-:-:S02]  /*12320*/  WARPGROUP.DEPBAR.LE gsb0, 0x0 ;  /* 0x00008000000079c5 */ /* 0x000fc40000010000 */
        /* <DEDUP_REMOVED lines=18> */
[----:B0-----:R-:W-:Y:S05]  /*12450*/  @!P0 BRA `(.L_x_3895) ;  /* 0x0000000000048947 */ /* 0x001fea0003800000 */
[----:B------:R-:W-:Y:S01]  /*12460*/  BPT.TRAP 0x1 ;  /* 0x000000040000795c */ /* 0x000fe20000300000 */
.L_x_3895:
[----:B------:R-:W2:Y:S01]  /*12470*/  LDL R0, [R1+0x44] ;  /* 0x0000440001007983 */ /* 0x000ea20000100800 */
[----:B------:R-:W-:Y:S01]  /*12480*/  ULDC UR4, c[0x0][0x988] ;  /* 0x0002620000047ab9 */ /* 0x000fe20000000800 */
[----:B------:R-:W-:Y:S01]  /*12490*/  P2R R4, PR, RZ, 0x1 ;  /* 0x00000001ff047803 */ /* 0x000fe20000000000 */
[----:B------:R-:W-:Y:S01]  /*124a0*/  ULDC UR38, c[0x0][0x988] ;  /* 0x0002620000267ab9 */ /* 0x000fe20000000800 */
[----:B------:R-:W-:Y:S01]  /*124b0*/  BSSY B0, `(.L_x_3896) ;  /* 0x00003f4000007945 */ /* 0x000fe20003800000 */
[--C-:B------:R-:W-:Y:S01]  /*124c0*/  IMAD.MOV.U32 R118, RZ, RZ, R119.reuse ;  /* 0x000000ffff767224 */ /* 0x100fe200078e0077 */
[----:B------:R-:W-:Y:S01]  /*124d0*/  MOV R102, R119 ;  /* 0x0000007700667202 */ /* 0x000fe20000000f00 */
        /* <DEDUP_REMOVED lines=28> */
[----:B------:R-:W-:Y:S01]  /*126a0*/  IMAD.MOV.U32 R72, RZ, RZ, R119 ;  /* 0x000000ffff487224 */ /* 0x000fe200078e0077 */
[----:B--2---:R-:W-:-:S05]  /*126b0*/  IADD3 R5, R138, 0x60, -R0 ;  /* 0x000000608a057810 */ /* 0x004fca0007ffe800 */
[----:B------:R-:W-:-:S05]  /*126c0*/  IMAD R5, R2, -0x60, R5 ;  /* 0xffffffa002057824 */ /* 0x000fca00078e0205 */
        /* <DEDUP_REMOVED lines=66> */
[--C-:B------:R-:W-:Y:S01]  /*12af0*/  IMAD.MOV.U32 R56, RZ, RZ, R119.reuse ;  /* 0x000000ffff387224 */ /* 0x100fe200078e0077 */
[----:B------:R-:W-:Y:S02]  /*12b00*/  FMNMX.FTZ R0, R93, R0, !PT ;  /* 0x000000005d007209 */ /* 0x000fe40007810000 */
[----:B------:R-:W-:Y:S01]  /*12b10*/  FSEL R25, R50, -INF , P6 ;  /* 0xff80000032197808 */ /* 0x000fe20003000000 */
[----:B------:R-:W-:Y:S01]  /*12b20*/  IMAD.MOV.U32 R50, RZ, RZ, R119 ;  /* 0x000000ffff327224 */ /* 0x000fe200078e0077 */
        /* <DEDUP_REMOVED lines=29> */
[----:B------:R-:W-:Y:S02]  /*12d00*/  FMNMX.FTZ R0, R103, R0, !PT ;  /* 0x0000000067007209 */ /* 0x000fe40007810000 */
[----:B------:R-:W-:Y:S02]  /*12d10*/  FSEL R67, R67, -INF , P3 ;  /* 0xff80000043437808 */ /* 0x000fe40001800000 */
[----:B------:R-:W-:Y:S01]  /*12d20*/  FMNMX.FTZ R8, R69, R0, !PT ;  /* 0x0000000045087209 */ /* 0x000fe20007810000 */
[----:B------:R-:W-:Y:S01]  /*12d30*/  IMAD.U32 R0, RZ, RZ, UR4 ;  /* 0x00000004ff007e24 */ /* 0x000fe2000f8e00ff */
[----:B------:R-:W-:-:S02]  /*12d40*/  FSEL R71, R71, -INF , P1 ;  /* 0xff80000047477808 */ /* 0x000fc40000800000 */
[----:B------:R-:W-:Y:S01]  /*12d50*/  MOV R44, R119 ;  /* 0x00000077002c7202 */ /* 0x000fe20000000f00 */
[----:B------:R-:W0:Y:S02]  /*12d60*/  SHFL.BFLY PT, R5, R8, 0x2, 0x1f ;  /* 0x0c401f0008057f89 */ /* 0x000e2400000e0000 */
[----:B0-----:R-:W-:-:S05]  /*12d70*/  FMNMX.FTZ R10, R8, R5, !PT ;  /* 0x00000005080a7209 */ /* 0x001fca0007810000 */
[----:B------:R-:W0:Y:S02]  /*12d80*/  SHFL.BFLY PT, R5, R10, 0x1, 0x1f ;  /* 0x0c201f000a057f89 */ /* 0x000e2400000e0000 */
[----:B0-----:R-:W-:-:S04]  /*12d90*/  FMNMX.FTZ R5, R10, R5, !PT ;  /* 0x000000050a057209 */ /* 0x001fc80007810000 */
[C---:B------:R-:W-:Y:S01]  /*12da0*/  FSETP.NEU.FTZ.AND P0, PT, R5.reuse, -INF , PT ;  /* 0xff8000000500780b */ /* 0x040fe20003f1d000 */
[----:B------:R-:W-:-:S05]  /*12db0*/  FMUL.FTZ R6, R5, R0 ;  /* 0x0000000005067220 */ /* 0x000fca0000410000 */
[----:B------:R-:W-:Y:S02]  /*12dc0*/  FSEL R6, R6, RZ, P0 ;  /* 0x000000ff06067208 */ /* 0x000fe40000000000 */
[----:B------:R-:W-:Y:S02]  /*12dd0*/  ISETP.NE.AND P0, PT, R4, RZ, PT ;  /* 0x000000ff0400720c */ /* 0x000fe40003f05270 */
[----:B------:R-:W-:Y:S01]  /*12de0*/  FMNMX.FTZ R4, R7, R27, !PT ;  /* 0x0000001b07047209 */ /* 0x000fe20007810000 */
[-CC-:B------:R-:W-:Y:S01]  /*12df0*/  FFMA.FTZ R184, R73, R0.reuse, -R6.reuse ;  /* 0x0000000049b87223 */ /* 0x180fe20000010806 */
[-CC-:B------:R-:W-:Y:S01]  /*12e00*/  FFMA.FTZ R73, R75, R0.reuse, -R6.reuse ;  /* 0x000000004b497223 */ /* 0x180fe20000010806 */
[----:B------:R-:W-:Y:S01]  /*12e10*/  FSEL R75, R62, -INF , P6 ;  /* 0xff8000003e4b7808 */ /* 0x000fe20003000000 */
[--C-:B------:R-:W-:Y:S01]  /*12e20*/  FFMA.FTZ R61, R77, R0, -R6.reuse ;  /* 0x000000004d3d7223 */ /* 0x100fe20000010806 */
[----:B------:R-:W-:Y:S01]  /*12e30*/  FMNMX.FTZ R4, R9, R4, !PT ;  /* 0x0000000409047209 */ /* 0x000fe20007810000 */
        /* <DEDUP_REMOVED lines=13> */
[----:B------:R-:W-:Y:S01]  /*12f10*/  MUFU.EX2 R190, R190 ;  /* 0x000000be00be7308 */ /* 0x000fe20000000800 */
[--C-:B------:R-:W-:Y:S01]  /*12f20*/  FFMA.FTZ R41, R41, R0, -R6.reuse ;  /* 0x0000000029297223 */ /* 0x100fe20000010806 */
[----:B------:R-:W-:Y:S01]  /*12f30*/  FMNMX.FTZ R4, R13, R4, !PT ;  /* 0x000000040d047209 */ /* 0x000fe20007810000 */
[-CC-:B------:R-:W-:Y:S01]  /*12f40*/  FFMA.FTZ R45, R45, R0.reuse, -R6.reuse ;  /* 0x000000002d2d7223 */ /* 0x180fe20000010806 */
[-CC-:B------:R-:W-:Y:S01]  /*12f50*/  FFMA.FTZ R176, R87, R0.reuse, -R6.reuse ;  /* 0x0000000057b07223 */ /* 0x180fe20000010806 */
        /* <DEDUP_REMOVED lines=11> */
[----:B------:R-:W0:Y:S01]  /*13010*/  MUFU.EX2 R53, R53 ;  /* 0x0000003500357308 */ /* 0x000e220000000800 */
[--C-:B------:R-:W-:Y:S01]  /*13020*/  FFMA.FTZ R170, R103, R0, -R6.reuse ;  /* 0x0000000067aa7223 */ /* 0x100fe20000010806 */
[----:B------:R-:W-:Y:S01]  /*13030*/  FMNMX.FTZ R4, R21, R4, !PT ;  /* 0x0000000415047209 */ /* 0x000fe20007810000 */
[----:B------:R-:W-:Y:S01]  /*13040*/  FFMA.FTZ R69, R69, R0, -R6 ;  /* 0x0000000045457223 */ /* 0x000fe20000010806 */
[----:B------:R-:W-:-:S02]  /*13050*/  IMAD.MOV.U32 R103, RZ, RZ, R119 ;  /* 0x000000ffff677224 */ /* 0x000fc400078e0077 */
[----:B------:R-:W-:Y:S01]  /*13060*/  FMNMX.FTZ R4, R47, R4, !PT ;  /* 0x000000042f047209 */ /* 0x000fe20007810000 */
[--C-:B------:R-:W-:Y:S01]  /*13070*/  IMAD.MOV.U32 R101, RZ, RZ, R119.reuse ;  /* 0x000000ffff657224 */ /* 0x100fe200078e0077 */
[----:B------:R1:W-:Y:S01]  /*13080*/  MUFU.EX2 R63, R81 ;  /* 0x00000051003f7308 */ /* 0x0003e20000000800 */
[--C-:B------:R-:W-:Y:S01]  /*13090*/  IMAD.MOV.U32 R97, RZ, RZ, R119.reuse ;  /* 0x000000ffff617224 */ /* 0x100fe200078e0077 */
[----:B------:R-:W-:Y:S01]  /*130a0*/  FMNMX.FTZ R4, R25, R4, !PT ;  /* 0x0000000419047209 */ /* 0x000fe20007810000 */
[--C-:B------:R-:W-:Y:S02]  /*130b0*/  IMAD.MOV.U32 R95, RZ, RZ, R119.reuse ;  /* 0x000000ffff5f7224 */ /* 0x100fe400078e0077 */
[--C-:B------:R-:W-:Y:S01]  /*130c0*/  IMAD.MOV.U32 R91, RZ, RZ, R119.reuse ;  /* 0x000000ffff5b7224 */ /* 0x100fe200078e0077 */
[----:B------:R-:W-:Y:S01]  /*130d0*/  FMNMX.FTZ R4, R51, R4, !PT ;  /* 0x0000000433047209 */ /* 0x000fe20007810000 */
[--C-:B------:R-:W-:Y:S01]  /*130e0*/  IMAD.MOV.U32 R89, RZ, RZ, R119.reuse ;  /* 0x000000ffff597224 */ /* 0x100fe200078e0077 */
[----:B------:R-:W2:Y:S01]  /*130f0*/  MUFU.EX2 R61, R61 ;  /* 0x0000003d003d7308 */ /* 0x000ea20000000800 */
[----:B-1----:R-:W-:Y:S01]  /*13100*/  FFMA.FTZ R81, R93, R0, -R6 ;  /* 0x000000005d517223 */ /* 0x002fe20000010806 */
[----:B------:R-:W-:Y:S01]  /*13110*/  FMNMX.FTZ R4, R29, R4, !PT ;  /* 0x000000041d047209 */ /* 0x000fe20007810000 */
[----:B------:R-:W-:-:S02]  /*13120*/  IMAD.MOV.U32 R93, RZ, RZ, R119 ;  /* 0x000000ffff5d7224 */ /* 0x000fc400078e0077 */
[--C-:B------:R-:W-:Y:S01]  /*13130*/  IMAD.MOV.U32 R87, RZ, RZ, R119.reuse ;  /* 0x000000ffff577224 */ /* 0x100fe200078e0077 */
[----:B------:R-:W-:Y:S01]  /*13140*/  FMNMX.FTZ R4, R55, R4, !PT ;  /* 0x0000000437047209 */ /* 0x000fe20007810000 */
[--C-:B------:R-:W-:Y:S01]  /*13150*/  IMAD.MOV.U32 R70, RZ, RZ, R119.reuse ;  /* 0x000000ffff467224 */ /* 0x100fe200078e0077 */
[----:B------:R-:W1:Y:S01]  /*13160*/  MUFU.EX2 R184, R184 ;  /* 0x000000b800b87308 */ /* 0x000e620000000800 */
[--C-:B------:R-:W-:Y:S01]  /*13170*/  IMAD.MOV.U32 R66, RZ, RZ, R119.reuse ;  /* 0x000000ffff427224 */ /* 0x100fe200078e0077 */
[----:B------:R-:W-:Y:S01]  /*13180*/  FMNMX.FTZ R4, R33, R4, !PT ;  /* 0x0000000421047209 */ /* 0x000fe20007810000 */
[----:B------:R-:W-:-:S03]  /*13190*/  IMAD.MOV.U32 R62, RZ, RZ, R119 ;  /* 0x000000ffff3e7224 */ /* 0x000fc600078e0077 */
[----:B------:R-:W-:Y:S02]  /*131a0*/  FMNMX.FTZ R4, R59, R4, !PT ;  /* 0x000000043b047209 */ /* 0x000fe40007810000 */
[----:B------:R-:W3:Y:S02]  /*131b0*/  MUFU.EX2 R73, R73 ;  /* 0x0000004900497308 */ /* 0x000ee40000000800 */
[----:B------:R-:W-:-:S04]  /*131c0*/  FMNMX.FTZ R4, R75, R4, !PT ;  /* 0x000000044b047209 */ /* 0x000fc80007810000 */
[----:B------:R-:W-:Y:S02]  /*131d0*/  FMNMX.FTZ R4, R77, R4, !PT ;  /* 0x000000044d047209 */ /* 0x000fe40007810000 */
[----:B------:R-:W4:Y:S02]  /*131e0*/  MUFU.EX2 R186, R186 ;  /* 0x000000ba00ba7308 */ /* 0x000f240000000800 */
[----:B------:R-:W-:-:S04]  /*131f0*/  FMNMX.FTZ R4, R79, R4, !PT ;  /* 0x000000044f047209 */ /* 0x000fc80007810000 */
[----:B------:R-:W-:Y:S02]  /*13200*/  FMNMX.FTZ R4, R67, R4, !PT ;  /* 0x0000000443047209 */ /* 0x000fe40007810000 */
[----:B------:R-:W-:Y:S02]  /*13210*/  MUFU.EX2 R180, R180 ;  /* 0x000000b400b47308 */ /* 0x000fe40000000800 */
[----:B------:R-:W-:-:S04]  /*13220*/  FMNMX.FTZ R4, R37, R4, !PT ;  /* 0x0000000425047209 */ /* 0x000fc80007810000 */
[----:B------:R-:W-:Y:S02]  /*13230*/  FMNMX.FTZ R4, R71, R4, !PT ;  /* 0x0000000447047209 */ /* 0x000fe40007810000 */
[----:B------:R-:W-:Y:S03]  /*13240*/  MUFU.EX2 R41, R41 ;  /* 0x0000002900297308 */ /* 0x000fe60000000800 */
[----:B------:R-:W0:Y:S05]  /*13250*/  SHFL.BFLY PT, R83, R4, 0x2, 0x1f ;  /* 0x0c401f0004537f89 */ /* 0x000e2a00000e0000 */
[----:B------:R-:W-:Y:S08]  /*13260*/  MUFU.EX2 R182, R182 ;  /* 0x000000b600b67308 */ /* 0x000ff00000000800 */
[----:B------:R-:W-:Y:S08]  /*13270*/  MUFU.EX2 R45, R45 ;  /* 0x0000002d002d7308 */ /* 0x000ff00000000800 */
[----:B------:R-:W-:Y:S01]  /*13280*/  MUFU.EX2 R176, R176 ;  /* 0x000000b000b07308 */ /* 0x000fe20000000800 */
[----:B0-----:R-:W-:Y:S01]  /*13290*/  FMNMX.FTZ R8, R4, R83, !PT ;  /* 0x0000005304087209 */ /* 0x001fe20007810000 */
[----:B------:R-:W-:Y:S01]  /*132a0*/  FFMA.FTZ R83, R99, R0, -R6 ;  /* 0x0000000063537223 */ /* 0x000fe20000010806 */
[----:B------:R-:W-:-:S03]  /*132b0*/  IMAD.MOV.U32 R99, RZ, RZ, R119 ;  /* 0x000000ffff637224 */ /* 0x000fc600078e0077 */
[----:B------:R-:W0:Y:S02]  /*132c0*/  SHFL.BFLY PT, R85, R8, 0x1, 0x1f ;  /* 0x0c201f0008557f89 */ /* 0x000e2400000e0000 */
[----:B------:R-:W-:Y:S08]  /*132d0*/  MUFU.EX2 R49, R49 ;  /* 0x0000003100317308 */ /* 0x000ff00000000800 */
[----:B------:R-:W-:Y:S08]  /*132e0*/  MUFU.EX2 R178, R178 ;  /* 0x000000b200b27308 */ /* 0x000ff00000000800 */
[----:B------:R-:W-:Y:S01]  /*132f0*/  MUFU.EX2 R81, R81 ;  /* 0x0000005100517308 */ /* 0x000fe20000000800 */
[----:B0-----:R-:W-:-:S07]  /*13300*/  FMNMX.FTZ R4, R8, R85, !PT ;  /* 0x0000005508047209 */ /* 0x001fce0007810000 */
[----:B------:R-:W-:Y:S01]  /*13310*/  MUFU.EX2 R172, R172 ;  /* 0x000000ac00ac7308 */ /* 0x000fe20000000800 */
[----:B------:R-:W-:Y:S01]  /*13320*/  IMAD.MOV.U32 R85, RZ, RZ, R119 ;  /* 0x000000ffff557224 */ /* 0x000fe200078e0077 */
[C---:B------:R-:W-:Y:S01]  /*13330*/  FSETP.NEU.FTZ.AND P1, PT, R4.reuse, -INF , PT ;  /* 0xff8000000400780b */ /* 0x040fe20003f3d000 */
[----:B------:R-:W-:-:S05]  /*13340*/  FMUL.FTZ R20, R4, R0 ;  /* 0x0000000004147220 */ /* 0x000fca0000410000 */
[----:B------:R-:W-:Y:S01]  /*13350*/  MUFU.EX2 R57, R57 ;  /* 0x0000003900397308 */ /* 0x000fe20000000800 */
[----:B------:R-:W-:-:S05]  /*13360*/  FSEL R20, R20, RZ, P1 ;  /* 0x000000ff14147208 */ /* 0x000fca0000800000 */
        /* <DEDUP_REMOVED lines=8> */
[----:B------:R-:W-:Y:S01]  /*133f0*/  FADD.FTZ R28, R190, R7 ;  /* 0x00000007be1c7221 */ /* 0x000fe20000010000 */
[-CC-:B------:R-:W-:Y:S01]  /*13400*/  FFMA.FTZ R187, R13, R0.reuse, -R20.reuse ;  /* 0x000000000dbb7223 */ /* 0x180fe20000010814 */
[-CC-:B------:R-:W-:Y:S01]  /*13410*/  FFMA.FTZ R12, R39, R0.reuse, -R20.reuse ;  /* 0x00000000270c7223 */ /* 0x180fe20000010814 */
[-C--:B------:R-:W-:Y:S01]  /*13420*/  FFMA.FTZ R181, R15, R0.reuse, -R20 ;  /* 0x000000000fb57223 */ /* 0x080fe20000010814 */
[----:B--2---:R-:W-:Y:S01]  /*13430*/  FADD.FTZ R7, R61, R28 ;  /* 0x0000001c3d077221 */ /* 0x004fe20000010000 */
[-CC-:B------:R-:W-:Y:S01]  /*13440*/  FFMA.FTZ R14, R43, R0.reuse, -R20.reuse ;  /* 0x000000002b0e7223 */ /* 0x180fe20000010814 */
[----:B------:R-:W0:Y:S01]  /*13450*/  MUFU.EX2 R6, R6 ;  /* 0x0000000600067308 */ /* 0x000e220000000800 */
[-CC-:B------:R-:W-:Y:S01]  /*13460*/  FFMA.FTZ R183, R21, R0.reuse, -R20.reuse ;  /* 0x0000000015b77223 */ /* 0x180fe20000010814 */
[----:B-1----:R-:W-:Y:S01]  /*13470*/  FADD.FTZ R28, R184, R7 ;  /* 0x00000007b81c7221 */ /* 0x002fe20000010000 */
[-CC-:B------:R-:W-:Y:S01]  /*13480*/  FFMA.FTZ R24, R47, R0.reuse, -R20.reuse ;  /* 0x000000002f187223 */ /* 0x180fe20000010814 */
[-CC-:B------:R-:W-:Y:S01]  /*13490*/  FFMA.FTZ R177, R25, R0.reuse, -R20.reuse ;  /* 0x0000000019b17223 */ /* 0x180fe20000010814 */
[-C--:B------:R-:W-:Y:S01]  /*134a0*/  FFMA.FTZ R26, R51, R0.reuse, -R20 ;  /* 0x00000000331a7223 */ /* 0x080fe20000010814 */
[----:B---3--:R-:W-:Y:S01]  /*134b0*/  FADD.FTZ R9, R73, R28 ;  /* 0x0000001c49097221 */ /* 0x008fe20000010000 */
[-CC-:B------:R-:W-:Y:S01]  /*134c0*/  FFMA.FTZ R179, R29, R0.reuse, -R20.reuse ;  /* 0x000000001db37223 */ /* 0x180fe20000010814 */
[----:B------:R-:W1:Y:S01]  /*134d0*/  MUFU.EX2 R191, R191 ;  /* 0x000000bf00bf7308 */ /* 0x000e620000000800 */
[-CC-:B------:R-:W-:Y:S01]  /*134e0*/  FFMA.FTZ R28, R55, R0.reuse, -R20.reuse ;  /* 0x00000000371c7223 */ /* 0x180fe20000010814 */
[----:B----4-:R-:W-:Y:S01]  /*134f0*/  FADD.FTZ R32, R186, R9 ;  /* 0x00000009ba207221 */ /* 0x010fe20000010000 */
[-CC-:B------:R-:W-:Y:S01]  /*13500*/  FFMA.FTZ R173, R33, R0.reuse, -R20.reuse ;  /* 0x0000000021ad7223 */ /* 0x180fe20000010814 */
[-CC-:B------:R-:W-:Y:S01]  /*13510*/  FFMA.FTZ R59, R59, R0.reuse, -R20.reuse ;  /* 0x000000003b3b7223 */ /* 0x180fe20000010814 */
[-C--:B------:R-:W-:Y:S01]  /*13520*/  FFMA.FTZ R75, R75, R0.reuse, -R20 ;  /* 0x000000004b4b7223 */ /* 0x080fe20000010814 */
[----:B------:R-:W-:Y:S01]  /*13530*/  FADD.FTZ R9, R63, R32 ;  /* 0x000000203f097221 */ /* 0x000fe20000010000 */
[-C--:B------:R-:W-:Y:S01]  /*13540*/  FFMA.FTZ R77, R77, R0.reuse, -R20 ;  /* 0x000000004d4d7223 */ /* 0x080fe20000010814 */
[----:B------:R-:W2:Y:S01]  /*13550*/  MUFU.EX2 R8, R8 ;  /* 0x0000000800087308 */ /* 0x000ea20000000800 */
[----:B0-----:R-:W-:Y:S01]  /*13560*/  FADD.FTZ R30, R189, R6 ;  /* 0x00000006bd1e7221 */ /* 0x001fe20000010000 */
[-CC-:B------:R-:W-:Y:S01]  /*13570*/  FFMA.FTZ R79, R79, R0.reuse, -R20.reuse ;  /* 0x000000004f4f7223 */ /* 0x180fe20000010814 */
[-CC-:B------:R-:W-:Y:S01]  /*13580*/  FFMA.FTZ R67, R67, R0.reuse, -R20.reuse ;  /* 0x0000000043437223 */ /* 0x180fe20000010814 */
[-CC-:B------:R-:W-:Y:S01]  /*13590*/  FFMA.FTZ R37, R37, R0.reuse, -R20.reuse ;  /* 0x0000000025257223 */ /* 0x180fe20000010814 */
[----:B------:R-:W-:Y:S01]  /*135a0*/  FFMA.FTZ R71, R71, R0, -R20 ;  /* 0x0000000047477223 */ /* 0x000fe20000010814 */
[----:B------:R-:W-:Y:S01]  /*135b0*/  F2FP.BF16.F32.PACK_AB R189, R6, R189 ;  /* 0x000000bd06bd723e */ /* 0x000fe200000010ff */
[--C-:B------:R-:W-:Y:S01]  /*135c0*/  IMAD.MOV.U32 R55, RZ, RZ, R119.reuse ;  /* 0x000000ffff377224 */ /* 0x100fe200078e0077 */
[----:B------:R-:W0:Y:S01]  /*135d0*/  MUFU.EX2 R185, R185 ;  /* 0x000000b900b97308 */ /* 0x000e220000000800 */
[----:B-1----:R-:W-:Y:S01]  /*135e0*/  FADD.FTZ R7, R191, R30 ;  /* 0x0000001ebf077221 */ /* 0x002fe20000010000 */
[----:B------:R-:W-:Y:S01]  /*135f0*/  F2FP.BF16.F32.PACK_AB R188, R53, R188 ;  /* 0x000000bc35bc723e */ /* 0x000fe200000010ff */
[--C-:B------:R-:W-:Y:S01]  /*13600*/  IMAD.MOV.U32 R53, RZ, RZ, R119.reuse ;  /* 0x000000ffff357224 */ /* 0x100fe200078e0077 */
[----:B------:R-:W-:Y:S01]  /*13610*/  F2FP.BF16.F32.PACK_AB R190, R61, R190 ;  /* 0x000000be3dbe723e */ /* 0x000fe200000010ff */
[--C-:B------:R-:W-:Y:S01]  /*13620*/  IMAD.MOV.U32 R61, RZ, RZ, R119.reuse ;  /* 0x000000ffff3d7224 */ /* 0x100fe200078e0077 */
[----:B------:R-:W-:Y:S01]  /*13630*/  F2FP.BF16.F32.PACK_AB R184, R73, R184 ;  /* 0x000000b849b8723e */ /* 0x000fe200000010ff */
[----:B------:R-:W-:Y:S01]  /*13640*/  IMAD.MOV.U32 R51, RZ, RZ, R119 ;  /* 0x000000ffff337224 */ /* 0x000fe200078e0077 */
[----:B------:R-:W1:Y:S01]  /*13650*/  MUFU.EX2 R10, R10 ;  /* 0x0000000a000a7308 */ /* 0x000e620000000800 */
[C---:B--2---:R-:W-:Y:S01]  /*13660*/  FADD.FTZ R30, R8.reuse, R7 ;  /* 0x00000007081e7221 */ /* 0x044fe20000010000 */
[----:B------:R-:W-:Y:S01]  /*13670*/  F2FP.BF16.F32.PACK_AB R186, R63, R186 ;  /* 0x000000ba3fba723e */ /* 0x000fe200000010ff */
[--C-:B------:R-:W-:Y:S01]  /*13680*/  IMAD.MOV.U32 R63, RZ, RZ, R119.reuse ;  /* 0x000000ffff3f7224 */ /* 0x100fe200078e0077 */
[----:B------:R-:W-:Y:S01]  /*13690*/  F2FP.BF16.F32.PACK_AB R191, R8, R191 ;  /* 0x000000bf08bf723e */ /* 0x000fe200000010ff */
[--C-:B------:R-:W-:Y:S01]  /*136a0*/  IMAD.MOV.U32 R47, RZ, RZ, R119.reuse ;  /* 0x000000ffff2f7224 */ /* 0x100fe200078e0077 */
[----:B------:R-:W-:Y:S01]  /*136b0*/  MOV R73, R119 ;  /* 0x0000007700497202 */ /* 0x000fe20000000f00 */
[----:B------:R-:W-:Y:S01]  /*136c0*/  IMAD.MOV.U32 R43, RZ, RZ, R119 ;  /* 0x000000ffff2b7224 */ /* 0x000fe200078e0077 */
[----:B------:R-:W2:Y:S01]  /*136d0*/  MUFU.EX2 R187, R187 ;  /* 0x000000bb00bb7308 */ /* 0x000ea20000000800 */
[----:B0-----:R-:W-:Y:S01]  /*136e0*/  FADD.FTZ R7, R185, R30 ;  /* 0x0000001eb9077221 */ /* 0x001fe20000010000 */
[----:B------:R-:W-:Y:S01]  /*136f0*/  FADD.FTZ R30, R180, R9 ;  /* 0x00000009b41e7221 */ /* 0x000fe20000010000 */
[----:B------:R-:W-:Y:S01]  /*13700*/  F2FP.BF16.F32.PACK_AB R180, R41, R180 ;  /* 0x000000b429b4723e */ /* 0x000fe200000010ff */
[----:B------:R-:W-:-:S02]  /*13710*/  IMAD.MOV.U32 R39, RZ, RZ, R119 ;  /* 0x000000ffff277224 */ /* 0x000fc400078e0077 */
[----:B------:R-:W-:Y:S01]  /*13720*/  FADD.FTZ R9, R41, R30 ;  /* 0x0000001e29097221 */ /* 0x000fe20000010000 */
[----:B------:R-:W-:Y:S01]  /*13730*/  VIADD R30, R3, 0x30840 ;  /* 0x00030840031e7836 */ /* 0x000fe20000000000 */
[----:B------:R-:W0:Y:S01]  /*13740*/  MUFU.EX2 R12, R12 ;  /* 0x0000000c000c7308 */ /* 0x000e220000000800 */
[----:B-1----:R-:W-:Y:S01]  /*13750*/  FADD.FTZ R32, R10, R7 ;  /* 0x000000070a207221 */ /* 0x002fe20000010000 */
[----:B------:R-:W-:Y:S01]  /*13760*/  FADD.FTZ R34, R182, R9 ;  /* 0x00000009b6227221 */ /* 0x000fe20000010000 */
[----:B------:R-:W-:Y:S01]  /*13770*/  VIADD R9, R2, 0xfffffffe ;  /* 0xfffffffe02097836 */ /* 0x000fe20000000000 */
[----:B------:R-:W-:Y:S01]  /*13780*/  PRMT R3, R223, 0x654, R30 ;  /* 0x00000654df037816 */ /* 0x000fe2000000001e */
[----:B------:R-:W-:Y:S01]  /*13790*/  IMAD.MOV.U32 R2, RZ, RZ, 0x3f800000 ;  /* 0x3f800000ff027424 */ /* 0x000fe200078e00ff */
[----:B------:R-:W-:Y:S01]  /*137a0*/  F2FP.BF16.F32.PACK_AB R182, R45, R182 ;  /* 0x000000b62db6723e */ /* 0x000fe200000010ff */
[--C-:B------:R-:W-:Y:S01]  /*137b0*/  IMAD.MOV.U32 R41, RZ, RZ, R119.reuse ;  /* 0x000000ffff297224 */ /* 0x100fe200078e0077 */
[----:B------:R-:W1:Y:S01]  /*137c0*/  MUFU.EX2 R181, R181 ;  /* 0x000000b500b57308 */ /* 0x000e620000000800 */
[----:B--2---:R-:W-:Y:S01]  /*137d0*/  FADD.FTZ R7, R187, R32 ;  /* 0x00000020bb077221 */ /* 0x004fe20000010000 */
[----:B------:R1:W-:Y:S01]  /*137e0*/  SYNCS.ARRIVE.TRANS64.RED.A1T0 RZ, [R3+URZ], RZ ;  /* 0x000000ff03ff79a7 */ /* 0x0003e2000810043f */
[----:B------:R-:W-:Y:S01]  /*137f0*/  ISETP.GE.AND P1, PT, R9, R221, PT ;  /* 0x000000dd0900720c */ /* 0x000fe20003f26270 */
[--C-:B------:R-:W-:Y:S01]  /*13800*/  IMAD.MOV.U32 R35, RZ, RZ, R119.reuse ;  /* 0x000000ffff237224 */ /* 0x100fe200078e0077 */
[----:B------:R-:W-:Y:S01]  /*13810*/  F2FP.BF16.F32.PACK_AB R185, R10, R185 ;  /* 0x000000b90ab9723e */ /* 0x000fe200000010ff */
[----:B------:R-:W-:-:S02]  /*13820*/  IMAD.MOV.U32 R33, RZ, RZ, R119 ;  /* 0x000000ffff217224 */ /* 0x000fc400078e0077 */
[----:B------:R-:W2:Y:S01]  /*13830*/  MUFU.EX2 R14, R14 ;  /* 0x0000000e000e7308 */ /* 0x000ea20000000800 */
[C---:B0-----:R-:W-:Y:S01]  /*13840*/  FADD.FTZ R32, R12.reuse, R7 ;  /* 0x000000070c207221 */ /* 0x041fe20000010000 */
[----:B------:R-:W-:Y:S01]  /*13850*/  FADD.FTZ R7, R45, R34 ;  /* 0x000000222d077221 */ /* 0x000fe20000010000 */
[----:B------:R-:W-:Y:S01]  /*13860*/  F2FP.BF16.F32.PACK_AB R187, R12, R187 ;  /* 0x000000bb0cbb723e */ /* 0x000fe200000010ff */
[----:B------:R-:W-:Y:S02]  /*13870*/  IMAD.MOV.U32 R45, RZ, RZ, R119 ;  /* 0x000000ffff2d7224 */ /* 0x000fe400078e0077 */
[----:B------:R-:W-:Y:S01]  /*13880*/  FADD.FTZ R34, R176, R7 ;  /* 0x00000007b0227221 */ /* 0x000fe20000010000 */
[----:B------:R-:W-:Y:S01]  /*13890*/  F2FP.BF16.F32.PACK_AB R176, R49, R176 ;  /* 0x000000b031b0723e */ /* 0x000fe200000010ff */
[----:B------:R-:W0:Y:S01]  /*138a0*/  MUFU.EX2 R183, R183 ;  /* 0x000000b700b77308 */ /* 0x000e220000000800 */
[----:B-1----:R-:W-:Y:S01]  /*138b0*/  FADD.FTZ R3, R181, R32 ;  /* 0x00000020b5037221 */ /* 0x002fe20000010000 */
[----:B------:R-:W-:Y:S01]  /*138c0*/  FADD.FTZ R7, R49, R34 ;  /* 0x0000002231077221 */ /* 0x000fe20000010000 */
[----:B------:R-:W-:-:S02]  /*138d0*/  IMAD.MOV.U32 R49, RZ, RZ, R119 ;  /* 0x000000ffff317224 */ /* 0x000fc400078e0077 */
[----:B------:R-:W-:Y:S02]  /*138e0*/  IMAD.MOV.U32 R31, RZ, RZ, R119 ;  /* 0x000000ffff1f7224 */ /* 0x000fe400078e0077 */
[----:B------:R-:W-:Y:S01]  /*138f0*/  FADD.FTZ R36, R178, R7 ;  /* 0x00000007b2247221 */ /* 0x000fe20000010000 */
[C---:B------:R-:W-:Y:S01]  /*13900*/  F2FP.BF16.F32.PACK_AB R178, R81.reuse, R178 ;  /* 0x000000b251b2723e */ /* 0x040fe200000010ff */
[----:B------:R-:W1:Y:S01]  /*13910*/  MUFU.EX2 R24, R24 ;  /* 0x0000001800187308 */ /* 0x000e620000000800 */
[C---:B--2---:R-:W-:Y:S01]  /*13920*/  FADD.FTZ R32, R14.reuse, R3 ;  /* 0x000000030e207221 */ /* 0x044fe20000010000 */
[----:B------:R-:W-:Y:S01]  /*13930*/  FADD.FTZ R7, R81, R36 ;  /* 0x0000002451077221 */ /* 0x000fe20000010000 */
[----:B------:R-:W-:Y:S01]  /*13940*/  F2FP.BF16.F32.PACK_AB R181, R14, R181 ;  /* 0x000000b50eb5723e */ /* 0x000fe200000010ff */
[--C-:B------:R-:W-:Y:S02]  /*13950*/  IMAD.MOV.U32 R81, RZ, RZ, R119.reuse ;  /* 0x000000ffff517224 */ /* 0x100fe400078e0077 */
[----:B------:R-:W-:-:S02]  /*13960*/  IMAD.MOV.U32 R29, RZ, RZ, R119 ;  /* 0x000000ffff1d7224 */ /* 0x000fc400078e0077 */
[----:B------:R-:W2:Y:S01]  /*13970*/  MUFU.EX2 R177, R177 ;  /* 0x000000b100b17308 */ /* 0x000ea20000000800 */
[----:B0-----:R-:W-:Y:S01]  /*13980*/  FADD.FTZ R3, R183, R32 ;  /* 0x00000020b7037221 */ /* 0x001fe20000010000 */
[--C-:B------:R-:W-:Y:S02]  /*13990*/  IMAD.MOV.U32 R27, RZ, RZ, R119.reuse ;  /* 0x000000ffff1b7224 */ /* 0x100fe400078e0077 */
[----:B------:R-:W-:-:S04]  /*139a0*/  IMAD.MOV.U32 R25, RZ, RZ, R119 ;  /* 0x000000ffff197224 */ /* 0x000fc800078e0077 */
[----:B------:R-:W0:Y:S01]  /*139b0*/  MUFU.EX2 R26, R26 ;  /* 0x0000001a001a7308 */ /* 0x000e220000000800 */
[C---:B-1----:R-:W-:Y:S01]  /*139c0*/  FADD.FTZ R34, R24.reuse, R3 ;  /* 0x0000000318227221 */ /* 0x042fe20000010000 */
[----:B------:R-:W-:Y:S01]  /*139d0*/  F2FP.BF16.F32.PACK_AB R183, R24, R183 ;  /* 0x000000b718b7723e */ /* 0x000fe200000010ff */
[----:B------:R-:W-:-:S05]  /*139e0*/  IMAD.MOV.U32 R24, RZ, RZ, R119 ;  /* 0x000000ffff187224 */ /* 0x000fca00078e0077 */
[----:B------:R-:W1:Y:S01]  /*139f0*/  MUFU.EX2 R179, R179 ;  /* 0x000000b300b37308 */ /* 0x000e620000000800 */
[----:B--2---:R-:W-:Y:S01]  /*13a00*/  FADD.FTZ R3, R177, R34 ;  /* 0x00000022b1037221 */ /* 0x004fe20000010000 */
[----:B------:R-:W-:Y:S01]  /*13a10*/  FADD.FTZ R34, R172, R7 ;  /* 0x00000007ac227221 */ /* 0x000fe20000010000 */
[----:B------:R-:W-:-:S03]  /*13a20*/  F2FP.BF16.F32.PACK_AB R172, R57, R172 ;  /* 0x000000ac39ac723e */ /* 0x000fc600000010ff */
[----:B------:R-:W-:Y:S01]  /*13a30*/  FADD.FTZ R7, R57, R34 ;  /* 0x0000002239077221 */ /* 0x000fe20000010000 */
[----:B------:R-:W-:Y:S01]  /*13a40*/  IMAD.MOV.U32 R57, RZ, RZ, R119 ;  /* 0x000000ffff397224 */ /* 0x000fe200078e0077 */
[----:B------:R-:W2:Y:S01]  /*13a50*/  MUFU.EX2 R28, R28 ;  /* 0x0000001c001c7308 */ /* 0x000ea20000000800 */
[C---:B0-----:R-:W-:Y:S01]  /*13a60*/  FADD.FTZ R20, R26.reuse, R3 ;  /* 0x000000031a147221 */ /* 0x041fe20000010000 */
[----:B------:R-:W-:Y:S01]  /*13a70*/  F2FP.BF16.F32.PACK_AB R177, R26, R177 ;  /* 0x000000b11ab1723e */ /* 0x000fe200000010ff */
[----:B------:R-:W-:-:S05]  /*13a80*/  IMAD.MOV.U32 R26, RZ, RZ, R119 ;  /* 0x000000ffff1a7224 */ /* 0x000fca00078e0077 */
[----:B------:R-:W0:Y:S01]  /*13a90*/  MUFU.EX2 R174, R174 ;  /* 0x000000ae00ae7308 */ /* 0x000e220000000800 */
[----:B-1----:R-:W-:-:S07]  /*13aa0*/  FADD.FTZ R3, R179, R20 ;  /* 0x00000014b3037221 */ /* 0x002fce0000010000 */
[----:B------:R-:W1:Y:S01]  /*13ab0*/  MUFU.EX2 R173, R173 ;  /* 0x000000ad00ad7308 */ /* 0x000e620000000800 */
[C---:B--2---:R-:W-:Y:S01]  /*13ac0*/  FADD.FTZ R34, R28.reuse, R3 ;  /* 0x000000031c227221 */ /* 0x044fe20000010000 */
[----:B------:R-:W-:Y:S01]  /*13ad0*/  F2FP.BF16.F32.PACK_AB R179, R28, R179 ;  /* 0x000000b31cb3723e */ /* 0x000fe200000010ff */
[----:B------:R-:W-:-:S05]  /*13ae0*/  IMAD.MOV.U32 R28, RZ, RZ, R119 ;  /* 0x000000ffff1c7224 */ /* 0x000fca00078e0077 */
        /* <DEDUP_REMOVED lines=8> */
[----:B0-----:R-:W-:-:S03]  /*13b70*/  IMAD.MOV.U32 R59, RZ, RZ, R119 ;  /* 0x000000ffff3b7224 */ /* 0x001fc600078e0077 */
[----:B------:R-:W0:Y:S01]  /*13b80*/  MUFU.EX2 R75, R75 ;  /* 0x0000004b004b7308 */ /* 0x000e220000000800 */
[C---:B---3--:R-:W-:Y:S01]  /*13b90*/  FADD.FTZ R34, R30.reuse, R3 ;  /* 0x000000031e227221 */ /* 0x048fe20000010000 */
[----:B------:R-:W-:Y:S01]  /*13ba0*/  F2FP.BF16.F32.PACK_AB R173, R30, R173 ;  /* 0x000000ad1ead723e */ /* 0x000fe200000010ff */
[----:B------:R-:W-:-:S05]  /*13bb0*/  IMAD.MOV.U32 R30, RZ, RZ, R119 ;  /* 0x000000ffff1e7224 */ /* 0x000fca00078e0077 */
[----:B------:R-:W2:Y:S01]  /*13bc0*/  MUFU.EX2 R65, R65 ;  /* 0x0000004100417308 */ /* 0x000ea20000000800 */
[----:B-1----:R-:W-:-:S07]  /*13bd0*/  FADD.FTZ R36, R168, R7 ;  /* 0x00000007a8247221 */ /* 0x002fce0000010000 */
[----:B------:R1:W3:Y:S01]  /*13be0*/  MUFU.EX2 R32, R77 ;  /* 0x0000004d00207308 */ /* 0x0002e20000000800 */
[----:B0-----:R-:W-:-:S07]  /*13bf0*/  FADD.FTZ R3, R75, R34 ;  /* 0x000000224b037221 */ /* 0x001fce0000010000 */
[----:B------:R-:W0:Y:S01]  /*13c00*/  MUFU.EX2 R79, R79 ;  /* 0x0000004f004f7308 */ /* 0x000e220000000800 */
[C---:B--2---:R-:W-:Y:S01]  /*13c10*/  FADD.FTZ R7, R65.reuse, R36 ;  /* 0x0000002441077221 */ /* 0x044fe20000010000 */
[----:B------:R-:W-:Y:S01]  /*13c20*/  F2FP.BF16.F32.PACK_AB R168, R65, R168 ;  /* 0x000000a841a8723e */ /* 0x000fe200000010ff */
[--C-:B-1----:R-:W-:Y:S02]  /*13c30*/  IMAD.MOV.U32 R77, RZ, RZ, R119.reuse ;  /* 0x000000ffff4d7224 */ /* 0x102fe400078e0077 */
[----:B------:R-:W-:-:S03]  /*13c40*/  IMAD.MOV.U32 R65, RZ, RZ, R119 ;  /* 0x000000ffff417224 */ /* 0x000fc600078e0077 */
[----:B------:R1:W2:Y:S01]  /*13c50*/  MUFU.EX2 R20, R67 ;  /* 0x0000004300147308 */ /* 0x0002a20000000800 */
[C---:B---3--:R-:W-:Y:S01]  /*13c60*/  FADD.FTZ R36, R32.reuse, R3 ;  /* 0x0000000320247221 */ /* 0x048fe20000010000 */
[----:B------:R-:W-:Y:S01]  /*13c70*/  F2FP.BF16.F32.PACK_AB R175, R32, R75 ;  /* 0x0000004b20af723e */ /* 0x000fe200000010ff */
[--C-:B------:R-:W-:Y:S02]  /*13c80*/  IMAD.MOV.U32 R75, RZ, RZ, R119.reuse ;  /* 0x000000ffff4b7224 */ /* 0x100fe400078e0077 */
[----:B------:R-:W-:-:S03]  /*13c90*/  IMAD.MOV.U32 R32, RZ, RZ, R119 ;  /* 0x000000ffff207224 */ /* 0x000fc600078e0077 */
[----:B------:R-:W3:Y:S01]  /*13ca0*/  MUFU.EX2 R170, R170 ;  /* 0x000000aa00aa7308 */ /* 0x000ee20000000800 */
[----:B0-----:R-:W-:Y:S01]  /*13cb0*/  FADD.FTZ R3, R79, R36 ;  /* 0x000000244f037221 */ /* 0x001fe20000010000 */
[--C-:B-1----:R-:W-:Y:S02]  /*13cc0*/  IMAD.MOV.U32 R67, RZ, RZ, R119.reuse ;  /* 0x000000ffff437224 */ /* 0x102fe400078e0077 */
[----:B------:R-:W-:-:S04]  /*13cd0*/  IMAD.MOV.U32 R36, RZ, RZ, R119 ;  /* 0x000000ffff247224 */ /* 0x000fc800078e0077 */
[----:B------:R-:W0:Y:S01]  /*13ce0*/  MUFU.EX2 R37, R37 ;  /* 0x0000002500257308 */ /* 0x000e220000000800 */
[C---:B--2---:R-:W-:Y:S01]  /*13cf0*/  FADD.FTZ R6, R20.reuse, R3 ;  /* 0x0000000314067221 */ /* 0x044fe20000010000 */
[----:B------:R-:W-:Y:S01]  /*13d00*/  F2FP.BF16.F32.PACK_AB R169, R20, R79 ;  /* 0x0000004f14a9723e */ /* 0x000fe200000010ff */
[----:B------:R-:W-:-:S05]  /*13d10*/  IMAD.MOV.U32 R79, RZ, RZ, R119 ;  /* 0x000000ffff4f7224 */ /* 0x000fca00078e0077 */
[----:B------:R-:W1:Y:S01]  /*13d20*/  MUFU.EX2 R69, R69 ;  /* 0x0000004500457308 */ /* 0x000e620000000800 */
[----:B---3--:R-:W-:-:S07]  /*13d30*/  FADD.FTZ R38, R170, R7 ;  /* 0x00000007aa267221 */ /* 0x008fce0000010000 */
[----:B------:R2:W3:Y:S01]  /*13d40*/  MUFU.EX2 R34, R71 ;  /* 0x0000004700227308 */ /* 0x0004e20000000800 */
[----:B0-----:R-:W-:Y:S01]  /*13d50*/  FADD.FTZ R3, R37, R6 ;  /* 0x0000000625037221 */ /* 0x001fe20000010000 */
[C---:B-1----:R-:W-:Y:S01]  /*13d60*/  FADD.FTZ R215, R69.reuse, R38 ;  /* 0x0000002645d77221 */ /* 0x042fe20000010000 */
[----:B------:R-:W-:Y:S01]  /*13d70*/  F2FP.BF16.F32.PACK_AB R170, R69, R170 ;  /* 0x000000aa45aa723e */ /* 0x000fe200000010ff */
[--C-:B--2---:R-:W-:Y:S02]  /*13d80*/  IMAD.MOV.U32 R71, RZ, RZ, R119.reuse ;  /* 0x000000ffff477224 */ /* 0x104fe400078e0077 */
[--C-:B------:R-:W-:Y:S02]  /*13d90*/  IMAD.MOV.U32 R69, RZ, RZ, R119.reuse ;  /* 0x000000ffff457224 */ /* 0x100fe400078e0077 */
[----:B------:R-:W-:Y:S02]  /*13da0*/  IMAD.MOV.U32 R38, RZ, RZ, R119 ;  /* 0x000000ffff267224 */ /* 0x000fe400078e0077 */
[C---:B---3--:R-:W-:Y:S01]  /*13db0*/  FADD.FTZ R6, R34.reuse, R3 ;  /* 0x0000000322067221 */ /* 0x048fe20000010000 */
[----:B------:R-:W-:Y:S01]  /*13dc0*/  F2FP.BF16.F32.PACK_AB R171, R34, R37 ;  /* 0x0000002522ab723e */ /* 0x000fe200000010ff */
[----:B------:R-:W-:-:S02]  /*13dd0*/  IMAD.MOV.U32 R3, RZ, RZ, 0x3f800000 ;  /* 0x3f800000ff037424 */ /* 0x000fc400078e00ff */
        /* <DEDUP_REMOVED lines=55> */
[----:B------:R-:W-:-:S07]  /*14150*/  CS2R R24, SRZ ;  /* 0x0000000000187805 */ /* 0x000fce000001ff00 */
.L_x_3910:
[----:B------:R-:W-:-:S04]  /*14160*/  ISETP.NE.AND P1, PT, R11, 0x1, PT ;  /* 0x000000010b00780c */ /* 0x000fc80003f25270 */
[----:B------:R-:W-:-:S04]  /*14170*/  SEL R220, RZ, 0x1, P1 ;  /* 0x00000001ffdc7807 */ /* 0x000fc80000800000 */
[----:B------:R-:W-:Y:S01]  /*14180*/  LOP3.LUT R220, R10, R220, RZ, 0x3c, !PT ;  /* 0x000000dc0adc7212 */ /* 0x000fe200078e3cff */
[----:B------:R-:W-:Y:S06]  /*14190*/  @!P0 BRA `(.L_x_3898) ;  /* 0x0000000000048947 */ /* 0x000fec0003800000 */
[----:B------:R-:W-:Y:S01]  /*141a0*/  BPT.TRAP 0x1 ;  /* 0x000000040000795c */ /* 0x000fe20000300000 */
.L_x_3898:
        /* <DEDUP_REMOVED lines=8> */
.L_x_3899:
[----:B------:R-:W-:Y:S01]  /*14230*/  IMAD R126, R211, 0x900, R222 ;  /* 0x00000900d37e7824 */ /* 0x000fe200078e02de */
[----:B------:R-:W-:Y:S03]  /*14240*/  BSSY B1, `(.L_x_3900) ;  /* 0x0000006000017945 */ /* 0x000fe60003800000 */
[C---:B------:R-:W-:Y:S01]  /*14250*/  VIADD R124, R126.reuse, 0x2 ;  /* 0x000000027e7c7836 */ /* 0x040fe20000000000 */
[----:B------:R-:W-:Y:S01]  /*14260*/  IADD3 R123, R126, 0x4, RZ ;  /* 0x000000047e7b7810 */ /* 0x000fe20007ffe0ff */
[----:B-1----:R-:W-:Y:S06]  /*14270*/  @P1 BRA `(.L_x_3901) ;  /* 0x0000000000081947 */ /* 0x002fec0003800000 */
[----:B------:R-:W1:Y:S02]  /*14280*/  SYNCS.PHASECHK.TRANS64.TRYWAIT P1, [R0+URZ+0x30830], R4 ;  /* 0x03083004000075a7 */ /* 0x000e64000802017f */
[----:B-1----:R-:W-:Y:S05]  /*14290*/  @!P1 BRA `(.L_x_3902) ;  /* 0x000000f0001c9947 */ /* 0x002fea0003800000 */
.L_x_3901:
[----:B------:R-:W-:Y:S05]  /*142a0*/  BSYNC B1 ;  /* 0x0000000000017941 */ /* 0x000fea0003800000 */
.L_x_3900:
[----:B------:R-:W2:Y:S04]  /*142b0*/  LDL.64 R128, [R1+0x38] ;  /* 0x0000380001807983 */ /* 0x000ea80000100a00 */
[----:B------:R3:W-:Y:S04]  /*142c0*/  STL.64 [R1+0x118], R6 ;  /* 0x0001180601007387 */ /* 0x0007e80000100a00 */
[----:B---3--:R-:W3:Y:S01]  /*142d0*/  LDL.64 R6, [R1+0x30] ;  /* 0x0000300001067983 */ /* 0x008ee20000100a00 */
        /* <DEDUP_REMOVED lines=96> */
[----:B------:R-:W-:Y:S01]  /*148e0*/  IMAD.MOV.U32 R120, RZ, RZ, R126 ;  /* 0x000000ffff787224 */ /* 0x000fe200078e007e */
[----:B------:R-:W4:Y:S01]  /*148f0*/  LDL.64 R2, [R1+0x28] ;  /* 0x0000280001027983 */ /* 0x000f220000100a00 */
[----:B------:R-:W-:Y:S01]  /*14900*/  VIADD R122, R126, 0x6 ;  /* 0x000000067e7a7836 */ /* 0x000fe20000000000 */
[----:B------:R-:W-:Y:S01]  /*14910*/  MOV R14, UR38 ;  /* 0x00000026000e7c02 */ /* 0x000fe20008000f00 */
[----:B------:R-:W-:Y:S01]  /*14920*/  IMAD.MOV.U32 R121, RZ, RZ, 0x40000040 ;  /* 0x40000040ff797424 */ /* 0x000fe200078e00ff */
[----:B------:R-:W-:Y:S01]  /*14930*/  R2UR UR46, R120 ;  /* 0x00000000782e72ca */ /* 0x000fe200000e0000 */
[----:B------:R-:W-:Y:S01]  /*14940*/  IMAD.MOV.U32 R120, RZ, RZ, R124 ;  /* 0x000000ffff787224 */ /* 0x000fe200078e007c */
[----:B------:R-:W-:Y:S01]  /*14950*/  MOV R5, UR50 ;  /* 0x0000003200057c02 */ /* 0x000fe20008000f00 */
[----:B------:R-:W-:Y:S01]  /*14960*/  VIADD R124, R126, 0x304 ;  /* 0x000003047e7c7836 */ /* 0x000fe20000000000 */
[----:B------:R-:W-:Y:S01]  /*14970*/  R2UR UR50, R122 ;  /* 0x000000007a3272ca */ /* 0x000fe200000e0000 */
[----:B------:R-:W-:Y:S01]  /*14980*/  VIADD R122, R126, 0x302 ;  /* 0x000003027e7a7836 */ /* 0x000fe20000000000 */
[----:B------:R-:W-:Y:S01]  /*14990*/  R2UR UR42, R120 ;  /* 0x00000000782a72ca */ /* 0x000fe200000e0000 */
[----:B------:R-:W-:Y:S01]  /*149a0*/  IMAD.MOV.U32 R120, RZ, RZ, R123 ;  /* 0x000000ffff787224 */ /* 0x000fe200078e007b */
[----:B------:R-:W-:Y:S01]  /*149b0*/  MOV R213, UR45 ;  /* 0x0000002d00d57c02 */ /* 0x000fe20008000f00 */
[----:B------:R-:W-:Y:S01]  /*149c0*/  IMAD.MOV.U32 R123, RZ, RZ, 0x40000040 ;  /* 0x40000040ff7b7424 */ /* 0x000fe200078e00ff */
[----:B------:R-:W-:Y:S01]  /*149d0*/  R2UR UR30, R122 ;  /* 0x000000007a1e72ca */ /* 0x000fe200000e0000 */
[----:B------:R-:W-:Y:S01]  /*149e0*/  VIADD R122, R126, 0x600 ;  /* 0x000006007e7a7836 */ /* 0x000fe20000000000 */
[----:B------:R-:W-:Y:S01]  /*149f0*/  R2UR UR38, R120 ;  /* 0x00000000782672ca */ /* 0x000fe200000e0000 */
[----:B------:R-:W-:Y:S01]  /*14a00*/  VIADD R120, R126, 0x300 ;  /* 0x000003007e787836 */ /* 0x000fe20000000000 */
[----:B01----:R-:W-:Y:S01]  /*14a10*/  MOV R4, UR44 ;  /* 0x0000002c00047c02 */ /* 0x003fe20008000f00 */
[----:B------:R-:W-:Y:S01]  /*14a20*/  IMAD.MOV.U32 R125, RZ, RZ, 0x40000040 ;  /* 0x40000040ff7d7424 */ /* 0x000fe200078e00ff */
[----:B------:R-:W-:-:S02]  /*14a30*/  R2UR UR47, R121 ;  /* 0x00000000792f72ca */ /* 0x000fc400000e0000 */
        /* <DEDUP_REMOVED lines=8> */
[C---:B------:R-:W-:Y:S02]  /*14ac0*/  R2UR UR43, R121.reuse ;  /* 0x00000000792b72ca */ /* 0x040fe400000e0000 */
[----:B------:R-:W-:-:S02]  /*14ad0*/  R2UR UR39, R121 ;  /* 0x00000000792772ca */ /* 0x000fc400000e0000 */
[----:B------:R-:W-:Y:S02]  /*14ae0*/  R2UR UR51, R123 ;  /* 0x000000007b3372ca */ /* 0x000fe400000e0000 */
[----:B------:R-:W-:Y:S02]  /*14af0*/  R2UR UR35, R121 ;  /* 0x00000000792372ca */ /* 0x000fe400000e0000 */
[----:B------:R-:W-:Y:S02]  /*14b00*/  R2UR UR31, R123 ;  /* 0x000000007b1f72ca */ /* 0x000fe400000e0000 */
[----:B------:R-:W-:Y:S02]  /*14b10*/  R2UR UR27, R125 ;  /* 0x000000007d1b72ca */ /* 0x000fe400000e0000 */
[----:B------:R-:W-:Y:S02]  /*14b20*/  R2UR UR23, R121 ;  /* 0x00000000791772ca */ /* 0x000fe400000e0000 */
[----:B------:R-:W-:-:S02]  /*14b30*/  R2UR UR19, R123 ;  /* 0x000000007b1372ca */ /* 0x000fc400000e0000 */
[----:B------:R-:W-:Y:S02]  /*14b40*/  R2UR UR14, R124 ;  /* 0x000000007c0e72ca */ /* 0x000fe400000e0000 */
[----:B------:R-:W-:Y:S02]  /*14b50*/  R2UR UR15, R125 ;  /* 0x000000007d0f72ca */ /* 0x000fe400000e0000 */
[----:B------:R-:W-:Y:S02]  /*14b60*/  R2UR UR6, R120 ;  /* 0x00000000780672ca */ /* 0x000fe400000e0000 */
[----:B------:R-:W-:Y:S02]  /*14b70*/  R2UR UR7, R121 ;  /* 0x00000000790772ca */ /* 0x000fe400000e0000 */
[----:B------:R-:W-:Y:S02]  /*14b80*/  R2UR UR10, R122 ;  /* 0x000000007a0a72ca */ /* 0x000fe400000e0000 */
[----:B------:R-:W-:-:S02]  /*14b90*/  R2UR UR11, R123 ;  /* 0x000000007b0b72ca */ /* 0x000fc400000e0000 */
[----:B------:R-:W-:Y:S02]  /*14ba0*/  MOV R21, UR41 ;  /* 0x0000002900157c02 */ /* 0x000fe40008000f00 */
[----:B------:R-:W-:Y:S02]  /*14bb0*/  MOV R212, UR40 ;  /* 0x0000002800d47c02 */ /* 0x000fe40008000f00 */
[----:B------:R-:W-:Y:S02]  /*14bc0*/  MOV R15, UR37 ;  /* 0x00000025000f7c02 */ /* 0x000fe40008000f00 */
[----:B------:R-:W-:Y:S02]  /*14bd0*/  MOV R20, UR36 ;  /* 0x0000002400147c02 */ /* 0x000fe40008000f00 */
[----:B------:R-:W-:Y:S02]  /*14be0*/  MOV R12, UR49 ;  /* 0x00000031000c7c02 */ /* 0x000fe40008000f00 */
[----:B------:R-:W-:-:S02]  /*14bf0*/  MOV R13, UR48 ;  /* 0x00000030000d7c02 */ /* 0x000fc40008000f00 */
[----:B--2---:R-:W-:Y:S02]  /*14c00*/  R2UR UR44, R128 ;  /* 0x00000000802c72ca */ /* 0x004fe400000e0000 */
[----:B------:R-:W-:Y:S02]  /*14c10*/  R2UR UR45, R129 ;  /* 0x00000000812d72ca */ /* 0x000fe400000e0000 */
[----:B-----5:R-:W-:-:S11]  /*14c20*/  WARPGROUP.ARRIVE ;  /* 0x00000000000079c5 */ /* 0x020fd60000000000 */
[----:B------:R-:W-:Y:S01]  /*14c30*/  HGMMA.64x96x16.F32.BF16 R120, gdesc[UR44], RZ, !UPT, gsb0 ;  /* 0x016000002c7879f0 */ /* 0x000fe2000c0018ff */
[----:B---3--:R-:W-:Y:S02]  /*14c40*/  R2UR UR40, R6 ;  /* 0x00000000062872ca */ /* 0x008fe400000e0000 */
[----:B------:R-:W-:Y:S02]  /*14c50*/  R2UR UR41, R7 ;  /* 0x00000000072972ca */ /* 0x000fe400000e0000 */
[----:B------:R0:W5:Y:S01]  /*14c60*/  LDL.LU.64 R6, [R1+0x118] ;  /* 0x0001180001067983 */ /* 0x0001620000300a00 */
[----:B------:R-:W-:Y:S02]  /*14c70*/  WARPGROUP.DEPBAR.LE gsb0, 0x0 ;  /* 0x00008000000079c5 */ /* 0x000fe40000010000 */
[----:B------:R-:W-:-:S08]  /*14c80*/  WARPGROUP.ARRIVE ;  /* 0x00000000000079c5 */ /* 0x000fd00000000000 */
[----:B------:R-:W-:Y:S01]  /*14c90*/  HGMMA.64x96x16.F32.BF16 R120, gdesc[UR40], R120, gsb0 ;  /* 0x01600000287879f0 */ /* 0x000fe20008001878 */
[----:B----4-:R-:W-:Y:S02]  /*14ca0*/  R2UR UR36, R2 ;  /* 0x00000000022472ca */ /* 0x010fe400000e0000 */
[----:B------:R-:W-:Y:S02]  /*14cb0*/  R2UR UR37, R3 ;  /* 0x00000000032572ca */ /* 0x000fe400000e0000 */
[----:B------:R-:W-:Y:S01]  /*14cc0*/  R2UR UR41, R21 ;  /* 0x00000000152972ca */ /* 0x000fe200000e0000 */
[----:B------:R-:W2:Y:S01]  /*14cd0*/  LDL.64 R2, [R1+0x8] ;  /* 0x0000080001027983 */ /* 0x000ea20000100a00 */
[----:B------:R-:W-:Y:S02]  /*14ce0*/  WARPGROUP.DEPBAR.LE gsb0, 0x0 ;  /* 0x00008000000079c5 */ /* 0x000fe40000010000 */
[----:B------:R-:W-:-:S07]  /*14cf0*/  WARPGROUP.ARRIVE ;  /* 0x00000000000079c5 */ /* 0x000fce0000000000 */
[----:B------:R-:W-:Y:S01]  /*14d00*/  HGMMA.64x96x16.F32.BF16 R120, gdesc[UR36], R120, gsb0 ;  /* 0x01600000247879f0 */ /* 0x000fe20008001878 */
[----:B------:R-:W-:Y:S02]  /*14d10*/  R2UR UR36, R20 ;  /* 0x00000000142472ca */ /* 0x000fe400000e0000 */
[----:B------:R-:W3:Y:S01]  /*14d20*/  LDL.64 R20, [R1+0x20] ;  /* 0x0000200001147983 */ /* 0x000ee20000100a00 */
[----:B------:R-:W-:Y:S02]  /*14d30*/  R2UR UR38, R14 ;  /* 0x000000000e2672ca */ /* 0x000fe400000e0000 */
[----:B------:R-:W-:Y:S02]  /*14d40*/  R2UR UR37, R15 ;  /* 0x000000000f2572ca */ /* 0x000fe400000e0000 */
[----:B------:R-:W4:Y:S01]  /*14d50*/  LDL.64 R14, [R1+0x18] ;  /* 0x00001800010e7983 */ /* 0x000f220000100a00 */
[----:B------:R-:W-:Y:S02]  /*14d60*/  R2UR UR45, R213 ;  /* 0x00000000d52d72ca */ /* 0x000fe400000e0000 */
[----:B------:R-:W-:-:S02]  /*14d70*/  R2UR UR40, R212 ;  /* 0x00000000d42872ca */ /* 0x000fc400000e0000 */
[----:B------:R-:W2:Y:S01]  /*14d80*/  LDL.64 R212, [R1+0x10] ;  /* 0x0000100001d47983 */ /* 0x000ea20000100a00 */
[----:B------:R-:W-:Y:S02]  /*14d90*/  WARPGROUP.DEPBAR.LE gsb0, 0x0 ;  /* 0x00008000000079c5 */ /* 0x000fe40000010000 */
[----:B------:R-:W-:Y:S01]  /*14da0*/  WARPGROUP.ARRIVE ;  /* 0x00000000000079c5 */ /* 0x000fe20000000000 */
[----:B---3--:R-:W-:Y:S02]  /*14db0*/  R2UR UR48, R20 ;  /* 0x00000000143072ca */ /* 0x008fe400000e0000 */
[----:B------:R-:W-:-:S13]  /*14dc0*/  R2UR UR49, R21 ;  /* 0x00000000153172ca */ /* 0x000fda00000e0000 */
[----:B------:R-:W-:Y:S01]  /*14dd0*/  HGMMA.64x96x16.F32.BF16 R120, gdesc[UR48], R120, gsb0 ;  /* 0x01600000307879f0 */ /* 0x000fe20008001878 */
[----:B----4-:R-:W-:Y:S02]  /*14de0*/  R2UR UR32, R14 ;  /* 0x000000000e2072ca */ /* 0x010fe400000e0000 */
[----:B------:R-:W-:Y:S02]  /*14df0*/  R2UR UR33, R15 ;  /* 0x000000000f2172ca */ /* 0x000fe400000e0000 */
[----:B--2---:R-:W-:Y:S02]  /*14e00*/  R2UR UR28, R212 ;  /* 0x00000000d41c72ca */ /* 0x004fe400000e0000 */
[----:B------:R-:W-:Y:S01]  /*14e10*/  R2UR UR29, R213 ;  /* 0x00000000d51d72ca */ /* 0x000fe200000e0000 */
[----:B------:R-:W-:Y:S02]  /*14e20*/  WARPGROUP.DEPBAR.LE gsb0, 0x0 ;  /* 0x00008000000079c5 */ /* 0x000fe40000010000 */
[----:B------:R-:W-:-:S06]  /*14e30*/  WARPGROUP.ARRIVE ;  /* 0x00000000000079c5 */ /* 0x000fcc0000000000 */
[----:B------:R-:W-:Y:S01]  /*14e40*/  HGMMA.64x96x16.F32.BF16 R120, gdesc[UR32], R120, gsb0 ;  /* 0x01600000207879f0 */ /* 0x000fe20008001878 */
[----:B------:R-:W-:Y:S02]  /*14e50*/  R2UR UR24, R2 ;  /* 0x00000000021872ca */ /* 0x000fe400000e0000 */
[----:B------:R-:W-:Y:S01]  /*14e60*/  R2UR UR25, R3 ;  /* 0x00000000031972ca */ /* 0x000fe200000e0000 */
[----:B------:R-:W-:Y:S02]  /*14e70*/  WARPGROUP.DEPBAR.LE gsb0, 0x0 ;  /* 0x00008000000079c5 */ /* 0x000fe40000010000 */
[----:B------:R-:W-:-:S06]  /*14e80*/  WARPGROUP.ARRIVE ;  /* 0x00000000000079c5 */ /* 0x000fcc0000000000 */
[----:B------:R-:W-:Y:S03]  /*14e90*/  HGMMA.64x96x16.F32.BF16 R120, gdesc[UR28], R120, gsb0 ;  /* 0x016000001c7879f0 */ /* 0x000fe60008001878 */
[----:B------:R-:W-:Y:S02]  /*14ea0*/  WARPGROUP.DEPBAR.LE gsb0, 0x0 ;  /* 0x00008000000079c5 */ /* 0x000fe40000010000 */
[----:B------:R-:W-:-:S06]  /*14eb0*/  WARPGROUP.ARRIVE ;  /* 0x00000000000079c5 */ /* 0x000fcc0000000000 */
[----:B------:R-:W-:Y:S01]  /*14ec0*/  HGMMA.64x96x16.F32.BF16 R120, gdesc[UR24], R120, gsb0 ;  /* 0x01600000187879f0 */ /* 0x000fe20008001878 */
[----:B------:R-:W-:Y:S01]  /*14ed0*/  UMOV UR20, UR56 ;  /* 0x0000003800147c82 */ /* 0x000fe20008000000 */
[----:B------:R-:W-:Y:S01]  /*14ee0*/  UMOV UR21, UR57 ;  /* 0x0000003900157c82 */ /* 0x000fe20008000000 */
[----:B------:R-:W-:Y:S02]  /*14ef0*/  WARPGROUP.DEPBAR.LE gsb0, 0x0 ;  /* 0x00008000000079c5 */ /* 0x000fe40000010000 */
[----:B------:R-:W-:-:S06]  /*14f00*/  WARPGROUP.ARRIVE ;  /* 0x00000000000079c5 */ /* 0x000fcc0000000000 */
[----:B------:R-:W-:Y:S01]  /*14f10*/  HGMMA.64x96x16.F32.BF16 R120, gdesc[UR20], R120, gsb0 ;  /* 0x01600000147879f0 */ /* 0x000fe20008001878 */
[----:B------:R-:W-:Y:S01]  /*14f20*/  UMOV UR16, UR52 ;  /* 0x0000003400107c82 */ /* 0x000fe20008000000 */
[----:B------:R-:W-:Y:S01]  /*14f30*/  UMOV UR17, UR53 ;  /* 0x0000003500117c82 */ /* 0x000fe20008000000 */
[----:B------:R-:W-:Y:S01]  /*14f40*/  R2UR UR44, R4 ;  /* 0x00000000042c72ca */ /* 0x000fe200000e0000 */
[----:B------:R-:W-:Y:S02]  /*14f50*/  WARPGROUP.DEPBAR.LE gsb0, 0x0 ;  /* 0x00008000000079c5 */ /* 0x000fe40000010000 */
[----:B------:R-:W-:-:S06]  /*14f60*/  WARPGROUP.ARRIVE ;  /* 0x00000000000079c5 */ /* 0x000fcc0000000000 */
[----:B------:R-:W-:Y:S04]  /*14f70*/  HGMMA.64x96x16.F32.BF16 R120, gdesc[UR16], R120, gsb0 ;  /* 0x01600000107879f0 */ /* 0x000fe80008001878 */
[----:B------:R-:W-:Y:S01]  /*14f80*/  UMOV UR12, UR44 ;  /* 0x0000002c000c7c82 */ /* 0x000fe20008000000 */
[----:B------:R-:W-:Y:S01]  /*14f90*/  UMOV UR13, UR45 ;  /* 0x0000002d000d7c82 */ /* 0x000fe20008000000 */
        /* <DEDUP_REMOVED lines=13> */
[----:B------:R-:W-:Y:S01]  /*15070*/  HGMMA.64x96x16.F32.BF16 R120, gdesc[UR8], R120, gsb0 ;  /* 0x01600000087879f0 */ /* 0x000fe20008001878 */
[----:B------:R-:W-:Y:S02]  /*15080*/  R2UR UR49, R12 ;  /* 0x000000000c3172ca */ /* 0x000fe400000e0000 */
[----:B------:R-:W-:Y:S01]  /*15090*/  R2UR UR48, R13 ;  /* 0x000000000d3072ca */ /* 0x000fe200000e0000 */
[----:B------:R-:W-:Y:S02]  /*150a0*/  WARPGROUP.DEPBAR.LE gsb0, 0x0 ;  /* 0x00008000000079c5 */ /* 0x000fe40000010000 */
[----:B0-----:R-:W-:-:S12]  /*150b0*/  @!P0 BRA `(.L_x_3903) ;  /* 0x0000000000048947 */ /* 0x001fd80003800000 */
[----:B------:R-:W-:Y:S01]  /*150c0*/  BPT.TRAP 0x1 ;  /* 0x000000040000795c */ /* 0x000fe20000300000 */
.L_x_3903:
[----:B------:R-:W-:Y:S01]  /*150d0*/  SHF.L.U32 R2, R10, 0x1f, RZ ;  /* 0x0000001f0a027819 */ /* 0x000fe200000006ff */
[----:B------:R-:W-:-:S04]  /*150e0*/  IMAD R10, R11, 0x8, R18 ;  /* 0x000000080b0a7824 */ /* 0x000fc800078e0212 */
[----:B------:R0:W1:Y:S01]  /*150f0*/  SYNCS.PHASECHK.TRANS64.TRYWAIT P1, [R10+URZ+0x30850], R2 ;  /* 0x030850020a0075a7 */ /* 0x000062000802017f */
[----:B------:R-:W-:Y:S05]  /*15100*/  @!P0 BRA `(.L_x_3904) ;  /* 0x0000000000048947 */ /* 0x000fea0003800000 */
[----:B------:R-:W-:Y:S01]  /*15110*/  BPT.TRAP 0x1 ;  /* 0x000000040000795c */ /* 0x000fe20000300000 */
.L_x_3904:
[----:B------:R-:W-:Y:S04]  /*15120*/  BSSY B1, `(.L_x_3905) ;  /* 0x0000004000017945 */ /* 0x000fe80003800000 */
[----:B-1----:R-:W-:Y:S05]  /*15130*/  @P1 BRA `(.L_x_3906) ;  /* 0x0000000000081947 */ /* 0x002fea0003800000 */
[----:B------:R-:W1:Y:S02]  /*15140*/  SYNCS.PHASECHK.TRANS64.TRYWAIT P1, [R10+URZ+0x30850], R2 ;  /* 0x030850020a0075a7 */ /* 0x000e64000802017f */
[----:B-1----:R-:W-:Y:S05]  /*15150*/  @!P1 BRA `(.L_x_3907) ;  /* 0x000000e000809947 */ /* 0x002fea0003800000 */
.L_x_3906:
[----:B------:R-:W-:Y:S05]  /*15160*/  BSYNC B1 ;  /* 0x0000000000017941 */ /* 0x000fea0003800000 */
.L_x_3905:
        /* <DEDUP_REMOVED lines=12> */
[----:B------:R-:W-:Y:S01]  /*15230*/  HGMMA.64x192x16.F32.BF16 R24, R188, gdesc[UR4].tnspB, R24, gsb0 ;  /* 0x42e00004bc187df0 */ /* 0x000fe20008001818 */
[----:B------:R-:W-:Y:S01]  /*15240*/  R2UR UR6, R4 ;  /* 0x00000000040672ca */ /* 0x000fe200000e0000 */
[----:B------:R-:W-:Y:S01]  /*15250*/  VIADD R4, R2, 0x100 ;  /* 0x0000010002047836 */ /* 0x000fe20000000000 */
[----:B------:R-:W-:Y:S01]  /*15260*/  R2UR UR7, R5 ;  /* 0x00000000050772ca */ /* 0x000fe200000e0000 */
[----:B------:R-:W-:Y:S01]  /*15270*/  IMAD.MOV.U32 R5, RZ, RZ, 0x40000040 ;  /* 0x40000040ff057424 */ /* 0x000fe200078e00ff */
[----:B------:R-:W-:Y:S02]  /*15280*/  WARPGROUP.DEPBAR.LE gsb0, 0x0 ;  /* 0x00008000000079c5 */ /* 0x000fe40000010000 */
[----:B------:R-:W-:-:S13]  /*15290*/  WARPGROUP.ARRIVE ;  /* 0x00000000000079c5 */ /* 0x000fda0000000000 */
        /* <DEDUP_REMOVED lines=16> */
[----:B------:R-:W-:Y:S02]  /*153a0*/  R2UR UR6, R4 ;  /* 0x00000000040672ca */ /* 0x000fe400000e0000 */
[----:B------:R-:W-:Y:S01]  /*153b0*/  R2UR UR7, R5 ;  /* 0x00000000050772ca */ /* 0x000fe200000e0000 */
[----:B------:R-:W-:Y:S02]  /*153c0*/  WARPGROUP.DEPBAR.LE gsb0, 0x0 ;  /* 0x00008000000079c5 */ /* 0x000fe40000010000 */
[----:B------:R-:W-:-:S14]  /*153d0*/  WARPGROUP.ARRIVE ;  /* 0x00000000000079c5 */ /* 0x000fdc0000000000 */
[----:B------:R-:W-:Y:S01]  /*153e0*/  HGMMA.64x192x16.F32.BF16 R24, R172, gdesc[UR4].tnspB, R24, gsb0 ;  /* 0x42e00004ac187df0 */ /* 0x000fe20008001818 */
[----:B------:R-:W-:Y:S02]  /*153f0*/  R2UR UR6, R2 ;  /* 0x00000000020672ca */ /* 0x000fe400000e0000 */
[----:B------:R-:W-:Y:S01]  /*15400*/  R2UR UR7, R3 ;  /* 0x00000000030772ca */ /* 0x000fe200000e0000 */
[----:B------:R-:W-:Y:S02]  /*15410*/  WARPGROUP.DEPBAR.LE gsb0, 0x0 ;  /* 0x00008000000079c5 */ /* 0x000fe40000010000 */
[----:B------:R-:W-:-:S14]  /*15420*/  WARPGROUP.ARRIVE ;  /* 0x00000000000079c5 */ /* 0x000fdc0000000000 */
[----:B------:R-:W-:Y:S03]  /*15430*/  HGMMA.64x192x16.F32.BF16 R24, R168, gdesc[UR4].tnspB, R24, gsb0 ;  /* 0x42e00004a8187df0 */ /* 0x000fe60008001818 */
[----:B------:R-:W-:Y:S02]  /*15440*/  WARPGROUP.DEPBAR.LE gsb0, 0x0 ;  /* 0x00008000000079c5 */ /* 0x000fe40000010000 */
[----:B------:R-:W-:Y:S05]  /*15450*/  @!P0 BRA `(.L_x_3908) ;  /* 0x0000000000048947 */ /* 0x000fea0003800000 */
[----:B------:R-:W-:Y:S01]  /*15460*/  BPT.TRAP 0x1 ;  /* 0x000000040000795c */ /* 0x000fe20000300000 */
.L_x_3908:
[----:B------:R-:W-:-:S04]  /*15470*/  IADD3 R0, R0, 0x30840, RZ ;  /* 0x0003084000007810 */ /* 0x000fc80007ffe0ff */
[----:B------:R-:W-:-:S04]  /*15480*/  PRMT R0, R223, 0x654, R0 ;  /* 0x00000654df007816 */ /* 0x000fc80000000000 */
[----:B------:R0:W-:Y:S02]  /*15490*/  SYNCS.ARRIVE.TRANS64.RED.A1T0 RZ, [R0+URZ], RZ ;  /* 0x000000ff00ff79a7 */ /* 0x0001e4000810043f */
[----:B0----5:R-:W-:-:S04]  /*154a0*/  FMNMX.FTZ R0, R120, R7, !PT ;  /* 0x0000000778007209 */ /* 0x021fc80007810000 */
        /* <DEDUP_REMOVED lines=53> */
[----:B0-----:R-:W-:Y:S01]  /*15800*/  FMNMX.FTZ R2, R0, R2, !PT ;  /* 0x0000000200027209 */ /* 0x001fe20007810000 */
[----:B------:R-:W-:-:S04]  /*15810*/  IMAD.U32 R0, RZ, RZ, UR38 ;  /* 0x00000026ff007e24 */ /* 0x000fc8000f8e00ff */
[----:B------:R-:W0:Y:S01]  /*15820*/  SHFL.BFLY PT, R4, R2, 0x1, 0x1f ;  /* 0x0c201f0002047f89 */ /* 0x000e2200000e0000 */
[-C--:B------:R-:W-:Y:S01]  /*15830*/  FMUL.FTZ R11, R5, R0.reuse ;  /* 0x00000000050b7220 */ /* 0x080fe20000410000 */
[----:B------:R-:W-:-:S03]  /*15840*/  FMUL.FTZ R3, R3, R0 ;  /* 0x0000000003037220 */ /* 0x000fc60000410000 */
        /* <DEDUP_REMOVED lines=11> */
[----:B------:R-:W1:Y:S01]  /*15900*/  MUFU.EX2 R120, R120 ;  /* 0x0000007800787308 */ /* 0x000e620000000800 */
[-CC-:B------:R-:W-:Y:S01]  /*15910*/  FFMA.FTZ R140, R140, R0.reuse, -R11.reuse ;  /* 0x000000008c8c7223 */ /* 0x180fe2000001080b */
[-CC-:B------:R-:W-:Y:S01]  /*15920*/  FFMA.FTZ R141, R141, R0.reuse, -R11.reuse ;  /* 0x000000008d8d7223 */ /* 0x180fe2000001080b */
[-CC-:B------:R-:W-:Y:S01]  /*15930*/  FFMA.FTZ R144, R144, R0.reuse, -R11.reuse ;  /* 0x0000000090907223 */ /* 0x180fe2000001080b */
[-CC-:B------:R-:W-:Y:S01]  /*15940*/  FFMA.FTZ R145, R145, R0.reuse, -R11.reuse ;  /* 0x0000000091917223 */ /* 0x180fe2000001080b */
[-CC-:B------:R-:W-:Y:S01]  /*15950*/  FFMA.FTZ R148, R148, R0.reuse, -R11.reuse ;  /* 0x0000000094947223 */ /* 0x180fe2000001080b */
[-CC-:B------:R-:W-:Y:S01]  /*15960*/  FFMA.FTZ R149, R149, R0.reuse, -R11.reuse ;  /* 0x0000000095957223 */ /* 0x180fe2000001080b */
[--C-:B------:R-:W-:Y:S01]  /*15970*/  FFMA.FTZ R152, R152, R0, -R11.reuse ;  /* 0x0000000098987223 */ /* 0x100fe2000001080b */
[----:B0-----:R-:W-:Y:S01]  /*15980*/  FMNMX.FTZ R4, R2, R4, !PT ;  /* 0x0000000402047209 */ /* 0x001fe20007810000 */
[----:B------:R-:W0:Y:S01]  /*15990*/  MUFU.EX2 R121, R121 ;  /* 0x0000007900797308 */ /* 0x000e220000000800 */
[-CC-:B------:R-:W-:Y:S01]  /*159a0*/  FFMA.FTZ R153, R153, R0.reuse, -R11.reuse ;  /* 0x0000000099997223 */ /* 0x180fe2000001080b */
[-CC-:B------:R-:W-:Y:S01]  /*159b0*/  FFMA.FTZ R156, R156, R0.reuse, -R11.reuse ;  /* 0x000000009c9c7223 */ /* 0x180fe2000001080b */
[-CC-:B------:R-:W-:Y:S01]  /*159c0*/  FFMA.FTZ R157, R157, R0.reuse, -R11.reuse ;  /* 0x000000009d9d7223 */ /* 0x180fe2000001080b */
[C---:B------:R-:W-:Y:S01]  /*159d0*/  FADD.FTZ R2, -R4.reuse, R8 ;  /* 0x0000000804027221 */ /* 0x040fe20000010100 */
[-C--:B------:R-:W-:Y:S01]  /*159e0*/  FMUL.FTZ R7, R4, R0.reuse ;  /* 0x0000000004077220 */ /* 0x080fe20000410000 */
[-CC-:B------:R-:W-:Y:S01]  /*159f0*/  FFMA.FTZ R160, R160, R0.reuse, -R11.reuse ;  /* 0x00000000a0a07223 */ /* 0x180fe2000001080b */
[-C--:B------:R-:W-:Y:S01]  /*15a00*/  FFMA.FTZ R161, R161, R0.reuse, -R11 ;  /* 0x00000000a1a17223 */ /* 0x080fe2000001080b */
[-C--:B------:R-:W-:Y:S01]  /*15a10*/  FMUL.FTZ R2, R2, R0.reuse ;  /* 0x0000000002027220 */ /* 0x080fe20000410000 */
[-CC-:B------:R-:W-:Y:S01]  /*15a20*/  FFMA.FTZ R122, R122, R0.reuse, -R7.reuse ;  /* 0x000000007a7a7223 */ /* 0x180fe20000010807 */
[-CC-:B------:R-:W-:Y:S01]  /*15a30*/  FFMA.FTZ R123, R123, R0.reuse, -R7.reuse ;  /* 0x000000007b7b7223 */ /* 0x180fe20000010807 */
[-CC-:B------:R-:W-:Y:S01]  /*15a40*/  FFMA.FTZ R126, R126, R0.reuse, -R7.reuse ;  /* 0x000000007e7e7223 */ /* 0x180fe20000010807 */
[-CC-:B------:R-:W-:Y:S01]  /*15a50*/  FFMA.FTZ R127, R127, R0.reuse, -R7.reuse ;  /* 0x000000007f7f7223 */ /* 0x180fe20000010807 */
[----:B------:R-:W-:Y:S01]  /*15a60*/  MUFU.EX2 R124, R124 ;  /* 0x0000007c007c7308 */ /* 0x000fe20000000800 */
[-CC-:B------:R-:W-:Y:S01]  /*15a70*/  FFMA.FTZ R130, R130, R0.reuse, -R7.reuse ;  /* 0x0000000082827223 */ /* 0x180fe20000010807 */
[-CC-:B------:R-:W-:Y:S01]  /*15a80*/  FFMA.FTZ R131, R131, R0.reuse, -R7.reuse ;  /* 0x0000000083837223 */ /* 0x180fe20000010807 */
[----:B-1----:R-:W-:Y:S01]  /*15a90*/  FFMA.FTZ R215, R3, R215, R120 ;  /* 0x000000d703d77223 */ /* 0x002fe20000010078 */
        /* <DEDUP_REMOVED lines=19> */
[-C--:B------:R-:W-:Y:S01]  /*15bd0*/  FFMA.FTZ R171, R167, R0.reuse, -R7 ;  /* 0x00000000a7ab7223 */ /* 0x080fe20000010807 */
[----:B------:R-:W2:Y:S01]  /*15be0*/  MUFU.EX2 R123, R123 ;  /* 0x0000007b007b7308 */ /* 0x000ea20000000800 */
[----:B0-----:R-:W-:Y:S01]  /*15bf0*/  FADD.FTZ R215, R121, R215 ;  /* 0x000000d779d77221 */ /* 0x001fe20000010000 */
[-CC-:B------:R-:W-:Y:S01]  /*15c00*/  FFMA.FTZ R164, R164, R0.reuse, -R11.reuse ;  /* 0x00000000a4a47223 */ /* 0x180fe2000001080b */
[----:B------:R-:W-:-:S05]  /*15c10*/  FFMA.FTZ R11, R165, R0, -R11 ;  /* 0x00000000a50b7223 */ /* 0x000fca000001080b */
[----:B------:R-:W0:Y:S01]  /*15c20*/  MUFU.EX2 R126, R126 ;  /* 0x0000007e007e7308 */ /* 0x000e220000000800 */
[----:B-1----:R-:W-:-:S07]  /*15c30*/  FFMA.FTZ R6, R2, R6, R122 ;  /* 0x0000000602067223 */ /* 0x002fce000001007a */
[----:B------:R-:W1:Y:S01]  /*15c40*/  MUFU.EX2 R125, R125 ;  /* 0x0000007d007d7308 */ /* 0x000e620000000800 */
[----:B--2---:R-:W-:Y:S01]  /*15c50*/  FADD.FTZ R7, R123, R6 ;  /* 0x000000067b077221 */ /* 0x004fe20000010000 */
[----:B------:R-:W-:-:S06]  /*15c60*/  FADD.FTZ R6, R124, R215 ;  /* 0x000000d77c067221 */ /* 0x000fcc0000010000 */
        /* <DEDUP_REMOVED lines=86> */
.L_x_3909:
[----:B------:R-:W-:Y:S01]  /*161d0*/  ISETP.GT.AND P1, PT, R9, R221, PT ;  /* 0x000000dd0900720c */ /* 0x000fe20003f24270 */
[----:B------:R-:W-:Y:S01]  /*161e0*/  VIADD R10, R10, 0x30860 ;  /* 0x000308600a0a7836 */ /* 0x000fe20000000000 */
[----:B------:R-:W-:Y:S01]  /*161f0*/  F2FP.BF16.F32.PACK_AB R170, R11, R164 ;  /* 0x000000a40baa723e */ /* 0x000fe200000010ff */
[----:B------:R-:W-:Y:S01]  /*16200*/  VIADD R9, R9, 0xffffffff ;  /* 0xffffffff09097836 */ /* 0x000fe20000000000 */
        /* <DEDUP_REMOVED lines=28> */
[----:B------:R-:W-:Y:S01]  /*163d0*/  F2FP.BF16.F32.PACK_AB R171, R171, R166 ;  /* 0x000000a6abab723e */ /* 0x000fe200000010ff */
[----:B------:R-:W-:Y:S06]  /*163e0*/  @P1 BRA `(.L_x_3910) ;  /* 0xffffffdc005c1947 */ /* 0x000fec000383ffff */
.L_x_3897:
[----:B------:R-:W-:Y:S05]  /*163f0*/  BSYNC B0 ;  /* 0x0000000000007941 */ /* 0x000fea0003800000 */
.L_x_3896:
        /* <DEDUP_REMOVED lines=99> */
.L_x_3911:
[----:B------:R-:W-:Y:S01]  /*16a30*/  IMAD R7, R211, 0x8, R18 ;  /* 0x00000008d3077824 */ /* 0x000fe200078e0212 */
[----:B------:R-:W-:-:S04]  /*16a40*/  SHF.L.U32 R2, R220, 0x1f, RZ ;  /* 0x0000001fdc027819 */ /* 0x000fc800000006ff */
[----:B------:R0:W1:Y:S01]  /*16a50*/  SYNCS.PHASECHK.TRANS64.TRYWAIT P1, [R7+URZ+0x30850], R2 ;  /* 0x03085002070075a7 */ /* 0x000062000802017f */
[----:B------:R-:W-:Y:S05]  /*16a60*/  @!P0 BRA `(.L_x_3912) ;  /* 0x0000000000048947 */ /* 0x000fea0003800000 */
[----:B------:R-:W-:Y:S01]  /*16a70*/  BPT.TRAP 0x1 ;  /* 0x000000040000795c */ /* 0x000fe20000300000 */
.L_x_3912:
[----:B------:R-:W-:Y:S01]  /*16a80*/  VIADD R18, R18, 0x400 ;  /* 0x0000040012127836 */ /* 0x000fe20000000000 */
[----:B------:R-:W-:Y:S04]  /*16a90*/  BSSY B0, `(.L_x_3913) ;  /* 0x0000008000007945 */ /* 0x000fe80003800000 */
[----:B------:R-:W-:-:S04]  /*16aa0*/  SHF.R.U32.HI R18, RZ, 0x4, R18 ;  /* 0x00000004ff127819 */ /* 0x000fc80000011612 */
[----:B------:R-:W-:-:S04]  /*16ab0*/  LOP3.LUT R18, R18, 0x3fff, RZ, 0xc0, !PT ;  /* 0x00003fff12127812 */ /* 0x000fc800078ec0ff */
[----:B------:R-:W-:-:S05]  /*16ac0*/  LOP3.LUT R8, R18, 0x3000000, RZ, 0xfc, !PT ;  /* 0x0300000012087812 */ /* 0x000fca00078efcff */
[----:B------:R-:W-:Y:S01]  /*16ad0*/  IMAD R8, R211, 0x900, R8 ;  /* 0x00000900d3087824 */ /* 0x000fe200078e0208 */
[----:B-1----:R-:W-:Y:S06]  /*16ae0*/  @P1 BRA `(.L_x_3914) ;  /* 0x0000000000081947 */ /* 0x002fec0003800000 */
[----:B------:R-:W1:Y:S02]  /*16af0*/  SYNCS.PHASECHK.TRANS64.TRYWAIT P1, [R7+URZ+0x30850], R2 ;  /* 0x03085002070075a7 */ /* 0x000e64000802017f */
[----:B-1----:R-:W-:Y:S05]  /*16b00*/  @!P1 BRA `(.L_x_3915) ;  /* 0x000000c800289947 */ /* 0x002fea0003800000 */
.L_x_3914:
[----:B------:R-:W-:Y:S05]  /*16b10*/  BSYNC B0 ;  /* 0x0000000000007941 */ /* 0x000fea0003800000 */
.L_x_3913:
[----:B01----:R-:W-:Y:S01]  /*16b20*/  IMAD.MOV.U32 R2, RZ, RZ, R8 ;  /* 0x000000ffff027224 */ /* 0x003fe200078e0008 */
[----:B------:R-:W-:Y:S01]  /*16b30*/  WARPGROUP.ARRIVE ;  /* 0x00000000000079c5 */ /* 0x000fe20000000000 */
[----:B------:R-:W-:Y:S02]  /*16b40*/  IMAD.MOV.U32 R3, RZ, RZ, 0x40000040 ;  /* 0x40000040ff037424 */ /* 0x000fe400078e00ff */
[----:B------:R-:W-:Y:S01]  /*16b50*/  IMAD.MOV.U32 R120, RZ, RZ, -0x800000 ;  /* 0xff800000ff787424 */ /* 0x000fe200078e00ff */
[----:B------:R-:W-:Y:S01]  /*16b60*/  R2UR UR6, R2 ;  /* 0x00000000020672ca */ /* 0x000fe200000e0000 */
[----:B------:R-:W-:Y:S01]  /*16b70*/  VIADD R2, R8, 0x80 ;  /* 0x0000008008027836 */ /* 0x000fe20000000000 */
[----:B------:R-:W-:Y:S01]  /*16b80*/  R2UR UR7, R3 ;  /* 0x00000000030772ca */ /* 0x000fe200000e0000 */
[----:B------:R-:W-:Y:S02]  /*16b90*/  IMAD.MOV.U32 R3, RZ, RZ, 0x40000040 ;  /* 0x40000040ff037424 */ /* 0x000fe400078e00ff */
[----:B------:R-:W-:-:S10]  /*16ba0*/  IMAD.MOV.U32 R121, RZ, RZ, -0x800000 ;  /* 0xff800000ff797424 */ /* 0x000fd400078e00ff */
        /* <DEDUP_REMOVED lines=29> */
[----:B------:R-:W-:Y:S02]  /*16d80*/  R2UR UR6, R2 ;  /* 0x00000000020672ca */ /* 0x000fe400000e0000 */
[----:B------:R-:W-:Y:S01]  /*16d90*/  R2UR UR7, R3 ;  /* 0x00000000030772ca */ /* 0x000fe200000e0000 */
[----:B------:R-:W0:Y:S04]  /*16da0*/  SHFL.BFLY PT, R2, R215, 0x2, 0x1f ;  /* 0x0c401f00d7027f89 */ /* 0x000e2800000e0000 */
[----:B------:R-:W1:Y:S01]  /*16db0*/  SHFL.BFLY PT, R3, R6, 0x2, 0x1f ;  /* 0x0c401f0006037f89 */ /* 0x000e6200000e0000 */
[----:B0-----:R-:W-:Y:S01]  /*16dc0*/  FADD.FTZ R8, R2, R215 ;  /* 0x000000d702087221 */ /* 0x001fe20000010000 */
[----:B-1----:R-:W-:-:S04]  /*16dd0*/  FADD.FTZ R9, R3, R6 ;  /* 0x0000000603097221 */ /* 0x002fc80000010000 */
[----:B------:R-:W0:Y:S04]  /*16de0*/  SHFL.BFLY PT, R3, R8, 0x1, 0x1f ;  /* 0x0c201f0008037f89 */ /* 0x000e2800000e0000 */
[----:B------:R-:W1:Y:S01]  /*16df0*/  SHFL.BFLY PT, R2, R9, 0x1, 0x1f ;  /* 0x0c201f0009027f89 */ /* 0x000e6200000e0000 */
[----:B0-----:R-:W-:Y:S01]  /*16e00*/  FADD.FTZ R12, R8, R3 ;  /* 0x00000003080c7221 */ /* 0x001fe20000010000 */
[----:B-1----:R-:W-:-:S04]  /*16e10*/  FADD.FTZ R13, R9, R2 ;  /* 0x00000002090d7221 */ /* 0x002fc80000010000 */
[----:B------:R-:W-:Y:S02]  /*16e20*/  FSETP.NE.FTZ.AND P1, PT, R12, RZ, PT ;  /* 0x000000ff0c00720b */ /* 0x000fe40003f35000 */
[----:B------:R-:W-:Y:S02]  /*16e30*/  CS2R R2, SRZ ;  /* 0x0000000000027805 */ /* 0x000fe4000001ff00 */
        /* <DEDUP_REMOVED lines=17> */
.L_x_3916:
[----:B------:R-:W-:Y:S02]  /*16f50*/  VIADD R0, R7, 0x30860 ;  /* 0x0003086007007836 */ /* 0x000fe40000000000 */
[-C--:B------:R-:W-:Y:S01]  /*16f60*/  FMUL.FTZ R4, R24, R3.reuse ;  /* 0x0000000318047220 */ /* 0x080fe20000410000 */
[----:B------:R-:W-:Y:S02]  /*16f70*/  VIADD R211, R211, 0x1 ;  /* 0x00000001d3d37836 */ /* 0x000fe40000000000 */
[-C--:B------:R-:W-:Y:S01]  /*16f80*/  FMUL.FTZ R5, R25, R3.reuse ;  /* 0x0000000319057220 */ /* 0x080fe20000410000 */
[-C--:B------:R-:W-:Y:S01]  /*16f90*/  FMUL.FTZ R12, R40, R3.reuse ;  /* 0x00000003280c7220 */ /* 0x080fe20000410000 */
[----:B------:R-:W-:Y:S01]  /*16fa0*/  PRMT R0, R223, 0x654, R0 ;  /* 0x00000654df007816 */ /* 0x000fe20000000000 */
[-C--:B------:R-:W-:Y:S01]  /*16fb0*/  FMUL.FTZ R13, R41, R3.reuse ;  /* 0x00000003290d7220 */ /* 0x080fe20000410000 */
[-C--:B------:R-:W-:Y:S01]  /*16fc0*/  FMUL.FTZ R14, R44, R3.reuse ;  /* 0x000000032c0e7220 */ /* 0x080fe20000410000 */
        /* <DEDUP_REMOVED lines=46> */
[-C--:B0-----:R-:W-:Y:S01]  /*172b0*/  FMUL.FTZ R26, R26, R2.reuse ;  /* 0x000000021a1a7220 */ /* 0x081fe20000410000 */
        /* <DEDUP_REMOVED lines=48> */
[----:B------:R-:W-:Y:S01]  /*175c0*/  LOP3.LUT R220, R220, R3, RZ, 0x3c, !PT ;  /* 0x00000003dcdc7212 */ /* 0x000fe200078e3cff */
[----:B------:R-:W-:Y:S01]  /*175d0*/  VIADD R228, R228, 0x1 ;  /* 0x00000001e4e47836 */ /* 0x000fe20000000000 */
[----:B-1----:R-:W-:-:S07]  /*175e0*/  SEL R211, R211, RZ, P1 ;  /* 0x000000ffd3d37207 */ /* 0x002fce0000800000 */
.L_x_3838:
[----:B------:R-:W0:Y:S08]  /*175f0*/  S2UR UR4, SR_CgaCtaId ;  /* 0x00000000000479c3 */ /* 0x000e300000008800 */
[----:B------:R-:W-:Y:S01]  /*17600*/  BAR.SYNC.DEFER_BLOCKING 0x5, 0x180 ;  /* 0x0146000000007b1d */ /* 0x000fe20000010000 */
[----:B------:R-:W-:-:S05]  /*17610*/  MOV R18, 0x400 ;  /* 0x0000040000127802 */ /* 0x000fca0000000f00 */
[----:B------:R-:W-:Y:S01]  /*17620*/  BSSY B0, `(.L_x_3917) ;  /* 0x00003c0000007945 */ /* 0x000fe20003800000 */
[----:B0-----:R-:W-:-:S05]  /*17630*/  IMAD.U32 R223, RZ, RZ, UR4 ;  /* 0x00000004ffdf7e24 */ /* 0x001fca000f8e00ff */
[----:B------:R-:W-:-:S05]  /*17640*/  LEA R18, R223, R18, 0x18 ;  /* 0x00000012df127211 */ /* 0x000fca00078ec0ff */
[----:B------:R0:W1:Y:S01]  /*17650*/  LDS.128 R136, [R18+0x308d0] ;  /* 0x0308d00012887984 */ /* 0x0000620000000c00 */
[----:B------:R-:W-:Y:S06]  /*17660*/  BAR.ARV 0x4, 0x180 ;  /* 0x0106000000007b1d */ /* 0x000fec0000002000 */
[----:B------:R-:W-:Y:S05]  /*17670*/  @P0 BRA `(.L_x_3918) ;  /* 0x0000002c00840947 */ /* 0x000fea0003800000 */
[----:B------:R-:W2:Y:S01]  /*17680*/  LDL R0, [R1+0x110] ;  /* 0x0001100001007983 */ /* 0x000ea20000100800 */
[----:B------:R-:W3:Y:S01]  /*17690*/  S2R R57, SR_SWINHI ;  /* 0x0000000000397919 */ /* 0x000ee20000002f00 */
[----:B------:R-:W-:Y:S01]  /*176a0*/  F2FP.BF16.F32.PACK_AB R58, R7, R6 ;  /* 0x00000006073a723e */ /* 0x000fe200000010ff */
[----:B------:R-:W-:Y:S01]  /*176b0*/  ULDC.64 UR6, c[0x0][0xc00] ;  /* 0x0003000000067ab9 */ /* 0x000fe20000000a00 */
[----:B------:R-:W-:Y:S01]  /*176c0*/  F2FP.BF16.F32.PACK_AB R59, R31, R30 ;  /* 0x0000001e1f3b723e */ /* 0x000fe200000010ff */
[----:B------:R-:W4:Y:S01]  /*176d0*/  LDL.LU R131, [R1+0xa4] ;  /* 0x0000a40001837983 */ /* 0x000f220000300800 */
[----:B------:R-:W-:Y:S01]  /*176e0*/  F2FP.BF16.F32.PACK_AB R62, R11, R10 ;  /* 0x0000000a0b3e723e */ /* 0x000fe200000010ff */
[----:B------:R-:W-:Y:S01]  /*176f0*/  ULDC.64 UR4, c[0x0][0xc08] ;  /* 0x0003020000047ab9 */ /* 0x000fe20000000a00 */
[----:B------:R-:W-:Y:S01]  /*17700*/  F2FP.BF16.F32.PACK_AB R63, R39, R38 ;  /* 0x00000026273f723e */ /* 0x000fe200000010ff */
[----:B------:R-:W4:Y:S04]  /*17710*/  LDL R130, [R1+0x10c] ;  /* 0x00010c0001827983 */ /* 0x000f280000100800 */
[----:B------:R-:W4:Y:S04]  /*17720*/  LDL R129, [R1+0x4] ;  /* 0x0000040001817983 */ /* 0x000f280000100800 */
[----:B------:R-:W4:Y:S01]  /*17730*/  LDL R128, [R1+0x40] ;  /* 0x0000400001807983 */ /* 0x000f220000100800 */
[----:B------:R-:W-:-:S02]  /*17740*/  MOV R2, R18 ;  /* 0x0000001200027202 */ /* 0x000fc40000000f00 */
[----:B---3--:R-:W-:Y:S01]  /*17750*/  MOV R3, R57 ;  /* 0x0000003900037202 */ /* 0x008fe20000000f00 */
[----:B------:R-:W-:Y:S02]  /*17760*/  BAR.SYNC.DEFER_BLOCKING 0x1, 0x100 ;  /* 0x0044000000007b1d */ /* 0x000fe40000010000 */
[----:B--2---:R-:W-:-:S03]  /*17770*/  IMAD.WIDE R64, R0, 0x2, R2 ;  /* 0x0000000200407825 */ /* 0x004fc600078e0202 */
[C---:B------:R-:W-:Y:S02]  /*17780*/  LOP3.LUT R57, R64.reuse, 0x380, RZ, 0xc0, !PT ;  /* 0x0000038040397812 */ /* 0x040fe400078ec0ff */
[C---:B------:R-:W-:Y:S02]  /*17790*/  IADD3 R61, P0, R64.reuse, 0x20, RZ ;  /* 0x00000020403d7810 */ /* 0x040fe40007f1e0ff */
[----:B------:R-:W-:Y:S02]  /*177a0*/  IADD3 R116, P1, R64, 0x40, RZ ;  /* 0x0000004040747810 */ /* 0x000fe40007f3e0ff */
[----:B------:R-:W-:Y:S02]  /*177b0*/  SHF.R.U64 R57, R57, 0x3, RZ ;  /* 0x0000000339397819 */ /* 0x000fe400000012ff */
[----:B------:R-:W-:Y:S02]  /*177c0*/  LOP3.LUT R60, R61, 0x380, RZ, 0xc0, !PT ;  /* 0x000003803d3c7812 */ /* 0x000fe400078ec0ff */
[----:B------:R-:W-:-:S02]  /*177d0*/  LOP3.LUT R117, R116, 0x380, RZ, 0xc0, !PT ;  /* 0x0000038074757812 */ /* 0x000fc400078ec0ff */
[----:B------:R-:W-:Y:S02]  /*177e0*/  LOP3.LUT R56, R57, R64, RZ, 0x3c, !PT ;  /* 0x0000004039387212 */ /* 0x000fe400078e3cff */
[----:B------:R-:W-:Y:S02]  /*177f0*/  SHF.R.U64 R60, R60, 0x3, RZ ;  /* 0x000000033c3c7819 */ /* 0x000fe400000012ff */
[----:B------:R-:W-:Y:S02]  /*17800*/  MOV R57, R65 ;  /* 0x0000004100397202 */ /* 0x000fe40000000f00 */
[----:B------:R-:W-:Y:S02]  /*17810*/  SHF.R.U64 R117, R117, 0x3, RZ ;  /* 0x0000000375757819 */ /* 0x000fe400000012ff */
[----:B------:R-:W-:Y:S01]  /*17820*/  LOP3.LUT R60, R60, R61, RZ, 0x3c, !PT ;  /* 0x0000003d3c3c7212 */ /* 0x000fe200078e3cff */
[----:B------:R-:W-:Y:S01]  /*17830*/  IMAD.X R61, RZ, RZ, R65, P0 ;  /* 0x000000ffff3d7224 */ /* 0x000fe200000e0641 */
[----:B------:R-:W-:-:S02]  /*17840*/  MOV R123, R56 ;  /* 0x00000038007b7202 */ /* 0x000fc40000000f00 */
[----:B------:R-:W-:Y:S02]  /*17850*/  F2FP.BF16.F32.PACK_AB R56, R5, R4 ;  /* 0x000000040538723e */ /* 0x000fe400000010ff */
[----:B------:R-:W-:Y:S02]  /*17860*/  F2FP.BF16.F32.PACK_AB R57, R27, R26 ;  /* 0x0000001a1b39723e */ /* 0x000fe400000010ff */
[----:B------:R-:W-:Y:S01]  /*17870*/  LOP3.LUT R116, R117, R116, RZ, 0x3c, !PT ;  /* 0x0000007475747212 */ /* 0x000fe200078e3cff */
[----:B------:R-:W-:Y:S01]  /*17880*/  IMAD.X R117, RZ, RZ, R65, P1 ;  /* 0x000000ffff757224 */ /* 0x000fe200008e0641 */
[C---:B------:R-:W-:Y:S02]  /*17890*/  IADD3 R66, P0, R64.reuse, 0x60, RZ ;  /* 0x0000006040427810 */ /* 0x040fe40007f1e0ff */
[----:B------:R-:W-:Y:S01]  /*178a0*/  IADD3 R0, P1, R64, 0x4000, RZ ;  /* 0x0000400040007810 */ /* 0x000fe20007f3e0ff */
[----:B------:R2:W-:Y:S01]  /*178b0*/  STSM.16.M88.4 [R123], R56 ;  /* 0x000000387b007844 */ /* 0x0005e20000000200 */
[----:B------:R-:W-:-:S04]  /*178c0*/  LOP3.LUT R67, R66, 0x380, RZ, 0xc0, !PT ;  /* 0x0000038042437812 */ /* 0x000fc800078ec0ff */
[----:B------:R-:W-:Y:S02]  /*178d0*/  SHF.R.U64 R67, R67, 0x3, RZ ;  /* 0x0000000343437819 */ /* 0x000fe400000012ff */
[----:B------:R-:W-:Y:S02]  /*178e0*/  MOV R117, R116 ;  /* 0x0000007400757202 */ /* 0x000fe40000000f00 */
[----:B------:R-:W-:Y:S02]  /*178f0*/  LOP3.LUT R66, R67, R66, RZ, 0x3c, !PT ;  /* 0x0000004243427212 */ /* 0x000fe400078e3cff */
[----:B--2---:R-:W-:-:S04]  /*17900*/  LOP3.LUT R123, R0, 0x380, RZ, 0xc0, !PT ;  /* 0x00000380007b7812 */ /* 0x004fc800078ec0ff */
[----:B------:R-:W-:Y:S01]  /*17910*/  SHF.R.U64 R123, R123, 0x3, RZ ;  /* 0x000000037b7b7819 */ /* 0x000fe200000012ff */
[----:B------:R-:W-:-:S03]  /*17920*/  IMAD.X R67, RZ, RZ, R65, P0 ;  /* 0x000000ffff437224 */ /* 0x000fc600000e0641 */
[----:B------:R-:W-:Y:S02]  /*17930*/  LOP3.LUT R116, R123, R0, RZ, 0x3c, !PT ;  /* 0x000000007b747212 */ /* 0x000fe400078e3cff */
[----:B------:R-:W-:Y:S02]  /*17940*/  IADD3 R0, P0, R64, 0x4020, RZ ;  /* 0x0000402040007810 */ /* 0x000fe40007f1e0ff */
[----:B------:R-:W-:Y:S02]  /*17950*/  MOV R122, R60 ;  /* 0x0000003c007a7202 */ /* 0x000fe40000000f00 */
[----:B------:R-:W-:Y:S02]  /*17960*/  F2FP.BF16.F32.PACK_AB R60, R9, R8 ;  /* 0x00000008093c723e */ /* 0x000fe400000010ff */
[----:B------:R-:W-:Y:S02]  /*17970*/  F2FP.BF16.F32.PACK_AB R61, R35, R34 ;  /* 0x00000022233d723e */ /* 0x000fe400000010ff */
[----:B------:R-:W-:-:S02]  /*17980*/  F2FP.BF16.F32.PACK_AB R56, R13, R12 ;  /* 0x0000000c0d38723e */ /* 0x000fc400000010ff */
[----:B------:R-:W-:Y:S02]  /*17990*/  F2FP.BF16.F32.PACK_AB R57, R43, R42 ;  /* 0x0000002a2b39723e */ /* 0x000fe400000010ff */
[----:B------:R-:W-:Y:S02]  /*179a0*/  F2FP.BF16.F32.PACK_AB R58, R15, R14 ;  /* 0x0000000e0f3a723e */ /* 0x000fe400000010ff */
[----:B------:R-:W-:Y:S02]  /*179b0*/  F2FP.BF16.F32.PACK_AB R59, R47, R46 ;  /* 0x0000002e2f3b723e */ /* 0x000fe400000010ff */
[----:B------:R-:W-:Y:S01]  /*179c0*/  LOP3.LUT R123, R0, 0x380, RZ, 0xc0, !PT ;  /* 0x00000380007b7812 */ /* 0x000fe200078ec0ff */
[----:B------:R-:W-:Y:S03]  /*179d0*/  STSM.16.M88.4 [R122], R60 ;  /* 0x0000003c7a007844 */ /* 0x000fe60000000200 */
[----:B------:R-:W-:Y:S01]  /*179e0*/  SHF.R.U64 R123, R123, 0x3, RZ ;  /* 0x000000037b7b7819 */ /* 0x000fe200000012ff */
[----:B------:R2:W-:Y:S01]  /*179f0*/  STSM.16.M88.4 [R117], R56 ;  /* 0x0000003875007844 */ /* 0x0005e20000000200 */
[----:B------:R-:W-:-:S02]  /*17a00*/  MOV R67, R66 ;  /* 0x0000004200437202 */ /* 0x000fc40000000f00 */
[----:B------:R-:W-:Y:S02]  /*17a10*/  LOP3.LUT R66, R123, R0, RZ, 0x3c, !PT ;  /* 0x000000007b427212 */ /* 0x000fe400078e3cff */
[----:B------:R-:W-:-:S04]  /*17a20*/  IADD3 R0, P6, R64, 0x4040, RZ ;  /* 0x0000404040007810 */ /* 0x000fc80007fde0ff */
[----:B------:R-:W-:Y:S01]  /*17a30*/  LOP3.LUT R123, R0, 0x380, RZ, 0xc0, !PT ;  /* 0x00000380007b7812 */ /* 0x000fe200078ec0ff */
[----:B--2---:R-:W-:Y:S01]  /*17a40*/  IMAD.X R117, RZ, RZ, R65, P1 ;  /* 0x000000ffff757224 */ /* 0x004fe200008e0641 */
[----:B------:R-:W-:-:S04]  /*17a50*/  F2FP.BF16.F32.PACK_AB R60, R21, R20 ;  /* 0x00000014153c723e */ /* 0x000fc800000010ff */
[----:B------:R-:W-:Y:S02]  /*17a60*/  MOV R116, R116 ;  /* 0x0000007400747202 */ /* 0x000fe40000000f00 */
[----:B------:R-:W-:Y:S02]  /*17a70*/  IADD3 R117, P5, R64, 0x4060, RZ ;  /* 0x0000406040757810 */ /* 0x000fe40007fbe0ff */
[----:B------:R-:W-:Y:S02]  /*17a80*/  F2FP.BF16.F32.PACK_AB R61, R51, R50 ;  /* 0x00000032333d723e */ /* 0x000fe400000010ff */
[----:B------:R-:W-:Y:S02]  /*17a90*/  F2FP.BF16.F32.PACK_AB R62, R25, R24 ;  /* 0x00000018193e723e */ /* 0x000fe400000010ff */
[----:B------:R-:W-:Y:S02]  /*17aa0*/  F2FP.BF16.F32.PACK_AB R63, R55, R54 ;  /* 0x00000036373f723e */ /* 0x000fe400000010ff */
[----:B------:R-:W-:-:S02]  /*17ab0*/  F2FP.BF16.F32.PACK_AB R56, R29, R28 ;  /* 0x0000001c1d38723e */ /* 0x000fc400000010ff */
[----:B------:R-:W-:Y:S02]  /*17ac0*/  F2FP.BF16.F32.PACK_AB R57, R105, R104 ;  /* 0x000000686939723e */ /* 0x000fe400000010ff */
[----:B------:R-:W-:Y:S02]  /*17ad0*/  F2FP.BF16.F32.PACK_AB R58, R33, R32 ;  /* 0x00000020213a723e */ /* 0x000fe400000010ff */
[----:B------:R-:W-:Y:S02]  /*17ae0*/  F2FP.BF16.F32.PACK_AB R59, R109, R108 ;  /* 0x0000006c6d3b723e */ /* 0x000fe400000010ff */
[----:B------:R-:W-:Y:S02]  /*17af0*/  LOP3.LUT R122, R117, 0x380, RZ, 0xc0, !PT ;  /* 0x00000380757a7812 */ /* 0x000fe400078ec0ff */
[----:B------:R-:W-:Y:S01]  /*17b00*/  SHF.R.U64 R123, R123, 0x3, RZ ;  /* 0x000000037b7b7819 */ /* 0x000fe200000012ff */
[----:B------:R2:W-:Y:S01]  /*17b10*/  STSM.16.M88.4 [R67], R60 ;  /* 0x0000003c43007844 */ /* 0x0005e20000000200 */
[----:B------:R-:W-:-:S02]  /*17b20*/  IADD3 R126, P4, R64, 0x8000, RZ ;  /* 0x00008000407e7810 */ /* 0x000fc40007f9e0ff */
[----:B------:R-:W-:Y:S01]  /*17b30*/  IADD3 R124, P2, R64, 0x8040, RZ ;  /* 0x00008040407c7810 */ /* 0x000fe20007f5e0ff */
[----:B------:R3:W-:Y:S03]  /*17b40*/  STSM.16.M88.4 [R116], R56 ;  /* 0x0000003874007844 */ /* 0x0007e60000000200 */
[----:B------:R-:W-:Y:S02]  /*17b50*/  LOP3.LUT R125, R124, 0x380, RZ, 0xc0, !PT ;  /* 0x000003807c7d7812 */ /* 0x000fe400078ec0ff */
[----:B--2---:R-:W-:Y:S02]  /*17b60*/  SHF.R.U64 R60, R122, 0x3, RZ ;  /* 0x000000037a3c7819 */ /* 0x004fe400000012ff */
[----:B------:R-:W-:Y:S02]  /*17b70*/  LOP3.LUT R62, R123, R0, RZ, 0x3c, !PT ;  /* 0x000000007b3e7212 */ /* 0x000fe400078e3cff */
[----:B------:R-:W-:-:S02]  /*17b80*/  IADD3 R122, P3, R64, 0x8020, RZ ;  /* 0x00008020407a7810 */ /* 0x000fc40007f7e0ff */
[----:B---3--:R-:W-:Y:S01]  /*17b90*/  IADD3 R116, P1, R64, 0x8060, RZ ;  /* 0x0000806040747810 */ /* 0x008fe20007f3e0ff */
[--C-:B------:R-:W-:Y:S01]  /*17ba0*/  IMAD.X R67, RZ, RZ, R65.reuse, P0 ;  /* 0x000000ffff437224 */ /* 0x100fe200000e0641 */
[----:B------:R-:W-:Y:S01]  /*17bb0*/  LOP3.LUT R0, R126, 0x380, RZ, 0xc0, !PT ;  /* 0x000003807e007812 */ /* 0x000fe200078ec0ff */
[--C-:B------:R-:W-:Y:S01]  /*17bc0*/  IMAD.X R63, RZ, RZ, R65.reuse, P6 ;  /* 0x000000ffff3f7224 */ /* 0x100fe200030e0641 */
[----:B------:R-:W-:Y:S01]  /*17bd0*/  LOP3.LUT R60, R60, R117, RZ, 0x3c, !PT ;  /* 0x000000753c3c7212 */ /* 0x000fe200078e3cff */
[----:B------:R-:W-:Y:S01]  /*17be0*/  IMAD.X R61, RZ, RZ, R65, P5 ;  /* 0x000000ffff3d7224 */ /* 0x000fe200028e0641 */
[----:B------:R-:W-:Y:S02]  /*17bf0*/  LOP3.LUT R123, R122, 0x380, RZ, 0xc0, !PT ;  /* 0x000003807a7b7812 */ /* 0x000fe400078ec0ff */
[----:B------:R-:W-:Y:S02]  /*17c00*/  LOP3.LUT R117, R116, 0x380, RZ, 0xc0, !PT ;  /* 0x0000038074757812 */ /* 0x000fe400078ec0ff */
[----:B------:R-:W-:-:S02]  /*17c10*/  SHF.R.U64 R127, R0, 0x3, RZ ;  /* 0x00000003007f7819 */ /* 0x000fc400000012ff */
[----:B------:R-:W-:Y:S02]  /*17c20*/  MOV R66, R66 ;  /* 0x0000004200427202 */ /* 0x000fe40000000f00 */
[----:B------:R-:W-:Y:S02]  /*17c30*/  MOV R64, R62 ;  /* 0x0000003e00407202 */ /* 0x000fe40000000f00 */
[----:B------:R-:W-:Y:S02]  /*17c40*/  F2FP.BF16.F32.PACK_AB R56, R37, R36 ;  /* 0x000000242538723e */ /* 0x000fe400000010ff */
[----:B------:R-:W-:Y:S02]  /*17c50*/  F2FP.BF16.F32.PACK_AB R57, R113, R112 ;  /* 0x000000707139723e */ /* 0x000fe400000010ff */
[----:B------:R-:W-:Y:S02]  /*17c60*/  F2FP.BF16.F32.PACK_AB R58, R41, R40 ;  /* 0x00000028293a723e */ /* 0x000fe400000010ff */
[----:B------:R-:W-:-:S02]  /*17c70*/  F2FP.BF16.F32.PACK_AB R59, R71, R70 ;  /* 0x00000046473b723e */ /* 0x000fc400000010ff */
[----:B------:R-:W-:Y:S02]  /*17c80*/  MOV R0, R60 ;  /* 0x0000003c00007202 */ /* 0x000fe40000000f00 */
[----:B------:R-:W-:Y:S02]  /*17c90*/  SHF.R.U64 R123, R123, 0x3, RZ ;  /* 0x000000037b7b7819 */ /* 0x000fe400000012ff */
[----:B------:R-:W-:Y:S02]  /*17ca0*/  SHF.R.U64 R125, R125, 0x3, RZ ;  /* 0x000000037d7d7819 */ /* 0x000fe400000012ff */
[----:B------:R-:W-:Y:S02]  /*17cb0*/  SHF.R.U64 R117, R117, 0x3, RZ ;  /* 0x0000000375757819 */ /* 0x000fe400000012ff */
[----:B------:R-:W-:Y:S02]  /*17cc0*/  F2FP.BF16.F32.PACK_AB R60, R45, R44 ;  /* 0x0000002c2d3c723e */ /* 0x000fe400000010ff */
[----:B------:R-:W-:-:S02]  /*17cd0*/  F2FP.BF16.F32.PACK_AB R61, R75, R74 ;  /* 0x0000004a4b3d723e */ /* 0x000fc400000010ff */
[----:B------:R-:W-:Y:S02]  /*17ce0*/  F2FP.BF16.F32.PACK_AB R62, R49, R48 ;  /* 0x00000030313e723e */ /* 0x000fe400000010ff */
[----:B------:R-:W-:Y:S02]  /*17cf0*/  F2FP.BF16.F32.PACK_AB R63, R79, R78 ;  /* 0x0000004e4f3f723e */ /* 0x000fe400000010ff */
[----:B------:R-:W-:Y:S01]  /*17d00*/  LOP3.LUT R126, R127, R126, RZ, 0x3c, !PT ;  /* 0x0000007e7f7e7212 */ /* 0x000fe200078e3cff */
[--C-:B------:R-:W-:Y:S01]  /*17d10*/  IMAD.X R127, RZ, RZ, R65.reuse, P4 ;  /* 0x000000ffff7f7224 */ /* 0x100fe200020e0641 */
[----:B------:R-:W-:Y:S01]  /*17d20*/  LOP3.LUT R122, R123, R122, RZ, 0x3c, !PT ;  /* 0x0000007a7b7a7212 */ /* 0x000fe200078e3cff */
[----:B------:R2:W-:Y:S01]  /*17d30*/  STSM.16.M88.4 [R66], R56 ;  /* 0x0000003842007844 */ /* 0x0005e20000000200 */
[----:B------:R-:W-:Y:S01]  /*17d40*/  LOP3.LUT R124, R125, R124, RZ, 0x3c, !PT ;  /* 0x0000007c7d7c7212 */ /* 0x000fe200078e3cff */
[--C-:B------:R-:W-:Y:S01]  /*17d50*/  IMAD.X R123, RZ, RZ, R65.reuse, P3 ;  /* 0x000000ffff7b7224 */ /* 0x100fe200018e0641 */
[----:B------:R-:W-:Y:S01]  /*17d60*/  LOP3.LUT R116, R117, R116, RZ, 0x3c, !PT ;  /* 0x0000007475747212 */ /* 0x000fe200078e3cff */
[--C-:B------:R-:W-:Y:S01]  /*17d70*/  IMAD.X R125, RZ, RZ, R65.reuse, P2 ;  /* 0x000000ffff7d7224 */ /* 0x100fe200010e0641 */
[----:B------:R3:W-:Y:S01]  /*17d80*/  STSM.16.M88.4 [R64], R60 ;  /* 0x0000003c40007844 */ /* 0x0007e20000000200 */
[----:B------:R-:W-:Y:S01]  /*17d90*/  IMAD.X R117, RZ, RZ, R65, P1 ;  /* 0x000000ffff757224 */ /* 0x000fe200008e0641 */
[----:B------:R-:W-:-:S02]  /*17da0*/  F2FP.BF16.F32.PACK_AB R65, R83, R82 ;  /* 0x000000525341723e */ /* 0x000fc400000010ff */
[----:B------:R-:W-:Y:S02]  /*17db0*/  F2FP.BF16.F32.PACK_AB R67, R87, R86 ;  /* 0x000000565743723e */ /* 0x000fe400000010ff */
[----:B------:R-:W-:Y:S02]  /*17dc0*/  MOV R126, R126 ;  /* 0x0000007e007e7202 */ /* 0x000fe40000000f00 */
[----:B--2---:R-:W-:Y:S02]  /*17dd0*/  F2FP.BF16.F32.PACK_AB R66, R69, R68 ;  /* 0x000000444542723e */ /* 0x004fe400000010ff */
[----:B------:R-:W-:Y:S02]  /*17de0*/  F2FP.BF16.F32.PACK_AB R56, R73, R72 ;  /* 0x000000484938723e */ /* 0x000fe400000010ff */
[----:B------:R-:W-:Y:S02]  /*17df0*/  F2FP.BF16.F32.PACK_AB R57, R91, R90 ;  /* 0x0000005a5b39723e */ /* 0x000fe400000010ff */
[----:B---3--:R-:W-:-:S02]  /*17e00*/  F2FP.BF16.F32.PACK_AB R64, R53, R52 ;  /* 0x000000343540723e */ /* 0x008fc400000010ff */
[----:B------:R-:W-:Y:S02]  /*17e10*/  F2FP.BF16.F32.PACK_AB R58, R77, R76 ;  /* 0x0000004c4d3a723e */ /* 0x000fe400000010ff */
[----:B------:R-:W-:Y:S01]  /*17e20*/  F2FP.BF16.F32.PACK_AB R59, R95, R94 ;  /* 0x0000005e5f3b723e */ /* 0x000fe200000010ff */
[----:B------:R2:W-:Y:S01]  /*17e30*/  STSM.16.M88.4 [R0], R64 ;  /* 0x0000004000007844 */ /* 0x0005e20000000200 */
[----:B------:R-:W-:Y:S02]  /*17e40*/  MOV R122, R122 ;  /* 0x0000007a007a7202 */ /* 0x000fe40000000f00 */
[----:B------:R-:W-:Y:S01]  /*17e50*/  F2FP.BF16.F32.PACK_AB R60, R81, R80 ;  /* 0x00000050513c723e */ /* 0x000fe200000010ff */
[----:B------:R3:W-:Y:S01]  /*17e60*/  STSM.16.M88.4 [R126], R56 ;  /* 0x000000387e007844 */ /* 0x0007e20000000200 */
[----:B------:R-:W-:Y:S02]  /*17e70*/  F2FP.BF16.F32.PACK_AB R61, R99, R98 ;  /* 0x00000062633d723e */ /* 0x000fe400000010ff */
[----:B------:R-:W-:-:S02]  /*17e80*/  F2FP.BF16.F32.PACK_AB R62, R85, R84 ;  /* 0x00000054553e723e */ /* 0x000fc400000010ff */
[----:B------:R-:W-:Y:S02]  /*17e90*/  F2FP.BF16.F32.PACK_AB R63, R103, R102 ;  /* 0x00000066673f723e */ /* 0x000fe400000010ff */
[----:B------:R-:W-:Y:S02]  /*17ea0*/  MOV R124, R124 ;  /* 0x0000007c007c7202 */ /* 0x000fe40000000f00 */
[----:B------:R-:W-:Y:S02]  /*17eb0*/  MOV R116, R116 ;  /* 0x0000007400747202 */ /* 0x000fe40000000f00 */
[----:B--2---:R-:W-:Y:S02]  /*17ec0*/  F2FP.BF16.F32.PACK_AB R64, R89, R88 ;  /* 0x000000585940723e */ /* 0x004fe400000010ff */
[----:B------:R-:W-:Y:S02]  /*17ed0*/  F2FP.BF16.F32.PACK_AB R65, R107, R106 ;  /* 0x0000006a6b41723e */ /* 0x000fe400000010ff */
[----:B------:R-:W-:-:S02]  /*17ee0*/  F2FP.BF16.F32.PACK_AB R66, R93, R92 ;  /* 0x0000005c5d42723e */ /* 0x000fc400000010ff */
[----:B------:R-:W-:Y:S02]  /*17ef0*/  F2FP.BF16.F32.PACK_AB R67, R111, R110 ;  /* 0x0000006e6f43723e */ /* 0x000fe400000010ff */
[----:B---3--:R-:W-:Y:S02]  /*17f00*/  F2FP.BF16.F32.PACK_AB R56, R97, R96 ;  /* 0x000000606138723e */ /* 0x008fe400000010ff */
[----:B------:R-:W-:Y:S02]  /*17f10*/  F2FP.BF16.F32.PACK_AB R57, R115, R114 ;  /* 0x000000727339723e */ /* 0x000fe400000010ff */
[----:B------:R-:W-:Y:S02]  /*17f20*/  F2FP.BF16.F32.PACK_AB R58, R101, R100 ;  /* 0x00000064653a723e */ /* 0x000fe400000010ff */
[----:B------:R-:W-:Y:S01]  /*17f30*/  F2FP.BF16.F32.PACK_AB R59, R119, R118 ;  /* 0x00000076773b723e */ /* 0x000fe200000010ff */
[----:B------:R2:W-:Y:S01]  /*17f40*/  STSM.16.M88.4 [R122], R60 ;  /* 0x0000003c7a007844 */ /* 0x0005e20000000200 */
[----:B------:R-:W-:Y:S01]  /*17f50*/  ISETP.NE.U32.AND P0, PT, RZ, UR6, PT ;  /* 0x00000006ff007c0c */ /* 0x000fe2000bf05070 */
[----:B------:R-:W-:Y:S01]  /*17f60*/  IMAD.MOV.U32 R0, RZ, RZ, RZ ;  /* 0x000000ffff007224 */ /* 0x000fe200078e00ff */
[----:B------:R-:W3:Y:S01]  /*17f70*/  LDC R117, c[0x0][0xbe8] ;  /* 0x0002fa00ff757b82 */ /* 0x000ee20000000800 */
[----:B------:R-:W-:Y:S04]  /*17f80*/  STSM.16.M88.4 [R124], R64 ;  /* 0x000000407c007844 */ /* 0x000fe80000000200 */
[----:B------:R0:W-:Y:S03]  /*17f90*/  STSM.16.M88.4 [R116], R56 ;  /* 0x0000003874007844 */ /* 0x0001e60000000200 */
[----:B------:R-:W-:Y:S01]  /*17fa0*/  BAR.SYNC.DEFER_BLOCKING 0x1, 0x100 ;  /* 0x0044000000007b1d */ /* 0x000fe20000010000 */
[----:B------:R-:W-:-:S02]  /*17fb0*/  ISETP.NE.AND.EX P0, PT, RZ, UR7, PT, P0 ;  /* 0x00000007ff007c0c */ /* 0x000fc4000bf05300 */
[----:B--2---:R-:W-:-:S04]  /*17fc0*/  IADD3 R60, P1, R226, UR6, RZ ;  /* 0x00000006e23c7c10 */ /* 0x004fc8000ff3e0ff */
[----:B------:R-:W-:Y:S02]  /*17fd0*/  IADD3.X R61, R227, UR7, RZ, P1, !PT ;  /* 0x00000007e33d7c10 */ /* 0x000fe40008ffe4ff */
[----:B------:R-:W-:-:S04]  /*17fe0*/  ISETP.NE.U32.AND P1, PT, RZ, UR4, PT ;  /* 0x00000004ff007c0c */ /* 0x000fc8000bf25070 */
[----:B------:R-:W-:Y:S01]  /*17ff0*/  ISETP.NE.AND.EX P1, PT, RZ, UR5, PT, P1 ;  /* 0x00000005ff007c0c */ /* 0x000fe2000bf25310 */
[----:B------:R-:W2:-:S12]  /*18000*/  @P0 LDG.E R0, desc[UR48][R60.64] ;  /* 0x000000303c000981 */ /* 0x000e98000c1e1900 */
[----:B------:R-:W-:Y:S01]  /*18010*/  @P1 IADD3 R226, P2, R226, UR4, RZ ;  /* 0x00000004e2e21c10 */ /* 0x000fe2000ff5e0ff */
[----:B------:R-:W-:Y:S02]  /*18020*/  ULDC UR4, c[0x0][0xa88] ;  /* 0x0002a20000047ab9 */ /* 0x000fe40000000800 */
[----:B0-----:R-:W-:Y:S01]  /*18030*/  IMAD.U32 R116, RZ, RZ, UR4 ;  /* 0x00000004ff747e24 */ /* 0x001fe2000f8e00ff */
[----:B------:R-:W-:Y:S01]  /*18040*/  @P1 IADD3.X R227, R227, UR5, RZ, P2, !PT ;  /* 0x00000005e3e31c10 */ /* 0x000fe200097fe4ff */
[----:B------:R-:W-:-:S04]  /*18050*/  ULDC UR4, c[0x0][0xad4] ;  /* 0x0002b50000047ab9 */ /* 0x000fc80000000800 */
[----:B------:R0:W5:Y:S01]  /*18060*/  @P1 LDG.E R116, desc[UR48][R226.64] ;  /* 0x00000030e2741981 */ /* 0x000162000c1e1900 */
[----:B------:R-:W-:Y:S01]  /*18070*/  ISETP.NE.AND P2, PT, R224, RZ, PT ;  /* 0x000000ffe000720c */ /* 0x000fe20003f45270 */
[----:B------:R-:W-:-:S03]  /*18080*/  IMAD.MOV.U32 R126, RZ, RZ, 0x9b8 ;  /* 0x000009b8ff7e7424 */ /* 0x000fc600078e00ff */
[----:B------:R-:W-:-:S04]  /*18090*/  SEL R224, R224, UR4, P2 ;  /* 0x00000004e0e07c07 */ /* 0x000fc80009000000 */
[----:B------:R-:W-:-:S04]  /*180a0*/  ISETP.GT.AND P3, PT, R224, 0x1, PT ;  /* 0x00000001e000780c */ /* 0x000fc80003f64270 */
[----:B------:R-:W-:-:S04]  /*180b0*/  SEL R126, R126, 0x978, P3 ;  /* 0x000009787e7e7807 */ /* 0x000fc80001800000 */
[----:B------:R-:W1:Y:S08]  /*180c0*/  LDC.64 R62, c[0x0][R126+0x220] ;  /* 0x000088007e3e7b82 */ /* 0x000e700000000a00 */
[----:B------:R-:W0:Y:S01]  /*180d0*/  LDC.64 R56, c[0x0][R126+0x218] ;  /* 0x000086007e387b82 */ /* 0x000e220000000a00 */
[----:B---3--:R-:W-:Y:S02]  /*180e0*/  ISETP.NE.AND P4, PT, R117, 0x1, PT ;  /* 0x000000017500780c */ /* 0x008fe40003f85270 */
[----:B------:R-:W-:-:S05]  /*180f0*/  ISETP.NE.U32.AND P2, PT, RZ, UR6, PT ;  /* 0x00000006ff007c0c */ /* 0x000fca000bf45070 */
[----:B------:R-:W3:Y:S01]  /*18100*/  LDC.64 R58, c[0x0][R126+0x228] ;  /* 0x00008a007e3a7b82 */ /* 0x000ee20000000a00 */
[----:B------:R-:W-:-:S04]  /*18110*/  ISETP.NE.AND.EX P2, PT, RZ, UR7, PT, P2 ;  /* 0x00000007ff007c0c */ /* 0x000fc8000bf45320 */
[----:B------:R-:W-:-:S03]  /*18120*/  SEL R225, R225, RZ, !P2 ;  /* 0x000000ffe1e17207 */ /* 0x000fc60005000000 */
[----:B------:R-:W2:Y:S01]  /*18130*/  LDC.64 R64, c[0x0][R126+0x210] ;  /* 0x000084007e407b82 */ /* 0x000ea20000000a00 */
[----:B----4-:R-:W-:-:S07]  /*18140*/  SEL R67, R131, RZ, !P2 ;  /* 0x000000ff83437207 */ /* 0x010fce0005000000 */
[----:B------:R-:W4:Y:S08]  /*18150*/  @P4 LDC R122, c[0x0][0xbec] ;  /* 0x0002fb00ff7a4b82 */ /* 0x000f300000000800 */
[----:B------:R-:W3:Y:S01]  /*18160*/  @P4 LDC R123, c[0x0][0xbf0] ;  /* 0x0002fc00ff7b4b82 */ /* 0x000ee20000000800 */
[----:B-1----:R-:W-:-:S04]  /*18170*/  IMAD R124, R63, R225, RZ ;  /* 0x000000e13f7c7224 */ /* 0x002fc800078e02ff */
[----:B------:R-:W-:-:S03]  /*18180*/  IMAD R124, R62, R67, R124 ;  /* 0x000000433e7c7224 */ /* 0x000fc600078e027c */
[----:B------:R-:W1:Y:S01]  /*18190*/  LDC.64 R66, c[0x0][0xba8] ;  /* 0x0002ea00ff427b82 */ /* 0x000e620000000a00 */
[----:B------:R-:W-:-:S04]  /*181a0*/  IMAD.WIDE.U32 R62, R62, R225, RZ ;  /* 0x000000e13e3e7225 */ /* 0x000fc800078e00ff */
[----:B------:R-:W-:Y:S02]  /*181b0*/  IMAD.IADD R124, R63, 0x1, R124 ;  /* 0x000000013f7c7824 */ /* 0x000fe400078e027c */
[----:B------:R-:W-:Y:S02]  /*181c0*/  IMAD R63, R129, 0x80, R130 ;  /* 0x00000080813f7824 */ /* 0x000fe400078e0282 */
[-C--:B0-----:R-:W-:Y:S02]  /*181d0*/  IMAD R125, R57, R195.reuse, RZ ;  /* 0x000000c3397d7224 */ /* 0x081fe400078e02ff */
[----:B------:R-:W-:Y:S01]  /*181e0*/  IMAD.WIDE.U32 R56, R56, R195, RZ ;  /* 0x000000c338387225 */ /* 0x000fe200078e00ff */
[----:B------:R-:W-:-:S03]  /*181f0*/  SEL R127, R128, RZ, P3 ;  /* 0x000000ff807f7207 */ /* 0x000fc60001800000 */
[----:B----4-:R-:W-:-:S04]  /*18200*/  @P4 IMAD.HI.U32 R122, R63, R122, RZ ;  /* 0x0000007a3f7a4227 */ /* 0x010fc800078e00ff */
[----:B------:R-:W-:Y:S02]  /*18210*/  IMAD.IADD R125, R57, 0x1, R125 ;  /* 0x00000001397d7824 */ /* 0x000fe400078e027d */
[----:B------:R-:W-:Y:S01]  /*18220*/  IMAD.MOV.U32 R57, RZ, RZ, R63 ;  /* 0x000000ffff397224 */ /* 0x000fe200078e003f */
[----:B---3--:R-:W-:Y:S01]  /*18230*/  @P4 SHF.R.U32.HI R57, RZ, R123, R122 ;  /* 0x0000007bff394219 */ /* 0x008fe2000001167a */
[----:B-1----:R-:W0:Y:S01]  /*18240*/  @!P3 LDC R66, c[0x0][0xb50] ;  /* 0x0002d400ff42bb82 */ /* 0x002e220000000800 */
[-C--:B------:R-:W-:Y:S02]  /*18250*/  IMAD R122, R59, R127.reuse, RZ ;  /* 0x0000007f3b7a7224 */ /* 0x080fe400078e02ff */
[----:B------:R-:W-:-:S04]  /*18260*/  IMAD.WIDE.U32 R58, R58, R127, RZ ;  /* 0x0000007f3a3a7225 */ /* 0x000fc800078e00ff */
[----:B------:R-:W-:Y:S01]  /*18270*/  IMAD.MOV R123, RZ, RZ, -R57 ;  /* 0x000000ffff7b7224 */ /* 0x000fe200078e0a39 */
[----:B------:R-:W1:Y:S01]  /*18280*/  @!P3 LDC R67, c[0x0][0xb54] ;  /* 0x0002d500ff43bb82 */ /* 0x000e620000000800 */
[----:B------:R-:W-:Y:S02]  /*18290*/  IMAD.IADD R122, R59, 0x1, R122 ;  /* 0x000000013b7a7824 */ /* 0x000fe400078e027a */
[----:B------:R-:W-:Y:S01]  /*182a0*/  IMAD R123, R117, R123, R63 ;  /* 0x0000007b757b7224 */ /* 0x000fe200078e023f */
[--C-:B--2---:R-:W-:Y:S02]  /*182b0*/  IADD3 R56, P2, P5, R62, R56, R0.reuse ;  /* 0x000000383e387210 */ /* 0x104fe40007d5e000 */
[----:B------:R-:W-:-:S04]  /*182c0*/  SHF.R.S32.HI R62, RZ, 0x1f, R0 ;  /* 0x0000001fff3e7819 */ /* 0x000fc80000011400 */
[----:B------:R-:W-:Y:S02]  /*182d0*/  IADD3.X R124, R124, R125, R62, P2, P5 ;  /* 0x0000007d7c7c7210 */ /* 0x000fe400017ea43e */
[----:B------:R-:W-:Y:S02]  /*182e0*/  IADD3 R58, P2, P5, R57, R56, R58 ;  /* 0x00000038393a7210 */ /* 0x000fe40007d5e03a */
[----:B------:R-:W-:Y:S01]  /*182f0*/  SHF.R.S32.HI R57, RZ, 0x1f, R57 ;  /* 0x0000001fff397819 */ /* 0x000fe20000011439 */
[----:B------:R-:W-:-:S03]  /*18300*/  IMAD R56, R65, R123, RZ ;  /* 0x0000007b41387224 */ /* 0x000fc600078e02ff */
[----:B------:R-:W-:Y:S02]  /*18310*/  IADD3.X R59, R57, R124, R122, P2, P5 ;  /* 0x0000007c393b7210 */ /* 0x000fe400017ea47a */
[----:B------:R-:W-:Y:S01]  /*18320*/  SHF.R.S32.HI R57, RZ, 0x1f, R123 ;  /* 0x0000001fff397819 */ /* 0x000fe2000001147b */
[----:B------:R-:W-:-:S04]  /*18330*/  IMAD.WIDE.U32 R58, R64, R123, R58 ;  /* 0x0000007b403a7225 */ /* 0x000fc800078e003a */
[----:B------:R-:W-:Y:S01]  /*18340*/  IMAD R57, R64, R57, R56 ;  /* 0x0000003940397224 */ /* 0x000fe200078e0238 */
[----:B0-----:R-:W-:-:S03]  /*18350*/  LEA R66, P2, R58, R66, 0x2 ;  /* 0x000000423a427211 */ /* 0x001fc600078410ff */
[----:B------:R-:W-:-:S05]  /*18360*/  IMAD.IADD R56, R59, 0x1, R57 ;  /* 0x000000013b387824 */ /* 0x000fca00078e0239 */
[----:B-1----:R-:W-:Y:S01]  /*18370*/  LEA.HI.X R67, R58, R67, R56, 0x2, P2 ;  /* 0x000000433a437211 */ /* 0x002fe200010f1438 */
[----:B------:R-:W-:Y:S06]  /*18380*/  @P1 BRA `(.L_x_3919) ;  /* 0x0000000000101947 */ /* 0x000fec0003800000 */
[----:B------:R-:W-:Y:S05]  /*18390*/  @!P0 BRA `(.L_x_3919) ;  /* 0x00000000000c8947 */ /* 0x000fea0003800000 */
[----:B------:R-:W2:Y:S04]  /*183a0*/  LDG.E R57, desc[UR48][R60.64] ;  /* 0x000000303c397981 */ /* 0x000ea8000c1e1900 */
[----:B-----5:R-:W2:Y:S02]  /*183b0*/  LDG.E R116, desc[UR48][R60.64+0x4] ;  /* 0x000004303c747981 */ /* 0x020ea4000c1e1900 */
[----:B--2---:R-:W-:-:S07]  /*183c0*/  IMAD.IADD R116, R116, 0x1, -R57 ;  /* 0x0000000174747824 */ /* 0x004fce00078e0a39 */
.L_x_3919:
[----:B------:R-:W2:Y:S04]  /*183d0*/  LDL R60, [R1+0x108] ;  /* 0x00010800013c7983 */ /* 0x000ea80000100800 */
[----:B------:R-:W3:Y:S04]  /*183e0*/  LDL R61, [R1+0xa8] ;  /* 0x0000a800013d7983 */ /* 0x000ee80000100800 */
[----:B------:R-:W-:Y:S04]  /*183f0*/  SHFL.IDX PT, R56, R66, RZ, 0x1c1f ;  /* 0x001c1fff42387589 */ /* 0x000fe800000e0000 */
[----:B------:R-:W0:Y:S04]  /*18400*/  SHFL.IDX PT, R57, R67, RZ, 0x1c1f ;  /* 0x001c1fff43397589 */ /* 0x000e2800000e0000 */
[----:B------:R-:W-:Y:S04]  /*18410*/  SHFL.IDX PT, R58, R66, 0x1, 0x1c1f ;  /* 0x003c1f00423a7f89 */ /* 0x000fe800000e0000 */
[----:B------:R-:W1:Y:S01]  /*18420*/  SHFL.IDX PT, R59, R67, 0x1, 0x1c1f ;  /* 0x003c1f00433b7f89 */ /* 0x000e6200000e0000 */
[----:B--2---:R-:W-:-:S02]  /*18430*/  IMAD R64, R129, 0x80, R60 ;  /* 0x0000008081407824 */ /* 0x004fc400078e023c */
[----:B-----5:R-:W-:Y:S01]  /*18440*/  IMAD R60, R116, R117, RZ ;  /* 0x00000075743c7224 */ /* 0x020fe200078e02ff */
[----:B---3--:R-:W-:Y:S01]  /*18450*/  LOP3.LUT P0, RZ, R61, 0x3, RZ, 0xc0, !PT ;  /* 0x000000033dff7812 */ /* 0x008fe2000780c0ff */
[----:B------:R-:W-:-:S03]  /*18460*/  VIADD R61, R64, 0x8 ;  /* 0x00000008403d7836 */ /* 0x000fc60000000000 */
[-C--:B------:R-:W-:Y:S02]  /*18470*/  ISETP.GE.OR P1, PT, R64, R60.reuse, P0 ;  /* 0x0000003c4000720c */ /* 0x080fe40000726670 */
[----:B------:R-:W-:-:S11]  /*18480*/  ISETP.GE.OR P0, PT, R61, R60, P0 ;  /* 0x0000003c3d00720c */ /* 0x000fd60000706670 */
[----:B0-----:R0:W-:Y:S04]  /*18490*/  @!P1 ST.E desc[UR48][R56.64], R120 ;  /* 0x0000007838009985 */ /* 0x0011e8000c101930 */
[----:B-1----:R0:W-:Y:S01]  /*184a0*/  @!P0 ST.E desc[UR48][R58.64], R121 ;  /* 0x000000793a008985 */ /* 0x0021e2000c101930 */
        /* <DEDUP_REMOVED lines=8> */
[----:B------:R-:W-:Y:S02]  /*18530*/  LOP3.LUT R21, R5, 0xfffffff8, RZ, 0xc0, !PT ;  /* 0xfffffff805157812 */ /* 0x000fe400078ec0ff */
[----:B------:R-:W-:-:S03]  /*18540*/  SHF.R.S32.HI R20, RZ, 0x3, R5 ;  /* 0x00000003ff147819 */ /* 0x000fc60000011405 */
[----:B------:R-:W-:-:S04]  /*18550*/  IMAD.IADD R21, R4, 0x1, -R21 ;  /* 0x0000000104157824 */ /* 0x000fc800078e0a15 */
[----:B------:R-:W-:-:S05]  /*18560*/  IMAD.SHL.U32 R61, R21, 0x8, RZ ;  /* 0x00000008153d7824 */ /* 0x000fca00078e00ff */
[----:B------:R-:W-:-:S05]  /*18570*/  LEA R5, R20, R61, 0x6 ;  /* 0x0000003d14057211 */ /* 0x000fca00078e30ff */
[----:B------:R-:W-:-:S03]  /*18580*/  IMAD.WIDE R2, R5, 0x2, R2 ;  /* 0x0000000205027825 */ /* 0x000fc600078e0202 */
[C---:B------:R-:W-:Y:S02]  /*18590*/  IADD3 R9, P3, R2.reuse, 0x1000, RZ ;  /* 0x0000100002097810 */ /* 0x040fe40007f7e0ff */
[C---:B------:R-:W-:Y:S02]  /*185a0*/  IADD3 R13, P2, R2.reuse, 0x2000, RZ ;  /* 0x00002000020d7810 */ /* 0x040fe40007f5e0ff */
[C---:B------:R-:W-:Y:S02]  /*185b0*/  IADD3 R25, P6, R2.reuse, 0x3000, RZ ;  /* 0x0000300002197810 */ /* 0x040fe40007fde0ff */
[----:B------:R-:W-:Y:S02]  /*185c0*/  IADD3 R29, P5, R2, 0x4000, RZ ;  /* 0x00004000021d7810 */ /* 0x000fe40007fbe0ff */
[----:B------:R-:W-:Y:S02]  /*185d0*/  LOP3.LUT R8, R9, 0x380, RZ, 0xc0, !PT ;  /* 0x0000038009087812 */ /* 0x000fe400078ec0ff */
[----:B------:R-:W-:-:S02]  /*185e0*/  LOP3.LUT R12, R13, 0x380, RZ, 0xc0, !PT ;  /* 0x000003800d0c7812 */ /* 0x000fc400078ec0ff */
[----:B------:R-:W-:Y:S02]  /*185f0*/  IADD3 R33, P1, R2, 0x5000, RZ ;  /* 0x0000500002217810 */ /* 0x000fe40007f3e0ff */
[----:B------:R-:W-:Y:S02]  /*18600*/  LOP3.LUT R24, R25, 0x380, RZ, 0xc0, !PT ;  /* 0x0000038019187812 */ /* 0x000fe400078ec0ff */
[----:B------:R-:W-:Y:S02]  /*18610*/  LOP3.LUT R28, R29, 0x380, RZ, 0xc0, !PT ;  /* 0x000003801d1c7812 */ /* 0x000fe400078ec0ff */
[----:B------:R-:W-:Y:S02]  /*18620*/  SHF.R.U64 R8, R8, 0x3, RZ ;  /* 0x0000000308087819 */ /* 0x000fe400000012ff */
[----:B------:R-:W-:Y:S02]  /*18630*/  SHF.R.U64 R12, R12, 0x3, RZ ;  /* 0x000000030c0c7819 */ /* 0x000fe400000012ff */
[----:B------:R-:W-:-:S02]  /*18640*/  LOP3.LUT R32, R33, 0x380, RZ, 0xc0, !PT ;  /* 0x0000038021207812 */ /* 0x000fc400078ec0ff */
[----:B------:R-:W-:Y:S02]  /*18650*/  SHF.R.U64 R24, R24, 0x3, RZ ;  /* 0x0000000318187819 */ /* 0x000fe400000012ff */
[----:B------:R-:W-:Y:S02]  /*18660*/  SHF.R.U64 R28, R28, 0x3, RZ ;  /* 0x000000031c1c7819 */ /* 0x000fe400000012ff */
[----:B------:R-:W-:Y:S01]  /*18670*/  LOP3.LUT R8, R8, R9, RZ, 0x3c, !PT ;  /* 0x0000000908087212 */ /* 0x000fe200078e3cff */
[--C-:B------:R-:W-:Y:S01]  /*18680*/  IMAD.X R9, RZ, RZ, R3.reuse, P3 ;  /* 0x000000ffff097224 */ /* 0x100fe200018e0603 */
[----:B------:R-:W-:Y:S01]  /*18690*/  LOP3.LUT R12, R12, R13, RZ, 0x3c, !PT ;  /* 0x0000000d0c0c7212 */ /* 0x000fe200078e3cff */
[--C-:B------:R-:W-:Y:S01]  /*186a0*/  IMAD.X R13, RZ, RZ, R3.reuse, P2 ;  /* 0x000000ffff0d7224 */ /* 0x100fe200010e0603 */
[----:B------:R-:W-:Y:S02]  /*186b0*/  SHF.R.U64 R32, R32, 0x3, RZ ;  /* 0x0000000320207819 */ /* 0x000fe400000012ff */
[----:B------:R-:W-:Y:S01]  /*186c0*/  LOP3.LUT R24, R24, R25, RZ, 0x3c, !PT ;  /* 0x0000001918187212 */ /* 0x000fe200078e3cff */
[--C-:B------:R-:W-:Y:S01]  /*186d0*/  IMAD.X R25, RZ, RZ, R3.reuse, P6 ;  /* 0x000000ffff197224 */ /* 0x100fe200030e0603 */
[----:B------:R-:W-:Y:S01]  /*186e0*/  LOP3.LUT R28, R28, R29, RZ, 0x3c, !PT ;  /* 0x0000001d1c1c7212 */ /* 0x000fe200078e3cff */
[----:B------:R-:W-:Y:S01]  /*186f0*/  IMAD.X R29, RZ, RZ, R3, P5 ;  /* 0x000000ffff1d7224 */ /* 0x000fe200028e0603 */
[C---:B------:R-:W-:Y:S01]  /*18700*/  IADD3 R37, P0, R2.reuse, 0x6000, RZ ;  /* 0x0000600002257810 */ /* 0x040fe20007f1e0ff */
[----:B------:R-:W-:Y:S01]  /*18710*/  IMAD R21, R21, 0x20, R20 ;  /* 0x0000002015157824 */ /* 0x000fe200078e0214 */
[C---:B------:R-:W-:Y:S01]  /*18720*/  IADD3 R41, P3, R2.reuse, 0x7000, RZ ;  /* 0x0000700002297810 */ /* 0x040fe20007f7e0ff */
[----:B------:R-:W5:Y:S01]  /*18730*/  LD.E.128 R12, desc[UR48][R12.64] ;  /* 0x000000300c0c7980 */ /* 0x000f62000c101d00 */
[----:B------:R-:W-:-:S02]  /*18740*/  IADD3 R45, P2, R2, 0x8000, RZ ;  /* 0x00008000022d7810 */ /* 0x000fc40007f5e0ff */
[C---:B------:R-:W-:Y:S01]  /*18750*/  IADD3 R49, P6, R2.reuse, 0x9000, RZ ;  /* 0x0000900002317810 */ /* 0x040fe20007fde0ff */
[----:B------:R-:W5:Y:S01]  /*18760*/  LD.E.128 R24, desc[UR48][R24.64] ;  /* 0x0000003018187980 */ /* 0x000f62000c101d00 */
[----:B------:R-:W-:Y:S02]  /*18770*/  IADD3 R53, P5, R2, 0xa000, RZ ;  /* 0x0000a00002357810 */ /* 0x000fe40007fbe0ff */
[----:B------:R-:W-:Y:S01]  /*18780*/  LOP3.LUT R32, R32, R33, RZ, 0x3c, !PT ;  /* 0x0000002120207212 */ /* 0x000fe200078e3cff */
[----:B------:R-:W-:Y:S01]  /*18790*/  IMAD.X R33, RZ, RZ, R3, P1 ;  /* 0x000000ffff217224 */ /* 0x000fe200008e0603 */
[----:B------:R-:W-:Y:S01]  /*187a0*/  LOP3.LUT R11, R2, 0x380, RZ, 0xc0, !PT ;  /* 0x00000380020b7812 */ /* 0x000fe200078ec0ff */
[----:B------:R-:W5:Y:S01]  /*187b0*/  LD.E.128 R28, desc[UR48][R28.64] ;  /* 0x000000301c1c7980 */ /* 0x000f62000c101d00 */
[----:B------:R-:W-:Y:S02]  /*187c0*/  LOP3.LUT R36, R37, 0x380, RZ, 0xc0, !PT ;  /* 0x0000038025247812 */ /* 0x000fe400078ec0ff */
[----:B------:R-:W-:Y:S01]  /*187d0*/  LOP3.LUT R40, R41, 0x380, RZ, 0xc0, !PT ;  /* 0x0000038029287812 */ /* 0x000fe200078ec0ff */
[----:B------:R-:W-:Y:S01]  /*187e0*/  IMAD R64, R129, 0x80, R21 ;  /* 0x0000008081407824 */ /* 0x000fe200078e0215 */
[----:B------:R-:W-:Y:S01]  /*187f0*/  LOP3.LUT R44, R45, 0x380, RZ, 0xc0, !PT ;  /* 0x000003802d2c7812 */ /* 0x000fe200078ec0ff */
[----:B------:R-:W5:Y:S01]  /*18800*/  LD.E.128 R32, desc[UR48][R32.64] ;  /* 0x0000003020207980 */ /* 0x000f62000c101d00 */
[----:B------:R-:W-:-:S02]  /*18810*/  LOP3.LUT R48, R49, 0x380, RZ, 0xc0, !PT ;  /* 0x0000038031307812 */ /* 0x000fc400078ec0ff */
[----:B------:R-:W-:Y:S02]  /*18820*/  LOP3.LUT R52, R53, 0x380, RZ, 0xc0, !PT ;  /* 0x0000038035347812 */ /* 0x000fe400078ec0ff */
[----:B------:R-:W-:Y:S02]  /*18830*/  IADD3 R7, P1, R2, 0xb000, RZ ;  /* 0x0000b00002077810 */ /* 0x000fe40007f3e0ff */
[----:B------:R-:W-:Y:S02]  /*18840*/  SHF.R.U64 R11, R11, 0x3, RZ ;  /* 0x000000030b0b7819 */ /* 0x000fe400000012ff */
[----:B------:R-:W-:Y:S01]  /*18850*/  SHF.R.U64 R36, R36, 0x3, RZ ;  /* 0x0000000324247819 */ /* 0x000fe200000012ff */
[----:B0-----:R-:W-:Y:S01]  /*18860*/  IMAD.X R57, RZ, RZ, R3, P1 ;  /* 0x000000ffff397224 */ /* 0x001fe200008e0603 */
[----:B------:R-:W-:Y:S02]  /*18870*/  SHF.R.U64 R40, R40, 0x3, RZ ;  /* 0x0000000328287819 */ /* 0x000fe400000012ff */
[----:B------:R-:W-:-:S02]  /*18880*/  SHF.R.U64 R44, R44, 0x3, RZ ;  /* 0x000000032c2c7819 */ /* 0x000fc400000012ff */
[----:B------:R-:W-:Y:S02]  /*18890*/  SHF.R.U64 R48, R48, 0x3, RZ ;  /* 0x0000000330307819 */ /* 0x000fe400000012ff */
[----:B------:R-:W-:Y:S02]  /*188a0*/  SHF.R.U64 R52, R52, 0x3, RZ ;  /* 0x0000000334347819 */ /* 0x000fe400000012ff */
[----:B------:R-:W-:Y:S02]  /*188b0*/  LOP3.LUT R5, R7, 0x380, RZ, 0xc0, !PT ;  /* 0x0000038007057812 */ /* 0x000fe400078ec0ff */
        /* <DEDUP_REMOVED lines=12> */
[----:B------:R-:W-:Y:S01]  /*18980*/  IMAD.MOV.U32 R5, RZ, RZ, R3 ;  /* 0x000000ffff057224 */ /* 0x000fe200078e0003 */
[----:B------:R-:W5:Y:S01]  /*18990*/  LD.E.128 R8, desc[UR48][R8.64] ;  /* 0x0000003008087980 */ /* 0x000f62000c101d00 */
[----:B------:R-:W-:Y:S01]  /*189a0*/  IMAD R3, R62, UR4, RZ ;  /* 0x000000043e037c24 */ /* 0x000fe2000f8e02ff */
[----:B------:R-:W-:Y:S01]  /*189b0*/  LOP3.LUT R56, R2, R7, RZ, 0x3c, !PT ;  /* 0x0000000702387212 */ /* 0x000fe200078e3cff */
[----:B------:R-:W-:Y:S01]  /*189c0*/  IMAD.MOV.U32 R21, RZ, RZ, R64 ;  /* 0x000000ffff157224 */ /* 0x000fe200078e0040 */
[----:B------:R-:W5:Y:S01]  /*189d0*/  LD.E.128 R36, desc[UR48][R36.64] ;  /* 0x0000003024247980 */ /* 0x000f62000c101d00 */
[----:B------:R-:W-:-:S02]  /*189e0*/  IMAD R63, R0, UR5, R3 ;  /* 0x00000005003f7c24 */ /* 0x000fc4000f8e0203 */
[----:B------:R-:W-:Y:S01]  /*189f0*/  IMAD.WIDE.U32 R2, R0, UR4, RZ ;  /* 0x0000000400027c25 */ /* 0x000fe2000f8e00ff */
[----:B------:R-:W-:Y:S01]  /*18a00*/  ULDC.64 UR4, c[0x0][0xae8] ;  /* 0x0002ba0000047ab9 */ /* 0x000fe20000000a00 */
[----:B------:R-:W-:Y:S01]  /*18a10*/  SHF.R.S32.HI R62, RZ, 0x1f, R225 ;  /* 0x0000001fff3e7819 */ /* 0x000fe200000114e1 */
[----:B------:R-:W5:Y:S01]  /*18a20*/  LD.E.128 R4, desc[UR48][R4.64] ;  /* 0x0000003004047980 */ /* 0x000f62000c101d00 */
[----:B------:R-:W-:Y:S02]  /*18a30*/  IMAD.IADD R3, R3, 0x1, R63 ;  /* 0x0000000103037824 */ /* 0x000fe400078e023f */
[----:B--2---:R-:W-:Y:S01]  /*18a40*/  @P4 IMAD.HI.U32 R0, R64, R65, RZ ;  /* 0x0000004140004227 */ /* 0x004fe200078e00ff */
[----:B------:R-:W5:Y:S03]  /*18a50*/  LD.E.128 R40, desc[UR48][R40.64] ;  /* 0x0000003028287980 */ /* 0x000f66000c101d00 */
[C---:B------:R-:W-:Y:S01]  /*18a60*/  IMAD.WIDE.U32 R2, R195.reuse, UR4, R2 ;  /* 0x00000004c3027c25 */ /* 0x040fe2000f8e0002 */
[----:B---3--:R-:W-:Y:S01]  /*18a70*/  @P4 SHF.R.U32.HI R21, RZ, R67, R0 ;  /* 0x00000043ff154219 */ /* 0x008fe20000011600 */
[----:B------:R-:W5:Y:S02]  /*18a80*/  LD.E.128 R44, desc[UR48][R44.64] ;  /* 0x000000302c2c7980 */ /* 0x000f64000c101d00 */
[----:B------:R-:W-:Y:S01]  /*18a90*/  IMAD R3, R195, UR5, R3 ;  /* 0x00000005c3037c24 */ /* 0x000fe2000f8e0203 */
[----:B------:R-:W-:Y:S01]  /*18aa0*/  ULDC.64 UR4, c[0x0][0xaf0] ;  /* 0x0002bc0000047ab9 */ /* 0x000fe20000000a00 */
[----:B------:R-:W5:Y:S01]  /*18ab0*/  LD.E.128 R48, desc[UR48][R48.64] ;  /* 0x0000003030307980 */ /* 0x000f62000c101d00 */
[----:B------:R-:W-:Y:S01]  /*18ac0*/  IMAD R62, R62, UR4, RZ ;  /* 0x000000043e3e7c24 */ /* 0x000fe2000f8e02ff */
[----:B------:R-:W-:Y:S01]  /*18ad0*/  SHF.R.S32.HI R0, RZ, 0x1f, R21 ;  /* 0x0000001fff007819 */ /* 0x000fe20000011415 */
[C---:B------:R-:W-:Y:S01]  /*18ae0*/  IMAD.WIDE.U32 R2, R225.reuse, UR4, R2 ;  /* 0x00000004e1027c25 */ /* 0x040fe2000f8e0002 */
[----:B------:R-:W5:Y:S03]  /*18af0*/  LD.E.128 R52, desc[UR48][R52.64] ;  /* 0x0000003034347980 */ /* 0x000f66000c101d00 */
[----:B------:R-:W-:Y:S01]  /*18b00*/  IMAD R63, R225, UR5, R62 ;  /* 0x00000005e13f7c24 */ /* 0x000fe2000f8e023e */
[----:B------:R-:W-:Y:S01]  /*18b10*/  ULDC.64 UR4, c[0x0][0xae0] ;  /* 0x0002b80000047ab9 */ /* 0x000fe20000000a00 */
[----:B------:R-:W-:Y:S01]  /*18b20*/  IMAD.MOV R62, RZ, RZ, -R21 ;  /* 0x000000ffff3e7224 */ /* 0x000fe200078e0a15 */
[----:B------:R-:W5:Y:S01]  /*18b30*/  LD.E.128 R56, desc[UR48][R56.64] ;  /* 0x0000003038387980 */ /* 0x000f62000c101d00 */
[----:B------:R-:W-:-:S02]  /*18b40*/  IMAD.IADD R3, R3, 0x1, R63 ;  /* 0x0000000103037824 */ /* 0x000fc400078e023f */
[----:B------:R-:W-:Y:S01]  /*18b50*/  IMAD R0, R0, UR4, RZ ;  /* 0x0000000400007c24 */ /* 0x000fe2000f8e02ff */
[----:B------:R-:W-:Y:S01]  /*18b60*/  @!PT LDS RZ, [RZ] ;  /* 0x00000000fffff984 */ /* 0x000fe20000000800 */
[----:B------:R-:W-:Y:S01]  /*18b70*/  @!PT LDS RZ, [RZ] ;  /* 0x00000000fffff984 */ /* 0x000fe20000000800 */
[----:B------:R-:W-:Y:S01]  /*18b80*/  @!PT LDS RZ, [RZ] ;  /* 0x00000000fffff984 */ /* 0x000fe20000000800 */
[----:B------:R-:W-:Y:S01]  /*18b90*/  @!PT LDS RZ, [RZ] ;  /* 0x00000000fffff984 */ /* 0x000fe20000000800 */
[----:B------:R0:W-:Y:S06]  /*18ba0*/  MEMBAR.ALL.CTA ;  /* 0x0000000000007992 */ /* 0x0001ec0000008000 */
[----:B0-----:R-:W0:Y:S01]  /*18bb0*/  FENCE.VIEW.ASYNC.S ;  /* 0x00000000000073c6 */ /* 0x001e220000000000 */
        /* <DEDUP_REMOVED lines=21> */
[----:B------:R1:W2:Y:S01]  /*18d10*/  SHFL.IDX PT, R62, R64, RZ, 0x181f ;  /* 0x00181fff403e7589 */ /* 0x0002a200000e0000 */
[----:B------:R-:W-:Y:S01]  /*18d20*/  BSSY B1, `(.L_x_3921) ;  /* 0x0000016000017945 */ /* 0x000fe20003800000 */
[----:B------:R-:W-:Y:S01]  /*18d30*/  VIADD R69, R61, 0x80 ;  /* 0x000000803d457836 */ /* 0x000fe20000000000 */
[----:B------:R-:W-:Y:S01]  /*18d40*/  ISETP.GE.AND P0, PT, R21, R60, PT ;  /* 0x0000003c1500720c */ /* 0x000fe20003f06270 */
[----:B------:R-:W-:Y:S01]  /*18d50*/  VIADD R71, R61, 0x40 ;  /* 0x000000403d477836 */ /* 0x000fe20000000000 */
[----:B0-----:R1:W0:Y:S01]  /*18d60*/  SHFL.IDX PT, R0, R65, RZ, 0x181f ;  /* 0x00181fff41007589 */ /* 0x00122200000e0000 */
[----:B------:R-:W-:Y:S10]  /*18d70*/  @P2 BRA `(.L_x_3922) ;  /* 0x0000000000402947 */ /* 0x000ff40003800000 */
[----:B------:R-:W-:Y:S01]  /*18d80*/  ULDC UR4, c[0x0][0xac8] ;  /* 0x0002b20000047ab9 */ /* 0x000fe20000000800 */
[----:B------:R-:W-:Y:S02]  /*18d90*/  SHF.R.S32.HI R3, RZ, 0x1f, R61 ;  /* 0x0000001fff037819 */ /* 0x000fe4000001143d */
[----:B------:R-:W-:Y:S02]  /*18da0*/  ISETP.GE.AND P4, PT, R61, UR4, PT ;  /* 0x000000043d007c0c */ /* 0x000fe4000bf86270 */
[----:B------:R-:W-:Y:S02]  /*18db0*/  ISETP.GE.AND P3, PT, R71, UR4, PT ;  /* 0x0000000447007c0c */ /* 0x000fe4000bf66270 */
[----:B------:R-:W-:Y:S02]  /*18dc0*/  ISETP.GE.AND P2, PT, R69, UR4, PT ;  /* 0x0000000445007c0c */ /* 0x000fe4000bf46270 */
[----:B------:R-:W-:Y:S02]  /*18dd0*/  SHF.R.S32.HI R21, RZ, 0x1f, R71 ;  /* 0x0000001fff157819 */ /* 0x000fe40000011447 */
[----:B------:R-:W-:-:S05]  /*18de0*/  SHF.R.S32.HI R63, RZ, 0x1f, R69 ;  /* 0x0000001fff3f7819 */ /* 0x000fca0000011445 */
[-C--:B--2---:R-:W-:Y:S02]  /*18df0*/  @!P4 LEA R2, P6, R61, R62.reuse, 0x1 ;  /* 0x0000003e3d02c211 */ /* 0x084fe400078c08ff */
[----:B------:R-:W-:Y:S02]  /*18e00*/  @!P3 LEA R20, P5, R71, R62, 0x1 ;  /* 0x0000003e4714b211 */ /* 0x000fe400078a08ff */
[----:B0-----:R-:W-:Y:S02]  /*18e10*/  @!P4 LEA.HI.X R3, R61, R0, R3, 0x1, P6 ;  /* 0x000000003d03c211 */ /* 0x001fe400030f0c03 */
[----:B------:R-:W-:Y:S02]  /*18e20*/  @!P2 LEA R62, P6, R69, R62, 0x1 ;  /* 0x0000003e453ea211 */ /* 0x000fe400078c08ff */
[-C--:B------:R-:W-:Y:S01]  /*18e30*/  @!P3 LEA.HI.X R21, R71, R0.reuse, R21, 0x1, P5 ;  /* 0x000000004715b211 */ /* 0x080fe200028f0c15 */
[----:B-----5:R3:W-:Y:S01]  /*18e40*/  @!P4 ST.E.128 desc[UR48][R2.64], R4 ;  /* 0x000000040200c985 */ /* 0x0207e2000c101d30 */
[----:B------:R-:W-:-:S03]  /*18e50*/  @!P2 LEA.HI.X R63, R69, R0, R63, 0x1, P6 ;  /* 0x00000000453fa211 */ /* 0x000fc600030f0c3f */
[----:B------:R3:W-:Y:S04]  /*18e60*/  @!P3 ST.E.128 desc[UR48][R20.64], R28 ;  /* 0x0000001c1400b985 */ /* 0x0007e8000c101d30 */
[----:B------:R3:W-:Y:S02]  /*18e70*/  @!P2 ST.E.128 desc[UR48][R62.64], R44 ;  /* 0x0000002c3e00a985 */ /* 0x0007e4000c101d30 */
.L_x_3922:
[----:B------:R-:W-:Y:S05]  /*18e80*/  BSYNC B1 ;  /* 0x0000000000017941 */ /* 0x000fea0003800000 */
.L_x_3921:
[----:B0-----:R0:W4:Y:S01]  /*18e90*/  SHFL.IDX PT, R0, R65, 0x1, 0x181f ;  /* 0x00381f0041007f89 */ /* 0x00112200000e0000 */
[----:B------:R-:W-:Y:S01]  /*18ea0*/  BSSY B1, `(.L_x_3923) ;  /* 0x0000013000017945 */ /* 0x000fe20003800000 */
[----:B---3--:R-:W-:Y:S02]  /*18eb0*/  SHF.R.S32.HI R20, RZ, 0x1f, R61 ;  /* 0x0000001fff147819 */ /* 0x008fe4000001143d */
[----:B-----5:R0:W3:Y:S01]  /*18ec0*/  SHFL.IDX PT, R6, R64, 0x1, 0x181f ;  /* 0x00381f0040067f89 */ /* 0x0200e200000e0000 */
[----:B------:R-:W-:Y:S02]  /*18ed0*/  SHF.R.S32.HI R21, RZ, 0x1f, R69 ;  /* 0x0000001fff157819 */ /* 0x000fe40000011445 */
[----:B------:R-:W-:Y:S01]  /*18ee0*/  SHF.R.S32.HI R28, RZ, 0x1f, R71 ;  /* 0x0000001fff1c7819 */ /* 0x000fe20000011447 */
[----:B------:R-:W-:Y:S06]  /*18ef0*/  @P1 BRA `(.L_x_3924) ;  /* 0x0000000000341947 */ /* 0x000fec0003800000 */
[----:B------:R-:W-:Y:S02]  /*18f00*/  ULDC UR4, c[0x0][0xac8] ;  /* 0x0002b20000047ab9 */ /* 0x000fe40000000800 */
[----:B------:R-:W-:Y:S02]  /*18f10*/  ISETP.GE.AND P4, PT, R61, UR4, PT ;  /* 0x000000043d007c0c */ /* 0x000fe4000bf86270 */
[----:B------:R-:W-:Y:S02]  /*18f20*/  ISETP.GE.AND P5, PT, R71, UR4, PT ;  /* 0x0000000447007c0c */ /* 0x000fe4000bfa6270 */
[----:B------:R-:W-:-:S09]  /*18f30*/  ISETP.GE.AND P6, PT, R69, UR4, PT ;  /* 0x0000000445007c0c */ /* 0x000fd2000bfc6270 */
[-C--:B---3--:R-:W-:Y:S02]  /*18f40*/  @!P4 LEA R2, P1, R61, R6.reuse, 0x1 ;  /* 0x000000063d02c211 */ /* 0x088fe400078208ff */
        /* <DEDUP_REMOVED lines=8> */
.L_x_3924:
[----:B------:R-:W-:Y:S05]  /*18fd0*/  BSYNC B1 ;  /* 0x0000000000017941 */ /* 0x000fea0003800000 */
.L_x_3923:
[----:B----4-:R4:W0:Y:S01]  /*18fe0*/  SHFL.IDX PT, R0, R65, 0x2, 0x181f ;  /* 0x00581f0041007f89 */ /* 0x01082200000e0000 */
[----:B------:R-:W-:Y:S03]  /*18ff0*/  BSSY B1, `(.L_x_3925) ;  /* 0x0000010000017945 */ /* 0x000fe60003800000 */
[----:B---3--:R4:W3:Y:S01]  /*19000*/  SHFL.IDX PT, R6, R64, 0x2, 0x181f ;  /* 0x00581f0040067f89 */ /* 0x0088e200000e0000 */
        /* <DEDUP_REMOVED lines=10> */
[----:B------:R-:W-:Y:S01]  /*190b0*/  @!P5 LEA.HI.X R7, R69, R0, R21, 0x1, P2 ;  /* 0x000000004507d211 */ /* 0x000fe200010f0c15 */
[----:B------:R0:W-:Y:S04]  /*190c0*/  @!P3 ST.E.128 desc[UR48][R2.64], R12 ;  /* 0x0000000c0200b985 */ /* 0x0001e8000c101d30 */
[----:B------:R0:W-:Y:S04]  /*190d0*/  @!P4 ST.E.128 desc[UR48][R4.64], R36 ;  /* 0x000000240400c985 */ /* 0x0001e8000c101d30 */
[----:B------:R0:W-:Y:S02]  /*190e0*/  @!P5 ST.E.128 desc[UR48][R6.64], R52 ;  /* 0x000000340600d985 */ /* 0x0001e4000c101d30 */
.L_x_3926:
[----:B------:R-:W-:Y:S05]  /*190f0*/  BSYNC B1 ;  /* 0x0000000000017941 */ /* 0x000fea0003800000 */
.L_x_3925:
[----:B0-----:R-:W-:Y:S01]  /*19100*/  VIADD R3, R67, 0x60 ;  /* 0x0000006043037836 */ /* 0x001fe20000000000 */
[----:B------:R0:W0:Y:S04]  /*19110*/  SHFL.IDX PT, R0, R65, 0x3, 0x181f ;  /* 0x00781f0041007f89 */ /* 0x00002800000e0000 */
[----:B------:R-:W-:Y:S01]  /*19120*/  ISETP.GE.AND P0, PT, R3, R60, PT ;  /* 0x0000003c0300720c */ /* 0x000fe20003f06270 */
[----:B-1--4-:R-:W1:-:S12]  /*19130*/  SHFL.IDX PT, R64, R64, 0x3, 0x181f ;  /* 0x00781f0040407f89 */ /* 0x012e5800000e0000 */
[----:B------:R-:W-:Y:S05]  /*19140*/  @P0 BRA `(.L_x_3927) ;  /* 0x0000002000340947 */ /* 0x000fea0003800000 */
[----:B------:R-:W-:Y:S02]  /*19150*/  ULDC UR4, c[0x0][0xac8] ;  /* 0x0002b20000047ab9 */ /* 0x000fe40000000800 */
[----:B------:R-:W-:Y:S02]  /*19160*/  ISETP.GE.AND P2, PT, R61, UR4, PT ;  /* 0x000000043d007c0c */ /* 0x000fe4000bf46270 */
[----:B------:R-:W-:-:S11]  /*19170*/  ISETP.GE.AND P3, PT, R71, UR4, PT ;  /* 0x0000000447007c0c */ /* 0x000fd6000bf66270 */
[-C--:B-1----:R-:W-:Y:S02]  /*19180*/  @!P2 LEA R2, P0, R61, R64.reuse, 0x1 ;  /* 0x000000403d02a211 */ /* 0x082fe400078008ff */
[----:B------:R-:W-:Y:S02]  /*19190*/  @!P3 LEA R4, P1, R71, R64, 0x1 ;  /* 0x000000404704b211 */ /* 0x000fe400078208ff */
[-C--:B0-----:R-:W-:Y:S02]  /*191a0*/  @!P2 LEA.HI.X R3, R61, R0.reuse, R20, 0x1, P0 ;  /* 0x000000003d03a211 */ /* 0x081fe400000f0c14 */
[----:B------:R-:W-:Y:S02]  /*191b0*/  @!P3 LEA.HI.X R5, R71, R0, R28, 0x1, P1 ;  /* 0x000000004705b211 */ /* 0x000fe400008f0c1c */
[----:B------:R-:W-:Y:S01]  /*191c0*/  ISETP.GE.AND P0, PT, R69, UR4, PT ;  /* 0x0000000445007c0c */ /* 0x000fe2000bf06270 */
[----:B------:R0:W-:Y:S04]  /*191d0*/  @!P2 ST.E.128 desc[UR48][R2.64], R24 ;  /* 0x000000180200a985 */ /* 0x0001e8000c101d30 */
[----:B------:R0:W-:Y:S08]  /*191e0*/  @!P3 ST.E.128 desc[UR48][R4.64], R40 ;  /* 0x000000280400b985 */ /* 0x0001f0000c101d30 */
[----:B------:R-:W-:Y:S05]  /*191f0*/  @P0 BRA `(.L_x_3927) ;  /* 0x0000002000080947 */ /* 0x000fea0003800000 */
[----:B0-----:R-:W-:-:S04]  /*19200*/  LEA R2, P0, R69, R64, 0x1 ;  /* 0x0000004045027211 */ /* 0x001fc800078008ff */
[----:B------:R-:W-:-:S05]  /*19210*/  LEA.HI.X R3, R69, R0, R21, 0x1, P0 ;  /* 0x0000000045037211 */ /* 0x000fca00000f0c15 */
[----:B------:R0:W-:Y:S01]  /*19220*/  ST.E.128 desc[UR48][R2.64], R56 ;  /* 0x0000003802007985 */ /* 0x0001e2000c101d30 */
[----:B------:R-:W-:Y:S05]  /*19230*/  BRA `(.L_x_3927) ;  /* 0x0000001c00f87947 */ /* 0x000fea0003800000 */
.L_x_3920:
[----:B------:R-:W-:Y:S01]  /*19240*/  ULDC.64 UR4, c[0x0][0xb08] ;  /* 0x0002c20000047ab9 */ /* 0x000fe20000000a00 */
[----:B------:R1:W5:Y:S01]  /*19250*/  LDL R166, [R1+0x44] ;  /* 0x0000440001a67983 */ /* 0x0003620000100800 */
[----:B0-----:R-:W-:Y:S01]  /*19260*/  IMAD R57, R62, UR4, RZ ;  /* 0x000000043e397c24 */ /* 0x001fe2000f8e02ff */
[----:B------:R-:W0:Y:S01]  /*19270*/  @P4 LDC R56, c[0x0][0xbec] ;  /* 0x0002fb00ff384b82 */ /* 0x000e220000000800 */
[C---:B------:R-:W-:Y:S01]  /*19280*/  IMAD.WIDE.U32 R2, R0.reuse, UR4, RZ ;  /* 0x0000000400027c25 */ /* 0x040fe2000f8e00ff */
[----:B------:R1:W5:Y:S01]  /*19290*/  LDL R165, [R1+0x104] ;  /* 0x0001040001a57983 */ /* 0x0003620000100800 */
[----:B------:R-:W-:Y:S02]  /*192a0*/  ULDC.64 UR6, c[0x0][0xb30] ;  /* 0x0002cc0000067ab9 */ /* 0x000fe40000000a00 */
[----:B------:R-:W-:Y:S01]  /*192b0*/  IMAD R57, R0, UR5, R57 ;  /* 0x0000000500397c24 */ /* 0x000fe2000f8e0239 */
[----:B------:R-:W-:Y:S01]  /*192c0*/  ULDC.64 UR4, c[0x0][0xb38] ;  /* 0x0002ce0000047ab9 */ /* 0x000fe20000000a00 */
[----:B------:R-:W-:Y:S01]  /*192d0*/  SHF.R.S32.HI R0, RZ, 0x1f, R225 ;  /* 0x0000001fff007819 */ /* 0x000fe200000114e1 */
[----:B------:R1:W5:Y:S01]  /*192e0*/  LDL R164, [R1+0xa0] ;  /* 0x0000a00001a47983 */ /* 0x0003620000100800 */
[----:B------:R-:W2:Y:S01]  /*192f0*/  @P4 LDC R65, c[0x0][0xbf0] ;  /* 0x0002fc00ff414b82 */ /* 0x000ea20000000800 */
[----:B------:R-:W-:Y:S01]  /*19300*/  IADD3 R3, R3, R57, RZ ;  /* 0x0000003903037210 */ /* 0x000fe20007ffe0ff */
[----:B------:R-:W-:Y:S01]  /*19310*/  IMAD.MOV.U32 R57, RZ, RZ, R63 ;  /* 0x000000ffff397224 */ /* 0x000fe200078e003f */
[----:B------:R1:W5:Y:S01]  /*19320*/  LDL R163, [R1+0x100] ;  /* 0x0001000001a37983 */ /* 0x0003620000100800 */
[----:B------:R-:W-:-:S03]  /*19330*/  IMAD.WIDE.U32 R2, R195, UR4, R2 ;  /* 0x00000004c3027c25 */ /* 0x000fc6000f8e0002 */
[----:B------:R1:W5:Y:S01]  /*19340*/  LDL R162, [R1+0x9c] ;  /* 0x00009c0001a27983 */ /* 0x0003620000100800 */
[----:B------:R-:W-:Y:S01]  /*19350*/  IMAD R3, R195, UR5, R3 ;  /* 0x00000005c3037c24 */ /* 0x000fe2000f8e0203 */
[----:B------:R-:W-:Y:S02]  /*19360*/  ULDC.64 UR4, c[0x0][0xb40] ;  /* 0x0002d00000047ab9 */ /* 0x000fe40000000a00 */
[----:B------:R1:W5:Y:S01]  /*19370*/  LDL R161, [R1+0xfc] ;  /* 0x0000fc0001a17983 */ /* 0x0003620000100800 */
[----:B------:R-:W-:Y:S02]  /*19380*/  IMAD R0, R0, UR4, RZ ;  /* 0x0000000400007c24 */ /* 0x000fe4000f8e02ff */
[C---:B------:R-:W-:Y:S01]  /*19390*/  IMAD.WIDE.U32 R2, R225.reuse, UR4, R2 ;  /* 0x00000004e1027c25 */ /* 0x040fe2000f8e0002 */
[----:B------:R1:W5:Y:S03]  /*193a0*/  LDL R160, [R1+0x98] ;  /* 0x0000980001a07983 */ /* 0x0003660000100800 */
[----:B------:R-:W-:Y:S01]  /*193b0*/  IMAD R59, R225, UR5, R0 ;  /* 0x00000005e13b7c24 */ /* 0x000fe2000f8e0200 */
[----:B------:R-:W-:Y:S01]  /*193c0*/  ULDC.64 UR4, c[0x0][0xb48] ;  /* 0x0002d20000047ab9 */ /* 0x000fe20000000a00 */
[----:B------:R1:W5:Y:S01]  /*193d0*/  LDL R159, [R1+0xf8] ;  /* 0x0000f800019f7983 */ /* 0x0003620000100800 */
[----:B0-----:R-:W-:-:S03]  /*193e0*/  @P4 IMAD.HI.U32 R56, R63, R56, RZ ;  /* 0x000000383f384227 */ /* 0x001fc600078e00ff */
[----:B------:R1:W5:Y:S01]  /*193f0*/  LDL R158, [R1+0x94] ;  /* 0x00009400019e7983 */ /* 0x0003620000100800 */
[----:B------:R-:W-:Y:S01]  /*19400*/  IMAD.IADD R3, R3, 0x1, R59 ;  /* 0x0000000103037824 */ /* 0x000fe200078e023b */
[----:B--2---:R-:W-:Y:S02]  /*19410*/  @P4 SHF.R.U32.HI R57, RZ, R65, R56 ;  /* 0x00000041ff394219 */ /* 0x004fe40000011638 */
[----:B------:R1:W5:Y:S01]  /*19420*/  LDL R157, [R1+0xf4] ;  /* 0x0000f400019d7983 */ /* 0x0003620000100800 */
[C---:B------:R-:W-:Y:S01]  /*19430*/  IMAD.WIDE.U32 R2, R128.reuse, UR4, R2 ;  /* 0x0000000480027c25 */ /* 0x040fe2000f8e0002 */
[----:B------:R-:W-:Y:S02]  /*19440*/  SHF.R.S32.HI R0, RZ, 0x1f, R57 ;  /* 0x0000001fff007819 */ /* 0x000fe40000011439 */
[----:B------:R1:W5:Y:S01]  /*19450*/  LDL R156, [R1+0x90] ;  /* 0x00009000019c7983 */ /* 0x0003620000100800 */
[----:B------:R-:W-:Y:S01]  /*19460*/  IMAD R3, R128, UR5, R3 ;  /* 0x0000000580037c24 */ /* 0x000fe2000f8e0203 */
[----:B------:R-:W-:Y:S01]  /*19470*/  ULDC.64 UR4, c[0x0][0xb28] ;  /* 0x0002ca0000047ab9 */ /* 0x000fe20000000a00 */
[----:B------:R-:W-:Y:S01]  /*19480*/  IMAD.MOV R56, RZ, RZ, -R57 ;  /* 0x000000ffff387224 */ /* 0x000fe200078e0a39 */
[----:B------:R1:W5:Y:S01]  /*19490*/  LDL R155, [R1+0xf0] ;  /* 0x0000f000019b7983 */ /* 0x0003620000100800 */
[----:B------:R-:W-:-:S02]  /*194a0*/  IMAD R0, R0, UR6, RZ ;  /* 0x0000000600007c24 */ /* 0x000fc4000f8e02ff */
[----:B------:R-:W-:Y:S01]  /*194b0*/  IMAD R117, R117, R56, R63 ;  /* 0x0000003875757224 */ /* 0x000fe200078e023f */
        /* <DEDUP_REMOVED lines=35> */
[C---:B------:R-:W-:Y:S01]  /*196f0*/  IMAD R59, R57.reuse, UR7, R0 ;  /* 0x00000007393b7c24 */ /* 0x040fe2000f8e0200 */
[----:B------:R-:W-:Y:S01]  /*19700*/  SHF.R.S32.HI R0, RZ, 0x1f, R117 ;  /* 0x0000001fff007819 */ /* 0x000fe20000011475 */
[----:B------:R-:W-:-:S04]  /*19710*/  IMAD.WIDE.U32 R2, R57, UR6, R2 ;  /* 0x0000000639027c25 */ /* 0x000fc8000f8e0002 */
        /* <DEDUP_REMOVED lines=11> */
[----:B------:R1:W0:Y:S01]  /*197d0*/  SHFL.IDX PT, R2, R0, RZ, 0x1c1f ;  /* 0x001c1fff00027589 */ /* 0x00022200000e0000 */
[----:B------:R-:W-:Y:S02]  /*197e0*/  BSSY B1, `(.L_x_3928) ;  /* 0x0000064000017945 */ /* 0x000fe40003800000 */
[----:B------:R1:W-:Y:S01]  /*197f0*/  SYNCS.ARRIVE.TRANS64.RED.A1T0 RZ, [R56+URZ], RZ ;  /* 0x000000ff38ff79a7 */ /* 0x0003e2000810043f */
[----:B------:R1:W2:Y:S01]  /*19800*/  SHFL.IDX PT, R3, R64, RZ, 0x1c1f ;  /* 0x001c1fff40037589 */ /* 0x0002a200000e0000 */
[----:B------:R-:W-:Y:S05]  /*19810*/  @P0 BRA `(.L_x_3929) ;  /* 0x0000000400800947 */ /* 0x000fea0003800000 */
[----:B------:R-:W-:Y:S02]  /*19820*/  ULDC UR4, c[0x0][0xac8] ;  /* 0x0002b20000047ab9 */ /* 0x000fe40000000800 */
[----:B-----5:R-:W-:Y:S02]  /*19830*/  ISETP.GE.AND P1, PT, R164, UR4, PT ;  /* 0x00000004a4007c0c */ /* 0x020fe4000bf26270 */
[----:B------:R-:W-:Y:S02]  /*19840*/  ISETP.GE.AND P0, PT, R162, UR4, PT ;  /* 0x00000004a2007c0c */ /* 0x000fe4000bf06270 */
[----:B------:R-:W-:Y:S02]  /*19850*/  ISETP.GE.AND P2, PT, R166, UR4, PT ;  /* 0x00000004a6007c0c */ /* 0x000fe4000bf46270 */
[----:B------:R-:W-:Y:S02]  /*19860*/  ISETP.GE.AND P3, PT, R160, UR4, PT ;  /* 0x00000004a0007c0c */ /* 0x000fe4000bf66270 */
[----:B------:R-:W-:-:S05]  /*19870*/  ISETP.GE.AND P4, PT, R158, UR4, PT ;  /* 0x000000049e007c0c */ /* 0x000fca000bf86270 */
[-C--:B01----:R-:W-:Y:S02]  /*19880*/  @!P1 LEA R56, P5, R164, R2.reuse, 0x2 ;  /* 0x00000002a4389211 */ /* 0x083fe400078a10ff */
[----:B------:R-:W-:Y:S02]  /*19890*/  @!P0 LEA R58, P6, R162, R2, 0x2 ;  /* 0x00000002a23a8211 */ /* 0x000fe400078c10ff */
[----:B--2---:R-:W-:Y:S01]  /*198a0*/  @!P2 IMAD.WIDE R62, R166, 0x4, R2 ;  /* 0x00000004a63ea825 */ /* 0x004fe200078e0202 */
[-C--:B------:R-:W-:Y:S02]  /*198b0*/  @!P1 LEA.HI.X R57, R164, R3.reuse, R165, 0x2, P5 ;  /* 0x00000003a4399211 */ /* 0x080fe400028f14a5 */
[----:B------:R-:W-:Y:S02]  /*198c0*/  @!P0 LEA.HI.X R59, R162, R3, R163, 0x2, P6 ;  /* 0x00000003a23b8211 */ /* 0x000fe400030f14a3 */
[----:B------:R-:W-:Y:S01]  /*198d0*/  ISETP.GE.AND P5, PT, R156, UR4, PT ;  /* 0x000000049c007c0c */ /* 0x000fe2000bfa6270 */
[----:B------:R0:W-:Y:S04]  /*198e0*/  @!P2 ST.E.64 desc[UR48][R62.64], R4 ;  /* 0x000000043e00a985 */ /* 0x0001e8000c101b30 */
[----:B------:R1:W-:Y:S01]  /*198f0*/  @!P1 ST.E.64 desc[UR48][R56.64], R6 ;  /* 0x0000000638009985 */ /* 0x0003e2000c101b30 */
[----:B------:R-:W-:-:S03]  /*19900*/  ISETP.GE.AND P1, PT, R152, UR4, PT ;  /* 0x0000000498007c0c */ /* 0x000fc6000bf26270 */
[----:B------:R2:W-:Y:S01]  /*19910*/  @!P0 ST.E.64 desc[UR48][R58.64], R8 ;  /* 0x000000083a008985 */ /* 0x0005e2000c101b30 */
[----:B------:R-:W-:Y:S02]  /*19920*/  ISETP.GE.AND P0, PT, R154, UR4, PT ;  /* 0x000000049a007c0c */ /* 0x000fe4000bf06270 */
        /* <DEDUP_REMOVED lines=9> */
[----:B------:R-:W-:-:S05]  /*199c0*/  @!P5 LEA.HI.X R9, R156, R3, R157, 0x2, P6 ;  /* 0x000000039c09d211 */ /* 0x000fca00030f149d */
[----:B------:R2:W-:Y:S01]  /*199d0*/  @!P5 ST.E.64 desc[UR48][R8.64], R14 ;  /* 0x0000000e0800d985 */ /* 0x0005e2000c101b30 */
        /* <DEDUP_REMOVED lines=17> */
[-C--:B------:R-:W-:Y:S02]  /*19af0*/  @!P4 LEA.HI.X R7, R146, R3.reuse, R147, 0x2, P0 ;  /* 0x000000039207c211 */ /* 0x080fe400000f1493 */
[----:B------:R-:W-:Y:S02]  /*19b00*/  ISETP.GE.AND P0, PT, R135, UR4, PT ;  /* 0x0000000487007c0c */ /* 0x000fe4000bf06270 */
[CC--:B--2---:R-:W-:Y:S01]  /*19b10*/  @!P5 LEA R8, P6, R144.reuse, R2.reuse, 0x2 ;  /* 0x000000029008d211 */ /* 0x0c4fe200078c10ff */
[----:B------:R1:W-:Y:S01]  /*19b20*/  @!P4 ST.E.64 desc[UR48][R6.64], R36 ;  /* 0x000000240600c985 */ /* 0x0003e2000c101b30 */
[----:B------:R-:W-:Y:S02]  /*19b30*/  ISETP.GE.AND P4, PT, R131, UR4, PT ;  /* 0x0000000483007c0c */ /* 0x000fe4000bf86270 */
[----:B------:R-:W-:Y:S02]  /*19b40*/  @!P5 LEA.HI.X R9, R144, R3, R145, 0x2, P6 ;  /* 0x000000039009d211 */ /* 0x000fe400030f1491 */
[----:B0-----:R-:W-:-:S03]  /*19b50*/  @!P2 LEA R4, P6, R142, R2, 0x2 ;  /* 0x000000028e04a211 */ /* 0x001fc600078c10ff */
[----:B------:R0:W-:Y:S01]  /*19b60*/  @!P5 ST.E.64 desc[UR48][R8.64], R40 ;  /* 0x000000280800d985 */ /* 0x0001e2000c101b30 */
[----:B------:R-:W-:Y:S02]  /*19b70*/  ISETP.GE.AND P5, PT, R133, UR4, PT ;  /* 0x0000000485007c0c */ /* 0x000fe4000bfa6270 */
        /* <DEDUP_REMOVED lines=26> */
[C---:B-1----:R-:W-:Y:S01]  /*19d20*/  @!P1 LEA R6, P6, R125.reuse, R2, 0x2 ;  /* 0x000000027d069211 */ /* 0x042fe200078c10ff */
[----:B------:R1:W-:Y:S03]  /*19d30*/  @!P0 ST.E.64 desc[UR48][R4.64], R80 ;  /* 0x0000005004008985 */ /* 0x0003e6000c101b30 */
[----:B------:R-:W-:-:S03]  /*19d40*/  @!P1 LEA.HI.X R7, R125, R3, R126, 0x2, P6 ;  /* 0x000000037d079211 */ /* 0x000fc600030f147e */
[CC--:B0-----:R-:W-:Y:S02]  /*19d50*/  @!P3 LEA R8, P6, R121.reuse, R2.reuse, 0x2 ;  /* 0x000000027908b211 */ /* 0x0c1fe400078c10ff */
[----:B------:R0:W-:Y:S02]  /*19d60*/  @!P1 ST.E.64 desc[UR48][R6.64], R84 ;  /* 0x0000005406009985 */ /* 0x0001e4000c101b30 */
[----:B------:R-:W-:Y:S02]  /*19d70*/  @!P3 LEA.HI.X R9, R121, R3, R122, 0x2, P6 ;  /* 0x000000037909b211 */ /* 0x000fe400030f147a */
[----:B-1----:R-:W-:-:S04]  /*19d80*/  @!P4 LEA R4, P0, R123, R2, 0x2 ;  /* 0x000000027b04c211 */ /* 0x002fc800078010ff */
        /* <DEDUP_REMOVED lines=9> */
.L_x_3929:
[----:B------:R-:W-:Y:S05]  /*19e20*/  BSYNC B1 ;  /* 0x0000000000017941 */ /* 0x000fea0003800000 */
.L_x_3928:
[----:B------:R-:W-:Y:S01]  /*19e30*/  ISETP.GE.AND P0, PT, R61, R60, PT ;  /* 0x0000003c3d00720c */ /* 0x000fe20003f06270 */
[----:B------:R4:W0:Y:S04]  /*19e40*/  SHFL.IDX PT, R65, R64, 0x1, 0x1c1f ;  /* 0x003c1f0040417f89 */ /* 0x00082800000e0000 */
[----:B-1----:R4:W1:Y:S08]  /*19e50*/  SHFL.IDX PT, R64, R0, 0x1, 0x1c1f ;  /* 0x003c1f0000407f89 */ /* 0x00287000000e0000 */
[----:B----4-:R-:W-:Y:S05]  /*19e60*/  @P0 BRA `(.L_x_3927) ;  /* 0x0000001000ec0947 */ /* 0x010fea0003800000 */
[----:B------:R-:W-:Y:S02]  /*19e70*/  ULDC UR4, c[0x0][0xac8] ;  /* 0x0002b20000047ab9 */ /* 0x000fe40000000800 */
[----:B-----5:R-:W-:Y:S02]  /*19e80*/  ISETP.GE.AND P2, PT, R164, UR4, PT ;  /* 0x00000004a4007c0c */ /* 0x020fe4000bf46270 */
[----:B------:R-:W-:Y:S02]  /*19e90*/  ISETP.GE.AND P1, PT, R166, UR4, PT ;  /* 0x00000004a6007c0c */ /* 0x000fe4000bf26270 */
[----:B------:R-:W-:Y:S02]  /*19ea0*/  ISETP.GE.AND P5, PT, R162, UR4, PT ;  /* 0x00000004a2007c0c */ /* 0x000fe4000bfa6270 */
[----:B------:R-:W-:Y:S02]  /*19eb0*/  ISETP.GE.AND P4, PT, R160, UR4, PT ;  /* 0x00000004a0007c0c */ /* 0x000fe4000bf86270 */
[----:B------:R-:W-:-:S05]  /*19ec0*/  ISETP.GE.AND P3, PT, R158, UR4, PT ;  /* 0x000000049e007c0c */ /* 0x000fca000bf66270 */
[----:B01-3--:R-:W-:Y:S02]  /*19ed0*/  @!P2 LEA R2, P0, R164, R64, 0x2 ;  /* 0x00000040a402a211 */ /* 0x00bfe400078010ff */
[----:B------:R-:W-:Y:S02]  /*19ee0*/  @!P1 IMAD.WIDE R4, R166, 0x4, R64 ;  /* 0x00000004a6049825 */ /* 0x000fe400078e0240 */
[----:B--2---:R-:W-:Y:S02]  /*19ef0*/  @!P2 LEA.HI.X R3, R164, R65, R165, 0x2, P0 ;  /* 0x00000041a403a211 */ /* 0x004fe400000f14a5 */
[----:B------:R-:W-:Y:S01]  /*19f00*/  ISETP.GE.AND P0, PT, R156, UR4, PT ;  /* 0x000000049c007c0c */ /* 0x000fe2000bf06270 */
[----:B------:R0:W-:Y:S01]  /*19f10*/  @!P1 ST.E.64 desc[UR48][R4.64], R26 ;  /* 0x0000001a04009985 */ /* 0x0001e2000c101b30 */
[----:B------:R-:W-:-:S03]  /*19f20*/  ISETP.GE.AND P1, PT, R154, UR4, PT ;  /* 0x000000049a007c0c */ /* 0x000fc6000bf26270 */
[----:B------:R1:W-:Y:S01]  /*19f30*/  @!P2 ST.E.64 desc[UR48][R2.64], R30 ;  /* 0x0000001e0200a985 */ /* 0x0003e2000c101b30 */
[-C--:B0-----:R-:W-:Y:S02]  /*19f40*/  @!P4 LEA R4, P2, R160, R64.reuse, 0x2 ;  /* 0x00000040a004c211 */ /* 0x081fe400078410ff */
[-C--:B-1----:R-:W-:Y:S02]  /*19f50*/  @!P5 LEA R2, P6, R162, R64.reuse, 0x2 ;  /* 0x00000040a202d211 */ /* 0x082fe400078c10ff */
[-C--:B------:R-:W-:Y:S02]  /*19f60*/  @!P4 LEA.HI.X R5, R160, R65.reuse, R161, 0x2, P2 ;  /* 0x00000041a005c211 */ /* 0x080fe400010f14a1 */
[-C--:B------:R-:W-:Y:S02]  /*19f70*/  @!P5 LEA.HI.X R3, R162, R65.reuse, R163, 0x2, P6 ;  /* 0x00000041a203d211 */ /* 0x080fe400030f14a3 */
[----:B------:R-:W-:Y:S02]  /*19f80*/  ISETP.GE.AND P2, PT, R152, UR4, PT ;  /* 0x0000000498007c0c */ /* 0x000fe4000bf46270 */
[C---:B------:R-:W-:Y:S01]  /*19f90*/  @!P3 LEA R6, P6, R158.reuse, R64, 0x2 ;  /* 0x000000409e06b211 */ /* 0x040fe200078c10ff */
[----:B------:R0:W-:Y:S03]  /*19fa0*/  @!P5 ST.E.64 desc[UR48][R2.64], R34 ;  /* 0x000000220200d985 */ /* 0x0001e6000c101b30 */
[----:B------:R-:W-:Y:S01]  /*19fb0*/  @!P3 LEA.HI.X R7, R158, R65, R159, 0x2, P6 ;  /* 0x000000419e07b211 */ /* 0x000fe200030f149f */
[----:B------:R1:W-:Y:S04]  /*19fc0*/  @!P4 ST.E.64 desc[UR48][R4.64], R38 ;  /* 0x000000260400c985 */ /* 0x0003e8000c101b30 */
[----:B------:R2:W-:Y:S01]  /*19fd0*/  @!P3 ST.E.64 desc[UR48][R6.64], R42 ;  /* 0x0000002a0600b985 */ /* 0x0005e2000c101b30 */
[----:B------:R-:W-:-:S02]  /*19fe0*/  ISETP.GE.AND P3, PT, R150, UR4, PT ;  /* 0x0000000496007c0c */ /* 0x000fc4000bf66270 */
        /* <DEDUP_REMOVED lines=16> */
[----:B------:R-:W-:Y:S01]  /*1a0f0*/  @!P3 ST.E.64 desc[UR48][R2.64], R104 ;  /* 0x000000680200b985 */ /* 0x000fe2000c101b30 */
[-C--:B------:R-:W-:Y:S02]  /*1a100*/  @!P1 LEA R10, P3, R142, R64.reuse, 0x2 ;  /* 0x000000408e0a9211 */ /* 0x080fe400078610ff */
[-C--:B------:R-:W-:Y:S02]  /*1a110*/  @!P4 LEA.HI.X R5, R148, R65.reuse, R149, 0x2, P0 ;  /* 0x000000419405c211 */ /* 0x080fe400000f1495 */
[----:B------:R-:W-:Y:S02]  /*1a120*/  ISETP.GE.AND P0, PT, R140, UR4, PT ;  /* 0x000000048c007c0c */ /* 0x000fe4000bf06270 */
[C---:B--2---:R-:W-:Y:S01]  /*1a130*/  @!P5 LEA R6, P6, R146.reuse, R64, 0x2 ;  /* 0x000000409206d211 */ /* 0x044fe200078c10ff */
[----:B------:R0:W-:Y:S01]  /*1a140*/  @!P4 ST.E.64 desc[UR48][R4.64], R108 ;  /* 0x0000006c0400c985 */ /* 0x0001e2000c101b30 */
[----:B------:R-:W-:Y:S02]  /*1a150*/  ISETP.GE.AND P4, PT, R133, UR4, PT ;  /* 0x0000000485007c0c */ /* 0x000fe4000bf86270 */
[----:B------:R-:W-:-:S02]  /*1a160*/  @!P5 LEA.HI.X R7, R146, R65, R147, 0x2, P6 ;  /* 0x000000419207d211 */ /* 0x000fc400030f1493 */
[-C--:B------:R-:W-:Y:S02]  /*1a170*/  @!P2 LEA R8, P6, R144, R64.reuse, 0x2 ;  /* 0x000000409008a211 */ /* 0x080fe400078c10ff */
[-C--:B------:R-:W-:Y:S01]  /*1a180*/  @!P1 LEA.HI.X R11, R142, R65.reuse, R143, 0x2, P3 ;  /* 0x000000418e0b9211 */ /* 0x080fe200018f148f */
[----:B------:R1:W-:Y:S01]  /*1a190*/  @!P5 ST.E.64 desc[UR48][R6.64], R112 ;  /* 0x000000700600d985 */ /* 0x0003e2000c101b30 */
[----:B------:R-:W-:Y:S02]  /*1a1a0*/  ISETP.GE.AND P5, PT, R135, UR4, PT ;  /* 0x0000000487007c0c */ /* 0x000fe4000bfa6270 */
[-C--:B------:R-:W-:Y:S02]  /*1a1b0*/  @!P2 LEA.HI.X R9, R144, R65.reuse, R145, 0x2, P6 ;  /* 0x000000419009a211 */ /* 0x080fe400030f1491 */
[C---:B------:R-:W-:Y:S02]  /*1a1c0*/  @!P0 LEA R12, P6, R140.reuse, R64, 0x2 ;  /* 0x000000408c0c8211 */ /* 0x040fe400078c10ff */
[----:B------:R-:W-:Y:S01]  /*1a1d0*/  ISETP.GE.AND P3, PT, R131, UR4, PT ;  /* 0x0000000483007c0c */ /* 0x000fe2000bf66270 */
[----:B------:R2:W-:Y:S01]  /*1a1e0*/  @!P2 ST.E.64 desc[UR48][R8.64], R70 ;  /* 0x000000460800a985 */ /* 0x0005e2000c101b30 */
[----:B------:R-:W-:-:S02]  /*1a1f0*/  @!P0 LEA.HI.X R13, R140, R65, R141, 0x2, P6 ;  /* 0x000000418c0d8211 */ /* 0x000fc400030f148d */
[-C--:B0-----:R-:W-:Y:S01]  /*1a200*/  @!P4 LEA R4, P2, R133, R64.reuse, 0x2 ;  /* 0x000000408504c211 */ /* 0x081fe200078410ff */
[----:B------:R0:W-:Y:S02]  /*1a210*/  @!P1 ST.E.64 desc[UR48][R10.64], R74 ;  /* 0x0000004a0a009985 */ /* 0x0001e4000c101b30 */
[-C--:B------:R-:W-:Y:S02]  /*1a220*/  @!P5 LEA R2, P1, R135, R64.reuse, 0x2 ;  /* 0x000000408702d211 */ /* 0x080fe400078210ff */
[----:B------:R-:W-:Y:S01]  /*1a230*/  @!P0 ST.E.64 desc[UR48][R12.64], R78 ;  /* 0x0000004e0c008985 */ /* 0x000fe2000c101b30 */
[----:B------:R-:W-:Y:S02]  /*1a240*/  ISETP.GE.AND P0, PT, R129, UR4, PT ;  /* 0x0000000481007c0c */ /* 0x000fe4000bf06270 */
[----:B------:R-:W-:Y:S02]  /*1a250*/  @!P5 LEA.HI.X R3, R135, R65, R136, 0x2, P1 ;  /* 0x000000418703d211 */ /* 0x000fe400008f1488 */
[----:B-1----:R-:W-:-:S02]  /*1a260*/  @!P3 LEA R6, P6, R131, R64, 0x2 ;  /* 0x000000408306b211 */ /* 0x002fc400078c10ff */
[----:B------:R-:W-:Y:S01]  /*1a270*/  ISETP.GE.AND P1, PT, R127, UR4, PT ;  /* 0x000000047f007c0c */ /* 0x000fe2000bf26270 */
[----:B------:R1:W-:Y:S01]  /*1a280*/  @!P5 ST.E.64 desc[UR48][R2.64], R82 ;  /* 0x000000520200d985 */ /* 0x0003e2000c101b30 */
[-C--:B------:R-:W-:Y:S02]  /*1a290*/  @!P4 LEA.HI.X R5, R133, R65.reuse, R134, 0x2, P2 ;  /* 0x000000418505c211 */ /* 0x080fe400010f1486 */
[----:B------:R-:W-:Y:S02]  /*1a2a0*/  @!P3 LEA.HI.X R7, R131, R65, R132, 0x2, P6 ;  /* 0x000000418307b211 */ /* 0x000fe400030f1484 */
[----:B------:R-:W-:Y:S01]  /*1a2b0*/  ISETP.GE.AND P2, PT, R121, UR4, PT ;  /* 0x0000000479007c0c */ /* 0x000fe2000bf46270 */
[----:B------:R3:W-:Y:S01]  /*1a2c0*/  @!P4 ST.E.64 desc[UR48][R4.64], R86 ;  /* 0x000000560400c985 */ /* 0x0007e2000c101b30 */
[----:B------:R-:W-:Y:S02]  /*1a2d0*/  ISETP.GE.AND P4, PT, R125, UR4, PT ;  /* 0x000000047d007c0c */ /* 0x000fe4000bf86270 */
[----:B--2---:R-:W-:Y:S01]  /*1a2e0*/  @!P0 LEA R8, P5, R129, R64, 0x2 ;  /* 0x0000004081088211 */ /* 0x004fe200078a10ff */
[----:B------:R2:W-:Y:S01]  /*1a2f0*/  @!P3 ST.E.64 desc[UR48][R6.64], R90 ;  /* 0x0000005a0600b985 */ /* 0x0005e2000c101b30 */
[----:B------:R-:W-:-:S02]  /*1a300*/  ISETP.GE.AND P3, PT, R123, UR4, PT ;  /* 0x000000047b007c0c */ /* 0x000fc4000bf66270 */
[-C--:B------:R-:W-:Y:S02]  /*1a310*/  @!P0 LEA.HI.X R9, R129, R65.reuse, R130, 0x2, P5 ;  /* 0x0000004181098211 */ /* 0x080fe400028f1482 */
[----:B------:R-:W-:Y:S02]  /*1a320*/  ISETP.GE.AND P5, PT, R116, UR4, PT ;  /* 0x0000000474007c0c */ /* 0x000fe4000bfa6270 */
[-C--:B0-----:R-:W-:Y:S01]  /*1a330*/  @!P1 LEA R10, P6, R127, R64.reuse, 0x2 ;  /* 0x000000407f0a9211 */ /* 0x081fe200078c10ff */
[----:B------:R0:W-:Y:S02]  /*1a340*/  @!P0 ST.E.64 desc[UR48][R8.64], R94 ;  /* 0x0000005e08008985 */ /* 0x0001e4000c101b30 */
[-C--:B-1----:R-:W-:Y:S02]  /*1a350*/  @!P4 LEA R2, P0, R125, R64.reuse, 0x2 ;  /* 0x000000407d02c211 */ /* 0x082fe400078010ff */
[----:B------:R-:W-:Y:S02]  /*1a360*/  @!P1 LEA.HI.X R11, R127, R65, R128, 0x2, P6 ;  /* 0x000000417f0b9211 */ /* 0x000fe400030f1480 */
[----:B---3--:R-:W-:-:S02]  /*1a370*/  @!P3 LEA R4, P6, R123, R64, 0x2 ;  /* 0x000000407b04b211 */ /* 0x008fc400078c10ff */
[-C--:B------:R-:W-:Y:S01]  /*1a380*/  @!P4 LEA.HI.X R3, R125, R65.reuse, R126, 0x2, P0 ;  /* 0x000000417d03c211 */ /* 0x080fe200000f147e */
[----:B------:R0:W-:Y:S01]  /*1a390*/  @!P1 ST.E.64 desc[UR48][R10.64], R98 ;  /* 0x000000620a009985 */ /* 0x0001e2000c101b30 */
[-C--:B--2---:R-:W-:Y:S02]  /*1a3a0*/  @!P2 LEA R6, P1, R121, R64.reuse, 0x2 ;  /* 0x000000407906a211 */ /* 0x084fe400078210ff */
[C---:B------:R-:W-:Y:S01]  /*1a3b0*/  @!P5 LEA R12, P0, R116.reuse, R64, 0x2 ;  /* 0x00000040740cd211 */ /* 0x040fe200078010ff */
[----:B------:R0:W-:Y:S01]  /*1a3c0*/  @!P4 ST.E.64 desc[UR48][R2.64], R102 ;  /* 0x000000660200c985 */ /* 0x0001e2000c101b30 */
[-C--:B------:R-:W-:Y:S02]  /*1a3d0*/  @!P3 LEA.HI.X R5, R123, R65.reuse, R124, 0x2, P6 ;  /* 0x000000417b05b211 */ /* 0x080fe400030f147c */
[-C--:B------:R-:W-:Y:S02]  /*1a3e0*/  @!P2 LEA.HI.X R7, R121, R65.reuse, R122, 0x2, P1 ;  /* 0x000000417907a211 */ /* 0x080fe400008f147a */
[----:B------:R-:W-:Y:S01]  /*1a3f0*/  @!P5 LEA.HI.X R13, R116, R65, R120, 0x2, P0 ;  /* 0x00000041740dd211 */ /* 0x000fe200000f1478 */
[----:B------:R0:W-:Y:S01]  /*1a400*/  @!P3 ST.E.64 desc[UR48][R4.64], R106 ;  /* 0x0000006a0400b985 */ /* 0x0001e2000c101b30 */
[----:B------:R-:W-:-:S03]  /*1a410*/  ISETP.GE.AND P0, PT, R66, UR4, PT ;  /* 0x0000000442007c0c */ /* 0x000fc6000bf06270 */
[----:B------:R0:W-:Y:S04]  /*1a420*/  @!P2 ST.E.64 desc[UR48][R6.64], R110 ;  /* 0x0000006e0600a985 */ /* 0x0001e8000c101b30 */
[----:B------:R0:W-:Y:S06]  /*1a430*/  @!P5 ST.E.64 desc[UR48][R12.64], R114 ;  /* 0x000000720c00d985 */ /* 0x0001ec000c101b30 */
[----:B------:R-:W-:Y:S05]  /*1a440*/  @P0 BRA `(.L_x_3927) ;  /* 0x0000000c00740947 */ /* 0x000fea0003800000 */
[----:B0-----:R-:W-:-:S04]  /*1a450*/  LEA R2, P0, R66, R64, 0x2 ;  /* 0x0000004042027211 */ /* 0x001fc800078010ff */
[----:B------:R-:W-:-:S05]  /*1a460*/  LEA.HI.X R3, R66, R65, R67, 0x2, P0 ;  /* 0x0000004142037211 */ /* 0x000fca00000f1443 */
[----:B------:R0:W-:Y:S01]  /*1a470*/  ST.E.64 desc[UR48][R2.64], R118 ;  /* 0x0000007602007985 */ /* 0x0001e2000c101b30 */
[----:B------:R-:W-:Y:S05]  /*1a480*/  BRA `(.L_x_3927) ;  /* 0x0000000c00647947 */ /* 0x000fea0003800000 */
.L_x_3918:
[----:B------:R-:W-:Y:S01]  /*1a490*/  ULDC.64 UR6, c[0x0][0xc08] ;  /* 0x0003020000067ab9 */ /* 0x000fe20000000a00 */
[----:B------:R-:W-:Y:S01]  /*1a4a0*/  ULDC.64 UR4, c[0x0][0xc00] ;  /* 0x0003000000047ab9 */ /* 0x000fe20000000a00 */
[----:B------:R-:W-:Y:S01]  /*1a4b0*/  ISETP.NE.U32.AND P1, PT, RZ, UR6, PT ;  /* 0x00000006ff007c0c */ /* 0x000fe2000bf25070 */
[----:B------:R-:W-:Y:S01]  /*1a4c0*/  IMAD.MOV.U32 R15, RZ, RZ, RZ ;  /* 0x000000ffff0f7224 */ /* 0x000fe200078e00ff */
[----:B------:R-:W-:Y:S02]  /*1a4d0*/  ISETP.NE.U32.AND P0, PT, RZ, UR4, PT ;  /* 0x00000004ff007c0c */ /* 0x000fe4000bf05070 */
[----:B------:R-:W-:Y:S02]  /*1a4e0*/  ISETP.NE.AND.EX P1, PT, RZ, UR7, PT, P1 ;  /* 0x00000007ff007c0c */ /* 0x000fe4000bf25310 */
[----:B------:R-:W-:Y:S02]  /*1a4f0*/  IADD3 R2, P2, R226, UR4, RZ ;  /* 0x00000004e2027c10 */ /* 0x000fe4000ff5e0ff */
[----:B------:R-:W-:-:S02]  /*1a500*/  ISETP.NE.AND.EX P0, PT, RZ, UR5, PT, P0 ;  /* 0x00000005ff007c0c */ /* 0x000fc4000bf05300 */
[----:B------:R-:W-:Y:S01]  /*1a510*/  IADD3.X R3, R227, UR5, RZ, P2, !PT ;  /* 0x00000005e3037c10 */ /* 0x000fe200097fe4ff */
[----:B------:R-:W-:Y:S02]  /*1a520*/  ULDC UR4, c[0x0][0xa88] ;  /* 0x0002a20000047ab9 */ /* 0x000fe40000000800 */
[----:B------:R-:W-:-:S04]  /*1a530*/  IMAD.U32 R0, RZ, RZ, UR4 ;  /* 0x00000004ff007e24 */ /* 0x000fc8000f8e00ff */
[----:B------:R-:W-:-:S04]  /*1a540*/  @P1 IADD3 R226, P2, R226, UR6, RZ ;  /* 0x00000006e2e21c10 */ /* 0x000fc8000ff5e0ff */
[----:B------:R-:W-:Y:S01]  /*1a550*/  @P1 IADD3.X R227, R227, UR7, RZ, P2, !PT ;  /* 0x00000007e3e31c10 */ /* 0x000fe200097fe4ff */
[----:B------:R2:W5:Y:S04]  /*1a560*/  @P0 LDG.E R15, desc[UR48][R2.64] ;  /* 0x00000030020f0981 */ /* 0x000568000c1e1900 */
[----:B------:R2:W5:Y:S01]  /*1a570*/  @P1 LDG.E R0, desc[UR48][R226.64] ;  /* 0x00000030e2001981 */ /* 0x000562000c1e1900 */
[----:B------:R-:W-:Y:S01]  /*1a580*/  ISETP.NE.AND P2, PT, R224, RZ, PT ;  /* 0x000000ffe000720c */ /* 0x000fe20003f45270 */
[----:B------:R-:W3:-:S12]  /*1a590*/  S2R R4, SR_TID.X ;  /* 0x0000000000047919 */ /* 0x000ed80000002100 */
[----:B------:R-:W4:Y:S01]  /*1a5a0*/  @!P2 LDC R224, c[0x0][0xad4] ;  /* 0x0002b500ffe0ab82 */ /* 0x000f220000000800 */
[----:B---3--:R-:W-:Y:S01]  /*1a5b0*/  VIADD R5, R4, 0xffffff80 ;  /* 0xffffff8004057836 */ /* 0x008fe20000000000 */
[----:B----4-:R-:W-:-:S04]  /*1a5c0*/  ISETP.GT.AND P2, PT, R224, 0x1, PT ;  /* 0x00000001e000780c */ /* 0x010fc80003f44270 */
[----:B------:R-:W-:Y:S01]  /*1a5d0*/  ISETP.GT.AND P3, PT, R5, 0x7f, PT ;  /* 0x0000007f0500780c */ /* 0x000fe20003f64270 */
[----:B--2---:R-:W-:-:S12]  /*1a5e0*/  @P1 BRA `(.L_x_3930) ;  /* 0x0000000000101947 */ /* 0x004fd80003800000 */
[----:B------:R-:W-:Y:S05]  /*1a5f0*/  @!P0 BRA `(.L_x_3930) ;  /* 0x00000000000c8947 */ /* 0x000fea0003800000 */
[----:B------:R-:W2:Y:S04]  /*1a600*/  LDG.E R5, desc[UR48][R2.64] ;  /* 0x0000003002057981 */ /* 0x000ea8000c1e1900 */
[----:B-----5:R-:W2:Y:S02]  /*1a610*/  LDG.E R0, desc[UR48][R2.64+0x4] ;  /* 0x0000043002007981 */ /* 0x020ea4000c1e1900 */
[----:B--2---:R-:W-:-:S07]  /*1a620*/  IMAD.IADD R0, R0, 0x1, -R5 ;  /* 0x0000000100007824 */ /* 0x004fce00078e0a05 */
.L_x_3930:
[----:B------:R-:W2:Y:S01]  /*1a630*/  LDL.LU R2, [R1+0xa4] ;  /* 0x0000a40001027983 */ /* 0x000ea20000300800 */
[----:B------:R-:W-:Y:S01]  /*1a640*/  BSSY B1, `(.L_x_3931) ;  /* 0x0000038000017945 */ /* 0x000fe20003800000 */
[----:B------:R-:W-:Y:S02]  /*1a650*/  SEL R225, R225, RZ, !P0 ;  /* 0x000000ffe1e17207 */ /* 0x000fe40004000000 */
[----:B-----5:R-:W-:Y:S02]  /*1a660*/  SHF.R.S32.HI R24, RZ, 0x1f, R15 ;  /* 0x0000001fff187819 */ /* 0x020fe4000001140f */
[----:B--2---:R-:W-:Y:S01]  /*1a670*/  SEL R26, R2, RZ, !P0 ;  /* 0x000000ff021a7207 */ /* 0x004fe20004000000 */
[----:B------:R-:W-:Y:S06]  /*1a680*/  @P3 BRA `(.L_x_3932) ;  /* 0x0000000000cc3947 */ /* 0x000fec0003800000 */
[----:B------:R-:W2:Y:S01]  /*1a690*/  LDL R2, [R1+0x4] ;  /* 0x0000040001027983 */ /* 0x000ea20000100800 */
[----:B------:R-:W3:Y:S02]  /*1a6a0*/  LDC R29, c[0x0][0xbe8] ;  /* 0x0002fa00ff1d7b82 */ /* 0x000ee40000000800 */
[----:B---3--:R-:W-:Y:S02]  /*1a6b0*/  IMAD R3, R0, R29, RZ ;  /* 0x0000001d00037224 */ /* 0x008fe400078e02ff */
[----:B--2---:R-:W-:-:S04]  /*1a6c0*/  IMAD R2, R2, 0x80, R4 ;  /* 0x0000008002027824 */ /* 0x004fc800078e0204 */
[----:B------:R-:W-:-:S05]  /*1a6d0*/  VIADD R28, R2, 0xffffff80 ;  /* 0xffffff80021c7836 */ /* 0x000fca0000000000 */
[----:B------:R-:W-:-:S13]  /*1a6e0*/  ISETP.GE.AND P0, PT, R28, R3, PT ;  /* 0x000000031c00720c */ /* 0x000fda0003f06270 */
[----:B------:R-:W-:Y:S05]  /*1a6f0*/  @P0 BRA `(.L_x_3932) ;  /* 0x0000000000b00947 */ /* 0x000fea0003800000 */
[----:B------:R-:W2:Y:S01]  /*1a700*/  LDL.LU R30, [R1+0x40] ;  /* 0x00004000011e7983 */ /* 0x000ea20000300800 */
[----:B------:R-:W-:Y:S01]  /*1a710*/  IMAD.MOV.U32 R20, RZ, RZ, 0x9b8 ;  /* 0x000009b8ff147424 */ /* 0x000fe200078e00ff */
[----:B------:R-:W-:Y:S01]  /*1a720*/  ISETP.GT.AND P0, PT, R224, 0x1, PT ;  /* 0x00000001e000780c */ /* 0x000fe20003f04270 */
[----:B------:R-:W3:Y:S01]  /*1a730*/  LDC.64 R2, c[0x0][0xba8] ;  /* 0x0002ea00ff027b82 */ /* 0x000ee20000000a00 */
[----:B------:R-:W-:Y:S01]  /*1a740*/  ISETP.NE.AND P1, PT, R29, 0x1, PT ;  /* 0x000000011d00780c */ /* 0x000fe20003f25270 */
[----:B------:R-:W-:Y:S01]  /*1a750*/  IMAD.MOV.U32 R21, RZ, RZ, R28 ;  /* 0x000000ffff157224 */ /* 0x000fe200078e001c */
[----:B------:R-:W-:-:S05]  /*1a760*/  SEL R20, R20, 0x978, P0 ;  /* 0x0000097814147807 */ /* 0x000fca0000000000 */
[----:B------:R-:W4:Y:S08]  /*1a770*/  LDC.64 R10, c[0x0][R20+0x220] ;  /* 0x00008800140a7b82 */ /* 0x000f300000000a00 */
[----:B------:R-:W5:Y:S08]  /*1a780*/  LDC.64 R12, c[0x0][R20+0x218] ;  /* 0x00008600140c7b82 */ /* 0x000f700000000a00 */
[----:B------:R-:W0:Y:S08]  /*1a790*/  LDC.64 R6, c[0x0][R20+0x228] ;  /* 0x00008a0014067b82 */ /* 0x000e300000000a00 */
[----:B------:R-:W1:Y:S08]  /*1a7a0*/  LDC.64 R4, c[0x0][R20+0x210] ;  /* 0x0000840014047b82 */ /* 0x000e700000000a00 */
[----:B------:R-:W5:Y:S08]  /*1a7b0*/  @P1 LDC R9, c[0x0][0xbec] ;  /* 0x0002fb00ff091b82 */ /* 0x000f700000000800 */
[----:B------:R-:W0:Y:S01]  /*1a7c0*/  @P1 LDC R27, c[0x0][0xbf0] ;  /* 0x0002fc00ff1b1b82 */ /* 0x000e220000000800 */
[----:B----4-:R-:W-:-:S07]  /*1a7d0*/  IMAD R11, R11, R225, RZ ;  /* 0x000000e10b0b7224 */ /* 0x010fce00078e02ff */
[----:B---3--:R-:W3:Y:S01]  /*1a7e0*/  @!P0 LDC R2, c[0x0][0xb50] ;  /* 0x0002d400ff028b82 */ /* 0x008ee20000000800 */
[----:B-----5:R-:W-:-:S07]  /*1a7f0*/  @P1 IMAD.HI.U32 R14, R28, R9, RZ ;  /* 0x000000091c0e1227 */ /* 0x020fce00078e00ff */
[----:B------:R-:W4:Y:S01]  /*1a800*/  @!P0 LDC R3, c[0x0][0xb54] ;  /* 0x0002d500ff038b82 */ /* 0x000f220000000800 */
[-C--:B------:R-:W-:Y:S02]  /*1a810*/  IMAD R25, R13, R195.reuse, RZ ;  /* 0x000000c30d197224 */ /* 0x080fe400078e02ff */
[----:B------:R-:W-:Y:S01]  /*1a820*/  IMAD.WIDE.U32 R12, R12, R195, RZ ;  /* 0x000000c30c0c7225 */ /* 0x000fe200078e00ff */
[----:B0-----:R-:W-:-:S03]  /*1a830*/  @P1 SHF.R.U32.HI R21, RZ, R27, R14 ;  /* 0x0000001bff151219 */ /* 0x001fc6000001160e */
[----:B------:R-:W-:-:S04]  /*1a840*/  IMAD.WIDE.U32 R8, R10, R225, RZ ;  /* 0x000000e10a087225 */ /* 0x000fc800078e00ff */
[----:B------:R-:W-:Y:S01]  /*1a850*/  IMAD R27, R10, R26, R11 ;  /* 0x0000001a0a1b7224 */ /* 0x000fe200078e020b */
[----:B------:R-:W-:Y:S01]  /*1a860*/  IADD3 R12, P1, P3, R8, R12, R15 ;  /* 0x0000000c080c7210 */ /* 0x000fe20007b3e00f */
[----:B------:R-:W-:Y:S02]  /*1a870*/  IMAD.IADD R25, R13, 0x1, R25 ;  /* 0x000000010d197824 */ /* 0x000fe400078e0219 */
[----:B------:R-:W-:Y:S02]  /*1a880*/  IMAD.MOV R8, RZ, RZ, -R21 ;  /* 0x000000ffff087224 */ /* 0x000fe400078e0a15 */
[----:B------:R-:W-:Y:S02]  /*1a890*/  IMAD.IADD R27, R9, 0x1, R27 ;  /* 0x00000001091b7824 */ /* 0x000fe400078e021b */
[----:B------:R-:W-:-:S03]  /*1a8a0*/  IMAD R9, R29, R8, R28 ;  /* 0x000000081d097224 */ /* 0x000fc600078e021c */
[----:B------:R-:W-:Y:S01]  /*1a8b0*/  IADD3.X R8, R27, R25, R24, P1, P3 ;  /* 0x000000191b087210 */ /* 0x000fe20000fe6418 */
[----:B-1----:R-:W-:Y:S01]  /*1a8c0*/  IMAD R5, R5, R9, RZ ;  /* 0x0000000905057224 */ /* 0x002fe200078e02ff */
[----:B--2---:R-:W-:-:S05]  /*1a8d0*/  SEL R11, R30, RZ, P0 ;  /* 0x000000ff1e0b7207 */ /* 0x004fca0000000000 */
[-C--:B------:R-:W-:Y:S02]  /*1a8e0*/  IMAD R13, R7, R11.reuse, RZ ;  /* 0x0000000b070d7224 */ /* 0x080fe400078e02ff */
[----:B------:R-:W-:Y:S01]  /*1a8f0*/  IMAD.WIDE.U32 R6, R6, R11, RZ ;  /* 0x0000000b06067225 */ /* 0x000fe200078e00ff */
[----:B------:R-:W-:-:S03]  /*1a900*/  SHF.R.S32.HI R11, RZ, 0x1f, R9 ;  /* 0x0000001fff0b7819 */ /* 0x000fc60000011409 */
[----:B------:R-:W-:Y:S01]  /*1a910*/  IMAD.IADD R13, R7, 0x1, R13 ;  /* 0x00000001070d7824 */ /* 0x000fe200078e020d */
[----:B------:R-:W-:Y:S01]  /*1a920*/  IADD3 R6, P0, P1, R21, R12, R6 ;  /* 0x0000000c15067210 */ /* 0x000fe2000791e006 */
[----:B------:R-:W-:Y:S01]  /*1a930*/  IMAD R11, R4, R11, R5 ;  /* 0x0000000b040b7224 */ /* 0x000fe200078e0205 */
[----:B------:R-:W-:-:S04]  /*1a940*/  SHF.R.S32.HI R21, RZ, 0x1f, R21 ;  /* 0x0000001fff157819 */ /* 0x000fc80000011415 */
[----:B------:R-:W-:-:S03]  /*1a950*/  IADD3.X R7, R21, R8, R13, P0, P1 ;  /* 0x0000000815077210 */ /* 0x000fc600007e240d */
[----:B------:R-:W-:-:S04]  /*1a960*/  IMAD.WIDE.U32 R4, R4, R9, R6 ;  /* 0x0000000904047225 */ /* 0x000fc800078e0006 */
[----:B------:R-:W-:Y:S01]  /*1a970*/  IMAD.IADD R5, R5, 0x1, R11 ;  /* 0x0000000105057824 */ /* 0x000fe200078e020b */
[----:B---3--:R-:W-:-:S04]  /*1a980*/  LEA R2, P0, R4, R2, 0x2 ;  /* 0x0000000204027211 */ /* 0x008fc800078010ff */
[----:B----4-:R-:W-:Y:S01]  /*1a990*/  LEA.HI.X R3, R4, R3, R5, 0x2, P0 ;  /* 0x0000000304037211 */ /* 0x010fe200000f1405 */
[----:B------:R-:W-:-:S05]  /*1a9a0*/  IMAD.MOV.U32 R5, RZ, RZ, -0x800000 ;  /* 0xff800000ff057424 */ /* 0x000fca00078e00ff */
[----:B------:R2:W-:Y:S03]  /*1a9b0*/  STG.E desc[UR48][R2.64], R5 ;  /* 0x0000000502007986 */ /* 0x0005e6000c101930 */
.L_x_3932:
[----:B------:R-:W-:Y:S05]  /*1a9c0*/  BSYNC B1 ;  /* 0x0000000000017941 */ /* 0x000fea0003800000 */
.L_x_3931:
[----:B------:R-:W-:Y:S05]  /*1a9d0*/  @P2 BRA `(.L_x_3927) ;  /* 0x0000000800102947 */ /* 0x000fea0003800000 */
[----:B------:R-:W3:Y:S01]  /*1a9e0*/  LDL.LU R12, [R1+0x4] ;  /* 0x00000400010c7983 */ /* 0x000ee20000300800 */
[----:B------:R-:W4:Y:S01]  /*1a9f0*/  LDC R9, c[0x0][0xbe8] ;  /* 0x0002fa00ff097b82 */ /* 0x000f220000000800 */
[----:B------:R-:W-:Y:S01]  /*1aa00*/  ULDC.64 UR4, c[0x0][0xaa0] ;  /* 0x0002a80000047ab9 */ /* 0x000fe20000000a00 */
[----:B------:R-:W-:Y:S01]  /*1aa10*/  BSSY B1, `(.L_x_3933) ;  /* 0x000004a000017945 */ /* 0x000fe20003800000 */
[----:B--2---:R-:W2:Y:S01]  /*1aa20*/  S2R R2, SR_TID.X ;  /* 0x0000000000027919 */ /* 0x004ea20000002100 */
[----:B----4-:R-:W-:Y:S01]  /*1aa30*/  ISETP.NE.AND P0, PT, R9, 0x1, PT ;  /* 0x000000010900780c */ /* 0x010fe20003f05270 */
[----:B--2---:R-:W-:-:S12]  /*1aa40*/  VIADD R4, R2, 0xffffff80 ;  /* 0xffffff8002047836 */ /* 0x004fd80000000000 */
[----:B------:R-:W2:Y:S01]  /*1aa50*/  @P0 LDC R7, c[0x0][0xbec] ;  /* 0x0002fb00ff070b82 */ /* 0x000ea20000000800 */
[----:B------:R-:W-:Y:S01]  /*1aa60*/  IMAD R2, R24, UR4, RZ ;  /* 0x0000000418027c24 */ /* 0x000fe2000f8e02ff */
[----:B------:R-:W-:-:S03]  /*1aa70*/  SHF.R.S32.HI R3, RZ, 0x1f, R4 ;  /* 0x0000001fff037819 */ /* 0x000fc60000011404 */
[----:B------:R-:W-:Y:S01]  /*1aa80*/  IMAD R5, R15, UR5, R2 ;  /* 0x000000050f057c24 */ /* 0x000fe2000f8e0202 */
[----:B------:R-:W-:Y:S02]  /*1aa90*/  LEA.HI R6, R3, R4, RZ, 0x3 ;  /* 0x0000000403067211 */ /* 0x000fe400078f18ff */
[----:B------:R-:W4:Y:S01]  /*1aaa0*/  @P0 LDC R11, c[0x0][0xbf0] ;  /* 0x0002fc00ff0b0b82 */ /* 0x000f220000000800 */
[----:B------:R-:W-:Y:S01]  /*1aab0*/  IMAD.WIDE.U32 R2, R15, UR4, RZ ;  /* 0x000000040f027c25 */ /* 0x000fe2000f8e00ff */
[----:B------:R-:W-:Y:S01]  /*1aac0*/  ULDC.64 UR4, c[0x0][0xae8] ;  /* 0x0002ba0000047ab9 */ /* 0x000fe20000000a00 */
[----:B------:R-:W-:Y:S02]  /*1aad0*/  LOP3.LUT R13, R6, 0xfffffff8, RZ, 0xc0, !PT ;  /* 0xfffffff8060d7812 */ /* 0x000fe400078ec0ff */
[----:B------:R-:W-:Y:S01]  /*1aae0*/  SHF.R.S32.HI R10, RZ, 0x3, R6 ;  /* 0x00000003ff0a7819 */ /* 0x000fe20000011406 */
[----:B------:R-:W-:Y:S02]  /*1aaf0*/  IMAD.IADD R3, R3, 0x1, R5 ;  /* 0x0000000103037824 */ /* 0x000fe400078e0205 */
[----:B------:R-:W-:-:S02]  /*1ab00*/  IMAD.IADD R13, R4, 0x1, -R13 ;  /* 0x00000001040d7824 */ /* 0x000fc400078e0a0d */
[----:B------:R-:W-:-:S04]  /*1ab10*/  IMAD.WIDE.U32 R2, R195, UR4, R2 ;  /* 0x00000004c3027c25 */ /* 0x000fc8000f8e0002 */
[----:B------:R-:W-:Y:S02]  /*1ab20*/  IMAD R4, R13, 0x20, R10 ;  /* 0x000000200d047824 */ /* 0x000fe400078e020a */
[----:B------:R-:W-:Y:S01]  /*1ab30*/  IMAD R3, R195, UR5, R3 ;  /* 0x00000005c3037c24 */ /* 0x000fe2000f8e0203 */
[----:B------:R-:W-:Y:S01]  /*1ab40*/  ULDC.64 UR4, c[0x0][0xaf0] ;  /* 0x0002bc0000047ab9 */ /* 0x000fe20000000a00 */
[----:B------:R-:W-:Y:S02]  /*1ab50*/  IMAD.SHL.U32 R13, R13, 0x8, RZ ;  /* 0x000000080d0d7824 */ /* 0x000fe400078e00ff */
[----:B------:R-:W-:Y:S02]  /*1ab60*/  IMAD R6, R26, UR4, RZ ;  /* 0x000000041a067c24 */ /* 0x000fe4000f8e02ff */
[----:B------:R-:W-:-:S04]  /*1ab70*/  IMAD.WIDE.U32 R2, R225, UR4, R2 ;  /* 0x00000004e1027c25 */ /* 0x000fc8000f8e0002 */
[----:B---3--:R-:W-:-:S04]  /*1ab80*/  IMAD R8, R12, 0x80, R4 ;  /* 0x000000800c087824 */ /* 0x008fc800078e0204 */
[----:B--2---:R-:W-:-:S04]  /*1ab90*/  @P0 IMAD.HI.U32 R4, R8, R7, RZ ;  /* 0x0000000708040227 */ /* 0x004fc800078e00ff */
[----:B------:R-:W-:Y:S01]  /*1aba0*/  IMAD.MOV.U32 R5, RZ, RZ, R8 ;  /* 0x000000ffff057224 */ /* 0x000fe200078e0008 */
[----:B----4-:R-:W-:Y:S01]  /*1abb0*/  @P0 SHF.R.U32.HI R5, RZ, R11, R4 ;  /* 0x0000000bff050219 */ /* 0x010fe20000011604 */
[----:B------:R-:W-:Y:S01]  /*1abc0*/  IMAD R7, R225, UR5, R6 ;  /* 0x00000005e1077c24 */ /* 0x000fe2000f8e0206 */
[----:B------:R-:W-:Y:S01]  /*1abd0*/  ULDC.64 UR4, c[0x0][0xae0] ;  /* 0x0002b80000047ab9 */ /* 0x000fe20000000a00 */
[----:B------:R-:W-:Y:S01]  /*1abe0*/  VIADD R11, R13, 0x80 ;  /* 0x000000800d0b7836 */ /* 0x000fe20000000000 */
[----:B------:R-:W-:Y:S01]  /*1abf0*/  SHF.R.S32.HI R4, RZ, 0x1f, R5 ;  /* 0x0000001fff047819 */ /* 0x000fe20000011405 */
[----:B------:R-:W-:Y:S01]  /*1ac00*/  IMAD.IADD R3, R3, 0x1, R7 ;  /* 0x0000000103037824 */ /* 0x000fe200078e0207 */
[----:B------:R-:W-:-:S03]  /*1ac10*/  IADD3 R7, -R5, RZ, RZ ;  /* 0x000000ff05077210 */ /* 0x000fc60007ffe1ff */
[----:B------:R-:W-:Y:S02]  /*1ac20*/  IMAD R4, R4, UR4, RZ ;  /* 0x0000000404047c24 */ /* 0x000fe4000f8e02ff */
[----:B------:R-:W-:Y:S02]  /*1ac30*/  IMAD R7, R9, R7, R8 ;  /* 0x0000000709077224 */ /* 0x000fe400078e0208 */
[----:B------:R-:W-:-:S04]  /*1ac40*/  IMAD.WIDE.U32 R2, R5, UR4, R2 ;  /* 0x0000000405027c25 */ /* 0x000fc8000f8e0002 */
[----:B------:R-:W-:Y:S01]  /*1ac50*/  IMAD R5, R5, UR5, R4 ;  /* 0x0000000505057c24 */ /* 0x000fe2000f8e0204 */
[----:B------:R-:W-:Y:S01]  /*1ac60*/  SHF.R.S32.HI R4, RZ, 0x1f, R7 ;  /* 0x0000001fff047819 */ /* 0x000fe20000011407 */
[----:B------:R-:W-:Y:S01]  /*1ac70*/  ULDC.64 UR4, c[0x0][0xad8] ;  /* 0x0002b60000047ab9 */ /* 0x000fe20000000a00 */
[----:B------:R-:W-:Y:S01]  /*1ac80*/  IMAD R8, R12, 0x80, R10 ;  /* 0x000000800c087824 */ /* 0x000fe200078e020a */
[----:B------:R-:W-:Y:S01]  /*1ac90*/  SHF.R.S32.HI R12, RZ, 0x1f, R13 ;  /* 0x0000001fff0c7819 */ /* 0x000fe2000001140d */
[----:B------:R-:W-:Y:S02]  /*1aca0*/  IMAD.IADD R3, R3, 0x1, R5 ;  /* 0x0000000103037824 */ /* 0x000fe400078e0205 */
[----:B------:R-:W-:Y:S02]  /*1acb0*/  IMAD R6, R4, UR4, RZ ;  /* 0x0000000404067c24 */ /* 0x000fe4000f8e02ff */
[----:B------:R-:W-:Y:S02]  /*1acc0*/  IMAD R9, R0, R9, RZ ;  /* 0x0000000900097224 */ /* 0x000fe400078e02ff */
[----:B------:R-:W-:-:S02]  /*1acd0*/  VIADD R4, R8, 0x40 ;  /* 0x0000004008047836 */ /* 0x000fc40000000000 */
[C---:B------:R-:W-:Y:S01]  /*1ace0*/  IMAD R5, R7.reuse, UR5, R6 ;  /* 0x0000000507057c24 */ /* 0x040fe2000f8e0206 */
[-C--:B------:R-:W-:Y:S01]  /*1acf0*/  ISETP.GE.AND P2, PT, R8, R9.reuse, PT ;  /* 0x000000090800720c */ /* 0x080fe20003f46270 */
[----:B------:R-:W-:Y:S01]  /*1ad00*/  IMAD.WIDE.U32 R2, R7, UR4, R2 ;  /* 0x0000000407027c25 */ /* 0x000fe2000f8e0002 */
[----:B------:R-:W-:Y:S01]  /*1ad10*/  ULDC.64 UR4, c[0x0][0xa80] ;  /* 0x0002a00000047ab9 */ /* 0x000fe20000000a00 */
[----:B------:R-:W-:Y:S02]  /*1ad20*/  ISETP.GE.AND P1, PT, R4, R9, PT ;  /* 0x000000090400720c */ /* 0x000fe40003f26270 */
[----:B------:R-:W-:Y:S01]  /*1ad30*/  IMAD.IADD R3, R3, 0x1, R5 ;  /* 0x0000000103037824 */ /* 0x000fe200078e0205 */
[----:B------:R-:W-:Y:S01]  /*1ad40*/  LEA R4, P3, R2, UR4, 0x1 ;  /* 0x0000000402047c11 */ /* 0x000fe2000f8608ff */
[----:B------:R-:W-:Y:S01]  /*1ad50*/  VIADD R0, R8, 0x20 ;  /* 0x0000002008007836 */ /* 0x000fe20000000000 */
[----:B------:R-:W-:Y:S01]  /*1ad60*/  SHF.R.S32.HI R6, RZ, 0x1f, R11 ;  /* 0x0000001fff067819 */ /* 0x000fe2000001140b */
[----:B------:R-:W-:Y:S01]  /*1ad70*/  VIADD R7, R13, 0x40 ;  /* 0x000000400d077836 */ /* 0x000fe20000000000 */
[----:B------:R-:W-:-:S02]  /*1ad80*/  LEA.HI.X R5, R2, UR5, R3, 0x1, P3 ;  /* 0x0000000502057c11 */ /* 0x000fc400098f0c03 */
[----:B------:R-:W-:Y:S01]  /*1ad90*/  ISETP.GE.AND P0, PT, R0, R9, PT ;  /* 0x000000090000720c */ /* 0x000fe20003f06270 */
[----:B------:R2:W3:Y:S01]  /*1ada0*/  SHFL.IDX PT, R2, R4, RZ, 0x181f ;  /* 0x00181fff04027589 */ /* 0x0004e200000e0000 */
[----:B------:R-:W-:-:S03]  /*1adb0*/  SHF.R.S32.HI R10, RZ, 0x1f, R7 ;  /* 0x0000001fff0a7819 */ /* 0x000fc60000011407 */
[----:B------:R2:W4:Y:S01]  /*1adc0*/  SHFL.IDX PT, R0, R5, RZ, 0x181f ;  /* 0x00181fff05007589 */ /* 0x00052200000e0000 */
[----:B------:R-:W-:Y:S07]  /*1add0*/  @P2 BRA `(.L_x_3934) ;  /* 0x0000000000342947 */ /* 0x000fee0003800000 */
[----:B------:R-:W-:Y:S02]  /*1ade0*/  ULDC UR4, c[0x0][0xac8] ;  /* 0x0002b20000047ab9 */ /* 0x000fe40000000800 */
[----:B------:R-:W-:Y:S02]  /*1adf0*/  ISETP.GE.AND P4, PT, R13, UR4, PT ;  /* 0x000000040d007c0c */ /* 0x000fe4000bf86270 */
[----:B------:R-:W-:Y:S02]  /*1ae00*/  ISETP.GE.AND P3, PT, R7, UR4, PT ;  /* 0x0000000407007c0c */ /* 0x000fe4000bf66270 */
[----:B------:R-:W-:-:S09]  /*1ae10*/  ISETP.GE.AND P2, PT, R11, UR4, PT ;  /* 0x000000040b007c0c */ /* 0x000fd2000bf46270 */
[-C--:B---3--:R-:W-:Y:S02]  /*1ae20*/  @!P4 LEA R14, P6, R13, R2.reuse, 0x1 ;  /* 0x000000020d0ec211 */ /* 0x088fe400078c08ff */
[----:B------:R-:W-:Y:S02]  /*1ae30*/  @!P3 LEA R20, P5, R7, R2, 0x1 ;  /* 0x000000020714b211 */ /* 0x000fe400078a08ff */
[----:B----4-:R-:W-:Y:S02]  /*1ae40*/  @!P4 LEA.HI.X R15, R13, R0, R12, 0x1, P6 ;  /* 0x000000000d0fc211 */ /* 0x010fe400030f0c0c */
[----:B------:R-:W-:Y:S02]  /*1ae50*/  @!P2 LEA R2, P6, R11, R2, 0x1 ;  /* 0x000000020b02a211 */ /* 0x000fe400078c08ff */
[-C--:B------:R-:W-:Y:S01]  /*1ae60*/  @!P3 LEA.HI.X R21, R7, R0.reuse, R10, 0x1, P5 ;  /* 0x000000000715b211 */ /* 0x080fe200028f0c0a */
[----:B------:R3:W-:Y:S01]  /*1ae70*/  @!P4 ST.E.128 desc[UR48][R14.64], RZ ;  /* 0x000000ff0e00c985 */ /* 0x0007e2000c101d30 */
[----:B------:R-:W-:-:S03]  /*1ae80*/  @!P2 LEA.HI.X R3, R11, R0, R6, 0x1, P6 ;  /* 0x000000000b03a211 */ /* 0x000fc600030f0c06 */
[----:B------:R3:W-:Y:S04]  /*1ae90*/  @!P3 ST.E.128 desc[UR48][R20.64], RZ ;  /* 0x000000ff1400b985 */ /* 0x0007e8000c101d30 */
[----:B------:R3:W-:Y:S02]  /*1aea0*/  @!P2 ST.E.128 desc[UR48][R2.64], RZ ;  /* 0x000000ff0200a985 */ /* 0x0007e4000c101d30 */
.L_x_3934:
[----:B------:R-:W-:Y:S05]  /*1aeb0*/  BSYNC B1 ;  /* 0x0000000000017941 */ /* 0x000fea0003800000 */
.L_x_3933:
        /* <DEDUP_REMOVED lines=17> */
.L_x_3936:
[----:B------:R-:W-:Y:S05]  /*1afd0*/  BSYNC B1 ;  /* 0x0000000000017941 */ /* 0x000fea0003800000 */
.L_x_3935:
[----:B0-----:R0:W0:Y:S01]  /*1afe0*/  SHFL.IDX PT, R0, R5, 0x2, 0x181f ;  /* 0x00581f0005007f89 */ /* 0x00102200000e0000 */
[----:B------:R-:W-:Y:S03]  /*1aff0*/  BSSY B1, `(.L_x_3937) ;  /* 0x0000010000017945 */ /* 0x000fe60003800000 */
[----:B---3--:R3:W0:Y:S01]  /*1b000*/  SHFL.IDX PT, R2, R4, 0x2, 0x181f ;  /* 0x00581f0004027f89 */ /* 0x00862200000e0000 */
        /* <DEDUP_REMOVED lines=11> */
[----:B------:R0:W-:Y:S04]  /*1b0c0*/  @!P3 ST.E.128 desc[UR48][R14.64], RZ ;  /* 0x000000ff0e00b985 */ /* 0x0001e8000c101d30 */
[----:B------:R0:W-:Y:S04]  /*1b0d0*/  @!P4 ST.E.128 desc[UR48][R20.64], RZ ;  /* 0x000000ff1400c985 */ /* 0x0001e8000c101d30 */
[----:B------:R0:W-:Y:S02]  /*1b0e0*/  @!P5 ST.E.128 desc[UR48][R2.64], RZ ;  /* 0x000000ff0200d985 */ /* 0x0001e4000c101d30 */
.L_x_3938:
[----:B------:R-:W-:Y:S05]  /*1b0f0*/  BSYNC B1 ;  /* 0x0000000000017941 */ /* 0x000fea0003800000 */
.L_x_3937:
[----:B0-----:R-:W-:Y:S01]  /*1b100*/  VIADD R0, R8, 0x60 ;  /* 0x0000006008007836 */ /* 0x001fe20000000000 */
[----:B--2-4-:R-:W4:Y:S04]  /*1b110*/  SHFL.IDX PT, R5, R5, 0x3, 0x181f ;  /* 0x00781f0005057f89 */ /* 0x014f2800000e0000 */
[----:B------:R-:W-:Y:S01]  /*1b120*/  ISETP.GE.AND P0, PT, R0, R9, PT ;  /* 0x000000090000720c */ /* 0x000fe20003f06270 */
[----:B------:R0:W2:-:S12]  /*1b130*/  SHFL.IDX PT, R2, R4, 0x3, 0x181f ;  /* 0x00781f0004027f89 */ /* 0x00009800000e0000 */
[----:B0-----:R-:W-:Y:S05]  /*1b140*/  @P0 BRA `(.L_x_3927) ;  /* 0x0000000000340947 */ /* 0x001fea0003800000 */
[----:B------:R-:W-:Y:S02]  /*1b150*/  ULDC UR4, c[0x0][0xac8] ;  /* 0x0002b20000047ab9 */ /* 0x000fe40000000800 */
[----:B------:R-:W-:Y:S02]  /*1b160*/  ISETP.GE.AND P3, PT, R13, UR4, PT ;  /* 0x000000040d007c0c */ /* 0x000fe4000bf66270 */
[----:B------:R-:W-:Y:S02]  /*1b170*/  ISETP.GE.AND P4, PT, R7, UR4, PT ;  /* 0x0000000407007c0c */ /* 0x000fe4000bf86270 */
[----:B------:R-:W-:-:S09]  /*1b180*/  ISETP.GE.AND P5, PT, R11, UR4, PT ;  /* 0x000000040b007c0c */ /* 0x000fd2000bfa6270 */
[-C--:B--2---:R-:W-:Y:S02]  /*1b190*/  @!P3 LEA R8, P0, R13, R2.reuse, 0x1 ;  /* 0x000000020d08b211 */ /* 0x084fe400078008ff */
        /* <DEDUP_REMOVED lines=8> */
.L_x_3927:
[----:B------:R-:W-:Y:S05]  /*1b220*/  BSYNC B0 ;  /* 0x0000000000007941 */ /* 0x000fea0003800000 */
.L_x_3917:
[----:B------:R-:W-:Y:S02]  /*1b230*/  ULDC UR4, c[0x0][0xc3c] ;  /* 0x00030f0000047ab9 */ /* 0x000fe40000000800 */
[----:B-1----:R-:W-:-:S13]  /*1b240*/  ISETP.GE.AND P0, PT, R139, UR4, PT ;  /* 0x000000048b007c0c */ /* 0x002fda000bf06270 */
[----:B------:R-:W-:Y:S05]  /*1b250*/  @!P0 BRA `(.L_x_3939) ;  /* 0xfffffe6000e88947 */ /* 0x000fea000383ffff */
[----:B------:R-:W-:Y:S05]  /*1b260*/  BRA `(.L_x_3717) ;  /* 0x0000007000e47947 */ /* 0x000fea0003800000 */
.L_x_3715:
[----:B------:R-:W-:-:S08]  /*1b270*/  NOP ;  /* 0x0000000000007918 */ /* 0x000fd00000000000 */
[----:B0-----:R-:W0:-:S00]  /*1b280*/  USETMAXREG.DEALLOC.CTAPOOL 0x28 ;  /* 0x00000028000079c8 */ /* 0x001e0000080e0500 */
[----:B0-----:R-:W2:Y:S01]  /*1b290*/  LDL.LU R3, [R1] ;  /* 0x0000000001037983 */ /* 0x001ea20000300800 */
[----:B------:R-:W-:Y:S01]  /*1b2a0*/  LOP3.LUT R2, R2, 0x3, RZ, 0xc0, !PT ;  /* 0x0000000302027812 */ /* 0x000fe200078ec0ff */
[----:B------:R-:W-:-:S05]  /*1b2b0*/  IMAD.MOV.U32 R6, RZ, RZ, RZ ;  /* 0x000000ffff067224 */ /* 0x000fca00078e00ff */
[----:B------:R-:W0:Y:S02]  /*1b2c0*/  SHFL.IDX PT, R2, R2, RZ, 0x1f ;  /* 0x00001fff02027589 */ /* 0x000e2400000e0000 */
[----:B0-----:R-:W-:Y:S02]  /*1b2d0*/  ISETP.NE.AND P0, PT, R2, RZ, PT ;  /* 0x000000ff0200720c */ /* 0x001fe40003f05270 */
[----:B--2---:R-:W-:-:S11]  /*1b2e0*/  LOP3.LUT R3, R3, 0xffffffdf, RZ, 0xc0, !PT ;  /* 0xffffffdf03037812 */ /* 0x004fd600078ec0ff */
[----:B------:R-:W-:-:S05]  /*1b2f0*/  @P0 LOP3.LUT R3, R3, 0x20, RZ, 0xfc, !PT ;  /* 0x0000002003030812 */ /* 0x000fca00078efcff */
[----:B------:R0:W-:Y:S01]  /*1b300*/  STL [R1], R3 ;  /* 0x0000000301007387 */ /* 0x0001e20000100800 */
[----:B------:R-:W-:Y:S05]  /*1b310*/  @!P0 BRA `(.L_x_3940) ;  /* 0x00000000001c8947 */ /* 0x000fea0003800000 */
[----:B------:R-:W1:Y:S08]  /*1b320*/  S2UR UR5, SR_CgaCtaId ;  /* 0x00000000000579c3 */ /* 0x000e700000008800 */
[----:B------:R-:W-:Y:S06]  /*1b330*/  BAR.SYNC.DEFER_BLOCKING 0x5, 0x180 ;  /* 0x0146000000007b1d */ /* 0x000fec0000010000 */
[----:B------:R-:W-:-:S02]  /*1b340*/  UMOV UR4, 0x400 ;  /* 0x0000040000047882 */ /* 0x000fc40000000000 */
[----:B-1----:R-:W-:-:S09]  /*1b350*/  ULEA UR4, UR5, UR4, 0x18 ;  /* 0x0000000405047291 */ /* 0x002fd2000f8ec03f */
[----:B------:R-:W1:Y:S01]  /*1b360*/  LDS.128 R16, [UR4+0x308d0] ;  /* 0x0308d004ff107984 */ /* 0x000e620008000c00 */
[----:B------:R-:W-:Y:S06]  /*1b370*/  BAR.ARV 0x4, 0x180 ;  /* 0x0106000000007b1d */ /* 0x000fec0000002000 */
[----:B------:R-:W-:Y:S05]  /*1b380*/  BRA `(.L_x_3941) ;  /* 0x0000000800947947 */ /* 0x000fea0003800000 */
.L_x_3940:
[----:B------:R-:W-:Y:S01]  /*1b390*/  LOP3.LUT R7, R0, 0x1f, RZ, 0xc0, !PT ;  /* 0x0000001f00077812 */ /* 0x000fe200078ec0ff */
[----:B------:R-:W-:Y:S01]  /*1b3a0*/  ULDC UR4, c[0x0][0xc3c] ;  /* 0x00030f0000047ab9 */ /* 0x000fe20000000800 */
[----:B------:R-:W-:Y:S01]  /*1b3b0*/  IMAD.MOV.U32 R9, RZ, RZ, RZ ;  /* 0x000000ffff097224 */ /* 0x000fe200078e00ff */
[----:B------:R-:W1:Y:S01]  /*1b3c0*/  S2UR UR6, SR_CTAID.X ;  /* 0x00000000000679c3 */ /* 0x000e620000002500 */
[----:B------:R-:W-:Y:S01]  /*1b3d0*/  ISETP.NE.AND P0, PT, R7, 0x1f, PT ;  /* 0x0000001f0700780c */ /* 0x000fe20003f05270 */
[----:B------:R-:W-:-:S03]  /*1b3e0*/  ULDC UR5, c[0x0][0xc38] ;  /* 0x00030e0000057ab9 */ /* 0x000fc60000000800 */
[----:B------:R-:W-:-:S13]  /*1b3f0*/  ISETP.GE.OR P1, PT, R7, UR4, !P0 ;  /* 0x0000000407007c0c */ /* 0x000fda000c726670 */
[----:B------:R-:W2:Y:S08]  /*1b400*/  @!P1 LDC.64 R4, c[0x0][0xc80] ;  /* 0x00032000ff049b82 */ /* 0x000eb00000000a00 */
[----:B0-----:R-:W0:Y:S01]  /*1b410*/  @!P1 LDC.64 R2, c[0x0][0xc78] ;  /* 0x00031e00ff029b82 */ /* 0x001e220000000a00 */
[----:B--2---:R-:W-:-:S05]  /*1b420*/  @!P1 IMAD.WIDE.U32 R4, R7, 0x4, R4 ;  /* 0x0000000407049825 */ /* 0x004fca00078e0004 */
[----:B------:R-:W2:Y:S01]  /*1b430*/  @!P1 LDG.E R6, desc[UR48][R4.64] ;  /* 0x0000003004069981 */ /* 0x000ea2000c1e1900 */
[----:B0-----:R-:W-:-:S05]  /*1b440*/  @!P1 IMAD.WIDE.U32 R2, R7, 0x4, R2 ;  /* 0x0000000407029825 */ /* 0x001fca00078e0002 */
[----:B------:R-:W2:Y:S01]  /*1b450*/  @!P1 LDG.E R9, desc[UR48][R2.64] ;  /* 0x0000003002099981 */ /* 0x000ea2000c1e1900 */
[C---:B------:R-:W-:Y:S02]  /*1b460*/  ISETP.NE.AND P1, PT, R7.reuse, RZ, PT ;  /* 0x000000ff0700720c */ /* 0x040fe40003f25270 */
[C---:B------:R-:W-:Y:S02]  /*1b470*/  ISETP.GE.U32.AND P2, PT, R7.reuse, 0x2, PT ;  /* 0x000000020700780c */ /* 0x040fe40003f46070 */
[C---:B------:R-:W-:Y:S02]  /*1b480*/  ISETP.GE.U32.AND P3, PT, R7.reuse, 0x4, PT ;  /* 0x000000040700780c */ /* 0x040fe40003f66070 */
[C---:B------:R-:W-:Y:S02]  /*1b490*/  ISETP.GE.U32.AND P4, PT, R7.reuse, 0x8, PT ;  /* 0x000000080700780c */ /* 0x040fe40003f86070 */
[----:B------:R-:W-:Y:S01]  /*1b4a0*/  ISETP.GE.U32.AND P5, PT, R7, 0x10, PT ;  /* 0x000000100700780c */ /* 0x000fe20003fa6070 */
[----:B------:R-:W-:Y:S01]  /*1b4b0*/  UMOV UR4, URZ ;  /* 0x0000003f00047c82 */ /* 0x000fe20008000000 */
        /* <DEDUP_REMOVED lines=17> */
[----:B0-----:R-:W-:-:S05]  /*1b5d0*/  IMAD R8, R8, UR5, RZ ;  /* 0x0000000508087c24 */ /* 0x001fca000f8e02ff */
[----:B-1----:R-:W-:Y:S01]  /*1b5e0*/  ISETP.GT.AND P6, PT, R8, UR6, PT ;  /* 0x0000000608007c0c */ /* 0x002fe2000bfc4270 */
[----:B------:R-:W-:-:S12]  /*1b5f0*/  IMAD.MOV.U32 R3, RZ, RZ, R8 ;  /* 0x000000ffff037224 */ /* 0x000fd800078e0008 */
[----:B------:R-:W-:Y:S05]  /*1b600*/  @P6 BRA `(.L_x_3942) ;  /* 0x0000000000a06947 */ /* 0x000fea0003800000 */
[----:B------:R-:W-:Y:S01]  /*1b610*/  IMAD.MOV.U32 R8, RZ, RZ, R3 ;  /* 0x000000ffff087224 */ /* 0x000fe200078e0003 */
[----:B------:R-:W-:Y:S01]  /*1b620*/  UMOV UR4, URZ ;  /* 0x0000003f00047c82 */ /* 0x000fe20008000000 */
[----:B------:R-:W-:-:S05]  /*1b630*/  ULDC UR5, c[0x0][0xc38] ;  /* 0x00030e0000057ab9 */ /* 0x000fca0000000800 */
.L_x_3944:
[----:B------:R-:W0:Y:S01]  /*1b640*/  LDC R2, c[0x0][0xc3c] ;  /* 0x00030f00ff027b82 */ /* 0x000e220000000800 */
[----:B------:R-:W-:Y:S01]  /*1b650*/  UIADD3 UR4, UR4, 0x1f, URZ ;  /* 0x0000001f04047890 */ /* 0x000fe2000fffe03f */
[----:B------:R-:W-:Y:S02]  /*1b660*/  ULDC UR7, c[0x0][0xc3c] ;  /* 0x00030f0000077ab9 */ /* 0x000fe40000000800 */
[----:B------:R-:W-:-:S03]  /*1b670*/  IMAD.U32 R19, RZ, RZ, UR7 ;  /* 0x00000007ff137e24 */ /* 0x000fc6000f8e00ff */
        /* <DEDUP_REMOVED lines=30> */
[----:B------:R-:W-:-:S04]  /*1b860*/  IADD3 R8, R3, R8, RZ ;  /* 0x0000000803087210 */ /* 0x000fc80007ffe0ff */
[----:B------:R-:W-:-:S13]  /*1b870*/  ISETP.GT.AND P6, PT, R8, UR6, PT ;  /* 0x0000000608007c0c */ /* 0x000fda000bfc4270 */
[----:B------:R-:W-:Y:S05]  /*1b880*/  @!P6 BRA `(.L_x_3944) ;  /* 0xfffffffc006ce947 */ /* 0x000fea000383ffff */
.L_x_3942:
        /* <DEDUP_REMOVED lines=18> */
.L_x_3945:
        /* <DEDUP_REMOVED lines=43> */
[----:B------:R-:W-:Y:S02]  /*1bc60*/  ISETP.GT.U32.AND P1, PT, R5, R4, PT ;  /* 0x000000040500720c */ /* 0x000fe40003f24070 */
[----:B------:R-:W-:Y:S02]  /*1bc70*/  ISETP.GE.AND P2, PT, R3, RZ, PT ;  /* 0x000000ff0300720c */ /* 0x000fe40003f46270 */
[----:B------:R-:W-:-:S09]  /*1bc80*/  IADD3 R17, R17, -R6, RZ ;  /* 0x8000000611117210 */ /* 0x000fd20007ffe0ff */
        /* <DEDUP_REMOVED lines=12> */
.L_x_3943:
[----:B------:R-:W-:Y:S02]  /*1bd50*/  IMAD.MOV.U32 R17, RZ, RZ, RZ ;  /* 0x000000ffff117224 */ /* 0x000fe400078e00ff */
[----:B------:R-:W-:Y:S02]  /*1bd60*/  IMAD.U32 R16, RZ, RZ, UR6 ;  /* 0x00000006ff107e24 */ /* 0x000fe4000f8e00ff */
[----:B------:R-:W-:-:S07]  /*1bd70*/  IMAD.MOV.U32 R18, RZ, RZ, RZ ;  /* 0x000000ffff127224 */ /* 0x000fce00078e00ff */
.L_x_3946:
[----:B------:R-:W-:-:S13]  /*1bd80*/  ISETP.NE.AND P0, PT, R7, RZ, PT ;  /* 0x000000ff0700720c */ /* 0x000fda0003f05270 */
[----:B------:R-:W0:Y:S01]  /*1bd90*/  @!P0 S2R R3, SR_CgaCtaId ;  /* 0x0000000000038919 */ /* 0x000e220000008800 */
[----:B------:R-:W-:-:S04]  /*1bda0*/  @!P0 MOV R2, 0x400 ;  /* 0x0000040000028802 */ /* 0x000fc80000000f00 */
[----:B0-----:R-:W-:-:S05]  /*1bdb0*/  @!P0 LEA R2, R3, R2, 0x18 ;  /* 0x0000000203028211 */ /* 0x001fca00078ec0ff */
[----:B------:R0:W-:Y:S01]  /*1bdc0*/  @!P0 STS.128 [R2+0x308d0], R16 ;  /* 0x0308d01002008388 */ /* 0x0001e20000000c00 */
[----:B------:R-:W-:Y:S06]  /*1bdd0*/  BAR.ARV 0x5, 0x180 ;  /* 0x0146000000007b1d */ /* 0x000fec0000002000 */
.L_x_3941:
[----:B------:R2:W-:Y:S01]  /*1bde0*/  STL [R1+0x2c], RZ ;  /* 0x00002cff01007387 */ /* 0x0005e20000100800 */
[----:B------:R-:W-:Y:S01]  /*1bdf0*/  ULDC UR4, c[0x0][0xc3c] ;  /* 0x00030f0000047ab9 */ /* 0x000fe20000000800 */
[----:B------:R-:W-:Y:S01]  /*1be00*/  IMAD.MOV.U32 R28, RZ, RZ, 0x1 ;  /* 0x00000001ff1c7424 */ /* 0x000fe200078e00ff */
[----:B-1----:R-:W-:Y:S01]  /*1be10*/  ISETP.GE.AND P0, PT, R19, UR4, PT ;  /* 0x0000000413007c0c */ /* 0x002fe2000bf06270 */
[----:B------:R-:W-:-:S12]  /*1be20*/  IMAD.MOV.U32 R26, RZ, RZ, RZ ;  /* 0x000000ffff1a7224 */ /* 0x000fd800078e00ff */
[----:B--2---:R-:W-:Y:S05]  /*1be30*/  @P0 BRA `(.L_x_3947) ;  /* 0x0000006400140947 */ /* 0x004fea0003800000 */
[----:B------:R-:W2:Y:S01]  /*1be40*/  LDL R4, [R1+0x18] ;  /* 0x0000180001047983 */ /* 0x000ea20000100800 */
[C---:B------:R-:W-:Y:S01]  /*1be50*/  IMAD.SHL.U32 R32, R0.reuse, 0x8, RZ ;  /* 0x0000000800207824 */ /* 0x040fe200078e00ff */
[----:B0-----:R-:W-:Y:S01]  /*1be60*/  LOP3.LUT R2, R0, 0x7f, RZ, 0xc0, !PT ;  /* 0x0000007f00027812 */ /* 0x001fe200078ec0ff */
[----:B------:R-:W0:Y:S01]  /*1be70*/  S2UR UR5, SR_CgaCtaId ;  /* 0x00000000000579c3 */ /* 0x000e220000008800 */
[----:B------:R-:W-:Y:S01]  /*1be80*/  UMOV UR4, 0x400 ;  /* 0x0000040000047882 */ /* 0x000fe20000000000 */
[----:B------:R-:W-:Y:S01]  /*1be90*/  BSSY B8, `(.L_x_3947) ;  /* 0x000063f000087945 */ /* 0x000fe20003800000 */
[----:B------:R-:W-:Y:S01]  /*1bea0*/  LOP3.LUT R3, R32, 0x1f8, RZ, 0xc0, !PT ;  /* 0x000001f820037812 */ /* 0x000fe200078ec0ff */
[----:B------:R-:W-:Y:S01]  /*1beb0*/  IMAD.SHL.U32 R36, R2, 0x8, RZ ;  /* 0x0000000802247824 */ /* 0x000fe200078e00ff */
[----:B------:R-:W-:Y:S01]  /*1bec0*/  SHF.R.U32.HI R2, RZ, 0x3, R2 ;  /* 0x00000003ff027819 */ /* 0x000fe20000011602 */
[----:B------:R-:W-:Y:S01]  /*1bed0*/  IMAD.MOV.U32 R29, RZ, RZ, 0x1 ;  /* 0x00000001ff1d7424 */ /* 0x000fe200078e00ff */
[----:B------:R-:W-:Y:S01]  /*1bee0*/  LOP3.LUT R3, R3, 0x38, R0, 0x78, !PT ;  /* 0x0000003803037812 */ /* 0x000fe200078e7800 */
[----:B------:R-:W-:Y:S01]  /*1bef0*/  IMAD.SHL.U32 R0, R0, 0x10, RZ ;  /* 0x0000001000007824 */ /* 0x000fe200078e00ff */
[----:B------:R-:W-:-:S02]  /*1bf00*/  LOP3.LUT R32, R32, 0x38, RZ, 0xc0, !PT ;  /* 0x0000003820207812 */ /* 0x000fc400078ec0ff */
[----:B------:R-:W-:Y:S02]  /*1bf10*/  CS2R R26, SRZ ;  /* 0x00000000001a7805 */ /* 0x000fe4000001ff00 */
[----:B------:R-:W-:Y:S01]  /*1bf20*/  LOP3.LUT R36, R3, 0x200, R36, 0xf8, !PT ;  /* 0x0000020003247812 */ /* 0x000fe200078ef824 */
[----:B------:R-:W-:Y:S01]  /*1bf30*/  IMAD.MOV.U32 R28, RZ, RZ, 0x1 ;  /* 0x00000001ff1c7424 */ /* 0x000fe200078e00ff */
[----:B------:R-:W-:Y:S01]  /*1bf40*/  LOP3.LUT R0, R2, 0x70, R0, 0xf8, !PT ;  /* 0x0000007002007812 */ /* 0x000fe200078ef800 */
[----:B------:R-:W-:Y:S01]  /*1bf50*/  ULDC.64 UR36, c[0x0][0x198] ;  /* 0x0000660000247ab9 */ /* 0x000fe20000000a00 */
[C---:B------:R-:W-:Y:S01]  /*1bf60*/  LOP3.LUT R35, R32.reuse, 0x40, RZ, 0xfc, !PT ;  /* 0x0000004020237812 */ /* 0x040fe200078efcff */
[----:B------:R-:W-:Y:S01]  /*1bf70*/  ULDC UR38, c[0x0][0xc] ;  /* 0x0000030000267ab9 */ /* 0x000fe20000000800 */
[----:B------:R-:W-:Y:S01]  /*1bf80*/  LOP3.LUT R33, R32, 0x80, RZ, 0xfc, !PT ;  /* 0x0000008020217812 */ /* 0x000fe200078efcff */
[----:B0-----:R-:W-:-:S06]  /*1bf90*/  ULEA UR4, UR5, UR4, 0x18 ;  /* 0x0000000405047291 */ /* 0x001fcc000f8ec03f */
[----:B------:R-:W-:-:S04]  /*1bfa0*/  IMAD.U32 R22, RZ, RZ, UR4 ;  /* 0x00000004ff167e24 */ /* 0x000fc8000f8e00ff */
[----:B------:R-:W-:Y:S01]  /*1bfb0*/  IMAD R37, R36, 0x2, R22 ;  /* 0x0000000224257824 */ /* 0x000fe200078e0216 */
[----:B--2---:R-:W-:-:S05]  /*1bfc0*/  LOP3.LUT R3, R4, 0x2, RZ, 0xfc, !PT ;  /* 0x0000000204037812 */ /* 0x004fca00078efcff */
[----:B------:R0:W-:Y:S04]  /*1bfd0*/  STL [R1+0x3c], R3 ;  /* 0x00003c0301007387 */ /* 0x0001e80000100800 */
[----:B------:R0:W-:Y:S02]  /*1bfe0*/  STL [R1+0x2c], RZ ;  /* 0x00002cff01007387 */ /* 0x0001e40000100800 */
.L_x_4052:
[----:B------:R-:W1:Y:S02]  /*1bff0*/  LDC.64 R30, c[0x0][0xc88] ;  /* 0x00032200ff1e7b82 */ /* 0x000e640000000a00 */
[----:B-1----:R-:W-:-:S06]  /*1c000*/  IMAD.WIDE R30, R19, 0x4, R30 ;  /* 0x00000004131e7825 */ /* 0x002fcc00078e021e */
[----:B--2---:R-:W2:Y:S01]  /*1c010*/  LDG.E R30, desc[UR48][R30.64] ;  /* 0x000000301e1e7981 */ /* 0x004ea2000c1e1900 */
[----:B------:R-:W-:Y:S05]  /*1c020*/  YIELD ;  /* 0x0000000000007946 */ /* 0x000fea0003800000 */
[----:B------:R-:W-:Y:S01]  /*1c030*/  ULDC.64 UR4, c[0x0][0xa28] ;  /* 0x00028a0000047ab9 */ /* 0x000fe20000000a00 */
[----:B------:R-:W-:Y:S01]  /*1c040*/  ULDC.64 UR8, c[0x0][0xa18] ;  /* 0x0002860000087ab9 */ /* 0x000fe20000000a00 */
[----:B------:R-:W-:Y:S01]  /*1c050*/  ISETP.NE.U32.AND P0, PT, RZ, UR4, PT ;  /* 0x00000004ff007c0c */ /* 0x000fe2000bf05070 */
[----:B------:R-:W-:Y:S01]  /*1c060*/  IMAD.MOV.U32 R10, RZ, RZ, RZ ;  /* 0x000000ffff0a7224 */ /* 0x000fe200078e00ff */
[----:B------:R-:W-:-:S02]  /*1c070*/  ULDC.64 UR6, c[0x0][0xa10] ;  /* 0x0002840000067ab9 */ /* 0x000fc40000000a00 */
[----:B------:R-:W-:Y:S02]  /*1c080*/  ISETP.NE.AND.EX P0, PT, RZ, UR5, PT, P0 ;  /* 0x00000005ff007c0c */ /* 0x000fe4000bf05300 */
[----:B------:R-:W-:-:S04]  /*1c090*/  ISETP.NE.U32.AND P2, PT, RZ, UR6, PT ;  /* 0x00000006ff007c0c */ /* 0x000fc8000bf45070 */
[----:B------:R-:W-:Y:S01]  /*1c0a0*/  ISETP.NE.AND.EX P2, PT, RZ, UR7, PT, P2 ;  /* 0x00000007ff007c0c */ /* 0x000fe2000bf45320 */
[----:B------:R-:W-:Y:S01]  /*1c0b0*/  IMAD.MOV.U32 R34, RZ, RZ, RZ ;  /* 0x000000ffff227224 */ /* 0x000fe200078e00ff */
[----:B--2---:R-:W-:-:S05]  /*1c0c0*/  SHF.R.S32.HI R0, RZ, 0x1f, R30 ;  /* 0x0000001fff007819 */ /* 0x004fca000001141e */
[C---:B------:R-:W-:Y:S01]  /*1c0d0*/  @P0 LEA R2, P1, R30.reuse, UR4, 0x2 ;  /* 0x000000041e020c11 */ /* 0x040fe2000f8210ff */
[C---:B------:R-:W-:Y:S01]  /*1c0e0*/  IMAD.SHL.U32 R23, R30.reuse, 0x4, RZ ;  /* 0x000000041e177824 */ /* 0x040fe200078e00ff */
[C-C-:B------:R-:W-:Y:S01]  /*1c0f0*/  SHF.L.U64.HI R24, R30.reuse, 0x2, R0.reuse ;  /* 0x000000021e187819 */ /* 0x140fe20000010200 */
[----:B------:R1:W-:Y:S01]  /*1c100*/  STL [R1+0x20], R0 ;  /* 0x0000200001007387 */ /* 0x0003e20000100800 */
[----:B0-----:R-:W-:Y:S01]  /*1c110*/  @P0 LEA.HI.X R3, R30, UR5, R0, 0x2, P1 ;  /* 0x000000051e030c11 */ /* 0x001fe200088f1400 */
[----:B------:R-:W-:Y:S01]  /*1c120*/  ULDC.64 UR4, c[0x0][0xa00] ;  /* 0x0002800000047ab9 */ /* 0x000fe20000000a00 */
[----:B------:R-:W-:-:S03]  /*1c130*/  ISETP.NE.U32.AND P1, PT, RZ, UR8, PT ;  /* 0x00000008ff007c0c */ /* 0x000fc6000bf25070 */
[----:B------:R0:W2:Y:S01]  /*1c140*/  @P0 LDG.E R10, desc[UR48][R2.64] ;  /* 0x00000030020a0981 */ /* 0x0000a2000c1e1900 */
[----:B------:R-:W-:Y:S02]  /*1c150*/  ISETP.NE.AND.EX P1, PT, RZ, UR9, PT, P1 ;  /* 0x00000009ff007c0c */ /* 0x000fe4000bf25310 */
[----:B------:R-:W-:Y:S01]  /*1c160*/  ISETP.NE.U32.AND P0, PT, RZ, UR4, PT ;  /* 0x00000004ff007c0c */ /* 0x000fe2000bf05070 */
[----:B-1----:R-:W-:Y:S01]  /*1c170*/  IMAD.MOV.U32 R0, RZ, RZ, RZ ;  /* 0x000000ffff007224 */ /* 0x002fe200078e00ff */
[C---:B------:R-:W-:Y:S02]  /*1c180*/  IADD3 R4, P4, R23.reuse, UR6, RZ ;  /* 0x0000000617047c10 */ /* 0x040fe4000ff9e0ff */
[----:B------:R-:W-:Y:S02]  /*1c190*/  ISETP.NE.AND.EX P0, PT, RZ, UR5, PT, P0 ;  /* 0x00000005ff007c0c */ /* 0x000fe4000bf05300 */
[----:B------:R-:W-:Y:S02]  /*1c1a0*/  IADD3.X R5, R24, UR7, RZ, P4, !PT ;  /* 0x0000000718057c10 */ /* 0x000fe4000a7fe4ff */
[----:B0-----:R-:W-:Y:S01]  /*1c1b0*/  IADD3 R2, P3, R23, UR4, RZ ;  /* 0x0000000417027c10 */ /* 0x001fe2000ff7e0ff */
[----:B------:R-:W-:-:S02]  /*1c1c0*/  ULDC UR4, c[0x0][0x288] ;  /* 0x0000a20000047ab9 */ /* 0x000fc40000000800 */
[----:B------:R-:W5:Y:S01]  /*1c1d0*/  @P2 LDG.E R0, desc[UR48][R4.64] ;  /* 0x0000003004002981 */ /* 0x000f62000c1e1900 */
[C---:B------:R-:W-:Y:S02]  /*1c1e0*/  IADD3.X R3, R24.reuse, UR5, RZ, P3, !PT ;  /* 0x0000000518037c10 */ /* 0x040fe40009ffe4ff */
[----:B------:R-:W-:Y:S01]  /*1c1f0*/  @P1 IADD3 R6, P3, R23, UR8, RZ ;  /* 0x0000000817061c10 */ /* 0x000fe2000ff7e0ff */
[----:B------:R-:W-:Y:S01]  /*1c200*/  IMAD.U32 R8, RZ, RZ, UR4 ;  /* 0x00000004ff087e24 */ /* 0x000fe2000f8e00ff */
[----:B------:R-:W-:Y:S01]  /*1c210*/  ULDC.64 UR4, c[0x0][0x418] ;  /* 0x0001060000047ab9 */ /* 0x000fe20000000a00 */
[----:B------:R-:W5:Y:S01]  /*1c220*/  @P0 LDG.E R34, desc[UR48][R2.64] ;  /* 0x0000003002220981 */ /* 0x000f62000c1e1900 */
[----:B------:R-:W-:-:S05]  /*1c230*/  @P1 IADD3.X R7, R24, UR9, RZ, P3, !PT ;  /* 0x0000000918071c10 */ /* 0x000fca0009ffe4ff */
        /* <DEDUP_REMOVED lines=14> */
[----:B------:R-:W2:Y:S04]  /*1c320*/  LDG.E R7, desc[UR48][R2.64] ;  /* 0x0000003002077981 */ /* 0x000ea8000c1e1900 */
[----:B0-----:R-:W2:Y:S02]  /*1c330*/  LDG.E R8, desc[UR48][R2.64+0x4] ;  /* 0x0000043002087981 */ /* 0x001ea4000c1e1900 */
[----:B--2---:R-:W-:-:S05]  /*1c340*/  IMAD.IADD R2, R8, 0x1, -R7 ;  /* 0x0000000108027824 */ /* 0x004fca00078e0a07 */
[----:B------:R1:W-:Y:S02]  /*1c350*/  STL [R1+0x28], R2 ;  /* 0x0000280201007387 */ /* 0x0003e40000100800 */
.L_x_3948:
        /* <DEDUP_REMOVED lines=10> */
[----:B------:R-:W-:-:S04]  /*1c400*/  IADD3 R2, P0, R23, UR4, RZ ;  /* 0x0000000417027c10 */ /* 0x000fc8000ff1e0ff */
[----:B------:R-:W-:-:S05]  /*1c410*/  IADD3.X R3, R24, UR5, RZ, P0, !PT ;  /* 0x0000000518037c10 */ /* 0x000fca00087fe4ff */
[----:B------:R0:W5:Y:S01]  /*1c420*/  LDG.E R9, desc[UR48][R2.64] ;  /* 0x0000003002097981 */ /* 0x000162000c1e1900 */
[----:B------:R-:W-:Y:S05]  /*1c430*/  BRA `(.L_x_3950) ;  /* 0x0000000000247947 */ /* 0x000fea0003800000 */
.L_x_3949:
[----:B------:R-:W-:Y:S02]  /*1c440*/  ULDC.64 UR4, c[0x0][0xa08] ;  /* 0x0002820000047ab9 */ /* 0x000fe40000000a00 */
[----:B------:R-:W-:-:S04]  /*1c450*/  ISETP.NE.U32.AND P0, PT, RZ, UR4, PT ;  /* 0x00000004ff007c0c */ /* 0x000fc8000bf05070 */
[----:B------:R-:W-:-:S13]  /*1c460*/  ISETP.NE.AND.EX P0, PT, RZ, UR5, PT, P0 ;  /* 0x00000005ff007c0c */ /* 0x000fda000bf05300 */
[----:B------:R-:W-:Y:S05]  /*1c470*/  @!P0 BRA `(.L_x_3950) ;  /* 0x0000000000148947 */ /* 0x000fea0003800000 */
[----:B------:R-:W0:Y:S02]  /*1c480*/  LDC.64 R2, c[0x0][0xa08] ;  /* 0x00028200ff027b82 */ /* 0x000e240000000a00 */
[----:B0-----:R-:W-:-:S05]  /*1c490*/  IMAD.WIDE R2, R31, 0x4, R2 ;  /* 0x000000041f027825 */ /* 0x001fca00078e0202 */
[----:B------:R-:W2:Y:S04]  /*1c4a0*/  LDG.E R9, desc[UR48][R2.64] ;  /* 0x0000003002097981 */ /* 0x000ea8000c1e1900 */
[----:B------:R-:W2:Y:S02]  /*1c4b0*/  LDG.E R2, desc[UR48][R2.64+0x4] ;  /* 0x0000043002027981 */ /* 0x000ea4000c1e1900 */
[----:B--2---:R-:W-:-:S07]  /*1c4c0*/  IMAD.IADD R9, R2, 0x1, -R9 ;  /* 0x0000000102097824 */ /* 0x004fce00078e0a09 */
.L_x_3950:
[----:B0-----:R-:W2:Y:S04]  /*1c4d0*/  @P2 LDG.E R2, desc[UR48][R4.64] ;  /* 0x0000003004022981 */ /* 0x001ea8000c1e1900 */
[----:B------:R0:W2:Y:S01]  /*1c4e0*/  @P2 LDG.E R3, desc[UR48][R4.64+0x4] ;  /* 0x0000043004032981 */ /* 0x0000a2000c1e1900 */
[----:B-----5:R-:W-:Y:S01]  /*1c4f0*/  IMAD.IADD R9, R9, 0x1, -R10 ;  /* 0x0000000109097824 */ /* 0x020fe200078e0a0a */
[----:B------:R-:W-:Y:S01]  /*1c500*/  BSSY B0, `(.L_x_3951) ;  /* 0x000002a000007945 */ /* 0x000fe20003800000 */
[----:B------:R-:W-:Y:S02]  /*1c510*/  LOP3.LUT R7, R8, 0xff, RZ, 0xc0, !PT ;  /* 0x000000ff08077812 */ /* 0x000fe400078ec0ff */
[----:B0-----:R-:W-:Y:S01]  /*1c520*/  SHF.R.U32.HI R5, RZ, 0x10, R8 ;  /* 0x00000010ff057819 */ /* 0x001fe20000011608 */
[----:B--2---:R-:W-:-:S04]  /*1c530*/  @P2 IMAD.IADD R6, R3, 0x1, -R2 ;  /* 0x0000000103062824 */ /* 0x004fc800078e0a02 */
[----:B------:R-:W-:-:S05]  /*1c540*/  IMAD.IADD R3, R9, 0x1, R6 ;  /* 0x0000000109037824 */ /* 0x000fca00078e0206 */
[C---:B------:R-:W-:Y:S01]  /*1c550*/  ISETP.GE.AND P1, PT, R3.reuse, 0x1, PT ;  /* 0x000000010300780c */ /* 0x040fe20003f26270 */
[----:B------:R0:W-:Y:S01]  /*1c560*/  STL [R1+0x4], R3 ;  /* 0x0000040301007387 */ /* 0x0001e20000100800 */
[----:B------:R-:W-:-:S05]  /*1c570*/  IADD3 R2, R3, 0x5f, RZ ;  /* 0x0000005f03027810 */ /* 0x000fca0007ffe0ff */
[----:B------:R-:W-:-:S04]  /*1c580*/  IMAD.HI R4, R2, 0x2aaaaaab, RZ ;  /* 0x2aaaaaab02047827 */ /* 0x000fc800078e02ff */
[----:B0-----:R-:W-:Y:S01]  /*1c590*/  IMAD.MOV.U32 R3, RZ, RZ, RZ ;  /* 0x000000ffff037224 */ /* 0x001fe200078e00ff */
[----:B------:R-:W-:-:S04]  /*1c5a0*/  SHF.R.U32.HI R2, RZ, 0x1f, R4 ;  /* 0x0000001fff027819 */ /* 0x000fc80000011604 */
[----:B------:R-:W-:Y:S01]  /*1c5b0*/  LEA.HI.SX32 R4, R4, R2, 0x1c ;  /* 0x0000000204047211 */ /* 0x000fe200078fe2ff */
        /* <DEDUP_REMOVED lines=30> */
.L_x_3952:
[----:B------:R-:W-:Y:S05]  /*1c7a0*/  BSYNC B0 ;  /* 0x0000000000007941 */ /* 0x000fea0003800000 */
.L_x_3951:
        /* <DEDUP_REMOVED lines=12> */
[----:B------:R-:W-:Y:S01]  /*1c870*/  @P0 SHF.R.U32.HI R2, RZ, 0x1f, R8 ;  /* 0x0000001fff020819 */ /* 0x000fe20000011608 */
[----:B------:R-:W-:-:S03]  /*1c880*/  IMAD.MOV.U32 R3, RZ, RZ, R6 ;  /* 0x000000ffff037224 */ /* 0x000fc600078e0006 */
        /* <DEDUP_REMOVED lines=11> */
.L_x_4108:
[----:B-1----:R-:W-:Y:S02]  /*1c940*/  ISETP.NE.AND P0, PT, R14, RZ, PT ;  /* 0x000000ff0e00720c */ /* 0x002fe40003f05270 */
[----:B------:R-:W-:-:S11]  /*1c950*/  PLOP3.LUT P6, PT, PT, PT, PT, 0x8, 0x0 ;  /* 0x000000000000781c */ /* 0x000fd60003fce170 */
[----:B------:R-:W-:Y:S05]  /*1c960*/  @P0 BRA `(.L_x_3956) ;  /* 0x00000000000c0947 */ /* 0x000fea0003800000 */
[----:B------:R-:W-:-:S03]  /*1c970*/  UMOV UR4, 0xffffffff ;  /* 0xffffffff00047882 */ /* 0x000fc60000000000 */
[----:B------:R-:W-:Y:S05]  /*1c980*/  BRA.DIV UR4, `(.L_x_3957) ;  /* 0x0000006a04d07947 */ /* 0x000fea000b800000 */
[----:B------:R-:W-:-:S13]  /*1c990*/  ELECT P6, URZ, PT ;  /* 0x00000000003f782f */ /* 0x000fda00038c0000 */
.L_x_3956:
        /* <DEDUP_REMOVED lines=9> */
.L_x_4111:
[----:B------:R-:W-:Y:S05]  /*1ca30*/  BSYNC B1 ;  /* 0x0000000000017941 */ /* 0x000fea0003800000 */
.L_x_3958:
        /* <DEDUP_REMOVED lines=10> */
.L_x_4112:
[----:B------:R-:W-:Y:S05]  /*1cae0*/  BSYNC B2 ;  /* 0x0000000000027941 */ /* 0x000fea0003800000 */
.L_x_3962:
        /* <DEDUP_REMOVED lines=9> */
.L_x_3965:
[----:B------:R-:W-:Y:S05]  /*1cb80*/  BSYNC B2 ;  /* 0x0000000000027941 */ /* 0x000fea0003800000 */
.L_x_3964:
        /* <DEDUP_REMOVED lines=8> */
[----:B0-----:R-:W-:Y:S01]  /*1cc10*/  VIADD R8, R12, 0x30890 ;  /* 0x000308900c087836 */ /* 0x001fe20000000000 */
[----:B------:R-:W-:Y:S01]  /*1cc20*/  UMOV UR6, 0x0 ;  /* 0x0000000000067882 */ /* 0x000fe20000000000 */
[----:B------:R-:W-:Y:S01]  /*1cc30*/  VIADD R13, R10, 0x1e400 ;  /* 0x0001e4000a0d7836 */ /* 0x000fe20000000000 */
[----:B------:R-:W-:-:S09]  /*1cc40*/  UMOV UR7, 0x12f00000 ;  /* 0x12f0000000077882 */ /* 0x000fd20000000000 */
.L_x_3966:
        /* <DEDUP_REMOVED lines=16> */
.L_x_3967:
        /* <DEDUP_REMOVED lines=16> */
.L_x_3968:
        /* <DEDUP_REMOVED lines=13> */
.L_x_4113:
[----:B------:R-:W-:Y:S05]  /*1cf20*/  BSYNC B2 ;  /* 0x0000000000027941 */ /* 0x000fea0003800000 */
.L_x_3969:
[----:B------:R-:W-:Y:S01]  /*1cf30*/  BSSY B2, `(.L_x_3971) ;  /* 0x000000b000027945 */ /* 0x000fe20003800000 */
[----:B------:R-:W-:Y:S02]  /*1cf40*/  IMAD.MOV.U32 R14, RZ, RZ, 0x0 ;  /* 0x00000000ff0e7424 */ /* 0x000fe400078e00ff */
[----:B------:R-:W-:Y:S01]  /*1cf50*/  IMAD.MOV.U32 R15, RZ, RZ, 0x12f00000 ;  /* 0x12f00000ff0f7424 */ /* 0x000fe200078e00ff */
[----:B------:R-:W-:Y:S06]  /*1cf60*/  @P2 BRA `(.L_x_3972) ;  /* 0x00000000001c2947 */ /* 0x000fec0003800000 */
[----:B------:R-:W2:Y:S01]  /*1cf70*/  S2R R8, SR_TID.X ;  /* 0x0000000000087919 */ /* 0x000ea20000002100 */
[----:B01----:R-:W-:-:S04]  /*1cf80*/  IMAD.MOV.U32 R11, RZ, RZ, 0x9000 ;  /* 0x00009000ff0b7424 */ /* 0x003fc800078e00ff */
[----:B------:R3:W-:Y:S01]  /*1cf90*/  SYNCS.ARRIVE.TRANS64 RZ, [R12+URZ+0x308b0], R11 ;  /* 0x0308b00b0cff79a7 */ /* 0x0007e2000800003f */
[----:B--2---:R-:W-:-:S04]  /*1cfa0*/  LOP3.LUT R8, R8, 0x1f, RZ, 0xc0, !PT ;  /* 0x0000001f08087812 */ /* 0x004fc800078ec0ff */
[----:B------:R-:W-:-:S13]  /*1cfb0*/  ISETP.NE.AND P0, PT, R8, RZ, PT ;  /* 0x000000ff0800720c */ /* 0x000fda0003f05270 */
[----:B---3--:R-:W-:Y:S05]  /*1cfc0*/  @!P0 BRA `(.L_x_3972) ;  /* 0x0000000000048947 */ /* 0x008fea0003800000 */
[----:B------:R-:W-:Y:S01]  /*1cfd0*/  BPT.TRAP 0x1 ;  /* 0x000000040000795c */ /* 0x000fe20000300000 */
.L_x_3972:
[----:B------:R-:W-:Y:S05]  /*1cfe0*/  BSYNC B2 ;  /* 0x0000000000027941 */ /* 0x000fea0003800000 */
.L_x_3971:
        /* <DEDUP_REMOVED lines=8> */
.L_x_3973:
        /* <DEDUP_REMOVED lines=15> */
.L_x_3974:
        /* <DEDUP_REMOVED lines=15> */
.L_x_3975:
        /* <DEDUP_REMOVED lines=10> */
.L_x_3961:
[----:B------:R-:W-:Y:S05]  /*1d2f0*/  BSYNC B1 ;  /* 0x0000000000017941 */ /* 0x000fea0003800000 */
.L_x_3960:
        /* <DEDUP_REMOVED lines=9> */
.L_x_3992:
        /* <DEDUP_REMOVED lines=11> */
.L_x_4114:
[----:B------:R-:W-:Y:S05]  /*1d440*/  BSYNC B2 ;  /* 0x0000000000027941 */ /* 0x000fea0003800000 */
.L_x_3978:
        /* <DEDUP_REMOVED lines=9> */
.L_x_3981:
[----:B------:R-:W-:Y:S05]  /*1d4e0*/  BSYNC B2 ;  /* 0x0000000000027941 */ /* 0x000fea0003800000 */
.L_x_3980:
        /* <DEDUP_REMOVED lines=11> */
.L_x_3982:
        /* <DEDUP_REMOVED lines=16> */
.L_x_3983:
        /* <DEDUP_REMOVED lines=16> */
.L_x_3984:
        /* <DEDUP_REMOVED lines=13> */
.L_x_4115:
[----:B------:R-:W-:Y:S05]  /*1d870*/  BSYNC B2 ;  /* 0x0000000000027941 */ /* 0x000fea0003800000 */
.L_x_3985:
        /* <DEDUP_REMOVED lines=11> */
.L_x_3988:
[----:B------:R-:W-:Y:S05]  /*1d930*/  BSYNC B2 ;  /* 0x0000000000027941 */ /* 0x000fea0003800000 */
.L_x_3987:
        /* <DEDUP_REMOVED lines=8> */
.L_x_3989:
        /* <DEDUP_REMOVED lines=15> */
.L_x_3990:
        /* <DEDUP_REMOVED lines=15> */
.L_x_3991:
        /* <DEDUP_REMOVED lines=10> */
.L_x_3977:
[----:B------:R-:W-:Y:S05]  /*1dc40*/  BSYNC B1 ;  /* 0x0000000000017941 */ /* 0x000fea0003800000 */
.L_x_3976:
        /* <DEDUP_REMOVED lines=8> */
.L_x_3954:
[----:B------:R-:W-:Y:S05]  /*1dcd0*/  BSYNC B0 ;  /* 0x0000000000007941 */ /* 0x000fea0003800000 */
.L_x_3953:
        /* <DEDUP_REMOVED lines=9> */
[----:B------:R-:W0:Y:S02]  /*1dd70*/  I2F.RP R9, R0 ;  /* 0x0000000000097306 */ /* 0x000e240000209400 */
[----:B------:R-:W-:-:S06]  /*1dd80*/  IADD3 R8, RZ, -R8, RZ ;  /* 0x80000008ff087210 */ /* 0x000fcc0007ffe0ff */
        /* <DEDUP_REMOVED lines=22> */
.L_x_3994:
[----:B------:R-:W-:Y:S05]  /*1def0*/  BSYNC B0 ;  /* 0x0000000000007941 */ /* 0x000fea0003800000 */
.L_x_3993:
        /* <DEDUP_REMOVED lines=24> */
.L_x_3996:
        /* <DEDUP_REMOVED lines=20> */
.L_x_3999:
[----:B------:R-:W-:Y:S05]  /*1e1c0*/  BSYNC B6 ;  /* 0x0000000000067941 */ /* 0x000fea0003800000 */
.L_x_3998:
        /* <DEDUP_REMOVED lines=20> */
.L_x_4002:
        /* <DEDUP_REMOVED lines=15> */
.L_x_4001:
[----:B------:R-:W-:Y:S05]  /*1e400*/  BSYNC B6 ;  /* 0x0000000000067941 */ /* 0x000fea0003800000 */
.L_x_4000:
[----:B------:R-:W2:Y:S01]  /*1e410*/  LDL R25, [R1+0x1c] ;  /* 0x00001c0001197983 */ /* 0x000ea20000100800 */
[----:B------:R-:W-:Y:S01]  /*1e420*/  ULDC.64 UR4, c[0x0][0x9f8] ;  /* 0x00027e0000047ab9 */ /* 0x000fe20000000a00 */
[----:B------:R-:W1:Y:S02]  /*1e430*/  LDC R6, c[0x0][0x430] ;  /* 0x00010c00ff067b82 */ /* 0x000e640000000800 */
[----:B0-----:R-:W3:Y:S01]  /*1e440*/  LDL R8, [R1+0x4] ;  /* 0x0000040001087983 */ /* 0x001ee20000100800 */
[----:B------:R-:W-:-:S03]  /*1e450*/  ISETP.NE.U32.AND P0, PT, RZ, UR4, PT ;  /* 0x00000004ff007c0c */ /* 0x000fc6000bf05070 */
[----:B------:R-:W4:Y:S01]  /*1e460*/  LDL R4, [R1+0xc] ;  /* 0x00000c0001047983 */ /* 0x000f220000100800 */
[----:B------:R-:W-:-:S03]  /*1e470*/  ISETP.NE.AND.EX P0, PT, RZ, UR5, PT, P0 ;  /* 0x00000005ff007c0c */ /* 0x000fc6000bf05300 */
[----:B------:R-:W4:Y:S04]  /*1e480*/  LDL R21, [R1+0x3c] ;  /* 0x00003c0001157983 */ /* 0x000f280000100800 */
[----:B------:R-:W4:Y:S01]  /*1e490*/  LDL.LU R20, [R1] ;  /* 0x0000000001147983 */ /* 0x000f220000300800 */
[----:B------:R-:W0:Y:S05]  /*1e4a0*/  S2R R0, SR_TID.X ;  /* 0x0000000000007919 */ /* 0x000e2a0000002100 */
[----:B------:R-:W-:Y:S01]  /*1e4b0*/  @P0 IADD3 R2, P1, R23, UR4, RZ ;  /* 0x0000000417020c10 */ /* 0x000fe2000ff3e0ff */
[----:B------:R-:W-:-:S03]  /*1e4c0*/  ULDC UR4, c[0x0][0x2f4] ;  /* 0x0000bd0000047ab9 */ /* 0x000fc60000000800 */
[----:B------:R-:W-:-:S05]  /*1e4d0*/  @P0 IADD3.X R3, R24, UR5, RZ, P1, !PT ;  /* 0x0000000518030c10 */ /* 0x000fca0008ffe4ff */
[----:B------:R0:W4:Y:S01]  /*1e4e0*/  @P0 LDG.E R31, desc[UR48][R2.64] ;  /* 0x00000030021f0981 */ /* 0x000122000c1e1900 */
[----:B------:R-:W0:Y:S01]  /*1e4f0*/  S2R R7, SR_TID.X ;  /* 0x0000000000077919 */ /* 0x000e220000002100 */
[----:B-1----:R-:W-:-:S13]  /*1e500*/  ISETP.NE.AND P1, PT, R6, 0x1, PT ;  /* 0x000000010600780c */ /* 0x002fda0003f25270 */
[----:B------:R-:W1:Y:S01]  /*1e510*/  @P1 LDC R5, c[0x0][0x434] ;  /* 0x00010d00ff051b82 */ /* 0x000e620000000800 */
[----:B0-----:R-:W-:-:S04]  /*1e520*/  LOP3.LUT R0, R0, 0x7f, RZ, 0xc0, !PT ;  /* 0x0000007f00007812 */ /* 0x001fc800078ec0ff */
[----:B------:R-:W-:-:S03]  /*1e530*/  SHF.R.U32.HI R0, RZ, 0x3, R0 ;  /* 0x00000003ff007819 */ /* 0x000fc60000011600 */
[----:B------:R-:W0:Y:S01]  /*1e540*/  @P1 LDC R2, c[0x0][0x438] ;  /* 0x00010e00ff021b82 */ /* 0x000e220000000800 */
[----:B------:R-:W-:-:S05]  /*1e550*/  IMAD.SHL.U32 R7, R7, 0x10, RZ ;  /* 0x0000001007077824 */ /* 0x000fca00078e00ff */
[----:B------:R-:W-:Y:S02]  /*1e560*/  LOP3.LUT R7, R0, 0x70, R7, 0xf8, !PT ;  /* 0x0000007000077812 */ /* 0x000fe400078ef807 */
[----:B------:R-:W-:Y:S01]  /*1e570*/  ISETP.GE.AND P2, PT, R35, UR4, PT ;  /* 0x0000000423007c0c */ /* 0x000fe2000bf46270 */
[----:B------:R-:W-:Y:S01]  /*1e580*/  UMOV UR5, 0xffffffff ;  /* 0xffffffff00057882 */ /* 0x000fe20000000000 */
[----:B--2---:R-:W-:-:S04]  /*1e590*/  VIADD R25, R25, 0xffffffff ;  /* 0xffffffff19197836 */ /* 0x004fc80000000000 */
[----:B------:R-:W-:-:S05]  /*1e5a0*/  IMAD R0, R25, 0x60, R7 ;  /* 0x0000006019007824 */ /* 0x000fca00078e0207 */
[C---:B---3--:R-:W-:Y:S01]  /*1e5b0*/  ISETP.GE.AND P0, PT, R0.reuse, R8, PT ;  /* 0x000000080000720c */ /* 0x048fe20003f06270 */
[----:B----4-:R-:W-:-:S03]  /*1e5c0*/  IMAD.IADD R0, R0, 0x1, R4 ;  /* 0x0000000100007824 */ /* 0x010fc600078e0204 */
[----:B------:R-:W-:Y:S01]  /*1e5d0*/  ISETP.GT.U32.OR P0, PT, R7, 0x5f, P0 ;  /* 0x0000005f0700780c */ /* 0x000fe20000704470 */
[----:B-1----:R-:W-:-:S04]  /*1e5e0*/  @P1 IMAD.HI.U32 R3, R0, R5, RZ ;  /* 0x0000000500031227 */ /* 0x002fc800078e00ff */
[----:B------:R-:W-:Y:S01]  /*1e5f0*/  IMAD.MOV.U32 R4, RZ, RZ, R0 ;  /* 0x000000ffff047224 */ /* 0x000fe200078e0000 */
[----:B0-----:R-:W-:-:S07]  /*1e600*/  @P1 SHF.R.U32.HI R4, RZ, R2, R3 ;  /* 0x00000002ff041219 */ /* 0x001fce0000011603 */
[----:B------:R-:W0:Y:S01]  /*1e610*/  @!P0 LDC.64 R2, c[0x0][0x428] ;  /* 0x00010a00ff028b82 */ /* 0x000e220000000a00 */
[----:B------:R-:W-:Y:S01]  /*1e620*/  IMAD.MOV R5, RZ, RZ, -R4 ;  /* 0x000000ffff057224 */ /* 0x000fe200078e0a04 */
[----:B------:R-:W-:-:S03]  /*1e630*/  SHF.R.S32.HI R8, RZ, 0x1f, R31 ;  /* 0x0000001fff087819 */ /* 0x000fc6000001141f */
[----:B------:R-:W-:Y:S01]  /*1e640*/  IMAD R0, R6, R5, R0 ;  /* 0x0000000506007224 */ /* 0x000fe200078e0200 */
[--C-:B------:R-:W-:Y:S01]  /*1e650*/  @!P0 SHF.R.S32.HI R5, RZ, 0x1f, R4.reuse ;  /* 0x0000001fff058819 */ /* 0x100fe20000011404 */
        /* <DEDUP_REMOVED lines=8> */
[----:B------:R-:W-:Y:S01]  /*1e6e0*/  IMAD.MOV.U32 R4, RZ, RZ, RZ ;  /* 0x000000ffff047224 */ /* 0x000fe200078e00ff */
[----:B------:R-:W-:-:S05]  /*1e6f0*/  ISETP.GT.U32.AND P1, PT, R7, 0x5f, PT ;  /* 0x0000005f0700780c */ /* 0x000fca0003f24070 */
[----:B------:R0:W5:Y:S01]  /*1e700*/  @!P0 LDG.E R4, desc[UR48][R2.64] ;  /* 0x0000003002048981 */ /* 0x000162000c1e1900 */
[----:B------:R-:W-:-:S07]  /*1e710*/  ISETP.NE.AND P0, PT, R21, 0x3, PT ;  /* 0x000000031500780c */ /* 0x000fce0003f05270 */
        /* <DEDUP_REMOVED lines=8> */
[----:B------:R-:W-:-:S04]  /*1e7a0*/  LOP3.LUT R20, R20, 0xfffffffd, RZ, 0xc0, !PT ;  /* 0xfffffffd14147812 */ /* 0x000fc800078ec0ff */
[----:B------:R-:W-:-:S04]  /*1e7b0*/  @P2 LOP3.LUT R20, R20, 0x2, RZ, 0xfc, !PT ;  /* 0x0000000214142812 */ /* 0x000fc800078efcff */
[----:B------:R-:W-:Y:S01]  /*1e7c0*/  @P1 LOP3.LUT R20, R20, 0x1, RZ, 0xfc, !PT ;  /* 0x0000000114141812 */ /* 0x000fe200078efcff */
[----:B------:R0:W-:Y:S04]  /*1e7d0*/  STL [R1+0x10], R8 ;  /* 0x0000100801007387 */ /* 0x0001e80000100800 */
[----:B------:R0:W-:Y:S01]  /*1e7e0*/  STL [R1], R20 ;  /* 0x0000001401007387 */ /* 0x0001e20000100800 */
[----:B------:R-:W-:Y:S05]  /*1e7f0*/  BRA.DIV UR5, `(.L_x_4003) ;  /* 0x0000004e05b87947 */ /* 0x000fea000b800000 */
.L_x_4118:
[----:B------:R-:W-:Y:S05]  /*1e800*/  @!P0 BRA `(.L_x_4004) ;  /* 0x0000000000048947 */ /* 0x000fea0003800000 */
[----:B------:R-:W-:Y:S01]  /*1e810*/  BPT.TRAP 0x1 ;  /* 0x000000040000795c */ /* 0x000fe20000300000 */
.L_x_4004:
[----:B------:R-:W-:Y:S01]  /*1e820*/  SHF.R.S32.HI R5, RZ, 0x1f, R0 ;  /* 0x0000001fff057819 */ /* 0x000fe20000011400 */
[----:B------:R-:W-:Y:S01]  /*1e830*/  ULDC.64 UR4, c[0x0][0x328] ;  /* 0x0000ca0000047ab9 */ /* 0x000fe20000000a00 */
[----:B------:R-:W-:Y:S01]  /*1e840*/  ULDC.64 UR6, c[0x0][0x318] ;  /* 0x0000c60000067ab9 */ /* 0x000fe20000000a00 */
[----:B0-----:R-:W-:Y:S01]  /*1e850*/  IMAD.WIDE.U32 R2, R0, UR4, RZ ;  /* 0x0000000400027c25 */ /* 0x001fe2000f8e00ff */
[----:B------:R-:W-:Y:S03]  /*1e860*/  BSSY B0, `(.L_x_4005) ;  /* 0x0000013000007945 */ /* 0x000fe60003800000 */
[----:B------:R-:W-:-:S04]  /*1e870*/  IMAD R6, R5, UR4, RZ ;  /* 0x0000000405067c24 */ /* 0x000fc8000f8e02ff */
[----:B------:R-:W-:Y:S01]  /*1e880*/  IMAD R6, R0, UR5, R6 ;  /* 0x0000000500067c24 */ /* 0x000fe2000f8e0206 */
        /* <DEDUP_REMOVED lines=16> */
.L_x_4119:
[----:B------:R-:W-:Y:S05]  /*1e990*/  BSYNC B0 ;  /* 0x0000000000007941 */ /* 0x000fea0003800000 */
.L_x_4005:
[----:B------:R-:W2:Y:S01]  /*1e9a0*/  LDL R3, [R1] ;  /* 0x0000000001037983 */ /* 0x000ea20000100800 */
[----:B------:R-:W-:Y:S01]  /*1e9b0*/  ULDC.64 UR4, c[0x0][0x300] ;  /* 0x0000c00000047ab9 */ /* 0x000fe20000000a00 */
[----:B------:R-:W-:Y:S02]  /*1e9c0*/  ULDC.64 UR6, c[0x0][0x2e8] ;  /* 0x0000ba0000067ab9 */ /* 0x000fe40000000a00 */
[----:B------:R-:W3:Y:S01]  /*1e9d0*/  LDL R9, [R1+0x4] ;  /* 0x0000040001097983 */ /* 0x000ee20000100800 */
[----:B------:R-:W-:Y:S01]  /*1e9e0*/  IMAD R5, R5, UR4, RZ ;  /* 0x0000000405057c24 */ /* 0x000fe2000f8e02ff */
[----:B------:R-:W1:Y:S03]  /*1e9f0*/  S2R R8, SR_TID.X ;  /* 0x0000000000087919 */ /* 0x000e660000002100 */
[----:B------:R-:W-:Y:S01]  /*1ea00*/  IMAD R5, R0, UR5, R5 ;  /* 0x0000000500057c24 */ /* 0x000fe2000f8e0205 */
[----:B-1----:R-:W-:-:S04]  /*1ea10*/  LOP3.LUT R8, R8, 0x7f, RZ, 0xc0, !PT ;  /* 0x0000007f08087812 */ /* 0x002fc800078ec0ff */
[----:B------:R-:W-:Y:S02]  /*1ea20*/  SHF.R.U32.HI R8, RZ, 0x3, R8 ;  /* 0x00000003ff087819 */ /* 0x000fe40000011608 */
[C---:B--2---:R-:W-:Y:S02]  /*1ea30*/  LOP3.LUT P4, RZ, R3.reuse, 0x4, RZ, 0xc0, !PT ;  /* 0x0000000403ff7812 */ /* 0x044fe4000788c0ff */
[C---:B------:R-:W-:Y:S02]  /*1ea40*/  LOP3.LUT P3, RZ, R3.reuse, 0x2, RZ, 0xc0, !PT ;  /* 0x0000000203ff7812 */ /* 0x040fe4000786c0ff */
[----:B------:R-:W-:Y:S01]  /*1ea50*/  LOP3.LUT P2, RZ, R3, 0x1, RZ, 0xc0, !PT ;  /* 0x0000000103ff7812 */ /* 0x000fe2000784c0ff */
[----:B0-----:R-:W-:Y:S01]  /*1ea60*/  IMAD.WIDE.U32 R2, R0, UR4, RZ ;  /* 0x0000000400027c25 */ /* 0x001fe2000f8e00ff */
[----:B------:R-:W-:-:S03]  /*1ea70*/  ULDC.64 UR4, c[0x0][0x310] ;  /* 0x0000c40000047ab9 */ /* 0x000fc60000000a00 */
[----:B------:R-:W-:Y:S02]  /*1ea80*/  IMAD.IADD R3, R3, 0x1, R5 ;  /* 0x0000000103037824 */ /* 0x000fe400078e0205 */
[----:B------:R-:W-:Y:S02]  /*1ea90*/  IMAD R6, R6, UR4, RZ ;  /* 0x0000000406067c24 */ /* 0x000fe4000f8e02ff */
[----:B------:R-:W-:-:S04]  /*1eaa0*/  IMAD.WIDE.U32 R2, R4, UR4, R2 ;  /* 0x0000000404027c25 */ /* 0x000fc8000f8e0002 */
[----:B------:R-:W-:Y:S01]  /*1eab0*/  IMAD R6, R4, UR5, R6 ;  /* 0x0000000504067c24 */ /* 0x000fe2000f8e0206 */
[----:B------:R-:W-:Y:S01]  /*1eac0*/  ULDC.64 UR4, c[0x0][0x308] ;  /* 0x0000c20000047ab9 */ /* 0x000fe20000000a00 */
[----:B------:R-:W-:Y:S02]  /*1ead0*/  IMAD R5, R26, 0x4800, R36 ;  /* 0x000048001a057824 */ /* 0x000fe400078e0224 */
[----:B------:R-:W-:Y:S02]  /*1eae0*/  IMAD.IADD R3, R3, 0x1, R6 ;  /* 0x0000000103037824 */ /* 0x000fe400078e0206 */
[----:B---3--:R-:W-:Y:S02]  /*1eaf0*/  IMAD R6, R25, -0x60, R9 ;  /* 0xffffffa019067824 */ /* 0x008fe400078e0209 */
[----:B------:R-:W-:Y:S01]  /*1eb00*/  IMAD.WIDE.U32 R2, R18, UR4, R2 ;  /* 0x0000000412027c25 */ /* 0x000fe2000f8e0002 */
[----:B------:R-:W-:-:S03]  /*1eb10*/  UMOV UR4, 0xffffffff ;  /* 0xffffffff00047882 */ /* 0x000fc60000000000 */
[----:B------:R-:W-:Y:S01]  /*1eb20*/  IMAD R0, R18, UR5, R3 ;  /* 0x0000000512007c24 */ /* 0x000fe2000f8e0203 */
[----:B------:R-:W-:Y:S01]  /*1eb30*/  LEA R4, P0, R2, UR6, 0x1 ;  /* 0x0000000602047c11 */ /* 0x000fe2000f8008ff */
[----:B------:R-:W-:-:S03]  /*1eb40*/  IMAD.IADD R6, R6, 0x1, -R8 ;  /* 0x0000000106067824 */ /* 0x000fc600078e0a08 */
[----:B------:R-:W-:Y:S02]  /*1eb50*/  LEA.HI.X R0, R2, UR7, R0, 0x1, P0 ;  /* 0x0000000702007c11 */ /* 0x000fe400080f0c00 */
        /* <DEDUP_REMOVED lines=55> */
[----:B0-----:R-:W-:-:S04]  /*1eed0*/  @P1 LEA R3, P0, R32, R3, 0x1 ;  /* 0x0000000320031211 */ /* 0x001fc800078008ff */
[----:B-1----:R-:W-:-:S04]  /*1eee0*/  @P1 IADD3.X R2, RZ, R2, RZ, P0, !PT ;  /* 0x00000002ff021210 */ /* 0x002fc800007fe4ff */
[----:B------:R-:W-:-:S04]  /*1eef0*/  @P1 LOP3.LUT R3, R3, R2, RZ, 0x3c, !PT ;  /* 0x0000000203031212 */ /* 0x000fc800078e3cff */
[----:B------:R-:W-:-:S04]  /*1ef00*/  @P1 LOP3.LUT R2, R3, R2, RZ, 0x3c, !PT ;  /* 0x0000000203021212 */ /* 0x000fc800078e3cff */
[----:B------:R-:W-:-:S05]  /*1ef10*/  @P1 LOP3.LUT R3, R3, R2, RZ, 0x3c, !PT ;  /* 0x0000000203031212 */ /* 0x000fca00078e3cff */
[----:B------:R-:W-:Y:S04]  /*1ef20*/  @P1 LDGSTS.E.BYPASS.LTC128B.128 [R8+0x20400], desc[UR48][R2.64], !P4 ;  /* 0x2040000002081fae */ /* 0x000fe8000e101d70 */
[----:B------:R-:W-:Y:S04]  /*1ef30*/  @P1 LDGSTS.E.BYPASS.LTC128B.128 [R8+0x23400], desc[UR48][R2.64+0x80], !P3 ;  /* 0x2340008002081fae */ /* 0x000fe8000d901d70 */
[----:B------:R0:W-:Y:S04]  /*1ef40*/  @P1 LDGSTS.E.BYPASS.LTC128B.128 [R8+0x26400], desc[UR48][R2.64+0x100], !P2 ;  /* 0x2640010002081fae */ /* 0x0001e8000d101d70 */
[----:B0-2---:R0:W1:Y:S02]  /*1ef50*/  SHFL.IDX PT, R2, R4, 0x5, 0x181f ;  /* 0x00b81f0004027f89 */ /* 0x00506400000e0000 */
.L_x_4133:
        /* <DEDUP_REMOVED lines=12> */
.L_x_4008:
[----:B------:R-:W-:Y:S02]  /*1f020*/  PLOP3.LUT P1, PT, P1, P0, PT, 0xa2, 0x0 ;  /* 0x000000000000781c */ /* 0x000fe40000f21472 */
[----:B------:R-:W-:-:S08]  /*1f030*/  @P0 R2UR P1, UR4, R7 ;  /* 0x00000000070402ca */ /* 0x000fd00000020000 */
[----:B------:R-:W-:-:S05]  /*1f040*/  @P0 PLOP3.LUT P0, PT, P1, PT, PT, 0x80, 0x0 ;  /* 0x000000000000081c */ /* 0x000fca0000f0f070 */
[----:B------:R-:W-:Y:S01]  /*1f050*/  @!P1 SYNCS.ARRIVE.TRANS64.RED.A0T1 RZ, [UR4+0x30830], RZ ;  /* 0x030830ffffff99a7 */ /* 0x000fe20008200404 */
[----:B------:R-:W-:Y:S07]  /*1f060*/  @!P1 ARRIVES.LDGSTSBAR.64.TRANSCNT [UR4+0x30830] ;  /* 0x03083000ff0099b0 */ /* 0x000fee0008000a84 */
[----:B------:R-:W-:Y:S05]  /*1f070*/  @P0 BRA.U.ANY `(.L_x_4008) ;  /* 0xfffffffd00e80947 */ /* 0x000fea000393ffff */
[----:B------:R-:W-:Y:S01]  /*1f080*/  NOP ;  /* 0x0000000000007918 */ /* 0x000fe20000000000 */
[----:B------:R-:W2:Y:S02]  /*1f090*/  LDL R0, [R1+0x3c] ;  /* 0x00003c0001007983 */ /* 0x000ea40000100800 */
[----:B--2---:R-:W-:-:S13]  /*1f0a0*/  ISETP.NE.AND P2, PT, R0, 0x3, PT ;  /* 0x000000030000780c */ /* 0x004fda0003f45270 */
[----:B------:R-:W-:Y:S05]  /*1f0b0*/  @!P2 BRA `(.L_x_4009) ;  /* 0x000000000004a947 */ /* 0x000fea0003800000 */
[----:B------:R-:W-:Y:S01]  /*1f0c0*/  BPT.TRAP 0x1 ;  /* 0x000000040000795c */ /* 0x000fe20000300000 */
.L_x_4009:
[----:B-1----:R1:W5:Y:S01]  /*1f0d0*/  LDL.LU R3, [R1+0x20] ;  /* 0x0000200001037983 */ /* 0x0023620000300800 */
[----:B------:R1:W-:Y:S02]  /*1f0e0*/  SYNCS.ARRIVE.TRANS64.A1T0 RZ, [R7+URZ+0x30830], RZ ;  /* 0x030830ff07ff79a7 */ /* 0x0003e4000810003f */
[----:B------:R-:W-:Y:S05]  /*1f0f0*/  WARPSYNC.ALL ;  /* 0x0000000000007948 */ /* 0x000fea0003800000 */
[----:B------:R-:W-:Y:S01]  /*1f100*/  ULDC.64 UR6, c[0x0][0xa00] ;  /* 0x0002800000067ab9 */ /* 0x000fe20000000a00 */
[----:B------:R-:W-:Y:S01]  /*1f110*/  ULDC.64 UR4, c[0x0][0x298] ;  /* 0x0000a60000047ab9 */ /* 0x000fe20000000a00 */
[----:B------:R-:W-:Y:S01]  /*1f120*/  BAR.SYNC.DEFER_BLOCKING 0x8, 0x180 ;  /* 0x0206000000007b1d */ /* 0x000fe20000010000 */
[----:B------:R-:W-:Y:S01]  /*1f130*/  ISETP.NE.U32.AND P0, PT, RZ, UR6, PT ;  /* 0x00000006ff007c0c */ /* 0x000fe2000bf05070 */
[----:B0-----:R-:W-:Y:S01]  /*1f140*/  IMAD.WIDE.U32 R4, R34, UR4, RZ ;  /* 0x0000000422047c25 */ /* 0x001fe2000f8e00ff */
[----:B------:R-:W-:-:S02]  /*1f150*/  SHF.R.S32.HI R0, RZ, 0x1f, R34 ;  /* 0x0000001fff007819 */ /* 0x000fc40000011422 */
[----:B------:R-:W-:Y:S01]  /*1f160*/  ISETP.NE.AND.EX P0, PT, RZ, UR7, PT, P0 ;  /* 0x00000007ff007c0c */ /* 0x000fe2000bf05300 */
[----:B------:R-:W-:Y:S01]  /*1f170*/  VIADD R2, R22, 0x12400 ;  /* 0x0001240016027836 */ /* 0x000fe20000000000 */
[----:B------:R-:W-:Y:S01]  /*1f180*/  BSSY B6, `(.L_x_4010) ;  /* 0x000001a000067945 */ /* 0x000fe20003800000 */
[----:B------:R-:W-:Y:S01]  /*1f190*/  IMAD R0, R0, UR4, RZ ;  /* 0x0000000400007c24 */ /* 0x000fe2000f8e02ff */
[----:B------:R-:W-:-:S03]  /*1f1a0*/  SEL R30, R30, RZ, !P0 ;  /* 0x000000ff1e1e7207 */ /* 0x000fc60004000000 */
[----:B------:R-:W-:-:S04]  /*1f1b0*/  IMAD R0, R34, UR5, R0 ;  /* 0x0000000522007c24 */ /* 0x000fc8000f8e0200 */
[----:B------:R-:W-:Y:S01]  /*1f1c0*/  IMAD.IADD R34, R5, 0x1, R0 ;  /* 0x0000000105227824 */ /* 0x000fe200078e0200 */
[----:B-----5:R-:W-:Y:S02]  /*1f1d0*/  SEL R3, R3, RZ, !P0 ;  /* 0x000000ff03037207 */ /* 0x020fe40004000000 */
[----:B------:R-:W-:-:S03]  /*1f1e0*/  LOP3.LUT P0, RZ, R2, 0x3ff, RZ, 0xc0, !PT ;  /* 0x000003ff02ff7812 */ /* 0x000fc6000780c0ff */
[----:B------:R0:W-:Y:S04]  /*1f1f0*/  STL [R1+0x30], R3 ;  /* 0x0000300301007387 */ /* 0x0001e80000100800 */
[----:B------:R0:W-:Y:S06]  /*1f200*/  STL.64 [R1+0x20], R4 ;  /* 0x0000200401007387 */ /* 0x0001ec0000100a00 */
[----:B------:R-:W-:Y:S05]  /*1f210*/  @!P0 BRA `(.L_x_4011) ;  /* 0x0000000000408947 */ /* 0x000fea0003800000 */
[----:B------:R-:W-:Y:S01]  /*1f220*/  MOV R2, 0x0 ;  /* 0x0000000000027802 */ /* 0x000fe20000000f00 */
[----:B------:R-:W-:Y:S01]  /*1f230*/  ULDC.64 UR4, c[0x4][0x138] ;  /* 0x01004e0000047ab9 */ /* 0x000fe20000000a00 */
[----:B------:R-:W-:Y:S01]  /*1f240*/  ULDC.64 UR6, c[0x4][0x140] ;  /* 0x0100500000067ab9 */ /* 0x000fe20000000a00 */
[----:B------:R-:W-:Y:S01]  /*1f250*/  ULDC.64 UR8, c[0x4][0x88] ;  /* 0x0100220000087ab9 */ /* 0x000fe20000000a00 */
[----:B0-----:R-:W-:Y:S02]  /*1f260*/  IMAD.U32 R4, RZ, RZ, UR4 ;  /* 0x00000004ff047e24 */ /* 0x001fe4000f8e00ff */
[----:B------:R-:W0:Y:S01]  /*1f270*/  LDC.64 R2, c[0x4][R2] ;  /* 0x0100000002027b82 */ /* 0x000e220000000a00 */
[----:B------:R-:W-:Y:S02]  /*1f280*/  IMAD.U32 R5, RZ, RZ, UR5 ;  /* 0x00000005ff057e24 */ /* 0x000fe4000f8e00ff */
[----:B------:R-:W-:Y:S02]  /*1f290*/  IMAD.U32 R6, RZ, RZ, UR6 ;  /* 0x00000006ff067e24 */ /* 0x000fe4000f8e00ff */
[----:B-1----:R-:W-:-:S02]  /*1f2a0*/  IMAD.U32 R7, RZ, RZ, UR7 ;  /* 0x00000007ff077e24 */ /* 0x002fc4000f8e00ff */
[----:B------:R-:W-:Y:S02]  /*1f2b0*/  IMAD.U32 R10, RZ, RZ, UR8 ;  /* 0x00000008ff0a7e24 */ /* 0x000fe4000f8e00ff */
[----:B------:R-:W-:Y:S02]  /*1f2c0*/  IMAD.U32 R11, RZ, RZ, UR9 ;  /* 0x00000009ff0b7e24 */ /* 0x000fe4000f8e00ff */
[----:B------:R-:W-:Y:S02]  /*1f2d0*/  IMAD.MOV.U32 R8, RZ, RZ, 0x70 ;  /* 0x00000070ff087424 */ /* 0x000fe400078e00ff */
[----:B------:R-:W-:Y:S02]  /*1f2e0*/  IMAD.MOV.U32 R12, RZ, RZ, 0x1 ;  /* 0x00000001ff0c7424 */ /* 0x000fe400078e00ff */
[----:B------:R-:W-:-:S07]  /*1f2f0*/  IMAD.MOV.U32 R13, RZ, RZ, RZ ;  /* 0x000000ffff0d7224 */ /* 0x000fce00078e00ff */
[----:B------:R-:W-:-:S07]  /*1f300*/  LEPC R20, `(.L_x_4011) ;  /* 0x000000001014794e */ /* 0x000fce0000000000 */
[----:B0-----:R-:W-:Y:S05]  /*1f310*/  CALL.ABS.NOINC R2 ;  /* 0x0000000002007343 */ /* 0x001fea0003c00000 */
.L_x_4011:
[----:B------:R-:W-:Y:S05]  /*1f320*/  BSYNC B6 ;  /* 0x0000000000067941 */ /* 0x000fea0003800000 */
.L_x_4010:
[----:B------:R-:W2:Y:S01]  /*1f330*/  LDL.LU R20, [R1+0x30] ;  /* 0x0000300001147983 */ /* 0x000ea20000300800 */
[----:B------:R-:W-:Y:S01]  /*1f340*/  ULDC.64 UR4, c[0x0][0x2d8] ;  /* 0x0000b60000047ab9 */ /* 0x000fe20000000a00 */
[----:B------:R-:W3:Y:S02]  /*1f350*/  LDC R8, c[0x0][0x448] ;  /* 0x00011200ff087b82 */ /* 0x000ee40000000800 */
[----:B0-----:R-:W4:Y:S04]  /*1f360*/  LDL.LU.64 R2, [R1+0x20] ;  /* 0x0000200001027983 */ /* 0x001f280000300a00 */
[----:B------:R0:W5:Y:S01]  /*1f370*/  LDL R10, [R1+0x28] ;  /* 0x00002800010a7983 */ /* 0x0001620000100800 */
[----:B---3--:R-:W-:Y:S01]  /*1f380*/  ISETP.NE.AND P0, PT, R8, 0x1, PT ;  /* 0x000000010800780c */ /* 0x008fe20003f05270 */
[----:B------:R-:W-:-:S02]  /*1f390*/  IMAD.SHL.U32 R4, R17, 0x80, RZ ;  /* 0x0000008011047824 */ /* 0x000fc400078e00ff */
[----:B----4-:R-:W-:Y:S02]  /*1f3a0*/  IMAD.MOV.U32 R3, RZ, RZ, R34 ;  /* 0x000000ffff037224 */ /* 0x010fe400078e0022 */
[----:B------:R-:W-:-:S04]  /*1f3b0*/  IMAD.WIDE.U32 R2, R18, UR4, R2 ;  /* 0x0000000412027c25 */ /* 0x000fc8000f8e0002 */
[----:B------:R-:W-:Y:S01]  /*1f3c0*/  IMAD R3, R18, UR5, R3 ;  /* 0x0000000512037c24 */ /* 0x000fe2000f8e0203 */
[----:B------:R-:W-:Y:S02]  /*1f3d0*/  ULDC.64 UR4, c[0x0][0x2e0] ;  /* 0x0000b80000047ab9 */ /* 0x000fe40000000a00 */
[----:B--2---:R-:W-:Y:S02]  /*1f3e0*/  IMAD R5, R20, UR4, RZ ;  /* 0x0000000414057c24 */ /* 0x004fe4000f8e02ff */
[----:B------:R-:W2:Y:S01]  /*1f3f0*/  S2R R20, SR_TID.X ;  /* 0x0000000000147919 */ /* 0x000ea20000002100 */
[----:B------:R-:W-:-:S04]  /*1f400*/  IMAD.WIDE.U32 R2, R30, UR4, R2 ;  /* 0x000000041e027c25 */ /* 0x000fc8000f8e0002 */
[----:B------:R-:W-:Y:S01]  /*1f410*/  IMAD R0, R30, UR5, R5 ;  /* 0x000000051e007c24 */ /* 0x000fe2000f8e0205 */
[----:B------:R-:W-:Y:S01]  /*1f420*/  ULDC.64 UR4, c[0x0][0x2d0] ;  /* 0x0000b40000047ab9 */ /* 0x000fe20000000a00 */
[----:B------:R-:W1:Y:S01]  /*1f430*/  @P0 LDC R5, c[0x0][0x44c] ;  /* 0x00011300ff050b82 */ /* 0x000e620000000800 */
[----:B--2---:R-:W-:-:S04]  /*1f440*/  LOP3.LUT R20, R20, 0x7f, RZ, 0xc0, !PT ;  /* 0x0000007f14147812 */ /* 0x004fc800078ec0ff */
[----:B------:R-:W-:Y:S02]  /*1f450*/  SHF.R.U32.HI R21, RZ, 0x3, R20 ;  /* 0x00000003ff157819 */ /* 0x000fe40000011614 */
[----:B------:R-:W2:Y:S01]  /*1f460*/  S2R R20, SR_TID.X ;  /* 0x0000000000147919 */ /* 0x000ea20000002100 */
[----:B------:R-:W-:Y:S02]  /*1f470*/  IMAD.IADD R3, R3, 0x1, R0 ;  /* 0x0000000103037824 */ /* 0x000fe400078e0200 */
[----:B------:R-:W3:Y:S01]  /*1f480*/  @P0 LDC R0, c[0x0][0x450] ;  /* 0x00011400ff000b82 */ /* 0x000ee20000000800 */
[----:B--2---:R-:W-:-:S05]  /*1f490*/  IMAD.SHL.U32 R20, R20, 0x10, RZ ;  /* 0x0000001014147824 */ /* 0x004fca00078e00ff */
[----:B------:R-:W-:-:S04]  /*1f4a0*/  LOP3.LUT R20, R21, 0x70, R20, 0xf8, !PT ;  /* 0x0000007015147812 */ /* 0x000fc800078ef814 */
[----:B------:R-:W-:-:S05]  /*1f4b0*/  LOP3.LUT R6, R20, R4, RZ, 0xfc, !PT ;  /* 0x0000000414067212 */ /* 0x000fca00078efcff */
[----:B-1----:R-:W-:-:S04]  /*1f4c0*/  @P0 IMAD.HI.U32 R7, R6, R5, RZ ;  /* 0x0000000506070227 */ /* 0x002fc800078e00ff */
[----:B------:R-:W-:Y:S01]  /*1f4d0*/  IMAD.MOV.U32 R5, RZ, RZ, R6 ;  /* 0x000000ffff057224 */ /* 0x000fe200078e0006 */
[----:B---3--:R-:W-:Y:S01]  /*1f4e0*/  @P0 SHF.R.U32.HI R5, RZ, R0, R7 ;  /* 0x00000000ff050219 */ /* 0x008fe20000011607 */
[----:B------:R-:W1:Y:S04]  /*1f4f0*/  S2R R20, SR_TID.X ;  /* 0x0000000000147919 */ /* 0x000e680000002100 */
        /* <DEDUP_REMOVED lines=16> */
[----:B-1----:R-:W-:-:S03]  /*1f600*/  LOP3.LUT R20, R20, 0x7f, RZ, 0xc0, !PT ;  /* 0x0000007f14147812 */ /* 0x002fc600078ec0ff */
[----:B------:R-:W-:Y:S01]  /*1f610*/  LEA.HI.X R5, R2, UR5, R5, 0x1, P0 ;  /* 0x0000000502057c11 */ /* 0x000fe200080f0c05 */
[----:B------:R-:W-:Y:S01]  /*1f620*/  UMOV UR5, 0xffffffff ;  /* 0xffffffff00057882 */ /* 0x000fe20000000000 */
[----:B------:R-:W-:Y:S02]  /*1f630*/  ISETP.GE.AND P3, PT, R32, UR4, PT ;  /* 0x0000000420007c0c */ /* 0x000fe4000bf66270 */
[----:B------:R-:W-:Y:S02]  /*1f640*/  ISETP.GE.AND P2, PT, R35, UR4, PT ;  /* 0x0000000423007c0c */ /* 0x000fe4000bf46270 */
[----:B------:R-:W-:Y:S02]  /*1f650*/  ISETP.GE.AND P0, PT, R33, UR4, PT ;  /* 0x0000000421007c0c */ /* 0x000fe4000bf06270 */
[----:B------:R-:W-:Y:S01]  /*1f660*/  SHF.R.U32.HI R9, RZ, 0x3, R20 ;  /* 0x00000003ff097819 */ /* 0x000fe20000011614 */
[----:B0-----:R-:W-:Y:S10]  /*1f670*/  BRA.DIV UR5, `(.L_x_4012) ;  /* 0x0000004a05887947 */ /* 0x001ff4000b800000 */
[----:B------:R-:W0:Y:S01]  /*1f680*/  SHFL.IDX PT, R3, R0, RZ, 0x181f ;  /* 0x00181fff00037589 */ /* 0x000e2200000e0000 */
[----:B-----5:R-:W-:Y:S02]  /*1f690*/  IMAD R6, R10, R8, RZ ;  /* 0x000000080a067224 */ /* 0x020fe400078e02ff */
        /* <DEDUP_REMOVED lines=10> */
[----:B------:R0:W-:Y:S01]  /*1f740*/  @!P1 LDGSTS.E.BYPASS.LTC128B.128 [R37+0x1a400], desc[UR48][R2.64+0x100], !P0 ;  /* 0x1a40010002259fae */ /* 0x0001e2000c101d70 */
[----:B------:R-:W-:-:S03]  /*1f750*/  ISETP.GE.AND P1, PT, R7, R6, PT ;  /* 0x000000060700720c */ /* 0x000fc60003f26270 */
[----:B0-----:R-:W0:Y:S04]  /*1f760*/  SHFL.IDX PT, R3, R0, 0x1, 0x181f ;  /* 0x00381f0000037f89 */ /* 0x001e2800000e0000 */
[----:B------:R-:W1:Y:S06]  /*1f770*/  SHFL.IDX PT, R2, R5, 0x1, 0x181f ;  /* 0x00381f0005027f89 */ /* 0x000e6c00000e0000 */
[----:B0-----:R-:W-:-:S05]  /*1f780*/  @!P1 LEA R7, P4, R32, R3, 0x1 ;  /* 0x0000000320079211 */ /* 0x001fca00078808ff */
[----:B-1----:R-:W-:Y:S01]  /*1f790*/  @!P1 IMAD.X R8, RZ, RZ, R2, P4 ;  /* 0x000000ffff089224 */ /* 0x002fe200020e0602 */
[----:B------:R-:W-:Y:S01]  /*1f7a0*/  @!P1 MOV R2, R7 ;  /* 0x0000000700029202 */ /* 0x000fe20000000f00 */
[----:B------:R-:W-:Y:S02]  /*1f7b0*/  VIADD R7, R4, 0x20 ;  /* 0x0000002004077836 */ /* 0x000fe40000000000 */
[----:B------:R-:W-:-:S05]  /*1f7c0*/  @!P1 IMAD.MOV.U32 R3, RZ, RZ, R8 ;  /* 0x000000ffff039224 */ /* 0x000fca00078e0008 */
        /* <DEDUP_REMOVED lines=49> */
[----:B------:R-:W1:Y:S04]  /*1fae0*/  SHFL.IDX PT, R2, R5, 0x6, 0x181f ;  /* 0x00d81f0005027f89 */ /* 0x000e6800000e0000 */
[----:B------:R-:W2:Y:S02]  /*1faf0*/  SHFL.IDX PT, R5, R5, 0x7, 0x181f ;  /* 0x00f81f0005057f89 */ /* 0x000ea400000e0000 */
[----:B0-----:R-:W-:-:S05]  /*1fb00*/  @!P1 LEA R7, P4, R32, R3, 0x1 ;  /* 0x0000000320079211 */ /* 0x001fca00078808ff */
[----:B-1----:R-:W-:Y:S02]  /*1fb10*/  @!P1 IMAD.X R8, RZ, RZ, R2, P4 ;  /* 0x000000ffff089224 */ /* 0x002fe400020e0602 */
[----:B------:R-:W-:Y:S02]  /*1fb20*/  @!P1 IMAD.MOV.U32 R2, RZ, RZ, R7 ;  /* 0x000000ffff029224 */ /* 0x000fe400078e0007 */
[----:B------:R-:W-:-:S05]  /*1fb30*/  @!P1 IMAD.MOV.U32 R3, RZ, RZ, R8 ;  /* 0x000000ffff039224 */ /* 0x000fca00078e0008 */
[----:B------:R0:W-:Y:S04]  /*1fb40*/  @!P1 LDGSTS.E.BYPASS.LTC128B.128 [R37+0x15400], desc[UR48][R2.64], !P3 ;  /* 0x1540000002259fae */ /* 0x0001e8000d901d70 */
[----:B------:R0:W-:Y:S04]  /*1fb50*/  @!P1 LDGSTS.E.BYPASS.LTC128B.128 [R37+0x19400], desc[UR48][R2.64+0x80], !P2 ;  /* 0x1940008002259fae */ /* 0x0001e8000d101d70 */
[----:B--2---:R0:W-:Y:S02]  /*1fb60*/  @!P1 LDGSTS.E.BYPASS.LTC128B.128 [R37+0x1d400], desc[UR48][R2.64+0x100], !P0 ;  /* 0x1d40010002259fae */ /* 0x0041e4000c101d70 */
.L_x_4150:
[----:B0-----:R-:W-:Y:S01]  /*1fb70*/  VIADD R3, R4, 0x70 ;  /* 0x0000007004037836 */ /* 0x001fe20000000000 */
[----:B------:R-:W-:Y:S04]  /*1fb80*/  BSSY B0, `(.L_x_4013) ;  /* 0x000000b000007945 */ /* 0x000fe80003800000 */
[----:B------:R-:W-:-:S13]  /*1fb90*/  ISETP.GE.AND P1, PT, R3, R6, PT ;  /* 0x000000060300720c */ /* 0x000fda0003f26270 */
[----:B------:R-:W-:Y:S05]  /*1fba0*/  @P1 BRA `(.L_x_4014) ;  /* 0x0000000000201947 */ /* 0x000fea0003800000 */
[----:B------:R-:W-:-:S05]  /*1fbb0*/  LEA R2, P1, R32, R14, 0x1 ;  /* 0x0000000e20027211 */ /* 0x000fca00078208ff */
[----:B------:R-:W-:-:S05]  /*1fbc0*/  IMAD.X R3, RZ, RZ, R5, P1 ;  /* 0x000000ffff037224 */ /* 0x000fca00008e0605 */
[----:B------:R-:W-:Y:S01]  /*1fbd0*/  @!PT LDS RZ, [RZ] ;  /* 0x00000000fffff984 */ /* 0x000fe20000000800 */
[----:B------:R-:W-:Y:S01]  /*1fbe0*/  @!PT LDS RZ, [RZ] ;  /* 0x00000000fffff984 */ /* 0x000fe20000000800 */
[----:B------:R-:W-:Y:S01]  /*1fbf0*/  @!PT LDS RZ, [RZ] ;  /* 0x00000000fffff984 */ /* 0x000fe20000000800 */
[----:B------:R0:W-:Y:S04]  /*1fc00*/  LDGSTS.E.BYPASS.LTC128B.128 [R37+0x15c00], desc[UR48][R2.64], !P3 ;  /* 0x15c0000002257fae */ /* 0x0001e8000d901d70 */
[----:B------:R0:W-:Y:S04]  /*1fc10*/  LDGSTS.E.BYPASS.LTC128B.128 [R37+0x19c00], desc[UR48][R2.64+0x80], !P2 ;  /* 0x19c0008002257fae */ /* 0x0001e8000d101d70 */
[----:B------:R0:W-:Y:S02]  /*1fc20*/  LDGSTS.E.BYPASS.LTC128B.128 [R37+0x1dc00], desc[UR48][R2.64+0x100], !P0 ;  /* 0x1dc0010002257fae */ /* 0x0001e4000c101d70 */
.L_x_4014:
[----:B------:R-:W-:Y:S05]  /*1fc30*/  BSYNC B0 ;  /* 0x0000000000007941 */ /* 0x000fea0003800000 */
.L_x_4013:
[----:B------:R-:W-:Y:S01]  /*1fc40*/  NOP ;  /* 0x0000000000007918 */ /* 0x000fe20000000000 */
[----:B------:R-:W-:-:S13]  /*1fc50*/  PLOP3.LUT P0, PT, PT, PT, PT, 0x80, 0x0 ;  /* 0x000000000000781c */ /* 0x000fda0003f0f070 */
.L_x_4015:
[----:B------:R-:W-:Y:S02]  /*1fc60*/  PLOP3.LUT P1, PT, P1, P0, PT, 0xa2, 0x0 ;  /* 0x000000000000781c */ /* 0x000fe40000f21472 */
[----:B------:R-:W-:-:S08]  /*1fc70*/  @P0 R2UR P1, UR4, R22 ;  /* 0x00000000160402ca */ /* 0x000fd00000020000 */
[----:B------:R-:W-:-:S05]  /*1fc80*/  @P0 PLOP3.LUT P0, PT, P1, PT, PT, 0x80, 0x0 ;  /* 0x000000000000081c */ /* 0x000fca0000f0f070 */
[----:B------:R-:W-:Y:S01]  /*1fc90*/  @!P1 SYNCS.ARRIVE.TRANS64.RED.A0T1 RZ, [UR4+0x30800], RZ ;  /* 0x030800ffffff99a7 */ /* 0x000fe20008200404 */
[----:B------:R-:W-:Y:S07]  /*1fca0*/  @!P1 ARRIVES.LDGSTSBAR.64.TRANSCNT [UR4+0x30800] ;  /* 0x03080000ff0099b0 */ /* 0x000fee0008000a84 */
[----:B------:R-:W-:Y:S05]  /*1fcb0*/  @P0 BRA.U.ANY `(.L_x_4015) ;  /* 0xfffffffd00e80947 */ /* 0x000fea000393ffff */
[----:B0-----:R-:W2:Y:S02]  /*1fcc0*/  LDL.LU R2, [R1+0x2c] ;  /* 0x00002c0001027983 */ /* 0x001ea40000300800 */
[----:B--2---:R-:W-:-:S05]  /*1fcd0*/  VIADD R2, R2, 0x1 ;  /* 0x0000000102027836 */ /* 0x004fca0000000000 */
[----:B------:R0:W-:Y:S01]  /*1fce0*/  STL [R1+0x2c], R2 ;  /* 0x00002c0201007387 */ /* 0x0001e20000100800 */
[----:B------:R-:W-:-:S04]  /*1fcf0*/  LEA.HI R0, R2, R2, RZ, 0x1 ;  /* 0x0000000202007211 */ /* 0x000fc800078f08ff */
[----:B------:R-:W-:-:S05]  /*1fd00*/  LOP3.LUT R0, R0, 0xfffffffe, RZ, 0xc0, !PT ;  /* 0xfffffffe00007812 */ /* 0x000fca00078ec0ff */
[----:B------:R-:W-:-:S05]  /*1fd10*/  IMAD.IADD R0, R2, 0x1, -R0 ;  /* 0x0000000102007824 */ /* 0x000fca00078e0a00 */
[----:B------:R-:W-:Y:S01]  /*1fd20*/  SHF.L.U32 R3, R0, 0x1f, RZ ;  /* 0x0000001f00037819 */ /* 0x000fe200000006ff */
[----:B------:R-:W-:Y:S01]  /*1fd30*/  NOP ;  /* 0x0000000000007918 */ /* 0x000fe20000000000 */
[----:B0-----:R-:W2:Y:S01]  /*1fd40*/  LDL.LU R2, [R1+0x1c] ;  /* 0x00001c0001027983 */ /* 0x001ea20000300800 */
[----:B------:R0:W-:Y:S01]  /*1fd50*/  SYNCS.ARRIVE.TRANS64.A1T0 RZ, [R22+URZ+0x30800], RZ ;  /* 0x030800ff16ff79a7 */ /* 0x0001e2000810003f */
[----:B------:R-:W-:Y:S01]  /*1fd60*/  BSSY B0, `(.L_x_4016) ;  /* 0x0000004000007945 */ /* 0x000fe20003800000 */
[----:B------:R-:W1:Y:S01]  /*1fd70*/  SYNCS.PHASECHK.TRANS64.TRYWAIT P0, [R22+URZ+0x30820], R3 ;  /* 0x03082003160075a7 */ /* 0x000e62000800017f */
[----:B--2---:R-:W-:Y:S02]  /*1fd80*/  VIADD R6, R2, 0xfffffffe ;  /* 0xfffffffe02067836 */ /* 0x004fe40000000000 */
[----:B01----:R-:W-:Y:S05]  /*1fd90*/  @!P0 BRA `(.L_x_4017) ;  /* 0x0000004c00788947 */ /* 0x003fea0003800000 */
.L_x_4151:
[----:B------:R-:W-:Y:S05]  /*1fda0*/  BSYNC B0 ;  /* 0x0000000000007941 */ /* 0x000fea0003800000 */
.L_x_4016:
[----:B------:R-:W2:Y:S01]  /*1fdb0*/  LDL R0, [R1+0x8] ;  /* 0x0000080001007983 */ /* 0x000ea20000100800 */
[----:B------:R-:W-:Y:S01]  /*1fdc0*/  BSSY B0, `(.L_x_4018) ;  /* 0x000010a000007945 */ /* 0x000fe20003800000 */
[----:B--2---:R-:W-:-:S13]  /*1fdd0*/  ISETP.GE.AND P0, PT, R6, R0, PT ;  /* 0x000000000600720c */ /* 0x004fda0003f06270 */
        /* <DEDUP_REMOVED lines=8> */
.L_x_4032:
[----:B------:R-:W2:Y:S01]  /*1fe60*/  LDL R2, [R1+0xc] ;  /* 0x00000c0001027983 */ /* 0x000ea20000100800 */
[----:B------:R-:W1:Y:S03]  /*1fe70*/  LDC R9, c[0x0][0x430] ;  /* 0x00010c00ff097b82 */ /* 0x000e660000000800 */
[----:B------:R-:W3:Y:S04]  /*1fe80*/  LDL R7, [R1+0x10] ;  /* 0x0000100001077983 */ /* 0x000ee80000100800 */
[----:B------:R-:W4:Y:S01]  /*1fe90*/  LDL R8, [R1+0x3c] ;  /* 0x00003c0001087983 */ /* 0x000f220000100800 */
[----:B------:R-:W0:Y:S01]  /*1fea0*/  S2R R0, SR_TID.X ;  /* 0x0000000000007919 */ /* 0x000e220000002100 */
[----:B------:R-:W0:Y:S01]  /*1feb0*/  S2R R5, SR_TID.X ;  /* 0x0000000000057919 */ /* 0x000e220000002100 */
[----:B-1----:R-:W-:-:S13]  /*1fec0*/  ISETP.NE.AND P0, PT, R9, 0x1, PT ;  /* 0x000000010900780c */ /* 0x002fda0003f05270 */
[----:B0-----:R-:W0:Y:S01]  /*1fed0*/  @P0 LDC R3, c[0x0][0x434] ;  /* 0x00010d00ff030b82 */ /* 0x001e220000000800 */
[----:B------:R-:W-:-:S04]  /*1fee0*/  LOP3.LUT R0, R0, 0x7f, RZ, 0xc0, !PT ;  /* 0x0000007f00007812 */ /* 0x000fc800078ec0ff */
[----:B------:R-:W-:Y:S01]  /*1fef0*/  SHF.R.U32.HI R0, RZ, 0x3, R0 ;  /* 0x00000003ff007819 */ /* 0x000fe20000011600 */
[----:B------:R-:W-:-:S05]  /*1ff00*/  IMAD.SHL.U32 R5, R5, 0x10, RZ ;  /* 0x0000001005057824 */ /* 0x000fca00078e00ff */
[----:B------:R-:W-:Y:S02]  /*1ff10*/  LOP3.LUT R5, R0, 0x70, R5, 0xf8, !PT ;  /* 0x0000007000057812 */ /* 0x000fe400078ef805 */
[----:B------:R-:W1:Y:S02]  /*1ff20*/  @P0 LDC R0, c[0x0][0x438] ;  /* 0x00010e00ff000b82 */ /* 0x000e640000000800 */
[----:B------:R-:W-:Y:S01]  /*1ff30*/  ISETP.GT.U32.AND P4, PT, R5, 0x5f, PT ;  /* 0x0000005f0500780c */ /* 0x000fe20003f84070 */
[----:B------:R-:W-:Y:S01]  /*1ff40*/  VIADD R26, R10, 0x1 ;  /* 0x000000010a1a7836 */ /* 0x000fe20000000000 */
[----:B------:R-:W-:Y:S05]  /*1ff50*/  YIELD ;  /* 0x0000000000007946 */ /* 0x000fea0003800000 */
[----:B------:R-:W-:-:S02]  /*1ff60*/  IMAD.MOV.U32 R25, RZ, RZ, R6 ;  /* 0x000000ffff197224 */ /* 0x000fc400078e0006 */
[----:B--2---:R-:W-:-:S04]  /*1ff70*/  IMAD R4, R6, 0x60, R2 ;  /* 0x0000006006047824 */ /* 0x004fc800078e0202 */
[----:B------:R-:W-:-:S04]  /*1ff80*/  IMAD.IADD R4, R5, 0x1, R4 ;  /* 0x0000000105047824 */ /* 0x000fc800078e0204 */
[----:B0-----:R-:W-:-:S04]  /*1ff90*/  @P0 IMAD.HI.U32 R3, R4, R3, RZ ;  /* 0x0000000304030227 */ /* 0x001fc800078e00ff */
[----:B------:R-:W-:Y:S01]  /*1ffa0*/  IMAD.MOV.U32 R2, RZ, RZ, R4 ;  /* 0x000000ffff027224 */ /* 0x000fe200078e0004 */
[----:B-1----:R-:W-:-:S05]  /*1ffb0*/  @P0 SHF.R.U32.HI R2, RZ, R0, R3 ;  /* 0x00000000ff020219 */ /* 0x002fca0000011603 */
[----:B------:R-:W-:-:S04]  /*1ffc0*/  IMAD.MOV R0, RZ, RZ, -R2 ;  /* 0x000000ffff007224 */ /* 0x000fc800078e0a02 */
[----:B------:R-:W-:Y:S02]  /*1ffd0*/  IMAD R9, R9, R0, R4 ;  /* 0x0000000009097224 */ /* 0x000fe400078e0204 */
[----:B------:R-:W0:Y:S01]  /*1ffe0*/  @!P4 LDC.64 R4, c[0x0][0x428] ;  /* 0x00010a00ff04cb82 */ /* 0x000e220000000a00 */
[----:B------:R-:W-:-:S03]  /*1fff0*/  @!P4 SHF.R.S32.HI R3, RZ, 0x1f, R2 ;  /* 0x0000001fff03c819 */ /* 0x000fc60000011402 */
[----:B0-----:R-:W-:-:S04]  /*20000*/  @!P4 IMAD.WIDE.U32 R2, R31, R4, R2 ;  /* 0x000000041f02c225 */ /* 0x001fc800078e0002 */
[----:B---3--:R-:W-:-:S04]  /*20010*/  @!P4 IMAD R4, R7, R4, RZ ;  /* 0x000000040704c224 */ /* 0x008fc800078e02ff */
[----:B------:R-:W-:Y:S02]  /*20020*/  @!P4 IMAD R7, R31, R5, R4 ;  /* 0x000000051f07c224 */ /* 0x000fe400078e0204 */
[----:B------:R-:W0:Y:S02]  /*20030*/  @!P4 LDC.64 R4, c[0x0][0x418] ;  /* 0x00010600ff04cb82 */ /* 0x000e240000000a00 */
[----:B------:R-:W-:Y:S01]  /*20040*/  @!P4 IMAD.IADD R0, R7, 0x1, R3 ;  /* 0x000000010700c824 */ /* 0x000fe200078e0203 */
[----:B0-----:R-:W-:-:S04]  /*20050*/  @!P4 LEA R4, P0, R2, R4, 0x2 ;  /* 0x000000040204c211 */ /* 0x001fc800078010ff */
[----:B------:R-:W-:Y:S01]  /*20060*/  @!P4 LEA.HI.X R5, R2, R5, R0, 0x2, P0 ;  /* 0x000000050205c211 */ /* 0x000fe200000f1400 */
[----:B------:R-:W-:-:S06]  /*20070*/  IMAD.MOV.U32 R0, RZ, RZ, RZ ;  /* 0x000000ffff007224 */ /* 0x000fcc00078e00ff */
[----:B------:R0:W5:Y:S01]  /*20080*/  @!P4 LDG.E R0, desc[UR48][R4.64] ;  /* 0x000000300400c981 */ /* 0x000162000c1e1900 */
[----:B----4-:R-:W-:Y:S02]  /*20090*/  ISETP.NE.AND P4, PT, R8, 0x3, PT ;  /* 0x000000030800780c */ /* 0x010fe40003f85270 */
[----:B------:R-:W-:-:S04]  /*200a0*/  ISETP.NE.AND P0, PT, R26, 0x2, PT ;  /* 0x000000021a00780c */ /* 0x000fc80003f05270 */
[----:B------:R-:W-:Y:S02]  /*200b0*/  SEL R28, RZ, 0x1, P0 ;  /* 0x00000001ff1c7807 */ /* 0x000fe40000000000 */
[----:B------:R-:W-:Y:S02]  /*200c0*/  SEL R26, R26, RZ, P0 ;  /* 0x000000ff1a1a7207 */ /* 0x000fe40000000000 */
[----:B------:R-:W-:-:S03]  /*200d0*/  LOP3.LUT R28, R17, R28, RZ, 0x3c, !PT ;  /* 0x0000001c111c7212 */ /* 0x000fc600078e3cff */
[----:B0-----:R-:W-:Y:S05]  /*200e0*/  @!P4 BRA `(.L_x_4020) ;  /* 0x000000000004c947 */ /* 0x001fea0003800000 */
[----:B------:R-:W-:Y:S01]  /*200f0*/  BPT.TRAP 0x1 ;  /* 0x000000040000795c */ /* 0x000fe20000300000 */
.L_x_4020:
[----:B------:R-:W-:Y:S01]  /*20100*/  IMAD R7, R26, 0x8, R22 ;  /* 0x000000081a077824 */ /* 0x000fe200078e0216 */
[----:B------:R-:W-:Y:S01]  /*20110*/  SHF.L.U32 R2, R28, 0x1f, RZ ;  /* 0x0000001f1c027819 */ /* 0x000fe200000006ff */
[----:B------:R-:W-:Y:S03]  /*20120*/  BSSY B1, `(.L_x_4021) ;  /* 0x0000003000017945 */ /* 0x000fe60003800000 */
[----:B------:R-:W0:Y:S02]  /*20130*/  SYNCS.PHASECHK.TRANS64.TRYWAIT P0, [R7+URZ+0x30840], R2 ;  /* 0x03084002070075a7 */ /* 0x000e24000800017f */
[----:B0-----:R-:W-:Y:S05]  /*20140*/  @!P0 BRA `(.L_x_4022) ;  /* 0x0000004800a08947 */ /* 0x001fea0003800000 */
.L_x_4152:
[----:B------:R-:W-:Y:S05]  /*20150*/  BSYNC B1 ;  /* 0x0000000000017941 */ /* 0x000fea0003800000 */
.L_x_4021:
[----:B------:R-:W2:Y:S01]  /*20160*/  LDL R3, [R1] ;  /* 0x0000000001037983 */ /* 0x000ea20000100800 */
[----:B------:R-:W-:Y:S01]  /*20170*/  SHF.R.S32.HI R20, RZ, 0x1f, R9 ;  /* 0x0000001fff147819 */ /* 0x000fe20000011409 */
[----:B------:R-:W-:Y:S01]  /*20180*/  ULDC.64 UR4, c[0x0][0x300] ;  /* 0x0000c00000047ab9 */ /* 0x000fe20000000a00 */
[----:B-----5:R-:W-:Y:S01]  /*20190*/  SHF.R.S32.HI R21, RZ, 0x1f, R0 ;  /* 0x0000001fff157819 */ /* 0x020fe20000011400 */
[----:B------:R-:W-:Y:S01]  /*201a0*/  ULDC.64 UR6, c[0x0][0x2e8] ;  /* 0x0000ba0000067ab9 */ /* 0x000fe20000000a00 */
[----:B------:R-:W-:Y:S02]  /*201b0*/  IMAD R5, R26, 0x4800, R36 ;  /* 0x000048001a057824 */ /* 0x000fe400078e0224 */
[----:B------:R-:W-:-:S04]  /*201c0*/  IMAD R4, R20, UR4, RZ ;  /* 0x0000000414047c24 */ /* 0x000fc8000f8e02ff */
[----:B------:R-:W-:Y:S01]  /*201d0*/  IMAD R4, R9, UR5, R4 ;  /* 0x0000000509047c24 */ /* 0x000fe2000f8e0204 */
[C---:B--2---:R-:W-:Y:S02]  /*201e0*/  LOP3.LUT P5, RZ, R3.reuse, 0x2, RZ, 0xc0, !PT ;  /* 0x0000000203ff7812 */ /* 0x044fe400078ac0ff */
[----:B------:R-:W-:Y:S01]  /*201f0*/  LOP3.LUT P4, RZ, R3, 0x1, RZ, 0xc0, !PT ;  /* 0x0000000103ff7812 */ /* 0x000fe2000788c0ff */
        /* <DEDUP_REMOVED lines=14> */
[----:B------:R-:W2:Y:S01]  /*202e0*/  LDL R3, [R1] ;  /* 0x0000000001037983 */ /* 0x000ea20000100800 */
[----:B------:R-:W-:Y:S02]  /*202f0*/  IMAD.SHL.U32 R4, R32, 0x2, RZ ;  /* 0x0000000220047824 */ /* 0x000fe400078e00ff */
[----:B------:R-:W-:Y:S01]  /*20300*/  IMAD R5, R5, 0x2, R22 ;  /* 0x0000000205057824 */ /* 0x000fe200078e0216 */
[----:B------:R-:W0:Y:S04]  /*20310*/  SHFL.IDX PT, R2, R8, RZ, 0x181f ;  /* 0x00181fff08027589 */ /* 0x000e2800000e0000 */
[----:B------:R-:W-:Y:S01]  /*20320*/  SHFL.IDX PT, R34, R6, 0x2, 0x181f ;  /* 0x00581f0006227f89 */ /* 0x000fe200000e0000 */
[----:B0-----:R-:W-:Y:S02]  /*20330*/  IADD3 R2, P0, R2, R4, RZ ;  /* 0x0000000402027210 */ /* 0x001fe40007f1e0ff */
[----:B--2---:R-:W-:-:S02]  /*20340*/  LOP3.LUT P6, RZ, R3, 0x4, RZ, 0xc0, !PT ;  /* 0x0000000403ff7812 */ /* 0x004fc400078cc0ff */
[----:B------:R-:W0:Y:S02]  /*20350*/  SHFL.IDX PT, R3, R6, RZ, 0x181f ;  /* 0x00181fff06037589 */ /* 0x000e2400000e0000 */
[----:B0-----:R-:W-:-:S09]  /*20360*/  IMAD.X R3, RZ, RZ, R3, P0 ;  /* 0x000000ffff037224 */ /* 0x001fd200000e0603 */
        /* <DEDUP_REMOVED lines=32> */
.L_x_4166:
[----:B------:R-:W3:Y:S01]  /*20570*/  LDL R3, [R1] ;  /* 0x0000000001037983 */ /* 0x000ee20000100800 */
[----:B--2---:R-:W-:Y:S02]  /*20580*/  IADD3 R2, P0, R2, R4, RZ ;  /* 0x0000000402027210 */ /* 0x004fe40007f1e0ff */
[----:B---3--:R-:W-:-:S03]  /*20590*/  LOP3.LUT P6, RZ, R3, 0x4, RZ, 0xc0, !PT ;  /* 0x0000000403ff7812 */ /* 0x008fc600078cc0ff */
[----:B------:R-:W-:Y:S01]  /*205a0*/  IMAD.X R3, RZ, RZ, R34, P0 ;  /* 0x000000ffff037224 */ /* 0x000fe200000e0622 */
[----:B------:R-:W-:-:S09]  /*205b0*/  PLOP3.LUT P0, PT, PT, PT, PT, 0x80, 0x0 ;  /* 0x000000000000781c */ /* 0x000fd20003f0f070 */
[----:B------:R-:W-:Y:S01]  /*205c0*/  @!PT LDS RZ, [RZ] ;  /* 0x00000000fffff984 */ /* 0x000fe20000000800 */
[----:B------:R-:W-:Y:S01]  /*205d0*/  @!PT LDS RZ, [RZ] ;  /* 0x00000000fffff984 */ /* 0x000fe20000000800 */
[----:B------:R-:W-:Y:S01]  /*205e0*/  @!PT LDS RZ, [RZ] ;  /* 0x00000000fffff984 */ /* 0x000fe20000000800 */
[----:B------:R1:W-:Y:S04]  /*205f0*/  LDGSTS.E.BYPASS.LTC128B.128 [R5+0x20c00], desc[UR48][R2.64], !P6 ;  /* 0x20c0000002057fae */ /* 0x0003e8000f101d70 */
[----:B------:R1:W-:Y:S04]  /*20600*/  LDGSTS.E.BYPASS.LTC128B.128 [R5+0x23c00], desc[UR48][R2.64+0x80], !P5 ;  /* 0x23c0008002057fae */ /* 0x0003e8000e901d70 */
[----:B------:R1:W-:Y:S01]  /*20610*/  LDGSTS.E.BYPASS.LTC128B.128 [R5+0x26c00], desc[UR48][R2.64+0x100], !P4 ;  /* 0x26c0010002057fae */ /* 0x0003e2000e101d70 */
[----:B------:R-:W-:Y:S01]  /*20620*/  NOP ;  /* 0x0000000000007918 */ /* 0x000fe20000000000 */
.L_x_4024:
[----:B------:R-:W-:Y:S02]  /*20630*/  PLOP3.LUT P4, PT, P4, P0, PT, 0xa2, 0x0 ;  /* 0x000000000000781c */ /* 0x000fe40002781472 */
[----:B------:R-:W-:-:S08]  /*20640*/  @P0 R2UR P4, UR4, R7 ;  /* 0x00000000070402ca */ /* 0x000fd00000080000 */
[----:B------:R-:W-:-:S05]  /*20650*/  @P0 PLOP3.LUT P0, PT, P4, PT, PT, 0x80, 0x0 ;  /* 0x000000000000081c */ /* 0x000fca000270f070 */
[----:B------:R-:W-:Y:S01]  /*20660*/  @!P4 SYNCS.ARRIVE.TRANS64.RED.A0T1 RZ, [UR4+0x30830], RZ ;  /* 0x030830ffffffc9a7 */ /* 0x000fe20008200404 */
[----:B------:R-:W-:Y:S07]  /*20670*/  @!P4 ARRIVES.LDGSTSBAR.64.TRANSCNT [UR4+0x30830] ;  /* 0x03083000ff00c9b0 */ /* 0x000fee0008000a84 */
[----:B------:R-:W-:Y:S05]  /*20680*/  @P0 BRA.U.ANY `(.L_x_4024) ;  /* 0xfffffffd00e80947 */ /* 0x000fea000393ffff */
[----:B------:R-:W-:Y:S01]  /*20690*/  NOP ;  /* 0x0000000000007918 */ /* 0x000fe20000000000 */
[----:B-1----:R-:W2:Y:S02]  /*206a0*/  LDL R2, [R1+0x3c] ;  /* 0x00003c0001027983 */ /* 0x002ea40000100800 */
[----:B--2---:R-:W-:-:S13]  /*206b0*/  ISETP.NE.AND P5, PT, R2, 0x3, PT ;  /* 0x000000030200780c */ /* 0x004fda0003fa5270 */
[----:B------:R-:W-:Y:S05]  /*206c0*/  @!P5 BRA `(.L_x_4025) ;  /* 0x000000000004d947 */ /* 0x000fea0003800000 */
[----:B------:R-:W-:Y:S01]  /*206d0*/  BPT.TRAP 0x1 ;  /* 0x000000040000795c */ /* 0x000fe20000300000 */
.L_x_4025:
[----:B------:R1:W-:Y:S01]  /*206e0*/  SYNCS.ARRIVE.TRANS64.A1T0 RZ, [R7+URZ+0x30830], RZ ;  /* 0x030830ff07ff79a7 */ /* 0x0003e2000810003f */
[----:B------:R-:W-:Y:S05]  /*206f0*/  @!P5 BRA `(.L_x_4026) ;  /* 0x000000000004d947 */ /* 0x000fea0003800000 */
[----:B------:R-:W-:Y:S01]  /*20700*/  BPT.TRAP 0x1 ;  /* 0x000000040000795c */ /* 0x000fe20000300000 */
.L_x_4026:
[----:B------:R-:W-:Y:S01]  /*20710*/  SHF.L.U32 R2, R17, 0x1f, RZ ;  /* 0x0000001f11027819 */ /* 0x000fe200000006ff */
[----:B0-----:R-:W-:Y:S01]  /*20720*/  IMAD R6, R10, 0x8, R22 ;  /* 0x000000080a067824 */ /* 0x001fe200078e0216 */
[----:B------:R-:W-:Y:S03]  /*20730*/  BSSY B1, `(.L_x_4027) ;  /* 0x0000003000017945 */ /* 0x000fe60003800000 */
[----:B------:R-:W0:Y:S02]  /*20740*/  SYNCS.PHASECHK.TRANS64.TRYWAIT P0, [R6+URZ+0x30860], R2 ;  /* 0x03086002060075a7 */ /* 0x000e24000800017f */
[----:B0-----:R-:W-:Y:S05]  /*20750*/  @!P0 BRA `(.L_x_4028) ;  /* 0x0000004c002c8947 */ /* 0x001fea0003800000 */
.L_x_4167:
[----:B------:R-:W-:Y:S05]  /*20760*/  BSYNC B1 ;  /* 0x0000000000017941 */ /* 0x000fea0003800000 */
.L_x_4027:
[----:B------:R-:W1:Y:S01]  /*20770*/  LDL R5, [R1+0x4] ;  /* 0x0000040001057983 */ /* 0x000e620000100800 */
[----:B------:R-:W2:Y:S01]  /*20780*/  S2R R3, SR_TID.X ;  /* 0x0000000000037919 */ /* 0x000ea20000002100 */
[----:B------:R-:W-:Y:S01]  /*20790*/  UMOV UR4, 0xffffffff ;  /* 0xffffffff00047882 */ /* 0x000fe20000000000 */
[----:B--2---:R-:W-:-:S04]  /*207a0*/  LOP3.LUT R3, R3, 0x7f, RZ, 0xc0, !PT ;  /* 0x0000007f03037812 */ /* 0x004fc800078ec0ff */
[----:B------:R-:W-:Y:S01]  /*207b0*/  SHF.R.U32.HI R3, RZ, 0x3, R3 ;  /* 0x00000003ff037819 */ /* 0x000fe20000011603 */
[----:B-1----:R-:W-:Y:S02]  /*207c0*/  IMAD R7, R30, -0x60, R5 ;  /* 0xffffffa01e077824 */ /* 0x002fe400078e0205 */
[----:B------:R-:W-:Y:S02]  /*207d0*/  IMAD R5, R10, 0x4800, R36 ;  /* 0x000048000a057824 */ /* 0x000fe400078e0224 */
[----:B------:R-:W-:Y:S01]  /*207e0*/  IMAD.IADD R7, R7, 0x1, -R3 ;  /* 0x0000000107077824 */ /* 0x000fe200078e0a03 */
[----:B------:R-:W-:Y:S06]  /*207f0*/  BRA.DIV UR4, `(.L_x_4029) ;  /* 0x0000004e04187947 */ /* 0x000fec000b800000 */
[----:B0-----:R-:W0:Y:S01]  /*20800*/  SHFL.IDX PT, R2, R23, RZ, 0x181f ;  /* 0x00181fff17027589 */ /* 0x001e2200000e0000 */
        /* <DEDUP_REMOVED lines=47> */
[----:B------:R-:W-:Y:S01]  /*20b00*/  LDGSTS.E.BYPASS.LTC128B.128 [R5+0x2400], desc[UR48][R2.64], !P0 ;  /* 0x0240000002057fae */ /* 0x000fe2000c101d70 */
[----:B------:R-:W-:-:S13]  /*20b10*/  ISETP.LT.OR P0, PT, R7, 0x41, P2 ;  /* 0x000000410700780c */ /* 0x000fda0001701670 */
[----:B------:R-:W-:Y:S01]  /*20b20*/  LDGSTS.E.BYPASS.LTC128B.128 [R5+0x5400], desc[UR48][R2.64+0x80], !P0 ;  /* 0x0540008002057fae */ /* 0x000fe2000c101d70 */
[----:B------:R-:W-:-:S13]  /*20b30*/  ISETP.LT.OR P0, PT, R7, 0x41, P1 ;  /* 0x000000410700780c */ /* 0x000fda0000f01670 */
[----:B------:R0:W-:Y:S04]  /*20b40*/  LDGSTS.E.BYPASS.LTC128B.128 [R5+0x8400], desc[UR48][R2.64+0x100], !P0 ;  /* 0x0840010002057fae */ /* 0x0001e8000c101d70 */
[----:B0-2---:R0:W1:Y:S02]  /*20b50*/  SHFL.IDX PT, R2, R23, 0x5, 0x181f ;  /* 0x00b81f0017027f89 */ /* 0x00506400000e0000 */
.L_x_4181:
[----:B-1----:R-:W-:Y:S01]  /*20b60*/  IADD3 R2, P0, R2, R4, RZ ;  /* 0x0000000402027210 */ /* 0x002fe20007f1e0ff */
        /* <DEDUP_REMOVED lines=28> */
.L_x_4030:
        /* <DEDUP_REMOVED lines=11> */
.L_x_4031:
        /* <DEDUP_REMOVED lines=8> */
.L_x_4019:
[----:B------:R-:W-:Y:S05]  /*20e60*/  BSYNC B0 ;  /* 0x0000000000007941 */ /* 0x000fea0003800000 */
.L_x_4018:
        /* <DEDUP_REMOVED lines=11> */
[----:B0-----:R-:W2:Y:S01]  /*20f20*/  @P0 ATOMG.E.ADD.STRONG.GPU PT, R3, desc[UR48][R2.64], R5 ;  /* 0x00000005020309a8 */ /* 0x001ea200081ee1f0 */
[----:B------:R-:W0:Y:S02]  /*20f30*/  S2R R4, SR_LTMASK ;  /* 0x0000000000047919 */ /* 0x000e240000003900 */
[----:B0-----:R-:W-:-:S04]  /*20f40*/  LOP3.LUT R4, R4, UR4, RZ, 0xc0, !PT ;  /* 0x0000000404047c12 */ /* 0x001fc8000f8ec0ff */
[----:B------:R-:W0:Y:S01]  /*20f50*/  POPC R7, R4 ;  /* 0x0000000400077309 */ /* 0x000e220000000000 */
[----:B--2---:R-:W0:Y:S02]  /*20f60*/  SHFL.IDX PT, R0, R3, R0, 0x1f ;  /* 0x00001f0003007589 */ /* 0x004e2400000e0000 */
[----:B0-----:R-:W-:-:S07]  /*20f70*/  IADD3 R16, R0, UR38, R7 ;  /* 0x0000002600107c10 */ /* 0x001fce000fffe007 */
.L_x_4034:
[----:B------:R-:W-:Y:S05]  /*20f80*/  BSYNC B0 ;  /* 0x0000000000007941 */ /* 0x000fea0003800000 */
.L_x_4033:
[----:B------:R-:W2:Y:S02]  /*20f90*/  LDL R0, [R1+0x3c] ;  /* 0x00003c0001007983 */ /* 0x000ea40000100800 */
[----:B--2---:R-:W-:-:S13]  /*20fa0*/  ISETP.NE.AND P0, PT, R0, 0x3, PT ;  /* 0x000000030000780c */ /* 0x004fda0003f05270 */
[----:B------:R-:W-:Y:S05]  /*20fb0*/  @!P0 BRA `(.L_x_4035) ;  /* 0x0000000000048947 */ /* 0x000fea0003800000 */
[----:B------:R-:W-:Y:S01]  /*20fc0*/  BPT.TRAP 0x1 ;  /* 0x000000040000795c */ /* 0x000fe20000300000 */
.L_x_4035:
[----:B------:R-:W2:Y:S01]  /*20fd0*/  LDL.LU R2, [R1+0x4] ;  /* 0x0000040001027983 */ /* 0x000ea20000300800 */
[----:B------:R-:W-:Y:S01]  /*20fe0*/  IMAD R0, R26, 0x8, R22 ;  /* 0x000000081a007824 */ /* 0x000fe200078e0216 */
[----:B0-----:R-:W-:Y:S01]  /*20ff0*/  SHF.L.U32 R3, R28, 0x1f, RZ ;  /* 0x0000001f1c037819 */ /* 0x001fe200000006ff */
[----:B------:R-:W-:Y:S03]  /*21000*/  BSSY B0, `(.L_x_4036) ;  /* 0x0000004000007945 */ /* 0x000fe60003800000 */
[----:B------:R-:W0:Y:S01]  /*21010*/  SYNCS.PHASECHK.TRANS64.TRYWAIT P0, [R0+URZ+0x30860], R3 ;  /* 0x03086003000075a7 */ /* 0x000e22000800017f */
[----:B--2---:R-:W-:Y:S01]  /*21020*/  IMAD R6, R25, -0x60, R2 ;  /* 0xffffffa019067824 */ /* 0x004fe200078e0202 */
[----:B0-----:R-:W-:Y:S06]  /*21030*/  @!P0 BRA `(.L_x_4037) ;  /* 0x0000004c001c8947 */ /* 0x001fec0003800000 */
.L_x_4182:
[----:B------:R-:W-:Y:S05]  /*21040*/  BSYNC B0 ;  /* 0x0000000000007941 */ /* 0x000fea0003800000 */
.L_x_4036:
[----:B------:R-:W1:Y:S01]  /*21050*/  S2R R2, SR_TID.X ;  /* 0x0000000000027919 */ /* 0x000e620000002100 */
[----:B------:R-:W-:Y:S01]  /*21060*/  UMOV UR4, 0xffffffff ;  /* 0xffffffff00047882 */ /* 0x000fe20000000000 */
[----:B------:R-:W-:Y:S01]  /*21070*/  IMAD R7, R26, 0x4800, R36 ;  /* 0x000048001a077824 */ /* 0x000fe200078e0224 */
[----:B-1----:R-:W-:-:S04]  /*21080*/  LOP3.LUT R2, R2, 0x7f, RZ, 0xc0, !PT ;  /* 0x0000007f02027812 */ /* 0x002fc800078ec0ff */
[----:B------:R-:W-:-:S05]  /*21090*/  SHF.R.U32.HI R2, RZ, 0x3, R2 ;  /* 0x00000003ff027819 */ /* 0x000fca0000011602 */
[----:B------:R-:W-:Y:S01]  /*210a0*/  IMAD.IADD R6, R6, 0x1, -R2 ;  /* 0x0000000106067824 */ /* 0x000fe200078e0a02 */
[----:B------:R-:W-:Y:S06]  /*210b0*/  BRA.DIV UR4, `(.L_x_4038) ;  /* 0x0000004e04107947 */ /* 0x000fec000b800000 */
[----:B------:R-:W1:Y:S01]  /*210c0*/  SHFL.IDX PT, R14, R23, RZ, 0x181f ;  /* 0x00181fff170e7589 */ /* 0x000e6200000e0000 */
        /* <DEDUP_REMOVED lines=57> */
.L_x_4196:
        /* <DEDUP_REMOVED lines=13> */
.L_x_4039:
[----:B------:R-:W-:Y:S02]  /*21530*/  PLOP3.LUT P1, PT, P1, P0, PT, 0xa2, 0x0 ;  /* 0x000000000000781c */ /* 0x000fe40000f21472 */
[----:B------:R-:W-:-:S08]  /*21540*/  @P0 R2UR P1, UR4, R0 ;  /* 0x00000000000402ca */ /* 0x000fd00000020000 */
[----:B------:R-:W-:-:S05]  /*21550*/  @P0 PLOP3.LUT P0, PT, P1, PT, PT, 0x80, 0x0 ;  /* 0x000000000000081c */ /* 0x000fca0000f0f070 */
[----:B------:R-:W-:Y:S01]  /*21560*/  @!P1 SYNCS.ARRIVE.TRANS64.RED.A0T1 RZ, [UR4+0x30850], RZ ;  /* 0x030850ffffff99a7 */ /* 0x000fe20008200404 */
[----:B------:R-:W-:Y:S07]  /*21570*/  @!P1 ARRIVES.LDGSTSBAR.64.TRANSCNT [UR4+0x30850] ;  /* 0x03085000ff0099b0 */ /* 0x000fee0008000a84 */
[----:B------:R-:W-:Y:S05]  /*21580*/  @P0 BRA.U.ANY `(.L_x_4039) ;  /* 0xfffffffd00e80947 */ /* 0x000fea000393ffff */
[----:B------:R-:W-:Y:S01]  /*21590*/  NOP ;  /* 0x0000000000007918 */ /* 0x000fe20000000000 */
[----:B0-----:R-:W2:Y:S02]  /*215a0*/  LDL R2, [R1+0x3c] ;  /* 0x00003c0001027983 */ /* 0x001ea40000100800 */
[----:B--2---:R-:W-:-:S13]  /*215b0*/  ISETP.NE.AND P2, PT, R2, 0x3, PT ;  /* 0x000000030200780c */ /* 0x004fda0003f45270 */
[----:B------:R-:W-:Y:S05]  /*215c0*/  @!P2 BRA `(.L_x_4040) ;  /* 0x000000000004a947 */ /* 0x000fea0003800000 */
[----:B------:R-:W-:Y:S01]  /*215d0*/  BPT.TRAP 0x1 ;  /* 0x000000040000795c */ /* 0x000fe20000300000 */
.L_x_4040:
[----:B------:R1:W-:Y:S01]  /*215e0*/  SYNCS.ARRIVE.TRANS64.A1T0 RZ, [R0+URZ+0x30850], RZ ;  /* 0x030850ff00ff79a7 */ /* 0x0003e2000810003f */
[----:B------:R-:W-:-:S05]  /*215f0*/  VIADD R26, R26, 0x1 ;  /* 0x000000011a1a7836 */ /* 0x000fca0000000000 */
[----:B------:R-:W-:-:S04]  /*21600*/  ISETP.NE.AND P0, PT, R26, 0x2, PT ;  /* 0x000000021a00780c */ /* 0x000fc80003f05270 */
[----:B------:R-:W-:Y:S02]  /*21610*/  SEL R3, RZ, 0x1, P0 ;  /* 0x00000001ff037807 */ /* 0x000fe40000000000 */
[----:B------:R-:W-:Y:S02]  /*21620*/  SEL R26, R26, RZ, P0 ;  /* 0x000000ff1a1a7207 */ /* 0x000fe40000000000 */
[----:B-1----:R-:W-:-:S07]  /*21630*/  LOP3.LUT R28, R28, R3, RZ, 0x3c, !PT ;  /* 0x000000031c1c7212 */ /* 0x002fce00078e3cff */
.L_x_3997:
[----:B------:R-:W-:Y:S05]  /*21640*/  BSYNC B7 ;  /* 0x0000000000077941 */ /* 0x000fea0003800000 */
.L_x_3995:
[----:B------:R-:W2:Y:S02]  /*21650*/  LDL R0, [R1] ;  /* 0x0000000001007983 */ /* 0x000ea40000100800 */
[----:B--2---:R-:W-:-:S13]  /*21660*/  LOP3.LUT P0, RZ, R0, 0x20, RZ, 0xc0, !PT ;  /* 0x0000002000ff7812 */ /* 0x004fda000780c0ff */
        /* <DEDUP_REMOVED lines=10> */
.L_x_4041:
        /* <DEDUP_REMOVED lines=43> */
.L_x_4206:
[----:B------:R-:W-:Y:S02]  /*219c0*/  ULDC UR4, c[0x0][0xc38] ;  /* 0x00030e0000047ab9 */ /* 0x000fe40000000800 */
[----:B------:R-:W-:-:S04]  /*219d0*/  IMAD.U32 R5, RZ, RZ, UR4 ;  /* 0x00000004ff057e24 */ /* 0x000fc8000f8e00ff */
[----:B-1----:R-:W-:-:S04]  /*219e0*/  IMAD R14, R14, R5, RZ ;  /* 0x000000050e0e7224 */ /* 0x002fc800078e02ff */
[----:B------:R-:W-:-:S05]  /*219f0*/  IMAD.IADD R9, R8, 0x1, R14 ;  /* 0x0000000108097824 */ /* 0x000fca00078e020e */
[----:B------:R-:W-:-:S13]  /*21a00*/  ISETP.GT.AND P6, PT, R9, R0, PT ;  /* 0x000000000900720c */ /* 0x000fda0003fc4270 */
[----:B------:R-:W-:Y:S05]  /*21a10*/  @P6 BRA `(.L_x_4044) ;  /* 0x0000000000a46947 */ /* 0x000fea0003800000 */
.L_x_4047:
        /* <DEDUP_REMOVED lines=35> */
.L_x_4214:
[----:B------:R-:W-:Y:S02]  /*21c50*/  ULDC UR4, c[0x0][0xc38] ;  /* 0x00030e0000047ab9 */ /* 0x000fe40000000800 */
[----:B------:R-:W-:-:S04]  /*21c60*/  IMAD.U32 R5, RZ, RZ, UR4 ;  /* 0x00000004ff057e24 */ /* 0x000fc8000f8e00ff */
[----:B-1----:R-:W-:-:S04]  /*21c70*/  IMAD R14, R14, R5, RZ ;  /* 0x000000050e0e7224 */ /* 0x002fc800078e02ff */
[----:B------:R-:W-:-:S05]  /*21c80*/  IMAD.IADD R9, R14, 0x1, R9 ;  /* 0x000000010e097824 */ /* 0x000fca00078e0209 */
[----:B------:R-:W-:-:S13]  /*21c90*/  ISETP.GT.AND P6, PT, R9, R0, PT ;  /* 0x000000000900720c */ /* 0x000fda0003fc4270 */
[----:B------:R-:W-:Y:S05]  /*21ca0*/  @!P6 BRA `(.L_x_4047) ;  /* 0xfffffffc005ce947 */ /* 0x000fea000383ffff */
.L_x_4044:
        /* <DEDUP_REMOVED lines=9> */
.L_x_4219:
[----:B------:R-:W-:-:S13]  /*21d40*/  ISETP.NE.AND P0, PT, R3, RZ, PT ;  /* 0x000000ff0300720c */ /* 0x000fda0003f05270 */
[----:B------:R-:W-:Y:S05]  /*21d50*/  @!P0 BRA `(.L_x_4049) ;  /* 0x0000000000108947 */ /* 0x000fea0003800000 */
[----:B------:R-:W-:Y:S01]  /*21d60*/  UMOV UR4, 0xffffffff ;  /* 0xffffffff00047882 */ /* 0x000fe20000000000 */
[----:B------:R-:W-:Y:S02]  /*21d70*/  VIADD R12, R4, 0xffffffff ;  /* 0xffffffff040c7836 */ /* 0x000fe40000000000 */
[----:B------:R-:W-:Y:S05]  /*21d80*/  BRA.DIV UR4, `(.L_x_4050) ;  /* 0x00000052042c7947 */ /* 0x000fea000b800000 */
[----:B------:R4:W0:Y:S02]  /*21d90*/  SHFL.IDX PT, R6, R2, R12, 0x1f ;  /* 0x00001f0c02067589 */ /* 0x00082400000e0000 */
.L_x_4049:
        /* <DEDUP_REMOVED lines=32> */
[----:B------:R-:W-:Y:S02]  /*21fa0*/  ISETP.GE.AND P2, PT, R2, RZ, PT ;  /* 0x000000ff0200720c */ /* 0x000fe40003f46270 */
[----:B------:R-:W-:Y:S02]  /*21fb0*/  @P0 IADD3 R6, R6, 0x1, RZ ;  /* 0x0000000106060810 */ /* 0x000fe40007ffe0ff */
[----:B------:R-:W-:-:S05]  /*21fc0*/  IABS R2, R10 ;  /* 0x0000000a00027213 */ /* 0x000fca0000000000 */
[----:B------:R-:W-:-:S04]  /*21fd0*/  IMAD.MOV R2, RZ, RZ, -R2 ;  /* 0x000000ffff027224 */ /* 0x000fc800078e0a02 */
        /* <DEDUP_REMOVED lines=22> */
.L_x_4045:
[----:B------:R-:W-:Y:S01]  /*22140*/  UMOV UR4, URZ ;  /* 0x0000003f00047c82 */ /* 0x000fe20008000000 */
[----:B------:R-:W-:Y:S01]  /*22150*/  UMOV UR5, URZ ;  /* 0x0000003f00057c82 */ /* 0x000fe20008000000 */
[----:B------:R-:W-:Y:S01]  /*22160*/  ULDC UR6, c[0x0][0xc3c] ;  /* 0x00030f0000067ab9 */ /* 0x000fe20000000800 */
[----:B------:R-:W-:Y:S02]  /*22170*/  IMAD.MOV.U32 R16, RZ, RZ, R0 ;  /* 0x000000ffff107224 */ /* 0x000fe400078e0000 */
[----:B------:R-:W-:Y:S02]  /*22180*/  IMAD.U32 R17, RZ, RZ, UR4 ;  /* 0x00000004ff117e24 */ /* 0x000fe4000f8e00ff */
[----:B------:R-:W-:Y:S02]  /*22190*/  IMAD.U32 R18, RZ, RZ, UR5 ;  /* 0x00000005ff127e24 */ /* 0x000fe4000f8e00ff */
[----:B------:R-:W-:-:S07]  /*221a0*/  IMAD.U32 R19, RZ, RZ, UR6 ;  /* 0x00000006ff137e24 */ /* 0x000fce000f8e00ff */
.L_x_4051:
        /* <DEDUP_REMOVED lines=10> */
.L_x_4042:
[----:B------:R-:W-:Y:S02]  /*22250*/  ULDC UR4, c[0x0][0xc3c] ;  /* 0x00030f0000047ab9 */ /* 0x000fe40000000800 */
[----:B-1----:R-:W-:-:S13]  /*22260*/  ISETP.GE.AND P0, PT, R19, UR4, PT ;  /* 0x0000000413007c0c */ /* 0x002fda000bf06270 */
[----:B------:R-:W-:Y:S05]  /*22270*/  @!P0 BRA `(.L_x_4052) ;  /* 0xffffff9c005c8947 */ /* 0x000fea000383ffff */
[----:B------:R-:W-:Y:S05]  /*22280*/  BSYNC B8 ;  /* 0x0000000000087941 */ /* 0x000fea0003800000 */
.L_x_3947:
        /* <DEDUP_REMOVED lines=12> */
.L_x_4222:
[----:B------:R-:W-:Y:S05]  /*22350*/  BSYNC B0 ;  /* 0x0000000000007941 */ /* 0x000fea0003800000 */
.L_x_4053:
[----:B------:R-:W-:-:S03]  /*22360*/  UMOV UR4, 0xffffffff ;  /* 0xffffffff00047882 */ /* 0x000fc60000000000 */
[----:B------:R-:W-:Y:S05]  /*22370*/  BRA.DIV UR4, `(.L_x_4055) ;  /* 0x0000004a04ec7947 */ /* 0x000fea000b800000 */
[----:B0-----:R-:W0:Y:S02]  /*22380*/  S2R R0, SR_TID.X ;  /* 0x0000000000007919 */ /* 0x001e240000002100 */
[----:B0-----:R-:W-:-:S04]  /*22390*/  SHF.R.U32.HI R0, RZ, 0x5, R0 ;  /* 0x00000005ff007819 */ /* 0x001fc80000011600 */
[----:B------:R-:W-:-:S05]  /*223a0*/  LOP3.LUT R0, R0, 0x3, RZ, 0xc0, !PT ;  /* 0x0000000300007812 */ /* 0x000fca00078ec0ff */
[----:B------:R0:W1:Y:S02]  /*223b0*/  SHFL.IDX PT, R14, R0, RZ, 0x1f ;  /* 0x00001fff000e7589 */ /* 0x00006400000e0000 */
.L_x_4225:
[----:B-1----:R-:W-:-:S13]  /*223c0*/  ISETP.NE.AND P0, PT, R14, RZ, PT ;  /* 0x000000ff0e00720c */ /* 0x002fda0003f05270 */
[----:B------:R-:W-:Y:S05]  /*223d0*/  @P0 BRA `(.L_x_3717) ;  /* 0x0000000000880947 */ /* 0x000fea0003800000 */
[----:B------:R-:W-:-:S03]  /*223e0*/  UMOV UR4, 0xffffffff ;  /* 0xffffffff00047882 */ /* 0x000fc60000000000 */
[----:B------:R-:W-:Y:S05]  /*223f0*/  BRA.DIV UR4, `(.L_x_4056) ;  /* 0x0000004e04007947 */ /* 0x000fea000b800000 */
[----:B------:R-:W-:-:S13]  /*22400*/  ELECT P6, URZ, PT ;  /* 0x00000000003f782f */ /* 0x000fda00038c0000 */
.L_x_4228:
[----:B------:R-:W-:Y:S05]  /*22410*/  @!P6 BRA `(.L_x_3717) ;  /* 0x000000000078e947 */ /* 0x000fea0003800000 */
[----:B0-----:R-:W3:Y:S02]  /*22420*/  LDL.LU R0, [R1+0x18] ;  /* 0x0000180001007983 */ /* 0x001ee40000300800 */
[----:B---3--:R-:W-:-:S04]  /*22430*/  LOP3.LUT R0, R0, 0x2, RZ, 0xfc, !PT ;  /* 0x0000000200007812 */ /* 0x008fc800078efcff */
[----:B------:R-:W-:-:S13]  /*22440*/  ISETP.NE.AND P0, PT, R0, 0x3, PT ;  /* 0x000000030000780c */ /* 0x000fda0003f05270 */
[----:B------:R-:W-:Y:S05]  /*22450*/  @!P0 BRA `(.L_x_4057) ;  /* 0x0000000000048947 */ /* 0x000fea0003800000 */
[----:B------:R-:W-:Y:S01]  /*22460*/  BPT.TRAP 0x1 ;  /* 0x000000040000795c */ /* 0x000fe20000300000 */
.L_x_4057:
[----:B------:R-:W-:Y:S01]  /*22470*/  IMAD R5, R26, 0x8, R7 ;  /* 0x000000081a057824 */ /* 0x000fe200078e0207 */
[----:B------:R-:W-:Y:S01]  /*22480*/  SHF.L.U32 R0, R28, 0x1f, RZ ;  /* 0x0000001f1c007819 */ /* 0x000fe200000006ff */
[----:B------:R-:W-:-:S03]  /*22490*/  VIADD R26, R26, 0x1 ;  /* 0x000000011a1a7836 */ /* 0x000fc60000000000 */
[----:B------:R-:W0:Y:S02]  /*224a0*/  SYNCS.PHASECHK.TRANS64.TRYWAIT P1, [R5+URZ+0x30840], R0 ;  /* 0x03084000050075a7 */ /* 0x000e24000802017f */
[----:B------:R-:W-:-:S04]  /*224b0*/  ISETP.NE.AND P2, PT, R26, 0x2, PT ;  /* 0x000000021a00780c */ /* 0x000fc80003f45270 */
[----:B------:R-:W-:Y:S01]  /*224c0*/  SEL R3, RZ, 0x1, P2 ;  /* 0x00000001ff037807 */ /* 0x000fe20001000000 */
[----:B0-----:R-:W-:Y:S08]  /*224d0*/  @!P1 BRA `(.L_x_4058) ;  /* 0x0000004800e89947 */ /* 0x001ff00003800000 */
.L_x_4229:
[----:B------:R-:W-:Y:S02]  /*224e0*/  SEL R26, R26, RZ, P2 ;  /* 0x000000ff1a1a7207 */ /* 0x000fe40001000000 */
[----:B------:R-:W-:Y:S01]  /*224f0*/  LOP3.LUT R2, R28, R3, RZ, 0x3c, !PT ;  /* 0x000000031c027212 */ /* 0x000fe200078e3cff */
[----:B------:R-:W-:Y:S06]  /*22500*/  @!P0 BRA `(.L_x_4059) ;  /* 0x0000000000048947 */ /* 0x000fec0003800000 */
[----:B------:R-:W-:Y:S01]  /*22510*/  BPT.TRAP 0x1 ;  /* 0x000000040000795c */ /* 0x000fe20000300000 */
.L_x_4059:
[----:B------:R-:W-:Y:S01]  /*22520*/  IMAD R3, R26, 0x8, R7 ;  /* 0x000000081a037824 */ /* 0x000fe200078e0207 */
[----:B------:R-:W-:-:S04]  /*22530*/  SHF.L.U32 R2, R2, 0x1f, RZ ;  /* 0x0000001f02027819 */ /* 0x000fc800000006ff */
[----:B------:R-:W1:Y:S02]  /*22540*/  SYNCS.PHASECHK.TRANS64.TRYWAIT P1, [R3+URZ+0x30840], R2 ;  /* 0x03084002030075a7 */ /* 0x000e64000802017f */
[----:B-1----:R-:W-:Y:S05]  /*22550*/  @!P1 BRA `(.L_x_4060) ;  /* 0x0000004800dc9947 */ /* 0x002fea0003800000 */
.L_x_4230:
[----:B------:R-:W-:Y:S05]  /*22560*/  @!P0 BRA `(.L_x_4061) ;  /* 0x0000000000048947 */ /* 0x000fea0003800000 */
[----:B------:R-:W-:Y:S01]  /*22570*/  BPT.TRAP 0x1 ;  /* 0x000000040000795c */ /* 0x000fe20000300000 */
.L_x_4061:
[----:B------:R-:W3:Y:S02]  /*22580*/  SYNCS.PHASECHK.TRANS64.TRYWAIT P1, [R5+URZ+0x30860], R0 ;  /* 0x03086000050075a7 */ /* 0x000ee4000802017f */
[----:B---3--:R-:W-:Y:S05]  /*22590*/  @!P1 BRA `(.L_x_4062) ;  /* 0x0000004800e09947 */ /* 0x008fea0003800000 */
.L_x_4231:
[----:B------:R-:W-:Y:S05]  /*225a0*/  @!P0 BRA `(.L_x_4063) ;  /* 0x0000000000048947 */ /* 0x000fea0003800000 */
[----:B------:R-:W-:Y:S01]  /*225b0*/  BPT.TRAP 0x1 ;  /* 0x000000040000795c */ /* 0x000fe20000300000 */
.L_x_4063:
[----:B----4-:R4:W0:Y:S02]  /*225c0*/  SYNCS.PHASECHK.TRANS64.TRYWAIT P0, [R3+URZ+0x30860], R2 ;  /* 0x03086002030075a7 */ /* 0x010824000800017f */
[----:B0-----:R-:W-:Y:S05]  /*225d0*/  @!P0 NANOSLEEP.SYNCS 0x989680 ;  /* 0x009896800000895d */ /* 0x001fea0003900000 */
[----:B------:R-:W0:Y:S02]  /*225e0*/  @!P0 SYNCS.PHASECHK.TRANS64 P0, [R3+URZ+0x30860], R2 ;  /* 0x03086002030085a7 */ /* 0x000e24000800007f */
[----:B0-----:R-:W-:Y:S05]  /*225f0*/  @!P0 BRA `(.L_x_4063) ;  /* 0xfffffffc00f08947 */ /* 0x001fea000383ffff */
.L_x_3717:
[----:B------:R-:W-:Y:S05]  /*22600*/  BSYNC B9 ;  /* 0x0000000000097941 */ /* 0x000fea0003800000 */
.L_x_3714:
[----:B------:R-:W-:Y:S05]  /*22610*/  EXIT ;  /* 0x000000000000794d */ /* 0x000fea0003800000 */
.L_x_3737:
[----:B0-----:R0:W1:Y:S02]  /*22620*/  SYNCS.PHASECHK.TRANS64.TRYWAIT P5, [R83+URZ+0x30890], R84 ;  /* 0x03089054530075a7 */ /* 0x00106400080a017f */
[----:B-1----:R-:W-:Y:S05]  /*22630*/  @!P5 NANOSLEEP.SYNCS 0x989680 ;  /* 0x009896800000d95d */ /* 0x002fea0003900000 */
[----:B------:R-:W1:Y:S02]  /*22640*/  @!P5 SYNCS.PHASECHK.TRANS64 P5, [R83+URZ+0x30890], R84 ;  /* 0x030890545300d5a7 */ /* 0x000e6400080a007f */
[----:B-1----:R-:W-:Y:S05]  /*22650*/  @!P5 BRA `(.L_x_3737) ;  /* 0xfffffffc00f0d947 */ /* 0x002fea000383ffff */
[----:B------:R-:W-:Y:S05]  /*22660*/  BRA `(.L_x_4064) ;  /* 0xfffffe14008c7947 */ /* 0x000fea000383ffff */
.L_x_3738:
        /* <DEDUP_REMOVED lines=8> */
.L_x_4066:
[----:B------:R-:W-:Y:S05]  /*226f0*/  BSYNC B1 ;  /* 0x0000000000017941 */ /* 0x000fea0003800000 */
.L_x_4065:
        /* <DEDUP_REMOVED lines=8> */
.L_x_4067:
[----:B------:R-:W-:Y:S01]  /*22780*/  IMAD.MOV.U32 R11, RZ, RZ, R14 ;  /* 0x000000ffff0b7224 */ /* 0x000fe200078e000e */
[----:B------:R-:W-:Y:S06]  /*22790*/  BRA `(.L_x_4068) ;  /* 0xfffffe1400547947 */ /* 0x000fec000383ffff */
.L_x_3763:
        /* <DEDUP_REMOVED lines=8> */
.L_x_4070:
[----:B------:R-:W-:Y:S05]  /*22820*/  BSYNC B1 ;  /* 0x0000000000017941 */ /* 0x000fea0003800000 */
.L_x_4069:
        /* <DEDUP_REMOVED lines=8> */
.L_x_4071:
[----:B------:R-:W-:Y:S01]  /*228b0*/  IMAD.MOV.U32 R116, RZ, RZ, R14 ;  /* 0x000000ffff747224 */ /* 0x000fe200078e000e */
[----:B------:R-:W-:Y:S06]  /*228c0*/  BRA `(.L_x_4072) ;  /* 0xfffffe2800b47947 */ /* 0x000fec000383ffff */
.L_x_3793:
[----:B0-----:R0:W1:Y:S02]  /*228d0*/  SYNCS.PHASECHK.TRANS64.TRYWAIT P5, [R83+URZ+0x30890], R84 ;  /* 0x03089054530075a7 */ /* 0x00106400080a017f */
[----:B-1----:R-:W-:Y:S05]  /*228e0*/  @!P5 NANOSLEEP.SYNCS 0x989680 ;  /* 0x009896800000d95d */ /* 0x002fea0003900000 */
[----:B------:R-:W1:Y:S02]  /*228f0*/  @!P5 SYNCS.PHASECHK.TRANS64 P5, [R83+URZ+0x30890], R84 ;  /* 0x030890545300d5a7 */ /* 0x000e6400080a007f */
[----:B-1----:R-:W-:Y:S05]  /*22900*/  @!P5 BRA `(.L_x_3793) ;  /* 0xfffffffc00f0d947 */ /* 0x002fea000383ffff */
[----:B------:R-:W-:Y:S05]  /*22910*/  BRA `(.L_x_4073) ;  /* 0xfffffe4800dc7947 */ /* 0x000fea000383ffff */
.L_x_3794:
        /* <DEDUP_REMOVED lines=8> */
.L_x_4075:
[----:B------:R-:W-:Y:S05]  /*229a0*/  BSYNC B1 ;  /* 0x0000000000017941 */ /* 0x000fea0003800000 */
.L_x_4074:
        /* <DEDUP_REMOVED lines=8> */
.L_x_4076:
[----:B------:R-:W-:Y:S01]  /*22a30*/  IMAD.MOV.U32 R11, RZ, RZ, R14 ;  /* 0x000000ffff0b7224 */ /* 0x000fe200078e000e */
[----:B------:R-:W-:Y:S06]  /*22a40*/  BRA `(.L_x_4077) ;  /* 0xfffffe4800ac7947 */ /* 0x000fec000383ffff */
.L_x_3807:
[----:B------:R-:W-:Y:S01]  /*22a50*/  BSSY B1, `(.L_x_4078) ;  /* 0x0000008000017945 */ /* 0x000fe20003800000 */
[----:B--234-:R-:W-:Y:S02]  /*22a60*/  IMAD.MOV.U32 R13, RZ, RZ, R113 ;  /* 0x000000ffff0d7224 */ /* 0x01cfe400078e0071 */
[----:B------:R-:W-:Y:S02]  /*22a70*/  IMAD.MOV.U32 R12, RZ, RZ, 0x1 ;  /* 0x00000001ff0c7424 */ /* 0x000fe400078e00ff */
[----:B------:R-:W-:Y:S02]  /*22a80*/  IMAD.MOV.U32 R11, RZ, RZ, 0x1c1f ;  /* 0x00001c1fff0b7424 */ /* 0x000fe400078e00ff */
[----:B------:R-:W-:-:S07]  /*22a90*/  IMAD.MOV.U32 R15, RZ, RZ, -0x1 ;  /* 0xffffffffff0f7424 */ /* 0x000fce00078e00ff */
[----:B01----:R-:W-:Y:S05]  /*22aa0*/  WARPSYNC.COLLECTIVE R15, `(.L_x_4079) ;  /* 0x000000000f087348 */ /* 0x003fea0003c00000 */
[----:B------:R2:W3:Y:S02]  /*22ab0*/  SHFL.IDX P6, R14, R13, R12, R11 ;  /* 0x0000000c0d0e7389 */ /* 0x0004e400000c000b */
[----:B0123--:R-:W-:Y:S01]  /*22ac0*/  ENDCOLLECTIVE ;  /* 0x000000000000791b */ /* 0x00ffe20003800000 */
.L_x_4079:
[----:B------:R-:W-:Y:S05]  /*22ad0*/  BSYNC B1 ;  /* 0x0000000000017941 */ /* 0x000fea0003800000 */
.L_x_4078:
[----:B------:R-:W-:Y:S01]  /*22ae0*/  MOV R13, R116 ;  /* 0x00000074000d7202 */ /* 0x000fe20000000f00 */
[----:B------:R-:W-:Y:S02]  /*22af0*/  IMAD.MOV.U32 R12, RZ, RZ, 0x1 ;  /* 0x00000001ff0c7424 */ /* 0x000fe400078e00ff */
[----:B------:R-:W-:Y:S02]  /*22b00*/  IMAD.MOV.U32 R11, RZ, RZ, 0x1c1f ;  /* 0x00001c1fff0b7424 */ /* 0x000fe400078e00ff */
[----:B------:R-:W-:Y:S02]  /*22b10*/  IMAD.MOV.U32 R15, RZ, RZ, -0x1 ;  /* 0xffffffffff0f7424 */ /* 0x000fe400078e00ff */
[----:B------:R-:W-:-:S07]  /*22b20*/  IMAD.MOV.U32 R113, RZ, RZ, R14 ;  /* 0x000000ffff717224 */ /* 0x000fce00078e000e */
[----:B------:R-:W-:Y:S05]  /*22b30*/  WARPSYNC.COLLECTIVE R15, `(.L_x_4080) ;  /* 0x000000000f087348 */ /* 0x000fea0003c00000 */
[----:B------:R0:W1:Y:S02]  /*22b40*/  SHFL.IDX P6, R14, R13, R12, R11 ;  /* 0x0000000c0d0e7389 */ /* 0x00006400000c000b */
[----:B01----:R-:W-:Y:S01]  /*22b50*/  ENDCOLLECTIVE ;  /* 0x000000000000791b */ /* 0x003fe20003800000 */
.L_x_4080:
[----:B------:R-:W-:Y:S01]  /*22b60*/  IMAD.MOV.U32 R116, RZ, RZ, R14 ;  /* 0x000000ffff747224 */ /* 0x000fe200078e000e */
[----:B------:R-:W-:Y:S06]  /*22b70*/  BRA `(.L_x_4081) ;  /* 0xfffffe6000687947 */ /* 0x000fec000383ffff */
.L_x_3820:
[----:B0-----:R0:W1:Y:S02]  /*22b80*/  SYNCS.PHASECHK.TRANS64.TRYWAIT P3, [R83+URZ+0x30890], R84 ;  /* 0x03089054530075a7 */ /* 0x001064000806017f */
[----:B-1----:R-:W-:Y:S05]  /*22b90*/  @!P3 NANOSLEEP.SYNCS 0x989680 ;  /* 0x009896800000b95d */ /* 0x002fea0003900000 */
[----:B------:R-:W1:Y:S02]  /*22ba0*/  @!P3 SYNCS.PHASECHK.TRANS64 P3, [R83+URZ+0x30890], R84 ;  /* 0x030890545300b5a7 */ /* 0x000e64000806007f */
[----:B-1----:R-:W-:Y:S05]  /*22bb0*/  @!P3 BRA `(.L_x_3820) ;  /* 0xfffffffc00f0b947 */ /* 0x002fea000383ffff */
[----:B------:R-:W-:Y:S05]  /*22bc0*/  BRA `(.L_x_4082) ;  /* 0xfffffe7800707947 */ /* 0x000fea000383ffff */
.L_x_3821:
        /* <DEDUP_REMOVED lines=8> */
.L_x_4084:
[----:B------:R-:W-:Y:S05]  /*22c50*/  BSYNC B1 ;  /* 0x0000000000017941 */ /* 0x000fea0003800000 */
.L_x_4083:
        /* <DEDUP_REMOVED lines=8> */
.L_x_4085:
[----:B------:R-:W-:Y:S01]  /*22ce0*/  IMAD.MOV.U32 R38, RZ, RZ, R14 ;  /* 0x000000ffff267224 */ /* 0x000fe200078e000e */
[----:B------:R-:W-:Y:S06]  /*22cf0*/  BRA `(.L_x_4086) ;  /* 0xfffffe78008c7947 */ /* 0x000fec000383ffff */
.L_x_3824:
        /* <DEDUP_REMOVED lines=8> */
.L_x_4088:
[----:B------:R-:W-:Y:S05]  /*22d80*/  BSYNC B1 ;  /* 0x0000000000017941 */ /* 0x000fea0003800000 */
.L_x_4087:
        /* <DEDUP_REMOVED lines=8> */
.L_x_4089:
[----:B------:R-:W-:Y:S01]  /*22e10*/  IMAD.MOV.U32 R34, RZ, RZ, R14 ;  /* 0x000000ffff227224 */ /* 0x000fe200078e000e */
[----:B------:R-:W-:Y:S06]  /*22e20*/  BRA `(.L_x_4090) ;  /* 0xfffffe7800e87947 */ /* 0x000fec000383ffff */
.L_x_3828:
[----:B---3--:R3:W0:Y:S02]  /*22e30*/  SYNCS.PHASECHK.TRANS64.TRYWAIT P2, [R83+URZ+0x308b0], R84 ;  /* 0x0308b054530075a7 */ /* 0x008624000804017f */
[----:B0-----:R-:W-:Y:S05]  /*22e40*/  @!P2 NANOSLEEP.SYNCS 0x989680 ;  /* 0x009896800000a95d */ /* 0x001fea0003900000 */
[----:B------:R-:W0:Y:S02]  /*22e50*/  @!P2 SYNCS.PHASECHK.TRANS64 P2, [R83+URZ+0x308b0], R84 ;  /* 0x0308b0545300a5a7 */ /* 0x000e24000804007f */
[----:B0-----:R-:W-:Y:S05]  /*22e60*/  @!P2 BRA `(.L_x_3828) ;  /* 0xfffffffc00f0a947 */ /* 0x001fea000383ffff */
[----:B------:R-:W-:Y:S05]  /*22e70*/  BRA `(.L_x_4091) ;  /* 0xfffffe7c00c47947 */ /* 0x000fea000383ffff */
.L_x_3848:
        /* <DEDUP_REMOVED lines=8> */
.L_x_4093:
[----:B------:R-:W-:Y:S05]  /*22f00*/  BSYNC B1 ;  /* 0x0000000000017941 */ /* 0x000fea0003800000 */
.L_x_4092:
        /* <DEDUP_REMOVED lines=8> */
.L_x_4094:
[----:B------:R-:W-:Y:S02]  /*22f90*/  IMAD.MOV.U32 R13, RZ, RZ, R35 ;  /* 0x000000ffff0d7224 */ /* 0x000fe400078e0023 */
[----:B------:R-:W-:-:S07]  /*22fa0*/  IMAD.MOV.U32 R3, RZ, RZ, R14 ;  /* 0x000000ffff037224 */ /* 0x000fce00078e000e */
[----:B------:R-:W-:Y:S05]  /*22fb0*/  WARPSYNC.COLLECTIVE R15, `(.L_x_4095) ;  /* 0x000000000f087348 */ /* 0x000fea0003c00000 */
[----:B------:R0:W1:Y:S02]  /*22fc0*/  SHFL.IDX P6, R14, R13, R12, R11 ;  /* 0x0000000c0d0e7389 */ /* 0x00006400000c000b */
[----:B01----:R-:W-:Y:S01]  /*22fd0*/  ENDCOLLECTIVE ;  /* 0x000000000000791b */ /* 0x003fe20003800000 */
.L_x_4095:
[----:B------:R-:W-:Y:S02]  /*22fe0*/  IMAD.MOV.U32 R13, RZ, RZ, R40 ;  /* 0x000000ffff0d7224 */ /* 0x000fe400078e0028 */
[----:B------:R-:W-:-:S07]  /*22ff0*/  IMAD.MOV.U32 R35, RZ, RZ, R14 ;  /* 0x000000ffff237224 */ /* 0x000fce00078e000e */
[----:B------:R-:W-:Y:S05]  /*23000*/  WARPSYNC.COLLECTIVE R15, `(.L_x_4096) ;  /* 0x000000000f087348 */ /* 0x000fea0003c00000 */
[----:B------:R0:W1:Y:S02]  /*23010*/  SHFL.IDX P6, R14, R13, R12, R11 ;  /* 0x0000000c0d0e7389 */ /* 0x00006400000c000b */
[----:B01----:R-:W-:Y:S01]  /*23020*/  ENDCOLLECTIVE ;  /* 0x000000000000791b */ /* 0x003fe20003800000 */
.L_x_4096:
[----:B------:R-:W-:Y:S01]  /*23030*/  IMAD.MOV.U32 R44, RZ, RZ, R14 ;  /* 0x000000ffff2c7224 */ /* 0x000fe200078e000e */
[----:B------:R-:W-:Y:S06]  /*23040*/  BRA `(.L_x_4097) ;  /* 0xfffffe90000c7947 */ /* 0x000fec000383ffff */
.L_x_3852:
[----:B0-----:R0:W1:Y:S02]  /*23050*/  SYNCS.PHASECHK.TRANS64.TRYWAIT P0, [R18+URZ+0x30800], R11 ;  /* 0x0308000b120075a7 */ /* 0x001064000800017f */
[----:B-1----:R-:W-:Y:S05]  /*23060*/  @!P0 NANOSLEEP.SYNCS 0x989680 ;  /* 0x009896800000895d */ /* 0x002fea0003900000 */
[----:B------:R-:W1:Y:S02]  /*23070*/  @!P0 SYNCS.PHASECHK.TRANS64 P0, [R18+URZ+0x30800], R11 ;  /* 0x0308000b120085a7 */ /* 0x000e64000800007f */
[----:B-1----:R-:W-:Y:S05]  /*23080*/  @!P0 BRA `(.L_x_3852) ;  /* 0xfffffffc00f08947 */ /* 0x002fea000383ffff */
[----:B------:R-:W-:Y:S05]  /*23090*/  BRA `(.L_x_4098) ;  /* 0xfffffe9800cc7947 */ /* 0x000fea000383ffff */
.L_x_3876:
        /* <DEDUP_REMOVED lines=8> */
.L_x_4100:
[----:B------:R-:W-:Y:S05]  /*23120*/  BSYNC B1 ;  /* 0x0000000000017941 */ /* 0x000fea0003800000 */
.L_x_4099:
        /* <DEDUP_REMOVED lines=8> */
.L_x_4101:
[----:B------:R-:W-:Y:S02]  /*231b0*/  IMAD.MOV.U32 R13, RZ, RZ, R35 ;  /* 0x000000ffff0d7224 */ /* 0x000fe400078e0023 */
[----:B------:R-:W-:-:S07]  /*231c0*/  IMAD.MOV.U32 R0, RZ, RZ, R14 ;  /* 0x000000ffff007224 */ /* 0x000fce00078e000e */
[----:B------:R-:W-:Y:S05]  /*231d0*/  WARPSYNC.COLLECTIVE R15, `(.L_x_4102) ;  /* 0x000000000f087348 */ /* 0x000fea0003c00000 */
[----:B------:R0:W1:Y:S02]  /*231e0*/  SHFL.IDX P6, R14, R13, R12, R11 ;  /* 0x0000000c0d0e7389 */ /* 0x00006400000c000b */
[----:B01----:R-:W-:Y:S01]  /*231f0*/  ENDCOLLECTIVE ;  /* 0x000000000000791b */ /* 0x003fe20003800000 */
.L_x_4102:
[----:B------:R-:W-:Y:S02]  /*23200*/  IMAD.MOV.U32 R13, RZ, RZ, R40 ;  /* 0x000000ffff0d7224 */ /* 0x000fe400078e0028 */
[----:B------:R-:W-:-:S07]  /*23210*/  IMAD.MOV.U32 R39, RZ, RZ, R14 ;  /* 0x000000ffff277224 */ /* 0x000fce00078e000e */
[----:B------:R-:W-:Y:S05]  /*23220*/  WARPSYNC.COLLECTIVE R15, `(.L_x_4103) ;  /* 0x000000000f087348 */ /* 0x000fea0003c00000 */
[----:B------:R0:W1:Y:S02]  /*23230*/  SHFL.IDX P6, R14, R13, R12, R11 ;  /* 0x0000000c0d0e7389 */ /* 0x00006400000c000b */
[----:B01----:R-:W-:Y:S01]  /*23240*/  ENDCOLLECTIVE ;  /* 0x000000000000791b */ /* 0x003fe20003800000 */
.L_x_4103:
[----:B------:R-:W-:Y:S01]  /*23250*/  IMAD.MOV.U32 R40, RZ, RZ, R14 ;  /* 0x000000ffff287224 */ /* 0x000fe200078e000e */
[----:B------:R-:W-:Y:S06]  /*23260*/  BRA `(.L_x_4104) ;  /* 0xfffffeb800787947 */ /* 0x000fec000383ffff */
.L_x_3880:
[----:B0-----:R0:W1:Y:S02]  /*23270*/  SYNCS.PHASECHK.TRANS64.TRYWAIT P0, [R18+URZ+0x30800], R5 ;  /* 0x03080005120075a7 */ /* 0x001064000800017f */
[----:B-1----:R-:W-:Y:S05]  /*23280*/  @!P0 NANOSLEEP.SYNCS 0x989680 ;  /* 0x009896800000895d */ /* 0x002fea0003900000 */
[----:B------:R-:W1:Y:S02]  /*23290*/  @!P0 SYNCS.PHASECHK.TRANS64 P0, [R18+URZ+0x30800], R5 ;  /* 0x03080005120085a7 */ /* 0x000e64000800007f */
[----:B-1----:R-:W-:Y:S05]  /*232a0*/  @!P0 BRA `(.L_x_3880) ;  /* 0xfffffffc00f08947 */ /* 0x002fea000383ffff */
[----:B------:R-:W-:Y:S05]  /*232b0*/  BRA `(.L_x_4105) ;  /* 0xfffffec0007c7947 */ /* 0x000fea000383ffff */
.L_x_3894:
[----:B-1----:R1:W2:Y:S02]  /*232c0*/  SYNCS.PHASECHK.TRANS64.TRYWAIT P1, [R3+URZ+0x30830], R0 ;  /* 0x03083000030075a7 */ /* 0x0022a4000802017f */
[----:B--2---:R-:W-:Y:S05]  /*232d0*/  @!P1 NANOSLEEP.SYNCS 0x989680 ;  /* 0x009896800000995d */ /* 0x004fea0003900000 */
[----:B------:R-:W2:Y:S02]  /*232e0*/  @!P1 SYNCS.PHASECHK.TRANS64 P1, [R3+URZ+0x30830], R0 ;  /* 0x03083000030095a7 */ /* 0x000ea4000802007f */
[----:B--2---:R-:W-:Y:S05]  /*232f0*/  @!P1 BRA `(.L_x_3894) ;  /* 0xfffffffc00f09947 */ /* 0x004fea000383ffff */
[----:B------:R-:W-:Y:S05]  /*23300*/  BRA `(.L_x_3893) ;  /* 0xfffffee800187947 */ /* 0x000fea000383ffff */
.L_x_3902:
[----:B-1----:R1:W2:Y:S02]  /*23310*/  SYNCS.PHASECHK.TRANS64.TRYWAIT P1, [R0+URZ+0x30830], R4 ;  /* 0x03083004000075a7 */ /* 0x0022a4000802017f */
[----:B--2---:R-:W-:Y:S05]  /*23320*/  @!P1 NANOSLEEP.SYNCS 0x989680 ;  /* 0x009896800000995d */ /* 0x004fea0003900000 */
[----:B------:R-:W2:Y:S02]  /*23330*/  @!P1 SYNCS.PHASECHK.TRANS64 P1, [R0+URZ+0x30830], R4 ;  /* 0x03083004000095a7 */ /* 0x000ea4000802007f */
[----:B--2---:R-:W-:Y:S05]  /*23340*/  @!P1 BRA `(.L_x_3902) ;  /* 0xfffffffc00f09947 */ /* 0x004fea000383ffff */
[----:B------:R-:W-:Y:S05]  /*23350*/  BRA `(.L_x_3901) ;  /* 0xffffff0c00d07947 */ /* 0x000fea000383ffff */
.L_x_3907:
[----:B-1----:R1:W2:Y:S02]  /*23360*/  SYNCS.PHASECHK.TRANS64.TRYWAIT P1, [R10+URZ+0x30850], R2 ;  /* 0x030850020a0075a7 */ /* 0x0022a4000802017f */
[----:B--2---:R-:W-:Y:S05]  /*23370*/  @!P1 NANOSLEEP.SYNCS 0x989680 ;  /* 0x009896800000995d */ /* 0x004fea0003900000 */
[----:B------:R-:W2:Y:S02]  /*23380*/  @!P1 SYNCS.PHASECHK.TRANS64 P1, [R10+URZ+0x30850], R2 ;  /* 0x030850020a0095a7 */ /* 0x000ea4000802007f */
[----:B--2---:R-:W-:Y:S05]  /*23390*/  @!P1 BRA `(.L_x_3907) ;  /* 0xfffffffc00f09947 */ /* 0x004fea000383ffff */
[----:B------:R-:W-:Y:S05]  /*233a0*/  BRA `(.L_x_3906) ;  /* 0xffffff1c006c7947 */ /* 0x000fea000383ffff */
.L_x_3915:
[----:B-1----:R1:W2:Y:S02]  /*233b0*/  SYNCS.PHASECHK.TRANS64.TRYWAIT P1, [R7+URZ+0x30850], R2 ;  /* 0x03085002070075a7 */ /* 0x0022a4000802017f */
[----:B--2---:R-:W-:Y:S05]  /*233c0*/  @!P1 NANOSLEEP.SYNCS 0x989680 ;  /* 0x009896800000995d */ /* 0x004fea0003900000 */
[----:B------:R-:W2:Y:S02]  /*233d0*/  @!P1 SYNCS.PHASECHK.TRANS64 P1, [R7+URZ+0x30850], R2 ;  /* 0x03085002070095a7 */ /* 0x000ea4000802007f */
[----:B--2---:R-:W-:Y:S05]  /*233e0*/  @!P1 BRA `(.L_x_3915) ;  /* 0xfffffffc00f09947 */ /* 0x004fea000383ffff */
[----:B------:R-:W-:Y:S05]  /*233f0*/  BRA `(.L_x_3914) ;  /* 0xffffff3400c47947 */ /* 0x000fea000383ffff */
.L_x_3955:
[----:B------:R-:W0:Y:S01]  /*23400*/  S2R R10, SR_TID.X ;  /* 0x00000000000a7919 */ /* 0x000e220000002100 */
[----:B------:R-:W-:Y:S01]  /*23410*/  BSSY B1, `(.L_x_4106) ;  /* 0x000000a000017945 */ /* 0x000fe20003800000 */
[----:B------:R-:W-:Y:S01]  /*23420*/  IMAD.MOV.U32 R12, RZ, RZ, RZ ;  /* 0x000000ffff0c7224 */ /* 0x000fe200078e00ff */
[----:B------:R-:W-:Y:S01]  /*23430*/  MOV R15, 0xffffffff ;  /* 0xffffffff000f7802 */ /* 0x000fe20000000f00 */
[----:B------:R-:W-:Y:S01]  /*23440*/  IMAD.MOV.U32 R11, RZ, RZ, 0x1f ;  /* 0x0000001fff0b7424 */ /* 0x000fe200078e00ff */
[----:B0-----:R-:W-:-:S04]  /*23450*/  SHF.R.U32.HI R10, RZ, 0x5, R10 ;  /* 0x00000005ff0a7819 */ /* 0x001fc8000001160a */
[----:B------:R-:W-:-:S05]  /*23460*/  LOP3.LUT R10, R10, 0x3, RZ, 0xc0, !PT ;  /* 0x000000030a0a7812 */ /* 0x000fca00078ec0ff */
[----:B------:R-:W-:-:S07]  /*23470*/  IMAD.MOV.U32 R13, RZ, RZ, R10 ;  /* 0x000000ffff0d7224 */ /* 0x000fce00078e000a */
[----:B------:R-:W-:Y:S05]  /*23480*/  WARPSYNC.COLLECTIVE R15, `(.L_x_4107) ;  /* 0x000000000f087348 */ /* 0x000fea0003c00000 */
[----:B------:R0:W1:Y:S02]  /*23490*/  SHFL.IDX P6, R14, R13, R12, R11 ;  /* 0x0000000c0d0e7389 */ /* 0x00006400000c000b */
[----:B01----:R-:W-:Y:S01]  /*234a0*/  ENDCOLLECTIVE ;  /* 0x000000000000791b */ /* 0x003fe20003800000 */
.L_x_4107:
[----:B------:R-:W-:Y:S05]  /*234b0*/  BSYNC B1 ;  /* 0x0000000000017941 */ /* 0x000fea0003800000 */
.L_x_4106:
[----:B------:R-:W-:Y:S05]  /*234c0*/  BRA `(.L_x_4108) ;  /* 0xffffff94001c7947 */ /* 0x000fea000383ffff */
.L_x_3957:
[----:B------:R-:W-:Y:S01]  /*234d0*/  BSSY B1, `(.L_x_4109) ;  /* 0x0000006000017945 */ /* 0x000fe20003800000 */
[----:B------:R-:W-:-:S07]  /*234e0*/  IMAD.MOV.U32 R15, RZ, RZ, -0x1 ;  /* 0xffffffffff0f7424 */ /* 0x000fce00078e00ff */
[----:B0-----:R-:W-:Y:S05]  /*234f0*/  WARPSYNC.COLLECTIVE R15, `(.L_x_4110) ;  /* 0x000000000f0c7348 */ /* 0x001fea0003c00000 */
[----:B------:R-:W-:Y:S02]  /*23500*/  ELECT P6, UR62, PT ;  /* 0x00000000003e782f */ /* 0x000fe400038c0000 */
[----:B------:R-:W-:Y:S01]  /*23510*/  MOV R14, UR62 ;  /* 0x0000003e000e7c02 */ /* 0x000fe20008000f00 */
[----:B0-----:R-:W-:Y:S10]  /*23520*/  ENDCOLLECTIVE ;  /* 0x000000000000791b */ /* 0x001ff40003800000 */
.L_x_4110:
[----:B------:R-:W-:Y:S05]  /*23530*/  BSYNC B1 ;  /* 0x0000000000017941 */ /* 0x000fea0003800000 */
.L_x_4109:
[----:B------:R-:W-:Y:S05]  /*23540*/  BRA `(.L_x_3956) ;  /* 0xffffff9400147947 */ /* 0x000fea000383ffff */
.L_x_3959:
[----:B0-----:R0:W1:Y:S02]  /*23550*/  SYNCS.PHASECHK.TRANS64.TRYWAIT P0, [R22+URZ+0x30820], R8 ;  /* 0x03082008160075a7 */ /* 0x001064000800017f */
[----:B-1----:R-:W-:Y:S05]  /*23560*/  @!P0 NANOSLEEP.SYNCS 0x989680 ;  /* 0x009896800000895d */ /* 0x002fea0003900000 */
[----:B------:R-:W1:Y:S02]  /*23570*/  @!P0 SYNCS.PHASECHK.TRANS64 P0, [R22+URZ+0x30820], R8 ;  /* 0x03082008160085a7 */ /* 0x000e64000800007f */
[----:B-1----:R-:W-:Y:S05]  /*23580*/  @!P0 BRA `(.L_x_3959) ;  /* 0xfffffffc00f08947 */ /* 0x002fea000383ffff */
[----:B------:R-:W-:Y:S05]  /*23590*/  BRA `(.L_x_4111) ;  /* 0xffffff9400247947 */ /* 0x000fea000383ffff */
.L_x_3963:
[----:B-1----:R1:W2:Y:S02]  /*235a0*/  SYNCS.PHASECHK.TRANS64.TRYWAIT P0, [R12+URZ+0x308a0], R11 ;  /* 0x0308a00b0c0075a7 */ /* 0x0022a4000800017f */
[----:B--2---:R-:W-:Y:S05]  /*235b0*/  @!P0 NANOSLEEP.SYNCS 0x989680 ;  /* 0x009896800000895d */ /* 0x004fea0003900000 */
[----:B------:R-:W2:Y:S02]  /*235c0*/  @!P0 SYNCS.PHASECHK.TRANS64 P0, [R12+URZ+0x308a0], R11 ;  /* 0x0308a00b0c0085a7 */ /* 0x000ea4000800007f */
[----:B--2---:R-:W-:Y:S05]  /*235d0*/  @!P0 BRA `(.L_x_3963) ;  /* 0xfffffffc00f08947 */ /* 0x004fea000383ffff */
[----:B------:R-:W-:Y:S05]  /*235e0*/  BRA `(.L_x_4112) ;  /* 0xffffff94003c7947 */ /* 0x000fea000383ffff */
.L_x_3970:
[----:B0-----:R0:W2:Y:S02]  /*235f0*/  SYNCS.PHASECHK.TRANS64.TRYWAIT P0, [R12+URZ+0x308c0], R11 ;  /* 0x0308c00b0c0075a7 */ /* 0x0010a4000800017f */
[----:B--2---:R-:W-:Y:S05]  /*23600*/  @!P0 NANOSLEEP.SYNCS 0x989680 ;  /* 0x009896800000895d */ /* 0x004fea0003900000 */
[----:B------:R-:W2:Y:S02]  /*23610*/  @!P0 SYNCS.PHASECHK.TRANS64 P0, [R12+URZ+0x308c0], R11 ;  /* 0x0308c00b0c0085a7 */ /* 0x000ea4000800007f */
[----:B--2---:R-:W-:Y:S05]  /*23620*/  @!P0 BRA `(.L_x_3970) ;  /* 0xfffffffc00f08947 */ /* 0x004fea000383ffff */
[----:B------:R-:W-:Y:S05]  /*23630*/  BRA `(.L_x_4113) ;  /* 0xffffff9800387947 */ /* 0x000fea000383ffff */
.L_x_3979:
[----:B-1----:R1:W2:Y:S02]  /*23640*/  SYNCS.PHASECHK.TRANS64.TRYWAIT P2, [R11+URZ+0x308a0], R10 ;  /* 0x0308a00a0b0075a7 */ /* 0x0022a4000804017f */
[----:B--2---:R-:W-:Y:S05]  /*23650*/  @!P2 NANOSLEEP.SYNCS 0x989680 ;  /* 0x009896800000a95d */ /* 0x004fea0003900000 */
[----:B------:R-:W2:Y:S02]  /*23660*/  @!P2 SYNCS.PHASECHK.TRANS64 P2, [R11+URZ+0x308a0], R10 ;  /* 0x0308a00a0b00a5a7 */ /* 0x000ea4000804007f */
[----:B--2---:R-:W-:Y:S05]  /*23670*/  @!P2 BRA `(.L_x_3979) ;  /* 0xfffffffc00f0a947 */ /* 0x004fea000383ffff */
[----:B------:R-:W-:Y:S05]  /*23680*/  BRA `(.L_x_4114) ;  /* 0xffffff9c006c7947 */ /* 0x000fea000383ffff */
.L_x_3986:
[----:B0-----:R0:W2:Y:S02]  /*23690*/  SYNCS.PHASECHK.TRANS64.TRYWAIT P2, [R11+URZ+0x308c0], R10 ;  /* 0x0308c00a0b0075a7 */ /* 0x0010a4000804017f */
[----:B--2---:R-:W-:Y:S05]  /*236a0*/  @!P2 NANOSLEEP.SYNCS 0x989680 ;  /* 0x009896800000a95d */ /* 0x004fea0003900000 */
[----:B------:R-:W2:Y:S02]  /*236b0*/  @!P2 SYNCS.PHASECHK.TRANS64 P2, [R11+URZ+0x308c0], R10 ;  /* 0x0308c00a0b00a5a7 */ /* 0x000ea4000804007f */
[----:B--2---:R-:W-:Y:S05]  /*236c0*/  @!P2 BRA `(.L_x_3986) ;  /* 0xfffffffc00f0a947 */ /* 0x004fea000383ffff */
[----:B------:R-:W-:Y:S05]  /*236d0*/  BRA `(.L_x_4115) ;  /* 0xffffffa000647947 */ /* 0x000fea000383ffff */
.L_x_4003:
        /* <DEDUP_REMOVED lines=8> */
[----:B0----5:R-:W-:Y:S05]  /*23760*/  WARPSYNC.COLLECTIVE R15, `(.L_x_4117) ;  /* 0x000000000f087348 */ /* 0x021fea0003c00000 */
[----:B------:R1:W2:Y:S02]  /*23770*/  SHFL.IDX P6, R14, R13, R12, R11 ;  /* 0x0000000c0d0e7389 */ /* 0x0002a400000c000b */
[----:B012--5:R-:W-:Y:S01]  /*23780*/  ENDCOLLECTIVE ;  /* 0x000000000000791b */ /* 0x027fe20003800000 */
.L_x_4117:
[----:B------:R-:W-:Y:S05]  /*23790*/  BSYNC B0 ;  /* 0x0000000000007941 */ /* 0x000fea0003800000 */
.L_x_4116:
[----:B------:R-:W-:Y:S05]  /*237a0*/  BRA `(.L_x_4118) ;  /* 0xffffffb000147947 */ /* 0x000fea000383ffff */
.L_x_4006:
[----:B0-----:R0:W1:Y:S02]  /*237b0*/  SYNCS.PHASECHK.TRANS64.TRYWAIT P0, [R7+URZ+0x30840], R2 ;  /* 0x03084002070075a7 */ /* 0x001064000800017f */
[----:B-1----:R-:W-:Y:S05]  /*237c0*/  @!P0 NANOSLEEP.SYNCS 0x989680 ;  /* 0x009896800000895d */ /* 0x002fea0003900000 */
[----:B------:R-:W1:Y:S02]  /*237d0*/  @!P0 SYNCS.PHASECHK.TRANS64 P0, [R7+URZ+0x30840], R2 ;  /* 0x03084002070085a7 */ /* 0x000e64000800007f */
[----:B-1----:R-:W-:Y:S05]  /*237e0*/  @!P0 BRA `(.L_x_4006) ;  /* 0xfffffffc00f08947 */ /* 0x002fea000383ffff */
[----:B------:R-:W-:Y:S05]  /*237f0*/  BRA `(.L_x_4119) ;  /* 0xffffffb000647947 */ /* 0x000fea000383ffff */
.L_x_4007:
        /* <DEDUP_REMOVED lines=8> */
.L_x_4121:
[----:B------:R-:W-:Y:S05]  /*23880*/  BSYNC B0 ;  /* 0x0000000000007941 */ /* 0x000fea0003800000 */
.L_x_4120:
        /* <DEDUP_REMOVED lines=9> */
.L_x_4122:
[----:B------:R-:W-:Y:S02]  /*23920*/  IMAD.MOV.U32 R13, RZ, RZ, R0 ;  /* 0x000000ffff0d7224 */ /* 0x000fe400078e0000 */
[----:B------:R-:W-:Y:S02]  /*23930*/  IMAD.MOV.U32 R12, RZ, RZ, 0x1 ;  /* 0x00000001ff0c7424 */ /* 0x000fe400078e00ff */
[----:B------:R-:W-:-:S07]  /*23940*/  IMAD.MOV.U32 R3, RZ, RZ, R14 ;  /* 0x000000ffff037224 */ /* 0x000fce00078e000e */
[----:B------:R-:W-:Y:S05]  /*23950*/  WARPSYNC.COLLECTIVE R15, `(.L_x_4123) ;  /* 0x000000000f087348 */ /* 0x000fea0003c00000 */
[----:B------:R0:W1:Y:S02]  /*23960*/  SHFL.IDX P6, R14, R13, R12, R11 ;  /* 0x0000000c0d0e7389 */ /* 0x00006400000c000b */
[----:B01----:R-:W-:Y:S01]  /*23970*/  ENDCOLLECTIVE ;  /* 0x000000000000791b */ /* 0x003fe20003800000 */
.L_x_4123:
        /* <DEDUP_REMOVED lines=17> */
.L_x_4124:
[----:B------:R-:W-:Y:S02]  /*23a90*/  @P1 IMAD R8, R5, 0x2, R22 ;  /* 0x0000000205081824 */ /* 0x000fe400078e0216 */
[----:B------:R-:W-:Y:S02]  /*23aa0*/  IMAD.MOV.U32 R13, RZ, RZ, R0 ;  /* 0x000000ffff0d7224 */ /* 0x000fe400078e0000 */
[----:B------:R-:W-:Y:S02]  /*23ab0*/  IMAD.MOV.U32 R12, RZ, RZ, 0x2 ;  /* 0x00000002ff0c7424 */ /* 0x000fe400078e00ff */
[----:B------:R-:W-:-:S07]  /*23ac0*/  IMAD.MOV.U32 R3, RZ, RZ, R14 ;  /* 0x000000ffff037224 */ /* 0x000fce00078e000e */
[----:B------:R-:W-:Y:S05]  /*23ad0*/  WARPSYNC.COLLECTIVE R15, `(.L_x_4125) ;  /* 0x000000000f087348 */ /* 0x000fea0003c00000 */
[----:B------:R0:W1:Y:S02]  /*23ae0*/  SHFL.IDX P6, R14, R13, R12, R11 ;  /* 0x0000000c0d0e7389 */ /* 0x00006400000c000b */
[----:B01----:R-:W-:Y:S01]  /*23af0*/  ENDCOLLECTIVE ;  /* 0x000000000000791b */ /* 0x003fe20003800000 */
.L_x_4125:
[----:B------:R-:W-:-:S05]  /*23b00*/  @P1 LEA R3, P0, R32, R3, 0x1 ;  /* 0x0000000320031211 */ /* 0x000fca00078008ff */
[----:B------:R-:W-:-:S05]  /*23b10*/  @P1 IMAD.X R2, RZ, RZ, R2, P0 ;  /* 0x000000ffff021224 */ /* 0x000fca00000e0602 */
[----:B------:R-:W-:Y:S02]  /*23b20*/  @P1 LOP3.LUT R3, R3, R2, RZ, 0x3c, !PT ;  /* 0x0000000203031212 */ /* 0x000fe400078e3cff */
[----:B------:R-:W-:Y:S02]  /*23b30*/  MOV R13, R4 ;  /* 0x00000004000d7202 */ /* 0x000fe40000000f00 */
        /* <DEDUP_REMOVED lines=13> */
.L_x_4126:
[----:B------:R-:W-:Y:S02]  /*23c10*/  @P1 IMAD R8, R5, 0x2, R22 ;  /* 0x0000000205081824 */ /* 0x000fe400078e0216 */
[----:B------:R-:W-:Y:S02]  /*23c20*/  IMAD.MOV.U32 R13, RZ, RZ, R0 ;  /* 0x000000ffff0d7224 */ /* 0x000fe400078e0000 */
[----:B------:R-:W-:Y:S02]  /*23c30*/  IMAD.MOV.U32 R12, RZ, RZ, 0x3 ;  /* 0x00000003ff0c7424 */ /* 0x000fe400078e00ff */
[----:B------:R-:W-:-:S07]  /*23c40*/  IMAD.MOV.U32 R3, RZ, RZ, R14 ;  /* 0x000000ffff037224 */ /* 0x000fce00078e000e */
[----:B------:R-:W-:Y:S05]  /*23c50*/  WARPSYNC.COLLECTIVE R15, `(.L_x_4127) ;  /* 0x000000000f087348 */ /* 0x000fea0003c00000 */
[----:B------:R0:W1:Y:S02]  /*23c60*/  SHFL.IDX P6, R14, R13, R12, R11 ;  /* 0x0000000c0d0e7389 */ /* 0x00006400000c000b */
[----:B01----:R-:W-:Y:S01]  /*23c70*/  ENDCOLLECTIVE ;  /* 0x000000000000791b */ /* 0x003fe20003800000 */
.L_x_4127:
        /* <DEDUP_REMOVED lines=17> */
.L_x_4128:
[----:B------:R-:W-:Y:S02]  /*23d90*/  @P1 IMAD R8, R5, 0x2, R22 ;  /* 0x0000000205081824 */ /* 0x000fe400078e0216 */
[----:B------:R-:W-:Y:S02]  /*23da0*/  IMAD.MOV.U32 R13, RZ, RZ, R0 ;  /* 0x000000ffff0d7224 */ /* 0x000fe400078e0000 */
[----:B------:R-:W-:Y:S02]  /*23db0*/  IMAD.MOV.U32 R12, RZ, RZ, 0x4 ;  /* 0x00000004ff0c7424 */ /* 0x000fe400078e00ff */
[----:B------:R-:W-:-:S07]  /*23dc0*/  IMAD.MOV.U32 R3, RZ, RZ, R14 ;  /* 0x000000ffff037224 */ /* 0x000fce00078e000e */
[----:B------:R-:W-:Y:S05]  /*23dd0*/  WARPSYNC.COLLECTIVE R15, `(.L_x_4129) ;  /* 0x000000000f087348 */ /* 0x000fea0003c00000 */
[----:B------:R0:W1:Y:S02]  /*23de0*/  SHFL.IDX P6, R14, R13, R12, R11 ;  /* 0x0000000c0d0e7389 */ /* 0x00006400000c000b */
[----:B01----:R-:W-:Y:S01]  /*23df0*/  ENDCOLLECTIVE ;  /* 0x000000000000791b */ /* 0x003fe20003800000 */
.L_x_4129:
        /* <DEDUP_REMOVED lines=17> */
.L_x_4130:
[----:B------:R-:W-:Y:S02]  /*23f10*/  @P1 IMAD R8, R5, 0x2, R22 ;  /* 0x0000000205081824 */ /* 0x000fe400078e0216 */
[----:B------:R-:W-:Y:S02]  /*23f20*/  IMAD.MOV.U32 R13, RZ, RZ, R0 ;  /* 0x000000ffff0d7224 */ /* 0x000fe400078e0000 */
[----:B------:R-:W-:Y:S02]  /*23f30*/  IMAD.MOV.U32 R12, RZ, RZ, 0x5 ;  /* 0x00000005ff0c7424 */ /* 0x000fe400078e00ff */
[----:B------:R-:W-:-:S07]  /*23f40*/  IMAD.MOV.U32 R3, RZ, RZ, R14 ;  /* 0x000000ffff037224 */ /* 0x000fce00078e000e */
[----:B------:R-:W-:Y:S05]  /*23f50*/  WARPSYNC.COLLECTIVE R15, `(.L_x_4131) ;  /* 0x000000000f087348 */ /* 0x000fea0003c00000 */
[----:B------:R0:W1:Y:S02]  /*23f60*/  SHFL.IDX P6, R14, R13, R12, R11 ;  /* 0x0000000c0d0e7389 */ /* 0x00006400000c000b */
[----:B01----:R-:W-:Y:S01]  /*23f70*/  ENDCOLLECTIVE ;  /* 0x000000000000791b */ /* 0x003fe20003800000 */
.L_x_4131:
        /* <DEDUP_REMOVED lines=10> */
.L_x_4132:
        /* <DEDUP_REMOVED lines=8> */
.L_x_4012:
        /* <DEDUP_REMOVED lines=9> */
.L_x_4134:
[----:B------:R-:W-:Y:S02]  /*24130*/  ISETP.GE.AND P1, PT, R4, R6, PT ;  /* 0x000000060400720c */ /* 0x000fe40003f26270 */
[----:B------:R-:W-:Y:S01]  /*24140*/  MOV R13, R0 ;  /* 0x00000000000d7202 */ /* 0x000fe20000000f00 */
[----:B------:R-:W-:-:S10]  /*24150*/  IMAD.MOV.U32 R2, RZ, RZ, R14 ;  /* 0x000000ffff027224 */ /* 0x000fd400078e000e */
[----:B------:R-:W-:Y:S05]  /*24160*/  WARPSYNC.COLLECTIVE R15, `(.L_x_4135) ;  /* 0x000000000f087348 */ /* 0x000fea0003c00000 */
[----:B------:R0:W1:Y:S02]  /*24170*/  SHFL.IDX P6, R14, R13, R12, R11 ;  /* 0x0000000c0d0e7389 */ /* 0x00006400000c000b */
[----:B01----:R-:W-:Y:S01]  /*24180*/  ENDCOLLECTIVE ;  /* 0x000000000000791b */ /* 0x003fe20003800000 */
.L_x_4135:
[----:B------:R-:W-:Y:S02]  /*24190*/  IMAD.MOV.U32 R13, RZ, RZ, R5 ;  /* 0x000000ffff0d7224 */ /* 0x000fe400078e0005 */
[----:B------:R-:W-:Y:S02]  /*241a0*/  IMAD.MOV.U32 R12, RZ, RZ, 0x1 ;  /* 0x00000001ff0c7424 */ /* 0x000fe400078e00ff */
[----:B------:R-:W-:-:S07]  /*241b0*/  IMAD.MOV.U32 R3, RZ, RZ, R14 ;  /* 0x000000ffff037224 */ /* 0x000fce00078e000e */
[----:B------:R-:W-:Y:S05]  /*241c0*/  WARPSYNC.COLLECTIVE R15, `(.L_x_4136) ;  /* 0x000000000f087348 */ /* 0x000fea0003c00000 */
[----:B------:R0:W1:Y:S02]  /*241d0*/  SHFL.IDX P6, R14, R13, R12, R11 ;  /* 0x0000000c0d0e7389 */ /* 0x00006400000c000b */
[----:B01----:R-:W-:Y:S01]  /*241e0*/  ENDCOLLECTIVE ;  /* 0x000000000000791b */ /* 0x003fe20003800000 */
.L_x_4136:
        /* <DEDUP_REMOVED lines=16> */
.L_x_4137:
[----:B------:R-:W-:Y:S02]  /*242f0*/  IMAD.MOV.U32 R13, RZ, RZ, R5 ;  /* 0x000000ffff0d7224 */ /* 0x000fe400078e0005 */
[----:B------:R-:W-:Y:S02]  /*24300*/  IMAD.MOV.U32 R12, RZ, RZ, 0x2 ;  /* 0x00000002ff0c7424 */ /* 0x000fe400078e00ff */
[----:B------:R-:W-:-:S07]  /*24310*/  IMAD.MOV.U32 R3, RZ, RZ, R14 ;  /* 0x000000ffff037224 */ /* 0x000fce00078e000e */
[----:B------:R-:W-:Y:S05]  /*24320*/  WARPSYNC.COLLECTIVE R15, `(.L_x_4138) ;  /* 0x000000000f087348 */ /* 0x000fea0003c00000 */
[----:B------:R0:W1:Y:S02]  /*24330*/  SHFL.IDX P6, R14, R13, R12, R11 ;  /* 0x0000000c0d0e7389 */ /* 0x00006400000c000b */
[----:B01----:R-:W-:Y:S01]  /*24340*/  ENDCOLLECTIVE ;  /* 0x000000000000791b */ /* 0x003fe20003800000 */
.L_x_4138:
        /* <DEDUP_REMOVED lines=17> */
.L_x_4139:
[----:B------:R-:W-:Y:S02]  /*24460*/  IMAD.MOV.U32 R13, RZ, RZ, R5 ;  /* 0x000000ffff0d7224 */ /* 0x000fe400078e0005 */
[----:B------:R-:W-:Y:S02]  /*24470*/  IMAD.MOV.U32 R12, RZ, RZ, 0x3 ;  /* 0x00000003ff0c7424 */ /* 0x000fe400078e00ff */
[----:B------:R-:W-:-:S07]  /*24480*/  IMAD.MOV.U32 R3, RZ, RZ, R14 ;  /* 0x000000ffff037224 */ /* 0x000fce00078e000e */
[----:B------:R-:W-:Y:S05]  /*24490*/  WARPSYNC.COLLECTIVE R15, `(.L_x_4140) ;  /* 0x000000000f087348 */ /* 0x000fea0003c00000 */
[----:B------:R0:W1:Y:S02]  /*244a0*/  SHFL.IDX P6, R14, R13, R12, R11 ;  /* 0x0000000c0d0e7389 */ /* 0x00006400000c000b */
[----:B01----:R-:W-:Y:S01]  /*244b0*/  ENDCOLLECTIVE ;  /* 0x000000000000791b */ /* 0x003fe20003800000 */
.L_x_4140:
        /* <DEDUP_REMOVED lines=17> */
.L_x_4141:
[----:B------:R-:W-:Y:S02]  /*245d0*/  IMAD.MOV.U32 R13, RZ, RZ, R5 ;  /* 0x000000ffff0d7224 */ /* 0x000fe400078e0005 */
[----:B------:R-:W-:Y:S01]  /*245e0*/  IMAD.MOV.U32 R12, RZ, RZ, 0x4 ;  /* 0x00000004ff0c7424 */ /* 0x000fe200078e00ff */
[----:B------:R-:W-:-:S07]  /*245f0*/  MOV R3, R14 ;  /* 0x0000000e00037202 */ /* 0x000fce0000000f00 */
[----:B------:R-:W-:Y:S05]  /*24600*/  WARPSYNC.COLLECTIVE R15, `(.L_x_4142) ;  /* 0x000000000f087348 */ /* 0x000fea0003c00000 */
[----:B------:R0:W1:Y:S02]  /*24610*/  SHFL.IDX P6, R14, R13, R12, R11 ;  /* 0x0000000c0d0e7389 */ /* 0x00006400000c000b */
[----:B01----:R-:W-:Y:S01]  /*24620*/  ENDCOLLECTIVE ;  /* 0x000000000000791b */ /* 0x003fe20003800000 */
.L_x_4142:
[----:B------:R-:W-:-:S05]  /*24630*/  @!P1 LEA R7, P4, R32, R3, 0x1 ;  /* 0x0000000320079211 */ /* 0x000fca00078808ff */
[----:B------:R-:W-:Y:S02]  /*24640*/  @!P1 IMAD.X R8, RZ, RZ, R2, P4 ;  /* 0x000000ffff089224 */ /* 0x000fe400020e0602 */
[----:B------:R-:W-:Y:S02]  /*24650*/  @!P1 IMAD.MOV.U32 R2, RZ, RZ, R7 ;  /* 0x000000ffff029224 */ /* 0x000fe400078e0007 */
        /* <DEDUP_REMOVED lines=14> */
.L_x_4143:
[----:B------:R-:W-:Y:S02]  /*24740*/  IMAD.MOV.U32 R13, RZ, RZ, R5 ;  /* 0x000000ffff0d7224 */ /* 0x000fe400078e0005 */
[----:B------:R-:W-:Y:S02]  /*24750*/  IMAD.MOV.U32 R12, RZ, RZ, 0x5 ;  /* 0x00000005ff0c7424 */ /* 0x000fe400078e00ff */
[----:B------:R-:W-:-:S07]  /*24760*/  IMAD.MOV.U32 R3, RZ, RZ, R14 ;  /* 0x000000ffff037224 */ /* 0x000fce00078e000e */
[----:B------:R-:W-:Y:S05]  /*24770*/  WARPSYNC.COLLECTIVE R15, `(.L_x_4144) ;  /* 0x000000000f087348 */ /* 0x000fea0003c00000 */
[----:B------:R0:W1:Y:S02]  /*24780*/  SHFL.IDX P6, R14, R13, R12, R11 ;  /* 0x0000000c0d0e7389 */ /* 0x00006400000c000b */
[----:B01----:R-:W-:Y:S01]  /*24790*/  ENDCOLLECTIVE ;  /* 0x000000000000791b */ /* 0x003fe20003800000 */
.L_x_4144:
        /* <DEDUP_REMOVED lines=17> */
.L_x_4145:
[----:B------:R-:W-:Y:S02]  /*248b0*/  IMAD.MOV.U32 R13, RZ, RZ, R5 ;  /* 0x000000ffff0d7224 */ /* 0x000fe400078e0005 */
[----:B------:R-:W-:Y:S02]  /*248c0*/  IMAD.MOV.U32 R12, RZ, RZ, 0x6 ;  /* 0x00000006ff0c7424 */ /* 0x000fe400078e00ff */
[----:B------:R-:W-:-:S07]  /*248d0*/  IMAD.MOV.U32 R3, RZ, RZ, R14 ;  /* 0x000000ffff037224 */ /* 0x000fce00078e000e */
[----:B------:R-:W-:Y:S05]  /*248e0*/  WARPSYNC.COLLECTIVE R15, `(.L_x_4146) ;  /* 0x000000000f087348 */ /* 0x000fea0003c00000 */
[----:B------:R0:W1:Y:S02]  /*248f0*/  SHFL.IDX P6, R14, R13, R12, R11 ;  /* 0x0000000c0d0e7389 */ /* 0x00006400000c000b */
[----:B01----:R-:W-:Y:S01]  /*24900*/  ENDCOLLECTIVE ;  /* 0x000000000000791b */ /* 0x003fe20003800000 */
.L_x_4146:
        /* <DEDUP_REMOVED lines=17> */
.L_x_4147:
[----:B------:R-:W-:Y:S02]  /*24a20*/  IMAD.MOV.U32 R13, RZ, RZ, R5 ;  /* 0x000000ffff0d7224 */ /* 0x000fe400078e0005 */
[----:B------:R-:W-:Y:S02]  /*24a30*/  IMAD.MOV.U32 R12, RZ, RZ, 0x7 ;  /* 0x00000007ff0c7424 */ /* 0x000fe400078e00ff */
[----:B------:R-:W-:-:S07]  /*24a40*/  IMAD.MOV.U32 R3, RZ, RZ, R14 ;  /* 0x000000ffff037224 */ /* 0x000fce00078e000e */
[----:B------:R-:W-:Y:S05]  /*24a50*/  WARPSYNC.COLLECTIVE R15, `(.L_x_4148) ;  /* 0x000000000f087348 */ /* 0x000fea0003c00000 */
[----:B------:R0:W1:Y:S02]  /*24a60*/  SHFL.IDX P6, R14, R13, R12, R11 ;  /* 0x0000000c0d0e7389 */ /* 0x00006400000c000b */
[----:B01----:R-:W-:Y:S01]  /*24a70*/  ENDCOLLECTIVE ;  /* 0x000000000000791b */ /* 0x003fe20003800000 */
.L_x_4148:
[----:B------:R-:W-:-:S04]  /*24a80*/  @!P1 LEA R7, P4, R32, R3, 0x1 ;  /* 0x0000000320079211 */ /* 0x000fc800078808ff */
[----:B------:R-:W-:Y:S01]  /*24a90*/  @!P1 IADD3.X R8, RZ, R2, RZ, P4, !PT ;  /* 0x00000002ff089210 */ /* 0x000fe200027fe4ff */
[----:B------:R-:W-:-:S04]  /*24aa0*/  @!P1 IMAD.MOV.U32 R2, RZ, RZ, R7 ;  /* 0x000000ffff029224 */ /* 0x000fc800078e0007 */
        /* <DEDUP_REMOVED lines=9> */
[----:B0-----:R-:W-:Y:S05]  /*24b40*/  WARPSYNC.COLLECTIVE R15, `(.L_x_4149) ;  /* 0x000000000f087348 */ /* 0x001fea0003c00000 */
[----:B------:R1:W2:Y:S02]  /*24b50*/  SHFL.IDX P6, R14, R13, R12, R11 ;  /* 0x0000000c0d0e7389 */ /* 0x0002a400000c000b */
[----:B012---:R-:W-:Y:S01]  /*24b60*/  ENDCOLLECTIVE ;  /* 0x000000000000791b */ /* 0x007fe20003800000 */
.L_x_4149:
[----:B------:R-:W-:Y:S05]  /*24b70*/  BRA `(.L_x_4150) ;  /* 0xffffffac00fc7947 */ /* 0x000fea000383ffff */
.L_x_4017:
[----:B0-----:R0:W1:Y:S02]  /*24b80*/  SYNCS.PHASECHK.TRANS64.TRYWAIT P0, [R22+URZ+0x30820], R3 ;  /* 0x03082003160075a7 */ /* 0x001064000800017f */
[----:B-1----:R-:W-:Y:S05]  /*24b90*/  @!P0 NANOSLEEP.SYNCS 0x989680 ;  /* 0x009896800000895d */ /* 0x002fea0003900000 */
[----:B------:R-:W1:Y:S02]  /*24ba0*/  @!P0 SYNCS.PHASECHK.TRANS64 P0, [R22+URZ+0x30820], R3 ;  /* 0x03082003160085a7 */ /* 0x000e64000800007f */
[----:B-1----:R-:W-:Y:S05]  /*24bb0*/  @!P0 BRA `(.L_x_4017) ;  /* 0xfffffffc00f08947 */ /* 0x002fea000383ffff */
[----:B------:R-:W-:Y:S05]  /*24bc0*/  BRA `(.L_x_4151) ;  /* 0xffffffb000747947 */ /* 0x000fea000383ffff */
.L_x_4022:
[----:B0-----:R0:W1:Y:S02]  /*24bd0*/  SYNCS.PHASECHK.TRANS64.TRYWAIT P0, [R7+URZ+0x30840], R2 ;  /* 0x03084002070075a7 */ /* 0x001064000800017f */
[----:B-1----:R-:W-:Y:S05]  /*24be0*/  @!P0 NANOSLEEP.SYNCS 0x989680 ;  /* 0x009896800000895d */ /* 0x002fea0003900000 */
[----:B------:R-:W1:Y:S02]  /*24bf0*/  @!P0 SYNCS.PHASECHK.TRANS64 P0, [R7+URZ+0x30840], R2 ;  /* 0x03084002070085a7 */ /* 0x000e64000800007f */
[----:B-1----:R-:W-:Y:S05]  /*24c00*/  @!P0 BRA `(.L_x_4022) ;  /* 0xfffffffc00f08947 */ /* 0x002fea000383ffff */
[----:B------:R-:W-:Y:S05]  /*24c10*/  BRA `(.L_x_4152) ;  /* 0xffffffb4004c7947 */ /* 0x000fea000383ffff */
.L_x_4023:
        /* <DEDUP_REMOVED lines=8> */
.L_x_4154:
[----:B------:R-:W-:Y:S05]  /*24ca0*/  BSYNC B1 ;  /* 0x0000000000017941 */ /* 0x000fea0003800000 */
.L_x_4153:
[----:B------:R0:W-:Y:S04]  /*24cb0*/  STL [R1+0x118], R0 ;  /* 0x0001180001007387 */ /* 0x0001e80000100800 */
[----:B0-----:R0:W5:Y:S01]  /*24cc0*/  LDL.LU R0, [R1] ;  /* 0x0000000001007983 */ /* 0x0011620000300800 */
[----:B------:R-:W-:Y:S02]  /*24cd0*/  IMAD.MOV.U32 R13, RZ, RZ, R8 ;  /* 0x000000ffff0d7224 */ /* 0x000fe400078e0008 */
[----:B------:R-:W-:Y:S02]  /*24ce0*/  IMAD.MOV.U32 R12, RZ, RZ, RZ ;  /* 0x000000ffff0c7224 */ /* 0x000fe400078e00ff */
[----:B------:R-:W-:Y:S02]  /*24cf0*/  IMAD.MOV.U32 R11, RZ, RZ, 0x181f ;  /* 0x0000181fff0b7424 */ /* 0x000fe400078e00ff */
[----:B------:R-:W-:-:S02]  /*24d00*/  IMAD.MOV.U32 R15, RZ, RZ, -0x1 ;  /* 0xffffffffff0f7424 */ /* 0x000fc400078e00ff */
[----:B------:R-:W-:Y:S02]  /*24d10*/  IMAD.MOV.U32 R3, RZ, RZ, R14 ;  /* 0x000000ffff037224 */ /* 0x000fe400078e000e */
[----:B0-----:R-:W-:-:S07]  /*24d20*/  IMAD.SHL.U32 R4, R32, 0x2, RZ ;  /* 0x0000000220047824 */ /* 0x001fce00078e00ff */
[----:B-----5:R-:W-:Y:S05]  /*24d30*/  WARPSYNC.COLLECTIVE R15, `(.L_x_4155) ;  /* 0x000000000f087348 */ /* 0x020fea0003c00000 */
[----:B------:R0:W1:Y:S02]  /*24d40*/  SHFL.IDX P6, R14, R13, R12, R11 ;  /* 0x0000000c0d0e7389 */ /* 0x00006400000c000b */
[----:B01---5:R-:W-:Y:S01]  /*24d50*/  ENDCOLLECTIVE ;  /* 0x000000000000791b */ /* 0x023fe20003800000 */
.L_x_4155:
[----:B------:R-:W-:Y:S02]  /*24d60*/  IMAD R5, R5, 0x2, R22 ;  /* 0x0000000205057824 */ /* 0x000fe400078e0216 */
[----:B------:R-:W-:Y:S02]  /*24d70*/  IMAD.MOV.U32 R13, RZ, RZ, R6 ;  /* 0x000000ffff0d7224 */ /* 0x000fe400078e0006 */
[----:B------:R-:W-:Y:S02]  /*24d80*/  IMAD.MOV.U32 R12, RZ, RZ, 0x1 ;  /* 0x00000001ff0c7424 */ /* 0x000fe400078e00ff */
[----:B------:R-:W-:-:S07]  /*24d90*/  IMAD.MOV.U32 R2, RZ, RZ, R14 ;  /* 0x000000ffff027224 */ /* 0x000fce00078e000e */
[----:B------:R-:W-:Y:S05]  /*24da0*/  WARPSYNC.COLLECTIVE R15, `(.L_x_4156) ;  /* 0x000000000f087348 */ /* 0x000fea0003c00000 */
[----:B------:R0:W1:Y:S02]  /*24db0*/  SHFL.IDX P6, R14, R13, R12, R11 ;  /* 0x0000000c0d0e7389 */ /* 0x00006400000c000b */
[----:B01----:R-:W-:Y:S01]  /*24dc0*/  ENDCOLLECTIVE ;  /* 0x000000000000791b */ /* 0x003fe20003800000 */
.L_x_4156:
[----:B------:R-:W-:-:S05]  /*24dd0*/  IADD3 R2, P0, R2, R4, RZ ;  /* 0x0000000402027210 */ /* 0x000fca0007f1e0ff */
[----:B------:R-:W-:Y:S02]  /*24de0*/  IMAD.X R3, RZ, RZ, R3, P0 ;  /* 0x000000ffff037224 */ /* 0x000fe400000e0603 */
[----:B------:R-:W-:Y:S01]  /*24df0*/  IMAD.MOV.U32 R13, RZ, RZ, R8 ;  /* 0x000000ffff0d7224 */ /* 0x000fe200078e0008 */
[----:B------:R-:W-:-:S04]  /*24e00*/  LOP3.LUT R0, R0, 0xffffffbf, RZ, 0xc0, !PT ;  /* 0xffffffbf00007812 */ /* 0x000fc800078ec0ff */
[----:B------:R-:W-:-:S04]  /*24e10*/  @P1 LOP3.LUT R0, R0, 0x40, RZ, 0xfc, !PT ;  /* 0x0000004000001812 */ /* 0x000fc800078efcff */
[----:B------:R-:W-:Y:S01]  /*24e20*/  LOP3.LUT P1, RZ, R0, 0x4, RZ, 0xc0, !PT ;  /* 0x0000000400ff7812 */ /* 0x000fe2000782c0ff */
[----:B------:R0:W-:-:S12]  /*24e30*/  STL [R1], R0 ;  /* 0x0000000001007387 */ /* 0x0001d80000100800 */
[----:B------:R-:W-:Y:S01]  /*24e40*/  @!PT LDS RZ, [RZ] ;  /* 0x00000000fffff984 */ /* 0x000fe20000000800 */
[----:B------:R-:W-:Y:S01]  /*24e50*/  @!PT LDS RZ, [RZ] ;  /* 0x00000000fffff984 */ /* 0x000fe20000000800 */
[----:B------:R-:W-:Y:S01]  /*24e60*/  @!PT LDS RZ, [RZ] ;  /* 0x00000000fffff984 */ /* 0x000fe20000000800 */
[----:B------:R-:W-:Y:S04]  /*24e70*/  LDGSTS.E.BYPASS.LTC128B.128 [R5+0x1e400], desc[UR48][R2.64], !P1 ;  /* 0x1e40000002057fae */ /* 0x000fe8000c901d70 */
[----:B------:R-:W-:Y:S04]  /*24e80*/  LDGSTS.E.BYPASS.LTC128B.128 [R5+0x21400], desc[UR48][R2.64+0x80], !P5 ;  /* 0x2140008002057fae */ /* 0x000fe8000e901d70 */
[----:B------:R1:W-:Y:S02]  /*24e90*/  LDGSTS.E.BYPASS.LTC128B.128 [R5+0x24400], desc[UR48][R2.64+0x100], !P4 ;  /* 0x2440010002057fae */ /* 0x0003e4000e101d70 */
[----:B01----:R-:W-:-:S07]  /*24ea0*/  IMAD.MOV.U32 R3, RZ, RZ, R14 ;  /* 0x000000ffff037224 */ /* 0x003fce00078e000e */
[----:B------:R-:W-:Y:S05]  /*24eb0*/  WARPSYNC.COLLECTIVE R15, `(.L_x_4157) ;  /* 0x000000000f087348 */ /* 0x000fea0003c00000 */
[----:B------:R0:W1:Y:S02]  /*24ec0*/  SHFL.IDX P6, R14, R13, R12, R11 ;  /* 0x0000000c0d0e7389 */ /* 0x00006400000c000b */
[----:B01----:R-:W-:Y:S01]  /*24ed0*/  ENDCOLLECTIVE ;  /* 0x000000000000791b */ /* 0x003fe20003800000 */
.L_x_4157:
[----:B------:R-:W-:Y:S02]  /*24ee0*/  IMAD.MOV.U32 R13, RZ, RZ, R6 ;  /* 0x000000ffff0d7224 */ /* 0x000fe400078e0006 */
[----:B------:R-:W-:Y:S02]  /*24ef0*/  IMAD.MOV.U32 R12, RZ, RZ, 0x2 ;  /* 0x00000002ff0c7424 */ /* 0x000fe400078e00ff */
[----:B------:R-:W-:-:S07]  /*24f00*/  IMAD.MOV.U32 R2, RZ, RZ, R14 ;  /* 0x000000ffff027224 */ /* 0x000fce00078e000e */
[----:B------:R-:W-:Y:S05]  /*24f10*/  WARPSYNC.COLLECTIVE R15, `(.L_x_4158) ;  /* 0x000000000f087348 */ /* 0x000fea0003c00000 */
[----:B------:R0:W1:Y:S02]  /*24f20*/  SHFL.IDX P6, R14, R13, R12, R11 ;  /* 0x0000000c0d0e7389 */ /* 0x00006400000c000b */
[----:B01----:R-:W-:Y:S01]  /*24f30*/  ENDCOLLECTIVE ;  /* 0x000000000000791b */ /* 0x003fe20003800000 */
.L_x_4158:
        /* <DEDUP_REMOVED lines=13> */
.L_x_4159:
[----:B------:R-:W-:Y:S02]  /*25010*/  IMAD.MOV.U32 R13, RZ, RZ, R6 ;  /* 0x000000ffff0d7224 */ /* 0x000fe400078e0006 */
[----:B------:R-:W-:Y:S02]  /*25020*/  IMAD.MOV.U32 R12, RZ, RZ, 0x3 ;  /* 0x00000003ff0c7424 */ /* 0x000fe400078e00ff */
[----:B------:R-:W-:-:S07]  /*25030*/  IMAD.MOV.U32 R2, RZ, RZ, R14 ;  /* 0x000000ffff027224 */ /* 0x000fce00078e000e */
[----:B------:R-:W-:Y:S05]  /*25040*/  WARPSYNC.COLLECTIVE R15, `(.L_x_4160) ;  /* 0x000000000f087348 */ /* 0x000fea0003c00000 */
[----:B------:R0:W1:Y:S02]  /*25050*/  SHFL.IDX P6, R14, R13, R12, R11 ;  /* 0x0000000c0d0e7389 */ /* 0x00006400000c000b */
[----:B01----:R-:W-:Y:S01]  /*25060*/  ENDCOLLECTIVE ;  /* 0x000000000000791b */ /* 0x003fe20003800000 */
.L_x_4160:
        /* <DEDUP_REMOVED lines=13> */
.L_x_4161:
[----:B------:R-:W-:Y:S02]  /*25140*/  IMAD.MOV.U32 R13, RZ, RZ, R6 ;  /* 0x000000ffff0d7224 */ /* 0x000fe400078e0006 */
[----:B------:R-:W-:Y:S02]  /*25150*/  IMAD.MOV.U32 R12, RZ, RZ, 0x4 ;  /* 0x00000004ff0c7424 */ /* 0x000fe400078e00ff */
[----:B------:R-:W-:-:S07]  /*25160*/  IMAD.MOV.U32 R2, RZ, RZ, R14 ;  /* 0x000000ffff027224 */ /* 0x000fce00078e000e */
[----:B------:R-:W-:Y:S05]  /*25170*/  WARPSYNC.COLLECTIVE R15, `(.L_x_4162) ;  /* 0x000000000f087348 */ /* 0x000fea0003c00000 */
[----:B------:R0:W1:Y:S02]  /*25180*/  SHFL.IDX P6, R14, R13, R12, R11 ;  /* 0x0000000c0d0e7389 */ /* 0x00006400000c000b */
[----:B01----:R-:W-:Y:S01]  /*25190*/  ENDCOLLECTIVE ;  /* 0x000000000000791b */ /* 0x003fe20003800000 */
.L_x_4162:
        /* <DEDUP_REMOVED lines=13> */
.L_x_4163:
        /* <DEDUP_REMOVED lines=8> */
[----:B------:R0:W5:Y:S01]  /*252f0*/  LDL.LU R0, [R1+0x118] ;  /* 0x0001180001007983 */ /* 0x0001620000300800 */
[----:B------:R-:W-:Y:S02]  /*25300*/  IMAD.MOV.U32 R13, RZ, RZ, R6 ;  /* 0x000000ffff0d7224 */ /* 0x000fe400078e0006 */
[----:B------:R-:W-:Y:S01]  /*25310*/  IMAD.MOV.U32 R12, RZ, RZ, 0x5 ;  /* 0x00000005ff0c7424 */ /* 0x000fe200078e00ff */
[----:B------:R0:W-:Y:S06]  /*25320*/  LDGSTS.E.BYPASS.LTC128B.128 [R5+0x23400], desc[UR48][R2.64+0x80], !P5 ;  /* 0x2340008002057fae */ /* 0x0001ec000e901d70 */
[----:B0----5:R-:W-:Y:S05]  /*25330*/  WARPSYNC.COLLECTIVE R15, `(.L_x_4164) ;  /* 0x000000000f087348 */ /* 0x021fea0003c00000 */
[----:B------:R1:W2:Y:S02]  /*25340*/  SHFL.IDX P6, R14, R13, R12, R11 ;  /* 0x0000000c0d0e7389 */ /* 0x0002a400000c000b */
[----:B012--5:R-:W-:Y:S01]  /*25350*/  ENDCOLLECTIVE ;  /* 0x000000000000791b */ /* 0x027fe20003800000 */
.L_x_4164:
[----:B------:R-:W-:Y:S01]  /*25360*/  @!PT LDS RZ, [RZ] ;  /* 0x00000000fffff984 */ /* 0x000fe20000000800 */
[----:B------:R-:W-:Y:S01]  /*25370*/  @!PT LDS RZ, [RZ] ;  /* 0x00000000fffff984 */ /* 0x000fe20000000800 */
[----:B------:R-:W-:Y:S01]  /*25380*/  @!PT LDS RZ, [RZ] ;  /* 0x00000000fffff984 */ /* 0x000fe20000000800 */
[----:B------:R0:W-:Y:S01]  /*25390*/  LDGSTS.E.BYPASS.LTC128B.128 [R5+0x26400], desc[UR48][R2.64+0x100], !P4 ;  /* 0x2640010002057fae */ /* 0x0001e2000e101d70 */
[----:B------:R-:W-:Y:S02]  /*253a0*/  IMAD.MOV.U32 R13, RZ, RZ, R8 ;  /* 0x000000ffff0d7224 */ /* 0x000fe400078e0008 */
[----:B------:R-:W-:-:S07]  /*253b0*/  IMAD.MOV.U32 R34, RZ, RZ, R14 ;  /* 0x000000ffff227224 */ /* 0x000fce00078e000e */
[----:B0-----:R-:W-:Y:S05]  /*253c0*/  WARPSYNC.COLLECTIVE R15, `(.L_x_4165) ;  /* 0x000000000f087348 */ /* 0x001fea0003c00000 */
[----:B------:R1:W2:Y:S02]  /*253d0*/  SHFL.IDX P6, R14, R13, R12, R11 ;  /* 0x0000000c0d0e7389 */ /* 0x0002a400000c000b */
[----:B012---:R-:W-:Y:S01]  /*253e0*/  ENDCOLLECTIVE ;  /* 0x000000000000791b */ /* 0x007fe20003800000 */
.L_x_4165:
[----:B------:R-:W-:Y:S01]  /*253f0*/  IMAD.MOV.U32 R2, RZ, RZ, R14 ;  /* 0x000000ffff027224 */ /* 0x000fe200078e000e */
[----:B------:R-:W-:Y:S06]  /*25400*/  BRA `(.L_x_4166) ;  /* 0xffffffb000587947 */ /* 0x000fec000383ffff */
.L_x_4028:
[----:B0-----:R0:W2:Y:S02]  /*25410*/  SYNCS.PHASECHK.TRANS64.TRYWAIT P0, [R6+URZ+0x30860], R2 ;  /* 0x03086002060075a7 */ /* 0x0010a4000800017f */
[----:B--2---:R-:W-:Y:S05]  /*25420*/  @!P0 NANOSLEEP.SYNCS 0x989680 ;  /* 0x009896800000895d */ /* 0x004fea0003900000 */
[----:B------:R-:W2:Y:S02]  /*25430*/  @!P0 SYNCS.PHASECHK.TRANS64 P0, [R6+URZ+0x30860], R2 ;  /* 0x03086002060085a7 */ /* 0x000ea4000800007f */
[----:B--2---:R-:W-:Y:S05]  /*25440*/  @!P0 BRA `(.L_x_4028) ;  /* 0xfffffffc00f08947 */ /* 0x004fea000383ffff */
[----:B------:R-:W-:Y:S05]  /*25450*/  BRA `(.L_x_4167) ;  /* 0xffffffb000c07947 */ /* 0x000fea000383ffff */
.L_x_4029:
        /* <DEDUP_REMOVED lines=8> */
.L_x_4169:
[----:B------:R-:W-:Y:S05]  /*254e0*/  BSYNC B1 ;  /* 0x0000000000017941 */ /* 0x000fea0003800000 */
.L_x_4168:
[----:B------:R-:W-:Y:S01]  /*254f0*/  IMAD.MOV.U32 R13, RZ, RZ, R23 ;  /* 0x000000ffff0d7224 */ /* 0x000fe200078e0017 */
[----:B------:R-:W-:Y:S01]  /*25500*/  MOV R11, 0x181f ;  /* 0x0000181f000b7802 */ /* 0x000fe20000000f00 */
[----:B------:R-:W-:Y:S02]  /*25510*/  IMAD.MOV.U32 R12, RZ, RZ, RZ ;  /* 0x000000ffff0c7224 */ /* 0x000fe400078e00ff */
[----:B------:R-:W-:Y:S02]  /*25520*/  IMAD.MOV.U32 R15, RZ, RZ, -0x1 ;  /* 0xffffffffff0f7424 */ /* 0x000fe400078e00ff */
[----:B------:R-:W-:Y:S02]  /*25530*/  IMAD.MOV.U32 R3, RZ, RZ, R14 ;  /* 0x000000ffff037224 */ /* 0x000fe400078e000e */
[----:B------:R-:W-:-:S07]  /*25540*/  IMAD R5, R5, 0x2, R22 ;  /* 0x0000000205057824 */ /* 0x000fce00078e0216 */
[----:B------:R-:W-:Y:S05]  /*25550*/  WARPSYNC.COLLECTIVE R15, `(.L_x_4170) ;  /* 0x000000000f087348 */ /* 0x000fea0003c00000 */
[----:B------:R0:W1:Y:S02]  /*25560*/  SHFL.IDX P6, R14, R13, R12, R11 ;  /* 0x0000000c0d0e7389 */ /* 0x00006400000c000b */
[----:B01----:R-:W-:Y:S01]  /*25570*/  ENDCOLLECTIVE ;  /* 0x000000000000791b */ /* 0x003fe20003800000 */
.L_x_4170:
[----:B------:R-:W-:Y:S02]  /*25580*/  IMAD.MOV.U32 R13, RZ, RZ, R24 ;  /* 0x000000ffff0d7224 */ /* 0x000fe400078e0018 */
[----:B------:R-:W-:Y:S02]  /*25590*/  IMAD.MOV.U32 R12, RZ, RZ, 0x1 ;  /* 0x00000001ff0c7424 */ /* 0x000fe400078e00ff */
[----:B------:R-:W-:-:S07]  /*255a0*/  IMAD.MOV.U32 R2, RZ, RZ, R14 ;  /* 0x000000ffff027224 */ /* 0x000fce00078e000e */
[----:B------:R-:W-:Y:S05]  /*255b0*/  WARPSYNC.COLLECTIVE R15, `(.L_x_4171) ;  /* 0x000000000f087348 */ /* 0x000fea0003c00000 */
[----:B------:R0:W1:Y:S02]  /*255c0*/  SHFL.IDX P6, R14, R13, R12, R11 ;  /* 0x0000000c0d0e7389 */ /* 0x00006400000c000b */
[----:B01----:R-:W-:Y:S01]  /*255d0*/  ENDCOLLECTIVE ;  /* 0x000000000000791b */ /* 0x003fe20003800000 */
.L_x_4171:
        /* <DEDUP_REMOVED lines=16> */
.L_x_4172:
[----:B------:R-:W-:Y:S02]  /*256e0*/  IMAD.MOV.U32 R13, RZ, RZ, R24 ;  /* 0x000000ffff0d7224 */ /* 0x000fe400078e0018 */
[----:B------:R-:W-:Y:S02]  /*256f0*/  IMAD.MOV.U32 R12, RZ, RZ, 0x2 ;  /* 0x00000002ff0c7424 */ /* 0x000fe400078e00ff */
[----:B------:R-:W-:-:S07]  /*25700*/  IMAD.MOV.U32 R2, RZ, RZ, R14 ;  /* 0x000000ffff027224 */ /* 0x000fce00078e000e */
[----:B------:R-:W-:Y:S05]  /*25710*/  WARPSYNC.COLLECTIVE R15, `(.L_x_4173) ;  /* 0x000000000f087348 */ /* 0x000fea0003c00000 */
[----:B------:R0:W1:Y:S02]  /*25720*/  SHFL.IDX P6, R14, R13, R12, R11 ;  /* 0x0000000c0d0e7389 */ /* 0x00006400000c000b */
[----:B01----:R-:W-:Y:S01]  /*25730*/  ENDCOLLECTIVE ;  /* 0x000000000000791b */ /* 0x003fe20003800000 */
.L_x_4173:
        /* <DEDUP_REMOVED lines=16> */
.L_x_4174:
[----:B------:R-:W-:Y:S02]  /*25840*/  IMAD.MOV.U32 R13, RZ, RZ, R24 ;  /* 0x000000ffff0d7224 */ /* 0x000fe400078e0018 */
[----:B------:R-:W-:Y:S02]  /*25850*/  IMAD.MOV.U32 R12, RZ, RZ, 0x3 ;  /* 0x00000003ff0c7424 */ /* 0x000fe400078e00ff */
[----:B------:R-:W-:-:S07]  /*25860*/  IMAD.MOV.U32 R2, RZ, RZ, R14 ;  /* 0x000000ffff027224 */ /* 0x000fce00078e000e */
[----:B------:R-:W-:Y:S05]  /*25870*/  WARPSYNC.COLLECTIVE R15, `(.L_x_4175) ;  /* 0x000000000f087348 */ /* 0x000fea0003c00000 */
[----:B------:R0:W1:Y:S02]  /*25880*/  SHFL.IDX P6, R14, R13, R12, R11 ;  /* 0x0000000c0d0e7389 */ /* 0x00006400000c000b */
[----:B01----:R-:W-:Y:S01]  /*25890*/  ENDCOLLECTIVE ;  /* 0x000000000000791b */ /* 0x003fe20003800000 */
.L_x_4175:
        /* <DEDUP_REMOVED lines=16> */
.L_x_4176:
[----:B------:R-:W-:Y:S02]  /*259a0*/  IMAD.MOV.U32 R13, RZ, RZ, R24 ;  /* 0x000000ffff0d7224 */ /* 0x000fe400078e0018 */
[----:B------:R-:W-:Y:S02]  /*259b0*/  IMAD.MOV.U32 R12, RZ, RZ, 0x4 ;  /* 0x00000004ff0c7424 */ /* 0x000fe400078e00ff */
[----:B------:R-:W-:-:S07]  /*259c0*/  IMAD.MOV.U32 R2, RZ, RZ, R14 ;  /* 0x000000ffff027224 */ /* 0x000fce00078e000e */
[----:B------:R-:W-:Y:S05]  /*259d0*/  WARPSYNC.COLLECTIVE R15, `(.L_x_4177) ;  /* 0x000000000f087348 */ /* 0x000fea0003c00000 */
[----:B------:R0:W1:Y:S02]  /*259e0*/  SHFL.IDX P6, R14, R13, R12, R11 ;  /* 0x0000000c0d0e7389 */ /* 0x00006400000c000b */
[----:B01----:R-:W-:Y:S01]  /*259f0*/  ENDCOLLECTIVE ;  /* 0x000000000000791b */ /* 0x003fe20003800000 */
.L_x_4177:
        /* <DEDUP_REMOVED lines=16> */
.L_x_4178:
[----:B------:R-:W-:Y:S02]  /*25b00*/  IMAD.MOV.U32 R13, RZ, RZ, R24 ;  /* 0x000000ffff0d7224 */ /* 0x000fe400078e0018 */
[----:B------:R-:W-:Y:S02]  /*25b10*/  IMAD.MOV.U32 R12, RZ, RZ, 0x5 ;  /* 0x00000005ff0c7424 */ /* 0x000fe400078e00ff */
[----:B------:R-:W-:-:S07]  /*25b20*/  IMAD.MOV.U32 R2, RZ, RZ, R14 ;  /* 0x000000ffff027224 */ /* 0x000fce00078e000e */
[----:B------:R-:W-:Y:S05]  /*25b30*/  WARPSYNC.COLLECTIVE R15, `(.L_x_4179) ;  /* 0x000000000f087348 */ /* 0x000fea0003c00000 */
[----:B------:R0:W1:Y:S02]  /*25b40*/  SHFL.IDX P6, R14, R13, R12, R11 ;  /* 0x0000000c0d0e7389 */ /* 0x00006400000c000b */
[----:B01----:R-:W-:Y:S01]  /*25b50*/  ENDCOLLECTIVE ;  /* 0x000000000000791b */ /* 0x003fe20003800000 */
.L_x_4179:
[----:B------:R-:W-:-:S04]  /*25b60*/  IADD3 R2, P0, R2, R4, RZ ;  /* 0x0000000402027210 */ /* 0x000fc80007f1e0ff */
[----:B------:R-:W-:Y:S02]  /*25b70*/  IADD3.X R3, RZ, R3, RZ, P0, !PT ;  /* 0x00000003ff037210 */ /* 0x000fe400007fe4ff */
        /* <DEDUP_REMOVED lines=11> */
.L_x_4180:
[----:B------:R-:W-:Y:S01]  /*25c30*/  @!PT LDS RZ, [RZ] ;  /* 0x00000000fffff984 */ /* 0x000fe20000000800 */
[----:B------:R-:W-:Y:S01]  /*25c40*/  @!PT LDS RZ, [RZ] ;  /* 0x00000000fffff984 */ /* 0x000fe20000000800 */
[----:B------:R-:W-:Y:S01]  /*25c50*/  @!PT LDS RZ, [RZ] ;  /* 0x00000000fffff984 */ /* 0x000fe20000000800 */
[----:B------:R-:W-:Y:S01]  /*25c60*/  LDGSTS.E.BYPASS.LTC128B.128 [R5+0x5400], desc[UR48][R2.64+0x80], !P0 ;  /* 0x0540008002057fae */ /* 0x000fe2000c101d70 */
[----:B------:R-:W-:-:S13]  /*25c70*/  ISETP.LT.OR P0, PT, R7, 0x41, P1 ;  /* 0x000000410700780c */ /* 0x000fda0000f01670 */
[----:B------:R0:W-:Y:S02]  /*25c80*/  LDGSTS.E.BYPASS.LTC128B.128 [R5+0x8400], desc[UR48][R2.64+0x100], !P0 ;  /* 0x0840010002057fae */ /* 0x0001e4000c101d70 */
[----:B0-----:R-:W-:Y:S01]  /*25c90*/  IMAD.MOV.U32 R2, RZ, RZ, R14 ;  /* 0x000000ffff027224 */ /* 0x001fe200078e000e */
[----:B------:R-:W-:Y:S06]  /*25ca0*/  BRA `(.L_x_4181) ;  /* 0xffffffac00ac7947 */ /* 0x000fec000383ffff */
.L_x_4037:
[----:B0-----:R0:W1:Y:S02]  /*25cb0*/  SYNCS.PHASECHK.TRANS64.TRYWAIT P0, [R0+URZ+0x30860], R3 ;  /* 0x03086003000075a7 */ /* 0x001064000800017f */
[----:B-1----:R-:W-:Y:S05]  /*25cc0*/  @!P0 NANOSLEEP.SYNCS 0x989680 ;  /* 0x009896800000895d */ /* 0x002fea0003900000 */
[----:B------:R-:W1:Y:S02]  /*25cd0*/  @!P0 SYNCS.PHASECHK.TRANS64 P0, [R0+URZ+0x30860], R3 ;  /* 0x03086003000085a7 */ /* 0x000e64000800007f */
[----:B-1----:R-:W-:Y:S05]  /*25ce0*/  @!P0 BRA `(.L_x_4037) ;  /* 0xfffffffc00f08947 */ /* 0x002fea000383ffff */
[----:B------:R-:W-:Y:S05]  /*25cf0*/  BRA `(.L_x_4182) ;  /* 0xffffffb000d07947 */ /* 0x000fea000383ffff */
.L_x_4038:
        /* <DEDUP_REMOVED lines=8> */
.L_x_4184:
[----:B------:R-:W-:Y:S05]  /*25d80*/  BSYNC B0 ;  /* 0x0000000000007941 */ /* 0x000fea0003800000 */
.L_x_4183:
        /* <DEDUP_REMOVED lines=9> */
.L_x_4185:
        /* <DEDUP_REMOVED lines=14> */
.L_x_4186:
        /* <DEDUP_REMOVED lines=13> */
.L_x_4187:
[----:B------:R-:W-:Y:S02]  /*25fd0*/  IMAD.MOV.U32 R13, RZ, RZ, R24 ;  /* 0x000000ffff0d7224 */ /* 0x000fe400078e0018 */
[----:B------:R-:W-:Y:S01]  /*25fe0*/  IMAD.MOV.U32 R12, RZ, RZ, 0x2 ;  /* 0x00000002ff0c7424 */ /* 0x000fe200078e00ff */
[----:B------:R-:W-:-:S13]  /*25ff0*/  IADD3 R2, P4, R14, R5, RZ ;  /* 0x000000050e027210 */ /* 0x000fda0007f9e0ff */
[----:B------:R-:W-:Y:S05]  /*26000*/  WARPSYNC.COLLECTIVE R15, `(.L_x_4188) ;  /* 0x000000000f087348 */ /* 0x000fea0003c00000 */
[----:B------:R0:W1:Y:S02]  /*26010*/  SHFL.IDX P6, R14, R13, R12, R11 ;  /* 0x0000000c0d0e7389 */ /* 0x00006400000c000b */
[----:B01----:R-:W-:Y:S01]  /*26020*/  ENDCOLLECTIVE ;  /* 0x000000000000791b */ /* 0x003fe20003800000 */
.L_x_4188:
        /* <DEDUP_REMOVED lines=15> */
.L_x_4189:
[----:B------:R-:W-:Y:S01]  /*26120*/  MOV R13, R24 ;  /* 0x00000018000d7202 */ /* 0x000fe20000000f00 */
[----:B------:R-:W-:Y:S01]  /*26130*/  IMAD.MOV.U32 R12, RZ, RZ, 0x3 ;  /* 0x00000003ff0c7424 */ /* 0x000fe200078e00ff */
[----:B------:R-:W-:-:S13]  /*26140*/  IADD3 R2, P4, R14, R5, RZ ;  /* 0x000000050e027210 */ /* 0x000fda0007f9e0ff */
[----:B------:R-:W-:Y:S05]  /*26150*/  WARPSYNC.COLLECTIVE R15, `(.L_x_4190) ;  /* 0x000000000f087348 */ /* 0x000fea0003c00000 */
[----:B------:R0:W1:Y:S02]  /*26160*/  SHFL.IDX P6, R14, R13, R12, R11 ;  /* 0x0000000c0d0e7389 */ /* 0x00006400000c000b */
[----:B01----:R-:W-:Y:S01]  /*26170*/  ENDCOLLECTIVE ;  /* 0x000000000000791b */ /* 0x003fe20003800000 */
.L_x_4190:
        /* <DEDUP_REMOVED lines=15> */
.L_x_4191:
[----:B------:R-:W-:Y:S02]  /*26270*/  IMAD.MOV.U32 R13, RZ, RZ, R24 ;  /* 0x000000ffff0d7224 */ /* 0x000fe400078e0018 */
[----:B------:R-:W-:Y:S01]  /*26280*/  IMAD.MOV.U32 R12, RZ, RZ, 0x4 ;  /* 0x00000004ff0c7424 */ /* 0x000fe200078e00ff */
[----:B------:R-:W-:-:S13]  /*26290*/  IADD3 R2, P4, R14, R5, RZ ;  /* 0x000000050e027210 */ /* 0x000fda0007f9e0ff */
[----:B------:R-:W-:Y:S05]  /*262a0*/  WARPSYNC.COLLECTIVE R15, `(.L_x_4192) ;  /* 0x000000000f087348 */ /* 0x000fea0003c00000 */
[----:B------:R0:W1:Y:S02]  /*262b0*/  SHFL.IDX P6, R14, R13, R12, R11 ;  /* 0x0000000c0d0e7389 */ /* 0x00006400000c000b */
[----:B01----:R-:W-:Y:S01]  /*262c0*/  ENDCOLLECTIVE ;  /* 0x000000000000791b */ /* 0x003fe20003800000 */
.L_x_4192:
        /* <DEDUP_REMOVED lines=15> */
.L_x_4193:
[----:B------:R-:W-:Y:S02]  /*263c0*/  IMAD.MOV.U32 R13, RZ, RZ, R24 ;  /* 0x000000ffff0d7224 */ /* 0x000fe400078e0018 */
[----:B------:R-:W-:Y:S01]  /*263d0*/  IMAD.MOV.U32 R12, RZ, RZ, 0x5 ;  /* 0x00000005ff0c7424 */ /* 0x000fe200078e00ff */
[----:B------:R-:W-:-:S13]  /*263e0*/  IADD3 R2, P4, R14, R5, RZ ;  /* 0x000000050e027210 */ /* 0x000fda0007f9e0ff */
[----:B------:R-:W-:Y:S05]  /*263f0*/  WARPSYNC.COLLECTIVE R15, `(.L_x_4194) ;  /* 0x000000000f087348 */ /* 0x000fea0003c00000 */
[----:B------:R0:W1:Y:S02]  /*26400*/  SHFL.IDX P6, R14, R13, R12, R11 ;  /* 0x0000000c0d0e7389 */ /* 0x00006400000c000b */
[----:B01----:R-:W-:Y:S01]  /*26410*/  ENDCOLLECTIVE ;  /* 0x000000000000791b */ /* 0x003fe20003800000 */
.L_x_4194:
        /* <DEDUP_REMOVED lines=14> */
.L_x_4195:
[----:B------:R-:W-:Y:S05]  /*26500*/  BRA `(.L_x_4196) ;  /* 0xffffffac00d47947 */ /* 0x000fea000383ffff */
.L_x_4043:
        /* <DEDUP_REMOVED lines=8> */
.L_x_4198:
[----:B------:R-:W-:Y:S05]  /*26590*/  BSYNC B0 ;  /* 0x0000000000007941 */ /* 0x000fea0003800000 */
.L_x_4197:
        /* <DEDUP_REMOVED lines=9> */
.L_x_4199:
[----:B------:R-:W-:Y:S02]  /*26630*/  ULDC UR4, c[0x0][0xc3c] ;  /* 0x00030f0000047ab9 */ /* 0x000fe40000000800 */
[----:B------:R-:W-:-:S13]  /*26640*/  ISETP.GE.OR P1, PT, R7, UR4, !P0 ;  /* 0x0000000407007c0c */ /* 0x000fda000c726670 */
[----:B------:R-:W0:Y:S08]  /*26650*/  @!P1 LDC.64 R2, c[0x0][0xc80] ;  /* 0x00032000ff029b82 */ /* 0x000e300000000a00 */
[----:B------:R-:W1:Y:S01]  /*26660*/  @!P1 LDC.64 R4, c[0x0][0xc78] ;  /* 0x00031e00ff049b82 */ /* 0x000e620000000a00 */
[----:B------:R-:W-:Y:S01]  /*26670*/  CS2R R10, SRZ ;  /* 0x00000000000a7805 */ /* 0x000fe2000001ff00 */
[----:B------:R-:W-:-:S02]  /*26680*/  IMAD.MOV.U32 R8, RZ, RZ, R14 ;  /* 0x000000ffff087224 */ /* 0x000fc400078e000e */
        /* <DEDUP_REMOVED lines=17> */
.L_x_4200:
[----:B------:R-:W-:Y:S01]  /*267a0*/  IMAD.MOV.U32 R12, RZ, RZ, 0x2 ;  /* 0x00000002ff0c7424 */ /* 0x000fe200078e00ff */
[----:B------:R-:W-:-:S04]  /*267b0*/  SEL R4, R14, RZ, P1 ;  /* 0x000000ff0e047207 */ /* 0x000fc80000800000 */
[----:B------:R-:W-:-:S05]  /*267c0*/  IADD3 R4, R13, R4, RZ ;  /* 0x000000040d047210 */ /* 0x000fca0007ffe0ff */
[----:B------:R-:W-:-:S07]  /*267d0*/  IMAD.MOV.U32 R13, RZ, RZ, R4 ;  /* 0x000000ffff0d7224 */ /* 0x000fce00078e0004 */
[----:B------:R-:W-:Y:S05]  /*267e0*/  WARPSYNC.COLLECTIVE R15, `(.L_x_4201) ;  /* 0x000000000f087348 */ /* 0x000fea0003c00000 */
[----:B------:R0:W1:Y:S02]  /*267f0*/  SHFL.UP P6, R14, R13, R12, R11 ;  /* 0x0400000c0d0e7389 */ /* 0x00006400000c000b */
[----:B01----:R-:W-:Y:S01]  /*26800*/  ENDCOLLECTIVE ;  /* 0x000000000000791b */ /* 0x003fe20003800000 */
.L_x_4201:
[----:B------:R-:W-:Y:S01]  /*26810*/  IMAD.MOV.U32 R12, RZ, RZ, 0x4 ;  /* 0x00000004ff0c7424 */ /* 0x000fe200078e00ff */
[----:B------:R-:W-:-:S05]  /*26820*/  SEL R3, R14, RZ, P2 ;  /* 0x000000ff0e037207 */ /* 0x000fca0001000000 */
[----:B------:R-:W-:-:S04]  /*26830*/  IMAD.IADD R2, R4, 0x1, R3 ;  /* 0x0000000104027824 */ /* 0x000fc800078e0203 */
[----:B------:R-:W-:-:S07]  /*26840*/  IMAD.MOV.U32 R13, RZ, RZ, R2 ;  /* 0x000000ffff0d7224 */ /* 0x000fce00078e0002 */
[----:B------:R-:W-:Y:S05]  /*26850*/  WARPSYNC.COLLECTIVE R15, `(.L_x_4202) ;  /* 0x000000000f087348 */ /* 0x000fea0003c00000 */
[----:B------:R0:W1:Y:S02]  /*26860*/  SHFL.UP P6, R14, R13, R12, R11 ;  /* 0x0400000c0d0e7389 */ /* 0x00006400000c000b */
[----:B01----:R-:W-:Y:S01]  /*26870*/  ENDCOLLECTIVE ;  /* 0x000000000000791b */ /* 0x003fe20003800000 */
.L_x_4202:
[----:B------:R-:W-:Y:S01]  /*26880*/  IMAD.MOV.U32 R12, RZ, RZ, 0x8 ;  /* 0x00000008ff0c7424 */ /* 0x000fe200078e00ff */
[----:B------:R-:W-:-:S05]  /*26890*/  SEL R3, R14, RZ, P3 ;  /* 0x000000ff0e037207 */ /* 0x000fca0001800000 */
[----:B------:R-:W-:-:S04]  /*268a0*/  IMAD.IADD R3, R2, 0x1, R3 ;  /* 0x0000000102037824 */ /* 0x000fc800078e0203 */
[----:B------:R-:W-:-:S07]  /*268b0*/  IMAD.MOV.U32 R13, RZ, RZ, R3 ;  /* 0x000000ffff0d7224 */ /* 0x000fce00078e0003 */
[----:B------:R-:W-:Y:S05]  /*268c0*/  WARPSYNC.COLLECTIVE R15, `(.L_x_4203) ;  /* 0x000000000f087348 */ /* 0x000fea0003c00000 */
[----:B------:R0:W1:Y:S02]  /*268d0*/  SHFL.UP P6, R14, R13, R12, R11 ;  /* 0x0400000c0d0e7389 */ /* 0x00006400000c000b */
[----:B01----:R-:W-:Y:S01]  /*268e0*/  ENDCOLLECTIVE ;  /* 0x000000000000791b */ /* 0x003fe20003800000 */
.L_x_4203:
[----:B------:R-:W-:Y:S01]  /*268f0*/  IMAD.MOV.U32 R12, RZ, RZ, 0x10 ;  /* 0x00000010ff0c7424 */ /* 0x000fe200078e00ff */
[----:B------:R-:W-:-:S05]  /*26900*/  SEL R4, R14, RZ, P4 ;  /* 0x000000ff0e047207 */ /* 0x000fca0002000000 */
[----:B------:R-:W-:-:S04]  /*26910*/  IMAD.IADD R4, R3, 0x1, R4 ;  /* 0x0000000103047824 */ /* 0x000fc800078e0204 */
[----:B------:R-:W-:-:S07]  /*26920*/  IMAD.MOV.U32 R13, RZ, RZ, R4 ;  /* 0x000000ffff0d7224 */ /* 0x000fce00078e0004 */
[----:B------:R-:W-:Y:S05]  /*26930*/  WARPSYNC.COLLECTIVE R15, `(.L_x_4204) ;  /* 0x000000000f087348 */ /* 0x000fea0003c00000 */
[----:B------:R0:W1:Y:S02]  /*26940*/  SHFL.UP P6, R14, R13, R12, R11 ;  /* 0x0400000c0d0e7389 */ /* 0x00006400000c000b */
[----:B01----:R-:W-:Y:S01]  /*26950*/  ENDCOLLECTIVE ;  /* 0x000000000000791b */ /* 0x003fe20003800000 */
.L_x_4204:
        /* <DEDUP_REMOVED lines=8> */
.L_x_4205:
[----:B------:R-:W-:Y:S05]  /*269e0*/  BRA `(.L_x_4206) ;  /* 0xffffffac00f47947 */ /* 0x000fea000383ffff */
.L_x_4046:
[----:B------:R-:W-:Y:S01]  /*269f0*/  BSSY B0, `(.L_x_4207) ;  /* 0x0000007000007945 */ /* 0x000fe20003800000 */
[----:B------:R-:W-:Y:S02]  /*26a00*/  IMAD.MOV.U32 R12, RZ, RZ, 0x1 ;  /* 0x00000001ff0c7424 */ /* 0x000fe400078e00ff */
[----:B------:R-:W-:Y:S02]  /*26a10*/  IMAD.MOV.U32 R11, RZ, RZ, RZ ;  /* 0x000000ffff0b7224 */ /* 0x000fe400078e00ff */
[----:B------:R-:W-:-:S07]  /*26a20*/  IMAD.MOV.U32 R15, RZ, RZ, -0x1 ;  /* 0xffffffffff0f7424 */ /* 0x000fce00078e00ff */
[----:B------:R-:W-:Y:S05]  /*26a30*/  WARPSYNC.COLLECTIVE R15, `(.L_x_4208) ;  /* 0x000000000f087348 */ /* 0x000fea0003c00000 */
[----:B------:R0:W1:Y:S02]  /*26a40*/  SHFL.UP P6, R14, R13, R12, R11 ;  /* 0x0400000c0d0e7389 */ /* 0x00006400000c000b */
[----:B01----:R-:W-:Y:S01]  /*26a50*/  ENDCOLLECTIVE ;  /* 0x000000000000791b */ /* 0x003fe20003800000 */
.L_x_4208:
[----:B------:R-:W-:Y:S05]  /*26a60*/  BSYNC B0 ;  /* 0x0000000000007941 */ /* 0x000fea0003800000 */
.L_x_4207:
        /* <DEDUP_REMOVED lines=8> */
.L_x_4209:
[----:B------:R-:W-:Y:S01]  /*26af0*/  IMAD.MOV.U32 R12, RZ, RZ, 0x4 ;  /* 0x00000004ff0c7424 */ /* 0x000fe200078e00ff */
[----:B------:R-:W-:-:S05]  /*26b00*/  SEL R2, R14, RZ, P2 ;  /* 0x000000ff0e027207 */ /* 0x000fca0001000000 */
[----:B------:R-:W-:-:S04]  /*26b10*/  IMAD.IADD R2, R13, 0x1, R2 ;  /* 0x000000010d027824 */ /* 0x000fc800078e0202 */
[----:B------:R-:W-:-:S07]  /*26b20*/  IMAD.MOV.U32 R13, RZ, RZ, R2 ;  /* 0x000000ffff0d7224 */ /* 0x000fce00078e0002 */
[----:B------:R-:W-:Y:S05]  /*26b30*/  WARPSYNC.COLLECTIVE R15, `(.L_x_4210) ;  /* 0x000000000f087348 */ /* 0x000fea0003c00000 */
[----:B------:R0:W1:Y:S02]  /*26b40*/  SHFL.UP P6, R14, R13, R12, R11 ;  /* 0x0400000c0d0e7389 */ /* 0x00006400000c000b */
[----:B01----:R-:W-:Y:S01]  /*26b50*/  ENDCOLLECTIVE ;  /* 0x000000000000791b */ /* 0x003fe20003800000 */
.L_x_4210:
[----:B------:R-:W-:Y:S01]  /*26b60*/  IMAD.MOV.U32 R12, RZ, RZ, 0x8 ;  /* 0x00000008ff0c7424 */ /* 0x000fe200078e00ff */
[----:B------:R-:W-:-:S05]  /*26b70*/  SEL R3, R14, RZ, P3 ;  /* 0x000000ff0e037207 */ /* 0x000fca0001800000 */
[----:B------:R-:W-:-:S05]  /*26b80*/  IMAD.IADD R3, R2, 0x1, R3 ;  /* 0x0000000102037824 */ /* 0x000fca00078e0203 */
[----:B------:R-:W-:-:S07]  /*26b90*/  MOV R13, R3 ;  /* 0x00000003000d7202 */ /* 0x000fce0000000f00 */
[----:B------:R-:W-:Y:S05]  /*26ba0*/  WARPSYNC.COLLECTIVE R15, `(.L_x_4211) ;  /* 0x000000000f087348 */ /* 0x000fea0003c00000 */
[----:B------:R0:W1:Y:S02]  /*26bb0*/  SHFL.UP P6, R14, R13, R12, R11 ;  /* 0x0400000c0d0e7389 */ /* 0x00006400000c000b */
[----:B01----:R-:W-:Y:S01]  /*26bc0*/  ENDCOLLECTIVE ;  /* 0x000000000000791b */ /* 0x003fe20003800000 */
.L_x_4211:
[----:B------:R-:W-:Y:S01]  /*26bd0*/  IMAD.MOV.U32 R12, RZ, RZ, 0x10 ;  /* 0x00000010ff0c7424 */ /* 0x000fe200078e00ff */
[----:B------:R-:W-:-:S05]  /*26be0*/  SEL R4, R14, RZ, P4 ;  /* 0x000000ff0e047207 */ /* 0x000fca0002000000 */
[----:B------:R-:W-:-:S04]  /*26bf0*/  IMAD.IADD R4, R3, 0x1, R4 ;  /* 0x0000000103047824 */ /* 0x000fc800078e0204 */
[----:B------:R-:W-:-:S07]  /*26c00*/  IMAD.MOV.U32 R13, RZ, RZ, R4 ;  /* 0x000000ffff0d7224 */ /* 0x000fce00078e0004 */
[----:B------:R-:W-:Y:S05]  /*26c10*/  WARPSYNC.COLLECTIVE R15, `(.L_x_4212) ;  /* 0x000000000f087348 */ /* 0x000fea0003c00000 */
[----:B------:R0:W1:Y:S02]  /*26c20*/  SHFL.UP P6, R14, R13, R12, R11 ;  /* 0x0400000c0d0e7389 */ /* 0x00006400000c000b */
[----:B01----:R-:W-:Y:S01]  /*26c30*/  ENDCOLLECTIVE ;  /* 0x000000000000791b */ /* 0x003fe20003800000 */
.L_x_4212:
        /* <DEDUP_REMOVED lines=8> */
.L_x_4213:
[----:B------:R-:W-:Y:S05]  /*26cc0*/  BRA `(.L_x_4214) ;  /* 0xffffffac00e07947 */ /* 0x000fea000383ffff */
.L_x_4048:
[----:B------:R-:W-:Y:S01]  /*26cd0*/  BSSY B0, `(.L_x_4215) ;  /* 0x0000006000007945 */ /* 0x000fe20003800000 */
[----:B------:R-:W-:Y:S01]  /*26ce0*/  PLOP3.LUT P6, PT, P6, PT, PT, 0x8, 0x0 ;  /* 0x000000000000781c */ /* 0x000fe200037ce170 */
[----:B------:R-:W-:-:S12]  /*26cf0*/  IMAD.MOV.U32 R15, RZ, RZ, -0x1 ;  /* 0xffffffffff0f7424 */ /* 0x000fd800078e00ff */
[----:B0-----:R-:W-:Y:S05]  /*26d00*/  WARPSYNC.COLLECTIVE R15, `(.L_x_4216) ;  /* 0x000000000f087348 */ /* 0x001fea0003c00000 */
[----:B------:R-:W-:Y:S01]  /*26d10*/  VOTE.ANY R14, PT, P6 ;  /* 0x00000000000e7806 */ /* 0x000fe200030e0100 */
[----:B0-----:R-:W-:Y:S06]  /*26d20*/  ENDCOLLECTIVE ;  /* 0x000000000000791b */ /* 0x001fec0003800000 */
.L_x_4216:
[----:B------:R-:W-:Y:S05]  /*26d30*/  BSYNC B0 ;  /* 0x0000000000007941 */ /* 0x000fea0003800000 */
.L_x_4215:
        /* <DEDUP_REMOVED lines=9> */
.L_x_4217:
[----:B------:R-:W-:Y:S02]  /*26dd0*/  IMAD.MOV.U32 R13, RZ, RZ, R10 ;  /* 0x000000ffff0d7224 */ /* 0x000fe400078e000a */
[----:B------:R-:W-:-:S07]  /*26de0*/  IMAD.MOV.U32 R7, RZ, RZ, R14 ;  /* 0x000000ffff077224 */ /* 0x000fce00078e000e */
[----:B------:R-:W-:Y:S05]  /*26df0*/  WARPSYNC.COLLECTIVE R15, `(.L_x_4218) ;  /* 0x000000000f087348 */ /* 0x000fea0003c00000 */
[----:B------:R0:W1:Y:S02]  /*26e00*/  SHFL.IDX P6, R14, R13, R12, R11 ;  /* 0x0000000c0d0e7389 */ /* 0x00006400000c000b */
[----:B01----:R-:W-:Y:S01]  /*26e10*/  ENDCOLLECTIVE ;  /* 0x000000000000791b */ /* 0x003fe20003800000 */
.L_x_4218:
[----:B------:R-:W-:Y:S01]  /*26e20*/  IMAD.MOV.U32 R10, RZ, RZ, R14 ;  /* 0x000000ffff0a7224 */ /* 0x000fe200078e000e */
[----:B------:R-:W-:Y:S06]  /*26e30*/  BRA `(.L_x_4219) ;  /* 0xffffffac00c07947 */ /* 0x000fec000383ffff */
.L_x_4050:
[----:B------:R-:W-:Y:S01]  /*26e40*/  BSSY B0, `(.L_x_4220) ;  /* 0x0000007000007945 */ /* 0x000fe20003800000 */
[----:B------:R-:W-:Y:S02]  /*26e50*/  IMAD.MOV.U32 R13, RZ, RZ, R2 ;  /* 0x000000ffff0d7224 */ /* 0x000fe400078e0002 */
[----:B------:R-:W-:Y:S02]  /*26e60*/  IMAD.MOV.U32 R11, RZ, RZ, 0x1f ;  /* 0x0000001fff0b7424 */ /* 0x000fe400078e00ff */
[----:B------:R-:W-:-:S07]  /*26e70*/  IMAD.MOV.U32 R15, RZ, RZ, -0x1 ;  /* 0xffffffffff0f7424 */ /* 0x000fce00078e00ff */
[----:B0123--:R-:W-:Y:S05]  /*26e80*/  WARPSYNC.COLLECTIVE R15, `(.L_x_4221) ;  /* 0x000000000f087348 */ /* 0x00ffea0003c00000 */
[----:B------:R4:W0:Y:S02]  /*26e90*/  SHFL.IDX P6, R14, R13, R12, R11 ;  /* 0x0000000c0d0e7389 */ /* 0x00082400000c000b */
[----:B01234-:R-:W-:Y:S01]  /*26ea0*/  ENDCOLLECTIVE ;  /* 0x000000000000791b */ /* 0x01ffe20003800000 */
.L_x_4221:
[----:B------:R-:W-:Y:S05]  /*26eb0*/  BSYNC B0 ;  /* 0x0000000000007941 */ /* 0x000fea0003800000 */
.L_x_4220:
[----:B------:R-:W-:Y:S01]  /*26ec0*/  IMAD.MOV.U32 R6, RZ, RZ, R14 ;  /* 0x000000ffff067224 */ /* 0x000fe200078e000e */
[----:B------:R-:W-:Y:S06]  /*26ed0*/  BRA `(.L_x_4049) ;  /* 0xffffffac00b07947 */ /* 0x000fec000383ffff */
.L_x_4054:
[----:B0-----:R0:W1:Y:S02]  /*26ee0*/  SYNCS.PHASECHK.TRANS64.TRYWAIT P0, [R7+URZ+0x30820], R0 ;  /* 0x03082000070075a7 */ /* 0x001064000800017f */
[----:B-1----:R-:W-:Y:S05]  /*26ef0*/  @!P0 NANOSLEEP.SYNCS 0x989680 ;  /* 0x009896800000895d */ /* 0x002fea0003900000 */
[----:B------:R-:W1:Y:S02]  /*26f00*/  @!P0 SYNCS.PHASECHK.TRANS64 P0, [R7+URZ+0x30820], R0 ;  /* 0x03082000070085a7 */ /* 0x000e64000800007f */
[----:B-1----:R-:W-:Y:S05]  /*26f10*/  @!P0 BRA `(.L_x_4054) ;  /* 0xfffffffc00f08947 */ /* 0x002fea000383ffff */
[----:B------:R-:W-:Y:S05]  /*26f20*/  BRA `(.L_x_4222) ;  /* 0xffffffb400087947 */ /* 0x000fea000383ffff */
.L_x_4055:
        /* <DEDUP_REMOVED lines=11> */
.L_x_4224:
[----:B------:R-:W-:Y:S05]  /*26fe0*/  BSYNC B0 ;  /* 0x0000000000007941 */ /* 0x000fea0003800000 */
.L_x_4223:
[----:B------:R-:W-:Y:S05]  /*26ff0*/  BRA `(.L_x_4225) ;  /* 0xffffffb000f07947 */ /* 0x000fea000383ffff */
.L_x_4056:
[----:B------:R-:W-:Y:S01]  /*27000*/  BSSY B0, `(.L_x_4226) ;  /* 0x0000006000007945 */ /* 0x000fe20003800000 */
[----:B------:R-:W-:-:S07]  /*27010*/  IMAD.MOV.U32 R15, RZ, RZ, -0x1 ;  /* 0xffffffffff0f7424 */ /* 0x000fce00078e00ff */
[----:B0-2---:R-:W-:Y:S05]  /*27020*/  WARPSYNC.COLLECTIVE R15, `(.L_x_4227) ;  /* 0x000000000f0c7348 */ /* 0x005fea0003c00000 */
[----:B------:R-:W-:Y:S02]  /*27030*/  ELECT P6, UR62, PT ;  /* 0x00000000003e782f */ /* 0x000fe400038c0000 */
[----:B------:R-:W-:Y:S01]  /*27040*/  MOV R14, UR62 ;  /* 0x0000003e000e7c02 */ /* 0x000fe20008000f00 */
[----:B0-2---:R-:W-:Y:S10]  /*27050*/  ENDCOLLECTIVE ;  /* 0x000000000000791b */ /* 0x005ff40003800000 */
.L_x_4227:
[----:B------:R-:W-:Y:S05]  /*27060*/  BSYNC B0 ;  /* 0x0000000000007941 */ /* 0x000fea0003800000 */
.L_x_4226:
[----:B------:R-:W-:Y:S05]  /*27070*/  BRA `(.L_x_4228) ;  /* 0xffffffb000e47947 */ /* 0x000fea000383ffff */
.L_x_4058:
[----:B0-----:R0:W1:Y:S02]  /*27080*/  SYNCS.PHASECHK.TRANS64.TRYWAIT P1, [R5+URZ+0x30840], R0 ;  /* 0x03084000050075a7 */ /* 0x001064000802017f */
[----:B-1----:R-:W-:Y:S05]  /*27090*/  @!P1 NANOSLEEP.SYNCS 0x989680 ;  /* 0x009896800000995d */ /* 0x002fea0003900000 */
[----:B------:R-:W1:Y:S02]  /*270a0*/  @!P1 SYNCS.PHASECHK.TRANS64 P1, [R5+URZ+0x30840], R0 ;  /* 0x03084000050095a7 */ /* 0x000e64000802007f */
[----:B-1----:R-:W-:Y:S05]  /*270b0*/  @!P1 BRA `(.L_x_4058) ;  /* 0xfffffffc00f09947 */ /* 0x002fea000383ffff */
[----:B------:R-:W-:Y:S05]  /*270c0*/  BRA `(.L_x_4229) ;  /* 0xffffffb400047947 */ /* 0x000fea000383ffff */
.L_x_4060:
[----:B-1----:R1:W3:Y:S02]  /*270d0*/  SYNCS.PHASECHK.TRANS64.TRYWAIT P1, [R3+URZ+0x30840], R2 ;  /* 0x03084002030075a7 */ /* 0x0022e4000802017f */
[----:B---3--:R-:W-:Y:S05]  /*270e0*/  @!P1 NANOSLEEP.SYNCS 0x989680 ;  /* 0x009896800000995d */ /* 0x008fea0003900000 */
[----:B------:R-:W3:Y:S02]  /*270f0*/  @!P1 SYNCS.PHASECHK.TRANS64 P1, [R3+URZ+0x30840], R2 ;  /* 0x03084002030095a7 */ /* 0x000ee4000802007f */
[----:B---3--:R-:W-:Y:S05]  /*27100*/  @!P1 BRA `(.L_x_4060) ;  /* 0xfffffffc00f09947 */ /* 0x008fea000383ffff */
[----:B------:R-:W-:Y:S05]  /*27110*/  BRA `(.L_x_4230) ;  /* 0xffffffb400107947 */ /* 0x000fea000383ffff */
.L_x_4062:
[----:B---3--:R3:W4:Y:S02]  /*27120*/  SYNCS.PHASECHK.TRANS64.TRYWAIT P1, [R5+URZ+0x30860], R0 ;  /* 0x03086000050075a7 */ /* 0x008724000802017f */
[----:B----4-:R-:W-:Y:S05]  /*27130*/  @!P1 NANOSLEEP.SYNCS 0x989680 ;  /* 0x009896800000995d */ /* 0x010fea0003900000 */
[----:B------:R-:W4:Y:S02]  /*27140*/  @!P1 SYNCS.PHASECHK.TRANS64 P1, [R5+URZ+0x30860], R0 ;  /* 0x03086000050095a7 */ /* 0x000f24000802007f */
[----:B----4-:R-:W-:Y:S05]  /*27150*/  @!P1 BRA `(.L_x_4062) ;  /* 0xfffffffc00f09947 */ /* 0x010fea000383ffff */
[----:B------:R-:W-:Y:S05]  /*27160*/  BRA `(.L_x_4231) ;  /* 0xffffffb4000c7947 */ /* 0x000fea000383ffff */
.L_x_4232:
        /* <DEDUP_REMOVED lines=9> */
.L_x_15966:


//--------------------- .text._ZN7cutlass13device_kernelIN5flash11enable_sm90INS1_16FlashAttnFwdSm90INS1_25CollectiveMainloopFwdSm90ILi2EN4cute5tupleIJNS5_1CILi1EEES8_S8_EEENS6_IJNS7_ILi128EEENS7_ILi96EEENS7_ILi192EEEEEELi192ENS_10bfloat16_tEfNS_4arch4Sm90ELb0ELb1ELb0ELb0ELb1ELb0ELb0ELb1ELb1ELb1ELb1ELb0EEENS1_21CollectiveEpilogueFwdINS6_IJSA_SC_SB_EEES9_SE_SG_Li256ELb0ELb1ELb1ELb0EEENS1_19SingleTileSchedulerILb0ELb1ELb1ELi128EEEEEEEEEvNT_6ParamsE --------------------------
	.section	.text._ZN7cutlass13device_kernelIN5flash11enable_sm90INS1_16FlashAttnFwdSm90INS1_25CollectiveMainloopFwdSm90ILi2EN4cute5tupleIJNS5_1CILi1EEES8_S8_EEENS6_IJNS7_ILi128EEENS7_ILi96EEENS7_ILi192EEEEEELi192ENS_10bfloat16_tEfNS_4arch4Sm90ELb0ELb1ELb0ELb0ELb1ELb0ELb0ELb1ELb1ELb1ELb1ELb0EEENS1_21CollectiveEpilogueFwdINS6_IJSA_SC_SB_EEES9_SE_SG_Li256ELb0ELb1ELb1ELb0EEENS1_19SingleTileSchedulerILb0ELb1ELb1ELi128EEEEEEEEEvNT_6ParamsE,"ax",@progbits
	.align	128
.text._ZN7cutlass13device_kernelIN5flash11enable_sm90INS1_16FlashAttnFwdSm90INS1_25CollectiveMainloopFwdSm90ILi2EN4cute5tupleIJNS5_1CILi1EEES8_S8_EEENS6_IJNS7_ILi128EEENS7_ILi96EEENS7_ILi192EEEEEELi192ENS_10bfloat16_tEfNS_4arch4Sm90ELb0ELb1ELb0ELb0ELb1ELb0ELb0ELb1ELb1ELb1ELb1ELb0EEENS1_21CollectiveEpilogueFwdINS6_IJSA_SC_SB_EEES9_SE_SG_Li256ELb0ELb1ELb1ELb0EEENS1_19SingleTileSchedulerILb0ELb1ELb1ELi128EEEEEEEEEvNT_6ParamsE:
        .type           _ZN7cutlass13device_kernelIN5flash11enable_sm90INS1_16FlashAttnFwdSm90INS1_25CollectiveMainloopFwdSm90ILi2EN4cute5tupleIJNS5_1CILi1EEES8_S8_EEENS6_IJNS7_ILi128EEENS7_ILi96EEENS7_ILi192EEEEEELi192ENS_10bfloat16_tEfNS_4arch4Sm90ELb0ELb1ELb0ELb0ELb1ELb0ELb0ELb1ELb1ELb1ELb1ELb0EEENS1_21CollectiveEpilogueFwdINS6_IJSA_SC_SB_EEES9_SE_SG_Li256ELb0ELb1ELb1ELb0EEENS1_19SingleTileSchedulerILb0ELb1ELb1ELi128EEEEEEEEEvNT_6ParamsE,@function
        .size           _ZN7cutlass13device_kernelIN5flash11enable_sm90INS1_16FlashAttnFwdSm90INS1_25CollectiveMainloopFwdSm90ILi2EN4cute5tupleIJNS5_1CILi1EEES8_S8_EEENS6_IJNS7_ILi128EEENS7_ILi96EEENS7_ILi192EEEEEELi192ENS_10bfloat16_tEfNS_4arch4Sm90ELb0ELb1ELb0ELb0ELb1ELb0ELb0ELb1ELb1ELb1ELb1ELb0EEENS1_21CollectiveEpilogueFwdINS6_IJSA_SC_SB_EEES9_SE_SG_Li256ELb0ELb1ELb1ELb0EEENS1_19SingleTileSchedulerILb0ELb1ELb1ELi128EEEEEEEEEvNT_6ParamsE,(.L_x_15967 - _ZN7cutlass13device_kernelIN5flash11enable_sm90INS1_16FlashAttnFwdSm90INS1_25CollectiveMainloopFwdSm90ILi2EN4cute5tupleIJNS5_1CILi1EEES8_S8_EEENS6_IJNS7_ILi128EEENS7_ILi96EEENS7_ILi192EEEEEELi192ENS_10bfloat16_tEfNS_4arch4Sm90ELb0ELb1ELb0ELb0ELb1ELb0ELb0ELb1ELb1ELb1ELb1ELb0EEENS1_21CollectiveEpilogueFwdINS6_IJSA_SC_SB_EEES9_SE_SG_Li256ELb0ELb1ELb1ELb0EEENS1_19SingleTileSchedulerILb0ELb1ELb1ELi128EEEEEEEEEvNT_6ParamsE)
        .other          _ZN7cutlass13device_kernelIN5flash11enable_sm90INS1_16FlashAttnFwdSm90INS1_25CollectiveMainloopFwdSm90ILi2EN4cute5tupleIJNS5_1CILi1EEES8_S8_EEENS6_IJNS7_ILi128EEENS7_ILi96EEENS7_ILi192EEEEEELi192ENS_10bfloat16_tEfNS_4arch4Sm90ELb0ELb1ELb0ELb0ELb1ELb0ELb0ELb1ELb1ELb1ELb1ELb0EEENS1_21CollectiveEpilogueFwdINS6_IJSA_SC_SB_EEES9_SE_SG_Li256ELb0ELb1ELb1ELb0EEENS1_19SingleTileSchedulerILb0ELb1ELb1ELi128EEEEEEEEEvNT_6ParamsE,@"STO_CUDA_ENTRY STV_DEFAULT"
_ZN7cutlass13device_kernelIN5flash11enable_sm90INS1_16FlashAttnFwdSm90INS1_25CollectiveMainloopFwdSm90ILi2EN4cute5tupleIJNS5_1CILi1EEES8_S8_EEENS6_IJNS7_ILi128EEENS7_ILi96EEENS7_ILi192EEEEEELi192ENS_10bfloat16_tEfNS_4arch4Sm90ELb0ELb1ELb0ELb0ELb1ELb0ELb0ELb1ELb1ELb1ELb1ELb0EEENS1_21CollectiveEpilogueFwdINS6_IJSA_SC_SB_EEES9_SE_SG_Li256ELb0ELb1ELb1ELb0EEENS1_19SingleTileSchedulerILb0ELb1ELb1ELi128EEEEEEEEEvNT_6ParamsE:
        /* <DEDUP_REMOVED lines=45> */
.L_x_4233:
        /* <DEDUP_REMOVED lines=22> */
.L_x_4234:
        /* <DEDUP_REMOVED lines=18> */
.L_x_4235:
        /* <DEDUP_REMOVED lines=22> */
.L_x_4236:
        /* <DEDUP_REMOVED lines=23> */
.L_x_4237:
        /* <DEDUP_REMOVED lines=11> */
.L_x_4240:
        /* <DEDUP_REMOVED lines=22> */
[----:B------:R-:W-:Y:S01]  /*0a30*/  VIADD R121, R25, 0xffffff80 ;  /* 0xffffff8019797836 */ /* 0x000fe20000000000 */
[----:B------:R-:W-:-:S04]  /*0a40*/  UISETP.NE.AND UP0, UPT, UR4, 0x1, UPT ;  /* 0x000000010400788c */ /* 0x000fc8000bf05270 */
[----:B------:R-:W-:Y:S01]  /*0a50*/  UP2UR UR4, UPR, URZ, 0x1 ;  /* 0x000000013f047883 */ /* 0x000fe20008000000 */
[----:B------:R-:W4:Y:S05]  /*0a60*/  LDC R120, c[0x0][0x288] ;  /* 0x0000a200ff787b82 */ /* 0x000f2a0000000800 */
[----:B------:R-:W-:Y:S01]  /*0a70*/  IMAD.U32 R19, RZ, RZ, UR4 ;  /* 0x00000004ff137e24 */ /* 0x000fe2000f8e00ff */
[----:B------:R-:W-:Y:S01]  /*0a80*/  @UP0 ULDC UR9, c[0x0][0x44c] ;  /* 0x0001130000090ab9 */ /* 0x000fe20000000800 */
[----:B------:R-:W-:Y:S01]  /*0a90*/  @UP0 ULDC UR11, c[0x0][0x450] ;  /* 0x00011400000b0ab9 */ /* 0x000fe20000000800 */
[----:B------:R-:W1:Y:S01]  /*0aa0*/  LDC R17, c[0x0][0x424] ;  /* 0x00010900ff117b82 */ /* 0x000e620000000800 */
[----:B------:R-:W-:-:S07]  /*0ab0*/  ULDC.64 UR4, c[0x0][0x9e0] ;  /* 0x0002780000047ab9 */ /* 0x000fce0000000a00 */
[----:B------:R-:W2:Y:S01]  /*0ac0*/  S2UR UR39, SR_CTAID.X ;  /* 0x00000000002779c3 */ /* 0x000ea20000002500 */
[----:B0-----:R-:W-:-:S04]  /*0ad0*/  ISETP.NE.U32.AND P0, PT, R2, RZ, PT ;  /* 0x000000ff0200720c */ /* 0x001fc80003f05070 */
[----:B------:R-:W-:-:S03]  /*0ae0*/  ISETP.NE.AND.EX P0, PT, R3, RZ, PT, P0 ;  /* 0x000000ff0300720c */ /* 0x000fc60003f05300 */
[----:B------:R-:W0:Y:S01]  /*0af0*/  LDC R4, c[0x0][0x2f0] ;  /* 0x0000bc00ff047b82 */ /* 0x000e220000000800 */
[----:B----4-:R-:W-:Y:S02]  /*0b00*/  IADD3 R0, -R120, 0x1, RZ ;  /* 0x0000000178007810 */ /* 0x010fe40007ffe1ff */
[----:B-1----:R-:W-:Y:S01]  /*0b10*/  SEL R17, R17, 0x1, P0 ;  /* 0x0000000111117807 */ /* 0x002fe20000000000 */
[----:B--2---:R-:W-:-:S04]  /*0b20*/  USHF.L.U32 UR39, UR39, 0x7, URZ ;  /* 0x0000000727277899 */ /* 0x004fc8000800063f */
[----:B------:R-:W-:Y:S02]  /*0b30*/  @UP0 UIADD3 UR8, UR39, 0x7f, URZ ;  /* 0x0000007f27080890 */ /* 0x000fe4000fffe03f */
[----:B------:R-:W-:Y:S01]  /*0b40*/  UIADD3 UR7, UR39, 0x7f, URZ ;  /* 0x0000007f27077890 */ /* 0x000fe2000fffe03f */
[CC--:B0-----:R-:W-:Y:S01]  /*0b50*/  IMAD R0, R17.reuse, R4.reuse, R0 ;  /* 0x0000000411007224 */ /* 0x0c1fe200078e0200 */
[----:B------:R-:W-:Y:S01]  /*0b60*/  UIMAD.WIDE.U32 UR8, UR8, UR9, URZ ;  /* 0x00000009080872a5 */ /* 0x000fe2000f8e003f */
[----:B------:R-:W-:-:S03]  /*0b70*/  IMAD R23, R17, R4, RZ ;  /* 0x0000000411177224 */ /* 0x000fc600078e02ff */
        /* <DEDUP_REMOVED lines=20> */
.L_x_4243:
[----:B------:R-:W-:-:S11]  /*0cc0*/  UISETP.NE.AND UP0, UPT, UR5, 0x1, UPT ;  /* 0x000000010500788c */ /* 0x000fd6000bf05270 */
[----:B------:R-:W-:Y:S02]  /*0cd0*/  @UP0 ULDC.64 UR10, c[0x0][0x9e8] ;  /* 0x00027a00000a0ab9 */ /* 0x000fe40000000a00 */
[----:B------:R-:W-:-:S04]  /*0ce0*/  UIMAD.WIDE.U32 UR8, UR4, UR10, URZ ;  /* 0x0000000a040872a5 */ /* 0x000fc8000f8e003f */
[----:B------:R-:W-:-:S12]  /*0cf0*/  @UP0 USHF.R.U32.HI UR4, URZ, UR11, UR9 ;  /* 0x0000000b3f040299 */ /* 0x000fd80008011609 */
.L_x_4244:
[----:B------:R-:W-:-:S06]  /*0d00*/  UIMAD UR4, UR4, UR5, UR5 ;  /* 0x00000005040472a4 */ /* 0x000fcc000f8e0205 */
[----:B------:R-:W-:-:S07]  /*0d10*/  VIMNMX R0, R0, UR4, PT ;  /* 0x0000000400007c48 */ /* 0x000fce000bfe0100 */
.L_x_4242:
[----:B------:R-:W-:Y:S01]  /*0d20*/  R2UR UR4, R19 ;  /* 0x00000000130472ca */ /* 0x000fe200000e0000 */
[CC--:B------:R-:W-:Y:S02]  /*0d30*/  IMAD R120, R17.reuse, R4.reuse, -R120 ;  /* 0x0000000411787224 */ /* 0x0c0fe400078e0a78 */
[----:B------:R-:W-:Y:S02]  /*0d40*/  VIADD R2, R0, 0x5f ;  /* 0x0000005f00027836 */ /* 0x000fe40000000000 */
[----:B------:R-:W-:Y:S01]  /*0d50*/  IMAD R0, R17, R4, 0x5f ;  /* 0x0000005f11007424 */ /* 0x000fe200078e0204 */
[----:B------:R-:W-:Y:S01]  /*0d60*/  R2UR UR7, R120 ;  /* 0x00000000780772ca */ /* 0x000fe200000e0000 */
[----:B------:R-:W-:-:S04]  /*0d70*/  IMAD.HI R2, R2, 0x2aaaaaab, RZ ;  /* 0x2aaaaaab02027827 */ /* 0x000fc800078e02ff */
[----:B------:R-:W-:Y:S01]  /*0d80*/  IMAD.HI R0, R0, 0x2aaaaaab, RZ ;  /* 0x2aaaaaab00007827 */ /* 0x000fe200078e02ff */
[----:B------:R-:W-:Y:S01]  /*0d90*/  SHF.R.U32.HI R5, RZ, 0x1f, R2 ;  /* 0x0000001fff057819 */ /* 0x000fe20000011602 */
[----:B------:R-:W-:-:S03]  /*0da0*/  UISETP.NE.AND UP0, UPT, UR4, URZ, UPT ;  /* 0x0000003f0400728c */ /* 0x000fc6000bf05270 */
[----:B------:R-:W-:Y:S01]  /*0db0*/  UMOV UR4, UR39 ;  /* 0x0000002700047c82 */ /* 0x000fe20008000000 */
[----:B------:R-:W-:Y:S02]  /*0dc0*/  SHF.R.U32.HI R3, RZ, 0x1f, R0 ;  /* 0x0000001fff037819 */ /* 0x000fe40000011600 */
[----:B------:R-:W-:Y:S02]  /*0dd0*/  LEA.HI.SX32 R2, R2, R5, 0x1c ;  /* 0x0000000502027211 */ /* 0x000fe400078fe2ff */
[----:B------:R-:W-:-:S03]  /*0de0*/  LEA.HI.SX32 R3, R0, R3, 0x1c ;  /* 0x0000000300037211 */ /* 0x000fc600078fe2ff */
[----:B------:R-:W-:Y:S01]  /*0df0*/  @UP0 ULDC UR8, c[0x0][0x44c] ;  /* 0x0001130000080ab9 */ /* 0x000fe20000000800 */
[----:B------:R-:W-:Y:S01]  /*0e00*/  @UP0 ULDC UR10, c[0x0][0x450] ;  /* 0x00011400000a0ab9 */ /* 0x000fe20000000800 */
[----:B------:R-:W-:Y:S01]  /*0e10*/  UIMAD.WIDE.U32 UR8, UR39, UR8, URZ ;  /* 0x00000008270872a5 */ /* 0x000fe2000f8e003f */
[----:B------:R-:W-:-:S03]  /*0e20*/  VIMNMX R16, R3, R2, PT ;  /* 0x0000000203107248 */ /* 0x000fc60003fe0100 */
        /* <DEDUP_REMOVED lines=17> */
.L_x_4246:
[----:B------:R-:W-:-:S11]  /*0f40*/  UISETP.NE.AND UP0, UPT, UR5, 0x1, UPT ;  /* 0x000000010500788c */ /* 0x000fd6000bf05270 */
[----:B------:R-:W-:Y:S02]  /*0f50*/  @UP0 ULDC.64 UR10, c[0x0][0x9e8] ;  /* 0x00027a00000a0ab9 */ /* 0x000fe40000000a00 */
[----:B------:R-:W-:-:S04]  /*0f60*/  UIMAD.WIDE.U32 UR8, UR4, UR10, URZ ;  /* 0x0000000a040872a5 */ /* 0x000fc8000f8e003f */
[----:B------:R-:W-:-:S12]  /*0f70*/  @UP0 USHF.R.U32.HI UR4, URZ, UR11, UR9 ;  /* 0x0000000b3f040299 */ /* 0x000fd80008011609 */
.L_x_4247:
[----:B------:R-:W-:-:S04]  /*0f80*/  UIMAD UR4, UR4, UR5, URZ ;  /* 0x00000005040472a4 */ /* 0x000fc8000f8e023f */
[----:B------:R-:W-:-:S04]  /*0f90*/  UISETP.LT.AND UP0, UPT, UR7, UR4, UPT ;  /* 0x000000040700728c */ /* 0x000fc8000bf01270 */
[----:B------:R-:W-:-:S12]  /*0fa0*/  USEL UR7, UR7, UR4, !UP0 ;  /* 0x0000000407077287 */ /* 0x000fd8000c000000 */
.L_x_4245:
[----:B------:R-:W-:Y:S02]  /*0fb0*/  UIMAD.WIDE UR4, UR7, 0x2aaaaaab, URZ ;  /* 0x2aaaaaab070478a5 */ /* 0x000fe4000f8e023f */
[----:B------:R-:W-:Y:S02]  /*0fc0*/  USHF.R.U32.HI UR11, URZ, 0x10, UR6 ;  /* 0x000000103f0b7899 */ /* 0x000fe40008011606 */
[----:B------:R-:W-:Y:S02]  /*0fd0*/  USHF.R.U32.HI UR4, URZ, 0x1f, UR5 ;  /* 0x0000001f3f047899 */ /* 0x000fe40008011605 */
[----:B------:R-:W-:Y:S02]  /*0fe0*/  ULOP3.LUT UR7, UR6, 0xffff, URZ, 0xc0, !UPT ;  /* 0x0000ffff06077892 */ /* 0x000fe4000f8ec03f */
[----:B------:R-:W-:-:S04]  /*0ff0*/  ULEA.HI.SX32 UR4, UR5, UR4, 0x1c ;  /* 0x0000000405047291 */ /* 0x000fc8000f8fe23f */
        /* <DEDUP_REMOVED lines=13> */
[----:B------:R-:W-:-:S03]  /*10d0*/  R2UR UR6, R0 ;  /* 0x00000000000672ca */ /* 0x000fc600000e0000 */
[----:B------:R-:W-:-:S04]  /*10e0*/  IMAD.MOV R5, RZ, RZ, -R5 ;  /* 0x000000ffff057224 */ /* 0x000fc800078e0a05 */
        /* <DEDUP_REMOVED lines=27> */
.L_x_4248:
[----:B------:R-:W-:Y:S02]  /*12a0*/  UIMAD UR5, UR7, UR4, UR10 ;  /* 0x00000004070572a4 */ /* 0x000fe4000f8e020a */
[----:B------:R-:W-:Y:S01]  /*12b0*/  IMAD.U32 R3, RZ, RZ, UR4 ;  /* 0x00000004ff037e24 */ /* 0x000fe2000f8e00ff */
[----:B------:R-:W-:Y:S02]  /*12c0*/  PLOP3.LUT P0, PT, PT, PT, PT, 0x80, 0x0 ;  /* 0x000000000000781c */ /* 0x000fe40003f0f070 */
[----:B------:R-:W-:Y:S02]  /*12d0*/  CS2R R118, SRZ ;  /* 0x0000000000767805 */ /* 0x000fe4000001ff00 */
[----:B------:R-:W-:Y:S02]  /*12e0*/  CS2R R116, SRZ ;  /* 0x0000000000747805 */ /* 0x000fe4000001ff00 */
[----:B------:R-:W-:Y:S02]  /*12f0*/  CS2R R114, SRZ ;  /* 0x0000000000727805 */ /* 0x000fe4000001ff00 */
[----:B------:R-:W-:Y:S01]  /*1300*/  VIADDMNMX R16, R3, UR5, R16, PT ;  /* 0x0000000503107c46 */ /* 0x000fe2000b800110 */
[----:B------:R-:W-:Y:S01]  /*1310*/  IMAD.U32 R22, RZ, RZ, UR5 ;  /* 0x00000005ff167e24 */ /* 0x000fe2000f8e00ff */
[----:B------:R-:W-:-:S02]  /*1320*/  CS2R R2, SRZ ;  /* 0x0000000000027805 */ /* 0x000fc4000001ff00 */
[----:B------:R-:W-:Y:S02]  /*1330*/  CS2R R112, SRZ ;  /* 0x0000000000707805 */ /* 0x000fe4000001ff00 */
[----:B------:R-:W-:Y:S02]  /*1340*/  ISETP.GT.AND P1, PT, R16, UR5, PT ;  /* 0x0000000510007c0c */ /* 0x000fe4000bf24270 */
        /* <DEDUP_REMOVED lines=79> */
.L_x_4250:
[----:B------:R-:W-:-:S04]  /*1840*/  SHF.L.U32 R0, RZ, 0x1f, RZ ;  /* 0x0000001fff007819 */ /* 0x000fc800000006ff */
[----:B------:R-:W0:Y:S02]  /*1850*/  SYNCS.PHASECHK.TRANS64.TRYWAIT P0, [UR38+0x30800], R0 ;  /* 0x03080000ff0075a7 */ /* 0x000e240008000166 */
[----:B0-----:R-:W-:Y:S05]  /*1860*/  @!P0 BRA `(.L_x_4251) ;  /* 0x0000012400248947 */ /* 0x001fea0003800000 */
.L_x_4384:
[----:B------:R-:W2:Y:S02]  /*1870*/  LDL R2, [R1+0x4] ;  /* 0x0000040001027983 */ /* 0x000ea40000100800 */
[----:B--2---:R-:W-:-:S13]  /*1880*/  R2UR UR4, R2 ;  /* 0x00000000020472ca */ /* 0x004fda00000e0000 */
[----:B------:R-:W-:-:S06]  /*1890*/  ULOP3.LUT UR4, UR4, 0x1, URZ, 0xfc, !UPT ;  /* 0x0000000104047892 */ /* 0x000fcc000f8efc3f */
[----:B------:R-:W-:-:S05]  /*18a0*/  IMAD.U32 R2, RZ, RZ, UR4 ;  /* 0x00000004ff027e24 */ /* 0x000fca000f8e00ff */
[----:B------:R-:W-:-:S13]  /*18b0*/  ISETP.NE.AND P0, PT, R2, 0x3, PT ;  /* 0x000000030200780c */ /* 0x000fda0003f05270 */
[----:B------:R-:W-:Y:S05]  /*18c0*/  @!P0 BRA `(.L_x_4252) ;  /* 0x0000000000048947 */ /* 0x000fea0003800000 */
[----:B------:R-:W-:Y:S01]  /*18d0*/  BPT.TRAP 0x1 ;  /* 0x000000040000795c */ /* 0x000fe20000300000 */
.L_x_4252:
[----:B------:R1:W2:Y:S01]  /*18e0*/  SYNCS.PHASECHK.TRANS64.TRYWAIT P1, [UR38+0x30830], R0 ;  /* 0x03083000ff0075a7 */ /* 0x0002a20008020166 */
[----:B------:R-:W-:Y:S05]  /*18f0*/  @!P0 BRA `(.L_x_4253) ;  /* 0x0000000000048947 */ /* 0x000fea0003800000 */
[----:B------:R-:W-:Y:S01]  /*1900*/  BPT.TRAP 0x1 ;  /* 0x000000040000795c */ /* 0x000fe20000300000 */
.L_x_4253:
[----:B------:R-:W-:-:S05]  /*1910*/  IMAD.U32 R6, RZ, RZ, UR40 ;  /* 0x00000028ff067e24 */ /* 0x000fca000f8e00ff */
[----:B------:R-:W-:Y:S01]  /*1920*/  LOP3.LUT R6, R6, 0x10000, RZ, 0xfc, !PT ;  /* 0x0001000006067812 */ /* 0x000fe200078efcff */
[----:B--2---:R-:W-:Y:S06]  /*1930*/  @P1 BRA `(.L_x_4254) ;  /* 0x0000000000081947 */ /* 0x004fec0003800000 */
[----:B------:R-:W2:Y:S02]  /*1940*/  SYNCS.PHASECHK.TRANS64.TRYWAIT P1, [UR38+0x30830], R0 ;  /* 0x03083000ff0075a7 */ /* 0x000ea40008020166 */
[----:B--2---:R-:W-:Y:S05]  /*1950*/  @!P1 BRA `(.L_x_4255) ;  /* 0x0000012400009947 */ /* 0x004fea0003800000 */
.L_x_4254:
[----:B------:R-:W-:Y:S05]  /*1960*/  WARPSYNC.ALL ;  /* 0x0000000000007948 */ /* 0x000fea0003800000 */
[----:B------:R-:W-:Y:S01]  /*1970*/  IMAD.MOV.U32 R7, RZ, RZ, 0x40000040 ;  /* 0x40000040ff077424 */ /* 0x000fe200078e00ff */
[----:B------:R-:W-:Y:S01]  /*1980*/  UIADD3 UR4, UR38, 0x1e400, URZ ;  /* 0x0001e40026047890 */ /* 0x000fe2000fffe03f */
[----:B------:R-:W-:Y:S01]  /*1990*/  R2UR UR8, R6 ;  /* 0x00000000060872ca */ /* 0x000fe200000e0000 */
[----:B------:R-:W-:Y:S02]  /*19a0*/  WARPGROUP.ARRIVE ;  /* 0x00000000000079c5 */ /* 0x000fe40000000000 */
        /* <DEDUP_REMOVED lines=24> */
[----:B------:R-:W-:Y:S01]  /*1b30*/  UMOV UR29, 0x40000040 ;  /* 0x40000040001d7882 */ /* 0x000fe20000000000 */
[----:B------:R-:W-:-:S03]  /*1b40*/  UMOV UR33, 0x40000040 ;  /* 0x4000004000217882 */ /* 0x000fc60000000000 */
[----:B------:R-:W-:Y:S02]  /*1b50*/  UIADD3 UR8, UR10, 0x2, URZ ;  /* 0x000000020a087890 */ /* 0x000fe4000fffe03f */
[----:B------:R-:W-:Y:S02]  /*1b60*/  UIADD3 UR12, UR10, 0x4, URZ ;  /* 0x000000040a0c7890 */ /* 0x000fe4000fffe03f */
[----:B------:R-:W-:Y:S02]  /*1b70*/  UIADD3 UR16, UR10, 0x6, URZ ;  /* 0x000000060a107890 */ /* 0x000fe4000fffe03f */
[----:B------:R-:W-:Y:S01]  /*1b80*/  UIADD3 UR20, UR10, 0x400, URZ ;  /* 0x000004000a147890 */ /* 0x000fe2000fffe03f */
[----:B------:R-:W-:Y:S01]  /*1b90*/  UMOV UR4, UR8 ;  /* 0x0000000800047c82 */ /* 0x000fe20008000000 */
[----:B------:R-:W-:Y:S02]  /*1ba0*/  UIADD3 UR24, UR10, 0x402, URZ ;  /* 0x000004020a187890 */ /* 0x000fe4000fffe03f */
[----:B------:R-:W-:-:S02]  /*1bb0*/  UIADD3 UR28, UR10, 0x404, URZ ;  /* 0x000004040a1c7890 */ /* 0x000fc4000fffe03f */
        /* <DEDUP_REMOVED lines=69> */
.L_x_4256:
[----:B01----:R-:W-:Y:S01]  /*2010*/  LOP3.LUT R0, R73, 0xffffff80, RZ, 0xc0, !PT ;  /* 0xffffff8049007812 */ /* 0x003fe200078ec0ff */
[----:B------:R-:W0:Y:S01]  /*2020*/  S2UR UR6, SR_CgaCtaId ;  /* 0x00000000000679c3 */ /* 0x000e220000008800 */
[----:B------:R-:W-:Y:S01]  /*2030*/  R2UR UR5, R19 ;  /* 0x00000000130572ca */ /* 0x000fe200000e0000 */
[----:B------:R-:W-:Y:S01]  /*2040*/  ULDC UR10, c[0x0][0x288] ;  /* 0x0000a200000a7ab9 */ /* 0x000fe20000000800 */
        /* <DEDUP_REMOVED lines=21> */
[----:B------:R-:W-:Y:S02]  /*21a0*/  IADD3 R4, R4, R3, -R8 ;  /* 0x0000000304047210 */ /* 0x000fe40007ffe808 */
[----:B------:R-:W-:Y:S01]  /*21b0*/  PLOP3.LUT P1, PT, PT, PT, UP1, 0x80, 0x0 ;  /* 0x000000000000781c */ /* 0x000fe20003f2f018 */
[----:B------:R-:W-:Y:S01]  /*21c0*/  IMAD.IADD R9, R72, 0x1, -R9 ;  /* 0x0000000148097824 */ /* 0x000fe200078e0a09 */
[----:B------:R-:W-:Y:S01]  /*21d0*/  PLOP3.LUT P2, PT, PT, PT, UP1, 0x80, 0x0 ;  /* 0x000000000000781c */ /* 0x000fe20003f4f018 */
[----:B------:R-:W-:Y:S01]  /*21e0*/  IMAD R4, R5, 0x40, R4 ;  /* 0x0000004005047824 */ /* 0x000fe200078e0204 */
[----:B------:R-:W-:Y:S01]  /*21f0*/  LOP3.LUT R11, R2, 0x7ffffffc, RZ, 0xc0, !PT ;  /* 0x7ffffffc020b7812 */ /* 0x000fe200078ec0ff */
[----:B------:R-:W-:Y:S02]  /*2200*/  IMAD.MOV.U32 R5, RZ, RZ, -0x60 ;  /* 0xffffffa0ff057424 */ /* 0x000fe400078e00ff */
[----:B------:R-:W-:Y:S01]  /*2210*/  IMAD R10, R9, 0x8, R4 ;  /* 0x00000008090a7824 */ /* 0x000fe200078e0204 */
[----:B------:R-:W-:Y:S01]  /*2220*/  UISETP.NE.AND UP0, UPT, UR4, URZ, UPT ;  /* 0x0000003f0400728c */ /* 0x000fe2000bf05270 */
[----:B------:R-:W-:-:S02]  /*2230*/  IMAD.IADD R11, R0, 0x1, -R11 ;  /* 0x00000001000b7824 */ /* 0x000fc400078e0a0b */
[----:B------:R-:W-:Y:S01]  /*2240*/  @UP1 ULDC UR4, c[0x0][0x44c] ;  /* 0x0001130000041ab9 */ /* 0x000fe20000000800 */
[----:B------:R-:W-:Y:S02]  /*2250*/  IMAD.MOV.U32 R3, RZ, RZ, R10 ;  /* 0x000000ffff037224 */ /* 0x000fe400078e000a */
[----:B------:R-:W-:Y:S01]  /*2260*/  @P1 IMAD.HI.U32 R4, R10, UR4, RZ ;  /* 0x000000040a041c27 */ /* 0x000fe2000f8e00ff */
[----:B------:R-:W-:Y:S01]  /*2270*/  UIADD3 UR4, UR38, 0x30840, URZ ;  /* 0x0003084026047890 */ /* 0x000fe2000fffe03f */
[----:B------:R-:W-:Y:S02]  /*2280*/  PLOP3.LUT P1, PT, PT, PT, UP0, 0x40, 0x0 ;  /* 0x000000000000781c */ /* 0x000fe40003f2e808 */
[C---:B------:R-:W-:Y:S01]  /*2290*/  IMAD R2, R16.reuse, R5, 0x61 ;  /* 0x0000006110027424 */ /* 0x040fe200078e0205 */
[----:B------:R-:W-:Y:S01]  /*22a0*/  @P2 SHF.R.U32.HI R3, RZ, UR5, R4 ;  /* 0x00000005ff032c19 */ /* 0x000fe20008011604 */
[----:B0-----:R-:W-:Y:S01]  /*22b0*/  UPRMT UR4, UR6, 0x654, UR4 ;  /* 0x0000065406047896 */ /* 0x001fe20008000004 */
[----:B------:R-:W-:-:S02]  /*22c0*/  IMAD R0, R16, -0x60, R23 ;  /* 0xffffffa010007824 */ /* 0x000fc400078e0217 */
[C---:B------:R-:W-:Y:S01]  /*22d0*/  IMAD R4, R11.reuse, -0x2, R2 ;  /* 0xfffffffe0b047824 */ /* 0x040fe200078e0202 */
[----:B------:R-:W0:Y:S01]  /*22e0*/  SHFL.IDX PT, R72, R3, RZ, 0x1c1f ;  /* 0x001c1fff03487589 */ /* 0x000e2200000e0000 */
[----:B------:R-:W-:Y:S01]  /*22f0*/  VIADD R0, R0, 0x60 ;  /* 0x0000006000007836 */ /* 0x000fe20000000000 */
[----:B------:R-:W-:Y:S01]  /*2300*/  ULDC UR6, c[0x0][0x9e0] ;  /* 0x0002780000067ab9 */ /* 0x000fe20000000800 */
[----:B------:R-:W-:Y:S01]  /*2310*/  VIADD R14, R2, 0xffffffff ;  /* 0xffffffff020e7836 */ /* 0x000fe20000000000 */
[----:B------:R-:W-:Y:S01]  /*2320*/  IADD3 R5, R4, -UR10, R23 ;  /* 0x8000000a04057c10 */ /* 0x000fe2000fffe017 */
[----:B------:R-:W-:Y:S01]  /*2330*/  SYNCS.ARRIVE.TRANS64.RED.A1T0 RZ, [UR4], RZ ;  /* 0x000000ffffff79a7 */ /* 0x000fe20008100404 */
[----:B------:R-:W-:Y:S01]  /*2340*/  ULDC UR4, c[0x0][0x9dc] ;  /* 0x0002770000047ab9 */ /* 0x000fe20000000800 */
[----:B------:R-:W-:Y:S01]  /*2350*/  IMAD R8, R11, -0x2, R0 ;  /* 0xfffffffe0b087824 */ /* 0x000fe200078e0200 */
[----:B------:R-:W-:Y:S01]  /*2360*/  ULOP3.LUT UR5, URZ, UR4, URZ, 0x33, !UPT ;  /* 0x000000043f057292 */ /* 0x000fe2000f8e333f */
[----:B------:R-:W-:-:S02]  /*2370*/  VIADD R9, R5, UR6 ;  /* 0x0000000605097c36 */ /* 0x000fc40008000000 */
[----:B------:R-:W-:-:S03]  /*2380*/  VIADD R20, R4, 0xffffffff ;  /* 0xffffffff04147836 */ /* 0x000fc60000000000 */
[----:B------:R-:W-:Y:S02]  /*2390*/  VIADD R13, R5, UR5 ;  /* 0x00000005050d7c36 */ /* 0x000fe40008000000 */
[----:B------:R-:W-:Y:S01]  /*23a0*/  IMAD.U32 R12, RZ, RZ, UR5 ;  /* 0x00000005ff0c7e24 */ /* 0x000fe2000f8e00ff */
[----:B0-----:R-:W-:Y:S01]  /*23b0*/  VIADDMNMX R0, R72, R9, R8, PT ;  /* 0x0000000948007246 */ /* 0x001fe20003800108 */
[----:B------:R-:W-:Y:S01]  /*23c0*/  IMAD.IADD R2, R13, 0x1, R72 ;  /* 0x000000010d027824 */ /* 0x000fe200078e0248 */
[----:B------:R-:W-:Y:S06]  /*23d0*/  @P1 BRA `(.L_x_4257) ;  /* 0x00000000005c1947 */ /* 0x000fec0003800000 */
[----:B------:R-:W-:Y:S01]  /*23e0*/  IADD3 R5, R23, -UR10, R72 ;  /* 0x8000000a17057c10 */ /* 0x000fe2000fffe048 */
        /* <DEDUP_REMOVED lines=12> */
.L_x_4259:
[----:B------:R-:W-:Y:S02]  /*24b0*/  ULDC UR4, c[0x0][0x9e4] ;  /* 0x0002790000047ab9 */ /* 0x000fe40000000800 */
[----:B------:R-:W-:-:S05]  /*24c0*/  IMAD.U32 R15, RZ, RZ, UR4 ;  /* 0x00000004ff0f7e24 */ /* 0x000fca000f8e00ff */
[----:B------:R-:W-:-:S13]  /*24d0*/  ISETP.NE.AND P1, PT, R15, 0x1, PT ;  /* 0x000000010f00780c */ /* 0x000fda0003f25270 */
[----:B------:R-:W0:Y:S02]  /*24e0*/  @P1 LDC.64 R72, c[0x0][0x9e8] ;  /* 0x00027a00ff481b82 */ /* 0x000e240000000a00 */
[----:B0-----:R-:W-:-:S05]  /*24f0*/  @P1 IMAD.HI.U32 R4, R5, R72, RZ ;  /* 0x0000004805041227 */ /* 0x001fca00078e00ff */
[----:B------:R-:W-:-:S07]  /*2500*/  @P1 SHF.R.U32.HI R5, RZ, R73, R4 ;  /* 0x00000049ff051219 */ /* 0x000fce0000011604 */
.L_x_4260:
[----:B------:R-:W-:Y:S05]  /*2510*/  BSYNC B0 ;  /* 0x0000000000007941 */ /* 0x000fea0003800000 */
.L_x_4258:
[----:B------:R-:W-:-:S05]  /*2520*/  IMAD R5, R5, R15, R20 ;  /* 0x0000000f05057224 */ /* 0x000fca00078e0214 */
[----:B------:R-:W-:Y:S02]  /*2530*/  VIADDMNMX R0, R5, R15, R0, PT ;  /* 0x0000000f05007246 */ /* 0x000fe40003800100 */
[----:B------:R-:W-:-:S07]  /*2540*/  VIMNMX R2, R2, R5, !PT ;  /* 0x0000000502027248 */ /* 0x000fce0007fe0100 */
.L_x_4257:
[C---:B------:R-:W-:Y:S02]  /*2550*/  ISETP.GE.AND P2, PT, R14.reuse, 0x9, PT ;  /* 0x000000090e00780c */ /* 0x040fe40003f46270 */
[----:B------:R-:W-:Y:S02]  /*2560*/  ISETP.GE.AND P1, PT, R14, 0x2, PT ;  /* 0x000000020e00780c */ /* 0x000fe40003f26270 */
[C---:B------:R-:W-:Y:S02]  /*2570*/  ISETP.GT.AND P3, PT, R2.reuse, 0x8, !P2 ;  /* 0x000000080200780c */ /* 0x040fe40005764270 */
[----:B------:R-:W-:Y:S02]  /*2580*/  ISETP.GT.AND P4, PT, R2, 0x1, !P1 ;  /* 0x000000010200780c */ /* 0x000fe40004f84270 */
[----:B------:R-:W-:Y:S02]  /*2590*/  ISETP.LT.OR P3, PT, R0, 0x9, P3 ;  /* 0x000000090000780c */ /* 0x000fe40001f61670 */
[----:B------:R-:W-:-:S02]  /*25a0*/  ISETP.GE.AND P5, PT, R14, 0x11, PT ;  /* 0x000000110e00780c */ /* 0x000fc40003fa6270 */
[----:B------:R-:W-:Y:S02]  /*25b0*/  ISETP.LT.OR P4, PT, R0, 0x2, P4 ;  /* 0x000000020000780c */ /* 0x000fe40002781670 */
[----:B------:R-:W-:Y:S02]  /*25c0*/  FSEL R28, R28, -INF , !P3 ;  /* 0xff8000001c1c7808 */ /* 0x000fe40005800000 */
        /* <DEDUP_REMOVED lines=82> */
[----:B------:R-:W-:Y:S02]  /*2af0*/  P2R R29, PR, RZ, 0x20 ;  /* 0x00000020ff1d7803 */ /* 0x000fe40000000000 */
[----:B------:R-:W-:Y:S02]  /*2b00*/  FSEL R90, R61, -INF , !P3 ;  /* 0xff8000003d5a7808 */ /* 0x000fe40005800000 */
[----:B------:R-:W-:Y:S02]  /*2b10*/  ISETP.GE.AND P3, PT, R14, 0x51, PT ;  /* 0x000000510e00780c */ /* 0x000fe40003f66270 */
[----:B------:R-:W-:Y:S02]  /*2b20*/  P2R R21, PR, RZ, 0x40 ;  /* 0x00000040ff157803 */ /* 0x000fe40000000000 */
[----:B------:R-:W-:Y:S02]  /*2b30*/  ISETP.GT.AND P4, PT, R2, 0x50, !P3 ;  /* 0x000000500200780c */ /* 0x000fe40005f84270 */
[----:B------:R-:W-:-:S02]  /*2b40*/  R2UR UR4, R18 ;  /* 0x00000000120472ca */ /* 0x000fc400000e0000 */
        /* <DEDUP_REMOVED lines=18> */
[----:B------:R-:W-:-:S04]  /*2c70*/  ISETP.GT.AND P6, PT, R2, 0x59, !P6 ;  /* 0x000000590200780c */ /* 0x000fc800077c4270 */
[----:B------:R-:W-:Y:S02]  /*2c80*/  ISETP.LT.OR P6, PT, R0, 0x5a, P6 ;  /* 0x0000005a0000780c */ /* 0x000fe400037c1670 */
[----:B------:R-:W0:Y:S02]  /*2c90*/  SHFL.IDX PT, R0, R3, 0x1, 0x1c1f ;  /* 0x003c1f0003007f89 */ /* 0x000e2400000e0000 */
[----:B------:R-:W-:Y:S02]  /*2ca0*/  FSEL R94, R69, -INF , !P6 ;  /* 0xff800000455e7808 */ /* 0x000fe40007000000 */
[----:B------:R-:W-:Y:S02]  /*2cb0*/  PLOP3.LUT P6, PT, PT, PT, UP0, 0x40, 0x0 ;  /* 0x000000000000781c */ /* 0x000fe40003fce808 */
[----:B0-----:R-:W-:Y:S01]  /*2cc0*/  VIADDMNMX R2, R0, R9, R8, PT ;  /* 0x0000000900027246 */ /* 0x001fe20003800108 */
[----:B------:R-:W-:-:S10]  /*2cd0*/  IMAD.IADD R4, R13, 0x1, R0 ;  /* 0x000000010d047824 */ /* 0x000fd400078e0200 */
[----:B------:R-:W-:Y:S05]  /*2ce0*/  @P6 BRA `(.L_x_4261) ;  /* 0x00000000005c6947 */ /* 0x000fea0003800000 */
        /* <DEDUP_REMOVED lines=13> */
.L_x_4263:
[----:B------:R-:W-:Y:S02]  /*2dc0*/  ULDC UR4, c[0x0][0x9e4] ;  /* 0x0002790000047ab9 */ /* 0x000fe40000000800 */
[----:B------:R-:W-:-:S05]  /*2dd0*/  IMAD.U32 R5, RZ, RZ, UR4 ;  /* 0x00000004ff057e24 */ /* 0x000fca000f8e00ff */
[----:B------:R-:W-:-:S13]  /*2de0*/  ISETP.NE.AND P6, PT, R5, 0x1, PT ;  /* 0x000000010500780c */ /* 0x000fda0003fc5270 */
[----:B------:R-:W0:Y:S02]  /*2df0*/  @P6 LDC.64 R8, c[0x0][0x9e8] ;  /* 0x00027a00ff086b82 */ /* 0x000e240000000a00 */
[----:B0-----:R-:W-:-:S05]  /*2e00*/  @P6 IMAD.HI.U32 R0, R3, R8, RZ ;  /* 0x0000000803006227 */ /* 0x001fca00078e00ff */
[----:B------:R-:W-:-:S07]  /*2e10*/  @P6 SHF.R.U32.HI R3, RZ, R9, R0 ;  /* 0x00000009ff036219 */ /* 0x000fce0000011600 */
.L_x_4264:
[----:B------:R-:W-:Y:S05]  /*2e20*/  BSYNC B0 ;  /* 0x0000000000007941 */ /* 0x000fea0003800000 */
.L_x_4262:
[----:B------:R-:W-:-:S05]  /*2e30*/  IMAD R3, R3, R5, R20 ;  /* 0x0000000503037224 */ /* 0x000fca00078e0214 */
[----:B------:R-:W-:Y:S02]  /*2e40*/  VIADDMNMX R2, R3, R5, R2, PT ;  /* 0x0000000503027246 */ /* 0x000fe40003800102 */
[----:B------:R-:W-:-:S07]  /*2e50*/  VIMNMX R4, R4, R3, !PT ;  /* 0x0000000304047248 */ /* 0x000fce0007fe0100 */
.L_x_4261:
[C---:B------:R-:W-:Y:S02]  /*2e60*/  ISETP.GT.AND P1, PT, R4.reuse, 0x1, !P1 ;  /* 0x000000010400780c */ /* 0x040fe40004f24270 */
[----:B------:R-:W-:Y:S02]  /*2e70*/  ISETP.GT.AND P2, PT, R4, 0x8, !P2 ;  /* 0x000000080400780c */ /* 0x000fe40005744270 */
[C---:B------:R-:W-:Y:S02]  /*2e80*/  ISETP.LT.OR P1, PT, R2.reuse, 0x2, P1 ;  /* 0x000000020200780c */ /* 0x040fe40000f21670 */
[----:B------:R-:W-:Y:S02]  /*2e90*/  ISETP.LT.OR P2, PT, R2, 0x9, P2 ;  /* 0x000000090200780c */ /* 0x000fe40001741670 */
[----:B------:R-:W-:Y:S02]  /*2ea0*/  FSEL R27, R27, -INF , !P1 ;  /* 0xff8000001b1b7808 */ /* 0x000fe40004800000 */
[----:B------:R-:W-:-:S02]  /*2eb0*/  ISETP.NE.AND P1, PT, R21, RZ, PT ;  /* 0x000000ff1500720c */ /* 0x000fc40003f25270 */
[----:B------:R-:W-:Y:S02]  /*2ec0*/  FSEL R9, R30, -INF , !P2 ;  /* 0xff8000001e097808 */ /* 0x000fe40005000000 */
[----:B------:R-:W-:Y:S02]  /*2ed0*/  ISETP.GT.AND P1, PT, R4, 0x9, !P1 ;  /* 0x000000090400780c */ /* 0x000fe40004f24270 */
[----:B------:R-:W-:Y:S02]  /*2ee0*/  ISETP.NE.AND P2, PT, R29, RZ, PT ;  /* 0x000000ff1d00720c */ /* 0x000fe40003f45270 */
[----:B------:R-:W-:Y:S02]  /*2ef0*/  ISETP.LT.OR P1, PT, R2, 0xa, P1 ;  /* 0x0000000a0200780c */ /* 0x000fe40000f21670 */
[----:B------:R-:W-:Y:S02]  /*2f00*/  ISETP.NE.AND P6, PT, R33, RZ, PT ;  /* 0x000000ff2100720c */ /* 0x000fe40003fc5270 */
        /* <DEDUP_REMOVED lines=8> */
[----:B------:R-:W-:Y:S02]  /*2f90*/  ISETP.GT.AND P1, PT, R4, 0x11, !P2 ;  /* 0x000000110400780c */ /* 0x000fe40005724270 */
[----:B------:R-:W-:Y:S02]  /*2fa0*/  FMNMX.FTZ R0, R32, R0, !PT ;  /* 0x0000000020007209 */ /* 0x000fe40007810000 */
[----:B------:R-:W-:Y:S02]  /*2fb0*/  ISETP.LT.OR P1, PT, R2, 0x12, P1 ;  /* 0x000000120200780c */ /* 0x000fe40000f21670 */
[----:B------:R-:W-:Y:S02]  /*2fc0*/  FMNMX.FTZ R0, R76, R0, !PT ;  /* 0x000000004c007209 */ /* 0x000fe40007810000 */
[----:B------:R-:W-:-:S02]  /*2fd0*/  FSEL R35, R35, -INF , !P1 ;  /* 0xff80000023237808 */ /* 0x000fc40004800000 */
[----:B------:R-:W-:Y:S02]  /*2fe0*/  ISETP.GT.AND P1, PT, R4, 0x18, !P6 ;  /* 0x000000180400780c */ /* 0x000fe40007724270 */
[----:B------:R-:W-:Y:S02]  /*2ff0*/  ISETP.NE.AND P6, PT, R15, RZ, PT ;  /* 0x000000ff0f00720c */ /* 0x000fe40003fc5270 */
        /* <DEDUP_REMOVED lines=43> */
[----:B------:R-:W-:Y:S01]  /*32b0*/  ISETP.NE.AND P2, PT, R53, RZ, PT ;  /* 0x000000ff3500720c */ /* 0x000fe20003f45270 */
[----:B------:R-:W0:Y:S01]  /*32c0*/  SHFL.BFLY PT, R5, R8, 0x2, 0x1f ;  /* 0x0c401f0008057f89 */ /* 0x000e2200000e0000 */
[----:B------:R-:W-:Y:S02]  /*32d0*/  FSEL R29, R50, -INF , !P1 ;  /* 0xff800000321d7808 */ /* 0x000fe40004800000 */
[----:B------:R-:W-:-:S02]  /*32e0*/  ISETP.NE.AND P1, PT, R79, RZ, PT ;  /* 0x000000ff4f00720c */ /* 0x000fc40003f25270 */
[----:B------:R-:W-:Y:S02]  /*32f0*/  R2UR UR4, R18 ;  /* 0x00000000120472ca */ /* 0x000fe400000e0000 */
[C---:B------:R-:W-:Y:S02]  /*3300*/  ISETP.GT.AND P1, PT, R4.reuse, 0x31, !P1 ;  /* 0x000000310400780c */ /* 0x040fe40004f24270 */
[----:B------:R-:W-:Y:S02]  /*3310*/  ISETP.GT.AND P3, PT, R4, 0x50, !P3 ;  /* 0x000000500400780c */ /* 0x000fe40005f64270 */
[----:B------:R-:W-:Y:S02]  /*3320*/  ISETP.LT.OR P1, PT, R2, 0x32, P1 ;  /* 0x000000320200780c */ /* 0x000fe40000f21670 */
[----:B------:R-:W-:Y:S02]  /*3330*/  ISETP.GT.AND P4, PT, R4, 0x51, !P4 ;  /* 0x000000510400780c */ /* 0x000fe40006784270 */
[----:B------:R-:W-:-:S02]  /*3340*/  FSEL R51, R51, -INF , !P1 ;  /* 0xff80000033337808 */ /* 0x000fc40004800000 */
[----:B------:R-:W-:Y:S01]  /*3350*/  ISETP.NE.AND P1, PT, R49, RZ, PT ;  /* 0x000000ff3100720c */ /* 0x000fe20003f25270 */
[----:B------:R-:W-:Y:S01]  /*3360*/  UISETP.NE.AND UP0, UPT, UR4, URZ, UPT ;  /* 0x0000003f0400728c */ /* 0x000fe2000bf05270 */
[----:B------:R-:W-:Y:S02]  /*3370*/  ISETP.LT.OR P3, PT, R2, 0x51, P3 ;  /* 0x000000510200780c */ /* 0x000fe40001f61670 */
[C---:B------:R-:W-:Y:S01]  /*3380*/  ISETP.GT.AND P1, PT, R4.reuse, 0x38, !P1 ;  /* 0x000000380400780c */ /* 0x040fe20004f24270 */
[----:B------:R-:W-:Y:S01]  /*3390*/  ULDC UR4, c[0x0][0x988] ;  /* 0x0002620000047ab9 */ /* 0x000fe20000000800 */
[----:B------:R-:W-:Y:S01]  /*33a0*/  ISETP.GT.AND P5, PT, R4, 0x58, !P5 ;  /* 0x000000580400780c */ /* 0x000fe20006fa4270 */
[----:B------:R-:W-:Y:S01]  /*33b0*/  IMAD.U32 R0, RZ, RZ, UR4 ;  /* 0x00000004ff007e24 */ /* 0x000fe2000f8e00ff */
[----:B------:R-:W-:Y:S02]  /*33c0*/  ISETP.LT.OR P1, PT, R2, 0x39, P1 ;  /* 0x000000390200780c */ /* 0x000fe40000f21670 */
[----:B0-----:R-:W-:-:S02]  /*33d0*/  FMNMX.FTZ R14, R8, R5, !PT ;  /* 0x00000005080e7209 */ /* 0x001fc40007810000 */
[----:B------:R-:W-:Y:S02]  /*33e0*/  FSEL R33, R54, -INF , !P1 ;  /* 0xff80000036217808 */ /* 0x000fe40004800000 */
[----:B------:R-:W-:Y:S01]  /*33f0*/  ISETP.NE.AND P1, PT, R81, RZ, PT ;  /* 0x000000ff5100720c */ /* 0x000fe20003f25270 */
[----:B------:R-:W0:Y:S01]  /*3400*/  SHFL.BFLY PT, R5, R14, 0x1, 0x1f ;  /* 0x0c201f000e057f89 */ /* 0x000e2200000e0000 */
[----:B------:R-:W-:Y:S02]  /*3410*/  ISETP.LT.OR P4, PT, R2, 0x52, P4 ;  /* 0x000000520200780c */ /* 0x000fe40002781670 */
[----:B------:R-:W-:Y:S02]  /*3420*/  ISETP.GT.AND P1, PT, R4, 0x39, !P1 ;  /* 0x000000390400780c */ /* 0x000fe40004f24270 */
[----:B------:R-:W-:Y:S02]  /*3430*/  FSEL R45, R66, -INF , !P3 ;  /* 0xff800000422d7808 */ /* 0x000fe40005800000 */
[----:B------:R-:W-:-:S02]  /*3440*/  ISETP.LT.OR P1, PT, R2, 0x3a, P1 ;  /* 0x0000003a0200780c */ /* 0x000fc40000f21670 */
[----:B------:R-:W-:Y:S02]  /*3450*/  ISETP.LT.OR P5, PT, R2, 0x59, P5 ;  /* 0x000000590200780c */ /* 0x000fe40002fa1670 */
[----:B------:R-:W-:Y:S02]  /*3460*/  FSEL R55, R55, -INF , !P1 ;  /* 0xff80000037377808 */ /* 0x000fe40004800000 */
[----:B------:R-:W-:Y:S02]  /*3470*/  ISETP.GT.AND P1, PT, R4, 0x40, !P2 ;  /* 0x000000400400780c */ /* 0x000fe40005724270 */
[----:B------:R-:W-:Y:S02]  /*3480*/  ISETP.NE.AND P2, PT, R57, RZ, PT ;  /* 0x000000ff3900720c */ /* 0x000fe40003f45270 */
[----:B------:R-:W-:Y:S02]  /*3490*/  ISETP.LT.OR P1, PT, R2, 0x41, P1 ;  /* 0x000000410200780c */ /* 0x000fe40000f21670 */
[----:B------:R-:W-:-:S02]  /*34a0*/  ISETP.GT.AND P2, PT, R4, 0x49, !P2 ;  /* 0x000000490400780c */ /* 0x000fc40005744270 */
[----:B------:R-:W-:Y:S02]  /*34b0*/  FSEL R37, R58, -INF , !P1 ;  /* 0xff8000003a257808 */ /* 0x000fe40004800000 */
[----:B------:R-:W-:Y:S02]  /*34c0*/  ISETP.GT.AND P1, PT, R4, RZ, !P6 ;  /* 0x000000ff0400720c */ /* 0x000fe40007724270 */
[----:B0-----:R-:W-:Y:S02]  /*34d0*/  FMNMX.FTZ R5, R14, R5, !PT ;  /* 0x000000050e057209 */ /* 0x001fe40007810000 */
[----:B------:R-:W-:Y:S02]  /*34e0*/  ISETP.LT.OR P1, PT, R2, 0x1, P1 ;  /* 0x000000010200780c */ /* 0x000fe40000f21670 */
[----:B------:R-:W-:Y:S01]  /*34f0*/  ISETP.NE.AND P6, PT, R83, RZ, PT ;  /* 0x000000ff5300720c */ /* 0x000fe20003fc5270 */
[----:B------:R-:W-:Y:S01]  /*3500*/  FMUL.FTZ R20, R5, R0 ;  /* 0x0000000005147220 */ /* 0x000fe20000410000 */
[----:B------:R-:W-:-:S02]  /*3510*/  FSEL R3, R26, -INF , !P1 ;  /* 0xff8000001a037808 */ /* 0x000fc40004800000 */
[----:B------:R-:W-:Y:S02]  /*3520*/  FSETP.NEU.FTZ.AND P1, PT, R5, -INF , PT ;  /* 0xff8000000500780b */ /* 0x000fe40003f3d000 */
[----:B------:R-:W-:Y:S02]  /*3530*/  FMNMX.FTZ R8, R3, R27, !PT ;  /* 0x0000001b03087209 */ /* 0x000fe40007810000 */
[----:B------:R-:W-:Y:S02]  /*3540*/  FSEL R57, R20, RZ, P1 ;  /* 0x000000ff14397208 */ /* 0x000fe40000800000 */
[----:B------:R-:W-:Y:S02]  /*3550*/  FMNMX.FTZ R8, R9, R8, !PT ;  /* 0x0000000809087209 */ /* 0x000fe40007810000 */
[----:B------:R-:W-:Y:S01]  /*3560*/  ISETP.GT.AND P1, PT, R4, 0x41, !P6 ;  /* 0x000000410400780c */ /* 0x000fe20007724270 */
[--C-:B------:R-:W-:Y:S01]  /*3570*/  FFMA.FTZ R14, R24, R0, -R57.reuse ;  /* 0x00000000180e7223 */ /* 0x100fe20000010839 */
[----:B------:R-:W-:Y:S01]  /*3580*/  FMNMX.FTZ R8, R31, R8, !PT ;  /* 0x000000081f087209 */ /* 0x000fe20007810000 */
[-CC-:B------:R-:W-:Y:S01]  /*3590*/  FFMA.FTZ R20, R72, R0.reuse, -R57.reuse ;  /* 0x0000000048147223 */ /* 0x180fe20000010839 */
[----:B------:R-:W-:Y:S01]  /*35a0*/  ISETP.LT.OR P1, PT, R2, 0x42, P1 ;  /* 0x000000420200780c */ /* 0x000fe20000f21670 */
[--C-:B------:R-:W-:Y:S01]  /*35b0*/  FFMA.FTZ R24, R28, R0, -R57.reuse ;  /* 0x000000001c187223 */ /* 0x100fe20000010839 */
[----:B------:R-:W-:Y:S01]  /*35c0*/  FMNMX.FTZ R8, R13, R8, !PT ;  /* 0x000000080d087209 */ /* 0x000fe20007810000 */
[----:B------:R-:W-:Y:S01]  /*35d0*/  MUFU.EX2 R14, R14 ;  /* 0x0000000e000e7308 */ /* 0x000fe20000000800 */
[----:B------:R-:W-:Y:S01]  /*35e0*/  FSEL R59, R59, -INF , !P1 ;  /* 0xff8000003b3b7808 */ /* 0x000fe20004800000 */
[--C-:B------:R-:W-:Y:S01]  /*35f0*/  FFMA.FTZ R26, R74, R0, -R57.reuse ;  /* 0x000000004a1a7223 */ /* 0x100fe20000010839 */
[----:B------:R-:W-:Y:S01]  /*3600*/  FMNMX.FTZ R8, R35, R8, !PT ;  /* 0x0000000823087209 */ /* 0x000fe20007810000 */
[-CC-:B------:R-:W-:Y:S01]  /*3610*/  FFMA.FTZ R28, R32, R0.reuse, -R57.reuse ;  /* 0x00000000201c7223 */ /* 0x180fe20000010839 */
[----:B------:R-:W-:Y:S01]  /*3620*/  ISETP.NE.AND P1, PT, R85, RZ, PT ;  /* 0x000000ff5500720c */ /* 0x000fe20003f25270 */
[--C-:B------:R-:W-:Y:S01]  /*3630*/  FFMA.FTZ R34, R84, R0, -R57.reuse ;  /* 0x0000000054227223 */ /* 0x100fe20000010839 */
[----:B------:R-:W-:Y:S01]  /*3640*/  FMNMX.FTZ R8, R15, R8, !PT ;  /* 0x000000080f087209 */ /* 0x000fe20007810000 */
[----:B------:R-:W-:Y:S01]  /*3650*/  MUFU.EX2 R24, R24 ;  /* 0x0000001800187308 */ /* 0x000fe20000000800 */
[----:B------:R-:W-:Y:S01]  /*3660*/  ISETP.GT.AND P1, PT, R4, 0x48, !P1 ;  /* 0x000000480400780c */ /* 0x000fe20004f24270 */
[--C-:B------:R-:W-:Y:S01]  /*3670*/  FFMA.FTZ R42, R92, R0, -R57.reuse ;  /* 0x000000005c2a7223 */ /* 0x100fe20000010839 */
[----:B------:R-:W-:Y:S01]  /*3680*/  FMNMX.FTZ R8, R39, R8, !PT ;  /* 0x0000000827087209 */ /* 0x000fe20007810000 */
[-CC-:B------:R-:W-:Y:S01]  /*3690*/  FFMA.FTZ R30, R82, R0.reuse, -R57.reuse ;  /* 0x00000000521e7223 */ /* 0x180fe20000010839 */
[----:B------:R-:W-:Y:S01]  /*36a0*/  ISETP.LT.OR P1, PT, R2, 0x49, P1 ;  /* 0x000000490200780c */ /* 0x000fe20000f21670 */
[--C-:B------:R-:W-:Y:S01]  /*36b0*/  FFMA.FTZ R32, R48, R0, -R57.reuse ;  /* 0x0000000030207223 */ /* 0x100fe20000010839 */
[----:B------:R-:W-:Y:S01]  /*36c0*/  FMNMX.FTZ R8, R21, R8, !PT ;  /* 0x0000000815087209 */ /* 0x000fe20007810000 */
[----:B------:R0:W-:Y:S01]  /*36d0*/  MUFU.EX2 R65, R26 ;  /* 0x0000001a00417308 */ /* 0x0001e20000000800 */
[----:B------:R-:W-:Y:S01]  /*36e0*/  ISETP.LT.OR P2, PT, R2, 0x4a, P2 ;  /* 0x0000004a0200780c */ /* 0x000fe20001741670 */
[----:B------:R-:W-:Y:S01]  /*36f0*/  FFMA.FTZ R38, R86, R0, -R57 ;  /* 0x0000000056267223 */ /* 0x000fe20000010839 */
[----:B------:R-:W-:-:S02]  /*3700*/  FMNMX.FTZ R8, R43, R8, !PT ;  /* 0x000000082b087209 */ /* 0x000fc40007810000 */
[----:B------:R-:W-:Y:S02]  /*3710*/  FSEL R41, R62, -INF , !P1 ;  /* 0xff8000003e297808 */ /* 0x000fe40004800000 */
[----:B------:R-:W-:Y:S01]  /*3720*/  FMNMX.FTZ R8, R25, R8, !PT ;  /* 0x0000000819087209 */ /* 0x000fe20007810000 */
[----:B------:R-:W-:Y:S01]  /*3730*/  MUFU.EX2 R28, R28 ;  /* 0x0000001c001c7308 */ /* 0x000fe20000000800 */
[----:B------:R-:W-:Y:S01]  /*3740*/  FSEL R63, R63, -INF , !P2 ;  /* 0xff8000003f3f7808 */ /* 0x000fe20005000000 */
[--C-:B0-----:R-:W-:Y:S01]  /*3750*/  FFMA.FTZ R26, R36, R0, -R57.reuse ;  /* 0x00000000241a7223 */ /* 0x101fe20000010839 */
[----:B------:R-:W-:Y:S01]  /*3760*/  FMNMX.FTZ R8, R47, R8, !PT ;  /* 0x000000082f087209 */ /* 0x000fe20007810000 */
[--C-:B------:R-:W-:Y:S01]  /*3770*/  FFMA.FTZ R36, R52, R0, -R57.reuse ;  /* 0x0000000034247223 */ /* 0x100fe20000010839 */
[----:B------:R-:W-:Y:S02]  /*3780*/  ISETP.NE.AND P6, PT, R61, RZ, PT ;  /* 0x000000ff3d00720c */ /* 0x000fe40003fc5270 */
[----:B------:R-:W-:Y:S01]  /*3790*/  FMNMX.FTZ R8, R29, R8, !PT ;  /* 0x000000081d087209 */ /* 0x000fe20007810000 */
[----:B------:R0:W1:Y:S01]  /*37a0*/  MUFU.EX2 R61, R20 ;  /* 0x00000014003d7308 */ /* 0x0000620000000800 */
[----:B------:R-:W-:Y:S01]  /*37b0*/  ISETP.GT.AND P6, PT, R4, 0x59, !P6 ;  /* 0x000000590400780c */ /* 0x000fe200077c4270 */
[----:B------:R-:W-:Y:S01]  /*37c0*/  FFMA.FTZ R4, R78, R0, -R57 ;  /* 0x000000004e047223 */ /* 0x000fe20000010839 */
[----:B------:R-:W-:-:S02]  /*37d0*/  FMNMX.FTZ R8, R51, R8, !PT ;  /* 0x0000000833087209 */ /* 0x000fc40007810000 */
[----:B------:R-:W-:Y:S02]  /*37e0*/  FSEL R67, R67, -INF , !P4 ;  /* 0xff80000043437808 */ /* 0x000fe40006000000 */
[----:B------:R-:W-:Y:S01]  /*37f0*/  FMNMX.FTZ R8, R33, R8, !PT ;  /* 0x0000000821087209 */ /* 0x000fe20007810000 */
[----:B------:R2:W-:Y:S01]  /*3800*/  MUFU.EX2 R73, R4 ;  /* 0x0000000400497308 */ /* 0x0005e20000000800 */
[----:B------:R-:W-:Y:S01]  /*3810*/  ISETP.LT.OR P6, PT, R2, 0x5a, P6 ;  /* 0x0000005a0200780c */ /* 0x000fe200037c1670 */
[--C-:B0-----:R-:W-:Y:S01]  /*3820*/  FFMA.FTZ R20, R76, R0, -R57.reuse ;  /* 0x000000004c147223 */ /* 0x101fe20000010839 */
[----:B------:R-:W-:Y:S01]  /*3830*/  FMNMX.FTZ R8, R55, R8, !PT ;  /* 0x0000000837087209 */ /* 0x000fe20007810000 */
[-CC-:B------:R-:W-:Y:S01]  /*3840*/  FFMA.FTZ R2, R44, R0.reuse, -R57.reuse ;  /* 0x000000002c027223 */ /* 0x180fe20000010839 */
[----:B------:R-:W-:Y:S01]  /*3850*/  FSEL R49, R70, -INF , !P5 ;  /* 0xff80000046317808 */ /* 0x000fe20006800000 */
[--C-:B------:R-:W-:Y:S01]  /*3860*/  FFMA.FTZ R44, R68, R0, -R57.reuse ;  /* 0x00000000442c7223 */ /* 0x100fe20000010839 */
[----:B------:R-:W-:Y:S01]  /*3870*/  FMNMX.FTZ R8, R37, R8, !PT ;  /* 0x0000000825087209 */ /* 0x000fe20007810000 */
[----:B------:R0:W3:Y:S01]  /*3880*/  MUFU.EX2 R69, R20 ;  /* 0x0000001400457308 */ /* 0x0000e20000000800 */
[----:B------:R-:W-:Y:S01]  /*3890*/  FSEL R71, R71, -INF , !P6 ;  /* 0xff80000047477808 */ /* 0x000fe20007000000 */
[----:B--2---:R-:W-:Y:S01]  /*38a0*/  FFMA.FTZ R4, R80, R0, -R57 ;  /* 0x0000000050047223 */ /* 0x004fe20000010839 */
[----:B------:R-:W-:-:S02]  /*38b0*/  FMNMX.FTZ R8, R59, R8, !PT ;  /* 0x000000083b087209 */ /* 0x000fc40007810000 */
[----:B-1----:R-:W-:Y:S02]  /*38c0*/  F2FP.BF16.F32.PACK_AB R188, R61, R14 ;  /* 0x0000000e3dbc723e */ /* 0x002fe400000010ff */
[----:B------:R-:W-:Y:S01]  /*38d0*/  FMNMX.FTZ R8, R41, R8, !PT ;  /* 0x0000000829087209 */ /* 0x000fe20007810000 */
[----:B------:R-:W-:Y:S01]  /*38e0*/  MUFU.EX2 R75, R4 ;  /* 0x00000004004b7308 */ /* 0x000fe20000000800 */
[-CC-:B0-----:R-:W-:Y:S01]  /*38f0*/  FFMA.FTZ R20, R40, R0.reuse, -R57.reuse ;  /* 0x0000000028147223 */ /* 0x181fe20000010839 */
[----:B------:R-:W-:Y:S01]  /*3900*/  FFMA.FTZ R40, R56, R0, -R57 ;  /* 0x0000000038287223 */ /* 0x000fe20000010839 */
[----:B------:R-:W-:Y:S02]  /*3910*/  FMNMX.FTZ R8, R63, R8, !PT ;  /* 0x000000083f087209 */ /* 0x000fe40007810000 */
[----:B------:R-:W-:Y:S02]  /*3920*/  F2FP.BF16.F32.PACK_AB R190, R65, R24 ;  /* 0x0000001841be723e */ /* 0x000fe400000010ff */
[----:B------:R-:W-:Y:S01]  /*3930*/  FMNMX.FTZ R8, R45, R8, !PT ;  /* 0x000000082d087209 */ /* 0x000fe20007810000 */
[----:B------:R0:W-:Y:S01]  /*3940*/  MUFU.EX2 R79, R34 ;  /* 0x00000022004f7308 */ /* 0x0001e20000000800 */
[----:B------:R-:W-:-:S02]  /*3950*/  R2UR UR5, R19 ;  /* 0x00000000130572ca */ /* 0x000fc400000e0000 */
[----:B------:R-:W-:Y:S02]  /*3960*/  FMNMX.FTZ R8, R67, R8, !PT ;  /* 0x0000000843087209 */ /* 0x000fe40007810000 */
[----:B------:R-:W-:Y:S02]  /*3970*/  R2UR UR7, R120 ;  /* 0x00000000780772ca */ /* 0x000fe400000e0000 */
[----:B------:R-:W-:Y:S01]  /*3980*/  FMNMX.FTZ R8, R49, R8, !PT ;  /* 0x0000000831087209 */ /* 0x000fe20007810000 */
[----:B------:R-:W1:Y:S01]  /*3990*/  MUFU.EX2 R26, R26 ;  /* 0x0000001a001a7308 */ /* 0x000e620000000800 */
[----:B0-----:R-:W-:Y:S01]  /*39a0*/  FFMA.FTZ R34, R90, R0, -R57 ;  /* 0x000000005a227223 */ /* 0x001fe20000010839 */
[----:B---3--:R-:W-:Y:S02]  /*39b0*/  F2FP.BF16.F32.PACK_AB R184, R69, R28 ;  /* 0x0000001c45b8723e */ /* 0x008fe400000010ff */
[----:B------:R-:W-:Y:S02]  /*39c0*/  FMNMX.FTZ R8, R71, R8, !PT ;  /* 0x0000000847087209 */ /* 0x000fe40007810000 */
[----:B------:R-:W-:-:S02]  /*39d0*/  UISETP.NE.AND UP1, UPT, UR5, URZ, UPT ;  /* 0x0000003f0500728c */ /* 0x000fc4000bf25270 */
[----:B------:R-:W-:Y:S01]  /*39e0*/  MUFU.EX2 R85, R34 ;  /* 0x0000002200557308 */ /* 0x000fe20000000800 */
[----:B------:R-:W0:Y:S07]  /*39f0*/  SHFL.BFLY PT, R53, R8, 0x2, 0x1f ;  /* 0x0c401f0008357f89 */ /* 0x000e2e00000e0000 */
[----:B------:R-:W2:Y:S01]  /*3a00*/  MUFU.EX2 R20, R20 ;  /* 0x0000001400147308 */ /* 0x000ea20000000800 */
[----:B------:R-:W-:Y:S01]  /*3a10*/  @UP1 ULDC UR4, c[0x0][0x44c] ;  /* 0x0001130000041ab9 */ /* 0x000fe20000000800 */
[----:B------:R-:W-:Y:S01]  /*3a20*/  @UP1 ULDC UR11, c[0x0][0x450] ;  /* 0x00011400000b1ab9 */ /* 0x000fe20000000800 */
[----:B------:R-:W-:Y:S01]  /*3a30*/  UIMAD.WIDE.U32 UR4, UR39, UR4, URZ ;  /* 0x00000004270472a5 */ /* 0x000fe2000f8e003f */
[----:B-1----:R-:W-:-:S03]  /*3a40*/  F2FP.BF16.F32.PACK_AB R186, R73, R26 ;  /* 0x0000001a49ba723e */ /* 0x002fc600000010ff */
[----:B------:R-:W-:Y:S01]  /*3a50*/  @UP1 USHF.R.U32.HI UR39, URZ, UR11, UR5 ;  /* 0x0000000b3f271299 */ /* 0x000fe20008011605 */
[----:B------:R-:W-:Y:S03]  /*3a60*/  MUFU.EX2 R87, R42 ;  /* 0x0000002a00577308 */ /* 0x000fe60000000800 */
[----:B------:R-:W-:-:S04]  /*3a70*/  UIADD3 UR39, UR7, UR39, URZ ;  /* 0x0000002707277290 */ /* 0x000fc8000fffe03f */
[----:B------:R-:W-:Y:S01]  /*3a80*/  UIADD3 UR6, UR39, UR6, URZ ;  /* 0x0000000627067290 */ /* 0x000fe2000fffe03f */
[----:B------:R-:W-:Y:S01]  /*3a90*/  MUFU.EX2 R2, R2 ;  /* 0x0000000200027308 */ /* 0x000fe20000000800 */
[----:B0-----:R-:W-:Y:S01]  /*3aa0*/  FMNMX.FTZ R53, R8, R53, !PT ;  /* 0x0000003508357209 */ /* 0x001fe20007810000 */
[----:B------:R-:W-:Y:S01]  /*3ab0*/  FFMA.FTZ R8, R88, R0, -R57 ;  /* 0x0000000058087223 */ /* 0x000fe20000010839 */
[----:B--2---:R-:W-:-:S03]  /*3ac0*/  F2FP.BF16.F32.PACK_AB R180, R75, R20 ;  /* 0x000000144bb4723e */ /* 0x004fc600000010ff */
[----:B------:R-:W0:Y:S02]  /*3ad0*/  SHFL.BFLY PT, R4, R53, 0x1, 0x1f ;  /* 0x0c201f0035047f89 */ /* 0x000e2400000e0000 */
[----:B------:R-:W-:Y:S08]  /*3ae0*/  MUFU.EX2 R83, R8 ;  /* 0x0000000800537308 */ /* 0x000ff00000000800 */
[----:B------:R1:W2:Y:S08]  /*3af0*/  MUFU.EX2 R77, R30 ;  /* 0x0000001e004d7308 */ /* 0x0002b00000000800 */
[----:B------:R-:W3:Y:S01]  /*3b00*/  MUFU.EX2 R32, R32 ;  /* 0x0000002000207308 */ /* 0x000ee20000000800 */
[----:B-1----:R-:W-:Y:S01]  /*3b10*/  FFMA.FTZ R30, R60, R0, -R57 ;  /* 0x000000003c1e7223 */ /* 0x002fe20000010839 */
[----:B0-----:R-:W-:-:S06]  /*3b20*/  FMNMX.FTZ R4, R53, R4, !PT ;  /* 0x0000000435047209 */ /* 0x001fcc0007810000 */
[----:B------:R-:W-:Y:S01]  /*3b30*/  MUFU.EX2 R36, R36 ;  /* 0x0000002400247308 */ /* 0x000fe20000000800 */
[----:B--2---:R-:W-:Y:S01]  /*3b40*/  F2FP.BF16.F32.PACK_AB R182, R77, R2 ;  /* 0x000000024db6723e */ /* 0x004fe200000010ff */
[C---:B------:R-:W-:Y:S01]  /*3b50*/  FMUL.FTZ R8, R4.reuse, R0 ;  /* 0x0000000004087220 */ /* 0x040fe20000410000 */
[----:B------:R-:W-:-:S04]  /*3b60*/  FSETP.NEU.FTZ.AND P1, PT, R4, -INF , PT ;  /* 0xff8000000400780b */ /* 0x000fc80003f3d000 */
[----:B------:R-:W-:Y:S01]  /*3b70*/  FSEL R8, R8, RZ, P1 ;  /* 0x000000ff08087208 */ /* 0x000fe20000800000 */
[----:B------:R-:W-:Y:S01]  /*3b80*/  MUFU.EX2 R81, R38 ;  /* 0x0000002600517308 */ /* 0x000fe20000000800 */
[----:B------:R-:W-:Y:S02]  /*3b90*/  PLOP3.LUT P1, PT, PT, PT, UP0, 0x40, 0x0 ;  /* 0x000000000000781c */ /* 0x000fe40003f2e808 */
[----:B---3--:R-:W-:Y:S01]  /*3ba0*/  F2FP.BF16.F32.PACK_AB R176, R79, R32 ;  /* 0x000000204fb0723e */ /* 0x008fe200000010ff */
[-CC-:B------:R-:W-:Y:S01]  /*3bb0*/  FFMA.FTZ R9, R9, R0.reuse, -R8.reuse ;  /* 0x0000000009097223 */ /* 0x180fe20000010808 */
[-CC-:B------:R-:W-:Y:S01]  /*3bc0*/  FFMA.FTZ R3, R3, R0.reuse, -R8.reuse ;  /* 0x0000000003037223 */ /* 0x180fe20000010808 */
[-CC-:B------:R-:W-:Y:S01]  /*3bd0*/  FFMA.FTZ R27, R27, R0.reuse, -R8.reuse ;  /* 0x000000001b1b7223 */ /* 0x180fe20000010808 */
[-CC-:B------:R-:W-:Y:S01]  /*3be0*/  FFMA.FTZ R31, R31, R0.reuse, -R8.reuse ;  /* 0x000000001f1f7223 */ /* 0x180fe20000010808 */
[----:B------:R0:W-:Y:S01]  /*3bf0*/  MUFU.EX2 R191, R9 ;  /* 0x0000000900bf7308 */ /* 0x0001e20000000800 */
        /* <DEDUP_REMOVED lines=8> */
[----:B0-----:R-:W-:Y:S01]  /*3c80*/  FADD.FTZ R9, R14, R61 ;  /* 0x0000003d0e097221 */ /* 0x001fe20000010000 */
[-CC-:B------:R-:W-:Y:S01]  /*3c90*/  FFMA.FTZ R47, R47, R0.reuse, -R8.reuse ;  /* 0x000000002f2f7223 */ /* 0x180fe20000010808 */
[-CC-:B------:R-:W-:Y:S01]  /*3ca0*/  FFMA.FTZ R29, R29, R0.reuse, -R8.reuse ;  /* 0x000000001d1d7223 */ /* 0x180fe20000010808 */
[-CC-:B------:R-:W-:Y:S01]  /*3cb0*/  FFMA.FTZ R51, R51, R0.reuse, -R8.reuse ;  /* 0x0000000033337223 */ /* 0x180fe20000010808 */
[----:B------:R-:W-:Y:S01]  /*3cc0*/  FADD.FTZ R54, R24, R9 ;  /* 0x0000000918367221 */ /* 0x000fe20000010000 */
[-C--:B------:R-:W-:Y:S01]  /*3cd0*/  FFMA.FTZ R38, R64, R0.reuse, -R57 ;  /* 0x0000000040267223 */ /* 0x080fe20000010839 */
[-C--:B------:R-:W-:Y:S01]  /*3ce0*/  FFMA.FTZ R33, R33, R0.reuse, -R8 ;  /* 0x0000000021217223 */ /* 0x080fe20000010808 */
[----:B------:R-:W0:Y:S01]  /*3cf0*/  MUFU.EX2 R34, R27 ;  /* 0x0000001b00227308 */ /* 0x000e220000000800 */
[----:B------:R-:W-:Y:S01]  /*3d00*/  FADD.FTZ R9, R65, R54 ;  /* 0x0000003641097221 */ /* 0x000fe20000010000 */
[-CC-:B------:R-:W-:Y:S01]  /*3d10*/  FFMA.FTZ R55, R55, R0.reuse, -R8.reuse ;  /* 0x0000000037377223 */ /* 0x180fe20000010808 */
[-CC-:B------:R-:W-:Y:S01]  /*3d20*/  FFMA.FTZ R37, R37, R0.reuse, -R8.reuse ;  /* 0x0000000025257223 */ /* 0x180fe20000010808 */
[-CC-:B------:R-:W-:Y:S01]  /*3d30*/  FFMA.FTZ R59, R59, R0.reuse, -R8.reuse ;  /* 0x000000003b3b7223 */ /* 0x180fe20000010808 */
[----:B------:R-:W-:Y:S01]  /*3d40*/  FADD.FTZ R54, R28, R9 ;  /* 0x000000091c367221 */ /* 0x000fe20000010000 */
[-CC-:B------:R-:W-:Y:S01]  /*3d50*/  FFMA.FTZ R41, R41, R0.reuse, -R8.reuse ;  /* 0x0000000029297223 */ /* 0x180fe20000010808 */
[-C--:B------:R-:W-:Y:S01]  /*3d60*/  FFMA.FTZ R63, R63, R0.reuse, -R8 ;  /* 0x000000003f3f7223 */ /* 0x080fe20000010808 */
[----:B------:R-:W1:Y:S01]  /*3d70*/  MUFU.EX2 R42, R31 ;  /* 0x0000001f002a7308 */ /* 0x000e620000000800 */
[----:B------:R-:W-:Y:S01]  /*3d80*/  FADD.FTZ R9, R69, R54 ;  /* 0x0000003645097221 */ /* 0x000fe20000010000 */
[-CC-:B------:R-:W-:Y:S01]  /*3d90*/  FFMA.FTZ R45, R45, R0.reuse, -R8.reuse ;  /* 0x000000002d2d7223 */ /* 0x180fe20000010808 */
[-CC-:B------:R-:W-:Y:S01]  /*3da0*/  FFMA.FTZ R67, R67, R0.reuse, -R8.reuse ;  /* 0x0000000043437223 */ /* 0x180fe20000010808 */
[-CC-:B------:R-:W-:Y:S01]  /*3db0*/  FFMA.FTZ R49, R49, R0.reuse, -R8.reuse ;  /* 0x0000000031317223 */ /* 0x180fe20000010808 */
[----:B------:R-:W-:Y:S01]  /*3dc0*/  FADD.FTZ R56, R26, R9 ;  /* 0x000000091a387221 */ /* 0x000fe20000010000 */
[-C--:B------:R-:W-:Y:S01]  /*3dd0*/  FFMA.FTZ R71, R71, R0.reuse, -R8 ;  /* 0x0000000047477223 */ /* 0x080fe20000010808 */
[----:B------:R-:W-:Y:S01]  /*3de0*/  FFMA.FTZ R57, R94, R0, -R57 ;  /* 0x000000005e397223 */ /* 0x000fe20000010839 */
[----:B------:R-:W2:Y:S01]  /*3df0*/  MUFU.EX2 R13, R13 ;  /* 0x0000000d000d7308 */ /* 0x000ea20000000800 */
[----:B------:R-:W-:Y:S01]  /*3e00*/  FADD.FTZ R9, R73, R56 ;  /* 0x0000003849097221 */ /* 0x000fe20000010000 */
[----:B0-----:R-:W-:Y:S01]  /*3e10*/  FADD.FTZ R56, R3, R34 ;  /* 0x0000002203387221 */ /* 0x001fe20000010000 */
[----:B------:R-:W-:-:S02]  /*3e20*/  F2FP.BF16.F32.PACK_AB R189, R34, R3 ;  /* 0x0000000322bd723e */ /* 0x000fc400000010ff */
[----:B------:R-:W-:Y:S01]  /*3e30*/  FADD.FTZ R58, R20, R9 ;  /* 0x00000009143a7221 */ /* 0x000fe20000010000 */
[----:B------:R-:W-:Y:S01]  /*3e40*/  FADD.FTZ R9, R191, R56 ;  /* 0x00000038bf097221 */ /* 0x000fe20000010000 */
[----:B------:R-:W-:Y:S01]  /*3e50*/  F2FP.BF16.F32.PACK_AB R178, R81, R36 ;  /* 0x0000002451b2723e */ /* 0x000fe200000010ff */
[----:B------:R-:W0:Y:S01]  /*3e60*/  MUFU.EX2 R46, R35 ;  /* 0x00000023002e7308 */ /* 0x000e220000000800 */
[----:B------:R-:W-:Y:S01]  /*3e70*/  FADD.FTZ R27, R75, R58 ;  /* 0x0000003a4b1b7221 */ /* 0x000fe20000010000 */
[C---:B-1----:R-:W-:Y:S01]  /*3e80*/  FADD.FTZ R58, R42.reuse, R9 ;  /* 0x000000092a3a7221 */ /* 0x042fe20000010000 */
[----:B------:R-:W-:Y:S02]  /*3e90*/  F2FP.BF16.F32.PACK_AB R191, R42, R191 ;  /* 0x000000bf2abf723e */ /* 0x000fe400000010ff */
[----:B------:R-:W-:-:S03]  /*3ea0*/  FADD.FTZ R60, R2, R27 ;  /* 0x0000001b023c7221 */ /* 0x000fc60000010000 */
[----:B------:R-:W1:Y:S01]  /*3eb0*/  MUFU.EX2 R15, R15 ;  /* 0x0000000f000f7308 */ /* 0x000e620000000800 */
[----:B--2---:R-:W-:Y:S01]  /*3ec0*/  FADD.FTZ R9, R13, R58 ;  /* 0x0000003a0d097221 */ /* 0x004fe20000010000 */
[----:B------:R-:W-:-:S04]  /*3ed0*/  FADD.FTZ R27, R77, R60 ;  /* 0x0000003c4d1b7221 */ /* 0x000fc80000010000 */
[----:B------:R-:W-:Y:S02]  /*3ee0*/  FADD.FTZ R60, R32, R27 ;  /* 0x0000001b203c7221 */ /* 0x000fe40000010000 */
[----:B------:R-:W2:Y:S01]  /*3ef0*/  MUFU.EX2 R48, R39 ;  /* 0x0000002700307308 */ /* 0x000ea20000000800 */
[C---:B0-----:R-:W-:Y:S01]  /*3f00*/  FADD.FTZ R58, R46.reuse, R9 ;  /* 0x000000092e3a7221 */ /* 0x041fe20000010000 */
[----:B------:R-:W-:Y:S01]  /*3f10*/  FADD.FTZ R27, R79, R60 ;  /* 0x0000003c4f1b7221 */ /* 0x000fe20000010000 */
[----:B------:R-:W-:-:S03]  /*3f20*/  F2FP.BF16.F32.PACK_AB R185, R46, R13 ;  /* 0x0000000d2eb9723e */ /* 0x000fc600000010ff */
[----:B------:R-:W-:Y:S02]  /*3f30*/  FADD.FTZ R62, R36, R27 ;  /* 0x0000001b243e7221 */ /* 0x000fe40000010000 */
[----:B------:R-:W0:Y:S01]  /*3f40*/  MUFU.EX2 R21, R21 ;  /* 0x0000001500157308 */ /* 0x000e220000000800 */
[----:B-1----:R-:W-:Y:S01]  /*3f50*/  FADD.FTZ R9, R15, R58 ;  /* 0x0000003a0f097221 */ /* 0x002fe20000010000 */
[----:B------:R-:W-:-:S06]  /*3f60*/  FADD.FTZ R27, R81, R62 ;  /* 0x0000003e511b7221 */ /* 0x000fcc0000010000 */
[----:B------:R-:W1:Y:S01]  /*3f70*/  MUFU.EX2 R50, R43 ;  /* 0x0000002b00327308 */ /* 0x000e620000000800 */
[C---:B--2---:R-:W-:Y:S01]  /*3f80*/  FADD.FTZ R60, R48.reuse, R9 ;  /* 0x00000009303c7221 */ /* 0x044fe20000010000 */
[----:B------:R-:W-:Y:S01]  /*3f90*/  F2FP.BF16.F32.PACK_AB R187, R48, R15 ;  /* 0x0000000f30bb723e */ /* 0x000fe200000010ff */
[----:B------:R-:W-:-:S05]  /*3fa0*/  VIADD R15, R16, 0xfffffffe ;  /* 0xfffffffe100f7836 */ /* 0x000fca0000000000 */
[----:B------:R-:W2:Y:S01]  /*3fb0*/  MUFU.EX2 R40, R40 ;  /* 0x0000002800287308 */ /* 0x000ea20000000800 */
[----:B0-----:R-:W-:-:S07]  /*3fc0*/  FADD.FTZ R9, R21, R60 ;  /* 0x0000003c15097221 */ /* 0x001fce0000010000 */
[----:B------:R-:W0:Y:S01]  /*3fd0*/  MUFU.EX2 R25, R25 ;  /* 0x0000001900197308 */ /* 0x000e220000000800 */
[C---:B-1----:R-:W-:Y:S01]  /*3fe0*/  FADD.FTZ R8, R50.reuse, R9 ;  /* 0x0000000932087221 */ /* 0x042fe20000010000 */
[----:B------:R-:W-:-:S06]  /*3ff0*/  F2FP.BF16.F32.PACK_AB R181, R50, R21 ;  /* 0x0000001532b5723e */ /* 0x000fcc00000010ff */
[----:B------:R-:W1:Y:S01]  /*4000*/  MUFU.EX2 R52, R47 ;  /* 0x0000002f00347308 */ /* 0x000e620000000800 */
[----:B--2---:R-:W-:Y:S01]  /*4010*/  FADD.FTZ R14, R40, R27 ;  /* 0x0000001b280e7221 */ /* 0x004fe20000010000 */
[----:B------:R-:W-:-:S03]  /*4020*/  F2FP.BF16.F32.PACK_AB R172, R83, R40 ;  /* 0x0000002853ac723e */ /* 0x000fc600000010ff */
[----:B------:R-:W-:-:S03]  /*4030*/  FADD.FTZ R27, R83, R14 ;  /* 0x0000000e531b7221 */ /* 0x000fc60000010000 */
        /* <DEDUP_REMOVED lines=36> */
[C---:B-1----:R-:W-:Y:S01]  /*4280*/  FADD.FTZ R20, R8.reuse, R3 ;  /* 0x0000000308147221 */ /* 0x042fe20000010000 */
[----:B------:R-:W-:-:S06]  /*4290*/  F2FP.BF16.F32.PACK_AB R175, R8, R41 ;  /* 0x0000002908af723e */ /* 0x000fcc00000010ff */
[----:B------:R-:W1:Y:S01]  /*42a0*/  MUFU.EX2 R49, R49 ;  /* 0x0000003100317308 */ /* 0x000e620000000800 */
[----:B--2---:R-:W-:-:S07]  /*42b0*/  FADD.FTZ R3, R45, R20 ;  /* 0x000000142d037221 */ /* 0x004fce0000010000 */
[----:B------:R-:W2:Y:S01]  /*42c0*/  MUFU.EX2 R14, R71 ;  /* 0x00000047000e7308 */ /* 0x000ea20000000800 */
        /* <DEDUP_REMOVED lines=17> */
.L_x_4266:
[----:B------:R-:W-:Y:S02]  /*43e0*/  ULDC UR11, c[0x0][0x9e4] ;  /* 0x00027900000b7ab9 */ /* 0x000fe40000000800 */
[----:B------:R-:W-:-:S11]  /*43f0*/  UISETP.NE.AND UP0, UPT, UR11, 0x1, UPT ;  /* 0x000000010b00788c */ /* 0x000fd6000bf05270 */
[----:B------:R-:W-:Y:S02]  /*4400*/  @UP0 ULDC.64 UR14, c[0x0][0x9e8] ;  /* 0x00027a00000e0ab9 */ /* 0x000fe40000000a00 */
[----:B------:R-:W-:-:S04]  /*4410*/  UIMAD.WIDE.U32 UR4, UR7, UR14, URZ ;  /* 0x0000000e070472a5 */ /* 0x000fc8000f8e003f */
[----:B------:R-:W-:-:S12]  /*4420*/  @UP0 USHF.R.U32.HI UR7, URZ, UR15, UR5 ;  /* 0x0000000f3f070299 */ /* 0x000fd80008011605 */
.L_x_4267:
[----:B------:R-:W-:-:S04]  /*4430*/  UIMAD UR7, UR7, UR11, UR11 ;  /* 0x0000000b070772a4 */ /* 0x000fc8000f8e020b */
[----:B------:R-:W-:-:S04]  /*4440*/  UISETP.LT.AND UP0, UPT, UR6, UR7, UPT ;  /* 0x000000070600728c */ /* 0x000fc8000bf01270 */
[----:B------:R-:W-:-:S12]  /*4450*/  USEL UR6, UR6, UR7, UP0 ;  /* 0x0000000706067287 */ /* 0x000fd80008000000 */
.L_x_4265:
[----:B------:R-:W-:Y:S01]  /*4460*/  R2UR UR7, R22 ;  /* 0x00000000160772ca */ /* 0x000fe200000e0000 */
[----:B------:R-:W-:Y:S01]  /*4470*/  UIMAD.WIDE UR4, UR6, 0x2aaaaaab, URZ ;  /* 0x2aaaaaab060478a5 */ /* 0x000fe2000f8e023f */
[----:B------:R-:W-:Y:S01]  /*4480*/  IMAD.MOV.U32 R3, RZ, RZ, 0x3f800000 ;  /* 0x3f800000ff037424 */ /* 0x000fe200078e00ff */
[----:B------:R-:W-:Y:S01]  /*4490*/  CS2R R118, SRZ ;  /* 0x0000000000767805 */ /* 0x000fe2000001ff00 */
[----:B------:R-:W-:Y:S01]  /*44a0*/  UMOV UR6, URZ ;  /* 0x0000003f00067c82 */ /* 0x000fe20008000000 */
[----:B------:R-:W-:Y:S01]  /*44b0*/  USHF.R.U32.HI UR4, URZ, 0x1f, UR5 ;  /* 0x0000001f3f047899 */ /* 0x000fe20008011605 */
[----:B------:R-:W-:Y:S01]  /*44c0*/  IMAD.MOV.U32 R2, RZ, RZ, 0x3f800000 ;  /* 0x3f800000ff027424 */ /* 0x000fe200078e00ff */
[----:B------:R-:W-:Y:S02]  /*44d0*/  CS2R R116, SRZ ;  /* 0x0000000000747805 */ /* 0x000fe4000001ff00 */
[----:B------:R-:W-:Y:S01]  /*44e0*/  CS2R R114, SRZ ;  /* 0x0000000000727805 */ /* 0x000fe2000001ff00 */
[----:B------:R-:W-:Y:S01]  /*44f0*/  ULEA.HI.SX32 UR4, UR5, UR4, 0x1c ;  /* 0x0000000405047291 */ /* 0x000fe2000f8fe23f */
        /* <DEDUP_REMOVED lines=13> */
[----:B------:R-:W-:Y:S02]  /*45d0*/  ISETP.GE.AND P1, PT, R15, UR60, PT ;  /* 0x0000003c0f007c0c */ /* 0x000fe4000bf26270 */
        /* <DEDUP_REMOVED lines=35> */
[----:B------:R-:W-:Y:S06]  /*4810*/  @!P1 BRA `(.L_x_4268) ;  /* 0x0000003000709947 */ /* 0x000fec0003800000 */
[----:B------:R-:W-:Y:S01]  /*4820*/  IMAD.MOV.U32 R14, RZ, RZ, R4 ;  /* 0x000000ffff0e7224 */ /* 0x000fe200078e0004 */
[----:B------:R-:W-:Y:S01]  /*4830*/  UMOV UR5, URZ ;  /* 0x0000003f00057c82 */ /* 0x000fe20008000000 */
[----:B------:R-:W-:Y:S01]  /*4840*/  IMAD.MOV.U32 R13, RZ, RZ, R5 ;  /* 0x000000ffff0d7224 */ /* 0x000fe200078e0005 */
[----:B------:R-:W-:Y:S01]  /*4850*/  UMOV UR7, URZ ;  /* 0x0000003f00077c82 */ /* 0x000fe20008000000 */
[----:B------:R-:W-:Y:S02]  /*4860*/  IMAD.MOV.U32 R3, RZ, RZ, 0x3f800000 ;  /* 0x3f800000ff037424 */ /* 0x000fe400078e00ff */
[----:B------:R-:W-:-:S07]  /*4870*/  IMAD.MOV.U32 R119, RZ, RZ, RZ ;  /* 0x000000ffff777224 */ /* 0x000fce00078e00ff */
.L_x_4287:
[----:B------:R-:W-:-:S04]  /*4880*/  UISETP.NE.AND UP0, UPT, UR7, 0x1, UPT ;  /* 0x000000010700788c */ /* 0x000fc8000bf05270 */
[----:B------:R-:W-:-:S04]  /*4890*/  USEL UR6, URZ, 0x1, UP0 ;  /* 0x000000013f067887 */ /* 0x000fc80008000000 */
[----:B------:R-:W-:Y:S01]  /*48a0*/  ULOP3.LUT UR6, UR5, UR6, URZ, 0x3c, !UPT ;  /* 0x0000000605067292 */ /* 0x000fe2000f8e3c3f */
[----:B------:R-:W-:Y:S11]  /*48b0*/  @!P0 BRA `(.L_x_4269) ;  /* 0x0000000000048947 */ /* 0x000ff60003800000 */
[----:B------:R-:W-:Y:S01]  /*48c0*/  BPT.TRAP 0x1 ;  /* 0x000000040000795c */ /* 0x000fe20000300000 */
.L_x_4269:
        /* <DEDUP_REMOVED lines=9> */
.L_x_4270:
[----:B-1----:R-:W-:Y:S05]  /*4960*/  @P1 BRA `(.L_x_4271) ;  /* 0x0000000000081947 */ /* 0x002fea0003800000 */
[----:B------:R-:W1:Y:S02]  /*4970*/  SYNCS.PHASECHK.TRANS64.TRYWAIT P1, [UR39+0x30830], R0 ;  /* 0x03083000ff0075a7 */ /* 0x000e640008020167 */
[----:B-1----:R-:W-:Y:S05]  /*4980*/  @!P1 BRA `(.L_x_4272) ;  /* 0x000000f4000c9947 */ /* 0x002fea0003800000 */
.L_x_4271:
        /* <DEDUP_REMOVED lines=124> */
[----:B------:R-:W-:Y:S01]  /*5150*/  HGMMA.64x96x16.F32.BF16 R120, gdesc[UR8], R120, gsb0 ;  /* 0x01600000087879f0 */ /* 0x000fe20008001878 */
[-C--:B------:R-:W-:Y:S01]  /*5160*/  FMUL.FTZ R115, R115, R3.reuse ;  /* 0x0000000373737220 */ /* 0x080fe20000410000 */
[-C--:B------:R-:W-:Y:S01]  /*5170*/  FMUL.FTZ R118, R118, R3.reuse ;  /* 0x0000000376767220 */ /* 0x080fe20000410000 */
[----:B------:R-:W-:Y:S01]  /*5180*/  FMUL.FTZ R119, R119, R3 ;  /* 0x0000000377777220 */ /* 0x000fe20000410000 */
        /* <DEDUP_REMOVED lines=33> */
.L_x_4273:
[----:B------:R-:W-:Y:S01]  /*53a0*/  ULEA UR14, UR7, UR38, 0x3 ;  /* 0x00000026070e7291 */ /* 0x000fe2000f8e183f */
[----:B01----:R-:W-:-:S05]  /*53b0*/  IMAD.U32 R0, RZ, RZ, UR5 ;  /* 0x00000005ff007e24 */ /* 0x003fca000f8e00ff */
[----:B------:R-:W-:-:S04]  /*53c0*/  SHF.L.U32 R0, R0, 0x1f, RZ ;  /* 0x0000001f00007819 */ /* 0x000fc800000006ff */
[----:B------:R0:W1:Y:S01]  /*53d0*/  SYNCS.PHASECHK.TRANS64.TRYWAIT P1, [UR14+0x30850], R0 ;  /* 0x03085000ff0075a7 */ /* 0x000062000802014e */
[----:B------:R-:W-:Y:S05]  /*53e0*/  @!P0 BRA `(.L_x_4274) ;  /* 0x0000000000048947 */ /* 0x000fea0003800000 */
[----:B------:R-:W-:Y:S01]  /*53f0*/  BPT.TRAP 0x1 ;  /* 0x000000040000795c */ /* 0x000fe20000300000 */
.L_x_4274:
[----:B-1----:R-:W-:Y:S05]  /*5400*/  @P1 BRA `(.L_x_4275) ;  /* 0x0000000000081947 */ /* 0x002fea0003800000 */
[----:B------:R-:W1:Y:S02]  /*5410*/  SYNCS.PHASECHK.TRANS64.TRYWAIT P1, [UR14+0x30850], R0 ;  /* 0x03085000ff0075a7 */ /* 0x000e64000802014e */
[----:B-1----:R-:W-:Y:S05]  /*5420*/  @!P1 BRA `(.L_x_4276) ;  /* 0x000000e8007c9947 */ /* 0x002fea0003800000 */
.L_x_4275:
[----:B------:R-:W-:Y:S01]  /*5430*/  UIADD3 UR5, UR38, 0x400, URZ ;  /* 0x0000040026057890 */ /* 0x000fe2000fffe03f */
[----:B------:R-:W-:Y:S01]  /*5440*/  WARPGROUP.ARRIVE ;  /* 0x00000000000079c5 */ /* 0x000fe20000000000 */
[----:B------:R-:W-:Y:S02]  /*5450*/  UMOV UR11, 0x40000040 ;  /* 0x40000040000b7882 */ /* 0x000fe40000000000 */
[----:B------:R-:W-:-:S04]  /*5460*/  USHF.R.U32.HI UR5, URZ, 0x4, UR5 ;  /* 0x000000043f057899 */ /* 0x000fc80008011605 */
[----:B------:R-:W-:-:S04]  /*5470*/  ULOP3.LUT UR5, UR5, 0x3fff, URZ, 0xc0, !UPT ;  /* 0x00003fff05057892 */ /* 0x000fc8000f8ec03f */
[----:B------:R-:W-:-:S04]  /*5480*/  ULOP3.LUT UR5, UR5, 0x3000000, URZ, 0xfc, !UPT ;  /* 0x0300000005057892 */ /* 0x000fc8000f8efc3f */
[----:B------:R-:W-:-:S07]  /*5490*/  UIMAD UR5, UR7, 0x900, UR5 ;  /* 0x00000900070578a4 */ /* 0x000fce000f8e0205 */
        /* <DEDUP_REMOVED lines=30> */
.L_x_4277:
[----:B------:R-:W-:Y:S01]  /*5680*/  R2UR UR10, R19 ;  /* 0x00000000130a72ca */ /* 0x000fe200000e0000 */
[----:B01----:R-:W-:Y:S01]  /*5690*/  IMAD.MOV.U32 R0, RZ, RZ, R10 ;  /* 0x000000ffff007224 */ /* 0x003fe200078e000a */
[----:B------:R-:W-:Y:S01]  /*56a0*/  R2UR UR5, R18 ;  /* 0x00000000120572ca */ /* 0x000fe200000e0000 */
[----:B------:R-:W-:Y:S01]  /*56b0*/  IMAD R174, R15, -0x60, RZ ;  /* 0xffffffa00fae7824 */ /* 0x000fe200078e02ff */
[----:B------:R-:W-:Y:S01]  /*56c0*/  R2UR UR7, R12 ;  /* 0x000000000c0772ca */ /* 0x000fe200000e0000 */
[----:B------:R-:W-:Y:S01]  /*56d0*/  UIADD3 UR39, UR39, 0x30840, URZ ;  /* 0x0003084027277890 */ /* 0x000fe2000fffe03f */
[----:B------:R-:W-:-:S07]  /*56e0*/  ULDC UR11, c[0x0][0x2f0] ;  /* 0x0000bc00000b7ab9 */ /* 0x000fce0000000800 */
        /* <DEDUP_REMOVED lines=10> */
[----:B------:R-:W-:Y:S01]  /*5790*/  VIADD R2, R174, 0x1 ;  /* 0x00000001ae027836 */ /* 0x000fe20000000000 */
[----:B0-----:R-:W-:-:S03]  /*57a0*/  UPRMT UR39, UR10, 0x654, UR39 ;  /* 0x000006540a277896 */ /* 0x001fc60008000027 */
[----:B------:R-:W0:Y:S01]  /*57b0*/  SHFL.IDX PT, R20, R0, RZ, 0x1c1f ;  /* 0x001c1fff00147589 */ /* 0x000e2200000e0000 */
[----:B------:R-:W-:Y:S01]  /*57c0*/  IMAD R2, R11, -0x2, R2 ;  /* 0xfffffffe0b027824 */ /* 0x000fe200078e0202 */
[----:B------:R-:W-:-:S03]  /*57d0*/  ULDC UR10, c[0x0][0x288] ;  /* 0x0000a200000a7ab9 */ /* 0x000fc60000000800 */
[----:B------:R-:W-:Y:S01]  /*57e0*/  IMAD R3, R17, UR11, R2 ;  /* 0x0000000b11037c24 */ /* 0x000fe2000f8e0202 */
[----:B------:R-:W-:Y:S01]  /*57f0*/  ULDC UR11, c[0x0][0x9e0] ;  /* 0x00027800000b7ab9 */ /* 0x000fe20000000800 */
[----:B------:R-:W-:Y:S01]  /*5800*/  SYNCS.ARRIVE.TRANS64.RED.A1T0 RZ, [UR39], RZ ;  /* 0x000000ffffff79a7 */ /* 0x000fe20008100427 */
[----:B------:R-:W-:Y:S02]  /*5810*/  VIADD R170, R2, 0xffffffff ;  /* 0xffffffff02aa7836 */ /* 0x000fe40000000000 */
[----:B------:R-:W-:-:S04]  /*5820*/  VIADD R3, R3, -UR10 ;  /* 0x8000000a03037c36 */ /* 0x000fc80008000000 */
[C---:B------:R-:W-:Y:S02]  /*5830*/  VIADD R5, R3.reuse, UR11 ;  /* 0x0000000b03057c36 */ /* 0x040fe40008000000 */
[----:B------:R-:W-:Y:S02]  /*5840*/  VIADD R168, R3, UR7 ;  /* 0x0000000703a87c36 */ /* 0x000fe40008000000 */
[--C-:B0-----:R-:W-:Y:S02]  /*5850*/  IMAD.IADD R2, R5, 0x1, R20.reuse ;  /* 0x0000000105027824 */ /* 0x101fe400078e0214 */
[----:B------:R-:W-:Y:S01]  /*5860*/  IMAD.IADD R4, R168, 0x1, R20 ;  /* 0x00000001a8047824 */ /* 0x000fe200078e0214 */
[----:B------:R-:W-:Y:S06]  /*5870*/  @P1 BRA `(.L_x_4278) ;  /* 0x0000000000641947 */ /* 0x000fec0003800000 */
[----:B------:R-:W-:Y:S01]  /*5880*/  ULDC UR5, c[0x0][0x2f0] ;  /* 0x0000bc0000057ab9 */ /* 0x000fe20000000800 */
[----:B------:R-:W-:Y:S01]  /*5890*/  BSSY B0, `(.L_x_4279) ;  /* 0x0000014000007945 */ /* 0x000fe20003800000 */
[----:B------:R-:W-:-:S04]  /*58a0*/  IMAD R3, R17, UR5, R20 ;  /* 0x0000000511037c24 */ /* 0x000fc8000f8e0214 */
        /* <DEDUP_REMOVED lines=12> */
.L_x_4280:
[----:B------:R-:W-:Y:S02]  /*5970*/  ULDC UR5, c[0x0][0x9e4] ;  /* 0x0002790000057ab9 */ /* 0x000fe40000000800 */
[----:B------:R-:W-:-:S05]  /*5980*/  IMAD.U32 R21, RZ, RZ, UR5 ;  /* 0x00000005ff157e24 */ /* 0x000fca000f8e00ff */
[----:B------:R-:W-:-:S13]  /*5990*/  ISETP.NE.AND P1, PT, R21, 0x1, PT ;  /* 0x000000011500780c */ /* 0x000fda0003f25270 */
[----:B------:R-:W0:Y:S02]  /*59a0*/  @P1 LDC.64 R172, c[0x0][0x9e8] ;  /* 0x00027a00ffac1b82 */ /* 0x000e240000000a00 */
[----:B0-----:R-:W-:-:S05]  /*59b0*/  @P1 IMAD.HI.U32 R20, R3, R172, RZ ;  /* 0x000000ac03141227 */ /* 0x001fca00078e00ff */
[----:B------:R-:W-:-:S07]  /*59c0*/  @P1 SHF.R.U32.HI R3, RZ, R173, R20 ;  /* 0x000000adff031219 */ /* 0x000fce0000011614 */
.L_x_4281:
[----:B------:R-:W-:Y:S05]  /*59d0*/  BSYNC B0 ;  /* 0x0000000000007941 */ /* 0x000fea0003800000 */
.L_x_4279:
[----:B------:R-:W-:-:S05]  /*59e0*/  IMAD R3, R3, R21, R170 ;  /* 0x0000001503037224 */ /* 0x000fca00078e02aa */
[----:B------:R-:W-:Y:S02]  /*59f0*/  VIADDMNMX R2, R3, R21, R2, PT ;  /* 0x0000001503027246 */ /* 0x000fe40003800102 */
[----:B------:R-:W-:-:S07]  /*5a00*/  VIMNMX R4, R4, R3, !PT ;  /* 0x0000000304047248 */ /* 0x000fce0007fe0100 */
.L_x_4278:
[C---:B------:R-:W-:Y:S01]  /*5a10*/  ISETP.GE.AND P6, PT, R174.reuse, 0xa, PT ;  /* 0x0000000aae00780c */ /* 0x040fe20003fc6270 */
[----:B------:R-:W0:Y:S01]  /*5a20*/  SHFL.IDX PT, R0, R0, 0x1, 0x1c1f ;  /* 0x003c1f0000007f89 */ /* 0x000e2200000e0000 */
[C---:B------:R-:W-:Y:S02]  /*5a30*/  ISETP.GE.AND P1, PT, R174.reuse, 0x2, PT ;  /* 0x00000002ae00780c */ /* 0x040fe40003f26270 */
[C---:B------:R-:W-:Y:S02]  /*5a40*/  ISETP.GE.AND P2, PT, R174.reuse, 0x9, PT ;  /* 0x00000009ae00780c */ /* 0x040fe40003f46270 */
[----:B------:R-:W-:Y:S02]  /*5a50*/  ISETP.GE.AND P5, PT, R174, 0x11, PT ;  /* 0x00000011ae00780c */ /* 0x000fe40003fa6270 */
[----:B------:R-:W-:Y:S02]  /*5a60*/  LOP3.LUT R16, R16, 0xfffffffb, RZ, 0xc0, !PT ;  /* 0xfffffffb10107812 */ /* 0x000fe400078ec0ff */
[----:B------:R-:W-:-:S02]  /*5a70*/  ISETP.GT.AND P4, PT, R4, 0x1, !P1 ;  /* 0x000000010400780c */ /* 0x000fc40004f84270 */
[----:B------:R-:W-:Y:S02]  /*5a80*/  ISETP.GT.AND P3, PT, R4, 0x8, !P2 ;  /* 0x000000080400780c */ /* 0x000fe40005764270 */
[----:B------:R-:W-:Y:S02]  /*5a90*/  @P6 LOP3.LUT R16, R16, 0x4, RZ, 0xfc, !PT ;  /* 0x0000000410106812 */ /* 0x000fe400078efcff */
[C---:B------:R-:W-:Y:S02]  /*5aa0*/  ISETP.LT.OR P4, PT, R2.reuse, 0x2, P4 ;  /* 0x000000020200780c */ /* 0x040fe40002781670 */
[----:B------:R-:W-:Y:S02]  /*5ab0*/  ISETP.LT.OR P3, PT, R2, 0x9, P3 ;  /* 0x000000090200780c */ /* 0x000fe40001f61670 */
[----:B------:R-:W-:Y:S02]  /*5ac0*/  LOP3.LUT R16, R16, 0xfffffff7, RZ, 0xc0, !PT ;  /* 0xfffffff710107812 */ /* 0x000fe400078ec0ff */
[----:B------:R-:W-:-:S02]  /*5ad0*/  FSEL R203, R121, -INF , !P4 ;  /* 0xff80000079cb7808 */ /* 0x000fc40006000000 */
[----:B------:R-:W-:Y:S02]  /*5ae0*/  FSEL R171, R124, -INF , !P3 ;  /* 0xff8000007cab7808 */ /* 0x000fe40005800000 */
[----:B------:R-:W-:Y:S02]  /*5af0*/  ISETP.GT.AND P4, PT, R4, 0x9, !P6 ;  /* 0x000000090400780c */ /* 0x000fe40007784270 */
[----:B------:R-:W-:Y:S02]  /*5b00*/  @P5 LOP3.LUT R16, R16, 0x8, RZ, 0xfc, !PT ;  /* 0x0000000810105812 */ /* 0x000fe400078efcff */
[----:B------:R-:W-:Y:S02]  /*5b10*/  ISETP.GT.AND P3, PT, R4, 0x10, !P5 ;  /* 0x000000100400780c */ /* 0x000fe40006f64270 */
[----:B------:R-:W-:Y:S02]  /*5b20*/  ISETP.GE.AND P5, PT, R174, 0x12, PT ;  /* 0x00000012ae00780c */ /* 0x000fe40003fa6270 */
[----:B------:R-:W-:-:S02]  /*5b30*/  ISETP.LT.OR P4, PT, R2, 0xa, P4 ;  /* 0x0000000a0200780c */ /* 0x000fc40002781670 */
[----:B------:R-:W-:Y:S02]  /*5b40*/  ISETP.LT.OR P3, PT, R2, 0x11, P3 ;  /* 0x000000110200780c */ /* 0x000fe40001f61670 */
[----:B------:R-:W-:Y:S02]  /*5b50*/  FSEL R173, R125, -INF , !P4 ;  /* 0xff8000007dad7808 */ /* 0x000fe40006000000 */
[----:B------:R-:W-:Y:S02]  /*5b60*/  ISETP.GE.AND P4, PT, R174, 0x19, PT ;  /* 0x00000019ae00780c */ /* 0x000fe40003f86270 */
[----:B------:R-:W-:Y:S02]  /*5b70*/  LOP3.LUT R16, R16, 0xffffffef, RZ, 0xc0, !PT ;  /* 0xffffffef10107812 */ /* 0x000fe400078ec0ff */
[----:B------:R-:W-:Y:S02]  /*5b80*/  FSEL R175, R128, -INF , !P3 ;  /* 0xff80000080af7808 */ /* 0x000fe40005800000 */
[----:B------:R-:W-:-:S02]  /*5b90*/  ISETP.GT.AND P3, PT, R4, 0x11, !P5 ;  /* 0x000000110400780c */ /* 0x000fc40006f64270 */
[----:B------:R-:W-:Y:S02]  /*5ba0*/  @P5 LOP3.LUT R16, R16, 0x10, RZ, 0xfc, !PT ;  /* 0x0000001010105812 */ /* 0x000fe400078efcff */
[----:B------:R-:W-:Y:S02]  /*5bb0*/  ISETP.LT.OR P3, PT, R2, 0x12, P3 ;  /* 0x000000120200780c */ /* 0x000fe40001f61670 */
[----:B------:R-:W-:Y:S02]  /*5bc0*/  LOP3.LUT R16, R16, 0xfffbffff, RZ, 0xc0, !PT ;  /* 0xfffbffff10107812 */ /* 0x000fe400078ec0ff */
[----:B------:R-:W-:Y:S02]  /*5bd0*/  FSEL R177, R129, -INF , !P3 ;  /* 0xff80000081b17808 */ /* 0x000fe40005800000 */
[----:B------:R-:W-:Y:S02]  /*5be0*/  @P4 LOP3.LUT R16, R16, 0x40000, RZ, 0xfc, !PT ;  /* 0x0004000010104812 */ /* 0x000fe400078efcff */
[----:B------:R-:W-:-:S02]  /*5bf0*/  ISETP.GT.AND P3, PT, R4, 0x18, !P4 ;  /* 0x000000180400780c */ /* 0x000fc40006764270 */
[----:B------:R-:W-:Y:S02]  /*5c00*/  ISETP.GE.AND P4, PT, R174, 0x1a, PT ;  /* 0x0000001aae00780c */ /* 0x000fe40003f86270 */
[----:B------:R-:W-:Y:S02]  /*5c10*/  ISETP.LT.OR P3, PT, R2, 0x19, P3 ;  /* 0x000000190200780c */ /* 0x000fe40001f61670 */
[----:B------:R-:W-:Y:S02]  /*5c20*/  LOP3.LUT R16, R16, 0xfffdffff, RZ, 0xc0, !PT ;  /* 0xfffdffff10107812 */ /* 0x000fe400078ec0ff */
[----:B------:R-:W-:Y:S02]  /*5c30*/  FSEL R179, R132, -INF , !P3 ;  /* 0xff80000084b37808 */ /* 0x000fe40005800000 */
[----:B------:R-:W-:Y:S02]  /*5c40*/  ISETP.GT.AND P3, PT, R4, 0x19, !P4 ;  /* 0x000000190400780c */ /* 0x000fe40006764270 */
[----:B------:R-:W-:-:S02]  /*5c50*/  R2UR UR5, R18 ;  /* 0x00000000120572ca */ /* 0x000fc400000e0000 */
[----:B------:R-:W-:Y:S02]  /*5c60*/  ISETP.LT.OR P3, PT, R2, 0x1a, P3 ;  /* 0x0000001a0200780c */ /* 0x000fe40001f61670 */
[----:B------:R-:W-:Y:S02]  /*5c70*/  @P4 LOP3.LUT R16, R16, 0x20000, RZ, 0xfc, !PT ;  /* 0x0002000010104812 */ /* 0x000fe400078efcff */
[----:B------:R-:W-:Y:S02]  /*5c80*/  ISETP.GE.AND P4, PT, R174, 0x21, PT ;  /* 0x00000021ae00780c */ /* 0x000fe40003f86270 */
[----:B------:R-:W-:Y:S02]  /*5c90*/  LOP3.LUT R16, R16, 0xfffeffff, RZ, 0xc0, !PT ;  /* 0xfffeffff10107812 */ /* 0x000fe400078ec0ff */
[----:B------:R-:W-:Y:S02]  /*5ca0*/  FSEL R181, R133, -INF , !P3 ;  /* 0xff80000085b57808 */ /* 0x000fe40005800000 */
[----:B------:R-:W-:Y:S01]  /*5cb0*/  ISETP.GT.AND P3, PT, R4, 0x20, !P4 ;  /* 0x000000200400780c */ /* 0x000fe20006764270 */
[----:B------:R-:W-:-:S03]  /*5cc0*/  UISETP.NE.AND UP0, UPT, UR5, URZ, UPT ;  /* 0x0000003f0500728c */ /* 0x000fc6000bf05270 */
[----:B------:R-:W-:-:S03]  /*5cd0*/  ISETP.LT.OR P3, PT, R2, 0x21, P3 ;  /* 0x000000210200780c */ /* 0x000fc60001f61670 */
[----:B------:R-:W-:Y:S02]  /*5ce0*/  @P4 LOP3.LUT R16, R16, 0x10000, RZ, 0xfc, !PT ;  /* 0x0001000010104812 */ /* 0x000fe400078efcff */
[----:B------:R-:W-:Y:S02]  /*5cf0*/  ISETP.GE.AND P4, PT, R174, 0x22, PT ;  /* 0x00000022ae00780c */ /* 0x000fe40003f86270 */
[----:B------:R-:W-:Y:S02]  /*5d00*/  LOP3.LUT R16, R16, 0xffff7fff, RZ, 0xc0, !PT ;  /* 0xffff7fff10107812 */ /* 0x000fe400078ec0ff */
[----:B------:R-:W-:Y:S02]  /*5d10*/  FSEL R183, R136, -INF , !P3 ;  /* 0xff80000088b77808 */ /* 0x000fe40005800000 */
[----:B------:R-:W-:-:S04]  /*5d20*/  ISETP.GT.AND P3, PT, R4, 0x21, !P4 ;  /* 0x000000210400780c */ /* 0x000fc80006764270 */
        /* <DEDUP_REMOVED lines=51> */
[----:B------:R-:W-:Y:S02]  /*6060*/  FSEL R153, R153, -INF , !P3 ;  /* 0xff80000099997808 */ /* 0x000fe40005800000 */
[----:B------:R-:W-:Y:S02]  /*6070*/  LOP3.LUT R16, R16, 0xffffffbf, RZ, 0xc0, !PT ;  /* 0xffffffbf10107812 */ /* 0x000fe400078ec0ff */
[----:B------:R-:W-:-:S04]  /*6080*/  ISETP.GT.AND P3, PT, R4, 0x48, !P4 ;  /* 0x000000480400780c */ /* 0x000fc80006764270 */
[----:B------:R-:W-:-:S03]  /*6090*/  ISETP.LT.OR P3, PT, R2, 0x49, P3 ;  /* 0x000000490200780c */ /* 0x000fc60001f61670 */
[----:B------:R-:W-:Y:S02]  /*60a0*/  @P4 LOP3.LUT R16, R16, 0x40, RZ, 0xfc, !PT ;  /* 0x0000004010104812 */ /* 0x000fe400078efcff */
[----:B------:R-:W-:Y:S02]  /*60b0*/  ISETP.GE.AND P4, PT, R174, 0x4a, PT ;  /* 0x0000004aae00780c */ /* 0x000fe40003f86270 */
[----:B------:R-:W-:Y:S02]  /*60c0*/  FSEL R3, R156, -INF , !P3 ;  /* 0xff8000009c037808 */ /* 0x000fe40005800000 */
[----:B------:R-:W-:Y:S02]  /*60d0*/  ISETP.GT.AND P3, PT, R4, 0x49, !P4 ;  /* 0x000000490400780c */ /* 0x000fe40006764270 */
[----:B------:R-:W-:Y:S02]  /*60e0*/  LOP3.LUT R16, R16, 0xffffffdf, RZ, 0xc0, !PT ;  /* 0xffffffdf10107812 */ /* 0x000fe400078ec0ff */
[----:B------:R-:W-:-:S04]  /*60f0*/  ISETP.LT.OR P3, PT, R2, 0x4a, P3 ;  /* 0x0000004a0200780c */ /* 0x000fc80001f61670 */
[----:B------:R-:W-:Y:S02]  /*6100*/  FSEL R157, R157, -INF , !P3 ;  /* 0xff8000009d9d7808 */ /* 0x000fe40005800000 */
[----:B------:R-:W-:Y:S02]  /*6110*/  ISETP.GE.AND P3, PT, R174, 0x51, PT ;  /* 0x00000051ae00780c */ /* 0x000fe40003f66270 */
[----:B------:R-:W-:Y:S02]  /*6120*/  @P4 LOP3.LUT R16, R16, 0x20, RZ, 0xfc, !PT ;  /* 0x0000002010104812 */ /* 0x000fe400078efcff */
[----:B------:R-:W-:Y:S02]  /*6130*/  ISETP.GT.AND P4, PT, R4, 0x50, !P3 ;  /* 0x000000500400780c */ /* 0x000fe40005f84270 */
[----:B------:R-:W-:Y:S02]  /*6140*/  LOP3.LUT R16, R16, 0xfffffffd, RZ, 0xc0, !PT ;  /* 0xfffffffd10107812 */ /* 0x000fe400078ec0ff */
        /* <DEDUP_REMOVED lines=10> */
[----:B------:R-:W-:-:S13]  /*61f0*/  ISETP.GE.AND P6, PT, R174, 0x1, PT ;  /* 0x00000001ae00780c */ /* 0x000fda0003fc6270 */
[----:B------:R-:W-:Y:S02]  /*6200*/  @P6 LOP3.LUT R16, R16, 0x2, RZ, 0xfc, !PT ;  /* 0x0000000210106812 */ /* 0x000fe400078efcff */
[----:B------:R-:W-:Y:S02]  /*6210*/  ISETP.GT.AND P6, PT, R4, RZ, !P6 ;  /* 0x000000ff0400720c */ /* 0x000fe400077c4270 */
[----:B------:R-:W-:Y:S02]  /*6220*/  LOP3.LUT R16, R16, 0xfffffffe, RZ, 0xc0, !PT ;  /* 0xfffffffe10107812 */ /* 0x000fe400078ec0ff */
[----:B------:R-:W-:-:S04]  /*6230*/  ISETP.LT.OR P6, PT, R2, 0x1, P6 ;  /* 0x000000010200780c */ /* 0x000fc800037c1670 */
[----:B------:R-:W-:Y:S02]  /*6240*/  FSEL R205, R120, -INF , !P6 ;  /* 0xff80000078cd7808 */ /* 0x000fe40007000000 */
[----:B------:R-:W-:-:S13]  /*6250*/  ISETP.GE.AND P6, PT, R174, 0x5a, PT ;  /* 0x0000005aae00780c */ /* 0x000fda0003fc6270 */
[----:B------:R-:W-:Y:S02]  /*6260*/  @P6 LOP3.LUT R16, R16, 0x1, RZ, 0xfc, !PT ;  /* 0x0000000110106812 */ /* 0x000fe400078efcff */
[----:B------:R-:W-:Y:S01]  /*6270*/  ISETP.GT.AND P6, PT, R4, 0x59, !P6 ;  /* 0x000000590400780c */ /* 0x000fe200077c4270 */
[----:B0-----:R-:W-:-:S03]  /*6280*/  IMAD.IADD R4, R168, 0x1, R0 ;  /* 0x00000001a8047824 */ /* 0x001fc600078e0200 */
[----:B------:R-:W-:Y:S01]  /*6290*/  ISETP.LT.OR P6, PT, R2, 0x5a, P6 ;  /* 0x0000005a0200780c */ /* 0x000fe200037c1670 */
[----:B------:R-:W-:-:S03]  /*62a0*/  IMAD.IADD R2, R5, 0x1, R0 ;  /* 0x0000000105027824 */ /* 0x000fc600078e0200 */
[----:B------:R-:W-:Y:S02]  /*62b0*/  FSEL R165, R165, -INF , !P6 ;  /* 0xff800000a5a57808 */ /* 0x000fe40007000000 */
[----:B------:R-:W-:-:S13]  /*62c0*/  PLOP3.LUT P6, PT, PT, PT, UP0, 0x40, 0x0 ;  /* 0x000000000000781c */ /* 0x000fda0003fce808 */
[----:B------:R-:W-:Y:S05]  /*62d0*/  @P6 BRA `(.L_x_4282) ;  /* 0x0000000000646947 */ /* 0x000fea0003800000 */
        /* <DEDUP_REMOVED lines=15> */
.L_x_4284:
[----:B------:R-:W-:Y:S02]  /*63d0*/  ULDC UR5, c[0x0][0x9e4] ;  /* 0x0002790000057ab9 */ /* 0x000fe40000000800 */
[----:B------:R-:W-:-:S05]  /*63e0*/  IMAD.U32 R20, RZ, RZ, UR5 ;  /* 0x00000005ff147e24 */ /* 0x000fca000f8e00ff */
[----:B------:R-:W-:-:S13]  /*63f0*/  ISETP.NE.AND P6, PT, R20, 0x1, PT ;  /* 0x000000011400780c */ /* 0x000fda0003fc5270 */
[----:B------:R-:W0:Y:S02]  /*6400*/  @P6 LDC.64 R184, c[0x0][0x9e8] ;  /* 0x00027a00ffb86b82 */ /* 0x000e240000000a00 */
[----:B0-----:R-:W-:-:S05]  /*6410*/  @P6 IMAD.HI.U32 R0, R5, R184, RZ ;  /* 0x000000b805006227 */ /* 0x001fca00078e00ff */
[----:B------:R-:W-:-:S07]  /*6420*/  @P6 SHF.R.U32.HI R5, RZ, R185, R0 ;  /* 0x000000b9ff056219 */ /* 0x000fce0000011600 */
.L_x_4285:
[----:B------:R-:W-:Y:S05]  /*6430*/  BSYNC B0 ;  /* 0x0000000000007941 */ /* 0x000fea0003800000 */
.L_x_4283:
[----:B------:R-:W-:-:S05]  /*6440*/  IMAD R5, R5, R20, R170 ;  /* 0x0000001405057224 */ /* 0x000fca00078e02aa */
[----:B------:R-:W-:Y:S02]  /*6450*/  VIADDMNMX R2, R5, R20, R2, PT ;  /* 0x0000001405027246 */ /* 0x000fe40003800102 */
[----:B------:R-:W-:-:S07]  /*6460*/  VIMNMX R4, R4, R5, !PT ;  /* 0x0000000504047248 */ /* 0x000fce0007fe0100 */
.L_x_4282:
[C---:B------:R-:W-:Y:S02]  /*6470*/  ISETP.GT.AND P1, PT, R4.reuse, 0x1, !P1 ;  /* 0x000000010400780c */ /* 0x040fe40004f24270 */
[----:B------:R-:W-:Y:S02]  /*6480*/  ISETP.GT.AND P2, PT, R4, 0x8, !P2 ;  /* 0x000000080400780c */ /* 0x000fe40005744270 */
[C---:B------:R-:W-:Y:S02]  /*6490*/  ISETP.LT.OR P1, PT, R2.reuse, 0x2, P1 ;  /* 0x000000020200780c */ /* 0x040fe40000f21670 */
[----:B------:R-:W-:Y:S02]  /*64a0*/  ISETP.LT.OR P2, PT, R2, 0x9, P2 ;  /* 0x000000090200780c */ /* 0x000fe40001741670 */
[----:B------:R-:W-:Y:S02]  /*64b0*/  FSEL R185, R123, -INF , !P1 ;  /* 0xff8000007bb97808 */ /* 0x000fe40004800000 */
[----:B------:R-:W-:-:S02]  /*64c0*/  LOP3.LUT P1, RZ, R16, 0x4, RZ, 0xc0, !PT ;  /* 0x0000000410ff7812 */ /* 0x000fc4000782c0ff */
[----:B------:R-:W-:Y:S02]  /*64d0*/  FSEL R187, R126, -INF , !P2 ;  /* 0xff8000007ebb7808 */ /* 0x000fe40005000000 */
[----:B------:R-:W-:Y:S02]  /*64e0*/  ISETP.GT.AND P1, PT, R4, 0x9, !P1 ;  /* 0x000000090400780c */ /* 0x000fe40004f24270 */
[----:B------:R-:W-:Y:S02]  /*64f0*/  LOP3.LUT P2, RZ, R16, 0x40000, RZ, 0xc0, !PT ;  /* 0x0004000010ff7812 */ /* 0x000fe4000784c0ff */
[----:B------:R-:W-:Y:S02]  /*6500*/  ISETP.LT.OR P1, PT, R2, 0xa, P1 ;  /* 0x0000000a0200780c */ /* 0x000fe40000f21670 */
[----:B------:R-:W-:Y:S02]  /*6510*/  LOP3.LUT P6, RZ, R16, 0x20000, RZ, 0xc0, !PT ;  /* 0x0002000010ff7812 */ /* 0x000fe400078cc0ff */
[----:B------:R-:W-:-:S02]  /*6520*/  FSEL R189, R127, -INF , !P1 ;  /* 0xff8000007fbd7808 */ /* 0x000fc40004800000 */
[----:B------:R-:W-:Y:S02]  /*6530*/  LOP3.LUT P1, RZ, R16, 0x8, RZ, 0xc0, !PT ;  /* 0x0000000810ff7812 */ /* 0x000fe4000782c0ff */
[----:B------:R-:W-:Y:S02]  /*6540*/  FMNMX.FTZ R0, R205, R13, !PT ;  /* 0x0000000dcd007209 */ /* 0x000fe40007810000 */
[----:B------:R-:W-:Y:S02]  /*6550*/  ISETP.GT.AND P1, PT, R4, 0x10, !P1 ;  /* 0x000000100400780c */ /* 0x000fe40004f24270 */
[----:B------:R-:W-:Y:S02]  /*6560*/  FMNMX.FTZ R0, R203, R0, !PT ;  /* 0x00000000cb007209 */ /* 0x000fe40007810000 */
[----:B------:R-:W-:Y:S02]  /*6570*/  ISETP.LT.OR P1, PT, R2, 0x11, P1 ;  /* 0x000000110200780c */ /* 0x000fe40000f21670 */
[----:B------:R-:W-:-:S02]  /*6580*/  FMNMX.FTZ R0, R171, R0, !PT ;  /* 0x00000000ab007209 */ /* 0x000fc40007810000 */
[----:B------:R-:W-:Y:S02]  /*6590*/  FSEL R191, R130, -INF , !P1 ;  /* 0xff80000082bf7808 */ /* 0x000fe40004800000 */
[----:B------:R-:W-:Y:S02]  /*65a0*/  LOP3.LUT P1, RZ, R16, 0x10, RZ, 0xc0, !PT ;  /* 0x0000001010ff7812 */ /* 0x000fe4000782c0ff */
[----:B------:R-:W-:Y:S02]  /*65b0*/  FMNMX.FTZ R0, R173, R0, !PT ;  /* 0x00000000ad007209 */ /* 0x000fe40007810000 */
[----:B------:R-:W-:Y:S02]  /*65c0*/  ISETP.GT.AND P1, PT, R4, 0x11, !P1 ;  /* 0x000000110400780c */ /* 0x000fe40004f24270 */
[----:B------:R-:W-:Y:S02]  /*65d0*/  FMNMX.FTZ R0, R175, R0, !PT ;  /* 0x00000000af007209 */ /* 0x000fe40007810000 */
[----:B------:R-:W-:-:S02]  /*65e0*/  ISETP.LT.OR P1, PT, R2, 0x12, P1 ;  /* 0x000000120200780c */ /* 0x000fc40000f21670 */
[----:B------:R-:W-:Y:S02]  /*65f0*/  FMNMX.FTZ R0, R177, R0, !PT ;  /* 0x00000000b1007209 */ /* 0x000fe40007810000 */
[----:B------:R-:W-:Y:S02]  /*6600*/  FSEL R193, R131, -INF , !P1 ;  /* 0xff80000083c17808 */ /* 0x000fe40004800000 */
        /* <DEDUP_REMOVED lines=24> */
[----:B------:R-:W-:Y:S02]  /*6790*/  LOP3.LUT P1, RZ, R16, 0x4000, RZ, 0xc0, !PT ;  /* 0x0000400010ff7812 */ /* 0x000fe4000782c0ff */
[----:B------:R-:W-:Y:S02]  /*67a0*/  FMNMX.FTZ R0, R125, R0, !PT ;  /* 0x000000007d007209 */ /* 0x000fe40007810000 */
[----:B------:R-:W-:Y:S02]  /*67b0*/  ISETP.GT.AND P1, PT, R4, 0x28, !P1 ;  /* 0x000000280400780c */ /* 0x000fe40004f24270 */
[----:B------:R-:W-:-:S02]  /*67c0*/  FMNMX.FTZ R0, R153, R0, !PT ;  /* 0x0000000099007209 */ /* 0x000fc40007810000 */
[----:B------:R-:W-:Y:S02]  /*67d0*/  ISETP.LT.OR P1, PT, R2, 0x29, P1 ;  /* 0x000000290200780c */ /* 0x000fe40000f21670 */
[----:B------:R-:W-:Y:S02]  /*67e0*/  FMNMX.FTZ R0, R3, R0, !PT ;  /* 0x0000000003007209 */ /* 0x000fe40007810000 */
[----:B------:R-:W-:Y:S02]  /*67f0*/  FSEL R199, R142, -INF , !P1 ;  /* 0xff8000008ec77808 */ /* 0x000fe40004800000 */
[----:B------:R-:W-:Y:S02]  /*6800*/  LOP3.LUT P1, RZ, R16, 0x2000, RZ, 0xc0, !PT ;  /* 0x0000200010ff7812 */ /* 0x000fe4000782c0ff */
[----:B------:R-:W-:Y:S02]  /*6810*/  FMNMX.FTZ R0, R157, R0, !PT ;  /* 0x000000009d007209 */ /* 0x000fe40007810000 */
[----:B------:R-:W-:-:S02]  /*6820*/  ISETP.GT.AND P1, PT, R4, 0x29, !P1 ;  /* 0x000000290400780c */ /* 0x000fc40004f24270 */
[----:B------:R-:W-:Y:S02]  /*6830*/  FMNMX.FTZ R0, R133, R0, !PT ;  /* 0x0000000085007209 */ /* 0x000fe40007810000 */
[----:B------:R-:W-:Y:S02]  /*6840*/  ISETP.LT.OR P1, PT, R2, 0x2a, P1 ;  /* 0x0000002a0200780c */ /* 0x000fe40000f21670 */
[----:B------:R-:W-:Y:S02]  /*6850*/  FMNMX.FTZ R0, R161, R0, !PT ;  /* 0x00000000a1007209 */ /* 0x000fe40007810000 */
[----:B------:R-:W-:Y:S02]  /*6860*/  FSEL R143, R143, -INF , !P1 ;  /* 0xff8000008f8f7808 */ /* 0x000fe40004800000 */
[C---:B------:R-:W-:Y:S02]  /*6870*/  LOP3.LUT P1, RZ, R16.reuse, 0x1000, RZ, 0xc0, !PT ;  /* 0x0000100010ff7812 */ /* 0x040fe4000782c0ff */
[----:B------:R-:W-:-:S02]  /*6880*/  LOP3.LUT P2, RZ, R16, 0x80, RZ, 0xc0, !PT ;  /* 0x0000008010ff7812 */ /* 0x000fc4000784c0ff */
[----:B------:R-:W-:Y:S02]  /*6890*/  ISETP.GT.AND P1, PT, R4, 0x30, !P1 ;  /* 0x000000300400780c */ /* 0x000fe40004f24270 */
[----:B------:R-:W-:Y:S02]  /*68a0*/  FMNMX.FTZ R0, R129, R0, !PT ;  /* 0x0000000081007209 */ /* 0x000fe40007810000 */
[----:B------:R-:W-:Y:S02]  /*68b0*/  ISETP.LT.OR P1, PT, R2, 0x31, P1 ;  /* 0x000000310200780c */ /* 0x000fe40000f21670 */
[----:B------:R-:W-:Y:S02]  /*68c0*/  FMNMX.FTZ R120, R165, R0, !PT ;  /* 0x00000000a5787209 */ /* 0x000fe40007810000 */
[----:B------:R-:W-:Y:S01]  /*68d0*/  FSEL R123, R146, -INF , !P1 ;  /* 0xff800000927b7808 */ /* 0x000fe20004800000 */
[----:B------:R-:W0:Y:S01]  /*68e0*/  LDC R0, c[0x0][0x988] ;  /* 0x00026200ff007b82 */ /* 0x000e220000000800 */
[C---:B------:R-:W-:Y:S01]  /*68f0*/  LOP3.LUT P1, RZ, R16.reuse, 0x800, RZ, 0xc0, !PT ;  /* 0x0000080010ff7812 */ /* 0x040fe2000782c0ff */
[----:B------:R-:W1:Y:S01]  /*6900*/  SHFL.BFLY PT, R5, R120, 0x2, 0x1f ;  /* 0x0c401f0078057f89 */ /* 0x000e6200000e0000 */
[----:B------:R-:W-:-:S02]  /*6910*/  LOP3.LUT P6, RZ, R16, 0x40, RZ, 0xc0, !PT ;  /* 0x0000004010ff7812 */ /* 0x000fc400078cc0ff */
[C---:B------:R-:W-:Y:S02]  /*6920*/  ISETP.GT.AND P1, PT, R4.reuse, 0x31, !P1 ;  /* 0x000000310400780c */ /* 0x040fe40004f24270 */
[----:B------:R-:W-:Y:S02]  /*6930*/  ISETP.GT.AND P3, PT, R4, 0x50, !P3 ;  /* 0x000000500400780c */ /* 0x000fe40005f64270 */
[----:B------:R-:W-:Y:S02]  /*6940*/  ISETP.LT.OR P1, PT, R2, 0x32, P1 ;  /* 0x000000320200780c */ /* 0x000fe40000f21670 */
[----:B------:R-:W-:Y:S02]  /*6950*/  ISETP.GT.AND P4, PT, R4, 0x51, !P4 ;  /* 0x000000510400780c */ /* 0x000fe40006784270 */
[----:B------:R-:W-:Y:S02]  /*6960*/  FSEL R147, R147, -INF , !P1 ;  /* 0xff80000093937808 */ /* 0x000fe40004800000 */
[----:B------:R-:W-:-:S02]  /*6970*/  LOP3.LUT P1, RZ, R16, 0x400, RZ, 0xc0, !PT ;  /* 0x0000040010ff7812 */ /* 0x000fc4000782c0ff */
[----:B------:R-:W-:Y:S02]  /*6980*/  ISETP.LT.OR P3, PT, R2, 0x51, P3 ;  /* 0x000000510200780c */ /* 0x000fe40001f61670 */
[C---:B------:R-:W-:Y:S02]  /*6990*/  ISETP.GT.AND P1, PT, R4.reuse, 0x38, !P1 ;  /* 0x000000380400780c */ /* 0x040fe40004f24270 */
[----:B------:R-:W-:Y:S02]  /*69a0*/  ISETP.GT.AND P5, PT, R4, 0x58, !P5 ;  /* 0x000000580400780c */ /* 0x000fe40006fa4270 */
[C---:B------:R-:W-:Y:S02]  /*69b0*/  ISETP.LT.OR P1, PT, R2.reuse, 0x39, P1 ;  /* 0x000000390200780c */ /* 0x040fe40000f21670 */
[----:B------:R-:W-:Y:S02]  /*69c0*/  ISETP.LT.OR P4, PT, R2, 0x52, P4 ;  /* 0x000000520200780c */ /* 0x000fe40002781670 */
[----:B------:R-:W-:-:S02]  /*69d0*/  FSEL R127, R150, -INF , !P1 ;  /* 0xff800000967f7808 */ /* 0x000fc40004800000 */
[----:B------:R-:W-:Y:S02]  /*69e0*/  LOP3.LUT P1, RZ, R16, 0x200, RZ, 0xc0, !PT ;  /* 0x0000020010ff7812 */ /* 0x000fe4000782c0ff */
[----:B-1----:R-:W-:Y:S02]  /*69f0*/  FMNMX.FTZ R124, R120, R5, !PT ;  /* 0x00000005787c7209 */ /* 0x002fe40007810000 */
[----:B------:R-:W-:Y:S02]  /*6a00*/  ISETP.GT.AND P1, PT, R4, 0x39, !P1 ;  /* 0x000000390400780c */ /* 0x000fe40004f24270 */
[C---:B------:R-:W-:Y:S01]  /*6a10*/  ISETP.LT.OR P5, PT, R2.reuse, 0x59, P5 ;  /* 0x000000590200780c */ /* 0x040fe20002fa1670 */
[----:B------:R-:W1:Y:S01]  /*6a20*/  SHFL.BFLY PT, R5, R124, 0x1, 0x1f ;  /* 0x0c201f007c057f89 */ /* 0x000e6200000e0000 */
[----:B------:R-:W-:Y:S02]  /*6a30*/  ISETP.LT.OR P1, PT, R2, 0x3a, P1 ;  /* 0x0000003a0200780c */ /* 0x000fe40000f21670 */
[----:B------:R-:W-:-:S02]  /*6a40*/  FSEL R163, R163, -INF , !P4 ;  /* 0xff800000a3a37808 */ /* 0x000fc40006000000 */
[----:B------:R-:W-:Y:S02]  /*6a50*/  FSEL R151, R151, -INF , !P1 ;  /* 0xff80000097977808 */ /* 0x000fe40004800000 */
[----:B------:R-:W-:-:S04]  /*6a60*/  LOP3.LUT P1, RZ, R16, 0x100, RZ, 0xc0, !PT ;  /* 0x0000010010ff7812 */ /* 0x000fc8000782c0ff */
[----:B------:R-:W-:-:S04]  /*6a70*/  ISETP.GT.AND P1, PT, R4, 0x40, !P1 ;  /* 0x000000400400780c */ /* 0x000fc80004f24270 */
[----:B------:R-:W-:-:S04]  /*6a80*/  ISETP.LT.OR P1, PT, R2, 0x41, P1 ;  /* 0x000000410200780c */ /* 0x000fc80000f21670 */
[----:B------:R-:W-:Y:S02]  /*6a90*/  FSEL R131, R154, -INF , !P1 ;  /* 0xff8000009a837808 */ /* 0x000fe40004800000 */
[----:B------:R-:W-:Y:S02]  /*6aa0*/  ISETP.GT.AND P1, PT, R4, 0x41, !P2 ;  /* 0x000000410400780c */ /* 0x000fe40005724270 */
[----:B------:R-:W-:Y:S02]  /*6ab0*/  LOP3.LUT P2, RZ, R16, 0x20, RZ, 0xc0, !PT ;  /* 0x0000002010ff7812 */ /* 0x000fe4000784c0ff */
[----:B------:R-:W-:Y:S02]  /*6ac0*/  ISETP.LT.OR P1, PT, R2, 0x42, P1 ;  /* 0x000000420200780c */ /* 0x000fe40000f21670 */
[----:B-1----:R-:W-:Y:S02]  /*6ad0*/  FMNMX.FTZ R5, R124, R5, !PT ;  /* 0x000000057c057209 */ /* 0x002fe40007810000 */
[----:B------:R-:W-:-:S02]  /*6ae0*/  FSEL R155, R155, -INF , !P1 ;  /* 0xff8000009b9b7808 */ /* 0x000fc40004800000 */
[----:B------:R-:W-:Y:S01]  /*6af0*/  ISETP.GT.AND P1, PT, R4, 0x48, !P6 ;  /* 0x000000480400780c */ /* 0x000fe20007724270 */
[----:B0-----:R-:W-:Y:S01]  /*6b00*/  FMUL.FTZ R20, R5, R0 ;  /* 0x0000000005147220 */ /* 0x001fe20000410000 */
[----:B------:R-:W-:Y:S02]  /*6b10*/  LOP3.LUT P6, RZ, R16, 0x2, RZ, 0xc0, !PT ;  /* 0x0000000210ff7812 */ /* 0x000fe400078cc0ff */
[----:B------:R-:W-:Y:S02]  /*6b20*/  ISETP.LT.OR P1, PT, R2, 0x49, P1 ;  /* 0x000000490200780c */ /* 0x000fe40000f21670 */
[----:B------:R-:W-:Y:S02]  /*6b30*/  ISETP.GT.AND P2, PT, R4, 0x49, !P2 ;  /* 0x000000490400780c */ /* 0x000fe40005744270 */
[----:B------:R-:W-:Y:S02]  /*6b40*/  FSEL R201, R158, -INF , !P1 ;  /* 0xff8000009ec97808 */ /* 0x000fe40004800000 */
[----:B------:R-:W-:-:S02]  /*6b50*/  ISETP.GT.AND P1, PT, R4, RZ, !P6 ;  /* 0x000000ff0400720c */ /* 0x000fc40007724270 */
[C---:B------:R-:W-:Y:S02]  /*6b60*/  ISETP.LT.OR P2, PT, R2.reuse, 0x4a, P2 ;  /* 0x0000004a0200780c */ /* 0x040fe40001741670 */
[----:B------:R-:W-:Y:S02]  /*6b70*/  ISETP.LT.OR P1, PT, R2, 0x1, P1 ;  /* 0x000000010200780c */ /* 0x000fe40000f21670 */
[----:B------:R-:W-:Y:S02]  /*6b80*/  LOP3.LUT P6, RZ, R16, 0x1, RZ, 0xc0, !PT ;  /* 0x0000000110ff7812 */ /* 0x000fe400078cc0ff */
[----:B------:R-:W-:Y:S02]  /*6b90*/  FSEL R207, R122, -INF , !P1 ;  /* 0xff8000007acf7808 */ /* 0x000fe40004800000 */
[----:B------:R-:W-:Y:S02]  /*6ba0*/  FSETP.NEU.FTZ.AND P1, PT, R5, -INF , PT ;  /* 0xff8000000500780b */ /* 0x000fe40003f3d000 */
[----:B------:R-:W-:-:S02]  /*6bb0*/  FMNMX.FTZ R120, R207, R14, !PT ;  /* 0x0000000ecf787209 */ /* 0x000fc40007810000 */
[----:B------:R-:W-:Y:S02]  /*6bc0*/  FSEL R20, R20, RZ, P1 ;  /* 0x000000ff14147208 */ /* 0x000fe40000800000 */
[----:B------:R-:W-:Y:S02]  /*6bd0*/  FMNMX.FTZ R120, R185, R120, !PT ;  /* 0x00000078b9787209 */ /* 0x000fe40007810000 */
[----:B------:R-:W-:Y:S01]  /*6be0*/  ISETP.GT.AND P6, PT, R4, 0x59, !P6 ;  /* 0x000000590400780c */ /* 0x000fe200077c4270 */
[--C-:B------:R-:W-:Y:S01]  /*6bf0*/  FFMA.FTZ R190, R171, R0, -R20.reuse ;  /* 0x00000000abbe7223 */ /* 0x100fe20000010814 */
[----:B------:R-:W-:Y:S01]  /*6c00*/  FMNMX.FTZ R120, R187, R120, !PT ;  /* 0x00000078bb787209 */ /* 0x000fe20007810000 */
[-CC-:B------:R-:W-:Y:S01]  /*6c10*/  FFMA.FTZ R171, R173, R0.reuse, -R20.reuse ;  /* 0x00000000adab7223 */ /* 0x180fe20000010814 */
        /* <DEDUP_REMOVED lines=21> */
[----:B------:R-:W-:Y:S01]  /*6d70*/  FSEL R2, R5, RZ, P1 ;  /* 0x000000ff05027208 */ /* 0x000fe20000800000 */
[--C-:B------:R-:W-:Y:S01]  /*6d80*/  FFMA.FTZ R168, R133, R0, -R20.reuse ;  /* 0x0000000085a87223 */ /* 0x100fe20000010814 */
[----:B------:R-:W-:Y:S01]  /*6d90*/  FMNMX.FTZ R120, R197, R120, !PT ;  /* 0x00000078c5787209 */ /* 0x000fe20007810000 */
[-CC-:B------:R-:W-:Y:S01]  /*6da0*/  FFMA.FTZ R205, R205, R0.reuse, -R20.reuse ;  /* 0x00000000cdcd7223 */ /* 0x180fe20000010814 */
[--C-:B------:R-:W-:Y:S01]  /*6db0*/  FFMA.FTZ R188, R203, R0, -R20.reuse ;  /* 0x00000000cbbc7223 */ /* 0x100fe20000010814 */
[----:B------:R-:W-:Y:S01]  /*6dc0*/  FADD.FTZ R3, -R2, R13 ;  /* 0x0000000d02037221 */ /* 0x000fe20000010100 */
[----:B------:R-:W-:Y:S01]  /*6dd0*/  FMNMX.FTZ R120, R139, R120, !PT ;  /* 0x000000788b787209 */ /* 0x000fe20007810000 */
[-CC-:B------:R-:W-:Y:S01]  /*6de0*/  FFMA.FTZ R175, R181, R0.reuse, -R20.reuse ;  /* 0x00000000b5af7223 */ /* 0x180fe20000010814 */
[-CC-:B------:R-:W-:Y:S01]  /*6df0*/  FFMA.FTZ R180, R183, R0.reuse, -R20.reuse ;  /* 0x00000000b7b47223 */ /* 0x180fe20000010814 */
[----:B------:R-:W-:Y:S01]  /*6e00*/  FMUL.FTZ R3, R3, R0 ;  /* 0x0000000003037220 */ /* 0x000fe20000410000 */
[----:B------:R-:W-:Y:S01]  /*6e10*/  FMNMX.FTZ R120, R199, R120, !PT ;  /* 0x00000078c7787209 */ /* 0x000fe20007810000 */
[-CC-:B------:R-:W-:Y:S01]  /*6e20*/  FFMA.FTZ R121, R149, R0.reuse, -R20.reuse ;  /* 0x0000000095797223 */ /* 0x180fe20000010814 */
[-CC-:B------:R-:W-:Y:S01]  /*6e30*/  FFMA.FTZ R125, R153, R0.reuse, -R20.reuse ;  /* 0x00000000997d7223 */ /* 0x180fe20000010814 */
[--C-:B------:R-:W-:Y:S01]  /*6e40*/  FFMA.FTZ R133, R161, R0, -R20.reuse ;  /* 0x00000000a1857223 */ /* 0x100fe20000010814 */
[----:B------:R-:W-:Y:S01]  /*6e50*/  FMNMX.FTZ R120, R143, R120, !PT ;  /* 0x000000788f787209 */ /* 0x000fe20007810000 */
[-CC-:B------:R-:W-:Y:S01]  /*6e60*/  FFMA.FTZ R170, R129, R0.reuse, -R20.reuse ;  /* 0x0000000081aa7223 */ /* 0x180fe20000010814 */
[----:B------:R-:W-:Y:S01]  /*6e70*/  FFMA.FTZ R13, R165, R0, -R20 ;  /* 0x00000000a50d7223 */ /* 0x000fe20000010814 */
[----:B------:R-:W-:Y:S01]  /*6e80*/  MUFU.EX2 R2, R3 ;  /* 0x0000000300027308 */ /* 0x000fe20000000800 */
[----:B------:R-:W-:-:S04]  /*6e90*/  FMNMX.FTZ R120, R123, R120, !PT ;  /* 0x000000787b787209 */ /* 0x000fc80007810000 */
[----:B------:R-:W-:-:S03]  /*6ea0*/  FMNMX.FTZ R120, R147, R120, !PT ;  /* 0x0000007893787209 */ /* 0x000fc60007810000 */
[----:B------:R-:W0:Y:S01]  /*6eb0*/  MUFU.EX2 R205, R205 ;  /* 0x000000cd00cd7308 */ /* 0x000e220000000800 */
[----:B------:R-:W-:-:S04]  /*6ec0*/  FMNMX.FTZ R120, R127, R120, !PT ;  /* 0x000000787f787209 */ /* 0x000fc80007810000 */
[----:B------:R-:W-:-:S03]  /*6ed0*/  FMNMX.FTZ R120, R151, R120, !PT ;  /* 0x0000007897787209 */ /* 0x000fc60007810000 */
[----:B------:R-:W1:Y:S01]  /*6ee0*/  MUFU.EX2 R188, R188 ;  /* 0x000000bc00bc7308 */ /* 0x000e620000000800 */
[----:B------:R-:W-:-:S04]  /*6ef0*/  FMNMX.FTZ R120, R131, R120, !PT ;  /* 0x0000007883787209 */ /* 0x000fc80007810000 */
[----:B------:R-:W-:-:S03]  /*6f00*/  FMNMX.FTZ R120, R155, R120, !PT ;  /* 0x000000789b787209 */ /* 0x000fc60007810000 */
[----:B------:R-:W-:Y:S01]  /*6f10*/  MUFU.EX2 R190, R190 ;  /* 0x000000be00be7308 */ /* 0x000fe20000000800 */
[----:B------:R-:W-:Y:S01]  /*6f20*/  FMNMX.FTZ R120, R201, R120, !PT ;  /* 0x00000078c9787209 */ /* 0x000fe20007810000 */
[----:B0-----:R-:W-:-:S03]  /*6f30*/  FFMA.FTZ R9, R2, R9, R205 ;  /* 0x0000000902097223 */ /* 0x001fc600000100cd */
[----:B------:R-:W-:-:S03]  /*6f40*/  FMNMX.FTZ R120, R177, R120, !PT ;  /* 0x00000078b1787209 */ /* 0x000fc60007810000 */
[----:B------:R-:W-:Y:S01]  /*6f50*/  MUFU.EX2 R171, R171 ;  /* 0x000000ab00ab7308 */ /* 0x000fe20000000800 */
[----:B------:R-:W-:Y:S01]  /*6f60*/  FMNMX.FTZ R120, R179, R120, !PT ;  /* 0x00000078b3787209 */ /* 0x000fe20007810000 */
[----:B-1----:R-:W-:-:S03]  /*6f70*/  FADD.FTZ R9, R188, R9 ;  /* 0x00000009bc097221 */ /* 0x002fc60000010000 */
[----:B------:R-:W-:-:S03]  /*6f80*/  FMNMX.FTZ R120, R163, R120, !PT ;  /* 0x00000078a3787209 */ /* 0x000fc60007810000 */
[----:B------:R-:W-:Y:S01]  /*6f90*/  MUFU.EX2 R184, R184 ;  /* 0x000000b800b87308 */ /* 0x000fe20000000800 */
[----:B------:R-:W-:-:S04]  /*6fa0*/  FMNMX.FTZ R120, R169, R120, !PT ;  /* 0x00000078a9787209 */ /* 0x000fc80007810000 */
[----:B------:R-:W-:-:S03]  /*6fb0*/  FMNMX.FTZ R120, R167, R120, !PT ;  /* 0x00000078a7787209 */ /* 0x000fc60007810000 */
[----:B------:R-:W-:Y:S02]  /*6fc0*/  MUFU.EX2 R173, R173 ;  /* 0x000000ad00ad7308 */ /* 0x000fe40000000800 */
[----:B------:R-:W0:Y:S06]  /*6fd0*/  SHFL.BFLY PT, R141, R120, 0x2, 0x1f ;  /* 0x0c401f00788d7f89 */ /* 0x000e2c00000e0000 */
[----:B------:R-:W-:Y:S08]  /*6fe0*/  MUFU.EX2 R186, R186 ;  /* 0x000000ba00ba7308 */ /* 0x000ff00000000800 */
[----:B------:R-:W-:Y:S08]  /*6ff0*/  MUFU.EX2 R175, R175 ;  /* 0x000000af00af7308 */ /* 0x000ff00000000800 */
[----:B------:R-:W-:Y:S01]  /*7000*/  MUFU.EX2 R180, R180 ;  /* 0x000000b400b47308 */ /* 0x000fe20000000800 */
[----:B0-----:R-:W-:Y:S01]  /*7010*/  FMNMX.FTZ R4, R120, R141, !PT ;  /* 0x0000008d78047209 */ /* 0x001fe20007810000 */
[----:B------:R-:W-:-:S04]  /*7020*/  FFMA.FTZ R141, R157, R0, -R20 ;  /* 0x000000009d8d7223 */ /* 0x000fc80000010814 */
[----:B------:R-:W0:Y:S02]  /*7030*/  SHFL.BFLY PT, R145, R4, 0x1, 0x1f ;  /* 0x0c201f0004917f89 */ /* 0x000e2400000e0000 */
[----:B------:R-:W-:Y:S08]  /*7040*/  MUFU.EX2 R159, R159 ;  /* 0x0000009f009f7308 */ /* 0x000ff00000000800 */
[----:B------:R-:W-:Y:S08]  /*7050*/  MUFU.EX2 R182, R182 ;  /* 0x000000b600b67308 */ /* 0x000ff00000000800 */
[----:B------:R-:W-:Y:S01]  /*7060*/  MUFU.EX2 R137, R137 ;  /* 0x0000008900897308 */ /* 0x000fe20000000800 */
[----:B0-----:R-:W-:-:S07]  /*7070*/  FMNMX.FTZ R4, R4, R145, !PT ;  /* 0x0000009104047209 */ /* 0x001fce0007810000 */
        /* <DEDUP_REMOVED lines=34> */
[----:B------:R-:W-:-:S03]  /*72a0*/  FFMA.FTZ R20, R167, R0, -R20 ;  /* 0x00000000a7147223 */ /* 0x000fc60000010814 */
        /* <DEDUP_REMOVED lines=80> */
.L_x_4286:
[----:B------:R-:W0:Y:S01]  /*77b0*/  S2UR UR5, SR_CgaCtaId ;  /* 0x00000000000579c3 */ /* 0x000e220000008800 */
[----:B------:R-:W-:Y:S01]  /*77c0*/  UIADD3 UR14, UR14, 0x30860, URZ ;  /* 0x000308600e0e7890 */ /* 0x000fe2000fffe03f */
[----:B------:R-:W-:Y:S01]  /*77d0*/  ISETP.GT.AND P1, PT, R15, UR60, PT ;  /* 0x0000003c0f007c0c */ /* 0x000fe2000bf24270 */
[----:B------:R-:W-:Y:S01]  /*77e0*/  UMOV UR7, UR4 ;  /* 0x0000000400077c82 */ /* 0x000fe20008000000 */
[----:B------:R-:W-:Y:S01]  /*77f0*/  F2FP.BF16.F32.PACK_AB R190, R171, R190 ;  /* 0x000000beabbe723e */ /* 0x000fe200000010ff */
[----:B------:R-:W-:Y:S01]  /*7800*/  VIADD R15, R15, 0xffffffff ;  /* 0xffffffff0f0f7836 */ /* 0x000fe20000000000 */
[----:B------:R-:W-:Y:S02]  /*7810*/  F2FP.BF16.F32.PACK_AB R184, R173, R184 ;  /* 0x000000b8adb8723e */ /* 0x000fe400000010ff */
[----:B------:R-:W-:Y:S02]  /*7820*/  F2FP.BF16.F32.PACK_AB R186, R175, R186 ;  /* 0x000000baafba723e */ /* 0x000fe400000010ff */
        /* <DEDUP_REMOVED lines=8> */
[----:B------:R-:W-:Y:S01]  /*78b0*/  F2FP.BF16.F32.PACK_AB R187, R126, R187 ;  /* 0x000000bb7ebb723e */ /* 0x000fe200000010ff */
[----:B0-----:R-:W-:Y:S01]  /*78c0*/  UPRMT UR14, UR5, 0x654, UR14 ;  /* 0x00000654050e7896 */ /* 0x001fe2000800000e */
[----:B------:R-:W-:Y:S02]  /*78d0*/  F2FP.BF16.F32.PACK_AB R180, R159, R180 ;  /* 0x000000b49fb4723e */ /* 0x000fe400000010ff */
[----:B------:R-:W-:Y:S01]  /*78e0*/  UMOV UR5, UR6 ;  /* 0x0000000600057c82 */ /* 0x000fe20008000000 */
[----:B------:R-:W-:-:S02]  /*78f0*/  F2FP.BF16.F32.PACK_AB R181, R128, R181 ;  /* 0x000000b580b5723e */ /* 0x000fc400000010ff */
[----:B------:R-:W-:Y:S02]  /*7900*/  F2FP.BF16.F32.PACK_AB R182, R137, R182 ;  /* 0x000000b689b6723e */ /* 0x000fe400000010ff */
[----:B------:R-:W-:Y:S01]  /*7910*/  F2FP.BF16.F32.PACK_AB R176, R21, R176 ;  /* 0x000000b015b0723e */ /* 0x000fe200000010ff */
[----:B------:R-:W-:Y:S01]  /*7920*/  SYNCS.ARRIVE.TRANS64.RED.A1T0 RZ, [UR14], RZ ;  /* 0x000000ffffff79a7 */ /* 0x000fe2000810040e */
        /* <DEDUP_REMOVED lines=11> */
.L_x_4268:
[----:B------:R-:W-:Y:S01]  /*79e0*/  R2UR UR5, R18 ;  /* 0x00000000120572ca */ /* 0x000fe200000e0000 */
[----:B------:R-:W0:Y:S01]  /*79f0*/  LDC R14, c[0x0][0x2f0] ;  /* 0x0000bc00ff0e7b82 */ /* 0x000e220000000800 */
[----:B------:R-:W-:Y:S01]  /*7a00*/  R2UR UR7, R19 ;  /* 0x00000000130772ca */ /* 0x000fe200000e0000 */
[----:B------:R-:W-:-:S10]  /*7a10*/  UIADD3 UR10, -UR10, 0x1, URZ ;  /* 0x000000010a0a7890 */ /* 0x000fd4000fffe13f */
[----:B------:R-:W-:Y:S01]  /*7a20*/  UISETP.NE.AND UP0, UPT, UR5, URZ, UPT ;  /* 0x0000003f0500728c */ /* 0x000fe2000bf05270 */
[----:B------:R-:W1:Y:S01]  /*7a30*/  S2UR UR5, SR_CTAID.X ;  /* 0x00000000000579c3 */ /* 0x000e620000002500 */
[----:B------:R-:W-:-:S04]  /*7a40*/  UISETP.NE.AND UP1, UPT, UR7, URZ, UPT ;  /* 0x0000003f0700728c */ /* 0x000fc8000bf25270 */
[----:B------:R-:W-:Y:S01]  /*7a50*/  PLOP3.LUT P1, PT, PT, PT, UP0, 0x40, 0x0 ;  /* 0x000000000000781c */ /* 0x000fe20003f2e808 */
[----:B0-----:R-:W-:-:S06]  /*7a60*/  IMAD R14, R17, R14, UR10 ;  /* 0x0000000a110e7e24 */ /* 0x001fcc000f8e020e */
[----:B------:R-:W-:Y:S01]  /*7a70*/  @UP1 ULDC UR10, c[0x0][0x44c] ;  /* 0x00011300000a1ab9 */ /* 0x000fe20000000800 */
[----:B------:R-:W-:Y:S01]  /*7a80*/  @UP1 ULDC UR14, c[0x0][0x450] ;  /* 0x00011400000e1ab9 */ /* 0x000fe20000000800 */
[----:B------:R-:W-:Y:S01]  /*7a90*/  R2UR UR7, R14 ;  /* 0x000000000e0772ca */ /* 0x000fe200000e0000 */
[----:B-1----:R-:W-:-:S04]  /*7aa0*/  ULEA UR5, UR5, 0x7f, 0x7 ;  /* 0x0000007f05057891 */ /* 0x002fc8000f8e383f */
[----:B------:R-:W-:-:S04]  /*7ab0*/  UIMAD.WIDE.U32 UR10, UR5, UR10, URZ ;  /* 0x0000000a050a72a5 */ /* 0x000fc8000f8e003f */
[----:B------:R-:W-:-:S04]  /*7ac0*/  @UP1 USHF.R.U32.HI UR5, URZ, UR14, UR11 ;  /* 0x0000000e3f051299 */ /* 0x000fc8000801160b */
[----:B------:R-:W-:-:S03]  /*7ad0*/  UIADD3 UR5, UR7, UR5, URZ ;  /* 0x0000000507057290 */ /* 0x000fc6000fffe03f */
[----:B------:R-:W-:Y:S02]  /*7ae0*/  ULDC UR7, c[0x0][0x9dc] ;  /* 0x0002770000077ab9 */ /* 0x000fe40000000800 */
        /* <DEDUP_REMOVED lines=13> */
.L_x_4289:
[----:B------:R-:W-:Y:S02]  /*7bc0*/  ULDC UR14, c[0x0][0x9e4] ;  /* 0x00027900000e7ab9 */ /* 0x000fe40000000800 */
[----:B------:R-:W-:-:S11]  /*7bd0*/  UISETP.NE.AND UP0, UPT, UR14, 0x1, UPT ;  /* 0x000000010e00788c */ /* 0x000fd6000bf05270 */
[----:B------:R-:W-:Y:S02]  /*7be0*/  @UP0 ULDC.64 UR18, c[0x0][0x9e8] ;  /* 0x00027a0000120ab9 */ /* 0x000fe40000000a00 */
[----:B------:R-:W-:-:S04]  /*7bf0*/  UIMAD.WIDE.U32 UR10, UR5, UR18, URZ ;  /* 0x00000012050a72a5 */ /* 0x000fc8000f8e003f */
[----:B------:R-:W-:-:S12]  /*7c00*/  @UP0 USHF.R.U32.HI UR5, URZ, UR19, UR11 ;  /* 0x000000133f050299 */ /* 0x000fd8000801160b */
.L_x_4290:
[----:B------:R-:W-:-:S04]  /*7c10*/  UIMAD UR5, UR5, UR14, URZ ;  /* 0x0000000e050572a4 */ /* 0x000fc8000f8e023f */
[----:B------:R-:W-:-:S04]  /*7c20*/  UISETP.LT.AND UP0, UPT, UR7, UR5, UPT ;  /* 0x000000050700728c */ /* 0x000fc8000bf01270 */
[----:B------:R-:W-:-:S12]  /*7c30*/  USEL UR7, UR7, UR5, !UP0 ;  /* 0x0000000507077287 */ /* 0x000fd8000c000000 */
.L_x_4288:
[----:B------:R-:W-:Y:S01]  /*7c40*/  UIADD3 UR10, UR7, 0x5f, URZ ;  /* 0x0000005f070a7890 */ /* 0x000fe2000fffe03f */
[----:B------:R-:W-:-:S03]  /*7c50*/  R2UR UR14, R22 ;  /* 0x00000000160e72ca */ /* 0x000fc600000e0000 */
[----:B------:R-:W-:-:S04]  /*7c60*/  UIMAD.WIDE UR10, UR10, 0x2aaaaaab, URZ ;  /* 0x2aaaaaab0a0a78a5 */ /* 0x000fc8000f8e023f */
[----:B------:R-:W-:-:S04]  /*7c70*/  USHF.R.U32.HI UR5, URZ, 0x1f, UR11 ;  /* 0x0000001f3f057899 */ /* 0x000fc8000801160b */
[----:B------:R-:W-:-:S04]  /*7c80*/  ULEA.HI.SX32 UR5, UR11, UR5, 0x1c ;  /* 0x000000050b057291 */ /* 0x000fc8000f8fe23f */
        /* <DEDUP_REMOVED lines=8> */
[----:B------:R-:W-:-:S07]  /*7d10*/  IMAD.MOV.U32 R13, RZ, RZ, R15 ;  /* 0x000000ffff0d7224 */ /* 0x000fce00078e000f */
.L_x_4302:
[----:B------:R-:W-:-:S04]  /*7d20*/  UIADD3 UR4, UR7, 0x1, URZ ;  /* 0x0000000107047890 */ /* 0x000fc8000fffe03f */
[----:B------:R-:W-:-:S04]  /*7d30*/  UISETP.NE.AND UP0, UPT, UR4, 0x2, UPT ;  /* 0x000000020400788c */ /* 0x000fc8000bf05270 */
[----:B------:R-:W-:Y:S02]  /*7d40*/  USEL UR6, URZ, 0x1, UP0 ;  /* 0x000000013f067887 */ /* 0x000fe40008000000 */
[----:B------:R-:W-:Y:S02]  /*7d50*/  USEL UR4, UR4, URZ, UP0 ;  /* 0x0000003f04047287 */ /* 0x000fe40008000000 */
[----:B------:R-:W-:Y:S01]  /*7d60*/  ULOP3.LUT UR6, UR39, UR6, URZ, 0x3c, !UPT ;  /* 0x0000000627067292 */ /* 0x000fe2000f8e3c3f */
[----:B------:R-:W-:Y:S11]  /*7d70*/  @!P0 BRA `(.L_x_4292) ;  /* 0x0000000000048947 */ /* 0x000ff60003800000 */
[----:B------:R-:W-:Y:S01]  /*7d80*/  BPT.TRAP 0x1 ;  /* 0x000000040000795c */ /* 0x000fe20000300000 */
.L_x_4292:
[----:B------:R-:W-:Y:S01]  /*7d90*/  ULEA UR5, UR4, UR38, 0x3 ;  /* 0x0000002604057291 */ /* 0x000fe2000f8e183f */
[----:B------:R-:W-:-:S05]  /*7da0*/  IMAD.U32 R0, RZ, RZ, UR6 ;  /* 0x00000006ff007e24 */ /* 0x000fca000f8e00ff */
[----:B------:R-:W-:-:S04]  /*7db0*/  SHF.L.U32 R0, R0, 0x1f, RZ ;  /* 0x0000001f00007819 */ /* 0x000fc800000006ff */
[----:B------:R0:W1:Y:S01]  /*7dc0*/  SYNCS.PHASECHK.TRANS64.TRYWAIT P1, [UR5+0x30830], R0 ;  /* 0x03083000ff0075a7 */ /* 0x0000620008020145 */
[----:B------:R-:W-:Y:S05]  /*7dd0*/  @!P0 BRA `(.L_x_4293) ;  /* 0x0000000000048947 */ /* 0x000fea0003800000 */
[----:B------:R-:W-:Y:S01]  /*7de0*/  BPT.TRAP 0x1 ;  /* 0x000000040000795c */ /* 0x000fe20000300000 */
.L_x_4293:
[----:B-1----:R-:W-:Y:S05]  /*7df0*/  @P1 BRA `(.L_x_4294) ;  /* 0x0000000000081947 */ /* 0x002fea0003800000 */
[----:B------:R-:W1:Y:S02]  /*7e00*/  SYNCS.PHASECHK.TRANS64.TRYWAIT P1, [UR5+0x30830], R0 ;  /* 0x03083000ff0075a7 */ /* 0x000e640008020145 */
[----:B-1----:R-:W-:Y:S05]  /*7e10*/  @!P1 BRA `(.L_x_4295) ;  /* 0x000000c000189947 */ /* 0x002fea0003800000 */
.L_x_4294:
        /* <DEDUP_REMOVED lines=161> */
.L_x_4296:
[----:B------:R-:W-:Y:S01]  /*8830*/  ULEA UR5, UR7, UR38, 0x3 ;  /* 0x0000002607057291 */ /* 0x000fe2000f8e183f */
[----:B01----:R-:W-:-:S05]  /*8840*/  IMAD.U32 R0, RZ, RZ, UR39 ;  /* 0x00000027ff007e24 */ /* 0x003fca000f8e00ff */
[----:B------:R-:W-:-:S04]  /*8850*/  SHF.L.U32 R0, R0, 0x1f, RZ ;  /* 0x0000001f00007819 */ /* 0x000fc800000006ff */
[----:B------:R0:W1:Y:S01]  /*8860*/  SYNCS.PHASECHK.TRANS64.TRYWAIT P1, [UR5+0x30850], R0 ;  /* 0x03085000ff0075a7 */ /* 0x0000620008020145 */
[----:B------:R-:W-:Y:S05]  /*8870*/  @!P0 BRA `(.L_x_4297) ;  /* 0x0000000000048947 */ /* 0x000fea0003800000 */
[----:B------:R-:W-:Y:S01]  /*8880*/  BPT.TRAP 0x1 ;  /* 0x000000040000795c */ /* 0x000fe20000300000 */
.L_x_4297:
[----:B-1----:R-:W-:Y:S05]  /*8890*/  @P1 BRA `(.L_x_4298) ;  /* 0x0000000000081947 */ /* 0x002fea0003800000 */
[----:B------:R-:W1:Y:S02]  /*88a0*/  SYNCS.PHASECHK.TRANS64.TRYWAIT P1, [UR5+0x30850], R0 ;  /* 0x03085000ff0075a7 */ /* 0x000e640008020145 */
[----:B-1----:R-:W-:Y:S05]  /*88b0*/  @!P1 BRA `(.L_x_4299) ;  /* 0x000000b400889947 */ /* 0x002fea0003800000 */
.L_x_4298:
        /* <DEDUP_REMOVED lines=37> */
.L_x_4300:
[----:B01----:R-:W-:Y:S01]  /*8b10*/  FMNMX.FTZ R0, R120, R14, !PT ;  /* 0x0000000e78007209 */ /* 0x003fe20007810000 */
[----:B------:R-:W0:Y:S01]  /*8b20*/  S2UR UR10, SR_CgaCtaId ;  /* 0x00000000000a79c3 */ /* 0x000e220000008800 */
[----:B------:R-:W-:Y:S01]  /*8b30*/  FMNMX.FTZ R2, R122, R21, !PT ;  /* 0x000000157a027209 */ /* 0x000fe20007810000 */
[----:B------:R-:W-:Y:S01]  /*8b40*/  ULEA UR7, UR4, UR38, 0x3 ;  /* 0x0000002604077291 */ /* 0x000fe2000f8e183f */
[----:B------:R-:W-:Y:S02]  /*8b50*/  FMNMX.FTZ R3, R121, R0, !PT ;  /* 0x0000000079037209 */ /* 0x000fe40007810000 */
[----:B------:R-:W-:Y:S01]  /*8b60*/  FMNMX.FTZ R5, R123, R2, !PT ;  /* 0x000000027b057209 */ /* 0x000fe20007810000 */
[----:B------:R-:W-:Y:S01]  /*8b70*/  UIADD3 UR7, UR7, 0x30840, URZ ;  /* 0x0003084007077890 */ /* 0x000fe2000fffe03f */
        /* <DEDUP_REMOVED lines=45> */
[----:B------:R-:W-:-:S03]  /*8e50*/  FMNMX.FTZ R2, R167, R2, !PT ;  /* 0x00000002a7027209 */ /* 0x000fc60007810000 */
[----:B------:R-:W0:Y:S04]  /*8e60*/  SHFL.BFLY PT, R0, R3, 0x2, 0x1f ;  /* 0x0c401f0003007f89 */ /* 0x000e2800000e0000 */
[----:B------:R-:W1:Y:S01]  /*8e70*/  SHFL.BFLY PT, R5, R2, 0x2, 0x1f ;  /* 0x0c401f0002057f89 */ /* 0x000e6200000e0000 */
[----:B0-----:R-:W-:Y:S02]  /*8e80*/  FMNMX.FTZ R15, R3, R0, !PT ;  /* 0x00000000030f7209 */ /* 0x001fe40007810000 */
[----:B------:R-:W0:Y:S01]  /*8e90*/  LDC R0, c[0x0][0x988] ;  /* 0x00026200ff007b82 */ /* 0x000e220000000800 */
[----:B-1----:R-:W-:Y:S02]  /*8ea0*/  FMNMX.FTZ R20, R2, R5, !PT ;  /* 0x0000000502147209 */ /* 0x002fe40007810000 */
[----:B------:R-:W1:Y:S04]  /*8eb0*/  SHFL.BFLY PT, R4, R15, 0x1, 0x1f ;  /* 0x0c201f000f047f89 */ /* 0x000e6800000e0000 */
[----:B------:R-:W2:Y:S01]  /*8ec0*/  SHFL.BFLY PT, R169, R20, 0x1, 0x1f ;  /* 0x0c201f0014a97f89 */ /* 0x000ea200000e0000 */
[----:B-1----:R-:W-:-:S02]  /*8ed0*/  FMNMX.FTZ R5, R15, R4, !PT ;  /* 0x000000040f057209 */ /* 0x002fc40007810000 */
[----:B--2---:R-:W-:-:S03]  /*8ee0*/  FMNMX.FTZ R4, R20, R169, !PT ;  /* 0x000000a914047209 */ /* 0x004fc60007810000 */
[C---:B0-----:R-:W-:Y:S01]  /*8ef0*/  FMUL.FTZ R171, R5.reuse, R0 ;  /* 0x0000000005ab7220 */ /* 0x041fe20000410000 */
[----:B------:R-:W-:-:S03]  /*8f00*/  FADD.FTZ R169, -R5, R14 ;  /* 0x0000000e05a97221 */ /* 0x000fc60000010100 */
[-CC-:B------:R-:W-:Y:S01]  /*8f10*/  FFMA.FTZ R188, R121, R0.reuse, -R171.reuse ;  /* 0x0000000079bc7223 */ /* 0x180fe200000108ab */
[-CC-:B------:R-:W-:Y:S01]  /*8f20*/  FFMA.FTZ R121, R129, R0.reuse, -R171.reuse ;  /* 0x0000000081797223 */ /* 0x180fe200000108ab */
[-CC-:B------:R-:W-:Y:S01]  /*8f30*/  FFMA.FTZ R129, R137, R0.reuse, -R171.reuse ;  /* 0x0000000089817223 */ /* 0x180fe200000108ab */
[-CC-:B------:R-:W-:Y:S01]  /*8f40*/  FFMA.FTZ R137, R145, R0.reuse, -R171.reuse ;  /* 0x0000000091897223 */ /* 0x180fe200000108ab */
[-CC-:B------:R-:W-:Y:S01]  /*8f50*/  FFMA.FTZ R145, R153, R0.reuse, -R171.reuse ;  /* 0x0000000099917223 */ /* 0x180fe200000108ab */
[-C--:B------:R-:W-:Y:S01]  /*8f60*/  FFMA.FTZ R153, R161, R0.reuse, -R171 ;  /* 0x00000000a1997223 */ /* 0x080fe200000108ab */
[C---:B------:R-:W-:Y:S01]  /*8f70*/  FADD.FTZ R3, -R4.reuse, R21 ;  /* 0x0000001504037221 */ /* 0x040fe20000010100 */
[-C--:B------:R-:W-:Y:S01]  /*8f80*/  FMUL.FTZ R161, R4, R0.reuse ;  /* 0x0000000004a17220 */ /* 0x080fe20000410000 */
[-C--:B------:R-:W-:Y:S01]  /*8f90*/  FFMA.FTZ R15, R120, R0.reuse, -R171 ;  /* 0x00000000780f7223 */ /* 0x080fe200000108ab */
[-C--:B------:R-:W-:Y:S01]  /*8fa0*/  FMUL.FTZ R169, R169, R0.reuse ;  /* 0x00000000a9a97220 */ /* 0x080fe20000410000 */
[-C--:B------:R-:W-:Y:S01]  /*8fb0*/  FMUL.FTZ R3, R3, R0.reuse ;  /* 0x0000000003037220 */ /* 0x080fe20000410000 */
[-CC-:B------:R-:W-:Y:S01]  /*8fc0*/  FFMA.FTZ R14, R122, R0.reuse, -R161.reuse ;  /* 0x000000007a0e7223 */ /* 0x180fe200000108a1 */
[-C--:B------:R-:W-:Y:S01]  /*8fd0*/  FFMA.FTZ R189, R123, R0.reuse, -R161 ;  /* 0x000000007bbd7223 */ /* 0x080fe200000108a1 */
[----:B------:R-:W-:Y:S01]  /*8fe0*/  MUFU.EX2 R2, R169 ;  /* 0x000000a900027308 */ /* 0x000fe20000000800 */
[-C--:B------:R-:W-:Y:S01]  /*8ff0*/  FFMA.FTZ R190, R124, R0.reuse, -R171 ;  /* 0x000000007cbe7223 */ /* 0x080fe200000108ab */
[-C--:B------:R-:W-:Y:S01]  /*9000*/  FFMA.FTZ R191, R126, R0.reuse, -R161 ;  /* 0x000000007ebf7223 */ /* 0x080fe200000108a1 */
[-C--:B------:R-:W-:Y:S01]  /*9010*/  FFMA.FTZ R21, R125, R0.reuse, -R171 ;  /* 0x000000007d157223 */ /* 0x080fe200000108ab */
[-C--:B------:R-:W-:Y:S01]  /*9020*/  FFMA.FTZ R20, R127, R0.reuse, -R161 ;  /* 0x000000007f147223 */ /* 0x080fe200000108a1 */
[-C--:B------:R-:W-:Y:S01]  /*9030*/  FFMA.FTZ R184, R128, R0.reuse, -R171 ;  /* 0x0000000080b87223 */ /* 0x080fe200000108ab */
[-CC-:B------:R-:W-:Y:S01]  /*9040*/  FFMA.FTZ R185, R130, R0.reuse, -R161.reuse ;  /* 0x0000000082b97223 */ /* 0x180fe200000108a1 */
[-C--:B------:R-:W-:Y:S01]  /*9050*/  FFMA.FTZ R120, R131, R0.reuse, -R161 ;  /* 0x0000000083787223 */ /* 0x080fe200000108a1 */
[----:B------:R-:W0:Y:S01]  /*9060*/  MUFU.EX2 R15, R15 ;  /* 0x0000000f000f7308 */ /* 0x000e220000000800 */
[-C--:B------:R-:W-:Y:S01]  /*9070*/  FFMA.FTZ R186, R132, R0.reuse, -R171 ;  /* 0x0000000084ba7223 */ /* 0x080fe200000108ab */
[-C--:B------:R-:W-:Y:S01]  /*9080*/  FFMA.FTZ R187, R134, R0.reuse, -R161 ;  /* 0x0000000086bb7223 */ /* 0x080fe200000108a1 */
[-C--:B------:R-:W-:Y:S01]  /*9090*/  FFMA.FTZ R125, R133, R0.reuse, -R171 ;  /* 0x00000000857d7223 */ /* 0x080fe200000108ab */
[-C--:B------:R-:W-:Y:S01]  /*90a0*/  FFMA.FTZ R122, R135, R0.reuse, -R161 ;  /* 0x00000000877a7223 */ /* 0x080fe200000108a1 */
[-C--:B------:R-:W-:Y:S01]  /*90b0*/  FFMA.FTZ R180, R136, R0.reuse, -R171 ;  /* 0x0000000088b47223 */ /* 0x080fe200000108ab */
        /* <DEDUP_REMOVED lines=10> */
[----:B------:R-:W1:Y:S01]  /*9160*/  MUFU.EX2 R14, R14 ;  /* 0x0000000e000e7308 */ /* 0x000e620000000800 */
[----:B0-----:R-:W-:Y:S01]  /*9170*/  FFMA.FTZ R9, R2, R9, R15 ;  /* 0x0000000902097223 */ /* 0x001fe2000001000f */
[-C--:B------:R-:W-:Y:S01]  /*9180*/  FFMA.FTZ R178, R148, R0.reuse, -R171 ;  /* 0x0000000094b27223 */ /* 0x080fe200000108ab */
[-C--:B------:R-:W-:Y:S01]  /*9190*/  FFMA.FTZ R179, R150, R0.reuse, -R161 ;  /* 0x0000000096b37223 */ /* 0x080fe200000108a1 */
[-C--:B------:R-:W-:Y:S01]  /*91a0*/  FFMA.FTZ R141, R149, R0.reuse, -R171 ;  /* 0x00000000958d7223 */ /* 0x080fe200000108ab */
[-C--:B------:R-:W-:Y:S01]  /*91b0*/  FFMA.FTZ R130, R151, R0.reuse, -R161 ;  /* 0x0000000097827223 */ /* 0x080fe200000108a1 */
[-C--:B------:R-:W-:Y:S01]  /*91c0*/  FFMA.FTZ R172, R152, R0.reuse, -R171 ;  /* 0x0000000098ac7223 */ /* 0x080fe200000108ab */
[-CC-:B------:R-:W-:Y:S01]  /*91d0*/  FFMA.FTZ R173, R154, R0.reuse, -R161.reuse ;  /* 0x000000009aad7223 */ /* 0x180fe200000108a1 */
[----:B------:R-:W0:Y:S01]  /*91e0*/  MUFU.EX2 R188, R188 ;  /* 0x000000bc00bc7308 */ /* 0x000e220000000800 */
[-C--:B------:R-:W-:Y:S01]  /*91f0*/  FFMA.FTZ R155, R155, R0.reuse, -R161 ;  /* 0x000000009b9b7223 */ /* 0x080fe200000108a1 */
[-C--:B------:R-:W-:Y:S01]  /*9200*/  FFMA.FTZ R174, R156, R0.reuse, -R171 ;  /* 0x000000009cae7223 */ /* 0x080fe200000108ab */
[-C--:B------:R-:W-:Y:S01]  /*9210*/  FFMA.FTZ R158, R158, R0.reuse, -R161 ;  /* 0x000000009e9e7223 */ /* 0x080fe200000108a1 */
[-C--:B------:R-:W-:Y:S01]  /*9220*/  FFMA.FTZ R149, R157, R0.reuse, -R171 ;  /* 0x000000009d957223 */ /* 0x080fe200000108ab */
[-C--:B------:R-:W-:Y:S01]  /*9230*/  FFMA.FTZ R159, R159, R0.reuse, -R161 ;  /* 0x000000009f9f7223 */ /* 0x080fe200000108a1 */
[-C--:B------:R-:W-:Y:S01]  /*9240*/  FFMA.FTZ R168, R160, R0.reuse, -R171 ;  /* 0x00000000a0a87223 */ /* 0x080fe200000108ab */
[--C-:B------:R-:W-:Y:S01]  /*9250*/  FFMA.FTZ R162, R162, R0, -R161.reuse ;  /* 0x00000000a2a27223 */ /* 0x100fe200000108a1 */
[----:B------:R-:W2:Y:S01]  /*9260*/  MUFU.EX2 R189, R189 ;  /* 0x000000bd00bd7308 */ /* 0x000ea20000000800 */
[----:B-1----:R-:W-:Y:S01]  /*9270*/  FFMA.FTZ R8, R3, R8, R14 ;  /* 0x0000000803087223 */ /* 0x002fe2000001000e */
[-C--:B------:R-:W-:Y:S01]  /*9280*/  FFMA.FTZ R163, R163, R0.reuse, -R161 ;  /* 0x00000000a3a37223 */ /* 0x080fe200000108a1 */
[-C--:B------:R-:W-:Y:S01]  /*9290*/  FFMA.FTZ R170, R164, R0.reuse, -R171 ;  /* 0x00000000a4aa7223 */ /* 0x080fe200000108ab */
[-C--:B------:R-:W-:Y:S01]  /*92a0*/  FFMA.FTZ R166, R166, R0.reuse, -R161 ;  /* 0x00000000a6a67223 */ /* 0x080fe200000108a1 */
[-C--:B------:R-:W-:Y:S01]  /*92b0*/  FFMA.FTZ R157, R165, R0.reuse, -R171 ;  /* 0x00000000a59d7223 */ /* 0x080fe200000108ab */
[----:B------:R-:W-:-:S02]  /*92c0*/  FFMA.FTZ R161, R167, R0, -R161 ;  /* 0x00000000a7a17223 */ /* 0x000fc400000108a1 */
        /* <DEDUP_REMOVED lines=92> */
.L_x_4301:
        /* <DEDUP_REMOVED lines=35> */
[----:B------:R-:W-:-:S07]  /*9ac0*/  IMAD.MOV.U32 R15, RZ, RZ, R13 ;  /* 0x000000ffff0f7224 */ /* 0x000fce00078e000d */
.L_x_4291:
[----:B------:R-:W-:-:S13]  /*9ad0*/  R2UR UR5, R22 ;  /* 0x00000000160572ca */ /* 0x000fda00000e0000 */
[----:B------:R-:W-:-:S13]  /*9ae0*/  ISETP.GE.AND P1, PT, R15, UR5, PT ;  /* 0x000000050f007c0c */ /* 0x000fda000bf26270 */
[----:B------:R-:W-:Y:S05]  /*9af0*/  @!P1 BRA `(.L_x_4303) ;  /* 0x0000003000689947 */ /* 0x000fea0003800000 */
[----:B------:R-:W-:Y:S01]  /*9b00*/  IMAD.MOV.U32 R14, RZ, RZ, R4 ;  /* 0x000000ffff0e7224 */ /* 0x000fe200078e0004 */
[----:B------:R-:W-:Y:S01]  /*9b10*/  UMOV UR60, UR6 ;  /* 0x00000006003c7c82 */ /* 0x000fe20008000000 */
[----:B------:R-:W-:Y:S01]  /*9b20*/  IMAD.MOV.U32 R13, RZ, RZ, R5 ;  /* 0x000000ffff0d7224 */ /* 0x000fe200078e0005 */
[----:B------:R-:W-:-:S06]  /*9b30*/  UMOV UR7, UR4 ;  /* 0x0000000400077c82 */ /* 0x000fcc0008000000 */
.L_x_4322:
[----:B------:R-:W-:-:S04]  /*9b40*/  UIADD3 UR4, UR7, 0x1, URZ ;  /* 0x0000000107047890 */ /* 0x000fc8000fffe03f */
[----:B------:R-:W-:-:S04]  /*9b50*/  UISETP.NE.AND UP0, UPT, UR4, 0x2, UPT ;  /* 0x000000020400788c */ /* 0x000fc8000bf05270 */
[----:B------:R-:W-:Y:S02]  /*9b60*/  USEL UR6, URZ, 0x1, UP0 ;  /* 0x000000013f067887 */ /* 0x000fe40008000000 */
[----:B------:R-:W-:Y:S02]  /*9b70*/  USEL UR4, UR4, URZ, UP0 ;  /* 0x0000003f04047287 */ /* 0x000fe40008000000 */
[----:B------:R-:W-:Y:S01]  /*9b80*/  ULOP3.LUT UR6, UR60, UR6, URZ, 0x3c, !UPT ;  /* 0x000000063c067292 */ /* 0x000fe2000f8e3c3f */
[----:B------:R-:W-:Y:S11]  /*9b90*/  @!P0 BRA `(.L_x_4304) ;  /* 0x0000000000048947 */ /* 0x000ff60003800000 */
[----:B------:R-:W-:Y:S01]  /*9ba0*/  BPT.TRAP 0x1 ;  /* 0x000000040000795c */ /* 0x000fe20000300000 */
.L_x_4304:
[----:B------:R-:W-:Y:S01]  /*9bb0*/  ULEA UR39, UR4, UR38, 0x3 ;  /* 0x0000002604277291 */ /* 0x000fe2000f8e183f */
[----:B------:R-:W-:-:S05]  /*9bc0*/  IMAD.U32 R0, RZ, RZ, UR6 ;  /* 0x00000006ff007e24 */ /* 0x000fca000f8e00ff */
[----:B------:R-:W-:-:S04]  /*9bd0*/  SHF.L.U32 R0, R0, 0x1f, RZ ;  /* 0x0000001f00007819 */ /* 0x000fc800000006ff */
[----:B------:R0:W1:Y:S01]  /*9be0*/  SYNCS.PHASECHK.TRANS64.TRYWAIT P1, [UR39+0x30830], R0 ;  /* 0x03083000ff0075a7 */ /* 0x0000620008020167 */
[----:B------:R-:W-:Y:S05]  /*9bf0*/  @!P0 BRA `(.L_x_4305) ;  /* 0x0000000000048947 */ /* 0x000fea0003800000 */
[----:B------:R-:W-:Y:S01]  /*9c00*/  BPT.TRAP 0x1 ;  /* 0x000000040000795c */ /* 0x000fe20000300000 */
.L_x_4305:
[----:B-1----:R-:W-:Y:S05]  /*9c10*/  @P1 BRA `(.L_x_4306) ;  /* 0x0000000000081947 */ /* 0x002fea0003800000 */
[----:B------:R-:W1:Y:S02]  /*9c20*/  SYNCS.PHASECHK.TRANS64.TRYWAIT P1, [UR39+0x30830], R0 ;  /* 0x03083000ff0075a7 */ /* 0x000e640008020167 */
[----:B-1----:R-:W-:Y:S05]  /*9c30*/  @!P1 BRA `(.L_x_4307) ;  /* 0x000000a000c09947 */ /* 0x002fea0003800000 */
.L_x_4306:
        /* <DEDUP_REMOVED lines=161> */
.L_x_4308:
[----:B------:R-:W-:Y:S01]  /*a650*/  ULEA UR5, UR7, UR38, 0x3 ;  /* 0x0000002607057291 */ /* 0x000fe2000f8e183f */
[----:B01----:R-:W-:-:S05]  /*a660*/  IMAD.U32 R0, RZ, RZ, UR60 ;  /* 0x0000003cff007e24 */ /* 0x003fca000f8e00ff */
[----:B------:R-:W-:-:S04]  /*a670*/  SHF.L.U32 R0, R0, 0x1f, RZ ;  /* 0x0000001f00007819 */ /* 0x000fc800000006ff */
[----:B------:R0:W1:Y:S01]  /*a680*/  SYNCS.PHASECHK.TRANS64.TRYWAIT P1, [UR5+0x30850], R0 ;  /* 0x03085000ff0075a7 */ /* 0x0000620008020145 */
[----:B------:R-:W-:Y:S05]  /*a690*/  @!P0 BRA `(.L_x_4309) ;  /* 0x0000000000048947 */ /* 0x000fea0003800000 */
[----:B------:R-:W-:Y:S01]  /*a6a0*/  BPT.TRAP 0x1 ;  /* 0x000000040000795c */ /* 0x000fe20000300000 */
.L_x_4309:
[----:B-1----:R-:W-:Y:S05]  /*a6b0*/  @P1 BRA `(.L_x_4310) ;  /* 0x0000000000081947 */ /* 0x002fea0003800000 */
[----:B------:R-:W1:Y:S02]  /*a6c0*/  SYNCS.PHASECHK.TRANS64.TRYWAIT P1, [UR5+0x30850], R0 ;  /* 0x03085000ff0075a7 */ /* 0x000e640008020145 */
[----:B-1----:R-:W-:Y:S05]  /*a6d0*/  @!P1 BRA `(.L_x_4311) ;  /* 0x0000009800309947 */ /* 0x002fea0003800000 */
.L_x_4310:
        /* <DEDUP_REMOVED lines=37> */
.L_x_4312:
        /* <DEDUP_REMOVED lines=22> */
[C---:B------:R-:W-:Y:S01]  /*aa90*/  VIADD R172, R2.reuse, 0xffffffff ;  /* 0xffffffff02ac7836 */ /* 0x040fe20000000000 */
[----:B------:R-:W-:Y:S01]  /*aaa0*/  IADD3 R3, R2, -UR14, R23 ;  /* 0x8000000e02037c10 */ /* 0x000fe2000fffe017 */
[----:B------:R-:W-:Y:S04]  /*aab0*/  SYNCS.ARRIVE.TRANS64.RED.A1T0 RZ, [UR39], RZ ;  /* 0x000000ffffff79a7 */ /* 0x000fe80008100427 */
[C---:B------:R-:W-:Y:S02]  /*aac0*/  VIADD R168, R3.reuse, UR11 ;  /* 0x0000000b03a87c36 */ /* 0x040fe40008000000 */
[----:B------:R-:W-:Y:S02]  /*aad0*/  VIADD R170, R3, UR10 ;  /* 0x0000000a03aa7c36 */ /* 0x000fe40008000000 */
[----:B0-----:R-:W-:-:S02]  /*aae0*/  IMAD.IADD R2, R168, 0x1, R21 ;  /* 0x00000001a8027824 */ /* 0x001fc400078e0215 */
        /* <DEDUP_REMOVED lines=18> */
.L_x_4315:
[----:B------:R-:W-:Y:S02]  /*ac10*/  ULDC UR7, c[0x0][0x9e4] ;  /* 0x0002790000077ab9 */ /* 0x000fe40000000800 */
[----:B------:R-:W-:-:S05]  /*ac20*/  IMAD.U32 R21, RZ, RZ, UR7 ;  /* 0x00000007ff157e24 */ /* 0x000fca000f8e00ff */
[----:B------:R-:W-:-:S13]  /*ac30*/  ISETP.NE.AND P1, PT, R21, 0x1, PT ;  /* 0x000000011500780c */ /* 0x000fda0003f25270 */
[----:B------:R-:W0:Y:S02]  /*ac40*/  @P1 LDC.64 R174, c[0x0][0x9e8] ;  /* 0x00027a00ffae1b82 */ /* 0x000e240000000a00 */
[----:B0-----:R-:W-:-:S05]  /*ac50*/  @P1 IMAD.HI.U32 R20, R3, R174, RZ ;  /* 0x000000ae03141227 */ /* 0x001fca00078e00ff */
[----:B------:R-:W-:-:S07]  /*ac60*/  @P1 SHF.R.U32.HI R3, RZ, R175, R20 ;  /* 0x000000afff031219 */ /* 0x000fce0000011614 */
.L_x_4316:
[----:B------:R-:W-:Y:S05]  /*ac70*/  BSYNC B0 ;  /* 0x0000000000007941 */ /* 0x000fea0003800000 */
.L_x_4314:
[----:B------:R-:W-:-:S05]  /*ac80*/  IMAD R3, R3, R21, R172 ;  /* 0x0000001503037224 */ /* 0x000fca00078e02ac */
[----:B------:R-:W-:Y:S02]  /*ac90*/  VIADDMNMX R2, R3, R21, R2, PT ;  /* 0x0000001503027246 */ /* 0x000fe40003800102 */
[----:B------:R-:W-:-:S07]  /*aca0*/  VIMNMX R4, R4, R3, !PT ;  /* 0x0000000304047248 */ /* 0x000fce0007fe0100 */
.L_x_4313:
[C---:B------:R-:W-:Y:S02]  /*acb0*/  ISETP.GE.AND P6, PT, R5.reuse, 0xa, PT ;  /* 0x0000000a0500780c */ /* 0x040fe40003fc6270 */
        /* <DEDUP_REMOVED lines=130> */
[----:B------:R-:W-:Y:S02]  /*b4e0*/  ISETP.GE.AND P6, PT, R5, 0x5a, PT ;  /* 0x0000005a0500780c */ /* 0x000fe40003fc6270 */
[----:B------:R-:W0:Y:S11]  /*b4f0*/  SHFL.IDX PT, R5, R0, 0x1, 0x1c1f ;  /* 0x003c1f0000057f89 */ /* 0x000e3600000e0000 */
[----:B------:R-:W-:-:S02]  /*b500*/  @P6 LOP3.LUT R16, R16, 0x1, RZ, 0xfc, !PT ;  /* 0x0000000110106812 */ /* 0x000fc400078efcff */
[----:B------:R-:W-:-:S04]  /*b510*/  ISETP.GT.AND P6, PT, R4, 0x59, !P6 ;  /* 0x000000590400780c */ /* 0x000fc800077c4270 */
[----:B------:R-:W-:-:S04]  /*b520*/  ISETP.LT.OR P6, PT, R2, 0x5a, P6 ;  /* 0x0000005a0200780c */ /* 0x000fc800037c1670 */
[----:B------:R-:W-:Y:S02]  /*b530*/  FSEL R165, R165, -INF , !P6 ;  /* 0xff800000a5a57808 */ /* 0x000fe40007000000 */
[----:B------:R-:W-:Y:S01]  /*b540*/  PLOP3.LUT P6, PT, PT, PT, UP0, 0x40, 0x0 ;  /* 0x000000000000781c */ /* 0x000fe20003fce808 */
[--C-:B0-----:R-:W-:Y:S02]  /*b550*/  IMAD.IADD R2, R168, 0x1, R5.reuse ;  /* 0x00000001a8027824 */ /* 0x101fe400078e0205 */
[----:B------:R-:W-:-:S10]  /*b560*/  IMAD.IADD R4, R170, 0x1, R5 ;  /* 0x00000001aa047824 */ /* 0x000fd400078e0205 */
[----:B------:R-:W-:Y:S05]  /*b570*/  @P6 BRA `(.L_x_4317) ;  /* 0x0000000000686947 */ /* 0x000fea0003800000 */
        /* <DEDUP_REMOVED lines=16> */
.L_x_4319:
[----:B------:R-:W-:Y:S02]  /*b680*/  ULDC UR7, c[0x0][0x9e4] ;  /* 0x0002790000077ab9 */ /* 0x000fe40000000800 */
[----:B------:R-:W-:-:S05]  /*b690*/  IMAD.U32 R20, RZ, RZ, UR7 ;  /* 0x00000007ff147e24 */ /* 0x000fca000f8e00ff */
[----:B------:R-:W-:-:S13]  /*b6a0*/  ISETP.NE.AND P6, PT, R20, 0x1, PT ;  /* 0x000000011400780c */ /* 0x000fda0003fc5270 */
[----:B------:R-:W0:Y:S02]  /*b6b0*/  @P6 LDC.64 R184, c[0x0][0x9e8] ;  /* 0x00027a00ffb86b82 */ /* 0x000e240000000a00 */
[----:B0-----:R-:W-:-:S05]  /*b6c0*/  @P6 IMAD.HI.U32 R0, R5, R184, RZ ;  /* 0x000000b805006227 */ /* 0x001fca00078e00ff */
[----:B------:R-:W-:-:S07]  /*b6d0*/  @P6 SHF.R.U32.HI R5, RZ, R185, R0 ;  /* 0x000000b9ff056219 */ /* 0x000fce0000011600 */
.L_x_4320:
[----:B------:R-:W-:Y:S05]  /*b6e0*/  BSYNC B0 ;  /* 0x0000000000007941 */ /* 0x000fea0003800000 */
.L_x_4318:
[----:B------:R-:W-:-:S05]  /*b6f0*/  IMAD R5, R5, R20, R172 ;  /* 0x0000001405057224 */ /* 0x000fca00078e02ac */
[----:B------:R-:W-:Y:S02]  /*b700*/  VIADDMNMX R2, R5, R20, R2, PT ;  /* 0x0000001405027246 */ /* 0x000fe40003800102 */
[----:B------:R-:W-:-:S07]  /*b710*/  VIMNMX R4, R4, R5, !PT ;  /* 0x0000000504047248 */ /* 0x000fce0007fe0100 */
.L_x_4317:
        /* <DEDUP_REMOVED lines=308> */
.L_x_4321:
[----:B------:R-:W0:Y:S01]  /*ca60*/  S2UR UR10, SR_CgaCtaId ;  /* 0x00000000000a79c3 */ /* 0x000e220000008800 */
[----:B------:R-:W-:Y:S01]  /*ca70*/  R2UR UR7, R22 ;  /* 0x00000000160772ca */ /* 0x000fe200000e0000 */
[----:B------:R-:W-:Y:S01]  /*ca80*/  UIADD3 UR5, UR5, 0x30860, URZ ;  /* 0x0003086005057890 */ /* 0x000fe2000fffe03f */
[----:B------:R-:W-:Y:S01]  /*ca90*/  F2FP.BF16.F32.PACK_AB R190, R171, R190 ;  /* 0x000000beabbe723e */ /* 0x000fe200000010ff */
[----:B------:R-:W-:Y:S01]  /*caa0*/  UMOV UR60, UR6 ;  /* 0x00000006003c7c82 */ /* 0x000fe20008000000 */
[----:B------:R-:W-:Y:S02]  /*cab0*/  F2FP.BF16.F32.PACK_AB R184, R173, R184 ;  /* 0x000000b8adb8723e */ /* 0x000fe400000010ff */
[----:B------:R-:W-:Y:S02]  /*cac0*/  F2FP.BF16.F32.PACK_AB R186, R175, R186 ;  /* 0x000000baafba723e */ /* 0x000fe400000010ff */
[----:B------:R-:W-:Y:S01]  /*cad0*/  F2FP.BF16.F32.PACK_AB R183, R14, R183 ;  /* 0x000000b70eb7723e */ /* 0x000fe200000010ff */
[----:B------:R-:W-:Y:S01]  /*cae0*/  IMAD.MOV.U32 R14, RZ, RZ, R4 ;  /* 0x000000ffff0e7224 */ /* 0x000fe200078e0004 */
[----:B------:R-:W-:Y:S01]  /*caf0*/  F2FP.BF16.F32.PACK_AB R170, R13, R170 ;  /* 0x000000aa0daa723e */ /* 0x000fe200000010ff */
[----:B------:R-:W-:Y:S01]  /*cb00*/  IMAD.MOV.U32 R13, RZ, RZ, R5 ;  /* 0x000000ffff0d7224 */ /* 0x000fe200078e0005 */
[----:B------:R-:W-:-:S02]  /*cb10*/  F2FP.BF16.F32.PACK_AB R188, R188, R205 ;  /* 0x000000cdbcbc723e */ /* 0x000fc400000010ff */
        /* <DEDUP_REMOVED lines=24> */
.L_x_4303:
        /* <DEDUP_REMOVED lines=99> */
.L_x_4323:
[----:B------:R-:W-:Y:S01]  /*d2d0*/  ULEA UR5, UR4, UR38, 0x3 ;  /* 0x0000002604057291 */ /* 0x000fe2000f8e183f */
[----:B------:R-:W-:-:S05]  /*d2e0*/  IMAD.U32 R2, RZ, RZ, UR6 ;  /* 0x00000006ff027e24 */ /* 0x000fca000f8e00ff */
[----:B------:R-:W-:-:S04]  /*d2f0*/  SHF.L.U32 R2, R2, 0x1f, RZ ;  /* 0x0000001f02027819 */ /* 0x000fc800000006ff */
[----:B------:R0:W1:Y:S01]  /*d300*/  SYNCS.PHASECHK.TRANS64.TRYWAIT P1, [UR5+0x30850], R2 ;  /* 0x03085002ff0075a7 */ /* 0x0000620008020145 */
[----:B------:R-:W-:Y:S05]  /*d310*/  @!P0 BRA `(.L_x_4324) ;  /* 0x0000000000048947 */ /* 0x000fea0003800000 */
[----:B------:R-:W-:Y:S01]  /*d320*/  BPT.TRAP 0x1 ;  /* 0x000000040000795c */ /* 0x000fe20000300000 */
.L_x_4324:
[----:B-1----:R-:W-:Y:S05]  /*d330*/  @P1 BRA `(.L_x_4325) ;  /* 0x0000000000081947 */ /* 0x002fea0003800000 */
[----:B------:R-:W1:Y:S02]  /*d340*/  SYNCS.PHASECHK.TRANS64.TRYWAIT P1, [UR5+0x30850], R2 ;  /* 0x03085002ff0075a7 */ /* 0x000e640008020145 */
[----:B-1----:R-:W-:Y:S05]  /*d350*/  @!P1 BRA `(.L_x_4326) ;  /* 0x0000006c00289947 */ /* 0x002fea0003800000 */
.L_x_4325:
[----:B------:R-:W-:Y:S01]  /*d360*/  UIADD3 UR38, UR38, 0x400, URZ ;  /* 0x0000040026267890 */ /* 0x000fe2000fffe03f */
[----:B------:R-:W-:Y:S01]  /*d370*/  WARPGROUP.ARRIVE ;  /* 0x00000000000079c5 */ /* 0x000fe20000000000 */
[----:B------:R-:W-:Y:S01]  /*d380*/  UMOV UR7, 0x40000040 ;  /* 0x4000004000077882 */ /* 0x000fe20000000000 */
[----:B01----:R-:W0:Y:S01]  /*d390*/  SHFL.BFLY PT, R2, R9, 0x2, 0x1f ;  /* 0x0c401f0009027f89 */ /* 0x003e2200000e0000 */
[----:B------:R-:W-:-:S03]  /*d3a0*/  USHF.R.U32.HI UR38, URZ, 0x4, UR38 ;  /* 0x000000043f267899 */ /* 0x000fc60008011626 */
[----:B------:R-:W1:Y:S01]  /*d3b0*/  SHFL.BFLY PT, R3, R8, 0x2, 0x1f ;  /* 0x0c401f0008037f89 */ /* 0x000e6200000e0000 */
[----:B------:R-:W-:-:S04]  /*d3c0*/  ULOP3.LUT UR38, UR38, 0x3fff, URZ, 0xc0, !UPT ;  /* 0x00003fff26267892 */ /* 0x000fc8000f8ec03f */
[----:B------:R-:W-:-:S04]  /*d3d0*/  ULOP3.LUT UR38, UR38, 0x3000000, URZ, 0xfc, !UPT ;  /* 0x0300000026267892 */ /* 0x000fc8000f8efc3f */
[----:B------:R-:W-:-:S07]  /*d3e0*/  UIMAD UR4, UR4, 0x900, UR38 ;  /* 0x00000900040478a4 */ /* 0x000fce000f8e0226 */
[----:B------:R-:W-:Y:S02]  /*d3f0*/  UMOV UR6, UR4 ;  /* 0x0000000400067c82 */ /* 0x000fe40008000000 */
[----:B------:R-:W-:Y:S01]  /*d400*/  HGMMA.64x192x16.F32.BF16 R24, R188, gdesc[UR4].tnspB, R24, gsb0 ;  /* 0x42e00004bc187df0 */ /* 0x000fe20008001818 */
[----:B------:R-:W-:Y:S01]  /*d410*/  UIADD3 UR6, UR4, 0x80, URZ ;  /* 0x0000008004067890 */ /* 0x000fe2000fffe03f */
[----:B0-----:R-:W-:Y:S01]  /*d420*/  FADD.FTZ R2, R2, R9 ;  /* 0x0000000902027221 */ /* 0x001fe20000010000 */
[----:B------:R-:W-:Y:S01]  /*d430*/  UMOV UR7, 0x40000040 ;  /* 0x4000004000077882 */ /* 0x000fe20000000000 */
[----:B-1----:R-:W-:Y:S01]  /*d440*/  FADD.FTZ R6, R3, R8 ;  /* 0x0000000803067221 */ /* 0x002fe20000010000 */
[----:B------:R-:W-:Y:S02]  /*d450*/  IMAD.MOV.U32 R8, RZ, RZ, RZ ;  /* 0x000000ffff087224 */ /* 0x000fe400078e00ff */
[----:B------:R-:W0:Y:S04]  /*d460*/  SHFL.BFLY PT, R3, R2, 0x1, 0x1f ;  /* 0x0c201f0002037f89 */ /* 0x000e2800000e0000 */
[----:B------:R-:W1:Y:S01]  /*d470*/  SHFL.BFLY PT, R7, R6, 0x1, 0x1f ;  /* 0x0c201f0006077f89 */ /* 0x000e6200000e0000 */
[----:B0-----:R-:W-:Y:S01]  /*d480*/  FADD.FTZ R12, R2, R3 ;  /* 0x00000003020c7221 */ /* 0x001fe20000010000 */
[----:B------:R-:W-:-:S02]  /*d490*/  IMAD.MOV.U32 R3, RZ, RZ, -0x800000 ;  /* 0xff800000ff037424 */ /* 0x000fc400078e00ff */
[----:B------:R-:W-:Y:S02]  /*d4a0*/  IMAD.MOV.U32 R2, RZ, RZ, -0x800000 ;  /* 0xff800000ff027424 */ /* 0x000fe400078e00ff */
[----:B-1----:R-:W-:Y:S01]  /*d4b0*/  FADD.FTZ R13, R6, R7 ;  /* 0x00000007060d7221 */ /* 0x002fe20000010000 */
[----:B------:R-:W-:Y:S01]  /*d4c0*/  FSETP.NE.FTZ.AND P1, PT, R12, RZ, PT ;  /* 0x000000ff0c00720b */ /* 0x000fe20003f35000 */
[----:B------:R-:W-:-:S03]  /*d4d0*/  IMAD.MOV.U32 R7, RZ, RZ, RZ ;  /* 0x000000ffff077224 */ /* 0x000fc600078e00ff */
        /* <DEDUP_REMOVED lines=38> */
.L_x_4327:
        /* <DEDUP_REMOVED lines=101> */
.L_x_4249:
[----:B------:R-:W-:Y:S05]  /*dd90*/  @P0 BRA `(.L_x_4328) ;  /* 0x0000001800d40947 */ /* 0x000fea0003800000 */
[----:B------:R-:W2:Y:S01]  /*dda0*/  LDL R0, [R1] ;  /* 0x0000000001007983 */ /* 0x000ea20000100800 */
[----:B------:R-:W0:Y:S01]  /*ddb0*/  LDC R17, c[0x0][0xbe8] ;  /* 0x0002fa00ff117b82 */ /* 0x000e220000000800 */
[----:B------:R-:W-:Y:S01]  /*ddc0*/  ULDC.64 UR8, c[0x0][0xbd0] ;  /* 0x0002f40000087ab9 */ /* 0x000fe20000000a00 */
[----:B------:R-:W-:Y:S01]  /*ddd0*/  BSSY B0, `(.L_x_4329) ;  /* 0x000011d000007945 */ /* 0x000fe20003800000 */
[----:B------:R-:W1:Y:S05]  /*dde0*/  S2R R19, SR_CTAID.X ;  /* 0x0000000000137919 */ /* 0x000e6a0000002500 */
[----:B------:R-:W3:Y:S08]  /*ddf0*/  S2UR UR12, SR_CTAID.Z ;  /* 0x00000000000c79c3 */ /* 0x000ef00000002700 */
[----:B------:R-:W4:Y:S08]  /*de00*/  S2UR UR11, SR_CTAID.Y ;  /* 0x00000000000b79c3 */ /* 0x000f300000002600 */
[----:B------:R-:W-:Y:S01]  /*de10*/  BAR.SYNC.DEFER_BLOCKING 0x1, 0x100 ;  /* 0x0044000000007b1d */ /* 0x000fe20000010000 */
[----:B0-----:R-:W-:-:S07]  /*de20*/  ISETP.NE.AND P0, PT, R17, 0x1, PT ;  /* 0x000000011100780c */ /* 0x001fce0003f05270 */
[----:B------:R-:W4:Y:S01]  /*de30*/  LDC R21, c[0x0][0xc50] ;  /* 0x00031400ff157b82 */ /* 0x000f220000000800 */
[----:B---3--:R-:W-:-:S07]  /*de40*/  USHF.R.S32.HI UR10, URZ, 0x1f, UR12 ;  /* 0x0000001f3f0a7899 */ /* 0x008fce000801140c */
[----:B------:R-:W0:Y:S08]  /*de50*/  LDC.64 R14, c[0x0][0xb40] ;  /* 0x0002d000ff0e7b82 */ /* 0x000e300000000a00 */
[----:B------:R-:W3:Y:S08]  /*de60*/  @P0 LDC R13, c[0x0][0xbf0] ;  /* 0x0002fc00ff0d0b82 */ /* 0x000ef00000000800 */
[----:B------:R-:W5:Y:S08]  /*de70*/  @P0 LDC R121, c[0x0][0xbec] ;  /* 0x0002fb00ff790b82 */ /* 0x000f700000000800 */
[----:B------:R-:W5:Y:S01]  /*de80*/  @P0 LDC R22, c[0x0][0xbf0] ;  /* 0x0002fc00ff160b82 */ /* 0x000f620000000800 */
[----:B0-----:R-:W-:Y:S01]  /*de90*/  IMAD R12, R14, UR10, RZ ;  /* 0x0000000a0e0c7c24 */ /* 0x001fe2000f8e02ff */
[----:B--2---:R-:W-:-:S02]  /*dea0*/  R2UR UR13, R0 ;  /* 0x00000000000d72ca */ /* 0x004fc400000e0000 */
[----:B------:R-:W0:Y:S11]  /*deb0*/  S2R R0, SR_TID.X ;  /* 0x0000000000007919 */ /* 0x000e360000002100 */
[----:B------:R-:W-:-:S02]  /*dec0*/  USHF.R.S32.HI UR7, URZ, 0x1f, UR13 ;  /* 0x0000001f3f077899 */ /* 0x000fc4000801140d */
[----:B------:R-:W-:Y:S01]  /*ded0*/  IMAD R16, RZ, RZ, -UR13 ;  /* 0x8000000dff107e24 */ /* 0x000fe2000f8e02ff */
[----:B------:R-:W-:Y:S02]  /*dee0*/  UIMAD.WIDE.U32 UR4, UR13, UR8, URZ ;  /* 0x000000080d0472a5 */ /* 0x000fe4000f8e003f */
[----:B------:R-:W-:Y:S01]  /*def0*/  UIMAD UR6, UR7, UR8, URZ ;  /* 0x00000008070672a4 */ /* 0x000fe2000f8e023f */
[----:B----4-:R-:W-:-:S03]  /*df00*/  IMAD R21, R21, R16, UR11 ;  /* 0x0000000b15157e24 */ /* 0x010fc6000f8e0210 */
[----:B------:R-:W-:-:S03]  /*df10*/  UIMAD UR6, UR13, UR9, UR6 ;  /* 0x000000090d0672a4 */ /* 0x000fc6000f8e0206 */
[----:B------:R-:W-:Y:S01]  /*df20*/  ULDC.64 UR8, c[0x0][0xb38] ;  /* 0x0002ce0000087ab9 */ /* 0x000fe20000000a00 */
[----:B------:R-:W-:Y:S02]  /*df30*/  UIADD3 UR6, UR5, UR6, URZ ;  /* 0x0000000605067290 */ /* 0x000fe4000fffe03f */
[----:B------:R-:W-:Y:S01]  /*df40*/  UIMAD UR7, UR7, UR8, URZ ;  /* 0x00000008070772a4 */ /* 0x000fe2000f8e023f */
[----:B0-----:R-:W-:-:S05]  /*df50*/  VIADD R4, R0, 0xffffff80 ;  /* 0xffffff8000047836 */ /* 0x001fca0000000000 */
[----:B------:R-:W-:-:S04]  /*df60*/  SHF.R.S32.HI R5, RZ, 0x1f, R4 ;  /* 0x0000001fff057819 */ /* 0x000fc80000011404 */
[CC--:B------:R-:W-:Y:S02]  /*df70*/  LEA.HI R0, R5.reuse, R4.reuse, RZ, 0x7 ;  /* 0x0000000405007211 */ /* 0x0c0fe400078f38ff */
[----:B------:R-:W-:Y:S02]  /*df80*/  LEA.HI R5, R5, R4, RZ, 0x2 ;  /* 0x0000000405057211 */ /* 0x000fe400078f10ff */
[----:B------:R-:W-:Y:S02]  /*df90*/  LOP3.LUT R7, R0, 0xffffff80, RZ, 0xc0, !PT ;  /* 0xffffff8000077812 */ /* 0x000fe400078ec0ff */
[----:B------:R-:W-:-:S03]  /*dfa0*/  LOP3.LUT R5, R5, 0xfffffffc, RZ, 0xc0, !PT ;  /* 0xfffffffc05057812 */ /* 0x000fc600078ec0ff */
[C---:B------:R-:W-:Y:S01]  /*dfb0*/  IMAD.IADD R18, R4.reuse, 0x1, -R7 ;  /* 0x0000000104127824 */ /* 0x040fe200078e0a07 */
[----:B------:R-:W-:Y:S01]  /*dfc0*/  SHF.R.S32.HI R7, RZ, 0x7, R0 ;  /* 0x00000007ff077819 */ /* 0x000fe20000011400 */
[----:B------:R-:W-:-:S03]  /*dfd0*/  IMAD.IADD R5, R4, 0x1, -R5 ;  /* 0x0000000104057824 */ /* 0x000fc600078e0a05 */
[----:B------:R-:W-:Y:S02]  /*dfe0*/  SHF.R.S32.HI R9, RZ, 0x1f, R18 ;  /* 0x0000001fff097819 */ /* 0x000fe40000011412 */
[----:B------:R-:W-:Y:S02]  /*dff0*/  LEA.HI R0, R0, R7, RZ, 0x1 ;  /* 0x0000000700007211 */ /* 0x000fe400078f08ff */
[-C--:B------:R-:W-:Y:S02]  /*e000*/  LEA.HI R20, R9, R18.reuse, RZ, 0x2 ;  /* 0x0000001209147211 */ /* 0x080fe400078f10ff */
[----:B------:R-:W-:Y:S02]  /*e010*/  LOP3.LUT R0, R0, 0x3fffffe, RZ, 0xc0, !PT ;  /* 0x03fffffe00007812 */ /* 0x000fe400078ec0ff */
[--C-:B------:R-:W-:Y:S02]  /*e020*/  SHF.R.S32.HI R6, RZ, 0x2, R20.reuse ;  /* 0x00000002ff067819 */ /* 0x100fe40000011414 */
[----:B------:R-:W-:Y:S01]  /*e030*/  SHF.R.S32.HI R11, RZ, 0x1f, R20 ;  /* 0x0000001fff0b7819 */ /* 0x000fe20000011414 */
[----:B------:R-:W-:Y:S01]  /*e040*/  IMAD.IADD R0, R7, 0x1, -R0 ;  /* 0x0000000107007824 */ /* 0x000fe200078e0a00 */
[----:B------:R-:W-:-:S02]  /*e050*/  LEA.HI R9, R9, R18, RZ, 0x5 ;  /* 0x0000001209097211 */ /* 0x000fc400078f28ff */
[----:B------:R-:W-:Y:S02]  /*e060*/  LEA.HI R11, R11, R6, RZ, 0x3 ;  /* 0x000000060b0b7211 */ /* 0x000fe400078f18ff */
[----:B------:R-:W-:Y:S02]  /*e070*/  SHF.R.S32.HI R7, RZ, 0x5, R9 ;  /* 0x00000005ff077819 */ /* 0x000fe40000011409 */
[----:B------:R-:W-:Y:S01]  /*e080*/  LOP3.LUT R11, R11, 0xfffffff8, RZ, 0xc0, !PT ;  /* 0xfffffff80b0b7812 */ /* 0x000fe200078ec0ff */
[----:B------:R-:W0:Y:S04]  /*e090*/  @P0 LDC R9, c[0x0][0xbec] ;  /* 0x0002fb00ff090b82 */ /* 0x000e280000000800 */
[----:B------:R-:W-:Y:S01]  /*e0a0*/  IMAD.IADD R4, R6, 0x1, -R11 ;  /* 0x0000000106047824 */ /* 0x000fe200078e0a0b */
[----:B------:R-:W-:-:S03]  /*e0b0*/  LEA.HI R6, R5, R5, RZ, 0x1 ;  /* 0x0000000505067211 */ /* 0x000fc600078f08ff */
[----:B------:R-:W2:Y:S01]  /*e0c0*/  LDC.64 R10, c[0x0][0xbd8] ;  /* 0x0002f600ff0a7b82 */ /* 0x000ea20000000a00 */
[----:B------:R-:W-:Y:S01]  /*e0d0*/  LOP3.LUT R6, R6, 0x1ffffffe, RZ, 0xc0, !PT ;  /* 0x1ffffffe06067812 */ /* 0x000fe200078ec0ff */
[----:B------:R-:W-:Y:S02]  /*e0e0*/  IMAD R7, R7, 0x10, R4 ;  /* 0x0000001007077824 */ /* 0x000fe400078e0204 */
[----:B------:R-:W-:Y:S02]  /*e0f0*/  IMAD.U32 R4, RZ, RZ, UR4 ;  /* 0x00000004ff047e24 */ /* 0x000fe4000f8e00ff */
[----:B------:R-:W-:Y:S02]  /*e100*/  IMAD.IADD R23, R5, 0x1, -R6 ;  /* 0x0000000105177824 */ /* 0x000fe400078e0a06 */
[----:B------:R-:W-:Y:S02]  /*e110*/  IMAD R0, R0, 0x40, R7 ;  /* 0x0000004000007824 */ /* 0x000fe400078e0207 */
[----:B------:R-:W-:Y:S01]  /*e120*/  IMAD.U32 R5, RZ, RZ, UR5 ;  /* 0x00000005ff057e24 */ /* 0x000fe2000f8e00ff */
[----:B------:R-:W-:Y:S01]  /*e130*/  UIMAD.WIDE.U32 UR4, UR13, UR8, URZ ;  /* 0x000000080d0472a5 */ /* 0x000fe2000f8e003f */
[----:B------:R-:W-:Y:S01]  /*e140*/  IMAD.U32 R5, RZ, RZ, UR6 ;  /* 0x00000006ff057e24 */ /* 0x000fe2000f8e00ff */
[----:B------:R-:W-:Y:S01]  /*e150*/  UIMAD UR6, UR13, UR9, UR7 ;  /* 0x000000090d0672a4 */ /* 0x000fe2000f8e0207 */
[----:B------:R-:W-:-:S02]  /*e160*/  IMAD R6, R23, 0x8, R0 ;  /* 0x0000000817067824 */ /* 0x000fc400078e0200 */
[----:B------:R-:W-:Y:S01]  /*e170*/  ULDC.64 UR8, c[0x0][0xb28] ;  /* 0x0002ca0000087ab9 */ /* 0x000fe20000000a00 */
[----:B------:R-:W-:Y:S02]  /*e180*/  UIADD3 UR6, UR5, UR6, URZ ;  /* 0x0000000605067290 */ /* 0x000fe4000fffe03f */
[----:B------:R-:W-:Y:S02]  /*e190*/  IMAD.U32 R7, RZ, RZ, UR5 ;  /* 0x00000005ff077e24 */ /* 0x000fe4000f8e00ff */
[----:B-1----:R-:W-:Y:S02]  /*e1a0*/  IMAD R0, R19, 0x80, R0 ;  /* 0x0000008013007824 */ /* 0x002fe400078e0200 */
[----:B------:R-:W-:Y:S01]  /*e1b0*/  IMAD.U32 R7, RZ, RZ, UR6 ;  /* 0x00000006ff077e24 */ /* 0x000fe2000f8e00ff */
[----:B------:R-:W-:Y:S01]  /*e1c0*/  ULDC.64 UR6, c[0x0][0xb48] ;  /* 0x0002d20000067ab9 */ /* 0x000fe20000000a00 */
[C---:B--2---:R-:W-:Y:S02]  /*e1d0*/  IMAD R8, R10.reuse, UR10, RZ ;  /* 0x0000000a0a087c24 */ /* 0x044fe4000f8e02ff */
[----:B------:R-:W-:-:S04]  /*e1e0*/  IMAD.WIDE.U32 R4, R10, UR12, R4 ;  /* 0x0000000c0a047c25 */ /* 0x000fc8000f8e0004 */
[----:B------:R-:W-:Y:S02]  /*e1f0*/  IMAD R11, R11, UR12, R8 ;  /* 0x0000000c0b0b7c24 */ /* 0x000fe4000f8e0208 */
[----:B------:R-:W-:Y:S02]  /*e200*/  IMAD R8, R19, 0x80, R6 ;  /* 0x0000008013087824 */ /* 0x000fe400078e0206 */
[----:B------:R-:W-:Y:S01]  /*e210*/  IMAD.U32 R6, RZ, RZ, UR4 ;  /* 0x00000004ff067e24 */ /* 0x000fe2000f8e00ff */
[----:B------:R-:W-:Y:S01]  /*e220*/  ULDC.64 UR4, c[0x0][0xbe0] ;  /* 0x0002f80000047ab9 */ /* 0x000fe20000000a00 */
[----:B0-----:R-:W-:-:S04]  /*e230*/  @P0 IMAD.HI.U32 R10, R8, R9, RZ ;  /* 0x00000009080a0227 */ /* 0x001fc800078e00ff */
[----:B------:R-:W-:Y:S01]  /*e240*/  IMAD.MOV.U32 R9, RZ, RZ, R8 ;  /* 0x000000ffff097224 */ /* 0x000fe200078e0008 */
[----:B---3--:R-:W-:Y:S01]  /*e250*/  @P0 SHF.R.U32.HI R9, RZ, R13, R10 ;  /* 0x0000000dff090219 */ /* 0x008fe2000001160a */
[----:B------:R-:W-:Y:S01]  /*e260*/  IMAD R13, R15, UR12, R12 ;  /* 0x0000000c0f0d7c24 */ /* 0x000fe2000f8e020c */
[----:B------:R-:W-:Y:S01]  /*e270*/  SHF.R.S32.HI R12, RZ, 0x1f, R21 ;  /* 0x0000001fff0c7819 */ /* 0x000fe20000011415 */
[----:B------:R-:W-:-:S04]  /*e280*/  IMAD.WIDE.U32 R6, R14, UR12, R6 ;  /* 0x0000000c0e067c25 */ /* 0x000fc8000f8e0006 */
[----:B------:R-:W-:Y:S02]  /*e290*/  IMAD.IADD R5, R5, 0x1, R11 ;  /* 0x0000000105057824 */ /* 0x000fe400078e020b */
[----:B-----5:R-:W-:-:S04]  /*e2a0*/  @P0 IMAD.HI.U32 R121, R8, R121, RZ ;  /* 0x0000007908790227 */ /* 0x020fc800078e00ff */
[----:B------:R-:W-:Y:S02]  /*e2b0*/  IMAD.IADD R7, R7, 0x1, R13 ;  /* 0x0000000107077824 */ /* 0x000fe400078e020d */
[----:B------:R-:W-:Y:S02]  /*e2c0*/  IMAD R13, R12, UR6, RZ ;  /* 0x000000060c0d7c24 */ /* 0x000fe4000f8e02ff */
[----:B------:R-:W-:-:S04]  /*e2d0*/  IMAD.WIDE.U32 R4, R21, UR4, R4 ;  /* 0x0000000415047c25 */ /* 0x000fc8000f8e0004 */
[----:B------:R-:W-:Y:S01]  /*e2e0*/  IMAD.MOV.U32 R11, RZ, RZ, R8 ;  /* 0x000000ffff0b7224 */ /* 0x000fe200078e0008 */
[----:B------:R-:W-:Y:S01]  /*e2f0*/  @P0 SHF.R.U32.HI R11, RZ, R22, R121 ;  /* 0x00000016ff0b0219 */ /* 0x000fe20000011679 */
[----:B------:R-:W-:Y:S01]  /*e300*/  IMAD R10, R12, UR4, RZ ;  /* 0x000000040c0a7c24 */ /* 0x000fe2000f8e02ff */
[----:B------:R-:W-:Y:S01]  /*e310*/  IADD3 R4, P0, R9, R4, RZ ;  /* 0x0000000409047210 */ /* 0x000fe20007f1e0ff */
[C---:B------:R-:W-:Y:S01]  /*e320*/  IMAD R15, R21.reuse, UR7, R13 ;  /* 0x00000007150f7c24 */ /* 0x040fe2000f8e020d */
[--C-:B------:R-:W-:Y:S01]  /*e330*/  SHF.R.S32.HI R13, RZ, 0x1f, R9.reuse ;  /* 0x0000001fff0d7819 */ /* 0x100fe20000011409 */
[----:B------:R-:W-:Y:S02]  /*e340*/  IMAD.MOV R9, RZ, RZ, -R9 ;  /* 0x000000ffff097224 */ /* 0x000fe400078e0a09 */
[----:B------:R-:W-:Y:S01]  /*e350*/  IMAD R12, R21, UR5, R10 ;  /* 0x00000005150c7c24 */ /* 0x000fe2000f8e020a */
[--C-:B------:R-:W-:Y:S01]  /*e360*/  SHF.R.S32.HI R10, RZ, 0x1f, R11.reuse ;  /* 0x0000001fff0a7819 */ /* 0x100fe2000001140b */
[----:B------:R-:W-:Y:S01]  /*e370*/  IMAD.MOV R14, RZ, RZ, -R11 ;  /* 0x000000ffff0e7224 */ /* 0x000fe200078e0a0b */
[----:B------:R-:W-:Y:S01]  /*e380*/  ULDC.64 UR4, c[0x0][0xb30] ;  /* 0x0002cc0000047ab9 */ /* 0x000fe20000000a00 */
[----:B------:R-:W-:Y:S01]  /*e390*/  IMAD R9, R17, R9, R8 ;  /* 0x0000000911097224 */ /* 0x000fe200078e0208 */
[----:B------:R-:W-:Y:S01]  /*e3a0*/  IADD3.X R5, R13, R5, R12, P0, !PT ;  /* 0x000000050d057210 */ /* 0x000fe200007fe40c */
[----:B------:R-:W-:Y:S01]  /*e3b0*/  IMAD.WIDE.U32 R6, R21, UR6, R6 ;  /* 0x0000000615067c25 */ /* 0x000fe2000f8e0006 */
[----:B------:R-:W-:-:S03]  /*e3c0*/  ULDC.64 UR6, c[0x0][0xbc8] ;  /* 0x0002f20000067ab9 */ /* 0x000fc60000000a00 */
[----:B------:R-:W-:Y:S02]  /*e3d0*/  IMAD R10, R10, UR4, RZ ;  /* 0x000000040a0a7c24 */ /* 0x000fe4000f8e02ff */
[----:B------:R-:W-:Y:S01]  /*e3e0*/  IMAD R13, R17, R14, R8 ;  /* 0x0000000e110d7224 */ /* 0x000fe200078e0208 */
[----:B------:R-:W-:Y:S01]  /*e3f0*/  SHF.R.S32.HI R8, RZ, 0x1f, R9 ;  /* 0x0000001fff087819 */ /* 0x000fe20000011409 */
[----:B------:R-:W-:Y:S02]  /*e400*/  IMAD.IADD R7, R7, 0x1, R15 ;  /* 0x0000000107077824 */ /* 0x000fe400078e020f */
[C---:B------:R-:W-:Y:S01]  /*e410*/  IMAD R15, R11.reuse, UR5, R10 ;  /* 0x000000050b0f7c24 */ /* 0x040fe2000f8e020a */
[----:B------:R-:W-:Y:S01]  /*e420*/  SHF.R.S32.HI R10, RZ, 0x1f, R13 ;  /* 0x0000001fff0a7819 */ /* 0x000fe2000001140d */
[----:B------:R-:W-:Y:S01]  /*e430*/  IMAD.WIDE.U32 R6, R11, UR4, R6 ;  /* 0x000000040b067c25 */ /* 0x000fe2000f8e0006 */
[----:B------:R-:W0:Y:S01]  /*e440*/  S2UR UR5, SR_CgaCtaId ;  /* 0x00000000000579c3 */ /* 0x000e220000008800 */
[----:B------:R-:W-:-:S02]  /*e450*/  UMOV UR4, 0x400 ;  /* 0x0000040000047882 */ /* 0x000fc40000000000 */
[----:B------:R-:W-:Y:S02]  /*e460*/  IMAD R8, R8, UR6, RZ ;  /* 0x0000000608087c24 */ /* 0x000fe4000f8e02ff */
        /* <DEDUP_REMOVED lines=11> */
[----:B------:R-:W-:Y:S01]  /*e520*/  SHFL.IDX PT, R10, R14, RZ, 0x1c1f ;  /* 0x001c1fff0e0a7589 */ /* 0x000fe200000e0000 */
[----:B------:R-:W-:Y:S01]  /*e530*/  IMAD.IADD R9, R9, 0x1, R15 ;  /* 0x0000000109097824 */ /* 0x000fe200078e020f */
[----:B------:R-:W-:Y:S01]  /*e540*/  LEA R6, P1, R8, UR8, 0x2 ;  /* 0x0000000808067c11 */ /* 0x000fe2000f8210ff */
[----:B0-----:R-:W-:Y:S01]  /*e550*/  ULEA UR4, UR5, UR4, 0x18 ;  /* 0x0000000405047291 */ /* 0x001fe2000f8ec03f */
[----:B------:R-:W-:Y:S01]  /*e560*/  LEA.HI.X R15, R4, UR7, R5, 0x2, P0 ;  /* 0x00000007040f7c11 */ /* 0x000fe200080f1405 */
[----:B------:R-:W-:Y:S01]  /*e570*/  SHFL.IDX PT, R12, R14, 0x1, 0x1c1f ;  /* 0x003c1f000e0c7f89 */ /* 0x000fe200000e0000 */
[----:B------:R-:W-:Y:S01]  /*e580*/  LEA.HI.X R9, R8, UR9, R9, 0x2, P1 ;  /* 0x0000000908097c11 */ /* 0x000fe200088f1409 */
[----:B------:R-:W-:Y:S01]  /*e590*/  IMAD R7, R17, UR6, RZ ;  /* 0x0000000611077c24 */ /* 0x000fe2000f8e02ff */
[----:B------:R-:W-:Y:S01]  /*e5a0*/  LOP3.LUT P0, RZ, R18, 0x3, RZ, 0xc0, !PT ;  /* 0x0000000312ff7812 */ /* 0x000fe2000780c0ff */
[----:B------:R-:W0:Y:S01]  /*e5b0*/  SHFL.IDX PT, R11, R15, RZ, 0x1c1f ;  /* 0x001c1fff0f0b7589 */ /* 0x000e2200000e0000 */
[C---:B------:R-:W-:Y:S01]  /*e5c0*/  VIADD R8, R0.reuse, 0x8 ;  /* 0x0000000800087836 */ /* 0x040fe20000000000 */
[----:B------:R-:W-:Y:S01]  /*e5d0*/  UIADD3 UR4, UR4, 0x30820, URZ ;  /* 0x0003082004047890 */ /* 0x000fe2000fffe03f */
[CC--:B------:R-:W-:Y:S01]  /*e5e0*/  ISETP.GE.OR P1, PT, R0.reuse, R7.reuse, P0 ;  /* 0x000000070000720c */ /* 0x0c0fe20000726670 */
[----:B------:R1:W2:Y:S01]  /*e5f0*/  SHFL.IDX PT, R13, R15, 0x1, 0x1c1f ;  /* 0x003c1f000f0d7f89 */ /* 0x0002a200000e0000 */
[-C--:B------:R-:W-:Y:S01]  /*e600*/  ISETP.GE.AND P2, PT, R0, R7.reuse, PT ;  /* 0x000000070000720c */ /* 0x080fe20003f46270 */
[----:B------:R-:W-:Y:S01]  /*e610*/  UPRMT UR4, URZ, 0x654, UR4 ;  /* 0x000006543f047896 */ /* 0x000fe20008000004 */
[----:B------:R-:W-:Y:S01]  /*e620*/  ISETP.GE.OR P0, PT, R8, R7, P0 ;  /* 0x000000070800720c */ /* 0x000fe20000706670 */
[----:B------:R3:W4:Y:S01]  /*e630*/  SHFL.IDX PT, R4, R6, RZ, 0x1c1f ;  /* 0x001c1fff06047589 */ /* 0x00072200000e0000 */
[----:B-1----:R-:W-:-:S03]  /*e640*/  LOP3.LUT R15, R20, 0x7ffffffc, RZ, 0xc0, !PT ;  /* 0x7ffffffc140f7812 */ /* 0x002fc600078ec0ff */
[----:B------:R3:W1:Y:S03]  /*e650*/  SHFL.IDX PT, R5, R9, RZ, 0x1c1f ;  /* 0x001c1fff09057589 */ /* 0x00066600000e0000 */
[----:B------:R-:W-:Y:S01]  /*e660*/  SYNCS.ARRIVE.TRANS64.RED.A1T0 RZ, [UR4], RZ ;  /* 0x000000ffffff79a7 */ /* 0x000fe20008100404 */
[----:B------:R-:W-:-:S04]  /*e670*/  IMAD.IADD R15, R18, 0x1, -R15 ;  /* 0x00000001120f7824 */ /* 0x000fc800078e0a0f */
[----:B------:R-:W-:Y:S01]  /*e680*/  IMAD.SHL.U32 R0, R15, 0x2, RZ ;  /* 0x000000020f007824 */ /* 0x000fe200078e00ff */
[----:B0-----:R3:W-:Y:S04]  /*e690*/  @!P1 ST.E desc[UR36][R10.64], R3 ;  /* 0x000000030a009985 */ /* 0x0017e8000c101924 */
[----:B--2---:R3:W-:Y:S01]  /*e6a0*/  @!P0 ST.E desc[UR36][R12.64], R2 ;  /* 0x000000020c008985 */ /* 0x0047e2000c101924 */
[----:B------:R-:W-:Y:S05]  /*e6b0*/  @P2 BRA `(.L_x_4330) ;  /* 0x0000000800382947 */ /* 0x000fea0003800000 */
[C---:B---3--:R-:W-:Y:S01]  /*e6c0*/  VIADD R2, R0.reuse, 0x8 ;  /* 0x0000000800027836 */ /* 0x048fe20000000000 */
[----:B------:R-:W-:Y:S01]  /*e6d0*/  ULDC UR4, c[0x0][0xac8] ;  /* 0x0002b20000047ab9 */ /* 0x000fe20000000800 */
[C---:B------:R-:W-:Y:S01]  /*e6e0*/  VIADD R3, R0.reuse, 0x10 ;  /* 0x0000001000037836 */ /* 0x040fe20000000000 */
[C---:B------:R-:W-:Y:S01]  /*e6f0*/  ISETP.GE.AND P0, PT, R0.reuse, UR4, PT ;  /* 0x0000000400007c0c */ /* 0x040fe2000bf06270 */
[----:B------:R-:W-:Y:S01]  /*e700*/  VIADD R14, R0, 0x18 ;  /* 0x00000018000e7836 */ /* 0x000fe20000000000 */
[----:B------:R-:W-:Y:S01]  /*e710*/  ISETP.GE.AND P1, PT, R2, UR4, PT ;  /* 0x0000000402007c0c */ /* 0x000fe2000bf26270 */
[C---:B------:R-:W-:Y:S01]  /*e720*/  VIADD R15, R0.reuse, 0x20 ;  /* 0x00000020000f7836 */ /* 0x040fe20000000000 */
[----:B------:R-:W-:Y:S01]  /*e730*/  ISETP.GE.AND P2, PT, R3, UR4, PT ;  /* 0x0000000403007c0c */ /* 0x000fe2000bf46270 */
[----:B------:R-:W-:Y:S01]  /*e740*/  VIADD R16, R0, 0x28 ;  /* 0x0000002800107836 */ /* 0x000fe20000000000 */
[----:B------:R-:W-:Y:S01]  /*e750*/  ISETP.GE.AND P5, PT, R14, UR4, PT ;  /* 0x000000040e007c0c */ /* 0x000fe2000bfa6270 */
[C---:B------:R-:W-:Y:S01]  /*e760*/  VIADD R17, R0.reuse, 0x30 ;  /* 0x0000003000117836 */ /* 0x040fe20000000000 */
[----:B------:R-:W-:Y:S01]  /*e770*/  ISETP.GE.AND P6, PT, R15, UR4, PT ;  /* 0x000000040f007c0c */ /* 0x000fe2000bfc6270 */
[----:B------:R-:W-:-:S02]  /*e780*/  VIADD R18, R0, 0x38 ;  /* 0x0000003800127836 */ /* 0x000fc40000000000 */
[C---:B------:R-:W-:Y:S01]  /*e790*/  VIADD R19, R0.reuse, 0x40 ;  /* 0x0000004000137836 */ /* 0x040fe20000000000 */
[----:B------:R-:W-:Y:S01]  /*e7a0*/  ISETP.GE.AND P4, PT, R17, UR4, PT ;  /* 0x0000000411007c0c */ /* 0x000fe2000bf86270 */
[----:B------:R-:W-:Y:S01]  /*e7b0*/  VIADD R20, R0, 0x48 ;  /* 0x0000004800147836 */ /* 0x000fe20000000000 */
[----:B------:R-:W-:Y:S01]  /*e7c0*/  ISETP.GE.AND P3, PT, R18, UR4, PT ;  /* 0x0000000412007c0c */ /* 0x000fe2000bf66270 */
[----:B------:R-:W-:Y:S01]  /*e7d0*/  VIADD R22, R0, 0x50 ;  /* 0x0000005000167836 */ /* 0x000fe20000000000 */
[----:B------:R-:W-:Y:S01]  /*e7e0*/  @!P1 LEA.HI R2, R2, R2, RZ, 0x1 ;  /* 0x0000000202029211 */ /* 0x000fe200078f08ff */
[----:B------:R-:W-:Y:S01]  /*e7f0*/  VIADD R23, R0, 0x58 ;  /* 0x0000005800177836 */ /* 0x000fe20000000000 */
[----:B------:R-:W-:Y:S02]  /*e800*/  @!P2 LEA.HI R3, R3, R3, RZ, 0x1 ;  /* 0x000000030303a211 */ /* 0x000fe400078f08ff */
[----:B------:R-:W-:Y:S02]  /*e810*/  @!P1 LOP3.LUT R11, R2, 0xfffffffe, RZ, 0xc0, !PT ;  /* 0xfffffffe020b9812 */ /* 0x000fe400078ec0ff */
[----:B------:R-:W-:Y:S01]  /*e820*/  @!P2 LOP3.LUT R13, R3, 0xfffffffe, RZ, 0xc0, !PT ;  /* 0xfffffffe030da812 */ /* 0x000fe200078ec0ff */
[----:B-1--4-:R-:W-:Y:S01]  /*e830*/  @!P0 IMAD.WIDE R2, R0, 0x4, R4 ;  /* 0x0000000400028825 */ /* 0x012fe200078e0204 */
[----:B------:R-:W-:-:S02]  /*e840*/  @!P5 LEA.HI R14, R14, R14, RZ, 0x1 ;  /* 0x0000000e0e0ed211 */ /* 0x000fc400078f08ff */
[----:B------:R-:W-:Y:S01]  /*e850*/  @!P6 LEA.HI R15, R15, R15, RZ, 0x1 ;  /* 0x0000000f0f0fe211 */ /* 0x000fe200078f08ff */
        /* <DEDUP_REMOVED lines=8> */
[----:B------:R-:W-:-:S02]  /*e8e0*/  ISETP.GE.AND P2, PT, R19, UR4, PT ;  /* 0x0000000413007c0c */ /* 0x000fc4000bf46270 */
[----:B------:R-:W-:Y:S02]  /*e8f0*/  @!P3 LEA.HI R18, R18, R18, RZ, 0x1 ;  /* 0x000000121212b211 */ /* 0x000fe400078f08ff */
[----:B------:R-:W-:Y:S01]  /*e900*/  @!P4 LOP3.LUT R17, R17, 0xfffffffe, RZ, 0xc0, !PT ;  /* 0xfffffffe1111c812 */ /* 0x000fe200078ec0ff */
[----:B0-----:R-:W-:Y:S01]  /*e910*/  VIADD R24, R0, 0x80 ;  /* 0x0000008000187836 */ /* 0x001fe20000000000 */
[----:B------:R-:W-:Y:S02]  /*e920*/  @!P5 LOP3.LUT R3, R14, 0xfffffffe, RZ, 0xc0, !PT ;  /* 0xfffffffe0e03d812 */ /* 0x000fe400078ec0ff */
[----:B------:R-:W-:Y:S02]  /*e930*/  @!P0 LEA.HI R16, R16, R16, RZ, 0x1 ;  /* 0x0000001010108211 */ /* 0x000fe400078f08ff */
[----:B-1----:R-:W-:Y:S01]  /*e940*/  @!P6 LOP3.LUT R11, R15, 0xfffffffe, RZ, 0xc0, !PT ;  /* 0xfffffffe0f0be812 */ /* 0x002fe200078ec0ff */
[----:B------:R-:W-:Y:S01]  /*e950*/  @!P5 IMAD.WIDE R2, R3, 0x4, R4 ;  /* 0x000000040302d825 */ /* 0x000fe200078e0204 */
[----:B------:R-:W-:-:S02]  /*e960*/  @!P1 LEA.HI R20, R20, R20, RZ, 0x1 ;  /* 0x0000001414149211 */ /* 0x000fc400078f08ff */
[----:B------:R-:W-:Y:S01]  /*e970*/  @!P2 LEA.HI R19, R19, R19, RZ, 0x1 ;  /* 0x000000131313a211 */ /* 0x000fe200078f08ff */
[----:B------:R-:W-:Y:S01]  /*e980*/  @!P6 IMAD.WIDE R10, R11, 0x4, R4 ;  /* 0x000000040b0ae825 */ /* 0x000fe200078e0204 */
[----:B--2---:R-:W-:Y:S01]  /*e990*/  @!P0 LOP3.LUT R13, R16, 0xfffffffe, RZ, 0xc0, !PT ;  /* 0xfffffffe100d8812 */ /* 0x004fe200078ec0ff */
[----:B------:R0:W-:Y:S01]  /*e9a0*/  @!P5 ST.E.64 desc[UR36][R2.64], R36 ;  /* 0x000000240200d985 */ /* 0x0001e2000c101b24 */
[----:B------:R-:W-:Y:S01]  /*e9b0*/  @!P3 LOP3.LUT R15, R18, 0xfffffffe, RZ, 0xc0, !PT ;  /* 0xfffffffe120fb812 */ /* 0x000fe200078ec0ff */
[----:B------:R-:W-:Y:S01]  /*e9c0*/  VIADD R18, R0, 0x60 ;  /* 0x0000006000127836 */ /* 0x000fe20000000000 */
[----:B------:R-:W-:Y:S01]  /*e9d0*/  @!P2 LOP3.LUT R19, R19, 0xfffffffe, RZ, 0xc0, !PT ;  /* 0xfffffffe1313a812 */ /* 0x000fe200078ec0ff */
[----:B------:R1:W-:Y:S01]  /*e9e0*/  @!P6 ST.E.64 desc[UR36][R10.64], R40 ;  /* 0x000000280a00e985 */ /* 0x0003e2000c101b24 */
[----:B------:R-:W-:Y:S01]  /*e9f0*/  @!P1 LOP3.LUT R21, R20, 0xfffffffe, RZ, 0xc0, !PT ;  /* 0xfffffffe14159812 */ /* 0x000fe200078ec0ff */
[----:B------:R-:W-:Y:S01]  /*ea00*/  VIADD R20, R0, 0x70 ;  /* 0x0000007000147836 */ /* 0x000fe20000000000 */
[----:B------:R-:W-:-:S02]  /*ea10*/  ISETP.GE.AND P5, PT, R22, UR4, PT ;  /* 0x0000000416007c0c */ /* 0x000fc4000bfa6270 */
        /* <DEDUP_REMOVED lines=16> */
[----:B------:R-:W-:Y:S01]  /*eb20*/  VIADD R21, R0, 0x78 ;  /* 0x0000007800157836 */ /* 0x000fe20000000000 */
[----:B------:R-:W-:Y:S02]  /*eb30*/  @!P6 LEA.HI R23, R23, R23, RZ, 0x1 ;  /* 0x000000171717e211 */ /* 0x000fe400078f08ff */
[----:B------:R-:W-:Y:S02]  /*eb40*/  ISETP.GE.AND P1, PT, R19, UR4, PT ;  /* 0x0000000413007c0c */ /* 0x000fe4000bf26270 */
[----:B------:R-:W-:-:S02]  /*eb50*/  ISETP.GE.AND P3, PT, R21, UR4, PT ;  /* 0x0000000415007c0c */ /* 0x000fc4000bf66270 */
[----:B0-----:R-:W-:Y:S02]  /*eb60*/  @!P5 LOP3.LUT R3, R22, 0xfffffffe, RZ, 0xc0, !PT ;  /* 0xfffffffe1603d812 */ /* 0x001fe400078ec0ff */
[----:B------:R-:W-:Y:S02]  /*eb70*/  @!P0 LEA.HI R18, R18, R18, RZ, 0x1 ;  /* 0x0000001212128211 */ /* 0x000fe400078f08ff */
[----:B-1----:R-:W-:Y:S01]  /*eb80*/  @!P6 LOP3.LUT R11, R23, 0xfffffffe, RZ, 0xc0, !PT ;  /* 0xfffffffe170be812 */ /* 0x002fe200078ec0ff */
[--C-:B------:R-:W-:Y:S01]  /*eb90*/  @!P5 IMAD.WIDE R2, R3, 0x4, R4.reuse ;  /* 0x000000040302d825 */ /* 0x100fe200078e0204 */
[----:B--2---:R-:W-:Y:S02]  /*eba0*/  @!P0 LOP3.LUT R13, R18, 0xfffffffe, RZ, 0xc0, !PT ;  /* 0xfffffffe120d8812 */ /* 0x004fe400078ec0ff */
[----:B------:R-:W-:Y:S01]  /*ebb0*/  @!P2 LEA.HI R20, R20, R20, RZ, 0x1 ;  /* 0x000000141414a211 */ /* 0x000fe200078f08ff */
[--C-:B------:R-:W-:Y:S01]  /*ebc0*/  @!P6 IMAD.WIDE R10, R11, 0x4, R4.reuse ;  /* 0x000000040b0ae825 */ /* 0x100fe200078e0204 */
[----:B------:R-:W-:Y:S01]  /*ebd0*/  @!P1 LEA.HI R19, R19, R19, RZ, 0x1 ;  /* 0x0000001313139211 */ /* 0x000fe200078f08ff */
[----:B------:R0:W-:Y:S01]  /*ebe0*/  @!P5 ST.E.64 desc[UR36][R2.64], R64 ;  /* 0x000000400200d985 */ /* 0x0001e2000c101b24 */
[----:B------:R-:W-:Y:S01]  /*ebf0*/  @!P3 LEA.HI R21, R21, R21, RZ, 0x1 ;  /* 0x000000151515b211 */ /* 0x000fe200078f08ff */
[----:B------:R-:W-:Y:S01]  /*ec00*/  @!P0 IMAD.WIDE R12, R13, 0x4, R4 ;  /* 0x000000040d0c8825 */ /* 0x000fe200078e0204 */
[----:B------:R-:W-:Y:S01]  /*ec10*/  @!P1 LOP3.LUT R19, R19, 0xfffffffe, RZ, 0xc0, !PT ;  /* 0xfffffffe13139812 */ /* 0x000fe200078ec0ff */
[----:B------:R1:W-:Y:S01]  /*ec20*/  @!P6 ST.E.64 desc[UR36][R10.64], R68 ;  /* 0x000000440a00e985 */ /* 0x0003e2000c101b24 */
[----:B------:R-:W-:Y:S01]  /*ec30*/  @!P4 LEA.HI R24, R24, R24, RZ, 0x1 ;  /* 0x000000181818c211 */ /* 0x000fe200078f08ff */
[----:B------:R-:W-:Y:S01]  /*ec40*/  VIADD R18, R0, 0x88 ;  /* 0x0000008800127836 */ /* 0x000fe20000000000 */
[----:B---3--:R-:W-:Y:S01]  /*ec50*/  @!P2 LOP3.LUT R15, R20, 0xfffffffe, RZ, 0xc0, !PT ;  /* 0xfffffffe140fa812 */ /* 0x008fe200078ec0ff */
[----:B------:R-:W-:Y:S01]  /*ec60*/  @!P0 ST.E.64 desc[UR36][R12.64], R72 ;  /* 0x000000480c008985 */ /* 0x000fe2000c101b24 */
[----:B------:R-:W-:Y:S01]  /*ec70*/  @!P3 LOP3.LUT R21, R21, 0xfffffffe, RZ, 0xc0, !PT ;  /* 0xfffffffe1515b812 */ /* 0x000fe200078ec0ff */
[----:B------:R-:W-:Y:S01]  /*ec80*/  VIADD R20, R0, 0x98 ;  /* 0x0000009800147836 */ /* 0x000fe20000000000 */
[----:B----4-:R-:W-:-:S02]  /*ec90*/  @!P4 LOP3.LUT R17, R24, 0xfffffffe, RZ, 0xc0, !PT ;  /* 0xfffffffe1811c812 */ /* 0x010fc400078ec0ff */
[----:B------:R-:W-:Y:S01]  /*eca0*/  ISETP.GE.AND P0, PT, R18, UR4, PT ;  /* 0x0000000412007c0c */ /* 0x000fe2000bf06270 */
[----:B0-----:R-:W-:-:S04]  /*ecb0*/  @!P1 IMAD.WIDE R2, R19, 0x4, R4 ;  /* 0x0000000413029825 */ /* 0x001fc800078e0204 */
[--C-:B-1----:R-:W-:Y:S01]  /*ecc0*/  @!P2 IMAD.WIDE R10, R15, 0x4, R4.reuse ;  /* 0x000000040f0aa825 */ /* 0x102fe200078e0204 */
[----:B------:R0:W-:Y:S03]  /*ecd0*/  @!P1 ST.E.64 desc[UR36][R2.64], R76 ;  /* 0x0000004c02009985 */ /* 0x0001e6000c101b24 */
[----:B------:R-:W-:Y:S01]  /*ece0*/  VIADD R19, R0, 0x90 ;  /* 0x0000009000137836 */ /* 0x000fe20000000000 */
[----:B------:R1:W-:Y:S01]  /*ecf0*/  @!P2 ST.E.64 desc[UR36][R10.64], R80 ;  /* 0x000000500a00a985 */ /* 0x0003e2000c101b24 */
[--C-:B------:R-:W-:Y:S01]  /*ed00*/  @!P3 IMAD.WIDE R14, R21, 0x4, R4.reuse ;  /* 0x00000004150eb825 */ /* 0x100fe200078e0204 */
[----:B------:R-:W-:Y:S02]  /*ed10*/  ISETP.GE.AND P2, PT, R20, UR4, PT ;  /* 0x0000000414007c0c */ /* 0x000fe4000bf46270 */
[----:B------:R-:W-:Y:S01]  /*ed20*/  ISETP.GE.AND P1, PT, R19, UR4, PT ;  /* 0x0000000413007c0c */ /* 0x000fe2000bf26270 */
[----:B------:R-:W-:Y:S01]  /*ed30*/  @!P4 IMAD.WIDE R16, R17, 0x4, R4 ;  /* 0x000000041110c825 */ /* 0x000fe200078e0204 */
[----:B------:R2:W-:Y:S01]  /*ed40*/  @!P3 ST.E.64 desc[UR36][R14.64], R84 ;  /* 0x000000540e00b985 */ /* 0x0005e2000c101b24 */
[----:B------:R-:W-:-:S02]  /*ed50*/  @!P0 LEA.HI R18, R18, R18, RZ, 0x1 ;  /* 0x0000001212128211 */ /* 0x000fc400078f08ff */
[C---:B------:R-:W-:Y:S01]  /*ed60*/  VIADD R21, R0.reuse, 0xa0 ;  /* 0x000000a000157836 */ /* 0x040fe20000000000 */
[----:B------:R3:W-:Y:S01]  /*ed70*/  @!P4 ST.E.64 desc[UR36][R16.64], R88 ;  /* 0x000000581000c985 */ /* 0x0007e2000c101b24 */
[C---:B0-----:R-:W-:Y:S02]  /*ed80*/  VIADD R3, R0.reuse, 0xb8 ;  /* 0x000000b800037836 */ /* 0x041fe40000000000 */
[C---:B------:R-:W-:Y:S01]  /*ed90*/  VIADD R12, R0.reuse, 0xa8 ;  /* 0x000000a8000c7836 */ /* 0x040fe20000000000 */
[----:B------:R-:W-:Y:S01]  /*eda0*/  ISETP.GE.AND P3, PT, R21, UR4, PT ;  /* 0x0000000415007c0c */ /* 0x000fe2000bf66270 */
[----:B------:R-:W-:Y:S01]  /*edb0*/  VIADD R13, R0, 0xb0 ;  /* 0x000000b0000d7836 */ /* 0x000fe20000000000 */
[----:B------:R-:W-:Y:S02]  /*edc0*/  ISETP.GE.AND P6, PT, R3, UR4, PT ;  /* 0x0000000403007c0c */ /* 0x000fe4000bfc6270 */
[----:B------:R-:W-:Y:S02]  /*edd0*/  ISETP.GE.AND P4, PT, R12, UR4, PT ;  /* 0x000000040c007c0c */ /* 0x000fe4000bf86270 */
[----:B------:R-:W-:-:S02]  /*ede0*/  ISETP.GE.AND P5, PT, R13, UR4, PT ;  /* 0x000000040d007c0c */ /* 0x000fc4000bfa6270 */
[----:B------:R-:W-:Y:S02]  /*edf0*/  @!P1 LEA.HI R19, R19, R19, RZ, 0x1 ;  /* 0x0000001313139211 */ /* 0x000fe400078f08ff */
[----:B------:R-:W-:Y:S02]  /*ee00*/  @!P2 LEA.HI R20, R20, R20, RZ, 0x1 ;  /* 0x000000141414a211 */ /* 0x000fe400078f08ff */
[----:B-1----:R-:W-:Y:S02]  /*ee10*/  @!P1 LOP3.LUT R11, R19, 0xfffffffe, RZ, 0xc0, !PT ;  /* 0xfffffffe130b9812 */ /* 0x002fe400078ec0ff */
[----:B------:R-:W-:Y:S02]  /*ee20*/  @!P3 LEA.HI R21, R21, R21, RZ, 0x1 ;  /* 0x000000151515b211 */ /* 0x000fe400078f08ff */
[----:B------:R-:W-:Y:S02]  /*ee30*/  @!P6 LEA.HI R10, R3, R3, RZ, 0x1 ;  /* 0x00000003030ae211 */ /* 0x000fe400078f08ff */
[----:B------:R-:W-:-:S02]  /*ee40*/  @!P4 LEA.HI R12, R12, R12, RZ, 0x1 ;  /* 0x0000000c0c0cc211 */ /* 0x000fc400078f08ff */
[----:B------:R-:W-:Y:S02]  /*ee50*/  @!P5 LEA.HI R2, R13, R13, RZ, 0x1 ;  /* 0x0000000d0d02d211 */ /* 0x000fe400078f08ff */
[----:B------:R-:W-:Y:S02]  /*ee60*/  @!P0 LOP3.LUT R3, R18, 0xfffffffe, RZ, 0xc0, !PT ;  /* 0xfffffffe12038812 */ /* 0x000fe400078ec0ff */
[----:B------:R-:W-:Y:S02]  /*ee70*/  @!P2 LOP3.LUT R13, R20, 0xfffffffe, RZ, 0xc0, !PT ;  /* 0xfffffffe140da812 */ /* 0x000fe400078ec0ff */
[----:B--2---:R-:W-:Y:S02]  /*ee80*/  @!P3 LOP3.LUT R15, R21, 0xfffffffe, RZ, 0xc0, !PT ;  /* 0xfffffffe150fb812 */ /* 0x004fe400078ec0ff */
[----:B---3--:R-:W-:Y:S01]  /*ee90*/  @!P4 LOP3.LUT R17, R12, 0xfffffffe, RZ, 0xc0, !PT ;  /* 0xfffffffe0c11c812 */ /* 0x008fe200078ec0ff */
[----:B------:R-:W-:Y:S01]  /*eea0*/  @!P2 IMAD.WIDE R12, R13, 0x4, R4 ;  /* 0x000000040d0ca825 */ /* 0x000fe200078e0204 */
[----:B------:R-:W-:-:S02]  /*eeb0*/  @!P5 LOP3.LUT R19, R2, 0xfffffffe, RZ, 0xc0, !PT ;  /* 0xfffffffe0213d812 */ /* 0x000fc400078ec0ff */
        /* <DEDUP_REMOVED lines=14> */
.L_x_4330:
[----:B------:R-:W-:Y:S05]  /*efa0*/  BSYNC B0 ;  /* 0x0000000000007941 */ /* 0x000fea0003800000 */
.L_x_4329:
[----:B------:R-:W-:Y:S01]  /*efb0*/  ISETP.GE.AND P0, PT, R8, R7, PT ;  /* 0x000000070800720c */ /* 0x000fe20003f06270 */
[----:B0--3--:R0:W2:Y:S04]  /*efc0*/  SHFL.IDX PT, R3, R9, 0x1, 0x1c1f ;  /* 0x003c1f0009037f89 */ /* 0x0090a800000e0000 */
[----:B------:R0:W3:Y:S08]  /*efd0*/  SHFL.IDX PT, R2, R6, 0x1, 0x1c1f ;  /* 0x003c1f0006027f89 */ /* 0x0000f000000e0000 */
[----:B0-----:R-:W-:Y:S05]  /*efe0*/  @P0 BRA `(.L_x_4241) ;  /* 0x0000004c003c0947 */ /* 0x001fea0003800000 */
[C---:B----4-:R-:W-:Y:S01]  /*eff0*/  VIADD R4, R0.reuse, 0x8 ;  /* 0x0000000800047836 */ /* 0x050fe20000000000 */
[----:B------:R-:W-:Y:S01]  /*f000*/  ULDC UR4, c[0x0][0xac8] ;  /* 0x0002b20000047ab9 */ /* 0x000fe20000000800 */
[C---:B------:R-:W-:Y:S01]  /*f010*/  VIADD R8, R0.reuse, 0x10 ;  /* 0x0000001000087836 */ /* 0x040fe20000000000 */
[C---:B------:R-:W-:Y:S01]  /*f020*/  ISETP.GE.AND P2, PT, R0.reuse, UR4, PT ;  /* 0x0000000400007c0c */ /* 0x040fe2000bf46270 */
[----:B------:R-:W-:Y:S01]  /*f030*/  VIADD R9, R0, 0x18 ;  /* 0x0000001800097836 */ /* 0x000fe20000000000 */
[----:B------:R-:W-:Y:S01]  /*f040*/  ISETP.GE.AND P3, PT, R4, UR4, PT ;  /* 0x0000000404007c0c */ /* 0x000fe2000bf66270 */
[----:B------:R-:W-:Y:S01]  /*f050*/  VIADD R10, R0, 0x20 ;  /* 0x00000020000a7836 */ /* 0x000fe20000000000 */
[----:B------:R-:W-:Y:S01]  /*f060*/  ISETP.GE.AND P0, PT, R8, UR4, PT ;  /* 0x0000000408007c0c */ /* 0x000fe2000bf06270 */
[C---:B------:R-:W-:Y:S01]  /*f070*/  VIADD R11, R0.reuse, 0x28 ;  /* 0x00000028000b7836 */ /* 0x040fe20000000000 */
[----:B------:R-:W-:Y:S01]  /*f080*/  ISETP.GE.AND P1, PT, R9, UR4, PT ;  /* 0x0000000409007c0c */ /* 0x000fe2000bf26270 */
[----:B------:R-:W-:-:S02]  /*f090*/  VIADD R12, R0, 0x30 ;  /* 0x00000030000c7836 */ /* 0x000fc40000000000 */
[C---:B------:R-:W-:Y:S02]  /*f0a0*/  VIADD R13, R0.reuse, 0x38 ;  /* 0x00000038000d7836 */ /* 0x040fe40000000000 */
[----:B------:R-:W-:Y:S01]  /*f0b0*/  VIADD R14, R0, 0x40 ;  /* 0x00000040000e7836 */ /* 0x000fe20000000000 */
[----:B------:R-:W-:Y:S01]  /*f0c0*/  ISETP.GE.AND P4, PT, R12, UR4, PT ;  /* 0x000000040c007c0c */ /* 0x000fe2000bf86270 */
[C---:B------:R-:W-:Y:S01]  /*f0d0*/  VIADD R16, R0.reuse, 0x48 ;  /* 0x0000004800107836 */ /* 0x040fe20000000000 */
[----:B------:R-:W-:Y:S01]  /*f0e0*/  ISETP.GE.AND P5, PT, R13, UR4, PT ;  /* 0x000000040d007c0c */ /* 0x000fe2000bfa6270 */
[----:B------:R-:W-:Y:S01]  /*f0f0*/  VIADD R18, R0, 0x50 ;  /* 0x0000005000127836 */ /* 0x000fe20000000000 */
[----:B------:R-:W-:Y:S01]  /*f100*/  @!P3 LEA.HI R4, R4, R4, RZ, 0x1 ;  /* 0x000000040404b211 */ /* 0x000fe200078f08ff */
[----:B------:R-:W-:Y:S01]  /*f110*/  VIADD R19, R0, 0x70 ;  /* 0x0000007000137836 */ /* 0x000fe20000000000 */
[----:B------:R-:W-:Y:S01]  /*f120*/  ISETP.GE.AND P6, PT, R14, UR4, PT ;  /* 0x000000040e007c0c */ /* 0x000fe2000bfc6270 */
[----:B------:R-:W-:Y:S01]  /*f130*/  VIADD R20, R0, 0x78 ;  /* 0x0000007800147836 */ /* 0x000fe20000000000 */
[----:B------:R-:W-:Y:S01]  /*f140*/  @!P3 LOP3.LUT R7, R4, 0xfffffffe, RZ, 0xc0, !PT ;  /* 0xfffffffe0407b812 */ /* 0x000fe200078ec0ff */
[----:B-123--:R-:W-:Y:S01]  /*f150*/  @!P2 IMAD.WIDE R4, R0, 0x4, R2 ;  /* 0x000000040004a825 */ /* 0x00efe200078e0202 */
[----:B------:R-:W-:-:S02]  /*f160*/  @!P0 LEA.HI R8, R8, R8, RZ, 0x1 ;  /* 0x0000000808088211 */ /* 0x000fc400078f08ff */
[----:B------:R-:W-:Y:S01]  /*f170*/  @!P1 LEA.HI R9, R9, R9, RZ, 0x1 ;  /* 0x0000000909099211 */ /* 0x000fe200078f08ff */
[----:B------:R-:W-:Y:S01]  /*f180*/  @!P3 IMAD.WIDE R6, R7, 0x4, R2 ;  /* 0x000000040706b825 */ /* 0x000fe200078e0202 */
[----:B------:R0:W-:Y:S01]  /*f190*/  @!P2 ST.E.64 desc[UR36][R4.64], R26 ;  /* 0x0000001a0400a985 */ /* 0x0001e2000c101b24 */
[----:B------:R-:W-:Y:S02]  /*f1a0*/  ISETP.GE.AND P2, PT, R10, UR4, PT ;  /* 0x000000040a007c0c */ /* 0x000fe4000bf46270 */
[----:B------:R-:W-:Y:S01]  /*f1b0*/  @!P4 LEA.HI R12, R12, R12, RZ, 0x1 ;  /* 0x0000000c0c0cc211 */ /* 0x000fe200078f08ff */
[----:B------:R1:W-:Y:S01]  /*f1c0*/  @!P3 ST.E.64 desc[UR36][R6.64], R30 ;  /* 0x0000001e0600b985 */ /* 0x0003e2000c101b24 */
[----:B------:R-:W-:Y:S02]  /*f1d0*/  ISETP.GE.AND P3, PT, R11, UR4, PT ;  /* 0x000000040b007c0c */ /* 0x000fe4000bf66270 */
[----:B------:R-:W-:-:S04]  /*f1e0*/  @!P6 LEA.HI R14, R14, R14, RZ, 0x1 ;  /* 0x0000000e0e0ee211 */ /* 0x000fc800078f08ff */
[----:B------:R-:W-:Y:S01]  /*f1f0*/  @!P6 LOP3.LUT R17, R14, 0xfffffffe, RZ, 0xc0, !PT ;  /* 0xfffffffe0e11e812 */ /* 0x000fe200078ec0ff */
[----:B------:R-:W-:Y:S01]  /*f200*/  VIADD R14, R0, 0x58 ;  /* 0x00000058000e7836 */ /* 0x000fe20000000000 */
        /* <DEDUP_REMOVED lines=25> */
[----:B------:R-:W-:Y:S01]  /*f3a0*/  @!P6 IMAD.WIDE R12, R17, 0x4, R2 ;  /* 0x00000004110ce825 */ /* 0x000fe200078e0202 */
[----:B------:R3:W-:Y:S01]  /*f3b0*/  @!P5 ST.E.64 desc[UR36][R10.64], R54 ;  /* 0x000000360a00d985 */ /* 0x0007e2000c101b24 */
[----:B------:R-:W-:Y:S02]  /*f3c0*/  @!P1 LEA.HI R16, R16, R16, RZ, 0x1 ;  /* 0x0000001010109211 */ /* 0x000fe400078f08ff */
[C---:B------:R-:W-:Y:S01]  /*f3d0*/  VIADD R15, R0.reuse, 0x60 ;  /* 0x00000060000f7836 */ /* 0x040fe20000000000 */
[----:B------:R4:W-:Y:S01]  /*f3e0*/  @!P6 ST.E.64 desc[UR36][R12.64], R58 ;  /* 0x0000003a0c00e985 */ /* 0x0009e2000c101b24 */
[----:B------:R-:W-:Y:S01]  /*f3f0*/  VIADD R17, R0, 0x68 ;  /* 0x0000006800117836 */ /* 0x000fe20000000000 */
[----:B------:R-:W-:Y:S02]  /*f400*/  @!P0 LEA.HI R18, R18, R18, RZ, 0x1 ;  /* 0x0000001212128211 */ /* 0x000fe400078f08ff */
[----:B------:R-:W-:Y:S02]  /*f410*/  ISETP.GE.AND P6, PT, R15, UR4, PT ;  /* 0x000000040f007c0c */ /* 0x000fe4000bfc6270 */
[----:B------:R-:W-:-:S02]  /*f420*/  ISETP.GE.AND P5, PT, R17, UR4, PT ;  /* 0x0000000411007c0c */ /* 0x000fc4000bfa6270 */
[----:B0-----:R-:W-:Y:S01]  /*f430*/  @!P1 LOP3.LUT R5, R16, 0xfffffffe, RZ, 0xc0, !PT ;  /* 0xfffffffe10059812 */ /* 0x001fe200078ec0ff */
[----:B------:R-:W-:Y:S01]  /*f440*/  VIADD R16, R0, 0x80 ;  /* 0x0000008000107836 */ /* 0x000fe20000000000 */
[----:B-1----:R-:W-:Y:S01]  /*f450*/  @!P0 LOP3.LUT R7, R18, 0xfffffffe, RZ, 0xc0, !PT ;  /* 0xfffffffe12078812 */ /* 0x002fe200078ec0ff */
[----:B------:R-:W-:Y:S01]  /*f460*/  VIADD R18, R0, 0x88 ;  /* 0x0000008800127836 */ /* 0x000fe20000000000 */
        /* <DEDUP_REMOVED lines=10> */
[----:B------:R-:W-:Y:S01]  /*f510*/  @!P6 LOP3.LUT R15, R15, 0xfffffffe, RZ, 0xc0, !PT ;  /* 0xfffffffe0f0fe812 */ /* 0x000fe200078ec0ff */
[C---:B------:R-:W-:Y:S01]  /*f520*/  VIADD R14, R0.reuse, 0x90 ;  /* 0x00000090000e7836 */ /* 0x040fe20000000000 */
[----:B------:R-:W-:Y:S02]  /*f530*/  @!P5 LOP3.LUT R17, R17, 0xfffffffe, RZ, 0xc0, !PT ;  /* 0xfffffffe1111d812 */ /* 0x000fe400078ec0ff */
[----:B---3--:R-:W-:Y:S01]  /*f540*/  @!P4 LOP3.LUT R11, R19, 0xfffffffe, RZ, 0xc0, !PT ;  /* 0xfffffffe130bc812 */ /* 0x008fe200078ec0ff */
[----:B------:R-:W-:Y:S01]  /*f550*/  VIADD R19, R0, 0xa8 ;  /* 0x000000a800137836 */ /* 0x000fe20000000000 */
[----:B----4-:R-:W-:Y:S01]  /*f560*/  @!P3 LOP3.LUT R13, R20, 0xfffffffe, RZ, 0xc0, !PT ;  /* 0xfffffffe140db812 */ /* 0x010fe200078ec0ff */
[----:B------:R-:W-:Y:S01]  /*f570*/  VIADD R20, R0, 0xb0 ;  /* 0x000000b000147836 */ /* 0x000fe20000000000 */
[----:B------:R-:W-:Y:S01]  /*f580*/  ISETP.GE.AND P0, PT, R16, UR4, PT ;  /* 0x0000000410007c0c */ /* 0x000fe2000bf06270 */
[----:B0-----:R-:W-:Y:S01]  /*f590*/  @!P2 IMAD.WIDE R4, R9, 0x4, R2 ;  /* 0x000000040904a825 */ /* 0x001fe200078e0202 */
[----:B------:R-:W-:-:S03]  /*f5a0*/  ISETP.GE.AND P1, PT, R18, UR4, PT ;  /* 0x0000000412007c0c */ /* 0x000fc6000bf26270 */
        /* <DEDUP_REMOVED lines=15> */
[----:B------:R-:W-:Y:S01]  /*f6a0*/  @!P1 LEA.HI R18, R18, R18, RZ, 0x1 ;  /* 0x0000001212129211 */ /* 0x000fe200078f08ff */
[----:B------:R-:W-:Y:S01]  /*f6b0*/  VIADD R0, R0, 0xb8 ;  /* 0x000000b800007836 */ /* 0x000fe20000000000 */
[----:B------:R-:W-:Y:S02]  /*f6c0*/  ISETP.GE.AND P3, PT, R15, UR4, PT ;  /* 0x000000040f007c0c */ /* 0x000fe4000bf66270 */
[----:B------:R-:W-:-:S02]  /*f6d0*/  ISETP.GE.AND P4, PT, R17, UR4, PT ;  /* 0x0000000411007c0c */ /* 0x000fc4000bf86270 */
        /* <DEDUP_REMOVED lines=33> */
.L_x_4328:
        /* <DEDUP_REMOVED lines=33> */
[----:B------:R-:W-:Y:S01]  /*fb00*/  IMAD.U32 R3, RZ, RZ, UR5 ;  /* 0x00000005ff037e24 */ /* 0x000fe2000f8e00ff */
[----:B------:R-:W-:Y:S01]  /*fb10*/  SHF.R.S32.HI R4, RZ, 0x1f, R9 ;  /* 0x0000001fff047819 */ /* 0x000fe20000011409 */
[----:B------:R-:W-:Y:S01]  /*fb20*/  IMAD.U32 R2, RZ, RZ, UR4 ;  /* 0x00000004ff027e24 */ /* 0x000fe2000f8e00ff */
        /* <DEDUP_REMOVED lines=26> */
.L_x_4239:
        /* <DEDUP_REMOVED lines=18> */
.L_x_4331:
[----:B------:R-:W-:Y:S01]  /*fdf0*/  ULDC UR7, c[0x0][0xc50] ;  /* 0x0003140000077ab9 */ /* 0x000fe20000000800 */
[----:B------:R-:W-:Y:S01]  /*fe00*/  UMOV UR41, UR6 ;  /* 0x0000000600297c82 */ /* 0x000fe20008000000 */
[----:B------:R-:W-:-:S11]  /*fe10*/  UISETP.NE.AND UP0, UPT, UR7, 0x1, UPT ;  /* 0x000000010700788c */ /* 0x000fd6000bf05270 */
[----:B------:R-:W-:Y:S01]  /*fe20*/  @UP0 ULDC UR4, c[0x0][0xc54] ;  /* 0x0003150000040ab9 */ /* 0x000fe20000000800 */
[----:B------:R-:W-:Y:S01]  /*fe30*/  @UP0 ULDC UR8, c[0x0][0xc58] ;  /* 0x0003160000080ab9 */ /* 0x000fe20000000800 */
[----:B------:R-:W-:-:S04]  /*fe40*/  UIMAD.WIDE.U32 UR4, UR6, UR4, URZ ;  /* 0x00000004060472a5 */ /* 0x000fc8000f8e003f */
[----:B------:R-:W-:-:S12]  /*fe50*/  @UP0 USHF.R.U32.HI UR41, URZ, UR8, UR5 ;  /* 0x000000083f290299 */ /* 0x000fd80008011605 */
.L_x_4332:
        /* <DEDUP_REMOVED lines=8> */
[----:B------:R-:W-:Y:S01]  /*fee0*/  IMAD.MOV.U32 R22, RZ, RZ, RZ ;  /* 0x000000ffff167224 */ /* 0x000fe200078e00ff */
        /* <DEDUP_REMOVED lines=9> */
[----:B------:R-:W-:-:S03]  /*ff80*/  UISETP.NE.AND UP1, UPT, UR4, 0x1, UPT ;  /* 0x000000010400788c */ /* 0x000fc6000bf25270 */
[----:B------:R-:W-:Y:S01]  /*ff90*/  ULDC.64 UR4, c[0x0][0x418] ;  /* 0x0001060000047ab9 */ /* 0x000fe20000000a00 */
[----:B------:R-:W-:Y:S02]  /*ffa0*/  UP2UR UR50, UPR, URZ, 0x2 ;  /* 0x000000023f327883 */ /* 0x000fe40008000000 */
[----:B------:R-:W-:-:S03]  /*ffb0*/  UISETP.NE.U32.AND UP0, UPT, UR4, URZ, UPT ;  /* 0x0000003f0400728c */ /* 0x000fc6000bf05070 */
[----:B------:R-:W-:Y:S01]  /*ffc0*/  ULDC UR4, c[0x0][0x424] ;  /* 0x0001090000047ab9 */ /* 0x000fe20000000800 */
[----:B------:R-:W-:Y:S01]  /*ffd0*/  UISETP.NE.AND.EX UP0, UPT, UR5, URZ, UPT, UP0 ;  /* 0x0000003f0500728c */ /* 0x000fe2000bf05300 */
[----:B------:R-:W-:Y:S02]  /*ffe0*/  @UP1 ULDC UR9, c[0x0][0x450] ;  /* 0x0001140000091ab9 */ /* 0x000fe40000000800 */
[----:B------:R-:W-:Y:S01]  /*fff0*/  @UP1 ULDC UR5, c[0x0][0x44c] ;  /* 0x0001130000051ab9 */ /* 0x000fe20000000800 */
[----:B------:R-:W-:-:S04]  /*10000*/  USEL UR43, UR4, 0x1, UP0 ;  /* 0x00000001042b7887 */ /* 0x000fc80008000000 */
[----:B------:R-:W-:Y:S02]  /*10010*/  UIMAD UR7, UR43, UR6, 0x5f ;  /* 0x0000005f2b0774a4 */ /* 0x000fe4000f8e0206 */
[----:B------:R-:W-:Y:S02]  /*10020*/  UIMAD UR43, UR43, UR6, URZ ;  /* 0x000000062b2b72a4 */ /* 0x000fe4000f8e023f */
[----:B------:R-:W-:Y:S02]  /*10030*/  UIMAD.WIDE UR6, UR7, 0x2aaaaaab, URZ ;  /* 0x2aaaaaab070678a5 */ /* 0x000fe4000f8e023f */
[----:B-1----:R-:W-:Y:S02]  /*10040*/  USHF.L.U32 UR42, UR42, 0x7, URZ ;  /* 0x000000072a2a7899 */ /* 0x002fe4000800063f */
[----:B------:R-:W-:Y:S02]  /*10050*/  USHF.R.U32.HI UR44, URZ, 0x1f, UR7 ;  /* 0x0000001f3f2c7899 */ /* 0x000fe40008011607 */
[----:B------:R-:W-:-:S02]  /*10060*/  UIADD3 UR8, UR42, 0x7f, URZ ;  /* 0x0000007f2a087890 */ /* 0x000fc4000fffe03f */
[----:B------:R-:W-:Y:S02]  /*10070*/  ULEA.HI.SX32 UR44, UR7, UR44, 0x1c ;  /* 0x0000002c072c7291 */ /* 0x000fe4000f8fe23f */
[----:B------:R-:W-:-:S04]  /*10080*/  UIMAD.WIDE.U32 UR4, UR8, UR5, URZ ;  /* 0x00000005080472a5 */ /* 0x000fc8000f8e003f */
[----:B------:R-:W-:Y:S02]  /*10090*/  @UP1 USHF.R.U32.HI UR8, URZ, UR9, UR5 ;  /* 0x000000093f081299 */ /* 0x000fe40008011605 */
[----:B------:R-:W-:Y:S01]  /*100a0*/  UIADD3 UR9, UR43, 0x1, -UR10 ;  /* 0x000000012b097890 */ /* 0x000fe2000fffe80a */
[----:B------:R-:W-:Y:S02]  /*100b0*/  ULDC.64 UR4, c[0x0][0x9e0] ;  /* 0x0002780000047ab9 */ /* 0x000fe40000000a00 */
[----:B------:R-:W-:Y:S02]  /*100c0*/  UISETP.GE.AND UP0, UPT, UR5, 0x1, UPT ;  /* 0x000000010500788c */ /* 0x000fe4000bf06270 */
[----:B------:R-:W-:-:S04]  /*100d0*/  UIADD3 UR9, UR9, UR8, URZ ;  /* 0x0000000809097290 */ /* 0x000fc8000fffe03f */
[----:B------:R-:W-:Y:S01]  /*100e0*/  PLOP3.LUT P1, PT, PT, PT, UP0, 0x80, 0x0 ;  /* 0x000000000000781c */ /* 0x000fe20003f2f008 */
[----:B------:R-:W-:-:S12]  /*100f0*/  UIADD3 UR4, UR9, UR4, URZ ;  /* 0x0000000409047290 */ /* 0x000fd8000fffe03f */
[----:B0-----:R-:W-:Y:S05]  /*10100*/  @!P1 BRA `(.L_x_4334) ;  /* 0x0000000000449947 */ /* 0x001fea0003800000 */
        /* <DEDUP_REMOVED lines=10> */
.L_x_4335:
[----:B------:R-:W-:-:S11]  /*101b0*/  UISETP.NE.AND UP0, UPT, UR5, 0x1, UPT ;  /* 0x000000010500788c */ /* 0x000fd6000bf05270 */
[----:B------:R-:W-:Y:S02]  /*101c0*/  @UP0 ULDC.64 UR12, c[0x0][0x9e8] ;  /* 0x00027a00000c0ab9 */ /* 0x000fe40000000a00 */
[----:B------:R-:W-:-:S04]  /*101d0*/  UIMAD.WIDE.U32 UR6, UR8, UR12, URZ ;  /* 0x0000000c080672a5 */ /* 0x000fc8000f8e003f */
[----:B------:R-:W-:-:S12]  /*101e0*/  @UP0 USHF.R.U32.HI UR8, URZ, UR13, UR7 ;  /* 0x0000000d3f080299 */ /* 0x000fd80008011607 */
.L_x_4336:
[----:B------:R-:W-:-:S04]  /*101f0*/  UIMAD UR8, UR8, UR5, UR5 ;  /* 0x00000005080872a4 */ /* 0x000fc8000f8e0205 */
[----:B------:R-:W-:-:S04]  /*10200*/  UISETP.LT.AND UP0, UPT, UR4, UR8, UPT ;  /* 0x000000080400728c */ /* 0x000fc8000bf01270 */
[----:B------:R-:W-:-:S12]  /*10210*/  USEL UR4, UR4, UR8, UP0 ;  /* 0x0000000804047287 */ /* 0x000fd80008000000 */
.L_x_4334:
[----:B------:R-:W-:Y:S02]  /*10220*/  UISETP.NE.AND UP0, UPT, UR50, URZ, UPT ;  /* 0x0000003f3200728c */ /* 0x000fe4000bf05270 */
[----:B------:R-:W-:-:S03]  /*10230*/  UIADD3 UR6, UR4, 0x5f, URZ ;  /* 0x0000005f04067890 */ /* 0x000fc6000fffe03f */
[----:B------:R-:W-:Y:S01]  /*10240*/  UMOV UR4, UR42 ;  /* 0x0000002a00047c82 */ /* 0x000fe20008000000 */
[----:B------:R-:W-:-:S04]  /*10250*/  UIMAD.WIDE UR6, UR6, 0x2aaaaaab, URZ ;  /* 0x2aaaaaab060678a5 */ /* 0x000fc8000f8e023f */
[----:B------:R-:W-:Y:S01]  /*10260*/  USHF.R.U32.HI UR45, URZ, 0x1f, UR7 ;  /* 0x0000001f3f2d7899 */ /* 0x000fe20008011607 */
[----:B------:R-:W-:Y:S02]  /*10270*/  @UP0 ULDC UR8, c[0x0][0x44c] ;  /* 0x0001130000080ab9 */ /* 0x000fe40000000800 */
[----:B------:R-:W-:Y:S01]  /*10280*/  @UP0 ULDC UR6, c[0x0][0x450] ;  /* 0x0001140000060ab9 */ /* 0x000fe20000000800 */
[----:B------:R-:W-:Y:S02]  /*10290*/  UIMAD.WIDE.U32 UR8, UR42, UR8, URZ ;  /* 0x000000082a0872a5 */ /* 0x000fe4000f8e003f */
[----:B------:R-:W-:Y:S02]  /*102a0*/  ULEA.HI.SX32 UR45, UR7, UR45, 0x1c ;  /* 0x0000002d072d7291 */ /* 0x000fe4000f8fe23f */
        /* <DEDUP_REMOVED lines=17> */
.L_x_4338:
[----:B------:R-:W-:-:S11]  /*103c0*/  UISETP.NE.AND UP0, UPT, UR5, 0x1, UPT ;  /* 0x000000010500788c */ /* 0x000fd6000bf05270 */
[----:B------:R-:W-:Y:S02]  /*103d0*/  @UP0 ULDC.64 UR10, c[0x0][0x9e8] ;  /* 0x00027a00000a0ab9 */ /* 0x000fe40000000a00 */
[----:B------:R-:W-:-:S04]  /*103e0*/  UIMAD.WIDE.U32 UR6, UR4, UR10, URZ ;  /* 0x0000000a040672a5 */ /* 0x000fc8000f8e003f */
[----:B------:R-:W-:-:S12]  /*103f0*/  @UP0 USHF.R.U32.HI UR4, URZ, UR11, UR7 ;  /* 0x0000000b3f040299 */ /* 0x000fd80008011607 */
.L_x_4339:
[----:B------:R-:W-:-:S04]  /*10400*/  UIMAD UR4, UR4, UR5, URZ ;  /* 0x00000005040472a4 */ /* 0x000fc8000f8e023f */
[----:B------:R-:W-:-:S04]  /*10410*/  UISETP.LT.AND UP0, UPT, UR8, UR4, UPT ;  /* 0x000000040800728c */ /* 0x000fc8000bf01270 */
[----:B------:R-:W-:-:S12]  /*10420*/  USEL UR8, UR8, UR4, !UP0 ;  /* 0x0000000408087287 */ /* 0x000fd8000c000000 */
.L_x_4337:
[----:B------:R-:W-:Y:S02]  /*10430*/  UIMAD.WIDE UR4, UR8, 0x2aaaaaab, URZ ;  /* 0x2aaaaaab080478a5 */ /* 0x000fe4000f8e023f */
[----:B------:R-:W-:Y:S02]  /*10440*/  USHF.R.U32.HI UR9, URZ, 0x10, UR47 ;  /* 0x000000103f097899 */ /* 0x000fe4000801162f */
[----:B------:R-:W-:Y:S02]  /*10450*/  USHF.R.U32.HI UR4, URZ, 0x1f, UR5 ;  /* 0x0000001f3f047899 */ /* 0x000fe40008011605 */
[----:B------:R-:W-:Y:S02]  /*10460*/  ULOP3.LUT UR47, UR47, 0xffff, URZ, 0xc0, !UPT ;  /* 0x0000ffff2f2f7892 */ /* 0x000fe4000f8ec03f */
[----:B------:R-:W-:Y:S01]  /*10470*/  ULEA.HI.SX32 UR4, UR5, UR4, 0x1c ;  /* 0x0000000405047291 */ /* 0x000fe2000f8fe23f */
        /* <DEDUP_REMOVED lines=39> */
.L_x_4340:
[----:B------:R-:W-:Y:S02]  /*106f0*/  UIMAD UR51, UR47, UR40, UR46 ;  /* 0x000000282f3372a4 */ /* 0x000fe4000f8e022e */
[----:B------:R-:W-:Y:S02]  /*10700*/  IMAD.U32 R0, RZ, RZ, UR40 ;  /* 0x00000028ff007e24 */ /* 0x000fe4000f8e00ff */
[----:B------:R-:W-:Y:S02]  /*10710*/  IMAD.MOV.U32 R28, RZ, RZ, 0x1 ;  /* 0x00000001ff1c7424 */ /* 0x000fe400078e00ff */
[----:B------:R-:W-:Y:S02]  /*10720*/  IMAD.MOV.U32 R6, RZ, RZ, 0x1 ;  /* 0x00000001ff067424 */ /* 0x000fe400078e00ff */
[----:B------:R-:W-:-:S05]  /*10730*/  IMAD.U32 R19, RZ, RZ, UR51 ;  /* 0x00000033ff137e24 */ /* 0x000fca000f8e00ff */
[----:B------:R-:W-:Y:S01]  /*10740*/  VIADDMNMX R19, R19, R0, UR12, PT ;  /* 0x0000000c13137e46 */ /* 0x000fe2000b800100 */
[----:B------:R-:W-:-:S03]  /*10750*/  IMAD.MOV.U32 R0, RZ, RZ, RZ ;  /* 0x000000ffff007224 */ /* 0x000fc600078e00ff */
        /* <DEDUP_REMOVED lines=25> */
.L_x_4341:
        /* <DEDUP_REMOVED lines=19> */
[----:B-1---5:R-:W-:Y:S05]  /*10a20*/  CALL.ABS.NOINC R2 ;  /* 0x0000000002007343 */ /* 0x022fea0003c00000 */
.L_x_4343:
[----:B------:R0:W1:Y:S01]  /*10a30*/  LDC.64 R2, c[0x4][R16] ;  /* 0x0100000010027b82 */ /* 0x0000620000000a00 */
[----:B------:R-:W-:Y:S01]  /*10a40*/  ULDC.64 UR4, c[0x4][0x138] ;  /* 0x01004e0000047ab9 */ /* 0x000fe20000000a00 */
[----:B------:R-:W-:Y:S01]  /*10a50*/  ULDC.64 UR6, c[0x4][0x140] ;  /* 0x0100500000067ab9 */ /* 0x000fe20000000a00 */
[----:B------:R-:W-:Y:S02]  /*10a60*/  IMAD.U32 R4, RZ, RZ, UR4 ;  /* 0x00000004ff047e24 */ /* 0x000fe4000f8e00ff */
        /* <DEDUP_REMOVED lines=11> */
.L_x_4342:
[----:B------:R-:W0:Y:S01]  /*10b20*/  LDC.64 R2, c[0x0][0x9f8] ;  /* 0x00027e00ff027b82 */ /* 0x000e220000000a00 */
[----:B------:R-:W-:-:S07]  /*10b30*/  IMAD.MOV.U32 R36, RZ, RZ, R26 ;  /* 0x000000ffff247224 */ /* 0x000fce00078e001a */
        /* <DEDUP_REMOVED lines=15> */
[----:B------:R-:W-:-:S04]  /*10c30*/  IMAD R5, R31, 0x60, R37 ;  /* 0x000000601f057824 */ /* 0x000fc800078e0225 */
[C---:B-----5:R-:W-:Y:S01]  /*10c40*/  IMAD.IADD R10, R5.reuse, 0x1, R22 ;  /* 0x00000001050a7824 */ /* 0x060fe200078e0216 */
[----:B------:R-:W-:Y:S01]  /*10c50*/  ISETP.GE.AND P0, PT, R5, UR43, PT ;  /* 0x0000002b05007c0c */ /* 0x000fe2000bf06270 */
[----:B0-----:R-:W0:Y:S01]  /*10c60*/  @P1 LDC R3, c[0x0][0x434] ;  /* 0x00010d00ff031b82 */ /* 0x001e220000000800 */
[----:B------:R-:W-:Y:S01]  /*10c70*/  @P1 LOP3.LUT R16, R16, 0x20, RZ, 0xfc, !PT ;  /* 0x0000002010101812 */ /* 0x000fe200078efcff */
[----:B------:R-:W-:Y:S01]  /*10c80*/  IMAD.MOV.U32 R9, RZ, RZ, R10 ;  /* 0x000000ffff097224 */ /* 0x000fe200078e000a */
[----:B------:R-:W-:-:S05]  /*10c90*/  ISETP.GT.U32.OR P0, PT, R37, 0x5f, P0 ;  /* 0x0000005f2500780c */ /* 0x000fca0000704470 */
[----:B------:R-:W1:Y:S08]  /*10ca0*/  @P1 LDC R11, c[0x0][0x438] ;  /* 0x00010e00ff0b1b82 */ /* 0x000e700000000800 */
[----:B------:R-:W3:Y:S08]  /*10cb0*/  @!P0 LDC.64 R6, c[0x0][0x428] ;  /* 0x00010a00ff068b82 */ /* 0x000ef00000000a00 */
[----:B------:R-:W4:Y:S01]  /*10cc0*/  @!P0 LDC.64 R4, c[0x0][0x418] ;  /* 0x00010600ff048b82 */ /* 0x000f220000000a00 */
[----:B0-----:R-:W-:-:S05]  /*10cd0*/  @P1 IMAD.HI.U32 R0, R10, R3, RZ ;  /* 0x000000030a001227 */ /* 0x001fca00078e00ff */
[----:B-1----:R-:W-:-:S04]  /*10ce0*/  @P1 SHF.R.U32.HI R9, RZ, R11, R0 ;  /* 0x0000000bff091219 */ /* 0x002fc80000011600 */
[--C-:B------:R-:W-:Y:S01]  /*10cf0*/  @!P0 SHF.R.S32.HI R3, RZ, 0x1f, R9.reuse ;  /* 0x0000001fff038819 */ /* 0x100fe20000011409 */
[----:B------:R-:W-:Y:S01]  /*10d00*/  @!P0 IMAD.MOV.U32 R2, RZ, RZ, R9 ;  /* 0x000000ffff028224 */ /* 0x000fe200078e0009 */
[----:B------:R-:W-:Y:S01]  /*10d10*/  LOP3.LUT R16, R16, 0xfffffffb, RZ, 0xc0, !PT ;  /* 0xfffffffb10107812 */ /* 0x000fe200078ec0ff */
[----:B------:R-:W-:Y:S01]  /*10d20*/  UMOV UR5, 0xffffffff ;  /* 0xffffffff00057882 */ /* 0x000fe20000000000 */
[----:B--2---:R-:W-:Y:S01]  /*10d30*/  SHF.R.S32.HI R12, RZ, 0x1f, R36 ;  /* 0x0000001fff0c7819 */ /* 0x004fe20000011424 */
[----:B---3--:R-:W-:-:S04]  /*10d40*/  @!P0 IMAD.WIDE.U32 R2, R36, R6, R2 ;  /* 0x0000000624028225 */ /* 0x008fc800078e0002 */
[----:B------:R-:W-:Y:S01]  /*10d50*/  @!P0 IMAD R0, R12, R6, RZ ;  /* 0x000000060c008224 */ /* 0x000fe200078e02ff */
[----:B----4-:R-:W-:Y:S01]  /*10d60*/  @!P0 LEA R4, P1, R2, R4, 0x2 ;  /* 0x0000000402048211 */ /* 0x010fe200078210ff */
[----:B------:R0:W-:Y:S02]  /*10d70*/  STL [R1], R12 ;  /* 0x0000000c01007387 */ /* 0x0001e40000100800 */
[----:B------:R-:W-:-:S04]  /*10d80*/  @!P0 IMAD R7, R36, R7, R0 ;  /* 0x0000000724078224 */ /* 0x000fc800078e0200 */
[----:B------:R-:W-:-:S05]  /*10d90*/  @!P0 IMAD.IADD R0, R3, 0x1, R7 ;  /* 0x0000000103008824 */ /* 0x000fca00078e0207 */
[----:B------:R-:W-:Y:S01]  /*10da0*/  @!P0 LEA.HI.X R5, R2, R5, R0, 0x2, P1 ;  /* 0x0000000502058211 */ /* 0x000fe200008f1400 */
[----:B------:R-:W-:-:S06]  /*10db0*/  IMAD.MOV.U32 R0, RZ, RZ, RZ ;  /* 0x000000ffff007224 */ /* 0x000fcc00078e00ff */
[----:B------:R1:W5:Y:S02]  /*10dc0*/  @!P0 LDG.E R0, desc[UR36][R4.64] ;  /* 0x0000002404008981 */ /* 0x000364000c1e1900 */
[----:B-1----:R-:W-:-:S05]  /*10dd0*/  IMAD.SHL.U32 R4, R25, 0x8, RZ ;  /* 0x0000000819047824 */ /* 0x002fca00078e00ff */
[----:B------:R-:W-:-:S04]  /*10de0*/  LOP3.LUT R23, R4, 0x38, RZ, 0xc0, !PT ;  /* 0x0000003804177812 */ /* 0x000fc800078ec0ff */
[C---:B------:R-:W-:Y:S02]  /*10df0*/  ISETP.GE.AND P2, PT, R23.reuse, UR4, PT ;  /* 0x0000000417007c0c */ /* 0x040fe4000bf46270 */
[C---:B------:R-:W-:Y:S02]  /*10e00*/  LOP3.LUT R34, R23.reuse, 0x40, RZ, 0xfc, !PT ;  /* 0x0000004017227812 */ /* 0x040fe400078efcff */
[----:B------:R-:W-:Y:S02]  /*10e10*/  LOP3.LUT R33, R23, 0x80, RZ, 0xfc, !PT ;  /* 0x0000008017217812 */ /* 0x000fe400078efcff */
[----:B------:R-:W-:Y:S02]  /*10e20*/  ISETP.GE.AND P1, PT, R34, UR4, PT ;  /* 0x0000000422007c0c */ /* 0x000fe4000bf26270 */
[----:B------:R-:W-:-:S05]  /*10e30*/  ISETP.GE.AND P0, PT, R33, UR4, PT ;  /* 0x0000000421007c0c */ /* 0x000fca000bf06270 */
[----:B------:R-:W-:-:S04]  /*10e40*/  @P2 LOP3.LUT R16, R16, 0x4, RZ, 0xfc, !PT ;  /* 0x0000000410102812 */ /* 0x000fc800078efcff */
[----:B------:R-:W-:-:S04]  /*10e50*/  LOP3.LUT R16, R16, 0xfffffffe, RZ, 0xc0, !PT ;  /* 0xfffffffe10107812 */ /* 0x000fc800078ec0ff */
[----:B------:R-:W-:-:S04]  /*10e60*/  LOP3.LUT R16, R16, 0xfffffffd, RZ, 0xc0, !PT ;  /* 0xfffffffd10107812 */ /* 0x000fc800078ec0ff */
[----:B------:R-:W-:-:S04]  /*10e70*/  @P1 LOP3.LUT R16, R16, 0x2, RZ, 0xfc, !PT ;  /* 0x0000000210101812 */ /* 0x000fc800078efcff */
[----:B------:R-:W-:Y:S01]  /*10e80*/  @P0 LOP3.LUT R16, R16, 0x1, RZ, 0xfc, !PT ;  /* 0x0000000110100812 */ /* 0x000fe200078efcff */
[----:B0-----:R-:W-:Y:S06]  /*10e90*/  BRA.DIV UR5, `(.L_x_4344) ;  /* 0x0000003205707947 */ /* 0x001fec000b800000 */
.L_x_4386:
[----:B------:R-:W2:Y:S01]  /*10ea0*/  LDL R2, [R1+0x4] ;  /* 0x0000040001027983 */ /* 0x000ea20000100800 */
[----:B------:R-:W-:Y:S01]  /*10eb0*/  ISETP.GT.U32.AND P1, PT, R37, 0x5f, PT ;  /* 0x0000005f2500780c */ /* 0x000fe20003f24070 */
[----:B------:R-:W-:Y:S01]  /*10ec0*/  IMAD.U32 R35, RZ, RZ, UR41 ;  /* 0x00000029ff237e24 */ /* 0x000fe2000f8e00ff */
[----:B------:R-:W-:Y:S01]  /*10ed0*/  LOP3.LUT R16, R16, 0xfffffff7, RZ, 0xc0, !PT ;  /* 0xfffffff710107812 */ /* 0x000fe200078ec0ff */
[----:B------:R-:W-:-:S03]  /*10ee0*/  IMAD.MOV R3, RZ, RZ, -R9 ;  /* 0x000000ffff037224 */ /* 0x000fc600078e0a09 */
[----:B------:R-:W-:Y:S01]  /*10ef0*/  SHF.R.S32.HI R35, RZ, 0x1f, R35 ;  /* 0x0000001fff237819 */ /* 0x000fe20000011423 */
[----:B------:R-:W-:-:S06]  /*10f00*/  IMAD R10, R17, R3, R10 ;  /* 0x00000003110a7224 */ /* 0x000fcc00078e020a */
        /* <DEDUP_REMOVED lines=9> */
.L_x_4345:
        /* <DEDUP_REMOVED lines=26> */
.L_x_4387:
[----:B------:R-:W-:Y:S01]  /*11140*/  ULDC.64 UR4, c[0x0][0x300] ;  /* 0x0000c00000047ab9 */ /* 0x000fe20000000a00 */
[----:B------:R-:W-:Y:S01]  /*11150*/  R2UR UR6, R35 ;  /* 0x00000000230672ca */ /* 0x000fe200000e0000 */
[----:B0-----:R-:W-:Y:S01]  /*11160*/  IMAD R3, R6, UR4, RZ ;  /* 0x0000000406037c24 */ /* 0x001fe2000f8e02ff */
[----:B------:R-:W-:Y:S01]  /*11170*/  SHF.R.U32.HI R27, RZ, 0x3, R8 ;  /* 0x00000003ff1b7819 */ /* 0x000fe20000011608 */
[----:B------:R-:W-:Y:S01]  /*11180*/  IMAD.MOV.U32 R6, RZ, RZ, -0x60 ;  /* 0xffffffa0ff067424 */ /* 0x000fe200078e00ff */
[----:B------:R-:W-:Y:S01]  /*11190*/  LOP3.LUT P3, RZ, R16, 0x4, RZ, 0xc0, !PT ;  /* 0x0000000410ff7812 */ /* 0x000fe2000786c0ff */
[----:B------:R-:W-:Y:S01]  /*111a0*/  IMAD R7, R10, UR5, R3 ;  /* 0x000000050a077c24 */ /* 0x000fe2000f8e0203 */
[----:B------:R-:W-:Y:S01]  /*111b0*/  LOP3.LUT P2, RZ, R16, 0x2, RZ, 0xc0, !PT ;  /* 0x0000000210ff7812 */ /* 0x000fe2000784c0ff */
[----:B------:R-:W-:Y:S01]  /*111c0*/  IMAD.WIDE.U32 R2, R10, UR4, RZ ;  /* 0x000000040a027c25 */ /* 0x000fe2000f8e00ff */
[----:B------:R-:W-:Y:S01]  /*111d0*/  ULDC.64 UR4, c[0x0][0x310] ;  /* 0x0000c40000047ab9 */ /* 0x000fe20000000a00 */
[----:B------:R-:W-:-:S02]  /*111e0*/  LOP3.LUT P1, RZ, R16, 0x1, RZ, 0xc0, !PT ;  /* 0x0000000110ff7812 */ /* 0x000fc4000782c0ff */
[----:B------:R-:W-:Y:S02]  /*111f0*/  IMAD.IADD R3, R3, 0x1, R7 ;  /* 0x0000000103037824 */ /* 0x000fe400078e0207 */
[----:B------:R-:W-:Y:S02]  /*11200*/  IMAD R5, R5, UR4, RZ ;  /* 0x0000000405057c24 */ /* 0x000fe4000f8e02ff */
[----:B------:R-:W-:-:S04]  /*11210*/  IMAD.WIDE.U32 R2, R0, UR4, R2 ;  /* 0x0000000400027c25 */ /* 0x000fc8000f8e0002 */
[----:B------:R-:W-:Y:S01]  /*11220*/  IMAD R5, R0, UR5, R5 ;  /* 0x0000000500057c24 */ /* 0x000fe2000f8e0205 */
[----:B------:R-:W-:Y:S01]  /*11230*/  ULDC.64 UR4, c[0x0][0x308] ;  /* 0x0000c20000047ab9 */ /* 0x000fe20000000a00 */
[----:B------:R-:W-:Y:S02]  /*11240*/  IMAD R6, R31, R6, UR43 ;  /* 0x0000002b1f067e24 */ /* 0x000fe4000f8e0206 */
[----:B------:R-:W-:Y:S02]  /*11250*/  IMAD.IADD R3, R3, 0x1, R5 ;  /* 0x0000000103037824 */ /* 0x000fe400078e0205 */
[----:B------:R-:W-:Y:S01]  /*11260*/  IMAD.U32 R5, RZ, RZ, UR4 ;  /* 0x00000004ff057e24 */ /* 0x000fe2000f8e00ff */
[----:B------:R-:W-:Y:S01]  /*11270*/  UIMAD UR4, UR6, UR4, URZ ;  /* 0x00000004060472a4 */ /* 0x000fe2000f8e023f */
[----:B------:R-:W-:Y:S02]  /*11280*/  IMAD.IADD R6, R6, 0x1, -R27 ;  /* 0x0000000106067824 */ /* 0x000fe400078e0a1b */
[----:B------:R-:W-:Y:S01]  /*11290*/  IMAD.WIDE.U32 R2, R5, UR41, R2 ;  /* 0x0000002905027c25 */ /* 0x000fe2000f8e0002 */
[----:B------:R-:W-:Y:S01]  /*112a0*/  UIMAD UR4, UR41, UR5, UR4 ;  /* 0x00000005290472a4 */ /* 0x000fe2000f8e0204 */
[----:B------:R-:W-:-:S02]  /*112b0*/  ULDC.64 UR6, c[0x0][0x2e8] ;  /* 0x0000ba0000067ab9 */ /* 0x000fc40000000a00 */
[----:B------:R-:W-:Y:S01]  /*112c0*/  IMAD.SHL.U32 R30, R8, 0x8, RZ ;  /* 0x00000008081e7824 */ /* 0x000fe200078e00ff */
[----:B------:R-:W-:Y:S02]  /*112d0*/  LEA R0, P0, R2, UR6, 0x1 ;  /* 0x0000000602007c11 */ /* 0x000fe4000f8008ff */
[----:B------:R-:W-:Y:S01]  /*112e0*/  VIADD R7, R3, UR4 ;  /* 0x0000000403077c36 */ /* 0x000fe20008000000 */
[----:B------:R-:W-:Y:S01]  /*112f0*/  LOP3.LUT R3, R4, 0x1c0, RZ, 0xc0, !PT ;  /* 0x000001c004037812 */ /* 0x000fe200078ec0ff */
[----:B------:R-:W-:-:S03]  /*11300*/  UMOV UR4, 0xffffffff ;  /* 0xffffffff00047882 */ /* 0x000fc60000000000 */
[----:B------:R-:W-:Y:S02]  /*11310*/  LOP3.LUT R4, R3, 0x38, R4, 0xf8, !PT ;  /* 0x0000003803047812 */ /* 0x000fe400078ef804 */
[----:B------:R-:W-:Y:S02]  /*11320*/  LEA.HI.X R7, R2, UR7, R7, 0x1, P0 ;  /* 0x0000000702077c11 */ /* 0x000fe400080f0c07 */
        /* <DEDUP_REMOVED lines=9> */
[----:B------:R-:W-:Y:S04]  /*113c0*/  SHFL.IDX PT, R8, R7, 0x2, 0x181f ;  /* 0x00581f0007087f89 */ /* 0x000fe800000e0000 */
[----:B------:R-:W1:Y:S04]  /*113d0*/  SHFL.IDX PT, R14, R0, 0x2, 0x181f ;  /* 0x00581f00000e7f89 */ /* 0x000e6800000e0000 */
[----:B------:R-:W2:Y:S01]  /*113e0*/  SHFL.IDX PT, R10, R0, 0x3, 0x181f ;  /* 0x00781f00000a7f89 */ /* 0x000ea200000e0000 */
[----:B0-----:R-:W-:-:S05]  /*113f0*/  @P0 IMAD.WIDE.U32 R2, R23, 0x2, R2 ;  /* 0x0000000217020825 */ /* 0x001fca00078e0002 */
[----:B------:R-:W-:Y:S04]  /*11400*/  @P0 LDGSTS.E.BYPASS.LTC128B.128 [R9+0x1e400], desc[UR36][R2.64], !P3 ;  /* 0x1e40000002090fae */ /* 0x000fe8000d901d64 */
[----:B------:R-:W-:Y:S04]  /*11410*/  @P0 LDGSTS.E.BYPASS.LTC128B.128 [R9+0x21400], desc[UR36][R2.64+0x80], !P2 ;  /* 0x2140008002090fae */ /* 0x000fe8000d101d64 */
[----:B------:R0:W-:Y:S01]  /*11420*/  @P0 LDGSTS.E.BYPASS.LTC128B.128 [R9+0x24400], desc[UR36][R2.64+0x100], !P1 ;  /* 0x2440010002090fae */ /* 0x0001e2000c901d64 */
[----:B------:R-:W-:-:S03]  /*11430*/  ISETP.GE.AND P0, PT, R6, 0x11, PT ;  /* 0x000000110600780c */ /* 0x000fc60003f06270 */
[----:B0-----:R-:W0:Y:S01]  /*11440*/  SHFL.IDX PT, R9, R7, 0x3, 0x181f ;  /* 0x00781f0007097f89 */ /* 0x001e2200000e0000 */
[----:B-1----:R-:W-:-:S09]  /*11450*/  IMAD.MOV.U32 R2, RZ, RZ, R14 ;  /* 0x000000ffff027224 */ /* 0x002fd200078e000e */
[----:B------:R-:W-:Y:S01]  /*11460*/  @P0 LEA R21, R30, UR48, 0x1 ;  /* 0x000000301e150c11 */ /* 0x000fe2000f8e08ff */
[----:B------:R-:W-:Y:S01]  /*11470*/  @P0 IMAD.WIDE.U32 R4, R23, 0x2, R4 ;  /* 0x0000000217040825 */ /* 0x000fe200078e0004 */
[----:B------:R-:W1:Y:S03]  /*11480*/  SHFL.IDX PT, R14, R0, 0x4, 0x181f ;  /* 0x00981f00000e7f89 */ /* 0x000e6600000e0000 */
[----:B------:R-:W-:Y:S01]  /*11490*/  IMAD.MOV.U32 R3, RZ, RZ, R8 ;  /* 0x000000ffff037224 */ /* 0x000fe200078e0008 */
[----:B------:R-:W-:Y:S04]  /*114a0*/  @P0 LDGSTS.E.BYPASS.LTC128B.128 [R21+0x1ec00], desc[UR36][R4.64], !P3 ;  /* 0x1ec0000004150fae */ /* 0x000fe8000d901d64 */
[----:B------:R-:W-:Y:S04]  /*114b0*/  @P0 LDGSTS.E.BYPASS.LTC128B.128 [R21+0x21c00], desc[UR36][R4.64+0x80], !P2 ;  /* 0x21c0008004150fae */ /* 0x000fe8000d101d64 */
[----:B------:R2:W-:Y:S01]  /*114c0*/  @P0 LDGSTS.E.BYPASS.LTC128B.128 [R21+0x24c00], desc[UR36][R4.64+0x100], !P1 ;  /* 0x24c0010004150fae */ /* 0x0005e2000c901d64 */
[----:B------:R-:W-:-:S03]  /*114d0*/  ISETP.GE.AND P0, PT, R6, 0x21, PT ;  /* 0x000000210600780c */ /* 0x000fc60003f06270 */
[----:B------:R-:W3:Y:S04]  /*114e0*/  SHFL.IDX PT, R8, R7, 0x4, 0x181f ;  /* 0x00981f0007087f89 */ /* 0x000ee800000e0000 */
[----:B------:R-:W4:Y:S01]  /*114f0*/  SHFL.IDX PT, R7, R7, 0x5, 0x181f ;  /* 0x00b81f0007077f89 */ /* 0x000f2200000e0000 */
[----:B--2---:R-:W-:-:S05]  /*11500*/  IMAD.MOV.U32 R4, RZ, RZ, R10 ;  /* 0x000000ffff047224 */ /* 0x004fca00078e000a */
[----:B------:R-:W-:Y:S01]  /*11510*/  @P0 IMAD.WIDE.U32 R2, R23, 0x2, R2 ;  /* 0x0000000217020825 */ /* 0x000fe200078e0002 */
[----:B------:R-:W-:-:S03]  /*11520*/  @P0 LEA R25, R30, UR48, 0x1 ;  /* 0x000000301e190c11 */ /* 0x000fc6000f8e08ff */
[----:B0-----:R-:W-:Y:S02]  /*11530*/  IMAD.MOV.U32 R5, RZ, RZ, R9 ;  /* 0x000000ffff057224 */ /* 0x001fe400078e0009 */
[----:B------:R-:W-:Y:S04]  /*11540*/  @P0 LDGSTS.E.BYPASS.LTC128B.128 [R25+0x1f400], desc[UR36][R2.64], !P3 ;  /* 0x1f40000002190fae */ /* 0x000fe8000d901d64 */
[----:B------:R-:W-:Y:S04]  /*11550*/  @P0 LDGSTS.E.BYPASS.LTC128B.128 [R25+0x22400], desc[UR36][R2.64+0x80], !P2 ;  /* 0x2240008002190fae */ /* 0x000fe8000d101d64 */
[----:B------:R1:W-:Y:S01]  /*11560*/  @P0 LDGSTS.E.BYPASS.LTC128B.128 [R25+0x25400], desc[UR36][R2.64+0x100], !P1 ;  /* 0x2540010002190fae */ /* 0x0003e2000c901d64 */
[----:B------:R-:W-:Y:S01]  /*11570*/  ISETP.GE.AND P0, PT, R6, 0x31, PT ;  /* 0x000000310600780c */ /* 0x000fe20003f06270 */
[----:B-1----:R-:W-:-:S12]  /*11580*/  IMAD.MOV.U32 R2, RZ, RZ, R14 ;  /* 0x000000ffff027224 */ /* 0x002fd800078e000e */
[----:B------:R-:W-:Y:S01]  /*11590*/  @P0 IMAD.WIDE.U32 R4, R23, 0x2, R4 ;  /* 0x0000000217040825 */ /* 0x000fe200078e0004 */
[----:B------:R-:W-:Y:S01]  /*115a0*/  @P0 LEA R9, R30, UR48, 0x1 ;  /* 0x000000301e090c11 */ /* 0x000fe2000f8e08ff */
[----:B------:R0:W1:Y:S02]  /*115b0*/  SHFL.IDX PT, R14, R0, 0x5, 0x181f ;  /* 0x00b81f00000e7f89 */ /* 0x00006400000e0000 */
[----:B---3--:R-:W-:Y:S02]  /*115c0*/  IMAD.MOV.U32 R3, RZ, RZ, R8 ;  /* 0x000000ffff037224 */ /* 0x008fe400078e0008 */
        /* <DEDUP_REMOVED lines=8> */
[----:B-1--4-:R0:W-:Y:S02]  /*11650*/  @P0 LDGSTS.E.BYPASS.LTC128B.128 [R21+0x26400], desc[UR36][R2.64+0x100], !P1 ;  /* 0x2640010002150fae */ /* 0x0121e4000c901d64 */
.L_x_4401:
[----:B------:R-:W-:Y:S01]  /*11660*/  ISETP.GE.AND P0, PT, R6, 0x51, PT ;  /* 0x000000510600780c */ /* 0x000fe20003f06270 */
[----:B0-----:R-:W-:Y:S02]  /*11670*/  IMAD.MOV.U32 R2, RZ, RZ, R14 ;  /* 0x000000ffff027224 */ /* 0x001fe400078e000e */
[----:B------:R-:W-:-:S10]  /*11680*/  IMAD.MOV.U32 R3, RZ, RZ, R7 ;  /* 0x000000ffff037224 */ /* 0x000fd400078e0007 */
        /* <DEDUP_REMOVED lines=15> */
.L_x_4348:
        /* <DEDUP_REMOVED lines=30> */
.L_x_4349:
[----:B------:R-:W-:Y:S01]  /*11960*/  UISETP.NE.AND UP0, UPT, UR50, URZ, UPT ;  /* 0x0000003f3200728c */ /* 0x000fe2000bf05270 */
[----:B------:R-:W-:Y:S01]  /*11970*/  VIADD R7, R37, UR42 ;  /* 0x0000002a25077c36 */ /* 0x000fe20008000000 */
[----:B------:R-:W0:Y:S01]  /*11980*/  LDC R0, c[0x0][0x448] ;  /* 0x00011200ff007b82 */ /* 0x000e220000000800 */
[----:B------:R-:W-:Y:S01]  /*11990*/  IMAD.U32 R4, RZ, RZ, UR38 ;  /* 0x00000026ff047e24 */ /* 0x000fe2000f8e00ff */
[----:B------:R-:W-:Y:S01]  /*119a0*/  ULDC.64 UR4, c[0x0][0x2e0] ;  /* 0x0000b80000047ab9 */ /* 0x000fe20000000a00 */
[----:B------:R-:W-:Y:S01]  /*119b0*/  IMAD.U32 R3, RZ, RZ, UR49 ;  /* 0x00000031ff037e24 */ /* 0x000fe2000f8e00ff */
[----:B------:R-:W-:Y:S01]  /*119c0*/  PLOP3.LUT P0, PT, PT, PT, UP0, 0x80, 0x0 ;  /* 0x000000000000781c */ /* 0x000fe20003f0f008 */
[----:B------:R-:W-:Y:S02]  /*119d0*/  IMAD.MOV.U32 R2, RZ, RZ, R4 ;  /* 0x000000ffff027224 */ /* 0x000fe400078e0004 */
[----:B------:R-:W-:Y:S02]  /*119e0*/  IMAD R25, R25, UR4, RZ ;  /* 0x0000000419197c24 */ /* 0x000fe4000f8e02ff */
[----:B------:R-:W-:Y:S01]  /*119f0*/  @UP0 ULDC UR6, c[0x0][0x44c] ;  /* 0x0001130000060ab9 */ /* 0x000fe20000000800 */
[----:B------:R-:W-:Y:S01]  /*11a00*/  IMAD.WIDE.U32 R2, R26, UR4, R2 ;  /* 0x000000041a027c25 */ /* 0x000fe2000f8e0002 */
[----:B------:R-:W-:-:S03]  /*11a10*/  @UP0 ULDC UR4, c[0x0][0x450] ;  /* 0x0001140000040ab9 */ /* 0x000fc60000000800 */
[----:B------:R-:W-:Y:S02]  /*11a20*/  IMAD.U32 R5, RZ, RZ, UR39 ;  /* 0x00000027ff057e24 */ /* 0x000fe4000f8e00ff */
[----:B------:R-:W-:Y:S02]  /*11a30*/  IMAD.MOV.U32 R5, RZ, RZ, R7 ;  /* 0x000000ffff057224 */ /* 0x000fe400078e0007 */
[----:B------:R-:W-:Y:S01]  /*11a40*/  @P0 IMAD.HI.U32 R6, R7, UR6, RZ ;  /* 0x0000000607060c27 */ /* 0x000fe2000f8e00ff */
[----:B------:R-:W-:-:S03]  /*11a50*/  PLOP3.LUT P0, PT, PT, PT, UP0, 0x80, 0x0 ;  /* 0x000000000000781c */ /* 0x000fc60003f0f008 */
[----:B------:R-:W-:-:S04]  /*11a60*/  IMAD R25, R26, UR5, R25 ;  /* 0x000000051a197c24 */ /* 0x000fc8000f8e0219 */
[----:B------:R-:W-:-:S06]  /*11a70*/  IMAD.IADD R3, R3, 0x1, R25 ;  /* 0x0000000103037824 */ /* 0x000fcc00078e0219 */
[----:B------:R-:W-:Y:S01]  /*11a80*/  @P0 SHF.R.U32.HI R5, RZ, UR4, R6 ;  /* 0x00000004ff050c19 */ /* 0x000fe20008011606 */
[----:B------:R-:W-:-:S04]  /*11a90*/  ULDC.64 UR4, c[0x0][0x2d0] ;  /* 0x0000b40000047ab9 */ /* 0x000fc80000000a00 */
[----:B------:R-:W-:Y:S02]  /*11aa0*/  IMAD.MOV R4, RZ, RZ, -R5 ;  /* 0x000000ffff047224 */ /* 0x000fe400078e0a05 */
[----:B------:R-:W-:-:S04]  /*11ab0*/  IMAD.WIDE.U32 R2, R5, UR4, R2 ;  /* 0x0000000405027c25 */ /* 0x000fc8000f8e0002 */
[----:B0-----:R-:W-:Y:S01]  /*11ac0*/  IMAD R7, R0, R4, R7 ;  /* 0x0000000400077224 */ /* 0x001fe200078e0207 */
        /* <DEDUP_REMOVED lines=86> */
.L_x_4418:
[----:B------:R-:W-:Y:S01]  /*12030*/  VIADD R7, R7, 0x70 ;  /* 0x0000007007077836 */ /* 0x000fe20000000000 */
[----:B------:R-:W-:Y:S01]  /*12040*/  BSSY B0, `(.L_x_4351) ;  /* 0x000000d000007945 */ /* 0x000fe20003800000 */
[----:B-1----:R-:W-:Y:S02]  /*12050*/  IMAD.MOV.U32 R2, RZ, RZ, R14 ;  /* 0x000000ffff027224 */ /* 0x002fe400078e000e */
[----:B--2---:R-:W-:Y:S01]  /*12060*/  IMAD.MOV.U32 R3, RZ, RZ, R4 ;  /* 0x000000ffff037224 */ /* 0x004fe200078e0004 */
        /* <DEDUP_REMOVED lines=10> */
.L_x_4352:
[----:B------:R-:W-:Y:S05]  /*12110*/  BSYNC B0 ;  /* 0x0000000000007941 */ /* 0x000fea0003800000 */
.L_x_4351:
[----:B------:R-:W-:Y:S01]  /*12120*/  NOP ;  /* 0x0000000000007918 */ /* 0x000fe20000000000 */
[----:B------:R-:W-:Y:S01]  /*12130*/  SYNCS.ARRIVE.TRANS64.RED.A0T1 RZ, [UR48+0x30800], RZ ;  /* 0x030800ffffff79a7 */ /* 0x000fe20008200430 */
[----:B------:R-:W-:Y:S01]  /*12140*/  IMAD.MOV.U32 R0, RZ, RZ, 0x1 ;  /* 0x00000001ff007424 */ /* 0x000fe200078e00ff */
[----:B------:R-:W-:Y:S04]  /*12150*/  ARRIVES.LDGSTSBAR.64.TRANSCNT [UR48+0x30800] ;  /* 0x03080000ff0079b0 */ /* 0x000fe80008000ab0 */
[----:B------:R-:W-:Y:S01]  /*12160*/  SHF.L.U32 R0, R0, 0x1f, RZ ;  /* 0x0000001f00007819 */ /* 0x000fe200000006ff */
[----:B------:R-:W-:Y:S01]  /*12170*/  NOP ;  /* 0x0000000000007918 */ /* 0x000fe20000000000 */
[----:B------:R-:W-:Y:S01]  /*12180*/  SYNCS.ARRIVE.TRANS64.A1T0 RZ, [UR48+0x30800], RZ ;  /* 0x030800ffffff79a7 */ /* 0x000fe20008100030 */
[----:B------:R-:W-:Y:S01]  /*12190*/  VIADD R19, R19, 0xfffffffe ;  /* 0xfffffffe13137836 */ /* 0x000fe20000000000 */
[----:B------:R-:W1:Y:S02]  /*121a0*/  SYNCS.PHASECHK.TRANS64.TRYWAIT P0, [UR48+0x30820], R0 ;  /* 0x03082000ff0075a7 */ /* 0x000e640008000170 */
[----:B-1----:R-:W-:Y:S05]  /*121b0*/  @!P0 BRA `(.L_x_4353) ;  /* 0x00000030004c8947 */ /* 0x002fea0003800000 */
.L_x_4419:
[----:B------:R-:W-:Y:S01]  /*121c0*/  ISETP.GE.AND P0, PT, R19, UR51, PT ;  /* 0x0000003313007c0c */ /* 0x000fe2000bf06270 */
[----:B------:R-:W-:Y:S02]  /*121d0*/  IMAD.MOV.U32 R28, RZ, RZ, 0x1 ;  /* 0x00000001ff1c7424 */ /* 0x000fe400078e00ff */
[----:B------:R-:W-:-:S10]  /*121e0*/  IMAD.MOV.U32 R26, RZ, RZ, RZ ;  /* 0x000000ffff1a7224 */ /* 0x000fd400078e00ff */
[----:B------:R-:W-:Y:S05]  /*121f0*/  @!P0 BRA `(.L_x_4354) ;  /* 0x00000010003c8947 */ /* 0x000fea0003800000 */
[----:B0-----:R-:W0:Y:S01]  /*12200*/  S2R R2, SR_TID.X ;  /* 0x0000000000027919 */ /* 0x001e220000002100 */
[----:B------:R-:W-:Y:S01]  /*12210*/  UIADD3 UR4, UR47, 0x1, URZ ;  /* 0x000000012f047890 */ /* 0x000fe2000fffe03f */
[----:B------:R-:W-:Y:S01]  /*12220*/  LOP3.LUT R3, RZ, UR45, RZ, 0x33, !PT ;  /* 0x0000002dff037c12 */ /* 0x000fe2000f8e33ff */
[----:B------:R-:W-:Y:S01]  /*12230*/  BSSY B0, `(.L_x_4354) ;  /* 0x000010b000007945 */ /* 0x000fe20003800000 */
[----:B------:R-:W-:Y:S01]  /*12240*/  LOP3.LUT R5, RZ, UR44, RZ, 0x33, !PT ;  /* 0x0000002cff057c12 */ /* 0x000fe2000f8e33ff */
[----:B------:R-:W-:Y:S01]  /*12250*/  UIMAD UR4, UR4, UR40, URZ ;  /* 0x00000028040472a4 */ /* 0x000fe2000f8e023f */
[----:B------:R-:W-:Y:S02]  /*12260*/  IMAD.MOV.U32 R27, RZ, RZ, 0x1 ;  /* 0x00000001ff1b7424 */ /* 0x000fe400078e00ff */
[----:B------:R-:W-:-:S03]  /*12270*/  IMAD.MOV.U32 R25, RZ, RZ, RZ ;  /* 0x000000ffff197224 */ /* 0x000fc600078e00ff */
        /* <DEDUP_REMOVED lines=17> */
.L_x_4367:
[----:B------:R-:W2:Y:S01]  /*12390*/  LDL R8, [R1] ;  /* 0x0000000001087983 */ /* 0x000ea20000100800 */
[----:B------:R-:W0:Y:S01]  /*123a0*/  LDC R2, c[0x0][0x430] ;  /* 0x00010c00ff027b82 */ /* 0x000e220000000800 */
[----:B------:R-:W-:Y:S01]  /*123b0*/  ISETP.GT.U32.AND P5, PT, R37, 0x5f, PT ;  /* 0x0000005f2500780c */ /* 0x000fe20003fa4070 */
[----:B------:R-:W-:-:S12]  /*123c0*/  IMAD.MOV.U32 R9, RZ, RZ, R20 ;  /* 0x000000ffff097224 */ /* 0x000fd800078e0014 */
[----:B------:R-:W2:Y:S01]  /*123d0*/  @!P5 LDC.64 R4, c[0x0][0x428] ;  /* 0x00010a00ff04db82 */ /* 0x000ea20000000a00 */
[----:B0-----:R-:W-:-:S13]  /*123e0*/  ISETP.NE.AND P0, PT, R2, 0x1, PT ;  /* 0x000000010200780c */ /* 0x001fda0003f05270 */
[----:B------:R-:W0:Y:S08]  /*123f0*/  @P0 LDC R3, c[0x0][0x434] ;  /* 0x00010d00ff030b82 */ /* 0x000e300000000800 */
[----:B------:R-:W1:Y:S01]  /*12400*/  @P0 LDC R7, c[0x0][0x438] ;  /* 0x00010e00ff070b82 */ /* 0x000e620000000800 */
        /* <DEDUP_REMOVED lines=21> */
.L_x_4355:
[----:B------:R-:W-:Y:S01]  /*12560*/  LEA R19, R26, UR48, 0x3 ;  /* 0x000000301a137c11 */ /* 0x000fe2000f8e18ff */
[----:B------:R-:W-:Y:S01]  /*12570*/  BSSY B1, `(.L_x_4356) ;  /* 0x0000004000017945 */ /* 0x000fe20003800000 */
[----:B------:R-:W-:-:S04]  /*12580*/  SHF.L.U32 R2, R28, 0x1f, RZ ;  /* 0x0000001f1c027819 */ /* 0x000fc800000006ff */
[----:B------:R-:W0:Y:S02]  /*12590*/  SYNCS.PHASECHK.TRANS64.TRYWAIT P0, [R19+URZ+0x30840], R2 ;  /* 0x03084002130075a7 */ /* 0x000e24000800017f */
[----:B0-----:R-:W-:Y:S05]  /*125a0*/  @!P0 BRA `(.L_x_4357) ;  /* 0x0000002c00688947 */ /* 0x001fea0003800000 */
.L_x_4420:
[----:B------:R-:W-:Y:S05]  /*125b0*/  BSYNC B1 ;  /* 0x0000000000017941 */ /* 0x000fea0003800000 */
.L_x_4356:
        /* <DEDUP_REMOVED lines=38> */
[----:B------:R-:W0:Y:S02]  /*12820*/  SHFL.IDX PT, R14, R21, 0x1, 0x181f ;  /* 0x00381f00150e7f89 */ /* 0x000e2400000e0000 */
[----:B-1----:R-:W-:-:S05]  /*12830*/  IMAD.X R3, RZ, RZ, R3, P0 ;  /* 0x000000ffff037224 */ /* 0x002fca00000e0603 */
        /* <DEDUP_REMOVED lines=15> */
[----:B------:R-:W0:Y:S03]  /*12930*/  SHFL.IDX PT, R2, R21, 0x4, 0x181f ;  /* 0x00981f0015027f89 */ /* 0x000e2600000e0000 */
[----:B-1----:R-:W-:Y:S01]  /*12940*/  IMAD.X R7, RZ, RZ, R3, P0 ;  /* 0x000000ffff077224 */ /* 0x002fe200000e0603 */
[----:B------:R2:W-:Y:S04]  /*12950*/  LDGSTS.E.BYPASS.LTC128B.128 [R22+0x1f400], desc[UR36][R10.64], !P6 ;  /* 0x1f4000000a167fae */ /* 0x0005e8000f101d64 */
[----:B------:R-:W1:Y:S04]  /*12960*/  SHFL.IDX PT, R3, R24, 0x4, 0x181f ;  /* 0x00981f0018037f89 */ /* 0x000e6800000e0000 */
[----:B------:R2:W-:Y:S04]  /*12970*/  LDGSTS.E.BYPASS.LTC128B.128 [R22+0x22400], desc[UR36][R10.64+0x80], !P5 ;  /* 0x224000800a167fae */ /* 0x0005e8000e901d64 */
[----:B------:R2:W-:Y:S04]  /*12980*/  LDGSTS.E.BYPASS.LTC128B.128 [R22+0x25400], desc[UR36][R10.64+0x100], !P4 ;  /* 0x254001000a167fae */ /* 0x0005e8000e101d64 */
[----:B------:R2:W-:Y:S01]  /*12990*/  LDGSTS.E.BYPASS.LTC128B.128 [R22+0x1fc00], desc[UR36][R6.64], !P6 ;  /* 0x1fc0000006167fae */ /* 0x0005e2000f101d64 */
[----:B0-----:R-:W-:-:S03]  /*129a0*/  IADD3 R2, P0, R2, R12, RZ ;  /* 0x0000000c02027210 */ /* 0x001fc60007f1e0ff */
[----:B------:R2:W-:Y:S04]  /*129b0*/  LDGSTS.E.BYPASS.LTC128B.128 [R22+0x22c00], desc[UR36][R6.64+0x80], !P5 ;  /* 0x22c0008006167fae */ /* 0x0005e8000e901d64 */
[----:B------:R2:W-:Y:S01]  /*129c0*/  LDGSTS.E.BYPASS.LTC128B.128 [R22+0x25c00], desc[UR36][R6.64+0x100], !P4 ;  /* 0x25c0010006167fae */ /* 0x0005e2000e101d64 */
[----:B-1----:R-:W-:-:S03]  /*129d0*/  IMAD.X R3, RZ, RZ, R3, P0 ;  /* 0x000000ffff037224 */ /* 0x002fc600000e0603 */
[----:B------:R-:W0:Y:S04]  /*129e0*/  SHFL.IDX PT, R24, R24, 0x5, 0x181f ;  /* 0x00b81f0018187f89 */ /* 0x000e2800000e0000 */
[----:B------:R2:W-:Y:S04]  /*129f0*/  LDGSTS.E.BYPASS.LTC128B.128 [R22+0x20400], desc[UR36][R2.64], !P6 ;  /* 0x2040000002167fae */ /* 0x0005e8000f101d64 */
[----:B------:R2:W-:Y:S04]  /*12a00*/  LDGSTS.E.BYPASS.LTC128B.128 [R22+0x23400], desc[UR36][R2.64+0x80], !P5 ;  /* 0x2340008002167fae */ /* 0x0005e8000e901d64 */
[----:B------:R2:W-:Y:S02]  /*12a10*/  LDGSTS.E.BYPASS.LTC128B.128 [R22+0x26400], desc[UR36][R2.64+0x100], !P4 ;  /* 0x2640010002167fae */ /* 0x0005e4000e101d64 */
.L_x_4434:
[----:B--2---:R-:W-:Y:S01]  /*12a20*/  IMAD.SHL.U32 R2, R23, 0x2, RZ ;  /* 0x0000000217027824 */ /* 0x004fe200078e00ff */
[----:B------:R-:W-:-:S04]  /*12a30*/  LOP3.LUT P6, RZ, R16, 0x4, RZ, 0xc0, !PT ;  /* 0x0000000410ff7812 */ /* 0x000fc800078cc0ff */
[----:B------:R-:W-:-:S05]  /*12a40*/  IADD3 R2, P0, R14, R2, RZ ;  /* 0x000000020e027210 */ /* 0x000fca0007f1e0ff */
[----:B0-----:R-:W-:Y:S01]  /*12a50*/  IMAD.X R3, RZ, RZ, R24, P0 ;  /* 0x000000ffff037224 */ /* 0x001fe200000e0618 */
[----:B------:R-:W-:-:S04]  /*12a60*/  PLOP3.LUT P0, PT, PT, PT, PT, 0x80, 0x0 ;  /* 0x000000000000781c */ /* 0x000fc80003f0f070 */
[----:B------:R-:W-:Y:S01]  /*12a70*/  @!PT LDS RZ, [RZ] ;  /* 0x00000000fffff984 */ /* 0x000fe20000000800 */
[----:B------:R-:W-:Y:S01]  /*12a80*/  @!PT LDS RZ, [RZ] ;  /* 0x00000000fffff984 */ /* 0x000fe20000000800 */
[----:B------:R-:W-:Y:S01]  /*12a90*/  @!PT LDS RZ, [RZ] ;  /* 0x00000000fffff984 */ /* 0x000fe20000000800 */
[----:B------:R0:W-:Y:S04]  /*12aa0*/  LDGSTS.E.BYPASS.LTC128B.128 [R22+0x20c00], desc[UR36][R2.64], !P6 ;  /* 0x20c0000002167fae */ /* 0x0001e8000f101d64 */
[----:B------:R0:W-:Y:S04]  /*12ab0*/  LDGSTS.E.BYPASS.LTC128B.128 [R22+0x23c00], desc[UR36][R2.64+0x80], !P5 ;  /* 0x23c0008002167fae */ /* 0x0001e8000e901d64 */
[----:B------:R0:W-:Y:S01]  /*12ac0*/  LDGSTS.E.BYPASS.LTC128B.128 [R22+0x26c00], desc[UR36][R2.64+0x100], !P4 ;  /* 0x26c0010002167fae */ /* 0x0001e2000e101d64 */
[----:B------:R-:W-:Y:S01]  /*12ad0*/  NOP ;  /* 0x0000000000007918 */ /* 0x000fe20000000000 */
.L_x_4359:
        /* <DEDUP_REMOVED lines=10> */
.L_x_4360:
[----:B------:R1:W-:Y:S01]  /*12b80*/  SYNCS.ARRIVE.TRANS64.A1T0 RZ, [R19+URZ+0x30830], RZ ;  /* 0x030830ff13ff79a7 */ /* 0x0003e2000810003f */
[----:B------:R-:W-:Y:S05]  /*12b90*/  @!P5 BRA `(.L_x_4361) ;  /* 0x000000000004d947 */ /* 0x000fea0003800000 */
[----:B------:R-:W-:Y:S01]  /*12ba0*/  BPT.TRAP 0x1 ;  /* 0x000000040000795c */ /* 0x000fe20000300000 */
.L_x_4361:
[----:B0-----:R-:W-:Y:S01]  /*12bb0*/  SHF.L.U32 R3, R27, 0x1f, RZ ;  /* 0x0000001f1b037819 */ /* 0x001fe200000006ff */
[----:B------:R-:W-:Y:S01]  /*12bc0*/  BSSY B1, `(.L_x_4362) ;  /* 0x0000004000017945 */ /* 0x000fe20003800000 */
[----:B------:R-:W-:-:S04]  /*12bd0*/  LEA R6, R25, UR48, 0x3 ;  /* 0x0000003019067c11 */ /* 0x000fc8000f8e18ff */
[----:B------:R-:W0:Y:S02]  /*12be0*/  SYNCS.PHASECHK.TRANS64.TRYWAIT P0, [R6+URZ+0x30860], R3 ;  /* 0x03086003060075a7 */ /* 0x000e24000800017f */
[----:B0-----:R-:W-:Y:S05]  /*12bf0*/  @!P0 BRA `(.L_x_4363) ;  /* 0x0000002c00b88947 */ /* 0x001fea0003800000 */
.L_x_4435:
[----:B------:R-:W-:Y:S05]  /*12c00*/  BSYNC B1 ;  /* 0x0000000000017941 */ /* 0x000fea0003800000 */
.L_x_4362:
        /* <DEDUP_REMOVED lines=18> */
[----:B------:R-:W0:Y:S03]  /*12d30*/  SHFL.IDX PT, R14, R17, 0x2, 0x181f ;  /* 0x00581f00110e7f89 */ /* 0x000e2600000e0000 */
[----:B------:R-:W-:Y:S01]  /*12d40*/  IMAD.X R3, RZ, RZ, R8, P0 ;  /* 0x000000ffff037224 */ /* 0x000fe200000e0608 */
        /* <DEDUP_REMOVED lines=28> */
[----:B------:R0:W3:Y:S03]  /*12f10*/  SHFL.IDX PT, R14, R17, 0x5, 0x181f ;  /* 0x00b81f00110e7f89 */ /* 0x0000e600000e0000 */
[----:B--2---:R-:W-:Y:S01]  /*12f20*/  IMAD.X R3, RZ, RZ, R8, P0 ;  /* 0x000000ffff037224 */ /* 0x004fe200000e0608 */
[----:B------:R-:W-:Y:S01]  /*12f30*/  ISETP.LT.OR P0, PT, R0, 0x41, P3 ;  /* 0x000000410000780c */ /* 0x000fe20001f01670 */
[----:B------:R0:W2:-:S12]  /*12f40*/  SHFL.IDX PT, R8, R18, 0x5, 0x181f ;  /* 0x00b81f0012087f89 */ /* 0x00009800000e0000 */
[----:B------:R0:W-:Y:S01]  /*12f50*/  LDGSTS.E.BYPASS.LTC128B.128 [R7+0x2400], desc[UR36][R2.64], !P0 ;  /* 0x0240000002077fae */ /* 0x0001e2000c101d64 */
[----:B------:R-:W-:-:S13]  /*12f60*/  ISETP.LT.OR P0, PT, R0, 0x41, P2 ;  /* 0x000000410000780c */ /* 0x000fda0001701670 */
[----:B------:R0:W-:Y:S01]  /*12f70*/  LDGSTS.E.BYPASS.LTC128B.128 [R7+0x5400], desc[UR36][R2.64+0x80], !P0 ;  /* 0x0540008002077fae */ /* 0x0001e2000c101d64 */
[----:B------:R-:W-:-:S13]  /*12f80*/  ISETP.LT.OR P0, PT, R0, 0x41, P1 ;  /* 0x000000410000780c */ /* 0x000fda0000f01670 */
[----:B--23--:R0:W-:Y:S02]  /*12f90*/  LDGSTS.E.BYPASS.LTC128B.128 [R7+0x8400], desc[UR36][R2.64+0x100], !P0 ;  /* 0x0840010002077fae */ /* 0x00c1e4000c101d64 */
.L_x_4449:
        /* <DEDUP_REMOVED lines=21> */
[----:B------:R-:W-:-:S04]  /*130f0*/  IMAD R5, R4, UR5, R5 ;  /* 0x0000000504057c24 */ /* 0x000fc8000f8e0205 */
[----:B-1----:R-:W-:-:S07]  /*13100*/  IMAD.IADD R19, R3, 0x1, R5 ;  /* 0x0000000103137824 */ /* 0x002fce00078e0205 */
.L_x_4365:
        /* <DEDUP_REMOVED lines=10> */
.L_x_4366:
[----:B------:R-:W-:Y:S01]  /*131b0*/  R2UR UR4, R35 ;  /* 0x00000000230472ca */ /* 0x000fe200000e0000 */
[----:B------:R-:W-:Y:S01]  /*131c0*/  ULDC.64 UR6, c[0x0][0x330] ;  /* 0x0000cc0000067ab9 */ /* 0x000fe20000000a00 */
[----:B------:R-:W-:Y:S01]  /*131d0*/  IMAD.MOV.U32 R18, RZ, RZ, R2 ;  /* 0x000000ffff127224 */ /* 0x000fe200078e0002 */
[----:B------:R0:W-:Y:S01]  /*131e0*/  SYNCS.ARRIVE.TRANS64.A1T0 RZ, [R6+URZ+0x30850], RZ ;  /* 0x030850ff06ff79a7 */ /* 0x0001e2000810003f */
[----:B------:R-:W-:Y:S02]  /*131f0*/  IMAD.U32 R3, RZ, RZ, UR6 ;  /* 0x00000006ff037e24 */ /* 0x000fe4000f8e00ff */
[----:B------:R-:W-:Y:S02]  /*13200*/  VIADD R31, R31, 0xffffffff ;  /* 0xffffffff1f1f7836 */ /* 0x000fe40000000000 */
[----:B------:R-:W-:-:S04]  /*13210*/  IMAD.WIDE.U32 R18, R3, UR41, R18 ;  /* 0x0000002903127c25 */ /* 0x000fc8000f8e0012 */
[----:B------:R-:W-:Y:S01]  /*13220*/  VIADD R0, R0, 0x60 ;  /* 0x0000006000007836 */ /* 0x000fe20000000000 */
[----:B------:R-:W-:Y:S01]  /*13230*/  UIMAD UR4, UR4, UR6, URZ ;  /* 0x00000006040472a4 */ /* 0x000fe2000f8e023f */
[----:B------:R-:W-:Y:S02]  /*13240*/  VIADD R20, R20, 0xffffffa0 ;  /* 0xffffffa014147836 */ /* 0x000fe40000000000 */
[----:B------:R-:W-:Y:S01]  /*13250*/  IMAD.MOV.U32 R27, RZ, RZ, R28 ;  /* 0x000000ffff1b7224 */ /* 0x000fe200078e001c */
[----:B------:R-:W-:Y:S01]  /*13260*/  UIMAD UR4, UR41, UR7, UR4 ;  /* 0x00000007290472a4 */ /* 0x000fe2000f8e0204 */
[----:B------:R-:W-:Y:S02]  /*13270*/  IMAD.MOV.U32 R25, RZ, RZ, R26 ;  /* 0x000000ffff197224 */ /* 0x000fe400078e001a */
[----:B------:R-:W-:Y:S02]  /*13280*/  ULDC.64 UR6, c[0x0][0x318] ;  /* 0x0000c60000067ab9 */ /* 0x000fe40000000a00 */
[----:B------:R-:W-:Y:S01]  /*13290*/  LEA R17, P0, R18, UR6, 0x1 ;  /* 0x0000000612117c11 */ /* 0x000fe2000f8008ff */
[----:B------:R-:W-:-:S05]  /*132a0*/  VIADD R3, R19, UR4 ;  /* 0x0000000413037c36 */ /* 0x000fca0008000000 */
[----:B------:R-:W-:Y:S02]  /*132b0*/  LEA.HI.X R18, R18, UR7, R3, 0x1, P0 ;  /* 0x0000000712127c11 */ /* 0x000fe400080f0c03 */
[----:B------:R-:W-:-:S13]  /*132c0*/  ISETP.GT.AND P0, PT, R31, UR51, PT ;  /* 0x000000331f007c0c */ /* 0x000fda000bf04270 */
[----:B0-----:R-:W-:Y:S05]  /*132d0*/  @P0 BRA `(.L_x_4367) ;  /* 0xfffffff0002c0947 */ /* 0x001fea000383ffff */
[----:B------:R-:W-:Y:S05]  /*132e0*/  BSYNC B0 ;  /* 0x0000000000007941 */ /* 0x000fea0003800000 */
.L_x_4354:
[----:B------:R-:W-:-:S13]  /*132f0*/  LOP3.LUT P0, RZ, R16, 0x10, RZ, 0xc0, !PT ;  /* 0x0000001010ff7812 */ /* 0x000fda000780c0ff */
[----:B------:R-:W-:Y:S05]  /*13300*/  @!P0 BRA `(.L_x_4368) ;  /* 0x0000000000048947 */ /* 0x000fea0003800000 */
[----:B------:R-:W-:Y:S01]  /*13310*/  BPT.TRAP 0x1 ;  /* 0x000000040000795c */ /* 0x000fe20000300000 */
.L_x_4368:
[----:B0-----:R-:W-:Y:S01]  /*13320*/  LEA R0, R26, UR48, 0x3 ;  /* 0x000000301a007c11 */ /* 0x001fe2000f8e18ff */
        /* <DEDUP_REMOVED lines=11> */
.L_x_4450:
[----:B------:R-:W-:Y:S05]  /*133e0*/  BSYNC B0 ;  /* 0x0000000000007941 */ /* 0x000fea0003800000 */
.L_x_4369:
        /* <DEDUP_REMOVED lines=9> */
[----:B------:R-:W-:Y:S02]  /*13480*/  ISETP.GE.AND P0, PT, R33, UR4, PT ;  /* 0x0000000421007c0c */ /* 0x000fe4000bf06270 */
[C---:B------:R-:W-:Y:S01]  /*13490*/  ISETP.LT.OR P3, PT, R5.reuse, 0x1, P2 ;  /* 0x000000010500780c */ /* 0x040fe20001761670 */
[----:B------:R-:W1:Y:S01]  /*134a0*/  SHFL.IDX PT, R14, R17, 0x1, 0x181f ;  /* 0x00381f00110e7f89 */ /* 0x000e6200000e0000 */
[----:B------:R-:W-:-:S02]  /*134b0*/  ISETP.LT.OR P4, PT, R5, 0x1, P1 ;  /* 0x000000010500780c */ /* 0x000fc40000f81670 */
[----:B------:R-:W-:Y:S01]  /*134c0*/  ISETP.LT.OR P5, PT, R5, 0x1, P0 ;  /* 0x000000010500780c */ /* 0x000fe200007a1670 */
[----:B------:R-:W-:Y:S04]  /*134d0*/  SHFL.IDX PT, R7, R18, 0x2, 0x181f ;  /* 0x00581f0012077f89 */ /* 0x000fe800000e0000 */
[----:B------:R-:W2:Y:S01]  /*134e0*/  SHFL.IDX PT, R8, R17, 0x2, 0x181f ;  /* 0x00581f0011087f89 */ /* 0x000ea200000e0000 */
[----:B0-----:R-:W-:-:S05]  /*134f0*/  IMAD.WIDE.U32 R2, R23, 0x2, R2 ;  /* 0x0000000217027825 */ /* 0x001fca00078e0002 */
[----:B------:R-:W-:Y:S01]  /*13500*/  LDGSTS.E.BYPASS.LTC128B.128 [R4+0x400], desc[UR36][R2.64], !P3 ;  /* 0x0040000002047fae */ /* 0x000fe2000d901d64 */
[----:B------:R-:W-:-:S03]  /*13510*/  ISETP.LT.OR P3, PT, R5, 0x11, P2 ;  /* 0x000000110500780c */ /* 0x000fc60001761670 */
        /* <DEDUP_REMOVED lines=12> */
[----:B------:R-:W-:-:S03]  /*135e0*/  ISETP.LT.OR P4, PT, R5, 0x21, P1 ;  /* 0x000000210500780c */ /* 0x000fc60000f81670 */
[----:B------:R2:W-:Y:S01]  /*135f0*/  LDGSTS.E.BYPASS.LTC128B.128 [R4+0x6c00], desc[UR36][R2.64+0x100], !P5 ;  /* 0x06c0010002047fae */ /* 0x0005e2000e901d64 */
[----:B------:R-:W-:Y:S01]  /*13600*/  ISETP.LT.OR P5, PT, R5, 0x21, P0 ;  /* 0x000000210500780c */ /* 0x000fe200007a1670 */
[----:B--2---:R-:W-:Y:S02]  /*13610*/  IMAD.MOV.U32 R2, RZ, RZ, R8 ;  /* 0x000000ffff027224 */ /* 0x004fe400078e0008 */
[----:B------:R-:W-:Y:S01]  /*13620*/  IMAD.MOV.U32 R3, RZ, RZ, R7 ;  /* 0x000000ffff037224 */ /* 0x000fe200078e0007 */
[----:B------:R-:W2:Y:S01]  /*13630*/  SHFL.IDX PT, R8, R17, 0x4, 0x181f ;  /* 0x00981f0011087f89 */ /* 0x000ea200000e0000 */
[----:B------:R-:W-:-:S03]  /*13640*/  IMAD.WIDE.U32 R2, R23, 0x2, R2 ;  /* 0x0000000217027825 */ /* 0x000fc600078e0002 */
[----:B------:R-:W3:Y:S04]  /*13650*/  SHFL.IDX PT, R7, R18, 0x4, 0x181f ;  /* 0x00981f0012077f89 */ /* 0x000ee800000e0000 */
[----:B------:R-:W-:Y:S01]  /*13660*/  LDGSTS.E.BYPASS.LTC128B.128 [R4+0x1400], desc[UR36][R2.64], !P3 ;  /* 0x0140000002047fae */ /* 0x000fe2000d901d64 */
[----:B------:R-:W-:-:S03]  /*13670*/  ISETP.LT.OR P3, PT, R5, 0x31, P2 ;  /* 0x000000310500780c */ /* 0x000fc60001761670 */
[----:B------:R-:W-:Y:S01]  /*13680*/  LDGSTS.E.BYPASS.LTC128B.128 [R4+0x4400], desc[UR36][R2.64+0x80], !P4 ;  /* 0x0440008002047fae */ /* 0x000fe2000e101d64 */
[----:B------:R-:W-:-:S03]  /*13690*/  ISETP.LT.OR P4, PT, R5, 0x31, P1 ;  /* 0x000000310500780c */ /* 0x000fc60000f81670 */
[----:B------:R0:W-:Y:S01]  /*136a0*/  LDGSTS.E.BYPASS.LTC128B.128 [R4+0x7400], desc[UR36][R2.64+0x100], !P5 ;  /* 0x0740010002047fae */ /* 0x0001e2000e901d64 */
[----:B------:R-:W-:-:S03]  /*136b0*/  ISETP.LT.OR P5, PT, R5, 0x31, P0 ;  /* 0x000000310500780c */ /* 0x000fc600007a1670 */
[----:B------:R-:W4:Y:S01]  /*136c0*/  SHFL.IDX PT, R18, R18, 0x5, 0x181f ;  /* 0x00b81f0012127f89 */ /* 0x000f2200000e0000 */
[----:B0-----:R-:W-:Y:S02]  /*136d0*/  IMAD.MOV.U32 R2, RZ, RZ, R14 ;  /* 0x000000ffff027224 */ /* 0x001fe400078e000e */
[----:B-1----:R-:W-:Y:S01]  /*136e0*/  IMAD.MOV.U32 R3, RZ, RZ, R6 ;  /* 0x000000ffff037224 */ /* 0x002fe200078e0006 */
[----:B------:R0:W1:Y:S01]  /*136f0*/  SHFL.IDX PT, R14, R17, 0x5, 0x181f ;  /* 0x00b81f00110e7f89 */ /* 0x00006200000e0000 */
[----:B------:R-:W-:Y:S02]  /*13700*/  IMAD.MOV.U32 R6, RZ, RZ, RZ ;  /* 0x000000ffff067224 */ /* 0x000fe400078e00ff */
[----:B------:R-:W-:-:S05]  /*13710*/  IMAD.WIDE.U32 R2, R23, 0x2, R2 ;  /* 0x0000000217027825 */ /* 0x000fca00078e0002 */
[----:B------:R-:W-:Y:S01]  /*13720*/  LDGSTS.E.BYPASS.LTC128B.128 [R4+0x1c00], desc[UR36][R2.64], !P3 ;  /* 0x01c0000002047fae */ /* 0x000fe2000d901d64 */
[----:B------:R-:W-:-:S03]  /*13730*/  ISETP.LT.OR P3, PT, R5, 0x41, P2 ;  /* 0x000000410500780c */ /* 0x000fc60001761670 */
[----:B------:R-:W-:Y:S01]  /*13740*/  LDGSTS.E.BYPASS.LTC128B.128 [R4+0x4c00], desc[UR36][R2.64+0x80], !P4 ;  /* 0x04c0008002047fae */ /* 0x000fe2000e101d64 */
[----:B------:R-:W-:-:S03]  /*13750*/  ISETP.LT.OR P4, PT, R5, 0x41, P1 ;  /* 0x000000410500780c */ /* 0x000fc60000f81670 */
[----:B------:R2:W-:Y:S01]  /*13760*/  LDGSTS.E.BYPASS.LTC128B.128 [R4+0x7c00], desc[UR36][R2.64+0x100], !P5 ;  /* 0x07c0010002047fae */ /* 0x0005e2000e901d64 */
[----:B------:R-:W-:Y:S01]  /*13770*/  ISETP.LT.OR P5, PT, R5, 0x41, P0 ;  /* 0x000000410500780c */ /* 0x000fe200007a1670 */
[----:B--2---:R-:W-:Y:S02]  /*13780*/  IMAD.MOV.U32 R2, RZ, RZ, R8 ;  /* 0x000000ffff027224 */ /* 0x004fe400078e0008 */
[----:B---3--:R-:W-:Y:S02]  /*13790*/  IMAD.MOV.U32 R3, RZ, RZ, R7 ;  /* 0x000000ffff037224 */ /* 0x008fe400078e0007 */
[----:B------:R-:W-:-:S05]  /*137a0*/  IMAD.WIDE.U32 R2, R23, 0x2, R2 ;  /* 0x0000000217027825 */ /* 0x000fca00078e0002 */
[----:B------:R0:W-:Y:S04]  /*137b0*/  LDGSTS.E.BYPASS.LTC128B.128 [R4+0x2400], desc[UR36][R2.64], !P3 ;  /* 0x0240000002047fae */ /* 0x0001e8000d901d64 */
[----:B------:R0:W-:Y:S04]  /*137c0*/  LDGSTS.E.BYPASS.LTC128B.128 [R4+0x5400], desc[UR36][R2.64+0x80], !P4 ;  /* 0x0540008002047fae */ /* 0x0001e8000e101d64 */
[----:B-1--4-:R0:W-:Y:S02]  /*137d0*/  LDGSTS.E.BYPASS.LTC128B.128 [R4+0x8400], desc[UR36][R2.64+0x100], !P5 ;  /* 0x0840010002047fae */ /* 0x0121e4000e901d64 */
.L_x_4464:
[C---:B------:R-:W-:Y:S01]  /*137e0*/  ISETP.LT.OR P2, PT, R5.reuse, 0x51, P2 ;  /* 0x000000510500780c */ /* 0x040fe20001741670 */
[----:B0-----:R-:W-:Y:S01]  /*137f0*/  IMAD.MOV.U32 R2, RZ, RZ, R14 ;  /* 0x000000ffff027224 */ /* 0x001fe200078e000e */
[C---:B------:R-:W-:Y:S01]  /*13800*/  ISETP.LT.OR P1, PT, R5.reuse, 0x51, P1 ;  /* 0x000000510500780c */ /* 0x040fe20000f21670 */
[----:B------:R-:W-:Y:S01]  /*13810*/  IMAD.MOV.U32 R3, RZ, RZ, R18 ;  /* 0x000000ffff037224 */ /* 0x000fe200078e0012 */
[----:B------:R-:W-:Y:S01]  /*13820*/  ISETP.LT.OR P0, PT, R5, 0x51, P0 ;  /* 0x000000510500780c */ /* 0x000fe20000701670 */
[----:B------:R-:W-:-:S08]  /*13830*/  IMAD.WIDE.U32 R2, R23, 0x2, R2 ;  /* 0x0000000217027825 */ /* 0x000fd000078e0002 */
        /* <DEDUP_REMOVED lines=8> */
.L_x_4372:
        /* <DEDUP_REMOVED lines=10> */
.L_x_4373:
[----:B------:R1:W-:Y:S02]  /*13960*/  SYNCS.ARRIVE.TRANS64.A1T0 RZ, [R0+URZ+0x30850], RZ ;  /* 0x030850ff00ff79a7 */ /* 0x0003e4000810003f */
[----:B-1----:R-:W-:-:S05]  /*13970*/  VIADD R0, R26, 0x1 ;  /* 0x000000011a007836 */ /* 0x002fca0000000000 */
[----:B------:R-:W-:-:S04]  /*13980*/  ISETP.NE.AND P0, PT, R0, 0x2, PT ;  /* 0x000000020000780c */ /* 0x000fc80003f05270 */
[----:B0-----:R-:W-:Y:S02]  /*13990*/  SEL R3, RZ, 0x1, P0 ;  /* 0x00000001ff037807 */ /* 0x001fe40000000000 */
[----:B------:R-:W-:Y:S02]  /*139a0*/  SEL R0, R0, RZ, P0 ;  /* 0x000000ff00007207 */ /* 0x000fe40000000000 */
[----:B------:R-:W-:-:S07]  /*139b0*/  LOP3.LUT R28, R28, R3, RZ, 0x3c, !PT ;  /* 0x000000031c1c7212 */ /* 0x000fce00078e3cff */
.L_x_4333:
[----:B------:R-:W0:Y:S01]  /*139c0*/  S2R R3, SR_CgaCtaId ;  /* 0x0000000000037919 */ /* 0x000e220000008800 */
[----:B------:R-:W-:Y:S02]  /*139d0*/  MOV R2, 0x400 ;  /* 0x0000040000027802 */ /* 0x000fe40000000f00 */
[----:B------:R-:W-:Y:S02]  /*139e0*/  SHF.L.U32 R6, R6, 0x1f, RZ ;  /* 0x0000001f06067819 */ /* 0x000fe400000006ff */
[----:B0-----:R-:W-:-:S04]  /*139f0*/  LEA R7, R3, R2, 0x18 ;  /* 0x0000000203077211 */ /* 0x001fc800078ec0ff */
[----:B------:R-:W0:Y:S02]  /*13a00*/  SYNCS.PHASECHK.TRANS64.TRYWAIT P0, [R7+URZ+0x30820], R6 ;  /* 0x03082006070075a7 */ /* 0x000e24000800017f */
[----:B0-----:R-:W-:Y:S05]  /*13a10*/  @!P0 BRA `(.L_x_4374) ;  /* 0x0000003000a08947 */ /* 0x001fea0003800000 */
.L_x_4465:
[----:B------:R-:W-:-:S03]  /*13a20*/  UMOV UR4, 0xffffffff ;  /* 0xffffffff00047882 */ /* 0x000fc60000000000 */
[----:B------:R-:W-:Y:S05]  /*13a30*/  BRA.DIV UR4, `(.L_x_4375) ;  /* 0x0000003204ac7947 */ /* 0x000fea000b800000 */
[----:B------:R-:W1:Y:S02]  /*13a40*/  S2R R2, SR_TID.X ;  /* 0x0000000000027919 */ /* 0x000e640000002100 */
[----:B-1----:R-:W-:-:S04]  /*13a50*/  SHF.R.U32.HI R2, RZ, 0x5, R2 ;  /* 0x00000005ff027819 */ /* 0x002fc80000011602 */
[----:B------:R-:W-:-:S05]  /*13a60*/  LOP3.LUT R2, R2, 0x3, RZ, 0xc0, !PT ;  /* 0x0000000302027812 */ /* 0x000fca00078ec0ff */
[----:B------:R1:W2:Y:S02]  /*13a70*/  SHFL.IDX PT, R14, R2, RZ, 0x1f ;  /* 0x00001fff020e7589 */ /* 0x0002a400000e0000 */
.L_x_4468:
[----:B--2---:R-:W-:-:S13]  /*13a80*/  ISETP.NE.AND P0, PT, R14, RZ, PT ;  /* 0x000000ff0e00720c */ /* 0x004fda0003f05270 */
[----:B------:R-:W-:Y:S05]  /*13a90*/  @P0 BRA `(.L_x_4241) ;  /* 0x0000000000900947 */ /* 0x000fea0003800000 */
[----:B------:R-:W-:-:S03]  /*13aa0*/  UMOV UR4, 0xffffffff ;  /* 0xffffffff00047882 */ /* 0x000fc60000000000 */
[----:B------:R-:W-:Y:S05]  /*13ab0*/  BRA.DIV UR4, `(.L_x_4376) ;  /* 0x0000003204c07947 */ /* 0x000fea000b800000 */
[----:B------:R-:W-:-:S13]  /*13ac0*/  ELECT P6, URZ, PT ;  /* 0x00000000003f782f */ /* 0x000fda00038c0000 */
.L_x_4471:
        /* <DEDUP_REMOVED lines=8> */
.L_x_4377:
[----:B------:R-:W-:Y:S01]  /*13b50*/  IMAD R5, R0, 0x8, R7 ;  /* 0x0000000800057824 */ /* 0x000fe200078e0207 */
[----:B------:R-:W-:Y:S01]  /*13b60*/  SHF.L.U32 R2, R28, 0x1f, RZ ;  /* 0x0000001f1c027819 */ /* 0x000fe200000006ff */
[----:B------:R-:W-:-:S03]  /*13b70*/  VIADD R0, R0, 0x1 ;  /* 0x0000000100007836 */ /* 0x000fc60000000000 */
[----:B------:R-:W1:Y:S02]  /*13b80*/  SYNCS.PHASECHK.TRANS64.TRYWAIT P1, [R5+URZ+0x30840], R2 ;  /* 0x03084002050075a7 */ /* 0x000e64000802017f */
[----:B------:R-:W-:-:S04]  /*13b90*/  ISETP.NE.AND P2, PT, R0, 0x2, PT ;  /* 0x000000020000780c */ /* 0x000fc80003f45270 */
[----:B------:R-:W-:Y:S01]  /*13ba0*/  SEL R3, RZ, 0x1, P2 ;  /* 0x00000001ff037807 */ /* 0x000fe20001000000 */
[----:B-1----:R-:W-:Y:S08]  /*13bb0*/  @!P1 BRA `(.L_x_4378) ;  /* 0x0000003000a09947 */ /* 0x002ff00003800000 */
.L_x_4472:
[----:B------:R-:W-:Y:S02]  /*13bc0*/  SEL R0, R0, RZ, P2 ;  /* 0x000000ff00007207 */ /* 0x000fe40001000000 */
[----:B------:R-:W-:Y:S01]  /*13bd0*/  LOP3.LUT R3, R28, R3, RZ, 0x3c, !PT ;  /* 0x000000031c037212 */ /* 0x000fe200078e3cff */
[----:B------:R-:W-:Y:S06]  /*13be0*/  @!P0 BRA `(.L_x_4379) ;  /* 0x0000000000048947 */ /* 0x000fec0003800000 */
[----:B------:R-:W-:Y:S01]  /*13bf0*/  BPT.TRAP 0x1 ;  /* 0x000000040000795c */ /* 0x000fe20000300000 */
.L_x_4379:
[----:B0-----:R-:W-:Y:S01]  /*13c00*/  IMAD R7, R0, 0x8, R7 ;  /* 0x0000000800077824 */ /* 0x001fe200078e0207 */
[----:B------:R-:W-:-:S04]  /*13c10*/  SHF.L.U32 R0, R3, 0x1f, RZ ;  /* 0x0000001f03007819 */ /* 0x000fc800000006ff */
[----:B------:R-:W0:Y:S02]  /*13c20*/  SYNCS.PHASECHK.TRANS64.TRYWAIT P1, [R7+URZ+0x30840], R0 ;  /* 0x03084000070075a7 */ /* 0x000e24000802017f */
[----:B0-----:R-:W-:Y:S05]  /*13c30*/  @!P1 BRA `(.L_x_4380) ;  /* 0x0000003000949947 */ /* 0x001fea0003800000 */
.L_x_4473:
[----:B------:R-:W-:Y:S05]  /*13c40*/  @!P0 BRA `(.L_x_4381) ;  /* 0x0000000000048947 */ /* 0x000fea0003800000 */
[----:B------:R-:W-:Y:S01]  /*13c50*/  BPT.TRAP 0x1 ;  /* 0x000000040000795c */ /* 0x000fe20000300000 */
.L_x_4381:
[----:B------:R-:W2:Y:S02]  /*13c60*/  SYNCS.PHASECHK.TRANS64.TRYWAIT P1, [R5+URZ+0x30860], R2 ;  /* 0x03086002050075a7 */ /* 0x000ea4000802017f */
[----:B--2---:R-:W-:Y:S05]  /*13c70*/  @!P1 BRA `(.L_x_4382) ;  /* 0x0000003000989947 */ /* 0x004fea0003800000 */
.L_x_4474:
[----:B------:R-:W-:Y:S05]  /*13c80*/  @!P0 BRA `(.L_x_4383) ;  /* 0x0000000000048947 */ /* 0x000fea0003800000 */
[----:B------:R-:W-:Y:S01]  /*13c90*/  BPT.TRAP 0x1 ;  /* 0x000000040000795c */ /* 0x000fe20000300000 */
.L_x_4383:
[----:B---3--:R3:W4:Y:S02]  /*13ca0*/  SYNCS.PHASECHK.TRANS64.TRYWAIT P0, [R7+URZ+0x30860], R0 ;  /* 0x03086000070075a7 */ /* 0x008724000800017f */
[----:B----4-:R-:W-:Y:S05]  /*13cb0*/  @!P0 NANOSLEEP.SYNCS 0x989680 ;  /* 0x009896800000895d */ /* 0x010fea0003900000 */
[----:B------:R-:W4:Y:S02]  /*13cc0*/  @!P0 SYNCS.PHASECHK.TRANS64 P0, [R7+URZ+0x30860], R0 ;  /* 0x03086000070085a7 */ /* 0x000f24000800007f */
[----:B----4-:R-:W-:Y:S05]  /*13cd0*/  @!P0 BRA `(.L_x_4383) ;  /* 0xfffffffc00f08947 */ /* 0x010fea000383ffff */
.L_x_4241:
[----:B------:R-:W-:Y:S05]  /*13ce0*/  BSYNC B6 ;  /* 0x0000000000067941 */ /* 0x000fea0003800000 */
.L_x_4238:
[----:B------:R-:W-:Y:S05]  /*13cf0*/  EXIT ;  /* 0x000000000000794d */ /* 0x000fea0003800000 */
.L_x_4251:
[----:B0-----:R-:W-:-:S04]  /*13d00*/  IMAD.U32 R3, RZ, RZ, UR38 ;  /* 0x00000026ff037e24 */ /* 0x001fc8000f8e00ff */
[----:B------:R0:W1:Y:S03]  /*13d10*/  SYNCS.PHASECHK.TRANS64.TRYWAIT P0, [R3+URZ+0x30800], R0 ;  /* 0x03080000030075a7 */ /* 0x000066000800017f */
[----:B-1----:R-:W-:Y:S05]  /*13d20*/  @!P0 NANOSLEEP.SYNCS 0x989680 ;  /* 0x009896800000895d */ /* 0x002fea0003900000 */
[----:B------:R-:W1:Y:S02]  /*13d30*/  @!P0 SYNCS.PHASECHK.TRANS64 P0, [R3+URZ+0x30800], R0 ;  /* 0x03080000030085a7 */ /* 0x000e64000800007f */
[----:B-1----:R-:W-:Y:S05]  /*13d40*/  @!P0 BRA `(.L_x_4251) ;  /* 0xfffffffc00ec8947 */ /* 0x002fea000383ffff */
[----:B------:R-:W-:Y:S05]  /*13d50*/  BRA `(.L_x_4384) ;  /* 0xfffffed800c47947 */ /* 0x000fea000383ffff */
.L_x_4255:
[----:B0-----:R-:W-:-:S04]  /*13d60*/  IMAD.U32 R3, RZ, RZ, UR38 ;  /* 0x00000026ff037e24 */ /* 0x001fc8000f8e00ff */
[----:B------:R0:W2:Y:S03]  /*13d70*/  SYNCS.PHASECHK.TRANS64.TRYWAIT P1, [R3+URZ+0x30830], R0 ;  /* 0x03083000030075a7 */ /* 0x0000a6000802017f */
[----:B--2---:R-:W-:Y:S05]  /*13d80*/  @!P1 NANOSLEEP.SYNCS 0x989680 ;  /* 0x009896800000995d */ /* 0x004fea0003900000 */
[----:B------:R-:W2:Y:S02]  /*13d90*/  @!P1 SYNCS.PHASECHK.TRANS64 P1, [R3+URZ+0x30830], R0 ;  /* 0x03083000030095a7 */ /* 0x000ea4000802007f */
[----:B--2---:R-:W-:Y:S05]  /*13da0*/  @!P1 BRA `(.L_x_4255) ;  /* 0xfffffffc00ec9947 */ /* 0x004fea000383ffff */
[----:B------:R-:W-:Y:S05]  /*13db0*/  BRA `(.L_x_4254) ;  /* 0xfffffed800e87947 */ /* 0x000fea000383ffff */
.L_x_4272:
[----:B-1----:R-:W-:-:S04]  /*13dc0*/  IMAD.U32 R5, RZ, RZ, UR39 ;  /* 0x00000027ff057e24 */ /* 0x002fc8000f8e00ff */
[----:B------:R1:W2:Y:S03]  /*13dd0*/  SYNCS.PHASECHK.TRANS64.TRYWAIT P1, [R5+URZ+0x30830], R0 ;  /* 0x03083000050075a7 */ /* 0x0002a6000802017f */
[----:B--2---:R-:W-:Y:S05]  /*13de0*/  @!P1 NANOSLEEP.SYNCS 0x989680 ;  /* 0x009896800000995d */ /* 0x004fea0003900000 */
[----:B------:R-:W2:Y:S02]  /*13df0*/  @!P1 SYNCS.PHASECHK.TRANS64 P1, [R5+URZ+0x30830], R0 ;  /* 0x03083000050095a7 */ /* 0x000ea4000802007f */
[----:B--2---:R-:W-:Y:S05]  /*13e00*/  @!P1 BRA `(.L_x_4272) ;  /* 0xfffffffc00ec9947 */ /* 0x004fea000383ffff */
[----:B------:R-:W-:Y:S05]  /*13e10*/  BRA `(.L_x_4271) ;  /* 0xffffff0800dc7947 */ /* 0x000fea000383ffff */
.L_x_4276:
[----:B-1----:R-:W-:-:S04]  /*13e20*/  IMAD.U32 R3, RZ, RZ, UR14 ;  /* 0x0000000eff037e24 */ /* 0x002fc8000f8e00ff */
[----:B------:R1:W2:Y:S03]  /*13e30*/  SYNCS.PHASECHK.TRANS64.TRYWAIT P1, [R3+URZ+0x30850], R0 ;  /* 0x03085000030075a7 */ /* 0x0002a6000802017f */
[----:B--2---:R-:W-:Y:S05]  /*13e40*/  @!P1 NANOSLEEP.SYNCS 0x989680 ;  /* 0x009896800000995d */ /* 0x004fea0003900000 */
[----:B------:R-:W2:Y:S02]  /*13e50*/  @!P1 SYNCS.PHASECHK.TRANS64 P1, [R3+URZ+0x30850], R0 ;  /* 0x03085000030095a7 */ /* 0x000ea4000802007f */
[----:B--2---:R-:W-:Y:S05]  /*13e60*/  @!P1 BRA `(.L_x_4276) ;  /* 0xfffffffc00ec9947 */ /* 0x004fea000383ffff */
[----:B------:R-:W-:Y:S05]  /*13e70*/  BRA `(.L_x_4275) ;  /* 0xffffff14006c7947 */ /* 0x000fea000383ffff */
.L_x_4295:
[----:B-1----:R-:W-:-:S04]  /*13e80*/  IMAD.U32 R5, RZ, RZ, UR5 ;  /* 0x00000005ff057e24 */ /* 0x002fc8000f8e00ff */
[----:B------:R1:W2:Y:S03]  /*13e90*/  SYNCS.PHASECHK.TRANS64.TRYWAIT P1, [R5+URZ+0x30830], R0 ;  /* 0x03083000050075a7 */ /* 0x0002a6000802017f */
[----:B--2---:R-:W-:Y:S05]  /*13ea0*/  @!P1 NANOSLEEP.SYNCS 0x989680 ;  /* 0x009896800000995d */ /* 0x004fea0003900000 */
[----:B------:R-:W2:Y:S02]  /*13eb0*/  @!P1 SYNCS.PHASECHK.TRANS64 P1, [R5+URZ+0x30830], R0 ;  /* 0x03083000050095a7 */ /* 0x000ea4000802007f */
[----:B--2---:R-:W-:Y:S05]  /*13ec0*/  @!P1 BRA `(.L_x_4295) ;  /* 0xfffffffc00ec9947 */ /* 0x004fea000383ffff */
[----:B------:R-:W-:Y:S05]  /*13ed0*/  BRA `(.L_x_4294) ;  /* 0xffffff3c00d07947 */ /* 0x000fea000383ffff */
.L_x_4299:
[----:B-1----:R-:W-:-:S04]  /*13ee0*/  IMAD.U32 R3, RZ, RZ, UR5 ;  /* 0x00000005ff037e24 */ /* 0x002fc8000f8e00ff */
[----:B------:R1:W2:Y:S03]  /*13ef0*/  SYNCS.PHASECHK.TRANS64.TRYWAIT P1, [R3+URZ+0x30850], R0 ;  /* 0x03085000030075a7 */ /* 0x0002a6000802017f */
[----:B--2---:R-:W-:Y:S05]  /*13f00*/  @!P1 NANOSLEEP.SYNCS 0x989680 ;  /* 0x009896800000995d */ /* 0x004fea0003900000 */
[----:B------:R-:W2:Y:S02]  /*13f10*/  @!P1 SYNCS.PHASECHK.TRANS64 P1, [R3+URZ+0x30850], R0 ;  /* 0x03085000030095a7 */ /* 0x000ea4000802007f */
[----:B--2---:R-:W-:Y:S05]  /*13f20*/  @!P1 BRA `(.L_x_4299) ;  /* 0xfffffffc00ec9947 */ /* 0x004fea000383ffff */
[----:B------:R-:W-:Y:S05]  /*13f30*/  BRA `(.L_x_4298) ;  /* 0xffffff4800607947 */ /* 0x000fea000383ffff */
.L_x_4307:
[----:B-1----:R-:W-:-:S04]  /*13f40*/  IMAD.U32 R5, RZ, RZ, UR39 ;  /* 0x00000027ff057e24 */ /* 0x002fc8000f8e00ff */
[----:B------:R1:W2:Y:S03]  /*13f50*/  SYNCS.PHASECHK.TRANS64.TRYWAIT P1, [R5+URZ+0x30830], R0 ;  /* 0x03083000050075a7 */ /* 0x0002a6000802017f */
[----:B--2---:R-:W-:Y:S05]  /*13f60*/  @!P1 NANOSLEEP.SYNCS 0x989680 ;  /* 0x009896800000995d */ /* 0x004fea0003900000 */
[----:B------:R-:W2:Y:S02]  /*13f70*/  @!P1 SYNCS.PHASECHK.TRANS64 P1, [R5+URZ+0x30830], R0 ;  /* 0x03083000050095a7 */ /* 0x000ea4000802007f */
[----:B--2---:R-:W-:Y:S05]  /*13f80*/  @!P1 BRA `(.L_x_4307) ;  /* 0xfffffffc00ec9947 */ /* 0x004fea000383ffff */
[----:B------:R-:W-:Y:S05]  /*13f90*/  BRA `(.L_x_4306) ;  /* 0xffffff5c00287947 */ /* 0x000fea000383ffff */
.L_x_4311:
[----:B-1----:R-:W-:-:S04]  /*13fa0*/  IMAD.U32 R3, RZ, RZ, UR5 ;  /* 0x00000005ff037e24 */ /* 0x002fc8000f8e00ff */
[----:B------:R1:W2:Y:S03]  /*13fb0*/  SYNCS.PHASECHK.TRANS64.TRYWAIT P1, [R3+URZ+0x30850], R0 ;  /* 0x03085000030075a7 */ /* 0x0002a6000802017f */
[----:B--2---:R-:W-:Y:S05]  /*13fc0*/  @!P1 NANOSLEEP.SYNCS 0x989680 ;  /* 0x009896800000995d */ /* 0x004fea0003900000 */
[----:B------:R-:W2:Y:S02]  /*13fd0*/  @!P1 SYNCS.PHASECHK.TRANS64 P1, [R3+URZ+0x30850], R0 ;  /* 0x03085000030095a7 */ /* 0x000ea4000802007f */
[----:B--2---:R-:W-:Y:S05]  /*13fe0*/  @!P1 BRA `(.L_x_4311) ;  /* 0xfffffffc00ec9947 */ /* 0x004fea000383ffff */
[----:B------:R-:W-:Y:S05]  /*13ff0*/  BRA `(.L_x_4310) ;  /* 0xffffff6400b87947 */ /* 0x000fea000383ffff */
.L_x_4326:
[----:B-1----:R-:W-:-:S04]  /*14000*/  IMAD.U32 R3, RZ, RZ, UR5 ;  /* 0x00000005ff037e24 */ /* 0x002fc8000f8e00ff */
[----:B------:R1:W2:Y:S03]  /*14010*/  SYNCS.PHASECHK.TRANS64.TRYWAIT P1, [R3+URZ+0x30850], R2 ;  /* 0x03085002030075a7 */ /* 0x0002a6000802017f */
[----:B--2---:R-:W-:Y:S05]  /*14020*/  @!P1 NANOSLEEP.SYNCS 0x989680 ;  /* 0x009896800000995d */ /* 0x004fea0003900000 */
[----:B------:R-:W2:Y:S02]  /*14030*/  @!P1 SYNCS.PHASECHK.TRANS64 P1, [R3+URZ+0x30850], R2 ;  /* 0x03085002030095a7 */ /* 0x000ea4000802007f */
[----:B--2---:R-:W-:Y:S05]  /*14040*/  @!P1 BRA `(.L_x_4326) ;  /* 0xfffffffc00ec9947 */ /* 0x004fea000383ffff */
[----:B------:R-:W-:Y:S05]  /*14050*/  BRA `(.L_x_4325) ;  /* 0xffffff9000c07947 */ /* 0x000fea000383ffff */
.L_x_4344:
[----:B------:R-:W-:Y:S02]  /*14060*/  IMAD.MOV.U32 R13, RZ, RZ, R18 ;  /* 0x000000ffff0d7224 */ /* 0x000fe400078e0012 */
[----:B------:R-:W-:Y:S02]  /*14070*/  IMAD.MOV.U32 R12, RZ, RZ, RZ ;  /* 0x000000ffff0c7224 */ /* 0x000fe400078e00ff */
[----:B------:R-:W-:Y:S02]  /*14080*/  IMAD.MOV.U32 R11, RZ, RZ, 0x1f ;  /* 0x0000001fff0b7424 */ /* 0x000fe400078e00ff */
[----:B------:R-:W-:-:S07]  /*14090*/  IMAD.MOV.U32 R15, RZ, RZ, -0x1 ;  /* 0xffffffffff0f7424 */ /* 0x000fce00078e00ff */
[----:B-----5:R-:W-:Y:S05]  /*140a0*/  WARPSYNC.COLLECTIVE R15, `(.L_x_4385) ;  /* 0x000000000f087348 */ /* 0x020fea0003c00000 */
[----:B------:R0:W1:Y:S02]  /*140b0*/  SHFL.IDX P6, R14, R13, R12, R11 ;  /* 0x0000000c0d0e7389 */ /* 0x00006400000c000b */
[----:B01---5:R-:W-:Y:S01]  /*140c0*/  ENDCOLLECTIVE ;  /* 0x000000000000791b */ /* 0x023fe20003800000 */
.L_x_4385:
[----:B------:R-:W-:Y:S05]  /*140d0*/  BRA `(.L_x_4386) ;  /* 0xffffffcc00707947 */ /* 0x000fea000383ffff */
.L_x_4346:
[----:B0-----:R-:W-:-:S04]  /*140e0*/  IMAD.U32 R3, RZ, RZ, UR48 ;  /* 0x00000030ff037e24 */ /* 0x001fc8000f8e00ff */
[----:B------:R0:W1:Y:S03]  /*140f0*/  SYNCS.PHASECHK.TRANS64.TRYWAIT P0, [R3+URZ+0x30840], R2 ;  /* 0x03084002030075a7 */ /* 0x000066000800017f */
[----:B-1----:R-:W-:Y:S05]  /*14100*/  @!P0 NANOSLEEP.SYNCS 0x989680 ;  /* 0x009896800000895d */ /* 0x002fea0003900000 */
[----:B------:R-:W1:Y:S02]  /*14110*/  @!P0 SYNCS.PHASECHK.TRANS64 P0, [R3+URZ+0x30840], R2 ;  /* 0x03084002030085a7 */ /* 0x000e64000800007f */
[----:B-1----:R-:W-:Y:S05]  /*14120*/  @!P0 BRA `(.L_x_4346) ;  /* 0xfffffffc00ec8947 */ /* 0x002fea000383ffff */
[----:B------:R-:W-:Y:S05]  /*14130*/  BRA `(.L_x_4387) ;  /* 0xffffffd000007947 */ /* 0x000fea000383ffff */
.L_x_4347:
        /* <DEDUP_REMOVED lines=8> */
.L_x_4389:
[----:B------:R-:W-:Y:S05]  /*141c0*/  BSYNC B0 ;  /* 0x0000000000007941 */ /* 0x000fea0003800000 */
.L_x_4388:
[----:B------:R-:W-:Y:S01]  /*141d0*/  IMAD.MOV.U32 R13, RZ, RZ, R0 ;  /* 0x000000ffff0d7224 */ /* 0x000fe200078e0000 */
[----:B------:R-:W-:Y:S01]  /*141e0*/  @P0 LEA R9, R30, UR48, 0x1 ;  /* 0x000000301e090c11 */ /* 0x000fe2000f8e08ff */
[----:B------:R-:W-:Y:S02]  /*141f0*/  IMAD.MOV.U32 R12, RZ, RZ, RZ ;  /* 0x000000ffff0c7224 */ /* 0x000fe400078e00ff */
[----:B------:R-:W-:Y:S02]  /*14200*/  IMAD.MOV.U32 R11, RZ, RZ, 0x181f ;  /* 0x0000181fff0b7424 */ /* 0x000fe400078e00ff */
[----:B------:R-:W-:Y:S02]  /*14210*/  IMAD.MOV.U32 R15, RZ, RZ, -0x1 ;  /* 0xffffffffff0f7424 */ /* 0x000fe400078e00ff */
[----:B------:R-:W-:-:S07]  /*14220*/  IMAD.MOV.U32 R3, RZ, RZ, R14 ;  /* 0x000000ffff037224 */ /* 0x000fce00078e000e */
[----:B------:R-:W-:Y:S05]  /*14230*/  WARPSYNC.COLLECTIVE R15, `(.L_x_4390) ;  /* 0x000000000f087348 */ /* 0x000fea0003c00000 */
[----:B------:R0:W1:Y:S02]  /*14240*/  SHFL.IDX P6, R14, R13, R12, R11 ;  /* 0x0000000c0d0e7389 */ /* 0x00006400000c000b */
[----:B01----:R-:W-:Y:S01]  /*14250*/  ENDCOLLECTIVE ;  /* 0x000000000000791b */ /* 0x003fe20003800000 */
.L_x_4390:
[----:B------:R-:W-:Y:S02]  /*14260*/  IMAD.MOV.U32 R13, RZ, RZ, R7 ;  /* 0x000000ffff0d7224 */ /* 0x000fe400078e0007 */
[----:B------:R-:W-:Y:S02]  /*14270*/  IMAD.MOV.U32 R12, RZ, RZ, 0x1 ;  /* 0x00000001ff0c7424 */ /* 0x000fe400078e00ff */
[----:B------:R-:W-:-:S07]  /*14280*/  IMAD.MOV.U32 R2, RZ, RZ, R14 ;  /* 0x000000ffff027224 */ /* 0x000fce00078e000e */
[----:B------:R-:W-:Y:S05]  /*14290*/  WARPSYNC.COLLECTIVE R15, `(.L_x_4391) ;  /* 0x000000000f087348 */ /* 0x000fea0003c00000 */
[----:B------:R0:W1:Y:S02]  /*142a0*/  SHFL.IDX P6, R14, R13, R12, R11 ;  /* 0x0000000c0d0e7389 */ /* 0x00006400000c000b */
[----:B01----:R-:W-:Y:S01]  /*142b0*/  ENDCOLLECTIVE ;  /* 0x000000000000791b */ /* 0x003fe20003800000 */
.L_x_4391:
        /* <DEDUP_REMOVED lines=13> */
.L_x_4392:
[----:B------:R-:W-:Y:S01]  /*14390*/  @P0 LEA R21, R30, UR48, 0x1 ;  /* 0x000000301e150c11 */ /* 0x000fe2000f8e08ff */
[----:B------:R-:W-:Y:S02]  /*143a0*/  IMAD.MOV.U32 R13, RZ, RZ, R7 ;  /* 0x000000ffff0d7224 */ /* 0x000fe400078e0007 */
[----:B------:R-:W-:Y:S02]  /*143b0*/  IMAD.MOV.U32 R12, RZ, RZ, 0x2 ;  /* 0x00000002ff0c7424 */ /* 0x000fe400078e00ff */
[----:B------:R-:W-:-:S07]  /*143c0*/  IMAD.MOV.U32 R4, RZ, RZ, R14 ;  /* 0x000000ffff047224 */ /* 0x000fce00078e000e */
[----:B------:R-:W-:Y:S05]  /*143d0*/  WARPSYNC.COLLECTIVE R15, `(.L_x_4393) ;  /* 0x000000000f087348 */ /* 0x000fea0003c00000 */
[----:B------:R0:W1:Y:S02]  /*143e0*/  SHFL.IDX P6, R14, R13, R12, R11 ;  /* 0x0000000c0d0e7389 */ /* 0x00006400000c000b */
[----:B01----:R-:W-:Y:S01]  /*143f0*/  ENDCOLLECTIVE ;  /* 0x000000000000791b */ /* 0x003fe20003800000 */
.L_x_4393:
        /* <DEDUP_REMOVED lines=13> */
.L_x_4394:
[----:B------:R-:W-:Y:S01]  /*144d0*/  IMAD.MOV.U32 R3, RZ, RZ, R8 ;  /* 0x000000ffff037224 */ /* 0x000fe200078e0008 */
[----:B------:R-:W-:Y:S01]  /*144e0*/  @P0 LEA R25, R30, UR48, 0x1 ;  /* 0x000000301e190c11 */ /* 0x000fe2000f8e08ff */
[----:B------:R-:W-:Y:S02]  /*144f0*/  IMAD.MOV.U32 R13, RZ, RZ, R7 ;  /* 0x000000ffff0d7224 */ /* 0x000fe400078e0007 */
[----:B------:R-:W-:Y:S02]  /*14500*/  IMAD.MOV.U32 R12, RZ, RZ, 0x3 ;  /* 0x00000003ff0c7424 */ /* 0x000fe400078e00ff */
[----:B------:R-:W-:-:S07]  /*14510*/  IMAD.MOV.U32 R2, RZ, RZ, R14 ;  /* 0x000000ffff027224 */ /* 0x000fce00078e000e */
[----:B------:R-:W-:Y:S05]  /*14520*/  WARPSYNC.COLLECTIVE R15, `(.L_x_4395) ;  /* 0x000000000f087348 */ /* 0x000fea0003c00000 */
[----:B------:R0:W1:Y:S02]  /*14530*/  SHFL.IDX P6, R14, R13, R12, R11 ;  /* 0x0000000c0d0e7389 */ /* 0x00006400000c000b */
[----:B01----:R-:W-:Y:S01]  /*14540*/  ENDCOLLECTIVE ;  /* 0x000000000000791b */ /* 0x003fe20003800000 */
.L_x_4395:
        /* <DEDUP_REMOVED lines=13> */
.L_x_4396:
        /* <DEDUP_REMOVED lines=8> */
.L_x_4397:
[----:B------:R-:W-:-:S04]  /*146a0*/  IMAD.MOV.U32 R4, RZ, RZ, R10 ;  /* 0x000000ffff047224 */ /* 0x000fc800078e000a */
        /* <DEDUP_REMOVED lines=13> */
.L_x_4398:
        /* <DEDUP_REMOVED lines=8> */
.L_x_4399:
        /* <DEDUP_REMOVED lines=12> */
.L_x_4400:
[----:B------:R-:W-:Y:S05]  /*148c0*/  BRA `(.L_x_4401) ;  /* 0xffffffcc00647947 */ /* 0x000fea000383ffff */
.L_x_4350:
[----:B------:R-:W-:Y:S02]  /*148d0*/  IMAD.MOV.U32 R13, RZ, RZ, R8 ;  /* 0x000000ffff0d7224 */ /* 0x000fe400078e0008 */
[----:B------:R-:W-:Y:S02]  /*148e0*/  IMAD.MOV.U32 R12, RZ, RZ, RZ ;  /* 0x000000ffff0c7224 */ /* 0x000fe400078e00ff */
[----:B------:R-:W-:Y:S02]  /*148f0*/  IMAD.MOV.U32 R11, RZ, RZ, 0x181f ;  /* 0x0000181fff0b7424 */ /* 0x000fe400078e00ff */
[----:B------:R-:W-:Y:S02]  /*14900*/  IMAD.MOV.U32 R15, RZ, RZ, -0x1 ;  /* 0xffffffffff0f7424 */ /* 0x000fe400078e00ff */
[----:B------:R-:W-:-:S07]  /*14910*/  VIADD R7, R27, UR42 ;  /* 0x0000002a1b077c36 */ /* 0x000fce0008000000 */
[----:B------:R-:W-:Y:S05]  /*14920*/  WARPSYNC.COLLECTIVE R15, `(.L_x_4402) ;  /* 0x000000000f087348 */ /* 0x000fea0003c00000 */
[----:B------:R0:W1:Y:S02]  /*14930*/  SHFL.IDX P6, R14, R13, R12, R11 ;  /* 0x0000000c0d0e7389 */ /* 0x00006400000c000b */
[----:B01----:R-:W-:Y:S01]  /*14940*/  ENDCOLLECTIVE ;  /* 0x000000000000791b */ /* 0x003fe20003800000 */
.L_x_4402:
[----:B------:R-:W-:Y:S02]  /*14950*/  VIADD R5, R7, 0x10 ;  /* 0x0000001007057836 */ /* 0x000fe40000000000 */
[----:B------:R-:W-:Y:S02]  /*14960*/  IMAD.MOV.U32 R13, RZ, RZ, R6 ;  /* 0x000000ffff0d7224 */ /* 0x000fe400078e0006 */
[----:B------:R-:W-:-:S07]  /*14970*/  IMAD.MOV.U32 R3, RZ, RZ, R14 ;  /* 0x000000ffff037224 */ /* 0x000fce00078e000e */
[----:B------:R-:W-:Y:S05]  /*14980*/  WARPSYNC.COLLECTIVE R15, `(.L_x_4403) ;  /* 0x000000000f087348 */ /* 0x000fea0003c00000 */
[----:B------:R0:W1:Y:S02]  /*14990*/  SHFL.IDX P6, R14, R13, R12, R11 ;  /* 0x0000000c0d0e7389 */ /* 0x00006400000c000b */
[----:B01----:R-:W-:Y:S01]  /*149a0*/  ENDCOLLECTIVE ;  /* 0x000000000000791b */ /* 0x003fe20003800000 */
.L_x_4403:
        /* <DEDUP_REMOVED lines=10> */
.L_x_4404:
        /* <DEDUP_REMOVED lines=8> */
[----:B------:R-:W-:Y:S01]  /*14ad0*/  ISETP.GE.AND P1, PT, R5, R0, PT ;  /* 0x000000000500720c */ /* 0x000fe20003f26270 */
[----:B------:R-:W-:-:S12]  /*14ae0*/  IMAD.MOV.U32 R5, RZ, RZ, R14 ;  /* 0x000000ffff057224 */ /* 0x000fd800078e000e */
[----:B0-----:R-:W-:Y:S05]  /*14af0*/  WARPSYNC.COLLECTIVE R15, `(.L_x_4405) ;  /* 0x000000000f087348 */ /* 0x001fea0003c00000 */
[----:B------:R1:W2:Y:S02]  /*14b00*/  SHFL.IDX P6, R14, R13, R12, R11 ;  /* 0x0000000c0d0e7389 */ /* 0x0002a400000c000b */
[----:B012---:R-:W-:Y:S01]  /*14b10*/  ENDCOLLECTIVE ;  /* 0x000000000000791b */ /* 0x007fe20003800000 */
.L_x_4405:
        /* <DEDUP_REMOVED lines=8> */
.L_x_4406:
        /* <DEDUP_REMOVED lines=13> */
.L_x_4407:
        /* <DEDUP_REMOVED lines=8> */
.L_x_4408:
        /* <DEDUP_REMOVED lines=13> */
.L_x_4409:
        /* <DEDUP_REMOVED lines=8> */
.L_x_4410:
        /* <DEDUP_REMOVED lines=13> */
.L_x_4411:
        /* <DEDUP_REMOVED lines=8> */
.L_x_4412:
        /* <DEDUP_REMOVED lines=13> */
.L_x_4413:
        /* <DEDUP_REMOVED lines=8> */
.L_x_4414:
        /* <DEDUP_REMOVED lines=13> */
.L_x_4415:
[----:B------:R-:W-:Y:S01]  /*151b0*/  @!P1 LEA R9, R30, UR48, 0x1 ;  /* 0x000000301e099c11 */ /* 0x000fe2000f8e08ff */
[----:B------:R-:W-:Y:S02]  /*151c0*/  IMAD.MOV.U32 R13, RZ, RZ, R8 ;  /* 0x000000ffff0d7224 */ /* 0x000fe400078e0008 */
[----:B------:R-:W-:Y:S02]  /*151d0*/  IMAD.MOV.U32 R12, RZ, RZ, 0x7 ;  /* 0x00000007ff0c7424 */ /* 0x000fe400078e00ff */
[----:B------:R-:W-:-:S07]  /*151e0*/  IMAD.MOV.U32 R2, RZ, RZ, R14 ;  /* 0x000000ffff027224 */ /* 0x000fce00078e000e */
[----:B------:R-:W-:Y:S05]  /*151f0*/  WARPSYNC.COLLECTIVE R15, `(.L_x_4416) ;  /* 0x000000000f087348 */ /* 0x000fea0003c00000 */
[----:B------:R0:W1:Y:S02]  /*15200*/  SHFL.IDX P6, R14, R13, R12, R11 ;  /* 0x0000000c0d0e7389 */ /* 0x00006400000c000b */
[----:B01----:R-:W-:Y:S01]  /*15210*/  ENDCOLLECTIVE ;  /* 0x000000000000791b */ /* 0x003fe20003800000 */
.L_x_4416:
        /* <DEDUP_REMOVED lines=12> */
.L_x_4417:
[----:B------:R-:W-:Y:S05]  /*152e0*/  BRA `(.L_x_4418) ;  /* 0xffffffcc00507947 */ /* 0x000fea000383ffff */
.L_x_4353:
[----:B0-----:R-:W-:-:S04]  /*152f0*/  IMAD.U32 R3, RZ, RZ, UR48 ;  /* 0x00000030ff037e24 */ /* 0x001fc8000f8e00ff */
[----:B------:R0:W1:Y:S03]  /*15300*/  SYNCS.PHASECHK.TRANS64.TRYWAIT P0, [R3+URZ+0x30820], R0 ;  /* 0x03082000030075a7 */ /* 0x000066000800017f */
[----:B-1----:R-:W-:Y:S05]  /*15310*/  @!P0 NANOSLEEP.SYNCS 0x989680 ;  /* 0x009896800000895d */ /* 0x002fea0003900000 */
[----:B------:R-:W1:Y:S02]  /*15320*/  @!P0 SYNCS.PHASECHK.TRANS64 P0, [R3+URZ+0x30820], R0 ;  /* 0x03082000030085a7 */ /* 0x000e64000800007f */
[----:B-1----:R-:W-:Y:S05]  /*15330*/  @!P0 BRA `(.L_x_4353) ;  /* 0xfffffffc00ec8947 */ /* 0x002fea000383ffff */
[----:B------:R-:W-:Y:S05]  /*15340*/  BRA `(.L_x_4419) ;  /* 0xffffffcc009c7947 */ /* 0x000fea000383ffff */
.L_x_4357:
[----:B0-----:R0:W1:Y:S02]  /*15350*/  SYNCS.PHASECHK.TRANS64.TRYWAIT P0, [R19+URZ+0x30840], R2 ;  /* 0x03084002130075a7 */ /* 0x001064000800017f */
[----:B-1----:R-:W-:Y:S05]  /*15360*/  @!P0 NANOSLEEP.SYNCS 0x989680 ;  /* 0x009896800000895d */ /* 0x002fea0003900000 */
[----:B------:R-:W1:Y:S02]  /*15370*/  @!P0 SYNCS.PHASECHK.TRANS64 P0, [R19+URZ+0x30840], R2 ;  /* 0x03084002130085a7 */ /* 0x000e64000800007f */
[----:B-1----:R-:W-:Y:S05]  /*15380*/  @!P0 BRA `(.L_x_4357) ;  /* 0xfffffffc00f08947 */ /* 0x002fea000383ffff */
[----:B------:R-:W-:Y:S05]  /*15390*/  BRA `(.L_x_4420) ;  /* 0xffffffd000847947 */ /* 0x000fea000383ffff */
.L_x_4358:
        /* <DEDUP_REMOVED lines=8> */
.L_x_4422:
[----:B------:R-:W-:Y:S05]  /*15420*/  BSYNC B1 ;  /* 0x0000000000017941 */ /* 0x000fea0003800000 */
.L_x_4421:
[----:B------:R-:W-:Y:S01]  /*15430*/  IMAD.MOV.U32 R13, RZ, RZ, R21 ;  /* 0x000000ffff0d7224 */ /* 0x000fe200078e0015 */
[----:B------:R-:W-:Y:S01]  /*15440*/  P2R R6, PR, RZ, 0x2 ;  /* 0x00000002ff067803 */ /* 0x000fe20000000000 */
[----:B------:R-:W-:Y:S01]  /*15450*/  IMAD.MOV.U32 R12, RZ, RZ, RZ ;  /* 0x000000ffff0c7224 */ /* 0x000fe200078e00ff */
[----:B------:R-:W-:Y:S01]  /*15460*/  LOP3.LUT P1, RZ, R16, 0x4, RZ, 0xc0, !PT ;  /* 0x0000000410ff7812 */ /* 0x000fe2000782c0ff */
[----:B------:R-:W-:Y:S01]  /*15470*/  IMAD.MOV.U32 R11, RZ, RZ, 0x181f ;  /* 0x0000181fff0b7424 */ /* 0x000fe200078e00ff */
[----:B------:R-:W-:Y:S01]  /*15480*/  LEA R22, R22, UR48, 0x1 ;  /* 0x0000003016167c11 */ /* 0x000fe2000f8e08ff */
[----:B------:R-:W-:Y:S02]  /*15490*/  IMAD.MOV.U32 R15, RZ, RZ, -0x1 ;  /* 0xffffffffff0f7424 */ /* 0x000fe400078e00ff */
[----:B------:R-:W-:Y:S02]  /*154a0*/  IMAD.MOV.U32 R3, RZ, RZ, R14 ;  /* 0x000000ffff037224 */ /* 0x000fe400078e000e */
[----:B------:R-:W-:-:S07]  /*154b0*/  IMAD.SHL.U32 R8, R23, 0x2, RZ ;  /* 0x0000000217087824 */ /* 0x000fce00078e00ff */
[----:B------:R-:W-:Y:S05]  /*154c0*/  WARPSYNC.COLLECTIVE R15, `(.L_x_4423) ;  /* 0x000000000f087348 */ /* 0x000fea0003c00000 */
[----:B------:R0:W1:Y:S02]  /*154d0*/  SHFL.IDX P6, R14, R13, R12, R11 ;  /* 0x0000000c0d0e7389 */ /* 0x00006400000c000b */
[----:B01----:R-:W-:Y:S01]  /*154e0*/  ENDCOLLECTIVE ;  /* 0x000000000000791b */ /* 0x003fe20003800000 */
.L_x_4423:
[----:B------:R-:W-:Y:S02]  /*154f0*/  IMAD.MOV.U32 R13, RZ, RZ, R24 ;  /* 0x000000ffff0d7224 */ /* 0x000fe400078e0018 */
[----:B------:R-:W-:Y:S01]  /*15500*/  IMAD.MOV.U32 R12, RZ, RZ, 0x1 ;  /* 0x00000001ff0c7424 */ /* 0x000fe200078e00ff */
[----:B------:R-:W-:-:S13]  /*15510*/  IADD3 R2, P0, R14, R8, RZ ;  /* 0x000000080e027210 */ /* 0x000fda0007f1e0ff */
[----:B------:R-:W-:Y:S05]  /*15520*/  WARPSYNC.COLLECTIVE R15, `(.L_x_4424) ;  /* 0x000000000f087348 */ /* 0x000fea0003c00000 */
[----:B------:R0:W1:Y:S02]  /*15530*/  SHFL.IDX P6, R14, R13, R12, R11 ;  /* 0x0000000c0d0e7389 */ /* 0x00006400000c000b */
[----:B01----:R-:W-:Y:S01]  /*15540*/  ENDCOLLECTIVE ;  /* 0x000000000000791b */ /* 0x003fe20003800000 */
.L_x_4424:
        /* <DEDUP_REMOVED lines=12> */
.L_x_4425:
[----:B------:R-:W-:Y:S02]  /*15610*/  IMAD.MOV.U32 R13, RZ, RZ, R24 ;  /* 0x000000ffff0d7224 */ /* 0x000fe400078e0018 */
[----:B------:R-:W-:Y:S01]  /*15620*/  IMAD.MOV.U32 R12, RZ, RZ, 0x2 ;  /* 0x00000002ff0c7424 */ /* 0x000fe200078e00ff */
[----:B------:R-:W-:-:S13]  /*15630*/  IADD3 R2, P0, R14, R8, RZ ;  /* 0x000000080e027210 */ /* 0x000fda0007f1e0ff */
[----:B------:R-:W-:Y:S05]  /*15640*/  WARPSYNC.COLLECTIVE R15, `(.L_x_4426) ;  /* 0x000000000f087348 */ /* 0x000fea0003c00000 */
[----:B------:R0:W1:Y:S02]  /*15650*/  SHFL.IDX P6, R14, R13, R12, R11 ;  /* 0x0000000c0d0e7389 */ /* 0x00006400000c000b */
[----:B01----:R-:W-:Y:S01]  /*15660*/  ENDCOLLECTIVE ;  /* 0x000000000000791b */ /* 0x003fe20003800000 */
.L_x_4426:
        /* <DEDUP_REMOVED lines=12> */
.L_x_4427:
[----:B------:R-:W-:Y:S02]  /*15730*/  IMAD.MOV.U32 R13, RZ, RZ, R24 ;  /* 0x000000ffff0d7224 */ /* 0x000fe400078e0018 */
[----:B------:R-:W-:Y:S02]  /*15740*/  IMAD.MOV.U32 R12, RZ, RZ, 0x3 ;  /* 0x00000003ff0c7424 */ /* 0x000fe400078e00ff */
[----:B------:R-:W-:-:S07]  /*15750*/  IMAD.MOV.U32 R10, RZ, RZ, R14 ;  /* 0x000000ffff0a7224 */ /* 0x000fce00078e000e */
[----:B------:R-:W-:Y:S05]  /*15760*/  WARPSYNC.COLLECTIVE R15, `(.L_x_4428) ;  /* 0x000000000f087348 */ /* 0x000fea0003c00000 */
[----:B------:R0:W1:Y:S02]  /*15770*/  SHFL.IDX P6, R14, R13, R12, R11 ;  /* 0x0000000c0d0e7389 */ /* 0x00006400000c000b */
[----:B01----:R-:W-:Y:S01]  /*15780*/  ENDCOLLECTIVE ;  /* 0x000000000000791b */ /* 0x003fe20003800000 */
.L_x_4428:
        /* <DEDUP_REMOVED lines=13> */
.L_x_4429:
[----:B------:R-:W-:Y:S02]  /*15860*/  IMAD.MOV.U32 R13, RZ, RZ, R24 ;  /* 0x000000ffff0d7224 */ /* 0x000fe400078e0018 */
[----:B------:R-:W-:Y:S02]  /*15870*/  IMAD.MOV.U32 R12, RZ, RZ, 0x4 ;  /* 0x00000004ff0c7424 */ /* 0x000fe400078e00ff */
[----:B------:R-:W-:-:S07]  /*15880*/  IMAD.MOV.U32 R2, RZ, RZ, R14 ;  /* 0x000000ffff027224 */ /* 0x000fce00078e000e */
[----:B------:R-:W-:Y:S05]  /*15890*/  WARPSYNC.COLLECTIVE R15, `(.L_x_4430) ;  /* 0x000000000f087348 */ /* 0x000fea0003c00000 */
[----:B------:R0:W1:Y:S02]  /*158a0*/  SHFL.IDX P6, R14, R13, R12, R11 ;  /* 0x0000000c0d0e7389 */ /* 0x00006400000c000b */
[----:B01----:R-:W-:Y:S01]  /*158b0*/  ENDCOLLECTIVE ;  /* 0x000000000000791b */ /* 0x003fe20003800000 */
.L_x_4430:
        /* <DEDUP_REMOVED lines=13> */
.L_x_4431:
[----:B------:R-:W-:Y:S02]  /*15990*/  IMAD.MOV.U32 R13, RZ, RZ, R24 ;  /* 0x000000ffff0d7224 */ /* 0x000fe400078e0018 */
[----:B------:R-:W-:Y:S02]  /*159a0*/  IMAD.MOV.U32 R12, RZ, RZ, 0x5 ;  /* 0x00000005ff0c7424 */ /* 0x000fe400078e00ff */
[----:B------:R-:W-:-:S07]  /*159b0*/  IMAD.MOV.U32 R2, RZ, RZ, R14 ;  /* 0x000000ffff027224 */ /* 0x000fce00078e000e */
[----:B------:R-:W-:Y:S05]  /*159c0*/  WARPSYNC.COLLECTIVE R15, `(.L_x_4432) ;  /* 0x000000000f087348 */ /* 0x000fea0003c00000 */
[----:B------:R0:W1:Y:S02]  /*159d0*/  SHFL.IDX P6, R14, R13, R12, R11 ;  /* 0x0000000c0d0e7389 */ /* 0x00006400000c000b */
[----:B01----:R-:W-:Y:S01]  /*159e0*/  ENDCOLLECTIVE ;  /* 0x000000000000791b */ /* 0x003fe20003800000 */
.L_x_4432:
        /* <DEDUP_REMOVED lines=8> */
[----:B------:R0:W-:Y:S04]  /*15a70*/  LDGSTS.E.BYPASS.LTC128B.128 [R22+0x23400], desc[UR36][R2.64+0x80], !P5 ;  /* 0x2340008002167fae */ /* 0x0001e8000e901d64 */
[----:B------:R0:W-:Y:S01]  /*15a80*/  LDGSTS.E.BYPASS.LTC128B.128 [R22+0x26400], desc[UR36][R2.64+0x100], !P4 ;  /* 0x2640010002167fae */ /* 0x0001e2000e101d64 */
[----:B------:R-:W-:-:S07]  /*15a90*/  IMAD.MOV.U32 R24, RZ, RZ, R14 ;  /* 0x000000ffff187224 */ /* 0x000fce00078e000e */
[----:B0-----:R-:W-:Y:S05]  /*15aa0*/  WARPSYNC.COLLECTIVE R15, `(.L_x_4433) ;  /* 0x000000000f087348 */ /* 0x001fea0003c00000 */
[----:B------:R1:W2:Y:S02]  /*15ab0*/  SHFL.IDX P6, R14, R13, R12, R11 ;  /* 0x0000000c0d0e7389 */ /* 0x0002a400000c000b */
[----:B012---:R-:W-:Y:S01]  /*15ac0*/  ENDCOLLECTIVE ;  /* 0x000000000000791b */ /* 0x007fe20003800000 */
.L_x_4433:
[----:B------:R-:W-:Y:S05]  /*15ad0*/  BRA `(.L_x_4434) ;  /* 0xffffffcc00d07947 */ /* 0x000fea000383ffff */
.L_x_4363:
[----:B0-----:R0:W2:Y:S02]  /*15ae0*/  SYNCS.PHASECHK.TRANS64.TRYWAIT P0, [R6+URZ+0x30860], R3 ;  /* 0x03086003060075a7 */ /* 0x0010a4000800017f */
[----:B--2---:R-:W-:Y:S05]  /*15af0*/  @!P0 NANOSLEEP.SYNCS 0x989680 ;  /* 0x009896800000895d */ /* 0x004fea0003900000 */
[----:B------:R-:W2:Y:S02]  /*15b00*/  @!P0 SYNCS.PHASECHK.TRANS64 P0, [R6+URZ+0x30860], R3 ;  /* 0x03086003060085a7 */ /* 0x000ea4000800007f */
[----:B--2---:R-:W-:Y:S05]  /*15b10*/  @!P0 BRA `(.L_x_4363) ;  /* 0xfffffffc00f08947 */ /* 0x004fea000383ffff */
[----:B------:R-:W-:Y:S05]  /*15b20*/  BRA `(.L_x_4435) ;  /* 0xffffffd000347947 */ /* 0x000fea000383ffff */
.L_x_4364:
        /* <DEDUP_REMOVED lines=8> */
.L_x_4437:
[----:B------:R-:W-:Y:S05]  /*15bb0*/  BSYNC B1 ;  /* 0x0000000000017941 */ /* 0x000fea0003800000 */
.L_x_4436:
[----:B------:R-:W-:Y:S01]  /*15bc0*/  IMAD.MOV.U32 R13, RZ, RZ, R17 ;  /* 0x000000ffff0d7224 */ /* 0x000fe200078e0011 */
[----:B------:R-:W-:Y:S01]  /*15bd0*/  LEA R7, R7, UR48, 0x1 ;  /* 0x0000003007077c11 */ /* 0x000fe2000f8e08ff */
[----:B------:R-:W-:Y:S02]  /*15be0*/  IMAD.MOV.U32 R12, RZ, RZ, RZ ;  /* 0x000000ffff0c7224 */ /* 0x000fe400078e00ff */
[----:B------:R-:W-:Y:S02]  /*15bf0*/  IMAD.MOV.U32 R11, RZ, RZ, 0x181f ;  /* 0x0000181fff0b7424 */ /* 0x000fe400078e00ff */
[----:B------:R-:W-:Y:S02]  /*15c00*/  IMAD.MOV.U32 R15, RZ, RZ, -0x1 ;  /* 0xffffffffff0f7424 */ /* 0x000fe400078e00ff */
[----:B------:R-:W-:-:S07]  /*15c10*/  IMAD.MOV.U32 R3, RZ, RZ, R14 ;  /* 0x000000ffff037224 */ /* 0x000fce00078e000e */
[----:B------:R-:W-:Y:S05]  /*15c20*/  WARPSYNC.COLLECTIVE R15, `(.L_x_4438) ;  /* 0x000000000f087348 */ /* 0x000fea0003c00000 */
[----:B------:R0:W1:Y:S02]  /*15c30*/  SHFL.IDX P6, R14, R13, R12, R11 ;  /* 0x0000000c0d0e7389 */ /* 0x00006400000c000b */
[----:B01----:R-:W-:Y:S01]  /*15c40*/  ENDCOLLECTIVE ;  /* 0x000000000000791b */ /* 0x003fe20003800000 */
.L_x_4438:
[----:B------:R-:W-:Y:S02]  /*15c50*/  IMAD.MOV.U32 R13, RZ, RZ, R18 ;  /* 0x000000ffff0d7224 */ /* 0x000fe400078e0012 */
[----:B------:R-:W-:Y:S01]  /*15c60*/  IMAD.MOV.U32 R12, RZ, RZ, 0x1 ;  /* 0x00000001ff0c7424 */ /* 0x000fe200078e00ff */
[----:B------:R-:W-:-:S13]  /*15c70*/  IADD3 R2, P0, R14, R9, RZ ;  /* 0x000000090e027210 */ /* 0x000fda0007f1e0ff */
[----:B------:R-:W-:Y:S05]  /*15c80*/  WARPSYNC.COLLECTIVE R15, `(.L_x_4439) ;  /* 0x000000000f087348 */ /* 0x000fea0003c00000 */
[----:B------:R0:W1:Y:S02]  /*15c90*/  SHFL.IDX P6, R14, R13, R12, R11 ;  /* 0x0000000c0d0e7389 */ /* 0x00006400000c000b */
[----:B01----:R-:W-:Y:S01]  /*15ca0*/  ENDCOLLECTIVE ;  /* 0x000000000000791b */ /* 0x003fe20003800000 */
.L_x_4439:
        /* <DEDUP_REMOVED lines=12> */
.L_x_4440:
        /* <DEDUP_REMOVED lines=12> */
.L_x_4441:
        /* <DEDUP_REMOVED lines=12> */
.L_x_4442:
        /* <DEDUP_REMOVED lines=12> */
.L_x_4443:
        /* <DEDUP_REMOVED lines=12> */
.L_x_4444:
        /* <DEDUP_REMOVED lines=12> */
.L_x_4445:
        /* <DEDUP_REMOVED lines=12> */
.L_x_4446:
        /* <DEDUP_REMOVED lines=12> */
.L_x_4447:
        /* <DEDUP_REMOVED lines=12> */
.L_x_4448:
[----:B------:R-:W-:Y:S01]  /*16370*/  @!PT LDS RZ, [RZ] ;  /* 0x00000000fffff984 */ /* 0x000fe20000000800 */
[----:B------:R-:W-:Y:S01]  /*16380*/  @!PT LDS RZ, [RZ] ;  /* 0x00000000fffff984 */ /* 0x000fe20000000800 */
[----:B------:R-:W-:Y:S01]  /*16390*/  @!PT LDS RZ, [RZ] ;  /* 0x00000000fffff984 */ /* 0x000fe20000000800 */
[----:B------:R2:W-:Y:S01]  /*163a0*/  LDGSTS.E.BYPASS.LTC128B.128 [R7+0x5400], desc[UR36][R2.64+0x80], !P0 ;  /* 0x0540008002077fae */ /* 0x0005e2000c101d64 */
[----:B------:R-:W-:-:S13]  /*163b0*/  ISETP.LT.OR P0, PT, R0, 0x41, P1 ;  /* 0x000000410000780c */ /* 0x000fda0000f01670 */
[----:B------:R2:W-:Y:S01]  /*163c0*/  LDGSTS.E.BYPASS.LTC128B.128 [R7+0x8400], desc[UR36][R2.64+0x100], !P0 ;  /* 0x0840010002077fae */ /* 0x0005e2000c101d64 */
[----:B------:R-:W-:Y:S05]  /*163d0*/  BRA `(.L_x_4449) ;  /* 0xffffffc800f07947 */ /* 0x000fea000383ffff */
.L_x_4370:
[----:B0-----:R0:W1:Y:S02]  /*163e0*/  SYNCS.PHASECHK.TRANS64.TRYWAIT P0, [R0+URZ+0x30860], R3 ;  /* 0x03086003000075a7 */ /* 0x001064000800017f */
[----:B-1----:R-:W-:Y:S05]  /*163f0*/  @!P0 NANOSLEEP.SYNCS 0x989680 ;  /* 0x009896800000895d */ /* 0x002fea0003900000 */
[----:B------:R-:W1:Y:S02]  /*16400*/  @!P0 SYNCS.PHASECHK.TRANS64 P0, [R0+URZ+0x30860], R3 ;  /* 0x03086003000085a7 */ /* 0x000e64000800007f */
[----:B-1----:R-:W-:Y:S05]  /*16410*/  @!P0 BRA `(.L_x_4370) ;  /* 0xfffffffc00f08947 */ /* 0x002fea000383ffff */
[----:B------:R-:W-:Y:S05]  /*16420*/  BRA `(.L_x_4450) ;  /* 0xffffffcc00ec7947 */ /* 0x000fea000383ffff */
.L_x_4371:
        /* <DEDUP_REMOVED lines=8> */
.L_x_4452:
[----:B------:R-:W-:Y:S05]  /*164b0*/  BSYNC B0 ;  /* 0x0000000000007941 */ /* 0x000fea0003800000 */
.L_x_4451:
        /* <DEDUP_REMOVED lines=9> */
.L_x_4453:
[----:B------:R-:W-:Y:S02]  /*16550*/  ULDC UR4, c[0x0][0x2f4] ;  /* 0x0000bd0000047ab9 */ /* 0x000fe40000000800 */
[----:B------:R-:W-:Y:S02]  /*16560*/  ISETP.GE.AND P1, PT, R34, UR4, PT ;  /* 0x0000000422007c0c */ /* 0x000fe4000bf26270 */
[----:B------:R-:W-:Y:S02]  /*16570*/  ISETP.GE.AND P0, PT, R33, UR4, PT ;  /* 0x0000000421007c0c */ /* 0x000fe4000bf06270 */
[----:B------:R-:W-:Y:S02]  /*16580*/  ISETP.GE.AND P2, PT, R23, UR4, PT ;  /* 0x0000000417007c0c */ /* 0x000fe4000bf46270 */
[C---:B------:R-:W-:Y:S02]  /*16590*/  ISETP.LT.OR P4, PT, R5.reuse, 0x1, P1 ;  /* 0x000000010500780c */ /* 0x040fe40000f81670 */
        /* <DEDUP_REMOVED lines=8> */
.L_x_4454:
        /* <DEDUP_REMOVED lines=15> */
.L_x_4455:
[----:B------:R-:W-:Y:S02]  /*16710*/  IMAD.MOV.U32 R3, RZ, RZ, R6 ;  /* 0x000000ffff037224 */ /* 0x000fe400078e0006 */
[----:B------:R-:W-:Y:S02]  /*16720*/  IMAD.MOV.U32 R13, RZ, RZ, R18 ;  /* 0x000000ffff0d7224 */ /* 0x000fe400078e0012 */
[----:B------:R-:W-:Y:S02]  /*16730*/  IMAD.MOV.U32 R12, RZ, RZ, 0x2 ;  /* 0x00000002ff0c7424 */ /* 0x000fe400078e00ff */
[----:B------:R-:W-:-:S07]  /*16740*/  IMAD.MOV.U32 R2, RZ, RZ, R14 ;  /* 0x000000ffff027224 */ /* 0x000fce00078e000e */
[----:B------:R-:W-:Y:S05]  /*16750*/  WARPSYNC.COLLECTIVE R15, `(.L_x_4456) ;  /* 0x000000000f087348 */ /* 0x000fea0003c00000 */
[----:B------:R0:W1:Y:S02]  /*16760*/  SHFL.IDX P6, R14, R13, R12, R11 ;  /* 0x0000000c0d0e7389 */ /* 0x00006400000c000b */
[----:B01----:R-:W-:Y:S01]  /*16770*/  ENDCOLLECTIVE ;  /* 0x000000000000791b */ /* 0x003fe20003800000 */
.L_x_4456:
        /* <DEDUP_REMOVED lines=15> */
.L_x_4457:
[----:B------:R-:W-:Y:S02]  /*16870*/  IMAD.MOV.U32 R3, RZ, RZ, R7 ;  /* 0x000000ffff037224 */ /* 0x000fe400078e0007 */
[----:B------:R-:W-:Y:S02]  /*16880*/  IMAD.MOV.U32 R13, RZ, RZ, R18 ;  /* 0x000000ffff0d7224 */ /* 0x000fe400078e0012 */
[----:B------:R-:W-:Y:S02]  /*16890*/  IMAD.MOV.U32 R12, RZ, RZ, 0x3 ;  /* 0x00000003ff0c7424 */ /* 0x000fe400078e00ff */
[----:B------:R-:W-:-:S07]  /*168a0*/  IMAD.MOV.U32 R8, RZ, RZ, R14 ;  /* 0x000000ffff087224 */ /* 0x000fce00078e000e */
[----:B------:R-:W-:Y:S05]  /*168b0*/  WARPSYNC.COLLECTIVE R15, `(.L_x_4458) ;  /* 0x000000000f087348 */ /* 0x000fea0003c00000 */
[----:B------:R0:W1:Y:S02]  /*168c0*/  SHFL.IDX P6, R14, R13, R12, R11 ;  /* 0x0000000c0d0e7389 */ /* 0x00006400000c000b */
[----:B01----:R-:W-:Y:S01]  /*168d0*/  ENDCOLLECTIVE ;  /* 0x000000000000791b */ /* 0x003fe20003800000 */
.L_x_4458:
[----:B------:R-:W-:-:S04]  /*168e0*/  IMAD.MOV.U32 R2, RZ, RZ, R8 ;  /* 0x000000ffff027224 */ /* 0x000fc800078e0008 */
[----:B------:R-:W-:-:S05]  /*168f0*/  IMAD.WIDE.U32 R2, R23, 0x2, R2 ;  /* 0x0000000217027825 */ /* 0x000fca00078e0002 */
[----:B------:R-:W-:Y:S01]  /*16900*/  @!PT LDS RZ, [RZ] ;  /* 0x00000000fffff984 */ /* 0x000fe20000000800 */
[----:B------:R-:W-:Y:S01]  /*16910*/  @!PT LDS RZ, [RZ] ;  /* 0x00000000fffff984 */ /* 0x000fe20000000800 */
[----:B------:R-:W-:Y:S01]  /*16920*/  @!PT LDS RZ, [RZ] ;  /* 0x00000000fffff984 */ /* 0x000fe20000000800 */
[----:B------:R0:W-:Y:S01]  /*16930*/  LDGSTS.E.BYPASS.LTC128B.128 [R4+0x1400], desc[UR36][R2.64], !P3 ;  /* 0x0140000002047fae */ /* 0x0001e2000d901d64 */
[C---:B------:R-:W-:Y:S01]  /*16940*/  ISETP.LT.OR P3, PT, R5.reuse, 0x31, P2 ;  /* 0x000000310500780c */ /* 0x040fe20001761670 */
[----:B------:R-:W-:Y:S02]  /*16950*/  IMAD.MOV.U32 R13, RZ, RZ, R17 ;  /* 0x000000ffff0d7224 */ /* 0x000fe400078e0011 */
        /* <DEDUP_REMOVED lines=8> */
.L_x_4459:
[----:B------:R-:W-:Y:S02]  /*169e0*/  IMAD.MOV.U32 R3, RZ, RZ, R6 ;  /* 0x000000ffff037224 */ /* 0x000fe400078e0006 */
[----:B------:R-:W-:Y:S02]  /*169f0*/  IMAD.MOV.U32 R6, RZ, RZ, RZ ;  /* 0x000000ffff067224 */ /* 0x000fe400078e00ff */
[----:B------:R-:W-:Y:S02]  /*16a00*/  IMAD.MOV.U32 R13, RZ, RZ, R18 ;  /* 0x000000ffff0d7224 */ /* 0x000fe400078e0012 */
[----:B------:R-:W-:Y:S02]  /*16a10*/  IMAD.MOV.U32 R12, RZ, RZ, 0x4 ;  /* 0x00000004ff0c7424 */ /* 0x000fe400078e00ff */
[----:B------:R-:W-:-:S07]  /*16a20*/  IMAD.MOV.U32 R2, RZ, RZ, R14 ;  /* 0x000000ffff027224 */ /* 0x000fce00078e000e */
[----:B------:R-:W-:Y:S05]  /*16a30*/  WARPSYNC.COLLECTIVE R15, `(.L_x_4460) ;  /* 0x000000000f087348 */ /* 0x000fea0003c00000 */
[----:B------:R0:W1:Y:S02]  /*16a40*/  SHFL.IDX P6, R14, R13, R12, R11 ;  /* 0x0000000c0d0e7389 */ /* 0x00006400000c000b */
[----:B01----:R-:W-:Y:S01]  /*16a50*/  ENDCOLLECTIVE ;  /* 0x000000000000791b */ /* 0x003fe20003800000 */
.L_x_4460:
        /* <DEDUP_REMOVED lines=15> */
.L_x_4461:
[----:B------:R-:W-:Y:S02]  /*16b50*/  IMAD.MOV.U32 R3, RZ, RZ, R7 ;  /* 0x000000ffff037224 */ /* 0x000fe400078e0007 */
[----:B------:R-:W-:Y:S02]  /*16b60*/  IMAD.MOV.U32 R13, RZ, RZ, R18 ;  /* 0x000000ffff0d7224 */ /* 0x000fe400078e0012 */
[----:B------:R-:W-:Y:S02]  /*16b70*/  IMAD.MOV.U32 R12, RZ, RZ, 0x5 ;  /* 0x00000005ff0c7424 */ /* 0x000fe400078e00ff */
[----:B------:R-:W-:-:S07]  /*16b80*/  IMAD.MOV.U32 R8, RZ, RZ, R14 ;  /* 0x000000ffff087224 */ /* 0x000fce00078e000e */
[----:B------:R-:W-:Y:S05]  /*16b90*/  WARPSYNC.COLLECTIVE R15, `(.L_x_4462) ;  /* 0x000000000f087348 */ /* 0x000fea0003c00000 */
[----:B------:R0:W1:Y:S02]  /*16ba0*/  SHFL.IDX P6, R14, R13, R12, R11 ;  /* 0x0000000c0d0e7389 */ /* 0x00006400000c000b */
[----:B01----:R-:W-:Y:S01]  /*16bb0*/  ENDCOLLECTIVE ;  /* 0x000000000000791b */ /* 0x003fe20003800000 */
.L_x_4462:
        /* <DEDUP_REMOVED lines=13> */
.L_x_4463:
[----:B------:R-:W-:Y:S05]  /*16c90*/  BRA `(.L_x_4464) ;  /* 0xffffffc800d07947 */ /* 0x000fea000383ffff */
.L_x_4374:
[----:B0-----:R0:W1:Y:S02]  /*16ca0*/  SYNCS.PHASECHK.TRANS64.TRYWAIT P0, [R7+URZ+0x30820], R6 ;  /* 0x03082006070075a7 */ /* 0x001064000800017f */
[----:B-1----:R-:W-:Y:S05]  /*16cb0*/  @!P0 NANOSLEEP.SYNCS 0x989680 ;  /* 0x009896800000895d */ /* 0x002fea0003900000 */
[----:B------:R-:W1:Y:S02]  /*16cc0*/  @!P0 SYNCS.PHASECHK.TRANS64 P0, [R7+URZ+0x30820], R6 ;  /* 0x03082006070085a7 */ /* 0x000e64000800007f */
[----:B-1----:R-:W-:Y:S05]  /*16cd0*/  @!P0 BRA `(.L_x_4374) ;  /* 0xfffffffc00f08947 */ /* 0x002fea000383ffff */
[----:B------:R-:W-:Y:S05]  /*16ce0*/  BRA `(.L_x_4465) ;  /* 0xffffffcc004c7947 */ /* 0x000fea000383ffff */
.L_x_4375:
        /* <DEDUP_REMOVED lines=11> */
.L_x_4467:
[----:B------:R-:W-:Y:S05]  /*16da0*/  BSYNC B0 ;  /* 0x0000000000007941 */ /* 0x000fea0003800000 */
.L_x_4466:
[----:B------:R-:W-:Y:S05]  /*16db0*/  BRA `(.L_x_4468) ;  /* 0xffffffcc00307947 */ /* 0x000fea000383ffff */
.L_x_4376:
[----:B------:R-:W-:Y:S01]  /*16dc0*/  BSSY B0, `(.L_x_4469) ;  /* 0x0000006000007945 */ /* 0x000fe20003800000 */
[----:B------:R-:W-:-:S07]  /*16dd0*/  IMAD.MOV.U32 R15, RZ, RZ, -0x1 ;  /* 0xffffffffff0f7424 */ /* 0x000fce00078e00ff */
[----:B01---5:R-:W-:Y:S05]  /*16de0*/  WARPSYNC.COLLECTIVE R15, `(.L_x_4470) ;  /* 0x000000000f0c7348 */ /* 0x023fea0003c00000 */
[----:B------:R-:W-:Y:S02]  /*16df0*/  ELECT P6, UR62, PT ;  /* 0x00000000003e782f */ /* 0x000fe400038c0000 */
[----:B------:R-:W-:Y:S01]  /*16e00*/  MOV R14, UR62 ;  /* 0x0000003e000e7c02 */ /* 0x000fe20008000f00 */
[----:B01---5:R-:W-:Y:S10]  /*16e10*/  ENDCOLLECTIVE ;  /* 0x000000000000791b */ /* 0x023ff40003800000 */
.L_x_4470:
[----:B------:R-:W-:Y:S05]  /*16e20*/  BSYNC B0 ;  /* 0x0000000000007941 */ /* 0x000fea0003800000 */
.L_x_4469:
[----:B------:R-:W-:Y:S05]  /*16e30*/  BRA `(.L_x_4471) ;  /* 0xffffffcc00247947 */ /* 0x000fea000383ffff */
.L_x_4378:
[----:B-1----:R1:W2:Y:S02]  /*16e40*/  SYNCS.PHASECHK.TRANS64.TRYWAIT P1, [R5+URZ+0x30840], R2 ;  /* 0x03084002050075a7 */ /* 0x0022a4000802017f */
[----:B--2---:R-:W-:Y:S05]  /*16e50*/  @!P1 NANOSLEEP.SYNCS 0x989680 ;  /* 0x009896800000995d */ /* 0x004fea0003900000 */
[----:B------:R-:W2:Y:S02]  /*16e60*/  @!P1 SYNCS.PHASECHK.TRANS64 P1, [R5+URZ+0x30840], R2 ;  /* 0x03084002050095a7 */ /* 0x000ea4000802007f */
[----:B--2---:R-:W-:Y:S05]  /*16e70*/  @!P1 BRA `(.L_x_4378) ;  /* 0xfffffffc00f09947 */ /* 0x004fea000383ffff */
[----:B------:R-:W-:Y:S05]  /*16e80*/  BRA `(.L_x_4472) ;  /* 0xffffffcc004c7947 */ /* 0x000fea000383ffff */
.L_x_4380:
[----:B0-----:R0:W2:Y:S02]  /*16e90*/  SYNCS.PHASECHK.TRANS64.TRYWAIT P1, [R7+URZ+0x30840], R0 ;  /* 0x03084000070075a7 */ /* 0x0010a4000802017f */
[----:B--2---:R-:W-:Y:S05]  /*16ea0*/  @!P1 NANOSLEEP.SYNCS 0x989680 ;  /* 0x009896800000995d */ /* 0x004fea0003900000 */
[----:B------:R-:W2:Y:S02]  /*16eb0*/  @!P1 SYNCS.PHASECHK.TRANS64 P1, [R7+URZ+0x30840], R0 ;  /* 0x03084000070095a7 */ /* 0x000ea4000802007f */
[----:B--2---:R-:W-:Y:S05]  /*16ec0*/  @!P1 BRA `(.L_x_4380) ;  /* 0xfffffffc00f09947 */ /* 0x004fea000383ffff */
[----:B------:R-:W-:Y:S05]  /*16ed0*/  BRA `(.L_x_4473) ;  /* 0xffffffcc00587947 */ /* 0x000fea000383ffff */
.L_x_4382:
[----:B--2---:R2:W3:Y:S02]  /*16ee0*/  SYNCS.PHASECHK.TRANS64.TRYWAIT P1, [R5+URZ+0x30860], R2 ;  /* 0x03086002050075a7 */ /* 0x0044e4000802017f */
[----:B---3--:R-:W-:Y:S05]  /*16ef0*/  @!P1 NANOSLEEP.SYNCS 0x989680 ;  /* 0x009896800000995d */ /* 0x008fea0003900000 */
[----:B------:R-:W3:Y:S02]  /*16f00*/  @!P1 SYNCS.PHASECHK.TRANS64 P1, [R5+URZ+0x30860], R2 ;  /* 0x03086002050095a7 */ /* 0x000ee4000802007f */
[----:B---3--:R-:W-:Y:S05]  /*16f10*/  @!P1 BRA `(.L_x_4382) ;  /* 0xfffffffc00f09947 */ /* 0x008fea000383ffff */
[----:B------:R-:W-:Y:S05]  /*16f20*/  BRA `(.L_x_4474) ;  /* 0xffffffcc00547947 */ /* 0x000fea000383ffff */
.L_x_4475:
        /* <DEDUP_REMOVED lines=13> */
.L_x_15967:


//--------------------- .text._ZN7cutlass13device_kernelIN5flash11enable_sm90INS1_16FlashAttnFwdSm90INS1_25CollectiveMainloopFwdSm90ILi2EN4cute5tupleIJNS5_1CILi1EEES8_S8_EEENS6_IJNS7_ILi128EEENS7_ILi96EEENS7_ILi192EEEEEELi192ENS_10bfloat16_tEfNS_4arch4Sm90ELb0ELb1ELb0ELb1ELb1ELb0ELb0ELb1ELb1ELb1ELb1ELb0EEENS1_21CollectiveEpilogueFwdINS6_IJSA_SC_SB_EEES9_SE_SG_Li256ELb1ELb1ELb1ELb0EEENS1_36VarlenDynamicPersistentTileSchedulerILi128ELi96ELi256ELi128ELb1ELb1ELb1ELb1ELb0ELb1EEEEEEEEEvNT_6ParamsE --------------------------
	.section	.text._ZN7cutlass13device_kernelIN5flash11enable_sm90INS1_16FlashAttnFwdSm90INS1_25CollectiveMainloopFwdSm90ILi2EN4cute5tupleIJNS5_1CILi1EEES8_S8_EEENS6_IJNS7_ILi128EEENS7_ILi96EEENS7_ILi192EEEEEELi192ENS_10bfloat16_tEfNS_4arch4Sm90ELb0ELb1ELb0ELb1ELb1ELb0ELb0ELb1ELb1ELb1ELb1ELb0EEENS1_21CollectiveEpilogueFwdINS6_IJSA_SC_SB_EEES9_SE_SG_Li256ELb1ELb1ELb1ELb0EEENS1_36VarlenDynamicPersistentTileSchedulerILi128ELi96ELi256ELi128ELb1ELb1ELb1ELb1ELb0ELb1EEEEEEEEEvNT_6ParamsE,"ax",@progbits
	.align	128
.text._ZN7cutlass13device_kernelIN5flash11enable_sm90INS1_16FlashAttnFwdSm90INS1_25CollectiveMainloopFwdSm90ILi2EN4cute5tupleIJNS5_1CILi1EEES8_S8_EEENS6_IJNS7_ILi128EEENS7_ILi96EEENS7_ILi192EEEEEELi192ENS_10bfloat16_tEfNS_4arch4Sm90ELb0ELb1ELb0ELb1ELb1ELb0ELb0ELb1ELb1ELb1ELb1ELb0EEENS1_21CollectiveEpilogueFwdINS6_IJSA_SC_SB_EEES9_SE_SG_Li256ELb1ELb1ELb1ELb0EEENS1_36VarlenDynamicPersistentTileSchedulerILi128ELi96ELi256ELi128ELb1ELb1ELb1ELb1ELb0ELb1EEEEEEEEEvNT_6ParamsE:
        .type           _ZN7cutlass13device_kernelIN5flash11enable_sm90INS1_16FlashAttnFwdSm90INS1_25CollectiveMainloopFwdSm90ILi2EN4cute5tupleIJNS5_1CILi1EEES8_S8_EEENS6_IJNS7_ILi128EEENS7_ILi96EEENS7_ILi192EEEEEELi192ENS_10bfloat16_tEfNS_4arch4Sm90ELb0ELb1ELb0ELb1ELb1ELb0ELb0ELb1ELb1ELb1ELb1ELb0EEENS1_21CollectiveEpilogueFwdINS6_IJSA_SC_SB_EEES9_SE_SG_Li256ELb1ELb1ELb1ELb0EEENS1_36VarlenDynamicPersistentTileSchedulerILi128ELi96ELi256ELi128ELb1ELb1ELb1ELb1ELb0ELb1EEEEEEEEEvNT_6ParamsE,@function
        .size           _ZN7cutlass13device_kernelIN5flash11enable_sm90INS1_16FlashAttnFwdSm90INS1_25CollectiveMainloopFwdSm90ILi2EN4cute5tupleIJNS5_1CILi1EEES8_S8_EEENS6_IJNS7_ILi128EEENS7_ILi96EEENS7_ILi192EEEEEELi192ENS_10bfloat16_tEfNS_4arch4Sm90ELb0ELb1ELb0ELb1ELb1ELb0ELb0ELb1ELb1ELb1ELb1ELb0EEENS1_21CollectiveEpilogueFwdINS6_IJSA_SC_SB_EEES9_SE_SG_Li256ELb1ELb1ELb1ELb0EEENS1_36VarlenDynamicPersistentTileSchedulerILi128ELi96ELi256ELi128ELb1ELb1ELb1ELb1ELb0ELb1EEEEEEEEEvNT_6ParamsE,(.L_x_15968 - _ZN7cutlass13device_kernelIN5flash11enable_sm90INS1_16FlashAttnFwdSm90INS1_25CollectiveMainloopFwdSm90ILi2EN4cute5tupleIJNS5_1CILi1EEES8_S8_EEENS6_IJNS7_ILi128EEENS7_ILi96EEENS7_ILi192EEEEEELi192ENS_10bfloat16_tEfNS_4arch4Sm90ELb0ELb1ELb0ELb1ELb1ELb0ELb0ELb1ELb1ELb1ELb1ELb0EEENS1_21CollectiveEpilogueFwdINS6_IJSA_SC_SB_EEES9_SE_SG_Li256ELb1ELb1ELb1ELb0EEENS1_36VarlenDynamicPersistentTileSchedulerILi128ELi96ELi256ELi128ELb1ELb1ELb1ELb1ELb0ELb1EEEEEEEEEvNT_6ParamsE)
        .other          _ZN7cutlass13device_kernelIN5flash11enable_sm90INS1_16FlashAttnFwdSm90INS1_25CollectiveMainloopFwdSm90ILi2EN4cute5tupleIJNS5_1CILi1EEES8_S8_EEENS6_IJNS7_ILi128EEENS7_ILi96EEENS7_ILi192EEEEEELi192ENS_10bfloat16_tEfNS_4arch4Sm90ELb0ELb1ELb0ELb1ELb1ELb0ELb0ELb1ELb1ELb1ELb1ELb0EEENS1_21CollectiveEpilogueFwdINS6_IJSA_SC_SB_EEES9_SE_SG_Li256ELb1ELb1ELb1ELb0EEENS1_36VarlenDynamicPersistentTileSchedulerILi128ELi96ELi256ELi128ELb1ELb1ELb1ELb1ELb0ELb1EEEEEEEEEvNT_6ParamsE,@"STO_CUDA_ENTRY STV_DEFAULT"
_ZN7cutlass13device_kernelIN5flash11enable_sm90INS1_16FlashAttnFwdSm90INS1_25CollectiveMainloopFwdSm90ILi2EN4cute5tupleIJNS5_1CILi1EEES8_S8_EEENS6_IJNS7_ILi128EEENS7_ILi96EEENS7_ILi192EEEEEELi192ENS_10bfloat16_tEfNS_4arch4Sm90ELb0ELb1ELb0ELb1ELb1ELb0ELb0ELb1ELb1ELb1ELb1ELb0EEENS1_21CollectiveEpilogueFwdINS6_IJSA_SC_SB_EEES9_SE_SG_Li256ELb1ELb1ELb1ELb0EEENS1_36VarlenDynamicPersistentTileSchedulerILi128ELi96ELi256ELi128ELb1ELb1ELb1ELb1ELb0ELb1EEEEEEEEEvNT_6ParamsE:
        /* <DEDUP_REMOVED lines=45> */
.L_x_4476:
        /* <DEDUP_REMOVED lines=22> */
.L_x_4477:
        /* <DEDUP_REMOVED lines=18> */
.L_x_4478:
        /* <DEDUP_REMOVED lines=22> */
.L_x_4479:
        /* <DEDUP_REMOVED lines=23> */
.L_x_4480:
        /* <DEDUP_REMOVED lines=10> */
.L_x_4482:
        /* <DEDUP_REMOVED lines=66> */
[----:B------:R-:W-:Y:S02]  /*0ce0*/  VIADD R218, R19, 0x8 ;  /* 0x0000000813da7836 */ /* 0x000fe40000000000 */
[----:B------:R-:W-:Y:S02]  /*0cf0*/  IMAD R7, R7, 0x10, R10 ;  /* 0x0000001007077824 */ /* 0x000fe400078e020a */
[----:B------:R-:W-:Y:S02]  /*0d00*/  VIADD R217, R19, 0x80 ;  /* 0x0000008013d97836 */ /* 0x000fe40000000000 */
[----:B------:R-:W-:-:S02]  /*0d10*/  IMAD R5, R2, 0x40, R7 ;  /* 0x0000004002057824 */ /* 0x000fc400078e0207 */
[----:B------:R-:W-:Y:S01]  /*0d20*/  IMAD.U32 R2, RZ, RZ, UR4 ;  /* 0x00000004ff027e24 */ /* 0x000fe2000f8e00ff */
[----:B------:R-:W-:Y:S01]  /*0d30*/  UMOV UR4, URZ ;  /* 0x0000003f00047c82 */ /* 0x000fe20008000000 */
[C---:B------:R-:W-:Y:S01]  /*0d40*/  VIADD R216, R19.reuse, 0x88 ;  /* 0x0000008813d87836 */ /* 0x040fe20000000000 */
[----:B------:R-:W-:Y:S01]  /*0d50*/  STL [R1+0xc], R5 ;  /* 0x00000c0501007387 */ /* 0x000fe20000100800 */
        /* <DEDUP_REMOVED lines=13> */
[----:B0-----:R-:W-:Y:S01]  /*0e30*/  SHF.R.S32.HI R2, RZ, 0x1f, R218 ;  /* 0x0000001fff027819 */ /* 0x001fe200000114da */
        /* <DEDUP_REMOVED lines=14> */
[----:B------:R-:W-:Y:S02]  /*0f20*/  VIADD R196, R19, 0x78 ;  /* 0x0000007813c47836 */ /* 0x000fe40000000000 */
[----:B------:R-:W-:-:S07]  /*0f30*/  IMAD R192, R4, 0x8, R5 ;  /* 0x0000000804c07824 */ /* 0x000fce00078e0205 */
.L_x_4594:
[----:B------:R-:W-:Y:S01]  /*0f40*/  ULDC.64 UR8, c[0x0][0xa28] ;  /* 0x00028a0000087ab9 */ /* 0x000fe20000000a00 */
[----:B0-23--:R-:W0:Y:S01]  /*0f50*/  LDC.64 R8, c[0x0][0x418] ;  /* 0x00010600ff087b82 */ /* 0x00de220000000a00 */
[----:B------:R-:W-:Y:S01]  /*0f60*/  UISETP.NE.U32.AND UP0, UPT, UR8, URZ, UPT ;  /* 0x0000003f0800728c */ /* 0x000fe2000bf05070 */
[----:B----4-:R-:W-:-:S03]  /*0f70*/  IMAD.MOV.U32 R6, RZ, RZ, RZ ;  /* 0x000000ffff067224 */ /* 0x010fc600078e00ff */
[----:B------:R-:W-:-:S03]  /*0f80*/  UISETP.NE.AND.EX UP0, UPT, UR9, URZ, UPT, UP0 ;  /* 0x0000003f0900728c */ /* 0x000fc6000bf05300 */
[----:B------:R-:W-:Y:S01]  /*0f90*/  ULDC.64 UR8, c[0x0][0xa18] ;  /* 0x0002860000087ab9 */ /* 0x000fe20000000a00 */
[----:B-1----:R-:W1:Y:S01]  /*0fa0*/  LDC R0, c[0x0][0x424] ;  /* 0x00010900ff007b82 */ /* 0x002e620000000800 */
[----:B------:R-:W-:Y:S01]  /*0fb0*/  UISETP.NE.U32.AND UP1, UPT, UR8, URZ, UPT ;  /* 0x0000003f0800728c */ /* 0x000fe2000bf25070 */
[----:B------:R-:W-:-:S03]  /*0fc0*/  PLOP3.LUT P0, PT, PT, PT, UP0, 0x80, 0x0 ;  /* 0x000000000000781c */ /* 0x000fc60003f0f008 */
[----:B------:R-:W-:-:S03]  /*0fd0*/  UISETP.NE.AND.EX UP1, UPT, UR9, URZ, UPT, UP1 ;  /* 0x0000003f0900728c */ /* 0x000fc6000bf25310 */
[----:B------:R-:W-:Y:S01]  /*0fe0*/  @UP0 ULDC.64 UR8, c[0x0][0xa28] ;  /* 0x00028a0000080ab9 */ /* 0x000fe20000000a00 */
[----:B------:R-:W2:Y:S01]  /*0ff0*/  LDC R17, c[0x0][0x2f0] ;  /* 0x0000bc00ff117b82 */ /* 0x000ea20000000800 */
[----:B------:R-:W-:Y:S01]  /*1000*/  @UP0 UIMAD.WIDE UR8, UR7, 0x4, UR8 ;  /* 0x00000004070808a5 */ /* 0x000fe2000f8e0208 */
[----:B------:R-:W-:-:S05]  /*1010*/  PLOP3.LUT P2, PT, PT, PT, UP1, 0x80, 0x0 ;  /* 0x000000000000781c */ /* 0x000fca0003f4f018 */
[----:B------:R-:W-:Y:S01]  /*1020*/  @UP1 ULDC.64 UR10, c[0x0][0xa18] ;  /* 0x00028600000a1ab9 */ /* 0x000fe20000000a00 */
[----:B------:R-:W-:Y:S02]  /*1030*/  IMAD.U32 R2, RZ, RZ, UR8 ;  /* 0x00000008ff027e24 */ /* 0x000fe4000f8e00ff */
[----:B------:R-:W-:Y:S01]  /*1040*/  IMAD.U32 R3, RZ, RZ, UR9 ;  /* 0x00000009ff037e24 */ /* 0x000fe2000f8e00ff */
[----:B------:R-:W-:Y:S02]  /*1050*/  @UP1 UIMAD.WIDE UR8, UR7, 0x4, UR10 ;  /* 0x00000004070818a5 */ /* 0x000fe4000f8e020a */
[----:B------:R-:W-:Y:S02]  /*1060*/  ULOP3.LUT UR4, UR5, 0xffff, URZ, 0xc0, !UPT ;  /* 0x0000ffff05047892 */ /* 0x000fe4000f8ec03f */
[----:B------:R3:W5:Y:S02]  /*1070*/  @P0 LDG.E R6, desc[UR36][R2.64] ;  /* 0x0000002402060981 */ /* 0x000764000c1e1900 */
[----:B------:R-:W-:-:S02]  /*1080*/  IMAD.U32 R4, RZ, RZ, UR8 ;  /* 0x00000008ff047e24 */ /* 0x000fc4000f8e00ff */
[----:B------:R-:W-:Y:S01]  /*1090*/  IMAD.U32 R5, RZ, RZ, UR9 ;  /* 0x00000009ff057e24 */ /* 0x000fe2000f8e00ff */
[----:B------:R-:W-:-:S04]  /*10a0*/  ULDC.64 UR8, c[0x0][0xa20] ;  /* 0x0002880000087ab9 */ /* 0x000fc80000000a00 */
[----:B------:R3:W5:Y:S01]  /*10b0*/  @P2 LDG.E R18, desc[UR36][R4.64] ;  /* 0x0000002404122981 */ /* 0x000762000c1e1900 */
[----:B0-----:R-:W-:Y:S01]  /*10c0*/  ISETP.NE.U32.AND P0, PT, R8, RZ, PT ;  /* 0x000000ff0800720c */ /* 0x001fe20003f05070 */
[----:B------:R-:W-:Y:S01]  /*10d0*/  IMAD.U32 R209, RZ, RZ, UR4 ;  /* 0x00000004ffd17e24 */ /* 0x000fe2000f8e00ff */
[----:B------:R-:W-:Y:S02]  /*10e0*/  ISETP.NE.U32.AND P1, PT, RZ, UR8, PT ;  /* 0x00000008ff007c0c */ /* 0x000fe4000bf25070 */
[----:B------:R-:W-:Y:S02]  /*10f0*/  ISETP.NE.AND.EX P0, PT, R9, RZ, PT, P0 ;  /* 0x000000ff0900720c */ /* 0x000fe40003f05300 */
[----:B------:R-:W-:Y:S02]  /*1100*/  ISETP.NE.AND.EX P1, PT, RZ, UR9, PT, P1 ;  /* 0x00000009ff007c0c */ /* 0x000fe4000bf25310 */
[----:B-1----:R-:W-:Y:S01]  /*1110*/  SEL R0, R0, 0x1, P0 ;  /* 0x0000000100007807 */ /* 0x002fe20000000000 */
[----:B---3--:R-:W-:Y:S10]  /*1120*/  @P2 BRA `(.L_x_4483) ;  /* 0x0000000000302947 */ /* 0x008ff40003800000 */
[----:B------:R-:W-:Y:S01]  /*1130*/  ULDC.64 UR8, c[0x0][0xa00] ;  /* 0x0002800000087ab9 */ /* 0x000fe20000000a00 */
[----:B-----5:R-:W0:Y:S01]  /*1140*/  LDC R18, c[0x0][0x288] ;  /* 0x0000a200ff127b82 */ /* 0x020e220000000800 */
[----:B------:R-:W-:-:S04]  /*1150*/  ISETP.NE.U32.AND P0, PT, RZ, UR8, PT ;  /* 0x00000008ff007c0c */ /* 0x000fc8000bf05070 */
[----:B------:R-:W-:-:S13]  /*1160*/  ISETP.NE.AND.EX P0, PT, RZ, UR9, PT, P0 ;  /* 0x00000009ff007c0c */ /* 0x000fda000bf05300 */
[----:B------:R-:W-:Y:S05]  /*1170*/  @!P0 BRA `(.L_x_4483) ;  /* 0x00000000001c8947 */ /* 0x000fea0003800000 */
[----:B------:R-:W-:Y:S02]  /*1180*/  ULDC.64 UR8, c[0x0][0xa00] ;  /* 0x0002800000087ab9 */ /* 0x000fe40000000a00 */
[----:B------:R-:W-:-:S06]  /*1190*/  UIMAD.WIDE UR8, UR7, 0x4, UR8 ;  /* 0x00000004070878a5 */ /* 0x000fcc000f8e0208 */
[----:B------:R-:W-:Y:S02]  /*11a0*/  IMAD.U32 R2, RZ, RZ, UR8 ;  /* 0x00000008ff027e24 */ /* 0x000fe4000f8e00ff */
[----:B------:R-:W-:-:S05]  /*11b0*/  IMAD.U32 R3, RZ, RZ, UR9 ;  /* 0x00000009ff037e24 */ /* 0x000fca000f8e00ff */
[----:B0-----:R-:W3:Y:S04]  /*11c0*/  LDG.E R18, desc[UR36][R2.64] ;  /* 0x0000002402127981 */ /* 0x001ee8000c1e1900 */
[----:B------:R-:W3:Y:S02]  /*11d0*/  LDG.E R5, desc[UR36][R2.64+0x4] ;  /* 0x0000042402057981 */ /* 0x000ee4000c1e1900 */
[----:B---3--:R-:W-:-:S07]  /*11e0*/  IMAD.IADD R18, R5, 0x1, -R18 ;  /* 0x0000000105127824 */ /* 0x008fce00078e0a12 */
.L_x_4483:
[----:B--2---:R-:W-:Y:S02]  /*11f0*/  IMAD R17, R0, R17, RZ ;  /* 0x0000001100117224 */ /* 0x004fe400078e02ff */
[----:B------:R-:W-:Y:S01]  /*1200*/  IMAD.U32 R220, RZ, RZ, UR7 ;  /* 0x00000007ffdc7e24 */ /* 0x000fe2000f8e00ff */
[----:B------:R-:W-:Y:S06]  /*1210*/  @!P1 BRA `(.L_x_4484) ;  /* 0x0000000000189947 */ /* 0x000fec0003800000 */
[----:B------:R-:W-:Y:S02]  /*1220*/  ULDC.64 UR8, c[0x0][0xa20] ;  /* 0x0002880000087ab9 */ /* 0x000fe40000000a00 */
[----:B------:R-:W-:-:S06]  /*1230*/  UIMAD.WIDE UR8, UR7, 0x4, UR8 ;  /* 0x00000004070878a5 */ /* 0x000fcc000f8e0208 */
[----:B------:R-:W-:Y:S02]  /*1240*/  IMAD.U32 R2, RZ, RZ, UR8 ;  /* 0x00000008ff027e24 */ /* 0x000fe4000f8e00ff */
[----:B------:R-:W-:-:S05]  /*1250*/  IMAD.U32 R3, RZ, RZ, UR9 ;  /* 0x00000009ff037e24 */ /* 0x000fca000f8e00ff */
[----:B------:R1:W5:Y:S01]  /*1260*/  LDG.E R17, desc[UR36][R2.64] ;  /* 0x0000002402117981 */ /* 0x000362000c1e1900 */
[----:B------:R-:W-:Y:S05]  /*1270*/  BRA `(.L_x_4485) ;  /* 0x00000000002c7947 */ /* 0x000fea0003800000 */
.L_x_4484:
        /* <DEDUP_REMOVED lines=9> */
[----:B------:R-:W2:Y:S02]  /*1310*/  LDG.E R0, desc[UR36][R2.64+0x4] ;  /* 0x0000042402007981 */ /* 0x000ea4000c1e1900 */
[----:B--2---:R-:W-:-:S07]  /*1320*/  IMAD.IADD R17, R0, 0x1, -R17 ;  /* 0x0000000100117824 */ /* 0x004fce00078e0a11 */
.L_x_4485:
[----:B------:R-:W-:Y:S01]  /*1330*/  ULDC UR4, c[0x0][0x448] ;  /* 0x0001120000047ab9 */ /* 0x000fe20000000800 */
[----:B-----5:R-:W-:Y:S01]  /*1340*/  IMAD.IADD R17, R17, 0x1, -R6 ;  /* 0x0000000111117824 */ /* 0x020fe200078e0a06 */
[----:B------:R-:W-:Y:S02]  /*1350*/  UISETP.NE.AND UP0, UPT, UR4, 0x1, UPT ;  /* 0x000000010400788c */ /* 0x000fe4000bf05270 */
[----:B------:R-:W-:Y:S02]  /*1360*/  USHF.L.U32 UR6, UR6, 0x7, URZ ;  /* 0x0000000706067899 */ /* 0x000fe4000800063f */
[----:B0-----:R-:W-:Y:S01]  /*1370*/  IADD3 R0, R17, 0x1, -R18 ;  /* 0x0000000111007810 */ /* 0x001fe20007ffe812 */
[----:B------:R-:W-:Y:S02]  /*1380*/  UP2UR UR7, UPR, URZ, 0x1 ;  /* 0x000000013f077883 */ /* 0x000fe40008000000 */
[----:B------:R-:W-:Y:S01]  /*1390*/  UIADD3 UR4, UR6, 0x7f, URZ ;  /* 0x0000007f06047890 */ /* 0x000fe2000fffe03f */
[----:B------:R-:W-:Y:S01]  /*13a0*/  R2UR UR10, R0 ;  /* 0x00000000000a72ca */ /* 0x000fe200000e0000 */
[----:B------:R-:W-:-:S02]  /*13b0*/  IMAD.U32 R23, RZ, RZ, UR6 ;  /* 0x00000006ff177e24 */ /* 0x000fc4000f8e00ff */
[----:B------:R-:W-:Y:S01]  /*13c0*/  @UP0 ULDC UR8, c[0x0][0x44c] ;  /* 0x0001130000080ab9 */ /* 0x000fe20000000800 */
[----:B------:R-:W-:Y:S01]  /*13d0*/  IMAD.U32 R22, RZ, RZ, UR7 ;  /* 0x00000007ff167e24 */ /* 0x000fe2000f8e00ff */
[----:B------:R-:W-:Y:S01]  /*13e0*/  UIMAD.WIDE.U32 UR8, UR4, UR8, URZ ;  /* 0x00000008040872a5 */ /* 0x000fe2000f8e003f */
[----:B------:R-:W-:Y:S01]  /*13f0*/  @UP0 ULDC UR11, c[0x0][0x450] ;  /* 0x00011400000b0ab9 */ /* 0x000fe20000000800 */
[----:B------:R-:W-:Y:S02]  /*1400*/  ULDC.64 UR6, c[0x0][0x9e0] ;  /* 0x0002780000067ab9 */ /* 0x000fe40000000a00 */
[----:B------:R-:W-:Y:S02]  /*1410*/  @UP0 USHF.R.U32.HI UR4, URZ, UR11, UR9 ;  /* 0x0000000b3f040299 */ /* 0x000fe40008011609 */
[----:B------:R-:W-:Y:S02]  /*1420*/  UISETP.GE.AND UP0, UPT, UR7, 0x1, UPT ;  /* 0x000000010700788c */ /* 0x000fe4000bf06270 */
[----:B------:R-:W-:-:S02]  /*1430*/  UIADD3 UR8, UR10, UR4, URZ ;  /* 0x000000040a087290 */ /* 0x000fc4000fffe03f */
[----:B------:R-:W-:Y:S02]  /*1440*/  UP2UR UR61, UPR, URZ, 0x1 ;  /* 0x000000013f3d7883 */ /* 0x000fe40008000000 */
[----:B------:R-:W-:Y:S01]  /*1450*/  PLOP3.LUT P0, PT, PT, PT, UP0, 0x40, 0x0 ;  /* 0x000000000000781c */ /* 0x000fe20003f0e808 */
[----:B------:R-:W-:-:S06]  /*1460*/  UIADD3 UR6, UR8, UR6, URZ ;  /* 0x0000000608067290 */ /* 0x000fcc000fffe03f */
[----:B------:R-:W-:-:S06]  /*1470*/  IMAD.U32 R0, RZ, RZ, UR6 ;  /* 0x00000006ff007e24 */ /* 0x000fcc000f8e00ff */
        /* <DEDUP_REMOVED lines=11> */
.L_x_4487:
[----:B------:R-:W-:-:S11]  /*1530*/  UISETP.NE.AND UP0, UPT, UR7, 0x1, UPT ;  /* 0x000000010700788c */ /* 0x000fd6000bf05270 */
[----:B------:R-:W-:Y:S02]  /*1540*/  @UP0 ULDC.64 UR10, c[0x0][0x9e8] ;  /* 0x00027a00000a0ab9 */ /* 0x000fe40000000a00 */
[----:B------:R-:W-:-:S04]  /*1550*/  UIMAD.WIDE.U32 UR8, UR4, UR10, URZ ;  /* 0x0000000a040872a5 */ /* 0x000fc8000f8e003f */
[----:B------:R-:W-:-:S12]  /*1560*/  @UP0 USHF.R.U32.HI UR4, URZ, UR11, UR9 ;  /* 0x0000000b3f040299 */ /* 0x000fd80008011609 */
.L_x_4488:
[----:B------:R-:W-:-:S06]  /*1570*/  UIMAD UR4, UR4, UR7, UR7 ;  /* 0x00000007040472a4 */ /* 0x000fcc000f8e0207 */
[----:B------:R-:W-:-:S07]  /*1580*/  VIMNMX R0, R0, UR4, PT ;  /* 0x0000000400007c48 */ /* 0x000fce000bfe0100 */
.L_x_4486:
[----:B------:R-:W-:Y:S01]  /*1590*/  R2UR UR6, R22 ;  /* 0x00000000160672ca */ /* 0x000fe200000e0000 */
[----:B------:R-:W-:Y:S01]  /*15a0*/  IMAD.IADD R73, R17, 0x1, -R18 ;  /* 0x0000000111497824 */ /* 0x000fe200078e0a12 */
[----:B------:R-:W-:Y:S01]  /*15b0*/  R2UR UR4, R23 ;  /* 0x00000000170472ca */ /* 0x000fe200000e0000 */
[----:B-1----:R-:W-:Y:S02]  /*15c0*/  VIADD R2, R0, 0x5f ;  /* 0x0000005f00027836 */ /* 0x002fe40000000000 */
[----:B------:R-:W-:Y:S02]  /*15d0*/  VIADD R0, R17, 0x5f ;  /* 0x0000005f11007836 */ /* 0x000fe40000000000 */
[----:B------:R-:W-:-:S04]  /*15e0*/  IMAD.HI R2, R2, 0x2aaaaaab, RZ ;  /* 0x2aaaaaab02027827 */ /* 0x000fc800078e02ff */
[----:B------:R-:W-:Y:S01]  /*15f0*/  IMAD.HI R0, R0, 0x2aaaaaab, RZ ;  /* 0x2aaaaaab00007827 */ /* 0x000fe200078e02ff */
[----:B------:R-:W-:Y:S01]  /*1600*/  SHF.R.U32.HI R5, RZ, 0x1f, R2 ;  /* 0x0000001fff057819 */ /* 0x000fe20000011602 */
[----:B------:R-:W-:Y:S01]  /*1610*/  UISETP.NE.AND UP0, UPT, UR6, URZ, UPT ;  /* 0x0000003f0600728c */ /* 0x000fe2000bf05270 */
[----:B------:R-:W-:Y:S02]  /*1620*/  R2UR UR6, R73 ;  /* 0x00000000490672ca */ /* 0x000fe400000e0000 */
[----:B------:R-:W-:Y:S02]  /*1630*/  SHF.R.U32.HI R3, RZ, 0x1f, R0 ;  /* 0x0000001fff037819 */ /* 0x000fe40000011600 */
[----:B------:R-:W-:Y:S02]  /*1640*/  LEA.HI.SX32 R2, R2, R5, 0x1c ;  /* 0x0000000502027211 */ /* 0x000fe400078fe2ff */
[----:B------:R-:W-:-:S04]  /*1650*/  LEA.HI.SX32 R3, R0, R3, 0x1c ;  /* 0x0000000300037211 */ /* 0x000fc800078fe2ff */
        /* <DEDUP_REMOVED lines=21> */
.L_x_4490:
[----:B------:R-:W-:-:S11]  /*17b0*/  UISETP.NE.AND UP0, UPT, UR7, 0x1, UPT ;  /* 0x000000010700788c */ /* 0x000fd6000bf05270 */
[----:B------:R-:W-:Y:S02]  /*17c0*/  @UP0 ULDC.64 UR10, c[0x0][0x9e8] ;  /* 0x00027a00000a0ab9 */ /* 0x000fe40000000a00 */
[----:B------:R-:W-:-:S04]  /*17d0*/  UIMAD.WIDE.U32 UR8, UR4, UR10, URZ ;  /* 0x0000000a040872a5 */ /* 0x000fc8000f8e003f */
[----:B------:R-:W-:-:S12]  /*17e0*/  @UP0 USHF.R.U32.HI UR4, URZ, UR11, UR9 ;  /* 0x0000000b3f040299 */ /* 0x000fd80008011609 */
.L_x_4491:
[----:B------:R-:W-:-:S04]  /*17f0*/  UIMAD UR4, UR4, UR7, URZ ;  /* 0x00000007040472a4 */ /* 0x000fc8000f8e023f */
[----:B------:R-:W-:-:S04]  /*1800*/  UISETP.LT.AND UP0, UPT, UR6, UR4, UPT ;  /* 0x000000040600728c */ /* 0x000fc8000bf01270 */
[----:B------:R-:W-:-:S12]  /*1810*/  USEL UR6, UR6, UR4, !UP0 ;  /* 0x0000000406067287 */ /* 0x000fd8000c000000 */
.L_x_4489:
[----:B------:R-:W-:-:S04]  /*1820*/  UIMAD.WIDE UR6, UR6, 0x2aaaaaab, URZ ;  /* 0x2aaaaaab060678a5 */ /* 0x000fc8000f8e023f */
[----:B------:R-:W-:-:S04]  /*1830*/  USHF.R.U32.HI UR4, URZ, 0x1f, UR7 ;  /* 0x0000001f3f047899 */ /* 0x000fc80008011607 */
[----:B------:R-:W-:Y:S02]  /*1840*/  ULEA.HI.SX32 UR7, UR7, UR4, 0x1c ;  /* 0x0000000407077291 */ /* 0x000fe4000f8fe23f */
[----:B------:R-:W-:Y:S02]  /*1850*/  ULOP3.LUT UR4, UR5, 0xff000000, URZ, 0xc0, !UPT ;  /* 0xff00000005047892 */ /* 0x000fe4000f8ec03f */
[----:B------:R-:W-:Y:S02]  /*1860*/  UISETP.LT.AND UP0, UPT, URZ, UR7, UPT ;  /* 0x000000073f00728c */ /* 0x000fe4000bf01270 */
[----:B------:R-:W-:Y:S02]  /*1870*/  ULOP3.LUT UR5, UR5, 0xff0000, URZ, 0xc0, !UPT ;  /* 0x00ff000005057892 */ /* 0x000fe4000f8ec03f */
[----:B------:R-:W-:Y:S02]  /*1880*/  USEL UR9, URZ, UR7, !UP0 ;  /* 0x000000073f097287 */ /* 0x000fe4000c000000 */
[----:B------:R-:W-:-:S04]  /*1890*/  USHF.R.U32.HI UR4, URZ, 0x8, UR4 ;  /* 0x000000083f047899 */ /* 0x000fc80008011604 */
[----:B------:R-:W-:Y:S01]  /*18a0*/  ISETP.GT.AND P0, PT, R72, UR9, PT ;  /* 0x0000000948007c0c */ /* 0x000fe2000bf04270 */
[----:B------:R-:W-:-:S03]  /*18b0*/  ULEA.HI UR5, UR5, UR4, URZ, 0x10 ;  /* 0x0000000405057291 */ /* 0x000fc6000f8f803f */
[----:B------:R-:W-:Y:S01]  /*18c0*/  UMOV UR4, URZ ;  /* 0x0000003f00047c82 */ /* 0x000fe20008000000 */
[----:B------:R-:W-:Y:S02]  /*18d0*/  ULOP3.LUT UR6, UR5, 0xff, URZ, 0xc0, !UPT ;  /* 0x000000ff05067892 */ /* 0x000fe4000f8ec03f */
[----:B------:R-:W-:-:S04]  /*18e0*/  USHF.R.U32.HI UR5, URZ, 0x10, UR5 ;  /* 0x000000103f057899 */ /* 0x000fc80008011605 */
[----:B------:R-:W-:Y:S02]  /*18f0*/  IMAD.U32 R208, RZ, RZ, UR6 ;  /* 0x00000006ffd07e24 */ /* 0x000fe4000f8e00ff */
[----:B------:R-:W-:Y:S01]  /*1900*/  IMAD.U32 R195, RZ, RZ, UR5 ;  /* 0x00000005ffc37e24 */ /* 0x000fe2000f8e00ff */
[----:B------:R-:W-:Y:S06]  /*1910*/  @!P0 BRA `(.L_x_4492) ;  /* 0x00000000009c8947 */ /* 0x000fec0003800000 */
[----:B------:R-:W-:Y:S01]  /*1920*/  R2UR UR5, R195 ;  /* 0x00000000c30572ca */ /* 0x000fe200000e0000 */
[----:B------:R-:W-:-:S12]  /*1930*/  ULDC UR4, c[0x0][0x9f0] ;  /* 0x00027c0000047ab9 */ /* 0x000fd80000000800 */
[----:B------:R-:W-:-:S04]  /*1940*/  UISETP.NE.AND UP0, UPT, UR5, URZ, UPT ;  /* 0x0000003f0500728c */ /* 0x000fc8000bf05270 */
[----:B------:R-:W-:-:S03]  /*1950*/  USEL UR10, UR5, UR4, UP0 ;  /* 0x00000004050a7287 */ /* 0x000fc60008000000 */
[----:B------:R-:W-:-:S03]  /*1960*/  UMOV UR4, URZ ;  /* 0x0000003f00047c82 */ /* 0x000fc60008000000 */
[----:B------:R-:W-:-:S05]  /*1970*/  IMAD.U32 R5, RZ, RZ, UR10 ;  /* 0x0000000aff057e24 */ /* 0x000fca000f8e00ff */
        /* <DEDUP_REMOVED lines=33> */
.L_x_4492:
[----:B------:R-:W-:Y:S01]  /*1b90*/  R2UR UR5, R208 ;  /* 0x00000000d00572ca */ /* 0x000fe200000e0000 */
[----:B------:R-:W-:Y:S01]  /*1ba0*/  IMAD.U32 R3, RZ, RZ, UR4 ;  /* 0x00000004ff037e24 */ /* 0x000fe2000f8e00ff */
[----:B------:R-:W-:Y:S01]  /*1bb0*/  PLOP3.LUT P0, PT, PT, PT, PT, 0x80, 0x0 ;  /* 0x000000000000781c */ /* 0x000fe20003f0f070 */
[----:B------:R-:W-:Y:S01]  /*1bc0*/  IMAD.MOV.U32 R2, RZ, RZ, RZ ;  /* 0x000000ffff027224 */ /* 0x000fe200078e00ff */
        /* <DEDUP_REMOVED lines=9> */
[----:B------:R-:W-:Y:S01]  /*1c60*/  UIMAD UR5, UR5, UR4, UR9 ;  /* 0x00000004050572a4 */ /* 0x000fe2000f8e0209 */
        /* <DEDUP_REMOVED lines=80> */
.L_x_4494:
[----:B------:R-:W2:Y:S01]  /*2170*/  LDL R2, [R1+0x14] ;  /* 0x0000140001027983 */ /* 0x000ea20000100800 */
[----:B------:R-:W-:-:S13]  /*2180*/  R2UR UR6, R221 ;  /* 0x00000000dd0672ca */ /* 0x000fda00000e0000 */
[----:B------:R-:W-:-:S04]  /*2190*/  ULEA.HI UR4, UR6, UR6, URZ, 0x1 ;  /* 0x0000000606047291 */ /* 0x000fc8000f8f083f */
[----:B------:R-:W-:-:S04]  /*21a0*/  ULOP3.LUT UR4, UR4, 0xfffffffe, URZ, 0xc0, !UPT ;  /* 0xfffffffe04047892 */ /* 0x000fc8000f8ec03f */
[----:B------:R-:W-:-:S06]  /*21b0*/  UIADD3 UR4, UR6, -UR4, URZ ;  /* 0x8000000406047290 */ /* 0x000fcc000fffe03f */
[----:B------:R-:W-:-:S05]  /*21c0*/  IMAD.U32 R0, RZ, RZ, UR4 ;  /* 0x00000004ff007e24 */ /* 0x000fca000f8e00ff */
[----:B------:R-:W-:-:S04]  /*21d0*/  SHF.L.U32 R0, R0, 0x1f, RZ ;  /* 0x0000001f00007819 */ /* 0x000fc800000006ff */
[----:B------:R-:W0:Y:S01]  /*21e0*/  SYNCS.PHASECHK.TRANS64.TRYWAIT P1, [UR60+0x30800], R0 ;  /* 0x03080000ff0075a7 */ /* 0x000e22000802017c */
[----:B--2---:R-:W-:-:S13]  /*21f0*/  R2UR UR5, R2 ;  /* 0x00000000020572ca */ /* 0x004fda00000e0000 */
[----:B------:R-:W-:-:S05]  /*2200*/  IMAD.U32 R2, RZ, RZ, UR5 ;  /* 0x00000005ff027e24 */ /* 0x000fca000f8e00ff */
[----:B------:R-:W-:Y:S01]  /*2210*/  ISETP.NE.AND P0, PT, R2, 0x3, PT ;  /* 0x000000030200780c */ /* 0x000fe20003f05270 */
[----:B0-----:R-:W-:-:S12]  /*2220*/  @!P1 BRA `(.L_x_4495) ;  /* 0x0000016400c49947 */ /* 0x001fd80003800000 */
.L_x_4691:
[----:B------:R-:W-:Y:S05]  /*2230*/  @!P0 BRA `(.L_x_4496) ;  /* 0x0000000000048947 */ /* 0x000fea0003800000 */
[----:B------:R-:W-:Y:S01]  /*2240*/  BPT.TRAP 0x1 ;  /* 0x000000040000795c */ /* 0x000fe20000300000 */
.L_x_4496:
[----:B0-----:R-:W-:Y:S02]  /*2250*/  IMAD.U32 R3, RZ, RZ, UR39 ;  /* 0x00000027ff037e24 */ /* 0x001fe4000f8e00ff */
[----:B------:R-:W-:-:S03]  /*2260*/  IMAD.U32 R0, RZ, RZ, UR38 ;  /* 0x00000026ff007e24 */ /* 0x000fc6000f8e00ff */
[----:B------:R-:W-:Y:S02]  /*2270*/  LEA R3, R3, UR60, 0x3 ;  /* 0x0000003c03037c11 */ /* 0x000fe4000f8e18ff */
[----:B------:R-:W-:-:S04]  /*2280*/  SHF.L.U32 R0, R0, 0x1f, RZ ;  /* 0x0000001f00007819 */ /* 0x000fc800000006ff */
[----:B------:R0:W1:Y:S01]  /*2290*/  SYNCS.PHASECHK.TRANS64.TRYWAIT P1, [R3+URZ+0x30830], R0 ;  /* 0x03083000030075a7 */ /* 0x000062000802017f */
[----:B------:R-:W-:Y:S05]  /*22a0*/  @!P0 BRA `(.L_x_4497) ;  /* 0x0000000000048947 */ /* 0x000fea0003800000 */
[----:B------:R-:W-:Y:S01]  /*22b0*/  BPT.TRAP 0x1 ;  /* 0x000000040000795c */ /* 0x000fe20000300000 */
.L_x_4497:
[----:B-1----:R-:W-:Y:S05]  /*22c0*/  @P1 BRA `(.L_x_4498) ;  /* 0x0000000000081947 */ /* 0x002fea0003800000 */
[----:B------:R-:W1:Y:S02]  /*22d0*/  SYNCS.PHASECHK.TRANS64.TRYWAIT P1, [R3+URZ+0x30830], R0 ;  /* 0x03083000030075a7 */ /* 0x000e64000802017f */
[----:B-1----:R-:W-:Y:S05]  /*22e0*/  @!P1 BRA `(.L_x_4499) ;  /* 0x0000016400ac9947 */ /* 0x002fea0003800000 */
.L_x_4498:
        /* <DEDUP_REMOVED lines=13> */
[----:B------:R-:W-:Y:S01]  /*23c0*/  ULOP3.LUT UR4, UR40, 0x10000, URZ, 0xfc, !UPT ;  /* 0x0001000028047892 */ /* 0x000fe2000f8efc3f */
[----:B------:R-:W-:Y:S01]  /*23d0*/  UMOV UR13, 0x40000040 ;  /* 0x40000040000d7882 */ /* 0x000fe20000000000 */
[----:B------:R-:W-:Y:S02]  /*23e0*/  UMOV UR15, 0x40000040 ;  /* 0x40000040000f7882 */ /* 0x000fe40000000000 */
[----:B------:R-:W-:Y:S01]  /*23f0*/  IMAD.U32 R9, RZ, RZ, UR5 ;  /* 0x00000005ff097e24 */ /* 0x000fe2000f8e00ff */
[----:B------:R-:W-:Y:S02]  /*2400*/  UIMAD UR5, UR39, 0x900, UR5 ;  /* 0x00000900270578a4 */ /* 0x000fe4000f8e0205 */
[----:B------:R-:W-:Y:S01]  /*2410*/  UMOV UR8, UR4 ;  /* 0x0000000400087c82 */ /* 0x000fe20008000000 */
[----:B------:R-:W-:Y:S01]  /*2420*/  UIADD3 UR56, UR4, 0x2, URZ ;  /* 0x0000000204387890 */ /* 0x000fe2000fffe03f */
[----:B------:R-:W-:Y:S01]  /*2430*/  IMAD.U32 R6, RZ, RZ, UR8 ;  /* 0x00000008ff067e24 */ /* 0x000fe2000f8e00ff */
[----:B------:R-:W-:-:S02]  /*2440*/  UIADD3 UR58, UR5, 0x2, URZ ;  /* 0x00000002053a7890 */ /* 0x000fc4000fffe03f */
[----:B------:R-:W-:Y:S01]  /*2450*/  UMOV UR10, UR5 ;  /* 0x00000005000a7c82 */ /* 0x000fe20008000000 */
[----:B------:R-:W-:Y:S01]  /*2460*/  UIADD3 UR52, UR4, 0x4, URZ ;  /* 0x0000000404347890 */ /* 0x000fe2000fffe03f */
[----:B------:R-:W-:Y:S01]  /*2470*/  HGMMA.64x96x16.F32.BF16 R24, gdesc[UR8], RZ, !UPT, gsb0 ;  /* 0x01600000081879f0 */ /* 0x000fe2000c0018ff */
[----:B------:R-:W-:Y:S02]  /*2480*/  UIADD3 UR54, UR5, 0x4, URZ ;  /* 0x0000000405367890 */ /* 0x000fe4000fffe03f */
[----:B------:R-:W-:Y:S02]  /*2490*/  UIADD3 UR8, UR4, 0x6, URZ ;  /* 0x0000000604087890 */ /* 0x000fe4000fffe03f */
[----:B------:R-:W-:Y:S01]  /*24a0*/  UIADD3 UR10, UR5, 0x6, URZ ;  /* 0x00000006050a7890 */ /* 0x000fe2000fffe03f */
[----:B------:R-:W-:Y:S01]  /*24b0*/  UMOV UR9, 0x40000040 ;  /* 0x4000004000097882 */ /* 0x000fe20000000000 */
[----:B------:R-:W-:Y:S01]  /*24c0*/  UMOV UR11, 0x40000040 ;  /* 0x40000040000b7882 */ /* 0x000fe20000000000 */
[----:B------:R-:W-:-:S02]  /*24d0*/  UIADD3 UR12, UR4, 0x400, URZ ;  /* 0x00000400040c7890 */ /* 0x000fc4000fffe03f */
[----:B------:R-:W-:Y:S02]  /*24e0*/  UIADD3 UR14, UR5, 0x300, URZ ;  /* 0x00000300050e7890 */ /* 0x000fe4000fffe03f */
        /* <DEDUP_REMOVED lines=64> */
.L_x_4500:
[----:B------:R-:W-:Y:S01]  /*28f0*/  R2UR UR4, R22 ;  /* 0x00000000160472ca */ /* 0x000fe200000e0000 */
[----:B------:R-:W2:Y:S01]  /*2900*/  S2UR UR6, SR_CgaCtaId ;  /* 0x00000000000679c3 */ /* 0x000ea20000008800 */
[----:B------:R-:W-:Y:S01]  /*2910*/  R2UR UR5, R23 ;  /* 0x00000000170572ca */ /* 0x000fe200000e0000 */
[----:B------:R-:W-:Y:S01]  /*2920*/  UISETP.NE.AND UP0, UPT, UR61, URZ, UPT ;  /* 0x0000003f3d00728c */ /* 0x000fe2000bf05270 */
[----:B------:R-:W-:Y:S01]  /*2930*/  ULDC UR14, c[0x0][0x9dc] ;  /* 0x00027700000e7ab9 */ /* 0x000fe20000000800 */
[----:B------:R-:W-:-:S08]  /*2940*/  ULDC UR10, c[0x0][0x9e0] ;  /* 0x00027800000a7ab9 */ /* 0x000fd00000000800 */
[----:B------:R-:W-:Y:S01]  /*2950*/  UISETP.NE.AND UP1, UPT, UR4, URZ, UPT ;  /* 0x0000003f0400728c */ /* 0x000fe2000bf25270 */
[----:B------:R-:W-:Y:S01]  /*2960*/  R2UR UR4, R3 ;  /* 0x00000000030472ca */ /* 0x000fe200000e0000 */
[----:B01----:R-:W-:-:S04]  /*2970*/  VIADD R0, R192, UR5 ;  /* 0x00000005c0007c36 */ /* 0x003fc80008000000 */
[----:B------:R-:W-:Y:S01]  /*2980*/  PLOP3.LUT P1, PT, PT, PT, UP1, 0x80, 0x0 ;  /* 0x000000000000781c */ /* 0x000fe20003f2f018 */
[----:B------:R-:W-:Y:S01]  /*2990*/  IMAD.MOV.U32 R2, RZ, RZ, R0 ;  /* 0x000000ffff027224 */ /* 0x000fe200078e0000 */
[----:B------:R-:W-:-:S03]  /*29a0*/  PLOP3.LUT P2, PT, PT, PT, UP1, 0x80, 0x0 ;  /* 0x000000000000781c */ /* 0x000fc60003f4f018 */
[----:B------:R-:W-:-:S03]  /*29b0*/  @UP1 ULDC UR5, c[0x0][0x44c] ;  /* 0x0001130000051ab9 */ /* 0x000fc60000000800 */
[----:B------:R-:W-:-:S04]  /*29c0*/  UIADD3 UR4, UR4, 0x30840, URZ ;  /* 0x0003084004047890 */ /* 0x000fc8000fffe03f */
[----:B--2---:R-:W-:Y:S01]  /*29d0*/  UPRMT UR4, UR6, 0x654, UR4 ;  /* 0x0000065406047896 */ /* 0x004fe20008000004 */
[----:B------:R-:W-:Y:S01]  /*29e0*/  @P1 IMAD.HI.U32 R3, R0, UR5, RZ ;  /* 0x0000000500031c27 */ /* 0x000fe2000f8e00ff */
[----:B------:R-:W-:Y:S01]  /*29f0*/  @UP1 ULDC UR5, c[0x0][0x450] ;  /* 0x0001140000051ab9 */ /* 0x000fe20000000800 */
[----:B------:R-:W-:Y:S02]  /*2a00*/  PLOP3.LUT P1, PT, PT, PT, UP0, 0x40, 0x0 ;  /* 0x000000000000781c */ /* 0x000fe40003f2e808 */
[C---:B------:R-:W-:Y:S01]  /*2a10*/  IMAD R0, R72.reuse, -0x60, R17 ;  /* 0xffffffa048007824 */ /* 0x040fe200078e0211 */
[----:B------:R-:W-:Y:S01]  /*2a20*/  @P2 SHF.R.U32.HI R2, RZ, UR5, R3 ;  /* 0x00000005ff022c19 */ /* 0x000fe20008011603 */
[----:B------:R-:W-:Y:S02]  /*2a30*/  IMAD.MOV.U32 R3, RZ, RZ, -0x60 ;  /* 0xffffffa0ff037424 */ /* 0x000fe400078e00ff */
[----:B------:R-:W-:Y:S01]  /*2a40*/  SYNCS.ARRIVE.TRANS64.RED.A1T0 RZ, [UR4], RZ ;  /* 0x000000ffffff79a7 */ /* 0x000fe20008100404 */
[----:B------:R-:W-:Y:S01]  /*2a50*/  ULOP3.LUT UR4, URZ, UR14, URZ, 0x33, !UPT ;  /* 0x0000000e3f047292 */ /* 0x000fe2000f8e333f */
[----:B------:R-:W0:Y:S01]  /*2a60*/  SHFL.IDX PT, R5, R2, RZ, 0x1c1f ;  /* 0x001c1fff02057589 */ /* 0x000e2200000e0000 */
[----:B------:R-:W-:Y:S01]  /*2a70*/  IMAD R4, R72, R3, 0x61 ;  /* 0x0000006148047424 */ /* 0x000fe200078e0203 */
[----:B------:R-:W-:-:S03]  /*2a80*/  IADD3 R8, -R19, 0x60, R0 ;  /* 0x0000006013087810 */ /* 0x000fc60007ffe100 */
[----:B------:R-:W-:Y:S01]  /*2a90*/  VIADD R12, R4, 0xffffffff ;  /* 0xffffffff040c7836 */ /* 0x000fe20000000000 */
[----:B------:R-:W-:-:S03]  /*2aa0*/  IADD3 R3, R17, R4, -R19 ;  /* 0x0000000411037210 */ /* 0x000fc60007ffe813 */
[----:B------:R-:W-:Y:S02]  /*2ab0*/  IMAD.IADD R14, R12, 0x1, -R19 ;  /* 0x000000010c0e7824 */ /* 0x000fe400078e0a13 */
[----:B------:R-:W-:-:S04]  /*2ac0*/  IMAD.IADD R3, R3, 0x1, -R18 ;  /* 0x0000000103037824 */ /* 0x000fc800078e0a12 */
[C---:B------:R-:W-:Y:S02]  /*2ad0*/  VIADD R11, R3.reuse, UR10 ;  /* 0x0000000a030b7c36 */ /* 0x040fe40008000000 */
[----:B------:R-:W-:-:S03]  /*2ae0*/  VIADD R10, R3, UR4 ;  /* 0x00000004030a7c36 */ /* 0x000fc60008000000 */
[----:B0-----:R-:W-:Y:S01]  /*2af0*/  VIADDMNMX R0, R5, R11, R8, PT ;  /* 0x0000000b05007246 */ /* 0x001fe20003800108 */
[----:B------:R-:W-:Y:S01]  /*2b00*/  IMAD.IADD R3, R10, 0x1, R5 ;  /* 0x000000010a037824 */ /* 0x000fe200078e0205 */
[----:B------:R-:W-:Y:S06]  /*2b10*/  @P1 BRA `(.L_x_4501) ;  /* 0x00000000005c1947 */ /* 0x000fec0003800000 */
        /* <DEDUP_REMOVED lines=13> */
.L_x_4503:
[----:B------:R-:W-:Y:S02]  /*2bf0*/  ULDC UR4, c[0x0][0x9e4] ;  /* 0x0002790000047ab9 */ /* 0x000fe40000000800 */
[----:B------:R-:W-:-:S05]  /*2c00*/  IMAD.U32 R13, RZ, RZ, UR4 ;  /* 0x00000004ff0d7e24 */ /* 0x000fca000f8e00ff */
[----:B------:R-:W-:-:S13]  /*2c10*/  ISETP.NE.AND P1, PT, R13, 0x1, PT ;  /* 0x000000010d00780c */ /* 0x000fda0003f25270 */
[----:B------:R-:W0:Y:S02]  /*2c20*/  @P1 LDC.64 R20, c[0x0][0x9e8] ;  /* 0x00027a00ff141b82 */ /* 0x000e240000000a00 */
[----:B0-----:R-:W-:-:S05]  /*2c30*/  @P1 IMAD.HI.U32 R4, R5, R20, RZ ;  /* 0x0000001405041227 */ /* 0x001fca00078e00ff */
[----:B------:R-:W-:-:S07]  /*2c40*/  @P1 SHF.R.U32.HI R5, RZ, R21, R4 ;  /* 0x00000015ff051219 */ /* 0x000fce0000011604 */
.L_x_4504:
[----:B------:R-:W-:Y:S05]  /*2c50*/  BSYNC B0 ;  /* 0x0000000000007941 */ /* 0x000fea0003800000 */
.L_x_4502:
[----:B------:R-:W-:-:S05]  /*2c60*/  IMAD R5, R5, R13, R14 ;  /* 0x0000000d05057224 */ /* 0x000fca00078e020e */
[----:B------:R-:W-:Y:S02]  /*2c70*/  VIADDMNMX R0, R5, R13, R0, PT ;  /* 0x0000000d05007246 */ /* 0x000fe40003800100 */
[----:B------:R-:W-:-:S07]  /*2c80*/  VIMNMX R3, R3, R5, !PT ;  /* 0x0000000503037248 */ /* 0x000fce0007fe0100 */
.L_x_4501:
        /* <DEDUP_REMOVED lines=116> */
[----:B0-----:R-:W-:Y:S01]  /*33d0*/  VIADDMNMX R0, R5, R11, R8, PT ;  /* 0x0000000b05007246 */ /* 0x001fe20003800108 */
[----:B------:R-:W-:Y:S01]  /*33e0*/  IMAD.IADD R8, R10, 0x1, R5 ;  /* 0x000000010a087824 */ /* 0x000fe200078e0205 */
[----:B------:R-:W-:Y:S02]  /*33f0*/  FSEL R69, R69, -INF , !P6 ;  /* 0xff80000045457808 */ /* 0x000fe40007000000 */
[----:B------:R-:W-:-:S13]  /*3400*/  PLOP3.LUT P6, PT, PT, PT, UP0, 0x40, 0x0 ;  /* 0x000000000000781c */ /* 0x000fda0003fce808 */
[----:B------:R-:W-:Y:S05]  /*3410*/  @P6 BRA `(.L_x_4505) ;  /* 0x00000000005c6947 */ /* 0x000fea0003800000 */
        /* <DEDUP_REMOVED lines=13> */
.L_x_4507:
[----:B------:R-:W-:Y:S02]  /*34f0*/  ULDC UR4, c[0x0][0x9e4] ;  /* 0x0002790000047ab9 */ /* 0x000fe40000000800 */
[----:B------:R-:W-:-:S05]  /*3500*/  IMAD.U32 R4, RZ, RZ, UR4 ;  /* 0x00000004ff047e24 */ /* 0x000fca000f8e00ff */
[----:B------:R-:W-:-:S13]  /*3510*/  ISETP.NE.AND P6, PT, R4, 0x1, PT ;  /* 0x000000010400780c */ /* 0x000fda0003fc5270 */
[----:B------:R-:W0:Y:S02]  /*3520*/  @P6 LDC.64 R2, c[0x0][0x9e8] ;  /* 0x00027a00ff026b82 */ /* 0x000e240000000a00 */
[----:B0-----:R-:W-:-:S05]  /*3530*/  @P6 IMAD.HI.U32 R2, R5, R2, RZ ;  /* 0x0000000205026227 */ /* 0x001fca00078e00ff */
[----:B------:R-:W-:-:S07]  /*3540*/  @P6 SHF.R.U32.HI R5, RZ, R3, R2 ;  /* 0x00000003ff056219 */ /* 0x000fce0000011602 */
.L_x_4508:
[----:B------:R-:W-:Y:S05]  /*3550*/  BSYNC B0 ;  /* 0x0000000000007941 */ /* 0x000fea0003800000 */
.L_x_4506:
[----:B------:R-:W-:-:S05]  /*3560*/  IMAD R5, R5, R4, R14 ;  /* 0x0000000405057224 */ /* 0x000fca00078e020e */
[----:B------:R-:W-:Y:S02]  /*3570*/  VIADDMNMX R0, R5, R4, R0, PT ;  /* 0x0000000405007246 */ /* 0x000fe40003800100 */
[----:B------:R-:W-:-:S07]  /*3580*/  VIMNMX R8, R8, R5, !PT ;  /* 0x0000000508087248 */ /* 0x000fce0007fe0100 */
.L_x_4505:
[C---:B------:R-:W-:Y:S01]  /*3590*/  ISETP.GT.AND P1, PT, R8.reuse, 0x1, !P1 ;  /* 0x000000010800780c */ /* 0x040fe20004f24270 */
[----:B------:R-:W-:Y:S01]  /*35a0*/  ULDC UR6, c[0x0][0x988] ;  /* 0x0002620000067ab9 */ /* 0x000fe20000000800 */
[----:B------:R-:W-:Y:S01]  /*35b0*/  ISETP.GT.AND P2, PT, R8, 0x8, !P2 ;  /* 0x000000080800780c */ /* 0x000fe20005744270 */
[----:B------:R-:W-:Y:S01]  /*35c0*/  UISETP.NE.AND UP0, UPT, UR61, URZ, UPT ;  /* 0x0000003f3d00728c */ /* 0x000fe2000bf05270 */
        /* <DEDUP_REMOVED lines=8> */
[----:B------:R-:W-:Y:S02]  /*3650*/  FMNMX.FTZ R2, R13, R25, !PT ;  /* 0x000000190d027209 */ /* 0x000fe40007810000 */
[----:B------:R-:W-:-:S02]  /*3660*/  FSEL R31, R31, -INF , !P1 ;  /* 0xff8000001f1f7808 */ /* 0x000fc40004800000 */
[----:B------:R-:W-:Y:S02]  /*3670*/  ISETP.NE.AND P1, PT, R75, RZ, PT ;  /* 0x000000ff4b00720c */ /* 0x000fe40003f25270 */
[----:B------:R-:W-:Y:S02]  /*3680*/  ISETP.NE.AND P6, PT, R32, RZ, PT ;  /* 0x000000ff2000720c */ /* 0x000fe40003fc5270 */
        /* <DEDUP_REMOVED lines=11> */
[----:B------:R-:W-:Y:S02]  /*3740*/  FMNMX.FTZ R2, R36, R3, !PT ;  /* 0x0000000324027209 */ /* 0x000fe40007810000 */
        /* <DEDUP_REMOVED lines=41> */
[----:B------:R-:W-:Y:S01]  /*39e0*/  ISETP.NE.AND P2, PT, R85, RZ, PT ;  /* 0x000000ff5500720c */ /* 0x000fe20003f45270 */
[----:B------:R-:W0:Y:S01]  /*39f0*/  SHFL.BFLY PT, R3, R2, 0x2, 0x1f ;  /* 0x0c401f0002037f89 */ /* 0x000e2200000e0000 */
[----:B------:R-:W-:Y:S02]  /*3a00*/  ISETP.LT.OR P1, PT, R0, 0x31, P1 ;  /* 0x000000310000780c */ /* 0x000fe40000f21670 */
[----:B------:R-:W-:Y:S02]  /*3a10*/  ISETP.NE.AND P6, PT, R20, RZ, PT ;  /* 0x000000ff1400720c */ /* 0x000fe40003fc5270 */
[----:B------:R-:W-:Y:S02]  /*3a20*/  FSEL R50, R50, -INF , !P1 ;  /* 0xff80000032327808 */ /* 0x000fe40004800000 */
[----:B------:R-:W-:-:S02]  /*3a30*/  ISETP.NE.AND P1, PT, R82, RZ, PT ;  /* 0x000000ff5200720c */ /* 0x000fc40003f25270 */
[C---:B------:R-:W-:Y:S02]  /*3a40*/  ISETP.GT.AND P3, PT, R8.reuse, 0x50, !P3 ;  /* 0x000000500800780c */ /* 0x040fe40005f64270 */
[C---:B------:R-:W-:Y:S02]  /*3a50*/  ISETP.GT.AND P1, PT, R8.reuse, 0x31, !P1 ;  /* 0x000000310800780c */ /* 0x040fe40004f24270 */
[----:B------:R-:W-:Y:S02]  /*3a60*/  ISETP.GT.AND P4, PT, R8, 0x51, !P4 ;  /* 0x000000510800780c */ /* 0x000fe40006784270 */
[C---:B------:R-:W-:Y:S02]  /*3a70*/  ISETP.LT.OR P1, PT, R0.reuse, 0x32, P1 ;  /* 0x000000320000780c */ /* 0x040fe40000f21670 */
[----:B------:R-:W-:Y:S02]  /*3a80*/  ISETP.LT.OR P3, PT, R0, 0x51, P3 ;  /* 0x000000510000780c */ /* 0x000fe40001f61670 */
[----:B------:R-:W-:-:S02]  /*3a90*/  FSEL R51, R51, -INF , !P1 ;  /* 0xff80000033337808 */ /* 0x000fc40004800000 */
[----:B------:R-:W-:Y:S02]  /*3aa0*/  ISETP.NE.AND P1, PT, R83, RZ, PT ;  /* 0x000000ff5300720c */ /* 0x000fe40003f25270 */
[C---:B------:R-:W-:Y:S02]  /*3ab0*/  ISETP.GT.AND P5, PT, R8.reuse, 0x58, !P5 ;  /* 0x000000580800780c */ /* 0x040fe40006fa4270 */
[----:B------:R-:W-:Y:S02]  /*3ac0*/  ISETP.GT.AND P1, PT, R8, 0x38, !P1 ;  /* 0x000000380800780c */ /* 0x000fe40004f24270 */
[----:B0-----:R-:W-:Y:S02]  /*3ad0*/  FMNMX.FTZ R5, R2, R3, !PT ;  /* 0x0000000302057209 */ /* 0x001fe40007810000 */
[C---:B------:R-:W-:Y:S02]  /*3ae0*/  ISETP.LT.OR P1, PT, R0.reuse, 0x39, P1 ;  /* 0x000000390000780c */ /* 0x040fe40000f21670 */
[----:B------:R-:W-:Y:S01]  /*3af0*/  ISETP.LT.OR P4, PT, R0, 0x52, P4 ;  /* 0x000000520000780c */ /* 0x000fe20002781670 */
[----:B------:R-:W0:Y:S01]  /*3b00*/  SHFL.BFLY PT, R4, R5, 0x1, 0x1f ;  /* 0x0c201f0005047f89 */ /* 0x000e2200000e0000 */
[----:B------:R-:W-:-:S02]  /*3b10*/  FSEL R54, R54, -INF , !P1 ;  /* 0xff80000036367808 */ /* 0x000fc40004800000 */
[----:B------:R-:W-:Y:S02]  /*3b20*/  ISETP.NE.AND P1, PT, R84, RZ, PT ;  /* 0x000000ff5400720c */ /* 0x000fe40003f25270 */
[----:B------:R-:W-:Y:S02]  /*3b30*/  FSEL R66, R66, -INF , !P3 ;  /* 0xff80000042427808 */ /* 0x000fe40005800000 */
[----:B------:R-:W-:Y:S02]  /*3b40*/  ISETP.GT.AND P1, PT, R8, 0x39, !P1 ;  /* 0x000000390800780c */ /* 0x000fe40004f24270 */
[C---:B------:R-:W-:Y:S02]  /*3b50*/  ISETP.LT.OR P5, PT, R0.reuse, 0x59, P5 ;  /* 0x000000590000780c */ /* 0x040fe40002fa1670 */
[----:B------:R-:W-:Y:S02]  /*3b60*/  ISETP.LT.OR P1, PT, R0, 0x3a, P1 ;  /* 0x0000003a0000780c */ /* 0x000fe40000f21670 */
[----:B------:R-:W-:-:S02]  /*3b70*/  FSEL R67, R67, -INF , !P4 ;  /* 0xff80000043437808 */ /* 0x000fc40006000000 */
[----:B------:R-:W-:Y:S02]  /*3b80*/  FSEL R55, R55, -INF , !P1 ;  /* 0xff80000037377808 */ /* 0x000fe40004800000 */
[----:B------:R-:W-:Y:S02]  /*3b90*/  ISETP.GT.AND P1, PT, R8, 0x40, !P2 ;  /* 0x000000400800780c */ /* 0x000fe40005724270 */
[----:B------:R-:W-:Y:S02]  /*3ba0*/  ISETP.NE.AND P2, PT, R88, RZ, PT ;  /* 0x000000ff5800720c */ /* 0x000fe40003f45270 */
[----:B------:R-:W-:Y:S02]  /*3bb0*/  ISETP.LT.OR P1, PT, R0, 0x41, P1 ;  /* 0x000000410000780c */ /* 0x000fe40000f21670 */
[----:B------:R-:W-:Y:S02]  /*3bc0*/  ISETP.GT.AND P2, PT, R8, 0x49, !P2 ;  /* 0x000000490800780c */ /* 0x000fe40005744270 */
[----:B------:R-:W-:-:S02]  /*3bd0*/  FSEL R58, R58, -INF , !P1 ;  /* 0xff8000003a3a7808 */ /* 0x000fc40004800000 */
[----:B------:R-:W-:Y:S02]  /*3be0*/  ISETP.GT.AND P1, PT, R8, RZ, !P6 ;  /* 0x000000ff0800720c */ /* 0x000fe40007724270 */
[----:B0-----:R-:W-:Y:S02]  /*3bf0*/  FMNMX.FTZ R4, R5, R4, !PT ;  /* 0x0000000405047209 */ /* 0x001fe40007810000 */
[----:B------:R-:W-:Y:S02]  /*3c00*/  ISETP.LT.OR P1, PT, R0, 0x1, P1 ;  /* 0x000000010000780c */ /* 0x000fe40000f21670 */
[----:B------:R-:W-:Y:S01]  /*3c10*/  ISETP.NE.AND P6, PT, R86, RZ, PT ;  /* 0x000000ff5600720c */ /* 0x000fe20003fc5270 */
[----:B------:R-:W-:Y:S01]  /*3c20*/  FMUL.FTZ R3, R4, UR6 ;  /* 0x0000000604037c20 */ /* 0x000fe20008410000 */
[----:B------:R-:W-:Y:S02]  /*3c30*/  FSEL R26, R26, -INF , !P1 ;  /* 0xff8000001a1a7808 */ /* 0x000fe40004800000 */
[----:B------:R-:W-:-:S02]  /*3c40*/  FSETP.NEU.FTZ.AND P1, PT, R4, -INF , PT ;  /* 0xff8000000400780b */ /* 0x000fc40003f3d000 */
[----:B------:R-:W-:Y:S02]  /*3c50*/  ISETP.LT.OR P2, PT, R0, 0x4a, P2 ;  /* 0x0000004a0000780c */ /* 0x000fe40001741670 */
[----:B------:R-:W-:Y:S02]  /*3c60*/  FSEL R10, R3, RZ, P1 ;  /* 0x000000ff030a7208 */ /* 0x000fe40000800000 */
[----:B------:R-:W-:Y:S02]  /*3c70*/  FMNMX.FTZ R3, R26, R27, !PT ;  /* 0x0000001b1a037209 */ /* 0x000fe40007810000 */
[----:B------:R-:W-:Y:S01]  /*3c80*/  ISETP.GT.AND P1, PT, R8, 0x41, !P6 ;  /* 0x000000410800780c */ /* 0x000fe20007724270 */
[--C-:B------:R-:W-:Y:S01]  /*3c90*/  FFMA.FTZ R188, R13, UR6, -R10.reuse ;  /* 0x000000060dbc7c23 */ /* 0x100fe2000801080a */
[----:B------:R-:W-:Y:S01]  /*3ca0*/  FMNMX.FTZ R2, R30, R3, !PT ;  /* 0x000000031e027209 */ /* 0x000fe20007810000 */
[--C-:B------:R-:W-:Y:S01]  /*3cb0*/  FFMA.FTZ R5, R25, UR6, -R10.reuse ;  /* 0x0000000619057c23 */ /* 0x100fe2000801080a */
[----:B------:R-:W-:Y:S01]  /*3cc0*/  ISETP.LT.OR P1, PT, R0, 0x42, P1 ;  /* 0x000000420000780c */ /* 0x000fe20000f21670 */
[--C-:B------:R-:W-:Y:S01]  /*3cd0*/  FFMA.FTZ R190, R15, UR6, -R10.reuse ;  /* 0x000000060fbe7c23 */ /* 0x100fe2000801080a */
[----:B------:R-:W-:Y:S01]  /*3ce0*/  FMNMX.FTZ R3, R31, R2, !PT ;  /* 0x000000021f037209 */ /* 0x000fe20007810000 */
[----:B------:R-:W-:Y:S01]  /*3cf0*/  MUFU.EX2 R188, R188 ;  /* 0x000000bc00bc7308 */ /* 0x000fe20000000800 */
[----:B------:R-:W-:Y:S01]  /*3d00*/  FSEL R59, R59, -INF , !P1 ;  /* 0xff8000003b3b7808 */ /* 0x000fe20004800000 */
[--C-:B------:R-:W-:Y:S01]  /*3d10*/  FFMA.FTZ R11, R29, UR6, -R10.reuse ;  /* 0x000000061d0b7c23 */ /* 0x100fe2000801080a */
[----:B------:R-:W-:Y:S01]  /*3d20*/  FMNMX.FTZ R2, R34, R3, !PT ;  /* 0x0000000322027209 */ /* 0x000fe20007810000 */
[--C-:B------:R-:W-:Y:S01]  /*3d30*/  FFMA.FTZ R184, R21, UR6, -R10.reuse ;  /* 0x0000000615b87c23 */ /* 0x100fe2000801080a */
[----:B------:R-:W-:Y:S01]  /*3d40*/  ISETP.NE.AND P1, PT, R87, RZ, PT ;  /* 0x000000ff5700720c */ /* 0x000fe20003f25270 */
[--C-:B------:R-:W-:Y:S01]  /*3d50*/  FFMA.FTZ R13, R33, UR6, -R10.reuse ;  /* 0x00000006210d7c23 */ /* 0x100fe2000801080a */
[----:B------:R-:W-:Y:S01]  /*3d60*/  FMNMX.FTZ R3, R35, R2, !PT ;  /* 0x0000000223037209 */ /* 0x000fe20007810000 */
[----:B------:R-:W0:Y:S01]  /*3d70*/  MUFU.EX2 R5, R5 ;  /* 0x0000000500057308 */ /* 0x000e220000000800 */
        /* <DEDUP_REMOVED lines=12> */
[----:B------:R-:W-:Y:S01]  /*3e40*/  FSEL R63, R63, -INF , !P2 ;  /* 0xff8000003f3f7808 */ /* 0x000fe20005000000 */
[--C-:B------:R-:W-:Y:S01]  /*3e50*/  FFMA.FTZ R45, R45, UR6, -R10.reuse ;  /* 0x000000062d2d7c23 */ /* 0x100fe2000801080a */
[----:B------:R-:W-:Y:S01]  /*3e60*/  FMNMX.FTZ R3, R43, R2, !PT ;  /* 0x000000022b037209 */ /* 0x000fe20007810000 */
[----:B------:R-:W-:Y:S01]  /*3e70*/  MUFU.EX2 R11, R11 ;  /* 0x0000000b000b7308 */ /* 0x000fe20000000800 */
[----:B------:R-:W-:Y:S01]  /*3e80*/  ISETP.NE.AND P6, PT, R12, RZ, PT ;  /* 0x000000ff0c00720c */ /* 0x000fe20003fc5270 */
[----:B0-----:R-:W-:Y:S01]  /*3e90*/  FADD.FTZ R25, R188, R5 ;  /* 0x00000005bc197221 */ /* 0x001fe20000010000 */
[----:B------:R-:W-:Y:S01]  /*3ea0*/  FMNMX.FTZ R2, R46, R3, !PT ;  /* 0x000000032e027209 */ /* 0x000fe20007810000 */
[--C-:B------:R-:W-:Y:S01]  /*3eb0*/  FFMA.FTZ R48, R48, UR6, -R10.reuse ;  /* 0x0000000630307c23 */ /* 0x100fe2000801080a */
[----:B------:R-:W-:Y:S01]  /*3ec0*/  ISETP.GT.AND P6, PT, R8, 0x59, !P6 ;  /* 0x000000590800780c */ /* 0x000fe200077c4270 */
[--C-:B------:R-:W-:Y:S01]  /*3ed0*/  FFMA.FTZ R49, R49, UR6, -R10.reuse ;  /* 0x0000000631317c23 */ /* 0x100fe2000801080a */
[----:B------:R-:W-:Y:S01]  /*3ee0*/  FMNMX.FTZ R3, R47, R2, !PT ;  /* 0x000000022f037209 */ /* 0x000fe20007810000 */
[----:B------:R-:W-:Y:S01]  /*3ef0*/  MUFU.EX2 R184, R184 ;  /* 0x000000b800b87308 */ /* 0x000fe20000000800 */
[----:B------:R-:W-:Y:S01]  /*3f00*/  ISETP.LT.OR P6, PT, R0, 0x5a, P6 ;  /* 0x0000005a0000780c */ /* 0x000fe200037c1670 */
[--C-:B------:R-:W-:Y:S01]  /*3f10*/  FFMA.FTZ R52, R52, UR6, -R10.reuse ;  /* 0x0000000634347c23 */ /* 0x100fe2000801080a */
[----:B------:R-:W-:Y:S01]  /*3f20*/  FMNMX.FTZ R2, R50, R3, !PT ;  /* 0x0000000332027209 */ /* 0x000fe20007810000 */
[--C-:B------:R-:W-:Y:S01]  /*3f30*/  FFMA.FTZ R53, R53, UR6, -R10.reuse ;  /* 0x0000000635357c23 */ /* 0x100fe2000801080a */
[----:B------:R-:W-:Y:S01]  /*3f40*/  FSEL R70, R70, -INF , !P5 ;  /* 0xff80000046467808 */ /* 0x000fe20006800000 */
[--C-:B------:R-:W-:Y:S01]  /*3f50*/  FFMA.FTZ R56, R56, UR6, -R10.reuse ;  /* 0x0000000638387c23 */ /* 0x100fe2000801080a */
[----:B------:R-:W-:Y:S01]  /*3f60*/  FMNMX.FTZ R3, R51, R2, !PT ;  /* 0x0000000233037209 */ /* 0x000fe20007810000 */
[----:B------:R-:W-:Y:S01]  /*3f70*/  MUFU.EX2 R13, R13 ;  /* 0x0000000d000d7308 */ /* 0x000fe20000000800 */
[----:B------:R-:W-:Y:S01]  /*3f80*/  FSEL R71, R71, -INF , !P6 ;  /* 0xff80000047477808 */ /* 0x000fe20007000000 */
[--C-:B------:R-:W-:Y:S01]  /*3f90*/  FFMA.FTZ R57, R57, UR6, -R10.reuse ;  /* 0x0000000639397c23 */ /* 0x100fe2000801080a */
[----:B------:R-:W-:Y:S01]  /*3fa0*/  FMNMX.FTZ R2, R54, R3, !PT ;  /* 0x0000000336027209 */ /* 0x000fe20007810000 */
[--C-:B------:R-:W-:Y:S01]  /*3fb0*/  FFMA.FTZ R60, R60, UR6, -R10.reuse ;  /* 0x000000063c3c7c23 */ /* 0x100fe2000801080a */
[----:B------:R-:W-:Y:S01]  /*3fc0*/  F2FP.BF16.F32.PACK_AB R188, R5, R188 ;  /* 0x000000bc05bc723e */ /* 0x000fe200000010ff */
[--C-:B------:R-:W-:Y:S01]  /*3fd0*/  FFMA.FTZ R61, R61, UR6, -R10.reuse ;  /* 0x000000063d3d7c23 */ /* 0x100fe2000801080a */
[----:B------:R-:W-:Y:S01]  /*3fe0*/  FMNMX.FTZ R3, R55, R2, !PT ;  /* 0x0000000237037209 */ /* 0x000fe20007810000 */
[----:B------:R-:W-:Y:S01]  /*3ff0*/  MUFU.EX2 R186, R186 ;  /* 0x000000ba00ba7308 */ /* 0x000fe20000000800 */
[----:B------:R-:W-:Y:S01]  /*4000*/  R2UR UR4, R22 ;  /* 0x00000000160472ca */ /* 0x000fe200000e0000 */
[--C-:B------:R-:W-:Y:S01]  /*4010*/  FFMA.FTZ R64, R64, UR6, -R10.reuse ;  /* 0x0000000640407c23 */ /* 0x100fe2000801080a */
[----:B------:R-:W-:Y:S01]  /*4020*/  FMNMX.FTZ R2, R58, R3, !PT ;  /* 0x000000033a027209 */ /* 0x000fe20007810000 */
[--C-:B------:R-:W-:Y:S01]  /*4030*/  FFMA.FTZ R65, R65, UR6, -R10.reuse ;  /* 0x0000000641417c23 */ /* 0x100fe2000801080a */
[----:B------:R-:W-:Y:S01]  /*4040*/  R2UR UR7, R23 ;  /* 0x00000000170772ca */ /* 0x000fe200000e0000 */
[--C-:B------:R-:W-:Y:S01]  /*4050*/  FFMA.FTZ R68, R68, UR6, -R10.reuse ;  /* 0x0000000644447c23 */ /* 0x100fe2000801080a */
[----:B------:R-:W-:Y:S01]  /*4060*/  FMNMX.FTZ R3, R59, R2, !PT ;  /* 0x000000023b037209 */ /* 0x000fe20007810000 */
[----:B------:R-:W-:Y:S01]  /*4070*/  MUFU.EX2 R15, R15 ;  /* 0x0000000f000f7308 */ /* 0x000fe20000000800 */
[----:B------:R-:W-:Y:S01]  /*4080*/  FFMA.FTZ R10, R69, UR6, -R10 ;  /* 0x00000006450a7c23 */ /* 0x000fe2000801080a */
[----:B------:R-:W-:Y:S01]  /*4090*/  R2UR UR11, R73 ;  /* 0x00000000490b72ca */ /* 0x000fe200000e0000 */
[----:B------:R-:W-:Y:S01]  /*40a0*/  VIADD R12, R72, 0xfffffffe ;  /* 0xfffffffe480c7836 */ /* 0x000fe20000000000 */
[----:B------:R-:W-:-:S02]  /*40b0*/  FMNMX.FTZ R2, R62, R3, !PT ;  /* 0x000000033e027209 */ /* 0x000fc40007810000 */
[----:B------:R-:W-:Y:S02]  /*40c0*/  UISETP.NE.AND UP1, UPT, UR4, URZ, UPT ;  /* 0x0000003f0400728c */ /* 0x000fe4000bf25270 */
[----:B------:R-:W-:Y:S01]  /*40d0*/  FMNMX.FTZ R3, R63, R2, !PT ;  /* 0x000000023f037209 */ /* 0x000fe20007810000 */
[----:B------:R-:W-:Y:S03]  /*40e0*/  MUFU.EX2 R40, R40 ;  /* 0x0000002800287308 */ /* 0x000fe60000000800 */
[----:B------:R-:W-:-:S04]  /*40f0*/  FMNMX.FTZ R2, R66, R3, !PT ;  /* 0x0000000342027209 */ /* 0x000fc80007810000 */
[----:B------:R-:W-:Y:S01]  /*4100*/  FMNMX.FTZ R3, R67, R2, !PT ;  /* 0x0000000243037209 */ /* 0x000fe20007810000 */
[----:B------:R-:W0:Y:S01]  /*4110*/  MUFU.EX2 R41, R41 ;  /* 0x0000002900297308 */ /* 0x000e220000000800 */
[----:B------:R-:W-:Y:S01]  /*4120*/  @UP1 ULDC UR4, c[0x0][0x44c] ;  /* 0x0001130000041ab9 */ /* 0x000fe20000000800 */
[----:B------:R-:W-:Y:S01]  /*4130*/  @UP1 ULDC UR15, c[0x0][0x450] ;  /* 0x00011400000f1ab9 */ /* 0x000fe20000000800 */
[----:B------:R-:W-:Y:S01]  /*4140*/  FMNMX.FTZ R0, R70, R3, !PT ;  /* 0x0000000346007209 */ /* 0x000fe20007810000 */
[----:B------:R-:W-:-:S03]  /*4150*/  UIMAD.WIDE.U32 UR4, UR7, UR4, URZ ;  /* 0x00000004070472a5 */ /* 0x000fc6000f8e003f */
[----:B------:R-:W-:Y:S01]  /*4160*/  FMNMX.FTZ R0, R71, R0, !PT ;  /* 0x0000000047007209 */ /* 0x000fe20007810000 */
[----:B------:R-:W-:Y:S01]  /*4170*/  MUFU.EX2 R44, R44 ;  /* 0x0000002c002c7308 */ /* 0x000fe20000000800 */
[----:B------:R-:W-:-:S03]  /*4180*/  @UP1 USHF.R.U32.HI UR7, URZ, UR15, UR5 ;  /* 0x0000000f3f071299 */ /* 0x000fc60008011605 */
[----:B------:R-:W1:Y:S01]  /*4190*/  SHFL.BFLY PT, R3, R0, 0x2, 0x1f ;  /* 0x0c401f0000037f89 */ /* 0x000e6200000e0000 */
[----:B------:R-:W-:-:S03]  /*41a0*/  UIADD3 UR4, UR11, UR7, URZ ;  /* 0x000000070b047290 */ /* 0x000fc6000fffe03f */
[----:B------:R-:W2:Y:S01]  /*41b0*/  MUFU.EX2 R45, R45 ;  /* 0x0000002d002d7308 */ /* 0x000ea20000000800 */
[----:B------:R-:W-:Y:S01]  /*41c0*/  UIADD3 UR7, UR4, UR10, URZ ;  /* 0x0000000a04077290 */ /* 0x000fe2000fffe03f */
[----:B0-----:R-:W-:-:S06]  /*41d0*/  F2FP.BF16.F32.PACK_AB R180, R41, R40 ;  /* 0x0000002829b4723e */ /* 0x001fcc00000010ff */
[----:B------:R-:W-:Y:S08]  /*41e0*/  MUFU.EX2 R48, R48 ;  /* 0x0000003000307308 */ /* 0x000ff00000000800 */
[----:B------:R-:W0:Y:S01]  /*41f0*/  MUFU.EX2 R49, R49 ;  /* 0x0000003100317308 */ /* 0x000e220000000800 */
[----:B--2---:R-:W-:Y:S02]  /*4200*/  F2FP.BF16.F32.PACK_AB R182, R45, R44 ;  /* 0x0000002c2db6723e */ /* 0x004fe400000010ff */
[----:B-1----:R-:W-:-:S05]  /*4210*/  FMNMX.FTZ R2, R0, R3, !PT ;  /* 0x0000000300027209 */ /* 0x002fca0007810000 */
[----:B------:R-:W-:Y:S01]  /*4220*/  MUFU.EX2 R52, R52 ;  /* 0x0000003400347308 */ /* 0x000fe20000000800 */
[----:B------:R-:W1:Y:S07]  /*4230*/  SHFL.BFLY PT, R3, R2, 0x1, 0x1f ;  /* 0x0c201f0002037f89 */ /* 0x000e6e00000e0000 */
[----:B------:R-:W2:Y:S01]  /*4240*/  MUFU.EX2 R53, R53 ;  /* 0x0000003500357308 */ /* 0x000ea20000000800 */
[----:B0-----:R-:W-:-:S07]  /*4250*/  F2FP.BF16.F32.PACK_AB R176, R49, R48 ;  /* 0x0000003031b0723e */ /* 0x001fce00000010ff */
[----:B------:R-:W-:Y:S08]  /*4260*/  MUFU.EX2 R56, R56 ;  /* 0x0000003800387308 */ /* 0x000ff00000000800 */
[----:B------:R-:W-:Y:S01]  /*4270*/  MUFU.EX2 R57, R57 ;  /* 0x0000003900397308 */ /* 0x000fe20000000800 */
[----:B-1----:R-:W-:Y:S01]  /*4280*/  FMNMX.FTZ R3, R2, R3, !PT ;  /* 0x0000000302037209 */ /* 0x002fe20007810000 */
[----:B------:R-:W-:Y:S01]  /*4290*/  FADD.FTZ R2, R190, R25 ;  /* 0x00000019be027221 */ /* 0x000fe20000010000 */
[----:B------:R-:W-:-:S02]  /*42a0*/  F2FP.BF16.F32.PACK_AB R190, R11, R190 ;  /* 0x000000be0bbe723e */ /* 0x000fc400000010ff */
[C---:B------:R-:W-:Y:S01]  /*42b0*/  FSETP.NEU.FTZ.AND P1, PT, R3.reuse, -INF , PT ;  /* 0xff8000000300780b */ /* 0x040fe20003f3d000 */
[----:B------:R-:W-:Y:S01]  /*42c0*/  FMUL.FTZ R0, R3, UR6 ;  /* 0x0000000603007c20 */ /* 0x000fe20008410000 */
[----:B------:R-:W-:Y:S01]  /*42d0*/  FADD.FTZ R25, R11, R2 ;  /* 0x000000020b197221 */ /* 0x000fe20000010000 */
[----:B------:R-:W-:Y:S01]  /*42e0*/  MUFU.EX2 R60, R60 ;  /* 0x0000003c003c7308 */ /* 0x000fe20000000800 */
[----:B--2---:R-:W-:Y:S02]  /*42f0*/  F2FP.BF16.F32.PACK_AB R178, R53, R52 ;  /* 0x0000003435b2723e */ /* 0x004fe400000010ff */
[----:B------:R-:W-:Y:S01]  /*4300*/  FSEL R0, R0, RZ, P1 ;  /* 0x000000ff00007208 */ /* 0x000fe20000800000 */
[----:B------:R-:W-:Y:S01]  /*4310*/  FADD.FTZ R2, R184, R25 ;  /* 0x00000019b8027221 */ /* 0x000fe20000010000 */
[----:B------:R-:W-:Y:S02]  /*4320*/  PLOP3.LUT P1, PT, PT, PT, UP0, 0x40, 0x0 ;  /* 0x000000000000781c */ /* 0x000fe40003f2e808 */
[----:B------:R-:W-:Y:S01]  /*4330*/  F2FP.BF16.F32.PACK_AB R184, R13, R184 ;  /* 0x000000b80db8723e */ /* 0x000fe200000010ff */
[--C-:B------:R-:W-:Y:S01]  /*4340*/  FFMA.FTZ R26, R26, UR6, -R0.reuse ;  /* 0x000000061a1a7c23 */ /* 0x100fe20008010800 */
[--C-:B------:R-:W-:Y:S01]  /*4350*/  FFMA.FTZ R27, R27, UR6, -R0.reuse ;  /* 0x000000061b1b7c23 */ /* 0x100fe20008010800 */
[--C-:B------:R-:W-:Y:S01]  /*4360*/  FFMA.FTZ R30, R30, UR6, -R0.reuse ;  /* 0x000000061e1e7c23 */ /* 0x100fe20008010800 */
[----:B------:R-:W-:Y:S01]  /*4370*/  FFMA.FTZ R31, R31, UR6, -R0 ;  /* 0x000000061f1f7c23 */ /* 0x000fe20008010800 */
[----:B------:R-:W-:Y:S01]  /*4380*/  FADD.FTZ R25, R13, R2 ;  /* 0x000000020d197221 */ /* 0x000fe20000010000 */
[--C-:B------:R-:W-:Y:S01]  /*4390*/  FFMA.FTZ R34, R34, UR6, -R0.reuse ;  /* 0x0000000622227c23 */ /* 0x100fe20008010800 */
[----:B------:R-:W-:Y:S01]  /*43a0*/  MUFU.EX2 R26, R26 ;  /* 0x0000001a001a7308 */ /* 0x000fe20000000800 */
[--C-:B------:R-:W-:Y:S01]  /*43b0*/  FFMA.FTZ R35, R35, UR6, -R0.reuse ;  /* 0x0000000623237c23 */ /* 0x100fe20008010800 */
[----:B------:R-:W-:Y:S01]  /*43c0*/  FADD.FTZ R2, R186, R25 ;  /* 0x00000019ba027221 */ /* 0x000fe20000010000 */
[--C-:B------:R-:W-:Y:S01]  /*43d0*/  FFMA.FTZ R38, R38, UR6, -R0.reuse ;  /* 0x0000000626267c23 */ /* 0x100fe20008010800 */
[--C-:B------:R-:W-:Y:S01]  /*43e0*/  FFMA.FTZ R39, R39, UR6, -R0.reuse ;  /* 0x0000000627277c23 */ /* 0x100fe20008010800 */
[----:B------:R-:W-:Y:S01]  /*43f0*/  FFMA.FTZ R42, R42, UR6, -R0 ;  /* 0x000000062a2a7c23 */ /* 0x000fe20008010800 */
[----:B------:R-:W-:Y:S01]  /*4400*/  FADD.FTZ R25, R15, R2 ;  /* 0x000000020f197221 */ /* 0x000fe20000010000 */
[--C-:B------:R-:W-:Y:S01]  /*4410*/  FFMA.FTZ R43, R43, UR6, -R0.reuse ;  /* 0x000000062b2b7c23 */ /* 0x100fe20008010800 */
[----:B------:R-:W0:Y:S01]  /*4420*/  MUFU.EX2 R27, R27 ;  /* 0x0000001b001b7308 */ /* 0x000e220000000800 */
[--C-:B------:R-:W-:Y:S01]  /*4430*/  FFMA.FTZ R46, R46, UR6, -R0.reuse ;  /* 0x000000062e2e7c23 */ /* 0x100fe20008010800 */
[----:B------:R-:W-:Y:S01]  /*4440*/  FADD.FTZ R2, R40, R25 ;  /* 0x0000001928027221 */ /* 0x000fe20000010000 */
[--C-:B------:R-:W-:Y:S01]  /*4450*/  FFMA.FTZ R47, R47, UR6, -R0.reuse ;  /* 0x000000062f2f7c23 */ /* 0x100fe20008010800 */
[--C-:B------:R-:W-:Y:S01]  /*4460*/  FFMA.FTZ R50, R50, UR6, -R0.reuse ;  /* 0x0000000632327c23 */ /* 0x100fe20008010800 */
[----:B------:R-:W-:Y:S01]  /*4470*/  FFMA.FTZ R51, R51, UR6, -R0 ;  /* 0x0000000633337c23 */ /* 0x000fe20008010800 */
[----:B------:R-:W-:Y:S01]  /*4480*/  FADD.FTZ R29, R41, R2 ;  /* 0x00000002291d7221 */ /* 0x000fe20000010000 */
[--C-:B------:R-:W-:Y:S01]  /*4490*/  FFMA.FTZ R54, R54, UR6, -R0.reuse ;  /* 0x0000000636367c23 */ /* 0x100fe20008010800 */
[----:B------:R-:W1:Y:S01]  /*44a0*/  MUFU.EX2 R30, R30 ;  /* 0x0000001e001e7308 */ /* 0x000e620000000800 */
[--C-:B------:R-:W-:Y:S01]  /*44b0*/  FFMA.FTZ R55, R55, UR6, -R0.reuse ;  /* 0x0000000637377c23 */ /* 0x100fe20008010800 */
[----:B------:R-:W-:Y:S01]  /*44c0*/  FADD.FTZ R8, R44, R29 ;  /* 0x0000001d2c087221 */ /* 0x000fe20000010000 */
[--C-:B------:R-:W-:Y:S01]  /*44d0*/  FFMA.FTZ R58, R58, UR6, -R0.reuse ;  /* 0x000000063a3a7c23 */ /* 0x100fe20008010800 */
[--C-:B------:R-:W-:Y:S01]  /*44e0*/  FFMA.FTZ R59, R59, UR6, -R0.reuse ;  /* 0x000000063b3b7c23 */ /* 0x100fe20008010800 */
[----:B------:R-:W-:Y:S01]  /*44f0*/  FFMA.FTZ R62, R62, UR6, -R0 ;  /* 0x000000063e3e7c23 */ /* 0x000fe20008010800 */
[----:B------:R-:W-:Y:S01]  /*4500*/  FADD.FTZ R29, R45, R8 ;  /* 0x000000082d1d7221 */ /* 0x000fe20000010000 */
[--C-:B------:R-:W-:Y:S01]  /*4510*/  FFMA.FTZ R63, R63, UR6, -R0.reuse ;  /* 0x000000063f3f7c23 */ /* 0x100fe20008010800 */
[----:B------:R-:W2:Y:S01]  /*4520*/  MUFU.EX2 R31, R31 ;  /* 0x0000001f001f7308 */ /* 0x000ea20000000800 */
[----:B0-----:R-:W-:Y:S01]  /*4530*/  FADD.FTZ R25, R26, R27 ;  /* 0x0000001b1a197221 */ /* 0x001fe20000010000 */
[----:B------:R-:W-:Y:S01]  /*4540*/  FADD.FTZ R8, R48, R29 ;  /* 0x0000001d30087221 */ /* 0x000fe20000010000 */
[--C-:B------:R-:W-:Y:S01]  /*4550*/  FFMA.FTZ R66, R66, UR6, -R0.reuse ;  /* 0x0000000642427c23 */ /* 0x100fe20008010800 */
[--C-:B------:R-:W-:Y:S01]  /*4560*/  FFMA.FTZ R67, R67, UR6, -R0.reuse ;  /* 0x0000000643437c23 */ /* 0x100fe20008010800 */
[----:B------:R-:W-:Y:S01]  /*4570*/  FFMA.FTZ R70, R70, UR6, -R0 ;  /* 0x0000000646467c23 */ /* 0x000fe20008010800 */
[----:B------:R-:W-:Y:S01]  /*4580*/  FADD.FTZ R29, R49, R8 ;  /* 0x00000008311d7221 */ /* 0x000fe20000010000 */
[----:B------:R-:W-:Y:S01]  /*4590*/  FFMA.FTZ R0, R71, UR6, -R0 ;  /* 0x0000000647007c23 */ /* 0x000fe20008010800 */
[----:B------:R-:W0:Y:S01]  /*45a0*/  MUFU.EX2 R34, R34 ;  /* 0x0000002200227308 */ /* 0x000e220000000800 */
[----:B-1----:R-:W-:Y:S01]  /*45b0*/  FADD.FTZ R2, R30, R25 ;  /* 0x000000191e027221 */ /* 0x002fe20000010000 */
[----:B------:R-:W-:Y:S01]  /*45c0*/  FADD.FTZ R8, R52, R29 ;  /* 0x0000001d34087221 */ /* 0x000fe20000010000 */
[----:B------:R-:W-:-:S02]  /*45d0*/  F2FP.BF16.F32.PACK_AB R186, R15, R186 ;  /* 0x000000ba0fba723e */ /* 0x000fc400000010ff */
[----:B------:R-:W-:Y:S01]  /*45e0*/  F2FP.BF16.F32.PACK_AB R172, R57, R56 ;  /* 0x0000003839ac723e */ /* 0x000fe200000010ff */
[----:B------:R-:W-:Y:S01]  /*45f0*/  FADD.FTZ R29, R53, R8 ;  /* 0x00000008351d7221 */ /* 0x000fe20000010000 */
[----:B------:R-:W-:Y:S01]  /*4600*/  F2FP.BF16.F32.PACK_AB R189, R27, R26 ;  /* 0x0000001a1bbd723e */ /* 0x000fe200000010ff */
[----:B------:R-:W1:Y:S01]  /*4610*/  MUFU.EX2 R35, R35 ;  /* 0x0000002300237308 */ /* 0x000e620000000800 */
[C---:B--2---:R-:W-:Y:S01]  /*4620*/  FADD.FTZ R25, R31.reuse, R2 ;  /* 0x000000021f197221 */ /* 0x044fe20000010000 */
[----:B------:R-:W-:Y:S01]  /*4630*/  FADD.FTZ R8, R56, R29 ;  /* 0x0000001d38087221 */ /* 0x000fe20000010000 */
[----:B------:R-:W-:-:S03]  /*4640*/  F2FP.BF16.F32.PACK_AB R191, R31, R30 ;  /* 0x0000001e1fbf723e */ /* 0x000fc600000010ff */
[----:B------:R-:W-:Y:S02]  /*4650*/  FADD.FTZ R11, R57, R8 ;  /* 0x00000008390b7221 */ /* 0x000fe40000010000 */
[----:B------:R-:W2:Y:S01]  /*4660*/  MUFU.EX2 R38, R38 ;  /* 0x0000002600267308 */ /* 0x000ea20000000800 */
[----:B0-----:R-:W-:Y:S01]  /*4670*/  FADD.FTZ R2, R34, R25 ;  /* 0x0000001922027221 */ /* 0x001fe20000010000 */
[----:B------:R-:W-:-:S06]  /*4680*/  FADD.FTZ R8, R60, R11 ;  /* 0x0000000b3c087221 */ /* 0x000fcc0000010000 */
        /* <DEDUP_REMOVED lines=49> */
[C---:B--2---:R-:W-:Y:S01]  /*49a0*/  FADD.FTZ R11, R65.reuse, R8 ;  /* 0x00000008410b7221 */ /* 0x044fe20000010000 */
[----:B------:R-:W-:-:S06]  /*49b0*/  F2FP.BF16.F32.PACK_AB R168, R65, R64 ;  /* 0x0000004041a8723e */ /* 0x000fcc00000010ff */
[----:B------:R0:W2:Y:S08]  /*49c0*/  MUFU.EX2 R171, R0 ;  /* 0x0000000000ab7308 */ /* 0x0000b00000000800 */
[----:B------:R-:W3:Y:S01]  /*49d0*/  MUFU.EX2 R21, R10 ;  /* 0x0000000a00157308 */ /* 0x000ee20000000800 */
[----:B0-----:R-:W-:Y:S01]  /*49e0*/  FADD.FTZ R0, R70, R5 ;  /* 0x0000000546007221 */ /* 0x001fe20000010000 */
[----:B-1----:R-:W-:-:S03]  /*49f0*/  FADD.FTZ R8, R68, R11 ;  /* 0x0000000b44087221 */ /* 0x002fc60000010000 */
[C---:B--2---:R-:W-:Y:S01]  /*4a00*/  FADD.FTZ R5, R171.reuse, R0 ;  /* 0x00000000ab057221 */ /* 0x044fe20000010000 */
[----:B------:R-:W-:Y:S01]  /*4a10*/  F2FP.BF16.F32.PACK_AB R171, R171, R70 ;  /* 0x00000046abab723e */ /* 0x000fe200000010ff */
[C---:B---3--:R-:W-:Y:S01]  /*4a20*/  FADD.FTZ R8, R21.reuse, R8 ;  /* 0x0000000815087221 */ /* 0x048fe20000010000 */
        /* <DEDUP_REMOVED lines=13> */
.L_x_4510:
[----:B------:R-:W-:Y:S02]  /*4b00*/  ULDC UR15, c[0x0][0x9e4] ;  /* 0x00027900000f7ab9 */ /* 0x000fe40000000800 */
[----:B------:R-:W-:-:S11]  /*4b10*/  UISETP.NE.AND UP0, UPT, UR15, 0x1, UPT ;  /* 0x000000010f00788c */ /* 0x000fd6000bf05270 */
[----:B------:R-:W-:Y:S02]  /*4b20*/  @UP0 ULDC.64 UR4, c[0x0][0x9e8] ;  /* 0x00027a0000040ab9 */ /* 0x000fe40000000a00 */
[----:B------:R-:W-:-:S04]  /*4b30*/  UIMAD.WIDE.U32 UR10, UR18, UR4, URZ ;  /* 0x00000004120a72a5 */ /* 0x000fc8000f8e003f */
[----:B------:R-:W-:-:S12]  /*4b40*/  @UP0 USHF.R.U32.HI UR18, URZ, UR5, UR11 ;  /* 0x000000053f120299 */ /* 0x000fd8000801160b */
.L_x_4511:
[----:B------:R-:W-:-:S04]  /*4b50*/  UIMAD UR15, UR18, UR15, UR15 ;  /* 0x0000000f120f72a4 */ /* 0x000fc8000f8e020f */
[----:B------:R-:W-:-:S04]  /*4b60*/  UISETP.LT.AND UP0, UPT, UR7, UR15, UPT ;  /* 0x0000000f0700728c */ /* 0x000fc8000bf01270 */
[----:B------:R-:W-:-:S12]  /*4b70*/  USEL UR7, UR7, UR15, UP0 ;  /* 0x0000000f07077287 */ /* 0x000fd80008000000 */
.L_x_4509:
[----:B------:R-:W-:Y:S01]  /*4b80*/  R2UR UR10, R193 ;  /* 0x00000000c10a72ca */ /* 0x000fe200000e0000 */
[----:B------:R-:W-:Y:S01]  /*4b90*/  UIMAD.WIDE UR4, UR7, 0x2aaaaaab, URZ ;  /* 0x2aaaaaab070478a5 */ /* 0x000fe2000f8e023f */
[----:B------:R-:W-:Y:S01]  /*4ba0*/  IMAD.MOV.U32 R2, RZ, RZ, 0x3f800000 ;  /* 0x3f800000ff027424 */ /* 0x000fe200078e00ff */
[----:B------:R-:W-:Y:S01]  /*4bb0*/  CS2R R118, SRZ ;  /* 0x0000000000767805 */ /* 0x000fe2000001ff00 */
[----:B------:R-:W-:Y:S01]  /*4bc0*/  IMAD.MOV.U32 R0, RZ, RZ, 0x3f800000 ;  /* 0x3f800000ff007424 */ /* 0x000fe200078e00ff */
[----:B------:R-:W-:Y:S01]  /*4bd0*/  USHF.R.U32.HI UR4, URZ, 0x1f, UR5 ;  /* 0x0000001f3f047899 */ /* 0x000fe20008011605 */
[----:B------:R-:W-:Y:S02]  /*4be0*/  CS2R R116, SRZ ;  /* 0x0000000000747805 */ /* 0x000fe4000001ff00 */
        /* <DEDUP_REMOVED lines=57> */
[----:B------:R-:W-:Y:S01]  /*4f80*/  IMAD.MOV.U32 R119, RZ, RZ, RZ ;  /* 0x000000ffff777224 */ /* 0x000fe200078e00ff */
[----:B------:R-:W-:Y:S01]  /*4f90*/  ULDC UR55, c[0x0][0x9dc] ;  /* 0x0002770000377ab9 */ /* 0x000fe20000000800 */
[----:B------:R-:W-:Y:S01]  /*4fa0*/  ULDC UR54, c[0x0][0x988] ;  /* 0x0002620000367ab9 */ /* 0x000fe20000000800 */
[----:B------:R-:W-:-:S05]  /*4fb0*/  ULDC UR58, c[0x0][0x9e0] ;  /* 0x00027800003a7ab9 */ /* 0x000fca0000000800 */
.L_x_4531:
[----:B------:R-:W-:-:S04]  /*4fc0*/  UISETP.NE.AND UP0, UPT, UR4, 0x1, UPT ;  /* 0x000000010400788c */ /* 0x000fc8000bf05270 */
[----:B------:R-:W-:-:S04]  /*4fd0*/  USEL UR38, URZ, 0x1, UP0 ;  /* 0x000000013f267887 */ /* 0x000fc80008000000 */
[----:B------:R-:W-:Y:S01]  /*4fe0*/  ULOP3.LUT UR38, UR7, UR38, URZ, 0x3c, !UPT ;  /* 0x0000002607267292 */ /* 0x000fe2000f8e3c3f */
[----:B------:R-:W-:Y:S11]  /*4ff0*/  @!P0 BRA `(.L_x_4513) ;  /* 0x0000000000048947 */ /* 0x000ff60003800000 */
[----:B------:R-:W-:Y:S01]  /*5000*/  BPT.TRAP 0x1 ;  /* 0x000000040000795c */ /* 0x000fe20000300000 */
.L_x_4513:
        /* <DEDUP_REMOVED lines=9> */
.L_x_4514:
[----:B-1----:R-:W-:Y:S05]  /*50a0*/  @P1 BRA `(.L_x_4515) ;  /* 0x0000000000081947 */ /* 0x002fea0003800000 */
[----:B------:R-:W1:Y:S02]  /*50b0*/  SYNCS.PHASECHK.TRANS64.TRYWAIT P1, [UR5+0x30830], R3 ;  /* 0x03083003ff0075a7 */ /* 0x000e640008020145 */
[----:B-1----:R-:W-:Y:S05]  /*50c0*/  @!P1 BRA `(.L_x_4516) ;  /* 0x0000013800489947 */ /* 0x002fea0003800000 */
.L_x_4515:
        /* <DEDUP_REMOVED lines=15> */
[-C--:B------:R-:W-:Y:S01]  /*51c0*/  FMUL.FTZ R25, R25, R0.reuse ;  /* 0x0000000019197220 */ /* 0x080fe20000410000 */
[-C--:B------:R-:W-:Y:S01]  /*51d0*/  FMUL.FTZ R28, R28, R0.reuse ;  /* 0x000000001c1c7220 */ /* 0x080fe20000410000 */
[----:B------:R-:W-:Y:S01]  /*51e0*/  UIADD3 UR10, UR6, 0x6, URZ ;  /* 0x00000006060a7890 */ /* 0x000fe2000fffe03f */
[-C--:B------:R-:W-:Y:S01]  /*51f0*/  FMUL.FTZ R29, R29, R0.reuse ;  /* 0x000000001d1d7220 */ /* 0x080fe20000410000 */
[----:B------:R-:W-:Y:S01]  /*5200*/  UIADD3 UR14, UR6, 0x300, URZ ;  /* 0x00000300060e7890 */ /* 0x000fe2000fffe03f */
[-C--:B------:R-:W-:Y:S01]  /*5210*/  FMUL.FTZ R32, R32, R0.reuse ;  /* 0x0000000020207220 */ /* 0x080fe20000410000 */
[----:B------:R-:W-:Y:S01]  /*5220*/  UMOV UR46, UR6 ;  /* 0x00000006002e7c82 */ /* 0x000fe20008000000 */
[----:B------:R-:W-:Y:S01]  /*5230*/  UIADD3 UR18, UR6, 0x302, URZ ;  /* 0x0000030206127890 */ /* 0x000fe2000fffe03f */
[----:B------:R-:W-:Y:S01]  /*5240*/  HGMMA.64x96x16.F32.BF16 R120, gdesc[UR44], RZ, !UPT, gsb0 ;  /* 0x016000002c7879f0 */ /* 0x000fe2000c0018ff */
        /* <DEDUP_REMOVED lines=144> */
.L_x_4517:
[----:B------:R-:W-:Y:S01]  /*5b50*/  ULEA UR10, UR4, UR60, 0x3 ;  /* 0x0000003c040a7291 */ /* 0x000fe2000f8e183f */
[----:B------:R-:W-:-:S05]  /*5b60*/  IMAD.U32 R0, RZ, RZ, UR7 ;  /* 0x00000007ff007e24 */ /* 0x000fca000f8e00ff */
[----:B------:R-:W-:-:S04]  /*5b70*/  SHF.L.U32 R0, R0, 0x1f, RZ ;  /* 0x0000001f00007819 */ /* 0x000fc800000006ff */
[----:B------:R2:W3:Y:S01]  /*5b80*/  SYNCS.PHASECHK.TRANS64.TRYWAIT P1, [UR10+0x30850], R0 ;  /* 0x03085000ff0075a7 */ /* 0x0004e2000802014a */
[----:B------:R-:W-:Y:S05]  /*5b90*/  @!P0 BRA `(.L_x_4518) ;  /* 0x0000000000048947 */ /* 0x000fea0003800000 */
[----:B------:R-:W-:Y:S01]  /*5ba0*/  BPT.TRAP 0x1 ;  /* 0x000000040000795c */ /* 0x000fe20000300000 */
.L_x_4518:
[----:B---3--:R-:W-:Y:S05]  /*5bb0*/  @P1 BRA `(.L_x_4519) ;  /* 0x0000000000081947 */ /* 0x008fea0003800000 */
[----:B------:R-:W3:Y:S02]  /*5bc0*/  SYNCS.PHASECHK.TRANS64.TRYWAIT P1, [UR10+0x30850], R0 ;  /* 0x03085000ff0075a7 */ /* 0x000ee4000802014a */
[----:B---3--:R-:W-:Y:S05]  /*5bd0*/  @!P1 BRA `(.L_x_4520) ;  /* 0x0000012c009c9947 */ /* 0x008fea0003800000 */
.L_x_4519:
        /* <DEDUP_REMOVED lines=37> */
.L_x_4521:
[----:B------:R-:W-:Y:S01]  /*5e30*/  R2UR UR6, R22 ;  /* 0x00000000160672ca */ /* 0x000fe200000e0000 */
[----:B------:R-:W-:Y:S01]  /*5e40*/  UISETP.NE.AND UP0, UPT, UR61, URZ, UPT ;  /* 0x0000003f3d00728c */ /* 0x000fe2000bf05270 */
[----:B------:R-:W-:Y:S01]  /*5e50*/  R2UR UR4, R23 ;  /* 0x00000000170472ca */ /* 0x000fe200000e0000 */
[----:B------:R-:W-:Y:S01]  /*5e60*/  IMAD R20, R12, -0x60, RZ ;  /* 0xffffffa00c147824 */ /* 0x000fe200078e02ff */
[----:B------:R-:W-:Y:S01]  /*5e70*/  UIADD3 UR5, UR5, 0x30840, URZ ;  /* 0x0003084005057890 */ /* 0x000fe2000fffe03f */
[----:B------:R-:W-:-:S08]  /*5e80*/  UMOV UR14, UR55 ;  /* 0x00000037000e7c82 */ /* 0x000fd00008000000 */
[----:B------:R-:W-:Y:S01]  /*5e90*/  UISETP.NE.AND UP1, UPT, UR6, URZ, UPT ;  /* 0x0000003f0600728c */ /* 0x000fe2000bf25270 */
[----:B------:R-:W4:Y:S01]  /*5ea0*/  S2UR UR6, SR_CgaCtaId ;  /* 0x00000000000679c3 */ /* 0x000f220000008800 */
[----:B------:R-:W-:-:S04]  /*5eb0*/  VIADD R21, R192, UR4 ;  /* 0x00000004c0157c36 */ /* 0x000fc80008000000 */
[----:B------:R-:W-:Y:S02]  /*5ec0*/  PLOP3.LUT P1, PT, PT, PT, UP1, 0x80, 0x0 ;  /* 0x000000000000781c */ /* 0x000fe40003f2f018 */
[----:B------:R-:W-:-:S03]  /*5ed0*/  PLOP3.LUT P2, PT, PT, PT, UP1, 0x80, 0x0 ;  /* 0x000000000000781c */ /* 0x000fc60003f4f018 */
[----:B------:R-:W-:-:S08]  /*5ee0*/  @UP1 ULDC UR4, c[0x0][0x44c] ;  /* 0x0001130000041ab9 */ /* 0x000fd00000000800 */
[----:B--23--:R-:W-:Y:S01]  /*5ef0*/  @P1 IMAD.HI.U32 R0, R21, UR4, RZ ;  /* 0x0000000415001c27 */ /* 0x00cfe2000f8e00ff */
[----:B------:R-:W-:Y:S01]  /*5f00*/  @UP1 ULDC UR4, c[0x0][0x450] ;  /* 0x0001140000041ab9 */ /* 0x000fe20000000800 */
[----:B------:R-:W-:-:S03]  /*5f10*/  PLOP3.LUT P1, PT, PT, PT, UP0, 0x40, 0x0 ;  /* 0x000000000000781c */ /* 0x000fc60003f2e808 */
[----:B------:R-:W-:Y:S01]  /*5f20*/  @P2 SHF.R.U32.HI R21, RZ, UR4, R0 ;  /* 0x00000004ff152c19 */ /* 0x000fe20008011600 */
[----:B----4-:R-:W-:Y:S01]  /*5f30*/  UPRMT UR5, UR6, 0x654, UR5 ;  /* 0x0000065406057896 */ /* 0x010fe20008000005 */
[----:B------:R-:W-:Y:S01]  /*5f40*/  IADD3 R0, -R19, 0x1, R20 ;  /* 0x0000000113007810 */ /* 0x000fe20007ffe114 */
[----:B------:R-:W-:Y:S02]  /*5f50*/  ULOP3.LUT UR4, URZ, UR14, URZ, 0x33, !UPT ;  /* 0x0000000e3f047292 */ /* 0x000fe4000f8e333f */
[----:B------:R-:W2:Y:S01]  /*5f60*/  SHFL.IDX PT, R169, R21, RZ, 0x1c1f ;  /* 0x001c1fff15a97589 */ /* 0x000ea200000e0000 */
[----:B------:R-:W-:-:S04]  /*5f70*/  IADD3 R0, -R18, R0, R17 ;  /* 0x0000000012007210 */ /* 0x000fc80007ffe111 */
[----:B------:R-:W-:Y:S01]  /*5f80*/  SYNCS.ARRIVE.TRANS64.RED.A1T0 RZ, [UR5], RZ ;  /* 0x000000ffffff79a7 */ /* 0x000fe20008100405 */
[C---:B------:R-:W-:Y:S02]  /*5f90*/  VIADD R15, R0.reuse, UR58 ;  /* 0x0000003a000f7c36 */ /* 0x040fe40008000000 */
[----:B------:R-:W-:Y:S02]  /*5fa0*/  VIADD R14, R0, UR4 ;  /* 0x00000004000e7c36 */ /* 0x000fe40008000000 */
[----:B------:R-:W-:Y:S02]  /*5fb0*/  IMAD.IADD R0, R20, 0x1, -R19 ;  /* 0x0000000114007824 */ /* 0x000fe400078e0a13 */
[--C-:B--2---:R-:W-:Y:S02]  /*5fc0*/  IMAD.IADD R13, R15, 0x1, R169.reuse ;  /* 0x000000010f0d7824 */ /* 0x104fe400078e02a9 */
[----:B-1----:R-:W-:Y:S01]  /*5fd0*/  IMAD.IADD R4, R14, 0x1, R169 ;  /* 0x000000010e047824 */ /* 0x002fe200078e02a9 */
[----:B------:R-:W-:Y:S06]  /*5fe0*/  @P1 BRA `(.L_x_4522) ;  /* 0x0000000000541947 */ /* 0x000fec0003800000 */
[----:B------:R-:W-:Y:S01]  /*5ff0*/  IADD3 R169, -R18, R17, R169 ;  /* 0x0000001112a97210 */ /* 0x000fe20007ffe1a9 */
[----:B------:R-:W-:Y:S03]  /*6000*/  BSSY B0, `(.L_x_4523) ;  /* 0x0000010000007945 */ /* 0x000fe60003800000 */
        /* <DEDUP_REMOVED lines=10> */
.L_x_4524:
[----:B------:R-:W-:-:S05]  /*60b0*/  IMAD.U32 R168, RZ, RZ, UR51 ;  /* 0x00000033ffa87e24 */ /* 0x000fca000f8e00ff */
[----:B------:R-:W-:-:S13]  /*60c0*/  ISETP.NE.AND P1, PT, R168, 0x1, PT ;  /* 0x00000001a800780c */ /* 0x000fda0003f25270 */
[----:B0-----:R-:W0:Y:S02]  /*60d0*/  @P1 LDC.64 R2, c[0x0][0x9e8] ;  /* 0x00027a00ff021b82 */ /* 0x001e240000000a00 */
[----:B0-----:R-:W-:-:S05]  /*60e0*/  @P1 IMAD.HI.U32 R2, R169, R2, RZ ;  /* 0x00000002a9021227 */ /* 0x001fca00078e00ff */
[----:B------:R-:W-:-:S07]  /*60f0*/  @P1 SHF.R.U32.HI R169, RZ, R3, R2 ;  /* 0x00000003ffa91219 */ /* 0x000fce0000011602 */
.L_x_4525:
[----:B------:R-:W-:Y:S05]  /*6100*/  BSYNC B0 ;  /* 0x0000000000007941 */ /* 0x000fea0003800000 */
.L_x_4523:
[----:B------:R-:W-:-:S05]  /*6110*/  IMAD R169, R169, R168, R0 ;  /* 0x000000a8a9a97224 */ /* 0x000fca00078e0200 */
[----:B------:R-:W-:Y:S02]  /*6120*/  VIADDMNMX R13, R169, R168, R13, PT ;  /* 0x000000a8a90d7246 */ /* 0x000fe4000380010d */
[----:B------:R-:W-:-:S07]  /*6130*/  VIMNMX R4, R4, R169, !PT ;  /* 0x000000a904047248 */ /* 0x000fce0007fe0100 */
.L_x_4522:
[C---:B------:R-:W-:Y:S01]  /*6140*/  ISETP.GE.AND P6, PT, R20.reuse, 0xa, PT ;  /* 0x0000000a1400780c */ /* 0x040fe20003fc6270 */
[----:B------:R-:W-:Y:S01]  /*6150*/  UISETP.NE.AND UP0, UPT, UR61, URZ, UPT ;  /* 0x0000003f3d00728c */ /* 0x000fe2000bf05270 */
        /* <DEDUP_REMOVED lines=33> */
[----:B------:R-:W-:-:S04]  /*6370*/  ISETP.GT.AND P3, PT, R4, 0x19, !P4 ;  /* 0x000000190400780c */ /* 0x000fc80006764270 */
[----:B------:R-:W-:Y:S02]  /*6380*/  ISETP.LT.OR P3, PT, R13, 0x1a, P3 ;  /* 0x0000001a0d00780c */ /* 0x000fe40001f61670 */
        /* <DEDUP_REMOVED lines=95> */
[----:B------:R-:W-:-:S04]  /*6980*/  ISETP.GT.AND P6, PT, R4, 0x59, !P6 ;  /* 0x000000590400780c */ /* 0x000fc800077c4270 */
[----:B------:R-:W-:Y:S02]  /*6990*/  ISETP.LT.OR P6, PT, R13, 0x5a, P6 ;  /* 0x0000005a0d00780c */ /* 0x000fe400037c1670 */
[----:B------:R-:W1:Y:S02]  /*69a0*/  SHFL.IDX PT, R13, R21, 0x1, 0x1c1f ;  /* 0x003c1f00150d7f89 */ /* 0x000e6400000e0000 */
[----:B------:R-:W-:Y:S02]  /*69b0*/  FSEL R165, R165, -INF , !P6 ;  /* 0xff800000a5a57808 */ /* 0x000fe40007000000 */
[----:B------:R-:W-:Y:S01]  /*69c0*/  PLOP3.LUT P6, PT, PT, PT, UP0, 0x40, 0x0 ;  /* 0x000000000000781c */ /* 0x000fe20003fce808 */
[--C-:B-1----:R-:W-:Y:S02]  /*69d0*/  IMAD.IADD R15, R15, 0x1, R13.reuse ;  /* 0x000000010f0f7824 */ /* 0x102fe400078e020d */
[----:B------:R-:W-:-:S10]  /*69e0*/  IMAD.IADD R14, R14, 0x1, R13 ;  /* 0x000000010e0e7824 */ /* 0x000fd400078e020d */
[----:B------:R-:W-:Y:S05]  /*69f0*/  @P6 BRA `(.L_x_4526) ;  /* 0x0000000000546947 */ /* 0x000fea0003800000 */
        /* <DEDUP_REMOVED lines=12> */
.L_x_4528:
[----:B------:R-:W-:-:S05]  /*6ac0*/  IMAD.U32 R4, RZ, RZ, UR51 ;  /* 0x00000033ff047e24 */ /* 0x000fca000f8e00ff */
[----:B------:R-:W-:-:S13]  /*6ad0*/  ISETP.NE.AND P6, PT, R4, 0x1, PT ;  /* 0x000000010400780c */ /* 0x000fda0003fc5270 */
[----:B0-----:R-:W0:Y:S02]  /*6ae0*/  @P6 LDC.64 R2, c[0x0][0x9e8] ;  /* 0x00027a00ff026b82 */ /* 0x001e240000000a00 */
[----:B0-----:R-:W-:-:S05]  /*6af0*/  @P6 IMAD.HI.U32 R2, R13, R2, RZ ;  /* 0x000000020d026227 */ /* 0x001fca00078e00ff */
[----:B------:R-:W-:-:S07]  /*6b00*/  @P6 SHF.R.U32.HI R13, RZ, R3, R2 ;  /* 0x00000003ff0d6219 */ /* 0x000fce0000011602 */
.L_x_4529:
[----:B------:R-:W-:Y:S05]  /*6b10*/  BSYNC B0 ;  /* 0x0000000000007941 */ /* 0x000fea0003800000 */
.L_x_4527:
[----:B------:R-:W-:-:S05]  /*6b20*/  IMAD R0, R13, R4, R0 ;  /* 0x000000040d007224 */ /* 0x000fca00078e0200 */
[----:B------:R-:W-:Y:S02]  /*6b30*/  VIADDMNMX R15, R0, R4, R15, PT ;  /* 0x00000004000f7246 */ /* 0x000fe4000380010f */
[----:B------:R-:W-:-:S07]  /*6b40*/  VIMNMX R14, R14, R0, !PT ;  /* 0x000000000e0e7248 */ /* 0x000fce0007fe0100 */
.L_x_4526:
[----:B------:R-:W-:Y:S01]  /*6b50*/  ISETP.GT.AND P1, PT, R14, 0x1, !P1 ;  /* 0x000000010e00780c */ /* 0x000fe20004f24270 */
[----:B------:R-:W-:Y:S01]  /*6b60*/  UMOV UR6, UR54 ;  /* 0x0000003600067c82 */ /* 0x000fe20008000000 */
[----:B------:R-:W-:Y:S02]  /*6b70*/  LOP3.LUT P6, RZ, R16, 0x20000, RZ, 0xc0, !PT ;  /* 0x0002000010ff7812 */ /* 0x000fe400078cc0ff */
[----:B------:R-:W-:Y:S02]  /*6b80*/  ISETP.LT.OR P1, PT, R15, 0x2, P1 ;  /* 0x000000020f00780c */ /* 0x000fe40000f21670 */
[----:B------:R-:W-:Y:S02]  /*6b90*/  ISETP.GT.AND P2, PT, R14, 0x8, !P2 ;  /* 0x000000080e00780c */ /* 0x000fe40005744270 */
[----:B------:R-:W-:Y:S02]  /*6ba0*/  FSEL R123, R123, -INF , !P1 ;  /* 0xff8000007b7b7808 */ /* 0x000fe40004800000 */
[----:B------:R-:W-:-:S02]  /*6bb0*/  LOP3.LUT P1, RZ, R16, 0x4, RZ, 0xc0, !PT ;  /* 0x0000000410ff7812 */ /* 0x000fc4000782c0ff */
[C---:B------:R-:W-:Y:S02]  /*6bc0*/  ISETP.LT.OR P2, PT, R15.reuse, 0x9, P2 ;  /* 0x000000090f00780c */ /* 0x040fe40001741670 */
[----:B------:R-:W-:Y:S02]  /*6bd0*/  ISETP.GT.AND P1, PT, R14, 0x9, !P1 ;  /* 0x000000090e00780c */ /* 0x000fe40004f24270 */
[----:B------:R-:W-:Y:S02]  /*6be0*/  FSEL R126, R126, -INF , !P2 ;  /* 0xff8000007e7e7808 */ /* 0x000fe40005000000 */
[----:B------:R-:W-:Y:S02]  /*6bf0*/  ISETP.LT.OR P1, PT, R15, 0xa, P1 ;  /* 0x0000000a0f00780c */ /* 0x000fe40000f21670 */
[----:B------:R-:W-:Y:S02]  /*6c00*/  LOP3.LUT P2, RZ, R16, 0x10000, RZ, 0xc0, !PT ;  /* 0x0001000010ff7812 */ /* 0x000fe4000784c0ff */
[----:B------:R-:W-:-:S02]  /*6c10*/  FSEL R127, R127, -INF , !P1 ;  /* 0xff8000007f7f7808 */ /* 0x000fc40004800000 */
[----:B------:R-:W-:Y:S02]  /*6c20*/  LOP3.LUT P1, RZ, R16, 0x8, RZ, 0xc0, !PT ;  /* 0x0000000810ff7812 */ /* 0x000fe4000782c0ff */
[----:B------:R-:W-:Y:S02]  /*6c30*/  FMNMX.FTZ R0, R169, R10, !PT ;  /* 0x0000000aa9007209 */ /* 0x000fe40007810000 */
[----:B------:R-:W-:Y:S02]  /*6c40*/  ISETP.GT.AND P1, PT, R14, 0x10, !P1 ;  /* 0x000000100e00780c */ /* 0x000fe40004f24270 */
[----:B0-----:R-:W-:Y:S02]  /*6c50*/  FMNMX.FTZ R3, R121, R0, !PT ;  /* 0x0000000079037209 */ /* 0x001fe40007810000 */
        /* <DEDUP_REMOVED lines=48> */
[----:B------:R-:W-:Y:S02]  /*6f60*/  LOP3.LUT P1, RZ, R16, 0x1000, RZ, 0xc0, !PT ;  /* 0x0000100010ff7812 */ /* 0x000fe4000782c0ff */
[----:B------:R-:W-:-:S02]  /*6f70*/  FMNMX.FTZ R0, R164, R3, !PT ;  /* 0x00000003a4007209 */ /* 0x000fc40007810000 */
[----:B------:R-:W-:Y:S02]  /*6f80*/  ISETP.GT.AND P1, PT, R14, 0x30, !P1 ;  /* 0x000000300e00780c */ /* 0x000fe40004f24270 */
[----:B------:R-:W-:Y:S02]  /*6f90*/  FMNMX.FTZ R2, R165, R0, !PT ;  /* 0x00000000a5027209 */ /* 0x000fe40007810000 */
[----:B------:R-:W-:Y:S02]  /*6fa0*/  ISETP.LT.OR P1, PT, R15, 0x31, P1 ;  /* 0x000000310f00780c */ /* 0x000fe40000f21670 */
[----:B------:R-:W-:Y:S01]  /*6fb0*/  LOP3.LUT P6, RZ, R16, 0x80, RZ, 0xc0, !PT ;  /* 0x0000008010ff7812 */ /* 0x000fe200078cc0ff */
[----:B------:R-:W0:Y:S01]  /*6fc0*/  SHFL.BFLY PT, R3, R2, 0x2, 0x1f ;  /* 0x0c401f0002037f89 */ /* 0x000e2200000e0000 */
[----:B------:R-:W-:Y:S02]  /*6fd0*/  FSEL R146, R146, -INF , !P1 ;  /* 0xff80000092927808 */ /* 0x000fe40004800000 */
[----:B------:R-:W-:-:S02]  /*6fe0*/  LOP3.LUT P1, RZ, R16, 0x800, RZ, 0xc0, !PT ;  /* 0x0000080010ff7812 */ /* 0x000fc4000782c0ff */
[----:B------:R-:W-:Y:S02]  /*6ff0*/  LOP3.LUT P2, RZ, R16, 0x40, RZ, 0xc0, !PT ;  /* 0x0000004010ff7812 */ /* 0x000fe4000784c0ff */
[C---:B------:R-:W-:Y:S02]  /*7000*/  ISETP.GT.AND P1, PT, R14.reuse, 0x31, !P1 ;  /* 0x000000310e00780c */ /* 0x040fe40004f24270 */
[C---:B------:R-:W-:Y:S02]  /*7010*/  ISETP.GT.AND P3, PT, R14.reuse, 0x50, !P3 ;  /* 0x000000500e00780c */ /* 0x040fe40005f64270 */
[----:B------:R-:W-:Y:S02]  /*7020*/  ISETP.LT.OR P1, PT, R15, 0x32, P1 ;  /* 0x000000320f00780c */ /* 0x000fe40000f21670 */
[----:B------:R-:W-:Y:S02]  /*7030*/  ISETP.GT.AND P4, PT, R14, 0x51, !P4 ;  /* 0x000000510e00780c */ /* 0x000fe40006784270 */
[----:B------:R-:W-:-:S02]  /*7040*/  FSEL R147, R147, -INF , !P1 ;  /* 0xff80000093937808 */ /* 0x000fc40004800000 */
[----:B------:R-:W-:Y:S02]  /*7050*/  LOP3.LUT P1, RZ, R16, 0x400, RZ, 0xc0, !PT ;  /* 0x0000040010ff7812 */ /* 0x000fe4000782c0ff */
[C---:B------:R-:W-:Y:S02]  /*7060*/  ISETP.GT.AND P5, PT, R14.reuse, 0x58, !P5 ;  /* 0x000000580e00780c */ /* 0x040fe40006fa4270 */
[----:B------:R-:W-:Y:S02]  /*7070*/  ISETP.GT.AND P1, PT, R14, 0x38, !P1 ;  /* 0x000000380e00780c */ /* 0x000fe40004f24270 */
[C---:B------:R-:W-:Y:S02]  /*7080*/  ISETP.LT.OR P3, PT, R15.reuse, 0x51, P3 ;  /* 0x000000510f00780c */ /* 0x040fe40001f61670 */
[----:B------:R-:W-:Y:S02]  /*7090*/  ISETP.LT.OR P1, PT, R15, 0x39, P1 ;  /* 0x000000390f00780c */ /* 0x000fe40000f21670 */
[----:B0-----:R-:W-:-:S02]  /*70a0*/  FMNMX.FTZ R3, R2, R3, !PT ;  /* 0x0000000302037209 */ /* 0x001fc40007810000 */
[----:B------:R-:W-:Y:S02]  /*70b0*/  FSEL R150, R150, -INF , !P1 ;  /* 0xff80000096967808 */ /* 0x000fe40004800000 */
[----:B------:R-:W-:Y:S01]  /*70c0*/  LOP3.LUT P1, RZ, R16, 0x200, RZ, 0xc0, !PT ;  /* 0x0000020010ff7812 */ /* 0x000fe2000782c0ff */
[----:B------:R-:W0:Y:S01]  /*70d0*/  SHFL.BFLY PT, R4, R3, 0x1, 0x1f ;  /* 0x0c201f0003047f89 */ /* 0x000e2200000e0000 */
[C---:B------:R-:W-:Y:S02]  /*70e0*/  ISETP.LT.OR P4, PT, R15.reuse, 0x52, P4 ;  /* 0x000000520f00780c */ /* 0x040fe40002781670 */
[----:B------:R-:W-:Y:S02]  /*70f0*/  ISETP.GT.AND P1, PT, R14, 0x39, !P1 ;  /* 0x000000390e00780c */ /* 0x000fe40004f24270 */
[----:B------:R-:W-:Y:S02]  /*7100*/  FSEL R162, R162, -INF , !P3 ;  /* 0xff800000a2a27808 */ /* 0x000fe40005800000 */
[----:B------:R-:W-:-:S02]  /*7110*/  ISETP.LT.OR P1, PT, R15, 0x3a, P1 ;  /* 0x0000003a0f00780c */ /* 0x000fc40000f21670 */
[----:B------:R-:W-:Y:S02]  /*7120*/  ISETP.LT.OR P5, PT, R15, 0x59, P5 ;  /* 0x000000590f00780c */ /* 0x000fe40002fa1670 */
[----:B------:R-:W-:Y:S02]  /*7130*/  FSEL R151, R151, -INF , !P1 ;  /* 0xff80000097977808 */ /* 0x000fe40004800000 */
[----:B------:R-:W-:Y:S02]  /*7140*/  LOP3.LUT P1, RZ, R16, 0x100, RZ, 0xc0, !PT ;  /* 0x0000010010ff7812 */ /* 0x000fe4000782c0ff */
[----:B------:R-:W-:Y:S02]  /*7150*/  FSEL R163, R163, -INF , !P4 ;  /* 0xff800000a3a37808 */ /* 0x000fe40006000000 */
[----:B------:R-:W-:Y:S02]  /*7160*/  ISETP.GT.AND P1, PT, R14, 0x40, !P1 ;  /* 0x000000400e00780c */ /* 0x000fe40004f24270 */
[----:B------:R-:W-:-:S02]  /*7170*/  FSEL R166, R166, -INF , !P5 ;  /* 0xff800000a6a67808 */ /* 0x000fc40006800000 */
[----:B------:R-:W-:Y:S02]  /*7180*/  ISETP.LT.OR P1, PT, R15, 0x41, P1 ;  /* 0x000000410f00780c */ /* 0x000fe40000f21670 */
[----:B0-----:R-:W-:Y:S02]  /*7190*/  FMNMX.FTZ R4, R3, R4, !PT ;  /* 0x0000000403047209 */ /* 0x001fe40007810000 */
[----:B------:R-:W-:Y:S02]  /*71a0*/  FSEL R154, R154, -INF , !P1 ;  /* 0xff8000009a9a7808 */ /* 0x000fe40004800000 */
[----:B------:R-:W-:Y:S01]  /*71b0*/  ISETP.GT.AND P1, PT, R14, 0x41, !P6 ;  /* 0x000000410e00780c */ /* 0x000fe20007724270 */
[----:B------:R-:W-:Y:S01]  /*71c0*/  FMUL.FTZ R0, R4, UR6 ;  /* 0x0000000604007c20 */ /* 0x000fe20008410000 */
[----:B------:R-:W-:Y:S02]  /*71d0*/  LOP3.LUT P6, RZ, R16, 0x2, RZ, 0xc0, !PT ;  /* 0x0000000210ff7812 */ /* 0x000fe400078cc0ff */
[----:B------:R-:W-:-:S04]  /*71e0*/  ISETP.LT.OR P1, PT, R15, 0x42, P1 ;  /* 0x000000420f00780c */ /* 0x000fc80000f21670 */
[----:B------:R-:W-:Y:S02]  /*71f0*/  FSEL R155, R155, -INF , !P1 ;  /* 0xff8000009b9b7808 */ /* 0x000fe40004800000 */
[----:B------:R-:W-:Y:S02]  /*7200*/  ISETP.GT.AND P1, PT, R14, 0x48, !P2 ;  /* 0x000000480e00780c */ /* 0x000fe40005724270 */
[----:B------:R-:W-:Y:S02]  /*7210*/  LOP3.LUT P2, RZ, R16, 0x20, RZ, 0xc0, !PT ;  /* 0x0000002010ff7812 */ /* 0x000fe4000784c0ff */
[----:B------:R-:W-:Y:S02]  /*7220*/  ISETP.LT.OR P1, PT, R15, 0x49, P1 ;  /* 0x000000490f00780c */ /* 0x000fe40000f21670 */
[----:B------:R-:W-:Y:S02]  /*7230*/  ISETP.GT.AND P2, PT, R14, 0x49, !P2 ;  /* 0x000000490e00780c */ /* 0x000fe40005744270 */
[----:B------:R-:W-:-:S02]  /*7240*/  FSEL R158, R158, -INF , !P1 ;  /* 0xff8000009e9e7808 */ /* 0x000fc40004800000 */
[----:B------:R-:W-:Y:S02]  /*7250*/  ISETP.GT.AND P1, PT, R14, RZ, !P6 ;  /* 0x000000ff0e00720c */ /* 0x000fe40007724270 */
[----:B------:R-:W-:Y:S02]  /*7260*/  LOP3.LUT P6, RZ, R16, 0x1, RZ, 0xc0, !PT ;  /* 0x0000000110ff7812 */ /* 0x000fe400078cc0ff */
[C---:B------:R-:W-:Y:S02]  /*7270*/  ISETP.LT.OR P1, PT, R15.reuse, 0x1, P1 ;  /* 0x000000010f00780c */ /* 0x040fe40000f21670 */
[----:B------:R-:W-:Y:S02]  /*7280*/  ISETP.LT.OR P2, PT, R15, 0x4a, P2 ;  /* 0x0000004a0f00780c */ /* 0x000fe40001741670 */
[----:B------:R-:W-:Y:S02]  /*7290*/  FSEL R122, R122, -INF , !P1 ;  /* 0xff8000007a7a7808 */ /* 0x000fe40004800000 */
[----:B------:R-:W-:-:S02]  /*72a0*/  ISETP.GT.AND P6, PT, R14, 0x59, !P6 ;  /* 0x000000590e00780c */ /* 0x000fc400077c4270 */
[----:B------:R-:W-:Y:S02]  /*72b0*/  FMNMX.FTZ R2, R122, R11, !PT ;  /* 0x0000000b7a027209 */ /* 0x000fe40007810000 */
[----:B------:R-:W-:Y:S02]  /*72c0*/  FSEL R14, R159, -INF , !P2 ;  /* 0xff8000009f0e7808 */ /* 0x000fe40005000000 */
[----:B------:R-:W-:Y:S02]  /*72d0*/  FMNMX.FTZ R3, R123, R2, !PT ;  /* 0x000000027b037209 */ /* 0x000fe40007810000 */
[----:B------:R-:W-:Y:S02]  /*72e0*/  ISETP.LT.OR P6, PT, R15, 0x5a, P6 ;  /* 0x0000005a0f00780c */ /* 0x000fe400037c1670 */
[----:B------:R-:W-:Y:S02]  /*72f0*/  FMNMX.FTZ R2, R126, R3, !PT ;  /* 0x000000037e027209 */ /* 0x000fe40007810000 */
[----:B------:R-:W-:-:S02]  /*7300*/  FSEL R167, R167, -INF , !P6 ;  /* 0xff800000a7a77808 */ /* 0x000fc40007000000 */
[----:B------:R-:W-:Y:S02]  /*7310*/  FMNMX.FTZ R3, R127, R2, !PT ;  /* 0x000000027f037209 */ /* 0x000fe40007810000 */
[----:B------:R-:W-:Y:S02]  /*7320*/  FSETP.NEU.FTZ.AND P1, PT, R4, -INF , PT ;  /* 0xff8000000400780b */ /* 0x000fe40003f3d000 */
[----:B------:R-:W-:Y:S02]  /*7330*/  FMNMX.FTZ R2, R130, R3, !PT ;  /* 0x0000000382027209 */ /* 0x000fe40007810000 */
[----:B------:R-:W-:Y:S02]  /*7340*/  FSEL R0, R0, RZ, P1 ;  /* 0x000000ff00007208 */ /* 0x000fe40000800000 */
[----:B------:R-:W-:-:S03]  /*7350*/  FMNMX.FTZ R3, R131, R2, !PT ;  /* 0x0000000283037209 */ /* 0x000fc60007810000 */
[--C-:B------:R-:W-:Y:S01]  /*7360*/  FFMA.FTZ R159, R141, UR6, -R0.reuse ;  /* 0x000000068d9f7c23 */ /* 0x100fe20008010800 */
[----:B------:R-:W-:Y:S01]  /*7370*/  FMNMX.FTZ R2, R134, R3, !PT ;  /* 0x0000000386027209 */ /* 0x000fe20007810000 */
[--C-:B------:R-:W-:Y:S01]  /*7380*/  FFMA.FTZ R141, R149, UR6, -R0.reuse ;  /* 0x00000006958d7c23 */ /* 0x100fe20008010800 */
[--C-:B------:R-:W-:Y:S01]  /*7390*/  FFMA.FTZ R188, R121, UR6, -R0.reuse ;  /* 0x0000000679bc7c23 */ /* 0x100fe20008010800 */
[----:B------:R-:W-:Y:S01]  /*73a0*/  FSEL R149, R4, RZ, P1 ;  /* 0x000000ff04957208 */ /* 0x000fe20000800000 */
        /* <DEDUP_REMOVED lines=27> */
[----:B------:R-:W-:Y:S01]  /*7560*/  FFMA.FTZ R165, R165, UR6, -R0 ;  /* 0x00000006a5a57c23 */ /* 0x000fe20008010800 */
[----:B------:R-:W-:Y:S01]  /*7570*/  FADD.FTZ R0, -R149, R10 ;  /* 0x0000000a95007221 */ /* 0x000fe20000010100 */
[----:B------:R-:W-:Y:S01]  /*7580*/  FMNMX.FTZ R2, R150, R3, !PT ;  /* 0x0000000396027209 */ /* 0x000fe20007810000 */
[----:B------:R-:W-:Y:S02]  /*7590*/  MUFU.EX2 R13, R13 ;  /* 0x0000000d000d7308 */ /* 0x000fe40000000800 */
[----:B------:R-:W-:Y:S01]  /*75a0*/  FMUL.FTZ R0, R0, UR6 ;  /* 0x0000000600007c20 */ /* 0x000fe20008410000 */
[----:B------:R-:W-:-:S04]  /*75b0*/  FMNMX.FTZ R3, R151, R2, !PT ;  /* 0x0000000297037209 */ /* 0x000fc80007810000 */
[----:B------:R-:W-:Y:S01]  /*75c0*/  FMNMX.FTZ R2, R154, R3, !PT ;  /* 0x000000039a027209 */ /* 0x000fe20007810000 */
[----:B------:R-:W0:Y:S03]  /*75d0*/  MUFU.EX2 R0, R0 ;  /* 0x0000000000007308 */ /* 0x000e260000000800 */
[----:B------:R-:W-:-:S04]  /*75e0*/  FMNMX.FTZ R3, R155, R2, !PT ;  /* 0x000000029b037209 */ /* 0x000fc80007810000 */
[----:B------:R-:W-:Y:S01]  /*75f0*/  FMNMX.FTZ R3, R158, R3, !PT ;  /* 0x000000039e037209 */ /* 0x000fe20007810000 */
[----:B------:R-:W1:Y:S03]  /*7600*/  MUFU.EX2 R188, R188 ;  /* 0x000000bc00bc7308 */ /* 0x000e660000000800 */
[----:B------:R-:W-:-:S04]  /*7610*/  FMNMX.FTZ R3, R14, R3, !PT ;  /* 0x000000030e037209 */ /* 0x000fc80007810000 */
[----:B------:R-:W-:Y:S01]  /*7620*/  FMNMX.FTZ R2, R162, R3, !PT ;  /* 0x00000003a2027209 */ /* 0x000fe20007810000 */
[----:B------:R-:W2:Y:S03]  /*7630*/  MUFU.EX2 R190, R190 ;  /* 0x000000be00be7308 */ /* 0x000ea60000000800 */
[----:B------:R-:W-:-:S04]  /*7640*/  FMNMX.FTZ R3, R163, R2, !PT ;  /* 0x00000002a3037209 */ /* 0x000fc80007810000 */
[----:B------:R-:W-:Y:S01]  /*7650*/  FMNMX.FTZ R2, R166, R3, !PT ;  /* 0x00000003a6027209 */ /* 0x000fe20007810000 */
[----:B------:R-:W3:Y:S03]  /*7660*/  MUFU.EX2 R125, R125 ;  /* 0x0000007d007d7308 */ /* 0x000ee60000000800 */
[----:B------:R-:W-:-:S05]  /*7670*/  FMNMX.FTZ R2, R167, R2, !PT ;  /* 0x00000002a7027209 */ /* 0x000fca0007810000 */
[----:B------:R-:W4:Y:S01]  /*7680*/  SHFL.BFLY PT, R3, R2, 0x2, 0x1f ;  /* 0x0c401f0002037f89 */ /* 0x000f2200000e0000 */
[----:B------:R-:W5:Y:S08]  /*7690*/  MUFU.EX2 R184, R184 ;  /* 0x000000b800b87308 */ /* 0x000f700000000800 */
[----:B------:R-:W5:Y:S08]  /*76a0*/  MUFU.EX2 R121, R121 ;  /* 0x0000007900797308 */ /* 0x000f700000000800 */
[----:B------:R-:W5:Y:S01]  /*76b0*/  MUFU.EX2 R186, R186 ;  /* 0x000000ba00ba7308 */ /* 0x000f620000000800 */
[----:B----4-:R-:W-:-:S07]  /*76c0*/  FMNMX.FTZ R3, R2, R3, !PT ;  /* 0x0000000302037209 */ /* 0x010fce0007810000 */
[----:B------:R-:W-:Y:S01]  /*76d0*/  MUFU.EX2 R21, R21 ;  /* 0x0000001500157308 */ /* 0x000fe20000000800 */
[----:B------:R-:W4:Y:S07]  /*76e0*/  SHFL.BFLY PT, R2, R3, 0x1, 0x1f ;  /* 0x0c201f0003027f89 */ /* 0x000f2e00000e0000 */
[----:B------:R-:W-:Y:S08]  /*76f0*/  MUFU.EX2 R180, R180 ;  /* 0x000000b400b47308 */ /* 0x000ff00000000800 */
[----:B------:R-:W-:Y:S08]  /*7700*/  MUFU.EX2 R129, R129 ;  /* 0x0000008100817308 */ /* 0x000ff00000000800 */
[----:B------:R-:W-:Y:S01]  /*7710*/  MUFU.EX2 R182, R182 ;  /* 0x000000b600b67308 */ /* 0x000fe20000000800 */
[----:B----4-:R-:W-:-:S04]  /*7720*/  FMNMX.FTZ R3, R3, R2, !PT ;  /* 0x0000000203037209 */ /* 0x010fc80007810000 */
[C---:B------:R-:W-:Y:S01]  /*7730*/  FSETP.NEU.FTZ.AND P1, PT, R3.reuse, -INF , PT ;  /* 0xff8000000300780b */ /* 0x040fe20003f3d000 */
[C---:B------:R-:W-:Y:S02]  /*7740*/  FMUL.FTZ R153, R3.reuse, UR6 ;  /* 0x0000000603997c20 */ /* 0x040fe40008410000 */
[----:B------:R-:W-:Y:S01]  /*7750*/  MUFU.EX2 R159, R159 ;  /* 0x0000009f009f7308 */ /* 0x000fe20000000800 */
[----:B------:R-:W-:Y:S02]  /*7760*/  FSEL R2, R3, RZ, P1 ;  /* 0x000000ff03027208 */ /* 0x000fe40000800000 */
[----:B------:R-:W-:-:S03]  /*7770*/  FSEL R153, R153, RZ, P1 ;  /* 0x000000ff99997208 */ /* 0x000fc60000800000 */
[----:B------:R-:W-:Y:S01]  /*7780*/  FADD.FTZ R2, -R2, R11 ;  /* 0x0000000b02027221 */ /* 0x000fe20000010100 */
[----:B0-----:R-:W-:Y:S01]  /*7790*/  FFMA.FTZ R11, R0, R8, R13 ;  /* 0x00000008000b7223 */ /* 0x001fe2000001000d */
[--C-:B------:R-:W-:Y:S01]  /*77a0*/  FFMA.FTZ R189, R122, UR6, -R153.reuse ;  /* 0x000000067abd7c23 */ /* 0x100fe20008010899 */
[--C-:B------:R-:W-:Y:S01]  /*77b0*/  FFMA.FTZ R124, R123, UR6, -R153.reuse ;  /* 0x000000067b7c7c23 */ /* 0x100fe20008010899 */
[----:B------:R-:W-:Y:S01]  /*77c0*/  FMUL.FTZ R2, R2, UR6 ;  /* 0x0000000602027c20 */ /* 0x000fe20008410000 */
[--C-:B------:R-:W-:Y:S01]  /*77d0*/  FFMA.FTZ R191, R126, UR6, -R153.reuse ;  /* 0x000000067ebf7c23 */ /* 0x100fe20008010899 */
[--C-:B------:R-:W-:Y:S01]  /*77e0*/  FFMA.FTZ R122, R127, UR6, -R153.reuse ;  /* 0x000000067f7a7c23 */ /* 0x100fe20008010899 */
[--C-:B------:R-:W-:Y:S01]  /*77f0*/  FFMA.FTZ R185, R130, UR6, -R153.reuse ;  /* 0x0000000682b97c23 */ /* 0x100fe20008010899 */
[----:B------:R-:W-:Y:S01]  /*7800*/  MUFU.EX2 R189, R189 ;  /* 0x000000bd00bd7308 */ /* 0x000fe20000000800 */
[--C-:B------:R-:W-:Y:S01]  /*7810*/  FFMA.FTZ R120, R131, UR6, -R153.reuse ;  /* 0x0000000683787c23 */ /* 0x100fe20008010899 */
[----:B------:R-:W-:Y:S01]  /*7820*/  FFMA.FTZ R187, R134, UR6, -R153 ;  /* 0x0000000686bb7c23 */ /* 0x000fe20008010899 */
[----:B-1----:R-:W-:Y:S01]  /*7830*/  FADD.FTZ R11, R188, R11 ;  /* 0x0000000bbc0b7221 */ /* 0x002fe20000010000 */
[--C-:B------:R-:W-:Y:S01]  /*7840*/  FFMA.FTZ R20, R135, UR6, -R153.reuse ;  /* 0x0000000687147c23 */ /* 0x100fe20008010899 */
[--C-:B------:R-:W-:Y:S01]  /*7850*/  FFMA.FTZ R181, R138, UR6, -R153.reuse ;  /* 0x000000068ab57c23 */ /* 0x100fe20008010899 */
[----:B------:R-:W-:Y:S01]  /*7860*/  FFMA.FTZ R10, R139, UR6, -R153 ;  /* 0x000000068b0a7c23 */ /* 0x000fe20008010899 */
[----:B--2---:R-:W-:Y:S01]  /*7870*/  FADD.FTZ R126, R190, R11 ;  /* 0x0000000bbe7e7221 */ /* 0x004fe20000010000 */
[----:B------:R-:W0:Y:S01]  /*7880*/  MUFU.EX2 R2, R2 ;  /* 0x0000000200027308 */ /* 0x000e220000000800 */
[--C-:B------:R-:W-:Y:S01]  /*7890*/  FFMA.FTZ R183, R142, UR6, -R153.reuse ;  /* 0x000000068eb77c23 */ /* 0x100fe20008010899 */
[--C-:B------:R-:W-:Y:S01]  /*78a0*/  FFMA.FTZ R134, R143, UR6, -R153.reuse ;  /* 0x000000068f867c23 */ /* 0x100fe20008010899 */
[----:B---3--:R-:W-:Y:S01]  /*78b0*/  FADD.FTZ R11, R125, R126 ;  /* 0x0000007e7d0b7221 */ /* 0x008fe20000010000 */
[--C-:B------:R-:W-:Y:S01]  /*78c0*/  FFMA.FTZ R177, R146, UR6, -R153.reuse ;  /* 0x0000000692b17c23 */ /* 0x100fe20008010899 */
[--C-:B------:R-:W-:Y:S01]  /*78d0*/  FFMA.FTZ R132, R147, UR6, -R153.reuse ;  /* 0x0000000693847c23 */ /* 0x100fe20008010899 */
[----:B------:R-:W-:Y:S01]  /*78e0*/  FFMA.FTZ R179, R150, UR6, -R153 ;  /* 0x0000000696b37c23 */ /* 0x000fe20008010899 */
[----:B-----5:R-:W-:Y:S01]  /*78f0*/  FADD.FTZ R126, R184, R11 ;  /* 0x0000000bb87e7221 */ /* 0x020fe20000010000 */
[----:B------:R-:W1:Y:S01]  /*7900*/  MUFU.EX2 R124, R124 ;  /* 0x0000007c007c7308 */ /* 0x000e620000000800 */
[--C-:B------:R-:W-:Y:S01]  /*7910*/  FFMA.FTZ R130, R151, UR6, -R153.reuse ;  /* 0x0000000697827c23 */ /* 0x100fe20008010899 */
[--C-:B------:R-:W-:Y:S01]  /*7920*/  FFMA.FTZ R173, R154, UR6, -R153.reuse ;  /* 0x000000069aad7c23 */ /* 0x100fe20008010899 */
[----:B------:R-:W-:Y:S01]  /*7930*/  FADD.FTZ R11, R121, R126 ;  /* 0x0000007e790b7221 */ /* 0x000fe20000010000 */
[--C-:B------:R-:W-:Y:S01]  /*7940*/  FFMA.FTZ R128, R155, UR6, -R153.reuse ;  /* 0x000000069b807c23 */ /* 0x100fe20008010899 */
[--C-:B------:R-:W-:Y:S01]  /*7950*/  FFMA.FTZ R175, R158, UR6, -R153.reuse ;  /* 0x000000069eaf7c23 */ /* 0x100fe20008010899 */
[----:B------:R-:W-:Y:S01]  /*7960*/  FFMA.FTZ R169, R162, UR6, -R153 ;  /* 0x00000006a2a97c23 */ /* 0x000fe20008010899 */
[----:B------:R-:W-:Y:S01]  /*7970*/  FADD.FTZ R126, R186, R11 ;  /* 0x0000000bba7e7221 */ /* 0x000fe20000010000 */
[----:B------:R-:W2:Y:S01]  /*7980*/  MUFU.EX2 R191, R191 ;  /* 0x000000bf00bf7308 */ /* 0x000ea20000000800 */
[----:B0-----:R-:W-:Y:S01]  /*7990*/  FFMA.FTZ R5, R2, R5, R189 ;  /* 0x0000000502057223 */ /* 0x001fe200000100bd */
[----:B------:R-:W-:Y:S01]  /*79a0*/  FFMA.FTZ R171, R166, UR6, -R153 ;  /* 0x00000006a6ab7c23 */ /* 0x000fe20008010899 */
[----:B------:R-:W-:-:S04]  /*79b0*/  FADD.FTZ R11, R21, R126 ;  /* 0x0000007e150b7221 */ /* 0x000fc80000010000 */
[----:B------:R-:W-:Y:S01]  /*79c0*/  FADD.FTZ R126, R180, R11 ;  /* 0x0000000bb47e7221 */ /* 0x000fe20000010000 */
[----:B------:R-:W0:Y:S01]  /*79d0*/  MUFU.EX2 R122, R122 ;  /* 0x0000007a007a7308 */ /* 0x000e220000000800 */
[----:B-1----:R-:W-:Y:S02]  /*79e0*/  FADD.FTZ R8, R124, R5 ;  /* 0x000000057c087221 */ /* 0x002fe40000010000 */
[----:B------:R-:W-:Y:S01]  /*79f0*/  FADD.FTZ R11, R129, R126 ;  /* 0x0000007e810b7221 */ /* 0x000fe20000010000 */
[----:B------:R-:W-:-:S03]  /*7a00*/  FFMA.FTZ R126, R14, UR6, -R153 ;  /* 0x000000060e7e7c23 */ /* 0x000fc60008010899 */
[----:B------:R-:W-:Y:S01]  /*7a10*/  FADD.FTZ R14, R182, R11 ;  /* 0x0000000bb60e7221 */ /* 0x000fe20000010000 */
[----:B------:R-:W1:Y:S01]  /*7a20*/  MUFU.EX2 R185, R185 ;  /* 0x000000b900b97308 */ /* 0x000e620000000800 */
[----:B--2---:R-:W-:Y:S02]  /*7a30*/  FADD.FTZ R5, R191, R8 ;  /* 0x00000008bf057221 */ /* 0x004fe40000010000 */
[----:B------:R-:W-:-:S05]  /*7a40*/  FADD.FTZ R11, R159, R14 ;  /* 0x0000000e9f0b7221 */ /* 0x000fca0000010000 */
        /* <DEDUP_REMOVED lines=24> */
[----:B------:R-:W-:-:S06]  /*7bd0*/  FFMA.FTZ R14, R163, UR6, -R153 ;  /* 0x00000006a30e7c23 */ /* 0x000fcc0008010899 */
        /* <DEDUP_REMOVED lines=16> */
[----:B------:R-:W-:-:S06]  /*7ce0*/  FFMA.FTZ R136, R167, UR6, -R153 ;  /* 0x00000006a7887c23 */ /* 0x000fcc0008010899 */
        /* <DEDUP_REMOVED lines=23> */
[----:B--2---:R-:W-:Y:S01]  /*7e60*/  FADD.FTZ R5, R136, R5 ;  /* 0x0000000588057221 */ /* 0x004fe20000010000 */
[----:B------:R-:W-:Y:S06]  /*7e70*/  @!P0 BRA `(.L_x_4530) ;  /* 0x0000000000048947 */ /* 0x000fec0003800000 */
[----:B------:R-:W-:Y:S01]  /*7e80*/  BPT.TRAP 0x1 ;  /* 0x000000040000795c */ /* 0x000fe20000300000 */
.L_x_4530:
        /* <DEDUP_REMOVED lines=35> */
.L_x_4512:
[----:B------:R-:W-:Y:S01]  /*80c0*/  R2UR UR5, R22 ;  /* 0x00000000160572ca */ /* 0x000fe200000e0000 */
[----:B------:R-:W-:Y:S01]  /*80d0*/  UISETP.NE.AND UP0, UPT, UR61, URZ, UPT ;  /* 0x0000003f3d00728c */ /* 0x000fe2000bf05270 */
[----:B------:R-:W-:Y:S02]  /*80e0*/  R2UR UR4, R23 ;  /* 0x00000000170472ca */ /* 0x000fe400000e0000 */
[----:B------:R-:W-:-:S03]  /*80f0*/  IADD3 R10, R17, 0x1, -R18 ;  /* 0x00000001110a7810 */ /* 0x000fc60007ffe812 */
[----:B------:R-:W-:Y:S02]  /*8100*/  PLOP3.LUT P1, PT, PT, PT, UP0, 0x40, 0x0 ;  /* 0x000000000000781c */ /* 0x000fe40003f2e808 */
[----:B------:R-:W-:-:S04]  /*8110*/  R2UR UR10, R10 ;  /* 0x000000000a0a72ca */ /* 0x000fc800000e0000 */
[----:B------:R-:W-:Y:S02]  /*8120*/  UISETP.NE.AND UP1, UPT, UR5, URZ, UPT ;  /* 0x0000003f0500728c */ /* 0x000fe4000bf25270 */
[----:B------:R-:W-:-:S09]  /*8130*/  UIADD3 UR7, UR4, 0x7f, URZ ;  /* 0x0000007f04077890 */ /* 0x000fd2000fffe03f */
        /* <DEDUP_REMOVED lines=18> */
.L_x_4533:
[----:B------:R-:W-:Y:S02]  /*8260*/  ULDC UR15, c[0x0][0x9e4] ;  /* 0x00027900000f7ab9 */ /* 0x000fe40000000800 */
[----:B------:R-:W-:-:S11]  /*8270*/  UISETP.NE.AND UP0, UPT, UR15, 0x1, UPT ;  /* 0x000000010f00788c */ /* 0x000fd6000bf05270 */
[----:B------:R-:W-:Y:S02]  /*8280*/  @UP0 ULDC.64 UR4, c[0x0][0x9e8] ;  /* 0x00027a0000040ab9 */ /* 0x000fe40000000a00 */
[----:B------:R-:W-:-:S04]  /*8290*/  UIMAD.WIDE.U32 UR10, UR7, UR4, URZ ;  /* 0x00000004070a72a5 */ /* 0x000fc8000f8e003f */
[----:B------:R-:W-:-:S12]  /*82a0*/  @UP0 USHF.R.U32.HI UR7, URZ, UR5, UR11 ;  /* 0x000000053f070299 */ /* 0x000fd8000801160b */
.L_x_4534:
[----:B------:R-:W-:-:S04]  /*82b0*/  UIMAD UR7, UR7, UR15, URZ ;  /* 0x0000000f070772a4 */ /* 0x000fc8000f8e023f */
[----:B------:R-:W-:-:S04]  /*82c0*/  UISETP.LT.AND UP0, UPT, UR14, UR7, UPT ;  /* 0x000000070e00728c */ /* 0x000fc8000bf01270 */
[----:B------:R-:W-:-:S12]  /*82d0*/  USEL UR14, UR14, UR7, !UP0 ;  /* 0x000000070e0e7287 */ /* 0x000fd8000c000000 */
.L_x_4532:
        /* <DEDUP_REMOVED lines=14> */
.L_x_4546:
[----:B------:R-:W-:-:S04]  /*83c0*/  UISETP.NE.AND UP0, UPT, UR4, 0x1, UPT ;  /* 0x000000010400788c */ /* 0x000fc8000bf05270 */
[----:B------:R-:W-:-:S04]  /*83d0*/  USEL UR38, URZ, 0x1, UP0 ;  /* 0x000000013f267887 */ /* 0x000fc80008000000 */
[----:B------:R-:W-:Y:S01]  /*83e0*/  ULOP3.LUT UR38, UR7, UR38, URZ, 0x3c, !UPT ;  /* 0x0000002607267292 */ /* 0x000fe2000f8e3c3f */
[----:B------:R-:W-:Y:S11]  /*83f0*/  @!P0 BRA `(.L_x_4536) ;  /* 0x0000000000048947 */ /* 0x000ff60003800000 */
[----:B------:R-:W-:Y:S01]  /*8400*/  BPT.TRAP 0x1 ;  /* 0x000000040000795c */ /* 0x000fe20000300000 */
.L_x_4536:
        /* <DEDUP_REMOVED lines=9> */
.L_x_4537:
[----:B-1----:R-:W-:Y:S05]  /*84a0*/  @P1 BRA `(.L_x_4538) ;  /* 0x0000000000081947 */ /* 0x002fea0003800000 */
[----:B------:R-:W1:Y:S02]  /*84b0*/  SYNCS.PHASECHK.TRANS64.TRYWAIT P1, [UR5+0x30830], R3 ;  /* 0x03083003ff0075a7 */ /* 0x000e640008020145 */
[----:B-1----:R-:W-:Y:S05]  /*84c0*/  @!P1 BRA `(.L_x_4539) ;  /* 0x0000010400789947 */ /* 0x002fea0003800000 */
.L_x_4538:
        /* <DEDUP_REMOVED lines=168> */
.L_x_4540:
[----:B------:R-:W-:Y:S01]  /*8f50*/  ULEA UR10, UR4, UR60, 0x3 ;  /* 0x0000003c040a7291 */ /* 0x000fe2000f8e183f */
[----:B------:R-:W-:-:S05]  /*8f60*/  IMAD.U32 R0, RZ, RZ, UR7 ;  /* 0x00000007ff007e24 */ /* 0x000fca000f8e00ff */
[----:B------:R-:W-:-:S04]  /*8f70*/  SHF.L.U32 R0, R0, 0x1f, RZ ;  /* 0x0000001f00007819 */ /* 0x000fc800000006ff */
[----:B------:R2:W3:Y:S01]  /*8f80*/  SYNCS.PHASECHK.TRANS64.TRYWAIT P1, [UR10+0x30850], R0 ;  /* 0x03085000ff0075a7 */ /* 0x0004e2000802014a */
[----:B------:R-:W-:Y:S05]  /*8f90*/  @!P0 BRA `(.L_x_4541) ;  /* 0x0000000000048947 */ /* 0x000fea0003800000 */
[----:B------:R-:W-:Y:S01]  /*8fa0*/  BPT.TRAP 0x1 ;  /* 0x000000040000795c */ /* 0x000fe20000300000 */
.L_x_4541:
[----:B---3--:R-:W-:Y:S05]  /*8fb0*/  @P1 BRA `(.L_x_4542) ;  /* 0x0000000000081947 */ /* 0x008fea0003800000 */
[----:B------:R-:W3:Y:S02]  /*8fc0*/  SYNCS.PHASECHK.TRANS64.TRYWAIT P1, [UR10+0x30850], R0 ;  /* 0x03085000ff0075a7 */ /* 0x000ee4000802014a */
[----:B---3--:R-:W-:Y:S05]  /*8fd0*/  @!P1 BRA `(.L_x_4543) ;  /* 0x000000f800cc9947 */ /* 0x008fea0003800000 */
.L_x_4542:
        /* <DEDUP_REMOVED lines=37> */
.L_x_4544:
[----:B--23--:R-:W-:Y:S01]  /*9230*/  FMNMX.FTZ R0, R120, R10, !PT ;  /* 0x0000000a78007209 */ /* 0x00cfe20007810000 */
[----:B------:R-:W-:Y:S01]  /*9240*/  UMOV UR6, UR51 ;  /* 0x0000003300067c82 */ /* 0x000fe20008000000 */
[----:B------:R-:W-:Y:S01]  /*9250*/  FMNMX.FTZ R2, R122, R11, !PT ;  /* 0x0000000b7a027209 */ /* 0x000fe20007810000 */
[----:B------:R-:W2:Y:S01]  /*9260*/  S2UR UR4, SR_CgaCtaId ;  /* 0x00000000000479c3 */ /* 0x000ea20000008800 */
[----:B01----:R-:W-:Y:S01]  /*9270*/  FMNMX.FTZ R3, R121, R0, !PT ;  /* 0x0000000079037209 */ /* 0x003fe20007810000 */
        /* <DEDUP_REMOVED lines=12> */
[----:B--2---:R-:W-:Y:S01]  /*9340*/  UPRMT UR5, UR4, 0x654, UR5 ;  /* 0x0000065404057896 */ /* 0x004fe20008000005 */
        /* <DEDUP_REMOVED lines=43> */
[----:B------:R-:W-:-:S04]  /*9600*/  FADD.FTZ R10, -R4, R10 ;  /* 0x0000000a040a7221 */ /* 0x000fc80000010100 */
[----:B------:R-:W-:Y:S01]  /*9610*/  FMUL.FTZ R14, R10, UR6 ;  /* 0x000000060a0e7c20 */ /* 0x000fe20008410000 */
[----:B------:R-:W-:-:S03]  /*9620*/  FADD.FTZ R10, -R3, R11 ;  /* 0x0000000b030a7221 */ /* 0x000fc60000010100 */
[----:B------:R-:W-:Y:S01]  /*9630*/  MUFU.EX2 R0, R14 ;  /* 0x0000000e00007308 */ /* 0x000fe20000000800 */
[----:B------:R-:W-:Y:S01]  /*9640*/  FMUL.FTZ R2, R10, UR6 ;  /* 0x000000060a027c20 */ /* 0x000fe20008410000 */
[----:B------:R-:W-:-:S04]  /*9650*/  FMUL.FTZ R10, R4, UR6 ;  /* 0x00000006040a7c20 */ /* 0x000fc80008410000 */
[--C-:B------:R-:W-:Y:S01]  /*9660*/  FFMA.FTZ R11, R120, UR6, -R10.reuse ;  /* 0x00000006780b7c23 */ /* 0x100fe2000801080a */
[----:B------:R-:W-:Y:S01]  /*9670*/  FMUL.FTZ R120, R3, UR6 ;  /* 0x0000000603787c20 */ /* 0x000fe20008410000 */
[--C-:B------:R-:W-:Y:S01]  /*9680*/  FFMA.FTZ R188, R121, UR6, -R10.reuse ;  /* 0x0000000679bc7c23 */ /* 0x100fe2000801080a */
[----:B------:R-:W-:Y:S01]  /*9690*/  FFMA.FTZ R176, R144, UR6, -R10 ;  /* 0x0000000690b07c23 */ /* 0x000fe2000801080a */
[----:B------:R-:W-:Y:S01]  /*96a0*/  MUFU.EX2 R2, R2 ;  /* 0x0000000200027308 */ /* 0x000fe20000000800 */
[--C-:B------:R-:W-:Y:S01]  /*96b0*/  FFMA.FTZ R189, R122, UR6, -R120.reuse ;  /* 0x000000067abd7c23 */ /* 0x100fe20008010878 */
[----:B------:R-:W-:Y:S01]  /*96c0*/  FFMA.FTZ R144, R123, UR6, -R120 ;  /* 0x000000067b907c23 */ /* 0x000fe20008010878 */
[----:B------:R-:W-:Y:S01]  /*96d0*/  FFMA.FTZ R190, R124, UR6, -R10 ;  /* 0x000000067cbe7c23 */ /* 0x000fe2000801080a */
[----:B------:R-:W-:Y:S01]  /*96e0*/  FFMA.FTZ R191, R126, UR6, -R120 ;  /* 0x000000067ebf7c23 */ /* 0x000fe20008010878 */
[--C-:B------:R-:W-:Y:S01]  /*96f0*/  FFMA.FTZ R173, R125, UR6, -R10.reuse ;  /* 0x000000067dad7c23 */ /* 0x100fe2000801080a */
[----:B------:R-:W-:Y:S01]  /*9700*/  FFMA.FTZ R182, R140, UR6, -R10 ;  /* 0x000000068cb67c23 */ /* 0x000fe2000801080a */
[----:B------:R-:W-:Y:S01]  /*9710*/  FFMA.FTZ R140, R127, UR6, -R120 ;  /* 0x000000067f8c7c23 */ /* 0x000fe20008010878 */
[----:B------:R-:W0:Y:S01]  /*9720*/  MUFU.EX2 R11, R11 ;  /* 0x0000000b000b7308 */ /* 0x000e220000000800 */
[----:B------:R-:W-:Y:S01]  /*9730*/  FFMA.FTZ R184, R128, UR6, -R10 ;  /* 0x0000000680b87c23 */ /* 0x000fe2000801080a */
[----:B------:R-:W-:Y:S01]  /*9740*/  FFMA.FTZ R185, R130, UR6, -R120 ;  /* 0x0000000682b97c23 */ /* 0x000fe20008010878 */
[--C-:B------:R-:W-:Y:S01]  /*9750*/  FFMA.FTZ R171, R129, UR6, -R10.reuse ;  /* 0x0000000681ab7c23 */ /* 0x100fe2000801080a */
[----:B------:R-:W-:Y:S01]  /*9760*/  FFMA.FTZ R180, R136, UR6, -R10 ;  /* 0x0000000688b47c23 */ /* 0x000fe2000801080a */
[----:B------:R-:W-:Y:S01]  /*9770*/  FFMA.FTZ R136, R131, UR6, -R120 ;  /* 0x0000000683887c23 */ /* 0x000fe20008010878 */
[----:B------:R-:W-:Y:S01]  /*9780*/  FFMA.FTZ R186, R132, UR6, -R10 ;  /* 0x0000000684ba7c23 */ /* 0x000fe2000801080a */
[----:B------:R-:W-:Y:S01]  /*9790*/  FFMA.FTZ R187, R134, UR6, -R120 ;  /* 0x0000000686bb7c23 */ /* 0x000fe20008010878 */
[----:B------:R-:W1:Y:S01]  /*97a0*/  MUFU.EX2 R189, R189 ;  /* 0x000000bd00bd7308 */ /* 0x000e620000000800 */
[--C-:B------:R-:W-:Y:S01]  /*97b0*/  FFMA.FTZ R169, R133, UR6, -R10.reuse ;  /* 0x0000000685a97c23 */ /* 0x100fe2000801080a */
[----:B------:R-:W-:Y:S01]  /*97c0*/  FFMA.FTZ R133, R137, UR6, -R10 ;  /* 0x0000000689857c23 */ /* 0x000fe2000801080a */
[----:B------:R-:W-:Y:S01]  /*97d0*/  FFMA.FTZ R132, R135, UR6, -R120 ;  /* 0x0000000687847c23 */ /* 0x000fe20008010878 */
[--C-:B------:R-:W-:Y:S01]  /*97e0*/  FFMA.FTZ R129, R141, UR6, -R10.reuse ;  /* 0x000000068d817c23 */ /* 0x100fe2000801080a */
[--C-:B------:R-:W-:Y:S01]  /*97f0*/  FFMA.FTZ R125, R145, UR6, -R10.reuse ;  /* 0x00000006917d7c23 */ /* 0x100fe2000801080a */
[--C-:B------:R-:W-:Y:S01]  /*9800*/  FFMA.FTZ R178, R148, UR6, -R10.reuse ;  /* 0x0000000694b27c23 */ /* 0x100fe2000801080a */
[--C-:B------:R-:W-:Y:S01]  /*9810*/  FFMA.FTZ R121, R149, UR6, -R10.reuse ;  /* 0x0000000695797c23 */ /* 0x100fe2000801080a */
[----:B------:R-:W2:Y:S01]  /*9820*/  MUFU.EX2 R188, R188 ;  /* 0x000000bc00bc7308 */ /* 0x000ea20000000800 */
[----:B0-----:R-:W-:Y:S01]  /*9830*/  FFMA.FTZ R123, R0, R8, R11 ;  /* 0x00000008007b7223 */ /* 0x001fe2000001000b */
[--C-:B------:R-:W-:Y:S01]  /*9840*/  FFMA.FTZ R172, R152, UR6, -R10.reuse ;  /* 0x0000000698ac7c23 */ /* 0x100fe2000801080a */
[--C-:B------:R-:W-:Y:S01]  /*9850*/  FFMA.FTZ R21, R153, UR6, -R10.reuse ;  /* 0x0000000699157c23 */ /* 0x100fe2000801080a */
[--C-:B------:R-:W-:Y:S01]  /*9860*/  FFMA.FTZ R174, R156, UR6, -R10.reuse ;  /* 0x000000069cae7c23 */ /* 0x100fe2000801080a */
[--C-:B------:R-:W-:Y:S01]  /*9870*/  FFMA.FTZ R15, R157, UR6, -R10.reuse ;  /* 0x000000069d0f7c23 */ /* 0x100fe2000801080a */
[--C-:B------:R-:W-:Y:S01]  /*9880*/  FFMA.FTZ R168, R160, UR6, -R10.reuse ;  /* 0x00000006a0a87c23 */ /* 0x100fe2000801080a */
[--C-:B------:R-:W-:Y:S01]  /*9890*/  FFMA.FTZ R13, R161, UR6, -R10.reuse ;  /* 0x00000006a10d7c23 */ /* 0x100fe2000801080a */
[----:B------:R-:W0:Y:S01]  /*98a0*/  MUFU.EX2 R144, R144 ;  /* 0x0000009000907308 */ /* 0x000e220000000800 */
[----:B-1----:R-:W-:Y:S01]  /*98b0*/  FFMA.FTZ R5, R2, R5, R189 ;  /* 0x0000000502057223 */ /* 0x002fe200000100bd */
[--C-:B------:R-:W-:Y:S01]  /*98c0*/  FFMA.FTZ R170, R164, UR6, -R10.reuse ;  /* 0x00000006a4aa7c23 */ /* 0x100fe2000801080a */
[----:B------:R-:W-:Y:S01]  /*98d0*/  FFMA.FTZ R137, R165, UR6, -R10 ;  /* 0x00000006a5897c23 */ /* 0x000fe2000801080a */
[--C-:B------:R-:W-:Y:S01]  /*98e0*/  FFMA.FTZ R181, R138, UR6, -R120.reuse ;  /* 0x000000068ab57c23 */ /* 0x100fe20008010878 */
[--C-:B------:R-:W-:Y:S01]  /*98f0*/  FFMA.FTZ R130, R139, UR6, -R120.reuse ;  /* 0x000000068b827c23 */ /* 0x100fe20008010878 */
[--C-:B------:R-:W-:Y:S01]  /*9900*/  FFMA.FTZ R183, R142, UR6, -R120.reuse ;  /* 0x000000068eb77c23 */ /* 0x100fe20008010878 */
[--C-:B------:R-:W-:Y:S01]  /*9910*/  FFMA.FTZ R128, R143, UR6, -R120.reuse ;  /* 0x000000068f807c23 */ /* 0x100fe20008010878 */
[----:B------:R-:W1:Y:S01]  /*9920*/  MUFU.EX2 R190, R190 ;  /* 0x000000be00be7308 */ /* 0x000e620000000800 */
[----:B--2---:R-:W-:Y:S01]  /*9930*/  FADD.FTZ R123, R188, R123 ;  /* 0x0000007bbc7b7221 */ /* 0x004fe20000010000 */
[--C-:B------:R-:W-:Y:S01]  /*9940*/  FFMA.FTZ R177, R146, UR6, -R120.reuse ;  /* 0x0000000692b17c23 */ /* 0x100fe20008010878 */
[--C-:B------:R-:W-:Y:S01]  /*9950*/  FFMA.FTZ R126, R147, UR6, -R120.reuse ;  /* 0x00000006937e7c23 */ /* 0x100fe20008010878 */
[--C-:B------:R-:W-:Y:S01]  /*9960*/  FFMA.FTZ R179, R150, UR6, -R120.reuse ;  /* 0x0000000696b37c23 */ /* 0x100fe20008010878 */
[--C-:B------:R-:W-:Y:S01]  /*9970*/  FFMA.FTZ R124, R151, UR6, -R120.reuse ;  /* 0x00000006977c7c23 */ /* 0x100fe20008010878 */
[--C-:B------:R-:W-:Y:S01]  /*9980*/  FFMA.FTZ R127, R155, UR6, -R120.reuse ;  /* 0x000000069b7f7c23 */ /* 0x100fe20008010878 */
[--C-:B------:R-:W-:Y:S01]  /*9990*/  FFMA.FTZ R175, R158, UR6, -R120.reuse ;  /* 0x000000069eaf7c23 */ /* 0x100fe20008010878 */
[----:B------:R-:W2:Y:S01]  /*99a0*/  MUFU.EX2 R191, R191 ;  /* 0x000000bf00bf7308 */ /* 0x000ea20000000800 */
[----:B0-----:R-:W-:Y:S01]  /*99b0*/  FADD.FTZ R8, R144, R5 ;  /* 0x0000000590087221 */ /* 0x001fe20000010000 */
[----:B------:R-:W-:-:S06]  /*99c0*/  FFMA.FTZ R122, R159, UR6, -R120 ;  /* 0x000000069f7a7c23 */ /* 0x000fcc0008010878 */
[----:B------:R-:W0:Y:S01]  /*99d0*/  MUFU.EX2 R173, R173 ;  /* 0x000000ad00ad7308 */ /* 0x000e220000000800 */
[----:B-1----:R-:W-:-:S07]  /*99e0*/  FADD.FTZ R10, R190, R123 ;  /* 0x0000007bbe0a7221 */ /* 0x002fce0000010000 */
[----:B------:R-:W1:Y:S01]  /*99f0*/  MUFU.EX2 R140, R140 ;  /* 0x0000008c008c7308 */ /* 0x000e620000000800 */
[----:B--2---:R-:W-:-:S07]  /*9a00*/  FADD.FTZ R5, R191, R8 ;  /* 0x00000008bf057221 */ /* 0x004fce0000010000 */
        /* <DEDUP_REMOVED lines=89> */
.L_x_4545:
[----:B------:R-:W0:Y:S01]  /*9fa0*/  S2UR UR4, SR_CgaCtaId ;  /* 0x00000000000479c3 */ /* 0x000e220000008800 */
[----:B------:R-:W-:Y:S01]  /*9fb0*/  UIADD3 UR10, UR10, 0x30860, URZ ;  /* 0x000308600a0a7890 */ /* 0x000fe2000fffe03f */
[C---:B------:R-:W-:Y:S01]  /*9fc0*/  ISETP.GT.AND P1, PT, R12.reuse, UR50, PT ;  /* 0x000000320c007c0c */ /* 0x040fe2000bf24270 */
[----:B------:R-:W-:Y:S01]  /*9fd0*/  UMOV UR7, UR38 ;  /* 0x0000002600077c82 */ /* 0x000fe20008000000 */
[----:B------:R-:W-:Y:S01]  /*9fe0*/  F2FP.BF16.F32.PACK_AB R190, R173, R190 ;  /* 0x000000beadbe723e */ /* 0x000fe200000010ff */
[----:B------:R-:W-:Y:S01]  /*9ff0*/  VIADD R12, R12, 0xffffffff ;  /* 0xffffffff0c0c7836 */ /* 0x000fe20000000000 */
[----:B------:R-:W-:Y:S01]  /*a000*/  F2FP.BF16.F32.PACK_AB R188, R188, R11 ;  /* 0x0000000bbcbc723e */ /* 0x000fe200000010ff */
[----:B------:R-:W-:Y:S01]  /*a010*/  IMAD.MOV.U32 R11, RZ, RZ, R3 ;  /* 0x000000ffff0b7224 */ /* 0x000fe200078e0003 */
[----:B------:R-:W-:Y:S02]  /*a020*/  F2FP.BF16.F32.PACK_AB R184, R171, R184 ;  /* 0x000000b8abb8723e */ /* 0x000fe400000010ff */
[----:B------:R-:W-:-:S02]  /*a030*/  F2FP.BF16.F32.PACK_AB R186, R169, R186 ;  /* 0x000000baa9ba723e */ /* 0x000fc400000010ff */
[----:B------:R-:W-:Y:S01]  /*a040*/  F2FP.BF16.F32.PACK_AB R173, R127, R10 ;  /* 0x0000000a7fad723e */ /* 0x000fe200000010ff */
[----:B------:R-:W-:Y:S01]  /*a050*/  IMAD.MOV.U32 R10, RZ, RZ, R4 ;  /* 0x000000ffff0a7224 */ /* 0x000fe200078e0004 */
        /* <DEDUP_REMOVED lines=23> */
.L_x_4535:
        /* <DEDUP_REMOVED lines=8> */
[----:B------:R-:W-:Y:S01]  /*a250*/  ULDC UR51, c[0x0][0x9dc] ;  /* 0x0002770000337ab9 */ /* 0x000fe20000000800 */
[----:B------:R-:W-:Y:S01]  /*a260*/  ULDC UR54, c[0x0][0x988] ;  /* 0x0002620000367ab9 */ /* 0x000fe20000000800 */
[----:B------:R-:W-:-:S05]  /*a270*/  ULDC UR55, c[0x0][0x9e0] ;  /* 0x0002780000377ab9 */ /* 0x000fca0000000800 */
.L_x_4566:
[----:B------:R-:W-:-:S04]  /*a280*/  UISETP.NE.AND UP0, UPT, UR4, 0x1, UPT ;  /* 0x000000010400788c */ /* 0x000fc8000bf05270 */
[----:B------:R-:W-:-:S04]  /*a290*/  USEL UR38, URZ, 0x1, UP0 ;  /* 0x000000013f267887 */ /* 0x000fc80008000000 */
[----:B------:R-:W-:Y:S01]  /*a2a0*/  ULOP3.LUT UR38, UR7, UR38, URZ, 0x3c, !UPT ;  /* 0x0000002607267292 */ /* 0x000fe2000f8e3c3f */
[----:B------:R-:W-:Y:S11]  /*a2b0*/  @!P0 BRA `(.L_x_4548) ;  /* 0x0000000000048947 */ /* 0x000ff60003800000 */
[----:B------:R-:W-:Y:S01]  /*a2c0*/  BPT.TRAP 0x1 ;  /* 0x000000040000795c */ /* 0x000fe20000300000 */
.L_x_4548:
        /* <DEDUP_REMOVED lines=9> */
.L_x_4549:
[----:B-1----:R-:W-:Y:S05]  /*a360*/  @P1 BRA `(.L_x_4550) ;  /* 0x0000000000081947 */ /* 0x002fea0003800000 */
[----:B------:R-:W1:Y:S02]  /*a370*/  SYNCS.PHASECHK.TRANS64.TRYWAIT P1, [UR5+0x30830], R3 ;  /* 0x03083003ff0075a7 */ /* 0x000e640008020145 */
[----:B-1----:R-:W-:Y:S05]  /*a380*/  @!P1 BRA `(.L_x_4551) ;  /* 0x000000e400f89947 */ /* 0x002fea0003800000 */
.L_x_4550:
        /* <DEDUP_REMOVED lines=168> */
.L_x_4552:
[----:B------:R-:W-:Y:S01]  /*ae10*/  ULEA UR10, UR4, UR60, 0x3 ;  /* 0x0000003c040a7291 */ /* 0x000fe2000f8e183f */
[----:B------:R-:W-:-:S05]  /*ae20*/  IMAD.U32 R0, RZ, RZ, UR7 ;  /* 0x00000007ff007e24 */ /* 0x000fca000f8e00ff */
[----:B------:R-:W-:-:S04]  /*ae30*/  SHF.L.U32 R0, R0, 0x1f, RZ ;  /* 0x0000001f00007819 */ /* 0x000fc800000006ff */
[----:B------:R2:W3:Y:S01]  /*ae40*/  SYNCS.PHASECHK.TRANS64.TRYWAIT P1, [UR10+0x30850], R0 ;  /* 0x03085000ff0075a7 */ /* 0x0004e2000802014a */
[----:B------:R-:W-:Y:S05]  /*ae50*/  @!P0 BRA `(.L_x_4553) ;  /* 0x0000000000048947 */ /* 0x000fea0003800000 */
[----:B------:R-:W-:Y:S01]  /*ae60*/  BPT.TRAP 0x1 ;  /* 0x000000040000795c */ /* 0x000fe20000300000 */
.L_x_4553:
[----:B---3--:R-:W-:Y:S05]  /*ae70*/  @P1 BRA `(.L_x_4554) ;  /* 0x0000000000081947 */ /* 0x008fea0003800000 */
[----:B------:R-:W3:Y:S02]  /*ae80*/  SYNCS.PHASECHK.TRANS64.TRYWAIT P1, [UR10+0x30850], R0 ;  /* 0x03085000ff0075a7 */ /* 0x000ee4000802014a */
[----:B---3--:R-:W-:Y:S05]  /*ae90*/  @!P1 BRA `(.L_x_4555) ;  /* 0x000000dc004c9947 */ /* 0x008fea0003800000 */
.L_x_4554:
        /* <DEDUP_REMOVED lines=37> */
.L_x_4556:
[----:B------:R-:W-:Y:S01]  /*b0f0*/  R2UR UR6, R22 ;  /* 0x00000000160672ca */ /* 0x000fe200000e0000 */
[----:B------:R-:W-:Y:S01]  /*b100*/  UISETP.NE.AND UP0, UPT, UR61, URZ, UPT ;  /* 0x0000003f3d00728c */ /* 0x000fe2000bf05270 */
[----:B------:R-:W-:Y:S01]  /*b110*/  R2UR UR4, R23 ;  /* 0x00000000170472ca */ /* 0x000fe200000e0000 */
[----:B------:R-:W-:Y:S01]  /*b120*/  IMAD R20, R12, -0x60, RZ ;  /* 0xffffffa00c147824 */ /* 0x000fe200078e02ff */
[----:B------:R-:W-:-:S09]  /*b130*/  UIADD3 UR5, UR5, 0x30840, URZ ;  /* 0x0003084005057890 */ /* 0x000fd2000fffe03f */
        /* <DEDUP_REMOVED lines=34> */
.L_x_4559:
[----:B------:R-:W-:-:S05]  /*b360*/  IMAD.U32 R168, RZ, RZ, UR50 ;  /* 0x00000032ffa87e24 */ /* 0x000fca000f8e00ff */
[----:B------:R-:W-:-:S13]  /*b370*/  ISETP.NE.AND P1, PT, R168, 0x1, PT ;  /* 0x00000001a800780c */ /* 0x000fda0003f25270 */
[----:B0-----:R-:W0:Y:S02]  /*b380*/  @P1 LDC.64 R2, c[0x0][0x9e8] ;  /* 0x00027a00ff021b82 */ /* 0x001e240000000a00 */
[----:B0-----:R-:W-:-:S05]  /*b390*/  @P1 IMAD.HI.U32 R2, R169, R2, RZ ;  /* 0x00000002a9021227 */ /* 0x001fca00078e00ff */
[----:B------:R-:W-:-:S07]  /*b3a0*/  @P1 SHF.R.U32.HI R169, RZ, R3, R2 ;  /* 0x00000003ffa91219 */ /* 0x000fce0000011602 */
.L_x_4560:
[----:B------:R-:W-:Y:S05]  /*b3b0*/  BSYNC B0 ;  /* 0x0000000000007941 */ /* 0x000fea0003800000 */
.L_x_4558:
[----:B------:R-:W-:-:S05]  /*b3c0*/  IMAD R169, R169, R168, R0 ;  /* 0x000000a8a9a97224 */ /* 0x000fca00078e0200 */
[----:B------:R-:W-:Y:S02]  /*b3d0*/  VIADDMNMX R13, R169, R168, R13, PT ;  /* 0x000000a8a90d7246 */ /* 0x000fe4000380010d */
[----:B------:R-:W-:-:S07]  /*b3e0*/  VIMNMX R4, R4, R169, !PT ;  /* 0x000000a904047248 */ /* 0x000fce0007fe0100 */
.L_x_4557:
        /* <DEDUP_REMOVED lines=152> */
.L_x_4563:
[----:B------:R-:W-:-:S05]  /*bd70*/  IMAD.U32 R4, RZ, RZ, UR50 ;  /* 0x00000032ff047e24 */ /* 0x000fca000f8e00ff */
[----:B------:R-:W-:-:S13]  /*bd80*/  ISETP.NE.AND P6, PT, R4, 0x1, PT ;  /* 0x000000010400780c */ /* 0x000fda0003fc5270 */
[----:B0-----:R-:W0:Y:S02]  /*bd90*/  @P6 LDC.64 R2, c[0x0][0x9e8] ;  /* 0x00027a00ff026b82 */ /* 0x001e240000000a00 */
[----:B0-----:R-:W-:-:S05]  /*bda0*/  @P6 IMAD.HI.U32 R2, R13, R2, RZ ;  /* 0x000000020d026227 */ /* 0x001fca00078e00ff */
[----:B------:R-:W-:-:S07]  /*bdb0*/  @P6 SHF.R.U32.HI R13, RZ, R3, R2 ;  /* 0x00000003ff0d6219 */ /* 0x000fce0000011602 */
.L_x_4564:
[----:B------:R-:W-:Y:S05]  /*bdc0*/  BSYNC B0 ;  /* 0x0000000000007941 */ /* 0x000fea0003800000 */
.L_x_4562:
[----:B------:R-:W-:-:S05]  /*bdd0*/  IMAD R0, R13, R4, R0 ;  /* 0x000000040d007224 */ /* 0x000fca00078e0200 */
[----:B------:R-:W-:Y:S02]  /*bde0*/  VIADDMNMX R15, R0, R4, R15, PT ;  /* 0x00000004000f7246 */ /* 0x000fe4000380010f */
[----:B------:R-:W-:-:S07]  /*bdf0*/  VIMNMX R14, R14, R0, !PT ;  /* 0x000000000e0e7248 */ /* 0x000fce0007fe0100 */
.L_x_4561:
        /* <DEDUP_REMOVED lines=128> */
[----:B------:R-:W-:Y:S02]  /*c600*/  FMNMX.FTZ R3, R131, R2, !PT ;  /* 0x0000000283037209 */ /* 0x000fe40007810000 */
[----:B------:R-:W-:Y:S01]  /*c610*/  FSEL R20, R4, RZ, P1 ;  /* 0x000000ff04147208 */ /* 0x000fe20000800000 */
[--C-:B------:R-:W-:Y:S01]  /*c620*/  FFMA.FTZ R169, R125, UR6, -R0.reuse ;  /* 0x000000067da97c23 */ /* 0x100fe20008010800 */
[----:B------:R-:W-:Y:S01]  /*c630*/  FMNMX.FTZ R2, R134, R3, !PT ;  /* 0x0000000386027209 */ /* 0x000fe20007810000 */
[--C-:B------:R-:W-:Y:S01]  /*c640*/  FFMA.FTZ R188, R121, UR6, -R0.reuse ;  /* 0x0000000679bc7c23 */ /* 0x100fe20008010800 */
[--C-:B------:R-:W-:Y:S01]  /*c650*/  FFMA.FTZ R125, R129, UR6, -R0.reuse ;  /* 0x00000006817d7c23 */ /* 0x100fe20008010800 */
[----:B------:R-:W-:Y:S01]  /*c660*/  FADD.FTZ R20, -R20, R11 ;  /* 0x0000000b14147221 */ /* 0x000fe20000010100 */
        /* <DEDUP_REMOVED lines=27> */
[----:B------:R-:W-:Y:S01]  /*c820*/  FFMA.FTZ R165, R165, UR6, -R0 ;  /* 0x00000006a5a57c23 */ /* 0x000fe20008010800 */
[----:B------:R-:W-:Y:S01]  /*c830*/  FMNMX.FTZ R2, R150, R3, !PT ;  /* 0x0000000396027209 */ /* 0x000fe20007810000 */
[----:B------:R-:W-:Y:S01]  /*c840*/  FMUL.FTZ R0, R20, UR6 ;  /* 0x0000000614007c20 */ /* 0x000fe20008410000 */
[----:B------:R-:W-:Y:S02]  /*c850*/  MUFU.EX2 R13, R13 ;  /* 0x0000000d000d7308 */ /* 0x000fe40000000800 */
[----:B------:R-:W-:-:S04]  /*c860*/  FMNMX.FTZ R3, R151, R2, !PT ;  /* 0x0000000297037209 */ /* 0x000fc80007810000 */
[----:B------:R-:W-:Y:S02]  /*c870*/  FMNMX.FTZ R2, R154, R3, !PT ;  /* 0x000000039a027209 */ /* 0x000fe40007810000 */
[----:B------:R-:W0:Y:S02]  /*c880*/  MUFU.EX2 R0, R0 ;  /* 0x0000000000007308 */ /* 0x000e240000000800 */
[----:B------:R-:W-:-:S04]  /*c890*/  FMNMX.FTZ R3, R155, R2, !PT ;  /* 0x000000029b037209 */ /* 0x000fc80007810000 */
[----:B------:R-:W-:Y:S02]  /*c8a0*/  FMNMX.FTZ R3, R158, R3, !PT ;  /* 0x000000039e037209 */ /* 0x000fe40007810000 */
[----:B------:R-:W1:Y:S02]  /*c8b0*/  MUFU.EX2 R188, R188 ;  /* 0x000000bc00bc7308 */ /* 0x000e640000000800 */
[----:B------:R-:W-:-:S04]  /*c8c0*/  FMNMX.FTZ R3, R14, R3, !PT ;  /* 0x000000030e037209 */ /* 0x000fc80007810000 */
[----:B------:R-:W-:Y:S02]  /*c8d0*/  FMNMX.FTZ R2, R162, R3, !PT ;  /* 0x00000003a2027209 */ /* 0x000fe40007810000 */
[----:B------:R-:W2:Y:S02]  /*c8e0*/  MUFU.EX2 R190, R190 ;  /* 0x000000be00be7308 */ /* 0x000ea40000000800 */
[----:B------:R-:W-:-:S04]  /*c8f0*/  FMNMX.FTZ R3, R163, R2, !PT ;  /* 0x00000002a3037209 */ /* 0x000fc80007810000 */
[----:B------:R-:W-:Y:S02]  /*c900*/  FMNMX.FTZ R2, R166, R3, !PT ;  /* 0x00000003a6027209 */ /* 0x000fe40007810000 */
[----:B------:R-:W3:Y:S02]  /*c910*/  MUFU.EX2 R169, R169 ;  /* 0x000000a900a97308 */ /* 0x000ee40000000800 */
[----:B------:R-:W-:-:S05]  /*c920*/  FMNMX.FTZ R2, R167, R2, !PT ;  /* 0x00000002a7027209 */ /* 0x000fca0007810000 */
[----:B------:R-:W4:Y:S01]  /*c930*/  SHFL.BFLY PT, R3, R2, 0x2, 0x1f ;  /* 0x0c401f0002037f89 */ /* 0x000f2200000e0000 */
[----:B------:R-:W5:Y:S08]  /*c940*/  MUFU.EX2 R184, R184 ;  /* 0x000000b800b87308 */ /* 0x000f700000000800 */
[----:B------:R-:W-:Y:S08]  /*c950*/  MUFU.EX2 R125, R125 ;  /* 0x0000007d007d7308 */ /* 0x000ff00000000800 */
[----:B------:R-:W-:Y:S01]  /*c960*/  MUFU.EX2 R186, R186 ;  /* 0x000000ba00ba7308 */ /* 0x000fe20000000800 */
        /* <DEDUP_REMOVED lines=8> */
[----:B------:R-:W-:Y:S02]  /*c9f0*/  FMUL.FTZ R2, R3, UR6 ;  /* 0x0000000603027c20 */ /* 0x000fe40008410000 */
[----:B------:R-:W-:Y:S03]  /*ca00*/  MUFU.EX2 R159, R159 ;  /* 0x0000009f009f7308 */ /* 0x000fe60000000800 */
[----:B------:R-:W-:-:S05]  /*ca10*/  FSEL R20, R2, RZ, P1 ;  /* 0x000000ff02147208 */ /* 0x000fca0000800000 */
[----:B------:R-:W-:Y:S01]  /*ca20*/  MUFU.EX2 R176, R176 ;  /* 0x000000b000b07308 */ /* 0x000fe20000000800 */
[--C-:B------:R-:W-:Y:S01]  /*ca30*/  FFMA.FTZ R189, R21, UR6, -R20.reuse ;  /* 0x0000000615bd7c23 */ /* 0x100fe20008010814 */
[----:B------:R-:W-:Y:S01]  /*ca40*/  FSEL R21, R3, RZ, P1 ;  /* 0x000000ff03157208 */ /* 0x000fe20000800000 */
[--C-:B------:R-:W-:Y:S01]  /*ca50*/  FFMA.FTZ R128, R123, UR6, -R20.reuse ;  /* 0x000000067b807c23 */ /* 0x100fe20008010814 */
[--C-:B------:R-:W-:Y:S01]  /*ca60*/  FFMA.FTZ R191, R126, UR6, -R20.reuse ;  /* 0x000000067ebf7c23 */ /* 0x100fe20008010814 */
[--C-:B------:R-:W-:Y:S01]  /*ca70*/  FFMA.FTZ R126, R127, UR6, -R20.reuse ;  /* 0x000000067f7e7c23 */ /* 0x100fe20008010814 */
[----:B------:R-:W-:Y:S01]  /*ca80*/  FFMA.FTZ R185, R130, UR6, -R20 ;  /* 0x0000000682b97c23 */ /* 0x000fe20008010814 */
[----:B------:R-:W-:Y:S01]  /*ca90*/  FADD.FTZ R21, -R21, R10 ;  /* 0x0000000a15157221 */ /* 0x000fe20000010100 */
[----:B------:R-:W-:Y:S01]  /*caa0*/  MUFU.EX2 R189, R189 ;  /* 0x000000bd00bd7308 */ /* 0x000fe20000000800 */
[--C-:B------:R-:W-:Y:S01]  /*cab0*/  FFMA.FTZ R124, R131, UR6, -R20.reuse ;  /* 0x00000006837c7c23 */ /* 0x100fe20008010814 */
[----:B0-----:R-:W-:Y:S01]  /*cac0*/  FFMA.FTZ R123, R0, R8, R13 ;  /* 0x00000008007b7223 */ /* 0x001fe2000001000d */
[----:B------:R-:W-:Y:S01]  /*cad0*/  FMUL.FTZ R21, R21, UR6 ;  /* 0x0000000615157c20 */ /* 0x000fe20008410000 */
[--C-:B------:R-:W-:Y:S01]  /*cae0*/  FFMA.FTZ R187, R134, UR6, -R20.reuse ;  /* 0x0000000686bb7c23 */ /* 0x100fe20008010814 */
[--C-:B------:R-:W-:Y:S01]  /*caf0*/  FFMA.FTZ R122, R135, UR6, -R20.reuse ;  /* 0x00000006877a7c23 */ /* 0x100fe20008010814 */
[----:B-1----:R-:W-:Y:S01]  /*cb00*/  FADD.FTZ R123, R188, R123 ;  /* 0x0000007bbc7b7221 */ /* 0x002fe20000010000 */
[--C-:B------:R-:W-:Y:S01]  /*cb10*/  FFMA.FTZ R181, R138, UR6, -R20.reuse ;  /* 0x000000068ab57c23 */ /* 0x100fe20008010814 */
[----:B------:R3:W0:Y:S01]  /*cb20*/  MUFU.EX2 R2, R21 ;  /* 0x0000001500027308 */ /* 0x0006220000000800 */
[--C-:B------:R-:W-:Y:S01]  /*cb30*/  FFMA.FTZ R120, R139, UR6, -R20.reuse ;  /* 0x000000068b787c23 */ /* 0x100fe20008010814 */
[----:B--2---:R-:W-:Y:S01]  /*cb40*/  FADD.FTZ R10, R190, R123 ;  /* 0x0000007bbe0a7221 */ /* 0x004fe20000010000 */
[--C-:B------:R-:W-:Y:S01]  /*cb50*/  FFMA.FTZ R183, R142, UR6, -R20.reuse ;  /* 0x000000068eb77c23 */ /* 0x100fe20008010814 */
[--C-:B------:R-:W-:Y:S01]  /*cb60*/  FFMA.FTZ R136, R143, UR6, -R20.reuse ;  /* 0x000000068f887c23 */ /* 0x100fe20008010814 */
[--C-:B------:R-:W-:Y:S01]  /*cb70*/  FFMA.FTZ R177, R146, UR6, -R20.reuse ;  /* 0x0000000692b17c23 */ /* 0x100fe20008010814 */
[--C-:B------:R-:W-:Y:S01]  /*cb80*/  FFMA.FTZ R134, R147, UR6, -R20.reuse ;  /* 0x0000000693867c23 */ /* 0x100fe20008010814 */
[----:B------:R-:W-:Y:S01]  /*cb90*/  FFMA.FTZ R179, R150, UR6, -R20 ;  /* 0x0000000696b37c23 */ /* 0x000fe20008010814 */
[----:B------:R-:W1:Y:S01]  /*cba0*/  MUFU.EX2 R128, R128 ;  /* 0x0000008000807308 */ /* 0x000e620000000800 */
[----:B---3--:R-:W-:Y:S01]  /*cbb0*/  FADD.FTZ R21, R169, R10 ;  /* 0x0000000aa9157221 */ /* 0x008fe20000010000 */
[--C-:B------:R-:W-:Y:S01]  /*cbc0*/  FFMA.FTZ R132, R151, UR6, -R20.reuse ;  /* 0x0000000697847c23 */ /* 0x100fe20008010814 */
[--C-:B------:R-:W-:Y:S01]  /*cbd0*/  FFMA.FTZ R173, R154, UR6, -R20.reuse ;  /* 0x000000069aad7c23 */ /* 0x100fe20008010814 */
[--C-:B------:R-:W-:Y:S01]  /*cbe0*/  FFMA.FTZ R130, R155, UR6, -R20.reuse ;  /* 0x000000069b827c23 */ /* 0x100fe20008010814 */
[----:B-----5:R-:W-:Y:S01]  /*cbf0*/  FADD.FTZ R10, R184, R21 ;  /* 0x00000015b80a7221 */ /* 0x020fe20000010000 */
[--C-:B------:R-:W-:Y:S01]  /*cc00*/  FFMA.FTZ R175, R158, UR6, -R20.reuse ;  /* 0x000000069eaf7c23 */ /* 0x100fe20008010814 */
[----:B------:R-:W-:Y:S01]  /*cc10*/  FFMA.FTZ R14, R14, UR6, -R20 ;  /* 0x000000060e0e7c23 */ /* 0x000fe20008010814 */
[----:B------:R-:W2:Y:S01]  /*cc20*/  MUFU.EX2 R191, R191 ;  /* 0x000000bf00bf7308 */ /* 0x000ea20000000800 */
[----:B0-----:R-:W-:Y:S01]  /*cc30*/  FFMA.FTZ R5, R2, R5, R189 ;  /* 0x0000000502057223 */ /* 0x001fe200000100bd */
[----:B------:R-:W-:Y:S01]  /*cc40*/  FADD.FTZ R21, R125, R10 ;  /* 0x0000000a7d157221 */ /* 0x000fe20000010000 */
[----:B------:R-:W-:-:S03]  /*cc50*/  FFMA.FTZ R171, R166, UR6, -R20 ;  /* 0x00000006a6ab7c23 */ /* 0x000fc60008010814 */
        /* <DEDUP_REMOVED lines=11> */
[----:B------:R-:W-:Y:S01]  /*cd10*/  FADD.FTZ R21, R159, R10 ;  /* 0x0000000a9f157221 */ /* 0x000fe20000010000 */
[----:B------:R-:W-:-:S03]  /*cd20*/  FFMA.FTZ R10, R162, UR6, -R20 ;  /* 0x00000006a20a7c23 */ /* 0x000fc60008010814 */
[----:B------:R-:W-:Y:S01]  /*cd30*/  FADD.FTZ R138, R176, R21 ;  /* 0x00000015b08a7221 */ /* 0x000fe20000010000 */
[----:B------:R-:W-:Y:S01]  /*cd40*/  FFMA.FTZ R21, R163, UR6, -R20 ;  /* 0x00000006a3157c23 */ /* 0x000fe20008010814 */
        /* <DEDUP_REMOVED lines=63> */
.L_x_4565:
        /* <DEDUP_REMOVED lines=36> */
.L_x_4547:
        /* <DEDUP_REMOVED lines=99> */
.L_x_4567:
[----:B------:R-:W-:Y:S01]  /*d9b0*/  ULEA UR5, UR39, UR60, 0x3 ;  /* 0x0000003c27057291 */ /* 0x000fe2000f8e183f */
[----:B------:R-:W-:-:S05]  /*d9c0*/  IMAD.U32 R0, RZ, RZ, UR38 ;  /* 0x00000026ff007e24 */ /* 0x000fca000f8e00ff */
[----:B------:R-:W-:-:S04]  /*d9d0*/  SHF.L.U32 R0, R0, 0x1f, RZ ;  /* 0x0000001f00007819 */ /* 0x000fc800000006ff */
[----:B------:R0:W1:Y:S01]  /*d9e0*/  SYNCS.PHASECHK.TRANS64.TRYWAIT P1, [UR5+0x30850], R0 ;  /* 0x03085000ff0075a7 */ /* 0x0000620008020145 */
[----:B------:R-:W-:Y:S05]  /*d9f0*/  @!P0 BRA `(.L_x_4568) ;  /* 0x0000000000048947 */ /* 0x000fea0003800000 */
[----:B------:R-:W-:Y:S01]  /*da00*/  BPT.TRAP 0x1 ;  /* 0x000000040000795c */ /* 0x000fe20000300000 */
.L_x_4568:
[----:B-1----:R-:W-:Y:S05]  /*da10*/  @P1 BRA `(.L_x_4569) ;  /* 0x0000000000081947 */ /* 0x002fea0003800000 */
[----:B------:R-:W1:Y:S02]  /*da20*/  SYNCS.PHASECHK.TRANS64.TRYWAIT P1, [UR5+0x30850], R0 ;  /* 0x03085000ff0075a7 */ /* 0x000e640008020145 */
[----:B-1----:R-:W-:Y:S05]  /*da30*/  @!P1 BRA `(.L_x_4570) ;  /* 0x000000b0007c9947 */ /* 0x002fea0003800000 */
.L_x_4569:
[----:B------:R-:W-:Y:S01]  /*da40*/  UIADD3 UR60, UR60, 0x400, URZ ;  /* 0x000004003c3c7890 */ /* 0x000fe2000fffe03f */
[----:B------:R-:W-:Y:S01]  /*da50*/  WARPGROUP.ARRIVE ;  /* 0x00000000000079c5 */ /* 0x000fe20000000000 */
[----:B------:R-:W-:Y:S01]  /*da60*/  UMOV UR11, 0x40000040 ;  /* 0x40000040000b7882 */ /* 0x000fe20000000000 */
[----:B-1----:R-:W1:Y:S01]  /*da70*/  SHFL.BFLY PT, R7, R8, 0x2, 0x1f ;  /* 0x0c401f0008077f89 */ /* 0x002e6200000e0000 */
[----:B------:R-:W-:-:S03]  /*da80*/  USHF.R.U32.HI UR60, URZ, 0x4, UR60 ;  /* 0x000000043f3c7899 */ /* 0x000fc6000801163c */
[----:B0-----:R-:W0:Y:S01]  /*da90*/  SHFL.BFLY PT, R0, R5, 0x2, 0x1f ;  /* 0x0c401f0005007f89 */ /* 0x001e2200000e0000 */
[----:B------:R-:W-:-:S04]  /*daa0*/  ULOP3.LUT UR60, UR60, 0x3fff, URZ, 0xc0, !UPT ;  /* 0x00003fff3c3c7892 */ /* 0x000fc8000f8ec03f */
[----:B------:R-:W-:-:S04]  /*dab0*/  ULOP3.LUT UR4, UR60, 0x3000000, URZ, 0xfc, !UPT ;  /* 0x030000003c047892 */ /* 0x000fc8000f8efc3f */
[----:B------:R-:W-:-:S07]  /*dac0*/  UIMAD UR4, UR39, 0x900, UR4 ;  /* 0x00000900270478a4 */ /* 0x000fce000f8e0204 */
[----:B------:R-:W-:Y:S02]  /*dad0*/  UMOV UR10, UR4 ;  /* 0x00000004000a7c82 */ /* 0x000fe40008000000 */
[----:B------:R-:W-:Y:S01]  /*dae0*/  HGMMA.64x192x16.F32.BF16 R24, R188, gdesc[UR8].tnspB, R24, gsb0 ;  /* 0x42e00008bc187df0 */ /* 0x000fe20008001818 */
[----:B------:R-:W-:Y:S01]  /*daf0*/  UIADD3 UR10, UR4, 0x80, URZ ;  /* 0x00000080040a7890 */ /* 0x000fe2000fffe03f */
[----:B-1----:R-:W-:Y:S01]  /*db00*/  FADD.FTZ R7, R7, R8 ;  /* 0x0000000807077221 */ /* 0x002fe20000010000 */
[----:B------:R-:W-:Y:S01]  /*db10*/  UMOV UR11, 0x40000040 ;  /* 0x40000040000b7882 */ /* 0x000fe20000000000 */
[----:B0-----:R-:W-:Y:S01]  /*db20*/  FADD.FTZ R2, R0, R5 ;  /* 0x0000000500027221 */ /* 0x001fe20000010000 */
[----:B------:R-:W-:Y:S02]  /*db30*/  IMAD.U32 R5, RZ, RZ, UR6 ;  /* 0x00000006ff057e24 */ /* 0x000fe4000f8e00ff */
[----:B------:R-:W0:Y:S04]  /*db40*/  SHFL.BFLY PT, R0, R7, 0x1, 0x1f ;  /* 0x0c201f0007007f89 */ /* 0x000e2800000e0000 */
[----:B------:R-:W1:Y:S01]  /*db50*/  SHFL.BFLY PT, R9, R2, 0x1, 0x1f ;  /* 0x0c201f0002097f89 */ /* 0x000e6200000e0000 */
[----:B0-----:R-:W-:Y:S01]  /*db60*/  FADD.FTZ R11, R7, R0 ;  /* 0x00000000070b7221 */ /* 0x001fe20000010000 */
[----:B------:R-:W-:-:S02]  /*db70*/  IMAD.U32 R7, RZ, RZ, UR6 ;  /* 0x00000006ff077e24 */ /* 0x000fc4000f8e00ff */
[----:B------:R-:W-:Y:S02]  /*db80*/  IMAD.MOV.U32 R0, RZ, RZ, -0x800000 ;  /* 0xff800000ff007424 */ /* 0x000fe400078e00ff */
[----:B-1----:R-:W-:Y:S01]  /*db90*/  FADD.FTZ R12, R2, R9 ;  /* 0x00000009020c7221 */ /* 0x002fe20000010000 */
[----:B------:R-:W-:Y:S02]  /*dba0*/  FSETP.NE.FTZ.AND P1, PT, R11, RZ, PT ;  /* 0x000000ff0b00720b */ /* 0x000fe40003f35000 */
[----:B------:R-:W-:Y:S01]  /*dbb0*/  CS2R R8, SRZ ;  /* 0x0000000000087805 */ /* 0x000fe2000001ff00 */
        /* <DEDUP_REMOVED lines=39> */
.L_x_4571:
[----:B------:R-:W-:Y:S01]  /*de30*/  R2UR UR6, R221 ;  /* 0x00000000dd0672ca */ /* 0x000fe200000e0000 */
        /* <DEDUP_REMOVED lines=12> */
[----:B------:R-:W-:Y:S01]  /*df00*/  UIADD3 UR6, UR6, 0x1, URZ ;  /* 0x0000000106067890 */ /* 0x000fe2000fffe03f */
[-C--:B------:R-:W-:Y:S01]  /*df10*/  FMUL.FTZ R41, R41, R9.reuse ;  /* 0x0000000929297220 */ /* 0x080fe20000410000 */
[-C--:B------:R-:W-:Y:S01]  /*df20*/  FMUL.FTZ R44, R44, R9.reuse ;  /* 0x000000092c2c7220 */ /* 0x080fe20000410000 */
[-C--:B------:R-:W-:Y:S01]  /*df30*/  FMUL.FTZ R45, R45, R9.reuse ;  /* 0x000000092d2d7220 */ /* 0x080fe20000410000 */
[-C--:B------:R-:W-:Y:S01]  /*df40*/  FMUL.FTZ R48, R48, R9.reuse ;  /* 0x0000000930307220 */ /* 0x080fe20000410000 */
[----:B------:R-:W-:Y:S01]  /*df50*/  FMUL.FTZ R49, R49, R9 ;  /* 0x0000000931317220 */ /* 0x000fe20000410000 */
[----:B------:R-:W-:-:S02]  /*df60*/  IMAD.U32 R221, RZ, RZ, UR6 ;  /* 0x00000006ffdd7e24 */ /* 0x000fc4000f8e00ff */
[-C--:B------:R-:W-:Y:S01]  /*df70*/  FMUL.FTZ R52, R52, R9.reuse ;  /* 0x0000000934347220 */ /* 0x080fe20000410000 */
[-C--:B------:R-:W-:Y:S01]  /*df80*/  FMUL.FTZ R53, R53, R9.reuse ;  /* 0x0000000935357220 */ /* 0x080fe20000410000 */
[-C--:B------:R-:W-:Y:S01]  /*df90*/  FMUL.FTZ R56, R56, R9.reuse ;  /* 0x0000000938387220 */ /* 0x080fe20000410000 */
[-C--:B------:R-:W-:Y:S01]  /*dfa0*/  FMUL.FTZ R57, R57, R9.reuse ;  /* 0x0000000939397220 */ /* 0x080fe20000410000 */
[----:B------:R-:W0:Y:S01]  /*dfb0*/  S2UR UR6, SR_CgaCtaId ;  /* 0x00000000000679c3 */ /* 0x000e220000008800 */
        /* <DEDUP_REMOVED lines=84> */
.L_x_4493:
        /* <DEDUP_REMOVED lines=16> */
[----:B------:R-:W-:Y:S01]  /*e600*/  ULDC.64 UR12, c[0x0][0xc00] ;  /* 0x00030000000c7ab9 */ /* 0x000fe20000000a00 */
[----:B------:R-:W-:Y:S02]  /*e610*/  R2UR UR18, R195 ;  /* 0x00000000c31272ca */ /* 0x000fe400000e0000 */
[----:B------:R-:W-:Y:S02]  /*e620*/  R2UR UR16, R23 ;  /* 0x00000000171072ca */ /* 0x000fe400000e0000 */
[----:B------:R-:W-:-:S02]  /*e630*/  R2UR UR17, R208 ;  /* 0x00000000d01172ca */ /* 0x000fc400000e0000 */
[----:B------:R-:W-:-:S04]  /*e640*/  R2UR UR23, R209 ;  /* 0x00000000d11772ca */ /* 0x000fc800000e0000 */
[----:B------:R-:W-:Y:S01]  /*e650*/  UIMAD.WIDE UR12, UR9, 0x4, UR12 ;  /* 0x00000004090c78a5 */ /* 0x000fe2000f8e020c */
[----:B------:R-:W-:Y:S01]  /*e660*/  UMOV UR10, UR8 ;  /* 0x00000008000a7c82 */ /* 0x000fe20008000000 */
[----:B0-----:R-:W-:Y:S01]  /*e670*/  UMOV UR11, UR4 ;  /* 0x00000004000b7c82 */ /* 0x001fe20008000000 */
[----:B------:R-:W-:Y:S01]  /*e680*/  BAR.SYNC.DEFER_BLOCKING 0x1, 0x100 ;  /* 0x0044000000007b1d */ /* 0x000fe20000010000 */
[----:B--2---:R-:W-:-:S03]  /*e690*/  IMAD.WIDE R8, R3, R8, UR10 ;  /* 0x0000000a03087e25 */ /* 0x004fc6000f8e0208 */
[C---:B------:R-:W-:Y:S02]  /*e6a0*/  LOP3.LUT R3, R8.reuse, 0x380, RZ, 0xc0, !PT ;  /* 0x0000038008037812 */ /* 0x040fe400078ec0ff */
[C---:B------:R-:W-:Y:S02]  /*e6b0*/  IADD3 R10, P2, R8.reuse, 0x20, RZ ;  /* 0x00000020080a7810 */ /* 0x040fe40007f5e0ff */
[C---:B------:R-:W-:Y:S02]  /*e6c0*/  IADD3 R12, P1, R8.reuse, 0x40, RZ ;  /* 0x00000040080c7810 */ /* 0x040fe40007f3e0ff */
[C---:B------:R-:W-:Y:S01]  /*e6d0*/  IADD3 R17, P6, R8.reuse, 0x60, RZ ;  /* 0x0000006008117810 */ /* 0x040fe20007fde0ff */
[--C-:B------:R-:W-:Y:S01]  /*e6e0*/  IMAD.X R131, RZ, RZ, R9.reuse, P2 ;  /* 0x000000ffff837224 */ /* 0x100fe200010e0609 */
[C---:B------:R-:W-:Y:S01]  /*e6f0*/  IADD3 R133, P5, R8.reuse, 0x4000, RZ ;  /* 0x0000400008857810 */ /* 0x040fe20007fbe0ff */
[--C-:B------:R-:W-:Y:S01]  /*e700*/  IMAD.X R107, RZ, RZ, R9.reuse, P1 ;  /* 0x000000ffff6b7224 */ /* 0x100fe200008e0609 */
[----:B------:R-:W-:Y:S01]  /*e710*/  SHF.R.U64 R3, R3, 0x3, RZ ;  /* 0x0000000303037819 */ /* 0x000fe200000012ff */
[--C-:B------:R-:W-:Y:S01]  /*e720*/  IMAD.X R105, RZ, RZ, R9.reuse, P6 ;  /* 0x000000ffff697224 */ /* 0x100fe200030e0609 */
[C---:B------:R-:W-:Y:S01]  /*e730*/  IADD3 R22, P0, R8.reuse, 0x4020, RZ ;  /* 0x0000402008167810 */ /* 0x040fe20007f1e0ff */
[----:B------:R-:W-:Y:S01]  /*e740*/  IMAD.X R103, RZ, RZ, R9, P5 ;  /* 0x000000ffff677224 */ /* 0x000fe200028e0609 */
[----:B------:R-:W-:-:S02]  /*e750*/  IADD3 R135, P4, R8, 0x4040, RZ ;  /* 0x0000404008877810 */ /* 0x000fc40007f9e0ff */
[C---:B------:R-:W-:Y:S01]  /*e760*/  IADD3 R72, P3, R8.reuse, 0x4060, RZ ;  /* 0x0000406008487810 */ /* 0x040fe20007f7e0ff */
[--C-:B------:R-:W-:Y:S01]  /*e770*/  IMAD.X R101, RZ, RZ, R9.reuse, P0 ;  /* 0x000000ffff657224 */ /* 0x100fe200000e0609 */
[C---:B------:R-:W-:Y:S01]  /*e780*/  IADD3 R137, P2, R8.reuse, 0x8000, RZ ;  /* 0x0000800008897810 */ /* 0x040fe20007f5e0ff */
[--C-:B------:R-:W-:Y:S01]  /*e790*/  IMAD.X R99, RZ, RZ, R9.reuse, P4 ;  /* 0x000000ffff637224 */ /* 0x100fe200020e0609 */
[C---:B------:R-:W-:Y:S01]  /*e7a0*/  IADD3 R132, P1, R8.reuse, 0x8020, RZ ;  /* 0x0000802008847810 */ /* 0x040fe20007f3e0ff */
[--C-:B------:R-:W-:Y:S01]  /*e7b0*/  IMAD.X R97, RZ, RZ, R9.reuse, P3 ;  /* 0x000000ffff617224 */ /* 0x100fe200018e0609 */
[C---:B------:R-:W-:Y:S01]  /*e7c0*/  IADD3 R139, P6, R8.reuse, 0x8040, RZ ;  /* 0x00008040088b7810 */ /* 0x040fe20007fde0ff */
[--C-:B------:R-:W-:Y:S01]  /*e7d0*/  IMAD.X R75, RZ, RZ, R9.reuse, P2 ;  /* 0x000000ffff4b7224 */ /* 0x100fe200010e0609 */
[----:B------:R-:W-:Y:S01]  /*e7e0*/  IADD3 R141, P5, R8, 0x8060, RZ ;  /* 0x00008060088d7810 */ /* 0x000fe20007fbe0ff */
[--C-:B------:R-:W-:Y:S01]  /*e7f0*/  IMAD.X R73, RZ, RZ, R9.reuse, P1 ;  /* 0x000000ffff497224 */ /* 0x100fe200008e0609 */
[----:B------:R-:W-:Y:S01]  /*e800*/  LOP3.LUT R8, R3, R8, RZ, 0x3c, !PT ;  /* 0x0000000803087212 */ /* 0x000fe200078e3cff */
[--C-:B------:R-:W-:Y:S01]  /*e810*/  IMAD.X R13, RZ, RZ, R9.reuse, P6 ;  /* 0x000000ffff0d7224 */ /* 0x100fe200030e0609 */
[----:B------:R-:W-:Y:S01]  /*e820*/  LOP3.LUT R3, R10, 0x380, RZ, 0xc0, !PT ;  /* 0x000003800a037812 */ /* 0x000fe200078ec0ff */
[----:B------:R-:W-:Y:S01]  /*e830*/  IMAD.X R15, RZ, RZ, R9, P5 ;  /* 0x000000ffff0f7224 */ /* 0x000fe200028e0609 */
[----:B------:R-:W-:-:S02]  /*e840*/  LOP3.LUT R11, R12, 0x380, RZ, 0xc0, !PT ;  /* 0x000003800c0b7812 */ /* 0x000fc400078ec0ff */
[----:B------:R-:W-:Y:S02]  /*e850*/  SHF.R.U64 R3, R3, 0x3, RZ ;  /* 0x0000000303037819 */ /* 0x000fe400000012ff */
[----:B------:R-:W-:Y:S02]  /*e860*/  SHF.R.U64 R11, R11, 0x3, RZ ;  /* 0x000000030b0b7819 */ /* 0x000fe400000012ff */
[----:B------:R-:W-:Y:S02]  /*e870*/  LOP3.LUT R130, R3, R10, RZ, 0x3c, !PT ;  /* 0x0000000a03827212 */ /* 0x000fe400078e3cff */
[----:B------:R-:W-:Y:S02]  /*e880*/  LOP3.LUT R106, R11, R12, RZ, 0x3c, !PT ;  /* 0x0000000c0b6a7212 */ /* 0x000fe400078e3cff */
[----:B------:R-:W-:Y:S02]  /*e890*/  LOP3.LUT R3, R22, 0x380, RZ, 0xc0, !PT ;  /* 0x0000038016037812 */ /* 0x000fe400078ec0ff */
[----:B------:R-:W-:-:S02]  /*e8a0*/  LOP3.LUT R14, R17, 0x380, RZ, 0xc0, !PT ;  /* 0x00000380110e7812 */ /* 0x000fc400078ec0ff */
[----:B------:R-:W-:Y:S02]  /*e8b0*/  LOP3.LUT R12, R137, 0x380, RZ, 0xc0, !PT ;  /* 0x00000380890c7812 */ /* 0x000fe400078ec0ff */
[----:B------:R-:W-:Y:S02]  /*e8c0*/  SHF.R.U64 R3, R3, 0x3, RZ ;  /* 0x0000000303037819 */ /* 0x000fe400000012ff */
[----:B------:R-:W-:Y:S02]  /*e8d0*/  SHF.R.U64 R14, R14, 0x3, RZ ;  /* 0x000000030e0e7819 */ /* 0x000fe400000012ff */
[----:B------:R-:W-:Y:S02]  /*e8e0*/  SHF.R.U64 R12, R12, 0x3, RZ ;  /* 0x000000030c0c7819 */ /* 0x000fe400000012ff */
[----:B------:R-:W-:Y:S02]  /*e8f0*/  LOP3.LUT R10, R135, 0x380, RZ, 0xc0, !PT ;  /* 0x00000380870a7812 */ /* 0x000fe400078ec0ff */
[----:B------:R-:W-:-:S02]  /*e900*/  LOP3.LUT R11, R72, 0x380, RZ, 0xc0, !PT ;  /* 0x00000380480b7812 */ /* 0x000fc400078ec0ff */
[----:B------:R-:W-:Y:S02]  /*e910*/  LOP3.LUT R18, R133, 0x380, RZ, 0xc0, !PT ;  /* 0x0000038085127812 */ /* 0x000fe400078ec0ff */
[----:B------:R-:W-:Y:S02]  /*e920*/  LOP3.LUT R100, R3, R22, RZ, 0x3c, !PT ;  /* 0x0000001603647212 */ /* 0x000fe400078e3cff */
[----:B------:R-:W-:Y:S02]  /*e930*/  LOP3.LUT R104, R14, R17, RZ, 0x3c, !PT ;  /* 0x000000110e687212 */ /* 0x000fe400078e3cff */
[----:B------:R-:W-:Y:S02]  /*e940*/  LOP3.LUT R74, R12, R137, RZ, 0x3c, !PT ;  /* 0x000000890c4a7212 */ /* 0x000fe400078e3cff */
[----:B------:R-:W-:Y:S02]  /*e950*/  LOP3.LUT R3, R132, 0x380, RZ, 0xc0, !PT ;  /* 0x0000038084037812 */ /* 0x000fe400078ec0ff */
[----:B------:R-:W-:-:S02]  /*e960*/  SHF.R.U64 R10, R10, 0x3, RZ ;  /* 0x000000030a0a7819 */ /* 0x000fc400000012ff */
[----:B------:R-:W-:Y:S02]  /*e970*/  SHF.R.U64 R11, R11, 0x3, RZ ;  /* 0x000000030b0b7819 */ /* 0x000fe400000012ff */
[----:B------:R-:W-:Y:S02]  /*e980*/  LOP3.LUT R12, R139, 0x380, RZ, 0xc0, !PT ;  /* 0x000003808b0c7812 */ /* 0x000fe400078ec0ff */
[----:B------:R-:W-:Y:S02]  /*e990*/  LOP3.LUT R14, R141, 0x380, RZ, 0xc0, !PT ;  /* 0x000003808d0e7812 */ /* 0x000fe400078ec0ff */
[----:B------:R-:W-:Y:S02]  /*e9a0*/  SHF.R.U64 R18, R18, 0x3, RZ ;  /* 0x0000000312127819 */ /* 0x000fe400000012ff */
[----:B------:R-:W-:Y:S02]  /*e9b0*/  SHF.R.U64 R3, R3, 0x3, RZ ;  /* 0x0000000303037819 */ /* 0x000fe400000012ff */
[----:B------:R-:W-:-:S02]  /*e9c0*/  LOP3.LUT R98, R10, R135, RZ, 0x3c, !PT ;  /* 0x000000870a627212 */ /* 0x000fc400078e3cff */
[----:B------:R-:W-:Y:S02]  /*e9d0*/  LOP3.LUT R96, R11, R72, RZ, 0x3c, !PT ;  /* 0x000000480b607212 */ /* 0x000fe400078e3cff */
[----:B------:R-:W-:Y:S02]  /*e9e0*/  SHF.R.U64 R12, R12, 0x3, RZ ;  /* 0x000000030c0c7819 */ /* 0x000fe400000012ff */
[----:B------:R-:W-:Y:S02]  /*e9f0*/  SHF.R.U64 R14, R14, 0x3, RZ ;  /* 0x000000030e0e7819 */ /* 0x000fe400000012ff */
[----:B------:R-:W-:Y:S02]  /*ea00*/  LOP3.LUT R102, R18, R133, RZ, 0x3c, !PT ;  /* 0x0000008512667212 */ /* 0x000fe400078e3cff */
[----:B------:R-:W-:Y:S02]  /*ea10*/  MOV R17, R8 ;  /* 0x0000000800117202 */ /* 0x000fe40000000f00 */
[----:B------:R-:W-:-:S02]  /*ea20*/  F2FP.BF16.F32.PACK_AB R8, R25, R24 ;  /* 0x000000181908723e */ /* 0x000fc400000010ff */
[----:B------:R-:W-:Y:S02]  /*ea30*/  F2FP.BF16.F32.PACK_AB R9, R27, R26 ;  /* 0x0000001a1b09723e */ /* 0x000fe400000010ff */
[----:B------:R-:W-:Y:S02]  /*ea40*/  F2FP.BF16.F32.PACK_AB R10, R29, R28 ;  /* 0x0000001c1d0a723e */ /* 0x000fe400000010ff */
[----:B------:R-:W-:Y:S02]  /*ea50*/  F2FP.BF16.F32.PACK_AB R11, R31, R30 ;  /* 0x0000001e1f0b723e */ /* 0x000fe400000010ff */
[----:B------:R-:W-:Y:S02]  /*ea60*/  LOP3.LUT R72, R3, R132, RZ, 0x3c, !PT ;  /* 0x0000008403487212 */ /* 0x000fe400078e3cff */
[----:B------:R-:W-:Y:S01]  /*ea70*/  MOV R135, R130 ;  /* 0x0000008200877202 */ /* 0x000fe20000000f00 */
[----:B------:R0:W-:Y:S01]  /*ea80*/  STSM.16.M88.4 [R17], R8 ;  /* 0x0000000811007844 */ /* 0x0001e20000000200 */
[----:B------:R-:W-:-:S02]  /*ea90*/  LOP3.LUT R12, R12, R139, RZ, 0x3c, !PT ;  /* 0x0000008b0c0c7212 */ /* 0x000fc400078e3cff */
[----:B------:R-:W-:Y:S02]  /*eaa0*/  LOP3.LUT R14, R14, R141, RZ, 0x3c, !PT ;  /* 0x0000008d0e0e7212 */ /* 0x000fe400078e3cff */
[----:B------:R-:W-:Y:S02]  /*eab0*/  MOV R131, R98 ;  /* 0x0000006200837202 */ /* 0x000fe40000000f00 */
[----:B------:R-:W-:Y:S02]  /*eac0*/  MOV R3, R96 ;  /* 0x0000006000037202 */ /* 0x000fe40000000f00 */
[----:B------:R-:W-:Y:S02]  /*ead0*/  MOV R133, R102 ;  /* 0x0000006600857202 */ /* 0x000fe40000000f00 */
[----:B------:R-:W-:Y:S02]  /*eae0*/  MOV R132, R100 ;  /* 0x0000006400847202 */ /* 0x000fe40000000f00 */
[----:B------:R-:W-:-:S02]  /*eaf0*/  F2FP.BF16.F32.PACK_AB R96, R33, R32 ;  /* 0x000000202160723e */ /* 0x000fc400000010ff */
[----:B------:R-:W-:Y:S02]  /*eb00*/  F2FP.BF16.F32.PACK_AB R97, R35, R34 ;  /* 0x000000222361723e */ /* 0x000fe400000010ff */
[----:B------:R-:W-:Y:S02]  /*eb10*/  F2FP.BF16.F32.PACK_AB R98, R37, R36 ;  /* 0x000000242562723e */ /* 0x000fe400000010ff */
        /* <DEDUP_REMOVED lines=8> */
[----:B------:R-:W-:Y:S01]  /*eba0*/  MOV R18, R12 ;  /* 0x0000000c00127202 */ /* 0x000fe20000000f00 */
[----:B------:R2:W-:Y:S01]  /*ebb0*/  STSM.16.M88.4 [R106], R100 ;  /* 0x000000646a007844 */ /* 0x0005e20000000200 */
[----:B0-----:R-:W-:Y:S02]  /*ebc0*/  MOV R17, R14 ;  /* 0x0000000e00117202 */ /* 0x001fe40000000f00 */
[----:B------:R-:W-:-:S02]  /*ebd0*/  F2FP.BF16.F32.PACK_AB R8, R49, R48 ;  /* 0x000000303108723e */ /* 0x000fc400000010ff */
[----:B------:R-:W-:Y:S02]  /*ebe0*/  F2FP.BF16.F32.PACK_AB R9, R51, R50 ;  /* 0x000000323309723e */ /* 0x000fe400000010ff */
[----:B------:R-:W-:Y:S02]  /*ebf0*/  F2FP.BF16.F32.PACK_AB R10, R53, R52 ;  /* 0x00000034350a723e */ /* 0x000fe400000010ff */
[----:B------:R-:W-:Y:S02]  /*ec00*/  F2FP.BF16.F32.PACK_AB R11, R55, R54 ;  /* 0x00000036370b723e */ /* 0x000fe400000010ff */
[----:B------:R-:W-:Y:S02]  /*ec10*/  MOV R130, R74 ;  /* 0x0000004a00827202 */ /* 0x000fe40000000f00 */
[----:B------:R-:W-:Y:S01]  /*ec20*/  MOV R22, R72 ;  /* 0x0000004800167202 */ /* 0x000fe20000000f00 */
[----:B------:R0:W-:Y:S01]  /*ec30*/  STSM.16.M88.4 [R134], R8 ;  /* 0x0000000886007844 */ /* 0x0001e20000000200 */
[----:B------:R-:W-:-:S02]  /*ec40*/  F2FP.BF16.F32.PACK_AB R12, R57, R56 ;  /* 0x00000038390c723e */ /* 0x000fc400000010ff */
[----:B------:R-:W-:Y:S02]  /*ec50*/  F2FP.BF16.F32.PACK_AB R13, R59, R58 ;  /* 0x0000003a3b0d723e */ /* 0x000fe400000010ff */
[----:B------:R-:W-:Y:S02]  /*ec60*/  F2FP.BF16.F32.PACK_AB R14, R61, R60 ;  /* 0x0000003c3d0e723e */ /* 0x000fe400000010ff */
[----:B------:R-:W-:Y:S02]  /*ec70*/  F2FP.BF16.F32.PACK_AB R15, R63, R62 ;  /* 0x0000003e3f0f723e */ /* 0x000fe400000010ff */
[----:B------:R-:W-:Y:S02]  /*ec80*/  F2FP.BF16.F32.PACK_AB R72, R65, R64 ;  /* 0x000000404148723e */ /* 0x000fe400000010ff */
[----:B------:R-:W-:Y:S01]  /*ec90*/  F2FP.BF16.F32.PACK_AB R73, R67, R66 ;  /* 0x000000424349723e */ /* 0x000fe200000010ff */
[----:B------:R-:W-:Y:S01]  /*eca0*/  STSM.16.M88.4 [R133], R12 ;  /* 0x0000000c85007844 */ /* 0x000fe20000000200 */
[----:B------:R-:W-:-:S02]  /*ecb0*/  F2FP.BF16.F32.PACK_AB R74, R69, R68 ;  /* 0x00000044454a723e */ /* 0x000fc400000010ff */
[----:B------:R-:W-:Y:S02]  /*ecc0*/  F2FP.BF16.F32.PACK_AB R75, R71, R70 ;  /* 0x00000046474b723e */ /* 0x000fe400000010ff */
[----:B-1----:R-:W-:Y:S02]  /*ecd0*/  F2FP.BF16.F32.PACK_AB R96, R5, R4 ;  /* 0x000000040560723e */ /* 0x002fe400000010ff */
[----:B------:R-:W-:Y:S01]  /*ece0*/  F2FP.BF16.F32.PACK_AB R97, R123, R122 ;  /* 0x0000007a7b61723e */ /* 0x000fe200000010ff */
[----:B------:R-:W-:Y:S01]  /*ecf0*/  STSM.16.M88.4 [R132], R72 ;  /* 0x0000004884007844 */ /* 0x000fe20000000200 */
[----:B------:R-:W-:Y:S02]  /*ed00*/  F2FP.BF16.F32.PACK_AB R98, R77, R76 ;  /* 0x0000004c4d62723e */ /* 0x000fe400000010ff */
[----:B------:R-:W-:Y:S02]  /*ed10*/  F2FP.BF16.F32.PACK_AB R99, R79, R78 ;  /* 0x0000004e4f63723e */ /* 0x000fe400000010ff */
[----:B--2---:R-:W-:-:S02]  /*ed20*/  F2FP.BF16.F32.PACK_AB R100, R81, R80 ;  /* 0x000000505164723e */ /* 0x004fc400000010ff */
[----:B------:R-:W-:Y:S01]  /*ed30*/  F2FP.BF16.F32.PACK_AB R101, R83, R82 ;  /* 0x000000525365723e */ /* 0x000fe200000010ff */
[----:B------:R1:W-:Y:S01]  /*ed40*/  STSM.16.M88.4 [R131], R96 ;  /* 0x0000006083007844 */ /* 0x0003e20000000200 */
[----:B------:R-:W-:Y:S02]  /*ed50*/  F2FP.BF16.F32.PACK_AB R102, R85, R84 ;  /* 0x000000545566723e */ /* 0x000fe400000010ff */
[----:B------:R-:W-:Y:S02]  /*ed60*/  F2FP.BF16.F32.PACK_AB R103, R87, R86 ;  /* 0x000000565767723e */ /* 0x000fe400000010ff */
[----:B------:R-:W-:Y:S02]  /*ed70*/  F2FP.BF16.F32.PACK_AB R104, R89, R88 ;  /* 0x000000585968723e */ /* 0x000fe400000010ff */
[----:B------:R-:W-:Y:S01]  /*ed80*/  F2FP.BF16.F32.PACK_AB R105, R91, R90 ;  /* 0x0000005a5b69723e */ /* 0x000fe200000010ff */
[----:B------:R-:W-:Y:S01]  /*ed90*/  STSM.16.M88.4 [R3], R100 ;  /* 0x0000006403007844 */ /* 0x000fe20000000200 */
[----:B------:R-:W-:-:S02]  /*eda0*/  F2FP.BF16.F32.PACK_AB R106, R93, R92 ;  /* 0x0000005c5d6a723e */ /* 0x000fc400000010ff */
[----:B------:R-:W-:Y:S02]  /*edb0*/  F2FP.BF16.F32.PACK_AB R107, R95, R94 ;  /* 0x0000005e5f6b723e */ /* 0x000fe400000010ff */
[----:B0-----:R-:W-:Y:S02]  /*edc0*/  F2FP.BF16.F32.PACK_AB R8, R7, R6 ;  /* 0x000000060708723e */ /* 0x001fe400000010ff */
[----:B------:R-:W-:Y:S01]  /*edd0*/  F2FP.BF16.F32.PACK_AB R9, R125, R124 ;  /* 0x0000007c7d09723e */ /* 0x000fe200000010ff */
[----:B------:R-:W-:Y:S01]  /*ede0*/  STSM.16.M88.4 [R130], R104 ;  /* 0x0000006882007844 */ /* 0x000fe20000000200 */
[----:B------:R-:W-:Y:S01]  /*edf0*/  F2FP.BF16.F32.PACK_AB R10, R21, R20 ;  /* 0x00000014150a723e */ /* 0x000fe200000010ff */
[----:B-1----:R-:W-:Y:S01]  /*ee00*/  IMAD.U32 R96, RZ, RZ, UR12 ;  /* 0x0000000cff607e24 */ /* 0x002fe2000f8e00ff */
[----:B------:R-:W-:Y:S01]  /*ee10*/  F2FP.BF16.F32.PACK_AB R11, R127, R126 ;  /* 0x0000007e7f0b723e */ /* 0x000fe200000010ff */
[----:B------:R-:W-:Y:S01]  /*ee20*/  IMAD.U32 R97, RZ, RZ, UR13 ;  /* 0x0000000dff617e24 */ /* 0x000fe2000f8e00ff */
[----:B------:R-:W-:Y:S01]  /*ee30*/  F2FP.BF16.F32.PACK_AB R12, R121, R120 ;  /* 0x00000078790c723e */ /* 0x000fe200000010ff */
[----:B------:R-:W0:Y:S01]  /*ee40*/  LDC.64 R98, c[0x0][0xc08] ;  /* 0x00030200ff627b82 */ /* 0x000e220000000a00 */
[----:B------:R-:W-:Y:S01]  /*ee50*/  F2FP.BF16.F32.PACK_AB R13, R129, R128 ;  /* 0x00000080810d723e */ /* 0x000fe200000010ff */
[----:B------:R-:W-:Y:S01]  /*ee60*/  STSM.16.M88.4 [R22], R8 ;  /* 0x0000000816007844 */ /* 0x000fe20000000200 */
[----:B------:R-:W-:-:S02]  /*ee70*/  F2FP.BF16.F32.PACK_AB R14, R109, R108 ;  /* 0x0000006c6d0e723e */ /* 0x000fc400000010ff */
[----:B------:R-:W-:Y:S02]  /*ee80*/  F2FP.BF16.F32.PACK_AB R15, R111, R110 ;  /* 0x0000006e6f0f723e */ /* 0x000fe400000010ff */
[----:B------:R-:W-:Y:S02]  /*ee90*/  F2FP.BF16.F32.PACK_AB R72, R113, R112 ;  /* 0x000000707148723e */ /* 0x000fe400000010ff */
[----:B------:R-:W-:Y:S01]  /*eea0*/  F2FP.BF16.F32.PACK_AB R73, R115, R114 ;  /* 0x000000727349723e */ /* 0x000fe200000010ff */
[----:B------:R-:W-:Y:S01]  /*eeb0*/  STSM.16.M88.4 [R18], R12 ;  /* 0x0000000c12007844 */ /* 0x000fe20000000200 */
[----:B------:R-:W-:Y:S02]  /*eec0*/  F2FP.BF16.F32.PACK_AB R74, R117, R116 ;  /* 0x00000074754a723e */ /* 0x000fe400000010ff */
[----:B------:R-:W-:Y:S02]  /*eed0*/  F2FP.BF16.F32.PACK_AB R75, R119, R118 ;  /* 0x00000076774b723e */ /* 0x000fe400000010ff */
[----:B------:R-:W-:-:S03]  /*eee0*/  ISETP.NE.U32.AND P0, PT, RZ, UR14, PT ;  /* 0x0000000eff007c0c */ /* 0x000fc6000bf05070 */
[----:B------:R1:W-:Y:S01]  /*eef0*/  STSM.16.M88.4 [R17], R72 ;  /* 0x0000004811007844 */ /* 0x0003e20000000200 */
[----:B------:R-:W-:Y:S01]  /*ef00*/  BAR.SYNC.DEFER_BLOCKING 0x1, 0x100 ;  /* 0x0044000000007b1d */ /* 0x000fe20000010000 */
[----:B------:R-:W-:Y:S02]  /*ef10*/  ISETP.NE.AND.EX P0, PT, RZ, UR15, PT, P0 ;  /* 0x0000000fff007c0c */ /* 0x000fe4000bf05300 */
[----:B0-----:R-:W-:-:S05]  /*ef20*/  ISETP.NE.U32.AND P1, PT, R98, RZ, PT ;  /* 0x000000ff6200720c */ /* 0x001fca0003f25070 */
[----:B-1----:R-:W0:Y:S06]  /*ef30*/  LDC R17, c[0x0][0xbe8] ;  /* 0x0002fa00ff117b82 */ /* 0x002e2c0000000800 */
[----:B------:R-:W2:Y:S01]  /*ef40*/  @P0 LDG.E R3, desc[UR36][R96.64] ;  /* 0x0000002460030981 */ /* 0x000ea2000c1e1900 */
[----:B------:R-:W-:Y:S01]  /*ef50*/  R2UR UR4, R99 ;  /* 0x00000000630472ca */ /* 0x000fe200000e0000 */
[----:B------:R-:W-:-:S12]  /*ef60*/  VOTEU.ANY UP0, P1 ;  /* 0x00000000003f7886 */ /* 0x000fd80000800100 */
[----:B------:R-:W-:Y:S01]  /*ef70*/  UISETP.NE.AND.EX UP0, UPT, UR4, URZ, UPT, UP0 ;  /* 0x0000003f0400728c */ /* 0x000fe2000bf05300 */
[----:B0-----:R-:W-:Y:S02]  /*ef80*/  ISETP.NE.AND P1, PT, R17, 0x1, PT ;  /* 0x000000011100780c */ /* 0x001fe40003f25270 */
[----:B------:R-:W-:Y:S02]  /*ef90*/  ULDC UR4, c[0x0][0xa88] ;  /* 0x0002a20000047ab9 */ /* 0x000fe40000000800 */
[----:B------:R-:W-:Y:S01]  /*efa0*/  IMAD.U32 R12, RZ, RZ, UR4 ;  /* 0x00000004ff0c7e24 */ /* 0x000fe2000f8e00ff */
[----:B------:R-:W-:Y:S01]  /*efb0*/  PLOP3.LUT P4, PT, PT, PT, UP0, 0x80, 0x0 ;  /* 0x000000000000781c */ /* 0x000fe20003f8f008 */
[----:B------:R-:W-:-:S04]  /*efc0*/  ULDC UR4, c[0x0][0xad4] ;  /* 0x0002b50000047ab9 */ /* 0x000fc80000000800 */
[----:B------:R-:W-:Y:S02]  /*efd0*/  @UP0 ULDC.64 UR12, c[0x0][0xc08] ;  /* 0x00030200000c0ab9 */ /* 0x000fe40000000a00 */
[----:B------:R-:W-:Y:S01]  /*efe0*/  @UP0 UIMAD.WIDE UR12, UR9, 0x4, UR12 ;  /* 0x00000004090c08a5 */ /* 0x000fe2000f8e020c */
[----:B------:R-:W0:Y:S01]  /*eff0*/  @P1 LDC R10, c[0x0][0xbec] ;  /* 0x0002fb00ff0a1b82 */ /* 0x000e220000000800 */
[----:B------:R-:W-:-:S04]  /*f000*/  UISETP.NE.AND UP0, UPT, UR18, URZ, UPT ;  /* 0x0000003f1200728c */ /* 0x000fc8000bf05270 */
[----:B------:R-:W-:Y:S01]  /*f010*/  USEL UR4, UR18, UR4, UP0 ;  /* 0x0000000412047287 */ /* 0x000fe20008000000 */
[----:B------:R-:W-:Y:S02]  /*f020*/  IMAD.U32 R8, RZ, RZ, UR12 ;  /* 0x0000000cff087e24 */ /* 0x000fe4000f8e00ff */
[----:B------:R-:W1:Y:S01]  /*f030*/  @P1 LDC R11, c[0x0][0xbf0] ;  /* 0x0002fc00ff0b1b82 */ /* 0x000e620000000800 */
[----:B------:R-:W-:Y:S01]  /*f040*/  UISETP.GT.AND UP1, UPT, UR4, 0x1, UPT ;  /* 0x000000010400788c */ /* 0x000fe2000bf24270 */
[----:B------:R-:W-:Y:S01]  /*f050*/  IMAD.U32 R9, RZ, RZ, UR13 ;  /* 0x0000000dff097e24 */ /* 0x000fe2000f8e00ff */
[----:B------:R-:W-:Y:S02]  /*f060*/  UMOV UR22, 0x9b8 ;  /* 0x000009b800167882 */ /* 0x000fe40000000000 */
[----:B------:R-:W-:Y:S02]  /*f070*/  USEL UR22, UR22, 0x978, UP1 ;  /* 0x0000097816167887 */ /* 0x000fe40008800000 */
[----:B------:R-:W-:Y:S01]  /*f080*/  UISETP.NE.U32.AND UP0, UPT, UR14, URZ, UPT ;  /* 0x0000003f0e00728c */ /* 0x000fe2000bf05070 */
[----:B------:R-:W-:Y:S01]  /*f090*/  VIADD R15, R192, UR16 ;  /* 0x00000010c00f7c36 */ /* 0x000fe20008000000 */
[----:B------:R-:W-:Y:S01]  /*f0a0*/  USHF.R.S32.HI UR12, URZ, 0x1f, UR9 ;  /* 0x0000001f3f0c7899 */ /* 0x000fe20008011409 */
[----:B------:R0:W5:Y:S01]  /*f0b0*/  @P4 LDG.E R12, desc[UR36][R8.64] ;  /* 0x00000024080c4981 */ /* 0x000162000c1e1900 */
[----:B------:R-:W-:Y:S01]  /*f0c0*/  UMOV UR4, URZ ;  /* 0x0000003f00047c82 */ /* 0x000fe20008000000 */
[----:B------:R-:W-:-:S02]  /*f0d0*/  UISETP.NE.AND.EX UP0, UPT, UR15, URZ, UPT, UP0 ;  /* 0x0000003f0f00728c */ /* 0x000fc4000bf05300 */
[----:B------:R-:W-:Y:S02]  /*f0e0*/  USEL UR20, UR17, URZ, UP1 ;  /* 0x0000003f11147287 */ /* 0x000fe40008800000 */
[----:B------:R-:W-:Y:S02]  /*f0f0*/  USEL UR9, UR9, URZ, !UP0 ;  /* 0x0000003f09097287 */ /* 0x000fe4000c000000 */
[----:B------:R-:W-:Y:S01]  /*f100*/  USEL UR21, UR12, URZ, !UP0 ;  /* 0x0000003f0c157287 */ /* 0x000fe2000c000000 */
[----:B------:R-:W-:Y:S02]  /*f110*/  ULDC.64 UR16, c[0x0][UR22+0x220] ;  /* 0x0000880016107abb */ /* 0x000fe40008000a00 */
[----:B------:R-:W-:Y:S01]  /*f120*/  ULDC.64 UR12, c[0x0][UR22+0x218] ;  /* 0x00008600160c7abb */ /* 0x000fe20008000a00 */
[----:B------:R-:W-:Y:S01]  /*f130*/  ULDC.64 UR18, c[0x0][UR22+0x228] ;  /* 0x00008a0016127abb */ /* 0x000fe20008000a00 */
[----:B------:R-:W-:Y:S01]  /*f140*/  UIMAD.WIDE.U32 UR14, UR12, UR23, URZ ;  /* 0x000000170c0e72a5 */ /* 0x000fe2000f8e003f */
[----:B0-----:R-:W-:Y:S01]  /*f150*/  @P1 IMAD.HI.U32 R8, R15, R10, RZ ;  /* 0x0000000a0f081227 */ /* 0x001fe200078e00ff */
[----:B------:R-:W-:-:S02]  /*f160*/  UIMAD UR23, UR13, UR23, URZ ;  /* 0x000000170d1772a4 */ /* 0x000fc4000f8e023f */
[----:B------:R-:W-:Y:S02]  /*f170*/  UIMAD UR17, UR17, UR9, URZ ;  /* 0x00000009111172a4 */ /* 0x000fe4000f8e023f */
[----:B------:R-:W-:Y:S02]  /*f180*/  UIMAD.WIDE.U32 UR24, UR18, UR20, URZ ;  /* 0x00000014121872a5 */ /* 0x000fe4000f8e003f */
[----:B------:R-:W-:Y:S02]  /*f190*/  UIMAD.WIDE.U32 UR12, UR16, UR9, URZ ;  /* 0x00000009100c72a5 */ /* 0x000fe4000f8e003f */
[----:B------:R-:W-:Y:S02]  /*f1a0*/  UIMAD UR18, UR19, UR20, URZ ;  /* 0x00000014131272a4 */ /* 0x000fe4000f8e023f */
[----:B------:R-:W-:Y:S01]  /*f1b0*/  UIMAD UR17, UR16, UR21, UR17 ;  /* 0x00000015101172a4 */ /* 0x000fe2000f8e0211 */
[----:B------:R-:W-:Y:S01]  /*f1c0*/  IMAD.U32 R9, RZ, RZ, UR25 ;  /* 0x00000019ff097e24 */ /* 0x000fe2000f8e00ff */
[----:B------:R-:W-:-:S02]  /*f1d0*/  UIADD3 UR18, UR25, UR18, URZ ;  /* 0x0000001219127290 */ /* 0x000fc4000fffe03f */
[----:B------:R-:W-:Y:S02]  /*f1e0*/  UIADD3 UR23, UR15, UR23, URZ ;  /* 0x000000170f177290 */ /* 0x000fe4000fffe03f */
[----:B------:R-:W-:Y:S02]  /*f1f0*/  UIADD3 UR17, UR13, UR17, URZ ;  /* 0x000000110d117290 */ /* 0x000fe4000fffe03f */
[----:B------:R-:W-:Y:S01]  /*f200*/  IMAD.U32 R14, RZ, RZ, UR18 ;  /* 0x00000012ff0e7e24 */ /* 0x000fe2000f8e00ff */
[----:B--2---:R-:W-:Y:S01]  /*f210*/  @P0 R2UR UR4, R3 ;  /* 0x00000000030402ca */ /* 0x004fe200000e0000 */
[----:B------:R-:W-:Y:S01]  /*f220*/  IMAD.MOV.U32 R3, RZ, RZ, R15 ;  /* 0x000000ffff037224 */ /* 0x000fe200078e000f */
[----:B-1----:R-:W-:Y:S01]  /*f230*/  @P1 SHF.R.U32.HI R3, RZ, R11, R8 ;  /* 0x0000000bff031219 */ /* 0x002fe20000011608 */
[----:B------:R-:W-:-:S03]  /*f240*/  IMAD.U32 R8, RZ, RZ, UR24 ;  /* 0x00000018ff087e24 */ /* 0x000fc6000f8e00ff */
[--C-:B------:R-:W-:Y:S01]  /*f250*/  SHF.R.S32.HI R9, RZ, 0x1f, R3.reuse ;  /* 0x0000001fff097819 */ /* 0x100fe20000011403 */
[----:B------:R-:W-:-:S04]  /*f260*/  IMAD.MOV R10, RZ, RZ, -R3 ;  /* 0x000000ffff0a7224 */ /* 0x000fc800078e0a03 */
[----:B------:R-:W-:Y:S02]  /*f270*/  IMAD R11, R17, R10, R15 ;  /* 0x0000000a110b7224 */ /* 0x000fe400078e020f */
[----:B------:R-:W-:Y:S02]  /*f280*/  UIADD3 UR14, UP0, UP2, UR12, UR14, UR4 ;  /* 0x0000000e0c0e7290 */ /* 0x000fe4000fa1e004 */
[----:B------:R-:W-:Y:S01]  /*f290*/  USHF.R.S32.HI UR16, URZ, 0x1f, UR4 ;  /* 0x0000001f3f107899 */ /* 0x000fe20008011404 */
[----:B------:R-:W-:-:S03]  /*f2a0*/  ULDC.64 UR12, c[0x0][UR22+0x210] ;  /* 0x00008400160c7abb */ /* 0x000fc60008000a00 */
        /* <DEDUP_REMOVED lines=18> */
.L_x_4574:
[----:B------:R-:W2:Y:S01]  /*f3d0*/  LDL R3, [R1+0xc] ;  /* 0x00000c0001037983 */ /* 0x000ea20000100800 */
[----:B------:R-:W-:Y:S02]  /*f3e0*/  R2UR UR12, R23 ;  /* 0x00000000170c72ca */ /* 0x000fe400000e0000 */
[----:B------:R-:W-:Y:S01]  /*f3f0*/  LOP3.LUT P0, RZ, R222, 0x3, RZ, 0xc0, !PT ;  /* 0x00000003deff7812 */ /* 0x000fe2000780c0ff */
[----:B------:R-:W-:Y:S01]  /*f400*/  SHFL.IDX PT, R8, R13, RZ, 0x1c1f ;  /* 0x001c1fff0d087589 */ /* 0x000fe200000e0000 */
[----:B------:R-:W-:-:S03]  /*f410*/  PLOP3.LUT P3, PT, PT, PT, UP1, 0x80, 0x0 ;  /* 0x000000000000781c */ /* 0x000fc60003f6f018 */
[----:B------:R-:W0:Y:S04]  /*f420*/  SHFL.IDX PT, R9, R14, RZ, 0x1c1f ;  /* 0x001c1fff0e097589 */ /* 0x000e2800000e0000 */
[----:B------:R-:W-:Y:S04]  /*f430*/  SHFL.IDX PT, R10, R13, 0x1, 0x1c1f ;  /* 0x003c1f000d0a7f89 */ /* 0x000fe800000e0000 */
[----:B------:R-:W1:Y:S01]  /*f440*/  SHFL.IDX PT, R11, R14, 0x1, 0x1c1f ;  /* 0x003c1f000e0b7f89 */ /* 0x000e6200000e0000 */
[----:B--2---:R-:W-:Y:S02]  /*f450*/  VIADD R18, R3, UR12 ;  /* 0x0000000c03127c36 */ /* 0x004fe40008000000 */
[----:B-----5:R-:W-:-:S02]  /*f460*/  IMAD R3, R12, R17, RZ ;  /* 0x000000110c037224 */ /* 0x020fc400078e02ff */
[----:B------:R-:W-:-:S03]  /*f470*/  VIADD R12, R18, 0x8 ;  /* 0x00000008120c7836 */ /* 0x000fc60000000000 */
[-C--:B------:R-:W-:Y:S02]  /*f480*/  ISETP.GE.OR P2, PT, R18, R3.reuse, P0 ;  /* 0x000000031200720c */ /* 0x080fe40000746670 */
[----:B------:R-:W-:-:S11]  /*f490*/  ISETP.GE.OR P0, PT, R12, R3, P0 ;  /* 0x000000030c00720c */ /* 0x000fd60000706670 */
[----:B0-----:R0:W-:Y:S01]  /*f4a0*/  @!P2 ST.E desc[UR36][R8.64], R0 ;  /* 0x000000000800a985 */ /* 0x0011e2000c101924 */
[----:B------:R-:W-:-:S03]  /*f4b0*/  ISETP.GE.AND P2, PT, R18, R3, PT ;  /* 0x000000031200720c */ /* 0x000fc60003f46270 */
[----:B-1----:R0:W-:Y:S01]  /*f4c0*/  @!P0 ST.E desc[UR36][R10.64], R2 ;  /* 0x000000020a008985 */ /* 0x0021e2000c101924 */
[----:B------:R-:W-:Y:S01]  /*f4d0*/  ISETP.GE.AND P0, PT, R12, R3, PT ;  /* 0x000000030c00720c */ /* 0x000fe20003f06270 */
[----:B------:R-:W-:-:S12]  /*f4e0*/  @P3 BRA `(.L_x_4575) ;  /* 0x0000000c004c3947 */ /* 0x000fd80003800000 */
[----:B------:R-:W-:Y:S01]  /*f4f0*/  IMAD.SHL.U32 R63, R194, 0x8, RZ ;  /* 0x00000008c23f7824 */ /* 0x000fe200078e00ff */
[----:B------:R-:W1:Y:S01]  /*f500*/  @P1 LDC R57, c[0x0][0xbec] ;  /* 0x0002fb00ff391b82 */ /* 0x000e620000000800 */
[----:B------:R-:W-:Y:S01]  /*f510*/  IMAD.MOV.U32 R5, RZ, RZ, 0x2 ;  /* 0x00000002ff057424 */ /* 0x000fe200078e00ff */
[----:B------:R-:W-:Y:S01]  /*f520*/  ULDC.64 UR14, c[0x0][0xaa0] ;  /* 0x0002a800000e7ab9 */ /* 0x000fe20000000a00 */
[----:B------:R-:W-:Y:S01]  /*f530*/  IMAD R4, R219, 0x40, R63 ;  /* 0x00000040db047824 */ /* 0x000fe200078e023f */
[----:B------:R-:W-:Y:S02]  /*f540*/  R2UR UR17, R23 ;  /* 0x00000000171172ca */ /* 0x000fe400000e0000 */
[----:B------:R-:W-:Y:S01]  /*f550*/  R2UR UR18, R209 ;  /* 0x00000000d11272ca */ /* 0x000fe200000e0000 */
[----:B------:R-:W-:Y:S01]  /*f560*/  IMAD.WIDE R4, R4, R5, UR10 ;  /* 0x0000000a04047e25 */ /* 0x000fe2000f8e0205 */
[----:B------:R-:W2:Y:S02]  /*f570*/  @P1 LDC R61, c[0x0][0xbf0] ;  /* 0x0002fc00ff3d1b82 */ /* 0x000ea40000000800 */
[C---:B------:R-:W-:Y:S01]  /*f580*/  IADD3 R29, P2, R4.reuse, 0x5000, RZ ;  /* 0x00005000041d7810 */ /* 0x040fe20007f5e0ff */
[----:B------:R-:W-:Y:S01]  /*f590*/  UIMAD UR12, UR16, UR14, URZ ;  /* 0x0000000e100c72a4 */ /* 0x000fe2000f8e023f */
[----:B0-----:R-:W-:-:S02]  /*f5a0*/  IADD3 R9, P4, R4, 0x1000, RZ ;  /* 0x0000100004097810 */ /* 0x001fc40007f9e0ff */
[----:B------:R-:W-:Y:S02]  /*f5b0*/  LOP3.LUT R28, R29, 0x380, RZ, 0xc0, !PT ;  /* 0x000003801d1c7812 */ /* 0x000fe400078ec0ff */
[----:B------:R-:W-:Y:S02]  /*f5c0*/  IADD3 R13, P3, R4, 0x2000, RZ ;  /* 0x00002000040d7810 */ /* 0x000fe40007f7e0ff */
[----:B------:R-:W-:Y:S02]  /*f5d0*/  SHF.R.U64 R28, R28, 0x3, RZ ;  /* 0x000000031c1c7819 */ /* 0x000fe400000012ff */
[----:B------:R-:W-:Y:S02]  /*f5e0*/  IADD3 R21, P6, R4, 0x3000, RZ ;  /* 0x0000300004157810 */ /* 0x000fe40007fde0ff */
[----:B------:R-:W-:Y:S01]  /*f5f0*/  LOP3.LUT R28, R28, R29, RZ, 0x3c, !PT ;  /* 0x0000001d1c1c7212 */ /* 0x000fe200078e3cff */
[----:B------:R-:W-:Y:S01]  /*f600*/  IMAD.X R29, RZ, RZ, R5, P2 ;  /* 0x000000ffff1d7224 */ /* 0x000fe200010e0605 */
[----:B------:R-:W-:-:S02]  /*f610*/  IADD3 R7, P2, R4, 0xb000, RZ ;  /* 0x0000b00004077810 */ /* 0x000fc40007f5e0ff */
[----:B------:R-:W-:Y:S02]  /*f620*/  IADD3 R25, P5, R4, 0x4000, RZ ;  /* 0x0000400004197810 */ /* 0x000fe40007fbe0ff */
[----:B------:R-:W-:Y:S01]  /*f630*/  LOP3.LUT R0, R7, 0x380, RZ, 0xc0, !PT ;  /* 0x0000038007007812 */ /* 0x000fe200078ec0ff */
[----:B------:R-:W-:Y:S01]  /*f640*/  UIMAD UR12, UR4, UR15, UR12 ;  /* 0x0000000f040c72a4 */ /* 0x000fe2000f8e020c */
[----:B------:R-:W-:Y:S01]  /*f650*/  LOP3.LUT R8, R9, 0x380, RZ, 0xc0, !PT ;  /* 0x0000038009087812 */ /* 0x000fe200078ec0ff */
[----:B------:R-:W-:Y:S01]  /*f660*/  UIMAD.WIDE.U32 UR10, UR4, UR14, URZ ;  /* 0x0000000e040a72a5 */ /* 0x000fe2000f8e003f */
[----:B------:R-:W-:Y:S01]  /*f670*/  SHF.R.U64 R0, R0, 0x3, RZ ;  /* 0x0000000300007819 */ /* 0x000fe200000012ff */
[----:B------:R-:W-:Y:S01]  /*f680*/  IMAD.X R53, RZ, RZ, R5, P2 ;  /* 0x000000ffff357224 */ /* 0x000fe200010e0605 */
[----:B------:R-:W-:Y:S01]  /*f690*/  LOP3.LUT R12, R13, 0x380, RZ, 0xc0, !PT ;  /* 0x000003800d0c7812 */ /* 0x000fe200078ec0ff */
[----:B------:R-:W5:Y:S01]  /*f6a0*/  LD.E.128 R28, desc[UR36][R28.64] ;  /* 0x000000241c1c7980 */ /* 0x000f62000c101d00 */
[----:B------:R-:W-:-:S02]  /*f6b0*/  LOP3.LUT R20, R21, 0x380, RZ, 0xc0, !PT ;  /* 0x0000038015147812 */ /* 0x000fc400078ec0ff */
[----:B------:R-:W-:Y:S02]  /*f6c0*/  LOP3.LUT R24, R25, 0x380, RZ, 0xc0, !PT ;  /* 0x0000038019187812 */ /* 0x000fe400078ec0ff */
[----:B------:R-:W-:Y:S01]  /*f6d0*/  LOP3.LUT R52, R0, R7, RZ, 0x3c, !PT ;  /* 0x0000000700347212 */ /* 0x000fe200078e3cff */
[----:B------:R-:W-:Y:S01]  /*f6e0*/  IMAD R0, R194, 0x20, R219 ;  /* 0x00000020c2007824 */ /* 0x000fe200078e02db */
[----:B------:R-:W-:Y:S01]  /*f6f0*/  UIADD3 UR11, UR11, UR12, URZ ;  /* 0x0000000c0b0b7290 */ /* 0x000fe2000fffe03f */
[----:B------:R-:W-:Y:S02]  /*f700*/  SHF.R.U64 R8, R8, 0x3, RZ ;  /* 0x0000000308087819 */ /* 0x000fe400000012ff */
[----:B------:R-:W-:Y:S01]  /*f710*/  SHF.R.U64 R12, R12, 0x3, RZ ;  /* 0x000000030c0c7819 */ /* 0x000fe200000012ff */
[----:B------:R-:W-:Y:S01]  /*f720*/  ULDC.64 UR12, c[0x0][0xae8] ;  /* 0x0002ba00000c7ab9 */ /* 0x000fe20000000a00 */
[----:B------:R-:W-:Y:S02]  /*f730*/  SHF.R.U64 R20, R20, 0x3, RZ ;  /* 0x0000000314147819 */ /* 0x000fe400000012ff */
[----:B------:R-:W-:Y:S01]  /*f740*/  SHF.R.U64 R24, R24, 0x3, RZ ;  /* 0x0000000318187819 */ /* 0x000fe200000012ff */
[----:B------:R-:W-:Y:S01]  /*f750*/  VIADD R18, R0, UR17 ;  /* 0x0000001100127c36 */ /* 0x000fe20008000000 */
[----:B------:R-:W-:Y:S01]  /*f760*/  UIMAD.WIDE.U32 UR10, UR18, UR12, UR10 ;  /* 0x0000000c120a72a5 */ /* 0x000fe2000f8e000a */
        /* <DEDUP_REMOVED lines=9> */
[----:B------:R-:W-:Y:S01]  /*f800*/  USHF.R.S32.HI UR4, URZ, 0x1f, UR9 ;  /* 0x0000001f3f047899 */ /* 0x000fe20008011409 */
[----:B------:R-:W-:Y:S01]  /*f810*/  IADD3 R37, P4, R4, 0x7000, RZ ;  /* 0x0000700004257810 */ /* 0x000fe20007f9e0ff */
[----:B-1----:R-:W-:Y:S01]  /*f820*/  @P1 IMAD.HI.U32 R0, R18, R57, RZ ;  /* 0x0000003912001227 */ /* 0x002fe200078e00ff */
[C---:B------:R-:W-:Y:S01]  /*f830*/  IADD3 R41, P3, R4.reuse, 0x8000, RZ ;  /* 0x0000800004297810 */ /* 0x040fe20007f7e0ff */
[----:B------:R-:W-:Y:S01]  /*f840*/  UIMAD UR11, UR18, UR13, UR11 ;  /* 0x0000000d120b72a4 */ /* 0x000fe2000f8e020b */
[C---:B------:R-:W-:Y:S01]  /*f850*/  IADD3 R45, P6, R4.reuse, 0x9000, RZ ;  /* 0x00009000042d7810 */ /* 0x040fe20007fde0ff */
[----:B------:R-:W-:Y:S01]  /*f860*/  IMAD.MOV.U32 R59, RZ, RZ, R18 ;  /* 0x000000ffff3b7224 */ /* 0x000fe200078e0012 */
[----:B------:R-:W-:Y:S01]  /*f870*/  IADD3 R49, P5, R4, 0xa000, RZ ;  /* 0x0000a00004317810 */ /* 0x000fe20007fbe0ff */
        /* <DEDUP_REMOVED lines=8> */
[----:B------:R-:W-:Y:S02]  /*f900*/  LOP3.LUT R48, R49, 0x380, RZ, 0xc0, !PT ;  /* 0x0000038031307812 */ /* 0x000fe400078ec0ff */
[----:B------:R-:W-:Y:S01]  /*f910*/  LOP3.LUT R11, R4, 0x380, RZ, 0xc0, !PT ;  /* 0x00000380040b7812 */ /* 0x000fe200078ec0ff */
[----:B------:R-:W5:Y:S01]  /*f920*/  LD.E.128 R24, desc[UR36][R24.64] ;  /* 0x0000002418187980 */ /* 0x000f62000c101d00 */
[----:B--2---:R-:W-:Y:S01]  /*f930*/  @P1 SHF.R.U32.HI R59, RZ, R61, R0 ;  /* 0x0000003dff3b1219 */ /* 0x004fe20000011600 */
[----:B------:R-:W-:Y:S01]  /*f940*/  UIMAD UR4, UR9, UR13, UR4 ;  /* 0x0000000d090472a4 */ /* 0x000fe2000f8e0204 */
[----:B------:R-:W-:Y:S01]  /*f950*/  SHF.R.U64 R32, R32, 0x3, RZ ;  /* 0x0000000320207819 */ /* 0x000fe200000012ff */
[----:B------:R-:W-:Y:S01]  /*f960*/  UIMAD.WIDE.U32 UR10, UR9, UR12, UR10 ;  /* 0x0000000c090a72a5 */ /* 0x000fe2000f8e000a */
[----:B------:R-:W-:Y:S01]  /*f970*/  SHF.R.U64 R36, R36, 0x3, RZ ;  /* 0x0000000324247819 */ /* 0x000fe200000012ff */
[----:B------:R-:W5:Y:S01]  /*f980*/  LD.E.128 R52, desc[UR36][R52.64] ;  /* 0x0000002434347980 */ /* 0x000f62000c101d00 */
[----:B------:R-:W-:-:S02]  /*f990*/  SHF.R.U64 R40, R40, 0x3, RZ ;  /* 0x0000000328287819 */ /* 0x000fc400000012ff */
[----:B------:R-:W-:Y:S02]  /*f9a0*/  SHF.R.U64 R44, R44, 0x3, RZ ;  /* 0x000000032c2c7819 */ /* 0x000fe400000012ff */
[----:B------:R-:W-:Y:S01]  /*f9b0*/  SHF.R.U64 R48, R48, 0x3, RZ ;  /* 0x0000000330307819 */ /* 0x000fe200000012ff */
[--C-:B------:R-:W-:Y:S01]  /*f9c0*/  IMAD.MOV R2, RZ, RZ, -R59.reuse ;  /* 0x000000ffff027224 */ /* 0x100fe200078e0a3b */
[----:B------:R-:W-:Y:S02]  /*f9d0*/  SHF.R.U64 R11, R11, 0x3, RZ ;  /* 0x000000030b0b7819 */ /* 0x000fe400000012ff */
[----:B------:R-:W-:Y:S01]  /*f9e0*/  SHF.R.S32.HI R0, RZ, 0x1f, R59 ;  /* 0x0000001fff007819 */ /* 0x000fe2000001143b */
[----:B------:R-:W-:Y:S01]  /*f9f0*/  UIADD3 UR4, UR11, UR4, URZ ;  /* 0x000000040b047290 */ /* 0x000fe2000fffe03f */
[----:B------:R-:W-:Y:S01]  /*fa00*/  LOP3.LUT R32, R32, R33, RZ, 0x3c, !PT ;  /* 0x0000002120207212 */ /* 0x000fe200078e3cff */
[----:B------:R-:W-:Y:S01]  /*fa10*/  ULDC.64 UR12, c[0x0][0xae0] ;  /* 0x0002b800000c7ab9 */ /* 0x000fe20000000a00 */
        /* <DEDUP_REMOVED lines=12> */
[----:B------:R-:W-:Y:S01]  /*fae0*/  IMAD R17, R17, R2, R18 ;  /* 0x0000000211117224 */ /* 0x000fe200078e0212 */
[----:B------:R-:W5:Y:S01]  /*faf0*/  LD.E.128 R4, desc[UR36][R4.64] ;  /* 0x0000002404047980 */ /* 0x000f62000c101d00 */
[----:B------:R-:W-:Y:S02]  /*fb00*/  IMAD.U32 R57, RZ, RZ, UR11 ;  /* 0x0000000bff397e24 */ /* 0x000fe4000f8e00ff */
[----:B------:R-:W-:Y:S01]  /*fb10*/  IMAD.U32 R56, RZ, RZ, UR10 ;  /* 0x0000000aff387e24 */ /* 0x000fe2000f8e00ff */
[----:B------:R-:W5:Y:S01]  /*fb20*/  LD.E.128 R32, desc[UR36][R32.64] ;  /* 0x0000002420207980 */ /* 0x000f62000c101d00 */
[----:B------:R-:W-:Y:S01]  /*fb30*/  IMAD.U32 R57, RZ, RZ, UR4 ;  /* 0x00000004ff397e24 */ /* 0x000fe2000f8e00ff */
[----:B------:R-:W-:Y:S01]  /*fb40*/  ULDC.64 UR10, c[0x0][0xad8] ;  /* 0x0002b600000a7ab9 */ /* 0x000fe20000000a00 */
[----:B------:R-:W-:Y:S01]  /*fb50*/  IMAD R61, R59, UR13, R0 ;  /* 0x0000000d3b3d7c24 */ /* 0x000fe2000f8e0200 */
[----:B------:R-:W5:Y:S01]  /*fb60*/  LD.E.128 R36, desc[UR36][R36.64] ;  /* 0x0000002424247980 */ /* 0x000f62000c101d00 */
[----:B------:R-:W-:-:S03]  /*fb70*/  SHF.R.S32.HI R0, RZ, 0x1f, R17 ;  /* 0x0000001fff007819 */ /* 0x000fc60000011411 */
[----:B------:R-:W5:Y:S01]  /*fb80*/  LD.E.128 R40, desc[UR36][R40.64] ;  /* 0x0000002428287980 */ /* 0x000f62000c101d00 */
[----:B------:R-:W-:-:S03]  /*fb90*/  IMAD.WIDE.U32 R56, R59, UR12, R56 ;  /* 0x0000000c3b387c25 */ /* 0x000fc6000f8e0038 */
        /* <DEDUP_REMOVED lines=8> */
[----:B------:R-:W-:-:S02]  /*fc20*/  IMAD R2, R0, UR10, RZ ;  /* 0x0000000a00027c24 */ /* 0x000fc4000f8e02ff */
[----:B------:R-:W-:Y:S02]  /*fc30*/  VIADD R18, R219, UR17 ;  /* 0x00000011db127c36 */ /* 0x000fe40008000000 */
[----:B------:R-:W-:Y:S02]  /*fc40*/  IMAD.IADD R57, R57, 0x1, R61 ;  /* 0x0000000139397824 */ /* 0x000fe400078e023d */
[C---:B------:R-:W-:Y:S02]  /*fc50*/  IMAD R59, R17.reuse, UR11, R2 ;  /* 0x0000000b113b7c24 */ /* 0x040fe4000f8e0202 */
[C---:B------:R-:W-:Y:S01]  /*fc60*/  VIADD R2, R18.reuse, 0x40 ;  /* 0x0000004012027836 */ /* 0x040fe20000000000 */
[----:B------:R-:W-:Y:S01]  /*fc70*/  UIADD3 UR8, UR8, 0x30820, URZ ;  /* 0x0003082008087890 */ /* 0x000fe2000fffe03f */
[----:B------:R-:W-:Y:S01]  /*fc80*/  IMAD.WIDE.U32 R56, R17, UR10, R56 ;  /* 0x0000000a11387c25 */ /* 0x000fe2000f8e0038 */
[-C--:B------:R-:W-:Y:S01]  /*fc90*/  ISETP.GE.AND P2, PT, R18, R3.reuse, PT ;  /* 0x000000031200720c */ /* 0x080fe20003f46270 */
[----:B------:R-:W-:Y:S01]  /*fca0*/  ULDC.64 UR10, c[0x0][0xa80] ;  /* 0x0002a000000a7ab9 */ /* 0x000fe20000000a00 */
[----:B------:R-:W-:Y:S01]  /*fcb0*/  ISETP.GE.AND P1, PT, R2, R3, PT ;  /* 0x000000030200720c */ /* 0x000fe20003f26270 */
[----:B------:R-:W-:Y:S01]  /*fcc0*/  IMAD.IADD R17, R57, 0x1, R59 ;  /* 0x0000000139117824 */ /* 0x000fe200078e023b */
[----:B------:R-:W-:Y:S01]  /*fcd0*/  UPRMT UR8, URZ, 0x654, UR8 ;  /* 0x000006543f087896 */ /* 0x000fe20008000008 */
[----:B------:R-:W-:Y:S01]  /*fce0*/  LEA R2, P3, R56, UR10, 0x1 ;  /* 0x0000000a38027c11 */ /* 0x000fe2000f8608ff */
[----:B------:R-:W-:-:S03]  /*fcf0*/  VIADD R0, R18, 0x20 ;  /* 0x0000002012007836 */ /* 0x000fc60000000000 */
[----:B------:R-:W-:Y:S01]  /*fd00*/  LEA.HI.X R17, R56, UR11, R17, 0x1, P3 ;  /* 0x0000000b38117c11 */ /* 0x000fe200098f0c11 */
[C---:B------:R-:W-:Y:S01]  /*fd10*/  VIADD R65, R63.reuse, 0x40 ;  /* 0x000000403f417836 */ /* 0x040fe20000000000 */
[----:B------:R-:W-:Y:S01]  /*fd20*/  ISETP.GE.AND P0, PT, R0, R3, PT ;  /* 0x000000030000720c */ /* 0x000fe20003f06270 */
[----:B------:R-:W-:Y:S01]  /*fd30*/  VIADD R67, R63, 0x80 ;  /* 0x000000803f437836 */ /* 0x000fe20000000000 */
[----:B0-----:R-:W-:Y:S01]  /*fd40*/  SYNCS.ARRIVE.TRANS64.RED.A1T0 RZ, [UR8], RZ ;  /* 0x000000ffffff79a7 */ /* 0x001fe20008100408 */
        /* <DEDUP_REMOVED lines=20> */
.L_x_4577:
[----:B------:R-:W-:Y:S05]  /*fe90*/  BSYNC B1 ;  /* 0x0000000000017941 */ /* 0x000fea0003800000 */
.L_x_4576:
[----:B--2---:R2:W4:Y:S01]  /*fea0*/  SHFL.IDX PT, R0, R17, 0x1, 0x181f ;  /* 0x00381f0011007f89 */ /* 0x00452200000e0000 */
[----:B------:R-:W-:Y:S03]  /*feb0*/  BSSY B1, `(.L_x_4578) ;  /* 0x0000010000017945 */ /* 0x000fe60003800000 */
[----:B---3-5:R2:W3:Y:S01]  /*fec0*/  SHFL.IDX PT, R24, R2, 0x1, 0x181f ;  /* 0x00381f0002187f89 */ /* 0x0284e200000e0000 */
        /* <DEDUP_REMOVED lines=14> */
.L_x_4579:
[----:B------:R-:W-:Y:S05]  /*ffb0*/  BSYNC B1 ;  /* 0x0000000000017941 */ /* 0x000fea0003800000 */
.L_x_4578:
        /* <DEDUP_REMOVED lines=17> */
.L_x_4581:
[----:B------:R-:W-:Y:S05]  /*100d0*/  BSYNC B1 ;  /* 0x0000000000017941 */ /* 0x000fea0003800000 */
.L_x_4580:
[----:B0-----:R-:W-:Y:S01]  /*100e0*/  VIADD R0, R18, 0x60 ;  /* 0x0000006012007836 */ /* 0x001fe20000000000 */
[----:B--2-4-:R-:W0:Y:S04]  /*100f0*/  SHFL.IDX PT, R17, R17, 0x3, 0x181f ;  /* 0x00781f0011117f89 */ /* 0x014e2800000e0000 */
[----:B------:R-:W-:Y:S01]  /*10100*/  ISETP.GE.AND P0, PT, R0, R3, PT ;  /* 0x000000030000720c */ /* 0x000fe20003f06270 */
[----:B------:R2:W4:-:S12]  /*10110*/  SHFL.IDX PT, R6, R2, 0x3, 0x181f ;  /* 0x00781f0002067f89 */ /* 0x00051800000e0000 */
[----:B--2---:R-:W-:Y:S05]  /*10120*/  @P0 BRA `(.L_x_4582) ;  /* 0x00000020006c0947 */ /* 0x004fea0003800000 */
        /* <DEDUP_REMOVED lines=15> */
.L_x_4575:
        /* <DEDUP_REMOVED lines=12> */
[----:B------:R-:W-:Y:S01]  /*102e0*/  UIADD3 UR8, UR8, 0x30820, URZ ;  /* 0x0003082008087890 */ /* 0x000fe2000fffe03f */
[----:B------:R-:W-:Y:S01]  /*102f0*/  SHF.R.S32.HI R73, RZ, 0x1f, R217 ;  /* 0x0000001fff497819 */ /* 0x000fe200000114d9 */
[----:B------:R-:W-:Y:S01]  /*10300*/  ULDC.64 UR12, c[0x0][0xb38] ;  /* 0x0002ce00000c7ab9 */ /* 0x000fe20000000a00 */
[----:B------:R-:W-:Y:S01]  /*10310*/  SHF.R.S32.HI R74, RZ, 0x1f, R218 ;  /* 0x0000001fff4a7819 */ /* 0x000fe200000114da */
[----:B------:R-:W-:-:S02]  /*10320*/  UIMAD.WIDE.U32 UR10, UR18, UR12, UR10 ;  /* 0x0000000c120a72a5 */ /* 0x000fc4000f8e000a */
[----:B------:R-:W-:Y:S02]  /*10330*/  UPRMT UR8, URZ, 0x654, UR8 ;  /* 0x000006543f087896 */ /* 0x000fe40008000008 */
[----:B------:R-:W-:-:S03]  /*10340*/  UIMAD UR11, UR18, UR13, UR11 ;  /* 0x0000000d120b72a4 */ /* 0x000fc6000f8e020b */
[----:B------:R-:W-:Y:S02]  /*10350*/  ULDC.64 UR12, c[0x0][0xb40] ;  /* 0x0002d000000c7ab9 */ /* 0x000fe40000000a00 */
[----:B------:R-:W-:Y:S02]  /*10360*/  UIMAD UR4, UR4, UR12, URZ ;  /* 0x0000000c040472a4 */ /* 0x000fe4000f8e023f */
        /* <DEDUP_REMOVED lines=40> */
[----:B------:R-:W-:Y:S02]  /*105f0*/  SHF.R.S32.HI R13, RZ, 0x1f, R207 ;  /* 0x0000001fff0d7819 */ /* 0x000fe400000114cf */
[----:B------:R-:W-:Y:S02]  /*10600*/  SHF.R.S32.HI R72, RZ, 0x1f, R23 ;  /* 0x0000001fff487819 */ /* 0x000fe40000011417 */
[----:B-1----:R-:W-:Y:S01]  /*10610*/  @!P4 LEA R10, P5, R218, R2, 0x2 ;  /* 0x00000002da0ac211 */ /* 0x002fe200078a10ff */
[----:B--2---:R-:W-:-:S03]  /*10620*/  @!P1 IMAD.WIDE R8, R19, 0x4, R2 ;  /* 0x0000000413089825 */ /* 0x004fc600078e0202 */
[-C--:B------:R-:W-:Y:S02]  /*10630*/  @!P4 LEA.HI.X R11, R218, R3.reuse, R74, 0x2, P5 ;  /* 0x00000003da0bc211 */ /* 0x080fe400028f144a */
[----:B------:R-:W-:Y:S01]  /*10640*/  ISETP.GE.AND P5, PT, R23, UR4, PT ;  /* 0x0000000417007c0c */ /* 0x000fe2000bfa6270 */
[----:B------:R1:W-:Y:S01]  /*10650*/  @!P1 ST.E.64 desc[UR36][R8.64], R24 ;  /* 0x0000001808009985 */ /* 0x0003e2000c101b24 */
[-C--:B------:R-:W-:Y:S02]  /*10660*/  @!P2 LEA R14, P1, R15, R2.reuse, 0x2 ;  /* 0x000000020f0ea211 */ /* 0x080fe400078210ff */
[----:B------:R-:W-:Y:S01]  /*10670*/  @!P3 LEA R12, P6, R207, R2, 0x2 ;  /* 0x00000002cf0cb211 */ /* 0x000fe200078c10ff */
[----:B------:R2:W-:Y:S01]  /*10680*/  @!P4 ST.E.64 desc[UR36][R10.64], R28 ;  /* 0x0000001c0a00c985 */ /* 0x0005e2000c101b24 */
[----:B------:R-:W-:Y:S02]  /*10690*/  ISETP.GE.AND P4, PT, R206, UR4, PT ;  /* 0x00000004ce007c0c */ /* 0x000fe4000bf86270 */
[----:B------:R-:W-:-:S02]  /*106a0*/  @!P2 LEA.HI.X R15, R15, R3, R18, 0x2, P1 ;  /* 0x000000030f0fa211 */ /* 0x000fc400008f1412 */
[----:B------:R-:W-:Y:S02]  /*106b0*/  ISETP.GE.AND P1, PT, R205, UR4, PT ;  /* 0x00000004cd007c0c */ /* 0x000fe4000bf26270 */
[-C--:B------:R-:W-:Y:S02]  /*106c0*/  @!P3 LEA.HI.X R13, R207, R3.reuse, R13, 0x2, P6 ;  /* 0x00000003cf0db211 */ /* 0x080fe400030f140d */
[CC--:B------:R-:W-:Y:S02]  /*106d0*/  @!P5 LEA R22, P6, R23.reuse, R2.reuse, 0x2 ;  /* 0x000000021716d211 */ /* 0x0c0fe400078c10ff */
[----:B-1----:R-:W-:Y:S01]  /*106e0*/  SHF.R.S32.HI R9, RZ, 0x1f, R206 ;  /* 0x0000001fff097819 */ /* 0x002fe200000114ce */
[----:B------:R1:W-:Y:S01]  /*106f0*/  @!P3 ST.E.64 desc[UR36][R12.64], R32 ;  /* 0x000000200c00b985 */ /* 0x0003e2000c101b24 */
[----:B------:R-:W-:Y:S02]  /*10700*/  @!P5 LEA.HI.X R23, R23, R3, R72, 0x2, P6 ;  /* 0x000000031717d211 */ /* 0x000fe400030f1448 */
[----:B------:R-:W-:Y:S01]  /*10710*/  @!P4 LEA R8, P6, R206, R2, 0x2 ;  /* 0x00000002ce08c211 */ /* 0x000fe200078c10ff */
[----:B------:R3:W-:Y:S01]  /*10720*/  @!P2 ST.E.64 desc[UR36][R14.64], R36 ;  /* 0x000000240e00a985 */ /* 0x0007e2000c101b24 */
[----:B------:R-:W-:-:S02]  /*10730*/  ISETP.GE.AND P3, PT, R204, UR4, PT ;  /* 0x00000004cc007c0c */ /* 0x000fc4000bf66270 */
[----:B------:R-:W-:Y:S01]  /*10740*/  ISETP.GE.AND P2, PT, R203, UR4, PT ;  /* 0x00000004cb007c0c */ /* 0x000fe2000bf46270 */
[----:B------:R4:W-:Y:S01]  /*10750*/  @!P5 ST.E.64 desc[UR36][R22.64], R40 ;  /* 0x000000281600d985 */ /* 0x0009e2000c101b24 */
[-C--:B------:R-:W-:Y:S02]  /*10760*/  @!P4 LEA.HI.X R9, R206, R3.reuse, R9, 0x2, P6 ;  /* 0x00000003ce09c211 */ /* 0x080fe400030f1409 */
[----:B--2---:R-:W-:Y:S02]  /*10770*/  SHF.R.S32.HI R11, RZ, 0x1f, R205 ;  /* 0x0000001fff0b7819 */ /* 0x004fe400000114cd */
[C---:B------:R-:W-:Y:S01]  /*10780*/  @!P1 LEA R10, P5, R205.reuse, R2, 0x2 ;  /* 0x00000002cd0a9211 */ /* 0x040fe200078a10ff */
[----:B------:R2:W-:Y:S01]  /*10790*/  @!P4 ST.E.64 desc[UR36][R8.64], R44 ;  /* 0x0000002c0800c985 */ /* 0x0005e2000c101b24 */
[----:B------:R-:W-:Y:S02]  /*107a0*/  ISETP.GE.AND P4, PT, R202, UR4, PT ;  /* 0x00000004ca007c0c */ /* 0x000fe4000bf86270 */
[----:B------:R-:W-:-:S02]  /*107b0*/  @!P1 LEA.HI.X R11, R205, R3, R11, 0x2, P5 ;  /* 0x00000003cd0b9211 */ /* 0x000fc400028f140b */
[----:B------:R-:W-:Y:S02]  /*107c0*/  ISETP.GE.AND P5, PT, R201, UR4, PT ;  /* 0x00000004c9007c0c */ /* 0x000fe4000bfa6270 */
[----:B------:R-:W-:Y:S01]  /*107d0*/  SHF.R.S32.HI R25, RZ, 0x1f, R204 ;  /* 0x0000001fff197819 */ /* 0x000fe200000114cc */
[----:B------:R5:W-:Y:S01]  /*107e0*/  @!P1 ST.E.64 desc[UR36][R10.64], R48 ;  /* 0x000000300a009985 */ /* 0x000be2000c101b24 */
[CC--:B-1----:R-:W-:Y:S02]  /*107f0*/  @!P3 LEA R12, P6, R204.reuse, R2.reuse, 0x2 ;  /* 0x00000002cc0cb211 */ /* 0x0c2fe400078c10ff */
[----:B---3--:R-:W-:Y:S02]  /*10800*/  SHF.R.S32.HI R15, RZ, 0x1f, R203 ;  /* 0x0000001fff0f7819 */ /* 0x008fe400000114cb */
[----:B------:R-:W-:Y:S02]  /*10810*/  @!P2 LEA R14, P1, R203, R2, 0x2 ;  /* 0x00000002cb0ea211 */ /* 0x000fe400078210ff */
[----:B------:R-:W-:-:S02]  /*10820*/  @!P3 LEA.HI.X R13, R204, R3, R25, 0x2, P6 ;  /* 0x00000003cc0db211 */ /* 0x000fc400030f1419 */
[----:B------:R-:W-:Y:S02]  /*10830*/  @!P2 LEA.HI.X R15, R203, R3, R15, 0x2, P1 ;  /* 0x00000003cb0fa211 */ /* 0x000fe400008f140f */
[----:B----4-:R-:W-:Y:S01]  /*10840*/  SHF.R.S32.HI R23, RZ, 0x1f, R202 ;  /* 0x0000001fff177819 */ /* 0x010fe200000114ca */
[----:B------:R1:W-:Y:S01]  /*10850*/  @!P3 ST.E.64 desc[UR36][R12.64], R52 ;  /* 0x000000340c00b985 */ /* 0x0003e2000c101b24 */
[-C--:B--2---:R-:W-:Y:S02]  /*10860*/  @!P4 LEA R8, P6, R202, R2.reuse, 0x2 ;  /* 0x00000002ca08c211 */ /* 0x084fe400078c10ff */
[----:B------:R-:W-:Y:S01]  /*10870*/  SHF.R.S32.HI R18, RZ, 0x1f, R201 ;  /* 0x0000001fff127819 */ /* 0x000fe200000114c9 */
[----:B------:R2:W-:Y:S01]  /*10880*/  @!P2 ST.E.64 desc[UR36][R14.64], R56 ;  /* 0x000000380e00a985 */ /* 0x0005e2000c101b24 */
[----:B------:R-:W-:Y:S02]  /*10890*/  ISETP.GE.AND P1, PT, R200, UR4, PT ;  /* 0x00000004c8007c0c */ /* 0x000fe4000bf26270 */
[----:B------:R-:W-:-:S02]  /*108a0*/  @!P5 LEA R22, P3, R201, R2, 0x2 ;  /* 0x00000002c916d211 */ /* 0x000fc400078610ff */
[----:B------:R-:W-:Y:S02]  /*108b0*/  ISETP.GE.AND P2, PT, R199, UR4, PT ;  /* 0x00000004c7007c0c */ /* 0x000fe4000bf46270 */
[-C--:B------:R-:W-:Y:S02]  /*108c0*/  @!P4 LEA.HI.X R9, R202, R3.reuse, R23, 0x2, P6 ;  /* 0x00000003ca09c211 */ /* 0x080fe400030f1417 */
[----:B------:R-:W-:Y:S02]  /*108d0*/  @!P5 LEA.HI.X R23, R201, R3, R18, 0x2, P3 ;  /* 0x00000003c917d211 */ /* 0x000fe400018f1412 */
[----:B------:R-:W-:Y:S01]  /*108e0*/  ISETP.GE.AND P3, PT, R198, UR4, PT ;  /* 0x00000004c6007c0c */ /* 0x000fe2000bf66270 */
[----:B------:R3:W-:Y:S01]  /*108f0*/  @!P4 ST.E.64 desc[UR36][R8.64], R60 ;  /* 0x0000003c0800c985 */ /* 0x0007e2000c101b24 */
[----:B-----5:R-:W-:Y:S02]  /*10900*/  SHF.R.S32.HI R11, RZ, 0x1f, R200 ;  /* 0x0000001fff0b7819 */ /* 0x020fe400000114c8 */
[----:B------:R-:W-:Y:S01]  /*10910*/  @!P1 LEA R10, P6, R200, R2, 0x2 ;  /* 0x00000002c80a9211 */ /* 0x000fe200078c10ff */
[----:B------:R4:W-:Y:S01]  /*10920*/  @!P5 ST.E.64 desc[UR36][R22.64], R64 ;  /* 0x000000401600d985 */ /* 0x0009e2000c101b24 */
[----:B-1----:R-:W-:-:S02]  /*10930*/  SHF.R.S32.HI R13, RZ, 0x1f, R199 ;  /* 0x0000001fff0d7819 */ /* 0x002fc400000114c7 */
[-C--:B------:R-:W-:Y:S02]  /*10940*/  @!P2 LEA R12, P5, R199, R2.reuse, 0x2 ;  /* 0x00000002c70ca211 */ /* 0x080fe400078a10ff */
[----:B------:R-:W-:Y:S02]  /*10950*/  ISETP.GE.AND P4, PT, R197, UR4, PT ;  /* 0x00000004c5007c0c */ /* 0x000fe4000bf86270 */
[-C--:B------:R-:W-:Y:S02]  /*10960*/  @!P1 LEA.HI.X R11, R200, R3.reuse, R11, 0x2, P6 ;  /* 0x00000003c80b9211 */ /* 0x080fe400030f140b */
[----:B------:R-:W-:Y:S02]  /*10970*/  SHF.R.S32.HI R25, RZ, 0x1f, R198 ;  /* 0x0000001fff197819 */ /* 0x000fe400000114c6 */
[----:B--2---:R-:W-:Y:S01]  /*10980*/  @!P3 LEA R14, P6, R198, R2, 0x2 ;  /* 0x00000002c60eb211 */ /* 0x004fe200078c10ff */
[----:B------:R-:W-:Y:S01]  /*10990*/  @!P1 ST.E.64 desc[UR36][R10.64], R68 ;  /* 0x000000440a009985 */ /* 0x000fe2000c101b24 */
[----:B------:R-:W-:-:S02]  /*109a0*/  @!P2 LEA.HI.X R13, R199, R3, R13, 0x2, P5 ;  /* 0x00000003c70da211 */ /* 0x000fc400028f140d */
[----:B------:R-:W-:Y:S02]  /*109b0*/  ISETP.GE.AND P5, PT, R196, UR4, PT ;  /* 0x00000004c4007c0c */ /* 0x000fe4000bfa6270 */
[----:B------:R-:W-:Y:S01]  /*109c0*/  @!P3 LEA.HI.X R15, R198, R3, R25, 0x2, P6 ;  /* 0x00000003c60fb211 */ /* 0x000fe200030f1419 */
[----:B------:R1:W-:Y:S01]  /*109d0*/  @!P2 ST.E.64 desc[UR36][R12.64], R4 ;  /* 0x000000040c00a985 */ /* 0x0003e2000c101b24 */
[----:B---3--:R-:W-:Y:S02]  /*109e0*/  SHF.R.S32.HI R9, RZ, 0x1f, R197 ;  /* 0x0000001fff097819 */ /* 0x008fe400000114c5 */
[----:B------:R-:W-:Y:S01]  /*109f0*/  @!P4 LEA R8, P1, R197, R2, 0x2 ;  /* 0x00000002c508c211 */ /* 0x000fe200078210ff */
[----:B------:R-:W-:Y:S01]  /*10a00*/  @!P3 ST.E.64 desc[UR36][R14.64], R76 ;  /* 0x0000004c0e00b985 */ /* 0x000fe2000c101b24 */
[----:B------:R-:W-:Y:S02]  /*10a10*/  ISETP.GE.AND P3, PT, R217, UR4, PT ;  /* 0x00000004d9007c0c */ /* 0x000fe4000bf66270 */
[----:B----4-:R-:W-:-:S02]  /*10a20*/  SHF.R.S32.HI R23, RZ, 0x1f, R196 ;  /* 0x0000001fff177819 */ /* 0x010fc400000114c4 */
[----:B------:R-:W-:Y:S02]  /*10a30*/  ISETP.GE.AND P2, PT, R216, UR4, PT ;  /* 0x00000004d8007c0c */ /* 0x000fe4000bf46270 */
[CC--:B------:R-:W-:Y:S02]  /*10a40*/  @!P5 LEA R22, P6, R196.reuse, R2.reuse, 0x2 ;  /* 0x00000002c416d211 */ /* 0x0c0fe400078c10ff */
[-C--:B------:R-:W-:Y:S02]  /*10a50*/  @!P4 LEA.HI.X R9, R197, R3.reuse, R9, 0x2, P1 ;  /* 0x00000003c509c211 */ /* 0x080fe400008f1409 */
[----:B------:R-:W-:Y:S02]  /*10a60*/  ISETP.GE.AND P1, PT, R215, UR4, PT ;  /* 0x00000004d7007c0c */ /* 0x000fe4000bf26270 */
[----:B------:R-:W-:Y:S01]  /*10a70*/  @!P5 LEA.HI.X R23, R196, R3, R23, 0x2, P6 ;  /* 0x00000003c417d211 */ /* 0x000fe200030f1417 */
[----:B------:R2:W-:Y:S01]  /*10a80*/  @!P4 ST.E.64 desc[UR36][R8.64], R80 ;  /* 0x000000500800c985 */ /* 0x0005e2000c101b24 */
[----:B-1----:R-:W-:-:S03]  /*10a90*/  @!P3 LEA R4, P4, R217, R2, 0x2 ;  /* 0x00000002d904b211 */ /* 0x002fc600078810ff */
[----:B------:R-:W-:Y:S01]  /*10aa0*/  @!P5 ST.E.64 desc[UR36][R22.64], R84 ;  /* 0x000000541600d985 */ /* 0x000fe2000c101b24 */
[----:B------:R-:W-:Y:S02]  /*10ab0*/  ISETP.GE.AND P5, PT, R214, UR4, PT ;  /* 0x00000004d6007c0c */ /* 0x000fe4000bfa6270 */
[-C--:B------:R-:W-:Y:S02]  /*10ac0*/  @!P3 LEA.HI.X R5, R217, R3.reuse, R73, 0x2, P4 ;  /* 0x00000003d905b211 */ /* 0x080fe400020f1449 */
[CC--:B------:R-:W-:Y:S02]  /*10ad0*/  @!P2 LEA R10, P6, R216.reuse, R2.reuse, 0x2 ;  /* 0x00000002d80aa211 */ /* 0x0c0fe400078c10ff */
[----:B------:R-:W-:Y:S01]  /*10ae0*/  @!P1 LEA R12, P4, R215, R2, 0x2 ;  /* 0x00000002d70c9211 */ /* 0x000fe200078810ff */
[----:B------:R1:W-:Y:S01]  /*10af0*/  @!P3 ST.E.64 desc[UR36][R4.64], R88 ;  /* 0x000000580400b985 */ /* 0x0003e2000c101b24 */
        /* <DEDUP_REMOVED lines=12> */
[CC--:B-1----:R-:W-:Y:S02]  /*10bc0*/  @!P4 LEA R4, P5, R212.reuse, R2.reuse, 0x2 ;  /* 0x00000002d404c211 */ /* 0x0c2fe400078a10ff */
[-C--:B------:R-:W-:Y:S02]  /*10bd0*/  @!P3 LEA.HI.X R15, R213, R3.reuse, R226, 0x2, P6 ;  /* 0x00000003d50fb211 */ /* 0x080fe400030f14e2 */
[CC--:B---3--:R-:W-:Y:S02]  /*10be0*/  @!P2 LEA R10, P6, R211.reuse, R2.reuse, 0x2 ;  /* 0x00000002d30aa211 */ /* 0x0c8fe400078c10ff */
        /* <DEDUP_REMOVED lines=8> */
.L_x_4584:
[----:B------:R-:W-:Y:S05]  /*10c70*/  BSYNC B1 ;  /* 0x0000000000017941 */ /* 0x000fea0003800000 */
.L_x_4583:
[----:B----4-:R3:W4:Y:S04]  /*10c80*/  SHFL.IDX PT, R5, R17, 0x1, 0x1c1f ;  /* 0x003c1f0011057f89 */ /* 0x01072800000e0000 */
[----:B------:R3:W0:Y:S01]  /*10c90*/  SHFL.IDX PT, R4, R0, 0x1, 0x1c1f ;  /* 0x003c1f0000047f89 */ /* 0x00062200000e0000 */
[----:B------:R-:W-:Y:S05]  /*10ca0*/  @P0 BRA `(.L_x_4582) ;  /* 0x00000014008c0947 */ /* 0x000fea0003800000 */
[----:B------:R-:W-:Y:S01]  /*10cb0*/  ULDC UR4, c[0x0][0xac8] ;  /* 0x0002b20000047ab9 */ /* 0x000fe20000000800 */
[C---:B------:R-:W-:Y:S01]  /*10cc0*/  VIADD R9, R19.reuse, 0x18 ;  /* 0x0000001813097836 */ /* 0x040fe20000000000 */
[C---:B------:R-:W-:Y:S01]  /*10cd0*/  ISETP.GE.AND P3, PT, R19.reuse, UR4, PT ;  /* 0x0000000413007c0c */ /* 0x040fe2000bf66270 */
[----:B------:R-:W-:Y:S01]  /*10ce0*/  VIADD R13, R19, 0x20 ;  /* 0x00000020130d7836 */ /* 0x000fe20000000000 */
[----:B------:R-:W-:Y:S02]  /*10cf0*/  ISETP.GE.AND P4, PT, R218, UR4, PT ;  /* 0x00000004da007c0c */ /* 0x000fe4000bf86270 */
[----:B------:R-:W-:Y:S02]  /*10d00*/  ISETP.GE.AND P0, PT, R9, UR4, PT ;  /* 0x0000000409007c0c */ /* 0x000fe4000bf06270 */
[----:B------:R-:W-:Y:S02]  /*10d10*/  ISETP.GE.AND P1, PT, R207, UR4, PT ;  /* 0x00000004cf007c0c */ /* 0x000fe4000bf26270 */
[----:B------:R-:W-:-:S02]  /*10d20*/  ISETP.GE.AND P2, PT, R13, UR4, PT ;  /* 0x000000040d007c0c */ /* 0x000fc4000bf46270 */
[----:B0--3--:R-:W-:Y:S02]  /*10d30*/  SHF.R.S32.HI R0, RZ, 0x1f, R9 ;  /* 0x0000001fff007819 */ /* 0x009fe40000011409 */
[----:B------:R-:W-:Y:S01]  /*10d40*/  SHF.R.S32.HI R14, RZ, 0x1f, R13 ;  /* 0x0000001fff0e7819 */ /* 0x000fe2000001140d */
[----:B-12-4-:R-:W-:Y:S01]  /*10d50*/  @!P3 IMAD.WIDE R2, R19, 0x4, R4 ;  /* 0x000000041302b825 */ /* 0x016fe200078e0204 */
[----:B------:R-:W-:Y:S02]  /*10d60*/  SHF.R.S32.HI R15, RZ, 0x1f, R206 ;  /* 0x0000001fff0f7819 */ /* 0x000fe400000114ce */
[-C--:B------:R-:W-:Y:S02]  /*10d70*/  @!P4 LEA R6, P6, R218, R4.reuse, 0x2 ;  /* 0x00000004da06c211 */ /* 0x080fe400078c10ff */
[----:B------:R-:W-:Y:S01]  /*10d80*/  @!P0 LEA R10, P5, R9, R4, 0x2 ;  /* 0x00000004090a8211 */ /* 0x000fe200078a10ff */
[----:B------:R0:W-:Y:S01]  /*10d90*/  @!P3 ST.E.64 desc[UR36][R2.64], R26 ;  /* 0x0000001a0200b985 */ /* 0x0001e2000c101b24 */
[----:B------:R-:W-:-:S02]  /*10da0*/  ISETP.GE.AND P3, PT, R206, UR4, PT ;  /* 0x00000004ce007c0c */ /* 0x000fc4000bf66270 */
[-C--:B------:R-:W-:Y:S02]  /*10db0*/  @!P4 LEA.HI.X R7, R218, R5.reuse, R74, 0x2, P6 ;  /* 0x00000005da07c211 */ /* 0x080fe400030f144a */
[-C--:B------:R-:W-:Y:S02]  /*10dc0*/  @!P0 LEA.HI.X R11, R9, R5.reuse, R0, 0x2, P5 ;  /* 0x00000005090b8211 */ /* 0x080fe400028f1400 */
[----:B------:R-:W-:Y:S01]  /*10dd0*/  SHF.R.S32.HI R0, RZ, 0x1f, R207 ;  /* 0x0000001fff007819 */ /* 0x000fe200000114cf */
[----:B------:R1:W-:Y:S01]  /*10de0*/  @!P4 ST.E.64 desc[UR36][R6.64], R30 ;  /* 0x0000001e0600c985 */ /* 0x0003e2000c101b24 */
[-C--:B------:R-:W-:Y:S02]  /*10df0*/  @!P1 LEA R8, P5, R207, R4.reuse, 0x2 ;  /* 0x00000004cf089211 */ /* 0x080fe400078a10ff */
[----:B------:R-:W-:Y:S02]  /*10e00*/  @!P2 LEA R12, P6, R13, R4, 0x2 ;  /* 0x000000040d0ca211 */ /* 0x000fe400078c10ff */
[----:B------:R-:W-:-:S02]  /*10e10*/  @!P1 LEA.HI.X R9, R207, R5, R0, 0x2, P5 ;  /* 0x00000005cf099211 */ /* 0x000fc400028f1400 */
[----:B------:R-:W-:Y:S02]  /*10e20*/  ISETP.GE.AND P4, PT, R205, UR4, PT ;  /* 0x00000004cd007c0c */ /* 0x000fe4000bf86270 */
[-C--:B------:R-:W-:Y:S01]  /*10e30*/  @!P2 LEA.HI.X R13, R13, R5.reuse, R14, 0x2, P6 ;  /* 0x000000050d0da211 */ /* 0x080fe200030f140e */
[----:B------:R2:W-:Y:S01]  /*10e40*/  @!P1 ST.E.64 desc[UR36][R8.64], R34 ;  /* 0x0000002208009985 */ /* 0x0005e2000c101b24 */
[----:B------:R-:W-:Y:S02]  /*10e50*/  ISETP.GE.AND P5, PT, R204, UR4, PT ;  /* 0x00000004cc007c0c */ /* 0x000fe4000bfa6270 */
[C---:B0-----:R-:W-:Y:S01]  /*10e60*/  @!P3 LEA R2, P1, R206.reuse, R4, 0x2 ;  /* 0x00000004ce02b211 */ /* 0x041fe200078210ff */
[----:B------:R0:W-:Y:S01]  /*10e70*/  @!P0 ST.E.64 desc[UR36][R10.64], R38 ;  /* 0x000000260a008985 */ /* 0x0001e2000c101b24 */
[----:B------:R-:W-:Y:S02]  /*10e80*/  SHF.R.S32.HI R0, RZ, 0x1f, R205 ;  /* 0x0000001fff007819 */ /* 0x000fe400000114cd */
[----:B------:R-:W-:Y:S01]  /*10e90*/  @!P3 LEA.HI.X R3, R206, R5, R15, 0x2, P1 ;  /* 0x00000005ce03b211 */ /* 0x000fe200008f140f */
[----:B------:R3:W-:Y:S01]  /*10ea0*/  @!P2 ST.E.64 desc[UR36][R12.64], R42 ;  /* 0x0000002a0c00a985 */ /* 0x0007e2000c101b24 */
[----:B------:R-:W-:-:S02]  /*10eb0*/  ISETP.GE.AND P2, PT, R203, UR4, PT ;  /* 0x00000004cb007c0c */ /* 0x000fc4000bf46270 */
[----:B------:R-:W-:Y:S01]  /*10ec0*/  ISETP.GE.AND P1, PT, R202, UR4, PT ;  /* 0x00000004ca007c0c */ /* 0x000fe2000bf26270 */
[----:B------:R4:W-:Y:S01]  /*10ed0*/  @!P3 ST.E.64 desc[UR36][R2.64], R46 ;  /* 0x0000002e0200b985 */ /* 0x0009e2000c101b24 */
[CC--:B-1----:R-:W-:Y:S02]  /*10ee0*/  @!P4 LEA R6, P0, R205.reuse, R4.reuse, 0x2 ;  /* 0x00000004cd06c211 */ /* 0x0c2fe400078010ff */
[----:B------:R-:W-:Y:S02]  /*10ef0*/  SHF.R.S32.HI R17, RZ, 0x1f, R204 ;  /* 0x0000001fff117819 */ /* 0x000fe400000114cc */
[----:B------:R-:W-:Y:S02]  /*10f00*/  @!P5 LEA R14, P6, R204, R4, 0x2 ;  /* 0x00000004cc0ed211 */ /* 0x000fe400078c10ff */
[----:B------:R-:W-:Y:S02]  /*10f10*/  @!P4 LEA.HI.X R7, R205, R5, R0, 0x2, P0 ;  /* 0x00000005cd07c211 */ /* 0x000fe400000f1400 */
[----:B------:R-:W-:-:S02]  /*10f20*/  ISETP.GE.AND P0, PT, R201, UR4, PT ;  /* 0x00000004c9007c0c */ /* 0x000fc4000bf06270 */
[----:B------:R-:W-:Y:S01]  /*10f30*/  @!P5 LEA.HI.X R15, R204, R5, R17, 0x2, P6 ;  /* 0x00000005cc0fd211 */ /* 0x000fe200030f1411 */
[----:B------:R1:W-:Y:S01]  /*10f40*/  @!P4 ST.E.64 desc[UR36][R6.64], R50 ;  /* 0x000000320600c985 */ /* 0x0003e2000c101b24 */
[----:B------:R-:W-:Y:S02]  /*10f50*/  SHF.R.S32.HI R0, RZ, 0x1f, R203 ;  /* 0x0000001fff007819 */ /* 0x000fe400000114cb */
[-C--:B--2---:R-:W-:Y:S01]  /*10f60*/  @!P2 LEA R8, P4, R203, R4.reuse, 0x2 ;  /* 0x00000004cb08a211 */ /* 0x084fe200078810ff */
[----:B------:R2:W-:Y:S01]  /*10f70*/  @!P5 ST.E.64 desc[UR36][R14.64], R54 ;  /* 0x000000360e00d985 */ /* 0x0005e2000c101b24 */
[----:B0-----:R-:W-:Y:S02]  /*10f80*/  SHF.R.S32.HI R11, RZ, 0x1f, R202 ;  /* 0x0000001fff0b7819 */ /* 0x001fe400000114ca */
[----:B------:R-:W-:Y:S02]  /*10f90*/  @!P1 LEA R10, P3, R202, R4, 0x2 ;  /* 0x00000004ca0a9211 */ /* 0x000fe400078610ff */
[----:B------:R-:W-:-:S02]  /*10fa0*/  ISETP.GE.AND P5, PT, R200, UR4, PT ;  /* 0x00000004c8007c0c */ /* 0x000fc4000bfa6270 */
[-C--:B------:R-:W-:Y:S02]  /*10fb0*/  @!P2 LEA.HI.X R9, R203, R5.reuse, R0, 0x2, P4 ;  /* 0x00000005cb09a211 */ /* 0x080fe400020f1400 */
[----:B------:R-:W-:Y:S02]  /*10fc0*/  ISETP.GE.AND P4, PT, R199, UR4, PT ;  /* 0x00000004c7007c0c */ /* 0x000fe4000bf86270 */
[----:B------:R-:W-:Y:S01]  /*10fd0*/  @!P1 LEA.HI.X R11, R202, R5, R11, 0x2, P3 ;  /* 0x00000005ca0b9211 */ /* 0x000fe200018f140b */
[----:B------:R0:W-:Y:S01]  /*10fe0*/  @!P2 ST.E.64 desc[UR36][R8.64], R58 ;  /* 0x0000003a0800a985 */ /* 0x0001e2000c101b24 */
[----:B------:R-:W-:Y:S02]  /*10ff0*/  ISETP.GE.AND P3, PT, R198, UR4, PT ;  /* 0x00000004c6007c0c */ /* 0x000fe4000bf66270 */
[----:B---3--:R-:W-:Y:S01]  /*11000*/  SHF.R.S32.HI R13, RZ, 0x1f, R201 ;  /* 0x0000001fff0d7819 */ /* 0x008fe200000114c9 */
[----:B------:R3:W-:Y:S01]  /*11010*/  @!P1 ST.E.64 desc[UR36][R10.64], R62 ;  /* 0x0000003e0a009985 */ /* 0x0007e2000c101b24 */
[----:B------:R-:W-:-:S02]  /*11020*/  @!P0 LEA R12, P6, R201, R4, 0x2 ;  /* 0x00000004c90c8211 */ /* 0x000fc400078c10ff */
[----:B----4-:R-:W-:Y:S02]  /*11030*/  SHF.R.S32.HI R3, RZ, 0x1f, R200 ;  /* 0x0000001fff037819 */ /* 0x010fe400000114c8 */
[----:B------:R-:W-:Y:S02]  /*11040*/  @!P0 LEA.HI.X R13, R201, R5, R13, 0x2, P6 ;  /* 0x00000005c90d8211 */ /* 0x000fe400030f140d */
[-C--:B------:R-:W-:Y:S02]  /*11050*/  @!P5 LEA R2, P1, R200, R4.reuse, 0x2 ;  /* 0x00000004c802d211 */ /* 0x080fe400078210ff */
[----:B------:R-:W-:Y:S01]  /*11060*/  SHF.R.S32.HI R0, RZ, 0x1f, R199 ;  /* 0x0000001fff007819 */ /* 0x000fe200000114c7 */
[----:B------:R4:W-:Y:S01]  /*11070*/  @!P0 ST.E.64 desc[UR36][R12.64], R66 ;  /* 0x000000420c008985 */ /* 0x0009e2000c101b24 */
[----:B------:R-:W-:Y:S02]  /*11080*/  ISETP.GE.AND P2, PT, R197, UR4, PT ;  /* 0x00000004c5007c0c */ /* 0x000fe4000bf46270 */
[----:B-1----:R-:W-:-:S02]  /*11090*/  @!P4 LEA R6, P0, R199, R4, 0x2 ;  /* 0x00000004c706c211 */ /* 0x002fc400078010ff */
[----:B--2---:R-:W-:Y:S02]  /*110a0*/  SHF.R.S32.HI R15, RZ, 0x1f, R198 ;  /* 0x0000001fff0f7819 */ /* 0x004fe400000114c6 */
[----:B------:R-:W-:Y:S02]  /*110b0*/  @!P3 LEA R14, P6, R198, R4, 0x2 ;  /* 0x00000004c60eb211 */ /* 0x000fe400078c10ff */
[-C--:B------:R-:W-:Y:S02]  /*110c0*/  @!P5 LEA.HI.X R3, R200, R5.reuse, R3, 0x2, P1 ;  /* 0x00000005c803d211 */ /* 0x080fe400008f1403 */
[----:B------:R-:W-:Y:S02]  /*110d0*/  ISETP.GE.AND P1, PT, R196, UR4, PT ;  /* 0x00000004c4007c0c */ /* 0x000fe4000bf26270 */
[----:B------:R-:W-:Y:S01]  /*110e0*/  @!P4 LEA.HI.X R7, R199, R5, R0, 0x2, P0 ;  /* 0x00000005c707c211 */ /* 0x000fe200000f1400 */
[----:B------:R1:W-:Y:S01]  /*110f0*/  @!P5 ST.E.64 desc[UR36][R2.64], R70 ;  /* 0x000000460200d985 */ /* 0x0003e2000c101b24 */
[----:B------:R-:W-:-:S02]  /*11100*/  ISETP.GE.AND P0, PT, R217, UR4, PT ;  /* 0x00000004d9007c0c */ /* 0x000fc4000bf06270 */
[----:B------:R-:W-:Y:S01]  /*11110*/  @!P3 LEA.HI.X R15, R198, R5, R15, 0x2, P6 ;  /* 0x00000005c60fb211 */ /* 0x000fe200030f140f */
[----:B------:R2:W-:Y:S01]  /*11120*/  @!P4 ST.E.64 desc[UR36][R6.64], R122 ;  /* 0x0000007a0600c985 */ /* 0x0005e2000c101b24 */
[----:B------:R-:W-:Y:S02]  /*11130*/  SHF.R.S32.HI R0, RZ, 0x1f, R197 ;  /* 0x0000001fff007819 */ /* 0x000fe400000114c5 */
[-C--:B0-----:R-:W-:Y:S01]  /*11140*/  @!P2 LEA R8, P4, R197, R4.reuse, 0x2 ;  /* 0x00000004c508a211 */ /* 0x081fe200078810ff */
[----:B------:R-:W-:Y:S01]  /*11150*/  @!P3 ST.E.64 desc[UR36][R14.64], R78 ;  /* 0x0000004e0e00b985 */ /* 0x000fe2000c101b24 */
[----:B------:R-:W-:Y:S02]  /*11160*/  ISETP.GE.AND P3, PT, R216, UR4, PT ;  /* 0x00000004d8007c0c */ /* 0x000fe4000bf66270 */
[----:B---3--:R-:W-:Y:S02]  /*11170*/  SHF.R.S32.HI R11, RZ, 0x1f, R196 ;  /* 0x0000001fff0b7819 */ /* 0x008fe400000114c4 */
[----:B------:R-:W-:-:S02]  /*11180*/  @!P1 LEA R10, P5, R196, R4, 0x2 ;  /* 0x00000004c40a9211 */ /* 0x000fc400078a10ff */
[-C--:B------:R-:W-:Y:S02]  /*11190*/  @!P2 LEA.HI.X R9, R197, R5.reuse, R0, 0x2, P4 ;  /* 0x00000005c509a211 */ /* 0x080fe400020f1400 */
[-C--:B----4-:R-:W-:Y:S02]  /*111a0*/  @!P0 LEA R12, P6, R217, R4.reuse, 0x2 ;  /* 0x00000004d90c8211 */ /* 0x090fe400078c10ff */
[----:B------:R-:W-:Y:S01]  /*111b0*/  ISETP.GE.AND P4, PT, R215, UR4, PT ;  /* 0x00000004d7007c0c */ /* 0x000fe2000bf86270 */
[----:B------:R0:W-:Y:S01]  /*111c0*/  @!P2 ST.E.64 desc[UR36][R8.64], R82 ;  /* 0x000000520800a985 */ /* 0x0001e2000c101b24 */
[-C--:B------:R-:W-:Y:S02]  /*111d0*/  @!P1 LEA.HI.X R11, R196, R5.reuse, R11, 0x2, P5 ;  /* 0x00000005c40b9211 */ /* 0x080fe400028f140b */
[----:B------:R-:W-:Y:S02]  /*111e0*/  @!P0 LEA.HI.X R13, R217, R5, R73, 0x2, P6 ;  /* 0x00000005d90d8211 */ /* 0x000fe400030f1449 */
[----:B------:R-:W-:Y:S01]  /*111f0*/  ISETP.GE.AND P2, PT, R214, UR4, PT ;  /* 0x00000004d6007c0c */ /* 0x000fe2000bf46270 */
[----:B------:R3:W-:Y:S01]  /*11200*/  @!P1 ST.E.64 desc[UR36][R10.64], R86 ;  /* 0x000000560a009985 */ /* 0x0007e2000c101b24 */
[----:B-1----:R-:W-:-:S02]  /*11210*/  @!P3 LEA R2, P5, R216, R4, 0x2 ;  /* 0x00000004d802b211 */ /* 0x002fc400078a10ff */
[----:B------:R-:W-:Y:S01]  /*11220*/  ISETP.GE.AND P1, PT, R213, UR4, PT ;  /* 0x00000004d5007c0c */ /* 0x000fe2000bf26270 */
[----:B------:R1:W-:Y:S01]  /*11230*/  @!P0 ST.E.64 desc[UR36][R12.64], R90 ;  /* 0x0000005a0c008985 */ /* 0x0003e2000c101b24 */
[----:B------:R-:W-:Y:S02]  /*11240*/  ISETP.GE.AND P0, PT, R212, UR4, PT ;  /* 0x00000004d4007c0c */ /* 0x000fe4000bf06270 */
[----:B------:R-:W-:Y:S02]  /*11250*/  @!P3 LEA.HI.X R3, R216, R5, R229, 0x2, P5 ;  /* 0x00000005d803b211 */ /* 0x000fe400028f14e5 */
[----:B------:R-:W-:Y:S02]  /*11260*/  ISETP.GE.AND P5, PT, R211, UR4, PT ;  /* 0x00000004d3007c0c */ /* 0x000fe4000bfa6270 */
[-C--:B--2---:R-:W-:Y:S01]  /*11270*/  @!P4 LEA R6, P6, R215, R4.reuse, 0x2 ;  /* 0x00000004d706c211 */ /* 0x084fe200078c10ff */
[----:B------:R2:W-:Y:S01]  /*11280*/  @!P3 ST.E.64 desc[UR36][R2.64], R94 ;  /* 0x0000005e0200b985 */ /* 0x0005e2000c101b24 */
[----:B0-----:R-:W-:-:S02]  /*11290*/  @!P2 LEA R8, P3, R214, R4, 0x2 ;  /* 0x00000004d608a211 */ /* 0x001fc400078610ff */
[-C--:B------:R-:W-:Y:S02]  /*112a0*/  @!P4 LEA.HI.X R7, R215, R5.reuse, R228, 0x2, P6 ;  /* 0x00000005d707c211 */ /* 0x080fe400030f14e4 */
[-C--:B---3--:R-:W-:Y:S02]  /*112b0*/  @!P1 LEA R10, P6, R213, R4.reuse, 0x2 ;  /* 0x00000004d50a9211 */ /* 0x088fe400078c10ff */
[-C--:B------:R-:W-:Y:S01]  /*112c0*/  @!P2 LEA.HI.X R9, R214, R5.reuse, R227, 0x2, P3 ;  /* 0x00000005d609a211 */ /* 0x080fe200018f14e3 */
[----:B------:R2:W-:Y:S01]  /*112d0*/  @!P4 ST.E.64 desc[UR36][R6.64], R124 ;  /* 0x0000007c0600c985 */ /* 0x0005e2000c101b24 */
[-C--:B-1----:R-:W-:Y:S02]  /*112e0*/  @!P0 LEA R12, P4, R212, R4.reuse, 0x2 ;  /* 0x00000004d40c8211 */ /* 0x082fe400078810ff */
[----:B------:R-:W-:Y:S01]  /*112f0*/  @!P5 LEA R14, P3, R211, R4, 0x2 ;  /* 0x00000004d30ed211 */ /* 0x000fe200078610ff */
[----:B------:R2:W-:Y:S01]  /*11300*/  @!P2 ST.E.64 desc[UR36][R8.64], R126 ;  /* 0x0000007e0800a985 */ /* 0x0005e2000c101b24 */
[----:B------:R-:W-:-:S02]  /*11310*/  @!P1 LEA.HI.X R11, R213, R5, R226, 0x2, P6 ;  /* 0x00000005d50b9211 */ /* 0x000fc400030f14e2 */
[-C--:B------:R-:W-:Y:S02]  /*11320*/  @!P0 LEA.HI.X R13, R212, R5.reuse, R225, 0x2, P4 ;  /* 0x00000005d40d8211 */ /* 0x080fe400020f14e1 */
[----:B------:R-:W-:Y:S01]  /*11330*/  @!P5 LEA.HI.X R15, R211, R5, R224, 0x2, P3 ;  /* 0x00000005d30fd211 */ /* 0x000fe200018f14e0 */
[----:B------:R2:W-:Y:S04]  /*11340*/  @!P1 ST.E.64 desc[UR36][R10.64], R128 ;  /* 0x000000800a009985 */ /* 0x0005e8000c101b24 */
[----:B------:R2:W-:Y:S01]  /*11350*/  @!P0 ST.E.64 desc[UR36][R12.64], R110 ;  /* 0x0000006e0c008985 */ /* 0x0005e2000c101b24 */
[----:B------:R-:W-:-:S03]  /*11360*/  ISETP.GE.AND P0, PT, R210, UR4, PT ;  /* 0x00000004d2007c0c */ /* 0x000fc6000bf06270 */
[----:B------:R2:W-:Y:S10]  /*11370*/  @!P5 ST.E.64 desc[UR36][R14.64], R114 ;  /* 0x000000720e00d985 */ /* 0x0005f4000c101b24 */
[----:B------:R-:W-:Y:S05]  /*11380*/  @P0 BRA `(.L_x_4582) ;  /* 0x0000000c00d40947 */ /* 0x000fea0003800000 */
[----:B--2---:R-:W-:-:S04]  /*11390*/  LEA R2, P0, R210, R4, 0x2 ;  /* 0x00000004d2027211 */ /* 0x004fc800078010ff */
[----:B------:R-:W-:-:S05]  /*113a0*/  LEA.HI.X R3, R210, R5, R223, 0x2, P0 ;  /* 0x00000005d2037211 */ /* 0x000fca00000f14df */
[----:B------:R0:W-:Y:S01]  /*113b0*/  ST.E.64 desc[UR36][R2.64], R118 ;  /* 0x0000007602007985 */ /* 0x0001e2000c101b24 */
[----:B------:R-:W-:Y:S05]  /*113c0*/  BRA `(.L_x_4582) ;  /* 0x0000000c00c47947 */ /* 0x000fea0003800000 */
.L_x_4573:
[----:B------:R-:W0:Y:S01]  /*113d0*/  LDC.64 R2, c[0x0][0xc00] ;  /* 0x00030000ff027b82 */ /* 0x000e220000000a00 */
[----:B------:R-:W-:Y:S01]  /*113e0*/  R2UR UR11, R220 ;  /* 0x00000000dc0b72ca */ /* 0x000fe200000e0000 */
[----:B------:R-:W-:Y:S01]  /*113f0*/  ULDC.64 UR8, c[0x0][0xc00] ;  /* 0x0003000000087ab9 */ /* 0x000fe20000000a00 */
[----:B------:R-:W-:Y:S01]  /*11400*/  IMAD.MOV.U32 R7, RZ, RZ, RZ ;  /* 0x000000ffff077224 */ /* 0x000fe200078e00ff */
[----:B------:R-:W-:-:S04]  /*11410*/  R2UR UR10, R195 ;  /* 0x00000000c30a72ca */ /* 0x000fc800000e0000 */
[----:B------:R-:W1:Y:S06]  /*11420*/  LDC.64 R4, c[0x0][0xc08] ;  /* 0x00030200ff047b82 */ /* 0x000e6c0000000a00 */
[----:B------:R-:W-:Y:S01]  /*11430*/  UIMAD.WIDE UR8, UR11, 0x4, UR8 ;  /* 0x000000040b0878a5 */ /* 0x000fe2000f8e0208 */
[----:B0-----:R-:W-:-:S05]  /*11440*/  ISETP.NE.U32.AND P0, PT, R2, RZ, PT ;  /* 0x000000ff0200720c */ /* 0x001fca0003f05070 */
[----:B------:R-:W-:Y:S01]  /*11450*/  IMAD.U32 R2, RZ, RZ, UR8 ;  /* 0x00000008ff027e24 */ /* 0x000fe2000f8e00ff */
[----:B------:R-:W-:Y:S01]  /*11460*/  R2UR UR4, R3 ;  /* 0x00000000030472ca */ /* 0x000fe200000e0000 */
[----:B------:R-:W-:Y:S01]  /*11470*/  IMAD.U32 R3, RZ, RZ, UR9 ;  /* 0x00000009ff037e24 */ /* 0x000fe2000f8e00ff */
[----:B-1----:R-:W-:-:S05]  /*11480*/  ISETP.NE.U32.AND P1, PT, R4, RZ, PT ;  /* 0x000000ff0400720c */ /* 0x002fca0003f25070 */
[----:B------:R-:W-:-:S06]  /*11490*/  VOTEU.ANY UP0, P0 ;  /* 0x00000000003f7886 */ /* 0x000fcc0000000100 */
[----:B------:R-:W-:Y:S01]  /*114a0*/  UISETP.NE.AND.EX UP0, UPT, UR4, URZ, UPT, UP0 ;  /* 0x0000003f0400728c */ /* 0x000fe2000bf05300 */
[----:B------:R-:W-:Y:S01]  /*114b0*/  R2UR UR4, R5 ;  /* 0x00000000050472ca */ /* 0x000fe200000e0000 */
[----:B------:R-:W-:-:S04]  /*114c0*/  VOTEU.ANY UP1, P1 ;  /* 0x00000000003f7886 */ /* 0x000fc80000820100 */
[----:B------:R-:W-:-:S08]  /*114d0*/  PLOP3.LUT P0, PT, PT, PT, UP0, 0x80, 0x0 ;  /* 0x000000000000781c */ /* 0x000fd00003f0f008 */
[----:B------:R-:W-:-:S06]  /*114e0*/  UISETP.NE.AND.EX UP1, UPT, UR4, URZ, UPT, UP1 ;  /* 0x0000003f0400728c */ /* 0x000fcc000bf25310 */
[----:B------:R-:W-:Y:S01]  /*114f0*/  PLOP3.LUT P1, PT, PT, PT, UP1, 0x80, 0x0 ;  /* 0x000000000000781c */ /* 0x000fe20003f2f018 */
[----:B------:R0:W5:Y:S01]  /*11500*/  @P0 LDG.E R7, desc[UR36][R2.64] ;  /* 0x0000002402070981 */ /* 0x000162000c1e1900 */
[----:B------:R-:W-:Y:S02]  /*11510*/  ULDC UR4, c[0x0][0xa88] ;  /* 0x0002a20000047ab9 */ /* 0x000fe40000000800 */
[----:B------:R-:W-:Y:S01]  /*11520*/  IMAD.U32 R0, RZ, RZ, UR4 ;  /* 0x00000004ff007e24 */ /* 0x000fe2000f8e00ff */
[----:B------:R-:W-:Y:S02]  /*11530*/  @UP1 ULDC.64 UR8, c[0x0][0xc08] ;  /* 0x0003020000081ab9 */ /* 0x000fe40000000a00 */
[----:B------:R-:W-:-:S06]  /*11540*/  @UP1 UIMAD.WIDE UR8, UR11, 0x4, UR8 ;  /* 0x000000040b0818a5 */ /* 0x000fcc000f8e0208 */
[----:B------:R-:W-:Y:S02]  /*11550*/  IMAD.U32 R4, RZ, RZ, UR8 ;  /* 0x00000008ff047e24 */ /* 0x000fe4000f8e00ff */
[----:B------:R-:W-:-:S05]  /*11560*/  IMAD.U32 R5, RZ, RZ, UR9 ;  /* 0x00000009ff057e24 */ /* 0x000fca000f8e00ff */
[----:B------:R0:W5:Y:S01]  /*11570*/  @P1 LDG.E R0, desc[UR36][R4.64] ;  /* 0x0000002404001981 */ /* 0x000162000c1e1900 */
[----:B------:R-:W-:-:S11]  /*11580*/  UISETP.NE.AND UP1, UPT, UR10, URZ, UPT ;  /* 0x0000003f0a00728c */ /* 0x000fd6000bf25270 */
[----:B------:R-:W-:Y:S02]  /*11590*/  @!UP1 ULDC UR10, c[0x0][0xad4] ;  /* 0x0002b500000a9ab9 */ /* 0x000fe40000000800 */
[----:B------:R-:W-:Y:S01]  /*115a0*/  IMAD.U32 R195, RZ, RZ, UR10 ;  /* 0x0000000affc37e24 */ /* 0x000fe2000f8e00ff */
[----:B0-----:R-:W-:Y:S06]  /*115b0*/  @P1 BRA `(.L_x_4585) ;  /* 0x0000000000101947 */ /* 0x001fec0003800000 */
[----:B------:R-:W-:Y:S05]  /*115c0*/  @!P0 BRA `(.L_x_4585) ;  /* 0x00000000000c8947 */ /* 0x000fea0003800000 */
[----:B------:R-:W2:Y:S04]  /*115d0*/  LDG.E R5, desc[UR36][R2.64] ;  /* 0x0000002402057981 */ /* 0x000ea8000c1e1900 */
[----:B-----5:R-:W2:Y:S02]  /*115e0*/  LDG.E R0, desc[UR36][R2.64+0x4] ;  /* 0x0000042402007981 */ /* 0x020ea4000c1e1900 */
[----:B--2---:R-:W-:-:S07]  /*115f0*/  IMAD.IADD R0, R0, 0x1, -R5 ;  /* 0x0000000100007824 */ /* 0x004fce00078e0a05 */
.L_x_4585:
[----:B------:R-:W0:Y:S01]  /*11600*/  S2R R2, SR_TID.X ;  /* 0x0000000000027919 */ /* 0x000e220000002100 */
[----:B------:R-:W-:Y:S01]  /*11610*/  R2UR UR4, R220 ;  /* 0x00000000dc0472ca */ /* 0x000fe200000e0000 */
[----:B------:R-:W-:Y:S01]  /*11620*/  BSSY B1, `(.L_x_4586) ;  /* 0x0000043000017945 */ /* 0x000fe20003800000 */
[----:B-----5:R-:W-:-:S11]  /*11630*/  R2UR UR20, R7 ;  /* 0x00000000071472ca */ /* 0x020fd600000e0000 */
[----:B------:R-:W-:Y:S02]  /*11640*/  USHF.R.S32.HI UR8, URZ, 0x1f, UR4 ;  /* 0x0000001f3f087899 */ /* 0x000fe40008011404 */
[----:B------:R-:W-:Y:S02]  /*11650*/  USEL UR4, UR4, URZ, !UP0 ;  /* 0x0000003f04047287 */ /* 0x000fe4000c000000 */
[----:B------:R-:W-:Y:S02]  /*11660*/  USEL UR8, UR8, URZ, !UP0 ;  /* 0x0000003f08087287 */ /* 0x000fe4000c000000 */
[----:B------:R-:W-:Y:S01]  /*11670*/  USHF.R.S32.HI UR20, URZ, 0x1f, UR20 ;  /* 0x0000001f3f147899 */ /* 0x000fe20008011414 */
[----:B0-----:R-:W-:-:S05]  /*11680*/  VIADD R2, R2, 0xffffff80 ;  /* 0xffffff8002027836 */ /* 0x001fca0000000000 */
[----:B------:R-:W-:-:S13]  /*11690*/  ISETP.GT.AND P0, PT, R2, 0x7f, PT ;  /* 0x0000007f0200780c */ /* 0x000fda0003f04270 */
[----:B------:R-:W-:Y:S05]  /*116a0*/  @P0 BRA `(.L_x_4587) ;  /* 0x0000000000e80947 */ /* 0x000fea0003800000 */
[----:B------:R-:W0:Y:S01]  /*116b0*/  S2R R6, SR_TID.X ;  /* 0x0000000000067919 */ /* 0x000e220000002100 */
[----:B------:R-:W1:Y:S01]  /*116c0*/  LDC R9, c[0x0][0xbe8] ;  /* 0x0002fa00ff097b82 */ /* 0x000e620000000800 */
[----:B------:R-:W-:-:S13]  /*116d0*/  R2UR UR9, R23 ;  /* 0x00000000170972ca */ /* 0x000fda00000e0000 */
[----:B------:R-:W-:Y:S02]  /*116e0*/  IMAD.U32 R3, RZ, RZ, UR9 ;  /* 0x00000009ff037e24 */ /* 0x000fe4000f8e00ff */
[----:B-1----:R-:W-:-:S03]  /*116f0*/  IMAD R2, R0, R9, RZ ;  /* 0x0000000900027224 */ /* 0x002fc600078e02ff */
[----:B0-----:R-:W-:-:S04]  /*11700*/  IADD3 R6, R3, -0x80, R6 ;  /* 0xffffff8003067810 */ /* 0x001fc80007ffe006 */
        /* <DEDUP_REMOVED lines=15> */
[----:B------:R-:W-:Y:S02]  /*11800*/  UIMAD.WIDE.U32 UR16, UR10, UR19, URZ ;  /* 0x000000130a1072a5 */ /* 0x000fe4000f8e003f */
[----:B------:R-:W-:Y:S01]  /*11810*/  UIMAD UR19, UR11, UR19, URZ ;  /* 0x000000130b1372a4 */ /* 0x000fe2000f8e023f */
[----:B0-----:R-:W-:Y:S01]  /*11820*/  @P0 IMAD.HI.U32 R5, R6, R5, RZ ;  /* 0x0000000506050227 */ /* 0x001fe200078e00ff */
[----:B------:R-:W-:Y:S02]  /*11830*/  UIMAD UR13, UR13, UR4, URZ ;  /* 0x000000040d0d72a4 */ /* 0x000fe4000f8e023f */
[----:B------:R-:W-:Y:S01]  /*11840*/  UIMAD.WIDE.U32 UR10, UR12, UR4, URZ ;  /* 0x000000040c0a72a5 */ /* 0x000fe2000f8e003f */
[----:B------:R-:W-:Y:S01]  /*11850*/  IMAD.U32 R2, RZ, RZ, UR16 ;  /* 0x00000010ff027e24 */ /* 0x000fe2000f8e00ff */
[----:B------:R-:W-:-:S02]  /*11860*/  UIADD3 UR19, UR17, UR19, URZ ;  /* 0x0000001311137290 */ /* 0x000fc4000fffe03f */
[----:B------:R-:W-:Y:S01]  /*11870*/  IMAD.U32 R3, RZ, RZ, UR17 ;  /* 0x00000011ff037e24 */ /* 0x000fe2000f8e00ff */
[----:B------:R-:W-:Y:S01]  /*11880*/  UIMAD UR13, UR12, UR8, UR13 ;  /* 0x000000080c0d72a4 */ /* 0x000fe2000f8e020d */
[----:B-1----:R-:W-:Y:S01]  /*11890*/  @P0 SHF.R.U32.HI R4, RZ, R8, R5 ;  /* 0x00000008ff040219 */ /* 0x002fe20000011605 */
[----:B------:R-:W-:Y:S01]  /*118a0*/  ULDC.64 UR14, c[0x0][UR18+0x228] ;  /* 0x00008a00120e7abb */ /* 0x000fe20008000a00 */
[----:B------:R-:W-:Y:S01]  /*118b0*/  IADD3 R3, P0, P1, R2, UR10, R7 ;  /* 0x0000000a02037c10 */ /* 0x000fe2000f91e007 */
[----:B------:R-:W-:Y:S01]  /*118c0*/  UIADD3 UR13, UR11, UR13, URZ ;  /* 0x0000000d0b0d7290 */ /* 0x000fe2000fffe03f */
[----:B------:R-:W-:Y:S01]  /*118d0*/  IMAD.U32 R2, RZ, RZ, UR20 ;  /* 0x00000014ff027e24 */ /* 0x000fe2000f8e00ff */
[----:B------:R-:W-:Y:S01]  /*118e0*/  UIMAD.WIDE.U32 UR16, UR14, UR9, URZ ;  /* 0x000000090e1072a5 */ /* 0x000fe2000f8e003f */
[----:B------:R-:W-:Y:S01]  /*118f0*/  IMAD.MOV R5, RZ, RZ, -R4 ;  /* 0x000000ffff057224 */ /* 0x000fe200078e0a04 */
[----:B------:R-:W-:Y:S01]  /*11900*/  UIMAD UR9, UR15, UR9, URZ ;  /* 0x000000090f0972a4 */ /* 0x000fe2000f8e023f */
[----:B------:R-:W-:Y:S01]  /*11910*/  IMAD.U32 R11, RZ, RZ, UR19 ;  /* 0x00000013ff0b7e24 */ /* 0x000fe2000f8e00ff */
[----:B------:R-:W-:Y:S01]  /*11920*/  ULDC.64 UR10, c[0x0][UR18+0x210] ;  /* 0x00008400120a7abb */ /* 0x000fe20008000a00 */
[----:B------:R-:W-:Y:S01]  /*11930*/  IMAD R5, R9, R5, R6 ;  /* 0x0000000509057224 */ /* 0x000fe200078e0206 */
[----:B------:R-:W-:-:S02]  /*11940*/  UIADD3 UR9, UR17, UR9, URZ ;  /* 0x0000000911097290 */ /* 0x000fc4000fffe03f */
[----:B------:R-:W-:Y:S01]  /*11950*/  IADD3.X R6, R11, UR13, R2, P0, P1 ;  /* 0x0000000d0b067c10 */ /* 0x000fe200087e2402 */
[----:B------:R-:W-:Y:S01]  /*11960*/  IMAD R9, R5, UR11, RZ ;  /* 0x0000000b05097c24 */ /* 0x000fe2000f8e02ff */
[----:B------:R-:W-:Y:S01]  /*11970*/  IADD3 R2, P0, P1, R4, UR16, R3 ;  /* 0x0000001004027c10 */ /* 0x000fe2000f91e003 */
[----:B------:R-:W-:Y:S01]  /*11980*/  ULDC.64 UR12, c[0x0][0xba8] ;  /* 0x0002ea00000c7ab9 */ /* 0x000fe20000000a00 */
[----:B------:R-:W-:Y:S01]  /*11990*/  SHF.R.S32.HI R3, RZ, 0x1f, R4 ;  /* 0x0000001fff037819 */ /* 0x000fe20000011404 */
[----:B------:R-:W-:Y:S01]  /*119a0*/  @!UP0 ULDC UR12, c[0x0][0xb50] ;  /* 0x0002d400000c8ab9 */ /* 0x000fe20000000800 */
[----:B------:R-:W-:Y:S01]  /*119b0*/  SHF.R.S32.HI R4, RZ, 0x1f, R5 ;  /* 0x0000001fff047819 */ /* 0x000fe20000011405 */
[----:B------:R-:W-:Y:S01]  /*119c0*/  @!UP0 ULDC UR13, c[0x0][0xb54] ;  /* 0x0002d500000d8ab9 */ /* 0x000fe20000000800 */
[----:B------:R-:W-:-:S03]  /*119d0*/  IADD3.X R3, R3, UR9, R6, P0, P1 ;  /* 0x0000000903037c10 */ /* 0x000fc600087e2406 */
[----:B------:R-:W-:Y:S02]  /*119e0*/  IMAD R9, R4, UR10, R9 ;  /* 0x0000000a04097c24 */ /* 0x000fe4000f8e0209 */
[----:B------:R-:W-:-:S04]  /*119f0*/  IMAD.WIDE.U32 R2, R5, UR10, R2 ;  /* 0x0000000a05027c25 */ /* 0x000fc8000f8e0002 */
[----:B------:R-:W-:Y:S01]  /*11a00*/  IMAD.IADD R3, R3, 0x1, R9 ;  /* 0x0000000103037824 */ /* 0x000fe200078e0209 */
[----:B------:R-:W-:-:S04]  /*11a10*/  LEA R4, P0, R2, UR12, 0x2 ;  /* 0x0000000c02047c11 */ /* 0x000fc8000f8010ff */
[----:B------:R-:W-:Y:S01]  /*11a20*/  LEA.HI.X R5, R2, UR13, R3, 0x2, P0 ;  /* 0x0000000d02057c11 */ /* 0x000fe200080f1403 */
[----:B------:R-:W-:-:S05]  /*11a30*/  IMAD.MOV.U32 R3, RZ, RZ, -0x800000 ;  /* 0xff800000ff037424 */ /* 0x000fca00078e00ff */
[----:B------:R0:W-:Y:S03]  /*11a40*/  STG.E desc[UR36][R4.64], R3 ;  /* 0x0000000304007986 */ /* 0x0001e6000c101924 */
.L_x_4587:
[----:B------:R-:W-:Y:S05]  /*11a50*/  BSYNC B1 ;  /* 0x0000000000017941 */ /* 0x000fea0003800000 */
.L_x_4586:
[----:B------:R-:W-:-:S13]  /*11a60*/  R2UR UR9, R195 ;  /* 0x00000000c30972ca */ /* 0x000fda00000e0000 */
[----:B------:R-:W-:-:S06]  /*11a70*/  UISETP.GT.AND UP0, UPT, UR9, 0x1, UPT ;  /* 0x000000010900788c */ /* 0x000fcc000bf04270 */
[----:B------:R-:W-:-:S13]  /*11a80*/  PLOP3.LUT P0, PT, PT, PT, UP0, 0x80, 0x0 ;  /* 0x000000000000781c */ /* 0x000fda0003f0f008 */
[----:B------:R-:W-:Y:S05]  /*11a90*/  @P0 BRA `(.L_x_4582) ;  /* 0x0000000800100947 */ /* 0x000fea0003800000 */
[----:B------:R-:W1:Y:S01]  /*11aa0*/  LDC R11, c[0x0][0xbe8] ;  /* 0x0002fa00ff0b7b82 */ /* 0x000e620000000800 */
[C---:B------:R-:W-:Y:S01]  /*11ab0*/  R2UR UR10, R7.reuse ;  /* 0x00000000070a72ca */ /* 0x040fe200000e0000 */
[----:B------:R-:W-:Y:S01]  /*11ac0*/  ULDC.64 UR12, c[0x0][0xaa0] ;  /* 0x0002a800000c7ab9 */ /* 0x000fe20000000a00 */
[----:B------:R-:W-:Y:S01]  /*11ad0*/  R2UR UR14, R7 ;  /* 0x00000000070e72ca */ /* 0x000fe200000e0000 */
[----:B------:R-:W-:Y:S01]  /*11ae0*/  UIMAD UR9, UR20, UR12, URZ ;  /* 0x0000000c140972a4 */ /* 0x000fe2000f8e023f */
[----:B------:R-:W-:Y:S01]  /*11af0*/  R2UR UR16, R209 ;  /* 0x00000000d11072ca */ /* 0x000fe200000e0000 */
[----:B------:R-:W-:Y:S01]  /*11b00*/  IMAD R2, R194, 0x20, R219 ;  /* 0x00000020c2027824 */ /* 0x000fe200078e02db */
[----:B------:R-:W-:Y:S01]  /*11b10*/  R2UR UR15, R23 ;  /* 0x00000000170f72ca */ /* 0x000fe200000e0000 */
[----:B------:R-:W-:Y:S06]  /*11b20*/  BSSY B1, `(.L_x_4588) ;  /* 0x0000045000017945 */ /* 0x000fec0003800000 */
[----:B------:R-:W-:-:S02]  /*11b30*/  UIMAD.WIDE.U32 UR10, UR10, UR12, URZ ;  /* 0x0000000c0a0a72a5 */ /* 0x000fc4000f8e003f */
[----:B------:R-:W-:-:S03]  /*11b40*/  UIMAD UR9, UR14, UR13, UR9 ;  /* 0x0000000d0e0972a4 */ /* 0x000fc6000f8e0209 */
[----:B------:R-:W-:Y:S01]  /*11b50*/  ULDC.64 UR12, c[0x0][0xae8] ;  /* 0x0002ba00000c7ab9 */ /* 0x000fe20000000a00 */
[----:B------:R-:W-:Y:S01]  /*11b60*/  UIADD3 UR11, UR11, UR9, URZ ;  /* 0x000000090b0b7290 */ /* 0x000fe2000fffe03f */
[----:B------:R-:W-:Y:S02]  /*11b70*/  VIADD R6, R2, UR15 ;  /* 0x0000000f02067c36 */ /* 0x000fe40008000000 */
[----:B------:R-:W-:Y:S01]  /*11b80*/  VIADD R8, R219, UR15 ;  /* 0x0000000fdb087c36 */ /* 0x000fe20008000000 */
[----:B-1----:R-:W-:Y:S01]  /*11b90*/  ISETP.NE.AND P0, PT, R11, 0x1, PT ;  /* 0x000000010b00780c */ /* 0x002fe20003f05270 */
[----:B------:R-:W-:Y:S01]  /*11ba0*/  UIMAD.WIDE.U32 UR10, UR16, UR12, UR10 ;  /* 0x0000000c100a72a5 */ /* 0x000fe2000f8e000a */
[----:B0-----:R-:W-:-:S03]  /*11bb0*/  IMAD.MOV.U32 R5, RZ, RZ, R6 ;  /* 0x000000ffff057224 */ /* 0x001fc600078e0006 */
[----:B------:R-:W-:-:S03]  /*11bc0*/  UIMAD UR9, UR16, UR13, UR11 ;  /* 0x0000000d100972a4 */ /* 0x000fc6000f8e020b */
[----:B------:R-:W-:Y:S02]  /*11bd0*/  ULDC.64 UR12, c[0x0][0xaf0] ;  /* 0x0002bc00000c7ab9 */ /* 0x000fe40000000a00 */
[----:B------:R-:W-:-:S03]  /*11be0*/  UIMAD UR8, UR8, UR12, URZ ;  /* 0x0000000c080872a4 */ /* 0x000fc6000f8e023f */
[----:B------:R-:W0:Y:S01]  /*11bf0*/  @P0 LDC R3, c[0x0][0xbec] ;  /* 0x0002fb00ff030b82 */ /* 0x000e220000000800 */
[----:B------:R-:W-:-:S03]  /*11c00*/  UIMAD UR11, UR4, UR13, UR8 ;  /* 0x0000000d040b72a4 */ /* 0x000fc6000f8e0208 */
[----:B------:R-:W-:Y:S02]  /*11c10*/  UMOV UR8, UR10 ;  /* 0x0000000a00087c82 */ /* 0x000fe40008000000 */
[----:B------:R-:W-:Y:S02]  /*11c20*/  UIMAD.WIDE.U32 UR8, UR4, UR12, UR8 ;  /* 0x0000000c040872a5 */ /* 0x000fe4000f8e0008 */
[----:B------:R-:W1:Y:S02]  /*11c30*/  @P0 LDC R7, c[0x0][0xbf0] ;  /* 0x0002fc00ff070b82 */ /* 0x000e640000000800 */
[----:B------:R-:W-:-:S03]  /*11c40*/  UIADD3 UR4, UR9, UR11, URZ ;  /* 0x0000000b09047290 */ /* 0x000fc6000fffe03f */
[----:B------:R-:W-:Y:S01]  /*11c50*/  ULDC.64 UR10, c[0x0][0xae0] ;  /* 0x0002b800000a7ab9 */ /* 0x000fe20000000a00 */
        /* <DEDUP_REMOVED lines=15> */
[----:B------:R-:W-:Y:S02]  /*11d50*/  IMAD R11, R0, R11, RZ ;  /* 0x0000000b000b7224 */ /* 0x000fe400078e02ff */
        /* <DEDUP_REMOVED lines=33> */
.L_x_4589:
[----:B------:R-:W-:Y:S05]  /*11f70*/  BSYNC B1 ;  /* 0x0000000000017941 */ /* 0x000fea0003800000 */
.L_x_4588:
        /* <DEDUP_REMOVED lines=17> */
.L_x_4591:
[----:B------:R-:W-:Y:S05]  /*12090*/  BSYNC B1 ;  /* 0x0000000000017941 */ /* 0x000fea0003800000 */
.L_x_4590:
        /* <DEDUP_REMOVED lines=17> */
.L_x_4593:
[----:B------:R-:W-:Y:S05]  /*121b0*/  BSYNC B1 ;  /* 0x0000000000017941 */ /* 0x000fea0003800000 */
.L_x_4592:
        /* <DEDUP_REMOVED lines=18> */
.L_x_4582:
[----:B------:R-:W-:Y:S05]  /*122e0*/  BSYNC B0 ;  /* 0x0000000000007941 */ /* 0x000fea0003800000 */
.L_x_4572:
[----:B------:R-:W-:Y:S02]  /*122f0*/  ULDC UR4, c[0x0][0xc3c] ;  /* 0x00030f0000047ab9 */ /* 0x000fe40000000800 */
[----:B------:R-:W-:-:S06]  /*12300*/  UISETP.GE.AND UP0, UPT, UR7, UR4, UPT ;  /* 0x000000040700728c */ /* 0x000fcc000bf06270 */
[----:B------:R-:W-:-:S13]  /*12310*/  PLOP3.LUT P0, PT, PT, PT, UP0, 0x80, 0x0 ;  /* 0x000000000000781c */ /* 0x000fda0003f0f008 */
[----:B------:R-:W-:Y:S05]  /*12320*/  @!P0 BRA `(.L_x_4594) ;  /* 0xfffffeec00048947 */ /* 0x000fea000383ffff */
[----:B------:R-:W-:Y:S05]  /*12330*/  EXIT ;  /* 0x000000000000794d */ /* 0x000fea0003800000 */
.L_x_4481:
        /* <DEDUP_REMOVED lines=16> */
.L_x_4595:
        /* <DEDUP_REMOVED lines=43> */
.L_x_4599:
        /* <DEDUP_REMOVED lines=35> */
.L_x_4597:
        /* <DEDUP_REMOVED lines=13> */
.L_x_4600:
        /* <DEDUP_REMOVED lines=62> */
.L_x_4601:
        /* <DEDUP_REMOVED lines=61> */
.L_x_4602:
[----:B------:R-:W-:-:S05]  /*131a0*/  LOP3.LUT R25, RZ, R2, RZ, 0x33, !PT ;  /* 0x00000002ff197212 */ /* 0x000fca00078e33ff */
[----:B------:R-:W-:Y:S01]  /*131b0*/  IMAD.IADD R25, R6, 0x1, R25 ;  /* 0x0000000106197824 */ /* 0x000fe200078e0219 */
[----:B------:R-:W-:Y:S06]  /*131c0*/  BRA `(.L_x_4603) ;  /* 0x0000000000147947 */ /* 0x000fec0003800000 */
.L_x_4598:
[----:B------:R-:W-:Y:S01]  /*131d0*/  ULDC UR4, c[0x0][0xc3c] ;  /* 0x00030f0000047ab9 */ /* 0x000fe20000000800 */
[----:B------:R-:W-:Y:S02]  /*131e0*/  IMAD.MOV.U32 R25, RZ, RZ, RZ ;  /* 0x000000ffff197224 */ /* 0x000fe400078e00ff */
[----:B------:R-:W-:Y:S02]  /*131f0*/  IMAD.U32 R24, RZ, RZ, UR6 ;  /* 0x00000006ff187e24 */ /* 0x000fe4000f8e00ff */
[----:B------:R-:W-:Y:S02]  /*13200*/  IMAD.MOV.U32 R26, RZ, RZ, RZ ;  /* 0x000000ffff1a7224 */ /* 0x000fe400078e00ff */
[----:B------:R-:W-:-:S07]  /*13210*/  IMAD.U32 R27, RZ, RZ, UR4 ;  /* 0x00000004ff1b7e24 */ /* 0x000fce000f8e00ff */
.L_x_4603:
[----:B------:R-:W-:-:S13]  /*13220*/  ISETP.NE.AND P0, PT, R7, RZ, PT ;  /* 0x000000ff0700720c */ /* 0x000fda0003f05270 */
[----:B------:R-:W0:Y:S01]  /*13230*/  @!P0 S2R R3, SR_CgaCtaId ;  /* 0x0000000000038919 */ /* 0x000e220000008800 */
[----:B------:R-:W-:-:S04]  /*13240*/  @!P0 MOV R2, 0x400 ;  /* 0x0000040000028802 */ /* 0x000fc80000000f00 */
[----:B0-----:R-:W-:-:S05]  /*13250*/  @!P0 LEA R2, R3, R2, 0x18 ;  /* 0x0000000203028211 */ /* 0x001fca00078ec0ff */
[----:B------:R0:W-:Y:S01]  /*13260*/  @!P0 STS.128 [R2+0x308d0], R24 ;  /* 0x0308d01802008388 */ /* 0x0001e20000000c00 */
[----:B------:R-:W-:Y:S06]  /*13270*/  BAR.ARV 0x5, 0x180 ;  /* 0x0146000000007b1d */ /* 0x000fec0000002000 */
.L_x_4596:
        /* <DEDUP_REMOVED lines=30> */
.L_x_4677:
        /* <DEDUP_REMOVED lines=36> */
[----:B------:R-:W2:Y:S04]  /*136a0*/  LDG.E R0, desc[UR36][R2.64] ;  /* 0x0000002402007981 */ /* 0x000ea8000c1e1900 */
[----:B------:R-:W2:Y:S02]  /*136b0*/  LDG.E R29, desc[UR36][R2.64+0x4] ;  /* 0x00000424021d7981 */ /* 0x000ea4000c1e1900 */
[----:B--2---:R-:W-:-:S07]  /*136c0*/  IMAD.IADD R29, R29, 0x1, -R0 ;  /* 0x000000011d1d7824 */ /* 0x004fce00078e0a00 */
.L_x_4605:
        /* <DEDUP_REMOVED lines=8> */
.L_x_4606:
        /* <DEDUP_REMOVED lines=9> */
.L_x_4607:
[----:B------:R-:W1:Y:S01]  /*137e0*/  LDC R0, c[0x0][0x448] ;  /* 0x00011200ff007b82 */ /* 0x000e620000000800 */
[----:B------:R-:W-:Y:S01]  /*137f0*/  IMAD.SHL.U32 R25, R25, 0x80, RZ ;  /* 0x0000008019197824 */ /* 0x000fe200078e00ff */
[----:B------:R-:W-:Y:S01]  /*13800*/  LOP3.LUT R16, R16, 0xffffffbf, RZ, 0xc0, !PT ;  /* 0xffffffbf10107812 */ /* 0x000fe200078ec0ff */
[----:B-----5:R-:W-:-:S05]  /*13810*/  IMAD.IADD R37, R37, 0x1, -R19 ;  /* 0x0000000125257824 */ /* 0x020fca00078e0a13 */
[----:B0-----:R-:W0:Y:S01]  /*13820*/  LDC.64 R2, c[0x0][0x9e0] ;  /* 0x00027800ff027b82 */ /* 0x001e220000000a00 */
[----:B-1----:R-:W-:Y:S01]  /*13830*/  ISETP.NE.AND P2, PT, R0, 0x1, PT ;  /* 0x000000010000780c */ /* 0x002fe20003f45270 */
[----:B------:R-:W-:Y:S01]  /*13840*/  VIADD R0, R25, 0x7f ;  /* 0x0000007f19007836 */ /* 0x000fe20000000000 */
[----:B0-----:R-:W-:-:S11]  /*13850*/  ISETP.GE.AND P1, PT, R3, 0x1, PT ;  /* 0x000000010300780c */ /* 0x001fd60003f26270 */
[----:B------:R-:W0:Y:S01]  /*13860*/  @P2 LDC R5, c[0x0][0x44c] ;  /* 0x00011300ff052b82 */ /* 0x000e220000000800 */
[----:B------:R-:W-:-:S07]  /*13870*/  @P2 LOP3.LUT R16, R16, 0x40, RZ, 0xfc, !PT ;  /* 0x0000004010102812 */ /* 0x000fce00078efcff */
[----:B------:R-:W1:Y:S01]  /*13880*/  @P2 LDC R7, c[0x0][0x450] ;  /* 0x00011400ff072b82 */ /* 0x000e620000000800 */
[----:B0-----:R-:W-:Y:S01]  /*13890*/  @P2 IMAD.HI.U32 R4, R0, R5, RZ ;  /* 0x0000000500042227 */ /* 0x001fe200078e00ff */
[----:B------:R-:W-:-:S04]  /*138a0*/  IADD3 R5, R37, 0x1, -R29 ;  /* 0x0000000125057810 */ /* 0x000fc80007ffe81d */
[----:B-1----:R-:W-:-:S05]  /*138b0*/  @P2 SHF.R.U32.HI R0, RZ, R7, R4 ;  /* 0x00000007ff002219 */ /* 0x002fca0000011604 */
[----:B------:R-:W-:-:S04]  /*138c0*/  IMAD.IADD R7, R5, 0x1, R0 ;  /* 0x0000000105077824 */ /* 0x000fc800078e0200 */
        /* <DEDUP_REMOVED lines=13> */
.L_x_4610:
[----:B------:R-:W-:-:S13]  /*139a0*/  ISETP.NE.AND P0, PT, R3, 0x1, PT ;  /* 0x000000010300780c */ /* 0x000fda0003f05270 */
[----:B------:R-:W0:Y:S02]  /*139b0*/  @P0 LDC.64 R4, c[0x0][0x9e8] ;  /* 0x00027a00ff040b82 */ /* 0x000e240000000a00 */
[----:B0-----:R-:W-:-:S05]  /*139c0*/  @P0 IMAD.HI.U32 R4, R0, R4, RZ ;  /* 0x0000000400040227 */ /* 0x001fca00078e00ff */
[----:B------:R-:W-:-:S07]  /*139d0*/  @P0 SHF.R.U32.HI R0, RZ, R5, R4 ;  /* 0x00000005ff000219 */ /* 0x000fce0000011604 */
.L_x_4611:
[----:B------:R-:W-:Y:S05]  /*139e0*/  BSYNC B0 ;  /* 0x0000000000007941 */ /* 0x000fea0003800000 */
.L_x_4609:
[----:B------:R-:W-:-:S05]  /*139f0*/  IMAD R5, R0, R3, R3 ;  /* 0x0000000300057224 */ /* 0x000fca00078e0203 */
[----:B------:R-:W-:-:S07]  /*13a00*/  VIMNMX R2, R2, R5, PT ;  /* 0x0000000502027248 */ /* 0x000fce0003fe0100 */
.L_x_4608:
[----:B------:R-:W0:Y:S01]  /*13a10*/  @P2 LDC R0, c[0x0][0x44c] ;  /* 0x00011300ff002b82 */ /* 0x000e220000000800 */
[----:B------:R-:W-:Y:S01]  /*13a20*/  VIADD R2, R2, 0x5f ;  /* 0x0000005f02027836 */ /* 0x000fe20000000000 */
[----:B------:R-:W-:Y:S01]  /*13a30*/  ULDC UR4, c[0x0][0x9dc] ;  /* 0x0002770000047ab9 */ /* 0x000fe20000000800 */
[----:B------:R-:W-:Y:S02]  /*13a40*/  IMAD.MOV.U32 R4, RZ, RZ, R25 ;  /* 0x000000ffff047224 */ /* 0x000fe400078e0019 */
[----:B------:R-:W-:-:S03]  /*13a50*/  IMAD.HI R2, R2, 0x2aaaaaab, RZ ;  /* 0x2aaaaaab02027827 */ /* 0x000fc600078e02ff */
[----:B------:R-:W1:Y:S01]  /*13a60*/  @P2 LDC R5, c[0x0][0x450] ;  /* 0x00011400ff052b82 */ /* 0x000e620000000800 */
[----:B0-----:R-:W-:-:S05]  /*13a70*/  @P2 IMAD.HI.U32 R0, R25, R0, RZ ;  /* 0x0000000019002227 */ /* 0x001fca00078e00ff */
[----:B-1----:R-:W-:Y:S01]  /*13a80*/  @P2 SHF.R.U32.HI R4, RZ, R5, R0 ;  /* 0x00000005ff042219 */ /* 0x002fe20000011600 */
[----:B------:R-:W-:Y:S01]  /*13a90*/  VIADD R0, R37, 0x5f ;  /* 0x0000005f25007836 */ /* 0x000fe20000000000 */
[----:B------:R-:W-:Y:S02]  /*13aa0*/  SHF.R.U32.HI R5, RZ, 0x1f, R2 ;  /* 0x0000001fff057819 */ /* 0x000fe40000011602 */
[----:B------:R-:W-:Y:S01]  /*13ab0*/  IADD3 R4, R4, R37, -R29 ;  /* 0x0000002504047210 */ /* 0x000fe20007ffe81d */
[----:B------:R-:W-:Y:S01]  /*13ac0*/  IMAD.HI R0, R0, 0x2aaaaaab, RZ ;  /* 0x2aaaaaab00007827 */ /* 0x000fe200078e02ff */
[----:B------:R-:W-:-:S03]  /*13ad0*/  LEA.HI.SX32 R7, R2, R5, 0x1c ;  /* 0x0000000502077211 */ /* 0x000fc600078fe2ff */
[----:B------:R-:W-:Y:S01]  /*13ae0*/  VIADD R2, R4, -UR4 ;  /* 0x8000000404027c36 */ /* 0x000fe20008000000 */
[----:B------:R-:W-:-:S04]  /*13af0*/  SHF.R.U32.HI R5, RZ, 0x1f, R0 ;  /* 0x0000001fff057819 */ /* 0x000fc80000011600 */
[----:B------:R-:W-:-:S04]  /*13b00*/  LEA.HI.SX32 R0, R0, R5, 0x1c ;  /* 0x0000000500007211 */ /* 0x000fc800078fe2ff */
        /* <DEDUP_REMOVED lines=13> */
.L_x_4614:
[----:B------:R-:W-:-:S13]  /*13be0*/  ISETP.NE.AND P0, PT, R3, 0x1, PT ;  /* 0x000000010300780c */ /* 0x000fda0003f05270 */
[----:B------:R-:W0:Y:S02]  /*13bf0*/  @P0 LDC.64 R4, c[0x0][0x9e8] ;  /* 0x00027a00ff040b82 */ /* 0x000e240000000a00 */
[----:B0-----:R-:W-:-:S05]  /*13c00*/  @P0 IMAD.HI.U32 R4, R6, R4, RZ ;  /* 0x0000000406040227 */ /* 0x001fca00078e00ff */
[----:B------:R-:W-:-:S07]  /*13c10*/  @P0 SHF.R.U32.HI R6, RZ, R5, R4 ;  /* 0x00000005ff060219 */ /* 0x000fce0000011604 */
.L_x_4615:
[----:B------:R-:W-:Y:S05]  /*13c20*/  BSYNC B0 ;  /* 0x0000000000007941 */ /* 0x000fea0003800000 */
.L_x_4613:
[----:B------:R-:W-:-:S05]  /*13c30*/  IMAD R3, R6, R3, RZ ;  /* 0x0000000306037224 */ /* 0x000fca00078e02ff */
[----:B------:R-:W-:-:S07]  /*13c40*/  VIMNMX R2, R2, R3, !PT ;  /* 0x0000000302027248 */ /* 0x000fce0007fe0100 */
.L_x_4612:
[----:B------:R-:W-:Y:S01]  /*13c50*/  IMAD.HI R2, R2, 0x2aaaaaab, RZ ;  /* 0x2aaaaaab02027827 */ /* 0x000fe200078e02ff */
[----:B------:R-:W-:Y:S04]  /*13c60*/  BSSY B0, `(.L_x_4616) ;  /* 0x0000029000007945 */ /* 0x000fe80003800000 */
[----:B------:R-:W-:-:S04]  /*13c70*/  SHF.R.U32.HI R3, RZ, 0x1f, R2 ;  /* 0x0000001fff037819 */ /* 0x000fc80000011602 */
[----:B------:R-:W-:Y:S02]  /*13c80*/  LEA.HI.SX32 R3, R2, R3, 0x1c ;  /* 0x0000000302037211 */ /* 0x000fe400078fe2ff */
[----:B------:R-:W-:Y:S02]  /*13c90*/  LOP3.LUT R2, R26, 0xff000000, RZ, 0xc0, !PT ;  /* 0xff0000001a027812 */ /* 0x000fe400078ec0ff */
        /* <DEDUP_REMOVED lines=12> */
[-C--:B0-----:R-:W-:Y:S02]  /*13d60*/  IABS R6, R7.reuse ;  /* 0x0000000700067213 */ /* 0x081fe40000000000 */
        /* <DEDUP_REMOVED lines=24> */
.L_x_4617:
[----:B------:R-:W-:Y:S05]  /*13ef0*/  BSYNC B0 ;  /* 0x0000000000007941 */ /* 0x000fea0003800000 */
.L_x_4616:
[-C--:B------:R-:W-:Y:S01]  /*13f00*/  IMAD R2, R4, R3.reuse, R5 ;  /* 0x0000000304027224 */ /* 0x080fe200078e0205 */
        /* <DEDUP_REMOVED lines=23> */
.L_x_4619:
        /* <DEDUP_REMOVED lines=20> */
.L_x_4622:
[----:B------:R-:W-:Y:S05]  /*141c0*/  BSYNC B6 ;  /* 0x0000000000067941 */ /* 0x000fea0003800000 */
.L_x_4621:
        /* <DEDUP_REMOVED lines=20> */
.L_x_4625:
        /* <DEDUP_REMOVED lines=15> */
.L_x_4624:
[----:B------:R-:W-:Y:S05]  /*14400*/  BSYNC B6 ;  /* 0x0000000000067941 */ /* 0x000fea0003800000 */
.L_x_4623:
[----:B------:R-:W-:Y:S01]  /*14410*/  ULDC.64 UR4, c[0x0][0x9f8] ;  /* 0x00027e0000047ab9 */ /* 0x000fe20000000a00 */
[----:B------:R-:W-:Y:S01]  /*14420*/  IMAD.MOV.U32 R30, RZ, RZ, R27 ;  /* 0x000000ffff1e7224 */ /* 0x000fe200078e001b */
[----:B------:R-:W-:Y:S01]  /*14430*/  ISETP.NE.U32.AND P0, PT, RZ, UR4, PT ;  /* 0x00000004ff007c0c */ /* 0x000fe2000bf05070 */
[----:B------:R-:W0:Y:S01]  /*14440*/  S2R R18, SR_TID.X ;  /* 0x0000000000127919 */ /* 0x000e220000002100 */
[----:B------:R-:W1:Y:S01]  /*14450*/  LDC R8, c[0x0][0x430] ;  /* 0x00010c00ff087b82 */ /* 0x000e620000000800 */
[----:B------:R-:W-:Y:S01]  /*14460*/  VIADD R22, R22, 0xffffffff ;  /* 0xffffffff16167836 */ /* 0x000fe20000000000 */
[----:B------:R-:W-:Y:S01]  /*14470*/  ISETP.NE.AND.EX P0, PT, RZ, UR5, PT, P0 ;  /* 0x00000005ff007c0c */ /* 0x000fe2000bf05300 */
[----:B------:R-:W-:-:S12]  /*14480*/  ULDC UR4, c[0x0][0x2f4] ;  /* 0x0000bd0000047ab9 */ /* 0x000fd80000000800 */
[----:B------:R-:W2:Y:S02]  /*14490*/  @P0 LDC.64 R2, c[0x0][0x9f8] ;  /* 0x00027e00ff020b82 */ /* 0x000ea40000000a00 */
[----:B--2---:R-:W-:-:S05]  /*144a0*/  @P0 IMAD.WIDE R2, R27, 0x4, R2 ;  /* 0x000000041b020825 */ /* 0x004fca00078e0202 */
[----:B------:R2:W3:Y:S01]  /*144b0*/  @P0 LDG.E R30, desc[UR36][R2.64] ;  /* 0x00000024021e0981 */ /* 0x0004e2000c1e1900 */
[----:B0-----:R-:W-:Y:S02]  /*144c0*/  LOP3.LUT R18, R18, 0x7f, RZ, 0xc0, !PT ;  /* 0x0000007f12127812 */ /* 0x001fe400078ec0ff */
[----:B-1----:R-:W-:Y:S02]  /*144d0*/  ISETP.NE.AND P1, PT, R8, 0x1, PT ;  /* 0x000000010800780c */ /* 0x002fe40003f25270 */
[----:B------:R-:W-:Y:S02]  /*144e0*/  SHF.R.U32.HI R20, RZ, 0x3, R18 ;  /* 0x00000003ff147819 */ /* 0x000fe40000011612 */
[----:B------:R-:W0:Y:S01]  /*144f0*/  S2R R18, SR_TID.X ;  /* 0x0000000000127919 */ /* 0x000e220000002100 */
[----:B------:R-:W-:-:S08]  /*14500*/  LOP3.LUT R16, R16, 0xffffffdf, RZ, 0xc0, !PT ;  /* 0xffffffdf10107812 */ /* 0x000fd000078ec0ff */
[----:B------:R-:W1:Y:S01]  /*14510*/  @P1 LDC R0, c[0x0][0x434] ;  /* 0x00010d00ff001b82 */ /* 0x000e620000000800 */
[----:B------:R-:W-:Y:S02]  /*14520*/  ISETP.GE.AND P2, PT, R31, UR4, PT ;  /* 0x000000041f007c0c */ /* 0x000fe4000bf46270 */
[----:B------:R-:W-:-:S05]  /*14530*/  @P1 LOP3.LUT R16, R16, 0x20, RZ, 0xfc, !PT ;  /* 0x0000002010101812 */ /* 0x000fca00078efcff */
[----:B------:R-:W4:Y:S01]  /*14540*/  @P1 LDC R5, c[0x0][0x438] ;  /* 0x00010e00ff051b82 */ /* 0x000f220000000800 */
[----:B0-----:R-:W-:-:S05]  /*14550*/  IMAD.SHL.U32 R18, R18, 0x10, RZ ;  /* 0x0000001012127824 */ /* 0x001fca00078e00ff */
[----:B------:R-:W-:-:S05]  /*14560*/  LOP3.LUT R18, R20, 0x70, R18, 0xf8, !PT ;  /* 0x0000007014127812 */ /* 0x000fca00078ef812 */
[----:B------:R-:W-:-:S04]  /*14570*/  IMAD R4, R22, 0x60, R18 ;  /* 0x0000006016047824 */ /* 0x000fc800078e0212 */
[C---:B------:R-:W-:Y:S01]  /*14580*/  IMAD.IADD R7, R4.reuse, 0x1, R19 ;  /* 0x0000000104077824 */ /* 0x040fe200078e0213 */
[----:B------:R-:W-:-:S03]  /*14590*/  ISETP.GE.AND P0, PT, R4, R37, PT ;  /* 0x000000250400720c */ /* 0x000fc60003f06270 */
[----:B-1----:R-:W-:Y:S01]  /*145a0*/  @P1 IMAD.HI.U32 R0, R7, R0, RZ ;  /* 0x0000000007001227 */ /* 0x002fe200078e00ff */
[----:B------:R-:W-:-:S03]  /*145b0*/  ISETP.GT.U32.OR P0, PT, R18, 0x5f, P0 ;  /* 0x0000005f1200780c */ /* 0x000fc60000704470 */
[----:B------:R-:W-:Y:S01]  /*145c0*/  IMAD.MOV.U32 R6, RZ, RZ, R7 ;  /* 0x000000ffff067224 */ /* 0x000fe200078e0007 */
[----:B----4-:R-:W-:-:S05]  /*145d0*/  @P1 SHF.R.U32.HI R6, RZ, R5, R0 ;  /* 0x00000005ff061219 */ /* 0x010fca0000011600 */
[----:B------:R-:W-:-:S04]  /*145e0*/  IMAD.MOV R0, RZ, RZ, -R6 ;  /* 0x000000ffff007224 */ /* 0x000fc800078e0a06 */
[----:B--2---:R-:W0:Y:S01]  /*145f0*/  @!P0 LDC.64 R2, c[0x0][0x428] ;  /* 0x00010a00ff028b82 */ /* 0x004e220000000a00 */
[----:B------:R-:W-:Y:S01]  /*14600*/  IMAD R0, R8, R0, R7 ;  /* 0x0000000008007224 */ /* 0x000fe200078e0207 */
[----:B------:R-:W-:-:S06]  /*14610*/  @!P0 SHF.R.S32.HI R7, RZ, 0x1f, R6 ;  /* 0x0000001fff078819 */ /* 0x000fcc0000011406 */
[----:B------:R-:W1:Y:S01]  /*14620*/  @!P0 LDC.64 R4, c[0x0][0x418] ;  /* 0x00010600ff048b82 */ /* 0x000e620000000a00 */
[----:B------:R-:W-:-:S04]  /*14630*/  LOP3.LUT R16, R16, 0xfffffffb, RZ, 0xc0, !PT ;  /* 0xfffffffb10107812 */ /* 0x000fc800078ec0ff */
[----:B------:R-:W-:-:S04]  /*14640*/  @P2 LOP3.LUT R16, R16, 0x4, RZ, 0xfc, !PT ;  /* 0x0000000410102812 */ /* 0x000fc800078efcff */
[----:B------:R-:W-:Y:S01]  /*14650*/  LOP3.LUT R16, R16, 0xfffffffd, RZ, 0xc0, !PT ;  /* 0xfffffffd10107812 */ /* 0x000fe200078ec0ff */
[----:B------:R-:W-:Y:S01]  /*14660*/  UMOV UR5, 0xffffffff ;  /* 0xffffffff00057882 */ /* 0x000fe20000000000 */
[----:B------:R-:W-:Y:S02]  /*14670*/  LOP3.LUT R26, R26, 0xffff, RZ, 0xc0, !PT ;  /* 0x0000ffff1a1a7812 */ /* 0x000fe400078ec0ff */
[----:B---3--:R-:W-:Y:S01]  /*14680*/  SHF.R.S32.HI R8, RZ, 0x1f, R30 ;  /* 0x0000001fff087819 */ /* 0x008fe2000001141e */
[----:B0-----:R-:W-:-:S04]  /*14690*/  @!P0 IMAD.WIDE.U32 R6, R30, R2, R6 ;  /* 0x000000021e068225 */ /* 0x001fc800078e0006 */
[----:B------:R-:W-:Y:S01]  /*146a0*/  @!P0 IMAD R2, R8, R2, RZ ;  /* 0x0000000208028224 */ /* 0x000fe200078e02ff */
[----:B------:R0:W-:Y:S03]  /*146b0*/  STL [R1+0x8], R8 ;  /* 0x0000080801007387 */ /* 0x0001e60000100800 */
[----:B------:R-:W-:Y:S01]  /*146c0*/  @!P0 IMAD R3, R30, R3, R2 ;  /* 0x000000031e038224 */ /* 0x000fe200078e0202 */
[----:B-1----:R-:W-:Y:S01]  /*146d0*/  @!P0 LEA R2, P1, R6, R4, 0x2 ;  /* 0x0000000406028211 */ /* 0x002fe200078210ff */
[----:B------:R-:W-:Y:S02]  /*146e0*/  IMAD.MOV.U32 R4, RZ, RZ, RZ ;  /* 0x000000ffff047224 */ /* 0x000fe400078e00ff */
[----:B------:R-:W-:-:S05]  /*146f0*/  @!P0 IMAD.IADD R3, R7, 0x1, R3 ;  /* 0x0000000107038824 */ /* 0x000fca00078e0203 */
[----:B------:R-:W-:Y:S02]  /*14700*/  @!P0 LEA.HI.X R3, R6, R5, R3, 0x2, P1 ;  /* 0x0000000506038211 */ /* 0x000fe400008f1403 */
[----:B------:R-:W-:-:S03]  /*14710*/  ISETP.GE.AND P1, PT, R33, UR4, PT ;  /* 0x0000000421007c0c */ /* 0x000fc6000bf26270 */
[----:B------:R1:W5:Y:S01]  /*14720*/  @!P0 LDG.E R4, desc[UR36][R2.64] ;  /* 0x0000002402048981 */ /* 0x000362000c1e1900 */
[----:B------:R-:W-:-:S09]  /*14730*/  ISETP.GE.AND P0, PT, R32, UR4, PT ;  /* 0x0000000420007c0c */ /* 0x000fd2000bf06270 */
[----:B------:R-:W-:Y:S01]  /*14740*/  @P1 LOP3.LUT R16, R16, 0x2, RZ, 0xfc, !PT ;  /* 0x0000000210101812 */ /* 0x000fe200078efcff */
[----:B-1----:R-:W-:-:S03]  /*14750*/  IMAD.U32 R2, RZ, RZ, UR38 ;  /* 0x00000026ff027e24 */ /* 0x002fc6000f8e00ff */
[----:B------:R-:W-:-:S04]  /*14760*/  LOP3.LUT R16, R16, 0xfffffffe, RZ, 0xc0, !PT ;  /* 0xfffffffe10107812 */ /* 0x000fc800078ec0ff */
[----:B------:R-:W-:Y:S01]  /*14770*/  @P0 LOP3.LUT R16, R16, 0x1, RZ, 0xfc, !PT ;  /* 0x0000000110100812 */ /* 0x000fe200078efcff */
[----:B0-----:R-:W-:Y:S06]  /*14780*/  BRA.DIV UR5, `(.L_x_4626) ;  /* 0x0000004605407947 */ /* 0x001fec000b800000 */
.L_x_4694:
        /* <DEDUP_REMOVED lines=8> */
.L_x_4627:
        /* <DEDUP_REMOVED lines=23> */
.L_x_4695:
[----:B------:R-:W-:Y:S05]  /*14980*/  BSYNC B0 ;  /* 0x0000000000007941 */ /* 0x000fea0003800000 */
.L_x_4628:
[----:B------:R-:W1:Y:S01]  /*14990*/  S2R R8, SR_TID.X ;  /* 0x0000000000087919 */ /* 0x000e620000002100 */
[----:B------:R-:W-:Y:S01]  /*149a0*/  ULDC.64 UR4, c[0x0][0x300] ;  /* 0x0000c00000047ab9 */ /* 0x000fe20000000a00 */
[----:B------:R-:W-:Y:S01]  /*149b0*/  ULDC.64 UR6, c[0x0][0x2e8] ;  /* 0x0000ba0000067ab9 */ /* 0x000fe20000000a00 */
[----:B------:R-:W-:Y:S01]  /*149c0*/  IMAD R5, R5, UR4, RZ ;  /* 0x0000000405057c24 */ /* 0x000fe2000f8e02ff */
[----:B------:R-:W-:Y:S01]  /*149d0*/  LOP3.LUT P4, RZ, R16, 0x4, RZ, 0xc0, !PT ;  /* 0x0000000410ff7812 */ /* 0x000fe2000788c0ff */
[----:B0-----:R-:W-:Y:S01]  /*149e0*/  IMAD.WIDE.U32 R2, R0, UR4, RZ ;  /* 0x0000000400027c25 */ /* 0x001fe2000f8e00ff */
[C---:B------:R-:W-:Y:S02]  /*149f0*/  LOP3.LUT P3, RZ, R16.reuse, 0x2, RZ, 0xc0, !PT ;  /* 0x0000000210ff7812 */ /* 0x040fe4000786c0ff */
[----:B------:R-:W-:Y:S01]  /*14a00*/  LOP3.LUT P2, RZ, R16, 0x1, RZ, 0xc0, !PT ;  /* 0x0000000110ff7812 */ /* 0x000fe2000784c0ff */
[----:B------:R-:W-:Y:S01]  /*14a10*/  IMAD R5, R0, UR5, R5 ;  /* 0x0000000500057c24 */ /* 0x000fe2000f8e0205 */
[----:B------:R-:W-:-:S02]  /*14a20*/  ULDC.64 UR4, c[0x0][0x310] ;  /* 0x0000c40000047ab9 */ /* 0x000fc40000000a00 */
[----:B------:R-:W-:Y:S02]  /*14a30*/  IMAD R0, R6, UR4, RZ ;  /* 0x0000000406007c24 */ /* 0x000fe4000f8e02ff */
[----:B------:R-:W-:Y:S02]  /*14a40*/  IMAD.IADD R3, R3, 0x1, R5 ;  /* 0x0000000103037824 */ /* 0x000fe400078e0205 */
        /* <DEDUP_REMOVED lines=8> */
[----:B------:R-:W-:Y:S01]  /*14ad0*/  LEA R4, P0, R2, UR6, 0x1 ;  /* 0x0000000602047c11 */ /* 0x000fe2000f8008ff */
[----:B------:R-:W-:Y:S01]  /*14ae0*/  IMAD R5, R23, 0x4800, R34 ;  /* 0x0000480017057824 */ /* 0x000fe200078e0222 */
[----:B-1----:R-:W-:Y:S02]  /*14af0*/  LOP3.LUT R8, R8, 0x7f, RZ, 0xc0, !PT ;  /* 0x0000007f08087812 */ /* 0x002fe400078ec0ff */
[----:B------:R-:W-:Y:S02]  /*14b00*/  LEA.HI.X R0, R2, UR7, R0, 0x1, P0 ;  /* 0x0000000702007c11 */ /* 0x000fe400080f0c00 */
[----:B------:R-:W-:-:S05]  /*14b10*/  SHF.R.U32.HI R8, RZ, 0x3, R8 ;  /* 0x00000003ff087819 */ /* 0x000fca0000011608 */
        /* <DEDUP_REMOVED lines=65> */
.L_x_4709:
        /* <DEDUP_REMOVED lines=12> */
.L_x_4631:
        /* <DEDUP_REMOVED lines=10> */
.L_x_4632:
[----:B------:R2:W-:Y:S02]  /*15090*/  SYNCS.ARRIVE.TRANS64.A1T0 RZ, [R7+URZ+0x30830], RZ ;  /* 0x030830ff07ff79a7 */ /* 0x0005e4000810003f */
[----:B------:R-:W-:Y:S05]  /*150a0*/  WARPSYNC.ALL ;  /* 0x0000000000007948 */ /* 0x000fea0003800000 */
[----:B------:R-:W-:Y:S01]  /*150b0*/  ULDC.64 UR4, c[0x0][0x298] ;  /* 0x0000a60000047ab9 */ /* 0x000fe20000000a00 */
[----:B-1----:R-:W-:Y:S01]  /*150c0*/  VIADD R2, R17, 0x12400 ;  /* 0x0001240011027836 */ /* 0x002fe20000000000 */
[----:B------:R-:W-:Y:S01]  /*150d0*/  SHF.R.S32.HI R0, RZ, 0x1f, R35 ;  /* 0x0000001fff007819 */ /* 0x000fe20000011423 */
[----:B0-----:R-:W-:Y:S01]  /*150e0*/  IMAD.WIDE.U32 R4, R35, UR4, RZ ;  /* 0x0000000423047c25 */ /* 0x001fe2000f8e00ff */
        /* <DEDUP_REMOVED lines=16> */
[----:B--2---:R-:W-:-:S02]  /*151f0*/  IMAD.U32 R7, RZ, RZ, UR9 ;  /* 0x00000009ff077e24 */ /* 0x004fc4000f8e00ff */
[----:B------:R-:W-:Y:S02]  /*15200*/  IMAD.U32 R10, RZ, RZ, UR4 ;  /* 0x00000004ff0a7e24 */ /* 0x000fe4000f8e00ff */
[----:B------:R-:W-:Y:S02]  /*15210*/  IMAD.U32 R11, RZ, RZ, UR5 ;  /* 0x00000005ff0b7e24 */ /* 0x000fe4000f8e00ff */
[----:B------:R-:W-:Y:S02]  /*15220*/  IMAD.MOV.U32 R8, RZ, RZ, 0x70 ;  /* 0x00000070ff087424 */ /* 0x000fe400078e00ff */
[----:B------:R-:W-:Y:S02]  /*15230*/  IMAD.MOV.U32 R12, RZ, RZ, 0x1 ;  /* 0x00000001ff0c7424 */ /* 0x000fe400078e00ff */
[----:B------:R-:W-:-:S07]  /*15240*/  IMAD.MOV.U32 R13, RZ, RZ, RZ ;  /* 0x000000ffff0d7224 */ /* 0x000fce00078e00ff */
[----:B------:R-:W-:-:S07]  /*15250*/  LEPC R20, `(.L_x_4634) ;  /* 0x000000001014794e */ /* 0x000fce0000000000 */
[----:B0-----:R-:W-:Y:S05]  /*15260*/  CALL.ABS.NOINC R2 ;  /* 0x0000000002007343 */ /* 0x001fea0003c00000 */
.L_x_4634:
[----:B------:R-:W-:Y:S05]  /*15270*/  BSYNC B6 ;  /* 0x0000000000067941 */ /* 0x000fea0003800000 */
.L_x_4633:
[----:B------:R-:W3:Y:S01]  /*15280*/  LDL.LU.64 R20, [R1+0x10] ;  /* 0x0000100001147983 */ /* 0x000ee20000300a00 */
[----:B------:R-:W1:Y:S01]  /*15290*/  LDC R0, c[0x0][0x448] ;  /* 0x00011200ff007b82 */ /* 0x000e620000000800 */
[----:B------:R-:W-:Y:S01]  /*152a0*/  LOP3.LUT P6, RZ, R16, 0x80, RZ, 0xc0, !PT ;  /* 0x0000008010ff7812 */ /* 0x000fe200078cc0ff */
[----:B------:R-:W-:Y:S01]  /*152b0*/  ULDC.64 UR4, c[0x0][0x2d8] ;  /* 0x0000b60000047ab9 */ /* 0x000fe20000000a00 */
[----:B------:R-:W4:Y:S01]  /*152c0*/  S2R R2, SR_TID.X ;  /* 0x0000000000027919 */ /* 0x000f220000002100 */
[----:B0-----:R-:W-:-:S04]  /*152d0*/  SHF.R.S32.HI R5, RZ, 0x1f, R27 ;  /* 0x0000001fff057819 */ /* 0x001fc8000001141b */
[----:B------:R-:W-:Y:S02]  /*152e0*/  SEL R6, R5, RZ, !P6 ;  /* 0x000000ff05067207 */ /* 0x000fe40007000000 */
[----:B------:R-:W-:Y:S02]  /*152f0*/  SEL R5, R27, RZ, !P6 ;  /* 0x000000ff1b057207 */ /* 0x000fe40007000000 */
[----:B-1----:R-:W-:Y:S02]  /*15300*/  ISETP.NE.AND P5, PT, R0, 0x1, PT ;  /* 0x000000010000780c */ /* 0x002fe40003fa5270 */
[----:B------:R-:W0:Y:S01]  /*15310*/  S2R R0, SR_TID.X ;  /* 0x0000000000007919 */ /* 0x000e220000002100 */
[----:B----4-:R-:W-:-:S10]  /*15320*/  LOP3.LUT R2, R2, 0x7f, RZ, 0xc0, !PT ;  /* 0x0000007f02027812 */ /* 0x010fd400078ec0ff */
[----:B------:R-:W1:Y:S01]  /*15330*/  @P5 LDC R3, c[0x0][0x44c] ;  /* 0x00011300ff035b82 */ /* 0x000e620000000800 */
[----:B------:R-:W-:Y:S01]  /*15340*/  SHF.R.U32.HI R2, RZ, 0x3, R2 ;  /* 0x00000003ff027819 */ /* 0x000fe20000011602 */
[----:B0-----:R-:W-:-:S05]  /*15350*/  IMAD.SHL.U32 R0, R0, 0x10, RZ ;  /* 0x0000001000007824 */ /* 0x001fca00078e00ff */
[----:B------:R-:W-:Y:S02]  /*15360*/  LOP3.LUT R0, R2, 0x70, R0, 0xf8, !PT ;  /* 0x0000007002007812 */ /* 0x000fe400078ef800 */
[----:B------:R-:W0:Y:S03]  /*15370*/  @P5 LDC R2, c[0x0][0x450] ;  /* 0x00011400ff025b82 */ /* 0x000e260000000800 */
[----:B------:R-:W-:-:S04]  /*15380*/  IMAD.IADD R0, R0, 0x1, R25 ;  /* 0x0000000100007824 */ /* 0x000fc800078e0219 */
[----:B-1----:R-:W-:-:S04]  /*15390*/  @P5 IMAD.HI.U32 R3, R0, R3, RZ ;  /* 0x0000000300035227 */ /* 0x002fc800078e00ff */
[----:B------:R-:W-:Y:S01]  /*153a0*/  IMAD.MOV.U32 R4, RZ, RZ, R0 ;  /* 0x000000ffff047224 */ /* 0x000fe200078e0000 */
[----:B0-----:R-:W-:Y:S01]  /*153b0*/  @P5 SHF.R.U32.HI R4, RZ, R2, R3 ;  /* 0x00000002ff045219 */ /* 0x001fe20000011603 */
[----:B------:R-:W-:Y:S02]  /*153c0*/  IMAD.MOV.U32 R3, RZ, RZ, R35 ;  /* 0x000000ffff037224 */ /* 0x000fe400078e0023 */
[----:B---3--:R-:W-:Y:S02]  /*153d0*/  IMAD.MOV.U32 R2, RZ, RZ, R20 ;  /* 0x000000ffff027224 */ /* 0x008fe400078e0014 */
[----:B------:R-:W0:Y:S02]  /*153e0*/  S2R R20, SR_TID.X ;  /* 0x0000000000147919 */ /* 0x000e240000002100 */
[----:B------:R-:W-:-:S04]  /*153f0*/  IMAD.WIDE.U32 R2, R26, UR4, R2 ;  /* 0x000000041a027c25 */ /* 0x000fc8000f8e0002 */
[----:B------:R-:W-:Y:S01]  /*15400*/  IMAD R3, R26, UR5, R3 ;  /* 0x000000051a037c24 */ /* 0x000fe2000f8e0203 */
[----:B------:R-:W-:Y:S02]  /*15410*/  ULDC.64 UR4, c[0x0][0x2e0] ;  /* 0x0000b80000047ab9 */ /* 0x000fe40000000a00 */
[----:B------:R-:W-:Y:S02]  /*15420*/  IMAD R6, R6, UR4, RZ ;  /* 0x0000000406067c24 */ /* 0x000fe4000f8e02ff */
[----:B------:R-:W-:-:S04]  /*15430*/  IMAD.WIDE.U32 R2, R5, UR4, R2 ;  /* 0x0000000405027c25 */ /* 0x000fc8000f8e0002 */
[----:B------:R-:W-:Y:S01]  /*15440*/  IMAD R5, R5, UR5, R6 ;  /* 0x0000000505057c24 */ /* 0x000fe2000f8e0206 */
[----:B------:R-:W-:Y:S01]  /*15450*/  ULDC.64 UR4, c[0x0][0x2d0] ;  /* 0x0000b40000047ab9 */ /* 0x000fe20000000a00 */
[----:B------:R-:W-:Y:S02]  /*15460*/  IMAD.MOV R6, RZ, RZ, -R4 ;  /* 0x000000ffff067224 */ /* 0x000fe400078e0a04 */
[----:B------:R-:W-:Y:S02]  /*15470*/  IMAD.IADD R3, R3, 0x1, R5 ;  /* 0x0000000103037824 */ /* 0x000fe400078e0205 */
[----:B------:R-:W1:Y:S01]  /*15480*/  LDC R5, c[0x0][0x448] ;  /* 0x00011200ff057b82 */ /* 0x000e620000000800 */
[----:B------:R-:W-:Y:S01]  /*15490*/  IMAD.WIDE.U32 R2, R4, UR4, R2 ;  /* 0x0000000404027c25 */ /* 0x000fe2000f8e0002 */
[----:B0-----:R-:W-:-:S04]  /*154a0*/  LOP3.LUT R20, R20, 0x7f, RZ, 0xc0, !PT ;  /* 0x0000007f14147812 */ /* 0x001fc800078ec0ff */
[----:B------:R-:W-:Y:S01]  /*154b0*/  SHF.R.U32.HI R8, RZ, 0x3, R20 ;  /* 0x00000003ff087819 */ /* 0x000fe20000011614 */
[----:B-1----:R-:W-:Y:S01]  /*154c0*/  IMAD R0, R5, R6, R0 ;  /* 0x0000000605007224 */ /* 0x002fe200078e0200 */
[----:B------:R-:W-:-:S05]  /*154d0*/  SHF.R.S32.HI R6, RZ, 0x1f, R4 ;  /* 0x0000001fff067819 */ /* 0x000fca0000011404 */
[----:B--2---:R-:W-:-:S04]  /*154e0*/  IMAD R7, R6, UR4, RZ ;  /* 0x0000000406077c24 */ /* 0x004fc8000f8e02ff */
        /* <DEDUP_REMOVED lines=96> */
.L_x_4726:
        /* <DEDUP_REMOVED lines=12> */
.L_x_4637:
[----:B------:R-:W-:Y:S05]  /*15bb0*/  BSYNC B0 ;  /* 0x0000000000007941 */ /* 0x000fea0003800000 */
.L_x_4636:
[----:B------:R-:W-:Y:S01]  /*15bc0*/  NOP ;  /* 0x0000000000007918 */ /* 0x000fe20000000000 */
[----:B------:R-:W-:-:S13]  /*15bd0*/  PLOP3.LUT P0, PT, PT, PT, PT, 0x80, 0x0 ;  /* 0x000000000000781c */ /* 0x000fda0003f0f070 */
.L_x_4638:
        /* <DEDUP_REMOVED lines=18> */
[----:B------:R-:W1:Y:S03]  /*15d00*/  SYNCS.PHASECHK.TRANS64.TRYWAIT P0, [R17+URZ+0x30820], R0 ;  /* 0x03082000110075a7 */ /* 0x000e66000800017f */
[----:B01----:R-:W-:Y:S05]  /*15d10*/  @!P0 BRA `(.L_x_4640) ;  /* 0x0000004000e88947 */ /* 0x003fea0003800000 */
.L_x_4727:
[----:B------:R-:W-:Y:S05]  /*15d20*/  BSYNC B0 ;  /* 0x0000000000007941 */ /* 0x000fea0003800000 */
.L_x_4639:
[----:B------:R-:W3:Y:S01]  /*15d30*/  LDL R2, [R1] ;  /* 0x0000000001027983 */ /* 0x000ee20000100800 */
[----:B------:R-:W-:Y:S01]  /*15d40*/  BSSY B0, `(.L_x_4641) ;  /* 0x0000104000007945 */ /* 0x000fe20003800000 */
[----:B---3--:R-:W-:-:S13]  /*15d50*/  ISETP.GE.AND P0, PT, R8, R2, PT ;  /* 0x000000020800720c */ /* 0x008fda0003f06270 */
[----:B------:R-:W-:Y:S05]  /*15d60*/  @!P0 BRA `(.L_x_4642) ;  /* 0x0000001000048947 */ /* 0x000fea0003800000 */
[----:B------:R-:W-:Y:S01]  /*15d70*/  ULDC UR4, c[0x0][0x2f4] ;  /* 0x0000bd0000047ab9 */ /* 0x000fe20000000800 */
[----:B------:R-:W-:Y:S01]  /*15d80*/  IMAD.MOV.U32 R10, RZ, RZ, R23 ;  /* 0x000000ffff0a7224 */ /* 0x000fe200078e0017 */
[----:B------:R-:W-:Y:S01]  /*15d90*/  ISETP.GE.AND P3, PT, R31, UR4, PT ;  /* 0x000000041f007c0c */ /* 0x000fe2000bf66270 */
[----:B------:R-:W-:Y:S01]  /*15da0*/  IMAD.MOV.U32 R20, RZ, RZ, R28 ;  /* 0x000000ffff147224 */ /* 0x000fe200078e001c */
[----:B------:R-:W-:Y:S01]  /*15db0*/  ISETP.GE.AND P2, PT, R33, UR4, PT ;  /* 0x0000000421007c0c */ /* 0x000fe2000bf46270 */
[----:B------:R-:W-:Y:S01]  /*15dc0*/  IMAD.MOV.U32 R29, RZ, RZ, R22 ;  /* 0x000000ffff1d7224 */ /* 0x000fe200078e0016 */
[----:B------:R-:W-:-:S13]  /*15dd0*/  ISETP.GE.AND P1, PT, R32, UR4, PT ;  /* 0x0000000420007c0c */ /* 0x000fda000bf26270 */
.L_x_4655:
[----:B------:R-:W3:Y:S04]  /*15de0*/  LDL R5, [R1+0x4] ;  /* 0x0000040001057983 */ /* 0x000ee80000100800 */
[----:B------:R-:W4:Y:S01]  /*15df0*/  LDL R12, [R1+0x8] ;  /* 0x00000800010c7983 */ /* 0x000f220000100800 */
[----:B0-----:R-:W0:Y:S01]  /*15e00*/  S2R R0, SR_TID.X ;  /* 0x0000000000007919 */ /* 0x001e220000002100 */
[----:B------:R-:W1:Y:S01]  /*15e10*/  S2R R4, SR_TID.X ;  /* 0x0000000000047919 */ /* 0x000e620000002100 */
[----:B0-----:R-:W-:-:S04]  /*15e20*/  LOP3.LUT R0, R0, 0x7f, RZ, 0xc0, !PT ;  /* 0x0000007f00007812 */ /* 0x001fc800078ec0ff */
[----:B------:R-:W-:Y:S02]  /*15e30*/  SHF.R.U32.HI R3, RZ, 0x3, R0 ;  /* 0x00000003ff037819 */ /* 0x000fe40000011600 */
[----:B------:R-:W0:Y:S01]  /*15e40*/  LDC R0, c[0x0][0x430] ;  /* 0x00010c00ff007b82 */ /* 0x000e220000000800 */
[----:B-1----:R-:W-:-:S05]  /*15e50*/  IMAD.SHL.U32 R4, R4, 0x10, RZ ;  /* 0x0000001004047824 */ /* 0x002fca00078e00ff */
        /* <DEDUP_REMOVED lines=8> */
[----:B------:R-:W3:Y:S01]  /*15ee0*/  @!P5 LDC.64 R4, c[0x0][0x418] ;  /* 0x00010600ff04db82 */ /* 0x000ee20000000a00 */
        /* <DEDUP_REMOVED lines=9> */
[----:B---3--:R-:W-:Y:S01]  /*15f80*/  @!P5 LEA R4, P0, R2, R4, 0x2 ;  /* 0x000000040204d211 */ /* 0x008fe200078010ff */
        /* <DEDUP_REMOVED lines=16> */
.L_x_4643:
[----:B------:R-:W-:Y:S01]  /*16090*/  IMAD R6, R23, 0x8, R17 ;  /* 0x0000000817067824 */ /* 0x000fe200078e0211 */
[----:B------:R-:W-:Y:S01]  /*160a0*/  SHF.L.U32 R3, R28, 0x1f, RZ ;  /* 0x0000001f1c037819 */ /* 0x000fe200000006ff */
[----:B------:R-:W-:Y:S03]  /*160b0*/  BSSY B1, `(.L_x_4644) ;  /* 0x0000003000017945 */ /* 0x000fe60003800000 */
[----:B------:R-:W0:Y:S02]  /*160c0*/  SYNCS.PHASECHK.TRANS64.TRYWAIT P0, [R6+URZ+0x30840], R3 ;  /* 0x03084003060075a7 */ /* 0x000e24000800017f */
[----:B0-----:R-:W-:Y:S05]  /*160d0*/  @!P0 BRA `(.L_x_4645) ;  /* 0x00000040000c8947 */ /* 0x001fea0003800000 */
.L_x_4728:
[----:B------:R-:W-:Y:S05]  /*160e0*/  BSYNC B1 ;  /* 0x0000000000017941 */ /* 0x000fea0003800000 */
.L_x_4644:
        /* <DEDUP_REMOVED lines=62> */
[----:B-1-3--:R0:W3:Y:S02]  /*164d0*/  SHFL.IDX PT, R2, R7, 0x5, 0x181f ;  /* 0x00b81f0007027f89 */ /* 0x00a0e400000e0000 */
.L_x_4742:
[----:B------:R-:W-:Y:S02]  /*164e0*/  LOP3.LUT P6, RZ, R16, 0x4, RZ, 0xc0, !PT ;  /* 0x0000000410ff7812 */ /* 0x000fe400078cc0ff */
[----:B---3--:R-:W-:-:S05]  /*164f0*/  IADD3 R2, P0, R2, R4, RZ ;  /* 0x0000000402027210 */ /* 0x008fca0007f1e0ff */
        /* <DEDUP_REMOVED lines=9> */
.L_x_4647:
        /* <DEDUP_REMOVED lines=10> */
.L_x_4648:
[----:B------:R3:W-:Y:S01]  /*16630*/  SYNCS.ARRIVE.TRANS64.A1T0 RZ, [R6+URZ+0x30830], RZ ;  /* 0x030830ff06ff79a7 */ /* 0x0007e2000810003f */
[----:B------:R-:W-:Y:S05]  /*16640*/  @!P5 BRA `(.L_x_4649) ;  /* 0x000000000004d947 */ /* 0x000fea0003800000 */
[----:B------:R-:W-:Y:S01]  /*16650*/  BPT.TRAP 0x1 ;  /* 0x000000040000795c */ /* 0x000fe20000300000 */
.L_x_4649:
[----:B-1----:R-:W-:Y:S01]  /*16660*/  SHF.L.U32 R2, R20, 0x1f, RZ ;  /* 0x0000001f14027819 */ /* 0x002fe200000006ff */
[----:B---3--:R-:W-:Y:S01]  /*16670*/  IMAD R6, R10, 0x8, R17 ;  /* 0x000000080a067824 */ /* 0x008fe200078e0211 */
[----:B------:R-:W-:Y:S01]  /*16680*/  BSSY B1, `(.L_x_4650) ;  /* 0x0000004000017945 */ /* 0x000fe20003800000 */
[----:B0-----:R-:W-:Y:S02]  /*16690*/  IMAD R7, R29, -0x60, R37 ;  /* 0xffffffa01d077824 */ /* 0x001fe400078e0225 */
[----:B------:R-:W0:Y:S02]  /*166a0*/  SYNCS.PHASECHK.TRANS64.TRYWAIT P0, [R6+URZ+0x30860], R2 ;  /* 0x03086002060075a7 */ /* 0x000e24000800017f */
[----:B0-----:R-:W-:Y:S05]  /*166b0*/  @!P0 BRA `(.L_x_4651) ;  /* 0x0000004000888947 */ /* 0x001fea0003800000 */
.L_x_4743:
[----:B------:R-:W-:Y:S05]  /*166c0*/  BSYNC B1 ;  /* 0x0000000000017941 */ /* 0x000fea0003800000 */
.L_x_4650:
        /* <DEDUP_REMOVED lines=10> */
[----:B--2---:R-:W-:Y:S01]  /*16770*/  SHFL.IDX PT, R14, R18, 0x5, 0x181f ;  /* 0x00b81f00120e7f89 */ /* 0x004fe200000e0000 */
        /* <DEDUP_REMOVED lines=49> */
.L_x_4757:
        /* <DEDUP_REMOVED lines=29> */
.L_x_4653:
        /* <DEDUP_REMOVED lines=10> */
.L_x_4654:
[----:B------:R-:W2:Y:S01]  /*16d00*/  LDL R0, [R1] ;  /* 0x0000000001007983 */ /* 0x000ea20000100800 */
[----:B------:R1:W-:Y:S01]  /*16d10*/  SYNCS.ARRIVE.TRANS64.A1T0 RZ, [R6+URZ+0x30850], RZ ;  /* 0x030850ff06ff79a7 */ /* 0x0003e2000810003f */
[C---:B------:R-:W-:Y:S02]  /*16d20*/  VIADD R8, R22.reuse, 0xffffffff ;  /* 0xffffffff16087836 */ /* 0x040fe40000000000 */
[----:B------:R-:W-:Y:S02]  /*16d30*/  IMAD.MOV.U32 R10, RZ, RZ, R23 ;  /* 0x000000ffff0a7224 */ /* 0x000fe400078e0017 */
[----:B------:R-:W-:Y:S02]  /*16d40*/  IMAD.MOV.U32 R20, RZ, RZ, R28 ;  /* 0x000000ffff147224 */ /* 0x000fe400078e001c */
[----:B------:R-:W-:Y:S01]  /*16d50*/  IMAD.MOV.U32 R29, RZ, RZ, R22 ;  /* 0x000000ffff1d7224 */ /* 0x000fe200078e0016 */
[----:B--2---:R-:W-:-:S13]  /*16d60*/  ISETP.GT.AND P0, PT, R22, R0, PT ;  /* 0x000000001600720c */ /* 0x004fda0003f04270 */
[----:B-1----:R-:W-:Y:S05]  /*16d70*/  @P0 BRA `(.L_x_4655) ;  /* 0xfffffff000180947 */ /* 0x002fea000383ffff */
.L_x_4642:
[----:B------:R-:W-:Y:S05]  /*16d80*/  BSYNC B0 ;  /* 0x0000000000007941 */ /* 0x000fea0003800000 */
.L_x_4641:
[----:B0-----:R-:W0:Y:S01]  /*16d90*/  S2R R0, SR_TID.X ;  /* 0x0000000000007919 */ /* 0x001e220000002100 */
[----:B------:R-:W-:Y:S01]  /*16da0*/  BSSY B0, `(.L_x_4656) ;  /* 0x0000010000007945 */ /* 0x000fe20003800000 */
        /* <DEDUP_REMOVED lines=9> */
[----:B-1----:R-:W3:Y:S01]  /*16e40*/  @P0 ATOMG.E.ADD.STRONG.GPU PT, R3, desc[UR36][R2.64], R5 ;  /* 0x00000005020309a8 */ /* 0x002ee200081ee1e4 */
[----:B------:R-:W0:Y:S02]  /*16e50*/  S2R R4, SR_LTMASK ;  /* 0x0000000000047919 */ /* 0x000e240000003900 */
[----:B0-----:R-:W-:-:S04]  /*16e60*/  LOP3.LUT R4, R4, UR4, RZ, 0xc0, !PT ;  /* 0x0000000404047c12 */ /* 0x001fc8000f8ec0ff */
[----:B------:R-:W0:Y:S01]  /*16e70*/  POPC R7, R4 ;  /* 0x0000000400077309 */ /* 0x000e220000000000 */
[----:B---3--:R-:W0:Y:S02]  /*16e80*/  SHFL.IDX PT, R0, R3, R0, 0x1f ;  /* 0x00001f0003007589 */ /* 0x008e2400000e0000 */
[----:B0-----:R-:W-:-:S07]  /*16e90*/  IADD3 R24, R0, UR39, R7 ;  /* 0x0000002700187c10 */ /* 0x001fce000fffe007 */
.L_x_4657:
[----:B------:R-:W-:Y:S05]  /*16ea0*/  BSYNC B0 ;  /* 0x0000000000007941 */ /* 0x000fea0003800000 */
.L_x_4656:
[----:B------:R-:W-:-:S13]  /*16eb0*/  LOP3.LUT P0, RZ, R16, 0x10, RZ, 0xc0, !PT ;  /* 0x0000001010ff7812 */ /* 0x000fda000780c0ff */
[----:B------:R-:W-:Y:S05]  /*16ec0*/  @!P0 BRA `(.L_x_4658) ;  /* 0x0000000000048947 */ /* 0x000fea0003800000 */
[----:B------:R-:W-:Y:S01]  /*16ed0*/  BPT.TRAP 0x1 ;  /* 0x000000040000795c */ /* 0x000fe20000300000 */
.L_x_4658:
[----:B------:R-:W-:Y:S01]  /*16ee0*/  IMAD R0, R23, 0x8, R17 ;  /* 0x0000000817007824 */ /* 0x000fe200078e0211 */
[----:B------:R-:W-:Y:S01]  /*16ef0*/  SHF.L.U32 R3, R28, 0x1f, RZ ;  /* 0x0000001f1c037819 */ /* 0x000fe200000006ff */
[----:B------:R-:W-:Y:S01]  /*16f00*/  BSSY B0, `(.L_x_4659) ;  /* 0x0000004000007945 */ /* 0x000fe20003800000 */
[----:B------:R-:W-:Y:S02]  /*16f10*/  IMAD R6, R22, -0x60, R37 ;  /* 0xffffffa016067824 */ /* 0x000fe400078e0225 */
[----:B------:R-:W0:Y:S02]  /*16f20*/  SYNCS.PHASECHK.TRANS64.TRYWAIT P0, [R0+URZ+0x30860], R3 ;  /* 0x03086003000075a7 */ /* 0x000e24000800017f */
[----:B0-----:R-:W-:Y:S05]  /*16f30*/  @!P0 BRA `(.L_x_4660) ;  /* 0x00000040008c8947 */ /* 0x001fea0003800000 */
.L_x_4758:
[----:B------:R-:W-:Y:S05]  /*16f40*/  BSYNC B0 ;  /* 0x0000000000007941 */ /* 0x000fea0003800000 */
.L_x_4659:
        /* <DEDUP_REMOVED lines=65> */
.L_x_4772:
        /* <DEDUP_REMOVED lines=13> */
.L_x_4662:
        /* <DEDUP_REMOVED lines=10> */
.L_x_4663:
[----:B------:R1:W-:Y:S01]  /*174d0*/  SYNCS.ARRIVE.TRANS64.A1T0 RZ, [R0+URZ+0x30850], RZ ;  /* 0x030850ff00ff79a7 */ /* 0x0003e2000810003f */
[----:B------:R-:W-:-:S05]  /*174e0*/  VIADD R23, R23, 0x1 ;  /* 0x0000000117177836 */ /* 0x000fca0000000000 */
[----:B------:R-:W-:-:S04]  /*174f0*/  ISETP.NE.AND P0, PT, R23, 0x2, PT ;  /* 0x000000021700780c */ /* 0x000fc80003f05270 */
[----:B0-----:R-:W-:Y:S02]  /*17500*/  SEL R3, RZ, 0x1, P0 ;  /* 0x00000001ff037807 */ /* 0x001fe40000000000 */
[----:B------:R-:W-:Y:S02]  /*17510*/  SEL R23, R23, RZ, P0 ;  /* 0x000000ff17177207 */ /* 0x000fe40000000000 */
[----:B-1----:R-:W-:-:S07]  /*17520*/  LOP3.LUT R28, R28, R3, RZ, 0x3c, !PT ;  /* 0x000000031c1c7212 */ /* 0x002fce00078e3cff */
.L_x_4620:
[----:B------:R-:W-:Y:S05]  /*17530*/  BSYNC B7 ;  /* 0x0000000000077941 */ /* 0x000fea0003800000 */
.L_x_4618:
        /* <DEDUP_REMOVED lines=11> */
.L_x_4664:
        /* <DEDUP_REMOVED lines=22> */
[----:B--2---:R-:W-:-:S02]  /*17750*/  @!P1 IMAD.MOV.U32 R25, RZ, RZ, R4 ;  /* 0x000000ffff199224 */ /* 0x004fc400078e0004 */
        /* <DEDUP_REMOVED lines=20> */
.L_x_4782:
[----:B------:R-:W-:Y:S02]  /*178a0*/  ULDC UR4, c[0x0][0xc38] ;  /* 0x00030e0000047ab9 */ /* 0x000fe40000000800 */
[----:B------:R-:W-:-:S04]  /*178b0*/  IMAD.U32 R5, RZ, RZ, UR4 ;  /* 0x00000004ff057e24 */ /* 0x000fc8000f8e00ff */
[----:B-1----:R-:W-:-:S04]  /*178c0*/  IMAD R14, R14, R5, RZ ;  /* 0x000000050e0e7224 */ /* 0x002fc800078e02ff */
[----:B------:R-:W-:-:S05]  /*178d0*/  IMAD.IADD R7, R7, 0x1, R14 ;  /* 0x0000000107077824 */ /* 0x000fca00078e020e */
[----:B------:R-:W-:-:S13]  /*178e0*/  ISETP.GT.AND P6, PT, R7, R0, PT ;  /* 0x000000000700720c */ /* 0x000fda0003fc4270 */
[----:B------:R-:W-:Y:S05]  /*178f0*/  @P6 BRA `(.L_x_4667) ;  /* 0x0000000000a46947 */ /* 0x000fea0003800000 */
.L_x_4670:
        /* <DEDUP_REMOVED lines=35> */
.L_x_4790:
[----:B------:R-:W-:Y:S02]  /*17b30*/  ULDC UR4, c[0x0][0xc38] ;  /* 0x00030e0000047ab9 */ /* 0x000fe40000000800 */
[----:B------:R-:W-:-:S04]  /*17b40*/  IMAD.U32 R5, RZ, RZ, UR4 ;  /* 0x00000004ff057e24 */ /* 0x000fc8000f8e00ff */
[----:B-1----:R-:W-:-:S04]  /*17b50*/  IMAD R14, R14, R5, RZ ;  /* 0x000000050e0e7224 */ /* 0x002fc800078e02ff */
[----:B------:R-:W-:-:S05]  /*17b60*/  IMAD.IADD R7, R14, 0x1, R7 ;  /* 0x000000010e077824 */ /* 0x000fca00078e0207 */
[----:B------:R-:W-:-:S13]  /*17b70*/  ISETP.GT.AND P6, PT, R7, R0, PT ;  /* 0x000000000700720c */ /* 0x000fda0003fc4270 */
[----:B------:R-:W-:Y:S05]  /*17b80*/  @!P6 BRA `(.L_x_4670) ;  /* 0xfffffffc005ce947 */ /* 0x000fea000383ffff */
.L_x_4667:
        /* <DEDUP_REMOVED lines=10> */
.L_x_4795:
[----:B------:R-:W-:-:S13]  /*17c30*/  ISETP.NE.AND P0, PT, R3, RZ, PT ;  /* 0x000000ff0300720c */ /* 0x000fda0003f05270 */
[----:B------:R-:W-:Y:S05]  /*17c40*/  @!P0 BRA `(.L_x_4672) ;  /* 0x0000000000108947 */ /* 0x000fea0003800000 */
[----:B------:R-:W-:Y:S01]  /*17c50*/  UMOV UR4, 0xffffffff ;  /* 0xffffffff00047882 */ /* 0x000fe20000000000 */
[----:B-1----:R-:W-:Y:S02]  /*17c60*/  VIADD R12, R12, 0xffffffff ;  /* 0xffffffff0c0c7836 */ /* 0x002fe40000000000 */
[----:B------:R-:W-:Y:S05]  /*17c70*/  BRA.DIV UR4, `(.L_x_4673) ;  /* 0x0000004604a47947 */ /* 0x000fea000b800000 */
[----:B------:R4:W1:Y:S02]  /*17c80*/  SHFL.IDX PT, R6, R2, R12, 0x1f ;  /* 0x00001f0c02067589 */ /* 0x00086400000e0000 */
.L_x_4672:
        /* <DEDUP_REMOVED lines=44> */
[----:B------:R-:W-:Y:S01]  /*17f50*/  ISETP.GE.AND P2, PT, R2, RZ, PT ;  /* 0x000000ff0200720c */ /* 0x000fe20003f46270 */
[----:B------:R-:W-:-:S04]  /*17f60*/  IMAD.MOV R2, RZ, RZ, -R6 ;  /* 0x000000ffff027224 */ /* 0x000fc800078e0a06 */
[----:B------:R-:W-:-:S06]  /*17f70*/  IMAD R2, R25, R2, R0 ;  /* 0x0000000219027224 */ /* 0x000fcc00078e0200 */
        /* <DEDUP_REMOVED lines=9> */
[----:B------:R-:W-:-:S04]  /*18010*/  IMAD R8, R8, R3, R6 ;  /* 0x0000000308087224 */ /* 0x000fc800078e0206 */
[----:B------:R-:W-:Y:S01]  /*18020*/  IMAD R26, R8, 0x10000, R5 ;  /* 0x00010000081a7824 */ /* 0x000fe200078e0205 */
[----:B------:R-:W-:Y:S06]  /*18030*/  BRA `(.L_x_4675) ;  /* 0x0000000000f07947 */ /* 0x000fec0003800000 */
.L_x_4674:
        /* <DEDUP_REMOVED lines=60> */
.L_x_4675:
[----:B------:R-:W-:-:S05]  /*18400*/  LOP3.LUT R2, RZ, R2, RZ, 0x33, !PT ;  /* 0x00000002ff027212 */ /* 0x000fca00078e33ff */
[----:B------:R-:W-:Y:S01]  /*18410*/  IMAD.IADD R25, R25, 0x1, R2 ;  /* 0x0000000119197824 */ /* 0x000fe200078e0202 */
[----:B------:R-:W-:Y:S06]  /*18420*/  BRA `(.L_x_4676) ;  /* 0x00000000001c7947 */ /* 0x000fec0003800000 */
.L_x_4668:
[----:B------:R-:W-:Y:S01]  /*18430*/  UMOV UR4, URZ ;  /* 0x0000003f00047c82 */ /* 0x000fe20008000000 */
[----:B------:R-:W-:Y:S01]  /*18440*/  UMOV UR5, URZ ;  /* 0x0000003f00057c82 */ /* 0x000fe20008000000 */
[----:B------:R-:W-:Y:S01]  /*18450*/  ULDC UR6, c[0x0][0xc3c] ;  /* 0x00030f0000067ab9 */ /* 0x000fe20000000800 */
[----:B------:R-:W-:Y:S02]  /*18460*/  IMAD.MOV.U32 R24, RZ, RZ, R0 ;  /* 0x000000ffff187224 */ /* 0x000fe400078e0000 */
[----:B------:R-:W-:Y:S02]  /*18470*/  IMAD.U32 R25, RZ, RZ, UR4 ;  /* 0x00000004ff197e24 */ /* 0x000fe4000f8e00ff */
[----:B------:R-:W-:Y:S02]  /*18480*/  IMAD.U32 R26, RZ, RZ, UR5 ;  /* 0x00000005ff1a7e24 */ /* 0x000fe4000f8e00ff */
[----:B------:R-:W-:-:S07]  /*18490*/  IMAD.U32 R27, RZ, RZ, UR6 ;  /* 0x00000006ff1b7e24 */ /* 0x000fce000f8e00ff */
.L_x_4676:
        /* <DEDUP_REMOVED lines=10> */
.L_x_4665:
[----:B------:R-:W-:Y:S02]  /*18540*/  ULDC UR4, c[0x0][0xc3c] ;  /* 0x00030f0000047ab9 */ /* 0x000fe40000000800 */
[----:B-1----:R-:W-:-:S13]  /*18550*/  ISETP.GE.AND P0, PT, R27, UR4, PT ;  /* 0x000000041b007c0c */ /* 0x002fda000bf06270 */
[----:B------:R-:W-:Y:S05]  /*18560*/  @!P0 BRA `(.L_x_4677) ;  /* 0xffffffac00bc8947 */ /* 0x000fea000383ffff */
[----:B------:R-:W-:Y:S05]  /*18570*/  BSYNC B8 ;  /* 0x0000000000087941 */ /* 0x000fea0003800000 */
.L_x_4604:
        /* <DEDUP_REMOVED lines=12> */
.L_x_4798:
[----:B------:R-:W-:Y:S05]  /*18640*/  BSYNC B0 ;  /* 0x0000000000007941 */ /* 0x000fea0003800000 */
.L_x_4678:
[----:B------:R-:W-:-:S03]  /*18650*/  UMOV UR4, 0xffffffff ;  /* 0xffffffff00047882 */ /* 0x000fc60000000000 */
[----:B------:R-:W-:Y:S05]  /*18660*/  BRA.DIV UR4, `(.L_x_4680) ;  /* 0x0000003e04647947 */ /* 0x000fea000b800000 */
[----:B0-----:R-:W0:Y:S02]  /*18670*/  S2R R0, SR_TID.X ;  /* 0x0000000000007919 */ /* 0x001e240000002100 */
[----:B0-----:R-:W-:-:S04]  /*18680*/  SHF.R.U32.HI R0, RZ, 0x5, R0 ;  /* 0x00000005ff007819 */ /* 0x001fc80000011600 */
[----:B------:R-:W-:-:S05]  /*18690*/  LOP3.LUT R0, R0, 0x3, RZ, 0xc0, !PT ;  /* 0x0000000300007812 */ /* 0x000fca00078ec0ff */
[----:B------:R0:W1:Y:S02]  /*186a0*/  SHFL.IDX PT, R14, R0, RZ, 0x1f ;  /* 0x00001fff000e7589 */ /* 0x00006400000e0000 */
.L_x_4801:
[----:B-1----:R-:W-:Y:S01]  /*186b0*/  ISETP.NE.AND P0, PT, R14, RZ, PT ;  /* 0x000000ff0e00720c */ /* 0x002fe20003f05270 */
[----:B------:R-:W-:-:S12]  /*186c0*/  BSSY B0, `(.L_x_4681) ;  /* 0x0000026000007945 */ /* 0x000fd80003800000 */
[----:B------:R-:W-:Y:S05]  /*186d0*/  @P0 BRA `(.L_x_4682) ;  /* 0x0000000000900947 */ /* 0x000fea0003800000 */
[----:B------:R-:W-:-:S03]  /*186e0*/  UMOV UR4, 0xffffffff ;  /* 0xffffffff00047882 */ /* 0x000fc60000000000 */
[----:B------:R-:W-:Y:S05]  /*186f0*/  BRA.DIV UR4, `(.L_x_4683) ;  /* 0x0000003e04747947 */ /* 0x000fea000b800000 */
[----:B------:R-:W-:-:S13]  /*18700*/  ELECT P6, URZ, PT ;  /* 0x00000000003f782f */ /* 0x000fda00038c0000 */
.L_x_4804:
        /* <DEDUP_REMOVED lines=8> */
.L_x_4684:
[C---:B------:R-:W-:Y:S01]  /*18790*/  IMAD R5, R23.reuse, 0x8, R4 ;  /* 0x0000000817057824 */ /* 0x040fe200078e0204 */
[----:B------:R-:W-:Y:S01]  /*187a0*/  SHF.L.U32 R0, R28, 0x1f, RZ ;  /* 0x0000001f1c007819 */ /* 0x000fe200000006ff */
[----:B------:R-:W-:-:S03]  /*187b0*/  VIADD R23, R23, 0x1 ;  /* 0x0000000117177836 */ /* 0x000fc60000000000 */
[----:B------:R-:W0:Y:S02]  /*187c0*/  SYNCS.PHASECHK.TRANS64.TRYWAIT P1, [R5+URZ+0x30840], R0 ;  /* 0x03084000050075a7 */ /* 0x000e24000802017f */
[----:B------:R-:W-:-:S04]  /*187d0*/  ISETP.NE.AND P2, PT, R23, 0x2, PT ;  /* 0x000000021700780c */ /* 0x000fc80003f45270 */
[----:B------:R-:W-:Y:S01]  /*187e0*/  SEL R3, RZ, 0x1, P2 ;  /* 0x00000001ff037807 */ /* 0x000fe20001000000 */
[----:B0-----:R-:W-:Y:S08]  /*187f0*/  @!P1 BRA `(.L_x_4685) ;  /* 0x0000003c00549947 */ /* 0x001ff00003800000 */
.L_x_4805:
[----:B------:R-:W-:Y:S02]  /*18800*/  SEL R23, R23, RZ, P2 ;  /* 0x000000ff17177207 */ /* 0x000fe40001000000 */
[----:B------:R-:W-:Y:S01]  /*18810*/  LOP3.LUT R2, R28, R3, RZ, 0x3c, !PT ;  /* 0x000000031c027212 */ /* 0x000fe200078e3cff */
[----:B------:R-:W-:Y:S06]  /*18820*/  @!P0 BRA `(.L_x_4686) ;  /* 0x0000000000048947 */ /* 0x000fec0003800000 */
[----:B------:R-:W-:Y:S01]  /*18830*/  BPT.TRAP 0x1 ;  /* 0x000000040000795c */ /* 0x000fe20000300000 */
.L_x_4686:
[----:B------:R-:W-:Y:S01]  /*18840*/  IMAD R23, R23, 0x8, R4 ;  /* 0x0000000817177824 */ /* 0x000fe200078e0204 */
[----:B------:R-:W-:-:S04]  /*18850*/  SHF.L.U32 R2, R2, 0x1f, RZ ;  /* 0x0000001f02027819 */ /* 0x000fc800000006ff */
[----:B------:R-:W1:Y:S02]  /*18860*/  SYNCS.PHASECHK.TRANS64.TRYWAIT P1, [R23+URZ+0x30840], R2 ;  /* 0x03084002170075a7 */ /* 0x000e64000802017f */
[----:B-1----:R-:W-:Y:S05]  /*18870*/  @!P1 BRA `(.L_x_4687) ;  /* 0x0000003c00489947 */ /* 0x002fea0003800000 */
.L_x_4806:
[----:B------:R-:W-:Y:S05]  /*18880*/  @!P0 BRA `(.L_x_4688) ;  /* 0x0000000000048947 */ /* 0x000fea0003800000 */
[----:B------:R-:W-:Y:S01]  /*18890*/  BPT.TRAP 0x1 ;  /* 0x000000040000795c */ /* 0x000fe20000300000 */
.L_x_4688:
[----:B------:R-:W3:Y:S02]  /*188a0*/  SYNCS.PHASECHK.TRANS64.TRYWAIT P1, [R5+URZ+0x30860], R0 ;  /* 0x03086000050075a7 */ /* 0x000ee4000802017f */
[----:B---3--:R-:W-:Y:S05]  /*188b0*/  @!P1 BRA `(.L_x_4689) ;  /* 0x0000003c004c9947 */ /* 0x008fea0003800000 */
.L_x_4807:
[----:B------:R-:W-:Y:S05]  /*188c0*/  @!P0 BRA `(.L_x_4690) ;  /* 0x0000000000048947 */ /* 0x000fea0003800000 */
[----:B------:R-:W-:Y:S01]  /*188d0*/  BPT.TRAP 0x1 ;  /* 0x000000040000795c */ /* 0x000fe20000300000 */
.L_x_4690:
[----:B----4-:R4:W0:Y:S02]  /*188e0*/  SYNCS.PHASECHK.TRANS64.TRYWAIT P0, [R23+URZ+0x30860], R2 ;  /* 0x03086002170075a7 */ /* 0x010824000800017f */
[----:B0-----:R-:W-:Y:S05]  /*188f0*/  @!P0 NANOSLEEP.SYNCS 0x989680 ;  /* 0x009896800000895d */ /* 0x001fea0003900000 */
[----:B------:R-:W0:Y:S02]  /*18900*/  @!P0 SYNCS.PHASECHK.TRANS64 P0, [R23+URZ+0x30860], R2 ;  /* 0x03086002170085a7 */ /* 0x000e24000800007f */
[----:B0-----:R-:W-:Y:S05]  /*18910*/  @!P0 BRA `(.L_x_4690) ;  /* 0xfffffffc00f08947 */ /* 0x001fea000383ffff */
.L_x_4682:
[----:B------:R-:W-:Y:S05]  /*18920*/  BSYNC B0 ;  /* 0x0000000000007941 */ /* 0x000fea0003800000 */
.L_x_4681:
[----:B------:R-:W-:Y:S05]  /*18930*/  EXIT ;  /* 0x000000000000794d */ /* 0x000fea0003800000 */
.L_x_4495:
[----:B0-----:R-:W-:-:S04]  /*18940*/  IMAD.U32 R3, RZ, RZ, UR60 ;  /* 0x0000003cff037e24 */ /* 0x001fc8000f8e00ff */
[----:B------:R0:W1:Y:S03]  /*18950*/  SYNCS.PHASECHK.TRANS64.TRYWAIT P1, [R3+URZ+0x30800], R0 ;  /* 0x03080000030075a7 */ /* 0x000066000802017f */
[----:B-1----:R-:W-:Y:S05]  /*18960*/  @!P1 NANOSLEEP.SYNCS 0x989680 ;  /* 0x009896800000995d */ /* 0x002fea0003900000 */
[----:B------:R-:W1:Y:S02]  /*18970*/  @!P1 SYNCS.PHASECHK.TRANS64 P1, [R3+URZ+0x30800], R0 ;  /* 0x03080000030095a7 */ /* 0x000e64000802007f */
[----:B-1----:R-:W-:Y:S05]  /*18980*/  @!P1 BRA `(.L_x_4495) ;  /* 0xfffffffc00ec9947 */ /* 0x002fea000383ffff */
[----:B------:R-:W-:Y:S05]  /*18990*/  BRA `(.L_x_4691) ;  /* 0xfffffe9800247947 */ /* 0x000fea000383ffff */
.L_x_4499:
[----:B-1----:R1:W2:Y:S02]  /*189a0*/  SYNCS.PHASECHK.TRANS64.TRYWAIT P1, [R3+URZ+0x30830], R0 ;  /* 0x03083000030075a7 */ /* 0x0022a4000802017f */
[----:B--2---:R-:W-:Y:S05]  /*189b0*/  @!P1 NANOSLEEP.SYNCS 0x989680 ;  /* 0x009896800000995d */ /* 0x004fea0003900000 */
[----:B------:R-:W2:Y:S02]  /*189c0*/  @!P1 SYNCS.PHASECHK.TRANS64 P1, [R3+URZ+0x30830], R0 ;  /* 0x03083000030095a7 */ /* 0x000ea4000802007f */
[----:B--2---:R-:W-:Y:S05]  /*189d0*/  @!P1 BRA `(.L_x_4499) ;  /* 0xfffffffc00f09947 */ /* 0x004fea000383ffff */
[----:B------:R-:W-:Y:S05]  /*189e0*/  BRA `(.L_x_4498) ;  /* 0xfffffe9800407947 */ /* 0x000fea000383ffff */
.L_x_4516:
[----:B-1----:R-:W-:-:S04]  /*189f0*/  IMAD.U32 R4, RZ, RZ, UR5 ;  /* 0x00000005ff047e24 */ /* 0x002fc8000f8e00ff */
[----:B------:R1:W2:Y:S03]  /*18a00*/  SYNCS.PHASECHK.TRANS64.TRYWAIT P1, [R4+URZ+0x30830], R3 ;  /* 0x03083003040075a7 */ /* 0x0002a6000802017f */
[----:B--2---:R-:W-:Y:S05]  /*18a10*/  @!P1 NANOSLEEP.SYNCS 0x989680 ;  /* 0x009896800000995d */ /* 0x004fea0003900000 */
[----:B------:R-:W2:Y:S02]  /*18a20*/  @!P1 SYNCS.PHASECHK.TRANS64 P1, [R4+URZ+0x30830], R3 ;  /* 0x03083003040095a7 */ /* 0x000ea4000802007f */
[----:B--2---:R-:W-:Y:S05]  /*18a30*/  @!P1 BRA `(.L_x_4516) ;  /* 0xfffffffc00ec9947 */ /* 0x004fea000383ffff */
[----:B------:R-:W-:Y:S05]  /*18a40*/  BRA `(.L_x_4515) ;  /* 0xfffffec400a07947 */ /* 0x000fea000383ffff */
.L_x_4520:
[----:B---3--:R-:W-:-:S04]  /*18a50*/  IMAD.U32 R2, RZ, RZ, UR10 ;  /* 0x0000000aff027e24 */ /* 0x008fc8000f8e00ff */
[----:B------:R3:W4:Y:S03]  /*18a60*/  SYNCS.PHASECHK.TRANS64.TRYWAIT P1, [R2+URZ+0x30850], R0 ;  /* 0x03085000020075a7 */ /* 0x000726000802017f */
[----:B----4-:R-:W-:Y:S05]  /*18a70*/  @!P1 NANOSLEEP.SYNCS 0x989680 ;  /* 0x009896800000995d */ /* 0x010fea0003900000 */
[----:B------:R-:W4:Y:S02]  /*18a80*/  @!P1 SYNCS.PHASECHK.TRANS64 P1, [R2+URZ+0x30850], R0 ;  /* 0x03085000020095a7 */ /* 0x000f24000802007f */
[----:B----4-:R-:W-:Y:S05]  /*18a90*/  @!P1 BRA `(.L_x_4520) ;  /* 0xfffffffc00ec9947 */ /* 0x010fea000383ffff */
[----:B------:R-:W-:Y:S05]  /*18aa0*/  BRA `(.L_x_4519) ;  /* 0xfffffed0004c7947 */ /* 0x000fea000383ffff */
.L_x_4539:
[----:B-1----:R-:W-:-:S04]  /*18ab0*/  IMAD.U32 R4, RZ, RZ, UR5 ;  /* 0x00000005ff047e24 */ /* 0x002fc8000f8e00ff */
[----:B------:R1:W2:Y:S03]  /*18ac0*/  SYNCS.PHASECHK.TRANS64.TRYWAIT P1, [R4+URZ+0x30830], R3 ;  /* 0x03083003040075a7 */ /* 0x0002a6000802017f */
[----:B--2---:R-:W-:Y:S05]  /*18ad0*/  @!P1 NANOSLEEP.SYNCS 0x989680 ;  /* 0x009896800000995d */ /* 0x004fea0003900000 */
[----:B------:R-:W2:Y:S02]  /*18ae0*/  @!P1 SYNCS.PHASECHK.TRANS64 P1, [R4+URZ+0x30830], R3 ;  /* 0x03083003040095a7 */ /* 0x000ea4000802007f */
[----:B--2---:R-:W-:Y:S05]  /*18af0*/  @!P1 BRA `(.L_x_4539) ;  /* 0xfffffffc00ec9947 */ /* 0x004fea000383ffff */
[----:B------:R-:W-:Y:S05]  /*18b00*/  BRA `(.L_x_4538) ;  /* 0xfffffef800707947 */ /* 0x000fea000383ffff */
.L_x_4543:
[----:B---3--:R-:W-:-:S04]  /*18b10*/  IMAD.U32 R2, RZ, RZ, UR10 ;  /* 0x0000000aff027e24 */ /* 0x008fc8000f8e00ff */
[----:B------:R3:W4:Y:S03]  /*18b20*/  SYNCS.PHASECHK.TRANS64.TRYWAIT P1, [R2+URZ+0x30850], R0 ;  /* 0x03085000020075a7 */ /* 0x000726000802017f */
[----:B----4-:R-:W-:Y:S05]  /*18b30*/  @!P1 NANOSLEEP.SYNCS 0x989680 ;  /* 0x009896800000995d */ /* 0x010fea0003900000 */
[----:B------:R-:W4:Y:S02]  /*18b40*/  @!P1 SYNCS.PHASECHK.TRANS64 P1, [R2+URZ+0x30850], R0 ;  /* 0x03085000020095a7 */ /* 0x000f24000802007f */
[----:B----4-:R-:W-:Y:S05]  /*18b50*/  @!P1 BRA `(.L_x_4543) ;  /* 0xfffffffc00ec9947 */ /* 0x010fea000383ffff */
[----:B------:R-:W-:Y:S05]  /*18b60*/  BRA `(.L_x_4542) ;  /* 0xffffff04001c7947 */ /* 0x000fea000383ffff */
.L_x_4551:
[----:B-1----:R-:W-:-:S04]  /*18b70*/  IMAD.U32 R4, RZ, RZ, UR5 ;  /* 0x00000005ff047e24 */ /* 0x002fc8000f8e00ff */
[----:B------:R1:W2:Y:S03]  /*18b80*/  SYNCS.PHASECHK.TRANS64.TRYWAIT P1, [R4+URZ+0x30830], R3 ;  /* 0x03083003040075a7 */ /* 0x0002a6000802017f */
[----:B--2---:R-:W-:Y:S05]  /*18b90*/  @!P1 NANOSLEEP.SYNCS 0x989680 ;  /* 0x009896800000995d */ /* 0x004fea0003900000 */
[----:B------:R-:W2:Y:S02]  /*18ba0*/  @!P1 SYNCS.PHASECHK.TRANS64 P1, [R4+URZ+0x30830], R3 ;  /* 0x03083003040095a7 */ /* 0x000ea4000802007f */
[----:B--2---:R-:W-:Y:S05]  /*18bb0*/  @!P1 BRA `(.L_x_4551) ;  /* 0xfffffffc00ec9947 */ /* 0x004fea000383ffff */
[----:B------:R-:W-:Y:S05]  /*18bc0*/  BRA `(.L_x_4550) ;  /* 0xffffff1400f07947 */ /* 0x000fea000383ffff */
.L_x_4555:
[----:B---3--:R-:W-:-:S04]  /*18bd0*/  IMAD.U32 R2, RZ, RZ, UR10 ;  /* 0x0000000aff027e24 */ /* 0x008fc8000f8e00ff */
[----:B------:R3:W4:Y:S03]  /*18be0*/  SYNCS.PHASECHK.TRANS64.TRYWAIT P1, [R2+URZ+0x30850], R0 ;  /* 0x03085000020075a7 */ /* 0x000726000802017f */
[----:B----4-:R-:W-:Y:S05]  /*18bf0*/  @!P1 NANOSLEEP.SYNCS 0x989680 ;  /* 0x009896800000995d */ /* 0x010fea0003900000 */
[----:B------:R-:W4:Y:S02]  /*18c00*/  @!P1 SYNCS.PHASECHK.TRANS64 P1, [R2+URZ+0x30850], R0 ;  /* 0x03085000020095a7 */ /* 0x000f24000802007f */
[----:B----4-:R-:W-:Y:S05]  /*18c10*/  @!P1 BRA `(.L_x_4555) ;  /* 0xfffffffc00ec9947 */ /* 0x010fea000383ffff */
[----:B------:R-:W-:Y:S05]  /*18c20*/  BRA `(.L_x_4554) ;  /* 0xffffff20009c7947 */ /* 0x000fea000383ffff */
.L_x_4570:
[----:B-1----:R-:W-:-:S04]  /*18c30*/  IMAD.U32 R7, RZ, RZ, UR5 ;  /* 0x00000005ff077e24 */ /* 0x002fc8000f8e00ff */
[----:B------:R1:W2:Y:S03]  /*18c40*/  SYNCS.PHASECHK.TRANS64.TRYWAIT P1, [R7+URZ+0x30850], R0 ;  /* 0x03085000070075a7 */ /* 0x0002a6000802017f */
[----:B--2---:R-:W-:Y:S05]  /*18c50*/  @!P1 NANOSLEEP.SYNCS 0x989680 ;  /* 0x009896800000995d */ /* 0x004fea0003900000 */
[----:B------:R-:W2:Y:S02]  /*18c60*/  @!P1 SYNCS.PHASECHK.TRANS64 P1, [R7+URZ+0x30850], R0 ;  /* 0x03085000070095a7 */ /* 0x000ea4000802007f */
[----:B--2---:R-:W-:Y:S05]  /*18c70*/  @!P1 BRA `(.L_x_4570) ;  /* 0xfffffffc00ec9947 */ /* 0x004fea000383ffff */
[----:B------:R-:W-:Y:S05]  /*18c80*/  BRA `(.L_x_4569) ;  /* 0xffffff4c006c7947 */ /* 0x000fea000383ffff */
.L_x_4626:
        /* <DEDUP_REMOVED lines=11> */
.L_x_4693:
[----:B------:R-:W-:Y:S05]  /*18d40*/  BSYNC B0 ;  /* 0x0000000000007941 */ /* 0x000fea0003800000 */
.L_x_4692:
[----:B------:R-:W-:Y:S05]  /*18d50*/  BRA `(.L_x_4694) ;  /* 0xffffffb8008c7947 */ /* 0x000fea000383ffff */
.L_x_4629:
[----:B0-----:R0:W1:Y:S02]  /*18d60*/  SYNCS.PHASECHK.TRANS64.TRYWAIT P0, [R7+URZ+0x30840], R2 ;  /* 0x03084002070075a7 */ /* 0x001064000800017f */
[----:B-1----:R-:W-:Y:S05]  /*18d70*/  @!P0 NANOSLEEP.SYNCS 0x989680 ;  /* 0x009896800000895d */ /* 0x002fea0003900000 */
[----:B------:R-:W1:Y:S02]  /*18d80*/  @!P0 SYNCS.PHASECHK.TRANS64 P0, [R7+URZ+0x30840], R2 ;  /* 0x03084002070085a7 */ /* 0x000e64000800007f */
[----:B-1----:R-:W-:Y:S05]  /*18d90*/  @!P0 BRA `(.L_x_4629) ;  /* 0xfffffffc00f08947 */ /* 0x002fea000383ffff */
[----:B------:R-:W-:Y:S05]  /*18da0*/  BRA `(.L_x_4695) ;  /* 0xffffffb800f47947 */ /* 0x000fea000383ffff */
.L_x_4630:
        /* <DEDUP_REMOVED lines=8> */
.L_x_4697:
[----:B------:R-:W-:Y:S05]  /*18e30*/  BSYNC B0 ;  /* 0x0000000000007941 */ /* 0x000fea0003800000 */
.L_x_4696:
        /* <DEDUP_REMOVED lines=9> */
.L_x_4698:
[----:B------:R-:W-:Y:S02]  /*18ed0*/  IMAD.MOV.U32 R13, RZ, RZ, R0 ;  /* 0x000000ffff0d7224 */ /* 0x000fe400078e0000 */
[----:B------:R-:W-:Y:S02]  /*18ee0*/  IMAD.MOV.U32 R12, RZ, RZ, 0x1 ;  /* 0x00000001ff0c7424 */ /* 0x000fe400078e00ff */
[----:B------:R-:W-:-:S07]  /*18ef0*/  IMAD.MOV.U32 R3, RZ, RZ, R14 ;  /* 0x000000ffff037224 */ /* 0x000fce00078e000e */
[----:B------:R-:W-:Y:S05]  /*18f00*/  WARPSYNC.COLLECTIVE R15, `(.L_x_4699) ;  /* 0x000000000f087348 */ /* 0x000fea0003c00000 */
[----:B------:R0:W1:Y:S02]  /*18f10*/  SHFL.IDX P6, R14, R13, R12, R11 ;  /* 0x0000000c0d0e7389 */ /* 0x00006400000c000b */
[----:B01----:R-:W-:Y:S01]  /*18f20*/  ENDCOLLECTIVE ;  /* 0x000000000000791b */ /* 0x003fe20003800000 */
.L_x_4699:
        /* <DEDUP_REMOVED lines=17> */
.L_x_4700:
[----:B------:R-:W-:Y:S02]  /*19040*/  @P1 IMAD R8, R5, 0x2, R17 ;  /* 0x0000000205081824 */ /* 0x000fe400078e0211 */
[----:B------:R-:W-:Y:S02]  /*19050*/  IMAD.MOV.U32 R13, RZ, RZ, R0 ;  /* 0x000000ffff0d7224 */ /* 0x000fe400078e0000 */
[----:B------:R-:W-:Y:S02]  /*19060*/  IMAD.MOV.U32 R12, RZ, RZ, 0x2 ;  /* 0x00000002ff0c7424 */ /* 0x000fe400078e00ff */
[----:B------:R-:W-:-:S07]  /*19070*/  IMAD.MOV.U32 R3, RZ, RZ, R14 ;  /* 0x000000ffff037224 */ /* 0x000fce00078e000e */
[----:B------:R-:W-:Y:S05]  /*19080*/  WARPSYNC.COLLECTIVE R15, `(.L_x_4701) ;  /* 0x000000000f087348 */ /* 0x000fea0003c00000 */
[----:B------:R0:W1:Y:S02]  /*19090*/  SHFL.IDX P6, R14, R13, R12, R11 ;  /* 0x0000000c0d0e7389 */ /* 0x00006400000c000b */
[----:B01----:R-:W-:Y:S01]  /*190a0*/  ENDCOLLECTIVE ;  /* 0x000000000000791b */ /* 0x003fe20003800000 */
.L_x_4701:
        /* <DEDUP_REMOVED lines=17> */
.L_x_4702:
[----:B------:R-:W-:Y:S02]  /*191c0*/  @P1 IMAD R8, R5, 0x2, R17 ;  /* 0x0000000205081824 */ /* 0x000fe400078e0211 */
[----:B------:R-:W-:Y:S02]  /*191d0*/  IMAD.MOV.U32 R13, RZ, RZ, R0 ;  /* 0x000000ffff0d7224 */ /* 0x000fe400078e0000 */
[----:B------:R-:W-:Y:S02]  /*191e0*/  IMAD.MOV.U32 R12, RZ, RZ, 0x3 ;  /* 0x00000003ff0c7424 */ /* 0x000fe400078e00ff */
[----:B------:R-:W-:-:S07]  /*191f0*/  IMAD.MOV.U32 R3, RZ, RZ, R14 ;  /* 0x000000ffff037224 */ /* 0x000fce00078e000e */
[----:B------:R-:W-:Y:S05]  /*19200*/  WARPSYNC.COLLECTIVE R15, `(.L_x_4703) ;  /* 0x000000000f087348 */ /* 0x000fea0003c00000 */
[----:B------:R0:W1:Y:S02]  /*19210*/  SHFL.IDX P6, R14, R13, R12, R11 ;  /* 0x0000000c0d0e7389 */ /* 0x00006400000c000b */
[----:B01----:R-:W-:Y:S01]  /*19220*/  ENDCOLLECTIVE ;  /* 0x000000000000791b */ /* 0x003fe20003800000 */
.L_x_4703:
        /* <DEDUP_REMOVED lines=17> */
.L_x_4704:
[----:B------:R-:W-:Y:S02]  /*19340*/  @P1 IMAD R8, R5, 0x2, R17 ;  /* 0x0000000205081824 */ /* 0x000fe400078e0211 */
[----:B------:R-:W-:Y:S02]  /*19350*/  IMAD.MOV.U32 R13, RZ, RZ, R0 ;  /* 0x000000ffff0d7224 */ /* 0x000fe400078e0000 */
[----:B------:R-:W-:Y:S02]  /*19360*/  IMAD.MOV.U32 R12, RZ, RZ, 0x4 ;  /* 0x00000004ff0c7424 */ /* 0x000fe400078e00ff */
[----:B------:R-:W-:-:S07]  /*19370*/  IMAD.MOV.U32 R3, RZ, RZ, R14 ;  /* 0x000000ffff037224 */ /* 0x000fce00078e000e */
[----:B------:R-:W-:Y:S05]  /*19380*/  WARPSYNC.COLLECTIVE R15, `(.L_x_4705) ;  /* 0x000000000f087348 */ /* 0x000fea0003c00000 */
[----:B------:R0:W1:Y:S02]  /*19390*/  SHFL.IDX P6, R14, R13, R12, R11 ;  /* 0x0000000c0d0e7389 */ /* 0x00006400000c000b */
[----:B01----:R-:W-:Y:S01]  /*193a0*/  ENDCOLLECTIVE ;  /* 0x000000000000791b */ /* 0x003fe20003800000 */
.L_x_4705:
        /* <DEDUP_REMOVED lines=17> */
.L_x_4706:
[----:B------:R-:W-:Y:S02]  /*194c0*/  @P1 IMAD R8, R5, 0x2, R17 ;  /* 0x0000000205081824 */ /* 0x000fe400078e0211 */
[----:B------:R-:W-:Y:S02]  /*194d0*/  IMAD.MOV.U32 R13, RZ, RZ, R0 ;  /* 0x000000ffff0d7224 */ /* 0x000fe400078e0000 */
[----:B------:R-:W-:Y:S02]  /*194e0*/  IMAD.MOV.U32 R12, RZ, RZ, 0x5 ;  /* 0x00000005ff0c7424 */ /* 0x000fe400078e00ff */
[----:B------:R-:W-:-:S07]  /*194f0*/  IMAD.MOV.U32 R3, RZ, RZ, R14 ;  /* 0x000000ffff037224 */ /* 0x000fce00078e000e */
[----:B------:R-:W-:Y:S05]  /*19500*/  WARPSYNC.COLLECTIVE R15, `(.L_x_4707) ;  /* 0x000000000f087348 */ /* 0x000fea0003c00000 */
[----:B------:R0:W1:Y:S02]  /*19510*/  SHFL.IDX P6, R14, R13, R12, R11 ;  /* 0x0000000c0d0e7389 */ /* 0x00006400000c000b */
[----:B01----:R-:W-:Y:S01]  /*19520*/  ENDCOLLECTIVE ;  /* 0x000000000000791b */ /* 0x003fe20003800000 */
.L_x_4707:
        /* <DEDUP_REMOVED lines=10> */
.L_x_4708:
        /* <DEDUP_REMOVED lines=8> */
.L_x_4635:
        /* <DEDUP_REMOVED lines=9> */
.L_x_4710:
[C---:B------:R-:W-:Y:S01]  /*196e0*/  VIADD R6, R25.reuse, 0x10 ;  /* 0x0000001019067836 */ /* 0x040fe20000000000 */
[----:B------:R-:W-:Y:S01]  /*196f0*/  ISETP.GE.AND P1, PT, R25, R29, PT ;  /* 0x0000001d1900720c */ /* 0x000fe20003f26270 */
[----:B------:R-:W-:Y:S02]  /*19700*/  IMAD.MOV.U32 R13, RZ, RZ, R0 ;  /* 0x000000ffff0d7224 */ /* 0x000fe400078e0000 */
[----:B------:R-:W-:-:S10]  /*19710*/  IMAD.MOV.U32 R2, RZ, RZ, R14 ;  /* 0x000000ffff027224 */ /* 0x000fd400078e000e */
[----:B------:R-:W-:Y:S05]  /*19720*/  WARPSYNC.COLLECTIVE R15, `(.L_x_4711) ;  /* 0x000000000f087348 */ /* 0x000fea0003c00000 */
[----:B------:R0:W1:Y:S02]  /*19730*/  SHFL.IDX P6, R14, R13, R12, R11 ;  /* 0x0000000c0d0e7389 */ /* 0x00006400000c000b */
[----:B01----:R-:W-:Y:S01]  /*19740*/  ENDCOLLECTIVE ;  /* 0x000000000000791b */ /* 0x003fe20003800000 */
.L_x_4711:
        /* <DEDUP_REMOVED lines=8> */
.L_x_4712:
[----:B------:R-:W-:Y:S01]  /*197d0*/  @!PT LDS RZ, [RZ] ;  /* 0x00000000fffff984 */ /* 0x000fe20000000800 */
[----:B------:R-:W-:Y:S01]  /*197e0*/  @!PT LDS RZ, [RZ] ;  /* 0x00000000fffff984 */ /* 0x000fe20000000800 */
[----:B------:R-:W-:Y:S01]  /*197f0*/  @!PT LDS RZ, [RZ] ;  /* 0x00000000fffff984 */ /* 0x000fe20000000800 */
[----:B------:R-:W-:Y:S04]  /*19800*/  @!P1 LDGSTS.E.BYPASS.LTC128B.128 [R36+0x12400], desc[UR36][R2.64], !P3 ;  /* 0x1240000002249fae */ /* 0x000fe8000d901d64 */
[----:B------:R-:W-:Y:S04]  /*19810*/  @!P1 LDGSTS.E.BYPASS.LTC128B.128 [R36+0x16400], desc[UR36][R2.64+0x80], !P2 ;  /* 0x1640008002249fae */ /* 0x000fe8000d101d64 */
[----:B------:R0:W-:Y:S01]  /*19820*/  @!P1 LDGSTS.E.BYPASS.LTC128B.128 [R36+0x1a400], desc[UR36][R2.64+0x100], !P0 ;  /* 0x1a40010002249fae */ /* 0x0001e2000c101d64 */
[----:B------:R-:W-:Y:S01]  /*19830*/  ISETP.GE.AND P1, PT, R6, R29, PT ;  /* 0x0000001d0600720c */ /* 0x000fe20003f26270 */
[----:B------:R-:W-:-:S02]  /*19840*/  IMAD.MOV.U32 R13, RZ, RZ, R0 ;  /* 0x000000ffff0d7224 */ /* 0x000fc400078e0000 */
[----:B------:R-:W-:Y:S02]  /*19850*/  VIADD R6, R25, 0x20 ;  /* 0x0000002019067836 */ /* 0x000fe40000000000 */
[----:B0-----:R-:W-:-:S08]  /*19860*/  IMAD.MOV.U32 R2, RZ, RZ, R14 ;  /* 0x000000ffff027224 */ /* 0x001fd000078e000e */
[----:B------:R-:W-:Y:S05]  /*19870*/  WARPSYNC.COLLECTIVE R15, `(.L_x_4713) ;  /* 0x000000000f087348 */ /* 0x000fea0003c00000 */
[----:B------:R0:W1:Y:S02]  /*19880*/  SHFL.IDX P6, R14, R13, R12, R11 ;  /* 0x0000000c0d0e7389 */ /* 0x00006400000c000b */
[----:B01----:R-:W-:Y:S01]  /*19890*/  ENDCOLLECTIVE ;  /* 0x000000000000791b */ /* 0x003fe20003800000 */
.L_x_4713:
        /* <DEDUP_REMOVED lines=8> */
.L_x_4714:
[----:B------:R-:W-:-:S05]  /*19920*/  @!P1 IMAD.MOV.U32 R3, RZ, RZ, R5 ;  /* 0x000000ffff039224 */ /* 0x000fca00078e0005 */
        /* <DEDUP_REMOVED lines=13> */
.L_x_4715:
        /* <DEDUP_REMOVED lines=8> */
.L_x_4716:
        /* <DEDUP_REMOVED lines=14> */
.L_x_4717:
        /* <DEDUP_REMOVED lines=8> */
.L_x_4718:
        /* <DEDUP_REMOVED lines=14> */
.L_x_4719:
        /* <DEDUP_REMOVED lines=8> */
.L_x_4720:
        /* <DEDUP_REMOVED lines=14> */
.L_x_4721:
        /* <DEDUP_REMOVED lines=8> */
.L_x_4722:
        /* <DEDUP_REMOVED lines=13> */
.L_x_4723:
        /* <DEDUP_REMOVED lines=8> */
.L_x_4724:
        /* <DEDUP_REMOVED lines=12> */
.L_x_4725:
[----:B------:R-:W-:Y:S05]  /*1a0b0*/  BRA `(.L_x_4726) ;  /* 0xffffffb8008c7947 */ /* 0x000fea000383ffff */
.L_x_4640:
[----:B0-----:R0:W1:Y:S02]  /*1a0c0*/  SYNCS.PHASECHK.TRANS64.TRYWAIT P0, [R17+URZ+0x30820], R0 ;  /* 0x03082000110075a7 */ /* 0x001064000800017f */
[----:B-1----:R-:W-:Y:S05]  /*1a0d0*/  @!P0 NANOSLEEP.SYNCS 0x989680 ;  /* 0x009896800000895d */ /* 0x002fea0003900000 */
[----:B------:R-:W1:Y:S02]  /*1a0e0*/  @!P0 SYNCS.PHASECHK.TRANS64 P0, [R17+URZ+0x30820], R0 ;  /* 0x03082000110085a7 */ /* 0x000e64000800007f */
[----:B-1----:R-:W-:Y:S05]  /*1a0f0*/  @!P0 BRA `(.L_x_4640) ;  /* 0xfffffffc00f08947 */ /* 0x002fea000383ffff */
[----:B------:R-:W-:Y:S05]  /*1a100*/  BRA `(.L_x_4727) ;  /* 0xffffffbc00047947 */ /* 0x000fea000383ffff */
.L_x_4645:
[----:B0-----:R0:W1:Y:S02]  /*1a110*/  SYNCS.PHASECHK.TRANS64.TRYWAIT P0, [R6+URZ+0x30840], R3 ;  /* 0x03084003060075a7 */ /* 0x001064000800017f */
[----:B-1----:R-:W-:Y:S05]  /*1a120*/  @!P0 NANOSLEEP.SYNCS 0x989680 ;  /* 0x009896800000895d */ /* 0x002fea0003900000 */
[----:B------:R-:W1:Y:S02]  /*1a130*/  @!P0 SYNCS.PHASECHK.TRANS64 P0, [R6+URZ+0x30840], R3 ;  /* 0x03084003060085a7 */ /* 0x000e64000800007f */
[----:B-1----:R-:W-:Y:S05]  /*1a140*/  @!P0 BRA `(.L_x_4645) ;  /* 0xfffffffc00f08947 */ /* 0x002fea000383ffff */
[----:B------:R-:W-:Y:S05]  /*1a150*/  BRA `(.L_x_4728) ;  /* 0xffffffbc00e07947 */ /* 0x000fea000383ffff */
.L_x_4646:
[----:B------:R-:W-:Y:S01]  /*1a160*/  BSSY B1, `(.L_x_4729) ;  /* 0x0000008000017945 */ /* 0x000fe20003800000 */
[----:B------:R-:W-:Y:S02]  /*1a170*/  IMAD.MOV.U32 R13, RZ, RZ, R8 ;  /* 0x000000ffff0d7224 */ /* 0x000fe400078e0008 */
[----:B------:R-:W-:Y:S02]  /*1a180*/  IMAD.MOV.U32 R12, RZ, RZ, RZ ;  /* 0x000000ffff0c7224 */ /* 0x000fe400078e00ff */
[----:B------:R-:W-:Y:S02]  /*1a190*/  IMAD.MOV.U32 R11, RZ, RZ, 0x181f ;  /* 0x0000181fff0b7424 */ /* 0x000fe400078e00ff */
[----:B------:R-:W-:-:S07]  /*1a1a0*/  IMAD.MOV.U32 R15, RZ, RZ, -0x1 ;  /* 0xffffffffff0f7424 */ /* 0x000fce00078e00ff */
[----:B--2---:R-:W-:Y:S05]  /*1a1b0*/  WARPSYNC.COLLECTIVE R15, `(.L_x_4730) ;  /* 0x000000000f087348 */ /* 0x004fea0003c00000 */
[----:B--2---:R0:W1:Y:S02]  /*1a1c0*/  SHFL.IDX P6, R14, R13, R12, R11 ;  /* 0x0000000c0d0e7389 */ /* 0x00406400000c000b */
[----:B01----:R-:W-:Y:S01]  /*1a1d0*/  ENDCOLLECTIVE ;  /* 0x000000000000791b */ /* 0x003fe20003800000 */
.L_x_4730:
[----:B------:R-:W-:Y:S05]  /*1a1e0*/  BSYNC B1 ;  /* 0x0000000000017941 */ /* 0x000fea0003800000 */
.L_x_4729:
        /* <DEDUP_REMOVED lines=12> */
.L_x_4731:
[----:B------:R-:W-:Y:S02]  /*1a2b0*/  IMAD R5, R5, 0x2, R17 ;  /* 0x0000000205057824 */ /* 0x000fe400078e0211 */
[----:B------:R-:W-:Y:S02]  /*1a2c0*/  IMAD.MOV.U32 R13, RZ, RZ, R8 ;  /* 0x000000ffff0d7224 */ /* 0x000fe400078e0008 */
[----:B------:R-:W-:Y:S02]  /*1a2d0*/  IMAD.MOV.U32 R12, RZ, RZ, 0x1 ;  /* 0x00000001ff0c7424 */ /* 0x000fe400078e00ff */
[----:B------:R-:W-:-:S07]  /*1a2e0*/  IMAD.MOV.U32 R2, RZ, RZ, R14 ;  /* 0x000000ffff027224 */ /* 0x000fce00078e000e */
[----:B------:R-:W-:Y:S05]  /*1a2f0*/  WARPSYNC.COLLECTIVE R15, `(.L_x_4732) ;  /* 0x000000000f087348 */ /* 0x000fea0003c00000 */
[----:B------:R0:W1:Y:S02]  /*1a300*/  SHFL.IDX P6, R14, R13, R12, R11 ;  /* 0x0000000c0d0e7389 */ /* 0x00006400000c000b */
[----:B01----:R-:W-:Y:S01]  /*1a310*/  ENDCOLLECTIVE ;  /* 0x000000000000791b */ /* 0x003fe20003800000 */
.L_x_4732:
        /* <DEDUP_REMOVED lines=13> */
.L_x_4733:
[----:B------:R-:W-:Y:S02]  /*1a3f0*/  IMAD.MOV.U32 R13, RZ, RZ, R8 ;  /* 0x000000ffff0d7224 */ /* 0x000fe400078e0008 */
[----:B------:R-:W-:Y:S02]  /*1a400*/  IMAD.MOV.U32 R12, RZ, RZ, 0x2 ;  /* 0x00000002ff0c7424 */ /* 0x000fe400078e00ff */
[----:B------:R-:W-:-:S07]  /*1a410*/  IMAD.MOV.U32 R2, RZ, RZ, R14 ;  /* 0x000000ffff027224 */ /* 0x000fce00078e000e */
[----:B------:R-:W-:Y:S05]  /*1a420*/  WARPSYNC.COLLECTIVE R15, `(.L_x_4734) ;  /* 0x000000000f087348 */ /* 0x000fea0003c00000 */
[----:B------:R0:W1:Y:S02]  /*1a430*/  SHFL.IDX P6, R14, R13, R12, R11 ;  /* 0x0000000c0d0e7389 */ /* 0x00006400000c000b */
[----:B01----:R-:W-:Y:S01]  /*1a440*/  ENDCOLLECTIVE ;  /* 0x000000000000791b */ /* 0x003fe20003800000 */
.L_x_4734:
        /* <DEDUP_REMOVED lines=13> */
.L_x_4735:
[----:B------:R-:W-:Y:S02]  /*1a520*/  IMAD.MOV.U32 R13, RZ, RZ, R8 ;  /* 0x000000ffff0d7224 */ /* 0x000fe400078e0008 */
[----:B------:R-:W-:Y:S02]  /*1a530*/  IMAD.MOV.U32 R12, RZ, RZ, 0x3 ;  /* 0x00000003ff0c7424 */ /* 0x000fe400078e00ff */
[----:B------:R-:W-:-:S07]  /*1a540*/  IMAD.MOV.U32 R2, RZ, RZ, R14 ;  /* 0x000000ffff027224 */ /* 0x000fce00078e000e */
[----:B------:R-:W-:Y:S05]  /*1a550*/  WARPSYNC.COLLECTIVE R15, `(.L_x_4736) ;  /* 0x000000000f087348 */ /* 0x000fea0003c00000 */
[----:B------:R0:W1:Y:S02]  /*1a560*/  SHFL.IDX P6, R14, R13, R12, R11 ;  /* 0x0000000c0d0e7389 */ /* 0x00006400000c000b */
[----:B01----:R-:W-:Y:S01]  /*1a570*/  ENDCOLLECTIVE ;  /* 0x000000000000791b */ /* 0x003fe20003800000 */
.L_x_4736:
        /* <DEDUP_REMOVED lines=13> */
.L_x_4737:
[----:B------:R-:W-:Y:S02]  /*1a650*/  IMAD.MOV.U32 R13, RZ, RZ, R8 ;  /* 0x000000ffff0d7224 */ /* 0x000fe400078e0008 */
[----:B------:R-:W-:Y:S02]  /*1a660*/  IMAD.MOV.U32 R12, RZ, RZ, 0x4 ;  /* 0x00000004ff0c7424 */ /* 0x000fe400078e00ff */
[----:B------:R-:W-:-:S07]  /*1a670*/  IMAD.MOV.U32 R2, RZ, RZ, R14 ;  /* 0x000000ffff027224 */ /* 0x000fce00078e000e */
[----:B------:R-:W-:Y:S05]  /*1a680*/  WARPSYNC.COLLECTIVE R15, `(.L_x_4738) ;  /* 0x000000000f087348 */ /* 0x000fea0003c00000 */
[----:B------:R0:W1:Y:S02]  /*1a690*/  SHFL.IDX P6, R14, R13, R12, R11 ;  /* 0x0000000c0d0e7389 */ /* 0x00006400000c000b */
[----:B01----:R-:W-:Y:S01]  /*1a6a0*/  ENDCOLLECTIVE ;  /* 0x000000000000791b */ /* 0x003fe20003800000 */
.L_x_4738:
        /* <DEDUP_REMOVED lines=13> */
.L_x_4739:
[----:B------:R-:W-:Y:S02]  /*1a780*/  IMAD.MOV.U32 R13, RZ, RZ, R8 ;  /* 0x000000ffff0d7224 */ /* 0x000fe400078e0008 */
[----:B------:R-:W-:Y:S02]  /*1a790*/  IMAD.MOV.U32 R12, RZ, RZ, 0x5 ;  /* 0x00000005ff0c7424 */ /* 0x000fe400078e00ff */
[----:B------:R-:W-:-:S07]  /*1a7a0*/  IMAD.MOV.U32 R2, RZ, RZ, R14 ;  /* 0x000000ffff027224 */ /* 0x000fce00078e000e */
[----:B------:R-:W-:Y:S05]  /*1a7b0*/  WARPSYNC.COLLECTIVE R15, `(.L_x_4740) ;  /* 0x000000000f087348 */ /* 0x000fea0003c00000 */
[----:B------:R0:W1:Y:S02]  /*1a7c0*/  SHFL.IDX P6, R14, R13, R12, R11 ;  /* 0x0000000c0d0e7389 */ /* 0x00006400000c000b */
[----:B01----:R-:W-:Y:S01]  /*1a7d0*/  ENDCOLLECTIVE ;  /* 0x000000000000791b */ /* 0x003fe20003800000 */
.L_x_4740:
        /* <DEDUP_REMOVED lines=14> */
.L_x_4741:
[----:B------:R-:W-:Y:S01]  /*1a8c0*/  IMAD.MOV.U32 R2, RZ, RZ, R14 ;  /* 0x000000ffff027224 */ /* 0x000fe200078e000e */
[----:B------:R-:W-:Y:S06]  /*1a8d0*/  BRA `(.L_x_4742) ;  /* 0xffffffbc00007947 */ /* 0x000fec000383ffff */
.L_x_4651:
[----:B0-----:R0:W1:Y:S02]  /*1a8e0*/  SYNCS.PHASECHK.TRANS64.TRYWAIT P0, [R6+URZ+0x30860], R2 ;  /* 0x03086002060075a7 */ /* 0x001064000800017f */
[----:B-1----:R-:W-:Y:S05]  /*1a8f0*/  @!P0 NANOSLEEP.SYNCS 0x989680 ;  /* 0x009896800000895d */ /* 0x002fea0003900000 */
[----:B------:R-:W1:Y:S02]  /*1a900*/  @!P0 SYNCS.PHASECHK.TRANS64 P0, [R6+URZ+0x30860], R2 ;  /* 0x03086002060085a7 */ /* 0x000e64000800007f */
[----:B-1----:R-:W-:Y:S05]  /*1a910*/  @!P0 BRA `(.L_x_4651) ;  /* 0xfffffffc00f08947 */ /* 0x002fea000383ffff */
[----:B------:R-:W-:Y:S05]  /*1a920*/  BRA `(.L_x_4743) ;  /* 0xffffffbc00647947 */ /* 0x000fea000383ffff */
.L_x_4652:
        /* <DEDUP_REMOVED lines=8> */
.L_x_4745:
[----:B------:R-:W-:Y:S05]  /*1a9b0*/  BSYNC B1 ;  /* 0x0000000000017941 */ /* 0x000fea0003800000 */
.L_x_4744:
        /* <DEDUP_REMOVED lines=9> */
.L_x_4746:
[----:B------:R-:W-:Y:S02]  /*1aa50*/  IMAD.MOV.U32 R13, RZ, RZ, R19 ;  /* 0x000000ffff0d7224 */ /* 0x000fe400078e0013 */
[----:B------:R-:W-:Y:S02]  /*1aa60*/  IMAD.MOV.U32 R12, RZ, RZ, 0x1 ;  /* 0x00000001ff0c7424 */ /* 0x000fe400078e00ff */
[----:B------:R-:W-:-:S07]  /*1aa70*/  IMAD.MOV.U32 R2, RZ, RZ, R14 ;  /* 0x000000ffff027224 */ /* 0x000fce00078e000e */
[----:B------:R-:W-:Y:S05]  /*1aa80*/  WARPSYNC.COLLECTIVE R15, `(.L_x_4747) ;  /* 0x000000000f087348 */ /* 0x000fea0003c00000 */
[----:B------:R0:W1:Y:S02]  /*1aa90*/  SHFL.IDX P6, R14, R13, R12, R11 ;  /* 0x0000000c0d0e7389 */ /* 0x00006400000c000b */
[----:B01----:R-:W-:Y:S01]  /*1aaa0*/  ENDCOLLECTIVE ;  /* 0x000000000000791b */ /* 0x003fe20003800000 */
.L_x_4747:
        /* <DEDUP_REMOVED lines=16> */
.L_x_4748:
[----:B------:R-:W-:Y:S02]  /*1abb0*/  IMAD.MOV.U32 R13, RZ, RZ, R19 ;  /* 0x000000ffff0d7224 */ /* 0x000fe400078e0013 */
[----:B------:R-:W-:Y:S02]  /*1abc0*/  IMAD.MOV.U32 R12, RZ, RZ, 0x2 ;  /* 0x00000002ff0c7424 */ /* 0x000fe400078e00ff */
[----:B------:R-:W-:-:S07]  /*1abd0*/  IMAD.MOV.U32 R2, RZ, RZ, R14 ;  /* 0x000000ffff027224 */ /* 0x000fce00078e000e */
[----:B------:R-:W-:Y:S05]  /*1abe0*/  WARPSYNC.COLLECTIVE R15, `(.L_x_4749) ;  /* 0x000000000f087348 */ /* 0x000fea0003c00000 */
[----:B------:R0:W1:Y:S02]  /*1abf0*/  SHFL.IDX P6, R14, R13, R12, R11 ;  /* 0x0000000c0d0e7389 */ /* 0x00006400000c000b */
[----:B01----:R-:W-:Y:S01]  /*1ac00*/  ENDCOLLECTIVE ;  /* 0x000000000000791b */ /* 0x003fe20003800000 */
.L_x_4749:
        /* <DEDUP_REMOVED lines=16> */
.L_x_4750:
[----:B------:R-:W-:Y:S02]  /*1ad10*/  IMAD.MOV.U32 R13, RZ, RZ, R19 ;  /* 0x000000ffff0d7224 */ /* 0x000fe400078e0013 */
[----:B------:R-:W-:Y:S02]  /*1ad20*/  IMAD.MOV.U32 R12, RZ, RZ, 0x3 ;  /* 0x00000003ff0c7424 */ /* 0x000fe400078e00ff */
[----:B------:R-:W-:-:S07]  /*1ad30*/  IMAD.MOV.U32 R2, RZ, RZ, R14 ;  /* 0x000000ffff027224 */ /* 0x000fce00078e000e */
[----:B------:R-:W-:Y:S05]  /*1ad40*/  WARPSYNC.COLLECTIVE R15, `(.L_x_4751) ;  /* 0x000000000f087348 */ /* 0x000fea0003c00000 */
[----:B------:R0:W1:Y:S02]  /*1ad50*/  SHFL.IDX P6, R14, R13, R12, R11 ;  /* 0x0000000c0d0e7389 */ /* 0x00006400000c000b */
[----:B01----:R-:W-:Y:S01]  /*1ad60*/  ENDCOLLECTIVE ;  /* 0x000000000000791b */ /* 0x003fe20003800000 */
.L_x_4751:
        /* <DEDUP_REMOVED lines=16> */
.L_x_4752:
[----:B------:R-:W-:Y:S02]  /*1ae70*/  IMAD.MOV.U32 R13, RZ, RZ, R19 ;  /* 0x000000ffff0d7224 */ /* 0x000fe400078e0013 */
[----:B------:R-:W-:Y:S02]  /*1ae80*/  IMAD.MOV.U32 R12, RZ, RZ, 0x4 ;  /* 0x00000004ff0c7424 */ /* 0x000fe400078e00ff */
[----:B------:R-:W-:-:S07]  /*1ae90*/  IMAD.MOV.U32 R2, RZ, RZ, R14 ;  /* 0x000000ffff027224 */ /* 0x000fce00078e000e */
[----:B------:R-:W-:Y:S05]  /*1aea0*/  WARPSYNC.COLLECTIVE R15, `(.L_x_4753) ;  /* 0x000000000f087348 */ /* 0x000fea0003c00000 */
[----:B------:R0:W1:Y:S02]  /*1aeb0*/  SHFL.IDX P6, R14, R13, R12, R11 ;  /* 0x0000000c0d0e7389 */ /* 0x00006400000c000b */
[----:B01----:R-:W-:Y:S01]  /*1aec0*/  ENDCOLLECTIVE ;  /* 0x000000000000791b */ /* 0x003fe20003800000 */
.L_x_4753:
        /* <DEDUP_REMOVED lines=16> */
.L_x_4754:
[----:B------:R-:W-:Y:S02]  /*1afd0*/  IMAD.MOV.U32 R13, RZ, RZ, R19 ;  /* 0x000000ffff0d7224 */ /* 0x000fe400078e0013 */
[----:B------:R-:W-:Y:S02]  /*1afe0*/  IMAD.MOV.U32 R12, RZ, RZ, 0x5 ;  /* 0x00000005ff0c7424 */ /* 0x000fe400078e00ff */
[----:B------:R-:W-:-:S07]  /*1aff0*/  IMAD.MOV.U32 R2, RZ, RZ, R14 ;  /* 0x000000ffff027224 */ /* 0x000fce00078e000e */
[----:B------:R-:W-:Y:S05]  /*1b000*/  WARPSYNC.COLLECTIVE R15, `(.L_x_4755) ;  /* 0x000000000f087348 */ /* 0x000fea0003c00000 */
[----:B------:R0:W1:Y:S02]  /*1b010*/  SHFL.IDX P6, R14, R13, R12, R11 ;  /* 0x0000000c0d0e7389 */ /* 0x00006400000c000b */
[----:B01----:R-:W-:Y:S01]  /*1b020*/  ENDCOLLECTIVE ;  /* 0x000000000000791b */ /* 0x003fe20003800000 */
.L_x_4755:
        /* <DEDUP_REMOVED lines=13> */
.L_x_4756:
[----:B------:R-:W-:Y:S01]  /*1b100*/  @!PT LDS RZ, [RZ] ;  /* 0x00000000fffff984 */ /* 0x000fe20000000800 */
[----:B------:R-:W-:Y:S01]  /*1b110*/  @!PT LDS RZ, [RZ] ;  /* 0x00000000fffff984 */ /* 0x000fe20000000800 */
[----:B------:R-:W-:Y:S01]  /*1b120*/  @!PT LDS RZ, [RZ] ;  /* 0x00000000fffff984 */ /* 0x000fe20000000800 */
[----:B------:R1:W-:Y:S01]  /*1b130*/  LDGSTS.E.BYPASS.LTC128B.128 [R5+0x5400], desc[UR36][R2.64+0x80], !P0 ;  /* 0x0540008002057fae */ /* 0x0003e2000c101d64 */
[----:B------:R-:W-:-:S13]  /*1b140*/  ISETP.LT.OR P0, PT, R7, 0x41, P1 ;  /* 0x000000410700780c */ /* 0x000fda0000f01670 */
[----:B------:R1:W-:Y:S01]  /*1b150*/  LDGSTS.E.BYPASS.LTC128B.128 [R5+0x8400], desc[UR36][R2.64+0x100], !P0 ;  /* 0x0840010002057fae */ /* 0x0003e2000c101d64 */
[----:B------:R-:W-:Y:S05]  /*1b160*/  BRA `(.L_x_4757) ;  /* 0xffffffb800487947 */ /* 0x000fea000383ffff */
.L_x_4660:
[----:B0-----:R0:W1:Y:S02]  /*1b170*/  SYNCS.PHASECHK.TRANS64.TRYWAIT P0, [R0+URZ+0x30860], R3 ;  /* 0x03086003000075a7 */ /* 0x001064000800017f */
[----:B-1----:R-:W-:Y:S05]  /*1b180*/  @!P0 NANOSLEEP.SYNCS 0x989680 ;  /* 0x009896800000895d */ /* 0x002fea0003900000 */
[----:B------:R-:W1:Y:S02]  /*1b190*/  @!P0 SYNCS.PHASECHK.TRANS64 P0, [R0+URZ+0x30860], R3 ;  /* 0x03086003000085a7 */ /* 0x000e64000800007f */
[----:B-1----:R-:W-:Y:S05]  /*1b1a0*/  @!P0 BRA `(.L_x_4660) ;  /* 0xfffffffc00f08947 */ /* 0x002fea000383ffff */
[----:B------:R-:W-:Y:S05]  /*1b1b0*/  BRA `(.L_x_4758) ;  /* 0xffffffbc00607947 */ /* 0x000fea000383ffff */
.L_x_4661:
        /* <DEDUP_REMOVED lines=8> */
.L_x_4760:
[----:B------:R-:W-:Y:S05]  /*1b240*/  BSYNC B0 ;  /* 0x0000000000007941 */ /* 0x000fea0003800000 */
.L_x_4759:
        /* <DEDUP_REMOVED lines=9> */
.L_x_4761:
        /* <DEDUP_REMOVED lines=14> */
.L_x_4762:
        /* <DEDUP_REMOVED lines=13> */
.L_x_4763:
[----:B------:R-:W-:Y:S02]  /*1b490*/  IMAD.MOV.U32 R13, RZ, RZ, R19 ;  /* 0x000000ffff0d7224 */ /* 0x000fe400078e0013 */
[----:B------:R-:W-:Y:S01]  /*1b4a0*/  IMAD.MOV.U32 R12, RZ, RZ, 0x2 ;  /* 0x00000002ff0c7424 */ /* 0x000fe200078e00ff */
[----:B------:R-:W-:-:S13]  /*1b4b0*/  IADD3 R2, P4, R14, R5, RZ ;  /* 0x000000050e027210 */ /* 0x000fda0007f9e0ff */
[----:B------:R-:W-:Y:S05]  /*1b4c0*/  WARPSYNC.COLLECTIVE R15, `(.L_x_4764) ;  /* 0x000000000f087348 */ /* 0x000fea0003c00000 */
[----:B------:R0:W1:Y:S02]  /*1b4d0*/  SHFL.IDX P6, R14, R13, R12, R11 ;  /* 0x0000000c0d0e7389 */ /* 0x00006400000c000b */
[----:B01----:R-:W-:Y:S01]  /*1b4e0*/  ENDCOLLECTIVE ;  /* 0x000000000000791b */ /* 0x003fe20003800000 */
.L_x_4764:
        /* <DEDUP_REMOVED lines=15> */
.L_x_4765:
[----:B------:R-:W-:Y:S02]  /*1b5e0*/  IMAD.MOV.U32 R13, RZ, RZ, R19 ;  /* 0x000000ffff0d7224 */ /* 0x000fe400078e0013 */
[----:B------:R-:W-:Y:S01]  /*1b5f0*/  IMAD.MOV.U32 R12, RZ, RZ, 0x3 ;  /* 0x00000003ff0c7424 */ /* 0x000fe200078e00ff */
[----:B------:R-:W-:-:S13]  /*1b600*/  IADD3 R2, P4, R14, R5, RZ ;  /* 0x000000050e027210 */ /* 0x000fda0007f9e0ff */
[----:B------:R-:W-:Y:S05]  /*1b610*/  WARPSYNC.COLLECTIVE R15, `(.L_x_4766) ;  /* 0x000000000f087348 */ /* 0x000fea0003c00000 */
[----:B------:R0:W1:Y:S02]  /*1b620*/  SHFL.IDX P6, R14, R13, R12, R11 ;  /* 0x0000000c0d0e7389 */ /* 0x00006400000c000b */
[----:B01----:R-:W-:Y:S01]  /*1b630*/  ENDCOLLECTIVE ;  /* 0x000000000000791b */ /* 0x003fe20003800000 */
.L_x_4766:
        /* <DEDUP_REMOVED lines=15> */
.L_x_4767:
[----:B------:R-:W-:Y:S02]  /*1b730*/  IMAD.MOV.U32 R13, RZ, RZ, R19 ;  /* 0x000000ffff0d7224 */ /* 0x000fe400078e0013 */
[----:B------:R-:W-:Y:S01]  /*1b740*/  IMAD.MOV.U32 R12, RZ, RZ, 0x4 ;  /* 0x00000004ff0c7424 */ /* 0x000fe200078e00ff */
[----:B------:R-:W-:-:S13]  /*1b750*/  IADD3 R2, P4, R14, R5, RZ ;  /* 0x000000050e027210 */ /* 0x000fda0007f9e0ff */
[----:B------:R-:W-:Y:S05]  /*1b760*/  WARPSYNC.COLLECTIVE R15, `(.L_x_4768) ;  /* 0x000000000f087348 */ /* 0x000fea0003c00000 */
[----:B------:R0:W1:Y:S02]  /*1b770*/  SHFL.IDX P6, R14, R13, R12, R11 ;  /* 0x0000000c0d0e7389 */ /* 0x00006400000c000b */
[----:B01----:R-:W-:Y:S01]  /*1b780*/  ENDCOLLECTIVE ;  /* 0x000000000000791b */ /* 0x003fe20003800000 */
.L_x_4768:
        /* <DEDUP_REMOVED lines=15> */
.L_x_4769:
[----:B------:R-:W-:Y:S02]  /*1b880*/  IMAD.MOV.U32 R13, RZ, RZ, R19 ;  /* 0x000000ffff0d7224 */ /* 0x000fe400078e0013 */
[----:B------:R-:W-:Y:S01]  /*1b890*/  IMAD.MOV.U32 R12, RZ, RZ, 0x5 ;  /* 0x00000005ff0c7424 */ /* 0x000fe200078e00ff */
[----:B------:R-:W-:-:S13]  /*1b8a0*/  IADD3 R2, P4, R14, R5, RZ ;  /* 0x000000050e027210 */ /* 0x000fda0007f9e0ff */
[----:B------:R-:W-:Y:S05]  /*1b8b0*/  WARPSYNC.COLLECTIVE R15, `(.L_x_4770) ;  /* 0x000000000f087348 */ /* 0x000fea0003c00000 */
[----:B------:R0:W1:Y:S02]  /*1b8c0*/  SHFL.IDX P6, R14, R13, R12, R11 ;  /* 0x0000000c0d0e7389 */ /* 0x00006400000c000b */
[----:B01----:R-:W-:Y:S01]  /*1b8d0*/  ENDCOLLECTIVE ;  /* 0x000000000000791b */ /* 0x003fe20003800000 */
.L_x_4770:
        /* <DEDUP_REMOVED lines=14> */
.L_x_4771:
[----:B------:R-:W-:Y:S05]  /*1b9c0*/  BRA `(.L_x_4772) ;  /* 0xffffffb800647947 */ /* 0x000fea000383ffff */
.L_x_4666:
        /* <DEDUP_REMOVED lines=8> */
.L_x_4774:
[----:B------:R-:W-:Y:S05]  /*1ba50*/  BSYNC B0 ;  /* 0x0000000000007941 */ /* 0x000fea0003800000 */
.L_x_4773:
        /* <DEDUP_REMOVED lines=9> */
.L_x_4775:
[----:B------:R-:W-:Y:S02]  /*1baf0*/  ULDC UR4, c[0x0][0xc3c] ;  /* 0x00030f0000047ab9 */ /* 0x000fe40000000800 */
[----:B------:R-:W-:-:S13]  /*1bb00*/  ISETP.GE.OR P1, PT, R9, UR4, !P0 ;  /* 0x0000000409007c0c */ /* 0x000fda000c726670 */
[----:B------:R-:W0:Y:S08]  /*1bb10*/  @!P1 LDC.64 R4, c[0x0][0xc80] ;  /* 0x00032000ff049b82 */ /* 0x000e300000000a00 */
[----:B------:R-:W1:Y:S01]  /*1bb20*/  @!P1 LDC.64 R2, c[0x0][0xc78] ;  /* 0x00031e00ff029b82 */ /* 0x000e620000000a00 */
[----:B------:R-:W-:Y:S02]  /*1bb30*/  IMAD.MOV.U32 R25, RZ, RZ, RZ ;  /* 0x000000ffff197224 */ /* 0x000fe400078e00ff */
[----:B------:R-:W-:-:S02]  /*1bb40*/  IMAD.MOV.U32 R8, RZ, RZ, RZ ;  /* 0x000000ffff087224 */ /* 0x000fc400078e00ff */
[----:B------:R-:W-:Y:S02]  /*1bb50*/  IMAD.MOV.U32 R11, RZ, RZ, RZ ;  /* 0x000000ffff0b7224 */ /* 0x000fe400078e00ff */
[----:B------:R-:W-:Y:S02]  /*1bb60*/  IMAD.MOV.U32 R7, RZ, RZ, R14 ;  /* 0x000000ffff077224 */ /* 0x000fe400078e000e */
[----:B0-----:R-:W-:-:S06]  /*1bb70*/  @!P1 IMAD.WIDE R4, R9, 0x4, R4 ;  /* 0x0000000409049825 */ /* 0x001fcc00078e0204 */
[----:B------:R-:W2:Y:S01]  /*1bb80*/  @!P1 LDG.E R4, desc[UR36][R4.64] ;  /* 0x0000002404049981 */ /* 0x000ea2000c1e1900 */
[----:B-1----:R-:W-:-:S06]  /*1bb90*/  @!P1 IMAD.WIDE R2, R9, 0x4, R2 ;  /* 0x0000000409029825 */ /* 0x002fcc00078e0202 */
        /* <DEDUP_REMOVED lines=12> */
.L_x_4776:
[----:B------:R-:W-:Y:S01]  /*1bc60*/  IMAD.MOV.U32 R12, RZ, RZ, 0x2 ;  /* 0x00000002ff0c7424 */ /* 0x000fe200078e00ff */
[----:B------:R-:W-:-:S05]  /*1bc70*/  SEL R6, R14, RZ, P1 ;  /* 0x000000ff0e067207 */ /* 0x000fca0000800000 */
[----:B------:R-:W-:-:S04]  /*1bc80*/  IMAD.IADD R6, R13, 0x1, R6 ;  /* 0x000000010d067824 */ /* 0x000fc800078e0206 */
[----:B------:R-:W-:-:S07]  /*1bc90*/  IMAD.MOV.U32 R13, RZ, RZ, R6 ;  /* 0x000000ffff0d7224 */ /* 0x000fce00078e0006 */
[----:B------:R-:W-:Y:S05]  /*1bca0*/  WARPSYNC.COLLECTIVE R15, `(.L_x_4777) ;  /* 0x000000000f087348 */ /* 0x000fea0003c00000 */
[----:B------:R0:W1:Y:S02]  /*1bcb0*/  SHFL.UP P6, R14, R13, R12, R11 ;  /* 0x0400000c0d0e7389 */ /* 0x00006400000c000b */
[----:B01----:R-:W-:Y:S01]  /*1bcc0*/  ENDCOLLECTIVE ;  /* 0x000000000000791b */ /* 0x003fe20003800000 */
.L_x_4777:
        /* <DEDUP_REMOVED lines=8> */
.L_x_4778:
[----:B------:R-:W-:Y:S01]  /*1bd50*/  IMAD.MOV.U32 R12, RZ, RZ, 0x8 ;  /* 0x00000008ff0c7424 */ /* 0x000fe200078e00ff */
[----:B------:R-:W-:-:S05]  /*1bd60*/  SEL R3, R14, RZ, P3 ;  /* 0x000000ff0e037207 */ /* 0x000fca0001800000 */
[----:B------:R-:W-:-:S04]  /*1bd70*/  IMAD.IADD R3, R2, 0x1, R3 ;  /* 0x0000000102037824 */ /* 0x000fc800078e0203 */
[----:B------:R-:W-:-:S07]  /*1bd80*/  IMAD.MOV.U32 R13, RZ, RZ, R3 ;  /* 0x000000ffff0d7224 */ /* 0x000fce00078e0003 */
[----:B------:R-:W-:Y:S05]  /*1bd90*/  WARPSYNC.COLLECTIVE R15, `(.L_x_4779) ;  /* 0x000000000f087348 */ /* 0x000fea0003c00000 */
[----:B------:R0:W1:Y:S02]  /*1bda0*/  SHFL.UP P6, R14, R13, R12, R11 ;  /* 0x0400000c0d0e7389 */ /* 0x00006400000c000b */
[----:B01----:R-:W-:Y:S01]  /*1bdb0*/  ENDCOLLECTIVE ;  /* 0x000000000000791b */ /* 0x003fe20003800000 */
.L_x_4779:
[----:B------:R-:W-:Y:S01]  /*1bdc0*/  IMAD.MOV.U32 R12, RZ, RZ, 0x10 ;  /* 0x00000010ff0c7424 */ /* 0x000fe200078e00ff */
[----:B------:R-:W-:-:S05]  /*1bdd0*/  SEL R4, R14, RZ, P4 ;  /* 0x000000ff0e047207 */ /* 0x000fca0002000000 */
[----:B------:R-:W-:-:S04]  /*1bde0*/  IMAD.IADD R4, R3, 0x1, R4 ;  /* 0x0000000103047824 */ /* 0x000fc800078e0204 */
[----:B------:R-:W-:-:S07]  /*1bdf0*/  IMAD.MOV.U32 R13, RZ, RZ, R4 ;  /* 0x000000ffff0d7224 */ /* 0x000fce00078e0004 */
[----:B------:R-:W-:Y:S05]  /*1be00*/  WARPSYNC.COLLECTIVE R15, `(.L_x_4780) ;  /* 0x000000000f087348 */ /* 0x000fea0003c00000 */
[----:B------:R0:W1:Y:S02]  /*1be10*/  SHFL.UP P6, R14, R13, R12, R11 ;  /* 0x0400000c0d0e7389 */ /* 0x00006400000c000b */
[----:B01----:R-:W-:Y:S01]  /*1be20*/  ENDCOLLECTIVE ;  /* 0x000000000000791b */ /* 0x003fe20003800000 */
.L_x_4780:
        /* <DEDUP_REMOVED lines=8> */
.L_x_4781:
[----:B------:R-:W-:Y:S05]  /*1beb0*/  BRA `(.L_x_4782) ;  /* 0xffffffb800787947 */ /* 0x000fea000383ffff */
.L_x_4669:
[----:B------:R-:W-:Y:S01]  /*1bec0*/  BSSY B0, `(.L_x_4783) ;  /* 0x0000007000007945 */ /* 0x000fe20003800000 */
[----:B------:R-:W-:Y:S02]  /*1bed0*/  IMAD.MOV.U32 R12, RZ, RZ, 0x1 ;  /* 0x00000001ff0c7424 */ /* 0x000fe400078e00ff */
[----:B------:R-:W-:Y:S02]  /*1bee0*/  IMAD.MOV.U32 R11, RZ, RZ, RZ ;  /* 0x000000ffff0b7224 */ /* 0x000fe400078e00ff */
[----:B------:R-:W-:-:S07]  /*1bef0*/  IMAD.MOV.U32 R15, RZ, RZ, -0x1 ;  /* 0xffffffffff0f7424 */ /* 0x000fce00078e00ff */
[----:B------:R-:W-:Y:S05]  /*1bf00*/  WARPSYNC.COLLECTIVE R15, `(.L_x_4784) ;  /* 0x000000000f087348 */ /* 0x000fea0003c00000 */
[----:B------:R0:W1:Y:S02]  /*1bf10*/  SHFL.UP P6, R14, R13, R12, R11 ;  /* 0x0400000c0d0e7389 */ /* 0x00006400000c000b */
[----:B01----:R-:W-:Y:S01]  /*1bf20*/  ENDCOLLECTIVE ;  /* 0x000000000000791b */ /* 0x003fe20003800000 */
.L_x_4784:
[----:B------:R-:W-:Y:S05]  /*1bf30*/  BSYNC B0 ;  /* 0x0000000000007941 */ /* 0x000fea0003800000 */
.L_x_4783:
        /* <DEDUP_REMOVED lines=8> */
.L_x_4785:
[----:B------:R-:W-:Y:S01]  /*1bfc0*/  IMAD.MOV.U32 R12, RZ, RZ, 0x4 ;  /* 0x00000004ff0c7424 */ /* 0x000fe200078e00ff */
[----:B------:R-:W-:-:S05]  /*1bfd0*/  SEL R2, R14, RZ, P2 ;  /* 0x000000ff0e027207 */ /* 0x000fca0001000000 */
[----:B------:R-:W-:-:S04]  /*1bfe0*/  IMAD.IADD R2, R13, 0x1, R2 ;  /* 0x000000010d027824 */ /* 0x000fc800078e0202 */
[----:B------:R-:W-:-:S07]  /*1bff0*/  IMAD.MOV.U32 R13, RZ, RZ, R2 ;  /* 0x000000ffff0d7224 */ /* 0x000fce00078e0002 */
[----:B------:R-:W-:Y:S05]  /*1c000*/  WARPSYNC.COLLECTIVE R15, `(.L_x_4786) ;  /* 0x000000000f087348 */ /* 0x000fea0003c00000 */
[----:B------:R0:W1:Y:S02]  /*1c010*/  SHFL.UP P6, R14, R13, R12, R11 ;  /* 0x0400000c0d0e7389 */ /* 0x00006400000c000b */
[----:B01----:R-:W-:Y:S01]  /*1c020*/  ENDCOLLECTIVE ;  /* 0x000000000000791b */ /* 0x003fe20003800000 */
.L_x_4786:
[----:B------:R-:W-:Y:S01]  /*1c030*/  IMAD.MOV.U32 R12, RZ, RZ, 0x8 ;  /* 0x00000008ff0c7424 */ /* 0x000fe200078e00ff */
[----:B------:R-:W-:-:S05]  /*1c040*/  SEL R3, R14, RZ, P3 ;  /* 0x000000ff0e037207 */ /* 0x000fca0001800000 */
[----:B------:R-:W-:-:S04]  /*1c050*/  IMAD.IADD R3, R2, 0x1, R3 ;  /* 0x0000000102037824 */ /* 0x000fc800078e0203 */
[----:B------:R-:W-:-:S07]  /*1c060*/  IMAD.MOV.U32 R13, RZ, RZ, R3 ;  /* 0x000000ffff0d7224 */ /* 0x000fce00078e0003 */
[----:B------:R-:W-:Y:S05]  /*1c070*/  WARPSYNC.COLLECTIVE R15, `(.L_x_4787) ;  /* 0x000000000f087348 */ /* 0x000fea0003c00000 */
[----:B------:R0:W1:Y:S02]  /*1c080*/  SHFL.UP P6, R14, R13, R12, R11 ;  /* 0x0400000c0d0e7389 */ /* 0x00006400000c000b */
[----:B01----:R-:W-:Y:S01]  /*1c090*/  ENDCOLLECTIVE ;  /* 0x000000000000791b */ /* 0x003fe20003800000 */
.L_x_4787:
[----:B------:R-:W-:Y:S01]  /*1c0a0*/  IMAD.MOV.U32 R12, RZ, RZ, 0x10 ;  /* 0x00000010ff0c7424 */ /* 0x000fe200078e00ff */
[----:B------:R-:W-:-:S05]  /*1c0b0*/  SEL R4, R14, RZ, P4 ;  /* 0x000000ff0e047207 */ /* 0x000fca0002000000 */
[----:B------:R-:W-:-:S04]  /*1c0c0*/  IMAD.IADD R4, R3, 0x1, R4 ;  /* 0x0000000103047824 */ /* 0x000fc800078e0204 */
[----:B------:R-:W-:-:S07]  /*1c0d0*/  IMAD.MOV.U32 R13, RZ, RZ, R4 ;  /* 0x000000ffff0d7224 */ /* 0x000fce00078e0004 */
[----:B------:R-:W-:Y:S05]  /*1c0e0*/  WARPSYNC.COLLECTIVE R15, `(.L_x_4788) ;  /* 0x000000000f087348 */ /* 0x000fea0003c00000 */
[----:B------:R0:W1:Y:S02]  /*1c0f0*/  SHFL.UP P6, R14, R13, R12, R11 ;  /* 0x0400000c0d0e7389 */ /* 0x00006400000c000b */
[----:B01----:R-:W-:Y:S01]  /*1c100*/  ENDCOLLECTIVE ;  /* 0x000000000000791b */ /* 0x003fe20003800000 */
.L_x_4788:
        /* <DEDUP_REMOVED lines=8> */
.L_x_4789:
[----:B------:R-:W-:Y:S05]  /*1c190*/  BRA `(.L_x_4790) ;  /* 0xffffffb800647947 */ /* 0x000fea000383ffff */
.L_x_4671:
[----:B------:R-:W-:Y:S01]  /*1c1a0*/  BSSY B0, `(.L_x_4791) ;  /* 0x0000006000007945 */ /* 0x000fe20003800000 */
[----:B------:R-:W-:Y:S01]  /*1c1b0*/  PLOP3.LUT P6, PT, P6, PT, PT, 0x8, 0x0 ;  /* 0x000000000000781c */ /* 0x000fe200037ce170 */
[----:B------:R-:W-:-:S12]  /*1c1c0*/  IMAD.MOV.U32 R15, RZ, RZ, -0x1 ;  /* 0xffffffffff0f7424 */ /* 0x000fd800078e00ff */
[----:B0-----:R-:W-:Y:S05]  /*1c1d0*/  WARPSYNC.COLLECTIVE R15, `(.L_x_4792) ;  /* 0x000000000f087348 */ /* 0x001fea0003c00000 */
[----:B------:R-:W-:Y:S01]  /*1c1e0*/  VOTE.ANY R14, PT, P6 ;  /* 0x00000000000e7806 */ /* 0x000fe200030e0100 */
[----:B0-----:R-:W-:Y:S06]  /*1c1f0*/  ENDCOLLECTIVE ;  /* 0x000000000000791b */ /* 0x001fec0003800000 */
.L_x_4792:
[----:B------:R-:W-:Y:S05]  /*1c200*/  BSYNC B0 ;  /* 0x0000000000007941 */ /* 0x000fea0003800000 */
.L_x_4791:
        /* <DEDUP_REMOVED lines=8> */
.L_x_4793:
[----:B------:R-:W-:Y:S02]  /*1c290*/  IMAD.IADD R27, R12, 0x1, R27 ;  /* 0x000000010c1b7824 */ /* 0x000fe400078e021b */
[----:B------:R-:W-:Y:S02]  /*1c2a0*/  IMAD.MOV.U32 R13, RZ, RZ, R8 ;  /* 0x000000ffff0d7224 */ /* 0x000fe400078e0008 */
[----:B------:R-:W-:-:S07]  /*1c2b0*/  IMAD.MOV.U32 R25, RZ, RZ, R14 ;  /* 0x000000ffff197224 */ /* 0x000fce00078e000e */
[----:B------:R-:W-:Y:S05]  /*1c2c0*/  WARPSYNC.COLLECTIVE R15, `(.L_x_4794) ;  /* 0x000000000f087348 */ /* 0x000fea0003c00000 */
[----:B------:R0:W1:Y:S02]  /*1c2d0*/  SHFL.IDX P6, R14, R13, R12, R11 ;  /* 0x0000000c0d0e7389 */ /* 0x00006400000c000b */
[----:B01----:R-:W-:Y:S01]  /*1c2e0*/  ENDCOLLECTIVE ;  /* 0x000000000000791b */ /* 0x003fe20003800000 */
.L_x_4794:
[----:B------:R-:W-:Y:S01]  /*1c2f0*/  IMAD.MOV.U32 R8, RZ, RZ, R14 ;  /* 0x000000ffff087224 */ /* 0x000fe200078e000e */
[----:B------:R-:W-:Y:S06]  /*1c300*/  BRA `(.L_x_4795) ;  /* 0xffffffb800487947 */ /* 0x000fec000383ffff */
.L_x_4673:
[----:B------:R-:W-:Y:S01]  /*1c310*/  BSSY B0, `(.L_x_4796) ;  /* 0x0000007000007945 */ /* 0x000fe20003800000 */
[----:B------:R-:W-:Y:S02]  /*1c320*/  IMAD.MOV.U32 R13, RZ, RZ, R2 ;  /* 0x000000ffff0d7224 */ /* 0x000fe400078e0002 */
[----:B------:R-:W-:Y:S02]  /*1c330*/  IMAD.MOV.U32 R11, RZ, RZ, 0x1f ;  /* 0x0000001fff0b7424 */ /* 0x000fe400078e00ff */
[----:B------:R-:W-:-:S07]  /*1c340*/  IMAD.MOV.U32 R15, RZ, RZ, -0x1 ;  /* 0xffffffffff0f7424 */ /* 0x000fce00078e00ff */
[----:B0-23--:R-:W-:Y:S05]  /*1c350*/  WARPSYNC.COLLECTIVE R15, `(.L_x_4797) ;  /* 0x000000000f087348 */ /* 0x00dfea0003c00000 */
[----:B------:R1:W4:Y:S02]  /*1c360*/  SHFL.IDX P6, R14, R13, R12, R11 ;  /* 0x0000000c0d0e7389 */ /* 0x00032400000c000b */
[----:B01234-:R-:W-:Y:S01]  /*1c370*/  ENDCOLLECTIVE ;  /* 0x000000000000791b */ /* 0x01ffe20003800000 */
.L_x_4797:
[----:B------:R-:W-:Y:S05]  /*1c380*/  BSYNC B0 ;  /* 0x0000000000007941 */ /* 0x000fea0003800000 */
.L_x_4796:
[----:B------:R-:W-:Y:S01]  /*1c390*/  IMAD.MOV.U32 R6, RZ, RZ, R14 ;  /* 0x000000ffff067224 */ /* 0x000fe200078e000e */
[----:B------:R-:W-:Y:S06]  /*1c3a0*/  BRA `(.L_x_4672) ;  /* 0xffffffb800387947 */ /* 0x000fec000383ffff */
.L_x_4679:
[----:B0-----:R0:W1:Y:S02]  /*1c3b0*/  SYNCS.PHASECHK.TRANS64.TRYWAIT P0, [R4+URZ+0x30820], R0 ;  /* 0x03082000040075a7 */ /* 0x001064000800017f */
[----:B-1----:R-:W-:Y:S05]  /*1c3c0*/  @!P0 NANOSLEEP.SYNCS 0x989680 ;  /* 0x009896800000895d */ /* 0x002fea0003900000 */
[----:B------:R-:W1:Y:S02]  /*1c3d0*/  @!P0 SYNCS.PHASECHK.TRANS64 P0, [R4+URZ+0x30820], R0 ;  /* 0x03082000040085a7 */ /* 0x000e64000800007f */
[----:B-1----:R-:W-:Y:S05]  /*1c3e0*/  @!P0 BRA `(.L_x_4679) ;  /* 0xfffffffc00f08947 */ /* 0x002fea000383ffff */
[----:B------:R-:W-:Y:S05]  /*1c3f0*/  BRA `(.L_x_4798) ;  /* 0xffffffc000907947 */ /* 0x000fea000383ffff */
.L_x_4680:
        /* <DEDUP_REMOVED lines=11> */
.L_x_4800:
[----:B------:R-:W-:Y:S05]  /*1c4b0*/  BSYNC B0 ;  /* 0x0000000000007941 */ /* 0x000fea0003800000 */
.L_x_4799:
[----:B------:R-:W-:Y:S05]  /*1c4c0*/  BRA `(.L_x_4801) ;  /* 0xffffffc000787947 */ /* 0x000fea000383ffff */
.L_x_4683:
[----:B------:R-:W-:Y:S01]  /*1c4d0*/  BSSY B1, `(.L_x_4802) ;  /* 0x0000006000017945 */ /* 0x000fe20003800000 */
[----:B------:R-:W-:-:S07]  /*1c4e0*/  IMAD.MOV.U32 R15, RZ, RZ, -0x1 ;  /* 0xffffffffff0f7424 */ /* 0x000fce00078e00ff */
[----:B0-2---:R-:W-:Y:S05]  /*1c4f0*/  WARPSYNC.COLLECTIVE R15, `(.L_x_4803) ;  /* 0x000000000f0c7348 */ /* 0x005fea0003c00000 */
[----:B------:R-:W-:Y:S02]  /*1c500*/  ELECT P6, UR62, PT ;  /* 0x00000000003e782f */ /* 0x000fe400038c0000 */
[----:B------:R-:W-:Y:S01]  /*1c510*/  MOV R14, UR62 ;  /* 0x0000003e000e7c02 */ /* 0x000fe20008000f00 */
[----:B0-2---:R-:W-:Y:S10]  /*1c520*/  ENDCOLLECTIVE ;  /* 0x000000000000791b */ /* 0x005ff40003800000 */
.L_x_4803:
[----:B------:R-:W-:Y:S05]  /*1c530*/  BSYNC B1 ;  /* 0x0000000000017941 */ /* 0x000fea0003800000 */
.L_x_4802:
[----:B------:R-:W-:Y:S05]  /*1c540*/  BRA `(.L_x_4804) ;  /* 0xffffffc000707947 */ /* 0x000fea000383ffff */
.L_x_4685:
[----:B0-----:R0:W1:Y:S02]  /*1c550*/  SYNCS.PHASECHK.TRANS64.TRYWAIT P1, [R5+URZ+0x30840], R0 ;  /* 0x03084000050075a7 */ /* 0x001064000802017f */
[----:B-1----:R-:W-:Y:S05]  /*1c560*/  @!P1 NANOSLEEP.SYNCS 0x989680 ;  /* 0x009896800000995d */ /* 0x002fea0003900000 */
[----:B------:R-:W1:Y:S02]  /*1c570*/  @!P1 SYNCS.PHASECHK.TRANS64 P1, [R5+URZ+0x30840], R0 ;  /* 0x03084000050095a7 */ /* 0x000e64000802007f */
[----:B-1----:R-:W-:Y:S05]  /*1c580*/  @!P1 BRA `(.L_x_4685) ;  /* 0xfffffffc00f09947 */ /* 0x002fea000383ffff */
[----:B------:R-:W-:Y:S05]  /*1c590*/  BRA `(.L_x_4805) ;  /* 0xffffffc000987947 */ /* 0x000fea000383ffff */
.L_x_4687:
[----:B-1----:R1:W3:Y:S02]  /*1c5a0*/  SYNCS.PHASECHK.TRANS64.TRYWAIT P1, [R23+URZ+0x30840], R2 ;  /* 0x03084002170075a7 */ /* 0x0022e4000802017f */
[----:B---3--:R-:W-:Y:S05]  /*1c5b0*/  @!P1 NANOSLEEP.SYNCS 0x989680 ;  /* 0x009896800000995d */ /* 0x008fea0003900000 */
[----:B------:R-:W3:Y:S02]  /*1c5c0*/  @!P1 SYNCS.PHASECHK.TRANS64 P1, [R23+URZ+0x30840], R2 ;  /* 0x03084002170095a7 */ /* 0x000ee4000802007f */
[----:B---3--:R-:W-:Y:S05]  /*1c5d0*/  @!P1 BRA `(.L_x_4687) ;  /* 0xfffffffc00f09947 */ /* 0x008fea000383ffff */
[----:B------:R-:W-:Y:S05]  /*1c5e0*/  BRA `(.L_x_4806) ;  /* 0xffffffc000a47947 */ /* 0x000fea000383ffff */
.L_x_4689:
[----:B---3--:R3:W4:Y:S02]  /*1c5f0*/  SYNCS.PHASECHK.TRANS64.TRYWAIT P1, [R5+URZ+0x30860], R0 ;  /* 0x03086000050075a7 */ /* 0x008724000802017f */
[----:B----4-:R-:W-:Y:S05]  /*1c600*/  @!P1 NANOSLEEP.SYNCS 0x989680 ;  /* 0x009896800000995d */ /* 0x010fea0003900000 */
[----:B------:R-:W4:Y:S02]  /*1c610*/  @!P1 SYNCS.PHASECHK.TRANS64 P1, [R5+URZ+0x30860], R0 ;  /* 0x03086000050095a7 */ /* 0x000f24000802007f */
[----:B----4-:R-:W-:Y:S05]  /*1c620*/  @!P1 BRA `(.L_x_4689) ;  /* 0xfffffffc00f09947 */ /* 0x010fea000383ffff */
[----:B------:R-:W-:Y:S05]  /*1c630*/  BRA `(.L_x_4807) ;  /* 0xffffffc000a07947 */ /* 0x000fea000383ffff */
.L_x_4808:
        /* <DEDUP_REMOVED lines=12> */
.L_x_15968:


//--------------------- .text._ZN7cutlass13device_kernelIN5flash11enable_sm90INS1_16FlashAttnFwdSm90INS1_25CollectiveMainloopFwdSm90ILi2EN4cute5tupleIJNS5_1CILi1EEES8_S8_EEENS6_IJNS7_ILi128EEENS7_ILi96EEENS7_ILi192EEEEEELi192ENS_10bfloat16_tEfNS_4arch4Sm90ELb0ELb1ELb0ELb1ELb1ELb1ELb0ELb1ELb1ELb1ELb1ELb0EEENS1_21CollectiveEpilogueFwdINS6_IJSA_SC_SB_EEES9_SE_SG_Li256ELb1ELb1ELb1ELb0EEENS1_36VarlenDynamicPersistentTileSchedulerILi128ELi96ELi256ELi128ELb1ELb1ELb1ELb1ELb0ELb1EEEEEEEEEvNT_6ParamsE --------------------------
	.section	.text._ZN7cutlass13device_kernelIN5flash11enable_sm90INS1_16FlashAttnFwdSm90INS1_25CollectiveMainloopFwdSm90ILi2EN4cute5tupleIJNS5_1CILi1EEES8_S8_EEENS6_IJNS7_ILi128EEENS7_ILi96EEENS7_ILi192EEEEEELi192ENS_10bfloat16_tEfNS_4arch4Sm90ELb0ELb1ELb0ELb1ELb1ELb1ELb0ELb1ELb1ELb1ELb1ELb0EEENS1_21CollectiveEpilogueFwdINS6_IJSA_SC_SB_EEES9_SE_SG_Li256ELb1ELb1ELb1ELb0EEENS1_36VarlenDynamicPersistentTileSchedulerILi128ELi96ELi256ELi128ELb1ELb1ELb1ELb1ELb0ELb1EEEEEEEEEvNT_6ParamsE,"ax",@progbits
	.align	128
.text._ZN7cutlass13device_kernelIN5flash11enable_sm90INS1_16FlashAttnFwdSm90INS1_25CollectiveMainloopFwdSm90ILi2EN4cute5tupleIJNS5_1CILi1EEES8_S8_EEENS6_IJNS7_ILi128EEENS7_ILi96EEENS7_ILi192EEEEEELi192ENS_10bfloat16_tEfNS_4arch4Sm90ELb0ELb1ELb0ELb1ELb1ELb1ELb0ELb1ELb1ELb1ELb1ELb0EEENS1_21CollectiveEpilogueFwdINS6_IJSA_SC_SB_EEES9_SE_SG_Li256ELb1ELb1ELb1ELb0EEENS1_36VarlenDynamicPersistentTileSchedulerILi128ELi96ELi256ELi128ELb1ELb1ELb1ELb1ELb0ELb1EEEEEEEEEvNT_6ParamsE:
        .type           _ZN7cutlass13device_kernelIN5flash11enable_sm90INS1_16FlashAttnFwdSm90INS1_25CollectiveMainloopFwdSm90ILi2EN4cute5tupleIJNS5_1CILi1EEES8_S8_EEENS6_IJNS7_ILi128EEENS7_ILi96EEENS7_ILi192EEEEEELi192ENS_10bfloat16_tEfNS_4arch4Sm90ELb0ELb1ELb0ELb1ELb1ELb1ELb0ELb1ELb1ELb1ELb1ELb0EEENS1_21CollectiveEpilogueFwdINS6_IJSA_SC_SB_EEES9_SE_SG_Li256ELb1ELb1ELb1ELb0EEENS1_36VarlenDynamicPersistentTileSchedulerILi128ELi96ELi256ELi128ELb1ELb1ELb1ELb1ELb0ELb1EEEEEEEEEvNT_6ParamsE,@function
        .size           _ZN7cutlass13device_kernelIN5flash11enable_sm90INS1_16FlashAttnFwdSm90INS1_25CollectiveMainloopFwdSm90ILi2EN4cute5tupleIJNS5_1CILi1EEES8_S8_EEENS6_IJNS7_ILi128EEENS7_ILi96EEENS7_ILi192EEEEEELi192ENS_10bfloat16_tEfNS_4arch4Sm90ELb0ELb1ELb0ELb1ELb1ELb1ELb0ELb1ELb1ELb1ELb1ELb0EEENS1_21CollectiveEpilogueFwdINS6_IJSA_SC_SB_EEES9_SE_SG_Li256ELb1ELb1ELb1ELb0EEENS1_36VarlenDynamicPersistentTileSchedulerILi128ELi96ELi256ELi128ELb1ELb1ELb1ELb1ELb0ELb1EEEEEEEEEvNT_6ParamsE,(.L_x_15969 - _ZN7cutlass13device_kernelIN5flash11enable_sm90INS1_16FlashAttnFwdSm90INS1_25CollectiveMainloopFwdSm90ILi2EN4cute5tupleIJNS5_1CILi1EEES8_S8_EEENS6_IJNS7_ILi128EEENS7_ILi96EEENS7_ILi192EEEEEELi192ENS_10bfloat16_tEfNS_4arch4Sm90ELb0ELb1ELb0ELb1ELb1ELb1ELb0ELb1ELb1ELb1ELb1ELb0EEENS1_21CollectiveEpilogueFwdINS6_IJSA_SC_SB_EEES9_SE_SG_Li256ELb1ELb1ELb1ELb0EEENS1_36VarlenDynamicPersistentTileSchedulerILi128ELi96ELi256ELi128ELb1ELb1ELb1ELb1ELb0ELb1EEEEEEEEEvNT_6ParamsE)
        .other          _ZN7cutlass13device_kernelIN5flash11enable_sm90INS1_16FlashAttnFwdSm90INS1_25CollectiveMainloopFwdSm90ILi2EN4cute5tupleIJNS5_1CILi1EEES8_S8_EEENS6_IJNS7_ILi128EEENS7_ILi96EEENS7_ILi192EEEEEELi192ENS_10bfloat16_tEfNS_4arch4Sm90ELb0ELb1ELb0ELb1ELb1ELb1ELb0ELb1ELb1ELb1ELb1ELb0EEENS1_21CollectiveEpilogueFwdINS6_IJSA_SC_SB_EEES9_SE_SG_Li256ELb1ELb1ELb1ELb0EEENS1_36VarlenDynamicPersistentTileSchedulerILi128ELi96ELi256ELi128ELb1ELb1ELb1ELb1ELb0ELb1EEEEEEEEEvNT_6ParamsE,@"STO_CUDA_ENTRY STV_DEFAULT"
_ZN7cutlass13device_kernelIN5flash11enable_sm90INS1_16FlashAttnFwdSm90INS1_25CollectiveMainloopFwdSm90ILi2EN4cute5tupleIJNS5_1CILi1EEES8_S8_EEENS6_IJNS7_ILi128EEENS7_ILi96EEENS7_ILi192EEEEEELi192ENS_10bfloat16_tEfNS_4arch4Sm90ELb0ELb1ELb0ELb1ELb1ELb1ELb0ELb1ELb1ELb1ELb1ELb0EEENS1_21CollectiveEpilogueFwdINS6_IJSA_SC_SB_EEES9_SE_SG_Li256ELb1ELb1ELb1ELb0EEENS1_36VarlenDynamicPersistentTileSchedulerILi128ELi96ELi256ELi128ELb1ELb1ELb1ELb1ELb0ELb1EEEEEEEEEvNT_6ParamsE:
[----:B------:R-:W0:Y:S02]  /*0000*/  LDC R1, c[0x0][0x28] ;  /* 0x00000a00ff017b82 */ /* 0x000e240000000800 */
[----:B0-----:R-:W-:-:S05]  /*0010*/  VIADD R1, R1, 0xfffffd10 ;  /* 0xfffffd1001017836 */ /* 0x001fca0000000000 */
[----:B------:R-:W-:Y:S01]  /*0020*/  R2UR UR5, R1 ;  /* 0x00000000010572ca */ /* 0x000fe200000e0000 */
[----:B------:R-:W0:Y:S01]  /*0030*/  S2R R3, SR_TID.X ;  /* 0x0000000000037919 */ /* 0x000e220000002100 */
[----:B------:R-:W-:Y:S01]  /*0040*/  ULDC UR4, c[0x0][0x20] ;  /* 0x0000080000047ab9 */ /* 0x000fe20000000800 */
[----:B------:R-:W-:Y:S01]  /*0050*/  ELECT P0, URZ, PT ;  /* 0x00000000003f782f */ /* 0x000fe20003800000 */
[----:B------:R-:W-:Y:S09]  /*0060*/  BSSY B0, `(.L_x_4809) ;  /* 0x0000015000007945 */ /* 0x000ff20003800000 */
[----:B------:R-:W-:-:S03]  /*0070*/  UIADD3 UR5, UP0, UR5, UR4, URZ ;  /* 0x0000000405057290 */ /* 0x000fc6000ff1e03f */
[----:B------:R-:W-:Y:S02]  /*0080*/  ULDC UR4, c[0x0][0x24] ;  /* 0x0000090000047ab9 */ /* 0x000fe40000000800 */
[----:B------:R-:W-:Y:S01]  /*0090*/  UIADD3.X UR4, URZ, UR4, URZ, UP0, !UPT ;  /* 0x000000043f047290 */ /* 0x000fe200087fe43f */
[----:B------:R-:W-:-:S05]  /*00a0*/  IMAD.U32 R4, RZ, RZ, UR5 ;  /* 0x00000005ff047e24 */ /* 0x000fca000f8e00ff */
[----:B------:R-:W-:Y:S01]  /*00b0*/  STL [R1+0x280], R4 ;  /* 0x0002800401007387 */ /* 0x000fe20000100800 */
[----:B0-----:R-:W-:-:S05]  /*00c0*/  SHF.R.U32.HI R0, RZ, 0x5, R3 ;  /* 0x00000005ff007819 */ /* 0x001fca0000011603 */
[----:B------:R-:W0:Y:S02]  /*00d0*/  SHFL.IDX PT, R2, R0, RZ, 0x1f ;  /* 0x00001fff00027589 */ /* 0x000e2400000e0000 */
[----:B0-----:R-:W-:Y:S02]  /*00e0*/  ISETP.EQ.AND P0, PT, R2, RZ, P0 ;  /* 0x000000ff0200720c */ /* 0x001fe40000702270 */
[----:B------:R-:W-:Y:S01]  /*00f0*/  SHF.R.U32.HI R2, RZ, 0x7, R3 ;  /* 0x00000007ff027819 */ /* 0x000fe20000011603 */
[----:B------:R-:W-:-:S05]  /*0100*/  IMAD.U32 R3, RZ, RZ, UR4 ;  /* 0x00000004ff037e24 */ /* 0x000fca000f8e00ff */
[----:B------:R0:W-:Y:S05]  /*0110*/  STL [R1+0x284], R3 ;  /* 0x0002840301007387 */ /* 0x0001ea0000100800 */
        /* <DEDUP_REMOVED lines=8> */
[----:B-1----:R-:W-:Y:S01]  /*01a0*/  NOP ;  /* 0x0000000000007918 */ /* 0x002fe20000000000 */
.L_x_4810:
[----:B------:R-:W-:Y:S05]  /*01b0*/  BSYNC B0 ;  /* 0x0000000000007941 */ /* 0x000fea0003800000 */
.L_x_4809:
[----:B------:R-:W-:Y:S01]  /*01c0*/  VOTEU.ANY UP0, P0 ;  /* 0x00000000003f7886 */ /* 0x000fe20000000100 */
[----:B------:R-:W1:Y:S01]  /*01d0*/  SHFL.IDX PT, R2, R2, RZ, 0x1f ;  /* 0x00001fff02027589 */ /* 0x000e6200000e0000 */
[----:B------:R-:W-:Y:S01]  /*01e0*/  UMOV UR4, 0x80 ;  /* 0x0000008000047882 */ /* 0x000fe20000000000 */
[----:B------:R-:W-:Y:S01]  /*01f0*/  UMOV UR7, 0x100 ;  /* 0x0000010000077882 */ /* 0x000fe20000000000 */
[----:B------:R-:W-:Y:S01]  /*0200*/  VOTEU.ANY UP1, P0 ;  /* 0x00000000003f7886 */ /* 0x000fe20000020100 */
[----:B------:R-:W2:Y:S01]  /*0210*/  @UP0 S2UR UR8, SR_CgaCtaId ;  /* 0x00000000000809c3 */ /* 0x000ea20000008800 */
[----:B0-----:R-:W0:Y:S01]  /*0220*/  SHFL.IDX PT, R3, R0, RZ, 0x1f ;  /* 0x00001fff00037589 */ /* 0x001e2200000e0000 */
[----:B------:R-:W-:Y:S01]  /*0230*/  @UP0 UMOV UR6, 0x400 ;  /* 0x0000040000060882 */ /* 0x000fe20000000000 */
[----:B------:R-:W-:-:S04]  /*0240*/  @UP0 UIADD3 UR4, -UR4, 0x100000, URZ ;  /* 0x0010000004040890 */ /* 0x000fc8000fffe13f */
[----:B------:R-:W-:Y:S02]  /*0250*/  @UP0 USHF.L.U32 UR5, UR4, 0xb, URZ ;  /* 0x0000000b04050899 */ /* 0x000fe4000800063f */
[----:B------:R-:W-:Y:S01]  /*0260*/  @UP0 USHF.L.U32 UR4, UR4, 0x1, URZ ;  /* 0x0000000104040899 */ /* 0x000fe2000800063f */
[----:B------:R-:W-:Y:S01]  /*0270*/  VOTEU.ANY UP2, P0 ;  /* 0x00000000003f7886 */ /* 0x000fe20000040100 */
[----:B-1----:R-:W-:Y:S01]  /*0280*/  R2UR UR9, R2 ;  /* 0x00000000020972ca */ /* 0x002fe200000e0000 */
[----:B--2---:R-:W-:Y:S01]  /*0290*/  @UP0 ULEA UR8, UR8, UR6, 0x18 ;  /* 0x0000000608080291 */ /* 0x004fe2000f8ec03f */
[----:B0-----:R-:W-:Y:S01]  /*02a0*/  ISETP.NE.AND P1, PT, R3, RZ, PT ;  /* 0x000000ff0300720c */ /* 0x001fe20003f25270 */
        /* <DEDUP_REMOVED lines=26> */
.L_x_4811:
        /* <DEDUP_REMOVED lines=22> */
.L_x_4812:
        /* <DEDUP_REMOVED lines=18> */
.L_x_4813:
        /* <DEDUP_REMOVED lines=22> */
.L_x_4814:
        /* <DEDUP_REMOVED lines=22> */
.L_x_4815:
[----:B0-----:R-:W-:Y:S01]  /*0990*/  UMOV UR4, 0x1 ;  /* 0x0000000100047882 */ /* 0x001fe20000000000 */
[----:B------:R-:W-:Y:S01]  /*09a0*/  PLOP3.LUT P0, PT, PT, PT, UP0, 0x80, 0x0 ;  /* 0x000000000000781c */ /* 0x000fe20003f0f008 */
[----:B------:R-:W-:Y:S01]  /*09b0*/  USEL UR4, UR4, 0x2, !UP0 ;  /* 0x0000000204047887 */ /* 0x000fe2000c000000 */
[----:B------:R-:W-:Y:S01]  /*09c0*/  NOP ;  /* 0x0000000000007918 */ /* 0x000fe20000000000 */
[----:B------:R-:W-:-:S04]  /*09d0*/  ULDC.64 UR36, c[0x0][0x208] ;  /* 0x0000820000247ab9 */ /* 0x000fc80000000a00 */
[----:B------:R-:W-:-:S05]  /*09e0*/  IMAD.U32 R2, RZ, RZ, UR4 ;  /* 0x00000004ff027e24 */ /* 0x000fca000f8e00ff */
[----:B------:R0:W-:Y:S01]  /*09f0*/  STL [R1+0x294], R2 ;  /* 0x0002940201007387 */ /* 0x0001e20000100800 */
[----:B-12-4-:R-:W-:Y:S06]  /*0a00*/  BAR.SYNC.DEFER_BLOCKING 0x0 ;  /* 0x0000000000007b1d */ /* 0x016fec0000010000 */
[----:B------:R-:W-:Y:S05]  /*0a10*/  @!P0 BRA `(.L_x_4816) ;  /* 0x000001c000a48947 */ /* 0x000fea0003800000 */
.L_x_4817:
[----:B------:R-:W-:-:S08]  /*0a20*/  NOP ;  /* 0x0000000000007918 */ /* 0x000fd00000000000 */
[----:B------:R-:W1:Y:S02]  /*0a30*/  USETMAXREG.TRY_ALLOC.CTAPOOL UP0, 0xe8 ;  /* 0x000000e8000079c8 */ /* 0x000e640008000600 */
[----:B-1----:R-:W-:-:S13]  /*0a40*/  PLOP3.LUT P0, PT, PT, PT, UP0, 0x80, 0x0 ;  /* 0x000000000000781c */ /* 0x002fda0003f0f008 */
[----:B------:R-:W-:Y:S05]  /*0a50*/  @!P0 BRA `(.L_x_4817) ;  /* 0xfffffffc00f08947 */ /* 0x000fea000383ffff */
[----:B------:R-:W1:Y:S08]  /*0a60*/  S2UR UR61, SR_CgaCtaId ;  /* 0x00000000003d79c3 */ /* 0x000e700000008800 */
[----:B------:R-:W-:Y:S06]  /*0a70*/  BAR.ARV 0x8, 0x180 ;  /* 0x0206000000007b1d */ /* 0x000fec0000002000 */
[----:B------:R-:W-:Y:S01]  /*0a80*/  UMOV UR39, 0x400 ;  /* 0x0000040000277882 */ /* 0x000fe20000000000 */
[----:B------:R-:W-:Y:S01]  /*0a90*/  ULDC UR4, c[0x0][0xc3c] ;  /* 0x00030f0000047ab9 */ /* 0x000fe20000000800 */
[----:B------:R-:W-:Y:S04]  /*0aa0*/  STL.64 [R1+0x270], RZ ;  /* 0x000270ff01007387 */ /* 0x000fe80000100a00 */
[----:B------:R-:W-:Y:S01]  /*0ab0*/  STL [R1+0x278], RZ ;  /* 0x000278ff01007387 */ /* 0x000fe20000100800 */
[----:B-1----:R-:W-:Y:S01]  /*0ac0*/  ULEA UR39, UR61, UR39, 0x18 ;  /* 0x000000273d277291 */ /* 0x002fe2000f8ec03f */
[----:B------:R-:W-:Y:S08]  /*0ad0*/  BAR.SYNC.DEFER_BLOCKING 0x5, 0x180 ;  /* 0x0146000000007b1d */ /* 0x000ff00000010000 */
[----:B------:R-:W1:Y:S01]  /*0ae0*/  LDS.128 R12, [UR39+0x308d0] ;  /* 0x0308d027ff0c7984 */ /* 0x000e620008000c00 */
[----:B------:R-:W-:Y:S06]  /*0af0*/  BAR.ARV 0x4, 0x180 ;  /* 0x0106000000007b1d */ /* 0x000fec0000002000 */
[----:B-1----:R-:W-:-:S13]  /*0b00*/  ISETP.GE.AND P0, PT, R15, UR4, PT ;  /* 0x000000040f007c0c */ /* 0x002fda000bf06270 */
[----:B------:R-:W-:Y:S05]  /*0b10*/  @P0 EXIT ;  /* 0x000000000000094d */ /* 0x000fea0003800000 */
[----:B------:R-:W1:Y:S01]  /*0b20*/  S2R R0, SR_TID.X ;  /* 0x0000000000007919 */ /* 0x000e620000002100 */
[----:B------:R-:W-:Y:S01]  /*0b30*/  R2UR UR4, R13 ;  /* 0x000000000d0472ca */ /* 0x000fe200000e0000 */
[----:B------:R-:W-:Y:S01]  /*0b40*/  UIADD3 UR5, UR39, 0x12400, URZ ;  /* 0x0001240027057890 */ /* 0x000fe2000fffe03f */
[----:B------:R-:W-:Y:S01]  /*0b50*/  R2UR UR40, R15 ;  /* 0x000000000f2872ca */ /* 0x000fe200000e0000 */
[----:B------:R-:W-:Y:S01]  /*0b60*/  UMOV UR6, URZ ;  /* 0x0000003f00067c82 */ /* 0x000fe20008000000 */
[----:B------:R-:W-:Y:S01]  /*0b70*/  UMOV UR60, URZ ;  /* 0x0000003f003c7c82 */ /* 0x000fe20008000000 */
[----:B------:R-:W-:Y:S01]  /*0b80*/  IMAD.U32 R226, RZ, RZ, UR6 ;  /* 0x00000006ffe27e24 */ /* 0x000fe2000f8e00ff */
[----:B------:R-:W-:Y:S01]  /*0b90*/  UMOV UR38, URZ ;  /* 0x0000003f00267c82 */ /* 0x000fe20008000000 */
[----:B------:R-:W-:Y:S02]  /*0ba0*/  IMAD.U32 R204, RZ, RZ, UR5 ;  /* 0x00000005ffcc7e24 */ /* 0x000fe4000f8e00ff */
[----:B-1----:R-:W-:-:S05]  /*0bb0*/  VIADD R192, R0, 0xffffff80 ;  /* 0xffffff8000c07836 */ /* 0x002fca0000000000 */
[----:B------:R-:W-:-:S04]  /*0bc0*/  SHF.R.S32.HI R3, RZ, 0x1f, R192 ;  /* 0x0000001fff037819 */ /* 0x000fc800000114c0 */
[CC--:B------:R-:W-:Y:S02]  /*0bd0*/  LEA.HI R0, R3.reuse, R192.reuse, RZ, 0x7 ;  /* 0x000000c003007211 */ /* 0x0c0fe400078f38ff */
[----:B------:R-:W-:Y:S02]  /*0be0*/  LEA.HI R202, R3, R192, RZ, 0x5 ;  /* 0x000000c003ca7211 */ /* 0x000fe400078f28ff */
[----:B------:R-:W-:Y:S02]  /*0bf0*/  LOP3.LUT R5, R0, 0xffffff80, RZ, 0xc0, !PT ;  /* 0xffffff8000057812 */ /* 0x000fe400078ec0ff */
[----:B------:R-:W-:Y:S02]  /*0c00*/  SHF.R.S32.HI R10, RZ, 0x7, R0 ;  /* 0x00000007ff0a7819 */ /* 0x000fe40000011400 */
[----:B------:R-:W-:Y:S01]  /*0c10*/  SHF.R.S32.HI R202, RZ, 0x5, R202 ;  /* 0x00000005ffca7819 */ /* 0x000fe200000114ca */
[----:B------:R-:W-:Y:S01]  /*0c20*/  IMAD.IADD R11, R192, 0x1, -R5 ;  /* 0x00000001c00b7824 */ /* 0x000fe200078e0a05 */
[----:B------:R-:W-:Y:S01]  /*0c30*/  LEA.HI R0, R0, R10, RZ, 0x1 ;  /* 0x0000000a00007211 */ /* 0x000fe200078f08ff */
[----:B------:R1:W-:Y:S03]  /*0c40*/  STL [R1+0x2dc], R10 ;  /* 0x0002dc0a01007387 */ /* 0x0003e60000100800 */
[----:B------:R-:W-:Y:S01]  /*0c50*/  SHF.R.S32.HI R4, RZ, 0x1f, R11 ;  /* 0x0000001fff047819 */ /* 0x000fe2000001140b */
[----:B------:R-:W-:Y:S01]  /*0c60*/  STL [R1+0x2d8], R11 ;  /* 0x0002d80b01007387 */ /* 0x000fe20000100800 */
[----:B------:R-:W-:-:S02]  /*0c70*/  LOP3.LUT R0, R0, 0x3fffffe, RZ, 0xc0, !PT ;  /* 0x03fffffe00007812 */ /* 0x000fc400078ec0ff */
[CC--:B------:R-:W-:Y:S02]  /*0c80*/  LEA.HI R6, R4.reuse, R11.reuse, RZ, 0x2 ;  /* 0x0000000b04067211 */ /* 0x0c0fe400078f10ff */
[----:B------:R-:W-:Y:S01]  /*0c90*/  LEA.HI R4, R4, R11, RZ, 0x5 ;  /* 0x0000000b04047211 */ /* 0x000fe200078f28ff */
[----:B------:R-:W-:Y:S01]  /*0ca0*/  IMAD.IADD R0, R10, 0x1, -R0 ;  /* 0x000000010a007824 */ /* 0x000fe200078e0a00 */
[----:B------:R-:W-:Y:S01]  /*0cb0*/  SHF.R.S32.HI R5, RZ, 0x2, R6 ;  /* 0x00000002ff057819 */ /* 0x000fe20000011406 */
[----:B-1----:R-:W-:Y:S01]  /*0cc0*/  IMAD.MOV.U32 R10, RZ, RZ, R14 ;  /* 0x000000ffff0a7224 */ /* 0x002fe200078e000e */
[----:B0-----:R-:W-:Y:S02]  /*0cd0*/  SHF.R.S32.HI R2, RZ, 0x1f, R6 ;  /* 0x0000001fff027819 */ /* 0x001fe40000011406 */
[----:B------:R-:W-:Y:S02]  /*0ce0*/  SHF.R.S32.HI R4, RZ, 0x5, R4 ;  /* 0x00000005ff047819 */ /* 0x000fe40000011404 */
[----:B------:R-:W-:-:S02]  /*0cf0*/  LEA.HI R7, R2, R5, RZ, 0x3 ;  /* 0x0000000502077211 */ /* 0x000fc400078f18ff */
[----:B------:R-:W-:Y:S02]  /*0d00*/  LEA.HI R2, R3, R192, RZ, 0x4 ;  /* 0x000000c003027211 */ /* 0x000fe400078f20ff */
[----:B------:R-:W-:Y:S02]  /*0d10*/  LOP3.LUT R8, R7, 0xfffffff8, RZ, 0xc0, !PT ;  /* 0xfffffff807087812 */ /* 0x000fe400078ec0ff */
[----:B------:R-:W-:Y:S02]  /*0d20*/  SHF.R.S32.HI R7, RZ, 0x4, R2 ;  /* 0x00000004ff077819 */ /* 0x000fe40000011402 */
[----:B------:R-:W-:Y:S01]  /*0d30*/  LOP3.LUT R6, R6, 0x7ffffffc, RZ, 0xc0, !PT ;  /* 0x7ffffffc06067812 */ /* 0x000fe200078ec0ff */
[----:B------:R-:W-:Y:S01]  /*0d40*/  IMAD.IADD R9, R5, 0x1, -R8 ;  /* 0x0000000105097824 */ /* 0x000fe200078e0a08 */
[C---:B------:R-:W-:Y:S02]  /*0d50*/  LOP3.LUT R5, R2.reuse, 0x3fffff0, RZ, 0xc0, !PT ;  /* 0x03fffff002057812 */ /* 0x040fe400078ec0ff */
[----:B------:R-:W-:Y:S01]  /*0d60*/  LEA.HI R2, R2, R7, RZ, 0x1 ;  /* 0x0000000702027211 */ /* 0x000fe200078f08ff */
[----:B------:R-:W-:-:S02]  /*0d70*/  IMAD R9, R4, 0x10, R9 ;  /* 0x0000001004097824 */ /* 0x000fc400078e0209 */
[----:B------:R-:W-:Y:S01]  /*0d80*/  IMAD.IADD R5, R192, 0x1, -R5 ;  /* 0x00000001c0057824 */ /* 0x000fe200078e0a05 */
[----:B------:R-:W-:Y:S01]  /*0d90*/  LOP3.LUT R2, R2, 0x1ffffffe, RZ, 0xc0, !PT ;  /* 0x1ffffffe02027812 */ /* 0x000fe200078ec0ff */
[----:B------:R-:W-:Y:S01]  /*0da0*/  IMAD R4, R0, 0x40, R9 ;  /* 0x0000004000047824 */ /* 0x000fe200078e0209 */
[CC--:B------:R-:W-:Y:S01]  /*0db0*/  LEA.HI R0, R3.reuse, R192.reuse, RZ, 0x2 ;  /* 0x000000c003007211 */ /* 0x0c0fe200078f10ff */
[----:B------:R-:W-:Y:S01]  /*0dc0*/  IMAD R5, R202, 0x10, R5 ;  /* 0x00000010ca057824 */ /* 0x000fe200078e0205 */
[----:B------:R-:W-:Y:S01]  /*0dd0*/  LEA.HI R3, R3, R192, RZ, 0x3 ;  /* 0x000000c003037211 */ /* 0x000fe200078f18ff */
[----:B------:R-:W-:Y:S01]  /*0de0*/  IMAD.IADD R2, R7, 0x1, -R2 ;  /* 0x0000000107027824 */ /* 0x000fe200078e0a02 */
[----:B------:R-:W-:Y:S01]  /*0df0*/  LOP3.LUT R199, R0, 0xfffffffc, RZ, 0xc0, !PT ;  /* 0xfffffffc00c77812 */ /* 0x000fe200078ec0ff */
[----:B------:R-:W-:Y:S01]  /*0e00*/  IMAD.IADD R6, R11, 0x1, -R6 ;  /* 0x000000010b067824 */ /* 0x000fe200078e0a06 */
[----:B------:R-:W-:Y:S01]  /*0e10*/  SHF.R.S32.HI R197, RZ, 0x2, R0 ;  /* 0x00000002ffc57819 */ /* 0x000fe20000011400 */
[----:B------:R-:W-:Y:S01]  /*0e20*/  IMAD R5, R5, 0x8, R2 ;  /* 0x0000000805057824 */ /* 0x000fe200078e0202 */
[----:B------:R-:W-:Y:S01]  /*0e30*/  SHF.R.S32.HI R0, RZ, 0x1f, R0 ;  /* 0x0000001fff007819 */ /* 0x000fe20000011400 */
[----:B------:R-:W-:Y:S01]  /*0e40*/  IMAD.SHL.U32 R19, R6, 0x2, RZ ;  /* 0x0000000206137824 */ /* 0x000fe200078e00ff */
[----:B------:R-:W-:Y:S01]  /*0e50*/  SHF.R.S32.HI R225, RZ, 0x3, R3 ;  /* 0x00000003ffe17819 */ /* 0x000fe20000011403 */
[----:B------:R-:W-:Y:S01]  /*0e60*/  STL [R1+0x2e0], R4 ;  /* 0x0002e00401007387 */ /* 0x000fe20000100800 */
[----:B------:R-:W-:Y:S01]  /*0e70*/  LEA.HI R0, R0, R197, RZ, 0x3 ;  /* 0x000000c500007211 */ /* 0x000fe200078f18ff */
[----:B------:R-:W-:Y:S01]  /*0e80*/  VIADD R221, R19, 0x8 ;  /* 0x0000000813dd7836 */ /* 0x000fe20000000000 */
[----:B------:R-:W-:Y:S01]  /*0e90*/  LOP3.LUT R3, R3, 0xfffffff8, RZ, 0xc0, !PT ;  /* 0xfffffff803037812 */ /* 0x000fe200078ec0ff */
[C---:B------:R-:W-:Y:S01]  /*0ea0*/  VIADD R220, R19.reuse, 0x10 ;  /* 0x0000001013dc7836 */ /* 0x040fe20000000000 */
[----:B------:R-:W-:Y:S01]  /*0eb0*/  LOP3.LUT R0, R0, 0xfffffff8, RZ, 0xc0, !PT ;  /* 0xfffffff800007812 */ /* 0x000fe200078ec0ff */
[----:B------:R-:W-:-:S02]  /*0ec0*/  VIADD R219, R19, 0x18 ;  /* 0x0000001813db7836 */ /* 0x000fc40000000000 */
[----:B------:R-:W-:Y:S02]  /*0ed0*/  VIADD R218, R19, 0x20 ;  /* 0x0000002013da7836 */ /* 0x000fe40000000000 */
[----:B------:R-:W-:Y:S02]  /*0ee0*/  IMAD.IADD R227, R197, 0x1, -R0 ;  /* 0x00000001c5e37824 */ /* 0x000fe400078e0a00 */
[----:B------:R-:W-:Y:S01]  /*0ef0*/  IMAD.SHL.U32 R0, R5, 0x8, RZ ;  /* 0x0000000805007824 */ /* 0x000fe200078e00ff */
[----:B------:R-:W-:Y:S01]  /*0f00*/  SHF.R.S32.HI R5, RZ, 0x1f, R220 ;  /* 0x0000001fff057819 */ /* 0x000fe200000114dc */
[----:B------:R-:W-:Y:S01]  /*0f10*/  IMAD.IADD R228, R192, 0x1, -R3 ;  /* 0x00000001c0e47824 */ /* 0x000fe200078e0a03 */
[----:B------:R-:W-:Y:S01]  /*0f20*/  SHF.R.S32.HI R3, RZ, 0x1f, R219 ;  /* 0x0000001fff037819 */ /* 0x000fe200000114db */
[C---:B------:R-:W-:Y:S01]  /*0f30*/  VIADD R217, R19.reuse, 0x28 ;  /* 0x0000002813d97836 */ /* 0x040fe20000000000 */
[----:B------:R0:W-:Y:S01]  /*0f40*/  STL [R1+0x2e4], R0 ;  /* 0x0002e40001007387 */ /* 0x0001e20000100800 */
[----:B------:R-:W-:-:S02]  /*0f50*/  VIADD R216, R19, 0x30 ;  /* 0x0000003013d87836 */ /* 0x000fc40000000000 */
[C---:B------:R-:W-:Y:S01]  /*0f60*/  VIADD R215, R19.reuse, 0x38 ;  /* 0x0000003813d77836 */ /* 0x040fe20000000000 */
[----:B------:R1:W-:Y:S01]  /*0f70*/  STL [R1+0x2d0], R5 ;  /* 0x0002d00501007387 */ /* 0x0003e20000100800 */
[C---:B------:R-:W-:Y:S02]  /*0f80*/  VIADD R214, R19.reuse, 0x40 ;  /* 0x0000004013d67836 */ /* 0x040fe40000000000 */
[C---:B------:R-:W-:Y:S01]  /*0f90*/  VIADD R213, R19.reuse, 0x48 ;  /* 0x0000004813d57836 */ /* 0x040fe20000000000 */
[----:B------:R2:W-:Y:S01]  /*0fa0*/  STL [R1+0x2cc], R3 ;  /* 0x0002cc0301007387 */ /* 0x0005e20000100800 */
[C---:B------:R-:W-:Y:S01]  /*0fb0*/  VIADD R212, R19.reuse, 0x50 ;  /* 0x0000005013d47836 */ /* 0x040fe20000000000 */
[----:B0-----:R-:W-:Y:S01]  /*0fc0*/  SHF.R.S32.HI R0, RZ, 0x1f, R221 ;  /* 0x0000001fff007819 */ /* 0x001fe200000114dd */
[C---:B------:R-:W-:Y:S02]  /*0fd0*/  VIADD R211, R19.reuse, 0x58 ;  /* 0x0000005813d37836 */ /* 0x040fe40000000000 */
[C---:B------:R-:W-:Y:S01]  /*0fe0*/  VIADD R210, R19.reuse, 0x60 ;  /* 0x0000006013d27836 */ /* 0x040fe20000000000 */
[----:B-1----:R-:W-:Y:S01]  /*0ff0*/  SHF.R.S32.HI R5, RZ, 0x1f, R217 ;  /* 0x0000001fff057819 */ /* 0x002fe200000114d9 */
[----:B------:R0:W-:Y:S01]  /*1000*/  STL [R1+0x2d4], R0 ;  /* 0x0002d40001007387 */ /* 0x0001e20000100800 */
[----:B------:R-:W-:Y:S01]  /*1010*/  VIADD R209, R19, 0x68 ;  /* 0x0000006813d17836 */ /* 0x000fe20000000000 */
[----:B--2---:R-:W-:-:S02]  /*1020*/  SHF.R.S32.HI R3, RZ, 0x1f, R216 ;  /* 0x0000001fff037819 */ /* 0x004fc400000114d8 */
        /* <DEDUP_REMOVED lines=13> */
[----:B------:R-:W-:Y:S02]  /*1100*/  IMAD.IADD R199, R192, 0x1, -R199 ;  /* 0x00000001c0c77824 */ /* 0x000fe400078e0ac7 */
[C---:B------:R-:W-:Y:S01]  /*1110*/  VIADD R222, R19.reuse, 0xa0 ;  /* 0x000000a013de7836 */ /* 0x040fe20000000000 */
[----:B------:R2:W-:Y:S01]  /*1120*/  STL [R1+0x2b4], R3 ;  /* 0x0002b40301007387 */ /* 0x0005e20000100800 */
[----:B------:R-:W-:Y:S01]  /*1130*/  VIADD R201, R19, 0xa8 ;  /* 0x000000a813c97836 */ /* 0x000fe20000000000 */
[----:B0-----:R-:W-:Y:S02]  /*1140*/  SHF.R.S32.HI R0, RZ, 0x1f, R215 ;  /* 0x0000001fff007819 */ /* 0x001fe400000114d7 */
[----:B------:R-:W-:Y:S02]  /*1150*/  LEA.HI R2, R199, R199, RZ, 0x1 ;  /* 0x000000c7c7027211 */ /* 0x000fe400078f08ff */
[----:B-1----:R-:W-:Y:S01]  /*1160*/  SHF.R.S32.HI R5, RZ, 0x1f, R211 ;  /* 0x0000001fff057819 */ /* 0x002fe200000114d3 */
[----:B------:R0:W-:Y:S01]  /*1170*/  STL [R1+0x2bc], R0 ;  /* 0x0002bc0001007387 */ /* 0x0001e20000100800 */
[----:B------:R-:W-:-:S02]  /*1180*/  LOP3.LUT R2, R2, 0x1ffffffe, RZ, 0xc0, !PT ;  /* 0x1ffffffe02027812 */ /* 0x000fc400078ec0ff */
[----:B--2---:R-:W-:Y:S01]  /*1190*/  SHF.R.S32.HI R3, RZ, 0x1f, R210 ;  /* 0x0000001fff037819 */ /* 0x004fe200000114d2 */
[----:B------:R1:W-:Y:S01]  /*11a0*/  STL [R1+0x2ac], R5 ;  /* 0x0002ac0501007387 */ /* 0x0003e20000100800 */
[----:B------:R-:W-:Y:S01]  /*11b0*/  SHF.R.S32.HI R229, RZ, 0x1f, R222 ;  /* 0x0000001fffe57819 */ /* 0x000fe200000114de */
[----:B------:R-:W-:Y:S02]  /*11c0*/  IMAD.IADD R2, R199, 0x1, -R2 ;  /* 0x00000001c7027824 */ /* 0x000fe400078e0a02 */
[----:B------:R2:W-:Y:S01]  /*11d0*/  STL [R1+0x2a8], R3 ;  /* 0x0002a80301007387 */ /* 0x0005e20000100800 */
[----:B0-----:R-:W-:Y:S01]  /*11e0*/  SHF.R.S32.HI R0, RZ, 0x1f, R212 ;  /* 0x0000001fff007819 */ /* 0x001fe200000114d4 */
[----:B------:R-:W-:Y:S01]  /*11f0*/  IMAD R23, R2, 0x8, R4 ;  /* 0x0000000802177824 */ /* 0x000fe200078e0204 */
        /* <DEDUP_REMOVED lines=10> */
[----:B------:R-:W-:Y:S01]  /*12a0*/  STL [R1+0x28c], R3 ;  /* 0x00028c0301007387 */ /* 0x000fe20000100800 */
[----:B0-----:R-:W-:-:S05]  /*12b0*/  SHF.R.S32.HI R0, RZ, 0x1f, R206 ;  /* 0x0000001fff007819 */ /* 0x001fca00000114ce */
[----:B------:R0:W-:Y:S02]  /*12c0*/  STL [R1+0x298], R0 ;  /* 0x0002980001007387 */ /* 0x0001e40000100800 */
[----:B0-----:R-:W-:-:S05]  /*12d0*/  SHF.R.S32.HI R0, RZ, 0x1f, R223 ;  /* 0x0000001fff007819 */ /* 0x001fca00000114df */
[----:B------:R0:W-:Y:S02]  /*12e0*/  STL [R1+0x288], R0 ;  /* 0x0002880001007387 */ /* 0x0001e40000100800 */
.L_x_5003:
[----:B------:R-:W-:Y:S01]  /*12f0*/  ULDC.64 UR6, c[0x0][0xa28] ;  /* 0x00028a0000067ab9 */ /* 0x000fe20000000a00 */
[----:B------:R-:W-:Y:S01]  /*1300*/  ULDC.64 UR8, c[0x0][0xa18] ;  /* 0x0002860000087ab9 */ /* 0x000fe20000000a00 */
[----:B------:R-:W-:Y:S01]  /*1310*/  UISETP.NE.U32.AND UP0, UPT, UR6, URZ, UPT ;  /* 0x0000003f0600728c */ /* 0x000fe2000bf05070 */
[----:B01----:R-:W1:Y:S01]  /*1320*/  LDC R17, c[0x0][0x288] ;  /* 0x0000a200ff117b82 */ /* 0x003e620000000800 */
[----:B------:R-:W-:Y:S01]  /*1330*/  UISETP.NE.U32.AND UP1, UPT, UR8, URZ, UPT ;  /* 0x0000003f0800728c */ /* 0x000fe2000bf25070 */
[----:B------:R-:W-:Y:S01]  /*1340*/  IMAD.MOV.U32 R24, RZ, RZ, RZ ;  /* 0x000000ffff187224 */ /* 0x000fe200078e00ff */
[----:B------:R-:W-:Y:S01]  /*1350*/  UISETP.NE.AND.EX UP0, UPT, UR7, URZ, UPT, UP0 ;  /* 0x0000003f0700728c */ /* 0x000fe2000bf05300 */
[----:B------:R-:W-:Y:S01]  /*1360*/  IMAD.MOV.U32 R18, RZ, RZ, RZ ;  /* 0x000000ffff127224 */ /* 0x000fe200078e00ff */
[----:B------:R-:W-:Y:S01]  /*1370*/  UISETP.NE.AND.EX UP1, UPT, UR9, URZ, UPT, UP1 ;  /* 0x0000003f0900728c */ /* 0x000fe2000bf25310 */
[----:B------:R-:W-:Y:S01]  /*1380*/  ULDC.64 UR6, c[0x0][0xa08] ;  /* 0x0002820000067ab9 */ /* 0x000fe20000000a00 */
[----:B------:R-:W-:Y:S01]  /*1390*/  ULDC.64 UR10, c[0x0][0xa08] ;  /* 0x00028200000a7ab9 */ /* 0x000fe20000000a00 */
[----:B------:R-:W-:Y:S01]  /*13a0*/  UIMAD.WIDE UR8, UR40, 0x4, UR6 ;  /* 0x00000004280878a5 */ /* 0x000fe2000f8e0206 */
[----:B------:R-:W-:Y:S01]  /*13b0*/  ISETP.NE.U32.AND P0, PT, RZ, UR10, PT ;  /* 0x0000000aff007c0c */ /* 0x000fe2000bf05070 */
[----:B--2---:R-:W2:Y:S01]  /*13c0*/  LDC.64 R12, c[0x0][0x418] ;  /* 0x00010600ff0c7b82 */ /* 0x004ea20000000a00 */
[----:B------:R-:W-:-:S03]  /*13d0*/  PLOP3.LUT P3, PT, PT, PT, UP1, 0x80, 0x0 ;  /* 0x000000000000781c */ /* 0x000fc60003f6f018 */
[----:B------:R-:W-:Y:S01]  /*13e0*/  @UP0 ULDC.64 UR6, c[0x0][0xa28] ;  /* 0x00028a0000060ab9 */ /* 0x000fe20000000a00 */
[----:B------:R-:W-:Y:S01]  /*13f0*/  ISETP.NE.AND.EX P0, PT, RZ, UR11, PT, P0 ;  /* 0x0000000bff007c0c */ /* 0x000fe2000bf05300 */
[----:B------:R-:W-:Y:S01]  /*1400*/  @UP0 UIMAD.WIDE UR6, UR40, 0x4, UR6 ;  /* 0x00000004280608a5 */ /* 0x000fe2000f8e0206 */
[----:B------:R-:W-:Y:S01]  /*1410*/  IMAD.U32 R4, RZ, RZ, UR8 ;  /* 0x00000008ff047e24 */ /* 0x000fe2000f8e00ff */
[----:B------:R-:W-:Y:S01]  /*1420*/  PLOP3.LUT P1, PT, PT, PT, UP0, 0x80, 0x0 ;  /* 0x000000000000781c */ /* 0x000fe20003f2f008 */
[----:B------:R-:W-:Y:S01]  /*1430*/  IMAD.U32 R5, RZ, RZ, UR9 ;  /* 0x00000009ff057e24 */ /* 0x000fe2000f8e00ff */
[----:B---3--:R-:W3:Y:S02]  /*1440*/  LDC R9, c[0x0][0x424] ;  /* 0x00010900ff097b82 */ /* 0x008ee40000000800 */
[----:B------:R-:W-:Y:S02]  /*1450*/  IMAD.U32 R2, RZ, RZ, UR6 ;  /* 0x00000006ff027e24 */ /* 0x000fe4000f8e00ff */
[----:B----4-:R-:W-:Y:S01]  /*1460*/  IMAD.U32 R3, RZ, RZ, UR7 ;  /* 0x00000007ff037e24 */ /* 0x010fe2000f8e00ff */
[----:B------:R-:W-:-:S02]  /*1470*/  @UP1 ULDC.64 UR6, c[0x0][0xa18] ;  /* 0x0002860000061ab9 */ /* 0x000fc40000000a00 */
[----:B------:R-:W-:Y:S01]  /*1480*/  @UP1 UIMAD.WIDE UR6, UR40, 0x4, UR6 ;  /* 0x00000004280618a5 */ /* 0x000fe2000f8e0206 */
[----:B-----5:R-:W5:Y:S01]  /*1490*/  @P0 LDG.E R24, desc[UR36][R4.64] ;  /* 0x0000002404180981 */ /* 0x020f62000c1e1900 */
[----:B------:R-:W4:Y:S01]  /*14a0*/  LDC R27, c[0x0][0x2f0] ;  /* 0x0000bc00ff1b7b82 */ /* 0x000f220000000800 */
[----:B------:R-:W-:Y:S02]  /*14b0*/  LOP3.LUT R8, R10, 0xff000000, RZ, 0xc0, !PT ;  /* 0xff0000000a087812 */ /* 0x000fe400078ec0ff */
[----:B------:R0:W5:Y:S01]  /*14c0*/  @P1 LDG.E R18, desc[UR36][R2.64] ;  /* 0x0000002402121981 */ /* 0x000162000c1e1900 */
[----:B------:R-:W-:Y:S02]  /*14d0*/  IMAD.U32 R6, RZ, RZ, UR6 ;  /* 0x00000006ff067e24 */ /* 0x000fe4000f8e00ff */
[----:B------:R-:W-:Y:S01]  /*14e0*/  IMAD.U32 R7, RZ, RZ, UR7 ;  /* 0x00000007ff077e24 */ /* 0x000fe2000f8e00ff */
[----:B------:R-:W-:-:S04]  /*14f0*/  ULDC.64 UR6, c[0x0][0xa20] ;  /* 0x0002880000067ab9 */ /* 0x000fc80000000a00 */
[----:B-1----:R1:W5:Y:S01]  /*1500*/  @P3 LDG.E R17, desc[UR36][R6.64] ;  /* 0x0000002406113981 */ /* 0x002362000c1e1900 */
[----:B--2---:R-:W-:Y:S02]  /*1510*/  ISETP.NE.U32.AND P1, PT, R12, RZ, PT ;  /* 0x000000ff0c00720c */ /* 0x004fe40003f25070 */
[----:B------:R-:W-:Y:S02]  /*1520*/  ISETP.NE.U32.AND P2, PT, RZ, UR6, PT ;  /* 0x00000006ff007c0c */ /* 0x000fe4000bf45070 */
[----:B0-----:R-:W-:Y:S02]  /*1530*/  LOP3.LUT R0, R10, 0xff0000, RZ, 0xc0, !PT ;  /* 0x00ff00000a007812 */ /* 0x001fe400078ec0ff */
[----:B------:R-:W-:Y:S02]  /*1540*/  SHF.R.U32.HI R3, RZ, 0x8, R8 ;  /* 0x00000008ff037819 */ /* 0x000fe40000011608 */
[----:B------:R-:W-:Y:S02]  /*1550*/  ISETP.NE.AND.EX P1, PT, R13, RZ, PT, P1 ;  /* 0x000000ff0d00720c */ /* 0x000fe40003f25310 */
[----:B------:R-:W-:-:S02]  /*1560*/  ISETP.NE.AND.EX P2, PT, RZ, UR7, PT, P2 ;  /* 0x00000007ff007c0c */ /* 0x000fc4000bf45320 */
[----:B------:R-:W-:Y:S02]  /*1570*/  LEA.HI R198, R0, R3, RZ, 0x10 ;  /* 0x0000000300c67211 */ /* 0x000fe400078f80ff */
[----:B------:R-:W-:Y:S02]  /*1580*/  LOP3.LUT R196, R10, 0xffff, RZ, 0xc0, !PT ;  /* 0x0000ffff0ac47812 */ /* 0x000fe400078ec0ff */
[----:B---3--:R-:W-:Y:S01]  /*1590*/  SEL R0, R9, 0x1, P1 ;  /* 0x0000000109007807 */ /* 0x008fe20000800000 */
[----:B-1----:R-:W-:Y:S06]  /*15a0*/  @P3 BRA `(.L_x_4818) ;  /* 0x00000000002c3947 */ /* 0x002fec0003800000 */
        /* <DEDUP_REMOVED lines=8> */
[----:B-----5:R-:W2:Y:S04]  /*1630*/  LDG.E R17, desc[UR36][R2.64] ;  /* 0x0000002402117981 */ /* 0x020ea8000c1e1900 */
[----:B------:R-:W2:Y:S02]  /*1640*/  LDG.E R6, desc[UR36][R2.64+0x4] ;  /* 0x0000042402067981 */ /* 0x000ea4000c1e1900 */
[----:B--2---:R-:W-:-:S07]  /*1650*/  IMAD.IADD R17, R6, 0x1, -R17 ;  /* 0x0000000106117824 */ /* 0x004fce00078e0a11 */
.L_x_4818:
[----:B------:R-:W-:Y:S01]  /*1660*/  ULDC UR42, c[0x0][0x348] ;  /* 0x0000d200002a7ab9 */ /* 0x000fe20000000800 */
[----:B----4-:R-:W-:Y:S02]  /*1670*/  IMAD R27, R0, R27, RZ ;  /* 0x0000001b001b7224 */ /* 0x010fe400078e02ff */
        /* <DEDUP_REMOVED lines=8> */
.L_x_4819:
[----:B------:R-:W-:Y:S05]  /*1700*/  @!P0 BRA `(.L_x_4820) ;  /* 0x00000000000c8947 */ /* 0x000fea0003800000 */
[----:B------:R-:W2:Y:S04]  /*1710*/  LDG.E R0, desc[UR36][R4.64] ;  /* 0x0000002404007981 */ /* 0x000ea8000c1e1900 */
[----:B------:R-:W2:Y:S02]  /*1720*/  LDG.E R27, desc[UR36][R4.64+0x4] ;  /* 0x00000424041b7981 */ /* 0x000ea4000c1e1900 */
[----:B--2---:R-:W-:-:S07]  /*1730*/  IMAD.IADD R27, R27, 0x1, -R0 ;  /* 0x000000011b1b7824 */ /* 0x004fce00078e0a00 */
.L_x_4820:
[----:B------:R-:W2:Y:S01]  /*1740*/  LDL R0, [R1+0x294] ;  /* 0x0002940001007983 */ /* 0x000ea20000100800 */
[----:B------:R-:W-:Y:S01]  /*1750*/  ULDC.64 UR6, c[0x0][0xa10] ;  /* 0x0002840000067ab9 */ /* 0x000fe20000000a00 */
[----:B------:R-:W1:Y:S01]  /*1760*/  S2UR UR5, SR_SWINHI ;  /* 0x00000000000579c3 */ /* 0x000e620000002f00 */
[----:B------:R-:W-:-:S04]  /*1770*/  UISETP.NE.U32.AND UP0, UPT, UR6, URZ, UPT ;  /* 0x0000003f0600728c */ /* 0x000fc8000bf05070 */
[----:B------:R-:W-:Y:S01]  /*1780*/  UISETP.NE.AND.EX UP0, UPT, UR7, URZ, UPT, UP0 ;  /* 0x0000003f0700728c */ /* 0x000fe2000bf05300 */
[----:B------:R-:W3:Y:S02]  /*1790*/  S2R R5, SR_TID.X ;  /* 0x0000000000057919 */ /* 0x000ee40000002100 */
[----:B------:R-:W4:Y:S03]  /*17a0*/  LDC.64 R14, c[0x0][0x9e0] ;  /* 0x00027800ff0e7b82 */ /* 0x000f260000000a00 */
[----:B------:R-:W-:-:S05]  /*17b0*/  PLOP3.LUT P2, PT, PT, PT, UP0, 0x80, 0x0 ;  /* 0x000000000000781c */ /* 0x000fca0003f4f008 */
[----:B------:R-:W-:Y:S02]  /*17c0*/  @UP0 ULDC.64 UR6, c[0x0][0xa10] ;  /* 0x0002840000060ab9 */ /* 0x000fe40000000a00 */
[----:B------:R-:W-:-:S06]  /*17d0*/  @UP0 UIMAD.WIDE UR6, UR40, 0x4, UR6 ;  /* 0x00000004280608a5 */ /* 0x000fcc000f8e0206 */
[----:B0-----:R-:W-:Y:S02]  /*17e0*/  IMAD.U32 R2, RZ, RZ, UR6 ;  /* 0x00000006ff027e24 */ /* 0x001fe4000f8e00ff */
[----:B------:R-:W-:Y:S01]  /*17f0*/  IMAD.U32 R3, RZ, RZ, UR7 ;  /* 0x00000007ff037e24 */ /* 0x000fe2000f8e00ff */
[----:B------:R-:W-:-:S04]  /*1800*/  ULDC.64 UR6, c[0x0][0xa30] ;  /* 0x00028c0000067ab9 */ /* 0x000fc80000000a00 */
[----:B------:R-:W4:Y:S04]  /*1810*/  @P2 LDG.E R4, desc[UR36][R2.64] ;  /* 0x0000002402042981 */ /* 0x000f28000c1e1900 */
[----:B------:R0:W4:Y:S01]  /*1820*/  @P2 LDG.E R12, desc[UR36][R2.64+0x4] ;  /* 0x00000424020c2981 */ /* 0x000122000c1e1900 */
[----:B------:R-:W-:-:S04]  /*1830*/  UISETP.NE.U32.AND UP1, UPT, UR6, URZ, UPT ;  /* 0x0000003f0600728c */ /* 0x000fc8000bf25070 */
[----:B------:R-:W-:-:S06]  /*1840*/  UISETP.NE.AND.EX UP1, UPT, UR7, URZ, UPT, UP1 ;  /* 0x0000003f0700728c */ /* 0x000fcc000bf25310 */
[----:B------:R-:W-:-:S05]  /*1850*/  PLOP3.LUT P3, PT, PT, PT, UP1, 0x80, 0x0 ;  /* 0x000000000000781c */ /* 0x000fca0003f6f018 */
[----:B------:R-:W-:Y:S02]  /*1860*/  @UP1 ULDC.64 UR6, c[0x0][0xa30] ;  /* 0x00028c0000061ab9 */ /* 0x000fe40000000a00 */
[----:B------:R-:W-:-:S06]  /*1870*/  @UP1 UIMAD.WIDE UR6, UR40, 0x4, UR6 ;  /* 0x00000004280618a5 */ /* 0x000fcc000f8e0206 */
[----:B------:R-:W-:Y:S02]  /*1880*/  IMAD.U32 R8, RZ, RZ, UR6 ;  /* 0x00000006ff087e24 */ /* 0x000fe4000f8e00ff */
[----:B------:R-:W-:-:S05]  /*1890*/  IMAD.U32 R9, RZ, RZ, UR7 ;  /* 0x00000007ff097e24 */ /* 0x000fca000f8e00ff */
[----:B------:R4:W4:Y:S01]  /*18a0*/  @P3 LDG.E R13, desc[UR36][R8.64] ;  /* 0x00000024080d3981 */ /* 0x000922000c1e1900 */
[----:B------:R-:W-:Y:S01]  /*18b0*/  UMOV UR6, UR39 ;  /* 0x0000002700067c82 */ /* 0x000fe20008000000 */
[----:B-1----:R-:W-:Y:S01]  /*18c0*/  UMOV UR7, UR5 ;  /* 0x0000000500077c82 */ /* 0x002fe20008000000 */
[----:B---3--:R-:W-:Y:S01]  /*18d0*/  LOP3.LUT R5, R5, 0x7f, RZ, 0xc0, !PT ;  /* 0x0000007f05057812 */ /* 0x008fe200078ec0ff */
[----:B------:R-:W-:Y:S01]  /*18e0*/  USHF.L.U32 UR4, UR4, 0x7, URZ ;  /* 0x0000000704047899 */ /* 0x000fe2000800063f */
[----:B------:R-:W-:Y:S02]  /*18f0*/  IMAD.MOV.U32 R10, RZ, RZ, 0x9000 ;  /* 0x00009000ff0a7424 */ /* 0x000fe400078e00ff */
[----:B------:R-:W-:Y:S01]  /*1900*/  ISETP.NE.AND P1, PT, R5, RZ, PT ;  /* 0x000000ff0500720c */ /* 0x000fe20003f25270 */
[----:B------:R-:W-:Y:S02]  /*1910*/  IMAD.MOV.U32 R5, RZ, RZ, 0x100 ;  /* 0x00000100ff057424 */ /* 0x000fe400078e00ff */
[----:B------:R-:W-:Y:S01]  /*1920*/  IMAD.U32 R22, RZ, RZ, UR4 ;  /* 0x00000004ff167e24 */ /* 0x000fe2000f8e00ff */
[----:B------:R-:W-:Y:S01]  /*1930*/  UIADD3 UR4, UR4, 0x7f, URZ ;  /* 0x0000007f04047890 */ /* 0x000fe2000fffe03f */
[----:B------:R-:W-:Y:S01]  /*1940*/  IMAD.MOV.U32 R6, RZ, RZ, 0x1 ;  /* 0x00000001ff067424 */ /* 0x000fe200078e00ff */
[----:B------:R-:W-:Y:S01]  /*1950*/  UIADD3 UR11, UP2, UR6, 0x308a0, URZ ;  /* 0x000308a0060b7890 */ /* 0x000fe2000ff5e03f */
[----:B------:R-:W-:Y:S01]  /*1960*/  IMAD.MOV.U32 R7, RZ, RZ, RZ ;  /* 0x000000ffff077224 */ /* 0x000fe200078e00ff */
[----:B------:R-:W-:Y:S04]  /*1970*/  STL.64 [R1], RZ ;  /* 0x000000ff01007387 */ /* 0x000fe80000100a00 */
[----:B0-----:R-:W-:Y:S01]  /*1980*/  IMAD.U32 R2, RZ, RZ, UR11 ;  /* 0x0000000bff027e24 */ /* 0x001fe2000f8e00ff */
[----:B-----5:R-:W-:-:S02]  /*1990*/  R2UR UR41, R27 ;  /* 0x000000001b2972ca */ /* 0x020fc400000e0000 */
[----:B--2---:R-:W-:Y:S02]  /*19a0*/  R2UR UR9, R0 ;  /* 0x00000000000972ca */ /* 0x004fe400000e0000 */
[----:B------:R-:W0:Y:S02]  /*19b0*/  LDC R0, c[0x0][0x448] ;  /* 0x00011200ff007b82 */ /* 0x000e240000000800 */
[----:B0-----:R-:W-:-:S09]  /*19c0*/  ISETP.NE.AND P0, PT, R0, 0x1, PT ;  /* 0x000000010000780c */ /* 0x001fd20003f05270 */
[----:B------:R-:W-:Y:S01]  /*19d0*/  IMAD.U32 R11, RZ, RZ, UR9 ;  /* 0x00000009ff0b7e24 */ /* 0x000fe2000f8e00ff */
[----:B------:R-:W-:Y:S01]  /*19e0*/  UIADD3 UR9, UP1, UR6, 0x30890, URZ ;  /* 0x0003089006097890 */ /* 0x000fe2000ff3e03f */
[----:B----4-:R-:W-:Y:S02]  /*19f0*/  @P2 R2UR UR8, R4 ;  /* 0x00000000040822ca */ /* 0x010fe400000e0000 */
[----:B------:R-:W0:Y:S01]  /*1a00*/  @P0 LDC R0, c[0x0][0x44c] ;  /* 0x00011300ff000b82 */ /* 0x000e220000000800 */
[----:B------:R-:W-:Y:S01]  /*1a10*/  @P2 R2UR UR5, R12 ;  /* 0x000000000c0522ca */ /* 0x000fe200000e0000 */
[----:B------:R-:W-:-:S06]  /*1a20*/  UIADD3.X UR10, URZ, UR7, URZ, UP1, !UPT ;  /* 0x000000073f0a7290 */ /* 0x000fcc0008ffe43f */
[----:B------:R-:W1:Y:S01]  /*1a30*/  @P0 LDC R12, c[0x0][0x450] ;  /* 0x00011400ff0c0b82 */ /* 0x000e620000000800 */
[----:B------:R-:W-:Y:S02]  /*1a40*/  IMAD.U32 R8, RZ, RZ, UR9 ;  /* 0x00000009ff087e24 */ /* 0x000fe4000f8e00ff */
[----:B------:R-:W-:Y:S01]  /*1a50*/  IMAD.U32 R9, RZ, RZ, UR10 ;  /* 0x0000000aff097e24 */ /* 0x000fe2000f8e00ff */
[----:B------:R2:W-:Y:S02]  /*1a60*/  STL.64 [R1+0x18], R10 ;  /* 0x0000180a01007387 */ /* 0x0005e40000100a00 */
[----:B------:R-:W-:Y:S01]  /*1a70*/  @UP0 UIADD3 UR42, -UR8, UR5, URZ ;  /* 0x00000005082a0290 */ /* 0x000fe2000fffe13f */
[----:B------:R-:W-:Y:S01]  /*1a80*/  SEL R4, RZ, 0x1, P1 ;  /* 0x00000001ff047807 */ /* 0x000fe20000800000 */
[----:B------:R-:W-:Y:S01]  /*1a90*/  STL.64 [R1+0x8], R8 ;  /* 0x0000080801007387 */ /* 0x000fe20000100a00 */
[----:B------:R-:W-:Y:S01]  /*1aa0*/  UIADD3.X UR6, URZ, UR7, URZ, UP2, !UPT ;  /* 0x000000073f067290 */ /* 0x000fe200097fe43f */
[----:B------:R-:W-:Y:S01]  /*1ab0*/  ISETP.GE.AND P2, PT, R15, 0x1, PT ;  /* 0x000000010f00780c */ /* 0x000fe20003f46270 */
[----:B--2---:R-:W-:Y:S01]  /*1ac0*/  IMAD.IADD R10, R27, 0x1, -R18 ;  /* 0x000000011b0a7824 */ /* 0x004fe200078e0a12 */
[----:B------:R0:W-:Y:S03]  /*1ad0*/  STL.128 [R1+0x20], R4 ;  /* 0x0000200401007387 */ /* 0x0001e60000100c00 */
[----:B------:R-:W-:-:S02]  /*1ae0*/  VIADD R18, R10, UR42 ;  /* 0x0000002a0a127c36 */ /* 0x000fc40008000000 */
[----:B------:R-:W-:Y:S02]  /*1af0*/  IMAD.U32 R3, RZ, RZ, UR6 ;  /* 0x00000006ff037e24 */ /* 0x000fe4000f8e00ff */
[----:B0-----:R-:W-:-:S04]  /*1b00*/  @P0 IMAD.HI.U32 R5, R0, UR4, RZ ;  /* 0x0000000400050c27 */ /* 0x001fc8000f8e00ff */
[----:B------:R-:W-:Y:S02]  /*1b10*/  VIADD R0, R18, 0x5f ;  /* 0x0000005f12007836 */ /* 0x000fe40000000000 */
[----:B------:R-:W-:Y:S01]  /*1b20*/  IMAD.U32 R4, RZ, RZ, UR4 ;  /* 0x00000004ff047e24 */ /* 0x000fe2000f8e00ff */
[----:B-1----:R-:W-:Y:S01]  /*1b30*/  @P0 SHF.R.U32.HI R4, RZ, R12, R5 ;  /* 0x0000000cff040219 */ /* 0x002fe20000011605 */
[----:B------:R-:W-:Y:S01]  /*1b40*/  IMAD.HI R0, R0, 0x2aaaaaab, RZ ;  /* 0x2aaaaaab00007827 */ /* 0x000fe200078e02ff */
[----:B------:R-:W-:Y:S01]  /*1b50*/  IADD3 R5, R18, 0x1, -R17 ;  /* 0x0000000112057810 */ /* 0x000fe20007ffe811 */
[----:B------:R-:W-:Y:S01]  /*1b60*/  STL.64 [R1+0x10], R2 ;  /* 0x0000100201007387 */ /* 0x000fe20000100a00 */
[----:B------:R-:W-:Y:S02]  /*1b70*/  @P3 R2UR UR41, R13 ;  /* 0x000000000d2932ca */ /* 0x000fe400000e0000 */
[----:B------:R-:W-:Y:S01]  /*1b80*/  SHF.R.U32.HI R69, RZ, 0x1f, R0 ;  /* 0x0000001fff457819 */ /* 0x000fe20000011600 */
[----:B------:R0:W-:Y:S03]  /*1b90*/  STL.64 [R1+0x30], R2 ;  /* 0x0000300201007387 */ /* 0x0001e60000100a00 */
[----:B------:R-:W-:Y:S01]  /*1ba0*/  LEA.HI.SX32 R69, R0, R69, 0x1c ;  /* 0x0000004500457211 */ /* 0x000fe200078fe2ff */
[----:B0-----:R-:W-:-:S04]  /*1bb0*/  IMAD.IADD R3, R5, 0x1, R4 ;  /* 0x0000000105037824 */ /* 0x001fc800078e0204 */
[----:B------:R-:W-:Y:S01]  /*1bc0*/  IMAD.IADD R14, R3, 0x1, R14 ;  /* 0x00000001030e7824 */ /* 0x000fe200078e020e */
[----:B------:R-:W-:Y:S06]  /*1bd0*/  @!P2 BRA `(.L_x_4821) ;  /* 0x000000000040a947 */ /* 0x000fec0003800000 */
[C---:B------:R-:W-:Y:S01]  /*1be0*/  ISETP.GT.AND P1, PT, R3.reuse, RZ, PT ;  /* 0x000000ff0300720c */ /* 0x040fe20003f24270 */
[----:B------:R-:W-:-:S12]  /*1bf0*/  VIADD R0, R3, 0xffffffff ;  /* 0xffffffff03007836 */ /* 0x000fd80000000000 */
        /* <DEDUP_REMOVED lines=8> */
.L_x_4822:
[----:B------:R-:W-:-:S13]  /*1c80*/  ISETP.NE.AND P1, PT, R15, 0x1, PT ;  /* 0x000000010f00780c */ /* 0x000fda0003f25270 */
[----:B------:R-:W0:Y:S02]  /*1c90*/  @P1 LDC.64 R2, c[0x0][0x9e8] ;  /* 0x00027a00ff021b82 */ /* 0x000e240000000a00 */
[----:B0-----:R-:W-:-:S05]  /*1ca0*/  @P1 IMAD.HI.U32 R2, R0, R2, RZ ;  /* 0x0000000200021227 */ /* 0x001fca00078e00ff */
[----:B------:R-:W-:-:S07]  /*1cb0*/  @P1 SHF.R.U32.HI R0, RZ, R3, R2 ;  /* 0x00000003ff001219 */ /* 0x000fce0000011602 */
.L_x_4823:
[----:B------:R-:W-:-:S05]  /*1cc0*/  IMAD R3, R0, R15, R15 ;  /* 0x0000000f00037224 */ /* 0x000fca00078e020f */
[----:B------:R-:W-:-:S07]  /*1cd0*/  VIMNMX R14, R14, R3, PT ;  /* 0x000000030e0e7248 */ /* 0x000fce0003fe0100 */
.L_x_4821:
[----:B------:R-:W0:Y:S01]  /*1ce0*/  @P0 LDC R2, c[0x0][0x44c] ;  /* 0x00011300ff020b82 */ /* 0x000e220000000800 */
[----:B------:R-:W-:Y:S01]  /*1cf0*/  R2UR UR4, R22 ;  /* 0x00000000160472ca */ /* 0x000fe200000e0000 */
[----:B------:R-:W-:Y:S02]  /*1d00*/  VIADD R14, R14, 0x5f ;  /* 0x0000005f0e0e7836 */ /* 0x000fe40000000000 */
[----:B------:R-:W-:Y:S02]  /*1d10*/  IMAD.IADD R73, R18, 0x1, -R17 ;  /* 0x0000000112497824 */ /* 0x000fe400078e0a11 */
[----:B------:R-:W-:Y:S02]  /*1d20*/  IMAD.HI R14, R14, 0x2aaaaaab, RZ ;  /* 0x2aaaaaab0e0e7827 */ /* 0x000fe400078e02ff */
[----:B------:R-:W1:Y:S06]  /*1d30*/  @P0 LDC R3, c[0x0][0x450] ;  /* 0x00011400ff030b82 */ /* 0x000e6c0000000800 */
[----:B------:R-:W-:-:S02]  /*1d40*/  IMAD.U32 R0, RZ, RZ, UR4 ;  /* 0x00000004ff007e24 */ /* 0x000fc4000f8e00ff */
[----:B------:R-:W2:Y:S01]  /*1d50*/  LDC R5, c[0x0][0x9dc] ;  /* 0x00027700ff057b82 */ /* 0x000ea20000000800 */
[----:B0-----:R-:W-:-:S05]  /*1d60*/  @P0 IMAD.HI.U32 R2, R2, UR4, RZ ;  /* 0x0000000402020c27 */ /* 0x001fca000f8e00ff */
[----:B-1----:R-:W-:Y:S02]  /*1d70*/  @P0 SHF.R.U32.HI R0, RZ, R3, R2 ;  /* 0x00000003ff000219 */ /* 0x002fe40000011602 */
[----:B------:R-:W-:-:S03]  /*1d80*/  SHF.R.U32.HI R3, RZ, 0x1f, R14 ;  /* 0x0000001fff037819 */ /* 0x000fc6000001160e */
[----:B------:R-:W-:Y:S01]  /*1d90*/  IMAD.IADD R0, R73, 0x1, R0 ;  /* 0x0000000149007824 */ /* 0x000fe200078e0200 */
[----:B------:R-:W-:-:S03]  /*1da0*/  LEA.HI.SX32 R14, R14, R3, 0x1c ;  /* 0x000000030e0e7211 */ /* 0x000fc600078fe2ff */
[----:B--2---:R-:W-:Y:S01]  /*1db0*/  IMAD.IADD R2, R0, 0x1, -R5 ;  /* 0x0000000100027824 */ /* 0x004fe200078e0a05 */
[----:B------:R-:W-:Y:S01]  /*1dc0*/  VIMNMX R14, R69, R14, PT ;  /* 0x0000000e450e7248 */ /* 0x000fe20003fe0100 */
[----:B------:R-:W-:Y:S06]  /*1dd0*/  @!P2 BRA `(.L_x_4824) ;  /* 0x00000000003ca947 */ /* 0x000fec0003800000 */
        /* <DEDUP_REMOVED lines=9> */
.L_x_4825:
[----:B------:R-:W-:-:S13]  /*1e70*/  ISETP.NE.AND P0, PT, R15, 0x1, PT ;  /* 0x000000010f00780c */ /* 0x000fda0003f05270 */
[----:B------:R-:W0:Y:S02]  /*1e80*/  @P0 LDC.64 R4, c[0x0][0x9e8] ;  /* 0x00027a00ff040b82 */ /* 0x000e240000000a00 */
[----:B0-----:R-:W-:-:S05]  /*1e90*/  @P0 IMAD.HI.U32 R4, R0, R4, RZ ;  /* 0x0000000400040227 */ /* 0x001fca00078e00ff */
[----:B------:R-:W-:-:S07]  /*1ea0*/  @P0 SHF.R.U32.HI R0, RZ, R5, R4 ;  /* 0x00000005ff000219 */ /* 0x000fce0000011604 */
.L_x_4826:
[----:B------:R-:W-:-:S05]  /*1eb0*/  IMAD R15, R0, R15, RZ ;  /* 0x0000000f000f7224 */ /* 0x000fca00078e02ff */
[----:B------:R-:W-:-:S07]  /*1ec0*/  VIMNMX R2, R2, R15, !PT ;  /* 0x0000000f02027248 */ /* 0x000fce0007fe0100 */
.L_x_4824:
[----:B------:R-:W-:Y:S01]  /*1ed0*/  IMAD.HI R2, R2, 0x2aaaaaab, RZ ;  /* 0x2aaaaaab02027827 */ /* 0x000fe200078e02ff */
[----:B------:R-:W-:Y:S02]  /*1ee0*/  LOP3.LUT R203, R198, 0xff, RZ, 0xc0, !PT ;  /* 0x000000ffc6cb7812 */ /* 0x000fe400078ec0ff */
[----:B------:R-:W-:Y:S01]  /*1ef0*/  SHF.R.U32.HI R198, RZ, 0x10, R198 ;  /* 0x00000010ffc67819 */ /* 0x000fe200000116c6 */
[----:B------:R-:W-:Y:S01]  /*1f00*/  IMAD.MOV.U32 R0, RZ, RZ, RZ ;  /* 0x000000ffff007224 */ /* 0x000fe200078e00ff */
[----:B------:R-:W-:-:S04]  /*1f10*/  SHF.R.U32.HI R3, RZ, 0x1f, R2 ;  /* 0x0000001fff037819 */ /* 0x000fc80000011602 */
[----:B------:R-:W-:-:S04]  /*1f20*/  LEA.HI.SX32 R3, R2, R3, 0x1c ;  /* 0x0000000302037211 */ /* 0x000fc800078fe2ff */
[----:B------:R-:W-:-:S04]  /*1f30*/  VIMNMX R9, RZ, R3, !PT ;  /* 0x00000003ff097248 */ /* 0x000fc80007fe0100 */
[----:B------:R-:W-:-:S13]  /*1f40*/  ISETP.GT.AND P0, PT, R14, R9, PT ;  /* 0x000000090e00720c */ /* 0x000fda0003f04270 */
[----:B------:R-:W-:Y:S05]  /*1f50*/  @!P0 BRA `(.L_x_4827) ;  /* 0x00000000007c8947 */ /* 0x000fea0003800000 */
[----:B------:R-:W0:Y:S01]  /*1f60*/  LDC R3, c[0x0][0x9f0] ;  /* 0x00027c00ff037b82 */ /* 0x000e220000000800 */
[----:B------:R-:W-:-:S04]  /*1f70*/  ISETP.NE.AND P0, PT, R198, RZ, PT ;  /* 0x000000ffc600720c */ /* 0x000fc80003f05270 */
[----:B0-----:R-:W-:-:S04]  /*1f80*/  SEL R11, R198, R3, P0 ;  /* 0x00000003c60b7207 */ /* 0x001fc80000000000 */
[-C--:B------:R-:W-:Y:S02]  /*1f90*/  IABS R5, R11.reuse ;  /* 0x0000000b00057213 */ /* 0x080fe40000000000 */
[----:B------:R-:W-:Y:S02]  /*1fa0*/  IADD3 R0, R11, -0x1, R14 ;  /* 0xffffffff0b007810 */ /* 0x000fe40007ffe00e */
[----:B------:R-:W0:Y:S01]  /*1fb0*/  I2F.RP R4, R5 ;  /* 0x0000000500047306 */ /* 0x000e220000209400 */
[----:B------:R-:W-:Y:S02]  /*1fc0*/  IABS R8, R11 ;  /* 0x0000000b00087213 */ /* 0x000fe40000000000 */
[----:B------:R-:W-:-:S05]  /*1fd0*/  IMAD.IADD R0, R0, 0x1, -R9 ;  /* 0x0000000100007824 */ /* 0x000fca00078e0a09 */
[----:B0-----:R-:W0:Y:S02]  /*1fe0*/  MUFU.RCP R4, R4 ;  /* 0x0000000400047308 */ /* 0x001e240000001000 */
[----:B0-----:R-:W-:Y:S02]  /*1ff0*/  VIADD R2, R4, 0xffffffe ;  /* 0x0ffffffe04027836 */ /* 0x001fe40000000000 */
[----:B------:R-:W-:-:S04]  /*2000*/  IMAD.MOV R4, RZ, RZ, -R8 ;  /* 0x000000ffff047224 */ /* 0x000fc800078e0a08 */
[----:B------:R0:W1:Y:S02]  /*2010*/  F2I.FTZ.U32.TRUNC.NTZ R3, R2 ;  /* 0x0000000200037305 */ /* 0x000064000021f000 */
[----:B0-----:R-:W-:Y:S02]  /*2020*/  IMAD.MOV.U32 R2, RZ, RZ, RZ ;  /* 0x000000ffff027224 */ /* 0x001fe400078e00ff */
[----:B-1----:R-:W-:-:S04]  /*2030*/  IMAD.MOV R6, RZ, RZ, -R3 ;  /* 0x000000ffff067224 */ /* 0x002fc800078e0a03 */
        /* <DEDUP_REMOVED lines=17> */
.L_x_4827:
[----:B------:R-:W-:Y:S01]  /*2150*/  IMAD R3, R203, R0, R9 ;  /* 0x00000000cb037224 */ /* 0x000fe200078e0209 */
[----:B------:R-:W-:-:S04]  /*2160*/  PLOP3.LUT P1, PT, PT, PT, PT, 0x80, 0x0 ;  /* 0x000000000000781c */ /* 0x000fc80003f2f070 */
[C---:B------:R-:W-:Y:S01]  /*2170*/  VIADDMNMX R5, R3.reuse, R0, R14, PT ;  /* 0x0000000003057246 */ /* 0x040fe2000380010e */
[----:B------:R-:W-:-:S04]  /*2180*/  IMAD R3, R3, 0x60, -R10 ;  /* 0x0000006003037824 */ /* 0x000fc800078e0a0a */
[----:B------:R-:W-:Y:S01]  /*2190*/  IMAD R5, R5, 0x60, -R10 ;  /* 0x0000006005057824 */ /* 0x000fe200078e0a0a */
[----:B------:R-:W-:-:S04]  /*21a0*/  VIMNMX R3, RZ, R3, !PT ;  /* 0x00000003ff037248 */ /* 0x000fc80007fe0100 */
[----:B------:R-:W-:Y:S01]  /*21b0*/  VIMNMX R0, R5, UR42, PT ;  /* 0x0000002a05007c48 */ /* 0x000fe2000bfe0100 */
[----:B------:R-:W-:-:S03]  /*21c0*/  IMAD.WIDE.U32 R70, R3, -0x55555555, RZ ;  /* 0xaaaaaaab03467825 */ /* 0x000fc600078e00ff */
[----:B------:R-:W-:Y:S02]  /*21d0*/  ISETP.GT.AND P0, PT, R0, R3, PT ;  /* 0x000000030000720c */ /* 0x000fe40003f04270 */
[----:B------:R-:W-:-:S05]  /*21e0*/  SHF.R.U32.HI R70, RZ, 0x6, R71 ;  /* 0x00000006ff467819 */ /* 0x000fca0000011647 */
[----:B------:R-:W-:-:S06]  /*21f0*/  IMAD.MOV.U32 R2, RZ, RZ, R70 ;  /* 0x000000ffff027224 */ /* 0x000fcc00078e0046 */
[----:B------:R-:W-:-:S04]  /*2200*/  @P0 VIADD R0, R0, 0x5f ;  /* 0x0000005f00000836 */ /* 0x000fc80000000000 */
[----:B------:R-:W-:-:S05]  /*2210*/  @P0 IMAD.HI R0, R0, 0x2aaaaaab, RZ ;  /* 0x2aaaaaab00000827 */ /* 0x000fca00078e02ff */
[----:B------:R-:W-:-:S04]  /*2220*/  @P0 SHF.R.U32.HI R3, RZ, 0x1f, R0 ;  /* 0x0000001fff030819 */ /* 0x000fc80000011600 */
[----:B------:R-:W-:-:S04]  /*2230*/  @P0 LEA.HI.SX32 R2, R0, R3, 0x1c ;  /* 0x0000000300020211 */ /* 0x000fc800078fe2ff */
[----:B------:R-:W-:-:S13]  /*2240*/  ISETP.GT.AND P0, PT, R2, R70, PT ;  /* 0x000000460200720c */ /* 0x000fda0003f04270 */
[----:B------:R-:W-:Y:S05]  /*2250*/  @!P0 BRA `(.L_x_4828) ;  /* 0x0000002800108947 */ /* 0x000fea0003800000 */
        /* <DEDUP_REMOVED lines=20> */
.L_x_4829:
[----:B------:R-:W2:Y:S04]  /*23a0*/  LDL R28, [R1+0x280] ;  /* 0x00028000011c7983 */ /* 0x000ea80000100800 */
[----:B------:R-:W3:Y:S01]  /*23b0*/  LDL R29, [R1+0x284] ;  /* 0x00028400011d7983 */ /* 0x000ee20000100800 */
[----:B------:R-:W0:Y:S01]  /*23c0*/  S2UR UR6, SR_SWINHI ;  /* 0x00000000000679c3 */ /* 0x000e220000002f00 */
[----:B------:R-:W-:-:S04]  /*23d0*/  IMAD.U32 R68, RZ, RZ, UR39 ;  /* 0x00000027ff447e24 */ /* 0x000fc8000f8e00ff */
[----:B------:R-:W-:Y:S01]  /*23e0*/  VIADD R68, R68, 0x400 ;  /* 0x0000040044447836 */ /* 0x000fe20000000000 */
[----:B------:R-:W-:Y:S01]  /*23f0*/  UMOV UR4, UR39 ;  /* 0x0000002700047c82 */ /* 0x000fe20008000000 */
[----:B0-----:R-:W-:Y:S01]  /*2400*/  UMOV UR5, UR6 ;  /* 0x0000000600057c82 */ /* 0x001fe20008000000 */
[----:B------:R-:W-:-:S04]  /*2410*/  UIADD3 UR6, UP0, UR4, 0x1e400, URZ ;  /* 0x0001e40004067890 */ /* 0x000fc8000ff1e03f */
[----:B------:R-:W-:Y:S02]  /*2420*/  UIADD3.X UR4, URZ, UR5, URZ, UP0, !UPT ;  /* 0x000000053f047290 */ /* 0x000fe400087fe43f */
[----:B------:R-:W-:-:S04]  /*2430*/  IMAD.U32 R4, RZ, RZ, UR6 ;  /* 0x00000006ff047e24 */ /* 0x000fc8000f8e00ff */
[----:B------:R-:W-:-:S05]  /*2440*/  IMAD.U32 R5, RZ, RZ, UR4 ;  /* 0x00000004ff057e24 */ /* 0x000fca000f8e00ff */
[----:B------:R0:W-:Y:S01]  /*2450*/  STL.64 [R1+0x38], R4 ;  /* 0x0000380401007387 */ /* 0x0001e20000100a00 */
[----:B------:R-:W-:Y:S02]  /*2460*/  LOP3.LUT P0, RZ, R68, 0x3ff, RZ, 0xc0, !PT ;  /* 0x000003ff44ff7812 */ /* 0x000fe4000780c0ff */
[----:B--2---:R-:W-:Y:S02]  /*2470*/  R2UR UR8, R28 ;  /* 0x000000001c0872ca */ /* 0x004fe400000e0000 */
[----:B---3--:R-:W-:-:S11]  /*2480*/  R2UR UR7, R29 ;  /* 0x000000001d0772ca */ /* 0x008fd600000e0000 */
[----:B------:R-:W-:-:S05]  /*2490*/  IMAD.U32 R25, RZ, RZ, UR8 ;  /* 0x00000008ff197e24 */ /* 0x000fca000f8e00ff */
[----:B------:R-:W-:-:S05]  /*24a0*/  IADD3 R25, P1, R25, 0x38, RZ ;  /* 0x0000003819197810 */ /* 0x000fca0007f3e0ff */
[----:B------:R-:W-:Y:S01]  /*24b0*/  IMAD.X R26, RZ, RZ, UR7, P1 ;  /* 0x00000007ff1a7e24 */ /* 0x000fe200088e06ff */
[----:B0-----:R-:W-:Y:S07]  /*24c0*/  @!P0 BRA `(.L_x_4830) ;  /* 0x0000000000408947 */ /* 0x001fee0003800000 */
        /* <DEDUP_REMOVED lines=16> */
.L_x_4830:
[----:B------:R-:W-:Y:S01]  /*25d0*/  ULDC.64 UR4, c[0x0][0x9f8] ;  /* 0x00027e0000047ab9 */ /* 0x000fe20000000a00 */
[----:B------:R-:W-:Y:S01]  /*25e0*/  IMAD.U32 R39, RZ, RZ, UR40 ;  /* 0x00000028ff277e24 */ /* 0x000fe2000f8e00ff */
[----:B------:R-:W-:Y:S01]  /*25f0*/  UISETP.NE.U32.AND UP0, UPT, UR4, URZ, UPT ;  /* 0x0000003f0400728c */ /* 0x000fe2000bf05070 */
[----:B------:R-:W2:Y:S01]  /*2600*/  LDL.64 R20, [R1+0x38] ;  /* 0x0000380001147983 */ /* 0x000ea20000100a00 */
[----:B------:R-:W-:Y:S01]  /*2610*/  R2UR UR27, R28 ;  /* 0x000000001c1b72ca */ /* 0x000fe200000e0000 */
[----:B------:R-:W-:Y:S01]  /*2620*/  IMAD.SHL.U32 R3, R227, 0x40, RZ ;  /* 0x00000040e3037824 */ /* 0x000fe200078e00ff */
[----:B------:R-:W-:Y:S01]  /*2630*/  UISETP.NE.AND.EX UP0, UPT, UR5, URZ, UPT, UP0 ;  /* 0x0000003f0500728c */ /* 0x000fe2000bf05300 */
[----:B------:R-:W-:Y:S01]  /*2640*/  R2UR UR28, R29 ;  /* 0x000000001d1c72ca */ /* 0x000fe200000e0000 */
[----:B------:R-:W-:Y:S01]  /*2650*/  IMAD.IADD R0, R24, 0x1, R27 ;  /* 0x0000000118007824 */ /* 0x000fe200078e021b */
[----:B------:R-:W-:Y:S01]  /*2660*/  ULDC.64 UR10, c[0x0][0x308] ;  /* 0x0000c200000a7ab9 */ /* 0x000fe20000000a00 */
[----:B------:R-:W-:Y:S01]  /*2670*/  ULDC.64 UR8, c[0x0][0x198] ;  /* 0x0000660000087ab9 */ /* 0x000fe20000000a00 */
[----:B------:R-:W-:Y:S01]  /*2680*/  ULDC.64 UR16, c[0x0][0x3f8] ;  /* 0x0000fe0000107ab9 */ /* 0x000fe20000000a00 */
[----:B------:R-:W-:Y:S01]  /*2690*/  PLOP3.LUT P0, PT, PT, PT, UP0, 0x80, 0x0 ;  /* 0x000000000000781c */ /* 0x000fe20003f0f008 */
[----:B------:R-:W-:Y:S01]  /*26a0*/  ULDC.64 UR14, c[0x0][0x408] ;  /* 0x00010200000e7ab9 */ /* 0x000fe20000000a00 */
[----:B------:R-:W-:Y:S01]  /*26b0*/  USHF.R.S32.HI UR12, URZ, 0x1f, UR41 ;  /* 0x0000001f3f0c7899 */ /* 0x000fe20008011429 */
[----:B------:R-:W-:Y:S01]  /*26c0*/  STL.128 [R1+0x100], RZ ;  /* 0x000100ff01007387 */ /* 0x000fe20000100c00 */
[----:B------:R-:W-:Y:S01]  /*26d0*/  ULDC.64 UR6, c[0x0][0x3e8] ;  /* 0x0000fa0000067ab9 */ /* 0x000fe20000000a00 */
[----:B------:R-:W-:Y:S01]  /*26e0*/  @UP0 ULDC.64 UR4, c[0x0][0x9f8] ;  /* 0x00027e0000040ab9 */ /* 0x000fe20000000a00 */
[----:B------:R-:W0:Y:S01]  /*26f0*/  LDC.64 R30, c[0x0][0xa08] ;  /* 0x00028200ff1e7b82 */ /* 0x000e220000000a00 */
[----:B------:R-:W-:-:S06]  /*2700*/  @UP0 UIMAD.WIDE UR4, UR40, 0x4, UR4 ;  /* 0x00000004280408a5 */ /* 0x000fcc000f8e0204 */
[----:B------:R-:W-:Y:S01]  /*2710*/  IMAD.U32 R4, RZ, RZ, UR4 ;  /* 0x00000004ff047e24 */ /* 0x000fe2000f8e00ff */
[----:B------:R-:W-:Y:S01]  /*2720*/  STL.128 [R1+0xc0], RZ ;  /* 0x0000c0ff01007387 */ /* 0x000fe20000100c00 */
[----:B------:R-:W-:Y:S01]  /*2730*/  IMAD.U32 R5, RZ, RZ, UR5 ;  /* 0x00000005ff057e24 */ /* 0x000fe2000f8e00ff */
[----:B------:R-:W-:Y:S01]  /*2740*/  LOP3.LUT R3, R3, 0x1c0, RZ, 0xc0, !PT ;  /* 0x000001c003037812 */ /* 0x000fe200078ec0ff */
[----:B------:R-:W-:Y:S01]  /*2750*/  IMAD.SHL.U32 R24, R199, 0x8, RZ ;  /* 0x00000008c7187824 */ /* 0x000fe200078e00ff */
[----:B------:R-:W-:Y:S01]  /*2760*/  UIADD3 UR24, UP1, UR27, 0x210, URZ ;  /* 0x000002101b187890 */ /* 0x000fe2000ff3e03f */
[----:B------:R-:W-:Y:S01]  /*2770*/  STL.128 [R1+0x120], RZ ;  /* 0x000120ff01007387 */ /* 0x000fe20000100c00 */
[----:B------:R-:W-:Y:S01]  /*2780*/  UIADD3 UR22, UP2, UR27, 0x140, URZ ;  /* 0x000001401b167890 */ /* 0x000fe2000ff5e03f */
[----:B------:R-:W1:Y:S01]  /*2790*/  LDC.64 R32, c[0x0][0x2e8] ;  /* 0x0000ba00ff207b82 */ /* 0x000e620000000a00 */
[----:B------:R-:W-:Y:S01]  /*27a0*/  UIADD3 UR13, UP5, UR27, 0x68, URZ ;  /* 0x000000681b0d7890 */ /* 0x000fe2000ffbe03f */
[----:B------:R3:W4:Y:S01]  /*27b0*/  @P0 LDG.E R39, desc[UR36][R4.64] ;  /* 0x0000002404270981 */ /* 0x000722000c1e1900 */
[----:B------:R-:W-:Y:S01]  /*27c0*/  SHF.R.U32.HI R6, RZ, 0x3, R3 ;  /* 0x00000003ff067819 */ /* 0x000fe20000011603 */
[----:B------:R-:W-:Y:S01]  /*27d0*/  UIADD3 UR20, UP3, UR27, 0x40, URZ ;  /* 0x000000401b147890 */ /* 0x000fe2000ff7e03f */
[----:B------:R-:W-:Y:S01]  /*27e0*/  LOP3.LUT R3, R3, 0x18, R24, 0xf8, !PT ;  /* 0x0000001803037812 */ /* 0x000fe200078ef818 */
[----:B------:R-:W-:Y:S01]  /*27f0*/  UIADD3.X UR25, URZ, UR28, URZ, UP1, !UPT ;  /* 0x0000001c3f197290 */ /* 0x000fe20008ffe43f */
[----:B------:R-:W5:Y:S01]  /*2800*/  S2R R38, SR_TID.X ;  /* 0x0000000000267919 */ /* 0x000f620000002100 */
[----:B------:R-:W-:Y:S01]  /*2810*/  UIADD3.X UR23, URZ, UR28, URZ, UP2, !UPT ;  /* 0x0000001c3f177290 */ /* 0x000fe200097fe43f */
[----:B------:R-:W-:Y:S01]  /*2820*/  LOP3.LUT R3, R3, R6, RZ, 0x3c, !PT ;  /* 0x0000000603037212 */ /* 0x000fe200078e3cff */
[----:B------:R-:W-:Y:S01]  /*2830*/  UIADD3.X UR18, URZ, UR28, URZ, UP5, !UPT ;  /* 0x0000001c3f127290 */ /* 0x000fe2000affe43f */
[----:B------:R-:W-:Y:S01]  /*2840*/  STL.128 [R1+0xe0], RZ ;  /* 0x0000e0ff01007387 */ /* 0x000fe20000100c00 */
[----:B---3--:R-:W-:Y:S01]  /*2850*/  IMAD.MOV.U32 R4, RZ, RZ, 0x1 ;  /* 0x00000001ff047424 */ /* 0x008fe200078e00ff */
[----:B------:R-:W-:Y:S01]  /*2860*/  UIADD3.X UR21, URZ, UR28, URZ, UP3, !UPT ;  /* 0x0000001c3f157290 */ /* 0x000fe20009ffe43f */
[----:B------:R-:W-:Y:S01]  /*2870*/  IMAD.U32 R6, RZ, RZ, UR24 ;  /* 0x00000018ff067e24 */ /* 0x000fe2000f8e00ff */
[----:B------:R-:W-:Y:S01]  /*2880*/  UIADD3 UR26, UP0, UR27, 0x220, URZ ;  /* 0x000002201b1a7890 */ /* 0x000fe2000ff1e03f */
[----:B------:R-:W-:Y:S01]  /*2890*/  IMAD.U32 R8, RZ, RZ, UR22 ;  /* 0x00000016ff087e24 */ /* 0x000fe2000f8e00ff */
[----:B------:R3:W-:Y:S01]  /*28a0*/  STL.U8 [R1+0x140], R4 ;  /* 0x0001400401007387 */ /* 0x0007e20000100000 */
[----:B------:R-:W-:Y:S01]  /*28b0*/  IMAD.U32 R5, RZ, RZ, UR25 ;  /* 0x00000019ff057e24 */ /* 0x000fe2000f8e00ff */
[----:B------:R-:W-:Y:S01]  /*28c0*/  UIADD3 UR19, UP4, UR27, 0x60, URZ ;  /* 0x000000601b137890 */ /* 0x000fe2000ff9e03f */
[----:B------:R-:W-:Y:S01]  /*28d0*/  IMAD.U32 R7, RZ, RZ, UR23 ;  /* 0x00000017ff077e24 */ /* 0x000fe2000f8e00ff */
[----:B------:R-:W-:Y:S01]  /*28e0*/  ULDC.64 UR4, c[0x0][0x300] ;  /* 0x0000c00000047ab9 */ /* 0x000fe20000000a00 */
[----:B------:R-:W-:Y:S01]  /*28f0*/  IMAD.U32 R12, RZ, RZ, UR18 ;  /* 0x00000012ff0c7e24 */ /* 0x000fe2000f8e00ff */
[----:B------:R-:W-:Y:S01]  /*2900*/  UIADD3.X UR18, URZ, UR28, URZ, UP0, !UPT ;  /* 0x0000001c3f127290 */ /* 0x000fe200087fe43f */
[----:B------:R-:W-:Y:S01]  /*2910*/  IMAD.U32 R9, RZ, RZ, UR20 ;  /* 0x00000014ff097e24 */ /* 0x000fe2000f8e00ff */
[----:B------:R-:W4:Y:S01]  /*2920*/  LDC.64 R42, c[0x0][0x418] ;  /* 0x00010600ff2a7b82 */ /* 0x000f220000000a00 */
[----:B------:R-:W-:-:S02]  /*2930*/  IMAD.U32 R193, RZ, RZ, UR42 ;  /* 0x0000002affc17e24 */ /* 0x000fc4000f8e00ff */
[----:B---3--:R-:W-:Y:S02]  /*2940*/  IMAD.MOV.U32 R4, RZ, RZ, R6 ;  /* 0x000000ffff047224 */ /* 0x008fe400078e0006 */
[----:B------:R-:W-:Y:S02]  /*2950*/  IMAD.MOV.U32 R6, RZ, RZ, R8 ;  /* 0x000000ffff067224 */ /* 0x000fe400078e0008 */
[----:B------:R-:W-:Y:S01]  /*2960*/  IMAD.U32 R11, RZ, RZ, UR13 ;  /* 0x0000000dff0b7e24 */ /* 0x000fe2000f8e00ff */
[----:B------:R-:W3:Y:S01]  /*2970*/  LDC.64 R40, c[0x0][0x318] ;  /* 0x0000c600ff287b82 */ /* 0x000ee20000000a00 */
[----:B------:R-:W-:Y:S01]  /*2980*/  IMAD.U32 R10, RZ, RZ, UR21 ;  /* 0x00000015ff0a7e24 */ /* 0x000fe2000f8e00ff */
[----:B------:R0:W-:Y:S01]  /*2990*/  STL.128 [R1+0x240], R4 ;  /* 0x0002400401007387 */ /* 0x0001e20000100c00 */
[----:B------:R-:W-:Y:S01]  /*29a0*/  UIADD3.X UR13, URZ, UR28, URZ, UP4, !UPT ;  /* 0x0000001c3f0d7290 */ /* 0x000fe2000a7fe43f */
[----:B------:R-:W-:Y:S01]  /*29b0*/  IMAD.U32 R8, RZ, RZ, UR26 ;  /* 0x0000001aff087e24 */ /* 0x000fe2000f8e00ff */
[----:B------:R-:W-:Y:S01]  /*29c0*/  UIADD3 UR21, UP0, UR8, 0x220, URZ ;  /* 0x0000022008157890 */ /* 0x000fe2000ff1e03f */
[----:B------:R-:W-:Y:S01]  /*29d0*/  IMAD.U32 R14, RZ, RZ, UR19 ;  /* 0x00000013ff0e7e24 */ /* 0x000fe2000f8e00ff */
[----:B------:R-:W-:Y:S01]  /*29e0*/  UIADD3 UR20, UP1, UR8, 0x22c, URZ ;  /* 0x0000022c08147890 */ /* 0x000fe2000ff3e03f */
[----:B------:R-:W-:Y:S01]  /*29f0*/  STL [R1+0x160], R0 ;  /* 0x0001600001007387 */ /* 0x000fe20000100800 */
[----:B------:R-:W-:Y:S01]  /*2a00*/  IMAD.U32 R15, RZ, RZ, UR13 ;  /* 0x0000000dff0f7e24 */ /* 0x000fe2000f8e00ff */
[----:B------:R-:W-:Y:S01]  /*2a10*/  USHF.L.U32 UR23, UR16, 0x6, URZ ;  /* 0x0000000610177899 */ /* 0x000fe2000800063f */
[----:B-----5:R-:W-:Y:S01]  /*2a20*/  VIADD R192, R38, 0xffffff80 ;  /* 0xffffff8026c07836 */ /* 0x020fe20000000000 */
[----:B------:R-:W-:Y:S01]  /*2a30*/  USHF.L.U64.HI UR22, UR16, 0x6, UR17 ;  /* 0x0000000610167899 */ /* 0x000fe20008010211 */
[----:B------:R-:W-:Y:S04]  /*2a40*/  STL.128 [R1+0x1c0], RZ ;  /* 0x0001c0ff01007387 */ /* 0x000fe80000100c00 */
[----:B------:R-:W-:Y:S01]  /*2a50*/  STL.64 [R1+0x1a0], RZ ;  /* 0x0001a0ff01007387 */ /* 0x000fe20000100a00 */
[----:B0-----:R-:W-:-:S02]  /*2a60*/  IMAD.MOV.U32 R4, RZ, RZ, R9 ;  /* 0x000000ffff047224 */ /* 0x001fc400078e0009 */
[----:B------:R-:W-:Y:S01]  /*2a70*/  IMAD.MOV.U32 R5, RZ, RZ, R10 ;  /* 0x000000ffff057224 */ /* 0x000fe200078e000a */
[----:B------:R-:W-:Y:S01]  /*2a80*/  STL [R1+0xf8], RZ ;  /* 0x0000f8ff01007387 */ /* 0x000fe20000100800 */
[----:B------:R-:W-:Y:S02]  /*2a90*/  IMAD.MOV.U32 R6, RZ, RZ, R11 ;  /* 0x000000ffff067224 */ /* 0x000fe400078e000b */
[----:B------:R-:W-:Y:S01]  /*2aa0*/  IMAD.MOV.U32 R7, RZ, RZ, R12 ;  /* 0x000000ffff077224 */ /* 0x000fe200078e000c */
[----:B------:R-:W-:Y:S01]  /*2ab0*/  UIADD3 UR13, UP2, UR8, 0x70, URZ ;  /* 0x00000070080d7890 */ /* 0x000fe2000ff5e03f */
[----:B------:R-:W-:Y:S01]  /*2ac0*/  IMAD.U32 R9, RZ, RZ, UR18 ;  /* 0x00000012ff097e24 */ /* 0x000fe2000f8e00ff */
[----:B------:R-:W-:Y:S01]  /*2ad0*/  STL.64 [R1+0x228], R14 ;  /* 0x0002280e01007387 */ /* 0x000fe20000100a00 */
[----:B------:R-:W-:Y:S02]  /*2ae0*/  IMAD.U32 R28, RZ, RZ, UR20 ;  /* 0x00000014ff1c7e24 */ /* 0x000fe4000f8e00ff */
[--C-:B------:R-:W-:Y:S01]  /*2af0*/  IMAD.MOV.U32 R194, RZ, RZ, R192.reuse ;  /* 0x000000ffffc27224 */ /* 0x100fe200078e00c0 */
[----:B------:R0:W-:Y:S01]  /*2b00*/  STL.128 [R1+0x250], R4 ;  /* 0x0002500401007387 */ /* 0x0001e20000100c00 */
[----:B------:R-:W-:Y:S01]  /*2b10*/  UIMAD UR8, UR17, 0x60, URZ ;  /* 0x00000060110878a4 */ /* 0x000fe2000f8e023f */
[----:B------:R-:W-:Y:S01]  /*2b20*/  IMAD.MOV.U32 R195, RZ, RZ, R192 ;  /* 0x000000ffffc37224 */ /* 0x000fe200078e00c0 */
[----:B------:R-:W-:Y:S01]  /*2b30*/  UIADD3.X UR18, URZ, UR9, URZ, UP2, !UPT ;  /* 0x000000093f127290 */ /* 0x000fe200097fe43f */
[----:B------:R-:W-:Y:S01]  /*2b40*/  SHF.R.S32.HI R10, RZ, 0x1f, R0 ;  /* 0x0000001fff0a7819 */ /* 0x000fe20000011400 */
[----:B------:R-:W-:Y:S04]  /*2b50*/  STL [R1+0x118], RZ ;  /* 0x000118ff01007387 */ /* 0x000fe80000100800 */
[----:B------:R-:W-:Y:S04]  /*2b60*/  STL [R1+0xb8], RZ ;  /* 0x0000b8ff01007387 */ /* 0x000fe80000100800 */
[----:B------:R-:W-:Y:S01]  /*2b70*/  STL [R1+0xd8], RZ ;  /* 0x0000d8ff01007387 */ /* 0x000fe20000100800 */
[----:B0-----:R-:W-:-:S03]  /*2b80*/  IMAD.MOV.U32 R6, RZ, RZ, R8 ;  /* 0x000000ffff067224 */ /* 0x001fc600078e0008 */
[----:B------:R-:W-:Y:S01]  /*2b90*/  STL.64 [R1+0x188], RZ ;  /* 0x000188ff01007387 */ /* 0x000fe20000100a00 */
[----:B------:R-:W-:Y:S02]  /*2ba0*/  IMAD.MOV.U32 R7, RZ, RZ, R9 ;  /* 0x000000ffff077224 */ /* 0x000fe400078e0009 */
[C---:B------:R-:W-:Y:S01]  /*2bb0*/  IMAD.WIDE.U32 R8, R196.reuse, UR10, RZ ;  /* 0x0000000ac4087c25 */ /* 0x040fe2000f8e00ff */
[----:B------:R-:W-:Y:S03]  /*2bc0*/  STL.64 [R1+0x1b0], RZ ;  /* 0x0001b0ff01007387 */ /* 0x000fe60000100a00 */
[----:B------:R-:W-:Y:S01]  /*2bd0*/  IMAD R9, R196, UR11, R9 ;  /* 0x0000000bc4097c24 */ /* 0x000fe2000f8e0209 */
[----:B------:R-:W-:Y:S01]  /*2be0*/  UIMAD.WIDE.U32 UR10, UR16, 0x60, URZ ;  /* 0x00000060100a78a5 */ /* 0x000fe2000f8e003f */
[----:B------:R-:W-:Y:S01]  /*2bf0*/  IMAD.MOV.U32 R4, RZ, RZ, R25 ;  /* 0x000000ffff047224 */ /* 0x000fe200078e0019 */
[----:B------:R-:W-:Y:S01]  /*2c00*/  STL.64 [R1+0x198], RZ ;  /* 0x000198ff01007387 */ /* 0x000fe20000100a00 */
[----:B------:R-:W-:Y:S01]  /*2c10*/  IMAD.MOV.U32 R5, RZ, RZ, R26 ;  /* 0x000000ffff057224 */ /* 0x000fe200078e001a */
[----:B------:R-:W-:-:S02]  /*2c20*/  UIADD3 UR8, UR11, UR8, URZ ;  /* 0x000000080b087290 */ /* 0x000fc4000fffe03f */
[----:B------:R-:W-:Y:S01]  /*2c30*/  IMAD.U32 R14, RZ, RZ, UR10 ;  /* 0x0000000aff0e7e24 */ /* 0x000fe2000f8e00ff */
[----:B------:R-:W-:Y:S01]  /*2c40*/  STL [R1+0x190], RZ ;  /* 0x000190ff01007387 */ /* 0x000fe20000100800 */
[----:B------:R-:W-:-:S03]  /*2c50*/  UIMAD UR10, UR15, 0x60, URZ ;  /* 0x000000600f0a78a4 */ /* 0x000fc6000f8e023f */
[----:B------:R0:W-:Y:S01]  /*2c60*/  STL.128 [R1+0x260], R4 ;  /* 0x0002600401007387 */ /* 0x0001e20000100c00 */
[----:B------:R-:W-:Y:S02]  /*2c70*/  IMAD.U32 R15, RZ, RZ, UR11 ;  /* 0x0000000bff0f7e24 */ /* 0x000fe4000f8e00ff */
[----:B------:R-:W-:Y:S01]  /*2c80*/  IMAD R11, R10, UR4, RZ ;  /* 0x000000040a0b7c24 */ /* 0x000fe2000f8e02ff */
[----:B------:R-:W-:Y:S01]  /*2c90*/  STL [R1+0x1b8], RZ ;  /* 0x0001b8ff01007387 */ /* 0x000fe20000100800 */
[----:B------:R-:W-:Y:S02]  /*2ca0*/  IMAD.U32 R15, RZ, RZ, UR8 ;  /* 0x00000008ff0f7e24 */ /* 0x000fe4000f8e00ff */
[----:B------:R-:W-:Y:S01]  /*2cb0*/  IMAD R13, R0, UR5, R11 ;  /* 0x00000005000d7c24 */ /* 0x000fe2000f8e020b */
[----:B------:R-:W-:Y:S04]  /*2cc0*/  STL [R1+0x60], R193 ;  /* 0x000060c101007387 */ /* 0x000fe80000100800 */
[----:B------:R-:W-:Y:S01]  /*2cd0*/  STL.64 [R1+0x158], R192 ;  /* 0x000158c001007387 */ /* 0x000fe20000100a00 */
[----:B0-----:R-:W-:Y:S01]  /*2ce0*/  IMAD.U32 R5, RZ, RZ, UR18 ;  /* 0x00000012ff057e24 */ /* 0x001fe2000f8e00ff */
[----:B------:R-:W-:Y:S01]  /*2cf0*/  UIMAD.WIDE.U32 UR18, UR14, 0x60, URZ ;  /* 0x000000600e1278a5 */ /* 0x000fe2000f8e003f */
[----:B------:R-:W-:Y:S01]  /*2d00*/  IMAD.U32 R6, RZ, RZ, UR27 ;  /* 0x0000001bff067e24 */ /* 0x000fe2000f8e00ff */
[----:B------:R-:W-:Y:S01]  /*2d10*/  STL.128 [R1+0x70], R192 ;  /* 0x000070c001007387 */ /* 0x000fe20000100c00 */
[----:B------:R-:W-:-:S02]  /*2d20*/  IMAD.U32 R7, RZ, RZ, UR28 ;  /* 0x0000001cff077e24 */ /* 0x000fc4000f8e00ff */
[----:B------:R-:W-:Y:S01]  /*2d30*/  IMAD.U32 R4, RZ, RZ, UR13 ;  /* 0x0000000dff047e24 */ /* 0x000fe2000f8e00ff */
[----:B------:R-:W-:Y:S01]  /*2d40*/  UIADD3 UR13, UR19, UR10, URZ ;  /* 0x0000000a130d7290 */ /* 0x000fe2000fffe03f */
[----:B------:R-:W-:-:S03]  /*2d50*/  IMAD.WIDE.U32 R10, R0, UR4, R8 ;  /* 0x00000004000a7c25 */ /* 0x000fc6000f8e0008 */
[----:B------:R0:W-:Y:S01]  /*2d60*/  STL.128 [R1+0x230], R4 ;  /* 0x0002300401007387 */ /* 0x0001e20000100c00 */
[----:B------:R-:W-:Y:S02]  /*2d70*/  IMAD.U32 R0, RZ, RZ, UR23 ;  /* 0x00000017ff007e24 */ /* 0x000fe4000f8e00ff */
[----:B------:R-:W-:Y:S01]  /*2d80*/  IMAD.U32 R25, RZ, RZ, UR22 ;  /* 0x00000016ff197e24 */ /* 0x000fe2000f8e00ff */
[----:B------:R-:W-:Y:S02]  /*2d90*/  UIMAD UR8, UR12, UR16, URZ ;  /* 0x000000100c0872a4 */ /* 0x000fe4000f8e023f */
[----:B------:R-:W-:Y:S01]  /*2da0*/  UIMAD.WIDE.U32 UR10, UR41, UR16, URZ ;  /* 0x00000010290a72a5 */ /* 0x000fe2000f8e003f */
[----:B0-----:R-:W-:Y:S02]  /*2db0*/  IMAD.MOV.U32 R7, RZ, RZ, R15 ;  /* 0x000000ffff077224 */ /* 0x001fe400078e000f */
[----:B------:R-:W-:Y:S01]  /*2dc0*/  IMAD.U32 R15, RZ, RZ, UR19 ;  /* 0x00000013ff0f7e24 */ /* 0x000fe2000f8e00ff */
[----:B------:R-:W-:Y:S01]  /*2dd0*/  USHF.L.U32 UR19, UR14, 0x6, URZ ;  /* 0x000000060e137899 */ /* 0x000fe2000800063f */
[----:B------:R-:W-:Y:S01]  /*2de0*/  IMAD.U32 R15, RZ, RZ, UR13 ;  /* 0x0000000dff0f7e24 */ /* 0x000fe2000f8e00ff */
[----:B------:R-:W-:Y:S01]  /*2df0*/  USHF.L.U64.HI UR13, UR14, 0x6, UR15 ;  /* 0x000000060e0d7899 */ /* 0x000fe2000801020f */
[----:B------:R-:W-:-:S02]  /*2e00*/  IMAD.MOV.U32 R6, RZ, RZ, R14 ;  /* 0x000000ffff067224 */ /* 0x000fc400078e000e */
[----:B------:R-:W-:Y:S02]  /*2e10*/  IMAD.MOV.U32 R4, RZ, RZ, R0 ;  /* 0x000000ffff047224 */ /* 0x000fe400078e0000 */
[----:B------:R-:W-:Y:S01]  /*2e20*/  IMAD.MOV.U32 R5, RZ, RZ, R25 ;  /* 0x000000ffff057224 */ /* 0x000fe200078e0019 */
[----:B------:R-:W-:Y:S01]  /*2e30*/  UIMAD UR8, UR41, UR17, UR8 ;  /* 0x00000011290872a4 */ /* 0x000fe2000f8e0208 */
[----:B------:R-:W-:Y:S02]  /*2e40*/  IMAD.U32 R0, RZ, RZ, UR19 ;  /* 0x00000013ff007e24 */ /* 0x000fe4000f8e00ff */
[----:B------:R-:W-:Y:S01]  /*2e50*/  IMAD.U32 R14, RZ, RZ, UR18 ;  /* 0x00000012ff0e7e24 */ /* 0x000fe2000f8e00ff */
[----:B------:R-:W-:Y:S01]  /*2e60*/  STL.128 [R1+0xc0], R4 ;  /* 0x0000c00401007387 */ /* 0x000fe20000100c00 */
[----:B------:R-:W-:Y:S01]  /*2e70*/  UIADD3.X UR18, URZ, UR9, URZ, UP0, !UPT ;  /* 0x000000093f127290 */ /* 0x000fe200087fe43f */
[----:B------:R-:W-:Y:S01]  /*2e80*/  IMAD.U32 R25, RZ, RZ, UR13 ;  /* 0x0000000dff197e24 */ /* 0x000fe2000f8e00ff */
[----:B------:R-:W-:Y:S01]  /*2e90*/  ULEA UR13, UP0, UR10, UR6, 0x1 ;  /* 0x000000060a0d7291 */ /* 0x000fe2000f80083f */
[----:B------:R0:W-:Y:S01]  /*2ea0*/  STL.128 [R1+0x100], R4 ;  /* 0x0001000401007387 */ /* 0x0001e20000100c00 */
[----:B------:R-:W-:Y:S01]  /*2eb0*/  IMAD.SHL.U32 R26, R199, 0x4, RZ ;  /* 0x00000004c71a7824 */ /* 0x000fe200078e00ff */
[----:B------:R-:W-:-:S02]  /*2ec0*/  UIADD3 UR6, UR11, UR8, URZ ;  /* 0x000000080b067290 */ /* 0x000fc4000fffe03f */
[----:B------:R-:W-:Y:S02]  /*2ed0*/  UIADD3.X UR8, URZ, UR9, URZ, UP1, !UPT ;  /* 0x000000093f087290 */ /* 0x000fe40008ffe43f */
[----:B------:R-:W-:Y:S01]  /*2ee0*/  SHF.R.S32.HI R27, RZ, 0x1f, R26 ;  /* 0x0000001fff1b7819 */ /* 0x000fe2000001141a */
[----:B------:R-:W-:Y:S01]  /*2ef0*/  UIMAD UR12, UR12, UR14, URZ ;  /* 0x0000000e0c0c72a4 */ /* 0x000fe2000f8e023f */
[----:B0-----:R-:W-:Y:S01]  /*2f00*/  IMAD.MOV.U32 R4, RZ, RZ, R0 ;  /* 0x000000ffff047224 */ /* 0x001fe200078e0000 */
[----:B------:R-:W-:Y:S01]  /*2f10*/  SHF.R.S32.HI R0, RZ, 0x1f, R197 ;  /* 0x0000001fff007819 */ /* 0x000fe200000114c5 */
[----:B------:R-:W-:Y:S02]  /*2f20*/  IMAD.MOV.U32 R6, RZ, RZ, R14 ;  /* 0x000000ffff067224 */ /* 0x000fe400078e000e */
[----:B------:R-:W-:Y:S02]  /*2f30*/  IMAD.MOV.U32 R7, RZ, RZ, R15 ;  /* 0x000000ffff077224 */ /* 0x000fe400078e000f */
[----:B------:R-:W-:-:S02]  /*2f40*/  IMAD.MOV.U32 R5, RZ, RZ, R25 ;  /* 0x000000ffff057224 */ /* 0x000fc400078e0019 */
[C---:B------:R-:W-:Y:S01]  /*2f50*/  IMAD R12, R0.reuse, UR16, RZ ;  /* 0x00000010000c7c24 */ /* 0x040fe2000f8e02ff */
[----:B------:R-:W-:Y:S01]  /*2f60*/  ULEA.HI.X UR10, UR10, UR7, UR6, 0x1, UP0 ;  /* 0x000000070a0a7291 */ /* 0x000fe200080f0c06 */
[----:B------:R-:W-:Y:S01]  /*2f70*/  IMAD.U32 R14, RZ, RZ, UR21 ;  /* 0x00000015ff0e7e24 */ /* 0x000fe2000f8e00ff */
[----:B------:R-:W-:Y:S01]  /*2f80*/  STL.128 [R1+0xe0], R4 ;  /* 0x0000e00401007387 */ /* 0x000fe20000100c00 */
[----:B------:R-:W-:Y:S01]  /*2f90*/  IMAD.U32 R15, RZ, RZ, UR18 ;  /* 0x00000012ff0f7e24 */ /* 0x000fe2000f8e00ff */
[----:B------:R-:W-:Y:S01]  /*2fa0*/  SHF.R.S32.HI R25, RZ, 0x1f, R24 ;  /* 0x0000001fff197819 */ /* 0x000fe20000011418 */
[----:B------:R-:W-:Y:S01]  /*2fb0*/  IMAD.U32 R29, RZ, RZ, UR8 ;  /* 0x00000008ff1d7e24 */ /* 0x000fe2000f8e00ff */
[----:B------:R0:W-:Y:S01]  /*2fc0*/  STL.128 [R1+0x120], R4 ;  /* 0x0001200401007387 */ /* 0x0001e20000100c00 */
[----:B------:R-:W-:Y:S02]  /*2fd0*/  UIMAD.WIDE.U32 UR6, UR41, UR14, URZ ;  /* 0x0000000e290672a5 */ /* 0x000fe4000f8e003f */
[----:B------:R-:W-:Y:S01]  /*2fe0*/  IMAD R0, R0, UR14, RZ ;  /* 0x0000000e00007c24 */ /* 0x000fe2000f8e02ff */
[----:B------:R-:W-:Y:S01]  /*2ff0*/  UIMAD UR12, UR41, UR15, UR12 ;  /* 0x0000000f290c72a4 */ /* 0x000fe2000f8e020c */
[----:B------:R5:W-:Y:S01]  /*3000*/  STL.64 [R1+0x148], R14 ;  /* 0x0001480e01007387 */ /* 0x000be20000100a00 */
[----:B------:R-:W-:Y:S01]  /*3010*/  ULDC.64 UR8, c[0x0][0x400] ;  /* 0x0001000000087ab9 */ /* 0x000fe20000000a00 */
[C---:B------:R-:W-:Y:S01]  /*3020*/  IMAD R0, R197.reuse, UR15, R0 ;  /* 0x0000000fc5007c24 */ /* 0x040fe2000f8e0200 */
[----:B------:R-:W-:Y:S01]  /*3030*/  ULEA UR8, UP0, UR6, UR8, 0x1 ;  /* 0x0000000806087291 */ /* 0x000fe2000f80083f */
[----:B------:R1:W-:Y:S01]  /*3040*/  STL.64 [R1+0x150], R28 ;  /* 0x0001501c01007387 */ /* 0x0003e20000100a00 */
[----:B------:R-:W-:Y:S01]  /*3050*/  UIADD3 UR7, UR7, UR12, URZ ;  /* 0x0000000c07077290 */ /* 0x000fe2000fffe03f */
[----:B------:R-:W-:-:S04]  /*3060*/  IMAD.WIDE.U32 R34, R197, UR14, R26 ;  /* 0x0000000ec5227c25 */ /* 0x000fc8000f8e001a */
[C---:B0-----:R-:W-:Y:S02]  /*3070*/  IMAD R7, R197.reuse, UR17, R12 ;  /* 0x00000011c5077c24 */ /* 0x041fe4000f8e020c */
[----:B------:R-:W-:-:S04]  /*3080*/  IMAD.WIDE.U32 R4, R197, UR16, R26 ;  /* 0x00000010c5047c25 */ /* 0x000fc8000f8e001a */
[----:B-----5:R-:W-:Y:S01]  /*3090*/  IMAD.WIDE.U32 R14, R197, UR16, R24 ;  /* 0x00000010c50e7c25 */ /* 0x020fe2000f8e0018 */
[----:B------:R-:W-:-:S03]  /*30a0*/  LEA R6, P0, R4, UR13, 0x1 ;  /* 0x0000000d04067c11 */ /* 0x000fc6000f8008ff */
[----:B-1----:R-:W-:Y:S01]  /*30b0*/  IMAD.IADD R29, R5, 0x1, R7 ;  /* 0x00000001051d7824 */ /* 0x002fe200078e0207 */
[----:B------:R-:W-:Y:S01]  /*30c0*/  ULEA.HI.X UR6, UR6, UR9, UR7, 0x1, UP0 ;  /* 0x0000000906067291 */ /* 0x000fe200080f0c07 */
[----:B------:R-:W-:Y:S02]  /*30d0*/  IMAD.IADD R5, R7, 0x1, R15 ;  /* 0x0000000107057824 */ /* 0x000fe400078e020f */
[----:B------:R-:W-:Y:S01]  /*30e0*/  IMAD.IADD R15, R35, 0x1, R0 ;  /* 0x00000001230f7824 */ /* 0x000fe200078e0200 */
[----:B------:R-:W-:Y:S02]  /*30f0*/  LEA.HI.X R7, R4, UR10, R29, 0x1, P0 ;  /* 0x0000000a04077c11 */ /* 0x000fe400080f0c1d */
[----:B------:R-:W-:Y:S01]  /*3100*/  LEA R12, P0, R34, UR8, 0x1 ;  /* 0x00000008220c7c11 */ /* 0x000fe2000f8008ff */
[----:B------:R-:W-:Y:S01]  /*3110*/  IMAD.WIDE.U32 R36, R197, UR14, R24 ;  /* 0x0000000ec5247c25 */ /* 0x000fe2000f8e0018 */
[----:B------:R-:W-:-:S03]  /*3120*/  LEA R28, P1, R14, UR13, 0x1 ;  /* 0x0000000d0e1c7c11 */ /* 0x000fc6000f8208ff */
[----:B------:R-:W-:Y:S01]  /*3130*/  IMAD.IADD R35, R11, 0x1, R13 ;  /* 0x000000010b237824 */ /* 0x000fe200078e020d */
[----:B------:R-:W-:Y:S02]  /*3140*/  LEA.HI.X R13, R34, UR6, R15, 0x1, P0 ;  /* 0x00000006220d7c11 */ /* 0x000fe400080f0c0f */
[----:B------:R-:W-:Y:S02]  /*3150*/  ISETP.NE.U32.AND P0, PT, R30, RZ, PT ;  /* 0x000000ff1e00720c */ /* 0x000fe40003f05070 */
[----:B------:R-:W-:Y:S01]  /*3160*/  LEA.HI.X R29, R14, UR10, R5, 0x1, P1 ;  /* 0x0000000a0e1d7c11 */ /* 0x000fe200088f0c05 */
[----:B------:R-:W-:Y:S01]  /*3170*/  IMAD.IADD R5, R0, 0x1, R37 ;  /* 0x0000000100057824 */ /* 0x000fe200078e0225 */
[C---:B------:R-:W-:Y:S02]  /*3180*/  LEA R14, P1, R36.reuse, UR8, 0x1 ;  /* 0x00000008240e7c11 */ /* 0x040fe4000f8208ff */
[----:B------:R-:W-:Y:S02]  /*3190*/  ISETP.NE.AND.EX P0, PT, R31, RZ, PT, P0 ;  /* 0x000000ff1f00720c */ /* 0x000fe40003f05300 */
[----:B------:R-:W-:Y:S01]  /*31a0*/  LEA.HI.X R15, R36, UR6, R5, 0x1, P1 ;  /* 0x00000006240f7c11 */ /* 0x000fe200088f0c05 */
[----:B------:R-:W-:-:S02]  /*31b0*/  IMAD.MOV.U32 R34, RZ, RZ, R10 ;  /* 0x000000ffff227224 */ /* 0x000fc400078e000a */
[----:B------:R-:W-:Y:S01]  /*31c0*/  IMAD.U32 R11, RZ, RZ, UR6 ;  /* 0x00000006ff0b7e24 */ /* 0x000fe2000f8e00ff */
[----:B------:R-:W-:Y:S01]  /*31d0*/  ULDC.64 UR6, c[0x0][0x310] ;  /* 0x0000c40000067ab9 */ /* 0x000fe20000000a00 */
[----:B------:R-:W-:Y:S01]  /*31e0*/  STL.64 [R1+0xd0], R6 ;  /* 0x0000d00601007387 */ /* 0x000fe20000100a00 */
[----:B------:R-:W-:Y:S01]  /*31f0*/  IMAD.U32 R10, RZ, RZ, UR8 ;  /* 0x00000008ff0a7e24 */ /* 0x000fe2000f8e00ff */
[----:B------:R-:W-:Y:S02]  /*3200*/  ULDC.64 UR8, c[0x0][0x428] ;  /* 0x00010a0000087ab9 */ /* 0x000fe40000000a00 */
[----:B------:R0:W-:Y:S01]  /*3210*/  STL.64 [R1+0x110], R28 ;  /* 0x0001101c01007387 */ /* 0x0001e20000100a00 */
[----:B------:R-:W-:-:S03]  /*3220*/  LEA R25, P1, R8, R32, 0x1 ;  /* 0x0000002008197211 */ /* 0x000fc600078208ff */
[----:B------:R-:W-:Y:S01]  /*3230*/  STL.64 [R1+0xb0], R10 ;  /* 0x0000b00a01007387 */ /* 0x000fe20000100a00 */
[----:B0-----:R-:W0:Y:S03]  /*3240*/  LDC.64 R28, c[0x0][0x3f0] ;  /* 0x0000fc00ff1c7b82 */ /* 0x001e260000000a00 */
[----:B------:R1:W-:Y:S04]  /*3250*/  STL.64 [R1+0xf0], R12 ;  /* 0x0000f00c01007387 */ /* 0x0003e80000100a00 */
[----:B------:R5:W-:Y:S01]  /*3260*/  STL.64 [R1+0x130], R14 ;  /* 0x0001300e01007387 */ /* 0x000be20000100a00 */
[----:B-1----:R-:W1:Y:S08]  /*3270*/  LDC.64 R12, c[0x0][0x328] ;  /* 0x0000ca00ff0c7b82 */ /* 0x002e700000000a00 */
[----:B-----5:R-:W1:Y:S01]  /*3280*/  LDC.64 R14, c[0x0][0x338] ;  /* 0x0000ce00ff0e7b82 */ /* 0x020e620000000a00 */
[----:B----4-:R-:W-:-:S02]  /*3290*/  SHF.R.S32.HI R0, RZ, 0x1f, R39 ;  /* 0x0000001fff007819 */ /* 0x010fc40000011427 */
[----:B------:R-:W-:Y:S02]  /*32a0*/  SEL R4, R39, RZ, !P0 ;  /* 0x000000ff27047207 */ /* 0x000fe40004000000 */
[----:B------:R-:W-:-:S03]  /*32b0*/  SEL R5, R0, RZ, !P0 ;  /* 0x000000ff00057207 */ /* 0x000fc60004000000 */
[----:B------:R-:W-:-:S04]  /*32c0*/  IMAD.WIDE.U32 R6, R4, UR6, R34 ;  /* 0x0000000604067c25 */ /* 0x000fc8000f8e0022 */
[----:B------:R-:W-:Y:S01]  /*32d0*/  IMAD R5, R5, UR6, RZ ;  /* 0x0000000605057c24 */ /* 0x000fe2000f8e02ff */
[----:B------:R-:W-:Y:S02]  /*32e0*/  UIMAD UR6, UR5, 0x60, URZ ;  /* 0x00000060050678a4 */ /* 0x000fe4000f8e023f */
[----:B------:R-:W-:Y:S01]  /*32f0*/  UIMAD.WIDE.U32 UR4, UR4, 0x60, URZ ;  /* 0x00000060040478a5 */ /* 0x000fe2000f8e003f */
[----:B------:R-:W-:Y:S01]  /*3300*/  IMAD R5, R4, UR7, R5 ;  /* 0x0000000704057c24 */ /* 0x000fe2000f8e0205 */
[----:B------:R-:W-:Y:S01]  /*3310*/  LOP3.LUT P0, RZ, R42, R30, RZ, 0xfc, !PT ;  /* 0x0000001e2aff7212 */ /* 0x000fe2000780fcff */
[----:B------:R-:W-:Y:S01]  /*3320*/  IMAD R0, R0, UR8, RZ ;  /* 0x0000000800007c24 */ /* 0x000fe2000f8e02ff */
[----:B------:R-:W-:Y:S01]  /*3330*/  UIADD3 UR6, UR5, UR6, URZ ;  /* 0x0000000605067290 */ /* 0x000fe2000fffe03f */
[----:B------:R-:W-:Y:S01]  /*3340*/  LEA.HI.X R30, R8, R33, R9, 0x1, P1 ;  /* 0x00000021081e7211 */ /* 0x000fe200008f0c09 */
[----:B------:R-:W-:Y:S01]  /*3350*/  IMAD.IADD R5, R7, 0x1, R5 ;  /* 0x0000000107057824 */ /* 0x000fe200078e0205 */
[----:B------:R-:W-:Y:S01]  /*3360*/  LOP3.LUT P0, RZ, R43, R31, RZ, 0xfc, P0 ;  /* 0x0000001f2bff7212 */ /* 0x000fe2000000fcff */
[C---:B------:R-:W-:Y:S01]  /*3370*/  IMAD.WIDE.U32 R34, R39.reuse, UR8, RZ ;  /* 0x0000000827227c25 */ /* 0x040fe2000f8e00ff */
[----:B------:R-:W-:Y:S01]  /*3380*/  LEA R27, P1, R6, R32, 0x1 ;  /* 0x00000020061b7211 */ /* 0x000fe200078208ff */
[----:B------:R-:W4:Y:S02]  /*3390*/  LDC.64 R8, c[0x0][0x310] ;  /* 0x0000c400ff087b82 */ /* 0x000f240000000a00 */
[----:B------:R-:W-:-:S02]  /*33a0*/  IMAD R11, R39, UR9, R0 ;  /* 0x00000009270b7c24 */ /* 0x000fc4000f8e0200 */
[----:B------:R-:W-:Y:S02]  /*33b0*/  IMAD.U32 R36, RZ, RZ, UR4 ;  /* 0x00000004ff247e24 */ /* 0x000fe4000f8e00ff */
[----:B------:R-:W-:Y:S01]  /*33c0*/  IMAD.U32 R31, RZ, RZ, UR6 ;  /* 0x00000006ff1f7e24 */ /* 0x000fe2000f8e00ff */
[----:B------:R-:W-:Y:S01]  /*33d0*/  LEA.HI.X R7, R6, R33, R5, 0x1, P1 ;  /* 0x0000002106077211 */ /* 0x000fe200008f0c05 */
[----:B------:R-:W-:Y:S01]  /*33e0*/  IMAD.IADD R0, R35, 0x1, R11 ;  /* 0x0000000123007824 */ /* 0x000fe200078e020b */
[----:B------:R-:W-:Y:S01]  /*33f0*/  LEA R32, P2, R34, R42, 0x2 ;  /* 0x0000002a22207211 */ /* 0x000fe200078410ff */
[----:B------:R-:W-:Y:S02]  /*3400*/  IMAD.MOV.U32 R4, RZ, RZ, R36 ;  /* 0x000000ffff047224 */ /* 0x000fe400078e0024 */
[----:B------:R-:W-:Y:S02]  /*3410*/  IMAD.MOV.U32 R5, RZ, RZ, R31 ;  /* 0x000000ffff057224 */ /* 0x000fe400078e001f */
[----:B------:R-:W-:-:S02]  /*3420*/  IMAD.MOV.U32 R6, RZ, RZ, R27 ;  /* 0x000000ffff067224 */ /* 0x000fc400078e001b */
[----:B------:R-:W-:Y:S01]  /*3430*/  IMAD.U32 R37, RZ, RZ, UR5 ;  /* 0x00000005ff257e24 */ /* 0x000fe2000f8e00ff */
[----:B------:R-:W-:Y:S01]  /*3440*/  ULDC.64 UR4, c[0x0][0x330] ;  /* 0x0000cc0000047ab9 */ /* 0x000fe20000000a00 */
[----:B------:R-:W-:Y:S01]  /*3450*/  LEA.HI.X R33, R34, R43, R0, 0x2, P2 ;  /* 0x0000002b22217211 */ /* 0x000fe200010f1400 */
[----:B------:R5:W-:Y:S01]  /*3460*/  STL.128 [R1+0x50], R4 ;  /* 0x0000500401007387 */ /* 0x000be20000100c00 */
[----:B------:R-:W-:Y:S01]  /*3470*/  IMAD.WIDE.U32 R34, R196, UR4, RZ ;  /* 0x00000004c4227c25 */ /* 0x000fe2000f8e00ff */
[----:B------:R-:W-:-:S03]  /*3480*/  SEL R10, R39, RZ, !P0 ;  /* 0x000000ff270a7207 */ /* 0x000fc60004000000 */
[----:B------:R-:W-:Y:S01]  /*3490*/  IMAD R0, R196, UR5, R35 ;  /* 0x00000005c4007c24 */ /* 0x000fe2000f8e0223 */
[----:B---3--:R-:W-:Y:S01]  /*34a0*/  LEA R36, P0, R34, R40, 0x1 ;  /* 0x0000002822247211 */ /* 0x008fe200078008ff */
[----:B------:R-:W-:Y:S01]  /*34b0*/  IMAD.MOV.U32 R11, RZ, RZ, R10 ;  /* 0x000000ffff0b7224 */ /* 0x000fe200078e000a */
[C---:B0-----:R-:W-:Y:S01]  /*34c0*/  ISETP.GE.AND P2, PT, R26.reuse, R29, PT ;  /* 0x0000001d1a00720c */ /* 0x041fe20003f46270 */
[----:B-1----:R0:W-:Y:S01]  /*34d0*/  STL.128 [R1+0x1c0], R12 ;  /* 0x0001c00c01007387 */ /* 0x0021e20000100c00 */
[----:B-----5:R-:W-:Y:S01]  /*34e0*/  VIADD R4, R26, 0x10 ;  /* 0x000000101a047836 */ /* 0x020fe20000000000 */
[----:B------:R-:W-:Y:S01]  /*34f0*/  LEA.HI.X R37, R34, R41, R0, 0x1, P0 ;  /* 0x0000002922257211 */ /* 0x000fe200000f0c00 */
[----:B------:R-:W-:Y:S01]  /*3500*/  VIADD R6, R26, 0x30 ;  /* 0x000000301a067836 */ /* 0x000fe20000000000 */
[-C--:B------:R-:W-:Y:S01]  /*3510*/  ISETP.GE.AND P4, PT, R24, R29.reuse, PT ;  /* 0x0000001d1800720c */ /* 0x080fe20003f86270 */
[----:B------:R-:W-:Y:S01]  /*3520*/  VIADD R5, R26, 0x20 ;  /* 0x000000201a057836 */ /* 0x000fe20000000000 */
[----:B------:R-:W-:Y:S01]  /*3530*/  ISETP.GE.AND P3, PT, R4, R29, PT ;  /* 0x0000001d0400720c */ /* 0x000fe20003f66270 */
[----:B------:R-:W-:Y:S01]  /*3540*/  VIADD R0, R26, 0x50 ;  /* 0x000000501a007836 */ /* 0x000fe20000000000 */
[----:B------:R-:W-:Y:S01]  /*3550*/  STL.64 [R1+0x88], R28 ;  /* 0x0000881c01007387 */ /* 0x000fe20000100a00 */
[----:B------:R-:W1:Y:S01]  /*3560*/  LDC R35, c[0x0][0x320] ;  /* 0x0000c800ff237b82 */ /* 0x000e620000000800 */
[----:B------:R-:W-:-:S02]  /*3570*/  SEL R4, RZ, 0xffffffff, P3 ;  /* 0xffffffffff047807 */ /* 0x000fc40001800000 */
[----:B------:R3:W-:Y:S01]  /*3580*/  STL.64 [R1+0x200], R10 ;  /* 0x0002000a01007387 */ /* 0x0007e20000100a00 */
[-C--:B------:R-:W-:Y:S01]  /*3590*/  ISETP.GE.AND P1, PT, R6, R29.reuse, PT ;  /* 0x0000001d0600720c */ /* 0x080fe20003f26270 */
[----:B------:R-:W-:Y:S01]  /*35a0*/  VIADD R6, R26, 0x40 ;  /* 0x000000401a067836 */ /* 0x000fe20000000000 */
[-C--:B------:R-:W-:Y:S01]  /*35b0*/  ISETP.GE.AND P0, PT, R0, R29.reuse, PT ;  /* 0x0000001d0000720c */ /* 0x080fe20003f06270 */
[----:B------:R-:W-:Y:S01]  /*35c0*/  IMAD.SHL.U32 R7, R4, 0x2, RZ ;  /* 0x0000000204077824 */ /* 0x000fe200078e00ff */
[----:B------:R-:W-:Y:S01]  /*35d0*/  SEL R0, RZ, 0x1, P2 ;  /* 0x00000001ff007807 */ /* 0x000fe20001000000 */
[----:B0-----:R-:W-:Y:S02]  /*35e0*/  IMAD.IADD R14, R26, 0x1, R5 ;  /* 0x000000011a0e7824 */ /* 0x001fe400078e0205 */
[----:B---3--:R-:W-:Y:S02]  /*35f0*/  IMAD.MOV.U32 R10, RZ, RZ, R25 ;  /* 0x000000ffff0a7224 */ /* 0x008fe400078e0019 */
[----:B------:R-:W-:Y:S01]  /*3600*/  IMAD.MOV.U32 R11, RZ, RZ, R30 ;  /* 0x000000ffff0b7224 */ /* 0x000fe200078e001e */
[-C--:B------:R-:W-:Y:S01]  /*3610*/  ISETP.GE.AND P2, PT, R6, R29.reuse, PT ;  /* 0x0000001d0600720c */ /* 0x080fe20003f46270 */
[----:B------:R-:W-:Y:S01]  /*3620*/  IMAD.IADD R26, R26, 0x1, R6 ;  /* 0x000000011a1a7824 */ /* 0x000fe200078e0206 */
[-C--:B------:R-:W-:Y:S01]  /*3630*/  ISETP.GE.AND P5, PT, R14, R29.reuse, PT ;  /* 0x0000001d0e00720c */ /* 0x080fe20003fa6270 */
[----:B------:R-:W-:Y:S01]  /*3640*/  STL.64 [R1+0xa0], R28 ;  /* 0x0000a01c01007387 */ /* 0x000fe20000100a00 */
[----:B------:R-:W-:Y:S01]  /*3650*/  ISETP.GE.AND P3, PT, R5, R29, PT ;  /* 0x0000001d0500720c */ /* 0x000fe20003f66270 */
[----:B------:R-:W0:Y:S02]  /*3660*/  LDC R30, c[0x0][0x424] ;  /* 0x00010900ff1e7b82 */ /* 0x000e240000000800 */
[----:B----4-:R3:W-:Y:S01]  /*3670*/  STL.128 [R1+0x1a0], R8 ;  /* 0x0001a00801007387 */ /* 0x0107e20000100c00 */
[----:B------:R-:W-:-:S02]  /*3680*/  SEL R4, RZ, 0xffffffff, P5 ;  /* 0xffffffffff047807 */ /* 0x000fc40002800000 */
[----:B---3--:R-:W-:-:S03]  /*3690*/  LOP3.LUT R11, R7, 0x2, R0, 0xe2, !PT ;  /* 0x00000002070b7812 */ /* 0x008fc600078ee200 */
[----:B------:R-:W3:Y:S01]  /*36a0*/  LDC.64 R6, c[0x0][0x2f0] ;  /* 0x0000bc00ff067b82 */ /* 0x000ee20000000a00 */
[----:B------:R-:W-:Y:S01]  /*36b0*/  VIADD R0, R28, 0x5f ;  /* 0x0000005f1c007836 */ /* 0x000fe20000000000 */
[----:B------:R-:W-:Y:S01]  /*36c0*/  SEL R9, RZ, 0x1, P4 ;  /* 0x00000001ff097807 */ /* 0x000fe20002000000 */
[----:B------:R-:W-:Y:S01]  /*36d0*/  IMAD.SHL.U32 R10, R4, 0x2, RZ ;  /* 0x00000002040a7824 */ /* 0x000fe200078e00ff */
[----:B------:R-:W-:Y:S01]  /*36e0*/  SEL R8, RZ, 0x8, P1 ;  /* 0x00000008ff087807 */ /* 0x000fe20000800000 */
[----:B------:R-:W-:Y:S01]  /*36f0*/  IMAD.HI R4, R0, 0x2aaaaaab, RZ ;  /* 0x2aaaaaab00047827 */ /* 0x000fe200078e02ff */
[----:B------:R-:W-:Y:S02]  /*3700*/  SEL R5, RZ, 0x4, P3 ;  /* 0x00000004ff057807 */ /* 0x000fe40001800000 */
[----:B------:R-:W-:Y:S01]  /*3710*/  ISETP.GE.AND P1, PT, R26, R29, PT ;  /* 0x0000001d1a00720c */ /* 0x000fe20003f26270 */
[----:B------:R-:W4:Y:S01]  /*3720*/  LDC R28, c[0x0][0x2fc] ;  /* 0x0000bf00ff1c7b82 */ /* 0x000f220000000800 */
[----:B------:R-:W-:-:S02]  /*3730*/  LOP3.LUT R5, R8, R11, R5, 0xfe, !PT ;  /* 0x0000000b08057212 */ /* 0x000fc400078efe05 */
[----:B------:R-:W-:Y:S01]  /*3740*/  LOP3.LUT R9, R10, 0x2, R9, 0xe2, !PT ;  /* 0x000000020a097812 */ /* 0x000fe200078ee209 */
[----:B------:R-:W-:Y:S01]  /*3750*/  IMAD.SHL.U32 R0, R29, 0x2, RZ ;  /* 0x000000021d007824 */ /* 0x000fe200078e00ff */
[----:B------:R-:W-:Y:S02]  /*3760*/  SEL R10, RZ, 0x20, P0 ;  /* 0x00000020ff0a7807 */ /* 0x000fe40000000000 */
[----:B------:R-:W-:Y:S02]  /*3770*/  SEL R8, RZ, 0x10, P2 ;  /* 0x00000010ff087807 */ /* 0x000fe40001000000 */
[----:B------:R-:W-:Y:S02]  /*3780*/  SEL R12, RZ, 0x4, P1 ;  /* 0x00000004ff0c7807 */ /* 0x000fe40000800000 */
[----:B------:R-:W-:Y:S02]  /*3790*/  SHF.R.U32.HI R11, RZ, 0x1f, R4 ;  /* 0x0000001fff0b7819 */ /* 0x000fe40000011604 */
[----:B---3--:R-:W-:-:S02]  /*37a0*/  ISETP.GE.AND P1, PT, R14, R7, PT ;  /* 0x000000070e00720c */ /* 0x008fc40003f26270 */
[----:B------:R-:W-:Y:S01]  /*37b0*/  LOP3.LUT R8, R10, R5, R8, 0xfe, !PT ;  /* 0x000000050a087212 */ /* 0x000fe200078efe08 */
[----:B------:R3:W-:Y:S01]  /*37c0*/  STL [R1+0x6c], R0 ;  /* 0x00006c0001007387 */ /* 0x0007e20000100800 */
[----:B------:R-:W-:Y:S01]  /*37d0*/  LEA.HI.SX32 R4, R4, R11, 0x1c ;  /* 0x0000000b04047211 */ /* 0x000fe200078fe2ff */
[----:B------:R-:W5:Y:S01]  /*37e0*/  LDC.U8 R14, c[0x0][0x410] ;  /* 0x00010400ff0e7b82 */ /* 0x000f620000000000 */
[----:B------:R-:W-:Y:S02]  /*37f0*/  SEL R5, RZ, 0xffffffff, P1 ;  /* 0xffffffffff057807 */ /* 0x000fe40000800000 */
[C---:B------:R-:W-:Y:S02]  /*3800*/  ISETP.GE.AND P0, PT, R24.reuse, R7, PT ;  /* 0x000000071800720c */ /* 0x040fe40003f06270 */
[----:B------:R-:W-:Y:S01]  /*3810*/  LOP3.LUT R10, R9, R12, RZ, 0xfc, !PT ;  /* 0x0000000c090a7212 */ /* 0x000fe200078efcff */
[----:B------:R-:W-:Y:S02]  /*3820*/  VIADD R12, R24, 0x60 ;  /* 0x00000060180c7836 */ /* 0x000fe40000000000 */
[----:B---3--:R-:W-:Y:S01]  /*3830*/  VIADD R0, R6, 0x5f ;  /* 0x0000005f06007836 */ /* 0x008fe20000000000 */
[----:B------:R-:W-:Y:S01]  /*3840*/  STL [R1+0xb8], R4 ;  /* 0x0000b80401007387 */ /* 0x000fe20000100800 */
[----:B------:R-:W-:-:S02]  /*3850*/  IMAD.SHL.U32 R5, R5, 0x2, RZ ;  /* 0x0000000205057824 */ /* 0x000fc400078e00ff */
[----:B------:R-:W-:Y:S01]  /*3860*/  IMAD.HI R0, R0, 0x2aaaaaab, RZ ;  /* 0x2aaaaaab00007827 */ /* 0x000fe200078e02ff */
[----:B------:R-:W-:Y:S04]  /*3870*/  STL [R1+0xd8], R4 ;  /* 0x0000d80401007387 */ /* 0x000fe80000100800 */
[----:B------:R-:W-:Y:S04]  /*3880*/  STL [R1+0xf8], R4 ;  /* 0x0000f80401007387 */ /* 0x000fe80000100800 */
[----:B------:R3:W-:Y:S01]  /*3890*/  STL [R1+0x118], R4 ;  /* 0x0001180401007387 */ /* 0x0007e20000100800 */
[----:B------:R-:W-:Y:S01]  /*38a0*/  ISETP.GE.AND P2, PT, R12, R7, PT ;  /* 0x000000070c00720c */ /* 0x000fe20003f46270 */
[----:B------:R-:W-:-:S02]  /*38b0*/  VIADD R12, R24, 0x80 ;  /* 0x00000080180c7836 */ /* 0x000fc40000000000 */
[----:B------:R-:W-:Y:S01]  /*38c0*/  VIADD R24, R24, 0xa0 ;  /* 0x000000a018187836 */ /* 0x000fe20000000000 */
[----:B---3--:R-:W-:-:S04]  /*38d0*/  SEL R4, RZ, 0x1, P0 ;  /* 0x00000001ff047807 */ /* 0x008fc80000000000 */
[----:B------:R-:W-:Y:S02]  /*38e0*/  LOP3.LUT R9, R5, 0x2, R4, 0xe2, !PT ;  /* 0x0000000205097812 */ /* 0x000fe400078ee204 */
[----:B------:R-:W-:Y:S01]  /*38f0*/  SHF.R.U32.HI R5, RZ, 0x1f, R0 ;  /* 0x0000001fff057819 */ /* 0x000fe20000011600 */
[----:B------:R3:W-:Y:S01]  /*3900*/  STL.U8 [R1+0x80], R8 ;  /* 0x0000800801007387 */ /* 0x0007e20000100000 */
[-C--:B------:R-:W-:Y:S02]  /*3910*/  ISETP.GE.AND P1, PT, R12, R7.reuse, PT ;  /* 0x000000070c00720c */ /* 0x080fe40003f26270 */
[-C--:B------:R-:W-:Y:S01]  /*3920*/  ISETP.GE.AND P3, PT, R24, R7.reuse, PT ;  /* 0x000000071800720c */ /* 0x080fe20003f66270 */
[----:B------:R-:W2:Y:S01]  /*3930*/  LDC.64 R12, c[0x0][0x300] ;  /* 0x0000c000ff0c7b82 */ /* 0x000ea20000000a00 */
[----:B------:R-:W-:Y:S01]  /*3940*/  ISETP.GE.AND P0, PT, R26, R7, PT ;  /* 0x000000071a00720c */ /* 0x000fe20003f06270 */
[----:B------:R1:W-:Y:S01]  /*3950*/  STL.U8 [R1+0x81], R10 ;  /* 0x0000810a01007387 */ /* 0x0003e20000100000 */
[----:B---3--:R-:W-:-:S05]  /*3960*/  LEA.HI.SX32 R8, R0, R5, 0x1c ;  /* 0x0000000500087211 */ /* 0x008fca00078fe2ff */
[----:B------:R-:W3:Y:S01]  /*3970*/  LDC.64 R4, c[0x0][0x3f8] ;  /* 0x0000fe00ff047b82 */ /* 0x000ee20000000a00 */
[----:B------:R-:W-:Y:S02]  /*3980*/  SEL R11, RZ, 0x8, P2 ;  /* 0x00000008ff0b7807 */ /* 0x000fe40001000000 */
[----:B-1----:R-:W-:-:S05]  /*3990*/  SEL R10, RZ, 0x4, P0 ;  /* 0x00000004ff0a7807 */ /* 0x002fca0000000000 */
[----:B------:R-:W1:Y:S01]  /*39a0*/  LDC.64 R24, c[0x0][0x408] ;  /* 0x00010200ff187b82 */ /* 0x000e620000000a00 */
[----:B------:R-:W-:-:S07]  /*39b0*/  LOP3.LUT R10, R11, R9, R10, 0xfe, !PT ;  /* 0x000000090b0a7212 */ /* 0x000fce00078efe0a */
[----:B------:R-:W0:Y:S01]  /*39c0*/  LDC.64 R26, c[0x0][0x418] ;  /* 0x00010600ff1a7b82 */ /* 0x000e220000000a00 */
[----:B------:R-:W-:Y:S02]  /*39d0*/  SEL R0, RZ, 0x10, P1 ;  /* 0x00000010ff007807 */ /* 0x000fe40000800000 */
[----:B------:R-:W-:Y:S01]  /*39e0*/  SEL R9, RZ, 0x20, P3 ;  /* 0x00000020ff097807 */ /* 0x000fe20001800000 */
[----:B------:R4:W-:Y:S03]  /*39f0*/  STL.64 [R1+0x180], R32 ;  /* 0x0001802001007387 */ /* 0x0009e60000100a00 */
[----:B------:R-:W-:Y:S01]  /*3a00*/  LOP3.LUT R10, R9, R10, R0, 0xfe, !PT ;  /* 0x0000000a090a7212 */ /* 0x000fe200078efe00 */
[----:B------:R-:W-:Y:S01]  /*3a10*/  IMAD R0, R202, 0x200, R3 ;  /* 0x00000200ca007824 */ /* 0x000fe200078e0203 */
[----:B------:R-:W-:Y:S01]  /*3a20*/  LOP3.LUT P0, RZ, R227, 0x4, RZ, 0xc0, !PT ;  /* 0x00000004e3ff7812 */ /* 0x000fe2000780c0ff */
[----:B------:R-:W-:-:S02]  /*3a30*/  IMAD.MOV.U32 R3, RZ, RZ, 0x20 ;  /* 0x00000020ff037424 */ /* 0x000fc400078e00ff */
[----:B------:R-:W-:Y:S01]  /*3a40*/  IMAD.U32 R9, RZ, RZ, UR13 ;  /* 0x0000000dff097e24 */ /* 0x000fe2000f8e00ff */
[----:B------:R5:W-:Y:S01]  /*3a50*/  STL.64 [R1+0x188], R6 ;  /* 0x0001880601007387 */ /* 0x000be20000100a00 */
[----:B----4-:R-:W-:Y:S01]  /*3a60*/  IMAD.U32 R32, RZ, RZ, UR10 ;  /* 0x0000000aff207e24 */ /* 0x010fe2000f8e00ff */
[----:B------:R-:W-:Y:S01]  /*3a70*/  SEL R3, R3, 0xffffffe0, !P0 ;  /* 0xffffffe003037807 */ /* 0x000fe20004000000 */
[----:B------:R-:W-:Y:S01]  /*3a80*/  IMAD.MOV.U32 R34, RZ, RZ, R6 ;  /* 0x000000ffff227224 */ /* 0x000fe200078e0006 */
[----:B------:R-:W-:Y:S01]  /*3a90*/  STL.64 [R1+0x1d0], R36 ;  /* 0x0001d02401007387 */ /* 0x000fe20000100a00 */
[----:B-----5:R-:W-:Y:S02]  /*3aa0*/  IMAD.MOV.U32 R6, RZ, RZ, R9 ;  /* 0x000000ffff067224 */ /* 0x020fe400078e0009 */
[----:B------:R-:W-:Y:S01]  /*3ab0*/  IMAD.MOV.U32 R7, RZ, RZ, R32 ;  /* 0x000000ffff077224 */ /* 0x000fe200078e0020 */
[----:B------:R-:W-:Y:S04]  /*3ac0*/  STL [R1+0x40], R8 ;  /* 0x0000400801007387 */ /* 0x000fe80000100800 */
[----:B------:R-:W-:Y:S04]  /*3ad0*/  STL.U8 [R1+0x1d8], R10 ;  /* 0x0001d80a01007387 */ /* 0x000fe80000100000 */
[----:B------:R-:W-:Y:S04]  /*3ae0*/  STL.U8 [R1+0x1d9], R10 ;  /* 0x0001d90a01007387 */ /* 0x000fe80000100000 */
[----:B------:R-:W-:Y:S04]  /*3af0*/  STL.U8 [R1+0x220], R10 ;  /* 0x0002200a01007387 */ /* 0x000fe80000100000 */
[----:B------:R-:W-:Y:S04]  /*3b00*/  STL.64 [R1+0x1b0], R34 ;  /* 0x0001b02201007387 */ /* 0x000fe80000100a00 */
[----:B---3--:R-:W-:Y:S04]  /*3b10*/  STL.128 [R1+0x90], R4 ;  /* 0x0000900401007387 */ /* 0x008fe80000100c00 */
[----:B--2---:R-:W-:Y:S04]  /*3b20*/  STL.64 [R1+0x48], R12 ;  /* 0x0000480c01007387 */ /* 0x004fe80000100a00 */
[----:B------:R-:W-:Y:S04]  /*3b30*/  STL.64 [R1+0x198], R12 ;  /* 0x0001980c01007387 */ /* 0x000fe80000100a00 */
[----:B-1----:R-:W-:Y:S04]  /*3b40*/  STL.64 [R1+0xa8], R24 ;  /* 0x0000a81801007387 */ /* 0x002fe80000100a00 */
[----:B0-----:R-:W-:Y:S04]  /*3b50*/  STL.64 [R1+0x168], R26 ;  /* 0x0001681a01007387 */ /* 0x001fe80000100a00 */
[----:B------:R-:W-:Y:S04]  /*3b60*/  STL.U8 [R1+0x6a], R14 ;  /* 0x00006a0e01007387 */ /* 0x000fe80000100000 */
[----:B------:R-:W-:Y:S04]  /*3b70*/  STL [R1+0x178], R30 ;  /* 0x0001781e01007387 */ /* 0x000fe80000100800 */
[----:B------:R-:W-:Y:S04]  /*3b80*/  STL [R1+0x190], R28 ;  /* 0x0001901c01007387 */ /* 0x000fe80000100800 */
[----:B------:R-:W-:Y:S04]  /*3b90*/  STL [R1+0x1b8], R28 ;  /* 0x0001b81c01007387 */ /* 0x000fe80000100800 */
[----:B------:R-:W-:Y:S04]  /*3ba0*/  STL.128 [R1+0x1e0], RZ ;  /* 0x0001e0ff01007387 */ /* 0x000fe80000100c00 */
[----:B------:R-:W-:Y:S04]  /*3bb0*/  STL.64 [R1+0x1f0], RZ ;  /* 0x0001f0ff01007387 */ /* 0x000fe80000100a00 */
[----:B------:R-:W-:Y:S04]  /*3bc0*/  STL.64 [R1+0x1f8], RZ ;  /* 0x0001f8ff01007387 */ /* 0x000fe80000100a00 */
[----:B------:R-:W-:Y:S04]  /*3bd0*/  STL [R1+0x170], R192 ;  /* 0x000170c001007387 */ /* 0x000fe80000100800 */
[----:B------:R-:W-:Y:S01]  /*3be0*/  STL [R1+0x210], R3 ;  /* 0x0002100301007387 */ /* 0x000fe20000100800 */
[----:B------:R-:W-:-:S05]  /*3bf0*/  IMAD.WIDE.U32 R20, R0, 0x2, R20 ;  /* 0x0000000200147825 */ /* 0x000fca00078e0014 */
[----:B------:R0:W-:Y:S02]  /*3c00*/  STL.64 [R1+0x218], R20 ;  /* 0x0002181401007387 */ /* 0x0001e40000100a00 */
[----:B0-----:R-:W-:Y:S01]  /*3c10*/  IMAD.U32 R21, RZ, RZ, UR27 ;  /* 0x0000001bff157e24 */ /* 0x001fe2000f8e00ff */
[----:B------:R-:W-:-:S03]  /*3c20*/  LEA.HI R20, R38, 0x8, RZ, 0x19 ;  /* 0x0000000826147811 */ /* 0x000fc600078fc8ff */
[----:B------:R-:W-:-:S07]  /*3c30*/  VIADD R21, R21, 0x228 ;  /* 0x0000022815157836 */ /* 0x000fce0000000000 */
.L_x_4841:
[----:B-1----:R-:W2:Y:S04]  /*3c40*/  LDL R4, [R1+0x280] ;  /* 0x0002800001047983 */ /* 0x002ea80000100800 */
[----:B---3--:R-:W3:Y:S04]  /*3c50*/  LDL.64 R12, [R1+0x148] ;  /* 0x00014800010c7983 */ /* 0x008ee80000100a00 */
[----:B------:R-:W4:Y:S01]  /*3c60*/  LDL R8, [R1+0x15c] ;  /* 0x00015c0001087983 */ /* 0x000f220000100800 */
[----:B------:R-:W-:-:S03]  /*3c70*/  VIADD R2, R2, 0xffffffff ;  /* 0xffffffff02027836 */ /* 0x000fc60000000000 */
[----:B------:R-:W5:Y:S01]  /*3c80*/  LDL R14, [R1+0x160] ;  /* 0x00016000010e7983 */ /* 0x000f620000100800 */
[----:B--2---:R-:W-:-:S03]  /*3c90*/  R2UR UR4, R4 ;  /* 0x00000000040472ca */ /* 0x004fc600000e0000 */
[----:B------:R-:W2:Y:S04]  /*3ca0*/  LDL R4, [R1+0x158] ;  /* 0x0001580001047983 */ /* 0x000ea80000100800 */
[----:B---3--:R-:W3:Y:S01]  /*3cb0*/  LD.E R6, desc[UR36][R12.64] ;  /* 0x000000240c067980 */ /* 0x008ee2000c101900 */
[----:B--2---:R-:W-:-:S04]  /*3cc0*/  SHF.R.S32.HI R5, RZ, 0x1f, R4 ;  /* 0x0000001fff057819 */ /* 0x004fc80000011404 */
[----:B------:R-:W-:-:S04]  /*3cd0*/  LEA.HI R5, R5, R4, RZ, 0x2 ;  /* 0x0000000405057211 */ /* 0x000fc800078f10ff */
[----:B------:R-:W-:-:S05]  /*3ce0*/  LOP3.LUT R7, R5, 0x3fffffc, RZ, 0xc0, !PT ;  /* 0x03fffffc05077812 */ /* 0x000fca00078ec0ff */
[----:B------:R-:W-:Y:S01]  /*3cf0*/  IMAD.IADD R7, R4, 0x1, -R7 ;  /* 0x0000000104077824 */ /* 0x000fe200078e0a07 */
[----:B------:R-:W-:Y:S02]  /*3d00*/  SHF.R.S32.HI R4, RZ, 0x2, R5 ;  /* 0x00000002ff047819 */ /* 0x000fe40000011405 */
[----:B---3--:R-:W-:-:S03]  /*3d10*/  ISETP.NE.AND P1, PT, R6, 0x1, PT ;  /* 0x000000010600780c */ /* 0x008fc60003f25270 */
[----:B------:R-:W-:-:S04]  /*3d20*/  IMAD R7, R7, 0x40, R4 ;  /* 0x0000004007077824 */ /* 0x000fc800078e0204 */
[----:B------:R-:W-:-:S05]  /*3d30*/  IMAD R5, R2, 0x60, R7 ;  /* 0x0000006002057824 */ /* 0x000fca00078e0207 */
[----:B----4-:R-:W-:Y:S01]  /*3d40*/  ISETP.GE.AND P0, PT, R5, R8, PT ;  /* 0x000000080500720c */ /* 0x010fe20003f06270 */
[----:B------:R-:W2:Y:S03]  /*3d50*/  @P1 LD.E R4, desc[UR36][R12.64+0x4] ;  /* 0x000004240c041980 */ /* 0x000ea6000c101900 */
[----:B------:R-:W-:Y:S01]  /*3d60*/  ISETP.GT.OR P0, PT, R7, 0x5f, P0 ;  /* 0x0000005f0700780c */ /* 0x000fe20000704670 */
[----:B------:R-:W3:-:S12]  /*3d70*/  @P1 LD.E R8, desc[UR36][R12.64+0x8] ;  /* 0x000008240c081980 */ /* 0x000ed8000c101900 */
[----:B------:R-:W4:Y:S01]  /*3d80*/  @!P0 LDL.64 R10, [R1+0x180] ;  /* 0x00018000010a8983 */ /* 0x000f220000100a00 */
[----:B-----5:R-:W-:-:S04]  /*3d90*/  IMAD.IADD R7, R5, 0x1, R14 ;  /* 0x0000000105077824 */ /* 0x020fc800078e020e */
[----:B--2---:R-:W-:-:S04]  /*3da0*/  @P1 IMAD.HI.U32 R5, R7, R4, RZ ;  /* 0x0000000407051227 */ /* 0x004fc800078e00ff */
[----:B------:R-:W-:Y:S01]  /*3db0*/  IMAD.MOV.U32 R4, RZ, RZ, R7 ;  /* 0x000000ffff047224 */ /* 0x000fe200078e0007 */
[----:B---3--:R-:W-:Y:S01]  /*3dc0*/  @P1 SHF.R.U32.HI R4, RZ, R8, R5 ;  /* 0x00000008ff041219 */ /* 0x008fe20000011605 */
[----:B------:R-:W-:-:S04]  /*3dd0*/  IMAD.MOV.U32 R8, RZ, RZ, RZ ;  /* 0x000000ffff087224 */ /* 0x000fc800078e00ff */
[----:B----4-:R-:W-:-:S05]  /*3de0*/  @!P0 IMAD.WIDE R10, R4, 0x4, R10 ;  /* 0x00000004040a8825 */ /* 0x010fca00078e020a */
[----:B------:R-:W2:Y:S01]  /*3df0*/  @!P0 LD.E R8, desc[UR36][R10.64] ;  /* 0x000000240a088980 */ /* 0x000ea2000c101900 */
[----:B------:R-:W-:-:S04]  /*3e00*/  IMAD.MOV R9, RZ, RZ, -R6 ;  /* 0x000000ffff097224 */ /* 0x000fc800078e0a06 */
[----:B------:R-:W-:Y:S02]  /*3e10*/  IMAD R9, R4, R9, R7 ;  /* 0x0000000904097224 */ /* 0x000fe400078e0207 */
[----:B------:R-:W-:Y:S01]  /*3e20*/  IMAD.U32 R72, RZ, RZ, UR4 ;  /* 0x00000004ff487e24 */ /* 0x000fe2000f8e00ff */
[----:B------:R-:W-:Y:S05]  /*3e30*/  YIELD ;  /* 0x0000000000007946 */ /* 0x000fea0003800000 */
[----:B------:R-:W-:Y:S01]  /*3e40*/  BSSY B1, `(.L_x_4831) ;  /* 0x0000006000017945 */ /* 0x000fe20003800000 */
[----:B------:R-:W-:Y:S01]  /*3e50*/  ISETP.GT.AND P0, PT, R2, R70, PT ;  /* 0x000000460200720c */ /* 0x000fe20003f04270 */
[----:B------:R-:W-:Y:S01]  /*3e60*/  VIADD R72, R72, 0x270 ;  /* 0x0000027048487836 */ /* 0x000fe20000000000 */
[----:B------:R-:W-:Y:S01]  /*3e70*/  MOV R76, 0x3ea0 ;  /* 0x00003ea0004c7802 */ /* 0x000fe20000000f00 */
[----:B0-2---:R0:W-:Y:S10]  /*3e80*/  STL.64 [R1+0x1e0], R8 ;  /* 0x0001e00801007387 */ /* 0x0051f40000100a00 */
[----:B0-----:R-:W-:Y:S05]  /*3e90*/  CALL.REL.NOINC `($_ZN7cutlass13device_kernelIN5flash11enable_sm90INS1_16FlashAttnFwdSm90INS1_25CollectiveMainloopFwdSm90ILi2EN4cute5tupleIJNS5_1CILi1EEES8_S8_EEENS6_IJNS7_ILi128EEENS7_ILi96EEENS7_ILi192EEEEEELi192ENS_10bfloat16_tEfNS_4arch4Sm90ELb0ELb1ELb0ELb1ELb1ELb1ELb0ELb1ELb1ELb1ELb1ELb0EEENS1_21CollectiveEpilogueFwdINS6_IJSA_SC_SB_EEES9_SE_SG_Li256ELb1ELb1ELb1ELb0EEENS1_36VarlenDynamicPersistentTileSchedulerILi128ELi96ELi256ELi128ELb1ELb1ELb1ELb1ELb0ELb1EEEEEEEEEvNT_6ParamsE$_ZZN5flash25CollectiveMainloopFwdSm90ILi2EN4cute5tupleIJNS1_1CILi1EEES4_S4_EEENS2_IJNS3_ILi128EEENS3_ILi96EEENS3_ILi192EEEEEELi192EN7cutlass10bfloat16_tEfNSA_4arch4Sm90ELb0ELb1ELb0ELb1ELb1ELb1ELb0ELb1ELb1ELb1ELb1ELb0EE12store_kv_newINS_16FlashAttnFwdSm90ISE_NS_21CollectiveEpilogueFwdINS2_IJS6_S8_S7_EEES5_SB_SD_Li256ELb1ELb1ELb1ELb0EEENS_36VarlenDynamicPersistentTileSchedulerILi128ELi96ELi256ELi128ELb1ELb1ELb1ELb1ELb0ELb1EEEE13SharedStorageEEEbRKNSE_6ParamsENSA_25PipelineTmaAsyncNoClusterILi2ENSA_16PipelineTmaAsyncILi2EEEEESU_RNSA_13PipelineStateILj2EEEiRT_RKNS_16SeqlenInfoQKNewKILb1ELb1EEENS2_IJiiiiEEEENKUliRKT_E_clISW_EEDaiS17_) ;  /* 0x00000258009c7944 */ /* 0x001fea0003c00000 */
[----:B------:R-:W-:Y:S05]  /*3ea0*/  BSYNC B1 ;  /* 0x0000000000017941 */ /* 0x000fea0003800000 */
.L_x_4831:
[----:B------:R-:W2:Y:S04]  /*3eb0*/  LDL R4, [R1+0x294] ;  /* 0x0002940001047983 */ /* 0x000ea80000100800 */
[----:B------:R0:W5:Y:S01]  /*3ec0*/  LDL.64 R24, [R1+0x270] ;  /* 0x0002700001187983 */ /* 0x0001620000100a00 */
[----:B--2---:R-:W-:-:S13]  /*3ed0*/  R2UR UR4, R4 ;  /* 0x00000000040472ca */ /* 0x004fda00000e0000 */
[----:B------:R-:W-:-:S04]  /*3ee0*/  ULOP3.LUT UR4, UR4, 0x1, URZ, 0xfc, !UPT ;  /* 0x0000000104047892 */ /* 0x000fc8000f8efc3f */
[----:B------:R-:W-:-:S06]  /*3ef0*/  UISETP.NE.AND UP0, UPT, UR4, 0x3, UPT ;  /* 0x000000030400788c */ /* 0x000fcc000bf05270 */
[----:B------:R-:W-:-:S13]  /*3f00*/  PLOP3.LUT P1, PT, PT, PT, UP0, 0x80, 0x0 ;  /* 0x000000000000781c */ /* 0x000fda0003f2f008 */
[----:B0-----:R-:W-:Y:S05]  /*3f10*/  @!P1 BRA `(.L_x_4832) ;  /* 0x0000000000049947 */ /* 0x001fea0003800000 */
[----:B------:R-:W-:Y:S01]  /*3f20*/  BPT.TRAP 0x1 ;  /* 0x000000040000795c */ /* 0x000fe20000300000 */
.L_x_4832:
[----:B-----5:R-:W-:Y:S01]  /*3f30*/  LEA R29, R24, UR39, 0x3 ;  /* 0x00000027181d7c11 */ /* 0x020fe2000f8e18ff */
[----:B------:R-:W-:Y:S01]  /*3f40*/  BSSY B0, `(.L_x_4833) ;  /* 0x0000004000007945 */ /* 0x000fe20003800000 */
[----:B------:R-:W-:-:S04]  /*3f50*/  SHF.L.U32 R4, R25, 0x1f, RZ ;  /* 0x0000001f19047819 */ /* 0x000fc800000006ff */
[----:B------:R-:W0:Y:S02]  /*3f60*/  SYNCS.PHASECHK.TRANS64.TRYWAIT P1, [R29+URZ+0x308b0], R4 ;  /* 0x0308b0041d0075a7 */ /* 0x000e24000802017f */
[----:B0-----:R-:W-:Y:S05]  /*3f70*/  @!P1 BRA `(.L_x_4834) ;  /* 0x0000021000049947 */ /* 0x001fea0003800000 */
.L_x_5150:
[----:B------:R-:W-:Y:S05]  /*3f80*/  BSYNC B0 ;  /* 0x0000000000007941 */ /* 0x000fea0003800000 */
.L_x_4833:
[----:B------:R-:W2:Y:S04]  /*3f90*/  LDL.64 R26, [R1+0x1e0] ;  /* 0x0001e000011a7983 */ /* 0x000ea80000100a00 */
[----:B0-----:R-:W3:Y:S04]  /*3fa0*/  LDL.128 R4, [R1+0x1c0] ;  /* 0x0001c00001047983 */ /* 0x001ee80000100c00 */
[----:B------:R-:W4:Y:S04]  /*3fb0*/  LDL.64 R8, [R1+0x1d0] ;  /* 0x0001d00001087983 */ /* 0x000f280000100a00 */
[----:B------:R-:W5:Y:S04]  /*3fc0*/  LDL R10, [R1+0x170] ;  /* 0x00017000010a7983 */ /* 0x000f680000100800 */
[----:B------:R-:W5:Y:S01]  /*3fd0*/  LDL R11, [R1+0x15c] ;  /* 0x00015c00010b7983 */ /* 0x000f620000100800 */
[----:B------:R-:W-:Y:S01]  /*3fe0*/  UMOV UR4, 0xffffffff ;  /* 0xffffffff00047882 */ /* 0x000fe20000000000 */
[----:B--2---:R-:W-:Y:S01]  /*3ff0*/  SHF.R.S32.HI R13, RZ, 0x1f, R27 ;  /* 0x0000001fff0d7819 */ /* 0x004fe2000001141b */
[----:B---3--:R-:W-:-:S02]  /*4000*/  IMAD R5, R5, R27, RZ ;  /* 0x0000001b05057224 */ /* 0x008fc400078e02ff */
[----:B------:R-:W-:-:S04]  /*4010*/  IMAD.WIDE.U32 R14, R4, R27, RZ ;  /* 0x0000001b040e7225 */ /* 0x000fc800078e00ff */
[----:B------:R-:W-:Y:S01]  /*4020*/  IMAD R13, R4, R13, R5 ;  /* 0x0000000d040d7224 */ /* 0x000fe200078e0205 */
[----:B------:R-:W-:Y:S01]  /*4030*/  SHF.R.S32.HI R5, RZ, 0x1f, R26 ;  /* 0x0000001fff057819 */ /* 0x000fe2000001141a */
[----:B------:R-:W-:Y:S02]  /*4040*/  IMAD R4, R7, R26, RZ ;  /* 0x0000001a07047224 */ /* 0x000fe400078e02ff */
[----:B------:R-:W-:Y:S02]  /*4050*/  IMAD.IADD R15, R15, 0x1, R13 ;  /* 0x000000010f0f7824 */ /* 0x000fe400078e020d */
[----:B------:R-:W-:Y:S02]  /*4060*/  IMAD R5, R6, R5, R4 ;  /* 0x0000000506057224 */ /* 0x000fe400078e0204 */
[----:B------:R-:W-:-:S04]  /*4070*/  IMAD.WIDE.U32 R6, R26, R6, R14 ;  /* 0x000000061a067225 */ /* 0x000fc800078e000e */
[----:B------:R-:W-:Y:S01]  /*4080*/  IMAD.IADD R7, R7, 0x1, R5 ;  /* 0x0000000107077824 */ /* 0x000fe200078e0205 */
[----:B----4-:R-:W-:Y:S01]  /*4090*/  LEA R26, P1, R6, R8, 0x1 ;  /* 0x00000008061a7211 */ /* 0x010fe200078208ff */
[----:B-----5:R-:W-:Y:S01]  /*40a0*/  IMAD R11, R2, -0x60, R11 ;  /* 0xffffffa0020b7824 */ /* 0x020fe200078e020b */
[----:B------:R-:W-:Y:S02]  /*40b0*/  SHF.R.S32.HI R5, RZ, 0x1f, R10 ;  /* 0x0000001fff057819 */ /* 0x000fe4000001140a */
[----:B------:R-:W-:Y:S02]  /*40c0*/  LEA.HI.X R27, R6, R9, R7, 0x1, P1 ;  /* 0x00000009061b7211 */ /* 0x000fe400008f0c07 */
[----:B------:R-:W-:Y:S02]  /*40d0*/  LEA.HI R6, R5, R10, RZ, 0x2 ;  /* 0x0000000a05067211 */ /* 0x000fe400078f10ff */
[----:B------:R-:W-:Y:S01]  /*40e0*/  VIMNMX R5, R11, 0x60, PT ;  /* 0x000000600b057848 */ /* 0x000fe20003fe0100 */
[----:B------:R0:W-:Y:S01]  /*40f0*/  STL.64 [R1+0x1f0], R26 ;  /* 0x0001f01a01007387 */ /* 0x0001e20000100a00 */
[----:B------:R-:W-:-:S05]  /*4100*/  SHF.R.S32.HI R4, RZ, 0x2, R6 ;  /* 0x00000002ff047819 */ /* 0x000fca0000011406 */
[----:B------:R-:W-:Y:S01]  /*4110*/  IMAD.IADD R28, R5, 0x1, -R4 ;  /* 0x00000001051c7824 */ /* 0x000fe200078e0a04 */
[----:B------:R-:W-:Y:S01]  /*4120*/  LOP3.LUT R5, R6, 0x1ffffffc, RZ, 0xc0, !PT ;  /* 0x1ffffffc06057812 */ /* 0x000fe200078ec0ff */
[----:B------:R-:W-:-:S03]  /*4130*/  IMAD R4, R24, 0x4800, R0 ;  /* 0x0000480018047824 */ /* 0x000fc600078e0200 */
[----:B------:R-:W-:Y:S01]  /*4140*/  ISETP.GE.AND P1, PT, R28, 0x1, PT ;  /* 0x000000011c00780c */ /* 0x000fe20003f26270 */
[----:B------:R-:W-:-:S04]  /*4150*/  IMAD.IADD R5, R10, 0x1, -R5 ;  /* 0x000000010a057824 */ /* 0x000fc800078e0a05 */
[----:B------:R-:W-:Y:S01]  /*4160*/  IMAD.SHL.U32 R8, R5, 0x8, RZ ;  /* 0x0000000805087824 */ /* 0x000fe200078e00ff */
[----:B0-----:R-:W-:Y:S07]  /*4170*/  BRA.DIV UR4, `(.L_x_4835) ;  /* 0x0000020e04987947 */ /* 0x001fee000b800000 */
[----:B------:R0:W1:Y:S04]  /*4180*/  SHFL.IDX PT, R5, R27, RZ, 0x1c1f ;  /* 0x001c1fff1b057589 */ /* 0x00006800000e0000 */
[----:B------:R0:W2:Y:S02]  /*4190*/  SHFL.IDX PT, R14, R26, RZ, 0x1c1f ;  /* 0x001c1fff1a0e7589 */ /* 0x0000a400000e0000 */
.L_x_5154:
[----:B------:R-:W-:Y:S01]  /*41a0*/  IMAD.IADD R7, R3, 0x1, R4 ;  /* 0x0000000103077824 */ /* 0x000fe200078e0204 */
[----:B------:R-:W-:Y:S01]  /*41b0*/  BSSY B0, `(.L_x_4836) ;  /* 0x0000038000007945 */ /* 0x000fe20003800000 */
[----:B-1----:R-:W-:Y:S02]  /*41c0*/  IMAD.MOV.U32 R15, RZ, RZ, R5 ;  /* 0x000000ffff0f7224 */ /* 0x002fe400078e0005 */
[--C-:B0-----:R-:W-:Y:S02]  /*41d0*/  IMAD R26, R4, 0x2, R68.reuse ;  /* 0x00000002041a7824 */ /* 0x101fe400078e0244 */
[----:B------:R-:W-:Y:S01]  /*41e0*/  IMAD R27, R7, 0x2, R68 ;  /* 0x00000002071b7824 */ /* 0x000fe200078e0244 */
[----:B------:R-:W-:Y:S06]  /*41f0*/  @!P1 BRA `(.L_x_4837) ;  /* 0x0000000000cc9947 */ /* 0x000fec0003800000 */
[----:B------:R-:W3:Y:S02]  /*4200*/  LDL.U8 R9, [R1+0x1d9] ;  /* 0x0001d90001097983 */ /* 0x000ee40000100000 */
[----:B---3--:R-:W-:-:S04]  /*4210*/  LOP3.LUT R4, R9, 0x1, RZ, 0xc0, !PT ;  /* 0x0000000109047812 */ /* 0x008fc800078ec0ff */
[----:B------:R-:W-:-:S13]  /*4220*/  ISETP.NE.U32.AND P1, PT, R4, 0x1, PT ;  /* 0x000000010400780c */ /* 0x000fda0003f25070 */
[----:B------:R-:W0:Y:S01]  /*4230*/  @!P1 LDS.128 R4, [R26] ;  /* 0x000000001a049984 */ /* 0x000e220000000c00 */
[----:B--2---:R-:W-:-:S05]  /*4240*/  @!P1 IMAD.WIDE R10, R8, 0x2, R14 ;  /* 0x00000002080a9825 */ /* 0x004fca00078e020e */
[----:B0-----:R-:W-:Y:S04]  /*4250*/  @!P1 ST.E.128 desc[UR36][R10.64], R4 ;  /* 0x000000040a009985 */ /* 0x001fe8000c101d24 */
[----:B------:R-:W2:Y:S02]  /*4260*/  @!P1 LDL.U8 R9, [R1+0x1d9] ;  /* 0x0001d90001099983 */ /* 0x000ea40000100000 */
[----:B--2---:R-:W-:-:S13]  /*4270*/  LOP3.LUT P1, RZ, R9, 0x2, RZ, 0xc0, !PT ;  /* 0x0000000209ff7812 */ /* 0x004fda000782c0ff */
[----:B------:R-:W0:Y:S01]  /*4280*/  @P1 LDS.128 R4, [R27] ;  /* 0x000000001b041984 */ /* 0x000e220000000c00 */
[----:B------:R-:W-:-:S05]  /*4290*/  @P1 VIADD R12, R8, 0x20 ;  /* 0x00000020080c1836 */ /* 0x000fca0000000000 */
[----:B------:R-:W-:-:S04]  /*42a0*/  @P1 SHF.R.S32.HI R13, RZ, 0x1f, R12 ;  /* 0x0000001fff0d1819 */ /* 0x000fc8000001140c */
[----:B------:R-:W-:-:S04]  /*42b0*/  @P1 LEA.HI R13, R13, R12, RZ, 0x3 ;  /* 0x0000000c0d0d1211 */ /* 0x000fc800078f18ff */
[----:B------:R-:W-:-:S05]  /*42c0*/  @P1 LOP3.LUT R13, R13, 0xfffffff8, RZ, 0xc0, !PT ;  /* 0xfffffff80d0d1812 */ /* 0x000fca00078ec0ff */
[----:B------:R-:W-:-:S05]  /*42d0*/  @P1 IMAD.WIDE R12, R13, 0x2, R14 ;  /* 0x000000020d0c1825 */ /* 0x000fca00078e020e */
[----:B0-----:R-:W-:Y:S04]  /*42e0*/  @P1 ST.E.128 desc[UR36][R12.64], R4 ;  /* 0x000000040c001985 */ /* 0x001fe8000c101d24 */
[----:B------:R-:W2:Y:S02]  /*42f0*/  @P1 LDL.U8 R9, [R1+0x1d9] ;  /* 0x0001d90001091983 */ /* 0x000ea40000100000 */
[----:B--2---:R-:W-:-:S13]  /*4300*/  LOP3.LUT P1, RZ, R9, 0x4, RZ, 0xc0, !PT ;  /* 0x0000000409ff7812 */ /* 0x004fda000782c0ff */
[----:B------:R-:W0:Y:S01]  /*4310*/  @P1 LDS.128 R4, [R26+0x3000] ;  /* 0x003000001a041984 */ /* 0x000e220000000c00 */
        /* <DEDUP_REMOVED lines=32> */
[----:B0-----:R0:W-:Y:S02]  /*4520*/  @P1 ST.E.128 desc[UR36][R14.64], R4 ;  /* 0x000000040e001985 */ /* 0x0011e4000c101d24 */
.L_x_4837:
[----:B------:R-:W-:Y:S05]  /*4530*/  BSYNC B0 ;  /* 0x0000000000007941 */ /* 0x000fea0003800000 */
.L_x_4836:
[----:B0-----:R0:W5:Y:S01]  /*4540*/  LDL.64 R4, [R1+0x1f0] ;  /* 0x0001f00001047983 */ /* 0x0011620000100a00 */
[----:B------:R-:W-:Y:S01]  /*4550*/  UMOV UR4, 0xffffffff ;  /* 0xffffffff00047882 */ /* 0x000fe20000000000 */
[----:B------:R-:W-:Y:S02]  /*4560*/  ISETP.GE.AND P1, PT, R28, 0x41, PT ;  /* 0x000000411c00780c */ /* 0x000fe40003f26270 */
[----:B------:R-:W-:Y:S11]  /*4570*/  BRA.DIV UR4, `(.L_x_4838) ;  /* 0x0000020a04e07947 */ /* 0x000ff6000b800000 */
[----:B-----5:R-:W1:Y:S04]  /*4580*/  SHFL.IDX PT, R5, R5, 0x1, 0x1c1f ;  /* 0x003c1f0005057f89 */ /* 0x020e6800000e0000 */
[----:B--2---:R2:W3:Y:S02]  /*4590*/  SHFL.IDX PT, R14, R4, 0x1, 0x1c1f ;  /* 0x003c1f00040e7f89 */ /* 0x0044e400000e0000 */
.L_x_5158:
[----:B------:R-:W-:Y:S01]  /*45a0*/  BSSY B0, `(.L_x_4839) ;  /* 0x0000036000007945 */ /* 0x000fe20003800000 */
[----:B-1----:R-:W-:-:S03]  /*45b0*/  IMAD.MOV.U32 R15, RZ, RZ, R5 ;  /* 0x000000ffff0f7224 */ /* 0x002fc600078e0005 */
[----:B------:R-:W-:Y:S05]  /*45c0*/  @!P1 BRA `(.L_x_4840) ;  /* 0x0000000000cc9947 */ /* 0x000fea0003800000 */
[----:B------:R-:W2:Y:S02]  /*45d0*/  LDL.U8 R9, [R1+0x1d9] ;  /* 0x0001d90001097983 */ /* 0x000ea40000100000 */
[----:B--2---:R-:W-:-:S04]  /*45e0*/  LOP3.LUT R4, R9, 0x1, RZ, 0xc0, !PT ;  /* 0x0000000109047812 */ /* 0x004fc800078ec0ff */
[----:B------:R-:W-:-:S13]  /*45f0*/  ISETP.NE.U32.AND P1, PT, R4, 0x1, PT ;  /* 0x000000010400780c */ /* 0x000fda0003f25070 */
[----:B------:R-:W1:Y:S01]  /*4600*/  @!P1 LDS.128 R4, [R26+0x2000] ;  /* 0x002000001a049984 */ /* 0x000e620000000c00 */
[----:B---3--:R-:W-:-:S05]  /*4610*/  @!P1 IMAD.WIDE R10, R8, 0x2, R14 ;  /* 0x00000002080a9825 */ /* 0x008fca00078e020e */
[----:B-1----:R-:W-:Y:S04]  /*4620*/  @!P1 ST.E.128 desc[UR36][R10.64], R4 ;  /* 0x000000040a009985 */ /* 0x002fe8000c101d24 */
[----:B------:R-:W2:Y:S02]  /*4630*/  @!P1 LDL.U8 R9, [R1+0x1d9] ;  /* 0x0001d90001099983 */ /* 0x000ea40000100000 */
[----:B--2---:R-:W-:-:S13]  /*4640*/  LOP3.LUT P1, RZ, R9, 0x2, RZ, 0xc0, !PT ;  /* 0x0000000209ff7812 */ /* 0x004fda000782c0ff */
[----:B------:R-:W1:Y:S01]  /*4650*/  @P1 LDS.128 R4, [R27+0x2000] ;  /* 0x002000001b041984 */ /* 0x000e620000000c00 */
[----:B------:R-:W-:-:S05]  /*4660*/  @P1 VIADD R12, R8, 0x20 ;  /* 0x00000020080c1836 */ /* 0x000fca0000000000 */
[----:B------:R-:W-:-:S04]  /*4670*/  @P1 SHF.R.S32.HI R13, RZ, 0x1f, R12 ;  /* 0x0000001fff0d1819 */ /* 0x000fc8000001140c */
[----:B------:R-:W-:-:S04]  /*4680*/  @P1 LEA.HI R13, R13, R12, RZ, 0x3 ;  /* 0x0000000c0d0d1211 */ /* 0x000fc800078f18ff */
[----:B------:R-:W-:-:S05]  /*4690*/  @P1 LOP3.LUT R13, R13, 0xfffffff8, RZ, 0xc0, !PT ;  /* 0xfffffff80d0d1812 */ /* 0x000fca00078ec0ff */
[----:B------:R-:W-:-:S05]  /*46a0*/  @P1 IMAD.WIDE R12, R13, 0x2, R14 ;  /* 0x000000020d0c1825 */ /* 0x000fca00078e020e */
[----:B-1----:R-:W-:Y:S04]  /*46b0*/  @P1 ST.E.128 desc[UR36][R12.64], R4 ;  /* 0x000000040c001985 */ /* 0x002fe8000c101d24 */
[----:B------:R-:W2:Y:S02]  /*46c0*/  @P1 LDL.U8 R9, [R1+0x1d9] ;  /* 0x0001d90001091983 */ /* 0x000ea40000100000 */
        /* <DEDUP_REMOVED lines=34> */
[----:B-1----:R1:W-:Y:S02]  /*48f0*/  @P1 ST.E.128 desc[UR36][R8.64], R4 ;  /* 0x0000000408001985 */ /* 0x0023e4000c101d24 */
.L_x_4840:
[----:B------:R-:W-:Y:S05]  /*4900*/  BSYNC B0 ;  /* 0x0000000000007941 */ /* 0x000fea0003800000 */
.L_x_4839:
[----:B-12---:R-:W1:Y:S01]  /*4910*/  S2R R4, SR_TID.X ;  /* 0x0000000000047919 */ /* 0x006e620000002100 */
[----:B------:R-:W-:Y:S01]  /*4920*/  @!PT LDS RZ, [RZ] ;  /* 0x00000000fffff984 */ /* 0x000fe20000000800 */
[----:B------:R-:W-:Y:S01]  /*4930*/  @!PT LDS RZ, [RZ] ;  /* 0x00000000fffff984 */ /* 0x000fe20000000800 */
[----:B------:R-:W-:Y:S01]  /*4940*/  @!PT LDS RZ, [RZ] ;  /* 0x00000000fffff984 */ /* 0x000fe20000000800 */
[----:B------:R-:W-:Y:S01]  /*4950*/  @!PT LDS RZ, [RZ] ;  /* 0x00000000fffff984 */ /* 0x000fe20000000800 */
[----:B------:R2:W-:Y:S06]  /*4960*/  MEMBAR.ALL.CTA ;  /* 0x0000000000007992 */ /* 0x0005ec0000008000 */
[----:B--2---:R-:W2:Y:S01]  /*4970*/  FENCE.VIEW.ASYNC.S ;  /* 0x00000000000073c6 */ /* 0x004ea20000000000 */
[----:B------:R-:W-:Y:S05]  /*4980*/  WARPSYNC.ALL ;  /* 0x0000000000007948 */ /* 0x000fea0003800000 */
[----:B-1----:R-:W-:-:S04]  /*4990*/  LOP3.LUT R4, R4, 0x7f, RZ, 0xc0, !PT ;  /* 0x0000007f04047812 */ /* 0x002fc800078ec0ff */
[----:B------:R-:W-:Y:S01]  /*49a0*/  ISETP.NE.AND P1, PT, R4, RZ, PT ;  /* 0x000000ff0400720c */ /* 0x000fe20003f25270 */
[----:B--2---:R1:W-:-:S12]  /*49b0*/  BAR.SYNC.DEFER_BLOCKING R20, 0x80 ;  /* 0x000200140000751d */ /* 0x0043d80000010000 */
[----:B------:R-:W-:-:S05]  /*49c0*/  @!P1 VIADD R29, R29, 0x308c0 ;  /* 0x000308c01d1d9836 */ /* 0x000fca0000000000 */
[----:B------:R-:W-:-:S04]  /*49d0*/  @!P1 PRMT R29, RZ, 0x654, R29 ;  /* 0x00000654ff1d9816 */ /* 0x000fc8000000001d */
[----:B------:R1:W-:Y:S01]  /*49e0*/  @!P1 SYNCS.ARRIVE.TRANS64.RED.A1T0 RZ, [R29+URZ], RZ ;  /* 0x000000ff1dff99a7 */ /* 0x0003e2000810043f */
[----:B------:R-:W2:Y:S01]  /*49f0*/  LDL R4, [R1+0x278] ;  /* 0x0002780001047983 */ /* 0x000ea20000100800 */
[----:B------:R-:W-:Y:S02]  /*4a00*/  VIADD R24, R24, 0x1 ;  /* 0x0000000118187836 */ /* 0x000fe40000000000 */
[----:B------:R-:W-:-:S03]  /*4a10*/  IMAD.MOV.U32 R6, RZ, RZ, RZ ;  /* 0x000000ffff067224 */ /* 0x000fc600078e00ff */
[----:B------:R-:W-:Y:S01]  /*4a20*/  ISETP.NE.AND P1, PT, R24, 0x2, PT ;  /* 0x000000021800780c */ /* 0x000fe20003f25270 */
[----:B------:R1:W-:-:S12]  /*4a30*/  STL [R1+0x270], R24 ;  /* 0x0002701801007387 */ /* 0x0003d80000100800 */
[----:B------:R-:W-:-:S05]  /*4a40*/  @!P1 LOP3.LUT R7, R25, 0x1, RZ, 0x3c, !PT ;  /* 0x0000000119079812 */ /* 0x000fca00078e3cff */
[----:B------:R1:W-:Y:S01]  /*4a50*/  @!P1 STL.64 [R1+0x270], R6 ;  /* 0x0002700601009387 */ /* 0x0003e20000100a00 */
[----:B------:R-:W-:Y:S01]  /*4a60*/  PLOP3.LUT P1, PT, PT, PT, PT, 0x8, 0x0 ;  /* 0x000000000000781c */ /* 0x000fe20003f2e170 */
[----:B--2---:R-:W-:-:S05]  /*4a70*/  VIADD R4, R4, 0x1 ;  /* 0x0000000104047836 */ /* 0x004fca0000000000 */
[----:B------:R1:W-:Y:S01]  /*4a80*/  STL [R1+0x278], R4 ;  /* 0x0002780401007387 */ /* 0x0003e20000100800 */
[----:B------:R-:W-:Y:S06]  /*4a90*/  @P0 BRA `(.L_x_4841) ;  /* 0xfffffff000680947 */ /* 0x000fec000383ffff */
.L_x_4828:
[----:B------:R-:W2:Y:S01]  /*4aa0*/  LDC R0, c[0x0][0x448] ;  /* 0x00011200ff007b82 */ /* 0x000ea20000000800 */
[----:B------:R-:W-:Y:S02]  /*4ab0*/  R2UR UR4, R22 ;  /* 0x00000000160472ca */ /* 0x000fe400000e0000 */
[----:B------:R-:W-:-:S05]  /*4ac0*/  IADD3 R5, R18, 0x1, -R17 ;  /* 0x0000000112057810 */ /* 0x000fca0007ffe811 */
[----:B-1----:R-:W1:Y:S06]  /*4ad0*/  LDC.64 R6, c[0x0][0x9e0] ;  /* 0x00027800ff067b82 */ /* 0x002e6c0000000a00 */
[----:B------:R-:W-:Y:S01]  /*4ae0*/  UIADD3 UR4, UR4, 0x7f, URZ ;  /* 0x0000007f04047890 */ /* 0x000fe2000fffe03f */
[----:B--2---:R-:W-:Y:S02]  /*4af0*/  ISETP.NE.AND P2, PT, R0, 0x1, PT ;  /* 0x000000010000780c */ /* 0x004fe40003f45270 */
[----:B-1----:R-:W-:-:S11]  /*4b00*/  ISETP.GE.AND P3, PT, R7, 0x1, PT ;  /* 0x000000010700780c */ /* 0x002fd60003f66270 */
[----:B------:R-:W1:Y:S08]  /*4b10*/  @P2 LDC R0, c[0x0][0x44c] ;  /* 0x00011300ff002b82 */ /* 0x000e700000000800 */
[----:B------:R-:W2:Y:S01]  /*4b20*/  @P2 LDC R3, c[0x0][0x450] ;  /* 0x00011400ff032b82 */ /* 0x000ea20000000800 */
[----:B-1----:R-:W-:-:S04]  /*4b30*/  @P2 IMAD.HI.U32 R2, R0, UR4, RZ ;  /* 0x0000000400022c27 */ /* 0x002fc8000f8e00ff */
[----:B------:R-:W-:Y:S01]  /*4b40*/  IMAD.U32 R0, RZ, RZ, UR4 ;  /* 0x00000004ff007e24 */ /* 0x000fe2000f8e00ff */
[----:B--2---:R-:W-:-:S05]  /*4b50*/  @P2 SHF.R.U32.HI R0, RZ, R3, R2 ;  /* 0x00000003ff002219 */ /* 0x004fca0000011602 */
[----:B------:R-:W-:Y:S01]  /*4b60*/  IMAD.IADD R3, R5, 0x1, R0 ;  /* 0x0000000105037824 */ /* 0x000fe200078e0200 */
[----:B------:R-:W-:Y:S06]  /*4b70*/  @P1 BRA `(.L_x_4842) ;  /* 0x0000000000081947 */ /* 0x000fec0003800000 */
[----:B------:R-:W1:Y:S02]  /*4b80*/  FENCE.VIEW.ASYNC.G ;  /* 0x00000000000073c6 */ /* 0x000e640000000100 */
[----:B-1----:R-:W-:Y:S06]  /*4b90*/  BAR.ARV 0xc, 0x180 ;  /* 0x0306000000007b1d */ /* 0x002fec0000002000 */
.L_x_4842:
[----:B------:R-:W-:Y:S01]  /*4ba0*/  IMAD.IADD R0, R3, 0x1, R6 ;  /* 0x0000000103007824 */ /* 0x000fe200078e0206 */
[----:B------:R-:W-:Y:S06]  /*4bb0*/  @!P3 BRA `(.L_x_4843) ;  /* 0x000000000040b947 */ /* 0x000fec0003800000 */
[C---:B------:R-:W-:Y:S01]  /*4bc0*/  ISETP.GT.AND P0, PT, R3.reuse, RZ, PT ;  /* 0x000000ff0300720c */ /* 0x040fe20003f04270 */
[----:B------:R-:W-:-:S12]  /*4bd0*/  VIADD R2, R3, 0xffffffff ;  /* 0xffffffff03027836 */ /* 0x000fd80000000000 */
        /* <DEDUP_REMOVED lines=8> */
.L_x_4844:
[----:B------:R-:W-:-:S13]  /*4c60*/  ISETP.NE.AND P0, PT, R7, 0x1, PT ;  /* 0x000000010700780c */ /* 0x000fda0003f05270 */
[----:B------:R-:W1:Y:S02]  /*4c70*/  @P0 LDC.64 R4, c[0x0][0x9e8] ;  /* 0x00027a00ff040b82 */ /* 0x000e640000000a00 */
[----:B-1----:R-:W-:-:S05]  /*4c80*/  @P0 IMAD.HI.U32 R4, R2, R4, RZ ;  /* 0x0000000402040227 */ /* 0x002fca00078e00ff */
[----:B------:R-:W-:-:S07]  /*4c90*/  @P0 SHF.R.U32.HI R2, RZ, R5, R4 ;  /* 0x00000005ff020219 */ /* 0x000fce0000011604 */
.L_x_4845:
[----:B------:R-:W-:-:S05]  /*4ca0*/  IMAD R3, R2, R7, R7 ;  /* 0x0000000702037224 */ /* 0x000fca00078e0207 */
[----:B------:R-:W-:-:S07]  /*4cb0*/  VIMNMX R0, R0, R3, PT ;  /* 0x0000000300007248 */ /* 0x000fce0003fe0100 */
.L_x_4843:
[----:B------:R-:W1:Y:S01]  /*4cc0*/  @P2 LDC R2, c[0x0][0x44c] ;  /* 0x00011300ff022b82 */ /* 0x000e620000000800 */
[----:B------:R-:W-:Y:S01]  /*4cd0*/  R2UR UR4, R22 ;  /* 0x00000000160472ca */ /* 0x000fe200000e0000 */
[----:B------:R-:W-:-:S04]  /*4ce0*/  VIADD R0, R0, 0x5f ;  /* 0x0000005f00007836 */ /* 0x000fc80000000000 */
[----:B------:R-:W-:Y:S02]  /*4cf0*/  IMAD.HI R0, R0, 0x2aaaaaab, RZ ;  /* 0x2aaaaaab00007827 */ /* 0x000fe400078e02ff */
[----:B------:R-:W2:Y:S06]  /*4d00*/  @P2 LDC R4, c[0x0][0x450] ;  /* 0x00011400ff042b82 */ /* 0x000eac0000000800 */
[----:B-1----:R-:W-:-:S04]  /*4d10*/  @P2 IMAD.HI.U32 R3, R2, UR4, RZ ;  /* 0x0000000402032c27 */ /* 0x002fc8000f8e00ff */
[----:B------:R-:W-:Y:S01]  /*4d20*/  IMAD.U32 R2, RZ, RZ, UR4 ;  /* 0x00000004ff027e24 */ /* 0x000fe2000f8e00ff */
[----:B------:R-:W-:Y:S01]  /*4d30*/  ULDC UR4, c[0x0][0x9dc] ;  /* 0x0002770000047ab9 */ /* 0x000fe20000000800 */
[----:B--2---:R-:W-:Y:S02]  /*4d40*/  @P2 SHF.R.U32.HI R2, RZ, R4, R3 ;  /* 0x00000004ff022219 */ /* 0x004fe40000011603 */
[----:B------:R-:W-:-:S03]  /*4d50*/  SHF.R.U32.HI R3, RZ, 0x1f, R0 ;  /* 0x0000001fff037819 */ /* 0x000fc60000011600 */
[----:B------:R-:W-:Y:S01]  /*4d60*/  IMAD.IADD R2, R73, 0x1, R2 ;  /* 0x0000000149027824 */ /* 0x000fe200078e0202 */
[----:B------:R-:W-:-:S03]  /*4d70*/  LEA.HI.SX32 R0, R0, R3, 0x1c ;  /* 0x0000000300007211 */ /* 0x000fc600078fe2ff */
[----:B------:R-:W-:Y:S01]  /*4d80*/  VIADD R4, R2, -UR4 ;  /* 0x8000000402047c36 */ /* 0x000fe20008000000 */
[----:B------:R-:W-:-:S04]  /*4d90*/  VIMNMX R69, R69, R0, PT ;  /* 0x0000000045457248 */ /* 0x000fc80003fe0100 */
[----:B------:R-:W-:Y:S01]  /*4da0*/  R2UR UR4, R4 ;  /* 0x00000000040472ca */ /* 0x000fe200000e0000 */
[----:B------:R-:W-:-:S14]  /*4db0*/  @!P3 BRA `(.L_x_4846) ;  /* 0x000000000044b947 */ /* 0x000fdc0003800000 */
[----:B------:R-:W-:-:S13]  /*4dc0*/  ISETP.GT.AND P0, PT, R2, -0x1, PT ;  /* 0xffffffff0200780c */ /* 0x000fda0003f04270 */
        /* <DEDUP_REMOVED lines=8> */
.L_x_4847:
[----:B------:R-:W-:-:S13]  /*4e50*/  ISETP.NE.AND P0, PT, R7, 0x1, PT ;  /* 0x000000010700780c */ /* 0x000fda0003f05270 */
[----:B------:R-:W1:Y:S02]  /*4e60*/  @P0 LDC.64 R4, c[0x0][0x9e8] ;  /* 0x00027a00ff040b82 */ /* 0x000e640000000a00 */
[----:B-1----:R-:W-:-:S05]  /*4e70*/  @P0 IMAD.HI.U32 R0, R2, R4, RZ ;  /* 0x0000000402000227 */ /* 0x002fca00078e00ff */
[----:B------:R-:W-:-:S07]  /*4e80*/  @P0 SHF.R.U32.HI R2, RZ, R5, R0 ;  /* 0x00000005ff020219 */ /* 0x000fce0000011600 */
.L_x_4848:
[----:B------:R-:W-:-:S05]  /*4e90*/  IMAD R2, R2, R7, RZ ;  /* 0x0000000702027224 */ /* 0x000fca00078e02ff */
[----:B------:R-:W-:-:S13]  /*4ea0*/  R2UR UR5, R2 ;  /* 0x00000000020572ca */ /* 0x000fda00000e0000 */
[----:B------:R-:W-:-:S04]  /*4eb0*/  UISETP.LT.AND UP0, UPT, UR4, UR5, UPT ;  /* 0x000000050400728c */ /* 0x000fc8000bf01270 */
[----:B------:R-:W-:-:S12]  /*4ec0*/  USEL UR4, UR4, UR5, !UP0 ;  /* 0x0000000504047287 */ /* 0x000fd8000c000000 */
.L_x_4846:
[----:B------:R-:W-:Y:S01]  /*4ed0*/  UIMAD.WIDE UR4, UR4, 0x2aaaaaab, URZ ;  /* 0x2aaaaaab040478a5 */ /* 0x000fe2000f8e023f */
[----:B------:R-:W-:-:S03]  /*4ee0*/  R2UR UR9, R203 ;  /* 0x00000000cb0972ca */ /* 0x000fc600000e0000 */
[----:B------:R-:W-:-:S04]  /*4ef0*/  USHF.R.U32.HI UR4, URZ, 0x1f, UR5 ;  /* 0x0000001f3f047899 */ /* 0x000fc80008011605 */
[----:B------:R-:W-:-:S04]  /*4f00*/  ULEA.HI.SX32 UR4, UR5, UR4, 0x1c ;  /* 0x0000000405047291 */ /* 0x000fc8000f8fe23f */
[----:B------:R-:W-:-:S04]  /*4f10*/  UISETP.LT.AND UP0, UPT, URZ, UR4, UPT ;  /* 0x000000043f00728c */ /* 0x000fc8000bf01270 */
[----:B------:R-:W-:-:S03]  /*4f20*/  USEL UR8, URZ, UR4, !UP0 ;  /* 0x000000043f087287 */ /* 0x000fc6000c000000 */
[----:B------:R-:W-:-:S03]  /*4f30*/  UMOV UR4, URZ ;  /* 0x0000003f00047c82 */ /* 0x000fc60008000000 */
[----:B------:R-:W-:-:S13]  /*4f40*/  ISETP.GT.AND P0, PT, R69, UR8, PT ;  /* 0x0000000845007c0c */ /* 0x000fda000bf04270 */
[----:B------:R-:W-:Y:S05]  /*4f50*/  @!P0 BRA `(.L_x_4849) ;  /* 0x0000000000948947 */ /* 0x000fea0003800000 */
[----:B------:R-:W1:Y:S01]  /*4f60*/  LDC R3, c[0x0][0x9f0] ;  /* 0x00027c00ff037b82 */ /* 0x000e620000000800 */
[----:B------:R-:W-:Y:S01]  /*4f70*/  ISETP.NE.AND P0, PT, R198, RZ, PT ;  /* 0x000000ffc600720c */ /* 0x000fe20003f05270 */
[----:B------:R-:W-:-:S03]  /*4f80*/  UMOV UR4, URZ ;  /* 0x0000003f00047c82 */ /* 0x000fc60008000000 */
[----:B-1----:R-:W-:-:S04]  /*4f90*/  SEL R4, R198, R3, P0 ;  /* 0x00000003c6047207 */ /* 0x002fc80000000000 */
[-C--:B------:R-:W-:Y:S02]  /*4fa0*/  IABS R0, R4.reuse ;  /* 0x0000000400007213 */ /* 0x080fe40000000000 */
[----:B------:R-:W-:Y:S02]  /*4fb0*/  IABS R6, R4 ;  /* 0x0000000400067213 */ /* 0x000fe40000000000 */
[----:B------:R-:W-:Y:S02]  /*4fc0*/  R2UR UR10, R0 ;  /* 0x00000000000a72ca */ /* 0x000fe400000e0000 */
[----:B------:R-:W-:-:S05]  /*4fd0*/  IADD3 R0, R4, -0x1, R69 ;  /* 0xffffffff04007810 */ /* 0x000fca0007ffe045 */
[----:B------:R-:W-:-:S05]  /*4fe0*/  VIADD R0, R0, -UR8 ;  /* 0x8000000800007c36 */ /* 0x000fca0008000000 */
[----:B------:R-:W-:Y:S01]  /*4ff0*/  IABS R5, R0 ;  /* 0x0000000000057213 */ /* 0x000fe20000000000 */
[----:B------:R-:W1:Y:S01]  /*5000*/  I2F.RP R2, UR10 ;  /* 0x0000000a00027d06 */ /* 0x000e620008209400 */
[----:B------:R-:W-:Y:S02]  /*5010*/  LOP3.LUT R0, R0, R4, RZ, 0x3c, !PT ;  /* 0x0000000400007212 */ /* 0x000fe400078e3cff */
[----:B------:R-:W-:-:S05]  /*5020*/  R2UR UR7, R5 ;  /* 0x00000000050772ca */ /* 0x000fca00000e0000 */
[----:B-1----:R-:W1:Y:S02]  /*5030*/  MUFU.RCP R2, R2 ;  /* 0x0000000200027308 */ /* 0x002e640000001000 */
[----:B-1----:R-:W-:Y:S02]  /*5040*/  VIADD R3, R2, 0xffffffe ;  /* 0x0ffffffe02037836 */ /* 0x002fe40000000000 */
[----:B------:R-:W-:-:S04]  /*5050*/  IMAD.MOV R2, RZ, RZ, -R6 ;  /* 0x000000ffff027224 */ /* 0x000fc800078e0a06 */
[----:B------:R-:W1:Y:S02]  /*5060*/  F2I.FTZ.U32.TRUNC.NTZ R3, R3 ;  /* 0x0000000300037305 */ /* 0x000e64000021f000 */
[----:B-1----:R-:W-:-:S13]  /*5070*/  R2UR UR5, R3 ;  /* 0x00000000030572ca */ /* 0x002fda00000e0000 */
[----:B------:R-:W-:-:S04]  /*5080*/  UIADD3 UR6, URZ, -UR5, URZ ;  /* 0x800000053f067290 */ /* 0x000fc8000fffe03f */
[----:B------:R-:W-:-:S04]  /*5090*/  UIMAD UR6, UR6, UR10, URZ ;  /* 0x0000000a060672a4 */ /* 0x000fc8000f8e023f */
[----:B------:R-:W-:-:S03]  /*50a0*/  UIMAD.WIDE.U32 UR4, UR5, UR6, UR4 ;  /* 0x00000006050472a5 */ /* 0x000fc6000f8e0004 */
[----:B------:R-:W-:Y:S01]  /*50b0*/  R2UR UR6, R2 ;  /* 0x00000000020672ca */ /* 0x000fe200000e0000 */
[----:B------:R-:W-:-:S12]  /*50c0*/  UIMAD.WIDE.U32 UR4, UR5, UR7, URZ ;  /* 0x00000007050472a5 */ /* 0x000fd8000f8e003f */
[----:B------:R-:W-:Y:S01]  /*50d0*/  UIMAD UR4, UR5, UR6, UR7 ;  /* 0x00000006050472a4 */ /* 0x000fe2000f8e0207 */
[----:B------:R-:W-:Y:S02]  /*50e0*/  R2UR UR6, R0 ;  /* 0x00000000000672ca */ /* 0x000fe400000e0000 */
[----:B------:R-:W-:Y:S01]  /*50f0*/  R2UR UR7, R4 ;  /* 0x00000000040772ca */ /* 0x000fe200000e0000 */
[----:B------:R-:W-:-:S11]  /*5100*/  UISETP.GT.U32.AND UP1, UPT, UR10, UR4, UPT ;  /* 0x000000040a00728c */ /* 0x000fd6000bf24070 */
[----:B------:R-:W-:Y:S02]  /*5110*/  @!UP1 UIADD3 UR4, UR4, -UR10, URZ ;  /* 0x8000000a04049290 */ /* 0x000fe4000fffe03f */
[----:B------:R-:W-:Y:S02]  /*5120*/  @!UP1 UIADD3 UR5, UR5, 0x1, URZ ;  /* 0x0000000105059890 */ /* 0x000fe4000fffe03f */
[----:B------:R-:W-:Y:S02]  /*5130*/  UISETP.GE.U32.AND UP0, UPT, UR4, UR10, UPT ;  /* 0x0000000a0400728c */ /* 0x000fe4000bf06070 */
[----:B------:R-:W-:Y:S01]  /*5140*/  UISETP.GE.AND UP1, UPT, UR6, URZ, UPT ;  /* 0x0000003f0600728c */ /* 0x000fe2000bf26270 */
[----:B------:R-:W-:-:S08]  /*5150*/  R2UR UR6, R4 ;  /* 0x00000000040672ca */ /* 0x000fd000000e0000 */
[----:B------:R-:W-:Y:S02]  /*5160*/  @UP0 UIADD3 UR5, UR5, 0x1, URZ ;  /* 0x0000000105050890 */ /* 0x000fe4000fffe03f */
[----:B------:R-:W-:-:S05]  /*5170*/  UISETP.NE.AND UP0, UPT, UR7, URZ, UPT ;  /* 0x0000003f0700728c */ /* 0x000fca000bf05270 */
[----:B------:R-:W-:Y:S02]  /*5180*/  UMOV UR4, UR5 ;  /* 0x0000000500047c82 */ /* 0x000fe40008000000 */
[----:B------:R-:W-:-:S04]  /*5190*/  @!UP1 UIADD3 UR4, -UR4, URZ, URZ ;  /* 0x0000003f04049290 */ /* 0x000fc8000fffe13f */
[----:B------:R-:W-:-:S12]  /*51a0*/  @!UP0 ULOP3.LUT UR4, URZ, UR6, URZ, 0x33, !UPT ;  /* 0x000000063f048292 */ /* 0x000fd8000f8e333f */
.L_x_4849:
        /* <DEDUP_REMOVED lines=57> */
[----:B------:R-:W2:Y:S01]  /*5540*/  LDL R5, [R1+0x2dc] ;  /* 0x0002dc0001057983 */ /* 0x000ea20000100800 */
[----:B------:R-:W-:-:S13]  /*5550*/  R2UR UR6, R204 ;  /* 0x00000000cc0672ca */ /* 0x000fda00000e0000 */
[----:B------:R-:W-:-:S06]  /*5560*/  ULOP3.LUT UP0, URZ, UR6, 0x1bf, URZ, 0xc0, !UPT ;  /* 0x000001bf063f7892 */ /* 0x000fcc000f80c03f */
[----:B------:R-:W-:Y:S01]  /*5570*/  PLOP3.LUT P0, PT, PT, PT, UP0, 0x80, 0x0 ;  /* 0x000000000000781c */ /* 0x000fe20003f0f008 */
[----:B--2---:R-:W1:Y:S02]  /*5580*/  SHFL.IDX PT, R0, R5, RZ, 0x1f ;  /* 0x00001fff05007589 */ /* 0x004e6400000e0000 */
[----:B-1----:R-:W-:-:S13]  /*5590*/  R2UR UR4, R0 ;  /* 0x00000000000472ca */ /* 0x002fda00000e0000 */
        /* <DEDUP_REMOVED lines=11> */
[----:B------:R1:W2:Y:S01]  /*5650*/  LDC.64 R2, c[0x4][R0] ;  /* 0x0100000000027b82 */ /* 0x0002a20000000a00 */
        /* <DEDUP_REMOVED lines=8> */
[----:B-1----:R-:W-:-:S07]  /*56e0*/  IMAD.MOV.U32 R13, RZ, RZ, RZ ;  /* 0x000000ffff0d7224 */ /* 0x002fce00078e00ff */
[----:B------:R-:W-:-:S07]  /*56f0*/  LEPC R20, `(.L_x_4851) ;  /* 0x000000001014794e */ /* 0x000fce0000000000 */
[----:B0-23--:R-:W-:Y:S05]  /*5700*/  CALL.ABS.NOINC R2 ;  /* 0x0000000002007343 */ /* 0x00dfea0003c00000 */
.L_x_4851:
[----:B------:R-:W-:Y:S02]  /*5710*/  ULDC UR4, c[0x0][0x3f4] ;  /* 0x0000fd0000047ab9 */ /* 0x000fe40000000800 */
[----:B------:R-:W-:-:S13]  /*5720*/  ISETP.LT.AND P0, PT, RZ, UR4, PT ;  /* 0x00000004ff007c0c */ /* 0x000fda000bf01270 */
[----:B------:R-:W-:Y:S05]  /*5730*/  @P0 BRA `(.L_x_4852) ;  /* 0x0000000000440947 */ /* 0x000fea0003800000 */
[----:B------:R-:W-:Y:S01]  /*5740*/  R2UR UR5, R226 ;  /* 0x00000000e20572ca */ /* 0x000fe200000e0000 */
[----:B------:R-:W-:-:S12]  /*5750*/  IMAD.U32 R3, RZ, RZ, UR39 ;  /* 0x00000027ff037e24 */ /* 0x000fd8000f8e00ff */
[----:B------:R-:W-:-:S04]  /*5760*/  ULEA.HI UR4, UR5, UR5, URZ, 0x1 ;  /* 0x0000000505047291 */ /* 0x000fc8000f8f083f */
[----:B------:R-:W-:-:S04]  /*5770*/  ULOP3.LUT UR4, UR4, 0xfffffffe, URZ, 0xc0, !UPT ;  /* 0xfffffffe04047892 */ /* 0x000fc8000f8ec03f */
[----:B------:R-:W-:-:S06]  /*5780*/  UIADD3 UR4, UR5, -UR4, URZ ;  /* 0x8000000405047290 */ /* 0x000fcc000fffe03f */
[----:B------:R-:W-:-:S05]  /*5790*/  IMAD.U32 R0, RZ, RZ, UR4 ;  /* 0x00000004ff007e24 */ /* 0x000fca000f8e00ff */
[----:B------:R-:W-:-:S04]  /*57a0*/  SHF.L.U32 R0, R0, 0x1f, RZ ;  /* 0x0000001f00007819 */ /* 0x000fc800000006ff */
[----:B------:R1:W2:Y:S03]  /*57b0*/  SYNCS.PHASECHK.TRANS64.TRYWAIT P0, [R3+URZ+0x30800], R0 ;  /* 0x03080000030075a7 */ /* 0x0002a6000800017f */
[----:B--2---:R-:W-:Y:S05]  /*57c0*/  @!P0 NANOSLEEP.SYNCS 0x989680 ;  /* 0x009896800000895d */ /* 0x004fea0003900000 */
[----:B------:R-:W2:Y:S02]  /*57d0*/  @!P0 SYNCS.PHASECHK.TRANS64 P0, [R3+URZ+0x30800], R0 ;  /* 0x03080000030085a7 */ /* 0x000ea4000800007f */
[----:B--2---:R-:W-:Y:S05]  /*57e0*/  @P0 BRA `(.L_x_4853) ;  /* 0x00000078006c0947 */ /* 0x004fea0003800000 */
.L_x_4854:
[----:B-1----:R-:W-:-:S04]  /*57f0*/  IMAD.U32 R3, RZ, RZ, UR39 ;  /* 0x00000027ff037e24 */ /* 0x002fc8000f8e00ff */
[----:B------:R1:W2:Y:S03]  /*5800*/  SYNCS.PHASECHK.TRANS64.TRYWAIT P0, [R3+URZ+0x30800], R0 ;  /* 0x03080000030075a7 */ /* 0x0002a6000800017f */
[----:B--2---:R-:W-:Y:S05]  /*5810*/  @!P0 NANOSLEEP.SYNCS 0x989680 ;  /* 0x009896800000895d */ /* 0x004fea0003900000 */
[----:B------:R-:W2:Y:S02]  /*5820*/  @!P0 SYNCS.PHASECHK.TRANS64 P0, [R3+URZ+0x30800], R0 ;  /* 0x03080000030085a7 */ /* 0x000ea4000800007f */
[----:B--2---:R-:W-:Y:S05]  /*5830*/  @!P0 BRA `(.L_x_4854) ;  /* 0xfffffffc00ec8947 */ /* 0x004fea000383ffff */
[----:B------:R-:W-:Y:S05]  /*5840*/  BRA `(.L_x_4853) ;  /* 0x0000007800547947 */ /* 0x000fea0003800000 */
.L_x_4852:
[----:B------:R-:W-:Y:S01]  /*5850*/  R2UR UR5, R204 ;  /* 0x00000000cc0572ca */ /* 0x000fe200000e0000 */
[----:B------:R-:W-:Y:S01]  /*5860*/  USHF.R.S32.HI UR4, URZ, 0x1f, UR41 ;  /* 0x0000001f3f047899 */ /* 0x000fe20008011429 */
[----:B------:R-:W-:Y:S01]  /*5870*/  ULDC.64 UR6, c[0x0][0x3f8] ;  /* 0x0000fe0000067ab9 */ /* 0x000fe20000000a00 */
[----:B------:R-:W-:Y:S01]  /*5880*/  ULDC.64 UR8, c[0x0][0x408] ;  /* 0x0001020000087ab9 */ /* 0x000fe20000000a00 */
[----:B------:R-:W-:Y:S02]  /*5890*/  IMAD.U32 R26, RZ, RZ, UR6 ;  /* 0x00000006ff1a7e24 */ /* 0x000fe4000f8e00ff */
[----:B------:R-:W-:Y:S02]  /*58a0*/  IMAD.U32 R24, RZ, RZ, UR8 ;  /* 0x00000008ff187e24 */ /* 0x000fe4000f8e00ff */
[----:B------:R-:W-:-:S05]  /*58b0*/  IMAD.WIDE.U32 R26, R26, UR41, RZ ;  /* 0x000000291a1a7c25 */ /* 0x000fca000f8e00ff */
[----:B------:R-:W-:Y:S01]  /*58c0*/  ULOP3.LUT UP0, URZ, UR5, 0x3ff, URZ, 0xc0, !UPT ;  /* 0x000003ff053f7892 */ /* 0x000fe2000f80c03f */
[----:B------:R-:W-:Y:S01]  /*58d0*/  IMAD.WIDE.U32 R24, R24, UR41, RZ ;  /* 0x0000002918187c25 */ /* 0x000fe2000f8e00ff */
[----:B------:R-:W-:Y:S02]  /*58e0*/  UIMAD UR5, UR4, UR6, URZ ;  /* 0x00000006040572a4 */ /* 0x000fe4000f8e023f */
[----:B------:R-:W-:Y:S02]  /*58f0*/  UIMAD UR4, UR4, UR8, URZ ;  /* 0x00000008040472a4 */ /* 0x000fe4000f8e023f */
[----:B------:R-:W-:Y:S01]  /*5900*/  PLOP3.LUT P0, PT, PT, PT, UP0, 0x80, 0x0 ;  /* 0x000000000000781c */ /* 0x000fe20003f0f008 */
[----:B------:R-:W-:Y:S02]  /*5910*/  UIMAD UR5, UR41, UR7, UR5 ;  /* 0x00000007290572a4 */ /* 0x000fe4000f8e0205 */
[----:B------:R-:W-:-:S04]  /*5920*/  UIMAD UR4, UR41, UR9, UR4 ;  /* 0x00000009290472a4 */ /* 0x000fc8000f8e0204 */
[----:B------:R-:W-:Y:S02]  /*5930*/  VIADD R29, R27, UR5 ;  /* 0x000000051b1d7c36 */ /* 0x000fe40008000000 */
[----:B------:R-:W-:-:S04]  /*5940*/  VIADD R31, R25, UR4 ;  /* 0x00000004191f7c36 */ /* 0x000fc80008000000 */
[----:B------:R-:W-:Y:S05]  /*5950*/  @!P0 BRA `(.L_x_4855) ;  /* 0x0000000000408947 */ /* 0x000fea0003800000 */
        /* <DEDUP_REMOVED lines=16> */
.L_x_4855:
[----:B------:R-:W-:Y:S01]  /*5a60*/  ULDC.U8 UR4, c[0x0][0x410] ;  /* 0x0001040000047ab9 */ /* 0x000fe20000000000 */
[----:B------:R-:W-:Y:S01]  /*5a70*/  R2UR UR5, R22 ;  /* 0x00000000160572ca */ /* 0x000fe200000e0000 */
[----:B------:R-:W-:Y:S01]  /*5a80*/  IMAD.SHL.U32 R71, R227, 0x40, RZ ;  /* 0x00000040e3477824 */ /* 0x000fe200078e00ff */
[----:B------:R-:W-:Y:S01]  /*5a90*/  ISETP.NE.AND P0, PT, RZ, UR4, PT ;  /* 0x00000004ff007c0c */ /* 0x000fe2000bf05270 */
[----:B------:R-:W-:Y:S01]  /*5aa0*/  IMAD.SHL.U32 R76, R199, 0x4, RZ ;  /* 0x00000004c74c7824 */ /* 0x000fe200078e00ff */
[----:B------:R-:W-:Y:S02]  /*5ab0*/  BSSY B0, `(.L_x_4856) ;  /* 0x0000766000007945 */ /* 0x000fe40003800000 */
[----:B------:R-:W-:Y:S01]  /*5ac0*/  LOP3.LUT R71, R71, 0x1c0, RZ, 0xc0, !PT ;  /* 0x000001c047477812 */ /* 0x000fe200078ec0ff */
[C---:B------:R-:W-:Y:S02]  /*5ad0*/  VIADD R79, R76.reuse, 0x20 ;  /* 0x000000204c4f7836 */ /* 0x040fe40000000000 */
[----:B------:R-:W-:Y:S01]  /*5ae0*/  VIADD R75, R76, 0x40 ;  /* 0x000000404c4b7836 */ /* 0x000fe20000000000 */
[----:B------:R-:W-:-:S03]  /*5af0*/  SHF.R.U32.HI R70, RZ, 0x3, R71 ;  /* 0x00000003ff467819 */ /* 0x000fc60000011647 */
[----:B------:R-:W-:Y:S02]  /*5b00*/  VIADD R10, R197, UR5 ;  /* 0x00000005c50a7c36 */ /* 0x000fe40008000000 */
[----:B------:R-:W-:Y:S05]  /*5b10*/  @!P0 BRA `(.L_x_4857) ;  /* 0x0000003800848947 */ /* 0x000fea0003800000 */
[----:B------:R-:W1:Y:S01]  /*5b20*/  LDC R20, c[0x0][0x448] ;  /* 0x00011200ff147b82 */ /* 0x000e620000000800 */
[----:B------:R-:W-:Y:S01]  /*5b30*/  IMAD R5, R199, 0x40, R10 ;  /* 0x00000040c7057824 */ /* 0x000fe200078e020a */
[----:B------:R-:W-:Y:S01]  /*5b40*/  ULDC.64 UR4, c[0x0][0x3f8] ;  /* 0x0000fe0000047ab9 */ /* 0x000fe20000000a00 */
[----:B------:R-:W-:Y:S01]  /*5b50*/  ULDC.64 UR6, c[0x0][0x408] ;  /* 0x0001020000067ab9 */ /* 0x000fe20000000a00 */
[----:B------:R-:W-:Y:S01]  /*5b60*/  IMAD.MOV.U32 R2, RZ, RZ, R26 ;  /* 0x000000ffff027224 */ /* 0x000fe200078e001a */
[----:B------:R-:W-:Y:S01]  /*5b70*/  SHF.R.S32.HI R62, RZ, 0x1f, R79 ;  /* 0x0000001fff3e7819 */ /* 0x000fe2000001144f */
[----:B------:R-:W-:Y:S01]  /*5b80*/  IMAD.MOV.U32 R8, RZ, RZ, R24 ;  /* 0x000000ffff087224 */ /* 0x000fe200078e0018 */
[----:B------:R-:W-:Y:S01]  /*5b90*/  SHF.R.S32.HI R60, RZ, 0x1f, R75 ;  /* 0x0000001fff3c7819 */ /* 0x000fe2000001144b */
[----:B------:R-:W-:Y:S02]  /*5ba0*/  IMAD.MOV.U32 R9, RZ, RZ, R31 ;  /* 0x000000ffff097224 */ /* 0x000fe400078e001f */
[----:B------:R-:W-:-:S02]  /*5bb0*/  VIADD R78, R76, 0x30 ;  /* 0x000000304c4e7836 */ /* 0x000fc40000000000 */
[C---:B------:R-:W-:Y:S02]  /*5bc0*/  VIADD R77, R76.reuse, 0x10 ;  /* 0x000000104c4d7836 */ /* 0x040fe40000000000 */
[----:B------:R-:W-:Y:S01]  /*5bd0*/  VIADD R74, R76, 0x50 ;  /* 0x000000504c4a7836 */ /* 0x000fe20000000000 */
[----:B------:R-:W-:Y:S02]  /*5be0*/  SHF.R.S32.HI R61, RZ, 0x1f, R78 ;  /* 0x0000001fff3d7819 */ /* 0x000fe4000001144e */
[----:B------:R-:W-:Y:S02]  /*5bf0*/  SHF.R.S32.HI R64, RZ, 0x1f, R77 ;  /* 0x0000001fff407819 */ /* 0x000fe4000001144d */
[----:B-1----:R-:W-:-:S13]  /*5c00*/  ISETP.NE.AND P0, PT, R20, 0x1, PT ;  /* 0x000000011400780c */ /* 0x002fda0003f05270 */
[----:B------:R-:W1:Y:S08]  /*5c10*/  @P0 LDC R0, c[0x0][0x44c] ;  /* 0x00011300ff000b82 */ /* 0x000e700000000800 */
[----:B------:R-:W2:Y:S01]  /*5c20*/  @P0 LDC R3, c[0x0][0x450] ;  /* 0x00011400ff030b82 */ /* 0x000ea20000000800 */
[----:B-1----:R-:W-:-:S05]  /*5c30*/  @P0 IMAD.HI.U32 R0, R5, R0, RZ ;  /* 0x0000000005000227 */ /* 0x002fca00078e00ff */
[----:B--2---:R-:W-:Y:S01]  /*5c40*/  @P0 SHF.R.U32.HI R5, RZ, R3, R0 ;  /* 0x00000003ff050219 */ /* 0x004fe20000011600 */
[----:B------:R-:W-:-:S03]  /*5c50*/  IMAD.MOV.U32 R3, RZ, RZ, R29 ;  /* 0x000000ffff037224 */ /* 0x000fc600078e001d */
        /* <DEDUP_REMOVED lines=17> */
[----:B------:R1:W2:Y:S04]  /*5d70*/  SHFL.IDX PT, R3, R0, RZ, 0x1c1f ;  /* 0x001c1fff00037589 */ /* 0x0002a800000e0000 */
[----:B------:R1:W4:Y:S04]  /*5d80*/  SHFL.IDX PT, R2, R4, RZ, 0x1c1f ;  /* 0x001c1fff04027589 */ /* 0x00032800000e0000 */
[----:B------:R1:W0:Y:S04]  /*5d90*/  SHFL.IDX PT, R5, R7, RZ, 0x1c1f ;  /* 0x001c1fff07057589 */ /* 0x00022800000e0000 */
[----:B---3--:R1:W3:Y:S02]  /*5da0*/  SHFL.IDX PT, R14, R6, RZ, 0x1c1f ;  /* 0x001c1fff060e7589 */ /* 0x0082e400000e0000 */
.L_x_5163:
        /* <DEDUP_REMOVED lines=16> */
[----:B------:R-:W-:Y:S01]  /*5eb0*/  ULDC UR4, c[0x0][0x3f4] ;  /* 0x0000fd0000047ab9 */ /* 0x000fe20000000800 */
[----:B------:R-:W-:Y:S02]  /*5ec0*/  CS2R R56, SRZ ;  /* 0x0000000000387805 */ /* 0x000fe4000001ff00 */
[----:B------:R-:W-:Y:S02]  /*5ed0*/  ISETP.GE.AND P3, PT, R77, UR4, PT ;  /* 0x000000044d007c0c */ /* 0x000fe4000bf66270 */
[----:B------:R-:W-:Y:S02]  /*5ee0*/  ISETP.GE.AND P2, PT, R79, UR4, PT ;  /* 0x000000044f007c0c */ /* 0x000fe4000bf46270 */
[----:B------:R-:W-:Y:S02]  /*5ef0*/  ISETP.GE.AND P1, PT, R78, UR4, PT ;  /* 0x000000044e007c0c */ /* 0x000fe4000bf26270 */
[----:B------:R-:W-:Y:S02]  /*5f00*/  ISETP.GE.AND P0, PT, R75, UR4, PT ;  /* 0x000000044b007c0c */ /* 0x000fe4000bf06270 */
[----:B------:R-:W-:-:S05]  /*5f10*/  ISETP.GE.AND P4, PT, R76, UR4, PT ;  /* 0x000000044c007c0c */ /* 0x000fca000bf86270 */
[C---:B------:R-:W-:Y:S01]  /*5f20*/  @!P3 IMAD.SHL.U32 R29, R77.reuse, 0x2, RZ ;  /* 0x000000024d1db824 */ /* 0x040fe200078e00ff */
[----:B------:R-:W-:Y:S01]  /*5f30*/  @!P3 SHF.L.U64.HI R24, R77, 0x1, R64 ;  /* 0x000000014d18b819 */ /* 0x000fe20000010240 */
[C---:B------:R-:W-:Y:S01]  /*5f40*/  @!P2 IMAD.SHL.U32 R27, R79.reuse, 0x2, RZ ;  /* 0x000000024f1ba824 */ /* 0x040fe200078e00ff */
[----:B------:R-:W-:Y:S01]  /*5f50*/  @!P2 SHF.L.U64.HI R20, R79, 0x1, R62 ;  /* 0x000000014f14a819 */ /* 0x000fe2000001023e */
[----:B------:R-:W-:Y:S01]  /*5f60*/  @!P1 IMAD.SHL.U32 R21, R78, 0x2, RZ ;  /* 0x000000024e159824 */ /* 0x000fe200078e00ff */
[-C--:B----4-:R-:W-:Y:S02]  /*5f70*/  @!P3 IADD3 R30, P6, R2, R29.reuse, RZ ;  /* 0x0000001d021eb210 */ /* 0x090fe40007fde0ff */
[----:B---3--:R-:W-:Y:S02]  /*5f80*/  @!P3 IADD3 R28, P5, R14, R29, RZ ;  /* 0x0000001d0e1cb210 */ /* 0x008fe40007fbe0ff */
[----:B------:R-:W-:Y:S01]  /*5f90*/  @!P1 SHF.L.U64.HI R12, R78, 0x1, R61 ;  /* 0x000000014e0c9819 */ /* 0x000fe2000001023d */
[--C-:B--2---:R-:W-:Y:S01]  /*5fa0*/  @!P3 IMAD.X R31, R3, 0x1, R24.reuse, P6 ;  /* 0x00000001031fb824 */ /* 0x104fe200030e0618 */
[-C--:B------:R-:W-:Y:S01]  /*5fb0*/  @!P2 IADD3 R32, P6, R2, R27.reuse, RZ ;  /* 0x0000001b0220a210 */ /* 0x080fe20007fde0ff */
[----:B0-----:R-:W-:Y:S01]  /*5fc0*/  @!P3 IMAD.X R29, R5, 0x1, R24, P5 ;  /* 0x00000001051db824 */ /* 0x001fe200028e0618 */
[----:B------:R-:W-:Y:S01]  /*5fd0*/  @!P2 IADD3 R26, P5, R14, R27, RZ ;  /* 0x0000001b0e1aa210 */ /* 0x000fe20007fbe0ff */
[----:B------:R-:W-:-:S02]  /*5fe0*/  @!P0 IMAD.SHL.U32 R11, R75, 0x2, RZ ;  /* 0x000000024b0b8824 */ /* 0x000fc400078e00ff */
[--C-:B------:R-:W-:Y:S01]  /*5ff0*/  @!P2 IMAD.X R33, R3, 0x1, R20.reuse, P6 ;  /* 0x000000010321a824 */ /* 0x100fe200030e0614 */
[----:B------:R-:W-:Y:S01]  /*6000*/  @!P1 IADD3 R24, P6, R2, R21, RZ ;  /* 0x0000001502189210 */ /* 0x000fe20007fde0ff */
[----:B------:R-:W-:Y:S01]  /*6010*/  @!P2 IMAD.X R27, R5, 0x1, R20, P5 ;  /* 0x00000001051ba824 */ /* 0x000fe200028e0614 */
[----:B------:R-:W-:Y:S01]  /*6020*/  ISETP.GE.AND P5, PT, R74, UR4, PT ;  /* 0x000000044a007c0c */ /* 0x000fe2000bfa6270 */
[----:B------:R-:W-:-:S04]  /*6030*/  @!P4 IMAD.WIDE R8, R76, 0x2, R2 ;  /* 0x000000024c08c825 */ /* 0x000fc800078e0202 */
[----:B------:R-:W-:Y:S01]  /*6040*/  @!P1 IMAD.X R25, R3, 0x1, R12, P6 ;  /* 0x0000000103199824 */ /* 0x000fe200030e060c */
[----:B------:R-:W-:Y:S02]  /*6050*/  @!P1 IADD3 R20, P6, R14, R21, RZ ;  /* 0x000000150e149210 */ /* 0x000fe40007fde0ff */
[----:B------:R-:W-:Y:S01]  /*6060*/  @!P0 SHF.L.U64.HI R38, R75, 0x1, R60 ;  /* 0x000000014b268819 */ /* 0x000fe2000001023c */
[----:B------:R-:W-:Y:S01]  /*6070*/  @!P4 IMAD.MOV.U32 R15, RZ, RZ, R5 ;  /* 0x000000ffff0fc224 */ /* 0x000fe200078e0005 */
[----:B------:R0:W5:Y:S01]  /*6080*/  @!P4 LD.E.64 R56, desc[UR36][R8.64] ;  /* 0x000000240838c980 */ /* 0x000162000c101b00 */
[----:B------:R-:W-:Y:S01]  /*6090*/  @!P1 IMAD.X R21, R5, 0x1, R12, P6 ;  /* 0x0000000105159824 */ /* 0x000fe200030e060c */
[----:B------:R-:W-:Y:S02]  /*60a0*/  @!P0 IADD3 R12, P6, R2, R11, RZ ;  /* 0x0000000b020c8210 */ /* 0x000fe40007fde0ff */
[----:B------:R-:W-:Y:S01]  /*60b0*/  CS2R R58, SRZ ;  /* 0x00000000003a7805 */ /* 0x000fe2000001ff00 */
[----:B------:R-:W-:-:S04]  /*60c0*/  @!P4 IMAD.WIDE R34, R76, 0x2, R14 ;  /* 0x000000024c22c825 */ /* 0x000fc800078e020e */
[----:B------:R-:W-:Y:S01]  /*60d0*/  @!P0 IMAD.X R13, R3, 0x1, R38, P6 ;  /* 0x00000001030d8824 */ /* 0x000fe200030e0626 */
[----:B------:R-:W5:Y:S01]  /*60e0*/  @!P4 LD.E.64 R58, desc[UR36][R34.64] ;  /* 0x00000024223ac980 */ /* 0x000f62000c101b00 */
[----:B0-----:R-:W-:Y:S01]  /*60f0*/  SHF.R.S32.HI R9, RZ, 0x1f, R74 ;  /* 0x0000001fff097819 */ /* 0x001fe2000001144a */
[----:B------:R-:W-:Y:S01]  /*6100*/  @!P5 IMAD.SHL.U32 R15, R74, 0x2, RZ ;  /* 0x000000024a0fd824 */ /* 0x000fe200078e00ff */
[----:B------:R-:W-:Y:S02]  /*6110*/  @!P0 IADD3 R8, P6, R14, R11, RZ ;  /* 0x0000000b0e088210 */ /* 0x000fe40007fde0ff */
[----:B------:R-:W-:Y:S02]  /*6120*/  CS2R R52, SRZ ;  /* 0x0000000000347805 */ /* 0x000fe4000001ff00 */
[----:B------:R-:W-:Y:S02]  /*6130*/  @!P5 SHF.L.U64.HI R36, R74, 0x1, R9 ;  /* 0x000000014a24d819 */ /* 0x000fe40000010209 */
[----:B------:R-:W-:-:S02]  /*6140*/  CS2R R54, SRZ ;  /* 0x0000000000367805 */ /* 0x000fc4000001ff00 */
[-C--:B------:R-:W-:Y:S01]  /*6150*/  @!P5 IADD3 R2, P4, R2, R15.reuse, RZ ;  /* 0x0000000f0202d210 */ /* 0x080fe20007f9e0ff */
[----:B------:R-:W-:Y:S01]  /*6160*/  @!P0 IMAD.X R9, R5, 0x1, R38, P6 ;  /* 0x0000000105098824 */ /* 0x000fe200030e0626 */
[----:B------:R-:W-:Y:S01]  /*6170*/  @!P5 IADD3 R14, P6, R14, R15, RZ ;  /* 0x0000000f0e0ed210 */ /* 0x000fe20007fde0ff */
[----:B------:R0:W5:Y:S01]  /*6180*/  @!P3 LD.E.64 R52, desc[UR36][R30.64] ;  /* 0x000000241e34b980 */ /* 0x000162000c101b00 */
[----:B------:R-:W-:Y:S01]  /*6190*/  CS2R R50, SRZ ;  /* 0x0000000000327805 */ /* 0x000fe2000001ff00 */
[--C-:B------:R-:W-:Y:S01]  /*61a0*/  @!P5 IMAD.X R3, R3, 0x1, R36.reuse, P4 ;  /* 0x000000010303d824 */ /* 0x100fe200020e0624 */
[----:B------:R-:W-:Y:S01]  /*61b0*/  CS2R R48, SRZ ;  /* 0x0000000000307805 */ /* 0x000fe2000001ff00 */
[----:B------:R-:W-:Y:S01]  /*61c0*/  @!P5 IMAD.X R15, R5, 0x1, R36, P6 ;  /* 0x00000001050fd824 */ /* 0x000fe200030e0624 */
[----:B------:R2:W5:Y:S01]  /*61d0*/  @!P3 LD.E.64 R54, desc[UR36][R28.64] ;  /* 0x000000241c36b980 */ /* 0x000562000c101b00 */
[----:B------:R-:W-:Y:S02]  /*61e0*/  CS2R R46, SRZ ;  /* 0x00000000002e7805 */ /* 0x000fe4000001ff00 */
[----:B------:R-:W-:-:S02]  /*61f0*/  CS2R R44, SRZ ;  /* 0x00000000002c7805 */ /* 0x000fc4000001ff00 */
[----:B------:R-:W-:Y:S02]  /*6200*/  CS2R R38, SRZ ;  /* 0x0000000000267805 */ /* 0x000fe4000001ff00 */
[----:B------:R-:W-:Y:S02]  /*6210*/  CS2R R36, SRZ ;  /* 0x0000000000247805 */ /* 0x000fe4000001ff00 */
[----:B0-----:R-:W-:Y:S01]  /*6220*/  CS2R R30, SRZ ;  /* 0x00000000001e7805 */ /* 0x001fe2000001ff00 */
[----:B------:R0:W5:Y:S01]  /*6230*/  @!P2 LD.E.64 R50, desc[UR36][R32.64] ;  /* 0x000000242032a980 */ /* 0x000162000c101b00 */
[----:B--2---:R-:W-:-:S03]  /*6240*/  CS2R R28, SRZ ;  /* 0x00000000001c7805 */ /* 0x004fc6000001ff00 */
[----:B------:R0:W5:Y:S04]  /*6250*/  @!P2 LD.E.64 R48, desc[UR36][R26.64] ;  /* 0x000000241a30a980 */ /* 0x000168000c101b00 */
[----:B------:R0:W5:Y:S04]  /*6260*/  @!P1 LD.E.64 R46, desc[UR36][R24.64] ;  /* 0x00000024182e9980 */ /* 0x000168000c101b00 */
[----:B------:R0:W5:Y:S04]  /*6270*/  @!P1 LD.E.64 R44, desc[UR36][R20.64] ;  /* 0x00000024142c9980 */ /* 0x000168000c101b00 */
[----:B------:R0:W5:Y:S04]  /*6280*/  @!P0 LD.E.64 R38, desc[UR36][R12.64] ;  /* 0x000000240c268980 */ /* 0x000168000c101b00 */
[----:B------:R0:W5:Y:S04]  /*6290*/  @!P0 LD.E.64 R36, desc[UR36][R8.64] ;  /* 0x0000002408248980 */ /* 0x000168000c101b00 */
[----:B------:R0:W5:Y:S04]  /*62a0*/  @!P5 LD.E.64 R30, desc[UR36][R2.64] ;  /* 0x00000024021ed980 */ /* 0x000168000c101b00 */
[----:B------:R0:W5:Y:S02]  /*62b0*/  @!P5 LD.E.64 R28, desc[UR36][R14.64] ;  /* 0x000000240e1cd980 */ /* 0x000164000c101b00 */
.L_x_4860:
[----:B------:R-:W-:Y:S05]  /*62c0*/  BSYNC B1 ;  /* 0x0000000000017941 */ /* 0x000fea0003800000 */
.L_x_4859:
[----:B0---45:R-:W-:Y:S01]  /*62d0*/  IMAD.MOV.U32 R2, RZ, RZ, R30 ;  /* 0x000000ffff027224 */ /* 0x031fe200078e001e */
[----:B------:R-:W-:Y:S01]  /*62e0*/  UMOV UR4, 0xffffffff ;  /* 0xffffffff00047882 */ /* 0x000fe20000000000 */
        /* <DEDUP_REMOVED lines=45> */
[----:B------:R-:W-:Y:S02]  /*65c0*/  CS2R R2, SRZ ;  /* 0x0000000000027805 */ /* 0x000fe4000001ff00 */
[----:B------:R-:W-:Y:S02]  /*65d0*/  PRMT R115, R5, 0x7610, R115 ;  /* 0x0000761005737816 */ /* 0x000fe40000000073 */
[----:B------:R-:W-:Y:S01]  /*65e0*/  PRMT R114, R8, 0x7610, R114 ;  /* 0x0000761008727816 */ /* 0x000fe20000000072 */
[----:B------:R-:W-:Y:S06]  /*65f0*/  BRA.DIV UR4, `(.L_x_4861) ;  /* 0x000001ee04647947 */ /* 0x000fec000b800000 */
[----:B------:R0:W2:Y:S04]  /*6600*/  SHFL.IDX PT, R5, R0, 0x1, 0x1c1f ;  /* 0x003c1f0000057f89 */ /* 0x0000a800000e0000 */
[----:B-1----:R-:W1:Y:S04]  /*6610*/  SHFL.IDX PT, R4, R4, 0x1, 0x1c1f ;  /* 0x003c1f0004047f89 */ /* 0x002e6800000e0000 */
[----:B------:R-:W4:Y:S04]  /*6620*/  SHFL.IDX PT, R7, R7, 0x1, 0x1c1f ;  /* 0x003c1f0007077f89 */ /* 0x000f2800000e0000 */
[----:B------:R-:W0:Y:S02]  /*6630*/  SHFL.IDX PT, R6, R6, 0x1, 0x1c1f ;  /* 0x003c1f0006067f89 */ /* 0x000e2400000e0000 */
.L_x_5169:
[----:B------:R-:W-:Y:S01]  /*6640*/  VIADD R10, R10, 0x40 ;  /* 0x000000400a0a7836 */ /* 0x000fe20000000000 */
[----:B------:R-:W-:Y:S01]  /*6650*/  R2UR UR4, R22 ;  /* 0x00000000160472ca */ /* 0x000fe200000e0000 */
[----:B0-----:R-:W-:Y:S01]  /*6660*/  IMAD.SHL.U32 R0, R199, 0x8, RZ ;  /* 0x00000008c7007824 */ /* 0x001fe200078e00ff */
[----:B------:R-:W-:Y:S01]  /*6670*/  BSSY B1, `(.L_x_4862) ;  /* 0x0000053000017945 */ /* 0x000fe20003800000 */
[----:B------:R-:W-:Y:S02]  /*6680*/  LOP3.LUT P0, RZ, R227, 0x4, RZ, 0xc0, !PT ;  /* 0x00000004e3ff7812 */ /* 0x000fe4000780c0ff */
[----:B---3--:R-:W-:Y:S02]  /*6690*/  CS2R R14, SRZ ;  /* 0x00000000000e7805 */ /* 0x008fe4000001ff00 */
[----:B------:R-:W-:Y:S02]  /*66a0*/  ISETP.GE.AND P1, PT, R10, R93, PT ;  /* 0x0000005d0a00720c */ /* 0x000fe40003f26270 */
[----:B------:R-:W-:-:S02]  /*66b0*/  CS2R R10, SRZ ;  /* 0x00000000000a7805 */ /* 0x000fc4000001ff00 */
[----:B------:R-:W-:Y:S02]  /*66c0*/  LOP3.LUT R71, R71, 0x18, R0, 0xf8, !PT ;  /* 0x0000001847477812 */ /* 0x000fe400078ef800 */
[----:B------:R-:W-:Y:S02]  /*66d0*/  CS2R R24, SRZ ;  /* 0x0000000000187805 */ /* 0x000fe4000001ff00 */
[----:B------:R-:W-:Y:S02]  /*66e0*/  CS2R R32, SRZ ;  /* 0x0000000000207805 */ /* 0x000fe4000001ff00 */
[----:B------:R-:W-:Y:S02]  /*66f0*/  CS2R R40, SRZ ;  /* 0x0000000000287805 */ /* 0x000fe4000001ff00 */
[----:B------:R-:W-:Y:S02]  /*6700*/  LOP3.LUT R71, R71, R70, RZ, 0x3c, !PT ;  /* 0x0000004647477212 */ /* 0x000fe400078e3cff */
[----:B------:R-:W-:Y:S01]  /*6710*/  CS2R R8, SRZ ;  /* 0x0000000000087805 */ /* 0x000fe2000001ff00 */
[----:B------:R-:W-:Y:S01]  /*6720*/  IMAD.U32 R102, RZ, RZ, UR4 ;  /* 0x00000004ff667e24 */ /* 0x000fe2000f8e00ff */
[----:B------:R-:W-:-:S02]  /*6730*/  CS2R R12, SRZ ;  /* 0x00000000000c7805 */ /* 0x000fc4000001ff00 */
[----:B------:R-:W-:Y:S02]  /*6740*/  CS2R R20, SRZ ;  /* 0x0000000000147805 */ /* 0x000fe4000001ff00 */
[----:B------:R-:W-:Y:S02]  /*6750*/  CS2R R26, SRZ ;  /* 0x00000000001a7805 */ /* 0x000fe4000001ff00 */
[----:B------:R-:W-:Y:S01]  /*6760*/  CS2R R34, SRZ ;  /* 0x0000000000227805 */ /* 0x000fe2000001ff00 */
[----:B------:R-:W-:Y:S01]  /*6770*/  IMAD R88, R202, 0x200, R71 ;  /* 0x00000200ca587824 */ /* 0x000fe200078e0247 */
[----:B------:R-:W-:Y:S01]  /*6780*/  CS2R R42, SRZ ;  /* 0x00000000002a7805 */ /* 0x000fe2000001ff00 */
[----:B------:R-:W-:Y:S06]  /*6790*/  @P1 BRA `(.L_x_4863) ;  /* 0x0000000400001947 */ /* 0x000fec0003800000 */
[----:B------:R-:W-:Y:S01]  /*67a0*/  ULDC UR4, c[0x0][0x3f4] ;  /* 0x0000fd0000047ab9 */ /* 0x000fe20000000800 */
[----:B------:R-:W-:Y:S02]  /*67b0*/  CS2R R40, SRZ ;  /* 0x0000000000287805 */ /* 0x000fe4000001ff00 */
[----:B------:R-:W-:Y:S02]  /*67c0*/  ISETP.GE.AND P4, PT, R77, UR4, PT ;  /* 0x000000044d007c0c */ /* 0x000fe4000bf86270 */
[----:B------:R-:W-:Y:S02]  /*67d0*/  CS2R R42, SRZ ;  /* 0x00000000002a7805 */ /* 0x000fe4000001ff00 */
[----:B------:R-:W-:Y:S02]  /*67e0*/  ISETP.GE.AND P3, PT, R79, UR4, PT ;  /* 0x000000044f007c0c */ /* 0x000fe4000bf66270 */
[----:B------:R-:W-:Y:S02]  /*67f0*/  ISETP.GE.AND P2, PT, R78, UR4, PT ;  /* 0x000000044e007c0c */ /* 0x000fe4000bf46270 */
[----:B------:R-:W-:-:S02]  /*6800*/  ISETP.GE.AND P1, PT, R75, UR4, PT ;  /* 0x000000044b007c0c */ /* 0x000fc4000bf26270 */
[----:B------:R-:W-:-:S03]  /*6810*/  SHF.R.S32.HI R21, RZ, 0x1f, R74 ;  /* 0x0000001fff157819 */ /* 0x000fc6000001144a */
[C---:B------:R-:W-:Y:S01]  /*6820*/  @!P4 IMAD.SHL.U32 R3, R77.reuse, 0x2, RZ ;  /* 0x000000024d03c824 */ /* 0x040fe200078e00ff */
[----:B------:R-:W-:-:S03]  /*6830*/  @!P4 SHF.L.U64.HI R64, R77, 0x1, R64 ;  /* 0x000000014d40c819 */ /* 0x000fc60000010240 */
[C---:B------:R-:W-:Y:S01]  /*6840*/  @!P3 IMAD.SHL.U32 R69, R79.reuse, 0x2, RZ ;  /* 0x000000024f45b824 */ /* 0x040fe200078e00ff */
[----:B------:R-:W-:Y:S01]  /*6850*/  @!P3 SHF.L.U64.HI R62, R79, 0x1, R62 ;  /* 0x000000014f3eb819 */ /* 0x000fe2000001023e */
[----:B------:R-:W-:Y:S01]  /*6860*/  @!P2 IMAD.SHL.U32 R65, R78, 0x2, RZ ;  /* 0x000000024e41a824 */ /* 0x000fe200078e00ff */
[-C--:B-1----:R-:W-:Y:S02]  /*6870*/  @!P4 IADD3 R8, P5, R4, R3.reuse, RZ ;  /* 0x000000030408c210 */ /* 0x082fe40007fbe0ff */
[----:B------:R-:W-:Y:S02]  /*6880*/  @!P4 IADD3 R2, P6, R6, R3, RZ ;  /* 0x000000030602c210 */ /* 0x000fe40007fde0ff */
[----:B------:R-:W-:Y:S01]  /*6890*/  @!P2 SHF.L.U64.HI R0, R78, 0x1, R61 ;  /* 0x000000014e00a819 */ /* 0x000fe2000001023d */
[--C-:B--2---:R-:W-:Y:S01]  /*68a0*/  @!P4 IMAD.X R9, R5, 0x1, R64.reuse, P5 ;  /* 0x000000010509c824 */ /* 0x104fe200028e0640 */
[-C--:B------:R-:W-:Y:S01]  /*68b0*/  @!P3 IADD3 R70, P5, R4, R69.reuse, RZ ;  /* 0x000000450446b210 */ /* 0x080fe20007fbe0ff */
[----:B----4-:R-:W-:Y:S01]  /*68c0*/  @!P4 IMAD.X R3, R7, 0x1, R64, P6 ;  /* 0x000000010703c824 */ /* 0x010fe200030e0640 */
[----:B------:R-:W-:Y:S01]  /*68d0*/  @!P3 IADD3 R68, P6, R6, R69, RZ ;  /* 0x000000450644b210 */ /* 0x000fe20007fde0ff */
[C---:B------:R-:W-:Y:S01]  /*68e0*/  @!P1 IMAD.SHL.U32 R61, R75.reuse, 0x2, RZ ;  /* 0x000000024b3d9824 */ /* 0x040fe200078e00ff */
[----:B------:R-:W-:Y:S01]  /*68f0*/  @!P1 SHF.L.U64.HI R10, R75, 0x1, R60 ;  /* 0x000000014b0a9819 */ /* 0x000fe2000001023c */
[--C-:B------:R-:W-:Y:S01]  /*6900*/  @!P3 IMAD.X R71, R5, 0x1, R62.reuse, P5 ;  /* 0x000000010547b824 */ /* 0x100fe200028e063e */
[-C--:B------:R-:W-:Y:S01]  /*6910*/  @!P2 IADD3 R66, P5, R4, R65.reuse, RZ ;  /* 0x000000410442a210 */ /* 0x080fe20007fbe0ff */
[----:B------:R-:W-:Y:S01]  /*6920*/  @!P3 IMAD.X R69, R7, 0x1, R62, P6 ;  /* 0x000000010745b824 */ /* 0x000fe200030e063e */
[----:B------:R-:W-:-:S03]  /*6930*/  @!P2 IADD3 R64, P6, R6, R65, RZ ;  /* 0x000000410640a210 */ /* 0x000fc60007fde0ff */
[--C-:B------:R-:W-:Y:S01]  /*6940*/  @!P2 IMAD.X R67, R5, 0x1, R0.reuse, P5 ;  /* 0x000000010543a824 */ /* 0x100fe200028e0600 */
[----:B------:R-:W-:Y:S01]  /*6950*/  @!P1 IADD3 R62, P5, R4, R61, RZ ;  /* 0x0000003d043e9210 */ /* 0x000fe20007fbe0ff */
[----:B------:R-:W-:Y:S01]  /*6960*/  @!P2 IMAD.X R65, R7, 0x1, R0, P6 ;  /* 0x000000010741a824 */ /* 0x000fe200030e0600 */
[----:B------:R-:W-:-:S03]  /*6970*/  ISETP.GE.AND P6, PT, R76, UR4, PT ;  /* 0x000000044c007c0c */ /* 0x000fc6000bfc6270 */
[----:B------:R-:W-:Y:S01]  /*6980*/  @!P1 IMAD.X R63, R5, 0x1, R10, P5 ;  /* 0x00000001053f9824 */ /* 0x000fe200028e060a */
[----:B------:R-:W-:-:S05]  /*6990*/  @!P1 IADD3 R60, P5, R6, R61, RZ ;  /* 0x0000003d063c9210 */ /* 0x000fca0007fbe0ff */
[----:B------:R-:W-:Y:S01]  /*69a0*/  @!P1 IMAD.X R61, R7, 0x1, R10, P5 ;  /* 0x00000001073d9824 */ /* 0x000fe200028e060a */
[----:B------:R-:W-:-:S03]  /*69b0*/  ISETP.GE.AND P5, PT, R74, UR4, PT ;  /* 0x000000044a007c0c */ /* 0x000fc6000bfa6270 */
[----:B------:R-:W-:-:S04]  /*69c0*/  @!P6 IMAD.WIDE R10, R76, 0x2, R4 ;  /* 0x000000024c0ae825 */ /* 0x000fc800078e0204 */
[----:B------:R-:W-:Y:S01]  /*69d0*/  @!P6 IMAD.WIDE R12, R76, 0x2, R6 ;  /* 0x000000024c0ce825 */ /* 0x000fe200078e0206 */
[----:B------:R0:W5:Y:S04]  /*69e0*/  @!P6 LD.E.64 R40, desc[UR36][R10.64] ;  /* 0x000000240a28e980 */ /* 0x000168000c101b00 */
[----:B------:R1:W5:Y:S01]  /*69f0*/  @!P6 LD.E.64 R42, desc[UR36][R12.64] ;  /* 0x000000240c2ae980 */ /* 0x000362000c101b00 */
[C---:B------:R-:W-:Y:S01]  /*6a00*/  @!P5 IMAD.SHL.U32 R15, R74.reuse, 0x2, RZ ;  /* 0x000000024a0fd824 */ /* 0x040fe200078e00ff */
[----:B------:R-:W-:Y:S02]  /*6a10*/  @!P5 SHF.L.U64.HI R0, R74, 0x1, R21 ;  /* 0x000000014a00d819 */ /* 0x000fe40000010215 */
[----:B------:R-:W-:Y:S02]  /*6a20*/  CS2R R32, SRZ ;  /* 0x0000000000207805 */ /* 0x000fe4000001ff00 */
[----:B------:R-:W-:-:S02]  /*6a30*/  @!P5 IADD3 R4, P6, R4, R15, RZ ;  /* 0x0000000f0404d210 */ /* 0x000fc40007fde0ff */
[----:B------:R-:W-:Y:S02]  /*6a40*/  CS2R R34, SRZ ;  /* 0x0000000000227805 */ /* 0x000fe4000001ff00 */
[----:B------:R-:W-:Y:S01]  /*6a50*/  CS2R R24, SRZ ;  /* 0x0000000000187805 */ /* 0x000fe2000001ff00 */
[----:B------:R2:W5:Y:S01]  /*6a60*/  @!P4 LD.E.64 R32, desc[UR36][R8.64] ;  /* 0x000000240820c980 */ /* 0x000562000c101b00 */
[----:B------:R-:W-:Y:S01]  /*6a70*/  @!P5 IMAD.X R5, R5, 0x1, R0, P6 ;  /* 0x000000010505d824 */ /* 0x000fe200030e0600 */
[----:B------:R-:W-:Y:S02]  /*6a80*/  @!P5 IADD3 R6, P6, R6, R15, RZ ;  /* 0x0000000f0606d210 */ /* 0x000fe40007fde0ff */
[----:B------:R3:W5:Y:S01]  /*6a90*/  @!P4 LD.E.64 R34, desc[UR36][R2.64] ;  /* 0x000000240222c980 */ /* 0x000762000c101b00 */
[----:B------:R-:W-:Y:S02]  /*6aa0*/  CS2R R26, SRZ ;  /* 0x00000000001a7805 */ /* 0x000fe4000001ff00 */
[----:B------:R-:W-:-:S02]  /*6ab0*/  CS2R R14, SRZ ;  /* 0x00000000000e7805 */ /* 0x000fc4000001ff00 */
[----:B------:R-:W-:Y:S02]  /*6ac0*/  CS2R R20, SRZ ;  /* 0x0000000000147805 */ /* 0x000fe4000001ff00 */
[----:B0-----:R-:W-:Y:S02]  /*6ad0*/  CS2R R10, SRZ ;  /* 0x00000000000a7805 */ /* 0x001fe4000001ff00 */
[----:B-1----:R-:W-:Y:S02]  /*6ae0*/  CS2R R12, SRZ ;  /* 0x00000000000c7805 */ /* 0x002fe4000001ff00 */
[----:B--2---:R-:W-:Y:S01]  /*6af0*/  CS2R R8, SRZ ;  /* 0x0000000000087805 */ /* 0x004fe2000001ff00 */
[----:B------:R-:W-:Y:S01]  /*6b00*/  @!P5 IMAD.X R7, R7, 0x1, R0, P6 ;  /* 0x000000010707d824 */ /* 0x000fe200030e0600 */
[----:B------:R0:W5:Y:S01]  /*6b10*/  @!P3 LD.E.64 R24, desc[UR36][R70.64] ;  /* 0x000000244618b980 */ /* 0x000162000c101b00 */
[----:B---3--:R-:W-:-:S03]  /*6b20*/  CS2R R2, SRZ ;  /* 0x0000000000027805 */ /* 0x008fc6000001ff00 */
[----:B------:R0:W5:Y:S04]  /*6b30*/  @!P3 LD.E.64 R26, desc[UR36][R68.64] ;  /* 0x00000024441ab980 */ /* 0x000168000c101b00 */
[----:B------:R0:W5:Y:S04]  /*6b40*/  @!P2 LD.E.64 R14, desc[UR36][R66.64] ;  /* 0x00000024420ea980 */ /* 0x000168000c101b00 */
[----:B------:R0:W5:Y:S04]  /*6b50*/  @!P2 LD.E.64 R20, desc[UR36][R64.64] ;  /* 0x000000244014a980 */ /* 0x000168000c101b00 */
[----:B------:R0:W5:Y:S04]  /*6b60*/  @!P1 LD.E.64 R10, desc[UR36][R62.64] ;  /* 0x000000243e0a9980 */ /* 0x000168000c101b00 */
[----:B------:R0:W5:Y:S04]  /*6b70*/  @!P1 LD.E.64 R12, desc[UR36][R60.64] ;  /* 0x000000243c0c9980 */ /* 0x000168000c101b00 */
[----:B------:R0:W5:Y:S04]  /*6b80*/  @!P5 LD.E.64 R2, desc[UR36][R4.64] ;  /* 0x000000240402d980 */ /* 0x000168000c101b00 */
[----:B------:R0:W5:Y:S02]  /*6b90*/  @!P5 LD.E.64 R8, desc[UR36][R6.64] ;  /* 0x000000240608d980 */ /* 0x000164000c101b00 */
.L_x_4863:
[----:B------:R-:W-:Y:S05]  /*6ba0*/  BSYNC B1 ;  /* 0x0000000000017941 */ /* 0x000fea0003800000 */
.L_x_4862:
[----:B------:R-:W-:Y:S01]  /*6bb0*/  R2UR UR5, R226 ;  /* 0x00000000e20572ca */ /* 0x000fe200000e0000 */
[----:B01---5:R-:W-:Y:S01]  /*6bc0*/  IMAD.MOV.U32 R4, RZ, RZ, R2 ;  /* 0x000000ffff047224 */ /* 0x023fe200078e0002 */
[----:B------:R-:W-:Y:S01]  /*6bd0*/  LEA R60, R88, UR39, 0x1 ;  /* 0x00000027583c7c11 */ /* 0x000fe2000f8e08ff */
[----:B------:R-:W-:Y:S01]  /*6be0*/  IMAD.MOV.U32 R6, RZ, RZ, R10 ;  /* 0x000000ffff067224 */ /* 0x000fe200078e000a */
[----:B------:R-:W-:Y:S01]  /*6bf0*/  VIADDMNMX R102, R93, -R102, 0x80, PT ;  /* 0x000000805d667446 */ /* 0x000fe20003800966 */
[----:B--2---:R-:W-:Y:S01]  /*6c00*/  IMAD.MOV.U32 R5, RZ, RZ, R3 ;  /* 0x000000ffff057224 */ /* 0x004fe200078e0003 */
[----:B------:R-:W-:Y:S01]  /*6c10*/  PRMT R62, R4, 0x7610, R62 ;  /* 0x00007610043e7816 */ /* 0x000fe2000000003e */
[----:B----4-:R-:W-:Y:S01]  /*6c20*/  VIADD R7, R60, 0x12400 ;  /* 0x000124003c077836 */ /* 0x010fe20000000000 */
[----:B------:R-:W-:Y:S01]  /*6c30*/  PRMT R65, R6, 0x7610, R65 ;  /* 0x0000761006417816 */ /* 0x000fe20000000041 */
[----:B------:R-:W-:Y:S01]  /*6c40*/  VIADD R0, R60, 0x12440 ;  /* 0x000124403c007836 */ /* 0x000fe20000000000 */
[----:B------:R-:W-:Y:S01]  /*6c50*/  PRMT R61, R5, 0x7610, R61 ;  /* 0x00007610053d7816 */ /* 0x000fe2000000003d */
[----:B------:R-:W-:Y:S01]  /*6c60*/  @P0 VIADD R0, R7, 0xffffffc0 ;  /* 0xffffffc007000836 */ /* 0x000fe20000000000 */
[----:B------:R-:W-:Y:S01]  /*6c70*/  ISETP.GE.AND P1, PT, R197, R102, PT ;  /* 0x00000066c500720c */ /* 0x000fe20003f26270 */
[----:B------:R-:W-:Y:S01]  /*6c80*/  ULEA.HI UR4, UR5, UR5, URZ, 0x1 ;  /* 0x0000000505047291 */ /* 0x000fe2000f8f083f */
[----:B------:R-:W-:-:S02]  /*6c90*/  IMAD.MOV.U32 R6, RZ, RZ, R14 ;  /* 0x000000ffff067224 */ /* 0x000fc400078e000e */
[----:B------:R-:W-:Y:S01]  /*6ca0*/  IMAD.MOV.U32 R7, RZ, RZ, R15 ;  /* 0x000000ffff077224 */ /* 0x000fe200078e000f */
[----:B------:R-:W-:Y:S01]  /*6cb0*/  ULOP3.LUT UR4, UR4, 0xfffffffe, URZ, 0xc0, !UPT ;  /* 0xfffffffe04047892 */ /* 0x000fe2000f8ec03f */
[----:B------:R-:W-:Y:S01]  /*6cc0*/  IMAD.MOV.U32 R5, RZ, RZ, R11 ;  /* 0x000000ffff057224 */ /* 0x000fe200078e000b */
[----:B------:R-:W-:Y:S01]  /*6cd0*/  PRMT R88, R6, 0x7610, R88 ;  /* 0x0000761006587816 */ /* 0x000fe20000000058 */
[----:B------:R-:W-:Y:S01]  /*6ce0*/  IMAD.MOV.U32 R6, RZ, RZ, R25 ;  /* 0x000000ffff067224 */ /* 0x000fe200078e0019 */
[----:B------:R-:W-:Y:S01]  /*6cf0*/  UIADD3 UR4, UR5, -UR4, URZ ;  /* 0x8000000405047290 */ /* 0x000fe2000fffe03f */
[----:B------:R-:W-:Y:S01]  /*6d00*/  PRMT R71, R7, 0x7610, R71 ;  /* 0x0000761007477816 */ /* 0x000fe20000000047 */
[----:B------:R-:W-:Y:S01]  /*6d10*/  IMAD.MOV.U32 R7, RZ, RZ, R32 ;  /* 0x000000ffff077224 */ /* 0x000fe200078e0020 */
[----:B------:R-:W-:Y:S01]  /*6d20*/  PRMT R66, R5, 0x7610, R66 ;  /* 0x0000761005427816 */ /* 0x000fe20000000042 */
[----:B------:R-:W-:Y:S01]  /*6d30*/  IMAD.MOV.U32 R5, RZ, RZ, R24 ;  /* 0x000000ffff057224 */ /* 0x000fe200078e0018 */
[----:B------:R-:W-:Y:S01]  /*6d40*/  PRMT R98, R6, 0x7610, R98 ;  /* 0x0000761006627816 */ /* 0x000fe20000000062 */
[----:B------:R-:W-:Y:S01]  /*6d50*/  IMAD.U32 R4, RZ, RZ, UR4 ;  /* 0x00000004ff047e24 */ /* 0x000fe2000f8e00ff */
[----:B------:R-:W-:Y:S01]  /*6d60*/  PRMT R106, R7, 0x7610, R106 ;  /* 0x00007610076a7816 */ /* 0x000fe2000000006a */
[----:B------:R-:W-:Y:S01]  /*6d70*/  IMAD.MOV.U32 R63, RZ, RZ, R33 ;  /* 0x000000ffff3f7224 */ /* 0x000fe200078e0021 */
[----:B------:R-:W-:Y:S01]  /*6d80*/  PRMT R93, R5, 0x7610, R93 ;  /* 0x00007610055d7816 */ /* 0x000fe2000000005d */
[----:B------:R-:W-:Y:S01]  /*6d90*/  IMAD.MOV.U32 R6, RZ, RZ, R41 ;  /* 0x000000ffff067224 */ /* 0x000fe200078e0029 */
[----:B------:R-:W-:Y:S01]  /*6da0*/  SHF.L.U32 R4, R4, 0x1f, RZ ;  /* 0x0000001f04047819 */ /* 0x000fe200000006ff */
[----:B------:R-:W-:Y:S01]  /*6db0*/  IMAD.MOV.U32 R7, RZ, RZ, R8 ;  /* 0x000000ffff077224 */ /* 0x000fe200078e0008 */
[----:B------:R-:W-:Y:S01]  /*6dc0*/  PRMT R107, R63, 0x7610, R107 ;  /* 0x000076103f6b7816 */ /* 0x000fe2000000006b */
[----:B------:R-:W-:Y:S01]  /*6dd0*/  IMAD.MOV.U32 R5, RZ, RZ, R40 ;  /* 0x000000ffff057224 */ /* 0x000fe200078e0028 */
[----:B------:R-:W0:Y:S01]  /*6de0*/  SYNCS.PHASECHK.TRANS64.TRYWAIT P0, [UR39+0x30800], R4 ;  /* 0x03080004ff0075a7 */ /* 0x000e220008000167 */
        /* <DEDUP_REMOVED lines=18> */
[----:B------:R-:W-:Y:S02]  /*6f10*/  IMAD.MOV.U32 R6, RZ, RZ, R42 ;  /* 0x000000ffff067224 */ /* 0x000fe400078e002a */
[----:B------:R-:W-:Y:S01]  /*6f20*/  IMAD.MOV.U32 R7, RZ, RZ, R43 ;  /* 0x000000ffff077224 */ /* 0x000fe200078e002b */
[----:B0-----:R-:W-:Y:S06]  /*6f30*/  @!P0 BRA `(.L_x_4864) ;  /* 0x000001e400888947 */ /* 0x001fec0003800000 */
.L_x_5170:
[----:B------:R-:W-:Y:S01]  /*6f40*/  BSSY B1, `(.L_x_4865) ;  /* 0x000012f000017945 */ /* 0x000fe20003800000 */
[----:B------:R-:W-:Y:S02]  /*6f50*/  PRMT R112, R6, 0x7610, R112 ;  /* 0x0000761006707816 */ /* 0x000fe40000000070 */
[----:B------:R-:W-:Y:S01]  /*6f60*/  PRMT R113, R7, 0x7610, R113 ;  /* 0x0000761007717816 */ /* 0x000fe20000000071 */
[----:B------:R-:W-:Y:S06]  /*6f70*/  @P1 BRA `(.L_x_4866) ;  /* 0x0000001000ac1947 */ /* 0x000fec0003800000 */
[----:B0-----:R-:W0:Y:S01]  /*6f80*/  LDC R4, c[0x0][0x3f4] ;  /* 0x0000fd00ff047b82 */ /* 0x001e220000000800 */
        /* <DEDUP_REMOVED lines=9> */
[----:B------:R-:W-:Y:S02]  /*7020*/  SHF.R.U64 R118, R56, 0x10, R57 ;  /* 0x0000001038767819 */ /* 0x000fe40000001239 */
[--C-:B------:R-:W-:Y:S02]  /*7030*/  SHF.R.U64 R56, R58, 0x10, R59.reuse ;  /* 0x000000103a387819 */ /* 0x100fe4000000123b */
        /* <DEDUP_REMOVED lines=8> */
[C---:B------:R-:W-:Y:S01]  /*70c0*/  IMAD.U32 R114, R116.reuse, 0x10000, RZ ;  /* 0x0001000074727824 */ /* 0x040fe200078e00ff */
[----:B------:R-:W-:Y:S02]  /*70d0*/  LOP3.LUT R116, R116, 0xffff0000, RZ, 0xc0, !PT ;  /* 0xffff000074747812 */ /* 0x000fe400078ec0ff */
[C---:B0-----:R-:W-:Y:S01]  /*70e0*/  LOP3.LUT R57, R6.reuse, 0xffff0000, RZ, 0xc0, !PT ;  /* 0xffff000006397812 */ /* 0x041fe200078ec0ff */
[----:B------:R-:W-:Y:S01]  /*70f0*/  IMAD.U32 R56, R6, 0x10000, RZ ;  /* 0x0001000006387824 */ /* 0x000fe200078e00ff */
[C---:B------:R-:W-:Y:S01]  /*7100*/  LOP3.LUT R59, R7.reuse, 0xffff0000, RZ, 0xc0, !PT ;  /* 0xffff0000073b7812 */ /* 0x040fe200078ec0ff */
[----:B------:R-:W-:-:S02]  /*7110*/  IMAD.U32 R58, R7, 0x10000, RZ ;  /* 0x00010000073a7824 */ /* 0x000fc400078e00ff */
[CC--:B------:R-:W-:Y:S01]  /*7120*/  FMUL.FTZ R121, R57.reuse, R119.reuse ;  /* 0x0000007739797220 */ /* 0x0c0fe20000410000 */
[----:B------:R-:W-:Y:S01]  /*7130*/  FMUL.FTZ R120, R57, R114 ;  /* 0x0000007239787220 */ /* 0x000fe20000410000 */
[----:B------:R-:W-:Y:S01]  /*7140*/  FMUL.FTZ R57, R59, R118 ;  /* 0x000000763b397220 */ /* 0x000fe20000410000 */
[----:B------:R-:W-:Y:S02]  /*7150*/  IMAD.U32 R6, R4, 0x10000, RZ ;  /* 0x0001000004067824 */ /* 0x000fe400078e00ff */
[C---:B------:R-:W-:Y:S01]  /*7160*/  FFMA.FTZ R121, R56.reuse, R114, -R121 ;  /* 0x0000007238797223 */ /* 0x040fe20000010879 */
[----:B------:R-:W-:Y:S02]  /*7170*/  IMAD.U32 R7, R5, 0x10000, RZ ;  /* 0x0001000005077824 */ /* 0x000fe400078e00ff */
[----:B------:R-:W-:Y:S01]  /*7180*/  FFMA.FTZ R120, R56, R119, R120 ;  /* 0x0000007738787223 */ /* 0x000fe20000010078 */
[----:B------:R-:W-:Y:S01]  /*7190*/  LOP3.LUT R4, R4, 0xffff0000, RZ, 0xc0, !PT ;  /* 0xffff000004047812 */ /* 0x000fe200078ec0ff */
[-C--:B------:R-:W-:Y:S01]  /*71a0*/  FMUL.FTZ R123, R59, R116.reuse ;  /* 0x000000743b7b7220 */ /* 0x080fe20000410000 */
[----:B------:R-:W-:Y:S01]  /*71b0*/  LOP3.LUT R5, R5, 0xffff0000, RZ, 0xc0, !PT ;  /* 0xffff000005057812 */ /* 0x000fe200078ec0ff */
[----:B------:R-:W-:Y:S01]  /*71c0*/  FFMA.FTZ R119, R58, R116, -R57 ;  /* 0x000000743a777223 */ /* 0x000fe20000010839 */
[C---:B------:R-:W-:Y:S01]  /*71d0*/  LOP3.LUT R114, R115.reuse, 0xffff0000, RZ, 0xc0, !PT ;  /* 0xffff000073727812 */ /* 0x040fe200078ec0ff */
[----:B------:R-:W-:Y:S01]  /*71e0*/  IMAD.U32 R59, R115, 0x10000, RZ ;  /* 0x00010000733b7824 */ /* 0x000fe200078e00ff */
[C---:B------:R-:W-:Y:S01]  /*71f0*/  LOP3.LUT R56, R117.reuse, 0xffff0000, RZ, 0xc0, !PT ;  /* 0xffff000075387812 */ /* 0x040fe200078ec0ff */
[----:B------:R-:W-:-:S02]  /*7200*/  IMAD.U32 R57, R117, 0x10000, RZ ;  /* 0x0001000075397824 */ /* 0x000fc400078e00ff */
        /* <DEDUP_REMOVED lines=9> */
[----:B------:R-:W-:Y:S02]  /*72a0*/  F2FP.BF16.F32.PACK_AB R6, R120, R121 ;  /* 0x000000797806723e */ /* 0x000fe400000010ff */
[----:B------:R-:W-:-:S02]  /*72b0*/  F2FP.BF16.F32.PACK_AB R7, R118, R119 ;  /* 0x000000777607723e */ /* 0x000fc400000010ff */
[----:B------:R-:W-:Y:S02]  /*72c0*/  F2FP.BF16.F32.PACK_AB R4, R59, R4 ;  /* 0x000000043b04723e */ /* 0x000fe400000010ff */
[----:B------:R-:W-:-:S05]  /*72d0*/  F2FP.BF16.F32.PACK_AB R5, R114, R5 ;  /* 0x000000057205723e */ /* 0x000fca00000010ff */
[----:B------:R0:W-:Y:S02]  /*72e0*/  STS.128 [R60+0x12400], R4 ;  /* 0x012400043c007388 */ /* 0x0001e40000000c00 */
.L_x_4868:
[----:B------:R-:W-:Y:S05]  /*72f0*/  BSYNC B2 ;  /* 0x0000000000027941 */ /* 0x000fea0003800000 */
.L_x_4867:
[----:B------:R-:W-:Y:S04]  /*7300*/  BSSY B2, `(.L_x_4869) ;  /* 0x0000030000027945 */ /* 0x000fe80003800000 */
[----:B------:R-:W-:Y:S05]  /*7310*/  @P1 BRA `(.L_x_4870) ;  /* 0x0000000000b81947 */ /* 0x000fea0003800000 */
[----:B0-----:R-:W0:Y:S01]  /*7320*/  LDS.128 R4, [R0] ;  /* 0x0000000000047984 */ /* 0x001e220000000c00 */
[--C-:B------:R-:W-:Y:S02]  /*7330*/  SHF.R.U64 R56, R52, 0x10, R53.reuse ;  /* 0x0000001034387819 */ /* 0x100fe40000001235 */
[----:B------:R-:W-:Y:S02]  /*7340*/  SHF.R.U32.HI R52, RZ, 0x10, R53 ;  /* 0x00000010ff347819 */ /* 0x000fe40000011635 */
[--C-:B------:R-:W-:Y:S02]  /*7350*/  SHF.R.U64 R53, R54, 0x10, R55.reuse ;  /* 0x0000001036357819 */ /* 0x100fe40000001237 */
        /* <DEDUP_REMOVED lines=15> */
[C---:B------:R-:W-:Y:S01]  /*7450*/  FMUL.FTZ R53, R55.reuse, R105 ;  /* 0x0000006937357220 */ /* 0x040fe20000410000 */
[----:B------:R-:W-:Y:S02]  /*7460*/  IMAD.U32 R6, R4, 0x10000, RZ ;  /* 0x0001000004067824 */ /* 0x000fe400078e00ff */
[C---:B------:R-:W-:Y:S01]  /*7470*/  FFMA.FTZ R115, R52.reuse, R57, R114 ;  /* 0x0000003934737223 */ /* 0x040fe20000010072 */
[-C--:B------:R-:W-:Y:S01]  /*7480*/  FMUL.FTZ R57, R55, R103.reuse ;  /* 0x0000006737397220 */ /* 0x080fe20000410000 */
[C---:B------:R-:W-:Y:S02]  /*7490*/  IMAD.U32 R7, R5.reuse, 0x10000, RZ ;  /* 0x0001000005077824 */ /* 0x040fe400078e00ff */
[----:B------:R-:W-:Y:S01]  /*74a0*/  FFMA.FTZ R58, R52, R56, -R59 ;  /* 0x00000038343a7223 */ /* 0x000fe2000001083b */
[----:B------:R-:W-:Y:S01]  /*74b0*/  IMAD.U32 R55, R104, 0x10000, RZ ;  /* 0x0001000068377824 */ /* 0x000fe200078e00ff */
[----:B------:R-:W-:Y:S01]  /*74c0*/  LOP3.LUT R4, R4, 0xffff0000, RZ, 0xc0, !PT ;  /* 0xffff000004047812 */ /* 0x000fe200078ec0ff */
[----:B------:R-:W-:Y:S01]  /*74d0*/  FFMA.FTZ R103, R54, R103, -R53 ;  /* 0x0000006736677223 */ /* 0x000fe20000010835 */
[----:B------:R-:W-:Y:S01]  /*74e0*/  LOP3.LUT R5, R5, 0xffff0000, RZ, 0xc0, !PT ;  /* 0xffff000005057812 */ /* 0x000fe200078ec0ff */
[C---:B------:R-:W-:Y:S01]  /*74f0*/  IMAD.U32 R53, R101.reuse, 0x10000, RZ ;  /* 0x0001000065357824 */ /* 0x040fe200078e00ff */
        /* <DEDUP_REMOVED lines=15> */
[----:B------:R1:W-:Y:S02]  /*75f0*/  STS.128 [R0], R4 ;  /* 0x0000000400007388 */ /* 0x0003e40000000c00 */
.L_x_4870:
[----:B------:R-:W-:Y:S05]  /*7600*/  BSYNC B2 ;  /* 0x0000000000027941 */ /* 0x000fea0003800000 */
.L_x_4869:
[----:B------:R-:W-:Y:S04]  /*7610*/  BSSY B2, `(.L_x_4871) ;  /* 0x0000030000027945 */ /* 0x000fe80003800000 */
[----:B------:R-:W-:Y:S05]  /*7620*/  @P2 BRA `(.L_x_4872) ;  /* 0x0000000000b82947 */ /* 0x000fea0003800000 */
[----:B01----:R-:W0:Y:S01]  /*7630*/  LDS.128 R4, [R60+0x16400] ;  /* 0x016400003c047984 */ /* 0x003e220000000c00 */
[--C-:B------:R-:W-:Y:S02]  /*7640*/  SHF.R.U64 R53, R50, 0x10, R51.reuse ;  /* 0x0000001032357819 */ /* 0x100fe40000001233 */
[----:B------:R-:W-:Y:S02]  /*7650*/  SHF.R.U32.HI R50, RZ, 0x10, R51 ;  /* 0x00000010ff327819 */ /* 0x000fe40000011633 */
[--C-:B------:R-:W-:Y:S02]  /*7660*/  SHF.R.U64 R51, R48, 0x10, R49.reuse ;  /* 0x0000001030337819 */ /* 0x100fe40000001231 */
[----:B------:R-:W-:Y:S02]  /*7670*/  SHF.R.U32.HI R48, RZ, 0x10, R49 ;  /* 0x00000010ff307819 */ /* 0x000fe40000011631 */
[----:B------:R-:W-:Y:S02]  /*7680*/  PRMT R95, R95, 0x5410, R50 ;  /* 0x000054105f5f7816 */ /* 0x000fe40000000032 */
[----:B------:R-:W-:-:S02]  /*7690*/  PRMT R97, R97, 0x5410, R48 ;  /* 0x0000541061617816 */ /* 0x000fc40000000030 */
[----:B------:R-:W-:Y:S01]  /*76a0*/  PRMT R94, R94, 0x5410, R53 ;  /* 0x000054105e5e7816 */ /* 0x000fe20000000035 */
[----:B------:R-:W-:Y:S01]  /*76b0*/  IMAD.U32 R52, R95, 0x10000, RZ ;  /* 0x000100005f347824 */ /* 0x000fe200078e00ff */
[----:B------:R-:W-:Y:S01]  /*76c0*/  PRMT R96, R96, 0x5410, R51 ;  /* 0x0000541060607816 */ /* 0x000fe20000000033 */
[C---:B------:R-:W-:Y:S01]  /*76d0*/  IMAD.U32 R53, R97.reuse, 0x10000, RZ ;  /* 0x0001000061357824 */ /* 0x040fe200078e00ff */
[----:B------:R-:W-:Y:S02]  /*76e0*/  LOP3.LUT R97, R97, 0xffff0000, RZ, 0xc0, !PT ;  /* 0xffff000061617812 */ /* 0x000fe400078ec0ff */
        /* <DEDUP_REMOVED lines=9> */
[----:B------:R-:W-:Y:S01]  /*7780*/  FFMA.FTZ R57, R48, R53, R54 ;  /* 0x0000003530397223 */ /* 0x000fe20000010036 */
[-C--:B------:R-:W-:Y:S01]  /*7790*/  FMUL.FTZ R53, R51, R95.reuse ;  /* 0x0000005f33357220 */ /* 0x080fe20000410000 */
[----:B------:R-:W-:Y:S01]  /*77a0*/  FFMA.FTZ R95, R50, R95, -R49 ;  /* 0x0000005f325f7223 */ /* 0x000fe20000010831 */
[C---:B------:R-:W-:Y:S01]  /*77b0*/  IMAD.U32 R7, R5.reuse, 0x10000, RZ ;  /* 0x0001000005077824 */ /* 0x040fe200078e00ff */
[----:B------:R-:W-:Y:S01]  /*77c0*/  LOP3.LUT R4, R4, 0xffff0000, RZ, 0xc0, !PT ;  /* 0xffff000004047812 */ /* 0x000fe200078ec0ff */
[----:B------:R-:W-:Y:S01]  /*77d0*/  IMAD.U32 R51, R96, 0x10000, RZ ;  /* 0x0001000060337824 */ /* 0x000fe200078e00ff */
[----:B------:R-:W-:Y:S01]  /*77e0*/  LOP3.LUT R5, R5, 0xffff0000, RZ, 0xc0, !PT ;  /* 0xffff000005057812 */ /* 0x000fe200078ec0ff */
        /* <DEDUP_REMOVED lines=18> */
.L_x_4872:
[----:B------:R-:W-:Y:S05]  /*7910*/  BSYNC B2 ;  /* 0x0000000000027941 */ /* 0x000fea0003800000 */
.L_x_4871:
[----:B------:R-:W-:Y:S04]  /*7920*/  BSSY B2, `(.L_x_4873) ;  /* 0x0000030000027945 */ /* 0x000fe80003800000 */
[----:B------:R-:W-:Y:S05]  /*7930*/  @P3 BRA `(.L_x_4874) ;  /* 0x0000000000b83947 */ /* 0x000fea0003800000 */
[----:B012---:R-:W0:Y:S01]  /*7940*/  LDS.128 R4, [R0+0x4000] ;  /* 0x0040000000047984 */ /* 0x007e220000000c00 */
[----:B------:R-:W-:Y:S02]  /*7950*/  SHF.R.U64 R49, R46, 0x10, R47 ;  /* 0x000000102e317819 */ /* 0x000fe4000000122f */
[----:B------:R-:W-:Y:S02]  /*7960*/  SHF.R.U64 R44, R44, 0x10, R45 ;  /* 0x000000102c2c7819 */ /* 0x000fe4000000122d */
[----:B------:R-:W-:Y:S02]  /*7970*/  SHF.R.U32.HI R46, RZ, 0x10, R47 ;  /* 0x00000010ff2e7819 */ /* 0x000fe4000001162f */
        /* <DEDUP_REMOVED lines=13> */
[C---:B------:R-:W-:Y:S01]  /*7a50*/  FMUL.FTZ R52, R45.reuse, R48 ;  /* 0x000000302d347220 */ /* 0x040fe20000410000 */
[-C--:B------:R-:W-:Y:S01]  /*7a60*/  FMUL.FTZ R51, R45, R49.reuse ;  /* 0x000000312d337220 */ /* 0x080fe20000410000 */
[C---:B------:R-:W-:Y:S01]  /*7a70*/  FMUL.FTZ R45, R47.reuse, R92 ;  /* 0x0000005c2f2d7220 */ /* 0x040fe20000410000 */
[----:B------:R-:W-:Y:S02]  /*7a80*/  IMAD.U32 R6, R4, 0x10000, RZ ;  /* 0x0001000004067824 */ /* 0x000fe400078e00ff */
[----:B------:R-:W-:Y:S01]  /*7a90*/  FFMA.FTZ R53, R44, R49, R52 ;  /* 0x000000312c357223 */ /* 0x000fe20000010034 */
[-C--:B------:R-:W-:Y:S01]  /*7aa0*/  FMUL.FTZ R49, R47, R89.reuse ;  /* 0x000000592f317220 */ /* 0x080fe20000410000 */
[----:B------:R-:W-:Y:S01]  /*7ab0*/  FFMA.FTZ R89, R46, R89, -R45 ;  /* 0x000000592e597223 */ /* 0x000fe2000001082d */
[----:B------:R-:W-:Y:S02]  /*7ac0*/  IMAD.U32 R7, R5, 0x10000, RZ ;  /* 0x0001000005077824 */ /* 0x000fe400078e00ff */
[----:B------:R-:W-:Y:S01]  /*7ad0*/  FFMA.FTZ R50, R44, R48, -R51 ;  /* 0x000000302c327223 */ /* 0x000fe20000010833 */
[----:B------:R-:W-:Y:S01]  /*7ae0*/  IMAD.U32 R45, R90, 0x10000, RZ ;  /* 0x000100005a2d7824 */ /* 0x000fe200078e00ff */
[----:B------:R-:W-:Y:S01]  /*7af0*/  LOP3.LUT R4, R4, 0xffff0000, RZ, 0xc0, !PT ;  /* 0xffff000004047812 */ /* 0x000fe200078ec0ff */
[----:B------:R-:W-:Y:S01]  /*7b00*/  IMAD.U32 R47, R91, 0x10000, RZ ;  /* 0x000100005b2f7824 */ /* 0x000fe200078e00ff */
[----:B------:R-:W-:Y:S01]  /*7b10*/  LOP3.LUT R5, R5, 0xffff0000, RZ, 0xc0, !PT ;  /* 0xffff000005057812 */ /* 0x000fe200078ec0ff */
[----:B------:R-:W-:Y:S01]  /*7b20*/  FFMA.FTZ R92, R46, R92, R49 ;  /* 0x0000005c2e5c7223 */ /* 0x000fe20000010031 */
[----:B------:R-:W-:Y:S01]  /*7b30*/  LOP3.LUT R44, R91, 0xffff0000, RZ, 0xc0, !PT ;  /* 0xffff00005b2c7812 */ /* 0x000fe200078ec0ff */
[----:B------:R-:W-:Y:S01]  /*7b40*/  FMUL.FTZ R49, R4, R47 ;  /* 0x0000002f04317220 */ /* 0x000fe20000410000 */
[----:B------:R-:W-:Y:S01]  /*7b50*/  LOP3.LUT R90, R90, 0xffff0000, RZ, 0xc0, !PT ;  /* 0xffff00005a5a7812 */ /* 0x000fe200078ec0ff */
[----:B------:R-:W-:-:S02]  /*7b60*/  FMUL.FTZ R46, R4, R45 ;  /* 0x0000002d042e7220 */ /* 0x000fc40000410000 */
[C---:B------:R-:W-:Y:S01]  /*7b70*/  FMUL.FTZ R48, R5.reuse, R44 ;  /* 0x0000002c05307220 */ /* 0x040fe20000410000 */
[C---:B------:R-:W-:Y:S01]  /*7b80*/  FFMA.FTZ R4, R6.reuse, R45, -R49 ;  /* 0x0000002d06047223 */ /* 0x040fe20000010831 */
[-C--:B------:R-:W-:Y:S01]  /*7b90*/  FMUL.FTZ R51, R5, R90.reuse ;  /* 0x0000005a05337220 */ /* 0x080fe20000410000 */
[----:B------:R-:W-:Y:S01]  /*7ba0*/  FFMA.FTZ R47, R6, R47, R46 ;  /* 0x0000002f062f7223 */ /* 0x000fe2000001002e */
[----:B------:R-:W-:Y:S01]  /*7bb0*/  FFMA.FTZ R5, R7, R90, -R48 ;  /* 0x0000005a07057223 */ /* 0x000fe20000010830 */
[----:B------:R-:W-:Y:S01]  /*7bc0*/  F2FP.BF16.F32.PACK_AB R6, R53, R50 ;  /* 0x000000323506723e */ /* 0x000fe200000010ff */
[----:B------:R-:W-:Y:S01]  /*7bd0*/  FFMA.FTZ R44, R7, R44, R51 ;  /* 0x0000002c072c7223 */ /* 0x000fe20000010033 */
[----:B------:R-:W-:Y:S02]  /*7be0*/  F2FP.BF16.F32.PACK_AB R7, R92, R89 ;  /* 0x000000595c07723e */ /* 0x000fe400000010ff */
[----:B------:R-:W-:Y:S02]  /*7bf0*/  F2FP.BF16.F32.PACK_AB R4, R47, R4 ;  /* 0x000000042f04723e */ /* 0x000fe400000010ff */
[----:B------:R-:W-:-:S05]  /*7c00*/  F2FP.BF16.F32.PACK_AB R5, R44, R5 ;  /* 0x000000052c05723e */ /* 0x000fca00000010ff */
[----:B------:R3:W-:Y:S02]  /*7c10*/  STS.128 [R0+0x4000], R4 ;  /* 0x0040000400007388 */ /* 0x0007e40000000c00 */
.L_x_4874:
[----:B------:R-:W-:Y:S05]  /*7c20*/  BSYNC B2 ;  /* 0x0000000000027941 */ /* 0x000fea0003800000 */
.L_x_4873:
[----:B------:R-:W-:Y:S04]  /*7c30*/  BSSY B2, `(.L_x_4875) ;  /* 0x0000030000027945 */ /* 0x000fe80003800000 */
[----:B------:R-:W-:Y:S05]  /*7c40*/  @P4 BRA `(.L_x_4876) ;  /* 0x0000000000b84947 */ /* 0x000fea0003800000 */
[----:B0123--:R-:W0:Y:S01]  /*7c50*/  LDS.128 R4, [R60+0x1a400] ;  /* 0x01a400003c047984 */ /* 0x00fe220000000c00 */
[----:B------:R-:W-:Y:S02]  /*7c60*/  SHF.R.U64 R38, R38, 0x10, R39 ;  /* 0x0000001026267819 */ /* 0x000fe40000001227 */
[----:B------:R-:W-:Y:S02]  /*7c70*/  SHF.R.U64 R36, R36, 0x10, R37 ;  /* 0x0000001024247819 */ /* 0x000fe40000001225 */
[----:B------:R-:W-:Y:S02]  /*7c80*/  SHF.R.U32.HI R39, RZ, 0x10, R39 ;  /* 0x00000010ff277819 */ /* 0x000fe40000011627 */
[----:B------:R-:W-:Y:S02]  /*7c90*/  SHF.R.U32.HI R37, RZ, 0x10, R37 ;  /* 0x00000010ff257819 */ /* 0x000fe40000011625 */
[----:B------:R-:W-:Y:S02]  /*7ca0*/  PRMT R86, R86, 0x5410, R39 ;  /* 0x0000541056567816 */ /* 0x000fe40000000027 */
[----:B------:R-:W-:-:S02]  /*7cb0*/  PRMT R84, R84, 0x5410, R37 ;  /* 0x0000541054547816 */ /* 0x000fc40000000025 */
[----:B------:R-:W-:Y:S01]  /*7cc0*/  PRMT R85, R85, 0x5410, R36 ;  /* 0x0000541055557816 */ /* 0x000fe20000000024 */
[C---:B------:R-:W-:Y:S01]  /*7cd0*/  IMAD.U32 R44, R86.reuse, 0x10000, RZ ;  /* 0x00010000562c7824 */ /* 0x040fe200078e00ff */
[----:B------:R-:W-:Y:S01]  /*7ce0*/  LOP3.LUT R86, R86, 0xffff0000, RZ, 0xc0, !PT ;  /* 0xffff000056567812 */ /* 0x000fe200078ec0ff */
[C---:B------:R-:W-:Y:S01]  /*7cf0*/  IMAD.U32 R45, R84.reuse, 0x10000, RZ ;  /* 0x00010000542d7824 */ /* 0x040fe200078e00ff */
[----:B------:R-:W-:Y:S02]  /*7d00*/  LOP3.LUT R84, R84, 0xffff0000, RZ, 0xc0, !PT ;  /* 0xffff000054547812 */ /* 0x000fe400078ec0ff */
[----:B------:R-:W-:Y:S02]  /*7d10*/  PRMT R87, R87, 0x5410, R38 ;  /* 0x0000541057577816 */ /* 0x000fe40000000026 */
[C---:B0-----:R-:W-:Y:S01]  /*7d20*/  LOP3.LUT R37, R6.reuse, 0xffff0000, RZ, 0xc0, !PT ;  /* 0xffff000006257812 */ /* 0x041fe200078ec0ff */
[----:B------:R-:W-:Y:S01]  /*7d30*/  IMAD.U32 R36, R6, 0x10000, RZ ;  /* 0x0001000006247824 */ /* 0x000fe200078e00ff */
[C---:B------:R-:W-:Y:S01]  /*7d40*/  LOP3.LUT R39, R7.reuse, 0xffff0000, RZ, 0xc0, !PT ;  /* 0xffff000007277812 */ /* 0x040fe200078ec0ff */
[----:B------:R-:W-:-:S02]  /*7d50*/  IMAD.U32 R38, R7, 0x10000, RZ ;  /* 0x0001000007267824 */ /* 0x000fc400078e00ff */
[C---:B------:R-:W-:Y:S01]  /*7d60*/  FMUL.FTZ R46, R37.reuse, R44 ;  /* 0x0000002c252e7220 */ /* 0x040fe20000410000 */
[-C--:B------:R-:W-:Y:S01]  /*7d70*/  FMUL.FTZ R47, R37, R45.reuse ;  /* 0x0000002d252f7220 */ /* 0x080fe20000410000 */
[----:B------:R-:W-:Y:S01]  /*7d80*/  FMUL.FTZ R37, R39, R84 ;  /* 0x0000005427257220 */ /* 0x000fe20000410000 */
[----:B------:R-:W-:Y:S02]  /*7d90*/  IMAD.U32 R6, R4, 0x10000, RZ ;  /* 0x0001000004067824 */ /* 0x000fe400078e00ff */
[C---:B------:R-:W-:Y:S01]  /*7da0*/  FFMA.FTZ R49, R36.reuse, R45, R46 ;  /* 0x0000002d24317223 */ /* 0x040fe2000001002e */
[----:B------:R-:W-:Y:S02]  /*7db0*/  IMAD.U32 R7, R5, 0x10000, RZ ;  /* 0x0001000005077824 */ /* 0x000fe400078e00ff */
[----:B------:R-:W-:Y:S01]  /*7dc0*/  FFMA.FTZ R48, R36, R44, -R47 ;  /* 0x0000002c24307223 */ /* 0x000fe2000001082f */
[-C--:B------:R-:W-:Y:S01]  /*7dd0*/  FMUL.FTZ R45, R39, R86.reuse ;  /* 0x00000056272d7220 */ /* 0x080fe20000410000 */
[----:B------:R-:W-:Y:S01]  /*7de0*/  LOP3.LUT R4, R4, 0xffff0000, RZ, 0xc0, !PT ;  /* 0xffff000004047812 */ /* 0x000fe200078ec0ff */
[C---:B------:R-:W-:Y:S01]  /*7df0*/  FFMA.FTZ R86, R38.reuse, R86, -R37 ;  /* 0x0000005626567223 */ /* 0x040fe20000010825 */
[----:B------:R-:W-:Y:S01]  /*7e00*/  LOP3.LUT R5, R5, 0xffff0000, RZ, 0xc0, !PT ;  /* 0xffff000005057812 */ /* 0x000fe200078ec0ff */
[C---:B------:R-:W-:Y:S01]  /*7e10*/  IMAD.U32 R39, R85.reuse, 0x10000, RZ ;  /* 0x0001000055277824 */ /* 0x040fe200078e00ff */
[----:B------:R-:W-:Y:S01]  /*7e20*/  LOP3.LUT R44, R85, 0xffff0000, RZ, 0xc0, !PT ;  /* 0xffff0000552c7812 */ /* 0x000fe200078ec0ff */
[C---:B------:R-:W-:Y:S01]  /*7e30*/  IMAD.U32 R37, R87.reuse, 0x10000, RZ ;  /* 0x0001000057257824 */ /* 0x040fe200078e00ff */
        /* <DEDUP_REMOVED lines=15> */
.L_x_4876:
[----:B------:R-:W-:Y:S05]  /*7f30*/  BSYNC B2 ;  /* 0x0000000000027941 */ /* 0x000fea0003800000 */
.L_x_4875:
[----:B------:R-:W-:Y:S05]  /*7f40*/  @P5 BRA `(.L_x_4866) ;  /* 0x0000000000b85947 */ /* 0x000fea0003800000 */
[----:B01234-:R-:W0:Y:S01]  /*7f50*/  LDS.128 R4, [R0+0x8000] ;  /* 0x0080000000047984 */ /* 0x01fe220000000c00 */
        /* <DEDUP_REMOVED lines=45> */
.L_x_4866:
[----:B------:R-:W-:Y:S05]  /*8230*/  BSYNC B1 ;  /* 0x0000000000017941 */ /* 0x000fea0003800000 */
.L_x_4865:
        /* <DEDUP_REMOVED lines=58> */
.L_x_4879:
[----:B------:R-:W-:Y:S05]  /*85e0*/  BSYNC B1 ;  /* 0x0000000000017941 */ /* 0x000fea0003800000 */
.L_x_4878:
[----:B------:R-:W-:Y:S04]  /*85f0*/  BSSY B1, `(.L_x_4880) ;  /* 0x0000030000017945 */ /* 0x000fe80003800000 */
[----:B------:R-:W-:Y:S05]  /*8600*/  @P1 BRA `(.L_x_4881) ;  /* 0x0000000000b81947 */ /* 0x000fea0003800000 */
[----:B0-----:R-:W0:Y:S01]  /*8610*/  LDS.128 R4, [R0+0x2000] ;  /* 0x0020000000047984 */ /* 0x001e220000000c00 */
        /* <DEDUP_REMOVED lines=45> */
.L_x_4881:
[----:B------:R-:W-:Y:S05]  /*88f0*/  BSYNC B1 ;  /* 0x0000000000017941 */ /* 0x000fea0003800000 */
.L_x_4880:
[----:B------:R-:W-:Y:S04]  /*8900*/  BSSY B1, `(.L_x_4882) ;  /* 0x0000030000017945 */ /* 0x000fe80003800000 */
[----:B------:R-:W-:Y:S05]  /*8910*/  @P2 BRA `(.L_x_4883) ;  /* 0x0000000000b82947 */ /* 0x000fea0003800000 */
[----:B01----:R-:W0:Y:S01]  /*8920*/  LDS.128 R4, [R60+0x18400] ;  /* 0x018400003c047984 */ /* 0x003e220000000c00 */
        /* <DEDUP_REMOVED lines=45> */
.L_x_4883:
[----:B------:R-:W-:Y:S05]  /*8c00*/  BSYNC B1 ;  /* 0x0000000000017941 */ /* 0x000fea0003800000 */
.L_x_4882:
[----:B------:R-:W-:Y:S04]  /*8c10*/  BSSY B1, `(.L_x_4884) ;  /* 0x0000030000017945 */ /* 0x000fe80003800000 */
[----:B------:R-:W-:Y:S05]  /*8c20*/  @P3 BRA `(.L_x_4885) ;  /* 0x0000000000b83947 */ /* 0x000fea0003800000 */
[----:B012---:R-:W0:Y:S01]  /*8c30*/  LDS.128 R4, [R0+0x6000] ;  /* 0x0060000000047984 */ /* 0x007e220000000c00 */
        /* <DEDUP_REMOVED lines=45> */
.L_x_4885:
[----:B------:R-:W-:Y:S05]  /*8f10*/  BSYNC B1 ;  /* 0x0000000000017941 */ /* 0x000fea0003800000 */
.L_x_4884:
        /* <DEDUP_REMOVED lines=48> */
.L_x_4887:
[----:B------:R-:W-:Y:S05]  /*9220*/  BSYNC B1 ;  /* 0x0000000000017941 */ /* 0x000fea0003800000 */
.L_x_4886:
[----:B------:R-:W-:Y:S05]  /*9230*/  @P5 BRA `(.L_x_4877) ;  /* 0x0000003c00b45947 */ /* 0x000fea0003800000 */
[----:B01234-:R-:W0:Y:S01]  /*9240*/  LDS.128 R4, [R0+0xa000] ;  /* 0x00a0000000047984 */ /* 0x01fe220000000c00 */
[----:B------:R-:W-:Y:S02]  /*9250*/  SHF.R.U64 R11, R2, 0x10, R3 ;  /* 0x00000010020b7819 */ /* 0x000fe40000001203 */
[--C-:B------:R-:W-:Y:S02]  /*9260*/  SHF.R.U64 R2, R8, 0x10, R9.reuse ;  /* 0x0000001008027819 */ /* 0x100fe40000001209 */
        /* <DEDUP_REMOVED lines=9> */
[----:B------:R-:W-:Y:S01]  /*9300*/  PRMT R63, R63, 0x5410, R2 ;  /* 0x000054103f3f7816 */ /* 0x000fe20000000002 */
        /* <DEDUP_REMOVED lines=32> */
[----:B------:R0:W-:Y:S01]  /*9510*/  STS.128 [R0+0xa000], R4 ;  /* 0x00a0000400007388 */ /* 0x0001e20000000c00 */
[----:B------:R-:W-:Y:S05]  /*9520*/  BRA `(.L_x_4877) ;  /* 0x0000003800f87947 */ /* 0x000fea0003800000 */
.L_x_4857:
[----:B------:R-:W1:Y:S01]  /*9530*/  LDC R28, c[0x0][0x448] ;  /* 0x00011200ff1c7b82 */ /* 0x000e620000000800 */
[----:B------:R-:W-:Y:S01]  /*9540*/  IMAD R7, R199, 0x40, R10 ;  /* 0x00000040c7077824 */ /* 0x000fe200078e020a */
[----:B------:R-:W-:Y:S01]  /*9550*/  ULDC.64 UR4, c[0x0][0x3f8] ;  /* 0x0000fe0000047ab9 */ /* 0x000fe20000000a00 */
[----:B------:R-:W-:Y:S01]  /*9560*/  ULDC.64 UR6, c[0x0][0x408] ;  /* 0x0001020000067ab9 */ /* 0x000fe20000000a00 */
[----:B------:R-:W-:Y:S02]  /*9570*/  IMAD.MOV.U32 R4, RZ, RZ, R26 ;  /* 0x000000ffff047224 */ /* 0x000fe400078e001a */
[----:B------:R-:W-:Y:S02]  /*9580*/  IMAD.MOV.U32 R5, RZ, RZ, R29 ;  /* 0x000000ffff057224 */ /* 0x000fe400078e001d */
[----:B------:R-:W-:Y:S02]  /*9590*/  IMAD.MOV.U32 R2, RZ, RZ, R24 ;  /* 0x000000ffff027224 */ /* 0x000fe400078e0018 */
[----:B------:R-:W-:-:S02]  /*95a0*/  IMAD.IADD R74, R76, 0x1, R79 ;  /* 0x000000014c4a7824 */ /* 0x000fc400078e024f */
[----:B------:R-:W-:Y:S02]  /*95b0*/  IMAD.IADD R20, R76, 0x1, R75 ;  /* 0x000000014c147824 */ /* 0x000fe400078e024b */
[----:B------:R-:W-:Y:S01]  /*95c0*/  IMAD.SHL.U32 R78, R199, 0x8, RZ ;  /* 0x00000008c74e7824 */ /* 0x000fe200078e00ff */
[----:B------:R-:W-:Y:S02]  /*95d0*/  SHF.R.S32.HI R77, RZ, 0x1f, R74 ;  /* 0x0000001fff4d7819 */ /* 0x000fe4000001144a */
[----:B------:R-:W-:Y:S02]  /*95e0*/  SHF.R.S32.HI R21, RZ, 0x1f, R20 ;  /* 0x0000001fff157819 */ /* 0x000fe40000011414 */
[----:B------:R-:W-:Y:S02]  /*95f0*/  LEA.HI R76, R77, R74, RZ, 0x3 ;  /* 0x0000004a4d4c7211 */ /* 0x000fe400078f18ff */
[----:B------:R-:W-:Y:S02]  /*9600*/  LEA.HI R68, R21, R20, RZ, 0x3 ;  /* 0x0000001415447211 */ /* 0x000fe400078f18ff */
[----:B------:R-:W-:-:S02]  /*9610*/  SHF.R.S32.HI R75, RZ, 0x3, R76 ;  /* 0x00000003ff4b7819 */ /* 0x000fc4000001144c */
[----:B-1----:R-:W-:Y:S02]  /*9620*/  ISETP.NE.AND P0, PT, R28, 0x1, PT ;  /* 0x000000011c00780c */ /* 0x002fe40003f05270 */
[----:B------:R-:W-:-:S11]  /*9630*/  SHF.R.S32.HI R69, RZ, 0x3, R68 ;  /* 0x00000003ff457819 */ /* 0x000fd60000011444 */
        /* <DEDUP_REMOVED lines=11> */
[----:B------:R-:W-:-:S04]  /*96f0*/  IMAD.WIDE.U32 R2, R7, UR6, R2 ;  /* 0x0000000607027c25 */ /* 0x000fc8000f8e0002 */
[----:B------:R-:W-:Y:S01]  /*9700*/  IMAD R7, R7, UR7, R0 ;  /* 0x0000000707077c24 */ /* 0x000fe2000f8e0200 */
[----:B------:R-:W-:Y:S01]  /*9710*/  ULDC.64 UR6, c[0x0][0x400] ;  /* 0x0001000000067ab9 */ /* 0x000fe20000000a00 */
[----:B------:R-:W-:Y:S01]  /*9720*/  IMAD.IADD R5, R5, 0x1, R9 ;  /* 0x0000000105057824 */ /* 0x000fe200078e0209 */
[----:B------:R-:W-:Y:S01]  /*9730*/  LEA R0, P0, R4, UR4, 0x1 ;  /* 0x0000000404007c11 */ /* 0x000fe2000f8008ff */
[----:B------:R-:W-:Y:S01]  /*9740*/  IMAD.IADD R9, R3, 0x1, R7 ;  /* 0x0000000103097824 */ /* 0x000fe200078e0207 */
[----:B------:R-:W-:Y:S01]  /*9750*/  LEA R8, P1, R2, UR6, 0x1 ;  /* 0x0000000602087c11 */ /* 0x000fe2000f8208ff */
[----:B------:R-:W-:Y:S01]  /*9760*/  UMOV UR4, 0xffffffff ;  /* 0xffffffff00047882 */ /* 0x000fe20000000000 */
[----:B------:R-:W-:Y:S02]  /*9770*/  LEA.HI.X R4, R4, UR5, R5, 0x1, P0 ;  /* 0x0000000504047c11 */ /* 0x000fe400080f0c05 */
[----:B------:R-:W-:Y:S01]  /*9780*/  LEA.HI.X R9, R2, UR7, R9, 0x1, P1 ;  /* 0x0000000702097c11 */ /* 0x000fe200088f0c09 */
[----:B------:R-:W-:Y:S08]  /*9790*/  BRA.DIV UR4, `(.L_x_4888) ;  /* 0x000001be04887947 */ /* 0x000ff0000b800000 */
[----:B------:R-:W1:Y:S04]  /*97a0*/  SHFL.IDX PT, R3, R4, RZ, 0x1c1f ;  /* 0x001c1fff04037589 */ /* 0x000e6800000e0000 */
[----:B------:R-:W2:Y:S04]  /*97b0*/  SHFL.IDX PT, R2, R0, RZ, 0x1c1f ;  /* 0x001c1fff00027589 */ /* 0x000ea800000e0000 */
[----:B------:R4:W0:Y:S04]  /*97c0*/  SHFL.IDX PT, R5, R9, RZ, 0x1c1f ;  /* 0x001c1fff09057589 */ /* 0x00082800000e0000 */
[----:B---3--:R4:W3:Y:S01]  /*97d0*/  SHFL.IDX PT, R14, R8, RZ, 0x1c1f ;  /* 0x001c1fff080e7589 */ /* 0x0088e200000e0000 */
[----:B-1----:R-:W-:-:S02]  /*97e0*/  IMAD.MOV.U32 R13, RZ, RZ, R3 ;  /* 0x000000ffff0d7224 */ /* 0x002fc400078e0003 */
[----:B--2-4-:R-:W-:-:S07]  /*97f0*/  IMAD.MOV.U32 R12, RZ, RZ, R2 ;  /* 0x000000ffff0c7224 */ /* 0x014fce00078e0002 */
.L_x_5175:
[----:B------:R-:W-:Y:S01]  /*9800*/  IMAD R83, R17, R28, RZ ;  /* 0x0000001c11537224 */ /* 0x000fe200078e02ff */
[----:B------:R-:W-:Y:S01]  /*9810*/  BSSY B1, `(.L_x_4889) ;  /* 0x0000031000017945 */ /* 0x000fe20003800000 */
[----:B---3--:R-:W-:Y:S01]  /*9820*/  IMAD.MOV.U32 R50, RZ, RZ, R14 ;  /* 0x000000ffff327224 */ /* 0x008fe200078e000e */
[----:B------:R-:W-:Y:S01]  /*9830*/  CS2R R46, SRZ ;  /* 0x00000000002e7805 */ /* 0x000fe2000001ff00 */
[----:B0-----:R-:W-:Y:S01]  /*9840*/  IMAD.MOV.U32 R51, RZ, RZ, R5 ;  /* 0x000000ffff337224 */ /* 0x001fe200078e0005 */
[----:B------:R-:W-:Y:S02]  /*9850*/  ISETP.GE.AND P0, PT, R10, R83, PT ;  /* 0x000000530a00720c */ /* 0x000fe40003f06270 */
        /* <DEDUP_REMOVED lines=12> */
[C---:B------:R-:W-:Y:S01]  /*9920*/  VIADD R2, R78.reuse, 0x20 ;  /* 0x000000204e027836 */ /* 0x040fe20000000000 */
[----:B------:R-:W-:Y:S01]  /*9930*/  ULDC UR4, c[0x0][0x3f4] ;  /* 0x0000fd0000047ab9 */ /* 0x000fe20000000800 */
[C---:B------:R-:W-:Y:S01]  /*9940*/  VIADD R3, R78.reuse, 0x40 ;  /* 0x000000404e037836 */ /* 0x040fe20000000000 */
[----:B------:R-:W-:Y:S02]  /*9950*/  ISETP.GE.AND P0, PT, R78, UR4, PT ;  /* 0x000000044e007c0c */ /* 0x000fe4000bf06270 */
[----:B------:R-:W-:Y:S02]  /*9960*/  CS2R R38, SRZ ;  /* 0x0000000000267805 */ /* 0x000fe4000001ff00 */
[----:B------:R-:W-:Y:S02]  /*9970*/  ISETP.GE.AND P1, PT, R2, UR4, PT ;  /* 0x0000000402007c0c */ /* 0x000fe4000bf26270 */
[----:B------:R-:W-:Y:S02]  /*9980*/  CS2R R36, SRZ ;  /* 0x0000000000247805 */ /* 0x000fe4000001ff00 */
[----:B------:R-:W-:-:S02]  /*9990*/  ISETP.GE.AND P2, PT, R3, UR4, PT ;  /* 0x0000000403007c0c */ /* 0x000fc4000bf46270 */
[----:B------:R-:W-:Y:S02]  /*99a0*/  CS2R R26, SRZ ;  /* 0x00000000001a7805 */ /* 0x000fe4000001ff00 */
[----:B------:R-:W-:Y:S02]  /*99b0*/  CS2R R24, SRZ ;  /* 0x0000000000187805 */ /* 0x000fe4000001ff00 */
[----:B------:R-:W-:Y:S02]  /*99c0*/  CS2R R42, SRZ ;  /* 0x00000000002a7805 */ /* 0x000fe4000001ff00 */
[----:B------:R-:W-:Y:S01]  /*99d0*/  CS2R R40, SRZ ;  /* 0x0000000000287805 */ /* 0x000fe2000001ff00 */
[----:B------:R-:W-:-:S04]  /*99e0*/  @!P0 IMAD.WIDE R2, R78, 0x2, R12 ;  /* 0x000000024e028825 */ /* 0x000fc800078e020c */
[----:B------:R-:W-:Y:S01]  /*99f0*/  @!P1 IMAD.SHL.U32 R5, R75, 0x8, RZ ;  /* 0x000000084b059824 */ /* 0x000fe200078e00ff */
[----:B------:R0:W5:Y:S01]  /*9a00*/  @!P0 LD.E.128 R36, desc[UR36][R2.64] ;  /* 0x0000002402248980 */ /* 0x000162000c101d00 */
[----:B------:R-:W-:Y:S01]  /*9a10*/  @!P2 IMAD.SHL.U32 R49, R69, 0x8, RZ ;  /* 0x000000084531a824 */ /* 0x000fe200078e00ff */
[----:B------:R-:W-:Y:S02]  /*9a20*/  CS2R R30, SRZ ;  /* 0x00000000001e7805 */ /* 0x000fe4000001ff00 */
[----:B------:R-:W-:Y:S01]  /*9a30*/  CS2R R28, SRZ ;  /* 0x00000000001c7805 */ /* 0x000fe2000001ff00 */
[--C-:B------:R-:W-:Y:S01]  /*9a40*/  @!P1 IMAD.WIDE R6, R5, 0x2, R12.reuse ;  /* 0x0000000205069825 */ /* 0x100fe200078e020c */
[----:B------:R-:W-:Y:S02]  /*9a50*/  CS2R R46, SRZ ;  /* 0x00000000002e7805 */ /* 0x000fe4000001ff00 */
[----:B------:R-:W-:Y:S02]  /*9a60*/  CS2R R44, SRZ ;  /* 0x00000000002c7805 */ /* 0x000fe4000001ff00 */
[----:B------:R-:W-:Y:S01]  /*9a70*/  CS2R R34, SRZ ;  /* 0x0000000000227805 */ /* 0x000fe2000001ff00 */
[----:B------:R-:W-:Y:S01]  /*9a80*/  @!P2 IMAD.WIDE R14, R49, 0x2, R12 ;  /* 0x00000002310ea825 */ /* 0x000fe200078e020c */
[----:B------:R-:W-:Y:S01]  /*9a90*/  CS2R R32, SRZ ;  /* 0x0000000000207805 */ /* 0x000fe2000001ff00 */
[----:B------:R1:W5:Y:S02]  /*9aa0*/  @!P1 LD.E.128 R40, desc[UR36][R6.64] ;  /* 0x0000002406289980 */ /* 0x000364000c101d00 */
[----:B------:R-:W-:-:S02]  /*9ab0*/  @!P1 IMAD.WIDE R12, R5, 0x2, R50 ;  /* 0x00000002050c9825 */ /* 0x000fc400078e0232 */
[----:B------:R1:W5:Y:S02]  /*9ac0*/  @!P2 LD.E.128 R44, desc[UR36][R14.64] ;  /* 0x000000240e2ca980 */ /* 0x000364000c101d00 */
[--C-:B------:R-:W-:Y:S02]  /*9ad0*/  @!P2 IMAD.WIDE R48, R49, 0x2, R50.reuse ;  /* 0x000000023130a825 */ /* 0x100fe400078e0232 */
[----:B------:R1:W5:Y:S02]  /*9ae0*/  @!P1 LD.E.128 R28, desc[UR36][R12.64] ;  /* 0x000000240c1c9980 */ /* 0x000364000c101d00 */
[----:B0-----:R-:W-:Y:S02]  /*9af0*/  @!P0 IMAD.WIDE R2, R78, 0x2, R50 ;  /* 0x000000024e028825 */ /* 0x001fe400078e0232 */
[----:B------:R1:W5:Y:S04]  /*9b00*/  @!P2 LD.E.128 R32, desc[UR36][R48.64] ;  /* 0x000000243020a980 */ /* 0x000368000c101d00 */
[----:B------:R1:W5:Y:S02]  /*9b10*/  @!P0 LD.E.128 R24, desc[UR36][R2.64] ;  /* 0x0000002402188980 */ /* 0x000364000c101d00 */
.L_x_4890:
[----:B------:R-:W-:Y:S05]  /*9b20*/  BSYNC B1 ;  /* 0x0000000000017941 */ /* 0x000fea0003800000 */
.L_x_4889:
[----:B-1---5:R-:W-:Y:S01]  /*9b30*/  IMAD.MOV.U32 R6, RZ, RZ, R45 ;  /* 0x000000ffff067224 */ /* 0x022fe200078e002d */
[----:B------:R-:W-:Y:S01]  /*9b40*/  UMOV UR4, 0xffffffff ;  /* 0xffffffff00047882 */ /* 0x000fe20000000000 */
        /* <DEDUP_REMOVED lines=49> */
[----:B------:R-:W0:Y:S04]  /*9e60*/  SHFL.IDX PT, R3, R4, 0x1, 0x1c1f ;  /* 0x003c1f0004037f89 */ /* 0x000e2800000e0000 */
[----:B------:R-:W1:Y:S04]  /*9e70*/  SHFL.IDX PT, R2, R0, 0x1, 0x1c1f ;  /* 0x003c1f0000027f89 */ /* 0x000e6800000e0000 */
[----:B------:R2:W3:Y:S04]  /*9e80*/  SHFL.IDX PT, R5, R9, 0x1, 0x1c1f ;  /* 0x003c1f0009057f89 */ /* 0x0004e800000e0000 */
[----:B------:R2:W4:Y:S01]  /*9e90*/  SHFL.IDX PT, R14, R8, 0x1, 0x1c1f ;  /* 0x003c1f00080e7f89 */ /* 0x00052200000e0000 */
[----:B0-----:R-:W-:-:S02]  /*9ea0*/  IMAD.MOV.U32 R63, RZ, RZ, R3 ;  /* 0x000000ffff3f7224 */ /* 0x001fc400078e0003 */
[----:B-12---:R-:W-:-:S07]  /*9eb0*/  IMAD.MOV.U32 R62, RZ, RZ, R2 ;  /* 0x000000ffff3e7224 */ /* 0x006fce00078e0002 */
.L_x_5181:
[----:B------:R-:W-:Y:S01]  /*9ec0*/  VIADD R10, R10, 0x40 ;  /* 0x000000400a0a7836 */ /* 0x000fe20000000000 */
[----:B------:R-:W-:Y:S01]  /*9ed0*/  BSSY B1, `(.L_x_4892) ;  /* 0x0000030000017945 */ /* 0x000fe20003800000 */
[----:B----4-:R-:W-:Y:S01]  /*9ee0*/  IMAD.MOV.U32 R2, RZ, RZ, R14 ;  /* 0x000000ffff027224 */ /* 0x010fe200078e000e */
[----:B------:R-:W-:Y:S01]  /*9ef0*/  CS2R R8, SRZ ;  /* 0x0000000000087805 */ /* 0x000fe2000001ff00 */
[----:B---3--:R-:W-:Y:S01]  /*9f00*/  IMAD.MOV.U32 R3, RZ, RZ, R5 ;  /* 0x000000ffff037224 */ /* 0x008fe200078e0005 */
        /* <DEDUP_REMOVED lines=22> */
[----:B------:R-:W-:Y:S01]  /*a070*/  CS2R R10, SRZ ;  /* 0x00000000000a7805 */ /* 0x000fe2000001ff00 */
[----:B------:R-:W-:-:S04]  /*a080*/  @!P0 IMAD.WIDE R4, R78, 0x2, R62 ;  /* 0x000000024e048825 */ /* 0x000fc800078e023e */
[----:B------:R-:W-:Y:S01]  /*a090*/  @!P1 IMAD.SHL.U32 R65, R75, 0x8, RZ ;  /* 0x000000084b419824 */ /* 0x000fe200078e00ff */
[----:B------:R0:W5:Y:S01]  /*a0a0*/  @!P0 LD.E.128 R12, desc[UR36][R4.64] ;  /* 0x00000024040c8980 */ /* 0x000162000c101d00 */
[----:B------:R-:W-:Y:S01]  /*a0b0*/  @!P2 IMAD.SHL.U32 R67, R69, 0x8, RZ ;  /* 0x000000084543a824 */ /* 0x000fe200078e00ff */
[----:B------:R-:W-:Y:S01]  /*a0c0*/  CS2R R8, SRZ ;  /* 0x0000000000087805 */ /* 0x000fe2000001ff00 */
[--C-:B------:R-:W-:Y:S01]  /*a0d0*/  @!P1 IMAD.WIDE R60, R65, 0x2, R62.reuse ;  /* 0x00000002413c9825 */ /* 0x100fe200078e023e */
[----:B------:R-:W-:Y:S02]  /*a0e0*/  CS2R R54, SRZ ;  /* 0x0000000000367805 */ /* 0x000fe4000001ff00 */
[----:B------:R-:W-:Y:S02]  /*a0f0*/  CS2R R52, SRZ ;  /* 0x0000000000347805 */ /* 0x000fe4000001ff00 */
[----:B------:R-:W-:Y:S01]  /*a100*/  CS2R R6, SRZ ;  /* 0x0000000000067805 */ /* 0x000fe2000001ff00 */
[----:B------:R-:W-:Y:S01]  /*a110*/  @!P2 IMAD.WIDE R62, R67, 0x2, R62 ;  /* 0x00000002433ea825 */ /* 0x000fe200078e023e */
[----:B------:R-:W-:-:S02]  /*a120*/  CS2R R50, SRZ ;  /* 0x0000000000327805 */ /* 0x000fc4000001ff00 */
[----:B------:R-:W-:Y:S02]  /*a130*/  CS2R R48, SRZ ;  /* 0x0000000000307805 */ /* 0x000fe4000001ff00 */
[----:B0-----:R-:W-:Y:S01]  /*a140*/  CS2R R4, SRZ ;  /* 0x0000000000047805 */ /* 0x001fe2000001ff00 */
[--C-:B------:R-:W-:Y:S01]  /*a150*/  @!P1 IMAD.WIDE R64, R65, 0x2, R2.reuse ;  /* 0x0000000241409825 */ /* 0x100fe200078e0202 */
[----:B------:R0:W5:Y:S03]  /*a160*/  @!P1 LD.E.128 R8, desc[UR36][R60.64] ;  /* 0x000000243c089980 */ /* 0x000166000c101d00 */
[--C-:B------:R-:W-:Y:S01]  /*a170*/  @!P2 IMAD.WIDE R66, R67, 0x2, R2.reuse ;  /* 0x000000024342a825 */ /* 0x100fe200078e0202 */
[----:B------:R0:W5:Y:S03]  /*a180*/  @!P1 LD.E.128 R52, desc[UR36][R64.64] ;  /* 0x0000002440349980 */ /* 0x000166000c101d00 */
[----:B------:R-:W-:Y:S01]  /*a190*/  @!P0 IMAD.WIDE R2, R78, 0x2, R2 ;  /* 0x000000024e028825 */ /* 0x000fe200078e0202 */
[----:B------:R0:W5:Y:S04]  /*a1a0*/  @!P2 LD.E.128 R4, desc[UR36][R62.64] ;  /* 0x000000243e04a980 */ /* 0x000168000c101d00 */
[----:B------:R0:W5:Y:S04]  /*a1b0*/  @!P0 LD.E.128 R56, desc[UR36][R2.64] ;  /* 0x0000002402388980 */ /* 0x000168000c101d00 */
[----:B------:R0:W5:Y:S02]  /*a1c0*/  @!P2 LD.E.128 R48, desc[UR36][R66.64] ;  /* 0x000000244230a980 */ /* 0x000164000c101d00 */
.L_x_4893:
[----:B------:R-:W-:Y:S05]  /*a1d0*/  BSYNC B1 ;  /* 0x0000000000017941 */ /* 0x000fea0003800000 */
.L_x_4892:
[----:B------:R-:W-:Y:S01]  /*a1e0*/  R2UR UR5, R226 ;  /* 0x00000000e20572ca */ /* 0x000fe200000e0000 */
[----:B0----5:R-:W-:Y:S01]  /*a1f0*/  IMAD.MOV.U32 R2, RZ, RZ, R7 ;  /* 0x000000ffff027224 */ /* 0x021fe200078e0007 */
[----:B------:R-:W-:Y:S01]  /*a200*/  R2UR UR6, R22 ;  /* 0x00000000160672ca */ /* 0x000fe200000e0000 */
        /* <DEDUP_REMOVED lines=9> */
[----:B------:R-:W-:Y:S01]  /*a2a0*/  ULEA.HI UR4, UR5, UR5, URZ, 0x1 ;  /* 0x0000000505047291 */ /* 0x000fe2000f8f083f */
[----:B------:R-:W-:Y:S01]  /*a2b0*/  IMAD.MOV.U32 R61, RZ, RZ, R8 ;  /* 0x000000ffff3d7224 */ /* 0x000fe200078e0008 */
[----:B------:R-:W-:Y:S01]  /*a2c0*/  PRMT R108, R63, 0x7610, R108 ;  /* 0x000076103f6c7816 */ /* 0x000fe2000000006c */
[----:B------:R-:W-:Y:S01]  /*a2d0*/  IMAD.MOV.U32 R64, RZ, RZ, R15 ;  /* 0x000000ffff407224 */ /* 0x000fe200078e000f */
[----:B------:R-:W-:Y:S01]  /*a2e0*/  ULOP3.LUT UR4, UR4, 0xfffffffe, URZ, 0xc0, !UPT ;  /* 0xfffffffe04047892 */ /* 0x000fe2000f8ec03f */
[----:B------:R-:W-:Y:S01]  /*a2f0*/  PRMT R87, R62, 0x7610, R87 ;  /* 0x000076103e577816 */ /* 0x000fe20000000057 */
[----:B------:R-:W-:Y:S01]  /*a300*/  IMAD.MOV.U32 R62, RZ, RZ, R13 ;  /* 0x000000ffff3e7224 */ /* 0x000fe200078e000d */
[----:B------:R-:W-:Y:S01]  /*a310*/  PRMT R86, R61, 0x7610, R86 ;  /* 0x000076103d567816 */ /* 0x000fe20000000056 */
[----:B------:R-:W-:Y:S01]  /*a320*/  UIADD3 UR4, UR5, -UR4, URZ ;  /* 0x8000000405047290 */ /* 0x000fe2000fffe03f */
[----:B------:R-:W-:Y:S01]  /*a330*/  PRMT R107, R64, 0x7610, R107 ;  /* 0x00007610406b7816 */ /* 0x000fe2000000006b */
[----:B------:R-:W-:Y:S01]  /*a340*/  IMAD.MOV.U32 R63, RZ, RZ, R50 ;  /* 0x000000ffff3f7224 */ /* 0x000fe200078e0032 */
[----:B------:R-:W-:Y:S01]  /*a350*/  PRMT R105, R62, 0x7610, R105 ;  /* 0x000076103e697816 */ /* 0x000fe20000000069 */
[----:B------:R-:W-:-:S02]  /*a360*/  IMAD.MOV.U32 R61, RZ, RZ, R12 ;  /* 0x000000ffff3d7224 */ /* 0x000fc400078e000c */
[----:B------:R-:W-:Y:S01]  /*a370*/  IMAD.U32 R60, RZ, RZ, UR4 ;  /* 0x00000004ff3c7e24 */ /* 0x000fe2000f8e00ff */
[----:B------:R-:W-:Y:S01]  /*a380*/  PRMT R80, R63, 0x7610, R80 ;  /* 0x000076103f507816 */ /* 0x000fe20000000050 */
[----:B------:R-:W-:Y:S01]  /*a390*/  IMAD.MOV.U32 R64, RZ, RZ, R51 ;  /* 0x000000ffff407224 */ /* 0x000fe200078e0033 */
[----:B------:R-:W-:Y:S01]  /*a3a0*/  PRMT R106, R61, 0x7610, R106 ;  /* 0x000076103d6a7816 */ /* 0x000fe2000000006a */
[----:B------:R-:W-:Y:S01]  /*a3b0*/  IMAD.U32 R100, RZ, RZ, UR6 ;  /* 0x00000006ff647e24 */ /* 0x000fe2000f8e00ff */
[----:B------:R-:W-:Y:S01]  /*a3c0*/  SHF.L.U32 R60, R60, 0x1f, RZ ;  /* 0x0000001f3c3c7819 */ /* 0x000fe200000006ff */
[----:B------:R-:W-:Y:S01]  /*a3d0*/  IMAD.MOV.U32 R62, RZ, RZ, R49 ;  /* 0x000000ffff3e7224 */ /* 0x000fe200078e0031 */
[----:B------:R-:W-:Y:S01]  /*a3e0*/  PRMT R81, R64, 0x7610, R81 ;  /* 0x0000761040517816 */ /* 0x000fe20000000051 */
[----:B------:R-:W-:Y:S01]  /*a3f0*/  IMAD.MOV.U32 R63, RZ, RZ, R54 ;  /* 0x000000ffff3f7224 */ /* 0x000fe200078e0036 */
[----:B------:R-:W0:Y:S01]  /*a400*/  SYNCS.PHASECHK.TRANS64.TRYWAIT P0, [UR39+0x30800], R60 ;  /* 0x0308003cff0075a7 */ /* 0x000e220008000167 */
[----:B------:R-:W-:Y:S01]  /*a410*/  IMAD.MOV.U32 R61, RZ, RZ, R48 ;  /* 0x000000ffff3d7224 */ /* 0x000fe200078e0030 */
[----:B------:R-:W-:Y:S01]  /*a420*/  VIADDMNMX R100, R83, -R100, 0x80, PT ;  /* 0x0000008053647446 */ /* 0x000fe20003800964 */
        /* <DEDUP_REMOVED lines=15> */
[----:B------:R-:W-:Y:S01]  /*a520*/  ISETP.GE.AND P1, PT, R197, R100, PT ;  /* 0x00000064c500720c */ /* 0x000fe20003f26270 */
[----:B------:R-:W-:Y:S01]  /*a530*/  IMAD.MOV.U32 R63, RZ, RZ, R57 ;  /* 0x000000ffff3f7224 */ /* 0x000fe200078e0039 */
[----:B------:R-:W-:-:S02]  /*a540*/  PRMT R90, R61, 0x7610, R90 ;  /* 0x000076103d5a7816 */ /* 0x000fc4000000005a */
[----:B------:R-:W-:Y:S01]  /*a550*/  PRMT R103, R64, 0x7610, R103 ;  /* 0x0000761040677816 */ /* 0x000fe20000000067 */
[----:B0-----:R-:W-:Y:S08]  /*a560*/  @!P0 BRA `(.L_x_4894) ;  /* 0x000001b000f08947 */ /* 0x001ff00003800000 */
.L_x_5182:
[----:B------:R-:W-:Y:S01]  /*a570*/  BSSY B1, `(.L_x_4895) ;  /* 0x000015c000017945 */ /* 0x000fe20003800000 */
[----:B------:R-:W-:Y:S02]  /*a580*/  PRMT R102, R62, 0x7610, R102 ;  /* 0x000076103e667816 */ /* 0x000fe40000000066 */
[----:B------:R-:W-:Y:S01]  /*a590*/  PRMT R101, R63, 0x7610, R101 ;  /* 0x000076103f657816 */ /* 0x000fe20000000065 */
[----:B------:R-:W-:Y:S06]  /*a5a0*/  @P1 BRA `(.L_x_4896) ;  /* 0x0000001400601947 */ /* 0x000fec0003800000 */
[----:B------:R-:W1:Y:S01]  /*a5b0*/  LDC R118, c[0x0][0x3f4] ;  /* 0x0000fd00ff767b82 */ /* 0x000e620000000800 */
[C---:B0-----:R-:W-:Y:S01]  /*a5c0*/  VIADD R61, R78.reuse, 0x20 ;  /* 0x000000204e3d7836 */ /* 0x041fe20000000000 */
[----:B------:R-:W-:Y:S01]  /*a5d0*/  BSSY B2, `(.L_x_4897) ;  /* 0x0000071000027945 */ /* 0x000fe20003800000 */
[C---:B------:R-:W-:Y:S01]  /*a5e0*/  VIADD R63, R78.reuse, 0x40 ;  /* 0x000000404e3f7836 */ /* 0x040fe20000000000 */
[-C--:B-1----:R-:W-:Y:S02]  /*a5f0*/  ISETP.GE.AND P0, PT, R78, R118.reuse, PT ;  /* 0x000000764e00720c */ /* 0x082fe40003f06270 */
[-C--:B------:R-:W-:Y:S02]  /*a600*/  ISETP.GE.AND P1, PT, R61, R118.reuse, PT ;  /* 0x000000763d00720c */ /* 0x080fe40003f26270 */
[----:B------:R-:W-:-:S09]  /*a610*/  ISETP.GE.AND P2, PT, R63, R118, PT ;  /* 0x000000763f00720c */ /* 0x000fd20003f46270 */
[----:B------:R-:W-:Y:S05]  /*a620*/  @P0 BRA `(.L_x_4898) ;  /* 0x0000000400ac0947 */ /* 0x000fea0003800000 */
[----:B------:R-:W-:Y:S02]  /*a630*/  LEA.HI R60, R118, R199, RZ, 0x1d ;  /* 0x000000c7763c7211 */ /* 0x000fe400078fe8ff */
[----:B------:R-:W-:Y:S02]  /*a640*/  LOP3.LUT R61, R71, 0x38, R78, 0xf8, !PT ;  /* 0x00000038473d7812 */ /* 0x000fe400078ef84e */
[----:B------:R-:W-:Y:S02]  /*a650*/  SHF.R.S32.HI R63, RZ, 0x1f, R60 ;  /* 0x0000001fff3f7819 */ /* 0x000fe4000001143c */
[----:B------:R-:W-:Y:S02]  /*a660*/  LOP3.LUT R61, R61, R70, RZ, 0x3c, !PT ;  /* 0x000000463d3d7212 */ /* 0x000fe400078e3cff */
[----:B------:R-:W-:Y:S01]  /*a670*/  LEA.HI R63, R63, R60, RZ, 0x3 ;  /* 0x0000003c3f3f7211 */ /* 0x000fe200078f18ff */
[----:B------:R-:W-:Y:S01]  /*a680*/  IMAD.SHL.U32 R60, R60, 0x8, RZ ;  /* 0x000000083c3c7824 */ /* 0x000fe200078e00ff */
[----:B------:R-:W-:Y:S01]  /*a690*/  SHF.R.U64 R128, R24, 0x10, R25 ;  /* 0x0000001018807819 */ /* 0x000fe20000001219 */
[----:B------:R-:W-:Y:S01]  /*a6a0*/  IMAD R61, R202, 0x200, R61 ;  /* 0x00000200ca3d7824 */ /* 0x000fe200078e023d */
[----:B------:R-:W-:Y:S01]  /*a6b0*/  SHF.R.U64 R125, R38, 0x10, R39 ;  /* 0x00000010267d7819 */ /* 0x000fe20000001227 */
[----:B------:R-:W-:Y:S01]  /*a6c0*/  IMAD.SHL.U32 R62, R63, 0x400, RZ ;  /* 0x000004003f3e7824 */ /* 0x000fe200078e00ff */
[----:B------:R-:W-:-:S02]  /*a6d0*/  LOP3.LUT R63, R71, 0x38, R60, 0xf8, !PT ;  /* 0x00000038473f7812 */ /* 0x000fc400078ef83c */
[----:B------:R-:W-:Y:S02]  /*a6e0*/  LEA R117, R61, UR39, 0x1 ;  /* 0x000000273d757c11 */ /* 0x000fe4000f8e08ff */
[----:B------:R-:W-:Y:S02]  /*a6f0*/  LOP3.LUT R65, R62, 0x7fffe000, RZ, 0xc0, !PT ;  /* 0x7fffe0003e417812 */ /* 0x000fe400078ec0ff */
[----:B------:R-:W-:Y:S02]  /*a700*/  LOP3.LUT R60, R63, R70, RZ, 0x3c, !PT ;  /* 0x000000463f3c7212 */ /* 0x000fe400078e3cff */
[----:B------:R-:W-:Y:S01]  /*a710*/  SHF.R.U64 R36, R36, 0x10, R37 ;  /* 0x0000001024247819 */ /* 0x000fe20000001225 */
[----:B------:R-:W-:Y:S01]  /*a720*/  IMAD R65, R202, 0x200, R65 ;  /* 0x00000200ca417824 */ /* 0x000fe200078e0241 */
[----:B------:R-:W-:Y:S02]  /*a730*/  SHF.R.U32.HI R38, RZ, 0x10, R39 ;  /* 0x00000010ff267819 */ /* 0x000fe40000011627 */
[----:B------:R-:W-:Y:S01]  /*a740*/  SHF.R.U32.HI R39, RZ, 0x10, R25 ;  /* 0x00000010ff277819 */ /* 0x000fe20000011619 */
[----:B------:R-:W-:Y:S01]  /*a750*/  IMAD.IADD R65, R65, 0x1, R60 ;  /* 0x0000000141417824 */ /* 0x000fe200078e023c */
[----:B------:R-:W-:Y:S01]  /*a760*/  PRMT R128, R123, 0x5410, R128 ;  /* 0x000054107b807816 */ /* 0x000fe20000000080 */
[----:B------:R-:W0:Y:S01]  /*a770*/  LDS.128 R60, [R117+0x12400] ;  /* 0x01240000753c7984 */ /* 0x000e220000000c00 */
[----:B------:R-:W-:-:S02]  /*a780*/  PRMT R121, R121, 0x5410, R36 ;  /* 0x0000541079797816 */ /* 0x000fc40000000024 */
[----:B------:R-:W-:Y:S01]  /*a790*/  LEA R119, R65, UR39, 0x1 ;  /* 0x0000002741777c11 */ /* 0x000fe2000f8e08ff */
[----:B------:R-:W-:Y:S01]  /*a7a0*/  IMAD.U32 R129, R128, 0x10000, RZ ;  /* 0x0001000080817824 */ /* 0x000fe200078e00ff */
[----:B------:R-:W-:Y:S02]  /*a7b0*/  SHF.R.U32.HI R127, RZ, 0x10, R37 ;  /* 0x00000010ff7f7819 */ /* 0x000fe40000011625 */
[----:B------:R-:W-:Y:S01]  /*a7c0*/  PRMT R130, R122, 0x5410, R39 ;  /* 0x000054107a827816 */ /* 0x000fe20000000027 */
[----:B------:R-:W1:Y:S01]  /*a7d0*/  LDS.128 R64, [R119+0x12400] ;  /* 0x0124000077407984 */ /* 0x000e620000000c00 */
[--C-:B------:R-:W-:Y:S02]  /*a7e0*/  SHF.R.U64 R37, R26, 0x10, R27.reuse ;  /* 0x000000101a257819 */ /* 0x100fe4000000121b */
[----:B------:R-:W-:Y:S01]  /*a7f0*/  SHF.R.U32.HI R26, RZ, 0x10, R27 ;  /* 0x00000010ff1a7819 */ /* 0x000fe2000001161b */
[----:B------:R-:W-:Y:S01]  /*a800*/  IMAD.U32 R131, R130, 0x10000, RZ ;  /* 0x0001000082837824 */ /* 0x000fe200078e00ff */
[----:B------:R-:W-:-:S02]  /*a810*/  PRMT R120, R120, 0x5410, R127 ;  /* 0x0000541078787816 */ /* 0x000fc4000000007f */
[----:B------:R-:W-:Y:S02]  /*a820*/  PRMT R25, R82, 0x5432, R125 ;  /* 0x0000543252197816 */ /* 0x000fe4000000007d */
[----:B------:R-:W-:Y:S02]  /*a830*/  PRMT R24, R81, 0x5432, R38 ;  /* 0x0000543251187816 */ /* 0x000fe40000000026 */
[----:B------:R-:W-:Y:S02]  /*a840*/  PRMT R26, R79, 0x5432, R26 ;  /* 0x000054324f1a7816 */ /* 0x000fe4000000001a */
[----:B------:R-:W-:Y:S02]  /*a850*/  PRMT R37, R80, 0x5432, R37 ;  /* 0x0000543250257816 */ /* 0x000fe40000000025 */
[----:B------:R-:W-:Y:S01]  /*a860*/  LOP3.LUT R128, R128, 0xffff0000, RZ, 0xc0, !PT ;  /* 0xffff000080807812 */ /* 0x000fe200078ec0ff */
[----:B------:R-:W-:Y:S01]  /*a870*/  IMAD.U32 R132, R26, 0x10000, RZ ;  /* 0x000100001a847824 */ /* 0x000fe200078e00ff */
[----:B------:R-:W-:Y:S01]  /*a880*/  LOP3.LUT R130, R130, 0xffff0000, RZ, 0xc0, !PT ;  /* 0xffff000082827812 */ /* 0x000fe200078ec0ff */
[C---:B0-----:R-:W-:Y:S01]  /*a890*/  IMAD.U32 R122, R60.reuse, 0x10000, RZ ;  /* 0x000100003c7a7824 */ /* 0x041fe200078e00ff */
[----:B------:R-:W-:Y:S01]  /*a8a0*/  LOP3.LUT R123, R60, 0xffff0000, RZ, 0xc0, !PT ;  /* 0xffff00003c7b7812 */ /* 0x000fe200078ec0ff */
[C---:B------:R-:W-:Y:S01]  /*a8b0*/  IMAD.U32 R36, R62.reuse, 0x10000, RZ ;  /* 0x000100003e247824 */ /* 0x040fe200078e00ff */
[----:B------:R-:W-:Y:S01]  /*a8c0*/  LOP3.LUT R27, R62, 0xffff0000, RZ, 0xc0, !PT ;  /* 0xffff00003e1b7812 */ /* 0x000fe200078ec0ff */
[C---:B------:R-:W-:Y:S01]  /*a8d0*/  IMAD.U32 R126, R63.reuse, 0x10000, RZ ;  /* 0x000100003f7e7824 */ /* 0x040fe200078e00ff */
[----:B------:R-:W-:Y:S01]  /*a8e0*/  LOP3.LUT R62, R63, 0xffff0000, RZ, 0xc0, !PT ;  /* 0xffff00003f3e7812 */ /* 0x000fe200078ec0ff */
[----:B------:R-:W-:Y:S01]  /*a8f0*/  IMAD.U32 R60, R121, 0x10000, RZ ;  /* 0x00010000793c7824 */ /* 0x000fe200078e00ff */
[C---:B------:R-:W-:Y:S01]  /*a900*/  LOP3.LUT R125, R61.reuse, 0xffff0000, RZ, 0xc0, !PT ;  /* 0xffff00003d7d7812 */ /* 0x040fe200078ec0ff */
[C---:B-1----:R-:W-:Y:S01]  /*a910*/  IMAD.U32 R39, R64.reuse, 0x10000, RZ ;  /* 0x0001000040277824 */ /* 0x042fe200078e00ff */
[----:B------:R-:W-:Y:S01]  /*a920*/  LOP3.LUT R63, R64, 0xffff0000, RZ, 0xc0, !PT ;  /* 0xffff0000403f7812 */ /* 0x000fe200078ec0ff */
[----:B------:R-:W-:Y:S01]  /*a930*/  IMAD.U32 R124, R61, 0x10000, RZ ;  /* 0x000100003d7c7824 */ /* 0x000fe200078e00ff */
[----:B------:R-:W-:Y:S01]  /*a940*/  LOP3.LUT R64, R65, 0xffff0000, RZ, 0xc0, !PT ;  /* 0xffff000041407812 */ /* 0x000fe200078ec0ff */
[----:B------:R-:W-:Y:S01]  /*a950*/  FMUL.FTZ R133, R39, R129 ;  /* 0x0000008127857220 */ /* 0x000fe20000410000 */
[----:B------:R-:W-:Y:S01]  /*a960*/  IMAD.U32 R61, R65, 0x10000, RZ ;  /* 0x00010000413d7824 */ /* 0x000fe200078e00ff */
[C---:B------:R-:W-:Y:S01]  /*a970*/  LOP3.LUT R38, R66.reuse, 0xffff0000, RZ, 0xc0, !PT ;  /* 0xffff000042267812 */ /* 0x040fe200078ec0ff */
[----:B------:R-:W-:Y:S01]  /*a980*/  IMAD.U32 R65, R66, 0x10000, RZ ;  /* 0x0001000042417824 */ /* 0x000fe200078e00ff */
[C---:B------:R-:W-:Y:S01]  /*a990*/  LOP3.LUT R66, R67.reuse, 0xffff0000, RZ, 0xc0, !PT ;  /* 0xffff000043427812 */ /* 0x040fe200078ec0ff */
[----:B------:R-:W-:-:S02]  /*a9a0*/  IMAD.U32 R127, R67, 0x10000, RZ ;  /* 0x00010000437f7824 */ /* 0x000fc400078e00ff */
[-C--:B------:R-:W-:Y:S01]  /*a9b0*/  FMUL.FTZ R135, R39, R60.reuse ;  /* 0x0000003c27877220 */ /* 0x080fe20000410000 */
[----:B------:R-:W-:Y:S01]  /*a9c0*/  FFMA.FTZ R39, R122, R60, -R133 ;  /* 0x0000003c7a277223 */ /* 0x000fe20000010885 */
[----:B------:R-:W-:Y:S02]  /*a9d0*/  IMAD.U32 R67, R120, 0x10000, RZ ;  /* 0x0001000078437824 */ /* 0x000fe400078e00ff */
[C---:B------:R-:W-:Y:S01]  /*a9e0*/  FMUL.FTZ R133, R61.reuse, R131 ;  /* 0x000000833d857220 */ /* 0x040fe20000410000 */
[----:B------:R-:W-:Y:S01]  /*a9f0*/  FFMA.FTZ R60, R122, R129, R135 ;  /* 0x000000817a3c7223 */ /* 0x000fe20000010087 */
[----:B------:R-:W-:Y:S02]  /*aa00*/  IMAD.U32 R122, R24, 0x10000, RZ ;  /* 0x00010000187a7824 */ /* 0x000fe400078e00ff */
[-C--:B------:R-:W-:Y:S01]  /*aa10*/  FMUL.FTZ R129, R61, R67.reuse ;  /* 0x000000433d817220 */ /* 0x080fe20000410000 */
[C---:B------:R-:W-:Y:S01]  /*aa20*/  FFMA.FTZ R61, R124.reuse, R67, -R133 ;  /* 0x000000437c3d7223 */ /* 0x040fe20000010885 */
[C---:B------:R-:W-:Y:S01]  /*aa30*/  FMUL.FTZ R67, R127.reuse, R132 ;  /* 0x000000847f437220 */ /* 0x040fe20000410000 */
[-C--:B------:R-:W-:Y:S01]  /*aa40*/  FMUL.FTZ R127, R127, R122.reuse ;  /* 0x0000007a7f7f7220 */ /* 0x080fe20000410000 */
[----:B------:R-:W-:Y:S01]  /*aa50*/  FFMA.FTZ R129, R124, R131, R129 ;  /* 0x000000837c817223 */ /* 0x000fe20000010081 */
[----:B------:R-:W-:Y:S01]  /*aa60*/  LOP3.LUT R120, R120, 0xffff0000, RZ, 0xc0, !PT ;  /* 0xffff000078787812 */ /* 0x000fe200078ec0ff */
[----:B------:R-:W-:Y:S01]  /*aa70*/  FFMA.FTZ R131, R126, R122, -R67 ;  /* 0x0000007a7e837223 */ /* 0x000fe20000010843 */
[----:B------:R-:W-:Y:S01]  /*aa80*/  LOP3.LUT R122, R121, 0xffff0000, RZ, 0xc0, !PT ;  /* 0xffff0000797a7812 */ /* 0x000fe200078ec0ff */
[----:B------:R-:W-:-:S02]  /*aa90*/  IMAD.U32 R67, R37, 0x10000, RZ ;  /* 0x0001000025437824 */ /* 0x000fc400078e00ff */
[C---:B------:R-:W-:Y:S01]  /*aaa0*/  FMUL.FTZ R124, R63.reuse, R128 ;  /* 0x000000803f7c7220 */ /* 0x040fe20000410000 */
[----:B------:R-:W-:Y:S01]  /*aab0*/  FFMA.FTZ R132, R126, R132, R127 ;  /* 0x000000847e847223 */ /* 0x000fe2000001007f */
[C---:B------:R-:W-:Y:S01]  /*aac0*/  FMUL.FTZ R121, R64.reuse, R120 ;  /* 0x0000007840797220 */ /* 0x040fe20000410000 */
[-C--:B------:R-:W-:Y:S01]  /*aad0*/  FMUL.FTZ R126, R63, R122.reuse ;  /* 0x0000007a3f7e7220 */ /* 0x080fe20000410000 */
[----:B------:R-:W-:Y:S02]  /*aae0*/  IMAD.U32 R63, R25, 0x10000, RZ ;  /* 0x00010000193f7824 */ /* 0x000fe400078e00ff */
[----:B------:R-:W-:Y:S01]  /*aaf0*/  FMUL.FTZ R127, R65, R67 ;  /* 0x00000043417f7220 */ /* 0x000fe20000410000 */
[----:B------:R-:W-:Y:S01]  /*ab00*/  FFMA.FTZ R124, R123, R122, -R124 ;  /* 0x0000007a7b7c7223 */ /* 0x000fe2000001087c */
[-C--:B------:R-:W-:Y:S01]  /*ab10*/  FMUL.FTZ R122, R64, R130.reuse ;  /* 0x00000082407a7220 */ /* 0x080fe20000410000 */
[----:B------:R-:W-:Y:S01]  /*ab20*/  FFMA.FTZ R130, R125, R130, R121 ;  /* 0x000000827d827223 */ /* 0x000fe20000010079 */
[-C--:B------:R-:W-:Y:S01]  /*ab30*/  FMUL.FTZ R121, R65, R63.reuse ;  /* 0x0000003f41797220 */ /* 0x080fe20000410000 */
[----:B------:R-:W-:Y:S01]  /*ab40*/  FFMA.FTZ R127, R36, R63, -R127 ;  /* 0x0000003f247f7223 */ /* 0x000fe2000001087f */
[----:B------:R-:W-:Y:S01]  /*ab50*/  LOP3.LUT R63, R37, 0xffff0000, RZ, 0xc0, !PT ;  /* 0xffff0000253f7812 */ /* 0x000fe200078ec0ff */
[----:B------:R-:W-:Y:S01]  /*ab60*/  FFMA.FTZ R122, R125, R120, -R122 ;  /* 0x000000787d7a7223 */ /* 0x000fe2000001087a */
[----:B------:R-:W-:Y:S01]  /*ab70*/  LOP3.LUT R65, R26, 0xffff0000, RZ, 0xc0, !PT ;  /* 0xffff00001a417812 */ /* 0x000fe200078ec0ff */
[----:B------:R-:W-:Y:S01]  /*ab80*/  FFMA.FTZ R121, R36, R67, R121 ;  /* 0x0000004324797223 */ /* 0x000fe20000010079 */
[----:B------:R-:W-:Y:S01]  /*ab90*/  LOP3.LUT R25, R25, 0xffff0000, RZ, 0xc0, !PT ;  /* 0xffff000019197812 */ /* 0x000fe200078ec0ff */
[----:B------:R-:W-:Y:S01]  /*aba0*/  FFMA.FTZ R123, R123, R128, R126 ;  /* 0x000000807b7b7223 */ /* 0x000fe2000001007e */
[----:B------:R-:W-:Y:S01]  /*abb0*/  LOP3.LUT R37, R24, 0xffff0000, RZ, 0xc0, !PT ;  /* 0xffff000018257812 */ /* 0x000fe200078ec0ff */
[----:B------:R-:W-:Y:S01]  /*abc0*/  FMUL.FTZ R24, R38, R63 ;  /* 0x0000003f26187220 */ /* 0x000fe20000410000 */
[----:B------:R-:W-:Y:S01]  /*abd0*/  FMUL.FTZ R67, R66, R65 ;  /* 0x0000004142437220 */ /* 0x000fe20000410000 */
[----:B------:R-:W-:Y:S01]  /*abe0*/  FMUL.FTZ R38, R38, R25 ;  /* 0x0000001926267220 */ /* 0x000fe20000410000 */
[----:B------:R-:W-:Y:S01]  /*abf0*/  F2FP.BF16.F32.PACK_AB R36, R123, R60 ;  /* 0x0000003c7b24723e */ /* 0x000fe200000010ff */
[----:B------:R-:W-:Y:S01]  /*ac00*/  FMUL.FTZ R66, R66, R37 ;  /* 0x0000002542427220 */ /* 0x000fe20000410000 */
        /* <DEDUP_REMOVED lines=10> */
[----:B------:R0:W-:Y:S01]  /*acb0*/  STS.128 [R117+0x12400], R24 ;  /* 0x0124001875007388 */ /* 0x0001e20000000c00 */
[----:B------:R-:W-:-:S05]  /*acc0*/  F2FP.BF16.F32.PACK_AB R39, R65, R132 ;  /* 0x000000844127723e */ /* 0x000fca00000010ff */
[----:B------:R0:W-:Y:S02]  /*acd0*/  STS.128 [R119+0x12400], R36 ;  /* 0x0124002477007388 */ /* 0x0001e40000000c00 */
.L_x_4898:
[----:B------:R-:W-:Y:S05]  /*ace0*/  BSYNC B2 ;  /* 0x0000000000027941 */ /* 0x000fea0003800000 */
.L_x_4897:
[----:B------:R-:W-:Y:S04]  /*acf0*/  BSSY B2, `(.L_x_4899) ;  /* 0x0000072000027945 */ /* 0x000fe80003800000 */
[----:B------:R-:W-:Y:S05]  /*ad00*/  @P1 BRA `(.L_x_4900) ;  /* 0x0000000400c01947 */ /* 0x000fea0003800000 */
[----:B0-----:R-:W-:Y:S02]  /*ad10*/  LEA.HI R24, R118, R75, RZ, 0x1d ;  /* 0x0000004b76187211 */ /* 0x001fe400078fe8ff */
[----:B------:R-:W-:Y:S02]  /*ad20*/  LEA.HI R26, R77, R74, RZ, 0x6 ;  /* 0x0000004a4d1a7211 */ /* 0x000fe400078f30ff */
[----:B------:R-:W-:Y:S02]  /*ad30*/  SHF.R.S32.HI R25, RZ, 0x1f, R24 ;  /* 0x0000001fff197819 */ /* 0x000fe40000011418 */
[----:B------:R-:W-:Y:S01]  /*ad40*/  LOP3.LUT R27, R71, 0x38, R76, 0xf8, !PT ;  /* 0x00000038471b7812 */ /* 0x000fe200078ef84c */
[----:B------:R-:W-:Y:S01]  /*ad50*/  IMAD.SHL.U32 R26, R26, 0x80, RZ ;  /* 0x000000801a1a7824 */ /* 0x000fe200078e00ff */
[----:B------:R-:W-:Y:S01]  /*ad60*/  LEA.HI R25, R25, R24, RZ, 0x3 ;  /* 0x0000001819197211 */ /* 0x000fe200078f18ff */
[----:B------:R-:W-:Y:S01]  /*ad70*/  IMAD.SHL.U32 R24, R24, 0x8, RZ ;  /* 0x0000000818187824 */ /* 0x000fe200078e00ff */
[----:B------:R-:W-:-:S02]  /*ad80*/  LOP3.LUT R36, R27, R70, RZ, 0x3c, !PT ;  /* 0x000000461b247212 */ /* 0x000fc400078e3cff */
[----:B------:R-:W-:Y:S01]  /*ad90*/  LOP3.LUT R37, R26, 0xffffe000, RZ, 0xc0, !PT ;  /* 0xffffe0001a257812 */ /* 0x000fe200078ec0ff */
[----:B------:R-:W-:Y:S01]  /*ada0*/  IMAD.SHL.U32 R26, R25, 0x400, RZ ;  /* 0x00000400191a7824 */ /* 0x000fe200078e00ff */
[----:B------:R-:W-:Y:S02]  /*adb0*/  LOP3.LUT R25, R71, 0x38, R24, 0xf8, !PT ;  /* 0x0000003847197812 */ /* 0x000fe400078ef818 */
[----:B------:R-:W-:Y:S01]  /*adc0*/  R2UR UR4, R204 ;  /* 0x00000000cc0472ca */ /* 0x000fe200000e0000 */
[----:B------:R-:W-:Y:S01]  /*add0*/  IMAD R37, R202, 0x200, R37 ;  /* 0x00000200ca257824 */ /* 0x000fe200078e0225 */
[----:B------:R-:W-:Y:S02]  /*ade0*/  LOP3.LUT R27, R26, 0x7fffe000, RZ, 0xc0, !PT ;  /* 0x7fffe0001a1b7812 */ /* 0x000fe400078ec0ff */
[----:B------:R-:W-:Y:S01]  /*adf0*/  LOP3.LUT R24, R25, R70, RZ, 0x3c, !PT ;  /* 0x0000004619187212 */ /* 0x000fe200078e3cff */
[----:B------:R-:W-:Y:S01]  /*ae00*/  IMAD.IADD R36, R37, 0x1, R36 ;  /* 0x0000000125247824 */ /* 0x000fe200078e0224 */
[----:B------:R-:W-:Y:S01]  /*ae10*/  SHF.R.U64 R65, R40, 0x10, R41 ;  /* 0x0000001028417819 */ /* 0x000fe20000001229 */
[----:B------:R-:W-:Y:S01]  /*ae20*/  IMAD R27, R202, 0x200, R27 ;  /* 0x00000200ca1b7824 */ /* 0x000fe200078e021b */
[----:B------:R-:W-:-:S02]  /*ae30*/  SHF.R.U32.HI R40, RZ, 0x10, R41 ;  /* 0x00000010ff287819 */ /* 0x000fc40000011629 */
[--C-:B------:R-:W-:Y:S01]  /*ae40*/  SHF.R.U64 R41, R28, 0x10, R29.reuse ;  /* 0x000000101c297819 */ /* 0x100fe2000000121d */
[----:B------:R-:W-:Y:S01]  /*ae50*/  IMAD.IADD R61, R27, 0x1, R24 ;  /* 0x000000011b3d7824 */ /* 0x000fe200078e0218 */
[----:B------:R-:W-:Y:S02]  /*ae60*/  SHF.R.U32.HI R28, RZ, 0x10, R29 ;  /* 0x00000010ff1c7819 */ /* 0x000fe4000001161d */
[----:B------:R-:W-:Y:S02]  /*ae70*/  LEA R60, R36, UR4, 0x1 ;  /* 0x00000004243c7c11 */ /* 0x000fe4000f8e08ff */
[----:B------:R-:W-:Y:S02]  /*ae80*/  LEA R61, R61, UR39, 0x1 ;  /* 0x000000273d3d7c11 */ /* 0x000fe4000f8e08ff */
[----:B------:R-:W-:Y:S01]  /*ae90*/  SHF.R.U64 R63, R42, 0x10, R43 ;  /* 0x000000102a3f7819 */ /* 0x000fe2000000122b */
[----:B------:R-:W0:Y:S01]  /*aea0*/  LDS.128 R24, [R60] ;  /* 0x000000003c187984 */ /* 0x000e220000000c00 */
[----:B------:R-:W-:-:S02]  /*aeb0*/  PRMT R114, R114, 0x5410, R65 ;  /* 0x0000541072727816 */ /* 0x000fc40000000041 */
[----:B------:R-:W-:Y:S01]  /*aec0*/  PRMT R110, R110, 0x5410, R41 ;  /* 0x000054106e6e7816 */ /* 0x000fe20000000029 */
[----:B------:R-:W1:Y:S01]  /*aed0*/  LDS.128 R36, [R61+0x12400] ;  /* 0x012400003d247984 */ /* 0x000e620000000c00 */
[--C-:B------:R-:W-:Y:S02]  /*aee0*/  SHF.R.U64 R29, R30, 0x10, R31.reuse ;  /* 0x000000101e1d7819 */ /* 0x100fe4000000121f */
[----:B------:R-:W-:Y:S01]  /*aef0*/  PRMT R109, R109, 0x5410, R28 ;  /* 0x000054106d6d7816 */ /* 0x000fe2000000001c */
[----:B------:R-:W-:Y:S01]  /*af00*/  IMAD.U32 R65, R110, 0x10000, RZ ;  /* 0x000100006e417824 */ /* 0x000fe200078e00ff */
[----:B------:R-:W-:Y:S02]  /*af10*/  SHF.R.U32.HI R30, RZ, 0x10, R31 ;  /* 0x00000010ff1e7819 */ /* 0x000fe4000001161f */
[----:B------:R-:W-:Y:S01]  /*af20*/  PRMT R113, R113, 0x5410, R40 ;  /* 0x0000541071717816 */ /* 0x000fe20000000028 */
[----:B------:R-:W-:Y:S01]  /*af30*/  IMAD.U32 R62, R109, 0x10000, RZ ;  /* 0x000100006d3e7824 */ /* 0x000fe200078e00ff */
[----:B------:R-:W-:Y:S01]  /*af40*/  PRMT R116, R116, 0x5410, R63 ;  /* 0x0000541074747816 */ /* 0x000fe2000000003f */
[----:B------:R-:W-:Y:S01]  /*af50*/  IMAD.U32 R63, R114, 0x10000, RZ ;  /* 0x00010000723f7824 */ /* 0x000fe200078e00ff */
[----:B------:R-:W-:-:S02]  /*af60*/  SHF.R.U32.HI R42, RZ, 0x10, R43 ;  /* 0x00000010ff2a7819 */ /* 0x000fc4000001162b */
[----:B------:R-:W-:Y:S02]  /*af70*/  PRMT R111, R111, 0x5410, R30 ;  /* 0x000054106f6f7816 */ /* 0x000fe4000000001e */
[----:B------:R-:W-:Y:S02]  /*af80*/  PRMT R115, R115, 0x5410, R42 ;  /* 0x0000541073737816 */ /* 0x000fe4000000002a */
[----:B------:R-:W-:Y:S01]  /*af90*/  PRMT R112, R112, 0x5410, R29 ;  /* 0x0000541070707816 */ /* 0x000fe2000000001d */
[----:B------:R-:W-:Y:S02]  /*afa0*/  IMAD.U32 R64, R111, 0x10000, RZ ;  /* 0x000100006f407824 */ /* 0x000fe400078e00ff */
        /* <DEDUP_REMOVED lines=12> */
[----:B------:R-:W-:Y:S02]  /*b070*/  IMAD.U32 R43, R39, 0x10000, RZ ;  /* 0x00010000272b7824 */ /* 0x000fe400078e00ff */
[C---:B------:R-:W-:Y:S01]  /*b080*/  FFMA.FTZ R67, R28.reuse, R63, -R67 ;  /* 0x0000003f1c437223 */ /* 0x040fe20000010843 */
[----:B------:R-:W-:Y:S01]  /*b090*/  FFMA.FTZ R117, R28, R65, R117 ;  /* 0x000000411c757223 */ /* 0x000fe20000010075 */
[----:B------:R-:W-:Y:S02]  /*b0a0*/  IMAD.U32 R28, R115, 0x10000, RZ ;  /* 0x00010000731c7824 */ /* 0x000fe400078e00ff */
[-C--:B------:R-:W-:Y:S01]  /*b0b0*/  FMUL.FTZ R120, R41, R40.reuse ;  /* 0x0000002829787220 */ /* 0x080fe20000410000 */
[----:B------:R-:W-:Y:S01]  /*b0c0*/  FFMA.FTZ R66, R29, R40, -R66 ;  /* 0x000000281d427223 */ /* 0x000fe20000010842 */
[----:B------:R-:W-:Y:S01]  /*b0d0*/  FMUL.FTZ R40, R43, R64 ;  /* 0x000000402b287220 */ /* 0x000fe20000410000 */
[----:B------:R-:W-:Y:S01]  /*b0e0*/  IMAD.U32 R31, R27, 0x10000, RZ ;  /* 0x000100001b1f7824 */ /* 0x000fe200078e00ff */
[----:B------:R-:W-:Y:S01]  /*b0f0*/  LOP3.LUT R41, R110, 0xffff0000, RZ, 0xc0, !PT ;  /* 0xffff00006e297812 */ /* 0x000fe200078ec0ff */
[----:B------:R-:W-:Y:S01]  /*b100*/  FMUL.FTZ R43, R43, R28 ;  /* 0x0000001c2b2b7220 */ /* 0x000fe20000410000 */
[----:B------:R-:W-:Y:S01]  /*b110*/  FFMA.FTZ R120, R29, R62, R120 ;  /* 0x0000003e1d787223 */ /* 0x000fe20000010078 */
[----:B------:R-:W-:Y:S01]  /*b120*/  LOP3.LUT R29, R114, 0xffff0000, RZ, 0xc0, !PT ;  /* 0xffff0000721d7812 */ /* 0x000fe200078ec0ff */
[C---:B------:R-:W-:Y:S01]  /*b130*/  FFMA.FTZ R65, R31.reuse, R28, -R40 ;  /* 0x0000001c1f417223 */ /* 0x040fe20000010828 */
[----:B------:R-:W-:Y:S01]  /*b140*/  FFMA.FTZ R110, R31, R64, R43 ;  /* 0x000000401f6e7223 */ /* 0x000fe2000001002b */
[----:B------:R-:W-:Y:S01]  /*b150*/  FMUL.FTZ R31, R36, R41 ;  /* 0x00000029241f7220 */ /* 0x000fe20000410000 */
[----:B------:R-:W-:-:S02]  /*b160*/  IMAD.U32 R42, R38, 0x10000, RZ ;  /* 0x00010000262a7824 */ /* 0x000fc400078e00ff */
[-C--:B------:R-:W-:Y:S01]  /*b170*/  FMUL.FTZ R43, R36, R29.reuse ;  /* 0x0000001d242b7220 */ /* 0x080fe20000410000 */
[----:B------:R-:W-:Y:S01]  /*b180*/  LOP3.LUT R28, R113, 0xffff0000, RZ, 0xc0, !PT ;  /* 0xffff0000711c7812 */ /* 0x000fe200078ec0ff */
[----:B------:R-:W-:Y:S01]  /*b190*/  FFMA.FTZ R36, R24, R29, -R31 ;  /* 0x0000001d18247223 */ /* 0x000fe2000001081f */
[----:B------:R-:W-:Y:S01]  /*b1a0*/  LOP3.LUT R40, R109, 0xffff0000, RZ, 0xc0, !PT ;  /* 0xffff00006d287812 */ /* 0x000fe200078ec0ff */
[----:B------:R-:W-:Y:S02]  /*b1b0*/  IMAD.U32 R31, R112, 0x10000, RZ ;  /* 0x00010000701f7824 */ /* 0x000fe400078e00ff */
[----:B------:R-:W-:Y:S01]  /*b1c0*/  FFMA.FTZ R62, R24, R41, R43 ;  /* 0x00000029183e7223 */ /* 0x000fe2000001002b */
[----:B------:R-:W-:Y:S02]  /*b1d0*/  IMAD.U32 R30, R26, 0x10000, RZ ;  /* 0x000100001a1e7824 */ /* 0x000fe400078e00ff */
[----:B------:R-:W-:Y:S01]  /*b1e0*/  FMUL.FTZ R63, R37, R28 ;  /* 0x0000001c253f7220 */ /* 0x000fe20000410000 */
[----:B------:R-:W-:-:S02]  /*b1f0*/  IMAD.U32 R29, R116, 0x10000, RZ ;  /* 0x00010000741d7824 */ /* 0x000fc400078e00ff */
[----:B------:R-:W-:Y:S01]  /*b200*/  FMUL.FTZ R41, R42, R31 ;  /* 0x0000001f2a297220 */ /* 0x000fe20000410000 */
[----:B------:R-:W-:Y:S01]  /*b210*/  FMUL.FTZ R64, R37, R40 ;  /* 0x0000002825407220 */ /* 0x000fe20000410000 */
[----:B------:R-:W-:Y:S01]  /*b220*/  LOP3.LUT R38, R38, 0xffff0000, RZ, 0xc0, !PT ;  /* 0xffff000026267812 */ /* 0x000fe200078ec0ff */
[-C--:B------:R-:W-:Y:S01]  /*b230*/  FMUL.FTZ R43, R42, R29.reuse ;  /* 0x0000001d2a2b7220 */ /* 0x080fe20000410000 */
[----:B------:R-:W-:Y:S01]  /*b240*/  FFMA.FTZ R41, R30, R29, -R41 ;  /* 0x0000001d1e297223 */ /* 0x000fe20000010829 */
[C---:B------:R-:W-:Y:S01]  /*b250*/  FFMA.FTZ R37, R25.reuse, R28, -R64 ;  /* 0x0000001c19257223 */ /* 0x040fe20000010840 */
[----:B------:R-:W-:Y:S01]  /*b260*/  FFMA.FTZ R63, R25, R40, R63 ;  /* 0x00000028193f7223 */ /* 0x000fe2000001003f */
[----:B------:R-:W-:Y:S01]  /*b270*/  LOP3.LUT R29, R112, 0xffff0000, RZ, 0xc0, !PT ;  /* 0xffff0000701d7812 */ /* 0x000fe200078ec0ff */
[----:B------:R-:W-:Y:S01]  /*b280*/  FFMA.FTZ R30, R30, R31, R43 ;  /* 0x0000001f1e1e7223 */ /* 0x000fe2000001002b */
[----:B------:R-:W-:Y:S02]  /*b290*/  LOP3.LUT R39, R39, 0xffff0000, RZ, 0xc0, !PT ;  /* 0xffff000027277812 */ /* 0x000fe400078ec0ff */
[----:B------:R-:W-:Y:S01]  /*b2a0*/  LOP3.LUT R25, R116, 0xffff0000, RZ, 0xc0, !PT ;  /* 0xffff000074197812 */ /* 0x000fe200078ec0ff */
[----:B------:R-:W-:Y:S01]  /*b2b0*/  FMUL.FTZ R31, R38, R29 ;  /* 0x0000001d261f7220 */ /* 0x000fe20000410000 */
[----:B------:R-:W-:-:S02]  /*b2c0*/  LOP3.LUT R28, R111, 0xffff0000, RZ, 0xc0, !PT ;  /* 0xffff00006f1c7812 */ /* 0x000fc400078ec0ff */
[----:B------:R-:W-:Y:S01]  /*b2d0*/  LOP3.LUT R24, R115, 0xffff0000, RZ, 0xc0, !PT ;  /* 0xffff000073187812 */ /* 0x000fe200078ec0ff */
[-C--:B------:R-:W-:Y:S01]  /*b2e0*/  FMUL.FTZ R40, R38, R25.reuse ;  /* 0x0000001926287220 */ /* 0x080fe20000410000 */
[----:B------:R-:W-:Y:S01]  /*b2f0*/  LOP3.LUT R26, R26, 0xffff0000, RZ, 0xc0, !PT ;  /* 0xffff00001a1a7812 */ /* 0x000fe200078ec0ff */
[----:B------:R-:W-:Y:S01]  /*b300*/  FMUL.FTZ R42, R39, R28 ;  /* 0x0000001c272a7220 */ /* 0x000fe20000410000 */
[----:B------:R-:W-:Y:S01]  /*b310*/  LOP3.LUT R27, R27, 0xffff0000, RZ, 0xc0, !PT ;  /* 0xffff00001b1b7812 */ /* 0x000fe200078ec0ff */
[-C--:B------:R-:W-:Y:S02]  /*b320*/  FMUL.FTZ R39, R39, R24.reuse ;  /* 0x0000001827277220 */ /* 0x080fe40000410000 */
        /* <DEDUP_REMOVED lines=14> */
.L_x_4900:
[----:B------:R-:W-:Y:S05]  /*b410*/  BSYNC B2 ;  /* 0x0000000000027941 */ /* 0x000fea0003800000 */
.L_x_4899:
[----:B------:R-:W-:Y:S05]  /*b420*/  @P2 BRA `(.L_x_4896) ;  /* 0x0000000400c02947 */ /* 0x000fea0003800000 */
[----:B------:R-:W-:Y:S02]  /*b430*/  LEA.HI R118, R118, R69, RZ, 0x1d ;  /* 0x0000004576767211 */ /* 0x000fe400078fe8ff */
[----:B01----:R-:W-:Y:S02]  /*b440*/  LEA.HI R24, R21, R20, RZ, 0x6 ;  /* 0x0000001415187211 */ /* 0x003fe400078f30ff */
[----:B------:R-:W-:Y:S02]  /*b450*/  SHF.R.S32.HI R25, RZ, 0x1f, R118 ;  /* 0x0000001fff197819 */ /* 0x000fe40000011476 */
[----:B------:R-:W-:Y:S01]  /*b460*/  LOP3.LUT R27, R71, 0x38, R68, 0xf8, !PT ;  /* 0x00000038471b7812 */ /* 0x000fe200078ef844 */
[----:B------:R-:W-:Y:S01]  /*b470*/  IMAD.SHL.U32 R24, R24, 0x80, RZ ;  /* 0x0000008018187824 */ /* 0x000fe200078e00ff */
[----:B------:R-:W-:Y:S01]  /*b480*/  LEA.HI R25, R25, R118, RZ, 0x3 ;  /* 0x0000007619197211 */ /* 0x000fe200078f18ff */
[----:B------:R-:W-:Y:S01]  /*b490*/  IMAD.SHL.U32 R118, R118, 0x8, RZ ;  /* 0x0000000876767824 */ /* 0x000fe200078e00ff */
[----:B------:R-:W-:-:S02]  /*b4a0*/  R2UR UR4, R204 ;  /* 0x00000000cc0472ca */ /* 0x000fc400000e0000 */
[----:B------:R-:W-:Y:S01]  /*b4b0*/  LOP3.LUT R29, R24, 0xffffe000, RZ, 0xc0, !PT ;  /* 0xffffe000181d7812 */ /* 0x000fe200078ec0ff */
[----:B------:R-:W-:Y:S01]  /*b4c0*/  IMAD.SHL.U32 R25, R25, 0x400, RZ ;  /* 0x0000040019197824 */ /* 0x000fe200078e00ff */
[----:B------:R-:W-:Y:S02]  /*b4d0*/  LOP3.LUT R71, R71, 0x38, R118, 0xf8, !PT ;  /* 0x0000003847477812 */ /* 0x000fe400078ef876 */
[-C--:B------:R-:W-:Y:S01]  /*b4e0*/  LOP3.LUT R24, R27, R70.reuse, RZ, 0x3c, !PT ;  /* 0x000000461b187212 */ /* 0x080fe200078e3cff */
[----:B------:R-:W-:Y:S01]  /*b4f0*/  IMAD R29, R202, 0x200, R29 ;  /* 0x00000200ca1d7824 */ /* 0x000fe200078e021d */
[----:B------:R-:W-:Y:S02]  /*b500*/  LOP3.LUT R25, R25, 0x7fffe000, RZ, 0xc0, !PT ;  /* 0x7fffe00019197812 */ /* 0x000fe400078ec0ff */
[----:B------:R-:W-:Y:S01]  /*b510*/  LOP3.LUT R70, R71, R70, RZ, 0x3c, !PT ;  /* 0x0000004647467212 */ /* 0x000fe200078e3cff */
[----:B------:R-:W-:Y:S01]  /*b520*/  IMAD.IADD R24, R29, 0x1, R24 ;  /* 0x000000011d187824 */ /* 0x000fe200078e0218 */
[----:B------:R-:W-:Y:S01]  /*b530*/  SHF.R.U64 R39, R32, 0x10, R33 ;  /* 0x0000001020277819 */ /* 0x000fe20000001221 */
[----:B------:R-:W-:Y:S01]  /*b540*/  IMAD R25, R202, 0x200, R25 ;  /* 0x00000200ca197824 */ /* 0x000fe200078e0219 */
[----:B------:R-:W-:-:S02]  /*b550*/  SHF.R.U64 R43, R44, 0x10, R45 ;  /* 0x000000102c2b7819 */ /* 0x000fc4000000122d */
[----:B------:R-:W-:Y:S01]  /*b560*/  LEA R36, R24, UR4, 0x1 ;  /* 0x0000000418247c11 */ /* 0x000fe2000f8e08ff */
[----:B------:R-:W-:Y:S01]  /*b570*/  IMAD.IADD R37, R25, 0x1, R70 ;  /* 0x0000000119257824 */ /* 0x000fe200078e0246 */
[----:B------:R-:W-:Y:S02]  /*b580*/  PRMT R98, R98, 0x5410, R39 ;  /* 0x0000541062627816 */ /* 0x000fe40000000027 */
[----:B------:R-:W-:Y:S01]  /*b590*/  SHF.R.U32.HI R44, RZ, 0x10, R45 ;  /* 0x00000010ff2c7819 */ /* 0x000fe2000001162d */
[----:B------:R-:W0:Y:S01]  /*b5a0*/  LDS.128 R24, [R36] ;  /* 0x0000000024187984 */ /* 0x000e220000000c00 */
[----:B------:R-:W-:Y:S01]  /*b5b0*/  LEA R37, R37, UR39, 0x1 ;  /* 0x0000002725257c11 */ /* 0x000fe2000f8e08ff */
[----:B------:R-:W-:Y:S01]  /*b5c0*/  IMAD.U32 R45, R98, 0x10000, RZ ;  /* 0x00010000622d7824 */ /* 0x000fe200078e00ff */
[----:B------:R-:W-:Y:S02]  /*b5d0*/  SHF.R.U32.HI R32, RZ, 0x10, R33 ;  /* 0x00000010ff207819 */ /* 0x000fe40000011621 */
[----:B------:R-:W-:Y:S01]  /*b5e0*/  PRMT R94, R94, 0x5410, R43 ;  /* 0x000054105e5e7816 */ /* 0x000fe2000000002b */
[----:B------:R-:W1:Y:S01]  /*b5f0*/  LDS.128 R28, [R37+0x12400] ;  /* 0x01240000251c7984 */ /* 0x000e620000000c00 */
[----:B------:R-:W-:-:S02]  /*b600*/  PRMT R99, R99, 0x5410, R32 ;  /* 0x0000541063637816 */ /* 0x000fc40000000020 */
[----:B------:R-:W-:Y:S01]  /*b610*/  SHF.R.U64 R33, R34, 0x10, R35 ;  /* 0x0000001022217819 */ /* 0x000fe20000001223 */
[----:B------:R-:W-:Y:S01]  /*b620*/  IMAD.U32 R43, R94, 0x10000, RZ ;  /* 0x000100005e2b7824 */ /* 0x000fe200078e00ff */
[----:B------:R-:W-:Y:S02]  /*b630*/  SHF.R.U64 R41, R46, 0x10, R47 ;  /* 0x000000102e297819 */ /* 0x000fe4000000122f */
[----:B------:R-:W-:Y:S02]  /*b640*/  SHF.R.U32.HI R34, RZ, 0x10, R35 ;  /* 0x00000010ff227819 */ /* 0x000fe40000011623 */
[----:B------:R-:W-:Y:S02]  /*b650*/  SHF.R.U32.HI R46, RZ, 0x10, R47 ;  /* 0x00000010ff2e7819 */ /* 0x000fe4000001162f */
[----:B------:R-:W-:Y:S02]  /*b660*/  LOP3.LUT R47, R98, 0xffff0000, RZ, 0xc0, !PT ;  /* 0xffff0000622f7812 */ /* 0x000fe400078ec0ff */
[----:B------:R-:W-:-:S02]  /*b670*/  PRMT R95, R95, 0x5410, R44 ;  /* 0x000054105f5f7816 */ /* 0x000fc4000000002c */
[----:B------:R-:W-:Y:S02]  /*b680*/  PRMT R97, R97, 0x5410, R34 ;  /* 0x0000541061617816 */ /* 0x000fe40000000022 */
[----:B------:R-:W-:Y:S02]  /*b690*/  PRMT R96, R96, 0x5410, R33 ;  /* 0x0000541060607816 */ /* 0x000fe40000000021 */
[----:B------:R-:W-:Y:S01]  /*b6a0*/  PRMT R92, R92, 0x5410, R41 ;  /* 0x000054105c5c7816 */ /* 0x000fe20000000029 */
[----:B------:R-:W-:Y:S01]  /*b6b0*/  IMAD.U32 R42, R97, 0x10000, RZ ;  /* 0x00010000612a7824 */ /* 0x000fe200078e00ff */
[----:B------:R-:W-:Y:S01]  /*b6c0*/  PRMT R93, R93, 0x5410, R46 ;  /* 0x000054105d5d7816 */ /* 0x000fe2000000002e */
[C---:B0-----:R-:W-:Y:S01]  /*b6d0*/  IMAD.U32 R32, R24.reuse, 0x10000, RZ ;  /* 0x0001000018207824 */ /* 0x041fe200078e00ff */
        /* <DEDUP_REMOVED lines=13> */
[----:B------:R-:W-:Y:S01]  /*b7b0*/  FFMA.FTZ R61, R32, R43, -R61 ;  /* 0x0000002b203d7223 */ /* 0x000fe2000001083d */
[----:B------:R-:W-:Y:S01]  /*b7c0*/  LOP3.LUT R43, R94, 0xffff0000, RZ, 0xc0, !PT ;  /* 0xffff00005e2b7812 */ /* 0x000fe200078ec0ff */
[----:B------:R-:W-:Y:S01]  /*b7d0*/  FFMA.FTZ R63, R32, R45, R63 ;  /* 0x0000002d203f7223 */ /* 0x000fe2000001003f */
[----:B------:R-:W-:Y:S02]  /*b7e0*/  IMAD.U32 R32, R95, 0x10000, RZ ;  /* 0x000100005f207824 */ /* 0x000fe400078e00ff */
[----:B------:R-:W-:Y:S02]  /*b7f0*/  IMAD.U32 R41, R31, 0x10000, RZ ;  /* 0x000100001f297824 */ /* 0x000fe400078e00ff */
[-C--:B------:R-:W-:Y:S01]  /*b800*/  FMUL.FTZ R45, R28, R43.reuse ;  /* 0x0000002b1c2d7220 */ /* 0x080fe20000410000 */
[C---:B------:R-:W-:Y:S01]  /*b810*/  FMUL.FTZ R28, R39.reuse, R38 ;  /* 0x00000026271c7220 */ /* 0x040fe20000410000 */
[C---:B------:R-:W-:Y:S01]  /*b820*/  FFMA.FTZ R44, R24.reuse, R43, -R65 ;  /* 0x0000002b182c7223 */ /* 0x040fe20000010841 */
[-C--:B------:R-:W-:Y:S01]  /*b830*/  FMUL.FTZ R39, R39, R32.reuse ;  /* 0x0000002027277220 */ /* 0x080fe20000410000 */
[----:B------:R-:W-:Y:S01]  /*b840*/  FFMA.FTZ R46, R24, R47, R45 ;  /* 0x0000002f182e7223 */ /* 0x000fe2000001002d */
[----:B------:R-:W-:Y:S01]  /*b850*/  FFMA.FTZ R43, R33, R32, -R28 ;  /* 0x00000020212b7223 */ /* 0x000fe2000001081c */
[----:B------:R-:W-:-:S02]  /*b860*/  IMAD.U32 R28, R93, 0x10000, RZ ;  /* 0x000100005d1c7824 */ /* 0x000fc400078e00ff */
[----:B------:R-:W-:Y:S01]  /*b870*/  FMUL.FTZ R60, R41, R42 ;  /* 0x0000002a293c7220 */ /* 0x000fe20000410000 */
[----:B------:R-:W-:Y:S01]  /*b880*/  LOP3.LUT R32, R99, 0xffff0000, RZ, 0xc0, !PT ;  /* 0xffff000063207812 */ /* 0x000fe200078ec0ff */
[----:B------:R-:W-:Y:S01]  /*b890*/  FFMA.FTZ R38, R33, R38, R39 ;  /* 0x0000002621267223 */ /* 0x000fe20000010027 */
[----:B------:R-:W-:Y:S01]  /*b8a0*/  LOP3.LUT R24, R95, 0xffff0000, RZ, 0xc0, !PT ;  /* 0xffff00005f187812 */ /* 0x000fe200078ec0ff */
[-C--:B------:R-:W-:Y:S01]  /*b8b0*/  FMUL.FTZ R62, R41, R28.reuse ;  /* 0x0000001c293e7220 */ /* 0x080fe20000410000 */
[----:B------:R-:W-:Y:S01]  /*b8c0*/  FFMA.FTZ R60, R35, R28, -R60 ;  /* 0x0000001c233c7223 */ /* 0x000fe2000001083c */
[C---:B------:R-:W-:Y:S01]  /*b8d0*/  FMUL.FTZ R28, R29.reuse, R32 ;  /* 0x000000201d1c7220 */ /* 0x040fe20000410000 */
[----:B------:R-:W-:Y:S02]  /*b8e0*/  IMAD.U32 R40, R30, 0x10000, RZ ;  /* 0x000100001e287824 */ /* 0x000fe400078e00ff */
[----:B------:R-:W-:Y:S01]  /*b8f0*/  FMUL.FTZ R29, R29, R24 ;  /* 0x000000181d1d7220 */ /* 0x000fe20000410000 */
[----:B------:R-:W-:-:S02]  /*b900*/  IMAD.U32 R39, R96, 0x10000, RZ ;  /* 0x0001000060277824 */ /* 0x000fc400078e00ff */
[----:B------:R-:W-:Y:S01]  /*b910*/  FFMA.FTZ R62, R35, R42, R62 ;  /* 0x0000002a233e7223 */ /* 0x000fe2000001003e */
[----:B------:R-:W-:Y:S02]  /*b920*/  IMAD.U32 R33, R92, 0x10000, RZ ;  /* 0x000100005c217824 */ /* 0x000fe400078e00ff */
[C---:B------:R-:W-:Y:S01]  /*b930*/  FFMA.FTZ R42, R25.reuse, R24, -R28 ;  /* 0x00000018192a7223 */ /* 0x040fe2000001081c */
[----:B------:R-:W-:Y:S01]  /*b940*/  FFMA.FTZ R35, R25, R32, R29 ;  /* 0x0000002019237223 */ /* 0x000fe2000001001d */
[----:B------:R-:W-:Y:S01]  /*b950*/  IMAD.U32 R34, R26, 0x10000, RZ ;  /* 0x000100001a227824 */ /* 0x000fe200078e00ff */
[----:B------:R-:W-:Y:S01]  /*b960*/  LOP3.LUT R30, R30, 0xffff0000, RZ, 0xc0, !PT ;  /* 0xffff00001e1e7812 */ /* 0x000fe200078ec0ff */
[C---:B------:R-:W-:Y:S01]  /*b970*/  FMUL.FTZ R41, R40.reuse, R39 ;  /* 0x0000002728297220 */ /* 0x040fe20000410000 */
[----:B------:R-:W-:Y:S01]  /*b980*/  LOP3.LUT R31, R31, 0xffff0000, RZ, 0xc0, !PT ;  /* 0xffff00001f1f7812 */ /* 0x000fe200078ec0ff */
[-C--:B------:R-:W-:Y:S01]  /*b990*/  FMUL.FTZ R45, R40, R33.reuse ;  /* 0x00000021282d7220 */ /* 0x080fe20000410000 */
[----:B------:R-:W-:Y:S01]  /*b9a0*/  LOP3.LUT R29, R96, 0xffff0000, RZ, 0xc0, !PT ;  /* 0xffff0000601d7812 */ /* 0x000fe200078ec0ff */
[C---:B------:R-:W-:Y:S01]  /*b9b0*/  FFMA.FTZ R41, R34.reuse, R33, -R41 ;  /* 0x0000002122297223 */ /* 0x040fe20000010829 */
[----:B------:R-:W-:Y:S01]  /*b9c0*/  LOP3.LUT R28, R97, 0xffff0000, RZ, 0xc0, !PT ;  /* 0xffff0000611c7812 */ /* 0x000fe200078ec0ff */
[----:B------:R-:W-:Y:S01]  /*b9d0*/  FFMA.FTZ R45, R34, R39, R45 ;  /* 0x00000027222d7223 */ /* 0x000fe2000001002d */
[----:B------:R-:W-:Y:S01]  /*b9e0*/  LOP3.LUT R25, R92, 0xffff0000, RZ, 0xc0, !PT ;  /* 0xffff00005c197812 */ /* 0x000fe200078ec0ff */
[----:B------:R-:W-:Y:S01]  /*b9f0*/  FMUL.FTZ R33, R30, R29 ;  /* 0x0000001d1e217220 */ /* 0x000fe20000410000 */
[----:B------:R-:W-:Y:S01]  /*ba00*/  LOP3.LUT R24, R93, 0xffff0000, RZ, 0xc0, !PT ;  /* 0xffff00005d187812 */ /* 0x000fe200078ec0ff */
[----:B------:R-:W-:Y:S01]  /*ba10*/  FMUL.FTZ R34, R31, R28 ;  /* 0x0000001c1f227220 */ /* 0x000fe20000410000 */
[----:B------:R-:W-:Y:S01]  /*ba20*/  LOP3.LUT R26, R26, 0xffff0000, RZ, 0xc0, !PT ;  /* 0xffff00001a1a7812 */ /* 0x000fe200078ec0ff */
        /* <DEDUP_REMOVED lines=16> */
.L_x_4896:
[----:B------:R-:W-:Y:S05]  /*bb30*/  BSYNC B1 ;  /* 0x0000000000017941 */ /* 0x000fea0003800000 */
.L_x_4895:
[----:B-12---:R-:W-:-:S05]  /*bb40*/  VIADD R29, R197, 0x40 ;  /* 0x00000040c51d7836 */ /* 0x006fca0000000000 */
[----:B------:R-:W-:-:S13]  /*bb50*/  ISETP.GE.AND P0, PT, R29, R100, PT ;  /* 0x000000641d00720c */ /* 0x000fda0003f06270 */
[----:B------:R-:W-:Y:S05]  /*bb60*/  @P0 BRA `(.L_x_4877) ;  /* 0x0000001400680947 */ /* 0x000fea0003800000 */
[----:B------:R-:W1:Y:S01]  /*bb70*/  LDC R32, c[0x0][0x3f4] ;  /* 0x0000fd00ff207b82 */ /* 0x000e620000000800 */
[----:B0-----:R-:W-:Y:S01]  /*bb80*/  SHF.R.S32.HI R24, RZ, 0x1f, R29 ;  /* 0x0000001fff187819 */ /* 0x001fe2000001141d */
[----:B------:R-:W-:Y:S01]  /*bb90*/  IMAD.SHL.U32 R33, R29, 0x40, RZ ;  /* 0x000000401d217824 */ /* 0x000fe200078e00ff */
[----:B------:R-:W-:Y:S01]  /*bba0*/  BSSY B1, `(.L_x_4901) ;  /* 0x0000076000017945 */ /* 0x000fe20003800000 */
[----:B------:R-:W-:Y:S01]  /*bbb0*/  VIADD R25, R78, 0x20 ;  /* 0x000000204e197836 */ /* 0x000fe20000000000 */
[----:B------:R-:W-:Y:S01]  /*bbc0*/  LEA.HI R24, R24, R29, RZ, 0x3 ;  /* 0x0000001d18187211 */ /* 0x000fe200078f18ff */
[----:B------:R-:W-:Y:S01]  /*bbd0*/  VIADD R27, R78, 0x40 ;  /* 0x000000404e1b7836 */ /* 0x000fe20000000000 */
[----:B------:R-:W-:-:S03]  /*bbe0*/  LOP3.LUT R33, R33, 0x1c0, RZ, 0xc0, !PT ;  /* 0x000001c021217812 */ /* 0x000fc600078ec0ff */
[----:B------:R-:W-:Y:S01]  /*bbf0*/  IMAD.SHL.U32 R24, R24, 0x40, RZ ;  /* 0x0000004018187824 */ /* 0x000fe200078e00ff */
[----:B------:R-:W-:-:S04]  /*bc00*/  SHF.R.U32.HI R34, RZ, 0x3, R33 ;  /* 0x00000003ff227819 */ /* 0x000fc80000011621 */
[----:B------:R-:W-:Y:S02]  /*bc10*/  LOP3.LUT R35, R24, 0xfffffe00, RZ, 0xc0, !PT ;  /* 0xfffffe0018237812 */ /* 0x000fe400078ec0ff */
[-C--:B-1----:R-:W-:Y:S02]  /*bc20*/  ISETP.GE.AND P0, PT, R78, R32.reuse, PT ;  /* 0x000000204e00720c */ /* 0x082fe40003f06270 */
[-C--:B------:R-:W-:Y:S02]  /*bc30*/  ISETP.GE.AND P1, PT, R25, R32.reuse, PT ;  /* 0x000000201900720c */ /* 0x080fe40003f26270 */
[----:B------:R-:W-:-:S09]  /*bc40*/  ISETP.GE.AND P2, PT, R27, R32, PT ;  /* 0x000000201b00720c */ /* 0x000fd20003f46270 */
[----:B------:R-:W-:Y:S05]  /*bc50*/  @P0 BRA `(.L_x_4902) ;  /* 0x0000000400a80947 */ /* 0x000fea0003800000 */
[----:B------:R-:W-:Y:S02]  /*bc60*/  LEA.HI R24, R32, R199, RZ, 0x1d ;  /* 0x000000c720187211 */ /* 0x000fe400078fe8ff */
[----:B------:R-:W-:Y:S02]  /*bc70*/  R2UR UR4, R204 ;  /* 0x00000000cc0472ca */ /* 0x000fe400000e0000 */
[----:B------:R-:W-:Y:S01]  /*bc80*/  SHF.R.S32.HI R25, RZ, 0x1f, R24 ;  /* 0x0000001fff197819 */ /* 0x000fe20000011418 */
[----:B------:R-:W-:Y:S01]  /*bc90*/  IMAD.SHL.U32 R26, R24, 0x8, RZ ;  /* 0x00000008181a7824 */ /* 0x000fe200078e00ff */
[----:B------:R-:W-:Y:S02]  /*bca0*/  LOP3.LUT R78, R33, 0x38, R78, 0xf8, !PT ;  /* 0x00000038214e7812 */ /* 0x000fe400078ef84e */
[----:B------:R-:W-:Y:S02]  /*bcb0*/  LEA.HI R24, R25, R24, RZ, 0x3 ;  /* 0x0000001819187211 */ /* 0x000fe400078f18ff */
[----:B------:R-:W-:-:S02]  /*bcc0*/  LOP3.LUT R25, R33, 0x38, R26, 0xf8, !PT ;  /* 0x0000003821197812 */ /* 0x000fc400078ef81a */
[----:B------:R-:W-:Y:S01]  /*bcd0*/  LOP3.LUT R36, R35, R78, R34, 0xf6, !PT ;  /* 0x0000004e23247212 */ /* 0x000fe200078ef622 */
[----:B------:R-:W-:Y:S01]  /*bce0*/  IMAD.SHL.U32 R26, R24, 0x400, RZ ;  /* 0x00000400181a7824 */ /* 0x000fe200078e00ff */
[----:B------:R-:W-:Y:S02]  /*bcf0*/  LOP3.LUT R24, R25, R34, RZ, 0x3c, !PT ;  /* 0x0000002219187212 */ /* 0x000fe400078e3cff */
[----:B------:R-:W-:Y:S02]  /*bd00*/  LEA R36, R36, UR4, 0x1 ;  /* 0x0000000424247c11 */ /* 0x000fe4000f8e08ff */
[----:B------:R-:W-:Y:S02]  /*bd10*/  LOP3.LUT R26, R26, 0x7fffe000, RZ, 0xc0, !PT ;  /* 0x7fffe0001a1a7812 */ /* 0x000fe400078ec0ff */
[----:B------:R-:W-:Y:S02]  /*bd20*/  SHF.R.U64 R41, R12, 0x10, R13 ;  /* 0x000000100c297819 */ /* 0x000fe4000000120d */
[----:B------:R-:W-:-:S02]  /*bd30*/  IADD3 R37, R24, R26, R35 ;  /* 0x0000001a18257210 */ /* 0x000fc40007ffe023 */
[----:B------:R-:W0:Y:S01]  /*bd40*/  LDS.128 R24, [R36] ;  /* 0x0000000024187984 */ /* 0x000e220000000c00 */
[----:B------:R-:W-:Y:S02]  /*bd50*/  SHF.R.U64 R39, R14, 0x10, R15 ;  /* 0x000000100e277819 */ /* 0x000fe4000000120f */
[----:B------:R-:W-:Y:S02]  /*bd60*/  LEA R37, R37, UR39, 0x1 ;  /* 0x0000002725257c11 */ /* 0x000fe4000f8e08ff */
[----:B------:R-:W-:Y:S02]  /*bd70*/  SHF.R.U32.HI R12, RZ, 0x10, R13 ;  /* 0x00000010ff0c7819 */ /* 0x000fe4000001160d */
[----:B------:R-:W-:Y:S01]  /*bd80*/  SHF.R.U32.HI R14, RZ, 0x10, R15 ;  /* 0x00000010ff0e7819 */ /* 0x000fe2000001160f */
[----:B------:R-:W1:Y:S01]  /*bd90*/  LDS.128 R28, [R37+0x12400] ;  /* 0x01240000251c7984 */ /* 0x000e620000000c00 */
[----:B------:R-:W-:Y:S02]  /*bda0*/  SHF.R.U64 R15, R56, 0x10, R57 ;  /* 0x00000010380f7819 */ /* 0x000fe40000001239 */
[----:B------:R-:W-:-:S02]  /*bdb0*/  SHF.R.U64 R13, R58, 0x10, R59 ;  /* 0x000000103a0d7819 */ /* 0x000fc4000000123b */
[----:B------:R-:W-:Y:S02]  /*bdc0*/  SHF.R.U32.HI R56, RZ, 0x10, R57 ;  /* 0x00000010ff387819 */ /* 0x000fe40000011639 */
[----:B------:R-:W-:Y:S02]  /*bdd0*/  PRMT R105, R105, 0x5410, R12 ;  /* 0x0000541069697816 */ /* 0x000fe4000000000c */
[----:B------:R-:W-:Y:S02]  /*bde0*/  PRMT R102, R102, 0x5410, R15 ;  /* 0x0000541066667816 */ /* 0x000fe4000000000f */
[----:B------:R-:W-:Y:S02]  /*bdf0*/  PRMT R104, R104, 0x5410, R13 ;  /* 0x0000541068687816 */ /* 0x000fe4000000000d */
[----:B------:R-:W-:Y:S01]  /*be00*/  PRMT R107, R107, 0x5410, R14 ;  /* 0x000054106b6b7816 */ /* 0x000fe2000000000e */
[----:B------:R-:W-:Y:S01]  /*be10*/  IMAD.U32 R43, R102, 0x10000, RZ ;  /* 0x00010000662b7824 */ /* 0x000fe200078e00ff */
[----:B------:R-:W-:-:S02]  /*be20*/  PRMT R106, R106, 0x5410, R41 ;  /* 0x000054106a6a7816 */ /* 0x000fc40000000029 */
[----:B------:R-:W-:Y:S02]  /*be30*/  PRMT R101, R101, 0x5410, R56 ;  /* 0x0000541065657816 */ /* 0x000fe40000000038 */
[----:B------:R-:W-:Y:S01]  /*be40*/  SHF.R.U32.HI R58, RZ, 0x10, R59 ;  /* 0x00000010ff3a7819 */ /* 0x000fe2000001163b */
[----:B------:R-:W-:Y:S01]  /*be50*/  IMAD.U32 R42, R106, 0x10000, RZ ;  /* 0x000100006a2a7824 */ /* 0x000fe200078e00ff */
[----:B------:R-:W-:Y:S01]  /*be60*/  PRMT R108, R108, 0x5410, R39 ;  /* 0x000054106c6c7816 */ /* 0x000fe20000000027 */
[----:B------:R-:W-:Y:S01]  /*be70*/  IMAD.U32 R44, R101, 0x10000, RZ ;  /* 0x00010000652c7824 */ /* 0x000fe200078e00ff */
[----:B------:R-:W-:Y:S02]  /*be80*/  PRMT R103, R103, 0x5410, R58 ;  /* 0x0000541067677816 */ /* 0x000fe4000000003a */
[----:B------:R-:W-:Y:S02]  /*be90*/  LOP3.LUT R102, R102, 0xffff0000, RZ, 0xc0, !PT ;  /* 0xffff000066667812 */ /* 0x000fe400078ec0ff */
[----:B------:R-:W-:-:S02]  /*bea0*/  LOP3.LUT R106, R106, 0xffff0000, RZ, 0xc0, !PT ;  /* 0xffff00006a6a7812 */ /* 0x000fc400078ec0ff */
        /* <DEDUP_REMOVED lines=29> */
[C---:B------:R-:W-:Y:S01]  /*c080*/  FMUL.FTZ R12, R28.reuse, R102 ;  /* 0x000000661c0c7220 */ /* 0x040fe20000410000 */
[-C--:B------:R-:W-:Y:S01]  /*c090*/  FMUL.FTZ R28, R28, R106.reuse ;  /* 0x0000006a1c1c7220 */ /* 0x080fe20000410000 */
[----:B------:R-:W-:Y:S01]  /*c0a0*/  IMAD.U32 R14, R104, 0x10000, RZ ;  /* 0x00010000680e7824 */ /* 0x000fe200078e00ff */
[----:B------:R-:W-:Y:S01]  /*c0b0*/  LOP3.LUT R30, R30, 0xffff0000, RZ, 0xc0, !PT ;  /* 0xffff00001e1e7812 */ /* 0x000fe200078ec0ff */
[----:B------:R-:W-:Y:S01]  /*c0c0*/  FFMA.FTZ R106, R13, R106, -R12 ;  /* 0x0000006a0d6a7223 */ /* 0x000fe2000001080c */
[----:B------:R-:W-:Y:S01]  /*c0d0*/  IMAD.U32 R12, R108, 0x10000, RZ ;  /* 0x000100006c0c7824 */ /* 0x000fe200078e00ff */
[----:B------:R-:W-:Y:S01]  /*c0e0*/  LOP3.LUT R105, R105, 0xffff0000, RZ, 0xc0, !PT ;  /* 0xffff000069697812 */ /* 0x000fe200078ec0ff */
[----:B------:R-:W-:Y:S01]  /*c0f0*/  FMUL.FTZ R44, R40, R14 ;  /* 0x0000000e282c7220 */ /* 0x000fe20000410000 */
[----:B------:R-:W-:Y:S01]  /*c100*/  LOP3.LUT R104, R104, 0xffff0000, RZ, 0xc0, !PT ;  /* 0xffff000068687812 */ /* 0x000fe200078ec0ff */
[----:B------:R-:W-:Y:S01]  /*c110*/  FMUL.FTZ R40, R40, R12 ;  /* 0x0000000c28287220 */ /* 0x000fe20000410000 */
[----:B------:R-:W-:Y:S01]  /*c120*/  LOP3.LUT R31, R31, 0xffff0000, RZ, 0xc0, !PT ;  /* 0xffff00001f1f7812 */ /* 0x000fe200078ec0ff */
[----:B------:R-:W-:Y:S01]  /*c130*/  FFMA.FTZ R43, R38, R42, R43 ;  /* 0x0000002a262b7223 */ /* 0x000fe2000001002b */
[----:B------:R-:W-:Y:S01]  /*c140*/  LOP3.LUT R108, R108, 0xffff0000, RZ, 0xc0, !PT ;  /* 0xffff00006c6c7812 */ /* 0x000fe200078ec0ff */
[----:B------:R-:W-:Y:S01]  /*c150*/  FFMA.FTZ R44, R15, R12, -R44 ;  /* 0x0000000c0f2c7223 */ /* 0x000fe2000001082c */
[----:B------:R-:W-:Y:S01]  /*c160*/  LOP3.LUT R103, R103, 0xffff0000, RZ, 0xc0, !PT ;  /* 0xffff000067677812 */ /* 0x000fe200078ec0ff */
[----:B------:R-:W-:Y:S01]  /*c170*/  FMUL.FTZ R27, R29, R101 ;  /* 0x000000651d1b7220 */ /* 0x000fe20000410000 */
[----:B------:R-:W-:Y:S01]  /*c180*/  LOP3.LUT R107, R107, 0xffff0000, RZ, 0xc0, !PT ;  /* 0xffff00006b6b7812 */ /* 0x000fe200078ec0ff */
[----:B------:R-:W-:Y:S01]  /*c190*/  FMUL.FTZ R42, R29, R105 ;  /* 0x000000691d2a7220 */ /* 0x000fe20000410000 */
[----:B------:R-:W-:Y:S01]  /*c1a0*/  FFMA.FTZ R28, R13, R102, R28 ;  /* 0x000000660d1c7223 */ /* 0x000fe2000001001c */
[C---:B------:R-:W-:Y:S01]  /*c1b0*/  FMUL.FTZ R12, R30.reuse, R104 ;  /* 0x000000681e0c7220 */ /* 0x040fe20000410000 */
[----:B------:R-:W-:Y:S01]  /*c1c0*/  FFMA.FTZ R40, R15, R14, R40 ;  /* 0x0000000e0f287223 */ /* 0x000fe20000010028 */
[-C--:B------:R-:W-:Y:S01]  /*c1d0*/  FMUL.FTZ R13, R30, R108.reuse ;  /* 0x0000006c1e0d7220 */ /* 0x080fe20000410000 */
[C---:B------:R-:W-:Y:S01]  /*c1e0*/  FMUL.FTZ R29, R31.reuse, R103 ;  /* 0x000000671f1d7220 */ /* 0x040fe20000410000 */
[----:B------:R-:W-:Y:S01]  /*c1f0*/  FMUL.FTZ R14, R31, R107 ;  /* 0x0000006b1f0e7220 */ /* 0x000fe20000410000 */
        /* <DEDUP_REMOVED lines=16> */
.L_x_4902:
[----:B------:R-:W-:Y:S05]  /*c300*/  BSYNC B1 ;  /* 0x0000000000017941 */ /* 0x000fea0003800000 */
.L_x_4901:
[----:B------:R-:W-:Y:S04]  /*c310*/  BSSY B1, `(.L_x_4903) ;  /* 0x0000070000017945 */ /* 0x000fe80003800000 */
[----:B------:R-:W-:Y:S05]  /*c320*/  @P1 BRA `(.L_x_4904) ;  /* 0x0000000400b81947 */ /* 0x000fea0003800000 */
[----:B------:R-:W-:Y:S02]  /*c330*/  LEA.HI R75, R32, R75, RZ, 0x1d ;  /* 0x0000004b204b7211 */ /* 0x000fe400078fe8ff */
[----:B------:R-:W-:Y:S02]  /*c340*/  LEA.HI R74, R77, R74, RZ, 0x6 ;  /* 0x0000004a4d4a7211 */ /* 0x000fe400078f30ff */
[----:B0-----:R-:W-:Y:S01]  /*c350*/  SHF.R.S32.HI R14, RZ, 0x1f, R75 ;  /* 0x0000001fff0e7819 */ /* 0x001fe2000001144b */
[----:B------:R-:W-:Y:S01]  /*c360*/  IMAD.SHL.U32 R12, R75, 0x8, RZ ;  /* 0x000000084b0c7824 */ /* 0x000fe200078e00ff */
[----:B------:R-:W-:Y:S01]  /*c370*/  R2UR UR4, R204 ;  /* 0x00000000cc0472ca */ /* 0x000fe200000e0000 */
[----:B------:R-:W-:Y:S01]  /*c380*/  IMAD.SHL.U32 R74, R74, 0x80, RZ ;  /* 0x000000804a4a7824 */ /* 0x000fe200078e00ff */
[----:B------:R-:W-:Y:S02]  /*c390*/  LEA.HI R14, R14, R75, RZ, 0x3 ;  /* 0x0000004b0e0e7211 */ /* 0x000fe400078f18ff */
[----:B------:R-:W-:-:S02]  /*c3a0*/  LOP3.LUT R13, R33, 0x38, R76, 0xf8, !PT ;  /* 0x00000038210d7812 */ /* 0x000fc400078ef84c */
[----:B------:R-:W-:Y:S01]  /*c3b0*/  LOP3.LUT R74, R74, 0xffffe000, RZ, 0xc0, !PT ;  /* 0xffffe0004a4a7812 */ /* 0x000fe200078ec0ff */
[----:B------:R-:W-:Y:S01]  /*c3c0*/  IMAD.SHL.U32 R14, R14, 0x400, RZ ;  /* 0x000004000e0e7824 */ /* 0x000fe200078e00ff */
[----:B------:R-:W-:Y:S02]  /*c3d0*/  LOP3.LUT R15, R13, R34, RZ, 0x3c, !PT ;  /* 0x000000220d0f7212 */ /* 0x000fe400078e3cff */
[----:B------:R-:W-:Y:S02]  /*c3e0*/  LOP3.LUT R13, R33, 0x38, R12, 0xf8, !PT ;  /* 0x00000038210d7812 */ /* 0x000fe400078ef80c */
[----:B------:R-:W-:Y:S02]  /*c3f0*/  IADD3 R15, R15, R74, R35 ;  /* 0x0000004a0f0f7210 */ /* 0x000fe40007ffe023 */
[----:B------:R-:W-:Y:S02]  /*c400*/  LOP3.LUT R12, R13, R34, RZ, 0x3c, !PT ;  /* 0x000000220d0c7212 */ /* 0x000fe400078e3cff */
[----:B------:R-:W-:-:S02]  /*c410*/  LOP3.LUT R14, R14, 0x7fffe000, RZ, 0xc0, !PT ;  /* 0x7fffe0000e0e7812 */ /* 0x000fc400078ec0ff */
[----:B------:R-:W-:Y:S02]  /*c420*/  LEA R42, R15, UR4, 0x1 ;  /* 0x000000040f2a7c11 */ /* 0x000fe4000f8e08ff */
[----:B------:R-:W-:Y:S02]  /*c430*/  IADD3 R24, R12, R14, R35 ;  /* 0x0000000e0c187210 */ /* 0x000fe40007ffe023 */
[----:B------:R-:W-:Y:S01]  /*c440*/  SHF.R.U64 R31, R8, 0x10, R9 ;  /* 0x00000010081f7819 */ /* 0x000fe20000001209 */
[----:B------:R-:W0:Y:S01]  /*c450*/  LDS.128 R12, [R42] ;  /* 0x000000002a0c7984 */ /* 0x000e220000000c00 */
[----:B------:R-:W-:Y:S02]  /*c460*/  LEA R28, R24, UR39, 0x1 ;  /* 0x00000027181c7c11 */ /* 0x000fe4000f8e08ff */
[----:B------:R-:W-:Y:S02]  /*c470*/  SHF.R.U64 R29, R10, 0x10, R11 ;  /* 0x000000100a1d7819 */ /* 0x000fe4000000120b */
[----:B------:R-:W-:Y:S01]  /*c480*/  SHF.R.U32.HI R8, RZ, 0x10, R9 ;  /* 0x00000010ff087819 */ /* 0x000fe20000011609 */
[----:B------:R-:W1:Y:S01]  /*c490*/  LDS.128 R24, [R28+0x12400] ;  /* 0x012400001c187984 */ /* 0x000e620000000c00 */
[----:B------:R-:W-:-:S02]  /*c4a0*/  SHF.R.U32.HI R10, RZ, 0x10, R11 ;  /* 0x00000010ff0a7819 */ /* 0x000fc4000001160b */
[----:B------:R-:W-:Y:S02]  /*c4b0*/  SHF.R.U64 R11, R52, 0x10, R53 ;  /* 0x00000010340b7819 */ /* 0x000fe40000001235 */
[----:B------:R-:W-:Y:S02]  /*c4c0*/  SHF.R.U64 R9, R54, 0x10, R55 ;  /* 0x0000001036097819 */ /* 0x000fe40000001237 */
        /* <DEDUP_REMOVED lines=9> */
[----:B------:R-:W-:Y:S02]  /*c560*/  SHF.R.U32.HI R54, RZ, 0x10, R55 ;  /* 0x00000010ff367819 */ /* 0x000fe40000011637 */
[----:B------:R-:W-:Y:S02]  /*c570*/  PRMT R91, R91, 0x5410, R52 ;  /* 0x000054105b5b7816 */ /* 0x000fe40000000034 */
[----:B------:R-:W-:Y:S02]  /*c580*/  PRMT R89, R89, 0x5410, R54 ;  /* 0x0000541059597816 */ /* 0x000fe40000000036 */
[----:B------:R-:W-:Y:S01]  /*c590*/  LOP3.LUT R90, R90, 0xffff0000, RZ, 0xc0, !PT ;  /* 0xffff00005a5a7812 */ /* 0x000fe200078ec0ff */
[----:B------:R-:W-:Y:S01]  /*c5a0*/  IMAD.U32 R39, R91, 0x10000, RZ ;  /* 0x000100005b277824 */ /* 0x000fe200078e00ff */
        /* <DEDUP_REMOVED lines=22> */
[----:B------:R-:W-:Y:S01]  /*c710*/  FMUL.FTZ R47, R30, R15 ;  /* 0x0000000f1e2f7220 */ /* 0x000fe20000410000 */
[----:B------:R-:W-:Y:S01]  /*c720*/  IMAD.U32 R8, R85, 0x10000, RZ ;  /* 0x0001000055087824 */ /* 0x000fe200078e00ff */
[----:B------:R-:W-:Y:S01]  /*c730*/  LOP3.LUT R87, R87, 0xffff0000, RZ, 0xc0, !PT ;  /* 0xffff000057577812 */ /* 0x000fe200078ec0ff */
[----:B------:R-:W-:Y:S01]  /*c740*/  FMUL.FTZ R30, R36, R37 ;  /* 0x00000025241e7220 */ /* 0x000fe20000410000 */
[----:B------:R-:W-:Y:S01]  /*c750*/  FFMA.FTZ R47, R10, R39, R47 ;  /* 0x000000270a2f7223 */ /* 0x000fe2000001002f */
[-C--:B------:R-:W-:Y:S01]  /*c760*/  FMUL.FTZ R36, R36, R8.reuse ;  /* 0x0000000824247220 */ /* 0x080fe20000410000 */
[----:B------:R-:W-:Y:S01]  /*c770*/  FFMA.FTZ R45, R10, R15, -R45 ;  /* 0x0000000f0a2d7223 */ /* 0x000fe2000001082d */
[C---:B------:R-:W-:Y:S01]  /*c780*/  FFMA.FTZ R39, R29.reuse, R8, -R30 ;  /* 0x000000081d277223 */ /* 0x040fe2000001081e */
[C---:B------:R-:W-:Y:S01]  /*c790*/  FMUL.FTZ R8, R24.reuse, R90 ;  /* 0x0000005a18087220 */ /* 0x040fe20000410000 */
[----:B------:R-:W-:Y:S01]  /*c7a0*/  FFMA.FTZ R29, R29, R37, R36 ;  /* 0x000000251d1d7223 */ /* 0x000fe20000010024 */
[----:B------:R-:W-:Y:S01]  /*c7b0*/  FMUL.FTZ R24, R24, R86 ;  /* 0x0000005618187220 */ /* 0x000fe20000410000 */
[----:B------:R-:W-:-:S02]  /*c7c0*/  IMAD.U32 R31, R26, 0x10000, RZ ;  /* 0x000100001a1f7824 */ /* 0x000fc400078e00ff */
[----:B------:R-:W-:Y:S01]  /*c7d0*/  FFMA.FTZ R86, R9, R86, -R8 ;  /* 0x0000005609567223 */ /* 0x000fe20000010808 */
[----:B------:R-:W-:Y:S02]  /*c7e0*/  IMAD.U32 R10, R88, 0x10000, RZ ;  /* 0x00010000580a7824 */ /* 0x000fe400078e00ff */
[C---:B------:R-:W-:Y:S01]  /*c7f0*/  FMUL.FTZ R15, R25.reuse, R91 ;  /* 0x0000005b190f7220 */ /* 0x040fe20000410000 */
[-C--:B------:R-:W-:Y:S01]  /*c800*/  FMUL.FTZ R36, R25, R87.reuse ;  /* 0x0000005719247220 */ /* 0x080fe20000410000 */
[----:B------:R-:W-:Y:S01]  /*c810*/  IMAD.U32 R8, R84, 0x10000, RZ ;  /* 0x0001000054087824 */ /* 0x000fe200078e00ff */
[----:B------:R-:W-:Y:S01]  /*c820*/  LOP3.LUT R26, R26, 0xffff0000, RZ, 0xc0, !PT ;  /* 0xffff00001a1a7812 */ /* 0x000fe200078ec0ff */
[----:B------:R-:W-:Y:S01]  /*c830*/  FMUL.FTZ R38, R31, R10 ;  /* 0x0000000a1f267220 */ /* 0x000fe20000410000 */
[----:B------:R-:W-:Y:S01]  /*c840*/  LOP3.LUT R84, R84, 0xffff0000, RZ, 0xc0, !PT ;  /* 0xffff000054547812 */ /* 0x000fe200078ec0ff */
[C---:B------:R-:W-:Y:S01]  /*c850*/  FFMA.FTZ R30, R12.reuse, R87, -R15 ;  /* 0x000000570c1e7223 */ /* 0x040fe2000001080f */
[----:B------:R-:W-:Y:S01]  /*c860*/  LOP3.LUT R27, R27, 0xffff0000, RZ, 0xc0, !PT ;  /* 0xffff00001b1b7812 */ /* 0x000fe200078ec0ff */
[----:B------:R-:W-:Y:S01]  /*c870*/  FFMA.FTZ R36, R12, R91, R36 ;  /* 0x0000005b0c247223 */ /* 0x000fe20000010024 */
[----:B------:R-:W-:Y:S01]  /*c880*/  LOP3.LUT R88, R88, 0xffff0000, RZ, 0xc0, !PT ;  /* 0xffff000058587812 */ /* 0x000fe200078ec0ff */
[----:B------:R-:W-:Y:S01]  /*c890*/  FMUL.FTZ R12, R31, R8 ;  /* 0x000000081f0c7220 */ /* 0x000fe20000410000 */
[----:B------:R-:W-:Y:S01]  /*c8a0*/  LOP3.LUT R89, R89, 0xffff0000, RZ, 0xc0, !PT ;  /* 0xffff000059597812 */ /* 0x000fe200078ec0ff */
[----:B------:R-:W-:Y:S01]  /*c8b0*/  FFMA.FTZ R24, R9, R90, R24 ;  /* 0x0000005a09187223 */ /* 0x000fe20000010018 */
[----:B------:R-:W-:Y:S01]  /*c8c0*/  LOP3.LUT R85, R85, 0xffff0000, RZ, 0xc0, !PT ;  /* 0xffff000055557812 */ /* 0x000fe200078ec0ff */
[C---:B------:R-:W-:Y:S01]  /*c8d0*/  FFMA.FTZ R38, R11.reuse, R8, -R38 ;  /* 0x000000080b267223 */ /* 0x040fe20000010826 */
[C---:B------:R-:W-:Y:S01]  /*c8e0*/  FMUL.FTZ R9, R26.reuse, R84 ;  /* 0x000000541a097220 */ /* 0x040fe20000410000 */
[----:B------:R-:W-:Y:S01]  /*c8f0*/  FFMA.FTZ R11, R11, R10, R12 ;  /* 0x0000000a0b0b7223 */ /* 0x000fe2000001000c */
[-C--:B------:R-:W-:Y:S01]  /*c900*/  FMUL.FTZ R8, R26, R88.reuse ;  /* 0x000000581a087220 */ /* 0x080fe20000410000 */
[C---:B------:R-:W-:Y:S01]  /*c910*/  FMUL.FTZ R25, R27.reuse, R89 ;  /* 0x000000591b197220 */ /* 0x040fe20000410000 */
[-C--:B------:R-:W-:Y:S01]  /*c920*/  FMUL.FTZ R10, R27, R85.reuse ;  /* 0x000000551b0a7220 */ /* 0x080fe20000410000 */
        /* <DEDUP_REMOVED lines=14> */
.L_x_4904:
[----:B------:R-:W-:Y:S05]  /*ca10*/  BSYNC B1 ;  /* 0x0000000000017941 */ /* 0x000fea0003800000 */
.L_x_4903:
[----:B------:R-:W-:Y:S05]  /*ca20*/  @P2 BRA `(.L_x_4877) ;  /* 0x0000000400b82947 */ /* 0x000fea0003800000 */
[----:B------:R-:W-:Y:S02]  /*ca30*/  LEA.HI R32, R32, R69, RZ, 0x1d ;  /* 0x0000004520207211 */ /* 0x000fe400078fe8ff */
[----:B------:R-:W-:Y:S02]  /*ca40*/  LEA.HI R20, R21, R20, RZ, 0x6 ;  /* 0x0000001415147211 */ /* 0x000fe400078f30ff */
[----:B-1----:R-:W-:Y:S01]  /*ca50*/  SHF.R.S32.HI R9, RZ, 0x1f, R32 ;  /* 0x0000001fff097819 */ /* 0x002fe20000011420 */
[----:B------:R-:W-:Y:S01]  /*ca60*/  IMAD.SHL.U32 R8, R32, 0x8, RZ ;  /* 0x0000000820087824 */ /* 0x000fe200078e00ff */
[----:B------:R-:W-:Y:S01]  /*ca70*/  LOP3.LUT R11, R33, 0x38, R68, 0xf8, !PT ;  /* 0x00000038210b7812 */ /* 0x000fe200078ef844 */
[----:B------:R-:W-:Y:S01]  /*ca80*/  IMAD.SHL.U32 R20, R20, 0x80, RZ ;  /* 0x0000008014147824 */ /* 0x000fe200078e00ff */
[----:B------:R-:W-:Y:S02]  /*ca90*/  LEA.HI R9, R9, R32, RZ, 0x3 ;  /* 0x0000002009097211 */ /* 0x000fe400078f18ff */
[----:B------:R-:W-:-:S02]  /*caa0*/  LOP3.LUT R33, R33, 0x38, R8, 0xf8, !PT ;  /* 0x0000003821217812 */ /* 0x000fc400078ef808 */
[----:B------:R-:W-:Y:S01]  /*cab0*/  R2UR UR4, R204 ;  /* 0x00000000cc0472ca */ /* 0x000fe200000e0000 */
[----:B------:R-:W-:Y:S01]  /*cac0*/  IMAD.SHL.U32 R9, R9, 0x400, RZ ;  /* 0x0000040009097824 */ /* 0x000fe200078e00ff */
[-C--:B------:R-:W-:Y:S02]  /*cad0*/  LOP3.LUT R11, R11, R34.reuse, RZ, 0x3c, !PT ;  /* 0x000000220b0b7212 */ /* 0x080fe400078e3cff */
[----:B------:R-:W-:Y:S02]  /*cae0*/  LOP3.LUT R34, R33, R34, RZ, 0x3c, !PT ;  /* 0x0000002221227212 */ /* 0x000fe400078e3cff */
[----:B------:R-:W-:Y:S02]  /*caf0*/  LOP3.LUT R9, R9, 0x7fffe000, RZ, 0xc0, !PT ;  /* 0x7fffe00009097812 */ /* 0x000fe400078ec0ff */
[----:B------:R-:W-:Y:S02]  /*cb00*/  LOP3.LUT R20, R20, 0xffffe000, RZ, 0xc0, !PT ;  /* 0xffffe00014147812 */ /* 0x000fe400078ec0ff */
[----:B------:R-:W-:-:S02]  /*cb10*/  IADD3 R34, R34, R9, R35 ;  /* 0x0000000922227210 */ /* 0x000fc40007ffe023 */
[----:B------:R-:W-:Y:S02]  /*cb20*/  IADD3 R11, R11, R20, R35 ;  /* 0x000000140b0b7210 */ /* 0x000fe40007ffe023 */
[----:B------:R-:W-:Y:S02]  /*cb30*/  LEA R34, R34, UR39, 0x1 ;  /* 0x0000002722227c11 */ /* 0x000fe4000f8e08ff */
[----:B------:R-:W-:Y:S02]  /*cb40*/  LEA R31, R11, UR4, 0x1 ;  /* 0x000000040b1f7c11 */ /* 0x000fe4000f8e08ff */
[----:B------:R-:W-:Y:S01]  /*cb50*/  SHF.R.U64 R21, R4, 0x10, R5 ;  /* 0x0000001004157819 */ /* 0x000fe20000001205 */
[----:B0-----:R-:W0:Y:S01]  /*cb60*/  LDS.128 R12, [R34+0x12400] ;  /* 0x01240000220c7984 */ /* 0x001e220000000c00 */
[--C-:B------:R-:W-:Y:S02]  /*cb70*/  SHF.R.U64 R4, R6, 0x10, R7.reuse ;  /* 0x0000001006047819 */ /* 0x100fe40000001207 */
[----:B------:R-:W-:Y:S01]  /*cb80*/  SHF.R.U32.HI R26, RZ, 0x10, R7 ;  /* 0x00000010ff1a7819 */ /* 0x000fe20000011607 */
[----:B------:R-:W1:Y:S01]  /*cb90*/  LDS.128 R8, [R31] ;  /* 0x000000001f087984 */ /* 0x000e620000000c00 */
[----:B------:R-:W-:-:S02]  /*cba0*/  SHF.R.U64 R7, R48, 0x10, R49 ;  /* 0x0000001030077819 */ /* 0x000fc40000001231 */
[----:B------:R-:W-:Y:S02]  /*cbb0*/  SHF.R.U32.HI R25, RZ, 0x10, R5 ;  /* 0x00000010ff197819 */ /* 0x000fe40000011605 */
[----:B------:R-:W-:Y:S02]  /*cbc0*/  PRMT R82, R82, 0x5410, R7 ;  /* 0x0000541052527816 */ /* 0x000fe40000000007 */
[----:B------:R-:W-:Y:S02]  /*cbd0*/  PRMT R21, R2, 0x5410, R21 ;  /* 0x0000541002157816 */ /* 0x000fe40000000015 */
[----:B------:R-:W-:Y:S01]  /*cbe0*/  SHF.R.U32.HI R48, RZ, 0x10, R49 ;  /* 0x00000010ff307819 */ /* 0x000fe20000011631 */
[----:B------:R-:W-:Y:S01]  /*cbf0*/  IMAD.U32 R27, R82, 0x10000, RZ ;  /* 0x00010000521b7824 */ /* 0x000fe200078e00ff */
[----:B------:R-:W-:Y:S01]  /*cc00*/  SHF.R.U64 R5, R50, 0x10, R51 ;  /* 0x0000001032057819 */ /* 0x000fe20000001233 */
[----:B------:R-:W-:Y:S01]  /*cc10*/  IMAD.U32 R24, R21, 0x10000, RZ ;  /* 0x0001000015187824 */ /* 0x000fe200078e00ff */
[----:B------:R-:W-:-:S02]  /*cc20*/  PRMT R25, R0, 0x5410, R25 ;  /* 0x0000541000197816 */ /* 0x000fc40000000019 */
[----:B------:R-:W-:Y:S02]  /*cc30*/  PRMT R83, R83, 0x5410, R48 ;  /* 0x0000541053537816 */ /* 0x000fe40000000030 */
[----:B------:R-:W-:Y:S02]  /*cc40*/  PRMT R79, R79, 0x5410, R4 ;  /* 0x000054104f4f7816 */ /* 0x000fe40000000004 */
[----:B------:R-:W-:Y:S01]  /*cc50*/  PRMT R80, R80, 0x5410, R5 ;  /* 0x0000541050507816 */ /* 0x000fe20000000005 */
[----:B------:R-:W-:Y:S01]  /*cc60*/  IMAD.U32 R28, R83, 0x10000, RZ ;  /* 0x00010000531c7824 */ /* 0x000fe200078e00ff */
[----:B------:R-:W-:Y:S02]  /*cc70*/  SHF.R.U32.HI R50, RZ, 0x10, R51 ;  /* 0x00000010ff327819 */ /* 0x000fe40000011633 */
[----:B------:R-:W-:Y:S02]  /*cc80*/  PRMT R26, R3, 0x5410, R26 ;  /* 0x00005410031a7816 */ /* 0x000fe4000000001a */
[----:B------:R-:W-:-:S02]  /*cc90*/  PRMT R81, R81, 0x5410, R50 ;  /* 0x0000541051517816 */ /* 0x000fc40000000032 */
[----:B------:R-:W-:Y:S02]  /*cca0*/  LOP3.LUT R82, R82, 0xffff0000, RZ, 0xc0, !PT ;  /* 0xffff000052527812 */ /* 0x000fe400078ec0ff */
[----:B------:R-:W-:Y:S02]  /*ccb0*/  LOP3.LUT R21, R21, 0xffff0000, RZ, 0xc0, !PT ;  /* 0xffff000015157812 */ /* 0x000fe400078ec0ff */
[----:B------:R-:W-:Y:S01]  /*ccc0*/  LOP3.LUT R83, R83, 0xffff0000, RZ, 0xc0, !PT ;  /* 0xffff000053537812 */ /* 0x000fe200078ec0ff */
[----:B0-----:R-:W-:Y:S02]  /*ccd0*/  IMAD.U32 R7, R12, 0x10000, RZ ;  /* 0x000100000c077824 */ /* 0x001fe400078e00ff */
[C---:B------:R-:W-:Y:S01]  /*cce0*/  IMAD.U32 R20, R15.reuse, 0x10000, RZ ;  /* 0x000100000f147824 */ /* 0x040fe200078e00ff */
[----:B------:R-:W-:Y:S01]  /*ccf0*/  LOP3.LUT R15, R15, 0xffff0000, RZ, 0xc0, !PT ;  /* 0xffff00000f0f7812 */ /* 0x000fe200078ec0ff */
[----:B-1----:R-:W-:Y:S02]  /*cd00*/  IMAD.U32 R0, R8, 0x10000, RZ ;  /* 0x0001000008007824 */ /* 0x002fe400078e00ff */
[----:B------:R-:W-:Y:S01]  /*cd10*/  FMUL.FTZ R29, R7, R27 ;  /* 0x0000001b071d7220 */ /* 0x000fe20000410000 */
[C---:B------:R-:W-:Y:S01]  /*cd20*/  IMAD.U32 R4, R10.reuse, 0x10000, RZ ;  /* 0x000100000a047824 */ /* 0x040fe200078e00ff */
[----:B------:R-:W-:Y:S01]  /*cd30*/  LOP3.LUT R5, R10, 0xffff0000, RZ, 0xc0, !PT ;  /* 0xffff00000a057812 */ /* 0x000fe200078ec0ff */
[C---:B------:R-:W-:Y:S01]  /*cd40*/  IMAD.U32 R6, R11.reuse, 0x10000, RZ ;  /* 0x000100000b067824 */ /* 0x040fe200078e00ff */
[----:B------:R-:W-:Y:S01]  /*cd50*/  LOP3.LUT R10, R11, 0xffff0000, RZ, 0xc0, !PT ;  /* 0xffff00000b0a7812 */ /* 0x000fe200078ec0ff */
[-C--:B------:R-:W-:Y:S01]  /*cd60*/  FMUL.FTZ R7, R7, R24.reuse ;  /* 0x0000001807077220 */ /* 0x080fe20000410000 */
[----:B------:R-:W-:Y:S01]  /*cd70*/  FFMA.FTZ R30, R0, R24, -R29 ;  /* 0x00000018001e7223 */ /* 0x000fe2000001081d */
[----:B------:R-:W-:Y:S01]  /*cd80*/  IMAD.U32 R11, R13, 0x10000, RZ ;  /* 0x000100000d0b7824 */ /* 0x000fe200078e00ff */
[----:B------:R-:W-:Y:S01]  /*cd90*/  LOP3.LUT R2, R8, 0xffff0000, RZ, 0xc0, !PT ;  /* 0xffff000008027812 */ /* 0x000fe200078ec0ff */
[----:B------:R-:W-:Y:S01]  /*cda0*/  IMAD.U32 R24, R25, 0x10000, RZ ;  /* 0x0001000019187824 */ /* 0x000fe200078e00ff */
[C---:B------:R-:W-:Y:S01]  /*cdb0*/  LOP3.LUT R8, R9.reuse, 0xffff0000, RZ, 0xc0, !PT ;  /* 0xffff000009087812 */ /* 0x040fe200078ec0ff */
[----:B------:R-:W-:-:S02]  /*cdc0*/  IMAD.U32 R3, R9, 0x10000, RZ ;  /* 0x0001000009037824 */ /* 0x000fc400078e00ff */
[----:B------:R-:W-:Y:S01]  /*cdd0*/  FFMA.FTZ R27, R0, R27, R7 ;  /* 0x0000001b001b7223 */ /* 0x000fe20000010007 */
[----:B------:R-:W-:Y:S01]  /*cde0*/  LOP3.LUT R9, R12, 0xffff0000, RZ, 0xc0, !PT ;  /* 0xffff00000c097812 */ /* 0x000fe200078ec0ff */
[C---:B------:R-:W-:Y:S01]  /*cdf0*/  FMUL.FTZ R32, R11.reuse, R28 ;  /* 0x0000001c0b207220 */ /* 0x040fe20000410000 */
[-C--:B------:R-:W-:Y:S01]  /*ce00*/  FMUL.FTZ R0, R11, R24.reuse ;  /* 0x000000180b007220 */ /* 0x080fe20000410000 */
[----:B------:R-:W-:Y:S01]  /*ce10*/  IMAD.U32 R29, R81, 0x10000, RZ ;  /* 0x00010000511d7824 */ /* 0x000fe200078e00ff */
[----:B------:R-:W-:Y:S01]  /*ce20*/  LOP3.LUT R12, R13, 0xffff0000, RZ, 0xc0, !PT ;  /* 0xffff00000d0c7812 */ /* 0x000fe200078ec0ff */
[C---:B------:R-:W-:Y:S01]  /*ce30*/  FFMA.FTZ R32, R3.reuse, R24, -R32 ;  /* 0x0000001803207223 */ /* 0x040fe20000010820 */
[----:B------:R-:W-:Y:S01]  /*ce40*/  FFMA.FTZ R28, R3, R28, R0 ;  /* 0x0000001c031c7223 */ /* 0x000fe20000010000 */
[C---:B------:R-:W-:Y:S01]  /*ce50*/  FMUL.FTZ R3, R9.reuse, R82 ;  /* 0x0000005209037220 */ /* 0x040fe20000410000 */
[----:B------:R-:W-:Y:S02]  /*ce60*/  IMAD.U32 R7, R26, 0x10000, RZ ;  /* 0x000100001a077824 */ /* 0x000fe400078e00ff */
[----:B------:R-:W-:Y:S01]  /*ce70*/  FMUL.FTZ R9, R9, R21 ;  /* 0x0000001509097220 */ /* 0x000fe20000410000 */
[----:B------:R-:W-:Y:S01]  /*ce80*/  FMUL.FTZ R11, R20, R29 ;  /* 0x0000001d140b7220 */ /* 0x000fe20000410000 */
[----:B------:R-:W-:Y:S01]  /*ce90*/  FFMA.FTZ R21, R2, R21, -R3 ;  /* 0x0000001502157223 */ /* 0x000fe20000010803 */
[----:B------:R-:W-:-:S02]  /*cea0*/  IMAD.U32 R13, R14, 0x10000, RZ ;  /* 0x000100000e0d7824 */ /* 0x000fc400078e00ff */
[-C--:B------:R-:W-:Y:S01]  /*ceb0*/  FMUL.FTZ R24, R20, R7.reuse ;  /* 0x0000000714187220 */ /* 0x080fe20000410000 */
[----:B------:R-:W-:Y:S02]  /*cec0*/  IMAD.U32 R3, R80, 0x10000, RZ ;  /* 0x0001000050037824 */ /* 0x000fe400078e00ff */
[----:B------:R-:W-:Y:S01]  /*ced0*/  FFMA.FTZ R20, R6, R7, -R11 ;  /* 0x0000000706147223 */ /* 0x000fe2000001080b */
[----:B------:R-:W-:Y:S01]  /*cee0*/  IMAD.U32 R0, R79, 0x10000, RZ ;  /* 0x000100004f007824 */ /* 0x000fe200078e00ff */
[----:B------:R-:W-:Y:S01]  /*cef0*/  LOP3.LUT R14, R14, 0xffff0000, RZ, 0xc0, !PT ;  /* 0xffff00000e0e7812 */ /* 0x000fe200078ec0ff */
[C---:B------:R-:W-:Y:S01]  /*cf00*/  FMUL.FTZ R11, R13.reuse, R3 ;  /* 0x000000030d0b7220 */ /* 0x040fe20000410000 */
[----:B------:R-:W-:Y:S01]  /*cf10*/  LOP3.LUT R80, R80, 0xffff0000, RZ, 0xc0, !PT ;  /* 0xffff000050507812 */ /* 0x000fe200078ec0ff */
[-C--:B------:R-:W-:Y:S01]  /*cf20*/  FMUL.FTZ R13, R13, R0.reuse ;  /* 0x000000000d0d7220 */ /* 0x080fe20000410000 */
[----:B------:R-:W-:Y:S01]  /*cf30*/  LOP3.LUT R81, R81, 0xffff0000, RZ, 0xc0, !PT ;  /* 0xffff000051517812 */ /* 0x000fe200078ec0ff */
[----:B------:R-:W-:Y:S01]  /*cf40*/  FFMA.FTZ R24, R6, R29, R24 ;  /* 0x0000001d06187223 */ /* 0x000fe20000010018 */
[----:B------:R-:W-:Y:S01]  /*cf50*/  LOP3.LUT R25, R25, 0xffff0000, RZ, 0xc0, !PT ;  /* 0xffff000019197812 */ /* 0x000fe200078ec0ff */
[----:B------:R-:W-:Y:S01]  /*cf60*/  FMUL.FTZ R7, R12, R83 ;  /* 0x000000530c077220 */ /* 0x000fe20000410000 */
[----:B------:R-:W-:Y:S01]  /*cf70*/  LOP3.LUT R79, R79, 0xffff0000, RZ, 0xc0, !PT ;  /* 0xffff00004f4f7812 */ /* 0x000fe200078ec0ff */
[----:B------:R-:W-:Y:S01]  /*cf80*/  FFMA.FTZ R6, R4, R0, -R11 ;  /* 0x0000000004067223 */ /* 0x000fe2000001080b */
[----:B------:R-:W-:Y:S01]  /*cf90*/  LOP3.LUT R26, R26, 0xffff0000, RZ, 0xc0, !PT ;  /* 0xffff00001a1a7812 */ /* 0x000fe200078ec0ff */
[----:B------:R-:W-:Y:S01]  /*cfa0*/  FFMA.FTZ R13, R4, R3, R13 ;  /* 0x00000003040d7223 */ /* 0x000fe2000001000d */
[----:B------:R-:W-:Y:S01]  /*cfb0*/  FMUL.FTZ R0, R14, R80 ;  /* 0x000000500e007220 */ /* 0x000fe20000410000 */
[C---:B------:R-:W-:Y:S01]  /*cfc0*/  FMUL.FTZ R11, R15.reuse, R81 ;  /* 0x000000510f0b7220 */ /* 0x040fe20000410000 */
[----:B------:R-:W-:Y:S01]  /*cfd0*/  FMUL.FTZ R12, R12, R25 ;  /* 0x000000190c0c7220 */ /* 0x000fe20000410000 */
[----:B------:R-:W-:Y:S01]  /*cfe0*/  FMUL.FTZ R3, R14, R79 ;  /* 0x0000004f0e037220 */ /* 0x000fe20000410000 */
[----:B------:R-:W-:Y:S01]  /*cff0*/  FMUL.FTZ R4, R15, R26 ;  /* 0x0000001a0f047220 */ /* 0x000fe20000410000 */
[----:B------:R-:W-:Y:S01]  /*d000*/  FFMA.FTZ R7, R8, R25, -R7 ;  /* 0x0000001908077223 */ /* 0x000fe20000010807 */
[----:B------:R-:W-:Y:S01]  /*d010*/  FFMA.FTZ R2, R2, R82, R9 ;  /* 0x0000005202027223 */ /* 0x000fe20000010009 */
[C---:B------:R-:W-:Y:S01]  /*d020*/  FFMA.FTZ R79, R5.reuse, R79, -R0 ;  /* 0x0000004f054f7223 */ /* 0x040fe20000010800 */
        /* <DEDUP_REMOVED lines=14> */
.L_x_4877:
[----:B------:R-:W-:Y:S05]  /*d110*/  BSYNC B0 ;  /* 0x0000000000007941 */ /* 0x000fea0003800000 */
.L_x_4856:
        /* <DEDUP_REMOVED lines=8> */
.L_x_4853:
[----:B01-3--:R-:W3:Y:S02]  /*d1a0*/  LDL R0, [R1+0x294] ;  /* 0x0002940001007983 */ /* 0x00bee40000100800 */
[----:B---3--:R-:W-:-:S13]  /*d1b0*/  R2UR UR4, R0 ;  /* 0x00000000000472ca */ /* 0x008fda00000e0000 */
[----:B------:R-:W-:-:S06]  /*d1c0*/  ULOP3.LUT UR4, UR4, 0x1, URZ, 0xfc, !UPT ;  /* 0x0000000104047892 */ /* 0x000fcc000f8efc3f */
[----:B------:R-:W-:-:S05]  /*d1d0*/  IMAD.U32 R0, RZ, RZ, UR4 ;  /* 0x00000004ff007e24 */ /* 0x000fca000f8e00ff */
[----:B------:R-:W-:-:S13]  /*d1e0*/  ISETP.NE.AND P0, PT, R0, 0x3, PT ;  /* 0x000000030000780c */ /* 0x000fda0003f05270 */
[----:B------:R-:W-:Y:S05]  /*d1f0*/  @!P0 BRA `(.L_x_4905) ;  /* 0x0000000000048947 */ /* 0x000fea0003800000 */
[----:B------:R-:W-:Y:S01]  /*d200*/  BPT.TRAP 0x1 ;  /* 0x000000040000795c */ /* 0x000fe20000300000 */
.L_x_4905:
[----:B------:R-:W-:Y:S02]  /*d210*/  IMAD.U32 R3, RZ, RZ, UR38 ;  /* 0x00000026ff037e24 */ /* 0x000fe4000f8e00ff */
[----:B------:R-:W-:-:S03]  /*d220*/  IMAD.U32 R0, RZ, RZ, UR60 ;  /* 0x0000003cff007e24 */ /* 0x000fc6000f8e00ff */
[----:B------:R-:W-:Y:S02]  /*d230*/  LEA R3, R3, UR39, 0x3 ;  /* 0x0000002703037c11 */ /* 0x000fe4000f8e18ff */
[----:B------:R-:W-:-:S04]  /*d240*/  SHF.L.U32 R0, R0, 0x1f, RZ ;  /* 0x0000001f00007819 */ /* 0x000fc800000006ff */
[----:B------:R0:W1:Y:S01]  /*d250*/  SYNCS.PHASECHK.TRANS64.TRYWAIT P1, [R3+URZ+0x30830], R0 ;  /* 0x03083000030075a7 */ /* 0x000062000802017f */
[----:B------:R-:W-:Y:S05]  /*d260*/  @!P0 BRA `(.L_x_4906) ;  /* 0x0000000000048947 */ /* 0x000fea0003800000 */
[----:B------:R-:W-:Y:S01]  /*d270*/  BPT.TRAP 0x1 ;  /* 0x000000040000795c */ /* 0x000fe20000300000 */
.L_x_4906:
[----:B-1----:R-:W-:Y:S05]  /*d280*/  @P1 BRA `(.L_x_4907) ;  /* 0x0000000000081947 */ /* 0x002fea0003800000 */
[----:B------:R-:W1:Y:S02]  /*d290*/  SYNCS.PHASECHK.TRANS64.TRYWAIT P1, [R3+URZ+0x30830], R0 ;  /* 0x03083000030075a7 */ /* 0x000e64000802017f */
[----:B-1----:R-:W-:Y:S05]  /*d2a0*/  @!P1 BRA `(.L_x_4908) ;  /* 0x0000018400b89947 */ /* 0x002fea0003800000 */
.L_x_4907:
[----:B------:R-:W-:Y:S05]  /*d2b0*/  WARPSYNC.ALL ;  /* 0x0000000000007948 */ /* 0x000fea0003800000 */
[----:B------:R-:W-:Y:S01]  /*d2c0*/  UIADD3 UR4, UR39, 0x1e400, URZ ;  /* 0x0001e40027047890 */ /* 0x000fe2000fffe03f */
[----:B--2-4-:R-:W-:Y:S01]  /*d2d0*/  WARPGROUP.ARRIVE ;  /* 0x00000000000079c5 */ /* 0x014fe20000000000 */
        /* <DEDUP_REMOVED lines=11> */
[----:B------:R-:W-:Y:S02]  /*d390*/  UIMAD UR5, UR38, 0x900, UR7 ;  /* 0x00000900260578a4 */ /* 0x000fe4000f8e0207 */
[----:B------:R-:W-:Y:S02]  /*d3a0*/  UIADD3 UR12, UR4, 0x4, URZ ;  /* 0x00000004040c7890 */ /* 0x000fe4000fffe03f */
[----:B------:R-:W-:Y:S01]  /*d3b0*/  UIADD3 UR14, UR5, 0x4, URZ ;  /* 0x00000004050e7890 */ /* 0x000fe2000fffe03f */
[----:B------:R-:W-:Y:S02]  /*d3c0*/  UMOV UR8, UR4 ;  /* 0x0000000400087c82 */ /* 0x000fe40008000000 */
[----:B------:R-:W-:Y:S01]  /*d3d0*/  UMOV UR10, UR5 ;  /* 0x00000005000a7c82 */ /* 0x000fe20008000000 */
[----:B------:R-:W-:Y:S01]  /*d3e0*/  IMAD.U32 R4, RZ, RZ, UR8 ;  /* 0x00000008ff047e24 */ /* 0x000fe2000f8e00ff */
[----:B------:R-:W-:Y:S01]  /*d3f0*/  HGMMA.64x96x16.F32.BF16 R24, gdesc[UR8], RZ, !UPT, gsb0 ;  /* 0x01600000081879f0 */ /* 0x000fe2000c0018ff */
[----:B------:R-:W-:-:S02]  /*d400*/  UIADD3 UR8, UR4, 0x2, URZ ;  /* 0x0000000204087890 */ /* 0x000fc4000fffe03f */
[----:B------:R-:W-:Y:S01]  /*d410*/  UIADD3 UR10, UR5, 0x2, URZ ;  /* 0x00000002050a7890 */ /* 0x000fe2000fffe03f */
[----:B------:R-:W-:Y:S01]  /*d420*/  UMOV UR9, 0x40000040 ;  /* 0x4000004000097882 */ /* 0x000fe20000000000 */
[----:B------:R-:W-:Y:S01]  /*d430*/  UMOV UR11, 0x40000040 ;  /* 0x40000040000b7882 */ /* 0x000fe20000000000 */
        /* <DEDUP_REMOVED lines=70> */
.L_x_4909:
[----:B------:R-:W-:Y:S01]  /*d8a0*/  ULDC UR4, c[0x0][0x448] ;  /* 0x0001120000047ab9 */ /* 0x000fe20000000800 */
[----:B------:R-:W-:Y:S01]  /*d8b0*/  R2UR UR5, R22 ;  /* 0x00000000160572ca */ /* 0x000fe200000e0000 */
[----:B------:R-:W-:Y:S01]  /*d8c0*/  UISETP.NE.AND UP0, UPT, UR4, 0x1, UPT ;  /* 0x000000010400788c */ /* 0x000fe2000bf05270 */
[----:B------:R-:W-:Y:S01]  /*d8d0*/  R2UR UR4, R3 ;  /* 0x00000000030472ca */ /* 0x000fe200000e0000 */
[----:B------:R-:W-:Y:S02]  /*d8e0*/  ULDC UR6, c[0x0][0x9dc] ;  /* 0x0002770000067ab9 */ /* 0x000fe40000000800 */
[----:B------:R-:W-:Y:S02]  /*d8f0*/  ULOP3.LUT UR10, URZ, UR6, URZ, 0x33, !UPT ;  /* 0x000000063f0a7292 */ /* 0x000fe4000f8e333f */
[----:B------:R-:W-:Y:S02]  /*d900*/  PLOP3.LUT P1, PT, PT, PT, UP0, 0x80, 0x0 ;  /* 0x000000000000781c */ /* 0x000fe40003f2f008 */
[----:B------:R-:W-:-:S04]  /*d910*/  PLOP3.LUT P2, PT, PT, PT, UP0, 0x80, 0x0 ;  /* 0x000000000000781c */ /* 0x000fc80003f4f008 */
[----:B01----:R-:W-:Y:S01]  /*d920*/  VIADD R0, R23, UR5 ;  /* 0x0000000517007c36 */ /* 0x003fe20008000000 */
[----:B------:R-:W-:Y:S01]  /*d930*/  @UP0 ULDC UR5, c[0x0][0x44c] ;  /* 0x0001130000050ab9 */ /* 0x000fe20000000800 */
[----:B------:R-:W-:Y:S02]  /*d940*/  UIADD3 UR4, UR4, 0x30840, URZ ;  /* 0x0003084004047890 */ /* 0x000fe4000fffe03f */
[----:B------:R-:W-:Y:S02]  /*d950*/  IMAD.MOV.U32 R2, RZ, RZ, R0 ;  /* 0x000000ffff027224 */ /* 0x000fe400078e0000 */
[----:B------:R-:W-:Y:S01]  /*d960*/  UPRMT UR4, UR61, 0x654, UR4 ;  /* 0x000006543d047896 */ /* 0x000fe20008000004 */
[----:B------:R-:W-:Y:S01]  /*d970*/  @P1 IMAD.HI.U32 R3, R0, UR5, RZ ;  /* 0x0000000500031c27 */ /* 0x000fe2000f8e00ff */
[----:B------:R-:W-:-:S03]  /*d980*/  @UP0 ULDC UR5, c[0x0][0x450] ;  /* 0x0001140000050ab9 */ /* 0x000fc60000000800 */
[C---:B------:R-:W-:Y:S01]  /*d990*/  IMAD R0, R72.reuse, -0x60, R18 ;  /* 0xffffffa048007824 */ /* 0x040fe200078e0212 */
[----:B------:R-:W-:Y:S01]  /*d9a0*/  @P2 SHF.R.U32.HI R2, RZ, UR5, R3 ;  /* 0x00000005ff022c19 */ /* 0x000fe20008011603 */
[----:B------:R-:W-:Y:S02]  /*d9b0*/  IMAD.MOV.U32 R3, RZ, RZ, -0x60 ;  /* 0xffffffa0ff037424 */ /* 0x000fe400078e00ff */
[----:B------:R-:W-:Y:S01]  /*d9c0*/  SYNCS.ARRIVE.TRANS64.RED.A1T0 RZ, [UR4], RZ ;  /* 0x000000ffffff79a7 */ /* 0x000fe20008100404 */
[----:B------:R-:W-:Y:S01]  /*d9d0*/  ULDC.64 UR4, c[0x0][0x9e0] ;  /* 0x0002780000047ab9 */ /* 0x000fe20000000a00 */
[----:B------:R-:W0:Y:S01]  /*d9e0*/  SHFL.IDX PT, R12, R2, RZ, 0x1c1f ;  /* 0x001c1fff020c7589 */ /* 0x000e2200000e0000 */
[----:B------:R-:W-:Y:S01]  /*d9f0*/  UISETP.GE.AND UP1, UPT, UR5, 0x1, UPT ;  /* 0x000000010500788c */ /* 0x000fe2000bf26270 */
[----:B------:R-:W-:Y:S01]  /*da00*/  IMAD R3, R72, R3, 0x61 ;  /* 0x0000006148037424 */ /* 0x000fe200078e0203 */
[----:B------:R-:W-:-:S03]  /*da10*/  IADD3 R7, -R19, 0x60, R0 ;  /* 0x0000006013077810 */ /* 0x000fc60007ffe100 */
[----:B------:R-:W-:Y:S01]  /*da20*/  VIADD R10, R3, 0xffffffff ;  /* 0xffffffff030a7836 */ /* 0x000fe20000000000 */
[----:B------:R-:W-:Y:S02]  /*da30*/  PLOP3.LUT P1, PT, PT, PT, UP1, 0x40, 0x0 ;  /* 0x000000000000781c */ /* 0x000fe40003f2e818 */
[--C-:B------:R-:W-:Y:S01]  /*da40*/  IADD3 R6, R18, R3, -R19.reuse ;  /* 0x0000000312067210 */ /* 0x100fe20007ffe813 */
[----:B------:R-:W-:-:S04]  /*da50*/  IMAD.IADD R11, R10, 0x1, -R19 ;  /* 0x000000010a0b7824 */ /* 0x000fc800078e0a13 */
        /* <DEDUP_REMOVED lines=10> */
[----:B------:R-:W-:Y:S01]  /*db00*/  UISETP.NE.AND UP2, UPT, UR5, 0x1, UPT ;  /* 0x000000010500788c */ /* 0x000fe2000bf45270 */
[----:B------:R-:W-:-:S05]  /*db10*/  LOP3.LUT R6, RZ, R6, RZ, 0x33, !PT ;  /* 0x00000006ff067212 */ /* 0x000fca00078e33ff */
[----:B------:R-:W-:-:S05]  /*db20*/  PLOP3.LUT P1, PT, PT, PT, UP2, 0x80, 0x0 ;  /* 0x000000000000781c */ /* 0x000fca0003f2f028 */
[----:B------:R-:W-:-:S08]  /*db30*/  @UP2 ULDC.64 UR10, c[0x0][0x9e8] ;  /* 0x00027a00000a2ab9 */ /* 0x000fd00000000a00 */
[----:B------:R-:W-:-:S05]  /*db40*/  @P1 IMAD.HI.U32 R12, R6, UR10, RZ ;  /* 0x0000000a060c1c27 */ /* 0x000fca000f8e00ff */
[----:B------:R-:W-:-:S04]  /*db50*/  @P1 SHF.R.U32.HI R6, RZ, UR11, R12 ;  /* 0x0000000bff061c19 */ /* 0x000fc8000801160c */
[----:B------:R-:W-:Y:S01]  /*db60*/  LOP3.LUT R6, RZ, R6, RZ, 0x33, !PT ;  /* 0x00000006ff067212 */ /* 0x000fe200078e33ff */
[----:B------:R-:W-:Y:S06]  /*db70*/  BRA `(.L_x_4913) ;  /* 0x0000000000147947 */ /* 0x000fec0003800000 */
.L_x_4912:
[----:B------:R-:W-:-:S06]  /*db80*/  UISETP.NE.AND UP2, UPT, UR5, 0x1, UPT ;  /* 0x000000010500788c */ /* 0x000fcc000bf45270 */
[----:B------:R-:W-:-:S05]  /*db90*/  PLOP3.LUT P1, PT, PT, PT, UP2, 0x80, 0x0 ;  /* 0x000000000000781c */ /* 0x000fca0003f2f028 */
[----:B------:R-:W-:-:S08]  /*dba0*/  @UP2 ULDC.64 UR10, c[0x0][0x9e8] ;  /* 0x00027a00000a2ab9 */ /* 0x000fd00000000a00 */
[----:B------:R-:W-:-:S05]  /*dbb0*/  @P1 IMAD.HI.U32 R12, R6, UR10, RZ ;  /* 0x0000000a060c1c27 */ /* 0x000fca000f8e00ff */
[----:B------:R-:W-:-:S07]  /*dbc0*/  @P1 SHF.R.U32.HI R6, RZ, UR11, R12 ;  /* 0x0000000bff061c19 */ /* 0x000fce000801160c */
.L_x_4913:
[----:B------:R-:W-:Y:S05]  /*dbd0*/  BSYNC B0 ;  /* 0x0000000000007941 */ /* 0x000fea0003800000 */
.L_x_4911:
[----:B------:R-:W-:-:S05]  /*dbe0*/  IMAD R6, R6, UR5, R11 ;  /* 0x0000000506067c24 */ /* 0x000fca000f8e020b */
[----:B------:R-:W-:Y:S02]  /*dbf0*/  VIMNMX R3, R3, R6, !PT ;  /* 0x0000000603037248 */ /* 0x000fe40007fe0100 */
[----:B------:R-:W-:-:S07]  /*dc00*/  VIADDMNMX R0, R6, UR5, R0, PT ;  /* 0x0000000506007c46 */ /* 0x000fce000b800100 */
.L_x_4910:
        /* <DEDUP_REMOVED lines=13> */
[----:B------:R-:W-:Y:S01]  /*dce0*/  ISETP.LT.OR P3, PT, R0, 0x11, P3 ;  /* 0x000000110000780c */ /* 0x000fe20001f61670 */
[----:B0-----:R-:W-:Y:S01]  /*dcf0*/  IMAD.IADD R6, R9, 0x1, R2 ;  /* 0x0000000109067824 */ /* 0x001fe200078e0202 */
        /* <DEDUP_REMOVED lines=101> */
[----:B------:R-:W-:Y:S02]  /*e350*/  VIADDMNMX R0, R2, R8, R7, PT ;  /* 0x0000000802007246 */ /* 0x000fe40003800107 */
[----:B------:R-:W-:Y:S02]  /*e360*/  FSEL R69, R69, -INF , !P6 ;  /* 0xff80000045457808 */ /* 0x000fe40007000000 */
[----:B------:R-:W-:-:S13]  /*e370*/  PLOP3.LUT P6, PT, PT, PT, UP1, 0x40, 0x0 ;  /* 0x000000000000781c */ /* 0x000fda0003fce818 */
[----:B------:R-:W-:Y:S05]  /*e380*/  @P6 BRA `(.L_x_4914) ;  /* 0x00000000005c6947 */ /* 0x000fea0003800000 */
        /* <DEDUP_REMOVED lines=8> */
[----:B------:R-:W-:Y:S01]  /*e410*/  @P6 IMAD.HI.U32 R3, R2, UR10, RZ ;  /* 0x0000000a02036c27 */ /* 0x000fe2000f8e00ff */
[----:B------:R-:W-:-:S13]  /*e420*/  PLOP3.LUT P6, PT, PT, PT, UP2, 0x80, 0x0 ;  /* 0x000000000000781c */ /* 0x000fda0003fcf028 */
[----:B------:R-:W-:-:S04]  /*e430*/  @P6 SHF.R.U32.HI R2, RZ, UR11, R3 ;  /* 0x0000000bff026c19 */ /* 0x000fc80008011603 */
[----:B------:R-:W-:Y:S01]  /*e440*/  LOP3.LUT R2, RZ, R2, RZ, 0x33, !PT ;  /* 0x00000002ff027212 */ /* 0x000fe200078e33ff */
[----:B------:R-:W-:Y:S06]  /*e450*/  BRA `(.L_x_4917) ;  /* 0x0000000000187947 */ /* 0x000fec0003800000 */
.L_x_4916:
[----:B------:R-:W-:-:S06]  /*e460*/  UISETP.NE.AND UP2, UPT, UR5, 0x1, UPT ;  /* 0x000000010500788c */ /* 0x000fcc000bf45270 */
[----:B------:R-:W-:-:S05]  /*e470*/  PLOP3.LUT P6, PT, PT, PT, UP2, 0x80, 0x0 ;  /* 0x000000000000781c */ /* 0x000fca0003fcf028 */
[----:B------:R-:W-:-:S08]  /*e480*/  @UP2 ULDC.64 UR10, c[0x0][0x9e8] ;  /* 0x00027a00000a2ab9 */ /* 0x000fd00000000a00 */
[----:B------:R-:W-:Y:S01]  /*e490*/  @P6 IMAD.HI.U32 R3, R2, UR10, RZ ;  /* 0x0000000a02036c27 */ /* 0x000fe2000f8e00ff */
[----:B------:R-:W-:-:S13]  /*e4a0*/  PLOP3.LUT P6, PT, PT, PT, UP2, 0x80, 0x0 ;  /* 0x000000000000781c */ /* 0x000fda0003fcf028 */
[----:B------:R-:W-:-:S07]  /*e4b0*/  @P6 SHF.R.U32.HI R2, RZ, UR11, R3 ;  /* 0x0000000bff026c19 */ /* 0x000fce0008011603 */
.L_x_4917:
[----:B------:R-:W-:Y:S05]  /*e4c0*/  BSYNC B0 ;  /* 0x0000000000007941 */ /* 0x000fea0003800000 */
.L_x_4915:
[----:B------:R-:W-:-:S05]  /*e4d0*/  IMAD R3, R2, UR5, R11 ;  /* 0x0000000502037c24 */ /* 0x000fca000f8e020b */
[----:B------:R-:W-:Y:S02]  /*e4e0*/  VIMNMX R6, R6, R3, !PT ;  /* 0x0000000306067248 */ /* 0x000fe40007fe0100 */
[----:B------:R-:W-:-:S07]  /*e4f0*/  VIADDMNMX R0, R3, UR5, R0, PT ;  /* 0x0000000503007c46 */ /* 0x000fce000b800100 */
.L_x_4914:
[C---:B------:R-:W-:Y:S01]  /*e500*/  ISETP.GT.AND P1, PT, R6.reuse, 0x1, !P1 ;  /* 0x000000010600780c */ /* 0x040fe20004f24270 */
[----:B------:R-:W-:Y:S01]  /*e510*/  ULDC UR10, c[0x0][0x988] ;  /* 0x00026200000a7ab9 */ /* 0x000fe20000000800 */
[----:B------:R-:W-:Y:S01]  /*e520*/  ISETP.GT.AND P2, PT, R6, 0x8, !P2 ;  /* 0x000000080600780c */ /* 0x000fe20005744270 */
[----:B------:R-:W-:Y:S01]  /*e530*/  @UP0 ULDC UR14, c[0x0][0x44c] ;  /* 0x00011300000e0ab9 */ /* 0x000fe20000000800 */
[C---:B------:R-:W-:Y:S01]  /*e540*/  ISETP.LT.OR P1, PT, R0.reuse, 0x2, P1 ;  /* 0x000000020000780c */ /* 0x040fe20000f21670 */
[----:B------:R-:W-:Y:S01]  /*e550*/  @UP0 ULDC UR19, c[0x0][0x450] ;  /* 0x0001140000130ab9 */ /* 0x000fe20000000800 */
        /* <DEDUP_REMOVED lines=100> */
[C---:B------:R-:W-:Y:S01]  /*eba0*/  FMUL.FTZ R7, R3.reuse, UR10 ;  /* 0x0000000a03077c20 */ /* 0x040fe20008410000 */
        /* <DEDUP_REMOVED lines=14> */
[----:B------:R-:W-:Y:S01]  /*ec90*/  MUFU.EX2 R188, R188 ;  /* 0x000000bc00bc7308 */ /* 0x000fe20000000800 */
[----:B------:R-:W-:Y:S01]  /*eca0*/  FMNMX.FTZ R2, R34, R7, !PT ;  /* 0x0000000722027209 */ /* 0x000fe20007810000 */
[--C-:B------:R-:W-:Y:S01]  /*ecb0*/  FFMA.FTZ R29, R29, UR10, -R10.reuse ;  /* 0x0000000a1d1d7c23 */ /* 0x100fe2000801080a */
[----:B------:R-:W-:Y:S01]  /*ecc0*/  ISETP.NE.AND P1, PT, R85, RZ, PT ;  /* 0x000000ff5500720c */ /* 0x000fe20003f25270 */
[--C-:B------:R-:W-:Y:S01]  /*ecd0*/  FFMA.FTZ R184, R32, UR10, -R10.reuse ;  /* 0x0000000a20b87c23 */ /* 0x100fe2000801080a */
[----:B------:R-:W-:Y:S01]  /*ece0*/  FMNMX.FTZ R9, R35, R2, !PT ;  /* 0x0000000223097209 */ /* 0x000fe20007810000 */
[--C-:B------:R-:W-:Y:S01]  /*ecf0*/  FFMA.FTZ R37, R37, UR10, -R10.reuse ;  /* 0x0000000a25257c23 */ /* 0x100fe2000801080a */
[----:B------:R-:W-:Y:S01]  /*ed00*/  ISETP.GT.AND P1, PT, R6, 0x48, !P1 ;  /* 0x000000480600780c */ /* 0x000fe20004f24270 */
[----:B------:R0:W1:Y:S01]  /*ed10*/  MUFU.EX2 R7, R25 ;  /* 0x0000001900077308 */ /* 0x0000620000000800 */
[----:B------:R-:W-:Y:S01]  /*ed20*/  FMNMX.FTZ R2, R38, R9, !PT ;  /* 0x0000000926027209 */ /* 0x000fe20007810000 */
[--C-:B------:R-:W-:Y:S01]  /*ed30*/  FFMA.FTZ R186, R36, UR10, -R10.reuse ;  /* 0x0000000a24ba7c23 */ /* 0x100fe2000801080a */
[----:B------:R-:W-:Y:S01]  /*ed40*/  ISETP.LT.OR P1, PT, R0, 0x49, P1 ;  /* 0x000000490000780c */ /* 0x000fe20000f21670 */
[--C-:B------:R-:W-:Y:S01]  /*ed50*/  FFMA.FTZ R180, R40, UR10, -R10.reuse ;  /* 0x0000000a28b47c23 */ /* 0x100fe2000801080a */
[----:B------:R-:W-:Y:S01]  /*ed60*/  FMNMX.FTZ R9, R39, R2, !PT ;  /* 0x0000000227097209 */ /* 0x000fe20007810000 */
[--C-:B------:R-:W-:Y:S01]  /*ed70*/  FFMA.FTZ R41, R41, UR10, -R10.reuse ;  /* 0x0000000a29297c23 */ /* 0x100fe2000801080a */
[----:B------:R-:W-:Y:S01]  /*ed80*/  FSEL R62, R62, -INF , !P1 ;  /* 0xff8000003e3e7808 */ /* 0x000fe20004800000 */
[----:B------:R-:W2:Y:S01]  /*ed90*/  MUFU.EX2 R190, R190 ;  /* 0x000000be00be7308 */ /* 0x000ea20000000800 */
[----:B------:R-:W-:Y:S01]  /*eda0*/  FMNMX.FTZ R2, R42, R9, !PT ;  /* 0x000000092a027209 */ /* 0x000fe20007810000 */
[--C-:B------:R-:W-:Y:S01]  /*edb0*/  FFMA.FTZ R182, R44, UR10, -R10.reuse ;  /* 0x0000000a2cb67c23 */ /* 0x100fe2000801080a */
[----:B------:R-:W-:Y:S01]  /*edc0*/  FSEL R63, R63, -INF , !P2 ;  /* 0xff8000003f3f7808 */ /* 0x000fe20005000000 */
[--C-:B------:R-:W-:Y:S01]  /*edd0*/  FFMA.FTZ R176, R48, UR10, -R10.reuse ;  /* 0x0000000a30b07c23 */ /* 0x100fe2000801080a */
[----:B------:R-:W-:Y:S01]  /*ede0*/  FMNMX.FTZ R11, R43, R2, !PT ;  /* 0x000000022b0b7209 */ /* 0x000fe20007810000 */
[--C-:B0-----:R-:W-:Y:S01]  /*edf0*/  FFMA.FTZ R25, R49, UR10, -R10.reuse ;  /* 0x0000000a31197c23 */ /* 0x101fe2000801080a */
[----:B------:R-:W-:Y:S01]  /*ee00*/  ISETP.NE.AND P6, PT, R24, RZ, PT ;  /* 0x000000ff1800720c */ /* 0x000fe20003fc5270 */
[----:B------:R0:W3:Y:S01]  /*ee10*/  MUFU.EX2 R9, R29 ;  /* 0x0000001d00097308 */ /* 0x0000e20000000800 */
[----:B------:R-:W-:Y:S01]  /*ee20*/  FMNMX.FTZ R2, R46, R11, !PT ;  /* 0x0000000b2e027209 */ /* 0x000fe20007810000 */
[--C-:B------:R-:W-:Y:S01]  /*ee30*/  FFMA.FTZ R178, R52, UR10, -R10.reuse ;  /* 0x0000000a34b27c23 */ /* 0x100fe2000801080a */
[----:B------:R-:W-:Y:S01]  /*ee40*/  ISETP.GT.AND P6, PT, R6, 0x59, !P6 ;  /* 0x000000590600780c */ /* 0x000fe200077c4270 */
[--C-:B------:R-:W-:Y:S01]  /*ee50*/  FFMA.FTZ R172, R56, UR10, -R10.reuse ;  /* 0x0000000a38ac7c23 */ /* 0x100fe2000801080a */
[----:B------:R-:W-:Y:S01]  /*ee60*/  FMNMX.FTZ R11, R47, R2, !PT ;  /* 0x000000022f0b7209 */ /* 0x000fe20007810000 */
[--C-:B------:R-:W-:Y:S01]  /*ee70*/  FFMA.FTZ R57, R57, UR10, -R10.reuse ;  /* 0x0000000a39397c23 */ /* 0x100fe2000801080a */
[----:B------:R-:W-:Y:S01]  /*ee80*/  ISETP.LT.OR P6, PT, R0, 0x5a, P6 ;  /* 0x0000005a0000780c */ /* 0x000fe200037c1670 */
[----:B------:R-:W4:Y:S01]  /*ee90*/  MUFU.EX2 R184, R184 ;  /* 0x000000b800b87308 */ /* 0x000f220000000800 */
[----:B------:R-:W-:Y:S01]  /*eea0*/  FMNMX.FTZ R2, R50, R11, !PT ;  /* 0x0000000b32027209 */ /* 0x000fe20007810000 */
[--C-:B0-----:R-:W-:Y:S01]  /*eeb0*/  FFMA.FTZ R29, R53, UR10, -R10.reuse ;  /* 0x0000000a351d7c23 */ /* 0x101fe2000801080a */
[----:B------:R-:W-:Y:S01]  /*eec0*/  FSEL R70, R70, -INF , !P5 ;  /* 0xff80000046467808 */ /* 0x000fe20006800000 */
[--C-:B------:R-:W-:Y:S01]  /*eed0*/  FFMA.FTZ R60, R60, UR10, -R10.reuse ;  /* 0x0000000a3c3c7c23 */ /* 0x100fe2000801080a */
[----:B------:R-:W-:Y:S01]  /*eee0*/  FMNMX.FTZ R13, R51, R2, !PT ;  /* 0x00000002330d7209 */ /* 0x000fe20007810000 */
[--C-:B------:R-:W-:Y:S01]  /*eef0*/  FFMA.FTZ R61, R61, UR10, -R10.reuse ;  /* 0x0000000a3d3d7c23 */ /* 0x100fe2000801080a */
[----:B------:R-:W-:Y:S01]  /*ef00*/  FSEL R71, R71, -INF , !P6 ;  /* 0xff80000047477808 */ /* 0x000fe20007000000 */
[----:B------:R-:W0:Y:S01]  /*ef10*/  MUFU.EX2 R11, R33 ;  /* 0x00000021000b7308 */ /* 0x000e220000000800 */
[----:B------:R-:W-:Y:S01]  /*ef20*/  FMNMX.FTZ R2, R54, R13, !PT ;  /* 0x0000000d36027209 */ /* 0x000fe20007810000 */
[--C-:B------:R-:W-:Y:S01]  /*ef30*/  FFMA.FTZ R64, R64, UR10, -R10.reuse ;  /* 0x0000000a40407c23 */ /* 0x100fe2000801080a */
[--C-:B------:R-:W-:Y:S01]  /*ef40*/  FFMA.FTZ R65, R65, UR10, -R10.reuse ;  /* 0x0000000a41417c23 */ /* 0x100fe2000801080a */
[----:B------:R-:W-:Y:S01]  /*ef50*/  FFMA.FTZ R68, R68, UR10, -R10 ;  /* 0x0000000a44447c23 */ /* 0x000fe2000801080a */
[----:B------:R-:W-:-:S02]  /*ef60*/  FMNMX.FTZ R13, R55, R2, !PT ;  /* 0x00000002370d7209 */ /* 0x000fc40007810000 */
[----:B------:R-:W-:Y:S01]  /*ef70*/  R2UR UR11, R22 ;  /* 0x00000000160b72ca */ /* 0x000fe200000e0000 */
[----:B------:R-:W5:Y:S01]  /*ef80*/  MUFU.EX2 R186, R186 ;  /* 0x000000ba00ba7308 */ /* 0x000f620000000800 */
[----:B------:R-:W-:Y:S02]  /*ef90*/  FMNMX.FTZ R2, R58, R13, !PT ;  /* 0x0000000d3a027209 */ /* 0x000fe40007810000 */
[----:B------:R-:W-:Y:S02]  /*efa0*/  R2UR UR18, R73 ;  /* 0x00000000491272ca */ /* 0x000fe400000e0000 */
[----:B------:R-:W-:-:S03]  /*efb0*/  FMNMX.FTZ R15, R59, R2, !PT ;  /* 0x000000023b0f7209 */ /* 0x000fc60007810000 */
[----:B------:R1:W5:Y:S01]  /*efc0*/  MUFU.EX2 R13, R37 ;  /* 0x00000025000d7308 */ /* 0x0003620000000800 */
[----:B------:R-:W-:-:S03]  /*efd0*/  FMNMX.FTZ R2, R62, R15, !PT ;  /* 0x0000000f3e027209 */ /* 0x000fc60007810000 */
[----:B------:R-:W-:Y:S01]  /*efe0*/  UIMAD.WIDE.U32 UR14, UR11, UR14, URZ ;  /* 0x0000000e0b0e72a5 */ /* 0x000fe2000f8e003f */
[----:B------:R-:W-:-:S03]  /*eff0*/  FMNMX.FTZ R15, R63, R2, !PT ;  /* 0x000000023f0f7209 */ /* 0x000fc60007810000 */
[----:B------:R-:W5:Y:S01]  /*f000*/  MUFU.EX2 R180, R180 ;  /* 0x000000b400b47308 */ /* 0x000f620000000800 */
[----:B------:R-:W-:Y:S01]  /*f010*/  FMNMX.FTZ R2, R66, R15, !PT ;  /* 0x0000000f42027209 */ /* 0x000fe20007810000 */
[----:B-1----:R-:W-:Y:S01]  /*f020*/  FADD.FTZ R37, R188, R7 ;  /* 0x00000007bc257221 */ /* 0x002fe20000010000 */
[----:B------:R-:W-:Y:S01]  /*f030*/  F2FP.BF16.F32.PACK_AB R188, R7, R188 ;  /* 0x000000bc07bc723e */ /* 0x000fe200000010ff */
[----:B------:R-:W-:Y:S01]  /*f040*/  @UP0 USHF.R.U32.HI UR11, URZ, UR19, UR15 ;  /* 0x000000133f0b0299 */ /* 0x000fe2000801160f */
[----:B------:R-:W-:Y:S01]  /*f050*/  FMNMX.FTZ R21, R67, R2, !PT ;  /* 0x0000000243157209 */ /* 0x000fe20007810000 */
[----:B--2---:R-:W-:Y:S01]  /*f060*/  FADD.FTZ R6, R190, R37 ;  /* 0x00000025be067221 */ /* 0x004fe20000010000 */
[C---:B---3--:R-:W-:Y:S01]  /*f070*/  F2FP.BF16.F32.PACK_AB R190, R9.reuse, R190 ;  /* 0x000000be09be723e */ /* 0x048fe200000010ff */
[----:B------:R-:W1:Y:S01]  /*f080*/  MUFU.EX2 R15, R41 ;  /* 0x00000029000f7308 */ /* 0x000e620000000800 */
[----:B------:R-:W-:Y:S01]  /*f090*/  FMNMX.FTZ R0, R70, R21, !PT ;  /* 0x0000001546007209 */ /* 0x000fe20007810000 */
[----:B------:R-:W-:Y:S01]  /*f0a0*/  FADD.FTZ R37, R9, R6 ;  /* 0x0000000609257221 */ /* 0x000fe20000010000 */
[--C-:B------:R-:W-:Y:S01]  /*f0b0*/  FFMA.FTZ R21, R45, UR10, -R10.reuse ;  /* 0x0000000a2d157c23 */ /* 0x100fe2000801080a */
[----:B------:R-:W-:Y:S01]  /*f0c0*/  FFMA.FTZ R10, R69, UR10, -R10 ;  /* 0x0000000a450a7c23 */ /* 0x000fe2000801080a */
[----:B------:R-:W-:Y:S01]  /*f0d0*/  FMNMX.FTZ R0, R71, R0, !PT ;  /* 0x0000000047007209 */ /* 0x000fe20007810000 */
[----:B----4-:R-:W-:Y:S01]  /*f0e0*/  FADD.FTZ R6, R184, R37 ;  /* 0x00000025b8067221 */ /* 0x010fe20000010000 */
[----:B------:R-:W-:Y:S01]  /*f0f0*/  UIADD3 UR14, UR18, UR11, URZ ;  /* 0x0000000b120e7290 */ /* 0x000fe2000fffe03f */
[----:B------:R-:W2:Y:S01]  /*f100*/  MUFU.EX2 R182, R182 ;  /* 0x000000b600b67308 */ /* 0x000ea20000000800 */
[C---:B0-----:R-:W-:Y:S01]  /*f110*/  F2FP.BF16.F32.PACK_AB R184, R11.reuse, R184 ;  /* 0x000000b80bb8723e */ /* 0x041fe200000010ff */
[----:B------:R-:W0:Y:S01]  /*f120*/  SHFL.BFLY PT, R33, R0, 0x2, 0x1f ;  /* 0x0c401f0000217f89 */ /* 0x000e2200000e0000 */
[----:B------:R-:W-:Y:S01]  /*f130*/  FADD.FTZ R37, R11, R6 ;  /* 0x000000060b257221 */ /* 0x000fe20000010000 */
[----:B------:R-:W-:-:S03]  /*f140*/  UIADD3 UR4, UR14, UR4, URZ ;  /* 0x000000040e047290 */ /* 0x000fc6000fffe03f */
[----:B-----5:R-:W-:Y:S01]  /*f150*/  FADD.FTZ R6, R186, R37 ;  /* 0x00000025ba067221 */ /* 0x020fe20000010000 */
[----:B------:R-:W3:Y:S01]  /*f160*/  MUFU.EX2 R21, R21 ;  /* 0x0000001500157308 */ /* 0x000ee20000000800 */
[C---:B------:R-:W-:Y:S02]  /*f170*/  F2FP.BF16.F32.PACK_AB R186, R13.reuse, R186 ;  /* 0x000000ba0dba723e */ /* 0x040fe400000010ff */
[----:B------:R-:W-:-:S04]  /*f180*/  FADD.FTZ R37, R13, R6 ;  /* 0x000000060d257221 */ /* 0x000fc80000010000 */
[----:B------:R-:W-:Y:S01]  /*f190*/  FADD.FTZ R6, R180, R37 ;  /* 0x00000025b4067221 */ /* 0x000fe20000010000 */
[----:B------:R-:W4:Y:S01]  /*f1a0*/  MUFU.EX2 R176, R176 ;  /* 0x000000b000b07308 */ /* 0x000f220000000800 */
[C---:B-1----:R-:W-:Y:S02]  /*f1b0*/  F2FP.BF16.F32.PACK_AB R180, R15.reuse, R180 ;  /* 0x000000b40fb4723e */ /* 0x042fe400000010ff */
[----:B------:R-:W-:-:S04]  /*f1c0*/  FADD.FTZ R41, R15, R6 ;  /* 0x000000060f297221 */ /* 0x000fc80000010000 */
[----:B--2---:R-:W-:Y:S01]  /*f1d0*/  FADD.FTZ R8, R182, R41 ;  /* 0x00000029b6087221 */ /* 0x004fe20000010000 */
[----:B------:R-:W1:Y:S01]  /*f1e0*/  MUFU.EX2 R25, R25 ;  /* 0x0000001900197308 */ /* 0x000e620000000800 */
[C---:B---3--:R-:W-:Y:S02]  /*f1f0*/  F2FP.BF16.F32.PACK_AB R182, R21.reuse, R182 ;  /* 0x000000b615b6723e */ /* 0x048fe400000010ff */
[----:B0-----:R-:W-:Y:S01]  /*f200*/  FMNMX.FTZ R33, R0, R33, !PT ;  /* 0x0000002100217209 */ /* 0x001fe20007810000 */
[----:B------:R-:W-:-:S04]  /*f210*/  FADD.FTZ R41, R21, R8 ;  /* 0x0000000815297221 */ /* 0x000fc80000010000 */
[----:B------:R-:W0:Y:S01]  /*f220*/  SHFL.BFLY PT, R2, R33, 0x1, 0x1f ;  /* 0x0c201f0021027f89 */ /* 0x000e2200000e0000 */
[----:B------:R-:W2:Y:S01]  /*f230*/  MUFU.EX2 R178, R178 ;  /* 0x000000b200b27308 */ /* 0x000ea20000000800 */
[----:B----4-:R-:W-:-:S07]  /*f240*/  FADD.FTZ R8, R176, R41 ;  /* 0x00000029b0087221 */ /* 0x010fce0000010000 */
[----:B------:R-:W3:Y:S01]  /*f250*/  MUFU.EX2 R29, R29 ;  /* 0x0000001d001d7308 */ /* 0x000ee20000000800 */
[C---:B-1----:R-:W-:Y:S01]  /*f260*/  FADD.FTZ R41, R25.reuse, R8 ;  /* 0x0000000819297221 */ /* 0x042fe20000010000 */
[----:B------:R-:W-:-:S06]  /*f270*/  F2FP.BF16.F32.PACK_AB R176, R25, R176 ;  /* 0x000000b019b0723e */ /* 0x000fcc00000010ff */
[----:B------:R-:W1:Y:S01]  /*f280*/  MUFU.EX2 R172, R172 ;  /* 0x000000ac00ac7308 */ /* 0x000e620000000800 */
[----:B--2---:R-:W-:Y:S01]  /*f290*/  FADD.FTZ R8, R178, R41 ;  /* 0x00000029b2087221 */ /* 0x004fe20000010000 */
[----:B0-----:R-:W-:-:S06]  /*f2a0*/  FMNMX.FTZ R2, R33, R2, !PT ;  /* 0x0000000221027209 */ /* 0x001fcc0007810000 */
[----:B------:R-:W0:Y:S01]  /*f2b0*/  MUFU.EX2 R57, R57 ;  /* 0x0000003900397308 */ /* 0x000e220000000800 */
[C---:B---3--:R-:W-:Y:S01]  /*f2c0*/  FADD.FTZ R41, R29.reuse, R8 ;  /* 0x000000081d297221 */ /* 0x048fe20000010000 */
[----:B------:R-:W-:Y:S01]  /*f2d0*/  F2FP.BF16.F32.PACK_AB R178, R29, R178 ;  /* 0x000000b21db2723e */ /* 0x000fe200000010ff */
[C---:B------:R-:W-:Y:S01]  /*f2e0*/  FMUL.FTZ R0, R2.reuse, UR10 ;  /* 0x0000000a02007c20 */ /* 0x040fe20008410000 */
[----:B------:R-:W-:-:S04]  /*f2f0*/  FSETP.NEU.FTZ.AND P1, PT, R2, -INF , PT ;  /* 0xff8000000200780b */ /* 0x000fc80003f3d000 */
[----:B------:R-:W2:Y:S01]  /*f300*/  MUFU.EX2 R60, R60 ;  /* 0x0000003c003c7308 */ /* 0x000ea20000000800 */
[----:B------:R-:W-:Y:S01]  /*f310*/  FSEL R0, R0, RZ, P1 ;  /* 0x000000ff00007208 */ /* 0x000fe20000800000 */
[----:B-1----:R-:W-:Y:S01]  /*f320*/  FADD.FTZ R8, R172, R41 ;  /* 0x00000029ac087221 */ /* 0x002fe20000010000 */
[----:B------:R-:W-:-:S03]  /*f330*/  PLOP3.LUT P1, PT, PT, PT, UP1, 0x40, 0x0 ;  /* 0x000000000000781c */ /* 0x000fc60003f2e818 */
        /* <DEDUP_REMOVED lines=18> */
[----:B0-----:R-:W-:Y:S01]  /*f460*/  FADD.FTZ R9, R57, R8 ;  /* 0x0000000839097221 */ /* 0x001fe20000010000 */
[--C-:B------:R-:W-:Y:S01]  /*f470*/  FFMA.FTZ R58, R58, UR10, -R0.reuse ;  /* 0x0000000a3a3a7c23 */ /* 0x100fe20008010800 */
[--C-:B------:R-:W-:Y:S01]  /*f480*/  FFMA.FTZ R59, R59, UR10, -R0.reuse ;  /* 0x0000000a3b3b7c23 */ /* 0x100fe20008010800 */
[--C-:B------:R-:W-:Y:S01]  /*f490*/  FFMA.FTZ R62, R62, UR10, -R0.reuse ;  /* 0x0000000a3e3e7c23 */ /* 0x100fe20008010800 */
[----:B------:R-:W0:Y:S01]  /*f4a0*/  MUFU.EX2 R30, R30 ;  /* 0x0000001e001e7308 */ /* 0x000e220000000800 */
[----:B--2---:R-:W-:Y:S01]  /*f4b0*/  FADD.FTZ R8, R60, R9 ;  /* 0x000000093c087221 */ /* 0x004fe20000010000 */
[--C-:B------:R-:W-:Y:S01]  /*f4c0*/  FFMA.FTZ R63, R63, UR10, -R0.reuse ;  /* 0x0000000a3f3f7c23 */ /* 0x100fe20008010800 */
[--C-:B------:R-:W-:Y:S01]  /*f4d0*/  FFMA.FTZ R66, R66, UR10, -R0.reuse ;  /* 0x0000000a42427c23 */ /* 0x100fe20008010800 */
[--C-:B------:R-:W-:Y:S01]  /*f4e0*/  FFMA.FTZ R67, R67, UR10, -R0.reuse ;  /* 0x0000000a43437c23 */ /* 0x100fe20008010800 */
[--C-:B------:R-:W-:Y:S01]  /*f4f0*/  FFMA.FTZ R70, R70, UR10, -R0.reuse ;  /* 0x0000000a46467c23 */ /* 0x100fe20008010800 */
[----:B------:R-:W-:Y:S01]  /*f500*/  FFMA.FTZ R0, R71, UR10, -R0 ;  /* 0x0000000a47007c23 */ /* 0x000fe20008010800 */
[----:B------:R-:W-:Y:S01]  /*f510*/  F2FP.BF16.F32.PACK_AB R172, R57, R172 ;  /* 0x000000ac39ac723e */ /* 0x000fe200000010ff */
[----:B------:R-:W2:Y:S01]  /*f520*/  MUFU.EX2 R31, R31 ;  /* 0x0000001f001f7308 */ /* 0x000ea20000000800 */
[----:B-1----:R-:W-:Y:S01]  /*f530*/  FADD.FTZ R37, R26, R27 ;  /* 0x0000001b1a257221 */ /* 0x002fe20000010000 */
        /* <DEDUP_REMOVED lines=27> */
[C---:B--2---:R-:W-:Y:S01]  /*f6f0*/  FADD.FTZ R9, R61.reuse, R8 ;  /* 0x000000083d097221 */ /* 0x044fe20000010000 */
[----:B------:R-:W-:-:S06]  /*f700*/  F2FP.BF16.F32.PACK_AB R174, R61, R60 ;  /* 0x0000003c3dae723e */ /* 0x000fcc00000010ff */
[----:B------:R-:W2:Y:S01]  /*f710*/  MUFU.EX2 R51, R51 ;  /* 0x0000003300337308 */ /* 0x000ea20000000800 */
[----:B-1----:R-:W-:-:S07]  /*f720*/  FADD.FTZ R6, R50, R7 ;  /* 0x0000000732067221 */ /* 0x002fce0000010000 */
[----:B------:R-:W1:Y:S01]  /*f730*/  MUFU.EX2 R65, R65 ;  /* 0x0000004100417308 */ /* 0x000e620000000800 */
[----:B0-----:R-:W-:-:S07]  /*f740*/  FADD.FTZ R8, R64, R9 ;  /* 0x0000000940087221 */ /* 0x001fce0000010000 */
[----:B------:R-:W0:Y:S01]  /*f750*/  MUFU.EX2 R54, R54 ;  /* 0x0000003600367308 */ /* 0x000e220000000800 */
[C---:B--2---:R-:W-:Y:S01]  /*f760*/  FADD.FTZ R7, R51.reuse, R6 ;  /* 0x0000000633077221 */ /* 0x044fe20000010000 */
[----:B------:R-:W-:-:S06]  /*f770*/  F2FP.BF16.F32.PACK_AB R177, R51, R50 ;  /* 0x0000003233b1723e */ /* 0x000fcc00000010ff */
[----:B------:R-:W2:Y:S01]  /*f780*/  MUFU.EX2 R68, R68 ;  /* 0x0000004400447308 */ /* 0x000ea20000000800 */
[C---:B-1----:R-:W-:Y:S01]  /*f790*/  FADD.FTZ R9, R65.reuse, R8 ;  /* 0x0000000841097221 */ /* 0x042fe20000010000 */
[----:B------:R-:W-:-:S06]  /*f7a0*/  F2FP.BF16.F32.PACK_AB R168, R65, R64 ;  /* 0x0000004041a8723e */ /* 0x000fcc00000010ff */
[----:B------:R-:W1:Y:S01]  /*f7b0*/  MUFU.EX2 R55, R55 ;  /* 0x0000003700377308 */ /* 0x000e620000000800 */
[----:B0-----:R-:W-:-:S07]  /*f7c0*/  FADD.FTZ R6, R54, R7 ;  /* 0x0000000736067221 */ /* 0x001fce0000010000 */
        /* <DEDUP_REMOVED lines=21> */
[----:B0-----:R-:W-:Y:S01]  /*f920*/  FADD.FTZ R6, R70, R9 ;  /* 0x0000000946067221 */ /* 0x001fe20000010000 */
[C---:B--2---:R-:W-:Y:S01]  /*f930*/  FADD.FTZ R7, R33.reuse, R8 ;  /* 0x0000000821077221 */ /* 0x044fe20000010000 */
[----:B------:R-:W-:Y:S01]  /*f940*/  F2FP.BF16.F32.PACK_AB R170, R33, R68 ;  /* 0x0000004421aa723e */ /* 0x000fe200000010ff */
[----:B------:R-:W-:Y:S02]  /*f950*/  VIADD R8, R72, 0xfffffffe ;  /* 0xfffffffe48087836 */ /* 0x000fe40000000000 */
[C---:B-1----:R-:W-:Y:S01]  /*f960*/  FADD.FTZ R6, R171.reuse, R6 ;  /* 0x00000006ab067221 */ /* 0x042fe20000010000 */
[----:B------:R-:W-:Y:S01]  /*f970*/  F2FP.BF16.F32.PACK_AB R171, R171, R70 ;  /* 0x00000046abab723e */ /* 0x000fe200000010ff */
        /* <DEDUP_REMOVED lines=11> */
.L_x_4919:
[----:B------:R-:W-:-:S11]  /*fa30*/  UISETP.NE.AND UP2, UPT, UR5, 0x1, UPT ;  /* 0x000000010500788c */ /* 0x000fd6000bf45270 */
[----:B------:R-:W-:Y:S02]  /*fa40*/  @UP2 ULDC.64 UR14, c[0x0][0x9e8] ;  /* 0x00027a00000e2ab9 */ /* 0x000fe40000000a00 */
[----:B------:R-:W-:-:S04]  /*fa50*/  UIMAD.WIDE.U32 UR18, UR11, UR14, URZ ;  /* 0x0000000e0b1272a5 */ /* 0x000fc8000f8e003f */
[----:B------:R-:W-:-:S12]  /*fa60*/  @UP2 USHF.R.U32.HI UR11, URZ, UR15, UR19 ;  /* 0x0000000f3f0b2299 */ /* 0x000fd80008011613 */
.L_x_4920:
[----:B------:R-:W-:-:S04]  /*fa70*/  UIMAD UR5, UR11, UR5, UR5 ;  /* 0x000000050b0572a4 */ /* 0x000fc8000f8e0205 */
[----:B------:R-:W-:-:S04]  /*fa80*/  UISETP.LT.AND UP2, UPT, UR4, UR5, UPT ;  /* 0x000000050400728c */ /* 0x000fc8000bf41270 */
[----:B------:R-:W-:-:S12]  /*fa90*/  USEL UR4, UR4, UR5, UP2 ;  /* 0x0000000504047287 */ /* 0x000fd80009000000 */
.L_x_4918:
        /* <DEDUP_REMOVED lines=58> */
[----:B------:R-:W-:Y:S02]  /*fe40*/  IMAD.MOV.U32 R0, RZ, RZ, 0x3f800000 ;  /* 0x3f800000ff007424 */ /* 0x000fe400078e00ff */
[----:B------:R-:W-:-:S07]  /*fe50*/  IMAD.MOV.U32 R119, RZ, RZ, RZ ;  /* 0x000000ffff777224 */ /* 0x000fce00078e00ff */
.L_x_4940:
[----:B------:R-:W-:-:S04]  /*fe60*/  UIADD3 UR4, UR38, 0x1, URZ ;  /* 0x0000000126047890 */ /* 0x000fc8000fffe03f */
[----:B------:R-:W-:-:S04]  /*fe70*/  UISETP.NE.AND UP2, UPT, UR4, 0x2, UPT ;  /* 0x000000020400788c */ /* 0x000fc8000bf45270 */
[----:B------:R-:W-:Y:S02]  /*fe80*/  USEL UR58, URZ, 0x1, UP2 ;  /* 0x000000013f3a7887 */ /* 0x000fe40009000000 */
[----:B------:R-:W-:Y:S02]  /*fe90*/  USEL UR4, UR4, URZ, UP2 ;  /* 0x0000003f04047287 */ /* 0x000fe40009000000 */
[----:B------:R-:W-:Y:S01]  /*fea0*/  ULOP3.LUT UR58, UR60, UR58, URZ, 0x3c, !UPT ;  /* 0x0000003a3c3a7292 */ /* 0x000fe2000f8e3c3f */
[----:B------:R-:W-:Y:S11]  /*feb0*/  @!P0 BRA `(.L_x_4922) ;  /* 0x0000000000048947 */ /* 0x000ff60003800000 */
[----:B------:R-:W-:Y:S01]  /*fec0*/  BPT.TRAP 0x1 ;  /* 0x000000040000795c */ /* 0x000fe20000300000 */
.L_x_4922:
[----:B------:R-:W-:Y:S01]  /*fed0*/  ULEA UR6, UR4, UR39, 0x3 ;  /* 0x0000002704067291 */ /* 0x000fe2000f8e183f */
[----:B------:R-:W-:-:S05]  /*fee0*/  IMAD.U32 R9, RZ, RZ, UR58 ;  /* 0x0000003aff097e24 */ /* 0x000fca000f8e00ff */
[----:B------:R-:W-:-:S04]  /*fef0*/  SHF.L.U32 R9, R9, 0x1f, RZ ;  /* 0x0000001f09097819 */ /* 0x000fc800000006ff */
[----:B------:R0:W1:Y:S01]  /*ff00*/  SYNCS.PHASECHK.TRANS64.TRYWAIT P1, [UR6+0x30830], R9 ;  /* 0x03083009ff0075a7 */ /* 0x0000620008020146 */
[----:B------:R-:W-:Y:S05]  /*ff10*/  @!P0 BRA `(.L_x_4923) ;  /* 0x0000000000048947 */ /* 0x000fea0003800000 */
[----:B------:R-:W-:Y:S01]  /*ff20*/  BPT.TRAP 0x1 ;  /* 0x000000040000795c */ /* 0x000fe20000300000 */
.L_x_4923:
[-C--:B------:R-:W-:Y:S01]  /*ff30*/  FMUL.FTZ R24, R24, R10.reuse ;  /* 0x0000000a18187220 */ /* 0x080fe20000410000 */
[----:B------:R-:W-:Y:S01]  /*ff40*/  FMUL.FTZ R25, R25, R10 ;  /* 0x0000000a19197220 */ /* 0x000fe20000410000 */
[----:B-1----:R-:W-:Y:S06]  /*ff50*/  @P1 BRA `(.L_x_4924) ;  /* 0x0000000000081947 */ /* 0x002fec0003800000 */
[----:B------:R-:W1:Y:S02]  /*ff60*/  SYNCS.PHASECHK.TRANS64.TRYWAIT P1, [UR6+0x30830], R9 ;  /* 0x03083009ff0075a7 */ /* 0x000e640008020146 */
[----:B-1----:R-:W-:Y:S05]  /*ff70*/  @!P1 BRA `(.L_x_4925) ;  /* 0x0000015800989947 */ /* 0x002fea0003800000 */
.L_x_4924:
        /* <DEDUP_REMOVED lines=161> */
.L_x_4926:
[----:B------:R-:W-:Y:S01]  /*10990*/  ULEA UR5, UR38, UR39, 0x3 ;  /* 0x0000002726057291 */ /* 0x000fe2000f8e183f */
[----:B------:R-:W-:-:S05]  /*109a0*/  IMAD.U32 R0, RZ, RZ, UR60 ;  /* 0x0000003cff007e24 */ /* 0x000fca000f8e00ff */
[----:B------:R-:W-:-:S04]  /*109b0*/  SHF.L.U32 R0, R0, 0x1f, RZ ;  /* 0x0000001f00007819 */ /* 0x000fc800000006ff */
[----:B------:R2:W3:Y:S01]  /*109c0*/  SYNCS.PHASECHK.TRANS64.TRYWAIT P1, [UR5+0x30850], R0 ;  /* 0x03085000ff0075a7 */ /* 0x0004e20008020145 */
[----:B------:R-:W-:Y:S05]  /*109d0*/  @!P0 BRA `(.L_x_4927) ;  /* 0x0000000000048947 */ /* 0x000fea0003800000 */
[----:B------:R-:W-:Y:S01]  /*109e0*/  BPT.TRAP 0x1 ;  /* 0x000000040000795c */ /* 0x000fe20000300000 */
.L_x_4927:
[----:B---3--:R-:W-:Y:S05]  /*109f0*/  @P1 BRA `(.L_x_4928) ;  /* 0x0000000000081947 */ /* 0x008fea0003800000 */
[----:B------:R-:W3:Y:S02]  /*10a00*/  SYNCS.PHASECHK.TRANS64.TRYWAIT P1, [UR5+0x30850], R0 ;  /* 0x03085000ff0075a7 */ /* 0x000ee40008020145 */
[----:B---3--:R-:W-:Y:S05]  /*10a10*/  @!P1 BRA `(.L_x_4929) ;  /* 0x0000015000089947 */ /* 0x008fea0003800000 */
.L_x_4928:
        /* <DEDUP_REMOVED lines=37> */
.L_x_4930:
[----:B------:R-:W-:Y:S01]  /*10c70*/  R2UR UR10, R22 ;  /* 0x00000000160a72ca */ /* 0x000fe200000e0000 */
[----:B------:R-:W-:Y:S01]  /*10c80*/  UIADD3 UR6, UR6, 0x30840, URZ ;  /* 0x0003084006067890 */ /* 0x000fe2000fffe03f */
[----:B------:R-:W-:Y:S01]  /*10c90*/  PLOP3.LUT P1, PT, PT, PT, UP0, 0x80, 0x0 ;  /* 0x000000000000781c */ /* 0x000fe20003f2f008 */
[----:B------:R-:W-:Y:S01]  /*10ca0*/  IMAD R15, R8, -0x60, RZ ;  /* 0xffffffa0080f7824 */ /* 0x000fe200078e02ff */
[----:B------:R-:W-:Y:S01]  /*10cb0*/  PLOP3.LUT P2, PT, PT, PT, UP0, 0x80, 0x0 ;  /* 0x000000000000781c */ /* 0x000fe20003f4f008 */
[----:B------:R-:W-:Y:S01]  /*10cc0*/  UPRMT UR6, UR61, 0x654, UR6 ;  /* 0x000006543d067896 */ /* 0x000fe20008000006 */
[----:B------:R-:W-:-:S07]  /*10cd0*/  ULDC UR11, c[0x0][0x9dc] ;  /* 0x00027700000b7ab9 */ /* 0x000fce0000000800 */
[----:B------:R-:W-:Y:S01]  /*10ce0*/  VIADD R20, R23, UR10 ;  /* 0x0000000a17147c36 */ /* 0x000fe20008000000 */
[----:B------:R-:W-:Y:S01]  /*10cf0*/  @UP0 ULDC UR10, c[0x0][0x44c] ;  /* 0x00011300000a0ab9 */ /* 0x000fe20000000800 */
[----:B------:R-:W-:Y:S01]  /*10d00*/  SYNCS.ARRIVE.TRANS64.RED.A1T0 RZ, [UR6], RZ ;  /* 0x000000ffffff79a7 */ /* 0x000fe20008100406 */
[----:B------:R-:W-:Y:S01]  /*10d10*/  UMOV UR6, UR11 ;  /* 0x0000000b00067c82 */ /* 0x000fe20008000000 */
[----:B0-2---:R-:W-:Y:S01]  /*10d20*/  @P1 IMAD.HI.U32 R0, R20, UR10, RZ ;  /* 0x0000000a14001c27 */ /* 0x005fe2000f8e00ff */
[----:B------:R-:W-:Y:S01]  /*10d30*/  @UP0 ULDC UR10, c[0x0][0x450] ;  /* 0x00011400000a0ab9 */ /* 0x000fe20000000800 */
[----:B------:R-:W-:Y:S01]  /*10d40*/  PLOP3.LUT P1, PT, PT, PT, UP1, 0x40, 0x0 ;  /* 0x000000000000781c */ /* 0x000fe20003f2e818 */
[----:B------:R-:W-:Y:S02]  /*10d50*/  ULDC UR11, c[0x0][0x9e0] ;  /* 0x00027800000b7ab9 */ /* 0x000fe40000000800 */
[----:B------:R-:W-:Y:S01]  /*10d60*/  @P2 SHF.R.U32.HI R20, RZ, UR10, R0 ;  /* 0x0000000aff142c19 */ /* 0x000fe20008011600 */
[----:B------:R-:W-:Y:S01]  /*10d70*/  ULOP3.LUT UR10, URZ, UR6, URZ, 0x33, !UPT ;  /* 0x000000063f0a7292 */ /* 0x000fe2000f8e333f */
[----:B------:R-:W-:-:S03]  /*10d80*/  IADD3 R0, -R19, 0x1, R15 ;  /* 0x0000000113007810 */ /* 0x000fc60007ffe10f */
[----:B------:R-:W1:Y:S01]  /*10d90*/  SHFL.IDX PT, R21, R20, RZ, 0x1c1f ;  /* 0x001c1fff14157589 */ /* 0x000e6200000e0000 */
[----:B------:R-:W-:-:S05]  /*10da0*/  IADD3 R0, -R17, R0, R18 ;  /* 0x0000000011007210 */ /* 0x000fca0007ffe112 */
[C---:B------:R-:W-:Y:S02]  /*10db0*/  VIADD R14, R0.reuse, UR11 ;  /* 0x0000000b000e7c36 */ /* 0x040fe40008000000 */
[----:B------:R-:W-:Y:S02]  /*10dc0*/  VIADD R13, R0, UR10 ;  /* 0x0000000a000d7c36 */ /* 0x000fe40008000000 */
[----:B------:R-:W-:Y:S02]  /*10dd0*/  IMAD.IADD R0, R15, 0x1, -R19 ;  /* 0x000000010f007824 */ /* 0x000fe400078e0a13 */
[--C-:B-1----:R-:W-:Y:S02]  /*10de0*/  IMAD.IADD R12, R14, 0x1, R21.reuse ;  /* 0x000000010e0c7824 */ /* 0x102fe400078e0215 */
        /* <DEDUP_REMOVED lines=15> */
.L_x_4933:
[----:B------:R-:W-:Y:S02]  /*10ee0*/  ULDC UR10, c[0x0][0x9e4] ;  /* 0x00027900000a7ab9 */ /* 0x000fe40000000800 */
[----:B------:R-:W-:-:S05]  /*10ef0*/  IMAD.U32 R168, RZ, RZ, UR10 ;  /* 0x0000000affa87e24 */ /* 0x000fca000f8e00ff */
[----:B------:R-:W-:-:S13]  /*10f00*/  ISETP.NE.AND P1, PT, R168, 0x1, PT ;  /* 0x00000001a800780c */ /* 0x000fda0003f25270 */
[----:B------:R-:W0:Y:S02]  /*10f10*/  @P1 LDC.64 R10, c[0x0][0x9e8] ;  /* 0x00027a00ff0a1b82 */ /* 0x000e240000000a00 */
[----:B0-----:R-:W-:-:S05]  /*10f20*/  @P1 IMAD.HI.U32 R10, R21, R10, RZ ;  /* 0x0000000a150a1227 */ /* 0x001fca00078e00ff */
[----:B------:R-:W-:-:S07]  /*10f30*/  @P1 SHF.R.U32.HI R21, RZ, R11, R10 ;  /* 0x0000000bff151219 */ /* 0x000fce000001160a */
.L_x_4934:
[----:B------:R-:W-:Y:S05]  /*10f40*/  BSYNC B0 ;  /* 0x0000000000007941 */ /* 0x000fea0003800000 */
.L_x_4932:
[----:B------:R-:W-:-:S05]  /*10f50*/  IMAD R21, R21, R168, R0 ;  /* 0x000000a815157224 */ /* 0x000fca00078e0200 */
[----:B------:R-:W-:Y:S02]  /*10f60*/  VIADDMNMX R12, R21, R168, R12, PT ;  /* 0x000000a8150c7246 */ /* 0x000fe4000380010c */
[----:B------:R-:W-:-:S07]  /*10f70*/  VIMNMX R9, R9, R21, !PT ;  /* 0x0000001509097248 */ /* 0x000fce0007fe0100 */
.L_x_4931:
        /* <DEDUP_REMOVED lines=13> */
[C---:B------:R-:W-:Y:S02]  /*11050*/  ISETP.GT.AND P4, PT, R9.reuse, 0x9, !P6 ;  /* 0x000000090900780c */ /* 0x040fe40007784270 */
        /* <DEDUP_REMOVED lines=117> */
[----:B------:R-:W-:Y:S02]  /*117b0*/  ISETP.GT.AND P6, PT, R9, 0x59, !P6 ;  /* 0x000000590900780c */ /* 0x000fe400077c4270 */
[----:B------:R-:W0:Y:S02]  /*117c0*/  SHFL.IDX PT, R9, R20, 0x1, 0x1c1f ;  /* 0x003c1f0014097f89 */ /* 0x000e2400000e0000 */
[----:B------:R-:W-:-:S04]  /*117d0*/  ISETP.LT.OR P6, PT, R12, 0x5a, P6 ;  /* 0x0000005a0c00780c */ /* 0x000fc800037c1670 */
[----:B------:R-:W-:Y:S02]  /*117e0*/  FSEL R165, R165, -INF , !P6 ;  /* 0xff800000a5a57808 */ /* 0x000fe40007000000 */
[----:B------:R-:W-:Y:S01]  /*117f0*/  PLOP3.LUT P6, PT, PT, PT, UP1, 0x40, 0x0 ;  /* 0x000000000000781c */ /* 0x000fe20003fce818 */
[--C-:B0-----:R-:W-:Y:S02]  /*11800*/  IMAD.IADD R14, R14, 0x1, R9.reuse ;  /* 0x000000010e0e7824 */ /* 0x101fe400078e0209 */
[----:B------:R-:W-:-:S10]  /*11810*/  IMAD.IADD R13, R13, 0x1, R9 ;  /* 0x000000010d0d7824 */ /* 0x000fd400078e0209 */
        /* <DEDUP_REMOVED lines=14> */
.L_x_4937:
[----:B------:R-:W-:Y:S02]  /*11900*/  ULDC UR10, c[0x0][0x9e4] ;  /* 0x00027900000a7ab9 */ /* 0x000fe40000000800 */
[----:B------:R-:W-:-:S05]  /*11910*/  IMAD.U32 R12, RZ, RZ, UR10 ;  /* 0x0000000aff0c7e24 */ /* 0x000fca000f8e00ff */
[----:B------:R-:W-:-:S13]  /*11920*/  ISETP.NE.AND P6, PT, R12, 0x1, PT ;  /* 0x000000010c00780c */ /* 0x000fda0003fc5270 */
[----:B------:R-:W0:Y:S02]  /*11930*/  @P6 LDC.64 R10, c[0x0][0x9e8] ;  /* 0x00027a00ff0a6b82 */ /* 0x000e240000000a00 */
[----:B0-----:R-:W-:-:S05]  /*11940*/  @P6 IMAD.HI.U32 R10, R9, R10, RZ ;  /* 0x0000000a090a6227 */ /* 0x001fca00078e00ff */
[----:B------:R-:W-:-:S07]  /*11950*/  @P6 SHF.R.U32.HI R9, RZ, R11, R10 ;  /* 0x0000000bff096219 */ /* 0x000fce000001160a */
.L_x_4938:
[----:B------:R-:W-:Y:S05]  /*11960*/  BSYNC B0 ;  /* 0x0000000000007941 */ /* 0x000fea0003800000 */
.L_x_4936:
[----:B------:R-:W-:-:S05]  /*11970*/  IMAD R9, R9, R12, R0 ;  /* 0x0000000c09097224 */ /* 0x000fca00078e0200 */
[----:B------:R-:W-:Y:S02]  /*11980*/  VIADDMNMX R14, R9, R12, R14, PT ;  /* 0x0000000c090e7246 */ /* 0x000fe4000380010e */
[----:B------:R-:W-:-:S07]  /*11990*/  VIMNMX R13, R13, R9, !PT ;  /* 0x000000090d0d7248 */ /* 0x000fce0007fe0100 */
.L_x_4935:
[C---:B------:R-:W-:Y:S01]  /*119a0*/  ISETP.GT.AND P1, PT, R13.reuse, 0x1, !P1 ;  /* 0x000000010d00780c */ /* 0x040fe20004f24270 */
[----:B------:R-:W-:Y:S01]  /*119b0*/  ULDC UR10, c[0x0][0x988] ;  /* 0x00026200000a7ab9 */ /* 0x000fe20000000800 */
        /* <DEDUP_REMOVED lines=9> */
[----:B------:R-:W-:Y:S02]  /*11a50*/  FMNMX.FTZ R0, R120, R3, !PT ;  /* 0x0000000378007209 */ /* 0x000fe40007810000 */
[----:B------:R-:W-:-:S02]  /*11a60*/  FSEL R127, R127, -INF , !P1 ;  /* 0xff8000007f7f7808 */ /* 0x000fc40004800000 */
[C---:B------:R-:W-:Y:S02]  /*11a70*/  LOP3.LUT P1, RZ, R16.reuse, 0x8, RZ, 0xc0, !PT ;  /* 0x0000000810ff7812 */ /* 0x040fe4000782c0ff */
[----:B------:R-:W-:Y:S02]  /*11a80*/  LOP3.LUT P6, RZ, R16, 0x20000, RZ, 0xc0, !PT ;  /* 0x0002000010ff7812 */ /* 0x000fe400078cc0ff */
        /* <DEDUP_REMOVED lines=66> */
[C---:B------:R-:W-:Y:S02]  /*11eb0*/  ISETP.LT.OR P3, PT, R14.reuse, 0x51, P3 ;  /* 0x000000510e00780c */ /* 0x040fe40001f61670 */
[C---:B------:R-:W-:Y:S02]  /*11ec0*/  ISETP.GT.AND P1, PT, R13.reuse, 0x38, !P1 ;  /* 0x000000380d00780c */ /* 0x040fe40004f24270 */
[----:B------:R-:W-:Y:S02]  /*11ed0*/  ISETP.GT.AND P5, PT, R13, 0x58, !P5 ;  /* 0x000000580d00780c */ /* 0x000fe40006fa4270 */
[----:B------:R-:W-:Y:S02]  /*11ee0*/  ISETP.LT.OR P1, PT, R14, 0x39, P1 ;  /* 0x000000390e00780c */ /* 0x000fe40000f21670 */
[----:B0-----:R-:W-:-:S02]  /*11ef0*/  FMNMX.FTZ R10, R0, R9, !PT ;  /* 0x00000009000a7209 */ /* 0x001fc40007810000 */
[----:B------:R-:W-:Y:S02]  /*11f00*/  FSEL R150, R150, -INF , !P1 ;  /* 0xff80000096967808 */ /* 0x000fe40004800000 */
[----:B------:R-:W-:Y:S01]  /*11f10*/  LOP3.LUT P1, RZ, R16, 0x200, RZ, 0xc0, !PT ;  /* 0x0000020010ff7812 */ /* 0x000fe2000782c0ff */
[----:B------:R-:W0:Y:S01]  /*11f20*/  SHFL.BFLY PT, R9, R10, 0x1, 0x1f ;  /* 0x0c201f000a097f89 */ /* 0x000e2200000e0000 */
[----:B------:R-:W-:Y:S02]  /*11f30*/  ISETP.LT.OR P4, PT, R14, 0x52, P4 ;  /* 0x000000520e00780c */ /* 0x000fe40002781670 */
        /* <DEDUP_REMOVED lines=15> */
[----:B------:R-:W-:-:S02]  /*12030*/  ISETP.LT.OR P1, PT, R14, 0x42, P1 ;  /* 0x000000420e00780c */ /* 0x000fc40000f21670 */
[----:B------:R-:W-:Y:S02]  /*12040*/  ISETP.GT.AND P2, PT, R13, RZ, !P2 ;  /* 0x000000ff0d00720c */ /* 0x000fe40005744270 */
[----:B------:R-:W-:Y:S02]  /*12050*/  FSEL R155, R155, -INF , !P1 ;  /* 0xff8000009b9b7808 */ /* 0x000fe40004800000 */
[----:B------:R-:W-:Y:S02]  /*12060*/  ISETP.LT.OR P2, PT, R14, 0x1, P2 ;  /* 0x000000010e00780c */ /* 0x000fe40001741670 */
[----:B------:R-:W-:Y:S02]  /*12070*/  ISETP.GT.AND P1, PT, R13, 0x48, !P6 ;  /* 0x000000480d00780c */ /* 0x000fe40007724270 */
[----:B------:R-:W-:Y:S02]  /*12080*/  FSEL R122, R122, -INF , !P2 ;  /* 0xff8000007a7a7808 */ /* 0x000fe40005000000 */
[----:B------:R-:W-:-:S02]  /*12090*/  ISETP.LT.OR P1, PT, R14, 0x49, P1 ;  /* 0x000000490e00780c */ /* 0x000fc40000f21670 */
[----:B------:R-:W-:Y:S02]  /*120a0*/  FMNMX.FTZ R10, R122, R2, !PT ;  /* 0x000000027a0a7209 */ /* 0x000fe40007810000 */
[----:B------:R-:W-:Y:S02]  /*120b0*/  FSEL R158, R158, -INF , !P1 ;  /* 0xff8000009e9e7808 */ /* 0x000fe40004800000 */
[----:B------:R-:W-:Y:S02]  /*120c0*/  FMNMX.FTZ R11, R123, R10, !PT ;  /* 0x0000000a7b0b7209 */ /* 0x000fe40007810000 */
[----:B------:R-:W-:Y:S02]  /*120d0*/  LOP3.LUT P1, RZ, R16, 0x20, RZ, 0xc0, !PT ;  /* 0x0000002010ff7812 */ /* 0x000fe4000782c0ff */
[----:B------:R-:W-:Y:S02]  /*120e0*/  FMNMX.FTZ R10, R126, R11, !PT ;  /* 0x0000000b7e0a7209 */ /* 0x000fe40007810000 */
[----:B------:R-:W-:-:S02]  /*120f0*/  ISETP.GT.AND P1, PT, R13, 0x49, !P1 ;  /* 0x000000490d00780c */ /* 0x000fc40004f24270 */
[----:B------:R-:W-:Y:S02]  /*12100*/  FMNMX.FTZ R11, R127, R10, !PT ;  /* 0x0000000a7f0b7209 */ /* 0x000fe40007810000 */
[----:B------:R-:W-:Y:S02]  /*12110*/  ISETP.LT.OR P1, PT, R14, 0x4a, P1 ;  /* 0x0000004a0e00780c */ /* 0x000fe40000f21670 */
[----:B------:R-:W-:Y:S02]  /*12120*/  FMNMX.FTZ R10, R130, R11, !PT ;  /* 0x0000000b820a7209 */ /* 0x000fe40007810000 */
[----:B------:R-:W-:Y:S02]  /*12130*/  FSEL R159, R159, -INF , !P1 ;  /* 0xff8000009f9f7808 */ /* 0x000fe40004800000 */
[----:B------:R-:W-:Y:S02]  /*12140*/  FMNMX.FTZ R11, R131, R10, !PT ;  /* 0x0000000a830b7209 */ /* 0x000fe40007810000 */
[----:B------:R-:W-:-:S02]  /*12150*/  LOP3.LUT P6, RZ, R16, 0x1, RZ, 0xc0, !PT ;  /* 0x0000000110ff7812 */ /* 0x000fc400078cc0ff */
[----:B------:R-:W-:Y:S02]  /*12160*/  FMNMX.FTZ R10, R134, R11, !PT ;  /* 0x0000000b860a7209 */ /* 0x000fe40007810000 */
[----:B------:R-:W-:Y:S02]  /*12170*/  ISETP.GT.AND P6, PT, R13, 0x59, !P6 ;  /* 0x000000590d00780c */ /* 0x000fe400077c4270 */
[----:B------:R-:W-:Y:S02]  /*12180*/  FMNMX.FTZ R11, R135, R10, !PT ;  /* 0x0000000a870b7209 */ /* 0x000fe40007810000 */
[----:B------:R-:W-:Y:S02]  /*12190*/  ISETP.LT.OR P6, PT, R14, 0x5a, P6 ;  /* 0x0000005a0e00780c */ /* 0x000fe400037c1670 */
[----:B------:R-:W-:Y:S02]  /*121a0*/  FMNMX.FTZ R10, R138, R11, !PT ;  /* 0x0000000b8a0a7209 */ /* 0x000fe40007810000 */
[----:B------:R-:W-:-:S02]  /*121b0*/  FSETP.NEU.FTZ.AND P2, PT, R9, -INF , PT ;  /* 0xff8000000900780b */ /* 0x000fc40003f5d000 */
[----:B------:R-:W-:Y:S02]  /*121c0*/  FMNMX.FTZ R11, R139, R10, !PT ;  /* 0x0000000a8b0b7209 */ /* 0x000fe40007810000 */
[----:B------:R-:W-:Y:S02]  /*121d0*/  FSEL R167, R167, -INF , !P6 ;  /* 0xff800000a7a77808 */ /* 0x000fe40007000000 */
[----:B------:R-:W-:Y:S02]  /*121e0*/  FMNMX.FTZ R10, R142, R11, !PT ;  /* 0x0000000b8e0a7209 */ /* 0x000fe40007810000 */
[----:B------:R-:W-:Y:S02]  /*121f0*/  FSEL R0, R0, RZ, P2 ;  /* 0x000000ff00007208 */ /* 0x000fe40001000000 */
[----:B------:R-:W-:-:S03]  /*12200*/  FMNMX.FTZ R11, R143, R10, !PT ;  /* 0x0000000a8f0b7209 */ /* 0x000fc60007810000 */
        /* <DEDUP_REMOVED lines=31> */
[----:B------:R-:W-:Y:S02]  /*12400*/  MUFU.EX2 R188, R188 ;  /* 0x000000bc00bc7308 */ /* 0x000fe40000000800 */
[----:B------:R-:W-:-:S04]  /*12410*/  FMNMX.FTZ R10, R162, R21, !PT ;  /* 0x00000015a20a7209 */ /* 0x000fc80007810000 */
[----:B------:R-:W-:Y:S02]  /*12420*/  FMNMX.FTZ R21, R163, R10, !PT ;  /* 0x0000000aa3157209 */ /* 0x000fe40007810000 */
[----:B------:R-:W-:Y:S02]  /*12430*/  MUFU.EX2 R14, R14 ;  /* 0x0000000e000e7308 */ /* 0x000fe40000000800 */
[----:B------:R-:W-:Y:S01]  /*12440*/  FMNMX.FTZ R10, R166, R21, !PT ;  /* 0x00000015a60a7209 */ /* 0x000fe20007810000 */
[----:B------:R-:W-:Y:S01]  /*12450*/  FFMA.FTZ R21, R161, UR10, -R0 ;  /* 0x0000000aa1157c23 */ /* 0x000fe20008010800 */
[----:B------:R-:W-:Y:S02]  /*12460*/  FSEL R0, R9, RZ, P2 ;  /* 0x000000ff09007208 */ /* 0x000fe40001000000 */
[----:B------:R-:W-:Y:S02]  /*12470*/  FMNMX.FTZ R10, R167, R10, !PT ;  /* 0x0000000aa70a7209 */ /* 0x000fe40007810000 */
[----:B------:R-:W-:Y:S01]  /*12480*/  MUFU.EX2 R190, R190 ;  /* 0x000000be00be7308 */ /* 0x000fe20000000800 */
[----:B------:R-:W-:-:S02]  /*12490*/  FADD.FTZ R0, -R0, R3 ;  /* 0x0000000300007221 */ /* 0x000fc40000010100 */
[----:B------:R-:W0:Y:S02]  /*124a0*/  SHFL.BFLY PT, R129, R10, 0x2, 0x1f ;  /* 0x0c401f000a817f89 */ /* 0x000e2400000e0000 */
[----:B------:R-:W-:-:S03]  /*124b0*/  FMUL.FTZ R0, R0, UR10 ;  /* 0x0000000a00007c20 */ /* 0x000fc60008410000 */
[----:B------:R-:W-:Y:S08]  /*124c0*/  MUFU.EX2 R13, R13 ;  /* 0x0000000d000d7308 */ /* 0x000ff00000000800 */
[----:B------:R-:W-:Y:S08]  /*124d0*/  MUFU.EX2 R184, R184 ;  /* 0x000000b800b87308 */ /* 0x000ff00000000800 */
[----:B------:R-:W-:Y:S01]  /*124e0*/  MUFU.EX2 R15, R137 ;  /* 0x00000089000f7308 */ /* 0x000fe20000000800 */
[----:B0-----:R-:W-:-:S05]  /*124f0*/  FMNMX.FTZ R129, R10, R129, !PT ;  /* 0x000000810a817209 */ /* 0x001fca0007810000 */
[----:B------:R-:W0:Y:S02]  /*12500*/  SHFL.BFLY PT, R20, R129, 0x1, 0x1f ;  /* 0x0c201f0081147f89 */ /* 0x000e2400000e0000 */
[----:B------:R-:W1:Y:S08]  /*12510*/  MUFU.EX2 R10, R0 ;  /* 0x00000000000a7308 */ /* 0x000e700000000800 */
[----:B------:R-:W2:Y:S08]  /*12520*/  MUFU.EX2 R12, R12 ;  /* 0x0000000c000c7308 */ /* 0x000eb00000000800 */
[----:B------:R-:W3:Y:S01]  /*12530*/  MUFU.EX2 R186, R186 ;  /* 0x000000ba00ba7308 */ /* 0x000ee20000000800 */
[----:B-1----:R-:W-:-:S04]  /*12540*/  FFMA.FTZ R7, R10, R7, R188 ;  /* 0x000000070a077223 */ /* 0x002fc800000100bc */
[----:B------:R-:W-:Y:S01]  /*12550*/  FADD.FTZ R7, R14, R7 ;  /* 0x000000070e077221 */ /* 0x000fe20000010000 */
[----:B0-----:R-:W-:Y:S02]  /*12560*/  FMNMX.FTZ R20, R129, R20, !PT ;  /* 0x0000001481147209 */ /* 0x001fe40007810000 */
[----:B------:R0:W1:Y:S01]  /*12570*/  MUFU.EX2 R11, R133 ;  /* 0x00000085000b7308 */ /* 0x0000620000000800 */
[----:B------:R-:W-:Y:S01]  /*12580*/  FADD.FTZ R136, R190, R7 ;  /* 0x00000007be887221 */ /* 0x000fe20000010000 */
[C---:B------:R-:W-:Y:S01]  /*12590*/  FSETP.NEU.FTZ.AND P1, PT, R20.reuse, -INF , PT ;  /* 0xff8000001400780b */ /* 0x040fe20003f3d000 */
[----:B------:R-:W-:Y:S02]  /*125a0*/  FMUL.FTZ R129, R20, UR10 ;  /* 0x0000000a14817c20 */ /* 0x000fe40008410000 */
[----:B------:R-:W-:-:S03]  /*125b0*/  FADD.FTZ R7, R13, R136 ;  /* 0x000000880d077221 */ /* 0x000fc60000010000 */
[----:B------:R-:W4:Y:S01]  /*125c0*/  MUFU.EX2 R180, R180 ;  /* 0x000000b400b47308 */ /* 0x000f220000000800 */
[----:B------:R-:W-:Y:S01]  /*125d0*/  FSEL R129, R129, RZ, P1 ;  /* 0x000000ff81817208 */ /* 0x000fe20000800000 */
[----:B------:R-:W-:-:S04]  /*125e0*/  FADD.FTZ R7, R184, R7 ;  /* 0x00000007b8077221 */ /* 0x000fc80000010000 */
[--C-:B------:R-:W-:Y:S01]  /*125f0*/  FFMA.FTZ R191, R126, UR10, -R129.reuse ;  /* 0x0000000a7ebf7c23 */ /* 0x100fe20008010881 */
[--C-:B------:R-:W-:Y:S01]  /*12600*/  FFMA.FTZ R126, R131, UR10, -R129.reuse ;  /* 0x0000000a837e7c23 */ /* 0x100fe20008010881 */
[----:B------:R-:W-:Y:S01]  /*12610*/  FSEL R131, R20, RZ, P1 ;  /* 0x000000ff14837208 */ /* 0x000fe20000800000 */
[--C-:B------:R-:W-:Y:S01]  /*12620*/  FFMA.FTZ R189, R122, UR10, -R129.reuse ;  /* 0x0000000a7abd7c23 */ /* 0x100fe20008010881 */
[--C-:B------:R-:W-:Y:S01]  /*12630*/  FFMA.FTZ R132, R123, UR10, -R129.reuse ;  /* 0x0000000a7b847c23 */ /* 0x100fe20008010881 */
[--C-:B------:R-:W-:Y:S01]  /*12640*/  FFMA.FTZ R127, R127, UR10, -R129.reuse ;  /* 0x0000000a7f7f7c23 */ /* 0x100fe20008010881 */
[----:B------:R-:W-:Y:S01]  /*12650*/  MUFU.EX2 R191, R191 ;  /* 0x000000bf00bf7308 */ /* 0x000fe20000000800 */
[----:B------:R-:W-:Y:S01]  /*12660*/  FADD.FTZ R131, -R131, R2 ;  /* 0x0000000283837221 */ /* 0x000fe20000010100 */
[--C-:B------:R-:W-:Y:S01]  /*12670*/  FFMA.FTZ R185, R130, UR10, -R129.reuse ;  /* 0x0000000a82b97c23 */ /* 0x100fe20008010881 */
[--C-:B------:R-:W-:Y:S01]  /*12680*/  FFMA.FTZ R187, R134, UR10, -R129.reuse ;  /* 0x0000000a86bb7c23 */ /* 0x100fe20008010881 */
[--C-:B------:R-:W-:Y:S01]  /*12690*/  FFMA.FTZ R123, R135, UR10, -R129.reuse ;  /* 0x0000000a877b7c23 */ /* 0x100fe20008010881 */
[----:B------:R-:W-:Y:S01]  /*126a0*/  FMUL.FTZ R0, R131, UR10 ;  /* 0x0000000a83007c20 */ /* 0x000fe20008410000 */
[--C-:B------:R-:W-:Y:S01]  /*126b0*/  FFMA.FTZ R181, R138, UR10, -R129.reuse ;  /* 0x0000000a8ab57c23 */ /* 0x100fe20008010881 */
[--C-:B------:R-:W-:Y:S01]  /*126c0*/  FFMA.FTZ R122, R139, UR10, -R129.reuse ;  /* 0x0000000a8b7a7c23 */ /* 0x100fe20008010881 */
[----:B------:R-:W-:Y:S01]  /*126d0*/  MUFU.EX2 R189, R189 ;  /* 0x000000bd00bd7308 */ /* 0x000fe20000000800 */
[----:B------:R-:W-:Y:S01]  /*126e0*/  FFMA.FTZ R183, R142, UR10, -R129 ;  /* 0x0000000a8eb77c23 */ /* 0x000fe20008010881 */
[----:B--2---:R-:W-:Y:S01]  /*126f0*/  FADD.FTZ R7, R12, R7 ;  /* 0x000000070c077221 */ /* 0x004fe20000010000 */
[--C-:B------:R-:W-:Y:S01]  /*12700*/  FFMA.FTZ R2, R143, UR10, -R129.reuse ;  /* 0x0000000a8f027c23 */ /* 0x100fe20008010881 */
[--C-:B------:R-:W-:Y:S01]  /*12710*/  FFMA.FTZ R177, R146, UR10, -R129.reuse ;  /* 0x0000000a92b17c23 */ /* 0x100fe20008010881 */
[----:B0-----:R-:W-:Y:S01]  /*12720*/  FFMA.FTZ R133, R147, UR10, -R129 ;  /* 0x0000000a93857c23 */ /* 0x001fe20008010881 */
[----:B---3--:R-:W-:Y:S01]  /*12730*/  FADD.FTZ R136, R186, R7 ;  /* 0x00000007ba887221 */ /* 0x008fe20000010000 */
[--C-:B------:R-:W-:Y:S01]  /*12740*/  FFMA.FTZ R179, R150, UR10, -R129.reuse ;  /* 0x0000000a96b37c23 */ /* 0x100fe20008010881 */
[----:B------:R-:W0:Y:S01]  /*12750*/  MUFU.EX2 R0, R0 ;  /* 0x0000000000007308 */ /* 0x000e220000000800 */
[--C-:B------:R-:W-:Y:S01]  /*12760*/  FFMA.FTZ R135, R151, UR10, -R129.reuse ;  /* 0x0000000a97877c23 */ /* 0x100fe20008010881 */
[----:B-1----:R-:W-:Y:S01]  /*12770*/  FADD.FTZ R7, R11, R136 ;  /* 0x000000880b077221 */ /* 0x002fe20000010000 */
[--C-:B------:R-:W-:Y:S01]  /*12780*/  FFMA.FTZ R173, R154, UR10, -R129.reuse ;  /* 0x0000000a9aad7c23 */ /* 0x100fe20008010881 */
[--C-:B------:R-:W-:Y:S01]  /*12790*/  FFMA.FTZ R134, R155, UR10, -R129.reuse ;  /* 0x0000000a9b867c23 */ /* 0x100fe20008010881 */
[----:B------:R-:W-:Y:S01]  /*127a0*/  FFMA.FTZ R175, R158, UR10, -R129 ;  /* 0x0000000a9eaf7c23 */ /* 0x000fe20008010881 */
[----:B----4-:R-:W-:Y:S01]  /*127b0*/  FADD.FTZ R136, R180, R7 ;  /* 0x00000007b4887221 */ /* 0x010fe20000010000 */
[--C-:B------:R-:W-:Y:S01]  /*127c0*/  FFMA.FTZ R131, R159, UR10, -R129.reuse ;  /* 0x0000000a9f837c23 */ /* 0x100fe20008010881 */
[----:B------:R-:W1:Y:S01]  /*127d0*/  MUFU.EX2 R132, R132 ;  /* 0x0000008400847308 */ /* 0x000e620000000800 */
[--C-:B------:R-:W-:Y:S01]  /*127e0*/  FFMA.FTZ R169, R162, UR10, -R129.reuse ;  /* 0x0000000aa2a97c23 */ /* 0x100fe20008010881 */
[--C-:B------:R-:W-:Y:S01]  /*127f0*/  FFMA.FTZ R130, R163, UR10, -R129.reuse ;  /* 0x0000000aa3827c23 */ /* 0x100fe20008010881 */
[--C-:B------:R-:W-:Y:S01]  /*12800*/  FFMA.FTZ R171, R166, UR10, -R129.reuse ;  /* 0x0000000aa6ab7c23 */ /* 0x100fe20008010881 */
[----:B------:R-:W-:-:S04]  /*12810*/  FFMA.FTZ R129, R167, UR10, -R129 ;  /* 0x0000000aa7817c23 */ /* 0x000fc80008010881 */
[----:B------:R-:W2:Y:S01]  /*12820*/  MUFU.EX2 R127, R127 ;  /* 0x0000007f007f7308 */ /* 0x000ea20000000800 */
[----:B0-----:R-:W-:-:S07]  /*12830*/  FFMA.FTZ R137, R0, R6, R189 ;  /* 0x0000000600897223 */ /* 0x001fce00000100bd */
[----:B------:R-:W0:Y:S01]  /*12840*/  MUFU.EX2 R185, R185 ;  /* 0x000000b900b97308 */ /* 0x000e220000000800 */
[----:B-1----:R-:W-:-:S04]  /*12850*/  FADD.FTZ R6, R132, R137 ;  /* 0x0000008984067221 */ /* 0x002fc80000010000 */
[----:B------:R-:W-:-:S03]  /*12860*/  FADD.FTZ R6, R191, R6 ;  /* 0x00000006bf067221 */ /* 0x000fc60000010000 */
[----:B------:R-:W1:Y:S01]  /*12870*/  MUFU.EX2 R126, R126 ;  /* 0x0000007e007e7308 */ /* 0x000e620000000800 */
[----:B--2---:R-:W-:-:S07]  /*12880*/  FADD.FTZ R6, R127, R6 ;  /* 0x000000067f067221 */ /* 0x004fce0000010000 */
[----:B------:R-:W2:Y:S01]  /*12890*/  MUFU.EX2 R187, R187 ;  /* 0x000000bb00bb7308 */ /* 0x000ea20000000800 */
[----:B0-----:R-:W-:-:S07]  /*128a0*/  FADD.FTZ R137, R185, R6 ;  /* 0x00000006b9897221 */ /* 0x001fce0000010000 */
        /* <DEDUP_REMOVED lines=67> */
.L_x_4939:
[----:B------:R-:W-:Y:S01]  /*12ce0*/  UIADD3 UR5, UR5, 0x30860, URZ ;  /* 0x0003086005057890 */ /* 0x000fe2000fffe03f */
[----:B------:R-:W-:Y:S01]  /*12cf0*/  ISETP.GT.AND P1, PT, R8, UR59, PT ;  /* 0x0000003b08007c0c */ /* 0x000fe2000bf24270 */
[----:B------:R-:W-:Y:S01]  /*12d00*/  UMOV UR60, UR58 ;  /* 0x0000003a003c7c82 */ /* 0x000fe20008000000 */
[----:B------:R-:W-:Y:S01]  /*12d10*/  UMOV UR38, UR4 ;  /* 0x0000000400267c82 */ /* 0x000fe20008000000 */
[----:B------:R-:W-:Y:S01]  /*12d20*/  UPRMT UR5, UR61, 0x654, UR5 ;  /* 0x000006543d057896 */ /* 0x000fe20008000005 */
[----:B------:R-:W-:Y:S01]  /*12d30*/  F2FP.BF16.F32.PACK_AB R183, R2, R183 ;  /* 0x000000b702b7723e */ /* 0x000fe200000010ff */
[----:B------:R-:W-:Y:S01]  /*12d40*/  VIADD R8, R8, 0xffffffff ;  /* 0xffffffff08087836 */ /* 0x000fe20000000000 */
[----:B------:R-:W-:Y:S01]  /*12d50*/  F2FP.BF16.F32.PACK_AB R170, R3, R170 ;  /* 0x000000aa03aa723e */ /* 0x000fe200000010ff */
[----:B------:R-:W-:Y:S01]  /*12d60*/  IMAD.MOV.U32 R2, RZ, RZ, R20 ;  /* 0x000000ffff027224 */ /* 0x000fe200078e0014 */
[----:B------:R-:W-:Y:S01]  /*12d70*/  F2FP.BF16.F32.PACK_AB R188, R14, R188 ;  /* 0x000000bc0ebc723e */ /* 0x000fe200000010ff */
[----:B------:R-:W-:Y:S01]  /*12d80*/  IMAD.MOV.U32 R3, RZ, RZ, R9 ;  /* 0x000000ffff037224 */ /* 0x000fe200078e0009 */
[----:B------:R-:W-:-:S02]  /*12d90*/  F2FP.BF16.F32.PACK_AB R189, R132, R189 ;  /* 0x000000bd84bd723e */ /* 0x000fc400000010ff */
[----:B------:R-:W-:Y:S01]  /*12da0*/  SYNCS.ARRIVE.TRANS64.RED.A1T0 RZ, [UR5], RZ ;  /* 0x000000ffffff79a7 */ /* 0x000fe20008100405 */
        /* <DEDUP_REMOVED lines=21> */
[----:B------:R-:W-:Y:S01]  /*12f00*/  IMAD.MOV.U32 R2, RZ, RZ, R20 ;  /* 0x000000ffff027224 */ /* 0x000fe200078e0014 */
[----:B------:R-:W-:Y:S01]  /*12f10*/  UMOV UR38, UR4 ;  /* 0x0000000400267c82 */ /* 0x000fe20008000000 */
[----:B------:R-:W-:Y:S01]  /*12f20*/  IMAD.MOV.U32 R3, RZ, RZ, R9 ;  /* 0x000000ffff037224 */ /* 0x000fe200078e0009 */
[----:B------:R-:W-:-:S06]  /*12f30*/  UMOV UR60, UR58 ;  /* 0x0000003a003c7c82 */ /* 0x000fcc0008000000 */
.L_x_4921:
[----:B------:R-:W-:Y:S01]  /*12f40*/  R2UR UR5, R22 ;  /* 0x00000000160572ca */ /* 0x000fe200000e0000 */
[----:B------:R-:W-:Y:S01]  /*12f50*/  ULDC UR4, c[0x0][0x448] ;  /* 0x0001120000047ab9 */ /* 0x000fe20000000800 */
[----:B------:R-:W-:Y:S01]  /*12f60*/  IADD3 R9, R18, 0x1, -R17 ;  /* 0x0000000112097810 */ /* 0x000fe20007ffe811 */
[----:B------:R-:W-:Y:S01]  /*12f70*/  UISETP.NE.AND UP0, UPT, UR4, 0x1, UPT ;  /* 0x000000010400788c */ /* 0x000fe2000bf05270 */
[----:B------:R-:W-:Y:S02]  /*12f80*/  ULDC UR11, c[0x0][0x9e4] ;  /* 0x00027900000b7ab9 */ /* 0x000fe40000000800 */
[----:B------:R-:W-:Y:S01]  /*12f90*/  R2UR UR15, R9 ;  /* 0x00000000090f72ca */ /* 0x000fe200000e0000 */
[----:B------:R-:W-:-:S06]  /*12fa0*/  UISETP.GE.AND UP1, UPT, UR11, 0x1, UPT ;  /* 0x000000010b00788c */ /* 0x000fcc000bf26270 */
[----:B------:R-:W-:Y:S01]  /*12fb0*/  UIADD3 UR14, UR5, 0x7f, URZ ;  /* 0x0000007f050e7890 */ /* 0x000fe2000fffe03f */
[----:B------:R-:W-:Y:S01]  /*12fc0*/  PLOP3.LUT P1, PT, PT, PT, UP1, 0x40, 0x0 ;  /* 0x000000000000781c */ /* 0x000fe20003f2e818 */
[----:B------:R-:W-:Y:S01]  /*12fd0*/  @UP0 ULDC UR4, c[0x0][0x44c] ;  /* 0x0001130000040ab9 */ /* 0x000fe20000000800 */
[----:B------:R-:W-:Y:S01]  /*12fe0*/  @UP0 ULDC UR18, c[0x0][0x450] ;  /* 0x0001140000120ab9 */ /* 0x000fe20000000800 */
[----:B------:R-:W-:-:S04]  /*12ff0*/  UIMAD.WIDE.U32 UR4, UR14, UR4, URZ ;  /* 0x000000040e0472a5 */ /* 0x000fc8000f8e003f */
[----:B------:R-:W-:-:S04]  /*13000*/  @UP0 USHF.R.U32.HI UR14, URZ, UR18, UR5 ;  /* 0x000000123f0e0299 */ /* 0x000fc80008011605 */
[----:B------:R-:W-:-:S04]  /*13010*/  UIADD3 UR14, UR15, UR14, URZ ;  /* 0x0000000e0f0e7290 */ /* 0x000fc8000fffe03f */
[----:B------:R-:W-:Y:S01]  /*13020*/  UIADD3 UR18, UR14, -UR6, URZ ;  /* 0x800000060e127290 */ /* 0x000fe2000fffe03f */
[----:B------:R-:W-:Y:S11]  /*13030*/  @P1 BRA `(.L_x_4941) ;  /* 0x0000000000481947 */ /* 0x000ff60003800000 */
[----:B------:R-:W-:Y:S02]  /*13040*/  UMOV UR6, UR14 ;  /* 0x0000000e00067c82 */ /* 0x000fe40008000000 */
        /* <DEDUP_REMOVED lines=10> */
.L_x_4942:
[----:B------:R-:W-:-:S11]  /*130f0*/  UISETP.NE.AND UP2, UPT, UR11, 0x1, UPT ;  /* 0x000000010b00788c */ /* 0x000fd6000bf45270 */
[----:B------:R-:W-:Y:S02]  /*13100*/  @UP2 ULDC.64 UR4, c[0x0][0x9e8] ;  /* 0x00027a0000042ab9 */ /* 0x000fe40000000a00 */
[----:B------:R-:W-:-:S04]  /*13110*/  UIMAD.WIDE.U32 UR14, UR6, UR4, URZ ;  /* 0x00000004060e72a5 */ /* 0x000fc8000f8e003f */
[----:B------:R-:W-:-:S12]  /*13120*/  @UP2 USHF.R.U32.HI UR6, URZ, UR5, UR15 ;  /* 0x000000053f062299 */ /* 0x000fd8000801160f */
.L_x_4943:
[----:B------:R-:W-:-:S04]  /*13130*/  UIMAD UR6, UR6, UR11, URZ ;  /* 0x0000000b060672a4 */ /* 0x000fc8000f8e023f */
[----:B------:R-:W-:-:S04]  /*13140*/  UISETP.LT.AND UP2, UPT, UR18, UR6, UPT ;  /* 0x000000061200728c */ /* 0x000fc8000bf41270 */
[----:B------:R-:W-:-:S12]  /*13150*/  USEL UR18, UR18, UR6, !UP2 ;  /* 0x0000000612127287 */ /* 0x000fd8000d000000 */
.L_x_4941:
        /* <DEDUP_REMOVED lines=12> */
[----:B------:R-:W-:-:S06]  /*13220*/  UMOV UR4, UR38 ;  /* 0x0000002600047c82 */ /* 0x000fcc0008000000 */
.L_x_4955:
[----:B------:R-:W-:-:S04]  /*13230*/  UISETP.NE.AND UP2, UPT, UR4, 0x1, UPT ;  /* 0x000000010400788c */ /* 0x000fc8000bf45270 */
[----:B------:R-:W-:-:S04]  /*13240*/  USEL UR60, URZ, 0x1, UP2 ;  /* 0x000000013f3c7887 */ /* 0x000fc80009000000 */
[----:B------:R-:W-:Y:S01]  /*13250*/  ULOP3.LUT UR60, UR58, UR60, URZ, 0x3c, !UPT ;  /* 0x0000003c3a3c7292 */ /* 0x000fe2000f8e3c3f */
[----:B------:R-:W-:Y:S11]  /*13260*/  @!P0 BRA `(.L_x_4945) ;  /* 0x0000000000048947 */ /* 0x000ff60003800000 */
[----:B------:R-:W-:Y:S01]  /*13270*/  BPT.TRAP 0x1 ;  /* 0x000000040000795c */ /* 0x000fe20000300000 */
.L_x_4945:
        /* <DEDUP_REMOVED lines=9> */
.L_x_4946:
[-C--:B------:R-:W-:Y:S01]  /*13310*/  FMUL.FTZ R24, R24, R10.reuse ;  /* 0x0000000a18187220 */ /* 0x080fe20000410000 */
[----:B------:R-:W-:Y:S01]  /*13320*/  FMUL.FTZ R25, R25, R10 ;  /* 0x0000000a19197220 */ /* 0x000fe20000410000 */
[----:B-1----:R-:W-:Y:S06]  /*13330*/  @P1 BRA `(.L_x_4947) ;  /* 0x0000000000081947 */ /* 0x002fec0003800000 */
[----:B------:R-:W1:Y:S02]  /*13340*/  SYNCS.PHASECHK.TRANS64.TRYWAIT P1, [UR6+0x30830], R2 ;  /* 0x03083002ff0075a7 */ /* 0x000e640008020146 */
[----:B-1----:R-:W-:Y:S05]  /*13350*/  @!P1 BRA `(.L_x_4948) ;  /* 0x0000012400d09947 */ /* 0x002fea0003800000 */
.L_x_4947:
        /* <DEDUP_REMOVED lines=161> */
.L_x_4949:
[----:B------:R-:W-:Y:S01]  /*13d70*/  ULEA UR5, UR4, UR39, 0x3 ;  /* 0x0000002704057291 */ /* 0x000fe2000f8e183f */
[----:B------:R-:W-:-:S05]  /*13d80*/  IMAD.U32 R0, RZ, RZ, UR58 ;  /* 0x0000003aff007e24 */ /* 0x000fca000f8e00ff */
[----:B------:R-:W-:-:S04]  /*13d90*/  SHF.L.U32 R0, R0, 0x1f, RZ ;  /* 0x0000001f00007819 */ /* 0x000fc800000006ff */
[----:B------:R2:W3:Y:S01]  /*13da0*/  SYNCS.PHASECHK.TRANS64.TRYWAIT P1, [UR5+0x30850], R0 ;  /* 0x03085000ff0075a7 */ /* 0x0004e20008020145 */
[----:B------:R-:W-:Y:S05]  /*13db0*/  @!P0 BRA `(.L_x_4950) ;  /* 0x0000000000048947 */ /* 0x000fea0003800000 */
[----:B------:R-:W-:Y:S01]  /*13dc0*/  BPT.TRAP 0x1 ;  /* 0x000000040000795c */ /* 0x000fe20000300000 */
.L_x_4950:
[----:B---3--:R-:W-:Y:S05]  /*13dd0*/  @P1 BRA `(.L_x_4951) ;  /* 0x0000000000081947 */ /* 0x008fea0003800000 */
[----:B------:R-:W3:Y:S02]  /*13de0*/  SYNCS.PHASECHK.TRANS64.TRYWAIT P1, [UR5+0x30850], R0 ;  /* 0x03085000ff0075a7 */ /* 0x000ee40008020145 */
[----:B---3--:R-:W-:Y:S05]  /*13df0*/  @!P1 BRA `(.L_x_4952) ;  /* 0x0000011c00409947 */ /* 0x008fea0003800000 */
.L_x_4951:
        /* <DEDUP_REMOVED lines=37> */
.L_x_4953:
[----:B0-2---:R-:W-:Y:S01]  /*14050*/  FMNMX.FTZ R0, R120, R9, !PT ;  /* 0x0000000978007209 */ /* 0x005fe20007810000 */
[----:B------:R-:W-:Y:S01]  /*14060*/  ULDC UR4, c[0x0][0x988] ;  /* 0x0002620000047ab9 */ /* 0x000fe20000000800 */
[----:B------:R-:W-:Y:S02]  /*14070*/  UIADD3 UR6, UR6, 0x30840, URZ ;  /* 0x0003084006067890 */ /* 0x000fe4000fffe03f */
[----:B-1----:R-:W-:Y:S01]  /*14080*/  FMNMX.FTZ R3, R121, R0, !PT ;  /* 0x0000000079037209 */ /* 0x002fe20007810000 */
[----:B------:R-:W-:Y:S01]  /*14090*/  UMOV UR10, UR4 ;  /* 0x00000004000a7c82 */ /* 0x000fe20008000000 */
[----:B------:R-:W-:Y:S01]  /*140a0*/  FMNMX.FTZ R0, R122, R11, !PT ;  /* 0x0000000b7a007209 */ /* 0x000fe20007810000 */
[----:B------:R-:W-:-:S03]  /*140b0*/  UPRMT UR6, UR61, 0x654, UR6 ;  /* 0x000006543d067896 */ /* 0x000fc60008000006 */
[----:B------:R-:W-:Y:S02]  /*140c0*/  FMNMX.FTZ R13, R123, R0, !PT ;  /* 0x000000007b0d7209 */ /* 0x000fe40007810000 */
[----:B------:R-:W-:Y:S02]  /*140d0*/  FMNMX.FTZ R0, R124, R3, !PT ;  /* 0x000000037c007209 */ /* 0x000fe40007810000 */
[----:B------:R-:W-:Y:S02]  /*140e0*/  FMNMX.FTZ R2, R126, R13, !PT ;  /* 0x0000000d7e027209 */ /* 0x000fe40007810000 */
[----:B------:R-:W-:Y:S01]  /*140f0*/  FMNMX.FTZ R3, R125, R0, !PT ;  /* 0x000000007d037209 */ /* 0x000fe20007810000 */
[----:B------:R-:W-:Y:S01]  /*14100*/  SYNCS.ARRIVE.TRANS64.RED.A1T0 RZ, [UR6], RZ ;  /* 0x000000ffffff79a7 */ /* 0x000fe20008100406 */
        /* <DEDUP_REMOVED lines=51> */
[----:B------:R-:W-:Y:S01]  /*14440*/  FMUL.FTZ R9, R3, UR10 ;  /* 0x0000000a03097c20 */ /* 0x000fe20008410000 */
[C---:B------:R-:W-:Y:S02]  /*14450*/  FADD.FTZ R0, -R2.reuse, R11 ;  /* 0x0000000b02007221 */ /* 0x040fe40000010100 */
[----:B------:R-:W-:Y:S01]  /*14460*/  MUFU.EX2 R10, R14 ;  /* 0x0000000e000a7308 */ /* 0x000fe20000000800 */
[--C-:B------:R-:W-:Y:S01]  /*14470*/  FFMA.FTZ R169, R121, UR10, -R9.reuse ;  /* 0x0000000a79a97c23 */ /* 0x100fe20008010809 */
[--C-:B------:R-:W-:Y:S01]  /*14480*/  FFMA.FTZ R121, R129, UR10, -R9.reuse ;  /* 0x0000000a81797c23 */ /* 0x100fe20008010809 */
[----:B------:R-:W-:Y:S01]  /*14490*/  FMUL.FTZ R129, R2, UR10 ;  /* 0x0000000a02817c20 */ /* 0x000fe20008410000 */
[--C-:B------:R-:W-:Y:S01]  /*144a0*/  FFMA.FTZ R188, R120, UR10, -R9.reuse ;  /* 0x0000000a78bc7c23 */ /* 0x100fe20008010809 */
[----:B------:R-:W-:Y:S01]  /*144b0*/  FMUL.FTZ R0, R0, UR10 ;  /* 0x0000000a00007c20 */ /* 0x000fe20008410000 */
        /* <DEDUP_REMOVED lines=8> */
[--C-:B------:R-:W-:Y:S01]  /*14540*/  FFMA.FTZ R185, R130, UR10, -R129.reuse ;  /* 0x0000000a82b97c23 */ /* 0x100fe20008010881 */
[----:B------:R-:W-:Y:S01]  /*14550*/  FFMA.FTZ R126, R131, UR10, -R129 ;  /* 0x0000000a837e7c23 */ /* 0x000fe20008010881 */
[--C-:B------:R-:W-:Y:S01]  /*14560*/  FFMA.FTZ R180, R136, UR10, -R9.reuse ;  /* 0x0000000a88b47c23 */ /* 0x100fe20008010809 */
[----:B------:R-:W-:Y:S01]  /*14570*/  FFMA.FTZ R186, R132, UR10, -R9 ;  /* 0x0000000a84ba7c23 */ /* 0x000fe20008010809 */
[----:B------:R-:W-:Y:S01]  /*14580*/  MUFU.EX2 R0, R0 ;  /* 0x0000000000007308 */ /* 0x000fe20000000800 */
[----:B------:R-:W-:Y:S01]  /*14590*/  FFMA.FTZ R187, R134, UR10, -R129 ;  /* 0x0000000a86bb7c23 */ /* 0x000fe20008010881 */
[--C-:B------:R-:W-:Y:S01]  /*145a0*/  FFMA.FTZ R21, R137, UR10, -R9.reuse ;  /* 0x0000000a89157c23 */ /* 0x100fe20008010809 */
[----:B------:R-:W-:Y:S01]  /*145b0*/  FFMA.FTZ R120, R133, UR10, -R9 ;  /* 0x0000000a85787c23 */ /* 0x000fe20008010809 */
[--C-:B------:R-:W-:Y:S01]  /*145c0*/  FFMA.FTZ R125, R135, UR10, -R129.reuse ;  /* 0x0000000a877d7c23 */ /* 0x100fe20008010881 */
[--C-:B------:R-:W-:Y:S01]  /*145d0*/  FFMA.FTZ R181, R138, UR10, -R129.reuse ;  /* 0x0000000a8ab57c23 */ /* 0x100fe20008010881 */
        /* <DEDUP_REMOVED lines=22> */
[----:B------:R-:W-:Y:S01]  /*14740*/  FFMA.FTZ R174, R156, UR10, -R9 ;  /* 0x0000000a9cae7c23 */ /* 0x000fe20008010809 */
[----:B------:R-:W-:Y:S01]  /*14750*/  FFMA.FTZ R175, R158, UR10, -R129 ;  /* 0x0000000a9eaf7c23 */ /* 0x000fe20008010881 */
[----:B------:R-:W-:Y:S01]  /*14760*/  FFMA.FTZ R12, R157, UR10, -R9 ;  /* 0x0000000a9d0c7c23 */ /* 0x000fe20008010809 */
[----:B------:R-:W-:Y:S01]  /*14770*/  FFMA.FTZ R132, R159, UR10, -R129 ;  /* 0x0000000a9f847c23 */ /* 0x000fe20008010881 */
[----:B------:R-:W1:Y:S01]  /*14780*/  MUFU.EX2 R190, R190 ;  /* 0x000000be00be7308 */ /* 0x000e620000000800 */
[----:B0-----:R-:W-:Y:S01]  /*14790*/  FADD.FTZ R137, R169, R136 ;  /* 0x00000088a9897221 */ /* 0x001fe20000010000 */
[----:B------:R-:W-:Y:S01]  /*147a0*/  FFMA.FTZ R168, R160, UR10, -R9 ;  /* 0x0000000aa0a87c23 */ /* 0x000fe20008010809 */
[----:B------:R-:W-:Y:S01]  /*147b0*/  FFMA.FTZ R130, R162, UR10, -R129 ;  /* 0x0000000aa2827c23 */ /* 0x000fe20008010881 */
[----:B------:R-:W-:Y:S01]  /*147c0*/  FFMA.FTZ R11, R161, UR10, -R9 ;  /* 0x0000000aa10b7c23 */ /* 0x000fe20008010809 */
[----:B------:R-:W-:Y:S01]  /*147d0*/  FFMA.FTZ R131, R163, UR10, -R129 ;  /* 0x0000000aa3837c23 */ /* 0x000fe20008010881 */
[----:B------:R-:W-:Y:S01]  /*147e0*/  FFMA.FTZ R170, R164, UR10, -R9 ;  /* 0x0000000aa4aa7c23 */ /* 0x000fe20008010809 */
[----:B------:R-:W-:Y:S01]  /*147f0*/  FFMA.FTZ R171, R166, UR10, -R129 ;  /* 0x0000000aa6ab7c23 */ /* 0x000fe20008010881 */
[----:B------:R-:W0:Y:S01]  /*14800*/  MUFU.EX2 R191, R191 ;  /* 0x000000bf00bf7308 */ /* 0x000e220000000800 */
[----:B--2---:R-:W-:Y:S01]  /*14810*/  FADD.FTZ R6, R128, R7 ;  /* 0x0000000780067221 */ /* 0x004fe20000010000 */
[----:B------:R-:W-:Y:S01]  /*14820*/  FFMA.FTZ R9, R165, UR10, -R9 ;  /* 0x0000000aa5097c23 */ /* 0x000fe20008010809 */
        /* <DEDUP_REMOVED lines=89> */
.L_x_4954:
[----:B------:R-:W-:Y:S01]  /*14dc0*/  UIADD3 UR5, UR5, 0x30860, URZ ;  /* 0x0003086005057890 */ /* 0x000fe2000fffe03f */
[C---:B------:R-:W-:Y:S01]  /*14dd0*/  ISETP.GT.AND P1, PT, R8.reuse, UR59, PT ;  /* 0x0000003b08007c0c */ /* 0x040fe2000bf24270 */
        /* <DEDUP_REMOVED lines=32> */
.L_x_4944:
[----:B------:R-:W-:-:S13]  /*14fe0*/  R2UR UR4, R193 ;  /* 0x00000000c10472ca */ /* 0x000fda00000e0000 */
[----:B------:R-:W-:-:S13]  /*14ff0*/  ISETP.GE.AND P1, PT, R8, UR4, PT ;  /* 0x0000000408007c0c */ /* 0x000fda000bf26270 */
[----:B------:R-:W-:Y:S05]  /*15000*/  @!P1 BRA `(.L_x_4956) ;  /* 0x0000003000349947 */ /* 0x000fea0003800000 */
[----:B------:R-:W-:Y:S01]  /*15010*/  IMAD.MOV.U32 R9, RZ, RZ, R2 ;  /* 0x000000ffff097224 */ /* 0x000fe200078e0002 */
[----:B------:R-:W-:Y:S01]  /*15020*/  UMOV UR58, UR60 ;  /* 0x0000003c003a7c82 */ /* 0x000fe20008000000 */
[----:B------:R-:W-:Y:S01]  /*15030*/  IMAD.MOV.U32 R11, RZ, RZ, R3 ;  /* 0x000000ffff0b7224 */ /* 0x000fe200078e0003 */
[----:B------:R-:W-:Y:S01]  /*15040*/  UMOV UR4, UR38 ;  /* 0x0000002600047c82 */ /* 0x000fe20008000000 */
[----:B------:R-:W-:-:S05]  /*15050*/  ULDC UR59, c[0x0][0x9e4] ;  /* 0x00027900003b7ab9 */ /* 0x000fca0000000800 */
.L_x_4975:
[----:B------:R-:W-:-:S04]  /*15060*/  UISETP.NE.AND UP2, UPT, UR4, 0x1, UPT ;  /* 0x000000010400788c */ /* 0x000fc8000bf45270 */
[----:B------:R-:W-:-:S04]  /*15070*/  USEL UR60, URZ, 0x1, UP2 ;  /* 0x000000013f3c7887 */ /* 0x000fc80009000000 */
[----:B------:R-:W-:Y:S01]  /*15080*/  ULOP3.LUT UR60, UR58, UR60, URZ, 0x3c, !UPT ;  /* 0x0000003c3a3c7292 */ /* 0x000fe2000f8e3c3f */
[----:B------:R-:W-:Y:S11]  /*15090*/  @!P0 BRA `(.L_x_4957) ;  /* 0x0000000000048947 */ /* 0x000ff60003800000 */
[----:B------:R-:W-:Y:S01]  /*150a0*/  BPT.TRAP 0x1 ;  /* 0x000000040000795c */ /* 0x000fe20000300000 */
.L_x_4957:
        /* <DEDUP_REMOVED lines=9> */
.L_x_4958:
[-C--:B------:R-:W-:Y:S01]  /*15140*/  FMUL.FTZ R24, R24, R10.reuse ;  /* 0x0000000a18187220 */ /* 0x080fe20000410000 */
[----:B------:R-:W-:Y:S01]  /*15150*/  FMUL.FTZ R25, R25, R10 ;  /* 0x0000000a19197220 */ /* 0x000fe20000410000 */
[----:B-1----:R-:W-:Y:S06]  /*15160*/  @P1 BRA `(.L_x_4959) ;  /* 0x0000000000081947 */ /* 0x002fec0003800000 */
[----:B------:R-:W1:Y:S02]  /*15170*/  SYNCS.PHASECHK.TRANS64.TRYWAIT P1, [UR6+0x30830], R2 ;  /* 0x03083002ff0075a7 */ /* 0x000e640008020146 */
[----:B-1----:R-:W-:Y:S05]  /*15180*/  @!P1 BRA `(.L_x_4960) ;  /* 0x0000010800749947 */ /* 0x002fea0003800000 */
.L_x_4959:
        /* <DEDUP_REMOVED lines=161> */
.L_x_4961:
[----:B------:R-:W-:Y:S01]  /*15ba0*/  ULEA UR5, UR4, UR39, 0x3 ;  /* 0x0000002704057291 */ /* 0x000fe2000f8e183f */
[----:B------:R-:W-:-:S05]  /*15bb0*/  IMAD.U32 R0, RZ, RZ, UR58 ;  /* 0x0000003aff007e24 */ /* 0x000fca000f8e00ff */
[----:B------:R-:W-:-:S04]  /*15bc0*/  SHF.L.U32 R0, R0, 0x1f, RZ ;  /* 0x0000001f00007819 */ /* 0x000fc800000006ff */
[----:B------:R2:W3:Y:S01]  /*15bd0*/  SYNCS.PHASECHK.TRANS64.TRYWAIT P1, [UR5+0x30850], R0 ;  /* 0x03085000ff0075a7 */ /* 0x0004e20008020145 */
[----:B------:R-:W-:Y:S05]  /*15be0*/  @!P0 BRA `(.L_x_4962) ;  /* 0x0000000000048947 */ /* 0x000fea0003800000 */
[----:B------:R-:W-:Y:S01]  /*15bf0*/  BPT.TRAP 0x1 ;  /* 0x000000040000795c */ /* 0x000fe20000300000 */
.L_x_4962:
[----:B---3--:R-:W-:Y:S05]  /*15c00*/  @P1 BRA `(.L_x_4963) ;  /* 0x0000000000081947 */ /* 0x008fea0003800000 */
[----:B------:R-:W3:Y:S02]  /*15c10*/  SYNCS.PHASECHK.TRANS64.TRYWAIT P1, [UR5+0x30850], R0 ;  /* 0x03085000ff0075a7 */ /* 0x000ee40008020145 */
[----:B---3--:R-:W-:Y:S05]  /*15c20*/  @!P1 BRA `(.L_x_4964) ;  /* 0x000000fc00e49947 */ /* 0x008fea0003800000 */
.L_x_4963:
        /* <DEDUP_REMOVED lines=37> */
.L_x_4965:
[----:B------:R-:W-:Y:S01]  /*15e80*/  R2UR UR4, R22 ;  /* 0x00000000160472ca */ /* 0x000fe200000e0000 */
[----:B------:R-:W-:Y:S01]  /*15e90*/  IMAD R15, R8, -0x60, RZ ;  /* 0xffffffa0080f7824 */ /* 0x000fe200078e02ff */
[----:B------:R-:W-:Y:S01]  /*15ea0*/  PLOP3.LUT P1, PT, PT, PT, UP0, 0x80, 0x0 ;  /* 0x000000000000781c */ /* 0x000fe20003f2f008 */
[----:B------:R-:W-:Y:S01]  /*15eb0*/  UIADD3 UR6, UR6, 0x30840, URZ ;  /* 0x0003084006067890 */ /* 0x000fe2000fffe03f */
[----:B------:R-:W-:Y:S01]  /*15ec0*/  PLOP3.LUT P2, PT, PT, PT, UP0, 0x80, 0x0 ;  /* 0x000000000000781c */ /* 0x000fe20003f4f008 */
[----:B------:R-:W-:Y:S01]  /*15ed0*/  ULDC UR11, c[0x0][0x9dc] ;  /* 0x00027700000b7ab9 */ /* 0x000fe20000000800 */
[----:B------:R-:W-:Y:S01]  /*15ee0*/  ULDC UR10, c[0x0][0x9e0] ;  /* 0x00027800000a7ab9 */ /* 0x000fe20000000800 */
[----:B------:R-:W-:-:S06]  /*15ef0*/  UPRMT UR6, UR61, 0x654, UR6 ;  /* 0x000006543d067896 */ /* 0x000fcc0008000006 */
[----:B------:R-:W-:Y:S01]  /*15f00*/  VIADD R20, R23, UR4 ;  /* 0x0000000417147c36 */ /* 0x000fe20008000000 */
[----:B------:R-:W-:Y:S02]  /*15f10*/  @UP0 ULDC UR4, c[0x0][0x44c] ;  /* 0x0001130000040ab9 */ /* 0x000fe40000000800 */
[----:B------:R-:W-:Y:S01]  /*15f20*/  SYNCS.ARRIVE.TRANS64.RED.A1T0 RZ, [UR6], RZ ;  /* 0x000000ffffff79a7 */ /* 0x000fe20008100406 */
[----:B0-2---:R-:W-:Y:S01]  /*15f30*/  @P1 IMAD.HI.U32 R0, R20, UR4, RZ ;  /* 0x0000000414001c27 */ /* 0x005fe2000f8e00ff */
[----:B------:R-:W-:Y:S01]  /*15f40*/  @UP0 ULDC UR4, c[0x0][0x450] ;  /* 0x0001140000040ab9 */ /* 0x000fe20000000800 */
[----:B------:R-:W-:-:S03]  /*15f50*/  PLOP3.LUT P1, PT, PT, PT, UP1, 0x40, 0x0 ;  /* 0x000000000000781c */ /* 0x000fc60003f2e818 */
[----:B------:R-:W-:Y:S01]  /*15f60*/  @P2 SHF.R.U32.HI R20, RZ, UR4, R0 ;  /* 0x00000004ff142c19 */ /* 0x000fe20008011600 */
[----:B------:R-:W-:Y:S01]  /*15f70*/  ULOP3.LUT UR4, URZ, UR11, URZ, 0x33, !UPT ;  /* 0x0000000b3f047292 */ /* 0x000fe2000f8e333f */
[----:B------:R-:W-:-:S03]  /*15f80*/  IADD3 R0, -R19, 0x1, R15 ;  /* 0x0000000113007810 */ /* 0x000fc60007ffe10f */
[----:B------:R-:W0:Y:S01]  /*15f90*/  SHFL.IDX PT, R21, R20, RZ, 0x1c1f ;  /* 0x001c1fff14157589 */ /* 0x000e2200000e0000 */
[----:B------:R-:W-:-:S05]  /*15fa0*/  IADD3 R0, -R17, R0, R18 ;  /* 0x0000000011007210 */ /* 0x000fca0007ffe112 */
[C---:B------:R-:W-:Y:S02]  /*15fb0*/  VIADD R14, R0.reuse, UR10 ;  /* 0x0000000a000e7c36 */ /* 0x040fe40008000000 */
[----:B------:R-:W-:Y:S02]  /*15fc0*/  VIADD R13, R0, UR4 ;  /* 0x00000004000d7c36 */ /* 0x000fe40008000000 */
[----:B------:R-:W-:Y:S02]  /*15fd0*/  IMAD.IADD R0, R15, 0x1, -R19 ;  /* 0x000000010f007824 */ /* 0x000fe400078e0a13 */
[--C-:B0-----:R-:W-:Y:S02]  /*15fe0*/  IMAD.IADD R12, R14, 0x1, R21.reuse ;  /* 0x000000010e0c7824 */ /* 0x101fe400078e0215 */
[----:B------:R-:W-:Y:S01]  /*15ff0*/  IMAD.IADD R10, R13, 0x1, R21 ;  /* 0x000000010d0a7824 */ /* 0x000fe200078e0215 */
        /* <DEDUP_REMOVED lines=8> */
[----:B-1----:R-:W0:Y:S02]  /*16080*/  @P1 LDC.64 R2, c[0x0][0x9e8] ;  /* 0x00027a00ff021b82 */ /* 0x002e240000000a00 */
[----:B0-----:R-:W-:-:S05]  /*16090*/  @P1 IMAD.HI.U32 R2, R21, R2, RZ ;  /* 0x0000000215021227 */ /* 0x001fca00078e00ff */
[----:B------:R-:W-:-:S04]  /*160a0*/  @P1 SHF.R.U32.HI R21, RZ, R3, R2 ;  /* 0x00000003ff151219 */ /* 0x000fc80000011602 */
[----:B------:R-:W-:Y:S01]  /*160b0*/  LOP3.LUT R21, RZ, R21, RZ, 0x33, !PT ;  /* 0x00000015ff157212 */ /* 0x000fe200078e33ff */
[----:B------:R-:W-:Y:S06]  /*160c0*/  BRA `(.L_x_4969) ;  /* 0x0000000000147947 */ /* 0x000fec0003800000 */
.L_x_4968:
[----:B------:R-:W-:-:S05]  /*160d0*/  IMAD.U32 R168, RZ, RZ, UR59 ;  /* 0x0000003bffa87e24 */ /* 0x000fca000f8e00ff */
[----:B------:R-:W-:-:S13]  /*160e0*/  ISETP.NE.AND P1, PT, R168, 0x1, PT ;  /* 0x00000001a800780c */ /* 0x000fda0003f25270 */
[----:B-1----:R-:W0:Y:S02]  /*160f0*/  @P1 LDC.64 R2, c[0x0][0x9e8] ;  /* 0x00027a00ff021b82 */ /* 0x002e240000000a00 */
[----:B0-----:R-:W-:-:S05]  /*16100*/  @P1 IMAD.HI.U32 R2, R21, R2, RZ ;  /* 0x0000000215021227 */ /* 0x001fca00078e00ff */
[----:B------:R-:W-:-:S07]  /*16110*/  @P1 SHF.R.U32.HI R21, RZ, R3, R2 ;  /* 0x00000003ff151219 */ /* 0x000fce0000011602 */
.L_x_4969:
[----:B------:R-:W-:Y:S05]  /*16120*/  BSYNC B0 ;  /* 0x0000000000007941 */ /* 0x000fea0003800000 */
.L_x_4967:
[----:B------:R-:W-:-:S05]  /*16130*/  IMAD R21, R21, R168, R0 ;  /* 0x000000a815157224 */ /* 0x000fca00078e0200 */
[----:B------:R-:W-:Y:S02]  /*16140*/  VIADDMNMX R12, R21, R168, R12, PT ;  /* 0x000000a8150c7246 */ /* 0x000fe4000380010c */
[----:B------:R-:W-:-:S07]  /*16150*/  VIMNMX R10, R10, R21, !PT ;  /* 0x000000150a0a7248 */ /* 0x000fce0007fe0100 */
.L_x_4966:
        /* <DEDUP_REMOVED lines=151> */
.L_x_4972:
[----:B------:R-:W-:-:S05]  /*16ad0*/  IMAD.U32 R12, RZ, RZ, UR59 ;  /* 0x0000003bff0c7e24 */ /* 0x000fca000f8e00ff */
[----:B------:R-:W-:-:S13]  /*16ae0*/  ISETP.NE.AND P6, PT, R12, 0x1, PT ;  /* 0x000000010c00780c */ /* 0x000fda0003fc5270 */
[----:B-1----:R-:W0:Y:S02]  /*16af0*/  @P6 LDC.64 R2, c[0x0][0x9e8] ;  /* 0x00027a00ff026b82 */ /* 0x002e240000000a00 */
[----:B0-----:R-:W-:-:S05]  /*16b00*/  @P6 IMAD.HI.U32 R2, R10, R2, RZ ;  /* 0x000000020a026227 */ /* 0x001fca00078e00ff */
[----:B------:R-:W-:-:S07]  /*16b10*/  @P6 SHF.R.U32.HI R10, RZ, R3, R2 ;  /* 0x00000003ff0a6219 */ /* 0x000fce0000011602 */
.L_x_4973:
[----:B------:R-:W-:Y:S05]  /*16b20*/  BSYNC B0 ;  /* 0x0000000000007941 */ /* 0x000fea0003800000 */
.L_x_4971:
[----:B------:R-:W-:-:S05]  /*16b30*/  IMAD R3, R10, R12, R0 ;  /* 0x0000000c0a037224 */ /* 0x000fca00078e0200 */
[----:B------:R-:W-:Y:S02]  /*16b40*/  VIADDMNMX R14, R3, R12, R14, PT ;  /* 0x0000000c030e7246 */ /* 0x000fe4000380010e */
[----:B------:R-:W-:-:S07]  /*16b50*/  VIMNMX R13, R13, R3, !PT ;  /* 0x000000030d0d7248 */ /* 0x000fce0007fe0100 */
.L_x_4970:
[C---:B------:R-:W-:Y:S01]  /*16b60*/  ISETP.GT.AND P1, PT, R13.reuse, 0x1, !P1 ;  /* 0x000000010d00780c */ /* 0x040fe20004f24270 */
[----:B------:R-:W-:Y:S01]  /*16b70*/  ULDC UR4, c[0x0][0x988] ;  /* 0x0002620000047ab9 */ /* 0x000fe20000000800 */
[----:B------:R-:W-:Y:S01]  /*16b80*/  ISETP.GT.AND P2, PT, R13, 0x8, !P2 ;  /* 0x000000080d00780c */ /* 0x000fe20005744270 */
[----:B------:R-:W-:Y:S01]  /*16b90*/  UMOV UR10, UR4 ;  /* 0x00000004000a7c82 */ /* 0x000fe20008000000 */
        /* <DEDUP_REMOVED lines=13> */
[----:B-1----:R-:W-:Y:S02]  /*16c70*/  FMNMX.FTZ R3, R121, R0, !PT ;  /* 0x0000000079037209 */ /* 0x002fe40007810000 */
        /* <DEDUP_REMOVED lines=91> */
[----:B------:R-:W-:Y:S02]  /*17230*/  ISETP.GT.AND P1, PT, R13, 0x48, !P6 ;  /* 0x000000480d00780c */ /* 0x000fe40007724270 */
[C---:B------:R-:W-:Y:S02]  /*17240*/  ISETP.LT.OR P2, PT, R14.reuse, 0x1, P2 ;  /* 0x000000010e00780c */ /* 0x040fe40001741670 */
[----:B------:R-:W-:Y:S02]  /*17250*/  ISETP.LT.OR P1, PT, R14, 0x49, P1 ;  /* 0x000000490e00780c */ /* 0x000fe40000f21670 */
[----:B------:R-:W-:-:S02]  /*17260*/  FSEL R122, R122, -INF , !P2 ;  /* 0xff8000007a7a7808 */ /* 0x000fc40005000000 */
[----:B------:R-:W-:Y:S02]  /*17270*/  FSEL R158, R158, -INF , !P1 ;  /* 0xff8000009e9e7808 */ /* 0x000fe40004800000 */
[C---:B------:R-:W-:Y:S02]  /*17280*/  LOP3.LUT P6, RZ, R16.reuse, 0x1, RZ, 0xc0, !PT ;  /* 0x0000000110ff7812 */ /* 0x040fe400078cc0ff */
[----:B------:R-:W-:Y:S02]  /*17290*/  LOP3.LUT P1, RZ, R16, 0x20, RZ, 0xc0, !PT ;  /* 0x0000002010ff7812 */ /* 0x000fe4000782c0ff */
[----:B------:R-:W-:Y:S02]  /*172a0*/  FMNMX.FTZ R2, R122, R9, !PT ;  /* 0x000000097a027209 */ /* 0x000fe40007810000 */
[C---:B------:R-:W-:Y:S02]  /*172b0*/  ISETP.GT.AND P1, PT, R13.reuse, 0x49, !P1 ;  /* 0x000000490d00780c */ /* 0x040fe40004f24270 */
        /* <DEDUP_REMOVED lines=8> */
[----:B------:R-:W-:Y:S02]  /*17340*/  FSEL R167, R167, -INF , !P6 ;  /* 0xff800000a7a77808 */ /* 0x000fe40007000000 */
[----:B------:R-:W-:Y:S02]  /*17350*/  FMNMX.FTZ R13, R131, R2, !PT ;  /* 0x00000002830d7209 */ /* 0x000fe40007810000 */
[----:B------:R-:W-:Y:S02]  /*17360*/  FSETP.NEU.FTZ.AND P2, PT, R3, -INF , PT ;  /* 0xff8000000300780b */ /* 0x000fe40003f5d000 */
[----:B------:R-:W-:Y:S02]  /*17370*/  FMNMX.FTZ R2, R134, R13, !PT ;  /* 0x0000000d86027209 */ /* 0x000fe40007810000 */
[----:B------:R-:W-:-:S02]  /*17380*/  FSEL R0, R0, RZ, P2 ;  /* 0x000000ff00007208 */ /* 0x000fc40001000000 */
        /* <DEDUP_REMOVED lines=12> */
[----:B------:R0:W-:Y:S01]  /*17450*/  MUFU.EX2 R13, R129 ;  /* 0x00000081000d7308 */ /* 0x0001e20000000800 */
        /* <DEDUP_REMOVED lines=32> */
[----:B------:R-:W-:Y:S02]  /*17660*/  MUFU.EX2 R184, R184 ;  /* 0x000000b800b87308 */ /* 0x000fe40000000800 */
[----:B------:R-:W1:Y:S06]  /*17670*/  SHFL.BFLY PT, R21, R2, 0x2, 0x1f ;  /* 0x0c401f0002157f89 */ /* 0x000e6c00000e0000 */
[----:B------:R-:W-:Y:S08]  /*17680*/  MUFU.EX2 R186, R186 ;  /* 0x000000ba00ba7308 */ /* 0x000ff00000000800 */
[----:B------:R-:W-:Y:S08]  /*17690*/  MUFU.EX2 R12, R12 ;  /* 0x0000000c000c7308 */ /* 0x000ff00000000800 */
[----:B------:R-:W-:Y:S01]  /*176a0*/  MUFU.EX2 R180, R180 ;  /* 0x000000b400b47308 */ /* 0x000fe20000000800 */
[----:B-1----:R-:W-:Y:S01]  /*176b0*/  FMNMX.FTZ R10, R2, R21, !PT ;  /* 0x00000015020a7209 */ /* 0x002fe20007810000 */
[----:B------:R-:W-:Y:S01]  /*176c0*/  FFMA.FTZ R21, R161, UR10, -R0 ;  /* 0x0000000aa1157c23 */ /* 0x000fe20008010800 */
[----:B------:R-:W-:-:S03]  /*176d0*/  FSEL R0, R3, RZ, P2 ;  /* 0x000000ff03007208 */ /* 0x000fc60001000000 */
[----:B0-----:R-:W0:Y:S02]  /*176e0*/  SHFL.BFLY PT, R129, R10, 0x1, 0x1f ;  /* 0x0c201f000a817f89 */ /* 0x001e2400000e0000 */
[----:B------:R-:W-:Y:S01]  /*176f0*/  MUFU.EX2 R20, R20 ;  /* 0x0000001400147308 */ /* 0x000fe20000000800 */
[----:B------:R-:W-:-:S04]  /*17700*/  FADD.FTZ R0, -R0, R11 ;  /* 0x0000000b00007221 */ /* 0x000fc80000010100 */
[----:B------:R-:W-:-:S03]  /*17710*/  FMUL.FTZ R0, R0, UR10 ;  /* 0x0000000a00007c20 */ /* 0x000fc60008410000 */
[----:B------:R-:W-:Y:S08]  /*17720*/  MUFU.EX2 R182, R182 ;  /* 0x000000b600b67308 */ /* 0x000ff00000000800 */
[----:B------:R-:W-:Y:S01]  /*17730*/  MUFU.EX2 R128, R128 ;  /* 0x0000008000807308 */ /* 0x000fe20000000800 */
[----:B0-----:R-:W-:-:S07]  /*17740*/  FMNMX.FTZ R2, R10, R129, !PT ;  /* 0x000000810a027209 */ /* 0x001fce0007810000 */
[----:B------:R-:W-:Y:S01]  /*17750*/  MUFU.EX2 R176, R176 ;  /* 0x000000b000b07308 */ /* 0x000fe20000000800 */
[C---:B------:R-:W-:Y:S01]  /*17760*/  FSETP.NEU.FTZ.AND P1, PT, R2.reuse, -INF , PT ;  /* 0xff8000000200780b */ /* 0x040fe20003f3d000 */
[----:B------:R-:W-:-:S06]  /*17770*/  FMUL.FTZ R129, R2, UR10 ;  /* 0x0000000a02817c20 */ /* 0x000fcc0008410000 */
[----:B------:R0:W1:Y:S01]  /*17780*/  MUFU.EX2 R10, R0 ;  /* 0x00000000000a7308 */ /* 0x0000620000000800 */
[----:B------:R-:W-:-:S05]  /*17790*/  FSEL R129, R129, RZ, P1 ;  /* 0x000000ff81817208 */ /* 0x000fca0000800000 */
[--C-:B------:R-:W-:Y:S01]  /*177a0*/  FFMA.FTZ R189, R122, UR10, -R129.reuse ;  /* 0x0000000a7abd7c23 */ /* 0x100fe20008010881 */
[--C-:B------:R-:W-:Y:S01]  /*177b0*/  FFMA.FTZ R132, R123, UR10, -R129.reuse ;  /* 0x0000000a7b847c23 */ /* 0x100fe20008010881 */
[--C-:B------:R-:W-:Y:S01]  /*177c0*/  FFMA.FTZ R191, R126, UR10, -R129.reuse ;  /* 0x0000000a7ebf7c23 */ /* 0x100fe20008010881 */
[----:B0-----:R-:W-:Y:S01]  /*177d0*/  FSEL R0, R2, RZ, P1 ;  /* 0x000000ff02007208 */ /* 0x001fe20000800000 */
[--C-:B------:R-:W-:Y:S01]  /*177e0*/  FFMA.FTZ R127, R127, UR10, -R129.reuse ;  /* 0x0000000a7f7f7c23 */ /* 0x100fe20008010881 */
[--C-:B------:R-:W-:Y:S01]  /*177f0*/  FFMA.FTZ R185, R130, UR10, -R129.reuse ;  /* 0x0000000a82b97c23 */ /* 0x100fe20008010881 */
[----:B------:R-:W-:Y:S01]  /*17800*/  MUFU.EX2 R189, R189 ;  /* 0x000000bd00bd7308 */ /* 0x000fe20000000800 */
[----:B------:R-:W-:Y:S01]  /*17810*/  FFMA.FTZ R126, R131, UR10, -R129 ;  /* 0x0000000a837e7c23 */ /* 0x000fe20008010881 */
[----:B------:R-:W-:Y:S01]  /*17820*/  FADD.FTZ R0, -R0, R9 ;  /* 0x0000000900007221 */ /* 0x000fe20000010100 */
[--C-:B------:R-:W-:Y:S01]  /*17830*/  FFMA.FTZ R187, R134, UR10, -R129.reuse ;  /* 0x0000000a86bb7c23 */ /* 0x100fe20008010881 */
[--C-:B------:R-:W-:Y:S01]  /*17840*/  FFMA.FTZ R123, R135, UR10, -R129.reuse ;  /* 0x0000000a877b7c23 */ /* 0x100fe20008010881 */
[----:B-1----:R-:W-:Y:S01]  /*17850*/  FFMA.FTZ R136, R10, R7, R188 ;  /* 0x000000070a887223 */ /* 0x002fe200000100bc */
[----:B------:R-:W-:Y:S01]  /*17860*/  FMUL.FTZ R0, R0, UR10 ;  /* 0x0000000a00007c20 */ /* 0x000fe20008410000 */
[--C-:B------:R-:W-:Y:S01]  /*17870*/  FFMA.FTZ R181, R138, UR10, -R129.reuse ;  /* 0x0000000a8ab57c23 */ /* 0x100fe20008010881 */
[----:B------:R-:W-:Y:S01]  /*17880*/  MUFU.EX2 R132, R132 ;  /* 0x0000008400847308 */ /* 0x000fe20000000800 */
[----:B------:R-:W-:Y:S01]  /*17890*/  FADD.FTZ R137, R15, R136 ;  /* 0x000000880f897221 */ /* 0x000fe20000010000 */
[--C-:B------:R-:W-:Y:S01]  /*178a0*/  FFMA.FTZ R122, R139, UR10, -R129.reuse ;  /* 0x0000000a8b7a7c23 */ /* 0x100fe20008010881 */
[--C-:B------:R-:W-:Y:S01]  /*178b0*/  FFMA.FTZ R183, R142, UR10, -R129.reuse ;  /* 0x0000000a8eb77c23 */ /* 0x100fe20008010881 */
[----:B------:R-:W-:Y:S01]  /*178c0*/  FFMA.FTZ R9, R143, UR10, -R129 ;  /* 0x0000000a8f097c23 */ /* 0x000fe20008010881 */
[----:B------:R-:W-:Y:S01]  /*178d0*/  FADD.FTZ R137, R190, R137 ;  /* 0x00000089be897221 */ /* 0x000fe20000010000 */
[--C-:B------:R-:W-:Y:S01]  /*178e0*/  FFMA.FTZ R177, R146, UR10, -R129.reuse ;  /* 0x0000000a92b17c23 */ /* 0x100fe20008010881 */
[----:B------:R-:W-:Y:S01]  /*178f0*/  FFMA.FTZ R133, R147, UR10, -R129 ;  /* 0x0000000a93857c23 */ /* 0x000fe20008010881 */
[----:B------:R-:W0:Y:S01]  /*17900*/  MUFU.EX2 R0, R0 ;  /* 0x0000000000007308 */ /* 0x000e220000000800 */
[----:B------:R-:W-:Y:S01]  /*17910*/  FADD.FTZ R137, R14, R137 ;  /* 0x000000890e897221 */ /* 0x000fe20000010000 */
[--C-:B------:R-:W-:Y:S01]  /*17920*/  FFMA.FTZ R179, R150, UR10, -R129.reuse ;  /* 0x0000000a96b37c23 */ /* 0x100fe20008010881 */
[--C-:B------:R-:W-:Y:S01]  /*17930*/  FFMA.FTZ R135, R151, UR10, -R129.reuse ;  /* 0x0000000a97877c23 */ /* 0x100fe20008010881 */
[----:B------:R-:W-:Y:S01]  /*17940*/  FFMA.FTZ R173, R154, UR10, -R129 ;  /* 0x0000000a9aad7c23 */ /* 0x000fe20008010881 */
[----:B------:R-:W-:Y:S01]  /*17950*/  FADD.FTZ R136, R184, R137 ;  /* 0x00000089b8887221 */ /* 0x000fe20000010000 */
[--C-:B------:R-:W-:Y:S01]  /*17960*/  FFMA.FTZ R134, R155, UR10, -R129.reuse ;  /* 0x0000000a9b867c23 */ /* 0x100fe20008010881 */
[--C-:B------:R-:W-:Y:S01]  /*17970*/  FFMA.FTZ R175, R158, UR10, -R129.reuse ;  /* 0x0000000a9eaf7c23 */ /* 0x100fe20008010881 */
[----:B------:R-:W1:Y:S01]  /*17980*/  MUFU.EX2 R191, R191 ;  /* 0x000000bf00bf7308 */ /* 0x000e620000000800 */
[----:B------:R-:W-:Y:S01]  /*17990*/  FADD.FTZ R137, R13, R136 ;  /* 0x000000880d897221 */ /* 0x000fe20000010000 */
[--C-:B------:R-:W-:Y:S01]  /*179a0*/  FFMA.FTZ R131, R159, UR10, -R129.reuse ;  /* 0x0000000a9f837c23 */ /* 0x100fe20008010881 */
[--C-:B------:R-:W-:Y:S01]  /*179b0*/  FFMA.FTZ R169, R162, UR10, -R129.reuse ;  /* 0x0000000aa2a97c23 */ /* 0x100fe20008010881 */
[----:B------:R-:W-:Y:S01]  /*179c0*/  FFMA.FTZ R130, R163, UR10, -R129 ;  /* 0x0000000aa3827c23 */ /* 0x000fe20008010881 */
[----:B------:R-:W-:Y:S01]  /*179d0*/  FADD.FTZ R137, R186, R137 ;  /* 0x00000089ba897221 */ /* 0x000fe20000010000 */
[--C-:B------:R-:W-:Y:S01]  /*179e0*/  FFMA.FTZ R171, R166, UR10, -R129.reuse ;  /* 0x0000000aa6ab7c23 */ /* 0x100fe20008010881 */
[----:B------:R-:W-:Y:S01]  /*179f0*/  FFMA.FTZ R129, R167, UR10, -R129 ;  /* 0x0000000aa7817c23 */ /* 0x000fe20008010881 */
[----:B------:R-:W2:Y:S01]  /*17a00*/  MUFU.EX2 R127, R127 ;  /* 0x0000007f007f7308 */ /* 0x000ea20000000800 */
[----:B0-----:R-:W-:Y:S01]  /*17a10*/  FFMA.FTZ R7, R0, R6, R189 ;  /* 0x0000000600077223 */ /* 0x001fe200000100bd */
[----:B------:R-:W-:-:S03]  /*17a20*/  FADD.FTZ R137, R12, R137 ;  /* 0x000000890c897221 */ /* 0x000fc60000010000 */
[----:B------:R-:W-:Y:S01]  /*17a30*/  FADD.FTZ R6, R132, R7 ;  /* 0x0000000784067221 */ /* 0x000fe20000010000 */
        /* <DEDUP_REMOVED lines=71> */
.L_x_4974:
[----:B------:R-:W-:Y:S01]  /*17eb0*/  R2UR UR4, R193 ;  /* 0x00000000c10472ca */ /* 0x000fe200000e0000 */
[----:B------:R-:W-:Y:S01]  /*17ec0*/  UIADD3 UR5, UR5, 0x30860, URZ ;  /* 0x0003086005057890 */ /* 0x000fe2000fffe03f */
[----:B------:R-:W-:Y:S01]  /*17ed0*/  F2FP.BF16.F32.PACK_AB R183, R9, R183 ;  /* 0x000000b709b7723e */ /* 0x000fe200000010ff */
[----:B------:R-:W-:Y:S01]  /*17ee0*/  UMOV UR58, UR60 ;  /* 0x0000003c003a7c82 */ /* 0x000fe20008000000 */
[----:B------:R-:W-:Y:S01]  /*17ef0*/  F2FP.BF16.F32.PACK_AB R170, R11, R170 ;  /* 0x000000aa0baa723e */ /* 0x000fe200000010ff */
[----:B------:R-:W-:Y:S01]  /*17f00*/  UPRMT UR5, UR61, 0x654, UR5 ;  /* 0x000006543d057896 */ /* 0x000fe20008000005 */
[----:B------:R-:W-:Y:S01]  /*17f10*/  F2FP.BF16.F32.PACK_AB R188, R15, R188 ;  /* 0x000000bc0fbc723e */ /* 0x000fe200000010ff */
[----:B------:R-:W-:Y:S01]  /*17f20*/  IMAD.MOV.U32 R9, RZ, RZ, R2 ;  /* 0x000000ffff097224 */ /* 0x000fe200078e0002 */
[----:B------:R-:W-:Y:S01]  /*17f30*/  F2FP.BF16.F32.PACK_AB R189, R132, R189 ;  /* 0x000000bd84bd723e */ /* 0x000fe200000010ff */
[----:B------:R-:W-:Y:S01]  /*17f40*/  IMAD.MOV.U32 R11, RZ, RZ, R3 ;  /* 0x000000ffff0b7224 */ /* 0x000fe200078e0003 */
[----:B------:R-:W-:-:S02]  /*17f50*/  F2FP.BF16.F32.PACK_AB R190, R14, R190 ;  /* 0x000000be0ebe723e */ /* 0x000fc400000010ff */
[----:B------:R-:W-:Y:S02]  /*17f60*/  F2FP.BF16.F32.PACK_AB R191, R127, R191 ;  /* 0x000000bf7fbf723e */ /* 0x000fe400000010ff */
[C---:B------:R-:W-:Y:S01]  /*17f70*/  ISETP.GT.AND P1, PT, R8.reuse, UR4, PT ;  /* 0x0000000408007c0c */ /* 0x040fe2000bf24270 */
[----:B------:R-:W-:Y:S01]  /*17f80*/  SYNCS.ARRIVE.TRANS64.RED.A1T0 RZ, [UR5], RZ ;  /* 0x000000ffffff79a7 */ /* 0x000fe20008100405 */
[----:B------:R-:W-:Y:S01]  /*17f90*/  UMOV UR4, UR38 ;  /* 0x0000002600047c82 */ /* 0x000fe20008000000 */
[----:B------:R-:W-:Y:S01]  /*17fa0*/  F2FP.BF16.F32.PACK_AB R184, R13, R184 ;  /* 0x000000b80db8723e */ /* 0x000fe200000010ff */
[----:B------:R-:W-:Y:S01]  /*17fb0*/  VIADD R8, R8, 0xffffffff ;  /* 0xffffffff08087836 */ /* 0x000fe20000000000 */
        /* <DEDUP_REMOVED lines=18> */
.L_x_4956:
        /* <DEDUP_REMOVED lines=99> */
.L_x_4976:
[----:B------:R-:W-:Y:S01]  /*18710*/  ULEA UR5, UR38, UR39, 0x3 ;  /* 0x0000002726057291 */ /* 0x000fe2000f8e183f */
[----:B------:R-:W-:-:S05]  /*18720*/  IMAD.U32 R0, RZ, RZ, UR60 ;  /* 0x0000003cff007e24 */ /* 0x000fca000f8e00ff */
[----:B------:R-:W-:-:S04]  /*18730*/  SHF.L.U32 R0, R0, 0x1f, RZ ;  /* 0x0000001f00007819 */ /* 0x000fc800000006ff */
[----:B------:R0:W1:Y:S01]  /*18740*/  SYNCS.PHASECHK.TRANS64.TRYWAIT P1, [UR5+0x30850], R0 ;  /* 0x03085000ff0075a7 */ /* 0x0000620008020145 */
[----:B------:R-:W-:Y:S05]  /*18750*/  @!P0 BRA `(.L_x_4977) ;  /* 0x0000000000048947 */ /* 0x000fea0003800000 */
[----:B------:R-:W-:Y:S01]  /*18760*/  BPT.TRAP 0x1 ;  /* 0x000000040000795c */ /* 0x000fe20000300000 */
.L_x_4977:
[----:B-1----:R-:W-:Y:S05]  /*18770*/  @P1 BRA `(.L_x_4978) ;  /* 0x0000000000081947 */ /* 0x002fea0003800000 */
[----:B------:R-:W1:Y:S02]  /*18780*/  SYNCS.PHASECHK.TRANS64.TRYWAIT P1, [UR5+0x30850], R0 ;  /* 0x03085000ff0075a7 */ /* 0x000e640008020145 */
[----:B-1----:R-:W-:Y:S05]  /*18790*/  @!P1 BRA `(.L_x_4979) ;  /* 0x000000d400209947 */ /* 0x002fea0003800000 */
.L_x_4978:
[----:B------:R-:W-:Y:S01]  /*187a0*/  UIADD3 UR39, UR39, 0x400, URZ ;  /* 0x0000040027277890 */ /* 0x000fe2000fffe03f */
[----:B------:R-:W-:Y:S01]  /*187b0*/  WARPGROUP.ARRIVE ;  /* 0x00000000000079c5 */ /* 0x000fe20000000000 */
[----:B------:R-:W-:Y:S01]  /*187c0*/  UMOV UR7, 0x40000040 ;  /* 0x4000004000077882 */ /* 0x000fe20000000000 */
[----:B01----:R-:W0:Y:S01]  /*187d0*/  SHFL.BFLY PT, R0, R7, 0x2, 0x1f ;  /* 0x0c401f0007007f89 */ /* 0x003e2200000e0000 */
[----:B------:R-:W-:Y:S01]  /*187e0*/  USHF.R.U32.HI UR39, URZ, 0x4, UR39 ;  /* 0x000000043f277899 */ /* 0x000fe20008011627 */
[----:B------:R-:W-:Y:S02]  /*187f0*/  IMAD.MOV.U32 R8, RZ, RZ, RZ ;  /* 0x000000ffff087224 */ /* 0x000fe400078e00ff */
[----:B------:R-:W1:Y:S01]  /*18800*/  SHFL.BFLY PT, R5, R6, 0x2, 0x1f ;  /* 0x0c401f0006057f89 */ /* 0x000e6200000e0000 */
[----:B------:R-:W-:Y:S01]  /*18810*/  ULOP3.LUT UR39, UR39, 0x3fff, URZ, 0xc0, !UPT ;  /* 0x00003fff27277892 */ /* 0x000fe2000f8ec03f */
[----:B------:R-:W-:-:S03]  /*18820*/  IMAD.U32 R12, RZ, RZ, UR10 ;  /* 0x0000000aff0c7e24 */ /* 0x000fc6000f8e00ff */
        /* <DEDUP_REMOVED lines=8> */
[----:B------:R-:W-:Y:S02]  /*188b0*/  IMAD.U32 R6, RZ, RZ, UR10 ;  /* 0x0000000aff067e24 */ /* 0x000fe4000f8e00ff */
[----:B------:R-:W0:Y:S04]  /*188c0*/  SHFL.BFLY PT, R5, R0, 0x1, 0x1f ;  /* 0x0c201f0000057f89 */ /* 0x000e2800000e0000 */
[----:B------:R-:W1:Y:S01]  /*188d0*/  SHFL.BFLY PT, R9, R4, 0x1, 0x1f ;  /* 0x0c201f0004097f89 */ /* 0x000e6200000e0000 */
[----:B0-----:R-:W-:Y:S01]  /*188e0*/  FADD.FTZ R10, R0, R5 ;  /* 0x00000005000a7221 */ /* 0x001fe20000010000 */
[----:B------:R-:W-:-:S02]  /*188f0*/  IMAD.MOV.U32 R5, RZ, RZ, RZ ;  /* 0x000000ffff057224 */ /* 0x000fc400078e00ff */
        /* <DEDUP_REMOVED lines=42> */
.L_x_4980:
[----:B------:R-:W-:Y:S01]  /*18ba0*/  R2UR UR6, R226 ;  /* 0x00000000e20672ca */ /* 0x000fe200000e0000 */
[----:B------:R-:W-:Y:S01]  /*18bb0*/  UIADD3 UR4, UR5, 0x30860, URZ ;  /* 0x0003086005047890 */ /* 0x000fe2000fffe03f */
[-C--:B------:R-:W-:Y:S01]  /*18bc0*/  FMUL.FTZ R24, R24, R8.reuse ;  /* 0x0000000818187220 */ /* 0x080fe20000410000 */
[----:B------:R-:W-:Y:S01]  /*18bd0*/  UIADD3 UR38, UR38, 0x1, URZ ;  /* 0x0000000126267890 */ /* 0x000fe2000fffe03f */
[-C--:B------:R-:W-:Y:S01]  /*18be0*/  FMUL.FTZ R25, R25, R8.reuse ;  /* 0x0000000819197220 */ /* 0x080fe20000410000 */
[----:B------:R-:W-:Y:S01]  /*18bf0*/  UPRMT UR4, UR61, 0x654, UR4 ;  /* 0x000006543d047896 */ /* 0x000fe20008000004 */
        /* <DEDUP_REMOVED lines=52> */
[----:B------:R-:W-:Y:S01]  /*18f40*/  FMUL.FTZ R27, R27, R5 ;  /* 0x000000051b1b7220 */ /* 0x000fe20000410000 */
[----:B------:R-:W-:-:S02]  /*18f50*/  IMAD.U32 R226, RZ, RZ, UR6 ;  /* 0x00000006ffe27e24 */ /* 0x000fc4000f8e00ff */
        /* <DEDUP_REMOVED lines=48> */
.L_x_4850:
[----:B------:R-:W1:Y:S08]  /*19260*/  S2UR UR61, SR_CgaCtaId ;  /* 0x00000000003d79c3 */ /* 0x000e700000008800 */
[----:B------:R-:W-:Y:S06]  /*19270*/  BAR.SYNC.DEFER_BLOCKING 0x5, 0x180 ;  /* 0x0146000000007b1d */ /* 0x000fec0000010000 */
[----:B------:R-:W-:Y:S01]  /*19280*/  UMOV UR39, 0x400 ;  /* 0x0000040000277882 */ /* 0x000fe20000000000 */
[----:B------:R-:W-:Y:S01]  /*19290*/  BSSY B0, `(.L_x_4981) ;  /* 0x000039c000007945 */ /* 0x000fe20003800000 */
[----:B-1----:R-:W-:-:S09]  /*192a0*/  ULEA UR39, UR61, UR39, 0x18 ;  /* 0x000000273d277291 */ /* 0x002fd2000f8ec03f */
[----:B------:R-:W1:Y:S02]  /*192b0*/  LDS.128 R8, [UR39+0x308d0] ;  /* 0x0308d027ff087984 */ /* 0x000e640008000c00 */
[----:B-1----:R-:W-:Y:S02]  /*192c0*/  R2UR UR4, R9 ;  /* 0x00000000090472ca */ /* 0x002fe400000e0000 */
[----:B------:R-:W-:Y:S01]  /*192d0*/  R2UR UR40, R11 ;  /* 0x000000000b2872ca */ /* 0x000fe200000e0000 */
[----:B------:R-:W-:Y:S06]  /*192e0*/  BAR.ARV 0x4, 0x180 ;  /* 0x0106000000007b1d */ /* 0x000fec0000002000 */
[----:B------:R-:W-:Y:S08]  /*192f0*/  @P0 BRA `(.L_x_4982) ;  /* 0x0000002c00140947 */ /* 0x000ff00003800000 */
[----:B------:R-:W2:Y:S01]  /*19300*/  LDL R5, [R1+0x2e4] ;  /* 0x0002e40001057983 */ /* 0x000ea20000100800 */
[----:B------:R-:W1:Y:S01]  /*19310*/  S2UR UR5, SR_SWINHI ;  /* 0x00000000000579c3 */ /* 0x000e620000002f00 */
[----:B------:R-:W-:Y:S01]  /*19320*/  R2UR UR8, R22 ;  /* 0x00000000160872ca */ /* 0x000fe200000e0000 */
[----:B------:R-:W-:Y:S01]  /*19330*/  UMOV UR6, UR39 ;  /* 0x0000002700067c82 */ /* 0x000fe20008000000 */
[----:B-1----:R-:W-:Y:S01]  /*19340*/  UMOV UR7, UR5 ;  /* 0x0000000500077c82 */ /* 0x002fe20008000000 */
[----:B------:R-:W-:Y:S02]  /*19350*/  IMAD.U32 R8, RZ, RZ, UR6 ;  /* 0x00000006ff087e24 */ /* 0x000fe4000f8e00ff */
[----:B------:R-:W-:Y:S02]  /*19360*/  IMAD.U32 R9, RZ, RZ, UR7 ;  /* 0x00000007ff097e24 */ /* 0x000fe4000f8e00ff */
[----:B------:R-:W-:Y:S01]  /*19370*/  BAR.SYNC.DEFER_BLOCKING 0x1, 0x100 ;  /* 0x0044000000007b1d */ /* 0x000fe20000010000 */
[----:B--2---:R-:W-:-:S03]  /*19380*/  IMAD.WIDE R12, R5, 0x2, R8 ;  /* 0x00000002050c7825 */ /* 0x004fc600078e0208 */
        /* <DEDUP_REMOVED lines=26> */
[----:B---3--:R-:W-:-:S02]  /*19530*/  LOP3.LUT R14, R143, 0x380, RZ, 0xc0, !PT ;  /* 0x000003808f0e7812 */ /* 0x008fc400078ec0ff */
[----:B------:R-:W-:Y:S02]  /*19540*/  SHF.R.U64 R15, R15, 0x3, RZ ;  /* 0x000000030f0f7819 */ /* 0x000fe400000012ff */
[----:B------:R-:W-:Y:S02]  /*19550*/  SHF.R.U64 R14, R14, 0x3, RZ ;  /* 0x000000030e0e7819 */ /* 0x000fe400000012ff */
[----:B------:R-:W-:Y:S02]  /*19560*/  LOP3.LUT R86, R15, R72, RZ, 0x3c, !PT ;  /* 0x000000480f567212 */ /* 0x000fe400078e3cff */
[----:B------:R-:W-:Y:S02]  /*19570*/  LOP3.LUT R15, R18, 0x380, RZ, 0xc0, !PT ;  /* 0x00000380120f7812 */ /* 0x000fe400078ec0ff */
[----:B------:R-:W-:Y:S02]  /*19580*/  LOP3.LUT R84, R145, 0x380, RZ, 0xc0, !PT ;  /* 0x0000038091547812 */ /* 0x000fe400078ec0ff */
[----:B------:R-:W-:-:S02]  /*19590*/  SHF.R.U64 R15, R15, 0x3, RZ ;  /* 0x000000030f0f7819 */ /* 0x000fc400000012ff */
[----:B------:R-:W-:Y:S02]  /*195a0*/  LOP3.LUT R88, R14, R143, RZ, 0x3c, !PT ;  /* 0x0000008f0e587212 */ /* 0x000fe400078e3cff */
[----:B------:R-:W-:Y:S02]  /*195b0*/  LOP3.LUT R72, R139, 0x380, RZ, 0xc0, !PT ;  /* 0x000003808b487812 */ /* 0x000fe400078ec0ff */
[----:B------:R-:W-:Y:S02]  /*195c0*/  LOP3.LUT R94, R15, R18, RZ, 0x3c, !PT ;  /* 0x000000120f5e7212 */ /* 0x000fe400078e3cff */
[----:B------:R-:W-:Y:S02]  /*195d0*/  LOP3.LUT R90, R141, 0x380, RZ, 0xc0, !PT ;  /* 0x000003808d5a7812 */ /* 0x000fe400078ec0ff */
[----:B------:R-:W-:Y:S02]  /*195e0*/  LOP3.LUT R14, R103, 0x380, RZ, 0xc0, !PT ;  /* 0x00000380670e7812 */ /* 0x000fe400078ec0ff */
[----:B------:R-:W-:-:S02]  /*195f0*/  LOP3.LUT R18, R5, 0x380, RZ, 0xc0, !PT ;  /* 0x0000038005127812 */ /* 0x000fc400078ec0ff */
[----:B------:R-:W-:Y:S02]  /*19600*/  LOP3.LUT R100, R17, 0x380, RZ, 0xc0, !PT ;  /* 0x0000038011647812 */ /* 0x000fe400078ec0ff */
[----:B------:R-:W-:Y:S02]  /*19610*/  SHF.R.U64 R84, R84, 0x3, RZ ;  /* 0x0000000354547819 */ /* 0x000fe400000012ff */
[----:B------:R-:W-:Y:S02]  /*19620*/  SHF.R.U64 R72, R72, 0x3, RZ ;  /* 0x0000000348487819 */ /* 0x000fe400000012ff */
[----:B------:R-:W-:Y:S02]  /*19630*/  LOP3.LUT R98, R11, 0x380, RZ, 0xc0, !PT ;  /* 0x000003800b627812 */ /* 0x000fe400078ec0ff */
[----:B------:R-:W-:Y:S02]  /*19640*/  LOP3.LUT R74, R147, 0x380, RZ, 0xc0, !PT ;  /* 0x00000380934a7812 */ /* 0x000fe400078ec0ff */
[----:B------:R-:W-:-:S02]  /*19650*/  SHF.R.U64 R90, R90, 0x3, RZ ;  /* 0x000000035a5a7819 */ /* 0x000fc400000012ff */
[----:B------:R-:W-:Y:S02]  /*19660*/  SHF.R.U64 R14, R14, 0x3, RZ ;  /* 0x000000030e0e7819 */ /* 0x000fe400000012ff */
[----:B------:R-:W-:Y:S02]  /*19670*/  SHF.R.U64 R18, R18, 0x3, RZ ;  /* 0x0000000312127819 */ /* 0x000fe400000012ff */
[----:B------:R-:W-:Y:S02]  /*19680*/  SHF.R.U64 R100, R100, 0x3, RZ ;  /* 0x0000000364647819 */ /* 0x000fe400000012ff */
[----:B------:R-:W-:Y:S02]  /*19690*/  LOP3.LUT R84, R84, R145, RZ, 0x3c, !PT ;  /* 0x0000009154547212 */ /* 0x000fe400078e3cff */
[----:B------:R-:W-:Y:S02]  /*196a0*/  LOP3.LUT R92, R72, R139, RZ, 0x3c, !PT ;  /* 0x0000008b485c7212 */ /* 0x000fe400078e3cff */
[----:B------:R-:W-:-:S02]  /*196b0*/  SHF.R.U64 R98, R98, 0x3, RZ ;  /* 0x0000000362627819 */ /* 0x000fc400000012ff */
[----:B------:R-:W-:Y:S02]  /*196c0*/  SHF.R.U64 R74, R74, 0x3, RZ ;  /* 0x000000034a4a7819 */ /* 0x000fe400000012ff */
[----:B------:R-:W-:Y:S02]  /*196d0*/  LOP3.LUT R90, R90, R141, RZ, 0x3c, !PT ;  /* 0x0000008d5a5a7212 */ /* 0x000fe400078e3cff */
[----:B------:R-:W-:Y:S01]  /*196e0*/  LOP3.LUT R72, R14, R103, RZ, 0x3c, !PT ;  /* 0x000000670e487212 */ /* 0x000fe200078e3cff */
[----:B------:R-:W1:Y:S01]  /*196f0*/  LDC.64 R140, c[0x0][0xc00] ;  /* 0x00030000ff8c7b82 */ /* 0x000e620000000a00 */
[----:B------:R-:W-:Y:S02]  /*19700*/  MOV R138, R12 ;  /* 0x0000000c008a7202 */ /* 0x000fe40000000f00 */
[----:B------:R-:W-:Y:S02]  /*19710*/  LOP3.LUT R96, R18, R5, RZ, 0x3c, !PT ;  /* 0x0000000512607212 */ /* 0x000fe400078e3cff */
[----:B------:R-:W-:-:S02]  /*19720*/  F2FP.BF16.F32.PACK_AB R12, R25, R24 ;  /* 0x00000018190c723e */ /* 0x000fc400000010ff */
[----:B------:R-:W-:Y:S02]  /*19730*/  F2FP.BF16.F32.PACK_AB R13, R27, R26 ;  /* 0x0000001a1b0d723e */ /* 0x000fe400000010ff */
[----:B------:R-:W-:Y:S02]  /*19740*/  F2FP.BF16.F32.PACK_AB R14, R29, R28 ;  /* 0x0000001c1d0e723e */ /* 0x000fe400000010ff */
[----:B------:R-:W-:Y:S02]  /*19750*/  F2FP.BF16.F32.PACK_AB R15, R31, R30 ;  /* 0x0000001e1f0f723e */ /* 0x000fe400000010ff */
[----:B------:R-:W-:Y:S02]  /*19760*/  LOP3.LUT R100, R100, R17, RZ, 0x3c, !PT ;  /* 0x0000001164647212 */ /* 0x000fe400078e3cff */
[----:B------:R-:W-:Y:S01]  /*19770*/  LOP3.LUT R98, R98, R11, RZ, 0x3c, !PT ;  /* 0x0000000b62627212 */ /* 0x000fe200078e3cff */
[----:B------:R2:W-:Y:S01]  /*19780*/  STSM.16.M88.4 [R138], R12 ;  /* 0x0000000c8a007844 */ /* 0x0005e20000000200 */
[----:B------:R-:W-:-:S02]  /*19790*/  MOV R17, R84 ;  /* 0x0000005400117202 */ /* 0x000fc40000000f00 */
[----:B------:R-:W-:Y:S02]  /*197a0*/  MOV R18, R86 ;  /* 0x0000005600127202 */ /* 0x000fe40000000f00 */
[----:B------:R-:W-:Y:S02]  /*197b0*/  LOP3.LUT R74, R74, R147, RZ, 0x3c, !PT ;  /* 0x000000934a4a7212 */ /* 0x000fe400078e3cff */
[----:B------:R-:W-:Y:S02]  /*197c0*/  MOV R11, R88 ;  /* 0x00000058000b7202 */ /* 0x000fe40000000f00 */
[----:B------:R-:W-:Y:S02]  /*197d0*/  MOV R103, R90 ;  /* 0x0000005a00677202 */ /* 0x000fe40000000f00 */
[----:B------:R-:W-:Y:S02]  /*197e0*/  MOV R96, R96 ;  /* 0x0000006000607202 */ /* 0x000fe40000000f00 */
[----:B------:R-:W-:-:S02]  /*197f0*/  F2FP.BF16.F32.PACK_AB R84, R33, R32 ;  /* 0x000000202154723e */ /* 0x000fc400000010ff */
[----:B------:R-:W-:Y:S01]  /*19800*/  F2FP.BF16.F32.PACK_AB R85, R35, R34 ;  /* 0x000000222355723e */ /* 0x000fe200000010ff */
[----:B--2---:R-:W2:Y:S01]  /*19810*/  LDC.64 R138, c[0x0][0xc00] ;  /* 0x00030000ff8a7b82 */ /* 0x004ea20000000a00 */
        /* <DEDUP_REMOVED lines=11> */
[----:B------:R-:W-:Y:S02]  /*198d0*/  MOV R98, R98 ;  /* 0x0000006200627202 */ /* 0x000fe40000000f00 */
        /* <DEDUP_REMOVED lines=16> */
[----:B---3--:R-:W-:Y:S02]  /*199e0*/  F2FP.BF16.F32.PACK_AB R84, R3, R2 ;  /* 0x000000020354723e */ /* 0x008fe400000010ff */
[----:B------:R-:W-:Y:S01]  /*199f0*/  F2FP.BF16.F32.PACK_AB R85, R127, R126 ;  /* 0x0000007e7f55723e */ /* 0x000fe200000010ff */
[----:B------:R1:W-:Y:S01]  /*19a00*/  STSM.16.M88.4 [R142], R72 ;  /* 0x000000488e007844 */ /* 0x0003e20000000200 */
[----:B------:R-:W-:Y:S02]  /*19a10*/  F2FP.BF16.F32.PACK_AB R86, R77, R76 ;  /* 0x0000004c4d56723e */ /* 0x000fe400000010ff */
[----:B------:R-:W-:Y:S02]  /*19a20*/  F2FP.BF16.F32.PACK_AB R87, R79, R78 ;  /* 0x0000004e4f57723e */ /* 0x000fe400000010ff */
[----:B----4-:R-:W-:-:S02]  /*19a30*/  F2FP.BF16.F32.PACK_AB R88, R81, R80 ;  /* 0x000000505158723e */ /* 0x010fc400000010ff */
[----:B------:R-:W-:Y:S01]  /*19a40*/  F2FP.BF16.F32.PACK_AB R89, R83, R82 ;  /* 0x000000525359723e */ /* 0x000fe200000010ff */
[----:B------:R3:W-:Y:S01]  /*19a50*/  STSM.16.M88.4 [R102], R84 ;  /* 0x0000005466007844 */ /* 0x0007e20000000200 */
[----:B------:R-:W-:Y:S02]  /*19a60*/  F2FP.BF16.F32.PACK_AB R90, R7, R6 ;  /* 0x00000006075a723e */ /* 0x000fe400000010ff */
[----:B------:R-:W-:Y:S02]  /*19a70*/  F2FP.BF16.F32.PACK_AB R91, R129, R128 ;  /* 0x00000080815b723e */ /* 0x000fe400000010ff */
[----:B0-----:R-:W-:Y:S02]  /*19a80*/  F2FP.BF16.F32.PACK_AB R92, R21, R20 ;  /* 0x00000014155c723e */ /* 0x001fe400000010ff */
[----:B------:R-:W-:Y:S01]  /*19a90*/  F2FP.BF16.F32.PACK_AB R93, R131, R130 ;  /* 0x00000082835d723e */ /* 0x000fe200000010ff */
[----:B------:R0:W-:Y:S01]  /*19aa0*/  STSM.16.M88.4 [R103], R88 ;  /* 0x0000005867007844 */ /* 0x0001e20000000200 */
[----:B------:R-:W-:Y:S01]  /*19ab0*/  F2FP.BF16.F32.PACK_AB R94, R121, R120 ;  /* 0x00000078795e723e */ /* 0x000fe200000010ff */
[----:B-1----:R-:W-:Y:S01]  /*19ac0*/  IMAD.WIDE R72, R200, 0x4, R140 ;  /* 0x00000004c8487825 */ /* 0x002fe200078e028c */
[----:B------:R-:W-:-:S02]  /*19ad0*/  F2FP.BF16.F32.PACK_AB R95, R133, R132 ;  /* 0x00000084855f723e */ /* 0x000fc400000010ff */
[----:B------:R-:W-:Y:S02]  /*19ae0*/  F2FP.BF16.F32.PACK_AB R96, R123, R122 ;  /* 0x0000007a7b60723e */ /* 0x000fe400000010ff */
[----:B------:R-:W-:Y:S01]  /*19af0*/  F2FP.BF16.F32.PACK_AB R97, R135, R134 ;  /* 0x000000868761723e */ /* 0x000fe200000010ff */
[----:B------:R1:W-:Y:S01]  /*19b00*/  STSM.16.M88.4 [R11], R92 ;  /* 0x0000005c0b007844 */ /* 0x0003e20000000200 */
[----:B------:R-:W-:Y:S01]  /*19b10*/  F2FP.BF16.F32.PACK_AB R98, R125, R124 ;  /* 0x0000007c7d62723e */ /* 0x000fe200000010ff */
[----:B------:R-:W-:Y:S01]  /*19b20*/  ULDC UR5, c[0x0][0xa88] ;  /* 0x0002a20000057ab9 */ /* 0x000fe20000000800 */
[----:B------:R-:W-:Y:S01]  /*19b30*/  F2FP.BF16.F32.PACK_AB R99, R137, R136 ;  /* 0x000000888963723e */ /* 0x000fe200000010ff */
[----:B---3--:R-:W3:Y:S01]  /*19b40*/  LDC.64 R84, c[0x0][0xba8] ;  /* 0x0002ea00ff547b82 */ /* 0x008ee20000000a00 */
[----:B------:R-:W-:Y:S02]  /*19b50*/  F2FP.BF16.F32.PACK_AB R100, R105, R104 ;  /* 0x000000686964723e */ /* 0x000fe400000010ff */
[----:B------:R-:W-:Y:S01]  /*19b60*/  F2FP.BF16.F32.PACK_AB R101, R107, R106 ;  /* 0x0000006a6b65723e */ /* 0x000fe200000010ff */
[----:B------:R4:W-:Y:S01]  /*19b70*/  STSM.16.M88.4 [R18], R96 ;  /* 0x0000006012007844 */ /* 0x0009e20000000200 */
[----:B------:R-:W-:-:S02]  /*19b80*/  F2FP.BF16.F32.PACK_AB R102, R109, R108 ;  /* 0x0000006c6d66723e */ /* 0x000fc400000010ff */
[----:B0-----:R-:W-:Y:S02]  /*19b90*/  F2FP.BF16.F32.PACK_AB R103, R111, R110 ;  /* 0x0000006e6f67723e */ /* 0x001fe400000010ff */
[----:B------:R-:W-:Y:S02]  /*19ba0*/  F2FP.BF16.F32.PACK_AB R12, R113, R112 ;  /* 0x00000070710c723e */ /* 0x000fe400000010ff */
[----:B------:R-:W-:Y:S01]  /*19bb0*/  F2FP.BF16.F32.PACK_AB R13, R115, R114 ;  /* 0x00000072730d723e */ /* 0x000fe200000010ff */
[----:B------:R-:W-:Y:S01]  /*19bc0*/  STSM.16.M88.4 [R17], R100 ;  /* 0x0000006411007844 */ /* 0x000fe20000000200 */
[----:B------:R-:W-:Y:S01]  /*19bd0*/  F2FP.BF16.F32.PACK_AB R14, R117, R116 ;  /* 0x00000074750e723e */ /* 0x000fe200000010ff */
[----:B-1----:R-:W-:Y:S01]  /*19be0*/  IMAD.MOV.U32 R11, RZ, RZ, RZ ;  /* 0x000000ffff0b7224 */ /* 0x002fe200078e00ff */
[----:B------:R-:W-:Y:S02]  /*19bf0*/  F2FP.BF16.F32.PACK_AB R15, R119, R118 ;  /* 0x00000076770f723e */ /* 0x000fe400000010ff */
[----:B--2---:R-:W-:-:S03]  /*19c00*/  ISETP.NE.U32.AND P0, PT, R138, RZ, PT ;  /* 0x000000ff8a00720c */ /* 0x004fc60003f05070 */
[----:B------:R0:W-:Y:S01]  /*19c10*/  STSM.16.M88.4 [R5], R12 ;  /* 0x0000000c05007844 */ /* 0x0001e20000000200 */
[----:B------:R-:W-:Y:S01]  /*19c20*/  ISETP.NE.AND.EX P0, PT, R139, RZ, PT, P0 ;  /* 0x000000ff8b00720c */ /* 0x000fe20003f05300 */
[----:B----4-:R-:W1:Y:S08]  /*19c30*/  LDC R18, c[0x0][0xbe8] ;  /* 0x0002fa00ff127b82 */ /* 0x010e700000000800 */
[----:B------:R-:W-:Y:S08]  /*19c40*/  BAR.SYNC.DEFER_BLOCKING 0x1, 0x100 ;  /* 0x0044000000007b1d */ /* 0x000ff00000010000 */
[----:B0-----:R-:W0:Y:S08]  /*19c50*/  LDC.64 R12, c[0x0][0xc08] ;  /* 0x00030200ff0c7b82 */ /* 0x001e300000000a00 */
[----:B------:R-:W2:Y:S01]  /*19c60*/  LDC R5, c[0x0][0xad4] ;  /* 0x0002b500ff057b82 */ /* 0x000ea20000000800 */
[----:B------:R-:W4:Y:S01]  /*19c70*/  @P0 LDG.E R11, desc[UR36][R72.64] ;  /* 0x00000024480b0981 */ /* 0x000f22000c1e1900 */
[----:B------:R-:W-:Y:S01]  /*19c80*/  ISETP.NE.AND P2, PT, R198, RZ, PT ;  /* 0x000000ffc600720c */ /* 0x000fe20003f45270 */
[----:B------:R-:W-:-:S02]  /*19c90*/  IMAD.MOV.U32 R86, RZ, RZ, 0x9b8 ;  /* 0x000009b8ff567424 */ /* 0x000fc400078e00ff */
[----:B------:R-:W-:Y:S01]  /*19ca0*/  IMAD.U32 R91, RZ, RZ, UR5 ;  /* 0x00000005ff5b7e24 */ /* 0x000fe2000f8e00ff */
[----:B0-----:R-:W-:-:S04]  /*19cb0*/  ISETP.NE.U32.AND P1, PT, R12, RZ, PT ;  /* 0x000000ff0c00720c */ /* 0x001fc80003f25070 */
[----:B------:R-:W-:-:S13]  /*19cc0*/  ISETP.NE.AND.EX P1, PT, R13, RZ, PT, P1 ;  /* 0x000000ff0d00720c */ /* 0x000fda0003f25310 */
[----:B------:R-:W0:Y:S01]  /*19cd0*/  @P1 LDC.64 R12, c[0x0][0xc08] ;  /* 0x00030200ff0c1b82 */ /* 0x000e220000000a00 */
[----:B--2---:R-:W-:-:S04]  /*19ce0*/  SEL R5, R198, R5, P2 ;  /* 0x00000005c6057207 */ /* 0x004fc80001000000 */
[----:B------:R-:W-:Y:S02]  /*19cf0*/  ISETP.GT.AND P3, PT, R5, 0x1, PT ;  /* 0x000000010500780c */ /* 0x000fe40003f64270 */
[----:B-1----:R-:W-:Y:S02]  /*19d00*/  ISETP.NE.AND P4, PT, R18, 0x1, PT ;  /* 0x000000011200780c */ /* 0x002fe40003f85270 */
[----:B------:R-:W-:-:S04]  /*19d10*/  SEL R86, R86, 0x978, P3 ;  /* 0x0000097856567807 */ /* 0x000fc80001800000 */
[----:B------:R-:W1:Y:S01]  /*19d20*/  LDC.64 R14, c[0x0][R86+0x218] ;  /* 0x00008600560e7b82 */ /* 0x000e620000000a00 */
[----:B0-----:R-:W-:Y:S01]  /*19d30*/  @P1 IMAD.WIDE R12, R200, 0x4, R12 ;  /* 0x00000004c80c1825 */ /* 0x001fe200078e020c */
[----:B------:R-:W-:-:S06]  /*19d40*/  ISETP.NE.U32.AND P2, PT, R138, RZ, PT ;  /* 0x000000ff8a00720c */ /* 0x000fcc0003f45070 */
[----:B------:R-:W0:Y:S01]  /*19d50*/  @P4 LDC R88, c[0x0][0xbec] ;  /* 0x0002fb00ff584b82 */ /* 0x000e220000000800 */
[----:B------:R2:W5:Y:S01]  /*19d60*/  @P1 LDG.E R91, desc[UR36][R12.64] ;  /* 0x000000240c5b1981 */ /* 0x000562000c1e1900 */
[----:B------:R-:W-:Y:S01]  /*19d70*/  ISETP.NE.AND.EX P2, PT, R139, RZ, PT, P2 ;  /* 0x000000ff8b00720c */ /* 0x000fe20003f45320 */
[----:B------:R-:W-:Y:S01]  /*19d80*/  VIADD R89, R23, UR8 ;  /* 0x0000000817597c36 */ /* 0x000fe20008000000 */
[----:B------:R-:W-:-:S04]  /*19d90*/  SHF.R.S32.HI R5, RZ, 0x1f, R200 ;  /* 0x0000001fff057819 */ /* 0x000fc800000114c8 */
[----:B------:R-:W0:Y:S01]  /*19da0*/  @P4 LDC R95, c[0x0][0xbf0] ;  /* 0x0002fc00ff5f4b82 */ /* 0x000e220000000800 */
[----:B------:R-:W-:Y:S02]  /*19db0*/  SEL R200, R200, RZ, !P2 ;  /* 0x000000ffc8c87207 */ /* 0x000fe40005000000 */
[----:B------:R-:W-:Y:S01]  /*19dc0*/  SEL R5, R5, RZ, !P2 ;  /* 0x000000ff05057207 */ /* 0x000fe20005000000 */
[-C--:B-1----:R-:W-:Y:S02]  /*19dd0*/  IMAD R17, R15, R196.reuse, RZ ;  /* 0x000000c40f117224 */ /* 0x082fe400078e02ff */
[----:B------:R-:W-:Y:S02]  /*19de0*/  IMAD.WIDE.U32 R14, R14, R196, RZ ;  /* 0x000000c40e0e7225 */ /* 0x000fe400078e00ff */
[----:B--2---:R1:W2:Y:S02]  /*19df0*/  LDC.64 R12, c[0x0][R86+0x220] ;  /* 0x00008800560c7b82 */ /* 0x0042a40000000a00 */
[----:B------:R-:W-:-:S06]  /*19e00*/  IMAD.IADD R90, R15, 0x1, R17 ;  /* 0x000000010f5a7824 */ /* 0x000fcc00078e0211 */
[----:B------:R1:W0:Y:S08]  /*19e10*/  LDC.64 R74, c[0x0][R86+0x228] ;  /* 0x00008a00564a7b82 */ /* 0x0002300000000a00 */
[----:B-1----:R-:W1:Y:S01]  /*19e20*/  LDC.64 R86, c[0x0][R86+0x210] ;  /* 0x0000840056567b82 */ /* 0x002e620000000a00 */
[----:B--2---:R-:W-:-:S07]  /*19e30*/  IMAD R13, R13, R200, RZ ;  /* 0x000000c80d0d7224 */ /* 0x004fce00078e02ff */
[----:B---3--:R-:W2:Y:S01]  /*19e40*/  @!P3 LDC R84, c[0x0][0xb50] ;  /* 0x0002d400ff54bb82 */ /* 0x008ea20000000800 */
[C---:B------:R-:W-:Y:S01]  /*19e50*/  IMAD R93, R12.reuse, R5, R13 ;  /* 0x000000050c5d7224 */ /* 0x040fe200078e020d */
[----:B------:R-:W-:Y:S01]  /*19e60*/  SEL R5, R203, RZ, P3 ;  /* 0x000000ffcb057207 */ /* 0x000fe20001800000 */
[----:B------:R-:W-:-:S05]  /*19e70*/  IMAD.WIDE.U32 R12, R12, R200, RZ ;  /* 0x000000c80c0c7225 */ /* 0x000fca00078e00ff */
[----:B------:R-:W3:Y:S01]  /*19e80*/  @!P3 LDC R85, c[0x0][0xb54] ;  /* 0x0002d500ff55bb82 */ /* 0x000ee20000000800 */
[----:B------:R-:W-:Y:S02]  /*19e90*/  IMAD.IADD R15, R13, 0x1, R93 ;  /* 0x000000010d0f7824 */ /* 0x000fe400078e025d */
[----:B------:R-:W-:Y:S02]  /*19ea0*/  IMAD.MOV.U32 R13, RZ, RZ, R89 ;  /* 0x000000ffff0d7224 */ /* 0x000fe400078e0059 */
[-C--:B0-----:R-:W-:Y:S02]  /*19eb0*/  IMAD R93, R75, R5.reuse, RZ ;  /* 0x000000054b5d7224 */ /* 0x081fe400078e02ff */
[----:B------:R-:W-:-:S04]  /*19ec0*/  IMAD.WIDE.U32 R74, R74, R5, RZ ;  /* 0x000000054a4a7225 */ /* 0x000fc800078e00ff */
[----:B------:R-:W-:Y:S01]  /*19ed0*/  IMAD.IADD R93, R75, 0x1, R93 ;  /* 0x000000014b5d7824 */ /* 0x000fe200078e025d */
[--C-:B----4-:R-:W-:Y:S01]  /*19ee0*/  IADD3 R14, P2, P5, R12, R14, R11.reuse ;  /* 0x0000000e0c0e7210 */ /* 0x110fe20007d5e00b */
[----:B------:R-:W-:Y:S01]  /*19ef0*/  @P4 IMAD.HI.U32 R12, R89, R88, RZ ;  /* 0x00000058590c4227 */ /* 0x000fe200078e00ff */
[----:B------:R-:W-:-:S04]  /*19f00*/  SHF.R.S32.HI R17, RZ, 0x1f, R11 ;  /* 0x0000001fff117819 */ /* 0x000fc8000001140b */
[----:B------:R-:W-:Y:S02]  /*19f10*/  @P4 SHF.R.U32.HI R13, RZ, R95, R12 ;  /* 0x0000005fff0d4219 */ /* 0x000fe4000001160c */
[----:B------:R-:W-:Y:S02]  /*19f20*/  IADD3.X R15, R15, R90, R17, P2, P5 ;  /* 0x0000005a0f0f7210 */ /* 0x000fe400017ea411 */
[----:B------:R-:W-:Y:S01]  /*19f30*/  IADD3 R74, P2, P5, R13, R14, R74 ;  /* 0x0000000e0d4a7210 */ /* 0x000fe20007d5e04a */
[--C-:B------:R-:W-:Y:S01]  /*19f40*/  IMAD.MOV R5, RZ, RZ, -R13.reuse ;  /* 0x000000ffff057224 */ /* 0x100fe200078e0a0d */
[----:B------:R-:W-:-:S03]  /*19f50*/  SHF.R.S32.HI R12, RZ, 0x1f, R13 ;  /* 0x0000001fff0c7819 */ /* 0x000fc6000001140d */
[----:B------:R-:W-:Y:S01]  /*19f60*/  IMAD R5, R18, R5, R89 ;  /* 0x0000000512057224 */ /* 0x000fe200078e0259 */
[----:B------:R-:W-:-:S03]  /*19f70*/  IADD3.X R75, R12, R15, R93, P2, P5 ;  /* 0x0000000f0c4b7210 */ /* 0x000fc600017ea45d */
[-C--:B-1----:R-:W-:Y:S01]  /*19f80*/  IMAD R12, R87, R5.reuse, RZ ;  /* 0x00000005570c7224 */ /* 0x082fe200078e02ff */
[----:B------:R-:W-:Y:S01]  /*19f90*/  SHF.R.S32.HI R13, RZ, 0x1f, R5 ;  /* 0x0000001fff0d7819 */ /* 0x000fe20000011405 */
[----:B------:R-:W-:-:S04]  /*19fa0*/  IMAD.WIDE.U32 R74, R86, R5, R74 ;  /* 0x00000005564a7225 */ /* 0x000fc800078e004a */
[----:B------:R-:W-:Y:S01]  /*19fb0*/  IMAD R13, R86, R13, R12 ;  /* 0x0000000d560d7224 */ /* 0x000fe200078e020c */
[----:B--2---:R-:W-:-:S03]  /*19fc0*/  LEA R84, P2, R74, R84, 0x2 ;  /* 0x000000544a547211 */ /* 0x004fc600078410ff */
[----:B------:R-:W-:-:S05]  /*19fd0*/  IMAD.IADD R5, R75, 0x1, R13 ;  /* 0x000000014b057824 */ /* 0x000fca00078e020d */
[----:B---3--:R-:W-:Y:S01]  /*19fe0*/  LEA.HI.X R5, R74, R85, R5, 0x2, P2 ;  /* 0x000000554a057211 */ /* 0x008fe200010f1405 */
[----:B------:R-:W-:Y:S06]  /*19ff0*/  @P1 BRA `(.L_x_4983) ;  /* 0x0000000000101947 */ /* 0x000fec0003800000 */
[----:B------:R-:W-:Y:S05]  /*1a000*/  @!P0 BRA `(.L_x_4983) ;  /* 0x00000000000c8947 */ /* 0x000fea0003800000 */
[----:B------:R-:W2:Y:S04]  /*1a010*/  LDG.E R12, desc[UR36][R72.64] ;  /* 0x00000024480c7981 */ /* 0x000ea8000c1e1900 */
[----:B-----5:R-:W2:Y:S02]  /*1a020*/  LDG.E R91, desc[UR36][R72.64+0x4] ;  /* 0x00000424485b7981 */ /* 0x020ea4000c1e1900 */
[----:B--2---:R-:W-:-:S07]  /*1a030*/  IMAD.IADD R91, R91, 0x1, -R12 ;  /* 0x000000015b5b7824 */ /* 0x004fce00078e0a0c */
.L_x_4983:
[----:B------:R-:W2:Y:S04]  /*1a040*/  LDL R72, [R1+0x2e0] ;  /* 0x0002e00001487983 */ /* 0x000ea80000100800 */
[----:B------:R-:W3:Y:S01]  /*1a050*/  LDL R73, [R1+0x2d8] ;  /* 0x0002d80001497983 */ /* 0x000ee20000100800 */
[----:B------:R-:W-:-:S03]  /*1a060*/  R2UR UR5, R22 ;  /* 0x00000000160572ca */ /* 0x000fc600000e0000 */
[----:B------:R-:W-:Y:S04]  /*1a070*/  SHFL.IDX PT, R12, R84, RZ, 0x1c1f ;  /* 0x001c1fff540c7589 */ /* 0x000fe800000e0000 */
[----:B------:R-:W0:Y:S04]  /*1a080*/  SHFL.IDX PT, R13, R5, RZ, 0x1c1f ;  /* 0x001c1fff050d7589 */ /* 0x000e2800000e0000 */
[----:B------:R-:W-:Y:S04]  /*1a090*/  SHFL.IDX PT, R14, R84, 0x1, 0x1c1f ;  /* 0x003c1f00540e7f89 */ /* 0x000fe800000e0000 */
[----:B------:R-:W1:Y:S01]  /*1a0a0*/  SHFL.IDX PT, R15, R5, 0x1, 0x1c1f ;  /* 0x003c1f00050f7f89 */ /* 0x000e6200000e0000 */
[----:B--2---:R-:W-:-:S02]  /*1a0b0*/  VIADD R75, R72, UR5 ;  /* 0x00000005484b7c36 */ /* 0x004fc40008000000 */
        /* <DEDUP_REMOVED lines=8> */
[----:B0-----:R-:W-:Y:S01]  /*1a140*/  IMAD.SHL.U32 R0, R228, 0x8, RZ ;  /* 0x00000008e4007824 */ /* 0x001fe200078e00ff */
[----:B------:R-:W0:Y:S01]  /*1a150*/  @P4 LDC R20, c[0x0][0xbec] ;  /* 0x0002fb00ff144b82 */ /* 0x000e220000000800 */
[----:B------:R-:W-:Y:S01]  /*1a160*/  ULDC.64 UR6, c[0x0][0xaa0] ;  /* 0x0002a80000067ab9 */ /* 0x000fe20000000a00 */
[----:B------:R-:W-:Y:S01]  /*1a170*/  R2UR UR5, R22 ;  /* 0x00000000160572ca */ /* 0x000fe200000e0000 */
[----:B------:R-:W-:-:S04]  /*1a180*/  IMAD R3, R225, 0x40, R0 ;  /* 0x00000040e1037824 */ /* 0x000fc800078e0200 */
[----:B------:R-:W-:Y:S01]  /*1a190*/  IMAD.WIDE R8, R3, 0x2, R8 ;  /* 0x0000000203087825 */ /* 0x000fe200078e0208 */
[----:B------:R-:W1:Y:S02]  /*1a1a0*/  @P4 LDC R21, c[0x0][0xbf0] ;  /* 0x0002fc00ff154b82 */ /* 0x000e640000000800 */
[C---:B------:R-:W-:Y:S02]  /*1a1b0*/  IADD3 R37, P1, R8.reuse, 0x5000, RZ ;  /* 0x0000500008257810 */ /* 0x040fe40007f3e0ff */
[C---:B------:R-:W-:Y:S02]  /*1a1c0*/  IADD3 R13, P3, R8.reuse, 0x1000, RZ ;  /* 0x00001000080d7810 */ /* 0x040fe40007f7e0ff */
[C---:B------:R-:W-:Y:S02]  /*1a1d0*/  IADD3 R25, P2, R8.reuse, 0x2000, RZ ;  /* 0x0000200008197810 */ /* 0x040fe40007f5e0ff */
[C---:B------:R-:W-:Y:S02]  /*1a1e0*/  IADD3 R29, P6, R8.reuse, 0x3000, RZ ;  /* 0x00003000081d7810 */ /* 0x040fe40007fde0ff */
[----:B------:R-:W-:-:S02]  /*1a1f0*/  IADD3 R33, P5, R8, 0x4000, RZ ;  /* 0x0000400008217810 */ /* 0x000fc40007fbe0ff */
[----:B------:R-:W-:Y:S02]  /*1a200*/  LOP3.LUT R36, R37, 0x380, RZ, 0xc0, !PT ;  /* 0x0000038025247812 */ /* 0x000fe400078ec0ff */
[----:B------:R-:W-:Y:S02]  /*1a210*/  LOP3.LUT R12, R13, 0x380, RZ, 0xc0, !PT ;  /* 0x000003800d0c7812 */ /* 0x000fe400078ec0ff */
[----:B------:R-:W-:Y:S02]  /*1a220*/  LOP3.LUT R24, R25, 0x380, RZ, 0xc0, !PT ;  /* 0x0000038019187812 */ /* 0x000fe400078ec0ff */
[----:B------:R-:W-:Y:S02]  /*1a230*/  LOP3.LUT R28, R29, 0x380, RZ, 0xc0, !PT ;  /* 0x000003801d1c7812 */ /* 0x000fe400078ec0ff */
[----:B------:R-:W-:Y:S02]  /*1a240*/  LOP3.LUT R32, R33, 0x380, RZ, 0xc0, !PT ;  /* 0x0000038021207812 */ /* 0x000fe400078ec0ff */
[----:B------:R-:W-:-:S02]  /*1a250*/  SHF.R.U64 R36, R36, 0x3, RZ ;  /* 0x0000000324247819 */ /* 0x000fc400000012ff */
[----:B------:R-:W-:Y:S02]  /*1a260*/  SHF.R.U64 R12, R12, 0x3, RZ ;  /* 0x000000030c0c7819 */ /* 0x000fe400000012ff */
[----:B------:R-:W-:Y:S02]  /*1a270*/  SHF.R.U64 R24, R24, 0x3, RZ ;  /* 0x0000000318187819 */ /* 0x000fe400000012ff */
[----:B------:R-:W-:Y:S02]  /*1a280*/  SHF.R.U64 R28, R28, 0x3, RZ ;  /* 0x000000031c1c7819 */ /* 0x000fe400000012ff */
[----:B------:R-:W-:Y:S02]  /*1a290*/  SHF.R.U64 R32, R32, 0x3, RZ ;  /* 0x0000000320207819 */ /* 0x000fe400000012ff */
[----:B------:R-:W-:Y:S01]  /*1a2a0*/  LOP3.LUT R36, R36, R37, RZ, 0x3c, !PT ;  /* 0x0000002524247212 */ /* 0x000fe200078e3cff */
[----:B------:R-:W-:Y:S01]  /*1a2b0*/  IMAD.X R37, RZ, RZ, R9, P1 ;  /* 0x000000ffff257224 */ /* 0x000fe200008e0609 */
[----:B------:R-:W-:-:S02]  /*1a2c0*/  IADD3 R3, P1, R8, 0xb000, RZ ;  /* 0x0000b00008037810 */ /* 0x000fc40007f3e0ff */
        /* <DEDUP_REMOVED lines=9> */
[----:B------:R-:W-:Y:S01]  /*1a360*/  IMAD.X R61, RZ, RZ, R9, P1 ;  /* 0x000000ffff3d7224 */ /* 0x000fe200008e0609 */
[C---:B------:R-:W-:Y:S01]  /*1a370*/  IADD3 R45, P3, R8.reuse, 0x7000, RZ ;  /* 0x00007000082d7810 */ /* 0x040fe20007f7e0ff */
[----:B------:R-:W5:Y:S01]  /*1a380*/  LD.E.128 R12, desc[UR36][R12.64] ;  /* 0x000000240c0c7980 */ /* 0x000f62000c101d00 */
[----:B------:R-:W-:-:S02]  /*1a390*/  IADD3 R49, P2, R8, 0x8000, RZ ;  /* 0x0000800008317810 */ /* 0x000fc40007f5e0ff */
[C---:B------:R-:W-:Y:S01]  /*1a3a0*/  IADD3 R53, P6, R8.reuse, 0x9000, RZ ;  /* 0x0000900008357810 */ /* 0x040fe20007fde0ff */
[----:B------:R-:W5:Y:S01]  /*1a3b0*/  LD.E.128 R24, desc[UR36][R24.64] ;  /* 0x0000002418187980 */ /* 0x000f62000c101d00 */
[C---:B------:R-:W-:Y:S02]  /*1a3c0*/  IADD3 R57, P5, R8.reuse, 0xa000, RZ ;  /* 0x0000a00008397810 */ /* 0x040fe40007fbe0ff */
[----:B------:R-:W-:Y:S01]  /*1a3d0*/  LOP3.LUT R5, R8, 0x380, RZ, 0xc0, !PT ;  /* 0x0000038008057812 */ /* 0x000fe200078ec0ff */
[----:B------:R-:W5:Y:S01]  /*1a3e0*/  LD.E.128 R28, desc[UR36][R28.64] ;  /* 0x000000241c1c7980 */ /* 0x000f62000c101d00 */
[----:B------:R-:W-:Y:S02]  /*1a3f0*/  LOP3.LUT R2, R3, 0x380, RZ, 0xc0, !PT ;  /* 0x0000038003027812 */ /* 0x000fe400078ec0ff */
        /* <DEDUP_REMOVED lines=14> */
[----:B------:R-:W-:Y:S02]  /*1a4e0*/  LOP3.LUT R8, R5, R8, RZ, 0x3c, !PT ;  /* 0x0000000805087212 */ /* 0x000fe400078e3cff */
[----:B------:R-:W-:Y:S01]  /*1a4f0*/  LOP3.LUT R60, R2, R3, RZ, 0x3c, !PT ;  /* 0x00000003023c7212 */ /* 0x000fe200078e3cff */
[----:B------:R-:W-:Y:S01]  /*1a500*/  IMAD R2, R17, UR6, RZ ;  /* 0x0000000611027c24 */ /* 0x000fe2000f8e02ff */
        /* <DEDUP_REMOVED lines=10> */
[----:B------:R2:W5:Y:S04]  /*1a5b0*/  LD.E.128 R4, desc[UR36][R8.64] ;  /* 0x0000002408047980 */ /* 0x000568000c101d00 */
[----:B------:R-:W5:Y:S04]  /*1a5c0*/  LD.E.128 R40, desc[UR36][R40.64] ;  /* 0x0000002428287980 */ /* 0x000f68000c101d00 */
[----:B------:R-:W5:Y:S01]  /*1a5d0*/  LD.E.128 R44, desc[UR36][R44.64] ;  /* 0x000000242c2c7980 */ /* 0x000f62000c101d00 */
[----:B--2---:R-:W-:-:S02]  /*1a5e0*/  IMAD R9, R11, UR7, R2 ;  /* 0x000000070b097c24 */ /* 0x004fc4000f8e0202 */
[----:B------:R-:W-:Y:S01]  /*1a5f0*/  IMAD.WIDE.U32 R2, R11, UR6, RZ ;  /* 0x000000060b027c25 */ /* 0x000fe2000f8e00ff */
[----:B------:R-:W-:Y:S01]  /*1a600*/  ULDC.64 UR6, c[0x0][0xae8] ;  /* 0x0002ba0000067ab9 */ /* 0x000fe20000000a00 */
[----:B------:R-:W5:Y:S02]  /*1a610*/  LD.E.128 R48, desc[UR36][R48.64] ;  /* 0x0000002430307980 */ /* 0x000f64000c101d00 */
[----:B------:R-:W-:Y:S02]  /*1a620*/  IMAD.IADD R3, R3, 0x1, R9 ;  /* 0x0000000103037824 */ /* 0x000fe400078e0209 */
[----:B------:R-:W-:Y:S01]  /*1a630*/  IMAD R8, R228, 0x20, R225 ;  /* 0x00000020e4087824 */ /* 0x000fe200078e02e1 */
[----:B------:R-:W5:Y:S01]  /*1a640*/  LD.E.128 R52, desc[UR36][R52.64] ;  /* 0x0000002434347980 */ /* 0x000f62000c101d00 */
[----:B------:R-:W-:Y:S01]  /*1a650*/  IMAD.WIDE.U32 R2, R196, UR6, R2 ;  /* 0x00000006c4027c25 */ /* 0x000fe2000f8e0002 */
[----:B------:R-:W-:Y:S02]  /*1a660*/  SHF.R.S32.HI R11, RZ, 0x1f, R200 ;  /* 0x0000001fff0b7819 */ /* 0x000fe400000114c8 */
[----:B------:R-:W5:Y:S01]  /*1a670*/  LD.E.128 R56, desc[UR36][R56.64] ;  /* 0x0000002438387980 */ /* 0x000f62000c101d00 */
[----:B------:R-:W-:-:S02]  /*1a680*/  VIADD R17, R8, UR5 ;  /* 0x0000000508117c36 */ /* 0x000fc40008000000 */
[----:B------:R-:W-:Y:S01]  /*1a690*/  IMAD R3, R196, UR7, R3 ;  /* 0x00000007c4037c24 */ /* 0x000fe2000f8e0203 */
[----:B------:R-:W-:Y:S01]  /*1a6a0*/  ULDC.64 UR6, c[0x0][0xaf0] ;  /* 0x0002bc0000067ab9 */ /* 0x000fe20000000a00 */
[----:B0-----:R-:W-:Y:S01]  /*1a6b0*/  @P4 IMAD.HI.U32 R8, R17, R20, RZ ;  /* 0x0000001411084227 */ /* 0x001fe200078e00ff */
[----:B------:R-:W5:Y:S03]  /*1a6c0*/  LD.E.128 R60, desc[UR36][R60.64] ;  /* 0x000000243c3c7980 */ /* 0x000f66000c101d00 */
[----:B------:R-:W-:Y:S01]  /*1a6d0*/  IMAD R11, R11, UR6, RZ ;  /* 0x000000060b0b7c24 */ /* 0x000fe2000f8e02ff */
[----:B------:R-:W-:Y:S01]  /*1a6e0*/  @!PT LDS RZ, [RZ] ;  /* 0x00000000fffff984 */ /* 0x000fe20000000800 */
[----:B------:R-:W-:Y:S01]  /*1a6f0*/  @!PT LDS RZ, [RZ] ;  /* 0x00000000fffff984 */ /* 0x000fe20000000800 */
[----:B------:R-:W-:Y:S01]  /*1a700*/  @!PT LDS RZ, [RZ] ;  /* 0x00000000fffff984 */ /* 0x000fe20000000800 */
[----:B------:R-:W-:Y:S01]  /*1a710*/  @!PT LDS RZ, [RZ] ;  /* 0x00000000fffff984 */ /* 0x000fe20000000800 */
[----:B------:R0:W-:Y:S06]  /*1a720*/  MEMBAR.ALL.CTA ;  /* 0x0000000000007992 */ /* 0x0001ec0000008000 */
[----:B0-----:R-:W0:Y:S01]  /*1a730*/  FENCE.VIEW.ASYNC.S ;  /* 0x00000000000073c6 */ /* 0x001e220000000000 */
[----:B------:R-:W-:Y:S01]  /*1a740*/  IMAD.MOV.U32 R9, RZ, RZ, R17 ;  /* 0x000000ffff097224 */ /* 0x000fe200078e0011 */
[----:B-1----:R-:W-:Y:S01]  /*1a750*/  @P4 SHF.R.U32.HI R9, RZ, R21, R8 ;  /* 0x00000015ff094219 */ /* 0x002fe20000011608 */
[----:B------:R-:W-:-:S02]  /*1a760*/  IMAD R11, R200, UR7, R11 ;  /* 0x00000007c80b7c24 */ /* 0x000fc4000f8e020b */
[----:B------:R-:W-:Y:S01]  /*1a770*/  IMAD.WIDE.U32 R2, R200, UR6, R2 ;  /* 0x00000006c8027c25 */ /* 0x000fe2000f8e0002 */
[----:B------:R-:W-:Y:S01]  /*1a780*/  SHF.R.S32.HI R8, RZ, 0x1f, R9 ;  /* 0x0000001fff087819 */ /* 0x000fe20000011409 */
[----:B------:R-:W-:Y:S02]  /*1a790*/  ULDC.64 UR6, c[0x0][0xae0] ;  /* 0x0002b80000067ab9 */ /* 0x000fe40000000a00 */
[----:B------:R-:W-:Y:S02]  /*1a7a0*/  IMAD.IADD R3, R3, 0x1, R11 ;  /* 0x0000000103037824 */ /* 0x000fe400078e020b */
[----:B------:R-:W-:Y:S02]  /*1a7b0*/  IMAD.MOV R11, RZ, RZ, -R9 ;  /* 0x000000ffff0b7224 */ /* 0x000fe400078e0a09 */
[----:B------:R-:W-:Y:S02]  /*1a7c0*/  IMAD R8, R8, UR6, RZ ;  /* 0x0000000608087c24 */ /* 0x000fe4000f8e02ff */
[----:B------:R-:W-:-:S02]  /*1a7d0*/  IMAD R11, R18, R11, R17 ;  /* 0x0000000b120b7224 */ /* 0x000fc400078e0211 */
[C---:B------:R-:W-:Y:S02]  /*1a7e0*/  IMAD R17, R9.reuse, UR7, R8 ;  /* 0x0000000709117c24 */ /* 0x040fe4000f8e0208 */
[----:B------:R-:W-:Y:S01]  /*1a7f0*/  IMAD.WIDE.U32 R2, R9, UR6, R2 ;  /* 0x0000000609027c25 */ /* 0x000fe2000f8e0002 */
[----:B------:R-:W-:Y:S01]  /*1a800*/  SHF.R.S32.HI R8, RZ, 0x1f, R11 ;  /* 0x0000001fff087819 */ /* 0x000fe2000001140b */
[----:B------:R-:W-:Y:S02]  /*1a810*/  ULDC.64 UR6, c[0x0][0xad8] ;  /* 0x0002b60000067ab9 */ /* 0x000fe40000000a00 */
[----:B------:R-:W-:Y:S02]  /*1a820*/  IMAD.IADD R3, R3, 0x1, R17 ;  /* 0x0000000103037824 */ /* 0x000fe400078e0211 */
[----:B------:R-:W-:Y:S02]  /*1a830*/  IMAD R8, R8, UR6, RZ ;  /* 0x0000000608087c24 */ /* 0x000fe4000f8e02ff */
[----:B------:R-:W-:-:S02]  /*1a840*/  VIADD R65, R225, UR5 ;  /* 0x00000005e1417c36 */ /* 0x000fc40008000000 */
[C---:B------:R-:W-:Y:S02]  /*1a850*/  IMAD R17, R11.reuse, UR7, R8 ;  /* 0x000000070b117c24 */ /* 0x040fe4000f8e0208 */
[----:B------:R-:W-:Y:S01]  /*1a860*/  IMAD.WIDE.U32 R2, R11, UR6, R2 ;  /* 0x000000060b027c25 */ /* 0x000fe2000f8e0002 */
[----:B------:R-:W-:Y:S01]  /*1a870*/  UIADD3 UR5, UR39, 0x30820, URZ ;  /* 0x0003082027057890 */ /* 0x000fe2000fffe03f */
[C---:B------:R-:W-:Y:S01]  /*1a880*/  ISETP.GE.AND P2, PT, R65.reuse, R72, PT ;  /* 0x000000484100720c */ /* 0x040fe20003f46270 */
[----:B------:R-:W-:Y:S01]  /*1a890*/  ULDC.64 UR6, c[0x0][0xa80] ;  /* 0x0002a00000067ab9 */ /* 0x000fe20000000a00 */
[----:B------:R-:W-:Y:S01]  /*1a8a0*/  VIADD R11, R65, 0x40 ;  /* 0x00000040410b7836 */ /* 0x000fe20000000000 */
[----:B------:R-:W-:Y:S01]  /*1a8b0*/  UPRMT UR5, URZ, 0x654, UR5 ;  /* 0x000006543f057896 */ /* 0x000fe20008000005 */
[----:B------:R-:W-:-:S03]  /*1a8c0*/  IMAD.IADD R3, R3, 0x1, R17 ;  /* 0x0000000103037824 */ /* 0x000fc600078e0211 */
[-C--:B------:R-:W-:Y:S02]  /*1a8d0*/  ISETP.GE.AND P1, PT, R11, R72.reuse, PT ;  /* 0x000000480b00720c */ /* 0x080fe40003f26270 */
[----:B------:R-:W-:Y:S01]  /*1a8e0*/  LEA R11, P3, R2, UR6, 0x1 ;  /* 0x00000006020b7c11 */ /* 0x000fe2000f8608ff */
[----:B------:R-:W-:Y:S02]  /*1a8f0*/  VIADD R9, R65, 0x20 ;  /* 0x0000002041097836 */ /* 0x000fe40000000000 */
[----:B------:R-:W-:Y:S01]  /*1a900*/  VIADD R18, R0, 0x80 ;  /* 0x0000008000127836 */ /* 0x000fe20000000000 */
[----:B------:R-:W-:Y:S01]  /*1a910*/  LEA.HI.X R17, R2, UR7, R3, 0x1, P3 ;  /* 0x0000000702117c11 */ /* 0x000fe200098f0c03 */
[----:B------:R-:W-:Y:S01]  /*1a920*/  VIADD R66, R0, 0x40 ;  /* 0x0000004000427836 */ /* 0x000fe20000000000 */
[----:B------:R-:W-:Y:S01]  /*1a930*/  ISETP.GE.AND P0, PT, R9, R72, PT ;  /* 0x000000480900720c */ /* 0x000fe20003f06270 */
        /* <DEDUP_REMOVED lines=21> */
.L_x_4986:
[----:B------:R-:W-:Y:S05]  /*1aa90*/  BSYNC B1 ;  /* 0x0000000000017941 */ /* 0x000fea0003800000 */
.L_x_4985:
        /* <DEDUP_REMOVED lines=17> */
.L_x_4988:
[----:B------:R-:W-:Y:S05]  /*1abb0*/  BSYNC B1 ;  /* 0x0000000000017941 */ /* 0x000fea0003800000 */
.L_x_4987:
        /* <DEDUP_REMOVED lines=17> */
.L_x_4990:
[----:B------:R-:W-:Y:S05]  /*1acd0*/  BSYNC B1 ;  /* 0x0000000000017941 */ /* 0x000fea0003800000 */
.L_x_4989:
[----:B0-----:R-:W-:Y:S01]  /*1ace0*/  VIADD R3, R65, 0x60 ;  /* 0x0000006041037836 */ /* 0x001fe20000000000 */
[----:B---3--:R-:W0:Y:S04]  /*1acf0*/  SHFL.IDX PT, R17, R17, 0x3, 0x181f ;  /* 0x00781f0011117f89 */ /* 0x008e2800000e0000 */
[----:B------:R-:W-:Y:S01]  /*1ad00*/  ISETP.GE.AND P0, PT, R3, R72, PT ;  /* 0x000000480300720c */ /* 0x000fe20003f06270 */
[----:B------:R-:W3:-:S12]  /*1ad10*/  SHFL.IDX PT, R11, R11, 0x3, 0x181f ;  /* 0x00781f000b0b7f89 */ /* 0x000ed800000e0000 */
[----:B------:R-:W-:Y:S05]  /*1ad20*/  @P0 BRA `(.L_x_4991) ;  /* 0x0000001c00c80947 */ /* 0x000fea0003800000 */
[----:B------:R-:W-:Y:S02]  /*1ad30*/  ULDC UR5, c[0x0][0xac8] ;  /* 0x0002b20000057ab9 */ /* 0x000fe40000000800 */
[----:B------:R-:W-:Y:S02]  /*1ad40*/  ISETP.GE.AND P2, PT, R0, UR5, PT ;  /* 0x0000000500007c0c */ /* 0x000fe4000bf46270 */
[----:B------:R-:W-:-:S11]  /*1ad50*/  ISETP.GE.AND P3, PT, R66, UR5, PT ;  /* 0x0000000542007c0c */ /* 0x000fd6000bf66270 */
[-C--:B---3--:R-:W-:Y:S02]  /*1ad60*/  @!P2 LEA R2, P0, R0, R11.reuse, 0x1 ;  /* 0x0000000b0002a211 */ /* 0x088fe400078008ff */
        /* <DEDUP_REMOVED lines=11> */
.L_x_4984:
[----:B------:R1:W5:Y:S01]  /*1ae20*/  LDL R140, [R1+0x2d4] ;  /* 0x0002d400018c7983 */ /* 0x0003620000100800 */
[----:B------:R-:W2:Y:S01]  /*1ae30*/  @P4 LDC R8, c[0x0][0xbec] ;  /* 0x0002fb00ff084b82 */ /* 0x000ea20000000800 */
        /* <DEDUP_REMOVED lines=19> */
[----:B0-----:R-:W-:Y:S01]  /*1af70*/  IMAD R0, R17, UR6, RZ ;  /* 0x0000000611007c24 */ /* 0x001fe2000f8e02ff */
[----:B------:R-:W0:Y:S01]  /*1af80*/  @P4 LDC R13, c[0x0][0xbf0] ;  /* 0x0002fc00ff0d4b82 */ /* 0x000e220000000800 */
[C---:B------:R-:W-:Y:S01]  /*1af90*/  IMAD.WIDE.U32 R4, R11.reuse, UR6, RZ ;  /* 0x000000060b047c25 */ /* 0x040fe2000f8e00ff */
[----:B------:R-:W-:Y:S01]  /*1afa0*/  SHF.R.S32.HI R9, RZ, 0x1f, R200 ;  /* 0x0000001fff097819 */ /* 0x000fe200000114c8 */
[----:B------:R-:W-:Y:S01]  /*1afb0*/  ULDC.64 UR8, c[0x0][0xb30] ;  /* 0x0002cc0000087ab9 */ /* 0x000fe20000000a00 */
[----:B------:R-:W-:Y:S01]  /*1afc0*/  UIADD3 UR5, UR39, 0x30820, URZ ;  /* 0x0003082027057890 */ /* 0x000fe2000fffe03f */
[----:B------:R-:W-:Y:S01]  /*1afd0*/  IMAD R11, R11, UR7, R0 ;  /* 0x000000070b0b7c24 */ /* 0x000fe2000f8e0200 */
[----:B------:R-:W-:Y:S01]  /*1afe0*/  ULDC.64 UR6, c[0x0][0xb38] ;  /* 0x0002ce0000067ab9 */ /* 0x000fe20000000a00 */
[----:B--2---:R-:W-:Y:S01]  /*1aff0*/  @P4 IMAD.HI.U32 R8, R89, R8, RZ ;  /* 0x0000000859084227 */ /* 0x004fe200078e00ff */
[----:B------:R-:W-:Y:S01]  /*1b000*/  ISETP.GE.AND P0, PT, R75, R72, PT ;  /* 0x000000484b00720c */ /* 0x000fe20003f06270 */
[----:B------:R-:W-:Y:S01]  /*1b010*/  UPRMT UR5, URZ, 0x654, UR5 ;  /* 0x000006543f057896 */ /* 0x000fe20008000005 */
[----:B------:R-:W-:Y:S01]  /*1b020*/  BSSY B1, `(.L_x_4992) ;  /* 0x0000087000017945 */ /* 0x000fe20003800000 */
[----:B------:R-:W-:-:S02]  /*1b030*/  IMAD.IADD R5, R5, 0x1, R11 ;  /* 0x0000000105057824 */ /* 0x000fc400078e020b */
[----:B------:R-:W-:-:S05]  /*1b040*/  IMAD.WIDE.U32 R4, R196, UR6, R4 ;  /* 0x00000006c4047c25 */ /* 0x000fca000f8e0004 */
[----:B------:R-:W-:Y:S01]  /*1b050*/  SYNCS.ARRIVE.TRANS64.RED.A1T0 RZ, [UR5], RZ ;  /* 0x000000ffffff79a7 */ /* 0x000fe20008100405 */
[----:B------:R-:W-:Y:S01]  /*1b060*/  IMAD R5, R196, UR7, R5 ;  /* 0x00000007c4057c24 */ /* 0x000fe2000f8e0205 */
[----:B------:R-:W-:Y:S02]  /*1b070*/  ULDC.64 UR6, c[0x0][0xb40] ;  /* 0x0002d00000067ab9 */ /* 0x000fe40000000a00 */
[----:B------:R-:W-:Y:S02]  /*1b080*/  IMAD R9, R9, UR6, RZ ;  /* 0x0000000609097c24 */ /* 0x000fe4000f8e02ff */
[----:B------:R-:W-:-:S04]  /*1b090*/  IMAD.WIDE.U32 R4, R200, UR6, R4 ;  /* 0x00000006c8047c25 */ /* 0x000fc8000f8e0004 */
[----:B------:R-:W-:Y:S01]  /*1b0a0*/  IMAD R11, R200, UR7, R9 ;  /* 0x00000007c80b7c24 */ /* 0x000fe2000f8e0209 */
[----:B------:R-:W-:Y:S01]  /*1b0b0*/  ULDC.64 UR6, c[0x0][0xb48] ;  /* 0x0002d20000067ab9 */ /* 0x000fe20000000a00 */
[----:B------:R-:W-:Y:S01]  /*1b0c0*/  IMAD.MOV.U32 R9, RZ, RZ, R89 ;  /* 0x000000ffff097224 */ /* 0x000fe200078e0059 */
[----:B0-----:R-:W-:Y:S01]  /*1b0d0*/  @P4 SHF.R.U32.HI R9, RZ, R13, R8 ;  /* 0x0000000dff094219 */ /* 0x001fe20000011608 */
[----:B------:R-:W-:-:S03]  /*1b0e0*/  IMAD.IADD R5, R5, 0x1, R11 ;  /* 0x0000000105057824 */ /* 0x000fc600078e020b */
[--C-:B------:R-:W-:Y:S01]  /*1b0f0*/  SHF.R.S32.HI R0, RZ, 0x1f, R9.reuse ;  /* 0x0000001fff007819 */ /* 0x100fe20000011409 */
[----:B------:R-:W-:Y:S02]  /*1b100*/  IMAD.MOV R11, RZ, RZ, -R9 ;  /* 0x000000ffff0b7224 */ /* 0x000fe400078e0a09 */
[----:B------:R-:W-:-:S04]  /*1b110*/  IMAD.WIDE.U32 R4, R203, UR6, R4 ;  /* 0x00000006cb047c25 */ /* 0x000fc8000f8e0004 */
[----:B------:R-:W-:Y:S02]  /*1b120*/  IMAD R11, R18, R11, R89 ;  /* 0x0000000b120b7224 */ /* 0x000fe400078e0259 */
[----:B------:R-:W-:Y:S02]  /*1b130*/  IMAD R0, R0, UR8, RZ ;  /* 0x0000000800007c24 */ /* 0x000fe4000f8e02ff */
[----:B------:R-:W-:Y:S01]  /*1b140*/  IMAD R5, R203, UR7, R5 ;  /* 0x00000007cb057c24 */ /* 0x000fe2000f8e0205 */
[----:B------:R-:W-:Y:S01]  /*1b150*/  ULDC.64 UR6, c[0x0][0xb28] ;  /* 0x0002ca0000067ab9 */ /* 0x000fe20000000a00 */
        /* <DEDUP_REMOVED lines=11> */
[----:B------:R1:W0:Y:S04]  /*1b210*/  SHFL.IDX PT, R4, R0, RZ, 0x1c1f ;  /* 0x001c1fff00047589 */ /* 0x00022800000e0000 */
[----:B------:R1:W2:Y:S01]  /*1b220*/  SHFL.IDX PT, R5, R11, RZ, 0x1c1f ;  /* 0x001c1fff0b057589 */ /* 0x0002a200000e0000 */
[----:B------:R-:W-:Y:S05]  /*1b230*/  @P0 BRA `(.L_x_4993) ;  /* 0x0000000400940947 */ /* 0x000fea0003800000 */
[----:B------:R-:W-:Y:S01]  /*1b240*/  ULDC UR5, c[0x0][0xac8] ;  /* 0x0002b20000057ab9 */ /* 0x000fe20000000800 */
[----:B------:R-:W-:Y:S01]  /*1b250*/  VIADD R17, R19, 0xb8 ;  /* 0x000000b813117836 */ /* 0x000fe20000000000 */
[----:B------:R-:W-:Y:S02]  /*1b260*/  ISETP.GE.AND P1, PT, R221, UR5, PT ;  /* 0x00000005dd007c0c */ /* 0x000fe4000bf26270 */
[----:B------:R-:W-:Y:S02]  /*1b270*/  ISETP.GE.AND P0, PT, R220, UR5, PT ;  /* 0x00000005dc007c0c */ /* 0x000fe4000bf06270 */
[----:B------:R-:W-:Y:S02]  /*1b280*/  ISETP.GE.AND P2, PT, R19, UR5, PT ;  /* 0x0000000513007c0c */ /* 0x000fe4000bf46270 */
[----:B------:R-:W-:Y:S02]  /*1b290*/  ISETP.GE.AND P3, PT, R219, UR5, PT ;  /* 0x00000005db007c0c */ /* 0x000fe4000bf66270 */
[----:B------:R-:W-:-:S05]  /*1b2a0*/  ISETP.GE.AND P4, PT, R218, UR5, PT ;  /* 0x00000005da007c0c */ /* 0x000fca000bf86270 */
[CC--:B0-----:R-:W-:Y:S02]  /*1b2b0*/  @!P1 LEA R8, P5, R221.reuse, R4.reuse, 0x2 ;  /* 0x00000004dd089211 */ /* 0x0c1fe400078a10ff */
[CC--:B------:R-:W-:Y:S02]  /*1b2c0*/  @!P0 LEA R12, P6, R220.reuse, R4.reuse, 0x2 ;  /* 0x00000004dc0c8211 */ /* 0x0c0fe400078c10ff */
[-C--:B--2--5:R-:W-:Y:S01]  /*1b2d0*/  @!P1 LEA.HI.X R9, R221, R5.reuse, R140, 0x2, P5 ;  /* 0x00000005dd099211 */ /* 0x0a4fe200028f148c */
[----:B------:R-:W-:Y:S01]  /*1b2e0*/  @!P2 IMAD.WIDE R14, R19, 0x4, R4 ;  /* 0x00000004130ea825 */ /* 0x000fe200078e0204 */
[----:B------:R-:W-:Y:S02]  /*1b2f0*/  ISETP.GE.AND P5, PT, R217, UR5, PT ;  /* 0x00000005d9007c0c */ /* 0x000fe4000bfa6270 */
[----:B------:R-:W-:Y:S02]  /*1b300*/  @!P0 LEA.HI.X R13, R220, R5, R139, 0x2, P6 ;  /* 0x00000005dc0d8211 */ /* 0x000fe400030f148b */
[----:B------:R-:W-:Y:S01]  /*1b310*/  @!P2 ST.E.64 desc[UR36][R14.64], R24 ;  /* 0x000000180e00a985 */ /* 0x000fe2000c101b24 */
[----:B------:R-:W-:-:S02]  /*1b320*/  @!P3 LEA R74, P6, R219, R4, 0x2 ;  /* 0x00000004db4ab211 */ /* 0x000fc400078c10ff */
[-C--:B------:R-:W-:Y:S01]  /*1b330*/  @!P4 LEA R84, P2, R218, R4.reuse, 0x2 ;  /* 0x00000004da54c211 */ /* 0x080fe200078410ff */
[----:B------:R0:W-:Y:S01]  /*1b340*/  @!P1 ST.E.64 desc[UR36][R8.64], R28 ;  /* 0x0000001c08009985 */ /* 0x0001e2000c101b24 */
[----:B------:R-:W-:Y:S02]  /*1b350*/  ISETP.GE.AND P1, PT, R215, UR5, PT ;  /* 0x00000005d7007c0c */ /* 0x000fe4000bf26270 */
[-C--:B------:R-:W-:Y:S01]  /*1b360*/  @!P3 LEA.HI.X R75, R219, R5.reuse, R138, 0x2, P6 ;  /* 0x00000005db4bb211 */ /* 0x080fe200030f148a */
[----:B------:R2:W-:Y:S01]  /*1b370*/  @!P0 ST.E.64 desc[UR36][R12.64], R32 ;  /* 0x000000200c008985 */ /* 0x0005e2000c101b24 */
[----:B------:R-:W-:Y:S02]  /*1b380*/  ISETP.GE.AND P0, PT, R216, UR5, PT ;  /* 0x00000005d8007c0c */ /* 0x000fe4000bf06270 */
[----:B------:R-:W-:Y:S01]  /*1b390*/  @!P5 LEA R86, P6, R217, R4, 0x2 ;  /* 0x00000004d956d211 */ /* 0x000fe200078c10ff */
[----:B------:R-:W-:Y:S01]  /*1b3a0*/  @!P3 ST.E.64 desc[UR36][R74.64], R36 ;  /* 0x000000244a00b985 */ /* 0x000fe2000c101b24 */
[----:B------:R-:W-:-:S02]  /*1b3b0*/  @!P4 LEA.HI.X R85, R218, R5, R103, 0x2, P2 ;  /* 0x00000005da55c211 */ /* 0x000fc400010f1467 */
[----:B------:R-:W-:Y:S02]  /*1b3c0*/  ISETP.GE.AND P2, PT, R214, UR5, PT ;  /* 0x00000005d6007c0c */ /* 0x000fe4000bf46270 */
[----:B------:R-:W-:Y:S01]  /*1b3d0*/  @!P5 LEA.HI.X R87, R217, R5, R102, 0x2, P6 ;  /* 0x00000005d957d211 */ /* 0x000fe200030f1466 */
[----:B------:R-:W-:Y:S01]  /*1b3e0*/  @!P4 ST.E.64 desc[UR36][R84.64], R40 ;  /* 0x000000285400c985 */ /* 0x000fe2000c101b24 */
[----:B------:R-:W-:Y:S02]  /*1b3f0*/  ISETP.GE.AND P3, PT, R213, UR5, PT ;  /* 0x00000005d5007c0c */ /* 0x000fe4000bf66270 */
[----:B------:R-:W-:Y:S01]  /*1b400*/  ISETP.GE.AND P4, PT, R212, UR5, PT ;  /* 0x00000005d4007c0c */ /* 0x000fe2000bf86270 */
[----:B------:R-:W-:Y:S01]  /*1b410*/  @!P5 ST.E.64 desc[UR36][R86.64], R44 ;  /* 0x0000002c5600d985 */ /* 0x000fe2000c101b24 */
[-C--:B0-----:R-:W-:Y:S02]  /*1b420*/  @!P0 LEA R8, P6, R216, R4.reuse, 0x2 ;  /* 0x00000004d8088211 */ /* 0x081fe400078c10ff */
[----:B--2---:R-:W-:-:S02]  /*1b430*/  @!P1 LEA R12, P5, R215, R4, 0x2 ;  /* 0x00000004d70c9211 */ /* 0x004fc400078a10ff */
[-C--:B------:R-:W-:Y:S02]  /*1b440*/  @!P0 LEA.HI.X R9, R216, R5.reuse, R101, 0x2, P6 ;  /* 0x00000005d8098211 */ /* 0x080fe400030f1465 */
[CC--:B------:R-:W-:Y:S02]  /*1b450*/  @!P2 LEA R14, P6, R214.reuse, R4.reuse, 0x2 ;  /* 0x00000004d60ea211 */ /* 0x0c0fe400078c10ff */
[-C--:B------:R-:W-:Y:S01]  /*1b460*/  @!P1 LEA.HI.X R13, R215, R5.reuse, R100, 0x2, P5 ;  /* 0x00000005d70d9211 */ /* 0x080fe200028f1464 */
[----:B------:R0:W-:Y:S01]  /*1b470*/  @!P0 ST.E.64 desc[UR36][R8.64], R48 ;  /* 0x0000003008008985 */ /* 0x0001e2000c101b24 */
[----:B------:R-:W-:Y:S02]  /*1b480*/  ISETP.GE.AND P5, PT, R211, UR5, PT ;  /* 0x00000005d3007c0c */ /* 0x000fe4000bfa6270 */
[----:B------:R-:W-:Y:S01]  /*1b490*/  @!P2 LEA.HI.X R15, R214, R5, R99, 0x2, P6 ;  /* 0x00000005d60fa211 */ /* 0x000fe200030f1463 */
[----:B------:R2:W-:Y:S01]  /*1b4a0*/  @!P1 ST.E.64 desc[UR36][R12.64], R52 ;  /* 0x000000340c009985 */ /* 0x0005e2000c101b24 */
[----:B------:R-:W-:-:S02]  /*1b4b0*/  @!P3 LEA R24, P1, R213, R4, 0x2 ;  /* 0x00000004d518b211 */ /* 0x000fc400078210ff */
[-C--:B------:R-:W-:Y:S01]  /*1b4c0*/  @!P4 LEA R28, P0, R212, R4.reuse, 0x2 ;  /* 0x00000004d41cc211 */ /* 0x080fe200078010ff */
[----:B------:R3:W-:Y:S01]  /*1b4d0*/  @!P2 ST.E.64 desc[UR36][R14.64], R56 ;  /* 0x000000380e00a985 */ /* 0x0007e2000c101b24 */
[----:B------:R-:W-:Y:S02]  /*1b4e0*/  ISETP.GE.AND P2, PT, R210, UR5, PT ;  /* 0x00000005d2007c0c */ /* 0x000fe4000bf46270 */
[-C--:B------:R-:W-:Y:S02]  /*1b4f0*/  @!P3 LEA.HI.X R25, R213, R5.reuse, R98, 0x2, P1 ;  /* 0x00000005d519b211 */ /* 0x080fe400008f1462 */
[----:B------:R-:W-:Y:S02]  /*1b500*/  ISETP.GE.AND P1, PT, R209, UR5, PT ;  /* 0x00000005d1007c0c */ /* 0x000fe4000bf26270 */
[----:B------:R-:W-:Y:S01]  /*1b510*/  @!P5 LEA R32, P6, R211, R4, 0x2 ;  /* 0x00000004d320d211 */ /* 0x000fe200078c10ff */
[----:B------:R4:W-:Y:S01]  /*1b520*/  @!P3 ST.E.64 desc[UR36][R24.64], R60 ;  /* 0x0000003c1800b985 */ /* 0x0009e2000c101b24 */
[----:B------:R-:W-:-:S02]  /*1b530*/  @!P4 LEA.HI.X R29, R212, R5, R97, 0x2, P0 ;  /* 0x00000005d41dc211 */ /* 0x000fc400000f1461 */
[----:B------:R-:W-:Y:S02]  /*1b540*/  ISETP.GE.AND P0, PT, R208, UR5, PT ;  /* 0x00000005d0007c0c */ /* 0x000fe4000bf06270 */
[----:B------:R-:W-:Y:S01]  /*1b550*/  @!P5 LEA.HI.X R33, R211, R5, R96, 0x2, P6 ;  /* 0x00000005d321d211 */ /* 0x000fe200030f1460 */
[----:B------:R1:W-:Y:S01]  /*1b560*/  @!P4 ST.E.64 desc[UR36][R28.64], R64 ;  /* 0x000000401c00c985 */ /* 0x0003e2000c101b24 */
[----:B------:R-:W-:Y:S02]  /*1b570*/  ISETP.GE.AND P3, PT, R207, UR5, PT ;  /* 0x00000005cf007c0c */ /* 0x000fe4000bf66270 */
[-C--:B0-----:R-:W-:Y:S01]  /*1b580*/  @!P2 LEA R8, P6, R210, R4.reuse, 0x2 ;  /* 0x00000004d208a211 */ /* 0x081fe200078c10ff */
[----:B------:R0:W-:Y:S01]  /*1b590*/  @!P5 ST.E.64 desc[UR36][R32.64], R68 ;  /* 0x000000442000d985 */ /* 0x0001e2000c101b24 */
[----:B--2---:R-:W-:Y:S02]  /*1b5a0*/  @!P1 LEA R12, P4, R209, R4, 0x2 ;  /* 0x00000004d10c9211 */ /* 0x004fe400078810ff */
[----:B------:R-:W-:-:S02]  /*1b5b0*/  ISETP.GE.AND P5, PT, R206, UR5, PT ;  /* 0x00000005ce007c0c */ /* 0x000fc4000bfa6270 */
[-C--:B------:R-:W-:Y:S02]  /*1b5c0*/  @!P2 LEA.HI.X R9, R210, R5.reuse, R95, 0x2, P6 ;  /* 0x00000005d209a211 */ /* 0x080fe400030f145f */
[-C--:B------:R-:W-:Y:S02]  /*1b5d0*/  @!P1 LEA.HI.X R13, R209, R5.reuse, R94, 0x2, P4 ;  /* 0x00000005d10d9211 */ /* 0x080fe400020f145e */
[CC--:B---3--:R-:W-:Y:S01]  /*1b5e0*/  @!P0 LEA R14, P6, R208.reuse, R4.reuse, 0x2 ;  /* 0x00000004d00e8211 */ /* 0x0c8fe200078c10ff */
[----:B------:R-:W-:Y:S01]  /*1b5f0*/  @!P2 ST.E.64 desc[UR36][R8.64], R2 ;  /* 0x000000020800a985 */ /* 0x000fe2000c101b24 */
[----:B------:R-:W-:Y:S02]  /*1b600*/  ISETP.GE.AND P4, PT, R205, UR5, PT ;  /* 0x00000005cd007c0c */ /* 0x000fe4000bf86270 */
[----:B------:R-:W-:Y:S01]  /*1b610*/  @!P0 LEA.HI.X R15, R208, R5, R93, 0x2, P6 ;  /* 0x00000005d00f8211 */ /* 0x000fe200030f145d */
[----:B------:R-:W-:Y:S01]  /*1b620*/  @!P1 ST.E.64 desc[UR36][R12.64], R76 ;  /* 0x0000004c0c009985 */ /* 0x000fe2000c101b24 */
[----:B----4-:R-:W-:-:S02]  /*1b630*/  @!P3 LEA R24, P1, R207, R4, 0x2 ;  /* 0x00000004cf18b211 */ /* 0x010fc400078210ff */
[-C--:B-1----:R-:W-:Y:S01]  /*1b640*/  @!P5 LEA R28, P2, R206, R4.reuse, 0x2 ;  /* 0x00000004ce1cd211 */ /* 0x082fe200078410ff */
[----:B------:R1:W-:Y:S01]  /*1b650*/  @!P0 ST.E.64 desc[UR36][R14.64], R80 ;  /* 0x000000500e008985 */ /* 0x0003e2000c101b24 */
[-C--:B------:R-:W-:Y:S02]  /*1b660*/  @!P3 LEA.HI.X R25, R207, R5.reuse, R92, 0x2, P1 ;  /* 0x00000005cf19b211 */ /* 0x080fe400008f145c */
[----:B------:R-:W-:Y:S02]  /*1b670*/  ISETP.GE.AND P1, PT, R224, UR5, PT ;  /* 0x00000005e0007c0c */ /* 0x000fe4000bf26270 */
[----:B------:R-:W-:Y:S01]  /*1b680*/  ISETP.GE.AND P0, PT, R223, UR5, PT ;  /* 0x00000005df007c0c */ /* 0x000fe2000bf06270 */
[----:B------:R2:W-:Y:S01]  /*1b690*/  @!P3 ST.E.64 desc[UR36][R24.64], R6 ;  /* 0x000000061800b985 */ /* 0x0005e2000c101b24 */
[----:B------:R-:W-:Y:S02]  /*1b6a0*/  @!P5 LEA.HI.X R29, R206, R5, R91, 0x2, P2 ;  /* 0x00000005ce1dd211 */ /* 0x000fe400010f145b */
[----:B0-----:R-:W-:-:S02]  /*1b6b0*/  @!P4 LEA R32, P6, R205, R4, 0x2 ;  /* 0x00000004cd20c211 */ /* 0x001fc400078c10ff */
[----:B------:R-:W-:Y:S01]  /*1b6c0*/  ISETP.GE.AND P2, PT, R222, UR5, PT ;  /* 0x00000005de007c0c */ /* 0x000fe2000bf46270 */
[----:B------:R3:W-:Y:S01]  /*1b6d0*/  @!P5 ST.E.64 desc[UR36][R28.64], R20 ;  /* 0x000000141c00d985 */ /* 0x0007e2000c101b24 */
[----:B------:R-:W-:Y:S01]  /*1b6e0*/  @!P4 LEA.HI.X R33, R205, R5, R90, 0x2, P6 ;  /* 0x00000005cd21c211 */ /* 0x000fe200030f145a */
[----:B-1----:R-:W-:Y:S01]  /*1b6f0*/  VIADD R15, R19, 0xb0 ;  /* 0x000000b0130f7836 */ /* 0x002fe20000000000 */
[----:B------:R-:W-:Y:S02]  /*1b700*/  ISETP.GE.AND P3, PT, R201, UR5, PT ;  /* 0x00000005c9007c0c */ /* 0x000fe4000bf66270 */
[-C--:B------:R-:W-:Y:S01]  /*1b710*/  @!P1 LEA R2, P5, R224, R4.reuse, 0x2 ;  /* 0x00000004e0029211 */ /* 0x080fe200078a10ff */
[----:B------:R3:W-:Y:S01]  /*1b720*/  @!P4 ST.E.64 desc[UR36][R32.64], R120 ;  /* 0x000000782000c985 */ /* 0x0007e2000c101b24 */
[----:B------:R-:W-:Y:S02]  /*1b730*/  ISETP.GE.AND P4, PT, R15, UR5, PT ;  /* 0x000000050f007c0c */ /* 0x000fe4000bf86270 */
[----:B------:R-:W-:-:S02]  /*1b740*/  @!P0 LEA R8, P6, R223, R4, 0x2 ;  /* 0x00000004df088211 */ /* 0x000fc400078c10ff */
[-C--:B------:R-:W-:Y:S02]  /*1b750*/  @!P1 LEA.HI.X R3, R224, R5.reuse, R88, 0x2, P5 ;  /* 0x00000005e0039211 */ /* 0x080fe400028f1458 */
[C---:B--2---:R-:W-:Y:S02]  /*1b760*/  @!P2 LEA R6, P5, R222.reuse, R4, 0x2 ;  /* 0x00000004de06a211 */ /* 0x044fe400078a10ff */
[-C--:B------:R-:W-:Y:S01]  /*1b770*/  @!P0 LEA.HI.X R9, R223, R5.reuse, R22, 0x2, P6 ;  /* 0x00000005df098211 */ /* 0x080fe200030f1416 */
[----:B------:R3:W-:Y:S01]  /*1b780*/  @!P1 ST.E.64 desc[UR36][R2.64], R122 ;  /* 0x0000007a02009985 */ /* 0x0007e2000c101b24 */
[----:B------:R-:W-:Y:S02]  /*1b790*/  ISETP.GE.AND P6, PT, R17, UR5, PT ;  /* 0x0000000511007c0c */ /* 0x000fe4000bfc6270 */
[----:B------:R-:W-:Y:S01]  /*1b7a0*/  @!P2 LEA.HI.X R7, R222, R5, R229, 0x2, P5 ;  /* 0x00000005de07a211 */ /* 0x000fe200028f14e5 */
[----:B------:R3:W-:Y:S01]  /*1b7b0*/  @!P0 ST.E.64 desc[UR36][R8.64], R124 ;  /* 0x0000007c08008985 */ /* 0x0007e2000c101b24 */
[----:B------:R-:W-:-:S02]  /*1b7c0*/  SHF.R.S32.HI R13, RZ, 0x1f, R201 ;  /* 0x0000001fff0d7819 */ /* 0x000fc400000114c9 */
[CC--:B------:R-:W-:Y:S01]  /*1b7d0*/  @!P3 LEA R12, P5, R201.reuse, R4.reuse, 0x2 ;  /* 0x00000004c90cb211 */ /* 0x0c0fe200078a10ff */
[----:B------:R3:W-:Y:S01]  /*1b7e0*/  @!P2 ST.E.64 desc[UR36][R6.64], R104 ;  /* 0x000000680600a985 */ /* 0x0007e2000c101b24 */
[----:B------:R-:W-:Y:S02]  /*1b7f0*/  SHF.R.S32.HI R18, RZ, 0x1f, R15 ;  /* 0x0000001fff127819 */ /* 0x000fe4000001140f */
[----:B------:R-:W-:Y:S02]  /*1b800*/  @!P3 LEA.HI.X R13, R201, R5, R13, 0x2, P5 ;  /* 0x00000005c90db211 */ /* 0x000fe400028f140d */
[----:B------:R-:W-:-:S03]  /*1b810*/  @!P4 LEA R14, P5, R15, R4, 0x2 ;  /* 0x000000040f0ec211 */ /* 0x000fc600078a10ff */
[----:B------:R3:W-:Y:S01]  /*1b820*/  @!P3 ST.E.64 desc[UR36][R12.64], R108 ;  /* 0x0000006c0c00b985 */ /* 0x0007e2000c101b24 */
[-C--:B------:R-:W-:Y:S02]  /*1b830*/  @!P4 LEA.HI.X R15, R15, R5.reuse, R18, 0x2, P5 ;  /* 0x000000050f0fc211 */ /* 0x080fe400028f1412 */
[----:B------:R-:W-:Y:S02]  /*1b840*/  SHF.R.S32.HI R18, RZ, 0x1f, R17 ;  /* 0x0000001fff127819 */ /* 0x000fe40000011411 */
[C---:B------:R-:W-:Y:S01]  /*1b850*/  @!P6 LEA R4, P5, R17.reuse, R4, 0x2 ;  /* 0x000000041104e211 */ /* 0x040fe200078a10ff */
[----:B------:R3:W-:Y:S03]  /*1b860*/  @!P4 ST.E.64 desc[UR36][R14.64], R112 ;  /* 0x000000700e00c985 */ /* 0x0007e6000c101b24 */
[----:B------:R-:W-:-:S05]  /*1b870*/  @!P6 LEA.HI.X R5, R17, R5, R18, 0x2, P5 ;  /* 0x000000051105e211 */ /* 0x000fca00028f1412 */
[----:B------:R3:W-:Y:S04]  /*1b880*/  @!P6 ST.E.64 desc[UR36][R4.64], R116 ;  /* 0x000000740400e985 */ /* 0x0007e8000c101b24 */
.L_x_4993:
[----:B------:R-:W-:Y:S05]  /*1b890*/  BSYNC B1 ;  /* 0x0000000000017941 */ /* 0x000fea0003800000 */
.L_x_4992:
[----:B------:R-:W-:Y:S01]  /*1b8a0*/  ISETP.GE.AND P0, PT, R73, R72, PT ;  /* 0x000000484900720c */ /* 0x000fe20003f06270 */
[----:B---3--:R3:W4:Y:S04]  /*1b8b0*/  SHFL.IDX PT, R3, R11, 0x1, 0x1c1f ;  /* 0x003c1f000b037f89 */ /* 0x00872800000e0000 */
[----:B------:R3:W0:Y:S08]  /*1b8c0*/  SHFL.IDX PT, R2, R0, 0x1, 0x1c1f ;  /* 0x003c1f0000027f89 */ /* 0x00063000000e0000 */
[----:B---3--:R-:W-:Y:S05]  /*1b8d0*/  @P0 BRA `(.L_x_4991) ;  /* 0x0000001000dc0947 */ /* 0x008fea0003800000 */
[----:B------:R-:W-:Y:S01]  /*1b8e0*/  ULDC UR5, c[0x0][0xac8] ;  /* 0x0002b20000057ab9 */ /* 0x000fe20000000800 */
[----:B-1----:R-:W-:Y:S01]  /*1b8f0*/  VIADD R11, R19, 0xb0 ;  /* 0x000000b0130b7836 */ /* 0x002fe20000000000 */
[----:B------:R-:W-:Y:S02]  /*1b900*/  ISETP.GE.AND P4, PT, R221, UR5, PT ;  /* 0x00000005dd007c0c */ /* 0x000fe4000bf86270 */
[----:B------:R-:W-:Y:S02]  /*1b910*/  ISETP.GE.AND P3, PT, R220, UR5, PT ;  /* 0x00000005dc007c0c */ /* 0x000fe4000bf66270 */
[----:B------:R-:W-:Y:S02]  /*1b920*/  ISETP.GE.AND P5, PT, R19, UR5, PT ;  /* 0x0000000513007c0c */ /* 0x000fe4000bfa6270 */
[----:B------:R-:W-:Y:S02]  /*1b930*/  ISETP.GE.AND P1, PT, R218, UR5, PT ;  /* 0x00000005da007c0c */ /* 0x000fe4000bf26270 */
[----:B------:R-:W-:-:S02]  /*1b940*/  ISETP.GE.AND P0, PT, R219, UR5, PT ;  /* 0x00000005db007c0c */ /* 0x000fc4000bf06270 */
[----:B------:R-:W-:-:S03]  /*1b950*/  SHF.R.S32.HI R0, RZ, 0x1f, R11 ;  /* 0x0000001fff007819 */ /* 0x000fc6000001140b */
[-C--:B0-----:R-:W-:Y:S02]  /*1b960*/  @!P4 LEA R6, P2, R221, R2.reuse, 0x2 ;  /* 0x00000002dd06c211 */ /* 0x081fe400078410ff */
[CC--:B------:R-:W-:Y:S02]  /*1b970*/  @!P3 LEA R8, P6, R220.reuse, R2.reuse, 0x2 ;  /* 0x00000002dc08b211 */ /* 0x0c0fe400078c10ff */
[----:B--2-4-:R-:W-:Y:S01]  /*1b980*/  @!P5 IMAD.WIDE R4, R19, 0x4, R2 ;  /* 0x000000041304d825 */ /* 0x014fe200078e0202 */
[-C--:B-----5:R-:W-:Y:S02]  /*1b990*/  @!P4 LEA.HI.X R7, R221, R3.reuse, R140, 0x2, P2 ;  /* 0x00000003dd07c211 */ /* 0x0a0fe400010f148c */
[----:B------:R-:W-:Y:S02]  /*1b9a0*/  ISETP.GE.AND P2, PT, R217, UR5, PT ;  /* 0x00000005d9007c0c */ /* 0x000fe4000bf46270 */
[----:B------:R-:W-:Y:S01]  /*1b9b0*/  @!P3 LEA.HI.X R9, R220, R3, R139, 0x2, P6 ;  /* 0x00000003dc09b211 */ /* 0x000fe200030f148b */
[----:B------:R0:W-:Y:S01]  /*1b9c0*/  @!P5 ST.E.64 desc[UR36][R4.64], R26 ;  /* 0x0000001a0400d985 */ /* 0x0001e2000c101b24 */
[----:B------:R-:W-:-:S02]  /*1b9d0*/  @!P1 LEA R14, P5, R218, R2, 0x2 ;  /* 0x00000002da0e9211 */ /* 0x000fc400078a10ff */
[----:B------:R-:W-:Y:S01]  /*1b9e0*/  @!P0 LEA R12, P6, R219, R2, 0x2 ;  /* 0x00000002db0c8211 */ /* 0x000fe200078c10ff */
[----:B------:R1:W-:Y:S01]  /*1b9f0*/  @!P4 ST.E.64 desc[UR36][R6.64], R30 ;  /* 0x0000001e0600c985 */ /* 0x0003e2000c101b24 */
[----:B------:R-:W-:Y:S02]  /*1ba00*/  ISETP.GE.AND P4, PT, R215, UR5, PT ;  /* 0x00000005d7007c0c */ /* 0x000fe4000bf86270 */
[-C--:B------:R-:W-:Y:S01]  /*1ba10*/  @!P1 LEA.HI.X R15, R218, R3.reuse, R103, 0x2, P5 ;  /* 0x00000003da0f9211 */ /* 0x080fe200028f1467 */
[----:B------:R2:W-:Y:S01]  /*1ba20*/  @!P3 ST.E.64 desc[UR36][R8.64], R34 ;  /* 0x000000220800b985 */ /* 0x0005e2000c101b24 */
[----:B------:R-:W-:Y:S02]  /*1ba30*/  ISETP.GE.AND P3, PT, R216, UR5, PT ;  /* 0x00000005d8007c0c */ /* 0x000fe4000bf66270 */
[----:B------:R-:W-:Y:S02]  /*1ba40*/  ISETP.GE.AND P5, PT, R214, UR5, PT ;  /* 0x00000005d6007c0c */ /* 0x000fe4000bfa6270 */
[----:B------:R-:W-:-:S02]  /*1ba50*/  @!P0 LEA.HI.X R13, R219, R3, R138, 0x2, P6 ;  /* 0x00000003db0d8211 */ /* 0x000fc400030f148a */
[----:B------:R-:W-:-:S03]  /*1ba60*/  @!P2 LEA R20, P6, R217, R2, 0x2 ;  /* 0x00000002d914a211 */ /* 0x000fc600078c10ff */
[----:B------:R3:W-:Y:S01]  /*1ba70*/  @!P0 ST.E.64 desc[UR36][R12.64], R38 ;  /* 0x000000260c008985 */ /* 0x0007e2000c101b24 */
[-C--:B------:R-:W-:Y:S02]  /*1ba80*/  @!P2 LEA.HI.X R21, R217, R3.reuse, R102, 0x2, P6 ;  /* 0x00000003d915a211 */ /* 0x080fe400030f1466 */
[----:B------:R-:W-:Y:S01]  /*1ba90*/  ISETP.GE.AND P0, PT, R213, UR5, PT ;  /* 0x00000005d5007c0c */ /* 0x000fe2000bf06270 */
[----:B------:R4:W-:Y:S01]  /*1baa0*/  @!P1 ST.E.64 desc[UR36][R14.64], R42 ;  /* 0x0000002a0e009985 */ /* 0x0009e2000c101b24 */
[-C--:B0-----:R-:W-:Y:S02]  /*1bab0*/  @!P3 LEA R4, P6, R216, R2.reuse, 0x2 ;  /* 0x00000002d804b211 */ /* 0x081fe400078c10ff */
[----:B------:R-:W-:Y:S01]  /*1bac0*/  ISETP.GE.AND P1, PT, R212, UR5, PT ;  /* 0x00000005d4007c0c */ /* 0x000fe2000bf26270 */
[----:B------:R0:W-:Y:S01]  /*1bad0*/  @!P2 ST.E.64 desc[UR36][R20.64], R46 ;  /* 0x0000002e1400a985 */ /* 0x0001e2000c101b24 */
[----:B-1----:R-:W-:Y:S02]  /*1bae0*/  @!P4 LEA R6, P2, R215, R2, 0x2 ;  /* 0x00000002d706c211 */ /* 0x002fe400078410ff */
[----:B------:R-:W-:-:S02]  /*1baf0*/  @!P3 LEA.HI.X R5, R216, R3, R101, 0x2, P6 ;  /* 0x00000003d805b211 */ /* 0x000fc400030f1465 */
[CC--:B--2---:R-:W-:Y:S02]  /*1bb00*/  @!P5 LEA R8, P6, R214.reuse, R2.reuse, 0x2 ;  /* 0x00000002d608d211 */ /* 0x0c4fe400078c10ff */
[-C--:B------:R-:W-:Y:S01]  /*1bb10*/  @!P4 LEA.HI.X R7, R215, R3.reuse, R100, 0x2, P2 ;  /* 0x00000003d707c211 */ /* 0x080fe200010f1464 */
[----:B------:R1:W-:Y:S01]  /*1bb20*/  @!P3 ST.E.64 desc[UR36][R4.64], R50 ;  /* 0x000000320400b985 */ /* 0x0003e2000c101b24 */
[----:B------:R-:W-:Y:S02]  /*1bb30*/  ISETP.GE.AND P2, PT, R211, UR5, PT ;  /* 0x00000005d3007c0c */ /* 0x000fe4000bf46270 */
[----:B------:R-:W-:Y:S01]  /*1bb40*/  @!P5 LEA.HI.X R9, R214, R3, R99, 0x2, P6 ;  /* 0x00000003d609d211 */ /* 0x000fe200030f1463 */
[----:B------:R2:W-:Y:S01]  /*1bb50*/  @!P4 ST.E.64 desc[UR36][R6.64], R54 ;  /* 0x000000360600c985 */ /* 0x0005e2000c101b24 */
[-C--:B---3--:R-:W-:Y:S02]  /*1bb60*/  @!P0 LEA R12, P4, R213, R2.reuse, 0x2 ;  /* 0x00000002d50c8211 */ /* 0x088fe400078810ff */
[----:B------:R-:W-:Y:S01]  /*1bb70*/  ISETP.GE.AND P3, PT, R210, UR5, PT ;  /* 0x00000005d2007c0c */ /* 0x000fe2000bf66270 */
[----:B------:R3:W-:Y:S01]  /*1bb80*/  @!P5 ST.E.64 desc[UR36][R8.64], R58 ;  /* 0x0000003a0800d985 */ /* 0x0007e2000c101b24 */
[----:B----4-:R-:W-:-:S02]  /*1bb90*/  @!P1 LEA R14, P5, R212, R2, 0x2 ;  /* 0x00000002d40e9211 */ /* 0x010fc400078a10ff */
[-C--:B------:R-:W-:Y:S02]  /*1bba0*/  @!P0 LEA.HI.X R13, R213, R3.reuse, R98, 0x2, P4 ;  /* 0x00000003d50d8211 */ /* 0x080fe400020f1462 */
[----:B------:R-:W-:Y:S02]  /*1bbb0*/  ISETP.GE.AND P4, PT, R209, UR5, PT ;  /* 0x00000005d1007c0c */ /* 0x000fe4000bf86270 */
[----:B------:R-:W-:Y:S01]  /*1bbc0*/  @!P1 LEA.HI.X R15, R212, R3, R97, 0x2, P5 ;  /* 0x00000003d40f9211 */ /* 0x000fe200028f1461 */
[----:B------:R4:W-:Y:S01]  /*1bbd0*/  @!P0 ST.E.64 desc[UR36][R12.64], R62 ;  /* 0x0000003e0c008985 */ /* 0x0009e2000c101b24 */
[----:B------:R-:W-:Y:S02]  /*1bbe0*/  ISETP.GE.AND P5, PT, R208, UR5, PT ;  /* 0x00000005d0007c0c */ /* 0x000fe4000bfa6270 */
[----:B0-----:R-:W-:Y:S01]  /*1bbf0*/  @!P2 LEA R20, P6, R211, R2, 0x2 ;  /* 0x00000002d314a211 */ /* 0x001fe200078c10ff */
[----:B------:R0:W-:Y:S01]  /*1bc00*/  @!P1 ST.E.64 desc[UR36][R14.64], R66 ;  /* 0x000000420e009985 */ /* 0x0001e2000c101b24 */
[----:B------:R-:W-:-:S02]  /*1bc10*/  ISETP.GE.AND P0, PT, R207, UR5, PT ;  /* 0x00000005cf007c0c */ /* 0x000fc4000bf06270 */
[-C--:B------:R-:W-:Y:S02]  /*1bc20*/  @!P2 LEA.HI.X R21, R211, R3.reuse, R96, 0x2, P6 ;  /* 0x00000003d315a211 */ /* 0x080fe400030f1460 */
[-C--:B-1----:R-:W-:Y:S02]  /*1bc30*/  @!P3 LEA R4, P6, R210, R2.reuse, 0x2 ;  /* 0x00000002d204b211 */ /* 0x082fe400078c10ff */
[----:B------:R-:W-:Y:S01]  /*1bc40*/  ISETP.GE.AND P1, PT, R206, UR5, PT ;  /* 0x00000005ce007c0c */ /* 0x000fe2000bf26270 */
[----:B------:R1:W-:Y:S01]  /*1bc50*/  @!P2 ST.E.64 desc[UR36][R20.64], R70 ;  /* 0x000000461400a985 */ /* 0x0003e2000c101b24 */
[-C--:B--2---:R-:W-:Y:S02]  /*1bc60*/  @!P4 LEA R6, P2, R209, R2.reuse, 0x2 ;  /* 0x00000002d106c211 */ /* 0x084fe400078410ff */
[----:B------:R-:W-:Y:S02]  /*1bc70*/  @!P3 LEA.HI.X R5, R210, R3, R95, 0x2, P6 ;  /* 0x00000003d205b211 */ /* 0x000fe400030f145f */
[----:B---3--:R-:W-:-:S02]  /*1bc80*/  @!P5 LEA R8, P6, R208, R2, 0x2 ;  /* 0x00000002d008d211 */ /* 0x008fc400078c10ff */
[-C--:B------:R-:W-:Y:S01]  /*1bc90*/  @!P4 LEA.HI.X R7, R209, R3.reuse, R94, 0x2, P2 ;  /* 0x00000003d107c211 */ /* 0x080fe200010f145e */
[----:B------:R2:W-:Y:S01]  /*1bca0*/  @!P3 ST.E.64 desc[UR36][R4.64], R126 ;  /* 0x0000007e0400b985 */ /* 0x0005e2000c101b24 */
[----:B------:R-:W-:Y:S02]  /*1bcb0*/  @!P5 LEA.HI.X R9, R208, R3, R93, 0x2, P6 ;  /* 0x00000003d009d211 */ /* 0x000fe400030f145d */
[----:B------:R-:W-:Y:S01]  /*1bcc0*/  ISETP.GE.AND P2, PT, R205, UR5, PT ;  /* 0x00000005cd007c0c */ /* 0x000fe2000bf46270 */
[----:B------:R-:W-:Y:S01]  /*1bcd0*/  @!P4 ST.E.64 desc[UR36][R6.64], R78 ;  /* 0x0000004e0600c985 */ /* 0x000fe2000c101b24 */
[-C--:B----4-:R-:W-:Y:S02]  /*1bce0*/  @!P0 LEA R12, P3, R207, R2.reuse, 0x2 ;  /* 0x00000002cf0c8211 */ /* 0x090fe400078610ff */
[----:B0-----:R-:W-:Y:S01]  /*1bcf0*/  @!P1 LEA R14, P6, R206, R2, 0x2 ;  /* 0x00000002ce0e9211 */ /* 0x001fe200078c10ff */
[----:B------:R0:W-:Y:S01]  /*1bd00*/  @!P5 ST.E.64 desc[UR36][R8.64], R82 ;  /* 0x000000520800d985 */ /* 0x0001e2000c101b24 */
[----:B------:R-:W-:-:S02]  /*1bd10*/  ISETP.GE.AND P5, PT, R224, UR5, PT ;  /* 0x00000005e0007c0c */ /* 0x000fc4000bfa6270 */
[-C--:B------:R-:W-:Y:S02]  /*1bd20*/  @!P0 LEA.HI.X R13, R207, R3.reuse, R92, 0x2, P3 ;  /* 0x00000003cf0d8211 */ /* 0x080fe400018f145c */
[----:B------:R-:W-:Y:S02]  /*1bd30*/  @!P1 LEA.HI.X R15, R206, R3, R91, 0x2, P6 ;  /* 0x00000003ce0f9211 */ /* 0x000fe400030f145b */
[----:B------:R-:W-:Y:S01]  /*1bd40*/  ISETP.GE.AND P6, PT, R201, UR5, PT ;  /* 0x00000005c9007c0c */ /* 0x000fe2000bfc6270 */
[----:B------:R3:W-:Y:S01]  /*1bd50*/  @!P0 ST.E.64 desc[UR36][R12.64], R128 ;  /* 0x000000800c008985 */ /* 0x0007e2000c101b24 */
[----:B------:R-:W-:Y:S02]  /*1bd60*/  ISETP.GE.AND P4, PT, R223, UR5, PT ;  /* 0x00000005df007c0c */ /* 0x000fe4000bf86270 */
[----:B-1----:R-:W-:Y:S01]  /*1bd70*/  @!P2 LEA R20, P3, R205, R2, 0x2 ;  /* 0x00000002cd14a211 */ /* 0x002fe200078610ff */
[----:B------:R1:W-:Y:S01]  /*1bd80*/  @!P1 ST.E.64 desc[UR36][R14.64], R130 ;  /* 0x000000820e009985 */ /* 0x0003e2000c101b24 */
[----:B------:R-:W-:-:S02]  /*1bd90*/  ISETP.GE.AND P1, PT, R222, UR5, PT ;  /* 0x00000005de007c0c */ /* 0x000fc4000bf26270 */
[----:B------:R-:W-:Y:S02]  /*1bda0*/  ISETP.GE.AND P0, PT, R11, UR5, PT ;  /* 0x000000050b007c0c */ /* 0x000fe4000bf06270 */
[-C--:B------:R-:W-:Y:S02]  /*1bdb0*/  @!P2 LEA.HI.X R21, R205, R3.reuse, R90, 0x2, P3 ;  /* 0x00000003cd15a211 */ /* 0x080fe400018f145a */
[CC--:B--2---:R-:W-:Y:S02]  /*1bdc0*/  @!P5 LEA R4, P3, R224.reuse, R2.reuse, 0x2 ;  /* 0x00000002e004d211 */ /* 0x0c4fe400078610ff */
[----:B0-----:R-:W-:Y:S01]  /*1bdd0*/  SHF.R.S32.HI R8, RZ, 0x1f, R201 ;  /* 0x0000001fff087819 */ /* 0x001fe200000114c9 */
[----:B------:R1:W-:Y:S01]  /*1bde0*/  @!P2 ST.E.64 desc[UR36][R20.64], R132 ;  /* 0x000000841400a985 */ /* 0x0003e2000c101b24 */
[----:B------:R-:W-:Y:S02]  /*1bdf0*/  @!P5 LEA.HI.X R5, R224, R3, R88, 0x2, P3 ;  /* 0x00000003e005d211 */ /* 0x000fe400018f1458 */
[----:B---3--:R-:W-:-:S02]  /*1be00*/  @!P6 LEA R12, P3, R201, R2, 0x2 ;  /* 0x00000002c90ce211 */ /* 0x008fc400078610ff */
[-C--:B------:R-:W-:Y:S01]  /*1be10*/  @!P4 LEA R6, P2, R223, R2.reuse, 0x2 ;  /* 0x00000002df06c211 */ /* 0x080fe200078410ff */
[----:B------:R1:W-:Y:S01]  /*1be20*/  @!P5 ST.E.64 desc[UR36][R4.64], R134 ;  /* 0x000000860400d985 */ /* 0x0003e2000c101b24 */
[-C--:B------:R-:W-:Y:S02]  /*1be30*/  @!P6 LEA.HI.X R13, R201, R3.reuse, R8, 0x2, P3 ;  /* 0x00000003c90de211 */ /* 0x080fe400018f1408 */
[CC--:B------:R-:W-:Y:S02]  /*1be40*/  @!P1 LEA R8, P3, R222.reuse, R2.reuse, 0x2 ;  /* 0x00000002de089211 */ /* 0x0c0fe400078610ff */
[-C--:B------:R-:W-:Y:S02]  /*1be50*/  @!P4 LEA.HI.X R7, R223, R3.reuse, R22, 0x2, P2 ;  /* 0x00000003df07c211 */ /* 0x080fe400010f1416 */
[C---:B------:R-:W-:Y:S02]  /*1be60*/  @!P0 LEA R24, P2, R11.reuse, R2, 0x2 ;  /* 0x000000020b188211 */ /* 0x040fe400078410ff */
[-C--:B------:R-:W-:Y:S01]  /*1be70*/  @!P1 LEA.HI.X R9, R222, R3.reuse, R229, 0x2, P3 ;  /* 0x00000003de099211 */ /* 0x080fe200018f14e5 */
[----:B------:R1:W-:Y:S01]  /*1be80*/  @!P4 ST.E.64 desc[UR36][R6.64], R136 ;  /* 0x000000880600c985 */ /* 0x0003e2000c101b24 */
[----:B------:R-:W-:Y:S01]  /*1be90*/  @!P0 LEA.HI.X R25, R11, R3, R0, 0x2, P2 ;  /* 0x000000030b198211 */ /* 0x000fe200010f1400 */
[----:B------:R-:W-:-:S02]  /*1bea0*/  VIADD R11, R19, 0xb8 ;  /* 0x000000b8130b7836 */ /* 0x000fc40000000000 */
[----:B------:R1:W-:Y:S04]  /*1beb0*/  @!P1 ST.E.64 desc[UR36][R8.64], R106 ;  /* 0x0000006a08009985 */ /* 0x0003e8000c101b24 */
[----:B------:R1:W-:Y:S04]  /*1bec0*/  @!P6 ST.E.64 desc[UR36][R12.64], R110 ;  /* 0x0000006e0c00e985 */ /* 0x0003e8000c101b24 */
        /* <DEDUP_REMOVED lines=8> */
.L_x_4982:
[----:B------:R-:W1:Y:S01]  /*1bf50*/  LDC.64 R6, c[0x0][0xc08] ;  /* 0x00030200ff067b82 */ /* 0x000e620000000a00 */
[----:B------:R-:W-:-:S07]  /*1bf60*/  IMAD.MOV.U32 R11, RZ, RZ, RZ ;  /* 0x000000ffff0b7224 */ /* 0x000fce00078e00ff */
[----:B------:R-:W2:Y:S08]  /*1bf70*/  LDC.64 R4, c[0x0][0xc00] ;  /* 0x00030000ff047b82 */ /* 0x000eb00000000a00 */
[----:B------:R-:W4:Y:S01]  /*1bf80*/  LDC.64 R2, c[0x0][0xc00] ;  /* 0x00030000ff027b82 */ /* 0x000f220000000a00 */
[----:B-1----:R-:W-:-:S04]  /*1bf90*/  ISETP.NE.U32.AND P0, PT, R6, RZ, PT ;  /* 0x000000ff0600720c */ /* 0x002fc80003f05070 */
[----:B------:R-:W-:Y:S02]  /*1bfa0*/  ISETP.NE.AND.EX P1, PT, R7, RZ, PT, P0 ;  /* 0x000000ff0700720c */ /* 0x000fe40003f25300 */
[----:B--2---:R-:W-:-:S04]  /*1bfb0*/  ISETP.NE.U32.AND P0, PT, R4, RZ, PT ;  /* 0x000000ff0400720c */ /* 0x004fc80003f05070 */
[----:B------:R-:W-:Y:S01]  /*1bfc0*/  ISETP.NE.AND.EX P0, PT, R5, RZ, PT, P0 ;  /* 0x000000ff0500720c */ /* 0x000fe20003f05300 */
[----:B------:R-:W-:Y:S01]  /*1bfd0*/  ULDC UR5, c[0x0][0xa88] ;  /* 0x0002a20000057ab9 */ /* 0x000fe20000000800 */
[----:B----4-:R-:W-:-:S05]  /*1bfe0*/  IMAD.WIDE R2, R200, 0x4, R2 ;  /* 0x00000004c8027825 */ /* 0x010fca00078e0202 */
[----:B------:R-:W1:Y:S01]  /*1bff0*/  @P1 LDC.64 R4, c[0x0][0xc08] ;  /* 0x00030200ff041b82 */ /* 0x000e620000000a00 */
[----:B------:R-:W-:-:S05]  /*1c000*/  IMAD.U32 R0, RZ, RZ, UR5 ;  /* 0x00000005ff007e24 */ /* 0x000fca000f8e00ff */
[----:B------:R2:W5:Y:S01]  /*1c010*/  @P0 LDG.E R11, desc[UR36][R2.64] ;  /* 0x00000024020b0981 */ /* 0x000562000c1e1900 */
[----:B-1----:R-:W-:-:S05]  /*1c020*/  @P1 IMAD.WIDE R4, R200, 0x4, R4 ;  /* 0x00000004c8041825 */ /* 0x002fca00078e0204 */
[----:B------:R2:W5:Y:S01]  /*1c030*/  @P1 LDG.E R0, desc[UR36][R4.64] ;  /* 0x0000002404001981 */ /* 0x000562000c1e1900 */
[----:B------:R-:W-:Y:S02]  /*1c040*/  ISETP.NE.AND P2, PT, R198, RZ, PT ;  /* 0x000000ffc600720c */ /* 0x000fe40003f45270 */
[----:B------:R-:W-:Y:S02]  /*1c050*/  ISETP.GT.AND P3, PT, R192, 0x7f, PT ;  /* 0x0000007fc000780c */ /* 0x000fe40003f64270 */
[----:B------:R-:W-:-:S09]  /*1c060*/  SHF.R.S32.HI R20, RZ, 0x1f, R200 ;  /* 0x0000001fff147819 */ /* 0x000fd200000114c8 */
[----:B------:R-:W1:Y:S02]  /*1c070*/  @!P2 LDC R198, c[0x0][0xad4] ;  /* 0x0002b500ffc6ab82 */ /* 0x000e640000000800 */
[----:B-1----:R-:W-:Y:S01]  /*1c080*/  ISETP.GT.AND P2, PT, R198, 0x1, PT ;  /* 0x00000001c600780c */ /* 0x002fe20003f44270 */
[----:B--2---:R-:W-:-:S12]  /*1c090*/  @P1 BRA `(.L_x_4994) ;  /* 0x0000000000101947 */ /* 0x004fd80003800000 */
[----:B------:R-:W-:Y:S05]  /*1c0a0*/  @!P0 BRA `(.L_x_4994) ;  /* 0x00000000000c8947 */ /* 0x000fea0003800000 */
[----:B------:R-:W2:Y:S04]  /*1c0b0*/  LDG.E R5, desc[UR36][R2.64] ;  /* 0x0000002402057981 */ /* 0x000ea8000c1e1900 */
[----:B-----5:R-:W2:Y:S02]  /*1c0c0*/  LDG.E R0, desc[UR36][R2.64+0x4] ;  /* 0x0000042402007981 */ /* 0x020ea4000c1e1900 */
[----:B--2---:R-:W-:-:S07]  /*1c0d0*/  IMAD.IADD R0, R0, 0x1, -R5 ;  /* 0x0000000100007824 */ /* 0x004fce00078e0a05 */
.L_x_4994:
[----:B------:R-:W-:Y:S01]  /*1c0e0*/  BSSY B1, `(.L_x_4995) ;  /* 0x0000038000017945 */ /* 0x000fe20003800000 */
[----:B------:R-:W-:Y:S02]  /*1c0f0*/  SEL R25, R200, RZ, !P0 ;  /* 0x000000ffc8197207 */ /* 0x000fe40004000000 */
[----:B------:R-:W-:Y:S02]  /*1c100*/  SEL R20, R20, RZ, !P0 ;  /* 0x000000ff14147207 */ /* 0x000fe40004000000 */
[----:B-----5:R-:W-:Y:S01]  /*1c110*/  SHF.R.S32.HI R18, RZ, 0x1f, R11 ;  /* 0x0000001fff127819 */ /* 0x020fe2000001140b */
[----:B------:R-:W-:Y:S06]  /*1c120*/  @P3 BRA `(.L_x_4996) ;  /* 0x0000000000cc3947 */ /* 0x000fec0003800000 */
[----:B------:R-:W1:Y:S01]  /*1c130*/  S2R R3, SR_TID.X ;  /* 0x0000000000037919 */ /* 0x000e620000002100 */
[----:B------:R-:W2:Y:S01]  /*1c140*/  LDC R31, c[0x0][0xbe8] ;  /* 0x0002fa00ff1f7b82 */ /* 0x000ea20000000800 */
[----:B------:R-:W-:-:S13]  /*1c150*/  R2UR UR5, R22 ;  /* 0x00000000160572ca */ /* 0x000fda00000e0000 */
[----:B------:R-:W-:Y:S02]  /*1c160*/  IMAD.U32 R27, RZ, RZ, UR5 ;  /* 0x00000005ff1b7e24 */ /* 0x000fe4000f8e00ff */
[----:B--2---:R-:W-:-:S03]  /*1c170*/  IMAD R2, R0, R31, RZ ;  /* 0x0000001f00027224 */ /* 0x004fc600078e02ff */
[----:B-1----:R-:W-:-:S04]  /*1c180*/  IADD3 R27, R27, -0x80, R3 ;  /* 0xffffff801b1b7810 */ /* 0x002fc80007ffe003 */
[----:B------:R-:W-:-:S13]  /*1c190*/  ISETP.GE.AND P0, PT, R27, R2, PT ;  /* 0x000000021b00720c */ /* 0x000fda0003f06270 */
[----:B------:R-:W-:Y:S05]  /*1c1a0*/  @P0 BRA `(.L_x_4996) ;  /* 0x0000000000ac0947 */ /* 0x000fea0003800000 */
[----:B------:R-:W-:Y:S01]  /*1c1b0*/  ISETP.NE.AND P1, PT, R31, 0x1, PT ;  /* 0x000000011f00780c */ /* 0x000fe20003f25270 */
[----:B------:R-:W-:Y:S01]  /*1c1c0*/  IMAD.MOV.U32 R17, RZ, RZ, 0x9b8 ;  /* 0x000009b8ff117424 */ /* 0x000fe200078e00ff */
[----:B------:R-:W-:Y:S01]  /*1c1d0*/  ISETP.GT.AND P0, PT, R198, 0x1, PT ;  /* 0x00000001c600780c */ /* 0x000fe20003f04270 */
[----:B------:R-:W1:Y:S01]  /*1c1e0*/  LDC.64 R28, c[0x0][0xba8] ;  /* 0x0002ea00ff1c7b82 */ /* 0x000e620000000a00 */
[----:B------:R-:W-:Y:S02]  /*1c1f0*/  IMAD.MOV.U32 R15, RZ, RZ, R27 ;  /* 0x000000ffff0f7224 */ /* 0x000fe400078e001b */
[----:B------:R-:W-:Y:S02]  /*1c200*/  SEL R17, R17, 0x978, P0 ;  /* 0x0000097811117807 */ /* 0x000fe40000000000 */
[----:B------:R-:W-:-:S03]  /*1c210*/  SEL R203, R203, RZ, P0 ;  /* 0x000000ffcbcb7207 */ /* 0x000fc60000000000 */
[----:B------:R-:W2:Y:S08]  /*1c220*/  LDC.64 R4, c[0x0][R17+0x220] ;  /* 0x0000880011047b82 */ /* 0x000eb00000000a00 */
[----:B---3--:R-:W3:Y:S08]  /*1c230*/  @P1 LDC R14, c[0x0][0xbec] ;  /* 0x0002fb00ff0e1b82 */ /* 0x008ef00000000800 */
[----:B------:R-:W4:Y:S08]  /*1c240*/  LDC.64 R2, c[0x0][R17+0x218] ;  /* 0x0000860011027b82 */ /* 0x000f300000000a00 */
[----:B------:R-:W5:Y:S01]  /*1c250*/  @P1 LDC R33, c[0x0][0xbf0] ;  /* 0x0002fc00ff211b82 */ /* 0x000f620000000800 */
[----:B--2---:R-:W-:-:S02]  /*1c260*/  IMAD R5, R5, R25, RZ ;  /* 0x0000001905057224 */ /* 0x004fc400078e02ff */
[----:B------:R-:W-:-:S04]  /*1c270*/  IMAD.WIDE.U32 R12, R4, R25, RZ ;  /* 0x00000019040c7225 */ /* 0x000fc800078e00ff */
[----:B------:R-:W-:Y:S01]  /*1c280*/  IMAD R5, R4, R20, R5 ;  /* 0x0000001404057224 */ /* 0x000fe200078e0205 */
[----:B------:R-:W2:Y:S01]  /*1c290*/  LDC.64 R6, c[0x0][R17+0x228] ;  /* 0x00008a0011067b82 */ /* 0x000ea20000000a00 */
[----:B---3--:R-:W-:-:S04]  /*1c2a0*/  @P1 IMAD.HI.U32 R14, R27, R14, RZ ;  /* 0x0000000e1b0e1227 */ /* 0x008fc800078e00ff */
[----:B------:R-:W-:-:S03]  /*1c2b0*/  IMAD.IADD R13, R13, 0x1, R5 ;  /* 0x000000010d0d7824 */ /* 0x000fc600078e0205 */
[----:B------:R-:W3:Y:S01]  /*1c2c0*/  LDC.64 R8, c[0x0][R17+0x210] ;  /* 0x0000840011087b82 */ /* 0x000ee20000000a00 */
[-C--:B----4-:R-:W-:Y:S02]  /*1c2d0*/  IMAD R21, R3, R196.reuse, RZ ;  /* 0x000000c403157224 */ /* 0x090fe400078e02ff */
[----:B------:R-:W-:-:S04]  /*1c2e0*/  IMAD.WIDE.U32 R2, R2, R196, RZ ;  /* 0x000000c402027225 */ /* 0x000fc800078e00ff */
[----:B------:R-:W-:Y:S01]  /*1c2f0*/  IMAD.IADD R21, R3, 0x1, R21 ;  /* 0x0000000103157824 */ /* 0x000fe200078e0215 */
[----:B-----5:R-:W-:Y:S01]  /*1c300*/  @P1 SHF.R.U32.HI R15, RZ, R33, R14 ;  /* 0x00000021ff0f1219 */ /* 0x020fe2000001160e */
[----:B-1----:R-:W1:Y:S01]  /*1c310*/  @!P0 LDC R28, c[0x0][0xb50] ;  /* 0x0002d400ff1c8b82 */ /* 0x002e620000000800 */
[----:B------:R-:W-:-:S03]  /*1c320*/  IADD3 R4, P1, P3, R12, R2, R11 ;  /* 0x000000020c047210 */ /* 0x000fc60007b3e00b */
[----:B------:R-:W-:Y:S02]  /*1c330*/  IMAD.MOV R12, RZ, RZ, -R15 ;  /* 0x000000ffff0c7224 */ /* 0x000fe400078e0a0f */
[----:B--2---:R-:W-:Y:S02]  /*1c340*/  IMAD.WIDE.U32 R2, R6, R203, RZ ;  /* 0x000000cb06027225 */ /* 0x004fe400078e00ff */
[----:B------:R-:W2:Y:S01]  /*1c350*/  @!P0 LDC R29, c[0x0][0xb54] ;  /* 0x0002d500ff1d8b82 */ /* 0x000ea20000000800 */
[----:B------:R-:W-:Y:S01]  /*1c360*/  IADD3.X R6, R13, R21, R18, P1, P3 ;  /* 0x000000150d067210 */ /* 0x000fe20000fe6412 */
[----:B------:R-:W-:Y:S01]  /*1c370*/  IMAD R7, R7, R203, RZ ;  /* 0x000000cb07077224 */ /* 0x000fe200078e02ff */
[----:B------:R-:W-:Y:S01]  /*1c380*/  IADD3 R2, P0, P1, R15, R4, R2 ;  /* 0x000000040f027210 */ /* 0x000fe2000791e002 */
[----:B------:R-:W-:Y:S01]  /*1c390*/  IMAD R5, R31, R12, R27 ;  /* 0x0000000c1f057224 */ /* 0x000fe200078e021b */
[----:B------:R-:W-:Y:S01]  /*1c3a0*/  SHF.R.S32.HI R15, RZ, 0x1f, R15 ;  /* 0x0000001fff0f7819 */ /* 0x000fe2000001140f */
[----:B------:R-:W-:-:S02]  /*1c3b0*/  IMAD.IADD R7, R3, 0x1, R7 ;  /* 0x0000000103077824 */ /* 0x000fc400078e0207 */
[----:B---3--:R-:W-:-:S03]  /*1c3c0*/  IMAD R4, R9, R5, RZ ;  /* 0x0000000509047224 */ /* 0x008fc600078e02ff */
[----:B------:R-:W-:Y:S02]  /*1c3d0*/  IADD3.X R3, R15, R6, R7, P0, P1 ;  /* 0x000000060f037210 */ /* 0x000fe400007e2407 */
[----:B------:R-:W-:Y:S01]  /*1c3e0*/  SHF.R.S32.HI R7, RZ, 0x1f, R5 ;  /* 0x0000001fff077819 */ /* 0x000fe20000011405 */
[----:B------:R-:W-:-:S04]  /*1c3f0*/  IMAD.WIDE.U32 R2, R8, R5, R2 ;  /* 0x0000000508027225 */ /* 0x000fc800078e0002 */
[----:B------:R-:W-:Y:S01]  /*1c400*/  IMAD R7, R8, R7, R4 ;  /* 0x0000000708077224 */ /* 0x000fe200078e0204 */
[----:B-1----:R-:W-:-:S03]  /*1c410*/  LEA R4, P0, R2, R28, 0x2 ;  /* 0x0000001c02047211 */ /* 0x002fc600078010ff */
[----:B------:R-:W-:-:S05]  /*1c420*/  IMAD.IADD R3, R3, 0x1, R7 ;  /* 0x0000000103037824 */ /* 0x000fca00078e0207 */
[----:B--2---:R-:W-:Y:S01]  /*1c430*/  LEA.HI.X R5, R2, R29, R3, 0x2, P0 ;  /* 0x0000001d02057211 */ /* 0x004fe200000f1403 */
[----:B------:R-:W-:-:S05]  /*1c440*/  IMAD.MOV.U32 R3, RZ, RZ, -0x800000 ;  /* 0xff800000ff037424 */ /* 0x000fca00078e00ff */
[----:B------:R1:W-:Y:S02]  /*1c450*/  STG.E desc[UR36][R4.64], R3 ;  /* 0x0000000304007986 */ /* 0x0003e4000c101924 */
.L_x_4996:
[----:B------:R-:W-:Y:S05]  /*1c460*/  BSYNC B1 ;  /* 0x0000000000017941 */ /* 0x000fea0003800000 */
.L_x_4995:
[----:B------:R-:W-:Y:S05]  /*1c470*/  @P2 BRA `(.L_x_4991) ;  /* 0x0000000400f42947 */ /* 0x000fea0003800000 */
[----:B------:R-:W2:Y:S01]  /*1c480*/  LDC R13, c[0x0][0xbe8] ;  /* 0x0002fa00ff0d7b82 */ /* 0x000ea20000000800 */
[----:B------:R-:W-:Y:S01]  /*1c490*/  R2UR UR5, R22 ;  /* 0x00000000160572ca */ /* 0x000fe200000e0000 */
[----:B------:R-:W-:Y:S01]  /*1c4a0*/  ULDC.64 UR6, c[0x0][0xaa0] ;  /* 0x0002a80000067ab9 */ /* 0x000fe20000000a00 */
[----:B-1----:R-:W-:Y:S01]  /*1c4b0*/  IMAD R4, R228, 0x20, R225 ;  /* 0x00000020e4047824 */ /* 0x002fe200078e02e1 */
[----:B------:R-:W-:Y:S01]  /*1c4c0*/  ULDC.64 UR8, c[0x0][0xaf0] ;  /* 0x0002bc0000087ab9 */ /* 0x000fe20000000a00 */
[----:B------:R-:W-:Y:S01]  /*1c4d0*/  IMAD R2, R18, UR6, RZ ;  /* 0x0000000612027c24 */ /* 0x000fe2000f8e02ff */
[----:B------:R-:W-:Y:S03]  /*1c4e0*/  BSSY B1, `(.L_x_4997) ;  /* 0x0000040000017945 */ /* 0x000fe60003800000 */
[C---:B------:R-:W-:Y:S02]  /*1c4f0*/  IMAD R5, R11.reuse, UR7, R2 ;  /* 0x000000070b057c24 */ /* 0x040fe4000f8e0202 */
[----:B------:R-:W-:Y:S01]  /*1c500*/  IMAD.WIDE.U32 R2, R11, UR6, RZ ;  /* 0x000000060b027c25 */ /* 0x000fe2000f8e00ff */
[----:B------:R-:W-:-:S03]  /*1c510*/  ULDC.64 UR6, c[0x0][0xae8] ;  /* 0x0002ba0000067ab9 */ /* 0x000fc60000000a00 */
[----:B------:R-:W-:Y:S02]  /*1c520*/  VIADD R9, R4, UR5 ;  /* 0x0000000504097c36 */ /* 0x000fe40008000000 */
[----:B------:R-:W-:Y:S02]  /*1c530*/  IMAD.IADD R3, R3, 0x1, R5 ;  /* 0x0000000103037824 */ /* 0x000fe400078e0205 */
[----:B------:R-:W-:Y:S02]  /*1c540*/  IMAD.MOV.U32 R5, RZ, RZ, R9 ;  /* 0x000000ffff057224 */ /* 0x000fe400078e0009 */
[----:B------:R-:W-:Y:S01]  /*1c550*/  IMAD.WIDE.U32 R2, R196, UR6, R2 ;  /* 0x00000006c4027c25 */ /* 0x000fe2000f8e0002 */
[----:B--2---:R-:W-:-:S03]  /*1c560*/  ISETP.NE.AND P0, PT, R13, 0x1, PT ;  /* 0x000000010d00780c */ /* 0x004fc60003f05270 */
[----:B------:R-:W-:Y:S01]  /*1c570*/  IMAD R3, R196, UR7, R3 ;  /* 0x00000007c4037c24 */ /* 0x000fe2000f8e0203 */
[----:B------:R-:W-:Y:S01]  /*1c580*/  ULDC.64 UR6, c[0x0][0xae0] ;  /* 0x0002b80000067ab9 */ /* 0x000fe20000000a00 */
[----:B------:R-:W-:Y:S02]  /*1c590*/  VIADD R8, R225, UR5 ;  /* 0x00000005e1087c36 */ /* 0x000fe40008000000 */
[----:B------:R-:W-:-:S06]  /*1c5a0*/  IMAD.WIDE.U32 R2, R25, UR8, R2 ;  /* 0x0000000819027c25 */ /* 0x000fcc000f8e0002 */
[----:B------:R-:W1:Y:S08]  /*1c5b0*/  @P0 LDC R6, c[0x0][0xbec] ;  /* 0x0002fb00ff060b82 */ /* 0x000e700000000800 */
[----:B------:R-:W2:Y:S01]  /*1c5c0*/  @P0 LDC R7, c[0x0][0xbf0] ;  /* 0x0002fc00ff070b82 */ /* 0x000ea20000000800 */
[----:B-1----:R-:W-:-:S04]  /*1c5d0*/  @P0 IMAD.HI.U32 R4, R9, R6, RZ ;  /* 0x0000000609040227 */ /* 0x002fc800078e00ff */
[----:B------:R-:W-:Y:S01]  /*1c5e0*/  IMAD R6, R20, UR8, RZ ;  /* 0x0000000814067c24 */ /* 0x000fe2000f8e02ff */
[----:B--2---:R-:W-:-:S03]  /*1c5f0*/  @P0 SHF.R.U32.HI R5, RZ, R7, R4 ;  /* 0x00000007ff050219 */ /* 0x004fc60000011604 */
[----:B------:R-:W-:Y:S01]  /*1c600*/  IMAD R7, R25, UR9, R6 ;  /* 0x0000000919077c24 */ /* 0x000fe2000f8e0206 */
[--C-:B------:R-:W-:Y:S01]  /*1c610*/  SHF.R.S32.HI R4, RZ, 0x1f, R5.reuse ;  /* 0x0000001fff047819 */ /* 0x100fe20000011405 */
        /* <DEDUP_REMOVED lines=19> */
[----:B------:R-:W-:Y:S02]  /*1c750*/  VIADD R0, R8, 0x20 ;  /* 0x0000002008007836 */ /* 0x000fe40000000000 */
[----:B------:R-:W-:Y:S01]  /*1c760*/  IMAD.SHL.U32 R7, R228, 0x8, RZ ;  /* 0x00000008e4077824 */ /* 0x000fe200078e00ff */
[----:B------:R-:W-:-:S02]  /*1c770*/  LEA.HI.X R5, R2, UR7, R3, 0x1, P3 ;  /* 0x0000000702057c11 */ /* 0x000fc400098f0c03 */
[----:B------:R-:W-:Y:S01]  /*1c780*/  ISETP.GE.AND P0, PT, R0, R13, PT ;  /* 0x0000000d0000720c */ /* 0x000fe20003f06270 */
[C---:B------:R-:W-:Y:S01]  /*1c790*/  VIADD R9, R7.reuse, 0x40 ;  /* 0x0000004007097836 */ /* 0x040fe20000000000 */
[----:B------:R1:W2:Y:S01]  /*1c7a0*/  SHFL.IDX PT, R2, R4, RZ, 0x181f ;  /* 0x00181fff04027589 */ /* 0x0002a200000e0000 */
[----:B------:R-:W-:Y:S01]  /*1c7b0*/  VIADD R11, R7, 0x80 ;  /* 0x00000080070b7836 */ /* 0x000fe20000000000 */
[----:B------:R-:W-:Y:S02]  /*1c7c0*/  SHF.R.S32.HI R6, RZ, 0x1f, R7 ;  /* 0x0000001fff067819 */ /* 0x000fe40000011407 */
[----:B------:R1:W4:Y:S01]  /*1c7d0*/  SHFL.IDX PT, R0, R5, RZ, 0x181f ;  /* 0x00181fff05007589 */ /* 0x00032200000e0000 */
[----:B------:R-:W-:Y:S02]  /*1c7e0*/  SHF.R.S32.HI R12, RZ, 0x1f, R9 ;  /* 0x0000001fff0c7819 */ /* 0x000fe40000011409 */
[----:B---3--:R-:W-:Y:S01]  /*1c7f0*/  SHF.R.S32.HI R14, RZ, 0x1f, R11 ;  /* 0x0000001fff0e7819 */ /* 0x008fe2000001140b */
[----:B------:R-:W-:Y:S06]  /*1c800*/  @P2 BRA `(.L_x_4998) ;  /* 0x0000000000342947 */ /* 0x000fec0003800000 */
[----:B------:R-:W-:Y:S02]  /*1c810*/  ULDC UR5, c[0x0][0xac8] ;  /* 0x0002b20000057ab9 */ /* 0x000fe40000000800 */
[----:B------:R-:W-:Y:S02]  /*1c820*/  ISETP.GE.AND P4, PT, R7, UR5, PT ;  /* 0x0000000507007c0c */ /* 0x000fe4000bf86270 */
[----:B------:R-:W-:Y:S02]  /*1c830*/  ISETP.GE.AND P3, PT, R9, UR5, PT ;  /* 0x0000000509007c0c */ /* 0x000fe4000bf66270 */
[----:B------:R-:W-:-:S09]  /*1c840*/  ISETP.GE.AND P2, PT, R11, UR5, PT ;  /* 0x000000050b007c0c */ /* 0x000fd2000bf46270 */
[-C--:B--2---:R-:W-:Y:S02]  /*1c850*/  @!P4 LEA R20, P6, R7, R2.reuse, 0x1 ;  /* 0x000000020714c211 */ /* 0x084fe400078c08ff */
        /* <DEDUP_REMOVED lines=8> */
.L_x_4998:
[----:B------:R-:W-:Y:S05]  /*1c8e0*/  BSYNC B1 ;  /* 0x0000000000017941 */ /* 0x000fea0003800000 */
.L_x_4997:
[----:B----4-:R4:W0:Y:S01]  /*1c8f0*/  SHFL.IDX PT, R0, R5, 0x1, 0x181f ;  /* 0x00381f0005007f89 */ /* 0x01082200000e0000 */
[----:B------:R-:W-:Y:S03]  /*1c900*/  BSSY B1, `(.L_x_4999) ;  /* 0x0000010000017945 */ /* 0x000fe60003800000 */
[----:B--23--:R4:W2:Y:S01]  /*1c910*/  SHFL.IDX PT, R2, R4, 0x1, 0x181f ;  /* 0x00381f0004027f89 */ /* 0x00c8a200000e0000 */
[----:B------:R-:W-:Y:S05]  /*1c920*/  @P0 BRA `(.L_x_5000) ;  /* 0x0000000000340947 */ /* 0x000fea0003800000 */
        /* <DEDUP_REMOVED lines=13> */
.L_x_5000:
[----:B------:R-:W-:Y:S05]  /*1ca00*/  BSYNC B1 ;  /* 0x0000000000017941 */ /* 0x000fea0003800000 */
.L_x_4999:
[----:B0-----:R0:W0:Y:S01]  /*1ca10*/  SHFL.IDX PT, R0, R5, 0x2, 0x181f ;  /* 0x00581f0005007f89 */ /* 0x00102200000e0000 */
[----:B------:R-:W-:Y:S03]  /*1ca20*/  BSSY B1, `(.L_x_5001) ;  /* 0x0000010000017945 */ /* 0x000fe60003800000 */
[----:B--23--:R2:W3:Y:S01]  /*1ca30*/  SHFL.IDX PT, R2, R4, 0x2, 0x181f ;  /* 0x00581f0004027f89 */ /* 0x00c4e200000e0000 */
        /* <DEDUP_REMOVED lines=14> */
.L_x_5002:
[----:B------:R-:W-:Y:S05]  /*1cb20*/  BSYNC B1 ;  /* 0x0000000000017941 */ /* 0x000fea0003800000 */
.L_x_5001:
[----:B0-----:R-:W-:Y:S01]  /*1cb30*/  VIADD R0, R8, 0x60 ;  /* 0x0000006008007836 */ /* 0x001fe20000000000 */
[----:B-1--4-:R-:W0:Y:S04]  /*1cb40*/  SHFL.IDX PT, R5, R5, 0x3, 0x181f ;  /* 0x00781f0005057f89 */ /* 0x012e2800000e0000 */
[----:B------:R-:W-:Y:S01]  /*1cb50*/  ISETP.GE.AND P0, PT, R0, R13, PT ;  /* 0x0000000d0000720c */ /* 0x000fe20003f06270 */
[----:B---3--:R1:W3:-:S12]  /*1cb60*/  SHFL.IDX PT, R2, R4, 0x3, 0x181f ;  /* 0x00781f0004027f89 */ /* 0x0082d800000e0000 */
[----:B-1----:R-:W-:Y:S05]  /*1cb70*/  @P0 BRA `(.L_x_4991) ;  /* 0x0000000000340947 */ /* 0x002fea0003800000 */
        /* <DEDUP_REMOVED lines=13> */
.L_x_4991:
[----:B------:R-:W-:Y:S05]  /*1cc50*/  BSYNC B0 ;  /* 0x0000000000007941 */ /* 0x000fea0003800000 */
.L_x_4981:
[----:B------:R-:W-:Y:S02]  /*1cc60*/  ULDC UR5, c[0x0][0xc3c] ;  /* 0x00030f0000057ab9 */ /* 0x000fe40000000800 */
[----:B------:R-:W-:-:S06]  /*1cc70*/  UISETP.GE.AND UP0, UPT, UR40, UR5, UPT ;  /* 0x000000052800728c */ /* 0x000fcc000bf06270 */
[----:B------:R-:W-:-:S13]  /*1cc80*/  PLOP3.LUT P0, PT, PT, PT, UP0, 0x80, 0x0 ;  /* 0x000000000000781c */ /* 0x000fda0003f0f008 */
[----:B------:R-:W-:Y:S05]  /*1cc90*/  @!P0 BRA `(.L_x_5003) ;  /* 0xfffffe4400948947 */ /* 0x000fea000383ffff */
[----:B------:R-:W-:Y:S05]  /*1cca0*/  EXIT ;  /* 0x000000000000794d */ /* 0x000fea0003800000 */
.L_x_4816:
        /* <DEDUP_REMOVED lines=16> */
.L_x_5004:
[----:B------:R-:W0:Y:S01]  /*1cdb0*/  S2R R0, SR_TID.X ;  /* 0x0000000000007919 */ /* 0x000e220000002100 */
[----:B------:R-:W-:Y:S01]  /*1cdc0*/  ULDC UR4, c[0x0][0xc3c] ;  /* 0x00030f0000047ab9 */ /* 0x000fe20000000800 */
[----:B------:R-:W-:Y:S01]  /*1cdd0*/  IMAD.MOV.U32 R7, RZ, RZ, RZ ;  /* 0x000000ffff077224 */ /* 0x000fe200078e00ff */
[----:B------:R-:W1:Y:S01]  /*1cde0*/  S2UR UR6, SR_CTAID.X ;  /* 0x00000000000679c3 */ /* 0x000e620000002500 */
[----:B------:R-:W-:Y:S01]  /*1cdf0*/  ULDC UR5, c[0x0][0xc38] ;  /* 0x00030e0000057ab9 */ /* 0x000fe20000000800 */
[----:B0-----:R-:W-:-:S04]  /*1ce00*/  LOP3.LUT R0, R0, 0x1f, RZ, 0xc0, !PT ;  /* 0x0000001f00007812 */ /* 0x001fc800078ec0ff */
[----:B------:R-:W-:-:S04]  /*1ce10*/  ISETP.NE.AND P0, PT, R0, 0x1f, PT ;  /* 0x0000001f0000780c */ /* 0x000fc80003f05270 */
[----:B------:R-:W-:-:S13]  /*1ce20*/  ISETP.GE.OR P1, PT, R0, UR4, !P0 ;  /* 0x0000000400007c0c */ /* 0x000fda000c726670 */
[----:B------:R-:W0:Y:S08]  /*1ce30*/  @!P1 LDC.64 R4, c[0x0][0xc80] ;  /* 0x00032000ff049b82 */ /* 0x000e300000000a00 */
[----:B------:R-:W2:Y:S01]  /*1ce40*/  @!P1 LDC.64 R2, c[0x0][0xc78] ;  /* 0x00031e00ff029b82 */ /* 0x000ea20000000a00 */
[----:B0-----:R-:W-:-:S05]  /*1ce50*/  @!P1 IMAD.WIDE.U32 R4, R0, 0x4, R4 ;  /* 0x0000000400049825 */ /* 0x001fca00078e0004 */
        /* <DEDUP_REMOVED lines=33> */
.L_x_5008:
[----:B------:R-:W0:Y:S01]  /*1d070*/  LDC R2, c[0x0][0xc3c] ;  /* 0x00030f00ff027b82 */ /* 0x000e220000000800 */
[----:B------:R-:W-:Y:S01]  /*1d080*/  UIADD3 UR4, UR4, 0x1f, URZ ;  /* 0x0000001f04047890 */ /* 0x000fe2000fffe03f */
[----:B------:R-:W-:Y:S02]  /*1d090*/  ULDC UR7, c[0x0][0xc3c] ;  /* 0x00030f0000077ab9 */ /* 0x000fe40000000800 */
[----:B------:R-:W-:-:S03]  /*1d0a0*/  IMAD.U32 R27, RZ, RZ, UR7 ;  /* 0x00000007ff1b7e24 */ /* 0x000fc6000f8e00ff */
[----:B0-----:R-:W-:-:S13]  /*1d0b0*/  ISETP.LE.AND P6, PT, R2, UR4, PT ;  /* 0x0000000402007c0c */ /* 0x001fda000bfc3270 */
[----:B------:R-:W-:Y:S05]  /*1d0c0*/  @P6 BRA `(.L_x_5007) ;  /* 0x0000000800a46947 */ /* 0x000fea0003800000 */
[----:B------:R-:W-:-:S05]  /*1d0d0*/  VIADD R7, R0, UR4 ;  /* 0x0000000400077c36 */ /* 0x000fca0008000000 */
[----:B------:R-:W-:-:S13]  /*1d0e0*/  ISETP.GE.OR P6, PT, R7, R2, !P0 ;  /* 0x000000020700720c */ /* 0x000fda00047c6670 */
[----:B------:R-:W0:Y:S08]  /*1d0f0*/  @!P6 LDC.64 R4, c[0x0][0xc80] ;  /* 0x00032000ff04eb82 */ /* 0x000e300000000a00 */
[----:B------:R-:W1:Y:S01]  /*1d100*/  @!P6 LDC.64 R2, c[0x0][0xc78] ;  /* 0x00031e00ff02eb82 */ /* 0x000e620000000a00 */
[----:B0-----:R-:W-:-:S04]  /*1d110*/  @!P6 IMAD.WIDE R4, R7, 0x4, R4 ;  /* 0x000000040704e825 */ /* 0x001fc800078e0204 */
[----:B-1----:R-:W-:Y:S01]  /*1d120*/  @!P6 IMAD.WIDE R2, R7, 0x4, R2 ;  /* 0x000000040702e825 */ /* 0x002fe200078e0202 */
[----:B------:R-:W-:-:S06]  /*1d130*/  CS2R R6, SRZ ;  /* 0x0000000000067805 */ /* 0x000fcc000001ff00 */
[----:B------:R-:W2:Y:S04]  /*1d140*/  @!P6 LDG.E R6, desc[UR36][R4.64] ;  /* 0x000000240406e981 */ /* 0x000ea8000c1e1900 */
        /* <DEDUP_REMOVED lines=22> */
.L_x_5006:
        /* <DEDUP_REMOVED lines=13> */
.L_x_5009:
[----:B-1----:R-:W-:Y:S02]  /*1d380*/  IMAD R24, R24, UR5, R3 ;  /* 0x0000000518187c24 */ /* 0x002fe4000f8e0203 */
[----:B------:R-:W-:-:S03]  /*1d390*/  VIADD R27, R27, UR4 ;  /* 0x000000041b1b7c36 */ /* 0x000fc60008000000 */
[----:B0-----:R-:W-:Y:S01]  /*1d3a0*/  IADD3 R5, -R24, UR6, RZ ;  /* 0x0000000618057c10 */ /* 0x001fe2000fffe1ff */
[----:B------:R-:W-:Y:S06]  /*1d3b0*/  @!P1 BRA `(.L_x_5010) ;  /* 0x0000000000e89947 */ /* 0x000fec0003800000 */
[-C--:B--2---:R-:W-:Y:S02]  /*1d3c0*/  IABS R12, R6.reuse ;  /* 0x00000006000c7213 */ /* 0x084fe40000000000 */
[----:B------:R-:W-:Y:S02]  /*1d3d0*/  IABS R4, R7 ;  /* 0x0000000700047213 */ /* 0x000fe40000000000 */
[----:B------:R-:W0:Y:S01]  /*1d3e0*/  I2F.RP R8, R12 ;  /* 0x0000000c00087306 */ /* 0x000e220000209400 */
[----:B------:R-:W-:-:S05]  /*1d3f0*/  IABS R10, R6 ;  /* 0x00000006000a7213 */ /* 0x000fca0000000000 */
[----:B------:R-:W-:Y:S02]  /*1d400*/  IMAD.MOV R11, RZ, RZ, -R10 ;  /* 0x000000ffff0b7224 */ /* 0x000fe400078e0a0a */
[----:B0-----:R-:W0:Y:S02]  /*1d410*/  MUFU.RCP R8, R8 ;  /* 0x0000000800087308 */ /* 0x001e240000001000 */
[----:B0-----:R-:W-:Y:S01]  /*1d420*/  VIADD R2, R8, 0xffffffe ;  /* 0x0ffffffe08027836 */ /* 0x001fe20000000000 */
[----:B------:R-:W-:-:S05]  /*1d430*/  IABS R8, R5 ;  /* 0x0000000500087213 */ /* 0x000fca0000000000 */
[----:B------:R0:W1:Y:S02]  /*1d440*/  F2I.FTZ.U32.TRUNC.NTZ R3, R2 ;  /* 0x0000000200037305 */ /* 0x000064000021f000 */
[----:B0-----:R-:W-:Y:S02]  /*1d450*/  IMAD.MOV.U32 R2, RZ, RZ, RZ ;  /* 0x000000ffff027224 */ /* 0x001fe400078e00ff */
[----:B-1----:R-:W-:-:S04]  /*1d460*/  IMAD.MOV R9, RZ, RZ, -R3 ;  /* 0x000000ffff097224 */ /* 0x002fc800078e0a03 */
[----:B------:R-:W-:-:S04]  /*1d470*/  IMAD R9, R9, R12, RZ ;  /* 0x0000000c09097224 */ /* 0x000fc800078e02ff */
[----:B------:R-:W-:Y:S02]  /*1d480*/  IMAD.HI.U32 R3, R3, R9, R2 ;  /* 0x0000000903037227 */ /* 0x000fe400078e0002 */
[----:B------:R-:W0:Y:S04]  /*1d490*/  I2F.RP R9, R4 ;  /* 0x0000000400097306 */ /* 0x000e280000209400 */
[----:B------:R-:W-:-:S04]  /*1d4a0*/  IMAD.HI.U32 R2, R3, R8, RZ ;  /* 0x0000000803027227 */ /* 0x000fc800078e00ff */
[----:B------:R-:W-:Y:S01]  /*1d4b0*/  IMAD R3, R2, R11, R8 ;  /* 0x0000000b02037224 */ /* 0x000fe200078e0208 */
[----:B------:R-:W-:-:S04]  /*1d4c0*/  LOP3.LUT R8, R5, R6, RZ, 0x3c, !PT ;  /* 0x0000000605087212 */ /* 0x000fc800078e3cff */
[----:B------:R-:W-:Y:S01]  /*1d4d0*/  ISETP.GT.U32.AND P1, PT, R12, R3, PT ;  /* 0x000000030c00720c */ /* 0x000fe20003f24070 */
[----:B0-----:R-:W0:Y:S01]  /*1d4e0*/  MUFU.RCP R9, R9 ;  /* 0x0000000900097308 */ /* 0x001e220000001000 */
[----:B------:R-:W-:-:S11]  /*1d4f0*/  ISETP.GE.AND P2, PT, R8, RZ, PT ;  /* 0x000000ff0800720c */ /* 0x000fd60003f46270 */
[----:B------:R-:W-:Y:S02]  /*1d500*/  @!P1 IMAD.IADD R3, R3, 0x1, -R12 ;  /* 0x0000000103039824 */ /* 0x000fe400078e0a0c */
[----:B------:R-:W-:Y:S01]  /*1d510*/  @!P1 VIADD R2, R2, 0x1 ;  /* 0x0000000102029836 */ /* 0x000fe20000000000 */
[----:B------:R-:W-:Y:S02]  /*1d520*/  ISETP.NE.AND P1, PT, R6, RZ, PT ;  /* 0x000000ff0600720c */ /* 0x000fe40003f25270 */
[----:B------:R-:W-:Y:S01]  /*1d530*/  ISETP.GE.U32.AND P0, PT, R3, R12, PT ;  /* 0x0000000c0300720c */ /* 0x000fe20003f06070 */
[----:B0-----:R-:W-:-:S04]  /*1d540*/  VIADD R10, R9, 0xffffffe ;  /* 0x0ffffffe090a7836 */ /* 0x001fc80000000000 */
[----:B------:R-:W0:Y:S08]  /*1d550*/  F2I.FTZ.U32.TRUNC.NTZ R3, R10 ;  /* 0x0000000a00037305 */ /* 0x000e30000021f000 */
        /* <DEDUP_REMOVED lines=32> */
.L_x_5010:
        /* <DEDUP_REMOVED lines=61> */
.L_x_5011:
[----:B------:R-:W-:-:S05]  /*1db30*/  LOP3.LUT R25, RZ, R2, RZ, 0x33, !PT ;  /* 0x00000002ff197212 */ /* 0x000fca00078e33ff */
[----:B------:R-:W-:Y:S01]  /*1db40*/  IMAD.IADD R25, R6, 0x1, R25 ;  /* 0x0000000106197824 */ /* 0x000fe200078e0219 */
[----:B------:R-:W-:Y:S06]  /*1db50*/  BRA `(.L_x_5012) ;  /* 0x00000000000c7947 */ /* 0x000fec0003800000 */
.L_x_5007:
[----:B------:R-:W-:Y:S02]  /*1db60*/  IMAD.MOV.U32 R25, RZ, RZ, RZ ;  /* 0x000000ffff197224 */ /* 0x000fe400078e00ff */
[----:B------:R-:W-:Y:S02]  /*1db70*/  IMAD.U32 R24, RZ, RZ, UR6 ;  /* 0x00000006ff187e24 */ /* 0x000fe4000f8e00ff */
[----:B------:R-:W-:-:S07]  /*1db80*/  IMAD.MOV.U32 R26, RZ, RZ, RZ ;  /* 0x000000ffff1a7224 */ /* 0x000fce00078e00ff */
.L_x_5012:
[----:B------:R-:W-:-:S13]  /*1db90*/  ISETP.NE.AND P0, PT, R0, RZ, PT ;  /* 0x000000ff0000720c */ /* 0x000fda0003f05270 */
[----:B------:R-:W0:Y:S01]  /*1dba0*/  @!P0 S2R R3, SR_CgaCtaId ;  /* 0x0000000000038919 */ /* 0x000e220000008800 */
[----:B------:R-:W-:-:S04]  /*1dbb0*/  @!P0 MOV R0, 0x400 ;  /* 0x0000040000008802 */ /* 0x000fc80000000f00 */
[----:B0-----:R-:W-:-:S05]  /*1dbc0*/  @!P0 LEA R0, R3, R0, 0x18 ;  /* 0x0000000003008211 */ /* 0x001fca00078ec0ff */
[----:B------:R1:W-:Y:S01]  /*1dbd0*/  @!P0 STS.128 [R0+0x308d0], R24 ;  /* 0x0308d01800008388 */ /* 0x0003e20000000c00 */
[----:B------:R-:W-:Y:S06]  /*1dbe0*/  BAR.ARV 0x5, 0x180 ;  /* 0x0146000000007b1d */ /* 0x000fec0000002000 */
.L_x_5005:
        /* <DEDUP_REMOVED lines=8> */
[----:B------:R-:W-:Y:S01]  /*1dc70*/  BSSY B8, `(.L_x_5013) ;  /* 0x00006f5000087945 */ /* 0x000fe20003800000 */
[----:B------:R-:W-:Y:S01]  /*1dc80*/  IMAD.MOV.U32 R30, RZ, RZ, 0x1 ;  /* 0x00000001ff1e7424 */ /* 0x000fe200078e00ff */
[----:B------:R-:W1:Y:S01]  /*1dc90*/  S2R R3, SR_TID.X ;  /* 0x0000000000037919 */ /* 0x000e620000002100 */
[----:B------:R-:W-:Y:S01]  /*1dca0*/  IMAD.MOV.U32 R28, RZ, RZ, RZ ;  /* 0x000000ffff1c7224 */ /* 0x000fe200078e00ff */
[----:B------:R-:W-:Y:S01]  /*1dcb0*/  ULDC.64 UR38, c[0x0][0x198] ;  /* 0x0000660000267ab9 */ /* 0x000fe20000000a00 */
[----:B------:R-:W-:Y:S01]  /*1dcc0*/  IMAD.MOV.U32 R23, RZ, RZ, RZ ;  /* 0x000000ffff177224 */ /* 0x000fe200078e00ff */
[----:B------:R3:W-:Y:S01]  /*1dcd0*/  STL [R1+0x2ac], RZ ;  /* 0x0002acff01007387 */ /* 0x0007e20000100800 */
[----:B------:R-:W-:Y:S01]  /*1dce0*/  IMAD.MOV.U32 R29, RZ, RZ, 0x1 ;  /* 0x00000001ff1d7424 */ /* 0x000fe200078e00ff */
[----:B------:R-:W-:Y:S01]  /*1dcf0*/  ULDC UR40, c[0x0][0xc] ;  /* 0x0000030000287ab9 */ /* 0x000fe20000000800 */
[C---:B-1----:R-:W-:Y:S01]  /*1dd00*/  IMAD.SHL.U32 R33, R3.reuse, 0x8, RZ ;  /* 0x0000000803217824 */ /* 0x042fe200078e00ff */
[----:B------:R-:W-:-:S05]  /*1dd10*/  LOP3.LUT R2, R3, 0x7f, RZ, 0xc0, !PT ;  /* 0x0000007f03027812 */ /* 0x000fca00078ec0ff */
[----:B------:R-:W-:Y:S01]  /*1dd20*/  IMAD.SHL.U32 R37, R2, 0x8, RZ ;  /* 0x0000000802257824 */ /* 0x000fe200078e00ff */
[----:B------:R-:W-:Y:S02]  /*1dd30*/  SHF.R.U32.HI R2, RZ, 0x3, R2 ;  /* 0x00000003ff027819 */ /* 0x000fe40000011602 */
[----:B--2---:R-:W-:Y:S02]  /*1dd40*/  R2UR UR4, R0 ;  /* 0x00000000000472ca */ /* 0x004fe400000e0000 */
[C---:B------:R-:W-:Y:S02]  /*1dd50*/  LOP3.LUT R0, R33.reuse, 0x1f8, RZ, 0xc0, !PT ;  /* 0x000001f821007812 */ /* 0x040fe400078ec0ff */
[----:B------:R-:W-:Y:S02]  /*1dd60*/  LOP3.LUT R33, R33, 0x38, RZ, 0xc0, !PT ;  /* 0x0000003821217812 */ /* 0x000fe400078ec0ff */
[----:B------:R-:W-:Y:S02]  /*1dd70*/  LOP3.LUT R0, R0, 0x38, R3, 0x78, !PT ;  /* 0x0000003800007812 */ /* 0x000fe400078e7803 */
[----:B------:R-:W-:-:S02]  /*1dd80*/  LOP3.LUT R36, R33, 0x40, RZ, 0xfc, !PT ;  /* 0x0000004021247812 */ /* 0x000fc400078efcff */
[----:B------:R-:W-:Y:S01]  /*1dd90*/  LOP3.LUT R37, R0, 0x200, R37, 0xf8, !PT ;  /* 0x0000020000257812 */ /* 0x000fe200078ef825 */
[----:B------:R-:W-:Y:S01]  /*1dda0*/  IMAD.SHL.U32 R0, R3, 0x10, RZ ;  /* 0x0000001003007824 */ /* 0x000fe200078e00ff */
[----:B------:R-:W-:Y:S01]  /*1ddb0*/  LOP3.LUT R34, R33, 0x80, RZ, 0xfc, !PT ;  /* 0x0000008021227812 */ /* 0x000fe200078efcff */
[----:B------:R-:W-:-:S03]  /*1ddc0*/  ULOP3.LUT UR41, UR4, 0x2, URZ, 0xfc, !UPT ;  /* 0x0000000204297892 */ /* 0x000fc6000f8efc3f */
[----:B------:R-:W-:Y:S01]  /*1ddd0*/  UMOV UR4, 0x400 ;  /* 0x0000040000047882 */ /* 0x000fe20000000000 */
[----:B------:R-:W-:Y:S01]  /*1dde0*/  LOP3.LUT R0, R2, 0x70, R0, 0xf8, !PT ;  /* 0x0000007002007812 */ /* 0x000fe200078ef800 */
[----:B0-----:R-:W-:-:S06]  /*1ddf0*/  ULEA UR4, UR5, UR4, 0x18 ;  /* 0x0000000405047291 */ /* 0x001fcc000f8ec03f */
[----:B------:R-:W-:-:S04]  /*1de00*/  IMAD.U32 R17, RZ, RZ, UR4 ;  /* 0x00000004ff117e24 */ /* 0x000fc8000f8e00ff */
[----:B------:R-:W-:-:S05]  /*1de10*/  IMAD R0, R37, 0x2, R17 ;  /* 0x0000000225007824 */ /* 0x000fca00078e0211 */
[----:B------:R3:W-:Y:S02]  /*1de20*/  STL [R1+0x280], R0 ;  /* 0x0002800001007387 */ /* 0x0007e40000100800 */
.L_x_5136:
[----:B------:R-:W-:Y:S05]  /*1de30*/  YIELD ;  /* 0x0000000000007946 */ /* 0x000fea0003800000 */
[----:B------:R-:W-:Y:S01]  /*1de40*/  ULDC.64 UR4, c[0x0][0xa28] ;  /* 0x00028a0000047ab9 */ /* 0x000fe20000000a00 */
[----:B0-----:R-:W-:Y:S01]  /*1de50*/  IMAD.MOV.U32 R12, RZ, RZ, RZ ;  /* 0x000000ffff0c7224 */ /* 0x001fe200078e00ff */
[----:B------:R-:W-:Y:S01]  /*1de60*/  ISETP.NE.U32.AND P0, PT, RZ, UR4, PT ;  /* 0x00000004ff007c0c */ /* 0x000fe2000bf05070 */
[----:B------:R-:W0:Y:S01]  /*1de70*/  LDC.64 R4, c[0x0][0xa00] ;  /* 0x00028000ff047b82 */ /* 0x000e220000000a00 */
[----:B------:R-:W-:Y:S02]  /*1de80*/  ULDC.64 UR6, c[0x0][0xa10] ;  /* 0x0002840000067ab9 */ /* 0x000fe40000000a00 */
[----:B------:R-:W-:Y:S01]  /*1de90*/  ISETP.NE.AND.EX P0, PT, RZ, UR5, PT, P0 ;  /* 0x00000005ff007c0c */ /* 0x000fe2000bf05300 */
[----:B------:R-:W-:-:S12]  /*1dea0*/  ULDC.64 UR4, c[0x0][0xa18] ;  /* 0x0002860000047ab9 */ /* 0x000fd80000000a00 */
[----:B-1----:R-:W1:Y:S01]  /*1deb0*/  @P0 LDC.64 R2, c[0x0][0xa28] ;  /* 0x00028a00ff020b82 */ /* 0x002e620000000a00 */
[----:B------:R-:W-:Y:S01]  /*1dec0*/  ISETP.NE.U32.AND P1, PT, RZ, UR6, PT ;  /* 0x00000006ff007c0c */ /* 0x000fe2000bf25070 */
[----:B-1----:R-:W-:-:S05]  /*1ded0*/  @P0 IMAD.WIDE R2, R27, 0x4, R2 ;  /* 0x000000041b020825 */ /* 0x002fca00078e0202 */
[----:B--2---:R1:W2:Y:S01]  /*1dee0*/  @P0 LDG.E R12, desc[UR36][R2.64] ;  /* 0x00000024020c0981 */ /* 0x0042a2000c1e1900 */
[----:B------:R-:W-:Y:S01]  /*1def0*/  ISETP.NE.U32.AND P0, PT, RZ, UR4, PT ;  /* 0x00000004ff007c0c */ /* 0x000fe2000bf05070 */
[----:B------:R-:W-:Y:S01]  /*1df00*/  IMAD.MOV.U32 R35, RZ, RZ, RZ ;  /* 0x000000ffff237224 */ /* 0x000fe200078e00ff */
[----:B------:R-:W-:Y:S01]  /*1df10*/  ISETP.NE.AND.EX P1, PT, RZ, UR7, PT, P1 ;  /* 0x00000007ff007c0c */ /* 0x000fe2000bf25310 */
[----:B---3--:R-:W-:Y:S01]  /*1df20*/  IMAD.MOV.U32 R0, RZ, RZ, RZ ;  /* 0x000000ffff007224 */ /* 0x008fe200078e00ff */
        /* <DEDUP_REMOVED lines=25> */
[----:B----4-:R-:W-:Y:S05]  /*1e0c0*/  @P2 BRA `(.L_x_5014) ;  /* 0x0000000000102947 */ /* 0x010fea0003800000 */
[----:B------:R-:W-:Y:S05]  /*1e0d0*/  @!P0 BRA `(.L_x_5014) ;  /* 0x00000000000c8947 */ /* 0x000fea0003800000 */
[----:B------:R-:W2:Y:S04]  /*1e0e0*/  LDG.E R6, desc[UR36][R4.64] ;  /* 0x0000002404067981 */ /* 0x000ea8000c1e1900 */
[----:B-----5:R-:W2:Y:S02]  /*1e0f0*/  LDG.E R31, desc[UR36][R4.64+0x4] ;  /* 0x00000424041f7981 */ /* 0x020ea4000c1e1900 */
[----:B--2---:R-:W-:-:S07]  /*1e100*/  IMAD.IADD R31, R31, 0x1, -R6 ;  /* 0x000000011f1f7824 */ /* 0x004fce00078e0a06 */
.L_x_5014:
        /* <DEDUP_REMOVED lines=13> */
.L_x_5015:
        /* <DEDUP_REMOVED lines=9> */
.L_x_5016:
[----:B-1----:R-:W2:Y:S01]  /*1e270*/  @P1 LDG.E R5, desc[UR36][R2.64] ;  /* 0x0000002402051981 */ /* 0x002ea2000c1e1900 */
[----:B------:R-:W1:Y:S03]  /*1e280*/  LDC R9, c[0x0][0x448] ;  /* 0x00011200ff097b82 */ /* 0x000e660000000800 */
[----:B------:R3:W2:Y:S01]  /*1e290*/  @P1 LDG.E R4, desc[UR36][R2.64+0x4] ;  /* 0x0000042402041981 */ /* 0x0006a2000c1e1900 */
[----:B------:R-:W-:Y:S02]  /*1e2a0*/  IMAD.SHL.U32 R25, R25, 0x80, RZ ;  /* 0x0000008019197824 */ /* 0x000fe400078e00ff */
[----:B-----5:R-:W-:Y:S02]  /*1e2b0*/  IMAD.IADD R8, R8, 0x1, -R12 ;  /* 0x0000000108087824 */ /* 0x020fe400078e0a0c */
[----:B---3--:R-:W3:Y:S01]  /*1e2c0*/  LDC.64 R2, c[0x0][0x9e0] ;  /* 0x00027800ff027b82 */ /* 0x008ee20000000a00 */
[----:B-1----:R-:W-:Y:S01]  /*1e2d0*/  ISETP.NE.AND P2, PT, R9, 0x1, PT ;  /* 0x000000010900780c */ /* 0x002fe20003f45270 */
[----:B------:R-:W-:-:S12]  /*1e2e0*/  VIADD R9, R25, 0x7f ;  /* 0x0000007f19097836 */ /* 0x000fd80000000000 */
[----:B------:R-:W1:Y:S01]  /*1e2f0*/  @P2 LDC R10, c[0x0][0x44c] ;  /* 0x00011300ff0a2b82 */ /* 0x000e620000000800 */
[----:B---3--:R-:W-:-:S07]  /*1e300*/  ISETP.GE.AND P3, PT, R3, 0x1, PT ;  /* 0x000000010300780c */ /* 0x008fce0003f66270 */
[----:B------:R-:W3:Y:S01]  /*1e310*/  @P2 LDC R11, c[0x0][0x450] ;  /* 0x00011400ff0b2b82 */ /* 0x000ee20000000800 */
[----:B--2---:R-:W-:Y:S02]  /*1e320*/  @P1 IMAD.IADD R7, R4, 0x1, -R5 ;  /* 0x0000000104071824 */ /* 0x004fe400078e0a05 */
[----:B-1----:R-:W-:-:S05]  /*1e330*/  @P2 IMAD.HI.U32 R4, R9, R10, RZ ;  /* 0x0000000a09042227 */ /* 0x002fca00078e00ff */
[----:B---3--:R-:W-:Y:S01]  /*1e340*/  @P2 SHF.R.U32.HI R9, RZ, R11, R4 ;  /* 0x0000000bff092219 */ /* 0x008fe20000011604 */
[----:B------:R-:W-:-:S04]  /*1e350*/  IMAD.IADD R11, R8, 0x1, R7 ;  /* 0x00000001080b7824 */ /* 0x000fc800078e0207 */
[C---:B------:R-:W-:Y:S01]  /*1e360*/  VIADD R4, R11.reuse, 0x5f ;  /* 0x0000005f0b047836 */ /* 0x040fe20000000000 */
[----:B------:R1:W-:Y:S01]  /*1e370*/  STL [R1+0x284], R11 ;  /* 0x0002840b01007387 */ /* 0x0003e20000100800 */
[----:B------:R-:W-:Y:S02]  /*1e380*/  IADD3 R18, R11, 0x1, -R31 ;  /* 0x000000010b127810 */ /* 0x000fe40007ffe81f */
[----:B------:R-:W-:-:S04]  /*1e390*/  IMAD.HI R4, R4, 0x2aaaaaab, RZ ;  /* 0x2aaaaaab04047827 */ /* 0x000fc800078e02ff */
[----:B------:R-:W-:Y:S01]  /*1e3a0*/  IMAD.IADD R9, R18, 0x1, R9 ;  /* 0x0000000112097824 */ /* 0x000fe200078e0209 */
[----:B------:R-:W-:-:S03]  /*1e3b0*/  SHF.R.U32.HI R19, RZ, 0x1f, R4 ;  /* 0x0000001fff137819 */ /* 0x000fc60000011604 */
[----:B------:R-:W-:Y:S01]  /*1e3c0*/  IMAD.IADD R2, R9, 0x1, R2 ;  /* 0x0000000109027824 */ /* 0x000fe200078e0202 */
[----:B------:R-:W-:Y:S01]  /*1e3d0*/  LEA.HI.SX32 R19, R4, R19, 0x1c ;  /* 0x0000001304137211 */ /* 0x000fe200078fe2ff */
[----:B-1----:R-:W-:Y:S06]  /*1e3e0*/  @!P3 BRA `(.L_x_5017) ;  /* 0x000000000048b947 */ /* 0x002fec0003800000 */
        /* <DEDUP_REMOVED lines=11> */
.L_x_5019:
[----:B------:R-:W-:-:S13]  /*1e4a0*/  ISETP.NE.AND P0, PT, R3, 0x1, PT ;  /* 0x000000010300780c */ /* 0x000fda0003f05270 */
[----:B------:R-:W1:Y:S02]  /*1e4b0*/  @P0 LDC.64 R4, c[0x0][0x9e8] ;  /* 0x00027a00ff040b82 */ /* 0x000e640000000a00 */
[----:B-1----:R-:W-:-:S05]  /*1e4c0*/  @P0 IMAD.HI.U32 R4, R10, R4, RZ ;  /* 0x000000040a040227 */ /* 0x002fca00078e00ff */
[----:B------:R-:W-:-:S07]  /*1e4d0*/  @P0 SHF.R.U32.HI R10, RZ, R5, R4 ;  /* 0x00000005ff0a0219 */ /* 0x000fce0000011604 */
.L_x_5020:
[----:B------:R-:W-:Y:S05]  /*1e4e0*/  BSYNC B0 ;  /* 0x0000000000007941 */ /* 0x000fea0003800000 */
.L_x_5018:
[----:B------:R-:W-:-:S05]  /*1e4f0*/  IMAD R5, R10, R3, R3 ;  /* 0x000000030a057224 */ /* 0x000fca00078e0203 */
[----:B------:R-:W-:-:S07]  /*1e500*/  VIMNMX R2, R2, R5, PT ;  /* 0x0000000502027248 */ /* 0x000fce0003fe0100 */
.L_x_5017:
[----:B------:R-:W1:Y:S01]  /*1e510*/  @P2 LDC R10, c[0x0][0x44c] ;  /* 0x00011300ff0a2b82 */ /* 0x000e620000000800 */
[----:B------:R-:W-:Y:S01]  /*1e520*/  VIADD R2, R2, 0x5f ;  /* 0x0000005f02027836 */ /* 0x000fe20000000000 */
[----:B------:R-:W-:Y:S01]  /*1e530*/  ULDC UR4, c[0x0][0x9dc] ;  /* 0x0002770000047ab9 */ /* 0x000fe20000000800 */
[----:B------:R-:W-:Y:S02]  /*1e540*/  IMAD.MOV.U32 R4, RZ, RZ, R25 ;  /* 0x000000ffff047224 */ /* 0x000fe400078e0019 */
[----:B------:R-:W-:-:S03]  /*1e550*/  IMAD.HI R2, R2, 0x2aaaaaab, RZ ;  /* 0x2aaaaaab02027827 */ /* 0x000fc600078e02ff */
[----:B------:R-:W2:Y:S01]  /*1e560*/  @P2 LDC R5, c[0x0][0x450] ;  /* 0x00011400ff052b82 */ /* 0x000ea20000000800 */
[----:B------:R-:W-:Y:S02]  /*1e570*/  IMAD.IADD R9, R11, 0x1, -R31 ;  /* 0x000000010b097824 */ /* 0x000fe400078e0a1f */
[----:B-1----:R-:W-:-:S05]  /*1e580*/  @P2 IMAD.HI.U32 R10, R25, R10, RZ ;  /* 0x0000000a190a2227 */ /* 0x002fca00078e00ff */
[----:B--2---:R-:W-:Y:S02]  /*1e590*/  @P2 SHF.R.U32.HI R4, RZ, R5, R10 ;  /* 0x00000005ff042219 */ /* 0x004fe4000001160a */
[----:B------:R-:W-:-:S03]  /*1e5a0*/  SHF.R.U32.HI R5, RZ, 0x1f, R2 ;  /* 0x0000001fff057819 */ /* 0x000fc60000011602 */
[----:B------:R-:W-:Y:S01]  /*1e5b0*/  IMAD.IADD R10, R9, 0x1, R4 ;  /* 0x00000001090a7824 */ /* 0x000fe200078e0204 */
[----:B------:R-:W-:-:S04]  /*1e5c0*/  LEA.HI.SX32 R2, R2, R5, 0x1c ;  /* 0x0000000502027211 */ /* 0x000fc800078fe2ff */
[----:B------:R-:W-:Y:S01]  /*1e5d0*/  VIMNMX R11, R19, R2, PT ;  /* 0x00000002130b7248 */ /* 0x000fe20003fe0100 */
        /* <DEDUP_REMOVED lines=12> */
.L_x_5023:
[----:B------:R-:W-:-:S13]  /*1e6a0*/  ISETP.NE.AND P0, PT, R3, 0x1, PT ;  /* 0x000000010300780c */ /* 0x000fda0003f05270 */
[----:B------:R-:W1:Y:S02]  /*1e6b0*/  @P0 LDC.64 R4, c[0x0][0x9e8] ;  /* 0x00027a00ff040b82 */ /* 0x000e640000000a00 */
[----:B-1----:R-:W-:-:S05]  /*1e6c0*/  @P0 IMAD.HI.U32 R4, R10, R4, RZ ;  /* 0x000000040a040227 */ /* 0x002fca00078e00ff */
[----:B------:R-:W-:-:S07]  /*1e6d0*/  @P0 SHF.R.U32.HI R10, RZ, R5, R4 ;  /* 0x00000005ff0a0219 */ /* 0x000fce0000011604 */
.L_x_5024:
[----:B------:R-:W-:Y:S05]  /*1e6e0*/  BSYNC B0 ;  /* 0x0000000000007941 */ /* 0x000fea0003800000 */
.L_x_5022:
[----:B------:R-:W-:-:S05]  /*1e6f0*/  IMAD R3, R10, R3, RZ ;  /* 0x000000030a037224 */ /* 0x000fca00078e02ff */
[----:B------:R-:W-:-:S07]  /*1e700*/  VIMNMX R2, R2, R3, !PT ;  /* 0x0000000302027248 */ /* 0x000fce0007fe0100 */
.L_x_5021:
[----:B------:R-:W-:Y:S01]  /*1e710*/  IMAD.HI R2, R2, 0x2aaaaaab, RZ ;  /* 0x2aaaaaab02027827 */ /* 0x000fe200078e02ff */
[----:B------:R-:W-:Y:S01]  /*1e720*/  BSSY B0, `(.L_x_5025) ;  /* 0x0000026000007945 */ /* 0x000fe20003800000 */
        /* <DEDUP_REMOVED lines=8> */
[----:B------:R-:W-:Y:S01]  /*1e7b0*/  ISETP.NE.AND P0, PT, R6, RZ, PT ;  /* 0x000000ff0600720c */ /* 0x000fe20003f05270 */
[----:B------:R-:W-:-:S03]  /*1e7c0*/  ULDC UR4, c[0x0][0x9f0] ;  /* 0x00027c0000047ab9 */ /* 0x000fc60000000800 */
[----:B------:R-:W-:-:S04]  /*1e7d0*/  SEL R5, R6, UR4, P0 ;  /* 0x0000000406057c07 */ /* 0x000fc80008000000 */
[----:B------:R-:W-:Y:S02]  /*1e7e0*/  IABS R13, R5 ;  /* 0x00000005000d7213 */ /* 0x000fe40000000000 */
[----:B0-----:R-:W-:Y:S02]  /*1e7f0*/  IADD3 R12, R5, -0x1, R11 ;  /* 0xffffffff050c7810 */ /* 0x001fe40007ffe00b */
        /* <DEDUP_REMOVED lines=24> */
.L_x_5026:
[----:B------:R-:W-:Y:S05]  /*1e980*/  BSYNC B0 ;  /* 0x0000000000007941 */ /* 0x000fea0003800000 */
.L_x_5025:
[-C--:B------:R-:W-:Y:S01]  /*1e990*/  IMAD R3, R10, R14.reuse, R4 ;  /* 0x0000000e0a037224 */ /* 0x080fe200078e0204 */
        /* <DEDUP_REMOVED lines=20> */
[----:B------:R-:W1:Y:S02]  /*1eae0*/  S2R R3, SR_TID.X ;  /* 0x0000000000037919 */ /* 0x000e640000002100 */
[----:B-1----:R-:W-:-:S04]  /*1eaf0*/  SHF.R.U32.HI R3, RZ, 0x5, R3 ;  /* 0x00000005ff037819 */ /* 0x002fc80000011603 */
[----:B------:R-:W-:-:S05]  /*1eb00*/  LOP3.LUT R3, R3, 0x3, RZ, 0xc0, !PT ;  /* 0x0000000303037812 */ /* 0x000fca00078ec0ff */
[----:B------:R1:W2:Y:S02]  /*1eb10*/  SHFL.IDX PT, R14, R3, RZ, 0x1f ;  /* 0x00001fff030e7589 */ /* 0x0002a400000e0000 */
.L_x_5185:
[----:B--2---:R-:W-:Y:S02]  /*1eb20*/  ISETP.NE.AND P0, PT, R14, RZ, PT ;  /* 0x000000ff0e00720c */ /* 0x004fe40003f05270 */
[----:B------:R-:W-:-:S11]  /*1eb30*/  PLOP3.LUT P6, PT, PT, PT, PT, 0x8, 0x0 ;  /* 0x000000000000781c */ /* 0x000fd60003fce170 */
[----:B------:R-:W-:Y:S05]  /*1eb40*/  @P0 BRA `(.L_x_5030) ;  /* 0x00000000000c0947 */ /* 0x000fea0003800000 */
[----:B------:R-:W-:-:S03]  /*1eb50*/  UMOV UR4, 0xffffffff ;  /* 0xffffffff00047882 */ /* 0x000fc60000000000 */
[----:B------:R-:W-:Y:S05]  /*1eb60*/  BRA.DIV UR4, `(.L_x_5031) ;  /* 0x0000007204787947 */ /* 0x000fea000b800000 */
[----:B------:R-:W-:-:S13]  /*1eb70*/  ELECT P6, URZ, PT ;  /* 0x00000000003f782f */ /* 0x000fda00038c0000 */
.L_x_5030:
[----:B-1----:R-:W2:Y:S01]  /*1eb80*/  LDL R3, [R1+0x2ac] ;  /* 0x0002ac0001037983 */ /* 0x002ea20000100800 */
[----:B------:R-:W-:Y:S01]  /*1eb90*/  BSSY B1, `(.L_x_5032) ;  /* 0x0000008000017945 */ /* 0x000fe20003800000 */
[----:B--2---:R-:W-:-:S05]  /*1eba0*/  VIADD R3, R3, 0x1 ;  /* 0x0000000103037836 */ /* 0x004fca0000000000 */
[----:B------:R-:W-:-:S04]  /*1ebb0*/  LEA.HI R7, R3, R3, RZ, 0x1 ;  /* 0x0000000303077211 */ /* 0x000fc800078f08ff */
[----:B------:R-:W-:-:S05]  /*1ebc0*/  LOP3.LUT R8, R7, 0xfffffffe, RZ, 0xc0, !PT ;  /* 0xfffffffe07087812 */ /* 0x000fca00078ec0ff */
[----:B------:R-:W-:-:S05]  /*1ebd0*/  IMAD.IADD R8, R3, 0x1, -R8 ;  /* 0x0000000103087824 */ /* 0x000fca00078e0a08 */
[----:B------:R-:W-:-:S04]  /*1ebe0*/  SHF.L.U32 R8, R8, 0x1f, RZ ;  /* 0x0000001f08087819 */ /* 0x000fc800000006ff */
[----:B------:R-:W1:Y:S02]  /*1ebf0*/  SYNCS.PHASECHK.TRANS64.TRYWAIT P0, [R17+URZ+0x30820], R8 ;  /* 0x03082008110075a7 */ /* 0x000e64000800017f */
[----:B-1----:R-:W-:Y:S05]  /*1ec00*/  @!P0 BRA `(.L_x_5033) ;  /* 0x0000007000708947 */ /* 0x002fea0003800000 */
.L_x_5188:
[----:B------:R-:W-:Y:S05]  /*1ec10*/  BSYNC B1 ;  /* 0x0000000000017941 */ /* 0x000fea0003800000 */
.L_x_5032:
[----:B------:R-:W-:Y:S04]  /*1ec20*/  BSSY B1, `(.L_x_5034) ;  /* 0x000008b000017945 */ /* 0x000fe80003800000 */
[----:B------:R-:W-:Y:S05]  /*1ec30*/  @!P6 BRA `(.L_x_5035) ;  /* 0x000000080024e947 */ /* 0x000fea0003800000 */
[----:B0-----:R-:W-:Y:S01]  /*1ec40*/  IMAD R12, R28, 0x8, R17 ;  /* 0x000000081c0c7824 */ /* 0x001fe200078e0211 */
[----:B------:R-:W-:Y:S01]  /*1ec50*/  SHF.L.U32 R11, R30, 0x1f, RZ ;  /* 0x0000001f1e0b7819 */ /* 0x000fe200000006ff */
[----:B------:R-:W0:Y:S01]  /*1ec60*/  S2R R3, SR_TID.X ;  /* 0x0000000000037919 */ /* 0x000e220000002100 */
[----:B------:R-:W-:Y:S02]  /*1ec70*/  BSSY B2, `(.L_x_5036) ;  /* 0x0000005000027945 */ /* 0x000fe40003800000 */
[----:B------:R-:W2:Y:S01]  /*1ec80*/  SYNCS.PHASECHK.TRANS64.TRYWAIT P0, [R12+URZ+0x308a0], R11 ;  /* 0x0308a00b0c0075a7 */ /* 0x000ea2000800017f */
[----:B0-----:R-:W-:-:S04]  /*1ec90*/  LOP3.LUT R3, R3, 0x7f, RZ, 0xc0, !PT ;  /* 0x0000007f03037812 */ /* 0x001fc800078ec0ff */
[----:B------:R-:W-:Y:S01]  /*1eca0*/  ISETP.NE.AND P1, PT, R3, RZ, PT ;  /* 0x000000ff0300720c */ /* 0x000fe20003f25270 */
[----:B--2---:R-:W-:-:S12]  /*1ecb0*/  @!P0 BRA `(.L_x_5037) ;  /* 0x0000007000588947 */ /* 0x004fd80003800000 */
.L_x_5189:
[----:B------:R-:W-:Y:S05]  /*1ecc0*/  BSYNC B2 ;  /* 0x0000000000027941 */ /* 0x000fea0003800000 */
.L_x_5036:
[----:B------:R-:W-:Y:S04]  /*1ecd0*/  BSSY B2, `(.L_x_5038) ;  /* 0x0000009000027945 */ /* 0x000fe80003800000 */
[----:B------:R-:W-:Y:S05]  /*1ece0*/  @P1 BRA `(.L_x_5039) ;  /* 0x00000000001c1947 */ /* 0x000fea0003800000 */
[----:B------:R-:W2:Y:S02]  /*1ecf0*/  S2R R3, SR_TID.X ;  /* 0x0000000000037919 */ /* 0x000ea40000002100 */
[----:B--2---:R-:W-:Y:S01]  /*1ed00*/  LOP3.LUT R7, R3, 0x1f, RZ, 0xc0, !PT ;  /* 0x0000001f03077812 */ /* 0x004fe200078ec0ff */
[----:B------:R-:W-:-:S03]  /*1ed10*/  IMAD.MOV.U32 R3, RZ, RZ, 0x9000 ;  /* 0x00009000ff037424 */ /* 0x000fc600078e00ff */
[----:B------:R-:W-:Y:S01]  /*1ed20*/  ISETP.NE.AND P0, PT, R7, RZ, PT ;  /* 0x000000ff0700720c */ /* 0x000fe20003f05270 */
[----:B------:R2:W-:-:S12]  /*1ed30*/  SYNCS.ARRIVE.TRANS64 RZ, [R12+URZ+0x30890], R3 ;  /* 0x030890030cff79a7 */ /* 0x0005d8000800003f */
[----:B--2---:R-:W-:Y:S05]  /*1ed40*/  @!P0 BRA `(.L_x_5039) ;  /* 0x0000000000048947 */ /* 0x004fea0003800000 */
[----:B------:R-:W-:Y:S01]  /*1ed50*/  BPT.TRAP 0x1 ;  /* 0x000000040000795c */ /* 0x000fe20000300000 */
.L_x_5039:
[----:B------:R-:W-:Y:S05]  /*1ed60*/  BSYNC B2 ;  /* 0x0000000000027941 */ /* 0x000fea0003800000 */
.L_x_5038:
[----:B------:R-:W-:Y:S01]  /*1ed70*/  IMAD.MOV.U32 R22, RZ, RZ, RZ ;  /* 0x000000ffff167224 */ /* 0x000fe200078e00ff */
[----:B------:R-:W-:Y:S01]  /*1ed80*/  UIADD3 UR4, UP0, UR38, 0x570, URZ ;  /* 0x0000057026047890 */ /* 0x000fe2000ff1e03f */
[----:B------:R-:W-:Y:S01]  /*1ed90*/  IMAD R7, R2, 0x60, R0 ;  /* 0x0000006002077824 */ /* 0x000fe200078e0200 */
[----:B------:R-:W-:Y:S01]  /*1eda0*/  PLOP3.LUT P0, PT, PT, PT, PT, 0x80, 0x0 ;  /* 0x000000000000781c */ /* 0x000fe20003f0f070 */
[----:B-1----:R-:W-:Y:S01]  /*1edb0*/  IMAD R8, R28, 0x9000, R17 ;  /* 0x000090001c087824 */ /* 0x002fe200078e0211 */
[----:B------:R-:W-:Y:S01]  /*1edc0*/  R2UR UR10, R22 ;  /* 0x00000000160a72ca */ /* 0x000fe200000e0000 */
[----:B------:R-:W-:Y:S01]  /*1edd0*/  VIADD R7, R7, 0xffffffa0 ;  /* 0xffffffa007077836 */ /* 0x000fe20000000000 */
[----:B------:R-:W-:Y:S01]  /*1ede0*/  UIADD3.X UR5, URZ, UR39, URZ, UP0, !UPT ;  /* 0x000000273f057290 */ /* 0x000fe200087fe43f */
[----:B------:R-:W-:Y:S01]  /*1edf0*/  VIADD R3, R12, 0x30890 ;  /* 0x000308900c037836 */ /* 0x000fe20000000000 */
[----:B------:R-:W-:Y:S01]  /*1ee00*/  UMOV UR6, 0x0 ;  /* 0x0000000000067882 */ /* 0x000fe20000000000 */
[----:B------:R-:W-:Y:S01]  /*1ee10*/  VIADD R13, R8, 0x1e400 ;  /* 0x0001e400080d7836 */ /* 0x000fe20000000000 */
[----:B------:R-:W-:-:S09]  /*1ee20*/  UMOV UR7, 0x12f00000 ;  /* 0x12f0000000077882 */ /* 0x000fd20000000000 */
.L_x_5040:
        /* <DEDUP_REMOVED lines=16> */
.L_x_5041:
        /* <DEDUP_REMOVED lines=16> */
.L_x_5042:
        /* <DEDUP_REMOVED lines=13> */
.L_x_5190:
[----:B------:R-:W-:Y:S05]  /*1f100*/  BSYNC B2 ;  /* 0x0000000000027941 */ /* 0x000fea0003800000 */
.L_x_5043:
[----:B------:R-:W-:Y:S01]  /*1f110*/  BSSY B2, `(.L_x_5045) ;  /* 0x000000b000027945 */ /* 0x000fe20003800000 */
[----:B------:R-:W-:Y:S02]  /*1f120*/  IMAD.MOV.U32 R14, RZ, RZ, 0x0 ;  /* 0x00000000ff0e7424 */ /* 0x000fe400078e00ff */
[----:B------:R-:W-:Y:S01]  /*1f130*/  IMAD.MOV.U32 R15, RZ, RZ, 0x12f00000 ;  /* 0x12f00000ff0f7424 */ /* 0x000fe200078e00ff */
[----:B------:R-:W-:Y:S06]  /*1f140*/  @P1 BRA `(.L_x_5046) ;  /* 0x00000000001c1947 */ /* 0x000fec0003800000 */
[----:B------:R-:W2:Y:S02]  /*1f150*/  S2R R3, SR_TID.X ;  /* 0x0000000000037919 */ /* 0x000ea40000002100 */
[----:B--2---:R-:W-:Y:S01]  /*1f160*/  LOP3.LUT R13, R3, 0x1f, RZ, 0xc0, !PT ;  /* 0x0000001f030d7812 */ /* 0x004fe200078ec0ff */
[----:B------:R-:W-:-:S03]  /*1f170*/  IMAD.MOV.U32 R3, RZ, RZ, 0x9000 ;  /* 0x00009000ff037424 */ /* 0x000fc600078e00ff */
[----:B------:R-:W-:Y:S01]  /*1f180*/  ISETP.NE.AND P0, PT, R13, RZ, PT ;  /* 0x000000ff0d00720c */ /* 0x000fe20003f05270 */
[----:B------:R2:W-:-:S12]  /*1f190*/  SYNCS.ARRIVE.TRANS64 RZ, [R12+URZ+0x308b0], R3 ;  /* 0x0308b0030cff79a7 */ /* 0x0005d8000800003f */
[----:B--2---:R-:W-:Y:S05]  /*1f1a0*/  @!P0 BRA `(.L_x_5046) ;  /* 0x0000000000048947 */ /* 0x004fea0003800000 */
[----:B------:R-:W-:Y:S01]  /*1f1b0*/  BPT.TRAP 0x1 ;  /* 0x000000040000795c */ /* 0x000fe20000300000 */
.L_x_5046:
[----:B------:R-:W-:Y:S05]  /*1f1c0*/  BSYNC B2 ;  /* 0x0000000000027941 */ /* 0x000fea0003800000 */
.L_x_5045:
        /* <DEDUP_REMOVED lines=8> */
.L_x_5047:
        /* <DEDUP_REMOVED lines=15> */
.L_x_5048:
        /* <DEDUP_REMOVED lines=15> */
.L_x_5049:
        /* <DEDUP_REMOVED lines=9> */
[----:B--2---:R-:W-:Y:S05]  /*1f4c0*/  @P0 BRA.U.ANY `(.L_x_5049) ;  /* 0xfffffffd00d80947 */ /* 0x004fea000393ffff */
.L_x_5035:
[----:B------:R-:W-:Y:S05]  /*1f4d0*/  BSYNC B1 ;  /* 0x0000000000017941 */ /* 0x000fea0003800000 */
.L_x_5034:
[----:B-1----:R-:W-:Y:S01]  /*1f4e0*/  VIADD R8, R2, 0xfffffffe ;  /* 0xfffffffe02087836 */ /* 0x002fe20000000000 */
        /* <DEDUP_REMOVED lines=8> */
.L_x_5066:
        /* <DEDUP_REMOVED lines=11> */
.L_x_5191:
[----:B------:R-:W-:Y:S05]  /*1f620*/  BSYNC B2 ;  /* 0x0000000000027941 */ /* 0x000fea0003800000 */
.L_x_5052:
        /* <DEDUP_REMOVED lines=9> */
.L_x_5055:
[----:B------:R-:W-:Y:S05]  /*1f6c0*/  BSYNC B2 ;  /* 0x0000000000027941 */ /* 0x000fea0003800000 */
.L_x_5054:
        /* <DEDUP_REMOVED lines=11> */
.L_x_5056:
        /* <DEDUP_REMOVED lines=16> */
.L_x_5057:
        /* <DEDUP_REMOVED lines=16> */
.L_x_5058:
        /* <DEDUP_REMOVED lines=13> */
.L_x_5192:
[----:B------:R-:W-:Y:S05]  /*1fa50*/  BSYNC B2 ;  /* 0x0000000000027941 */ /* 0x000fea0003800000 */
.L_x_5059:
[----:B------:R-:W-:Y:S01]  /*1fa60*/  BSSY B2, `(.L_x_5061) ;  /* 0x000000b000027945 */ /* 0x000fe20003800000 */
[----:B------:R-:W-:Y:S02]  /*1fa70*/  IMAD.MOV.U32 R2, RZ, RZ, 0x0 ;  /* 0x00000000ff027424 */ /* 0x000fe400078e00ff */
[----:B01----:R-:W-:Y:S01]  /*1fa80*/  IMAD.MOV.U32 R3, RZ, RZ, 0x12f00000 ;  /* 0x12f00000ff037424 */ /* 0x003fe200078e00ff */
[----:B------:R-:W-:Y:S06]  /*1fa90*/  @P2 BRA `(.L_x_5062) ;  /* 0x00000000001c2947 */ /* 0x000fec0003800000 */
[----:B------:R-:W0:Y:S02]  /*1faa0*/  S2R R13, SR_TID.X ;  /* 0x00000000000d7919 */ /* 0x000e240000002100 */
[----:B0-----:R-:W-:Y:S01]  /*1fab0*/  LOP3.LUT R21, R13, 0x1f, RZ, 0xc0, !PT ;  /* 0x0000001f0d157812 */ /* 0x001fe200078ec0ff */
[----:B------:R-:W-:-:S03]  /*1fac0*/  IMAD.MOV.U32 R13, RZ, RZ, 0x9000 ;  /* 0x00009000ff0d7424 */ /* 0x000fc600078e00ff */
[----:B------:R-:W-:Y:S01]  /*1fad0*/  ISETP.NE.AND P1, PT, R21, RZ, PT ;  /* 0x000000ff1500720c */ /* 0x000fe20003f25270 */
[----:B------:R0:W-:-:S12]  /*1fae0*/  SYNCS.ARRIVE.TRANS64 RZ, [R7+URZ+0x308b0], R13 ;  /* 0x0308b00d07ff79a7 */ /* 0x0001d8000800003f */
[----:B0-----:R-:W-:Y:S05]  /*1faf0*/  @!P1 BRA `(.L_x_5062) ;  /* 0x0000000000049947 */ /* 0x001fea0003800000 */
[----:B------:R-:W-:Y:S01]  /*1fb00*/  BPT.TRAP 0x1 ;  /* 0x000000040000795c */ /* 0x000fe20000300000 */
.L_x_5062:
[----:B------:R-:W-:Y:S05]  /*1fb10*/  BSYNC B2 ;  /* 0x0000000000027941 */ /* 0x000fea0003800000 */
.L_x_5061:
        /* <DEDUP_REMOVED lines=8> */
.L_x_5063:
        /* <DEDUP_REMOVED lines=15> */
.L_x_5064:
        /* <DEDUP_REMOVED lines=15> */
.L_x_5065:
        /* <DEDUP_REMOVED lines=10> */
.L_x_5051:
[----:B------:R-:W-:Y:S05]  /*1fe20*/  BSYNC B1 ;  /* 0x0000000000017941 */ /* 0x000fea0003800000 */
.L_x_5050:
        /* <DEDUP_REMOVED lines=8> */
.L_x_5028:
[----:B------:R-:W-:Y:S05]  /*1feb0*/  BSYNC B0 ;  /* 0x0000000000007941 */ /* 0x000fea0003800000 */
.L_x_5027:
[----:B------:R-:W1:Y:S01]  /*1fec0*/  LDC R0, c[0x0][0x448] ;  /* 0x00011200ff007b82 */ /* 0x000e620000000800 */
[----:B------:R-:W-:Y:S01]  /*1fed0*/  VIADD R5, R25, 0x7f ;  /* 0x0000007f19057836 */ /* 0x000fe20000000000 */
[----:B------:R-:W-:Y:S06]  /*1fee0*/  @!P0 WARPSYNC.ALL ;  /* 0x0000000000008948 */ /* 0x000fec0003800000 */
[----:B------:R-:W2:Y:S08]  /*1fef0*/  LDC.64 R2, c[0x0][0x9e0] ;  /* 0x00027800ff027b82 */ /* 0x000eb00000000a00 */
[----:B------:R-:W-:Y:S01]  /*1ff00*/  @!P0 BAR.SYNC.DEFER_BLOCKING 0xc, 0x180 ;  /* 0x0306000000008b1d */ /* 0x000fe20000010000 */
[----:B-1----:R-:W-:-:S02]  /*1ff10*/  ISETP.NE.AND P1, PT, R0, 0x1, PT ;  /* 0x000000010000780c */ /* 0x002fc40003f25270 */
[----:B--2---:R-:W-:-:S11]  /*1ff20*/  ISETP.GE.AND P2, PT, R3, 0x1, PT ;  /* 0x000000010300780c */ /* 0x004fd60003f46270 */
[----:B------:R-:W1:Y:S08]  /*1ff30*/  @P1 LDC R4, c[0x0][0x44c] ;  /* 0x00011300ff041b82 */ /* 0x000e700000000800 */
[----:B------:R-:W2:Y:S01]  /*1ff40*/  @P1 LDC R0, c[0x0][0x450] ;  /* 0x00011400ff001b82 */ /* 0x000ea20000000800 */
[----:B-1----:R-:W-:-:S05]  /*1ff50*/  @P1 IMAD.HI.U32 R7, R5, R4, RZ ;  /* 0x0000000405071227 */ /* 0x002fca00078e00ff */
[----:B--2---:R-:W-:-:S05]  /*1ff60*/  @P1 SHF.R.U32.HI R5, RZ, R0, R7 ;  /* 0x00000000ff051219 */ /* 0x004fca0000011607 */
        /* <DEDUP_REMOVED lines=14> */
.L_x_5069:
[----:B------:R-:W-:-:S13]  /*20050*/  ISETP.NE.AND P0, PT, R3, 0x1, PT ;  /* 0x000000010300780c */ /* 0x000fda0003f05270 */
[----:B------:R-:W1:Y:S02]  /*20060*/  @P0 LDC.64 R4, c[0x0][0x9e8] ;  /* 0x00027a00ff040b82 */ /* 0x000e640000000a00 */
[----:B-1----:R-:W-:-:S05]  /*20070*/  @P0 IMAD.HI.U32 R4, R0, R4, RZ ;  /* 0x0000000400040227 */ /* 0x002fca00078e00ff */
[----:B------:R-:W-:-:S07]  /*20080*/  @P0 SHF.R.U32.HI R0, RZ, R5, R4 ;  /* 0x00000005ff000219 */ /* 0x000fce0000011604 */
.L_x_5070:
[----:B------:R-:W-:Y:S05]  /*20090*/  BSYNC B0 ;  /* 0x0000000000007941 */ /* 0x000fea0003800000 */
.L_x_5068:
[----:B------:R-:W-:-:S05]  /*200a0*/  IMAD R5, R0, R3, R3 ;  /* 0x0000000300057224 */ /* 0x000fca00078e0203 */
[----:B------:R-:W-:-:S07]  /*200b0*/  VIMNMX R2, R2, R5, PT ;  /* 0x0000000502027248 */ /* 0x000fce0003fe0100 */
.L_x_5067:
[----:B------:R-:W1:Y:S01]  /*200c0*/  @P1 LDC R0, c[0x0][0x44c] ;  /* 0x00011300ff001b82 */ /* 0x000e620000000800 */
[----:B------:R-:W-:Y:S01]  /*200d0*/  VIADD R2, R2, 0x5f ;  /* 0x0000005f02027836 */ /* 0x000fe20000000000 */
[----:B------:R-:W-:-:S03]  /*200e0*/  ULDC UR4, c[0x0][0x9dc] ;  /* 0x0002770000047ab9 */ /* 0x000fc60000000800 */
[----:B------:R-:W-:-:S03]  /*200f0*/  IMAD.HI R2, R2, 0x2aaaaaab, RZ ;  /* 0x2aaaaaab02027827 */ /* 0x000fc600078e02ff */
[----:B------:R-:W2:Y:S01]  /*20100*/  @P1 LDC R5, c[0x0][0x450] ;  /* 0x00011400ff051b82 */ /* 0x000ea20000000800 */
[----:B-1----:R-:W-:-:S04]  /*20110*/  @P1 IMAD.HI.U32 R4, R25, R0, RZ ;  /* 0x0000000019041227 */ /* 0x002fc800078e00ff */
[----:B------:R-:W-:Y:S01]  /*20120*/  IMAD.MOV.U32 R0, RZ, RZ, R25 ;  /* 0x000000ffff007224 */ /* 0x000fe200078e0019 */
[----:B--2---:R-:W-:Y:S02]  /*20130*/  @P1 SHF.R.U32.HI R0, RZ, R5, R4 ;  /* 0x00000005ff001219 */ /* 0x004fe40000011604 */
[----:B------:R-:W-:-:S03]  /*20140*/  SHF.R.U32.HI R5, RZ, 0x1f, R2 ;  /* 0x0000001fff057819 */ /* 0x000fc60000011602 */
[----:B------:R-:W-:Y:S01]  /*20150*/  IMAD.IADD R9, R9, 0x1, R0 ;  /* 0x0000000109097824 */ /* 0x000fe200078e0200 */
[----:B------:R-:W-:-:S03]  /*20160*/  LEA.HI.SX32 R2, R2, R5, 0x1c ;  /* 0x0000000502027211 */ /* 0x000fc600078fe2ff */
[----:B------:R-:W-:Y:S01]  /*20170*/  VIADD R0, R9, -UR4 ;  /* 0x8000000409007c36 */ /* 0x000fe20008000000 */
[----:B------:R-:W-:Y:S01]  /*20180*/  VIMNMX R19, R19, R2, PT ;  /* 0x0000000213137248 */ /* 0x000fe20003fe0100 */
        /* <DEDUP_REMOVED lines=11> */
.L_x_5073:
[----:B------:R-:W-:-:S13]  /*20240*/  ISETP.NE.AND P0, PT, R3, 0x1, PT ;  /* 0x000000010300780c */ /* 0x000fda0003f05270 */
[----:B------:R-:W1:Y:S02]  /*20250*/  @P0 LDC.64 R4, c[0x0][0x9e8] ;  /* 0x00027a00ff040b82 */ /* 0x000e640000000a00 */
[----:B-1----:R-:W-:-:S05]  /*20260*/  @P0 IMAD.HI.U32 R4, R9, R4, RZ ;  /* 0x0000000409040227 */ /* 0x002fca00078e00ff */
[----:B------:R-:W-:-:S07]  /*20270*/  @P0 SHF.R.U32.HI R9, RZ, R5, R4 ;  /* 0x00000005ff090219 */ /* 0x000fce0000011604 */
.L_x_5074:
[----:B------:R-:W-:Y:S05]  /*20280*/  BSYNC B0 ;  /* 0x0000000000007941 */ /* 0x000fea0003800000 */
.L_x_5072:
[----:B------:R-:W-:-:S05]  /*20290*/  IMAD R3, R9, R3, RZ ;  /* 0x0000000309037224 */ /* 0x000fca00078e02ff */
[----:B------:R-:W-:-:S07]  /*202a0*/  VIMNMX R0, R0, R3, !PT ;  /* 0x0000000300007248 */ /* 0x000fce0007fe0100 */
.L_x_5071:
[----:B------:R-:W-:Y:S01]  /*202b0*/  ISETP.NE.AND P1, PT, R6, RZ, PT ;  /* 0x000000ff0600720c */ /* 0x000fe20003f25270 */
[----:B------:R-:W-:Y:S01]  /*202c0*/  IMAD.HI R0, R0, 0x2aaaaaab, RZ ;  /* 0x2aaaaaab00007827 */ /* 0x000fe200078e02ff */
[----:B------:R-:W-:Y:S04]  /*202d0*/  BSSY B0, `(.L_x_5075) ;  /* 0x0000023000007945 */ /* 0x000fe80003800000 */
[----:B------:R-:W-:-:S04]  /*202e0*/  SHF.R.U32.HI R3, RZ, 0x1f, R0 ;  /* 0x0000001fff037819 */ /* 0x000fc80000011600 */
[----:B------:R-:W-:Y:S01]  /*202f0*/  LEA.HI.SX32 R0, R0, R3, 0x1c ;  /* 0x0000000300007211 */ /* 0x000fe200078fe2ff */
[----:B------:R-:W-:Y:S02]  /*20300*/  IMAD.MOV.U32 R3, RZ, RZ, RZ ;  /* 0x000000ffff037224 */ /* 0x000fe400078e00ff */
[----:B------:R-:W1:Y:S01]  /*20310*/  @!P1 LDC R6, c[0x0][0x9f0] ;  /* 0x00027c00ff069b82 */ /* 0x000e620000000800 */
[----:B------:R-:W-:-:S04]  /*20320*/  VIMNMX R0, RZ, R0, !PT ;  /* 0x00000000ff007248 */ /* 0x000fc80007fe0100 */
[----:B------:R-:W-:-:S13]  /*20330*/  ISETP.GT.AND P0, PT, R19, R0, PT ;  /* 0x000000001300720c */ /* 0x000fda0003f04270 */
[----:B------:R-:W-:Y:S05]  /*20340*/  @!P0 BRA `(.L_x_5076) ;  /* 0x00000000006c8947 */ /* 0x000fea0003800000 */
[-C--:B-1----:R-:W-:Y:S01]  /*20350*/  IABS R4, R6.reuse ;  /* 0x0000000600047213 */ /* 0x082fe20000000000 */
[----:B------:R-:W-:Y:S01]  /*20360*/  IMAD.MOV.U32 R2, RZ, RZ, RZ ;  /* 0x000000ffff027224 */ /* 0x000fe200078e00ff */
[----:B------:R-:W-:Y:S02]  /*20370*/  IABS R8, R6 ;  /* 0x0000000600087213 */ /* 0x000fe40000000000 */
[----:B------:R-:W1:Y:S08]  /*20380*/  I2F.RP R5, R4 ;  /* 0x0000000400057306 */ /* 0x000e700000209400 */
[----:B-1----:R-:W1:Y:S02]  /*20390*/  MUFU.RCP R5, R5 ;  /* 0x0000000500057308 */ /* 0x002e640000001000 */
[----:B-1----:R-:W-:-:S06]  /*203a0*/  VIADD R7, R5, 0xffffffe ;  /* 0x0ffffffe05077836 */ /* 0x002fcc0000000000 */
[----:B------:R1:W2:Y:S02]  /*203b0*/  F2I.FTZ.U32.TRUNC.NTZ R3, R7 ;  /* 0x0000000700037305 */ /* 0x0002a4000021f000 */
[----:B-1----:R-:W-:Y:S02]  /*203c0*/  IMAD.MOV R7, RZ, RZ, -R8 ;  /* 0x000000ffff077224 */ /* 0x002fe400078e0a08 */
[----:B--2---:R-:W-:-:S04]  /*203d0*/  IMAD.MOV R9, RZ, RZ, -R3 ;  /* 0x000000ffff097224 */ /* 0x004fc800078e0a03 */
        /* <DEDUP_REMOVED lines=18> */
.L_x_5076:
[----:B------:R-:W-:Y:S05]  /*20500*/  BSYNC B0 ;  /* 0x0000000000007941 */ /* 0x000fea0003800000 */
.L_x_5075:
[-C--:B------:R-:W-:Y:S01]  /*20510*/  IMAD R0, R10, R3.reuse, R0 ;  /* 0x000000030a007224 */ /* 0x080fe200078e0200 */
[----:B------:R-:W-:Y:S04]  /*20520*/  BSSY B7, `(.L_x_5077) ;  /* 0x0000366000077945 */ /* 0x000fe80003800000 */
[----:B------:R-:W-:Y:S01]  /*20530*/  VIADDMNMX R22, R0, R3, R19, PT ;  /* 0x0000000300167246 */ /* 0x000fe20003800113 */
[----:B------:R2:W-:Y:S03]  /*20540*/  STL [R1+0x288], R0 ;  /* 0x0002880001007387 */ /* 0x0005e60000100800 */
[----:B------:R-:W-:Y:S01]  /*20550*/  ISETP.GT.AND P0, PT, R22, R0, PT ;  /* 0x000000001600720c */ /* 0x000fe20003f04270 */
[----:B------:R2:W-:-:S12]  /*20560*/  STL [R1+0x2a8], R22 ;  /* 0x0002a81601007387 */ /* 0x0005d80000100800 */
[----:B--2---:R-:W-:Y:S05]  /*20570*/  @P0 BRA `(.L_x_5078) ;  /* 0x0000000000440947 */ /* 0x004fea0003800000 */
[----:B------:R-:W2:Y:S02]  /*20580*/  S2R R2, SR_TID.X ;  /* 0x0000000000027919 */ /* 0x000ea40000002100 */
[----:B--2---:R-:W-:-:S04]  /*20590*/  LOP3.LUT R2, R2, 0x7f, RZ, 0xc0, !PT ;  /* 0x0000007f02027812 */ /* 0x004fc800078ec0ff */
[----:B------:R-:W-:-:S13]  /*205a0*/  ISETP.NE.AND P0, PT, R2, RZ, PT ;  /* 0x000000ff0200720c */ /* 0x000fda0003f05270 */
[----:B------:R-:W-:Y:S05]  /*205b0*/  @P0 BRA `(.L_x_5079) ;  /* 0x0000003400700947 */ /* 0x000fea0003800000 */
[----:B------:R-:W2:Y:S01]  /*205c0*/  S2R R5, SR_LANEID ;  /* 0x0000000000057919 */ /* 0x000ea20000000000 */
[----:B------:R-:W-:Y:S01]  /*205d0*/  VOTEU.ANY UR4, UPT, PT ;  /* 0x0000000000047886 */ /* 0x000fe200038e0100 */
[----:B------:R-:W3:Y:S01]  /*205e0*/  LDC.64 R2, c[0x0][0xc60] ;  /* 0x00031800ff027b82 */ /* 0x000ee20000000a00 */
[----:B------:R-:W2:Y:S02]  /*205f0*/  FLO.U32 R0, UR4 ;  /* 0x0000000400007d00 */ /* 0x000ea400080e0000 */
[----:B--2---:R-:W-:-:S06]  /*20600*/  ISETP.EQ.U32.AND P0, PT, R0, R5, PT ;  /* 0x000000050000720c */ /* 0x004fcc0003f02070 */
[----:B------:R-:W3:Y:S07]  /*20610*/  POPC R5, UR4 ;  /* 0x0000000400057d09 */ /* 0x000eee0008000000 */
[----:B---3--:R-:W2:Y:S01]  /*20620*/  @P0 ATOMG.E.ADD.STRONG.GPU PT, R3, desc[UR36][R2.64], R5 ;  /* 0x00000005020309a8 */ /* 0x008ea200081ee1e4 */
[----:B------:R-:W3:Y:S02]  /*20630*/  S2R R4, SR_LTMASK ;  /* 0x0000000000047919 */ /* 0x000ee40000003900 */
[----:B---3--:R-:W-:-:S04]  /*20640*/  LOP3.LUT R4, R4, UR4, RZ, 0xc0, !PT ;  /* 0x0000000404047c12 */ /* 0x008fc8000f8ec0ff */
[----:B------:R-:W3:Y:S01]  /*20650*/  POPC R7, R4 ;  /* 0x0000000400077309 */ /* 0x000ee20000000000 */
[----:B--2---:R-:W3:Y:S02]  /*20660*/  SHFL.IDX PT, R0, R3, R0, 0x1f ;  /* 0x00001f0003007589 */ /* 0x004ee400000e0000 */
[----:B---3--:R-:W-:Y:S01]  /*20670*/  IADD3 R24, R0, UR40, R7 ;  /* 0x0000002800187c10 */ /* 0x008fe2000fffe007 */
[----:B------:R-:W-:Y:S06]  /*20680*/  BRA `(.L_x_5079) ;  /* 0x00000034003c7947 */ /* 0x000fec0003800000 */
.L_x_5078:
        /* <DEDUP_REMOVED lines=9> */
[----:B------:R-:W2:Y:S01]  /*20720*/  LDC.64 R2, c[0x4][R2] ;  /* 0x0100000002027b82 */ /* 0x000ea20000000a00 */
[----:B------:R-:W-:Y:S02]  /*20730*/  IMAD.U32 R5, RZ, RZ, UR7 ;  /* 0x00000007ff057e24 */ /* 0x000fe4000f8e00ff */
[----:B-1----:R-:W-:Y:S02]  /*20740*/  IMAD.U32 R6, RZ, RZ, UR8 ;  /* 0x00000008ff067e24 */ /* 0x002fe4000f8e00ff */
[----:B------:R-:W-:-:S02]  /*20750*/  IMAD.U32 R7, RZ, RZ, UR9 ;  /* 0x00000009ff077e24 */ /* 0x000fc4000f8e00ff */
[----:B------:R-:W-:Y:S02]  /*20760*/  IMAD.U32 R10, RZ, RZ, UR4 ;  /* 0x00000004ff0a7e24 */ /* 0x000fe4000f8e00ff */
[----:B------:R-:W-:Y:S02]  /*20770*/  IMAD.U32 R11, RZ, RZ, UR5 ;  /* 0x00000005ff0b7e24 */ /* 0x000fe4000f8e00ff */
[----:B------:R-:W-:Y:S02]  /*20780*/  IMAD.MOV.U32 R8, RZ, RZ, 0x70 ;  /* 0x00000070ff087424 */ /* 0x000fe400078e00ff */
[----:B0-----:R-:W-:Y:S02]  /*20790*/  IMAD.MOV.U32 R12, RZ, RZ, 0x1 ;  /* 0x00000001ff0c7424 */ /* 0x001fe400078e00ff */
[----:B------:R-:W-:-:S07]  /*207a0*/  IMAD.MOV.U32 R13, RZ, RZ, RZ ;  /* 0x000000ffff0d7224 */ /* 0x000fce00078e00ff */
[----:B------:R-:W-:-:S07]  /*207b0*/  LEPC R20, `(.L_x_5081) ;  /* 0x000000001014794e */ /* 0x000fce0000000000 */
[----:B--2---:R-:W-:Y:S05]  /*207c0*/  CALL.ABS.NOINC R2 ;  /* 0x0000000002007343 */ /* 0x004fea0003c00000 */
.L_x_5081:
[----:B------:R-:W-:Y:S05]  /*207d0*/  BSYNC B6 ;  /* 0x0000000000067941 */ /* 0x000fea0003800000 */
.L_x_5080:
        /* <DEDUP_REMOVED lines=8> */
[----:B------:R2:W3:Y:S01]  /*20860*/  LDC.64 R2, c[0x4][R18] ;  /* 0x0100000012027b82 */ /* 0x0004e20000000a00 */
[----:B------:R-:W-:Y:S02]  /*20870*/  IMAD.U32 R4, RZ, RZ, UR6 ;  /* 0x00000006ff047e24 */ /* 0x000fe4000f8e00ff */
[----:B------:R-:W-:Y:S02]  /*20880*/  IMAD.U32 R5, RZ, RZ, UR7 ;  /* 0x00000007ff057e24 */ /* 0x000fe4000f8e00ff */
[----:B-1----:R-:W-:Y:S02]  /*20890*/  IMAD.U32 R6, RZ, RZ, UR8 ;  /* 0x00000008ff067e24 */ /* 0x002fe4000f8e00ff */
[----:B------:R-:W-:-:S02]  /*208a0*/  IMAD.U32 R7, RZ, RZ, UR9 ;  /* 0x00000009ff077e24 */ /* 0x000fc4000f8e00ff */
[----:B------:R-:W-:Y:S02]  /*208b0*/  IMAD.U32 R10, RZ, RZ, UR4 ;  /* 0x00000004ff0a7e24 */ /* 0x000fe4000f8e00ff */
[----:B------:R-:W-:Y:S02]  /*208c0*/  IMAD.U32 R11, RZ, RZ, UR5 ;  /* 0x00000005ff0b7e24 */ /* 0x000fe4000f8e00ff */
[----:B------:R-:W-:Y:S02]  /*208d0*/  IMAD.MOV.U32 R8, RZ, RZ, 0x70 ;  /* 0x00000070ff087424 */ /* 0x000fe400078e00ff */
[----:B0-----:R-:W-:Y:S02]  /*208e0*/  IMAD.MOV.U32 R12, RZ, RZ, 0x1 ;  /* 0x00000001ff0c7424 */ /* 0x001fe400078e00ff */
[----:B--2---:R-:W-:-:S07]  /*208f0*/  IMAD.MOV.U32 R13, RZ, RZ, RZ ;  /* 0x000000ffff0d7224 */ /* 0x004fce00078e00ff */
[----:B------:R-:W-:-:S07]  /*20900*/  LEPC R20, `(.L_x_5084) ;  /* 0x000000001014794e */ /* 0x000fce0000000000 */
[----:B---3--:R-:W-:Y:S05]  /*20910*/  CALL.ABS.NOINC R2 ;  /* 0x0000000002007343 */ /* 0x008fea0003c00000 */
.L_x_5084:
        /* <DEDUP_REMOVED lines=15> */
.L_x_5083:
[----:B------:R-:W-:Y:S05]  /*20a10*/  BSYNC B6 ;  /* 0x0000000000067941 */ /* 0x000fea0003800000 */
.L_x_5082:
[----:B------:R-:W-:Y:S01]  /*20a20*/  ULDC.64 UR4, c[0x0][0x9f8] ;  /* 0x00027e0000047ab9 */ /* 0x000fe20000000a00 */
[----:B------:R-:W2:Y:S01]  /*20a30*/  LDL R20, [R1+0x284] ;  /* 0x0002840001147983 */ /* 0x000ea20000100800 */
[----:B------:R-:W-:-:S03]  /*20a40*/  ISETP.NE.U32.AND P0, PT, RZ, UR4, PT ;  /* 0x00000004ff007c0c */ /* 0x000fc6000bf05070 */
[----:B------:R-:W3:Y:S01]  /*20a50*/  LDL R19, [R1+0x28c] ;  /* 0x00028c0001137983 */ /* 0x000ee20000100800 */
[----:B------:R-:W-:Y:S01]  /*20a60*/  ISETP.NE.AND.EX P0, PT, RZ, UR5, PT, P0 ;  /* 0x00000005ff007c0c */ /* 0x000fe2000bf05300 */
[----:B------:R-:W-:Y:S01]  /*20a70*/  IMAD.MOV.U32 R32, RZ, RZ, R27 ;  /* 0x000000ffff207224 */ /* 0x000fe200078e001b */
[----:B------:R-:W4:Y:S01]  /*20a80*/  LDC R0, c[0x0][0x430] ;  /* 0x00010c00ff007b82 */ /* 0x000f220000000800 */
[----:B------:R-:W0:Y:S01]  /*20a90*/  S2R R18, SR_TID.X ;  /* 0x0000000000127919 */ /* 0x000e220000002100 */
[----:B------:R-:W-:Y:S01]  /*20aa0*/  VIADD R22, R22, 0xffffffff ;  /* 0xffffffff16167836 */ /* 0x000fe20000000000 */
[----:B------:R-:W-:Y:S01]  /*20ab0*/  LOP3.LUT R16, R16, 0xfffffff7, RZ, 0xc0, !PT ;  /* 0xfffffff710107812 */ /* 0x000fe200078ec0ff */
[----:B------:R-:W-:-:S07]  /*20ac0*/  ULDC UR4, c[0x0][0x2f4] ;  /* 0x0000bd0000047ab9 */ /* 0x000fce0000000800 */
[----:B------:R-:W1:Y:S01]  /*20ad0*/  @P0 LDC.64 R2, c[0x0][0x9f8] ;  /* 0x00027e00ff020b82 */ /* 0x000e620000000a00 */
[----:B----4-:R-:W-:Y:S02]  /*20ae0*/  ISETP.NE.AND P1, PT, R0, 0x1, PT ;  /* 0x000000010000780c */ /* 0x010fe40003f25270 */
[----:B0-----:R-:W-:Y:S01]  /*20af0*/  LOP3.LUT R21, R18, 0x7f, RZ, 0xc0, !PT ;  /* 0x0000007f12157812 */ /* 0x001fe200078ec0ff */
[----:B-1----:R-:W-:-:S10]  /*20b00*/  @P0 IMAD.WIDE R2, R27, 0x4, R2 ;  /* 0x000000041b020825 */ /* 0x002fd400078e0202 */
[----:B------:R-:W0:Y:S01]  /*20b10*/  @P1 LDC R6, c[0x0][0x434] ;  /* 0x00010d00ff061b82 */ /* 0x000e220000000800 */
[----:B------:R1:W4:Y:S01]  /*20b20*/  @P0 LDG.E R32, desc[UR36][R2.64] ;  /* 0x0000002402200981 */ /* 0x000322000c1e1900 */
[----:B------:R-:W-:Y:S01]  /*20b30*/  IMAD.SHL.U32 R18, R18, 0x10, RZ ;  /* 0x0000001012127824 */ /* 0x000fe200078e00ff */
[----:B------:R-:W-:-:S05]  /*20b40*/  SHF.R.U32.HI R21, RZ, 0x3, R21 ;  /* 0x00000003ff157819 */ /* 0x000fca0000011615 */
[----:B------:R-:W1:Y:S01]  /*20b50*/  @P1 LDC R7, c[0x0][0x438] ;  /* 0x00010e00ff071b82 */ /* 0x000e620000000800 */
[----:B------:R-:W-:-:S05]  /*20b60*/  LOP3.LUT R18, R21, 0x70, R18, 0xf8, !PT ;  /* 0x0000007015127812 */ /* 0x000fca00078ef812 */
[----:B------:R-:W-:Y:S01]  /*20b70*/  IMAD R5, R22, 0x60, R18 ;  /* 0x0000006016057824 */ /* 0x000fe200078e0212 */
[----:B------:R-:W-:Y:S01]  /*20b80*/  ISETP.GE.AND P3, PT, R33, UR4, PT ;  /* 0x0000000421007c0c */ /* 0x000fe2000bf66270 */
[----:B------:R-:W-:-:S03]  /*20b90*/  UMOV UR5, 0xffffffff ;  /* 0xffffffff00057882 */ /* 0x000fc60000000000 */
[----:B--2---:R-:W-:-:S04]  /*20ba0*/  ISETP.GE.AND P0, PT, R5, R20, PT ;  /* 0x000000140500720c */ /* 0x004fc80003f06270 */
[----:B------:R-:W-:Y:S01]  /*20bb0*/  ISETP.GT.U32.OR P0, PT, R18, 0x5f, P0 ;  /* 0x0000005f1200780c */ /* 0x000fe20000704470 */
[----:B---3--:R-:W-:-:S04]  /*20bc0*/  IMAD.IADD R5, R5, 0x1, R19 ;  /* 0x0000000105057824 */ /* 0x008fc800078e0213 */
[----:B0-----:R-:W-:-:S04]  /*20bd0*/  @P1 IMAD.HI.U32 R6, R5, R6, RZ ;  /* 0x0000000605061227 */ /* 0x001fc800078e00ff */
[----:B------:R-:W-:Y:S01]  /*20be0*/  IMAD.MOV.U32 R4, RZ, RZ, R5 ;  /* 0x000000ffff047224 */ /* 0x000fe200078e0005 */
[----:B-1----:R-:W-:-:S03]  /*20bf0*/  @P1 SHF.R.U32.HI R4, RZ, R7, R6 ;  /* 0x00000007ff041219 */ /* 0x002fc60000011606 */
        /* <DEDUP_REMOVED lines=11> */
[----:B------:R-:W-:Y:S01]  /*20cb0*/  IMAD.U32 R5, RZ, RZ, UR41 ;  /* 0x00000029ff057e24 */ /* 0x000fe2000f8e00ff */
[----:B-1----:R-:W-:-:S04]  /*20cc0*/  @!P0 LEA R2, P1, R4, R2, 0x2 ;  /* 0x0000000204028211 */ /* 0x002fc800078210ff */
[----:B------:R-:W-:Y:S01]  /*20cd0*/  @!P0 LEA.HI.X R3, R4, R3, R6, 0x2, P1 ;  /* 0x0000000304038211 */ /* 0x000fe200008f1406 */
[----:B------:R-:W-:-:S06]  /*20ce0*/  IMAD.MOV.U32 R4, RZ, RZ, RZ ;  /* 0x000000ffff047224 */ /* 0x000fcc00078e00ff */
[----:B------:R0:W5:Y:S01]  /*20cf0*/  @!P0 LDG.E R4, desc[UR36][R2.64] ;  /* 0x0000002402048981 */ /* 0x000162000c1e1900 */
[----:B------:R-:W-:Y:S02]  /*20d00*/  ISETP.GT.U32.AND P0, PT, R18, 0x5f, PT ;  /* 0x0000005f1200780c */ /* 0x000fe40003f04070 */
[----:B------:R-:W-:Y:S02]  /*20d10*/  ISETP.NE.AND P2, PT, R5, 0x3, PT ;  /* 0x000000030500780c */ /* 0x000fe40003f45270 */
[----:B------:R-:W-:-:S09]  /*20d20*/  ISETP.GE.AND P1, PT, R36, UR4, PT ;  /* 0x0000000424007c0c */ /* 0x000fd2000bf26270 */
[----:B------:R-:W-:Y:S02]  /*20d30*/  @P0 LOP3.LUT R16, R16, 0x8, RZ, 0xfc, !PT ;  /* 0x0000000810100812 */ /* 0x000fe400078efcff */
[----:B------:R-:W-:Y:S02]  /*20d40*/  ISETP.GE.AND P0, PT, R34, UR4, PT ;  /* 0x0000000422007c0c */ /* 0x000fe4000bf06270 */
[----:B------:R-:W-:-:S04]  /*20d50*/  LOP3.LUT R16, R16, 0xffffffef, RZ, 0xc0, !PT ;  /* 0xffffffef10107812 */ /* 0x000fc800078ec0ff */
[----:B------:R-:W-:-:S04]  /*20d60*/  @P2 LOP3.LUT R16, R16, 0x10, RZ, 0xfc, !PT ;  /* 0x0000001010102812 */ /* 0x000fc800078efcff */
[----:B------:R-:W-:-:S04]  /*20d70*/  LOP3.LUT R16, R16, 0xfffffffb, RZ, 0xc0, !PT ;  /* 0xfffffffb10107812 */ /* 0x000fc800078ec0ff */
[----:B------:R-:W-:-:S04]  /*20d80*/  @P3 LOP3.LUT R16, R16, 0x4, RZ, 0xfc, !PT ;  /* 0x0000000410103812 */ /* 0x000fc800078efcff */
[----:B------:R-:W-:-:S04]  /*20d90*/  LOP3.LUT R16, R16, 0xfffffffe, RZ, 0xc0, !PT ;  /* 0xfffffffe10107812 */ /* 0x000fc800078ec0ff */
[----:B------:R-:W-:-:S04]  /*20da0*/  LOP3.LUT R16, R16, 0xfffffffd, RZ, 0xc0, !PT ;  /* 0xfffffffd10107812 */ /* 0x000fc800078ec0ff */
[----:B------:R-:W-:-:S04]  /*20db0*/  @P1 LOP3.LUT R16, R16, 0x2, RZ, 0xfc, !PT ;  /* 0x0000000210101812 */ /* 0x000fc800078efcff */
[----:B------:R-:W-:Y:S01]  /*20dc0*/  @P0 LOP3.LUT R16, R16, 0x1, RZ, 0xfc, !PT ;  /* 0x0000000110100812 */ /* 0x000fe200078efcff */
[----:B0-----:R-:W-:Y:S06]  /*20dd0*/  BRA.DIV UR5, `(.L_x_5085) ;  /* 0x0000005205607947 */ /* 0x001fec000b800000 */
.L_x_5195:
[----:B------:R-:W-:Y:S05]  /*20de0*/  @!P2 BRA `(.L_x_5086) ;  /* 0x000000000004a947 */ /* 0x000fea0003800000 */
[----:B------:R-:W-:Y:S01]  /*20df0*/  BPT.TRAP 0x1 ;  /* 0x000000040000795c */ /* 0x000fe20000300000 */
.L_x_5086:
        /* <DEDUP_REMOVED lines=23> */
.L_x_5196:
[----:B------:R-:W-:Y:S05]  /*20f70*/  BSYNC B0 ;  /* 0x0000000000007941 */ /* 0x000fea0003800000 */
.L_x_5087:
        /* <DEDUP_REMOVED lines=11> */
[----:B------:R-:W-:-:S02]  /*21030*/  IMAD R6, R6, UR4, RZ ;  /* 0x0000000406067c24 */ /* 0x000fc4000f8e02ff */
        /* <DEDUP_REMOVED lines=79> */
.L_x_5210:
        /* <DEDUP_REMOVED lines=12> */
.L_x_5090:
        /* <DEDUP_REMOVED lines=10> */
.L_x_5091:
[----:B------:R2:W-:Y:S02]  /*21690*/  SYNCS.ARRIVE.TRANS64.A1T0 RZ, [R7+URZ+0x30830], RZ ;  /* 0x030830ff07ff79a7 */ /* 0x0005e4000810003f */
[----:B------:R-:W-:Y:S05]  /*216a0*/  WARPSYNC.ALL ;  /* 0x0000000000007948 */ /* 0x000fea0003800000 */
[----:B------:R-:W-:Y:S01]  /*216b0*/  ULDC.64 UR4, c[0x0][0xa00] ;  /* 0x0002800000047ab9 */ /* 0x000fe20000000a00 */
[----:B------:R-:W-:Y:S01]  /*216c0*/  SHF.R.S32.HI R0, RZ, 0x1f, R27 ;  /* 0x0000001fff007819 */ /* 0x000fe2000001141b */
[----:B-1----:R-:W-:Y:S01]  /*216d0*/  VIADD R2, R17, 0x12400 ;  /* 0x0001240011027836 */ /* 0x002fe20000000000 */
[----:B------:R-:W-:Y:S01]  /*216e0*/  BAR.SYNC.DEFER_BLOCKING 0x8, 0x180 ;  /* 0x0206000000007b1d */ /* 0x000fe20000010000 */
[----:B------:R-:W-:-:S04]  /*216f0*/  ISETP.NE.U32.AND P0, PT, RZ, UR4, PT ;  /* 0x00000004ff007c0c */ /* 0x000fc8000bf05070 */
[----:B------:R-:W-:Y:S01]  /*21700*/  ISETP.NE.AND.EX P0, PT, RZ, UR5, PT, P0 ;  /* 0x00000005ff007c0c */ /* 0x000fe2000bf05300 */
[----:B------:R-:W-:Y:S01]  /*21710*/  ULDC.64 UR4, c[0x0][0x298] ;  /* 0x0000a60000047ab9 */ /* 0x000fe20000000a00 */
[----:B------:R-:W-:Y:S01]  /*21720*/  BSSY B6, `(.L_x_5092) ;  /* 0x000001d000067945 */ /* 0x000fe20003800000 */
[----:B0-----:R-:W-:Y:S01]  /*21730*/  IMAD.WIDE.U32 R4, R35, UR4, RZ ;  /* 0x0000000423047c25 */ /* 0x001fe2000f8e00ff */
[----:B------:R-:W-:Y:S02]  /*21740*/  SEL R3, R0, RZ, !P0 ;  /* 0x000000ff00037207 */ /* 0x000fe40004000000 */
[----:B------:R-:W-:Y:S02]  /*21750*/  SEL R0, R27, RZ, !P0 ;  /* 0x000000ff1b007207 */ /* 0x000fe40004000000 */
[----:B------:R-:W-:Y:S01]  /*21760*/  STL.64 [R1+0x2a0], R4 ;  /* 0x0002a00401007387 */ /* 0x000fe20000100a00 */
[----:B------:R-:W-:-:S03]  /*21770*/  LOP3.LUT P0, RZ, R2, 0x3ff, RZ, 0xc0, !PT ;  /* 0x000003ff02ff7812 */ /* 0x000fc6000780c0ff */
[----:B------:R-:W-:Y:S04]  /*21780*/  STL [R1+0x2b0], R3 ;  /* 0x0002b00301007387 */ /* 0x000fe80000100800 */
[----:B------:R0:W-:Y:S02]  /*21790*/  STL [R1+0x29c], R0 ;  /* 0x00029c0001007387 */ /* 0x0001e40000100800 */
[----:B0-----:R-:W-:-:S05]  /*217a0*/  SHF.R.S32.HI R0, RZ, 0x1f, R35 ;  /* 0x0000001fff007819 */ /* 0x001fca0000011423 */
[----:B------:R-:W-:-:S04]  /*217b0*/  IMAD R0, R0, UR4, RZ ;  /* 0x0000000400007c24 */ /* 0x000fc8000f8e02ff */
[----:B------:R-:W-:-:S04]  /*217c0*/  IMAD R0, R35, UR5, R0 ;  /* 0x0000000523007c24 */ /* 0x000fc8000f8e0200 */
[----:B------:R-:W-:Y:S01]  /*217d0*/  IMAD.IADD R35, R5, 0x1, R0 ;  /* 0x0000000105237824 */ /* 0x000fe200078e0200 */
[----:B------:R-:W-:Y:S06]  /*217e0*/  @!P0 BRA `(.L_x_5093) ;  /* 0x0000000000408947 */ /* 0x000fec0003800000 */
        /* <DEDUP_REMOVED lines=16> */
.L_x_5093:
[----:B------:R-:W-:Y:S05]  /*218f0*/  BSYNC B6 ;  /* 0x0000000000067941 */ /* 0x000fea0003800000 */
.L_x_5092:
[----:B------:R-:W3:Y:S01]  /*21900*/  LDL.LU.64 R2, [R1+0x2a0] ;  /* 0x0002a00001027983 */ /* 0x000ee20000300a00 */
[----:B--2---:R-:W0:Y:S01]  /*21910*/  LDC R7, c[0x0][0x448] ;  /* 0x00011200ff077b82 */ /* 0x004e220000000800 */
[----:B------:R-:W-:Y:S02]  /*21920*/  ULDC.64 UR4, c[0x0][0x2d8] ;  /* 0x0000b60000047ab9 */ /* 0x000fe40000000a00 */
[----:B------:R-:W2:Y:S04]  /*21930*/  LDL.LU R0, [R1+0x2b0] ;  /* 0x0002b00001007983 */ /* 0x000ea80000300800 */
[----:B------:R-:W4:Y:S04]  /*21940*/  LDL.LU R20, [R1+0x29c] ;  /* 0x00029c0001147983 */ /* 0x000f280000300800 */
[----:B------:R1:W5:Y:S01]  /*21950*/  LDL R8, [R1+0x280] ;  /* 0x0002800001087983 */ /* 0x0003620000100800 */
[----:B------:R-:W1:Y:S01]  /*21960*/  S2R R21, SR_TID.X ;  /* 0x0000000000157919 */ /* 0x000e620000002100 */
[----:B0-----:R-:W-:-:S13]  /*21970*/  ISETP.NE.AND P0, PT, R7, 0x1, PT ;  /* 0x000000010700780c */ /* 0x001fda0003f05270 */
[----:B------:R-:W0:Y:S01]  /*21980*/  @P0 LDC R6, c[0x0][0x44c] ;  /* 0x00011300ff060b82 */ /* 0x000e220000000800 */
[----:B-1----:R-:W-:-:S04]  /*21990*/  LOP3.LUT R21, R21, 0x7f, RZ, 0xc0, !PT ;  /* 0x0000007f15157812 */ /* 0x002fc800078ec0ff */
[----:B------:R-:W-:Y:S01]  /*219a0*/  SHF.R.U32.HI R21, RZ, 0x3, R21 ;  /* 0x00000003ff157819 */ /* 0x000fe20000011615 */
[----:B---3--:R-:W-:Y:S02]  /*219b0*/  IMAD.MOV.U32 R3, RZ, RZ, R35 ;  /* 0x000000ffff037224 */ /* 0x008fe400078e0023 */
[----:B------:R-:W-:-:S04]  /*219c0*/  IMAD.WIDE.U32 R2, R26, UR4, R2 ;  /* 0x000000041a027c25 */ /* 0x000fc8000f8e0002 */
[----:B------:R-:W-:Y:S01]  /*219d0*/  IMAD R3, R26, UR5, R3 ;  /* 0x000000051a037c24 */ /* 0x000fe2000f8e0203 */
[----:B------:R-:W-:Y:S02]  /*219e0*/  ULDC.64 UR4, c[0x0][0x2e0] ;  /* 0x0000b80000047ab9 */ /* 0x000fe40000000a00 */
[----:B--2---:R-:W-:Y:S02]  /*219f0*/  IMAD R0, R0, UR4, RZ ;  /* 0x0000000400007c24 */ /* 0x004fe4000f8e02ff */
[----:B----4-:R-:W-:-:S04]  /*21a00*/  IMAD.WIDE.U32 R2, R20, UR4, R2 ;  /* 0x0000000414027c25 */ /* 0x010fc8000f8e0002 */
[----:B------:R-:W-:Y:S01]  /*21a10*/  IMAD R0, R20, UR5, R0 ;  /* 0x0000000514007c24 */ /* 0x000fe2000f8e0200 */
[----:B------:R-:W-:Y:S01]  /*21a20*/  ULDC.64 UR4, c[0x0][0x2d0] ;  /* 0x0000b40000047ab9 */ /* 0x000fe20000000a00 */
[----:B------:R-:W1:Y:S02]  /*21a30*/  S2R R20, SR_TID.X ;  /* 0x0000000000147919 */ /* 0x000e640000002100 */
[----:B------:R-:W-:Y:S02]  /*21a40*/  IMAD.IADD R3, R3, 0x1, R0 ;  /* 0x0000000103037824 */ /* 0x000fe400078e0200 */
[----:B------:R-:W2:Y:S01]  /*21a50*/  @P0 LDC R0, c[0x0][0x450] ;  /* 0x00011400ff000b82 */ /* 0x000ea20000000800 */
[----:B-1----:R-:W-:-:S05]  /*21a60*/  IMAD.SHL.U32 R20, R20, 0x10, RZ ;  /* 0x0000001014147824 */ /* 0x002fca00078e00ff */
[----:B------:R-:W-:-:S05]  /*21a70*/  LOP3.LUT R20, R21, 0x70, R20, 0xf8, !PT ;  /* 0x0000007015147812 */ /* 0x000fca00078ef814 */
[----:B------:R-:W-:-:S04]  /*21a80*/  IMAD.IADD R5, R20, 0x1, R25 ;  /* 0x0000000114057824 */ /* 0x000fc800078e0219 */
[----:B0-----:R-:W-:-:S04]  /*21a90*/  @P0 IMAD.HI.U32 R6, R5, R6, RZ ;  /* 0x0000000605060227 */ /* 0x001fc800078e00ff */
[----:B------:R-:W-:Y:S01]  /*21aa0*/  IMAD.MOV.U32 R4, RZ, RZ, R5 ;  /* 0x000000ffff047224 */ /* 0x000fe200078e0005 */
[----:B--2---:R-:W-:Y:S01]  /*21ab0*/  @P0 SHF.R.U32.HI R4, RZ, R0, R6 ;  /* 0x00000000ff040219 */ /* 0x004fe20000011606 */
        /* <DEDUP_REMOVED lines=23> */
[----:B------:R-:W-:Y:S01]  /*21c30*/  SHF.R.U32.HI R9, RZ, 0x3, R20 ;  /* 0x00000003ff097819 */ /* 0x000fe20000011614 */
[----:B------:R-:W-:Y:S10]  /*21c40*/  BRA.DIV UR5, `(.L_x_5094) ;  /* 0x0000004e05347947 */ /* 0x000ff4000b800000 */
        /* <DEDUP_REMOVED lines=10> */
[----:B-----5:R-:W-:Y:S04]  /*21cf0*/  @!P1 LDGSTS.E.BYPASS.LTC128B.128 [R8+0x12400], desc[UR36][R2.64], !P3 ;  /* 0x1240000002089fae */ /* 0x020fe8000d901d64 */
        /* <DEDUP_REMOVED lines=68> */
.L_x_5227:
        /* <DEDUP_REMOVED lines=12> */
.L_x_5096:
[----:B------:R-:W-:Y:S05]  /*22200*/  BSYNC B0 ;  /* 0x0000000000007941 */ /* 0x000fea0003800000 */
.L_x_5095:
[----:B------:R-:W-:Y:S01]  /*22210*/  NOP ;  /* 0x0000000000007918 */ /* 0x000fe20000000000 */
[----:B------:R-:W-:-:S13]  /*22220*/  PLOP3.LUT P0, PT, PT, PT, PT, 0x80, 0x0 ;  /* 0x000000000000781c */ /* 0x000fda0003f0f070 */
.L_x_5097:
[----:B------:R-:W-:Y:S02]  /*22230*/  PLOP3.LUT P1, PT, P1, P0, PT, 0xa2, 0x0 ;  /* 0x000000000000781c */ /* 0x000fe40000f21472 */
[----:B------:R-:W-:-:S08]  /*22240*/  @P0 R2UR P1, UR4, R17 ;  /* 0x00000000110402ca */ /* 0x000fd00000020000 */
[----:B------:R-:W-:-:S05]  /*22250*/  @P0 PLOP3.LUT P0, PT, P1, PT, PT, 0x80, 0x0 ;  /* 0x000000000000081c */ /* 0x000fca0000f0f070 */
[----:B------:R-:W-:Y:S01]  /*22260*/  @!P1 SYNCS.ARRIVE.TRANS64.RED.A0T1 RZ, [UR4+0x30800], RZ ;  /* 0x030800ffffff99a7 */ /* 0x000fe20008200404 */
[----:B------:R-:W-:Y:S07]  /*22270*/  @!P1 ARRIVES.LDGSTSBAR.64.TRANSCNT [UR4+0x30800] ;  /* 0x03080000ff0099b0 */ /* 0x000fee0008000a84 */
[----:B------:R-:W-:Y:S05]  /*22280*/  @P0 BRA.U.ANY `(.L_x_5097) ;  /* 0xfffffffd00e80947 */ /* 0x000fea000393ffff */
[----:B0-----:R-:W3:Y:S02]  /*22290*/  LDL.LU R2, [R1+0x2ac] ;  /* 0x0002ac0001027983 */ /* 0x001ee40000300800 */
[----:B---3--:R-:W-:-:S05]  /*222a0*/  VIADD R2, R2, 0x1 ;  /* 0x0000000102027836 */ /* 0x008fca0000000000 */
[----:B------:R0:W-:Y:S01]  /*222b0*/  STL [R1+0x2ac], R2 ;  /* 0x0002ac0201007387 */ /* 0x0001e20000100800 */
[----:B------:R-:W-:-:S04]  /*222c0*/  LEA.HI R0, R2, R2, RZ, 0x1 ;  /* 0x0000000202007211 */ /* 0x000fc800078f08ff */
[----:B------:R-:W-:-:S05]  /*222d0*/  LOP3.LUT R0, R0, 0xfffffffe, RZ, 0xc0, !PT ;  /* 0xfffffffe00007812 */ /* 0x000fca00078ec0ff */
[----:B------:R-:W-:-:S05]  /*222e0*/  IMAD.IADD R0, R2, 0x1, -R0 ;  /* 0x0000000102007824 */ /* 0x000fca00078e0a00 */
[----:B------:R-:W-:Y:S01]  /*222f0*/  SHF.L.U32 R0, R0, 0x1f, RZ ;  /* 0x0000001f00007819 */ /* 0x000fe200000006ff */
[----:B------:R-:W-:Y:S01]  /*22300*/  NOP ;  /* 0x0000000000007918 */ /* 0x000fe20000000000 */
[----:B0-----:R-:W3:Y:S01]  /*22310*/  LDL.LU R2, [R1+0x2a8] ;  /* 0x0002a80001027983 */ /* 0x001ee20000300800 */
[----:B------:R0:W-:Y:S01]  /*22320*/  SYNCS.ARRIVE.TRANS64.A1T0 RZ, [R17+URZ+0x30800], RZ ;  /* 0x030800ff11ff79a7 */ /* 0x0001e2000810003f */
[----:B------:R-:W-:Y:S01]  /*22330*/  BSSY B0, `(.L_x_5098) ;  /* 0x0000004000007945 */ /* 0x000fe20003800000 */
[----:B------:R-:W1:Y:S01]  /*22340*/  SYNCS.PHASECHK.TRANS64.TRYWAIT P0, [R17+URZ+0x30820], R0 ;  /* 0x03082000110075a7 */ /* 0x000e62000800017f */
[----:B---3--:R-:W-:Y:S02]  /*22350*/  VIADD R6, R2, 0xfffffffe ;  /* 0xfffffffe02067836 */ /* 0x008fe40000000000 */
[----:B01----:R-:W-:Y:S05]  /*22360*/  @!P0 BRA `(.L_x_5099) ;  /* 0x0000005000088947 */ /* 0x003fea0003800000 */
.L_x_5228:
[----:B------:R-:W-:Y:S05]  /*22370*/  BSYNC B0 ;  /* 0x0000000000007941 */ /* 0x000fea0003800000 */
.L_x_5098:
[----:B------:R-:W3:Y:S01]  /*22380*/  LDL R2, [R1+0x288] ;  /* 0x0002880001027983 */ /* 0x000ee20000100800 */
        /* <DEDUP_REMOVED lines=10> */
.L_x_5114:
[----:B------:R-:W3:Y:S01]  /*22430*/  LDL R4, [R1+0x28c] ;  /* 0x00028c0001047983 */ /* 0x000ee20000100800 */
[----:B------:R-:W1:Y:S03]  /*22440*/  LDC R7, c[0x0][0x430] ;  /* 0x00010c00ff077b82 */ /* 0x000e660000000800 */
[----:B------:R-:W4:Y:S01]  /*22450*/  LDL R8, [R1+0x290] ;  /* 0x0002900001087983 */ /* 0x000f220000100800 */
[----:B0-----:R-:W0:Y:S01]  /*22460*/  S2R R0, SR_TID.X ;  /* 0x0000000000007919 */ /* 0x001e220000002100 */
[----:B-1----:R-:W-:-:S13]  /*22470*/  ISETP.NE.AND P0, PT, R7, 0x1, PT ;  /* 0x000000010700780c */ /* 0x002fda0003f05270 */
[----:B------:R-:W1:Y:S01]  /*22480*/  @P0 LDC R3, c[0x0][0x438] ;  /* 0x00010e00ff030b82 */ /* 0x000e620000000800 */
[C---:B0-----:R-:W-:Y:S01]  /*22490*/  LOP3.LUT R2, R0.reuse, 0x7f, RZ, 0xc0, !PT ;  /* 0x0000007f00027812 */ /* 0x041fe200078ec0ff */
[----:B------:R-:W-:-:S03]  /*224a0*/  IMAD.SHL.U32 R0, R0, 0x10, RZ ;  /* 0x0000001000007824 */ /* 0x000fc600078e00ff */
[----:B------:R-:W-:-:S04]  /*224b0*/  SHF.R.U32.HI R2, RZ, 0x3, R2 ;  /* 0x00000003ff027819 */ /* 0x000fc80000011602 */
[----:B------:R-:W-:Y:S02]  /*224c0*/  LOP3.LUT R0, R2, 0x70, R0, 0xf8, !PT ;  /* 0x0000007002007812 */ /* 0x000fe400078ef800 */
[----:B------:R-:W0:Y:S02]  /*224d0*/  @P0 LDC R2, c[0x0][0x434] ;  /* 0x00010d00ff020b82 */ /* 0x000e240000000800 */
[----:B------:R-:W-:Y:S01]  /*224e0*/  ISETP.GT.U32.AND P5, PT, R0, 0x5f, PT ;  /* 0x0000005f0000780c */ /* 0x000fe20003fa4070 */
[----:B---3--:R-:W-:-:S12]  /*224f0*/  IMAD R9, R6, 0x60, R4 ;  /* 0x0000006006097824 */ /* 0x008fd800078e0204 */
[----:B------:R-:W4:Y:S01]  /*22500*/  @!P5 LDC.64 R4, c[0x0][0x428] ;  /* 0x00010a00ff04db82 */ /* 0x000f220000000a00 */
[----:B------:R-:W-:-:S04]  /*22510*/  IMAD.IADD R9, R0, 0x1, R9 ;  /* 0x0000000100097824 */ /* 0x000fc800078e0209 */
[----:B0-----:R-:W-:-:S04]  /*22520*/  @P0 IMAD.HI.U32 R2, R9, R2, RZ ;  /* 0x0000000209020227 */ /* 0x001fc800078e00ff */
[----:B------:R-:W-:Y:S01]  /*22530*/  IMAD.MOV.U32 R0, RZ, RZ, R9 ;  /* 0x000000ffff007224 */ /* 0x000fe200078e0009 */
[----:B-1----:R-:W-:-:S04]  /*22540*/  @P0 SHF.R.U32.HI R0, RZ, R3, R2 ;  /* 0x00000003ff000219 */ /* 0x002fc80000011602 */
[--C-:B------:R-:W-:Y:S01]  /*22550*/  @!P5 SHF.R.S32.HI R3, RZ, 0x1f, R0.reuse ;  /* 0x0000001fff03d819 */ /* 0x100fe20000011400 */
[----:B------:R-:W-:Y:S02]  /*22560*/  @!P5 IMAD.MOV.U32 R2, RZ, RZ, R0 ;  /* 0x000000ffff02d224 */ /* 0x000fe400078e0000 */
[-C--:B----4-:R-:W-:Y:S02]  /*22570*/  @!P5 IMAD R8, R8, R4.reuse, RZ ;  /* 0x000000040808d224 */ /* 0x090fe400078e02ff */
[----:B------:R-:W-:-:S04]  /*22580*/  @!P5 IMAD.WIDE.U32 R2, R32, R4, R2 ;  /* 0x000000042002d225 */ /* 0x000fc800078e0002 */
[----:B------:R-:W-:Y:S02]  /*22590*/  @!P5 IMAD R8, R32, R5, R8 ;  /* 0x000000052008d224 */ /* 0x000fe400078e0208 */
[----:B------:R-:W0:Y:S01]  /*225a0*/  @!P5 LDC.64 R4, c[0x0][0x418] ;  /* 0x00010600ff04db82 */ /* 0x000e220000000a00 */
[----:B------:R-:W-:Y:S02]  /*225b0*/  IMAD.MOV R0, RZ, RZ, -R0 ;  /* 0x000000ffff007224 */ /* 0x000fe400078e0a00 */
[----:B------:R-:W-:Y:S02]  /*225c0*/  @!P5 IMAD.IADD R3, R8, 0x1, R3 ;  /* 0x000000010803d824 */ /* 0x000fe400078e0203 */
        /* <DEDUP_REMOVED lines=15> */
.L_x_5102:
[----:B------:R-:W-:Y:S01]  /*226c0*/  IMAD R7, R23, 0x8, R17 ;  /* 0x0000000817077824 */ /* 0x000fe200078e0211 */
[----:B------:R-:W-:Y:S01]  /*226d0*/  SHF.L.U32 R2, R29, 0x1f, RZ ;  /* 0x0000001f1d027819 */ /* 0x000fe200000006ff */
[----:B------:R-:W-:Y:S03]  /*226e0*/  BSSY B1, `(.L_x_5103) ;  /* 0x0000003000017945 */ /* 0x000fe60003800000 */
[----:B------:R-:W0:Y:S02]  /*226f0*/  SYNCS.PHASECHK.TRANS64.TRYWAIT P0, [R7+URZ+0x30840], R2 ;  /* 0x03084002070075a7 */ /* 0x000e24000800017f */
[----:B0-----:R-:W-:Y:S05]  /*22700*/  @!P0 BRA `(.L_x_5104) ;  /* 0x0000004c00348947 */ /* 0x001fea0003800000 */
.L_x_5229:
[----:B------:R-:W-:Y:S05]  /*22710*/  BSYNC B1 ;  /* 0x0000000000017941 */ /* 0x000fea0003800000 */
.L_x_5103:
        /* <DEDUP_REMOVED lines=63> */
.L_x_5243:
        /* <DEDUP_REMOVED lines=11> */
.L_x_5106:
        /* <DEDUP_REMOVED lines=10> */
.L_x_5107:
[----:B------:R3:W-:Y:S01]  /*22c60*/  SYNCS.ARRIVE.TRANS64.A1T0 RZ, [R7+URZ+0x30830], RZ ;  /* 0x030830ff07ff79a7 */ /* 0x0007e2000810003f */
[----:B------:R-:W-:Y:S05]  /*22c70*/  @!P5 BRA `(.L_x_5108) ;  /* 0x000000000004d947 */ /* 0x000fea0003800000 */
[----:B------:R-:W-:Y:S01]  /*22c80*/  BPT.TRAP 0x1 ;  /* 0x000000040000795c */ /* 0x000fe20000300000 */
.L_x_5108:
[----:B-1----:R-:W-:Y:S01]  /*22c90*/  SHF.L.U32 R2, R20, 0x1f, RZ ;  /* 0x0000001f14027819 */ /* 0x002fe200000006ff */
[----:B0-----:R-:W-:Y:S01]  /*22ca0*/  IMAD R6, R10, 0x8, R17 ;  /* 0x000000080a067824 */ /* 0x001fe200078e0211 */
[----:B------:R-:W-:Y:S03]  /*22cb0*/  BSSY B1, `(.L_x_5109) ;  /* 0x0000003000017945 */ /* 0x000fe60003800000 */
[----:B------:R-:W0:Y:S02]  /*22cc0*/  SYNCS.PHASECHK.TRANS64.TRYWAIT P0, [R6+URZ+0x30860], R2 ;  /* 0x03086002060075a7 */ /* 0x000e24000800017f */
[----:B0-----:R-:W-:Y:S05]  /*22cd0*/  @!P0 BRA `(.L_x_5110) ;  /* 0x0000004c00b48947 */ /* 0x001fea0003800000 */
.L_x_5244:
[----:B------:R-:W-:Y:S05]  /*22ce0*/  BSYNC B1 ;  /* 0x0000000000017941 */ /* 0x000fea0003800000 */
.L_x_5109:
[----:B------:R-:W3:Y:S01]  /*22cf0*/  LDL R5, [R1+0x284] ;  /* 0x0002840001057983 */ /* 0x000ee20000100800 */
[----:B------:R-:W1:Y:S01]  /*22d00*/  S2R R3, SR_TID.X ;  /* 0x0000000000037919 */ /* 0x000e620000002100 */
[----:B------:R-:W-:Y:S01]  /*22d10*/  UMOV UR4, 0xffffffff ;  /* 0xffffffff00047882 */ /* 0x000fe20000000000 */
[----:B-1----:R-:W-:-:S04]  /*22d20*/  LOP3.LUT R3, R3, 0x7f, RZ, 0xc0, !PT ;  /* 0x0000007f03037812 */ /* 0x002fc800078ec0ff */
[----:B------:R-:W-:Y:S01]  /*22d30*/  SHF.R.U32.HI R3, RZ, 0x3, R3 ;  /* 0x00000003ff037819 */ /* 0x000fe20000011603 */
[----:B---3--:R-:W-:Y:S02]  /*22d40*/  IMAD R7, R31, -0x60, R5 ;  /* 0xffffffa01f077824 */ /* 0x008fe400078e0205 */
[----:B------:R-:W-:Y:S02]  /*22d50*/  IMAD R5, R10, 0x4800, R37 ;  /* 0x000048000a057824 */ /* 0x000fe400078e0225 */
        /* <DEDUP_REMOVED lines=55> */
.L_x_5258:
        /* <DEDUP_REMOVED lines=29> */
.L_x_5112:
        /* <DEDUP_REMOVED lines=10> */
.L_x_5113:
        /* <DEDUP_REMOVED lines=8> */
.L_x_5101:
[----:B------:R-:W-:Y:S05]  /*233c0*/  BSYNC B0 ;  /* 0x0000000000007941 */ /* 0x000fea0003800000 */
.L_x_5100:
        /* <DEDUP_REMOVED lines=17> */
.L_x_5116:
[----:B------:R-:W-:Y:S05]  /*234e0*/  BSYNC B0 ;  /* 0x0000000000007941 */ /* 0x000fea0003800000 */
.L_x_5115:
[----:B------:R-:W-:-:S13]  /*234f0*/  LOP3.LUT P0, RZ, R16, 0x10, RZ, 0xc0, !PT ;  /* 0x0000001010ff7812 */ /* 0x000fda000780c0ff */
[----:B------:R-:W-:Y:S05]  /*23500*/  @!P0 BRA `(.L_x_5117) ;  /* 0x0000000000048947 */ /* 0x000fea0003800000 */
[----:B------:R-:W-:Y:S01]  /*23510*/  BPT.TRAP 0x1 ;  /* 0x000000040000795c */ /* 0x000fe20000300000 */
.L_x_5117:
[----:B------:R-:W3:Y:S01]  /*23520*/  LDL.LU R2, [R1+0x284] ;  /* 0x0002840001027983 */ /* 0x000ee20000300800 */
[----:B------:R-:W-:Y:S01]  /*23530*/  IMAD R0, R23, 0x8, R17 ;  /* 0x0000000817007824 */ /* 0x000fe200078e0211 */
[----:B------:R-:W-:Y:S01]  /*23540*/  SHF.L.U32 R3, R29, 0x1f, RZ ;  /* 0x0000001f1d037819 */ /* 0x000fe200000006ff */
[----:B------:R-:W-:Y:S03]  /*23550*/  BSSY B0, `(.L_x_5118) ;  /* 0x0000004000007945 */ /* 0x000fe60003800000 */
[----:B------:R-:W0:Y:S01]  /*23560*/  SYNCS.PHASECHK.TRANS64.TRYWAIT P0, [R0+URZ+0x30860], R3 ;  /* 0x03086003000075a7 */ /* 0x000e22000800017f */
[----:B---3--:R-:W-:Y:S01]  /*23570*/  IMAD R6, R22, -0x60, R2 ;  /* 0xffffffa016067824 */ /* 0x008fe200078e0202 */
[----:B0-----:R-:W-:Y:S06]  /*23580*/  @!P0 BRA `(.L_x_5119) ;  /* 0x0000004c00ac8947 */ /* 0x001fec0003800000 */
.L_x_5259:
[----:B------:R-:W-:Y:S05]  /*23590*/  BSYNC B0 ;  /* 0x0000000000007941 */ /* 0x000fea0003800000 */
.L_x_5118:
        /* <DEDUP_REMOVED lines=65> */
.L_x_5273:
        /* <DEDUP_REMOVED lines=13> */
.L_x_5121:
        /* <DEDUP_REMOVED lines=10> */
.L_x_5122:
[----:B------:R-:W-:Y:S01]  /*23b20*/  VIADD R23, R23, 0x1 ;  /* 0x0000000117177836 */ /* 0x000fe20000000000 */
[----:B------:R1:W-:Y:S04]  /*23b30*/  SYNCS.ARRIVE.TRANS64.A1T0 RZ, [R0+URZ+0x30850], RZ ;  /* 0x030850ff00ff79a7 */ /* 0x0003e8000810003f */
[----:B------:R-:W-:-:S04]  /*23b40*/  ISETP.NE.AND P0, PT, R23, 0x2, PT ;  /* 0x000000021700780c */ /* 0x000fc80003f05270 */
[----:B-1----:R-:W-:Y:S02]  /*23b50*/  SEL R0, RZ, 0x1, P0 ;  /* 0x00000001ff007807 */ /* 0x002fe40000000000 */
[----:B------:R-:W-:Y:S02]  /*23b60*/  SEL R23, R23, RZ, P0 ;  /* 0x000000ff17177207 */ /* 0x000fe40000000000 */
[----:B------:R-:W-:-:S07]  /*23b70*/  LOP3.LUT R29, R29, R0, RZ, 0x3c, !PT ;  /* 0x000000001d1d7212 */ /* 0x000fce00078e3cff */
.L_x_5079:
[----:B------:R-:W-:Y:S05]  /*23b80*/  BSYNC B7 ;  /* 0x0000000000077941 */ /* 0x000fea0003800000 */
.L_x_5077:
[----:B------:R-:W-:-:S13]  /*23b90*/  LOP3.LUT P0, RZ, R16, 0x20, RZ, 0xc0, !PT ;  /* 0x0000002010ff7812 */ /* 0x000fda000780c0ff */
[----:B------:R-:W-:Y:S05]  /*23ba0*/  @!P0 BRA `(.L_x_5123) ;  /* 0x0000000000248947 */ /* 0x000fea0003800000 */
[----:B------:R-:W-:Y:S05]  /*23bb0*/  WARPSYNC.ALL ;  /* 0x0000000000007948 */ /* 0x000fea0003800000 */
[----:B------:R-:W2:Y:S08]  /*23bc0*/  S2UR UR5, SR_CgaCtaId ;  /* 0x00000000000579c3 */ /* 0x000eb00000008800 */
[----:B------:R-:W-:Y:S06]  /*23bd0*/  BAR.SYNC.DEFER_BLOCKING 0x5, 0x180 ;  /* 0x0146000000007b1d */ /* 0x000fec0000010000 */
[----:B------:R-:W-:-:S02]  /*23be0*/  UMOV UR4, 0x400 ;  /* 0x0000040000047882 */ /* 0x000fc40000000000 */
[----:B--2---:R-:W-:-:S06]  /*23bf0*/  ULEA UR4, UR5, UR4, 0x18 ;  /* 0x0000000405047291 */ /* 0x004fcc000f8ec03f */
[----:B------:R-:W-:-:S05]  /*23c00*/  IMAD.U32 R17, RZ, RZ, UR4 ;  /* 0x00000004ff117e24 */ /* 0x000fca000f8e00ff */
[----:B------:R2:W3:Y:S01]  /*23c10*/  LDS.128 R24, [R17+0x308d0] ;  /* 0x0308d00011187984 */ /* 0x0004e20000000c00 */
[----:B------:R-:W-:Y:S06]  /*23c20*/  BAR.ARV 0x4, 0x180 ;  /* 0x0106000000007b1d */ /* 0x000fec0000002000 */
[----:B------:R-:W-:Y:S05]  /*23c30*/  BRA `(.L_x_5124) ;  /* 0x0000000c00d47947 */ /* 0x000fea0003800000 */
.L_x_5123:
[----:B------:R-:W2:Y:S01]  /*23c40*/  S2R R0, SR_TID.X ;  /* 0x0000000000007919 */ /* 0x000ea20000002100 */
[----:B------:R-:W-:Y:S01]  /*23c50*/  UMOV UR4, 0xffffffff ;  /* 0xffffffff00047882 */ /* 0x000fe20000000000 */
[----:B--2---:R-:W-:-:S04]  /*23c60*/  LOP3.LUT R8, R0, 0x1f, RZ, 0xc0, !PT ;  /* 0x0000001f00087812 */ /* 0x004fc800078ec0ff */
[----:B------:R-:W-:Y:S01]  /*23c70*/  ISETP.NE.AND P0, PT, R8, 0x1f, PT ;  /* 0x0000001f0800780c */ /* 0x000fe20003f05270 */
[----:B------:R-:W-:-:S12]  /*23c80*/  BRA.DIV UR4, `(.L_x_5125) ;  /* 0x0000005204047947 */ /* 0x000fd8000b800000 */
[----:B------:R-:W-:Y:S01]  /*23c90*/  IMAD.IADD R7, R27, 0x1, R8 ;  /* 0x000000011b077824 */ /* 0x000fe200078e0208 */
[----:B------:R-:W-:-:S04]  /*23ca0*/  ULDC UR4, c[0x0][0xc3c] ;  /* 0x00030f0000047ab9 */ /* 0x000fc80000000800 */
[----:B------:R-:W-:-:S13]  /*23cb0*/  ISETP.GE.OR P1, PT, R7, UR4, !P0 ;  /* 0x0000000407007c0c */ /* 0x000fda000c726670 */
[----:B0-----:R-:W0:Y:S08]  /*23cc0*/  @!P1 LDC.64 R2, c[0x0][0xc80] ;  /* 0x00032000ff029b82 */ /* 0x001e300000000a00 */
[----:B------:R-:W2:Y:S01]  /*23cd0*/  @!P1 LDC.64 R4, c[0x0][0xc78] ;  /* 0x00031e00ff049b82 */ /* 0x000ea20000000a00 */
[----:B0-----:R-:W-:-:S05]  /*23ce0*/  @!P1 IMAD.WIDE R2, R7, 0x4, R2 ;  /* 0x0000000407029825 */ /* 0x001fca00078e0202 */
[----:B-1----:R2:W3:Y:S02]  /*23cf0*/  @!P1 LDG.E R6, desc[UR36][R2.64] ;  /* 0x0000002402069981 */ /* 0x0024e4000c1e1900 */
        /* <DEDUP_REMOVED lines=31> */
.L_x_5283:
[----:B------:R-:W-:Y:S02]  /*23ef0*/  ULDC UR4, c[0x0][0xc38] ;  /* 0x00030e0000047ab9 */ /* 0x000fe40000000800 */
[----:B------:R-:W-:-:S04]  /*23f00*/  IMAD.U32 R5, RZ, RZ, UR4 ;  /* 0x00000004ff057e24 */ /* 0x000fc8000f8e00ff */
[----:B-1----:R-:W-:-:S04]  /*23f10*/  IMAD R14, R14, R5, RZ ;  /* 0x000000050e0e7224 */ /* 0x002fc800078e02ff */
[----:B------:R-:W-:-:S05]  /*23f20*/  IMAD.IADD R7, R7, 0x1, R14 ;  /* 0x0000000107077824 */ /* 0x000fca00078e020e */
[----:B------:R-:W-:-:S13]  /*23f30*/  ISETP.GT.AND P6, PT, R7, R0, PT ;  /* 0x000000000700720c */ /* 0x000fda0003fc4270 */
[----:B------:R-:W-:Y:S05]  /*23f40*/  @P6 BRA `(.L_x_5126) ;  /* 0x0000000000a46947 */ /* 0x000fea0003800000 */
.L_x_5129:
        /* <DEDUP_REMOVED lines=35> */
.L_x_5291:
[----:B------:R-:W-:Y:S02]  /*24180*/  ULDC UR4, c[0x0][0xc38] ;  /* 0x00030e0000047ab9 */ /* 0x000fe40000000800 */
[----:B------:R-:W-:-:S04]  /*24190*/  IMAD.U32 R5, RZ, RZ, UR4 ;  /* 0x00000004ff057e24 */ /* 0x000fc8000f8e00ff */
[----:B-1----:R-:W-:-:S04]  /*241a0*/  IMAD R14, R14, R5, RZ ;  /* 0x000000050e0e7224 */ /* 0x002fc800078e02ff */
[----:B------:R-:W-:-:S05]  /*241b0*/  IMAD.IADD R7, R14, 0x1, R7 ;  /* 0x000000010e077824 */ /* 0x000fca00078e0207 */
[----:B------:R-:W-:-:S13]  /*241c0*/  ISETP.GT.AND P6, PT, R7, R0, PT ;  /* 0x000000000700720c */ /* 0x000fda0003fc4270 */
[----:B------:R-:W-:Y:S05]  /*241d0*/  @!P6 BRA `(.L_x_5129) ;  /* 0xfffffffc005ce947 */ /* 0x000fea000383ffff */
.L_x_5126:
        /* <DEDUP_REMOVED lines=10> */
.L_x_5296:
[----:B------:R-:W-:-:S13]  /*24280*/  ISETP.NE.AND P0, PT, R3, RZ, PT ;  /* 0x000000ff0300720c */ /* 0x000fda0003f05270 */
[----:B------:R-:W-:Y:S05]  /*24290*/  @!P0 BRA `(.L_x_5131) ;  /* 0x0000000000108947 */ /* 0x000fea0003800000 */
[----:B------:R-:W-:Y:S01]  /*242a0*/  UMOV UR4, 0xffffffff ;  /* 0xffffffff00047882 */ /* 0x000fe20000000000 */
[----:B-1----:R-:W-:Y:S02]  /*242b0*/  VIADD R12, R12, 0xffffffff ;  /* 0xffffffff0c0c7836 */ /* 0x002fe40000000000 */
[----:B------:R-:W-:Y:S05]  /*242c0*/  BRA.DIV UR4, `(.L_x_5132) ;  /* 0x0000005204c47947 */ /* 0x000fea000b800000 */
[----:B------:R4:W1:Y:S02]  /*242d0*/  SHFL.IDX PT, R6, R2, R12, 0x1f ;  /* 0x00001f0c02067589 */ /* 0x00086400000e0000 */
.L_x_5131:
        /* <DEDUP_REMOVED lines=59> */
.L_x_5133:
        /* <DEDUP_REMOVED lines=60> */
.L_x_5134:
[----:B------:R-:W-:-:S05]  /*24a50*/  LOP3.LUT R2, RZ, R2, RZ, 0x33, !PT ;  /* 0x00000002ff027212 */ /* 0x000fca00078e33ff */
[----:B------:R-:W-:Y:S01]  /*24a60*/  IMAD.IADD R25, R25, 0x1, R2 ;  /* 0x0000000119197824 */ /* 0x000fe200078e0202 */
[----:B------:R-:W-:Y:S06]  /*24a70*/  BRA `(.L_x_5135) ;  /* 0x00000000001c7947 */ /* 0x000fec0003800000 */
.L_x_5127:
[----:B------:R-:W-:Y:S01]  /*24a80*/  UMOV UR4, URZ ;  /* 0x0000003f00047c82 */ /* 0x000fe20008000000 */
[----:B------:R-:W-:Y:S01]  /*24a90*/  UMOV UR5, URZ ;  /* 0x0000003f00057c82 */ /* 0x000fe20008000000 */
[----:B------:R-:W-:Y:S01]  /*24aa0*/  ULDC UR6, c[0x0][0xc3c] ;  /* 0x00030f0000067ab9 */ /* 0x000fe20000000800 */
[----:B------:R-:W-:Y:S02]  /*24ab0*/  IMAD.MOV.U32 R24, RZ, RZ, R0 ;  /* 0x000000ffff187224 */ /* 0x000fe400078e0000 */
[----:B------:R-:W-:Y:S02]  /*24ac0*/  IMAD.U32 R25, RZ, RZ, UR4 ;  /* 0x00000004ff197e24 */ /* 0x000fe4000f8e00ff */
[----:B------:R-:W-:Y:S02]  /*24ad0*/  IMAD.U32 R26, RZ, RZ, UR5 ;  /* 0x00000005ff1a7e24 */ /* 0x000fe4000f8e00ff */
[----:B------:R-:W-:-:S07]  /*24ae0*/  IMAD.U32 R27, RZ, RZ, UR6 ;  /* 0x00000006ff1b7e24 */ /* 0x000fce000f8e00ff */
.L_x_5135:
        /* <DEDUP_REMOVED lines=10> */
.L_x_5124:
[----:B------:R-:W-:Y:S02]  /*24b90*/  ULDC UR4, c[0x0][0xc3c] ;  /* 0x00030f0000047ab9 */ /* 0x000fe40000000800 */
[----:B---3--:R-:W-:-:S13]  /*24ba0*/  ISETP.GE.AND P0, PT, R27, UR4, PT ;  /* 0x000000041b007c0c */ /* 0x008fda000bf06270 */
[----:B------:R-:W-:Y:S05]  /*24bb0*/  @!P0 BRA `(.L_x_5136) ;  /* 0xffffff90009c8947 */ /* 0x000fea000383ffff */
[----:B------:R-:W-:Y:S05]  /*24bc0*/  BSYNC B8 ;  /* 0x0000000000087941 */ /* 0x000fea0003800000 */
.L_x_5013:
[----:B-1----:R-:W3:Y:S01]  /*24bd0*/  LDL.LU R0, [R1+0x2ac] ;  /* 0x0002ac0001007983 */ /* 0x002ee20000300800 */
        /* <DEDUP_REMOVED lines=11> */
.L_x_5299:
[----:B------:R-:W-:Y:S05]  /*24c90*/  BSYNC B0 ;  /* 0x0000000000007941 */ /* 0x000fea0003800000 */
.L_x_5137:
[----:B------:R-:W-:-:S03]  /*24ca0*/  UMOV UR4, 0xffffffff ;  /* 0xffffffff00047882 */ /* 0x000fc60000000000 */
[----:B------:R-:W-:Y:S05]  /*24cb0*/  BRA.DIV UR4, `(.L_x_5139) ;  /* 0x0000004a04847947 */ /* 0x000fea000b800000 */
[----:B0-----:R-:W0:Y:S02]  /*24cc0*/  S2R R0, SR_TID.X ;  /* 0x0000000000007919 */ /* 0x001e240000002100 */
[----:B0-----:R-:W-:-:S04]  /*24cd0*/  SHF.R.U32.HI R0, RZ, 0x5, R0 ;  /* 0x00000005ff007819 */ /* 0x001fc80000011600 */
[----:B------:R-:W-:-:S05]  /*24ce0*/  LOP3.LUT R0, R0, 0x3, RZ, 0xc0, !PT ;  /* 0x0000000300007812 */ /* 0x000fca00078ec0ff */
[----:B------:R0:W1:Y:S02]  /*24cf0*/  SHFL.IDX PT, R14, R0, RZ, 0x1f ;  /* 0x00001fff000e7589 */ /* 0x00006400000e0000 */
.L_x_5302:
[----:B-1----:R-:W-:Y:S01]  /*24d00*/  ISETP.NE.AND P0, PT, R14, RZ, PT ;  /* 0x000000ff0e00720c */ /* 0x002fe20003f05270 */
[----:B------:R-:W-:-:S12]  /*24d10*/  BSSY B0, `(.L_x_5140) ;  /* 0x0000026000007945 */ /* 0x000fd80003800000 */
[----:B------:R-:W-:Y:S05]  /*24d20*/  @P0 BRA `(.L_x_5141) ;  /* 0x0000000000900947 */ /* 0x000fea0003800000 */
[----:B------:R-:W-:-:S03]  /*24d30*/  UMOV UR4, 0xffffffff ;  /* 0xffffffff00047882 */ /* 0x000fc60000000000 */
[----:B------:R-:W-:Y:S05]  /*24d40*/  BRA.DIV UR4, `(.L_x_5142) ;  /* 0x0000004a04947947 */ /* 0x000fea000b800000 */
[----:B------:R-:W-:-:S13]  /*24d50*/  ELECT P6, URZ, PT ;  /* 0x00000000003f782f */ /* 0x000fda00038c0000 */
.L_x_5305:
        /* <DEDUP_REMOVED lines=8> */
.L_x_5143:
[----:B------:R-:W-:Y:S01]  /*24de0*/  IMAD R3, R23, 0x8, R5 ;  /* 0x0000000817037824 */ /* 0x000fe200078e0205 */
[----:B------:R-:W-:Y:S01]  /*24df0*/  SHF.L.U32 R2, R29, 0x1f, RZ ;  /* 0x0000001f1d027819 */ /* 0x000fe200000006ff */
[----:B------:R-:W-:-:S03]  /*24e00*/  VIADD R23, R23, 0x1 ;  /* 0x0000000117177836 */ /* 0x000fc60000000000 */
[----:B------:R-:W0:Y:S02]  /*24e10*/  SYNCS.PHASECHK.TRANS64.TRYWAIT P1, [R3+URZ+0x30840], R2 ;  /* 0x03084002030075a7 */ /* 0x000e24000802017f */
[----:B------:R-:W-:-:S04]  /*24e20*/  ISETP.NE.AND P2, PT, R23, 0x2, PT ;  /* 0x000000021700780c */ /* 0x000fc80003f45270 */
[----:B------:R-:W-:Y:S01]  /*24e30*/  SEL R0, RZ, 0x1, P2 ;  /* 0x00000001ff007807 */ /* 0x000fe20001000000 */
[----:B0-----:R-:W-:Y:S08]  /*24e40*/  @!P1 BRA `(.L_x_5144) ;  /* 0x0000004800749947 */ /* 0x001ff00003800000 */
.L_x_5306:
[----:B------:R-:W-:Y:S02]  /*24e50*/  SEL R23, R23, RZ, P2 ;  /* 0x000000ff17177207 */ /* 0x000fe40001000000 */
[----:B------:R-:W-:Y:S01]  /*24e60*/  LOP3.LUT R0, R29, R0, RZ, 0x3c, !PT ;  /* 0x000000001d007212 */ /* 0x000fe200078e3cff */
[----:B------:R-:W-:Y:S06]  /*24e70*/  @!P0 BRA `(.L_x_5145) ;  /* 0x0000000000048947 */ /* 0x000fec0003800000 */
[----:B------:R-:W-:Y:S01]  /*24e80*/  BPT.TRAP 0x1 ;  /* 0x000000040000795c */ /* 0x000fe20000300000 */
.L_x_5145:
[----:B------:R-:W-:Y:S01]  /*24e90*/  IMAD R23, R23, 0x8, R5 ;  /* 0x0000000817177824 */ /* 0x000fe200078e0205 */
[----:B------:R-:W-:-:S04]  /*24ea0*/  SHF.L.U32 R0, R0, 0x1f, RZ ;  /* 0x0000001f00007819 */ /* 0x000fc800000006ff */
[----:B------:R-:W1:Y:S02]  /*24eb0*/  SYNCS.PHASECHK.TRANS64.TRYWAIT P1, [R23+URZ+0x30840], R0 ;  /* 0x03084000170075a7 */ /* 0x000e64000802017f */
[----:B-1----:R-:W-:Y:S05]  /*24ec0*/  @!P1 BRA `(.L_x_5146) ;  /* 0x0000004800689947 */ /* 0x002fea0003800000 */
.L_x_5307:
[----:B------:R-:W-:Y:S05]  /*24ed0*/  @!P0 BRA `(.L_x_5147) ;  /* 0x0000000000048947 */ /* 0x000fea0003800000 */
[----:B------:R-:W-:Y:S01]  /*24ee0*/  BPT.TRAP 0x1 ;  /* 0x000000040000795c */ /* 0x000fe20000300000 */
.L_x_5147:
[----:B------:R-:W3:Y:S02]  /*24ef0*/  SYNCS.PHASECHK.TRANS64.TRYWAIT P1, [R3+URZ+0x30860], R2 ;  /* 0x03086002030075a7 */ /* 0x000ee4000802017f */
[----:B---3--:R-:W-:Y:S05]  /*24f00*/  @!P1 BRA `(.L_x_5148) ;  /* 0x00000048006c9947 */ /* 0x008fea0003800000 */
.L_x_5308:
[----:B------:R-:W-:Y:S05]  /*24f10*/  @!P0 BRA `(.L_x_5149) ;  /* 0x0000000000048947 */ /* 0x000fea0003800000 */
[----:B------:R-:W-:Y:S01]  /*24f20*/  BPT.TRAP 0x1 ;  /* 0x000000040000795c */ /* 0x000fe20000300000 */
.L_x_5149:
[----:B------:R0:W0:Y:S02]  /*24f30*/  SYNCS.PHASECHK.TRANS64.TRYWAIT P0, [R23+URZ+0x30860], R0 ;  /* 0x03086000170075a7 */ /* 0x000024000800017f */
[----:B0-----:R-:W-:Y:S05]  /*24f40*/  @!P0 NANOSLEEP.SYNCS 0x989680 ;  /* 0x009896800000895d */ /* 0x001fea0003900000 */
[----:B------:R-:W0:Y:S02]  /*24f50*/  @!P0 SYNCS.PHASECHK.TRANS64 P0, [R23+URZ+0x30860], R0 ;  /* 0x03086000170085a7 */ /* 0x000e24000800007f */
[----:B0-----:R-:W-:Y:S05]  /*24f60*/  @!P0 BRA `(.L_x_5149) ;  /* 0xfffffffc00f08947 */ /* 0x001fea000383ffff */
.L_x_5141:
[----:B------:R-:W-:Y:S05]  /*24f70*/  BSYNC B0 ;  /* 0x0000000000007941 */ /* 0x000fea0003800000 */
.L_x_5140:
[----:B------:R-:W-:Y:S05]  /*24f80*/  EXIT ;  /* 0x000000000000794d */ /* 0x000fea0003800000 */
.L_x_4834:
[----:B0-----:R0:W1:Y:S02]  /*24f90*/  SYNCS.PHASECHK.TRANS64.TRYWAIT P1, [R29+URZ+0x308b0], R4 ;  /* 0x0308b0041d0075a7 */ /* 0x001064000802017f */
[----:B-1----:R-:W-:Y:S05]  /*24fa0*/  @!P1 NANOSLEEP.SYNCS 0x989680 ;  /* 0x009896800000995d */ /* 0x002fea0003900000 */
[----:B------:R-:W1:Y:S02]  /*24fb0*/  @!P1 SYNCS.PHASECHK.TRANS64 P1, [R29+URZ+0x308b0], R4 ;  /* 0x0308b0041d0095a7 */ /* 0x000e64000802007f */
[----:B-1----:R-:W-:Y:S05]  /*24fc0*/  @!P1 BRA `(.L_x_4834) ;  /* 0xfffffffc00f09947 */ /* 0x002fea000383ffff */
[----:B------:R-:W-:Y:S05]  /*24fd0*/  BRA `(.L_x_5150) ;  /* 0xfffffdec00e87947 */ /* 0x000fea000383ffff */
.L_x_4835:
        /* <DEDUP_REMOVED lines=8> */
.L_x_5152:
[----:B------:R-:W-:Y:S05]  /*25060*/  BSYNC B0 ;  /* 0x0000000000007941 */ /* 0x000fea0003800000 */
.L_x_5151:
        /* <DEDUP_REMOVED lines=8> */
.L_x_5153:
[----:B------:R-:W-:Y:S05]  /*250f0*/  BRA `(.L_x_5154) ;  /* 0xfffffdf000287947 */ /* 0x000fea000383ffff */
.L_x_4838:
[----:B------:R-:W-:Y:S01]  /*25100*/  BSSY B0, `(.L_x_5155) ;  /* 0x0000008000007945 */ /* 0x000fe20003800000 */
[----:B-----5:R-:W-:Y:S02]  /*25110*/  IMAD.MOV.U32 R13, RZ, RZ, R5 ;  /* 0x000000ffff0d7224 */ /* 0x020fe400078e0005 */
[----:B------:R-:W-:Y:S02]  /*25120*/  IMAD.MOV.U32 R12, RZ, RZ, 0x1 ;  /* 0x00000001ff0c7424 */ /* 0x000fe400078e00ff */
[----:B------:R-:W-:Y:S02]  /*25130*/  IMAD.MOV.U32 R11, RZ, RZ, 0x1c1f ;  /* 0x00001c1fff0b7424 */ /* 0x000fe400078e00ff */
[----:B------:R-:W-:-:S07]  /*25140*/  IMAD.MOV.U32 R15, RZ, RZ, -0x1 ;  /* 0xffffffffff0f7424 */ /* 0x000fce00078e00ff */
[----:B0-2---:R-:W-:Y:S05]  /*25150*/  WARPSYNC.COLLECTIVE R15, `(.L_x_5156) ;  /* 0x000000000f087348 */ /* 0x005fea0003c00000 */
[----:B--2---:R1:W2:Y:S02]  /*25160*/  SHFL.IDX P6, R14, R13, R12, R11 ;  /* 0x0000000c0d0e7389 */ /* 0x0042a400000c000b */
[----:B012---:R-:W-:Y:S01]  /*25170*/  ENDCOLLECTIVE ;  /* 0x000000000000791b */ /* 0x007fe20003800000 */
.L_x_5156:
[----:B------:R-:W-:Y:S05]  /*25180*/  BSYNC B0 ;  /* 0x0000000000007941 */ /* 0x000fea0003800000 */
.L_x_5155:
        /* <DEDUP_REMOVED lines=8> */
.L_x_5157:
[----:B------:R-:W-:Y:S05]  /*25210*/  BRA `(.L_x_5158) ;  /* 0xfffffdf000e07947 */ /* 0x000fea000383ffff */
.L_x_4858:
[----:B------:R-:W-:Y:S02]  /*25220*/  IMAD.MOV.U32 R13, RZ, RZ, R0 ;  /* 0x000000ffff0d7224 */ /* 0x000fe400078e0000 */
[----:B------:R-:W-:Y:S02]  /*25230*/  IMAD.MOV.U32 R12, RZ, RZ, RZ ;  /* 0x000000ffff0c7224 */ /* 0x000fe400078e00ff */
[----:B------:R-:W-:Y:S02]  /*25240*/  IMAD.MOV.U32 R11, RZ, RZ, 0x1c1f ;  /* 0x00001c1fff0b7424 */ /* 0x000fe400078e00ff */
[----:B------:R-:W-:-:S07]  /*25250*/  IMAD.MOV.U32 R15, RZ, RZ, -0x1 ;  /* 0xffffffffff0f7424 */ /* 0x000fce00078e00ff */
[----:B0--3--:R-:W-:Y:S05]  /*25260*/  WARPSYNC.COLLECTIVE R15, `(.L_x_5159) ;  /* 0x000000000f087348 */ /* 0x009fea0003c00000 */
[----:B---3--:R1:W2:Y:S02]  /*25270*/  SHFL.IDX P6, R14, R13, R12, R11 ;  /* 0x0000000c0d0e7389 */ /* 0x0082a400000c000b */
[----:B012---:R-:W-:Y:S01]  /*25280*/  ENDCOLLECTIVE ;  /* 0x000000000000791b */ /* 0x007fe20003800000 */
.L_x_5159:
[----:B------:R-:W-:Y:S02]  /*25290*/  IMAD.MOV.U32 R13, RZ, RZ, R4 ;  /* 0x000000ffff0d7224 */ /* 0x000fe400078e0004 */
[----:B------:R-:W-:-:S07]  /*252a0*/  IMAD.MOV.U32 R3, RZ, RZ, R14 ;  /* 0x000000ffff037224 */ /* 0x000fce00078e000e */
[----:B------:R-:W-:Y:S05]  /*252b0*/  WARPSYNC.COLLECTIVE R15, `(.L_x_5160) ;  /* 0x000000000f087348 */ /* 0x000fea0003c00000 */
[----:B------:R0:W1:Y:S02]  /*252c0*/  SHFL.IDX P6, R14, R13, R12, R11 ;  /* 0x0000000c0d0e7389 */ /* 0x00006400000c000b */
[----:B01----:R-:W-:Y:S01]  /*252d0*/  ENDCOLLECTIVE ;  /* 0x000000000000791b */ /* 0x003fe20003800000 */
.L_x_5160:
[----:B------:R-:W-:Y:S02]  /*252e0*/  IMAD.MOV.U32 R13, RZ, RZ, R7 ;  /* 0x000000ffff0d7224 */ /* 0x000fe400078e0007 */
[----:B------:R-:W-:-:S07]  /*252f0*/  IMAD.MOV.U32 R2, RZ, RZ, R14 ;  /* 0x000000ffff027224 */ /* 0x000fce00078e000e */
[----:B------:R-:W-:Y:S05]  /*25300*/  WARPSYNC.COLLECTIVE R15, `(.L_x_5161) ;  /* 0x000000000f087348 */ /* 0x000fea0003c00000 */
[----:B------:R0:W1:Y:S02]  /*25310*/  SHFL.IDX P6, R14, R13, R12, R11 ;  /* 0x0000000c0d0e7389 */ /* 0x00006400000c000b */
[----:B01----:R-:W-:Y:S01]  /*25320*/  ENDCOLLECTIVE ;  /* 0x000000000000791b */ /* 0x003fe20003800000 */
.L_x_5161:
[----:B------:R-:W-:Y:S02]  /*25330*/  IMAD.MOV.U32 R13, RZ, RZ, R6 ;  /* 0x000000ffff0d7224 */ /* 0x000fe400078e0006 */
[----:B------:R-:W-:-:S07]  /*25340*/  IMAD.MOV.U32 R5, RZ, RZ, R14 ;  /* 0x000000ffff057224 */ /* 0x000fce00078e000e */
[----:B------:R-:W-:Y:S05]  /*25350*/  WARPSYNC.COLLECTIVE R15, `(.L_x_5162) ;  /* 0x000000000f087348 */ /* 0x000fea0003c00000 */
[----:B------:R0:W1:Y:S02]  /*25360*/  SHFL.IDX P6, R14, R13, R12, R11 ;  /* 0x0000000c0d0e7389 */ /* 0x00006400000c000b */
[----:B01----:R-:W-:Y:S01]  /*25370*/  ENDCOLLECTIVE ;  /* 0x000000000000791b */ /* 0x003fe20003800000 */
.L_x_5162:
[----:B------:R-:W-:Y:S05]  /*25380*/  BRA `(.L_x_5163) ;  /* 0xfffffe0800887947 */ /* 0x000fea000383ffff */
.L_x_4861:
[----:B------:R-:W-:Y:S01]  /*25390*/  BSSY B1, `(.L_x_5164) ;  /* 0x0000008000017945 */ /* 0x000fe20003800000 */
[----:B------:R-:W-:Y:S02]  /*253a0*/  IMAD.MOV.U32 R13, RZ, RZ, R0 ;  /* 0x000000ffff0d7224 */ /* 0x000fe400078e0000 */
[----:B------:R-:W-:Y:S02]  /*253b0*/  IMAD.MOV.U32 R12, RZ, RZ, 0x1 ;  /* 0x00000001ff0c7424 */ /* 0x000fe400078e00ff */
[----:B------:R-:W-:Y:S02]  /*253c0*/  IMAD.MOV.U32 R11, RZ, RZ, 0x1c1f ;  /* 0x00001c1fff0b7424 */ /* 0x000fe400078e00ff */
[----:B------:R-:W-:-:S07]  /*253d0*/  IMAD.MOV.U32 R15, RZ, RZ, -0x1 ;  /* 0xffffffffff0f7424 */ /* 0x000fce00078e00ff */
[----:B-1-3--:R-:W-:Y:S05]  /*253e0*/  WARPSYNC.COLLECTIVE R15, `(.L_x_5165) ;  /* 0x000000000f087348 */ /* 0x00afea0003c00000 */
[----:B---3--:R0:W2:Y:S02]  /*253f0*/  SHFL.IDX P6, R14, R13, R12, R11 ;  /* 0x0000000c0d0e7389 */ /* 0x0080a400000c000b */
[----:B012---:R-:W-:Y:S01]  /*25400*/  ENDCOLLECTIVE ;  /* 0x000000000000791b */ /* 0x007fe20003800000 */
.L_x_5165:
[----:B------:R-:W-:Y:S05]  /*25410*/  BSYNC B1 ;  /* 0x0000000000017941 */ /* 0x000fea0003800000 */
.L_x_5164:
        /* <DEDUP_REMOVED lines=8> */
.L_x_5166:
[----:B------:R-:W-:Y:S02]  /*254a0*/  IMAD.MOV.U32 R13, RZ, RZ, R7 ;  /* 0x000000ffff0d7224 */ /* 0x000fe400078e0007 */
[----:B------:R-:W-:-:S07]  /*254b0*/  IMAD.MOV.U32 R4, RZ, RZ, R14 ;  /* 0x000000ffff047224 */ /* 0x000fce00078e000e */
[----:B------:R-:W-:Y:S05]  /*254c0*/  WARPSYNC.COLLECTIVE R15, `(.L_x_5167) ;  /* 0x000000000f087348 */ /* 0x000fea0003c00000 */
[----:B------:R0:W1:Y:S02]  /*254d0*/  SHFL.IDX P6, R14, R13, R12, R11 ;  /* 0x0000000c0d0e7389 */ /* 0x00006400000c000b */
[----:B01----:R-:W-:Y:S01]  /*254e0*/  ENDCOLLECTIVE ;  /* 0x000000000000791b */ /* 0x003fe20003800000 */
.L_x_5167:
[----:B------:R-:W-:Y:S02]  /*254f0*/  IMAD.MOV.U32 R13, RZ, RZ, R6 ;  /* 0x000000ffff0d7224 */ /* 0x000fe400078e0006 */
[----:B------:R-:W-:-:S07]  /*25500*/  IMAD.MOV.U32 R7, RZ, RZ, R14 ;  /* 0x000000ffff077224 */ /* 0x000fce00078e000e */
[----:B------:R-:W-:Y:S05]  /*25510*/  WARPSYNC.COLLECTIVE R15, `(.L_x_5168) ;  /* 0x000000000f087348 */ /* 0x000fea0003c00000 */
[----:B------:R0:W1:Y:S02]  /*25520*/  SHFL.IDX P6, R14, R13, R12, R11 ;  /* 0x0000000c0d0e7389 */ /* 0x00006400000c000b */
[----:B01----:R-:W-:Y:S01]  /*25530*/  ENDCOLLECTIVE ;  /* 0x000000000000791b */ /* 0x003fe20003800000 */
.L_x_5168:
[----:B------:R-:W-:Y:S01]  /*25540*/  IMAD.MOV.U32 R6, RZ, RZ, R14 ;  /* 0x000000ffff067224 */ /* 0x000fe200078e000e */
[----:B------:R-:W-:Y:S06]  /*25550*/  BRA `(.L_x_5169) ;  /* 0xfffffe1000387947 */ /* 0x000fec000383ffff */
.L_x_4864:
[----:B0-----:R-:W-:-:S04]  /*25560*/  IMAD.U32 R5, RZ, RZ, UR39 ;  /* 0x00000027ff057e24 */ /* 0x001fc8000f8e00ff */
[----:B------:R0:W1:Y:S03]  /*25570*/  SYNCS.PHASECHK.TRANS64.TRYWAIT P0, [R5+URZ+0x30800], R4 ;  /* 0x03080004050075a7 */ /* 0x000066000800017f */
[----:B-1----:R-:W-:Y:S05]  /*25580*/  @!P0 NANOSLEEP.SYNCS 0x989680 ;  /* 0x009896800000895d */ /* 0x002fea0003900000 */
[----:B------:R-:W1:Y:S02]  /*25590*/  @!P0 SYNCS.PHASECHK.TRANS64 P0, [R5+URZ+0x30800], R4 ;  /* 0x03080004050085a7 */ /* 0x000e64000800007f */
[----:B-1----:R-:W-:Y:S05]  /*255a0*/  @!P0 BRA `(.L_x_4864) ;  /* 0xfffffffc00ec8947 */ /* 0x002fea000383ffff */
[----:B------:R-:W-:Y:S05]  /*255b0*/  BRA `(.L_x_5170) ;  /* 0xfffffe1800607947 */ /* 0x000fea000383ffff */
.L_x_4888:
[----:B------:R-:W-:Y:S02]  /*255c0*/  IMAD.MOV.U32 R13, RZ, RZ, R4 ;  /* 0x000000ffff0d7224 */ /* 0x000fe400078e0004 */
[----:B------:R-:W-:Y:S02]  /*255d0*/  IMAD.MOV.U32 R12, RZ, RZ, RZ ;  /* 0x000000ffff0c7224 */ /* 0x000fe400078e00ff */
[----:B------:R-:W-:Y:S02]  /*255e0*/  IMAD.MOV.U32 R11, RZ, RZ, 0x1c1f ;  /* 0x00001c1fff0b7424 */ /* 0x000fe400078e00ff */
[----:B------:R-:W-:-:S07]  /*255f0*/  IMAD.MOV.U32 R15, RZ, RZ, -0x1 ;  /* 0xffffffffff0f7424 */ /* 0x000fce00078e00ff */
[----:B0--3--:R-:W-:Y:S05]  /*25600*/  WARPSYNC.COLLECTIVE R15, `(.L_x_5171) ;  /* 0x000000000f087348 */ /* 0x009fea0003c00000 */
[----:B---3--:R1:W2:Y:S02]  /*25610*/  SHFL.IDX P6, R14, R13, R12, R11 ;  /* 0x0000000c0d0e7389 */ /* 0x0082a400000c000b */
[----:B012---:R-:W-:Y:S01]  /*25620*/  ENDCOLLECTIVE ;  /* 0x000000000000791b */ /* 0x007fe20003800000 */
.L_x_5171:
[----:B------:R-:W-:Y:S02]  /*25630*/  IMAD.MOV.U32 R13, RZ, RZ, R0 ;  /* 0x000000ffff0d7224 */ /* 0x000fe400078e0000 */
[----:B------:R-:W-:-:S07]  /*25640*/  IMAD.MOV.U32 R3, RZ, RZ, R14 ;  /* 0x000000ffff037224 */ /* 0x000fce00078e000e */
[----:B------:R-:W-:Y:S05]  /*25650*/  WARPSYNC.COLLECTIVE R15, `(.L_x_5172) ;  /* 0x000000000f087348 */ /* 0x000fea0003c00000 */
[----:B------:R0:W1:Y:S02]  /*25660*/  SHFL.IDX P6, R14, R13, R12, R11 ;  /* 0x0000000c0d0e7389 */ /* 0x00006400000c000b */
[----:B01----:R-:W-:Y:S01]  /*25670*/  ENDCOLLECTIVE ;  /* 0x000000000000791b */ /* 0x003fe20003800000 */
.L_x_5172:
[----:B------:R-:W-:Y:S02]  /*25680*/  IMAD.MOV.U32 R13, RZ, RZ, R9 ;  /* 0x000000ffff0d7224 */ /* 0x000fe400078e0009 */
[----:B------:R-:W-:-:S07]  /*25690*/  IMAD.MOV.U32 R2, RZ, RZ, R14 ;  /* 0x000000ffff027224 */ /* 0x000fce00078e000e */
[----:B------:R-:W-:Y:S05]  /*256a0*/  WARPSYNC.COLLECTIVE R15, `(.L_x_5173) ;  /* 0x000000000f087348 */ /* 0x000fea0003c00000 */
[----:B------:R0:W1:Y:S02]  /*256b0*/  SHFL.IDX P6, R14, R13, R12, R11 ;  /* 0x0000000c0d0e7389 */ /* 0x00006400000c000b */
[----:B01----:R-:W-:Y:S01]  /*256c0*/  ENDCOLLECTIVE ;  /* 0x000000000000791b */ /* 0x003fe20003800000 */
.L_x_5173:
[----:B------:R-:W-:Y:S02]  /*256d0*/  IMAD.MOV.U32 R13, RZ, RZ, R8 ;  /* 0x000000ffff0d7224 */ /* 0x000fe400078e0008 */
[----:B------:R-:W-:-:S07]  /*256e0*/  IMAD.MOV.U32 R5, RZ, RZ, R14 ;  /* 0x000000ffff057224 */ /* 0x000fce00078e000e */
[----:B------:R-:W-:Y:S05]  /*256f0*/  WARPSYNC.COLLECTIVE R15, `(.L_x_5174) ;  /* 0x000000000f087348 */ /* 0x000fea0003c00000 */
[----:B------:R0:W1:Y:S02]  /*25700*/  SHFL.IDX P6, R14, R13, R12, R11 ;  /* 0x0000000c0d0e7389 */ /* 0x00006400000c000b */
[----:B01----:R-:W-:Y:S01]  /*25710*/  ENDCOLLECTIVE ;  /* 0x000000000000791b */ /* 0x003fe20003800000 */
.L_x_5174:
[----:B------:R-:W-:Y:S02]  /*25720*/  IMAD.MOV.U32 R12, RZ, RZ, R2 ;  /* 0x000000ffff0c7224 */ /* 0x000fe400078e0002 */
[----:B------:R-:W-:Y:S01]  /*25730*/  IMAD.MOV.U32 R13, RZ, RZ, R3 ;  /* 0x000000ffff0d7224 */ /* 0x000fe200078e0003 */
[----:B------:R-:W-:Y:S06]  /*25740*/  BRA `(.L_x_5175) ;  /* 0xfffffe40002c7947 */ /* 0x000fec000383ffff */
.L_x_4891:
[----:B------:R-:W-:Y:S01]  /*25750*/  BSSY B1, `(.L_x_5176) ;  /* 0x0000008000017945 */ /* 0x000fe20003800000 */
[----:B------:R-:W-:Y:S02]  /*25760*/  IMAD.MOV.U32 R13, RZ, RZ, R4 ;  /* 0x000000ffff0d7224 */ /* 0x000fe400078e0004 */
[----:B------:R-:W-:Y:S02]  /*25770*/  IMAD.MOV.U32 R12, RZ, RZ, 0x1 ;  /* 0x00000001ff0c7424 */ /* 0x000fe400078e00ff */
[----:B------:R-:W-:Y:S02]  /*25780*/  IMAD.MOV.U32 R11, RZ, RZ, 0x1c1f ;  /* 0x00001c1fff0b7424 */ /* 0x000fe400078e00ff */
[----:B------:R-:W-:-:S07]  /*25790*/  IMAD.MOV.U32 R15, RZ, RZ, -0x1 ;  /* 0xffffffffff0f7424 */ /* 0x000fce00078e00ff */
[----:B------:R-:W-:Y:S05]  /*257a0*/  WARPSYNC.COLLECTIVE R15, `(.L_x_5177) ;  /* 0x000000000f087348 */ /* 0x000fea0003c00000 */
[----:B------:R0:W1:Y:S02]  /*257b0*/  SHFL.IDX P6, R14, R13, R12, R11 ;  /* 0x0000000c0d0e7389 */ /* 0x00006400000c000b */
[----:B01----:R-:W-:Y:S01]  /*257c0*/  ENDCOLLECTIVE ;  /* 0x000000000000791b */ /* 0x003fe20003800000 */
.L_x_5177:
[----:B------:R-:W-:Y:S05]  /*257d0*/  BSYNC B1 ;  /* 0x0000000000017941 */ /* 0x000fea0003800000 */
.L_x_5176:
        /* <DEDUP_REMOVED lines=8> */
.L_x_5178:
[----:B------:R-:W-:Y:S02]  /*25860*/  IMAD.MOV.U32 R63, RZ, RZ, R3 ;  /* 0x000000ffff3f7224 */ /* 0x000fe400078e0003 */
[----:B------:R-:W-:Y:S02]  /*25870*/  IMAD.MOV.U32 R13, RZ, RZ, R9 ;  /* 0x000000ffff0d7224 */ /* 0x000fe400078e0009 */
[----:B------:R-:W-:-:S07]  /*25880*/  IMAD.MOV.U32 R2, RZ, RZ, R14 ;  /* 0x000000ffff027224 */ /* 0x000fce00078e000e */
[----:B------:R-:W-:Y:S05]  /*25890*/  WARPSYNC.COLLECTIVE R15, `(.L_x_5179) ;  /* 0x000000000f087348 */ /* 0x000fea0003c00000 */
[----:B------:R0:W1:Y:S02]  /*258a0*/  SHFL.IDX P6, R14, R13, R12, R11 ;  /* 0x0000000c0d0e7389 */ /* 0x00006400000c000b */
[----:B01----:R-:W-:Y:S01]  /*258b0*/  ENDCOLLECTIVE ;  /* 0x000000000000791b */ /* 0x003fe20003800000 */
.L_x_5179:
[----:B------:R-:W-:Y:S02]  /*258c0*/  IMAD.MOV.U32 R62, RZ, RZ, R2 ;  /* 0x000000ffff3e7224 */ /* 0x000fe400078e0002 */
[----:B------:R-:W-:Y:S02]  /*258d0*/  IMAD.MOV.U32 R13, RZ, RZ, R8 ;  /* 0x000000ffff0d7224 */ /* 0x000fe400078e0008 */
[----:B------:R-:W-:-:S07]  /*258e0*/  IMAD.MOV.U32 R5, RZ, RZ, R14 ;  /* 0x000000ffff057224 */ /* 0x000fce00078e000e */
[----:B------:R-:W-:Y:S05]  /*258f0*/  WARPSYNC.COLLECTIVE R15, `(.L_x_5180) ;  /* 0x000000000f087348 */ /* 0x000fea0003c00000 */
[----:B------:R0:W1:Y:S02]  /*25900*/  SHFL.IDX P6, R14, R13, R12, R11 ;  /* 0x0000000c0d0e7389 */ /* 0x00006400000c000b */
[----:B01----:R-:W-:Y:S01]  /*25910*/  ENDCOLLECTIVE ;  /* 0x000000000000791b */ /* 0x003fe20003800000 */
.L_x_5180:
[----:B------:R-:W-:Y:S05]  /*25920*/  BRA `(.L_x_5181) ;  /* 0xfffffe4400647947 */ /* 0x000fea000383ffff */
.L_x_4894:
[----:B0-----:R-:W-:-:S04]  /*25930*/  IMAD.U32 R61, RZ, RZ, UR39 ;  /* 0x00000027ff3d7e24 */ /* 0x001fc8000f8e00ff */
[----:B------:R0:W1:Y:S03]  /*25940*/  SYNCS.PHASECHK.TRANS64.TRYWAIT P0, [R61+URZ+0x30800], R60 ;  /* 0x0308003c3d0075a7 */ /* 0x000066000800017f */
[----:B-1----:R-:W-:Y:S05]  /*25950*/  @!P0 NANOSLEEP.SYNCS 0x989680 ;  /* 0x009896800000895d */ /* 0x002fea0003900000 */
[----:B------:R-:W1:Y:S02]  /*25960*/  @!P0 SYNCS.PHASECHK.TRANS64 P0, [R61+URZ+0x30800], R60 ;  /* 0x0308003c3d0085a7 */ /* 0x000e64000800007f */
[----:B-1----:R-:W-:Y:S05]  /*25970*/  @!P0 BRA `(.L_x_4894) ;  /* 0xfffffffc00ec8947 */ /* 0x002fea000383ffff */
[----:B------:R-:W-:Y:S05]  /*25980*/  BRA `(.L_x_5182) ;  /* 0xfffffe4800f87947 */ /* 0x000fea000383ffff */
.L_x_4908:
[----:B-1----:R1:W3:Y:S02]  /*25990*/  SYNCS.PHASECHK.TRANS64.TRYWAIT P1, [R3+URZ+0x30830], R0 ;  /* 0x03083000030075a7 */ /* 0x0022e4000802017f */
[----:B---3--:R-:W-:Y:S05]  /*259a0*/  @!P1 NANOSLEEP.SYNCS 0x989680 ;  /* 0x009896800000995d */ /* 0x008fea0003900000 */
[----:B------:R-:W3:Y:S02]  /*259b0*/  @!P1 SYNCS.PHASECHK.TRANS64 P1, [R3+URZ+0x30830], R0 ;  /* 0x03083000030095a7 */ /* 0x000ee4000802007f */
[----:B---3--:R-:W-:Y:S05]  /*259c0*/  @!P1 BRA `(.L_x_4908) ;  /* 0xfffffffc00f09947 */ /* 0x008fea000383ffff */
[----:B------:R-:W-:Y:S05]  /*259d0*/  BRA `(.L_x_4907) ;  /* 0xfffffe7800347947 */ /* 0x000fea000383ffff */
.L_x_4925:
[----:B-1----:R-:W-:-:S04]  /*259e0*/  IMAD.U32 R12, RZ, RZ, UR6 ;  /* 0x00000006ff0c7e24 */ /* 0x002fc8000f8e00ff */
[----:B------:R1:W2:Y:S03]  /*259f0*/  SYNCS.PHASECHK.TRANS64.TRYWAIT P1, [R12+URZ+0x30830], R9 ;  /* 0x030830090c0075a7 */ /* 0x0002a6000802017f */
[----:B--2---:R-:W-:Y:S05]  /*25a00*/  @!P1 NANOSLEEP.SYNCS 0x989680 ;  /* 0x009896800000995d */ /* 0x004fea0003900000 */
[----:B------:R-:W2:Y:S02]  /*25a10*/  @!P1 SYNCS.PHASECHK.TRANS64 P1, [R12+URZ+0x30830], R9 ;  /* 0x030830090c0095a7 */ /* 0x000ea4000802007f */
[----:B--2---:R-:W-:Y:S05]  /*25a20*/  @!P1 BRA `(.L_x_4925) ;  /* 0xfffffffc00ec9947 */ /* 0x004fea000383ffff */
[----:B------:R-:W-:Y:S05]  /*25a30*/  BRA `(.L_x_4924) ;  /* 0xfffffea400507947 */ /* 0x000fea000383ffff */
.L_x_4929:
[----:B01----:R-:W-:-:S04]  /*25a40*/  IMAD.U32 R9, RZ, RZ, UR5 ;  /* 0x00000005ff097e24 */ /* 0x003fc8000f8e00ff */
[----:B------:R0:W1:Y:S03]  /*25a50*/  SYNCS.PHASECHK.TRANS64.TRYWAIT P1, [R9+URZ+0x30850], R0 ;  /* 0x03085000090075a7 */ /* 0x000066000802017f */
[----:B-1----:R-:W-:Y:S05]  /*25a60*/  @!P1 NANOSLEEP.SYNCS 0x989680 ;  /* 0x009896800000995d */ /* 0x002fea0003900000 */
[----:B------:R-:W1:Y:S02]  /*25a70*/  @!P1 SYNCS.PHASECHK.TRANS64 P1, [R9+URZ+0x30850], R0 ;  /* 0x03085000090095a7 */ /* 0x000e64000802007f */
[----:B-1----:R-:W-:Y:S05]  /*25a80*/  @!P1 BRA `(.L_x_4929) ;  /* 0xfffffffc00ec9947 */ /* 0x002fea000383ffff */
[----:B------:R-:W-:Y:S05]  /*25a90*/  BRA `(.L_x_4928) ;  /* 0xfffffeac00e07947 */ /* 0x000fea000383ffff */
.L_x_4948:
[----:B-1----:R-:W-:-:S04]  /*25aa0*/  IMAD.U32 R3, RZ, RZ, UR6 ;  /* 0x00000006ff037e24 */ /* 0x002fc8000f8e00ff */
[----:B------:R1:W2:Y:S03]  /*25ab0*/  SYNCS.PHASECHK.TRANS64.TRYWAIT P1, [R3+URZ+0x30830], R2 ;  /* 0x03083002030075a7 */ /* 0x0002a6000802017f */
[----:B--2---:R-:W-:Y:S05]  /*25ac0*/  @!P1 NANOSLEEP.SYNCS 0x989680 ;  /* 0x009896800000995d */ /* 0x004fea0003900000 */
[----:B------:R-:W2:Y:S02]  /*25ad0*/  @!P1 SYNCS.PHASECHK.TRANS64 P1, [R3+URZ+0x30830], R2 ;  /* 0x03083002030095a7 */ /* 0x000ea4000802007f */
[----:B--2---:R-:W-:Y:S05]  /*25ae0*/  @!P1 BRA `(.L_x_4948) ;  /* 0xfffffffc00ec9947 */ /* 0x004fea000383ffff */
[----:B------:R-:W-:Y:S05]  /*25af0*/  BRA `(.L_x_4947) ;  /* 0xfffffed800187947 */ /* 0x000fea000383ffff */
.L_x_4952:
[----:B01----:R-:W-:-:S04]  /*25b00*/  IMAD.U32 R2, RZ, RZ, UR5 ;  /* 0x00000005ff027e24 */ /* 0x003fc8000f8e00ff */
[----:B------:R0:W1:Y:S03]  /*25b10*/  SYNCS.PHASECHK.TRANS64.TRYWAIT P1, [R2+URZ+0x30850], R0 ;  /* 0x03085000020075a7 */ /* 0x000066000802017f */
[----:B-1----:R-:W-:Y:S05]  /*25b20*/  @!P1 NANOSLEEP.SYNCS 0x989680 ;  /* 0x009896800000995d */ /* 0x002fea0003900000 */
[----:B------:R-:W1:Y:S02]  /*25b30*/  @!P1 SYNCS.PHASECHK.TRANS64 P1, [R2+URZ+0x30850], R0 ;  /* 0x03085000020095a7 */ /* 0x000e64000802007f */
[----:B-1----:R-:W-:Y:S05]  /*25b40*/  @!P1 BRA `(.L_x_4952) ;  /* 0xfffffffc00ec9947 */ /* 0x002fea000383ffff */
[----:B------:R-:W-:Y:S05]  /*25b50*/  BRA `(.L_x_4951) ;  /* 0xfffffee000a87947 */ /* 0x000fea000383ffff */
.L_x_4960:
[----:B-1----:R-:W-:-:S04]  /*25b60*/  IMAD.U32 R3, RZ, RZ, UR6 ;  /* 0x00000006ff037e24 */ /* 0x002fc8000f8e00ff */
[----:B------:R1:W2:Y:S03]  /*25b70*/  SYNCS.PHASECHK.TRANS64.TRYWAIT P1, [R3+URZ+0x30830], R2 ;  /* 0x03083002030075a7 */ /* 0x0002a6000802017f */
[----:B--2---:R-:W-:Y:S05]  /*25b80*/  @!P1 NANOSLEEP.SYNCS 0x989680 ;  /* 0x009896800000995d */ /* 0x004fea0003900000 */
[----:B------:R-:W2:Y:S02]  /*25b90*/  @!P1 SYNCS.PHASECHK.TRANS64 P1, [R3+URZ+0x30830], R2 ;  /* 0x03083002030095a7 */ /* 0x000ea4000802007f */
[----:B--2---:R-:W-:Y:S05]  /*25ba0*/  @!P1 BRA `(.L_x_4960) ;  /* 0xfffffffc00ec9947 */ /* 0x004fea000383ffff */
[----:B------:R-:W-:Y:S05]  /*25bb0*/  BRA `(.L_x_4959) ;  /* 0xfffffef400747947 */ /* 0x000fea000383ffff */
.L_x_4964:
[----:B01----:R-:W-:-:S04]  /*25bc0*/  IMAD.U32 R2, RZ, RZ, UR5 ;  /* 0x00000005ff027e24 */ /* 0x003fc8000f8e00ff */
[----:B------:R0:W1:Y:S03]  /*25bd0*/  SYNCS.PHASECHK.TRANS64.TRYWAIT P1, [R2+URZ+0x30850], R0 ;  /* 0x03085000020075a7 */ /* 0x000066000802017f */
[----:B-1----:R-:W-:Y:S05]  /*25be0*/  @!P1 NANOSLEEP.SYNCS 0x989680 ;  /* 0x009896800000995d */ /* 0x002fea0003900000 */
[----:B------:R-:W1:Y:S02]  /*25bf0*/  @!P1 SYNCS.PHASECHK.TRANS64 P1, [R2+URZ+0x30850], R0 ;  /* 0x03085000020095a7 */ /* 0x000e64000802007f */
[----:B-1----:R-:W-:Y:S05]  /*25c00*/  @!P1 BRA `(.L_x_4964) ;  /* 0xfffffffc00ec9947 */ /* 0x002fea000383ffff */
[----:B------:R-:W-:Y:S05]  /*25c10*/  BRA `(.L_x_4963) ;  /* 0xffffff0000047947 */ /* 0x000fea000383ffff */
.L_x_4979:
[----:B-1----:R-:W-:-:S04]  /*25c20*/  IMAD.U32 R5, RZ, RZ, UR5 ;  /* 0x00000005ff057e24 */ /* 0x002fc8000f8e00ff */
[----:B------:R1:W2:Y:S03]  /*25c30*/  SYNCS.PHASECHK.TRANS64.TRYWAIT P1, [R5+URZ+0x30850], R0 ;  /* 0x03085000050075a7 */ /* 0x0002a6000802017f */
[----:B--2---:R-:W-:Y:S05]  /*25c40*/  @!P1 NANOSLEEP.SYNCS 0x989680 ;  /* 0x009896800000995d */ /* 0x004fea0003900000 */
[----:B------:R-:W2:Y:S02]  /*25c50*/  @!P1 SYNCS.PHASECHK.TRANS64 P1, [R5+URZ+0x30850], R0 ;  /* 0x03085000050095a7 */ /* 0x000ea4000802007f */
[----:B--2---:R-:W-:Y:S05]  /*25c60*/  @!P1 BRA `(.L_x_4979) ;  /* 0xfffffffc00ec9947 */ /* 0x004fea000383ffff */
[----:B------:R-:W-:Y:S05]  /*25c70*/  BRA `(.L_x_4978) ;  /* 0xffffff2800c87947 */ /* 0x000fea000383ffff */
.L_x_5029:
[----:B0-----:R-:W0:Y:S01]  /*25c80*/  S2R R12, SR_TID.X ;  /* 0x00000000000c7919 */ /* 0x001e220000002100 */
        /* <DEDUP_REMOVED lines=10> */
.L_x_5184:
[----:B------:R-:W-:Y:S05]  /*25d30*/  BSYNC B1 ;  /* 0x0000000000017941 */ /* 0x000fea0003800000 */
.L_x_5183:
[----:B------:R-:W-:Y:S05]  /*25d40*/  BRA `(.L_x_5185) ;  /* 0xffffff8c00747947 */ /* 0x000fea000383ffff */
.L_x_5031:
[----:B------:R-:W-:Y:S01]  /*25d50*/  BSSY B1, `(.L_x_5186) ;  /* 0x0000006000017945 */ /* 0x000fe20003800000 */
[----:B------:R-:W-:-:S07]  /*25d60*/  IMAD.MOV.U32 R15, RZ, RZ, -0x1 ;  /* 0xffffffffff0f7424 */ /* 0x000fce00078e00ff */
[----:B01----:R-:W-:Y:S05]  /*25d70*/  WARPSYNC.COLLECTIVE R15, `(.L_x_5187) ;  /* 0x000000000f0c7348 */ /* 0x003fea0003c00000 */
[----:B------:R-:W-:Y:S02]  /*25d80*/  ELECT P6, UR62, PT ;  /* 0x00000000003e782f */ /* 0x000fe400038c0000 */
[----:B------:R-:W-:Y:S01]  /*25d90*/  MOV R14, UR62 ;  /* 0x0000003e000e7c02 */ /* 0x000fe20008000f00 */
[----:B01----:R-:W-:Y:S10]  /*25da0*/  ENDCOLLECTIVE ;  /* 0x000000000000791b */ /* 0x003ff40003800000 */
.L_x_5187:
[----:B------:R-:W-:Y:S05]  /*25db0*/  BSYNC B1 ;  /* 0x0000000000017941 */ /* 0x000fea0003800000 */
.L_x_5186:
[----:B------:R-:W-:Y:S05]  /*25dc0*/  BRA `(.L_x_5030) ;  /* 0xffffff8c006c7947 */ /* 0x000fea000383ffff */
.L_x_5033:
[----:B-1----:R1:W2:Y:S02]  /*25dd0*/  SYNCS.PHASECHK.TRANS64.TRYWAIT P0, [R17+URZ+0x30820], R8 ;  /* 0x03082008110075a7 */ /* 0x0022a4000800017f */
[----:B--2---:R-:W-:Y:S05]  /*25de0*/  @!P0 NANOSLEEP.SYNCS 0x989680 ;  /* 0x009896800000895d */ /* 0x004fea0003900000 */
[----:B------:R-:W2:Y:S02]  /*25df0*/  @!P0 SYNCS.PHASECHK.TRANS64 P0, [R17+URZ+0x30820], R8 ;  /* 0x03082008110085a7 */ /* 0x000ea4000800007f */
[----:B--2---:R-:W-:Y:S05]  /*25e00*/  @!P0 BRA `(.L_x_5033) ;  /* 0xfffffffc00f08947 */ /* 0x004fea000383ffff */
[----:B------:R-:W-:Y:S05]  /*25e10*/  BRA `(.L_x_5188) ;  /* 0xffffff8c007c7947 */ /* 0x000fea000383ffff */
.L_x_5037:
[----:B0-----:R0:W2:Y:S02]  /*25e20*/  SYNCS.PHASECHK.TRANS64.TRYWAIT P0, [R12+URZ+0x308a0], R11 ;  /* 0x0308a00b0c0075a7 */ /* 0x0010a4000800017f */
[----:B--2---:R-:W-:Y:S05]  /*25e30*/  @!P0 NANOSLEEP.SYNCS 0x989680 ;  /* 0x009896800000895d */ /* 0x004fea0003900000 */
[----:B------:R-:W2:Y:S02]  /*25e40*/  @!P0 SYNCS.PHASECHK.TRANS64 P0, [R12+URZ+0x308a0], R11 ;  /* 0x0308a00b0c0085a7 */ /* 0x000ea4000800007f */
[----:B--2---:R-:W-:Y:S05]  /*25e50*/  @!P0 BRA `(.L_x_5037) ;  /* 0xfffffffc00f08947 */ /* 0x004fea000383ffff */
[----:B------:R-:W-:Y:S05]  /*25e60*/  BRA `(.L_x_5189) ;  /* 0xffffff8c00947947 */ /* 0x000fea000383ffff */
.L_x_5044:
[----:B-1----:R1:W2:Y:S02]  /*25e70*/  SYNCS.PHASECHK.TRANS64.TRYWAIT P0, [R12+URZ+0x308c0], R11 ;  /* 0x0308c00b0c0075a7 */ /* 0x0022a4000800017f */
[----:B--2---:R-:W-:Y:S05]  /*25e80*/  @!P0 NANOSLEEP.SYNCS 0x989680 ;  /* 0x009896800000895d */ /* 0x004fea0003900000 */
[----:B------:R-:W2:Y:S02]  /*25e90*/  @!P0 SYNCS.PHASECHK.TRANS64 P0, [R12+URZ+0x308c0], R11 ;  /* 0x0308c00b0c0085a7 */ /* 0x000ea4000800007f */
[----:B--2---:R-:W-:Y:S05]  /*25ea0*/  @!P0 BRA `(.L_x_5044) ;  /* 0xfffffffc00f08947 */ /* 0x004fea000383ffff */
[----:B------:R-:W-:Y:S05]  /*25eb0*/  BRA `(.L_x_5190) ;  /* 0xffffff9000907947 */ /* 0x000fea000383ffff */
.L_x_5053:
[----:B-1----:R1:W2:Y:S02]  /*25ec0*/  SYNCS.PHASECHK.TRANS64.TRYWAIT P1, [R7+URZ+0x308a0], R3 ;  /* 0x0308a003070075a7 */ /* 0x0022a4000802017f */
[----:B--2---:R-:W-:Y:S05]  /*25ed0*/  @!P1 NANOSLEEP.SYNCS 0x989680 ;  /* 0x009896800000995d */ /* 0x004fea0003900000 */
[----:B------:R-:W2:Y:S02]  /*25ee0*/  @!P1 SYNCS.PHASECHK.TRANS64 P1, [R7+URZ+0x308a0], R3 ;  /* 0x0308a003070095a7 */ /* 0x000ea4000802007f */
[----:B--2---:R-:W-:Y:S05]  /*25ef0*/  @!P1 BRA `(.L_x_5053) ;  /* 0xfffffffc00f09947 */ /* 0x004fea000383ffff */
[----:B------:R-:W-:Y:S05]  /*25f00*/  BRA `(.L_x_5191) ;  /* 0xffffff9400c47947 */ /* 0x000fea000383ffff */
.L_x_5060:
[----:B0-----:R0:W2:Y:S02]  /*25f10*/  SYNCS.PHASECHK.TRANS64.TRYWAIT P1, [R7+URZ+0x308c0], R3 ;  /* 0x0308c003070075a7 */ /* 0x0010a4000802017f */
[----:B--2---:R-:W-:Y:S05]  /*25f20*/  @!P1 NANOSLEEP.SYNCS 0x989680 ;  /* 0x009896800000995d */ /* 0x004fea0003900000 */
[----:B------:R-:W2:Y:S02]  /*25f30*/  @!P1 SYNCS.PHASECHK.TRANS64 P1, [R7+URZ+0x308c0], R3 ;  /* 0x0308c003070095a7 */ /* 0x000ea4000802007f */
[----:B--2---:R-:W-:Y:S05]  /*25f40*/  @!P1 BRA `(.L_x_5060) ;  /* 0xfffffffc00f09947 */ /* 0x004fea000383ffff */
[----:B------:R-:W-:Y:S05]  /*25f50*/  BRA `(.L_x_5192) ;  /* 0xffffff9800bc7947 */ /* 0x000fea000383ffff */
.L_x_5085:
        /* <DEDUP_REMOVED lines=11> */
.L_x_5194:
[----:B------:R-:W-:Y:S05]  /*26010*/  BSYNC B0 ;  /* 0x0000000000007941 */ /* 0x000fea0003800000 */
.L_x_5193:
[----:B------:R-:W-:Y:S05]  /*26020*/  BRA `(.L_x_5195) ;  /* 0xffffffac006c7947 */ /* 0x000fea000383ffff */
.L_x_5088:
[----:B0-----:R0:W1:Y:S02]  /*26030*/  SYNCS.PHASECHK.TRANS64.TRYWAIT P0, [R7+URZ+0x30840], R2 ;  /* 0x03084002070075a7 */ /* 0x001064000800017f */
[----:B-1----:R-:W-:Y:S05]  /*26040*/  @!P0 NANOSLEEP.SYNCS 0x989680 ;  /* 0x009896800000895d */ /* 0x002fea0003900000 */
[----:B------:R-:W1:Y:S02]  /*26050*/  @!P0 SYNCS.PHASECHK.TRANS64 P0, [R7+URZ+0x30840], R2 ;  /* 0x03084002070085a7 */ /* 0x000e64000800007f */
[----:B-1----:R-:W-:Y:S05]  /*26060*/  @!P0 BRA `(.L_x_5088) ;  /* 0xfffffffc00f08947 */ /* 0x002fea000383ffff */
[----:B------:R-:W-:Y:S05]  /*26070*/  BRA `(.L_x_5196) ;  /* 0xffffffac00bc7947 */ /* 0x000fea000383ffff */
.L_x_5089:
        /* <DEDUP_REMOVED lines=8> */
.L_x_5198:
[----:B------:R-:W-:Y:S05]  /*26100*/  BSYNC B0 ;  /* 0x0000000000007941 */ /* 0x000fea0003800000 */
.L_x_5197:
        /* <DEDUP_REMOVED lines=9> */
.L_x_5199:
[----:B------:R-:W-:Y:S02]  /*261a0*/  IMAD.MOV.U32 R13, RZ, RZ, R0 ;  /* 0x000000ffff0d7224 */ /* 0x000fe400078e0000 */
[----:B------:R-:W-:Y:S02]  /*261b0*/  IMAD.MOV.U32 R12, RZ, RZ, 0x1 ;  /* 0x00000001ff0c7424 */ /* 0x000fe400078e00ff */
[----:B------:R-:W-:-:S07]  /*261c0*/  IMAD.MOV.U32 R3, RZ, RZ, R14 ;  /* 0x000000ffff037224 */ /* 0x000fce00078e000e */
[----:B------:R-:W-:Y:S05]  /*261d0*/  WARPSYNC.COLLECTIVE R15, `(.L_x_5200) ;  /* 0x000000000f087348 */ /* 0x000fea0003c00000 */
[----:B------:R0:W1:Y:S02]  /*261e0*/  SHFL.IDX P6, R14, R13, R12, R11 ;  /* 0x0000000c0d0e7389 */ /* 0x00006400000c000b */
[----:B01----:R-:W-:Y:S01]  /*261f0*/  ENDCOLLECTIVE ;  /* 0x000000000000791b */ /* 0x003fe20003800000 */
.L_x_5200:
        /* <DEDUP_REMOVED lines=17> */
.L_x_5201:
[----:B------:R-:W-:Y:S02]  /*26310*/  @P1 IMAD R8, R5, 0x2, R17 ;  /* 0x0000000205081824 */ /* 0x000fe400078e0211 */
[----:B------:R-:W-:Y:S02]  /*26320*/  IMAD.MOV.U32 R13, RZ, RZ, R0 ;  /* 0x000000ffff0d7224 */ /* 0x000fe400078e0000 */
[----:B------:R-:W-:Y:S02]  /*26330*/  IMAD.MOV.U32 R12, RZ, RZ, 0x2 ;  /* 0x00000002ff0c7424 */ /* 0x000fe400078e00ff */
[----:B------:R-:W-:-:S07]  /*26340*/  IMAD.MOV.U32 R3, RZ, RZ, R14 ;  /* 0x000000ffff037224 */ /* 0x000fce00078e000e */
[----:B------:R-:W-:Y:S05]  /*26350*/  WARPSYNC.COLLECTIVE R15, `(.L_x_5202) ;  /* 0x000000000f087348 */ /* 0x000fea0003c00000 */
[----:B------:R0:W1:Y:S02]  /*26360*/  SHFL.IDX P6, R14, R13, R12, R11 ;  /* 0x0000000c0d0e7389 */ /* 0x00006400000c000b */
[----:B01----:R-:W-:Y:S01]  /*26370*/  ENDCOLLECTIVE ;  /* 0x000000000000791b */ /* 0x003fe20003800000 */
.L_x_5202:
        /* <DEDUP_REMOVED lines=17> */
.L_x_5203:
[----:B------:R-:W-:Y:S02]  /*26490*/  @P1 IMAD R8, R5, 0x2, R17 ;  /* 0x0000000205081824 */ /* 0x000fe400078e0211 */
[----:B------:R-:W-:Y:S02]  /*264a0*/  IMAD.MOV.U32 R13, RZ, RZ, R0 ;  /* 0x000000ffff0d7224 */ /* 0x000fe400078e0000 */
[----:B------:R-:W-:Y:S02]  /*264b0*/  IMAD.MOV.U32 R12, RZ, RZ, 0x3 ;  /* 0x00000003ff0c7424 */ /* 0x000fe400078e00ff */
[----:B------:R-:W-:-:S07]  /*264c0*/  IMAD.MOV.U32 R3, RZ, RZ, R14 ;  /* 0x000000ffff037224 */ /* 0x000fce00078e000e */
[----:B------:R-:W-:Y:S05]  /*264d0*/  WARPSYNC.COLLECTIVE R15, `(.L_x_5204) ;  /* 0x000000000f087348 */ /* 0x000fea0003c00000 */
[----:B------:R0:W1:Y:S02]  /*264e0*/  SHFL.IDX P6, R14, R13, R12, R11 ;  /* 0x0000000c0d0e7389 */ /* 0x00006400000c000b */
[----:B01----:R-:W-:Y:S01]  /*264f0*/  ENDCOLLECTIVE ;  /* 0x000000000000791b */ /* 0x003fe20003800000 */
.L_x_5204:
        /* <DEDUP_REMOVED lines=17> */
.L_x_5205:
[----:B------:R-:W-:Y:S02]  /*26610*/  @P1 IMAD R8, R5, 0x2, R17 ;  /* 0x0000000205081824 */ /* 0x000fe400078e0211 */
[----:B------:R-:W-:Y:S02]  /*26620*/  IMAD.MOV.U32 R13, RZ, RZ, R0 ;  /* 0x000000ffff0d7224 */ /* 0x000fe400078e0000 */
[----:B------:R-:W-:Y:S02]  /*26630*/  IMAD.MOV.U32 R12, RZ, RZ, 0x4 ;  /* 0x00000004ff0c7424 */ /* 0x000fe400078e00ff */
[----:B------:R-:W-:-:S07]  /*26640*/  IMAD.MOV.U32 R3, RZ, RZ, R14 ;  /* 0x000000ffff037224 */ /* 0x000fce00078e000e */
[----:B------:R-:W-:Y:S05]  /*26650*/  WARPSYNC.COLLECTIVE R15, `(.L_x_5206) ;  /* 0x000000000f087348 */ /* 0x000fea0003c00000 */
[----:B------:R0:W1:Y:S02]  /*26660*/  SHFL.IDX P6, R14, R13, R12, R11 ;  /* 0x0000000c0d0e7389 */ /* 0x00006400000c000b */
[----:B01----:R-:W-:Y:S01]  /*26670*/  ENDCOLLECTIVE ;  /* 0x000000000000791b */ /* 0x003fe20003800000 */
.L_x_5206:
        /* <DEDUP_REMOVED lines=17> */
.L_x_5207:
[----:B------:R-:W-:Y:S02]  /*26790*/  @P1 IMAD R8, R5, 0x2, R17 ;  /* 0x0000000205081824 */ /* 0x000fe400078e0211 */
[----:B------:R-:W-:Y:S02]  /*267a0*/  IMAD.MOV.U32 R13, RZ, RZ, R0 ;  /* 0x000000ffff0d7224 */ /* 0x000fe400078e0000 */
[----:B------:R-:W-:Y:S02]  /*267b0*/  IMAD.MOV.U32 R12, RZ, RZ, 0x5 ;  /* 0x00000005ff0c7424 */ /* 0x000fe400078e00ff */
[----:B------:R-:W-:-:S07]  /*267c0*/  IMAD.MOV.U32 R3, RZ, RZ, R14 ;  /* 0x000000ffff037224 */ /* 0x000fce00078e000e */
[----:B------:R-:W-:Y:S05]  /*267d0*/  WARPSYNC.COLLECTIVE R15, `(.L_x_5208) ;  /* 0x000000000f087348 */ /* 0x000fea0003c00000 */
[----:B------:R0:W1:Y:S02]  /*267e0*/  SHFL.IDX P6, R14, R13, R12, R11 ;  /* 0x0000000c0d0e7389 */ /* 0x00006400000c000b */
[----:B01----:R-:W-:Y:S01]  /*267f0*/  ENDCOLLECTIVE ;  /* 0x000000000000791b */ /* 0x003fe20003800000 */
.L_x_5208:
        /* <DEDUP_REMOVED lines=10> */
.L_x_5209:
        /* <DEDUP_REMOVED lines=8> */
.L_x_5094:
[----:B------:R-:W-:Y:S02]  /*26920*/  IMAD.MOV.U32 R13, RZ, RZ, R4 ;  /* 0x000000ffff0d7224 */ /* 0x000fe400078e0004 */
[----:B------:R-:W-:Y:S02]  /*26930*/  IMAD.MOV.U32 R12, RZ, RZ, RZ ;  /* 0x000000ffff0c7224 */ /* 0x000fe400078e00ff */
[----:B------:R-:W-:Y:S02]  /*26940*/  IMAD.MOV.U32 R11, RZ, RZ, 0x181f ;  /* 0x0000181fff0b7424 */ /* 0x000fe400078e00ff */
[----:B------:R-:W-:Y:S02]  /*26950*/  IMAD.MOV.U32 R15, RZ, RZ, -0x1 ;  /* 0xffffffffff0f7424 */ /* 0x000fe400078e00ff */
[----:B------:R-:W-:Y:S02]  /*26960*/  IMAD R31, R31, R7, RZ ;  /* 0x000000071f1f7224 */ /* 0x000fe400078e02ff */
[----:B------:R-:W-:-:S07]  /*26970*/  IMAD.IADD R25, R9, 0x1, R25 ;  /* 0x0000000109197824 */ /* 0x000fce00078e0219 */
[----:B-----5:R-:W-:Y:S05]  /*26980*/  WARPSYNC.COLLECTIVE R15, `(.L_x_5211) ;  /* 0x000000000f087348 */ /* 0x020fea0003c00000 */
[----:B------:R0:W1:Y:S02]  /*26990*/  SHFL.IDX P6, R14, R13, R12, R11 ;  /* 0x0000000c0d0e7389 */ /* 0x00006400000c000b */
[----:B01---5:R-:W-:Y:S01]  /*269a0*/  ENDCOLLECTIVE ;  /* 0x000000000000791b */ /* 0x023fe20003800000 */
.L_x_5211:
[C---:B------:R-:W-:Y:S01]  /*269b0*/  VIADD R6, R25.reuse, 0x10 ;  /* 0x0000001019067836 */ /* 0x040fe20000000000 */
[----:B------:R-:W-:Y:S01]  /*269c0*/  ISETP.GE.AND P1, PT, R25, R31, PT ;  /* 0x0000001f1900720c */ /* 0x000fe20003f26270 */
[----:B------:R-:W-:Y:S02]  /*269d0*/  IMAD.MOV.U32 R13, RZ, RZ, R0 ;  /* 0x000000ffff0d7224 */ /* 0x000fe400078e0000 */
[----:B------:R-:W-:-:S10]  /*269e0*/  IMAD.MOV.U32 R2, RZ, RZ, R14 ;  /* 0x000000ffff027224 */ /* 0x000fd400078e000e */
[----:B------:R-:W-:Y:S05]  /*269f0*/  WARPSYNC.COLLECTIVE R15, `(.L_x_5212) ;  /* 0x000000000f087348 */ /* 0x000fea0003c00000 */
[----:B------:R0:W1:Y:S02]  /*26a00*/  SHFL.IDX P6, R14, R13, R12, R11 ;  /* 0x0000000c0d0e7389 */ /* 0x00006400000c000b */
[----:B01----:R-:W-:Y:S01]  /*26a10*/  ENDCOLLECTIVE ;  /* 0x000000000000791b */ /* 0x003fe20003800000 */
.L_x_5212:
        /* <DEDUP_REMOVED lines=8> */
.L_x_5213:
        /* <DEDUP_REMOVED lines=13> */
.L_x_5214:
        /* <DEDUP_REMOVED lines=8> */
.L_x_5215:
        /* <DEDUP_REMOVED lines=14> */
.L_x_5216:
        /* <DEDUP_REMOVED lines=8> */
.L_x_5217:
        /* <DEDUP_REMOVED lines=14> */
.L_x_5218:
        /* <DEDUP_REMOVED lines=8> */
.L_x_5219:
        /* <DEDUP_REMOVED lines=14> */
.L_x_5220:
        /* <DEDUP_REMOVED lines=8> */
.L_x_5221:
        /* <DEDUP_REMOVED lines=14> */
.L_x_5222:
        /* <DEDUP_REMOVED lines=8> */
.L_x_5223:
        /* <DEDUP_REMOVED lines=13> */
.L_x_5224:
        /* <DEDUP_REMOVED lines=8> */
.L_x_5225:
        /* <DEDUP_REMOVED lines=12> */
.L_x_5226:
[----:B------:R-:W-:Y:S05]  /*27380*/  BRA `(.L_x_5227) ;  /* 0xffffffac006c7947 */ /* 0x000fea000383ffff */
.L_x_5099:
[----:B0-----:R0:W1:Y:S02]  /*27390*/  SYNCS.PHASECHK.TRANS64.TRYWAIT P0, [R17+URZ+0x30820], R0 ;  /* 0x03082000110075a7 */ /* 0x001064000800017f */
[----:B-1----:R-:W-:Y:S05]  /*273a0*/  @!P0 NANOSLEEP.SYNCS 0x989680 ;  /* 0x009896800000895d */ /* 0x002fea0003900000 */
[----:B------:R-:W1:Y:S02]  /*273b0*/  @!P0 SYNCS.PHASECHK.TRANS64 P0, [R17+URZ+0x30820], R0 ;  /* 0x03082000110085a7 */ /* 0x000e64000800007f */
[----:B-1----:R-:W-:Y:S05]  /*273c0*/  @!P0 BRA `(.L_x_5099) ;  /* 0xfffffffc00f08947 */ /* 0x002fea000383ffff */
[----:B------:R-:W-:Y:S05]  /*273d0*/  BRA `(.L_x_5228) ;  /* 0xffffffac00e47947 */ /* 0x000fea000383ffff */
.L_x_5104:
[----:B0-----:R0:W1:Y:S02]  /*273e0*/  SYNCS.PHASECHK.TRANS64.TRYWAIT P0, [R7+URZ+0x30840], R2 ;  /* 0x03084002070075a7 */ /* 0x001064000800017f */
[----:B-1----:R-:W-:Y:S05]  /*273f0*/  @!P0 NANOSLEEP.SYNCS 0x989680 ;  /* 0x009896800000895d */ /* 0x002fea0003900000 */
[----:B------:R-:W1:Y:S02]  /*27400*/  @!P0 SYNCS.PHASECHK.TRANS64 P0, [R7+URZ+0x30840], R2 ;  /* 0x03084002070085a7 */ /* 0x000e64000800007f */
[----:B-1----:R-:W-:Y:S05]  /*27410*/  @!P0 BRA `(.L_x_5104) ;  /* 0xfffffffc00f08947 */ /* 0x002fea000383ffff */
[----:B------:R-:W-:Y:S05]  /*27420*/  BRA `(.L_x_5229) ;  /* 0xffffffb000b87947 */ /* 0x000fea000383ffff */
.L_x_5105:
        /* <DEDUP_REMOVED lines=8> */
.L_x_5231:
[----:B------:R-:W-:Y:S05]  /*274b0*/  BSYNC B1 ;  /* 0x0000000000017941 */ /* 0x000fea0003800000 */
.L_x_5230:
        /* <DEDUP_REMOVED lines=12> */
.L_x_5232:
[----:B------:R-:W-:Y:S02]  /*27580*/  IMAD R5, R5, 0x2, R17 ;  /* 0x0000000205057824 */ /* 0x000fe400078e0211 */
[----:B------:R-:W-:Y:S02]  /*27590*/  IMAD.MOV.U32 R13, RZ, RZ, R6 ;  /* 0x000000ffff0d7224 */ /* 0x000fe400078e0006 */
[----:B------:R-:W-:Y:S02]  /*275a0*/  IMAD.MOV.U32 R12, RZ, RZ, 0x1 ;  /* 0x00000001ff0c7424 */ /* 0x000fe400078e00ff */
[----:B------:R-:W-:-:S07]  /*275b0*/  IMAD.MOV.U32 R2, RZ, RZ, R14 ;  /* 0x000000ffff027224 */ /* 0x000fce00078e000e */
[----:B------:R-:W-:Y:S05]  /*275c0*/  WARPSYNC.COLLECTIVE R15, `(.L_x_5233) ;  /* 0x000000000f087348 */ /* 0x000fea0003c00000 */
[----:B------:R0:W1:Y:S02]  /*275d0*/  SHFL.IDX P6, R14, R13, R12, R11 ;  /* 0x0000000c0d0e7389 */ /* 0x00006400000c000b */
[----:B01----:R-:W-:Y:S01]  /*275e0*/  ENDCOLLECTIVE ;  /* 0x000000000000791b */ /* 0x003fe20003800000 */
.L_x_5233:
        /* <DEDUP_REMOVED lines=13> */
.L_x_5234:
[----:B------:R-:W-:Y:S02]  /*276c0*/  IMAD.MOV.U32 R13, RZ, RZ, R6 ;  /* 0x000000ffff0d7224 */ /* 0x000fe400078e0006 */
[----:B------:R-:W-:Y:S02]  /*276d0*/  IMAD.MOV.U32 R12, RZ, RZ, 0x2 ;  /* 0x00000002ff0c7424 */ /* 0x000fe400078e00ff */
[----:B------:R-:W-:-:S07]  /*276e0*/  IMAD.MOV.U32 R2, RZ, RZ, R14 ;  /* 0x000000ffff027224 */ /* 0x000fce00078e000e */
[----:B------:R-:W-:Y:S05]  /*276f0*/  WARPSYNC.COLLECTIVE R15, `(.L_x_5235) ;  /* 0x000000000f087348 */ /* 0x000fea0003c00000 */
[----:B------:R0:W1:Y:S02]  /*27700*/  SHFL.IDX P6, R14, R13, R12, R11 ;  /* 0x0000000c0d0e7389 */ /* 0x00006400000c000b */
[----:B01----:R-:W-:Y:S01]  /*27710*/  ENDCOLLECTIVE ;  /* 0x000000000000791b */ /* 0x003fe20003800000 */
.L_x_5235:
        /* <DEDUP_REMOVED lines=13> */
.L_x_5236:
[----:B------:R-:W-:Y:S02]  /*277f0*/  IMAD.MOV.U32 R13, RZ, RZ, R6 ;  /* 0x000000ffff0d7224 */ /* 0x000fe400078e0006 */
[----:B------:R-:W-:Y:S02]  /*27800*/  IMAD.MOV.U32 R12, RZ, RZ, 0x3 ;  /* 0x00000003ff0c7424 */ /* 0x000fe400078e00ff */
[----:B------:R-:W-:-:S07]  /*27810*/  IMAD.MOV.U32 R2, RZ, RZ, R14 ;  /* 0x000000ffff027224 */ /* 0x000fce00078e000e */
[----:B------:R-:W-:Y:S05]  /*27820*/  WARPSYNC.COLLECTIVE R15, `(.L_x_5237) ;  /* 0x000000000f087348 */ /* 0x000fea0003c00000 */
[----:B------:R0:W1:Y:S02]  /*27830*/  SHFL.IDX P6, R14, R13, R12, R11 ;  /* 0x0000000c0d0e7389 */ /* 0x00006400000c000b */
[----:B01----:R-:W-:Y:S01]  /*27840*/  ENDCOLLECTIVE ;  /* 0x000000000000791b */ /* 0x003fe20003800000 */
.L_x_5237:
        /* <DEDUP_REMOVED lines=13> */
.L_x_5238:
[----:B------:R-:W-:Y:S02]  /*27920*/  IMAD.MOV.U32 R13, RZ, RZ, R6 ;  /* 0x000000ffff0d7224 */ /* 0x000fe400078e0006 */
[----:B------:R-:W-:Y:S02]  /*27930*/  IMAD.MOV.U32 R12, RZ, RZ, 0x4 ;  /* 0x00000004ff0c7424 */ /* 0x000fe400078e00ff */
[----:B------:R-:W-:-:S07]  /*27940*/  IMAD.MOV.U32 R2, RZ, RZ, R14 ;  /* 0x000000ffff027224 */ /* 0x000fce00078e000e */
[----:B------:R-:W-:Y:S05]  /*27950*/  WARPSYNC.COLLECTIVE R15, `(.L_x_5239) ;  /* 0x000000000f087348 */ /* 0x000fea0003c00000 */
[----:B------:R0:W1:Y:S02]  /*27960*/  SHFL.IDX P6, R14, R13, R12, R11 ;  /* 0x0000000c0d0e7389 */ /* 0x00006400000c000b */
[----:B01----:R-:W-:Y:S01]  /*27970*/  ENDCOLLECTIVE ;  /* 0x000000000000791b */ /* 0x003fe20003800000 */
.L_x_5239:
        /* <DEDUP_REMOVED lines=13> */
.L_x_5240:
[----:B------:R-:W-:Y:S02]  /*27a50*/  IMAD.MOV.U32 R13, RZ, RZ, R6 ;  /* 0x000000ffff0d7224 */ /* 0x000fe400078e0006 */
[----:B------:R-:W-:Y:S02]  /*27a60*/  IMAD.MOV.U32 R12, RZ, RZ, 0x5 ;  /* 0x00000005ff0c7424 */ /* 0x000fe400078e00ff */
[----:B------:R-:W-:-:S07]  /*27a70*/  IMAD.MOV.U32 R2, RZ, RZ, R14 ;  /* 0x000000ffff027224 */ /* 0x000fce00078e000e */
[----:B------:R-:W-:Y:S05]  /*27a80*/  WARPSYNC.COLLECTIVE R15, `(.L_x_5241) ;  /* 0x000000000f087348 */ /* 0x000fea0003c00000 */
[----:B------:R0:W1:Y:S02]  /*27a90*/  SHFL.IDX P6, R14, R13, R12, R11 ;  /* 0x0000000c0d0e7389 */ /* 0x00006400000c000b */
[----:B01----:R-:W-:Y:S01]  /*27aa0*/  ENDCOLLECTIVE ;  /* 0x000000000000791b */ /* 0x003fe20003800000 */
.L_x_5241:
        /* <DEDUP_REMOVED lines=14> */
.L_x_5242:
[----:B------:R-:W-:Y:S01]  /*27b90*/  IMAD.MOV.U32 R2, RZ, RZ, R14 ;  /* 0x000000ffff027224 */ /* 0x000fe200078e000e */
[----:B------:R-:W-:Y:S06]  /*27ba0*/  BRA `(.L_x_5243) ;  /* 0xffffffac00d87947 */ /* 0x000fec000383ffff */
.L_x_5110:
[----:B0-----:R0:W1:Y:S02]  /*27bb0*/  SYNCS.PHASECHK.TRANS64.TRYWAIT P0, [R6+URZ+0x30860], R2 ;  /* 0x03086002060075a7 */ /* 0x001064000800017f */
[----:B-1----:R-:W-:Y:S05]  /*27bc0*/  @!P0 NANOSLEEP.SYNCS 0x989680 ;  /* 0x009896800000895d */ /* 0x002fea0003900000 */
[----:B------:R-:W1:Y:S02]  /*27bd0*/  @!P0 SYNCS.PHASECHK.TRANS64 P0, [R6+URZ+0x30860], R2 ;  /* 0x03086002060085a7 */ /* 0x000e64000800007f */
[----:B-1----:R-:W-:Y:S05]  /*27be0*/  @!P0 BRA `(.L_x_5110) ;  /* 0xfffffffc00f08947 */ /* 0x002fea000383ffff */
[----:B------:R-:W-:Y:S05]  /*27bf0*/  BRA `(.L_x_5244) ;  /* 0xffffffb000387947 */ /* 0x000fea000383ffff */
.L_x_5111:
        /* <DEDUP_REMOVED lines=8> */
.L_x_5246:
[----:B------:R-:W-:Y:S05]  /*27c80*/  BSYNC B1 ;  /* 0x0000000000017941 */ /* 0x000fea0003800000 */
.L_x_5245:
        /* <DEDUP_REMOVED lines=9> */
.L_x_5247:
[----:B------:R-:W-:Y:S02]  /*27d20*/  IMAD.MOV.U32 R13, RZ, RZ, R19 ;  /* 0x000000ffff0d7224 */ /* 0x000fe400078e0013 */
[----:B------:R-:W-:Y:S02]  /*27d30*/  IMAD.MOV.U32 R12, RZ, RZ, 0x1 ;  /* 0x00000001ff0c7424 */ /* 0x000fe400078e00ff */
[----:B------:R-:W-:-:S07]  /*27d40*/  IMAD.MOV.U32 R2, RZ, RZ, R14 ;  /* 0x000000ffff027224 */ /* 0x000fce00078e000e */
[----:B------:R-:W-:Y:S05]  /*27d50*/  WARPSYNC.COLLECTIVE R15, `(.L_x_5248) ;  /* 0x000000000f087348 */ /* 0x000fea0003c00000 */
[----:B------:R0:W1:Y:S02]  /*27d60*/  SHFL.IDX P6, R14, R13, R12, R11 ;  /* 0x0000000c0d0e7389 */ /* 0x00006400000c000b */
[----:B01----:R-:W-:Y:S01]  /*27d70*/  ENDCOLLECTIVE ;  /* 0x000000000000791b */ /* 0x003fe20003800000 */
.L_x_5248:
        /* <DEDUP_REMOVED lines=16> */
.L_x_5249:
[----:B------:R-:W-:Y:S02]  /*27e80*/  IMAD.MOV.U32 R13, RZ, RZ, R19 ;  /* 0x000000ffff0d7224 */ /* 0x000fe400078e0013 */
[----:B------:R-:W-:Y:S02]  /*27e90*/  IMAD.MOV.U32 R12, RZ, RZ, 0x2 ;  /* 0x00000002ff0c7424 */ /* 0x000fe400078e00ff */
[----:B------:R-:W-:-:S07]  /*27ea0*/  IMAD.MOV.U32 R2, RZ, RZ, R14 ;  /* 0x000000ffff027224 */ /* 0x000fce00078e000e */
[----:B------:R-:W-:Y:S05]  /*27eb0*/  WARPSYNC.COLLECTIVE R15, `(.L_x_5250) ;  /* 0x000000000f087348 */ /* 0x000fea0003c00000 */
[----:B------:R0:W1:Y:S02]  /*27ec0*/  SHFL.IDX P6, R14, R13, R12, R11 ;  /* 0x0000000c0d0e7389 */ /* 0x00006400000c000b */
[----:B01----:R-:W-:Y:S01]  /*27ed0*/  ENDCOLLECTIVE ;  /* 0x000000000000791b */ /* 0x003fe20003800000 */
.L_x_5250:
        /* <DEDUP_REMOVED lines=16> */
.L_x_5251:
[----:B------:R-:W-:Y:S02]  /*27fe0*/  IMAD.MOV.U32 R13, RZ, RZ, R19 ;  /* 0x000000ffff0d7224 */ /* 0x000fe400078e0013 */
[----:B------:R-:W-:Y:S02]  /*27ff0*/  IMAD.MOV.U32 R12, RZ, RZ, 0x3 ;  /* 0x00000003ff0c7424 */ /* 0x000fe400078e00ff */
[----:B------:R-:W-:-:S07]  /*28000*/  IMAD.MOV.U32 R2, RZ, RZ, R14 ;  /* 0x000000ffff027224 */ /* 0x000fce00078e000e */
[----:B------:R-:W-:Y:S05]  /*28010*/  WARPSYNC.COLLECTIVE R15, `(.L_x_5252) ;  /* 0x000000000f087348 */ /* 0x000fea0003c00000 */
[----:B------:R0:W1:Y:S02]  /*28020*/  SHFL.IDX P6, R14, R13, R12, R11 ;  /* 0x0000000c0d0e7389 */ /* 0x00006400000c000b */
[----:B01----:R-:W-:Y:S01]  /*28030*/  ENDCOLLECTIVE ;  /* 0x000000000000791b */ /* 0x003fe20003800000 */
.L_x_5252:
        /* <DEDUP_REMOVED lines=16> */
.L_x_5253:
[----:B------:R-:W-:Y:S02]  /*28140*/  IMAD.MOV.U32 R13, RZ, RZ, R19 ;  /* 0x000000ffff0d7224 */ /* 0x000fe400078e0013 */
[----:B------:R-:W-:Y:S02]  /*28150*/  IMAD.MOV.U32 R12, RZ, RZ, 0x4 ;  /* 0x00000004ff0c7424 */ /* 0x000fe400078e00ff */
[----:B------:R-:W-:-:S07]  /*28160*/  IMAD.MOV.U32 R2, RZ, RZ, R14 ;  /* 0x000000ffff027224 */ /* 0x000fce00078e000e */
[----:B------:R-:W-:Y:S05]  /*28170*/  WARPSYNC.COLLECTIVE R15, `(.L_x_5254) ;  /* 0x000000000f087348 */ /* 0x000fea0003c00000 */
[----:B------:R0:W1:Y:S02]  /*28180*/  SHFL.IDX P6, R14, R13, R12, R11 ;  /* 0x0000000c0d0e7389 */ /* 0x00006400000c000b */
[----:B01----:R-:W-:Y:S01]  /*28190*/  ENDCOLLECTIVE ;  /* 0x000000000000791b */ /* 0x003fe20003800000 */
.L_x_5254:
        /* <DEDUP_REMOVED lines=16> */
.L_x_5255:
[----:B------:R-:W-:Y:S02]  /*282a0*/  IMAD.MOV.U32 R13, RZ, RZ, R19 ;  /* 0x000000ffff0d7224 */ /* 0x000fe400078e0013 */
[----:B------:R-:W-:Y:S02]  /*282b0*/  IMAD.MOV.U32 R12, RZ, RZ, 0x5 ;  /* 0x00000005ff0c7424 */ /* 0x000fe400078e00ff */
[----:B------:R-:W-:-:S07]  /*282c0*/  IMAD.MOV.U32 R2, RZ, RZ, R14 ;  /* 0x000000ffff027224 */ /* 0x000fce00078e000e */
[----:B------:R-:W-:Y:S05]  /*282d0*/  WARPSYNC.COLLECTIVE R15, `(.L_x_5256) ;  /* 0x000000000f087348 */ /* 0x000fea0003c00000 */
[----:B------:R0:W1:Y:S02]  /*282e0*/  SHFL.IDX P6, R14, R13, R12, R11 ;  /* 0x0000000c0d0e7389 */ /* 0x00006400000c000b */
[----:B01----:R-:W-:Y:S01]  /*282f0*/  ENDCOLLECTIVE ;  /* 0x000000000000791b */ /* 0x003fe20003800000 */
.L_x_5256:
        /* <DEDUP_REMOVED lines=13> */
.L_x_5257:
[----:B------:R-:W-:Y:S01]  /*283d0*/  @!PT LDS RZ, [RZ] ;  /* 0x00000000fffff984 */ /* 0x000fe20000000800 */
[----:B------:R-:W-:Y:S01]  /*283e0*/  @!PT LDS RZ, [RZ] ;  /* 0x00000000fffff984 */ /* 0x000fe20000000800 */
[----:B------:R-:W-:Y:S01]  /*283f0*/  @!PT LDS RZ, [RZ] ;  /* 0x00000000fffff984 */ /* 0x000fe20000000800 */
[----:B------:R0:W-:Y:S01]  /*28400*/  LDGSTS.E.BYPASS.LTC128B.128 [R5+0x5400], desc[UR36][R2.64+0x80], !P0 ;  /* 0x0540008002057fae */ /* 0x0001e2000c101d64 */
[----:B------:R-:W-:-:S13]  /*28410*/  ISETP.LT.OR P0, PT, R7, 0x41, P1 ;  /* 0x000000410700780c */ /* 0x000fda0000f01670 */
[----:B------:R0:W-:Y:S01]  /*28420*/  LDGSTS.E.BYPASS.LTC128B.128 [R5+0x8400], desc[UR36][R2.64+0x100], !P0 ;  /* 0x0840010002057fae */ /* 0x0001e2000c101d64 */
[----:B------:R-:W-:Y:S05]  /*28430*/  BRA `(.L_x_5258) ;  /* 0xffffffac00247947 */ /* 0x000fea000383ffff */
.L_x_5119:
[----:B0-----:R0:W1:Y:S02]  /*28440*/  SYNCS.PHASECHK.TRANS64.TRYWAIT P0, [R0+URZ+0x30860], R3 ;  /* 0x03086003000075a7 */ /* 0x001064000800017f */
[----:B-1----:R-:W-:Y:S05]  /*28450*/  @!P0 NANOSLEEP.SYNCS 0x989680 ;  /* 0x009896800000895d */ /* 0x002fea0003900000 */
[----:B------:R-:W1:Y:S02]  /*28460*/  @!P0 SYNCS.PHASECHK.TRANS64 P0, [R0+URZ+0x30860], R3 ;  /* 0x03086003000085a7 */ /* 0x000e64000800007f */
[----:B-1----:R-:W-:Y:S05]  /*28470*/  @!P0 BRA `(.L_x_5119) ;  /* 0xfffffffc00f08947 */ /* 0x002fea000383ffff */
[----:B------:R-:W-:Y:S05]  /*28480*/  BRA `(.L_x_5259) ;  /* 0xffffffb000407947 */ /* 0x000fea000383ffff */
.L_x_5120:
        /* <DEDUP_REMOVED lines=8> */
.L_x_5261:
[----:B------:R-:W-:Y:S05]  /*28510*/  BSYNC B0 ;  /* 0x0000000000007941 */ /* 0x000fea0003800000 */
.L_x_5260:
        /* <DEDUP_REMOVED lines=9> */
.L_x_5262:
        /* <DEDUP_REMOVED lines=14> */
.L_x_5263:
        /* <DEDUP_REMOVED lines=13> */
.L_x_5264:
[----:B------:R-:W-:Y:S02]  /*28760*/  IMAD.MOV.U32 R13, RZ, RZ, R19 ;  /* 0x000000ffff0d7224 */ /* 0x000fe400078e0013 */
[----:B------:R-:W-:Y:S01]  /*28770*/  IMAD.MOV.U32 R12, RZ, RZ, 0x2 ;  /* 0x00000002ff0c7424 */ /* 0x000fe200078e00ff */
[----:B------:R-:W-:-:S13]  /*28780*/  IADD3 R2, P4, R14, R5, RZ ;  /* 0x000000050e027210 */ /* 0x000fda0007f9e0ff */
[----:B------:R-:W-:Y:S05]  /*28790*/  WARPSYNC.COLLECTIVE R15, `(.L_x_5265) ;  /* 0x000000000f087348 */ /* 0x000fea0003c00000 */
[----:B------:R0:W1:Y:S02]  /*287a0*/  SHFL.IDX P6, R14, R13, R12, R11 ;  /* 0x0000000c0d0e7389 */ /* 0x00006400000c000b */
[----:B01----:R-:W-:Y:S01]  /*287b0*/  ENDCOLLECTIVE ;  /* 0x000000000000791b */ /* 0x003fe20003800000 */
.L_x_5265:
        /* <DEDUP_REMOVED lines=15> */
.L_x_5266:
[----:B------:R-:W-:Y:S02]  /*288b0*/  IMAD.MOV.U32 R13, RZ, RZ, R19 ;  /* 0x000000ffff0d7224 */ /* 0x000fe400078e0013 */
[----:B------:R-:W-:Y:S01]  /*288c0*/  IMAD.MOV.U32 R12, RZ, RZ, 0x3 ;  /* 0x00000003ff0c7424 */ /* 0x000fe200078e00ff */
[----:B------:R-:W-:-:S13]  /*288d0*/  IADD3 R2, P4, R14, R5, RZ ;  /* 0x000000050e027210 */ /* 0x000fda0007f9e0ff */
[----:B------:R-:W-:Y:S05]  /*288e0*/  WARPSYNC.COLLECTIVE R15, `(.L_x_5267) ;  /* 0x000000000f087348 */ /* 0x000fea0003c00000 */
[----:B------:R0:W1:Y:S02]  /*288f0*/  SHFL.IDX P6, R14, R13, R12, R11 ;  /* 0x0000000c0d0e7389 */ /* 0x00006400000c000b */
[----:B01----:R-:W-:Y:S01]  /*28900*/  ENDCOLLECTIVE ;  /* 0x000000000000791b */ /* 0x003fe20003800000 */
.L_x_5267:
        /* <DEDUP_REMOVED lines=15> */
.L_x_5268:
[----:B------:R-:W-:Y:S02]  /*28a00*/  IMAD.MOV.U32 R13, RZ, RZ, R19 ;  /* 0x000000ffff0d7224 */ /* 0x000fe400078e0013 */
[----:B------:R-:W-:Y:S01]  /*28a10*/  IMAD.MOV.U32 R12, RZ, RZ, 0x4 ;  /* 0x00000004ff0c7424 */ /* 0x000fe200078e00ff */
[----:B------:R-:W-:-:S13]  /*28a20*/  IADD3 R2, P4, R14, R5, RZ ;  /* 0x000000050e027210 */ /* 0x000fda0007f9e0ff */
[----:B------:R-:W-:Y:S05]  /*28a30*/  WARPSYNC.COLLECTIVE R15, `(.L_x_5269) ;  /* 0x000000000f087348 */ /* 0x000fea0003c00000 */
[----:B------:R0:W1:Y:S02]  /*28a40*/  SHFL.IDX P6, R14, R13, R12, R11 ;  /* 0x0000000c0d0e7389 */ /* 0x00006400000c000b */
[----:B01----:R-:W-:Y:S01]  /*28a50*/  ENDCOLLECTIVE ;  /* 0x000000000000791b */ /* 0x003fe20003800000 */
.L_x_5269:
        /* <DEDUP_REMOVED lines=15> */
.L_x_5270:
[----:B------:R-:W-:Y:S02]  /*28b50*/  IMAD.MOV.U32 R13, RZ, RZ, R19 ;  /* 0x000000ffff0d7224 */ /* 0x000fe400078e0013 */
[----:B------:R-:W-:Y:S01]  /*28b60*/  IMAD.MOV.U32 R12, RZ, RZ, 0x5 ;  /* 0x00000005ff0c7424 */ /* 0x000fe200078e00ff */
[----:B------:R-:W-:-:S13]  /*28b70*/  IADD3 R2, P4, R14, R5, RZ ;  /* 0x000000050e027210 */ /* 0x000fda0007f9e0ff */
[----:B------:R-:W-:Y:S05]  /*28b80*/  WARPSYNC.COLLECTIVE R15, `(.L_x_5271) ;  /* 0x000000000f087348 */ /* 0x000fea0003c00000 */
[----:B------:R0:W1:Y:S02]  /*28b90*/  SHFL.IDX P6, R14, R13, R12, R11 ;  /* 0x0000000c0d0e7389 */ /* 0x00006400000c000b */
[----:B01----:R-:W-:Y:S01]  /*28ba0*/  ENDCOLLECTIVE ;  /* 0x000000000000791b */ /* 0x003fe20003800000 */
.L_x_5271:
        /* <DEDUP_REMOVED lines=14> */
.L_x_5272:
[----:B------:R-:W-:Y:S05]  /*28c90*/  BRA `(.L_x_5273) ;  /* 0xffffffac00447947 */ /* 0x000fea000383ffff */
.L_x_5125:
[----:B------:R-:W-:Y:S01]  /*28ca0*/  BSSY B0, `(.L_x_5274) ;  /* 0x0000008000007945 */ /* 0x000fe20003800000 */
[----:B------:R-:W-:Y:S02]  /*28cb0*/  IMAD.MOV.U32 R13, RZ, RZ, R24 ;  /* 0x000000ffff0d7224 */ /* 0x000fe400078e0018 */
[----:B0-----:R-:W-:Y:S02]  /*28cc0*/  IMAD.MOV.U32 R12, RZ, RZ, RZ ;  /* 0x000000ffff0c7224 */ /* 0x001fe400078e00ff */
[----:B------:R-:W-:Y:S02]  /*28cd0*/  IMAD.MOV.U32 R11, RZ, RZ, 0x1f ;  /* 0x0000001fff0b7424 */ /* 0x000fe400078e00ff */
[----:B------:R-:W-:-:S07]  /*28ce0*/  IMAD.MOV.U32 R15, RZ, RZ, -0x1 ;  /* 0xffffffffff0f7424 */ /* 0x000fce00078e00ff */
[----:B-1----:R-:W-:Y:S05]  /*28cf0*/  WARPSYNC.COLLECTIVE R15, `(.L_x_5275) ;  /* 0x000000000f087348 */ /* 0x002fea0003c00000 */
[----:B------:R0:W2:Y:S02]  /*28d00*/  SHFL.IDX P6, R14, R13, R12, R11 ;  /* 0x0000000c0d0e7389 */ /* 0x0000a400000c000b */
[----:B012---:R-:W-:Y:S01]  /*28d10*/  ENDCOLLECTIVE ;  /* 0x000000000000791b */ /* 0x007fe20003800000 */
.L_x_5275:
[----:B------:R-:W-:Y:S05]  /*28d20*/  BSYNC B0 ;  /* 0x0000000000007941 */ /* 0x000fea0003800000 */
.L_x_5274:
        /* <DEDUP_REMOVED lines=9> */
.L_x_5276:
        /* <DEDUP_REMOVED lines=24> */
.L_x_5277:
[----:B------:R-:W-:Y:S01]  /*28f40*/  IMAD.MOV.U32 R12, RZ, RZ, 0x2 ;  /* 0x00000002ff0c7424 */ /* 0x000fe200078e00ff */
[----:B------:R-:W-:-:S05]  /*28f50*/  SEL R14, R14, RZ, P1 ;  /* 0x000000ff0e0e7207 */ /* 0x000fca0000800000 */
[----:B------:R-:W-:-:S04]  /*28f60*/  IMAD.IADD R5, R13, 0x1, R14 ;  /* 0x000000010d057824 */ /* 0x000fc800078e020e */
[----:B------:R-:W-:-:S07]  /*28f70*/  IMAD.MOV.U32 R13, RZ, RZ, R5 ;  /* 0x000000ffff0d7224 */ /* 0x000fce00078e0005 */
[----:B------:R-:W-:Y:S05]  /*28f80*/  WARPSYNC.COLLECTIVE R15, `(.L_x_5278) ;  /* 0x000000000f087348 */ /* 0x000fea0003c00000 */
[----:B------:R0:W1:Y:S02]  /*28f90*/  SHFL.UP P6, R14, R13, R12, R11 ;  /* 0x0400000c0d0e7389 */ /* 0x00006400000c000b */
[----:B01----:R-:W-:Y:S01]  /*28fa0*/  ENDCOLLECTIVE ;  /* 0x000000000000791b */ /* 0x003fe20003800000 */
.L_x_5278:
[----:B------:R-:W-:Y:S01]  /*28fb0*/  IMAD.MOV.U32 R12, RZ, RZ, 0x4 ;  /* 0x00000004ff0c7424 */ /* 0x000fe200078e00ff */
[----:B------:R-:W-:-:S05]  /*28fc0*/  SEL R2, R14, RZ, P2 ;  /* 0x000000ff0e027207 */ /* 0x000fca0001000000 */
[----:B------:R-:W-:-:S04]  /*28fd0*/  IMAD.IADD R2, R5, 0x1, R2 ;  /* 0x0000000105027824 */ /* 0x000fc800078e0202 */
[----:B------:R-:W-:-:S07]  /*28fe0*/  IMAD.MOV.U32 R13, RZ, RZ, R2 ;  /* 0x000000ffff0d7224 */ /* 0x000fce00078e0002 */
[----:B------:R-:W-:Y:S05]  /*28ff0*/  WARPSYNC.COLLECTIVE R15, `(.L_x_5279) ;  /* 0x000000000f087348 */ /* 0x000fea0003c00000 */
[----:B------:R0:W1:Y:S02]  /*29000*/  SHFL.UP P6, R14, R13, R12, R11 ;  /* 0x0400000c0d0e7389 */ /* 0x00006400000c000b */
[----:B01----:R-:W-:Y:S01]  /*29010*/  ENDCOLLECTIVE ;  /* 0x000000000000791b */ /* 0x003fe20003800000 */
.L_x_5279:
[----:B------:R-:W-:Y:S01]  /*29020*/  IMAD.MOV.U32 R12, RZ, RZ, 0x8 ;  /* 0x00000008ff0c7424 */ /* 0x000fe200078e00ff */
[----:B------:R-:W-:-:S05]  /*29030*/  SEL R3, R14, RZ, P3 ;  /* 0x000000ff0e037207 */ /* 0x000fca0001800000 */
[----:B------:R-:W-:-:S04]  /*29040*/  IMAD.IADD R3, R2, 0x1, R3 ;  /* 0x0000000102037824 */ /* 0x000fc800078e0203 */
[----:B------:R-:W-:-:S07]  /*29050*/  IMAD.MOV.U32 R13, RZ, RZ, R3 ;  /* 0x000000ffff0d7224 */ /* 0x000fce00078e0003 */
[----:B------:R-:W-:Y:S05]  /*29060*/  WARPSYNC.COLLECTIVE R15, `(.L_x_5280) ;  /* 0x000000000f087348 */ /* 0x000fea0003c00000 */
[----:B------:R0:W1:Y:S02]  /*29070*/  SHFL.UP P6, R14, R13, R12, R11 ;  /* 0x0400000c0d0e7389 */ /* 0x00006400000c000b */
[----:B01----:R-:W-:Y:S01]  /*29080*/  ENDCOLLECTIVE ;  /* 0x000000000000791b */ /* 0x003fe20003800000 */
.L_x_5280:
[----:B------:R-:W-:Y:S01]  /*29090*/  IMAD.MOV.U32 R12, RZ, RZ, 0x10 ;  /* 0x00000010ff0c7424 */ /* 0x000fe200078e00ff */
[----:B------:R-:W-:-:S05]  /*290a0*/  SEL R14, R14, RZ, P4 ;  /* 0x000000ff0e0e7207 */ /* 0x000fca0002000000 */
[----:B------:R-:W-:-:S04]  /*290b0*/  IMAD.IADD R5, R3, 0x1, R14 ;  /* 0x0000000103057824 */ /* 0x000fc800078e020e */
[----:B------:R-:W-:-:S07]  /*290c0*/  IMAD.MOV.U32 R13, RZ, RZ, R5 ;  /* 0x000000ffff0d7224 */ /* 0x000fce00078e0005 */
[----:B------:R-:W-:Y:S05]  /*290d0*/  WARPSYNC.COLLECTIVE R15, `(.L_x_5281) ;  /* 0x000000000f087348 */ /* 0x000fea0003c00000 */
[----:B------:R0:W1:Y:S02]  /*290e0*/  SHFL.UP P6, R14, R13, R12, R11 ;  /* 0x0400000c0d0e7389 */ /* 0x00006400000c000b */
[----:B01----:R-:W-:Y:S01]  /*290f0*/  ENDCOLLECTIVE ;  /* 0x000000000000791b */ /* 0x003fe20003800000 */
.L_x_5281:
        /* <DEDUP_REMOVED lines=8> */
.L_x_5282:
[----:B------:R-:W-:Y:S05]  /*29180*/  BRA `(.L_x_5283) ;  /* 0xffffffac00587947 */ /* 0x000fea000383ffff */
.L_x_5128:
[----:B------:R-:W-:Y:S01]  /*29190*/  BSSY B0, `(.L_x_5284) ;  /* 0x0000007000007945 */ /* 0x000fe20003800000 */
[----:B------:R-:W-:Y:S02]  /*291a0*/  IMAD.MOV.U32 R12, RZ, RZ, 0x1 ;  /* 0x00000001ff0c7424 */ /* 0x000fe400078e00ff */
[----:B------:R-:W-:Y:S02]  /*291b0*/  IMAD.MOV.U32 R11, RZ, RZ, RZ ;  /* 0x000000ffff0b7224 */ /* 0x000fe400078e00ff */
[----:B------:R-:W-:-:S07]  /*291c0*/  IMAD.MOV.U32 R15, RZ, RZ, -0x1 ;  /* 0xffffffffff0f7424 */ /* 0x000fce00078e00ff */
[----:B------:R-:W-:Y:S05]  /*291d0*/  WARPSYNC.COLLECTIVE R15, `(.L_x_5285) ;  /* 0x000000000f087348 */ /* 0x000fea0003c00000 */
[----:B------:R0:W1:Y:S02]  /*291e0*/  SHFL.UP P6, R14, R13, R12, R11 ;  /* 0x0400000c0d0e7389 */ /* 0x00006400000c000b */
[----:B01----:R-:W-:Y:S01]  /*291f0*/  ENDCOLLECTIVE ;  /* 0x000000000000791b */ /* 0x003fe20003800000 */
.L_x_5285:
[----:B------:R-:W-:Y:S05]  /*29200*/  BSYNC B0 ;  /* 0x0000000000007941 */ /* 0x000fea0003800000 */
.L_x_5284:
        /* <DEDUP_REMOVED lines=8> */
.L_x_5286:
[----:B------:R-:W-:Y:S01]  /*29290*/  IMAD.MOV.U32 R12, RZ, RZ, 0x4 ;  /* 0x00000004ff0c7424 */ /* 0x000fe200078e00ff */
[----:B------:R-:W-:-:S05]  /*292a0*/  SEL R2, R14, RZ, P2 ;  /* 0x000000ff0e027207 */ /* 0x000fca0001000000 */
[----:B------:R-:W-:-:S04]  /*292b0*/  IMAD.IADD R2, R13, 0x1, R2 ;  /* 0x000000010d027824 */ /* 0x000fc800078e0202 */
[----:B------:R-:W-:-:S07]  /*292c0*/  IMAD.MOV.U32 R13, RZ, RZ, R2 ;  /* 0x000000ffff0d7224 */ /* 0x000fce00078e0002 */
[----:B------:R-:W-:Y:S05]  /*292d0*/  WARPSYNC.COLLECTIVE R15, `(.L_x_5287) ;  /* 0x000000000f087348 */ /* 0x000fea0003c00000 */
[----:B------:R0:W1:Y:S02]  /*292e0*/  SHFL.UP P6, R14, R13, R12, R11 ;  /* 0x0400000c0d0e7389 */ /* 0x00006400000c000b */
[----:B01----:R-:W-:Y:S01]  /*292f0*/  ENDCOLLECTIVE ;  /* 0x000000000000791b */ /* 0x003fe20003800000 */
.L_x_5287:
[----:B------:R-:W-:Y:S01]  /*29300*/  IMAD.MOV.U32 R12, RZ, RZ, 0x8 ;  /* 0x00000008ff0c7424 */ /* 0x000fe200078e00ff */
[----:B------:R-:W-:-:S05]  /*29310*/  SEL R3, R14, RZ, P3 ;  /* 0x000000ff0e037207 */ /* 0x000fca0001800000 */
[----:B------:R-:W-:-:S04]  /*29320*/  IMAD.IADD R3, R2, 0x1, R3 ;  /* 0x0000000102037824 */ /* 0x000fc800078e0203 */
[----:B------:R-:W-:-:S07]  /*29330*/  IMAD.MOV.U32 R13, RZ, RZ, R3 ;  /* 0x000000ffff0d7224 */ /* 0x000fce00078e0003 */
[----:B------:R-:W-:Y:S05]  /*29340*/  WARPSYNC.COLLECTIVE R15, `(.L_x_5288) ;  /* 0x000000000f087348 */ /* 0x000fea0003c00000 */
[----:B------:R0:W1:Y:S02]  /*29350*/  SHFL.UP P6, R14, R13, R12, R11 ;  /* 0x0400000c0d0e7389 */ /* 0x00006400000c000b */
[----:B01----:R-:W-:Y:S01]  /*29360*/  ENDCOLLECTIVE ;  /* 0x000000000000791b */ /* 0x003fe20003800000 */
.L_x_5288:
[----:B------:R-:W-:Y:S01]  /*29370*/  IMAD.MOV.U32 R12, RZ, RZ, 0x10 ;  /* 0x00000010ff0c7424 */ /* 0x000fe200078e00ff */
[----:B------:R-:W-:-:S05]  /*29380*/  SEL R14, R14, RZ, P4 ;  /* 0x000000ff0e0e7207 */ /* 0x000fca0002000000 */
[----:B------:R-:W-:-:S04]  /*29390*/  IMAD.IADD R5, R3, 0x1, R14 ;  /* 0x0000000103057824 */ /* 0x000fc800078e020e */
[----:B------:R-:W-:-:S07]  /*293a0*/  IMAD.MOV.U32 R13, RZ, RZ, R5 ;  /* 0x000000ffff0d7224 */ /* 0x000fce00078e0005 */
[----:B------:R-:W-:Y:S05]  /*293b0*/  WARPSYNC.COLLECTIVE R15, `(.L_x_5289) ;  /* 0x000000000f087348 */ /* 0x000fea0003c00000 */
[----:B------:R0:W1:Y:S02]  /*293c0*/  SHFL.UP P6, R14, R13, R12, R11 ;  /* 0x0400000c0d0e7389 */ /* 0x00006400000c000b */
[----:B01----:R-:W-:Y:S01]  /*293d0*/  ENDCOLLECTIVE ;  /* 0x000000000000791b */ /* 0x003fe20003800000 */
.L_x_5289:
        /* <DEDUP_REMOVED lines=8> */
.L_x_5290:
[----:B------:R-:W-:Y:S05]  /*29460*/  BRA `(.L_x_5291) ;  /* 0xffffffac00447947 */ /* 0x000fea000383ffff */
.L_x_5130:
[----:B------:R-:W-:Y:S01]  /*29470*/  BSSY B0, `(.L_x_5292) ;  /* 0x0000006000007945 */ /* 0x000fe20003800000 */
[----:B------:R-:W-:Y:S01]  /*29480*/  PLOP3.LUT P6, PT, P6, PT, PT, 0x8, 0x0 ;  /* 0x000000000000781c */ /* 0x000fe200037ce170 */
[----:B------:R-:W-:-:S12]  /*29490*/  IMAD.MOV.U32 R15, RZ, RZ, -0x1 ;  /* 0xffffffffff0f7424 */ /* 0x000fd800078e00ff */
[----:B0-----:R-:W-:Y:S05]  /*294a0*/  WARPSYNC.COLLECTIVE R15, `(.L_x_5293) ;  /* 0x000000000f087348 */ /* 0x001fea0003c00000 */
[----:B------:R-:W-:Y:S01]  /*294b0*/  VOTE.ANY R14, PT, P6 ;  /* 0x00000000000e7806 */ /* 0x000fe200030e0100 */
[----:B0-----:R-:W-:Y:S06]  /*294c0*/  ENDCOLLECTIVE ;  /* 0x000000000000791b */ /* 0x001fec0003800000 */
.L_x_5293:
[----:B------:R-:W-:Y:S05]  /*294d0*/  BSYNC B0 ;  /* 0x0000000000007941 */ /* 0x000fea0003800000 */
.L_x_5292:
        /* <DEDUP_REMOVED lines=8> */
.L_x_5294:
[----:B------:R-:W-:Y:S02]  /*29560*/  IMAD.IADD R27, R12, 0x1, R27 ;  /* 0x000000010c1b7824 */ /* 0x000fe400078e021b */
[----:B------:R-:W-:Y:S02]  /*29570*/  IMAD.MOV.U32 R13, RZ, RZ, R4 ;  /* 0x000000ffff0d7224 */ /* 0x000fe400078e0004 */
[----:B------:R-:W-:-:S07]  /*29580*/  IMAD.MOV.U32 R25, RZ, RZ, R14 ;  /* 0x000000ffff197224 */ /* 0x000fce00078e000e */
[----:B------:R-:W-:Y:S05]  /*29590*/  WARPSYNC.COLLECTIVE R15, `(.L_x_5295) ;  /* 0x000000000f087348 */ /* 0x000fea0003c00000 */
[----:B------:R0:W1:Y:S02]  /*295a0*/  SHFL.IDX P6, R14, R13, R12, R11 ;  /* 0x0000000c0d0e7389 */ /* 0x00006400000c000b */
[----:B01----:R-:W-:Y:S01]  /*295b0*/  ENDCOLLECTIVE ;  /* 0x000000000000791b */ /* 0x003fe20003800000 */
.L_x_5295:
[----:B------:R-:W-:Y:S01]  /*295c0*/  IMAD.MOV.U32 R4, RZ, RZ, R14 ;  /* 0x000000ffff047224 */ /* 0x000fe200078e000e */
[----:B------:R-:W-:Y:S06]  /*295d0*/  BRA `(.L_x_5296) ;  /* 0xffffffac00287947 */ /* 0x000fec000383ffff */
.L_x_5132:
[----:B------:R-:W-:Y:S01]  /*295e0*/  BSSY B0, `(.L_x_5297) ;  /* 0x0000007000007945 */ /* 0x000fe20003800000 */
[----:B------:R-:W-:Y:S02]  /*295f0*/  IMAD.MOV.U32 R13, RZ, RZ, R2 ;  /* 0x000000ffff0d7224 */ /* 0x000fe400078e0002 */
[----:B------:R-:W-:Y:S02]  /*29600*/  IMAD.MOV.U32 R11, RZ, RZ, 0x1f ;  /* 0x0000001fff0b7424 */ /* 0x000fe400078e00ff */
[----:B------:R-:W-:-:S07]  /*29610*/  IMAD.MOV.U32 R15, RZ, RZ, -0x1 ;  /* 0xffffffffff0f7424 */ /* 0x000fce00078e00ff */
[----:B0-23--:R-:W-:Y:S05]  /*29620*/  WARPSYNC.COLLECTIVE R15, `(.L_x_5298) ;  /* 0x000000000f087348 */ /* 0x00dfea0003c00000 */
[----:B------:R1:W4:Y:S02]  /*29630*/  SHFL.IDX P6, R14, R13, R12, R11 ;  /* 0x0000000c0d0e7389 */ /* 0x00032400000c000b */
[----:B01234-:R-:W-:Y:S01]  /*29640*/  ENDCOLLECTIVE ;  /* 0x000000000000791b */ /* 0x01ffe20003800000 */
.L_x_5298:
[----:B------:R-:W-:Y:S05]  /*29650*/  BSYNC B0 ;  /* 0x0000000000007941 */ /* 0x000fea0003800000 */
.L_x_5297:
[----:B------:R-:W-:Y:S01]  /*29660*/  IMAD.MOV.U32 R6, RZ, RZ, R14 ;  /* 0x000000ffff067224 */ /* 0x000fe200078e000e */
[----:B------:R-:W-:Y:S06]  /*29670*/  BRA `(.L_x_5131) ;  /* 0xffffffac00187947 */ /* 0x000fec000383ffff */
.L_x_5138:
[----:B0-----:R0:W1:Y:S02]  /*29680*/  SYNCS.PHASECHK.TRANS64.TRYWAIT P0, [R5+URZ+0x30820], R0 ;  /* 0x03082000050075a7 */ /* 0x001064000800017f */
[----:B-1----:R-:W-:Y:S05]  /*29690*/  @!P0 NANOSLEEP.SYNCS 0x989680 ;  /* 0x009896800000895d */ /* 0x002fea0003900000 */
[----:B------:R-:W1:Y:S02]  /*296a0*/  @!P0 SYNCS.PHASECHK.TRANS64 P0, [R5+URZ+0x30820], R0 ;  /* 0x03082000050085a7 */ /* 0x000e64000800007f */
[----:B-1----:R-:W-:Y:S05]  /*296b0*/  @!P0 BRA `(.L_x_5138) ;  /* 0xfffffffc00f08947 */ /* 0x002fea000383ffff */
[----:B------:R-:W-:Y:S05]  /*296c0*/  BRA `(.L_x_5299) ;  /* 0xffffffb400707947 */ /* 0x000fea000383ffff */
.L_x_5139:
        /* <DEDUP_REMOVED lines=8> */
[----:B0-2-4-:R-:W-:Y:S05]  /*29750*/  WARPSYNC.COLLECTIVE R15, `(.L_x_5301) ;  /* 0x000000000f087348 */ /* 0x015fea0003c00000 */
[----:B------:R1:W3:Y:S02]  /*29760*/  SHFL.IDX P6, R14, R13, R12, R11 ;  /* 0x0000000c0d0e7389 */ /* 0x0002e400000c000b */
[----:B01234-:R-:W-:Y:S01]  /*29770*/  ENDCOLLECTIVE ;  /* 0x000000000000791b */ /* 0x01ffe20003800000 */
.L_x_5301:
[----:B------:R-:W-:Y:S05]  /*29780*/  BSYNC B0 ;  /* 0x0000000000007941 */ /* 0x000fea0003800000 */
.L_x_5300:
[----:B------:R-:W-:Y:S05]  /*29790*/  BRA `(.L_x_5302) ;  /* 0xffffffb400587947 */ /* 0x000fea000383ffff */
.L_x_5142:
[----:B------:R-:W-:Y:S01]  /*297a0*/  BSSY B1, `(.L_x_5303) ;  /* 0x0000006000017945 */ /* 0x000fe20003800000 */
[----:B------:R-:W-:-:S07]  /*297b0*/  IMAD.MOV.U32 R15, RZ, RZ, -0x1 ;  /* 0xffffffffff0f7424 */ /* 0x000fce00078e00ff */
[----:B0-2-4-:R-:W-:Y:S05]  /*297c0*/  WARPSYNC.COLLECTIVE R15, `(.L_x_5304) ;  /* 0x000000000f0c7348 */ /* 0x015fea0003c00000 */
[----:B------:R-:W-:Y:S02]  /*297d0*/  ELECT P6, UR62, PT ;  /* 0x00000000003e782f */ /* 0x000fe400038c0000 */
[----:B------:R-:W-:Y:S01]  /*297e0*/  MOV R14, UR62 ;  /* 0x0000003e000e7c02 */ /* 0x000fe20008000f00 */
[----:B0-2-4-:R-:W-:Y:S10]  /*297f0*/  ENDCOLLECTIVE ;  /* 0x000000000000791b */ /* 0x015ff40003800000 */
.L_x_5304:
[----:B------:R-:W-:Y:S05]  /*29800*/  BSYNC B1 ;  /* 0x0000000000017941 */ /* 0x000fea0003800000 */
.L_x_5303:
[----:B------:R-:W-:Y:S05]  /*29810*/  BRA `(.L_x_5305) ;  /* 0xffffffb400507947 */ /* 0x000fea000383ffff */
.L_x_5144:
[----:B0-----:R0:W1:Y:S02]  /*29820*/  SYNCS.PHASECHK.TRANS64.TRYWAIT P1, [R3+URZ+0x30840], R2 ;  /* 0x03084002030075a7 */ /* 0x001064000802017f */
[----:B-1----:R-:W-:Y:S05]  /*29830*/  @!P1 NANOSLEEP.SYNCS 0x989680 ;  /* 0x009896800000995d */ /* 0x002fea0003900000 */
[----:B------:R-:W1:Y:S02]  /*29840*/  @!P1 SYNCS.PHASECHK.TRANS64 P1, [R3+URZ+0x30840], R2 ;  /* 0x03084002030095a7 */ /* 0x000e64000802007f */
[----:B-1----:R-:W-:Y:S05]  /*29850*/  @!P1 BRA `(.L_x_5144) ;  /* 0xfffffffc00f09947 */ /* 0x002fea000383ffff */
[----:B------:R-:W-:Y:S05]  /*29860*/  BRA `(.L_x_5306) ;  /* 0xffffffb400787947 */ /* 0x000fea000383ffff */
.L_x_5146:
[----:B-1----:R1:W3:Y:S02]  /*29870*/  SYNCS.PHASECHK.TRANS64.TRYWAIT P1, [R23+URZ+0x30840], R0 ;  /* 0x03084000170075a7 */ /* 0x0022e4000802017f */
[----:B---3--:R-:W-:Y:S05]  /*29880*/  @!P1 NANOSLEEP.SYNCS 0x989680 ;  /* 0x009896800000995d */ /* 0x008fea0003900000 */
[----:B------:R-:W3:Y:S02]  /*29890*/  @!P1 SYNCS.PHASECHK.TRANS64 P1, [R23+URZ+0x30840], R0 ;  /* 0x03084000170095a7 */ /* 0x000ee4000802007f */
[----:B---3--:R-:W-:Y:S05]  /*298a0*/  @!P1 BRA `(.L_x_5146) ;  /* 0xfffffffc00f09947 */ /* 0x008fea000383ffff */
[----:B------:R-:W-:Y:S05]  /*298b0*/  BRA `(.L_x_5307) ;  /* 0xffffffb400847947 */ /* 0x000fea000383ffff */
.L_x_5148:
[----:B---3--:R3:W0:Y:S02]  /*298c0*/  SYNCS.PHASECHK.TRANS64.TRYWAIT P1, [R3+URZ+0x30860], R2 ;  /* 0x03086002030075a7 */ /* 0x008624000802017f */
[----:B0-----:R-:W-:Y:S05]  /*298d0*/  @!P1 NANOSLEEP.SYNCS 0x989680 ;  /* 0x009896800000995d */ /* 0x001fea0003900000 */
[----:B------:R-:W0:Y:S02]  /*298e0*/  @!P1 SYNCS.PHASECHK.TRANS64 P1, [R3+URZ+0x30860], R2 ;  /* 0x03086002030095a7 */ /* 0x000e24000802007f */
[----:B0-----:R-:W-:Y:S05]  /*298f0*/  @!P1 BRA `(.L_x_5148) ;  /* 0xfffffffc00f09947 */ /* 0x001fea000383ffff */
[----:B------:R-:W-:Y:S05]  /*29900*/  BRA `(.L_x_5308) ;  /* 0xffffffb400807947 */ /* 0x000fea000383ffff */
        .type           $_ZN7cutlass13device_kernelIN5flash11enable_sm90INS1_16FlashAttnFwdSm90INS1_25CollectiveMainloopFwdSm90ILi2EN4cute5tupleIJNS5_1CILi1EEES8_S8_EEENS6_IJNS7_ILi128EEENS7_ILi96EEENS7_ILi192EEEEEELi192ENS_10bfloat16_tEfNS_4arch4Sm90ELb0ELb1ELb0ELb1ELb1ELb1ELb0ELb1ELb1ELb1ELb1ELb0EEENS1_21CollectiveEpilogueFwdINS6_IJSA_SC_SB_EEES9_SE_SG_Li256ELb1ELb1ELb1ELb0EEENS1_36VarlenDynamicPersistentTileSchedulerILi128ELi96ELi256ELi128ELb1ELb1ELb1ELb1ELb0ELb1EEEEEEEEEvNT_6ParamsE$_ZZN5flash25CollectiveMainloopFwdSm90ILi2EN4cute5tupleIJNS1_1CILi1EEES4_S4_EEENS2_IJNS3_ILi128EEENS3_ILi96EEENS3_ILi192EEEEEELi192EN7cutlass10bfloat16_tEfNSA_4arch4Sm90ELb0ELb1ELb0ELb1ELb1ELb1ELb0ELb1ELb1ELb1ELb1ELb0EE12store_kv_newINS_16FlashAttnFwdSm90ISE_NS_21CollectiveEpilogueFwdINS2_IJS6_S8_S7_EEES5_SB_SD_Li256ELb1ELb1ELb1ELb0EEENS_36VarlenDynamicPersistentTileSchedulerILi128ELi96ELi256ELi128ELb1ELb1ELb1ELb1ELb0ELb1EEEE13SharedStorageEEEbRKNSE_6ParamsENSA_25PipelineTmaAsyncNoClusterILi2ENSA_16PipelineTmaAsyncILi2EEEEESU_RNSA_13PipelineStateILj2EEEiRT_RKNS_16SeqlenInfoQKNewKILb1ELb1EEENS2_IJiiiiEEEENKUliRKT_E_clISW_EEDaiS17_,@function
        .size           $_ZN7cutlass13device_kernelIN5flash11enable_sm90INS1_16FlashAttnFwdSm90INS1_25CollectiveMainloopFwdSm90ILi2EN4cute5tupleIJNS5_1CILi1EEES8_S8_EEENS6_IJNS7_ILi128EEENS7_ILi96EEENS7_ILi192EEEEEELi192ENS_10bfloat16_tEfNS_4arch4Sm90ELb0ELb1ELb0ELb1ELb1ELb1ELb0ELb1ELb1ELb1ELb1ELb0EEENS1_21CollectiveEpilogueFwdINS6_IJSA_SC_SB_EEES9_SE_SG_Li256ELb1ELb1ELb1ELb0EEENS1_36VarlenDynamicPersistentTileSchedulerILi128ELi96ELi256ELi128ELb1ELb1ELb1ELb1ELb0ELb1EEEEEEEEEvNT_6ParamsE$_ZZN5flash25CollectiveMainloopFwdSm90ILi2EN4cute5tupleIJNS1_1CILi1EEES4_S4_EEENS2_IJNS3_ILi128EEENS3_ILi96EEENS3_ILi192EEEEEELi192EN7cutlass10bfloat16_tEfNSA_4arch4Sm90ELb0ELb1ELb0ELb1ELb1ELb1ELb0ELb1ELb1ELb1ELb1ELb0EE12store_kv_newINS_16FlashAttnFwdSm90ISE_NS_21CollectiveEpilogueFwdINS2_IJS6_S8_S7_EEES5_SB_SD_Li256ELb1ELb1ELb1ELb0EEENS_36VarlenDynamicPersistentTileSchedulerILi128ELi96ELi256ELi128ELb1ELb1ELb1ELb1ELb0ELb1EEEE13SharedStorageEEEbRKNSE_6ParamsENSA_25PipelineTmaAsyncNoClusterILi2ENSA_16PipelineTmaAsyncILi2EEEEESU_RNSA_13PipelineStateILj2EEEiRT_RKNS_16SeqlenInfoQKNewKILb1ELb1EEENS2_IJiiiiEEEENKUliRKT_E_clISW_EEDaiS17_,(.L_x_15969 - $_ZN7cutlass13device_kernelIN5flash11enable_sm90INS1_16FlashAttnFwdSm90INS1_25CollectiveMainloopFwdSm90ILi2EN4cute5tupleIJNS5_1CILi1EEES8_S8_EEENS6_IJNS7_ILi128EEENS7_ILi96EEENS7_ILi192EEEEEELi192ENS_10bfloat16_tEfNS_4arch4Sm90ELb0ELb1ELb0ELb1ELb1ELb1ELb0ELb1ELb1ELb1ELb1ELb0EEENS1_21CollectiveEpilogueFwdINS6_IJSA_SC_SB_EEES9_SE_SG_Li256ELb1ELb1ELb1ELb0EEENS1_36VarlenDynamicPersistentTileSchedulerILi128ELi96ELi256ELi128ELb1ELb1ELb1ELb1ELb0ELb1EEEEEEEEEvNT_6ParamsE$_ZZN5flash25CollectiveMainloopFwdSm90ILi2EN4cute5tupleIJNS1_1CILi1EEES4_S4_EEENS2_IJNS3_ILi128EEENS3_ILi96EEENS3_ILi192EEEEEELi192EN7cutlass10bfloat16_tEfNSA_4arch4Sm90ELb0ELb1ELb0ELb1ELb1ELb1ELb0ELb1ELb1ELb1ELb1ELb0EE12store_kv_newINS_16FlashAttnFwdSm90ISE_NS_21CollectiveEpilogueFwdINS2_IJS6_S8_S7_EEES5_SB_SD_Li256ELb1ELb1ELb1ELb0EEENS_36VarlenDynamicPersistentTileSchedulerILi128ELi96ELi256ELi128ELb1ELb1ELb1ELb1ELb0ELb1EEEE13SharedStorageEEEbRKNSE_6ParamsENSA_25PipelineTmaAsyncNoClusterILi2ENSA_16PipelineTmaAsyncILi2EEEEESU_RNSA_13PipelineStateILj2EEEiRT_RKNS_16SeqlenInfoQKNewKILb1ELb1EEENS2_IJiiiiEEEENKUliRKT_E_clISW_EEDaiS17_)
$_ZN7cutlass13device_kernelIN5flash11enable_sm90INS1_16FlashAttnFwdSm90INS1_25CollectiveMainloopFwdSm90ILi2EN4cute5tupleIJNS5_1CILi1EEES8_S8_EEENS6_IJNS7_ILi128EEENS7_ILi96EEENS7_ILi192EEEEEELi192ENS_10bfloat16_tEfNS_4arch4Sm90ELb0ELb1ELb0ELb1ELb1ELb1ELb0ELb1ELb1ELb1ELb1ELb0EEENS1_21CollectiveEpilogueFwdINS6_IJSA_SC_SB_EEES9_SE_SG_Li256ELb1ELb1ELb1ELb0EEENS1_36VarlenDynamicPersistentTileSchedulerILi128ELi96ELi256ELi128ELb1ELb1ELb1ELb1ELb0ELb1EEEEEEEEEvNT_6ParamsE$_ZZN5flash25CollectiveMainloopFwdSm90ILi2EN4cute5tupleIJNS1_1CILi1EEES4_S4_EEENS2_IJNS3_ILi128EEENS3_ILi96EEENS3_ILi192EEEEEELi192EN7cutlass10bfloat16_tEfNSA_4arch4Sm90ELb0ELb1ELb0ELb1ELb1ELb1ELb0ELb1ELb1ELb1ELb1ELb0EE12store_kv_newINS_16FlashAttnFwdSm90ISE_NS_21CollectiveEpilogueFwdINS2_IJS6_S8_S7_EEES5_SB_SD_Li256ELb1ELb1ELb1ELb0EEENS_36VarlenDynamicPersistentTileSchedulerILi128ELi96ELi256ELi128ELb1ELb1ELb1ELb1ELb0ELb1EEEE13SharedStorageEEEbRKNSE_6ParamsENSA_25PipelineTmaAsyncNoClusterILi2ENSA_16PipelineTmaAsyncILi2EEEEESU_RNSA_13PipelineStateILj2EEEiRT_RKNS_16SeqlenInfoQKNewKILb1ELb1EEENS2_IJiiiiEEEENKUliRKT_E_clISW_EEDaiS17_:
[----:B------:R-:W-:Y:S05]  /*29910*/  YIELD ;  /* 0x0000000000007946 */ /* 0x000fea0003800000 */
[----:B------:R-:W-:Y:S02]  /*29920*/  ULDC UR4, c[0x0][0x20] ;  /* 0x0000080000047ab9 */ /* 0x000fe40000000800 */
[----:B------:R-:W-:-:S05]  /*29930*/  VIADD R71, R21, -UR4 ;  /* 0x8000000415477c36 */ /* 0x000fca0008000000 */
[----:B------:R-:W2:Y:S01]  /*29940*/  LDL.64 R4, [R71+0x8] ;  /* 0x0000080047047983 */ /* 0x000ea20000100a00 */
[----:B------:R-:W0:Y:S02]  /*29950*/  LDC.64 R74, c[0x0][0x208] ;  /* 0x00008200ff4a7b82 */ /* 0x000e240000000a00 */
[----:B0-----:R-:W-:Y:S02]  /*29960*/  R2UR UR6, R74 ;  /* 0x000000004a0672ca */ /* 0x001fe400000e0000 */
[----:B------:R-:W-:-:S13]  /*29970*/  R2UR UR7, R75 ;  /* 0x000000004b0772ca */ /* 0x000fda00000e0000 */
[----:B--2---:R-:W2:Y:S01]  /*29980*/  LD.E R6, desc[UR6][R4.64+0x174] ;  /* 0x0001740604067980 */ /* 0x004ea2000c101900 */
[----:B------:R-:W-:Y:S01]  /*29990*/  VIADD R72, R72, -UR4 ;  /* 0x8000000448487c36 */ /* 0x000fe20008000000 */
[----:B------:R-:W-:Y:S01]  /*299a0*/  BSSY B0, `(.L_x_5309) ;  /* 0x0000aa9000007945 */ /* 0x000fe20003800000 */
[----:B--2---:R-:W-:-:S13]  /*299b0*/  ISETP.GE.AND P1, PT, R6, 0x1, PT ;  /* 0x000000010600780c */ /* 0x004fda0003f26270 */
[----:B------:R-:W-:Y:S05]  /*299c0*/  @!P1 BRA `(.L_x_5310) ;  /* 0x0000009800e49947 */ /* 0x000fea0003800000 */
[----:B------:R-:W2:Y:S01]  /*299d0*/  LDL.64 R6, [R71+0x20] ;  /* 0x0000200047067983 */ /* 0x000ea20000100a00 */
[C---:B------:R-:W-:Y:S02]  /*299e0*/  R2UR UR4, R74.reuse ;  /* 0x000000004a0472ca */ /* 0x040fe400000e0000 */
[C---:B------:R-:W-:Y:S01]  /*299f0*/  R2UR UR5, R75.reuse ;  /* 0x000000004b0572ca */ /* 0x040fe200000e0000 */
[----:B------:R0:W5:Y:S01]  /*29a00*/  LDL.64 R8, [R71+0x30] ;  /* 0x0000300047087983 */ /* 0x0001620000100a00 */
[C---:B------:R-:W-:Y:S02]  /*29a10*/  R2UR UR6, R74.reuse ;  /* 0x000000004a0672ca */ /* 0x040fe400000e0000 */
[C---:B------:R-:W-:Y:S02]  /*29a20*/  R2UR UR7, R75.reuse ;  /* 0x000000004b0772ca */ /* 0x040fe400000e0000 */
[----:B------:R-:W-:Y:S02]  /*29a30*/  R2UR UR8, R74 ;  /* 0x000000004a0872ca */ /* 0x000fe400000e0000 */
[----:B------:R-:W-:-:S09]  /*29a40*/  R2UR UR9, R75 ;  /* 0x000000004b0972ca */ /* 0x000fd200000e0000 */
[----:B------:R-:W3:Y:S04]  /*29a50*/  LD.E.U8 R26, desc[UR6][R4.64+0x190] ;  /* 0x00019006041a7980 */ /* 0x000ee8000c101100 */
[----:B--2---:R-:W2:Y:S04]  /*29a60*/  LD.E.64 R28, desc[UR4][R6.64+0xa0] ;  /* 0x0000a004061c7980 */ /* 0x004ea8000c101b00 */
[----:B------:R-:W4:Y:S04]  /*29a70*/  LD.E.64 R10, desc[UR6][R6.64+0x58] ;  /* 0x00005806060a7980 */ /* 0x000f28000c101b00 */
[----:B------:R-:W4:Y:S04]  /*29a80*/  LD.E.64 R12, desc[UR8][R6.64+0x60] ;  /* 0x00006008060c7980 */ /* 0x000f28000c101b00 */
[----:B------:R-:W4:Y:S01]  /*29a90*/  LD.E.64 R14, desc[UR4][R6.64+0x68] ;  /* 0x00006804060e7980 */ /* 0x000f22000c101b00 */
[----:B---3--:R-:W-:-:S02]  /*29aa0*/  ISETP.NE.AND P1, PT, R26, RZ, PT ;  /* 0x000000ff1a00720c */ /* 0x008fc40003f25270 */
[----:B--2---:R-:W-:Y:S01]  /*29ab0*/  SHF.R.S32.HI R27, RZ, 0x1f, R29 ;  /* 0x0000001fff1b7819 */ /* 0x004fe2000001141d */
[-C--:B----4-:R-:W-:Y:S02]  /*29ac0*/  IMAD R11, R11, R29.reuse, RZ ;  /* 0x0000001d0b0b7224 */ /* 0x090fe400078e02ff */
[----:B------:R-:W-:-:S04]  /*29ad0*/  IMAD.WIDE.U32 R24, R10, R29, RZ ;  /* 0x0000001d0a187225 */ /* 0x000fc800078e00ff */
[----:B------:R-:W-:Y:S02]  /*29ae0*/  IMAD R11, R10, R27, R11 ;  /* 0x0000001b0a0b7224 */ /* 0x000fe400078e020b */
[-C--:B------:R-:W-:Y:S02]  /*29af0*/  IMAD R10, R13, R28.reuse, RZ ;  /* 0x0000001c0d0a7224 */ /* 0x080fe400078e02ff */
[----:B------:R-:W-:Y:S01]  /*29b00*/  IMAD.IADD R25, R25, 0x1, R11 ;  /* 0x0000000119197824 */ /* 0x000fe200078e020b */
[----:B------:R-:W-:Y:S01]  /*29b10*/  SHF.R.S32.HI R11, RZ, 0x1f, R28 ;  /* 0x0000001fff0b7819 */ /* 0x000fe2000001141c */
[----:B------:R-:W-:-:S04]  /*29b20*/  IMAD.WIDE.U32 R4, R12, R28, R24 ;  /* 0x0000001c0c047225 */ /* 0x000fc800078e0018 */
[----:B------:R-:W-:Y:S01]  /*29b30*/  IMAD R11, R12, R11, R10 ;  /* 0x0000000b0c0b7224 */ /* 0x000fe200078e020a */
[----:B------:R-:W-:-:S03]  /*29b40*/  LEA R86, P2, R4, R14, 0x1 ;  /* 0x0000000e04567211 */ /* 0x000fc600078408ff */
[----:B------:R-:W-:-:S05]  /*29b50*/  IMAD.IADD R77, R5, 0x1, R11 ;  /* 0x00000001054d7824 */ /* 0x000fca00078e020b */
[----:B------:R-:W-:Y:S01]  /*29b60*/  LEA.HI.X R77, R4, R15, R77, 0x1, P2 ;  /* 0x0000000f044d7211 */ /* 0x000fe200010f0c4d */
[----:B0-----:R-:W-:Y:S06]  /*29b70*/  @!P1 BRA `(.L_x_5311) ;  /* 0x0000004800809947 */ /* 0x001fec0003800000 */
[C---:B------:R-:W-:Y:S01]  /*29b80*/  R2UR UR8, R74.reuse ;  /* 0x000000004a0872ca */ /* 0x040fe200000e0000 */
[----:B------:R0:W5:Y:S01]  /*29b90*/  LDL.64 R30, [R71+0x10] ;  /* 0x00001000471e7983 */ /* 0x0001620000100a00 */
[C---:B------:R-:W-:Y:S02]  /*29ba0*/  R2UR UR9, R75.reuse ;  /* 0x000000004b0972ca */ /* 0x040fe400000e0000 */
[C---:B------:R-:W-:Y:S02]  /*29bb0*/  R2UR UR4, R74.reuse ;  /* 0x000000004a0472ca */ /* 0x040fe400000e0000 */
[C---:B------:R-:W-:Y:S02]  /*29bc0*/  R2UR UR5, R75.reuse ;  /* 0x000000004b0572ca */ /* 0x040fe400000e0000 */
[----:B------:R-:W-:Y:S02]  /*29bd0*/  R2UR UR6, R74 ;  /* 0x000000004a0672ca */ /* 0x000fe400000e0000 */
[----:B------:R-:W-:-:S05]  /*29be0*/  R2UR UR7, R75 ;  /* 0x000000004b0772ca */ /* 0x000fca00000e0000 */
[----:B-----5:R-:W2:Y:S04]  /*29bf0*/  LD.E R4, desc[UR8][R8.64+0x10] ;  /* 0x0000100808047980 */ /* 0x020ea8000c101900 */
[----:B------:R-:W3:Y:S04]  /*29c00*/  LD.E R11, desc[UR4][R8.64+0xc] ;  /* 0x00000c04080b7980 */ /* 0x000ee8000c101900 */
[----:B------:R-:W4:Y:S04]  /*29c10*/  LD.E.64 R12, desc[UR4][R8.64+0x60] ;  /* 0x00006004080c7980 */ /* 0x000f28000c101b00 */
[----:B------:R-:W4:Y:S01]  /*29c20*/  LD.E.64 R6, desc[UR6][R8.64+0x80] ;  /* 0x0000800608067980 */ /* 0x000f22000c101b00 */
[----:B------:R-:W-:-:S02]  /*29c30*/  R2UR UR10, R74 ;  /* 0x000000004a0a72ca */ /* 0x000fc400000e0000 */
[C---:B------:R-:W-:Y:S02]  /*29c40*/  R2UR UR11, R75.reuse ;  /* 0x000000004b0b72ca */ /* 0x040fe400000e0000 */
[----:B------:R-:W-:Y:S02]  /*29c50*/  R2UR UR12, R74 ;  /* 0x000000004a0c72ca */ /* 0x000fe400000e0000 */
[----:B------:R-:W-:Y:S02]  /*29c60*/  R2UR UR13, R75 ;  /* 0x000000004b0d72ca */ /* 0x000fe400000e0000 */
[----:B------:R-:W-:Y:S01]  /*29c70*/  SHF.R.S32.HI R15, RZ, 0x1f, R2 ;  /* 0x0000001fff0f7819 */ /* 0x000fe20000011402 */
[----:B------:R-:W-:Y:S01]  /*29c80*/  BSSY B2, `(.L_x_5312) ;  /* 0x000004e000027945 */ /* 0x000fe20003800000 */
[----:B------:R-:W-:Y:S02]  /*29c90*/  CS2R R24, SRZ ;  /* 0x0000000000187805 */ /* 0x000fe4000001ff00 */
[----:B------:R-:W-:-:S02]  /*29ca0*/  CS2R R54, SRZ ;  /* 0x0000000000367805 */ /* 0x000fc4000001ff00 */
[----:B------:R-:W-:Y:S01]  /*29cb0*/  CS2R R60, SRZ ;  /* 0x00000000003c7805 */ /* 0x000fe2000001ff00 */
[----:B------:R0:W5:Y:S01]  /*29cc0*/  LD.E.64 R32, desc[UR10][R8.64+0x88] ;  /* 0x0000880a08207980 */ /* 0x000162000c101b00 */
[----:B------:R-:W-:-:S03]  /*29cd0*/  CS2R R62, SRZ ;  /* 0x00000000003e7805 */ /* 0x000fc6000001ff00 */
[----:B------:R0:W5:Y:S01]  /*29ce0*/  LD.E.U8 R34, desc[UR12][R8.64+0x18] ;  /* 0x0000180c08227980 */ /* 0x000162000c101100 */
        /* <DEDUP_REMOVED lines=9> */
[----:B--2---:R-:W-:Y:S01]  /*29d80*/  SHF.R.S32.HI R5, RZ, 0x1f, R4 ;  /* 0x0000001fff057819 */ /* 0x004fe20000011404 */
[----:B---3--:R-:W-:-:S03]  /*29d90*/  IMAD R11, R2, -0x60, R11 ;  /* 0xffffffa0020b7824 */ /* 0x008fc600078e020b */
[----:B------:R-:W-:Y:S02]  /*29da0*/  LEA.HI R5, R5, R4, RZ, 0x2 ;  /* 0x0000000405057211 */ /* 0x000fe400078f10ff */
[----:B------:R-:W-:Y:S02]  /*29db0*/  VIMNMX R37, R11, 0x60, PT ;  /* 0x000000600b257848 */ /* 0x000fe40003fe0100 */
[----:B------:R-:W-:Y:S01]  /*29dc0*/  SHF.R.S32.HI R26, RZ, 0x2, R5 ;  /* 0x00000002ff1a7819 */ /* 0x000fe20000011405 */
[-C--:B----4-:R-:W-:Y:S01]  /*29dd0*/  IMAD R10, R13, R2.reuse, RZ ;  /* 0x000000020d0a7224 */ /* 0x090fe200078e02ff */
[----:B------:R0:W5:Y:S02]  /*29de0*/  LD.E.64 R4, desc[UR8][R8.64+0x78] ;  /* 0x0000780808047980 */ /* 0x000164000c101b00 */
[----:B------:R-:W-:Y:S01]  /*29df0*/  ISETP.GE.AND P1, PT, R26, R37, PT ;  /* 0x000000251a00720c */ /* 0x000fe20003f26270 */
[----:B------:R-:W-:Y:S02]  /*29e00*/  IMAD R7, R7, R2, RZ ;  /* 0x0000000207077224 */ /* 0x000fe400078e02ff */
[----:B------:R-:W-:-:S02]  /*29e10*/  IMAD R27, R12, R15, R10 ;  /* 0x0000000f0c1b7224 */ /* 0x000fc400078e020a */
[----:B------:R-:W-:Y:S01]  /*29e20*/  IMAD R29, R6, R15, R7 ;  /* 0x0000000f061d7224 */ /* 0x000fe200078e0207 */
[----:B------:R0:W5:Y:S01]  /*29e30*/  LD.E.64 R10, desc[UR6][R8.64+0x68] ;  /* 0x00006806080a7980 */ /* 0x000162000c101b00 */
[----:B------:R-:W-:-:S03]  /*29e40*/  IMAD.WIDE.U32 R12, R12, R2, RZ ;  /* 0x000000020c0c7225 */ /* 0x000fc600078e00ff */
[----:B------:R0:W5:Y:S01]  /*29e50*/  LD.E.64 R14, desc[UR4][R8.64+0x58] ;  /* 0x00005804080e7980 */ /* 0x000162000c101b00 */
[----:B------:R-:W-:-:S04]  /*29e60*/  IMAD.WIDE.U32 R6, R6, R2, RZ ;  /* 0x0000000206067225 */ /* 0x000fc800078e00ff */
[----:B------:R-:W-:Y:S02]  /*29e70*/  IMAD.IADD R35, R13, 0x1, R27 ;  /* 0x000000010d237824 */ /* 0x000fe400078e021b */
[----:B------:R-:W-:Y:S02]  /*29e80*/  VIADD R28, R26, 0x40 ;  /* 0x000000401a1c7836 */ /* 0x000fe40000000000 */
[----:B------:R-:W-:Y:S01]  /*29e90*/  IMAD.IADD R41, R7, 0x1, R29 ;  /* 0x0000000107297824 */ /* 0x000fe200078e021d */
[----:B0-----:R-:W-:Y:S06]  /*29ea0*/  @P1 BRA `(.L_x_5313) ;  /* 0x0000000000ac1947 */ /* 0x001fec0003800000 */
[----:B-----5:R-:W-:Y:S02]  /*29eb0*/  LOP3.LUT R9, R34, 0x1, RZ, 0xc0, !PT ;  /* 0x0000000122097812 */ /* 0x020fe400078ec0ff */
[----:B------:R-:W-:Y:S02]  /*29ec0*/  CS2R R84, SRZ ;  /* 0x0000000000547805 */ /* 0x000fe4000001ff00 */
[----:B------:R-:W-:Y:S02]  /*29ed0*/  LEA R8, P1, R12, R10, 0x1 ;  /* 0x0000000a0c087211 */ /* 0x000fe400078208ff */
[----:B------:R-:W-:Y:S02]  /*29ee0*/  CS2R R80, SRZ ;  /* 0x0000000000507805 */ /* 0x000fe4000001ff00 */
[----:B------:R-:W-:Y:S02]  /*29ef0*/  LEA R26, P2, R6, R32, 0x1 ;  /* 0x00000020061a7211 */ /* 0x000fe400078408ff */
[----:B------:R-:W-:-:S02]  /*29f00*/  CS2R R78, SRZ ;  /* 0x00000000004e7805 */ /* 0x000fc4000001ff00 */
[----:B------:R-:W-:Y:S02]  /*29f10*/  ISETP.NE.U32.AND P6, PT, R9, 0x1, PT ;  /* 0x000000010900780c */ /* 0x000fe40003fc5070 */
[----:B------:R-:W-:Y:S02]  /*29f20*/  CS2R R62, SRZ ;  /* 0x00000000003e7805 */ /* 0x000fe4000001ff00 */
[----:B------:R-:W-:Y:S02]  /*29f30*/  LEA.HI.X R9, R12, R11, R35, 0x1, P1 ;  /* 0x0000000b0c097211 */ /* 0x000fe400008f0c23 */
[----:B------:R-:W-:Y:S02]  /*29f40*/  CS2R R60, SRZ ;  /* 0x00000000003c7805 */ /* 0x000fe4000001ff00 */
[----:B------:R-:W-:Y:S02]  /*29f50*/  LEA.HI.X R27, R6, R33, R41, 0x1, P2 ;  /* 0x00000021061b7211 */ /* 0x000fe400010f0c29 */
[----:B------:R-:W-:-:S02]  /*29f60*/  CS2R R54, SRZ ;  /* 0x0000000000367805 */ /* 0x000fc4000001ff00 */
[----:B------:R-:W-:Y:S02]  /*29f70*/  R2P PR, R34, 0x3e ;  /* 0x0000003e22007804 */ /* 0x000fe40000000000 */
[----:B------:R-:W-:Y:S02]  /*29f80*/  @!P6 R2UR UR4, R74 ;  /* 0x000000004a04e2ca */ /* 0x000fe400000e0000 */
[----:B------:R-:W-:-:S09]  /*29f90*/  @!P6 R2UR UR5, R75 ;  /* 0x000000004b05e2ca */ /* 0x000fd200000e0000 */
[C---:B------:R-:W-:Y:S02]  /*29fa0*/  @P1 R2UR UR6, R74.reuse ;  /* 0x000000004a0612ca */ /* 0x040fe400000e0000 */
[C---:B------:R-:W-:Y:S02]  /*29fb0*/  @P1 R2UR UR7, R75.reuse ;  /* 0x000000004b0712ca */ /* 0x040fe400000e0000 */
[C---:B------:R-:W-:Y:S02]  /*29fc0*/  @P2 R2UR UR8, R74.reuse ;  /* 0x000000004a0822ca */ /* 0x040fe400000e0000 */
[----:B------:R-:W-:Y:S02]  /*29fd0*/  @P2 R2UR UR9, R75 ;  /* 0x000000004b0922ca */ /* 0x000fe400000e0000 */
[----:B------:R-:W-:Y:S02]  /*29fe0*/  @P3 R2UR UR10, R74 ;  /* 0x000000004a0a32ca */ /* 0x000fe400000e0000 */
[----:B------:R-:W-:-:S02]  /*29ff0*/  CS2R R88, SRZ ;  /* 0x0000000000587805 */ /* 0x000fc4000001ff00 */
[C---:B------:R-:W-:Y:S02]  /*2a000*/  @P3 R2UR UR11, R75.reuse ;  /* 0x000000004b0b32ca */ /* 0x040fe400000e0000 */
[----:B------:R-:W-:Y:S02]  /*2a010*/  CS2R R82, SRZ ;  /* 0x0000000000527805 */ /* 0x000fe4000001ff00 */
[----:B------:R-:W-:Y:S02]  /*2a020*/  @P4 R2UR UR12, R74 ;  /* 0x000000004a0c42ca */ /* 0x000fe400000e0000 */
[----:B------:R-:W-:Y:S02]  /*2a030*/  CS2R R66, SRZ ;  /* 0x0000000000427805 */ /* 0x000fe4000001ff00 */
[----:B------:R-:W-:Y:S02]  /*2a040*/  @P4 R2UR UR13, R75 ;  /* 0x000000004b0d42ca */ /* 0x000fe400000e0000 */
[----:B------:R-:W-:-:S02]  /*2a050*/  CS2R R64, SRZ ;  /* 0x0000000000407805 */ /* 0x000fc4000001ff00 */
[----:B------:R-:W-:Y:S02]  /*2a060*/  @P5 R2UR UR14, R74 ;  /* 0x000000004a0e52ca */ /* 0x000fe400000e0000 */
[----:B------:R-:W-:Y:S02]  /*2a070*/  CS2R R58, SRZ ;  /* 0x00000000003a7805 */ /* 0x000fe4000001ff00 */
[----:B------:R-:W-:Y:S02]  /*2a080*/  @P5 R2UR UR15, R75 ;  /* 0x000000004b0f52ca */ /* 0x000fe400000e0000 */
[----:B------:R-:W-:Y:S01]  /*2a090*/  CS2R R56, SRZ ;  /* 0x0000000000387805 */ /* 0x000fe2000001ff00 */
[----:B------:R0:W5:Y:S04]  /*2a0a0*/  @!P6 LD.E.64 R84, desc[UR4][R8.64] ;  /* 0x000000040854e980 */ /* 0x000168000c101b00 */
[----:B------:R0:W5:Y:S04]  /*2a0b0*/  @P1 LD.E.64 R80, desc[UR6][R8.64+0x20] ;  /* 0x0000200608501980 */ /* 0x000168000c101b00 */
[----:B------:R0:W5:Y:S04]  /*2a0c0*/  @P2 LD.E.64 R78, desc[UR8][R8.64+0x40] ;  /* 0x00004008084e2980 */ /* 0x000168000c101b00 */
[----:B------:R0:W5:Y:S04]  /*2a0d0*/  @P3 LD.E.64 R62, desc[UR10][R8.64+0x60] ;  /* 0x0000600a083e3980 */ /* 0x000168000c101b00 */
[----:B------:R0:W5:Y:S04]  /*2a0e0*/  @P4 LD.E.64 R60, desc[UR12][R8.64+0x80] ;  /* 0x0000800c083c4980 */ /* 0x000168000c101b00 */
[----:B------:R0:W5:Y:S04]  /*2a0f0*/  @P5 LD.E.64 R54, desc[UR14][R8.64+0xa0] ;  /* 0x0000a00e08365980 */ /* 0x000168000c101b00 */
[----:B------:R0:W5:Y:S04]  /*2a100*/  @!P6 LD.E.64 R88, desc[UR4][R26.64] ;  /* 0x000000041a58e980 */ /* 0x000168000c101b00 */
[----:B------:R0:W5:Y:S04]  /*2a110*/  @P1 LD.E.64 R82, desc[UR6][R26.64+0x20] ;  /* 0x000020061a521980 */ /* 0x000168000c101b00 */
[----:B------:R0:W5:Y:S04]  /*2a120*/  @P2 LD.E.64 R66, desc[UR8][R26.64+0x40] ;  /* 0x000040081a422980 */ /* 0x000168000c101b00 */
[----:B------:R0:W5:Y:S04]  /*2a130*/  @P3 LD.E.64 R64, desc[UR10][R26.64+0x60] ;  /* 0x0000600a1a403980 */ /* 0x000168000c101b00 */
[----:B------:R0:W5:Y:S04]  /*2a140*/  @P4 LD.E.64 R58, desc[UR12][R26.64+0x80] ;  /* 0x0000800c1a3a4980 */ /* 0x000168000c101b00 */
[----:B------:R0:W5:Y:S02]  /*2a150*/  @P5 LD.E.64 R56, desc[UR14][R26.64+0xa0] ;  /* 0x0000a00e1a385980 */ /* 0x000164000c101b00 */
.L_x_5313:
[----:B------:R-:W-:Y:S05]  /*2a160*/  BSYNC B2 ;  /* 0x0000000000027941 */ /* 0x000fea0003800000 */
.L_x_5312:
[----:B------:R-:W-:Y:S01]  /*2a170*/  ISETP.GE.AND P1, PT, R28, R37, PT ;  /* 0x000000251c00720c */ /* 0x000fe20003f26270 */
[----:B------:R-:W-:Y:S01]  /*2a180*/  BSSY B2, `(.L_x_5314) ;  /* 0x000003c000027945 */ /* 0x000fe20003800000 */
[----:B0-----:R-:W-:Y:S02]  /*2a190*/  CS2R R26, SRZ ;  /* 0x00000000001a7805 */ /* 0x001fe4000001ff00 */
        /* <DEDUP_REMOVED lines=10> */
[----:B------:R-:W-:Y:S06]  /*2a240*/  @P1 BRA `(.L_x_5315) ;  /* 0x0000000000bc1947 */ /* 0x000fec0003800000 */
[----:B-----5:R-:W-:Y:S02]  /*2a250*/  IADD3 R13, P1, R14, R12, RZ ;  /* 0x0000000c0e0d7210 */ /* 0x020fe40007f3e0ff */
[----:B------:R-:W-:Y:S02]  /*2a260*/  CS2R R50, SRZ ;  /* 0x0000000000327805 */ /* 0x000fe4000001ff00 */
[----:B------:R-:W-:Y:S02]  /*2a270*/  IADD3 R9, P2, R4, R6, RZ ;  /* 0x0000000604097210 */ /* 0x000fe40007f5e0ff */
[----:B------:R-:W-:Y:S02]  /*2a280*/  CS2R R46, SRZ ;  /* 0x00000000002e7805 */ /* 0x000fe4000001ff00 */
[----:B------:R-:W-:Y:S01]  /*2a290*/  LOP3.LUT R7, R34, 0x1, RZ, 0xc0, !PT ;  /* 0x0000000122077812 */ /* 0x000fe200078ec0ff */
[----:B------:R-:W-:Y:S01]  /*2a2a0*/  IMAD.X R14, R15, 0x1, R35, P1 ;  /* 0x000000010f0e7824 */ /* 0x000fe200008e0623 */
[----:B------:R-:W-:Y:S01]  /*2a2b0*/  LEA R6, P1, R13, R10, 0x1 ;  /* 0x0000000a0d067211 */ /* 0x000fe200078208ff */
[----:B------:R-:W-:Y:S01]  /*2a2c0*/  IMAD.X R5, R5, 0x1, R41, P2 ;  /* 0x0000000105057824 */ /* 0x000fe200010e0629 */
[----:B------:R-:W-:-:S02]  /*2a2d0*/  LEA R4, P2, R9, R32, 0x1 ;  /* 0x0000002009047211 */ /* 0x000fc400078408ff */
[----:B------:R-:W-:Y:S02]  /*2a2e0*/  CS2R R42, SRZ ;  /* 0x00000000002a7805 */ /* 0x000fe4000001ff00 */
[----:B------:R-:W-:Y:S02]  /*2a2f0*/  ISETP.NE.U32.AND P6, PT, R7, 0x1, PT ;  /* 0x000000010700780c */ /* 0x000fe40003fc5070 */
[----:B------:R-:W-:Y:S02]  /*2a300*/  CS2R R36, SRZ ;  /* 0x0000000000247805 */ /* 0x000fe4000001ff00 */
[----:B------:R-:W-:Y:S02]  /*2a310*/  LEA.HI.X R7, R13, R11, R14, 0x1, P1 ;  /* 0x0000000b0d077211 */ /* 0x000fe400008f0c0e */
[----:B------:R-:W-:Y:S02]  /*2a320*/  CS2R R26, SRZ ;  /* 0x00000000001a7805 */ /* 0x000fe4000001ff00 */
[----:B------:R-:W-:-:S02]  /*2a330*/  LEA.HI.X R5, R9, R33, R5, 0x1, P2 ;  /* 0x0000002109057211 */ /* 0x000fc400010f0c05 */
[----:B------:R-:W-:Y:S02]  /*2a340*/  CS2R R24, SRZ ;  /* 0x0000000000187805 */ /* 0x000fe4000001ff00 */
        /* <DEDUP_REMOVED lines=31> */
.L_x_5315:
[----:B------:R-:W-:Y:S05]  /*2a540*/  BSYNC B2 ;  /* 0x0000000000027941 */ /* 0x000fea0003800000 */
.L_x_5314:
[----:B------:R-:W-:Y:S01]  /*2a550*/  R2UR UR4, R74 ;  /* 0x000000004a0472ca */ /* 0x000fe200000e0000 */
[----:B0----5:R0:W5:Y:S01]  /*2a560*/  LDL R4, [R72] ;  /* 0x0000000048047983 */ /* 0x0211620000100800 */
[----:B------:R-:W-:-:S03]  /*2a570*/  R2UR UR5, R75 ;  /* 0x000000004b0572ca */ /* 0x000fc600000e0000 */
[----:B------:R0:W5:Y:S10]  /*2a580*/  LDL R5, [R72+0x4] ;  /* 0x0000040048057983 */ /* 0x0001740000100800 */
[----:B------:R-:W2:Y:S01]  /*2a590*/  LD.E R6, desc[UR4][R30.64+0x1c] ;  /* 0x00001c041e067980 */ /* 0x000ea2000c101900 */
[----:B------:R-:W-:-:S02]  /*2a5a0*/  IMAD.MOV.U32 R7, RZ, RZ, R54 ;  /* 0x000000ffff077224 */ /* 0x000fc400078e0036 */
        /* <DEDUP_REMOVED lines=89> */
[----:B------:R-:W-:Y:S01]  /*2ab40*/  BSSY B2, `(.L_x_5316) ;  /* 0x000000b000027945 */ /* 0x000fe20003800000 */
[----:B------:R-:W-:-:S02]  /*2ab50*/  PRMT R102, R12, 0x7610, R102 ;  /* 0x000076100c667816 */ /* 0x000fc40000000066 */
[----:B------:R-:W-:Y:S02]  /*2ab60*/  PRMT R112, R7, 0x7610, R112 ;  /* 0x0000761007707816 */ /* 0x000fe40000000070 */
[----:B------:R-:W-:Y:S02]  /*2ab70*/  PRMT R116, R10, 0x7610, R116 ;  /* 0x000076100a747816 */ /* 0x000fe40000000074 */
[----:B------:R-:W-:Y:S02]  /*2ab80*/  PRMT R117, R11, 0x7610, R117 ;  /* 0x000076100b757816 */ /* 0x000fe40000000075 */
[----:B--2---:R-:W-:-:S04]  /*2ab90*/  LOP3.LUT R6, R6, 0x1, RZ, 0xfc, !PT ;  /* 0x0000000106067812 */ /* 0x004fc800078efcff */
[----:B------:R-:W-:Y:S01]  /*2aba0*/  ISETP.NE.AND P1, PT, R6, 0x3, PT ;  /* 0x000000030600780c */ /* 0x000fe20003f25270 */
[----:B------:R-:W-:-:S05]  /*2abb0*/  IMAD.MOV.U32 R6, RZ, RZ, R48 ;  /* 0x000000ffff067224 */ /* 0x000fca00078e0030 */
[----:B------:R-:W-:-:S07]  /*2abc0*/  PRMT R111, R6, 0x7610, R111 ;  /* 0x00007610066f7816 */ /* 0x000fce000000006f */
[----:B0-----:R-:W-:Y:S05]  /*2abd0*/  @!P1 BRA `(.L_x_5317) ;  /* 0x0000000000049947 */ /* 0x001fea0003800000 */
[----:B------:R-:W-:Y:S01]  /*2abe0*/  BPT.TRAP 0x1 ;  /* 0x000000040000795c */ /* 0x000fe20000300000 */
.L_x_5317:
[----:B------:R-:W-:Y:S05]  /*2abf0*/  BSYNC B2 ;  /* 0x0000000000027941 */ /* 0x000fea0003800000 */
.L_x_5316:
[----:B------:R-:W-:Y:S02]  /*2ac00*/  R2UR UR4, R74 ;  /* 0x000000004a0472ca */ /* 0x000fe400000e0000 */
[----:B------:R-:W-:-:S13]  /*2ac10*/  R2UR UR5, R75 ;  /* 0x000000004b0572ca */ /* 0x000fda00000e0000 */
[----:B------:R-:W2:Y:S01]  /*2ac20*/  LD.E.64 R30, desc[UR4][R30.64+0x8] ;  /* 0x000008041e1e7980 */ /* 0x000ea2000c101b00 */
[----:B-----5:R-:W-:Y:S01]  /*2ac30*/  SHF.L.U32 R5, R5, 0x1f, RZ ;  /* 0x0000001f05057819 */ /* 0x020fe200000006ff */
[----:B------:R-:W-:Y:S01]  /*2ac40*/  BSSY B2, `(.L_x_5318) ;  /* 0x0000005000027945 */ /* 0x000fe20003800000 */
[----:B--2---:R-:W-:-:S05]  /*2ac50*/  MOV R7, R30 ;  /* 0x0000001e00077202 */ /* 0x004fca0000000f00 */
[----:B------:R-:W-:-:S04]  /*2ac60*/  IMAD R4, R4, 0x8, R7 ;  /* 0x0000000804047824 */ /* 0x000fc800078e0207 */
[----:B------:R-:W0:Y:S02]  /*2ac70*/  SYNCS.PHASECHK.TRANS64.TRYWAIT P1, [R4+URZ], R5 ;  /* 0x00000005040075a7 */ /* 0x000e24000802017f */
[----:B0-----:R-:W-:Y:S05]  /*2ac80*/  @!P1 BRA `(.L_x_5319) ;  /* 0x0000009800489947 */ /* 0x001fea0003800000 */
.L_x_5410:
[----:B------:R-:W-:Y:S05]  /*2ac90*/  BSYNC B2 ;  /* 0x0000000000027941 */ /* 0x000fea0003800000 */
.L_x_5318:
[----:B------:R-:W2:Y:S01]  /*2aca0*/  LDL.64 R30, [R71+0x30] ;  /* 0x00003000471e7983 */ /* 0x000ea20000100a00 */
[----:B------:R-:W-:Y:S02]  /*2acb0*/  R2UR UR4, R74 ;  /* 0x000000004a0472ca */ /* 0x000fe400000e0000 */
[----:B------:R-:W-:Y:S01]  /*2acc0*/  R2UR UR5, R75 ;  /* 0x000000004b0572ca */ /* 0x000fe200000e0000 */
[----:B0-----:R-:W3:Y:S04]  /*2acd0*/  LDL R4, [R72] ;  /* 0x0000000048047983 */ /* 0x001ee80000100800 */
[----:B------:R-:W4:Y:S04]  /*2ace0*/  LDL.64 R34, [R71+0x38] ;  /* 0x0000380047227983 */ /* 0x000f280000100a00 */
[----:B------:R0:W5:Y:S04]  /*2acf0*/  LDL.64 R32, [R71+0x40] ;  /* 0x0000400047207983 */ /* 0x0001680000100a00 */
[----:B--2---:R-:W2:Y:S01]  /*2ad00*/  LD.E R5, desc[UR4][R30.64+0x8] ;  /* 0x000008041e057980 */ /* 0x004ea2000c101900 */
[----:B---3--:R-:W-:-:S02]  /*2ad10*/  IMAD R4, R4, 0x4800, RZ ;  /* 0x0000480004047824 */ /* 0x008fc400078e02ff */
[----:B------:R-:W-:Y:S01]  /*2ad20*/  IMAD.MOV.U32 R90, RZ, RZ, 0x20 ;  /* 0x00000020ff5a7424 */ /* 0x000fe200078e00ff */
[----:B----4-:R-:W5:Y:S01]  /*2ad30*/  LD.E.64 R34, desc[UR4][R34.64] ;  /* 0x0000000422227980 */ /* 0x010f62000c101b00 */
[----:B------:R-:W-:Y:S01]  /*2ad40*/  UMOV UR4, 0xffffffff ;  /* 0xffffffff00047882 */ /* 0x000fe20000000000 */
[----:B--2---:R-:W-:-:S04]  /*2ad50*/  SHF.R.S32.HI R6, RZ, 0x1f, R5 ;  /* 0x0000001fff067819 */ /* 0x004fc80000011405 */
[----:B------:R-:W-:-:S04]  /*2ad60*/  LEA.HI R7, R6, R5, RZ, 0x2 ;  /* 0x0000000506077211 */ /* 0x000fc800078f10ff */
[--C-:B------:R-:W-:Y:S02]  /*2ad70*/  SHF.R.S32.HI R113, RZ, 0x2, R7.reuse ;  /* 0x00000002ff717819 */ /* 0x100fe40000011407 */
[----:B------:R-:W-:-:S04]  /*2ad80*/  SHF.R.S32.HI R10, RZ, 0x1f, R7 ;  /* 0x0000001fff0a7819 */ /* 0x000fc80000011407 */
[----:B------:R-:W-:-:S04]  /*2ad90*/  LEA.HI R10, R10, R113, RZ, 0x3 ;  /* 0x000000710a0a7211 */ /* 0x000fc800078f18ff */
[----:B------:R-:W-:Y:S02]  /*2ada0*/  LOP3.LUT R12, R10, 0xfffffff8, RZ, 0xc0, !PT ;  /* 0xfffffff80a0c7812 */ /* 0x000fe400078ec0ff */
[----:B------:R-:W-:-:S03]  /*2adb0*/  LOP3.LUT R10, R7, 0x1ffffffc, RZ, 0xc0, !PT ;  /* 0x1ffffffc070a7812 */ /* 0x000fc600078ec0ff */
[----:B------:R-:W-:Y:S02]  /*2adc0*/  IMAD.IADD R12, R113, 0x1, -R12 ;  /* 0x00000001710c7824 */ /* 0x000fe400078e0a0c */
[----:B------:R-:W-:Y:S02]  /*2add0*/  IMAD.IADD R10, R5, 0x1, -R10 ;  /* 0x00000001050a7824 */ /* 0x000fe400078e0a0a */
[----:B------:R-:W-:Y:S02]  /*2ade0*/  IMAD.SHL.U32 R7, R12, 0x40, RZ ;  /* 0x000000400c077824 */ /* 0x000fe400078e00ff */
[----:B------:R-:W-:-:S03]  /*2adf0*/  IMAD.SHL.U32 R87, R10, 0x8, RZ ;  /* 0x000000080a577824 */ /* 0x000fc600078e00ff */
[----:B------:R-:W-:Y:S02]  /*2ae00*/  LOP3.LUT R10, R7, 0x1c0, RZ, 0xc0, !PT ;  /* 0x000001c0070a7812 */ /* 0x000fe400078ec0ff */
[----:B------:R-:W-:Y:S02]  /*2ae10*/  LEA.HI R5, R6, R5, RZ, 0x5 ;  /* 0x0000000506057211 */ /* 0x000fe400078f28ff */
[----:B------:R-:W-:Y:S02]  /*2ae20*/  LOP3.LUT R7, R10, 0x18, R87, 0xf8, !PT ;  /* 0x000000180a077812 */ /* 0x000fe400078ef857 */
[----:B------:R-:W-:Y:S01]  /*2ae30*/  SHF.R.U32.HI R10, RZ, 0x3, R10 ;  /* 0x00000003ff0a7819 */ /* 0x000fe2000001160a */
[----:B------:R-:W-:-:S03]  /*2ae40*/  IMAD.SHL.U32 R5, R5, 0x10, RZ ;  /* 0x0000001005057824 */ /* 0x000fc600078e00ff */
[----:B------:R-:W-:-:S04]  /*2ae50*/  LOP3.LUT R10, R7, R10, RZ, 0x3c, !PT ;  /* 0x0000000a070a7212 */ /* 0x000fc800078e3cff */
[----:B------:R-:W-:Y:S02]  /*2ae60*/  LOP3.LUT R5, R10, 0xfffffe00, R5, 0xf8, !PT ;  /* 0xfffffe000a057812 */ /* 0x000fe400078ef805 */
[----:B------:R-:W-:Y:S02]  /*2ae70*/  LOP3.LUT P1, RZ, R12, 0x4, RZ, 0xc0, !PT ;  /* 0x000000040cff7812 */ /* 0x000fe4000782c0ff */
[----:B------:R-:W-:Y:S02]  /*2ae80*/  IADD3 R91, P2, R4, R5, RZ ;  /* 0x00000005045b7210 */ /* 0x000fe40007f5e0ff */
[----:B------:R-:W-:Y:S02]  /*2ae90*/  SEL R90, R90, 0xffffffe0, !P1 ;  /* 0xffffffe05a5a7807 */ /* 0x000fe40004800000 */
[----:B------:R-:W-:Y:S01]  /*2aea0*/  LEA.HI.X.SX32 R93, R4, RZ, 0x1, P2 ;  /* 0x000000ff045d7211 */ /* 0x000fe200010f0eff */
[----:B0-----:R-:W-:Y:S08]  /*2aeb0*/  BRA.DIV UR4, `(.L_x_5320) ;  /* 0x0000009604d07947 */ /* 0x001ff0000b800000 */
[----:B------:R0:W1:Y:S04]  /*2aec0*/  SHFL.IDX PT, R4, R77, RZ, 0x1c1f ;  /* 0x001c1fff4d047589 */ /* 0x00006800000e0000 */
[----:B------:R0:W2:Y:S02]  /*2aed0*/  SHFL.IDX PT, R10, R86, RZ, 0x1c1f ;  /* 0x001c1fff560a7589 */ /* 0x0000a400000e0000 */
.L_x_5414:
[----:B------:R-:W-:Y:S02]  /*2aee0*/  R2UR UR4, R74 ;  /* 0x000000004a0472ca */ /* 0x000fe400000e0000 */
[----:B------:R-:W-:-:S13]  /*2aef0*/  R2UR UR5, R75 ;  /* 0x000000004b0572ca */ /* 0x000fda00000e0000 */
[----:B------:R-:W3:Y:S01]  /*2af00*/  LD.E R5, desc[UR4][R30.64+0xc] ;  /* 0x00000c041e057980 */ /* 0x000ee2000c101900 */
[C---:B-----5:R-:W-:Y:S01]  /*2af10*/  LEA R40, P2, R91.reuse, R34, 0x1 ;  /* 0x000000225b287211 */ /* 0x060fe200078408ff */
[----:B------:R-:W-:Y:S01]  /*2af20*/  BSSY B2, `(.L_x_5321) ;  /* 0x00001ae000027945 */ /* 0x000fe20003800000 */
[----:B-1----:R-:W-:Y:S02]  /*2af30*/  IMAD.MOV.U32 R11, RZ, RZ, R4 ;  /* 0x000000ffff0b7224 */ /* 0x002fe400078e0004 */
[----:B------:R-:W-:Y:S01]  /*2af40*/  LEA.HI.X R41, R91, R35, R93, 0x1, P2 ;  /* 0x000000235b297211 */ /* 0x000fe200010f0c5d */
[----:B---3--:R-:W-:-:S05]  /*2af50*/  IMAD R5, R2, -0x60, R5 ;  /* 0xffffffa002057824 */ /* 0x008fca00078e0205 */
[----:B------:R-:W-:-:S04]  /*2af60*/  VIMNMX R6, R5, 0x60, PT ;  /* 0x0000006005067848 */ /* 0x000fc80003fe0100 */
[----:B------:R-:W-:-:S13]  /*2af70*/  ISETP.GE.AND P1, PT, R113, R6, PT ;  /* 0x000000067100720c */ /* 0x000fda0003f26270 */
[----:B------:R-:W-:Y:S05]  /*2af80*/  @P1 BRA `(.L_x_5322) ;  /* 0x00000018009c1947 */ /* 0x000fea0003800000 */
[----:B------:R-:W-:Y:S02]  /*2af90*/  R2UR UR4, R74 ;  /* 0x000000004a0472ca */ /* 0x000fe400000e0000 */
[----:B------:R-:W-:-:S13]  /*2afa0*/  R2UR UR5, R75 ;  /* 0x000000004b0572ca */ /* 0x000fda00000e0000 */
[----:B------:R-:W3:Y:S01]  /*2afb0*/  LD.E.U8 R14, desc[UR4][R32.64] ;  /* 0x00000004200e7980 */ /* 0x000ee2000c101100 */
[----:B------:R-:W-:Y:S01]  /*2afc0*/  BSSY B3, `(.L_x_5323) ;  /* 0x0000041000037945 */ /* 0x000fe20003800000 */
[----:B---3--:R-:W-:-:S04]  /*2afd0*/  LOP3.LUT R4, R14, 0x1, RZ, 0xc0, !PT ;  /* 0x000000010e047812 */ /* 0x008fc800078ec0ff */
[----:B------:R-:W-:-:S13]  /*2afe0*/  ISETP.NE.U32.AND P1, PT, R4, 0x1, PT ;  /* 0x000000010400780c */ /* 0x000fda0003f25070 */
[----:B------:R-:W-:Y:S05]  /*2aff0*/  @P1 BRA `(.L_x_5324) ;  /* 0x0000000000f41947 */ /* 0x000fea0003800000 */
[----:B------:R-:W-:Y:S02]  /*2b000*/  R2UR UR4, R74 ;  /* 0x000000004a0472ca */ /* 0x000fe400000e0000 */
[----:B------:R-:W-:-:S13]  /*2b010*/  R2UR UR5, R75 ;  /* 0x000000004b0572ca */ /* 0x000fda00000e0000 */
[----:B------:R-:W3:Y:S01]  /*2b020*/  LD.E.U8 R4, desc[UR4][R30.64+0x18] ;  /* 0x000018041e047980 */ /* 0x000ee2000c101100 */
[----:B------:R-:W-:Y:S01]  /*2b030*/  BSSY B4, `(.L_x_5325) ;  /* 0x0000032000047945 */ /* 0x000fe20003800000 */
[----:B---3--:R-:W-:-:S04]  /*2b040*/  LOP3.LUT R4, R4, 0x1, RZ, 0xc0, !PT ;  /* 0x0000000104047812 */ /* 0x008fc800078ec0ff */
[----:B------:R-:W-:Y:S02]  /*2b050*/  ISETP.NE.U32.AND P1, PT, R4, 0x1, PT ;  /* 0x000000010400780c */ /* 0x000fe40003f25070 */
[----:B------:R1:W5:Y:S11]  /*2b060*/  LD.E.128 R4, desc[UR4][R40.64] ;  /* 0x0000000428047980 */ /* 0x000376000c101d00 */
[----:B-1----:R-:W-:Y:S05]  /*2b070*/  @P1 BRA `(.L_x_5326) ;  /* 0x0000000000b41947 */ /* 0x002fea0003800000 */
[----:B------:R-:W-:Y:S01]  /*2b080*/  SHF.R.U64 R142, R84, 0x10, R85 ;  /* 0x00000010548e7819 */ /* 0x000fe20000001255 */
[----:B-----5:R-:W-:Y:S01]  /*2b090*/  IMAD.U32 R14, R6, 0x10000, RZ ;  /* 0x00010000060e7824 */ /* 0x020fe200078e00ff */
[--C-:B------:R-:W-:Y:S02]  /*2b0a0*/  SHF.R.U64 R84, R88, 0x10, R89.reuse ;  /* 0x0000001058547819 */ /* 0x100fe40000001259 */
[----:B------:R-:W-:Y:S02]  /*2b0b0*/  SHF.R.U32.HI R89, RZ, 0x10, R89 ;  /* 0x00000010ff597819 */ /* 0x000fe40000011659 */
[----:B------:R-:W-:Y:S02]  /*2b0c0*/  PRMT R139, R139, 0x5410, R84 ;  /* 0x000054108b8b7816 */ /* 0x000fe40000000054 */
[----:B------:R-:W-:Y:S02]  /*2b0d0*/  PRMT R141, R141, 0x5410, R142 ;  /* 0x000054108d8d7816 */ /* 0x000fe4000000008e */
[----:B------:R-:W-:-:S02]  /*2b0e0*/  SHF.R.U32.HI R85, RZ, 0x10, R85 ;  /* 0x00000010ff557819 */ /* 0x000fc40000011655 */
[----:B------:R-:W-:Y:S02]  /*2b0f0*/  LOP3.LUT R13, R5, 0xffff0000, RZ, 0xc0, !PT ;  /* 0xffff0000050d7812 */ /* 0x000fe400078ec0ff */
[C---:B------:R-:W-:Y:S01]  /*2b100*/  LOP3.LUT R88, R139.reuse, 0xffff0000, RZ, 0xc0, !PT ;  /* 0xffff00008b587812 */ /* 0x040fe200078ec0ff */
[----:B------:R-:W-:Y:S01]  /*2b110*/  IMAD.U32 R139, R139, 0x10000, RZ ;  /* 0x000100008b8b7824 */ /* 0x000fe200078e00ff */
[----:B------:R-:W-:Y:S02]  /*2b120*/  PRMT R138, R138, 0x5410, R89 ;  /* 0x000054108a8a7816 */ /* 0x000fe40000000059 */
[----:B------:R-:W-:Y:S01]  /*2b130*/  LOP3.LUT R84, R141, 0xffff0000, RZ, 0xc0, !PT ;  /* 0xffff00008d547812 */ /* 0x000fe200078ec0ff */
[----:B------:R-:W-:Y:S01]  /*2b140*/  FMUL.FTZ R142, R13, R88 ;  /* 0x000000580d8e7220 */ /* 0x000fe20000410000 */
[----:B------:R-:W-:Y:S01]  /*2b150*/  PRMT R140, R140, 0x5410, R85 ;  /* 0x000054108c8c7816 */ /* 0x000fe20000000055 */
[----:B------:R-:W-:Y:S01]  /*2b160*/  IMAD.U32 R89, R138, 0x10000, RZ ;  /* 0x000100008a597824 */ /* 0x000fe200078e00ff */
[----:B------:R-:W-:Y:S01]  /*2b170*/  LOP3.LUT R15, R6, 0xffff0000, RZ, 0xc0, !PT ;  /* 0xffff0000060f7812 */ /* 0x000fe200078ec0ff */
[C---:B------:R-:W-:Y:S01]  /*2b180*/  IMAD.U32 R6, R7.reuse, 0x10000, RZ ;  /* 0x0001000007067824 */ /* 0x040fe200078e00ff */
[----:B------:R-:W-:Y:S01]  /*2b190*/  LOP3.LUT R12, R7, 0xffff0000, RZ, 0xc0, !PT ;  /* 0xffff0000070c7812 */ /* 0x000fe200078ec0ff */
[----:B------:R-:W-:-:S02]  /*2b1a0*/  IMAD.U32 R7, R5, 0x10000, RZ ;  /* 0x0001000005077824 */ /* 0x000fc400078e00ff */
[-C--:B------:R-:W-:Y:S01]  /*2b1b0*/  FMUL.FTZ R13, R13, R84.reuse ;  /* 0x000000540d0d7220 */ /* 0x080fe20000410000 */
[----:B------:R-:W-:Y:S02]  /*2b1c0*/  IMAD.U32 R85, R140, 0x10000, RZ ;  /* 0x000100008c557824 */ /* 0x000fe400078e00ff */
[----:B------:R-:W-:Y:S01]  /*2b1d0*/  FMUL.FTZ R145, R15, R89 ;  /* 0x000000590f917220 */ /* 0x000fe20000410000 */
[C---:B------:R-:W-:Y:S01]  /*2b1e0*/  FFMA.FTZ R142, R7.reuse, R84, -R142 ;  /* 0x00000054078e7223 */ /* 0x040fe2000001088e */
[----:B------:R-:W-:Y:S01]  /*2b1f0*/  FFMA.FTZ R143, R7, R88, R13 ;  /* 0x00000058078f7223 */ /* 0x000fe2000001000d */
[----:B------:R-:W-:Y:S02]  /*2b200*/  IMAD.U32 R5, R4, 0x10000, RZ ;  /* 0x0001000004057824 */ /* 0x000fe400078e00ff */
[-C--:B------:R-:W-:Y:S01]  /*2b210*/  FMUL.FTZ R15, R15, R85.reuse ;  /* 0x000000550f0f7220 */ /* 0x080fe20000410000 */
[----:B------:R-:W-:Y:S01]  /*2b220*/  LOP3.LUT R13, R138, 0xffff0000, RZ, 0xc0, !PT ;  /* 0xffff00008a0d7812 */ /* 0x000fe200078ec0ff */
[----:B------:R-:W-:Y:S01]  /*2b230*/  FFMA.FTZ R145, R14, R85, -R145 ;  /* 0x000000550e917223 */ /* 0x000fe20000010891 */
[----:B------:R-:W-:Y:S01]  /*2b240*/  LOP3.LUT R7, R140, 0xffff0000, RZ, 0xc0, !PT ;  /* 0xffff00008c077812 */ /* 0x000fe200078ec0ff */
[----:B------:R-:W-:Y:S01]  /*2b250*/  IMAD.U32 R141, R141, 0x10000, RZ ;  /* 0x000100008d8d7824 */ /* 0x000fe200078e00ff */
[----:B------:R-:W-:Y:S01]  /*2b260*/  LOP3.LUT R4, R4, 0xffff0000, RZ, 0xc0, !PT ;  /* 0xffff000004047812 */ /* 0x000fe200078ec0ff */
[----:B------:R-:W-:Y:S01]  /*2b270*/  FFMA.FTZ R14, R14, R89, R15 ;  /* 0x000000590e0e7223 */ /* 0x000fe2000001000f */
[C---:B------:R-:W-:Y:S01]  /*2b280*/  FMUL.FTZ R15, R12.reuse, R13 ;  /* 0x0000000d0c0f7220 */ /* 0x040fe20000410000 */
[----:B------:R-:W-:Y:S01]  /*2b290*/  FMUL.FTZ R84, R12, R7 ;  /* 0x000000070c547220 */ /* 0x000fe20000410000 */
[----:B------:R-:W-:Y:S01]  /*2b2a0*/  F2FP.BF16.F32.PACK_AB R142, R143, R142 ;  /* 0x0000008e8f8e723e */ /* 0x000fe200000010ff */
        /* <DEDUP_REMOVED lines=8> */
[----:B------:R-:W-:Y:S01]  /*2b330*/  F2FP.BF16.F32.PACK_AB R4, R5, R12 ;  /* 0x0000000c0504723e */ /* 0x000fe200000010ff */
[----:B------:R-:W-:-:S07]  /*2b340*/  IMAD.MOV.U32 R5, RZ, RZ, R142 ;  /* 0x000000ffff057224 */ /* 0x000fce00078e008e */
.L_x_5326:
[----:B------:R-:W-:Y:S05]  /*2b350*/  BSYNC B4 ;  /* 0x0000000000047941 */ /* 0x000fea0003800000 */
.L_x_5325:
[C---:B------:R-:W-:Y:S01]  /*2b360*/  R2UR UR4, R74.reuse ;  /* 0x000000004a0472ca */ /* 0x040fe200000e0000 */
[----:B--2---:R-:W-:Y:S01]  /*2b370*/  IMAD.WIDE R12, R87, 0x2, R10 ;  /* 0x00000002570c7825 */ /* 0x004fe200078e020a */
[C---:B------:R-:W-:Y:S02]  /*2b380*/  R2UR UR5, R75.reuse ;  /* 0x000000004b0572ca */ /* 0x040fe400000e0000 */
[----:B------:R-:W-:Y:S02]  /*2b390*/  R2UR UR6, R74 ;  /* 0x000000004a0672ca */ /* 0x000fe400000e0000 */
[----:B------:R-:W-:-:S09]  /*2b3a0*/  R2UR UR7, R75 ;  /* 0x000000004b0772ca */ /* 0x000fd200000e0000 */
[----:B-----5:R1:W-:Y:S04]  /*2b3b0*/  ST.E.128 desc[UR4][R12.64], R4 ;  /* 0x000000040c007985 */ /* 0x0203e8000c101d04 */
[----:B------:R1:W5:Y:S02]  /*2b3c0*/  LD.E.U8 R14, desc[UR6][R32.64] ;  /* 0x00000006200e7980 */ /* 0x000364000c101100 */
.L_x_5324:
[----:B------:R-:W-:Y:S05]  /*2b3d0*/  BSYNC B3 ;  /* 0x0000000000037941 */ /* 0x000fea0003800000 */
.L_x_5323:
[----:B-----5:R-:W-:Y:S01]  /*2b3e0*/  LOP3.LUT P1, RZ, R14, 0x2, RZ, 0xc0, !PT ;  /* 0x000000020eff7812 */ /* 0x020fe2000782c0ff */
[----:B------:R-:W-:-:S12]  /*2b3f0*/  BSSY B3, `(.L_x_5327) ;  /* 0x0000047000037945 */ /* 0x000fd80003800000 */
[----:B------:R-:W-:Y:S05]  /*2b400*/  @!P1 BRA `(.L_x_5328) ;  /* 0x0000000400149947 */ /* 0x000fea0003800000 */
[----:B------:R-:W-:Y:S02]  /*2b410*/  R2UR UR4, R74 ;  /* 0x000000004a0472ca */ /* 0x000fe400000e0000 */
[----:B------:R-:W-:-:S13]  /*2b420*/  R2UR UR5, R75 ;  /* 0x000000004b0572ca */ /* 0x000fda00000e0000 */
[----:B-1----:R-:W3:Y:S01]  /*2b430*/  LD.E.U8 R7, desc[UR4][R30.64+0x18] ;  /* 0x000018041e077980 */ /* 0x002ee2000c101100 */
[----:B------:R-:W-:Y:S01]  /*2b440*/  IADD3 R5, P1, R90, R91, RZ ;  /* 0x0000005b5a057210 */ /* 0x000fe20007f3e0ff */
[----:B------:R-:W-:-:S03]  /*2b450*/  VIADD R12, R87, 0x20 ;  /* 0x00000020570c7836 */ /* 0x000fc60000000000 */
[----:B------:R-:W-:Y:S02]  /*2b460*/  LEA.HI.X.SX32 R6, R90, R93, 0x1, P1 ;  /* 0x0000005d5a067211 */ /* 0x000fe400008f0eff */
[----:B------:R-:W-:-:S04]  /*2b470*/  LEA R4, P2, R5, R34, 0x1 ;  /* 0x0000002205047211 */ /* 0x000fc800078408ff */
[----:B------:R-:W-:Y:S01]  /*2b480*/  LEA.HI.X R5, R5, R35, R6, 0x1, P2 ;  /* 0x0000002305057211 */ /* 0x000fe200010f0c06 */
[----:B------:R-:W-:Y:S01]  /*2b490*/  BSSY B4, `(.L_x_5329) ;  /* 0x0000034000047945 */ /* 0x000fe20003800000 */
[----:B---3--:R-:W-:Y:S02]  /*2b4a0*/  LOP3.LUT P1, RZ, R7, 0x2, RZ, 0xc0, !PT ;  /* 0x0000000207ff7812 */ /* 0x008fe4000782c0ff */
[----:B------:R-:W-:-:S04]  /*2b4b0*/  SHF.R.S32.HI R7, RZ, 0x1f, R12 ;  /* 0x0000001fff077819 */ /* 0x000fc8000001140c */
[----:B------:R-:W-:Y:S02]  /*2b4c0*/  LEA.HI R12, R7, R12, RZ, 0x3 ;  /* 0x0000000c070c7211 */ /* 0x000fe400078f18ff */
[----:B------:R-:W5:Y:S05]  /*2b4d0*/  LD.E.128 R4, desc[UR4][R4.64] ;  /* 0x0000000404047980 */ /* 0x000f6a000c101d00 */
[----:B------:R-:W-:Y:S05]  /*2b4e0*/  @!P1 BRA `(.L_x_5330) ;  /* 0x0000000000b89947 */ /* 0x000fea0003800000 */
[--C-:B------:R-:W-:Y:S01]  /*2b4f0*/  SHF.R.U64 R85, R80, 0x10, R81.reuse ;  /* 0x0000001050557819 */ /* 0x100fe20000001251 */
[----:B-----5:R-:W-:Y:S01]  /*2b500*/  IMAD.U32 R13, R6, 0x10000, RZ ;  /* 0x00010000060d7824 */ /* 0x020fe200078e00ff */
[----:B------:R-:W-:Y:S01]  /*2b510*/  SHF.R.U32.HI R84, RZ, 0x10, R81 ;  /* 0x00000010ff547819 */ /* 0x000fe20000011651 */
[----:B------:R-:W-:Y:S01]  /*2b520*/  IMAD.U32 R15, R7, 0x10000, RZ ;  /* 0x00010000070f7824 */ /* 0x000fe200078e00ff */
[--C-:B------:R-:W-:Y:S02]  /*2b530*/  SHF.R.U64 R81, R82, 0x10, R83.reuse ;  /* 0x0000001052517819 */ /* 0x100fe40000001253 */
[----:B------:R-:W-:Y:S02]  /*2b540*/  SHF.R.U32.HI R82, RZ, 0x10, R83 ;  /* 0x00000010ff527819 */ /* 0x000fe40000011653 */
[----:B------:R-:W-:Y:S02]  /*2b550*/  PRMT R135, R135, 0x5410, R84 ;  /* 0x0000541087877816 */ /* 0x000fe40000000054 */
[----:B------:R-:W-:-:S02]  /*2b560*/  PRMT R137, R137, 0x5410, R82 ;  /* 0x0000541089897816 */ /* 0x000fc40000000052 */
[----:B------:R-:W-:Y:S01]  /*2b570*/  LOP3.LUT R14, R6, 0xffff0000, RZ, 0xc0, !PT ;  /* 0xffff0000060e7812 */ /* 0x000fe200078ec0ff */
[----:B------:R-:W-:Y:S01]  /*2b580*/  IMAD.U32 R82, R135, 0x10000, RZ ;  /* 0x0001000087527824 */ /* 0x000fe200078e00ff */
[----:B------:R-:W-:Y:S01]  /*2b590*/  PRMT R134, R134, 0x5410, R85 ;  /* 0x0000541086867816 */ /* 0x000fe20000000055 */
[----:B------:R-:W-:Y:S01]  /*2b5a0*/  IMAD.U32 R84, R137, 0x10000, RZ ;  /* 0x0001000089547824 */ /* 0x000fe200078e00ff */
[----:B------:R-:W-:Y:S01]  /*2b5b0*/  PRMT R136, R136, 0x5410, R81 ;  /* 0x0000541088887816 */ /* 0x000fe20000000051 */
        /* <DEDUP_REMOVED lines=14> */
[----:B------:R-:W-:Y:S01]  /*2b6a0*/  LOP3.LUT R4, R4, 0xffff0000, RZ, 0xc0, !PT ;  /* 0xffff000004047812 */ /* 0x000fe200078ec0ff */
[----:B------:R-:W-:Y:S01]  /*2b6b0*/  FMUL.FTZ R14, R80, R137 ;  /* 0x00000089500e7220 */ /* 0x000fe20000410000 */
[----:B------:R-:W-:-:S02]  /*2b6c0*/  IMAD.U32 R136, R136, 0x10000, RZ ;  /* 0x0001000088887824 */ /* 0x000fc400078e00ff */
[----:B------:R-:W-:Y:S01]  /*2b6d0*/  FMUL.FTZ R80, R80, R135 ;  /* 0x0000008750507220 */ /* 0x000fe20000410000 */
[----:B------:R-:W-:Y:S02]  /*2b6e0*/  IMAD.U32 R134, R134, 0x10000, RZ ;  /* 0x0001000086867824 */ /* 0x000fe400078e00ff */
[C---:B------:R-:W-:Y:S01]  /*2b6f0*/  FFMA.FTZ R85, R6.reuse, R81, -R85 ;  /* 0x0000005106557223 */ /* 0x040fe20000010855 */
[----:B------:R-:W-:Y:S01]  /*2b700*/  FFMA.FTZ R88, R6, R83, R88 ;  /* 0x0000005306587223 */ /* 0x000fe20000010058 */
[C---:B------:R-:W-:Y:S01]  /*2b710*/  FFMA.FTZ R14, R15.reuse, R135, -R14 ;  /* 0x000000870f0e7223 */ /* 0x040fe2000001080e */
[C---:B------:R-:W-:Y:S01]  /*2b720*/  FMUL.FTZ R6, R4.reuse, R136 ;  /* 0x0000008804067220 */ /* 0x040fe20000410000 */
[----:B------:R-:W-:Y:S01]  /*2b730*/  FMUL.FTZ R7, R4, R134 ;  /* 0x0000008604077220 */ /* 0x000fe20000410000 */
[----:B------:R-:W-:Y:S01]  /*2b740*/  FFMA.FTZ R15, R15, R137, R80 ;  /* 0x000000890f0f7223 */ /* 0x000fe20000010050 */
[----:B------:R-:W-:Y:S01]  /*2b750*/  F2FP.BF16.F32.PACK_AB R13, R13, R138 ;  /* 0x0000008a0d0d723e */ /* 0x000fe200000010ff */
[C---:B------:R-:W-:Y:S01]  /*2b760*/  FFMA.FTZ R6, R5.reuse, R134, -R6 ;  /* 0x0000008605067223 */ /* 0x040fe20000010806 */
[----:B------:R-:W-:Y:S01]  /*2b770*/  FFMA.FTZ R7, R5, R136, R7 ;  /* 0x0000008805077223 */ /* 0x000fe20000010007 */
[----:B------:R-:W-:-:S02]  /*2b780*/  F2FP.BF16.F32.PACK_AB R5, R88, R85 ;  /* 0x000000555805723e */ /* 0x000fc400000010ff */
[----:B------:R-:W-:Y:S02]  /*2b790*/  F2FP.BF16.F32.PACK_AB R14, R15, R14 ;  /* 0x0000000e0f0e723e */ /* 0x000fe400000010ff */
[----:B------:R-:W-:Y:S01]  /*2b7a0*/  F2FP.BF16.F32.PACK_AB R4, R7, R6 ;  /* 0x000000060704723e */ /* 0x000fe200000010ff */
[----:B------:R-:W-:Y:S02]  /*2b7b0*/  IMAD.MOV.U32 R6, RZ, RZ, R13 ;  /* 0x000000ffff067224 */ /* 0x000fe400078e000d */
[----:B------:R-:W-:-:S07]  /*2b7c0*/  IMAD.MOV.U32 R7, RZ, RZ, R14 ;  /* 0x000000ffff077224 */ /* 0x000fce00078e000e */
.L_x_5330:
[----:B------:R-:W-:Y:S05]  /*2b7d0*/  BSYNC B4 ;  /* 0x0000000000047941 */ /* 0x000fea0003800000 */
.L_x_5329:
[C---:B------:R-:W-:Y:S02]  /*2b7e0*/  R2UR UR4, R74.reuse ;  /* 0x000000004a0472ca */ /* 0x040fe400000e0000 */
[C---:B------:R-:W-:Y:S02]  /*2b7f0*/  R2UR UR5, R75.reuse ;  /* 0x000000004b0572ca */ /* 0x040fe400000e0000 */
[----:B------:R-:W-:Y:S02]  /*2b800*/  R2UR UR6, R74 ;  /* 0x000000004a0672ca */ /* 0x000fe400000e0000 */
[----:B------:R-:W-:Y:S02]  /*2b810*/  R2UR UR7, R75 ;  /* 0x000000004b0772ca */ /* 0x000fe400000e0000 */
[----:B------:R-:W-:-:S05]  /*2b820*/  LOP3.LUT R13, R12, 0xfffffff8, RZ, 0xc0, !PT ;  /* 0xfffffff80c0d7812 */ /* 0x000fca00078ec0ff */
[----:B--2---:R-:W-:-:S05]  /*2b830*/  IMAD.WIDE R12, R13, 0x2, R10 ;  /* 0x000000020d0c7825 */ /* 0x004fca00078e020a */
[----:B-----5:R3:W-:Y:S04]  /*2b840*/  ST.E.128 desc[UR4][R12.64], R4 ;  /* 0x000000040c007985 */ /* 0x0207e8000c101d04 */
[----:B------:R3:W5:Y:S02]  /*2b850*/  LD.E.U8 R14, desc[UR6][R32.64] ;  /* 0x00000006200e7980 */ /* 0x000764000c101100 */
.L_x_5328:
[----:B------:R-:W-:Y:S05]  /*2b860*/  BSYNC B3 ;  /* 0x0000000000037941 */ /* 0x000fea0003800000 */
.L_x_5327:
[----:B-----5:R-:W-:Y:S01]  /*2b870*/  LOP3.LUT P1, RZ, R14, 0x4, RZ, 0xc0, !PT ;  /* 0x000000040eff7812 */ /* 0x020fe2000782c0ff */
[----:B------:R-:W-:-:S12]  /*2b880*/  BSSY B3, `(.L_x_5331) ;  /* 0x0000043000037945 */ /* 0x000fd80003800000 */
[----:B------:R-:W-:Y:S05]  /*2b890*/  @!P1 BRA `(.L_x_5332) ;  /* 0x0000000400049947 */ /* 0x000fea0003800000 */
[----:B------:R-:W-:Y:S02]  /*2b8a0*/  R2UR UR4, R74 ;  /* 0x000000004a0472ca */ /* 0x000fe400000e0000 */
[----:B------:R-:W-:-:S13]  /*2b8b0*/  R2UR UR5, R75 ;  /* 0x000000004b0572ca */ /* 0x000fda00000e0000 */
[----:B-1-3--:R-:W3:Y:S01]  /*2b8c0*/  LD.E.U8 R4, desc[UR4][R30.64+0x18] ;  /* 0x000018041e047980 */ /* 0x00aee2000c101100 */
[----:B------:R-:W-:-:S05]  /*2b8d0*/  VIADD R12, R87, 0x40 ;  /* 0x00000040570c7836 */ /* 0x000fca0000000000 */
[----:B------:R-:W-:Y:S01]  /*2b8e0*/  SHF.R.S32.HI R5, RZ, 0x1f, R12 ;  /* 0x0000001fff057819 */ /* 0x000fe2000001140c */
[----:B------:R-:W-:Y:S03]  /*2b8f0*/  BSSY B4, `(.L_x_5333) ;  /* 0x0000033000047945 */ /* 0x000fe60003800000 */
[----:B------:R-:W-:Y:S02]  /*2b900*/  LEA.HI R12, R5, R12, RZ, 0x3 ;  /* 0x0000000c050c7211 */ /* 0x000fe400078f18ff */
[----:B---3--:R-:W-:Y:S02]  /*2b910*/  LOP3.LUT P1, RZ, R4, 0x4, RZ, 0xc0, !PT ;  /* 0x0000000404ff7812 */ /* 0x008fe4000782c0ff */
[----:B------:R1:W5:Y:S11]  /*2b920*/  LD.E.128 R4, desc[UR4][R40.64+0x3000] ;  /* 0x0030000428047980 */ /* 0x000376000c101d00 */
[----:B-1----:R-:W-:Y:S05]  /*2b930*/  @!P1 BRA `(.L_x_5334) ;  /* 0x0000000000b89947 */ /* 0x002fea0003800000 */
[----:B------:R-:W-:Y:S01]  /*2b940*/  SHF.R.U64 R81, R78, 0x10, R79 ;  /* 0x000000104e517819 */ /* 0x000fe2000000124f */
[----:B-----5:R-:W-:Y:S01]  /*2b950*/  IMAD.U32 R13, R6, 0x10000, RZ ;  /* 0x00010000060d7824 */ /* 0x020fe200078e00ff */
[----:B------:R-:W-:Y:S01]  /*2b960*/  SHF.R.U32.HI R78, RZ, 0x10, R67 ;  /* 0x00000010ff4e7819 */ /* 0x000fe20000011643 */
[----:B------:R-:W-:Y:S01]  /*2b970*/  IMAD.U32 R15, R7, 0x10000, RZ ;  /* 0x00010000070f7824 */ /* 0x000fe200078e00ff */
[----:B------:R-:W-:Y:S02]  /*2b980*/  SHF.R.U32.HI R80, RZ, 0x10, R79 ;  /* 0x00000010ff507819 */ /* 0x000fe4000001164f */
[----:B------:R-:W-:Y:S02]  /*2b990*/  PRMT R133, R133, 0x5410, R78 ;  /* 0x0000541085857816 */ /* 0x000fe4000000004e */
[----:B------:R-:W-:Y:S02]  /*2b9a0*/  PRMT R131, R131, 0x5410, R80 ;  /* 0x0000541083837816 */ /* 0x000fe40000000050 */
[----:B------:R-:W-:Y:S01]  /*2b9b0*/  SHF.R.U64 R79, R66, 0x10, R67 ;  /* 0x00000010424f7819 */ /* 0x000fe20000001243 */
[----:B------:R-:W-:Y:S01]  /*2b9c0*/  IMAD.U32 R80, R133, 0x10000, RZ ;  /* 0x0001000085507824 */ /* 0x000fe200078e00ff */
[----:B------:R-:W-:Y:S01]  /*2b9d0*/  LOP3.LUT R14, R6, 0xffff0000, RZ, 0xc0, !PT ;  /* 0xffff0000060e7812 */ /* 0x000fe200078ec0ff */
[----:B------:R-:W-:Y:S01]  /*2b9e0*/  IMAD.U32 R78, R131, 0x10000, RZ ;  /* 0x00010000834e7824 */ /* 0x000fe200078e00ff */
[----:B------:R-:W-:Y:S01]  /*2b9f0*/  PRMT R130, R130, 0x5410, R81 ;  /* 0x0000541082827816 */ /* 0x000fe20000000051 */
[----:B------:R-:W-:Y:S01]  /*2ba00*/  IMAD.U32 R6, R5, 0x10000, RZ ;  /* 0x0001000005067824 */ /* 0x000fe200078e00ff */
[----:B------:R-:W-:Y:S01]  /*2ba10*/  PRMT R132, R132, 0x5410, R79 ;  /* 0x0000541084847816 */ /* 0x000fe2000000004f */
[C---:B------:R-:W-:Y:S01]  /*2ba20*/  FMUL.FTZ R84, R14.reuse, R80 ;  /* 0x000000500e547220 */ /* 0x040fe20000410000 */
[----:B------:R-:W-:Y:S01]  /*2ba30*/  LOP3.LUT R66, R7, 0xffff0000, RZ, 0xc0, !PT ;  /* 0xffff000007427812 */ /* 0x000fe200078ec0ff */
[-C--:B------:R-:W-:Y:S01]  /*2ba40*/  FMUL.FTZ R14, R14, R78.reuse ;  /* 0x0000004e0e0e7220 */ /* 0x080fe20000410000 */
[----:B------:R-:W-:Y:S01]  /*2ba50*/  LOP3.LUT R7, R5, 0xffff0000, RZ, 0xc0, !PT ;  /* 0xffff000005077812 */ /* 0x000fe200078ec0ff */
[C---:B------:R-:W-:Y:S01]  /*2ba60*/  FFMA.FTZ R84, R13.reuse, R78, -R84 ;  /* 0x0000004e0d547223 */ /* 0x040fe20000010854 */
[----:B------:R-:W-:Y:S01]  /*2ba70*/  LOP3.LUT R79, R132, 0xffff0000, RZ, 0xc0, !PT ;  /* 0xffff0000844f7812 */ /* 0x000fe200078ec0ff */
[----:B------:R-:W-:Y:S01]  /*2ba80*/  IMAD.U32 R5, R4, 0x10000, RZ ;  /* 0x0001000004057824 */ /* 0x000fe200078e00ff */
        /* <DEDUP_REMOVED lines=25> */
.L_x_5334:
[----:B------:R-:W-:Y:S05]  /*2bc20*/  BSYNC B4 ;  /* 0x0000000000047941 */ /* 0x000fea0003800000 */
.L_x_5333:
        /* <DEDUP_REMOVED lines=8> */
.L_x_5332:
[----:B------:R-:W-:Y:S05]  /*2bcb0*/  BSYNC B3 ;  /* 0x0000000000037941 */ /* 0x000fea0003800000 */
.L_x_5331:
[----:B-----5:R-:W-:Y:S01]  /*2bcc0*/  LOP3.LUT P1, RZ, R14, 0x8, RZ, 0xc0, !PT ;  /* 0x000000080eff7812 */ /* 0x020fe2000782c0ff */
[----:B------:R-:W-:-:S12]  /*2bcd0*/  BSSY B3, `(.L_x_5335) ;  /* 0x0000048000037945 */ /* 0x000fd80003800000 */
[----:B------:R-:W-:Y:S05]  /*2bce0*/  @!P1 BRA `(.L_x_5336) ;  /* 0x0000000400189947 */ /* 0x000fea0003800000 */
[----:B------:R-:W-:Y:S02]  /*2bcf0*/  R2UR UR4, R74 ;  /* 0x000000004a0472ca */ /* 0x000fe400000e0000 */
[----:B------:R-:W-:-:S13]  /*2bd00*/  R2UR UR5, R75 ;  /* 0x000000004b0572ca */ /* 0x000fda00000e0000 */
[----:B-1-34-:R-:W3:Y:S01]  /*2bd10*/  LD.E.U8 R12, desc[UR4][R30.64+0x18] ;  /* 0x000018041e0c7980 */ /* 0x01aee2000c101100 */
[----:B------:R-:W-:Y:S02]  /*2bd20*/  VIADD R4, R90, 0x1800 ;  /* 0x000018005a047836 */ /* 0x000fe40000000000 */
[----:B------:R-:W-:-:S03]  /*2bd30*/  VIADD R6, R87, 0x60 ;  /* 0x0000006057067836 */ /* 0x000fc60000000000 */
[----:B------:R-:W-:-:S04]  /*2bd40*/  IADD3 R5, P1, R4, R91, RZ ;  /* 0x0000005b04057210 */ /* 0x000fc80007f3e0ff */
[----:B------:R-:W-:Y:S02]  /*2bd50*/  LEA.HI.X.SX32 R7, R4, R93, 0x1, P1 ;  /* 0x0000005d04077211 */ /* 0x000fe400008f0eff */
[----:B------:R-:W-:-:S04]  /*2bd60*/  LEA R4, P2, R5, R34, 0x1 ;  /* 0x0000002205047211 */ /* 0x000fc800078408ff */
[----:B------:R-:W-:Y:S02]  /*2bd70*/  LEA.HI.X R5, R5, R35, R7, 0x1, P2 ;  /* 0x0000002305057211 */ /* 0x000fe400010f0c07 */
[----:B------:R-:W-:Y:S01]  /*2bd80*/  SHF.R.S32.HI R7, RZ, 0x1f, R6 ;  /* 0x0000001fff077819 */ /* 0x000fe20000011406 */
[----:B------:R-:W-:Y:S03]  /*2bd90*/  BSSY B4, `(.L_x_5337) ;  /* 0x0000033000047945 */ /* 0x000fe60003800000 */
[----:B------:R-:W-:Y:S02]  /*2bda0*/  LEA.HI R66, R7, R6, RZ, 0x3 ;  /* 0x0000000607427211 */ /* 0x000fe400078f18ff */
[----:B------:R-:W5:Y:S01]  /*2bdb0*/  LD.E.128 R4, desc[UR4][R4.64] ;  /* 0x0000000404047980 */ /* 0x000f62000c101d00 */
[----:B---3--:R-:W-:-:S13]  /*2bdc0*/  LOP3.LUT P1, RZ, R12, 0x8, RZ, 0xc0, !PT ;  /* 0x000000080cff7812 */ /* 0x008fda000782c0ff */
        /* <DEDUP_REMOVED lines=9> */
[----:B------:R-:W-:Y:S01]  /*2be60*/  PRMT R128, R128, 0x5410, R63 ;  /* 0x0000541080807816 */ /* 0x000fe2000000003f */
[----:B------:R-:W-:Y:S01]  /*2be70*/  IMAD.U32 R63, R127, 0x10000, RZ ;  /* 0x000100007f3f7824 */ /* 0x000fe200078e00ff */
[----:B------:R-:W-:Y:S01]  /*2be80*/  LOP3.LUT R13, R6, 0xffff0000, RZ, 0xc0, !PT ;  /* 0xffff0000060d7812 */ /* 0x000fe200078ec0ff */
[----:B------:R-:W-:Y:S01]  /*2be90*/  IMAD.U32 R65, R129, 0x10000, RZ ;  /* 0x0001000081417824 */ /* 0x000fe200078e00ff */
[----:B------:R-:W-:Y:S01]  /*2bea0*/  LOP3.LUT R15, R7, 0xffff0000, RZ, 0xc0, !PT ;  /* 0xffff0000070f7812 */ /* 0x000fe200078ec0ff */
[----:B------:R-:W-:Y:S01]  /*2beb0*/  IMAD.U32 R6, R5, 0x10000, RZ ;  /* 0x0001000005067824 */ /* 0x000fe200078e00ff */
[----:B------:R-:W-:Y:S01]  /*2bec0*/  PRMT R126, R126, 0x5410, R67 ;  /* 0x000054107e7e7816 */ /* 0x000fe20000000043 */
[----:B------:R-:W-:Y:S01]  /*2bed0*/  FMUL.FTZ R79, R13, R65 ;  /* 0x000000410d4f7220 */ /* 0x000fe20000410000 */
[----:B------:R-:W-:Y:S01]  /*2bee0*/  LOP3.LUT R7, R5, 0xffff0000, RZ, 0xc0, !PT ;  /* 0xffff000005077812 */ /* 0x000fe200078ec0ff */
[-C--:B------:R-:W-:Y:S01]  /*2bef0*/  FMUL.FTZ R13, R13, R63.reuse ;  /* 0x0000003f0d0d7220 */ /* 0x080fe20000410000 */
[----:B------:R-:W-:Y:S01]  /*2bf00*/  LOP3.LUT R64, R128, 0xffff0000, RZ, 0xc0, !PT ;  /* 0xffff000080407812 */ /* 0x000fe200078ec0ff */
[----:B------:R-:W-:Y:S01]  /*2bf10*/  IMAD.U32 R5, R4, 0x10000, RZ ;  /* 0x0001000004057824 */ /* 0x000fe200078e00ff */
[----:B------:R-:W-:Y:S01]  /*2bf20*/  LOP3.LUT R62, R126, 0xffff0000, RZ, 0xc0, !PT ;  /* 0xffff00007e3e7812 */ /* 0x000fe200078ec0ff */
[----:B------:R-:W-:Y:S01]  /*2bf30*/  FFMA.FTZ R79, R12, R63, -R79 ;  /* 0x0000003f0c4f7223 */ /* 0x000fe2000001084f */
[----:B------:R-:W-:Y:S01]  /*2bf40*/  LOP3.LUT R129, R129, 0xffff0000, RZ, 0xc0, !PT ;  /* 0xffff000081817812 */ /* 0x000fe200078ec0ff */
[----:B------:R-:W-:Y:S01]  /*2bf50*/  FMUL.FTZ R67, R7, R64 ;  /* 0x0000004007437220 */ /* 0x000fe20000410000 */
[----:B------:R-:W-:Y:S01]  /*2bf60*/  LOP3.LUT R127, R127, 0xffff0000, RZ, 0xc0, !PT ;  /* 0xffff00007f7f7812 */ /* 0x000fe200078ec0ff */
[-C--:B------:R-:W-:Y:S01]  /*2bf70*/  FMUL.FTZ R7, R7, R62.reuse ;  /* 0x0000003e07077220 */ /* 0x080fe20000410000 */
[----:B------:R-:W-:Y:S01]  /*2bf80*/  LOP3.LUT R4, R4, 0xffff0000, RZ, 0xc0, !PT ;  /* 0xffff000004047812 */ /* 0x000fe200078ec0ff */
[----:B------:R-:W-:Y:S01]  /*2bf90*/  FFMA.FTZ R67, R6, R62, -R67 ;  /* 0x0000003e06437223 */ /* 0x000fe20000010843 */
[----:B------:R-:W-:Y:S01]  /*2bfa0*/  FFMA.FTZ R12, R12, R65, R13 ;  /* 0x000000410c0c7223 */ /* 0x000fe2000001000d */
[----:B------:R-:W-:-:S02]  /*2bfb0*/  IMAD.U32 R128, R128, 0x10000, RZ ;  /* 0x0001000080807824 */ /* 0x000fc400078e00ff */
[C---:B------:R-:W-:Y:S01]  /*2bfc0*/  FMUL.FTZ R13, R15.reuse, R129 ;  /* 0x000000810f0d7220 */ /* 0x040fe20000410000 */
[----:B------:R-:W-:Y:S02]  /*2bfd0*/  IMAD.U32 R126, R126, 0x10000, RZ ;  /* 0x000100007e7e7824 */ /* 0x000fe400078e00ff */
[-C--:B------:R-:W-:Y:S01]  /*2bfe0*/  FMUL.FTZ R62, R15, R127.reuse ;  /* 0x0000007f0f3e7220 */ /* 0x080fe20000410000 */
[----:B------:R-:W-:Y:S01]  /*2bff0*/  FFMA.FTZ R64, R6, R64, R7 ;  /* 0x0000004006407223 */ /* 0x000fe20000010007 */
        /* <DEDUP_REMOVED lines=8> */
[----:B------:R-:W-:Y:S01]  /*2c080*/  F2FP.BF16.F32.PACK_AB R4, R7, R6 ;  /* 0x000000060704723e */ /* 0x000fe200000010ff */
[----:B------:R-:W-:Y:S01]  /*2c090*/  IMAD.MOV.U32 R6, RZ, RZ, R12 ;  /* 0x000000ffff067224 */ /* 0x000fe200078e000c */
[----:B------:R-:W-:Y:S01]  /*2c0a0*/  F2FP.BF16.F32.PACK_AB R5, R64, R67 ;  /* 0x000000434005723e */ /* 0x000fe200000010ff */
[----:B------:R-:W-:-:S07]  /*2c0b0*/  IMAD.MOV.U32 R7, RZ, RZ, R13 ;  /* 0x000000ffff077224 */ /* 0x000fce00078e000d */
.L_x_5338:
[----:B------:R-:W-:Y:S05]  /*2c0c0*/  BSYNC B4 ;  /* 0x0000000000047941 */ /* 0x000fea0003800000 */
.L_x_5337:
        /* <DEDUP_REMOVED lines=8> */
.L_x_5336:
[----:B------:R-:W-:Y:S05]  /*2c150*/  BSYNC B3 ;  /* 0x0000000000037941 */ /* 0x000fea0003800000 */
.L_x_5335:
[----:B-----5:R-:W-:Y:S01]  /*2c160*/  LOP3.LUT P1, RZ, R14, 0x10, RZ, 0xc0, !PT ;  /* 0x000000100eff7812 */ /* 0x020fe2000782c0ff */
[----:B------:R-:W-:-:S12]  /*2c170*/  BSSY B3, `(.L_x_5339) ;  /* 0x0000043000037945 */ /* 0x000fd80003800000 */
[----:B------:R-:W-:Y:S05]  /*2c180*/  @!P1 BRA `(.L_x_5340) ;  /* 0x0000000400049947 */ /* 0x000fea0003800000 */
[----:B------:R-:W-:Y:S02]  /*2c190*/  R2UR UR4, R74 ;  /* 0x000000004a0472ca */ /* 0x000fe400000e0000 */
[----:B------:R-:W-:-:S13]  /*2c1a0*/  R2UR UR5, R75 ;  /* 0x000000004b0572ca */ /* 0x000fda00000e0000 */
[----:B-1-34-:R-:W3:Y:S01]  /*2c1b0*/  LD.E.U8 R5, desc[UR4][R30.64+0x18] ;  /* 0x000018041e057980 */ /* 0x01aee2000c101100 */
[----:B------:R-:W-:Y:S01]  /*2c1c0*/  VIADD R4, R87, 0x80 ;  /* 0x0000008057047836 */ /* 0x000fe20000000000 */
[----:B------:R-:W-:Y:S01]  /*2c1d0*/  BSSY B4, `(.L_x_5341) ;  /* 0x0000034000047945 */ /* 0x000fe20003800000 */
[----:B---3--:R-:W-:-:S03]  /*2c1e0*/  LOP3.LUT P1, RZ, R5, 0x10, RZ, 0xc0, !PT ;  /* 0x0000001005ff7812 */ /* 0x008fc6000782c0ff */
[----:B------:R-:W-:-:S04]  /*2c1f0*/  SHF.R.S32.HI R5, RZ, 0x1f, R4 ;  /* 0x0000001fff057819 */ /* 0x000fc80000011404 */
[----:B------:R-:W-:Y:S02]  /*2c200*/  LEA.HI R62, R5, R4, RZ, 0x3 ;  /* 0x00000004053e7211 */ /* 0x000fe400078f18ff */
[----:B------:R1:W5:Y:S04]  /*2c210*/  LD.E.128 R4, desc[UR4][R40.64+0x6000] ;  /* 0x0060000428047980 */ /* 0x000368000c101d00 */
[----:B------:R-:W-:Y:S05]  /*2c220*/  @!P1 BRA `(.L_x_5342) ;  /* 0x0000000000b89947 */ /* 0x000fea0003800000 */
[----:B------:R-:W-:Y:S01]  /*2c230*/  SHF.R.U64 R58, R58, 0x10, R59 ;  /* 0x000000103a3a7819 */ /* 0x000fe2000000123b */
[----:B-----5:R-:W-:Y:S01]  /*2c240*/  IMAD.U32 R14, R7, 0x10000, RZ ;  /* 0x00010000070e7824 */ /* 0x020fe200078e00ff */
[----:B------:R-:W-:Y:S01]  /*2c250*/  SHF.R.U64 R60, R60, 0x10, R61 ;  /* 0x000000103c3c7819 */ /* 0x000fe2000000123d */
[----:B------:R-:W-:Y:S01]  /*2c260*/  IMAD.U32 R12, R6, 0x10000, RZ ;  /* 0x00010000060c7824 */ /* 0x000fe200078e00ff */
[----:B------:R-:W-:Y:S02]  /*2c270*/  SHF.R.U32.HI R59, RZ, 0x10, R59 ;  /* 0x00000010ff3b7819 */ /* 0x000fe4000001163b */
[----:B------:R-:W-:Y:S02]  /*2c280*/  SHF.R.U32.HI R61, RZ, 0x10, R61 ;  /* 0x00000010ff3d7819 */ /* 0x000fe4000001163d */
[----:B------:R-:W-:Y:S02]  /*2c290*/  PRMT R123, R123, 0x5410, R58 ;  /* 0x000054107b7b7816 */ /* 0x000fe4000000003a */
[----:B------:R-:W-:-:S02]  /*2c2a0*/  PRMT R125, R125, 0x5410, R60 ;  /* 0x000054107d7d7816 */ /* 0x000fc4000000003c */
[----:B------:R-:W-:Y:S02]  /*2c2b0*/  PRMT R122, R122, 0x5410, R59 ;  /* 0x000054107a7a7816 */ /* 0x000fe4000000003b */
[----:B------:R-:W-:Y:S02]  /*2c2c0*/  LOP3.LUT R15, R7, 0xffff0000, RZ, 0xc0, !PT ;  /* 0xffff0000070f7812 */ /* 0x000fe400078ec0ff */
[----:B------:R-:W-:Y:S01]  /*2c2d0*/  PRMT R124, R124, 0x5410, R61 ;  /* 0x000054107c7c7816 */ /* 0x000fe2000000003d */
[----:B------:R-:W-:Y:S01]  /*2c2e0*/  IMAD.U32 R61, R122, 0x10000, RZ ;  /* 0x000100007a3d7824 */ /* 0x000fe200078e00ff */
[----:B------:R-:W-:Y:S02]  /*2c2f0*/  LOP3.LUT R7, R5, 0xffff0000, RZ, 0xc0, !PT ;  /* 0xffff000005077812 */ /* 0x000fe400078ec0ff */
[----:B------:R-:W-:Y:S01]  /*2c300*/  LOP3.LUT R60, R123, 0xffff0000, RZ, 0xc0, !PT ;  /* 0xffff00007b3c7812 */ /* 0x000fe200078ec0ff */
[----:B------:R-:W-:Y:S01]  /*2c310*/  IMAD.U32 R59, R124, 0x10000, RZ ;  /* 0x000100007c3b7824 */ /* 0x000fe200078e00ff */
[----:B------:R-:W-:Y:S01]  /*2c320*/  LOP3.LUT R58, R125, 0xffff0000, RZ, 0xc0, !PT ;  /* 0xffff00007d3a7812 */ /* 0x000fe200078ec0ff */
[----:B------:R-:W-:Y:S01]  /*2c330*/  IMAD.U32 R123, R123, 0x10000, RZ ;  /* 0x000100007b7b7824 */ /* 0x000fe200078e00ff */
[----:B------:R-:W-:Y:S01]  /*2c340*/  LOP3.LUT R13, R6, 0xffff0000, RZ, 0xc0, !PT ;  /* 0xffff0000060d7812 */ /* 0x000fe200078ec0ff */
[----:B------:R-:W-:-:S02]  /*2c350*/  IMAD.U32 R6, R5, 0x10000, RZ ;  /* 0x0001000005067824 */ /* 0x000fc400078e00ff */
[C---:B------:R-:W-:Y:S01]  /*2c360*/  FMUL.FTZ R63, R7.reuse, R60 ;  /* 0x0000003c073f7220 */ /* 0x040fe20000410000 */
[C---:B------:R-:W-:Y:S02]  /*2c370*/  IMAD.U32 R5, R4.reuse, 0x10000, RZ ;  /* 0x0001000004057824 */ /* 0x040fe400078e00ff */
[-C--:B------:R-:W-:Y:S01]  /*2c380*/  FMUL.FTZ R7, R7, R58.reuse ;  /* 0x0000003a07077220 */ /* 0x080fe20000410000 */
[----:B------:R-:W-:Y:S01]  /*2c390*/  LOP3.LUT R4, R4, 0xffff0000, RZ, 0xc0, !PT ;  /* 0xffff000004047812 */ /* 0x000fe200078ec0ff */
[C---:B------:R-:W-:Y:S01]  /*2c3a0*/  FMUL.FTZ R65, R13.reuse, R61 ;  /* 0x0000003d0d417220 */ /* 0x040fe20000410000 */
[----:B------:R-:W-:Y:S01]  /*2c3b0*/  LOP3.LUT R122, R122, 0xffff0000, RZ, 0xc0, !PT ;  /* 0xffff00007a7a7812 */ /* 0x000fe200078ec0ff */
[-C--:B------:R-:W-:Y:S01]  /*2c3c0*/  FMUL.FTZ R13, R13, R59.reuse ;  /* 0x0000003b0d0d7220 */ /* 0x080fe20000410000 */
[----:B------:R-:W-:Y:S01]  /*2c3d0*/  LOP3.LUT R124, R124, 0xffff0000, RZ, 0xc0, !PT ;  /* 0xffff00007c7c7812 */ /* 0x000fe200078ec0ff */
[----:B------:R-:W-:Y:S02]  /*2c3e0*/  IMAD.U32 R125, R125, 0x10000, RZ ;  /* 0x000100007d7d7824 */ /* 0x000fe400078e00ff */
[C---:B------:R-:W-:Y:S01]  /*2c3f0*/  FFMA.FTZ R63, R6.reuse, R58, -R63 ;  /* 0x0000003a063f7223 */ /* 0x040fe2000001083f */
[----:B------:R-:W-:Y:S01]  /*2c400*/  FFMA.FTZ R60, R6, R60, R7 ;  /* 0x0000003c063c7223 */ /* 0x000fe20000010007 */
[----:B------:R-:W-:Y:S01]  /*2c410*/  FFMA.FTZ R65, R12, R59, -R65 ;  /* 0x0000003b0c417223 */ /* 0x000fe20000010841 */
[----:B------:R-:W-:Y:S01]  /*2c420*/  FMUL.FTZ R6, R4, R123 ;  /* 0x0000007b04067220 */ /* 0x000fe20000410000 */
[----:B------:R-:W-:Y:S01]  /*2c430*/  FFMA.FTZ R12, R12, R61, R13 ;  /* 0x0000003d0c0c7223 */ /* 0x000fe2000001000d */
        /* <DEDUP_REMOVED lines=13> */
.L_x_5342:
[----:B------:R-:W-:Y:S05]  /*2c510*/  BSYNC B4 ;  /* 0x0000000000047941 */ /* 0x000fea0003800000 */
.L_x_5341:
        /* <DEDUP_REMOVED lines=8> */
.L_x_5340:
[----:B------:R-:W-:Y:S05]  /*2c5a0*/  BSYNC B3 ;  /* 0x0000000000037941 */ /* 0x000fea0003800000 */
.L_x_5339:
[----:B-----5:R-:W-:-:S13]  /*2c5b0*/  LOP3.LUT P1, RZ, R14, 0x20, RZ, 0xc0, !PT ;  /* 0x000000200eff7812 */ /* 0x020fda000782c0ff */
[----:B------:R-:W-:Y:S05]  /*2c5c0*/  @!P1 BRA `(.L_x_5322) ;  /* 0x00000004000c9947 */ /* 0x000fea0003800000 */
[----:B------:R-:W-:Y:S02]  /*2c5d0*/  R2UR UR4, R74 ;  /* 0x000000004a0472ca */ /* 0x000fe400000e0000 */
[----:B------:R-:W-:-:S13]  /*2c5e0*/  R2UR UR5, R75 ;  /* 0x000000004b0572ca */ /* 0x000fda00000e0000 */
[----:B-1234-:R-:W2:Y:S01]  /*2c5f0*/  LD.E.U8 R13, desc[UR4][R30.64+0x18] ;  /* 0x000018041e0d7980 */ /* 0x01eea2000c101100 */
[----:B------:R-:W-:-:S05]  /*2c600*/  VIADD R4, R90, 0x3000 ;  /* 0x000030005a047836 */ /* 0x000fca0000000000 */
[----:B------:R-:W-:-:S04]  /*2c610*/  IADD3 R5, P1, R4, R91, RZ ;  /* 0x0000005b04057210 */ /* 0x000fc80007f3e0ff */
[----:B------:R-:W-:Y:S02]  /*2c620*/  LEA.HI.X.SX32 R6, R4, R93, 0x1, P1 ;  /* 0x0000005d04067211 */ /* 0x000fe400008f0eff */
[----:B------:R-:W-:-:S04]  /*2c630*/  LEA R4, P1, R5, R34, 0x1 ;  /* 0x0000002205047211 */ /* 0x000fc800078208ff */
[----:B------:R-:W-:Y:S01]  /*2c640*/  LEA.HI.X R5, R5, R35, R6, 0x1, P1 ;  /* 0x0000002305057211 */ /* 0x000fe200008f0c06 */
[----:B------:R-:W-:Y:S01]  /*2c650*/  VIADD R12, R87, 0xa0 ;  /* 0x000000a0570c7836 */ /* 0x000fe20000000000 */
[----:B------:R-:W-:Y:S04]  /*2c660*/  BSSY B3, `(.L_x_5343) ;  /* 0x0000034000037945 */ /* 0x000fe80003800000 */
[----:B------:R-:W5:Y:S01]  /*2c670*/  LD.E.128 R4, desc[UR4][R4.64] ;  /* 0x0000000404047980 */ /* 0x000f62000c101d00 */
[----:B--2---:R-:W-:Y:S02]  /*2c680*/  LOP3.LUT P1, RZ, R13, 0x20, RZ, 0xc0, !PT ;  /* 0x000000200dff7812 */ /* 0x004fe4000782c0ff */
[----:B------:R-:W-:-:S04]  /*2c690*/  SHF.R.S32.HI R13, RZ, 0x1f, R12 ;  /* 0x0000001fff0d7819 */ /* 0x000fc8000001140c */
[----:B------:R-:W-:-:S07]  /*2c6a0*/  LEA.HI R58, R13, R12, RZ, 0x3 ;  /* 0x0000000c0d3a7211 */ /* 0x000fce00078f18ff */
        /* <DEDUP_REMOVED lines=24> */
[C---:B------:R-:W-:Y:S01]  /*2c830*/  FMUL.FTZ R59, R7.reuse, R56 ;  /* 0x00000038073b7220 */ /* 0x040fe20000410000 */
[----:B------:R-:W-:Y:S01]  /*2c840*/  LOP3.LUT R118, R118, 0xffff0000, RZ, 0xc0, !PT ;  /* 0xffff000076767812 */ /* 0x000fe200078ec0ff */
[-C--:B------:R-:W-:Y:S01]  /*2c850*/  FMUL.FTZ R7, R7, R54.reuse ;  /* 0x0000003607077220 */ /* 0x080fe20000410000 */
[----:B------:R-:W-:Y:S01]  /*2c860*/  LOP3.LUT R4, R4, 0xffff0000, RZ, 0xc0, !PT ;  /* 0xffff000004047812 */ /* 0x000fe200078ec0ff */
[----:B------:R-:W-:Y:S01]  /*2c870*/  FFMA.FTZ R59, R6, R54, -R59 ;  /* 0x00000036063b7223 */ /* 0x000fe2000001083b */
[----:B------:R-:W-:Y:S01]  /*2c880*/  FFMA.FTZ R12, R12, R57, R13 ;  /* 0x000000390c0c7223 */ /* 0x000fe2000001000d */
[----:B------:R-:W-:-:S02]  /*2c890*/  IMAD.U32 R120, R120, 0x10000, RZ ;  /* 0x0001000078787824 */ /* 0x000fc400078e00ff */
[----:B------:R-:W-:Y:S01]  /*2c8a0*/  FMUL.FTZ R13, R15, R121 ;  /* 0x000000790f0d7220 */ /* 0x000fe20000410000 */
[----:B------:R-:W-:Y:S02]  /*2c8b0*/  IMAD.U32 R119, R119, 0x10000, RZ ;  /* 0x0001000077777824 */ /* 0x000fe400078e00ff */
[----:B------:R-:W-:Y:S01]  /*2c8c0*/  FMUL.FTZ R54, R15, R118 ;  /* 0x000000760f367220 */ /* 0x000fe20000410000 */
[----:B------:R-:W-:Y:S01]  /*2c8d0*/  FFMA.FTZ R56, R6, R56, R7 ;  /* 0x0000003806387223 */ /* 0x000fe20000010007 */
        /* <DEDUP_REMOVED lines=12> */
.L_x_5344:
[----:B------:R-:W-:Y:S05]  /*2c9a0*/  BSYNC B3 ;  /* 0x0000000000037941 */ /* 0x000fea0003800000 */
.L_x_5343:
[----:B------:R-:W-:Y:S02]  /*2c9b0*/  R2UR UR4, R74 ;  /* 0x000000004a0472ca */ /* 0x000fe400000e0000 */
[----:B------:R-:W-:Y:S02]  /*2c9c0*/  R2UR UR5, R75 ;  /* 0x000000004b0572ca */ /* 0x000fe400000e0000 */
[----:B------:R-:W-:-:S05]  /*2c9d0*/  LOP3.LUT R13, R58, 0xfffffff8, RZ, 0xc0, !PT ;  /* 0xfffffff83a0d7812 */ /* 0x000fca00078ec0ff */
[----:B------:R-:W-:-:S06]  /*2c9e0*/  IMAD.WIDE R10, R13, 0x2, R10 ;  /* 0x000000020d0a7825 */ /* 0x000fcc00078e020a */
[----:B-----5:R1:W-:Y:S02]  /*2c9f0*/  ST.E.128 desc[UR4][R10.64], R4 ;  /* 0x000000040a007985 */ /* 0x0203e4000c101d04 */
.L_x_5322:
[----:B------:R-:W-:Y:S05]  /*2ca00*/  BSYNC B2 ;  /* 0x0000000000027941 */ /* 0x000fea0003800000 */
.L_x_5321:
[----:B------:R-:W-:-:S03]  /*2ca10*/  UMOV UR4, 0xffffffff ;  /* 0xffffffff00047882 */ /* 0x000fc60000000000 */
[----:B------:R-:W-:Y:S05]  /*2ca20*/  BRA.DIV UR4, `(.L_x_5345) ;  /* 0x0000007e04407947 */ /* 0x000fea000b800000 */
[----:B0-----:R-:W0:Y:S04]  /*2ca30*/  SHFL.IDX PT, R77, R77, 0x1, 0x1c1f ;  /* 0x003c1f004d4d7f89 */ /* 0x001e2800000e0000 */
[----:B------:R0:W0:Y:S02]  /*2ca40*/  SHFL.IDX PT, R14, R86, 0x1, 0x1c1f ;  /* 0x003c1f00560e7f89 */ /* 0x00002400000e0000 */
.L_x_5418:
[----:B------:R-:W-:Y:S02]  /*2ca50*/  R2UR UR4, R74 ;  /* 0x000000004a0472ca */ /* 0x000fe400000e0000 */
[----:B------:R-:W-:-:S13]  /*2ca60*/  R2UR UR5, R75 ;  /* 0x000000004b0572ca */ /* 0x000fda00000e0000 */
[----:B-1234-:R-:W2:Y:S01]  /*2ca70*/  LD.E R5, desc[UR4][R30.64+0xc] ;  /* 0x00000c041e057980 */ /* 0x01eea2000c101900 */
[----:B------:R-:W-:Y:S02]  /*2ca80*/  VIADD R4, R113, 0x40 ;  /* 0x0000004071047836 */ /* 0x000fe40000000000 */
[----:B0-----:R-:W-:Y:S02]  /*2ca90*/  IMAD.MOV.U32 R15, RZ, RZ, R77 ;  /* 0x000000ffff0f7224 */ /* 0x001fe400078e004d */
[----:B--2---:R-:W-:-:S05]  /*2caa0*/  IMAD R5, R2, -0x60, R5 ;  /* 0xffffffa002057824 */ /* 0x004fca00078e0205 */
[----:B------:R-:W-:-:S04]  /*2cab0*/  VIMNMX R5, R5, 0x60, PT ;  /* 0x0000006005057848 */ /* 0x000fc80003fe0100 */
[----:B------:R-:W-:-:S13]  /*2cac0*/  ISETP.GE.AND P1, PT, R4, R5, PT ;  /* 0x000000050400720c */ /* 0x000fda0003f26270 */
[----:B------:R-:W-:Y:S05]  /*2cad0*/  @P1 BRA `(.L_x_5346) ;  /* 0x0000007800541947 */ /* 0x000fea0003800000 */
[----:B------:R-:W-:Y:S02]  /*2cae0*/  R2UR UR4, R74 ;  /* 0x000000004a0472ca */ /* 0x000fe400000e0000 */
[----:B------:R-:W-:-:S13]  /*2caf0*/  R2UR UR5, R75 ;  /* 0x000000004b0572ca */ /* 0x000fda00000e0000 */
[----:B------:R-:W2:Y:S01]  /*2cb00*/  LD.E.U8 R12, desc[UR4][R32.64] ;  /* 0x00000004200c7980 */ /* 0x000ea2000c101100 */
[----:B------:R-:W-:Y:S01]  /*2cb10*/  BSSY B2, `(.L_x_5347) ;  /* 0x0000042000027945 */ /* 0x000fe20003800000 */
[----:B--2---:R-:W-:-:S04]  /*2cb20*/  LOP3.LUT R4, R12, 0x1, RZ, 0xc0, !PT ;  /* 0x000000010c047812 */ /* 0x004fc800078ec0ff */
[----:B------:R-:W-:-:S13]  /*2cb30*/  ISETP.NE.U32.AND P1, PT, R4, 0x1, PT ;  /* 0x000000010400780c */ /* 0x000fda0003f25070 */
[----:B------:R-:W-:Y:S05]  /*2cb40*/  @P1 BRA `(.L_x_5348) ;  /* 0x0000000000f81947 */ /* 0x000fea0003800000 */
[----:B------:R-:W-:Y:S02]  /*2cb50*/  R2UR UR4, R74 ;  /* 0x000000004a0472ca */ /* 0x000fe400000e0000 */
[----:B------:R-:W-:-:S13]  /*2cb60*/  R2UR UR5, R75 ;  /* 0x000000004b0572ca */ /* 0x000fda00000e0000 */
[----:B------:R-:W2:Y:S01]  /*2cb70*/  LD.E.U8 R4, desc[UR4][R30.64+0x18] ;  /* 0x000018041e047980 */ /* 0x000ea2000c101100 */
[----:B------:R-:W-:Y:S01]  /*2cb80*/  BSSY B3, `(.L_x_5349) ;  /* 0x0000033000037945 */ /* 0x000fe20003800000 */
[----:B--2---:R-:W-:-:S04]  /*2cb90*/  LOP3.LUT R4, R4, 0x1, RZ, 0xc0, !PT ;  /* 0x0000000104047812 */ /* 0x004fc800078ec0ff */
[----:B------:R-:W-:Y:S02]  /*2cba0*/  ISETP.NE.U32.AND P1, PT, R4, 0x1, PT ;  /* 0x000000010400780c */ /* 0x000fe40003f25070 */
[----:B------:R0:W5:Y:S11]  /*2cbb0*/  LD.E.128 R4, desc[UR4][R40.64+0x2000] ;  /* 0x0020000428047980 */ /* 0x000176000c101d00 */
[----:B0-----:R-:W-:Y:S05]  /*2cbc0*/  @P1 BRA `(.L_x_5350) ;  /* 0x0000000000b81947 */ /* 0x001fea0003800000 */
        /* <DEDUP_REMOVED lines=46> */
.L_x_5350:
[----:B------:R-:W-:Y:S05]  /*2ceb0*/  BSYNC B3 ;  /* 0x0000000000037941 */ /* 0x000fea0003800000 */
.L_x_5349:
[C---:B------:R-:W-:Y:S01]  /*2cec0*/  R2UR UR4, R74.reuse ;  /* 0x000000004a0472ca */ /* 0x040fe200000e0000 */
[----:B------:R-:W-:Y:S01]  /*2ced0*/  IMAD.WIDE R10, R87, 0x2, R14 ;  /* 0x00000002570a7825 */ /* 0x000fe200078e020e */
[C---:B------:R-:W-:Y:S02]  /*2cee0*/  R2UR UR5, R75.reuse ;  /* 0x000000004b0572ca */ /* 0x040fe400000e0000 */
[----:B------:R-:W-:Y:S02]  /*2cef0*/  R2UR UR6, R74 ;  /* 0x000000004a0672ca */ /* 0x000fe400000e0000 */
[----:B------:R-:W-:-:S09]  /*2cf00*/  R2UR UR7, R75 ;  /* 0x000000004b0772ca */ /* 0x000fd200000e0000 */
[----:B-----5:R0:W-:Y:S04]  /*2cf10*/  ST.E.128 desc[UR4][R10.64], R4 ;  /* 0x000000040a007985 */ /* 0x0201e8000c101d04 */
[----:B------:R0:W5:Y:S02]  /*2cf20*/  LD.E.U8 R12, desc[UR6][R32.64] ;  /* 0x00000006200c7980 */ /* 0x000164000c101100 */
.L_x_5348:
[----:B------:R-:W-:Y:S05]  /*2cf30*/  BSYNC B2 ;  /* 0x0000000000027941 */ /* 0x000fea0003800000 */
.L_x_5347:
[----:B-----5:R-:W-:Y:S01]  /*2cf40*/  LOP3.LUT P1, RZ, R12, 0x2, RZ, 0xc0, !PT ;  /* 0x000000020cff7812 */ /* 0x020fe2000782c0ff */
[----:B------:R-:W-:-:S12]  /*2cf50*/  BSSY B2, `(.L_x_5351) ;  /* 0x0000048000027945 */ /* 0x000fd80003800000 */
[----:B------:R-:W-:Y:S05]  /*2cf60*/  @!P1 BRA `(.L_x_5352) ;  /* 0x0000000400189947 */ /* 0x000fea0003800000 */
[----:B------:R-:W-:Y:S02]  /*2cf70*/  R2UR UR4, R74 ;  /* 0x000000004a0472ca */ /* 0x000fe400000e0000 */
[----:B------:R-:W-:-:S13]  /*2cf80*/  R2UR UR5, R75 ;  /* 0x000000004b0572ca */ /* 0x000fda00000e0000 */
[----:B0-----:R-:W2:Y:S01]  /*2cf90*/  LD.E.U8 R10, desc[UR4][R30.64+0x18] ;  /* 0x000018041e0a7980 */ /* 0x001ea2000c101100 */
        /* <DEDUP_REMOVED lines=10> */
[----:B--2---:R-:W-:-:S13]  /*2d040*/  LOP3.LUT P1, RZ, R10, 0x2, RZ, 0xc0, !PT ;  /* 0x000000020aff7812 */ /* 0x004fda000782c0ff */
[----:B------:R-:W-:Y:S05]  /*2d050*/  @!P1 BRA `(.L_x_5354) ;  /* 0x0000000000b89947 */ /* 0x000fea0003800000 */
[----:B------:R-:W-:Y:S01]  /*2d060*/  SHF.R.U64 R50, R46, 0x10, R47 ;  /* 0x000000102e327819 */ /* 0x000fe2000000122f */
[----:B-----5:R-:W-:Y:S01]  /*2d070*/  IMAD.U32 R12, R7, 0x10000, RZ ;  /* 0x00010000070c7824 */ /* 0x020fe200078e00ff */
[--C-:B------:R-:W-:Y:S01]  /*2d080*/  SHF.R.U64 R46, R48, 0x10, R49.reuse ;  /* 0x00000010302e7819 */ /* 0x100fe20000001231 */
        /* <DEDUP_REMOVED lines=43> */
.L_x_5354:
[----:B------:R-:W-:Y:S05]  /*2d340*/  BSYNC B3 ;  /* 0x0000000000037941 */ /* 0x000fea0003800000 */
.L_x_5353:
[C---:B------:R-:W-:Y:S02]  /*2d350*/  R2UR UR4, R74.reuse ;  /* 0x000000004a0472ca */ /* 0x040fe400000e0000 */
[C---:B------:R-:W-:Y:S02]  /*2d360*/  R2UR UR5, R75.reuse ;  /* 0x000000004b0572ca */ /* 0x040fe400000e0000 */
[----:B------:R-:W-:Y:S02]  /*2d370*/  R2UR UR6, R74 ;  /* 0x000000004a0672ca */ /* 0x000fe400000e0000 */
[----:B------:R-:W-:Y:S02]  /*2d380*/  R2UR UR7, R75 ;  /* 0x000000004b0772ca */ /* 0x000fe400000e0000 */
[----:B------:R-:W-:-:S05]  /*2d390*/  LOP3.LUT R11, R52, 0xfffffff8, RZ, 0xc0, !PT ;  /* 0xfffffff8340b7812 */ /* 0x000fca00078ec0ff */
[----:B------:R-:W-:-:S05]  /*2d3a0*/  IMAD.WIDE R10, R11, 0x2, R14 ;  /* 0x000000020b0a7825 */ /* 0x000fca00078e020e */
[----:B-----5:R1:W-:Y:S04]  /*2d3b0*/  ST.E.128 desc[UR4][R10.64], R4 ;  /* 0x000000040a007985 */ /* 0x0203e8000c101d04 */
[----:B------:R1:W5:Y:S02]  /*2d3c0*/  LD.E.U8 R12, desc[UR6][R32.64] ;  /* 0x00000006200c7980 */ /* 0x000364000c101100 */
.L_x_5352:
[----:B------:R-:W-:Y:S05]  /*2d3d0*/  BSYNC B2 ;  /* 0x0000000000027941 */ /* 0x000fea0003800000 */
.L_x_5351:
[----:B-----5:R-:W-:Y:S01]  /*2d3e0*/  LOP3.LUT P1, RZ, R12, 0x4, RZ, 0xc0, !PT ;  /* 0x000000040cff7812 */ /* 0x020fe2000782c0ff */
[----:B------:R-:W-:-:S12]  /*2d3f0*/  BSSY B2, `(.L_x_5355) ;  /* 0x0000043000027945 */ /* 0x000fd80003800000 */
[----:B------:R-:W-:Y:S05]  /*2d400*/  @!P1 BRA `(.L_x_5356) ;  /* 0x0000000400049947 */ /* 0x000fea0003800000 */
[----:B------:R-:W-:Y:S02]  /*2d410*/  R2UR UR4, R74 ;  /* 0x000000004a0472ca */ /* 0x000fe400000e0000 */
[----:B------:R-:W-:-:S13]  /*2d420*/  R2UR UR5, R75 ;  /* 0x000000004b0572ca */ /* 0x000fda00000e0000 */
[----:B01----:R-:W2:Y:S01]  /*2d430*/  LD.E.U8 R5, desc[UR4][R30.64+0x18] ;  /* 0x000018041e057980 */ /* 0x003ea2000c101100 */
[----:B------:R-:W-:Y:S01]  /*2d440*/  VIADD R4, R87, 0x40 ;  /* 0x0000004057047836 */ /* 0x000fe20000000000 */
[----:B------:R-:W-:Y:S01]  /*2d450*/  BSSY B3, `(.L_x_5357) ;  /* 0x0000034000037945 */ /* 0x000fe20003800000 */
[----:B--2---:R-:W-:-:S03]  /*2d460*/  LOP3.LUT P1, RZ, R5, 0x4, RZ, 0xc0, !PT ;  /* 0x0000000405ff7812 */ /* 0x004fc6000782c0ff */
[----:B------:R-:W-:-:S04]  /*2d470*/  SHF.R.S32.HI R5, RZ, 0x1f, R4 ;  /* 0x0000001fff057819 */ /* 0x000fc80000011404 */
[----:B------:R-:W-:Y:S02]  /*2d480*/  LEA.HI R46, R5, R4, RZ, 0x3 ;  /* 0x00000004052e7211 */ /* 0x000fe400078f18ff */
[----:B------:R0:W5:Y:S04]  /*2d490*/  LD.E.128 R4, desc[UR4][R40.64+0x5000] ;  /* 0x0050000428047980 */ /* 0x000168000c101d00 */
        /* <DEDUP_REMOVED lines=47> */
.L_x_5358:
[----:B------:R-:W-:Y:S05]  /*2d790*/  BSYNC B3 ;  /* 0x0000000000037941 */ /* 0x000fea0003800000 */
.L_x_5357:
        /* <DEDUP_REMOVED lines=8> */
.L_x_5356:
[----:B------:R-:W-:Y:S05]  /*2d820*/  BSYNC B2 ;  /* 0x0000000000027941 */ /* 0x000fea0003800000 */
.L_x_5355:
[----:B-----5:R-:W-:Y:S01]  /*2d830*/  LOP3.LUT P1, RZ, R12, 0x8, RZ, 0xc0, !PT ;  /* 0x000000080cff7812 */ /* 0x020fe2000782c0ff */
[----:B------:R-:W-:-:S12]  /*2d840*/  BSSY B2, `(.L_x_5359) ;  /* 0x0000048000027945 */ /* 0x000fd80003800000 */
[----:B------:R-:W-:Y:S05]  /*2d850*/  @!P1 BRA `(.L_x_5360) ;  /* 0x0000000400189947 */ /* 0x000fea0003800000 */
[----:B------:R-:W-:Y:S02]  /*2d860*/  R2UR UR4, R74 ;  /* 0x000000004a0472ca */ /* 0x000fe400000e0000 */
[----:B------:R-:W-:-:S13]  /*2d870*/  R2UR UR5, R75 ;  /* 0x000000004b0572ca */ /* 0x000fda00000e0000 */
[----:B012---:R-:W2:Y:S01]  /*2d880*/  LD.E.U8 R10, desc[UR4][R30.64+0x18] ;  /* 0x000018041e0a7980 */ /* 0x007ea2000c101100 */
        /* <DEDUP_REMOVED lines=58> */
.L_x_5362:
[----:B------:R-:W-:Y:S05]  /*2dc30*/  BSYNC B3 ;  /* 0x0000000000037941 */ /* 0x000fea0003800000 */
.L_x_5361:
        /* <DEDUP_REMOVED lines=8> */
.L_x_5360:
[----:B------:R-:W-:Y:S05]  /*2dcc0*/  BSYNC B2 ;  /* 0x0000000000027941 */ /* 0x000fea0003800000 */
.L_x_5359:
[----:B-----5:R-:W-:Y:S01]  /*2dcd0*/  LOP3.LUT P1, RZ, R12, 0x10, RZ, 0xc0, !PT ;  /* 0x000000100cff7812 */ /* 0x020fe2000782c0ff */
[----:B------:R-:W-:-:S12]  /*2dce0*/  BSSY B2, `(.L_x_5363) ;  /* 0x0000043000027945 */ /* 0x000fd80003800000 */
[----:B------:R-:W-:Y:S05]  /*2dcf0*/  @!P1 BRA `(.L_x_5364) ;  /* 0x0000000400049947 */ /* 0x000fea0003800000 */
[----:B------:R-:W-:Y:S02]  /*2dd00*/  R2UR UR4, R74 ;  /* 0x000000004a0472ca */ /* 0x000fe400000e0000 */
[----:B------:R-:W-:-:S13]  /*2dd10*/  R2UR UR5, R75 ;  /* 0x000000004b0572ca */ /* 0x000fda00000e0000 */
[----:B0123--:R-:W2:Y:S01]  /*2dd20*/  LD.E.U8 R5, desc[UR4][R30.64+0x18] ;  /* 0x000018041e057980 */ /* 0x00fea2000c101100 */
[----:B------:R-:W-:Y:S01]  /*2dd30*/  VIADD R4, R87, 0x80 ;  /* 0x0000008057047836 */ /* 0x000fe20000000000 */
[----:B------:R-:W-:Y:S01]  /*2dd40*/  BSSY B3, `(.L_x_5365) ;  /* 0x0000034000037945 */ /* 0x000fe20003800000 */
[----:B--2---:R-:W-:-:S03]  /*2dd50*/  LOP3.LUT P1, RZ, R5, 0x10, RZ, 0xc0, !PT ;  /* 0x0000001005ff7812 */ /* 0x004fc6000782c0ff */
[----:B------:R-:W-:-:S04]  /*2dd60*/  SHF.R.S32.HI R5, RZ, 0x1f, R4 ;  /* 0x0000001fff057819 */ /* 0x000fc80000011404 */
[----:B------:R-:W-:Y:S02]  /*2dd70*/  LEA.HI R38, R5, R4, RZ, 0x3 ;  /* 0x0000000405267211 */ /* 0x000fe400078f18ff */
[----:B------:R0:W5:Y:S04]  /*2dd80*/  LD.E.128 R4, desc[UR4][R40.64+0x8000] ;  /* 0x0080000428047980 */ /* 0x000168000c101d00 */
        /* <DEDUP_REMOVED lines=47> */
.L_x_5366:
[----:B------:R-:W-:Y:S05]  /*2e080*/  BSYNC B3 ;  /* 0x0000000000037941 */ /* 0x000fea0003800000 */
.L_x_5365:
        /* <DEDUP_REMOVED lines=8> */
.L_x_5364:
[----:B------:R-:W-:Y:S05]  /*2e110*/  BSYNC B2 ;  /* 0x0000000000027941 */ /* 0x000fea0003800000 */
.L_x_5363:
[----:B-----5:R-:W-:-:S13]  /*2e120*/  LOP3.LUT P1, RZ, R12, 0x20, RZ, 0xc0, !PT ;  /* 0x000000200cff7812 */ /* 0x020fda000782c0ff */
[----:B------:R-:W-:Y:S05]  /*2e130*/  @!P1 BRA `(.L_x_5346) ;  /* 0x0000006000bc9947 */ /* 0x000fea0003800000 */
[----:B------:R-:W-:Y:S02]  /*2e140*/  R2UR UR4, R74 ;  /* 0x000000004a0472ca */ /* 0x000fe400000e0000 */
[----:B------:R-:W-:-:S13]  /*2e150*/  R2UR UR5, R75 ;  /* 0x000000004b0572ca */ /* 0x000fda00000e0000 */
[----:B------:R-:W2:Y:S01]  /*2e160*/  LD.E.U8 R30, desc[UR4][R30.64+0x18] ;  /* 0x000018041e1e7980 */ /* 0x000ea2000c101100 */
[----:B------:R-:W-:-:S05]  /*2e170*/  VIADD R90, R90, 0x4000 ;  /* 0x000040005a5a7836 */ /* 0x000fca0000000000 */
[----:B------:R-:W-:-:S04]  /*2e180*/  IADD3 R91, P1, R90, R91, RZ ;  /* 0x0000005b5a5b7210 */ /* 0x000fc80007f3e0ff */
[----:B------:R-:W-:Y:S02]  /*2e190*/  LEA.HI.X.SX32 R90, R90, R93, 0x1, P1 ;  /* 0x0000005d5a5a7211 */ /* 0x000fe400008f0eff */
[----:B01234-:R-:W-:-:S04]  /*2e1a0*/  LEA R4, P1, R91, R34, 0x1 ;  /* 0x000000225b047211 */ /* 0x01ffc800078208ff */
[----:B------:R-:W-:Y:S01]  /*2e1b0*/  LEA.HI.X R5, R91, R35, R90, 0x1, P1 ;  /* 0x000000235b057211 */ /* 0x000fe200008f0c5a */
[----:B------:R-:W-:Y:S01]  /*2e1c0*/  VIADD R87, R87, 0xa0 ;  /* 0x000000a057577836 */ /* 0x000fe20000000000 */
[----:B------:R-:W-:Y:S04]  /*2e1d0*/  BSSY B2, `(.L_x_5367) ;  /* 0x0000034000027945 */ /* 0x000fe80003800000 */
[----:B------:R-:W-:Y:S01]  /*2e1e0*/  SHF.R.S32.HI R10, RZ, 0x1f, R87 ;  /* 0x0000001fff0a7819 */ /* 0x000fe20000011457 */
[----:B------:R-:W5:Y:S03]  /*2e1f0*/  LD.E.128 R4, desc[UR4][R4.64] ;  /* 0x0000000404047980 */ /* 0x000f66000c101d00 */
[----:B------:R-:W-:-:S02]  /*2e200*/  LEA.HI R87, R10, R87, RZ, 0x3 ;  /* 0x000000570a577211 */ /* 0x000fc400078f18ff */
[----:B------:R-:W-:-:S13]  /*2e210*/  LOP3.LUT P1, RZ, R30, 0x20, RZ, 0xc0, !PT ;  /* 0x000000201eff7812 */ /* 0x000fda000782c0ff */
        /* <DEDUP_REMOVED lines=14> */
[C---:B------:R-:W-:Y:S01]  /*2e300*/  LOP3.LUT R24, R95.reuse, 0xffff0000, RZ, 0xc0, !PT ;  /* 0xffff00005f187812 */ /* 0x040fe200078ec0ff */
        /* <DEDUP_REMOVED lines=20> */
[----:B------:R-:W-:Y:S01]  /*2e450*/  FMUL.FTZ R4, R4, R94 ;  /* 0x0000005e04047220 */ /* 0x000fe20000410000 */
[----:B------:R-:W-:Y:S01]  /*2e460*/  FMUL.FTZ R11, R11, R92 ;  /* 0x0000005c0b0b7220 */ /* 0x000fe20000410000 */
        /* <DEDUP_REMOVED lines=10> */
.L_x_5368:
[----:B------:R-:W-:Y:S05]  /*2e510*/  BSYNC B2 ;  /* 0x0000000000027941 */ /* 0x000fea0003800000 */
.L_x_5367:
[----:B------:R-:W-:Y:S02]  /*2e520*/  R2UR UR4, R74 ;  /* 0x000000004a0472ca */ /* 0x000fe400000e0000 */
[----:B------:R-:W-:Y:S02]  /*2e530*/  R2UR UR5, R75 ;  /* 0x000000004b0572ca */ /* 0x000fe400000e0000 */
[----:B------:R-:W-:-:S05]  /*2e540*/  LOP3.LUT R87, R87, 0xfffffff8, RZ, 0xc0, !PT ;  /* 0xfffffff857577812 */ /* 0x000fca00078ec0ff */
[----:B------:R-:W-:-:S06]  /*2e550*/  IMAD.WIDE R14, R87, 0x2, R14 ;  /* 0x00000002570e7825 */ /* 0x000fcc00078e020e */
[----:B-----5:R0:W-:Y:S01]  /*2e560*/  ST.E.128 desc[UR4][R14.64], R4 ;  /* 0x000000040e007985 */ /* 0x0201e2000c101d04 */
[----:B------:R-:W-:Y:S05]  /*2e570*/  BRA `(.L_x_5346) ;  /* 0x0000005c00ac7947 */ /* 0x000fea0003800000 */
.L_x_5311:
[C---:B------:R-:W-:Y:S01]  /*2e580*/  R2UR UR8, R74.reuse ;  /* 0x000000004a0872ca */ /* 0x040fe200000e0000 */
[----:B------:R0:W5:Y:S01]  /*2e590*/  LDL.64 R10, [R71+0x10] ;  /* 0x00001000470a7983 */ /* 0x0001620000100a00 */
[C---:B------:R-:W-:Y:S02]  /*2e5a0*/  R2UR UR9, R75.reuse ;  /* 0x000000004b0972ca */ /* 0x040fe400000e0000 */
[C---:B------:R-:W-:Y:S02]  /*2e5b0*/  R2UR UR10, R74.reuse ;  /* 0x000000004a0a72ca */ /* 0x040fe400000e0000 */
[C---:B------:R-:W-:Y:S02]  /*2e5c0*/  R2UR UR11, R75.reuse ;  /* 0x000000004b0b72ca */ /* 0x040fe400000e0000 */
[----:B------:R-:W-:Y:S02]  /*2e5d0*/  R2UR UR4, R74 ;  /* 0x000000004a0472ca */ /* 0x000fe400000e0000 */
[----:B------:R-:W-:-:S02]  /*2e5e0*/  R2UR UR5, R75 ;  /* 0x000000004b0572ca */ /* 0x000fc400000e0000 */
[C---:B------:R-:W-:Y:S02]  /*2e5f0*/  R2UR UR6, R74.reuse ;  /* 0x000000004a0672ca */ /* 0x040fe400000e0000 */
[----:B------:R-:W-:Y:S01]  /*2e600*/  R2UR UR7, R75 ;  /* 0x000000004b0772ca */ /* 0x000fe200000e0000 */
[----:B-----5:R-:W2:Y:S04]  /*2e610*/  LD.E R4, desc[UR8][R8.64+0x14] ;  /* 0x0000140808047980 */ /* 0x020ea8000c101900 */
[----:B------:R-:W3:Y:S04]  /*2e620*/  LD.E R7, desc[UR10][R8.64+0xc] ;  /* 0x00000c0a08077980 */ /* 0x000ee8000c101900 */
[----:B------:R-:W4:Y:S04]  /*2e630*/  LD.E.64 R14, desc[UR4][R8.64+0xa0] ;  /* 0x0000a004080e7980 */ /* 0x000f28000c101b00 */
[----:B------:R-:W4:Y:S01]  /*2e640*/  LD.E.64 R78, desc[UR6][R8.64+0xc0] ;  /* 0x0000c006084e7980 */ /* 0x000f22000c101b00 */
[----:B------:R-:W-:-:S02]  /*2e650*/  R2UR UR12, R74 ;  /* 0x000000004a0c72ca */ /* 0x000fc400000e0000 */
[----:B------:R-:W-:Y:S01]  /*2e660*/  R2UR UR13, R75 ;  /* 0x000000004b0d72ca */ /* 0x000fe200000e0000 */
[----:B------:R0:W5:Y:S01]  /*2e670*/  LD.E.64 R80, desc[UR6][R8.64+0xa8] ;  /* 0x0000a80608507980 */ /* 0x000162000c101b00 */
[----:B------:R-:W-:Y:S01]  /*2e680*/  SHF.R.S32.HI R87, RZ, 0x1f, R2 ;  /* 0x0000001fff577819 */ /* 0x000fe20000011402 */
[----:B------:R-:W-:Y:S02]  /*2e690*/  BSSY B2, `(.L_x_5369) ;  /* 0x0000053000027945 */ /* 0x000fe40003800000 */
[----:B------:R0:W5:Y:S01]  /*2e6a0*/  LD.E.64 R82, desc[UR8][R8.64+0xb8] ;  /* 0x0000b80808527980 */ /* 0x000162000c101b00 */
[----:B------:R-:W-:Y:S02]  /*2e6b0*/  CS2R R46, SRZ ;  /* 0x00000000002e7805 */ /* 0x000fe4000001ff00 */
[----:B------:R-:W-:Y:S02]  /*2e6c0*/  CS2R R26, SRZ ;  /* 0x00000000001a7805 */ /* 0x000fe4000001ff00 */
[----:B------:R-:W-:-:S02]  /*2e6d0*/  CS2R R24, SRZ ;  /* 0x0000000000187805 */ /* 0x000fc4000001ff00 */
[----:B------:R-:W-:Y:S01]  /*2e6e0*/  CS2R R30, SRZ ;  /* 0x00000000001e7805 */ /* 0x000fe2000001ff00 */
[----:B------:R0:W5:Y:S01]  /*2e6f0*/  LD.E.U8 R90, desc[UR12][R8.64+0x19] ;  /* 0x0000190c085a7980 */ /* 0x000162000c101100 */
        /* <DEDUP_REMOVED lines=18> */
[----:B--2---:R-:W-:Y:S01]  /*2e820*/  SHF.R.S32.HI R5, RZ, 0x1f, R4 ;  /* 0x0000001fff057819 */ /* 0x004fe20000011404 */
[----:B---3--:R-:W-:-:S03]  /*2e830*/  IMAD R7, R2, -0x60, R7 ;  /* 0xffffffa002077824 */ /* 0x008fc600078e0207 */
[----:B------:R-:W-:-:S04]  /*2e840*/  LEA.HI R5, R5, R4, RZ, 0x2 ;  /* 0x0000000405057211 */ /* 0x000fc800078f10ff */
[----:B------:R-:W-:Y:S02]  /*2e850*/  SHF.R.S32.HI R5, RZ, 0x2, R5 ;  /* 0x00000002ff057819 */ /* 0x000fe40000011405 */
[----:B------:R-:W-:-:S04]  /*2e860*/  VIMNMX R7, R7, 0x60, PT ;  /* 0x0000006007077848 */ /* 0x000fc80003fe0100 */
[----:B------:R-:W-:Y:S01]  /*2e870*/  ISETP.GE.AND P1, PT, R5, R7, PT ;  /* 0x000000070500720c */ /* 0x000fe20003f26270 */
[-C--:B----4-:R-:W-:Y:S02]  /*2e880*/  IMAD R13, R15, R2.reuse, RZ ;  /* 0x000000020f0d7224 */ /* 0x090fe400078e02ff */
[-C--:B------:R-:W-:Y:S02]  /*2e890*/  IMAD R15, R79, R2.reuse, RZ ;  /* 0x000000024f0f7224 */ /* 0x080fe400078e02ff */
[----:B------:R-:W-:Y:S02]  /*2e8a0*/  VIADD R4, R5, 0x40 ;  /* 0x0000004005047836 */ /* 0x000fe40000000000 */
[-C--:B------:R-:W-:Y:S02]  /*2e8b0*/  IMAD R85, R14, R87.reuse, R13 ;  /* 0x000000570e557224 */ /* 0x080fe400078e020d */
[----:B------:R-:W-:Y:S01]  /*2e8c0*/  IMAD R87, R78, R87, R15 ;  /* 0x000000574e577224 */ /* 0x000fe200078e020f */
[----:B------:R0:W5:Y:S01]  /*2e8d0*/  LD.E.64 R12, desc[UR4][R8.64+0x98] ;  /* 0x00009804080c7980 */ /* 0x000162000c101b00 */
[----:B------:R-:W-:Y:S01]  /*2e8e0*/  IMAD.WIDE.U32 R14, R14, R2, RZ ;  /* 0x000000020e0e7225 */ /* 0x000fe200078e00ff */
[----:B------:R-:W-:-:S03]  /*2e8f0*/  ISETP.GE.AND P3, PT, R4, R7, PT ;  /* 0x000000070400720c */ /* 0x000fc60003f66270 */
[----:B------:R-:W-:Y:S01]  /*2e900*/  IMAD.WIDE.U32 R78, R78, R2, RZ ;  /* 0x000000024e4e7225 */ /* 0x000fe200078e00ff */
[----:B------:R-:W-:Y:S02]  /*2e910*/  CS2R R6, SRZ ;  /* 0x0000000000067805 */ /* 0x000fe4000001ff00 */
[----:B------:R-:W-:Y:S01]  /*2e920*/  CS2R R4, SRZ ;  /* 0x0000000000047805 */ /* 0x000fe2000001ff00 */
[----:B------:R-:W5:Y:S01]  /*2e930*/  LD.E.64 R8, desc[UR10][R8.64+0xc8] ;  /* 0x0000c80a08087980 */ /* 0x000f62000c101b00 */
[----:B------:R-:W-:Y:S02]  /*2e940*/  IMAD.IADD R91, R15, 0x1, R85 ;  /* 0x000000010f5b7824 */ /* 0x000fe400078e0255 */
[----:B------:R-:W-:Y:S01]  /*2e950*/  IMAD.IADD R87, R79, 0x1, R87 ;  /* 0x000000014f577824 */ /* 0x000fe200078e0257 */
[----:B0-----:R-:W-:Y:S06]  /*2e960*/  @P1 BRA `(.L_x_5370) ;  /* 0x0000000000941947 */ /* 0x001fec0003800000 */
[----:B-----5:R-:W-:Y:S02]  /*2e970*/  LOP3.LUT R4, R90, 0x1, RZ, 0xc0, !PT ;  /* 0x000000015a047812 */ /* 0x020fe400078ec0ff */
[----:B------:R-:W-:Y:S02]  /*2e980*/  CS2R R30, SRZ ;  /* 0x00000000001e7805 */ /* 0x000fe4000001ff00 */
[----:B------:R-:W-:Y:S02]  /*2e990*/  CS2R R28, SRZ ;  /* 0x00000000001c7805 */ /* 0x000fe4000001ff00 */
[----:B------:R-:W-:Y:S02]  /*2e9a0*/  CS2R R26, SRZ ;  /* 0x00000000001a7805 */ /* 0x000fe4000001ff00 */
[----:B------:R-:W-:Y:S02]  /*2e9b0*/  ISETP.NE.U32.AND P4, PT, R4, 0x1, PT ;  /* 0x000000010400780c */ /* 0x000fe40003f85070 */
[----:B------:R-:W-:-:S02]  /*2e9c0*/  CS2R R24, SRZ ;  /* 0x0000000000187805 */ /* 0x000fc4000001ff00 */
[----:B------:R-:W-:Y:S02]  /*2e9d0*/  CS2R R6, SRZ ;  /* 0x0000000000067805 */ /* 0x000fe4000001ff00 */
[----:B------:R-:W-:Y:S02]  /*2e9e0*/  CS2R R4, SRZ ;  /* 0x0000000000047805 */ /* 0x000fe4000001ff00 */
[----:B------:R-:W-:Y:S02]  /*2e9f0*/  R2P PR, R90, 0x6 ;  /* 0x000000065a007804 */ /* 0x000fe40000000000 */
[----:B------:R-:W-:Y:S02]  /*2ea00*/  CS2R R42, SRZ ;  /* 0x00000000002a7805 */ /* 0x000fe4000001ff00 */
[----:B------:R-:W-:Y:S02]  /*2ea10*/  LEA R84, P5, R14, R80, 0x1 ;  /* 0x000000500e547211 */ /* 0x000fe400078a08ff */
[----:B------:R-:W-:-:S02]  /*2ea20*/  CS2R R40, SRZ ;  /* 0x0000000000287805 */ /* 0x000fc4000001ff00 */
[----:B------:R-:W-:Y:S02]  /*2ea30*/  LEA R88, P6, R78, R8, 0x1 ;  /* 0x000000084e587211 */ /* 0x000fe400078c08ff */
[----:B------:R-:W-:Y:S02]  /*2ea40*/  CS2R R38, SRZ ;  /* 0x0000000000267805 */ /* 0x000fe4000001ff00 */
[----:B------:R-:W-:Y:S02]  /*2ea50*/  CS2R R36, SRZ ;  /* 0x0000000000247805 */ /* 0x000fe4000001ff00 */
[----:B------:R-:W-:Y:S02]  /*2ea60*/  CS2R R34, SRZ ;  /* 0x0000000000227805 */ /* 0x000fe4000001ff00 */
[----:B------:R-:W-:Y:S02]  /*2ea70*/  CS2R R32, SRZ ;  /* 0x0000000000207805 */ /* 0x000fe4000001ff00 */
[----:B------:R-:W-:-:S02]  /*2ea80*/  @!P4 R2UR UR4, R74 ;  /* 0x000000004a04c2ca */ /* 0x000fc400000e0000 */
[C---:B------:R-:W-:Y:S02]  /*2ea90*/  @!P4 R2UR UR5, R75.reuse ;  /* 0x000000004b05c2ca */ /* 0x040fe400000e0000 */
[C---:B------:R-:W-:Y:S02]  /*2eaa0*/  @P1 R2UR UR8, R74.reuse ;  /* 0x000000004a0812ca */ /* 0x040fe400000e0000 */
[C---:B------:R-:W-:Y:S02]  /*2eab0*/  @P1 R2UR UR9, R75.reuse ;  /* 0x000000004b0912ca */ /* 0x040fe400000e0000 */
[C---:B------:R-:W-:Y:S02]  /*2eac0*/  @P2 R2UR UR12, R74.reuse ;  /* 0x000000004a0c22ca */ /* 0x040fe400000e0000 */
[----:B------:R-:W-:Y:S02]  /*2ead0*/  @P2 R2UR UR13, R75 ;  /* 0x000000004b0d22ca */ /* 0x000fe400000e0000 */
[----:B------:R-:W-:-:S02]  /*2eae0*/  @!P4 R2UR UR6, R74 ;  /* 0x000000004a06c2ca */ /* 0x000fc400000e0000 */
[C---:B------:R-:W-:Y:S02]  /*2eaf0*/  @!P4 R2UR UR7, R75.reuse ;  /* 0x000000004b07c2ca */ /* 0x040fe400000e0000 */
[C---:B------:R-:W-:Y:S02]  /*2eb00*/  @P1 R2UR UR10, R74.reuse ;  /* 0x000000004a0a12ca */ /* 0x040fe400000e0000 */
[C---:B------:R-:W-:Y:S02]  /*2eb10*/  @P1 R2UR UR11, R75.reuse ;  /* 0x000000004b0b12ca */ /* 0x040fe400000e0000 */
[----:B------:R-:W-:Y:S02]  /*2eb20*/  @P2 R2UR UR14, R74 ;  /* 0x000000004a0e22ca */ /* 0x000fe400000e0000 */
[----:B------:R-:W-:Y:S02]  /*2eb30*/  @P2 R2UR UR15, R75 ;  /* 0x000000004b0f22ca */ /* 0x000fe400000e0000 */
[----:B------:R-:W-:-:S02]  /*2eb40*/  LEA.HI.X R85, R14, R81, R91, 0x1, P5 ;  /* 0x000000510e557211 */ /* 0x000fc400028f0c5b */
[----:B------:R-:W-:-:S03]  /*2eb50*/  LEA.HI.X R89, R78, R9, R87, 0x1, P6 ;  /* 0x000000094e597211 */ /* 0x000fc600030f0c57 */
[----:B------:R0:W5:Y:S04]  /*2eb60*/  @!P4 LD.E.128 R28, desc[UR4][R84.64] ;  /* 0x00000004541cc980 */ /* 0x000168000c101d00 */
[----:B------:R0:W5:Y:S04]  /*2eb70*/  @P1 LD.E.128 R24, desc[UR8][R84.64+0x40] ;  /* 0x0000400854181980 */ /* 0x000168000c101d00 */
[----:B------:R0:W5:Y:S04]  /*2eb80*/  @P2 LD.E.128 R4, desc[UR12][R84.64+0x80] ;  /* 0x0000800c54042980 */ /* 0x000168000c101d00 */
[----:B------:R0:W5:Y:S04]  /*2eb90*/  @!P4 LD.E.128 R40, desc[UR6][R88.64] ;  /* 0x000000065828c980 */ /* 0x000168000c101d00 */
[----:B------:R0:W5:Y:S04]  /*2eba0*/  @P1 LD.E.128 R36, desc[UR10][R88.64+0x40] ;  /* 0x0000400a58241980 */ /* 0x000168000c101d00 */
[----:B------:R0:W5:Y:S02]  /*2ebb0*/  @P2 LD.E.128 R32, desc[UR14][R88.64+0x80] ;  /* 0x0000800e58202980 */ /* 0x000164000c101d00 */
.L_x_5370:
[----:B------:R-:W-:Y:S05]  /*2ebc0*/  BSYNC B2 ;  /* 0x0000000000027941 */ /* 0x000fea0003800000 */
.L_x_5369:
[----:B------:R-:W-:Y:S04]  /*2ebd0*/  BSSY B2, `(.L_x_5371) ;  /* 0x000002b000027945 */ /* 0x000fe80003800000 */
[----:B------:R-:W-:Y:S05]  /*2ebe0*/  @P3 BRA `(.L_x_5372) ;  /* 0x0000000000a43947 */ /* 0x000fea0003800000 */
[----:B-----5:R-:W-:Y:S02]  /*2ebf0*/  IADD3 R15, P3, R12, R14, RZ ;  /* 0x0000000e0c0f7210 */ /* 0x020fe40007f7e0ff */
[----:B------:R-:W-:Y:S02]  /*2ec00*/  CS2R R54, SRZ ;  /* 0x0000000000367805 */ /* 0x000fe4000001ff00 */
[----:B------:R-:W-:Y:S02]  /*2ec10*/  IADD3 R79, P4, R82, R78, RZ ;  /* 0x0000004e524f7210 */ /* 0x000fe40007f9e0ff */
[----:B------:R-:W-:Y:S02]  /*2ec20*/  CS2R R52, SRZ ;  /* 0x0000000000347805 */ /* 0x000fe4000001ff00 */
[C---:B------:R-:W-:Y:S01]  /*2ec30*/  LOP3.LUT R12, R90.reuse, 0x1, RZ, 0xc0, !PT ;  /* 0x000000015a0c7812 */ /* 0x040fe200078ec0ff */
[----:B------:R-:W-:Y:S01]  /*2ec40*/  IMAD.X R13, R13, 0x1, R91, P3 ;  /* 0x000000010d0d7824 */ /* 0x000fe200018e065b */
[----:B------:R-:W-:Y:S01]  /*2ec50*/  R2P PR, R90, 0x6 ;  /* 0x000000065a007804 */ /* 0x000fe20000000000 */
[----:B------:R-:W-:Y:S01]  /*2ec60*/  IMAD.X R82, R83, 0x1, R87, P4 ;  /* 0x0000000153527824 */ /* 0x000fe200020e0657 */
[----:B------:R-:W-:-:S02]  /*2ec70*/  ISETP.NE.U32.AND P5, PT, R12, 0x1, PT ;  /* 0x000000010c00780c */ /* 0x000fc40003fa5070 */
[----:B------:R-:W-:Y:S02]  /*2ec80*/  CS2R R50, SRZ ;  /* 0x0000000000327805 */ /* 0x000fe4000001ff00 */
[----:B------:R-:W-:Y:S02]  /*2ec90*/  LEA R12, P3, R15, R80, 0x1 ;  /* 0x000000500f0c7211 */ /* 0x000fe400078608ff */
[----:B------:R-:W-:Y:S02]  /*2eca0*/  CS2R R48, SRZ ;  /* 0x0000000000307805 */ /* 0x000fe4000001ff00 */
[----:B------:R-:W-:Y:S02]  /*2ecb0*/  LEA R8, P4, R79, R8, 0x1 ;  /* 0x000000084f087211 */ /* 0x000fe400078808ff */
[----:B------:R-:W-:Y:S02]  /*2ecc0*/  CS2R R46, SRZ ;  /* 0x00000000002e7805 */ /* 0x000fe4000001ff00 */
[----:B------:R-:W-:-:S02]  /*2ecd0*/  CS2R R44, SRZ ;  /* 0x00000000002c7805 */ /* 0x000fc4000001ff00 */
[----:B------:R-:W-:Y:S02]  /*2ece0*/  CS2R R66, SRZ ;  /* 0x0000000000427805 */ /* 0x000fe4000001ff00 */
[----:B------:R-:W-:Y:S02]  /*2ecf0*/  CS2R R64, SRZ ;  /* 0x0000000000407805 */ /* 0x000fe4000001ff00 */
[----:B------:R-:W-:Y:S02]  /*2ed00*/  CS2R R62, SRZ ;  /* 0x00000000003e7805 */ /* 0x000fe4000001ff00 */
[----:B------:R-:W-:Y:S02]  /*2ed10*/  CS2R R60, SRZ ;  /* 0x00000000003c7805 */ /* 0x000fe4000001ff00 */
[----:B------:R-:W-:Y:S02]  /*2ed20*/  @P1 R2UR UR8, R74 ;  /* 0x000000004a0812ca */ /* 0x000fe400000e0000 */
[----:B------:R-:W-:-:S02]  /*2ed30*/  CS2R R58, SRZ ;  /* 0x00000000003a7805 */ /* 0x000fc4000001ff00 */
[C---:B------:R-:W-:Y:S02]  /*2ed40*/  @!P5 R2UR UR4, R74.reuse ;  /* 0x000000004a04d2ca */ /* 0x040fe400000e0000 */
[----:B------:R-:W-:Y:S02]  /*2ed50*/  CS2R R56, SRZ ;  /* 0x0000000000387805 */ /* 0x000fe4000001ff00 */
[C---:B------:R-:W-:Y:S02]  /*2ed60*/  @!P5 R2UR UR5, R75.reuse ;  /* 0x000000004b05d2ca */ /* 0x040fe400000e0000 */
[C---:B------:R-:W-:Y:S02]  /*2ed70*/  @P1 R2UR UR9, R75.reuse ;  /* 0x000000004b0912ca */ /* 0x040fe400000e0000 */
[----:B------:R-:W-:Y:S02]  /*2ed80*/  @P2 R2UR UR12, R74 ;  /* 0x000000004a0c22ca */ /* 0x000fe400000e0000 */
[----:B------:R-:W-:-:S02]  /*2ed90*/  @P2 R2UR UR13, R75 ;  /* 0x000000004b0d22ca */ /* 0x000fc400000e0000 */
[C---:B------:R-:W-:Y:S02]  /*2eda0*/  @!P5 R2UR UR6, R74.reuse ;  /* 0x000000004a06d2ca */ /* 0x040fe400000e0000 */
[C---:B------:R-:W-:Y:S02]  /*2edb0*/  @!P5 R2UR UR7, R75.reuse ;  /* 0x000000004b07d2ca */ /* 0x040fe400000e0000 */
[C---:B------:R-:W-:Y:S02]  /*2edc0*/  @P1 R2UR UR10, R74.reuse ;  /* 0x000000004a0a12ca */ /* 0x040fe400000e0000 */
[C---:B------:R-:W-:Y:S02]  /*2edd0*/  @P1 R2UR UR11, R75.reuse ;  /* 0x000000004b0b12ca */ /* 0x040fe400000e0000 */
[----:B------:R-:W-:Y:S02]  /*2ede0*/  @P2 R2UR UR14, R74 ;  /* 0x000000004a0e22ca */ /* 0x000fe400000e0000 */
[----:B------:R-:W-:-:S02]  /*2edf0*/  @P2 R2UR UR15, R75 ;  /* 0x000000004b0f22ca */ /* 0x000fc400000e0000 */
[----:B------:R-:W-:Y:S02]  /*2ee00*/  LEA.HI.X R13, R15, R81, R13, 0x1, P3 ;  /* 0x000000510f0d7211 */ /* 0x000fe400018f0c0d */
[----:B------:R-:W-:-:S03]  /*2ee10*/  LEA.HI.X R9, R79, R9, R82, 0x1, P4 ;  /* 0x000000094f097211 */ /* 0x000fc600020f0c52 */
[----:B------:R1:W5:Y:S04]  /*2ee20*/  @!P5 LD.E.128 R52, desc[UR4][R12.64] ;  /* 0x000000040c34d980 */ /* 0x000368000c101d00 */
[----:B------:R1:W5:Y:S04]  /*2ee30*/  @P1 LD.E.128 R48, desc[UR8][R12.64+0x40] ;  /* 0x000040080c301980 */ /* 0x000368000c101d00 */
[----:B------:R1:W5:Y:S04]  /*2ee40*/  @P2 LD.E.128 R44, desc[UR12][R12.64+0x80] ;  /* 0x0000800c0c2c2980 */ /* 0x000368000c101d00 */
[----:B------:R1:W5:Y:S04]  /*2ee50*/  @!P5 LD.E.128 R64, desc[UR6][R8.64] ;  /* 0x000000060840d980 */ /* 0x000368000c101d00 */
[----:B------:R1:W5:Y:S04]  /*2ee60*/  @P1 LD.E.128 R60, desc[UR10][R8.64+0x40] ;  /* 0x0000400a083c1980 */ /* 0x000368000c101d00 */
[----:B------:R1:W5:Y:S02]  /*2ee70*/  @P2 LD.E.128 R56, desc[UR14][R8.64+0x80] ;  /* 0x0000800e08382980 */ /* 0x000364000c101d00 */
.L_x_5372:
[----:B------:R-:W-:Y:S05]  /*2ee80*/  BSYNC B2 ;  /* 0x0000000000027941 */ /* 0x000fea0003800000 */
.L_x_5371:
[----:B------:R-:W-:Y:S01]  /*2ee90*/  R2UR UR4, R74 ;  /* 0x000000004a0472ca */ /* 0x000fe200000e0000 */
[----:B-1---5:R1:W5:Y:S01]  /*2eea0*/  LDL R8, [R72] ;  /* 0x0000000048087983 */ /* 0x0223620000100800 */
        /* <DEDUP_REMOVED lines=102> */
[----:B-1----:R-:W-:Y:S05]  /*2f510*/  @!P1 BRA `(.L_x_5374) ;  /* 0x0000000000049947 */ /* 0x002fea0003800000 */
[----:B------:R-:W-:Y:S01]  /*2f520*/  BPT.TRAP 0x1 ;  /* 0x000000040000795c */ /* 0x000fe20000300000 */
.L_x_5374:
[----:B------:R-:W-:Y:S05]  /*2f530*/  BSYNC B2 ;  /* 0x0000000000027941 */ /* 0x000fea0003800000 */
.L_x_5373:
[----:B------:R-:W-:Y:S02]  /*2f540*/  R2UR UR4, R74 ;  /* 0x000000004a0472ca */ /* 0x000fe400000e0000 */
[----:B------:R-:W-:-:S13]  /*2f550*/  R2UR UR5, R75 ;  /* 0x000000004b0572ca */ /* 0x000fda00000e0000 */
[----:B------:R-:W2:Y:S01]  /*2f560*/  LD.E.64 R10, desc[UR4][R10.64+0x8] ;  /* 0x000008040a0a7980 */ /* 0x000ea2000c101b00 */
[----:B-----5:R-:W-:Y:S01]  /*2f570*/  SHF.L.U32 R9, R9, 0x1f, RZ ;  /* 0x0000001f09097819 */ /* 0x020fe200000006ff */
[----:B------:R-:W-:Y:S01]  /*2f580*/  BSSY B2, `(.L_x_5375) ;  /* 0x0000005000027945 */ /* 0x000fe20003800000 */
[----:B--2---:R-:W-:-:S05]  /*2f590*/  MOV R13, R10 ;  /* 0x0000000a000d7202 */ /* 0x004fca0000000f00 */
[----:B------:R-:W-:-:S04]  /*2f5a0*/  IMAD R8, R8, 0x8, R13 ;  /* 0x0000000808087824 */ /* 0x000fc800078e020d */
[----:B------:R-:W1:Y:S02]  /*2f5b0*/  SYNCS.PHASECHK.TRANS64.TRYWAIT P1, [R8+URZ], R9 ;  /* 0x00000009080075a7 */ /* 0x000e64000802017f */
[----:B-1----:R-:W-:Y:S05]  /*2f5c0*/  @!P1 BRA `(.L_x_5376) ;  /* 0x0000005000a09947 */ /* 0x002fea0003800000 */
.L_x_5419:
[----:B------:R-:W-:Y:S05]  /*2f5d0*/  BSYNC B2 ;  /* 0x0000000000027941 */ /* 0x000fea0003800000 */
.L_x_5375:
[----:B------:R-:W2:Y:S01]  /*2f5e0*/  LDL.64 R78, [R71+0x30] ;  /* 0x00003000474e7983 */ /* 0x000ea20000100a00 */
[C---:B------:R-:W-:Y:S02]  /*2f5f0*/  R2UR UR4, R74.reuse ;  /* 0x000000004a0472ca */ /* 0x040fe400000e0000 */
[----:B------:R-:W-:Y:S01]  /*2f600*/  R2UR UR5, R75 ;  /* 0x000000004b0572ca */ /* 0x000fe200000e0000 */
[----:B------:R-:W3:Y:S04]  /*2f610*/  LDL.64 R82, [R71+0x38] ;  /* 0x0000380047527983 */ /* 0x000ee80000100a00 */
[----:B0-----:R-:W4:Y:S04]  /*2f620*/  LDL R89, [R72] ;  /* 0x0000000048597983 */ /* 0x001f280000100800 */
[----:B-1----:R-:W4:Y:S04]  /*2f630*/  LDL.64 R8, [R71+0x8] ;  /* 0x0000080047087983 */ /* 0x002f280000100a00 */
[----:B------:R0:W5:Y:S04]  /*2f640*/  LDL.64 R80, [R71+0x40] ;  /* 0x0000400047507983 */ /* 0x0001680000100a00 */
[----:B--2---:R-:W2:Y:S01]  /*2f650*/  LD.E R117, desc[UR4][R78.64+0x8] ;  /* 0x000008044e757980 */ /* 0x004ea2000c101900 */
[----:B------:R-:W-:-:S02]  /*2f660*/  R2UR UR8, R74 ;  /* 0x000000004a0872ca */ /* 0x000fc400000e0000 */
[C---:B------:R-:W-:Y:S01]  /*2f670*/  R2UR UR9, R75.reuse ;  /* 0x000000004b0972ca */ /* 0x040fe200000e0000 */
[----:B---3--:R-:W5:Y:S01]  /*2f680*/  LD.E.64 R82, desc[UR4][R82.64] ;  /* 0x0000000452527980 */ /* 0x008f62000c101b00 */
[----:B------:R-:W-:Y:S02]  /*2f690*/  R2UR UR6, R74 ;  /* 0x000000004a0672ca */ /* 0x000fe400000e0000 */
[----:B------:R-:W-:Y:S01]  /*2f6a0*/  R2UR UR7, R75 ;  /* 0x000000004b0772ca */ /* 0x000fe200000e0000 */
[----:B----4-:R-:W-:Y:S01]  /*2f6b0*/  IMAD R89, R89, 0x4800, RZ ;  /* 0x0000480059597824 */ /* 0x010fe200078e02ff */
[----:B------:R-:W-:-:S04]  /*2f6c0*/  UMOV UR4, 0xffffffff ;  /* 0xffffffff00047882 */ /* 0x000fc80000000000 */
[----:B------:R-:W-:-:S03]  /*2f6d0*/  SHF.R.S32.HI R90, RZ, 0x1f, R89 ;  /* 0x0000001fff5a7819 */ /* 0x000fc60000011459 */
[----:B------:R0:W5:Y:S04]  /*2f6e0*/  LD.E R87, desc[UR8][R8.64+0x74] ;  /* 0x0000740808577980 */ /* 0x000168000c101900 */
[----:B------:R0:W5:Y:S01]  /*2f6f0*/  LD.E R88, desc[UR6][R78.64+0x4] ;  /* 0x000004064e587980 */ /* 0x000162000c101900 */
[----:B--2---:R-:W-:-:S04]  /*2f700*/  SHF.R.S32.HI R126, RZ, 0x1f, R117 ;  /* 0x0000001fff7e7819 */ /* 0x004fc80000011475 */
[----:B------:R-:W-:-:S04]  /*2f710*/  LEA.HI R116, R126, R117, RZ, 0x2 ;  /* 0x000000757e747211 */ /* 0x000fc800078f10ff */
[----:B------:R-:W-:-:S05]  /*2f720*/  LOP3.LUT R10, R116, 0x1ffffffc, RZ, 0xc0, !PT ;  /* 0x1ffffffc740a7812 */ /* 0x000fca00078ec0ff */
[----:B------:R-:W-:Y:S01]  /*2f730*/  IMAD.IADD R10, R117, 0x1, -R10 ;  /* 0x00000001750a7824 */ /* 0x000fe200078e0a0a */
[----:B------:R-:W-:-:S03]  /*2f740*/  SHF.R.S32.HI R116, RZ, 0x2, R116 ;  /* 0x00000002ff747819 */ /* 0x000fc60000011474 */
[----:B------:R-:W-:Y:S01]  /*2f750*/  IMAD.SHL.U32 R91, R10, 0x8, RZ ;  /* 0x000000080a5b7824 */ /* 0x000fe200078e00ff */
[----:B0-----:R-:W-:Y:S06]  /*2f760*/  BRA.DIV UR4, `(.L_x_5377) ;  /* 0x00000052044c7947 */ /* 0x001fec000b800000 */
[----:B------:R0:W1:Y:S04]  /*2f770*/  SHFL.IDX PT, R85, R77, RZ, 0x1c1f ;  /* 0x001c1fff4d557589 */ /* 0x00006800000e0000 */
[----:B------:R0:W2:Y:S02]  /*2f780*/  SHFL.IDX PT, R84, R86, RZ, 0x1c1f ;  /* 0x001c1fff56547589 */ /* 0x0000a400000e0000 */
.L_x_5423:
[----:B------:R-:W-:Y:S02]  /*2f790*/  R2UR UR4, R74 ;  /* 0x000000004a0472ca */ /* 0x000fe400000e0000 */
[----:B------:R-:W-:-:S13]  /*2f7a0*/  R2UR UR5, R75 ;  /* 0x000000004b0572ca */ /* 0x000fda00000e0000 */
[----:B------:R-:W3:Y:S01]  /*2f7b0*/  LD.E R9, desc[UR4][R78.64+0xc] ;  /* 0x00000c044e097980 */ /* 0x000ee2000c101900 */
[----:B------:R-:W-:Y:S01]  /*2f7c0*/  BSSY B2, `(.L_x_5378) ;  /* 0x00001e7000027945 */ /* 0x000fe20003800000 */
[----:B---3--:R-:W-:-:S05]  /*2f7d0*/  IMAD R9, R2, -0x60, R9 ;  /* 0xffffffa002097824 */ /* 0x008fca00078e0209 */
[----:B------:R-:W-:-:S04]  /*2f7e0*/  VIMNMX R9, R9, 0x60, PT ;  /* 0x0000006009097848 */ /* 0x000fc80003fe0100 */
[----:B------:R-:W-:-:S13]  /*2f7f0*/  ISETP.GE.AND P1, PT, R116, R9, PT ;  /* 0x000000097400720c */ /* 0x000fda0003f26270 */
[----:B------:R-:W-:Y:S05]  /*2f800*/  @P1 BRA `(.L_x_5379) ;  /* 0x0000001c00881947 */ /* 0x000fea0003800000 */
[----:B------:R-:W-:Y:S02]  /*2f810*/  R2UR UR4, R74 ;  /* 0x000000004a0472ca */ /* 0x000fe400000e0000 */
[----:B------:R-:W-:-:S13]  /*2f820*/  R2UR UR5, R75 ;  /* 0x000000004b0572ca */ /* 0x000fda00000e0000 */
[----:B-----5:R-:W3:Y:S01]  /*2f830*/  LD.E.U8 R8, desc[UR4][R80.64] ;  /* 0x0000000450087980 */ /* 0x020ee2000c101100 */
[----:B------:R-:W-:Y:S01]  /*2f840*/  BSSY B3, `(.L_x_5380) ;  /* 0x000009e000037945 */ /* 0x000fe20003800000 */
[----:B---3--:R-:W-:-:S04]  /*2f850*/  LOP3.LUT R8, R8, 0x1, RZ, 0xc0, !PT ;  /* 0x0000000108087812 */ /* 0x008fc800078ec0ff */
[----:B------:R-:W-:-:S13]  /*2f860*/  ISETP.NE.U32.AND P1, PT, R8, 0x1, PT ;  /* 0x000000010800780c */ /* 0x000fda0003f25070 */
[----:B------:R-:W-:Y:S05]  /*2f870*/  @P1 BRA `(.L_x_5381) ;  /* 0x0000000800681947 */ /* 0x000fea0003800000 */
[----:B------:R-:W-:Y:S01]  /*2f880*/  LEA.HI R146, R88, R88, RZ, 0x1 ;  /* 0x0000005858927211 */ /* 0x000fe200078f08ff */
[----:B------:R-:W-:Y:S01]  /*2f890*/  IMAD.IADD R9, R87, 0x1, -R88 ;  /* 0x0000000157097824 */ /* 0x000fe200078e0a58 */
[----:B------:R-:W-:Y:S02]  /*2f8a0*/  LEA.HI R13, R126, R117, RZ, 0x5 ;  /* 0x000000757e0d7211 */ /* 0x000fe400078f28ff */
[----:B------:R-:W-:Y:S02]  /*2f8b0*/  SHF.R.S32.HI R146, RZ, 0x1, R146 ;  /* 0x00000001ff927819 */ /* 0x000fe40000011492 */
[----:B------:R-:W-:Y:S01]  /*2f8c0*/  R2UR UR4, R74 ;  /* 0x000000004a0472ca */ /* 0x000fe200000e0000 */
[----:B------:R-:W-:Y:S01]  /*2f8d0*/  IMAD.SHL.U32 R13, R13, 0x10, RZ ;  /* 0x000000100d0d7824 */ /* 0x000fe200078e00ff */
[----:B------:R-:W-:Y:S02]  /*2f8e0*/  ISETP.GE.AND P1, PT, R91, R146, PT ;  /* 0x000000925b00720c */ /* 0x000fe40003f26270 */
[----:B------:R-:W-:-:S02]  /*2f8f0*/  R2UR UR5, R75 ;  /* 0x000000004b0572ca */ /* 0x000fc400000e0000 */
[----:B------:R-:W-:Y:S02]  /*2f900*/  SEL R8, R146, RZ, P1 ;  /* 0x000000ff92087207 */ /* 0x000fe40000800000 */
[----:B------:R-:W-:Y:S02]  /*2f910*/  SEL R11, R88, R9, !P1 ;  /* 0x00000009580b7207 */ /* 0x000fe40004800000 */
[----:B------:R-:W-:Y:S01]  /*2f920*/  LOP3.LUT R13, R13, 0xfffffe00, RZ, 0xc0, !PT ;  /* 0xfffffe000d0d7812 */ /* 0x000fe200078ec0ff */
[----:B------:R-:W-:Y:S01]  /*2f930*/  IMAD.IADD R8, R91, 0x1, R8 ;  /* 0x000000015b087824 */ /* 0x000fe200078e0208 */
[----:B------:R-:W-:Y:S02]  /*2f940*/  SHF.R.S32.HI R12, RZ, 0x1f, R11 ;  /* 0x0000001fff0c7819 */ /* 0x000fe4000001140b */
[----:B------:R-:W-:Y:S02]  /*2f950*/  R2UR UR6, R74 ;  /* 0x000000004a0672ca */ /* 0x000fe400000e0000 */
[----:B------:R-:W-:-:S02]  /*2f960*/  SHF.R.S32.HI R9, RZ, 0x1f, R8 ;  /* 0x0000001fff097819 */ /* 0x000fc40000011408 */
[----:B------:R-:W-:Y:S01]  /*2f970*/  LEA.HI R11, R12, R11, RZ, 0x4 ;  /* 0x0000000b0c0b7211 */ /* 0x000fe200078f20ff */
[----:B------:R-:W-:Y:S01]  /*2f980*/  IMAD.SHL.U32 R12, R116, 0x40, RZ ;  /* 0x00000040740c7824 */ /* 0x000fe200078e00ff */
[CC--:B------:R-:W-:Y:S02]  /*2f990*/  LEA.HI R10, R9.reuse, R8.reuse, RZ, 0x3 ;  /* 0x00000008090a7211 */ /* 0x0c0fe400078f18ff */
[----:B------:R-:W-:Y:S02]  /*2f9a0*/  LEA.HI R8, R9, R8, RZ, 0x6 ;  /* 0x0000000809087211 */ /* 0x000fe400078f30ff */
[----:B------:R-:W-:Y:S02]  /*2f9b0*/  SHF.R.S32.HI R136, RZ, 0x3, R10 ;  /* 0x00000003ff887819 */ /* 0x000fe4000001140a */
[----:B------:R-:W-:Y:S02]  /*2f9c0*/  LOP3.LUT R12, R12, 0x1c0, RZ, 0xc0, !PT ;  /* 0x000001c00c0c7812 */ /* 0x000fe400078ec0ff */
[----:B------:R-:W-:-:S02]  /*2f9d0*/  LEA.HI.SX32 R11, R11, R136, 0x1c ;  /* 0x000000880b0b7211 */ /* 0x000fc400078fe2ff */
[----:B------:R-:W-:Y:S02]  /*2f9e0*/  SHF.R.U32.HI R9, RZ, 0x3, R12 ;  /* 0x00000003ff097819 */ /* 0x000fe4000001160c */
[----:B------:R-:W-:Y:S01]  /*2f9f0*/  SHF.R.S32.HI R14, RZ, 0x1f, R11 ;  /* 0x0000001fff0e7819 */ /* 0x000fe2000001140b */
[----:B------:R-:W-:Y:S01]  /*2fa00*/  IMAD.SHL.U32 R135, R11, 0x8, RZ ;  /* 0x000000080b877824 */ /* 0x000fe200078e00ff */
[----:B------:R-:W-:Y:S02]  /*2fa10*/  SHF.R.S32.HI R8, RZ, 0x6, R8 ;  /* 0x00000006ff087819 */ /* 0x000fe40000011408 */
[----:B------:R-:W-:Y:S02]  /*2fa20*/  LEA.HI R14, R14, R11, RZ, 0x3 ;  /* 0x0000000b0e0e7211 */ /* 0x000fe400078f18ff */
[----:B------:R-:W-:Y:S01]  /*2fa30*/  LOP3.LUT R10, R12, 0x38, R10, 0xf8, !PT ;  /* 0x000000380c0a7812 */ /* 0x000fe200078ef80a */
[----:B------:R-:W-:Y:S01]  /*2fa40*/  IMAD R8, R8, 0x1800, R13 ;  /* 0x0000180008087824 */ /* 0x000fe200078e020d */
[----:B------:R-:W-:-:S02]  /*2fa50*/  SHF.R.S32.HI R14, RZ, 0x3, R14 ;  /* 0x00000003ff0e7819 */ /* 0x000fc4000001140e */
[----:B------:R-:W-:Y:S02]  /*2fa60*/  LOP3.LUT R12, R12, 0x38, R135, 0xf8, !PT ;  /* 0x000000380c0c7812 */ /* 0x000fe400078ef887 */
[-C--:B------:R-:W-:Y:S01]  /*2fa70*/  LOP3.LUT R11, R10, R9.reuse, RZ, 0x3c, !PT ;  /* 0x000000090a0b7212 */ /* 0x080fe200078e3cff */
[----:B------:R-:W-:Y:S01]  /*2fa80*/  IMAD R14, R14, 0x1800, R13 ;  /* 0x000018000e0e7824 */ /* 0x000fe200078e020d */
[----:B------:R-:W-:Y:S02]  /*2fa90*/  LOP3.LUT R9, R12, R9, RZ, 0x3c, !PT ;  /* 0x000000090c097212 */ /* 0x000fe400078e3cff */
[----:B------:R-:W-:Y:S01]  /*2faa0*/  R2UR UR7, R75 ;  /* 0x000000004b0772ca */ /* 0x000fe200000e0000 */
[----:B------:R-:W-:Y:S02]  /*2fab0*/  IMAD.IADD R8, R8, 0x1, R11 ;  /* 0x0000000108087824 */ /* 0x000fe400078e020b */
[----:B------:R-:W-:-:S03]  /*2fac0*/  IMAD.IADD R14, R14, 0x1, R9 ;  /* 0x000000010e0e7824 */ /* 0x000fc600078e0209 */
[C---:B------:R-:W-:Y:S02]  /*2fad0*/  IADD3 R9, P1, R89.reuse, R8, RZ ;  /* 0x0000000859097210 */ /* 0x040fe40007f3e0ff */
[----:B------:R-:W-:-:S03]  /*2fae0*/  IADD3 R11, P2, R89, R14, RZ ;  /* 0x0000000e590b7210 */ /* 0x000fc60007f5e0ff */
[--C-:B------:R-:W-:Y:S01]  /*2faf0*/  IMAD.X R13, RZ, RZ, R90.reuse, P1 ;  /* 0x000000ffff0d7224 */ /* 0x100fe200008e065a */
[-C--:B------:R-:W-:Y:S01]  /*2fb00*/  LEA R8, P1, R9, R82.reuse, 0x1 ;  /* 0x0000005209087211 */ /* 0x080fe200078208ff */
[----:B------:R-:W-:Y:S01]  /*2fb10*/  IMAD.X R10, RZ, RZ, R90, P2 ;  /* 0x000000ffff0a7224 */ /* 0x000fe200010e065a */
[----:B------:R-:W-:Y:S02]  /*2fb20*/  LEA R12, P2, R11, R82, 0x1 ;  /* 0x000000520b0c7211 */ /* 0x000fe400078408ff */
[-C--:B------:R-:W-:Y:S02]  /*2fb30*/  LEA.HI.X R9, R9, R83.reuse, R13, 0x1, P1 ;  /* 0x0000005309097211 */ /* 0x080fe400008f0c0d */
[----:B------:R-:W-:Y:S02]  /*2fb40*/  ISETP.GE.AND P1, PT, R91, R146, PT ;  /* 0x000000925b00720c */ /* 0x000fe40003f26270 */
[----:B------:R-:W-:Y:S01]  /*2fb50*/  LEA.HI.X R13, R11, R83, R10, 0x1, P2 ;  /* 0x000000530b0d7211 */ /* 0x000fe200010f0c0a */
[----:B------:R-:W-:Y:S01]  /*2fb60*/  BSSY B4, `(.L_x_5382) ;  /* 0x0000062000047945 */ /* 0x000fe20003800000 */
[----:B------:R-:W5:Y:S01]  /*2fb70*/  LD.E.128 R8, desc[UR4][R8.64] ;  /* 0x0000000408087980 */ /* 0x000f62000c101d00 */
[----:B------:R-:W-:-:S03]  /*2fb80*/  ISETP.GE.AND P2, PT, R135, R87, PT ;  /* 0x000000578700720c */ /* 0x000fc60003f46270 */
[----:B------:R-:W5:Y:S05]  /*2fb90*/  LD.E.128 R12, desc[UR6][R12.64] ;  /* 0x000000060c0c7980 */ /* 0x000f6a000c101d00 */
[----:B------:R-:W-:Y:S05]  /*2fba0*/  @P1 BRA `(.L_x_5383) ;  /* 0x0000000400741947 */ /* 0x000fea0003800000 */
[----:B------:R-:W-:Y:S01]  /*2fbb0*/  SHF.R.U32.HI R153, RZ, 0x10, R41 ;  /* 0x00000010ff997819 */ /* 0x000fe20000011629 */
[----:B-----5:R-:W-:Y:S01]  /*2fbc0*/  IMAD.U32 R151, R13, 0x10000, RZ ;  /* 0x000100000d977824 */ /* 0x020fe200078e00ff */
[----:B------:R-:W-:Y:S01]  /*2fbd0*/  SHF.R.U32.HI R146, RZ, 0x10, R29 ;  /* 0x00000010ff927819 */ /* 0x000fe2000001161d */
[----:B------:R-:W-:Y:S01]  /*2fbe0*/  IMAD.U32 R149, R15, 0x10000, RZ ;  /* 0x000100000f957824 */ /* 0x000fe200078e00ff */
[----:B------:R-:W-:Y:S02]  /*2fbf0*/  PRMT R140, R140, 0x5410, R153 ;  /* 0x000054108c8c7816 */ /* 0x000fe40000000099 */
[----:B------:R-:W-:Y:S02]  /*2fc00*/  SHF.R.U64 R28, R28, 0x10, R29 ;  /* 0x000000101c1c7819 */ /* 0x000fe4000000121d */
[----:B------:R-:W-:Y:S01]  /*2fc10*/  PRMT R143, R143, 0x5410, R146 ;  /* 0x000054108f8f7816 */ /* 0x000fe20000000092 */
[----:B------:R-:W-:Y:S01]  /*2fc20*/  IMAD.U32 R146, R140, 0x10000, RZ ;  /* 0x000100008c927824 */ /* 0x000fe200078e00ff */
[----:B------:R-:W-:-:S02]  /*2fc30*/  SHF.R.U64 R29, R30, 0x10, R31 ;  /* 0x000000101e1d7819 */ /* 0x000fc4000000121f */
[----:B------:R-:W-:Y:S02]  /*2fc40*/  SHF.R.U32.HI R148, RZ, 0x10, R31 ;  /* 0x00000010ff947819 */ /* 0x000fe4000001161f */
[----:B------:R-:W-:Y:S02]  /*2fc50*/  SHF.R.U32.HI R150, RZ, 0x10, R43 ;  /* 0x00000010ff967819 */ /* 0x000fe4000001162b */
[----:B------:R-:W-:Y:S01]  /*2fc60*/  PRMT R141, R141, 0x5410, R28 ;  /* 0x000054108d8d7816 */ /* 0x000fe2000000001c */
[----:B------:R-:W-:Y:S01]  /*2fc70*/  IMAD.U32 R28, R143, 0x10000, RZ ;  /* 0x000100008f1c7824 */ /* 0x000fe200078e00ff */
[----:B------:R-:W-:Y:S01]  /*2fc80*/  SHF.R.U64 R31, R40, 0x10, R41 ;  /* 0x00000010281f7819 */ /* 0x000fe20000001229 */
[----:B------:R-:W-:Y:S01]  /*2fc90*/  IMAD.U32 R40, R10, 0x10000, RZ ;  /* 0x000100000a287824 */ /* 0x000fe200078e00ff */
[----:B------:R-:W-:Y:S01]  /*2fca0*/  SHF.R.U64 R145, R42, 0x10, R43 ;  /* 0x000000102a917819 */ /* 0x000fe2000000122b */
[----:B------:R-:W-:Y:S01]  /*2fcb0*/  IMAD.U32 R42, R9, 0x10000, RZ ;  /* 0x00010000092a7824 */ /* 0x000fe200078e00ff */
[----:B------:R-:W-:Y:S01]  /*2fcc0*/  PRMT R142, R142, 0x5410, R29 ;  /* 0x000054108e8e7816 */ /* 0x000fe2000000001d */
[----:B------:R-:W-:Y:S01]  /*2fcd0*/  FMUL.FTZ R29, R151, R146 ;  /* 0x00000092971d7220 */ /* 0x000fe20000410000 */
[----:B------:R-:W-:Y:S01]  /*2fce0*/  PRMT R139, R139, 0x5410, R150 ;  /* 0x000054108b8b7816 */ /* 0x000fe20000000096 */
[-C--:B------:R-:W-:Y:S01]  /*2fcf0*/  FMUL.FTZ R151, R151, R28.reuse ;  /* 0x0000001c97977220 */ /* 0x080fe20000410000 */
[----:B------:R-:W-:Y:S01]  /*2fd00*/  PRMT R144, R144, 0x5410, R31 ;  /* 0x0000541090907816 */ /* 0x000fe2000000001f */
[C---:B------:R-:W-:Y:S01]  /*2fd10*/  FFMA.FTZ R28, R42.reuse, R28, -R29 ;  /* 0x0000001c2a1c7223 */ /* 0x040fe2000001081d */
[----:B------:R-:W-:Y:S01]  /*2fd20*/  LOP3.LUT R147, R13, 0xffff0000, RZ, 0xc0, !PT ;  /* 0xffff00000d937812 */ /* 0x000fe200078ec0ff */
[----:B------:R-:W-:Y:S01]  /*2fd30*/  FFMA.FTZ R42, R42, R146, R151 ;  /* 0x000000922a2a7223 */ /* 0x000fe20000010097 */
[----:B------:R-:W-:Y:S01]  /*2fd40*/  LOP3.LUT R31, R140, 0xffff0000, RZ, 0xc0, !PT ;  /* 0xffff00008c1f7812 */ /* 0x000fe200078ec0ff */
[----:B------:R-:W-:Y:S01]  /*2fd50*/  IMAD.U32 R43, R11, 0x10000, RZ ;  /* 0x000100000b2b7824 */ /* 0x000fe200078e00ff */
[----:B------:R-:W-:Y:S01]  /*2fd60*/  LOP3.LUT R29, R143, 0xffff0000, RZ, 0xc0, !PT ;  /* 0xffff00008f1d7812 */ /* 0x000fe200078ec0ff */
[----:B------:R-:W-:Y:S01]  /*2fd70*/  IMAD.U32 R13, R12, 0x10000, RZ ;  /* 0x000100000c0d7824 */ /* 0x000fe200078e00ff */
[----:B------:R-:W-:Y:S01]  /*2fd80*/  PRMT R137, R137, 0x5410, R148 ;  /* 0x0000541089897816 */ /* 0x000fe20000000094 */
[----:B------:R-:W-:Y:S01]  /*2fd90*/  IMAD.U32 R148, R139, 0x10000, RZ ;  /* 0x000100008b947824 */ /* 0x000fe200078e00ff */
        /* <DEDUP_REMOVED lines=8> */
[-C--:B------:R-:W-:Y:S01]  /*2fe20*/  FFMA.FTZ R30, R43, R140.reuse, -R146 ;  /* 0x0000008c2b1e7223 */ /* 0x080fe20000010892 */
[----:B------:R-:W-:Y:S01]  /*2fe30*/  LOP3.LUT R150, R139, 0xffff0000, RZ, 0xc0, !PT ;  /* 0xffff00008b967812 */ /* 0x000fe200078ec0ff */
[----:B------:R-:W-:Y:S01]  /*2fe40*/  FMUL.FTZ R149, R149, R140 ;  /* 0x0000008c95957220 */ /* 0x000fe20000410000 */
[----:B------:R-:W-:Y:S01]  /*2fe50*/  LOP3.LUT R146, R137, 0xffff0000, RZ, 0xc0, !PT ;  /* 0xffff000089927812 */ /* 0x000fe200078ec0ff */
[----:B------:R-:W-:Y:S01]  /*2fe60*/  IMAD.U32 R140, R141, 0x10000, RZ ;  /* 0x000100008d8c7824 */ /* 0x000fe200078e00ff */
[----:B------:R-:W-:Y:S01]  /*2fe70*/  LOP3.LUT R11, R11, 0xffff0000, RZ, 0xc0, !PT ;  /* 0xffff00000b0b7812 */ /* 0x000fe200078ec0ff */
[----:B------:R-:W-:Y:S01]  /*2fe80*/  FFMA.FTZ R43, R43, R148, R149 ;  /* 0x000000942b2b7223 */ /* 0x000fe20000010095 */
[----:B------:R-:W-:Y:S01]  /*2fe90*/  LOP3.LUT R12, R12, 0xffff0000, RZ, 0xc0, !PT ;  /* 0xffff00000c0c7812 */ /* 0x000fe200078ec0ff */
[C---:B------:R-:W-:Y:S01]  /*2fea0*/  FMUL.FTZ R152, R15.reuse, R150 ;  /* 0x000000960f987220 */ /* 0x040fe20000410000 */
[-C--:B------:R-:W-:Y:S01]  /*2feb0*/  FMUL.FTZ R154, R15, R146.reuse ;  /* 0x000000920f9a7220 */ /* 0x080fe20000410000 */
[C---:B------:R-:W-:Y:S01]  /*2fec0*/  LOP3.LUT R137, R144.reuse, 0xffff0000, RZ, 0xc0, !PT ;  /* 0xffff000090897812 */ /* 0x040fe200078ec0ff */
[----:B------:R-:W-:Y:S01]  /*2fed0*/  IMAD.U32 R148, R144, 0x10000, RZ ;  /* 0x0001000090947824 */ /* 0x000fe200078e00ff */
[----:B------:R-:W-:Y:S01]  /*2fee0*/  LOP3.LUT R141, R141, 0xffff0000, RZ, 0xc0, !PT ;  /* 0xffff00008d8d7812 */ /* 0x000fe200078ec0ff */
[C---:B------:R-:W-:Y:S01]  /*2fef0*/  IMAD.U32 R9, R8.reuse, 0x10000, RZ ;  /* 0x0001000008097824 */ /* 0x040fe200078e00ff */
[----:B------:R-:W-:Y:S01]  /*2ff00*/  LOP3.LUT R8, R8, 0xffff0000, RZ, 0xc0, !PT ;  /* 0xffff000008087812 */ /* 0x000fe200078ec0ff */
[C---:B------:R-:W-:Y:S01]  /*2ff10*/  FFMA.FTZ R15, R11.reuse, R146, -R152 ;  /* 0x000000920b0f7223 */ /* 0x040fe20000010898 */
[----:B------:R-:W-:Y:S01]  /*2ff20*/  FFMA.FTZ R154, R11, R150, R154 ;  /* 0x000000960b9a7223 */ /* 0x000fe2000001009a */
[----:B------:R-:W-:Y:S01]  /*2ff30*/  PRMT R138, R138, 0x5410, R145 ;  /* 0x000054108a8a7816 */ /* 0x000fe20000000091 */
[C---:B------:R-:W-:Y:S01]  /*2ff40*/  FMUL.FTZ R144, R13.reuse, R148 ;  /* 0x000000940d907220 */ /* 0x040fe20000410000 */
[C---:B------:R-:W-:Y:S01]  /*2ff50*/  FMUL.FTZ R11, R12.reuse, R137 ;  /* 0x000000890c0b7220 */ /* 0x040fe20000410000 */
[----:B------:R-:W-:Y:S01]  /*2ff60*/  FMUL.FTZ R13, R13, R140 ;  /* 0x0000008c0d0d7220 */ /* 0x000fe20000410000 */
[-C--:B------:R-:W-:Y:S01]  /*2ff70*/  FMUL.FTZ R139, R12, R141.reuse ;  /* 0x0000008d0c8b7220 */ /* 0x080fe20000410000 */
[----:B------:R-:W-:Y:S01]  /*2ff80*/  LOP3.LUT R41, R10, 0xffff0000, RZ, 0xc0, !PT ;  /* 0xffff00000a297812 */ /* 0x000fe200078ec0ff */
[----:B------:R-:W-:Y:S01]  /*2ff90*/  FFMA.FTZ R141, R8, R141, -R11 ;  /* 0x0000008d088d7223 */ /* 0x000fe2000001080b */
[----:B------:R-:W-:-:S02]  /*2ffa0*/  IMAD.U32 R10, R14, 0x10000, RZ ;  /* 0x000100000e0a7824 */ /* 0x000fc400078e00ff */
[C---:B------:R-:W-:Y:S01]  /*2ffb0*/  FFMA.FTZ R144, R9.reuse, R140, -R144 ;  /* 0x0000008c09907223 */ /* 0x040fe20000010890 */
[----:B------:R-:W-:Y:S01]  /*2ffc0*/  FFMA.FTZ R13, R9, R148, R13 ;  /* 0x00000094090d7223 */ /* 0x000fe2000001000d */
[----:B------:R-:W-:Y:S01]  /*2ffd0*/  IMAD.U32 R11, R138, 0x10000, RZ ;  /* 0x000100008a0b7824 */ /* 0x000fe200078e00ff */
[----:B------:R-:W-:Y:S01]  /*2ffe0*/  LOP3.LUT R14, R14, 0xffff0000, RZ, 0xc0, !PT ;  /* 0xffff00000e0e7812 */ /* 0x000fe200078ec0ff */
[----:B------:R-:W-:Y:S01]  /*2fff0*/  IMAD.U32 R9, R142, 0x10000, RZ ;  /* 0x000100008e097824 */ /* 0x000fe200078e00ff */
[----:B------:R-:W-:Y:S01]  /*30000*/  LOP3.LUT R138, R138, 0xffff0000, RZ, 0xc0, !PT ;  /* 0xffff00008a8a7812 */ /* 0x000fe200078ec0ff */
[----:B------:R-:W-:Y:S01]  /*30010*/  FFMA.FTZ R8, R8, R137, R139 ;  /* 0x0000008908087223 */ /* 0x000fe2000001008b */
[----:B------:R-:W-:Y:S01]  /*30020*/  LOP3.LUT R142, R142, 0xffff0000, RZ, 0xc0, !PT ;  /* 0xffff00008e8e7812 */ /* 0x000fe200078ec0ff */
[C---:B------:R-:W-:Y:S01]  /*30030*/  FMUL.FTZ R137, R10.reuse, R11 ;  /* 0x0000000b0a897220 */ /* 0x040fe20000410000 */
[-C--:B------:R-:W-:Y:S01]  /*30040*/  FMUL.FTZ R10, R10, R9.reuse ;  /* 0x000000090a0a7220 */ /* 0x080fe20000410000 */
[C---:B------:R-:W-:Y:S01]  /*30050*/  FMUL.FTZ R12, R14.reuse, R138 ;  /* 0x0000008a0e0c7220 */ /* 0x040fe20000410000 */
        /* <DEDUP_REMOVED lines=15> */
[----:B------:R-:W-:-:S02]  /*30150*/  IMAD.MOV.U32 R8, RZ, RZ, R144 ;  /* 0x000000ffff087224 */ /* 0x000fc400078e0090 */
[----:B------:R-:W-:Y:S02]  /*30160*/  IMAD.MOV.U32 R12, RZ, RZ, R30 ;  /* 0x000000ffff0c7224 */ /* 0x000fe400078e001e */
[----:B------:R-:W-:-:S07]  /*30170*/  IMAD.MOV.U32 R14, RZ, RZ, R28 ;  /* 0x000000ffff0e7224 */ /* 0x000fce00078e001c */
.L_x_5383:
[----:B------:R-:W-:Y:S05]  /*30180*/  BSYNC B4 ;  /* 0x0000000000047941 */ /* 0x000fea0003800000 */
.L_x_5382:
[----:B------:R-:W-:Y:S01]  /*30190*/  R2UR UR4, R74 ;  /* 0x000000004a0472ca */ /* 0x000fe200000e0000 */
[----:B------:R-:W-:Y:S01]  /*301a0*/  IMAD.SHL.U32 R29, R136, 0x8, RZ ;  /* 0x00000008881d7824 */ /* 0x000fe200078e00ff */
[----:B------:R-:W-:Y:S01]  /*301b0*/  R2UR UR5, R75 ;  /* 0x000000004b0572ca */ /* 0x000fe200000e0000 */
[--C-:B-12---:R-:W-:Y:S01]  /*301c0*/  @!P2 IMAD.WIDE R30, R135, 0x2, R84.reuse ;  /* 0x00000002871ea825 */ /* 0x106fe200078e0254 */
[----:B------:R-:W-:Y:S02]  /*301d0*/  @!P2 R2UR UR6, R74 ;  /* 0x000000004a06a2ca */ /* 0x000fe400000e0000 */
[----:B------:R-:W-:Y:S01]  /*301e0*/  @!P2 R2UR UR7, R75 ;  /* 0x000000004b07a2ca */ /* 0x000fe200000e0000 */
[----:B------:R-:W-:-:S08]  /*301f0*/  IMAD.WIDE R28, R29, 0x2, R84 ;  /* 0x000000021d1c7825 */ /* 0x000fd000078e0254 */
[----:B-----5:R3:W-:Y:S04]  /*30200*/  ST.E.128 desc[UR4][R28.64], R8 ;  /* 0x000000081c007985 */ /* 0x0207e8000c101d04 */
[----:B------:R3:W-:Y:S02]  /*30210*/  @!P2 ST.E.128 desc[UR6][R30.64], R12 ;  /* 0x0000000c1e00a985 */ /* 0x0007e4000c101d06 */
.L_x_5381:
[----:B------:R-:W-:Y:S05]  /*30220*/  BSYNC B3 ;  /* 0x0000000000037941 */ /* 0x000fea0003800000 */
.L_x_5380:
[----:B------:R-:W-:Y:S02]  /*30230*/  R2UR UR4, R74 ;  /* 0x000000004a0472ca */ /* 0x000fe400000e0000 */
[----:B------:R-:W-:-:S13]  /*30240*/  R2UR UR5, R75 ;  /* 0x000000004b0572ca */ /* 0x000fda00000e0000 */
[----:B---3--:R-:W3:Y:S01]  /*30250*/  LD.E.U8 R8, desc[UR4][R80.64] ;  /* 0x0000000450087980 */ /* 0x008ee2000c101100 */
[----:B------:R-:W-:Y:S01]  /*30260*/  BSSY B3, `(.L_x_5384) ;  /* 0x000009b000037945 */ /* 0x000fe20003800000 */
[----:B---3--:R-:W-:-:S13]  /*30270*/  LOP3.LUT P1, RZ, R8, 0x2, RZ, 0xc0, !PT ;  /* 0x0000000208ff7812 */ /* 0x008fda000782c0ff */
[----:B------:R-:W-:Y:S05]  /*30280*/  @!P1 BRA `(.L_x_5385) ;  /* 0x0000000800609947 */ /* 0x000fea0003800000 */
[----:B------:R-:W-:Y:S02]  /*30290*/  R2UR UR4, R74 ;  /* 0x000000004a0472ca */ /* 0x000fe400000e0000 */
[----:B------:R-:W-:-:S13]  /*302a0*/  R2UR UR5, R75 ;  /* 0x000000004b0572ca */ /* 0x000fda00000e0000 */
[----:B------:R-:W3:Y:S01]  /*302b0*/  LD.E R8, desc[UR4][R78.64+0x4] ;  /* 0x000004044e087980 */ /* 0x000ee2000c101900 */
[----:B------:R-:W-:Y:S01]  /*302c0*/  VIADD R30, R91, 0x20 ;  /* 0x000000205b1e7836 */ /* 0x000fe20000000000 */
[----:B------:R-:W-:Y:S01]  /*302d0*/  LEA.HI R13, R126, R117, RZ, 0x5 ;  /* 0x000000757e0d7211 */ /* 0x000fe200078f28ff */
[----:B------:R-:W-:Y:S01]  /*302e0*/  IMAD.IADD R11, R87, 0x1, -R88 ;  /* 0x00000001570b7824 */ /* 0x000fe200078e0a58 */
[----:B------:R-:W-:Y:S02]  /*302f0*/  R2UR UR6, R74 ;  /* 0x000000004a0672ca */ /* 0x000fe400000e0000 */
[----:B------:R-:W-:Y:S01]  /*30300*/  R2UR UR7, R75 ;  /* 0x000000004b0772ca */ /* 0x000fe200000e0000 */
[----:B------:R-:W-:-:S05]  /*30310*/  IMAD.SHL.U32 R14, R13, 0x10, RZ ;  /* 0x000000100d0e7824 */ /* 0x000fca00078e00ff */
[----:B------:R-:W-:Y:S01]  /*30320*/  LOP3.LUT R15, R14, 0xfffffe00, RZ, 0xc0, !PT ;  /* 0xfffffe000e0f7812 */ /* 0x000fe200078ec0ff */
[----:B------:R-:W-:Y:S01]  /*30330*/  BSSY B4, `(.L_x_5386) ;  /* 0x0000084000047945 */ /* 0x000fe20003800000 */
[----:B---3--:R-:W-:-:S04]  /*30340*/  LEA.HI R31, R8, R8, RZ, 0x1 ;  /* 0x00000008081f7211 */ /* 0x008fc800078f08ff */
[----:B------:R-:W-:-:S04]  /*30350*/  SHF.R.S32.HI R31, RZ, 0x1, R31 ;  /* 0x00000001ff1f7819 */ /* 0x000fc8000001141f */
[----:B------:R-:W-:-:S04]  /*30360*/  ISETP.GE.AND P1, PT, R30, R31, PT ;  /* 0x0000001f1e00720c */ /* 0x000fc80003f26270 */
[----:B------:R-:W-:Y:S02]  /*30370*/  SEL R9, R31, RZ, P1 ;  /* 0x000000ff1f097207 */ /* 0x000fe40000800000 */
[----:B------:R-:W-:-:S03]  /*30380*/  SEL R11, R88, R11, !P1 ;  /* 0x0000000b580b7207 */ /* 0x000fc60004800000 */
[----:B------:R-:W-:Y:S01]  /*30390*/  IMAD.IADD R9, R30, 0x1, R9 ;  /* 0x000000011e097824 */ /* 0x000fe200078e0209 */
[----:B------:R-:W-:-:S04]  /*303a0*/  SHF.R.S32.HI R12, RZ, 0x1f, R11 ;  /* 0x0000001fff0c7819 */ /* 0x000fc8000001140b */
[----:B------:R-:W-:Y:S02]  /*303b0*/  SHF.R.S32.HI R8, RZ, 0x1f, R9 ;  /* 0x0000001fff087819 */ /* 0x000fe40000011409 */
[----:B------:R-:W-:Y:S01]  /*303c0*/  LEA.HI R11, R12, R11, RZ, 0x4 ;  /* 0x0000000b0c0b7211 */ /* 0x000fe200078f20ff */
[----:B------:R-:W-:Y:S01]  /*303d0*/  IMAD.SHL.U32 R12, R116, 0x40, RZ ;  /* 0x00000040740c7824 */ /* 0x000fe200078e00ff */
[CC--:B------:R-:W-:Y:S02]  /*303e0*/  LEA.HI R10, R8.reuse, R9.reuse, RZ, 0x3 ;  /* 0x00000009080a7211 */ /* 0x0c0fe400078f18ff */
[----:B------:R-:W-:Y:S02]  /*303f0*/  LEA.HI R8, R8, R9, RZ, 0x6 ;  /* 0x0000000908087211 */ /* 0x000fe400078f30ff */
[----:B------:R-:W-:Y:S02]  /*30400*/  SHF.R.S32.HI R28, RZ, 0x3, R10 ;  /* 0x00000003ff1c7819 */ /* 0x000fe4000001140a */
[----:B------:R-:W-:-:S02]  /*30410*/  LOP3.LUT R13, R12, 0x1c0, RZ, 0xc0, !PT ;  /* 0x000001c00c0d7812 */ /* 0x000fc400078ec0ff */
[----:B------:R-:W-:Y:S02]  /*30420*/  LEA.HI.SX32 R11, R11, R28, 0x1c ;  /* 0x0000001c0b0b7211 */ /* 0x000fe400078fe2ff */
[----:B------:R-:W-:Y:S02]  /*30430*/  SHF.R.U32.HI R14, RZ, 0x3, R13 ;  /* 0x00000003ff0e7819 */ /* 0x000fe4000001160d */
[----:B------:R-:W-:Y:S01]  /*30440*/  SHF.R.S32.HI R12, RZ, 0x1f, R11 ;  /* 0x0000001fff0c7819 */ /* 0x000fe2000001140b */
[----:B------:R-:W-:Y:S01]  /*30450*/  IMAD.SHL.U32 R29, R11, 0x8, RZ ;  /* 0x000000080b1d7824 */ /* 0x000fe200078e00ff */
[----:B------:R-:W-:Y:S02]  /*30460*/  SHF.R.S32.HI R8, RZ, 0x6, R8 ;  /* 0x00000006ff087819 */ /* 0x000fe40000011408 */
[----:B------:R-:W-:Y:S02]  /*30470*/  LOP3.LUT R10, R13, 0x38, R10, 0xf8, !PT ;  /* 0x000000380d0a7812 */ /* 0x000fe400078ef80a */
[----:B------:R-:W-:Y:S01]  /*30480*/  LEA.HI R12, R12, R11, RZ, 0x3 ;  /* 0x0000000b0c0c7211 */ /* 0x000fe200078f18ff */
[----:B------:R-:W-:Y:S01]  /*30490*/  IMAD R8, R8, 0x1800, R15 ;  /* 0x0000180008087824 */ /* 0x000fe200078e020f */
[----:B------:R-:W-:-:S02]  /*304a0*/  LOP3.LUT R9, R10, R14, RZ, 0x3c, !PT ;  /* 0x0000000e0a097212 */ /* 0x000fc400078e3cff */
[----:B------:R-:W-:Y:S02]  /*304b0*/  SHF.R.S32.HI R12, RZ, 0x3, R12 ;  /* 0x00000003ff0c7819 */ /* 0x000fe4000001140c */
[----:B------:R-:W-:Y:S01]  /*304c0*/  LOP3.LUT R11, R13, 0x38, R29, 0xf8, !PT ;  /* 0x000000380d0b7812 */ /* 0x000fe200078ef81d */
[----:B------:R-:W-:Y:S02]  /*304d0*/  IMAD.IADD R8, R8, 0x1, R9 ;  /* 0x0000000108087824 */ /* 0x000fe400078e0209 */
[----:B------:R-:W-:Y:S01]  /*304e0*/  IMAD R12, R12, 0x1800, R15 ;  /* 0x000018000c0c7824 */ /* 0x000fe200078e020f */
[----:B------:R-:W-:Y:S02]  /*304f0*/  LOP3.LUT R11, R11, R14, RZ, 0x3c, !PT ;  /* 0x0000000e0b0b7212 */ /* 0x000fe400078e3cff */
[----:B------:R-:W-:-:S03]  /*30500*/  IADD3 R9, P1, R89, R8, RZ ;  /* 0x0000000859097210 */ /* 0x000fc60007f3e0ff */
[----:B------:R-:W-:Y:S02]  /*30510*/  IMAD.IADD R12, R12, 0x1, R11 ;  /* 0x000000010c0c7824 */ /* 0x000fe400078e020b */
[--C-:B------:R-:W-:Y:S01]  /*30520*/  IMAD.X R13, RZ, RZ, R90.reuse, P1 ;  /* 0x000000ffff0d7224 */ /* 0x100fe200008e065a */
[----:B------:R-:W-:Y:S02]  /*30530*/  LEA R8, P1, R9, R82, 0x1 ;  /* 0x0000005209087211 */ /* 0x000fe400078208ff */
[----:B------:R-:W-:Y:S02]  /*30540*/  IADD3 R11, P2, R89, R12, RZ ;  /* 0x0000000c590b7210 */ /* 0x000fe40007f5e0ff */
[----:B------:R-:W-:Y:S02]  /*30550*/  LEA.HI.X R9, R9, R83, R13, 0x1, P1 ;  /* 0x0000005309097211 */ /* 0x000fe400008f0c0d */
[----:B------:R-:W-:Y:S01]  /*30560*/  ISETP.GE.AND P1, PT, R30, R31, PT ;  /* 0x0000001f1e00720c */ /* 0x000fe20003f26270 */
[----:B------:R-:W-:Y:S01]  /*30570*/  IMAD.X R10, RZ, RZ, R90, P2 ;  /* 0x000000ffff0a7224 */ /* 0x000fe200010e065a */
[----:B------:R-:W-:-:S04]  /*30580*/  LEA R12, P2, R11, R82, 0x1 ;  /* 0x000000520b0c7211 */ /* 0x000fc800078408ff */
[----:B------:R-:W-:Y:S02]  /*30590*/  LEA.HI.X R13, R11, R83, R10, 0x1, P2 ;  /* 0x000000530b0d7211 */ /* 0x000fe400010f0c0a */
[----:B------:R-:W5:Y:S01]  /*305a0*/  LD.E.128 R8, desc[UR4][R8.64] ;  /* 0x0000000408087980 */ /* 0x000f62000c101d00 */
[----:B------:R-:W-:-:S03]  /*305b0*/  ISETP.GE.AND P2, PT, R29, R87, PT ;  /* 0x000000571d00720c */ /* 0x000fc60003f46270 */
[----:B------:R-:W5:Y:S01]  /*305c0*/  LD.E.128 R12, desc[UR6][R12.64] ;  /* 0x000000060c0c7980 */ /* 0x000f62000c101d00 */
[----:B------:R-:W-:Y:S09]  /*305d0*/  @P1 BRA `(.L_x_5387) ;  /* 0x0000000400641947 */ /* 0x000ff20003800000 */
[----:B------:R-:W-:Y:S01]  /*305e0*/  SHF.R.U32.HI R137, RZ, 0x10, R25 ;  /* 0x00000010ff897819 */ /* 0x000fe20000011619 */
[----:B-----5:R-:W-:Y:S01]  /*305f0*/  IMAD.U32 R31, R11, 0x10000, RZ ;  /* 0x000100000b1f7824 */ /* 0x020fe200078e00ff */
[----:B------:R-:W-:Y:S02]  /*30600*/  SHF.R.U32.HI R43, RZ, 0x10, R37 ;  /* 0x00000010ff2b7819 */ /* 0x000fe40000011625 */
[----:B------:R-:W-:Y:S02]  /*30610*/  PRMT R130, R130, 0x5410, R137 ;  /* 0x0000541082827816 */ /* 0x000fe40000000089 */
[----:B------:R-:W-:Y:S02]  /*30620*/  PRMT R134, R134, 0x5410, R43 ;  /* 0x0000541086867816 */ /* 0x000fe4000000002b */
[--C-:B------:R-:W-:Y:S02]  /*30630*/  SHF.R.U64 R136, R26, 0x10, R27.reuse ;  /* 0x000000101a887819 */ /* 0x100fe4000000121b */
[----:B------:R-:W-:-:S02]  /*30640*/  SHF.R.U32.HI R135, RZ, 0x10, R27 ;  /* 0x00000010ff877819 */ /* 0x000fc4000001161b */
[----:B------:R-:W-:Y:S01]  /*30650*/  SHF.R.U64 R42, R36, 0x10, R37 ;  /* 0x00000010242a7819 */ /* 0x000fe20000001225 */
[----:B------:R-:W-:Y:S01]  /*30660*/  IMAD.U32 R37, R13, 0x10000, RZ ;  /* 0x000100000d257824 */ /* 0x000fe200078e00ff */
[--C-:B------:R-:W-:Y:S01]  /*30670*/  SHF.R.U64 R40, R38, 0x10, R39.reuse ;  /* 0x0000001026287819 */ /* 0x100fe20000001227 */
[----:B------:R-:W-:Y:S01]  /*30680*/  IMAD.U32 R36, R9, 0x10000, RZ ;  /* 0x0001000009247824 */ /* 0x000fe200078e00ff */
[----:B------:R-:W-:Y:S01]  /*30690*/  SHF.R.U32.HI R41, RZ, 0x10, R39 ;  /* 0x00000010ff297819 */ /* 0x000fe20000011627 */
[----:B------:R-:W-:Y:S01]  /*306a0*/  IMAD.U32 R39, R15, 0x10000, RZ ;  /* 0x000100000f277824 */ /* 0x000fe200078e00ff */
[----:B------:R-:W-:Y:S01]  /*306b0*/  LOP3.LUT R38, R13, 0xffff0000, RZ, 0xc0, !PT ;  /* 0xffff00000d267812 */ /* 0x000fe200078ec0ff */
[----:B------:R-:W-:Y:S01]  /*306c0*/  IMAD.U32 R13, R130, 0x10000, RZ ;  /* 0x00010000820d7824 */ /* 0x000fe200078e00ff */
[----:B------:R-:W-:Y:S01]  /*306d0*/  LOP3.LUT R27, R15, 0xffff0000, RZ, 0xc0, !PT ;  /* 0xffff00000f1b7812 */ /* 0x000fe200078ec0ff */
[----:B------:R-:W-:Y:S01]  /*306e0*/  IMAD.U32 R15, R134, 0x10000, RZ ;  /* 0x00010000860f7824 */ /* 0x000fe200078e00ff */
[----:B------:R-:W-:Y:S01]  /*306f0*/  PRMT R128, R128, 0x5410, R135 ;  /* 0x0000541080807816 */ /* 0x000fe20000000087 */
[C---:B------:R-:W-:Y:S01]  /*30700*/  FMUL.FTZ R135, R37.reuse, R13 ;  /* 0x0000000d25877220 */ /* 0x040fe20000410000 */
[----:B------:R-:W-:Y:S01]  /*30710*/  PRMT R132, R132, 0x5410, R41 ;  /* 0x0000541084847816 */ /* 0x000fe20000000029 */
[-C--:B------:R-:W-:Y:S01]  /*30720*/  FMUL.FTZ R43, R37, R15.reuse ;  /* 0x0000000f252b7220 */ /* 0x080fe20000410000 */
[----:B------:R-:W-:Y:S01]  /*30730*/  PRMT R131, R131, 0x5410, R40 ;  /* 0x0000541083837816 */ /* 0x000fe20000000028 */
[----:B------:R-:W-:Y:S01]  /*30740*/  FFMA.FTZ R15, R36, R15, R135 ;  /* 0x0000000f240f7223 */ /* 0x000fe20000010087 */
[----:B------:R-:W-:Y:S01]  /*30750*/  LOP3.LUT R41, R134, 0xffff0000, RZ, 0xc0, !PT ;  /* 0xffff000086297812 */ /* 0x000fe200078ec0ff */
[----:B------:R-:W-:Y:S01]  /*30760*/  FFMA.FTZ R13, R36, R13, -R43 ;  /* 0x0000000d240d7223 */ /* 0x000fe2000001082b */
[----:B------:R-:W-:Y:S01]  /*30770*/  LOP3.LUT R37, R130, 0xffff0000, RZ, 0xc0, !PT ;  /* 0xffff000082257812 */ /* 0x000fe200078ec0ff */
[----:B------:R-:W-:Y:S01]  /*30780*/  IMAD.U32 R40, R132, 0x10000, RZ ;  /* 0x0001000084287824 */ /* 0x000fe200078e00ff */
[----:B------:R-:W-:Y:S01]  /*30790*/  SHF.R.U64 R138, R24, 0x10, R25 ;  /* 0x00000010188a7819 */ /* 0x000fe20000001219 */
[----:B------:R-:W-:Y:S01]  /*307a0*/  IMAD.U32 R36, R128, 0x10000, RZ ;  /* 0x0001000080247824 */ /* 0x000fe200078e00ff */
[----:B------:R-:W-:Y:S01]  /*307b0*/  LOP3.LUT R30, R9, 0xffff0000, RZ, 0xc0, !PT ;  /* 0xffff0000091e7812 */ /* 0x000fe200078ec0ff */
[----:B------:R-:W-:Y:S01]  /*307c0*/  FMUL.FTZ R130, R39, R40 ;  /* 0x0000002827827220 */ /* 0x000fe20000410000 */
[----:B------:R-:W-:Y:S01]  /*307d0*/  PRMT R129, R129, 0x5410, R138 ;  /* 0x0000541081817816 */ /* 0x000fe2000000008a */
[C---:B------:R-:W-:Y:S01]  /*307e0*/  FMUL.FTZ R43, R38.reuse, R41 ;  /* 0x00000029262b7220 */ /* 0x040fe20000410000 */
[----:B------:R-:W-:Y:S01]  /*307f0*/  PRMT R133, R133, 0x5410, R42 ;  /* 0x0000541085857816 */ /* 0x000fe2000000002a */
[-C--:B------:R-:W-:Y:S01]  /*30800*/  FMUL.FTZ R135, R38, R37.reuse ;  /* 0x0000002526877220 */ /* 0x080fe20000410000 */
[-C--:B------:R-:W-:Y:S01]  /*30810*/  FMUL.FTZ R39, R39, R36.reuse ;  /* 0x0000002427277220 */ /* 0x080fe20000410000 */
[----:B------:R-:W-:Y:S01]  /*30820*/  LOP3.LUT R132, R132, 0xffff0000, RZ, 0xc0, !PT ;  /* 0xffff000084847812 */ /* 0x000fe200078ec0ff */
[----:B------:R-:W-:Y:S01]  /*30830*/  FFMA.FTZ R38, R30, R37, -R43 ;  /* 0x000000251e267223 */ /* 0x000fe2000001082b */
[----:B------:R-:W-:Y:S01]  /*30840*/  LOP3.LUT R128, R128, 0xffff0000, RZ, 0xc0, !PT ;  /* 0xffff000080807812 */ /* 0x000fe200078ec0ff */
[----:B------:R-:W-:Y:S01]  /*30850*/  FFMA.FTZ R42, R30, R41, R135 ;  /* 0x000000291e2a7223 */ /* 0x000fe20000010087 */
[C---:B------:R-:W-:Y:S01]  /*30860*/  FFMA.FTZ R130, R31.reuse, R36, -R130 ;  /* 0x000000241f827223 */ /* 0x040fe20000010882 */
[----:B------:R-:W-:Y:S01]  /*30870*/  FFMA.FTZ R39, R31, R40, R39 ;  /* 0x000000281f277223 */ /* 0x000fe20000010027 */
[----:B------:R-:W-:-:S02]  /*30880*/  IMAD.U32 R25, R12, 0x10000, RZ ;  /* 0x000100000c197824 */ /* 0x000fc400078e00ff */
[----:B------:R-:W-:Y:S01]  /*30890*/  FMUL.FTZ R37, R27, R132 ;  /* 0x000000841b257220 */ /* 0x000fe20000410000 */
[----:B------:R-:W-:Y:S02]  /*308a0*/  IMAD.U32 R30, R129, 0x10000, RZ ;  /* 0x00010000811e7824 */ /* 0x000fe400078e00ff */
[----:B------:R-:W-:Y:S01]  /*308b0*/  FMUL.FTZ R41, R27, R128 ;  /* 0x000000801b297220 */ /* 0x000fe20000410000 */
[C---:B------:R-:W-:Y:S01]  /*308c0*/  IMAD.U32 R31, R133.reuse, 0x10000, RZ ;  /* 0x00010000851f7824 */ /* 0x040fe200078e00ff */
[----:B------:R-:W-:Y:S01]  /*308d0*/  LOP3.LUT R12, R12, 0xffff0000, RZ, 0xc0, !PT ;  /* 0xffff00000c0c7812 */ /* 0x000fe200078ec0ff */
[----:B------:R-:W-:Y:S01]  /*308e0*/  IMAD.U32 R24, R8, 0x10000, RZ ;  /* 0x0001000008187824 */ /* 0x000fe200078e00ff */
[----:B------:R-:W-:Y:S01]  /*308f0*/  LOP3.LUT R133, R133, 0xffff0000, RZ, 0xc0, !PT ;  /* 0xffff000085857812 */ /* 0x000fe200078ec0ff */
[-C--:B------:R-:W-:Y:S01]  /*30900*/  FMUL.FTZ R27, R25, R31.reuse ;  /* 0x0000001f191b7220 */ /* 0x080fe20000410000 */
[----:B------:R-:W-:Y:S01]  /*30910*/  LOP3.LUT R129, R129, 0xffff0000, RZ, 0xc0, !PT ;  /* 0xffff000081817812 */ /* 0x000fe200078ec0ff */
[-C--:B------:R-:W-:Y:S01]  /*30920*/  FMUL.FTZ R36, R25, R30.reuse ;  /* 0x0000001e19247220 */ /* 0x080fe20000410000 */
[----:B------:R-:W-:Y:S01]  /*30930*/  PRMT R127, R127, 0x5410, R136 ;  /* 0x000054107f7f7816 */ /* 0x000fe20000000088 */
[----:B------:R-:W-:Y:S01]  /*30940*/  IMAD.U32 R9, R10, 0x10000, RZ ;  /* 0x000100000a097824 */ /* 0x000fe200078e00ff */
[----:B------:R-:W-:Y:S01]  /*30950*/  LOP3.LUT R26, R11, 0xffff0000, RZ, 0xc0, !PT ;  /* 0xffff00000b1a7812 */ /* 0x000fe200078ec0ff */
[----:B------:R-:W-:Y:S01]  /*30960*/  FFMA.FTZ R27, R24, R30, -R27 ;  /* 0x0000001e181b7223 */ /* 0x000fe2000001081b */
[----:B------:R-:W-:Y:S01]  /*30970*/  LOP3.LUT R8, R8, 0xffff0000, RZ, 0xc0, !PT ;  /* 0xffff000008087812 */ /* 0x000fe200078ec0ff */
[----:B------:R-:W-:Y:S01]  /*30980*/  FFMA.FTZ R36, R24, R31, R36 ;  /* 0x0000001f18247223 */ /* 0x000fe20000010024 */
[----:B------:R-:W-:Y:S01]  /*30990*/  LOP3.LUT R11, R10, 0xffff0000, RZ, 0xc0, !PT ;  /* 0xffff00000a0b7812 */ /* 0x000fe200078ec0ff */
[----:B------:R-:W-:-:S02]  /*309a0*/  IMAD.U32 R10, R14, 0x10000, RZ ;  /* 0x000100000e0a7824 */ /* 0x000fc400078e00ff */
[C---:B------:R-:W-:Y:S01]  /*309b0*/  FMUL.FTZ R25, R12.reuse, R133 ;  /* 0x000000850c197220 */ /* 0x040fe20000410000 */
        /* <DEDUP_REMOVED lines=21> */
[----:B------:R-:W-:Y:S01]  /*30b10*/  F2FP.BF16.F32.PACK_AB R10, R127, R8 ;  /* 0x000000087f0a723e */ /* 0x000fe200000010ff */
[----:B------:R-:W-:Y:S01]  /*30b20*/  IMAD.MOV.U32 R8, RZ, RZ, R26 ;  /* 0x000000ffff087224 */ /* 0x000fe200078e001a */
[----:B------:R-:W-:Y:S02]  /*30b30*/  F2FP.BF16.F32.PACK_AB R11, R37, R130 ;  /* 0x00000082250b723e */ /* 0x000fe400000010ff */
[----:B------:R-:W-:Y:S02]  /*30b40*/  F2FP.BF16.F32.PACK_AB R15, R132, R39 ;  /* 0x00000027840f723e */ /* 0x000fe400000010ff */
[----:B------:R-:W-:-:S02]  /*30b50*/  F2FP.BF16.F32.PACK_AB R12, R31, R36 ;  /* 0x000000241f0c723e */ /* 0x000fc400000010ff */
[----:B------:R-:W-:-:S07]  /*30b60*/  F2FP.BF16.F32.PACK_AB R14, R14, R25 ;  /* 0x000000190e0e723e */ /* 0x000fce00000010ff */
.L_x_5387:
[----:B------:R-:W-:Y:S05]  /*30b70*/  BSYNC B4 ;  /* 0x0000000000047941 */ /* 0x000fea0003800000 */
.L_x_5386:
        /* <DEDUP_REMOVED lines=9> */
.L_x_5385:
[----:B------:R-:W-:Y:S05]  /*30c10*/  BSYNC B3 ;  /* 0x0000000000037941 */ /* 0x000fea0003800000 */
.L_x_5384:
[----:B------:R-:W-:Y:S02]  /*30c20*/  R2UR UR4, R74 ;  /* 0x000000004a0472ca */ /* 0x000fe400000e0000 */
[----:B------:R-:W-:-:S13]  /*30c30*/  R2UR UR5, R75 ;  /* 0x000000004b0572ca */ /* 0x000fda00000e0000 */
[----:B---3--:R-:W3:Y:S02]  /*30c40*/  LD.E.U8 R8, desc[UR4][R80.64] ;  /* 0x0000000450087980 */ /* 0x008ee4000c101100 */
        /* <DEDUP_REMOVED lines=55> */
[--C-:B------:R-:W-:Y:S01]  /*30fc0*/  SHF.R.U64 R30, R32, 0x10, R33.reuse ;  /* 0x00000010201e7819 */ /* 0x100fe20000001221 */
        /* <DEDUP_REMOVED lines=8> */
[--C-:B------:R-:W-:Y:S01]  /*31050*/  SHF.R.U64 R36, R6, 0x10, R7.reuse ;  /* 0x0000001006247819 */ /* 0x100fe20000001207 */
[----:B------:R-:W-:Y:S01]  /*31060*/  IMAD.U32 R6, R8, 0x10000, RZ ;  /* 0x0001000008067824 */ /* 0x000fe200078e00ff */
[----:B------:R-:W-:Y:S01]  /*31070*/  PRMT R119, R119, 0x5410, R30 ;  /* 0x0000541077777816 */ /* 0x000fe2000000001e */
[----:B------:R-:W-:Y:S01]  /*31080*/  IMAD.U32 R30, R122, 0x10000, RZ ;  /* 0x000100007a1e7824 */ /* 0x000fe200078e00ff */
[----:B------:R-:W-:Y:S01]  /*31090*/  SHF.R.U32.HI R31, RZ, 0x10, R7 ;  /* 0x00000010ff1f7819 */ /* 0x000fe20000011607 */
[----:B------:R-:W-:Y:S01]  /*310a0*/  IMAD.U32 R7, R9, 0x10000, RZ ;  /* 0x0001000009077824 */ /* 0x000fe200078e00ff */
[----:B------:R-:W-:-:S02]  /*310b0*/  SHF.R.U32.HI R35, RZ, 0x10, R35 ;  /* 0x00000010ff237819 */ /* 0x000fc40000011623 */
[----:B------:R-:W-:Y:S01]  /*310c0*/  PRMT R121, R121, 0x5410, R34 ;  /* 0x0000541079797816 */ /* 0x000fe20000000022 */
[----:B------:R-:W-:Y:S01]  /*310d0*/  FMUL.FTZ R34, R27, R32 ;  /* 0x000000201b227220 */ /* 0x000fe20000410000 */
[----:B------:R-:W-:Y:S01]  /*310e0*/  LOP3.LUT R28, R13, 0xffff0000, RZ, 0xc0, !PT ;  /* 0xffff00000d1c7812 */ /* 0x000fe200078ec0ff */
[----:B------:R-:W-:Y:S01]  /*310f0*/  IMAD.U32 R13, R12, 0x10000, RZ ;  /* 0x000100000c0d7824 */ /* 0x000fe200078e00ff */
[----:B------:R-:W-:Y:S01]  /*31100*/  PRMT R125, R125, 0x5410, R36 ;  /* 0x000054107d7d7816 */ /* 0x000fe20000000024 */
[-C--:B------:R-:W-:Y:S01]  /*31110*/  FMUL.FTZ R36, R27, R30.reuse ;  /* 0x0000001e1b247220 */ /* 0x080fe20000410000 */
[----:B------:R-:W-:Y:S01]  /*31120*/  LOP3.LUT R118, R118, 0xffff0000, RZ, 0xc0, !PT ;  /* 0xffff000076767812 */ /* 0x000fe200078ec0ff */
[C---:B------:R-:W-:Y:S01]  /*31130*/  FFMA.FTZ R34, R7.reuse, R30, -R34 ;  /* 0x0000001e07227223 */ /* 0x040fe20000010822 */
[----:B------:R-:W-:Y:S01]  /*31140*/  PRMT R124, R124, 0x5410, R31 ;  /* 0x000054107c7c7816 */ /* 0x000fe2000000001f */
[----:B------:R-:W-:Y:S01]  /*31150*/  FFMA.FTZ R36, R7, R32, R36 ;  /* 0x0000002007247223 */ /* 0x000fe20000010024 */
[----:B------:R-:W-:Y:S01]  /*31160*/  PRMT R120, R120, 0x5410, R35 ;  /* 0x0000541078787816 */ /* 0x000fe20000000023 */
[----:B------:R-:W-:Y:S01]  /*31170*/  FMUL.FTZ R30, R28, R118 ;  /* 0x000000761c1e7220 */ /* 0x000fe20000410000 */
[----:B------:R-:W-:Y:S01]  /*31180*/  LOP3.LUT R9, R9, 0xffff0000, RZ, 0xc0, !PT ;  /* 0xffff000009097812 */ /* 0x000fe200078ec0ff */
[----:B------:R-:W-:Y:S01]  /*31190*/  IMAD.U32 R7, R124, 0x10000, RZ ;  /* 0x000100007c077824 */ /* 0x000fe200078e00ff */
[----:B------:R-:W-:Y:S01]  /*311a0*/  LOP3.LUT R122, R122, 0xffff0000, RZ, 0xc0, !PT ;  /* 0xffff00007a7a7812 */ /* 0x000fe200078ec0ff */
[----:B------:R-:W-:Y:S01]  /*311b0*/  IMAD.U32 R27, R120, 0x10000, RZ ;  /* 0x00010000781b7824 */ /* 0x000fe200078e00ff */
[----:B------:R-:W-:Y:S01]  /*311c0*/  SHF.R.U64 R38, R4, 0x10, R5 ;  /* 0x0000001004267819 */ /* 0x000fe20000001205 */
[----:B------:R-:W-:Y:S01]  /*311d0*/  IMAD.U32 R5, R14, 0x10000, RZ ;  /* 0x000100000e057824 */ /* 0x000fe200078e00ff */
[----:B------:R-:W-:Y:S01]  /*311e0*/  LOP3.LUT R26, R12, 0xffff0000, RZ, 0xc0, !PT ;  /* 0xffff00000c1a7812 */ /* 0x000fe200078ec0ff */
[-C--:B------:R-:W-:Y:S01]  /*311f0*/  FFMA.FTZ R31, R9, R122.reuse, -R30 ;  /* 0x0000007a091f7223 */ /* 0x080fe2000001081e */
[----:B------:R-:W-:Y:S01]  /*31200*/  IMAD.U32 R12, R11, 0x10000, RZ ;  /* 0x000100000b0c7824 */ /* 0x000fe200078e00ff */
[----:B------:R-:W-:Y:S01]  /*31210*/  LOP3.LUT R15, R15, 0xffff0000, RZ, 0xc0, !PT ;  /* 0xffff00000f0f7812 */ /* 0x000fe200078ec0ff */
[C---:B------:R-:W-:Y:S01]  /*31220*/  FMUL.FTZ R33, R29.reuse, R27 ;  /* 0x0000001b1d217220 */ /* 0x040fe20000410000 */
[----:B------:R-:W-:Y:S01]  /*31230*/  LOP3.LUT R120, R120, 0xffff0000, RZ, 0xc0, !PT ;  /* 0xffff000078787812 */ /* 0x000fe200078ec0ff */
[-C--:B------:R-:W-:Y:S01]  /*31240*/  FMUL.FTZ R30, R29, R7.reuse ;  /* 0x000000071d1e7220 */ /* 0x080fe20000410000 */
[----:B------:R-:W-:Y:S01]  /*31250*/  PRMT R123, R123, 0x5410, R38 ;  /* 0x000054107b7b7816 */ /* 0x000fe20000000026 */
[----:B------:R-:W-:Y:S01]  /*31260*/  FMUL.FTZ R28, R28, R122 ;  /* 0x0000007a1c1c7220 */ /* 0x000fe20000410000 */
[----:B------:R-:W-:Y:S01]  /*31270*/  LOP3.LUT R124, R124, 0xffff0000, RZ, 0xc0, !PT ;  /* 0xffff00007c7c7812 */ /* 0x000fe200078ec0ff */
[C---:B------:R-:W-:Y:S01]  /*31280*/  FFMA.FTZ R33, R12.reuse, R7, -R33 ;  /* 0x000000070c217223 */ /* 0x040fe20000010821 */
[----:B------:R-:W-:Y:S01]  /*31290*/  LOP3.LUT R11, R11, 0xffff0000, RZ, 0xc0, !PT ;  /* 0xffff00000b0b7812 */ /* 0x000fe200078ec0ff */
[----:B------:R-:W-:Y:S01]  /*312a0*/  FFMA.FTZ R30, R12, R27, R30 ;  /* 0x0000001b0c1e7223 */ /* 0x000fe2000001001e */
[----:B------:R-:W-:Y:S01]  /*312b0*/  FFMA.FTZ R29, R9, R118, R28 ;  /* 0x00000076091d7223 */ /* 0x000fe2000001001c */
[----:B------:R-:W-:Y:S01]  /*312c0*/  FMUL.FTZ R12, R15, R120 ;  /* 0x000000780f0c7220 */ /* 0x000fe20000410000 */
[----:B------:R-:W-:-:S02]  /*312d0*/  IMAD.U32 R7, R123, 0x10000, RZ ;  /* 0x000100007b077824 */ /* 0x000fc400078e00ff */
[-C--:B------:R-:W-:Y:S01]  /*312e0*/  FMUL.FTZ R28, R15, R124.reuse ;  /* 0x0000007c0f1c7220 */ /* 0x080fe20000410000 */
[----:B------:R-:W-:Y:S02]  /*312f0*/  IMAD.U32 R9, R119, 0x10000, RZ ;  /* 0x0001000077097824 */ /* 0x000fe400078e00ff */
[----:B------:R-:W-:Y:S01]  /*31300*/  FFMA.FTZ R124, R11, R124, -R12 ;  /* 0x0000007c0b7c7223 */ /* 0x000fe2000001080c */
[----:B------:R-:W-:Y:S01]  /*31310*/  LOP3.LUT R119, R119, 0xffff0000, RZ, 0xc0, !PT ;  /* 0xffff000077777812 */ /* 0x000fe200078ec0ff */
[----:B------:R-:W-:Y:S01]  /*31320*/  FMUL.FTZ R12, R13, R7 ;  /* 0x000000070d0c7220 */ /* 0x000fe20000410000 */
[----:B------:R-:W-:Y:S01]  /*31330*/  LOP3.LUT R123, R123, 0xffff0000, RZ, 0xc0, !PT ;  /* 0xffff00007b7b7812 */ /* 0x000fe200078ec0ff */
[-C--:B------:R-:W-:Y:S01]  /*31340*/  FMUL.FTZ R15, R13, R9.reuse ;  /* 0x000000090d0f7220 */ /* 0x080fe20000410000 */
[----:B------:R-:W-:Y:S01]  /*31350*/  LOP3.LUT R8, R8, 0xffff0000, RZ, 0xc0, !PT ;  /* 0xffff000008087812 */ /* 0x000fe200078ec0ff */
[----:B------:R-:W-:Y:S01]  /*31360*/  FFMA.FTZ R13, R11, R120, R28 ;  /* 0x000000780b0d7223 */ /* 0x000fe2000001001c */
[C---:B------:R-:W-:Y:S01]  /*31370*/  FFMA.FTZ R12, R6.reuse, R9, R12 ;  /* 0x00000009060c7223 */ /* 0x040fe2000001000c */
[----:B------:R-:W-:Y:S01]  /*31380*/  FFMA.FTZ R15, R6, R7, -R15 ;  /* 0x00000007060f7223 */ /* 0x000fe2000001080f */
[C---:B------:R-:W-:Y:S01]  /*31390*/  FMUL.FTZ R11, R26.reuse, R119 ;  /* 0x000000771a0b7220 */ /* 0x040fe20000410000 */
        /* <DEDUP_REMOVED lines=8> */
[----:B------:R-:W-:Y:S01]  /*31420*/  FFMA.FTZ R9, R8, R119, R9 ;  /* 0x0000007708097223 */ /* 0x000fe20000010009 */
[----:B------:R-:W-:Y:S01]  /*31430*/  LOP3.LUT R10, R10, 0xffff0000, RZ, 0xc0, !PT ;  /* 0xffff00000a0a7812 */ /* 0x000fe200078ec0ff */
        /* <DEDUP_REMOVED lines=18> */
[----:B------:R-:W-:Y:S01]  /*31560*/  F2FP.BF16.F32.PACK_AB R14, R121, R8 ;  /* 0x00000008790e723e */ /* 0x000fe200000010ff */
[----:B------:R-:W-:-:S02]  /*31570*/  IMAD.MOV.U32 R8, RZ, RZ, R30 ;  /* 0x000000ffff087224 */ /* 0x000fc400078e001e */
[----:B------:R-:W-:-:S07]  /*31580*/  IMAD.MOV.U32 R11, RZ, RZ, R33 ;  /* 0x000000ffff0b7224 */ /* 0x000fce00078e0021 */
.L_x_5389:
[----:B------:R-:W-:Y:S05]  /*31590*/  BSYNC B3 ;  /* 0x0000000000037941 */ /* 0x000fea0003800000 */
.L_x_5388:
[----:B------:R-:W-:Y:S01]  /*315a0*/  R2UR UR4, R74 ;  /* 0x000000004a0472ca */ /* 0x000fe200000e0000 */
[----:B------:R-:W-:Y:S01]  /*315b0*/  IMAD.SHL.U32 R5, R24, 0x8, RZ ;  /* 0x0000000818057824 */ /* 0x000fe200078e00ff */
[----:B------:R-:W-:Y:S02]  /*315c0*/  R2UR UR5, R75 ;  /* 0x000000004b0572ca */ /* 0x000fe400000e0000 */
[----:B------:R-:W-:Y:S01]  /*315d0*/  @!P2 R2UR UR6, R74 ;  /* 0x000000004a06a2ca */ /* 0x000fe200000e0000 */
[----:B-12---:R-:W-:Y:S01]  /*315e0*/  IMAD.WIDE R4, R5, 0x2, R84 ;  /* 0x0000000205047825 */ /* 0x006fe200078e0254 */
[----:B------:R-:W-:-:S03]  /*315f0*/  @!P2 R2UR UR7, R75 ;  /* 0x000000004b07a2ca */ /* 0x000fc600000e0000 */
[----:B------:R-:W-:-:S06]  /*31600*/  @!P2 IMAD.WIDE R84, R25, 0x2, R84 ;  /* 0x000000021954a825 */ /* 0x000fcc00078e0254 */
[----:B-----5:R3:W-:Y:S04]  /*31610*/  ST.E.128 desc[UR4][R4.64], R8 ;  /* 0x0000000804007985 */ /* 0x0207e8000c101d04 */
[----:B------:R3:W-:Y:S02]  /*31620*/  @!P2 ST.E.128 desc[UR6][R84.64], R12 ;  /* 0x0000000c5400a985 */ /* 0x0007e4000c101d06 */
.L_x_5379:
[----:B------:R-:W-:Y:S05]  /*31630*/  BSYNC B2 ;  /* 0x0000000000027941 */ /* 0x000fea0003800000 */
.L_x_5378:
[----:B------:R-:W-:-:S03]  /*31640*/  UMOV UR4, 0xffffffff ;  /* 0xffffffff00047882 */ /* 0x000fc60000000000 */
[----:B------:R-:W-:Y:S05]  /*31650*/  BRA.DIV UR4, `(.L_x_5390) ;  /* 0x0000003204dc7947 */ /* 0x000fea000b800000 */
[----:B0-----:R-:W0:Y:S04]  /*31660*/  SHFL.IDX PT, R77, R77, 0x1, 0x1c1f ;  /* 0x003c1f004d4d7f89 */ /* 0x001e2800000e0000 */
[----:B---3--:R3:W4:Y:S02]  /*31670*/  SHFL.IDX PT, R14, R86, 0x1, 0x1c1f ;  /* 0x003c1f00560e7f89 */ /* 0x00872400000e0000 */
.L_x_5427:
[----:B------:R-:W-:Y:S02]  /*31680*/  R2UR UR4, R74 ;  /* 0x000000004a0472ca */ /* 0x000fe400000e0000 */
[----:B------:R-:W-:-:S13]  /*31690*/  R2UR UR5, R75 ;  /* 0x000000004b0572ca */ /* 0x000fda00000e0000 */
[----:B------:R-:W2:Y:S01]  /*316a0*/  LD.E R5, desc[UR4][R78.64+0xc] ;  /* 0x00000c044e057980 */ /* 0x000ea2000c101900 */
[----:B------:R-:W-:Y:S02]  /*316b0*/  VIADD R116, R116, 0x40 ;  /* 0x0000004074747836 */ /* 0x000fe40000000000 */
[----:B----4-:R-:W-:Y:S02]  /*316c0*/  IMAD.MOV.U32 R12, RZ, RZ, R14 ;  /* 0x000000ffff0c7224 */ /* 0x010fe400078e000e */
[----:B0-----:R-:W-:Y:S02]  /*316d0*/  IMAD.MOV.U32 R13, RZ, RZ, R77 ;  /* 0x000000ffff0d7224 */ /* 0x001fe400078e004d */
[----:B--2---:R-:W-:-:S05]  /*316e0*/  IMAD R5, R2, -0x60, R5 ;  /* 0xffffffa002057824 */ /* 0x004fca00078e0205 */
[----:B------:R-:W-:-:S04]  /*316f0*/  VIMNMX R5, R5, 0x60, PT ;  /* 0x0000006005057848 */ /* 0x000fc80003fe0100 */
[----:B------:R-:W-:-:S13]  /*31700*/  ISETP.GE.AND P1, PT, R116, R5, PT ;  /* 0x000000057400720c */ /* 0x000fda0003f26270 */
[----:B------:R-:W-:Y:S05]  /*31710*/  @P1 BRA `(.L_x_5346) ;  /* 0x0000002c00441947 */ /* 0x000fea0003800000 */
[----:B------:R-:W-:Y:S02]  /*31720*/  R2UR UR4, R74 ;  /* 0x000000004a0472ca */ /* 0x000fe400000e0000 */
[----:B------:R-:W-:-:S13]  /*31730*/  R2UR UR5, R75 ;  /* 0x000000004b0572ca */ /* 0x000fda00000e0000 */
[----:B-----5:R-:W2:Y:S01]  /*31740*/  LD.E.U8 R4, desc[UR4][R80.64] ;  /* 0x0000000450047980 */ /* 0x020ea2000c101100 */
[----:B------:R-:W-:Y:S01]  /*31750*/  BSSY B2, `(.L_x_5391) ;  /* 0x000009f000027945 */ /* 0x000fe20003800000 */
[----:B--2---:R-:W-:-:S04]  /*31760*/  LOP3.LUT R4, R4, 0x1, RZ, 0xc0, !PT ;  /* 0x0000000104047812 */ /* 0x004fc800078ec0ff */
[----:B------:R-:W-:-:S13]  /*31770*/  ISETP.NE.U32.AND P1, PT, R4, 0x1, PT ;  /* 0x000000010400780c */ /* 0x000fda0003f25070 */
[----:B------:R-:W-:Y:S05]  /*31780*/  @P1 BRA `(.L_x_5392) ;  /* 0x00000008006c1947 */ /* 0x000fea0003800000 */
[----:B------:R-:W-:Y:S02]  /*31790*/  R2UR UR4, R74 ;  /* 0x000000004a0472ca */ /* 0x000fe400000e0000 */
[----:B------:R-:W-:-:S13]  /*317a0*/  R2UR UR5, R75 ;  /* 0x000000004b0572ca */ /* 0x000fda00000e0000 */
[----:B------:R-:W2:Y:S01]  /*317b0*/  LD.E R4, desc[UR4][R78.64+0x4] ;  /* 0x000004044e047980 */ /* 0x000ea2000c101900 */
[----:B------:R-:W-:Y:S01]  /*317c0*/  IMAD.IADD R7, R87, 0x1, -R88 ;  /* 0x0000000157077824 */ /* 0x000fe200078e0a58 */
[----:B------:R-:W-:Y:S02]  /*317d0*/  SHF.R.S32.HI R9, RZ, 0x1f, R116 ;  /* 0x0000001fff097819 */ /* 0x000fe40000011474 */
[----:B------:R-:W-:Y:S02]  /*317e0*/  R2UR UR6, R74 ;  /* 0x000000004a0672ca */ /* 0x000fe400000e0000 */
[----:B------:R-:W-:Y:S02]  /*317f0*/  LEA.HI R10, R9, R116, RZ, 0x3 ;  /* 0x00000074090a7211 */ /* 0x000fe400078f18ff */
[----:B------:R-:W-:-:S03]  /*31800*/  R2UR UR7, R75 ;  /* 0x000000004b0772ca */ /* 0x000fc600000e0000 */
[----:B------:R-:W-:-:S05]  /*31810*/  IMAD.SHL.U32 R10, R10, 0x40, RZ ;  /* 0x000000400a0a7824 */ /* 0x000fca00078e00ff */
[----:B------:R-:W-:Y:S01]  /*31820*/  LOP3.LUT R10, R10, 0xfffffe00, RZ, 0xc0, !PT ;  /* 0xfffffe000a0a7812 */ /* 0x000fe200078ec0ff */
[----:B------:R-:W-:Y:S01]  /*31830*/  BSSY B3, `(.L_x_5393) ;  /* 0x0000087000037945 */ /* 0x000fe20003800000 */
[----:B--2---:R-:W-:-:S04]  /*31840*/  LEA.HI R4, R4, R4, RZ, 0x1 ;  /* 0x0000000404047211 */ /* 0x004fc800078f08ff */
        /* <DEDUP_REMOVED lines=29> */
[----:B------:R-:W-:-:S03]  /*31a20*/  IMAD.X R9, RZ, RZ, R90, P1 ;  /* 0x000000ffff097224 */ /* 0x000fc600008e065a */
[----:B------:R-:W-:Y:S02]  /*31a30*/  IADD3 R7, P2, R89, R4, RZ ;  /* 0x0000000459077210 */ /* 0x000fe40007f5e0ff */
[----:B------:R-:W-:-:S03]  /*31a40*/  LEA R4, P1, R5, R82, 0x1 ;  /* 0x0000005205047211 */ /* 0x000fc600078208ff */
[----:B------:R-:W-:Y:S01]  /*31a50*/  IMAD.X R6, RZ, RZ, R90, P2 ;  /* 0x000000ffff067224 */ /* 0x000fe200010e065a */
[----:B------:R-:W-:Y:S02]  /*31a60*/  LEA.HI.X R5, R5, R83, R9, 0x1, P1 ;  /* 0x0000005305057211 */ /* 0x000fe400008f0c09 */
[----:B------:R-:W-:Y:S02]  /*31a70*/  ISETP.GE.AND P1, PT, R91, R26, PT ;  /* 0x0000001a5b00720c */ /* 0x000fe40003f26270 */
[----:B------:R-:W-:-:S04]  /*31a80*/  LEA R8, P2, R7, R82, 0x1 ;  /* 0x0000005207087211 */ /* 0x000fc800078408ff */
[----:B------:R-:W-:Y:S02]  /*31a90*/  LEA.HI.X R9, R7, R83, R6, 0x1, P2 ;  /* 0x0000005307097211 */ /* 0x000fe400010f0c06 */
[----:B------:R-:W5:Y:S01]  /*31aa0*/  LD.E.128 R4, desc[UR4][R4.64] ;  /* 0x0000000404047980 */ /* 0x000f62000c101d00 */
[----:B------:R-:W-:-:S03]  /*31ab0*/  ISETP.GE.AND P2, PT, R24, R87, PT ;  /* 0x000000571800720c */ /* 0x000fc60003f46270 */
[----:B------:R-:W5:Y:S01]  /*31ac0*/  LD.E.128 R8, desc[UR6][R8.64] ;  /* 0x0000000608087980 */ /* 0x000f62000c101d00 */
[----:B------:R-:W-:Y:S09]  /*31ad0*/  @P1 BRA `(.L_x_5394) ;  /* 0x0000000400701947 */ /* 0x000ff20003800000 */
[----:B------:R-:W-:Y:S01]  /*31ae0*/  SHF.R.U64 R32, R64, 0x10, R65 ;  /* 0x0000001040207819 */ /* 0x000fe20000001241 */
[----:B-----5:R-:W-:Y:S01]  /*31af0*/  IMAD.U32 R28, R9, 0x10000, RZ ;  /* 0x00010000091c7824 */ /* 0x020fe200078e00ff */
[----:B------:R-:W-:Y:S01]  /*31b00*/  SHF.R.U64 R38, R52, 0x10, R53 ;  /* 0x0000001034267819 */ /* 0x000fe20000001235 */
[----:B------:R-:W-:Y:S01]  /*31b10*/  IMAD.U32 R15, R5, 0x10000, RZ ;  /* 0x00010000050f7824 */ /* 0x000fe200078e00ff */
[----:B------:R-:W-:Y:S01]  /*31b20*/  SHF.R.U32.HI R65, RZ, 0x10, R65 ;  /* 0x00000010ff417819 */ /* 0x000fe20000011641 */
[----:B------:R-:W-:Y:S01]  /*31b30*/  IMAD.U32 R30, R11, 0x10000, RZ ;  /* 0x000100000b1e7824 */ /* 0x000fe200078e00ff */
[----:B------:R-:W-:Y:S01]  /*31b40*/  SHF.R.U32.HI R53, RZ, 0x10, R53 ;  /* 0x00000010ff357819 */ /* 0x000fe20000011635 */
[----:B------:R-:W-:Y:S01]  /*31b50*/  IMAD.U32 R26, R8, 0x10000, RZ ;  /* 0x00010000081a7824 */ /* 0x000fe200078e00ff */
[----:B------:R-:W-:Y:S02]  /*31b60*/  PRMT R108, R108, 0x5410, R65 ;  /* 0x000054106c6c7816 */ /* 0x000fe40000000041 */
[----:B------:R-:W-:-:S02]  /*31b70*/  PRMT R112, R112, 0x5410, R53 ;  /* 0x0000541070707816 */ /* 0x000fc40000000035 */
[----:B------:R-:W-:Y:S01]  /*31b80*/  SHF.R.U64 R34, R66, 0x10, R67 ;  /* 0x0000001042227819 */ /* 0x000fe20000001243 */
[----:B------:R-:W-:Y:S01]  /*31b90*/  IMAD.U32 R33, R108, 0x10000, RZ ;  /* 0x000100006c217824 */ /* 0x000fe200078e00ff */
[----:B------:R-:W-:Y:S02]  /*31ba0*/  SHF.R.U64 R36, R54, 0x10, R55 ;  /* 0x0000001036247819 */ /* 0x000fe40000001237 */
[----:B------:R-:W-:Y:S02]  /*31bb0*/  SHF.R.U32.HI R67, RZ, 0x10, R67 ;  /* 0x00000010ff437819 */ /* 0x000fe40000011643 */
[----:B------:R-:W-:Y:S01]  /*31bc0*/  PRMT R109, R109, 0x5410, R32 ;  /* 0x000054106d6d7816 */ /* 0x000fe20000000020 */
[----:B------:R-:W-:Y:S01]  /*31bd0*/  IMAD.U32 R32, R112, 0x10000, RZ ;  /* 0x0001000070207824 */ /* 0x000fe200078e00ff */
        /* <DEDUP_REMOVED lines=19> */
[----:B------:R-:W-:Y:S01]  /*31d10*/  LOP3.LUT R110, R110, 0xffff0000, RZ, 0xc0, !PT ;  /* 0xffff00006e6e7812 */ /* 0x000fe200078ec0ff */
[-C--:B------:R-:W-:Y:S01]  /*31d20*/  FMUL.FTZ R30, R30, R15.reuse ;  /* 0x0000000f1e1e7220 */ /* 0x080fe20000410000 */
[----:B------:R-:W-:Y:S01]  /*31d30*/  PRMT R113, R113, 0x5410, R38 ;  /* 0x0000541071717816 */ /* 0x000fe20000000026 */
[-C--:B------:R-:W-:Y:S01]  /*31d40*/  FMUL.FTZ R32, R29, R108.reuse ;  /* 0x0000006c1d207220 */ /* 0x080fe20000410000 */
[----:B------:R-:W-:Y:S01]  /*31d50*/  LOP3.LUT R114, R114, 0xffff0000, RZ, 0xc0, !PT ;  /* 0xffff000072727812 */ /* 0x000fe200078ec0ff */
[----:B------:R-:W-:Y:S01]  /*31d60*/  FFMA.FTZ R108, R25, R108, R28 ;  /* 0x0000006c196c7223 */ /* 0x000fe2000001001c */
[----:B------:R-:W-:Y:S01]  /*31d70*/  LOP3.LUT R9, R7, 0xffff0000, RZ, 0xc0, !PT ;  /* 0xffff000007097812 */ /* 0x000fe200078ec0ff */
[C---:B------:R-:W-:Y:S01]  /*31d80*/  FFMA.FTZ R37, R8.reuse, R15, -R37 ;  /* 0x0000000f08257223 */ /* 0x040fe20000010825 */
[----:B------:R-:W-:Y:S01]  /*31d90*/  FMUL.FTZ R28, R31, R110 ;  /* 0x0000006e1f1c7220 */ /* 0x000fe20000410000 */
[----:B------:R-:W-:Y:S01]  /*31da0*/  FFMA.FTZ R35, R8, R35, R30 ;  /* 0x0000002308237223 */ /* 0x000fe2000001001e */
[----:B------:R-:W-:-:S02]  /*31db0*/  IMAD.U32 R15, R109, 0x10000, RZ ;  /* 0x000100006d0f7824 */ /* 0x000fc400078e00ff */
[-C--:B------:R-:W-:Y:S01]  /*31dc0*/  FMUL.FTZ R30, R31, R114.reuse ;  /* 0x000000721f1e7220 */ /* 0x080fe20000410000 */
[----:B------:R-:W-:Y:S02]  /*31dd0*/  IMAD.U32 R8, R113, 0x10000, RZ ;  /* 0x0001000071087824 */ /* 0x000fe400078e00ff */
[----:B------:R-:W-:Y:S01]  /*31de0*/  FFMA.FTZ R114, R9, R114, -R28 ;  /* 0x0000007209727223 */ /* 0x000fe2000001081c */
[----:B------:R-:W-:Y:S02]  /*31df0*/  IMAD.U32 R5, R4, 0x10000, RZ ;  /* 0x0001000004057824 */ /* 0x000fe400078e00ff */
[CC--:B------:R-:W-:Y:S01]  /*31e00*/  FMUL.FTZ R28, R26.reuse, R15.reuse ;  /* 0x0000000f1a1c7220 */ /* 0x0c0fe20000410000 */
[-C--:B------:R-:W-:Y:S01]  /*31e10*/  FMUL.FTZ R26, R26, R8.reuse ;  /* 0x000000081a1a7220 */ /* 0x080fe20000410000 */
[----:B------:R-:W-:Y:S01]  /*31e20*/  PRMT R115, R115, 0x5410, R36 ;  /* 0x0000541073737816 */ /* 0x000fe20000000024 */
[C---:B------:R-:W-:Y:S01]  /*31e30*/  IMAD.U32 R11, R10.reuse, 0x10000, RZ ;  /* 0x000100000a0b7824 */ /* 0x040fe200078e00ff */
[----:B------:R-:W-:Y:S01]  /*31e40*/  LOP3.LUT R109, R109, 0xffff0000, RZ, 0xc0, !PT ;  /* 0xffff00006d6d7812 */ /* 0x000fe200078ec0ff */
        /* <DEDUP_REMOVED lines=10> */
[C---:B------:R-:W-:Y:S01]  /*31ef0*/  IMAD.U32 R7, R6.reuse, 0x10000, RZ ;  /* 0x0001000006077824 */ /* 0x040fe200078e00ff */
[----:B------:R-:W-:Y:S01]  /*31f00*/  LOP3.LUT R115, R115, 0xffff0000, RZ, 0xc0, !PT ;  /* 0xffff000073737812 */ /* 0x000fe200078ec0ff */
[----:B------:R-:W-:Y:S01]  /*31f10*/  FMUL.FTZ R30, R11, R26 ;  /* 0x0000001a0b1e7220 */ /* 0x000fe20000410000 */
[----:B------:R-:W-:Y:S01]  /*31f20*/  LOP3.LUT R6, R6, 0xffff0000, RZ, 0xc0, !PT ;  /* 0xffff000006067812 */ /* 0x000fe200078ec0ff */
[----:B------:R-:W-:Y:S01]  /*31f30*/  FMUL.FTZ R15, R10, R111 ;  /* 0x0000006f0a0f7220 */ /* 0x000fe20000410000 */
[----:B------:R-:W-:Y:S01]  /*31f40*/  FFMA.FTZ R29, R25, R112, -R32 ;  /* 0x00000070191d7223 */ /* 0x000fe20000010820 */
[-C--:B------:R-:W-:Y:S01]  /*31f50*/  FMUL.FTZ R27, R27, R113.reuse ;  /* 0x000000711b1b7220 */ /* 0x080fe20000410000 */
[----:B------:R-:W-:Y:S01]  /*31f60*/  FFMA.FTZ R9, R4, R113, -R9 ;  /* 0x0000007104097223 */ /* 0x000fe20000010809 */
[-C--:B------:R-:W-:Y:S01]  /*31f70*/  FMUL.FTZ R11, R11, R8.reuse ;  /* 0x000000080b0b7220 */ /* 0x080fe20000410000 */
[----:B------:R-:W-:Y:S01]  /*31f80*/  FMUL.FTZ R10, R10, R115 ;  /* 0x000000730a0a7220 */ /* 0x000fe20000410000 */
[----:B------:R-:W-:Y:S01]  /*31f90*/  FFMA.FTZ R4, R4, R109, R27 ;  /* 0x0000006d04047223 */ /* 0x000fe2000001001b */
[C---:B------:R-:W-:Y:S01]  /*31fa0*/  FFMA.FTZ R30, R7.reuse, R8, -R30 ;  /* 0x00000008071e7223 */ /* 0x040fe2000001081e */
[----:B------:R-:W-:Y:S01]  /*31fb0*/  FFMA.FTZ R11, R7, R26, R11 ;  /* 0x0000001a070b7223 */ /* 0x000fe2000001000b */
[C---:B------:R-:W-:Y:S01]  /*31fc0*/  FFMA.FTZ R10, R6.reuse, R111, R10 ;  /* 0x0000006f060a7223 */ /* 0x040fe2000001000a */
[----:B------:R-:W-:Y:S01]  /*31fd0*/  FFMA.FTZ R15, R6, R115, -R15 ;  /* 0x00000073060f7223 */ /* 0x000fe2000001080f */
        /* <DEDUP_REMOVED lines=12> */
.L_x_5394:
[----:B------:R-:W-:Y:S05]  /*320a0*/  BSYNC B3 ;  /* 0x0000000000037941 */ /* 0x000fea0003800000 */
.L_x_5393:
[----:B------:R-:W-:Y:S01]  /*320b0*/  R2UR UR4, R74 ;  /* 0x000000004a0472ca */ /* 0x000fe200000e0000 */
[----:B------:R-:W-:Y:S01]  /*320c0*/  IMAD.SHL.U32 R15, R14, 0x8, RZ ;  /* 0x000000080e0f7824 */ /* 0x000fe200078e00ff */
[C---:B------:R-:W-:Y:S01]  /*320d0*/  R2UR UR5, R75.reuse ;  /* 0x000000004b0572ca */ /* 0x040fe200000e0000 */
[--C-:B------:R-:W-:Y:S01]  /*320e0*/  @!P2 IMAD.WIDE R24, R24, 0x2, R12.reuse ;  /* 0x000000021818a825 */ /* 0x100fe200078e020c */
[----:B------:R-:W-:Y:S02]  /*320f0*/  @!P2 R2UR UR6, R74 ;  /* 0x000000004a06a2ca */ /* 0x000fe400000e0000 */
[----:B------:R-:W-:Y:S01]  /*32100*/  @!P2 R2UR UR7, R75 ;  /* 0x000000004b07a2ca */ /* 0x000fe200000e0000 */
[----:B------:R-:W-:-:S08]  /*32110*/  IMAD.WIDE R14, R15, 0x2, R12 ;  /* 0x000000020f0e7825 */ /* 0x000fd000078e020c */
[----:B-----5:R0:W-:Y:S04]  /*32120*/  ST.E.128 desc[UR4][R14.64], R4 ;  /* 0x000000040e007985 */ /* 0x0201e8000c101d04 */
[----:B------:R0:W-:Y:S02]  /*32130*/  @!P2 ST.E.128 desc[UR6][R24.64], R8 ;  /* 0x000000081800a985 */ /* 0x0001e4000c101d06 */
.L_x_5392:
[----:B------:R-:W-:Y:S05]  /*32140*/  BSYNC B2 ;  /* 0x0000000000027941 */ /* 0x000fea0003800000 */
.L_x_5391:
[----:B------:R-:W-:Y:S02]  /*32150*/  R2UR UR4, R74 ;  /* 0x000000004a0472ca */ /* 0x000fe400000e0000 */
[----:B------:R-:W-:-:S13]  /*32160*/  R2UR UR5, R75 ;  /* 0x000000004b0572ca */ /* 0x000fda00000e0000 */
[----:B0-----:R-:W2:Y:S01]  /*32170*/  LD.E.U8 R4, desc[UR4][R80.64] ;  /* 0x0000000450047980 */ /* 0x001ea2000c101100 */
[----:B------:R-:W-:Y:S01]  /*32180*/  BSSY B2, `(.L_x_5395) ;  /* 0x000009d000027945 */ /* 0x000fe20003800000 */
[----:B--2---:R-:W-:-:S13]  /*32190*/  LOP3.LUT P1, RZ, R4, 0x2, RZ, 0xc0, !PT ;  /* 0x0000000204ff7812 */ /* 0x004fda000782c0ff */
[----:B------:R-:W-:Y:S05]  /*321a0*/  @!P1 BRA `(.L_x_5396) ;  /* 0x0000000800689947 */ /* 0x000fea0003800000 */
[----:B------:R-:W-:Y:S02]  /*321b0*/  R2UR UR4, R74 ;  /* 0x000000004a0472ca */ /* 0x000fe400000e0000 */
[----:B------:R-:W-:-:S13]  /*321c0*/  R2UR UR5, R75 ;  /* 0x000000004b0572ca */ /* 0x000fda00000e0000 */
[----:B------:R-:W2:Y:S01]  /*321d0*/  LD.E R4, desc[UR4][R78.64+0x4] ;  /* 0x000004044e047980 */ /* 0x000ea2000c101900 */
[----:B------:R-:W-:Y:S01]  /*321e0*/  VIADD R25, R91, 0x20 ;  /* 0x000000205b197836 */ /* 0x000fe20000000000 */
[----:B------:R-:W-:Y:S01]  /*321f0*/  SHF.R.S32.HI R9, RZ, 0x1f, R116 ;  /* 0x0000001fff097819 */ /* 0x000fe20000011474 */
[----:B------:R-:W-:Y:S01]  /*32200*/  IMAD.IADD R7, R87, 0x1, -R88 ;  /* 0x0000000157077824 */ /* 0x000fe200078e0a58 */
        /* <DEDUP_REMOVED lines=56> */
[----:B------:R-:W-:Y:S02]  /*32590*/  SHF.R.U64 R35, R50, 0x10, R51 ;  /* 0x0000001032237819 */ /* 0x000fe40000001233 */
[----:B------:R-:W-:-:S02]  /*325a0*/  PRMT R103, R103, 0x5410, R48 ;  /* 0x0000541067677816 */ /* 0x000fc40000000030 */
[----:B------:R-:W-:Y:S02]  /*325b0*/  PRMT R107, R107, 0x5410, R60 ;  /* 0x000054106b6b7816 */ /* 0x000fe4000000003c */
[----:B------:R-:W-:Y:S02]  /*325c0*/  SHF.R.U64 R37, R62, 0x10, R63 ;  /* 0x000000103e257819 */ /* 0x000fe4000000123f */
[----:B------:R-:W-:Y:S01]  /*325d0*/  PRMT R100, R100, 0x5410, R35 ;  /* 0x0000541064647816 */ /* 0x000fe20000000023 */
[----:B------:R-:W-:Y:S01]  /*325e0*/  IMAD.U32 R35, R107, 0x10000, RZ ;  /* 0x000100006b237824 */ /* 0x000fe200078e00ff */
[----:B------:R-:W-:Y:S01]  /*325f0*/  PRMT R106, R106, 0x5410, R33 ;  /* 0x000054106a6a7816 */ /* 0x000fe20000000021 */
[----:B------:R-:W-:Y:S01]  /*32600*/  IMAD.U32 R33, R103, 0x10000, RZ ;  /* 0x0001000067217824 */ /* 0x000fe200078e00ff */
[----:B------:R-:W-:Y:S02]  /*32610*/  SHF.R.U32.HI R62, RZ, 0x10, R63 ;  /* 0x00000010ff3e7819 */ /* 0x000fe4000001163f */
[----:B------:R-:W-:-:S02]  /*32620*/  SHF.R.U32.HI R50, RZ, 0x10, R51 ;  /* 0x00000010ff327819 */ /* 0x000fc40000011633 */
[----:B------:R-:W-:Y:S01]  /*32630*/  PRMT R102, R102, 0x5410, R39 ;  /* 0x0000541066667816 */ /* 0x000fe20000000027 */
[----:B------:R-:W-:Y:S01]  /*32640*/  FMUL.FTZ R39, R28, R33 ;  /* 0x000000211c277220 */ /* 0x000fe20000410000 */
[----:B------:R-:W-:Y:S01]  /*32650*/  PRMT R104, R104, 0x5410, R37 ;  /* 0x0000541068687816 */ /* 0x000fe20000000025 */
[-C--:B------:R-:W-:Y:S01]  /*32660*/  FMUL.FTZ R37, R28, R35.reuse ;  /* 0x000000231c257220 */ /* 0x080fe20000410000 */
[----:B------:R-:W-:Y:S01]  /*32670*/  LOP3.LUT R29, R9, 0xffff0000, RZ, 0xc0, !PT ;  /* 0xffff0000091d7812 */ /* 0x000fe200078ec0ff */
[C---:B------:R-:W-:Y:S01]  /*32680*/  FFMA.FTZ R39, R24.reuse, R35, R39 ;  /* 0x0000002318277223 */ /* 0x040fe20000010027 */
[----:B------:R-:W-:Y:S01]  /*32690*/  PRMT R105, R105, 0x5410, R62 ;  /* 0x0000541069697816 */ /* 0x000fe2000000003e */
[----:B------:R-:W-:Y:S01]  /*326a0*/  FFMA.FTZ R34, R24, R33, -R37 ;  /* 0x0000002118227223 */ /* 0x000fe20000010825 */
[----:B------:R-:W-:Y:S02]  /*326b0*/  LOP3.LUT R32, R107, 0xffff0000, RZ, 0xc0, !PT ;  /* 0xffff00006b207812 */ /* 0x000fe400078ec0ff */
[----:B------:R-:W-:Y:S01]  /*326c0*/  PRMT R101, R101, 0x5410, R50 ;  /* 0x0000541065657816 */ /* 0x000fe20000000032 */
[----:B------:R-:W-:Y:S01]  /*326d0*/  IMAD.U32 R37, R105, 0x10000, RZ ;  /* 0x0001000069257824 */ /* 0x000fe200078e00ff */
[----:B------:R-:W-:Y:S01]  /*326e0*/  LOP3.LUT R28, R103, 0xffff0000, RZ, 0xc0, !PT ;  /* 0xffff0000671c7812 */ /* 0x000fe200078ec0ff */
[----:B------:R-:W-:Y:S01]  /*326f0*/  FMUL.FTZ R36, R29, R32 ;  /* 0x000000201d247220 */ /* 0x000fe20000410000 */
[----:B------:R-:W-:Y:S01]  /*32700*/  LOP3.LUT R25, R5, 0xffff0000, RZ, 0xc0, !PT ;  /* 0xffff000005197812 */ /* 0x000fe200078ec0ff */
[----:B------:R-:W-:Y:S01]  /*32710*/  IMAD.U32 R33, R101, 0x10000, RZ ;  /* 0x0001000065217824 */ /* 0x000fe200078e00ff */
[----:B------:R-:W-:Y:S01]  /*32720*/  LOP3.LUT R27, R8, 0xffff0000, RZ, 0xc0, !PT ;  /* 0xffff0000081b7812 */ /* 0x000fe200078ec0ff */
[-C--:B------:R-:W-:Y:S01]  /*32730*/  FMUL.FTZ R24, R29, R28.reuse ;  /* 0x0000001c1d187220 */ /* 0x080fe20000410000 */
[C---:B------:R-:W-:Y:S01]  /*32740*/  FMUL.FTZ R35, R30.reuse, R37 ;  /* 0x000000251e237220 */ /* 0x040fe20000410000 */
[----:B------:R-:W-:Y:S01]  /*32750*/  FFMA.FTZ R29, R25, R28, -R36 ;  /* 0x0000001c191d7223 */ /* 0x000fe20000010824 */
[----:B------:R-:W-:Y:S01]  /*32760*/  IMAD.U32 R8, R7, 0x10000, RZ ;  /* 0x0001000007087824 */ /* 0x000fe200078e00ff */
[----:B------:R-:W-:Y:S01]  /*32770*/  LOP3.LUT R31, R11, 0xffff0000, RZ, 0xc0, !PT ;  /* 0xffff00000b1f7812 */ /* 0x000fe200078ec0ff */
[----:B------:R-:W-:Y:S01]  /*32780*/  FMUL.FTZ R30, R30, R33 ;  /* 0x000000211e1e7220 */ /* 0x000fe20000410000 */
[----:B------:R-:W-:Y:S01]  /*32790*/  LOP3.LUT R28, R105, 0xffff0000, RZ, 0xc0, !PT ;  /* 0xffff0000691c7812 */ /* 0x000fe200078ec0ff */
[----:B------:R-:W-:Y:S01]  /*327a0*/  FFMA.FTZ R32, R25, R32, R24 ;  /* 0x0000002019207223 */ /* 0x000fe20000010018 */
[----:B------:R-:W-:Y:S01]  /*327b0*/  LOP3.LUT R24, R101, 0xffff0000, RZ, 0xc0, !PT ;  /* 0xffff000065187812 */ /* 0x000fe200078ec0ff */
[C---:B------:R-:W-:Y:S01]  /*327c0*/  FFMA.FTZ R37, R8.reuse, R37, R30 ;  /* 0x0000002508257223 */ /* 0x040fe2000001001e */
[----:B------:R-:W-:Y:S01]  /*327d0*/  LOP3.LUT R9, R7, 0xffff0000, RZ, 0xc0, !PT ;  /* 0xffff000007097812 */ /* 0x000fe200078ec0ff */
[----:B------:R-:W-:Y:S01]  /*327e0*/  FFMA.FTZ R35, R8, R33, -R35 ;  /* 0x0000002108237223 */ /* 0x000fe20000010823 */
[----:B------:R-:W-:Y:S01]  /*327f0*/  FMUL.FTZ R30, R31, R28 ;  /* 0x0000001c1f1e7220 */ /* 0x000fe20000410000 */
[----:B------:R-:W-:-:S02]  /*32800*/  IMAD.U32 R25, R106, 0x10000, RZ ;  /* 0x000100006a197824 */ /* 0x000fc400078e00ff */
[-C--:B------:R-:W-:Y:S01]  /*32810*/  FMUL.FTZ R38, R31, R24.reuse ;  /* 0x000000181f267220 */ /* 0x080fe20000410000 */
[----:B------:R-:W-:Y:S01]  /*32820*/  IMAD.U32 R8, R102, 0x10000, RZ ;  /* 0x0001000066087824 */ /* 0x000fe200078e00ff */
[----:B------:R-:W-:Y:S01]  /*32830*/  LOP3.LUT R106, R106, 0xffff0000, RZ, 0xc0, !PT ;  /* 0xffff00006a6a7812 */ /* 0x000fe200078ec0ff */
[C---:B------:R-:W-:Y:S02]  /*32840*/  IMAD.U32 R5, R4.reuse, 0x10000, RZ ;  /* 0x0001000004057824 */ /* 0x040fe400078e00ff */
[C---:B------:R-:W-:Y:S01]  /*32850*/  FFMA.FTZ R36, R9.reuse, R24, -R30 ;  /* 0x0000001809247223 */ /* 0x040fe2000001081e */
[----:B------:R-:W-:Y:S01]  /*32860*/  LOP3.LUT R4, R4, 0xffff0000, RZ, 0xc0, !PT ;  /* 0xffff000004047812 */ /* 0x000fe200078ec0ff */
[----:B------:R-:W-:Y:S01]  /*32870*/  FMUL.FTZ R30, R26, R8 ;  /* 0x000000081a1e7220 */ /* 0x000fe20000410000 */
[----:B------:R-:W-:Y:S01]  /*32880*/  LOP3.LUT R102, R102, 0xffff0000, RZ, 0xc0, !PT ;  /* 0xffff000066667812 */ /* 0x000fe200078ec0ff */
[----:B------:R-:W-:Y:S01]  /*32890*/  FFMA.FTZ R38, R9, R28, R38 ;  /* 0x0000001c09267223 */ /* 0x000fe20000010026 */
[----:B------:R-:W-:Y:S01]  /*328a0*/  FMUL.FTZ R9, R27, R106 ;  /* 0x0000006a1b097220 */ /* 0x000fe20000410000 */
[-C--:B------:R-:W-:Y:S01]  /*328b0*/  FMUL.FTZ R24, R26, R25.reuse ;  /* 0x000000191a187220 */ /* 0x080fe20000410000 */
[----:B------:R-:W-:Y:S01]  /*328c0*/  FFMA.FTZ R30, R5, R25, R30 ;  /* 0x00000019051e7223 */ /* 0x000fe2000001001e */
[----:B------:R-:W-:-:S02]  /*328d0*/  IMAD.U32 R11, R10, 0x10000, RZ ;  /* 0x000100000a0b7824 */ /* 0x000fc400078e00ff */
[----:B------:R-:W-:Y:S01]  /*328e0*/  FFMA.FTZ R25, R4, R102, -R9 ;  /* 0x0000006604197223 */ /* 0x000fe20000010809 */
[----:B------:R-:W-:Y:S01]  /*328f0*/  LOP3.LUT R10, R10, 0xffff0000, RZ, 0xc0, !PT ;  /* 0xffff00000a0a7812 */ /* 0x000fe200078ec0ff */
[----:B------:R-:W-:Y:S01]  /*32900*/  FFMA.FTZ R26, R5, R8, -R24 ;  /* 0x00000008051a7223 */ /* 0x000fe20000010818 */
[----:B------:R-:W-:Y:S01]  /*32910*/  FMUL.FTZ R27, R27, R102 ;  /* 0x000000661b1b7220 */ /* 0x000fe20000410000 */
[C---:B------:R-:W-:Y:S01]  /*32920*/  LOP3.LUT R9, R104.reuse, 0xffff0000, RZ, 0xc0, !PT ;  /* 0xffff000068097812 */ /* 0x040fe200078ec0ff */
[----:B------:R-:W-:Y:S01]  /*32930*/  IMAD.U32 R24, R104, 0x10000, RZ ;  /* 0x0001000068187824 */ /* 0x000fe200078e00ff */
[C---:B------:R-:W-:Y:S01]  /*32940*/  LOP3.LUT R5, R100.reuse, 0xffff0000, RZ, 0xc0, !PT ;  /* 0xffff000064057812 */ /* 0x040fe200078ec0ff */
[----:B------:R-:W-:Y:S02]  /*32950*/  IMAD.U32 R8, R100, 0x10000, RZ ;  /* 0x0001000064087824 */ /* 0x000fe400078e00ff */
[----:B------:R-:W-:Y:S01]  /*32960*/  FFMA.FTZ R27, R4, R106, R27 ;  /* 0x0000006a041b7223 */ /* 0x000fe2000001001b */
[C---:B------:R-:W-:Y:S01]  /*32970*/  IMAD.U32 R7, R6.reuse, 0x10000, RZ ;  /* 0x0001000006077824 */ /* 0x040fe200078e00ff */
[----:B------:R-:W-:Y:S01]  /*32980*/  LOP3.LUT R6, R6, 0xffff0000, RZ, 0xc0, !PT ;  /* 0xffff000006067812 */ /* 0x000fe200078ec0ff */
        /* <DEDUP_REMOVED lines=15> */
[----:B------:R-:W-:Y:S02]  /*32a80*/  F2FP.BF16.F32.PACK_AB R7, R36, R35 ;  /* 0x000000232407723e */ /* 0x000fe400000010ff */
[----:B------:R-:W-:-:S02]  /*32a90*/  F2FP.BF16.F32.PACK_AB R9, R32, R39 ;  /* 0x000000272009723e */ /* 0x000fc400000010ff */
[----:B------:R-:W-:-:S07]  /*32aa0*/  F2FP.BF16.F32.PACK_AB R8, R27, R30 ;  /* 0x0000001e1b08723e */ /* 0x000fce00000010ff */
.L_x_5398:
[----:B------:R-:W-:Y:S05]  /*32ab0*/  BSYNC B3 ;  /* 0x0000000000037941 */ /* 0x000fea0003800000 */
.L_x_5397:
[----:B------:R-:W-:Y:S01]  /*32ac0*/  R2UR UR4, R74 ;  /* 0x000000004a0472ca */ /* 0x000fe200000e0000 */
[----:B------:R-:W-:Y:S01]  /*32ad0*/  IMAD.SHL.U32 R25, R14, 0x8, RZ ;  /* 0x000000080e197824 */ /* 0x000fe200078e00ff */
[----:B------:R-:W-:Y:S01]  /*32ae0*/  R2UR UR5, R75 ;  /* 0x000000004b0572ca */ /* 0x000fe200000e0000 */
[--C-:B------:R-:W-:Y:S01]  /*32af0*/  @!P2 IMAD.WIDE R14, R15, 0x2, R12.reuse ;  /* 0x000000020f0ea825 */ /* 0x100fe200078e020c */
[----:B------:R-:W-:Y:S02]  /*32b00*/  @!P2 R2UR UR6, R74 ;  /* 0x000000004a06a2ca */ /* 0x000fe400000e0000 */
[----:B------:R-:W-:Y:S01]  /*32b10*/  @!P2 R2UR UR7, R75 ;  /* 0x000000004b07a2ca */ /* 0x000fe200000e0000 */
[----:B------:R-:W-:-:S08]  /*32b20*/  IMAD.WIDE R24, R25, 0x2, R12 ;  /* 0x0000000219187825 */ /* 0x000fd000078e020c */
[----:B-----5:R0:W-:Y:S04]  /*32b30*/  ST.E.128 desc[UR4][R24.64], R4 ;  /* 0x0000000418007985 */ /* 0x0201e8000c101d04 */
[----:B------:R0:W-:Y:S02]  /*32b40*/  @!P2 ST.E.128 desc[UR6][R14.64], R8 ;  /* 0x000000080e00a985 */ /* 0x0001e4000c101d06 */
.L_x_5396:
[----:B------:R-:W-:Y:S05]  /*32b50*/  BSYNC B2 ;  /* 0x0000000000027941 */ /* 0x000fea0003800000 */
.L_x_5395:
[----:B------:R-:W-:Y:S02]  /*32b60*/  R2UR UR4, R74 ;  /* 0x000000004a0472ca */ /* 0x000fe400000e0000 */
[----:B------:R-:W-:-:S13]  /*32b70*/  R2UR UR5, R75 ;  /* 0x000000004b0572ca */ /* 0x000fda00000e0000 */
[----:B------:R-:W2:Y:S02]  /*32b80*/  LD.E.U8 R80, desc[UR4][R80.64] ;  /* 0x0000000450507980 */ /* 0x000ea4000c101100 */
[----:B--2---:R-:W-:-:S13]  /*32b90*/  LOP3.LUT P1, RZ, R80, 0x4, RZ, 0xc0, !PT ;  /* 0x0000000450ff7812 */ /* 0x004fda000782c0ff */
[----:B------:R-:W-:Y:S05]  /*32ba0*/  @!P1 BRA `(.L_x_5346) ;  /* 0x0000001800209947 */ /* 0x000fea0003800000 */
[----:B------:R-:W-:Y:S02]  /*32bb0*/  R2UR UR4, R74 ;  /* 0x000000004a0472ca */ /* 0x000fe400000e0000 */
[----:B------:R-:W-:-:S13]  /*32bc0*/  R2UR UR5, R75 ;  /* 0x000000004b0572ca */ /* 0x000fda00000e0000 */
[----:B------:R-:W2:Y:S01]  /*32bd0*/  LD.E R78, desc[UR4][R78.64+0x4] ;  /* 0x000004044e4e7980 */ /* 0x000ea2000c101900 */
[----:B------:R-:W-:Y:S01]  /*32be0*/  VIADD R91, R91, 0x40 ;  /* 0x000000405b5b7836 */ /* 0x000fe20000000000 */
[----:B0-----:R-:W-:Y:S01]  /*32bf0*/  SHF.R.S32.HI R9, RZ, 0x1f, R116 ;  /* 0x0000001fff097819 */ /* 0x001fe20000011474 */
[----:B------:R-:W-:Y:S01]  /*32c00*/  IMAD.SHL.U32 R8, R116, 0x40, RZ ;  /* 0x0000004074087824 */ /* 0x000fe200078e00ff */
[----:B------:R-:W-:Y:S02]  /*32c10*/  R2UR UR6, R74 ;  /* 0x000000004a0672ca */ /* 0x000fe400000e0000 */
[----:B------:R-:W-:Y:S02]  /*32c20*/  LEA.HI R116, R9, R116, RZ, 0x3 ;  /* 0x0000007409747211 */ /* 0x000fe400078f18ff */
[----:B------:R-:W-:Y:S02]  /*32c30*/  LOP3.LUT R9, R8, 0x1c0, RZ, 0xc0, !PT ;  /* 0x000001c008097812 */ /* 0x000fe400078ec0ff */
[----:B------:R-:W-:Y:S01]  /*32c40*/  R2UR UR7, R75 ;  /* 0x000000004b0772ca */ /* 0x000fe200000e0000 */
[----:B------:R-:W-:Y:S01]  /*32c50*/  IMAD.SHL.U32 R116, R116, 0x40, RZ ;  /* 0x0000004074747824 */ /* 0x000fe200078e00ff */
[----:B------:R-:W-:-:S04]  /*32c60*/  SHF.R.U32.HI R10, RZ, 0x3, R9 ;  /* 0x00000003ff0a7819 */ /* 0x000fc80000011609 */
[----:B------:R-:W-:Y:S01]  /*32c70*/  LOP3.LUT R11, R116, 0xfffffe00, RZ, 0xc0, !PT ;  /* 0xfffffe00740b7812 */ /* 0x000fe200078ec0ff */
[----:B------:R-:W-:Y:S01]  /*32c80*/  BSSY B2, `(.L_x_5399) ;  /* 0x0000081000027945 */ /* 0x000fe20003800000 */
[----:B--2---:R-:W-:-:S04]  /*32c90*/  LEA.HI R4, R78, R78, RZ, 0x1 ;  /* 0x0000004e4e047211 */ /* 0x004fc800078f08ff */
[----:B------:R-:W-:-:S04]  /*32ca0*/  SHF.R.S32.HI R24, RZ, 0x1, R4 ;  /* 0x00000001ff187819 */ /* 0x000fc80000011404 */
[----:B------:R-:W-:-:S04]  /*32cb0*/  ISETP.GE.AND P1, PT, R91, R24, PT ;  /* 0x000000185b00720c */ /* 0x000fc80003f26270 */
[----:B------:R-:W-:-:S05]  /*32cc0*/  SEL R4, R24, RZ, P1 ;  /* 0x000000ff18047207 */ /* 0x000fca0000800000 */
[----:B------:R-:W-:-:S04]  /*32cd0*/  IMAD.IADD R4, R91, 0x1, R4 ;  /* 0x000000015b047824 */ /* 0x000fc800078e0204 */
[----:B------:R-:W-:Y:S01]  /*32ce0*/  @P1 IMAD.IADD R88, R87, 0x1, -R88 ;  /* 0x0000000157581824 */ /* 0x000fe200078e0a58 */
[----:B------:R-:W-:-:S04]  /*32cf0*/  SHF.R.S32.HI R5, RZ, 0x1f, R4 ;  /* 0x0000001fff057819 */ /* 0x000fc80000011404 */
[----:B------:R-:W-:Y:S02]  /*32d00*/  SHF.R.S32.HI R7, RZ, 0x1f, R88 ;  /* 0x0000001fff077819 */ /* 0x000fe40000011458 */
[----:B------:R-:W-:Y:S02]  /*32d10*/  LEA.HI R6, R5, R4, RZ, 0x3 ;  /* 0x0000000405067211 */ /* 0x000fe400078f18ff */
[----:B------:R-:W-:Y:S02]  /*32d20*/  LEA.HI R7, R7, R88, RZ, 0x4 ;  /* 0x0000005807077211 */ /* 0x000fe400078f20ff */
[----:B------:R-:W-:Y:S02]  /*32d30*/  SHF.R.S32.HI R14, RZ, 0x3, R6 ;  /* 0x00000003ff0e7819 */ /* 0x000fe40000011406 */
[----:B------:R-:W-:Y:S02]  /*32d40*/  LEA.HI R4, R5, R4, RZ, 0x6 ;  /* 0x0000000405047211 */ /* 0x000fe400078f30ff */
[----:B------:R-:W-:-:S02]  /*32d50*/  LEA.HI.SX32 R7, R7, R14, 0x1c ;  /* 0x0000000e07077211 */ /* 0x000fc400078fe2ff */
[----:B------:R-:W-:Y:S02]  /*32d60*/  SHF.R.S32.HI R4, RZ, 0x6, R4 ;  /* 0x00000006ff047819 */ /* 0x000fe40000011404 */
[----:B------:R-:W-:Y:S01]  /*32d70*/  SHF.R.S32.HI R8, RZ, 0x1f, R7 ;  /* 0x0000001fff087819 */ /* 0x000fe20000011407 */
[----:B------:R-:W-:Y:S01]  /*32d80*/  IMAD.SHL.U32 R15, R7, 0x8, RZ ;  /* 0x00000008070f7824 */ /* 0x000fe200078e00ff */
[----:B------:R-:W-:Y:S01]  /*32d90*/  LOP3.LUT R6, R9, 0x38, R6, 0xf8, !PT ;  /* 0x0000003809067812 */ /* 0x000fe200078ef806 */
[----:B------:R-:W-:Y:S01]  /*32da0*/  IMAD R4, R4, 0x1800, R11 ;  /* 0x0000180004047824 */ /* 0x000fe200078e020b */
[----:B------:R-:W-:Y:S02]  /*32db0*/  LEA.HI R8, R8, R7, RZ, 0x3 ;  /* 0x0000000708087211 */ /* 0x000fe400078f18ff */
[----:B------:R-:W-:Y:S02]  /*32dc0*/  LOP3.LUT R5, R6, R10, RZ, 0x3c, !PT ;  /* 0x0000000a06057212 */ /* 0x000fe400078e3cff */
[----:B------:R-:W-:-:S02]  /*32dd0*/  SHF.R.S32.HI R8, RZ, 0x3, R8 ;  /* 0x00000003ff087819 */ /* 0x000fc40000011408 */
[----:B------:R-:W-:Y:S01]  /*32de0*/  LOP3.LUT R7, R9, 0x38, R15, 0xf8, !PT ;  /* 0x0000003809077812 */ /* 0x000fe200078ef80f */
[----:B------:R-:W-:Y:S02]  /*32df0*/  IMAD.IADD R4, R4, 0x1, R5 ;  /* 0x0000000104047824 */ /* 0x000fe400078e0205 */
[----:B------:R-:W-:Y:S01]  /*32e00*/  IMAD R8, R8, 0x1800, R11 ;  /* 0x0000180008087824 */ /* 0x000fe200078e020b */
[----:B------:R-:W-:Y:S02]  /*32e10*/  LOP3.LUT R7, R7, R10, RZ, 0x3c, !PT ;  /* 0x0000000a07077212 */ /* 0x000fe400078e3cff */
[----:B------:R-:W-:-:S03]  /*32e20*/  IADD3 R5, P1, R89, R4, RZ ;  /* 0x0000000459057210 */ /* 0x000fc60007f3e0ff */
[----:B------:R-:W-:Y:S02]  /*32e30*/  IMAD.IADD R8, R8, 0x1, R7 ;  /* 0x0000000108087824 */ /* 0x000fe400078e0207 */
[----:B------:R-:W-:Y:S01]  /*32e40*/  IMAD.X R6, RZ, RZ, R90, P1 ;  /* 0x000000ffff067224 */ /* 0x000fe200008e065a */
[----:B------:R-:W-:Y:S02]  /*32e50*/  LEA R4, P1, R5, R82, 0x1 ;  /* 0x0000005205047211 */ /* 0x000fe400078208ff */
[----:B------:R-:W-:Y:S02]  /*32e60*/  IADD3 R89, P2, R89, R8, RZ ;  /* 0x0000000859597210 */ /* 0x000fe40007f5e0ff */
[----:B------:R-:W-:Y:S02]  /*32e70*/  LEA.HI.X R5, R5, R83, R6, 0x1, P1 ;  /* 0x0000005305057211 */ /* 0x000fe400008f0c06 */
[----:B------:R-:W-:Y:S01]  /*32e80*/  ISETP.GE.AND P1, PT, R91, R24, PT ;  /* 0x000000185b00720c */ /* 0x000fe20003f26270 */
[----:B------:R-:W-:Y:S01]  /*32e90*/  IMAD.X R90, RZ, RZ, R90, P2 ;  /* 0x000000ffff5a7224 */ /* 0x000fe200010e065a */
[----:B------:R-:W-:-:S02]  /*32ea0*/  LEA R8, P2, R89, R82, 0x1 ;  /* 0x0000005259087211 */ /* 0x000fc400078408ff */
[----:B------:R-:W5:Y:S02]  /*32eb0*/  LD.E.128 R4, desc[UR4][R4.64] ;  /* 0x0000000404047980 */ /* 0x000f64000c101d00 */
[----:B------:R-:W-:-:S06]  /*32ec0*/  LEA.HI.X R9, R89, R83, R90, 0x1, P2 ;  /* 0x0000005359097211 */ /* 0x000fcc00010f0c5a */
[----:B------:R-:W5:Y:S01]  /*32ed0*/  LD.E.128 R8, desc[UR6][R8.64] ;  /* 0x0000000608087980 */ /* 0x000f62000c101d00 */
[----:B------:R-:W-:Y:S05]  /*32ee0*/  @P1 BRA `(.L_x_5400) ;  /* 0x0000000400681947 */ /* 0x000fea0003800000 */
        /* <DEDUP_REMOVED lines=90> */
.L_x_5400:
[----:B------:R-:W-:Y:S05]  /*33490*/  BSYNC B2 ;  /* 0x0000000000027941 */ /* 0x000fea0003800000 */
.L_x_5399:
[----:B------:R-:W-:Y:S01]  /*334a0*/  R2UR UR4, R74 ;  /* 0x000000004a0472ca */ /* 0x000fe200000e0000 */
[----:B------:R-:W-:Y:S01]  /*334b0*/  IMAD.SHL.U32 R25, R14, 0x8, RZ ;  /* 0x000000080e197824 */ /* 0x000fe200078e00ff */
[----:B------:R-:W-:Y:S02]  /*334c0*/  R2UR UR5, R75 ;  /* 0x000000004b0572ca */ /* 0x000fe400000e0000 */
[----:B------:R-:W-:Y:S01]  /*334d0*/  ISETP.GE.AND P1, PT, R15, R87, PT ;  /* 0x000000570f00720c */ /* 0x000fe20003f26270 */
[----:B------:R-:W-:-:S10]  /*334e0*/  IMAD.WIDE R24, R25, 0x2, R12 ;  /* 0x0000000219187825 */ /* 0x000fd400078e020c */
[----:B-----5:R4:W-:Y:S02]  /*334f0*/  ST.E.128 desc[UR4][R24.64], R4 ;  /* 0x0000000418007985 */ /* 0x0209e4000c101d04 */
[----:B------:R-:W-:Y:S05]  /*33500*/  @P1 BRA `(.L_x_5346) ;  /* 0x0000000c00c81947 */ /* 0x000fea0003800000 */
[----:B------:R-:W-:Y:S01]  /*33510*/  R2UR UR4, R74 ;  /* 0x000000004a0472ca */ /* 0x000fe200000e0000 */
[----:B------:R-:W-:Y:S01]  /*33520*/  IMAD.WIDE R12, R15, 0x2, R12 ;  /* 0x000000020f0c7825 */ /* 0x000fe200078e020c */
[----:B------:R-:W-:-:S13]  /*33530*/  R2UR UR5, R75 ;  /* 0x000000004b0572ca */ /* 0x000fda00000e0000 */
[----:B------:R0:W-:Y:S01]  /*33540*/  ST.E.128 desc[UR4][R12.64], R8 ;  /* 0x000000080c007985 */ /* 0x0001e2000c101d04 */
[----:B------:R-:W-:Y:S05]  /*33550*/  BRA `(.L_x_5346) ;  /* 0x0000000c00b47947 */ /* 0x000fea0003800000 */
.L_x_5310:
[----:B------:R-:W2:Y:S01]  /*33560*/  LDL.64 R4, [R71+0x10] ;  /* 0x0000100047047983 */ /* 0x000ea20000100a00 */
[----:B------:R-:W-:Y:S02]  /*33570*/  R2UR UR4, R74 ;  /* 0x000000004a0472ca */ /* 0x000fe400000e0000 */
[----:B------:R-:W-:Y:S01]  /*33580*/  R2UR UR5, R75 ;  /* 0x000000004b0572ca */ /* 0x000fe200000e0000 */
[----:B------:R0:W5:Y:S04]  /*33590*/  LDL R6, [R72] ;  /* 0x0000000048067983 */ /* 0x0001680000100800 */
[----:B------:R0:W5:Y:S08]  /*335a0*/  LDL R7, [R72+0x4] ;  /* 0x0000040048077983 */ /* 0x0001700000100800 */
[----:B--2---:R-:W2:Y:S01]  /*335b0*/  LD.E R8, desc[UR4][R4.64+0x1c] ;  /* 0x00001c0404087980 */ /* 0x004ea2000c101900 */
[----:B------:R-:W-:Y:S01]  /*335c0*/  BSSY B2, `(.L_x_5401) ;  /* 0x0000005000027945 */ /* 0x000fe20003800000 */
[----:B--2---:R-:W-:-:S04]  /*335d0*/  LOP3.LUT R8, R8, 0x1, RZ, 0xfc, !PT ;  /* 0x0000000108087812 */ /* 0x004fc800078efcff */
[----:B------:R-:W-:-:S13]  /*335e0*/  ISETP.NE.AND P1, PT, R8, 0x3, PT ;  /* 0x000000030800780c */ /* 0x000fda0003f25270 */
[----:B0-----:R-:W-:Y:S05]  /*335f0*/  @!P1 BRA `(.L_x_5402) ;  /* 0x0000000000049947 */ /* 0x001fea0003800000 */
[----:B------:R-:W-:Y:S01]  /*33600*/  BPT.TRAP 0x1 ;  /* 0x000000040000795c */ /* 0x000fe20000300000 */
.L_x_5402:
[----:B------:R-:W-:Y:S05]  /*33610*/  BSYNC B2 ;  /* 0x0000000000027941 */ /* 0x000fea0003800000 */
.L_x_5401:
        /* <DEDUP_REMOVED lines=9> */
.L_x_5428:
[----:B------:R-:W-:Y:S05]  /*336b0*/  BSYNC B2 ;  /* 0x0000000000027941 */ /* 0x000fea0003800000 */
.L_x_5403:
[----:B------:R-:W2:Y:S01]  /*336c0*/  LDL.64 R24, [R71+0x20] ;  /* 0x0000200047187983 */ /* 0x000ea20000100a00 */
[C---:B------:R-:W-:Y:S02]  /*336d0*/  R2UR UR4, R74.reuse ;  /* 0x000000004a0472ca */ /* 0x040fe400000e0000 */
[C---:B------:R-:W-:Y:S01]  /*336e0*/  R2UR UR5, R75.reuse ;  /* 0x000000004b0572ca */ /* 0x040fe200000e0000 */
[----:B------:R-:W3:Y:S01]  /*336f0*/  LDL.64 R4, [R71+0x18] ;  /* 0x0000180047047983 */ /* 0x000ee20000100a00 */
[C---:B------:R-:W-:Y:S02]  /*33700*/  R2UR UR6, R74.reuse ;  /* 0x000000004a0672ca */ /* 0x040fe400000e0000 */
[C---:B------:R-:W-:Y:S01]  /*33710*/  R2UR UR7, R75.reuse ;  /* 0x000000004b0772ca */ /* 0x040fe200000e0000 */
[----:B------:R-:W4:Y:S01]  /*33720*/  LDL R12, [R72] ;  /* 0x00000000480c7983 */ /* 0x000f220000100800 */
[----:B------:R-:W-:Y:S02]  /*33730*/  R2UR UR10, R74 ;  /* 0x000000004a0a72ca */ /* 0x000fe400000e0000 */
[----:B------:R-:W-:-:S02]  /*33740*/  R2UR UR11, R75 ;  /* 0x000000004b0b72ca */ /* 0x000fc400000e0000 */
[C---:B------:R-:W-:Y:S02]  /*33750*/  R2UR UR12, R74.reuse ;  /* 0x000000004a0c72ca */ /* 0x040fe400000e0000 */
[C---:B------:R-:W-:Y:S02]  /*33760*/  R2UR UR13, R75.reuse ;  /* 0x000000004b0d72ca */ /* 0x040fe400000e0000 */
[----:B------:R-:W-:Y:S02]  /*33770*/  R2UR UR8, R74 ;  /* 0x000000004a0872ca */ /* 0x000fe400000e0000 */
[----:B------:R-:W-:Y:S01]  /*33780*/  R2UR UR9, R75 ;  /* 0x000000004b0972ca */ /* 0x000fe200000e0000 */
[----:B--2---:R-:W2:Y:S04]  /*33790*/  LD.E.64 R32, desc[UR4][R24.64+0xa0] ;  /* 0x0000a00418207980 */ /* 0x004ea8000c101b00 */
[----:B0-----:R-:W4:Y:S04]  /*337a0*/  LD.E.64 R6, desc[UR6][R24.64+0x58] ;  /* 0x0000580618067980 */ /* 0x001f28000c101b00 */
[----:B------:R-:W4:Y:S04]  /*337b0*/  LD.E R13, desc[UR10][R24.64+0x30] ;  /* 0x0000300a180d7980 */ /* 0x000f28000c101900 */
[----:B------:R-:W4:Y:S04]  /*337c0*/  LD.E R15, desc[UR12][R24.64+0x1c] ;  /* 0x00001c0c180f7980 */ /* 0x000f28000c101900 */
[----:B------:R-:W4:Y:S04]  /*337d0*/  LD.E.64 R8, desc[UR8][R24.64+0x60] ;  /* 0x0000600818087980 */ /* 0x000f28000c101b00 */
[----:B------:R-:W4:Y:S04]  /*337e0*/  LD.E.64 R28, desc[UR6][R24.64+0x68] ;  /* 0x00006806181c7980 */ /* 0x000f28000c101b00 */
[----:B---3--:R-:W5:Y:S04]  /*337f0*/  LD.E R30, desc[UR4][R4.64] ;  /* 0x00000004041e7980 */ /* 0x008f68000c101900 */
[----:B------:R0:W5:Y:S01]  /*33800*/  LD.E.64 R26, desc[UR6][R4.64+0x8] ;  /* 0x00000806041a7980 */ /* 0x000162000c101b00 */
[----:B------:R-:W-:Y:S01]  /*33810*/  UMOV UR4, 0xffffffff ;  /* 0xffffffff00047882 */ /* 0x000fe20000000000 */
[----:B--2---:R-:W-:Y:S01]  /*33820*/  SHF.R.S32.HI R31, RZ, 0x1f, R33 ;  /* 0x0000001fff1f7819 */ /* 0x004fe20000011421 */
[----:B----4-:R-:W-:-:S02]  /*33830*/  IMAD R7, R7, R33, RZ ;  /* 0x0000002107077224 */ /* 0x010fc400078e02ff */
[----:B------:R-:W-:-:S04]  /*33840*/  IMAD.WIDE.U32 R10, R6, R33, RZ ;  /* 0x00000021060a7225 */ /* 0x000fc800078e00ff */
[----:B------:R-:W-:Y:S01]  /*33850*/  IMAD R7, R6, R31, R7 ;  /* 0x0000001f06077224 */ /* 0x000fe200078e0207 */
[----:B------:R-:W-:Y:S01]  /*33860*/  SHF.R.S32.HI R6, RZ, 0x1f, R13 ;  /* 0x0000001fff067819 */ /* 0x000fe2000001140d */
[----:B------:R-:W-:Y:S02]  /*33870*/  IMAD R15, R2, -0x60, R15 ;  /* 0xffffffa0020f7824 */ /* 0x000fe400078e020f */
[----:B------:R-:W-:Y:S01]  /*33880*/  IMAD.IADD R11, R11, 0x1, R7 ;  /* 0x000000010b0b7824 */ /* 0x000fe200078e0207 */
[----:B------:R-:W-:Y:S01]  /*33890*/  SHF.R.S32.HI R7, RZ, 0x1f, R32 ;  /* 0x0000001fff077819 */ /* 0x000fe20000011420 */
[-C--:B------:R-:W-:Y:S01]  /*338a0*/  IMAD R9, R9, R32.reuse, RZ ;  /* 0x0000002009097224 */ /* 0x080fe200078e02ff */
[----:B------:R-:W-:Y:S02]  /*338b0*/  LEA.HI R6, R6, R13, RZ, 0x2 ;  /* 0x0000000d06067211 */ /* 0x000fe400078f10ff */
[----:B------:R-:W-:Y:S01]  /*338c0*/  VIMNMX R15, R15, 0x60, PT ;  /* 0x000000600f0f7848 */ /* 0x000fe20003fe0100 */
[C---:B0-----:R-:W-:Y:S01]  /*338d0*/  IMAD R5, R8.reuse, R7, R9 ;  /* 0x0000000708057224 */ /* 0x041fe200078e0209 */
[----:B------:R-:W-:Y:S01]  /*338e0*/  SHF.R.S32.HI R4, RZ, 0x2, R6 ;  /* 0x00000002ff047819 */ /* 0x000fe20000011406 */
[----:B------:R-:W-:Y:S01]  /*338f0*/  IMAD.WIDE.U32 R8, R8, R32, R10 ;  /* 0x0000002008087225 */ /* 0x000fe200078e000a */
[----:B------:R-:W-:-:S03]  /*33900*/  LOP3.LUT R6, R6, 0x1ffffffc, RZ, 0xc0, !PT ;  /* 0x1ffffffc06067812 */ /* 0x000fc600078ec0ff */
[----:B------:R-:W-:Y:S01]  /*33910*/  IMAD.IADD R5, R9, 0x1, R5 ;  /* 0x0000000109057824 */ /* 0x000fe200078e0205 */
[----:B------:R-:W-:Y:S01]  /*33920*/  LEA R10, P2, R8, R28, 0x1 ;  /* 0x0000001c080a7211 */ /* 0x000fe200078408ff */
[----:B------:R-:W-:Y:S02]  /*33930*/  IMAD.IADD R32, R15, 0x1, -R4 ;  /* 0x000000010f207824 */ /* 0x000fe400078e0a04 */
[----:B------:R-:W-:Y:S02]  /*33940*/  IMAD R7, R12, 0x4800, RZ ;  /* 0x000048000c077824 */ /* 0x000fe400078e02ff */
[----:B------:R-:W-:Y:S01]  /*33950*/  IMAD.IADD R6, R13, 0x1, -R6 ;  /* 0x000000010d067824 */ /* 0x000fe200078e0a06 */
[----:B------:R-:W-:Y:S02]  /*33960*/  LEA.HI.X R28, R8, R29, R5, 0x1, P2 ;  /* 0x0000001d081c7211 */ /* 0x000fe400010f0c05 */
[----:B------:R-:W-:Y:S01]  /*33970*/  ISETP.GE.AND P1, PT, R32, 0x1, PT ;  /* 0x000000012000780c */ /* 0x000fe20003f26270 */
[----:B------:R-:W-:Y:S01]  /*33980*/  IMAD.SHL.U32 R29, R6, 0x8, RZ ;  /* 0x00000008061d7824 */ /* 0x000fe200078e00ff */
[----:B------:R-:W-:Y:S01]  /*33990*/  SHF.R.S32.HI R9, RZ, 0x1f, R7 ;  /* 0x0000001fff097819 */ /* 0x000fe20000011407 */
[----:B------:R-:W-:Y:S10]  /*339a0*/  BRA.DIV UR4, `(.L_x_5405) ;  /* 0x0000001204647947 */ /* 0x000ff4000b800000 */
[----:B------:R0:W1:Y:S04]  /*339b0*/  SHFL.IDX PT, R5, R28, RZ, 0x1c1f ;  /* 0x001c1fff1c057589 */ /* 0x00006800000e0000 */
[----:B------:R0:W2:Y:S02]  /*339c0*/  SHFL.IDX PT, R14, R10, RZ, 0x1c1f ;  /* 0x001c1fff0a0e7589 */ /* 0x0000a400000e0000 */
.L_x_5432:
[C---:B-----5:R-:W-:Y:S01]  /*339d0*/  IADD3 R11, P2, R30.reuse, R7, RZ ;  /* 0x000000071e0b7210 */ /* 0x060fe20007f5e0ff */
[----:B------:R-:W-:Y:S01]  /*339e0*/  BSSY B2, `(.L_x_5406) ;  /* 0x0000052000027945 */ /* 0x000fe20003800000 */
[----:B-1----:R-:W-:Y:S02]  /*339f0*/  IMAD.MOV.U32 R15, RZ, RZ, R5 ;  /* 0x000000ffff0f7224 */ /* 0x002fe400078e0005 */
[----:B------:R-:W-:Y:S02]  /*33a00*/  LEA.HI.X.SX32 R9, R30, R9, 0x1, P2 ;  /* 0x000000091e097211 */ /* 0x000fe400010f0eff */
[----:B------:R-:W-:-:S04]  /*33a10*/  LEA R8, P2, R11, R26, 0x1 ;  /* 0x0000001a0b087211 */ /* 0x000fc800078408ff */
[----:B------:R-:W-:Y:S01]  /*33a20*/  LEA.HI.X R9, R11, R27, R9, 0x1, P2 ;  /* 0x0000001b0b097211 */ /* 0x000fe200010f0c09 */
[----:B------:R-:W-:Y:S01]  /*33a30*/  IMAD.WIDE R26, R7, 0x2, R26 ;  /* 0x00000002071a7825 */ /* 0x000fe200078e021a */
[----:B------:R-:W-:Y:S07]  /*33a40*/  @!P1 BRA `(.L_x_5407) ;  /* 0x00000004002c9947 */ /* 0x000fee0003800000 */
[----:B------:R-:W-:Y:S02]  /*33a50*/  R2UR UR4, R74 ;  /* 0x000000004a0472ca */ /* 0x000fe400000e0000 */
[----:B------:R-:W-:-:S13]  /*33a60*/  R2UR UR5, R75 ;  /* 0x000000004b0572ca */ /* 0x000fda00000e0000 */
[----:B------:R-:W3:Y:S02]  /*33a70*/  LD.E.U8 R11, desc[UR4][R24.64+0x98] ;  /* 0x00009804180b7980 */ /* 0x000ee4000c101100 */
[----:B---3--:R-:W-:-:S04]  /*33a80*/  LOP3.LUT R4, R11, 0x1, RZ, 0xc0, !PT ;  /* 0x000000010b047812 */ /* 0x008fc800078ec0ff */
[----:B------:R-:W-:-:S13]  /*33a90*/  ISETP.NE.U32.AND P1, PT, R4, 0x1, PT ;  /* 0x000000010400780c */ /* 0x000fda0003f25070 */
[----:B------:R-:W-:Y:S02]  /*33aa0*/  @!P1 R2UR UR4, R74 ;  /* 0x000000004a0492ca */ /* 0x000fe400000e0000 */
[----:B------:R-:W-:-:S13]  /*33ab0*/  @!P1 R2UR UR5, R75 ;  /* 0x000000004b0592ca */ /* 0x000fda00000e0000 */
[----:B------:R-:W3:Y:S01]  /*33ac0*/  @!P1 LD.E.128 R4, desc[UR4][R26.64] ;  /* 0x000000041a049980 */ /* 0x000ee2000c101d00 */
[----:B------:R-:W-:Y:S01]  /*33ad0*/  @!P1 R2UR UR6, R74 ;  /* 0x000000004a0692ca */ /* 0x000fe200000e0000 */
[----:B--2---:R-:W-:Y:S01]  /*33ae0*/  @!P1 IMAD.WIDE R12, R29, 0x2, R14 ;  /* 0x000000021d0c9825 */ /* 0x004fe200078e020e */
[----:B------:R-:W-:-:S04]  /*33af0*/  @!P1 R2UR UR7, R75 ;  /* 0x000000004b0792ca */ /* 0x000fc800000e0000 */
[----:B---3--:R1:W-:Y:S09]  /*33b00*/  @!P1 ST.E.128 desc[UR4][R12.64], R4 ;  /* 0x000000040c009985 */ /* 0x0083f2000c101d04 */
[----:B------:R-:W2:Y:S02]  /*33b10*/  @!P1 LD.E.U8 R11, desc[UR6][R24.64+0x98] ;  /* 0x00009806180b9980 */ /* 0x000ea4000c101100 */
[----:B--2---:R-:W-:-:S13]  /*33b20*/  LOP3.LUT P1, RZ, R11, 0x2, RZ, 0xc0, !PT ;  /* 0x000000020bff7812 */ /* 0x004fda000782c0ff */
[----:B------:R-:W-:Y:S02]  /*33b30*/  @P1 R2UR UR4, R74 ;  /* 0x000000004a0412ca */ /* 0x000fe400000e0000 */
[----:B------:R-:W-:-:S13]  /*33b40*/  @P1 R2UR UR5, R75 ;  /* 0x000000004b0512ca */ /* 0x000fda00000e0000 */
[----:B-1----:R-:W2:Y:S01]  /*33b50*/  @P1 LD.E.128 R4, desc[UR4][R8.64] ;  /* 0x0000000408041980 */ /* 0x002ea2000c101d00 */
[----:B------:R-:W-:Y:S01]  /*33b60*/  @P1 VIADD R30, R29, 0x20 ;  /* 0x000000201d1e1836 */ /* 0x000fe20000000000 */
[----:B------:R-:W-:Y:S02]  /*33b70*/  @P1 R2UR UR6, R74 ;  /* 0x000000004a0612ca */ /* 0x000fe400000e0000 */
[----:B------:R-:W-:Y:S02]  /*33b80*/  @P1 R2UR UR7, R75 ;  /* 0x000000004b0712ca */ /* 0x000fe400000e0000 */
[----:B------:R-:W-:-:S04]  /*33b90*/  @P1 SHF.R.S32.HI R31, RZ, 0x1f, R30 ;  /* 0x0000001fff1f1819 */ /* 0x000fc8000001141e */
[----:B------:R-:W-:-:S04]  /*33ba0*/  @P1 LEA.HI R31, R31, R30, RZ, 0x3 ;  /* 0x0000001e1f1f1211 */ /* 0x000fc800078f18ff */
[----:B------:R-:W-:-:S05]  /*33bb0*/  @P1 LOP3.LUT R31, R31, 0xfffffff8, RZ, 0xc0, !PT ;  /* 0xfffffff81f1f1812 */ /* 0x000fca00078ec0ff */
[----:B------:R-:W-:-:S05]  /*33bc0*/  @P1 IMAD.WIDE R12, R31, 0x2, R14 ;  /* 0x000000021f0c1825 */ /* 0x000fca00078e020e */
[----:B--2---:R1:W-:Y:S04]  /*33bd0*/  @P1 ST.E.128 desc[UR4][R12.64], R4 ;  /* 0x000000040c001985 */ /* 0x0043e8000c101d04 */
[----:B------:R-:W2:Y:S02]  /*33be0*/  @P1 LD.E.U8 R11, desc[UR6][R24.64+0x98] ;  /* 0x00009806180b1980 */ /* 0x000ea4000c101100 */
        /* <DEDUP_REMOVED lines=43> */
[----:B------:R-:W-:-:S05]  /*33ea0*/  @P1 VIADD R11, R29, 0xa0 ;  /* 0x000000a01d0b1836 */ /* 0x000fca0000000000 */
[----:B------:R-:W-:-:S04]  /*33eb0*/  @P1 SHF.R.S32.HI R30, RZ, 0x1f, R11 ;  /* 0x0000001fff1e1819 */ /* 0x000fc8000001140b */
[----:B------:R-:W-:-:S04]  /*33ec0*/  @P1 LEA.HI R30, R30, R11, RZ, 0x3 ;  /* 0x0000000b1e1e1211 */ /* 0x000fc800078f18ff */
[----:B------:R-:W-:-:S05]  /*33ed0*/  @P1 LOP3.LUT R11, R30, 0xfffffff8, RZ, 0xc0, !PT ;  /* 0xfffffff81e0b1812 */ /* 0x000fca00078ec0ff */
[----:B------:R-:W-:-:S05]  /*33ee0*/  @P1 IMAD.WIDE R14, R11, 0x2, R14 ;  /* 0x000000020b0e1825 */ /* 0x000fca00078e020e */
[----:B--2---:R1:W-:Y:S02]  /*33ef0*/  @P1 ST.E.128 desc[UR4][R14.64], R4 ;  /* 0x000000040e001985 */ /* 0x0043e4000c101d04 */
.L_x_5407:
[----:B------:R-:W-:Y:S05]  /*33f00*/  BSYNC B2 ;  /* 0x0000000000027941 */ /* 0x000fea0003800000 */
.L_x_5406:
[----:B------:R-:W-:-:S03]  /*33f10*/  UMOV UR4, 0xffffffff ;  /* 0xffffffff00047882 */ /* 0x000fc60000000000 */
[----:B------:R-:W-:Y:S05]  /*33f20*/  BRA.DIV UR4, `(.L_x_5408) ;  /* 0x0000000e044c7947 */ /* 0x000fea000b800000 */
[----:B-1----:R1:W3:Y:S04]  /*33f30*/  SHFL.IDX PT, R5, R28, 0x1, 0x1c1f ;  /* 0x003c1f001c057f89 */ /* 0x0022e800000e0000 */
[----:B--2---:R1:W2:Y:S02]  /*33f40*/  SHFL.IDX PT, R14, R10, 0x1, 0x1c1f ;  /* 0x003c1f000a0e7f89 */ /* 0x0042a400000e0000 */
.L_x_5436:
[----:B------:R-:W-:Y:S01]  /*33f50*/  ISETP.GE.AND P1, PT, R32, 0x41, PT ;  /* 0x000000412000780c */ /* 0x000fe20003f26270 */
[----:B---3--:R-:W-:-:S12]  /*33f60*/  IMAD.MOV.U32 R15, RZ, RZ, R5 ;  /* 0x000000ffff0f7224 */ /* 0x008fd800078e0005 */
[----:B------:R-:W-:Y:S05]  /*33f70*/  @!P1 BRA `(.L_x_5346) ;  /* 0x00000004002c9947 */ /* 0x000fea0003800000 */
        /* <DEDUP_REMOVED lines=9> */
[----:B012---:R-:W-:Y:S01]  /*34010*/  @!P1 IMAD.WIDE R10, R29, 0x2, R14 ;  /* 0x000000021d0a9825 */ /* 0x007fe200078e020e */
[----:B------:R-:W-:-:S04]  /*34020*/  @!P1 R2UR UR7, R75 ;  /* 0x000000004b0792ca */ /* 0x000fc800000e0000 */
[----:B---3--:R0:W-:Y:S09]  /*34030*/  @!P1 ST.E.128 desc[UR4][R10.64], R4 ;  /* 0x000000040a009985 */ /* 0x0081f2000c101d04 */
[----:B------:R-:W2:Y:S02]  /*34040*/  @!P1 LD.E.U8 R12, desc[UR6][R24.64+0x98] ;  /* 0x00009806180c9980 */ /* 0x000ea4000c101100 */
[----:B--2---:R-:W-:-:S13]  /*34050*/  LOP3.LUT P1, RZ, R12, 0x2, RZ, 0xc0, !PT ;  /* 0x000000020cff7812 */ /* 0x004fda000782c0ff */
[----:B------:R-:W-:Y:S02]  /*34060*/  @P1 R2UR UR4, R74 ;  /* 0x000000004a0412ca */ /* 0x000fe400000e0000 */
[----:B------:R-:W-:-:S13]  /*34070*/  @P1 R2UR UR5, R75 ;  /* 0x000000004b0512ca */ /* 0x000fda00000e0000 */
[----:B0-----:R-:W2:Y:S01]  /*34080*/  @P1 LD.E.128 R4, desc[UR4][R8.64+0x2000] ;  /* 0x0020000408041980 */ /* 0x001ea2000c101d00 */
        /* <DEDUP_REMOVED lines=52> */
[----:B------:R-:W-:-:S05]  /*343d0*/  @P1 VIADD R29, R29, 0xa0 ;  /* 0x000000a01d1d1836 */ /* 0x000fca0000000000 */
[----:B------:R-:W-:-:S04]  /*343e0*/  @P1 SHF.R.S32.HI R12, RZ, 0x1f, R29 ;  /* 0x0000001fff0c1819 */ /* 0x000fc8000001141d */
[----:B------:R-:W-:-:S04]  /*343f0*/  @P1 LEA.HI R12, R12, R29, RZ, 0x3 ;  /* 0x0000001d0c0c1211 */ /* 0x000fc800078f18ff */
[----:B------:R-:W-:-:S05]  /*34400*/  @P1 LOP3.LUT R13, R12, 0xfffffff8, RZ, 0xc0, !PT ;  /* 0xfffffff80c0d1812 */ /* 0x000fca00078ec0ff */
[----:B------:R-:W-:-:S05]  /*34410*/  @P1 IMAD.WIDE R14, R13, 0x2, R14 ;  /* 0x000000020d0e1825 */ /* 0x000fca00078e020e */
[----:B--2---:R3:W-:Y:S02]  /*34420*/  @P1 ST.E.128 desc[UR4][R14.64], R4 ;  /* 0x000000040e001985 */ /* 0x0047e4000c101d04 */
.L_x_5346:
[----:B------:R-:W-:Y:S05]  /*34430*/  BSYNC B0 ;  /* 0x0000000000007941 */ /* 0x000fea0003800000 */
.L_x_5309:
[----:B01234-:R-:W0:Y:S01]  /*34440*/  S2R R5, SR_TID.X ;  /* 0x0000000000057919 */ /* 0x01fe220000002100 */
[----:B------:R-:W-:Y:S01]  /*34450*/  @!PT LDS RZ, [RZ] ;  /* 0x00000000fffff984 */ /* 0x000fe20000000800 */
[----:B------:R-:W-:Y:S01]  /*34460*/  @!PT LDS RZ, [RZ] ;  /* 0x00000000fffff984 */ /* 0x000fe20000000800 */
[----:B------:R-:W-:Y:S01]  /*34470*/  @!PT LDS RZ, [RZ] ;  /* 0x00000000fffff984 */ /* 0x000fe20000000800 */
[----:B------:R-:W-:Y:S01]  /*34480*/  @!PT LDS RZ, [RZ] ;  /* 0x00000000fffff984 */ /* 0x000fe20000000800 */
[----:B------:R1:W-:Y:S06]  /*34490*/  MEMBAR.ALL.CTA ;  /* 0x0000000000007992 */ /* 0x0003ec0000008000 */
[----:B-1----:R-:W1:Y:S01]  /*344a0*/  FENCE.VIEW.ASYNC.S ;  /* 0x00000000000073c6 */ /* 0x002e620000000000 */
[----:B------:R-:W-:Y:S05]  /*344b0*/  WARPSYNC.ALL ;  /* 0x0000000000007948 */ /* 0x000fea0003800000 */
[----:B0-----:R-:W-:-:S02]  /*344c0*/  LOP3.LUT P1, RZ, R5, 0x7f, RZ, 0xc0, !PT ;  /* 0x0000007f05ff7812 */ /* 0x001fc4000782c0ff */
[----:B------:R-:W-:-:S05]  /*344d0*/  LEA.HI R4, R5, 0x8, RZ, 0x19 ;  /* 0x0000000805047811 */ /* 0x000fca00078fc8ff */
[----:B-1----:R0:W-:Y:S06]  /*344e0*/  BAR.SYNC.DEFER_BLOCKING R4, 0x80 ;  /* 0x000200040000751d */ /* 0x0021ec0000010000 */
[----:B------:R-:W-:Y:S05]  /*344f0*/  @P1 BRA `(.L_x_5409) ;  /* 0x0000000000241947 */ /* 0x000fea0003800000 */
[----:B0-----:R-:W2:Y:S01]  /*34500*/  LDL.64 R4, [R71+0x10] ;  /* 0x0000100047047983 */ /* 0x001ea20000100a00 */
[----:B------:R-:W-:Y:S02]  /*34510*/  R2UR UR4, R74 ;  /* 0x000000004a0472ca */ /* 0x000fe400000e0000 */
[----:B------:R-:W-:Y:S01]  /*34520*/  R2UR UR5, R75 ;  /* 0x000000004b0572ca */ /* 0x000fe200000e0000 */
[----:B------:R-:W3:-:S12]  /*34530*/  LDL R72, [R72] ;  /* 0x0000000048487983 */ /* 0x000ed80000100800 */
[----:B--2---:R-:W2:Y:S02]  /*34540*/  LD.E.64 R4, desc[UR4][R4.64+0x30] ;  /* 0x0000300404047980 */ /* 0x004ea4000c101b00 */
[----:B--2---:R-:W-:-:S05]  /*34550*/  MOV R7, R4 ;  /* 0x0000000400077202 */ /* 0x004fca0000000f00 */
[----:B---3--:R-:W-:-:S05]  /*34560*/  IMAD R6, R72, 0x8, R7 ;  /* 0x0000000848067824 */ /* 0x008fca00078e0207 */
[----:B------:R-:W-:-:S04]  /*34570*/  PRMT R6, RZ, 0x654, R6 ;  /* 0x00000654ff067816 */ /* 0x000fc80000000006 */
[----:B------:R1:W-:Y:S03]  /*34580*/  SYNCS.ARRIVE.TRANS64.RED.A1T0 RZ, [R6+URZ], RZ ;  /* 0x000000ff06ff79a7 */ /* 0x0003e6000810043f */
.L_x_5409:
[----:B------:R-:W-:-:S04]  /*34590*/  IMAD.MOV.U32 R77, RZ, RZ, 0x0 ;  /* 0x00000000ff4d7424 */ /* 0x000fc800078e00ff */
[----:B01---5:R-:W-:Y:S05]  /*345a0*/  RET.REL.NODEC R76 `(_ZN7cutlass13device_kernelIN5flash11enable_sm90INS1_16FlashAttnFwdSm90INS1_25CollectiveMainloopFwdSm90ILi2EN4cute5tupleIJNS5_1CILi1EEES8_S8_EEENS6_IJNS7_ILi128EEENS7_ILi96EEENS7_ILi192EEEEEELi192ENS_10bfloat16_tEfNS_4arch4Sm90ELb0ELb1ELb0ELb1ELb1ELb1ELb0ELb1ELb1ELb1ELb1ELb0EEENS1_21CollectiveEpilogueFwdINS6_IJSA_SC_SB_EEES9_SE_SG_Li256ELb1ELb1ELb1ELb0EEENS1_36VarlenDynamicPersistentTileSchedulerILi128ELi96ELi256ELi128ELb1ELb1ELb1ELb1ELb0ELb1EEEEEEEEEvNT_6ParamsE) ;  /* 0xfffffcb84c947950 */ /* 0x023fea0003c3ffff */
.L_x_5319:
[----:B0-----:R0:W1:Y:S02]  /*345b0*/  SYNCS.PHASECHK.TRANS64.TRYWAIT P1, [R4+URZ], R5 ;  /* 0x00000005040075a7 */ /* 0x001064000802017f */
[----:B-1----:R-:W-:Y:S05]  /*345c0*/  @!P1 NANOSLEEP.SYNCS 0x989680 ;  /* 0x009896800000995d */ /* 0x002fea0003900000 */
[----:B------:R-:W1:Y:S02]  /*345d0*/  @!P1 SYNCS.PHASECHK.TRANS64 P1, [R4+URZ], R5 ;  /* 0x00000005040095a7 */ /* 0x000e64000802007f */
[----:B-1----:R-:W-:Y:S05]  /*345e0*/  @!P1 BRA `(.L_x_5319) ;  /* 0xfffffffc00f09947 */ /* 0x002fea000383ffff */
[----:B------:R-:W-:Y:S05]  /*345f0*/  BRA `(.L_x_5410) ;  /* 0xffffff6400a47947 */ /* 0x000fea000383ffff */
.L_x_5320:
[----:B------:R-:W-:Y:S01]  /*34600*/  BSSY B2, `(.L_x_5411) ;  /* 0x0000008000027945 */ /* 0x000fe20003800000 */
[----:B------:R-:W-:Y:S02]  /*34610*/  IMAD.MOV.U32 R13, RZ, RZ, R77 ;  /* 0x000000ffff0d7224 */ /* 0x000fe400078e004d */
[----:B------:R-:W-:Y:S02]  /*34620*/  IMAD.MOV.U32 R12, RZ, RZ, RZ ;  /* 0x000000ffff0c7224 */ /* 0x000fe400078e00ff */
[----:B------:R-:W-:Y:S02]  /*34630*/  IMAD.MOV.U32 R11, RZ, RZ, 0x1c1f ;  /* 0x00001c1fff0b7424 */ /* 0x000fe400078e00ff */
[----:B------:R-:W-:-:S07]  /*34640*/  IMAD.MOV.U32 R15, RZ, RZ, -0x1 ;  /* 0xffffffffff0f7424 */ /* 0x000fce00078e00ff */
[----:B-----5:R-:W-:Y:S05]  /*34650*/  WARPSYNC.COLLECTIVE R15, `(.L_x_5412) ;  /* 0x000000000f087348 */ /* 0x020fea0003c00000 */
[----:B------:R0:W1:Y:S02]  /*34660*/  SHFL.IDX P6, R14, R13, R12, R11 ;  /* 0x0000000c0d0e7389 */ /* 0x00006400000c000b */
[----:B01---5:R-:W-:Y:S01]  /*34670*/  ENDCOLLECTIVE ;  /* 0x000000000000791b */ /* 0x023fe20003800000 */
.L_x_5412:
[----:B------:R-:W-:Y:S05]  /*34680*/  BSYNC B2 ;  /* 0x0000000000027941 */ /* 0x000fea0003800000 */
.L_x_5411:
        /* <DEDUP_REMOVED lines=8> */
.L_x_5413:
[----:B------:R-:W-:Y:S01]  /*34710*/  IMAD.MOV.U32 R10, RZ, RZ, R14 ;  /* 0x000000ffff0a7224 */ /* 0x000fe200078e000e */
[----:B------:R-:W-:Y:S06]  /*34720*/  BRA `(.L_x_5414) ;  /* 0xffffff6400ec7947 */ /* 0x000fec000383ffff */
.L_x_5345:
[----:B------:R-:W-:Y:S01]  /*34730*/  BSSY B2, `(.L_x_5415) ;  /* 0x0000008000027945 */ /* 0x000fe20003800000 */
[----:B-1234-:R-:W-:Y:S02]  /*34740*/  IMAD.MOV.U32 R13, RZ, RZ, R77 ;  /* 0x000000ffff0d7224 */ /* 0x01efe400078e004d */
[----:B------:R-:W-:Y:S02]  /*34750*/  IMAD.MOV.U32 R12, RZ, RZ, 0x1 ;  /* 0x00000001ff0c7424 */ /* 0x000fe400078e00ff */
[----:B------:R-:W-:Y:S02]  /*34760*/  IMAD.MOV.U32 R11, RZ, RZ, 0x1c1f ;  /* 0x00001c1fff0b7424 */ /* 0x000fe400078e00ff */
[----:B------:R-:W-:-:S07]  /*34770*/  IMAD.MOV.U32 R15, RZ, RZ, -0x1 ;  /* 0xffffffffff0f7424 */ /* 0x000fce00078e00ff */
[----:B0-----:R-:W-:Y:S05]  /*34780*/  WARPSYNC.COLLECTIVE R15, `(.L_x_5416) ;  /* 0x000000000f087348 */ /* 0x001fea0003c00000 */
[----:B------:R1:W2:Y:S02]  /*34790*/  SHFL.IDX P6, R14, R13, R12, R11 ;  /* 0x0000000c0d0e7389 */ /* 0x0002a400000c000b */
[----:B012---:R-:W-:Y:S01]  /*347a0*/  ENDCOLLECTIVE ;  /* 0x000000000000791b */ /* 0x007fe20003800000 */
.L_x_5416:
[----:B------:R-:W-:Y:S05]  /*347b0*/  BSYNC B2 ;  /* 0x0000000000027941 */ /* 0x000fea0003800000 */
.L_x_5415:
        /* <DEDUP_REMOVED lines=8> */
.L_x_5417:
[----:B------:R-:W-:Y:S05]  /*34840*/  BRA `(.L_x_5418) ;  /* 0xffffff8000807947 */ /* 0x000fea000383ffff */
.L_x_5376:
[----:B-1----:R1:W2:Y:S02]  /*34850*/  SYNCS.PHASECHK.TRANS64.TRYWAIT P1, [R8+URZ], R9 ;  /* 0x00000009080075a7 */ /* 0x0022a4000802017f */
[----:B--2---:R-:W-:Y:S05]  /*34860*/  @!P1 NANOSLEEP.SYNCS 0x989680 ;  /* 0x009896800000995d */ /* 0x004fea0003900000 */
[----:B------:R-:W2:Y:S02]  /*34870*/  @!P1 SYNCS.PHASECHK.TRANS64 P1, [R8+URZ], R9 ;  /* 0x00000009080095a7 */ /* 0x000ea4000802007f */
[----:B--2---:R-:W-:Y:S05]  /*34880*/  @!P1 BRA `(.L_x_5376) ;  /* 0xfffffffc00f09947 */ /* 0x004fea000383ffff */
[----:B------:R-:W-:Y:S05]  /*34890*/  BRA `(.L_x_5419) ;  /* 0xffffffac004c7947 */ /* 0x000fea000383ffff */
.L_x_5377:
        /* <DEDUP_REMOVED lines=8> */
.L_x_5421:
[----:B------:R-:W-:Y:S05]  /*34920*/  BSYNC B2 ;  /* 0x0000000000027941 */ /* 0x000fea0003800000 */
.L_x_5420:
        /* <DEDUP_REMOVED lines=8> */
.L_x_5422:
[----:B------:R-:W-:Y:S01]  /*349b0*/  IMAD.MOV.U32 R84, RZ, RZ, R14 ;  /* 0x000000ffff547224 */ /* 0x000fe200078e000e */
[----:B------:R-:W-:Y:S06]  /*349c0*/  BRA `(.L_x_5423) ;  /* 0xffffffac00707947 */ /* 0x000fec000383ffff */
.L_x_5390:
[----:B------:R-:W-:Y:S01]  /*349d0*/  BSSY B2, `(.L_x_5424) ;  /* 0x0000008000027945 */ /* 0x000fe20003800000 */
[----:B---3--:R-:W-:Y:S02]  /*349e0*/  IMAD.MOV.U32 R13, RZ, RZ, R77 ;  /* 0x000000ffff0d7224 */ /* 0x008fe400078e004d */
[----:B------:R-:W-:Y:S02]  /*349f0*/  IMAD.MOV.U32 R12, RZ, RZ, 0x1 ;  /* 0x00000001ff0c7424 */ /* 0x000fe400078e00ff */
[----:B------:R-:W-:Y:S02]  /*34a00*/  IMAD.MOV.U32 R11, RZ, RZ, 0x1c1f ;  /* 0x00001c1fff0b7424 */ /* 0x000fe400078e00ff */
[----:B------:R-:W-:-:S07]  /*34a10*/  IMAD.MOV.U32 R15, RZ, RZ, -0x1 ;  /* 0xffffffffff0f7424 */ /* 0x000fce00078e00ff */
[----:B012--5:R-:W-:Y:S05]  /*34a20*/  WARPSYNC.COLLECTIVE R15, `(.L_x_5425) ;  /* 0x000000000f087348 */ /* 0x027fea0003c00000 */
[----:B------:R3:W4:Y:S02]  /*34a30*/  SHFL.IDX P6, R14, R13, R12, R11 ;  /* 0x0000000c0d0e7389 */ /* 0x00072400000c000b */
[----:B012345:R-:W-:Y:S01]  /*34a40*/  ENDCOLLECTIVE ;  /* 0x000000000000791b */ /* 0x03ffe20003800000 */
.L_x_5425:
[----:B------:R-:W-:Y:S05]  /*34a50*/  BSYNC B2 ;  /* 0x0000000000027941 */ /* 0x000fea0003800000 */
.L_x_5424:
        /* <DEDUP_REMOVED lines=8> */
.L_x_5426:
[----:B------:R-:W-:Y:S05]  /*34ae0*/  BRA `(.L_x_5427) ;  /* 0xffffffc800e47947 */ /* 0x000fea000383ffff */
.L_x_5404:
[----:B0-----:R0:W1:Y:S02]  /*34af0*/  SYNCS.PHASECHK.TRANS64.TRYWAIT P1, [R6+URZ], R7 ;  /* 0x00000007060075a7 */ /* 0x001064000802017f */
[----:B-1----:R-:W-:Y:S05]  /*34b00*/  @!P1 NANOSLEEP.SYNCS 0x989680 ;  /* 0x009896800000995d */ /* 0x002fea0003900000 */
[----:B------:R-:W1:Y:S02]  /*34b10*/  @!P1 SYNCS.PHASECHK.TRANS64 P1, [R6+URZ], R7 ;  /* 0x00000007060095a7 */ /* 0x000e64000802007f */
[----:B-1----:R-:W-:Y:S05]  /*34b20*/  @!P1 BRA `(.L_x_5404) ;  /* 0xfffffffc00f09947 */ /* 0x002fea000383ffff */
[----:B------:R-:W-:Y:S05]  /*34b30*/  BRA `(.L_x_5428) ;  /* 0xffffffe800dc7947 */ /* 0x000fea000383ffff */
.L_x_5405:
        /* <DEDUP_REMOVED lines=8> */
.L_x_5430:
[----:B------:R-:W-:Y:S05]  /*34bc0*/  BSYNC B2 ;  /* 0x0000000000027941 */ /* 0x000fea0003800000 */
.L_x_5429:
        /* <DEDUP_REMOVED lines=8> */
.L_x_5431:
[----:B------:R-:W-:Y:S05]  /*34c50*/  BRA `(.L_x_5432) ;  /* 0xffffffec005c7947 */ /* 0x000fea000383ffff */
.L_x_5408:
[----:B------:R-:W-:Y:S01]  /*34c60*/  BSSY B2, `(.L_x_5433) ;  /* 0x0000008000027945 */ /* 0x000fe20003800000 */
[----:B------:R-:W-:Y:S02]  /*34c70*/  IMAD.MOV.U32 R13, RZ, RZ, R28 ;  /* 0x000000ffff0d7224 */ /* 0x000fe400078e001c */
[----:B------:R-:W-:Y:S02]  /*34c80*/  IMAD.MOV.U32 R12, RZ, RZ, 0x1 ;  /* 0x00000001ff0c7424 */ /* 0x000fe400078e00ff */
[----:B------:R-:W-:Y:S02]  /*34c90*/  IMAD.MOV.U32 R11, RZ, RZ, 0x1c1f ;  /* 0x00001c1fff0b7424 */ /* 0x000fe400078e00ff */
[----:B-1----:R-:W-:-:S07]  /*34ca0*/  IMAD.MOV.U32 R15, RZ, RZ, -0x1 ;  /* 0xffffffffff0f7424 */ /* 0x002fce00078e00ff */
[----:B0-2---:R-:W-:Y:S05]  /*34cb0*/  WARPSYNC.COLLECTIVE R15, `(.L_x_5434) ;  /* 0x000000000f087348 */ /* 0x005fea0003c00000 */
[----:B--2---:R1:W2:Y:S02]  /*34cc0*/  SHFL.IDX P6, R14, R13, R12, R11 ;  /* 0x0000000c0d0e7389 */ /* 0x0042a400000c000b */
[----:B012---:R-:W-:Y:S01]  /*34cd0*/  ENDCOLLECTIVE ;  /* 0x000000000000791b */ /* 0x007fe20003800000 */
.L_x_5434:
[----:B------:R-:W-:Y:S05]  /*34ce0*/  BSYNC B2 ;  /* 0x0000000000027941 */ /* 0x000fea0003800000 */
.L_x_5433:
        /* <DEDUP_REMOVED lines=8> */
.L_x_5435:
[----:B------:R-:W-:Y:S05]  /*34d70*/  BRA `(.L_x_5436) ;  /* 0xfffffff000747947 */ /* 0x000fea000383ffff */
.L_x_5437:
        /* <DEDUP_REMOVED lines=16> */
.L_x_15969:


//--------------------- .text._ZN7cutlass13device_kernelIN5flash11enable_sm90INS1_16FlashAttnFwdSm90INS1_25CollectiveMainloopFwdSm90ILi2EN4cute5tupleIJNS5_1CILi1EEES8_S8_EEENS6_IJNS7_ILi128EEENS7_ILi96EEENS7_ILi192EEEEEELi192ENS_10bfloat16_tEfNS_4arch4Sm90ELb1ELb0ELb0ELb0ELb1ELb0ELb0ELb1ELb1ELb1ELb1ELb0EEENS1_21CollectiveEpilogueFwdINS6_IJSA_SC_SB_EEES9_SE_SG_Li256ELb0ELb1ELb1ELb0EEENS1_19SingleTileSchedulerILb0ELb1ELb1ELi128EEEEEEEEEvNT_6ParamsE --------------------------
	.section	.text._ZN7cutlass13device_kernelIN5flash11enable_sm90INS1_16FlashAttnFwdSm90INS1_25CollectiveMainloopFwdSm90ILi2EN4cute5tupleIJNS5_1CILi1EEES8_S8_EEENS6_IJNS7_ILi128EEENS7_ILi96EEENS7_ILi192EEEEEELi192ENS_10bfloat16_tEfNS_4arch4Sm90ELb1ELb0ELb0ELb0ELb1ELb0ELb0ELb1ELb1ELb1ELb1ELb0EEENS1_21CollectiveEpilogueFwdINS6_IJSA_SC_SB_EEES9_SE_SG_Li256ELb0ELb1ELb1ELb0EEENS1_19SingleTileSchedulerILb0ELb1ELb1ELi128EEEEEEEEEvNT_6ParamsE,"ax",@progbits
	.align	128
.text._ZN7cutlass13device_kernelIN5flash11enable_sm90INS1_16FlashAttnFwdSm90INS1_25CollectiveMainloopFwdSm90ILi2EN4cute5tupleIJNS5_1CILi1EEES8_S8_EEENS6_IJNS7_ILi128EEENS7_ILi96EEENS7_ILi192EEEEEELi192ENS_10bfloat16_tEfNS_4arch4Sm90ELb1ELb0ELb0ELb0ELb1ELb0ELb0ELb1ELb1ELb1ELb1ELb0EEENS1_21CollectiveEpilogueFwdINS6_IJSA_SC_SB_EEES9_SE_SG_Li256ELb0ELb1ELb1ELb0EEENS1_19SingleTileSchedulerILb0ELb1ELb1ELi128EEEEEEEEEvNT_6ParamsE:
        .type           _ZN7cutlass13device_kernelIN5flash11enable_sm90INS1_16FlashAttnFwdSm90INS1_25CollectiveMainloopFwdSm90ILi2EN4cute5tupleIJNS5_1CILi1EEES8_S8_EEENS6_IJNS7_ILi128EEENS7_ILi96EEENS7_ILi192EEEEEELi192ENS_10bfloat16_tEfNS_4arch4Sm90ELb1ELb0ELb0ELb0ELb1ELb0ELb0ELb1ELb1ELb1ELb1ELb0EEENS1_21CollectiveEpilogueFwdINS6_IJSA_SC_SB_EEES9_SE_SG_Li256ELb0ELb1ELb1ELb0EEENS1_19SingleTileSchedulerILb0ELb1ELb1ELi128EEEEEEEEEvNT_6ParamsE,@function
        .size           _ZN7cutlass13device_kernelIN5flash11enable_sm90INS1_16FlashAttnFwdSm90INS1_25CollectiveMainloopFwdSm90ILi2EN4cute5tupleIJNS5_1CILi1EEES8_S8_EEENS6_IJNS7_ILi128EEENS7_ILi96EEENS7_ILi192EEEEEELi192ENS_10bfloat16_tEfNS_4arch4Sm90ELb1ELb0ELb0ELb0ELb1ELb0ELb0ELb1ELb1ELb1ELb1ELb0EEENS1_21CollectiveEpilogueFwdINS6_IJSA_SC_SB_EEES9_SE_SG_Li256ELb0ELb1ELb1ELb0EEENS1_19SingleTileSchedulerILb0ELb1ELb1ELi128EEEEEEEEEvNT_6ParamsE,(.L_x_15971 - _ZN7cutlass13device_kernelIN5flash11enable_sm90INS1_16FlashAttnFwdSm90INS1_25CollectiveMainloopFwdSm90ILi2EN4cute5tupleIJNS5_1CILi1EEES8_S8_EEENS6_IJNS7_ILi128EEENS7_ILi96EEENS7_ILi192EEEEEELi192ENS_10bfloat16_tEfNS_4arch4Sm90ELb1ELb0ELb0ELb0ELb1ELb0ELb0ELb1ELb1ELb1ELb1ELb0EEENS1_21CollectiveEpilogueFwdINS6_IJSA_SC_SB_EEES9_SE_SG_Li256ELb0ELb1ELb1ELb0EEENS1_19SingleTileSchedulerILb0ELb1ELb1ELi128EEEEEEEEEvNT_6ParamsE)
        .other          _ZN7cutlass13device_kernelIN5flash11enable_sm90INS1_16FlashAttnFwdSm90INS1_25CollectiveMainloopFwdSm90ILi2EN4cute5tupleIJNS5_1CILi1EEES8_S8_EEENS6_IJNS7_ILi128EEENS7_ILi96EEENS7_ILi192EEEEEELi192ENS_10bfloat16_tEfNS_4arch4Sm90ELb1ELb0ELb0ELb0ELb1ELb0ELb0ELb1ELb1ELb1ELb1ELb0EEENS1_21CollectiveEpilogueFwdINS6_IJSA_SC_SB_EEES9_SE_SG_Li256ELb0ELb1ELb1ELb0EEENS1_19SingleTileSchedulerILb0ELb1ELb1ELi128EEEEEEEEEvNT_6ParamsE,@"STO_CUDA_ENTRY STV_DEFAULT"
_ZN7cutlass13device_kernelIN5flash11enable_sm90INS1_16FlashAttnFwdSm90INS1_25CollectiveMainloopFwdSm90ILi2EN4cute5tupleIJNS5_1CILi1EEES8_S8_EEENS6_IJNS7_ILi128EEENS7_ILi96EEENS7_ILi192EEEEEELi192ENS_10bfloat16_tEfNS_4arch4Sm90ELb1ELb0ELb0ELb0ELb1ELb0ELb0ELb1ELb1ELb1ELb1ELb0EEENS1_21CollectiveEpilogueFwdINS6_IJSA_SC_SB_EEES9_SE_SG_Li256ELb0ELb1ELb1ELb0EEENS1_19SingleTileSchedulerILb0ELb1ELb1ELi128EEEEEEEEEvNT_6ParamsE:
        /* <DEDUP_REMOVED lines=45> */
.L_x_5438:
        /* <DEDUP_REMOVED lines=22> */
.L_x_5439:
        /* <DEDUP_REMOVED lines=18> */
.L_x_5440:
        /* <DEDUP_REMOVED lines=22> */
.L_x_5441:
        /* <DEDUP_REMOVED lines=23> */
.L_x_5442:
        /* <DEDUP_REMOVED lines=11> */
.L_x_5445:
        /* <DEDUP_REMOVED lines=31> */
[----:B------:R-:W-:Y:S01]  /*0ac0*/  MOV R17, UR4 ;  /* 0x0000000400117c02 */ /* 0x000fe20008000f00 */
[----:B------:R-:W-:Y:S01]  /*0ad0*/  USEL UR10, UR6, 0x1, UP0 ;  /* 0x00000001060a7887 */ /* 0x000fe20008000000 */
[----:B------:R-:W-:Y:S01]  /*0ae0*/  @UP1 ULDC UR9, c[0x0][0x450] ;  /* 0x0001140000091ab9 */ /* 0x000fe20000000800 */
[----:B------:R-:W-:Y:S02]  /*0af0*/  USHF.R.U32.HI UR11, URZ, 0x10, UR8 ;  /* 0x000000103f0b7899 */ /* 0x000fe40008011608 */
[----:B------:R-:W-:Y:S02]  /*0b00*/  UIMAD UR7, UR10, UR42, UR7 ;  /* 0x0000002a0a0772a4 */ /* 0x000fe4000f8e0207 */
[----:B------:R-:W-:Y:S01]  /*0b10*/  IMAD.U32 R16, RZ, RZ, UR10 ;  /* 0x0000000aff107e24 */ /* 0x000fe2000f8e00ff */
        /* <DEDUP_REMOVED lines=26> */
[----:B------:R-:W-:Y:S01]  /*0cc0*/  MOV R4, UR6 ;  /* 0x0000000600047c02 */ /* 0x000fe20008000f00 */
[----:B------:R-:W-:Y:S01]  /*0cd0*/  ULOP3.LUT UR6, UR6, UR11, URZ, 0x3c, !UPT ;  /* 0x0000000b06067292 */ /* 0x000fe2000f8e3c3f */
[----:B------:R-:W-:Y:S02]  /*0ce0*/  R2UR UR12, R0 ;  /* 0x00000000000c72ca */ /* 0x000fe400000e0000 */
[----:B------:R-:W-:Y:S02]  /*0cf0*/  IABS R4, R4 ;  /* 0x0000000400047213 */ /* 0x000fe40000000000 */
[----:B------:R-:W-:-:S03]  /*0d00*/  IABS R5, R3 ;  /* 0x0000000300057213 */ /* 0x000fc60000000000 */
        /* <DEDUP_REMOVED lines=24> */
.L_x_5447:
[----:B------:R-:W-:Y:S01]  /*0e90*/  UIMAD UR6, UR7, UR4, URZ ;  /* 0x00000004070672a4 */ /* 0x000fe2000f8e023f */
[----:B------:R-:W-:Y:S01]  /*0ea0*/  IMAD.U32 R0, RZ, RZ, UR10 ;  /* 0x0000000aff007e24 */ /* 0x000fe2000f8e00ff */
[----:B------:R-:W-:Y:S01]  /*0eb0*/  MOV R3, UR4 ;  /* 0x0000000400037c02 */ /* 0x000fe20008000f00 */
[----:B------:R-:W-:Y:S01]  /*0ec0*/  VIADD R22, R25, 0xffffff80 ;  /* 0xffffff8019167836 */ /* 0x000fe20000000000 */
[----:B------:R-:W-:Y:S02]  /*0ed0*/  R2UR UR5, R16 ;  /* 0x00000000100572ca */ /* 0x000fe400000e0000 */
[----:B------:R-:W-:Y:S02]  /*0ee0*/  CS2R R118, SRZ ;  /* 0x0000000000767805 */ /* 0x000fe4000001ff00 */
[----:B------:R-:W-:Y:S01]  /*0ef0*/  VIADDMNMX R0, R3, UR6, R0, PT ;  /* 0x0000000603007c46 */ /* 0x000fe2000b800100 */
[----:B------:R-:W-:Y:S01]  /*0f00*/  IMAD.U32 R18, RZ, RZ, UR6 ;  /* 0x00000006ff127e24 */ /* 0x000fe2000f8e00ff */
[----:B------:R-:W-:-:S02]  /*0f10*/  PLOP3.LUT P0, PT, PT, PT, PT, 0x80, 0x0 ;  /* 0x000000000000781c */ /* 0x000fc40003f0f070 */
[----:B------:R-:W-:Y:S02]  /*0f20*/  CS2R R116, SRZ ;  /* 0x0000000000747805 */ /* 0x000fe4000001ff00 */
[----:B------:R-:W-:Y:S01]  /*0f30*/  R2UR UR60, R0 ;  /* 0x00000000003c72ca */ /* 0x000fe200000e0000 */
[----:B------:R-:W-:Y:S01]  /*0f40*/  IMAD.MOV.U32 R0, RZ, RZ, RZ ;  /* 0x000000ffff007224 */ /* 0x000fe200078e00ff */
[----:B------:R-:W-:Y:S02]  /*0f50*/  MOV R3, RZ ;  /* 0x000000ff00037202 */ /* 0x000fe40000000f00 */
[----:B------:R-:W-:Y:S02]  /*0f60*/  CS2R R114, SRZ ;  /* 0x0000000000727805 */ /* 0x000fe4000001ff00 */
[----:B------:R-:W-:Y:S02]  /*0f70*/  CS2R R112, SRZ ;  /* 0x0000000000707805 */ /* 0x000fe4000001ff00 */
[----:B------:R-:W-:-:S02]  /*0f80*/  CS2R R110, SRZ ;  /* 0x00000000006e7805 */ /* 0x000fc4000001ff00 */
[----:B------:R-:W-:Y:S01]  /*0f90*/  CS2R R108, SRZ ;  /* 0x00000000006c7805 */ /* 0x000fe2000001ff00 */
[----:B------:R-:W-:Y:S01]  /*0fa0*/  UIMAD UR42, UR5, UR42, URZ ;  /* 0x0000002a052a72a4 */ /* 0x000fe2000f8e023f */
        /* <DEDUP_REMOVED lines=44> */
[----:B------:R-:W-:Y:S06]  /*1270*/  @!P1 BRA `(.L_x_5448) ;  /* 0x0000007800c89947 */ /* 0x000fec0003800000 */
[----:B------:R-:W-:Y:S01]  /*1280*/  SHF.R.S32.HI R23, RZ, 0x1f, R22 ;  /* 0x0000001fff177819 */ /* 0x000fe20000011416 */
[----:B------:R-:W1:Y:S01]  /*1290*/  S2UR UR6, SR_CgaCtaId ;  /* 0x00000000000679c3 */ /* 0x000e620000008800 */
[----:B------:R-:W-:Y:S02]  /*12a0*/  UMOV UR39, 0x400 ;  /* 0x0000040000277882 */ /* 0x000fe40000000000 */
[----:B------:R-:W-:-:S04]  /*12b0*/  LEA.HI R72, R23, R22, RZ, 0x7 ;  /* 0x0000001617487211 */ /* 0x000fc800078f38ff */
[----:B------:R-:W-:-:S05]  /*12c0*/  SHF.R.S32.HI R73, RZ, 0x7, R72 ;  /* 0x00000007ff497819 */ /* 0x000fca0000011448 */
[----:B------:R-:W2:Y:S01]  /*12d0*/  SHFL.IDX PT, R0, R73, RZ, 0x1f ;  /* 0x00001fff49007589 */ /* 0x000ea200000e0000 */
[----:B-1----:R-:W-:-:S04]  /*12e0*/  ULEA UR39, UR6, UR39, 0x18 ;  /* 0x0000002706277291 */ /* 0x002fc8000f8ec03f */
[----:B------:R-:W-:-:S04]  /*12f0*/  UIADD3 UR6, UR39, 0x12400, URZ ;  /* 0x0001240027067890 */ /* 0x000fc8000fffe03f */
[----:B------:R-:W-:Y:S01]  /*1300*/  ULOP3.LUT UP0, URZ, UR6, 0x1bf, URZ, 0xc0, !UPT ;  /* 0x000001bf063f7892 */ /* 0x000fe2000f80c03f */
[----:B--2---:R-:W-:-:S05]  /*1310*/  R2UR UR4, R0 ;  /* 0x00000000000472ca */ /* 0x004fca00000e0000 */
        /* <DEDUP_REMOVED lines=12> */
[----:B0-----:R0:W1:Y:S01]  /*13e0*/  LDC.64 R2, c[0x4][R0] ;  /* 0x0100000000027b82 */ /* 0x0010620000000a00 */
        /* <DEDUP_REMOVED lines=11> */
.L_x_5449:
[----:B------:R-:W-:-:S04]  /*14a0*/  SHF.L.U32 R0, RZ, 0x1f, RZ ;  /* 0x0000001fff007819 */ /* 0x000fc800000006ff */
[----:B------:R-:W1:Y:S02]  /*14b0*/  SYNCS.PHASECHK.TRANS64.TRYWAIT P0, [UR39+0x30800], R0 ;  /* 0x03080000ff0075a7 */ /* 0x000e640008000167 */
[----:B-1----:R-:W-:Y:S05]  /*14c0*/  @!P0 BRA `(.L_x_5450) ;  /* 0x000000d400248947 */ /* 0x002fea0003800000 */
.L_x_5535:
[----:B0-----:R-:W2:Y:S02]  /*14d0*/  LDL R2, [R1+0x4] ;  /* 0x0000040001027983 */ /* 0x001ea40000100800 */
[----:B--2---:R-:W-:-:S13]  /*14e0*/  R2UR UR4, R2 ;  /* 0x00000000020472ca */ /* 0x004fda00000e0000 */
[----:B------:R-:W-:-:S06]  /*14f0*/  ULOP3.LUT UR4, UR4, 0x1, URZ, 0xfc, !UPT ;  /* 0x0000000104047892 */ /* 0x000fcc000f8efc3f */
[----:B------:R-:W-:-:S05]  /*1500*/  IMAD.U32 R2, RZ, RZ, UR4 ;  /* 0x00000004ff027e24 */ /* 0x000fca000f8e00ff */
[----:B------:R-:W-:-:S13]  /*1510*/  ISETP.NE.AND P0, PT, R2, 0x3, PT ;  /* 0x000000030200780c */ /* 0x000fda0003f05270 */
[----:B------:R-:W-:Y:S05]  /*1520*/  @!P0 BRA `(.L_x_5451) ;  /* 0x0000000000048947 */ /* 0x000fea0003800000 */
[----:B------:R-:W-:Y:S01]  /*1530*/  BPT.TRAP 0x1 ;  /* 0x000000040000795c */ /* 0x000fe20000300000 */
.L_x_5451:
[----:B------:R0:W2:Y:S01]  /*1540*/  SYNCS.PHASECHK.TRANS64.TRYWAIT P1, [UR39+0x30830], R0 ;  /* 0x03083000ff0075a7 */ /* 0x0000a20008020167 */
[----:B------:R-:W-:Y:S05]  /*1550*/  @!P0 BRA `(.L_x_5452) ;  /* 0x0000000000048947 */ /* 0x000fea0003800000 */
[----:B------:R-:W-:Y:S01]  /*1560*/  BPT.TRAP 0x1 ;  /* 0x000000040000795c */ /* 0x000fe20000300000 */
.L_x_5452:
[----:B------:R-:W-:-:S05]  /*1570*/  IMAD.U32 R6, RZ, RZ, UR40 ;  /* 0x00000028ff067e24 */ /* 0x000fca000f8e00ff */
[----:B------:R-:W-:Y:S01]  /*1580*/  LOP3.LUT R6, R6, 0x10000, RZ, 0xfc, !PT ;  /* 0x0001000006067812 */ /* 0x000fe200078efcff */
[----:B--2---:R-:W-:Y:S06]  /*1590*/  @P1 BRA `(.L_x_5453) ;  /* 0x0000000000081947 */ /* 0x004fec0003800000 */
[----:B------:R-:W2:Y:S02]  /*15a0*/  SYNCS.PHASECHK.TRANS64.TRYWAIT P1, [UR39+0x30830], R0 ;  /* 0x03083000ff0075a7 */ /* 0x000ea40008020167 */
[----:B--2---:R-:W-:Y:S05]  /*15b0*/  @!P1 BRA `(.L_x_5454) ;  /* 0x000000d400009947 */ /* 0x004fea0003800000 */
.L_x_5453:
[----:B------:R-:W-:Y:S05]  /*15c0*/  WARPSYNC.ALL ;  /* 0x0000000000007948 */ /* 0x000fea0003800000 */
[----:B------:R-:W-:Y:S01]  /*15d0*/  MOV R7, 0x40000040 ;  /* 0x4000004000077802 */ /* 0x000fe20000000f00 */
[----:B------:R-:W-:Y:S01]  /*15e0*/  UIADD3 UR4, UR39, 0x1e400, URZ ;  /* 0x0001e40027047890 */ /* 0x000fe2000fffe03f */
        /* <DEDUP_REMOVED lines=14> */
[----:B------:R-:W-:Y:S01]  /*16d0*/  IMAD.U32 R10, RZ, RZ, UR18 ;  /* 0x00000012ff0a7e24 */ /* 0x000fe2000f8e00ff */
[----:B------:R-:W-:Y:S01]  /*16e0*/  UMOV UR10, UR18 ;  /* 0x00000012000a7c82 */ /* 0x000fe20008000000 */
[----:B------:R-:W-:Y:S01]  /*16f0*/  UMOV UR25, 0x40000040 ;  /* 0x4000004000197882 */ /* 0x000fe20000000000 */
[----:B------:R-:W-:Y:S01]  /*1700*/  HGMMA.64x96x16.F32.BF16 R24, gdesc[UR8], RZ, !UPT, gsb0 ;  /* 0x01600000081879f0 */ /* 0x000fe2000c0018ff */
[----:B------:R-:W-:Y:S01]  /*1710*/  R2UR UR10, R6 ;  /* 0x00000000060a72ca */ /* 0x000fe200000e0000 */
[----:B------:R-:W-:Y:S01]  /*1720*/  UMOV UR9, 0x40000040 ;  /* 0x4000004000097882 */ /* 0x000fe20000000000 */
[----:B------:R-:W-:Y:S01]  /*1730*/  UMOV UR29, 0x40000040 ;  /* 0x40000040001d7882 */ /* 0x000fe20000000000 */
[----:B------:R-:W-:Y:S01]  /*1740*/  UMOV UR5, UR9 ;  /* 0x0000000900057c82 */ /* 0x000fe20008000000 */
[----:B------:R-:W-:Y:S01]  /*1750*/  UMOV UR33, 0x40000040 ;  /* 0x4000004000217882 */ /* 0x000fe20000000000 */
[----:B------:R-:W-:Y:S01]  /*1760*/  UMOV UR41, 0x40000040 ;  /* 0x4000004000297882 */ /* 0x000fe20000000000 */
[----:B------:R-:W-:Y:S01]  /*1770*/  UMOV UR45, 0x40000040 ;  /* 0x40000040002d7882 */ /* 0x000fe20000000000 */
[----:B------:R-:W-:Y:S01]  /*1780*/  UMOV UR49, 0x40000040 ;  /* 0x4000004000317882 */ /* 0x000fe20000000000 */
[----:B------:R-:W-:-:S05]  /*1790*/  UMOV UR53, 0x40000040 ;  /* 0x4000004000357882 */ /* 0x000fca0000000000 */
        /* <DEDUP_REMOVED lines=8> */
[----:B------:R-:W-:Y:S02]  /*1820*/  UIADD3 UR40, UR10, 0x800, URZ ;  /* 0x000008000a287890 */ /* 0x000fe4000fffe03f */
[----:B------:R-:W-:Y:S02]  /*1830*/  UIADD3 UR44, UR10, 0x802, URZ ;  /* 0x000008020a2c7890 */ /* 0x000fe4000fffe03f */
[----:B------:R-:W-:Y:S02]  /*1840*/  UIADD3 UR48, UR10, 0x804, URZ ;  /* 0x000008040a307890 */ /* 0x000fe4000fffe03f */
[----:B------:R-:W-:Y:S01]  /*1850*/  UIADD3 UR52, UR10, 0x806, URZ ;  /* 0x000008060a347890 */ /* 0x000fe2000fffe03f */
        /* <DEDUP_REMOVED lines=72> */
.L_x_5455:
[----:B-1----:R-:W-:Y:S01]  /*1ce0*/  LOP3.LUT R3, R72, 0xffffff80, RZ, 0xc0, !PT ;  /* 0xffffff8048037812 */ /* 0x002fe200078ec0ff */
        /* <DEDUP_REMOVED lines=8> */
[----:B------:R-:W1:Y:S01]  /*1d70*/  S2UR UR14, SR_CgaCtaId ;  /* 0x00000000000e79c3 */ /* 0x000e620000008800 */
[----:B0-----:R-:W-:Y:S01]  /*1d80*/  SHF.R.S32.HI R0, RZ, 0x1f, R3 ;  /* 0x0000001fff007819 */ /* 0x001fe20000011403 */
[----:B------:R-:W-:Y:S01]  /*1d90*/  UIADD3 UR6, UR39, 0x30840, URZ ;  /* 0x0003084027067890 */ /* 0x000fe2000fffe03f */
[----:B------:R-:W-:Y:S01]  /*1da0*/  LOP3.LUT R8, R8, 0x3fffffe, RZ, 0xc0, !PT ;  /* 0x03fffffe08087812 */ /* 0x000fe200078ec0ff */
[----:B------:R-:W-:Y:S01]  /*1db0*/  IMAD.IADD R23, R22, 0x1, -R23 ;  /* 0x0000000116177824 */ /* 0x000fe200078e0a17 */
[CC--:B------:R-:W-:Y:S01]  /*1dc0*/  LEA.HI R2, R0.reuse, R3.reuse, RZ, 0x2 ;  /* 0x0000000300027211 */ /* 0x0c0fe200078f10ff */
[----:B------:R-:W-:Y:S01]  /*1dd0*/  UISETP.NE.AND UP0, UPT, UR4, URZ, UPT ;  /* 0x0000003f0400728c */ /* 0x000fe2000bf05270 */
[----:B------:R-:W-:-:S02]  /*1de0*/  LEA.HI R4, R0, R3, RZ, 0x5 ;  /* 0x0000000300047211 */ /* 0x000fc400078f28ff */
[----:B------:R-:W-:Y:S02]  /*1df0*/  CS2R R118, SRZ ;  /* 0x0000000000767805 */ /* 0x000fe4000001ff00 */
[--C-:B------:R-:W-:Y:S02]  /*1e00*/  SHF.R.S32.HI R0, RZ, 0x2, R2.reuse ;  /* 0x00000002ff007819 */ /* 0x100fe40000011402 */
[----:B------:R-:W-:Y:S02]  /*1e10*/  CS2R R116, SRZ ;  /* 0x0000000000747805 */ /* 0x000fe4000001ff00 */
[----:B------:R-:W-:Y:S02]  /*1e20*/  SHF.R.S32.HI R5, RZ, 0x1f, R2 ;  /* 0x0000001fff057819 */ /* 0x000fe40000011402 */
[----:B------:R-:W-:Y:S02]  /*1e30*/  CS2R R114, SRZ ;  /* 0x0000000000727805 */ /* 0x000fe4000001ff00 */
[----:B------:R-:W-:-:S02]  /*1e40*/  SHF.R.S32.HI R4, RZ, 0x5, R4 ;  /* 0x00000005ff047819 */ /* 0x000fc40000011404 */
[----:B------:R-:W-:Y:S02]  /*1e50*/  CS2R R112, SRZ ;  /* 0x0000000000707805 */ /* 0x000fe4000001ff00 */
[----:B------:R-:W-:Y:S02]  /*1e60*/  LEA.HI R5, R5, R0, RZ, 0x3 ;  /* 0x0000000005057211 */ /* 0x000fe400078f18ff */
[----:B------:R-:W-:Y:S02]  /*1e70*/  CS2R R110, SRZ ;  /* 0x00000000006e7805 */ /* 0x000fe4000001ff00 */
[----:B------:R-:W-:Y:S01]  /*1e80*/  LEA.HI R9, R23, R23, RZ, 0x1 ;  /* 0x0000001717097211 */ /* 0x000fe200078f08ff */
[----:B------:R-:W-:Y:S01]  /*1e90*/  @UP0 ULDC UR4, c[0x0][0x44c] ;  /* 0x0001130000040ab9 */ /* 0x000fe20000000800 */
[----:B------:R-:W-:Y:S01]  /*1ea0*/  LEA R11, R4, UR38, 0x4 ;  /* 0x00000026040b7c11 */ /* 0x000fe2000f8e20ff */
[----:B------:R-:W-:Y:S01]  /*1eb0*/  @UP0 ULDC UR10, c[0x0][0x450] ;  /* 0x00011400000a0ab9 */ /* 0x000fe20000000800 */
[----:B------:R-:W-:-:S02]  /*1ec0*/  LOP3.LUT R5, R5, 0xfffffff8, RZ, 0xc0, !PT ;  /* 0xfffffff805057812 */ /* 0x000fc400078ec0ff */
[----:B------:R-:W-:Y:S02]  /*1ed0*/  CS2R R108, SRZ ;  /* 0x00000000006c7805 */ /* 0x000fe4000001ff00 */
[----:B------:R-:W-:Y:S01]  /*1ee0*/  IADD3 R8, R73, -R8, RZ ;  /* 0x8000000849087210 */ /* 0x000fe20007ffe0ff */
[----:B-1----:R-:W-:Y:S01]  /*1ef0*/  UPRMT UR6, UR14, 0x654, UR6 ;  /* 0x000006540e067896 */ /* 0x002fe20008000006 */
[----:B------:R-:W-:Y:S02]  /*1f00*/  LOP3.LUT R4, R9, 0x1ffffffe, RZ, 0xc0, !PT ;  /* 0x1ffffffe09047812 */ /* 0x000fe400078ec0ff */
[----:B------:R-:W-:Y:S02]  /*1f10*/  CS2R R106, SRZ ;  /* 0x00000000006a7805 */ /* 0x000fe4000001ff00 */
[----:B------:R-:W-:Y:S02]  /*1f20*/  IADD3 R5, R11, R0, -R5 ;  /* 0x000000000b057210 */ /* 0x000fe40007ffe805 */
[----:B------:R-:W-:-:S02]  /*1f30*/  CS2R R104, SRZ ;  /* 0x0000000000687805 */ /* 0x000fc4000001ff00 */
[----:B------:R-:W-:Y:S01]  /*1f40*/  PLOP3.LUT P1, PT, PT, PT, UP0, 0x80, 0x0 ;  /* 0x000000000000781c */ /* 0x000fe20003f2f008 */
[----:B------:R-:W-:Y:S01]  /*1f50*/  IMAD.IADD R4, R23, 0x1, -R4 ;  /* 0x0000000117047824 */ /* 0x000fe200078e0a04 */
[----:B------:R-:W-:Y:S01]  /*1f60*/  PLOP3.LUT P2, PT, PT, PT, UP0, 0x80, 0x0 ;  /* 0x000000000000781c */ /* 0x000fe20003f4f008 */
[----:B------:R-:W-:Y:S01]  /*1f70*/  IMAD R5, R8, 0x40, R5 ;  /* 0x0000004008057824 */ /* 0x000fe200078e0205 */
[----:B------:R-:W-:Y:S01]  /*1f80*/  LOP3.LUT R12, R2, 0x7ffffffc, RZ, 0xc0, !PT ;  /* 0x7ffffffc020c7812 */ /* 0x000fe200078ec0ff */
[----:B------:R-:W-:Y:S01]  /*1f90*/  SYNCS.ARRIVE.TRANS64.RED.A1T0 RZ, [UR6], RZ ;  /* 0x000000ffffff79a7 */ /* 0x000fe20008100406 */
[----:B------:R-:W-:Y:S01]  /*1fa0*/  MOV R8, UR42 ;  /* 0x0000002a00087c02 */ /* 0x000fe20008000f00 */
[----:B------:R-:W-:Y:S01]  /*1fb0*/  IMAD R11, R4, 0x8, R5 ;  /* 0x00000008040b7824 */ /* 0x000fe200078e0205 */
[----:B------:R-:W-:Y:S01]  /*1fc0*/  R2UR UR11, R18 ;  /* 0x00000000120b72ca */ /* 0x000fe200000e0000 */
[----:B------:R-:W-:Y:S01]  /*1fd0*/  IMAD.IADD R12, R3, 0x1, -R12 ;  /* 0x00000001030c7824 */ /* 0x000fe200078e0a0c */
[----:B------:R-:W-:Y:S01]  /*1fe0*/  UMOV UR6, URZ ;  /* 0x0000003f00067c82 */ /* 0x000fe20008000000 */
[----:B------:R-:W-:Y:S01]  /*1ff0*/  IMAD.U32 R3, RZ, RZ, UR5 ;  /* 0x00000005ff037e24 */ /* 0x000fe2000f8e00ff */
[----:B------:R-:W-:Y:S01]  /*2000*/  MOV R0, R11 ;  /* 0x0000000b00007202 */ /* 0x000fe20000000f00 */
[----:B------:R-:W-:Y:S01]  /*2010*/  @P1 IMAD.HI.U32 R4, R11, UR4, RZ ;  /* 0x000000040b041c27 */ /* 0x000fe2000f8e00ff */
[----:B------:R-:W-:-:S03]  /*2020*/  @UP0 ULDC UR4, c[0x0][0x450] ;  /* 0x0001140000040ab9 */ /* 0x000fc60000000800 */
[----:B------:R-:W-:Y:S01]  /*2030*/  IMAD R3, R12, -0x2, R3 ;  /* 0xfffffffe0c037824 */ /* 0x000fe200078e0203 */
[----:B------:R-:W-:Y:S01]  /*2040*/  @P2 SHF.R.U32.HI R0, RZ, UR4, R4 ;  /* 0x00000004ff002c19 */ /* 0x000fe20008011604 */
[----:B------:R-:W-:Y:S02]  /*2050*/  UIMAD UR4, UR60, -0x60, UR42 ;  /* 0xffffffa03c0478a4 */ /* 0x000fe4000f8e022a */
[----:B------:R-:W-:Y:S01]  /*2060*/  UIADD3 UR60, UR60, -0x2, URZ ;  /* 0xfffffffe3c3c7890 */ /* 0x000fe2000fffe03f */
[----:B------:R-:W-:Y:S01]  /*2070*/  IADD3 R3, R3, -UR7, R8 ;  /* 0x8000000703037c10 */ /* 0x000fe2000fffe008 */
[----:B------:R-:W0:Y:S01]  /*2080*/  SHFL.IDX PT, R4, R0, 0x1, 0x1c1f ;  /* 0x003c1f0000047f89 */ /* 0x000e2200000e0000 */
[----:B------:R-:W-:-:S03]  /*2090*/  UIADD3 UR4, UR4, 0x60, URZ ;  /* 0x0000006004047890 */ /* 0x000fc6000fffe03f */
[----:B------:R-:W1:Y:S03]  /*20a0*/  SHFL.IDX PT, R0, R0, RZ, 0x1c1f ;  /* 0x001c1fff00007589 */ /* 0x000e6600000e0000 */
[----:B------:R-:W-:Y:S01]  /*20b0*/  IMAD.U32 R5, RZ, RZ, UR4 ;  /* 0x00000004ff057e24 */ /* 0x000fe2000f8e00ff */
[----:B------:R-:W-:-:S03]  /*20c0*/  ULDC UR4, c[0x0][0x988] ;  /* 0x0002620000047ab9 */ /* 0x000fc60000000800 */
[----:B------:R-:W-:-:S05]  /*20d0*/  IMAD R2, R12, -0x2, R5 ;  /* 0xfffffffe0c027824 */ /* 0x000fca00078e0205 */
        /* <DEDUP_REMOVED lines=9> */
[C---:B------:R-:W-:Y:S02]  /*2170*/  ISETP.GT.AND P2, PT, R4.reuse, 0x10, PT ;  /* 0x000000100400780c */ /* 0x040fe40003f44270 */
[----:B------:R-:W-:Y:S02]  /*2180*/  FSEL R75, R31, -INF , P1 ;  /* 0xff8000001f4b7808 */ /* 0x000fe40000800000 */
[----:B------:R-:W-:Y:S02]  /*2190*/  FMNMX.FTZ R8, R73, R8, !PT ;  /* 0x0000000849087209 */ /* 0x000fe40007810000 */
        /* <DEDUP_REMOVED lines=57> */
[----:B------:R-:W-:Y:S02]  /*2530*/  FSEL R71, R71, -INF , P1 ;  /* 0xff80000047477808 */ /* 0x000fe40000800000 */
[----:B------:R-:W-:Y:S02]  /*2540*/  FMNMX.FTZ R8, R103, R8, !PT ;  /* 0x0000000867087209 */ /* 0x000fe40007810000 */
[----:B-1----:R-:W-:Y:S01]  /*2550*/  VIADDMNMX R3, R0, R3, R2, PT ;  /* 0x0000000300037246 */ /* 0x002fe20003800102 */
[----:B------:R-:W-:Y:S01]  /*2560*/  IMAD.U32 R2, RZ, RZ, UR4 ;  /* 0x00000004ff027e24 */ /* 0x000fe2000f8e00ff */
[----:B------:R-:W-:Y:S01]  /*2570*/  FMNMX.FTZ R8, R71, R8, !PT ;  /* 0x0000000847087209 */ /* 0x000fe20007810000 */
[----:B------:R-:W-:Y:S01]  /*2580*/  @UP0 ULDC UR4, c[0x0][0x44c] ;  /* 0x0001130000040ab9 */ /* 0x000fe20000000800 */
[C---:B------:R-:W-:Y:S01]  /*2590*/  ISETP.GT.AND P1, PT, R3.reuse, RZ, PT ;  /* 0x000000ff0300720c */ /* 0x040fe20003f24270 */
[----:B------:R-:W-:Y:S01]  /*25a0*/  UIMAD.WIDE.U32 UR4, UR38, UR4, URZ ;  /* 0x00000004260472a5 */ /* 0x000fe2000f8e003f */
[C---:B------:R-:W-:Y:S01]  /*25b0*/  ISETP.GT.AND P2, PT, R3.reuse, 0x1, PT ;  /* 0x000000010300780c */ /* 0x040fe20003f44270 */
[----:B------:R-:W0:Y:S01]  /*25c0*/  SHFL.BFLY PT, R9, R8, 0x2, 0x1f ;  /* 0x0c401f0008097f89 */ /* 0x000e2200000e0000 */
[----:B------:R-:W-:Y:S01]  /*25d0*/  ISETP.GT.AND P3, PT, R3, 0x8, PT ;  /* 0x000000080300780c */ /* 0x000fe20003f64270 */
[----:B------:R-:W-:Y:S01]  /*25e0*/  @UP0 USHF.R.U32.HI UR38, URZ, UR10, UR5 ;  /* 0x0000000a3f260299 */ /* 0x000fe20008011605 */
[----:B------:R-:W-:-:S02]  /*25f0*/  FSEL R25, R25, -INF , P2 ;  /* 0xff80000019197808 */ /* 0x000fc40001000000 */
[----:B------:R-:W-:Y:S01]  /*2600*/  FSEL R13, R28, -INF , P3 ;  /* 0xff8000001c0d7808 */ /* 0x000fe20001800000 */
[----:B------:R-:W-:Y:S01]  /*2610*/  UIADD3 UR4, UR38, -UR7, UR42 ;  /* 0x8000000726047290 */ /* 0x000fe2000fffe02a */
[C---:B------:R-:W-:Y:S02]  /*2620*/  ISETP.GT.AND P2, PT, R3.reuse, 0x10, PT ;  /* 0x000000100300780c */ /* 0x040fe40003f44270 */
[----:B------:R-:W-:Y:S01]  /*2630*/  ISETP.GT.AND P3, PT, R3, 0x18, PT ;  /* 0x000000180300780c */ /* 0x000fe20003f64270 */
[----:B------:R-:W-:Y:S01]  /*2640*/  UIMAD.WIDE UR4, UR4, 0x2aaaaaab, URZ ;  /* 0x2aaaaaab040478a5 */ /* 0x000fe2000f8e023f */
[----:B------:R-:W-:Y:S02]  /*2650*/  FSEL R15, R32, -INF , P2 ;  /* 0xff800000200f7808 */ /* 0x000fe40001000000 */
[----:B------:R-:W-:Y:S01]  /*2660*/  FSEL R21, R36, -INF , P3 ;  /* 0xff80000024157808 */ /* 0x000fe20001800000 */
[----:B------:R-:W-:-:S04]  /*2670*/  USHF.R.U32.HI UR4, URZ, 0x1f, UR5 ;  /* 0x0000001f3f047899 */ /* 0x000fc80008011605 */
[----:B------:R-:W-:-:S04]  /*2680*/  ULEA.HI.SX32 UR4, UR5, UR4, 0x1c ;  /* 0x0000000405047291 */ /* 0x000fc8000f8fe23f */
[----:B------:R-:W-:Y:S01]  /*2690*/  UISETP.LT.AND UP0, UPT, UR11, UR4, UPT ;  /* 0x000000040b00728c */ /* 0x000fe2000bf01270 */
[----:B0-----:R-:W-:-:S03]  /*26a0*/  FMNMX.FTZ R14, R8, R9, !PT ;  /* 0x00000009080e7209 */ /* 0x001fc60007810000 */
[----:B------:R-:W-:Y:S02]  /*26b0*/  USEL UR61, UR11, UR4, !UP0 ;  /* 0x000000040b3d7287 */ /* 0x000fe4000c000000 */
[----:B------:R-:W0:Y:S02]  /*26c0*/  SHFL.BFLY PT, R9, R14, 0x1, 0x1f ;  /* 0x0c201f000e097f89 */ /* 0x000e2400000e0000 */
[----:B------:R-:W-:Y:S01]  /*26d0*/  UISETP.GE.AND UP0, UPT, UR60, UR61, UPT ;  /* 0x0000003d3c00728c */ /* 0x000fe2000bf06270 */
[----:B------:R-:W-:Y:S01]  /*26e0*/  UMOV UR4, URZ ;  /* 0x0000003f00047c82 */ /* 0x000fe20008000000 */
[----:B0-----:R-:W-:Y:S02]  /*26f0*/  FMNMX.FTZ R4, R14, R9, !PT ;  /* 0x000000090e047209 */ /* 0x001fe40007810000 */
[----:B------:R-:W-:Y:S02]  /*2700*/  FSEL R9, R24, -INF , P1 ;  /* 0xff80000018097808 */ /* 0x000fe40000800000 */
[----:B------:R-:W-:Y:S01]  /*2710*/  ISETP.GT.AND P1, PT, R3, 0x9, PT ;  /* 0x000000090300780c */ /* 0x000fe20003f24270 */
[----:B------:R-:W-:Y:S01]  /*2720*/  FMUL.FTZ R8, R4, R2 ;  /* 0x0000000204087220 */ /* 0x000fe20000410000 */
[----:B------:R-:W-:-:S02]  /*2730*/  FMNMX.FTZ R0, R9, R25, !PT ;  /* 0x0000001909007209 */ /* 0x000fc40007810000 */
[----:B------:R-:W-:Y:S02]  /*2740*/  FSEL R29, R29, -INF , P1 ;  /* 0xff8000001d1d7808 */ /* 0x000fe40000800000 */
[----:B------:R-:W-:Y:S02]  /*2750*/  FMNMX.FTZ R0, R13, R0, !PT ;  /* 0x000000000d007209 */ /* 0x000fe40007810000 */
[----:B------:R-:W-:Y:S02]  /*2760*/  ISETP.GT.AND P1, PT, R3, 0x11, PT ;  /* 0x000000110300780c */ /* 0x000fe40003f24270 */
[----:B------:R-:W-:Y:S02]  /*2770*/  FMNMX.FTZ R0, R29, R0, !PT ;  /* 0x000000001d007209 */ /* 0x000fe40007810000 */
[----:B------:R-:W-:Y:S02]  /*2780*/  FSEL R33, R33, -INF , P1 ;  /* 0xff80000021217808 */ /* 0x000fe40000800000 */
[----:B------:R-:W-:-:S02]  /*2790*/  FMNMX.FTZ R0, R15, R0, !PT ;  /* 0x000000000f007209 */ /* 0x000fc40007810000 */
[----:B------:R-:W-:Y:S02]  /*27a0*/  FSETP.NEU.FTZ.AND P2, PT, R4, -INF , PT ;  /* 0xff8000000400780b */ /* 0x000fe40003f5d000 */
[----:B------:R-:W-:Y:S02]  /*27b0*/  ISETP.GT.AND P1, PT, R3, 0x19, PT ;  /* 0x000000190300780c */ /* 0x000fe40003f24270 */
[----:B------:R-:W-:Y:S02]  /*27c0*/  FMNMX.FTZ R0, R33, R0, !PT ;  /* 0x0000000021007209 */ /* 0x000fe40007810000 */
[----:B------:R-:W-:Y:S02]  /*27d0*/  FSEL R14, R8, RZ, P2 ;  /* 0x000000ff080e7208 */ /* 0x000fe40001000000 */
[----:B------:R-:W-:Y:S02]  /*27e0*/  ISETP.GT.AND P2, PT, R3, 0x20, PT ;  /* 0x000000200300780c */ /* 0x000fe40003f44270 */
[----:B------:R-:W-:Y:S01]  /*27f0*/  FSEL R37, R37, -INF , P1 ;  /* 0xff80000025257808 */ /* 0x000fe20000800000 */
[--C-:B------:R-:W-:Y:S01]  /*2800*/  FFMA.FTZ R8, R27, R2, -R14.reuse ;  /* 0x000000021b087223 */ /* 0x100fe2000001080e */
[----:B------:R-:W-:Y:S01]  /*2810*/  FMNMX.FTZ R0, R21, R0, !PT ;  /* 0x0000000015007209 */ /* 0x000fe20007810000 */
[-CC-:B------:R-:W-:Y:S01]  /*2820*/  FFMA.FTZ R5, R5, R2.reuse, -R14.reuse ;  /* 0x0000000205057223 */ /* 0x180fe2000001080e */
[----:B------:R-:W-:Y:S01]  /*2830*/  ISETP.GT.AND P1, PT, R3, 0x21, PT ;  /* 0x000000210300780c */ /* 0x000fe20003f24270 */
[----:B------:R-:W-:Y:S01]  /*2840*/  MUFU.EX2 R20, R8 ;  /* 0x0000000800147308 */ /* 0x000fe20000000800 */
[----:B------:R-:W-:Y:S01]  /*2850*/  FSEL R23, R40, -INF , P2 ;  /* 0xff80000028177808 */ /* 0x000fe20001000000 */
[--C-:B------:R-:W-:Y:S01]  /*2860*/  FFMA.FTZ R73, R73, R2, -R14.reuse ;  /* 0x0000000249497223 */ /* 0x100fe2000001080e */
[----:B------:R-:W-:Y:S01]  /*2870*/  FMNMX.FTZ R0, R37, R0, !PT ;  /* 0x0000000025007209 */ /* 0x000fe20007810000 */
[-CC-:B------:R-:W-:Y:S01]  /*2880*/  FFMA.FTZ R75, R75, R2.reuse, -R14.reuse ;  /* 0x000000024b4b7223 */ /* 0x180fe2000001080e */
[----:B------:R-:W-:Y:S01]  /*2890*/  ISETP.GT.AND P2, PT, R3, 0x28, PT ;  /* 0x000000280300780c */ /* 0x000fe20003f44270 */
[--C-:B------:R-:W-:Y:S01]  /*28a0*/  FFMA.FTZ R77, R77, R2, -R14.reuse ;  /* 0x000000024d4d7223 */ /* 0x100fe2000001080e */
[----:B------:R-:W-:Y:S01]  /*28b0*/  FSEL R41, R41, -INF , P1 ;  /* 0xff80000029297808 */ /* 0x000fe20000800000 */
[----:B------:R-:W-:Y:S01]  /*28c0*/  MUFU.EX2 R189, R5 ;  /* 0x0000000500bd7308 */ /* 0x000fe20000000800 */
[----:B------:R-:W-:Y:S01]  /*28d0*/  FMNMX.FTZ R0, R23, R0, !PT ;  /* 0x0000000017007209 */ /* 0x000fe20007810000 */
[-CC-:B------:R-:W-:Y:S01]  /*28e0*/  FFMA.FTZ R79, R79, R2.reuse, -R14.reuse ;  /* 0x000000024f4f7223 */ /* 0x180fe2000001080e */
[----:B------:R-:W-:Y:S01]  /*28f0*/  ISETP.GT.AND P1, PT, R3, 0x29, PT ;  /* 0x000000290300780c */ /* 0x000fe20003f24270 */
[-CC-:B------:R-:W-:Y:S01]  /*2900*/  FFMA.FTZ R81, R81, R2.reuse, -R14.reuse ;  /* 0x0000000251517223 */ /* 0x180fe2000001080e */
[----:B------:R-:W-:Y:S01]  /*2910*/  FSEL R27, R44, -INF , P2 ;  /* 0xff8000002c1b7808 */ /* 0x000fe20001000000 */
[--C-:B------:R-:W-:Y:S01]  /*2920*/  FFMA.FTZ R83, R83, R2, -R14.reuse ;  /* 0x0000000253537223 */ /* 0x100fe2000001080e */
[----:B------:R-:W-:Y:S01]  /*2930*/  FMNMX.FTZ R0, R41, R0, !PT ;  /* 0x0000000029007209 */ /* 0x000fe20007810000 */
[----:B------:R-:W-:Y:S01]  /*2940*/  MUFU.EX2 R73, R73 ;  /* 0x0000004900497308 */ /* 0x000fe20000000800 */
[----:B------:R-:W-:Y:S01]  /*2950*/  ISETP.GT.AND P2, PT, R3, 0x30, PT ;  /* 0x000000300300780c */ /* 0x000fe20003f44270 */
[-CC-:B------:R-:W-:Y:S01]  /*2960*/  FFMA.FTZ R85, R85, R2.reuse, -R14.reuse ;  /* 0x0000000255557223 */ /* 0x180fe2000001080e */
[----:B------:R-:W-:Y:S01]  /*2970*/  FSEL R45, R45, -INF , P1 ;  /* 0xff8000002d2d7808 */ /* 0x000fe20000800000 */
[--C-:B------:R-:W-:Y:S01]  /*2980*/  FFMA.FTZ R87, R87, R2, -R14.reuse ;  /* 0x0000000257577223 */ /* 0x100fe2000001080e */
[----:B------:R-:W-:Y:S01]  /*2990*/  FMNMX.FTZ R0, R27, R0, !PT ;  /* 0x000000001b007209 */ /* 0x000fe20007810000 */
[-CC-:B------:R-:W-:Y:S01]  /*29a0*/  FFMA.FTZ R89, R89, R2.reuse, -R14.reuse ;  /* 0x0000000259597223 */ /* 0x180fe2000001080e */
[----:B------:R-:W-:Y:S01]  /*29b0*/  ISETP.GT.AND P1, PT, R3, 0x31, PT ;  /* 0x000000310300780c */ /* 0x000fe20003f24270 */
[----:B------:R-:W0:Y:S01]  /*29c0*/  MUFU.EX2 R22, R75 ;  /* 0x0000004b00167308 */ /* 0x000e220000000800 */
        /* <DEDUP_REMOVED lines=15> */
[----:B------:R1:W2:Y:S01]  /*2ac0*/  MUFU.EX2 R24, R79 ;  /* 0x0000004f00187308 */ /* 0x0002a20000000800 */
[----:B------:R-:W-:Y:S01]  /*2ad0*/  ISETP.GT.AND P2, PT, R3, 0x40, PT ;  /* 0x000000400300780c */ /* 0x000fe20003f44270 */
[-CC-:B------:R-:W-:Y:S01]  /*2ae0*/  FFMA.FTZ R59, R59, R2.reuse, -R14.reuse ;  /* 0x000000023b3b7223 */ /* 0x180fe2000001080e */
        /* <DEDUP_REMOVED lines=13> */
[----:B------:R3:W4:Y:S01]  /*2bc0*/  MUFU.EX2 R26, R83 ;  /* 0x00000053001a7308 */ /* 0x0007220000000800 */
[----:B------:R-:W-:Y:S01]  /*2bd0*/  FMNMX.FTZ R0, R39, R0, !PT ;  /* 0x0000000027007209 */ /* 0x000fe20007810000 */
[----:B------:R-:W-:Y:S01]  /*2be0*/  FFMA.FTZ R14, R71, R2, -R14 ;  /* 0x00000002470e7223 */ /* 0x000fe2000001080e */
[----:B------:R-:W-:-:S02]  /*2bf0*/  ISETP.GT.AND P1, PT, R3, 0x49, PT ;  /* 0x000000490300780c */ /* 0x000fc40003f24270 */
[----:B-1----:R-:W-:Y:S02]  /*2c00*/  CS2R R78, SRZ ;  /* 0x00000000004e7805 */ /* 0x002fe4000001ff00 */
[----:B------:R-:W-:Y:S02]  /*2c10*/  FSEL R43, R60, -INF , P2 ;  /* 0xff8000003c2b7808 */ /* 0x000fe40001000000 */
[----:B------:R-:W-:Y:S02]  /*2c20*/  CS2R R74, SRZ ;  /* 0x00000000004a7805 */ /* 0x000fe4000001ff00 */
[----:B------:R-:W-:Y:S01]  /*2c30*/  FMNMX.FTZ R0, R57, R0, !PT ;  /* 0x0000000039007209 */ /* 0x000fe20007810000 */
[----:B------:R-:W-:Y:S01]  /*2c40*/  MUFU.EX2 R85, R85 ;  /* 0x0000005500557308 */ /* 0x000fe20000000800 */
[----:B------:R-:W-:Y:S02]  /*2c50*/  ISETP.GT.AND P2, PT, R3, 0x50, PT ;  /* 0x000000500300780c */ /* 0x000fe40003f44270 */
[----:B---3--:R-:W-:-:S02]  /*2c60*/  CS2R R82, SRZ ;  /* 0x0000000000527805 */ /* 0x008fc4000001ff00 */
[----:B------:R-:W-:Y:S02]  /*2c70*/  FSEL R61, R61, -INF , P1 ;  /* 0xff8000003d3d7808 */ /* 0x000fe40000800000 */
[----:B------:R-:W-:Y:S02]  /*2c80*/  CS2R R70, SRZ ;  /* 0x0000000000467805 */ /* 0x000fe4000001ff00 */
[----:B------:R-:W-:Y:S02]  /*2c90*/  FMNMX.FTZ R0, R43, R0, !PT ;  /* 0x000000002b007209 */ /* 0x000fe40007810000 */
[----:B------:R-:W-:Y:S01]  /*2ca0*/  ISETP.GT.AND P1, PT, R3, 0x51, PT ;  /* 0x000000510300780c */ /* 0x000fe20003f24270 */
[----:B------:R1:W3:Y:S01]  /*2cb0*/  MUFU.EX2 R28, R87 ;  /* 0x00000057001c7308 */ /* 0x0002e20000000800 */
[----:B------:R-:W-:Y:S02]  /*2cc0*/  FSEL R47, R64, -INF , P2 ;  /* 0xff800000402f7808 */ /* 0x000fe40001000000 */
[----:B------:R-:W-:-:S02]  /*2cd0*/  FMNMX.FTZ R0, R61, R0, !PT ;  /* 0x000000003d007209 */ /* 0x000fc40007810000 */
[----:B------:R-:W-:Y:S02]  /*2ce0*/  ISETP.GT.AND P2, PT, R3, 0x58, PT ;  /* 0x000000580300780c */ /* 0x000fe40003f44270 */
[----:B------:R-:W-:Y:S01]  /*2cf0*/  FSEL R65, R65, -INF , P1 ;  /* 0xff80000041417808 */ /* 0x000fe20000800000 */
[----:B------:R-:W-:Y:S01]  /*2d00*/  MUFU.EX2 R89, R89 ;  /* 0x0000005900597308 */ /* 0x000fe20000000800 */
[----:B------:R-:W-:Y:S02]  /*2d10*/  FMNMX.FTZ R0, R47, R0, !PT ;  /* 0x000000002f007209 */ /* 0x000fe40007810000 */
[----:B-1----:R-:W-:Y:S02]  /*2d20*/  CS2R R86, SRZ ;  /* 0x0000000000567805 */ /* 0x002fe4000001ff00 */
[----:B------:R-:W-:Y:S02]  /*2d30*/  ISETP.GT.AND P1, PT, R3, 0x59, PT ;  /* 0x000000590300780c */ /* 0x000fe40003f24270 */
[----:B------:R-:W-:-:S02]  /*2d40*/  FSEL R3, R68, -INF , P2 ;  /* 0xff80000044037808 */ /* 0x000fc40001000000 */
[----:B------:R-:W-:Y:S01]  /*2d50*/  FMNMX.FTZ R0, R65, R0, !PT ;  /* 0x0000000041007209 */ /* 0x000fe20007810000 */
[----:B------:R1:W5:Y:S01]  /*2d60*/  MUFU.EX2 R30, R91 ;  /* 0x0000005b001e7308 */ /* 0x0003620000000800 */
[----:B------:R-:W-:Y:S02]  /*2d70*/  FSEL R69, R69, -INF , P1 ;  /* 0xff80000045457808 */ /* 0x000fe40000800000 */
[----:B------:R-:W-:Y:S02]  /*2d80*/  FMNMX.FTZ R0, R3, R0, !PT ;  /* 0x0000000003007209 */ /* 0x000fe40007810000 */
[----:B0-----:R-:W-:Y:S02]  /*2d90*/  F2FP.BF16.F32.PACK_AB R191, R22, R73 ;  /* 0x0000004916bf723e */ /* 0x001fe400000010ff */
[----:B------:R-:W-:Y:S01]  /*2da0*/  FMNMX.FTZ R0, R69, R0, !PT ;  /* 0x0000000045007209 */ /* 0x000fe20007810000 */
[----:B------:R-:W-:Y:S01]  /*2db0*/  MUFU.EX2 R93, R93 ;  /* 0x0000005d005d7308 */ /* 0x000fe20000000800 */
[----:B--2---:R-:W-:-:S02]  /*2dc0*/  F2FP.BF16.F32.PACK_AB R185, R24, R77 ;  /* 0x0000004d18b9723e */ /* 0x004fc400000010ff */
[----:B-1----:R-:W-:Y:S02]  /*2dd0*/  CS2R R90, SRZ ;  /* 0x00000000005a7805 */ /* 0x002fe4000001ff00 */
[----:B----4-:R-:W-:Y:S01]  /*2de0*/  F2FP.BF16.F32.PACK_AB R187, R26, R81 ;  /* 0x000000511abb723e */ /* 0x010fe200000010ff */
[----:B------:R-:W0:Y:S01]  /*2df0*/  SHFL.BFLY PT, R5, R0, 0x2, 0x1f ;  /* 0x0c401f0000057f89 */ /* 0x000e2200000e0000 */
[----:B---3--:R-:W-:Y:S01]  /*2e00*/  F2FP.BF16.F32.PACK_AB R181, R28, R85 ;  /* 0x000000551cb5723e */ /* 0x008fe200000010ff */
[----:B------:R1:W2:Y:S01]  /*2e10*/  MUFU.EX2 R32, R51 ;  /* 0x0000003300207308 */ /* 0x0002a20000000800 */
[----:B-----5:R-:W-:-:S07]  /*2e20*/  F2FP.BF16.F32.PACK_AB R183, R30, R89 ;  /* 0x000000591eb7723e */ /* 0x020fce00000010ff */
[----:B------:R-:W-:Y:S01]  /*2e30*/  MUFU.EX2 R95, R95 ;  /* 0x0000005f005f7308 */ /* 0x000fe20000000800 */
[----:B-1----:R-:W-:-:S07]  /*2e40*/  CS2R R50, SRZ ;  /* 0x0000000000327805 */ /* 0x002fce000001ff00 */
[----:B------:R1:W3:Y:S01]  /*2e50*/  MUFU.EX2 R34, R55 ;  /* 0x0000003700227308 */ /* 0x0002e20000000800 */
[----:B--2---:R-:W-:Y:S02]  /*2e60*/  F2FP.BF16.F32.PACK_AB R177, R32, R93 ;  /* 0x0000005d20b1723e */ /* 0x004fe400000010ff */
[----:B0-----:R-:W-:-:S05]  /*2e70*/  FMNMX.FTZ R8, R0, R5, !PT ;  /* 0x0000000500087209 */ /* 0x001fca0007810000 */
[----:B------:R-:W-:Y:S01]  /*2e80*/  MUFU.EX2 R97, R97 ;  /* 0x0000006100617308 */ /* 0x000fe20000000800 */
[----:B------:R-:W0:Y:S01]  /*2e90*/  SHFL.BFLY PT, R5, R8, 0x1, 0x1f ;  /* 0x0c201f0008057f89 */ /* 0x000e2200000e0000 */
[----:B-1----:R-:W-:-:S06]  /*2ea0*/  CS2R R54, SRZ ;  /* 0x0000000000367805 */ /* 0x002fcc000001ff00 */
[----:B------:R1:W2:Y:S01]  /*2eb0*/  MUFU.EX2 R36, R59 ;  /* 0x0000003b00247308 */ /* 0x0002a20000000800 */
[----:B---3--:R-:W-:-:S07]  /*2ec0*/  F2FP.BF16.F32.PACK_AB R179, R34, R95 ;  /* 0x0000005f22b3723e */ /* 0x008fce00000010ff */
[----:B------:R-:W-:Y:S01]  /*2ed0*/  MUFU.EX2 R99, R99 ;  /* 0x0000006300637308 */ /* 0x000fe20000000800 */
[----:B-1----:R-:W-:-:S07]  /*2ee0*/  CS2R R58, SRZ ;  /* 0x00000000003a7805 */ /* 0x002fce000001ff00 */
[----:B------:R1:W3:Y:S01]  /*2ef0*/  MUFU.EX2 R38, R63 ;  /* 0x0000003f00267308 */ /* 0x0002e20000000800 */
[----:B0-----:R-:W-:Y:S02]  /*2f00*/  FMNMX.FTZ R5, R8, R5, !PT ;  /* 0x0000000508057209 */ /* 0x001fe40007810000 */
[----:B--2---:R-:W-:Y:S02]  /*2f10*/  F2FP.BF16.F32.PACK_AB R173, R36, R97 ;  /* 0x0000006124ad723e */ /* 0x004fe400000010ff */
[C---:B------:R-:W-:Y:S01]  /*2f20*/  FSETP.NEU.FTZ.AND P1, PT, R5.reuse, -INF , PT ;  /* 0xff8000000500780b */ /* 0x040fe20003f3d000 */
[----:B------:R-:W-:Y:S02]  /*2f30*/  FMUL.FTZ R0, R5, R2 ;  /* 0x0000000205007220 */ /* 0x000fe40000410000 */
[----:B------:R-:W-:Y:S01]  /*2f40*/  MUFU.EX2 R101, R101 ;  /* 0x0000006500657308 */ /* 0x000fe20000000800 */
[----:B-1----:R-:W-:Y:S02]  /*2f50*/  CS2R R62, SRZ ;  /* 0x00000000003e7805 */ /* 0x002fe4000001ff00 */
[----:B------:R-:W-:-:S02]  /*2f60*/  FSEL R0, R0, RZ, P1 ;  /* 0x000000ff00007208 */ /* 0x000fc40000800000 */
[----:B------:R-:W-:-:S03]  /*2f70*/  PLOP3.LUT P1, PT, PT, PT, UP0, 0x80, 0x0 ;  /* 0x000000000000781c */ /* 0x000fc60003f2f008 */
        /* <DEDUP_REMOVED lines=26> */
[----:B------:R-:W-:Y:S01]  /*3120*/  FFMA.FTZ R0, R69, R2, -R0 ;  /* 0x0000000245007223 */ /* 0x000fe20000010800 */
[----:B---3--:R-:W-:-:S02]  /*3130*/  F2FP.BF16.F32.PACK_AB R175, R38, R99 ;  /* 0x0000006326af723e */ /* 0x008fc400000010ff */
[----:B------:R-:W-:Y:S01]  /*3140*/  CS2R R68, SRZ ;  /* 0x0000000000447805 */ /* 0x000fe2000001ff00 */
[----:B------:R-:W2:Y:S01]  /*3150*/  MUFU.EX2 R190, R29 ;  /* 0x0000001d00be7308 */ /* 0x000ea20000000800 */
[----:B0-----:R-:W-:Y:S01]  /*3160*/  FADD.FTZ R40, R9, R188 ;  /* 0x000000bc09287221 */ /* 0x001fe20000010000 */
[----:B------:R-:W-:-:S06]  /*3170*/  F2FP.BF16.F32.PACK_AB R188, R188, R9 ;  /* 0x00000009bcbc723e */ /* 0x000fcc00000010ff */
[----:B------:R-:W0:Y:S01]  /*3180*/  MUFU.EX2 R15, R15 ;  /* 0x0000000f000f7308 */ /* 0x000e220000000800 */
[----:B-1----:R-:W-:Y:S01]  /*3190*/  FADD.FTZ R25, R13, R40 ;  /* 0x000000280d197221 */ /* 0x002fe20000010000 */
[----:B------:R-:W-:Y:S01]  /*31a0*/  FADD.FTZ R40, R189, R20 ;  /* 0x00000014bd287221 */ /* 0x000fe20000010000 */
[----:B------:R-:W-:-:S05]  /*31b0*/  F2FP.BF16.F32.PACK_AB R189, R20, R189 ;  /* 0x000000bd14bd723e */ /* 0x000fca00000010ff */
[----:B------:R-:W1:Y:S01]  /*31c0*/  MUFU.EX2 R184, R33 ;  /* 0x0000002100b87308 */ /* 0x000e620000000800 */
[C---:B--2---:R-:W-:Y:S01]  /*31d0*/  FADD.FTZ R42, R190.reuse, R25 ;  /* 0x00000019be2a7221 */ /* 0x044fe20000010000 */
[----:B------:R-:W-:Y:S01]  /*31e0*/  FADD.FTZ R25, R73, R40 ;  /* 0x0000002849197221 */ /* 0x000fe20000010000 */
[----:B------:R-:W-:Y:S02]  /*31f0*/  F2FP.BF16.F32.PACK_AB R190, R190, R13 ;  /* 0x0000000dbebe723e */ /* 0x000fe400000010ff */
[----:B------:R-:W-:Y:S01]  /*3200*/  CS2R R72, SRZ ;  /* 0x0000000000487805 */ /* 0x000fe2000001ff00 */
[----:B------:R-:W-:Y:S02]  /*3210*/  FADD.FTZ R40, R22, R25 ;  /* 0x0000001916287221 */ /* 0x000fe40000010000 */
[----:B------:R-:W2:Y:S01]  /*3220*/  MUFU.EX2 R21, R21 ;  /* 0x0000001500157308 */ /* 0x000ea20000000800 */
[----:B0-----:R-:W-:Y:S01]  /*3230*/  FADD.FTZ R29, R15, R42 ;  /* 0x0000002a0f1d7221 */ /* 0x001fe20000010000 */
[----:B------:R-:W-:Y:S01]  /*3240*/  FADD.FTZ R25, R77, R40 ;  /* 0x000000284d197221 */ /* 0x000fe20000010000 */
[----:B------:R-:W-:-:S03]  /*3250*/  CS2R R76, SRZ ;  /* 0x00000000004c7805 */ /* 0x000fc6000001ff00 */
[----:B------:R-:W-:Y:S02]  /*3260*/  FADD.FTZ R40, R24, R25 ;  /* 0x0000001918287221 */ /* 0x000fe40000010000 */
[----:B------:R-:W0:Y:S01]  /*3270*/  MUFU.EX2 R186, R37 ;  /* 0x0000002500ba7308 */ /* 0x000e220000000800 */
[C---:B-1----:R-:W-:Y:S01]  /*3280*/  FADD.FTZ R42, R184.reuse, R29 ;  /* 0x0000001db82a7221 */ /* 0x042fe20000010000 */
[----:B------:R-:W-:Y:S01]  /*3290*/  FADD.FTZ R25, R81, R40 ;  /* 0x0000002851197221 */ /* 0x000fe20000010000 */
[----:B------:R-:W-:Y:S02]  /*32a0*/  F2FP.BF16.F32.PACK_AB R184, R184, R15 ;  /* 0x0000000fb8b8723e */ /* 0x000fe400000010ff */
[----:B------:R-:W-:Y:S01]  /*32b0*/  CS2R R80, SRZ ;  /* 0x0000000000507805 */ /* 0x000fe2000001ff00 */
[----:B------:R-:W-:Y:S02]  /*32c0*/  FADD.FTZ R40, R26, R25 ;  /* 0x000000191a287221 */ /* 0x000fe40000010000 */
[----:B------:R-:W1:Y:S01]  /*32d0*/  MUFU.EX2 R23, R23 ;  /* 0x0000001700177308 */ /* 0x000e620000000800 */
[----:B--2---:R-:W-:Y:S01]  /*32e0*/  FADD.FTZ R29, R21, R42 ;  /* 0x0000002a151d7221 */ /* 0x004fe20000010000 */
[----:B------:R-:W-:Y:S01]  /*32f0*/  FADD.FTZ R25, R85, R40 ;  /* 0x0000002855197221 */ /* 0x000fe20000010000 */
[----:B------:R-:W-:-:S03]  /*3300*/  CS2R R84, SRZ ;  /* 0x0000000000547805 */ /* 0x000fc6000001ff00 */
[----:B------:R-:W-:Y:S02]  /*3310*/  FADD.FTZ R20, R28, R25 ;  /* 0x000000191c147221 */ /* 0x000fe40000010000 */
[----:B------:R2:W3:Y:S01]  /*3320*/  MUFU.EX2 R180, R41 ;  /* 0x0000002900b47308 */ /* 0x0004e20000000800 */
[C---:B0-----:R-:W-:Y:S01]  /*3330*/  FADD.FTZ R42, R186.reuse, R29 ;  /* 0x0000001dba2a7221 */ /* 0x041fe20000010000 */
[----:B------:R-:W-:Y:S01]  /*3340*/  FADD.FTZ R25, R89, R20 ;  /* 0x0000001459197221 */ /* 0x000fe20000010000 */
[----:B------:R-:W-:Y:S02]  /*3350*/  F2FP.BF16.F32.PACK_AB R186, R186, R21 ;  /* 0x00000015baba723e */ /* 0x000fe400000010ff */
[----:B------:R-:W-:Y:S01]  /*3360*/  CS2R R88, SRZ ;  /* 0x0000000000587805 */ /* 0x000fe2000001ff00 */
[----:B------:R-:W-:Y:S01]  /*3370*/  FADD.FTZ R20, R30, R25 ;  /* 0x000000191e147221 */ /* 0x000fe20000010000 */
[----:B------:R-:W-:Y:S01]  /*3380*/  CS2R R24, SRZ ;  /* 0x0000000000187805 */ /* 0x000fe2000001ff00 */
[----:B------:R-:W0:Y:S01]  /*3390*/  MUFU.EX2 R27, R27 ;  /* 0x0000001b001b7308 */ /* 0x000e220000000800 */
[----:B-1----:R-:W-:Y:S01]  /*33a0*/  FADD.FTZ R29, R23, R42 ;  /* 0x0000002a171d7221 */ /* 0x002fe20000010000 */
[----:B------:R-:W-:Y:S01]  /*33b0*/  FADD.FTZ R9, R93, R20 ;  /* 0x000000145d097221 */ /* 0x000fe20000010000 */
[----:B------:R-:W-:-:S02]  /*33c0*/  CS2R R92, SRZ ;  /* 0x00000000005c7805 */ /* 0x000fc4000001ff00 */
[----:B--2---:R-:W-:Y:S01]  /*33d0*/  CS2R R40, SRZ ;  /* 0x0000000000287805 */ /* 0x004fe2000001ff00 */
[----:B------:R-:W-:Y:S01]  /*33e0*/  FADD.FTZ R20, R32, R9 ;  /* 0x0000000920147221 */ /* 0x000fe20000010000 */
[----:B------:R-:W-:Y:S01]  /*33f0*/  CS2R R32, SRZ ;  /* 0x0000000000207805 */ /* 0x000fe2000001ff00 */
[----:B------:R1:W2:Y:S01]  /*3400*/  MUFU.EX2 R182, R45 ;  /* 0x0000002d00b67308 */ /* 0x0002a20000000800 */
[C---:B---3--:R-:W-:Y:S01]  /*3410*/  FADD.FTZ R42, R180.reuse, R29 ;  /* 0x0000001db42a7221 */ /* 0x048fe20000010000 */
[----:B------:R-:W-:Y:S01]  /*3420*/  FADD.FTZ R9, R95, R20 ;  /* 0x000000145f097221 */ /* 0x000fe20000010000 */
[----:B------:R-:W-:Y:S02]  /*3430*/  F2FP.BF16.F32.PACK_AB R180, R180, R23 ;  /* 0x00000017b4b4723e */ /* 0x000fe400000010ff */
[----:B------:R-:W-:Y:S01]  /*3440*/  CS2R R94, SRZ ;  /* 0x00000000005e7805 */ /* 0x000fe2000001ff00 */
[----:B------:R-:W-:Y:S02]  /*3450*/  FADD.FTZ R20, R34, R9 ;  /* 0x0000000922147221 */ /* 0x000fe40000010000 */
[----:B------:R-:W3:Y:S01]  /*3460*/  MUFU.EX2 R31, R31 ;  /* 0x0000001f001f7308 */ /* 0x000ee20000000800 */
[----:B0-----:R-:W-:Y:S01]  /*3470*/  FADD.FTZ R29, R27, R42 ;  /* 0x0000002a1b1d7221 */ /* 0x001fe20000010000 */
[----:B------:R-:W-:Y:S01]  /*3480*/  FADD.FTZ R9, R97, R20 ;  /* 0x0000001461097221 */ /* 0x000fe20000010000 */
[----:B------:R-:W-:-:S02]  /*3490*/  CS2R R96, SRZ ;  /* 0x0000000000607805 */ /* 0x000fc4000001ff00 */
[----:B-1----:R-:W-:Y:S01]  /*34a0*/  CS2R R44, SRZ ;  /* 0x00000000002c7805 */ /* 0x002fe2000001ff00 */
[----:B------:R-:W-:Y:S01]  /*34b0*/  FADD.FTZ R20, R36, R9 ;  /* 0x0000000924147221 */ /* 0x000fe20000010000 */
[----:B------:R-:W-:Y:S01]  /*34c0*/  CS2R R36, SRZ ;  /* 0x0000000000247805 */ /* 0x000fe2000001ff00 */
[----:B------:R0:W1:Y:S01]  /*34d0*/  MUFU.EX2 R176, R49 ;  /* 0x0000003100b07308 */ /* 0x0000620000000800 */
[C---:B--2---:R-:W-:Y:S01]  /*34e0*/  FADD.FTZ R22, R182.reuse, R29 ;  /* 0x0000001db6167221 */ /* 0x044fe20000010000 */
[----:B------:R-:W-:Y:S01]  /*34f0*/  FADD.FTZ R9, R99, R20 ;  /* 0x0000001463097221 */ /* 0x000fe20000010000 */
[----:B------:R-:W-:Y:S02]  /*3500*/  F2FP.BF16.F32.PACK_AB R182, R182, R27 ;  /* 0x0000001bb6b6723e */ /* 0x000fe400000010ff */
[----:B------:R-:W-:Y:S02]  /*3510*/  CS2R R98, SRZ ;  /* 0x0000000000627805 */ /* 0x000fe4000001ff00 */
[----:B------:R-:W-:Y:S01]  /*3520*/  CS2R R26, SRZ ;  /* 0x00000000001a7805 */ /* 0x000fe2000001ff00 */
[----:B------:R-:W-:Y:S01]  /*3530*/  FADD.FTZ R20, R38, R9 ;  /* 0x0000000926147221 */ /* 0x000fe20000010000 */
[----:B------:R-:W2:Y:S01]  /*3540*/  MUFU.EX2 R35, R35 ;  /* 0x0000002300237308 */ /* 0x000ea20000000800 */
[----:B---3--:R-:W-:-:S02]  /*3550*/  FADD.FTZ R29, R31, R22 ;  /* 0x000000161f1d7221 */ /* 0x008fc40000010000 */
[----:B------:R-:W-:Y:S01]  /*3560*/  FADD.FTZ R9, R101, R20 ;  /* 0x0000001465097221 */ /* 0x000fe20000010000 */
[----:B0-----:R-:W-:-:S04]  /*3570*/  CS2R R48, SRZ ;  /* 0x0000000000307805 */ /* 0x001fc8000001ff00 */
[----:B------:R0:W3:Y:S01]  /*3580*/  MUFU.EX2 R178, R53 ;  /* 0x0000003500b27308 */ /* 0x0000e20000000800 */
[C---:B-1----:R-:W-:Y:S01]  /*3590*/  FADD.FTZ R22, R176.reuse, R29 ;  /* 0x0000001db0167221 */ /* 0x042fe20000010000 */
[----:B------:R-:W-:Y:S02]  /*35a0*/  F2FP.BF16.F32.PACK_AB R176, R176, R31 ;  /* 0x0000001fb0b0723e */ /* 0x000fe400000010ff */
[----:B------:R-:W-:Y:S02]  /*35b0*/  CS2R R30, SRZ ;  /* 0x00000000001e7805 */ /* 0x000fe4000001ff00 */
[----:B------:R-:W-:Y:S02]  /*35c0*/  CS2R R28, SRZ ;  /* 0x00000000001c7805 */ /* 0x000fe4000001ff00 */
[----:B------:R-:W1:Y:S01]  /*35d0*/  MUFU.EX2 R39, R39 ;  /* 0x0000002700277308 */ /* 0x000e620000000800 */
[----:B--2---:R-:W-:Y:S01]  /*35e0*/  FADD.FTZ R13, R35, R22 ;  /* 0x00000016230d7221 */ /* 0x004fe20000010000 */
[----:B0-----:R-:W-:-:S06]  /*35f0*/  CS2R R52, SRZ ;  /* 0x0000000000347805 */ /* 0x001fcc000001ff00 */
[----:B------:R0:W2:Y:S01]  /*3600*/  MUFU.EX2 R172, R57 ;  /* 0x0000003900ac7308 */ /* 0x0000a20000000800 */
[C---:B---3--:R-:W-:Y:S01]  /*3610*/  FADD.FTZ R22, R178.reuse, R13 ;  /* 0x0000000db2167221 */ /* 0x048fe20000010000 */
[----:B------:R-:W-:Y:S02]  /*3620*/  F2FP.BF16.F32.PACK_AB R178, R178, R35 ;  /* 0x00000023b2b2723e */ /* 0x000fe400000010ff */
[----:B------:R-:W-:-:S04]  /*3630*/  CS2R R34, SRZ ;  /* 0x0000000000227805 */ /* 0x000fc8000001ff00 */
[----:B------:R-:W3:Y:S01]  /*3640*/  MUFU.EX2 R43, R43 ;  /* 0x0000002b002b7308 */ /* 0x000ee20000000800 */
[----:B-1----:R-:W-:Y:S01]  /*3650*/  FADD.FTZ R13, R39, R22 ;  /* 0x00000016270d7221 */ /* 0x002fe20000010000 */
[----:B0-----:R-:W-:-:S06]  /*3660*/  CS2R R56, SRZ ;  /* 0x0000000000387805 */ /* 0x001fcc000001ff00 */
[----:B------:R0:W1:Y:S01]  /*3670*/  MUFU.EX2 R174, R61 ;  /* 0x0000003d00ae7308 */ /* 0x0000620000000800 */
[C---:B--2---:R-:W-:Y:S01]  /*3680*/  FADD.FTZ R22, R172.reuse, R13 ;  /* 0x0000000dac167221 */ /* 0x044fe20000010000 */
[----:B------:R-:W-:Y:S02]  /*3690*/  F2FP.BF16.F32.PACK_AB R172, R172, R39 ;  /* 0x00000027acac723e */ /* 0x000fe400000010ff */
[----:B------:R-:W-:-:S04]  /*36a0*/  CS2R R38, SRZ ;  /* 0x0000000000267805 */ /* 0x000fc8000001ff00 */
[----:B------:R-:W2:Y:S01]  /*36b0*/  MUFU.EX2 R47, R47 ;  /* 0x0000002f002f7308 */ /* 0x000ea20000000800 */
[----:B---3--:R-:W-:Y:S01]  /*36c0*/  FADD.FTZ R13, R43, R22 ;  /* 0x000000162b0d7221 */ /* 0x008fe20000010000 */
[----:B0-----:R-:W-:-:S06]  /*36d0*/  CS2R R60, SRZ ;  /* 0x00000000003c7805 */ /* 0x001fcc000001ff00 */
[----:B------:R0:W3:Y:S01]  /*36e0*/  MUFU.EX2 R168, R65 ;  /* 0x0000004100a87308 */ /* 0x0000e20000000800 */
[C---:B-1----:R-:W-:Y:S01]  /*36f0*/  FADD.FTZ R22, R174.reuse, R13 ;  /* 0x0000000dae167221 */ /* 0x042fe20000010000 */
[----:B------:R-:W-:Y:S02]  /*3700*/  F2FP.BF16.F32.PACK_AB R174, R174, R43 ;  /* 0x0000002baeae723e */ /* 0x000fe400000010ff */
[----:B------:R-:W-:-:S04]  /*3710*/  CS2R R42, SRZ ;  /* 0x00000000002a7805 */ /* 0x000fc8000001ff00 */
[----:B------:R1:W4:Y:S01]  /*3720*/  MUFU.EX2 R8, R67 ;  /* 0x0000004300087308 */ /* 0x0003220000000800 */
[----:B--2---:R-:W-:Y:S01]  /*3730*/  FADD.FTZ R13, R47, R22 ;  /* 0x000000162f0d7221 */ /* 0x004fe20000010000 */
[----:B0-----:R-:W-:-:S06]  /*3740*/  CS2R R64, SRZ ;  /* 0x0000000000407805 */ /* 0x001fcc000001ff00 */
[----:B------:R-:W0:Y:S01]  /*3750*/  MUFU.EX2 R3, R3 ;  /* 0x0000000300037308 */ /* 0x000e220000000800 */
[C---:B---3--:R-:W-:Y:S01]  /*3760*/  FADD.FTZ R22, R168.reuse, R13 ;  /* 0x0000000da8167221 */ /* 0x048fe20000010000 */
[----:B------:R-:W-:Y:S02]  /*3770*/  F2FP.BF16.F32.PACK_AB R168, R168, R47 ;  /* 0x0000002fa8a8723e */ /* 0x000fe400000010ff */
[----:B-1----:R-:W-:Y:S02]  /*3780*/  CS2R R66, SRZ ;  /* 0x0000000000427805 */ /* 0x002fe4000001ff00 */
[----:B------:R-:W-:Y:S02]  /*3790*/  CS2R R46, SRZ ;  /* 0x00000000002e7805 */ /* 0x000fe4000001ff00 */
[----:B------:R-:W1:Y:S01]  /*37a0*/  MUFU.EX2 R0, R0 ;  /* 0x0000000000007308 */ /* 0x000e620000000800 */
[C---:B----4-:R-:W-:Y:S01]  /*37b0*/  FADD.FTZ R20, R8.reuse, R9 ;  /* 0x0000000908147221 */ /* 0x050fe20000010000 */
[----:B------:R-:W-:-:S02]  /*37c0*/  F2FP.BF16.F32.PACK_AB R169, R8, R101 ;  /* 0x0000006508a9723e */ /* 0x000fc400000010ff */
[----:B------:R-:W-:-:S04]  /*37d0*/  CS2R R100, SRZ ;  /* 0x0000000000647805 */ /* 0x000fc8000001ff00 */
[----:B------:R-:W2:Y:S01]  /*37e0*/  MUFU.EX2 R103, R103 ;  /* 0x0000006700677308 */ /* 0x000ea20000000800 */
[----:B0-----:R-:W-:-:S07]  /*37f0*/  FADD.FTZ R13, R3, R22 ;  /* 0x00000016030d7221 */ /* 0x001fce0000010000 */
[----:B------:R-:W0:Y:S01]  /*3800*/  MUFU.EX2 R14, R14 ;  /* 0x0000000e000e7308 */ /* 0x000e220000000800 */
[C---:B-1----:R-:W-:Y:S01]  /*3810*/  F2FP.BF16.F32.PACK_AB R170, R0.reuse, R3 ;  /* 0x0000000300aa723e */ /* 0x042fe200000010ff */
[----:B------:R-:W-:Y:S01]  /*3820*/  FADD.FTZ R9, R0, R13 ;  /* 0x0000000d00097221 */ /* 0x000fe20000010000 */
[----:B------:R-:W-:Y:S02]  /*3830*/  IMAD.MOV.U32 R0, RZ, RZ, 0x3f800000 ;  /* 0x3f800000ff007424 */ /* 0x000fe400078e00ff */
[----:B--2---:R-:W-:-:S04]  /*3840*/  FADD.FTZ R3, R103, R20 ;  /* 0x0000001467037221 */ /* 0x004fc80000010000 */
[C---:B0-----:R-:W-:Y:S01]  /*3850*/  FADD.FTZ R8, R14.reuse, R3 ;  /* 0x000000030e087221 */ /* 0x041fe20000010000 */
[----:B------:R-:W-:Y:S01]  /*3860*/  F2FP.BF16.F32.PACK_AB R171, R14, R103 ;  /* 0x000000670eab723e */ /* 0x000fe200000010ff */
[----:B------:R-:W-:Y:S01]  /*3870*/  IMAD.MOV.U32 R3, RZ, RZ, 0x3f800000 ;  /* 0x3f800000ff037424 */ /* 0x000fe200078e00ff */
[----:B------:R-:W-:Y:S01]  /*3880*/  CS2R R102, SRZ ;  /* 0x0000000000667805 */ /* 0x000fe2000001ff00 */
[----:B------:R-:W-:Y:S06]  /*3890*/  @!P1 BRA `(.L_x_5456) ;  /* 0x0000002400789947 */ /* 0x000fec0003800000 */
[----:B------:R-:W-:Y:S01]  /*38a0*/  MOV R13, R4 ;  /* 0x00000004000d7202 */ /* 0x000fe20000000f00 */
[----:B------:R-:W-:Y:S01]  /*38b0*/  IMAD.MOV.U32 R14, RZ, RZ, R5 ;  /* 0x000000ffff0e7224 */ /* 0x000fe200078e0005 */
[----:B------:R-:W-:Y:S01]  /*38c0*/  UMOV UR5, URZ ;  /* 0x0000003f00057c82 */ /* 0x000fe20008000000 */
[----:B------:R-:W-:Y:S01]  /*38d0*/  IMAD.MOV.U32 R3, RZ, RZ, 0x3f800000 ;  /* 0x3f800000ff037424 */ /* 0x000fe200078e00ff */
[----:B------:R-:W-:Y:S01]  /*38e0*/  UMOV UR7, URZ ;  /* 0x0000003f00077c82 */ /* 0x000fe20008000000 */
[----:B------:R-:W-:-:S07]  /*38f0*/  IMAD.MOV.U32 R119, RZ, RZ, RZ ;  /* 0x000000ffff777224 */ /* 0x000fce00078e00ff */
.L_x_5467:
[----:B------:R-:W-:-:S04]  /*3900*/  UISETP.NE.AND UP0, UPT, UR7, 0x1, UPT ;  /* 0x000000010700788c */ /* 0x000fc8000bf05270 */
[----:B------:R-:W-:-:S04]  /*3910*/  USEL UR6, URZ, 0x1, UP0 ;  /* 0x000000013f067887 */ /* 0x000fc80008000000 */
[----:B------:R-:W-:Y:S01]  /*3920*/  ULOP3.LUT UR6, UR5, UR6, URZ, 0x3c, !UPT ;  /* 0x0000000605067292 */ /* 0x000fe2000f8e3c3f */
[----:B------:R-:W-:Y:S11]  /*3930*/  @!P0 BRA `(.L_x_5457) ;  /* 0x0000000000048947 */ /* 0x000ff60003800000 */
[----:B------:R-:W-:Y:S01]  /*3940*/  BPT.TRAP 0x1 ;  /* 0x000000040000795c */ /* 0x000fe20000300000 */
.L_x_5457:
[----:B------:R-:W-:Y:S01]  /*3950*/  UIADD3 UR4, UR7, 0x1, URZ ;  /* 0x0000000107047890 */ /* 0x000fe2000fffe03f */
[----:B------:R-:W-:-:S03]  /*3960*/  MOV R2, UR6 ;  /* 0x0000000600027c02 */ /* 0x000fc60008000f00 */
[----:B------:R-:W-:Y:S01]  /*3970*/  UISETP.NE.AND UP0, UPT, UR4, 0x2, UPT ;  /* 0x000000020400788c */ /* 0x000fe2000bf05270 */
[----:B------:R-:W-:-:S03]  /*3980*/  SHF.L.U32 R2, R2, 0x1f, RZ ;  /* 0x0000001f02027819 */ /* 0x000fc600000006ff */
[----:B------:R-:W-:-:S04]  /*3990*/  USEL UR4, UR4, URZ, UP0 ;  /* 0x0000003f04047287 */ /* 0x000fc80008000000 */
[----:B------:R-:W-:-:S09]  /*39a0*/  ULEA UR38, UR4, UR39, 0x3 ;  /* 0x0000002704267291 */ /* 0x000fd2000f8e183f */
[----:B------:R0:W1:Y:S01]  /*39b0*/  SYNCS.PHASECHK.TRANS64.TRYWAIT P1, [UR38+0x30830], R2 ;  /* 0x03083002ff0075a7 */ /* 0x0000620008020166 */
[----:B------:R-:W-:Y:S05]  /*39c0*/  @!P0 BRA `(.L_x_5458) ;  /* 0x0000000000048947 */ /* 0x000fea0003800000 */
[----:B------:R-:W-:Y:S01]  /*39d0*/  BPT.TRAP 0x1 ;  /* 0x000000040000795c */ /* 0x000fe20000300000 */
.L_x_5458:
[----:B-1----:R-:W-:Y:S05]  /*39e0*/  @P1 BRA `(.L_x_5459) ;  /* 0x0000000000081947 */ /* 0x002fea0003800000 */
[----:B------:R-:W1:Y:S02]  /*39f0*/  SYNCS.PHASECHK.TRANS64.TRYWAIT P1, [UR38+0x30830], R2 ;  /* 0x03083002ff0075a7 */ /* 0x000e640008020166 */
[----:B-1----:R-:W-:Y:S05]  /*3a00*/  @!P1 BRA `(.L_x_5460) ;  /* 0x000000b000049947 */ /* 0x002fea0003800000 */
.L_x_5459:
        /* <DEDUP_REMOVED lines=162> */
.L_x_5461:
[----:B------:R-:W-:Y:S01]  /*4430*/  ULEA UR14, UR7, UR39, 0x3 ;  /* 0x00000027070e7291 */ /* 0x000fe2000f8e183f */
[----:B------:R-:W-:-:S05]  /*4440*/  IMAD.U32 R0, RZ, RZ, UR5 ;  /* 0x00000005ff007e24 */ /* 0x000fca000f8e00ff */
[----:B------:R-:W-:-:S04]  /*4450*/  SHF.L.U32 R0, R0, 0x1f, RZ ;  /* 0x0000001f00007819 */ /* 0x000fc800000006ff */
[----:B------:R2:W3:Y:S01]  /*4460*/  SYNCS.PHASECHK.TRANS64.TRYWAIT P1, [UR14+0x30850], R0 ;  /* 0x03085000ff0075a7 */ /* 0x0004e2000802014e */
[----:B------:R-:W-:Y:S05]  /*4470*/  @!P0 BRA `(.L_x_5462) ;  /* 0x0000000000048947 */ /* 0x000fea0003800000 */
[----:B------:R-:W-:Y:S01]  /*4480*/  BPT.TRAP 0x1 ;  /* 0x000000040000795c */ /* 0x000fe20000300000 */
.L_x_5462:
[----:B---3--:R-:W-:Y:S05]  /*4490*/  @P1 BRA `(.L_x_5463) ;  /* 0x0000000000081947 */ /* 0x008fea0003800000 */
[----:B------:R-:W3:Y:S02]  /*44a0*/  SYNCS.PHASECHK.TRANS64.TRYWAIT P1, [UR14+0x30850], R0 ;  /* 0x03085000ff0075a7 */ /* 0x000ee4000802014e */
[----:B---3--:R-:W-:Y:S05]  /*44b0*/  @!P1 BRA `(.L_x_5464) ;  /* 0x000000a400709947 */ /* 0x008fea0003800000 */
.L_x_5463:
        /* <DEDUP_REMOVED lines=37> */
.L_x_5465:
[----:B------:R-:W-:Y:S01]  /*4710*/  R2UR UR5, R17 ;  /* 0x00000000110572ca */ /* 0x000fe200000e0000 */
[----:B--23--:R-:W-:Y:S01]  /*4720*/  IMAD.MOV.U32 R0, RZ, RZ, R11 ;  /* 0x000000ffff007224 */ /* 0x00cfe200078e000b */
[----:B------:R-:W-:Y:S01]  /*4730*/  R2UR UR10, R16 ;  /* 0x00000000100a72ca */ /* 0x000fe200000e0000 */
[----:B------:R-:W-:Y:S01]  /*4740*/  ULDC UR11, c[0x0][0x2f0] ;  /* 0x0000bc00000b7ab9 */ /* 0x000fe20000000800 */
[----:B------:R-:W-:Y:S01]  /*4750*/  ULDC UR7, c[0x0][0x288] ;  /* 0x0000a20000077ab9 */ /* 0x000fe20000000800 */
[----:B------:R-:W-:Y:S01]  /*4760*/  MOV R15, UR11 ;  /* 0x0000000b000f7c02 */ /* 0x000fe20008000f00 */
[----:B------:R-:W-:-:S07]  /*4770*/  UIADD3 UR38, UR38, 0x30840, URZ ;  /* 0x0003084026267890 */ /* 0x000fce000fffe03f */
[----:B------:R-:W-:-:S06]  /*4780*/  UISETP.NE.AND UP0, UPT, UR5, URZ, UPT ;  /* 0x0000003f0500728c */ /* 0x000fcc000bf05270 */
[----:B------:R-:W-:Y:S02]  /*4790*/  PLOP3.LUT P1, PT, PT, PT, UP0, 0x80, 0x0 ;  /* 0x000000000000781c */ /* 0x000fe40003f2f008 */
[----:B------:R-:W-:-:S03]  /*47a0*/  PLOP3.LUT P2, PT, PT, PT, UP0, 0x80, 0x0 ;  /* 0x000000000000781c */ /* 0x000fc60003f4f008 */
[----:B------:R-:W-:-:S08]  /*47b0*/  @UP0 ULDC UR5, c[0x0][0x44c] ;  /* 0x0001130000050ab9 */ /* 0x000fd00000000800 */
[----:B01----:R-:W-:Y:S01]  /*47c0*/  @P1 IMAD.HI.U32 R2, R11, UR5, RZ ;  /* 0x000000050b021c27 */ /* 0x003fe2000f8e00ff */
[----:B------:R-:W-:-:S04]  /*47d0*/  @UP0 ULDC UR5, c[0x0][0x450] ;  /* 0x0001140000050ab9 */ /* 0x000fc80000000800 */
[----:B------:R-:W-:Y:S01]  /*47e0*/  @P2 SHF.R.U32.HI R0, RZ, UR5, R2 ;  /* 0x00000005ff002c19 */ /* 0x000fe20008011602 */
[----:B------:R-:W-:Y:S02]  /*47f0*/  UMOV UR5, 0x1 ;  /* 0x0000000100057882 */ /* 0x000fe40000000000 */
[----:B------:R-:W-:Y:S02]  /*4800*/  UIMAD UR5, UR60, -0x60, UR5 ;  /* 0xffffffa03c0578a4 */ /* 0x000fe4000f8e0205 */
[----:B------:R-:W0:Y:S04]  /*4810*/  SHFL.IDX PT, R3, R0, RZ, 0x1c1f ;  /* 0x001c1fff00037589 */ /* 0x000e2800000e0000 */
[----:B------:R-:W-:-:S04]  /*4820*/  IMAD.U32 R5, RZ, RZ, UR5 ;  /* 0x00000005ff057e24 */ /* 0x000fc8000f8e00ff */
[----:B------:R-:W-:Y:S01]  /*4830*/  IMAD R2, R12, -0x2, R5 ;  /* 0xfffffffe0c027824 */ /* 0x000fe200078e0205 */
[----:B------:R-:W1:Y:S01]  /*4840*/  S2UR UR5, SR_CgaCtaId ;  /* 0x00000000000579c3 */ /* 0x000e620000008800 */
[----:B------:R-:W2:Y:S02]  /*4850*/  SHFL.IDX PT, R5, R0, 0x1, 0x1c1f ;  /* 0x003c1f0000057f89 */ /* 0x000ea400000e0000 */
[----:B------:R-:W-:-:S05]  /*4860*/  IMAD R4, R15, UR10, R2 ;  /* 0x0000000a0f047c24 */ /* 0x000fca000f8e0202 */
[----:B0-----:R-:W-:-:S04]  /*4870*/  IADD3 R2, R3, -UR7, R4 ;  /* 0x8000000703027c10 */ /* 0x001fc8000fffe004 */
[C---:B------:R-:W-:Y:S02]  /*4880*/  ISETP.GT.AND P1, PT, R2.reuse, RZ, PT ;  /* 0x000000ff0200720c */ /* 0x040fe40003f24270 */
[----:B------:R-:W-:Y:S02]  /*4890*/  ISETP.GT.AND P2, PT, R2, 0x1, PT ;  /* 0x000000010200780c */ /* 0x000fe40003f44270 */
[----:B------:R-:W-:Y:S01]  /*48a0*/  FSEL R15, R120, -INF , P1 ;  /* 0xff800000780f7808 */ /* 0x000fe20000800000 */
[----:B-1----:R-:W-:Y:S01]  /*48b0*/  UPRMT UR38, UR5, 0x654, UR38 ;  /* 0x0000065405267896 */ /* 0x002fe20008000026 */
[----:B------:R-:W-:Y:S02]  /*48c0*/  ISETP.GT.AND P1, PT, R2, 0x8, PT ;  /* 0x000000080200780c */ /* 0x000fe40003f24270 */
[----:B------:R-:W-:Y:S02]  /*48d0*/  FSEL R191, R121, -INF , P2 ;  /* 0xff80000079bf7808 */ /* 0x000fe40001000000 */
[----:B------:R-:W-:-:S02]  /*48e0*/  FMNMX.FTZ R20, R15, R14, !PT ;  /* 0x0000000e0f147209 */ /* 0x000fc40007810000 */
[----:B------:R-:W-:Y:S02]  /*48f0*/  ISETP.GT.AND P2, PT, R2, 0x9, PT ;  /* 0x000000090200780c */ /* 0x000fe40003f44270 */
[----:B------:R-:W-:Y:S01]  /*4900*/  FSEL R189, R124, -INF , P1 ;  /* 0xff8000007cbd7808 */ /* 0x000fe20000800000 */
[----:B------:R-:W-:Y:S01]  /*4910*/  SYNCS.ARRIVE.TRANS64.RED.A1T0 RZ, [UR38], RZ ;  /* 0x000000ffffff79a7 */ /* 0x000fe20008100426 */
        /* <DEDUP_REMOVED lines=59> */
[----:B------:R-:W-:Y:S01]  /*4cd0*/  FSEL R175, R164, -INF , P1 ;  /* 0xff800000a4af7808 */ /* 0x000fe20000800000 */
[----:B------:R-:W0:Y:S01]  /*4ce0*/  LDC R2, c[0x0][0x988] ;  /* 0x00026200ff027b82 */ /* 0x000e220000000800 */
[----:B------:R-:W-:Y:S02]  /*4cf0*/  FMNMX.FTZ R20, R161, R20, !PT ;  /* 0x00000014a1147209 */ /* 0x000fe40007810000 */
[----:B------:R-:W-:Y:S02]  /*4d00*/  FSEL R165, R165, -INF , P2 ;  /* 0xff800000a5a57808 */ /* 0x000fe40001000000 */
[----:B------:R-:W-:Y:S02]  /*4d10*/  FMNMX.FTZ R20, R175, R20, !PT ;  /* 0x00000014af147209 */ /* 0x000fe40007810000 */
[----:B--2---:R-:W-:-:S02]  /*4d20*/  IADD3 R4, R5, -UR7, R4 ;  /* 0x8000000705047c10 */ /* 0x004fc4000fffe004 */
[----:B------:R-:W-:Y:S02]  /*4d30*/  FMNMX.FTZ R20, R165, R20, !PT ;  /* 0x00000014a5147209 */ /* 0x000fe40007810000 */
[C---:B------:R-:W-:Y:S02]  /*4d40*/  ISETP.GT.AND P1, PT, R4.reuse, RZ, PT ;  /* 0x000000ff0400720c */ /* 0x040fe40003f24270 */
[----:B------:R-:W-:Y:S01]  /*4d50*/  ISETP.GT.AND P2, PT, R4, 0x1, PT ;  /* 0x000000010400780c */ /* 0x000fe20003f44270 */
[----:B------:R-:W1:Y:S01]  /*4d60*/  SHFL.BFLY PT, R179, R20, 0x2, 0x1f ;  /* 0x0c401f0014b37f89 */ /* 0x000e6200000e0000 */
[----:B------:R-:W-:Y:S02]  /*4d70*/  FSEL R122, R122, -INF , P1 ;  /* 0xff8000007a7a7808 */ /* 0x000fe40000800000 */
[----:B------:R-:W-:Y:S02]  /*4d80*/  ISETP.GT.AND P3, PT, R4, 0x8, PT ;  /* 0x000000080400780c */ /* 0x000fe40003f64270 */
[----:B------:R-:W-:-:S02]  /*4d90*/  FSEL R123, R123, -INF , P2 ;  /* 0xff8000007b7b7808 */ /* 0x000fc40001000000 */
[----:B------:R-:W-:Y:S02]  /*4da0*/  FMNMX.FTZ R0, R122, R13, !PT ;  /* 0x0000000d7a007209 */ /* 0x000fe40007810000 */
[C---:B------:R-:W-:Y:S02]  /*4db0*/  ISETP.GT.AND P4, PT, R4.reuse, 0x9, PT ;  /* 0x000000090400780c */ /* 0x040fe40003f84270 */
[----:B------:R-:W-:Y:S02]  /*4dc0*/  ISETP.GT.AND P2, PT, R4, 0x10, PT ;  /* 0x000000100400780c */ /* 0x000fe40003f44270 */
[----:B------:R-:W-:Y:S02]  /*4dd0*/  FSEL R127, R127, -INF , P4 ;  /* 0xff8000007f7f7808 */ /* 0x000fe40002000000 */
[----:B------:R-:W-:Y:S02]  /*4de0*/  FSEL R181, R130, -INF , P2 ;  /* 0xff80000082b57808 */ /* 0x000fe40001000000 */
[----:B------:R-:W-:-:S04]  /*4df0*/  ISETP.GT.AND P2, PT, R4, 0x18, PT ;  /* 0x000000180400780c */ /* 0x000fc80003f44270 */
[----:B------:R-:W-:Y:S02]  /*4e00*/  FSEL R187, R134, -INF , P2 ;  /* 0xff80000086bb7808 */ /* 0x000fe40001000000 */
[----:B------:R-:W-:Y:S02]  /*4e10*/  ISETP.GT.AND P2, PT, R4, 0x20, PT ;  /* 0x000000200400780c */ /* 0x000fe40003f44270 */
[----:B-1----:R-:W-:Y:S02]  /*4e20*/  FMNMX.FTZ R179, R20, R179, !PT ;  /* 0x000000b314b37209 */ /* 0x002fe40007810000 */
[----:B------:R-:W-:-:S03]  /*4e30*/  FMNMX.FTZ R20, R123, R0, !PT ;  /* 0x000000007b147209 */ /* 0x000fc60007810000 */
[----:B------:R-:W1:Y:S02]  /*4e40*/  SHFL.BFLY PT, R22, R179, 0x1, 0x1f ;  /* 0x0c201f00b3167f89 */ /* 0x000e6400000e0000 */
[----:B-1----:R-:W-:Y:S02]  /*4e50*/  FMNMX.FTZ R5, R179, R22, !PT ;  /* 0x00000016b3057209 */ /* 0x002fe40007810000 */
[----:B------:R-:W-:Y:S02]  /*4e60*/  FSEL R179, R126, -INF , P3 ;  /* 0xff8000007eb37808 */ /* 0x000fe40001800000 */
[----:B------:R-:W-:Y:S01]  /*4e70*/  ISETP.GT.AND P3, PT, R4, 0x11, PT ;  /* 0x000000110400780c */ /* 0x000fe20003f64270 */
[----:B0-----:R-:W-:Y:S01]  /*4e80*/  FMUL.FTZ R22, R5, R2 ;  /* 0x0000000205167220 */ /* 0x001fe20000410000 */
[----:B------:R-:W-:Y:S02]  /*4e90*/  FMNMX.FTZ R20, R179, R20, !PT ;  /* 0x00000014b3147209 */ /* 0x000fe40007810000 */
[----:B------:R-:W-:-:S02]  /*4ea0*/  FSEL R185, R131, -INF , P3 ;  /* 0xff80000083b97808 */ /* 0x000fc40001800000 */
[----:B------:R-:W-:Y:S02]  /*4eb0*/  FMNMX.FTZ R20, R127, R20, !PT ;  /* 0x000000147f147209 */ /* 0x000fe40007810000 */
[----:B------:R-:W-:Y:S02]  /*4ec0*/  FSETP.NEU.FTZ.AND P1, PT, R5, -INF , PT ;  /* 0xff8000000500780b */ /* 0x000fe40003f3d000 */
[----:B------:R-:W-:Y:S02]  /*4ed0*/  FMNMX.FTZ R20, R181, R20, !PT ;  /* 0x00000014b5147209 */ /* 0x000fe40007810000 */
[----:B------:R-:W-:Y:S02]  /*4ee0*/  ISETP.GT.AND P3, PT, R4, 0x19, PT ;  /* 0x000000190400780c */ /* 0x000fe40003f64270 */
[----:B------:R-:W-:Y:S02]  /*4ef0*/  FMNMX.FTZ R20, R185, R20, !PT ;  /* 0x00000014b9147209 */ /* 0x000fe40007810000 */
[----:B------:R-:W-:-:S02]  /*4f00*/  FSEL R0, R22, RZ, P1 ;  /* 0x000000ff16007208 */ /* 0x000fc40000800000 */
[----:B------:R-:W-:Y:S02]  /*4f10*/  FSEL R135, R135, -INF , P3 ;  /* 0xff80000087877808 */ /* 0x000fe40001800000 */
[----:B------:R-:W-:Y:S01]  /*4f20*/  FMNMX.FTZ R20, R187, R20, !PT ;  /* 0x00000014bb147209 */ /* 0x000fe20007810000 */
[-CC-:B------:R-:W-:Y:S01]  /*4f30*/  FFMA.FTZ R188, R191, R2.reuse, -R0.reuse ;  /* 0x00000002bfbc7223 */ /* 0x180fe20000010800 */
[----:B------:R-:W-:Y:S01]  /*4f40*/  ISETP.GT.AND P3, PT, R4, 0x21, PT ;  /* 0x000000210400780c */ /* 0x000fe20003f64270 */
[-CC-:B------:R-:W-:Y:S01]  /*4f50*/  FFMA.FTZ R190, R189, R2.reuse, -R0.reuse ;  /* 0x00000002bdbe7223 */ /* 0x180fe20000010800 */
[----:B------:R-:W-:Y:S01]  /*4f60*/  FSEL R191, R138, -INF , P2 ;  /* 0xff8000008abf7808 */ /* 0x000fe20001000000 */
[--C-:B------:R-:W-:Y:S01]  /*4f70*/  FFMA.FTZ R131, R183, R2, -R0.reuse ;  /* 0x00000002b7837223 */ /* 0x100fe20000010800 */
[----:B------:R-:W-:Y:S01]  /*4f80*/  FMNMX.FTZ R20, R135, R20, !PT ;  /* 0x0000001487147209 */ /* 0x000fe20007810000 */
[-CC-:B------:R-:W-:Y:S01]  /*4f90*/  FFMA.FTZ R184, R177, R2.reuse, -R0.reuse ;  /* 0x00000002b1b87223 */ /* 0x180fe20000010800 */
[C---:B------:R-:W-:Y:S01]  /*4fa0*/  ISETP.GT.AND P2, PT, R4.reuse, 0x28, PT ;  /* 0x000000280400780c */ /* 0x040fe20003f44270 */
[-CC-:B------:R-:W-:Y:S01]  /*4fb0*/  FFMA.FTZ R186, R121, R2.reuse, -R0.reuse ;  /* 0x0000000279ba7223 */ /* 0x180fe20000010800 */
[----:B------:R-:W-:Y:S01]  /*4fc0*/  FSEL R189, R139, -INF , P3 ;  /* 0xff8000008bbd7808 */ /* 0x000fe20001800000 */
[--C-:B------:R-:W-:Y:S01]  /*4fd0*/  FFMA.FTZ R139, R169, R2, -R0.reuse ;  /* 0x00000002a98b7223 */ /* 0x100fe20000010800 */
        /* <DEDUP_REMOVED lines=35> */
[----:B------:R-:W-:Y:S01]  /*5210*/  FFMA.FTZ R149, R165, R2, -R0 ;  /* 0x00000002a5957223 */ /* 0x000fe20000010800 */
[----:B------:R-:W-:Y:S01]  /*5220*/  FMNMX.FTZ R20, R177, R20, !PT ;  /* 0x00000014b1147209 */ /* 0x000fe20007810000 */
[----:B------:R-:W-:Y:S01]  /*5230*/  MUFU.EX2 R15, R15 ;  /* 0x0000000f000f7308 */ /* 0x000fe20000000800 */
[----:B------:R-:W-:-:S02]  /*5240*/  ISETP.GT.AND P3, PT, R4, 0x41, PT ;  /* 0x000000410400780c */ /* 0x000fc40003f64270 */
[----:B------:R-:W-:Y:S02]  /*5250*/  FSEL R169, R154, -INF , P2 ;  /* 0xff8000009aa97808 */ /* 0x000fe40001000000 */
[----:B------:R-:W-:Y:S02]  /*5260*/  FMNMX.FTZ R20, R151, R20, !PT ;  /* 0x0000001497147209 */ /* 0x000fe40007810000 */
[C---:B------:R-:W-:Y:S01]  /*5270*/  ISETP.GT.AND P2, PT, R4.reuse, 0x48, PT ;  /* 0x000000480400780c */ /* 0x040fe20003f44270 */
[----:B------:R-:W-:Y:S01]  /*5280*/  MUFU.EX2 R188, R188 ;  /* 0x000000bc00bc7308 */ /* 0x000fe20000000800 */
[----:B------:R-:W-:Y:S02]  /*5290*/  FSEL R155, R155, -INF , P3 ;  /* 0xff8000009b9b7808 */ /* 0x000fe40001800000 */
[----:B------:R-:W-:Y:S02]  /*52a0*/  FMNMX.FTZ R20, R169, R20, !PT ;  /* 0x00000014a9147209 */ /* 0x000fe40007810000 */
[----:B------:R-:W-:-:S02]  /*52b0*/  ISETP.GT.AND P3, PT, R4, 0x49, PT ;  /* 0x000000490400780c */ /* 0x000fc40003f64270 */
[----:B------:R-:W-:Y:S01]  /*52c0*/  FSEL R195, R158, -INF , P2 ;  /* 0xff8000009ec37808 */ /* 0x000fe20001000000 */
[----:B------:R-:W-:Y:S01]  /*52d0*/  MUFU.EX2 R190, R190 ;  /* 0x000000be00be7308 */ /* 0x000fe20000000800 */
[----:B------:R-:W-:Y:S02]  /*52e0*/  FMNMX.FTZ R20, R155, R20, !PT ;  /* 0x000000149b147209 */ /* 0x000fe40007810000 */
[C---:B------:R-:W-:Y:S02]  /*52f0*/  ISETP.GT.AND P2, PT, R4.reuse, 0x50, PT ;  /* 0x000000500400780c */ /* 0x040fe40003f44270 */
[----:B------:R-:W-:Y:S02]  /*5300*/  FSEL R159, R159, -INF , P3 ;  /* 0xff8000009f9f7808 */ /* 0x000fe40001800000 */
        /* <DEDUP_REMOVED lines=13> */
[----:B------:R-:W-:Y:S02]  /*53e0*/  FSEL R167, R167, -INF , P3 ;  /* 0xff800000a7a77808 */ /* 0x000fe40001800000 */
        /* <DEDUP_REMOVED lines=13> */
[----:B0-----:R-:W-:-:S02]  /*54c0*/  FMNMX.FTZ R4, R3, R4, !PT ;  /* 0x0000000403047209 */ /* 0x001fc40007810000 */
[----:B------:R-:W-:Y:S02]  /*54d0*/  FSEL R3, R5, RZ, P1 ;  /* 0x000000ff05037208 */ /* 0x000fe40000800000 */
[C---:B------:R-:W-:Y:S01]  /*54e0*/  FSETP.NEU.FTZ.AND P2, PT, R4.reuse, -INF , PT ;  /* 0xff8000000400780b */ /* 0x040fe20003f5d000 */
[CC--:B------:R-:W-:Y:S02]  /*54f0*/  FMUL.FTZ R20, R4.reuse, R2.reuse ;  /* 0x0000000204147220 */ /* 0x0c0fe40000410000 */
[----:B------:R-:W-:Y:S01]  /*5500*/  MUFU.EX2 R178, R178 ;  /* 0x000000b200b27308 */ /* 0x000fe20000000800 */
[----:B------:R-:W-:Y:S01]  /*5510*/  FADD.FTZ R3, -R3, R14 ;  /* 0x0000000e03037221 */ /* 0x000fe20000010100 */
[----:B------:R-:W-:Y:S02]  /*5520*/  FSEL R128, R4, RZ, P2 ;  /* 0x000000ff04807208 */ /* 0x000fe40001000000 */
[----:B------:R-:W-:Y:S01]  /*5530*/  FSEL R20, R20, RZ, P2 ;  /* 0x000000ff14147208 */ /* 0x000fe20001000000 */
[----:B------:R-:W-:-:S02]  /*5540*/  FMUL.FTZ R0, R3, R2 ;  /* 0x0000000203007220 */ /* 0x000fc40000410000 */
[----:B------:R-:W-:Y:S01]  /*5550*/  FADD.FTZ R3, -R128, R13 ;  /* 0x0000000d80037221 */ /* 0x000fe20000010100 */
[----:B------:R-:W-:Y:S01]  /*5560*/  MUFU.EX2 R125, R125 ;  /* 0x0000007d007d7308 */ /* 0x000fe20000000800 */
[-CC-:B------:R-:W-:Y:S01]  /*5570*/  FFMA.FTZ R22, R122, R2.reuse, -R20.reuse ;  /* 0x000000027a167223 */ /* 0x180fe20000010814 */
[-CC-:B------:R-:W-:Y:S01]  /*5580*/  FFMA.FTZ R123, R123, R2.reuse, -R20.reuse ;  /* 0x000000027b7b7223 */ /* 0x180fe20000010814 */
[-C--:B------:R-:W-:Y:S01]  /*5590*/  FMUL.FTZ R3, R3, R2.reuse ;  /* 0x0000000203037220 */ /* 0x080fe20000410000 */
        /* <DEDUP_REMOVED lines=21> */
[----:B0-----:R-:W-:Y:S01]  /*56f0*/  FFMA.FTZ R9, R0, R9, R15 ;  /* 0x0000000900097223 */ /* 0x001fe2000001000f */
[-CC-:B------:R-:W-:Y:S01]  /*5700*/  FFMA.FTZ R133, R133, R2.reuse, -R20.reuse ;  /* 0x0000000285857223 */ /* 0x180fe20000010814 */
[-CC-:B------:R-:W-:Y:S01]  /*5710*/  FFMA.FTZ R163, R163, R2.reuse, -R20.reuse ;  /* 0x00000002a3a37223 */ /* 0x180fe20000010814 */
[-CC-:B------:R-:W-:Y:S01]  /*5720*/  FFMA.FTZ R197, R197, R2.reuse, -R20.reuse ;  /* 0x00000002c5c57223 */ /* 0x180fe20000010814 */
[----:B------:R-:W-:Y:S01]  /*5730*/  FADD.FTZ R9, R188, R9 ;  /* 0x00000009bc097221 */ /* 0x000fe20000010000 */
[----:B------:R-:W-:-:S02]  /*5740*/  FFMA.FTZ R20, R167, R2, -R20 ;  /* 0x00000002a7147223 */ /* 0x000fc40000010814 */
[----:B------:R-:W0:Y:S08]  /*5750*/  MUFU.EX2 R123, R123 ;  /* 0x0000007b007b7308 */ /* 0x000e300000000800 */
        /* <DEDUP_REMOVED lines=14> */
[----:B0-----:R-:W-:Y:S01]  /*5840*/  FADD.FTZ R132, R122, R143 ;  /* 0x0000008f7a847221 */ /* 0x001fe20000010000 */
[----:B------:R-:W-:-:S06]  /*5850*/  FADD.FTZ R143, R121, R8 ;  /* 0x00000008798f7221 */ /* 0x000fcc0000010000 */
[----:B------:R-:W0:Y:S01]  /*5860*/  MUFU.EX2 R124, R124 ;  /* 0x0000007c007c7308 */ /* 0x000e220000000800 */
[----:B--2---:R-:W-:-:S07]  /*5870*/  FADD.FTZ R132, R185, R132 ;  /* 0x00000084b9847221 */ /* 0x004fce0000010000 */
[----:B------:R-:W2:Y:S01]  /*5880*/  MUFU.EX2 R181, R181 ;  /* 0x000000b500b57308 */ /* 0x000ea20000000800 */
[----:B-1----:R-:W-:Y:S01]  /*5890*/  FADD.FTZ R9, R187, R132 ;  /* 0x00000084bb097221 */ /* 0x002fe20000010000 */
[----:B------:R-:W-:-:S04]  /*58a0*/  FADD.FTZ R132, R180, R143 ;  /* 0x0000008fb4847221 */ /* 0x000fc80000010000 */
[----:B------:R-:W-:Y:S02]  /*58b0*/  FADD.FTZ R143, R21, R132 ;  /* 0x00000084158f7221 */ /* 0x000fe40000010000 */
[----:B------:R-:W1:Y:S01]  /*58c0*/  MUFU.EX2 R126, R126 ;  /* 0x0000007e007e7308 */ /* 0x000e620000000800 */
[----:B0-----:R-:W-:-:S07]  /*58d0*/  FADD.FTZ R8, R124, R9 ;  /* 0x000000097c087221 */ /* 0x001fce0000010000 */
[----:B------:R-:W0:Y:S01]  /*58e0*/  MUFU.EX2 R14, R14 ;  /* 0x0000000e000e7308 */ /* 0x000e220000000800 */
[----:B--2---:R-:W-:Y:S01]  /*58f0*/  FADD.FTZ R9, R181, R8 ;  /* 0x00000008b5097221 */ /* 0x004fe20000010000 */
[----:B------:R-:W-:-:S06]  /*5900*/  FADD.FTZ R8, R182, R143 ;  /* 0x0000008fb6087221 */ /* 0x000fcc0000010000 */
[----:B------:R-:W2:Y:S01]  /*5910*/  MUFU.EX2 R13, R13 ;  /* 0x0000000d000d7308 */ /* 0x000ea20000000800 */
[----:B-1----:R-:W-:-:S07]  /*5920*/  FADD.FTZ R9, R126, R9 ;  /* 0x000000097e097221 */ /* 0x002fce0000010000 */
        /* <DEDUP_REMOVED lines=49> */
.L_x_5466:
[----:B------:R-:W0:Y:S01]  /*5c40*/  S2UR UR5, SR_CgaCtaId ;  /* 0x00000000000579c3 */ /* 0x000e220000008800 */
        /* <DEDUP_REMOVED lines=35> */
.L_x_5456:
[----:B------:R-:W-:-:S13]  /*5e80*/  R2UR UR5, R18 ;  /* 0x00000000120572ca */ /* 0x000fda00000e0000 */
[----:B------:R-:W-:-:S06]  /*5e90*/  UISETP.GE.AND UP0, UPT, UR60, UR5, UPT ;  /* 0x000000053c00728c */ /* 0x000fcc000bf06270 */
[----:B------:R-:W-:-:S13]  /*5ea0*/  PLOP3.LUT P1, PT, PT, PT, UP0, 0x80, 0x0 ;  /* 0x000000000000781c */ /* 0x000fda0003f2f008 */
[----:B------:R-:W-:Y:S05]  /*5eb0*/  @!P1 BRA `(.L_x_5468) ;  /* 0x0000001c007c9947 */ /* 0x000fea0003800000 */
[----:B------:R-:W-:Y:S01]  /*5ec0*/  IMAD.MOV.U32 R13, RZ, RZ, R4 ;  /* 0x000000ffff0d7224 */ /* 0x000fe200078e0004 */
[----:B------:R-:W-:Y:S01]  /*5ed0*/  MOV R11, R5 ;  /* 0x00000005000b7202 */ /* 0x000fe20000000f00 */
[----:B------:R-:W-:Y:S01]  /*5ee0*/  UMOV UR61, UR6 ;  /* 0x00000006003d7c82 */ /* 0x000fe20008000000 */
[----:B------:R-:W-:-:S05]  /*5ef0*/  UMOV UR7, UR4 ;  /* 0x0000000400077c82 */ /* 0x000fca0008000000 */
.L_x_5479:
[----:B------:R-:W-:-:S04]  /*5f00*/  UIADD3 UR4, UR7, 0x1, URZ ;  /* 0x0000000107047890 */ /* 0x000fc8000fffe03f */
[----:B------:R-:W-:-:S04]  /*5f10*/  UISETP.NE.AND UP0, UPT, UR4, 0x2, UPT ;  /* 0x000000020400788c */ /* 0x000fc8000bf05270 */
[----:B------:R-:W-:Y:S02]  /*5f20*/  USEL UR6, URZ, 0x1, UP0 ;  /* 0x000000013f067887 */ /* 0x000fe40008000000 */
[----:B------:R-:W-:Y:S02]  /*5f30*/  USEL UR4, UR4, URZ, UP0 ;  /* 0x0000003f04047287 */ /* 0x000fe40008000000 */
[----:B------:R-:W-:Y:S01]  /*5f40*/  ULOP3.LUT UR6, UR61, UR6, URZ, 0x3c, !UPT ;  /* 0x000000063d067292 */ /* 0x000fe2000f8e3c3f */
[----:B------:R-:W-:Y:S11]  /*5f50*/  @!P0 BRA `(.L_x_5469) ;  /* 0x0000000000048947 */ /* 0x000ff60003800000 */
[----:B------:R-:W-:Y:S01]  /*5f60*/  BPT.TRAP 0x1 ;  /* 0x000000040000795c */ /* 0x000fe20000300000 */
.L_x_5469:
[----:B------:R-:W-:Y:S01]  /*5f70*/  ULEA UR38, UR4, UR39, 0x3 ;  /* 0x0000002704267291 */ /* 0x000fe2000f8e183f */
[----:B------:R-:W-:-:S05]  /*5f80*/  IMAD.U32 R2, RZ, RZ, UR6 ;  /* 0x00000006ff027e24 */ /* 0x000fca000f8e00ff */
[----:B------:R-:W-:-:S04]  /*5f90*/  SHF.L.U32 R2, R2, 0x1f, RZ ;  /* 0x0000001f02027819 */ /* 0x000fc800000006ff */
[----:B------:R0:W1:Y:S01]  /*5fa0*/  SYNCS.PHASECHK.TRANS64.TRYWAIT P1, [UR38+0x30830], R2 ;  /* 0x03083002ff0075a7 */ /* 0x0000620008020166 */
[----:B------:R-:W-:Y:S05]  /*5fb0*/  @!P0 BRA `(.L_x_5470) ;  /* 0x0000000000048947 */ /* 0x000fea0003800000 */
[----:B------:R-:W-:Y:S01]  /*5fc0*/  BPT.TRAP 0x1 ;  /* 0x000000040000795c */ /* 0x000fe20000300000 */
.L_x_5470:
[----:B-1----:R-:W-:Y:S05]  /*5fd0*/  @P1 BRA `(.L_x_5471) ;  /* 0x0000000000081947 */ /* 0x002fea0003800000 */
[----:B------:R-:W1:Y:S02]  /*5fe0*/  SYNCS.PHASECHK.TRANS64.TRYWAIT P1, [UR38+0x30830], R2 ;  /* 0x03083002ff0075a7 */ /* 0x000e640008020166 */
[----:B-1----:R-:W-:Y:S05]  /*5ff0*/  @!P1 BRA `(.L_x_5472) ;  /* 0x0000008800b89947 */ /* 0x002fea0003800000 */
.L_x_5471:
        /* <DEDUP_REMOVED lines=162> */
.L_x_5473:
[----:B------:R-:W-:Y:S01]  /*6a20*/  ULEA UR5, UR7, UR39, 0x3 ;  /* 0x0000002707057291 */ /* 0x000fe2000f8e183f */
[----:B------:R-:W-:-:S05]  /*6a30*/  IMAD.U32 R0, RZ, RZ, UR61 ;  /* 0x0000003dff007e24 */ /* 0x000fca000f8e00ff */
[----:B------:R-:W-:-:S04]  /*6a40*/  SHF.L.U32 R0, R0, 0x1f, RZ ;  /* 0x0000001f00007819 */ /* 0x000fc800000006ff */
[----:B------:R2:W3:Y:S01]  /*6a50*/  SYNCS.PHASECHK.TRANS64.TRYWAIT P1, [UR5+0x30850], R0 ;  /* 0x03085000ff0075a7 */ /* 0x0004e20008020145 */
[----:B------:R-:W-:Y:S05]  /*6a60*/  @!P0 BRA `(.L_x_5474) ;  /* 0x0000000000048947 */ /* 0x000fea0003800000 */
[----:B------:R-:W-:Y:S01]  /*6a70*/  BPT.TRAP 0x1 ;  /* 0x000000040000795c */ /* 0x000fe20000300000 */
.L_x_5474:
[----:B---3--:R-:W-:Y:S05]  /*6a80*/  @P1 BRA `(.L_x_5475) ;  /* 0x0000000000081947 */ /* 0x008fea0003800000 */
[----:B------:R-:W3:Y:S02]  /*6a90*/  SYNCS.PHASECHK.TRANS64.TRYWAIT P1, [UR5+0x30850], R0 ;  /* 0x03085000ff0075a7 */ /* 0x000ee40008020145 */
[----:B---3--:R-:W-:Y:S05]  /*6aa0*/  @!P1 BRA `(.L_x_5476) ;  /* 0x0000008000249947 */ /* 0x008fea0003800000 */
.L_x_5475:
        /* <DEDUP_REMOVED lines=36> */
.L_x_5477:
[----:B--23--:R-:W-:Y:S01]  /*6cf0*/  FMNMX.FTZ R0, R120, R11, !PT ;  /* 0x0000000b78007209 */ /* 0x00cfe20007810000 */
[----:B------:R-:W2:Y:S01]  /*6d00*/  S2UR UR7, SR_CgaCtaId ;  /* 0x00000000000779c3 */ /* 0x000ea20000008800 */
[----:B01----:R-:W-:Y:S01]  /*6d10*/  FMNMX.FTZ R2, R122, R13, !PT ;  /* 0x0000000d7a027209 */ /* 0x003fe20007810000 */
        /* <DEDUP_REMOVED lines=12> */
[----:B--2---:R-:W-:Y:S01]  /*6de0*/  UPRMT UR38, UR7, 0x654, UR38 ;  /* 0x0000065407267896 */ /* 0x004fe20008000026 */
        /* <DEDUP_REMOVED lines=40> */
[----:B------:R-:W0:Y:S01]  /*7070*/  SHFL.BFLY PT, R5, R12, 0x1, 0x1f ;  /* 0x0c201f000c057f89 */ /* 0x000e2200000e0000 */
[----:B------:R-:W1:Y:S03]  /*7080*/  LDC R2, c[0x0][0x988] ;  /* 0x00026200ff027b82 */ /* 0x000e660000000800 */
[----:B------:R-:W2:Y:S01]  /*7090*/  SHFL.BFLY PT, R15, R14, 0x1, 0x1f ;  /* 0x0c201f000e0f7f89 */ /* 0x000ea200000e0000 */
[----:B0-----:R-:W-:Y:S02]  /*70a0*/  FMNMX.FTZ R5, R12, R5, !PT ;  /* 0x000000050c057209 */ /* 0x001fe40007810000 */
[----:B--2---:R-:W-:-:S03]  /*70b0*/  FMNMX.FTZ R4, R14, R15, !PT ;  /* 0x0000000f0e047209 */ /* 0x004fc60007810000 */
[C---:B------:R-:W-:Y:S01]  /*70c0*/  FADD.FTZ R11, -R5.reuse, R11 ;  /* 0x0000000b050b7221 */ /* 0x040fe20000010100 */
[----:B-1----:R-:W-:-:S03]  /*70d0*/  FMUL.FTZ R169, R5, R2 ;  /* 0x0000000205a97220 */ /* 0x002fc60000410000 */
[-C--:B------:R-:W-:Y:S01]  /*70e0*/  FMUL.FTZ R15, R11, R2.reuse ;  /* 0x000000020b0f7220 */ /* 0x080fe20000410000 */
[C---:B------:R-:W-:Y:S01]  /*70f0*/  FADD.FTZ R11, -R4.reuse, R13 ;  /* 0x0000000d040b7221 */ /* 0x040fe20000010100 */
[-CC-:B------:R-:W-:Y:S01]  /*7100*/  FFMA.FTZ R188, R121, R2.reuse, -R169.reuse ;  /* 0x0000000279bc7223 */ /* 0x180fe200000108a9 */
[-CC-:B------:R-:W-:Y:S01]  /*7110*/  FFMA.FTZ R121, R145, R2.reuse, -R169.reuse ;  /* 0x0000000291797223 */ /* 0x180fe200000108a9 */
[-C--:B------:R-:W-:Y:S01]  /*7120*/  FMUL.FTZ R145, R4, R2.reuse ;  /* 0x0000000204917220 */ /* 0x080fe20000410000 */
[-C--:B------:R-:W-:Y:S01]  /*7130*/  FMUL.FTZ R3, R11, R2.reuse ;  /* 0x000000020b037220 */ /* 0x080fe20000410000 */
[-C--:B------:R-:W-:Y:S01]  /*7140*/  FFMA.FTZ R11, R120, R2.reuse, -R169 ;  /* 0x00000002780b7223 */ /* 0x080fe200000108a9 */
[----:B------:R0:W-:Y:S01]  /*7150*/  MUFU.EX2 R0, R15 ;  /* 0x0000000f00007308 */ /* 0x0001e20000000800 */
[-CC-:B------:R-:W-:Y:S01]  /*7160*/  FFMA.FTZ R12, R122, R2.reuse, -R145.reuse ;  /* 0x000000027a0c7223 */ /* 0x180fe20000010891 */
        /* <DEDUP_REMOVED lines=8> */
[-C--:B0-----:R-:W-:Y:S01]  /*71f0*/  FFMA.FTZ R15, R129, R2.reuse, -R169 ;  /* 0x00000002810f7223 */ /* 0x081fe200000108a9 */
        /* <DEDUP_REMOVED lines=9> */
[-C--:B------:R-:W-:Y:S01]  /*7290*/  FFMA.FTZ R22, R139, R2.reuse, -R145 ;  /* 0x000000028b167223 */ /* 0x080fe20000010891 */
[-C--:B------:R-:W-:Y:S01]  /*72a0*/  FFMA.FTZ R182, R140, R2.reuse, -R169 ;  /* 0x000000028cb67223 */ /* 0x080fe200000108a9 */
[-C--:B------:R-:W-:Y:S01]  /*72b0*/  FFMA.FTZ R183, R142, R2.reuse, -R145 ;  /* 0x000000028eb77223 */ /* 0x080fe20000010891 */
[-C--:B------:R-:W-:Y:S01]  /*72c0*/  FFMA.FTZ R23, R141, R2.reuse, -R169 ;  /* 0x000000028d177223 */ /* 0x080fe200000108a9 */
[----:B------:R-:W0:Y:S01]  /*72d0*/  MUFU.EX2 R12, R12 ;  /* 0x0000000c000c7308 */ /* 0x000e220000000800 */
[----:B-1----:R-:W-:Y:S01]  /*72e0*/  FFMA.FTZ R9, R0, R9, R11 ;  /* 0x0000000900097223 */ /* 0x002fe2000001000b */
[-C--:B------:R-:W-:Y:S01]  /*72f0*/  FFMA.FTZ R120, R143, R2.reuse, -R145 ;  /* 0x000000028f787223 */ /* 0x080fe20000010891 */
[-C--:B------:R-:W-:Y:S01]  /*7300*/  FFMA.FTZ R176, R144, R2.reuse, -R169 ;  /* 0x0000000290b07223 */ /* 0x080fe200000108a9 */
[-CC-:B------:R-:W-:Y:S01]  /*7310*/  FFMA.FTZ R177, R146, R2.reuse, -R145.reuse ;  /* 0x0000000292b17223 */ /* 0x180fe20000010891 */
        /* <DEDUP_REMOVED lines=23> */
[-C--:B------:R-:W-:Y:S01]  /*7490*/  FFMA.FTZ R166, R166, R2.reuse, -R145 ;  /* 0x00000002a6a67223 */ /* 0x080fe20000010891 */
[-C--:B------:R-:W-:Y:S01]  /*74a0*/  FFMA.FTZ R141, R165, R2.reuse, -R169 ;  /* 0x00000002a58d7223 */ /* 0x080fe200000108a9 */
[----:B------:R-:W-:-:S02]  /*74b0*/  FFMA.FTZ R145, R167, R2, -R145 ;  /* 0x00000002a7917223 */ /* 0x000fc40000010891 */
        /* <DEDUP_REMOVED lines=90> */
.L_x_5478:
[----:B------:R-:W0:Y:S01]  /*7a60*/  S2UR UR10, SR_CgaCtaId ;  /* 0x00000000000a79c3 */ /* 0x000e220000008800 */
[----:B------:R-:W-:Y:S01]  /*7a70*/  R2UR UR7, R18 ;  /* 0x00000000120772ca */ /* 0x000fe200000e0000 */
[----:B------:R-:W-:Y:S01]  /*7a80*/  UIADD3 UR5, UR5, 0x30860, URZ ;  /* 0x0003086005057890 */ /* 0x000fe2000fffe03f */
[----:B------:R-:W-:Y:S01]  /*7a90*/  F2FP.BF16.F32.PACK_AB R188, R188, R11 ;  /* 0x0000000bbcbc723e */ /* 0x000fe200000010ff */
[----:B------:R-:W-:Y:S01]  /*7aa0*/  UMOV UR61, UR6 ;  /* 0x00000006003d7c82 */ /* 0x000fe20008000000 */
[----:B------:R-:W-:Y:S01]  /*7ab0*/  F2FP.BF16.F32.PACK_AB R190, R13, R190 ;  /* 0x000000be0dbe723e */ /* 0x000fe200000010ff */
[----:B------:R-:W-:Y:S01]  /*7ac0*/  IMAD.MOV.U32 R13, RZ, RZ, R4 ;  /* 0x000000ffff0d7224 */ /* 0x000fe200078e0004 */
[----:B------:R-:W-:Y:S02]  /*7ad0*/  F2FP.BF16.F32.PACK_AB R189, R189, R12 ;  /* 0x0000000cbdbd723e */ /* 0x000fe400000010ff */
[----:B------:R-:W-:Y:S02]  /*7ae0*/  F2FP.BF16.F32.PACK_AB R191, R14, R191 ;  /* 0x000000bf0ebf723e */ /* 0x000fe400000010ff */
[----:B------:R-:W-:-:S02]  /*7af0*/  F2FP.BF16.F32.PACK_AB R184, R15, R184 ;  /* 0x000000b80fb8723e */ /* 0x000fc400000010ff */
[----:B------:R-:W-:Y:S01]  /*7b00*/  F2FP.BF16.F32.PACK_AB R185, R16, R185 ;  /* 0x000000b910b9723e */ /* 0x000fe200000010ff */
[----:B------:R-:W-:Y:S01]  /*7b10*/  UISETP.GT.AND UP0, UPT, UR60, UR7, UPT ;  /* 0x000000073c00728c */ /* 0x000fe2000bf04270 */
[----:B------:R-:W-:Y:S01]  /*7b20*/  F2FP.BF16.F32.PACK_AB R186, R17, R186 ;  /* 0x000000ba11ba723e */ /* 0x000fe200000010ff */
[----:B------:R-:W-:Y:S01]  /*7b30*/  UIADD3 UR60, UR60, -0x1, URZ ;  /* 0xffffffff3c3c7890 */ /* 0x000fe2000fffe03f */
[----:B------:R-:W-:Y:S01]  /*7b40*/  F2FP.BF16.F32.PACK_AB R187, R20, R187 ;  /* 0x000000bb14bb723e */ /* 0x000fe200000010ff */
[----:B------:R-:W-:Y:S01]  /*7b50*/  UMOV UR7, UR4 ;  /* 0x0000000400077c82 */ /* 0x000fe20008000000 */
        /* <DEDUP_REMOVED lines=19> */
[----:B------:R-:W-:Y:S01]  /*7c90*/  MOV R11, R5 ;  /* 0x00000005000b7202 */ /* 0x000fe20000000f00 */
[----:B------:R-:W-:Y:S06]  /*7ca0*/  @P1 BRA `(.L_x_5479) ;  /* 0xffffffe000941947 */ /* 0x000fec000383ffff */
.L_x_5468:
        /* <DEDUP_REMOVED lines=99> */
.L_x_5480:
[----:B------:R-:W-:Y:S01]  /*82e0*/  ULEA UR5, UR4, UR39, 0x3 ;  /* 0x0000002704057291 */ /* 0x000fe2000f8e183f */
[----:B------:R-:W-:-:S05]  /*82f0*/  IMAD.U32 R0, RZ, RZ, UR6 ;  /* 0x00000006ff007e24 */ /* 0x000fca000f8e00ff */
[----:B------:R-:W-:-:S04]  /*8300*/  SHF.L.U32 R0, R0, 0x1f, RZ ;  /* 0x0000001f00007819 */ /* 0x000fc800000006ff */
[----:B------:R0:W1:Y:S01]  /*8310*/  SYNCS.PHASECHK.TRANS64.TRYWAIT P1, [UR5+0x30850], R0 ;  /* 0x03085000ff0075a7 */ /* 0x0000620008020145 */
[----:B------:R-:W-:Y:S05]  /*8320*/  @!P0 BRA `(.L_x_5481) ;  /* 0x0000000000048947 */ /* 0x000fea0003800000 */
[----:B------:R-:W-:Y:S01]  /*8330*/  BPT.TRAP 0x1 ;  /* 0x000000040000795c */ /* 0x000fe20000300000 */
.L_x_5481:
[----:B-1----:R-:W-:Y:S05]  /*8340*/  @P1 BRA `(.L_x_5482) ;  /* 0x0000000000081947 */ /* 0x002fea0003800000 */
[----:B------:R-:W1:Y:S02]  /*8350*/  SYNCS.PHASECHK.TRANS64.TRYWAIT P1, [UR5+0x30850], R0 ;  /* 0x03085000ff0075a7 */ /* 0x000e640008020145 */
[----:B-1----:R-:W-:Y:S05]  /*8360*/  @!P1 BRA `(.L_x_5483) ;  /* 0x00000068000c9947 */ /* 0x002fea0003800000 */
.L_x_5482:
        /* <DEDUP_REMOVED lines=19> */
[----:B------:R-:W-:Y:S01]  /*84a0*/  MOV R3, 0xff800000 ;  /* 0xff80000000037802 */ /* 0x000fe20000000f00 */
[----:B------:R-:W-:-:S02]  /*84b0*/  IMAD.MOV.U32 R0, RZ, RZ, -0x800000 ;  /* 0xff800000ff007424 */ /* 0x000fc400078e00ff */
        /* <DEDUP_REMOVED lines=41> */
.L_x_5484:
        /* <DEDUP_REMOVED lines=101> */
.L_x_5448:
[----:B------:R-:W-:Y:S05]  /*8da0*/  @P0 BRA `(.L_x_5485) ;  /* 0x0000001800d00947 */ /* 0x000fea0003800000 */
[----:B0-----:R-:W0:Y:S01]  /*8db0*/  S2R R2, SR_TID.X ;  /* 0x0000000000027919 */ /* 0x001e220000002100 */
[----:B------:R-:W1:Y:S01]  /*8dc0*/  LDC R17, c[0x0][0xbe8] ;  /* 0x0002fa00ff117b82 */ /* 0x000e620000000800 */
[----:B------:R-:W-:Y:S01]  /*8dd0*/  R2UR UR13, R19 ;  /* 0x00000000130d72ca */ /* 0x000fe200000e0000 */
[----:B------:R-:W-:Y:S01]  /*8de0*/  ULDC.64 UR8, c[0x0][0xbd0] ;  /* 0x0002f40000087ab9 */ /* 0x000fe20000000a00 */
[----:B------:R-:W2:Y:S01]  /*8df0*/  S2R R21, SR_CTAID.X ;  /* 0x0000000000157919 */ /* 0x000ea20000002500 */
[----:B------:R-:W-:Y:S04]  /*8e00*/  BSSY B0, `(.L_x_5486) ;  /* 0x000011a000007945 */ /* 0x000fe80003800000 */
[----:B------:R-:W3:Y:S06]  /*8e10*/  S2UR UR12, SR_CTAID.Z ;  /* 0x00000000000c79c3 */ /* 0x000eec0000002700 */
[----:B------:R-:W-:-:S02]  /*8e20*/  USHF.R.S32.HI UR7, URZ, 0x1f, UR13 ;  /* 0x0000001f3f077899 */ /* 0x000fc4000801140d */
[----:B------:R-:W-:Y:S01]  /*8e30*/  IMAD R16, RZ, RZ, -UR13 ;  /* 0x8000000dff107e24 */ /* 0x000fe2000f8e02ff */
[----:B------:R-:W4:Y:S01]  /*8e40*/  S2UR UR11, SR_CTAID.Y ;  /* 0x00000000000b79c3 */ /* 0x000f220000002600 */
[----:B------:R-:W-:Y:S02]  /*8e50*/  UIMAD.WIDE.U32 UR4, UR13, UR8, URZ ;  /* 0x000000080d0472a5 */ /* 0x000fe4000f8e003f */
[----:B------:R-:W-:-:S04]  /*8e60*/  UIMAD UR6, UR7, UR8, URZ ;  /* 0x00000008070672a4 */ /* 0x000fc8000f8e023f */
[----:B------:R-:W-:Y:S01]  /*8e70*/  UIMAD UR6, UR13, UR9, UR6 ;  /* 0x000000090d0672a4 */ /* 0x000fe2000f8e0206 */
[----:B------:R-:W-:Y:S01]  /*8e80*/  BAR.SYNC.DEFER_BLOCKING 0x1, 0x100 ;  /* 0x0044000000007b1d */ /* 0x000fe20000010000 */
[----:B-1----:R-:W-:Y:S02]  /*8e90*/  ISETP.NE.AND P0, PT, R17, 0x1, PT ;  /* 0x000000011100780c */ /* 0x002fe40003f05270 */
[----:B------:R-:W-:-:S05]  /*8ea0*/  UIADD3 UR6, UR5, UR6, URZ ;  /* 0x0000000605067290 */ /* 0x000fca000fffe03f */
[----:B------:R-:W4:Y:S01]  /*8eb0*/  LDC R23, c[0x0][0xc50] ;  /* 0x00031400ff177b82 */ /* 0x000f220000000800 */
[----:B0-----:R-:W-:Y:S01]  /*8ec0*/  VIADD R4, R2, 0xffffff80 ;  /* 0xffffff8002047836 */ /* 0x001fe20000000000 */
[----:B---3--:R-:W-:Y:S01]  /*8ed0*/  USHF.R.S32.HI UR10, URZ, 0x1f, UR12 ;  /* 0x0000001f3f0a7899 */ /* 0x008fe2000801140c */
[----:B------:R-:W-:-:S03]  /*8ee0*/  ULDC.64 UR8, c[0x0][0xb38] ;  /* 0x0002ce0000087ab9 */ /* 0x000fc60000000a00 */
[----:B------:R-:W-:Y:S01]  /*8ef0*/  SHF.R.S32.HI R5, RZ, 0x1f, R4 ;  /* 0x0000001fff057819 */ /* 0x000fe20000011404 */
[----:B------:R-:W-:Y:S01]  /*8f00*/  UIMAD UR7, UR7, UR8, URZ ;  /* 0x00000008070772a4 */ /* 0x000fe2000f8e023f */
[----:B------:R-:W0:Y:S02]  /*8f10*/  LDC.64 R14, c[0x0][0xb40] ;  /* 0x0002d000ff0e7b82 */ /* 0x000e240000000a00 */
[CC--:B------:R-:W-:Y:S02]  /*8f20*/  LEA.HI R2, R5.reuse, R4.reuse, RZ, 0x7 ;  /* 0x0000000405027211 */ /* 0x0c0fe400078f38ff */
[----:B------:R-:W-:Y:S02]  /*8f30*/  LEA.HI R5, R5, R4, RZ, 0x2 ;  /* 0x0000000405057211 */ /* 0x000fe400078f10ff */
[----:B------:R-:W-:Y:S02]  /*8f40*/  LOP3.LUT R7, R2, 0xffffff80, RZ, 0xc0, !PT ;  /* 0xffffff8002077812 */ /* 0x000fe400078ec0ff */
[----:B------:R-:W-:Y:S01]  /*8f50*/  LOP3.LUT R5, R5, 0xfffffffc, RZ, 0xc0, !PT ;  /* 0xfffffffc05057812 */ /* 0x000fe200078ec0ff */
[----:B------:R-:W1:Y:S02]  /*8f60*/  @P0 LDC R13, c[0x0][0xbf0] ;  /* 0x0002fc00ff0d0b82 */ /* 0x000e640000000800 */
[----:B------:R-:W-:Y:S01]  /*8f70*/  IMAD.IADD R18, R4, 0x1, -R7 ;  /* 0x0000000104127824 */ /* 0x000fe200078e0a07 */
[----:B------:R-:W-:-:S02]  /*8f80*/  SHF.R.S32.HI R7, RZ, 0x7, R2 ;  /* 0x00000007ff077819 */ /* 0x000fc40000011402 */
[----:B------:R-:W-:Y:S02]  /*8f90*/  IADD3 R5, R4, -R5, RZ ;  /* 0x8000000504057210 */ /* 0x000fe40007ffe0ff */
[----:B------:R-:W-:Y:S01]  /*8fa0*/  SHF.R.S32.HI R9, RZ, 0x1f, R18 ;  /* 0x0000001fff097819 */ /* 0x000fe20000011412 */
[----:B------:R-:W3:Y:S01]  /*8fb0*/  @P0 LDC R123, c[0x0][0xbec] ;  /* 0x0002fb00ff7b0b82 */ /* 0x000ee20000000800 */
[----:B------:R-:W-:Y:S01]  /*8fc0*/  LEA.HI R2, R2, R7, RZ, 0x1 ;  /* 0x0000000702027211 */ /* 0x000fe200078f08ff */
[----:B----4-:R-:W-:Y:S01]  /*8fd0*/  IMAD R23, R23, R16, UR11 ;  /* 0x0000000b17177e24 */ /* 0x010fe2000f8e0210 */
[-C--:B------:R-:W-:Y:S02]  /*8fe0*/  LEA.HI R20, R9, R18.reuse, RZ, 0x2 ;  /* 0x0000001209147211 */ /* 0x080fe400078f10ff */
[----:B------:R-:W-:Y:S02]  /*8ff0*/  LOP3.LUT R2, R2, 0x3fffffe, RZ, 0xc0, !PT ;  /* 0x03fffffe02027812 */ /* 0x000fe400078ec0ff */
[--C-:B------:R-:W-:Y:S01]  /*9000*/  SHF.R.S32.HI R6, RZ, 0x2, R20.reuse ;  /* 0x00000002ff067819 */ /* 0x100fe20000011414 */
[----:B------:R-:W4:Y:S01]  /*9010*/  @P0 LDC R22, c[0x0][0xbf0] ;  /* 0x0002fc00ff160b82 */ /* 0x000f220000000800 */
[----:B------:R-:W-:Y:S01]  /*9020*/  SHF.R.S32.HI R11, RZ, 0x1f, R20 ;  /* 0x0000001fff0b7819 */ /* 0x000fe20000011414 */
[----:B------:R-:W-:Y:S01]  /*9030*/  IMAD.IADD R2, R7, 0x1, -R2 ;  /* 0x0000000107027824 */ /* 0x000fe200078e0a02 */
[----:B------:R-:W-:Y:S01]  /*9040*/  LEA.HI R9, R9, R18, RZ, 0x5 ;  /* 0x0000001209097211 */ /* 0x000fe200078f28ff */
[----:B0-----:R-:W-:Y:S01]  /*9050*/  IMAD R12, R14, UR10, RZ ;  /* 0x0000000a0e0c7c24 */ /* 0x001fe2000f8e02ff */
[----:B------:R-:W-:-:S02]  /*9060*/  LEA.HI R11, R11, R6, RZ, 0x3 ;  /* 0x000000060b0b7211 */ /* 0x000fc400078f18ff */
[----:B------:R-:W-:Y:S02]  /*9070*/  SHF.R.S32.HI R7, RZ, 0x5, R9 ;  /* 0x00000005ff077819 */ /* 0x000fe40000011409 */
[----:B------:R-:W-:Y:S01]  /*9080*/  LOP3.LUT R11, R11, 0xfffffff8, RZ, 0xc0, !PT ;  /* 0xfffffff80b0b7812 */ /* 0x000fe200078ec0ff */
[----:B------:R-:W0:Y:S04]  /*9090*/  @P0 LDC R9, c[0x0][0xbec] ;  /* 0x0002fb00ff090b82 */ /* 0x000e280000000800 */
[----:B------:R-:W-:Y:S01]  /*90a0*/  IMAD.IADD R4, R6, 0x1, -R11 ;  /* 0x0000000106047824 */ /* 0x000fe200078e0a0b */
[----:B------:R-:W-:-:S03]  /*90b0*/  LEA.HI R6, R5, R5, RZ, 0x1 ;  /* 0x0000000505067211 */ /* 0x000fc600078f08ff */
[----:B------:R-:W5:Y:S01]  /*90c0*/  LDC.64 R10, c[0x0][0xbd8] ;  /* 0x0002f600ff0a7b82 */ /* 0x000f620000000a00 */
[----:B------:R-:W-:Y:S02]  /*90d0*/  LOP3.LUT R6, R6, 0x1ffffffe, RZ, 0xc0, !PT ;  /* 0x1ffffffe06067812 */ /* 0x000fe400078ec0ff */
[----:B------:R-:W-:Y:S01]  /*90e0*/  LEA R7, R7, R4, 0x4 ;  /* 0x0000000407077211 */ /* 0x000fe200078e20ff */
[----:B------:R-:W-:Y:S02]  /*90f0*/  IMAD.U32 R4, RZ, RZ, UR4 ;  /* 0x00000004ff047e24 */ /* 0x000fe4000f8e00ff */
[----:B------:R-:W-:Y:S01]  /*9100*/  IMAD.IADD R121, R5, 0x1, -R6 ;  /* 0x0000000105797824 */ /* 0x000fe200078e0a06 */
[----:B------:R-:W-:Y:S01]  /*9110*/  LEA R2, R2, R7, 0x6 ;  /* 0x0000000702027211 */ /* 0x000fe200078e30ff */
[----:B------:R-:W-:Y:S01]  /*9120*/  IMAD.U32 R5, RZ, RZ, UR5 ;  /* 0x00000005ff057e24 */ /* 0x000fe2000f8e00ff */
[----:B------:R-:W-:Y:S01]  /*9130*/  UIMAD.WIDE.U32 UR4, UR13, UR8, URZ ;  /* 0x000000080d0472a5 */ /* 0x000fe2000f8e003f */
[----:B------:R-:W-:Y:S01]  /*9140*/  IMAD.U32 R5, RZ, RZ, UR6 ;  /* 0x00000006ff057e24 */ /* 0x000fe2000f8e00ff */
[----:B------:R-:W-:Y:S01]  /*9150*/  UIMAD UR6, UR13, UR9, UR7 ;  /* 0x000000090d0672a4 */ /* 0x000fe2000f8e0207 */
[----:B------:R-:W-:-:S02]  /*9160*/  IMAD R6, R121, 0x8, R2 ;  /* 0x0000000879067824 */ /* 0x000fc400078e0202 */
[----:B------:R-:W-:Y:S01]  /*9170*/  ULDC.64 UR8, c[0x0][0xb28] ;  /* 0x0002ca0000087ab9 */ /* 0x000fe20000000a00 */
[----:B------:R-:W-:Y:S02]  /*9180*/  UIADD3 UR6, UR5, UR6, URZ ;  /* 0x0000000605067290 */ /* 0x000fe4000fffe03f */
[----:B------:R-:W-:Y:S01]  /*9190*/  MOV R7, UR5 ;  /* 0x0000000500077c02 */ /* 0x000fe20008000f00 */
[----:B--2---:R-:W-:-:S03]  /*91a0*/  IMAD R2, R21, 0x80, R2 ;  /* 0x0000008015027824 */ /* 0x004fc600078e0202 */
[----:B------:R-:W-:Y:S01]  /*91b0*/  IMAD.U32 R7, RZ, RZ, UR6 ;  /* 0x00000006ff077e24 */ /* 0x000fe2000f8e00ff */
[----:B------:R-:W-:Y:S01]  /*91c0*/  ULDC.64 UR6, c[0x0][0xb48] ;  /* 0x0002d20000067ab9 */ /* 0x000fe20000000a00 */
[C---:B-----5:R-:W-:Y:S02]  /*91d0*/  IMAD R8, R10.reuse, UR10, RZ ;  /* 0x0000000a0a087c24 */ /* 0x060fe4000f8e02ff */
[----:B------:R-:W-:-:S04]  /*91e0*/  IMAD.WIDE.U32 R4, R10, UR12, R4 ;  /* 0x0000000c0a047c25 */ /* 0x000fc8000f8e0004 */
[----:B------:R-:W-:Y:S02]  /*91f0*/  IMAD R11, R11, UR12, R8 ;  /* 0x0000000c0b0b7c24 */ /* 0x000fe4000f8e0208 */
[----:B------:R-:W-:Y:S02]  /*9200*/  IMAD R8, R21, 0x80, R6 ;  /* 0x0000008015087824 */ /* 0x000fe400078e0206 */
[----:B------:R-:W-:Y:S01]  /*9210*/  IMAD.U32 R6, RZ, RZ, UR4 ;  /* 0x00000004ff067e24 */ /* 0x000fe2000f8e00ff */
[----:B------:R-:W-:Y:S01]  /*9220*/  IADD3 R5, R5, R11, RZ ;  /* 0x0000000b05057210 */ /* 0x000fe20007ffe0ff */
[----:B0-----:R-:W-:Y:S01]  /*9230*/  @P0 IMAD.HI.U32 R10, R8, R9, RZ ;  /* 0x00000009080a0227 */ /* 0x001fe200078e00ff */
[----:B------:R-:W-:-:S03]  /*9240*/  ULDC.64 UR4, c[0x0][0xbe0] ;  /* 0x0002f80000047ab9 */ /* 0x000fc60000000a00 */
[----:B------:R-:W-:Y:S01]  /*9250*/  IMAD.MOV.U32 R9, RZ, RZ, R8 ;  /* 0x000000ffff097224 */ /* 0x000fe200078e0008 */
[----:B-1----:R-:W-:Y:S01]  /*9260*/  @P0 SHF.R.U32.HI R9, RZ, R13, R10 ;  /* 0x0000000dff090219 */ /* 0x002fe2000001160a */
[----:B------:R-:W-:Y:S01]  /*9270*/  IMAD R13, R15, UR12, R12 ;  /* 0x0000000c0f0d7c24 */ /* 0x000fe2000f8e020c */
[----:B------:R-:W-:Y:S01]  /*9280*/  SHF.R.S32.HI R12, RZ, 0x1f, R23 ;  /* 0x0000001fff0c7819 */ /* 0x000fe20000011417 */
[----:B------:R-:W-:-:S04]  /*9290*/  IMAD.WIDE.U32 R6, R14, UR12, R6 ;  /* 0x0000000c0e067c25 */ /* 0x000fc8000f8e0006 */
[----:B---3--:R-:W-:-:S04]  /*92a0*/  @P0 IMAD.HI.U32 R123, R8, R123, RZ ;  /* 0x0000007b087b0227 */ /* 0x008fc800078e00ff */
[----:B------:R-:W-:Y:S02]  /*92b0*/  IMAD.IADD R7, R7, 0x1, R13 ;  /* 0x0000000107077824 */ /* 0x000fe400078e020d */
[----:B------:R-:W-:Y:S02]  /*92c0*/  IMAD R13, R12, UR6, RZ ;  /* 0x000000060c0d7c24 */ /* 0x000fe4000f8e02ff */
[----:B------:R-:W-:-:S04]  /*92d0*/  IMAD.WIDE.U32 R4, R23, UR4, R4 ;  /* 0x0000000417047c25 */ /* 0x000fc8000f8e0004 */
[----:B------:R-:W-:Y:S01]  /*92e0*/  IMAD.MOV.U32 R11, RZ, RZ, R8 ;  /* 0x000000ffff0b7224 */ /* 0x000fe200078e0008 */
[----:B----4-:R-:W-:Y:S01]  /*92f0*/  @P0 SHF.R.U32.HI R11, RZ, R22, R123 ;  /* 0x00000016ff0b0219 */ /* 0x010fe2000001167b */
[----:B------:R-:W-:Y:S01]  /*9300*/  IMAD R10, R12, UR4, RZ ;  /* 0x000000040c0a7c24 */ /* 0x000fe2000f8e02ff */
[----:B------:R-:W-:Y:S01]  /*9310*/  IADD3 R4, P0, R9, R4, RZ ;  /* 0x0000000409047210 */ /* 0x000fe20007f1e0ff */
[----:B------:R-:W-:Y:S01]  /*9320*/  IMAD R15, R23, UR7, R13 ;  /* 0x00000007170f7c24 */ /* 0x000fe2000f8e020d */
[--C-:B------:R-:W-:Y:S01]  /*9330*/  SHF.R.S32.HI R13, RZ, 0x1f, R9.reuse ;  /* 0x0000001fff0d7819 */ /* 0x100fe20000011409 */
[----:B------:R-:W-:Y:S01]  /*9340*/  IMAD.MOV R9, RZ, RZ, -R9 ;  /* 0x000000ffff097224 */ /* 0x000fe200078e0a09 */
[----:B------:R-:W-:Y:S01]  /*9350*/  IADD3 R14, -R11, RZ, RZ ;  /* 0x000000ff0b0e7210 */ /* 0x000fe20007ffe1ff */
[----:B------:R-:W-:Y:S01]  /*9360*/  IMAD R12, R23, UR5, R10 ;  /* 0x00000005170c7c24 */ /* 0x000fe2000f8e020a */
[----:B------:R-:W-:Y:S01]  /*9370*/  SHF.R.S32.HI R10, RZ, 0x1f, R11 ;  /* 0x0000001fff0a7819 */ /* 0x000fe2000001140b */
[----:B------:R-:W-:Y:S01]  /*9380*/  IMAD R9, R17, R9, R8 ;  /* 0x0000000911097224 */ /* 0x000fe200078e0208 */
[----:B------:R-:W-:Y:S01]  /*9390*/  ULDC.64 UR4, c[0x0][0xb30] ;  /* 0x0002cc0000047ab9 */ /* 0x000fe20000000a00 */
[----:B------:R-:W-:Y:S01]  /*93a0*/  IMAD.WIDE.U32 R6, R23, UR6, R6 ;  /* 0x0000000617067c25 */ /* 0x000fe2000f8e0006 */
[----:B------:R-:W-:Y:S01]  /*93b0*/  IADD3.X R5, R13, R5, R12, P0, !PT ;  /* 0x000000050d057210 */ /* 0x000fe200007fe40c */
[----:B------:R-:W-:-:S02]  /*93c0*/  ULDC.64 UR6, c[0x0][0xbc8] ;  /* 0x0002f20000067ab9 */ /* 0x000fc40000000a00 */
        /* <DEDUP_REMOVED lines=42> */
[----:B------:R-:W-:-:S05]  /*9670*/  IMAD.IADD R15, R18, 0x1, -R15 ;  /* 0x00000001120f7824 */ /* 0x000fca00078e0a0f */
[----:B------:R-:W-:Y:S01]  /*9680*/  SHF.L.U32 R2, R15, 0x1, RZ ;  /* 0x000000010f027819 */ /* 0x000fe200000006ff */
[----:B0-----:R3:W-:Y:S04]  /*9690*/  @!P1 ST.E desc[UR36][R10.64], R3 ;  /* 0x000000030a009985 */ /* 0x0017e8000c101924 */
[----:B--2---:R3:W-:Y:S01]  /*96a0*/  @!P0 ST.E desc[UR36][R12.64], R0 ;  /* 0x000000000c008985 */ /* 0x0047e2000c101924 */
[----:B------:R-:W-:Y:S05]  /*96b0*/  @P2 BRA `(.L_x_5487) ;  /* 0x0000000800382947 */ /* 0x000fea0003800000 */
[C---:B---3--:R-:W-:Y:S01]  /*96c0*/  VIADD R3, R2.reuse, 0x10 ;  /* 0x0000001002037836 */ /* 0x048fe20000000000 */
        /* <DEDUP_REMOVED lines=8> */
[C---:B------:R-:W-:Y:S01]  /*9750*/  IADD3 R17, R2.reuse, 0x20, RZ ;  /* 0x0000002002117810 */ /* 0x040fe20007ffe0ff */
[----:B------:R-:W-:Y:S01]  /*9760*/  VIADD R22, R2, 0x50 ;  /* 0x0000005002167836 */ /* 0x000fe20000000000 */
[----:B------:R-:W-:-:S02]  /*9770*/  ISETP.GE.AND P5, PT, R16, UR4, PT ;  /* 0x0000000410007c0c */ /* 0x000fc4000bfa6270 */
[----:B------:R-:W-:Y:S02]  /*9780*/  ISETP.GE.AND P6, PT, R17, UR4, PT ;  /* 0x0000000411007c0c */ /* 0x000fe4000bfc6270 */
[C---:B------:R-:W-:Y:S01]  /*9790*/  IADD3 R20, R2.reuse, 0x40, RZ ;  /* 0x0000004002147810 */ /* 0x040fe20007ffe0ff */
[----:B-1--4-:R-:W-:Y:S01]  /*97a0*/  @!P0 IMAD.WIDE R10, R2, 0x4, R4 ;  /* 0x00000004020a8825 */ /* 0x012fe200078e0204 */
[----:B------:R-:W-:Y:S02]  /*97b0*/  ISETP.GE.AND P3, PT, R18, UR4, PT ;  /* 0x0000000412007c0c */ /* 0x000fe4000bf66270 */
[----:B------:R-:W-:Y:S02]  /*97c0*/  @!P2 LEA.HI R3, R3, R3, RZ, 0x1 ;  /* 0x000000030303a211 */ /* 0x000fe400078f08ff */
[----:B------:R-:W-:Y:S01]  /*97d0*/  @!P1 LEA.HI R0, R0, R0, RZ, 0x1 ;  /* 0x0000000000009211 */ /* 0x000fe200078f08ff */
[----:B------:R0:W-:Y:S01]  /*97e0*/  @!P0 ST.E.64 desc[UR36][R10.64], R24 ;  /* 0x000000180a008985 */ /* 0x0001e2000c101b24 */
[----:B------:R-:W-:-:S02]  /*97f0*/  @!P2 LOP3.LUT R3, R3, 0xfffffffe, RZ, 0xc0, !PT ;  /* 0xfffffffe0303a812 */ /* 0x000fc400078ec0ff */
[----:B------:R-:W-:Y:S01]  /*9800*/  @!P1 LOP3.LUT R13, R0, 0xfffffffe, RZ, 0xc0, !PT ;  /* 0xfffffffe000d9812 */ /* 0x000fe200078ec0ff */
[----:B------:R-:W-:Y:S01]  /*9810*/  VIADD R0, R2, 0x28 ;  /* 0x0000002802007836 */ /* 0x000fe20000000000 */
[----:B------:R-:W-:Y:S01]  /*9820*/  @!P5 LEA.HI R16, R16, R16, RZ, 0x1 ;  /* 0x000000101010d211 */ /* 0x000fe200078f08ff */
[--C-:B------:R-:W-:Y:S01]  /*9830*/  @!P2 IMAD.WIDE R14, R3, 0x4, R4.reuse ;  /* 0x00000004030ea825 */ /* 0x100fe200078e0204 */
[----:B------:R-:W-:Y:S02]  /*9840*/  @!P6 LEA.HI R17, R17, R17, RZ, 0x1 ;  /* 0x000000111111e211 */ /* 0x000fe400078f08ff */
[----:B------:R-:W-:Y:S01]  /*9850*/  ISETP.GE.AND P0, PT, R0, UR4, PT ;  /* 0x0000000400007c0c */ /* 0x000fe2000bf06270 */
[----:B------:R-:W-:Y:S01]  /*9860*/  @!P1 IMAD.WIDE R12, R13, 0x4, R4 ;  /* 0x000000040d0c9825 */ /* 0x000fe200078e0204 */
[----:B------:R-:W-:-:S03]  /*9870*/  @!P3 LEA.HI R18, R18, R18, RZ, 0x1 ;  /* 0x000000121212b211 */ /* 0x000fc600078f08ff */
[C---:B------:R-:W-:Y:S01]  /*9880*/  VIADD R3, R2.reuse, 0x30 ;  /* 0x0000003002037836 */ /* 0x040fe20000000000 */
[----:B------:R1:W-:Y:S01]  /*9890*/  @!P1 ST.E.64 desc[UR36][R12.64], R28 ;  /* 0x0000001c0c009985 */ /* 0x0003e2000c101b24 */
[----:B------:R-:W-:Y:S01]  /*98a0*/  ISETP.GE.AND P1, PT, R21, UR4, PT ;  /* 0x0000000415007c0c */ /* 0x000fe2000bf26270 */
[----:B0-----:R-:W-:Y:S01]  /*98b0*/  VIADD R24, R2, 0x58 ;  /* 0x0000005802187836 */ /* 0x001fe20000000000 */
[----:B------:R-:W-:Y:S01]  /*98c0*/  @!P5 LOP3.LUT R11, R16, 0xfffffffe, RZ, 0xc0, !PT ;  /* 0xfffffffe100bd812 */ /* 0x000fe200078ec0ff */
[----:B------:R0:W-:Y:S01]  /*98d0*/  @!P2 ST.E.64 desc[UR36][R14.64], R32 ;  /* 0x000000200e00a985 */ /* 0x0001e2000c101b24 */
[----:B------:R-:W-:Y:S02]  /*98e0*/  ISETP.GE.AND P4, PT, R3, UR4, PT ;  /* 0x0000000403007c0c */ /* 0x000fe4000bf86270 */
[----:B------:R-:W-:Y:S01]  /*98f0*/  ISETP.GE.AND P2, PT, R20, UR4, PT ;  /* 0x0000000414007c0c */ /* 0x000fe2000bf46270 */
[----:B------:R-:W-:Y:S01]  /*9900*/  @!P5 IMAD.WIDE R10, R11, 0x4, R4 ;  /* 0x000000040b0ad825 */ /* 0x000fe200078e0204 */
[----:B------:R-:W-:-:S02]  /*9910*/  @!P0 LEA.HI R0, R0, R0, RZ, 0x1 ;  /* 0x0000000000008211 */ /* 0x000fc400078f08ff */
[----:B------:R-:W-:Y:S02]  /*9920*/  IADD3 R25, R2, 0x80, RZ ;  /* 0x0000008002197810 */ /* 0x000fe40007ffe0ff */
[----:B------:R2:W-:Y:S01]  /*9930*/  @!P5 ST.E.64 desc[UR36][R10.64], R36 ;  /* 0x000000240a00d985 */ /* 0x0005e2000c101b24 */
[----:B-1----:R-:W-:Y:S02]  /*9940*/  @!P6 LOP3.LUT R13, R17, 0xfffffffe, RZ, 0xc0, !PT ;  /* 0xfffffffe110de812 */ /* 0x002fe400078ec0ff */
[----:B------:R-:W-:Y:S02]  /*9950*/  @!P1 LEA.HI R16, R21, R21, RZ, 0x1 ;  /* 0x0000001515109211 */ /* 0x000fe400078f08ff */
[----:B0-----:R-:W-:Y:S01]  /*9960*/  @!P4 LEA.HI R14, R3, R3, RZ, 0x1 ;  /* 0x00000003030ec211 */ /* 0x001fe200078f08ff */
[----:B------:R-:W-:Y:S01]  /*9970*/  @!P6 IMAD.WIDE R12, R13, 0x4, R4 ;  /* 0x000000040d0ce825 */ /* 0x000fe200078e0204 */
[----:B------:R-:W-:Y:S02]  /*9980*/  @!P2 LEA.HI R20, R20, R20, RZ, 0x1 ;  /* 0x000000141414a211 */ /* 0x000fe400078f08ff */
[----:B------:R-:W-:-:S02]  /*9990*/  @!P0 LOP3.LUT R3, R0, 0xfffffffe, RZ, 0xc0, !PT ;  /* 0xfffffffe00038812 */ /* 0x000fc400078ec0ff */
[----:B------:R-:W-:Y:S01]  /*99a0*/  @!P4 LOP3.LUT R15, R14, 0xfffffffe, RZ, 0xc0, !PT ;  /* 0xfffffffe0e0fc812 */ /* 0x000fe200078ec0ff */
[----:B------:R0:W-:Y:S01]  /*99b0*/  @!P6 ST.E.64 desc[UR36][R12.64], R40 ;  /* 0x000000280c00e985 */ /* 0x0001e2000c101b24 */
[----:B------:R-:W-:Y:S01]  /*99c0*/  @!P3 LOP3.LUT R17, R18, 0xfffffffe, RZ, 0xc0, !PT ;  /* 0xfffffffe1211b812 */ /* 0x000fe200078ec0ff */
[----:B--2---:R-:W-:Y:S01]  /*99d0*/  @!P0 IMAD.WIDE R10, R3, 0x4, R4 ;  /* 0x00000004030a8825 */ /* 0x004fe200078e0204 */
[----:B------:R-:W-:Y:S02]  /*99e0*/  @!P2 LOP3.LUT R21, R20, 0xfffffffe, RZ, 0xc0, !PT ;  /* 0xfffffffe1415a812 */ /* 0x000fe400078ec0ff */
[----:B------:R-:W-:Y:S01]  /*99f0*/  @!P1 LOP3.LUT R23, R16, 0xfffffffe, RZ, 0xc0, !PT ;  /* 0xfffffffe10179812 */ /* 0x000fe200078ec0ff */
[----:B------:R-:W-:Y:S01]  /*9a00*/  VIADD R3, R2, 0x68 ;  /* 0x0000006802037836 */ /* 0x000fe20000000000 */
[----:B------:R-:W-:Y:S01]  /*9a10*/  ISETP.GE.AND P5, PT, R22, UR4, PT ;  /* 0x0000000416007c0c */ /* 0x000fe2000bfa6270 */
[----:B------:R1:W-:Y:S01]  /*9a20*/  @!P0 ST.E.64 desc[UR36][R10.64], R44 ;  /* 0x0000002c0a008985 */ /* 0x0003e2000c101b24 */
[C---:B------:R-:W-:Y:S01]  /*9a30*/  IADD3 R0, R2.reuse, 0x60, RZ ;  /* 0x0000006002007810 */ /* 0x040fe20007ffe0ff */
[----:B------:R-:W-:Y:S01]  /*9a40*/  VIADD R18, R2, 0x70 ;  /* 0x0000007002127836 */ /* 0x000fe20000000000 */
[----:B------:R-:W-:-:S02]  /*9a50*/  ISETP.GE.AND P6, PT, R24, UR4, PT ;  /* 0x0000000418007c0c */ /* 0x000fc4000bfc6270 */
[----:B------:R-:W-:Y:S01]  /*9a60*/  ISETP.GE.AND P0, PT, R0, UR4, PT ;  /* 0x0000000400007c0c */ /* 0x000fe2000bf06270 */
[----:B0-----:R-:W-:-:S04]  /*9a70*/  @!P4 IMAD.WIDE R12, R15, 0x4, R4 ;  /* 0x000000040f0cc825 */ /* 0x001fc800078e0204 */
[--C-:B------:R-:W-:Y:S01]  /*9a80*/  @!P3 IMAD.WIDE R14, R17, 0x4, R4.reuse ;  /* 0x00000004110eb825 */ /* 0x100fe200078e0204 */
[----:B------:R0:W-:Y:S01]  /*9a90*/  @!P4 ST.E.64 desc[UR36][R12.64], R48 ;  /* 0x000000300c00c985 */ /* 0x0001e2000c101b24 */
[----:B------:R-:W-:Y:S02]  /*9aa0*/  ISETP.GE.AND P4, PT, R25, UR4, PT ;  /* 0x0000000419007c0c */ /* 0x000fe4000bf86270 */
[--C-:B------:R-:W-:Y:S01]  /*9ab0*/  @!P2 IMAD.WIDE R16, R21, 0x4, R4.reuse ;  /* 0x000000041510a825 */ /* 0x100fe200078e0204 */
[----:B------:R2:W-:Y:S01]  /*9ac0*/  @!P3 ST.E.64 desc[UR36][R14.64], R52 ;  /* 0x000000340e00b985 */ /* 0x0005e2000c101b24 */
[----:B------:R-:W-:Y:S02]  /*9ad0*/  @!P5 LEA.HI R22, R22, R22, RZ, 0x1 ;  /* 0x000000161616d211 */ /* 0x000fe400078f08ff */
[----:B------:R-:W-:Y:S01]  /*9ae0*/  @!P1 IMAD.WIDE R20, R23, 0x4, R4 ;  /* 0x0000000417149825 */ /* 0x000fe200078e0204 */
[----:B------:R3:W-:Y:S01]  /*9af0*/  @!P2 ST.E.64 desc[UR36][R16.64], R56 ;  /* 0x000000381000a985 */ /* 0x0007e2000c101b24 */
[----:B------:R-:W-:-:S02]  /*9b00*/  ISETP.GE.AND P2, PT, R18, UR4, PT ;  /* 0x0000000412007c0c */ /* 0x000fc4000bf46270 */
[----:B------:R-:W-:Y:S01]  /*9b10*/  VIADD R23, R2, 0x78 ;  /* 0x0000007802177836 */ /* 0x000fe20000000000 */
[----:B------:R4:W-:Y:S01]  /*9b20*/  @!P1 ST.E.64 desc[UR36][R20.64], R60 ;  /* 0x0000003c14009985 */ /* 0x0009e2000c101b24 */
[----:B------:R-:W-:Y:S02]  /*9b30*/  ISETP.GE.AND P1, PT, R3, UR4, PT ;  /* 0x0000000403007c0c */ /* 0x000fe4000bf26270 */
[----:B------:R-:W-:Y:S02]  /*9b40*/  @!P6 LEA.HI R24, R24, R24, RZ, 0x1 ;  /* 0x000000181818e211 */ /* 0x000fe400078f08ff */
[----:B------:R-:W-:Y:S02]  /*9b50*/  ISETP.GE.AND P3, PT, R23, UR4, PT ;  /* 0x0000000417007c0c */ /* 0x000fe4000bf66270 */
[----:B-1----:R-:W-:Y:S02]  /*9b60*/  @!P5 LOP3.LUT R11, R22, 0xfffffffe, RZ, 0xc0, !PT ;  /* 0xfffffffe160bd812 */ /* 0x002fe400078ec0ff */
[----:B------:R-:W-:-:S02]  /*9b70*/  @!P0 LEA.HI R0, R0, R0, RZ, 0x1 ;  /* 0x0000000000008211 */ /* 0x000fc400078f08ff */
[----:B0-----:R-:W-:Y:S01]  /*9b80*/  @!P6 LOP3.LUT R13, R24, 0xfffffffe, RZ, 0xc0, !PT ;  /* 0xfffffffe180de812 */ /* 0x001fe200078ec0ff */
[--C-:B------:R-:W-:Y:S01]  /*9b90*/  @!P5 IMAD.WIDE R10, R11, 0x4, R4.reuse ;  /* 0x000000040b0ad825 */ /* 0x100fe200078e0204 */
[----:B--2---:R-:W-:Y:S02]  /*9ba0*/  @!P0 LOP3.LUT R15, R0, 0xfffffffe, RZ, 0xc0, !PT ;  /* 0xfffffffe000f8812 */ /* 0x004fe400078ec0ff */
[----:B------:R-:W-:Y:S01]  /*9bb0*/  @!P1 LEA.HI R3, R3, R3, RZ, 0x1 ;  /* 0x0000000303039211 */ /* 0x000fe200078f08ff */
[--C-:B------:R-:W-:Y:S01]  /*9bc0*/  @!P6 IMAD.WIDE R12, R13, 0x4, R4.reuse ;  /* 0x000000040d0ce825 */ /* 0x100fe200078e0204 */
[----:B------:R-:W-:Y:S01]  /*9bd0*/  @!P2 LEA.HI R18, R18, R18, RZ, 0x1 ;  /* 0x000000121212a211 */ /* 0x000fe200078f08ff */
[----:B------:R0:W-:Y:S01]  /*9be0*/  @!P5 ST.E.64 desc[UR36][R10.64], R64 ;  /* 0x000000400a00d985 */ /* 0x0001e2000c101b24 */
[----:B------:R-:W-:Y:S01]  /*9bf0*/  @!P1 LOP3.LUT R3, R3, 0xfffffffe, RZ, 0xc0, !PT ;  /* 0xfffffffe03039812 */ /* 0x000fe200078ec0ff */
[----:B------:R-:W-:Y:S01]  /*9c00*/  @!P0 IMAD.WIDE R14, R15, 0x4, R4 ;  /* 0x000000040f0e8825 */ /* 0x000fe200078e0204 */
[----:B------:R-:W-:Y:S01]  /*9c10*/  @!P3 LEA.HI R23, R23, R23, RZ, 0x1 ;  /* 0x000000171717b211 */ /* 0x000fe200078f08ff */
[----:B------:R1:W-:Y:S01]  /*9c20*/  @!P6 ST.E.64 desc[UR36][R12.64], R68 ;  /* 0x000000440c00e985 */ /* 0x0003e2000c101b24 */
[----:B------:R-:W-:Y:S01]  /*9c30*/  @!P4 LEA.HI R25, R25, R25, RZ, 0x1 ;  /* 0x000000191919c211 */ /* 0x000fe200078f08ff */
[----:B------:R-:W-:Y:S01]  /*9c40*/  VIADD R0, R2, 0x88 ;  /* 0x0000008802007836 */ /* 0x000fe20000000000 */
[----:B---3--:R-:W-:Y:S01]  /*9c50*/  @!P2 LOP3.LUT R17, R18, 0xfffffffe, RZ, 0xc0, !PT ;  /* 0xfffffffe1211a812 */ /* 0x008fe200078ec0ff */
[----:B------:R2:W-:Y:S01]  /*9c60*/  @!P0 ST.E.64 desc[UR36][R14.64], R72 ;  /* 0x000000480e008985 */ /* 0x0005e2000c101b24 */
[----:B------:R-:W-:Y:S01]  /*9c70*/  @!P3 LOP3.LUT R23, R23, 0xfffffffe, RZ, 0xc0, !PT ;  /* 0xfffffffe1717b812 */ /* 0x000fe200078ec0ff */
[----:B------:R-:W-:Y:S01]  /*9c80*/  VIADD R18, R2, 0x98 ;  /* 0x0000009802127836 */ /* 0x000fe20000000000 */
[----:B----4-:R-:W-:-:S02]  /*9c90*/  @!P4 LOP3.LUT R21, R25, 0xfffffffe, RZ, 0xc0, !PT ;  /* 0xfffffffe1915c812 */ /* 0x010fc400078ec0ff */
[----:B------:R-:W-:Y:S01]  /*9ca0*/  IADD3 R22, R2, 0xa0, RZ ;  /* 0x000000a002167810 */ /* 0x000fe20007ffe0ff */
[----:B0-----:R-:W-:Y:S01]  /*9cb0*/  @!P1 IMAD.WIDE R10, R3, 0x4, R4 ;  /* 0x00000004030a9825 */ /* 0x001fe200078e0204 */
[----:B------:R-:W-:-:S03]  /*9cc0*/  ISETP.GE.AND P0, PT, R0, UR4, PT ;  /* 0x0000000400007c0c */ /* 0x000fc6000bf06270 */
        /* <DEDUP_REMOVED lines=9> */
[----:B------:R-:W-:-:S02]  /*9d60*/  ISETP.GE.AND P3, PT, R22, UR4, PT ;  /* 0x0000000416007c0c */ /* 0x000fc4000bf66270 */
[C---:B--2---:R-:W-:Y:S01]  /*9d70*/  VIADD R14, R2.reuse, 0xa8 ;  /* 0x000000a8020e7836 */ /* 0x044fe20000000000 */
[----:B------:R2:W-:Y:S01]  /*9d80*/  @!P4 ST.E.64 desc[UR36][R20.64], R88 ;  /* 0x000000581400c985 */ /* 0x0005e2000c101b24 */
[----:B0-----:R-:W-:Y:S01]  /*9d90*/  VIADD R11, R2, 0xb8 ;  /* 0x000000b8020b7836 */ /* 0x001fe20000000000 */
[----:B------:R-:W-:Y:S01]  /*9da0*/  @!P0 LEA.HI R0, R0, R0, RZ, 0x1 ;  /* 0x0000000000008211 */ /* 0x000fe200078f08ff */
[----:B------:R-:W-:Y:S01]  /*9db0*/  VIADD R15, R2, 0xb0 ;  /* 0x000000b0020f7836 */ /* 0x000fe20000000000 */
[----:B------:R-:W-:Y:S02]  /*9dc0*/  ISETP.GE.AND P4, PT, R14, UR4, PT ;  /* 0x000000040e007c0c */ /* 0x000fe4000bf86270 */
[----:B------:R-:W-:Y:S02]  /*9dd0*/  ISETP.GE.AND P6, PT, R11, UR4, PT ;  /* 0x000000040b007c0c */ /* 0x000fe4000bfc6270 */
[----:B------:R-:W-:Y:S02]  /*9de0*/  ISETP.GE.AND P5, PT, R15, UR4, PT ;  /* 0x000000040f007c0c */ /* 0x000fe4000bfa6270 */
[----:B------:R-:W-:-:S02]  /*9df0*/  @!P1 LEA.HI R3, R3, R3, RZ, 0x1 ;  /* 0x0000000303039211 */ /* 0x000fc400078f08ff */
[----:B------:R-:W-:Y:S02]  /*9e00*/  @!P2 LEA.HI R18, R18, R18, RZ, 0x1 ;  /* 0x000000121212a211 */ /* 0x000fe400078f08ff */
[----:B------:R-:W-:Y:S02]  /*9e10*/  @!P3 LEA.HI R22, R22, R22, RZ, 0x1 ;  /* 0x000000161616b211 */ /* 0x000fe400078f08ff */
[----:B------:R-:W-:Y:S02]  /*9e20*/  @!P1 LOP3.LUT R3, R3, 0xfffffffe, RZ, 0xc0, !PT ;  /* 0xfffffffe03039812 */ /* 0x000fe400078ec0ff */
[----:B------:R-:W-:Y:S02]  /*9e30*/  @!P4 LEA.HI R14, R14, R14, RZ, 0x1 ;  /* 0x0000000e0e0ec211 */ /* 0x000fe400078f08ff */
[----:B-1----:R-:W-:Y:S02]  /*9e40*/  @!P6 LEA.HI R12, R11, R11, RZ, 0x1 ;  /* 0x0000000b0b0ce211 */ /* 0x002fe400078f08ff */
[----:B------:R-:W-:-:S02]  /*9e50*/  @!P5 LEA.HI R10, R15, R15, RZ, 0x1 ;  /* 0x0000000f0f0ad211 */ /* 0x000fc400078f08ff */
[----:B------:R-:W-:Y:S02]  /*9e60*/  @!P0 LOP3.LUT R11, R0, 0xfffffffe, RZ, 0xc0, !PT ;  /* 0xfffffffe000b8812 */ /* 0x000fe400078ec0ff */
[----:B------:R-:W-:Y:S02]  /*9e70*/  @!P2 LOP3.LUT R15, R18, 0xfffffffe, RZ, 0xc0, !PT ;  /* 0xfffffffe120fa812 */ /* 0x000fe400078ec0ff */
[----:B---3--:R-:W-:Y:S02]  /*9e80*/  @!P3 LOP3.LUT R17, R22, 0xfffffffe, RZ, 0xc0, !PT ;  /* 0xfffffffe1611b812 */ /* 0x008fe400078ec0ff */
[----:B--2---:R-:W-:Y:S01]  /*9e90*/  @!P4 LOP3.LUT R21, R14, 0xfffffffe, RZ, 0xc0, !PT ;  /* 0xfffffffe0e15c812 */ /* 0x004fe200078ec0ff */
        /* <DEDUP_REMOVED lines=16> */
.L_x_5487:
[----:B------:R-:W-:Y:S05]  /*9fa0*/  BSYNC B0 ;  /* 0x0000000000007941 */ /* 0x000fea0003800000 */
.L_x_5486:
[----:B------:R-:W-:Y:S01]  /*9fb0*/  ISETP.GE.AND P0, PT, R8, R7, PT ;  /* 0x000000070800720c */ /* 0x000fe20003f06270 */
[----:B01----:R2:W0:Y:S04]  /*9fc0*/  SHFL.IDX PT, R5, R9, 0x1, 0x1c1f ;  /* 0x003c1f0009057f89 */ /* 0x00342800000e0000 */
[----:B----4-:R2:W4:Y:S08]  /*9fd0*/  SHFL.IDX PT, R4, R6, 0x1, 0x1c1f ;  /* 0x003c1f0006047f89 */ /* 0x01053000000e0000 */
[----:B--2---:R-:W-:Y:S05]  /*9fe0*/  @P0 BRA `(.L_x_5446) ;  /* 0x0000004800540947 */ /* 0x004fea0003800000 */
[C---:B---3--:R-:W-:Y:S01]  /*9ff0*/  IADD3 R0, R2.reuse, 0x8, RZ ;  /* 0x0000000802007810 */ /* 0x048fe20007ffe0ff */
        /* <DEDUP_REMOVED lines=15> */
[----:B0---4-:R-:W-:Y:S01]  /*a0f0*/  @!P2 IMAD.WIDE R6, R2, 0x4, R4 ;  /* 0x000000040206a825 */ /* 0x011fe200078e0204 */
[----:B------:R-:W-:-:S02]  /*a100*/  ISETP.GE.AND P6, PT, R14, UR4, PT ;  /* 0x000000040e007c0c */ /* 0x000fc4000bfc6270 */
[----:B------:R-:W-:Y:S01]  /*a110*/  @!P3 LEA.HI R0, R0, R0, RZ, 0x1 ;  /* 0x000000000000b211 */ /* 0x000fe200078f08ff */
[----:B------:R-:W-:Y:S01]  /*a120*/  VIADD R21, R2, 0x78 ;  /* 0x0000007802157836 */ /* 0x000fe20000000000 */
[----:B------:R0:W-:Y:S01]  /*a130*/  @!P2 ST.E.64 desc[UR36][R6.64], R26 ;  /* 0x0000001a0600a985 */ /* 0x0001e2000c101b24 */
[----:B------:R-:W-:Y:S02]  /*a140*/  @!P0 LEA.HI R3, R3, R3, RZ, 0x1 ;  /* 0x0000000303038211 */ /* 0x000fe400078f08ff */
[----:B------:R-:W-:Y:S01]  /*a150*/  @!P3 LOP3.LUT R9, R0, 0xfffffffe, RZ, 0xc0, !PT ;  /* 0xfffffffe0009b812 */ /* 0x000fe200078ec0ff */
[----:B------:R-:W-:Y:S01]  /*a160*/  VIADD R0, R2, 0x20 ;  /* 0x0000002002007836 */ /* 0x000fe20000000000 */
[----:B------:R-:W-:Y:S02]  /*a170*/  @!P1 LEA.HI R10, R10, R10, RZ, 0x1 ;  /* 0x0000000a0a0a9211 */ /* 0x000fe400078f08ff */
[----:B------:R-:W-:Y:S01]  /*a180*/  @!P0 LOP3.LUT R3, R3, 0xfffffffe, RZ, 0xc0, !PT ;  /* 0xfffffffe03038812 */ /* 0x000fe200078ec0ff */
[----:B------:R-:W-:Y:S01]  /*a190*/  @!P3 IMAD.WIDE R8, R9, 0x4, R4 ;  /* 0x000000040908b825 */ /* 0x000fe200078e0204 */
[----:B------:R-:W-:-:S02]  /*a1a0*/  ISETP.GE.AND P2, PT, R0, UR4, PT ;  /* 0x0000000400007c0c */ /* 0x000fc4000bf46270 */
[----:B------:R-:W-:Y:S02]  /*a1b0*/  @!P4 LEA.HI R12, R12, R12, RZ, 0x1 ;  /* 0x0000000c0c0cc211 */ /* 0x000fe400078f08ff */
[----:B------:R1:W-:Y:S01]  /*a1c0*/  @!P3 ST.E.64 desc[UR36][R8.64], R30 ;  /* 0x0000001e0800b985 */ /* 0x0003e2000c101b24 */
[----:B------:R-:W-:Y:S01]  /*a1d0*/  ISETP.GE.AND P3, PT, R11, UR4, PT ;  /* 0x000000040b007c0c */ /* 0x000fe2000bf66270 */
[----:B0-----:R-:W-:Y:S01]  /*a1e0*/  @!P0 IMAD.WIDE R6, R3, 0x4, R4 ;  /* 0x0000000403068825 */ /* 0x001fe200078e0204 */
[----:B------:R-:W-:Y:S02]  /*a1f0*/  @!P6 LEA.HI R14, R14, R14, RZ, 0x1 ;  /* 0x0000000e0e0ee211 */ /* 0x000fe400078f08ff */
[----:B------:R-:W-:Y:S02]  /*a200*/  IADD3 R16, R2, 0x48, RZ ;  /* 0x0000004802107810 */ /* 0x000fe40007ffe0ff */
[----:B------:R0:W-:Y:S01]  /*a210*/  @!P0 ST.E.64 desc[UR36][R6.64], R34 ;  /* 0x0000002206008985 */ /* 0x0001e2000c101b24 */
[----:B------:R-:W-:-:S02]  /*a220*/  @!P6 LOP3.LUT R17, R14, 0xfffffffe, RZ, 0xc0, !PT ;  /* 0xfffffffe0e11e812 */ /* 0x000fc400078ec0ff */
[----:B------:R-:W-:Y:S02]  /*a230*/  @!P2 LEA.HI R0, R0, R0, RZ, 0x1 ;  /* 0x000000000000a211 */ /* 0x000fe400078f08ff */
[----:B------:R-:W-:Y:S02]  /*a240*/  ISETP.GE.AND P0, PT, R18, UR4, PT ;  /* 0x0000000412007c0c */ /* 0x000fe4000bf06270 */
[----:B-1----:R-:W-:Y:S02]  /*a250*/  @!P1 LOP3.LUT R9, R10, 0xfffffffe, RZ, 0xc0, !PT ;  /* 0xfffffffe0a099812 */ /* 0x002fe400078ec0ff */
[----:B------:R-:W-:Y:S02]  /*a260*/  @!P3 LEA.HI R11, R11, R11, RZ, 0x1 ;  /* 0x0000000b0b0bb211 */ /* 0x000fe400078f08ff */
[----:B------:R-:W-:Y:S01]  /*a270*/  @!P5 LEA.HI R10, R13, R13, RZ, 0x1 ;  /* 0x0000000d0d0ad211 */ /* 0x000fe200078f08ff */
[----:B------:R-:W-:Y:S01]  /*a280*/  @!P1 IMAD.WIDE R8, R9, 0x4, R4 ;  /* 0x0000000409089825 */ /* 0x000fe200078e0204 */
[----:B------:R-:W-:-:S02]  /*a290*/  @!P2 LOP3.LUT R3, R0, 0xfffffffe, RZ, 0xc0, !PT ;  /* 0xfffffffe0003a812 */ /* 0x000fc400078ec0ff */
[----:B------:R-:W-:Y:S01]  /*a2a0*/  @!P3 LOP3.LUT R11, R11, 0xfffffffe, RZ, 0xc0, !PT ;  /* 0xfffffffe0b0bb812 */ /* 0x000fe200078ec0ff */
[----:B------:R-:W-:Y:S01]  /*a2b0*/  VIADD R0, R2, 0x58 ;  /* 0x0000005802007836 */ /* 0x000fe20000000000 */
[----:B------:R-:W-:Y:S01]  /*a2c0*/  @!P4 LOP3.LUT R13, R12, 0xfffffffe, RZ, 0xc0, !PT ;  /* 0xfffffffe0c0dc812 */ /* 0x000fe200078ec0ff */
[----:B------:R1:W-:Y:S01]  /*a2d0*/  @!P1 ST.E.64 desc[UR36][R8.64], R38 ;  /* 0x0000002608009985 */ /* 0x0003e2000c101b24 */
[----:B------:R-:W-:Y:S01]  /*a2e0*/  @!P5 LOP3.LUT R15, R10, 0xfffffffe, RZ, 0xc0, !PT ;  /* 0xfffffffe0a0fd812 */ /* 0x000fe200078ec0ff */
[--C-:B0-----:R-:W-:Y:S01]  /*a2f0*/  @!P2 IMAD.WIDE R6, R3, 0x4, R4.reuse ;  /* 0x000000040306a825 */ /* 0x101fe200078e0204 */
[----:B------:R-:W-:Y:S02]  /*a300*/  ISETP.GE.AND P1, PT, R16, UR4, PT ;  /* 0x0000000410007c0c */ /* 0x000fe4000bf26270 */
[----:B------:R-:W-:Y:S01]  /*a310*/  @!P0 LEA.HI R18, R18, R18, RZ, 0x1 ;  /* 0x0000001212128211 */ /* 0x000fe200078f08ff */
[----:B------:R-:W-:Y:S01]  /*a320*/  VIADD R3, R2, 0x60 ;  /* 0x0000006002037836 */ /* 0x000fe20000000000 */
[----:B------:R0:W-:Y:S01]  /*a330*/  @!P2 ST.E.64 desc[UR36][R6.64], R42 ;  /* 0x0000002a0600a985 */ /* 0x0001e2000c101b24 */
[----:B------:R-:W-:Y:S01]  /*a340*/  ISETP.GE.AND P2, PT, R0, UR4, PT ;  /* 0x0000000400007c0c */ /* 0x000fe2000bf46270 */
[----:B-1----:R-:W-:-:S07]  /*a350*/  @!P3 IMAD.WIDE R8, R11, 0x4, R4 ;  /* 0x000000040b08b825 */ /* 0x002fce00078e0204 */
[----:B------:R-:W-:Y:S01]  /*a360*/  @!P1 LEA.HI R16, R16, R16, RZ, 0x1 ;  /* 0x0000001010109211 */ /* 0x000fe200078f08ff */
[--C-:B------:R-:W-:Y:S01]  /*a370*/  @!P4 IMAD.WIDE R10, R13, 0x4, R4.reuse ;  /* 0x000000040d0ac825 */ /* 0x100fe200078e0204 */
[----:B------:R1:W-:Y:S01]  /*a380*/  @!P3 ST.E.64 desc[UR36][R8.64], R46 ;  /* 0x0000002e0800b985 */ /* 0x0003e2000c101b24 */
[----:B------:R-:W-:Y:S02]  /*a390*/  ISETP.GE.AND P3, PT, R21, UR4, PT ;  /* 0x0000000415007c0c */ /* 0x000fe4000bf66270 */
[--C-:B------:R-:W-:Y:S01]  /*a3a0*/  @!P5 IMAD.WIDE R12, R15, 0x4, R4.reuse ;  /* 0x000000040f0cd825 */ /* 0x100fe200078e0204 */
[----:B------:R-:W-:Y:S01]  /*a3b0*/  @!P4 ST.E.64 desc[UR36][R10.64], R50 ;  /* 0x000000320a00c985 */ /* 0x000fe2000c101b24 */
[----:B------:R-:W-:Y:S02]  /*a3c0*/  ISETP.GE.AND P4, PT, R20, UR4, PT ;  /* 0x0000000414007c0c */ /* 0x000fe4000bf86270 */
[--C-:B------:R-:W-:Y:S01]  /*a3d0*/  @!P6 IMAD.WIDE R14, R17, 0x4, R4.reuse ;  /* 0x00000004110ee825 */ /* 0x100fe200078e0204 */
[----:B------:R-:W-:Y:S01]  /*a3e0*/  IADD3 R17, R2, 0x68, RZ ;  /* 0x0000006802117810 */ /* 0x000fe20007ffe0ff */
[----:B------:R2:W-:Y:S01]  /*a3f0*/  @!P5 ST.E.64 desc[UR36][R12.64], R54 ;  /* 0x000000360c00d985 */ /* 0x0005e2000c101b24 */
[----:B0-----:R-:W-:Y:S01]  /*a400*/  @!P1 LOP3.LUT R7, R16, 0xfffffffe, RZ, 0xc0, !PT ;  /* 0xfffffffe10079812 */ /* 0x001fe200078ec0ff */
[----:B------:R-:W-:Y:S01]  /*a410*/  VIADD R16, R2, 0x80 ;  /* 0x0000008002107836 */ /* 0x000fe20000000000 */
[----:B------:R-:W-:Y:S01]  /*a420*/  ISETP.GE.AND P5, PT, R17, UR4, PT ;  /* 0x0000000411007c0c */ /* 0x000fe2000bfa6270 */
[----:B------:R0:W-:Y:S01]  /*a430*/  @!P6 ST.E.64 desc[UR36][R14.64], R58 ;  /* 0x0000003a0e00e985 */ /* 0x0001e2000c101b24 */
[----:B------:R-:W-:Y:S01]  /*a440*/  ISETP.GE.AND P6, PT, R3, UR4, PT ;  /* 0x0000000403007c0c */ /* 0x000fe2000bfc6270 */
[----:B------:R-:W-:Y:S01]  /*a450*/  @!P1 IMAD.WIDE R6, R7, 0x4, R4 ;  /* 0x0000000407069825 */ /* 0x000fe200078e0204 */
[----:B-1----:R-:W-:-:S02]  /*a460*/  @!P0 LOP3.LUT R9, R18, 0xfffffffe, RZ, 0xc0, !PT ;  /* 0xfffffffe12098812 */ /* 0x002fc400078ec0ff */
[----:B------:R-:W-:Y:S02]  /*a470*/  @!P2 LEA.HI R0, R0, R0, RZ, 0x1 ;  /* 0x000000000000a211 */ /* 0x000fe400078f08ff */
[----:B------:R-:W-:Y:S01]  /*a480*/  @!P4 LEA.HI R20, R20, R20, RZ, 0x1 ;  /* 0x000000141414c211 */ /* 0x000fe200078f08ff */
[--C-:B------:R-:W-:Y:S01]  /*a490*/  @!P0 IMAD.WIDE R8, R9, 0x4, R4.reuse ;  /* 0x0000000409088825 */ /* 0x100fe200078e0204 */
[----:B------:R-:W-:Y:S01]  /*a4a0*/  @!P3 LEA.HI R21, R21, R21, RZ, 0x1 ;  /* 0x000000151515b211 */ /* 0x000fe200078f08ff */
[----:B------:R1:W-:Y:S01]  /*a4b0*/  @!P1 ST.E.64 desc[UR36][R6.64], R62 ;  /* 0x0000003e06009985 */ /* 0x0003e2000c101b24 */
[----:B--2---:R-:W-:Y:S02]  /*a4c0*/  @!P4 LOP3.LUT R13, R20, 0xfffffffe, RZ, 0xc0, !PT ;  /* 0xfffffffe140dc812 */ /* 0x004fe400078ec0ff */
[----:B------:R-:W-:Y:S01]  /*a4d0*/  @!P5 LEA.HI R17, R17, R17, RZ, 0x1 ;  /* 0x000000111111d211 */ /* 0x000fe200078f08ff */
[----:B------:R2:W-:Y:S01]  /*a4e0*/  @!P0 ST.E.64 desc[UR36][R8.64], R66 ;  /* 0x0000004208008985 */ /* 0x0005e2000c101b24 */
[----:B------:R-:W-:Y:S01]  /*a4f0*/  @!P6 LEA.HI R10, R3, R3, RZ, 0x1 ;  /* 0x00000003030ae211 */ /* 0x000fe200078f08ff */
[----:B------:R-:W-:Y:S01]  /*a500*/  @!P4 IMAD.WIDE R12, R13, 0x4, R4 ;  /* 0x000000040d0cc825 */ /* 0x000fe200078e0204 */
[----:B------:R-:W-:-:S02]  /*a510*/  @!P2 LOP3.LUT R3, R0, 0xfffffffe, RZ, 0xc0, !PT ;  /* 0xfffffffe0003a812 */ /* 0x000fc400078ec0ff */
[----:B------:R-:W-:Y:S01]  /*a520*/  @!P6 LOP3.LUT R11, R10, 0xfffffffe, RZ, 0xc0, !PT ;  /* 0xfffffffe0a0be812 */ /* 0x000fe200078ec0ff */
[C---:B------:R-:W-:Y:S01]  /*a530*/  VIADD R0, R2.reuse, 0x90 ;  /* 0x0000009002007836 */ /* 0x040fe20000000000 */
[----:B------:R-:W-:Y:S02]  /*a540*/  @!P5 LOP3.LUT R17, R17, 0xfffffffe, RZ, 0xc0, !PT ;  /* 0xfffffffe1111d812 */ /* 0x000fe400078ec0ff */
[----:B0-----:R-:W-:Y:S01]  /*a550*/  @!P3 LOP3.LUT R15, R21, 0xfffffffe, RZ, 0xc0, !PT ;  /* 0xfffffffe150fb812 */ /* 0x001fe200078ec0ff */
[--C-:B-1----:R-:W-:Y:S01]  /*a560*/  @!P2 IMAD.WIDE R6, R3, 0x4, R4.reuse ;  /* 0x000000040306a825 */ /* 0x102fe200078e0204 */
[----:B------:R-:W-:Y:S02]  /*a570*/  IADD3 R18, R2, 0x88, RZ ;  /* 0x0000008802127810 */ /* 0x000fe40007ffe0ff */
[----:B------:R-:W-:Y:S01]  /*a580*/  ISETP.GE.AND P0, PT, R16, UR4, PT ;  /* 0x0000000410007c0c */ /* 0x000fe2000bf06270 */
[--C-:B--2---:R-:W-:Y:S01]  /*a590*/  @!P6 IMAD.WIDE R8, R11, 0x4, R4.reuse ;  /* 0x000000040b08e825 */ /* 0x104fe200078e0204 */
[----:B------:R-:W-:Y:S01]  /*a5a0*/  ISETP.GE.AND P1, PT, R18, UR4, PT ;  /* 0x0000000412007c0c */ /* 0x000fe2000bf26270 */
[----:B------:R0:W-:Y:S01]  /*a5b0*/  @!P2 ST.E.64 desc[UR36][R6.64], R70 ;  /* 0x000000460600a985 */ /* 0x0001e2000c101b24 */
[----:B------:R-:W-:Y:S01]  /*a5c0*/  IADD3 R20, R2, 0xa8, RZ ;  /* 0x000000a802147810 */ /* 0x000fe20007ffe0ff */
[--C-:B------:R-:W-:Y:S01]  /*a5d0*/  @!P5 IMAD.WIDE R10, R17, 0x4, R4.reuse ;  /* 0x00000004110ad825 */ /* 0x100fe200078e0204 */
[----:B------:R-:W-:Y:S01]  /*a5e0*/  ISETP.GE.AND P2, PT, R0, UR4, PT ;  /* 0x0000000400007c0c */ /* 0x000fe2000bf46270 */
[----:B------:R1:W-:Y:S02]  /*a5f0*/  @!P6 ST.E.64 desc[UR36][R8.64], R74 ;  /* 0x0000004a0800e985 */ /* 0x0003e4000c101b24 */
[----:B------:R-:W-:-:S02]  /*a600*/  @!P3 IMAD.WIDE R14, R15, 0x4, R4 ;  /* 0x000000040f0eb825 */ /* 0x000fc400078e0204 */
[----:B------:R2:W-:Y:S01]  /*a610*/  @!P5 ST.E.64 desc[UR36][R10.64], R78 ;  /* 0x0000004e0a00d985 */ /* 0x0005e2000c101b24 */
[----:B------:R-:W-:Y:S01]  /*a620*/  ISETP.GE.AND P5, PT, R20, UR4, PT ;  /* 0x0000000414007c0c */ /* 0x000fe2000bfa6270 */
[----:B------:R-:W-:Y:S01]  /*a630*/  VIADD R3, R2, 0x98 ;  /* 0x0000009802037836 */ /* 0x000fe20000000000 */
[----:B------:R-:W-:Y:S01]  /*a640*/  @!P0 LEA.HI R16, R16, R16, RZ, 0x1 ;  /* 0x0000001010108211 */ /* 0x000fe200078f08ff */
[C---:B------:R-:W-:Y:S01]  /*a650*/  VIADD R17, R2.reuse, 0xa0 ;  /* 0x000000a002117836 */ /* 0x040fe20000000000 */
[----:B------:R3:W-:Y:S01]  /*a660*/  @!P4 ST.E.64 desc[UR36][R12.64], R82 ;  /* 0x000000520c00c985 */ /* 0x0007e2000c101b24 */
[----:B------:R-:W-:Y:S01]  /*a670*/  VIADD R21, R2, 0xb0 ;  /* 0x000000b002157836 */ /* 0x000fe20000000000 */
[----:B------:R-:W-:Y:S01]  /*a680*/  @!P1 LEA.HI R18, R18, R18, RZ, 0x1 ;  /* 0x0000001212129211 */ /* 0x000fe200078f08ff */
[----:B------:R-:W-:Y:S01]  /*a690*/  VIADD R2, R2, 0xb8 ;  /* 0x000000b802027836 */ /* 0x000fe20000000000 */
[----:B------:R4:W-:Y:S01]  /*a6a0*/  @!P3 ST.E.64 desc[UR36][R14.64], R86 ;  /* 0x000000560e00b985 */ /* 0x0009e2000c101b24 */
[----:B------:R-:W-:-:S02]  /*a6b0*/  ISETP.GE.AND P3, PT, R3, UR4, PT ;  /* 0x0000000403007c0c */ /* 0x000fc4000bf66270 */
[----:B------:R-:W-:Y:S02]  /*a6c0*/  ISETP.GE.AND P4, PT, R17, UR4, PT ;  /* 0x0000000411007c0c */ /* 0x000fe4000bf86270 */
[----:B------:R-:W-:Y:S02]  /*a6d0*/  ISETP.GE.AND P6, PT, R21, UR4, PT ;  /* 0x0000000415007c0c */ /* 0x000fe4000bfc6270 */
[----:B0-----:R-:W-:Y:S02]  /*a6e0*/  @!P0 LOP3.LUT R7, R16, 0xfffffffe, RZ, 0xc0, !PT ;  /* 0xfffffffe10078812 */ /* 0x001fe400078ec0ff */
[----:B-1----:R-:W-:Y:S02]  /*a6f0*/  @!P1 LOP3.LUT R9, R18, 0xfffffffe, RZ, 0xc0, !PT ;  /* 0xfffffffe12099812 */ /* 0x002fe400078ec0ff */
[----:B------:R-:W-:Y:S01]  /*a700*/  @!P2 LEA.HI R0, R0, R0, RZ, 0x1 ;  /* 0x000000000000a211 */ /* 0x000fe200078f08ff */
[----:B------:R-:W-:Y:S01]  /*a710*/  @!P0 IMAD.WIDE R6, R7, 0x4, R4 ;  /* 0x0000000407068825 */ /* 0x000fe200078e0204 */
[----:B------:R-:W-:-:S02]  /*a720*/  @!P5 LEA.HI R20, R20, R20, RZ, 0x1 ;  /* 0x000000141414d211 */ /* 0x000fc400078f08ff */
[----:B--2---:R-:W-:Y:S01]  /*a730*/  @!P3 LEA.HI R10, R3, R3, RZ, 0x1 ;  /* 0x00000003030ab211 */ /* 0x004fe200078f08ff */
[----:B------:R-:W-:Y:S01]  /*a740*/  @!P1 IMAD.WIDE R8, R9, 0x4, R4 ;  /* 0x0000000409089825 */ /* 0x000fe200078e0204 */
[----:B------:R-:W-:Y:S01]  /*a750*/  @!P4 LEA.HI R17, R17, R17, RZ, 0x1 ;  /* 0x000000111111c211 */ /* 0x000fe200078f08ff */
[----:B------:R0:W-:Y:S01]  /*a760*/  @!P0 ST.E.64 desc[UR36][R6.64], R90 ;  /* 0x0000005a06008985 */ /* 0x0001e2000c101b24 */
[----:B------:R-:W-:Y:S02]  /*a770*/  @!P6 LEA.HI R21, R21, R21, RZ, 0x1 ;  /* 0x000000151515e211 */ /* 0x000fe400078f08ff */
[----:B------:R-:W-:Y:S01]  /*a780*/  @!P2 LOP3.LUT R3, R0, 0xfffffffe, RZ, 0xc0, !PT ;  /* 0xfffffffe0003a812 */ /* 0x000fe200078ec0ff */
[----:B------:R1:W-:Y:S01]  /*a790*/  @!P1 ST.E.64 desc[UR36][R8.64], R94 ;  /* 0x0000005e08009985 */ /* 0x0003e2000c101b24 */
[----:B------:R-:W-:Y:S02]  /*a7a0*/  @!P3 LOP3.LUT R11, R10, 0xfffffffe, RZ, 0xc0, !PT ;  /* 0xfffffffe0a0bb812 */ /* 0x000fe400078ec0ff */
[----:B------:R-:W-:-:S02]  /*a7b0*/  @!P4 LOP3.LUT R17, R17, 0xfffffffe, RZ, 0xc0, !PT ;  /* 0xfffffffe1111c812 */ /* 0x000fc400078ec0ff */
        /* <DEDUP_REMOVED lines=19> */
.L_x_5485:
[----:B------:R-:W0:Y:S02]  /*a8f0*/  S2R R0, SR_TID.X ;  /* 0x0000000000007919 */ /* 0x000e240000002100 */
[----:B0-----:R-:W-:-:S05]  /*a900*/  VIADD R2, R0, 0xffffff80 ;  /* 0xffffff8000027836 */ /* 0x001fca0000000000 */
[----:B------:R-:W-:-:S13]  /*a910*/  ISETP.GT.AND P0, PT, R2, 0x7f, PT ;  /* 0x0000007f0200780c */ /* 0x000fda0003f04270 */
[----:B------:R-:W-:Y:S05]  /*a920*/  @P0 BRA `(.L_x_5446) ;  /* 0x0000004000040947 */ /* 0x000fea0003800000 */
[----:B------:R-:W0:Y:S01]  /*a930*/  S2R R3, SR_CTAID.X ;  /* 0x0000000000037919 */ /* 0x000e220000002500 */
[----:B------:R-:W1:Y:S01]  /*a940*/  LDC R6, c[0x0][0xbe8] ;  /* 0x0002fa00ff067b82 */ /* 0x000e620000000800 */
[----:B------:R-:W-:Y:S01]  /*a950*/  ULDC UR4, c[0x0][0xa88] ;  /* 0x0002a20000047ab9 */ /* 0x000fe20000000800 */
[----:B0-----:R-:W-:Y:S01]  /*a960*/  LEA R0, R3, R0, 0x7 ;  /* 0x0000000003007211 */ /* 0x001fe200078e38ff */
[----:B-1----:R-:W-:-:S04]  /*a970*/  IMAD R3, R6, UR4, RZ ;  /* 0x0000000406037c24 */ /* 0x002fc8000f8e02ff */
[----:B------:R-:W-:-:S05]  /*a980*/  VIADD R0, R0, 0xffffff80 ;  /* 0xffffff8000007836 */ /* 0x000fca0000000000 */
[----:B------:R-:W-:-:S13]  /*a990*/  ISETP.GE.AND P0, PT, R0, R3, PT ;  /* 0x000000030000720c */ /* 0x000fda0003f06270 */
[----:B------:R-:W-:Y:S05]  /*a9a0*/  @P0 BRA `(.L_x_5446) ;  /* 0x0000003c00e40947 */ /* 0x000fea0003800000 */
[----:B------:R-:W-:Y:S01]  /*a9b0*/  ISETP.NE.AND P0, PT, R6, 0x1, PT ;  /* 0x000000010600780c */ /* 0x000fe20003f05270 */
[----:B------:R-:W0:Y:S01]  /*a9c0*/  S2UR UR7, SR_CTAID.Z ;  /* 0x00000000000779c3 */ /* 0x000e220000002700 */
[----:B------:R-:W-:Y:S01]  /*a9d0*/  R2UR UR11, R19 ;  /* 0x00000000130b72ca */ /* 0x000fe200000e0000 */
[----:B------:R-:W-:Y:S01]  /*a9e0*/  ULDC.64 UR8, c[0x0][0xbd0] ;  /* 0x0002f40000087ab9 */ /* 0x000fe20000000a00 */
[----:B------:R-:W-:-:S05]  /*a9f0*/  IMAD.MOV.U32 R5, RZ, RZ, R0 ;  /* 0x000000ffff057224 */ /* 0x000fca00078e0000 */
        /* <DEDUP_REMOVED lines=44> */
.L_x_5444:
        /* <DEDUP_REMOVED lines=18> */
.L_x_5488:
[----:B------:R-:W-:Y:S01]  /*ade0*/  ULDC UR44, c[0x0][0xc50] ;  /* 0x00031400002c7ab9 */ /* 0x000fe20000000800 */
[----:B------:R-:W-:Y:S01]  /*adf0*/  UMOV UR41, UR6 ;  /* 0x0000000600297c82 */ /* 0x000fe20008000000 */
[----:B------:R-:W-:-:S11]  /*ae00*/  UISETP.NE.AND UP0, UPT, UR44, 0x1, UPT ;  /* 0x000000012c00788c */ /* 0x000fd6000bf05270 */
[----:B------:R-:W-:Y:S01]  /*ae10*/  @UP0 ULDC UR4, c[0x0][0xc54] ;  /* 0x0003150000040ab9 */ /* 0x000fe20000000800 */
[----:B------:R-:W-:Y:S01]  /*ae20*/  @UP0 ULDC UR7, c[0x0][0xc58] ;  /* 0x0003160000070ab9 */ /* 0x000fe20000000800 */
[----:B------:R-:W-:-:S04]  /*ae30*/  UIMAD.WIDE.U32 UR4, UR6, UR4, URZ ;  /* 0x00000004060472a5 */ /* 0x000fc8000f8e003f */
[----:B------:R-:W-:-:S12]  /*ae40*/  @UP0 USHF.R.U32.HI UR41, URZ, UR7, UR5 ;  /* 0x000000073f290299 */ /* 0x000fd80008011605 */
.L_x_5489:
[----:B------:R-:W-:Y:S01]  /*ae50*/  ISETP.GE.AND P0, PT, R26, RZ, PT ;  /* 0x000000ff1a00720c */ /* 0x000fe20003f06270 */
[----:B------:R-:W-:Y:S01]  /*ae60*/  UIADD3 UR4, -UR41, URZ, URZ ;  /* 0x0000003f29047290 */ /* 0x000fe2000fffe13f */
[----:B------:R-:W-:Y:S01]  /*ae70*/  IMAD.MOV.U32 R28, RZ, RZ, 0x1 ;  /* 0x00000001ff1c7424 */ /* 0x000fe200078e00ff */
[----:B------:R-:W-:Y:S01]  /*ae80*/  MOV R0, RZ ;  /* 0x000000ff00007202 */ /* 0x000fe20000000f00 */
[----:B------:R-:W-:Y:S01]  /*ae90*/  IMAD.MOV.U32 R6, RZ, RZ, 0x1 ;  /* 0x00000001ff067424 */ /* 0x000fe200078e00ff */
[----:B------:R-:W-:-:S08]  /*aea0*/  UIMAD UR44, UR44, UR4, UR6 ;  /* 0x000000042c2c72a4 */ /* 0x000fd0000f8e0206 */
[----:B------:R-:W-:Y:S05]  /*aeb0*/  @!P0 BRA `(.L_x_5490) ;  /* 0x0000003400d88947 */ /* 0x000fea0003800000 */
[----:B------:R-:W0:Y:S01]  /*aec0*/  LDC.64 R2, c[0x0][0xa28] ;  /* 0x00028a00ff027b82 */ /* 0x000e220000000a00 */
[----:B------:R-:W-:Y:S01]  /*aed0*/  ULDC UR4, c[0x0][0x448] ;  /* 0x0001120000047ab9 */ /* 0x000fe20000000800 */
[----:B------:R-:W-:Y:S01]  /*aee0*/  ULDC UR7, c[0x0][0x2f0] ;  /* 0x0000bc0000077ab9 */ /* 0x000fe20000000800 */
[----:B------:R-:W-:-:S05]  /*aef0*/  IMAD.MOV.U32 R22, RZ, RZ, RZ ;  /* 0x000000ffff167224 */ /* 0x000fca00078e00ff */
[----:B------:R-:W1:Y:S01]  /*af00*/  S2UR UR48, SR_CTAID.X ;  /* 0x00000000003079c3 */ /* 0x000e620000002500 */
[----:B------:R-:W-:Y:S01]  /*af10*/  UISETP.NE.AND UP1, UPT, UR4, 0x1, UPT ;  /* 0x000000010400788c */ /* 0x000fe2000bf25270 */
[----:B------:R-:W-:Y:S02]  /*af20*/  ULDC UR8, c[0x0][0x288] ;  /* 0x0000a20000087ab9 */ /* 0x000fe40000000800 */
[----:B------:R-:W-:Y:S02]  /*af30*/  ULDC.64 UR4, c[0x0][0x418] ;  /* 0x0001060000047ab9 */ /* 0x000fe40000000a00 */
[----:B------:R-:W-:-:S03]  /*af40*/  UISETP.NE.U32.AND UP0, UPT, UR4, URZ, UPT ;  /* 0x0000003f0400728c */ /* 0x000fc6000bf05070 */
[----:B------:R-:W-:Y:S01]  /*af50*/  ULDC UR4, c[0x0][0x424] ;  /* 0x0001090000047ab9 */ /* 0x000fe20000000800 */
[----:B------:R-:W-:-:S03]  /*af60*/  UISETP.NE.AND.EX UP0, UPT, UR5, URZ, UPT, UP0 ;  /* 0x0000003f0500728c */ /* 0x000fc6000bf05300 */
[----:B------:R-:W-:Y:S01]  /*af70*/  @UP1 ULDC UR5, c[0x0][0x44c] ;  /* 0x0001130000051ab9 */ /* 0x000fe20000000800 */
[----:B0-----:R-:W-:Y:S01]  /*af80*/  ISETP.NE.U32.AND P0, PT, R2, RZ, PT ;  /* 0x000000ff0200720c */ /* 0x001fe20003f05070 */
[----:B------:R-:W-:-:S03]  /*af90*/  USEL UR42, UR4, 0x1, UP0 ;  /* 0x00000001042a7887 */ /* 0x000fc60008000000 */
[----:B------:R-:W-:Y:S01]  /*afa0*/  ISETP.NE.AND.EX P0, PT, R3, RZ, PT, P0 ;  /* 0x000000ff0300720c */ /* 0x000fe20003f05300 */
[----:B-1----:R-:W-:Y:S02]  /*afb0*/  ULEA UR6, UR48, 0x7f, 0x7 ;  /* 0x0000007f30067891 */ /* 0x002fe4000f8e383f */
[----:B------:R-:W-:Y:S02]  /*afc0*/  UIMAD UR42, UR42, UR7, URZ ;  /* 0x000000072a2a72a4 */ /* 0x000fe4000f8e023f */
[----:B------:R-:W-:Y:S01]  /*afd0*/  UIMAD.WIDE.U32 UR4, UR6, UR5, URZ ;  /* 0x00000005060472a5 */ /* 0x000fe2000f8e003f */
[----:B------:R-:W-:-:S03]  /*afe0*/  @UP1 ULDC UR7, c[0x0][0x450] ;  /* 0x0001140000071ab9 */ /* 0x000fc60000000800 */
[----:B------:R-:W-:-:S04]  /*aff0*/  @UP1 USHF.R.U32.HI UR6, URZ, UR7, UR5 ;  /* 0x000000073f061299 */ /* 0x000fc80008011605 */
[----:B------:R-:W0:Y:S01]  /*b000*/  @P0 LDC.64 R2, c[0x0][0xa28] ;  /* 0x00028a00ff020b82 */ /* 0x000e220000000a00 */
[----:B------:R-:W-:Y:S02]  /*b010*/  UIADD3 UR5, UR42, 0x60, -UR8 ;  /* 0x000000602a057890 */ /* 0x000fe4000fffe808 */
[----:B------:R-:W-:Y:S02]  /*b020*/  UIADD3 UR4, UR42, 0x5f, URZ ;  /* 0x0000005f2a047890 */ /* 0x000fe4000fffe03f */
[----:B------:R-:W-:Y:S02]  /*b030*/  UIADD3 UR6, UR5, UR6, URZ ;  /* 0x0000000605067290 */ /* 0x000fe4000fffe03f */
[----:B------:R-:W-:Y:S02]  /*b040*/  UIMAD.WIDE UR4, UR4, 0x2aaaaaab, URZ ;  /* 0x2aaaaaab040478a5 */ /* 0x000fe4000f8e023f */
[----:B------:R-:W-:Y:S02]  /*b050*/  UIMAD.WIDE UR6, UR6, 0x2aaaaaab, URZ ;  /* 0x2aaaaaab060678a5 */ /* 0x000fe4000f8e023f */
[----:B------:R-:W-:-:S02]  /*b060*/  USHF.R.U32.HI UR43, URZ, 0x1f, UR5 ;  /* 0x0000001f3f2b7899 */ /* 0x000fc40008011605 */
[----:B------:R-:W-:Y:S02]  /*b070*/  USHF.R.U32.HI UR45, URZ, 0x1f, UR7 ;  /* 0x0000001f3f2d7899 */ /* 0x000fe40008011607 */
[----:B------:R-:W-:Y:S02]  /*b080*/  ULEA.HI.SX32 UR43, UR5, UR43, 0x1c ;  /* 0x0000002b052b7291 */ /* 0x000fe4000f8fe23f */
[----:B------:R-:W-:-:S04]  /*b090*/  ULEA.HI.SX32 UR45, UR7, UR45, 0x1c ;  /* 0x0000002d072d7291 */ /* 0x000fc8000f8fe23f */
[----:B------:R-:W-:Y:S02]  /*b0a0*/  UISETP.LT.AND UP0, UPT, UR43, UR45, UPT ;  /* 0x0000002d2b00728c */ /* 0x000fe4000bf01270 */
[----:B------:R-:W-:Y:S01]  /*b0b0*/  UP2UR UR49, UPR, URZ, 0x2 ;  /* 0x000000023f317883 */ /* 0x000fe20008000000 */
[----:B0-----:R-:W-:Y:S01]  /*b0c0*/  @P0 IMAD.WIDE R2, R26, 0x4, R2 ;  /* 0x000000041a020825 */ /* 0x001fe200078e0202 */
[----:B------:R-:W-:-:S04]  /*b0d0*/  USEL UR11, UR43, UR45, UP0 ;  /* 0x0000002d2b0b7287 */ /* 0x000fc80008000000 */
[----:B------:R-:W-:Y:S01]  /*b0e0*/  UISETP.GE.AND UP1, UPT, UR11, 0x1, UPT ;  /* 0x000000010b00788c */ /* 0x000fe2000bf26270 */
[----:B------:R0:W5:Y:S01]  /*b0f0*/  @P0 LDG.E R22, desc[UR36][R2.64] ;  /* 0x0000002402160981 */ /* 0x000162000c1e1900 */
[----:B------:R-:W-:Y:S02]  /*b100*/  USHF.R.U32.HI UR9, URZ, 0x10, UR44 ;  /* 0x000000103f097899 */ /* 0x000fe4000801162c */
[----:B------:R-:W-:Y:S02]  /*b110*/  ULOP3.LUT UR44, UR44, 0xffff, URZ, 0xc0, !UPT ;  /* 0x0000ffff2c2c7892 */ /* 0x000fe4000f8ec03f */
[----:B------:R-:W-:Y:S01]  /*b120*/  PLOP3.LUT P0, PT, PT, PT, UP1, 0x80, 0x0 ;  /* 0x000000000000781c */ /* 0x000fe20003f0f018 */
[----:B------:R-:W-:Y:S01]  /*b130*/  UISETP.NE.AND UP0, UPT, UR9, URZ, UPT ;  /* 0x0000003f0900728c */ /* 0x000fe2000bf05270 */
[----:B------:R-:W-:-:S10]  /*b140*/  UMOV UR40, URZ ;  /* 0x0000003f00287c82 */ /* 0x000fd40008000000 */
[----:B------:R-:W-:Y:S01]  /*b150*/  @!UP0 ULDC UR9, c[0x0][0x9f0] ;  /* 0x00027c0000098ab9 */ /* 0x000fe20000000800 */
        /* <DEDUP_REMOVED lines=31> */
.L_x_5491:
[----:B------:R-:W-:Y:S02]  /*b350*/  UIMAD UR50, UR44, UR40, URZ ;  /* 0x000000282c3272a4 */ /* 0x000fe4000f8e023f */
[----:B------:R-:W-:Y:S01]  /*b360*/  IMAD.U32 R0, RZ, RZ, UR40 ;  /* 0x00000028ff007e24 */ /* 0x000fe2000f8e00ff */
[----:B------:R-:W-:-:S03]  /*b370*/  MOV R6, 0x1 ;  /* 0x0000000100067802 */ /* 0x000fc60000000f00 */
        /* <DEDUP_REMOVED lines=28> */
.L_x_5492:
        /* <DEDUP_REMOVED lines=13> */
[----:B------:R-:W-:Y:S01]  /*b610*/  MOV R8, 0x70 ;  /* 0x0000007000087802 */ /* 0x000fe20000000f00 */
[----:B------:R-:W-:-:S02]  /*b620*/  IMAD.U32 R10, RZ, RZ, UR4 ;  /* 0x00000004ff0a7e24 */ /* 0x000fc4000f8e00ff */
[----:B------:R-:W-:Y:S02]  /*b630*/  IMAD.U32 R11, RZ, RZ, UR5 ;  /* 0x00000005ff0b7e24 */ /* 0x000fe4000f8e00ff */
[----:B------:R-:W-:Y:S02]  /*b640*/  IMAD.MOV.U32 R12, RZ, RZ, 0x1 ;  /* 0x00000001ff0c7424 */ /* 0x000fe400078e00ff */
[----:B0-----:R-:W-:-:S07]  /*b650*/  IMAD.MOV.U32 R13, RZ, RZ, RZ ;  /* 0x000000ffff0d7224 */ /* 0x001fce00078e00ff */
[----:B------:R-:W-:-:S07]  /*b660*/  LEPC R20, `(.L_x_5494) ;  /* 0x000000001014794e */ /* 0x000fce0000000000 */
[----:B-1---5:R-:W-:Y:S05]  /*b670*/  CALL.ABS.NOINC R2 ;  /* 0x0000000002007343 */ /* 0x022fea0003c00000 */
.L_x_5494:
[----:B------:R0:W1:Y:S01]  /*b680*/  LDC.64 R2, c[0x4][R16] ;  /* 0x0100000010027b82 */ /* 0x0000620000000a00 */
[----:B------:R-:W-:Y:S01]  /*b690*/  ULDC.64 UR4, c[0x4][0x138] ;  /* 0x01004e0000047ab9 */ /* 0x000fe20000000a00 */
[----:B------:R-:W-:Y:S01]  /*b6a0*/  ULDC.64 UR6, c[0x4][0x140] ;  /* 0x0100500000067ab9 */ /* 0x000fe20000000a00 */
[----:B------:R-:W-:Y:S01]  /*b6b0*/  IMAD.U32 R4, RZ, RZ, UR4 ;  /* 0x00000004ff047e24 */ /* 0x000fe2000f8e00ff */
[----:B------:R-:W-:Y:S01]  /*b6c0*/  MOV R5, UR5 ;  /* 0x0000000500057c02 */ /* 0x000fe20008000f00 */
        /* <DEDUP_REMOVED lines=10> */
.L_x_5493:
        /* <DEDUP_REMOVED lines=21> */
[----:B------:R-:W-:Y:S02]  /*b8c0*/  @P1 LOP3.LUT R16, R16, 0x20, RZ, 0xfc, !PT ;  /* 0x0000002010101812 */ /* 0x000fe400078efcff */
[----:B------:R-:W-:Y:S02]  /*b8d0*/  ISETP.GT.U32.OR P0, PT, R37, 0x5f, P0 ;  /* 0x0000005f2500780c */ /* 0x000fe40000704470 */
[----:B------:R-:W-:-:S03]  /*b8e0*/  MOV R9, R10 ;  /* 0x0000000a00097202 */ /* 0x000fc60000000f00 */
        /* <DEDUP_REMOVED lines=19> */
[----:B-1----:R-:W-:-:S04]  /*ba20*/  SHF.L.U32 R4, R25, 0x3, RZ ;  /* 0x0000000319047819 */ /* 0x002fc800000006ff */
        /* <DEDUP_REMOVED lines=12> */
.L_x_5537:
        /* <DEDUP_REMOVED lines=16> */
.L_x_5496:
[----:B------:R-:W-:Y:S01]  /*bbf0*/  SHF.R.S32.HI R6, RZ, 0x1f, R10 ;  /* 0x0000001fff067819 */ /* 0x000fe2000001140a */
[----:B------:R-:W-:Y:S01]  /*bc00*/  ULDC.64 UR4, c[0x0][0x328] ;  /* 0x0000ca0000047ab9 */ /* 0x000fe20000000a00 */
[----:B------:R-:W-:-:S03]  /*bc10*/  R2UR UR6, R35 ;  /* 0x00000000230672ca */ /* 0x000fc600000e0000 */
[----:B------:R-:W-:-:S04]  /*bc20*/  IMAD R3, R6, UR4, RZ ;  /* 0x0000000406037c24 */ /* 0x000fc8000f8e02ff */
[C---:B------:R-:W-:Y:S02]  /*bc30*/  IMAD R5, R10.reuse, UR5, R3 ;  /* 0x000000050a057c24 */ /* 0x040fe4000f8e0203 */
[----:B------:R-:W-:Y:S01]  /*bc40*/  IMAD.WIDE.U32 R2, R10, UR4, RZ ;  /* 0x000000040a027c25 */ /* 0x000fe2000f8e00ff */
[----:B------:R-:W-:-:S04]  /*bc50*/  ULDC.64 UR4, c[0x0][0x338] ;  /* 0x0000ce0000047ab9 */ /* 0x000fc80000000a00 */
[----:B------:R-:W-:Y:S02]  /*bc60*/  IADD3 R3, R3, R5, RZ ;  /* 0x0000000503037210 */ /* 0x000fe40007ffe0ff */
        /* <DEDUP_REMOVED lines=18> */
.L_x_5538:
        /* <DEDUP_REMOVED lines=26> */
[----:B------:R-:W-:Y:S01]  /*bf30*/  IADD3 R7, R3, UR4, RZ ;  /* 0x0000000403077c10 */ /* 0x000fe2000fffe0ff */
[----:B------:R-:W-:Y:S01]  /*bf40*/  UMOV UR4, 0xffffffff ;  /* 0xffffffff00047882 */ /* 0x000fe20000000000 */
[----:B------:R-:W-:Y:S02]  /*bf50*/  LOP3.LUT R3, R4, 0x1c0, RZ, 0xc0, !PT ;  /* 0x000001c004037812 */ /* 0x000fe400078ec0ff */
[----:B------:R-:W-:Y:S02]  /*bf60*/  LEA.HI.X R7, R2, UR7, R7, 0x1, P0 ;  /* 0x0000000702077c11 */ /* 0x000fe400080f0c07 */
[----:B------:R-:W-:Y:S02]  /*bf70*/  LOP3.LUT R4, R3, 0x38, R4, 0xf8, !PT ;  /* 0x0000003803047812 */ /* 0x000fe400078ef804 */
[----:B------:R-:W-:-:S02]  /*bf80*/  ISETP.GE.AND P0, PT, R6, 0x1, PT ;  /* 0x000000010600780c */ /* 0x000fc40003f06270 */
[----:B------:R-:W-:-:S04]  /*bf90*/  LOP3.LUT R25, R4, 0x38, R25, 0x78, !PT ;  /* 0x0000003804197812 */ /* 0x000fc800078e7819 */
[----:B------:R-:W-:Y:S01]  /*bfa0*/  LOP3.LUT R30, R25, 0x200, R30, 0xf8, !PT ;  /* 0x00000200191e7812 */ /* 0x000fe200078ef81e */
[----:B------:R-:W-:Y:S06]  /*bfb0*/  BRA.DIV UR4, `(.L_x_5498) ;  /* 0x0000002e04487947 */ /* 0x000fec000b800000 */
        /* <DEDUP_REMOVED lines=17> */
[----:B------:R-:W1:Y:S02]  /*c0d0*/  SHFL.IDX PT, R14, R0, 0x4, 0x181f ;  /* 0x00981f00000e7f89 */ /* 0x000e6400000e0000 */
[----:B--2---:R-:W-:Y:S02]  /*c0e0*/  IMAD.MOV.U32 R3, RZ, RZ, R8 ;  /* 0x000000ffff037224 */ /* 0x004fe400078e0008 */
[----:B------:R-:W-:Y:S04]  /*c0f0*/  @P0 LDGSTS.E.BYPASS.LTC128B.128 [R21+0x1ec00], desc[UR36][R4.64], !P3 ;  /* 0x1ec0000004150fae */ /* 0x000fe8000d901d64 */
[----:B------:R-:W-:Y:S04]  /*c100*/  @P0 LDGSTS.E.BYPASS.LTC128B.128 [R21+0x21c00], desc[UR36][R4.64+0x80], !P2 ;  /* 0x21c0008004150fae */ /* 0x000fe8000d101d64 */
[----:B------:R3:W-:Y:S01]  /*c110*/  @P0 LDGSTS.E.BYPASS.LTC128B.128 [R21+0x24c00], desc[UR36][R4.64+0x100], !P1 ;  /* 0x24c0010004150fae */ /* 0x0007e2000c901d64 */
[----:B------:R-:W-:-:S03]  /*c120*/  ISETP.GE.AND P0, PT, R6, 0x21, PT ;  /* 0x000000210600780c */ /* 0x000fc60003f06270 */
[----:B------:R-:W2:Y:S04]  /*c130*/  SHFL.IDX PT, R8, R7, 0x4, 0x181f ;  /* 0x00981f0007087f89 */ /* 0x000ea800000e0000 */
[----:B------:R-:W4:Y:S01]  /*c140*/  SHFL.IDX PT, R7, R7, 0x5, 0x181f ;  /* 0x00b81f0007077f89 */ /* 0x000f2200000e0000 */
        /* <DEDUP_REMOVED lines=9> */
[----:B--2---:R-:W-:-:S10]  /*c1e0*/  IMAD.MOV.U32 R3, RZ, RZ, R8 ;  /* 0x000000ffff037224 */ /* 0x004fd400078e0008 */
        /* <DEDUP_REMOVED lines=12> */
.L_x_5552:
        /* <DEDUP_REMOVED lines=18> */
.L_x_5499:
        /* <DEDUP_REMOVED lines=30> */
.L_x_5500:
[----:B------:R-:W-:Y:S01]  /*c5b0*/  UISETP.NE.AND UP0, UPT, UR49, URZ, UPT ;  /* 0x0000003f3100728c */ /* 0x000fe2000bf05270 */
[----:B------:R-:W-:Y:S01]  /*c5c0*/  IMAD.U32 R0, RZ, RZ, UR48 ;  /* 0x00000030ff007e24 */ /* 0x000fe2000f8e00ff */
[----:B------:R-:W-:Y:S01]  /*c5d0*/  MOV R4, UR38 ;  /* 0x0000002600047c02 */ /* 0x000fe20008000f00 */
[----:B------:R-:W-:Y:S01]  /*c5e0*/  IMAD.U32 R3, RZ, RZ, UR47 ;  /* 0x0000002fff037e24 */ /* 0x000fe2000f8e00ff */
[----:B------:R-:W-:Y:S01]  /*c5f0*/  ULDC.64 UR4, c[0x0][0x2e0] ;  /* 0x0000b80000047ab9 */ /* 0x000fe20000000a00 */
[----:B------:R-:W-:Y:S01]  /*c600*/  IMAD R7, R0, 0x80, R37 ;  /* 0x0000008000077824 */ /* 0x000fe200078e0225 */
[----:B------:R-:W-:Y:S01]  /*c610*/  PLOP3.LUT P0, PT, PT, PT, UP0, 0x80, 0x0 ;  /* 0x000000000000781c */ /* 0x000fe20003f0f008 */
[----:B------:R-:W0:Y:S01]  /*c620*/  LDC R0, c[0x0][0x448] ;  /* 0x00011200ff007b82 */ /* 0x000e220000000800 */
[----:B------:R-:W-:Y:S02]  /*c630*/  IMAD.MOV.U32 R2, RZ, RZ, R4 ;  /* 0x000000ffff027224 */ /* 0x000fe400078e0004 */
[----:B------:R-:W-:Y:S01]  /*c640*/  IMAD R25, R25, UR4, RZ ;  /* 0x0000000419197c24 */ /* 0x000fe2000f8e02ff */
[----:B------:R-:W-:Y:S01]  /*c650*/  @UP0 ULDC UR6, c[0x0][0x44c] ;  /* 0x0001130000060ab9 */ /* 0x000fe20000000800 */
[----:B------:R-:W-:Y:S01]  /*c660*/  IMAD.WIDE.U32 R2, R26, UR4, R2 ;  /* 0x000000041a027c25 */ /* 0x000fe2000f8e0002 */
[----:B------:R-:W-:-:S03]  /*c670*/  @UP0 ULDC UR4, c[0x0][0x450] ;  /* 0x0001140000040ab9 */ /* 0x000fc60000000800 */
[----:B------:R-:W-:Y:S02]  /*c680*/  IMAD.U32 R5, RZ, RZ, UR39 ;  /* 0x00000027ff057e24 */ /* 0x000fe4000f8e00ff */
[----:B------:R-:W-:Y:S02]  /*c690*/  IMAD.MOV.U32 R5, RZ, RZ, R7 ;  /* 0x000000ffff057224 */ /* 0x000fe400078e0007 */
[----:B------:R-:W-:Y:S01]  /*c6a0*/  @P0 IMAD.HI.U32 R6, R7, UR6, RZ ;  /* 0x0000000607060c27 */ /* 0x000fe2000f8e00ff */
[----:B------:R-:W-:-:S03]  /*c6b0*/  PLOP3.LUT P0, PT, PT, PT, UP0, 0x80, 0x0 ;  /* 0x000000000000781c */ /* 0x000fc60003f0f008 */
[----:B------:R-:W-:-:S05]  /*c6c0*/  IMAD R25, R26, UR5, R25 ;  /* 0x000000051a197c24 */ /* 0x000fca000f8e0219 */
[----:B------:R-:W-:-:S05]  /*c6d0*/  IADD3 R3, R3, R25, RZ ;  /* 0x0000001903037210 */ /* 0x000fca0007ffe0ff */
        /* <DEDUP_REMOVED lines=25> */
[----:B------:R-:W-:Y:S01]  /*c870*/  MOV R7, UR48 ;  /* 0x0000003000077c02 */ /* 0x000fe20008000f00 */
[----:B------:R-:W-:Y:S02]  /*c880*/  ULDC UR4, c[0x0][0x288] ;  /* 0x0000a20000047ab9 */ /* 0x000fe40000000800 */
        /* <DEDUP_REMOVED lines=12> */
[----:B------:R0:W-:Y:S01]  /*c950*/  @!P1 LDGSTS.E.BYPASS.LTC128B.128 [R9+0x1a400], desc[UR36][R2.64+0x100], !P0 ;  /* 0x1a40010002099fae */ /* 0x0001e2000c101d64 */
[----:B------:R-:W-:Y:S02]  /*c960*/  ISETP.GE.AND P1, PT, R11, R0, PT ;  /* 0x000000000b00720c */ /* 0x000fe40003f26270 */
        /* <DEDUP_REMOVED lines=51> */
.L_x_5569:
        /* <DEDUP_REMOVED lines=14> */
.L_x_5503:
[----:B------:R-:W-:Y:S05]  /*cd80*/  BSYNC B0 ;  /* 0x0000000000007941 */ /* 0x000fea0003800000 */
.L_x_5502:
[----:B------:R-:W-:Y:S01]  /*cd90*/  NOP ;  /* 0x0000000000007918 */ /* 0x000fe20000000000 */
[----:B------:R-:W-:Y:S01]  /*cda0*/  SYNCS.ARRIVE.TRANS64.RED.A0T1 RZ, [UR46+0x30800], RZ ;  /* 0x030800ffffff79a7 */ /* 0x000fe2000820042e */
[----:B------:R-:W-:Y:S01]  /*cdb0*/  IMAD.MOV.U32 R0, RZ, RZ, 0x1 ;  /* 0x00000001ff007424 */ /* 0x000fe200078e00ff */
[----:B------:R-:W-:Y:S04]  /*cdc0*/  ARRIVES.LDGSTSBAR.64.TRANSCNT [UR46+0x30800] ;  /* 0x03080000ff0079b0 */ /* 0x000fe80008000aae */
[----:B------:R-:W-:Y:S01]  /*cdd0*/  SHF.L.U32 R0, R0, 0x1f, RZ ;  /* 0x0000001f00007819 */ /* 0x000fe200000006ff */
[----:B------:R-:W-:Y:S01]  /*cde0*/  NOP ;  /* 0x0000000000007918 */ /* 0x000fe20000000000 */
[----:B------:R-:W-:Y:S01]  /*cdf0*/  SYNCS.ARRIVE.TRANS64.A1T0 RZ, [UR46+0x30800], RZ ;  /* 0x030800ffffff79a7 */ /* 0x000fe2000810002e */
[----:B------:R-:W-:Y:S01]  /*ce00*/  IADD3 R19, R19, -0x2, RZ ;  /* 0xfffffffe13137810 */ /* 0x000fe20007ffe0ff */
[----:B------:R-:W1:Y:S02]  /*ce10*/  SYNCS.PHASECHK.TRANS64.TRYWAIT P0, [UR46+0x30820], R0 ;  /* 0x03082000ff0075a7 */ /* 0x000e64000800016e */
[----:B-1----:R-:W-:Y:S05]  /*ce20*/  @!P0 BRA `(.L_x_5504) ;  /* 0x00000030001c8947 */ /* 0x002fea0003800000 */
.L_x_5570:
[----:B------:R-:W-:Y:S01]  /*ce30*/  ISETP.GE.AND P0, PT, R19, UR50, PT ;  /* 0x0000003213007c0c */ /* 0x000fe2000bf06270 */
[----:B------:R-:W-:Y:S02]  /*ce40*/  IMAD.MOV.U32 R28, RZ, RZ, 0x1 ;  /* 0x00000001ff1c7424 */ /* 0x000fe400078e00ff */
[----:B------:R-:W-:-:S10]  /*ce50*/  IMAD.MOV.U32 R26, RZ, RZ, RZ ;  /* 0x000000ffff1a7224 */ /* 0x000fd400078e00ff */
[----:B------:R-:W-:Y:S05]  /*ce60*/  @!P0 BRA `(.L_x_5505) ;  /* 0x0000001000388947 */ /* 0x000fea0003800000 */
[----:B0-----:R-:W0:Y:S01]  /*ce70*/  S2R R2, SR_TID.X ;  /* 0x0000000000027919 */ /* 0x001e220000002100 */
[----:B------:R-:W-:Y:S01]  /*ce80*/  UIADD3 UR4, UR44, 0x1, URZ ;  /* 0x000000012c047890 */ /* 0x000fe2000fffe03f */
[----:B------:R-:W-:Y:S01]  /*ce90*/  LOP3.LUT R0, RZ, UR43, RZ, 0x33, !PT ;  /* 0x0000002bff007c12 */ /* 0x000fe2000f8e33ff */
[----:B------:R-:W-:Y:S01]  /*cea0*/  ULOP3.LUT UR5, URZ, UR45, URZ, 0x33, !UPT ;  /* 0x0000002d3f057292 */ /* 0x000fe2000f8e333f */
[----:B------:R-:W-:Y:S01]  /*ceb0*/  BSSY B0, `(.L_x_5505) ;  /* 0x0000109000007945 */ /* 0x000fe20003800000 */
[----:B------:R-:W-:Y:S01]  /*cec0*/  UIMAD UR4, UR4, UR40, URZ ;  /* 0x00000028040472a4 */ /* 0x000fe2000f8e023f */
[----:B------:R-:W-:Y:S02]  /*ced0*/  IMAD.MOV.U32 R27, RZ, RZ, 0x1 ;  /* 0x00000001ff1b7424 */ /* 0x000fe400078e00ff */
[----:B------:R-:W-:-:S03]  /*cee0*/  IMAD.MOV.U32 R25, RZ, RZ, RZ ;  /* 0x000000ffff197224 */ /* 0x000fc600078e00ff */
[----:B------:R-:W-:Y:S01]  /*cef0*/  LOP3.LUT R3, RZ, UR4, RZ, 0x33, !PT ;  /* 0x00000004ff037c12 */ /* 0x000fe2000f8e33ff */
[----:B------:R-:W-:Y:S02]  /*cf00*/  ULDC UR4, c[0x0][0x2f4] ;  /* 0x0000bd0000047ab9 */ /* 0x000fe40000000800 */
[----:B------:R-:W-:Y:S02]  /*cf10*/  ISETP.GE.AND P3, PT, R23, UR4, PT ;  /* 0x0000000417007c0c */ /* 0x000fe4000bf66270 */
[----:B------:R-:W-:Y:S02]  /*cf20*/  VIMNMX3 R0, R0, UR5, R3, !PT ;  /* 0x0000000500007c0f */ /* 0x000fe4000f800103 */
[----:B------:R-:W-:Y:S02]  /*cf30*/  ISETP.GE.AND P2, PT, R34, UR4, PT ;  /* 0x0000000422007c0c */ /* 0x000fe4000bf46270 */
[----:B------:R-:W-:Y:S02]  /*cf40*/  IADD3 R31, -R0, -0x2, RZ ;  /* 0xfffffffe001f7810 */ /* 0x000fe40007ffe1ff */
[----:B------:R-:W-:-:S02]  /*cf50*/  ISETP.GE.AND P1, PT, R33, UR4, PT ;  /* 0x0000000421007c0c */ /* 0x000fc4000bf26270 */
[----:B0-----:R-:W-:-:S04]  /*cf60*/  LOP3.LUT R2, R2, 0x7f, RZ, 0xc0, !PT ;  /* 0x0000007f02027812 */ /* 0x001fc800078ec0ff */
[----:B------:R-:W-:-:S04]  /*cf70*/  SHF.R.U32.HI R2, RZ, 0x3, R2 ;  /* 0x00000003ff027819 */ /* 0x000fc80000011602 */
[----:B------:R-:W-:Y:S02]  /*cf80*/  IADD3 R22, R24, R22, R2 ;  /* 0x0000001618167210 */ /* 0x000fe40007ffe002 */
[----:B------:R-:W-:Y:S01]  /*cf90*/  IADD3 R5, -R2, UR42, RZ ;  /* 0x0000002a02057c10 */ /* 0x000fe2000fffe1ff */
[----:B------:R-:W-:Y:S01]  /*cfa0*/  IMAD.SHL.U32 R2, R23, 0x2, RZ ;  /* 0x0000000217027824 */ /* 0x000fe200078e00ff */
[----:B------:R-:W-:-:S03]  /*cfb0*/  IADD3 R3, R22, -0x120, RZ ;  /* 0xfffffee016037810 */ /* 0x000fc60007ffe0ff */
[C---:B------:R-:W-:Y:S02]  /*cfc0*/  IMAD R5, R0.reuse, 0x60, R5 ;  /* 0x0000006000057824 */ /* 0x040fe400078e0205 */
[----:B------:R-:W-:Y:S02]  /*cfd0*/  IMAD R20, R0, -0x60, R3 ;  /* 0xffffffa000147824 */ /* 0x000fe400078e0203 */
[----:B------:R-:W-:-:S07]  /*cfe0*/  VIADD R0, R5, 0xc0 ;  /* 0x000000c005007836 */ /* 0x000fce0000000000 */
.L_x_5518:
[----:B------:R-:W2:Y:S01]  /*cff0*/  LDL R8, [R1] ;  /* 0x0000000001087983 */ /* 0x000ea20000100800 */
[----:B------:R-:W0:Y:S01]  /*d000*/  LDC R2, c[0x0][0x430] ;  /* 0x00010c00ff027b82 */ /* 0x000e220000000800 */
[----:B------:R-:W-:-:S13]  /*d010*/  ISETP.GT.U32.AND P5, PT, R37, 0x5f, PT ;  /* 0x0000005f2500780c */ /* 0x000fda0003fa4070 */
[----:B------:R-:W2:Y:S01]  /*d020*/  @!P5 LDC.64 R4, c[0x0][0x428] ;  /* 0x00010a00ff04db82 */ /* 0x000ea20000000a00 */
[----:B0-----:R-:W-:-:S13]  /*d030*/  ISETP.NE.AND P0, PT, R2, 0x1, PT ;  /* 0x000000010200780c */ /* 0x001fda0003f05270 */
[----:B------:R-:W0:Y:S08]  /*d040*/  @P0 LDC R3, c[0x0][0x434] ;  /* 0x00010d00ff030b82 */ /* 0x000e300000000800 */
[----:B------:R-:W1:Y:S01]  /*d050*/  @P0 LDC R7, c[0x0][0x438] ;  /* 0x00010e00ff070b82 */ /* 0x000e620000000800 */
[----:B------:R-:W-:Y:S01]  /*d060*/  MOV R9, R20 ;  /* 0x0000001400097202 */ /* 0x000fe20000000f00 */
        /* <DEDUP_REMOVED lines=21> */
.L_x_5506:
[----:B------:R-:W-:Y:S01]  /*d1c0*/  LEA R19, R26, UR46, 0x3 ;  /* 0x0000002e1a137c11 */ /* 0x000fe2000f8e18ff */
[----:B------:R-:W-:Y:S01]  /*d1d0*/  BSSY B1, `(.L_x_5507) ;  /* 0x0000004000017945 */ /* 0x000fe20003800000 */
[----:B------:R-:W-:-:S04]  /*d1e0*/  SHF.L.U32 R2, R28, 0x1f, RZ ;  /* 0x0000001f1c027819 */ /* 0x000fc800000006ff */
[----:B------:R-:W0:Y:S02]  /*d1f0*/  SYNCS.PHASECHK.TRANS64.TRYWAIT P0, [R19+URZ+0x30840], R2 ;  /* 0x03084002130075a7 */ /* 0x000e24000800017f */
[----:B0-----:R-:W-:Y:S05]  /*d200*/  @!P0 BRA `(.L_x_5508) ;  /* 0x0000002c003c8947 */ /* 0x001fea0003800000 */
.L_x_5571:
[----:B------:R-:W-:Y:S05]  /*d210*/  BSYNC B1 ;  /* 0x0000000000017941 */ /* 0x000fea0003800000 */
.L_x_5507:
        /* <DEDUP_REMOVED lines=53> */
[----:B0-----:R-:W-:-:S02]  /*d570*/  IADD3.X R11, RZ, R7, RZ, P0, !PT ;  /* 0x00000007ff0b7210 */ /* 0x001fc400007fe4ff */
[-C--:B------:R-:W-:Y:S02]  /*d580*/  IADD3 R6, P0, R2, R12.reuse, RZ ;  /* 0x0000000c02067210 */ /* 0x080fe40007f1e0ff */
        /* <DEDUP_REMOVED lines=15> */
.L_x_5585:
        /* <DEDUP_REMOVED lines=12> */
.L_x_5510:
        /* <DEDUP_REMOVED lines=10> */
.L_x_5511:
[----:B------:R1:W-:Y:S01]  /*d7e0*/  SYNCS.ARRIVE.TRANS64.A1T0 RZ, [R19+URZ+0x30830], RZ ;  /* 0x030830ff13ff79a7 */ /* 0x0003e2000810003f */
[----:B------:R-:W-:Y:S05]  /*d7f0*/  @!P5 BRA `(.L_x_5512) ;  /* 0x000000000004d947 */ /* 0x000fea0003800000 */
[----:B------:R-:W-:Y:S01]  /*d800*/  BPT.TRAP 0x1 ;  /* 0x000000040000795c */ /* 0x000fe20000300000 */
.L_x_5512:
[----:B0-----:R-:W-:Y:S01]  /*d810*/  SHF.L.U32 R3, R27, 0x1f, RZ ;  /* 0x0000001f1b037819 */ /* 0x001fe200000006ff */
[----:B------:R-:W-:Y:S01]  /*d820*/  BSSY B1, `(.L_x_5513) ;  /* 0x0000004000017945 */ /* 0x000fe20003800000 */
[----:B------:R-:W-:-:S04]  /*d830*/  LEA R6, R25, UR46, 0x3 ;  /* 0x0000002e19067c11 */ /* 0x000fc8000f8e18ff */
[----:B------:R-:W0:Y:S02]  /*d840*/  SYNCS.PHASECHK.TRANS64.TRYWAIT P0, [R6+URZ+0x30860], R3 ;  /* 0x03086003060075a7 */ /* 0x000e24000800017f */
[----:B0-----:R-:W-:Y:S05]  /*d850*/  @!P0 BRA `(.L_x_5514) ;  /* 0x0000002c008c8947 */ /* 0x001fea0003800000 */
.L_x_5586:
[----:B------:R-:W-:Y:S05]  /*d860*/  BSYNC B1 ;  /* 0x0000000000017941 */ /* 0x000fea0003800000 */
.L_x_5513:
        /* <DEDUP_REMOVED lines=28> */
[----:B------:R-:W0:Y:S02]  /*da30*/  SHFL.IDX PT, R14, R17, 0x3, 0x181f ;  /* 0x00781f00110e7f89 */ /* 0x000e2400000e0000 */
[----:B--2---:R-:W-:Y:S02]  /*da40*/  IADD3.X R3, RZ, R8, RZ, P0, !PT ;  /* 0x00000008ff037210 */ /* 0x004fe400007fe4ff */
        /* <DEDUP_REMOVED lines=18> */
[----:B------:R3:W4:Y:S03]  /*db70*/  SHFL.IDX PT, R14, R17, 0x5, 0x181f ;  /* 0x00b81f00110e7f89 */ /* 0x00072600000e0000 */
[----:B--2---:R-:W-:Y:S01]  /*db80*/  IMAD.X R3, RZ, RZ, R8, P0 ;  /* 0x000000ffff037224 */ /* 0x004fe200000e0608 */
[----:B------:R-:W-:Y:S01]  /*db90*/  ISETP.LT.OR P0, PT, R0, 0x41, P3 ;  /* 0x000000410000780c */ /* 0x000fe20001f01670 */
[----:B------:R3:W2:-:S12]  /*dba0*/  SHFL.IDX PT, R8, R18, 0x5, 0x181f ;  /* 0x00b81f0012087f89 */ /* 0x00069800000e0000 */
[----:B------:R3:W-:Y:S01]  /*dbb0*/  LDGSTS.E.BYPASS.LTC128B.128 [R7+0x2400], desc[UR36][R2.64], !P0 ;  /* 0x0240000002077fae */ /* 0x0007e2000c101d64 */
[----:B------:R-:W-:-:S13]  /*dbc0*/  ISETP.LT.OR P0, PT, R0, 0x41, P2 ;  /* 0x000000410000780c */ /* 0x000fda0001701670 */
[----:B------:R3:W-:Y:S01]  /*dbd0*/  LDGSTS.E.BYPASS.LTC128B.128 [R7+0x5400], desc[UR36][R2.64+0x80], !P0 ;  /* 0x0540008002077fae */ /* 0x0007e2000c101d64 */
[----:B------:R-:W-:-:S13]  /*dbe0*/  ISETP.LT.OR P0, PT, R0, 0x41, P1 ;  /* 0x000000410000780c */ /* 0x000fda0000f01670 */
[----:B--2-4-:R3:W-:Y:S02]  /*dbf0*/  LDGSTS.E.BYPASS.LTC128B.128 [R7+0x8400], desc[UR36][R2.64+0x100], !P0 ;  /* 0x0840010002077fae */ /* 0x0147e4000c101d64 */
.L_x_5600:
[----:B0--3--:R-:W-:Y:S01]  /*dc00*/  IADD3 R2, P0, R14, R9, RZ ;  /* 0x000000090e027210 */ /* 0x009fe20007f1e0ff */
        /* <DEDUP_REMOVED lines=17> */
[----:B------:R-:W-:Y:S01]  /*dd20*/  IMAD R5, R32, UR4, RZ ;  /* 0x0000000420057c24 */ /* 0x000fe2000f8e02ff */
[----:B------:R-:W-:-:S03]  /*dd30*/  IADD3 R3, R3, R9, RZ ;  /* 0x0000000903037210 */ /* 0x000fc60007ffe0ff */
[C---:B------:R-:W-:Y:S02]  /*dd40*/  IMAD R5, R4.reuse, UR5, R5 ;  /* 0x0000000504057c24 */ /* 0x040fe4000f8e0205 */
[----:B------:R-:W-:-:S04]  /*dd50*/  IMAD.WIDE.U32 R2, R4, UR4, R2 ;  /* 0x0000000404027c25 */ /* 0x000fc8000f8e0002 */
[----:B-1----:R-:W-:-:S07]  /*dd60*/  IMAD.IADD R19, R3, 0x1, R5 ;  /* 0x0000000103137824 */ /* 0x002fce00078e0205 */
.L_x_5516:
        /* <DEDUP_REMOVED lines=10> */
.L_x_5517:
[----:B------:R-:W-:Y:S01]  /*de10*/  R2UR UR4, R35 ;  /* 0x00000000230472ca */ /* 0x000fe200000e0000 */
[----:B------:R-:W-:Y:S01]  /*de20*/  ULDC.64 UR6, c[0x0][0x330] ;  /* 0x0000cc0000067ab9 */ /* 0x000fe20000000a00 */
[----:B------:R-:W-:Y:S01]  /*de30*/  IMAD.MOV.U32 R18, RZ, RZ, R2 ;  /* 0x000000ffff127224 */ /* 0x000fe200078e0002 */
[----:B------:R0:W-:Y:S01]  /*de40*/  SYNCS.ARRIVE.TRANS64.A1T0 RZ, [R6+URZ+0x30850], RZ ;  /* 0x030850ff06ff79a7 */ /* 0x0001e2000810003f */
[----:B------:R-:W-:Y:S01]  /*de50*/  IMAD.U32 R3, RZ, RZ, UR6 ;  /* 0x00000006ff037e24 */ /* 0x000fe2000f8e00ff */
[----:B------:R-:W-:Y:S01]  /*de60*/  MOV R27, R28 ;  /* 0x0000001c001b7202 */ /* 0x000fe20000000f00 */
[----:B------:R-:W-:Y:S02]  /*de70*/  VIADD R31, R31, 0xffffffff ;  /* 0xffffffff1f1f7836 */ /* 0x000fe40000000000 */
[----:B------:R-:W-:-:S04]  /*de80*/  IMAD.WIDE.U32 R18, R3, UR41, R18 ;  /* 0x0000002903127c25 */ /* 0x000fc8000f8e0012 */
[----:B------:R-:W-:Y:S01]  /*de90*/  VIADD R0, R0, 0x60 ;  /* 0x0000006000007836 */ /* 0x000fe20000000000 */
[----:B------:R-:W-:Y:S01]  /*dea0*/  UIMAD UR4, UR4, UR6, URZ ;  /* 0x00000006040472a4 */ /* 0x000fe2000f8e023f */
[----:B------:R-:W-:Y:S02]  /*deb0*/  VIADD R20, R20, 0xffffffa0 ;  /* 0xffffffa014147836 */ /* 0x000fe40000000000 */
        /* <DEDUP_REMOVED lines=9> */
.L_x_5505:
[----:B------:R-:W-:-:S13]  /*df50*/  LOP3.LUT P0, RZ, R16, 0x10, RZ, 0xc0, !PT ;  /* 0x0000001010ff7812 */ /* 0x000fda000780c0ff */
[----:B------:R-:W-:Y:S05]  /*df60*/  @!P0 BRA `(.L_x_5519) ;  /* 0x0000000000048947 */ /* 0x000fea0003800000 */
[----:B------:R-:W-:Y:S01]  /*df70*/  BPT.TRAP 0x1 ;  /* 0x000000040000795c */ /* 0x000fe20000300000 */
.L_x_5519:
        /* <DEDUP_REMOVED lines=12> */
.L_x_5601:
[----:B------:R-:W-:Y:S05]  /*e040*/  BSYNC B0 ;  /* 0x0000000000007941 */ /* 0x000fea0003800000 */
.L_x_5520:
        /* <DEDUP_REMOVED lines=46> */
[----:B0-----:R-:W-:Y:S01]  /*e330*/  MOV R2, R14 ;  /* 0x0000000e00027202 */ /* 0x001fe20000000f00 */
[----:B-1----:R-:W-:Y:S02]  /*e340*/  IMAD.MOV.U32 R3, RZ, RZ, R6 ;  /* 0x000000ffff037224 */ /* 0x002fe400078e0006 */
[----:B------:R0:W1:Y:S01]  /*e350*/  SHFL.IDX PT, R14, R17, 0x5, 0x181f ;  /* 0x00b81f00110e7f89 */ /* 0x00006200000e0000 */
[----:B------:R-:W-:Y:S01]  /*e360*/  MOV R6, RZ ;  /* 0x000000ff00067202 */ /* 0x000fe20000000f00 */
        /* <DEDUP_REMOVED lines=13> */
.L_x_5615:
        /* <DEDUP_REMOVED lines=14> */
.L_x_5523:
        /* <DEDUP_REMOVED lines=10> */
.L_x_5524:
[----:B------:R1:W-:Y:S02]  /*e5c0*/  SYNCS.ARRIVE.TRANS64.A1T0 RZ, [R0+URZ+0x30850], RZ ;  /* 0x030850ff00ff79a7 */ /* 0x0003e4000810003f */
[----:B-1----:R-:W-:-:S05]  /*e5d0*/  VIADD R0, R26, 0x1 ;  /* 0x000000011a007836 */ /* 0x002fca0000000000 */
[----:B------:R-:W-:-:S04]  /*e5e0*/  ISETP.NE.AND P0, PT, R0, 0x2, PT ;  /* 0x000000020000780c */ /* 0x000fc80003f05270 */
[----:B0-----:R-:W-:Y:S02]  /*e5f0*/  SEL R3, RZ, 0x1, P0 ;  /* 0x00000001ff037807 */ /* 0x001fe40000000000 */
[----:B------:R-:W-:Y:S02]  /*e600*/  SEL R0, R0, RZ, P0 ;  /* 0x000000ff00007207 */ /* 0x000fe40000000000 */
[----:B------:R-:W-:-:S07]  /*e610*/  LOP3.LUT R28, R28, R3, RZ, 0x3c, !PT ;  /* 0x000000031c1c7212 */ /* 0x000fce00078e3cff */
.L_x_5490:
[----:B------:R-:W0:Y:S01]  /*e620*/  S2R R3, SR_CgaCtaId ;  /* 0x0000000000037919 */ /* 0x000e220000008800 */
[----:B------:R-:W-:Y:S02]  /*e630*/  MOV R2, 0x400 ;  /* 0x0000040000027802 */ /* 0x000fe40000000f00 */
[----:B------:R-:W-:Y:S02]  /*e640*/  SHF.L.U32 R6, R6, 0x1f, RZ ;  /* 0x0000001f06067819 */ /* 0x000fe400000006ff */
[----:B0-----:R-:W-:-:S04]  /*e650*/  LEA R7, R3, R2, 0x18 ;  /* 0x0000000203077211 */ /* 0x001fc800078ec0ff */
[----:B------:R-:W0:Y:S02]  /*e660*/  SYNCS.PHASECHK.TRANS64.TRYWAIT P0, [R7+URZ+0x30820], R6 ;  /* 0x03082006070075a7 */ /* 0x000e24000800017f */
[----:B0-----:R-:W-:Y:S05]  /*e670*/  @!P0 BRA `(.L_x_5525) ;  /* 0x0000003000748947 */ /* 0x001fea0003800000 */
.L_x_5616:
[----:B------:R-:W-:-:S03]  /*e680*/  UMOV UR4, 0xffffffff ;  /* 0xffffffff00047882 */ /* 0x000fc60000000000 */
[----:B------:R-:W-:Y:S05]  /*e690*/  BRA.DIV UR4, `(.L_x_5526) ;  /* 0x0000003204807947 */ /* 0x000fea000b800000 */
[----:B------:R-:W1:Y:S02]  /*e6a0*/  S2R R2, SR_TID.X ;  /* 0x0000000000027919 */ /* 0x000e640000002100 */
[----:B-1----:R-:W-:-:S04]  /*e6b0*/  SHF.R.U32.HI R2, RZ, 0x5, R2 ;  /* 0x00000005ff027819 */ /* 0x002fc80000011602 */
[----:B------:R-:W-:-:S05]  /*e6c0*/  LOP3.LUT R2, R2, 0x3, RZ, 0xc0, !PT ;  /* 0x0000000302027812 */ /* 0x000fca00078ec0ff */
[----:B------:R1:W2:Y:S02]  /*e6d0*/  SHFL.IDX PT, R14, R2, RZ, 0x1f ;  /* 0x00001fff020e7589 */ /* 0x0002a400000e0000 */
.L_x_5619:
[----:B--2---:R-:W-:-:S13]  /*e6e0*/  ISETP.NE.AND P0, PT, R14, RZ, PT ;  /* 0x000000ff0e00720c */ /* 0x004fda0003f05270 */
[----:B------:R-:W-:Y:S05]  /*e6f0*/  @P0 BRA `(.L_x_5446) ;  /* 0x0000000000900947 */ /* 0x000fea0003800000 */
[----:B------:R-:W-:-:S03]  /*e700*/  UMOV UR4, 0xffffffff ;  /* 0xffffffff00047882 */ /* 0x000fc60000000000 */
[----:B------:R-:W-:Y:S05]  /*e710*/  BRA.DIV UR4, `(.L_x_5527) ;  /* 0x0000003204947947 */ /* 0x000fea000b800000 */
[----:B------:R-:W-:-:S13]  /*e720*/  ELECT P6, URZ, PT ;  /* 0x00000000003f782f */ /* 0x000fda00038c0000 */
.L_x_5622:
        /* <DEDUP_REMOVED lines=8> */
.L_x_5528:
[----:B------:R-:W-:Y:S01]  /*e7b0*/  IMAD R5, R0, 0x8, R7 ;  /* 0x0000000800057824 */ /* 0x000fe200078e0207 */
[----:B------:R-:W-:Y:S01]  /*e7c0*/  SHF.L.U32 R2, R28, 0x1f, RZ ;  /* 0x0000001f1c027819 */ /* 0x000fe200000006ff */
[----:B------:R-:W-:-:S03]  /*e7d0*/  VIADD R0, R0, 0x1 ;  /* 0x0000000100007836 */ /* 0x000fc60000000000 */
[----:B------:R-:W1:Y:S02]  /*e7e0*/  SYNCS.PHASECHK.TRANS64.TRYWAIT P1, [R5+URZ+0x30840], R2 ;  /* 0x03084002050075a7 */ /* 0x000e64000802017f */
[----:B------:R-:W-:-:S04]  /*e7f0*/  ISETP.NE.AND P2, PT, R0, 0x2, PT ;  /* 0x000000020000780c */ /* 0x000fc80003f45270 */
[----:B------:R-:W-:Y:S01]  /*e800*/  SEL R3, RZ, 0x1, P2 ;  /* 0x00000001ff037807 */ /* 0x000fe20001000000 */
[----:B-1----:R-:W-:Y:S08]  /*e810*/  @!P1 BRA `(.L_x_5529) ;  /* 0x0000003000749947 */ /* 0x002ff00003800000 */
.L_x_5623:
[----:B------:R-:W-:Y:S02]  /*e820*/  SEL R0, R0, RZ, P2 ;  /* 0x000000ff00007207 */ /* 0x000fe40001000000 */
[----:B------:R-:W-:Y:S01]  /*e830*/  LOP3.LUT R3, R28, R3, RZ, 0x3c, !PT ;  /* 0x000000031c037212 */ /* 0x000fe200078e3cff */
[----:B------:R-:W-:Y:S06]  /*e840*/  @!P0 BRA `(.L_x_5530) ;  /* 0x0000000000048947 */ /* 0x000fec0003800000 */
[----:B------:R-:W-:Y:S01]  /*e850*/  BPT.TRAP 0x1 ;  /* 0x000000040000795c */ /* 0x000fe20000300000 */
.L_x_5530:
[----:B0-----:R-:W-:Y:S01]  /*e860*/  IMAD R7, R0, 0x8, R7 ;  /* 0x0000000800077824 */ /* 0x001fe200078e0207 */
[----:B------:R-:W-:-:S04]  /*e870*/  SHF.L.U32 R0, R3, 0x1f, RZ ;  /* 0x0000001f03007819 */ /* 0x000fc800000006ff */
[----:B------:R-:W0:Y:S02]  /*e880*/  SYNCS.PHASECHK.TRANS64.TRYWAIT P1, [R7+URZ+0x30840], R0 ;  /* 0x03084000070075a7 */ /* 0x000e24000802017f */
[----:B0-----:R-:W-:Y:S05]  /*e890*/  @!P1 BRA `(.L_x_5531) ;  /* 0x0000003000689947 */ /* 0x001fea0003800000 */
.L_x_5624:
[----:B------:R-:W-:Y:S05]  /*e8a0*/  @!P0 BRA `(.L_x_5532) ;  /* 0x0000000000048947 */ /* 0x000fea0003800000 */
[----:B------:R-:W-:Y:S01]  /*e8b0*/  BPT.TRAP 0x1 ;  /* 0x000000040000795c */ /* 0x000fe20000300000 */
.L_x_5532:
[----:B------:R-:W2:Y:S02]  /*e8c0*/  SYNCS.PHASECHK.TRANS64.TRYWAIT P1, [R5+URZ+0x30860], R2 ;  /* 0x03086002050075a7 */ /* 0x000ea4000802017f */
[----:B--2---:R-:W-:Y:S05]  /*e8d0*/  @!P1 BRA `(.L_x_5533) ;  /* 0x00000030006c9947 */ /* 0x004fea0003800000 */
.L_x_5625:
[----:B------:R-:W-:Y:S05]  /*e8e0*/  @!P0 BRA `(.L_x_5534) ;  /* 0x0000000000048947 */ /* 0x000fea0003800000 */
[----:B------:R-:W-:Y:S01]  /*e8f0*/  BPT.TRAP 0x1 ;  /* 0x000000040000795c */ /* 0x000fe20000300000 */
.L_x_5534:
[----:B---3--:R3:W4:Y:S02]  /*e900*/  SYNCS.PHASECHK.TRANS64.TRYWAIT P0, [R7+URZ+0x30860], R0 ;  /* 0x03086000070075a7 */ /* 0x008724000800017f */
[----:B----4-:R-:W-:Y:S05]  /*e910*/  @!P0 NANOSLEEP.SYNCS 0x989680 ;  /* 0x009896800000895d */ /* 0x010fea0003900000 */
[----:B------:R-:W4:Y:S02]  /*e920*/  @!P0 SYNCS.PHASECHK.TRANS64 P0, [R7+URZ+0x30860], R0 ;  /* 0x03086000070085a7 */ /* 0x000f24000800007f */
[----:B----4-:R-:W-:Y:S05]  /*e930*/  @!P0 BRA `(.L_x_5534) ;  /* 0xfffffffc00f08947 */ /* 0x010fea000383ffff */
.L_x_5446:
[----:B------:R-:W-:Y:S05]  /*e940*/  BSYNC B6 ;  /* 0x0000000000067941 */ /* 0x000fea0003800000 */
.L_x_5443:
[----:B------:R-:W-:Y:S05]  /*e950*/  EXIT ;  /* 0x000000000000794d */ /* 0x000fea0003800000 */
.L_x_5450:
[----:B-1----:R-:W-:-:S04]  /*e960*/  MOV R3, UR39 ;  /* 0x0000002700037c02 */ /* 0x002fc80008000f00 */
[----:B------:R1:W2:Y:S03]  /*e970*/  SYNCS.PHASECHK.TRANS64.TRYWAIT P0, [R3+URZ+0x30800], R0 ;  /* 0x03080000030075a7 */ /* 0x0002a6000800017f */
[----:B--2---:R-:W-:Y:S05]  /*e980*/  @!P0 NANOSLEEP.SYNCS 0x989680 ;  /* 0x009896800000895d */ /* 0x004fea0003900000 */
[----:B------:R-:W2:Y:S02]  /*e990*/  @!P0 SYNCS.PHASECHK.TRANS64 P0, [R3+URZ+0x30800], R0 ;  /* 0x03080000030085a7 */ /* 0x000ea4000800007f */
[----:B--2---:R-:W-:Y:S05]  /*e9a0*/  @!P0 BRA `(.L_x_5450) ;  /* 0xfffffffc00ec8947 */ /* 0x004fea000383ffff */
[----:B------:R-:W-:Y:S05]  /*e9b0*/  BRA `(.L_x_5535) ;  /* 0xffffff2800c47947 */ /* 0x000fea000383ffff */
.L_x_5454:
[----:B-1----:R-:W-:-:S04]  /*e9c0*/  IMAD.U32 R3, RZ, RZ, UR39 ;  /* 0x00000027ff037e24 */ /* 0x002fc8000f8e00ff */
[----:B------:R1:W2:Y:S03]  /*e9d0*/  SYNCS.PHASECHK.TRANS64.TRYWAIT P1, [R3+URZ+0x30830], R0 ;  /* 0x03083000030075a7 */ /* 0x0002a6000802017f */
[----:B--2---:R-:W-:Y:S05]  /*e9e0*/  @!P1 NANOSLEEP.SYNCS 0x989680 ;  /* 0x009896800000995d */ /* 0x004fea0003900000 */
[----:B------:R-:W2:Y:S02]  /*e9f0*/  @!P1 SYNCS.PHASECHK.TRANS64 P1, [R3+URZ+0x30830], R0 ;  /* 0x03083000030095a7 */ /* 0x000ea4000802007f */
[----:B--2---:R-:W-:Y:S05]  /*ea00*/  @!P1 BRA `(.L_x_5454) ;  /* 0xfffffffc00ec9947 */ /* 0x004fea000383ffff */
[----:B------:R-:W-:Y:S05]  /*ea10*/  BRA `(.L_x_5453) ;  /* 0xffffff2800e87947 */ /* 0x000fea000383ffff */
.L_x_5460:
[----:B-1----:R-:W-:-:S04]  /*ea20*/  IMAD.U32 R5, RZ, RZ, UR38 ;  /* 0x00000026ff057e24 */ /* 0x002fc8000f8e00ff */
[----:B------:R1:W2:Y:S03]  /*ea30*/  SYNCS.PHASECHK.TRANS64.TRYWAIT P1, [R5+URZ+0x30830], R2 ;  /* 0x03083002050075a7 */ /* 0x0002a6000802017f */
[----:B--2---:R-:W-:Y:S05]  /*ea40*/  @!P1 NANOSLEEP.SYNCS 0x989680 ;  /* 0x009896800000995d */ /* 0x004fea0003900000 */
[----:B------:R-:W2:Y:S02]  /*ea50*/  @!P1 SYNCS.PHASECHK.TRANS64 P1, [R5+URZ+0x30830], R2 ;  /* 0x03083002050095a7 */ /* 0x000ea4000802007f */
[----:B--2---:R-:W-:Y:S05]  /*ea60*/  @!P1 BRA `(.L_x_5460) ;  /* 0xfffffffc00ec9947 */ /* 0x004fea000383ffff */
[----:B------:R-:W-:Y:S05]  /*ea70*/  BRA `(.L_x_5459) ;  /* 0xffffff4c00e47947 */ /* 0x000fea000383ffff */
.L_x_5464:
[----:B---3--:R-:W-:-:S04]  /*ea80*/  IMAD.U32 R3, RZ, RZ, UR14 ;  /* 0x0000000eff037e24 */ /* 0x008fc8000f8e00ff */
[----:B------:R3:W4:Y:S03]  /*ea90*/  SYNCS.PHASECHK.TRANS64.TRYWAIT P1, [R3+URZ+0x30850], R0 ;  /* 0x03085000030075a7 */ /* 0x000726000802017f */
[----:B----4-:R-:W-:Y:S05]  /*eaa0*/  @!P1 NANOSLEEP.SYNCS 0x989680 ;  /* 0x009896800000995d */ /* 0x010fea0003900000 */
[----:B------:R-:W4:Y:S02]  /*eab0*/  @!P1 SYNCS.PHASECHK.TRANS64 P1, [R3+URZ+0x30850], R0 ;  /* 0x03085000030095a7 */ /* 0x000f24000802007f */
[----:B----4-:R-:W-:Y:S05]  /*eac0*/  @!P1 BRA `(.L_x_5464) ;  /* 0xfffffffc00ec9947 */ /* 0x010fea000383ffff */
[----:B------:R-:W-:Y:S05]  /*ead0*/  BRA `(.L_x_5463) ;  /* 0xffffff5800787947 */ /* 0x000fea000383ffff */
.L_x_5472:
[----:B-1----:R-:W-:-:S04]  /*eae0*/  MOV R5, UR38 ;  /* 0x0000002600057c02 */ /* 0x002fc80008000f00 */
[----:B------:R1:W2:Y:S03]  /*eaf0*/  SYNCS.PHASECHK.TRANS64.TRYWAIT P1, [R5+URZ+0x30830], R2 ;  /* 0x03083002050075a7 */ /* 0x0002a6000802017f */
[----:B--2---:R-:W-:Y:S05]  /*eb00*/  @!P1 NANOSLEEP.SYNCS 0x989680 ;  /* 0x009896800000995d */ /* 0x004fea0003900000 */
[----:B------:R-:W2:Y:S02]  /*eb10*/  @!P1 SYNCS.PHASECHK.TRANS64 P1, [R5+URZ+0x30830], R2 ;  /* 0x03083002050095a7 */ /* 0x000ea4000802007f */
[----:B--2---:R-:W-:Y:S05]  /*eb20*/  @!P1 BRA `(.L_x_5472) ;  /* 0xfffffffc00ec9947 */ /* 0x004fea000383ffff */
[----:B------:R-:W-:Y:S05]  /*eb30*/  BRA `(.L_x_5471) ;  /* 0xffffff7400307947 */ /* 0x000fea000383ffff */
.L_x_5476:
[----:B---3--:R-:W-:-:S04]  /*eb40*/  IMAD.U32 R3, RZ, RZ, UR5 ;  /* 0x00000005ff037e24 */ /* 0x008fc8000f8e00ff */
[----:B------:R3:W4:Y:S03]  /*eb50*/  SYNCS.PHASECHK.TRANS64.TRYWAIT P1, [R3+URZ+0x30850], R0 ;  /* 0x03085000030075a7 */ /* 0x000726000802017f */
[----:B----4-:R-:W-:Y:S05]  /*eb60*/  @!P1 NANOSLEEP.SYNCS 0x989680 ;  /* 0x009896800000995d */ /* 0x010fea0003900000 */
[----:B------:R-:W4:Y:S02]  /*eb70*/  @!P1 SYNCS.PHASECHK.TRANS64 P1, [R3+URZ+0x30850], R0 ;  /* 0x03085000030095a7 */ /* 0x000f24000802007f */
[----:B----4-:R-:W-:Y:S05]  /*eb80*/  @!P1 BRA `(.L_x_5476) ;  /* 0xfffffffc00ec9947 */ /* 0x010fea000383ffff */
[----:B------:R-:W-:Y:S05]  /*eb90*/  BRA `(.L_x_5475) ;  /* 0xffffff7c00c47947 */ /* 0x000fea000383ffff */
.L_x_5483:
[----:B-1----:R-:W-:-:S04]  /*eba0*/  IMAD.U32 R3, RZ, RZ, UR5 ;  /* 0x00000005ff037e24 */ /* 0x002fc8000f8e00ff */
[----:B------:R1:W2:Y:S03]  /*ebb0*/  SYNCS.PHASECHK.TRANS64.TRYWAIT P1, [R3+URZ+0x30850], R0 ;  /* 0x03085000030075a7 */ /* 0x0002a6000802017f */
[----:B--2---:R-:W-:Y:S05]  /*ebc0*/  @!P1 NANOSLEEP.SYNCS 0x989680 ;  /* 0x009896800000995d */ /* 0x004fea0003900000 */
[----:B------:R-:W2:Y:S02]  /*ebd0*/  @!P1 SYNCS.PHASECHK.TRANS64 P1, [R3+URZ+0x30850], R0 ;  /* 0x03085000030095a7 */ /* 0x000ea4000802007f */
[----:B--2---:R-:W-:Y:S05]  /*ebe0*/  @!P1 BRA `(.L_x_5483) ;  /* 0xfffffffc00ec9947 */ /* 0x004fea000383ffff */
[----:B------:R-:W-:Y:S05]  /*ebf0*/  BRA `(.L_x_5482) ;  /* 0xffffff9400dc7947 */ /* 0x000fea000383ffff */
.L_x_5495:
[----:B------:R-:W-:Y:S01]  /*ec00*/  IMAD.MOV.U32 R13, RZ, RZ, R18 ;  /* 0x000000ffff0d7224 */ /* 0x000fe200078e0012 */
[----:B------:R-:W-:Y:S01]  /*ec10*/  MOV R12, RZ ;  /* 0x000000ff000c7202 */ /* 0x000fe20000000f00 */
[----:B------:R-:W-:Y:S02]  /*ec20*/  IMAD.MOV.U32 R11, RZ, RZ, 0x1f ;  /* 0x0000001fff0b7424 */ /* 0x000fe400078e00ff */
[----:B------:R-:W-:-:S07]  /*ec30*/  IMAD.MOV.U32 R15, RZ, RZ, -0x1 ;  /* 0xffffffffff0f7424 */ /* 0x000fce00078e00ff */
[----:B-----5:R-:W-:Y:S05]  /*ec40*/  WARPSYNC.COLLECTIVE R15, `(.L_x_5536) ;  /* 0x000000000f087348 */ /* 0x020fea0003c00000 */
[----:B------:R0:W1:Y:S02]  /*ec50*/  SHFL.IDX P6, R14, R13, R12, R11 ;  /* 0x0000000c0d0e7389 */ /* 0x00006400000c000b */
[----:B01---5:R-:W-:Y:S01]  /*ec60*/  ENDCOLLECTIVE ;  /* 0x000000000000791b */ /* 0x023fe20003800000 */
.L_x_5536:
[----:B------:R-:W-:Y:S05]  /*ec70*/  BRA `(.L_x_5537) ;  /* 0xffffffcc009c7947 */ /* 0x000fea000383ffff */
.L_x_5497:
[----:B0-----:R-:W-:-:S04]  /*ec80*/  IMAD.U32 R3, RZ, RZ, UR46 ;  /* 0x0000002eff037e24 */ /* 0x001fc8000f8e00ff */
[----:B------:R0:W1:Y:S03]  /*ec90*/  SYNCS.PHASECHK.TRANS64.TRYWAIT P0, [R3+URZ+0x30840], R2 ;  /* 0x03084002030075a7 */ /* 0x000066000800017f */
[----:B-1----:R-:W-:Y:S05]  /*eca0*/  @!P0 NANOSLEEP.SYNCS 0x989680 ;  /* 0x009896800000895d */ /* 0x002fea0003900000 */
[----:B------:R-:W1:Y:S02]  /*ecb0*/  @!P0 SYNCS.PHASECHK.TRANS64 P0, [R3+URZ+0x30840], R2 ;  /* 0x03084002030085a7 */ /* 0x000e64000800007f */
[----:B-1----:R-:W-:Y:S05]  /*ecc0*/  @!P0 BRA `(.L_x_5497) ;  /* 0xfffffffc00ec8947 */ /* 0x002fea000383ffff */
[----:B------:R-:W-:Y:S05]  /*ecd0*/  BRA `(.L_x_5538) ;  /* 0xffffffd0002c7947 */ /* 0x000fea000383ffff */
.L_x_5498:
        /* <DEDUP_REMOVED lines=8> */
.L_x_5540:
[----:B------:R-:W-:Y:S05]  /*ed60*/  BSYNC B0 ;  /* 0x0000000000007941 */ /* 0x000fea0003800000 */
.L_x_5539:
[----:B------:R-:W-:Y:S01]  /*ed70*/  IMAD.MOV.U32 R13, RZ, RZ, R0 ;  /* 0x000000ffff0d7224 */ /* 0x000fe200078e0000 */
[----:B------:R-:W-:Y:S01]  /*ed80*/  MOV R15, 0xffffffff ;  /* 0xffffffff000f7802 */ /* 0x000fe20000000f00 */
[----:B------:R-:W-:Y:S01]  /*ed90*/  IMAD.MOV.U32 R12, RZ, RZ, RZ ;  /* 0x000000ffff0c7224 */ /* 0x000fe200078e00ff */
[----:B------:R-:W-:Y:S01]  /*eda0*/  MOV R3, R14 ;  /* 0x0000000e00037202 */ /* 0x000fe20000000f00 */
[----:B------:R-:W-:Y:S01]  /*edb0*/  IMAD.MOV.U32 R11, RZ, RZ, 0x181f ;  /* 0x0000181fff0b7424 */ /* 0x000fe200078e00ff */
[----:B------:R-:W-:-:S07]  /*edc0*/  @P0 LEA R9, R30, UR46, 0x1 ;  /* 0x0000002e1e090c11 */ /* 0x000fce000f8e08ff */
[----:B------:R-:W-:Y:S05]  /*edd0*/  WARPSYNC.COLLECTIVE R15, `(.L_x_5541) ;  /* 0x000000000f087348 */ /* 0x000fea0003c00000 */
[----:B------:R0:W1:Y:S02]  /*ede0*/  SHFL.IDX P6, R14, R13, R12, R11 ;  /* 0x0000000c0d0e7389 */ /* 0x00006400000c000b */
[----:B01----:R-:W-:Y:S01]  /*edf0*/  ENDCOLLECTIVE ;  /* 0x000000000000791b */ /* 0x003fe20003800000 */
.L_x_5541:
[----:B------:R-:W-:Y:S02]  /*ee00*/  IMAD.MOV.U32 R13, RZ, RZ, R7 ;  /* 0x000000ffff0d7224 */ /* 0x000fe400078e0007 */
[----:B------:R-:W-:Y:S02]  /*ee10*/  IMAD.MOV.U32 R12, RZ, RZ, 0x1 ;  /* 0x00000001ff0c7424 */ /* 0x000fe400078e00ff */
[----:B------:R-:W-:-:S07]  /*ee20*/  IMAD.MOV.U32 R2, RZ, RZ, R14 ;  /* 0x000000ffff027224 */ /* 0x000fce00078e000e */
[----:B------:R-:W-:Y:S05]  /*ee30*/  WARPSYNC.COLLECTIVE R15, `(.L_x_5542) ;  /* 0x000000000f087348 */ /* 0x000fea0003c00000 */
[----:B------:R0:W1:Y:S02]  /*ee40*/  SHFL.IDX P6, R14, R13, R12, R11 ;  /* 0x0000000c0d0e7389 */ /* 0x00006400000c000b */
[----:B01----:R-:W-:Y:S01]  /*ee50*/  ENDCOLLECTIVE ;  /* 0x000000000000791b */ /* 0x003fe20003800000 */
.L_x_5542:
        /* <DEDUP_REMOVED lines=13> */
.L_x_5543:
[----:B------:R-:W-:Y:S01]  /*ef30*/  @P0 LEA R21, R30, UR46, 0x1 ;  /* 0x0000002e1e150c11 */ /* 0x000fe2000f8e08ff */
[----:B------:R-:W-:Y:S01]  /*ef40*/  IMAD.MOV.U32 R13, RZ, RZ, R7 ;  /* 0x000000ffff0d7224 */ /* 0x000fe200078e0007 */
[----:B------:R-:W-:Y:S01]  /*ef50*/  MOV R12, 0x2 ;  /* 0x00000002000c7802 */ /* 0x000fe20000000f00 */
[----:B------:R-:W-:-:S07]  /*ef60*/  IMAD.MOV.U32 R4, RZ, RZ, R14 ;  /* 0x000000ffff047224 */ /* 0x000fce00078e000e */
[----:B------:R-:W-:Y:S05]  /*ef70*/  WARPSYNC.COLLECTIVE R15, `(.L_x_5544) ;  /* 0x000000000f087348 */ /* 0x000fea0003c00000 */
[----:B------:R0:W1:Y:S02]  /*ef80*/  SHFL.IDX P6, R14, R13, R12, R11 ;  /* 0x0000000c0d0e7389 */ /* 0x00006400000c000b */
[----:B01----:R-:W-:Y:S01]  /*ef90*/  ENDCOLLECTIVE ;  /* 0x000000000000791b */ /* 0x003fe20003800000 */
.L_x_5544:
        /* <DEDUP_REMOVED lines=13> */
.L_x_5545:
        /* <DEDUP_REMOVED lines=8> */
.L_x_5546:
[----:B------:R-:W-:-:S05]  /*f0f0*/  @P0 IMAD.WIDE.U32 R2, R23, 0x2, R2 ;  /* 0x0000000217020825 */ /* 0x000fca00078e0002 */
[----:B------:R-:W-:Y:S01]  /*f100*/  @!PT LDS RZ, [RZ] ;  /* 0x00000000fffff984 */ /* 0x000fe20000000800 */
[----:B------:R-:W-:Y:S01]  /*f110*/  @!PT LDS RZ, [RZ] ;  /* 0x00000000fffff984 */ /* 0x000fe20000000800 */
[----:B------:R-:W-:Y:S01]  /*f120*/  @!PT LDS RZ, [RZ] ;  /* 0x00000000fffff984 */ /* 0x000fe20000000800 */
[----:B------:R0:W-:Y:S04]  /*f130*/  @P0 LDGSTS.E.BYPASS.LTC128B.128 [R25+0x1f400], desc[UR36][R2.64], !P3 ;  /* 0x1f40000002190fae */ /* 0x0001e8000d901d64 */
[----:B------:R0:W-:Y:S01]  /*f140*/  @P0 LDGSTS.E.BYPASS.LTC128B.128 [R25+0x22400], desc[UR36][R2.64+0x80], !P2 ;  /* 0x2240008002190fae */ /* 0x0001e2000d101d64 */
[----:B------:R-:W-:-:S03]  /*f150*/  MOV R13, R0 ;  /* 0x00000000000d7202 */ /* 0x000fc60000000f00 */
[----:B------:R0:W-:Y:S01]  /*f160*/  @P0 LDGSTS.E.BYPASS.LTC128B.128 [R25+0x25400], desc[UR36][R2.64+0x100], !P1 ;  /* 0x2540010002190fae */ /* 0x0001e2000c901d64 */
[----:B------:R-:W-:Y:S01]  /*f170*/  ISETP.GE.AND P0, PT, R6, 0x31, PT ;  /* 0x000000310600780c */ /* 0x000fe20003f06270 */
[----:B------:R-:W-:-:S12]  /*f180*/  IMAD.MOV.U32 R9, RZ, RZ, R14 ;  /* 0x000000ffff097224 */ /* 0x000fd800078e000e */
[----:B0-----:R-:W-:Y:S05]  /*f190*/  WARPSYNC.COLLECTIVE R15, `(.L_x_5547) ;  /* 0x000000000f087348 */ /* 0x001fea0003c00000 */
[----:B------:R1:W2:Y:S02]  /*f1a0*/  SHFL.IDX P6, R14, R13, R12, R11 ;  /* 0x0000000c0d0e7389 */ /* 0x0002a400000c000b */
[----:B012---:R-:W-:Y:S01]  /*f1b0*/  ENDCOLLECTIVE ;  /* 0x000000000000791b */ /* 0x007fe20003800000 */
.L_x_5547:
[----:B------:R-:W-:Y:S01]  /*f1c0*/  IMAD.MOV.U32 R5, RZ, RZ, R9 ;  /* 0x000000ffff057224 */ /* 0x000fe200078e0009 */
[----:B------:R-:W-:Y:S02]  /*f1d0*/  @P0 LEA R9, R30, UR46, 0x1 ;  /* 0x0000002e1e090c11 */ /* 0x000fe4000f8e08ff */
[----:B------:R-:W-:Y:S01]  /*f1e0*/  MOV R13, R7 ;  /* 0x00000007000d7202 */ /* 0x000fe20000000f00 */
[----:B------:R-:W-:Y:S02]  /*f1f0*/  IMAD.MOV.U32 R12, RZ, RZ, 0x4 ;  /* 0x00000004ff0c7424 */ /* 0x000fe400078e00ff */
[----:B------:R-:W-:-:S07]  /*f200*/  IMAD.MOV.U32 R10, RZ, RZ, R14 ;  /* 0x000000ffff0a7224 */ /* 0x000fce00078e000e */
[----:B------:R-:W-:Y:S05]  /*f210*/  WARPSYNC.COLLECTIVE R15, `(.L_x_5548) ;  /* 0x000000000f087348 */ /* 0x000fea0003c00000 */
[----:B------:R0:W1:Y:S02]  /*f220*/  SHFL.IDX P6, R14, R13, R12, R11 ;  /* 0x0000000c0d0e7389 */ /* 0x00006400000c000b */
[----:B01----:R-:W-:Y:S01]  /*f230*/  ENDCOLLECTIVE ;  /* 0x000000000000791b */ /* 0x003fe20003800000 */
.L_x_5548:
        /* <DEDUP_REMOVED lines=14> */
.L_x_5549:
[----:B------:R-:W-:Y:S01]  /*f320*/  IMAD.MOV.U32 R3, RZ, RZ, R8 ;  /* 0x000000ffff037224 */ /* 0x000fe200078e0008 */
[----:B------:R-:W-:Y:S01]  /*f330*/  @P0 LEA R21, R30, UR46, 0x1 ;  /* 0x0000002e1e150c11 */ /* 0x000fe2000f8e08ff */
[----:B------:R-:W-:Y:S02]  /*f340*/  IMAD.MOV.U32 R13, RZ, RZ, R7 ;  /* 0x000000ffff0d7224 */ /* 0x000fe400078e0007 */
[----:B------:R-:W-:Y:S01]  /*f350*/  IMAD.MOV.U32 R12, RZ, RZ, 0x5 ;  /* 0x00000005ff0c7424 */ /* 0x000fe200078e00ff */
[----:B------:R-:W-:-:S07]  /*f360*/  MOV R2, R14 ;  /* 0x0000000e00027202 */ /* 0x000fce0000000f00 */
[----:B------:R-:W-:Y:S05]  /*f370*/  WARPSYNC.COLLECTIVE R15, `(.L_x_5550) ;  /* 0x000000000f087348 */ /* 0x000fea0003c00000 */
[----:B------:R0:W1:Y:S02]  /*f380*/  SHFL.IDX P6, R14, R13, R12, R11 ;  /* 0x0000000c0d0e7389 */ /* 0x00006400000c000b */
[----:B01----:R-:W-:Y:S01]  /*f390*/  ENDCOLLECTIVE ;  /* 0x000000000000791b */ /* 0x003fe20003800000 */
.L_x_5550:
        /* <DEDUP_REMOVED lines=8> */
[----:B------:R-:W-:-:S07]  /*f420*/  MOV R7, R14 ;  /* 0x0000000e00077202 */ /* 0x000fce0000000f00 */
[----:B0-----:R-:W-:Y:S05]  /*f430*/  WARPSYNC.COLLECTIVE R15, `(.L_x_5551) ;  /* 0x000000000f087348 */ /* 0x001fea0003c00000 */
[----:B------:R1:W2:Y:S02]  /*f440*/  SHFL.IDX P6, R14, R13, R12, R11 ;  /* 0x0000000c0d0e7389 */ /* 0x0002a400000c000b */
[----:B012---:R-:W-:Y:S01]  /*f450*/  ENDCOLLECTIVE ;  /* 0x000000000000791b */ /* 0x007fe20003800000 */
.L_x_5551:
[----:B------:R-:W-:Y:S05]  /*f460*/  BRA `(.L_x_5552) ;  /* 0xffffffcc00907947 */ /* 0x000fea000383ffff */
.L_x_5501:
[----:B------:R-:W-:Y:S01]  /*f470*/  IMAD.MOV.U32 R13, RZ, RZ, R8 ;  /* 0x000000ffff0d7224 */ /* 0x000fe200078e0008 */
[----:B------:R-:W-:Y:S01]  /*f480*/  MOV R11, 0x181f ;  /* 0x0000181f000b7802 */ /* 0x000fe20000000f00 */
[----:B------:R-:W-:Y:S02]  /*f490*/  IMAD.MOV.U32 R12, RZ, RZ, RZ ;  /* 0x000000ffff0c7224 */ /* 0x000fe400078e00ff */
[----:B------:R-:W-:Y:S02]  /*f4a0*/  IMAD.MOV.U32 R15, RZ, RZ, -0x1 ;  /* 0xffffffffff0f7424 */ /* 0x000fe400078e00ff */
[----:B------:R-:W-:-:S07]  /*f4b0*/  IMAD.U32 R7, RZ, RZ, UR48 ;  /* 0x00000030ff077e24 */ /* 0x000fce000f8e00ff */
[----:B------:R-:W-:Y:S05]  /*f4c0*/  WARPSYNC.COLLECTIVE R15, `(.L_x_5553) ;  /* 0x000000000f087348 */ /* 0x000fea0003c00000 */
[----:B------:R0:W1:Y:S02]  /*f4d0*/  SHFL.IDX P6, R14, R13, R12, R11 ;  /* 0x0000000c0d0e7389 */ /* 0x00006400000c000b */
[----:B01----:R-:W-:Y:S01]  /*f4e0*/  ENDCOLLECTIVE ;  /* 0x000000000000791b */ /* 0x003fe20003800000 */
.L_x_5553:
[----:B------:R-:W-:-:S04]  /*f4f0*/  IMAD R7, R7, 0x80, R27 ;  /* 0x0000008007077824 */ /* 0x000fc800078e021b */
[----:B------:R-:W-:Y:S02]  /*f500*/  VIADD R5, R7, 0x10 ;  /* 0x0000001007057836 */ /* 0x000fe40000000000 */
[----:B------:R-:W-:Y:S02]  /*f510*/  IMAD.MOV.U32 R13, RZ, RZ, R6 ;  /* 0x000000ffff0d7224 */ /* 0x000fe400078e0006 */
[----:B------:R-:W-:-:S07]  /*f520*/  IMAD.MOV.U32 R3, RZ, RZ, R14 ;  /* 0x000000ffff037224 */ /* 0x000fce00078e000e */
[----:B------:R-:W-:Y:S05]  /*f530*/  WARPSYNC.COLLECTIVE R15, `(.L_x_5554) ;  /* 0x000000000f087348 */ /* 0x000fea0003c00000 */
[----:B------:R0:W1:Y:S02]  /*f540*/  SHFL.IDX P6, R14, R13, R12, R11 ;  /* 0x0000000c0d0e7389 */ /* 0x00006400000c000b */
[----:B01----:R-:W-:Y:S01]  /*f550*/  ENDCOLLECTIVE ;  /* 0x000000000000791b */ /* 0x003fe20003800000 */
.L_x_5554:
        /* <DEDUP_REMOVED lines=10> */
.L_x_5555:
        /* <DEDUP_REMOVED lines=13> */
.L_x_5556:
        /* <DEDUP_REMOVED lines=8> */
.L_x_5557:
        /* <DEDUP_REMOVED lines=8> */
[----:B------:R-:W-:Y:S02]  /*f7d0*/  ISETP.GE.AND P1, PT, R3, R0, PT ;  /* 0x000000000300720c */ /* 0x000fe40003f26270 */
[----:B------:R-:W-:-:S11]  /*f7e0*/  MOV R3, R14 ;  /* 0x0000000e00037202 */ /* 0x000fd60000000f00 */
[----:B0-----:R-:W-:Y:S05]  /*f7f0*/  WARPSYNC.COLLECTIVE R15, `(.L_x_5558) ;  /* 0x000000000f087348 */ /* 0x001fea0003c00000 */
[----:B------:R1:W2:Y:S02]  /*f800*/  SHFL.IDX P6, R14, R13, R12, R11 ;  /* 0x0000000c0d0e7389 */ /* 0x0002a400000c000b */
[----:B012---:R-:W-:Y:S01]  /*f810*/  ENDCOLLECTIVE ;  /* 0x000000000000791b */ /* 0x007fe20003800000 */
.L_x_5558:
        /* <DEDUP_REMOVED lines=8> */
.L_x_5559:
        /* <DEDUP_REMOVED lines=13> */
.L_x_5560:
        /* <DEDUP_REMOVED lines=8> */
.L_x_5561:
        /* <DEDUP_REMOVED lines=13> */
.L_x_5562:
        /* <DEDUP_REMOVED lines=8> */
.L_x_5563:
        /* <DEDUP_REMOVED lines=13> */
.L_x_5564:
        /* <DEDUP_REMOVED lines=8> */
.L_x_5565:
        /* <DEDUP_REMOVED lines=13> */
.L_x_5566:
[----:B------:R-:W-:Y:S01]  /*fd60*/  @!P1 LEA R9, R30, UR46, 0x1 ;  /* 0x0000002e1e099c11 */ /* 0x000fe2000f8e08ff */
[----:B------:R-:W-:Y:S01]  /*fd70*/  IMAD.MOV.U32 R13, RZ, RZ, R8 ;  /* 0x000000ffff0d7224 */ /* 0x000fe200078e0008 */
[----:B------:R-:W-:Y:S01]  /*fd80*/  MOV R12, 0x7 ;  /* 0x00000007000c7802 */ /* 0x000fe20000000f00 */
[----:B------:R-:W-:-:S07]  /*fd90*/  IMAD.MOV.U32 R2, RZ, RZ, R14 ;  /* 0x000000ffff027224 */ /* 0x000fce00078e000e */
[----:B------:R-:W-:Y:S05]  /*fda0*/  WARPSYNC.COLLECTIVE R15, `(.L_x_5567) ;  /* 0x000000000f087348 */ /* 0x000fea0003c00000 */
[----:B------:R0:W1:Y:S02]  /*fdb0*/  SHFL.IDX P6, R14, R13, R12, R11 ;  /* 0x0000000c0d0e7389 */ /* 0x00006400000c000b */
[----:B01----:R-:W-:Y:S01]  /*fdc0*/  ENDCOLLECTIVE ;  /* 0x000000000000791b */ /* 0x003fe20003800000 */
.L_x_5567:
        /* <DEDUP_REMOVED lines=12> */
.L_x_5568:
[----:B------:R-:W-:Y:S05]  /*fe90*/  BRA `(.L_x_5569) ;  /* 0xffffffcc00807947 */ /* 0x000fea000383ffff */
.L_x_5504:
[----:B0-----:R-:W-:-:S04]  /*fea0*/  IMAD.U32 R3, RZ, RZ, UR46 ;  /* 0x0000002eff037e24 */ /* 0x001fc8000f8e00ff */
[----:B------:R0:W1:Y:S03]  /*feb0*/  SYNCS.PHASECHK.TRANS64.TRYWAIT P0, [R3+URZ+0x30820], R0 ;  /* 0x03082000030075a7 */ /* 0x000066000800017f */
[----:B-1----:R-:W-:Y:S05]  /*fec0*/  @!P0 NANOSLEEP.SYNCS 0x989680 ;  /* 0x009896800000895d */ /* 0x002fea0003900000 */
[----:B------:R-:W1:Y:S02]  /*fed0*/  @!P0 SYNCS.PHASECHK.TRANS64 P0, [R3+URZ+0x30820], R0 ;  /* 0x03082000030085a7 */ /* 0x000e64000800007f */
[----:B-1----:R-:W-:Y:S05]  /*fee0*/  @!P0 BRA `(.L_x_5504) ;  /* 0xfffffffc00ec8947 */ /* 0x002fea000383ffff */
[----:B------:R-:W-:Y:S05]  /*fef0*/  BRA `(.L_x_5570) ;  /* 0xffffffcc00cc7947 */ /* 0x000fea000383ffff */
.L_x_5508:
[----:B0-----:R0:W1:Y:S02]  /*ff00*/  SYNCS.PHASECHK.TRANS64.TRYWAIT P0, [R19+URZ+0x30840], R2 ;  /* 0x03084002130075a7 */ /* 0x001064000800017f */
[----:B-1----:R-:W-:Y:S05]  /*ff10*/  @!P0 NANOSLEEP.SYNCS 0x989680 ;  /* 0x009896800000895d */ /* 0x002fea0003900000 */
[----:B------:R-:W1:Y:S02]  /*ff20*/  @!P0 SYNCS.PHASECHK.TRANS64 P0, [R19+URZ+0x30840], R2 ;  /* 0x03084002130085a7 */ /* 0x000e64000800007f */
[----:B-1----:R-:W-:Y:S05]  /*ff30*/  @!P0 BRA `(.L_x_5508) ;  /* 0xfffffffc00f08947 */ /* 0x002fea000383ffff */
[----:B------:R-:W-:Y:S05]  /*ff40*/  BRA `(.L_x_5571) ;  /* 0xffffffd000b07947 */ /* 0x000fea000383ffff */
.L_x_5509:
        /* <DEDUP_REMOVED lines=8> */
.L_x_5573:
[----:B------:R-:W-:Y:S05]  /*ffd0*/  BSYNC B1 ;  /* 0x0000000000017941 */ /* 0x000fea0003800000 */
.L_x_5572:
[----:B------:R-:W-:Y:S01]  /*ffe0*/  IMAD.MOV.U32 R13, RZ, RZ, R21 ;  /* 0x000000ffff0d7224 */ /* 0x000fe200078e0015 */
[----:B------:R-:W-:Y:S01]  /*fff0*/  MOV R3, R14 ;  /* 0x0000000e00037202 */ /* 0x000fe20000000f00 */
[----:B------:R-:W-:Y:S01]  /*10000*/  IMAD.MOV.U32 R12, RZ, RZ, RZ ;  /* 0x000000ffff0c7224 */ /* 0x000fe200078e00ff */
[----:B------:R-:W-:Y:S01]  /*10010*/  SHF.L.U32 R8, R23, 0x1, RZ ;  /* 0x0000000117087819 */ /* 0x000fe200000006ff */
[----:B------:R-:W-:Y:S01]  /*10020*/  IMAD.MOV.U32 R11, RZ, RZ, 0x181f ;  /* 0x0000181fff0b7424 */ /* 0x000fe200078e00ff */
[----:B------:R-:W-:Y:S01]  /*10030*/  P2R R6, PR, RZ, 0x2 ;  /* 0x00000002ff067803 */ /* 0x000fe20000000000 */
[----:B------:R-:W-:Y:S01]  /*10040*/  IMAD.MOV.U32 R15, RZ, RZ, -0x1 ;  /* 0xffffffffff0f7424 */ /* 0x000fe200078e00ff */
[----:B------:R-:W-:Y:S02]  /*10050*/  LOP3.LUT P1, RZ, R16, 0x4, RZ, 0xc0, !PT ;  /* 0x0000000410ff7812 */ /* 0x000fe4000782c0ff */
[----:B------:R-:W-:-:S11]  /*10060*/  LEA R22, R22, UR46, 0x1 ;  /* 0x0000002e16167c11 */ /* 0x000fd6000f8e08ff */
[----:B------:R-:W-:Y:S05]  /*10070*/  WARPSYNC.COLLECTIVE R15, `(.L_x_5574) ;  /* 0x000000000f087348 */ /* 0x000fea0003c00000 */
[----:B------:R0:W1:Y:S02]  /*10080*/  SHFL.IDX P6, R14, R13, R12, R11 ;  /* 0x0000000c0d0e7389 */ /* 0x00006400000c000b */
[----:B01----:R-:W-:Y:S01]  /*10090*/  ENDCOLLECTIVE ;  /* 0x000000000000791b */ /* 0x003fe20003800000 */
.L_x_5574:
[----:B------:R-:W-:Y:S01]  /*100a0*/  IMAD.MOV.U32 R13, RZ, RZ, R24 ;  /* 0x000000ffff0d7224 */ /* 0x000fe200078e0018 */
[----:B------:R-:W-:Y:S02]  /*100b0*/  MOV R12, 0x1 ;  /* 0x00000001000c7802 */ /* 0x000fe40000000f00 */
[----:B------:R-:W-:-:S13]  /*100c0*/  IADD3 R2, P0, R14, R8, RZ ;  /* 0x000000080e027210 */ /* 0x000fda0007f1e0ff */
[----:B------:R-:W-:Y:S05]  /*100d0*/  WARPSYNC.COLLECTIVE R15, `(.L_x_5575) ;  /* 0x000000000f087348 */ /* 0x000fea0003c00000 */
[----:B------:R0:W1:Y:S02]  /*100e0*/  SHFL.IDX P6, R14, R13, R12, R11 ;  /* 0x0000000c0d0e7389 */ /* 0x00006400000c000b */
[----:B01----:R-:W-:Y:S01]  /*100f0*/  ENDCOLLECTIVE ;  /* 0x000000000000791b */ /* 0x003fe20003800000 */
.L_x_5575:
        /* <DEDUP_REMOVED lines=12> */
.L_x_5576:
[----:B------:R-:W-:Y:S01]  /*101c0*/  MOV R13, R24 ;  /* 0x00000018000d7202 */ /* 0x000fe20000000f00 */
[----:B------:R-:W-:Y:S01]  /*101d0*/  IMAD.MOV.U32 R12, RZ, RZ, 0x2 ;  /* 0x00000002ff0c7424 */ /* 0x000fe200078e00ff */
[----:B------:R-:W-:-:S13]  /*101e0*/  IADD3 R2, P0, R14, R8, RZ ;  /* 0x000000080e027210 */ /* 0x000fda0007f1e0ff */
[----:B------:R-:W-:Y:S05]  /*101f0*/  WARPSYNC.COLLECTIVE R15, `(.L_x_5577) ;  /* 0x000000000f087348 */ /* 0x000fea0003c00000 */
[----:B------:R0:W1:Y:S02]  /*10200*/  SHFL.IDX P6, R14, R13, R12, R11 ;  /* 0x0000000c0d0e7389 */ /* 0x00006400000c000b */
[----:B01----:R-:W-:Y:S01]  /*10210*/  ENDCOLLECTIVE ;  /* 0x000000000000791b */ /* 0x003fe20003800000 */
.L_x_5577:
        /* <DEDUP_REMOVED lines=12> */
.L_x_5578:
[----:B------:R-:W-:Y:S01]  /*102e0*/  IMAD.MOV.U32 R13, RZ, RZ, R24 ;  /* 0x000000ffff0d7224 */ /* 0x000fe200078e0018 */
[----:B------:R-:W-:Y:S02]  /*102f0*/  MOV R12, 0x3 ;  /* 0x00000003000c7802 */ /* 0x000fe40000000f00 */
[----:B------:R-:W-:-:S07]  /*10300*/  MOV R10, R14 ;  /* 0x0000000e000a7202 */ /* 0x000fce0000000f00 */
[----:B------:R-:W-:Y:S05]  /*10310*/  WARPSYNC.COLLECTIVE R15, `(.L_x_5579) ;  /* 0x000000000f087348 */ /* 0x000fea0003c00000 */
[----:B------:R0:W1:Y:S02]  /*10320*/  SHFL.IDX P6, R14, R13, R12, R11 ;  /* 0x0000000c0d0e7389 */ /* 0x00006400000c000b */
[----:B01----:R-:W-:Y:S01]  /*10330*/  ENDCOLLECTIVE ;  /* 0x000000000000791b */ /* 0x003fe20003800000 */
.L_x_5579:
        /* <DEDUP_REMOVED lines=13> */
.L_x_5580:
[----:B------:R-:W-:Y:S01]  /*10410*/  IMAD.MOV.U32 R13, RZ, RZ, R24 ;  /* 0x000000ffff0d7224 */ /* 0x000fe200078e0018 */
[----:B------:R-:W-:Y:S02]  /*10420*/  MOV R12, 0x4 ;  /* 0x00000004000c7802 */ /* 0x000fe40000000f00 */
[----:B------:R-:W-:-:S07]  /*10430*/  MOV R2, R14 ;  /* 0x0000000e00027202 */ /* 0x000fce0000000f00 */
[----:B------:R-:W-:Y:S05]  /*10440*/  WARPSYNC.COLLECTIVE R15, `(.L_x_5581) ;  /* 0x000000000f087348 */ /* 0x000fea0003c00000 */
[----:B------:R0:W1:Y:S02]  /*10450*/  SHFL.IDX P6, R14, R13, R12, R11 ;  /* 0x0000000c0d0e7389 */ /* 0x00006400000c000b */
[----:B01----:R-:W-:Y:S01]  /*10460*/  ENDCOLLECTIVE ;  /* 0x000000000000791b */ /* 0x003fe20003800000 */
.L_x_5581:
        /* <DEDUP_REMOVED lines=13> */
.L_x_5582:
[----:B------:R-:W-:Y:S01]  /*10540*/  IMAD.MOV.U32 R13, RZ, RZ, R24 ;  /* 0x000000ffff0d7224 */ /* 0x000fe200078e0018 */
[----:B------:R-:W-:Y:S02]  /*10550*/  MOV R12, 0x5 ;  /* 0x00000005000c7802 */ /* 0x000fe40000000f00 */
[----:B------:R-:W-:-:S07]  /*10560*/  MOV R2, R14 ;  /* 0x0000000e00027202 */ /* 0x000fce0000000f00 */
[----:B------:R-:W-:Y:S05]  /*10570*/  WARPSYNC.COLLECTIVE R15, `(.L_x_5583) ;  /* 0x000000000f087348 */ /* 0x000fea0003c00000 */
[----:B------:R0:W1:Y:S02]  /*10580*/  SHFL.IDX P6, R14, R13, R12, R11 ;  /* 0x0000000c0d0e7389 */ /* 0x00006400000c000b */
[----:B01----:R-:W-:Y:S01]  /*10590*/  ENDCOLLECTIVE ;  /* 0x000000000000791b */ /* 0x003fe20003800000 */
.L_x_5583:
        /* <DEDUP_REMOVED lines=14> */
.L_x_5584:
[----:B------:R-:W-:Y:S05]  /*10680*/  BRA `(.L_x_5585) ;  /* 0xffffffcc00fc7947 */ /* 0x000fea000383ffff */
.L_x_5514:
[----:B0-----:R0:W2:Y:S02]  /*10690*/  SYNCS.PHASECHK.TRANS64.TRYWAIT P0, [R6+URZ+0x30860], R3 ;  /* 0x03086003060075a7 */ /* 0x0010a4000800017f */
[----:B--2---:R-:W-:Y:S05]  /*106a0*/  @!P0 NANOSLEEP.SYNCS 0x989680 ;  /* 0x009896800000895d */ /* 0x004fea0003900000 */
[----:B------:R-:W2:Y:S02]  /*106b0*/  @!P0 SYNCS.PHASECHK.TRANS64 P0, [R6+URZ+0x30860], R3 ;  /* 0x03086003060085a7 */ /* 0x000ea4000800007f */
[----:B--2---:R-:W-:Y:S05]  /*106c0*/  @!P0 BRA `(.L_x_5514) ;  /* 0xfffffffc00f08947 */ /* 0x004fea000383ffff */
[----:B------:R-:W-:Y:S05]  /*106d0*/  BRA `(.L_x_5586) ;  /* 0xffffffd000607947 */ /* 0x000fea000383ffff */
.L_x_5515:
        /* <DEDUP_REMOVED lines=8> */
.L_x_5588:
[----:B------:R-:W-:Y:S05]  /*10760*/  BSYNC B1 ;  /* 0x0000000000017941 */ /* 0x000fea0003800000 */
.L_x_5587:
        /* <DEDUP_REMOVED lines=9> */
.L_x_5589:
[----:B------:R-:W-:Y:S02]  /*10800*/  IMAD.MOV.U32 R13, RZ, RZ, R18 ;  /* 0x000000ffff0d7224 */ /* 0x000fe400078e0012 */
[----:B------:R-:W-:Y:S01]  /*10810*/  IMAD.MOV.U32 R12, RZ, RZ, 0x1 ;  /* 0x00000001ff0c7424 */ /* 0x000fe200078e00ff */
[----:B------:R-:W-:-:S13]  /*10820*/  IADD3 R2, P0, R14, R9, RZ ;  /* 0x000000090e027210 */ /* 0x000fda0007f1e0ff */
[----:B------:R-:W-:Y:S05]  /*10830*/  WARPSYNC.COLLECTIVE R15, `(.L_x_5590) ;  /* 0x000000000f087348 */ /* 0x000fea0003c00000 */
[----:B------:R0:W1:Y:S02]  /*10840*/  SHFL.IDX P6, R14, R13, R12, R11 ;  /* 0x0000000c0d0e7389 */ /* 0x00006400000c000b */
[----:B01----:R-:W-:Y:S01]  /*10850*/  ENDCOLLECTIVE ;  /* 0x000000000000791b */ /* 0x003fe20003800000 */
.L_x_5590:
        /* <DEDUP_REMOVED lines=12> */
.L_x_5591:
        /* <DEDUP_REMOVED lines=12> */
.L_x_5592:
        /* <DEDUP_REMOVED lines=12> */
.L_x_5593:
        /* <DEDUP_REMOVED lines=12> */
.L_x_5594:
        /* <DEDUP_REMOVED lines=12> */
.L_x_5595:
        /* <DEDUP_REMOVED lines=12> */
.L_x_5596:
        /* <DEDUP_REMOVED lines=12> */
.L_x_5597:
        /* <DEDUP_REMOVED lines=12> */
.L_x_5598:
        /* <DEDUP_REMOVED lines=12> */
.L_x_5599:
[----:B------:R-:W-:Y:S01]  /*10f20*/  @!PT LDS RZ, [RZ] ;  /* 0x00000000fffff984 */ /* 0x000fe20000000800 */
[----:B------:R-:W-:Y:S01]  /*10f30*/  @!PT LDS RZ, [RZ] ;  /* 0x00000000fffff984 */ /* 0x000fe20000000800 */
[----:B------:R-:W-:Y:S01]  /*10f40*/  @!PT LDS RZ, [RZ] ;  /* 0x00000000fffff984 */ /* 0x000fe20000000800 */
[----:B------:R0:W-:Y:S01]  /*10f50*/  LDGSTS.E.BYPASS.LTC128B.128 [R7+0x5400], desc[UR36][R2.64+0x80], !P0 ;  /* 0x0540008002077fae */ /* 0x0001e2000c101d64 */
[----:B------:R-:W-:-:S13]  /*10f60*/  ISETP.LT.OR P0, PT, R0, 0x41, P1 ;  /* 0x000000410000780c */ /* 0x000fda0000f01670 */
[----:B------:R0:W-:Y:S01]  /*10f70*/  LDGSTS.E.BYPASS.LTC128B.128 [R7+0x8400], desc[UR36][R2.64+0x100], !P0 ;  /* 0x0840010002077fae */ /* 0x0001e2000c101d64 */
[----:B------:R-:W-:Y:S05]  /*10f80*/  BRA `(.L_x_5600) ;  /* 0xffffffcc001c7947 */ /* 0x000fea000383ffff */
.L_x_5521:
[----:B0-----:R0:W1:Y:S02]  /*10f90*/  SYNCS.PHASECHK.TRANS64.TRYWAIT P0, [R0+URZ+0x30860], R3 ;  /* 0x03086003000075a7 */ /* 0x001064000800017f */
[----:B-1----:R-:W-:Y:S05]  /*10fa0*/  @!P0 NANOSLEEP.SYNCS 0x989680 ;  /* 0x009896800000895d */ /* 0x002fea0003900000 */
[----:B------:R-:W1:Y:S02]  /*10fb0*/  @!P0 SYNCS.PHASECHK.TRANS64 P0, [R0+URZ+0x30860], R3 ;  /* 0x03086003000085a7 */ /* 0x000e64000800007f */
[----:B-1----:R-:W-:Y:S05]  /*10fc0*/  @!P0 BRA `(.L_x_5521) ;  /* 0xfffffffc00f08947 */ /* 0x002fea000383ffff */
[----:B------:R-:W-:Y:S05]  /*10fd0*/  BRA `(.L_x_5601) ;  /* 0xffffffd000187947 */ /* 0x000fea000383ffff */
.L_x_5522:
        /* <DEDUP_REMOVED lines=8> */
.L_x_5603:
[----:B------:R-:W-:Y:S05]  /*11060*/  BSYNC B0 ;  /* 0x0000000000007941 */ /* 0x000fea0003800000 */
.L_x_5602:
        /* <DEDUP_REMOVED lines=9> */
.L_x_5604:
        /* <DEDUP_REMOVED lines=13> */
.L_x_5605:
        /* <DEDUP_REMOVED lines=15> */
.L_x_5606:
[----:B------:R-:W-:Y:S02]  /*112c0*/  IMAD.MOV.U32 R3, RZ, RZ, R6 ;  /* 0x000000ffff037224 */ /* 0x000fe400078e0006 */
[----:B------:R-:W-:Y:S01]  /*112d0*/  IMAD.MOV.U32 R13, RZ, RZ, R18 ;  /* 0x000000ffff0d7224 */ /* 0x000fe200078e0012 */
[----:B------:R-:W-:Y:S02]  /*112e0*/  MOV R12, 0x2 ;  /* 0x00000002000c7802 */ /* 0x000fe40000000f00 */
[----:B------:R-:W-:-:S07]  /*112f0*/  MOV R2, R14 ;  /* 0x0000000e00027202 */ /* 0x000fce0000000f00 */
[----:B------:R-:W-:Y:S05]  /*11300*/  WARPSYNC.COLLECTIVE R15, `(.L_x_5607) ;  /* 0x000000000f087348 */ /* 0x000fea0003c00000 */
[----:B------:R0:W1:Y:S02]  /*11310*/  SHFL.IDX P6, R14, R13, R12, R11 ;  /* 0x0000000c0d0e7389 */ /* 0x00006400000c000b */
[----:B01----:R-:W-:Y:S01]  /*11320*/  ENDCOLLECTIVE ;  /* 0x000000000000791b */ /* 0x003fe20003800000 */
.L_x_5607:
        /* <DEDUP_REMOVED lines=15> */
.L_x_5608:
[----:B------:R-:W-:Y:S01]  /*11420*/  IMAD.MOV.U32 R3, RZ, RZ, R7 ;  /* 0x000000ffff037224 */ /* 0x000fe200078e0007 */
[----:B------:R-:W-:Y:S01]  /*11430*/  MOV R13, R18 ;  /* 0x00000012000d7202 */ /* 0x000fe20000000f00 */
[----:B------:R-:W-:Y:S01]  /*11440*/  IMAD.MOV.U32 R12, RZ, RZ, 0x3 ;  /* 0x00000003ff0c7424 */ /* 0x000fe200078e00ff */
[----:B------:R-:W-:-:S07]  /*11450*/  MOV R8, R14 ;  /* 0x0000000e00087202 */ /* 0x000fce0000000f00 */
[----:B------:R-:W-:Y:S05]  /*11460*/  WARPSYNC.COLLECTIVE R15, `(.L_x_5609) ;  /* 0x000000000f087348 */ /* 0x000fea0003c00000 */
[----:B------:R0:W1:Y:S02]  /*11470*/  SHFL.IDX P6, R14, R13, R12, R11 ;  /* 0x0000000c0d0e7389 */ /* 0x00006400000c000b */
[----:B01----:R-:W-:Y:S01]  /*11480*/  ENDCOLLECTIVE ;  /* 0x000000000000791b */ /* 0x003fe20003800000 */
.L_x_5609:
        /* <DEDUP_REMOVED lines=16> */
.L_x_5610:
        /* <DEDUP_REMOVED lines=8> */
.L_x_5611:
        /* <DEDUP_REMOVED lines=15> */
.L_x_5612:
[----:B------:R-:W-:Y:S01]  /*11700*/  MOV R3, R7 ;  /* 0x0000000700037202 */ /* 0x000fe20000000f00 */
[----:B------:R-:W-:Y:S02]  /*11710*/  IMAD.MOV.U32 R13, RZ, RZ, R18 ;  /* 0x000000ffff0d7224 */ /* 0x000fe400078e0012 */
[----:B------:R-:W-:Y:S02]  /*11720*/  IMAD.MOV.U32 R12, RZ, RZ, 0x5 ;  /* 0x00000005ff0c7424 */ /* 0x000fe400078e00ff */
[----:B------:R-:W-:-:S07]  /*11730*/  IMAD.MOV.U32 R8, RZ, RZ, R14 ;  /* 0x000000ffff087224 */ /* 0x000fce00078e000e */
[----:B------:R-:W-:Y:S05]  /*11740*/  WARPSYNC.COLLECTIVE R15, `(.L_x_5613) ;  /* 0x000000000f087348 */ /* 0x000fea0003c00000 */
[----:B------:R0:W1:Y:S02]  /*11750*/  SHFL.IDX P6, R14, R13, R12, R11 ;  /* 0x0000000c0d0e7389 */ /* 0x00006400000c000b */
[----:B01----:R-:W-:Y:S01]  /*11760*/  ENDCOLLECTIVE ;  /* 0x000000000000791b */ /* 0x003fe20003800000 */
.L_x_5613:
        /* <DEDUP_REMOVED lines=13> */
.L_x_5614:
[----:B------:R-:W-:Y:S05]  /*11840*/  BRA `(.L_x_5615) ;  /* 0xffffffc800fc7947 */ /* 0x000fea000383ffff */
.L_x_5525:
[----:B0-----:R0:W1:Y:S02]  /*11850*/  SYNCS.PHASECHK.TRANS64.TRYWAIT P0, [R7+URZ+0x30820], R6 ;  /* 0x03082006070075a7 */ /* 0x001064000800017f */
[----:B-1----:R-:W-:Y:S05]  /*11860*/  @!P0 NANOSLEEP.SYNCS 0x989680 ;  /* 0x009896800000895d */ /* 0x002fea0003900000 */
[----:B------:R-:W1:Y:S02]  /*11870*/  @!P0 SYNCS.PHASECHK.TRANS64 P0, [R7+URZ+0x30820], R6 ;  /* 0x03082006070085a7 */ /* 0x000e64000800007f */
[----:B-1----:R-:W-:Y:S05]  /*11880*/  @!P0 BRA `(.L_x_5525) ;  /* 0xfffffffc00f08947 */ /* 0x002fea000383ffff */
[----:B------:R-:W-:Y:S05]  /*11890*/  BRA `(.L_x_5616) ;  /* 0xffffffcc00787947 */ /* 0x000fea000383ffff */
.L_x_5526:
        /* <DEDUP_REMOVED lines=11> */
.L_x_5618:
[----:B------:R-:W-:Y:S05]  /*11950*/  BSYNC B0 ;  /* 0x0000000000007941 */ /* 0x000fea0003800000 */
.L_x_5617:
[----:B------:R-:W-:Y:S05]  /*11960*/  BRA `(.L_x_5619) ;  /* 0xffffffcc005c7947 */ /* 0x000fea000383ffff */
.L_x_5527:
[----:B------:R-:W-:Y:S01]  /*11970*/  BSSY B0, `(.L_x_5620) ;  /* 0x0000006000007945 */ /* 0x000fe20003800000 */
[----:B------:R-:W-:-:S07]  /*11980*/  IMAD.MOV.U32 R15, RZ, RZ, -0x1 ;  /* 0xffffffffff0f7424 */ /* 0x000fce00078e00ff */
[----:B01---5:R-:W-:Y:S05]  /*11990*/  WARPSYNC.COLLECTIVE R15, `(.L_x_5621) ;  /* 0x000000000f0c7348 */ /* 0x023fea0003c00000 */
[----:B------:R-:W-:Y:S02]  /*119a0*/  ELECT P6, UR62, PT ;  /* 0x00000000003e782f */ /* 0x000fe400038c0000 */
[----:B------:R-:W-:Y:S01]  /*119b0*/  MOV R14, UR62 ;  /* 0x0000003e000e7c02 */ /* 0x000fe20008000f00 */
[----:B01---5:R-:W-:Y:S10]  /*119c0*/  ENDCOLLECTIVE ;  /* 0x000000000000791b */ /* 0x023ff40003800000 */
.L_x_5621:
[----:B------:R-:W-:Y:S05]  /*119d0*/  BSYNC B0 ;  /* 0x0000000000007941 */ /* 0x000fea0003800000 */
.L_x_5620:
[----:B------:R-:W-:Y:S05]  /*119e0*/  BRA `(.L_x_5622) ;  /* 0xffffffcc00507947 */ /* 0x000fea000383ffff */
.L_x_5529:
[----:B-1----:R1:W2:Y:S02]  /*119f0*/  SYNCS.PHASECHK.TRANS64.TRYWAIT P1, [R5+URZ+0x30840], R2 ;  /* 0x03084002050075a7 */ /* 0x0022a4000802017f */
[----:B--2---:R-:W-:Y:S05]  /*11a00*/  @!P1 NANOSLEEP.SYNCS 0x989680 ;  /* 0x009896800000995d */ /* 0x004fea0003900000 */
[----:B------:R-:W2:Y:S02]  /*11a10*/  @!P1 SYNCS.PHASECHK.TRANS64 P1, [R5+URZ+0x30840], R2 ;  /* 0x03084002050095a7 */ /* 0x000ea4000802007f */
[----:B--2---:R-:W-:Y:S05]  /*11a20*/  @!P1 BRA `(.L_x_5529) ;  /* 0xfffffffc00f09947 */ /* 0x004fea000383ffff */
[----:B------:R-:W-:Y:S05]  /*11a30*/  BRA `(.L_x_5623) ;  /* 0xffffffcc00787947 */ /* 0x000fea000383ffff */
.L_x_5531:
[----:B0-----:R0:W2:Y:S02]  /*11a40*/  SYNCS.PHASECHK.TRANS64.TRYWAIT P1, [R7+URZ+0x30840], R0 ;  /* 0x03084000070075a7 */ /* 0x0010a4000802017f */
[----:B--2---:R-:W-:Y:S05]  /*11a50*/  @!P1 NANOSLEEP.SYNCS 0x989680 ;  /* 0x009896800000995d */ /* 0x004fea0003900000 */
[----:B------:R-:W2:Y:S02]  /*11a60*/  @!P1 SYNCS.PHASECHK.TRANS64 P1, [R7+URZ+0x30840], R0 ;  /* 0x03084000070095a7 */ /* 0x000ea4000802007f */
[----:B--2---:R-:W-:Y:S05]  /*11a70*/  @!P1 BRA `(.L_x_5531) ;  /* 0xfffffffc00f09947 */ /* 0x004fea000383ffff */
[----:B------:R-:W-:Y:S05]  /*11a80*/  BRA `(.L_x_5624) ;  /* 0xffffffcc00847947 */ /* 0x000fea000383ffff */
.L_x_5533:
[----:B--2---:R2:W3:Y:S02]  /*11a90*/  SYNCS.PHASECHK.TRANS64.TRYWAIT P1, [R5+URZ+0x30860], R2 ;  /* 0x03086002050075a7 */ /* 0x0044e4000802017f */
[----:B---3--:R-:W-:Y:S05]  /*11aa0*/  @!P1 NANOSLEEP.SYNCS 0x989680 ;  /* 0x009896800000995d */ /* 0x008fea0003900000 */
[----:B------:R-:W3:Y:S02]  /*11ab0*/  @!P1 SYNCS.PHASECHK.TRANS64 P1, [R5+URZ+0x30860], R2 ;  /* 0x03086002050095a7 */ /* 0x000ee4000802007f */
[----:B---3--:R-:W-:Y:S05]  /*11ac0*/  @!P1 BRA `(.L_x_5533) ;  /* 0xfffffffc00f09947 */ /* 0x008fea000383ffff */
[----:B------:R-:W-:Y:S05]  /*11ad0*/  BRA `(.L_x_5625) ;  /* 0xffffffcc00807947 */ /* 0x000fea000383ffff */
.L_x_5626:
        /* <DEDUP_REMOVED lines=10> */
.L_x_15971:


//--------------------- .text._ZN7cutlass13device_kernelIN5flash11enable_sm90INS1_16FlashAttnFwdSm90INS1_25CollectiveMainloopFwdSm90ILi2EN4cute5tupleIJNS5_1CILi1EEES8_S8_EEENS6_IJNS7_ILi128EEENS7_ILi96EEENS7_ILi192EEEEEELi192ENS_10bfloat16_tEfNS_4arch4Sm90ELb1ELb0ELb0ELb1ELb1ELb0ELb0ELb1ELb1ELb1ELb1ELb0EEENS1_21CollectiveEpilogueFwdINS6_IJSA_SC_SB_EEES9_SE_SG_Li256ELb1ELb1ELb1ELb0EEENS1_36VarlenDynamicPersistentTileSchedulerILi128ELi96ELi256ELi128ELb1ELb1ELb1ELb1ELb1ELb1EEEEEEEEEvNT_6ParamsE --------------------------
	.section	.text._ZN7cutlass13device_kernelIN5flash11enable_sm90INS1_16FlashAttnFwdSm90INS1_25CollectiveMainloopFwdSm90ILi2EN4cute5tupleIJNS5_1CILi1EEES8_S8_EEENS6_IJNS7_ILi128EEENS7_ILi96EEENS7_ILi192EEEEEELi192ENS_10bfloat16_tEfNS_4arch4Sm90ELb1ELb0ELb0ELb1ELb1ELb0ELb0ELb1ELb1ELb1ELb1ELb0EEENS1_21CollectiveEpilogueFwdINS6_IJSA_SC_SB_EEES9_SE_SG_Li256ELb1ELb1ELb1ELb0EEENS1_36VarlenDynamicPersistentTileSchedulerILi128ELi96ELi256ELi128ELb1ELb1ELb1ELb1ELb1ELb1EEEEEEEEEvNT_6ParamsE,"ax",@progbits
	.align	128
.text._ZN7cutlass13device_kernelIN5flash11enable_sm90INS1_16FlashAttnFwdSm90INS1_25CollectiveMainloopFwdSm90ILi2EN4cute5tupleIJNS5_1CILi1EEES8_S8_EEENS6_IJNS7_ILi128EEENS7_ILi96EEENS7_ILi192EEEEEELi192ENS_10bfloat16_tEfNS_4arch4Sm90ELb1ELb0ELb0ELb1ELb1ELb0ELb0ELb1ELb1ELb1ELb1ELb0EEENS1_21CollectiveEpilogueFwdINS6_IJSA_SC_SB_EEES9_SE_SG_Li256ELb1ELb1ELb1ELb0EEENS1_36VarlenDynamicPersistentTileSchedulerILi128ELi96ELi256ELi128ELb1ELb1ELb1ELb1ELb1ELb1EEEEEEEEEvNT_6ParamsE:
        .type           _ZN7cutlass13device_kernelIN5flash11enable_sm90INS1_16FlashAttnFwdSm90INS1_25CollectiveMainloopFwdSm90ILi2EN4cute5tupleIJNS5_1CILi1EEES8_S8_EEENS6_IJNS7_ILi128EEENS7_ILi96EEENS7_ILi192EEEEEELi192ENS_10bfloat16_tEfNS_4arch4Sm90ELb1ELb0ELb0ELb1ELb1ELb0ELb0ELb1ELb1ELb1ELb1ELb0EEENS1_21CollectiveEpilogueFwdINS6_IJSA_SC_SB_EEES9_SE_SG_Li256ELb1ELb1ELb1ELb0EEENS1_36VarlenDynamicPersistentTileSchedulerILi128ELi96ELi256ELi128ELb1ELb1ELb1ELb1ELb1ELb1EEEEEEEEEvNT_6ParamsE,@function
        .size           _ZN7cutlass13device_kernelIN5flash11enable_sm90INS1_16FlashAttnFwdSm90INS1_25CollectiveMainloopFwdSm90ILi2EN4cute5tupleIJNS5_1CILi1EEES8_S8_EEENS6_IJNS7_ILi128EEENS7_ILi96EEENS7_ILi192EEEEEELi192ENS_10bfloat16_tEfNS_4arch4Sm90ELb1ELb0ELb0ELb1ELb1ELb0ELb0ELb1ELb1ELb1ELb1ELb0EEENS1_21CollectiveEpilogueFwdINS6_IJSA_SC_SB_EEES9_SE_SG_Li256ELb1ELb1ELb1ELb0EEENS1_36VarlenDynamicPersistentTileSchedulerILi128ELi96ELi256ELi128ELb1ELb1ELb1ELb1ELb1ELb1EEEEEEEEEvNT_6ParamsE,(.L_x_15972 - _ZN7cutlass13device_kernelIN5flash11enable_sm90INS1_16FlashAttnFwdSm90INS1_25CollectiveMainloopFwdSm90ILi2EN4cute5tupleIJNS5_1CILi1EEES8_S8_EEENS6_IJNS7_ILi128EEENS7_ILi96EEENS7_ILi192EEEEEELi192ENS_10bfloat16_tEfNS_4arch4Sm90ELb1ELb0ELb0ELb1ELb1ELb0ELb0ELb1ELb1ELb1ELb1ELb0EEENS1_21CollectiveEpilogueFwdINS6_IJSA_SC_SB_EEES9_SE_SG_Li256ELb1ELb1ELb1ELb0EEENS1_36VarlenDynamicPersistentTileSchedulerILi128ELi96ELi256ELi128ELb1ELb1ELb1ELb1ELb1ELb1EEEEEEEEEvNT_6ParamsE)
        .other          _ZN7cutlass13device_kernelIN5flash11enable_sm90INS1_16FlashAttnFwdSm90INS1_25CollectiveMainloopFwdSm90ILi2EN4cute5tupleIJNS5_1CILi1EEES8_S8_EEENS6_IJNS7_ILi128EEENS7_ILi96EEENS7_ILi192EEEEEELi192ENS_10bfloat16_tEfNS_4arch4Sm90ELb1ELb0ELb0ELb1ELb1ELb0ELb0ELb1ELb1ELb1ELb1ELb0EEENS1_21CollectiveEpilogueFwdINS6_IJSA_SC_SB_EEES9_SE_SG_Li256ELb1ELb1ELb1ELb0EEENS1_36VarlenDynamicPersistentTileSchedulerILi128ELi96ELi256ELi128ELb1ELb1ELb1ELb1ELb1ELb1EEEEEEEEEvNT_6ParamsE,@"STO_CUDA_ENTRY STV_DEFAULT"
_ZN7cutlass13device_kernelIN5flash11enable_sm90INS1_16FlashAttnFwdSm90INS1_25CollectiveMainloopFwdSm90ILi2EN4cute5tupleIJNS5_1CILi1EEES8_S8_EEENS6_IJNS7_ILi128EEENS7_ILi96EEENS7_ILi192EEEEEELi192ENS_10bfloat16_tEfNS_4arch4Sm90ELb1ELb0ELb0ELb1ELb1ELb0ELb0ELb1ELb1ELb1ELb1ELb0EEENS1_21CollectiveEpilogueFwdINS6_IJSA_SC_SB_EEES9_SE_SG_Li256ELb1ELb1ELb1ELb0EEENS1_36VarlenDynamicPersistentTileSchedulerILi128ELi96ELi256ELi128ELb1ELb1ELb1ELb1ELb1ELb1EEEEEEEEEvNT_6ParamsE:
        /* <DEDUP_REMOVED lines=45> */
.L_x_5627:
        /* <DEDUP_REMOVED lines=22> */
.L_x_5628:
        /* <DEDUP_REMOVED lines=18> */
.L_x_5629:
        /* <DEDUP_REMOVED lines=22> */
.L_x_5630:
        /* <DEDUP_REMOVED lines=23> */
.L_x_5631:
        /* <DEDUP_REMOVED lines=10> */
.L_x_5633:
        /* <DEDUP_REMOVED lines=109> */
[----:B------:R-:W-:Y:S02]  /*0f90*/  VIADD R23, R17, 0x40 ;  /* 0x0000004011177836 */ /* 0x000fe40000000000 */
[----:B------:R-:W-:-:S07]  /*0fa0*/  IMAD R18, R4, 0x8, R5 ;  /* 0x0000000804127824 */ /* 0x000fce00078e0205 */
.L_x_5697:
        /* <DEDUP_REMOVED lines=26> */
[----:B------:R-:W-:Y:S02]  /*1150*/  ULDC UR4, c[0x0][0x424] ;  /* 0x0001090000047ab9 */ /* 0x000fe40000000800 */
[----:B----4-:R-:W-:Y:S01]  /*1160*/  IMAD.U32 R5, RZ, RZ, UR11 ;  /* 0x0000000bff057e24 */ /* 0x010fe2000f8e00ff */
[----:B------:R-:W2:Y:S01]  /*1170*/  @P0 LDG.E R2, desc[UR36][R2.64] ;  /* 0x0000002402020981 */ /* 0x000ea2000c1e1900 */
[----:B------:R-:W-:Y:S01]  /*1180*/  UISETP.NE.U32.AND UP0, UPT, UR8, URZ, UPT ;  /* 0x0000003f0800728c */ /* 0x000fe2000bf05070 */
[----:B------:R-:W-:Y:S02]  /*1190*/  ULDC.64 UR10, c[0x0][0xa20] ;  /* 0x00028800000a7ab9 */ /* 0x000fe40000000a00 */
[----:B------:R-:W3:Y:S01]  /*11a0*/  @P2 LDG.E R4, desc[UR36][R4.64] ;  /* 0x0000002404042981 */ /* 0x000ee2000c1e1900 */
[----:B------:R-:W-:Y:S01]  /*11b0*/  UISETP.NE.AND.EX UP0, UPT, UR9, URZ, UPT, UP0 ;  /* 0x0000003f0900728c */ /* 0x000fe2000bf05300 */
[----:B------:R-:W-:Y:S01]  /*11c0*/  ISETP.NE.U32.AND P1, PT, RZ, UR10, PT ;  /* 0x0000000aff007c0c */ /* 0x000fe2000bf25070 */
[----:B------:R-:W-:-:S02]  /*11d0*/  ULOP3.LUT UR8, UR5, 0xffff, URZ, 0xc0, !UPT ;  /* 0x0000ffff05087892 */ /* 0x000fc4000f8ec03f */
[----:B------:R-:W-:Y:S01]  /*11e0*/  USEL UR4, UR4, 0x1, UP0 ;  /* 0x0000000104047887 */ /* 0x000fe20008000000 */
[----:B------:R-:W-:Y:S01]  /*11f0*/  ISETP.NE.AND.EX P1, PT, RZ, UR11, PT, P1 ;  /* 0x0000000bff007c0c */ /* 0x000fe2000bf25310 */
[----:B------:R-:W-:Y:S02]  /*1200*/  UMOV UR60, URZ ;  /* 0x0000003f003c7c82 */ /* 0x000fe40008000000 */
[----:B------:R-:W-:Y:S01]  /*1210*/  IMAD.U32 R198, RZ, RZ, UR8 ;  /* 0x00000008ffc67e24 */ /* 0x000fe2000f8e00ff */
[----:B------:R-:W-:Y:S01]  /*1220*/  UIMAD UR4, UR4, UR7, URZ ;  /* 0x00000007040472a4 */ /* 0x000fe2000f8e023f */
[----:B--2---:R-:W-:Y:S02]  /*1230*/  @P0 R2UR UR60, R2 ;  /* 0x00000000023c02ca */ /* 0x004fe400000e0000 */
[----:B---3--:R-:W-:Y:S01]  /*1240*/  @P2 R2UR UR42, R4 ;  /* 0x00000000042a22ca */ /* 0x008fe200000e0000 */
[----:B-----5:R-:W-:-:S14]  /*1250*/  @P2 BRA `(.L_x_5634) ;  /* 0x00000000003c2947 */ /* 0x020fdc0003800000 */
[----:B------:R-:W-:Y:S01]  /*1260*/  ULDC.64 UR8, c[0x0][0xa00] ;  /* 0x0002800000087ab9 */ /* 0x000fe20000000a00 */
[----:B------:R-:W-:Y:S01]  /*1270*/  ULDC UR42, c[0x0][0x288] ;  /* 0x0000a200002a7ab9 */ /* 0x000fe20000000800 */
        /* <DEDUP_REMOVED lines=13> */
.L_x_5634:
        /* <DEDUP_REMOVED lines=10> */
.L_x_5635:
        /* <DEDUP_REMOVED lines=14> */
.L_x_5636:
[----:B------:R-:W-:Y:S01]  /*14d0*/  ULDC UR7, c[0x0][0x448] ;  /* 0x0001120000077ab9 */ /* 0x000fe20000000800 */
[----:B------:R-:W-:Y:S02]  /*14e0*/  USHF.L.U32 UR43, UR6, 0x7, URZ ;  /* 0x00000007062b7899 */ /* 0x000fe4000800063f */
[----:B------:R-:W-:Y:S02]  /*14f0*/  UISETP.NE.AND UP0, UPT, UR7, 0x1, UPT ;  /* 0x000000010700788c */ /* 0x000fe4000bf05270 */
[----:B------:R-:W-:Y:S02]  /*1500*/  UIADD3 UR8, UR43, 0x7f, URZ ;  /* 0x0000007f2b087890 */ /* 0x000fe4000fffe03f */
[----:B------:R-:W-:Y:S02]  /*1510*/  UIADD3 UR60, -UR60, UR4, URZ ;  /* 0x000000043c3c7290 */ /* 0x000fe4000fffe13f */
[----:B------:R-:W-:-:S05]  /*1520*/  UP2UR UR4, UPR, URZ, 0x1 ;  /* 0x000000013f047883 */ /* 0x000fca0008000000 */
[----:B------:R-:W-:Y:S01]  /*1530*/  @UP0 ULDC UR6, c[0x0][0x44c] ;  /* 0x0001130000060ab9 */ /* 0x000fe20000000800 */
[----:B------:R-:W-:Y:S01]  /*1540*/  @UP0 ULDC UR9, c[0x0][0x450] ;  /* 0x0001140000090ab9 */ /* 0x000fe20000000800 */
[----:B------:R-:W-:Y:S01]  /*1550*/  UIMAD.WIDE.U32 UR6, UR8, UR6, URZ ;  /* 0x00000006080672a5 */ /* 0x000fe2000f8e003f */
[----:B------:R-:W-:Y:S01]  /*1560*/  IMAD.U32 R16, RZ, RZ, UR4 ;  /* 0x00000004ff107e24 */ /* 0x000fe2000f8e00ff */
[----:B------:R-:W-:Y:S02]  /*1570*/  UIADD3 UR4, UR60, 0x60, -UR42 ;  /* 0x000000603c047890 */ /* 0x000fe4000fffe82a */
[----:B------:R-:W-:Y:S02]  /*1580*/  @UP0 USHF.R.U32.HI UR8, URZ, UR9, UR7 ;  /* 0x000000093f080299 */ /* 0x000fe40008011607 */
[----:B------:R-:W-:Y:S02]  /*1590*/  UIADD3 UR6, UR60, 0x5f, URZ ;  /* 0x0000005f3c067890 */ /* 0x000fe4000fffe03f */
[----:B------:R-:W-:-:S02]  /*15a0*/  UIADD3 UR8, UR4, UR8, URZ ;  /* 0x0000000804087290 */ /* 0x000fc4000fffe03f */
[----:B------:R-:W-:Y:S02]  /*15b0*/  UIMAD.WIDE UR6, UR6, 0x2aaaaaab, URZ ;  /* 0x2aaaaaab060678a5 */ /* 0x000fe4000f8e023f */
[----:B------:R-:W-:Y:S02]  /*15c0*/  UIMAD.WIDE UR8, UR8, 0x2aaaaaab, URZ ;  /* 0x2aaaaaab080878a5 */ /* 0x000fe4000f8e023f */
[----:B------:R-:W-:Y:S02]  /*15d0*/  USHF.R.U32.HI UR4, URZ, 0x1f, UR7 ;  /* 0x0000001f3f047899 */ /* 0x000fe40008011607 */
[----:B------:R-:W-:Y:S02]  /*15e0*/  USHF.R.U32.HI UR6, URZ, 0x1f, UR9 ;  /* 0x0000001f3f067899 */ /* 0x000fe40008011609 */
[----:B------:R-:W-:Y:S02]  /*15f0*/  ULEA.HI.SX32 UR7, UR7, UR4, 0x1c ;  /* 0x0000000407077291 */ /* 0x000fe4000f8fe23f */
[----:B------:R-:W-:-:S02]  /*1600*/  ULEA.HI.SX32 UR6, UR9, UR6, 0x1c ;  /* 0x0000000609067291 */ /* 0x000fc4000f8fe23f */
[----:B------:R-:W-:Y:S02]  /*1610*/  ULOP3.LUT UR4, UR5, 0xff000000, URZ, 0xc0, !UPT ;  /* 0xff00000005047892 */ /* 0x000fe4000f8ec03f */
[----:B------:R-:W-:Y:S02]  /*1620*/  UISETP.LT.AND UP0, UPT, UR7, UR6, UPT ;  /* 0x000000060700728c */ /* 0x000fe4000bf01270 */
[----:B------:R-:W-:Y:S02]  /*1630*/  ULOP3.LUT UR5, UR5, 0xff0000, URZ, 0xc0, !UPT ;  /* 0x00ff000005057892 */ /* 0x000fe4000f8ec03f */
[----:B------:R-:W-:Y:S02]  /*1640*/  USEL UR9, UR7, UR6, UP0 ;  /* 0x0000000607097287 */ /* 0x000fe40008000000 */
[----:B------:R-:W-:Y:S02]  /*1650*/  USHF.R.U32.HI UR4, URZ, 0x8, UR4 ;  /* 0x000000083f047899 */ /* 0x000fe40008011604 */
[----:B------:R-:W-:-:S02]  /*1660*/  UISETP.GE.AND UP0, UPT, UR9, 0x1, UPT ;  /* 0x000000010900788c */ /* 0x000fc4000bf06270 */
        /* <DEDUP_REMOVED lines=45> */
.L_x_5637:
        /* <DEDUP_REMOVED lines=20> */
[----:B------:R-:W-:Y:S01]  /*1a80*/  IMAD.MOV.U32 R0, RZ, RZ, RZ ;  /* 0x000000ffff007224 */ /* 0x000fe200078e00ff */
[----:B------:R-:W-:Y:S02]  /*1a90*/  CS2R R120, SRZ ;  /* 0x0000000000787805 */ /* 0x000fe4000001ff00 */
[----:B------:R-:W-:-:S02]  /*1aa0*/  CS2R R124, SRZ ;  /* 0x00000000007c7805 */ /* 0x000fc4000001ff00 */
[----:B------:R-:W-:Y:S02]  /*1ab0*/  R2UR UR5, R3 ;  /* 0x00000000030572ca */ /* 0x000fe400000e0000 */
        /* <DEDUP_REMOVED lines=12> */
[----:B------:R-:W-:Y:S02]  /*1b80*/  UISETP.GT.AND UP0, UPT, UR5, UR61, UPT ;  /* 0x0000003d0500728c */ /* 0x000fe4000bf04270 */
[----:B------:R-:W-:Y:S01]  /*1b90*/  IMAD.U32 R88, RZ, RZ, UR5 ;  /* 0x00000005ff587e24 */ /* 0x000fe2000f8e00ff */
        /* <DEDUP_REMOVED lines=59> */
.L_x_5639:
        /* <DEDUP_REMOVED lines=12> */
.L_x_5786:
[----:B------:R-:W-:Y:S05]  /*2010*/  @!P0 BRA `(.L_x_5641) ;  /* 0x0000000000048947 */ /* 0x000fea0003800000 */
[----:B------:R-:W-:Y:S01]  /*2020*/  BPT.TRAP 0x1 ;  /* 0x000000040000795c */ /* 0x000fe20000300000 */
.L_x_5641:
[----:B0-----:R-:W-:Y:S02]  /*2030*/  IMAD.U32 R0, RZ, RZ, UR39 ;  /* 0x00000027ff007e24 */ /* 0x001fe4000f8e00ff */
[----:B------:R-:W-:-:S03]  /*2040*/  IMAD.U32 R3, RZ, RZ, UR38 ;  /* 0x00000026ff037e24 */ /* 0x000fc6000f8e00ff */
[----:B------:R-:W-:Y:S02]  /*2050*/  LEA R0, R0, UR40, 0x3 ;  /* 0x0000002800007c11 */ /* 0x000fe4000f8e18ff */
[----:B------:R-:W-:-:S04]  /*2060*/  SHF.L.U32 R3, R3, 0x1f, RZ ;  /* 0x0000001f03037819 */ /* 0x000fc800000006ff */
[----:B------:R0:W1:Y:S01]  /*2070*/  SYNCS.PHASECHK.TRANS64.TRYWAIT P1, [R0+URZ+0x30830], R3 ;  /* 0x03083003000075a7 */ /* 0x000062000802017f */
[----:B------:R-:W-:Y:S05]  /*2080*/  @!P0 BRA `(.L_x_5642) ;  /* 0x0000000000048947 */ /* 0x000fea0003800000 */
[----:B------:R-:W-:Y:S01]  /*2090*/  BPT.TRAP 0x1 ;  /* 0x000000040000795c */ /* 0x000fe20000300000 */
.L_x_5642:
[----:B-1----:R-:W-:Y:S05]  /*20a0*/  @P1 BRA `(.L_x_5643) ;  /* 0x0000000000081947 */ /* 0x002fea0003800000 */
[----:B------:R-:W1:Y:S02]  /*20b0*/  SYNCS.PHASECHK.TRANS64.TRYWAIT P1, [R0+URZ+0x30830], R3 ;  /* 0x03083003000075a7 */ /* 0x000e64000802017f */
[----:B-1----:R-:W-:Y:S05]  /*20c0*/  @!P1 BRA `(.L_x_5644) ;  /* 0x0000011400f89947 */ /* 0x002fea0003800000 */
.L_x_5643:
        /* <DEDUP_REMOVED lines=99> */
.L_x_5645:
[----:B------:R-:W-:Y:S01]  /*2700*/  R2UR UR4, R16 ;  /* 0x00000000100472ca */ /* 0x000fe200000e0000 */
[----:B------:R-:W-:Y:S01]  /*2710*/  VIADD R2, R18, UR43 ;  /* 0x0000002b12027c36 */ /* 0x000fe20008000000 */
[----:B------:R-:W-:Y:S01]  /*2720*/  R2UR UR6, R88 ;  /* 0x00000000580672ca */ /* 0x000fe200000e0000 */
[----:B------:R-:W-:Y:S01]  /*2730*/  IMAD.U32 R11, RZ, RZ, UR42 ;  /* 0x0000002aff0b7e24 */ /* 0x000fe2000f8e00ff */
[----:B------:R-:W-:Y:S01]  /*2740*/  ULDC UR14, c[0x0][0x988] ;  /* 0x00026200000e7ab9 */ /* 0x000fe20000000800 */
[----:B------:R-:W-:Y:S01]  /*2750*/  R2UR UR10, R0 ;  /* 0x00000000000a72ca */ /* 0x000fe200000e0000 */
[----:B------:R-:W2:Y:S01]  /*2760*/  S2UR UR15, SR_CgaCtaId ;  /* 0x00000000000f79c3 */ /* 0x000ea20000008800 */
[----:B------:R-:W-:Y:S02]  /*2770*/  CS2R R118, SRZ ;  /* 0x0000000000767805 */ /* 0x000fe4000001ff00 */
[----:B------:R-:W-:Y:S02]  /*2780*/  CS2R R116, SRZ ;  /* 0x0000000000747805 */ /* 0x000fe4000001ff00 */
[----:B------:R-:W-:-:S02]  /*2790*/  CS2R R114, SRZ ;  /* 0x0000000000727805 */ /* 0x000fc4000001ff00 */
[----:B------:R-:W-:Y:S02]  /*27a0*/  CS2R R112, SRZ ;  /* 0x0000000000707805 */ /* 0x000fe4000001ff00 */
[----:B------:R-:W-:Y:S02]  /*27b0*/  CS2R R110, SRZ ;  /* 0x00000000006e7805 */ /* 0x000fe4000001ff00 */
[----:B------:R-:W-:Y:S01]  /*27c0*/  CS2R R108, SRZ ;  /* 0x00000000006c7805 */ /* 0x000fe2000001ff00 */
[----:B------:R-:W-:Y:S01]  /*27d0*/  UISETP.NE.AND UP0, UPT, UR4, URZ, UPT ;  /* 0x0000003f0400728c */ /* 0x000fe2000bf05270 */
[----:B------:R-:W-:Y:S01]  /*27e0*/  CS2R R106, SRZ ;  /* 0x00000000006a7805 */ /* 0x000fe2000001ff00 */
[----:B------:R-:W-:Y:S01]  /*27f0*/  UIMAD UR5, UR6, -0x60, UR60 ;  /* 0xffffffa0060578a4 */ /* 0x000fe2000f8e023c */
[----:B------:R-:W-:Y:S02]  /*2800*/  CS2R R104, SRZ ;  /* 0x0000000000687805 */ /* 0x000fe4000001ff00 */
[----:B------:R-:W-:-:S02]  /*2810*/  CS2R R102, SRZ ;  /* 0x0000000000667805 */ /* 0x000fc4000001ff00 */
[----:B------:R-:W-:Y:S02]  /*2820*/  CS2R R100, SRZ ;  /* 0x0000000000647805 */ /* 0x000fe4000001ff00 */
[----:B------:R-:W-:Y:S02]  /*2830*/  PLOP3.LUT P1, PT, PT, PT, UP0, 0x80, 0x0 ;  /* 0x000000000000781c */ /* 0x000fe40003f2f008 */
[----:B------:R-:W-:Y:S02]  /*2840*/  CS2R R98, SRZ ;  /* 0x0000000000627805 */ /* 0x000fe4000001ff00 */
[----:B------:R-:W-:Y:S01]  /*2850*/  PLOP3.LUT P2, PT, PT, PT, UP0, 0x80, 0x0 ;  /* 0x000000000000781c */ /* 0x000fe20003f4f008 */
[----:B------:R-:W-:Y:S01]  /*2860*/  IMAD.U32 R10, RZ, RZ, UR5 ;  /* 0x00000005ff0a7e24 */ /* 0x000fe2000f8e00ff */
[----:B------:R-:W-:Y:S01]  /*2870*/  UMOV UR5, UR43 ;  /* 0x0000002b00057c82 */ /* 0x000fe20008000000 */
[----:B------:R-:W-:Y:S01]  /*2880*/  @UP0 ULDC UR4, c[0x0][0x44c] ;  /* 0x0001130000040ab9 */ /* 0x000fe20000000800 */
[----:B------:R-:W-:Y:S01]  /*2890*/  @UP0 ULDC UR11, c[0x0][0x450] ;  /* 0x00011400000b0ab9 */ /* 0x000fe20000000800 */
[----:B------:R-:W-:-:S02]  /*28a0*/  CS2R R96, SRZ ;  /* 0x0000000000607805 */ /* 0x000fc4000001ff00 */
[----:B------:R-:W-:Y:S02]  /*28b0*/  CS2R R94, SRZ ;  /* 0x00000000005e7805 */ /* 0x000fe4000001ff00 */
[----:B------:R-:W-:Y:S02]  /*28c0*/  CS2R R92, SRZ ;  /* 0x00000000005c7805 */ /* 0x000fe4000001ff00 */
[----:B------:R-:W-:Y:S01]  /*28d0*/  CS2R R90, SRZ ;  /* 0x00000000005a7805 */ /* 0x000fe2000001ff00 */
[----:B01----:R-:W-:Y:S01]  /*28e0*/  @P1 IMAD.HI.U32 R3, R2, UR4, RZ ;  /* 0x0000000402031c27 */ /* 0x003fe2000f8e00ff */
[----:B------:R-:W-:-:S04]  /*28f0*/  @UP0 ULDC UR4, c[0x0][0x450] ;  /* 0x0001140000040ab9 */ /* 0x000fc80000000800 */
[----:B------:R-:W-:Y:S01]  /*2900*/  @P2 SHF.R.U32.HI R2, RZ, UR4, R3 ;  /* 0x00000004ff022c19 */ /* 0x000fe20008011603 */
[----:B------:R-:W-:Y:S01]  /*2910*/  UIMAD UR4, UR6, -0x60, URZ ;  /* 0xffffffa0060478a4 */ /* 0x000fe2000f8e023f */
[----:B------:R-:W-:-:S03]  /*2920*/  IADD3 R3, -R17, 0x60, R10 ;  /* 0x0000006011037810 */ /* 0x000fc60007ffe10a */
[----:B------:R-:W0:Y:S02]  /*2930*/  SHFL.IDX PT, R5, R2, 0x1, 0x1c1f ;  /* 0x003c1f0002057f89 */ /* 0x000e2400000e0000 */
[----:B------:R-:W-:Y:S01]  /*2940*/  IMAD.U32 R4, RZ, RZ, UR4 ;  /* 0x00000004ff047e24 */ /* 0x000fe2000f8e00ff */
[----:B------:R-:W-:Y:S01]  /*2950*/  UIADD3 UR4, UR6, -0x2, URZ ;  /* 0xfffffffe06047890 */ /* 0x000fe2000fffe03f */
[----:B------:R-:W1:Y:S02]  /*2960*/  SHFL.IDX PT, R2, R2, RZ, 0x1c1f ;  /* 0x001c1fff02027589 */ /* 0x000e6400000e0000 */
[----:B------:R-:W-:Y:S01]  /*2970*/  @UP0 ULDC UR6, c[0x0][0x44c] ;  /* 0x0001130000060ab9 */ /* 0x000fe20000000800 */
[----:B------:R-:W-:Y:S01]  /*2980*/  IADD3 R4, -R17, 0x61, R4 ;  /* 0x0000006111047810 */ /* 0x000fe20007ffe104 */
[----:B------:R-:W-:-:S03]  /*2990*/  UIMAD.WIDE.U32 UR6, UR43, UR6, URZ ;  /* 0x000000062b0672a5 */ /* 0x000fc6000f8e003f */
[----:B------:R-:W-:Y:S01]  /*29a0*/  IADD3 R4, -R11, UR60, R4 ;  /* 0x0000003c0b047c10 */ /* 0x000fe2000fffe104 */
[----:B------:R-:W-:-:S04]  /*29b0*/  @UP0 USHF.R.U32.HI UR5, URZ, UR11, UR7 ;  /* 0x0000000b3f050299 */ /* 0x000fc80008011607 */
[----:B------:R-:W-:Y:S02]  /*29c0*/  UIADD3 UR6, UR5, UR60, -UR42 ;  /* 0x0000003c05067290 */ /* 0x000fe4000fffe82a */
[----:B------:R-:W-:Y:S02]  /*29d0*/  UIADD3 UR5, UR10, 0x30840, URZ ;  /* 0x000308400a057890 */ /* 0x000fe4000fffe03f */
[----:B------:R-:W-:Y:S02]  /*29e0*/  UIMAD.WIDE UR6, UR6, 0x2aaaaaab, URZ ;  /* 0x2aaaaaab060678a5 */ /* 0x000fe4000f8e023f */
[----:B--2---:R-:W-:Y:S01]  /*29f0*/  UPRMT UR5, UR15, 0x654, UR5 ;  /* 0x000006540f057896 */ /* 0x004fe20008000005 */
[----:B0-----:R-:W-:Y:S01]  /*2a00*/  VIADDMNMX R5, R5, R4, R3, PT ;  /* 0x0000000405057246 */ /* 0x001fe20003800103 */
[----:B------:R-:W-:-:S03]  /*2a10*/  USHF.R.U32.HI UR6, URZ, 0x1f, UR7 ;  /* 0x0000001f3f067899 */ /* 0x000fc60008011607 */
[C---:B------:R-:W-:Y:S01]  /*2a20*/  ISETP.GT.AND P1, PT, R5.reuse, RZ, PT ;  /* 0x000000ff0500720c */ /* 0x040fe20003f24270 */
[----:B------:R-:W-:Y:S01]  /*2a30*/  ULEA.HI.SX32 UR6, UR7, UR6, 0x1c ;  /* 0x0000000607067291 */ /* 0x000fe2000f8fe23f */
[C---:B------:R-:W-:Y:S02]  /*2a40*/  ISETP.GT.AND P2, PT, R5.reuse, 0x1, PT ;  /* 0x000000010500780c */ /* 0x040fe40003f44270 */
[----:B------:R-:W-:Y:S01]  /*2a50*/  SYNCS.ARRIVE.TRANS64.RED.A1T0 RZ, [UR5], RZ ;  /* 0x000000ffffff79a7 */ /* 0x000fe20008100405 */
[----:B------:R-:W-:Y:S01]  /*2a60*/  ISETP.GT.AND P3, PT, R5, 0x8, PT ;  /* 0x000000080500780c */ /* 0x000fe20003f64270 */
[----:B------:R-:W-:Y:S01]  /*2a70*/  UISETP.LT.AND UP0, UPT, UR61, UR6, UPT ;  /* 0x000000063d00728c */ /* 0x000fe2000bf01270 */
[----:B------:R-:W-:Y:S02]  /*2a80*/  FSEL R13, R26, -INF , P1 ;  /* 0xff8000001a0d7808 */ /* 0x000fe40000800000 */
[----:B------:R-:W-:Y:S01]  /*2a90*/  FSEL R27, R27, -INF , P2 ;  /* 0xff8000001b1b7808 */ /* 0x000fe20001000000 */
[----:B------:R-:W-:Y:S01]  /*2aa0*/  USEL UR11, UR61, UR6, !UP0 ;  /* 0x000000063d0b7287 */ /* 0x000fe2000c000000 */
[----:B------:R-:W-:-:S02]  /*2ab0*/  ISETP.GT.AND P1, PT, R5, 0x9, PT ;  /* 0x000000090500780c */ /* 0x000fc40003f24270 */
[----:B------:R-:W-:Y:S01]  /*2ac0*/  FSEL R15, R30, -INF , P3 ;  /* 0xff8000001e0f7808 */ /* 0x000fe20001800000 */
[----:B------:R-:W-:Y:S01]  /*2ad0*/  UISETP.GE.AND UP0, UPT, UR4, UR11, UPT ;  /* 0x0000000b0400728c */ /* 0x000fe2000bf06270 */
        /* <DEDUP_REMOVED lines=68> */
[C---:B------:R-:W-:Y:S02]  /*2f20*/  ISETP.GT.AND P3, PT, R4.reuse, 0x8, PT ;  /* 0x000000080400780c */ /* 0x040fe40003f64270 */
[----:B------:R-:W-:Y:S02]  /*2f30*/  FSEL R34, R25, -INF , P2 ;  /* 0xff80000019227808 */ /* 0x000fe40001000000 */
[----:B------:R-:W-:-:S04]  /*2f40*/  ISETP.GT.AND P2, PT, R4, 0x10, PT ;  /* 0x000000100400780c */ /* 0x000fc80003f44270 */
[----:B------:R-:W-:Y:S02]  /*2f50*/  FSEL R32, R32, -INF , P2 ;  /* 0xff80000020207808 */ /* 0x000fe40001000000 */
[----:B0-----:R-:W-:Y:S02]  /*2f60*/  FMNMX.FTZ R12, R10, R5, !PT ;  /* 0x000000050a0c7209 */ /* 0x001fe40007810000 */
[----:B------:R-:W-:Y:S02]  /*2f70*/  FSEL R5, R24, -INF , P1 ;  /* 0xff80000018057808 */ /* 0x000fe40000800000 */
[----:B------:R-:W-:Y:S01]  /*2f80*/  ISETP.GT.AND P1, PT, R4, 0x9, PT ;  /* 0x000000090400780c */ /* 0x000fe20003f24270 */
[----:B------:R-:W0:Y:S01]  /*2f90*/  SHFL.BFLY PT, R11, R12, 0x1, 0x1f ;  /* 0x0c201f000c0b7f89 */ /* 0x000e2200000e0000 */
[----:B------:R-:W-:Y:S02]  /*2fa0*/  FMNMX.FTZ R2, R5, R34, !PT ;  /* 0x0000002205027209 */ /* 0x000fe40007810000 */
[----:B------:R-:W-:-:S02]  /*2fb0*/  FSEL R29, R29, -INF , P1 ;  /* 0xff8000001d1d7808 */ /* 0x000fc40000800000 */
[----:B------:R-:W-:-:S04]  /*2fc0*/  ISETP.GT.AND P1, PT, R4, 0x11, PT ;  /* 0x000000110400780c */ /* 0x000fc80003f24270 */
[----:B------:R-:W-:Y:S02]  /*2fd0*/  FSEL R33, R33, -INF , P1 ;  /* 0xff80000021217808 */ /* 0x000fe40000800000 */
[----:B------:R-:W-:-:S04]  /*2fe0*/  ISETP.GT.AND P1, PT, R4, 0x19, PT ;  /* 0x000000190400780c */ /* 0x000fc80003f24270 */
[----:B------:R-:W-:Y:S02]  /*2ff0*/  FSEL R37, R37, -INF , P1 ;  /* 0xff80000025257808 */ /* 0x000fe40000800000 */
[----:B------:R-:W-:-:S04]  /*3000*/  ISETP.GT.AND P1, PT, R4, 0x21, PT ;  /* 0x000000210400780c */ /* 0x000fc80003f24270 */
[----:B------:R-:W-:Y:S02]  /*3010*/  FSEL R41, R41, -INF , P1 ;  /* 0xff80000029297808 */ /* 0x000fe40000800000 */
[----:B------:R-:W-:Y:S02]  /*3020*/  ISETP.GT.AND P1, PT, R4, 0x29, PT ;  /* 0x000000290400780c */ /* 0x000fe40003f24270 */
[----:B0-----:R-:W-:Y:S02]  /*3030*/  FMNMX.FTZ R3, R12, R11, !PT ;  /* 0x0000000b0c037209 */ /* 0x001fe40007810000 */
[----:B------:R-:W-:Y:S02]  /*3040*/  FSEL R11, R28, -INF , P3 ;  /* 0xff8000001c0b7808 */ /* 0x000fe40001800000 */
[----:B------:R-:W-:Y:S02]  /*3050*/  ISETP.GT.AND P3, PT, R4, 0x18, PT ;  /* 0x000000180400780c */ /* 0x000fe40003f64270 */
[----:B------:R-:W-:-:S02]  /*3060*/  FMNMX.FTZ R2, R11, R2, !PT ;  /* 0x000000020b027209 */ /* 0x000fc40007810000 */
[----:B------:R-:W-:Y:S02]  /*3070*/  FSETP.NEU.FTZ.AND P2, PT, R3, -INF , PT ;  /* 0xff8000000300780b */ /* 0x000fe40003f5d000 */
[----:B------:R-:W-:Y:S01]  /*3080*/  FMNMX.FTZ R25, R29, R2, !PT ;  /* 0x000000021d197209 */ /* 0x000fe20007810000 */
[----:B------:R-:W-:Y:S01]  /*3090*/  FMUL.FTZ R2, R3, UR14 ;  /* 0x0000000e03027c20 */ /* 0x000fe20008410000 */
[----:B------:R-:W-:Y:S02]  /*30a0*/  FSEL R36, R36, -INF , P3 ;  /* 0xff80000024247808 */ /* 0x000fe40001800000 */
[----:B------:R-:W-:Y:S02]  /*30b0*/  FMNMX.FTZ R10, R32, R25, !PT ;  /* 0x00000019200a7209 */ /* 0x000fe40007810000 */
[----:B------:R-:W-:Y:S02]  /*30c0*/  FSEL R2, R2, RZ, P2 ;  /* 0x000000ff02027208 */ /* 0x000fe40001000000 */
[----:B------:R-:W-:-:S02]  /*30d0*/  FMNMX.FTZ R25, R33, R10, !PT ;  /* 0x0000000a21197209 */ /* 0x000fc40007810000 */
[----:B------:R-:W-:Y:S01]  /*30e0*/  ISETP.GT.AND P2, PT, R4, 0x20, PT ;  /* 0x000000200400780c */ /* 0x000fe20003f44270 */
[--C-:B------:R-:W-:Y:S01]  /*30f0*/  FFMA.FTZ R189, R13, UR14, -R2.reuse ;  /* 0x0000000e0dbd7c23 */ /* 0x100fe20008010802 */
[----:B------:R-:W-:Y:S01]  /*3100*/  FMNMX.FTZ R10, R36, R25, !PT ;  /* 0x00000019240a7209 */ /* 0x000fe20007810000 */
[--C-:B------:R-:W-:Y:S01]  /*3110*/  FFMA.FTZ R191, R15, UR14, -R2.reuse ;  /* 0x0000000e0fbf7c23 */ /* 0x100fe20008010802 */
[----:B------:R-:W-:Y:S01]  /*3120*/  FSEL R40, R40, -INF , P2 ;  /* 0xff80000028287808 */ /* 0x000fe20001000000 */
[--C-:B------:R-:W-:Y:S01]  /*3130*/  FFMA.FTZ R185, R21, UR14, -R2.reuse ;  /* 0x0000000e15b97c23 */ /* 0x100fe20008010802 */
[----:B------:R-:W-:Y:S01]  /*3140*/  FMNMX.FTZ R13, R37, R10, !PT ;  /* 0x0000000a250d7209 */ /* 0x000fe20007810000 */
[--C-:B------:R-:W-:Y:S01]  /*3150*/  FFMA.FTZ R10, R27, UR14, -R2.reuse ;  /* 0x0000000e1b0a7c23 */ /* 0x100fe20008010802 */
[----:B------:R-:W-:Y:S01]  /*3160*/  ISETP.GT.AND P2, PT, R4, 0x28, PT ;  /* 0x000000280400780c */ /* 0x000fe20003f44270 */
[----:B------:R-:W-:Y:S01]  /*3170*/  MUFU.EX2 R189, R189 ;  /* 0x000000bd00bd7308 */ /* 0x000fe20000000800 */
[----:B------:R-:W-:Y:S01]  /*3180*/  FMNMX.FTZ R12, R40, R13, !PT ;  /* 0x0000000d280c7209 */ /* 0x000fe20007810000 */
[--C-:B------:R-:W-:Y:S01]  /*3190*/  FFMA.FTZ R73, R73, UR14, -R2.reuse ;  /* 0x0000000e49497c23 */ /* 0x100fe20008010802 */
[----:B------:R-:W-:Y:S01]  /*31a0*/  FSEL R44, R44, -INF , P2 ;  /* 0xff8000002c2c7808 */ /* 0x000fe20001000000 */
[--C-:B------:R-:W-:Y:S01]  /*31b0*/  FFMA.FTZ R39, R39, UR14, -R2.reuse ;  /* 0x0000000e27277c23 */ /* 0x100fe20008010802 */
[----:B------:R-:W-:Y:S01]  /*31c0*/  FMNMX.FTZ R13, R41, R12, !PT ;  /* 0x0000000c290d7209 */ /* 0x000fe20007810000 */
[--C-:B------:R-:W-:Y:S01]  /*31d0*/  FFMA.FTZ R75, R75, UR14, -R2.reuse ;  /* 0x0000000e4b4b7c23 */ /* 0x100fe20008010802 */
[----:B------:R-:W-:Y:S01]  /*31e0*/  ISETP.GT.AND P2, PT, R4, 0x30, PT ;  /* 0x000000300400780c */ /* 0x000fe20003f44270 */
[----:B------:R-:W0:Y:S01]  /*31f0*/  MUFU.EX2 R10, R10 ;  /* 0x0000000a000a7308 */ /* 0x000e220000000800 */
[----:B------:R-:W-:Y:S01]  /*3200*/  FSEL R45, R45, -INF , P1 ;  /* 0xff8000002d2d7808 */ /* 0x000fe20000800000 */
[--C-:B------:R-:W-:Y:S01]  /*3210*/  FFMA.FTZ R43, R43, UR14, -R2.reuse ;  /* 0x0000000e2b2b7c23 */ /* 0x100fe20008010802 */
[----:B------:R-:W-:Y:S01]  /*3220*/  FMNMX.FTZ R12, R44, R13, !PT ;  /* 0x0000000d2c0c7209 */ /* 0x000fe20007810000 */
[--C-:B------:R-:W-:Y:S01]  /*3230*/  FFMA.FTZ R77, R77, UR14, -R2.reuse ;  /* 0x0000000e4d4d7c23 */ /* 0x100fe20008010802 */
[----:B------:R-:W-:Y:S01]  /*3240*/  ISETP.GT.AND P1, PT, R4, 0x31, PT ;  /* 0x000000310400780c */ /* 0x000fe20003f24270 */
[--C-:B------:R-:W-:Y:S01]  /*3250*/  FFMA.FTZ R47, R47, UR14, -R2.reuse ;  /* 0x0000000e2f2f7c23 */ /* 0x100fe20008010802 */
[----:B------:R-:W-:Y:S01]  /*3260*/  FSEL R48, R48, -INF , P2 ;  /* 0xff80000030307808 */ /* 0x000fe20001000000 */
[----:B------:R-:W1:Y:S01]  /*3270*/  MUFU.EX2 R191, R191 ;  /* 0x000000bf00bf7308 */ /* 0x000e620000000800 */
[----:B------:R-:W-:Y:S01]  /*3280*/  FMNMX.FTZ R13, R45, R12, !PT ;  /* 0x0000000c2d0d7209 */ /* 0x000fe20007810000 */
[--C-:B------:R-:W-:Y:S01]  /*3290*/  FFMA.FTZ R12, R31, UR14, -R2.reuse ;  /* 0x0000000e1f0c7c23 */ /* 0x100fe20008010802 */
[----:B------:R-:W-:Y:S01]  /*32a0*/  ISETP.GT.AND P2, PT, R4, 0x38, PT ;  /* 0x000000380400780c */ /* 0x000fe20003f44270 */
[--C-:B------:R-:W-:Y:S01]  /*32b0*/  FFMA.FTZ R177, R79, UR14, -R2.reuse ;  /* 0x0000000e4fb17c23 */ /* 0x100fe20008010802 */
[----:B------:R-:W-:Y:S01]  /*32c0*/  FSEL R49, R49, -INF , P1 ;  /* 0xff80000031317808 */ /* 0x000fe20000800000 */
[----:B------:R-:W-:Y:S01]  /*32d0*/  FFMA.FTZ R179, R81, UR14, -R2 ;  /* 0x0000000e51b37c23 */ /* 0x000fe20008010802 */
[----:B------:R-:W-:Y:S01]  /*32e0*/  FMNMX.FTZ R14, R48, R13, !PT ;  /* 0x0000000d300e7209 */ /* 0x000fe20007810000 */
[----:B------:R-:W-:Y:S01]  /*32f0*/  MUFU.EX2 R12, R12 ;  /* 0x0000000c000c7308 */ /* 0x000fe20000000800 */
[----:B------:R-:W-:Y:S01]  /*3300*/  ISETP.GT.AND P1, PT, R4, 0x39, PT ;  /* 0x000000390400780c */ /* 0x000fe20003f24270 */
[----:B0-----:R-:W-:Y:S01]  /*3310*/  FADD.FTZ R58, R189, R10 ;  /* 0x0000000abd3a7221 */ /* 0x001fe20000010000 */
[----:B------:R-:W-:Y:S01]  /*3320*/  FSEL R52, R52, -INF , P2 ;  /* 0xff80000034347808 */ /* 0x000fe20001000000 */
[--C-:B------:R-:W-:Y:S01]  /*3330*/  FFMA.FTZ R24, R55, UR14, -R2.reuse ;  /* 0x0000000e37187c23 */ /* 0x100fe20008010802 */
[----:B------:R-:W-:Y:S01]  /*3340*/  FMNMX.FTZ R13, R49, R14, !PT ;  /* 0x0000000e310d7209 */ /* 0x000fe20007810000 */
[----:B------:R-:W-:Y:S01]  /*3350*/  FFMA.FTZ R173, R83, UR14, -R2 ;  /* 0x0000000e53ad7c23 */ /* 0x000fe20008010802 */
[----:B------:R-:W-:Y:S01]  /*3360*/  ISETP.GT.AND P2, PT, R4, 0x40, PT ;  /* 0x000000400400780c */ /* 0x000fe20003f44270 */
[----:B------:R-:W-:Y:S01]  /*3370*/  MUFU.EX2 R185, R185 ;  /* 0x000000b900b97308 */ /* 0x000fe20000000800 */
[----:B------:R-:W-:Y:S01]  /*3380*/  FSEL R53, R53, -INF , P1 ;  /* 0xff80000035357808 */ /* 0x000fe20000800000 */
[----:B-1----:R-:W-:Y:S01]  /*3390*/  FADD.FTZ R15, R191, R58 ;  /* 0x0000003abf0f7221 */ /* 0x002fe20000010000 */
        /* <DEDUP_REMOVED lines=17> */
[----:B------:R-:W-:Y:S01]  /*34b0*/  FFMA.FTZ R171, R89, UR14, -R2 ;  /* 0x0000000e59ab7c23 */ /* 0x000fe20008010802 */
[----:B------:R-:W-:-:S02]  /*34c0*/  FMNMX.FTZ R13, R57, R20, !PT ;  /* 0x00000014390d7209 */ /* 0x000fc40007810000 */
[----:B------:R-:W-:Y:S02]  /*34d0*/  CS2R R88, SRZ ;  /* 0x0000000000587805 */ /* 0x000fe4000001ff00 */
[----:B------:R-:W-:Y:S01]  /*34e0*/  ISETP.GT.AND P2, PT, R4, 0x50, PT ;  /* 0x000000500400780c */ /* 0x000fe20003f44270 */
[----:B------:R-:W0:Y:S01]  /*34f0*/  MUFU.EX2 R42, R39 ;  /* 0x00000027002a7308 */ /* 0x000e220000000800 */
[----:B------:R-:W-:Y:S02]  /*3500*/  FSEL R61, R61, -INF , P1 ;  /* 0xff8000003d3d7808 */ /* 0x000fe40000800000 */
[----:B------:R-:W-:Y:S02]  /*3510*/  CS2R R86, SRZ ;  /* 0x0000000000567805 */ /* 0x000fe4000001ff00 */
[----:B------:R-:W-:Y:S02]  /*3520*/  FMNMX.FTZ R20, R60, R13, !PT ;  /* 0x0000000d3c147209 */ /* 0x000fe40007810000 */
[----:B------:R-:W-:-:S02]  /*3530*/  CS2R R84, SRZ ;  /* 0x0000000000547805 */ /* 0x000fc4000001ff00 */
[----:B------:R-:W-:Y:S02]  /*3540*/  ISETP.GT.AND P1, PT, R4, 0x51, PT ;  /* 0x000000510400780c */ /* 0x000fe40003f24270 */
[----:B------:R-:W-:Y:S02]  /*3550*/  CS2R R82, SRZ ;  /* 0x0000000000527805 */ /* 0x000fe4000001ff00 */
[----:B------:R-:W-:Y:S01]  /*3560*/  FSEL R64, R64, -INF , P2 ;  /* 0xff80000040407808 */ /* 0x000fe20001000000 */
[----:B------:R-:W-:Y:S01]  /*3570*/  MUFU.EX2 R75, R75 ;  /* 0x0000004b004b7308 */ /* 0x000fe20000000800 */
[----:B------:R-:W-:Y:S02]  /*3580*/  FMNMX.FTZ R13, R61, R20, !PT ;  /* 0x000000143d0d7209 */ /* 0x000fe40007810000 */
[----:B------:R-:W-:Y:S02]  /*3590*/  CS2R R80, SRZ ;  /* 0x0000000000507805 */ /* 0x000fe4000001ff00 */
[----:B------:R-:W-:-:S02]  /*35a0*/  ISETP.GT.AND P2, PT, R4, 0x58, PT ;  /* 0x000000580400780c */ /* 0x000fc40003f44270 */
[----:B------:R-:W-:Y:S02]  /*35b0*/  CS2R R78, SRZ ;  /* 0x00000000004e7805 */ /* 0x000fe4000001ff00 */
[----:B------:R-:W-:Y:S02]  /*35c0*/  FSEL R65, R65, -INF , P1 ;  /* 0xff80000041417808 */ /* 0x000fe40000800000 */
[----:B------:R-:W-:Y:S02]  /*35d0*/  CS2R R66, SRZ ;  /* 0x0000000000427805 */ /* 0x000fe4000001ff00 */
[----:B------:R-:W-:Y:S01]  /*35e0*/  FMNMX.FTZ R20, R64, R13, !PT ;  /* 0x0000000d40147209 */ /* 0x000fe20007810000 */
[----:B------:R-:W1:Y:S01]  /*35f0*/  MUFU.EX2 R46, R43 ;  /* 0x0000002b002e7308 */ /* 0x000e620000000800 */
[----:B------:R-:W-:Y:S02]  /*3600*/  ISETP.GT.AND P1, PT, R4, 0x59, PT ;  /* 0x000000590400780c */ /* 0x000fe40003f24270 */
[----:B------:R-:W-:-:S02]  /*3610*/  CS2R R62, SRZ ;  /* 0x00000000003e7805 */ /* 0x000fc4000001ff00 */
[----:B------:R-:W-:Y:S02]  /*3620*/  FSEL R68, R68, -INF , P2 ;  /* 0xff80000044447808 */ /* 0x000fe40001000000 */
[----:B------:R-:W-:Y:S02]  /*3630*/  CS2R R58, SRZ ;  /* 0x00000000003a7805 */ /* 0x000fe4000001ff00 */
[----:B------:R-:W-:Y:S01]  /*3640*/  FMNMX.FTZ R13, R65, R20, !PT ;  /* 0x00000014410d7209 */ /* 0x000fe20007810000 */
[--C-:B------:R-:W-:Y:S01]  /*3650*/  FFMA.FTZ R20, R51, UR14, -R2.reuse ;  /* 0x0000000e33147c23 */ /* 0x100fe20008010802 */
[----:B------:R-:W-:Y:S01]  /*3660*/  FSEL R69, R69, -INF , P1 ;  /* 0xff80000045457808 */ /* 0x000fe20000800000 */
[----:B------:R-:W-:Y:S01]  /*3670*/  MUFU.EX2 R77, R77 ;  /* 0x0000004d004d7308 */ /* 0x000fe20000000800 */
[----:B------:R-:W-:Y:S01]  /*3680*/  FMNMX.FTZ R4, R68, R13, !PT ;  /* 0x0000000d44047209 */ /* 0x000fe20007810000 */
[----:B------:R-:W-:Y:S01]  /*3690*/  FFMA.FTZ R2, R71, UR14, -R2 ;  /* 0x0000000e47027c23 */ /* 0x000fe20008010802 */
[----:B------:R-:W-:-:S02]  /*36a0*/  F2FP.BF16.F32.PACK_AB R189, R10, R189 ;  /* 0x000000bd0abd723e */ /* 0x000fc400000010ff */
[----:B------:R-:W-:Y:S02]  /*36b0*/  CS2R R70, SRZ ;  /* 0x0000000000467805 */ /* 0x000fe4000001ff00 */
[----:B------:R-:W-:Y:S02]  /*36c0*/  FMNMX.FTZ R4, R69, R4, !PT ;  /* 0x0000000445047209 */ /* 0x000fe40007810000 */
[----:B0-----:R-:W-:Y:S01]  /*36d0*/  F2FP.BF16.F32.PACK_AB R187, R42, R73 ;  /* 0x000000492abb723e */ /* 0x001fe200000010ff */
[----:B------:R-:W0:Y:S01]  /*36e0*/  MUFU.EX2 R50, R47 ;  /* 0x0000002f00327308 */ /* 0x000e220000000800 */
[----:B-1----:R-:W-:Y:S01]  /*36f0*/  F2FP.BF16.F32.PACK_AB R181, R46, R75 ;  /* 0x0000004b2eb5723e */ /* 0x002fe200000010ff */
[----:B------:R-:W1:Y:S01]  /*3700*/  SHFL.BFLY PT, R13, R4, 0x2, 0x1f ;  /* 0x0c401f00040d7f89 */ /* 0x000e6200000e0000 */
[----:B------:R-:W-:-:S05]  /*3710*/  F2FP.BF16.F32.PACK_AB R191, R12, R191 ;  /* 0x000000bf0cbf723e */ /* 0x000fca00000010ff */
[----:B------:R-:W-:Y:S08]  /*3720*/  MUFU.EX2 R177, R177 ;  /* 0x000000b100b17308 */ /* 0x000ff00000000800 */
[----:B------:R-:W-:Y:S01]  /*3730*/  MUFU.EX2 R20, R20 ;  /* 0x0000001400147308 */ /* 0x000fe20000000800 */
[----:B0-----:R-:W-:-:S07]  /*3740*/  F2FP.BF16.F32.PACK_AB R183, R50, R77 ;  /* 0x0000004d32b7723e */ /* 0x001fce00000010ff */
[----:B------:R-:W-:Y:S01]  /*3750*/  MUFU.EX2 R179, R179 ;  /* 0x000000b300b37308 */ /* 0x000fe20000000800 */
[----:B-1----:R-:W-:-:S05]  /*3760*/  FMNMX.FTZ R13, R4, R13, !PT ;  /* 0x0000000d040d7209 */ /* 0x002fca0007810000 */
[----:B------:R-:W0:Y:S02]  /*3770*/  SHFL.BFLY PT, R4, R13, 0x1, 0x1f ;  /* 0x0c201f000d047f89 */ /* 0x000e2400000e0000 */
[----:B------:R-:W-:Y:S08]  /*3780*/  MUFU.EX2 R24, R24 ;  /* 0x0000001800187308 */ /* 0x000ff00000000800 */
[----:B------:R-:W-:Y:S08]  /*3790*/  MUFU.EX2 R173, R173 ;  /* 0x000000ad00ad7308 */ /* 0x000ff00000000800 */
[----:B------:R-:W-:Y:S01]  /*37a0*/  MUFU.EX2 R26, R26 ;  /* 0x0000001a001a7308 */ /* 0x000fe20000000800 */
[----:B0-----:R-:W-:-:S07]  /*37b0*/  FMNMX.FTZ R4, R13, R4, !PT ;  /* 0x000000040d047209 */ /* 0x001fce0007810000 */
[----:B------:R-:W-:Y:S01]  /*37c0*/  MUFU.EX2 R175, R175 ;  /* 0x000000af00af7308 */ /* 0x000fe20000000800 */
[C---:B------:R-:W-:Y:S01]  /*37d0*/  FSETP.NEU.FTZ.AND P1, PT, R4.reuse, -INF , PT ;  /* 0xff8000000400780b */ /* 0x040fe20003f3d000 */
[----:B------:R-:W-:-:S06]  /*37e0*/  FMUL.FTZ R13, R4, UR14 ;  /* 0x0000000e040d7c20 */ /* 0x000fcc0008410000 */
[----:B------:R-:W-:Y:S01]  /*37f0*/  MUFU.EX2 R28, R28 ;  /* 0x0000001c001c7308 */ /* 0x000fe20000000800 */
[----:B------:R-:W-:Y:S02]  /*3800*/  FSEL R38, R13, RZ, P1 ;  /* 0x000000ff0d267208 */ /* 0x000fe40000800000 */
        /* <DEDUP_REMOVED lines=27> */
[----:B------:R-:W-:-:S04]  /*39c0*/  FFMA.FTZ R38, R69, UR14, -R38 ;  /* 0x0000000e45267c23 */ /* 0x000fc80008010826 */
[----:B------:R-:W2:Y:S01]  /*39d0*/  MUFU.EX2 R190, R29 ;  /* 0x0000001d00be7308 */ /* 0x000ea20000000800 */
[----:B0-----:R-:W-:Y:S01]  /*39e0*/  FADD.FTZ R54, R5, R34 ;  /* 0x0000002205367221 */ /* 0x001fe20000010000 */
[----:B------:R-:W-:Y:S02]  /*39f0*/  F2FP.BF16.F32.PACK_AB R188, R34, R5 ;  /* 0x0000000522bc723e */ /* 0x000fe400000010ff */
[----:B------:R-:W-:-:S04]  /*3a00*/  CS2R R34, SRZ ;  /* 0x0000000000227805 */ /* 0x000fc8000001ff00 */
[----:B------:R-:W0:Y:S01]  /*3a10*/  MUFU.EX2 R32, R32 ;  /* 0x0000002000207308 */ /* 0x000e220000000800 */
[----:B-1----:R-:W-:Y:S01]  /*3a20*/  FADD.FTZ R13, R11, R54 ;  /* 0x000000360b0d7221 */ /* 0x002fe20000010000 */
[----:B------:R-:W-:-:S06]  /*3a30*/  FADD.FTZ R54, R12, R15 ;  /* 0x0000000f0c367221 */ /* 0x000fcc0000010000 */
[----:B------:R-:W1:Y:S01]  /*3a40*/  MUFU.EX2 R33, R33 ;  /* 0x0000002100217308 */ /* 0x000e620000000800 */
[C---:B--2---:R-:W-:Y:S01]  /*3a50*/  FADD.FTZ R13, R190.reuse, R13 ;  /* 0x0000000dbe0d7221 */ /* 0x044fe20000010000 */
[----:B------:R-:W-:-:S06]  /*3a60*/  F2FP.BF16.F32.PACK_AB R190, R190, R11 ;  /* 0x0000000bbebe723e */ /* 0x000fcc00000010ff */
[----:B------:R-:W2:Y:S01]  /*3a70*/  MUFU.EX2 R36, R36 ;  /* 0x0000002400247308 */ /* 0x000ea20000000800 */
[----:B0-----:R-:W-:Y:S01]  /*3a80*/  FADD.FTZ R0, R32, R13 ;  /* 0x0000000d20007221 */ /* 0x001fe20000010000 */
[----:B------:R-:W-:Y:S01]  /*3a90*/  FADD.FTZ R13, R185, R54 ;  /* 0x00000036b90d7221 */ /* 0x000fe20000010000 */
[----:B------:R-:W-:-:S05]  /*3aa0*/  F2FP.BF16.F32.PACK_AB R185, R14, R185 ;  /* 0x000000b90eb9723e */ /* 0x000fca00000010ff */
        /* <DEDUP_REMOVED lines=24> */
[----:B------:R-:W-:-:S03]  /*3c30*/  CS2R R50, SRZ ;  /* 0x0000000000327805 */ /* 0x000fc6000001ff00 */
[----:B------:R-:W-:Y:S01]  /*3c40*/  FADD.FTZ R13, R177, R0 ;  /* 0x00000000b10d7221 */ /* 0x000fe20000010000 */
[C---:B------:R-:W-:Y:S01]  /*3c50*/  F2FP.BF16.F32.PACK_AB R177, R20.reuse, R177 ;  /* 0x000000b114b1723e */ /* 0x040fe200000010ff */
[----:B------:R-:W1:Y:S01]  /*3c60*/  MUFU.EX2 R45, R45 ;  /* 0x0000002d002d7308 */ /* 0x000e620000000800 */
[C---:B--2---:R-:W-:Y:S01]  /*3c70*/  FADD.FTZ R15, R41.reuse, R54 ;  /* 0x00000036290f7221 */ /* 0x044fe20000010000 */
[----:B------:R-:W-:Y:S01]  /*3c80*/  FADD.FTZ R0, R20, R13 ;  /* 0x0000000d14007221 */ /* 0x000fe20000010000 */
[----:B------:R-:W-:Y:S02]  /*3c90*/  F2FP.BF16.F32.PACK_AB R180, R41, R40 ;  /* 0x0000002829b4723e */ /* 0x000fe400000010ff */
[----:B------:R-:W-:Y:S02]  /*3ca0*/  CS2R R54, SRZ ;  /* 0x0000000000367805 */ /* 0x000fe4000001ff00 */
[----:B------:R-:W-:Y:S01]  /*3cb0*/  CS2R R40, SRZ ;  /* 0x0000000000287805 */ /* 0x000fe2000001ff00 */
[----:B------:R-:W-:Y:S01]  /*3cc0*/  FADD.FTZ R5, R179, R0 ;  /* 0x00000000b3057221 */ /* 0x000fe20000010000 */
[----:B------:R-:W-:Y:S01]  /*3cd0*/  F2FP.BF16.F32.PACK_AB R179, R24, R179 ;  /* 0x000000b318b3723e */ /* 0x000fe200000010ff */
[----:B------:R-:W2:Y:S01]  /*3ce0*/  MUFU.EX2 R48, R48 ;  /* 0x0000003000307308 */ /* 0x000ea20000000800 */
[----:B0-----:R-:W-:Y:S01]  /*3cf0*/  FADD.FTZ R10, R44, R15 ;  /* 0x0000000f2c0a7221 */ /* 0x001fe20000010000 */
[----:B------:R-:W-:Y:S01]  /*3d00*/  FADD.FTZ R0, R24, R5 ;  /* 0x0000000518007221 */ /* 0x000fe20000010000 */
[----:B------:R-:W-:-:S05]  /*3d10*/  CS2R R24, SRZ ;  /* 0x0000000000187805 */ /* 0x000fca000001ff00 */
[----:B------:R-:W0:Y:S01]  /*3d20*/  MUFU.EX2 R49, R49 ;  /* 0x0000003100317308 */ /* 0x000e220000000800 */
[C---:B-1----:R-:W-:Y:S01]  /*3d30*/  FADD.FTZ R15, R45.reuse, R10 ;  /* 0x0000000a2d0f7221 */ /* 0x042fe20000010000 */
[----:B------:R-:W-:Y:S02]  /*3d40*/  F2FP.BF16.F32.PACK_AB R182, R45, R44 ;  /* 0x0000002c2db6723e */ /* 0x000fe400000010ff */
[----:B------:R-:W-:-:S04]  /*3d50*/  CS2R R44, SRZ ;  /* 0x00000000002c7805 */ /* 0x000fc8000001ff00 */
[----:B------:R-:W1:Y:S01]  /*3d60*/  MUFU.EX2 R52, R52 ;  /* 0x0000003400347308 */ /* 0x000e620000000800 */
[----:B--2---:R-:W-:-:S07]  /*3d70*/  FADD.FTZ R10, R48, R15 ;  /* 0x0000000f300a7221 */ /* 0x004fce0000010000 */
[----:B------:R-:W2:Y:S01]  /*3d80*/  MUFU.EX2 R53, R53 ;  /* 0x0000003500357308 */ /* 0x000ea20000000800 */
[C---:B0-----:R-:W-:Y:S01]  /*3d90*/  FADD.FTZ R15, R49.reuse, R10 ;  /* 0x0000000a310f7221 */ /* 0x041fe20000010000 */
[----:B------:R-:W-:Y:S02]  /*3da0*/  F2FP.BF16.F32.PACK_AB R176, R49, R48 ;  /* 0x0000003031b0723e */ /* 0x000fe400000010ff */
[----:B------:R-:W-:-:S04]  /*3db0*/  CS2R R48, SRZ ;  /* 0x0000000000307805 */ /* 0x000fc8000001ff00 */
[----:B------:R-:W0:Y:S01]  /*3dc0*/  MUFU.EX2 R56, R56 ;  /* 0x0000003800387308 */ /* 0x000e220000000800 */
[----:B-1----:R-:W-:-:S07]  /*3dd0*/  FADD.FTZ R10, R52, R15 ;  /* 0x0000000f340a7221 */ /* 0x002fce0000010000 */
[----:B------:R-:W1:Y:S01]  /*3de0*/  MUFU.EX2 R57, R57 ;  /* 0x0000003900397308 */ /* 0x000e620000000800 */
[C---:B--2---:R-:W-:Y:S01]  /*3df0*/  FADD.FTZ R11, R53.reuse, R10 ;  /* 0x0000000a350b7221 */ /* 0x044fe20000010000 */
[----:B------:R-:W-:Y:S02]  /*3e00*/  F2FP.BF16.F32.PACK_AB R178, R53, R52 ;  /* 0x0000003435b2723e */ /* 0x000fe400000010ff */
[----:B------:R-:W-:-:S04]  /*3e10*/  CS2R R52, SRZ ;  /* 0x0000000000347805 */ /* 0x000fc8000001ff00 */
[----:B------:R-:W2:Y:S01]  /*3e20*/  MUFU.EX2 R60, R60 ;  /* 0x0000003c003c7308 */ /* 0x000ea20000000800 */
[----:B0-----:R-:W-:Y:S01]  /*3e30*/  FADD.FTZ R10, R56, R11 ;  /* 0x0000000b380a7221 */ /* 0x001fe20000010000 */
[----:B------:R-:W-:Y:S01]  /*3e40*/  FADD.FTZ R11, R173, R0 ;  /* 0x00000000ad0b7221 */ /* 0x000fe20000010000 */
[----:B------:R-:W-:-:S03]  /*3e50*/  F2FP.BF16.F32.PACK_AB R173, R26, R173 ;  /* 0x000000ad1aad723e */ /* 0x000fc600000010ff */
[----:B------:R-:W-:Y:S01]  /*3e60*/  FADD.FTZ R0, R26, R11 ;  /* 0x0000000b1a007221 */ /* 0x000fe20000010000 */
[----:B------:R-:W-:Y:S01]  /*3e70*/  CS2R R26, SRZ ;  /* 0x00000000001a7805 */ /* 0x000fe2000001ff00 */
[----:B------:R-:W0:Y:S01]  /*3e80*/  MUFU.EX2 R61, R61 ;  /* 0x0000003d003d7308 */ /* 0x000e220000000800 */
[----:B-1----:R-:W-:Y:S01]  /*3e90*/  FADD.FTZ R13, R57, R10 ;  /* 0x0000000a390d7221 */ /* 0x002fe20000010000 */
[----:B------:R-:W-:Y:S01]  /*3ea0*/  FADD.FTZ R11, R175, R0 ;  /* 0x00000000af0b7221 */ /* 0x000fe20000010000 */
[----:B------:R-:W-:Y:S02]  /*3eb0*/  F2FP.BF16.F32.PACK_AB R172, R57, R56 ;  /* 0x0000003839ac723e */ /* 0x000fe400000010ff */
[----:B------:R-:W-:Y:S02]  /*3ec0*/  CS2R R56, SRZ ;  /* 0x0000000000387805 */ /* 0x000fe4000001ff00 */
[C---:B------:R-:W-:Y:S01]  /*3ed0*/  F2FP.BF16.F32.PACK_AB R175, R28.reuse, R175 ;  /* 0x000000af1caf723e */ /* 0x040fe200000010ff */
[----:B------:R-:W-:Y:S01]  /*3ee0*/  FADD.FTZ R0, R28, R11 ;  /* 0x0000000b1c007221 */ /* 0x000fe20000010000 */
[----:B------:R-:W-:Y:S01]  /*3ef0*/  CS2R R28, SRZ ;  /* 0x00000000001c7805 */ /* 0x000fe2000001ff00 */
        /* <DEDUP_REMOVED lines=18> */
[----:B------:R1:W3:Y:S01]  /*4020*/  MUFU.EX2 R5, R38 ;  /* 0x0000002600057308 */ /* 0x0002e20000000800 */
[----:B--2---:R-:W-:-:S07]  /*4030*/  FADD.FTZ R10, R68, R13 ;  /* 0x0000000d440a7221 */ /* 0x004fce0000010000 */
[----:B------:R-:W2:Y:S01]  /*4040*/  MUFU.EX2 R2, R2 ;  /* 0x0000000200027308 */ /* 0x000ea20000000800 */
[----:B0-----:R-:W-:Y:S01]  /*4050*/  FADD.FTZ R11, R171, R0 ;  /* 0x00000000ab0b7221 */ /* 0x001fe20000010000 */
[----:B------:R-:W-:Y:S01]  /*4060*/  IMAD.MOV.U32 R0, RZ, RZ, 0x3f800000 ;  /* 0x3f800000ff007424 */ /* 0x000fe200078e00ff */
[----:B-1----:R-:W-:Y:S01]  /*4070*/  CS2R R38, SRZ ;  /* 0x0000000000267805 */ /* 0x002fe2000001ff00 */
[C---:B---3--:R-:W-:Y:S01]  /*4080*/  FADD.FTZ R10, R5.reuse, R10 ;  /* 0x0000000a050a7221 */ /* 0x048fe20000010000 */
[----:B------:R-:W-:Y:S02]  /*4090*/  F2FP.BF16.F32.PACK_AB R170, R5, R68 ;  /* 0x0000004405aa723e */ /* 0x000fe400000010ff */
[----:B------:R-:W-:Y:S01]  /*40a0*/  CS2R R68, SRZ ;  /* 0x0000000000447805 */ /* 0x000fe2000001ff00 */
[C---:B--2---:R-:W-:Y:S01]  /*40b0*/  FADD.FTZ R5, R2.reuse, R11 ;  /* 0x0000000b02057221 */ /* 0x044fe20000010000 */
[----:B------:R-:W-:Y:S01]  /*40c0*/  F2FP.BF16.F32.PACK_AB R171, R2, R171 ;  /* 0x000000ab02ab723e */ /* 0x000fe200000010ff */
[----:B------:R-:W-:Y:S01]  /*40d0*/  IMAD.MOV.U32 R2, RZ, RZ, 0x3f800000 ;  /* 0x3f800000ff027424 */ /* 0x000fe200078e00ff */
[----:B------:R-:W-:Y:S06]  /*40e0*/  @!P1 BRA `(.L_x_5646) ;  /* 0x0000002400a09947 */ /* 0x000fec0003800000 */
[----:B------:R-:W-:Y:S01]  /*40f0*/  IMAD.MOV.U32 R11, RZ, RZ, R3 ;  /* 0x000000ffff0b7224 */ /* 0x000fe200078e0003 */
[----:B------:R-:W-:Y:S01]  /*4100*/  MOV R12, R4 ;  /* 0x00000004000c7202 */ /* 0x000fe20000000f00 */
[----:B------:R-:W-:Y:S01]  /*4110*/  IMAD.MOV.U32 R2, RZ, RZ, 0x3f800000 ;  /* 0x3f800000ff027424 */ /* 0x000fe200078e00ff */
[----:B------:R-:W-:Y:S01]  /*4120*/  UMOV UR5, UR38 ;  /* 0x0000002600057c82 */ /* 0x000fe20008000000 */
[----:B------:R-:W-:Y:S01]  /*4130*/  IMAD.MOV.U32 R119, RZ, RZ, RZ ;  /* 0x000000ffff777224 */ /* 0x000fe200078e00ff */
[----:B------:R-:W-:Y:S01]  /*4140*/  UMOV UR6, UR39 ;  /* 0x0000002700067c82 */ /* 0x000fe20008000000 */
[----:B------:R-:W-:-:S05]  /*4150*/  ULDC UR34, c[0x0][0x988] ;  /* 0x0002620000227ab9 */ /* 0x000fca0000000800 */
.L_x_5657:
[----:B------:R-:W-:-:S04]  /*4160*/  UISETP.NE.AND UP0, UPT, UR6, 0x1, UPT ;  /* 0x000000010600788c */ /* 0x000fc8000bf05270 */
[----:B------:R-:W-:-:S04]  /*4170*/  USEL UR38, URZ, 0x1, UP0 ;  /* 0x000000013f267887 */ /* 0x000fc80008000000 */
[----:B------:R-:W-:Y:S01]  /*4180*/  ULOP3.LUT UR38, UR5, UR38, URZ, 0x3c, !UPT ;  /* 0x0000002605267292 */ /* 0x000fe2000f8e3c3f */
[----:B------:R-:W-:Y:S11]  /*4190*/  @!P0 BRA `(.L_x_5647) ;  /* 0x0000000000048947 */ /* 0x000ff60003800000 */
[----:B------:R-:W-:Y:S01]  /*41a0*/  BPT.TRAP 0x1 ;  /* 0x000000040000795c */ /* 0x000fe20000300000 */
.L_x_5647:
        /* <DEDUP_REMOVED lines=9> */
.L_x_5648:
[----:B-1----:R-:W-:Y:S05]  /*4240*/  @P1 BRA `(.L_x_5649) ;  /* 0x0000000000081947 */ /* 0x002fea0003800000 */
[----:B------:R-:W1:Y:S02]  /*4250*/  SYNCS.PHASECHK.TRANS64.TRYWAIT P1, [UR7+0x30830], R3 ;  /* 0x03083003ff0075a7 */ /* 0x000e640008020147 */
[----:B-1----:R-:W-:Y:S05]  /*4260*/  @!P1 BRA `(.L_x_5650) ;  /* 0x000000f400a49947 */ /* 0x002fea0003800000 */
.L_x_5649:
        /* <DEDUP_REMOVED lines=175> */
.L_x_5651:
[----:B------:R-:W-:Y:S01]  /*4d60*/  ULEA UR10, UR6, UR40, 0x3 ;  /* 0x00000028060a7291 */ /* 0x000fe2000f8e183f */
[----:B------:R-:W-:-:S05]  /*4d70*/  IMAD.U32 R0, RZ, RZ, UR5 ;  /* 0x00000005ff007e24 */ /* 0x000fca000f8e00ff */
[----:B------:R-:W-:-:S04]  /*4d80*/  SHF.L.U32 R0, R0, 0x1f, RZ ;  /* 0x0000001f00007819 */ /* 0x000fc800000006ff */
[----:B------:R2:W3:Y:S01]  /*4d90*/  SYNCS.PHASECHK.TRANS64.TRYWAIT P1, [UR10+0x30850], R0 ;  /* 0x03085000ff0075a7 */ /* 0x0004e2000802014a */
[----:B------:R-:W-:Y:S05]  /*4da0*/  @!P0 BRA `(.L_x_5652) ;  /* 0x0000000000048947 */ /* 0x000fea0003800000 */
[----:B------:R-:W-:Y:S01]  /*4db0*/  BPT.TRAP 0x1 ;  /* 0x000000040000795c */ /* 0x000fe20000300000 */
.L_x_5652:
[----:B---3--:R-:W-:Y:S05]  /*4dc0*/  @P1 BRA `(.L_x_5653) ;  /* 0x0000000000081947 */ /* 0x008fea0003800000 */
[----:B------:R-:W3:Y:S02]  /*4dd0*/  SYNCS.PHASECHK.TRANS64.TRYWAIT P1, [UR10+0x30850], R0 ;  /* 0x03085000ff0075a7 */ /* 0x000ee4000802014a */
[----:B---3--:R-:W-:Y:S05]  /*4de0*/  @!P1 BRA `(.L_x_5654) ;  /* 0x000000e800dc9947 */ /* 0x008fea0003800000 */
.L_x_5653:
        /* <DEDUP_REMOVED lines=37> */
.L_x_5655:
[----:B------:R-:W-:Y:S01]  /*5040*/  R2UR UR5, R16 ;  /* 0x00000000100572ca */ /* 0x000fe200000e0000 */
[----:B--23--:R-:W-:Y:S01]  /*5050*/  VIADD R0, R18, UR43 ;  /* 0x0000002b12007c36 */ /* 0x00cfe20008000000 */
[----:B------:R-:W-:Y:S01]  /*5060*/  UMOV UR14, UR34 ;  /* 0x00000022000e7c82 */ /* 0x000fe20008000000 */
[----:B------:R-:W-:Y:S01]  /*5070*/  IMAD.U32 R13, RZ, RZ, UR42 ;  /* 0x0000002aff0d7e24 */ /* 0x000fe2000f8e00ff */
[----:B------:R-:W2:Y:S01]  /*5080*/  S2UR UR6, SR_CgaCtaId ;  /* 0x00000000000679c3 */ /* 0x000ea20000008800 */
[----:B------:R-:W-:-:S08]  /*5090*/  UIADD3 UR7, UR7, 0x30840, URZ ;  /* 0x0003084007077890 */ /* 0x000fd0000fffe03f */
[----:B------:R-:W-:-:S06]  /*50a0*/  UISETP.NE.AND UP0, UPT, UR5, URZ, UPT ;  /* 0x0000003f0500728c */ /* 0x000fcc000bf05270 */
[----:B------:R-:W-:Y:S02]  /*50b0*/  PLOP3.LUT P1, PT, PT, PT, UP0, 0x80, 0x0 ;  /* 0x000000000000781c */ /* 0x000fe40003f2f008 */
[----:B------:R-:W-:-:S03]  /*50c0*/  PLOP3.LUT P2, PT, PT, PT, UP0, 0x80, 0x0 ;  /* 0x000000000000781c */ /* 0x000fc60003f4f008 */
[----:B------:R-:W-:Y:S01]  /*50d0*/  @UP0 ULDC UR5, c[0x0][0x44c] ;  /* 0x0001130000050ab9 */ /* 0x000fe20000000800 */
[----:B--2---:R-:W-:-:S07]  /*50e0*/  UPRMT UR7, UR6, 0x654, UR7 ;  /* 0x0000065406077896 */ /* 0x004fce0008000007 */
[----:B------:R-:W-:Y:S01]  /*50f0*/  @P1 IMAD.HI.U32 R2, R0, UR5, RZ ;  /* 0x0000000500021c27 */ /* 0x000fe2000f8e00ff */
[----:B------:R-:W-:-:S04]  /*5100*/  @UP0 ULDC UR5, c[0x0][0x450] ;  /* 0x0001140000050ab9 */ /* 0x000fc80000000800 */
[----:B------:R-:W-:Y:S01]  /*5110*/  @P2 SHF.R.U32.HI R0, RZ, UR5, R2 ;  /* 0x00000005ff002c19 */ /* 0x000fe20008011602 */
[----:B------:R-:W-:Y:S01]  /*5120*/  UIMAD UR5, UR4, -0x60, URZ ;  /* 0xffffffa0040578a4 */ /* 0x000fe2000f8e023f */
[----:B------:R-:W-:Y:S03]  /*5130*/  SYNCS.ARRIVE.TRANS64.RED.A1T0 RZ, [UR7], RZ ;  /* 0x000000ffffff79a7 */ /* 0x000fe60008100407 */
[----:B01----:R-:W0:Y:S02]  /*5140*/  SHFL.IDX PT, R3, R0, RZ, 0x1c1f ;  /* 0x001c1fff00037589 */ /* 0x003e2400000e0000 */
[----:B------:R-:W-:-:S05]  /*5150*/  IMAD.U32 R2, RZ, RZ, UR5 ;  /* 0x00000005ff027e24 */ /* 0x000fca000f8e00ff */
[----:B------:R-:W-:-:S04]  /*5160*/  IADD3 R2, -R17, 0x1, R2 ;  /* 0x0000000111027810 */ /* 0x000fc80007ffe102 */
[----:B------:R-:W-:-:S05]  /*5170*/  IADD3 R2, -R13, UR60, R2 ;  /* 0x0000003c0d027c10 */ /* 0x000fca000fffe102 */
[----:B0-----:R-:W-:-:S05]  /*5180*/  IMAD.IADD R3, R2, 0x1, R3 ;  /* 0x0000000102037824 */ /* 0x001fca00078e0203 */
[C---:B------:R-:W-:Y:S02]  /*5190*/  ISETP.GT.AND P1, PT, R3.reuse, RZ, PT ;  /* 0x000000ff0300720c */ /* 0x040fe40003f24270 */
[C---:B------:R-:W-:Y:S02]  /*51a0*/  ISETP.GT.AND P2, PT, R3.reuse, 0x1, PT ;  /* 0x000000010300780c */ /* 0x040fe40003f44270 */
        /* <DEDUP_REMOVED lines=71> */
[----:B------:R-:W1:Y:S01]  /*5620*/  SHFL.BFLY PT, R4, R13, 0x2, 0x1f ;  /* 0x0c401f000d047f89 */ /* 0x000e6200000e0000 */
[----:B0-----:R-:W-:-:S05]  /*5630*/  IMAD.IADD R2, R2, 0x1, R3 ;  /* 0x0000000102027824 */ /* 0x001fca00078e0203 */
[C---:B------:R-:W-:Y:S02]  /*5640*/  ISETP.GT.AND P1, PT, R2.reuse, RZ, PT ;  /* 0x000000ff0200720c */ /* 0x040fe40003f24270 */
[----:B-1----:R-:W-:Y:S02]  /*5650*/  FMNMX.FTZ R14, R13, R4, !PT ;  /* 0x000000040d0e7209 */ /* 0x002fe40007810000 */
[----:B------:R-:W-:Y:S02]  /*5660*/  ISETP.GT.AND P2, PT, R2, 0x1, PT ;  /* 0x000000010200780c */ /* 0x000fe40003f44270 */
[----:B------:R-:W-:Y:S01]  /*5670*/  FSEL R122, R122, -INF , P1 ;  /* 0xff8000007a7a7808 */ /* 0x000fe20000800000 */
[----:B------:R-:W0:Y:S01]  /*5680*/  SHFL.BFLY PT, R15, R14, 0x1, 0x1f ;  /* 0x0c201f000e0f7f89 */ /* 0x000e2200000e0000 */
        /* <DEDUP_REMOVED lines=8> */
[----:B------:R-:W-:Y:S02]  /*5710*/  ISETP.GT.AND P3, PT, R2, 0x11, PT ;  /* 0x000000110200780c */ /* 0x000fe40003f64270 */
[----:B------:R-:W-:Y:S02]  /*5720*/  FSEL R130, R130, -INF , P2 ;  /* 0xff80000082827808 */ /* 0x000fe40001000000 */
[----:B------:R-:W-:Y:S02]  /*5730*/  ISETP.GT.AND P2, PT, R2, 0x18, PT ;  /* 0x000000180200780c */ /* 0x000fe40003f44270 */
[----:B------:R-:W-:Y:S02]  /*5740*/  FSEL R131, R131, -INF , P3 ;  /* 0xff80000083837808 */ /* 0x000fe40001800000 */
[----:B0-----:R-:W-:Y:S02]  /*5750*/  FMNMX.FTZ R4, R14, R15, !PT ;  /* 0x0000000f0e047209 */ /* 0x001fe40007810000 */
[----:B------:R-:W-:-:S02]  /*5760*/  FMNMX.FTZ R14, R126, R3, !PT ;  /* 0x000000037e0e7209 */ /* 0x000fc40007810000 */
[----:B------:R-:W-:Y:S01]  /*5770*/  ISETP.GT.AND P3, PT, R2, 0x19, PT ;  /* 0x000000190200780c */ /* 0x000fe20003f64270 */
[----:B------:R-:W-:Y:S01]  /*5780*/  FMUL.FTZ R13, R4, UR14 ;  /* 0x0000000e040d7c20 */ /* 0x000fe20008410000 */
        /* <DEDUP_REMOVED lines=34> */
[----:B------:R-:W-:-:S02]  /*59b0*/  FSETP.NEU.FTZ.AND P1, PT, R4, -INF , PT ;  /* 0xff8000000400780b */ /* 0x000fc40003f3d000 */
[----:B------:R-:W-:Y:S02]  /*59c0*/  ISETP.GT.AND P2, PT, R2, 0x48, PT ;  /* 0x000000480200780c */ /* 0x000fe40003f44270 */
        /* <DEDUP_REMOVED lines=19> */
[----:B------:R0:W-:Y:S01]  /*5b00*/  MUFU.EX2 R14, R125 ;  /* 0x0000007d000e7308 */ /* 0x0001e20000000800 */
        /* <DEDUP_REMOVED lines=14> */
[----:B------:R-:W-:Y:S01]  /*5bf0*/  FMNMX.FTZ R2, R166, R3, !PT ;  /* 0x00000003a6027209 */ /* 0x000fe20007810000 */
[--C-:B0-----:R-:W-:Y:S01]  /*5c00*/  FFMA.FTZ R125, R145, UR14, -R0.reuse ;  /* 0x0000000e917d7c23 */ /* 0x101fe20008010800 */
[--C-:B------:R-:W-:Y:S01]  /*5c10*/  FFMA.FTZ R178, R148, UR14, -R0.reuse ;  /* 0x0000000e94b27c23 */ /* 0x100fe20008010800 */
[--C-:B------:R-:W-:Y:S01]  /*5c20*/  FFMA.FTZ R124, R149, UR14, -R0.reuse ;  /* 0x0000000e957c7c23 */ /* 0x100fe20008010800 */
[----:B------:R-:W-:Y:S01]  /*5c30*/  FMNMX.FTZ R2, R167, R2, !PT ;  /* 0x00000002a7027209 */ /* 0x000fe20007810000 */
[--C-:B------:R-:W-:Y:S01]  /*5c40*/  FFMA.FTZ R172, R152, UR14, -R0.reuse ;  /* 0x0000000e98ac7c23 */ /* 0x100fe20008010800 */
[--C-:B------:R-:W-:Y:S01]  /*5c50*/  FFMA.FTZ R121, R153, UR14, -R0.reuse ;  /* 0x0000000e99797c23 */ /* 0x100fe20008010800 */
[--C-:B------:R-:W-:Y:S01]  /*5c60*/  FFMA.FTZ R174, R156, UR14, -R0.reuse ;  /* 0x0000000e9cae7c23 */ /* 0x100fe20008010800 */
[--C-:B------:R-:W-:Y:S01]  /*5c70*/  FFMA.FTZ R120, R157, UR14, -R0.reuse ;  /* 0x0000000e9d787c23 */ /* 0x100fe20008010800 */
[----:B------:R-:W0:Y:S01]  /*5c80*/  SHFL.BFLY PT, R3, R2, 0x2, 0x1f ;  /* 0x0c401f0002037f89 */ /* 0x000e2200000e0000 */
[--C-:B------:R-:W-:Y:S01]  /*5c90*/  FFMA.FTZ R168, R160, UR14, -R0.reuse ;  /* 0x0000000ea0a87c23 */ /* 0x100fe20008010800 */
[--C-:B------:R-:W-:Y:S01]  /*5ca0*/  FFMA.FTZ R161, R161, UR14, -R0.reuse ;  /* 0x0000000ea1a17c23 */ /* 0x100fe20008010800 */
[--C-:B------:R-:W-:Y:S01]  /*5cb0*/  FFMA.FTZ R170, R164, UR14, -R0.reuse ;  /* 0x0000000ea4aa7c23 */ /* 0x100fe20008010800 */
[----:B------:R-:W-:Y:S01]  /*5cc0*/  FFMA.FTZ R132, R165, UR14, -R0 ;  /* 0x0000000ea5847c23 */ /* 0x000fe20008010800 */
[----:B------:R-:W-:Y:S08]  /*5cd0*/  MUFU.EX2 R188, R188 ;  /* 0x000000bc00bc7308 */ /* 0x000ff00000000800 */
[----:B------:R-:W-:Y:S08]  /*5ce0*/  MUFU.EX2 R13, R13 ;  /* 0x0000000d000d7308 */ /* 0x000ff00000000800 */
[----:B------:R-:W-:Y:S01]  /*5cf0*/  MUFU.EX2 R190, R190 ;  /* 0x000000be00be7308 */ /* 0x000fe20000000800 */
[----:B0-----:R-:W-:-:S05]  /*5d00*/  FMNMX.FTZ R21, R2, R3, !PT ;  /* 0x0000000302157209 */ /* 0x001fca0007810000 */
[----:B------:R-:W0:Y:S02]  /*5d10*/  SHFL.BFLY PT, R2, R21, 0x1, 0x1f ;  /* 0x0c201f0015027f89 */ /* 0x000e2400000e0000 */
[----:B------:R-:W-:Y:S08]  /*5d20*/  MUFU.EX2 R184, R184 ;  /* 0x000000b800b87308 */ /* 0x000ff00000000800 */
[----:B------:R-:W-:Y:S08]  /*5d30*/  MUFU.EX2 R15, R15 ;  /* 0x0000000f000f7308 */ /* 0x000ff00000000800 */
[----:B------:R-:W-:Y:S01]  /*5d40*/  MUFU.EX2 R186, R186 ;  /* 0x000000ba00ba7308 */ /* 0x000fe20000000800 */
[----:B0-----:R-:W-:-:S07]  /*5d50*/  FMNMX.FTZ R3, R21, R2, !PT ;  /* 0x0000000215037209 */ /* 0x001fce0007810000 */
[----:B------:R-:W-:Y:S01]  /*5d60*/  MUFU.EX2 R180, R180 ;  /* 0x000000b400b47308 */ /* 0x000fe20000000800 */
[C---:B------:R-:W-:Y:S01]  /*5d70*/  FSETP.NEU.FTZ.AND P2, PT, R3.reuse, -INF , PT ;  /* 0xff8000000300780b */ /* 0x040fe20003f5d000 */
[----:B------:R-:W-:-:S03]  /*5d80*/  FMUL.FTZ R133, R3, UR14 ;  /* 0x0000000e03857c20 */ /* 0x000fc60008410000 */
[----:B------:R-:W-:-:S03]  /*5d90*/  FSEL R0, R3, RZ, P2 ;  /* 0x000000ff03007208 */ /* 0x000fc60001000000 */
[----:B------:R-:W-:Y:S01]  /*5da0*/  MUFU.EX2 R129, R129 ;  /* 0x0000008100817308 */ /* 0x000fe20000000800 */
[----:B------:R-:W-:Y:S01]  /*5db0*/  FSEL R133, R133, RZ, P2 ;  /* 0x000000ff85857208 */ /* 0x000fe20001000000 */
[----:B------:R-:W-:-:S04]  /*5dc0*/  FADD.FTZ R2, -R0, R11 ;  /* 0x0000000b00027221 */ /* 0x000fc80000010100 */
[--C-:B------:R-:W-:Y:S01]  /*5dd0*/  FFMA.FTZ R191, R126, UR14, -R133.reuse ;  /* 0x0000000e7ebf7c23 */ /* 0x100fe20008010885 */
[--C-:B------:R-:W-:Y:S01]  /*5de0*/  FFMA.FTZ R126, R131, UR14, -R133.reuse ;  /* 0x0000000e837e7c23 */ /* 0x100fe20008010885 */
[----:B------:R-:W-:Y:S01]  /*5df0*/  FSEL R131, R4, RZ, P1 ;  /* 0x000000ff04837208 */ /* 0x000fe20000800000 */
[--C-:B------:R-:W-:Y:S01]  /*5e00*/  FFMA.FTZ R189, R122, UR14, -R133.reuse ;  /* 0x0000000e7abd7c23 */ /* 0x100fe20008010885 */
[----:B------:R-:W-:Y:S01]  /*5e10*/  FMUL.FTZ R2, R2, UR14 ;  /* 0x0000000e02027c20 */ /* 0x000fe20008410000 */
[--C-:B------:R-:W-:Y:S01]  /*5e20*/  FFMA.FTZ R136, R123, UR14, -R133.reuse ;  /* 0x0000000e7b887c23 */ /* 0x100fe20008010885 */
[--C-:B------:R-:W-:Y:S01]  /*5e30*/  FFMA.FTZ R127, R127, UR14, -R133.reuse ;  /* 0x0000000e7f7f7c23 */ /* 0x100fe20008010885 */
[----:B------:R-:W-:Y:S01]  /*5e40*/  FADD.FTZ R131, -R131, R12 ;  /* 0x0000000c83837221 */ /* 0x000fe20000010100 */
        /* <DEDUP_REMOVED lines=8> */
[----:B------:R0:W1:Y:S01]  /*5ed0*/  MUFU.EX2 R0, R131 ;  /* 0x0000008300007308 */ /* 0x0000620000000800 */
        /* <DEDUP_REMOVED lines=8> */
[--C-:B0-----:R-:W-:Y:S01]  /*5f60*/  FFMA.FTZ R131, R151, UR14, -R133.reuse ;  /* 0x0000000e97837c23 */ /* 0x101fe20008010885 */
[--C-:B------:R-:W-:Y:S01]  /*5f70*/  FFMA.FTZ R169, R162, UR14, -R133.reuse ;  /* 0x0000000ea2a97c23 */ /* 0x100fe20008010885 */
[----:B------:R-:W-:-:S05]  /*5f80*/  FFMA.FTZ R171, R166, UR14, -R133 ;  /* 0x0000000ea6ab7c23 */ /* 0x000fca0008010885 */
[----:B------:R-:W0:Y:S01]  /*5f90*/  MUFU.EX2 R2, R2 ;  /* 0x0000000200027308 */ /* 0x000e220000000800 */
[----:B-1----:R-:W-:-:S04]  /*5fa0*/  FFMA.FTZ R10, R0, R10, R188 ;  /* 0x0000000a000a7223 */ /* 0x002fc800000100bc */
[----:B------:R-:W-:-:S03]  /*5fb0*/  FADD.FTZ R11, R13, R10 ;  /* 0x0000000a0d0b7221 */ /* 0x000fc60000010000 */
        /* <DEDUP_REMOVED lines=9> */
[----:B------:R-:W-:-:S03]  /*6050*/  FADD.FTZ R11, R186, R11 ;  /* 0x0000000bba0b7221 */ /* 0x000fc60000010000 */
[----:B------:R-:W-:Y:S01]  /*6060*/  FADD.FTZ R10, R191, R10 ;  /* 0x0000000abf0a7221 */ /* 0x000fe20000010000 */
[----:B------:R-:W-:Y:S02]  /*6070*/  FADD.FTZ R11, R20, R11 ;  /* 0x0000000b140b7221 */ /* 0x000fe40000010000 */
[----:B------:R-:W1:Y:S01]  /*6080*/  MUFU.EX2 R126, R126 ;  /* 0x0000007e007e7308 */ /* 0x000e620000000800 */
[----:B--2---:R-:W-:Y:S01]  /*6090*/  FADD.FTZ R10, R127, R10 ;  /* 0x0000000a7f0a7221 */ /* 0x004fe20000010000 */
[----:B------:R-:W-:-:S04]  /*60a0*/  FADD.FTZ R12, R180, R11 ;  /* 0x0000000bb40c7221 */ /* 0x000fc80000010000 */
[----:B------:R-:W-:Y:S01]  /*60b0*/  FADD.FTZ R11, R129, R12 ;  /* 0x0000000c810b7221 */ /* 0x000fe20000010000 */
[----:B------:R-:W-:Y:S01]  /*60c0*/  FFMA.FTZ R12, R159, UR14, -R133 ;  /* 0x0000000e9f0c7c23 */ /* 0x000fe20008010885 */
        /* <DEDUP_REMOVED lines=22> */
[--C-:B------:R-:W-:Y:S01]  /*6230*/  FFMA.FTZ R11, R163, UR14, -R133.reuse ;  /* 0x0000000ea30b7c23 */ /* 0x100fe20008010885 */
[----:B------:R-:W-:-:S05]  /*6240*/  FFMA.FTZ R133, R167, UR14, -R133 ;  /* 0x0000000ea7857c23 */ /* 0x000fca0008010885 */
        /* <DEDUP_REMOVED lines=46> */
.L_x_5656:
        /* <DEDUP_REMOVED lines=36> */
.L_x_5646:
[----:B------:R-:W-:-:S06]  /*6770*/  UISETP.GE.AND UP0, UPT, UR4, UR61, UPT ;  /* 0x0000003d0400728c */ /* 0x000fcc000bf06270 */
[----:B------:R-:W-:-:S13]  /*6780*/  PLOP3.LUT P1, PT, PT, PT, UP0, 0x80, 0x0 ;  /* 0x000000000000781c */ /* 0x000fda0003f2f008 */
[----:B------:R-:W-:Y:S05]  /*6790*/  @!P1 BRA `(.L_x_5658) ;  /* 0x0000001c00bc9947 */ /* 0x000fea0003800000 */
[----:B------:R-:W-:Y:S01]  /*67a0*/  IMAD.MOV.U32 R11, RZ, RZ, R3 ;  /* 0x000000ffff0b7224 */ /* 0x000fe200078e0003 */
[----:B------:R-:W-:Y:S01]  /*67b0*/  UMOV UR5, UR38 ;  /* 0x0000002600057c82 */ /* 0x000fe20008000000 */
[----:B------:R-:W-:Y:S01]  /*67c0*/  IMAD.MOV.U32 R12, RZ, RZ, R4 ;  /* 0x000000ffff0c7224 */ /* 0x000fe200078e0004 */
[----:B------:R-:W-:Y:S01]  /*67d0*/  UMOV UR6, UR39 ;  /* 0x0000002700067c82 */ /* 0x000fe20008000000 */
[----:B------:R-:W-:-:S05]  /*67e0*/  ULDC UR11, c[0x0][0x988] ;  /* 0x00026200000b7ab9 */ /* 0x000fca0000000800 */
.L_x_5669:
        /* <DEDUP_REMOVED lines=8> */
.L_x_5659:
[----:B------:R-:W-:Y:S01]  /*6870*/  ULEA UR7, UR39, UR40, 0x3 ;  /* 0x0000002827077291 */ /* 0x000fe2000f8e183f */
[----:B------:R-:W-:-:S05]  /*6880*/  IMAD.U32 R3, RZ, RZ, UR38 ;  /* 0x00000026ff037e24 */ /* 0x000fca000f8e00ff */
[----:B------:R-:W-:-:S04]  /*6890*/  SHF.L.U32 R3, R3, 0x1f, RZ ;  /* 0x0000001f03037819 */ /* 0x000fc800000006ff */
[----:B------:R0:W1:Y:S01]  /*68a0*/  SYNCS.PHASECHK.TRANS64.TRYWAIT P1, [UR7+0x30830], R3 ;  /* 0x03083003ff0075a7 */ /* 0x0000620008020147 */
[----:B------:R-:W-:Y:S05]  /*68b0*/  @!P0 BRA `(.L_x_5660) ;  /* 0x0000000000048947 */ /* 0x000fea0003800000 */
[----:B------:R-:W-:Y:S01]  /*68c0*/  BPT.TRAP 0x1 ;  /* 0x000000040000795c */ /* 0x000fe20000300000 */
.L_x_5660:
[----:B-1----:R-:W-:Y:S05]  /*68d0*/  @P1 BRA `(.L_x_5661) ;  /* 0x0000000000081947 */ /* 0x002fea0003800000 */
[----:B------:R-:W1:Y:S02]  /*68e0*/  SYNCS.PHASECHK.TRANS64.TRYWAIT P1, [UR7+0x30830], R3 ;  /* 0x03083003ff0075a7 */ /* 0x000e640008020147 */
[----:B-1----:R-:W-:Y:S05]  /*68f0*/  @!P1 BRA `(.L_x_5662) ;  /* 0x000000d000309947 */ /* 0x002fea0003800000 */
.L_x_5661:
        /* <DEDUP_REMOVED lines=175> */
.L_x_5663:
[----:B------:R-:W-:Y:S01]  /*73f0*/  ULEA UR15, UR6, UR40, 0x3 ;  /* 0x00000028060f7291 */ /* 0x000fe2000f8e183f */
[----:B------:R-:W-:-:S05]  /*7400*/  IMAD.U32 R0, RZ, RZ, UR5 ;  /* 0x00000005ff007e24 */ /* 0x000fca000f8e00ff */
[----:B------:R-:W-:-:S04]  /*7410*/  SHF.L.U32 R0, R0, 0x1f, RZ ;  /* 0x0000001f00007819 */ /* 0x000fc800000006ff */
[----:B------:R2:W3:Y:S01]  /*7420*/  SYNCS.PHASECHK.TRANS64.TRYWAIT P1, [UR15+0x30850], R0 ;  /* 0x03085000ff0075a7 */ /* 0x0004e2000802014f */
[----:B------:R-:W-:Y:S05]  /*7430*/  @!P0 BRA `(.L_x_5664) ;  /* 0x0000000000048947 */ /* 0x000fea0003800000 */
[----:B------:R-:W-:Y:S01]  /*7440*/  BPT.TRAP 0x1 ;  /* 0x000000040000795c */ /* 0x000fe20000300000 */
.L_x_5664:
[----:B---3--:R-:W-:Y:S05]  /*7450*/  @P1 BRA `(.L_x_5665) ;  /* 0x0000000000081947 */ /* 0x008fea0003800000 */
[----:B------:R-:W3:Y:S02]  /*7460*/  SYNCS.PHASECHK.TRANS64.TRYWAIT P1, [UR15+0x30850], R0 ;  /* 0x03085000ff0075a7 */ /* 0x000ee4000802014f */
[----:B---3--:R-:W-:Y:S05]  /*7470*/  @!P1 BRA `(.L_x_5666) ;  /* 0x000000c400689947 */ /* 0x008fea0003800000 */
.L_x_5665:
        /* <DEDUP_REMOVED lines=37> */
.L_x_5667:
[----:B---3--:R-:W-:Y:S01]  /*76d0*/  FMNMX.FTZ R2, R122, R11, !PT ;  /* 0x0000000b7a027209 */ /* 0x008fe20007810000 */
[----:B------:R-:W-:Y:S01]  /*76e0*/  UMOV UR14, UR11 ;  /* 0x0000000b000e7c82 */ /* 0x000fe20008000000 */
[----:B--2---:R-:W-:Y:S01]  /*76f0*/  FMNMX.FTZ R0, R120, R12, !PT ;  /* 0x0000000c78007209 */ /* 0x004fe20007810000 */
[----:B------:R-:W2:Y:S01]  /*7700*/  S2UR UR6, SR_CgaCtaId ;  /* 0x00000000000679c3 */ /* 0x000ea20000008800 */
[----:B------:R-:W-:Y:S01]  /*7710*/  FMNMX.FTZ R13, R123, R2, !PT ;  /* 0x000000027b0d7209 */ /* 0x000fe20007810000 */
[----:B------:R-:W-:Y:S01]  /*7720*/  ULEA UR5, UR10, UR40, 0x3 ;  /* 0x000000280a057291 */ /* 0x000fe2000f8e183f */
[----:B01----:R-:W-:Y:S02]  /*7730*/  FMNMX.FTZ R3, R121, R0, !PT ;  /* 0x0000000079037209 */ /* 0x003fe40007810000 */
[----:B------:R-:W-:Y:S01]  /*7740*/  FMNMX.FTZ R2, R126, R13, !PT ;  /* 0x0000000d7e027209 */ /* 0x000fe20007810000 */
[----:B------:R-:W-:Y:S01]  /*7750*/  UIADD3 UR5, UR5, 0x30840, URZ ;  /* 0x0003084005057890 */ /* 0x000fe2000fffe03f */
        /* <DEDUP_REMOVED lines=55> */
[C---:B------:R-:W-:Y:S01]  /*7ad0*/  FMUL.FTZ R11, R4.reuse, UR14 ;  /* 0x0000000e040b7c20 */ /* 0x040fe20008410000 */
[----:B------:R-:W-:-:S03]  /*7ae0*/  FADD.FTZ R12, -R4, R12 ;  /* 0x0000000c040c7221 */ /* 0x000fc60000010100 */
[--C-:B------:R-:W-:Y:S01]  /*7af0*/  FFMA.FTZ R190, R124, UR14, -R11.reuse ;  /* 0x0000000e7cbe7c23 */ /* 0x100fe2000801080b */
[--C-:B------:R-:W-:Y:S01]  /*7b00*/  FFMA.FTZ R124, R125, UR14, -R11.reuse ;  /* 0x0000000e7d7c7c23 */ /* 0x100fe2000801080b */
[----:B------:R-:W-:Y:S01]  /*7b10*/  FMUL.FTZ R125, R3, UR14 ;  /* 0x0000000e037d7c20 */ /* 0x000fe20008410000 */
[--C-:B------:R-:W-:Y:S01]  /*7b20*/  FFMA.FTZ R188, R120, UR14, -R11.reuse ;  /* 0x0000000e78bc7c23 */ /* 0x100fe2000801080b */
[----:B------:R-:W-:Y:S01]  /*7b30*/  FMUL.FTZ R12, R12, UR14 ;  /* 0x0000000e0c0c7c20 */ /* 0x000fe20008410000 */
[----:B------:R-:W-:Y:S01]  /*7b40*/  FFMA.FTZ R169, R121, UR14, -R11 ;  /* 0x0000000e79a97c23 */ /* 0x000fe2000801080b */
[----:B------:R-:W-:Y:S01]  /*7b50*/  FFMA.FTZ R189, R122, UR14, -R125 ;  /* 0x0000000e7abd7c23 */ /* 0x000fe2000801087d */
[----:B------:R-:W-:Y:S01]  /*7b60*/  FFMA.FTZ R21, R137, UR14, -R11 ;  /* 0x0000000e89157c23 */ /* 0x000fe2000801080b */
[--C-:B------:R-:W-:Y:S01]  /*7b70*/  FFMA.FTZ R137, R123, UR14, -R125.reuse ;  /* 0x0000000e7b897c23 */ /* 0x100fe2000801087d */
[----:B------:R-:W-:Y:S01]  /*7b80*/  MUFU.EX2 R0, R12 ;  /* 0x0000000c00007308 */ /* 0x000fe20000000800 */
[----:B------:R-:W-:Y:S01]  /*7b90*/  FFMA.FTZ R191, R126, UR14, -R125 ;  /* 0x0000000e7ebf7c23 */ /* 0x000fe2000801087d */
[----:B------:R-:W-:Y:S01]  /*7ba0*/  FFMA.FTZ R180, R136, UR14, -R11 ;  /* 0x0000000e88b47c23 */ /* 0x000fe2000801080b */
[----:B------:R-:W-:Y:S01]  /*7bb0*/  FFMA.FTZ R136, R127, UR14, -R125 ;  /* 0x0000000e7f887c23 */ /* 0x000fe2000801087d */
[----:B------:R-:W-:Y:S01]  /*7bc0*/  FFMA.FTZ R184, R128, UR14, -R11 ;  /* 0x0000000e80b87c23 */ /* 0x000fe2000801080b */
[----:B------:R-:W-:Y:S01]  /*7bd0*/  FFMA.FTZ R185, R130, UR14, -R125 ;  /* 0x0000000e82b97c23 */ /* 0x000fe2000801087d */
[--C-:B------:R-:W-:Y:S01]  /*7be0*/  FFMA.FTZ R121, R129, UR14, -R11.reuse ;  /* 0x0000000e81797c23 */ /* 0x100fe2000801080b */
[----:B------:R-:W-:Y:S01]  /*7bf0*/  FFMA.FTZ R120, R133, UR14, -R11 ;  /* 0x0000000e85787c23 */ /* 0x000fe2000801080b */
[----:B------:R-:W0:Y:S01]  /*7c00*/  MUFU.EX2 R188, R188 ;  /* 0x000000bc00bc7308 */ /* 0x000e220000000800 */
[----:B------:R-:W-:Y:S01]  /*7c10*/  FFMA.FTZ R133, R131, UR14, -R125 ;  /* 0x0000000e83857c23 */ /* 0x000fe2000801087d */
[----:B------:R-:W-:Y:S01]  /*7c20*/  FFMA.FTZ R186, R132, UR14, -R11 ;  /* 0x0000000e84ba7c23 */ /* 0x000fe2000801080b */
[--C-:B------:R-:W-:Y:S01]  /*7c30*/  FFMA.FTZ R187, R134, UR14, -R125.reuse ;  /* 0x0000000e86bb7c23 */ /* 0x100fe2000801087d */
[--C-:B------:R-:W-:Y:S01]  /*7c40*/  FFMA.FTZ R132, R135, UR14, -R125.reuse ;  /* 0x0000000e87847c23 */ /* 0x100fe2000801087d */
[--C-:B------:R-:W-:Y:S01]  /*7c50*/  FFMA.FTZ R181, R138, UR14, -R125.reuse ;  /* 0x0000000e8ab57c23 */ /* 0x100fe2000801087d */
[----:B------:R-:W-:Y:S01]  /*7c60*/  FFMA.FTZ R131, R139, UR14, -R125 ;  /* 0x0000000e8b837c23 */ /* 0x000fe2000801087d */
[----:B------:R-:W-:Y:S01]  /*7c70*/  FFMA.FTZ R182, R140, UR14, -R11 ;  /* 0x0000000e8cb67c23 */ /* 0x000fe2000801080b */
        /* <DEDUP_REMOVED lines=26> */
[--C-:B------:R-:W-:Y:S01]  /*7e20*/  FFMA.FTZ R12, R161, UR14, -R11.reuse ;  /* 0x0000000ea10c7c23 */ /* 0x100fe2000801080b */
[----:B------:R-:W-:Y:S01]  /*7e30*/  FFMA.FTZ R170, R164, UR14, -R11 ;  /* 0x0000000ea4aa7c23 */ /* 0x000fe2000801080b */
[----:B------:R-:W-:Y:S01]  /*7e40*/  FFMA.FTZ R171, R166, UR14, -R125 ;  /* 0x0000000ea6ab7c23 */ /* 0x000fe2000801087d */
        /* <DEDUP_REMOVED lines=35> */
[----:B------:R-:W-:-:S06]  /*8080*/  FFMA.FTZ R122, R162, UR14, -R125 ;  /* 0x0000000ea27a7c23 */ /* 0x000fcc000801087d */
        /* <DEDUP_REMOVED lines=60> */
.L_x_5668:
        /* <DEDUP_REMOVED lines=36> */
.L_x_5658:
        /* <DEDUP_REMOVED lines=99> */
.L_x_5670:
[----:B------:R-:W-:Y:S01]  /*8cc0*/  ULEA UR5, UR39, UR40, 0x3 ;  /* 0x0000002827057291 */ /* 0x000fe2000f8e183f */
[----:B------:R-:W-:-:S05]  /*8cd0*/  IMAD.U32 R0, RZ, RZ, UR38 ;  /* 0x00000026ff007e24 */ /* 0x000fca000f8e00ff */
[----:B------:R-:W-:-:S04]  /*8ce0*/  SHF.L.U32 R0, R0, 0x1f, RZ ;  /* 0x0000001f00007819 */ /* 0x000fc800000006ff */
[----:B------:R0:W1:Y:S01]  /*8cf0*/  SYNCS.PHASECHK.TRANS64.TRYWAIT P1, [UR5+0x30850], R0 ;  /* 0x03085000ff0075a7 */ /* 0x0000620008020145 */
[----:B------:R-:W-:Y:S05]  /*8d00*/  @!P0 BRA `(.L_x_5671) ;  /* 0x0000000000048947 */ /* 0x000fea0003800000 */
[----:B------:R-:W-:Y:S01]  /*8d10*/  BPT.TRAP 0x1 ;  /* 0x000000040000795c */ /* 0x000fe20000300000 */
.L_x_5671:
[----:B-1----:R-:W-:Y:S05]  /*8d20*/  @P1 BRA `(.L_x_5672) ;  /* 0x0000000000081947 */ /* 0x002fea0003800000 */
[----:B------:R-:W1:Y:S02]  /*8d30*/  SYNCS.PHASECHK.TRANS64.TRYWAIT P1, [UR5+0x30850], R0 ;  /* 0x03085000ff0075a7 */ /* 0x000e640008020145 */
[----:B-1----:R-:W-:Y:S05]  /*8d40*/  @!P1 BRA `(.L_x_5673) ;  /* 0x000000ac004c9947 */ /* 0x002fea0003800000 */
.L_x_5672:
        /* <DEDUP_REMOVED lines=61> */
[----:B0-23--:R-:W-:Y:S05]  /*9120*/  @!P0 BRA `(.L_x_5674) ;  /* 0x0000000000048947 */ /* 0x00dfea0003800000 */
[----:B------:R-:W-:Y:S01]  /*9130*/  BPT.TRAP 0x1 ;  /* 0x000000040000795c */ /* 0x000fe20000300000 */
.L_x_5674:
        /* <DEDUP_REMOVED lines=109> */
.L_x_5638:
        /* <DEDUP_REMOVED lines=17> */
[----:B------:R-:W-:Y:S01]  /*9920*/  ULDC.64 UR12, c[0x0][0xc00] ;  /* 0x00030000000c7ab9 */ /* 0x000fe20000000a00 */
[----:B------:R-:W-:Y:S02]  /*9930*/  R2UR UR16, R215 ;  /* 0x00000000d71072ca */ /* 0x000fe400000e0000 */
[----:B------:R-:W-:Y:S02]  /*9940*/  R2UR UR17, R196 ;  /* 0x00000000c41172ca */ /* 0x000fe400000e0000 */
[----:B------:R-:W-:-:S07]  /*9950*/  R2UR UR23, R198 ;  /* 0x00000000c61772ca */ /* 0x000fce00000e0000 */
[----:B------:R-:W-:Y:S01]  /*9960*/  UIMAD.WIDE UR12, UR9, 0x4, UR12 ;  /* 0x00000004090c78a5 */ /* 0x000fe2000f8e020c */
[----:B------:R-:W-:Y:S01]  /*9970*/  UMOV UR10, UR8 ;  /* 0x00000008000a7c82 */ /* 0x000fe20008000000 */
[----:B0-----:R-:W-:Y:S01]  /*9980*/  UMOV UR11, UR4 ;  /* 0x00000004000b7c82 */ /* 0x001fe20008000000 */
[----:B------:R-:W-:Y:S01]  /*9990*/  BAR.SYNC.DEFER_BLOCKING 0x1, 0x100 ;  /* 0x0044000000007b1d */ /* 0x000fe20000010000 */
[----:B--2---:R-:W-:-:S03]  /*99a0*/  IMAD.WIDE R4, R3, R4, UR10 ;  /* 0x0000000a03047e25 */ /* 0x004fc6000f8e0204 */
[C---:B------:R-:W-:Y:S02]  /*99b0*/  IADD3 R8, P1, R4.reuse, 0x40, RZ ;  /* 0x0000004004087810 */ /* 0x040fe40007f3e0ff */
[C---:B------:R-:W-:Y:S02]  /*99c0*/  LOP3.LUT R3, R4.reuse, 0x380, RZ, 0xc0, !PT ;  /* 0x0000038004037812 */ /* 0x040fe400078ec0ff */
[C---:B------:R-:W-:Y:S01]  /*99d0*/  IADD3 R6, P2, R4.reuse, 0x20, RZ ;  /* 0x0000002004067810 */ /* 0x040fe20007f5e0ff */
[--C-:B------:R-:W-:Y:S01]  /*99e0*/  IMAD.X R15, RZ, RZ, R5.reuse, P1 ;  /* 0x000000ffff0f7224 */ /* 0x100fe200008e0605 */
[C---:B------:R-:W-:Y:S02]  /*99f0*/  IADD3 R133, P6, R4.reuse, 0x60, RZ ;  /* 0x0000006004857810 */ /* 0x040fe40007fde0ff */
[----:B------:R-:W-:Y:S01]  /*9a00*/  IADD3 R135, P5, R4, 0x4000, RZ ;  /* 0x0000400004877810 */ /* 0x000fe20007fbe0ff */
[--C-:B------:R-:W-:Y:S01]  /*9a10*/  IMAD.X R13, RZ, RZ, R5.reuse, P2 ;  /* 0x000000ffff0d7224 */ /* 0x100fe200010e0605 */
[----:B------:R-:W-:Y:S01]  /*9a20*/  LOP3.LUT R7, R8, 0x380, RZ, 0xc0, !PT ;  /* 0x0000038008077812 */ /* 0x000fe200078ec0ff */
[--C-:B------:R-:W-:Y:S01]  /*9a30*/  IMAD.X R89, RZ, RZ, R5.reuse, P6 ;  /* 0x000000ffff597224 */ /* 0x100fe200030e0605 */
[----:B------:R-:W-:Y:S01]  /*9a40*/  SHF.R.U64 R3, R3, 0x3, RZ ;  /* 0x0000000303037819 */ /* 0x000fe200000012ff */
[----:B------:R-:W-:Y:S01]  /*9a50*/  IMAD.X R91, RZ, RZ, R5, P5 ;  /* 0x000000ffff5b7224 */ /* 0x000fe200028e0605 */
[----:B------:R-:W-:-:S02]  /*9a60*/  IADD3 R22, P0, R4, 0x4020, RZ ;  /* 0x0000402004167810 */ /* 0x000fc40007f1e0ff */
[C---:B------:R-:W-:Y:S02]  /*9a70*/  IADD3 R137, P4, R4.reuse, 0x4040, RZ ;  /* 0x0000404004897810 */ /* 0x040fe40007f9e0ff */
        /* <DEDUP_REMOVED lines=10> */
[----:B------:R-:W-:Y:S01]  /*9b20*/  SHF.R.U64 R7, R7, 0x3, RZ ;  /* 0x0000000307077819 */ /* 0x000fe200000012ff */
[--C-:B------:R-:W-:Y:S01]  /*9b30*/  IMAD.X R9, RZ, RZ, R5.reuse, P6 ;  /* 0x000000ffff097224 */ /* 0x100fe200030e0605 */
[----:B------:R-:W-:Y:S01]  /*9b40*/  LOP3.LUT R4, R3, R4, RZ, 0x3c, !PT ;  /* 0x0000000403047212 */ /* 0x000fe200078e3cff */
[----:B------:R-:W-:Y:S01]  /*9b50*/  IMAD.X R11, RZ, RZ, R5, P5 ;  /* 0x000000ffff0b7224 */ /* 0x000fe200028e0605 */
[----:B------:R-:W-:-:S02]  /*9b60*/  LOP3.LUT R3, R6, 0x380, RZ, 0xc0, !PT ;  /* 0x0000038006037812 */ /* 0x000fc400078ec0ff */
[----:B------:R-:W-:Y:S02]  /*9b70*/  LOP3.LUT R14, R7, R8, RZ, 0x3c, !PT ;  /* 0x00000008070e7212 */ /* 0x000fe400078e3cff */
[----:B------:R-:W-:Y:S02]  /*9b80*/  LOP3.LUT R8, R139, 0x380, RZ, 0xc0, !PT ;  /* 0x000003808b087812 */ /* 0x000fe400078ec0ff */
[----:B------:R-:W-:Y:S02]  /*9b90*/  LOP3.LUT R10, R133, 0x380, RZ, 0xc0, !PT ;  /* 0x00000380850a7812 */ /* 0x000fe400078ec0ff */
[----:B------:R-:W-:Y:S02]  /*9ba0*/  SHF.R.U64 R3, R3, 0x3, RZ ;  /* 0x0000000303037819 */ /* 0x000fe400000012ff */
[----:B------:R-:W-:Y:S02]  /*9bb0*/  LOP3.LUT R16, R135, 0x380, RZ, 0xc0, !PT ;  /* 0x0000038087107812 */ /* 0x000fe400078ec0ff */
[----:B------:R-:W-:-:S02]  /*9bc0*/  SHF.R.U64 R8, R8, 0x3, RZ ;  /* 0x0000000308087819 */ /* 0x000fc400000012ff */
[----:B------:R-:W-:Y:S02]  /*9bd0*/  SHF.R.U64 R10, R10, 0x3, RZ ;  /* 0x000000030a0a7819 */ /* 0x000fe400000012ff */
[----:B------:R-:W-:Y:S02]  /*9be0*/  LOP3.LUT R12, R3, R6, RZ, 0x3c, !PT ;  /* 0x00000006030c7212 */ /* 0x000fe400078e3cff */
[----:B------:R-:W-:Y:S02]  /*9bf0*/  SHF.R.U64 R16, R16, 0x3, RZ ;  /* 0x0000000310107819 */ /* 0x000fe400000012ff */
[----:B------:R-:W-:Y:S02]  /*9c00*/  LOP3.LUT R3, R22, 0x380, RZ, 0xc0, !PT ;  /* 0x0000038016037812 */ /* 0x000fe400078ec0ff */
[----:B------:R-:W-:Y:S02]  /*9c10*/  LOP3.LUT R6, R137, 0x380, RZ, 0xc0, !PT ;  /* 0x0000038089067812 */ /* 0x000fe400078ec0ff */
[----:B------:R-:W-:-:S02]  /*9c20*/  LOP3.LUT R7, R96, 0x380, RZ, 0xc0, !PT ;  /* 0x0000038060077812 */ /* 0x000fc400078ec0ff */
[----:B------:R-:W-:Y:S02]  /*9c30*/  LOP3.LUT R98, R8, R139, RZ, 0x3c, !PT ;  /* 0x0000008b08627212 */ /* 0x000fe400078e3cff */
[----:B------:R-:W-:Y:S02]  /*9c40*/  LOP3.LUT R88, R10, R133, RZ, 0x3c, !PT ;  /* 0x000000850a587212 */ /* 0x000fe400078e3cff */
[----:B------:R-:W-:Y:S02]  /*9c50*/  LOP3.LUT R8, R141, 0x380, RZ, 0xc0, !PT ;  /* 0x000003808d087812 */ /* 0x000fe400078ec0ff */
[----:B------:R-:W-:Y:S02]  /*9c60*/  LOP3.LUT R90, R16, R135, RZ, 0x3c, !PT ;  /* 0x00000087105a7212 */ /* 0x000fe400078e3cff */
[----:B------:R-:W-:Y:S02]  /*9c70*/  SHF.R.U64 R3, R3, 0x3, RZ ;  /* 0x0000000303037819 */ /* 0x000fe400000012ff */
[----:B------:R-:W-:-:S02]  /*9c80*/  SHF.R.U64 R6, R6, 0x3, RZ ;  /* 0x0000000306067819 */ /* 0x000fc400000012ff */
[----:B------:R-:W-:Y:S02]  /*9c90*/  LOP3.LUT R10, R143, 0x380, RZ, 0xc0, !PT ;  /* 0x000003808f0a7812 */ /* 0x000fe400078ec0ff */
[----:B------:R-:W-:Y:S02]  /*9ca0*/  LOP3.LUT R16, R145, 0x380, RZ, 0xc0, !PT ;  /* 0x0000038091107812 */ /* 0x000fe400078ec0ff */
[----:B------:R-:W-:Y:S02]  /*9cb0*/  SHF.R.U64 R7, R7, 0x3, RZ ;  /* 0x0000000307077819 */ /* 0x000fe400000012ff */
[----:B------:R-:W-:Y:S02]  /*9cc0*/  SHF.R.U64 R8, R8, 0x3, RZ ;  /* 0x0000000308087819 */ /* 0x000fe400000012ff */
[----:B------:R-:W-:Y:S02]  /*9cd0*/  LOP3.LUT R92, R3, R22, RZ, 0x3c, !PT ;  /* 0x00000016035c7212 */ /* 0x000fe400078e3cff */
[----:B------:R-:W-:-:S02]  /*9ce0*/  LOP3.LUT R94, R6, R137, RZ, 0x3c, !PT ;  /* 0x00000089065e7212 */ /* 0x000fc400078e3cff */
[----:B------:R-:W-:Y:S02]  /*9cf0*/  SHF.R.U64 R10, R10, 0x3, RZ ;  /* 0x000000030a0a7819 */ /* 0x000fe400000012ff */
[----:B------:R-:W-:Y:S02]  /*9d00*/  SHF.R.U64 R16, R16, 0x3, RZ ;  /* 0x0000000310107819 */ /* 0x000fe400000012ff */
[----:B------:R-:W-:Y:S02]  /*9d10*/  LOP3.LUT R96, R7, R96, RZ, 0x3c, !PT ;  /* 0x0000006007607212 */ /* 0x000fe400078e3cff */
        /* <DEDUP_REMOVED lines=8> */
[----:B------:R-:W-:Y:S02]  /*9da0*/  MOV R135, R90 ;  /* 0x0000005a00877202 */ /* 0x000fe40000000f00 */
[----:B------:R-:W-:-:S02]  /*9db0*/  LOP3.LUT R8, R10, R143, RZ, 0x3c, !PT ;  /* 0x0000008f0a087212 */ /* 0x000fc400078e3cff */
[----:B------:R-:W-:Y:S02]  /*9dc0*/  MOV R13, R12 ;  /* 0x0000000c000d7202 */ /* 0x000fe40000000f00 */
[----:B------:R-:W-:Y:S02]  /*9dd0*/  MOV R134, R92 ;  /* 0x0000005c00867202 */ /* 0x000fe40000000f00 */
[----:B------:R-:W-:Y:S02]  /*9de0*/  MOV R133, R94 ;  /* 0x0000005e00857202 */ /* 0x000fe40000000f00 */
[----:B------:R-:W-:Y:S02]  /*9df0*/  F2FP.BF16.F32.PACK_AB R88, R33, R32 ;  /* 0x000000202158723e */ /* 0x000fe400000010ff */
[----:B------:R-:W-:Y:S02]  /*9e00*/  F2FP.BF16.F32.PACK_AB R89, R35, R34 ;  /* 0x000000222359723e */ /* 0x000fe400000010ff */
[----:B------:R-:W-:-:S02]  /*9e10*/  F2FP.BF16.F32.PACK_AB R90, R37, R36 ;  /* 0x00000024255a723e */ /* 0x000fc400000010ff */
[----:B------:R-:W-:Y:S02]  /*9e20*/  F2FP.BF16.F32.PACK_AB R91, R39, R38 ;  /* 0x00000026275b723e */ /* 0x000fe400000010ff */
[----:B------:R-:W-:Y:S02]  /*9e30*/  LOP3.LUT R10, R16, R145, RZ, 0x3c, !PT ;  /* 0x00000091100a7212 */ /* 0x000fe400078e3cff */
[----:B------:R-:W-:Y:S01]  /*9e40*/  MOV R14, R14 ;  /* 0x0000000e000e7202 */ /* 0x000fe20000000f00 */
[----:B------:R1:W-:Y:S01]  /*9e50*/  STSM.16.M88.4 [R13], R88 ;  /* 0x000000580d007844 */ /* 0x0003e20000000200 */
[----:B------:R-:W-:Y:S02]  /*9e60*/  F2FP.BF16.F32.PACK_AB R92, R41, R40 ;  /* 0x00000028295c723e */ /* 0x000fe400000010ff */
[----:B------:R-:W-:Y:S02]  /*9e70*/  F2FP.BF16.F32.PACK_AB R93, R43, R42 ;  /* 0x0000002a2b5d723e */ /* 0x000fe400000010ff */
[----:B------:R-:W-:-:S02]  /*9e80*/  F2FP.BF16.F32.PACK_AB R94, R45, R44 ;  /* 0x0000002c2d5e723e */ /* 0x000fc400000010ff */
[----:B------:R-:W-:Y:S02]  /*9e90*/  F2FP.BF16.F32.PACK_AB R95, R47, R46 ;  /* 0x0000002e2f5f723e */ /* 0x000fe400000010ff */
[----:B------:R-:W-:Y:S02]  /*9ea0*/  MOV R16, R8 ;  /* 0x0000000800107202 */ /* 0x000fe40000000f00 */
[----:B0-----:R-:W-:Y:S01]  /*9eb0*/  MOV R3, R10 ;  /* 0x0000000a00037202 */ /* 0x001fe20000000f00 */
[----:B------:R0:W-:Y:S01]  /*9ec0*/  STSM.16.M88.4 [R14], R92 ;  /* 0x0000005c0e007844 */ /* 0x0001e20000000200 */
[----:B------:R-:W-:Y:S02]  /*9ed0*/  F2FP.BF16.F32.PACK_AB R4, R49, R48 ;  /* 0x000000303104723e */ /* 0x000fe400000010ff */
[----:B------:R-:W-:Y:S02]  /*9ee0*/  F2FP.BF16.F32.PACK_AB R5, R51, R50 ;  /* 0x000000323305723e */ /* 0x000fe400000010ff */
[----:B------:R-:W-:-:S02]  /*9ef0*/  F2FP.BF16.F32.PACK_AB R6, R53, R52 ;  /* 0x000000343506723e */ /* 0x000fc400000010ff */
[----:B------:R-:W-:Y:S02]  /*9f00*/  F2FP.BF16.F32.PACK_AB R7, R55, R54 ;  /* 0x000000363707723e */ /* 0x000fe400000010ff */
[----:B------:R-:W-:Y:S02]  /*9f10*/  F2FP.BF16.F32.PACK_AB R8, R57, R56 ;  /* 0x000000383908723e */ /* 0x000fe400000010ff */
[----:B------:R-:W-:Y:S01]  /*9f20*/  F2FP.BF16.F32.PACK_AB R9, R59, R58 ;  /* 0x0000003a3b09723e */ /* 0x000fe200000010ff */
[----:B------:R-:W-:Y:S01]  /*9f30*/  STSM.16.M88.4 [R136], R4 ;  /* 0x0000000488007844 */ /* 0x000fe20000000200 */
[----:B------:R-:W-:Y:S02]  /*9f40*/  F2FP.BF16.F32.PACK_AB R10, R61, R60 ;  /* 0x0000003c3d0a723e */ /* 0x000fe400000010ff */
[----:B------:R-:W-:Y:S02]  /*9f50*/  F2FP.BF16.F32.PACK_AB R11, R63, R62 ;  /* 0x0000003e3f0b723e */ /* 0x000fe400000010ff */
[----:B------:R-:W-:-:S02]  /*9f60*/  F2FP.BF16.F32.PACK_AB R12, R65, R64 ;  /* 0x00000040410c723e */ /* 0x000fc400000010ff */
[----:B-1----:R-:W-:Y:S01]  /*9f70*/  F2FP.BF16.F32.PACK_AB R13, R67, R66 ;  /* 0x00000042430d723e */ /* 0x002fe200000010ff */
[----:B------:R-:W-:Y:S01]  /*9f80*/  STSM.16.M88.4 [R135], R8 ;  /* 0x0000000887007844 */ /* 0x000fe20000000200 */
[----:B0-----:R-:W-:Y:S02]  /*9f90*/  F2FP.BF16.F32.PACK_AB R14, R69, R68 ;  /* 0x00000044450e723e */ /* 0x001fe400000010ff */
[----:B------:R-:W-:Y:S02]  /*9fa0*/  F2FP.BF16.F32.PACK_AB R15, R71, R70 ;  /* 0x00000046470f723e */ /* 0x000fe400000010ff */
[----:B------:R-:W-:Y:S02]  /*9fb0*/  F2FP.BF16.F32.PACK_AB R88, R73, R72 ;  /* 0x000000484958723e */ /* 0x000fe400000010ff */
[----:B------:R-:W-:Y:S01]  /*9fc0*/  F2FP.BF16.F32.PACK_AB R89, R75, R74 ;  /* 0x0000004a4b59723e */ /* 0x000fe200000010ff */
[----:B------:R-:W-:Y:S01]  /*9fd0*/  STSM.16.M88.4 [R134], R12 ;  /* 0x0000000c86007844 */ /* 0x000fe20000000200 */
[----:B------:R-:W-:-:S02]  /*9fe0*/  F2FP.BF16.F32.PACK_AB R90, R77, R76 ;  /* 0x0000004c4d5a723e */ /* 0x000fc400000010ff */
[----:B------:R-:W-:Y:S02]  /*9ff0*/  F2FP.BF16.F32.PACK_AB R91, R79, R78 ;  /* 0x0000004e4f5b723e */ /* 0x000fe400000010ff */
[----:B------:R-:W-:Y:S02]  /*a000*/  MOV R22, R96 ;  /* 0x0000006000167202 */ /* 0x000fe40000000f00 */
[----:B------:R-:W-:Y:S01]  /*a010*/  MOV R132, R98 ;  /* 0x0000006200847202 */ /* 0x000fe20000000f00 */
        /* <DEDUP_REMOVED lines=9> */
[----:B------:R-:W-:Y:S01]  /*a0b0*/  F2FP.BF16.F32.PACK_AB R99, R127, R126 ;  /* 0x0000007e7f63723e */ /* 0x000fe200000010ff */
[----:B0-----:R-:W-:Y:S01]  /*a0c0*/  IMAD.U32 R88, RZ, RZ, UR12 ;  /* 0x0000000cff587e24 */ /* 0x001fe2000f8e00ff */
[----:B------:R-:W-:Y:S01]  /*a0d0*/  MOV R130, R130 ;  /* 0x0000008200827202 */ /* 0x000fe20000000f00 */
[----:B------:R-:W-:Y:S01]  /*a0e0*/  IMAD.U32 R89, RZ, RZ, UR13 ;  /* 0x0000000dff597e24 */ /* 0x000fe2000f8e00ff */
[----:B------:R-:W-:Y:S01]  /*a0f0*/  F2FP.BF16.F32.PACK_AB R4, R123, R122 ;  /* 0x0000007a7b04723e */ /* 0x000fe200000010ff */
[----:B------:R-:W-:Y:S01]  /*a100*/  STSM.16.M88.4 [R132], R96 ;  /* 0x0000006084007844 */ /* 0x000fe20000000200 */
[----:B------:R-:W-:Y:S01]  /*a110*/  F2FP.BF16.F32.PACK_AB R5, R129, R128 ;  /* 0x000000808105723e */ /* 0x000fe200000010ff */
[----:B------:R-:W-:Y:S01]  /*a120*/  ULDC.64 UR12, c[0x0][0xc08] ;  /* 0x00030200000c7ab9 */ /* 0x000fe20000000a00 */
        /* <DEDUP_REMOVED lines=9> */
[----:B------:R-:W-:Y:S01]  /*a1c0*/  STSM.16.M88.4 [R16], R8 ;  /* 0x0000000810007844 */ /* 0x000fe20000000200 */
[----:B------:R-:W-:Y:S02]  /*a1d0*/  F2FP.BF16.F32.PACK_AB R14, R117, R116 ;  /* 0x00000074750e723e */ /* 0x000fe400000010ff */
[----:B------:R-:W-:Y:S02]  /*a1e0*/  F2FP.BF16.F32.PACK_AB R15, R119, R118 ;  /* 0x00000076770f723e */ /* 0x000fe400000010ff */
[----:B------:R-:W-:-:S03]  /*a1f0*/  ISETP.NE.U32.AND P0, PT, RZ, UR14, PT ;  /* 0x0000000eff007c0c */ /* 0x000fc6000bf05070 */
[----:B------:R0:W-:Y:S01]  /*a200*/  STSM.16.M88.4 [R3], R12 ;  /* 0x0000000c03007844 */ /* 0x0001e20000000200 */
[----:B------:R-:W-:Y:S01]  /*a210*/  BAR.SYNC.DEFER_BLOCKING 0x1, 0x100 ;  /* 0x0044000000007b1d */ /* 0x000fe20000010000 */
[----:B------:R-:W-:-:S07]  /*a220*/  ISETP.NE.AND.EX P0, PT, RZ, UR15, PT, P0 ;  /* 0x0000000fff007c0c */ /* 0x000fce000bf05300 */
[----:B0-----:R-:W0:Y:S06]  /*a230*/  LDC R3, c[0x0][0xbe8] ;  /* 0x0002fa00ff037b82 */ /* 0x001e2c0000000800 */
[----:B------:R-:W2:Y:S01]  /*a240*/  @P0 LDG.E R22, desc[UR36][R88.64] ;  /* 0x0000002458160981 */ /* 0x000ea2000c1e1900 */
[----:B------:R-:W-:Y:S01]  /*a250*/  UISETP.NE.U32.AND UP0, UPT, UR12, URZ, UPT ;  /* 0x0000003f0c00728c */ /* 0x000fe2000bf05070 */
[----:B------:R-:W-:-:S03]  /*a260*/  ULDC UR4, c[0x0][0xa88] ;  /* 0x0002a20000047ab9 */ /* 0x000fc60000000800 */
[----:B------:R-:W-:Y:S01]  /*a270*/  UISETP.NE.AND.EX UP0, UPT, UR13, URZ, UPT, UP0 ;  /* 0x0000003f0d00728c */ /* 0x000fe2000bf05300 */
[----:B------:R-:W-:Y:S01]  /*a280*/  IMAD.U32 R16, RZ, RZ, UR4 ;  /* 0x00000004ff107e24 */ /* 0x000fe2000f8e00ff */
[----:B------:R-:W-:-:S04]  /*a290*/  ULDC UR4, c[0x0][0xad4] ;  /* 0x0002b50000047ab9 */ /* 0x000fc80000000800 */
[----:B------:R-:W-:Y:S02]  /*a2a0*/  PLOP3.LUT P4, PT, PT, PT, UP0, 0x80, 0x0 ;  /* 0x000000000000781c */ /* 0x000fe40003f8f008 */
[----:B0-----:R-:W-:-:S03]  /*a2b0*/  ISETP.NE.AND P1, PT, R3, 0x1, PT ;  /* 0x000000010300780c */ /* 0x001fc60003f25270 */
[----:B------:R-:W-:-:S04]  /*a2c0*/  @UP0 ULEA UR12, UP1, UR9, UR12, 0x2 ;  /* 0x0000000c090c0291 */ /* 0x000fc8000f82103f */
[----:B------:R-:W-:Y:S02]  /*a2d0*/  @UP0 ULEA.HI.X UR13, UR9, UR13, UR16, 0x2, UP1 ;  /* 0x0000000d090d0291 */ /* 0x000fe400088f1410 */
[----:B------:R-:W-:Y:S01]  /*a2e0*/  UISETP.NE.AND UP0, UPT, UR18, URZ, UPT ;  /* 0x0000003f1200728c */ /* 0x000fe2000bf05270 */
[----:B------:R-:W-:-:S03]  /*a2f0*/  IMAD.U32 R4, RZ, RZ, UR12 ;  /* 0x0000000cff047e24 */ /* 0x000fc6000f8e00ff */
[----:B------:R-:W0:Y:S01]  /*a300*/  @P1 LDC R6, c[0x0][0xbec] ;  /* 0x0002fb00ff061b82 */ /* 0x000e220000000800 */
[----:B------:R-:W-:Y:S01]  /*a310*/  USEL UR4, UR18, UR4, UP0 ;  /* 0x0000000412047287 */ /* 0x000fe20008000000 */
[----:B------:R-:W-:Y:S01]  /*a320*/  IMAD.U32 R5, RZ, RZ, UR13 ;  /* 0x0000000dff057e24 */ /* 0x000fe2000f8e00ff */
[----:B------:R-:W-:Y:S02]  /*a330*/  UMOV UR22, 0x9b8 ;  /* 0x000009b800167882 */ /* 0x000fe40000000000 */
[----:B------:R-:W-:-:S03]  /*a340*/  UISETP.GT.AND UP1, UPT, UR4, 0x1, UPT ;  /* 0x000000010400788c */ /* 0x000fc6000bf24270 */
[----:B------:R-:W1:Y:S01]  /*a350*/  @P1 LDC R9, c[0x0][0xbf0] ;  /* 0x0002fc00ff091b82 */ /* 0x000e620000000800 */
[----:B------:R-:W-:Y:S01]  /*a360*/  USEL UR22, UR22, 0x978, UP1 ;  /* 0x0000097816167887 */ /* 0x000fe20008800000 */
[----:B------:R-:W-:Y:S01]  /*a370*/  VIADD R13, R18, UR43 ;  /* 0x0000002b120d7c36 */ /* 0x000fe20008000000 */
[----:B------:R-:W-:Y:S01]  /*a380*/  UISETP.NE.U32.AND UP0, UPT, UR14, URZ, UPT ;  /* 0x0000003f0e00728c */ /* 0x000fe2000bf05070 */
[----:B------:R0:W5:Y:S01]  /*a390*/  @P4 LDG.E R16, desc[UR36][R4.64] ;  /* 0x0000002404104981 */ /* 0x000162000c1e1900 */
[----:B------:R-:W-:Y:S01]  /*a3a0*/  UMOV UR4, URZ ;  /* 0x0000003f00047c82 */ /* 0x000fe20008000000 */
[----:B------:R-:W-:Y:S01]  /*a3b0*/  USEL UR20, UR17, URZ, UP1 ;  /* 0x0000003f11147287 */ /* 0x000fe20008800000 */
[----:B------:R-:W-:Y:S01]  /*a3c0*/  IMAD.MOV.U32 R7, RZ, RZ, R13 ;  /* 0x000000ffff077224 */ /* 0x000fe200078e000d */
[----:B------:R-:W-:-:S04]  /*a3d0*/  UISETP.NE.AND.EX UP0, UPT, UR15, URZ, UPT, UP0 ;  /* 0x0000003f0f00728c */ /* 0x000fc8000bf05300 */
[----:B------:R-:W-:Y:S02]  /*a3e0*/  USEL UR9, UR9, URZ, !UP0 ;  /* 0x0000003f09097287 */ /* 0x000fe4000c000000 */
[----:B------:R-:W-:Y:S01]  /*a3f0*/  USEL UR21, UR16, URZ, !UP0 ;  /* 0x0000003f10157287 */ /* 0x000fe2000c000000 */
[----:B------:R-:W-:Y:S02]  /*a400*/  ULDC.64 UR12, c[0x0][UR22+0x218] ;  /* 0x00008600160c7abb */ /* 0x000fe40008000a00 */
[----:B------:R-:W-:Y:S01]  /*a410*/  ULDC.64 UR16, c[0x0][UR22+0x220] ;  /* 0x0000880016107abb */ /* 0x000fe20008000a00 */
[----:B------:R-:W-:Y:S01]  /*a420*/  ULDC.64 UR18, c[0x0][UR22+0x228] ;  /* 0x00008a0016127abb */ /* 0x000fe20008000a00 */
[----:B------:R-:W-:Y:S01]  /*a430*/  UIMAD.WIDE.U32 UR14, UR12, UR23, URZ ;  /* 0x000000170c0e72a5 */ /* 0x000fe2000f8e003f */
[----:B0-----:R-:W-:Y:S01]  /*a440*/  @P1 IMAD.HI.U32 R4, R13, R6, RZ ;  /* 0x000000060d041227 */ /* 0x001fe200078e00ff */
[----:B------:R-:W-:Y:S02]  /*a450*/  UIMAD UR23, UR13, UR23, URZ ;  /* 0x000000170d1772a4 */ /* 0x000fe4000f8e023f */
[----:B------:R-:W-:-:S02]  /*a460*/  UIMAD UR17, UR17, UR9, URZ ;  /* 0x00000009111172a4 */ /* 0x000fc4000f8e023f */
[----:B------:R-:W-:Y:S01]  /*a470*/  UIMAD.WIDE.U32 UR24, UR18, UR20, URZ ;  /* 0x00000014121872a5 */ /* 0x000fe2000f8e003f */
[----:B-1----:R-:W-:Y:S01]  /*a480*/  @P1 SHF.R.U32.HI R7, RZ, R9, R4 ;  /* 0x00000009ff071219 */ /* 0x002fe20000011604 */
[----:B------:R-:W-:Y:S02]  /*a490*/  UIMAD.WIDE.U32 UR12, UR16, UR9, URZ ;  /* 0x00000009100c72a5 */ /* 0x000fe4000f8e003f */
[----:B------:R-:W-:Y:S02]  /*a4a0*/  UIMAD UR18, UR19, UR20, URZ ;  /* 0x00000014131272a4 */ /* 0x000fe4000f8e023f */
[----:B------:R-:W-:Y:S01]  /*a4b0*/  UIMAD UR17, UR16, UR21, UR17 ;  /* 0x00000015101172a4 */ /* 0x000fe2000f8e0211 */
[----:B------:R-:W-:Y:S01]  /*a4c0*/  IMAD.U32 R4, RZ, RZ, UR24 ;  /* 0x00000018ff047e24 */ /* 0x000fe2000f8e00ff */
[----:B------:R-:W-:Y:S01]  /*a4d0*/  UIADD3 UR18, UR25, UR18, URZ ;  /* 0x0000001219127290 */ /* 0x000fe2000fffe03f */
[----:B------:R-:W-:Y:S01]  /*a4e0*/  IMAD.MOV R6, RZ, RZ, -R7 ;  /* 0x000000ffff067224 */ /* 0x000fe200078e0a07 */
[----:B------:R-:W-:Y:S01]  /*a4f0*/  UIADD3 UR23, UR15, UR23, URZ ;  /* 0x000000170f177290 */ /* 0x000fe2000fffe03f */
[----:B------:R-:W-:Y:S01]  /*a500*/  IMAD.U32 R5, RZ, RZ, UR25 ;  /* 0x00000019ff057e24 */ /* 0x000fe2000f8e00ff */
[----:B------:R-:W-:Y:S01]  /*a510*/  UIADD3 UR17, UR13, UR17, URZ ;  /* 0x000000110d117290 */ /* 0x000fe2000fffe03f */
[----:B------:R-:W-:Y:S01]  /*a520*/  IMAD R9, R3, R6, R13 ;  /* 0x0000000603097224 */ /* 0x000fe200078e020d */
[----:B------:R-:W-:Y:S01]  /*a530*/  SHF.R.S32.HI R5, RZ, 0x1f, R7 ;  /* 0x0000001fff057819 */ /* 0x000fe20000011407 */
[----:B------:R-:W-:-:S03]  /*a540*/  IMAD.U32 R8, RZ, RZ, UR18 ;  /* 0x00000012ff087e24 */ /* 0x000fc6000f8e00ff */
[----:B------:R-:W-:Y:S02]  /*a550*/  SHF.R.S32.HI R6, RZ, 0x1f, R9 ;  /* 0x0000001fff067819 */ /* 0x000fe40000011409 */
[----:B--2---:R-:W-:-:S13]  /*a560*/  @P0 R2UR UR4, R22 ;  /* 0x00000000160402ca */ /* 0x004fda00000e0000 */
[----:B------:R-:W-:Y:S02]  /*a570*/  UIADD3 UR14, UP0, UP2, UR12, UR14, UR4 ;  /* 0x0000000e0c0e7290 */ /* 0x000fe4000fa1e004 */
[----:B------:R-:W-:Y:S01]  /*a580*/  USHF.R.S32.HI UR16, URZ, 0x1f, UR4 ;  /* 0x0000001f3f107899 */ /* 0x000fe20008011404 */
[----:B------:R-:W-:-:S03]  /*a590*/  ULDC.64 UR12, c[0x0][UR22+0x210] ;  /* 0x00008400160c7abb */ /* 0x000fc60008000a00 */
[----:B------:R-:W-:Y:S01]  /*a5a0*/  IADD3 R4, P2, P3, R7, UR14, R4 ;  /* 0x0000000e07047c10 */ /* 0x000fe2000fb5e004 */
[----:B------:R-:W-:Y:S01]  /*a5b0*/  UIADD3.X UR14, UR17, UR23, UR16, UP0, UP2 ;  /* 0x00000017110e7290 */ /* 0x000fe200087e4410 */
[----:B------:R-:W-:-:S04]  /*a5c0*/  IMAD R7, R9, UR13, RZ ;  /* 0x0000000d09077c24 */ /* 0x000fc8000f8e02ff */
[----:B------:R-:W-:Y:S01]  /*a5d0*/  IMAD R7, R6, UR12, R7 ;  /* 0x0000000c06077c24 */ /* 0x000fe2000f8e0207 */
[----:B------:R-:W-:Y:S01]  /*a5e0*/  IADD3.X R5, R5, UR14, R8, P2, P3 ;  /* 0x0000000e05057c10 */ /* 0x000fe200097e6408 */
        /* <DEDUP_REMOVED lines=12> */
.L_x_5677:
[----:B------:R-:W2:Y:S01]  /*a6b0*/  LDL R9, [R1+0x18] ;  /* 0x0000180001097983 */ /* 0x000ea20000100800 */
[----:B-----5:R-:W-:Y:S01]  /*a6c0*/  IMAD R16, R16, R3, RZ ;  /* 0x0000000310107224 */ /* 0x020fe200078e02ff */
[----:B------:R-:W-:Y:S02]  /*a6d0*/  LOP3.LUT P0, RZ, R218, 0x3, RZ, 0xc0, !PT ;  /* 0x00000003daff7812 */ /* 0x000fe4000780c0ff */
[----:B------:R-:W-:Y:S01]  /*a6e0*/  SHFL.IDX PT, R4, R8, RZ, 0x1c1f ;  /* 0x001c1fff08047589 */ /* 0x000fe200000e0000 */
[----:B------:R-:W-:-:S03]  /*a6f0*/  PLOP3.LUT P3, PT, PT, PT, UP1, 0x80, 0x0 ;  /* 0x000000000000781c */ /* 0x000fc60003f6f018 */
[----:B------:R-:W0:Y:S04]  /*a700*/  SHFL.IDX PT, R5, R10, RZ, 0x1c1f ;  /* 0x001c1fff0a057589 */ /* 0x000e2800000e0000 */
[----:B------:R-:W-:Y:S04]  /*a710*/  SHFL.IDX PT, R6, R8, 0x1, 0x1c1f ;  /* 0x003c1f0008067f89 */ /* 0x000fe800000e0000 */
[----:B------:R-:W1:Y:S01]  /*a720*/  SHFL.IDX PT, R7, R10, 0x1, 0x1c1f ;  /* 0x003c1f000a077f89 */ /* 0x000e6200000e0000 */
[----:B--2---:R-:W-:-:S04]  /*a730*/  VIADD R11, R9, UR43 ;  /* 0x0000002b090b7c36 */ /* 0x004fc80008000000 */
        /* <DEDUP_REMOVED lines=8> */
[----:B------:R-:W-:Y:S01]  /*a7c0*/  IMAD.SHL.U32 R69, R19, 0x8, RZ ;  /* 0x0000000813457824 */ /* 0x000fe200078e00ff */
[----:B------:R-:W1:Y:S01]  /*a7d0*/  @P1 LDC R21, c[0x0][0xbec] ;  /* 0x0002fb00ff151b82 */ /* 0x000e620000000800 */
[----:B0-----:R-:W-:Y:S01]  /*a7e0*/  IMAD.MOV.U32 R5, RZ, RZ, 0x2 ;  /* 0x00000002ff057424 */ /* 0x001fe200078e00ff */
[----:B------:R-:W-:Y:S01]  /*a7f0*/  ULDC.64 UR14, c[0x0][0xaa0] ;  /* 0x0002a800000e7ab9 */ /* 0x000fe20000000a00 */
[----:B------:R-:W-:Y:S01]  /*a800*/  IMAD R4, R216, 0x40, R69 ;  /* 0x00000040d8047824 */ /* 0x000fe200078e0245 */
[----:B------:R-:W-:-:S03]  /*a810*/  R2UR UR17, R198 ;  /* 0x00000000c61172ca */ /* 0x000fc600000e0000 */
[----:B------:R-:W-:Y:S01]  /*a820*/  IMAD.WIDE R4, R4, R5, UR10 ;  /* 0x0000000a04047e25 */ /* 0x000fe2000f8e0205 */
[----:B------:R-:W0:Y:S02]  /*a830*/  @P1 LDC R63, c[0x0][0xbf0] ;  /* 0x0002fc00ff3f1b82 */ /* 0x000e240000000800 */
[C---:B------:R-:W-:Y:S01]  /*a840*/  IADD3 R33, P2, R4.reuse, 0x5000, RZ ;  /* 0x0000500004217810 */ /* 0x040fe20007f5e0ff */
[----:B------:R-:W-:Y:S01]  /*a850*/  UIMAD UR12, UR16, UR14, URZ ;  /* 0x0000000e100c72a4 */ /* 0x000fe2000f8e023f */
[C---:B------:R-:W-:Y:S02]  /*a860*/  IADD3 R9, P4, R4.reuse, 0x1000, RZ ;  /* 0x0000100004097810 */ /* 0x040fe40007f9e0ff */
[----:B------:R-:W-:Y:S02]  /*a870*/  LOP3.LUT R32, R33, 0x380, RZ, 0xc0, !PT ;  /* 0x0000038021207812 */ /* 0x000fe400078ec0ff */
[----:B------:R-:W-:Y:S02]  /*a880*/  IADD3 R13, P3, R4, 0x2000, RZ ;  /* 0x00002000040d7810 */ /* 0x000fe40007f7e0ff */
[----:B------:R-:W-:-:S02]  /*a890*/  SHF.R.U64 R32, R32, 0x3, RZ ;  /* 0x0000000320207819 */ /* 0x000fc400000012ff */
[----:B------:R-:W-:Y:S02]  /*a8a0*/  IADD3 R25, P6, R4, 0x3000, RZ ;  /* 0x0000300004197810 */ /* 0x000fe40007fde0ff */
[----:B------:R-:W-:Y:S01]  /*a8b0*/  LOP3.LUT R32, R32, R33, RZ, 0x3c, !PT ;  /* 0x0000002120207212 */ /* 0x000fe200078e3cff */
[--C-:B------:R-:W-:Y:S01]  /*a8c0*/  IMAD.X R33, RZ, RZ, R5.reuse, P2 ;  /* 0x000000ffff217224 */ /* 0x100fe200010e0605 */
[C---:B------:R-:W-:Y:S02]  /*a8d0*/  IADD3 R7, P2, R4.reuse, 0xb000, RZ ;  /* 0x0000b00004077810 */ /* 0x040fe40007f5e0ff */
        /* <DEDUP_REMOVED lines=10> */
[----:B------:R-:W-:Y:S01]  /*a980*/  LOP3.LUT R28, R29, 0x380, RZ, 0xc0, !PT ;  /* 0x000003801d1c7812 */ /* 0x000fe200078ec0ff */
[----:B------:R-:W-:Y:S01]  /*a990*/  UIADD3 UR11, UR11, UR12, URZ ;  /* 0x0000000c0b0b7290 */ /* 0x000fe2000fffe03f */
[----:B------:R-:W-:Y:S01]  /*a9a0*/  LOP3.LUT R56, R0, R7, RZ, 0x3c, !PT ;  /* 0x0000000700387212 */ /* 0x000fe200078e3cff */
[----:B------:R-:W-:Y:S01]  /*a9b0*/  IMAD R0, R19, 0x20, R216 ;  /* 0x0000002013007824 */ /* 0x000fe200078e02d8 */
[----:B------:R-:W-:Y:S01]  /*a9c0*/  SHF.R.U64 R8, R8, 0x3, RZ ;  /* 0x0000000308087819 */ /* 0x000fe200000012ff */
[----:B------:R-:W-:Y:S01]  /*a9d0*/  ULDC.64 UR12, c[0x0][0xae8] ;  /* 0x0002ba00000c7ab9 */ /* 0x000fe20000000a00 */
[----:B------:R-:W-:Y:S02]  /*a9e0*/  SHF.R.U64 R12, R12, 0x3, RZ ;  /* 0x000000030c0c7819 */ /* 0x000fe400000012ff */
[----:B------:R-:W-:Y:S02]  /*a9f0*/  SHF.R.U64 R24, R24, 0x3, RZ ;  /* 0x0000000318187819 */ /* 0x000fe400000012ff */
[----:B------:R-:W-:Y:S01]  /*aa00*/  SHF.R.U64 R28, R28, 0x3, RZ ;  /* 0x000000031c1c7819 */ /* 0x000fe200000012ff */
[----:B------:R-:W-:Y:S01]  /*aa10*/  UIMAD.WIDE.U32 UR10, UR17, UR12, UR10 ;  /* 0x0000000c110a72a5 */ /* 0x000fe2000f8e000a */
[----:B------:R-:W-:Y:S01]  /*aa20*/  LOP3.LUT R8, R8, R9, RZ, 0x3c, !PT ;  /* 0x0000000908087212 */ /* 0x000fe200078e3cff */
[----:B------:R-:W-:Y:S01]  /*aa30*/  VIADD R22, R0, UR43 ;  /* 0x0000002b00167c36 */ /* 0x000fe20008000000 */
        /* <DEDUP_REMOVED lines=9> */
[----:B------:R-:W-:Y:S01]  /*aad0*/  USHF.R.S32.HI UR4, URZ, 0x1f, UR9 ;  /* 0x0000001f3f047899 */ /* 0x000fe20008011409 */
[C---:B------:R-:W-:Y:S01]  /*aae0*/  IADD3 R45, P3, R4.reuse, 0x8000, RZ ;  /* 0x00008000042d7810 */ /* 0x040fe20007f7e0ff */
[----:B------:R-:W-:Y:S01]  /*aaf0*/  UIMAD UR11, UR17, UR13, UR11 ;  /* 0x0000000d110b72a4 */ /* 0x000fe2000f8e020b */
[----:B------:R-:W-:Y:S01]  /*ab00*/  IADD3 R49, P6, R4, 0x9000, RZ ;  /* 0x0000900004317810 */ /* 0x000fe20007fde0ff */
[----:B-1----:R-:W-:Y:S01]  /*ab10*/  @P1 IMAD.HI.U32 R0, R22, R21, RZ ;  /* 0x0000001516001227 */ /* 0x002fe200078e00ff */
[----:B------:R-:W-:Y:S01]  /*ab20*/  IADD3 R53, P5, R4, 0xa000, RZ ;  /* 0x0000a00004357810 */ /* 0x000fe20007fbe0ff */
[----:B------:R-:W-:Y:S01]  /*ab30*/  ULDC.64 UR12, c[0x0][0xaf0] ;  /* 0x0002bc00000c7ab9 */ /* 0x000fe20000000a00 */
[----:B------:R-:W-:Y:S01]  /*ab40*/  LOP3.LUT R36, R37, 0x380, RZ, 0xc0, !PT ;  /* 0x0000038025247812 */ /* 0x000fe200078ec0ff */
[----:B------:R-:W-:Y:S01]  /*ab50*/  UIMAD UR4, UR4, UR12, URZ ;  /* 0x0000000c040472a4 */ /* 0x000fe2000f8e023f */
[----:B------:R-:W-:Y:S01]  /*ab60*/  LOP3.LUT R40, R41, 0x380, RZ, 0xc0, !PT ;  /* 0x0000038029287812 */ /* 0x000fe200078ec0ff */
[----:B------:R-:W-:Y:S01]  /*ab70*/  IMAD.MOV.U32 R61, RZ, RZ, R22 ;  /* 0x000000ffff3d7224 */ /* 0x000fe200078e0016 */
[----:B------:R-:W-:Y:S01]  /*ab80*/  LOP3.LUT R44, R45, 0x380, RZ, 0xc0, !PT ;  /* 0x000003802d2c7812 */ /* 0x000fe200078ec0ff */
[----:B------:R-:W5:Y:S01]  /*ab90*/  LD.E.128 R12, desc[UR36][R12.64] ;  /* 0x000000240c0c7980 */ /* 0x000f62000c101d00 */
[----:B------:R-:W-:-:S02]  /*aba0*/  LOP3.LUT R48, R49, 0x380, RZ, 0xc0, !PT ;  /* 0x0000038031307812 */ /* 0x000fc400078ec0ff */
[----:B------:R-:W-:Y:S02]  /*abb0*/  LOP3.LUT R52, R53, 0x380, RZ, 0xc0, !PT ;  /* 0x0000038035347812 */ /* 0x000fe400078ec0ff */
[----:B------:R-:W-:Y:S01]  /*abc0*/  LOP3.LUT R11, R4, 0x380, RZ, 0xc0, !PT ;  /* 0x00000380040b7812 */ /* 0x000fe200078ec0ff */
[----:B------:R-:W-:Y:S01]  /*abd0*/  UIMAD UR4, UR9, UR13, UR4 ;  /* 0x0000000d090472a4 */ /* 0x000fe2000f8e0204 */
[----:B0-----:R-:W-:Y:S01]  /*abe0*/  @P1 SHF.R.U32.HI R61, RZ, R63, R0 ;  /* 0x0000003fff3d1219 */ /* 0x001fe20000011600 */
[----:B------:R-:W-:Y:S01]  /*abf0*/  UIMAD.WIDE.U32 UR10, UR9, UR12, UR10 ;  /* 0x0000000c090a72a5 */ /* 0x000fe2000f8e000a */
[----:B------:R-:W-:Y:S01]  /*ac00*/  SHF.R.U64 R36, R36, 0x3, RZ ;  /* 0x0000000324247819 */ /* 0x000fe200000012ff */
[----:B------:R-:W5:Y:S01]  /*ac10*/  LD.E.128 R24, desc[UR36][R24.64] ;  /* 0x0000002418187980 */ /* 0x000f62000c101d00 */
[----:B------:R-:W-:Y:S02]  /*ac20*/  SHF.R.U64 R40, R40, 0x3, RZ ;  /* 0x0000000328287819 */ /* 0x000fe400000012ff */
[----:B------:R-:W-:Y:S01]  /*ac30*/  SHF.R.U64 R44, R44, 0x3, RZ ;  /* 0x000000032c2c7819 */ /* 0x000fe200000012ff */
[----:B------:R-:W5:Y:S01]  /*ac40*/  LD.E.128 R28, desc[UR36][R28.64] ;  /* 0x000000241c1c7980 */ /* 0x000f62000c101d00 */
[----:B------:R-:W-:-:S02]  /*ac50*/  SHF.R.U64 R48, R48, 0x3, RZ ;  /* 0x0000000330307819 */ /* 0x000fc400000012ff */
[----:B------:R-:W-:Y:S01]  /*ac60*/  SHF.R.U64 R52, R52, 0x3, RZ ;  /* 0x0000000334347819 */ /* 0x000fe200000012ff */
[----:B------:R-:W5:Y:S01]  /*ac70*/  LD.E.128 R56, desc[UR36][R56.64] ;  /* 0x0000002438387980 */ /* 0x000f62000c101d00 */
[----:B------:R-:W-:Y:S01]  /*ac80*/  SHF.R.U64 R11, R11, 0x3, RZ ;  /* 0x000000030b0b7819 */ /* 0x000fe200000012ff */
[----:B------:R-:W-:Y:S01]  /*ac90*/  UIADD3 UR4, UR11, UR4, URZ ;  /* 0x000000040b047290 */ /* 0x000fe2000fffe03f */
[--C-:B------:R-:W-:Y:S01]  /*aca0*/  SHF.R.S32.HI R0, RZ, 0x1f, R61.reuse ;  /* 0x0000001fff007819 */ /* 0x100fe2000001143d */
        /* <DEDUP_REMOVED lines=11> */
[----:B------:R-:W-:Y:S01]  /*ad60*/  LOP3.LUT R4, R11, R4, RZ, 0x3c, !PT ;  /* 0x000000040b047212 */ /* 0x000fe200078e3cff */
[----:B------:R-:W-:Y:S01]  /*ad70*/  ULDC.64 UR12, c[0x0][0xae0] ;  /* 0x0002b800000c7ab9 */ /* 0x000fe20000000a00 */
[----:B------:R-:W-:Y:S01]  /*ad80*/  IMAD R63, R3, R2, R22 ;  /* 0x00000002033f7224 */ /* 0x000fe200078e0216 */
[----:B------:R-:W5:Y:S01]  /*ad90*/  LD.E.128 R8, desc[UR36][R8.64] ;  /* 0x0000002408087980 */ /* 0x000f62000c101d00 */
[----:B------:R-:W-:-:S02]  /*ada0*/  IMAD R0, R0, UR12, RZ ;  /* 0x0000000c00007c24 */ /* 0x000fc4000f8e02ff */
[----:B------:R-:W-:Y:S01]  /*adb0*/  IMAD.U32 R21, RZ, RZ, UR11 ;  /* 0x0000000bff157e24 */ /* 0x000fe2000f8e00ff */
[----:B------:R-:W5:Y:S01]  /*adc0*/  LD.E.128 R4, desc[UR36][R4.64] ;  /* 0x0000002404047980 */ /* 0x000f62000c101d00 */
[----:B------:R-:W-:Y:S01]  /*add0*/  IMAD.U32 R20, RZ, RZ, UR10 ;  /* 0x0000000aff147e24 */ /* 0x000fe2000f8e00ff */
[----:B------:R-:W-:Y:S01]  /*ade0*/  ULDC.64 UR10, c[0x0][0xad8] ;  /* 0x0002b600000a7ab9 */ /* 0x000fe20000000a00 */
[----:B------:R-:W-:Y:S01]  /*adf0*/  IMAD.U32 R21, RZ, RZ, UR4 ;  /* 0x00000004ff157e24 */ /* 0x000fe2000f8e00ff */
[----:B------:R-:W5:Y:S01]  /*ae00*/  LD.E.128 R36, desc[UR36][R36.64] ;  /* 0x0000002424247980 */ /* 0x000f62000c101d00 */
[C---:B------:R-:W-:Y:S01]  /*ae10*/  IMAD R65, R61.reuse, UR13, R0 ;  /* 0x0000000d3d417c24 */ /* 0x040fe2000f8e0200 */
[----:B------:R-:W-:Y:S02]  /*ae20*/  SHF.R.S32.HI R0, RZ, 0x1f, R63 ;  /* 0x0000001fff007819 */ /* 0x000fe4000001143f */
[----:B------:R-:W5:Y:S01]  /*ae30*/  LD.E.128 R40, desc[UR36][R40.64] ;  /* 0x0000002428287980 */ /* 0x000f62000c101d00 */
[----:B------:R-:W-:-:S03]  /*ae40*/  IMAD.WIDE.U32 R2, R61, UR12, R20 ;  /* 0x0000000c3d027c25 */ /* 0x000fc6000f8e0014 */
[----:B------:R-:W5:Y:S04]  /*ae50*/  LD.E.128 R44, desc[UR36][R44.64] ;  /* 0x000000242c2c7980 */ /* 0x000f68000c101d00 */
        /* <DEDUP_REMOVED lines=10> */
[----:B------:R-:W-:Y:S01]  /*af00*/  VIADD R67, R216, UR43 ;  /* 0x0000002bd8437c36 */ /* 0x000fe20008000000 */
[----:B------:R-:W-:Y:S01]  /*af10*/  UIADD3 UR8, UR8, 0x30820, URZ ;  /* 0x0003082008087890 */ /* 0x000fe2000fffe03f */
[C---:B------:R-:W-:Y:S02]  /*af20*/  IMAD R65, R63.reuse, UR11, R0 ;  /* 0x0000000b3f417c24 */ /* 0x040fe4000f8e0200 */
[----:B------:R-:W-:Y:S01]  /*af30*/  IMAD.WIDE.U32 R2, R63, UR10, R2 ;  /* 0x0000000a3f027c25 */ /* 0x000fe2000f8e0002 */
[----:B------:R-:W-:Y:S01]  /*af40*/  ISETP.GE.AND P2, PT, R67, R16, PT ;  /* 0x000000104300720c */ /* 0x000fe20003f46270 */
[----:B------:R-:W-:Y:S01]  /*af50*/  ULDC.64 UR10, c[0x0][0xa80] ;  /* 0x0002a000000a7ab9 */ /* 0x000fe20000000a00 */
[----:B------:R-:W-:Y:S01]  /*af60*/  UPRMT UR8, URZ, 0x654, UR8 ;  /* 0x000006543f087896 */ /* 0x000fe20008000008 */
[----:B------:R-:W-:Y:S01]  /*af70*/  IMAD.IADD R3, R3, 0x1, R65 ;  /* 0x0000000103037824 */ /* 0x000fe200078e0241 */
[----:B------:R-:W-:Y:S01]  /*af80*/  LEA R0, P3, R2, UR10, 0x1 ;  /* 0x0000000a02007c11 */ /* 0x000fe2000f8608ff */
[----:B------:R-:W-:-:S03]  /*af90*/  VIADD R61, R67, 0x40 ;  /* 0x00000040433d7836 */ /* 0x000fc60000000000 */
[----:B------:R-:W-:Y:S01]  /*afa0*/  LEA.HI.X R22, R2, UR11, R3, 0x1, P3 ;  /* 0x0000000b02167c11 */ /* 0x000fe200098f0c03 */
[----:B------:R-:W-:Y:S01]  /*afb0*/  VIADD R21, R67, 0x20 ;  /* 0x0000002043157836 */ /* 0x000fe20000000000 */
[-C--:B------:R-:W-:Y:S01]  /*afc0*/  ISETP.GE.AND P1, PT, R61, R16.reuse, PT ;  /* 0x000000103d00720c */ /* 0x080fe20003f26270 */
[C---:B------:R-:W-:Y:S02]  /*afd0*/  VIADD R63, R69.reuse, 0x40 ;  /* 0x00000040453f7836 */ /* 0x040fe40000000000 */
[----:B------:R-:W-:Y:S01]  /*afe0*/  VIADD R65, R69, 0x80 ;  /* 0x0000008045417836 */ /* 0x000fe20000000000 */
[----:B0-----:R-:W-:Y:S01]  /*aff0*/  SYNCS.ARRIVE.TRANS64.RED.A1T0 RZ, [UR8], RZ ;  /* 0x000000ffffff79a7 */ /* 0x001fe20008100408 */
[----:B------:R0:W1:Y:S01]  /*b000*/  SHFL.IDX PT, R60, R0, RZ, 0x181f ;  /* 0x00181fff003c7589 */ /* 0x00006200000e0000 */
[----:B------:R-:W-:Y:S03]  /*b010*/  BSSY B1, `(.L_x_5679) ;  /* 0x0000014000017945 */ /* 0x000fe60003800000 */
[----:B------:R0:W2:Y:S01]  /*b020*/  SHFL.IDX PT, R61, R22, RZ, 0x181f ;  /* 0x00181fff163d7589 */ /* 0x0000a200000e0000 */
[----:B------:R-:W-:-:S02]  /*b030*/  ISETP.GE.AND P0, PT, R21, R16, PT ;  /* 0x000000101500720c */ /* 0x000fc40003f06270 */
[----:B------:R-:W-:Y:S02]  /*b040*/  SHF.R.S32.HI R62, RZ, 0x1f, R69 ;  /* 0x0000001fff3e7819 */ /* 0x000fe40000011445 */
[----:B------:R-:W-:Y:S02]  /*b050*/  SHF.R.S32.HI R64, RZ, 0x1f, R63 ;  /* 0x0000001fff407819 */ /* 0x000fe4000001143f */
[----:B------:R-:W-:Y:S01]  /*b060*/  SHF.R.S32.HI R66, RZ, 0x1f, R65 ;  /* 0x0000001fff427819 */ /* 0x000fe20000011441 */
[----:B0-----:R-:W-:Y:S06]  /*b070*/  @P2 BRA `(.L_x_5680) ;  /* 0x0000000000342947 */ /* 0x001fec0003800000 */
[----:B------:R-:W-:Y:S02]  /*b080*/  ULDC UR4, c[0x0][0xac8] ;  /* 0x0002b20000047ab9 */ /* 0x000fe40000000800 */
[----:B------:R-:W-:Y:S02]  /*b090*/  ISETP.GE.AND P4, PT, R69, UR4, PT ;  /* 0x0000000445007c0c */ /* 0x000fe4000bf86270 */
[----:B------:R-:W-:Y:S02]  /*b0a0*/  ISETP.GE.AND P3, PT, R63, UR4, PT ;  /* 0x000000043f007c0c */ /* 0x000fe4000bf66270 */
[----:B------:R-:W-:-:S09]  /*b0b0*/  ISETP.GE.AND P2, PT, R65, UR4, PT ;  /* 0x0000000441007c0c */ /* 0x000fd2000bf46270 */
[-C--:B-1----:R-:W-:Y:S02]  /*b0c0*/  @!P4 LEA R2, P6, R69, R60.reuse, 0x1 ;  /* 0x0000003c4502c211 */ /* 0x082fe400078c08ff */
[-C--:B------:R-:W-:Y:S02]  /*b0d0*/  @!P3 LEA R20, P5, R63, R60.reuse, 0x1 ;  /* 0x0000003c3f14b211 */ /* 0x080fe400078a08ff */
[-C--:B--2---:R-:W-:Y:S02]  /*b0e0*/  @!P4 LEA.HI.X R3, R69, R61.reuse, R62, 0x1, P6 ;  /* 0x0000003d4503c211 */ /* 0x084fe400030f0c3e */
[----:B------:R-:W-:Y:S02]  /*b0f0*/  @!P2 LEA R60, P6, R65, R60, 0x1 ;  /* 0x0000003c413ca211 */ /* 0x000fe400078c08ff */
[-C--:B------:R-:W-:Y:S01]  /*b100*/  @!P3 LEA.HI.X R21, R63, R61.reuse, R64, 0x1, P5 ;  /* 0x0000003d3f15b211 */ /* 0x080fe200028f0c40 */
[----:B-----5:R0:W-:Y:S01]  /*b110*/  @!P4 ST.E.128 desc[UR36][R2.64], R4 ;  /* 0x000000040200c985 */ /* 0x0201e2000c101d24 */
[----:B------:R-:W-:-:S03]  /*b120*/  @!P2 LEA.HI.X R61, R65, R61, R66, 0x1, P6 ;  /* 0x0000003d413da211 */ /* 0x000fc600030f0c42 */
[----:B------:R0:W-:Y:S04]  /*b130*/  @!P3 ST.E.128 desc[UR36][R20.64], R28 ;  /* 0x0000001c1400b985 */ /* 0x0001e8000c101d24 */
[----:B------:R0:W-:Y:S02]  /*b140*/  @!P2 ST.E.128 desc[UR36][R60.64], R44 ;  /* 0x0000002c3c00a985 */ /* 0x0001e4000c101d24 */
.L_x_5680:
[----:B------:R-:W-:Y:S05]  /*b150*/  BSYNC B1 ;  /* 0x0000000000017941 */ /* 0x000fea0003800000 */
.L_x_5679:
[----:B0----5:R0:W3:Y:S01]  /*b160*/  SHFL.IDX PT, R7, R22, 0x1, 0x181f ;  /* 0x00381f0016077f89 */ /* 0x0210e200000e0000 */
[----:B------:R-:W-:Y:S03]  /*b170*/  BSSY B1, `(.L_x_5681) ;  /* 0x0000010000017945 */ /* 0x000fe60003800000 */
[----:B------:R0:W4:Y:S01]  /*b180*/  SHFL.IDX PT, R6, R0, 0x1, 0x181f ;  /* 0x00381f0000067f89 */ /* 0x00012200000e0000 */
[----:B------:R-:W-:Y:S05]  /*b190*/  @P0 BRA `(.L_x_5682) ;  /* 0x0000000000340947 */ /* 0x000fea0003800000 */
[----:B------:R-:W-:Y:S02]  /*b1a0*/  ULDC UR4, c[0x0][0xac8] ;  /* 0x0002b20000047ab9 */ /* 0x000fe40000000800 */
[----:B------:R-:W-:Y:S02]  /*b1b0*/  ISETP.GE.AND P4, PT, R69, UR4, PT ;  /* 0x0000000445007c0c */ /* 0x000fe4000bf86270 */
[----:B------:R-:W-:Y:S02]  /*b1c0*/  ISETP.GE.AND P5, PT, R63, UR4, PT ;  /* 0x000000043f007c0c */ /* 0x000fe4000bfa6270 */
[----:B------:R-:W-:-:S09]  /*b1d0*/  ISETP.GE.AND P6, PT, R65, UR4, PT ;  /* 0x0000000441007c0c */ /* 0x000fd2000bfc6270 */
[-C--:B----4-:R-:W-:Y:S02]  /*b1e0*/  @!P4 LEA R2, P0, R69, R6.reuse, 0x1 ;  /* 0x000000064502c211 */ /* 0x090fe400078008ff */
[-C--:B------:R-:W-:Y:S02]  /*b1f0*/  @!P5 LEA R4, P2, R63, R6.reuse, 0x1 ;  /* 0x000000063f04d211 */ /* 0x080fe400078408ff */
[----:B------:R-:W-:Y:S02]  /*b200*/  @!P6 LEA R6, P3, R65, R6, 0x1 ;  /* 0x000000064106e211 */ /* 0x000fe400078608ff */
[-C--:B---3--:R-:W-:Y:S02]  /*b210*/  @!P4 LEA.HI.X R3, R69, R7.reuse, R62, 0x1, P0 ;  /* 0x000000074503c211 */ /* 0x088fe400000f0c3e */
[-C--:B------:R-:W-:Y:S02]  /*b220*/  @!P5 LEA.HI.X R5, R63, R7.reuse, R64, 0x1, P2 ;  /* 0x000000073f05d211 */ /* 0x080fe400010f0c40 */
[----:B------:R-:W-:Y:S01]  /*b230*/  @!P6 LEA.HI.X R7, R65, R7, R66, 0x1, P3 ;  /* 0x000000074107e211 */ /* 0x000fe200018f0c42 */
[----:B------:R3:W-:Y:S04]  /*b240*/  @!P4 ST.E.128 desc[UR36][R2.64], R8 ;  /* 0x000000080200c985 */ /* 0x0007e8000c101d24 */
[----:B------:R3:W-:Y:S04]  /*b250*/  @!P5 ST.E.128 desc[UR36][R4.64], R32 ;  /* 0x000000200400d985 */ /* 0x0007e8000c101d24 */
[----:B------:R3:W-:Y:S02]  /*b260*/  @!P6 ST.E.128 desc[UR36][R6.64], R48 ;  /* 0x000000300600e985 */ /* 0x0007e4000c101d24 */
.L_x_5682:
[----:B------:R-:W-:Y:S05]  /*b270*/  BSYNC B1 ;  /* 0x0000000000017941 */ /* 0x000fea0003800000 */
.L_x_5681:
[----:B---3--:R3:W0:Y:S01]  /*b280*/  SHFL.IDX PT, R7, R22, 0x2, 0x181f ;  /* 0x00581f0016077f89 */ /* 0x00862200000e0000 */
[----:B------:R-:W-:Y:S03]  /*b290*/  BSSY B1, `(.L_x_5683) ;  /* 0x0000010000017945 */ /* 0x000fe60003800000 */
[----:B----4-:R3:W4:Y:S01]  /*b2a0*/  SHFL.IDX PT, R6, R0, 0x2, 0x181f ;  /* 0x00581f0000067f89 */ /* 0x01072200000e0000 */
        /* <DEDUP_REMOVED lines=14> */
.L_x_5684:
[----:B------:R-:W-:Y:S05]  /*b390*/  BSYNC B1 ;  /* 0x0000000000017941 */ /* 0x000fea0003800000 */
.L_x_5683:
        /* <DEDUP_REMOVED lines=20> */
.L_x_5678:
        /* <DEDUP_REMOVED lines=16> */
[----:B------:R-:W-:Y:S01]  /*b5e0*/  UIMAD.WIDE.U32 UR10, UR18, UR12, UR10 ;  /* 0x0000000c120a72a5 */ /* 0x000fe2000f8e000a */
[----:B------:R-:W-:Y:S01]  /*b5f0*/  SHF.R.S32.HI R88, RZ, 0x1f, R212 ;  /* 0x0000001fff587819 */ /* 0x000fe200000114d4 */
[----:B------:R-:W-:Y:S01]  /*b600*/  UPRMT UR8, URZ, 0x654, UR8 ;  /* 0x000006543f087896 */ /* 0x000fe20008000008 */
[----:B------:R-:W-:Y:S01]  /*b610*/  SHF.R.S32.HI R89, RZ, 0x1f, R213 ;  /* 0x0000001fff597819 */ /* 0x000fe200000114d5 */
[----:B------:R-:W-:Y:S01]  /*b620*/  UIMAD UR11, UR18, UR13, UR11 ;  /* 0x0000000d120b72a4 */ /* 0x000fe2000f8e020b */
[----:B------:R-:W-:-:S02]  /*b630*/  SHF.R.S32.HI R90, RZ, 0x1f, R214 ;  /* 0x0000001fff5a7819 */ /* 0x000fc400000114d6 */
        /* <DEDUP_REMOVED lines=12> */
[----:B------:R-:W-:-:S03]  /*b700*/  UIMAD UR4, UR17, UR13, UR11 ;  /* 0x0000000d110472a4 */ /* 0x000fc6000f8e020b */
[----:B------:R-:W-:Y:S01]  /*b710*/  ULDC.64 UR12, c[0x0][0xb30] ;  /* 0x0002cc00000c7ab9 */ /* 0x000fe20000000a00 */
[----:B------:R-:W-:Y:S02]  /*b720*/  IMAD R7, R3, R2, R13 ;  /* 0x0000000203077224 */ /* 0x000fe400078e020d */
[----:B------:R-:W-:Y:S02]  /*b730*/  IMAD R0, R0, UR12, RZ ;  /* 0x0000000c00007c24 */ /* 0x000fe4000f8e02ff */
[----:B------:R-:W-:Y:S01]  /*b740*/  IMAD.U32 R3, RZ, RZ, UR11 ;  /* 0x0000000bff037e24 */ /* 0x000fe2000f8e00ff */
[----:B------:R-:W-:Y:S01]  /*b750*/  MOV R3, UR4 ;  /* 0x0000000400037c02 */ /* 0x000fe20008000f00 */
[----:B------:R-:W-:Y:S01]  /*b760*/  IMAD.U32 R2, RZ, RZ, UR10 ;  /* 0x0000000aff027e24 */ /* 0x000fe2000f8e00ff */
        /* <DEDUP_REMOVED lines=22> */
[----:B------:R-:W-:-:S02]  /*b8d0*/  SHF.R.S32.HI R9, RZ, 0x1f, R195 ;  /* 0x0000001fff097819 */ /* 0x000fc400000114c3 */
[----:B------:R-:W-:Y:S02]  /*b8e0*/  SHF.R.S32.HI R12, RZ, 0x1f, R11 ;  /* 0x0000001fff0c7819 */ /* 0x000fe4000001140b */
[----:B------:R-:W-:Y:S01]  /*b8f0*/  SHF.R.S32.HI R15, RZ, 0x1f, R194 ;  /* 0x0000001fff0f7819 */ /* 0x000fe200000114c2 */
[----:B-12---:R-:W-:Y:S02]  /*b900*/  @!P4 IMAD.WIDE R4, R17, 0x4, R2 ;  /* 0x000000041104c825 */ /* 0x006fe400078e0202 */
[CC--:B------:R-:W-:Y:S02]  /*b910*/  @!P1 LEA R6, P5, R214.reuse, R2.reuse, 0x2 ;  /* 0x00000002d6069211 */ /* 0x0c0fe400078a10ff */
[----:B------:R-:W-:Y:S01]  /*b920*/  @!P2 LEA R8, P6, R195, R2, 0x2 ;  /* 0x00000002c308a211 */ /* 0x000fe200078c10ff */
[----:B------:R1:W-:Y:S01]  /*b930*/  @!P4 ST.E.64 desc[UR36][R4.64], R24 ;  /* 0x000000180400c985 */ /* 0x0003e2000c101b24 */
[----:B------:R-:W-:Y:S02]  /*b940*/  ISETP.GE.AND P4, PT, R13, UR4, PT ;  /* 0x000000040d007c0c */ /* 0x000fe4000bf86270 */
[----:B------:R-:W-:-:S02]  /*b950*/  @!P1 LEA.HI.X R7, R214, R3, R90, 0x2, P5 ;  /* 0x00000003d6079211 */ /* 0x000fc400028f145a */
[----:B------:R-:W-:Y:S02]  /*b960*/  ISETP.GE.AND P5, PT, R194, UR4, PT ;  /* 0x00000004c2007c0c */ /* 0x000fe4000bfa6270 */
[----:B------:R-:W-:Y:S01]  /*b970*/  @!P2 LEA.HI.X R9, R195, R3, R9, 0x2, P6 ;  /* 0x00000003c309a211 */ /* 0x000fe200030f1409 */
[----:B------:R2:W-:Y:S01]  /*b980*/  @!P1 ST.E.64 desc[UR36][R6.64], R28 ;  /* 0x0000001c06009985 */ /* 0x0005e2000c101b24 */
[----:B------:R-:W-:-:S03]  /*b990*/  @!P3 LEA R10, P6, R11, R2, 0x2 ;  /* 0x000000020b0ab211 */ /* 0x000fc600078c10ff */
[----:B------:R3:W-:Y:S01]  /*b9a0*/  @!P2 ST.E.64 desc[UR36][R8.64], R32 ;  /* 0x000000200800a985 */ /* 0x0007e2000c101b24 */
[----:B------:R-:W-:Y:S02]  /*b9b0*/  ISETP.GE.AND P2, PT, R193, UR4, PT ;  /* 0x00000004c1007c0c */ /* 0x000fe4000bf46270 */
[----:B-1----:R-:W-:Y:S02]  /*b9c0*/  SHF.R.S32.HI R5, RZ, 0x1f, R13 ;  /* 0x0000001fff057819 */ /* 0x002fe4000001140d */
[-C--:B------:R-:W-:Y:S02]  /*b9d0*/  @!P4 LEA R4, P1, R13, R2.reuse, 0x2 ;  /* 0x000000020d04c211 */ /* 0x080fe400078210ff */
[-C--:B------:R-:W-:Y:S02]  /*b9e0*/  @!P3 LEA.HI.X R11, R11, R3.reuse, R12, 0x2, P6 ;  /* 0x000000030b0bb211 */ /* 0x080fe400030f140c */
[----:B------:R-:W-:Y:S02]  /*b9f0*/  @!P4 LEA.HI.X R5, R13, R3, R5, 0x2, P1 ;  /* 0x000000030d05c211 */ /* 0x000fe400008f1405 */
[----:B------:R-:W-:Y:S01]  /*ba00*/  ISETP.GE.AND P1, PT, R192, UR4, PT ;  /* 0x00000004c0007c0c */ /* 0x000fe2000bf26270 */
[----:B------:R-:W-:Y:S01]  /*ba10*/  @!P3 ST.E.64 desc[UR36][R10.64], R36 ;  /* 0x000000240a00b985 */ /* 0x000fe2000c101b24 */
[----:B------:R-:W-:-:S02]  /*ba20*/  @!P5 LEA R12, P6, R194, R2, 0x2 ;  /* 0x00000002c20cd211 */ /* 0x000fc400078c10ff */
[----:B--2---:R-:W-:Y:S01]  /*ba30*/  SHF.R.S32.HI R7, RZ, 0x1f, R193 ;  /* 0x0000001fff077819 */ /* 0x004fe200000114c1 */
[----:B------:R1:W-:Y:S01]  /*ba40*/  @!P4 ST.E.64 desc[UR36][R4.64], R40 ;  /* 0x000000280400c985 */ /* 0x0003e2000c101b24 */
[----:B------:R-:W-:Y:S02]  /*ba50*/  @!P5 LEA.HI.X R13, R194, R3, R15, 0x2, P6 ;  /* 0x00000003c20dd211 */ /* 0x000fe400030f140f */
[----:B------:R-:W-:Y:S02]  /*ba60*/  ISETP.GE.AND P6, PT, R23, UR4, PT ;  /* 0x0000000417007c0c */ /* 0x000fe4000bfc6270 */
[----:B------:R-:W-:Y:S01]  /*ba70*/  @!P2 LEA R6, P4, R193, R2, 0x2 ;  /* 0x00000002c106a211 */ /* 0x000fe200078810ff */
[----:B------:R-:W-:Y:S01]  /*ba80*/  @!P5 ST.E.64 desc[UR36][R12.64], R44 ;  /* 0x0000002c0c00d985 */ /* 0x000fe2000c101b24 */
[----:B------:R-:W-:Y:S02]  /*ba90*/  ISETP.GE.AND P3, PT, R213, UR4, PT ;  /* 0x00000004d5007c0c */ /* 0x000fe4000bf66270 */
[----:B---3--:R-:W-:-:S02]  /*baa0*/  SHF.R.S32.HI R9, RZ, 0x1f, R192 ;  /* 0x0000001fff097819 */ /* 0x008fc400000114c0 */
[CC--:B------:R-:W-:Y:S02]  /*bab0*/  @!P1 LEA R8, P5, R192.reuse, R2.reuse, 0x2 ;  /* 0x00000002c0089211 */ /* 0x0c0fe400078a10ff */
[-C--:B------:R-:W-:Y:S02]  /*bac0*/  @!P2 LEA.HI.X R7, R193, R3.reuse, R7, 0x2, P4 ;  /* 0x00000003c107a211 */ /* 0x080fe400020f1407 */
[----:B------:R-:W-:Y:S02]  /*bad0*/  @!P1 LEA.HI.X R9, R192, R3, R9, 0x2, P5 ;  /* 0x00000003c0099211 */ /* 0x000fe400028f1409 */
[----:B------:R-:W-:Y:S01]  /*bae0*/  ISETP.GE.AND P4, PT, R212, UR4, PT ;  /* 0x00000004d4007c0c */ /* 0x000fe2000bf86270 */
[----:B------:R2:W-:Y:S01]  /*baf0*/  @!P2 ST.E.64 desc[UR36][R6.64], R48 ;  /* 0x000000300600a985 */ /* 0x0005e2000c101b24 */
[----:B-1----:R-:W-:Y:S02]  /*bb00*/  SHF.R.S32.HI R5, RZ, 0x1f, R23 ;  /* 0x0000001fff057819 */ /* 0x002fe40000011417 */
[----:B------:R-:W-:Y:S01]  /*bb10*/  @!P6 LEA R4, P2, R23, R2, 0x2 ;  /* 0x000000021704e211 */ /* 0x000fe200078410ff */
[----:B------:R1:W-:Y:S01]  /*bb20*/  @!P1 ST.E.64 desc[UR36][R8.64], R52 ;  /* 0x0000003408009985 */ /* 0x0003e2000c101b24 */
[----:B------:R-:W-:-:S02]  /*bb30*/  ISETP.GE.AND P5, PT, R211, UR4, PT ;  /* 0x00000004d3007c0c */ /* 0x000fc4000bfa6270 */
[-C--:B------:R-:W-:Y:S02]  /*bb40*/  @!P3 LEA R10, P1, R213, R2.reuse, 0x2 ;  /* 0x00000002d50ab211 */ /* 0x080fe400078210ff */
[-C--:B------:R-:W-:Y:S02]  /*bb50*/  @!P6 LEA.HI.X R5, R23, R3.reuse, R5, 0x2, P2 ;  /* 0x000000031705e211 */ /* 0x080fe400010f1405 */
[----:B------:R-:W-:Y:S02]  /*bb60*/  @!P3 LEA.HI.X R11, R213, R3, R89, 0x2, P1 ;  /* 0x00000003d50bb211 */ /* 0x000fe400008f1459 */
[----:B------:R-:W-:Y:S01]  /*bb70*/  ISETP.GE.AND P1, PT, R210, UR4, PT ;  /* 0x00000004d2007c0c */ /* 0x000fe2000bf26270 */
[----:B------:R3:W-:Y:S01]  /*bb80*/  @!P6 ST.E.64 desc[UR36][R4.64], R56 ;  /* 0x000000380400e985 */ /* 0x0007e2000c101b24 */
[-C--:B--2---:R-:W-:Y:S02]  /*bb90*/  @!P4 LEA R6, P6, R212, R2.reuse, 0x2 ;  /* 0x00000002d406c211 */ /* 0x084fe400078c10ff */
[----:B------:R-:W-:Y:S01]  /*bba0*/  ISETP.GE.AND P2, PT, R209, UR4, PT ;  /* 0x00000004d1007c0c */ /* 0x000fe2000bf46270 */
[----:B------:R2:W-:Y:S01]  /*bbb0*/  @!P3 ST.E.64 desc[UR36][R10.64], R60 ;  /* 0x0000003c0a00b985 */ /* 0x0005e2000c101b24 */
[----:B------:R-:W-:-:S02]  /*bbc0*/  @!P5 LEA R12, P3, R211, R2, 0x2 ;  /* 0x00000002d30cd211 */ /* 0x000fc400078610ff */
[-C--:B------:R-:W-:Y:S02]  /*bbd0*/  @!P4 LEA.HI.X R7, R212, R3.reuse, R88, 0x2, P6 ;  /* 0x00000003d407c211 */ /* 0x080fe400030f1458 */
[----:B------:R-:W-:-:S03]  /*bbe0*/  @!P5 LEA.HI.X R13, R211, R3, R22, 0x2, P3 ;  /* 0x00000003d30dd211 */ /* 0x000fc600018f1416 */
[----:B------:R4:W-:Y:S01]  /*bbf0*/  @!P4 ST.E.64 desc[UR36][R6.64], R64 ;  /* 0x000000400600c985 */ /* 0x0009e2000c101b24 */
[----:B------:R-:W-:Y:S02]  /*bc00*/  ISETP.GE.AND P4, PT, R208, UR4, PT ;  /* 0x00000004d0007c0c */ /* 0x000fe4000bf86270 */
[CC--:B-1----:R-:W-:Y:S01]  /*bc10*/  @!P1 LEA R8, P3, R210.reuse, R2.reuse, 0x2 ;  /* 0x00000002d2089211 */ /* 0x0c2fe200078610ff */
[----:B------:R1:W-:Y:S01]  /*bc20*/  @!P5 ST.E.64 desc[UR36][R12.64], R68 ;  /* 0x000000440c00d985 */ /* 0x0003e2000c101b24 */
[----:B------:R-:W-:Y:S02]  /*bc30*/  ISETP.GE.AND P5, PT, R207, UR4, PT ;  /* 0x00000004cf007c0c */ /* 0x000fe4000bfa6270 */
[----:B------:R-:W-:Y:S02]  /*bc40*/  @!P1 LEA.HI.X R9, R210, R3, R16, 0x2, P3 ;  /* 0x00000003d2099211 */ /* 0x000fe400018f1410 */
[----:B---3--:R-:W-:-:S03]  /*bc50*/  @!P2 LEA R4, P6, R209, R2, 0x2 ;  /* 0x00000002d104a211 */ /* 0x008fc600078c10ff */
[----:B------:R3:W-:Y:S01]  /*bc60*/  @!P1 ST.E.64 desc[UR36][R8.64], R72 ;  /* 0x0000004808009985 */ /* 0x0007e2000c101b24 */
[-C--:B------:R-:W-:Y:S02]  /*bc70*/  @!P2 LEA.HI.X R5, R209, R3.reuse, R229, 0x2, P6 ;  /* 0x00000003d105a211 */ /* 0x080fe400030f14e5 */
[----:B------:R-:W-:Y:S02]  /*bc80*/  ISETP.GE.AND P1, PT, R206, UR4, PT ;  /* 0x00000004ce007c0c */ /* 0x000fe4000bf26270 */
[CC--:B--2---:R-:W-:Y:S01]  /*bc90*/  @!P4 LEA R10, P3, R208.reuse, R2.reuse, 0x2 ;  /* 0x00000002d00ac211 */ /* 0x0c4fe200078610ff */
[----:B------:R2:W-:Y:S01]  /*bca0*/  @!P2 ST.E.64 desc[UR36][R4.64], R76 ;  /* 0x0000004c0400a985 */ /* 0x0005e2000c101b24 */
[----:B----4-:R-:W-:Y:S02]  /*bcb0*/  @!P5 LEA R6, P6, R207, R2, 0x2 ;  /* 0x00000002cf06d211 */ /* 0x010fe400078c10ff */
[----:B------:R-:W-:Y:S02]  /*bcc0*/  ISETP.GE.AND P2, PT, R205, UR4, PT ;  /* 0x00000004cd007c0c */ /* 0x000fe4000bf46270 */
[----:B------:R-:W-:-:S02]  /*bcd0*/  @!P4 LEA.HI.X R11, R208, R3, R228, 0x2, P3 ;  /* 0x00000003d00bc211 */ /* 0x000fc400018f14e4 */
[----:B------:R-:W-:Y:S02]  /*bce0*/  ISETP.GE.AND P3, PT, R204, UR4, PT ;  /* 0x00000004cc007c0c */ /* 0x000fe4000bf66270 */
[----:B------:R-:W-:Y:S01]  /*bcf0*/  @!P5 LEA.HI.X R7, R207, R3, R227, 0x2, P6 ;  /* 0x00000003cf07d211 */ /* 0x000fe200030f14e3 */
[----:B------:R-:W-:Y:S01]  /*bd00*/  @!P4 ST.E.64 desc[UR36][R10.64], R80 ;  /* 0x000000500a00c985 */ /* 0x000fe2000c101b24 */
[----:B-1----:R-:W-:-:S03]  /*bd10*/  @!P1 LEA R12, P4, R206, R2, 0x2 ;  /* 0x00000002ce0c9211 */ /* 0x002fc600078810ff */
[----:B------:R1:W-:Y:S01]  /*bd20*/  @!P5 ST.E.64 desc[UR36][R6.64], R84 ;  /* 0x000000540600d985 */ /* 0x0003e2000c101b24 */
[----:B------:R-:W-:Y:S02]  /*bd30*/  ISETP.GE.AND P5, PT, R203, UR4, PT ;  /* 0x00000004cb007c0c */ /* 0x000fe4000bfa6270 */
[-C--:B------:R-:W-:Y:S02]  /*bd40*/  @!P1 LEA.HI.X R13, R206, R3.reuse, R226, 0x2, P4 ;  /* 0x00000003ce0d9211 */ /* 0x080fe400020f14e2 */
[CC--:B---3--:R-:W-:Y:S02]  /*bd50*/  @!P2 LEA R8, P6, R205.reuse, R2.reuse, 0x2 ;  /* 0x00000002cd08a211 */ /* 0x0c8fe400078c10ff */
[----:B--2---:R-:W-:Y:S01]  /*bd60*/  @!P3 LEA R4, P4, R204, R2, 0x2 ;  /* 0x00000002cc04b211 */ /* 0x004fe200078810ff */
[----:B------:R2:W-:Y:S01]  /*bd70*/  @!P1 ST.E.64 desc[UR36][R12.64], R20 ;  /* 0x000000140c009985 */ /* 0x0005e2000c101b24 */
[----:B------:R-:W-:Y:S02]  /*bd80*/  @!P2 LEA.HI.X R9, R205, R3, R225, 0x2, P6 ;  /* 0x00000003cd09a211 */ /* 0x000fe400030f14e1 */
[----:B------:R-:W-:-:S02]  /*bd90*/  ISETP.GE.AND P1, PT, R202, UR4, PT ;  /* 0x00000004ca007c0c */ /* 0x000fc4000bf26270 */
[-C--:B------:R-:W-:Y:S01]  /*bda0*/  @!P3 LEA.HI.X R5, R204, R3.reuse, R224, 0x2, P4 ;  /* 0x00000003cc05b211 */ /* 0x080fe200020f14e0 */
[----:B------:R3:W-:Y:S01]  /*bdb0*/  @!P2 ST.E.64 desc[UR36][R8.64], R120 ;  /* 0x000000780800a985 */ /* 0x0007e2000c101b24 */
[----:B------:R-:W-:Y:S02]  /*bdc0*/  ISETP.GE.AND P4, PT, R201, UR4, PT ;  /* 0x00000004c9007c0c */ /* 0x000fe4000bf86270 */
[----:B-1----:R-:W-:Y:S01]  /*bdd0*/  @!P5 LEA R6, P6, R203, R2, 0x2 ;  /* 0x00000002cb06d211 */ /* 0x002fe200078c10ff */
[----:B------:R4:W-:Y:S01]  /*bde0*/  @!P3 ST.E.64 desc[UR36][R4.64], R122 ;  /* 0x0000007a0400b985 */ /* 0x0009e2000c101b24 */
[----:B------:R-:W-:Y:S02]  /*bdf0*/  ISETP.GE.AND P2, PT, R200, UR4, PT ;  /* 0x00000004c8007c0c */ /* 0x000fe4000bf46270 */
[----:B------:R-:W-:Y:S02]  /*be00*/  ISETP.GE.AND P3, PT, R199, UR4, PT ;  /* 0x00000004c7007c0c */ /* 0x000fe4000bf66270 */
[----:B------:R-:W-:-:S02]  /*be10*/  @!P5 LEA.HI.X R7, R203, R3, R223, 0x2, P6 ;  /* 0x00000003cb07d211 */ /* 0x000fc400030f14df */
[----:B------:R-:W-:-:S03]  /*be20*/  @!P1 LEA R10, P6, R202, R2, 0x2 ;  /* 0x00000002ca0a9211 */ /* 0x000fc600078c10ff */
[----:B------:R4:W-:Y:S01]  /*be30*/  @!P5 ST.E.64 desc[UR36][R6.64], R100 ;  /* 0x000000640600d985 */ /* 0x0009e2000c101b24 */
[CC--:B--2---:R-:W-:Y:S02]  /*be40*/  @!P4 LEA R12, P5, R201.reuse, R2.reuse, 0x2 ;  /* 0x00000002c90cc211 */ /* 0x0c4fe400078a10ff */
        /* <DEDUP_REMOVED lines=10> */
.L_x_5687:
[----:B------:R-:W-:Y:S05]  /*bef0*/  BSYNC B1 ;  /* 0x0000000000017941 */ /* 0x000fea0003800000 */
.L_x_5686:
        /* <DEDUP_REMOVED lines=15> */
[CC--:B------:R-:W-:Y:S02]  /*bff0*/  @!P4 LEA R6, P6, R214.reuse, R4.reuse, 0x2 ;  /* 0x00000004d606c211 */ /* 0x0c0fe400078c10ff */
[----:B------:R-:W-:Y:S01]  /*c000*/  @!P1 LEA R10, P5, R11, R4, 0x2 ;  /* 0x000000040b0a9211 */ /* 0x000fe200078a10ff */
[----:B------:R0:W-:Y:S01]  /*c010*/  @!P3 ST.E.64 desc[UR36][R2.64], R26 ;  /* 0x0000001a0200b985 */ /* 0x0001e2000c101b24 */
[----:B------:R-:W-:-:S02]  /*c020*/  @!P4 LEA.HI.X R7, R214, R5, R90, 0x2, P6 ;  /* 0x00000005d607c211 */ /* 0x000fc400030f145a */
[----:B------:R-:W-:Y:S02]  /*c030*/  ISETP.GE.AND P3, PT, R194, UR4, PT ;  /* 0x00000004c2007c0c */ /* 0x000fe4000bf66270 */
[-C--:B------:R-:W-:Y:S01]  /*c040*/  @!P2 LEA R12, P6, R9, R4.reuse, 0x2 ;  /* 0x00000004090ca211 */ /* 0x080fe200078c10ff */
[----:B------:R1:W-:Y:S01]  /*c050*/  @!P4 ST.E.64 desc[UR36][R6.64], R30 ;  /* 0x0000001e0600c985 */ /* 0x0003e2000c101b24 */
[-C--:B------:R-:W-:Y:S02]  /*c060*/  @!P1 LEA.HI.X R11, R11, R5.reuse, R0, 0x2, P5 ;  /* 0x000000050b0b9211 */ /* 0x080fe400028f1400 */
[----:B------:R-:W-:Y:S02]  /*c070*/  SHF.R.S32.HI R0, RZ, 0x1f, R195 ;  /* 0x0000001fff007819 */ /* 0x000fe400000114c3 */
[----:B------:R-:W-:Y:S02]  /*c080*/  @!P0 LEA R8, P5, R195, R4, 0x2 ;  /* 0x00000004c3088211 */ /* 0x000fe400078a10ff */
[----:B------:R-:W-:-:S02]  /*c090*/  @!P2 LEA.HI.X R13, R9, R5, R13, 0x2, P6 ;  /* 0x00000005090da211 */ /* 0x000fc400030f140d */
[----:B------:R-:W-:Y:S02]  /*c0a0*/  @!P0 LEA.HI.X R9, R195, R5, R0, 0x2, P5 ;  /* 0x00000005c3098211 */ /* 0x000fe400028f1400 */
[----:B------:R-:W-:Y:S02]  /*c0b0*/  ISETP.GE.AND P4, PT, R193, UR4, PT ;  /* 0x00000004c1007c0c */ /* 0x000fe4000bf86270 */
[----:B------:R-:W-:Y:S01]  /*c0c0*/  ISETP.GE.AND P5, PT, R192, UR4, PT ;  /* 0x00000004c0007c0c */ /* 0x000fe2000bfa6270 */
[----:B------:R-:W-:Y:S01]  /*c0d0*/  @!P0 ST.E.64 desc[UR36][R8.64], R34 ;  /* 0x0000002208008985 */ /* 0x000fe2000c101b24 */
[----:B------:R-:W-:Y:S02]  /*c0e0*/  SHF.R.S32.HI R0, RZ, 0x1f, R193 ;  /* 0x0000001fff007819 */ /* 0x000fe400000114c1 */
[----:B------:R-:W-:Y:S01]  /*c0f0*/  SHF.R.S32.HI R21, RZ, 0x1f, R192 ;  /* 0x0000001fff157819 */ /* 0x000fe200000114c0 */
[----:B------:R2:W-:Y:S01]  /*c100*/  @!P1 ST.E.64 desc[UR36][R10.64], R38 ;  /* 0x000000260a009985 */ /* 0x0005e2000c101b24 */
[----:B0-----:R-:W-:-:S03]  /*c110*/  @!P3 LEA R2, P1, R194, R4, 0x2 ;  /* 0x00000004c202b211 */ /* 0x001fc600078210ff */
[----:B------:R0:W-:Y:S01]  /*c120*/  @!P2 ST.E.64 desc[UR36][R12.64], R42 ;  /* 0x0000002a0c00a985 */ /* 0x0001e2000c101b24 */
[-C--:B------:R-:W-:Y:S02]  /*c130*/  @!P3 LEA.HI.X R3, R194, R5.reuse, R15, 0x2, P1 ;  /* 0x00000005c203b211 */ /* 0x080fe400008f140f */
[----:B------:R-:W-:Y:S02]  /*c140*/  ISETP.GE.AND P1, PT, R213, UR4, PT ;  /* 0x00000004d5007c0c */ /* 0x000fe4000bf26270 */
[----:B------:R-:W-:Y:S01]  /*c150*/  ISETP.GE.AND P2, PT, R23, UR4, PT ;  /* 0x0000000417007c0c */ /* 0x000fe2000bf46270 */
[----:B------:R3:W-:Y:S01]  /*c160*/  @!P3 ST.E.64 desc[UR36][R2.64], R46 ;  /* 0x0000002e0200b985 */ /* 0x0007e2000c101b24 */
[CC--:B-1----:R-:W-:Y:S02]  /*c170*/  @!P4 LEA R6, P0, R193.reuse, R4.reuse, 0x2 ;  /* 0x00000004c106c211 */ /* 0x0c2fe400078010ff */
[----:B------:R-:W-:Y:S02]  /*c180*/  @!P5 LEA R14, P6, R192, R4, 0x2 ;  /* 0x00000004c00ed211 */ /* 0x000fe400078c10ff */
[----:B------:R-:W-:-:S02]  /*c190*/  @!P4 LEA.HI.X R7, R193, R5, R0, 0x2, P0 ;  /* 0x00000005c107c211 */ /* 0x000fc400000f1400 */
[----:B------:R-:W-:Y:S02]  /*c1a0*/  ISETP.GE.AND P0, PT, R212, UR4, PT ;  /* 0x00000004d4007c0c */ /* 0x000fe4000bf06270 */
[----:B------:R-:W-:Y:S01]  /*c1b0*/  @!P5 LEA.HI.X R15, R192, R5, R21, 0x2, P6 ;  /* 0x00000005c00fd211 */ /* 0x000fe200030f1415 */
        /* <DEDUP_REMOVED lines=8> */
[----:B------:R-:W-:Y:S02]  /*c240*/  ISETP.GE.AND P3, PT, R209, UR4, PT ;  /* 0x00000004d1007c0c */ /* 0x000fe4000bf66270 */
[----:B------:R-:W-:Y:S02]  /*c250*/  @!P2 LEA.HI.X R9, R23, R5, R0, 0x2, P6 ;  /* 0x000000051709a211 */ /* 0x000fe400030f1400 */
[----:B0-----:R-:W-:-:S03]  /*c260*/  @!P0 LEA R12, P6, R212, R4, 0x2 ;  /* 0x00000004d40c8211 */ /* 0x001fc600078c10ff */
[----:B------:R0:W-:Y:S01]  /*c270*/  @!P2 ST.E.64 desc[UR36][R8.64], R58 ;  /* 0x0000003a0800a985 */ /* 0x0001e2000c101b24 */
[-C--:B------:R-:W-:Y:S02]  /*c280*/  @!P0 LEA.HI.X R13, R212, R5.reuse, R88, 0x2, P6 ;  /* 0x00000005d40d8211 */ /* 0x080fe400030f1458 */
[CC--:B---3--:R-:W-:Y:S01]  /*c290*/  @!P5 LEA R2, P6, R211.reuse, R4.reuse, 0x2 ;  /* 0x00000004d302d211 */ /* 0x0c8fe200078c10ff */
[----:B------:R3:W-:Y:S01]  /*c2a0*/  @!P1 ST.E.64 desc[UR36][R10.64], R62 ;  /* 0x0000003e0a009985 */ /* 0x0007e2000c101b24 */
[----:B------:R-:W-:Y:S02]  /*c2b0*/  ISETP.GE.AND P2, PT, R208, UR4, PT ;  /* 0x00000004d0007c0c */ /* 0x000fe4000bf46270 */
[----:B------:R-:W-:Y:S01]  /*c2c0*/  @!P5 LEA.HI.X R3, R211, R5, R22, 0x2, P6 ;  /* 0x00000005d303d211 */ /* 0x000fe200030f1416 */
[----:B------:R4:W-:Y:S01]  /*c2d0*/  @!P0 ST.E.64 desc[UR36][R12.64], R66 ;  /* 0x000000420c008985 */ /* 0x0009e2000c101b24 */
[-C--:B-1----:R-:W-:Y:S02]  /*c2e0*/  @!P4 LEA R6, P0, R210, R4.reuse, 0x2 ;  /* 0x00000004d206c211 */ /* 0x082fe400078010ff */
[----:B--2---:R-:W-:Y:S01]  /*c2f0*/  @!P3 LEA R14, P6, R209, R4, 0x2 ;  /* 0x00000004d10eb211 */ /* 0x004fe200078c10ff */
[----:B------:R1:W-:Y:S01]  /*c300*/  @!P5 ST.E.64 desc[UR36][R2.64], R70 ;  /* 0x000000460200d985 */ /* 0x0003e2000c101b24 */
[----:B------:R-:W-:-:S02]  /*c310*/  ISETP.GE.AND P1, PT, R207, UR4, PT ;  /* 0x00000004cf007c0c */ /* 0x000fc4000bf26270 */
[-C--:B------:R-:W-:Y:S02]  /*c320*/  @!P4 LEA.HI.X R7, R210, R5.reuse, R16, 0x2, P0 ;  /* 0x00000005d207c211 */ /* 0x080fe400000f1410 */
[----:B------:R-:W-:Y:S02]  /*c330*/  ISETP.GE.AND P0, PT, R206, UR4, PT ;  /* 0x00000004ce007c0c */ /* 0x000fe4000bf06270 */
[----:B------:R-:W-:Y:S01]  /*c340*/  @!P3 LEA.HI.X R15, R209, R5, R229, 0x2, P6 ;  /* 0x00000005d10fb211 */ /* 0x000fe200030f14e5 */
[----:B------:R2:W-:Y:S01]  /*c350*/  @!P4 ST.E.64 desc[UR36][R6.64], R74 ;  /* 0x0000004a0600c985 */ /* 0x0005e2000c101b24 */
[----:B0-----:R-:W-:-:S03]  /*c360*/  @!P2 LEA R8, P4, R208, R4, 0x2 ;  /* 0x00000004d008a211 */ /* 0x001fc600078810ff */
[----:B------:R-:W-:Y:S01]  /*c370*/  @!P3 ST.E.64 desc[UR36][R14.64], R78 ;  /* 0x0000004e0e00b985 */ /* 0x000fe2000c101b24 */
[----:B------:R-:W-:Y:S02]  /*c380*/  ISETP.GE.AND P3, PT, R205, UR4, PT ;  /* 0x00000004cd007c0c */ /* 0x000fe4000bf66270 */
[CC--:B---3--:R-:W-:Y:S02]  /*c390*/  @!P1 LEA R10, P5, R207.reuse, R4.reuse, 0x2 ;  /* 0x00000004cf0a9211 */ /* 0x0c8fe400078a10ff */
[-C--:B------:R-:W-:Y:S02]  /*c3a0*/  @!P2 LEA.HI.X R9, R208, R5.reuse, R228, 0x2, P4 ;  /* 0x00000005d009a211 */ /* 0x080fe400020f14e4 */
[----:B----4-:R-:W-:Y:S02]  /*c3b0*/  @!P0 LEA R12, P6, R206, R4, 0x2 ;  /* 0x00000004ce0c8211 */ /* 0x010fe400078c10ff */
[----:B------:R-:W-:Y:S01]  /*c3c0*/  ISETP.GE.AND P4, PT, R204, UR4, PT ;  /* 0x00000004cc007c0c */ /* 0x000fe2000bf86270 */
[----:B------:R0:W-:Y:S01]  /*c3d0*/  @!P2 ST.E.64 desc[UR36][R8.64], R82 ;  /* 0x000000520800a985 */ /* 0x0001e2000c101b24 */
[----:B------:R-:W-:-:S02]  /*c3e0*/  @!P1 LEA.HI.X R11, R207, R5, R227, 0x2, P5 ;  /* 0x00000005cf0b9211 */ /* 0x000fc400028f14e3 */
[-C--:B------:R-:W-:Y:S02]  /*c3f0*/  @!P0 LEA.HI.X R13, R206, R5.reuse, R226, 0x2, P6 ;  /* 0x00000005ce0d8211 */ /* 0x080fe400030f14e2 */
[----:B------:R-:W-:Y:S01]  /*c400*/  ISETP.GE.AND P2, PT, R203, UR4, PT ;  /* 0x00000004cb007c0c */ /* 0x000fe2000bf46270 */
[----:B------:R3:W-:Y:S01]  /*c410*/  @!P1 ST.E.64 desc[UR36][R10.64], R86 ;  /* 0x000000560a009985 */ /* 0x0007e2000c101b24 */
[----:B-1----:R-:W-:Y:S02]  /*c420*/  @!P3 LEA R2, P5, R205, R4, 0x2 ;  /* 0x00000004cd02b211 */ /* 0x002fe400078a10ff */
[----:B------:R-:W-:Y:S01]  /*c430*/  ISETP.GE.AND P1, PT, R202, UR4, PT ;  /* 0x00000004ca007c0c */ /* 0x000fe2000bf26270 */
[----:B------:R1:W-:Y:S01]  /*c440*/  @!P0 ST.E.64 desc[UR36][R12.64], R124 ;  /* 0x0000007c0c008985 */ /* 0x0003e2000c101b24 */
[----:B------:R-:W-:Y:S02]  /*c450*/  ISETP.GE.AND P0, PT, R201, UR4, PT ;  /* 0x00000004c9007c0c */ /* 0x000fe4000bf06270 */
[----:B------:R-:W-:-:S02]  /*c460*/  @!P3 LEA.HI.X R3, R205, R5, R225, 0x2, P5 ;  /* 0x00000005cd03b211 */ /* 0x000fc400028f14e1 */
[----:B------:R-:W-:Y:S02]  /*c470*/  ISETP.GE.AND P5, PT, R200, UR4, PT ;  /* 0x00000004c8007c0c */ /* 0x000fe4000bfa6270 */
[CC--:B--2---:R-:W-:Y:S01]  /*c480*/  @!P4 LEA R6, P6, R204.reuse, R4.reuse, 0x2 ;  /* 0x00000004cc06c211 */ /* 0x0c4fe200078c10ff */
[----:B------:R2:W-:Y:S01]  /*c490*/  @!P3 ST.E.64 desc[UR36][R2.64], R126 ;  /* 0x0000007e0200b985 */ /* 0x0005e2000c101b24 */
[CC--:B0-----:R-:W-:Y:S02]  /*c4a0*/  @!P2 LEA R8, P3, R203.reuse, R4.reuse, 0x2 ;  /* 0x00000004cb08a211 */ /* 0x0c1fe400078610ff */
[-C--:B------:R-:W-:Y:S02]  /*c4b0*/  @!P4 LEA.HI.X R7, R204, R5.reuse, R224, 0x2, P6 ;  /* 0x00000005cc07c211 */ /* 0x080fe400030f14e0 */
[-C--:B---3--:R-:W-:Y:S02]  /*c4c0*/  @!P1 LEA R10, P6, R202, R4.reuse, 0x2 ;  /* 0x00000004ca0a9211 */ /* 0x088fe400078c10ff */
[----:B------:R-:W-:Y:S01]  /*c4d0*/  @!P2 LEA.HI.X R9, R203, R5, R223, 0x2, P3 ;  /* 0x00000005cb09a211 */ /* 0x000fe200018f14df */
[----:B------:R2:W-:Y:S01]  /*c4e0*/  @!P4 ST.E.64 desc[UR36][R6.64], R128 ;  /* 0x000000800600c985 */ /* 0x0005e2000c101b24 */
[----:B-1----:R-:W-:-:S02]  /*c4f0*/  @!P0 LEA R12, P4, R201, R4, 0x2 ;  /* 0x00000004c90c8211 */ /* 0x002fc400078810ff */
[----:B------:R-:W-:Y:S01]  /*c500*/  @!P5 LEA R14, P3, R200, R4, 0x2 ;  /* 0x00000004c80ed211 */ /* 0x000fe200078610ff */
[----:B------:R2:W-:Y:S01]  /*c510*/  @!P2 ST.E.64 desc[UR36][R8.64], R102 ;  /* 0x000000660800a985 */ /* 0x0005e2000c101b24 */
[-C--:B------:R-:W-:Y:S02]  /*c520*/  @!P1 LEA.HI.X R11, R202, R5.reuse, R222, 0x2, P6 ;  /* 0x00000005ca0b9211 */ /* 0x080fe400030f14de */
        /* <DEDUP_REMOVED lines=11> */
.L_x_5676:
[----:B------:R-:W-:Y:S01]  /*c5e0*/  R2UR UR4, R197 ;  /* 0x00000000c50472ca */ /* 0x000fe200000e0000 */
[----:B------:R-:W-:Y:S01]  /*c5f0*/  ULDC.64 UR8, c[0x0][0xc00] ;  /* 0x0003000000087ab9 */ /* 0x000fe20000000a00 */
[----:B------:R-:W-:Y:S01]  /*c600*/  R2UR UR11, R215 ;  /* 0x00000000d70b72ca */ /* 0x000fe200000e0000 */
[----:B------:R-:W-:Y:S01]  /*c610*/  UISETP.NE.U32.AND UP0, UPT, UR8, URZ, UPT ;  /* 0x0000003f0800728c */ /* 0x000fe2000bf05070 */
[----:B------:R-:W-:-:S03]  /*c620*/  R2UR UR10, R22 ;  /* 0x00000000160a72ca */ /* 0x000fc600000e0000 */
        /* <DEDUP_REMOVED lines=32> */
.L_x_5688:
        /* <DEDUP_REMOVED lines=8> */
[----:B------:R-:W-:Y:S02]  /*c8b0*/  IMAD.U32 R3, RZ, RZ, UR43 ;  /* 0x0000002bff037e24 */ /* 0x000fe4000f8e00ff */
[----:B-1---5:R-:W-:-:S03]  /*c8c0*/  IMAD R2, R0, R9, RZ ;  /* 0x0000000900027224 */ /* 0x022fc600078e02ff */
        /* <DEDUP_REMOVED lines=52> */
.L_x_5690:
[----:B------:R-:W-:Y:S05]  /*cc10*/  BSYNC B1 ;  /* 0x0000000000017941 */ /* 0x000fea0003800000 */
.L_x_5689:
[----:B------:R-:W-:-:S13]  /*cc20*/  R2UR UR8, R22 ;  /* 0x00000000160872ca */ /* 0x000fda00000e0000 */
[----:B------:R-:W-:-:S06]  /*cc30*/  UISETP.GT.AND UP0, UPT, UR8, 0x1, UPT ;  /* 0x000000010800788c */ /* 0x000fcc000bf04270 */
[----:B------:R-:W-:-:S13]  /*cc40*/  PLOP3.LUT P0, PT, PT, PT, UP0, 0x80, 0x0 ;  /* 0x000000000000781c */ /* 0x000fda0003f0f008 */
[----:B------:R-:W-:Y:S05]  /*cc50*/  @P0 BRA `(.L_x_5685) ;  /* 0x0000000800000947 */ /* 0x000fea0003800000 */
[----:B------:R-:W1:Y:S01]  /*cc60*/  LDC R11, c[0x0][0xbe8] ;  /* 0x0002fa00ff0b7b82 */ /* 0x000e620000000800 */
[----:B------:R-:W-:Y:S01]  /*cc70*/  ULDC.64 UR14, c[0x0][0xaa0] ;  /* 0x0002a800000e7ab9 */ /* 0x000fe20000000a00 */
[----:B------:R-:W-:Y:S01]  /*cc80*/  R2UR UR16, R198 ;  /* 0x00000000c61072ca */ /* 0x000fe200000e0000 */
[----:B------:R-:W-:Y:S01]  /*cc90*/  UIMAD UR10, UR21, UR14, URZ ;  /* 0x0000000e150a72a4 */ /* 0x000fe2000f8e023f */
[----:B------:R-:W-:Y:S01]  /*cca0*/  IMAD R2, R19, 0x20, R216 ;  /* 0x0000002013027824 */ /* 0x000fe200078e02d8 */
[----:B------:R-:W-:Y:S01]  /*ccb0*/  UIMAD.WIDE.U32 UR8, UR4, UR14, URZ ;  /* 0x0000000e040872a5 */ /* 0x000fe2000f8e003f */
[----:B------:R-:W-:Y:S01]  /*ccc0*/  VIADD R8, R216, UR43 ;  /* 0x0000002bd8087c36 */ /* 0x000fe20008000000 */
[----:B------:R-:W-:Y:S01]  /*ccd0*/  UIMAD UR10, UR4, UR15, UR10 ;  /* 0x0000000f040a72a4 */ /* 0x000fe2000f8e020a */
[----:B------:R-:W-:Y:S01]  /*cce0*/  VIADD R6, R2, UR43 ;  /* 0x0000002b02067c36 */ /* 0x000fe20008000000 */
[----:B------:R-:W-:Y:S02]  /*ccf0*/  BSSY B1, `(.L_x_5691) ;  /* 0x0000040000017945 */ /* 0x000fe40003800000 */
[----:B------:R-:W-:Y:S01]  /*cd00*/  UIADD3 UR9, UR9, UR10, URZ ;  /* 0x0000000a09097290 */ /* 0x000fe2000fffe03f */
[----:B0-----:R-:W-:-:S02]  /*cd10*/  IMAD.MOV.U32 R5, RZ, RZ, R6 ;  /* 0x000000ffff057224 */ /* 0x001fc400078e0006 */
        /* <DEDUP_REMOVED lines=20> */
[----:B------:R-:W-:Y:S02]  /*ce60*/  IMAD.U32 R2, RZ, RZ, UR12 ;  /* 0x0000000cff027e24 */ /* 0x000fe4000f8e00ff */
[C---:B------:R-:W-:Y:S01]  /*ce70*/  IMAD R9, R5.reuse, UR9, R4 ;  /* 0x0000000905097c24 */ /* 0x040fe2000f8e0204 */
[----:B------:R-:W-:Y:S01]  /*ce80*/  SHF.R.S32.HI R4, RZ, 0x1f, R7 ;  /* 0x0000001fff047819 */ /* 0x000fe20000011407 */
[----:B------:R-:W-:Y:S01]  /*ce90*/  IMAD.WIDE.U32 R2, R5, UR8, R2 ;  /* 0x0000000805027c25 */ /* 0x000fe2000f8e0002 */
[----:B------:R-:W-:-:S03]  /*cea0*/  ULDC.64 UR8, c[0x0][0xad8] ;  /* 0x0002b60000087ab9 */ /* 0x000fc60000000a00 */
        /* <DEDUP_REMOVED lines=36> */
.L_x_5692:
[----:B------:R-:W-:Y:S05]  /*d0f0*/  BSYNC B1 ;  /* 0x0000000000017941 */ /* 0x000fea0003800000 */
.L_x_5691:
        /* <DEDUP_REMOVED lines=17> */
.L_x_5694:
[----:B------:R-:W-:Y:S05]  /*d210*/  BSYNC B1 ;  /* 0x0000000000017941 */ /* 0x000fea0003800000 */
.L_x_5693:
        /* <DEDUP_REMOVED lines=17> */
.L_x_5696:
[----:B------:R-:W-:Y:S05]  /*d330*/  BSYNC B1 ;  /* 0x0000000000017941 */ /* 0x000fea0003800000 */
.L_x_5695:
        /* <DEDUP_REMOVED lines=12> */
[-C--:B--2---:R-:W-:Y:S02]  /*d400*/  @!P3 LEA.HI.X R15, R7, R5.reuse, R12, 0x1, P0 ;  /* 0x00000005070fb211 */ /* 0x084fe400000f0c0c */
[-C--:B------:R-:W-:Y:S02]  /*d410*/  @!P4 LEA.HI.X R9, R9, R5.reuse, R6, 0x1, P1 ;  /* 0x000000050909c211 */ /* 0x080fe400008f0c06 */
[----:B------:R-:W-:Y:S01]  /*d420*/  @!P5 LEA.HI.X R3, R13, R5, R10, 0x1, P2 ;  /* 0x000000050d03d211 */ /* 0x000fe200010f0c0a */
[----:B------:R1:W-:Y:S04]  /*d430*/  @!P3 ST.E.128 desc[UR36][R14.64], RZ ;  /* 0x000000ff0e00b985 */ /* 0x0003e8000c101d24 */
[----:B------:R1:W-:Y:S04]  /*d440*/  @!P4 ST.E.128 desc[UR36][R8.64], RZ ;  /* 0x000000ff0800c985 */ /* 0x0003e8000c101d24 */
[----:B------:R1:W-:Y:S02]  /*d450*/  @!P5 ST.E.128 desc[UR36][R2.64], RZ ;  /* 0x000000ff0200d985 */ /* 0x0003e4000c101d24 */
.L_x_5685:
[----:B------:R-:W-:Y:S05]  /*d460*/  BSYNC B0 ;  /* 0x0000000000007941 */ /* 0x000fea0003800000 */
.L_x_5675:
[----:B------:R-:W-:Y:S02]  /*d470*/  ULDC UR4, c[0x0][0xc3c] ;  /* 0x00030f0000047ab9 */ /* 0x000fe40000000800 */
[----:B------:R-:W-:-:S06]  /*d480*/  UISETP.GE.AND UP0, UPT, UR7, UR4, UPT ;  /* 0x000000040700728c */ /* 0x000fcc000bf06270 */
[----:B------:R-:W-:-:S13]  /*d490*/  PLOP3.LUT P0, PT, PT, PT, UP0, 0x80, 0x0 ;  /* 0x000000000000781c */ /* 0x000fda0003f0f008 */
[----:B------:R-:W-:Y:S05]  /*d4a0*/  @!P0 BRA `(.L_x_5697) ;  /* 0xffffff3800c08947 */ /* 0x000fea000383ffff */
[----:B------:R-:W-:Y:S05]  /*d4b0*/  EXIT ;  /* 0x000000000000794d */ /* 0x000fea0003800000 */
.L_x_5632:
        /* <DEDUP_REMOVED lines=16> */
.L_x_5698:
        /* <DEDUP_REMOVED lines=43> */
.L_x_5702:
        /* <DEDUP_REMOVED lines=35> */
.L_x_5700:
        /* <DEDUP_REMOVED lines=13> */
.L_x_5703:
        /* <DEDUP_REMOVED lines=62> */
.L_x_5704:
        /* <DEDUP_REMOVED lines=12> */
[----:B0-----:R-:W-:-:S05]  /*e010*/  IADD3 R11, RZ, -R3, RZ ;  /* 0x80000003ff0b7210 */ /* 0x001fca0007ffe0ff */
        /* <DEDUP_REMOVED lines=48> */
.L_x_5705:
[----:B------:R-:W-:-:S05]  /*e320*/  LOP3.LUT R17, RZ, R2, RZ, 0x33, !PT ;  /* 0x00000002ff117212 */ /* 0x000fca00078e33ff */
[----:B------:R-:W-:Y:S01]  /*e330*/  IMAD.IADD R17, R6, 0x1, R17 ;  /* 0x0000000106117824 */ /* 0x000fe200078e0211 */
[----:B------:R-:W-:Y:S06]  /*e340*/  BRA `(.L_x_5706) ;  /* 0x0000000000147947 */ /* 0x000fec0003800000 */
.L_x_5701:
[----:B------:R-:W-:Y:S01]  /*e350*/  ULDC UR4, c[0x0][0xc3c] ;  /* 0x00030f0000047ab9 */ /* 0x000fe20000000800 */
[----:B------:R-:W-:Y:S02]  /*e360*/  IMAD.MOV.U32 R17, RZ, RZ, RZ ;  /* 0x000000ffff117224 */ /* 0x000fe400078e00ff */
[----:B------:R-:W-:Y:S02]  /*e370*/  IMAD.U32 R16, RZ, RZ, UR6 ;  /* 0x00000006ff107e24 */ /* 0x000fe4000f8e00ff */
[----:B------:R-:W-:Y:S02]  /*e380*/  IMAD.MOV.U32 R18, RZ, RZ, RZ ;  /* 0x000000ffff127224 */ /* 0x000fe400078e00ff */
[----:B------:R-:W-:-:S07]  /*e390*/  IMAD.U32 R19, RZ, RZ, UR4 ;  /* 0x00000004ff137e24 */ /* 0x000fce000f8e00ff */
.L_x_5706:
[----:B------:R-:W-:-:S13]  /*e3a0*/  ISETP.NE.AND P0, PT, R7, RZ, PT ;  /* 0x000000ff0700720c */ /* 0x000fda0003f05270 */
[----:B------:R-:W0:Y:S01]  /*e3b0*/  @!P0 S2R R3, SR_CgaCtaId ;  /* 0x0000000000038919 */ /* 0x000e220000008800 */
[----:B------:R-:W-:-:S04]  /*e3c0*/  @!P0 MOV R2, 0x400 ;  /* 0x0000040000028802 */ /* 0x000fc80000000f00 */
[----:B0-----:R-:W-:-:S05]  /*e3d0*/  @!P0 LEA R2, R3, R2, 0x18 ;  /* 0x0000000203028211 */ /* 0x001fca00078ec0ff */
[----:B------:R1:W-:Y:S01]  /*e3e0*/  @!P0 STS.128 [R2+0x308d0], R16 ;  /* 0x0308d01002008388 */ /* 0x0003e20000000c00 */
[----:B------:R-:W-:Y:S06]  /*e3f0*/  BAR.ARV 0x5, 0x180 ;  /* 0x0146000000007b1d */ /* 0x000fec0000002000 */
.L_x_5699:
        /* <DEDUP_REMOVED lines=30> */
.L_x_5772:
[----:B0-----:R-:W0:Y:S02]  /*e5e0*/  LDC.64 R2, c[0x0][0xc88] ;  /* 0x00032200ff027b82 */ /* 0x001e240000000a00 */
[----:B0-----:R-:W-:-:S05]  /*e5f0*/  IMAD.WIDE R2, R19, 0x4, R2 ;  /* 0x0000000413027825 */ /* 0x001fca00078e0202 */
[----:B------:R-:W2:Y:S01]  /*e600*/  LDG.E R29, desc[UR36][R2.64] ;  /* 0x00000024021d7981 */ /* 0x000ea2000c1e1900 */
        /* <DEDUP_REMOVED lines=14> */
[----:B-1----:R1:W2:Y:S01]  /*e6f0*/  @P0 LDG.E R6, desc[UR36][R2.64] ;  /* 0x0000002402060981 */ /* 0x0022a2000c1e1900 */
        /* <DEDUP_REMOVED lines=31> */
.L_x_5708:
        /* <DEDUP_REMOVED lines=9> */
.L_x_5709:
        /* <DEDUP_REMOVED lines=9> */
.L_x_5710:
[----:B------:R-:W4:Y:S01]  /*ea10*/  LDL R4, [R1+0xc] ;  /* 0x00000c0001047983 */ /* 0x000f220000100800 */
[----:B012---:R-:W0:Y:S01]  /*ea20*/  LDC R0, c[0x0][0x448] ;  /* 0x00011200ff007b82 */ /* 0x007e220000000800 */
[----:B-----5:R-:W-:Y:S01]  /*ea30*/  IMAD.IADD R37, R37, 0x1, -R6 ;  /* 0x0000000125257824 */ /* 0x020fe200078e0a06 */
[----:B------:R-:W-:Y:S01]  /*ea40*/  LOP3.LUT R23, R23, 0xffffff7f, RZ, 0xc0, !PT ;  /* 0xffffff7f17177812 */ /* 0x000fe200078ec0ff */
[----:B------:R-:W-:Y:S01]  /*ea50*/  BSSY B0, `(.L_x_5711) ;  /* 0x0000038000007945 */ /* 0x000fe20003800000 */
[----:B0-----:R-:W-:Y:S01]  /*ea60*/  ISETP.NE.AND P0, PT, R0, 0x1, PT ;  /* 0x000000010000780c */ /* 0x001fe20003f05270 */
[----:B------:R-:W-:-:S04]  /*ea70*/  IMAD.SHL.U32 R0, R17, 0x80, RZ ;  /* 0x0000008011007824 */ /* 0x000fc800078e00ff */
[----:B------:R-:W-:-:S08]  /*ea80*/  VIADD R0, R0, 0x7f ;  /* 0x0000007f00007836 */ /* 0x000fd00000000000 */
[----:B---3--:R-:W0:Y:S01]  /*ea90*/  @P0 LDC R3, c[0x0][0x44c] ;  /* 0x00011300ff030b82 */ /* 0x008e220000000800 */
[----:B------:R-:W-:-:S07]  /*eaa0*/  @P0 LOP3.LUT R23, R23, 0x80, RZ, 0xfc, !PT ;  /* 0x0000008017170812 */ /* 0x000fce00078efcff */
[----:B------:R-:W1:Y:S01]  /*eab0*/  @P0 LDC R5, c[0x0][0x450] ;  /* 0x00011400ff050b82 */ /* 0x000e620000000800 */
[----:B0-----:R-:W-:-:S05]  /*eac0*/  @P0 IMAD.HI.U32 R2, R0, R3, RZ ;  /* 0x0000000300020227 */ /* 0x001fca00078e00ff */
[----:B-1----:R-:W-:Y:S01]  /*ead0*/  @P0 SHF.R.U32.HI R0, RZ, R5, R2 ;  /* 0x00000005ff000219 */ /* 0x002fe20000011602 */
[----:B------:R-:W-:-:S04]  /*eae0*/  VIADD R2, R37, 0x5f ;  /* 0x0000005f25027836 */ /* 0x000fc80000000000 */
[----:B------:R-:W-:Y:S01]  /*eaf0*/  IMAD.HI R2, R2, 0x2aaaaaab, RZ ;  /* 0x2aaaaaab02027827 */ /* 0x000fe200078e02ff */
[----:B----4-:R-:W-:-:S05]  /*eb00*/  IADD3 R3, R37, 0x60, -R4 ;  /* 0x0000006025037810 */ /* 0x010fca0007ffe804 */
[----:B------:R-:W-:Y:S01]  /*eb10*/  IMAD.IADD R0, R3, 0x1, R0 ;  /* 0x0000000103007824 */ /* 0x000fe200078e0200 */
[----:B------:R-:W-:-:S03]  /*eb20*/  SHF.R.U32.HI R3, RZ, 0x1f, R2 ;  /* 0x0000001fff037819 */ /* 0x000fc60000011602 */
[----:B------:R-:W-:Y:S01]  /*eb30*/  IMAD.HI R4, R0, 0x2aaaaaab, RZ ;  /* 0x2aaaaaab00047827 */ /* 0x000fe200078e02ff */
[----:B------:R-:W-:Y:S02]  /*eb40*/  LEA.HI.SX32 R0, R2, R3, 0x1c ;  /* 0x0000000302007211 */ /* 0x000fe400078fe2ff */
[----:B------:R-:W-:Y:S02]  /*eb50*/  LOP3.LUT R2, R18, 0xff000000, RZ, 0xc0, !PT ;  /* 0xff00000012027812 */ /* 0x000fe400078ec0ff */
[----:B------:R-:W-:Y:S02]  /*eb60*/  SHF.R.U32.HI R3, RZ, 0x1f, R4 ;  /* 0x0000001fff037819 */ /* 0x000fe40000011604 */
[----:B------:R-:W-:Y:S02]  /*eb70*/  SHF.R.U32.HI R2, RZ, 0x8, R2 ;  /* 0x00000008ff027819 */ /* 0x000fe40000011602 */
[----:B------:R-:W-:-:S04]  /*eb80*/  LEA.HI.SX32 R3, R4, R3, 0x1c ;  /* 0x0000000304037211 */ /* 0x000fc800078fe2ff */
[----:B------:R-:W-:Y:S02]  /*eb90*/  VIMNMX R0, R0, R3, PT ;  /* 0x0000000300007248 */ /* 0x000fe40003fe0100 */
[----:B------:R-:W-:Y:S02]  /*eba0*/  LOP3.LUT R3, R18, 0xff0000, RZ, 0xc0, !PT ;  /* 0x00ff000012037812 */ /* 0x000fe400078ec0ff */
[----:B------:R-:W-:Y:S02]  /*ebb0*/  ISETP.GE.AND P0, PT, R0, 0x1, PT ;  /* 0x000000010000780c */ /* 0x000fe40003f06270 */
[----:B------:R-:W-:Y:S01]  /*ebc0*/  LEA.HI R2, R3, R2, RZ, 0x10 ;  /* 0x0000000203027211 */ /* 0x000fe200078f80ff */
[----:B------:R-:W-:-:S03]  /*ebd0*/  IMAD.MOV.U32 R3, RZ, RZ, RZ ;  /* 0x000000ffff037224 */ /* 0x000fc600078e00ff */
[----:B------:R-:W-:-:S07]  /*ebe0*/  LOP3.LUT R4, R2, 0xff, RZ, 0xc0, !PT ;  /* 0x000000ff02047812 */ /* 0x000fce00078ec0ff */
        /* <DEDUP_REMOVED lines=30> */
.L_x_5712:
[----:B------:R-:W-:Y:S05]  /*edd0*/  BSYNC B0 ;  /* 0x0000000000007941 */ /* 0x000fea0003800000 */
.L_x_5711:
        /* <DEDUP_REMOVED lines=24> */
.L_x_5714:
        /* <DEDUP_REMOVED lines=20> */
.L_x_5717:
[----:B------:R-:W-:Y:S05]  /*f0a0*/  BSYNC B6 ;  /* 0x0000000000067941 */ /* 0x000fea0003800000 */
.L_x_5716:
        /* <DEDUP_REMOVED lines=20> */
.L_x_5720:
        /* <DEDUP_REMOVED lines=15> */
.L_x_5719:
[----:B------:R-:W-:Y:S05]  /*f2e0*/  BSYNC B6 ;  /* 0x0000000000067941 */ /* 0x000fea0003800000 */
.L_x_5718:
        /* <DEDUP_REMOVED lines=22> */
[----:B------:R-:W-:Y:S02]  /*f450*/  LOP3.LUT R26, R18, 0xffff, RZ, 0xc0, !PT ;  /* 0x0000ffff121a7812 */ /* 0x000fe400078ec0ff */
[----:B--2---:R-:W-:Y:S02]  /*f460*/  IADD3 R25, R2, -0x1, RZ ;  /* 0xffffffff02197810 */ /* 0x004fe40007ffe0ff */
[----:B------:R-:W1:Y:S03]  /*f470*/  @P2 LDC R2, c[0x0][0x438] ;  /* 0x00010e00ff022b82 */ /* 0x000e660000000800 */
[----:B------:R-:W-:-:S05]  /*f480*/  IMAD R0, R25, 0x60, R20 ;  /* 0x0000006019007824 */ /* 0x000fca00078e0214 */
[C---:B------:R-:W-:Y:S01]  /*f490*/  ISETP.GE.AND P0, PT, R0.reuse, R37, PT ;  /* 0x000000250000720c */ /* 0x040fe20003f06270 */
[----:B---3--:R-:W-:-:S03]  /*f4a0*/  IMAD.IADD R0, R0, 0x1, R21 ;  /* 0x0000000100007824 */ /* 0x008fc600078e0215 */
[----:B------:R-:W-:Y:S01]  /*f4b0*/  ISETP.GT.U32.OR P0, PT, R20, 0x5f, P0 ;  /* 0x0000005f1400780c */ /* 0x000fe20000704470 */
[----:B0-----:R-:W-:-:S04]  /*f4c0*/  @P2 IMAD.HI.U32 R3, R0, R3, RZ ;  /* 0x0000000300032227 */ /* 0x001fc800078e00ff */
[----:B------:R-:W-:Y:S01]  /*f4d0*/  IMAD.MOV.U32 R4, RZ, RZ, R0 ;  /* 0x000000ffff047224 */ /* 0x000fe200078e0000 */
[----:B-1----:R-:W-:-:S07]  /*f4e0*/  @P2 SHF.R.U32.HI R4, RZ, R2, R3 ;  /* 0x00000002ff042219 */ /* 0x002fce0000011603 */
[----:B------:R-:W0:Y:S01]  /*f4f0*/  @!P0 LDC.64 R2, c[0x0][0x428] ;  /* 0x00010a00ff028b82 */ /* 0x000e220000000a00 */
[----:B------:R-:W-:-:S04]  /*f500*/  IMAD.MOV R5, RZ, RZ, -R4 ;  /* 0x000000ffff057224 */ /* 0x000fc800078e0a04 */
[----:B------:R-:W-:Y:S01]  /*f510*/  IMAD R0, R6, R5, R0 ;  /* 0x0000000506007224 */ /* 0x000fe200078e0200 */
[----:B----4-:R-:W-:Y:S02]  /*f520*/  SHF.R.S32.HI R6, RZ, 0x1f, R30 ;  /* 0x0000001fff067819 */ /* 0x010fe4000001141e */
[----:B------:R-:W-:-:S03]  /*f530*/  @!P0 SHF.R.S32.HI R5, RZ, 0x1f, R4 ;  /* 0x0000001fff058819 */ /* 0x000fc60000011404 */
[----:B------:R0:W-:Y:S02]  /*f540*/  STL [R1+0x8], R6 ;  /* 0x0000080601007387 */ /* 0x0001e40000100800 */
[-C--:B0-----:R-:W-:Y:S02]  /*f550*/  @!P0 IMAD R6, R6, R2.reuse, RZ ;  /* 0x0000000206068224 */ /* 0x081fe400078e02ff */
[----:B------:R-:W-:-:S04]  /*f560*/  @!P0 IMAD.WIDE.U32 R4, R30, R2, R4 ;  /* 0x000000021e048225 */ /* 0x000fc800078e0004 */
[----:B------:R-:W-:Y:S02]  /*f570*/  @!P0 IMAD R6, R30, R3, R6 ;  /* 0x000000031e068224 */ /* 0x000fe400078e0206 */
[----:B------:R-:W0:Y:S01]  /*f580*/  @!P0 LDC.64 R2, c[0x0][0x418] ;  /* 0x00010600ff028b82 */ /* 0x000e220000000a00 */
[----:B------:R-:W-:Y:S01]  /*f590*/  ISETP.GE.AND P2, PT, R31, UR4, PT ;  /* 0x000000041f007c0c */ /* 0x000fe2000bf46270 */
[----:B------:R-:W-:-:S12]  /*f5a0*/  @!P0 IMAD.IADD R6, R5, 0x1, R6 ;  /* 0x0000000105068824 */ /* 0x000fd800078e0206 */
[----:B------:R-:W-:Y:S02]  /*f5b0*/  @P2 LOP3.LUT R23, R23, 0x4, RZ, 0xfc, !PT ;  /* 0x0000000417172812 */ /* 0x000fe400078efcff */
[----:B0-----:R-:W-:-:S04]  /*f5c0*/  @!P0 LEA R2, P1, R4, R2, 0x2 ;  /* 0x0000000204028211 */ /* 0x001fc800078210ff */
[----:B------:R-:W-:Y:S01]  /*f5d0*/  @!P0 LEA.HI.X R3, R4, R3, R6, 0x2, P1 ;  /* 0x0000000304038211 */ /* 0x000fe200008f1406 */
[----:B------:R-:W-:Y:S01]  /*f5e0*/  IMAD.MOV.U32 R4, RZ, RZ, RZ ;  /* 0x000000ffff047224 */ /* 0x000fe200078e00ff */
[----:B------:R-:W-:Y:S02]  /*f5f0*/  ISETP.GE.AND P1, PT, R33, UR4, PT ;  /* 0x0000000421007c0c */ /* 0x000fe4000bf26270 */
[----:B------:R-:W-:-:S03]  /*f600*/  LOP3.LUT R23, R23, 0xfffffffd, RZ, 0xc0, !PT ;  /* 0xfffffffd17177812 */ /* 0x000fc600078ec0ff */
[----:B------:R0:W5:Y:S01]  /*f610*/  @!P0 LDG.E R4, desc[UR36][R2.64] ;  /* 0x0000002402048981 */ /* 0x000162000c1e1900 */
[----:B------:R-:W-:-:S07]  /*f620*/  ISETP.GE.AND P0, PT, R32, UR4, PT ;  /* 0x0000000420007c0c */ /* 0x000fce000bf06270 */
[----:B------:R-:W-:Y:S01]  /*f630*/  @P1 LOP3.LUT R23, R23, 0x2, RZ, 0xfc, !PT ;  /* 0x0000000217171812 */ /* 0x000fe200078efcff */
[----:B0-----:R-:W-:-:S03]  /*f640*/  IMAD.U32 R2, RZ, RZ, UR38 ;  /* 0x00000026ff027e24 */ /* 0x001fc6000f8e00ff */
[----:B------:R-:W-:-:S04]  /*f650*/  LOP3.LUT R23, R23, 0xfffffffe, RZ, 0xc0, !PT ;  /* 0xfffffffe17177812 */ /* 0x000fc800078ec0ff */
[----:B------:R-:W-:Y:S01]  /*f660*/  @P0 LOP3.LUT R23, R23, 0x1, RZ, 0xfc, !PT ;  /* 0x0000000117170812 */ /* 0x000fe200078efcff */
[----:B------:R-:W-:Y:S06]  /*f670*/  BRA.DIV UR5, `(.L_x_5721) ;  /* 0x0000004605187947 */ /* 0x000fec000b800000 */
.L_x_5789:
        /* <DEDUP_REMOVED lines=8> */
.L_x_5722:
        /* <DEDUP_REMOVED lines=23> */
.L_x_5790:
[----:B------:R-:W-:Y:S05]  /*f870*/  BSYNC B0 ;  /* 0x0000000000007941 */ /* 0x000fea0003800000 */
.L_x_5723:
        /* <DEDUP_REMOVED lines=90> */
.L_x_5804:
        /* <DEDUP_REMOVED lines=12> */
.L_x_5726:
        /* <DEDUP_REMOVED lines=10> */
.L_x_5727:
        /* <DEDUP_REMOVED lines=35> */
.L_x_5729:
[----:B------:R-:W-:Y:S05]  /*101b0*/  BSYNC B6 ;  /* 0x0000000000067941 */ /* 0x000fea0003800000 */
.L_x_5728:
[----:B------:R-:W3:Y:S01]  /*101c0*/  LDL.LU.64 R2, [R1+0x18] ;  /* 0x0000180001027983 */ /* 0x000ee20000300a00 */
[----:B------:R-:W0:Y:S01]  /*101d0*/  LDC R0, c[0x0][0x448] ;  /* 0x00011200ff007b82 */ /* 0x000e220000000800 */
[----:B------:R-:W-:Y:S02]  /*101e0*/  ULDC.64 UR4, c[0x0][0x2d8] ;  /* 0x0000b60000047ab9 */ /* 0x000fe40000000a00 */
[----:B------:R-:W4:Y:S04]  /*101f0*/  LDL.LU R20, [R1+0x10] ;  /* 0x0000100001147983 */ /* 0x000f280000300800 */
[----:B------:R1:W5:Y:S01]  /*10200*/  LDL R9, [R1+0xc] ;  /* 0x00000c0001097983 */ /* 0x0003620000100800 */
[----:B------:R-:W2:Y:S01]  /*10210*/  S2R R21, SR_TID.X ;  /* 0x0000000000157919 */ /* 0x000ea20000002100 */
[----:B0-----:R-:W-:-:S13]  /*10220*/  ISETP.NE.AND P6, PT, R0, 0x1, PT ;  /* 0x000000010000780c */ /* 0x001fda0003fc5270 */
[----:B------:R-:W0:Y:S01]  /*10230*/  @P6 LDC R4, c[0x0][0x44c] ;  /* 0x00011300ff046b82 */ /* 0x000e220000000800 */
[----:B--2---:R-:W-:-:S07]  /*10240*/  LOP3.LUT R21, R21, 0x7f, RZ, 0xc0, !PT ;  /* 0x0000007f15157812 */ /* 0x004fce00078ec0ff */
[----:B------:R-:W2:Y:S01]  /*10250*/  @P6 LDC R5, c[0x0][0x450] ;  /* 0x00011400ff056b82 */ /* 0x000ea20000000800 */
[----:B------:R-:W-:Y:S02]  /*10260*/  SHF.R.U32.HI R0, RZ, 0x3, R21 ;  /* 0x00000003ff007819 */ /* 0x000fe40000011615 */
[----:B------:R-:W1:Y:S02]  /*10270*/  S2R R21, SR_TID.X ;  /* 0x0000000000157919 */ /* 0x000e640000002100 */
[----:B-1----:R-:W-:-:S05]  /*10280*/  IMAD.SHL.U32 R21, R21, 0x10, RZ ;  /* 0x0000001015157824 */ /* 0x002fca00078e00ff */
[----:B------:R-:W-:-:S05]  /*10290*/  LOP3.LUT R21, R0, 0x70, R21, 0xf8, !PT ;  /* 0x0000007000157812 */ /* 0x000fca00078ef815 */
[----:B------:R-:W-:-:S04]  /*102a0*/  IMAD R0, R17, 0x80, R21 ;  /* 0x0000008011007824 */ /* 0x000fc800078e0215 */
[----:B0-----:R-:W-:-:S04]  /*102b0*/  @P6 IMAD.HI.U32 R6, R0, R4, RZ ;  /* 0x0000000400066227 */ /* 0x001fc800078e00ff */
[----:B------:R-:W-:Y:S01]  /*102c0*/  IMAD.MOV.U32 R4, RZ, RZ, R0 ;  /* 0x000000ffff047224 */ /* 0x000fe200078e0000 */
[----:B--2---:R-:W-:-:S05]  /*102d0*/  @P6 SHF.R.U32.HI R4, RZ, R5, R6 ;  /* 0x00000005ff046219 */ /* 0x004fca0000011606 */
[----:B------:R-:W-:Y:S02]  /*102e0*/  IMAD.MOV R6, RZ, RZ, -R4 ;  /* 0x000000ffff067224 */ /* 0x000fe400078e0a04 */
[----:B---3--:R-:W-:Y:S02]  /*102f0*/  IMAD.MOV.U32 R3, RZ, RZ, R35 ;  /* 0x000000ffff037224 */ /* 0x008fe400078e0023 */
[----:B------:R-:W-:-:S04]  /*10300*/  IMAD.WIDE.U32 R2, R26, UR4, R2 ;  /* 0x000000041a027c25 */ /* 0x000fc8000f8e0002 */
[----:B------:R-:W-:Y:S01]  /*10310*/  IMAD R3, R26, UR5, R3 ;  /* 0x000000051a037c24 */ /* 0x000fe2000f8e0203 */
[----:B------:R-:W-:Y:S02]  /*10320*/  ULDC.64 UR4, c[0x0][0x2e0] ;  /* 0x0000b80000047ab9 */ /* 0x000fe40000000a00 */
[----:B----4-:R-:W-:Y:S02]  /*10330*/  IMAD R5, R20, UR4, RZ ;  /* 0x0000000414057c24 */ /* 0x010fe4000f8e02ff */
[----:B------:R-:W-:-:S04]  /*10340*/  IMAD.WIDE.U32 R2, R29, UR4, R2 ;  /* 0x000000041d027c25 */ /* 0x000fc8000f8e0002 */
[----:B------:R-:W-:Y:S01]  /*10350*/  IMAD R5, R29, UR5, R5 ;  /* 0x000000051d057c24 */ /* 0x000fe2000f8e0205 */
[----:B------:R-:W0:Y:S01]  /*10360*/  S2R R20, SR_TID.X ;  /* 0x0000000000147919 */ /* 0x000e220000002100 */
[----:B------:R-:W-:Y:S02]  /*10370*/  ULDC.64 UR4, c[0x0][0x2d0] ;  /* 0x0000b40000047ab9 */ /* 0x000fe40000000a00 */
[----:B------:R-:W-:Y:S02]  /*10380*/  IMAD.IADD R3, R3, 0x1, R5 ;  /* 0x0000000103037824 */ /* 0x000fe400078e0205 */
[----:B------:R-:W1:Y:S01]  /*10390*/  LDC R5, c[0x0][0x448] ;  /* 0x00011200ff057b82 */ /* 0x000e620000000800 */
        /* <DEDUP_REMOVED lines=102> */
.L_x_5821:
        /* <DEDUP_REMOVED lines=12> */
.L_x_5732:
[----:B------:R-:W-:Y:S05]  /*10ac0*/  BSYNC B0 ;  /* 0x0000000000007941 */ /* 0x000fea0003800000 */
.L_x_5731:
[----:B------:R-:W-:Y:S01]  /*10ad0*/  NOP ;  /* 0x0000000000007918 */ /* 0x000fe20000000000 */
[----:B------:R-:W-:-:S13]  /*10ae0*/  PLOP3.LUT P0, PT, PT, PT, PT, 0x80, 0x0 ;  /* 0x000000000000781c */ /* 0x000fda0003f0f070 */
.L_x_5733:
        /* <DEDUP_REMOVED lines=20> */
.L_x_5822:
[----:B------:R-:W-:Y:S05]  /*10c30*/  BSYNC B0 ;  /* 0x0000000000007941 */ /* 0x000fea0003800000 */
.L_x_5734:
        /* <DEDUP_REMOVED lines=11> */
.L_x_5750:
        /* <DEDUP_REMOVED lines=26> */
[----:B------:R-:W-:Y:S02]  /*10e90*/  MOV R0, RZ ;  /* 0x000000ff00007202 */ /* 0x000fe40000000f00 */
[----:B--2---:R-:W-:-:S04]  /*10ea0*/  @!P5 LEA R4, P0, R2, R4, 0x2 ;  /* 0x000000040204d211 */ /* 0x004fc800078010ff */
        /* <DEDUP_REMOVED lines=15> */
.L_x_5738:
[----:B------:R-:W-:Y:S01]  /*10fa0*/  IMAD R6, R27, 0x8, R22 ;  /* 0x000000081b067824 */ /* 0x000fe200078e0216 */
[----:B------:R-:W-:Y:S01]  /*10fb0*/  SHF.L.U32 R3, R28, 0x1f, RZ ;  /* 0x0000001f1c037819 */ /* 0x000fe200000006ff */
[----:B------:R-:W-:Y:S03]  /*10fc0*/  BSSY B1, `(.L_x_5739) ;  /* 0x0000003000017945 */ /* 0x000fe60003800000 */
[----:B------:R-:W0:Y:S02]  /*10fd0*/  SYNCS.PHASECHK.TRANS64.TRYWAIT P0, [R6+URZ+0x30840], R3 ;  /* 0x03084003060075a7 */ /* 0x000e24000800017f */
[----:B0-----:R-:W-:Y:S05]  /*10fe0*/  @!P0 BRA `(.L_x_5740) ;  /* 0x0000003c00dc8947 */ /* 0x001fea0003800000 */
.L_x_5823:
[----:B------:R-:W-:Y:S05]  /*10ff0*/  BSYNC B1 ;  /* 0x0000000000017941 */ /* 0x000fea0003800000 */
.L_x_5739:
        /* <DEDUP_REMOVED lines=63> */
.L_x_5837:
        /* <DEDUP_REMOVED lines=11> */
.L_x_5742:
        /* <DEDUP_REMOVED lines=10> */
.L_x_5743:
[----:B------:R2:W-:Y:S01]  /*11540*/  SYNCS.ARRIVE.TRANS64.A1T0 RZ, [R6+URZ+0x30830], RZ ;  /* 0x030830ff06ff79a7 */ /* 0x0005e2000810003f */
[----:B------:R-:W-:Y:S05]  /*11550*/  @!P5 BRA `(.L_x_5744) ;  /* 0x000000000004d947 */ /* 0x000fea0003800000 */
[----:B------:R-:W-:Y:S01]  /*11560*/  BPT.TRAP 0x1 ;  /* 0x000000040000795c */ /* 0x000fe20000300000 */
.L_x_5744:
[----:B-1----:R-:W-:Y:S01]  /*11570*/  SHF.L.U32 R2, R17, 0x1f, RZ ;  /* 0x0000001f11027819 */ /* 0x002fe200000006ff */
[----:B--2---:R-:W-:Y:S01]  /*11580*/  IMAD R6, R10, 0x8, R22 ;  /* 0x000000080a067824 */ /* 0x004fe200078e0216 */
[----:B------:R-:W-:Y:S01]  /*11590*/  BSSY B1, `(.L_x_5745) ;  /* 0x0000004000017945 */ /* 0x000fe20003800000 */
[----:B0-----:R-:W-:Y:S02]  /*115a0*/  IMAD R7, R29, -0x60, R37 ;  /* 0xffffffa01d077824 */ /* 0x001fe400078e0225 */
[----:B------:R-:W0:Y:S02]  /*115b0*/  SYNCS.PHASECHK.TRANS64.TRYWAIT P0, [R6+URZ+0x30860], R2 ;  /* 0x03086002060075a7 */ /* 0x000e24000800017f */
[----:B0-----:R-:W-:Y:S05]  /*115c0*/  @!P0 BRA `(.L_x_5746) ;  /* 0x0000004000588947 */ /* 0x001fea0003800000 */
.L_x_5838:
[----:B------:R-:W-:Y:S05]  /*115d0*/  BSYNC B1 ;  /* 0x0000000000017941 */ /* 0x000fea0003800000 */
.L_x_5745:
        /* <DEDUP_REMOVED lines=60> */
.L_x_5852:
        /* <DEDUP_REMOVED lines=29> */
.L_x_5748:
        /* <DEDUP_REMOVED lines=10> */
.L_x_5749:
        /* <DEDUP_REMOVED lines=8> */
.L_x_5737:
[----:B------:R-:W-:Y:S05]  /*11c90*/  BSYNC B0 ;  /* 0x0000000000007941 */ /* 0x000fea0003800000 */
.L_x_5736:
        /* <DEDUP_REMOVED lines=17> */
.L_x_5752:
[----:B------:R-:W-:Y:S05]  /*11db0*/  BSYNC B0 ;  /* 0x0000000000007941 */ /* 0x000fea0003800000 */
.L_x_5751:
[----:B------:R-:W-:-:S13]  /*11dc0*/  LOP3.LUT P0, RZ, R23, 0x10, RZ, 0xc0, !PT ;  /* 0x0000001017ff7812 */ /* 0x000fda000780c0ff */
[----:B------:R-:W-:Y:S05]  /*11dd0*/  @!P0 BRA `(.L_x_5753) ;  /* 0x0000000000048947 */ /* 0x000fea0003800000 */
[----:B------:R-:W-:Y:S01]  /*11de0*/  BPT.TRAP 0x1 ;  /* 0x000000040000795c */ /* 0x000fe20000300000 */
.L_x_5753:
[----:B------:R-:W-:Y:S01]  /*11df0*/  IMAD R0, R27, 0x8, R22 ;  /* 0x000000081b007824 */ /* 0x000fe200078e0216 */
[----:B0-----:R-:W-:Y:S01]  /*11e00*/  SHF.L.U32 R3, R28, 0x1f, RZ ;  /* 0x0000001f1c037819 */ /* 0x001fe200000006ff */
[----:B------:R-:W-:Y:S01]  /*11e10*/  BSSY B0, `(.L_x_5754) ;  /* 0x0000004000007945 */ /* 0x000fe20003800000 */
[----:B------:R-:W-:Y:S02]  /*11e20*/  IMAD R6, R25, -0x60, R37 ;  /* 0xffffffa019067824 */ /* 0x000fe400078e0225 */
[----:B------:R-:W0:Y:S02]  /*11e30*/  SYNCS.PHASECHK.TRANS64.TRYWAIT P0, [R0+URZ+0x30860], R3 ;  /* 0x03086003000075a7 */ /* 0x000e24000800017f */
[----:B0-----:R-:W-:Y:S05]  /*11e40*/  @!P0 BRA `(.L_x_5755) ;  /* 0x00000040005c8947 */ /* 0x001fea0003800000 */
.L_x_5853:
[----:B------:R-:W-:Y:S05]  /*11e50*/  BSYNC B0 ;  /* 0x0000000000007941 */ /* 0x000fea0003800000 */
.L_x_5754:
        /* <DEDUP_REMOVED lines=65> */
.L_x_5867:
        /* <DEDUP_REMOVED lines=13> */
.L_x_5757:
        /* <DEDUP_REMOVED lines=10> */
.L_x_5758:
[----:B------:R1:W-:Y:S01]  /*123e0*/  SYNCS.ARRIVE.TRANS64.A1T0 RZ, [R0+URZ+0x30850], RZ ;  /* 0x030850ff00ff79a7 */ /* 0x0003e2000810003f */
[----:B------:R-:W-:-:S05]  /*123f0*/  VIADD R27, R27, 0x1 ;  /* 0x000000011b1b7836 */ /* 0x000fca0000000000 */
[----:B------:R-:W-:-:S04]  /*12400*/  ISETP.NE.AND P0, PT, R27, 0x2, PT ;  /* 0x000000021b00780c */ /* 0x000fc80003f05270 */
[----:B0-----:R-:W-:Y:S02]  /*12410*/  SEL R3, RZ, 0x1, P0 ;  /* 0x00000001ff037807 */ /* 0x001fe40000000000 */
[----:B------:R-:W-:Y:S02]  /*12420*/  SEL R27, R27, RZ, P0 ;  /* 0x000000ff1b1b7207 */ /* 0x000fe40000000000 */
[----:B-1----:R-:W-:-:S07]  /*12430*/  LOP3.LUT R28, R28, R3, RZ, 0x3c, !PT ;  /* 0x000000031c1c7212 */ /* 0x002fce00078e3cff */
.L_x_5715:
[----:B------:R-:W-:Y:S05]  /*12440*/  BSYNC B7 ;  /* 0x0000000000077941 */ /* 0x000fea0003800000 */
.L_x_5713:
        /* <DEDUP_REMOVED lines=8> */
[----:B------:R1:W2:Y:S01]  /*124d0*/  LDS.128 R16, [R22+0x308d0] ;  /* 0x0308d00016107984 */ /* 0x0002a20000000c00 */
[----:B------:R-:W-:Y:S06]  /*124e0*/  BAR.ARV 0x4, 0x180 ;  /* 0x0106000000007b1d */ /* 0x000fec0000002000 */
[----:B------:R-:W-:Y:S05]  /*124f0*/  BRA `(.L_x_5760) ;  /* 0x0000000c00d47947 */ /* 0x000fea0003800000 */
.L_x_5759:
        /* <DEDUP_REMOVED lines=43> */
.L_x_5877:
[----:B------:R-:W-:Y:S02]  /*127b0*/  ULDC UR4, c[0x0][0xc38] ;  /* 0x00030e0000047ab9 */ /* 0x000fe40000000800 */
[----:B------:R-:W-:-:S04]  /*127c0*/  IMAD.U32 R5, RZ, RZ, UR4 ;  /* 0x00000004ff057e24 */ /* 0x000fc8000f8e00ff */
[----:B-1----:R-:W-:-:S04]  /*127d0*/  IMAD R14, R14, R5, RZ ;  /* 0x000000050e0e7224 */ /* 0x002fc800078e02ff */
[----:B------:R-:W-:-:S05]  /*127e0*/  IMAD.IADD R7, R7, 0x1, R14 ;  /* 0x0000000107077824 */ /* 0x000fca00078e020e */
[----:B------:R-:W-:-:S13]  /*127f0*/  ISETP.GT.AND P6, PT, R7, R0, PT ;  /* 0x000000000700720c */ /* 0x000fda0003fc4270 */
[----:B------:R-:W-:Y:S05]  /*12800*/  @P6 BRA `(.L_x_5762) ;  /* 0x0000000000a46947 */ /* 0x000fea0003800000 */
.L_x_5765:
        /* <DEDUP_REMOVED lines=35> */
.L_x_5885:
[----:B------:R-:W-:Y:S02]  /*12a40*/  ULDC UR4, c[0x0][0xc38] ;  /* 0x00030e0000047ab9 */ /* 0x000fe40000000800 */
[----:B------:R-:W-:-:S04]  /*12a50*/  IMAD.U32 R5, RZ, RZ, UR4 ;  /* 0x00000004ff057e24 */ /* 0x000fc8000f8e00ff */
[----:B-1----:R-:W-:-:S04]  /*12a60*/  IMAD R14, R14, R5, RZ ;  /* 0x000000050e0e7224 */ /* 0x002fc800078e02ff */
[----:B------:R-:W-:-:S05]  /*12a70*/  IMAD.IADD R7, R14, 0x1, R7 ;  /* 0x000000010e077824 */ /* 0x000fca00078e0207 */
[----:B------:R-:W-:-:S13]  /*12a80*/  ISETP.GT.AND P6, PT, R7, R0, PT ;  /* 0x000000000700720c */ /* 0x000fda0003fc4270 */
[----:B------:R-:W-:Y:S05]  /*12a90*/  @!P6 BRA `(.L_x_5765) ;  /* 0xfffffffc005ce947 */ /* 0x000fea000383ffff */
.L_x_5762:
        /* <DEDUP_REMOVED lines=10> */
.L_x_5890:
[----:B------:R-:W-:-:S13]  /*12b40*/  ISETP.NE.AND P0, PT, R3, RZ, PT ;  /* 0x000000ff0300720c */ /* 0x000fda0003f05270 */
[----:B------:R-:W-:Y:S05]  /*12b50*/  @!P0 BRA `(.L_x_5767) ;  /* 0x0000000000108947 */ /* 0x000fea0003800000 */
[----:B------:R-:W-:Y:S01]  /*12b60*/  UMOV UR4, 0xffffffff ;  /* 0xffffffff00047882 */ /* 0x000fe20000000000 */
[----:B-1----:R-:W-:Y:S02]  /*12b70*/  VIADD R12, R12, 0xffffffff ;  /* 0xffffffff0c0c7836 */ /* 0x002fe40000000000 */
[----:B------:R-:W-:Y:S05]  /*12b80*/  BRA.DIV UR4, `(.L_x_5768) ;  /* 0x0000004604747947 */ /* 0x000fea000b800000 */
[----:B------:R4:W1:Y:S02]  /*12b90*/  SHFL.IDX PT, R6, R2, R12, 0x1f ;  /* 0x00001f0c02067589 */ /* 0x00086400000e0000 */
.L_x_5767:
        /* <DEDUP_REMOVED lines=53> */
[----:B------:R-:W-:-:S04]  /*12ef0*/  @!P1 LOP3.LUT R5, RZ, R8, RZ, 0x33, !PT ;  /* 0x00000008ff059212 */ /* 0x000fc800078e33ff */
[----:B------:R-:W-:Y:S01]  /*12f00*/  IADD3 R3, -R5, RZ, RZ ;  /* 0x000000ff05037210 */ /* 0x000fe20007ffe1ff */
[----:B------:R-:W-:-:S04]  /*12f10*/  IMAD R5, R8, 0x1000000, R5 ;  /* 0x0100000008057824 */ /* 0x000fc800078e0205 */
[----:B------:R-:W-:-:S04]  /*12f20*/  IMAD R8, R8, R3, R6 ;  /* 0x0000000308087224 */ /* 0x000fc800078e0206 */
[----:B------:R-:W-:Y:S01]  /*12f30*/  IMAD R18, R8, 0x10000, R5 ;  /* 0x0001000008127824 */ /* 0x000fe200078e0205 */
[----:B------:R-:W-:Y:S06]  /*12f40*/  BRA `(.L_x_5770) ;  /* 0x0000000000f07947 */ /* 0x000fec0003800000 */
.L_x_5769:
        /* <DEDUP_REMOVED lines=60> */
.L_x_5770:
[----:B------:R-:W-:-:S05]  /*13310*/  LOP3.LUT R2, RZ, R2, RZ, 0x33, !PT ;  /* 0x00000002ff027212 */ /* 0x000fca00078e33ff */
[----:B------:R-:W-:Y:S01]  /*13320*/  IMAD.IADD R17, R17, 0x1, R2 ;  /* 0x0000000111117824 */ /* 0x000fe200078e0202 */
[----:B------:R-:W-:Y:S06]  /*13330*/  BRA `(.L_x_5771) ;  /* 0x00000000001c7947 */ /* 0x000fec0003800000 */
.L_x_5763:
[----:B------:R-:W-:Y:S01]  /*13340*/  UMOV UR4, URZ ;  /* 0x0000003f00047c82 */ /* 0x000fe20008000000 */
[----:B------:R-:W-:Y:S01]  /*13350*/  UMOV UR5, URZ ;  /* 0x0000003f00057c82 */ /* 0x000fe20008000000 */
[----:B------:R-:W-:Y:S01]  /*13360*/  ULDC UR6, c[0x0][0xc3c] ;  /* 0x00030f0000067ab9 */ /* 0x000fe20000000800 */
[----:B------:R-:W-:Y:S02]  /*13370*/  IMAD.MOV.U32 R16, RZ, RZ, R0 ;  /* 0x000000ffff107224 */ /* 0x000fe400078e0000 */
[----:B------:R-:W-:Y:S02]  /*13380*/  IMAD.U32 R17, RZ, RZ, UR4 ;  /* 0x00000004ff117e24 */ /* 0x000fe4000f8e00ff */
[----:B------:R-:W-:Y:S02]  /*13390*/  IMAD.U32 R18, RZ, RZ, UR5 ;  /* 0x00000005ff127e24 */ /* 0x000fe4000f8e00ff */
[----:B------:R-:W-:-:S07]  /*133a0*/  IMAD.U32 R19, RZ, RZ, UR6 ;  /* 0x00000006ff137e24 */ /* 0x000fce000f8e00ff */
.L_x_5771:
        /* <DEDUP_REMOVED lines=10> */
.L_x_5760:
[----:B------:R-:W-:Y:S02]  /*13450*/  ULDC UR4, c[0x0][0xc3c] ;  /* 0x00030f0000047ab9 */ /* 0x000fe40000000800 */
[----:B--2---:R-:W-:-:S13]  /*13460*/  ISETP.GE.AND P0, PT, R19, UR4, PT ;  /* 0x0000000413007c0c */ /* 0x004fda000bf06270 */
[----:B------:R-:W-:Y:S05]  /*13470*/  @!P0 BRA `(.L_x_5772) ;  /* 0xffffffb000588947 */ /* 0x000fea000383ffff */
[----:B------:R-:W-:Y:S05]  /*13480*/  BSYNC B8 ;  /* 0x0000000000087941 */ /* 0x000fea0003800000 */
.L_x_5707:
[----:B------:R-:W2:Y:S01]  /*13490*/  LDL.LU R0, [R1+0x24] ;  /* 0x0000240001007983 */ /* 0x000ea20000300800 */
[----:B------:R-:W-:Y:S01]  /*134a0*/  BSSY B0, `(.L_x_5773) ;  /* 0x000000b000007945 */ /* 0x000fe20003800000 */
[----:B------:R-:W3:Y:S01]  /*134b0*/  S2R R5, SR_CgaCtaId ;  /* 0x0000000000057919 */ /* 0x000ee20000008800 */
[----:B--2---:R-:W-:-:S05]  /*134c0*/  VIADD R0, R0, 0x1 ;  /* 0x0000000100007836 */ /* 0x004fca0000000000 */
[----:B-1----:R-:W-:-:S04]  /*134d0*/  LEA.HI R2, R0, R0, RZ, 0x1 ;  /* 0x0000000000027211 */ /* 0x002fc800078f08ff */
[----:B------:R-:W-:Y:S02]  /*134e0*/  LOP3.LUT R3, R2, 0xfffffffe, RZ, 0xc0, !PT ;  /* 0xfffffffe02037812 */ /* 0x000fe400078ec0ff */
[----:B------:R-:W-:-:S03]  /*134f0*/  MOV R2, 0x400 ;  /* 0x0000040000027802 */ /* 0x000fc60000000f00 */
[----:B------:R-:W-:Y:S01]  /*13500*/  IMAD.IADD R0, R0, 0x1, -R3 ;  /* 0x0000000100007824 */ /* 0x000fe200078e0a03 */
[----:B---3--:R-:W-:-:S04]  /*13510*/  LEA R4, R5, R2, 0x18 ;  /* 0x0000000205047211 */ /* 0x008fc800078ec0ff */
[----:B------:R-:W-:-:S04]  /*13520*/  SHF.L.U32 R0, R0, 0x1f, RZ ;  /* 0x0000001f00007819 */ /* 0x000fc800000006ff */
[----:B------:R-:W1:Y:S02]  /*13530*/  SYNCS.PHASECHK.TRANS64.TRYWAIT P0, [R4+URZ+0x30820], R0 ;  /* 0x03082000040075a7 */ /* 0x000e64000800017f */
[----:B-1----:R-:W-:Y:S05]  /*13540*/  @!P0 BRA `(.L_x_5774) ;  /* 0x0000003c002c8947 */ /* 0x002fea0003800000 */
.L_x_5893:
[----:B------:R-:W-:Y:S05]  /*13550*/  BSYNC B0 ;  /* 0x0000000000007941 */ /* 0x000fea0003800000 */
.L_x_5773:
[----:B------:R-:W-:-:S03]  /*13560*/  UMOV UR4, 0xffffffff ;  /* 0xffffffff00047882 */ /* 0x000fc60000000000 */
[----:B------:R-:W-:Y:S05]  /*13570*/  BRA.DIV UR4, `(.L_x_5775) ;  /* 0x0000003e04347947 */ /* 0x000fea000b800000 */
[----:B-1----:R-:W1:Y:S02]  /*13580*/  S2R R0, SR_TID.X ;  /* 0x0000000000007919 */ /* 0x002e640000002100 */
[----:B-1----:R-:W-:-:S04]  /*13590*/  SHF.R.U32.HI R0, RZ, 0x5, R0 ;  /* 0x00000005ff007819 */ /* 0x002fc80000011600 */
[----:B------:R-:W-:-:S05]  /*135a0*/  LOP3.LUT R0, R0, 0x3, RZ, 0xc0, !PT ;  /* 0x0000000300007812 */ /* 0x000fca00078ec0ff */
[----:B------:R1:W2:Y:S02]  /*135b0*/  SHFL.IDX PT, R14, R0, RZ, 0x1f ;  /* 0x00001fff000e7589 */ /* 0x0002a400000e0000 */
.L_x_5896:
[----:B--2---:R-:W-:Y:S01]  /*135c0*/  ISETP.NE.AND P0, PT, R14, RZ, PT ;  /* 0x000000ff0e00720c */ /* 0x004fe20003f05270 */
[----:B------:R-:W-:-:S12]  /*135d0*/  BSSY B0, `(.L_x_5776) ;  /* 0x0000026000007945 */ /* 0x000fd80003800000 */
[----:B------:R-:W-:Y:S05]  /*135e0*/  @P0 BRA `(.L_x_5777) ;  /* 0x0000000000900947 */ /* 0x000fea0003800000 */
[----:B------:R-:W-:-:S03]  /*135f0*/  UMOV UR4, 0xffffffff ;  /* 0xffffffff00047882 */ /* 0x000fc60000000000 */
[----:B------:R-:W-:Y:S05]  /*13600*/  BRA.DIV UR4, `(.L_x_5778) ;  /* 0x0000003e04447947 */ /* 0x000fea000b800000 */
[----:B------:R-:W-:-:S13]  /*13610*/  ELECT P6, URZ, PT ;  /* 0x00000000003f782f */ /* 0x000fda00038c0000 */
.L_x_5899:
        /* <DEDUP_REMOVED lines=8> */
.L_x_5779:
[C---:B------:R-:W-:Y:S01]  /*136a0*/  IMAD R5, R27.reuse, 0x8, R4 ;  /* 0x000000081b057824 */ /* 0x040fe200078e0204 */
[----:B------:R-:W-:Y:S01]  /*136b0*/  SHF.L.U32 R0, R28, 0x1f, RZ ;  /* 0x0000001f1c007819 */ /* 0x000fe200000006ff */
[----:B------:R-:W-:-:S03]  /*136c0*/  VIADD R27, R27, 0x1 ;  /* 0x000000011b1b7836 */ /* 0x000fc60000000000 */
[----:B------:R-:W1:Y:S02]  /*136d0*/  SYNCS.PHASECHK.TRANS64.TRYWAIT P1, [R5+URZ+0x30840], R0 ;  /* 0x03084000050075a7 */ /* 0x000e64000802017f */
[----:B------:R-:W-:-:S04]  /*136e0*/  ISETP.NE.AND P2, PT, R27, 0x2, PT ;  /* 0x000000021b00780c */ /* 0x000fc80003f45270 */
[----:B------:R-:W-:Y:S01]  /*136f0*/  SEL R3, RZ, 0x1, P2 ;  /* 0x00000001ff037807 */ /* 0x000fe20001000000 */
[----:B-1----:R-:W-:Y:S08]  /*13700*/  @!P1 BRA `(.L_x_5780) ;  /* 0x0000003c00249947 */ /* 0x002ff00003800000 */
.L_x_5900:
[----:B------:R-:W-:Y:S02]  /*13710*/  SEL R27, R27, RZ, P2 ;  /* 0x000000ff1b1b7207 */ /* 0x000fe40001000000 */
[----:B------:R-:W-:Y:S01]  /*13720*/  LOP3.LUT R2, R28, R3, RZ, 0x3c, !PT ;  /* 0x000000031c027212 */ /* 0x000fe200078e3cff */
[----:B------:R-:W-:Y:S06]  /*13730*/  @!P0 BRA `(.L_x_5781) ;  /* 0x0000000000048947 */ /* 0x000fec0003800000 */
[----:B------:R-:W-:Y:S01]  /*13740*/  BPT.TRAP 0x1 ;  /* 0x000000040000795c */ /* 0x000fe20000300000 */
.L_x_5781:
[----:B------:R-:W-:Y:S01]  /*13750*/  IMAD R27, R27, 0x8, R4 ;  /* 0x000000081b1b7824 */ /* 0x000fe200078e0204 */
[----:B------:R-:W-:-:S04]  /*13760*/  SHF.L.U32 R2, R2, 0x1f, RZ ;  /* 0x0000001f02027819 */ /* 0x000fc800000006ff */
[----:B------:R-:W2:Y:S02]  /*13770*/  SYNCS.PHASECHK.TRANS64.TRYWAIT P1, [R27+URZ+0x30840], R2 ;  /* 0x030840021b0075a7 */ /* 0x000ea4000802017f */
[----:B--2---:R-:W-:Y:S05]  /*13780*/  @!P1 BRA `(.L_x_5782) ;  /* 0x0000003c00189947 */ /* 0x004fea0003800000 */
.L_x_5901:
[----:B------:R-:W-:Y:S05]  /*13790*/  @!P0 BRA `(.L_x_5783) ;  /* 0x0000000000048947 */ /* 0x000fea0003800000 */
[----:B------:R-:W-:Y:S01]  /*137a0*/  BPT.TRAP 0x1 ;  /* 0x000000040000795c */ /* 0x000fe20000300000 */
.L_x_5783:
[----:B------:R-:W3:Y:S02]  /*137b0*/  SYNCS.PHASECHK.TRANS64.TRYWAIT P1, [R5+URZ+0x30860], R0 ;  /* 0x03086000050075a7 */ /* 0x000ee4000802017f */
[----:B---3--:R-:W-:Y:S05]  /*137c0*/  @!P1 BRA `(.L_x_5784) ;  /* 0x0000003c001c9947 */ /* 0x008fea0003800000 */
.L_x_5902:
[----:B------:R-:W-:Y:S05]  /*137d0*/  @!P0 BRA `(.L_x_5785) ;  /* 0x0000000000048947 */ /* 0x000fea0003800000 */
[----:B------:R-:W-:Y:S01]  /*137e0*/  BPT.TRAP 0x1 ;  /* 0x000000040000795c */ /* 0x000fe20000300000 */
.L_x_5785:
[----:B----4-:R4:W0:Y:S02]  /*137f0*/  SYNCS.PHASECHK.TRANS64.TRYWAIT P0, [R27+URZ+0x30860], R2 ;  /* 0x030860021b0075a7 */ /* 0x010824000800017f */
[----:B0-----:R-:W-:Y:S05]  /*13800*/  @!P0 NANOSLEEP.SYNCS 0x989680 ;  /* 0x009896800000895d */ /* 0x001fea0003900000 */
[----:B------:R-:W0:Y:S02]  /*13810*/  @!P0 SYNCS.PHASECHK.TRANS64 P0, [R27+URZ+0x30860], R2 ;  /* 0x030860021b0085a7 */ /* 0x000e24000800007f */
[----:B0-----:R-:W-:Y:S05]  /*13820*/  @!P0 BRA `(.L_x_5785) ;  /* 0xfffffffc00f08947 */ /* 0x001fea000383ffff */
.L_x_5777:
[----:B------:R-:W-:Y:S05]  /*13830*/  BSYNC B0 ;  /* 0x0000000000007941 */ /* 0x000fea0003800000 */
.L_x_5776:
[----:B------:R-:W-:Y:S05]  /*13840*/  EXIT ;  /* 0x000000000000794d */ /* 0x000fea0003800000 */
.L_x_5640:
[----:B0-----:R-:W-:-:S04]  /*13850*/  IMAD.U32 R3, RZ, RZ, UR40 ;  /* 0x00000028ff037e24 */ /* 0x001fc8000f8e00ff */
[----:B------:R0:W1:Y:S03]  /*13860*/  SYNCS.PHASECHK.TRANS64.TRYWAIT P1, [R3+URZ+0x30800], R0 ;  /* 0x03080000030075a7 */ /* 0x000066000802017f */
[----:B-1----:R-:W-:Y:S05]  /*13870*/  @!P1 NANOSLEEP.SYNCS 0x989680 ;  /* 0x009896800000995d */ /* 0x002fea0003900000 */
[----:B------:R-:W1:Y:S02]  /*13880*/  @!P1 SYNCS.PHASECHK.TRANS64 P1, [R3+URZ+0x30800], R0 ;  /* 0x03080000030095a7 */ /* 0x000e64000802007f */
[----:B-1----:R-:W-:Y:S05]  /*13890*/  @!P1 BRA `(.L_x_5640) ;  /* 0xfffffffc00ec9947 */ /* 0x002fea000383ffff */
[----:B------:R-:W-:Y:S05]  /*138a0*/  BRA `(.L_x_5786) ;  /* 0xfffffee400d87947 */ /* 0x000fea000383ffff */
.L_x_5644:
[----:B-1----:R1:W2:Y:S02]  /*138b0*/  SYNCS.PHASECHK.TRANS64.TRYWAIT P1, [R0+URZ+0x30830], R3 ;  /* 0x03083003000075a7 */ /* 0x0022a4000802017f */
[----:B--2---:R-:W-:Y:S05]  /*138c0*/  @!P1 NANOSLEEP.SYNCS 0x989680 ;  /* 0x009896800000995d */ /* 0x004fea0003900000 */
[----:B------:R-:W2:Y:S02]  /*138d0*/  @!P1 SYNCS.PHASECHK.TRANS64 P1, [R0+URZ+0x30830], R3 ;  /* 0x03083003000095a7 */ /* 0x000ea4000802007f */
[----:B--2---:R-:W-:Y:S05]  /*138e0*/  @!P1 BRA `(.L_x_5644) ;  /* 0xfffffffc00f09947 */ /* 0x004fea000383ffff */
[----:B------:R-:W-:Y:S05]  /*138f0*/  BRA `(.L_x_5643) ;  /* 0xfffffee400f47947 */ /* 0x000fea000383ffff */
.L_x_5650:
[----:B-1----:R-:W-:-:S04]  /*13900*/  IMAD.U32 R4, RZ, RZ, UR7 ;  /* 0x00000007ff047e24 */ /* 0x002fc8000f8e00ff */
[----:B------:R1:W2:Y:S03]  /*13910*/  SYNCS.PHASECHK.TRANS64.TRYWAIT P1, [R4+URZ+0x30830], R3 ;  /* 0x03083003040075a7 */ /* 0x0002a6000802017f */
[----:B--2---:R-:W-:Y:S05]  /*13920*/  @!P1 NANOSLEEP.SYNCS 0x989680 ;  /* 0x009896800000995d */ /* 0x004fea0003900000 */
[----:B------:R-:W2:Y:S02]  /*13930*/  @!P1 SYNCS.PHASECHK.TRANS64 P1, [R4+URZ+0x30830], R3 ;  /* 0x03083003040095a7 */ /* 0x000ea4000802007f */
[----:B--2---:R-:W-:Y:S05]  /*13940*/  @!P1 BRA `(.L_x_5650) ;  /* 0xfffffffc00ec9947 */ /* 0x004fea000383ffff */
[----:B------:R-:W-:Y:S05]  /*13950*/  BRA `(.L_x_5649) ;  /* 0xffffff0800447947 */ /* 0x000fea000383ffff */
.L_x_5654:
[----:B---3--:R-:W-:-:S04]  /*13960*/  IMAD.U32 R2, RZ, RZ, UR10 ;  /* 0x0000000aff027e24 */ /* 0x008fc8000f8e00ff */
[----:B------:R3:W4:Y:S03]  /*13970*/  SYNCS.PHASECHK.TRANS64.TRYWAIT P1, [R2+URZ+0x30850], R0 ;  /* 0x03085000020075a7 */ /* 0x000726000802017f */
[----:B----4-:R-:W-:Y:S05]  /*13980*/  @!P1 NANOSLEEP.SYNCS 0x989680 ;  /* 0x009896800000995d */ /* 0x010fea0003900000 */
[----:B------:R-:W4:Y:S02]  /*13990*/  @!P1 SYNCS.PHASECHK.TRANS64 P1, [R2+URZ+0x30850], R0 ;  /* 0x03085000020095a7 */ /* 0x000f24000802007f */
[----:B----4-:R-:W-:Y:S05]  /*139a0*/  @!P1 BRA `(.L_x_5654) ;  /* 0xfffffffc00ec9947 */ /* 0x010fea000383ffff */
[----:B------:R-:W-:Y:S05]  /*139b0*/  BRA `(.L_x_5653) ;  /* 0xffffff14000c7947 */ /* 0x000fea000383ffff */
.L_x_5662:
[----:B-1----:R-:W-:-:S04]  /*139c0*/  IMAD.U32 R4, RZ, RZ, UR7 ;  /* 0x00000007ff047e24 */ /* 0x002fc8000f8e00ff */
[----:B------:R1:W2:Y:S03]  /*139d0*/  SYNCS.PHASECHK.TRANS64.TRYWAIT P1, [R4+URZ+0x30830], R3 ;  /* 0x03083003040075a7 */ /* 0x0002a6000802017f */
[----:B--2---:R-:W-:Y:S05]  /*139e0*/  @!P1 NANOSLEEP.SYNCS 0x989680 ;  /* 0x009896800000995d */ /* 0x004fea0003900000 */
[----:B------:R-:W2:Y:S02]  /*139f0*/  @!P1 SYNCS.PHASECHK.TRANS64 P1, [R4+URZ+0x30830], R3 ;  /* 0x03083003040095a7 */ /* 0x000ea4000802007f */
[----:B--2---:R-:W-:Y:S05]  /*13a00*/  @!P1 BRA `(.L_x_5662) ;  /* 0xfffffffc00ec9947 */ /* 0x004fea000383ffff */
[----:B------:R-:W-:Y:S05]  /*13a10*/  BRA `(.L_x_5661) ;  /* 0xffffff2c00b87947 */ /* 0x000fea000383ffff */
.L_x_5666:
[----:B---3--:R-:W-:-:S04]  /*13a20*/  IMAD.U32 R2, RZ, RZ, UR15 ;  /* 0x0000000fff027e24 */ /* 0x008fc8000f8e00ff */
[----:B------:R3:W4:Y:S03]  /*13a30*/  SYNCS.PHASECHK.TRANS64.TRYWAIT P1, [R2+URZ+0x30850], R0 ;  /* 0x03085000020075a7 */ /* 0x000726000802017f */
[----:B----4-:R-:W-:Y:S05]  /*13a40*/  @!P1 NANOSLEEP.SYNCS 0x989680 ;  /* 0x009896800000995d */ /* 0x010fea0003900000 */
[----:B------:R-:W4:Y:S02]  /*13a50*/  @!P1 SYNCS.PHASECHK.TRANS64 P1, [R2+URZ+0x30850], R0 ;  /* 0x03085000020095a7 */ /* 0x000f24000802007f */
[----:B----4-:R-:W-:Y:S05]  /*13a60*/  @!P1 BRA `(.L_x_5666) ;  /* 0xfffffffc00ec9947 */ /* 0x010fea000383ffff */
[----:B------:R-:W-:Y:S05]  /*13a70*/  BRA `(.L_x_5665) ;  /* 0xffffff3800807947 */ /* 0x000fea000383ffff */
.L_x_5673:
[----:B-1----:R-:W-:-:S04]  /*13a80*/  IMAD.U32 R7, RZ, RZ, UR5 ;  /* 0x00000005ff077e24 */ /* 0x002fc8000f8e00ff */
[----:B------:R1:W2:Y:S03]  /*13a90*/  SYNCS.PHASECHK.TRANS64.TRYWAIT P1, [R7+URZ+0x30850], R0 ;  /* 0x03085000070075a7 */ /* 0x0002a6000802017f */
[----:B--2---:R-:W-:Y:S05]  /*13aa0*/  @!P1 NANOSLEEP.SYNCS 0x989680 ;  /* 0x009896800000995d */ /* 0x004fea0003900000 */
[----:B------:R-:W2:Y:S02]  /*13ab0*/  @!P1 SYNCS.PHASECHK.TRANS64 P1, [R7+URZ+0x30850], R0 ;  /* 0x03085000070095a7 */ /* 0x000ea4000802007f */
[----:B--2---:R-:W-:Y:S05]  /*13ac0*/  @!P1 BRA `(.L_x_5673) ;  /* 0xfffffffc00ec9947 */ /* 0x004fea000383ffff */
[----:B------:R-:W-:Y:S05]  /*13ad0*/  BRA `(.L_x_5672) ;  /* 0xffffff50009c7947 */ /* 0x000fea000383ffff */
.L_x_5721:
        /* <DEDUP_REMOVED lines=11> */
.L_x_5788:
[----:B------:R-:W-:Y:S05]  /*13b90*/  BSYNC B0 ;  /* 0x0000000000007941 */ /* 0x000fea0003800000 */
.L_x_5787:
[----:B------:R-:W-:Y:S05]  /*13ba0*/  BRA `(.L_x_5789) ;  /* 0xffffffb800b47947 */ /* 0x000fea000383ffff */
.L_x_5724:
[----:B0-----:R0:W1:Y:S02]  /*13bb0*/  SYNCS.PHASECHK.TRANS64.TRYWAIT P0, [R7+URZ+0x30840], R2 ;  /* 0x03084002070075a7 */ /* 0x001064000800017f */
[----:B-1----:R-:W-:Y:S05]  /*13bc0*/  @!P0 NANOSLEEP.SYNCS 0x989680 ;  /* 0x009896800000895d */ /* 0x002fea0003900000 */
[----:B------:R-:W1:Y:S02]  /*13bd0*/  @!P0 SYNCS.PHASECHK.TRANS64 P0, [R7+URZ+0x30840], R2 ;  /* 0x03084002070085a7 */ /* 0x000e64000800007f */
[----:B-1----:R-:W-:Y:S05]  /*13be0*/  @!P0 BRA `(.L_x_5724) ;  /* 0xfffffffc00f08947 */ /* 0x002fea000383ffff */
[----:B------:R-:W-:Y:S05]  /*13bf0*/  BRA `(.L_x_5790) ;  /* 0xffffffbc001c7947 */ /* 0x000fea000383ffff */
.L_x_5725:
        /* <DEDUP_REMOVED lines=8> */
.L_x_5792:
[----:B------:R-:W-:Y:S05]  /*13c80*/  BSYNC B0 ;  /* 0x0000000000007941 */ /* 0x000fea0003800000 */
.L_x_5791:
        /* <DEDUP_REMOVED lines=9> */
.L_x_5793:
[----:B------:R-:W-:Y:S02]  /*13d20*/  IMAD.MOV.U32 R13, RZ, RZ, R0 ;  /* 0x000000ffff0d7224 */ /* 0x000fe400078e0000 */
[----:B------:R-:W-:Y:S02]  /*13d30*/  IMAD.MOV.U32 R12, RZ, RZ, 0x1 ;  /* 0x00000001ff0c7424 */ /* 0x000fe400078e00ff */
[----:B------:R-:W-:-:S07]  /*13d40*/  IMAD.MOV.U32 R3, RZ, RZ, R14 ;  /* 0x000000ffff037224 */ /* 0x000fce00078e000e */
[----:B------:R-:W-:Y:S05]  /*13d50*/  WARPSYNC.COLLECTIVE R15, `(.L_x_5794) ;  /* 0x000000000f087348 */ /* 0x000fea0003c00000 */
[----:B------:R0:W1:Y:S02]  /*13d60*/  SHFL.IDX P6, R14, R13, R12, R11 ;  /* 0x0000000c0d0e7389 */ /* 0x00006400000c000b */
[----:B01----:R-:W-:Y:S01]  /*13d70*/  ENDCOLLECTIVE ;  /* 0x000000000000791b */ /* 0x003fe20003800000 */
.L_x_5794:
        /* <DEDUP_REMOVED lines=17> */
.L_x_5795:
[----:B------:R-:W-:Y:S02]  /*13e90*/  @P1 IMAD R8, R5, 0x2, R22 ;  /* 0x0000000205081824 */ /* 0x000fe400078e0216 */
[----:B------:R-:W-:Y:S02]  /*13ea0*/  IMAD.MOV.U32 R13, RZ, RZ, R0 ;  /* 0x000000ffff0d7224 */ /* 0x000fe400078e0000 */
[----:B------:R-:W-:Y:S02]  /*13eb0*/  IMAD.MOV.U32 R12, RZ, RZ, 0x2 ;  /* 0x00000002ff0c7424 */ /* 0x000fe400078e00ff */
[----:B------:R-:W-:-:S07]  /*13ec0*/  IMAD.MOV.U32 R3, RZ, RZ, R14 ;  /* 0x000000ffff037224 */ /* 0x000fce00078e000e */
[----:B------:R-:W-:Y:S05]  /*13ed0*/  WARPSYNC.COLLECTIVE R15, `(.L_x_5796) ;  /* 0x000000000f087348 */ /* 0x000fea0003c00000 */
[----:B------:R0:W1:Y:S02]  /*13ee0*/  SHFL.IDX P6, R14, R13, R12, R11 ;  /* 0x0000000c0d0e7389 */ /* 0x00006400000c000b */
[----:B01----:R-:W-:Y:S01]  /*13ef0*/  ENDCOLLECTIVE ;  /* 0x000000000000791b */ /* 0x003fe20003800000 */
.L_x_5796:
        /* <DEDUP_REMOVED lines=17> */
.L_x_5797:
[----:B------:R-:W-:Y:S02]  /*14010*/  @P1 IMAD R8, R5, 0x2, R22 ;  /* 0x0000000205081824 */ /* 0x000fe400078e0216 */
[----:B------:R-:W-:Y:S02]  /*14020*/  IMAD.MOV.U32 R13, RZ, RZ, R0 ;  /* 0x000000ffff0d7224 */ /* 0x000fe400078e0000 */
[----:B------:R-:W-:Y:S02]  /*14030*/  IMAD.MOV.U32 R12, RZ, RZ, 0x3 ;  /* 0x00000003ff0c7424 */ /* 0x000fe400078e00ff */
[----:B------:R-:W-:-:S07]  /*14040*/  IMAD.MOV.U32 R3, RZ, RZ, R14 ;  /* 0x000000ffff037224 */ /* 0x000fce00078e000e */
[----:B------:R-:W-:Y:S05]  /*14050*/  WARPSYNC.COLLECTIVE R15, `(.L_x_5798) ;  /* 0x000000000f087348 */ /* 0x000fea0003c00000 */
[----:B------:R0:W1:Y:S02]  /*14060*/  SHFL.IDX P6, R14, R13, R12, R11 ;  /* 0x0000000c0d0e7389 */ /* 0x00006400000c000b */
[----:B01----:R-:W-:Y:S01]  /*14070*/  ENDCOLLECTIVE ;  /* 0x000000000000791b */ /* 0x003fe20003800000 */
.L_x_5798:
        /* <DEDUP_REMOVED lines=17> */
.L_x_5799:
[----:B------:R-:W-:Y:S02]  /*14190*/  @P1 IMAD R8, R5, 0x2, R22 ;  /* 0x0000000205081824 */ /* 0x000fe400078e0216 */
[----:B------:R-:W-:Y:S02]  /*141a0*/  IMAD.MOV.U32 R13, RZ, RZ, R0 ;  /* 0x000000ffff0d7224 */ /* 0x000fe400078e0000 */
[----:B------:R-:W-:Y:S02]  /*141b0*/  IMAD.MOV.U32 R12, RZ, RZ, 0x4 ;  /* 0x00000004ff0c7424 */ /* 0x000fe400078e00ff */
[----:B------:R-:W-:-:S07]  /*141c0*/  IMAD.MOV.U32 R3, RZ, RZ, R14 ;  /* 0x000000ffff037224 */ /* 0x000fce00078e000e */
[----:B------:R-:W-:Y:S05]  /*141d0*/  WARPSYNC.COLLECTIVE R15, `(.L_x_5800) ;  /* 0x000000000f087348 */ /* 0x000fea0003c00000 */
[----:B------:R0:W1:Y:S02]  /*141e0*/  SHFL.IDX P6, R14, R13, R12, R11 ;  /* 0x0000000c0d0e7389 */ /* 0x00006400000c000b */
[----:B01----:R-:W-:Y:S01]  /*141f0*/  ENDCOLLECTIVE ;  /* 0x000000000000791b */ /* 0x003fe20003800000 */
.L_x_5800:
        /* <DEDUP_REMOVED lines=17> */
.L_x_5801:
[----:B------:R-:W-:Y:S02]  /*14310*/  @P1 IMAD R8, R5, 0x2, R22 ;  /* 0x0000000205081824 */ /* 0x000fe400078e0216 */
[----:B------:R-:W-:Y:S01]  /*14320*/  IMAD.MOV.U32 R13, RZ, RZ, R0 ;  /* 0x000000ffff0d7224 */ /* 0x000fe200078e0000 */
[----:B------:R-:W-:Y:S01]  /*14330*/  MOV R12, 0x5 ;  /* 0x00000005000c7802 */ /* 0x000fe20000000f00 */
[----:B------:R-:W-:-:S07]  /*14340*/  IMAD.MOV.U32 R3, RZ, RZ, R14 ;  /* 0x000000ffff037224 */ /* 0x000fce00078e000e */
[----:B------:R-:W-:Y:S05]  /*14350*/  WARPSYNC.COLLECTIVE R15, `(.L_x_5802) ;  /* 0x000000000f087348 */ /* 0x000fea0003c00000 */
[----:B------:R0:W1:Y:S02]  /*14360*/  SHFL.IDX P6, R14, R13, R12, R11 ;  /* 0x0000000c0d0e7389 */ /* 0x00006400000c000b */
[----:B01----:R-:W-:Y:S01]  /*14370*/  ENDCOLLECTIVE ;  /* 0x000000000000791b */ /* 0x003fe20003800000 */
.L_x_5802:
        /* <DEDUP_REMOVED lines=10> */
.L_x_5803:
        /* <DEDUP_REMOVED lines=8> */
.L_x_5730:
        /* <DEDUP_REMOVED lines=9> */
.L_x_5805:
[C---:B------:R-:W-:Y:S01]  /*14530*/  VIADD R6, R17.reuse, 0x10 ;  /* 0x0000001011067836 */ /* 0x040fe20000000000 */
[----:B------:R-:W-:Y:S01]  /*14540*/  ISETP.GE.AND P1, PT, R17, R5, PT ;  /* 0x000000051100720c */ /* 0x000fe20003f26270 */
[----:B------:R-:W-:Y:S02]  /*14550*/  IMAD.MOV.U32 R13, RZ, RZ, R0 ;  /* 0x000000ffff0d7224 */ /* 0x000fe400078e0000 */
[----:B------:R-:W-:-:S10]  /*14560*/  IMAD.MOV.U32 R2, RZ, RZ, R14 ;  /* 0x000000ffff027224 */ /* 0x000fd400078e000e */
[----:B------:R-:W-:Y:S05]  /*14570*/  WARPSYNC.COLLECTIVE R15, `(.L_x_5806) ;  /* 0x000000000f087348 */ /* 0x000fea0003c00000 */
[----:B------:R0:W1:Y:S02]  /*14580*/  SHFL.IDX P6, R14, R13, R12, R11 ;  /* 0x0000000c0d0e7389 */ /* 0x00006400000c000b */
[----:B01----:R-:W-:Y:S01]  /*14590*/  ENDCOLLECTIVE ;  /* 0x000000000000791b */ /* 0x003fe20003800000 */
.L_x_5806:
        /* <DEDUP_REMOVED lines=8> */
.L_x_5807:
        /* <DEDUP_REMOVED lines=13> */
.L_x_5808:
        /* <DEDUP_REMOVED lines=8> */
.L_x_5809:
        /* <DEDUP_REMOVED lines=14> */
.L_x_5810:
        /* <DEDUP_REMOVED lines=8> */
.L_x_5811:
        /* <DEDUP_REMOVED lines=14> */
.L_x_5812:
        /* <DEDUP_REMOVED lines=8> */
.L_x_5813:
        /* <DEDUP_REMOVED lines=14> */
.L_x_5814:
        /* <DEDUP_REMOVED lines=8> */
.L_x_5815:
        /* <DEDUP_REMOVED lines=14> */
.L_x_5816:
        /* <DEDUP_REMOVED lines=8> */
.L_x_5817:
        /* <DEDUP_REMOVED lines=13> */
.L_x_5818:
        /* <DEDUP_REMOVED lines=8> */
.L_x_5819:
        /* <DEDUP_REMOVED lines=12> */
.L_x_5820:
[----:B------:R-:W-:Y:S05]  /*14f00*/  BRA `(.L_x_5821) ;  /* 0xffffffb800bc7947 */ /* 0x000fea000383ffff */
.L_x_5735:
[----:B0-----:R0:W1:Y:S02]  /*14f10*/  SYNCS.PHASECHK.TRANS64.TRYWAIT P0, [R22+URZ+0x30820], R3 ;  /* 0x03082003160075a7 */ /* 0x001064000800017f */
[----:B-1----:R-:W-:Y:S05]  /*14f20*/  @!P0 NANOSLEEP.SYNCS 0x989680 ;  /* 0x009896800000895d */ /* 0x002fea0003900000 */
[----:B------:R-:W1:Y:S02]  /*14f30*/  @!P0 SYNCS.PHASECHK.TRANS64 P0, [R22+URZ+0x30820], R3 ;  /* 0x03082003160085a7 */ /* 0x000e64000800007f */
[----:B-1----:R-:W-:Y:S05]  /*14f40*/  @!P0 BRA `(.L_x_5735) ;  /* 0xfffffffc00f08947 */ /* 0x002fea000383ffff */
[----:B------:R-:W-:Y:S05]  /*14f50*/  BRA `(.L_x_5822) ;  /* 0xffffffbc00347947 */ /* 0x000fea000383ffff */
.L_x_5740:
[----:B0-----:R0:W1:Y:S02]  /*14f60*/  SYNCS.PHASECHK.TRANS64.TRYWAIT P0, [R6+URZ+0x30840], R3 ;  /* 0x03084003060075a7 */ /* 0x001064000800017f */
[----:B-1----:R-:W-:Y:S05]  /*14f70*/  @!P0 NANOSLEEP.SYNCS 0x989680 ;  /* 0x009896800000895d */ /* 0x002fea0003900000 */
[----:B------:R-:W1:Y:S02]  /*14f80*/  @!P0 SYNCS.PHASECHK.TRANS64 P0, [R6+URZ+0x30840], R3 ;  /* 0x03084003060085a7 */ /* 0x000e64000800007f */
[----:B-1----:R-:W-:Y:S05]  /*14f90*/  @!P0 BRA `(.L_x_5740) ;  /* 0xfffffffc00f08947 */ /* 0x002fea000383ffff */
[----:B------:R-:W-:Y:S05]  /*14fa0*/  BRA `(.L_x_5823) ;  /* 0xffffffc000107947 */ /* 0x000fea000383ffff */
.L_x_5741:
        /* <DEDUP_REMOVED lines=8> */
.L_x_5825:
[----:B------:R-:W-:Y:S05]  /*15030*/  BSYNC B1 ;  /* 0x0000000000017941 */ /* 0x000fea0003800000 */
.L_x_5824:
        /* <DEDUP_REMOVED lines=12> */
.L_x_5826:
[----:B------:R-:W-:Y:S02]  /*15100*/  IMAD R5, R5, 0x2, R22 ;  /* 0x0000000205057824 */ /* 0x000fe400078e0216 */
[----:B------:R-:W-:Y:S02]  /*15110*/  IMAD.MOV.U32 R13, RZ, RZ, R8 ;  /* 0x000000ffff0d7224 */ /* 0x000fe400078e0008 */
[----:B------:R-:W-:Y:S02]  /*15120*/  IMAD.MOV.U32 R12, RZ, RZ, 0x1 ;  /* 0x00000001ff0c7424 */ /* 0x000fe400078e00ff */
[----:B------:R-:W-:-:S07]  /*15130*/  IMAD.MOV.U32 R2, RZ, RZ, R14 ;  /* 0x000000ffff027224 */ /* 0x000fce00078e000e */
[----:B------:R-:W-:Y:S05]  /*15140*/  WARPSYNC.COLLECTIVE R15, `(.L_x_5827) ;  /* 0x000000000f087348 */ /* 0x000fea0003c00000 */
[----:B------:R0:W1:Y:S02]  /*15150*/  SHFL.IDX P6, R14, R13, R12, R11 ;  /* 0x0000000c0d0e7389 */ /* 0x00006400000c000b */
[----:B01----:R-:W-:Y:S01]  /*15160*/  ENDCOLLECTIVE ;  /* 0x000000000000791b */ /* 0x003fe20003800000 */
.L_x_5827:
        /* <DEDUP_REMOVED lines=13> */
.L_x_5828:
[----:B------:R-:W-:Y:S01]  /*15240*/  IMAD.MOV.U32 R13, RZ, RZ, R8 ;  /* 0x000000ffff0d7224 */ /* 0x000fe200078e0008 */
[----:B------:R-:W-:Y:S01]  /*15250*/  MOV R12, 0x2 ;  /* 0x00000002000c7802 */ /* 0x000fe20000000f00 */
[----:B------:R-:W-:-:S07]  /*15260*/  IMAD.MOV.U32 R2, RZ, RZ, R14 ;  /* 0x000000ffff027224 */ /* 0x000fce00078e000e */
[----:B------:R-:W-:Y:S05]  /*15270*/  WARPSYNC.COLLECTIVE R15, `(.L_x_5829) ;  /* 0x000000000f087348 */ /* 0x000fea0003c00000 */
[----:B------:R0:W1:Y:S02]  /*15280*/  SHFL.IDX P6, R14, R13, R12, R11 ;  /* 0x0000000c0d0e7389 */ /* 0x00006400000c000b */
[----:B01----:R-:W-:Y:S01]  /*15290*/  ENDCOLLECTIVE ;  /* 0x000000000000791b */ /* 0x003fe20003800000 */
.L_x_5829:
        /* <DEDUP_REMOVED lines=13> */
.L_x_5830:
[----:B------:R-:W-:Y:S02]  /*15370*/  IMAD.MOV.U32 R13, RZ, RZ, R8 ;  /* 0x000000ffff0d7224 */ /* 0x000fe400078e0008 */
[----:B------:R-:W-:Y:S02]  /*15380*/  IMAD.MOV.U32 R12, RZ, RZ, 0x3 ;  /* 0x00000003ff0c7424 */ /* 0x000fe400078e00ff */
[----:B------:R-:W-:-:S07]  /*15390*/  IMAD.MOV.U32 R2, RZ, RZ, R14 ;  /* 0x000000ffff027224 */ /* 0x000fce00078e000e */
[----:B------:R-:W-:Y:S05]  /*153a0*/  WARPSYNC.COLLECTIVE R15, `(.L_x_5831) ;  /* 0x000000000f087348 */ /* 0x000fea0003c00000 */
[----:B------:R0:W1:Y:S02]  /*153b0*/  SHFL.IDX P6, R14, R13, R12, R11 ;  /* 0x0000000c0d0e7389 */ /* 0x00006400000c000b */
[----:B01----:R-:W-:Y:S01]  /*153c0*/  ENDCOLLECTIVE ;  /* 0x000000000000791b */ /* 0x003fe20003800000 */
.L_x_5831:
        /* <DEDUP_REMOVED lines=13> */
.L_x_5832:
[----:B------:R-:W-:Y:S02]  /*154a0*/  IMAD.MOV.U32 R13, RZ, RZ, R8 ;  /* 0x000000ffff0d7224 */ /* 0x000fe400078e0008 */
[----:B------:R-:W-:Y:S02]  /*154b0*/  IMAD.MOV.U32 R12, RZ, RZ, 0x4 ;  /* 0x00000004ff0c7424 */ /* 0x000fe400078e00ff */
[----:B------:R-:W-:-:S07]  /*154c0*/  IMAD.MOV.U32 R2, RZ, RZ, R14 ;  /* 0x000000ffff027224 */ /* 0x000fce00078e000e */
[----:B------:R-:W-:Y:S05]  /*154d0*/  WARPSYNC.COLLECTIVE R15, `(.L_x_5833) ;  /* 0x000000000f087348 */ /* 0x000fea0003c00000 */
[----:B------:R0:W1:Y:S02]  /*154e0*/  SHFL.IDX P6, R14, R13, R12, R11 ;  /* 0x0000000c0d0e7389 */ /* 0x00006400000c000b */
[----:B01----:R-:W-:Y:S01]  /*154f0*/  ENDCOLLECTIVE ;  /* 0x000000000000791b */ /* 0x003fe20003800000 */
.L_x_5833:
        /* <DEDUP_REMOVED lines=13> */
.L_x_5834:
[----:B------:R-:W-:Y:S02]  /*155d0*/  IMAD.MOV.U32 R13, RZ, RZ, R8 ;  /* 0x000000ffff0d7224 */ /* 0x000fe400078e0008 */
[----:B------:R-:W-:Y:S02]  /*155e0*/  IMAD.MOV.U32 R12, RZ, RZ, 0x5 ;  /* 0x00000005ff0c7424 */ /* 0x000fe400078e00ff */
[----:B------:R-:W-:-:S07]  /*155f0*/  IMAD.MOV.U32 R2, RZ, RZ, R14 ;  /* 0x000000ffff027224 */ /* 0x000fce00078e000e */
[----:B------:R-:W-:Y:S05]  /*15600*/  WARPSYNC.COLLECTIVE R15, `(.L_x_5835) ;  /* 0x000000000f087348 */ /* 0x000fea0003c00000 */
[----:B------:R0:W1:Y:S02]  /*15610*/  SHFL.IDX P6, R14, R13, R12, R11 ;  /* 0x0000000c0d0e7389 */ /* 0x00006400000c000b */
[----:B01----:R-:W-:Y:S01]  /*15620*/  ENDCOLLECTIVE ;  /* 0x000000000000791b */ /* 0x003fe20003800000 */
.L_x_5835:
        /* <DEDUP_REMOVED lines=14> */
.L_x_5836:
[----:B------:R-:W-:Y:S01]  /*15710*/  IMAD.MOV.U32 R2, RZ, RZ, R14 ;  /* 0x000000ffff027224 */ /* 0x000fe200078e000e */
[----:B------:R-:W-:Y:S06]  /*15720*/  BRA `(.L_x_5837) ;  /* 0xffffffbc00307947 */ /* 0x000fec000383ffff */
.L_x_5746:
[----:B0-----:R0:W1:Y:S02]  /*15730*/  SYNCS.PHASECHK.TRANS64.TRYWAIT P0, [R6+URZ+0x30860], R2 ;  /* 0x03086002060075a7 */ /* 0x001064000800017f */
[----:B-1----:R-:W-:Y:S05]  /*15740*/  @!P0 NANOSLEEP.SYNCS 0x989680 ;  /* 0x009896800000895d */ /* 0x002fea0003900000 */
[----:B------:R-:W1:Y:S02]  /*15750*/  @!P0 SYNCS.PHASECHK.TRANS64 P0, [R6+URZ+0x30860], R2 ;  /* 0x03086002060085a7 */ /* 0x000e64000800007f */
[----:B-1----:R-:W-:Y:S05]  /*15760*/  @!P0 BRA `(.L_x_5746) ;  /* 0xfffffffc00f08947 */ /* 0x002fea000383ffff */
[----:B------:R-:W-:Y:S05]  /*15770*/  BRA `(.L_x_5838) ;  /* 0xffffffbc00947947 */ /* 0x000fea000383ffff */
.L_x_5747:
        /* <DEDUP_REMOVED lines=8> */
.L_x_5840:
[----:B------:R-:W-:Y:S05]  /*15800*/  BSYNC B1 ;  /* 0x0000000000017941 */ /* 0x000fea0003800000 */
.L_x_5839:
        /* <DEDUP_REMOVED lines=9> */
.L_x_5841:
[----:B------:R-:W-:Y:S02]  /*158a0*/  IMAD.MOV.U32 R13, RZ, RZ, R24 ;  /* 0x000000ffff0d7224 */ /* 0x000fe400078e0018 */
[----:B------:R-:W-:Y:S02]  /*158b0*/  IMAD.MOV.U32 R12, RZ, RZ, 0x1 ;  /* 0x00000001ff0c7424 */ /* 0x000fe400078e00ff */
[----:B------:R-:W-:-:S07]  /*158c0*/  IMAD.MOV.U32 R2, RZ, RZ, R14 ;  /* 0x000000ffff027224 */ /* 0x000fce00078e000e */
[----:B------:R-:W-:Y:S05]  /*158d0*/  WARPSYNC.COLLECTIVE R15, `(.L_x_5842) ;  /* 0x000000000f087348 */ /* 0x000fea0003c00000 */
[----:B------:R0:W1:Y:S02]  /*158e0*/  SHFL.IDX P6, R14, R13, R12, R11 ;  /* 0x0000000c0d0e7389 */ /* 0x00006400000c000b */
[----:B01----:R-:W-:Y:S01]  /*158f0*/  ENDCOLLECTIVE ;  /* 0x000000000000791b */ /* 0x003fe20003800000 */
.L_x_5842:
        /* <DEDUP_REMOVED lines=16> */
.L_x_5843:
[----:B------:R-:W-:Y:S02]  /*15a00*/  IMAD.MOV.U32 R13, RZ, RZ, R24 ;  /* 0x000000ffff0d7224 */ /* 0x000fe400078e0018 */
[----:B------:R-:W-:Y:S02]  /*15a10*/  IMAD.MOV.U32 R12, RZ, RZ, 0x2 ;  /* 0x00000002ff0c7424 */ /* 0x000fe400078e00ff */
[----:B------:R-:W-:-:S07]  /*15a20*/  IMAD.MOV.U32 R2, RZ, RZ, R14 ;  /* 0x000000ffff027224 */ /* 0x000fce00078e000e */
[----:B------:R-:W-:Y:S05]  /*15a30*/  WARPSYNC.COLLECTIVE R15, `(.L_x_5844) ;  /* 0x000000000f087348 */ /* 0x000fea0003c00000 */
[----:B------:R0:W1:Y:S02]  /*15a40*/  SHFL.IDX P6, R14, R13, R12, R11 ;  /* 0x0000000c0d0e7389 */ /* 0x00006400000c000b */
[----:B01----:R-:W-:Y:S01]  /*15a50*/  ENDCOLLECTIVE ;  /* 0x000000000000791b */ /* 0x003fe20003800000 */
.L_x_5844:
        /* <DEDUP_REMOVED lines=16> */
.L_x_5845:
[----:B------:R-:W-:Y:S02]  /*15b60*/  IMAD.MOV.U32 R13, RZ, RZ, R24 ;  /* 0x000000ffff0d7224 */ /* 0x000fe400078e0018 */
[----:B------:R-:W-:Y:S02]  /*15b70*/  IMAD.MOV.U32 R12, RZ, RZ, 0x3 ;  /* 0x00000003ff0c7424 */ /* 0x000fe400078e00ff */
[----:B------:R-:W-:-:S07]  /*15b80*/  IMAD.MOV.U32 R2, RZ, RZ, R14 ;  /* 0x000000ffff027224 */ /* 0x000fce00078e000e */
[----:B------:R-:W-:Y:S05]  /*15b90*/  WARPSYNC.COLLECTIVE R15, `(.L_x_5846) ;  /* 0x000000000f087348 */ /* 0x000fea0003c00000 */
[----:B------:R0:W1:Y:S02]  /*15ba0*/  SHFL.IDX P6, R14, R13, R12, R11 ;  /* 0x0000000c0d0e7389 */ /* 0x00006400000c000b */
[----:B01----:R-:W-:Y:S01]  /*15bb0*/  ENDCOLLECTIVE ;  /* 0x000000000000791b */ /* 0x003fe20003800000 */
.L_x_5846:
        /* <DEDUP_REMOVED lines=16> */
.L_x_5847:
[----:B------:R-:W-:Y:S02]  /*15cc0*/  IMAD.MOV.U32 R13, RZ, RZ, R24 ;  /* 0x000000ffff0d7224 */ /* 0x000fe400078e0018 */
[----:B------:R-:W-:Y:S02]  /*15cd0*/  IMAD.MOV.U32 R12, RZ, RZ, 0x4 ;  /* 0x00000004ff0c7424 */ /* 0x000fe400078e00ff */
[----:B------:R-:W-:-:S07]  /*15ce0*/  IMAD.MOV.U32 R2, RZ, RZ, R14 ;  /* 0x000000ffff027224 */ /* 0x000fce00078e000e */
[----:B------:R-:W-:Y:S05]  /*15cf0*/  WARPSYNC.COLLECTIVE R15, `(.L_x_5848) ;  /* 0x000000000f087348 */ /* 0x000fea0003c00000 */
[----:B------:R0:W1:Y:S02]  /*15d00*/  SHFL.IDX P6, R14, R13, R12, R11 ;  /* 0x0000000c0d0e7389 */ /* 0x00006400000c000b */
[----:B01----:R-:W-:Y:S01]  /*15d10*/  ENDCOLLECTIVE ;  /* 0x000000000000791b */ /* 0x003fe20003800000 */
.L_x_5848:
        /* <DEDUP_REMOVED lines=16> */
.L_x_5849:
[----:B------:R-:W-:Y:S02]  /*15e20*/  IMAD.MOV.U32 R13, RZ, RZ, R24 ;  /* 0x000000ffff0d7224 */ /* 0x000fe400078e0018 */
[----:B------:R-:W-:Y:S02]  /*15e30*/  IMAD.MOV.U32 R12, RZ, RZ, 0x5 ;  /* 0x00000005ff0c7424 */ /* 0x000fe400078e00ff */
[----:B------:R-:W-:-:S07]  /*15e40*/  IMAD.MOV.U32 R2, RZ, RZ, R14 ;  /* 0x000000ffff027224 */ /* 0x000fce00078e000e */
[----:B------:R-:W-:Y:S05]  /*15e50*/  WARPSYNC.COLLECTIVE R15, `(.L_x_5850) ;  /* 0x000000000f087348 */ /* 0x000fea0003c00000 */
[----:B------:R0:W1:Y:S02]  /*15e60*/  SHFL.IDX P6, R14, R13, R12, R11 ;  /* 0x0000000c0d0e7389 */ /* 0x00006400000c000b */
[----:B01----:R-:W-:Y:S01]  /*15e70*/  ENDCOLLECTIVE ;  /* 0x000000000000791b */ /* 0x003fe20003800000 */
.L_x_5850:
        /* <DEDUP_REMOVED lines=13> */
.L_x_5851:
[----:B------:R-:W-:Y:S01]  /*15f50*/  @!PT LDS RZ, [RZ] ;  /* 0x00000000fffff984 */ /* 0x000fe20000000800 */
[----:B------:R-:W-:Y:S01]  /*15f60*/  @!PT LDS RZ, [RZ] ;  /* 0x00000000fffff984 */ /* 0x000fe20000000800 */
[----:B------:R-:W-:Y:S01]  /*15f70*/  @!PT LDS RZ, [RZ] ;  /* 0x00000000fffff984 */ /* 0x000fe20000000800 */
[----:B------:R1:W-:Y:S01]  /*15f80*/  LDGSTS.E.BYPASS.LTC128B.128 [R5+0x5400], desc[UR36][R2.64+0x80], !P0 ;  /* 0x0540008002057fae */ /* 0x0003e2000c101d64 */
[----:B------:R-:W-:-:S13]  /*15f90*/  ISETP.LT.OR P0, PT, R7, 0x41, P1 ;  /* 0x000000410700780c */ /* 0x000fda0000f01670 */
[----:B------:R1:W-:Y:S01]  /*15fa0*/  LDGSTS.E.BYPASS.LTC128B.128 [R5+0x8400], desc[UR36][R2.64+0x100], !P0 ;  /* 0x0840010002057fae */ /* 0x0003e2000c101d64 */
[----:B------:R-:W-:Y:S05]  /*15fb0*/  BRA `(.L_x_5852) ;  /* 0xffffffb800787947 */ /* 0x000fea000383ffff */
.L_x_5755:
[----:B0-----:R0:W1:Y:S02]  /*15fc0*/  SYNCS.PHASECHK.TRANS64.TRYWAIT P0, [R0+URZ+0x30860], R3 ;  /* 0x03086003000075a7 */ /* 0x001064000800017f */
[----:B-1----:R-:W-:Y:S05]  /*15fd0*/  @!P0 NANOSLEEP.SYNCS 0x989680 ;  /* 0x009896800000895d */ /* 0x002fea0003900000 */
[----:B------:R-:W1:Y:S02]  /*15fe0*/  @!P0 SYNCS.PHASECHK.TRANS64 P0, [R0+URZ+0x30860], R3 ;  /* 0x03086003000085a7 */ /* 0x000e64000800007f */
[----:B-1----:R-:W-:Y:S05]  /*15ff0*/  @!P0 BRA `(.L_x_5755) ;  /* 0xfffffffc00f08947 */ /* 0x002fea000383ffff */
[----:B------:R-:W-:Y:S05]  /*16000*/  BRA `(.L_x_5853) ;  /* 0xffffffbc00907947 */ /* 0x000fea000383ffff */
.L_x_5756:
        /* <DEDUP_REMOVED lines=8> */
.L_x_5855:
[----:B------:R-:W-:Y:S05]  /*16090*/  BSYNC B0 ;  /* 0x0000000000007941 */ /* 0x000fea0003800000 */
.L_x_5854:
        /* <DEDUP_REMOVED lines=9> */
.L_x_5856:
        /* <DEDUP_REMOVED lines=14> */
.L_x_5857:
        /* <DEDUP_REMOVED lines=13> */
.L_x_5858:
[----:B------:R-:W-:Y:S02]  /*162e0*/  IMAD.MOV.U32 R13, RZ, RZ, R24 ;  /* 0x000000ffff0d7224 */ /* 0x000fe400078e0018 */
[----:B------:R-:W-:Y:S01]  /*162f0*/  IMAD.MOV.U32 R12, RZ, RZ, 0x2 ;  /* 0x00000002ff0c7424 */ /* 0x000fe200078e00ff */
[----:B------:R-:W-:-:S13]  /*16300*/  IADD3 R2, P4, R14, R5, RZ ;  /* 0x000000050e027210 */ /* 0x000fda0007f9e0ff */
[----:B------:R-:W-:Y:S05]  /*16310*/  WARPSYNC.COLLECTIVE R15, `(.L_x_5859) ;  /* 0x000000000f087348 */ /* 0x000fea0003c00000 */
[----:B------:R0:W1:Y:S02]  /*16320*/  SHFL.IDX P6, R14, R13, R12, R11 ;  /* 0x0000000c0d0e7389 */ /* 0x00006400000c000b */
[----:B01----:R-:W-:Y:S01]  /*16330*/  ENDCOLLECTIVE ;  /* 0x000000000000791b */ /* 0x003fe20003800000 */
.L_x_5859:
        /* <DEDUP_REMOVED lines=15> */
.L_x_5860:
[----:B------:R-:W-:Y:S01]  /*16430*/  IMAD.MOV.U32 R13, RZ, RZ, R24 ;  /* 0x000000ffff0d7224 */ /* 0x000fe200078e0018 */
[----:B------:R-:W-:Y:S02]  /*16440*/  MOV R12, 0x3 ;  /* 0x00000003000c7802 */ /* 0x000fe40000000f00 */
[----:B------:R-:W-:-:S13]  /*16450*/  IADD3 R2, P4, R14, R5, RZ ;  /* 0x000000050e027210 */ /* 0x000fda0007f9e0ff */
[----:B------:R-:W-:Y:S05]  /*16460*/  WARPSYNC.COLLECTIVE R15, `(.L_x_5861) ;  /* 0x000000000f087348 */ /* 0x000fea0003c00000 */
[----:B------:R0:W1:Y:S02]  /*16470*/  SHFL.IDX P6, R14, R13, R12, R11 ;  /* 0x0000000c0d0e7389 */ /* 0x00006400000c000b */
[----:B01----:R-:W-:Y:S01]  /*16480*/  ENDCOLLECTIVE ;  /* 0x000000000000791b */ /* 0x003fe20003800000 */
.L_x_5861:
        /* <DEDUP_REMOVED lines=15> */
.L_x_5862:
[----:B------:R-:W-:Y:S02]  /*16580*/  IMAD.MOV.U32 R13, RZ, RZ, R24 ;  /* 0x000000ffff0d7224 */ /* 0x000fe400078e0018 */
[----:B------:R-:W-:Y:S01]  /*16590*/  IMAD.MOV.U32 R12, RZ, RZ, 0x4 ;  /* 0x00000004ff0c7424 */ /* 0x000fe200078e00ff */
[----:B------:R-:W-:-:S13]  /*165a0*/  IADD3 R2, P4, R14, R5, RZ ;  /* 0x000000050e027210 */ /* 0x000fda0007f9e0ff */
[----:B------:R-:W-:Y:S05]  /*165b0*/  WARPSYNC.COLLECTIVE R15, `(.L_x_5863) ;  /* 0x000000000f087348 */ /* 0x000fea0003c00000 */
[----:B------:R0:W1:Y:S02]  /*165c0*/  SHFL.IDX P6, R14, R13, R12, R11 ;  /* 0x0000000c0d0e7389 */ /* 0x00006400000c000b */
[----:B01----:R-:W-:Y:S01]  /*165d0*/  ENDCOLLECTIVE ;  /* 0x000000000000791b */ /* 0x003fe20003800000 */
.L_x_5863:
        /* <DEDUP_REMOVED lines=15> */
.L_x_5864:
[----:B------:R-:W-:Y:S02]  /*166d0*/  IMAD.MOV.U32 R13, RZ, RZ, R24 ;  /* 0x000000ffff0d7224 */ /* 0x000fe400078e0018 */
[----:B------:R-:W-:Y:S01]  /*166e0*/  IMAD.MOV.U32 R12, RZ, RZ, 0x5 ;  /* 0x00000005ff0c7424 */ /* 0x000fe200078e00ff */
[----:B------:R-:W-:-:S13]  /*166f0*/  IADD3 R2, P4, R14, R5, RZ ;  /* 0x000000050e027210 */ /* 0x000fda0007f9e0ff */
[----:B------:R-:W-:Y:S05]  /*16700*/  WARPSYNC.COLLECTIVE R15, `(.L_x_5865) ;  /* 0x000000000f087348 */ /* 0x000fea0003c00000 */
[----:B------:R0:W1:Y:S02]  /*16710*/  SHFL.IDX P6, R14, R13, R12, R11 ;  /* 0x0000000c0d0e7389 */ /* 0x00006400000c000b */
[----:B01----:R-:W-:Y:S01]  /*16720*/  ENDCOLLECTIVE ;  /* 0x000000000000791b */ /* 0x003fe20003800000 */
.L_x_5865:
        /* <DEDUP_REMOVED lines=14> */
.L_x_5866:
[----:B------:R-:W-:Y:S05]  /*16810*/  BRA `(.L_x_5867) ;  /* 0xffffffb800947947 */ /* 0x000fea000383ffff */
.L_x_5761:
        /* <DEDUP_REMOVED lines=8> */
.L_x_5869:
[----:B------:R-:W-:Y:S05]  /*168a0*/  BSYNC B0 ;  /* 0x0000000000007941 */ /* 0x000fea0003800000 */
.L_x_5868:
        /* <DEDUP_REMOVED lines=9> */
.L_x_5870:
        /* <DEDUP_REMOVED lines=23> */
.L_x_5871:
[----:B------:R-:W-:Y:S01]  /*16ab0*/  IMAD.MOV.U32 R12, RZ, RZ, 0x2 ;  /* 0x00000002ff0c7424 */ /* 0x000fe200078e00ff */
[----:B------:R-:W-:-:S05]  /*16ac0*/  SEL R6, R14, RZ, P1 ;  /* 0x000000ff0e067207 */ /* 0x000fca0000800000 */
[----:B------:R-:W-:-:S04]  /*16ad0*/  IMAD.IADD R6, R13, 0x1, R6 ;  /* 0x000000010d067824 */ /* 0x000fc800078e0206 */
[----:B------:R-:W-:-:S07]  /*16ae0*/  IMAD.MOV.U32 R13, RZ, RZ, R6 ;  /* 0x000000ffff0d7224 */ /* 0x000fce00078e0006 */
[----:B------:R-:W-:Y:S05]  /*16af0*/  WARPSYNC.COLLECTIVE R15, `(.L_x_5872) ;  /* 0x000000000f087348 */ /* 0x000fea0003c00000 */
[----:B------:R0:W1:Y:S02]  /*16b00*/  SHFL.UP P6, R14, R13, R12, R11 ;  /* 0x0400000c0d0e7389 */ /* 0x00006400000c000b */
[----:B01----:R-:W-:Y:S01]  /*16b10*/  ENDCOLLECTIVE ;  /* 0x000000000000791b */ /* 0x003fe20003800000 */
.L_x_5872:
        /* <DEDUP_REMOVED lines=8> */
.L_x_5873:
[----:B------:R-:W-:Y:S01]  /*16ba0*/  IMAD.MOV.U32 R12, RZ, RZ, 0x8 ;  /* 0x00000008ff0c7424 */ /* 0x000fe200078e00ff */
[----:B------:R-:W-:-:S05]  /*16bb0*/  SEL R3, R14, RZ, P3 ;  /* 0x000000ff0e037207 */ /* 0x000fca0001800000 */
[----:B------:R-:W-:-:S04]  /*16bc0*/  IMAD.IADD R3, R2, 0x1, R3 ;  /* 0x0000000102037824 */ /* 0x000fc800078e0203 */
[----:B------:R-:W-:-:S07]  /*16bd0*/  IMAD.MOV.U32 R13, RZ, RZ, R3 ;  /* 0x000000ffff0d7224 */ /* 0x000fce00078e0003 */
[----:B------:R-:W-:Y:S05]  /*16be0*/  WARPSYNC.COLLECTIVE R15, `(.L_x_5874) ;  /* 0x000000000f087348 */ /* 0x000fea0003c00000 */
[----:B------:R0:W1:Y:S02]  /*16bf0*/  SHFL.UP P6, R14, R13, R12, R11 ;  /* 0x0400000c0d0e7389 */ /* 0x00006400000c000b */
[----:B01----:R-:W-:Y:S01]  /*16c00*/  ENDCOLLECTIVE ;  /* 0x000000000000791b */ /* 0x003fe20003800000 */
.L_x_5874:
[----:B------:R-:W-:Y:S01]  /*16c10*/  IMAD.MOV.U32 R12, RZ, RZ, 0x10 ;  /* 0x00000010ff0c7424 */ /* 0x000fe200078e00ff */
[----:B------:R-:W-:-:S05]  /*16c20*/  SEL R4, R14, RZ, P4 ;  /* 0x000000ff0e047207 */ /* 0x000fca0002000000 */
[----:B------:R-:W-:-:S04]  /*16c30*/  IMAD.IADD R4, R3, 0x1, R4 ;  /* 0x0000000103047824 */ /* 0x000fc800078e0204 */
[----:B------:R-:W-:-:S07]  /*16c40*/  IMAD.MOV.U32 R13, RZ, RZ, R4 ;  /* 0x000000ffff0d7224 */ /* 0x000fce00078e0004 */
[----:B------:R-:W-:Y:S05]  /*16c50*/  WARPSYNC.COLLECTIVE R15, `(.L_x_5875) ;  /* 0x000000000f087348 */ /* 0x000fea0003c00000 */
[----:B------:R0:W1:Y:S02]  /*16c60*/  SHFL.UP P6, R14, R13, R12, R11 ;  /* 0x0400000c0d0e7389 */ /* 0x00006400000c000b */
[----:B01----:R-:W-:Y:S01]  /*16c70*/  ENDCOLLECTIVE ;  /* 0x000000000000791b */ /* 0x003fe20003800000 */
.L_x_5875:
        /* <DEDUP_REMOVED lines=8> */
.L_x_5876:
[----:B------:R-:W-:Y:S05]  /*16d00*/  BRA `(.L_x_5877) ;  /* 0xffffffb800a87947 */ /* 0x000fea000383ffff */
.L_x_5764:
[----:B------:R-:W-:Y:S01]  /*16d10*/  BSSY B0, `(.L_x_5878) ;  /* 0x0000007000007945 */ /* 0x000fe20003800000 */
[----:B------:R-:W-:Y:S02]  /*16d20*/  IMAD.MOV.U32 R12, RZ, RZ, 0x1 ;  /* 0x00000001ff0c7424 */ /* 0x000fe400078e00ff */
[----:B------:R-:W-:Y:S02]  /*16d30*/  IMAD.MOV.U32 R11, RZ, RZ, RZ ;  /* 0x000000ffff0b7224 */ /* 0x000fe400078e00ff */
[----:B------:R-:W-:-:S07]  /*16d40*/  IMAD.MOV.U32 R15, RZ, RZ, -0x1 ;  /* 0xffffffffff0f7424 */ /* 0x000fce00078e00ff */
[----:B------:R-:W-:Y:S05]  /*16d50*/  WARPSYNC.COLLECTIVE R15, `(.L_x_5879) ;  /* 0x000000000f087348 */ /* 0x000fea0003c00000 */
[----:B------:R0:W1:Y:S02]  /*16d60*/  SHFL.UP P6, R14, R13, R12, R11 ;  /* 0x0400000c0d0e7389 */ /* 0x00006400000c000b */
[----:B01----:R-:W-:Y:S01]  /*16d70*/  ENDCOLLECTIVE ;  /* 0x000000000000791b */ /* 0x003fe20003800000 */
.L_x_5879:
[----:B------:R-:W-:Y:S05]  /*16d80*/  BSYNC B0 ;  /* 0x0000000000007941 */ /* 0x000fea0003800000 */
.L_x_5878:
        /* <DEDUP_REMOVED lines=8> */
.L_x_5880:
[----:B------:R-:W-:Y:S01]  /*16e10*/  IMAD.MOV.U32 R12, RZ, RZ, 0x4 ;  /* 0x00000004ff0c7424 */ /* 0x000fe200078e00ff */
[----:B------:R-:W-:-:S05]  /*16e20*/  SEL R2, R14, RZ, P2 ;  /* 0x000000ff0e027207 */ /* 0x000fca0001000000 */
[----:B------:R-:W-:-:S04]  /*16e30*/  IMAD.IADD R2, R13, 0x1, R2 ;  /* 0x000000010d027824 */ /* 0x000fc800078e0202 */
[----:B------:R-:W-:-:S07]  /*16e40*/  IMAD.MOV.U32 R13, RZ, RZ, R2 ;  /* 0x000000ffff0d7224 */ /* 0x000fce00078e0002 */
[----:B------:R-:W-:Y:S05]  /*16e50*/  WARPSYNC.COLLECTIVE R15, `(.L_x_5881) ;  /* 0x000000000f087348 */ /* 0x000fea0003c00000 */
[----:B------:R0:W1:Y:S02]  /*16e60*/  SHFL.UP P6, R14, R13, R12, R11 ;  /* 0x0400000c0d0e7389 */ /* 0x00006400000c000b */
[----:B01----:R-:W-:Y:S01]  /*16e70*/  ENDCOLLECTIVE ;  /* 0x000000000000791b */ /* 0x003fe20003800000 */
.L_x_5881:
[----:B------:R-:W-:Y:S01]  /*16e80*/  IMAD.MOV.U32 R12, RZ, RZ, 0x8 ;  /* 0x00000008ff0c7424 */ /* 0x000fe200078e00ff */
[----:B------:R-:W-:-:S05]  /*16e90*/  SEL R3, R14, RZ, P3 ;  /* 0x000000ff0e037207 */ /* 0x000fca0001800000 */
[----:B------:R-:W-:-:S04]  /*16ea0*/  IMAD.IADD R3, R2, 0x1, R3 ;  /* 0x0000000102037824 */ /* 0x000fc800078e0203 */
[----:B------:R-:W-:-:S07]  /*16eb0*/  IMAD.MOV.U32 R13, RZ, RZ, R3 ;  /* 0x000000ffff0d7224 */ /* 0x000fce00078e0003 */
[----:B------:R-:W-:Y:S05]  /*16ec0*/  WARPSYNC.COLLECTIVE R15, `(.L_x_5882) ;  /* 0x000000000f087348 */ /* 0x000fea0003c00000 */
[----:B------:R0:W1:Y:S02]  /*16ed0*/  SHFL.UP P6, R14, R13, R12, R11 ;  /* 0x0400000c0d0e7389 */ /* 0x00006400000c000b */
[----:B01----:R-:W-:Y:S01]  /*16ee0*/  ENDCOLLECTIVE ;  /* 0x000000000000791b */ /* 0x003fe20003800000 */
.L_x_5882:
[----:B------:R-:W-:Y:S01]  /*16ef0*/  IMAD.MOV.U32 R12, RZ, RZ, 0x10 ;  /* 0x00000010ff0c7424 */ /* 0x000fe200078e00ff */
[----:B------:R-:W-:-:S05]  /*16f00*/  SEL R4, R14, RZ, P4 ;  /* 0x000000ff0e047207 */ /* 0x000fca0002000000 */
[----:B------:R-:W-:-:S04]  /*16f10*/  IMAD.IADD R4, R3, 0x1, R4 ;  /* 0x0000000103047824 */ /* 0x000fc800078e0204 */
[----:B------:R-:W-:-:S07]  /*16f20*/  IMAD.MOV.U32 R13, RZ, RZ, R4 ;  /* 0x000000ffff0d7224 */ /* 0x000fce00078e0004 */
[----:B------:R-:W-:Y:S05]  /*16f30*/  WARPSYNC.COLLECTIVE R15, `(.L_x_5883) ;  /* 0x000000000f087348 */ /* 0x000fea0003c00000 */
[----:B------:R0:W1:Y:S02]  /*16f40*/  SHFL.UP P6, R14, R13, R12, R11 ;  /* 0x0400000c0d0e7389 */ /* 0x00006400000c000b */
[----:B01----:R-:W-:Y:S01]  /*16f50*/  ENDCOLLECTIVE ;  /* 0x000000000000791b */ /* 0x003fe20003800000 */
.L_x_5883:
        /* <DEDUP_REMOVED lines=8> */
.L_x_5884:
[----:B------:R-:W-:Y:S05]  /*16fe0*/  BRA `(.L_x_5885) ;  /* 0xffffffb800947947 */ /* 0x000fea000383ffff */
.L_x_5766:
[----:B------:R-:W-:Y:S01]  /*16ff0*/  BSSY B0, `(.L_x_5886) ;  /* 0x0000006000007945 */ /* 0x000fe20003800000 */
[----:B------:R-:W-:Y:S01]  /*17000*/  PLOP3.LUT P6, PT, P6, PT, PT, 0x8, 0x0 ;  /* 0x000000000000781c */ /* 0x000fe200037ce170 */
[----:B------:R-:W-:-:S12]  /*17010*/  IMAD.MOV.U32 R15, RZ, RZ, -0x1 ;  /* 0xffffffffff0f7424 */ /* 0x000fd800078e00ff */
[----:B0-----:R-:W-:Y:S05]  /*17020*/  WARPSYNC.COLLECTIVE R15, `(.L_x_5887) ;  /* 0x000000000f087348 */ /* 0x001fea0003c00000 */
[----:B------:R-:W-:Y:S01]  /*17030*/  VOTE.ANY R14, PT, P6 ;  /* 0x00000000000e7806 */ /* 0x000fe200030e0100 */
[----:B0-----:R-:W-:Y:S06]  /*17040*/  ENDCOLLECTIVE ;  /* 0x000000000000791b */ /* 0x001fec0003800000 */
.L_x_5887:
[----:B------:R-:W-:Y:S05]  /*17050*/  BSYNC B0 ;  /* 0x0000000000007941 */ /* 0x000fea0003800000 */
.L_x_5886:
        /* <DEDUP_REMOVED lines=8> */
.L_x_5888:
[----:B------:R-:W-:Y:S02]  /*170e0*/  IMAD.IADD R19, R12, 0x1, R19 ;  /* 0x000000010c137824 */ /* 0x000fe400078e0213 */
[----:B------:R-:W-:Y:S02]  /*170f0*/  IMAD.MOV.U32 R13, RZ, RZ, R8 ;  /* 0x000000ffff0d7224 */ /* 0x000fe400078e0008 */
[----:B------:R-:W-:-:S07]  /*17100*/  IMAD.MOV.U32 R17, RZ, RZ, R14 ;  /* 0x000000ffff117224 */ /* 0x000fce00078e000e */
[----:B------:R-:W-:Y:S05]  /*17110*/  WARPSYNC.COLLECTIVE R15, `(.L_x_5889) ;  /* 0x000000000f087348 */ /* 0x000fea0003c00000 */
[----:B------:R0:W1:Y:S02]  /*17120*/  SHFL.IDX P6, R14, R13, R12, R11 ;  /* 0x0000000c0d0e7389 */ /* 0x00006400000c000b */
[----:B01----:R-:W-:Y:S01]  /*17130*/  ENDCOLLECTIVE ;  /* 0x000000000000791b */ /* 0x003fe20003800000 */
.L_x_5889:
[----:B------:R-:W-:Y:S01]  /*17140*/  IMAD.MOV.U32 R8, RZ, RZ, R14 ;  /* 0x000000ffff087224 */ /* 0x000fe200078e000e */
[----:B------:R-:W-:Y:S06]  /*17150*/  BRA `(.L_x_5890) ;  /* 0xffffffb800787947 */ /* 0x000fec000383ffff */
.L_x_5768:
[----:B------:R-:W-:Y:S01]  /*17160*/  BSSY B0, `(.L_x_5891) ;  /* 0x0000007000007945 */ /* 0x000fe20003800000 */
[----:B------:R-:W-:Y:S02]  /*17170*/  IMAD.MOV.U32 R13, RZ, RZ, R2 ;  /* 0x000000ffff0d7224 */ /* 0x000fe400078e0002 */
[----:B------:R-:W-:Y:S02]  /*17180*/  IMAD.MOV.U32 R11, RZ, RZ, 0x1f ;  /* 0x0000001fff0b7424 */ /* 0x000fe400078e00ff */
[----:B------:R-:W-:-:S07]  /*17190*/  IMAD.MOV.U32 R15, RZ, RZ, -0x1 ;  /* 0xffffffffff0f7424 */ /* 0x000fce00078e00ff */
[----:B0-23--:R-:W-:Y:S05]  /*171a0*/  WARPSYNC.COLLECTIVE R15, `(.L_x_5892) ;  /* 0x000000000f087348 */ /* 0x00dfea0003c00000 */
[----:B------:R1:W4:Y:S02]  /*171b0*/  SHFL.IDX P6, R14, R13, R12, R11 ;  /* 0x0000000c0d0e7389 */ /* 0x00032400000c000b */
[----:B01234-:R-:W-:Y:S01]  /*171c0*/  ENDCOLLECTIVE ;  /* 0x000000000000791b */ /* 0x01ffe20003800000 */
.L_x_5892:
[----:B------:R-:W-:Y:S05]  /*171d0*/  BSYNC B0 ;  /* 0x0000000000007941 */ /* 0x000fea0003800000 */
.L_x_5891:
[----:B------:R-:W-:Y:S01]  /*171e0*/  IMAD.MOV.U32 R6, RZ, RZ, R14 ;  /* 0x000000ffff067224 */ /* 0x000fe200078e000e */
[----:B------:R-:W-:Y:S06]  /*171f0*/  BRA `(.L_x_5767) ;  /* 0xffffffb800687947 */ /* 0x000fec000383ffff */
.L_x_5774:
[----:B-1----:R1:W2:Y:S02]  /*17200*/  SYNCS.PHASECHK.TRANS64.TRYWAIT P0, [R4+URZ+0x30820], R0 ;  /* 0x03082000040075a7 */ /* 0x0022a4000800017f */
[----:B--2---:R-:W-:Y:S05]  /*17210*/  @!P0 NANOSLEEP.SYNCS 0x989680 ;  /* 0x009896800000895d */ /* 0x004fea0003900000 */
[----:B------:R-:W2:Y:S02]  /*17220*/  @!P0 SYNCS.PHASECHK.TRANS64 P0, [R4+URZ+0x30820], R0 ;  /* 0x03082000040085a7 */ /* 0x000ea4000800007f */
[----:B--2---:R-:W-:Y:S05]  /*17230*/  @!P0 BRA `(.L_x_5774) ;  /* 0xfffffffc00f08947 */ /* 0x004fea000383ffff */
[----:B------:R-:W-:Y:S05]  /*17240*/  BRA `(.L_x_5893) ;  /* 0xffffffc000c07947 */ /* 0x000fea000383ffff */
.L_x_5775:
        /* <DEDUP_REMOVED lines=8> */
[----:B01----:R-:W-:Y:S05]  /*172d0*/  WARPSYNC.COLLECTIVE R15, `(.L_x_5895) ;  /* 0x000000000f087348 */ /* 0x003fea0003c00000 */
[----:B------:R2:W3:Y:S02]  /*172e0*/  SHFL.IDX P6, R14, R13, R12, R11 ;  /* 0x0000000c0d0e7389 */ /* 0x0004e400000c000b */
[----:B0123--:R-:W-:Y:S01]  /*172f0*/  ENDCOLLECTIVE ;  /* 0x000000000000791b */ /* 0x00ffe20003800000 */
.L_x_5895:
[----:B------:R-:W-:Y:S05]  /*17300*/  BSYNC B0 ;  /* 0x0000000000007941 */ /* 0x000fea0003800000 */
.L_x_5894:
[----:B------:R-:W-:Y:S05]  /*17310*/  BRA `(.L_x_5896) ;  /* 0xffffffc000a87947 */ /* 0x000fea000383ffff */
.L_x_5778:
[----:B------:R-:W-:Y:S01]  /*17320*/  BSSY B1, `(.L_x_5897) ;  /* 0x0000006000017945 */ /* 0x000fe20003800000 */
[----:B------:R-:W-:-:S07]  /*17330*/  IMAD.MOV.U32 R15, RZ, RZ, -0x1 ;  /* 0xffffffffff0f7424 */ /* 0x000fce00078e00ff */
[----:B01----:R-:W-:Y:S05]  /*17340*/  WARPSYNC.COLLECTIVE R15, `(.L_x_5898) ;  /* 0x000000000f0c7348 */ /* 0x003fea0003c00000 */
[----:B------:R-:W-:Y:S02]  /*17350*/  ELECT P6, UR62, PT ;  /* 0x00000000003e782f */ /* 0x000fe400038c0000 */
[----:B------:R-:W-:Y:S01]  /*17360*/  MOV R14, UR62 ;  /* 0x0000003e000e7c02 */ /* 0x000fe20008000f00 */
[----:B01----:R-:W-:Y:S10]  /*17370*/  ENDCOLLECTIVE ;  /* 0x000000000000791b */ /* 0x003ff40003800000 */
.L_x_5898:
[----:B------:R-:W-:Y:S05]  /*17380*/  BSYNC B1 ;  /* 0x0000000000017941 */ /* 0x000fea0003800000 */
.L_x_5897:
[----:B------:R-:W-:Y:S05]  /*17390*/  BRA `(.L_x_5899) ;  /* 0xffffffc000a07947 */ /* 0x000fea000383ffff */
.L_x_5780:
[----:B-1----:R1:W2:Y:S02]  /*173a0*/  SYNCS.PHASECHK.TRANS64.TRYWAIT P1, [R5+URZ+0x30840], R0 ;  /* 0x03084000050075a7 */ /* 0x0022a4000802017f */
[----:B--2---:R-:W-:Y:S05]  /*173b0*/  @!P1 NANOSLEEP.SYNCS 0x989680 ;  /* 0x009896800000995d */ /* 0x004fea0003900000 */
[----:B------:R-:W2:Y:S02]  /*173c0*/  @!P1 SYNCS.PHASECHK.TRANS64 P1, [R5+URZ+0x30840], R0 ;  /* 0x03084000050095a7 */ /* 0x000ea4000802007f */
[----:B--2---:R-:W-:Y:S05]  /*173d0*/  @!P1 BRA `(.L_x_5780) ;  /* 0xfffffffc00f09947 */ /* 0x004fea000383ffff */
[----:B------:R-:W-:Y:S05]  /*173e0*/  BRA `(.L_x_5900) ;  /* 0xffffffc000c87947 */ /* 0x000fea000383ffff */
.L_x_5782:
[----:B--2---:R2:W3:Y:S02]  /*173f0*/  SYNCS.PHASECHK.TRANS64.TRYWAIT P1, [R27+URZ+0x30840], R2 ;  /* 0x030840021b0075a7 */ /* 0x0044e4000802017f */
[----:B---3--:R-:W-:Y:S05]  /*17400*/  @!P1 NANOSLEEP.SYNCS 0x989680 ;  /* 0x009896800000995d */ /* 0x008fea0003900000 */
[----:B------:R-:W3:Y:S02]  /*17410*/  @!P1 SYNCS.PHASECHK.TRANS64 P1, [R27+URZ+0x30840], R2 ;  /* 0x030840021b0095a7 */ /* 0x000ee4000802007f */
[----:B---3--:R-:W-:Y:S05]  /*17420*/  @!P1 BRA `(.L_x_5782) ;  /* 0xfffffffc00f09947 */ /* 0x008fea000383ffff */
[----:B------:R-:W-:Y:S05]  /*17430*/  BRA `(.L_x_5901) ;  /* 0xffffffc000d47947 */ /* 0x000fea000383ffff */
.L_x_5784:
[----:B---3--:R3:W4:Y:S02]  /*17440*/  SYNCS.PHASECHK.TRANS64.TRYWAIT P1, [R5+URZ+0x30860], R0 ;  /* 0x03086000050075a7 */ /* 0x008724000802017f */
[----:B----4-:R-:W-:Y:S05]  /*17450*/  @!P1 NANOSLEEP.SYNCS 0x989680 ;  /* 0x009896800000995d */ /* 0x010fea0003900000 */
[----:B------:R-:W4:Y:S02]  /*17460*/  @!P1 SYNCS.PHASECHK.TRANS64 P1, [R5+URZ+0x30860], R0 ;  /* 0x03086000050095a7 */ /* 0x000f24000802007f */
[----:B----4-:R-:W-:Y:S05]  /*17470*/  @!P1 BRA `(.L_x_5784) ;  /* 0xfffffffc00f09947 */ /* 0x010fea000383ffff */
[----:B------:R-:W-:Y:S05]  /*17480*/  BRA `(.L_x_5902) ;  /* 0xffffffc000d07947 */ /* 0x000fea000383ffff */
.L_x_5903:
        /* <DEDUP_REMOVED lines=15> */
.L_x_15972:


//--------------------- .text._ZN7cutlass13device_kernelIN5flash11enable_sm90INS1_16FlashAttnFwdSm90INS1_25CollectiveMainloopFwdSm90ILi2EN4cute5tupleIJNS5_1CILi1EEES8_S8_EEENS6_IJNS7_ILi128EEENS7_ILi96EEENS7_ILi192EEEEEELi192ENS_10bfloat16_tEfNS_4arch4Sm90ELb1ELb0ELb0ELb1ELb1ELb1ELb0ELb1ELb1ELb1ELb1ELb0EEENS1_21CollectiveEpilogueFwdINS6_IJSA_SC_SB_EEES9_SE_SG_Li256ELb1ELb1ELb1ELb0EEENS1_36VarlenDynamicPersistentTileSchedulerILi128ELi96ELi256ELi128ELb1ELb1ELb1ELb1ELb1ELb1EEEEEEEEEvNT_6ParamsE --------------------------
	.section	.text._ZN7cutlass13device_kernelIN5flash11enable_sm90INS1_16FlashAttnFwdSm90INS1_25CollectiveMainloopFwdSm90ILi2EN4cute5tupleIJNS5_1CILi1EEES8_S8_EEENS6_IJNS7_ILi128EEENS7_ILi96EEENS7_ILi192EEEEEELi192ENS_10bfloat16_tEfNS_4arch4Sm90ELb1ELb0ELb0ELb1ELb1ELb1ELb0ELb1ELb1ELb1ELb1ELb0EEENS1_21CollectiveEpilogueFwdINS6_IJSA_SC_SB_EEES9_SE_SG_Li256ELb1ELb1ELb1ELb0EEENS1_36VarlenDynamicPersistentTileSchedulerILi128ELi96ELi256ELi128ELb1ELb1ELb1ELb1ELb1ELb1EEEEEEEEEvNT_6ParamsE,"ax",@progbits
	.align	128
.text._ZN7cutlass13device_kernelIN5flash11enable_sm90INS1_16FlashAttnFwdSm90INS1_25CollectiveMainloopFwdSm90ILi2EN4cute5tupleIJNS5_1CILi1EEES8_S8_EEENS6_IJNS7_ILi128EEENS7_ILi96EEENS7_ILi192EEEEEELi192ENS_10bfloat16_tEfNS_4arch4Sm90ELb1ELb0ELb0ELb1ELb1ELb1ELb0ELb1ELb1ELb1ELb1ELb0EEENS1_21CollectiveEpilogueFwdINS6_IJSA_SC_SB_EEES9_SE_SG_Li256ELb1ELb1ELb1ELb0EEENS1_36VarlenDynamicPersistentTileSchedulerILi128ELi96ELi256ELi128ELb1ELb1ELb1ELb1ELb1ELb1EEEEEEEEEvNT_6ParamsE:
        .type           _ZN7cutlass13device_kernelIN5flash11enable_sm90INS1_16FlashAttnFwdSm90INS1_25CollectiveMainloopFwdSm90ILi2EN4cute5tupleIJNS5_1CILi1EEES8_S8_EEENS6_IJNS7_ILi128EEENS7_ILi96EEENS7_ILi192EEEEEELi192ENS_10bfloat16_tEfNS_4arch4Sm90ELb1ELb0ELb0ELb1ELb1ELb1ELb0ELb1ELb1ELb1ELb1ELb0EEENS1_21CollectiveEpilogueFwdINS6_IJSA_SC_SB_EEES9_SE_SG_Li256ELb1ELb1ELb1ELb0EEENS1_36VarlenDynamicPersistentTileSchedulerILi128ELi96ELi256ELi128ELb1ELb1ELb1ELb1ELb1ELb1EEEEEEEEEvNT_6ParamsE,@function
        .size           _ZN7cutlass13device_kernelIN5flash11enable_sm90INS1_16FlashAttnFwdSm90INS1_25CollectiveMainloopFwdSm90ILi2EN4cute5tupleIJNS5_1CILi1EEES8_S8_EEENS6_IJNS7_ILi128EEENS7_ILi96EEENS7_ILi192EEEEEELi192ENS_10bfloat16_tEfNS_4arch4Sm90ELb1ELb0ELb0ELb1ELb1ELb1ELb0ELb1ELb1ELb1ELb1ELb0EEENS1_21CollectiveEpilogueFwdINS6_IJSA_SC_SB_EEES9_SE_SG_Li256ELb1ELb1ELb1ELb0EEENS1_36VarlenDynamicPersistentTileSchedulerILi128ELi96ELi256ELi128ELb1ELb1ELb1ELb1ELb1ELb1EEEEEEEEEvNT_6ParamsE,(.L_x_15973 - _ZN7cutlass13device_kernelIN5flash11enable_sm90INS1_16FlashAttnFwdSm90INS1_25CollectiveMainloopFwdSm90ILi2EN4cute5tupleIJNS5_1CILi1EEES8_S8_EEENS6_IJNS7_ILi128EEENS7_ILi96EEENS7_ILi192EEEEEELi192ENS_10bfloat16_tEfNS_4arch4Sm90ELb1ELb0ELb0ELb1ELb1ELb1ELb0ELb1ELb1ELb1ELb1ELb0EEENS1_21CollectiveEpilogueFwdINS6_IJSA_SC_SB_EEES9_SE_SG_Li256ELb1ELb1ELb1ELb0EEENS1_36VarlenDynamicPersistentTileSchedulerILi128ELi96ELi256ELi128ELb1ELb1ELb1ELb1ELb1ELb1EEEEEEEEEvNT_6ParamsE)
        .other          _ZN7cutlass13device_kernelIN5flash11enable_sm90INS1_16FlashAttnFwdSm90INS1_25CollectiveMainloopFwdSm90ILi2EN4cute5tupleIJNS5_1CILi1EEES8_S8_EEENS6_IJNS7_ILi128EEENS7_ILi96EEENS7_ILi192EEEEEELi192ENS_10bfloat16_tEfNS_4arch4Sm90ELb1ELb0ELb0ELb1ELb1ELb1ELb0ELb1ELb1ELb1ELb1ELb0EEENS1_21CollectiveEpilogueFwdINS6_IJSA_SC_SB_EEES9_SE_SG_Li256ELb1ELb1ELb1ELb0EEENS1_36VarlenDynamicPersistentTileSchedulerILi128ELi96ELi256ELi128ELb1ELb1ELb1ELb1ELb1ELb1EEEEEEEEEvNT_6ParamsE,@"STO_CUDA_ENTRY STV_DEFAULT"
_ZN7cutlass13device_kernelIN5flash11enable_sm90INS1_16FlashAttnFwdSm90INS1_25CollectiveMainloopFwdSm90ILi2EN4cute5tupleIJNS5_1CILi1EEES8_S8_EEENS6_IJNS7_ILi128EEENS7_ILi96EEENS7_ILi192EEEEEELi192ENS_10bfloat16_tEfNS_4arch4Sm90ELb1ELb0ELb0ELb1ELb1ELb1ELb0ELb1ELb1ELb1ELb1ELb0EEENS1_21CollectiveEpilogueFwdINS6_IJSA_SC_SB_EEES9_SE_SG_Li256ELb1ELb1ELb1ELb0EEENS1_36VarlenDynamicPersistentTileSchedulerILi128ELi96ELi256ELi128ELb1ELb1ELb1ELb1ELb1ELb1EEEEEEEEEvNT_6ParamsE:
        /* <DEDUP_REMOVED lines=18> */
.L_x_5905:
[----:B------:R-:W-:Y:S05]  /*0120*/  BSYNC B0 ;  /* 0x0000000000007941 */ /* 0x000fea0003800000 */
.L_x_5904:
        /* <DEDUP_REMOVED lines=41> */
.L_x_5906:
        /* <DEDUP_REMOVED lines=22> */
.L_x_5907:
        /* <DEDUP_REMOVED lines=18> */
.L_x_5908:
        /* <DEDUP_REMOVED lines=22> */
.L_x_5909:
        /* <DEDUP_REMOVED lines=22> */
.L_x_5910:
[----:B------:R-:W-:Y:S01]  /*0900*/  PLOP3.LUT P0, PT, PT, PT, UP0, 0x80, 0x0 ;  /* 0x000000000000781c */ /* 0x000fe20003f0f008 */
[----:B------:R-:W-:Y:S01]  /*0910*/  UMOV UR60, 0x1 ;  /* 0x00000001003c7882 */ /* 0x000fe20000000000 */
[----:B------:R-:W-:Y:S01]  /*0920*/  NOP ;  /* 0x0000000000007918 */ /* 0x000fe20000000000 */
[----:B------:R-:W-:Y:S01]  /*0930*/  USEL UR60, UR60, 0x2, !UP0 ;  /* 0x000000023c3c7887 */ /* 0x000fe2000c000000 */
[----:B------:R-:W-:Y:S01]  /*0940*/  BSSY B9, `(.L_x_5911) ;  /* 0x00026b2000097945 */ /* 0x000fe20003800000 */
[----:B012-4-:R-:W-:Y:S08]  /*0950*/  BAR.SYNC.DEFER_BLOCKING 0x0 ;  /* 0x0000000000007b1d */ /* 0x017ff00000010000 */
[----:B------:R-:W-:Y:S05]  /*0960*/  @!P0 BRA `(.L_x_5912) ;  /* 0x000001ec001c8947 */ /* 0x000fea0003800000 */
.L_x_5913:
        /* <DEDUP_REMOVED lines=42> */
[----:B------:R-:W-:-:S03]  /*0c10*/  LOP3.LUT R10, R10, 0x7ffffffc, RZ, 0xc0, !PT ;  /* 0x7ffffffc0a0a7812 */ /* 0x000fc600078ec0ff */
[----:B------:R-:W-:Y:S01]  /*0c20*/  IMAD.IADD R11, R8, 0x1, -R11 ;  /* 0x00000001080b7824 */ /* 0x000fe200078e0a0b */
[----:B------:R-:W-:Y:S01]  /*0c30*/  LEA.HI R8, R3, R0, RZ, 0x2 ;  /* 0x0000000003087211 */ /* 0x000fe200078f10ff */
[----:B------:R-:W-:Y:S01]  /*0c40*/  IMAD.IADD R10, R20, 0x1, -R10 ;  /* 0x00000001140a7824 */ /* 0x000fe200078e0a0a */
[----:B------:R-:W-:Y:S02]  /*0c50*/  LOP3.LUT R3, R4, 0x3fffff0, RZ, 0xc0, !PT ;  /* 0x03fffff004037812 */ /* 0x000fe400078ec0ff */
[----:B------:R-:W-:Y:S01]  /*0c60*/  LEA.HI R4, R2, R5, RZ, 0x1 ;  /* 0x0000000502047211 */ /* 0x000fe200078f08ff */
[----:B------:R-:W-:Y:S01]  /*0c70*/  IMAD.SHL.U32 R223, R10, 0x2, RZ ;  /* 0x000000020adf7824 */ /* 0x000fe200078e00ff */
[----:B------:R-:W-:Y:S01]  /*0c80*/  SHF.R.S32.HI R2, RZ, 0x5, R6 ;  /* 0x00000005ff027819 */ /* 0x000fe20000011406 */
[----:B------:R-:W-:Y:S01]  /*0c90*/  IMAD.IADD R3, R0, 0x1, -R3 ;  /* 0x0000000100037824 */ /* 0x000fe200078e0a03 */
[----:B------:R-:W-:Y:S01]  /*0ca0*/  LOP3.LUT R4, R4, 0x3fffffe, RZ, 0xc0, !PT ;  /* 0x03fffffe04047812 */ /* 0x000fe200078ec0ff */
[----:B------:R-:W-:Y:S01]  /*0cb0*/  VIADD R34, R223, 0x8 ;  /* 0x00000008df227836 */ /* 0x000fe20000000000 */
[----:B------:R-:W-:Y:S01]  /*0cc0*/  SHF.R.S32.HI R6, RZ, 0x5, R9 ;  /* 0x00000005ff067819 */ /* 0x000fe20000011409 */
[----:B------:R-:W-:Y:S01]  /*0cd0*/  IMAD R12, R2, 0x10, R3 ;  /* 0x00000010020c7824 */ /* 0x000fe200078e0203 */
[----:B------:R-:W-:Y:S01]  /*0ce0*/  LOP3.LUT R9, R8, 0xfffffffc, RZ, 0xc0, !PT ;  /* 0xfffffffc08097812 */ /* 0x000fe200078ec0ff */
[----:B------:R-:W-:Y:S01]  /*0cf0*/  IMAD.IADD R4, R5, 0x1, -R4 ;  /* 0x0000000105047824 */ /* 0x000fe200078e0a04 */
[--C-:B------:R-:W-:Y:S01]  /*0d00*/  SHF.R.S32.HI R206, RZ, 0x2, R8.reuse ;  /* 0x00000002ffce7819 */ /* 0x100fe20000011408 */
[----:B------:R-:W-:Y:S01]  /*0d10*/  IMAD R11, R6, 0x10, R11 ;  /* 0x00000010060b7824 */ /* 0x000fe200078e020b */
[----:B------:R-:W-:Y:S01]  /*0d20*/  SHF.R.S32.HI R3, RZ, 0x1f, R8 ;  /* 0x0000001fff037819 */ /* 0x000fe20000011408 */
[----:B------:R-:W-:-:S02]  /*0d30*/  IMAD.IADD R9, R0, 0x1, -R9 ;  /* 0x0000000100097824 */ /* 0x000fc400078e0a09 */
[----:B------:R-:W-:Y:S01]  /*0d40*/  IMAD R19, R4, 0x40, R11 ;  /* 0x0000004004137824 */ /* 0x000fe200078e020b */
[----:B------:R-:W-:Y:S01]  /*0d50*/  LEA.HI R3, R3, R206, RZ, 0x3 ;  /* 0x000000ce03037211 */ /* 0x000fe200078f18ff */
[----:B------:R-:W-:Y:S02]  /*0d60*/  VIADD R4, R206, 0x40 ;  /* 0x00000040ce047836 */ /* 0x000fe40000000000 */
[----:B------:R-:W-:Y:S01]  /*0d70*/  IMAD.SHL.U32 R196, R9, 0x4, RZ ;  /* 0x0000000409c47824 */ /* 0x000fe200078e00ff */
[----:B------:R-:W-:Y:S01]  /*0d80*/  LOP3.LUT R3, R3, 0xfffffff8, RZ, 0xc0, !PT ;  /* 0xfffffff803037812 */ /* 0x000fe200078ec0ff */
[----:B------:R-:W-:Y:S01]  /*0d90*/  IMAD.SHL.U32 R217, R2, 0x200, RZ ;  /* 0x0000020002d97824 */ /* 0x000fe200078e00ff */
[----:B------:R-:W-:Y:S01]  /*0da0*/  SHF.R.S32.HI R2, RZ, 0x1f, R4 ;  /* 0x0000001fff027819 */ /* 0x000fe20000011404 */
[----:B------:R-:W-:Y:S01]  /*0db0*/  IMAD R12, R12, 0x8, R7 ;  /* 0x000000080c0c7824 */ /* 0x000fe200078e0207 */
[----:B------:R-:W-:Y:S01]  /*0dc0*/  STL [R1+0x44], R19 ;  /* 0x0000441301007387 */ /* 0x000fe20000100800 */
[----:B------:R-:W-:Y:S01]  /*0dd0*/  IMAD.SHL.U32 R213, R4, 0x40, RZ ;  /* 0x0000004004d57824 */ /* 0x000fe200078e00ff */
[----:B------:R-:W-:Y:S01]  /*0de0*/  LEA.HI R2, R2, R4, RZ, 0x3 ;  /* 0x0000000402027211 */ /* 0x000fe200078f18ff */
[C---:B------:R-:W-:Y:S01]  /*0df0*/  VIADD R209, R196.reuse, 0x20 ;  /* 0x00000020c4d17836 */ /* 0x040fe20000000000 */
[----:B------:R-:W-:Y:S01]  /*0e00*/  STL [R1+0x30], RZ ;  /* 0x000030ff01007387 */ /* 0x000fe20000100800 */
[----:B------:R-:W-:Y:S01]  /*0e10*/  VIADD R208, R196, 0x40 ;  /* 0x00000040c4d07836 */ /* 0x000fe20000000000 */
[----:B------:R-:W-:Y:S01]  /*0e20*/  LOP3.LUT R213, R213, 0x1c0, RZ, 0xc0, !PT ;  /* 0x000001c0d5d57812 */ /* 0x000fe200078ec0ff */
[----:B------:R-:W-:-:S02]  /*0e30*/  IMAD.U32 R8, RZ, RZ, UR4 ;  /* 0x00000004ff087e24 */ /* 0x000fc4000f8e00ff */
[----:B------:R-:W-:Y:S02]  /*0e40*/  IMAD.IADD R224, R206, 0x1, -R3 ;  /* 0x00000001cee07824 */ /* 0x000fe400078e0a03 */
[----:B------:R-:W-:Y:S01]  /*0e50*/  IMAD.SHL.U32 R3, R12, 0x8, RZ ;  /* 0x000000080c037824 */ /* 0x000fe200078e00ff */
[----:B------:R-:W-:Y:S01]  /*0e60*/  STL [R1+0x38], R8 ;  /* 0x0000380801007387 */ /* 0x000fe20000100800 */
[C---:B------:R-:W-:Y:S02]  /*0e70*/  IMAD.IADD R195, R196.reuse, 0x1, R209 ;  /* 0x00000001c4c37824 */ /* 0x040fe400078e02d1 */
[----:B------:R-:W-:Y:S01]  /*0e80*/  IMAD.IADD R194, R196, 0x1, R208 ;  /* 0x00000001c4c27824 */ /* 0x000fe200078e02d0 */
[----:B------:R0:W-:Y:S01]  /*0e90*/  STL [R1+0x48], R3 ;  /* 0x0000480301007387 */ /* 0x0001e20000100800 */
[----:B------:R-:W-:Y:S01]  /*0ea0*/  IMAD.SHL.U32 R218, R2, 0x40, RZ ;  /* 0x0000004002da7824 */ /* 0x000fe200078e00ff */
[----:B------:R-:W-:Y:S01]  /*0eb0*/  SHF.R.U32.HI R2, RZ, 0x3, R213 ;  /* 0x00000003ff027819 */ /* 0x000fe200000116d5 */
[----:B------:R-:W-:Y:S01]  /*0ec0*/  IMAD.U32 R0, RZ, RZ, UR5 ;  /* 0x00000005ff007e24 */ /* 0x000fe2000f8e00ff */
[----:B------:R-:W-:Y:S01]  /*0ed0*/  SHF.R.S32.HI R2, RZ, 0x1f, R195 ;  /* 0x0000001fff027819 */ /* 0x000fe200000114c3 */
[----:B------:R-:W-:Y:S01]  /*0ee0*/  VIADD R33, R223, 0x10 ;  /* 0x00000010df217836 */ /* 0x000fe20000000000 */
[----:B------:R-:W-:Y:S01]  /*0ef0*/  LEA.HI R0, R9, R9, RZ, 0x1 ;  /* 0x0000000909007211 */ /* 0x000fe200078f08ff */
[C---:B------:R-:W-:Y:S01]  /*0f00*/  VIADD R32, R223.reuse, 0x18 ;  /* 0x00000018df207836 */ /* 0x040fe20000000000 */
[----:B------:R-:W-:Y:S01]  /*0f10*/  LEA.HI R2, R2, R195, RZ, 0x3 ;  /* 0x000000c302027211 */ /* 0x000fe200078f18ff */
[C---:B------:R-:W-:Y:S01]  /*0f20*/  VIADD R30, R223.reuse, 0x28 ;  /* 0x00000028df1e7836 */ /* 0x040fe20000000000 */
[----:B0-----:R-:W-:Y:S01]  /*0f30*/  SHF.R.S32.HI R3, RZ, 0x1f, R194 ;  /* 0x0000001fff037819 */ /* 0x001fe200000114c2 */
[----:B------:R-:W-:Y:S01]  /*0f40*/  VIADD R29, R223, 0x30 ;  /* 0x00000030df1d7836 */ /* 0x000fe20000000000 */
[----:B------:R-:W-:Y:S01]  /*0f50*/  LOP3.LUT R0, R0, 0x1ffffffe, RZ, 0xc0, !PT ;  /* 0x1ffffffe00007812 */ /* 0x000fe200078ec0ff */
[----:B------:R-:W-:Y:S01]  /*0f60*/  IMAD.SHL.U32 R16, R9, 0x8, RZ ;  /* 0x0000000809107824 */ /* 0x000fe200078e00ff */
[----:B------:R-:W-:Y:S01]  /*0f70*/  LEA.HI R3, R3, R194, RZ, 0x3 ;  /* 0x000000c203037211 */ /* 0x000fe200078f18ff */
[----:B------:R-:W-:Y:S01]  /*0f80*/  IMAD.SHL.U32 R215, R224, 0x40, RZ ;  /* 0x00000040e0d77824 */ /* 0x000fe200078e00ff */
[----:B------:R-:W-:Y:S01]  /*0f90*/  SHF.R.S32.HI R200, RZ, 0x3, R2 ;  /* 0x00000003ffc87819 */ /* 0x000fe20000011402 */
[C---:B------:R-:W-:Y:S01]  /*0fa0*/  VIADD R31, R223.reuse, 0x20 ;  /* 0x00000020df1f7836 */ /* 0x040fe20000000000 */
[----:B------:R-:W-:Y:S01]  /*0fb0*/  SHF.R.S32.HI R201, RZ, 0x3, R3 ;  /* 0x00000003ffc97819 */ /* 0x000fe20000011403 */
[C---:B------:R-:W-:Y:S01]  /*0fc0*/  VIADD R27, R223.reuse, 0x40 ;  /* 0x00000040df1b7836 */ /* 0x040fe20000000000 */
[----:B------:R-:W-:Y:S01]  /*0fd0*/  SHF.R.S32.HI R2, RZ, 0x1f, R34 ;  /* 0x0000001fff027819 */ /* 0x000fe20000011422 */
[----:B------:R-:W-:Y:S01]  /*0fe0*/  VIADD R26, R223, 0x48 ;  /* 0x00000048df1a7836 */ /* 0x000fe20000000000 */
[----:B------:R-:W-:Y:S01]  /*0ff0*/  SHF.R.S32.HI R2, RZ, 0x1f, R32 ;  /* 0x0000001fff027819 */ /* 0x000fe20000011420 */
[----:B------:R-:W-:Y:S01]  /*1000*/  IMAD.MOV.U32 R6, RZ, RZ, R14 ;  /* 0x000000ffff067224 */ /* 0x000fe200078e000e */
[----:B------:R-:W-:Y:S01]  /*1010*/  SHF.R.S32.HI R2, RZ, 0x1f, R29 ;  /* 0x0000001fff027819 */ /* 0x000fe2000001141d */
[----:B------:R-:W-:Y:S01]  /*1020*/  IMAD.MOV.U32 R7, RZ, RZ, R15 ;  /* 0x000000ffff077224 */ /* 0x000fe200078e000f */
[----:B------:R-:W-:Y:S01]  /*1030*/  LOP3.LUT R215, R215, 0x1c0, RZ, 0xc0, !PT ;  /* 0x000001c0d7d77812 */ /* 0x000fe200078ec0ff */
        /* <DEDUP_REMOVED lines=16> */
[----:B------:R-:W-:Y:S01]  /*1140*/  IMAD.IADD R0, R9, 0x1, -R0 ;  /* 0x0000000109007824 */ /* 0x000fe200078e0a00 */
        /* <DEDUP_REMOVED lines=20> */
[----:B------:R-:W-:Y:S01]  /*1290*/  LOP3.LUT R218, R218, 0xfffffe00, RZ, 0xc0, !PT ;  /* 0xfffffe00dada7812 */ /* 0x000fe200078ec0ff */
[C---:B------:R-:W-:Y:S01]  /*12a0*/  VIADD R211, R196.reuse, 0x10 ;  /* 0x00000010c4d37836 */ /* 0x040fe20000000000 */
[----:B------:R-:W-:Y:S01]  /*12b0*/  SHF.R.U32.HI R216, RZ, 0x3, R215 ;  /* 0x00000003ffd87819 */ /* 0x000fe200000116d7 */
[C---:B------:R-:W-:Y:S01]  /*12c0*/  VIADD R210, R196.reuse, 0x30 ;  /* 0x00000030c4d27836 */ /* 0x040fe20000000000 */
[----:B------:R-:W-:Y:S01]  /*12d0*/  SHF.R.S32.HI R10, RZ, 0x1f, R13 ;  /* 0x0000001fff0a7819 */ /* 0x000fe2000001140d */
[----:B------:R-:W-:Y:S01]  /*12e0*/  VIADD R212, R196, 0x50 ;  /* 0x00000050c4d47836 */ /* 0x000fe20000000000 */
[----:B------:R-:W-:Y:S01]  /*12f0*/  SHF.R.S32.HI R9, RZ, 0x1f, R9 ;  /* 0x0000001fff097819 */ /* 0x000fe20000011409 */
[----:B------:R-:W-:Y:S01]  /*1300*/  IMAD R225, R0, 0x8, R19 ;  /* 0x0000000800e17824 */ /* 0x000fe200078e0213 */
[----:B------:R-:W-:-:S02]  /*1310*/  SHF.R.S32.HI R3, RZ, 0x1f, R8 ;  /* 0x0000001fff037819 */ /* 0x000fc40000011408 */
[----:B------:R-:W-:-:S07]  /*1320*/  SHF.R.S32.HI R2, RZ, 0x1f, R4 ;  /* 0x0000001fff027819 */ /* 0x000fce0000011404 */
.L_x_6157:
[----:B01234-:R-:W0:Y:S01]  /*1330*/  LDC.64 R2, c[0x0][0xc88] ;  /* 0x00032200ff027b82 */ /* 0x01fe220000000a00 */
[----:B------:R-:W-:Y:S01]  /*1340*/  ULDC.64 UR10, c[0x0][0x208] ;  /* 0x00008200000a7ab9 */ /* 0x000fe20000000a00 */
        /* <DEDUP_REMOVED lines=13> */
[----:B------:R-:W-:-:S04]  /*1420*/  LOP3.LUT R4, R6, 0xff000000, RZ, 0xc0, !PT ;  /* 0xff00000006047812 */ /* 0x000fc800078ec0ff */
[----:B------:R-:W-:Y:S02]  /*1430*/  SHF.R.U32.HI R7, RZ, 0x8, R4 ;  /* 0x00000008ff077819 */ /* 0x000fe40000011604 */
[----:B------:R-:W-:Y:S02]  /*1440*/  LOP3.LUT R199, R6, 0xffff, RZ, 0xc0, !PT ;  /* 0x0000ffff06c77812 */ /* 0x000fe400078ec0ff */
[----:B--2---:R-:W-:Y:S01]  /*1450*/  SHF.R.S32.HI R0, RZ, 0x1f, R227 ;  /* 0x0000001fff007819 */ /* 0x004fe200000114e3 */
[C---:B------:R-:W-:Y:S01]  /*1460*/  IMAD.SHL.U32 R228, R227.reuse, 0x4, RZ ;  /* 0x00000004e3e47824 */ /* 0x040fe200078e00ff */
[C---:B------:R-:W-:Y:S01]  /*1470*/  @P2 LEA R8, P3, R227.reuse, UR4, 0x2 ;  /* 0x00000004e3082c11 */ /* 0x040fe2000f8610ff */
[----:B------:R-:W-:Y:S01]  /*1480*/  ULDC UR4, c[0x0][0x288] ;  /* 0x0000a20000047ab9 */ /* 0x000fe20000000800 */
[C-C-:B------:R-:W-:Y:S01]  /*1490*/  SHF.L.U64.HI R229, R227.reuse, 0x2, R0.reuse ;  /* 0x00000002e3e57819 */ /* 0x140fe20000010200 */
[----:B------:R-:W-:Y:S01]  /*14a0*/  IMAD.U32 R221, RZ, RZ, UR4 ;  /* 0x00000004ffdd7e24 */ /* 0x000fe2000f8e00ff */
[----:B------:R-:W-:Y:S01]  /*14b0*/  @P2 LEA.HI.X R9, R227, UR5, R0, 0x2, P3 ;  /* 0x00000005e3092c11 */ /* 0x000fe200098f1400 */
[----:B------:R-:W-:Y:S01]  /*14c0*/  ULDC.64 UR4, c[0x0][0x418] ;  /* 0x0001060000047ab9 */ /* 0x000fe20000000a00 */
[----:B------:R-:W-:Y:S01]  /*14d0*/  IADD3 R2, P4, R228, UR6, RZ ;  /* 0x00000006e4027c10 */ /* 0x000fe2000ff9e0ff */
[----:B------:R-:W-:Y:S01]  /*14e0*/  UISETP.NE.U32.AND UP0, UPT, UR4, URZ, UPT ;  /* 0x0000003f0400728c */ /* 0x000fe2000bf05070 */
[----:B------:R0:W-:Y:S02]  /*14f0*/  STL [R1+0x3c], R0 ;  /* 0x00003c0001007387 */ /* 0x0001e40000100800 */
[----:B------:R-:W-:-:S02]  /*1500*/  ULDC UR4, c[0x0][0x424] ;  /* 0x0001090000047ab9 */ /* 0x000fc40000000800 */
[----:B------:R1:W5:Y:S01]  /*1510*/  @P2 LDG.E R13, desc[UR10][R8.64] ;  /* 0x0000000a080d2981 */ /* 0x000362000c1e1900 */
[----:B------:R-:W-:Y:S01]  /*1520*/  @P1 IADD3 R10, P2, R228, UR8, RZ ;  /* 0x00000008e40a1c10 */ /* 0x000fe2000ff5e0ff */
[----:B------:R-:W-:Y:S01]  /*1530*/  UISETP.NE.AND.EX UP0, UPT, UR5, URZ, UPT, UP0 ;  /* 0x0000003f0500728c */ /* 0x000fe2000bf05300 */
[C---:B------:R-:W-:Y:S02]  /*1540*/  IADD3.X R3, R229.reuse, UR7, RZ, P4, !PT ;  /* 0x00000007e5037c10 */ /* 0x040fe4000a7fe4ff */
[----:B------:R-:W-:Y:S01]  /*1550*/  @P1 IADD3.X R11, R229, UR9, RZ, P2, !PT ;  /* 0x00000009e50b1c10 */ /* 0x000fe200097fe4ff */
[----:B------:R-:W-:Y:S01]  /*1560*/  ULDC.64 UR8, c[0x0][0xa20] ;  /* 0x0002880000087ab9 */ /* 0x000fe20000000a00 */
[----:B------:R-:W-:Y:S01]  /*1570*/  USEL UR4, UR4, 0x1, UP0 ;  /* 0x0000000104047887 */ /* 0x000fe20008000000 */
[----:B------:R-:W-:Y:S01]  /*1580*/  ISETP.NE.U32.AND P2, PT, RZ, UR8, PT ;  /* 0x00000008ff007c0c */ /* 0x000fe2000bf45070 */
[----:B------:R-:W-:Y:S01]  /*1590*/  ULDC UR5, c[0x0][0x2f0] ;  /* 0x0000bc0000057ab9 */ /* 0x000fe20000000800 */
[----:B0-----:R-:W-:Y:S01]  /*15a0*/  LOP3.LUT R0, R6, 0xff0000, RZ, 0xc0, !PT ;  /* 0x00ff000006007812 */ /* 0x001fe200078ec0ff */
[----:B------:R-:W-:Y:S01]  /*15b0*/  UIMAD UR4, UR4, UR5, URZ ;  /* 0x00000005040472a4 */ /* 0x000fe2000f8e023f */
[----:B------:R1:W5:Y:S01]  /*15c0*/  @P0 LDG.E R121, desc[UR10][R2.64] ;  /* 0x0000000a02790981 */ /* 0x000362000c1e1900 */
[----:B------:R-:W-:Y:S01]  /*15d0*/  ISETP.NE.AND.EX P2, PT, RZ, UR9, PT, P2 ;  /* 0x00000009ff007c0c */ /* 0x000fe2000bf45320 */
[----:B------:R-:W-:-:S02]  /*15e0*/  ULDC UR5, c[0x0][0x348] ;  /* 0x0000d20000057ab9 */ /* 0x000fc40000000800 */
[----:B------:R1:W5:Y:S01]  /*15f0*/  @P1 LDG.E R221, desc[UR10][R10.64] ;  /* 0x0000000a0add1981 */ /* 0x000362000c1e1900 */
[----:B------:R-:W-:Y:S01]  /*1600*/  LEA.HI R226, R0, R7, RZ, 0x10 ;  /* 0x0000000700e27211 */ /* 0x000fe200078f80ff */
[----:B------:R-:W-:Y:S08]  /*1610*/  @P1 BRA `(.L_x_5915) ;  /* 0x0000000000281947 */ /* 0x000ff00003800000 */
        /* <DEDUP_REMOVED lines=10> */
.L_x_5915:
        /* <DEDUP_REMOVED lines=8> */
.L_x_5916:
[----:B------:R-:W-:Y:S05]  /*1740*/  @!P0 BRA `(.L_x_5917) ;  /* 0x0000000000108947 */ /* 0x000fea0003800000 */
[----:B------:R-:W-:Y:S02]  /*1750*/  ULDC.64 UR4, c[0x0][0x208] ;  /* 0x0000820000047ab9 */ /* 0x000fe40000000a00 */
[----:B------:R-:W2:Y:S04]  /*1760*/  LDG.E R7, desc[UR4][R2.64] ;  /* 0x0000000402077981 */ /* 0x000ea8000c1e1900 */
[----:B------:R-:W2:Y:S02]  /*1770*/  LDG.E R26, desc[UR4][R2.64+0x4] ;  /* 0x00000404021a7981 */ /* 0x000ea4000c1e1900 */
[----:B--2---:R-:W-:-:S07]  /*1780*/  IMAD.IADD R26, R26, 0x1, -R7 ;  /* 0x000000011a1a7824 */ /* 0x004fce00078e0a07 */
.L_x_5917:
        /* <DEDUP_REMOVED lines=13> */
[----:B------:R-:W-:-:S04]  /*1860*/  @P1 IADD3 R6, P2, R228, UR4, RZ ;  /* 0x00000004e4061c10 */ /* 0x000fc8000ff5e0ff */
[----:B------:R-:W-:-:S05]  /*1870*/  @P1 IADD3.X R7, R229, UR5, RZ, P2, !PT ;  /* 0x00000005e5071c10 */ /* 0x000fca00097fe4ff */
[----:B------:R4:W5:Y:S01]  /*1880*/  @P1 LDG.E R133, desc[UR6][R6.64] ;  /* 0x0000000606851981 */ /* 0x000962000c1e1900 */
[----:B--2---:R-:W-:Y:S01]  /*1890*/  ISETP.NE.AND P1, PT, R4, 0x1, PT ;  /* 0x000000010400780c */ /* 0x004fe20003f25270 */
[----:B------:R-:W-:Y:S01]  /*18a0*/  IMAD.SHL.U32 R220, R5, 0x80, RZ ;  /* 0x0000008005dc7824 */ /* 0x000fe200078e00ff */
[----:B------:R-:W-:Y:S01]  /*18b0*/  LOP3.LUT R12, R226, 0xff, RZ, 0xc0, !PT ;  /* 0x000000ffe20c7812 */ /* 0x000fe200078ec0ff */
[----:B------:R-:W-:Y:S01]  /*18c0*/  IMAD.IADD R13, R26, 0x1, -R13 ;  /* 0x000000011a0d7824 */ /* 0x000fe200078e0a0d */
[----:B------:R-:W-:Y:S01]  /*18d0*/  BSSY B0, `(.L_x_5918) ;  /* 0x0000035000007945 */ /* 0x000fe20003800000 */
[----:B-1----:R-:W-:Y:S01]  /*18e0*/  VIADD R2, R220, 0x7f ;  /* 0x0000007fdc027836 */ /* 0x002fe20000000000 */
[----:B------:R-:W-:Y:S01]  /*18f0*/  SHF.R.U32.HI R226, RZ, 0x10, R226 ;  /* 0x00000010ffe27819 */ /* 0x000fe200000116e2 */
[----:B------:R1:W-:Y:S06]  /*1900*/  STL [R1+0x34], R12 ;  /* 0x0000340c01007387 */ /* 0x0003ec0000100800 */
[----:B------:R-:W2:Y:S08]  /*1910*/  @P1 LDC R11, c[0x0][0x44c] ;  /* 0x00011300ff0b1b82 */ /* 0x000eb00000000800 */
[----:B------:R-:W0:Y:S01]  /*1920*/  @P1 LDC R3, c[0x0][0x450] ;  /* 0x00011400ff031b82 */ /* 0x000e220000000800 */
[----:B---3--:R-:W-:-:S02]  /*1930*/  @P0 IMAD.IADD R24, R9, 0x1, -R0 ;  /* 0x0000000109180824 */ /* 0x008fc400078e0a00 */
[----:B--2---:R-:W-:-:S04]  /*1940*/  @P1 IMAD.HI.U32 R0, R2, R11, RZ ;  /* 0x0000000b02001227 */ /* 0x004fc800078e00ff */
[----:B------:R-:W-:Y:S01]  /*1950*/  IMAD.IADD R222, R13, 0x1, R24 ;  /* 0x000000010dde7824 */ /* 0x000fe200078e0218 */
[----:B0-----:R-:W-:-:S03]  /*1960*/  @P1 SHF.R.U32.HI R2, RZ, R3, R0 ;  /* 0x00000003ff021219 */ /* 0x001fc60000011600 */
[C---:B------:R-:W-:Y:S01]  /*1970*/  VIADD R0, R222.reuse, 0x5f ;  /* 0x0000005fde007836 */ /* 0x040fe20000000000 */
[----:B------:R-:W-:-:S03]  /*1980*/  IADD3 R134, R222, 0x60, -R221 ;  /* 0x00000060de867810 */ /* 0x000fc60007ffe8dd */
[----:B------:R-:W-:-:S04]  /*1990*/  IMAD.HI R0, R0, 0x2aaaaaab, RZ ;  /* 0x2aaaaaab00007827 */ /* 0x000fc800078e02ff */
[----:B------:R-:W-:Y:S01]  /*19a0*/  IMAD.IADD R2, R134, 0x1, R2 ;  /* 0x0000000186027824 */ /* 0x000fe200078e0202 */
[----:B------:R-:W-:-:S03]  /*19b0*/  SHF.R.U32.HI R135, RZ, 0x1f, R0 ;  /* 0x0000001fff877819 */ /* 0x000fc60000011600 */
[----:B------:R-:W-:Y:S01]  /*19c0*/  IMAD.HI R2, R2, 0x2aaaaaab, RZ ;  /* 0x2aaaaaab02027827 */ /* 0x000fe200078e02ff */
[----:B------:R-:W-:-:S03]  /*19d0*/  LEA.HI.SX32 R135, R0, R135, 0x1c ;  /* 0x0000008700877211 */ /* 0x000fc600078fe2ff */
[----:B------:R-:W-:Y:S01]  /*19e0*/  IMAD.MOV.U32 R0, RZ, RZ, RZ ;  /* 0x000000ffff007224 */ /* 0x000fe200078e00ff */
[----:B------:R-:W-:-:S04]  /*19f0*/  SHF.R.U32.HI R3, RZ, 0x1f, R2 ;  /* 0x0000001fff037819 */ /* 0x000fc80000011602 */
[----:B------:R-:W-:-:S04]  /*1a00*/  LEA.HI.SX32 R2, R2, R3, 0x1c ;  /* 0x0000000302027211 */ /* 0x000fc800078fe2ff */
[----:B----4-:R-:W-:-:S04]  /*1a10*/  VIMNMX R6, R135, R2, PT ;  /* 0x0000000287067248 */ /* 0x010fc80003fe0100 */
[----:B------:R-:W-:-:S13]  /*1a20*/  ISETP.GE.AND P0, PT, R6, 0x1, PT ;  /* 0x000000010600780c */ /* 0x000fda0003f06270 */
[----:B-1----:R-:W-:Y:S05]  /*1a30*/  @!P0 BRA `(.L_x_5919) ;  /* 0x0000000000788947 */ /* 0x002fea0003800000 */
        /* <DEDUP_REMOVED lines=30> */
.L_x_5919:
[----:B------:R-:W-:Y:S05]  /*1c20*/  BSYNC B0 ;  /* 0x0000000000007941 */ /* 0x000fea0003800000 */
.L_x_5918:
[----:B------:R-:W-:Y:S01]  /*1c30*/  IMAD R3, R12, R0, RZ ;  /* 0x000000000c037224 */ /* 0x000fe200078e02ff */
[----:B------:R-:W-:-:S04]  /*1c40*/  PLOP3.LUT P2, PT, PT, PT, PT, 0x80, 0x0 ;  /* 0x000000000000781c */ /* 0x000fc80003f4f070 */
        /* <DEDUP_REMOVED lines=35> */
.L_x_5922:
[----:B------:R-:W-:Y:S05]  /*1e80*/  BSYNC B6 ;  /* 0x0000000000067941 */ /* 0x000fea0003800000 */
.L_x_5921:
        /* <DEDUP_REMOVED lines=20> */
.L_x_5924:
[----:B------:R-:W-:Y:S05]  /*1fd0*/  BSYNC B6 ;  /* 0x0000000000067941 */ /* 0x000fea0003800000 */
.L_x_5923:
[----:B------:R-:W-:Y:S01]  /*1fe0*/  ULDC.64 UR4, c[0x0][0x9f8] ;  /* 0x00027e0000047ab9 */ /* 0x000fe20000000a00 */
[----:B------:R-:W-:Y:S01]  /*1ff0*/  IMAD.MOV.U32 R0, RZ, RZ, R227 ;  /* 0x000000ffff007224 */ /* 0x000fe200078e00e3 */
[----:B------:R-:W-:Y:S01]  /*2000*/  ISETP.NE.U32.AND P0, PT, RZ, UR4, PT ;  /* 0x00000004ff007c0c */ /* 0x000fe2000bf05070 */
[----:B------:R-:W-:Y:S01]  /*2010*/  ULDC.64 UR6, c[0x0][0x208] ;  /* 0x0000820000067ab9 */ /* 0x000fe20000000a00 */
[----:B------:R-:W0:Y:S01]  /*2020*/  S2R R8, SR_TID.X ;  /* 0x0000000000087919 */ /* 0x000e220000002100 */
[----:B------:R-:W1:Y:S01]  /*2030*/  LDC.64 R94, c[0x0][0x3f8] ;  /* 0x0000fe00ff5e7b82 */ /* 0x000e620000000a00 */
[----:B------:R-:W-:-:S07]  /*2040*/  ISETP.NE.AND.EX P0, PT, RZ, UR5, PT, P0 ;  /* 0x00000005ff007c0c */ /* 0x000fce000bf05300 */
[----:B------:R-:W2:Y:S06]  /*2050*/  LDC R15, c[0x0][0x3f4] ;  /* 0x0000fd00ff0f7b82 */ /* 0x000eac0000000800 */
[----:B------:R-:W-:Y:S01]  /*2060*/  @P0 IADD3 R4, P1, R228, UR4, RZ ;  /* 0x00000004e4040c10 */ /* 0x000fe2000ff3e0ff */
[----:B------:R-:W-:Y:S01]  /*2070*/  ULDC UR4, c[0x0][0x2f4] ;  /* 0x0000bd0000047ab9 */ /* 0x000fe20000000800 */
[----:B------:R-:W3:Y:S02]  /*2080*/  LDC.64 R88, c[0x0][0x408] ;  /* 0x00010200ff587b82 */ /* 0x000ee40000000a00 */
[----:B------:R-:W-:-:S05]  /*2090*/  @P0 IADD3.X R5, R229, UR5, RZ, P1, !PT ;  /* 0x00000005e5050c10 */ /* 0x000fca0008ffe4ff */
[----:B------:R4:W3:Y:S01]  /*20a0*/  @P0 LDG.E R0, desc[UR6][R4.64] ;  /* 0x0000000604000981 */ /* 0x0008e2000c1e1900 */
[----:B------:R-:W-:Y:S01]  /*20b0*/  ISETP.GE.AND P1, PT, R195, UR4, PT ;  /* 0x00000004c3007c0c */ /* 0x000fe2000bf26270 */
[----:B-1----:R-:W-:Y:S01]  /*20c0*/  IMAD.WIDE.U32 R96, R206, R94, R16 ;  /* 0x0000005ece607225 */ /* 0x002fe200078e0010 */
[----:B------:R-:W-:Y:S01]  /*20d0*/  ISETP.GE.AND P0, PT, R16, UR4, PT ;  /* 0x0000000410007c0c */ /* 0x000fe2000bf06270 */
[----:B------:R-:W1:Y:S01]  /*20e0*/  S2R R158, SR_TID.X ;  /* 0x00000000009e7919 */ /* 0x000e620000002100 */
[----:B------:R-:W-:Y:S01]  /*20f0*/  SEL R6, RZ, 0xffffffff, P1 ;  /* 0xffffffffff067807 */ /* 0x000fe20000800000 */
[----:B------:R-:W-:Y:S01]  /*2100*/  IMAD.SHL.U32 R102, R94, 0x40, RZ ;  /* 0x000000405e667824 */ /* 0x000fe200078e00ff */
[----:B------:R-:W-:Y:S01]  /*2110*/  SEL R3, RZ, 0x1, P0 ;  /* 0x00000001ff037807 */ /* 0x000fe20000000000 */
[----:B------:R-:W-:Y:S01]  /*2120*/  IMAD.IADD R121, R121, 0x1, R26 ;  /* 0x0000000179797824 */ /* 0x000fe200078e021a */
[----:B------:R-:W-:Y:S01]  /*2130*/  ISETP.GE.AND P0, PT, R194, UR4, PT ;  /* 0x00000004c2007c0c */ /* 0x000fe2000bf06270 */
[----:B------:R-:W-:Y:S01]  /*2140*/  IMAD.SHL.U32 R6, R6, 0x2, RZ ;  /* 0x0000000206067824 */ /* 0x000fe200078e00ff */
[----:B------:R-:W-:Y:S01]  /*2150*/  ISETP.GE.AND P1, PT, R192, UR4, PT ;  /* 0x00000004c0007c0c */ /* 0x000fe2000bf26270 */
[----:B--2---:R-:W-:Y:S01]  /*2160*/  IMAD.SHL.U32 R118, R15, 0x2, RZ ;  /* 0x000000020f767824 */ /* 0x004fe200078e00ff */
[----:B------:R-:W-:-:S02]  /*2170*/  SHF.R.S32.HI R7, RZ, 0x1f, R206 ;  /* 0x0000001fff077819 */ /* 0x000fc400000114ce */
[----:B------:R-:W-:Y:S01]  /*2180*/  LOP3.LUT R3, R6, 0x2, R3, 0xe2, !PT ;  /* 0x0000000206037812 */ /* 0x000fe200078ee203 */
[----:B0-----:R-:W-:Y:S01]  /*2190*/  VIADD R6, R8, 0xffffff80 ;  /* 0xffffff8008067836 */ /* 0x001fe20000000000 */
[----:B----4-:R-:W-:Y:S01]  /*21a0*/  SEL R4, RZ, 0x4, P0 ;  /* 0x00000004ff047807 */ /* 0x010fe20000000000 */
[----:B---3--:R-:W-:Y:S01]  /*21b0*/  IMAD.WIDE.U32 R90, R206, R88, R16 ;  /* 0x00000058ce5a7225 */ /* 0x008fe200078e0010 */
[----:B------:R-:W-:Y:S02]  /*21c0*/  SEL R5, RZ, 0x8, P1 ;  /* 0x00000008ff057807 */ /* 0x000fe40000800000 */
[----:B------:R-:W-:Y:S01]  /*21d0*/  ISETP.GE.AND P0, PT, R23, UR4, PT ;  /* 0x0000000417007c0c */ /* 0x000fe2000bf06270 */
[----:B------:R-:W-:Y:S01]  /*21e0*/  IMAD R123, R89, 0x60, RZ ;  /* 0x00000060597b7824 */ /* 0x000fe200078e02ff */
[----:B------:R-:W-:Y:S01]  /*21f0*/  SHF.R.S32.HI R197, RZ, 0x1f, R196 ;  /* 0x0000001fffc57819 */ /* 0x000fe200000114c4 */
[----:B------:R-:W-:Y:S01]  /*2200*/  IMAD.SHL.U32 R104, R88, 0x40, RZ ;  /* 0x0000004058687824 */ /* 0x000fe200078e00ff */
[----:B------:R-:W-:Y:S01]  /*2210*/  LOP3.LUT R3, R5, R3, R4, 0xfe, !PT ;  /* 0x0000000305037212 */ /* 0x000fe200078efe04 */
[-C--:B------:R-:W-:Y:S01]  /*2220*/  IMAD R4, R7, R94.reuse, RZ ;  /* 0x0000005e07047224 */ /* 0x080fe200078e02ff */
[----:B------:R-:W-:Y:S01]  /*2230*/  SEL R8, RZ, 0x10, P0 ;  /* 0x00000010ff087807 */ /* 0x000fe20000000000 */
[----:B------:R-:W-:Y:S01]  /*2240*/  IMAD.WIDE.U32 R98, R206, R94, R196 ;  /* 0x0000005ece627225 */ /* 0x000fe200078e00c4 */
[----:B------:R-:W-:-:S02]  /*2250*/  ISETP.GE.AND P0, PT, R16, R15, PT ;  /* 0x0000000f1000720c */ /* 0x000fc40003f06270 */
[----:B------:R-:W-:Y:S01]  /*2260*/  ISETP.GE.AND P1, PT, R195, R15, PT ;  /* 0x0000000fc300720c */ /* 0x000fe20003f26270 */
[C---:B------:R-:W-:Y:S01]  /*2270*/  IMAD R5, R206.reuse, R95, R4 ;  /* 0x0000005fce057224 */ /* 0x040fe200078e0204 */
[----:B------:R-:W-:Y:S01]  /*2280*/  LOP3.LUT R8, R3, R8, RZ, 0xfc, !PT ;  /* 0x0000000803087212 */ /* 0x000fe200078efcff */
[-C--:B------:R-:W-:Y:S01]  /*2290*/  IMAD R7, R7, R88.reuse, RZ ;  /* 0x0000005807077224 */ /* 0x080fe200078e02ff */
[----:B------:R-:W-:Y:S01]  /*22a0*/  SHF.R.S32.HI R9, RZ, 0x1f, R6 ;  /* 0x0000001fff097819 */ /* 0x000fe20000011406 */
[----:B------:R-:W-:Y:S01]  /*22b0*/  IMAD.IADD R99, R99, 0x1, R5 ;  /* 0x0000000163637824 */ /* 0x000fe200078e0205 */
[----:B------:R-:W-:Y:S01]  /*22c0*/  SEL R3, R15, RZ, P0 ;  /* 0x000000ff0f037207 */ /* 0x000fe20000000000 */
[----:B------:R-:W-:Y:S01]  /*22d0*/  IMAD.IADD R97, R5, 0x1, R97 ;  /* 0x0000000105617824 */ /* 0x000fe200078e0261 */
[----:B------:R-:W-:Y:S01]  /*22e0*/  SEL R4, R15, RZ, P1 ;  /* 0x000000ff0f047207 */ /* 0x000fe20000800000 */
[----:B------:R-:W-:Y:S01]  /*22f0*/  IMAD.WIDE.U32 R92, R206, R88, R196 ;  /* 0x00000058ce5c7225 */ /* 0x000fe200078e00c4 */
[----:B------:R-:W-:-:S02]  /*2300*/  LEA.HI R9, R9, R6, RZ, 0x2 ;  /* 0x0000000609097211 */ /* 0x000fc400078f10ff */
[----:B------:R-:W-:Y:S01]  /*2310*/  ISETP.GE.AND P2, PT, R194, R15, PT ;  /* 0x0000000fc200720c */ /* 0x000fe20003f46270 */
[----:B------:R-:W-:Y:S01]  /*2320*/  IMAD R5, R206, R89, R7 ;  /* 0x00000059ce057224 */ /* 0x000fe200078e0207 */
[----:B------:R-:W-:Y:S01]  /*2330*/  LOP3.LUT R9, R9, 0xfffffffc, RZ, 0xc0, !PT ;  /* 0xfffffffc09097812 */ /* 0x000fe200078ec0ff */
[----:B------:R-:W-:Y:S01]  /*2340*/  IMAD.IADD R3, R16, 0x1, R3 ;  /* 0x0000000110037824 */ /* 0x000fe200078e0203 */
[----:B------:R-:W-:Y:S01]  /*2350*/  SEL R7, R15, RZ, P2 ;  /* 0x000000ff0f077207 */ /* 0x000fe20001000000 */
[----:B------:R-:W-:Y:S01]  /*2360*/  IMAD.IADD R93, R93, 0x1, R5 ;  /* 0x000000015d5d7824 */ /* 0x000fe200078e0205 */
[----:B------:R-:W-:Y:S01]  /*2370*/  SHF.R.U32.HI R20, RZ, 0x3, R213 ;  /* 0x00000003ff147819 */ /* 0x000fe200000116d5 */
[----:B------:R-:W-:Y:S01]  /*2380*/  IMAD.IADD R91, R5, 0x1, R91 ;  /* 0x00000001055b7824 */ /* 0x000fe200078e025b */
[----:B-----5:R-:W-:Y:S01]  /*2390*/  SHF.R.S32.HI R13, RZ, 0x1f, R133 ;  /* 0x0000001fff0d7819 */ /* 0x020fe20000011485 */
[----:B------:R-:W-:Y:S01]  /*23a0*/  IMAD.IADD R5, R195, 0x1, R4 ;  /* 0x00000001c3057824 */ /* 0x000fe200078e0204 */
[----:B------:R-:W-:Y:S01]  /*23b0*/  SHF.R.S32.HI R4, RZ, 0x1f, R3 ;  /* 0x0000001fff047819 */ /* 0x000fe20000011403 */
[----:B------:R-:W-:Y:S01]  /*23c0*/  IMAD.IADD R21, R6, 0x1, -R9 ;  /* 0x0000000106157824 */ /* 0x000fe200078e0a09 */
[----:B------:R-:W-:Y:S01]  /*23d0*/  LOP3.LUT R19, R19, 0xfffffffe, RZ, 0xc0, !PT ;  /* 0xfffffffe13137812 */ /* 0x000fe200078ec0ff */
[----:B------:R-:W-:Y:S01]  /*23e0*/  IMAD.IADD R11, R194, 0x1, R7 ;  /* 0x00000001c20b7824 */ /* 0x000fe200078e0207 */
[----:B------:R-:W-:Y:S01]  /*23f0*/  SHF.R.S32.HI R10, RZ, 0x1f, R5 ;  /* 0x0000001fff0a7819 */ /* 0x000fe20000011405 */
[----:B------:R-:W-:Y:S01]  /*2400*/  IMAD.WIDE.U32 R98, R133, R94, R98 ;  /* 0x0000005e85627225 */ /* 0x000fe200078e0062 */
[----:B------:R-:W-:-:S02]  /*2410*/  LEA.HI R6, R4, R3, RZ, 0x3 ;  /* 0x0000000304067211 */ /* 0x000fc400078f18ff */
[----:B------:R-:W-:Y:S01]  /*2420*/  LEA.HI R3, R4, R3, RZ, 0x6 ;  /* 0x0000000304037211 */ /* 0x000fe200078f30ff */
[C---:B------:R-:W-:Y:S01]  /*2430*/  IMAD.WIDE.U32 R96, R133.reuse, R94, R96 ;  /* 0x0000005e85607225 */ /* 0x040fe200078e0060 */
[CC--:B------:R-:W-:Y:S02]  /*2440*/  LEA.HI R7, R10.reuse, R5.reuse, RZ, 0x6 ;  /* 0x000000050a077211 */ /* 0x0c0fe400078f30ff */
[----:B------:R-:W-:Y:S01]  /*2450*/  LEA.HI R10, R10, R5, RZ, 0x3 ;  /* 0x000000050a0a7211 */ /* 0x000fe200078f18ff */
[CC--:B------:R-:W-:Y:S01]  /*2460*/  IMAD.WIDE.U32 R92, R133.reuse, R88.reuse, R92 ;  /* 0x00000058855c7225 */ /* 0x0c0fe200078e005c */
[----:B------:R-:W-:Y:S02]  /*2470*/  SHF.R.S32.HI R4, RZ, 0x6, R3 ;  /* 0x00000006ff047819 */ /* 0x000fe40000011403 */
[----:B------:R-:W-:Y:S01]  /*2480*/  SHF.R.S32.HI R7, RZ, 0x6, R7 ;  /* 0x00000006ff077819 */ /* 0x000fe20000011407 */
[----:B------:R-:W-:Y:S01]  /*2490*/  IMAD.WIDE.U32 R90, R133, R88, R90 ;  /* 0x00000058855a7225 */ /* 0x000fe200078e005a */
[----:B------:R-:W-:-:S02]  /*24a0*/  LOP3.LUT R5, R215, 0x38, R10, 0xf8, !PT ;  /* 0x00000038d7057812 */ /* 0x000fc400078ef80a */
[--C-:B------:R-:W-:Y:S01]  /*24b0*/  LOP3.LUT R9, R213, 0x38, R6.reuse, 0xf8, !PT ;  /* 0x00000038d5097812 */ /* 0x100fe200078ef806 */
[C---:B------:R-:W-:Y:S01]  /*24c0*/  IMAD R130, R4.reuse, 0x1800, R217 ;  /* 0x0000180004827824 */ /* 0x040fe200078e02d9 */
[----:B------:R-:W-:Y:S01]  /*24d0*/  LOP3.LUT R3, R215, 0x38, R6, 0xf8, !PT ;  /* 0x00000038d7037812 */ /* 0x000fe200078ef806 */
[--C-:B------:R-:W-:Y:S01]  /*24e0*/  IMAD R128, R4, 0x1800, R218.reuse ;  /* 0x0000180004807824 */ /* 0x100fe200078e02da */
[----:B------:R-:W-:Y:S01]  /*24f0*/  SHF.R.S32.HI R12, RZ, 0x1f, R11 ;  /* 0x0000001fff0c7819 */ /* 0x000fe2000001140b */
[----:B------:R-:W-:Y:S01]  /*2500*/  IMAD R129, R7, 0x1800, R217 ;  /* 0x0000180007817824 */ /* 0x000fe200078e02d9 */
[----:B------:R-:W-:Y:S01]  /*2510*/  LOP3.LUT R4, R5, R216, RZ, 0x3c, !PT ;  /* 0x000000d805047212 */ /* 0x000fe200078e3cff */
[----:B------:R-:W-:Y:S01]  /*2520*/  IMAD R126, R7, 0x1800, R218 ;  /* 0x00001800077e7824 */ /* 0x000fe200078e02da */
[----:B------:R-:W-:Y:S01]  /*2530*/  LOP3.LUT R9, R9, R20, RZ, 0x3c, !PT ;  /* 0x0000001409097212 */ /* 0x000fe200078e3cff */
[----:B------:R-:W-:Y:S01]  /*2540*/  IMAD R108, R21, 0x40, R206 ;  /* 0x00000040156c7824 */ /* 0x000fe200078e02ce */
[----:B------:R-:W-:Y:S01]  /*2550*/  LOP3.LUT R3, R3, R216, RZ, 0x3c, !PT ;  /* 0x000000d803037212 */ /* 0x000fe200078e3cff */
[----:B------:R-:W-:Y:S01]  /*2560*/  IMAD.IADD R129, R129, 0x1, R4 ;  /* 0x0000000181817824 */ /* 0x000fe200078e0204 */
[-C--:B------:R-:W-:Y:S01]  /*2570*/  LEA.HI R14, R12, R11.reuse, RZ, 0x3 ;  /* 0x0000000b0c0e7211 */ /* 0x080fe200078f18ff */
[----:B------:R-:W-:Y:S01]  /*2580*/  IMAD.IADD R128, R128, 0x1, R9 ;  /* 0x0000000180807824 */ /* 0x000fe200078e0209 */
[----:B------:R-:W-:Y:S01]  /*2590*/  LEA.HI R11, R12, R11, RZ, 0x6 ;  /* 0x0000000b0c0b7211 */ /* 0x000fe200078f30ff */
[----:B------:R-:W-:Y:S01]  /*25a0*/  IMAD.IADD R130, R130, 0x1, R3 ;  /* 0x0000000182827824 */ /* 0x000fe200078e0203 */
[----:B------:R-:W-:-:S02]  /*25b0*/  LOP3.LUT R4, R213, 0x38, R10, 0xf8, !PT ;  /* 0x00000038d5047812 */ /* 0x000fc400078ef80a */
[--C-:B------:R-:W-:Y:S02]  /*25c0*/  LOP3.LUT R9, R213, 0x38, R14.reuse, 0xf8, !PT ;  /* 0x00000038d5097812 */ /* 0x100fe400078ef80e */
[----:B------:R-:W-:Y:S02]  /*25d0*/  SHF.R.S32.HI R11, RZ, 0x6, R11 ;  /* 0x00000006ff0b7819 */ /* 0x000fe4000001140b */
[----:B------:R-:W-:Y:S02]  /*25e0*/  LOP3.LUT R3, R215, 0x38, R14, 0xf8, !PT ;  /* 0x00000038d7037812 */ /* 0x000fe400078ef80e */
[-C--:B------:R-:W-:Y:S01]  /*25f0*/  LOP3.LUT R5, R4, R20.reuse, RZ, 0x3c, !PT ;  /* 0x0000001404057212 */ /* 0x080fe200078e3cff */
[----:B------:R-:W-:Y:S01]  /*2600*/  IMAD R127, R11, 0x1800, R217 ;  /* 0x000018000b7f7824 */ /* 0x000fe200078e02d9 */
[----:B------:R-:W-:Y:S01]  /*2610*/  LOP3.LUT R12, R9, R20, RZ, 0x3c, !PT ;  /* 0x00000014090c7212 */ /* 0x000fe200078e3cff */
[----:B------:R-:W-:Y:S01]  /*2620*/  IMAD R20, R13, R94, RZ ;  /* 0x0000005e0d147224 */ /* 0x000fe200078e02ff */
[----:B------:R-:W-:Y:S01]  /*2630*/  LOP3.LUT R4, R3, R216, RZ, 0x3c, !PT ;  /* 0x000000d803047212 */ /* 0x000fe200078e3cff */
[----:B------:R-:W-:Y:S01]  /*2640*/  IMAD.IADD R126, R126, 0x1, R5 ;  /* 0x000000017e7e7824 */ /* 0x000fe200078e0205 */
[----:B------:R-:W-:Y:S01]  /*2650*/  @P2 LOP3.LUT R19, R19, 0x1, RZ, 0xfc, !PT ;  /* 0x0000000113132812 */ /* 0x000fe200078efcff */
[----:B------:R-:W-:Y:S01]  /*2660*/  IMAD R5, R95, 0x60, RZ ;  /* 0x000000605f057824 */ /* 0x000fe200078e02ff */
[----:B------:R-:W-:Y:S01]  /*2670*/  LOP3.LUT P3, RZ, R224, 0x4, RZ, 0xc0, !PT ;  /* 0x00000004e0ff7812 */ /* 0x000fe2000786c0ff */
[----:B------:R-:W-:Y:S01]  /*2680*/  IMAD R7, R133, R95, R20 ;  /* 0x0000005f85077224 */ /* 0x000fe200078e0214 */
[----:B------:R-:W-:Y:S01]  /*2690*/  ISETP.GE.AND P2, PT, R193, UR4, PT ;  /* 0x00000004c1007c0c */ /* 0x000fe2000bf46270 */
[----:B------:R-:W-:Y:S01]  /*26a0*/  IMAD.IADD R127, R127, 0x1, R4 ;  /* 0x000000017f7f7824 */ /* 0x000fe200078e0204 */
[C---:B------:R-:W-:Y:S01]  /*26b0*/  SHF.L.U64.HI R101, R94.reuse, 0x6, R95 ;  /* 0x000000065e657819 */ /* 0x040fe2000001025f */
[----:B------:R-:W-:Y:S01]  /*26c0*/  IMAD.WIDE.U32 R94, R94, 0x60, RZ ;  /* 0x000000605e5e7825 */ /* 0x000fe200078e00ff */
[----:B------:R-:W-:-:S02]  /*26d0*/  LOP3.LUT R3, R215, 0x18, R16, 0xf8, !PT ;  /* 0x00000018d7037812 */ /* 0x000fc400078ef810 */
[----:B------:R-:W-:Y:S01]  /*26e0*/  SEL R9, RZ, 0x20, P2 ;  /* 0x00000020ff097807 */ /* 0x000fe20001000000 */
[----:B------:R-:W-:Y:S01]  /*26f0*/  IMAD R4, R13, R88, RZ ;  /* 0x000000580d047224 */ /* 0x000fe200078e02ff */
[----:B------:R-:W-:Y:S01]  /*2700*/  LOP3.LUT R124, R3, R216, RZ, 0x3c, !PT ;  /* 0x000000d8037c7212 */ /* 0x000fe200078e3cff */
[----:B------:R-:W-:Y:S01]  /*2710*/  IMAD R125, R11, 0x1800, R218 ;  /* 0x000018000b7d7824 */ /* 0x000fe200078e02da */
[----:B------:R-:W-:Y:S01]  /*2720*/  SHF.L.U64.HI R103, R88, 0x6, R89 ;  /* 0x0000000658677819 */ /* 0x000fe20000010259 */
[----:B------:R-:W-:Y:S01]  /*2730*/  IMAD.IADD R122, R95, 0x1, R5 ;  /* 0x000000015f7a7824 */ /* 0x000fe200078e0205 */
[----:B------:R-:W-:Y:S01]  /*2740*/  SHF.R.S32.HI R111, RZ, 0x3, R6 ;  /* 0x00000003ff6f7819 */ /* 0x000fe20000011406 */
[----:B------:R-:W-:Y:S01]  /*2750*/  IMAD R11, R133, R89, R4 ;  /* 0x00000059850b7224 */ /* 0x000fe200078e0204 */
[----:B------:R-:W-:Y:S01]  /*2760*/  LOP3.LUT R5, R6, 0xfffffff8, RZ, 0xc0, !PT ;  /* 0xfffffff806057812 */ /* 0x000fe200078ec0ff */
[----:B------:R-:W-:Y:S01]  /*2770*/  IMAD.IADD R100, R99, 0x1, R7 ;  /* 0x0000000163647824 */ /* 0x000fe200078e0207 */
[----:B------:R-:W-:Y:S01]  /*2780*/  LOP3.LUT R25, R8, R9, RZ, 0xfc, !PT ;  /* 0x0000000908197212 */ /* 0x000fe200078efcff */
[----:B------:R-:W-:Y:S01]  /*2790*/  IMAD.IADD R3, R7, 0x1, R97 ;  /* 0x0000000107037824 */ /* 0x000fe200078e0261 */
[----:B------:R-:W-:Y:S01]  /*27a0*/  LOP3.LUT R19, R19, 0xfffffffb, RZ, 0xc0, !PT ;  /* 0xfffffffb13137812 */ /* 0x000fe200078ec0ff */
[----:B------:R-:W-:Y:S01]  /*27b0*/  IMAD.WIDE.U32 R88, R88, 0x60, RZ ;  /* 0x0000006058587825 */ /* 0x000fe200078e00ff */
[----:B------:R-:W-:-:S02]  /*27c0*/  LOP3.LUT R6, R10, 0xfffffff8, RZ, 0xc0, !PT ;  /* 0xfffffff80a067812 */ /* 0x000fc400078ec0ff */
[----:B------:R-:W-:Y:S01]  /*27d0*/  LOP3.LUT R7, R14, 0xfffffff8, RZ, 0xc0, !PT ;  /* 0xfffffff80e077812 */ /* 0x000fe200078ec0ff */
[----:B------:R-:W-:Y:S01]  /*27e0*/  IMAD.IADD R125, R125, 0x1, R12 ;  /* 0x000000017d7d7824 */ /* 0x000fe200078e020c */
[----:B------:R-:W-:Y:S01]  /*27f0*/  SHF.R.S32.HI R110, RZ, 0x3, R10 ;  /* 0x00000003ff6e7819 */ /* 0x000fe2000001140a */
[----:B------:R-:W-:Y:S01]  /*2800*/  IMAD.IADD R124, R217, 0x1, R124 ;  /* 0x00000001d97c7824 */ /* 0x000fe200078e027c */
[----:B------:R-:W-:Y:S01]  /*2810*/  LOP3.LUT R9, R25, 0x2, RZ, 0xc0, !PT ;  /* 0x0000000219097812 */ /* 0x000fe200078ec0ff */
[----:B------:R-:W-:Y:S01]  /*2820*/  IMAD.IADD R123, R89, 0x1, R123 ;  /* 0x00000001597b7824 */ /* 0x000fe200078e027b */
[----:B------:R-:W-:Y:S01]  /*2830*/  LOP3.LUT R10, R25, 0x4, RZ, 0xc0, !PT ;  /* 0x00000004190a7812 */ /* 0x000fe200078ec0ff */
[----:B------:R-:W-:Y:S01]  /*2840*/  IMAD.IADD R87, R93, 0x1, R11 ;  /* 0x000000015d577824 */ /* 0x000fe200078e020b */
[----:B------:R-:W-:Y:S01]  /*2850*/  LOP3.LUT R20, R25, 0x8, RZ, 0xc0, !PT ;  /* 0x0000000819147812 */ /* 0x000fe200078ec0ff */
[----:B------:R-:W-:Y:S01]  /*2860*/  IMAD.IADD R4, R11, 0x1, R91 ;  /* 0x000000010b047824 */ /* 0x000fe200078e025b */
[----:B------:R-:W-:-:S02]  /*2870*/  LOP3.LUT R21, R25, 0x10, RZ, 0xc0, !PT ;  /* 0x0000001019157812 */ /* 0x000fc400078ec0ff */
[----:B------:R-:W-:Y:S02]  /*2880*/  @P3 LOP3.LUT R19, R19, 0x4, RZ, 0xfc, !PT ;  /* 0x0000000413133812 */ /* 0x000fe400078efcff */
[----:B-1----:R-:W-:Y:S02]  /*2890*/  LEA.HI R158, R158, 0x8, RZ, 0x19 ;  /* 0x000000089e9e7811 */ /* 0x002fe400078fc8ff */
[----:B------:R-:W-:Y:S02]  /*28a0*/  SHF.R.S32.HI R109, RZ, 0x3, R14 ;  /* 0x00000003ff6d7819 */ /* 0x000fe4000001140e */
[----:B------:R-:W-:Y:S02]  /*28b0*/  LOP3.LUT R8, R8, 0x1, RZ, 0xc0, !PT ;  /* 0x0000000108087812 */ /* 0x000fe400078ec0ff */
[----:B------:R-:W-:Y:S02]  /*28c0*/  SHF.R.S32.HI R107, RZ, 0x1f, R5 ;  /* 0x0000001fff6b7819 */ /* 0x000fe40000011405 */
[----:B------:R-:W-:-:S02]  /*28d0*/  SHF.R.S32.HI R106, RZ, 0x1f, R6 ;  /* 0x0000001fff6a7819 */ /* 0x000fc40000011406 */
[----:B------:R-:W-:Y:S02]  /*28e0*/  SHF.R.S32.HI R105, RZ, 0x1f, R7 ;  /* 0x0000001fff697819 */ /* 0x000fe40000011407 */
[----:B------:R-:W-:Y:S02]  /*28f0*/  LOP3.LUT R25, R25, 0x20, RZ, 0xc0, !PT ;  /* 0x0000002019197812 */ /* 0x000fe400078ec0ff */
[----:B------:R-:W-:-:S07]  /*2900*/  SHF.R.S32.HI R120, RZ, 0x1f, R0 ;  /* 0x0000001fff787819 */ /* 0x000fce0000011400 */
.L_x_6030:
[----:B------:R-:W0:Y:S01]  /*2910*/  LDC R28, c[0x0][0x430] ;  /* 0x00010c00ff1c7b82 */ /* 0x000e220000000800 */
[----:B------:R-:W-:Y:S01]  /*2920*/  VIADD R2, R2, 0xffffffff ;  /* 0xffffffff02027836 */ /* 0x000fe20000000000 */
[----:B------:R-:W-:-:S03]  /*2930*/  ULDC.64 UR4, c[0x0][0x208] ;  /* 0x0000820000047ab9 */ /* 0x000fc60000000a00 */
[----:B------:R-:W-:-:S03]  /*2940*/  IMAD R11, R2, 0x60, R108 ;  /* 0x00000060020b7824 */ /* 0x000fc600078e026c */
[----:B-1----:R-:W1:Y:S01]  /*2950*/  LDC R117, c[0x0][0x3f4] ;  /* 0x0000fd00ff757b82 */ /* 0x002e620000000800 */
[----:B--2---:R-:W-:Y:S01]  /*2960*/  IMAD.IADD R31, R121, 0x1, R11 ;  /* 0x00000001791f7824 */ /* 0x004fe200078e020b */
[----:B------:R-:W-:-:S03]  /*2970*/  ISETP.GE.AND P2, PT, R11, R24, PT ;  /* 0x000000180b00720c */ /* 0x000fc60003f46270 */
[----:B------:R-:W-:Y:S01]  /*2980*/  IMAD.MOV.U32 R11, RZ, RZ, R31 ;  /* 0x000000ffff0b7224 */ /* 0x000fe200078e001f */
[----:B------:R-:W-:Y:S02]  /*2990*/  ISETP.GT.OR P2, PT, R108, 0x5f, P2 ;  /* 0x0000005f6c00780c */ /* 0x000fe40001744670 */
[----:B0-----:R-:W-:-:S11]  /*29a0*/  ISETP.NE.AND P3, PT, R28, 0x1, PT ;  /* 0x000000011c00780c */ /* 0x001fd60003f65270 */
[----:B------:R-:W0:Y:S08]  /*29b0*/  @!P2 LDC.64 R14, c[0x0][0x428] ;  /* 0x00010a00ff0eab82 */ /* 0x000e300000000a00 */
[----:B------:R-:W2:Y:S08]  /*29c0*/  @!P2 LDC.64 R12, c[0x0][0x418] ;  /* 0x00010600ff0cab82 */ /* 0x000eb00000000a00 */
[----:B------:R-:W3:Y:S08]  /*29d0*/  @P3 LDC R26, c[0x0][0x434] ;  /* 0x00010d00ff1a3b82 */ /* 0x000ef00000000800 */
[----:B------:R-:W4:Y:S01]  /*29e0*/  @P3 LDC R27, c[0x0][0x438] ;  /* 0x00010e00ff1b3b82 */ /* 0x000f220000000800 */
[----:B---3--:R-:W-:-:S05]  /*29f0*/  @P3 IMAD.HI.U32 R26, R31, R26, RZ ;  /* 0x0000001a1f1a3227 */ /* 0x008fca00078e00ff */
[----:B----4-:R-:W-:Y:S01]  /*2a00*/  @P3 SHF.R.U32.HI R11, RZ, R27, R26 ;  /* 0x0000001bff0b3219 */ /* 0x010fe2000001161a */
[----:B0-----:R-:W-:-:S03]  /*2a10*/  @!P2 IMAD R26, R120, R14, RZ ;  /* 0x0000000e781aa224 */ /* 0x001fc600078e02ff */
[--C-:B------:R-:W-:Y:S01]  /*2a20*/  @!P2 SHF.R.S32.HI R27, RZ, 0x1f, R11.reuse ;  /* 0x0000001fff1ba819 */ /* 0x100fe2000001140b */
[----:B------:R-:W-:Y:S02]  /*2a30*/  @!P2 IMAD R29, R0, R15, R26 ;  /* 0x0000000f001da224 */ /* 0x000fe400078e021a */
[----:B------:R-:W-:-:S04]  /*2a40*/  @!P2 IMAD.MOV.U32 R26, RZ, RZ, R11 ;  /* 0x000000ffff1aa224 */ /* 0x000fc800078e000b */
[----:B------:R-:W-:-:S04]  /*2a50*/  @!P2 IMAD.WIDE.U32 R14, R0, R14, R26 ;  /* 0x0000000e000ea225 */ /* 0x000fc800078e001a */
[----:B------:R-:W-:Y:S01]  /*2a60*/  @!P2 IMAD.IADD R15, R15, 0x1, R29 ;  /* 0x000000010f0fa824 */ /* 0x000fe200078e021d */
[----:B--2---:R-:W-:Y:S01]  /*2a70*/  @!P2 LEA R12, P3, R14, R12, 0x2 ;  /* 0x0000000c0e0ca211 */ /* 0x004fe200078610ff */
[----:B------:R-:W-:-:S03]  /*2a80*/  IMAD.MOV.U32 R26, RZ, RZ, RZ ;  /* 0x000000ffff1a7224 */ /* 0x000fc600078e00ff */
[----:B------:R-:W-:-:S05]  /*2a90*/  @!P2 LEA.HI.X R13, R14, R13, R15, 0x2, P3 ;  /* 0x0000000d0e0da211 */ /* 0x000fca00018f140f */
[----:B------:R0:W5:Y:S01]  /*2aa0*/  @!P2 LDG.E R26, desc[UR4][R12.64] ;  /* 0x000000040c1aa981 */ /* 0x000162000c1e1900 */
[----:B------:R-:W-:Y:S01]  /*2ab0*/  ISETP.GT.AND P2, PT, R2, R119, PT ;  /* 0x000000770200720c */ /* 0x000fe20003f44270 */
[----:B------:R-:W-:Y:S01]  /*2ac0*/  IMAD R15, R22, 0x4800, R124 ;  /* 0x00004800160f7824 */ /* 0x000fe200078e027c */
[----:B------:R-:W-:Y:S01]  /*2ad0*/  LOP3.LUT R19, R19, 0xfffffffd, RZ, 0xc0, !PT ;  /* 0xfffffffd13137812 */ /* 0x000fe200078ec0ff */
[----:B------:R-:W-:Y:S01]  /*2ae0*/  IMAD.MOV R27, RZ, RZ, -R11 ;  /* 0x000000ffff1b7224 */ /* 0x000fe200078e0a0b */
[----:B------:R-:W-:Y:S01]  /*2af0*/  LOP3.LUT P4, RZ, R224, 0x4, RZ, 0xc0, !PT ;  /* 0x00000004e0ff7812 */ /* 0x000fe2000788c0ff */
[----:B------:R-:W-:Y:S01]  /*2b00*/  VIADD R81, R15, 0x20 ;  /* 0x000000200f517836 */ /* 0x000fe20000000000 */
[----:B------:R-:W-:Y:S05]  /*2b10*/  YIELD ;  /* 0x0000000000007946 */ /* 0x000fea0003800000 */
[----:B------:R-:W-:Y:S01]  /*2b20*/  BSSY B0, `(.L_x_5925) ;  /* 0x0000811000007945 */ /* 0x000fe20003800000 */
[----:B------:R-:W-:Y:S01]  /*2b30*/  IMAD R27, R28, R27, R31 ;  /* 0x0000001b1c1b7224 */ /* 0x000fe200078e021f */
[----:B------:R-:W-:Y:S01]  /*2b40*/  @P2 LOP3.LUT R19, R19, 0x2, RZ, 0xfc, !PT ;  /* 0x0000000213132812 */ /* 0x000fe200078efcff */
[----:B------:R-:W-:Y:S01]  /*2b50*/  IMAD R80, R15, 0x2, R112 ;  /* 0x000000020f507824 */ /* 0x000fe200078e0270 */
[----:B-1----:R-:W-:-:S02]  /*2b60*/  ISETP.GE.AND P2, PT, R117, 0x1, PT ;  /* 0x000000017500780c */ /* 0x002fc40003f46270 */
[----:B------:R-:W-:-:S04]  /*2b70*/  @P4 VIADD R81, R15, 0xffffffe0 ;  /* 0xffffffe00f514836 */ /* 0x000fc80000000000 */
[----:B------:R-:W-:-:S07]  /*2b80*/  IMAD R81, R81, 0x2, R112 ;  /* 0x0000000251517824 */ /* 0x000fce00078e0270 */
[----:B0-----:R-:W-:Y:S05]  /*2b90*/  @!P2 BRA `(.L_x_5926) ;  /* 0x00000078004ca947 */ /* 0x001fea0003800000 */
[----:B------:R-:W-:Y:S01]  /*2ba0*/  SHF.R.S32.HI R82, RZ, 0x1f, R27 ;  /* 0x0000001fff527819 */ /* 0x000fe2000001141b */
[----:B------:R-:W-:Y:S01]  /*2bb0*/  ULDC.64 UR4, c[0x0][0x300] ;  /* 0x0000c00000047ab9 */ /* 0x000fe20000000a00 */
[----:B-----5:R-:W-:Y:S01]  /*2bc0*/  SHF.R.S32.HI R83, RZ, 0x1f, R26 ;  /* 0x0000001fff537819 */ /* 0x020fe2000001141a */
[C---:B------:R-:W-:Y:S01]  /*2bd0*/  IMAD.WIDE.U32 R12, R27.reuse, UR4, RZ ;  /* 0x000000041b0c7c25 */ /* 0x040fe2000f8e00ff */
        /* <DEDUP_REMOVED lines=17> */
[----:B------:R-:W-:Y:S01]  /*2cf0*/  IMAD R113, R199, UR5, R29 ;  /* 0x00000005c7717c24 */ /* 0x000fe2000f8e021d */
[----:B------:R-:W-:Y:S01]  /*2d00*/  ULDC.64 UR4, c[0x0][0x2e8] ;  /* 0x0000ba0000047ab9 */ /* 0x000fe20000000a00 */
[C---:B------:R-:W-:Y:S01]  /*2d10*/  IMAD R31, R11.reuse, R94, R14 ;  /* 0x0000005e0b1f7224 */ /* 0x040fe200078e020e */
[----:B------:R-:W-:Y:S01]  /*2d20*/  LEA R116, P3, R28, UR4, 0x1 ;  /* 0x000000041c747c11 */ /* 0x000fe2000f8608ff */
[----:B------:R-:W-:Y:S02]  /*2d30*/  IMAD R33, R11, R88, R15 ;  /* 0x000000580b217224 */ /* 0x000fe400078e020f */
[----:B------:R-:W-:Y:S01]  /*2d40*/  IMAD.WIDE.U32 R14, R94, R2, RZ ;  /* 0x000000025e0e7225 */ /* 0x000fe200078e00ff */
[----:B------:R-:W-:-:S03]  /*2d50*/  LEA.HI.X R113, R28, UR5, R113, 0x1, P3 ;  /* 0x000000051c717c11 */ /* 0x000fc600098f0c71 */
[----:B------:R-:W-:-:S04]  /*2d60*/  IMAD.WIDE.U32 R12, R88, R2, RZ ;  /* 0x00000002580c7225 */ /* 0x000fc800078e00ff */
        /* <DEDUP_REMOVED lines=22> */
[----:B------:R-:W-:Y:S01]  /*2ed0*/  CS2R R74, SRZ ;  /* 0x00000000004a7805 */ /* 0x000fe2000001ff00 */
[----:B------:R-:W-:Y:S01]  /*2ee0*/  ULDC.64 UR6, c[0x0][0x208] ;  /* 0x0000820000067ab9 */ /* 0x000fe20000000a00 */
[----:B------:R-:W-:Y:S01]  /*2ef0*/  IMAD.X R32, R11, 0x1, R100, P2 ;  /* 0x000000010b207824 */ /* 0x000fe200010e0664 */
[----:B------:R-:W-:-:S04]  /*2f00*/  LEA R30, P2, R31, UR4, 0x1 ;  /* 0x000000041f1e7c11 */ /* 0x000fc8000f8408ff */
[----:B------:R-:W-:Y:S01]  /*2f10*/  LEA.HI.X R31, R31, UR5, R32, 0x1, P2 ;  /* 0x000000051f1f7c11 */ /* 0x000fe200090f0c20 */
[----:B------:R-:W-:Y:S01]  /*2f20*/  ULDC.64 UR4, c[0x0][0x400] ;  /* 0x0001000000047ab9 */ /* 0x000fe20000000a00 */
[----:B------:R-:W-:-:S05]  /*2f30*/  IADD3 R33, P2, R92, R12, RZ ;  /* 0x0000000c5c217210 */ /* 0x000fca0007f5e0ff */
[----:B------:R-:W-:Y:S01]  /*2f40*/  IMAD.X R34, R76, 0x1, R87, P2 ;  /* 0x000000014c227824 */ /* 0x000fe200010e0657 */
        /* <DEDUP_REMOVED lines=30> */
.L_x_5929:
[----:B------:R-:W-:Y:S05]  /*3130*/  BSYNC B1 ;  /* 0x0000000000017941 */ /* 0x000fea0003800000 */
.L_x_5928:
[----:B0-----:R-:W-:Y:S01]  /*3140*/  VIADD R30, R206, 0x40 ;  /* 0x00000040ce1e7836 */ /* 0x001fe20000000000 */
        /* <DEDUP_REMOVED lines=11> */
[----:B------:R-:W-:Y:S01]  /*3200*/  CS2R R46, SRZ ;  /* 0x00000000002e7805 */ /* 0x000fe2000001ff00 */
[----:B-----5:R-:W-:Y:S01]  /*3210*/  IMAD.MOV.U32 R77, RZ, RZ, R52 ;  /* 0x000000ffff4d7224 */ /* 0x020fe200078e0034 */
        /* <DEDUP_REMOVED lines=43> */
.L_x_5931:
[----:B------:R-:W-:Y:S05]  /*34d0*/  BSYNC B1 ;  /* 0x0000000000017941 */ /* 0x000fea0003800000 */
.L_x_5930:
[----:B0-----:R-:W-:Y:S01]  /*34e0*/  IMAD.MOV.U32 R12, RZ, RZ, R56 ;  /* 0x000000ffff0c7224 */ /* 0x001fe200078e0038 */
[----:B------:R-:W-:Y:S01]  /*34f0*/  ULOP3.LUT UR4, UR60, 0x1, URZ, 0xfc, !UPT ;  /* 0x000000013c047892 */ /* 0x000fe2000f8efc3f */
        /* <DEDUP_REMOVED lines=20> */
[----:B------:R-:W-:Y:S01]  /*3640*/  UISETP.NE.AND UP0, UPT, UR4, 0x3, UPT ;  /* 0x000000030400788c */ /* 0x000fe2000bf05270 */
[----:B------:R-:W-:Y:S01]  /*3650*/  IMAD.MOV.U32 R14, RZ, RZ, R73 ;  /* 0x000000ffff0e7224 */ /* 0x000fe200078e0049 */
[----:B------:R-:W-:Y:S01]  /*3660*/  PRMT R147, R12, 0x5410, R11 ;  /* 0x000054100c937816 */ /* 0x000fe2000000000b */
[----:B------:R-:W-:Y:S01]  /*3670*/  IMAD.MOV.U32 R12, RZ, RZ, R58 ;  /* 0x000000ffff0c7224 */ /* 0x000fe200078e003a */
[----:B------:R-:W-:Y:S01]  /*3680*/  PRMT R137, R137, 0x5410, R13 ;  /* 0x0000541089897816 */ /* 0x000fe2000000000d */
[----:B------:R-:W-:Y:S01]  /*3690*/  IMAD.MOV.U32 R11, RZ, RZ, R59 ;  /* 0x000000ffff0b7224 */ /* 0x000fe200078e003b */
[----:B------:R-:W-:-:S02]  /*36a0*/  PLOP3.LUT P2, PT, PT, PT, UP0, 0x80, 0x0 ;  /* 0x000000000000781c */ /* 0x000fc40003f4f008 */
[----:B------:R-:W-:Y:S01]  /*36b0*/  PRMT R149, R12, 0x7610, R149 ;  /* 0x000076100c957816 */ /* 0x000fe20000000095 */
[----:B------:R-:W-:Y:S01]  /*36c0*/  IMAD.MOV.U32 R12, RZ, RZ, R63 ;  /* 0x000000ffff0c7224 */ /* 0x000fe200078e003f */
[----:B------:R-:W-:Y:S01]  /*36d0*/  PRMT R148, R11, 0x7610, R148 ;  /* 0x000076100b947816 */ /* 0x000fe20000000094 */
        /* <DEDUP_REMOVED lines=45> */
[----:B------:R-:W-:-:S04]  /*39b0*/  PRMT R115, R12, 0x7610, R115 ;  /* 0x000076100c737816 */ /* 0x000fc80000000073 */
        /* <DEDUP_REMOVED lines=13> */
.L_x_5932:
[----:B------:R-:W-:Y:S01]  /*3a90*/  IMAD R85, R22, 0x8, R18 ;  /* 0x0000000816557824 */ /* 0x000fe200078e0212 */
[----:B------:R-:W-:Y:S01]  /*3aa0*/  SHF.L.U32 R86, R207, 0x1f, RZ ;  /* 0x0000001fcf567819 */ /* 0x000fe200000006ff */
[----:B------:R-:W-:Y:S03]  /*3ab0*/  BSSY B1, `(.L_x_5933) ;  /* 0x0000003000017945 */ /* 0x000fe60003800000 */
[----:B------:R-:W0:Y:S02]  /*3ac0*/  SYNCS.PHASECHK.TRANS64.TRYWAIT P5, [R85+URZ+0x30890], R86 ;  /* 0x03089056550075a7 */ /* 0x000e2400080a017f */
[----:B0-----:R-:W-:Y:S05]  /*3ad0*/  @!P5 BRA `(.L_x_5934) ;  /* 0x000002380068d947 */ /* 0x001fea0003800000 */
.L_x_6286:
[----:B------:R-:W-:Y:S05]  /*3ae0*/  BSYNC B1 ;  /* 0x0000000000017941 */ /* 0x000fea0003800000 */
.L_x_5933:
[----:B------:R-:W-:-:S03]  /*3af0*/  UMOV UR4, 0xffffffff ;  /* 0xffffffff00047882 */ /* 0x000fc60000000000 */
[----:B------:R-:W-:Y:S05]  /*3b00*/  BRA.DIV UR4, `(.L_x_5935) ;  /* 0x0000023a04707947 */ /* 0x000fea000b800000 */
[----:B------:R1:W2:Y:S04]  /*3b10*/  SHFL.IDX PT, R76, R113, RZ, 0x1c1f ;  /* 0x001c1fff714c7589 */ /* 0x0002a800000e0000 */
[----:B------:R1:W3:Y:S02]  /*3b20*/  SHFL.IDX PT, R11, R116, RZ, 0x1c1f ;  /* 0x001c1fff740b7589 */ /* 0x0002e400000e0000 */
.L_x_6290:
        /* <DEDUP_REMOVED lines=17> */
[C---:B0-----:R-:W-:Y:S01]  /*3c40*/  IMAD.U32 R137, R13.reuse, 0x10000, RZ ;  /* 0x000100000d897824 */ /* 0x041fe200078e00ff */
[----:B------:R-:W-:Y:S02]  /*3c50*/  LOP3.LUT R139, R13, 0xffff0000, RZ, 0xc0, !PT ;  /* 0xffff00000d8b7812 */ /* 0x000fe400078ec0ff */
[C---:B------:R-:W-:Y:S01]  /*3c60*/  LOP3.LUT R138, R75.reuse, 0xffff0000, RZ, 0xc0, !PT ;  /* 0xffff00004b8a7812 */ /* 0x040fe200078ec0ff */
[----:B------:R-:W-:Y:S01]  /*3c70*/  IMAD.U32 R75, R75, 0x10000, RZ ;  /* 0x000100004b4b7824 */ /* 0x000fe200078e00ff */
[C---:B------:R-:W-:Y:S01]  /*3c80*/  LOP3.LUT R13, R72.reuse, 0xffff0000, RZ, 0xc0, !PT ;  /* 0xffff0000480d7812 */ /* 0x040fe200078ec0ff */
[----:B------:R-:W-:Y:S02]  /*3c90*/  IMAD.U32 R72, R72, 0x10000, RZ ;  /* 0x0001000048487824 */ /* 0x000fe400078e00ff */
[----:B------:R-:W-:-:S04]  /*3ca0*/  FMUL.FTZ R74, R139, R138 ;  /* 0x0000008a8b4a7220 */ /* 0x000fc80000410000 */
        /* <DEDUP_REMOVED lines=32> */
.L_x_5941:
[----:B------:R-:W-:Y:S05]  /*3eb0*/  BSYNC B3 ;  /* 0x0000000000037941 */ /* 0x000fea0003800000 */
.L_x_5940:
[----:B---3--:R-:W-:Y:S01]  /*3ec0*/  LEA R72, P3, R16, R11, 0x1 ;  /* 0x0000000b10487211 */ /* 0x008fe200078608ff */
[----:B------:R-:W-:-:S03]  /*3ed0*/  ULDC.64 UR4, c[0x0][0x208] ;  /* 0x0000820000047ab9 */ /* 0x000fc60000000a00 */
[----:B--2---:R-:W-:-:S05]  /*3ee0*/  LEA.HI.X R73, R16, R76, R17, 0x1, P3 ;  /* 0x0000004c10497211 */ /* 0x004fca00018f0c11 */
[----:B0-----:R4:W-:Y:S04]  /*3ef0*/  ST.E.128 desc[UR4][R72.64], R12 ;  /* 0x0000000c48007985 */ /* 0x0019e8000c101d04 */
.L_x_5939:
[----:B------:R-:W-:Y:S05]  /*3f00*/  BSYNC B2 ;  /* 0x0000000000027941 */ /* 0x000fea0003800000 */
.L_x_5938:
        /* <DEDUP_REMOVED lines=54> */
.L_x_5945:
[----:B------:R-:W-:Y:S05]  /*4270*/  BSYNC B3 ;  /* 0x0000000000037941 */ /* 0x000fea0003800000 */
.L_x_5944:
[----:B------:R-:W-:Y:S01]  /*4280*/  IMAD.SHL.U32 R70, R200, 0x8, RZ ;  /* 0x00000008c8467824 */ /* 0x000fe200078e00ff */
[----:B------:R-:W-:Y:S01]  /*4290*/  ULDC.64 UR4, c[0x0][0x208] ;  /* 0x0000820000047ab9 */ /* 0x000fe20000000a00 */
[----:B---3--:R-:W-:Y:S02]  /*42a0*/  IMAD.MOV.U32 R68, RZ, RZ, R11 ;  /* 0x000000ffff447224 */ /* 0x008fe400078e000b */
[----:B--2---:R-:W-:Y:S02]  /*42b0*/  IMAD.MOV.U32 R69, RZ, RZ, R76 ;  /* 0x000000ffff457224 */ /* 0x004fe400078e004c */
[----:B------:R-:W-:-:S05]  /*42c0*/  IMAD.WIDE R68, R70, 0x2, R68 ;  /* 0x0000000246447825 */ /* 0x000fca00078e0244 */
[----:B0-----:R0:W-:Y:S02]  /*42d0*/  ST.E.128 desc[UR4][R68.64], R12 ;  /* 0x0000000c44007985 */ /* 0x0011e4000c101d04 */
.L_x_5943:
[----:B------:R-:W-:Y:S05]  /*42e0*/  BSYNC B2 ;  /* 0x0000000000027941 */ /* 0x000fea0003800000 */
.L_x_5942:
        /* <DEDUP_REMOVED lines=54> */
.L_x_5949:
[----:B------:R-:W-:Y:S05]  /*4650*/  BSYNC B3 ;  /* 0x0000000000037941 */ /* 0x000fea0003800000 */
.L_x_5948:
[----:B------:R-:W-:Y:S01]  /*4660*/  IMAD.SHL.U32 R66, R201, 0x8, RZ ;  /* 0x00000008c9427824 */ /* 0x000fe200078e00ff */
[----:B------:R-:W-:Y:S01]  /*4670*/  ULDC.64 UR4, c[0x0][0x208] ;  /* 0x0000820000047ab9 */ /* 0x000fe20000000a00 */
[----:B---3--:R-:W-:Y:S02]  /*4680*/  IMAD.MOV.U32 R64, RZ, RZ, R11 ;  /* 0x000000ffff407224 */ /* 0x008fe400078e000b */
[----:B--2---:R-:W-:Y:S02]  /*4690*/  IMAD.MOV.U32 R65, RZ, RZ, R76 ;  /* 0x000000ffff417224 */ /* 0x004fe400078e004c */
[----:B------:R-:W-:-:S05]  /*46a0*/  IMAD.WIDE R64, R66, 0x2, R64 ;  /* 0x0000000242407825 */ /* 0x000fca00078e0240 */
[----:B----4-:R0:W-:Y:S02]  /*46b0*/  ST.E.128 desc[UR4][R64.64], R12 ;  /* 0x0000000c40007985 */ /* 0x0101e4000c101d04 */
.L_x_5947:
[----:B------:R-:W-:Y:S05]  /*46c0*/  BSYNC B2 ;  /* 0x0000000000027941 */ /* 0x000fea0003800000 */
.L_x_5946:
[----:B------:R-:W-:Y:S01]  /*46d0*/  ISETP.NE.AND P3, PT, R20, RZ, PT ;  /* 0x000000ff1400720c */ /* 0x000fe20003f65270 */
[----:B------:R-:W-:-:S12]  /*46e0*/  BSSY B2, `(.L_x_5950) ;  /* 0x000003b000027945 */ /* 0x000fd80003800000 */
        /* <DEDUP_REMOVED lines=13> */
[C---:B------:R-:W-:Y:S01]  /*47c0*/  LOP3.LUT R66, R63.reuse, 0xffff0000, RZ, 0xc0, !PT ;  /* 0xffff00003f427812 */ /* 0x040fe200078ec0ff */
[----:B------:R-:W-:Y:S01]  /*47d0*/  IMAD.U32 R63, R63, 0x10000, RZ ;  /* 0x000100003f3f7824 */ /* 0x000fe200078e00ff */
[C---:B------:R-:W-:Y:S01]  /*47e0*/  LOP3.LUT R62, R60.reuse, 0xffff0000, RZ, 0xc0, !PT ;  /* 0xffff00003c3e7812 */ /* 0x040fe200078ec0ff */
[----:B------:R-:W-:Y:S02]  /*47f0*/  IMAD.U32 R60, R60, 0x10000, RZ ;  /* 0x000100003c3c7824 */ /* 0x000fe400078e00ff */
[C---:B------:R-:W-:Y:S02]  /*4800*/  FMUL.FTZ R67, R68.reuse, R66 ;  /* 0x0000004244437220 */ /* 0x040fe40000410000 */
[-C--:B------:R-:W-:Y:S02]  /*4810*/  FMUL.FTZ R13, R68, R62.reuse ;  /* 0x0000003e440d7220 */ /* 0x080fe40000410000 */
[----:B------:R-:W-:-:S02]  /*4820*/  FFMA.FTZ R62, R61, R62, -R67 ;  /* 0x0000003e3d3e7223 */ /* 0x000fc40000010843 */
[----:B------:R-:W-:Y:S01]  /*4830*/  FFMA.FTZ R61, R61, R66, R13 ;  /* 0x000000423d3d7223 */ /* 0x000fe2000001000d */
[C---:B------:R-:W-:Y:S02]  /*4840*/  PRMT R13, R150.reuse, 0x5432, R64 ;  /* 0x00005432960d7816 */ /* 0x040fe40000000040 */
[----:B------:R-:W-:Y:S02]  /*4850*/  PRMT R64, R150, 0x5410, R65 ;  /* 0x0000541096407816 */ /* 0x000fe40000000041 */
[----:B------:R-:W-:Y:S01]  /*4860*/  LOP3.LUT R66, R14, 0xffff0000, RZ, 0xc0, !PT ;  /* 0xffff00000e427812 */ /* 0x000fe200078ec0ff */
        /* <DEDUP_REMOVED lines=16> */
[C---:B------:R-:W-:Y:S01]  /*4970*/  LOP3.LUT R13, R12.reuse, 0xffff0000, RZ, 0xc0, !PT ;  /* 0xffff00000c0d7812 */ /* 0x040fe200078ec0ff */
[----:B------:R-:W-:Y:S01]  /*4980*/  FFMA.FTZ R14, R15, R64, R14 ;  /* 0x000000400f0e7223 */ /* 0x000fe2000001000e */
[----:B------:R-:W-:-:S03]  /*4990*/  IMAD.U32 R12, R12, 0x10000, RZ ;  /* 0x000100000c0c7824 */ /* 0x000fc600078e00ff */
[C---:B------:R-:W-:Y:S01]  /*49a0*/  FMUL.FTZ R15, R13.reuse, R63 ;  /* 0x0000003f0d0f7220 */ /* 0x040fe20000410000 */
[-C--:B------:R-:W-:Y:S01]  /*49b0*/  FMUL.FTZ R13, R13, R60.reuse ;  /* 0x0000003c0d0d7220 */ /* 0x080fe20000410000 */
[----:B------:R-:W-:Y:S02]  /*49c0*/  F2FP.BF16.F32.PACK_AB R14, R14, R65 ;  /* 0x000000410e0e723e */ /* 0x000fe400000010ff */
[C---:B------:R-:W-:Y:S01]  /*49d0*/  FFMA.FTZ R15, R12.reuse, R60, -R15 ;  /* 0x0000003c0c0f7223 */ /* 0x040fe2000001080f */
[----:B------:R-:W-:-:S05]  /*49e0*/  FFMA.FTZ R13, R12, R63, R13 ;  /* 0x0000003f0c0d7223 */ /* 0x000fca000001000d */
[----:B------:R-:W-:Y:S01]  /*49f0*/  F2FP.BF16.F32.PACK_AB R13, R13, R15 ;  /* 0x0000000f0d0d723e */ /* 0x000fe200000010ff */
[----:B------:R-:W-:Y:S02]  /*4a00*/  IMAD.MOV.U32 R15, RZ, RZ, R14 ;  /* 0x000000ffff0f7224 */ /* 0x000fe400078e000e */
[----:B------:R-:W-:Y:S02]  /*4a10*/  IMAD.MOV.U32 R14, RZ, RZ, R66 ;  /* 0x000000ffff0e7224 */ /* 0x000fe400078e0042 */
[----:B------:R-:W-:Y:S02]  /*4a20*/  IMAD.MOV.U32 R12, RZ, RZ, R13 ;  /* 0x000000ffff0c7224 */ /* 0x000fe400078e000d */
[----:B------:R-:W-:-:S07]  /*4a30*/  IMAD.MOV.U32 R13, RZ, RZ, R61 ;  /* 0x000000ffff0d7224 */ /* 0x000fce00078e003d */
.L_x_5953:
[----:B------:R-:W-:Y:S05]  /*4a40*/  BSYNC B3 ;  /* 0x0000000000037941 */ /* 0x000fea0003800000 */
.L_x_5952:
[----:B---3--:R-:W-:Y:S01]  /*4a50*/  LEA R60, P3, R192, R11, 0x1 ;  /* 0x0000000bc03c7211 */ /* 0x008fe200078608ff */
[----:B------:R-:W-:-:S03]  /*4a60*/  ULDC.64 UR4, c[0x0][0x208] ;  /* 0x0000820000047ab9 */ /* 0x000fc60000000a00 */
[----:B--2---:R-:W-:-:S05]  /*4a70*/  LEA.HI.X R61, R192, R76, R205, 0x1, P3 ;  /* 0x0000004cc03d7211 */ /* 0x004fca00018f0ccd */
[----:B----4-:R0:W-:Y:S04]  /*4a80*/  ST.E.128 desc[UR4][R60.64], R12 ;  /* 0x0000000c3c007985 */ /* 0x0101e8000c101d04 */
.L_x_5951:
[----:B------:R-:W-:Y:S05]  /*4a90*/  BSYNC B2 ;  /* 0x0000000000027941 */ /* 0x000fea0003800000 */
.L_x_5950:
[----:B------:R-:W-:Y:S01]  /*4aa0*/  ISETP.NE.AND P3, PT, R21, RZ, PT ;  /* 0x000000ff1500720c */ /* 0x000fe20003f65270 */
[----:B------:R-:W-:-:S12]  /*4ab0*/  BSSY B2, `(.L_x_5954) ;  /* 0x000003b000027945 */ /* 0x000fd80003800000 */
        /* <DEDUP_REMOVED lines=20> */
[-C--:B------:R-:W-:Y:S01]  /*4c00*/  FMUL.FTZ R13, R66, R58.reuse ;  /* 0x0000003a420d7220 */ /* 0x080fe20000410000 */
[C---:B------:R-:W-:Y:S01]  /*4c10*/  LOP3.LUT R66, R14.reuse, 0xffff0000, RZ, 0xc0, !PT ;  /* 0xffff00000e427812 */ /* 0x040fe200078ec0ff */
[----:B------:R-:W-:Y:S01]  /*4c20*/  FFMA.FTZ R58, R57, R58, -R65 ;  /* 0x0000003a393a7223 */ /* 0x000fe20000010841 */
[----:B------:R-:W-:-:S02]  /*4c30*/  IMAD.U32 R14, R14, 0x10000, RZ ;  /* 0x000100000e0e7824 */ /* 0x000fc400078e00ff */
[----:B------:R-:W-:Y:S01]  /*4c40*/  FFMA.FTZ R57, R57, R64, R13 ;  /* 0x0000004039397223 */ /* 0x000fe2000001000d */
[C---:B------:R-:W-:Y:S02]  /*4c50*/  PRMT R13, R148.reuse, 0x5432, R62 ;  /* 0x00005432940d7816 */ /* 0x040fe4000000003e */
[----:B------:R-:W-:Y:S02]  /*4c60*/  PRMT R62, R148, 0x5410, R63 ;  /* 0x00005410943e7816 */ /* 0x000fe4000000003f */
[----:B------:R-:W-:Y:S01]  /*4c70*/  F2FP.BF16.F32.PACK_AB R57, R57, R58 ;  /* 0x0000003a3939723e */ /* 0x000fe200000010ff */
[C---:B------:R-:W-:Y:S01]  /*4c80*/  IMAD.U32 R64, R13.reuse, 0x10000, RZ ;  /* 0x000100000d407824 */ /* 0x040fe200078e00ff */
[----:B------:R-:W-:Y:S01]  /*4c90*/  LOP3.LUT R13, R13, 0xffff0000, RZ, 0xc0, !PT ;  /* 0xffff00000d0d7812 */ /* 0x000fe200078ec0ff */
[C---:B------:R-:W-:Y:S01]  /*4ca0*/  IMAD.U32 R63, R62.reuse, 0x10000, RZ ;  /* 0x000100003e3f7824 */ /* 0x040fe200078e00ff */
[----:B------:R-:W-:-:S03]  /*4cb0*/  LOP3.LUT R62, R62, 0xffff0000, RZ, 0xc0, !PT ;  /* 0xffff00003e3e7812 */ /* 0x000fc600078ec0ff */
        /* <DEDUP_REMOVED lines=23> */
.L_x_5957:
[----:B------:R-:W-:Y:S05]  /*4e30*/  BSYNC B3 ;  /* 0x0000000000037941 */ /* 0x000fea0003800000 */
.L_x_5956:
[----:B------:R-:W-:Y:S02]  /*4e40*/  ULDC.64 UR4, c[0x0][0x208] ;  /* 0x0000820000047ab9 */ /* 0x000fe40000000a00 */
[----:B----4-:R0:W-:Y:S03]  /*4e50*/  ST.E.128 desc[UR4][R60.64], R12 ;  /* 0x0000000c3c007985 */ /* 0x0101e6000c101d04 */
.L_x_5955:
[----:B------:R-:W-:Y:S05]  /*4e60*/  BSYNC B2 ;  /* 0x0000000000027941 */ /* 0x000fea0003800000 */
.L_x_5954:
        /* <DEDUP_REMOVED lines=8> */
[----:B------:R-:W-:Y:S02]  /*4ef0*/  SHF.R.U64 R11, R54, 0x10, R55 ;  /* 0x00000010360b7819 */ /* 0x000fe40000001237 */
[----:B------:R-:W-:Y:S02]  /*4f00*/  SHF.R.U64 R52, R52, 0x10, R53 ;  /* 0x0000001034347819 */ /* 0x000fe40000001235 */
[----:B------:R-:W-:Y:S02]  /*4f10*/  PRMT R11, R147, 0x5410, R11 ;  /* 0x00005410930b7816 */ /* 0x000fe4000000000b */
        /* <DEDUP_REMOVED lines=44> */
.L_x_5959:
[----:B------:R-:W-:Y:S05]  /*51e0*/  BSYNC B2 ;  /* 0x0000000000027941 */ /* 0x000fea0003800000 */
.L_x_5958:
[----:B------:R-:W-:Y:S02]  /*51f0*/  ULDC.64 UR4, c[0x0][0x208] ;  /* 0x0000820000047ab9 */ /* 0x000fe40000000a00 */
[----:B----4-:R0:W-:Y:S03]  /*5200*/  ST.E.128 desc[UR4][R56.64], R12 ;  /* 0x0000000c38007985 */ /* 0x0101e6000c101d04 */
.L_x_5937:
[----:B------:R-:W-:Y:S05]  /*5210*/  BSYNC B1 ;  /* 0x0000000000017941 */ /* 0x000fea0003800000 */
.L_x_5936:
[----:B------:R-:W-:-:S03]  /*5220*/  UMOV UR4, 0xffffffff ;  /* 0xffffffff00047882 */ /* 0x000fc60000000000 */
[----:B------:R-:W-:Y:S05]  /*5230*/  BRA.DIV UR4, `(.L_x_5960) ;  /* 0x0000022204f07947 */ /* 0x000fea000b800000 */
[----:B-1----:R-:W1:Y:S04]  /*5240*/  SHFL.IDX PT, R113, R113, 0x1, 0x1c1f ;  /* 0x003c1f0071717f89 */ /* 0x002e6800000e0000 */
[----:B------:R-:W0:Y:S02]  /*5250*/  SHFL.IDX PT, R116, R116, 0x1, 0x1c1f ;  /* 0x003c1f0074747f89 */ /* 0x000e2400000e0000 */
.L_x_6294:
        /* <DEDUP_REMOVED lines=10> */
[----:B---3--:R-:W-:Y:S01]  /*5300*/  SHF.R.U64 R11, R48, 0x10, R49 ;  /* 0x00000010300b7819 */ /* 0x008fe20000001231 */
[----:B----4-:R-:W-:Y:S01]  /*5310*/  IMAD.U32 R56, R15, 0x10000, RZ ;  /* 0x000100000f387824 */ /* 0x010fe200078e00ff */
[--C-:B------:R-:W-:Y:S01]  /*5320*/  SHF.R.U64 R48, R50, 0x10, R51.reuse ;  /* 0x0000001032307819 */ /* 0x100fe20000001233 */
[----:B------:R-:W-:Y:S01]  /*5330*/  IMAD.U32 R54, R14, 0x10000, RZ ;  /* 0x000100000e367824 */ /* 0x000fe200078e00ff */
[----:B------:R-:W-:Y:S01]  /*5340*/  SHF.R.U32.HI R51, RZ, 0x10, R51 ;  /* 0x00000010ff337819 */ /* 0x000fe20000011633 */
[----:B------:R-:W-:Y:S01]  /*5350*/  IMAD.U32 R55, R12, 0x10000, RZ ;  /* 0x000100000c377824 */ /* 0x000fe200078e00ff */
[----:B------:R-:W-:Y:S02]  /*5360*/  PRMT R48, R145, 0x5410, R48 ;  /* 0x0000541091307816 */ /* 0x000fe40000000030 */
[----:B------:R-:W-:Y:S02]  /*5370*/  SHF.R.U32.HI R49, RZ, 0x10, R49 ;  /* 0x00000010ff317819 */ /* 0x000fe40000011631 */
[----:B------:R-:W-:Y:S01]  /*5380*/  LOP3.LUT R50, R15, 0xffff0000, RZ, 0xc0, !PT ;  /* 0xffff00000f327812 */ /* 0x000fe200078ec0ff */
[C---:B------:R-:W-:Y:S01]  /*5390*/  IMAD.U32 R15, R13.reuse, 0x10000, RZ ;  /* 0x000100000d0f7824 */ /* 0x040fe200078e00ff */
[----:B------:R-:W-:-:S02]  /*53a0*/  LOP3.LUT R13, R13, 0xffff0000, RZ, 0xc0, !PT ;  /* 0xffff00000d0d7812 */ /* 0x000fc400078ec0ff */
[C---:B------:R-:W-:Y:S01]  /*53b0*/  LOP3.LUT R57, R48.reuse, 0xffff0000, RZ, 0xc0, !PT ;  /* 0xffff000030397812 */ /* 0x040fe200078ec0ff */
[----:B------:R-:W-:Y:S01]  /*53c0*/  IMAD.U32 R48, R48, 0x10000, RZ ;  /* 0x0001000030307824 */ /* 0x000fe200078e00ff */
[C---:B------:R-:W-:Y:S02]  /*53d0*/  PRMT R11, R144.reuse, 0x5410, R11 ;  /* 0x00005410900b7816 */ /* 0x040fe4000000000b */
[----:B------:R-:W-:Y:S01]  /*53e0*/  PRMT R51, R145, 0x5432, R51 ;  /* 0x0000543291337816 */ /* 0x000fe20000000033 */
[----:B------:R-:W-:Y:S01]  /*53f0*/  FMUL.FTZ R58, R13, R57 ;  /* 0x000000390d3a7220 */ /* 0x000fe20000410000 */
[----:B------:R-:W-:Y:S02]  /*5400*/  PRMT R49, R144, 0x5432, R49 ;  /* 0x0000543290317816 */ /* 0x000fe40000000031 */
[----:B------:R-:W-:Y:S01]  /*5410*/  LOP3.LUT R60, R11, 0xffff0000, RZ, 0xc0, !PT ;  /* 0xffff00000b3c7812 */ /* 0x000fe200078ec0ff */
[----:B------:R-:W-:Y:S01]  /*5420*/  IMAD.U32 R59, R51, 0x10000, RZ ;  /* 0x00010000333b7824 */ /* 0x000fe200078e00ff */
[----:B------:R-:W-:Y:S01]  /*5430*/  LOP3.LUT R14, R14, 0xffff0000, RZ, 0xc0, !PT ;  /* 0xffff00000e0e7812 */ /* 0x000fe200078ec0ff */
[----:B------:R-:W-:Y:S01]  /*5440*/  IMAD.U32 R61, R49, 0x10000, RZ ;  /* 0x00010000313d7824 */ /* 0x000fe200078e00ff */
[----:B------:R-:W-:Y:S01]  /*5450*/  LOP3.LUT R51, R51, 0xffff0000, RZ, 0xc0, !PT ;  /* 0xffff000033337812 */ /* 0x000fe200078ec0ff */
[-C--:B------:R-:W-:Y:S01]  /*5460*/  FMUL.FTZ R13, R13, R60.reuse ;  /* 0x0000003c0d0d7220 */ /* 0x080fe20000410000 */
[----:B------:R-:W-:Y:S01]  /*5470*/  FFMA.FTZ R58, R15, R60, -R58 ;  /* 0x0000003c0f3a7223 */ /* 0x000fe2000001083a */
[C---:B------:R-:W-:Y:S01]  /*5480*/  FMUL.FTZ R60, R14.reuse, R59 ;  /* 0x0000003b0e3c7220 */ /* 0x040fe20000410000 */
[----:B------:R-:W-:Y:S01]  /*5490*/  FMUL.FTZ R14, R14, R61 ;  /* 0x0000003d0e0e7220 */ /* 0x000fe20000410000 */
[----:B------:R-:W-:Y:S01]  /*54a0*/  LOP3.LUT R49, R49, 0xffff0000, RZ, 0xc0, !PT ;  /* 0xffff000031317812 */ /* 0x000fe200078ec0ff */
[----:B------:R-:W-:Y:S01]  /*54b0*/  IMAD.U32 R11, R11, 0x10000, RZ ;  /* 0x000100000b0b7824 */ /* 0x000fe200078e00ff */
[----:B------:R-:W-:Y:S01]  /*54c0*/  LOP3.LUT R12, R12, 0xffff0000, RZ, 0xc0, !PT ;  /* 0xffff00000c0c7812 */ /* 0x000fe200078ec0ff */
[----:B------:R-:W-:Y:S01]  /*54d0*/  FFMA.FTZ R13, R15, R57, R13 ;  /* 0x000000390f0d7223 */ /* 0x000fe2000001000d */
[C---:B------:R-:W-:Y:S01]  /*54e0*/  FFMA.FTZ R60, R54.reuse, R61, -R60 ;  /* 0x0000003d363c7223 */ /* 0x040fe2000001083c */
[----:B------:R-:W-:Y:S01]  /*54f0*/  FFMA.FTZ R14, R54, R59, R14 ;  /* 0x0000003b360e7223 */ /* 0x000fe2000001000e */
[C---:B------:R-:W-:Y:S01]  /*5500*/  FMUL.FTZ R15, R50.reuse, R51 ;  /* 0x00000033320f7220 */ /* 0x040fe20000410000 */
[----:B------:R-:W-:Y:S01]  /*5510*/  FMUL.FTZ R54, R50, R49 ;  /* 0x0000003132367220 */ /* 0x000fe20000410000 */
[CC--:B------:R-:W-:Y:S01]  /*5520*/  FMUL.FTZ R50, R12.reuse, R48.reuse ;  /* 0x000000300c327220 */ /* 0x0c0fe20000410000 */
        /* <DEDUP_REMOVED lines=9> */
.L_x_5965:
[----:B------:R-:W-:Y:S05]  /*55c0*/  BSYNC B2 ;  /* 0x0000000000027941 */ /* 0x000fea0003800000 */
.L_x_5964:
[----:B------:R-:W-:Y:S02]  /*55d0*/  ULDC.64 UR4, c[0x0][0x208] ;  /* 0x0000820000047ab9 */ /* 0x000fe40000000a00 */
[----:B----4-:R0:W-:Y:S03]  /*55e0*/  ST.E.128 desc[UR4][R52.64], R12 ;  /* 0x0000000c34007985 */ /* 0x0101e6000c101d04 */
.L_x_5963:
[----:B------:R-:W-:Y:S05]  /*55f0*/  BSYNC B1 ;  /* 0x0000000000017941 */ /* 0x000fea0003800000 */
.L_x_5962:
        /* <DEDUP_REMOVED lines=16> */
[----:B------:R-:W-:Y:S02]  /*5700*/  PRMT R44, R143, 0x5410, R44 ;  /* 0x000054108f2c7816 */ /* 0x000fe4000000002c */
[----:B------:R-:W-:Y:S02]  /*5710*/  SHF.R.U32.HI R45, RZ, 0x10, R45 ;  /* 0x00000010ff2d7819 */ /* 0x000fe4000001162d */
[----:B------:R-:W-:-:S02]  /*5720*/  PRMT R11, R142, 0x5410, R11 ;  /* 0x000054108e0b7816 */ /* 0x000fc4000000000b */
[----:B------:R-:W-:Y:S01]  /*5730*/  PRMT R143, R143, 0x5432, R50 ;  /* 0x000054328f8f7816 */ /* 0x000fe20000000032 */
[C---:B------:R-:W-:Y:S01]  /*5740*/  IMAD.U32 R50, R13.reuse, 0x10000, RZ ;  /* 0x000100000d327824 */ /* 0x040fe200078e00ff */
[----:B------:R-:W-:Y:S02]  /*5750*/  LOP3.LUT R56, R13, 0xffff0000, RZ, 0xc0, !PT ;  /* 0xffff00000d387812 */ /* 0x000fe400078ec0ff */
[----:B------:R-:W-:Y:S01]  /*5760*/  LOP3.LUT R13, R44, 0xffff0000, RZ, 0xc0, !PT ;  /* 0xffff00002c0d7812 */ /* 0x000fe200078ec0ff */
[----:B------:R-:W-:Y:S01]  /*5770*/  IMAD.U32 R53, R143, 0x10000, RZ ;  /* 0x000100008f357824 */ /* 0x000fe200078e00ff */
[----:B------:R-:W-:Y:S02]  /*5780*/  PRMT R45, R142, 0x5432, R45 ;  /* 0x000054328e2d7816 */ /* 0x000fe4000000002d */
[----:B------:R-:W-:Y:S01]  /*5790*/  LOP3.LUT R51, R11, 0xffff0000, RZ, 0xc0, !PT ;  /* 0xffff00000b337812 */ /* 0x000fe200078ec0ff */
[----:B------:R-:W-:Y:S01]  /*57a0*/  FMUL.FTZ R55, R56, R13 ;  /* 0x0000000d38377220 */ /* 0x000fe20000410000 */
[----:B------:R-:W-:Y:S01]  /*57b0*/  LOP3.LUT R14, R14, 0xffff0000, RZ, 0xc0, !PT ;  /* 0xffff00000e0e7812 */ /* 0x000fe200078ec0ff */
[----:B------:R-:W-:Y:S01]  /*57c0*/  IMAD.U32 R54, R45, 0x10000, RZ ;  /* 0x000100002d367824 */ /* 0x000fe200078e00ff */
[----:B------:R-:W-:Y:S01]  /*57d0*/  LOP3.LUT R46, R15, 0xffff0000, RZ, 0xc0, !PT ;  /* 0xffff00000f2e7812 */ /* 0x000fe200078ec0ff */
[----:B------:R-:W-:Y:S01]  /*57e0*/  FMUL.FTZ R56, R56, R51 ;  /* 0x0000003338387220 */ /* 0x000fe20000410000 */
[----:B------:R-:W-:Y:S01]  /*57f0*/  LOP3.LUT R12, R12, 0xffff0000, RZ, 0xc0, !PT ;  /* 0xffff00000c0c7812 */ /* 0x000fe200078ec0ff */
[C---:B------:R-:W-:Y:S01]  /*5800*/  FMUL.FTZ R57, R14.reuse, R53 ;  /* 0x000000350e397220 */ /* 0x040fe20000410000 */
[----:B------:R-:W-:Y:S01]  /*5810*/  FMUL.FTZ R14, R14, R54 ;  /* 0x000000360e0e7220 */ /* 0x000fe20000410000 */
[----:B------:R-:W-:Y:S01]  /*5820*/  FFMA.FTZ R56, R50, R13, R56 ;  /* 0x0000000d32387223 */ /* 0x000fe20000010038 */
[----:B------:R-:W-:Y:S01]  /*5830*/  LOP3.LUT R143, R143, 0xffff0000, RZ, 0xc0, !PT ;  /* 0xffff00008f8f7812 */ /* 0x000fe200078ec0ff */
[----:B------:R-:W-:Y:S01]  /*5840*/  IMAD.U32 R13, R44, 0x10000, RZ ;  /* 0x000100002c0d7824 */ /* 0x000fe200078e00ff */
[----:B------:R-:W-:Y:S01]  /*5850*/  LOP3.LUT R45, R45, 0xffff0000, RZ, 0xc0, !PT ;  /* 0xffff00002d2d7812 */ /* 0x000fe200078ec0ff */
[----:B------:R-:W-:-:S02]  /*5860*/  IMAD.U32 R11, R11, 0x10000, RZ ;  /* 0x000100000b0b7824 */ /* 0x000fc400078e00ff */
[C---:B------:R-:W-:Y:S01]  /*5870*/  FFMA.FTZ R57, R47.reuse, R54, -R57 ;  /* 0x000000362f397223 */ /* 0x040fe20000010839 */
[----:B------:R-:W-:Y:S01]  /*5880*/  FFMA.FTZ R14, R47, R53, R14 ;  /* 0x000000352f0e7223 */ /* 0x000fe2000001000e */
[----:B------:R-:W-:Y:S02]  /*5890*/  IMAD.U32 R15, R15, 0x10000, RZ ;  /* 0x000100000f0f7824 */ /* 0x000fe400078e00ff */
[----:B------:R-:W-:Y:S01]  /*58a0*/  FMUL.FTZ R44, R46, R143 ;  /* 0x0000008f2e2c7220 */ /* 0x000fe20000410000 */
[----:B------:R-:W-:Y:S01]  /*58b0*/  FMUL.FTZ R47, R12, R13 ;  /* 0x0000000d0c2f7220 */ /* 0x000fe20000410000 */
[----:B------:R-:W-:Y:S01]  /*58c0*/  FMUL.FTZ R46, R46, R45 ;  /* 0x0000002d2e2e7220 */ /* 0x000fe20000410000 */
[----:B------:R-:W-:Y:S01]  /*58d0*/  FMUL.FTZ R12, R12, R11 ;  /* 0x0000000b0c0c7220 */ /* 0x000fe20000410000 */
[C---:B------:R-:W-:Y:S01]  /*58e0*/  FFMA.FTZ R44, R15.reuse, R45, -R44 ;  /* 0x0000002d0f2c7223 */ /* 0x040fe2000001082c */
[----:B------:R-:W-:Y:S01]  /*58f0*/  FFMA.FTZ R55, R50, R51, -R55 ;  /* 0x0000003332377223 */ /* 0x000fe20000010837 */
[----:B------:R-:W-:Y:S01]  /*5900*/  FFMA.FTZ R15, R15, R143, R46 ;  /* 0x0000008f0f0f7223 */ /* 0x000fe2000001002e */
[C---:B------:R-:W-:Y:S01]  /*5910*/  FFMA.FTZ R47, R52.reuse, R11, -R47 ;  /* 0x0000000b342f7223 */ /* 0x040fe2000001082f */
[----:B------:R-:W-:Y:S01]  /*5920*/  FFMA.FTZ R12, R52, R13, R12 ;  /* 0x0000000d340c7223 */ /* 0x000fe2000001000c */
[----:B------:R-:W-:-:S02]  /*5930*/  F2FP.BF16.F32.PACK_AB R14, R14, R57 ;  /* 0x000000390e0e723e */ /* 0x000fc400000010ff */
[----:B------:R-:W-:Y:S02]  /*5940*/  F2FP.BF16.F32.PACK_AB R13, R56, R55 ;  /* 0x00000037380d723e */ /* 0x000fe400000010ff */
[----:B------:R-:W-:Y:S02]  /*5950*/  F2FP.BF16.F32.PACK_AB R15, R15, R44 ;  /* 0x0000002c0f0f723e */ /* 0x000fe400000010ff */
[----:B------:R-:W-:-:S07]  /*5960*/  F2FP.BF16.F32.PACK_AB R12, R12, R47 ;  /* 0x0000002f0c0c723e */ /* 0x000fce00000010ff */
.L_x_5969:
[----:B------:R-:W-:Y:S05]  /*5970*/  BSYNC B2 ;  /* 0x0000000000027941 */ /* 0x000fea0003800000 */
.L_x_5968:
[----:B------:R-:W-:Y:S02]  /*5980*/  ULDC.64 UR4, c[0x0][0x208] ;  /* 0x0000820000047ab9 */ /* 0x000fe40000000a00 */
[----:B----4-:R0:W-:Y:S03]  /*5990*/  ST.E.128 desc[UR4][R48.64], R12 ;  /* 0x0000000c30007985 */ /* 0x0101e6000c101d04 */
.L_x_5967:
[----:B------:R-:W-:Y:S05]  /*59a0*/  BSYNC B1 ;  /* 0x0000000000017941 */ /* 0x000fea0003800000 */
.L_x_5966:
        /* <DEDUP_REMOVED lines=12> */
[--C-:B------:R-:W-:Y:S01]  /*5a70*/  SHF.R.U64 R49, R40, 0x10, R41.reuse ;  /* 0x0000001028317819 */ /* 0x100fe20000001229 */
[C---:B----4-:R-:W-:Y:S01]  /*5a80*/  IMAD.U32 R40, R14.reuse, 0x10000, RZ ;  /* 0x000100000e287824 */ /* 0x050fe200078e00ff */
[----:B------:R-:W-:Y:S02]  /*5a90*/  SHF.R.U32.HI R47, RZ, 0x10, R41 ;  /* 0x00000010ff2f7819 */ /* 0x000fe40000011629 */
[----:B------:R-:W-:Y:S02]  /*5aa0*/  SHF.R.U32.HI R42, RZ, 0x10, R43 ;  /* 0x00000010ff2a7819 */ /* 0x000fe4000001162b */
[----:B------:R-:W-:Y:S01]  /*5ab0*/  LOP3.LUT R41, R14, 0xffff0000, RZ, 0xc0, !PT ;  /* 0xffff00000e297812 */ /* 0x000fe200078ec0ff */
[C---:B------:R-:W-:Y:S01]  /*5ac0*/  IMAD.U32 R14, R15.reuse, 0x10000, RZ ;  /* 0x000100000f0e7824 */ /* 0x040fe200078e00ff */
[----:B------:R-:W-:-:S02]  /*5ad0*/  LOP3.LUT R11, R15, 0xffff0000, RZ, 0xc0, !PT ;  /* 0xffff00000f0b7812 */ /* 0x000fc400078ec0ff */
[----:B------:R-:W-:Y:S02]  /*5ae0*/  PRMT R43, R141, 0x5410, R46 ;  /* 0x000054108d2b7816 */ /* 0x000fe4000000002e */
[C---:B------:R-:W-:Y:S02]  /*5af0*/  PRMT R15, R132.reuse, 0x5410, R49 ;  /* 0x00005410840f7816 */ /* 0x040fe40000000031 */
        /* <DEDUP_REMOVED lines=10> */
[----:B------:R-:W-:Y:S01]  /*5ba0*/  IMAD.U32 R49, R132, 0x10000, RZ ;  /* 0x0001000084317824 */ /* 0x000fe200078e00ff */
[C---:B------:R-:W-:Y:S01]  /*5bb0*/  LOP3.LUT R46, R12.reuse, 0xffff0000, RZ, 0xc0, !PT ;  /* 0xffff00000c2e7812 */ /* 0x040fe200078ec0ff */
[C---:B------:R-:W-:Y:S01]  /*5bc0*/  IMAD.U32 R42, R141.reuse, 0x10000, RZ ;  /* 0x000100008d2a7824 */ /* 0x040fe200078e00ff */
[----:B------:R-:W-:Y:S01]  /*5bd0*/  LOP3.LUT R141, R141, 0xffff0000, RZ, 0xc0, !PT ;  /* 0xffff00008d8d7812 */ /* 0x000fe200078ec0ff */
[----:B------:R-:W-:-:S02]  /*5be0*/  IMAD.U32 R13, R12, 0x10000, RZ ;  /* 0x000100000c0d7824 */ /* 0x000fc400078e00ff */
[C---:B------:R-:W-:Y:S01]  /*5bf0*/  FFMA.FTZ R12, R47.reuse, R48, -R52 ;  /* 0x000000302f0c7223 */ /* 0x040fe20000010834 */
[----:B------:R-:W-:Y:S01]  /*5c00*/  FFMA.FTZ R47, R47, R50, R51 ;  /* 0x000000322f2f7223 */ /* 0x000fe20000010033 */
[CC--:B------:R-:W-:Y:S01]  /*5c10*/  FMUL.FTZ R53, R41.reuse, R42.reuse ;  /* 0x0000002a29357220 */ /* 0x0c0fe20000410000 */
[-C--:B------:R-:W-:Y:S01]  /*5c20*/  FMUL.FTZ R51, R41, R49.reuse ;  /* 0x0000003129337220 */ /* 0x080fe20000410000 */
[----:B------:R-:W-:Y:S02]  /*5c30*/  LOP3.LUT R132, R132, 0xffff0000, RZ, 0xc0, !PT ;  /* 0xffff000084847812 */ /* 0x000fe400078ec0ff */
[C---:B------:R-:W-:Y:S01]  /*5c40*/  FFMA.FTZ R41, R40.reuse, R49, -R53 ;  /* 0x0000003128297223 */ /* 0x040fe20000010835 */
[----:B------:R-:W-:Y:S01]  /*5c50*/  FFMA.FTZ R42, R40, R42, R51 ;  /* 0x0000002a282a7223 */ /* 0x000fe20000010033 */
[C---:B------:R-:W-:Y:S01]  /*5c60*/  FMUL.FTZ R40, R46.reuse, R43 ;  /* 0x0000002b2e287220 */ /* 0x040fe20000410000 */
[----:B------:R-:W-:Y:S01]  /*5c70*/  FMUL.FTZ R46, R46, R15 ;  /* 0x0000000f2e2e7220 */ /* 0x000fe20000410000 */
        /* <DEDUP_REMOVED lines=10> */
[----:B------:R-:W-:-:S07]  /*5d20*/  F2FP.BF16.F32.PACK_AB R14, R42, R41 ;  /* 0x000000292a0e723e */ /* 0x000fce00000010ff */
.L_x_5973:
[----:B------:R-:W-:Y:S05]  /*5d30*/  BSYNC B2 ;  /* 0x0000000000027941 */ /* 0x000fea0003800000 */
.L_x_5972:
[----:B------:R-:W-:Y:S02]  /*5d40*/  ULDC.64 UR4, c[0x0][0x208] ;  /* 0x0000820000047ab9 */ /* 0x000fe40000000a00 */
[----:B----4-:R0:W-:Y:S03]  /*5d50*/  ST.E.128 desc[UR4][R44.64], R12 ;  /* 0x0000000c2c007985 */ /* 0x0101e6000c101d04 */
.L_x_5971:
[----:B------:R-:W-:Y:S05]  /*5d60*/  BSYNC B1 ;  /* 0x0000000000017941 */ /* 0x000fea0003800000 */
.L_x_5970:
        /* <DEDUP_REMOVED lines=13> */
[----:B------:R-:W-:Y:S01]  /*5e40*/  SHF.R.U32.HI R44, RZ, 0x10, R37 ;  /* 0x00000010ff2c7819 */ /* 0x000fe20000011625 */
[----:B------:R-:W-:Y:S01]  /*5e50*/  IMAD.U32 R37, R13, 0x10000, RZ ;  /* 0x000100000d257824 */ /* 0x000fe200078e00ff */
[----:B------:R-:W-:Y:S01]  /*5e60*/  LOP3.LUT R39, R14, 0xffff0000, RZ, 0xc0, !PT ;  /* 0xffff00000e277812 */ /* 0x000fe200078ec0ff */
[C---:B------:R-:W-:Y:S01]  /*5e70*/  IMAD.U32 R14, R15.reuse, 0x10000, RZ ;  /* 0x000100000f0e7824 */ /* 0x040fe200078e00ff */
[----:B---3--:R-:W-:-:S02]  /*5e80*/  LOP3.LUT R11, R15, 0xffff0000, RZ, 0xc0, !PT ;  /* 0xffff00000f0b7812 */ /* 0x008fc400078ec0ff */
[C---:B------:R-:W-:Y:S02]  /*5e90*/  PRMT R15, R131.reuse, 0x5410, R46 ;  /* 0x00005410830f7816 */ /* 0x040fe4000000002e */
[----:B------:R-:W-:Y:S02]  /*5ea0*/  PRMT R131, R131, 0x5432, R38 ;  /* 0x0000543283837816 */ /* 0x000fe40000000026 */
[C---:B------:R-:W-:Y:S02]  /*5eb0*/  PRMT R43, R115.reuse, 0x5432, R44 ;  /* 0x00005432732b7816 */ /* 0x040fe4000000002c */
[----:B------:R-:W-:Y:S01]  /*5ec0*/  PRMT R115, R115, 0x5410, R42 ;  /* 0x0000541073737816 */ /* 0x000fe2000000002a */
[----:B------:R-:W-:Y:S01]  /*5ed0*/  IMAD.U32 R46, R131, 0x10000, RZ ;  /* 0x00010000832e7824 */ /* 0x000fe200078e00ff */
[----:B------:R-:W-:Y:S01]  /*5ee0*/  LOP3.LUT R38, R13, 0xffff0000, RZ, 0xc0, !PT ;  /* 0xffff00000d267812 */ /* 0x000fe200078ec0ff */
[----:B------:R-:W-:Y:S01]  /*5ef0*/  IMAD.U32 R44, R43, 0x10000, RZ ;  /* 0x000100002b2c7824 */ /* 0x000fe200078e00ff */
[----:B------:R-:W-:Y:S01]  /*5f00*/  LOP3.LUT R45, R115, 0xffff0000, RZ, 0xc0, !PT ;  /* 0xffff0000732d7812 */ /* 0x000fe200078ec0ff */
[C---:B------:R-:W-:Y:S01]  /*5f10*/  IMAD.U32 R13, R12.reuse, 0x10000, RZ ;  /* 0x000100000c0d7824 */ /* 0x040fe200078e00ff */
[----:B------:R-:W-:Y:S01]  /*5f20*/  LOP3.LUT R42, R15, 0xffff0000, RZ, 0xc0, !PT ;  /* 0xffff00000f2a7812 */ /* 0x000fe200078ec0ff */
[C---:B------:R-:W-:Y:S01]  /*5f30*/  FMUL.FTZ R47, R39.reuse, R46 ;  /* 0x0000002e272f7220 */ /* 0x040fe20000410000 */
[----:B------:R-:W-:Y:S01]  /*5f40*/  LOP3.LUT R12, R12, 0xffff0000, RZ, 0xc0, !PT ;  /* 0xffff00000c0c7812 */ /* 0x000fe200078ec0ff */
[----:B------:R-:W-:Y:S01]  /*5f50*/  FMUL.FTZ R39, R39, R44 ;  /* 0x0000002c27277220 */ /* 0x000fe20000410000 */
[----:B------:R-:W-:Y:S01]  /*5f60*/  FMUL.FTZ R48, R38, R45 ;  /* 0x0000002d26307220 */ /* 0x000fe20000410000 */
[----:B------:R-:W-:-:S02]  /*5f70*/  IMAD.U32 R115, R115, 0x10000, RZ ;  /* 0x0001000073737824 */ /* 0x000fc400078e00ff */
[----:B------:R-:W-:Y:S01]  /*5f80*/  FMUL.FTZ R38, R38, R42 ;  /* 0x0000002a26267220 */ /* 0x000fe20000410000 */
[----:B------:R-:W-:Y:S01]  /*5f90*/  LOP3.LUT R131, R131, 0xffff0000, RZ, 0xc0, !PT ;  /* 0xffff000083837812 */ /* 0x000fe200078ec0ff */
[----:B------:R-:W-:Y:S01]  /*5fa0*/  IMAD.U32 R15, R15, 0x10000, RZ ;  /* 0x000100000f0f7824 */ /* 0x000fe200078e00ff */
[----:B------:R-:W-:Y:S01]  /*5fb0*/  LOP3.LUT R43, R43, 0xffff0000, RZ, 0xc0, !PT ;  /* 0xffff00002b2b7812 */ /* 0x000fe200078ec0ff */
[C---:B------:R-:W-:Y:S01]  /*5fc0*/  FFMA.FTZ R47, R36.reuse, R44, -R47 ;  /* 0x0000002c242f7223 */ /* 0x040fe2000001082f */
[----:B------:R-:W-:Y:S01]  /*5fd0*/  FFMA.FTZ R46, R36, R46, R39 ;  /* 0x0000002e242e7223 */ /* 0x000fe20000010027 */
[C---:B------:R-:W-:Y:S01]  /*5fe0*/  FFMA.FTZ R48, R37.reuse, R42, -R48 ;  /* 0x0000002a25307223 */ /* 0x040fe20000010830 */
[C---:B------:R-:W-:Y:S01]  /*5ff0*/  FMUL.FTZ R36, R12.reuse, R115 ;  /* 0x000000730c247220 */ /* 0x040fe20000410000 */
[----:B------:R-:W-:Y:S01]  /*6000*/  FFMA.FTZ R37, R37, R45, R38 ;  /* 0x0000002d25257223 */ /* 0x000fe20000010026 */
        /* <DEDUP_REMOVED lines=12> */
.L_x_5977:
[----:B------:R-:W-:Y:S05]  /*60d0*/  BSYNC B2 ;  /* 0x0000000000027941 */ /* 0x000fea0003800000 */
.L_x_5976:
[----:B------:R-:W-:Y:S02]  /*60e0*/  ULDC.64 UR4, c[0x0][0x208] ;  /* 0x0000820000047ab9 */ /* 0x000fe40000000a00 */
[----:B----4-:R0:W-:Y:S03]  /*60f0*/  ST.E.128 desc[UR4][R40.64], R12 ;  /* 0x0000000c28007985 */ /* 0x0101e6000c101d04 */
.L_x_5975:
[----:B------:R-:W-:Y:S05]  /*6100*/  BSYNC B1 ;  /* 0x0000000000017941 */ /* 0x000fea0003800000 */
.L_x_5974:
        /* <DEDUP_REMOVED lines=12> */
[----:B---3--:R-:W-:Y:S02]  /*61d0*/  SHF.R.U32.HI R11, RZ, 0x10, R35 ;  /* 0x00000010ff0b7819 */ /* 0x008fe40000011623 */
[----:B------:R-:W-:Y:S02]  /*61e0*/  PRMT R35, R79, 0x5410, R40 ;  /* 0x000054104f237816 */ /* 0x000fe40000000028 */
[----:B------:R-:W-:Y:S02]  /*61f0*/  SHF.R.U32.HI R38, RZ, 0x10, R33 ;  /* 0x00000010ff267819 */ /* 0x000fe40000011621 */
[----:B------:R-:W-:-:S02]  /*6200*/  PRMT R40, R114, 0x5410, R39 ;  /* 0x0000541072287816 */ /* 0x000fc40000000027 */
[----:B------:R-:W-:Y:S01]  /*6210*/  LOP3.LUT R33, R14, 0xffff0000, RZ, 0xc0, !PT ;  /* 0xffff00000e217812 */ /* 0x000fe200078ec0ff */
[C---:B------:R-:W-:Y:S01]  /*6220*/  IMAD.U32 R14, R15.reuse, 0x10000, RZ ;  /* 0x000100000f0e7824 */ /* 0x040fe200078e00ff */
[----:B------:R-:W-:Y:S01]  /*6230*/  LOP3.LUT R34, R15, 0xffff0000, RZ, 0xc0, !PT ;  /* 0xffff00000f227812 */ /* 0x000fe200078ec0ff */
[----:B------:R-:W-:Y:S01]  /*6240*/  IMAD.U32 R15, R13, 0x10000, RZ ;  /* 0x000100000d0f7824 */ /* 0x000fe200078e00ff */
        /* <DEDUP_REMOVED lines=12> */
[----:B------:R-:W-:Y:S01]  /*6310*/  FFMA.FTZ R44, R15, R38, -R44 ;  /* 0x000000260f2c7223 */ /* 0x000fe2000001082c */
[C---:B------:R-:W-:Y:S01]  /*6320*/  FMUL.FTZ R45, R33.reuse, R41 ;  /* 0x00000029212d7220 */ /* 0x040fe20000410000 */
[----:B------:R-:W-:Y:S01]  /*6330*/  FMUL.FTZ R33, R33, R39 ;  /* 0x0000002721217220 */ /* 0x000fe20000410000 */
[----:B------:R-:W-:Y:S01]  /*6340*/  FFMA.FTZ R43, R15, R42, R13 ;  /* 0x0000002a0f2b7223 */ /* 0x000fe2000001000d */
[----:B------:R-:W-:Y:S01]  /*6350*/  LOP3.LUT R13, R114, 0xffff0000, RZ, 0xc0, !PT ;  /* 0xffff0000720d7812 */ /* 0x000fe200078ec0ff */
[----:B------:R-:W-:-:S02]  /*6360*/  IMAD.U32 R40, R40, 0x10000, RZ ;  /* 0x0001000028287824 */ /* 0x000fc400078e00ff */
[C---:B------:R-:W-:Y:S01]  /*6370*/  FFMA.FTZ R38, R32.reuse, R41, R33 ;  /* 0x0000002920267223 */ /* 0x040fe20000010021 */
[----:B------:R-:W-:Y:S02]  /*6380*/  IMAD.U32 R35, R35, 0x10000, RZ ;  /* 0x0001000023237824 */ /* 0x000fe400078e00ff */
[----:B------:R-:W-:Y:S01]  /*6390*/  FFMA.FTZ R45, R32, R39, -R45 ;  /* 0x00000027202d7223 */ /* 0x000fe2000001082d */
        /* <DEDUP_REMOVED lines=12> */
[----:B------:R-:W-:-:S07]  /*6460*/  IMAD.MOV.U32 R15, RZ, RZ, R33 ;  /* 0x000000ffff0f7224 */ /* 0x000fce00078e0021 */
.L_x_5981:
[----:B------:R-:W-:Y:S05]  /*6470*/  BSYNC B2 ;  /* 0x0000000000027941 */ /* 0x000fea0003800000 */
.L_x_5980:
[----:B------:R-:W-:Y:S02]  /*6480*/  ULDC.64 UR4, c[0x0][0x208] ;  /* 0x0000820000047ab9 */ /* 0x000fe40000000a00 */
[----:B----4-:R0:W-:Y:S03]  /*6490*/  ST.E.128 desc[UR4][R36.64], R12 ;  /* 0x0000000c24007985 */ /* 0x0101e6000c101d04 */
.L_x_5979:
[----:B------:R-:W-:Y:S05]  /*64a0*/  BSYNC B1 ;  /* 0x0000000000017941 */ /* 0x000fea0003800000 */
.L_x_5978:
        /* <DEDUP_REMOVED lines=12> */
[----:B------:R-:W-:Y:S02]  /*6570*/  SHF.R.U32.HI R34, RZ, 0x10, R29 ;  /* 0x00000010ff227819 */ /* 0x000fe4000001161d */
[----:B------:R-:W-:Y:S02]  /*6580*/  PRMT R31, R77, 0x5410, R36 ;  /* 0x000054104d1f7816 */ /* 0x000fe40000000024 */
[----:B------:R-:W-:-:S02]  /*6590*/  PRMT R36, R78, 0x5410, R35 ;  /* 0x000054104e247816 */ /* 0x000fc40000000023 */
[----:B------:R-:W-:Y:S01]  /*65a0*/  PRMT R78, R78, 0x5432, R11 ;  /* 0x000054324e4e7816 */ /* 0x000fe2000000000b */
[----:B------:R-:W-:Y:S01]  /*65b0*/  IMAD.U32 R11, R12, 0x10000, RZ ;  /* 0x000100000c0b7824 */ /* 0x000fe200078e00ff */
[----:B------:R-:W-:Y:S01]  /*65c0*/  LOP3.LUT R29, R14, 0xffff0000, RZ, 0xc0, !PT ;  /* 0xffff00000e1d7812 */ /* 0x000fe200078ec0ff */
[----:B------:R-:W-:Y:S01]  /*65d0*/  IMAD.U32 R14, R13, 0x10000, RZ ;  /* 0x000100000d0e7824 */ /* 0x000fe200078e00ff */
        /* <DEDUP_REMOVED lines=8> */
[----:B------:R-:W-:Y:S01]  /*6660*/  FMUL.FTZ R39, R13, R37 ;  /* 0x000000250d277220 */ /* 0x000fe20000410000 */
[----:B------:R-:W-:Y:S01]  /*6670*/  LOP3.LUT R30, R15, 0xffff0000, RZ, 0xc0, !PT ;  /* 0xffff00000f1e7812 */ /* 0x000fe200078ec0ff */
[----:B------:R-:W-:Y:S01]  /*6680*/  FMUL.FTZ R40, R13, R34 ;  /* 0x000000220d287220 */ /* 0x000fe20000410000 */
[C---:B------:R-:W-:Y:S01]  /*6690*/  FMUL.FTZ R13, R29.reuse, R38 ;  /* 0x000000261d0d7220 */ /* 0x040fe20000410000 */
[----:B------:R-:W-:Y:S01]  /*66a0*/  FMUL.FTZ R29, R29, R35 ;  /* 0x000000231d1d7220 */ /* 0x000fe20000410000 */
        /* <DEDUP_REMOVED lines=22> */
.L_x_5983:
[----:B------:R-:W-:Y:S05]  /*6810*/  BSYNC B1 ;  /* 0x0000000000017941 */ /* 0x000fea0003800000 */
.L_x_5982:
[----:B------:R-:W-:Y:S02]  /*6820*/  ULDC.64 UR4, c[0x0][0x208] ;  /* 0x0000820000047ab9 */ /* 0x000fe40000000a00 */
[----:B----4-:R0:W-:Y:S01]  /*6830*/  ST.E.128 desc[UR4][R32.64], R12 ;  /* 0x0000000c20007985 */ /* 0x0101e2000c101d04 */
[----:B------:R-:W-:Y:S05]  /*6840*/  BRA `(.L_x_5961) ;  /* 0x0000004000f87947 */ /* 0x000fea0003800000 */
.L_x_5927:
        /* <DEDUP_REMOVED lines=22> */
[C---:B------:R-:W-:Y:S02]  /*69b0*/  LEA R52, P2, R28.reuse, UR4, 0x1 ;  /* 0x000000041c347c11 */ /* 0x040fe4000f8408ff */
[----:B------:R-:W-:Y:S01]  /*69c0*/  CS2R R48, SRZ ;  /* 0x0000000000307805 */ /* 0x000fe2000001ff00 */
[----:B------:R-:W-:Y:S01]  /*69d0*/  ULDC.64 UR6, c[0x0][0x208] ;  /* 0x0000820000067ab9 */ /* 0x000fe20000000a00 */
        /* <DEDUP_REMOVED lines=23> */
.L_x_5985:
[----:B------:R-:W-:Y:S05]  /*6b50*/  BSYNC B1 ;  /* 0x0000000000017941 */ /* 0x000fea0003800000 */
.L_x_5984:
        /* <DEDUP_REMOVED lines=20> */
[----:B------:R-:W-:Y:S02]  /*6ca0*/  IADD3.X R13, R3, R11, R101, P2, P5 ;  /* 0x0000000b030d7210 */ /* 0x000fe400017ea465 */
[----:B------:R-:W-:Y:S02]  /*6cb0*/  CS2R R74, SRZ ;  /* 0x00000000004a7805 */ /* 0x000fe4000001ff00 */
[----:B------:R-:W-:-:S02]  /*6cc0*/  IADD3 R11, P2, P5, R90, R12, R104 ;  /* 0x0000000c5a0b7210 */ /* 0x000fc40007d5e068 */
[----:B------:R-:W-:Y:S01]  /*6cd0*/  CS2R R72, SRZ ;  /* 0x0000000000487805 */ /* 0x000fe2000001ff00 */
[----:B------:R-:W-:Y:S01]  /*6ce0*/  ULDC.64 UR6, c[0x0][0x208] ;  /* 0x0000820000067ab9 */ /* 0x000fe20000000a00 */
        /* <DEDUP_REMOVED lines=23> */
.L_x_5987:
[----:B------:R-:W-:Y:S05]  /*6e60*/  BSYNC B1 ;  /* 0x0000000000017941 */ /* 0x000fea0003800000 */
.L_x_5986:
[----:B0-----:R-:W-:Y:S01]  /*6e70*/  IMAD.MOV.U32 R12, RZ, RZ, R28 ;  /* 0x000000ffff0c7224 */ /* 0x001fe200078e001c */
[----:B------:R-:W-:Y:S01]  /*6e80*/  ULOP3.LUT UR4, UR60, 0x1, URZ, 0xfc, !UPT ;  /* 0x000000013c047892 */ /* 0x000fe2000f8efc3f */
[----:B------:R-:W-:Y:S02]  /*6e90*/  IMAD.MOV.U32 R11, RZ, RZ, R29 ;  /* 0x000000ffff0b7224 */ /* 0x000fe400078e001d */
[----:B------:R-:W-:Y:S01]  /*6ea0*/  IMAD.MOV.U32 R13, RZ, RZ, R31 ;  /* 0x000000ffff0d7224 */ /* 0x000fe200078e001f */
[----:B------:R-:W-:Y:S01]  /*6eb0*/  UISETP.NE.AND UP0, UPT, UR4, 0x3, UPT ;  /* 0x000000030400788c */ /* 0x000fe2000bf05270 */
[----:B------:R-:W-:Y:S01]  /*6ec0*/  IMAD.MOV.U32 R14, RZ, RZ, R34 ;  /* 0x000000ffff0e7224 */ /* 0x000fe200078e0022 */
[----:B------:R-:W-:Y:S01]  /*6ed0*/  PRMT R155, R12, 0x5410, R11 ;  /* 0x000054100c9b7816 */ /* 0x000fe2000000000b */
[----:B------:R-:W-:Y:S01]  /*6ee0*/  IMAD.MOV.U32 R11, RZ, RZ, R32 ;  /* 0x000000ffff0b7224 */ /* 0x000fe200078e0020 */
[----:B------:R-:W-:Y:S01]  /*6ef0*/  PRMT R154, R77, 0x5410, R13 ;  /* 0x000054104d9a7816 */ /* 0x000fe2000000000d */
[----:B------:R-:W-:Y:S01]  /*6f00*/  IMAD.MOV.U32 R12, RZ, RZ, R33 ;  /* 0x000000ffff0c7224 */ /* 0x000fe200078e0021 */
[----:B------:R-:W-:Y:S01]  /*6f10*/  PLOP3.LUT P2, PT, PT, PT, UP0, 0x80, 0x0 ;  /* 0x000000000000781c */ /* 0x000fe20003f4f008 */
        /* <DEDUP_REMOVED lines=73> */
.L_x_5988:
[----:B------:R-:W-:Y:S01]  /*73b0*/  IMAD R85, R22, 0x8, R18 ;  /* 0x0000000816557824 */ /* 0x000fe200078e0212 */
[----:B------:R-:W-:Y:S01]  /*73c0*/  SHF.L.U32 R86, R207, 0x1f, RZ ;  /* 0x0000001fcf567819 */ /* 0x000fe200000006ff */
[----:B------:R-:W-:Y:S03]  /*73d0*/  BSSY B1, `(.L_x_5989) ;  /* 0x0000003000017945 */ /* 0x000fe60003800000 */
[----:B------:R-:W0:Y:S02]  /*73e0*/  SYNCS.PHASECHK.TRANS64.TRYWAIT P5, [R85+URZ+0x30890], R86 ;  /* 0x03089056550075a7 */ /* 0x000e2400080a017f */
[----:B0-----:R-:W-:Y:S05]  /*73f0*/  @!P5 BRA `(.L_x_5990) ;  /* 0x0000020000ccd947 */ /* 0x001fea0003800000 */
.L_x_6295:
[----:B------:R-:W-:Y:S05]  /*7400*/  BSYNC B1 ;  /* 0x0000000000017941 */ /* 0x000fea0003800000 */
.L_x_5989:
[----:B------:R-:W1:Y:S01]  /*7410*/  LDC R131, c[0x0][0x2f4] ;  /* 0x0000bd00ff837b82 */ /* 0x000e620000000800 */
[----:B------:R-:W-:Y:S01]  /*7420*/  UMOV UR4, 0xffffffff ;  /* 0xffffffff00047882 */ /* 0x000fe20000000000 */
[----:B-1----:R-:W-:Y:S02]  /*7430*/  IMAD.IADD R132, R131, 0x1, -R118 ;  /* 0x0000000183847824 */ /* 0x002fe400078e0a76 */
[----:B------:R-:W-:Y:S05]  /*7440*/  BRA.DIV UR4, `(.L_x_5991) ;  /* 0x0000020204cc7947 */ /* 0x000fea000b800000 */
[----:B------:R1:W2:Y:S04]  /*7450*/  SHFL.IDX PT, R115, R113, RZ, 0x1c1f ;  /* 0x001c1fff71737589 */ /* 0x0002a800000e0000 */
[----:B------:R1:W3:Y:S02]  /*7460*/  SHFL.IDX PT, R11, R116, RZ, 0x1c1f ;  /* 0x001c1fff740b7589 */ /* 0x0002e400000e0000 */
.L_x_6299:
        /* <DEDUP_REMOVED lines=37> */
[----:B------:R-:W-:Y:S01]  /*76c0*/  IMAD.U32 R51, R37, 0x10000, RZ ;  /* 0x0001000025337824 */ /* 0x000fe200078e00ff */
[----:B------:R-:W-:Y:S02]  /*76d0*/  PRMT R146, R164, 0x5432, R146 ;  /* 0x00005432a4927816 */ /* 0x000fe40000000092 */
[----:B------:R-:W-:-:S02]  /*76e0*/  PRMT R39, R148, 0x5410, R39 ;  /* 0x0000541094277816 */ /* 0x000fc40000000027 */
[----:B------:R-:W-:Y:S01]  /*76f0*/  PRMT R48, R148, 0x5432, R48 ;  /* 0x0000543294307816 */ /* 0x000fe20000000030 */
[C---:B------:R-:W-:Y:S01]  /*7700*/  IMAD.U32 R148, R146.reuse, 0x10000, RZ ;  /* 0x0001000092947824 */ /* 0x040fe200078e00ff */
[----:B------:R-:W-:Y:S01]  /*7710*/  PRMT R50, R149, 0x5432, R50 ;  /* 0x0000543295327816 */ /* 0x000fe20000000032 */
[----:B---3--:R-:W-:Y:S01]  /*7720*/  IMAD.U32 R149, R77, 0x10000, RZ ;  /* 0x000100004d957824 */ /* 0x008fe200078e00ff */
[C---:B------:R-:W-:Y:S02]  /*7730*/  PRMT R49, R147.reuse, 0x5432, R38 ;  /* 0x0000543293317816 */ /* 0x040fe40000000026 */
[----:B------:R-:W-:Y:S01]  /*7740*/  PRMT R38, R147, 0x5410, R145 ;  /* 0x0000541093267816 */ /* 0x000fe20000000091 */
[----:B----4-:R-:W-:Y:S02]  /*7750*/  IMAD.U32 R147, R13, 0x10000, RZ ;  /* 0x000100000d937824 */ /* 0x010fe400078e00ff */
[----:B------:R-:W-:Y:S01]  /*7760*/  FMUL.FTZ R145, R149, R148 ;  /* 0x0000009495917220 */ /* 0x000fe20000410000 */
[----:B------:R-:W-:-:S02]  /*7770*/  LOP3.LUT R146, R146, 0xffff0000, RZ, 0xc0, !PT ;  /* 0xffff000092927812 */ /* 0x000fc400078ec0ff */
[----:B------:R-:W-:Y:S01]  /*7780*/  LOP3.LUT R77, R77, 0xffff0000, RZ, 0xc0, !PT ;  /* 0xffff00004d4d7812 */ /* 0x000fe200078ec0ff */
[-C--:B------:R-:W-:Y:S01]  /*7790*/  FFMA.FTZ R145, R147, R51.reuse, -R145 ;  /* 0x0000003393917223 */ /* 0x080fe20000010891 */
[----:B------:R-:W-:Y:S01]  /*77a0*/  FMUL.FTZ R51, R149, R51 ;  /* 0x0000003395337220 */ /* 0x000fe20000410000 */
[----:B------:R-:W-:Y:S01]  /*77b0*/  LOP3.LUT R37, R37, 0xffff0000, RZ, 0xc0, !PT ;  /* 0xffff000025257812 */ /* 0x000fe200078ec0ff */
[C---:B------:R-:W-:Y:S01]  /*77c0*/  IMAD.U32 R149, R79.reuse, 0x10000, RZ ;  /* 0x000100004f957824 */ /* 0x040fe200078e00ff */
[----:B------:R-:W-:Y:S01]  /*77d0*/  LOP3.LUT R79, R79, 0xffff0000, RZ, 0xc0, !PT ;  /* 0xffff00004f4f7812 */ /* 0x000fe200078ec0ff */
[----:B------:R-:W-:Y:S01]  /*77e0*/  FFMA.FTZ R51, R147, R148, R51 ;  /* 0x0000009493337223 */ /* 0x000fe20000010033 */
[----:B------:R-:W-:Y:S01]  /*77f0*/  LOP3.LUT R147, R13, 0xffff0000, RZ, 0xc0, !PT ;  /* 0xffff00000d937812 */ /* 0x000fe200078ec0ff */
[----:B------:R-:W-:Y:S01]  /*7800*/  FMUL.FTZ R13, R77, R146 ;  /* 0x000000924d0d7220 */ /* 0x000fe20000410000 */
[C---:B------:R-:W-:Y:S01]  /*7810*/  IMAD.U32 R148, R50.reuse, 0x10000, RZ ;  /* 0x0001000032947824 */ /* 0x040fe200078e00ff */
[----:B------:R-:W-:-:S02]  /*7820*/  LOP3.LUT R50, R50, 0xffff0000, RZ, 0xc0, !PT ;  /* 0xffff000032327812 */ /* 0x000fc400078ec0ff */
[-C--:B------:R-:W-:Y:S01]  /*7830*/  FFMA.FTZ R13, R147, R37.reuse, -R13 ;  /* 0x00000025930d7223 */ /* 0x080fe2000001080d */
[----:B------:R-:W-:Y:S01]  /*7840*/  FMUL.FTZ R37, R77, R37 ;  /* 0x000000254d257220 */ /* 0x000fe20000410000 */
[----:B------:R-:W-:-:S03]  /*7850*/  FMUL.FTZ R77, R149, R148 ;  /* 0x00000094954d7220 */ /* 0x000fc60000410000 */
[----:B------:R-:W-:Y:S01]  /*7860*/  FFMA.FTZ R37, R147, R146, R37 ;  /* 0x0000009293257223 */ /* 0x000fe20000010025 */
[C---:B------:R-:W-:Y:S01]  /*7870*/  IMAD.U32 R147, R15.reuse, 0x10000, RZ ;  /* 0x000100000f937824 */ /* 0x040fe200078e00ff */
[----:B------:R-:W-:Y:S01]  /*7880*/  LOP3.LUT R15, R15, 0xffff0000, RZ, 0xc0, !PT ;  /* 0xffff00000f0f7812 */ /* 0x000fe200078ec0ff */
[C---:B------:R-:W-:Y:S01]  /*7890*/  IMAD.U32 R146, R38.reuse, 0x10000, RZ ;  /* 0x0001000026927824 */ /* 0x040fe200078e00ff */
[----:B------:R-:W-:Y:S02]  /*78a0*/  LOP3.LUT R38, R38, 0xffff0000, RZ, 0xc0, !PT ;  /* 0xffff000026267812 */ /* 0x000fe400078ec0ff */
[----:B------:R-:W-:Y:S01]  /*78b0*/  F2FP.BF16.F32.PACK_AB R37, R37, R51 ;  /* 0x000000332525723e */ /* 0x000fe200000010ff */
[-C--:B------:R-:W-:Y:S01]  /*78c0*/  FFMA.FTZ R77, R147, R146.reuse, -R77 ;  /* 0x00000092934d7223 */ /* 0x080fe2000001084d */
[----:B------:R-:W-:Y:S01]  /*78d0*/  FMUL.FTZ R146, R149, R146 ;  /* 0x0000009295927220 */ /* 0x000fe20000410000 */
[----:B------:R-:W-:Y:S01]  /*78e0*/  IMAD.U32 R51, R76, 0x10000, RZ ;  /* 0x000100004c337824 */ /* 0x000fe200078e00ff */
[----:B------:R-:W-:-:S02]  /*78f0*/  F2FP.BF16.F32.PACK_AB R13, R13, R145 ;  /* 0x000000910d0d723e */ /* 0x000fc400000010ff */
        /* <DEDUP_REMOVED lines=12> */
[-C--:B------:R-:W-:Y:S01]  /*79c0*/  FMUL.FTZ R51, R51, R77.reuse ;  /* 0x0000004d33337220 */ /* 0x080fe20000410000 */
        /* <DEDUP_REMOVED lines=35> */
.L_x_5997:
[----:B------:R-:W-:Y:S05]  /*7c00*/  BSYNC B3 ;  /* 0x0000000000037941 */ /* 0x000fea0003800000 */
.L_x_5996:
[----:B------:R-:W-:Y:S01]  /*7c10*/  LEA R36, P3, R5, R11, 0x1 ;  /* 0x0000000b05247211 */ /* 0x000fe200078608ff */
[----:B------:R-:W-:-:S03]  /*7c20*/  ULDC.64 UR4, c[0x0][0x208] ;  /* 0x0000820000047ab9 */ /* 0x000fc60000000a00 */
[----:B--2---:R-:W-:Y:S02]  /*7c30*/  LEA.HI.X R37, R5, R115, R107, 0x1, P3 ;  /* 0x0000007305257211 */ /* 0x004fe400018f0c6b */
[----:B------:R-:W-:-:S03]  /*7c40*/  ISETP.GE.AND P3, PT, R140, R131, PT ;  /* 0x000000838c00720c */ /* 0x000fc60003f66270 */
[----:B----4-:R2:W-:Y:S10]  /*7c50*/  ST.E.128 desc[UR4][R36.64], R12 ;  /* 0x0000000c24007985 */ /* 0x0105f4000c101d04 */
[----:B--2---:R-:W-:-:S05]  /*7c60*/  @!P3 IMAD.WIDE R12, R140, 0x2, R114 ;  /* 0x000000028c0cb825 */ /* 0x004fca00078e0272 */
[----:B---3--:R3:W-:Y:S02]  /*7c70*/  @!P3 ST.E.128 desc[UR4][R12.64], R76 ;  /* 0x0000004c0c00b985 */ /* 0x0087e4000c101d04 */
.L_x_5995:
[----:B------:R-:W-:Y:S05]  /*7c80*/  BSYNC B2 ;  /* 0x0000000000027941 */ /* 0x000fea0003800000 */
.L_x_5994:
        /* <DEDUP_REMOVED lines=118> */
.L_x_6001:
[----:B------:R-:W-:Y:S05]  /*83f0*/  BSYNC B3 ;  /* 0x0000000000037941 */ /* 0x000fea0003800000 */
.L_x_6000:
[----:B------:R-:W-:Y:S01]  /*8400*/  LEA R32, P3, R6, R11, 0x1 ;  /* 0x0000000b06207211 */ /* 0x000fe200078608ff */
[----:B------:R-:W-:-:S03]  /*8410*/  ULDC.64 UR4, c[0x0][0x208] ;  /* 0x0000820000047ab9 */ /* 0x000fc60000000a00 */
[----:B--2---:R-:W-:Y:S02]  /*8420*/  LEA.HI.X R33, R6, R115, R106, 0x1, P3 ;  /* 0x0000007306217211 */ /* 0x004fe400018f0c6a */
[----:B------:R-:W-:-:S03]  /*8430*/  ISETP.GE.AND P3, PT, R48, R131, PT ;  /* 0x000000833000720c */ /* 0x000fc60003f66270 */
[----:B----4-:R2:W-:Y:S10]  /*8440*/  ST.E.128 desc[UR4][R32.64], R12 ;  /* 0x0000000c20007985 */ /* 0x0105f4000c101d04 */
[----:B--2---:R-:W-:-:S05]  /*8450*/  @!P3 IMAD.WIDE R12, R48, 0x2, R114 ;  /* 0x00000002300cb825 */ /* 0x004fca00078e0272 */
[----:B---3--:R4:W-:Y:S02]  /*8460*/  @!P3 ST.E.128 desc[UR4][R12.64], R36 ;  /* 0x000000240c00b985 */ /* 0x0089e4000c101d04 */
.L_x_5999:
[----:B------:R-:W-:Y:S05]  /*8470*/  BSYNC B2 ;  /* 0x0000000000027941 */ /* 0x000fea0003800000 */
.L_x_5998:
[----:B------:R-:W-:-:S13]  /*8480*/  ISETP.NE.AND P3, PT, R10, RZ, PT ;  /* 0x000000ff0a00720c */ /* 0x000fda0003f65270 */
[----:B------:R-:W-:Y:S05]  /*8490*/  @!P3 BRA `(.L_x_5993) ;  /* 0x0000000400f0b947 */ /* 0x000fea0003800000 */
[----:B------:R-:W-:Y:S01]  /*84a0*/  LOP3.LUT P5, RZ, R19, 0x1, RZ, 0xc0, !PT ;  /* 0x0000000113ff7812 */ /* 0x000fe200078ac0ff */
[----:B------:R-:W-:Y:S01]  /*84b0*/  BSSY B2, `(.L_x_6002) ;  /* 0x0000075000027945 */ /* 0x000fe20003800000 */
[C---:B----4-:R-:W-:Y:S02]  /*84c0*/  LEA R36, P3, R7.reuse, R11, 0x1 ;  /* 0x0000000b07247211 */ /* 0x050fe400078608ff */
[----:B------:R-:W-:Y:S02]  /*84d0*/  SEL R11, R118, R132, !P5 ;  /* 0x00000084760b7207 */ /* 0x000fe40006800000 */
[----:B--2---:R-:W-:Y:S02]  /*84e0*/  LEA.HI.X R37, R7, R115, R105, 0x1, P3 ;  /* 0x0000007307257211 */ /* 0x004fe400018f0c69 */
[----:B---3--:R-:W-:Y:S02]  /*84f0*/  SHF.R.S32.HI R12, RZ, 0x1f, R11 ;  /* 0x0000001fff0c7819 */ /* 0x008fe4000001140b */
[----:B------:R-:W-:-:S02]  /*8500*/  ISETP.GE.AND P3, PT, R194, R117, PT ;  /* 0x00000075c200720c */ /* 0x000fc40003f66270 */
        /* <DEDUP_REMOVED lines=14> */
[----:B------:R-:W2:Y:S04]  /*85f0*/  LDS.128 R32, [R32+0x1e400] ;  /* 0x01e4000020207984 */ /* 0x000ea80000000c00 */
[----:B------:R-:W3:Y:S01]  /*8600*/  LDS.128 R12, [R12+0x1e400] ;  /* 0x01e400000c0c7984 */ /* 0x000ee20000000c00 */
[----:B------:R-:W-:Y:S05]  /*8610*/  @P3 BRA `(.L_x_6003) ;  /* 0x0000000400783947 */ /* 0x000fea0003800000 */
[--C-:B------:R-:W-:Y:S01]  /*8620*/  SHF.R.U64 R28, R28, 0x10, R29.reuse ;  /* 0x000000101c1c7819 */ /* 0x100fe2000000121d */
[----:B--2---:R-:W-:Y:S01]  /*8630*/  IMAD.U32 R45, R35, 0x10000, RZ ;  /* 0x00010000232d7824 */ /* 0x004fe200078e00ff */
[----:B------:R-:W-:Y:S02]  /*8640*/  SHF.R.U32.HI R38, RZ, 0x10, R29 ;  /* 0x00000010ff267819 */ /* 0x000fe4000001161d */
[----:B------:R-:W-:Y:S02]  /*8650*/  SHF.R.U64 R29, R30, 0x10, R31 ;  /* 0x000000101e1d7819 */ /* 0x000fe4000000121f */
[--C-:B------:R-:W-:Y:S02]  /*8660*/  SHF.R.U64 R30, R40, 0x10, R41.reuse ;  /* 0x00000010281e7819 */ /* 0x100fe40000001229 */
[----:B------:R-:W-:Y:S02]  /*8670*/  SHF.R.U32.HI R40, RZ, 0x10, R41 ;  /* 0x00000010ff287819 */ /* 0x000fe40000011629 */
[----:B------:R-:W-:-:S02]  /*8680*/  SHF.R.U64 R39, R42, 0x10, R43 ;  /* 0x000000102a277819 */ /* 0x000fc4000000122b */
[----:B------:R-:W-:Y:S02]  /*8690*/  PRMT R30, R157, 0x5410, R30 ;  /* 0x000054109d1e7816 */ /* 0x000fe4000000001e */
[----:B------:R-:W-:Y:S01]  /*86a0*/  SHF.R.U32.HI R42, RZ, 0x10, R43 ;  /* 0x00000010ff2a7819 */ /* 0x000fe2000001162b */
[----:B------:R-:W-:Y:S01]  /*86b0*/  IMAD.U32 R43, R33, 0x10000, RZ ;  /* 0x00010000212b7824 */ /* 0x000fe200078e00ff */
[----:B------:R-:W-:Y:S01]  /*86c0*/  PRMT R157, R157, 0x5432, R40 ;  /* 0x000054329d9d7816 */ /* 0x000fe20000000028 */
[----:B---3--:R-:W-:Y:S01]  /*86d0*/  IMAD.U32 R40, R13, 0x10000, RZ ;  /* 0x000100000d287824 */ /* 0x008fe200078e00ff */
[----:B------:R-:W-:Y:S02]  /*86e0*/  PRMT R38, R155, 0x5432, R38 ;  /* 0x000054329b267816 */ /* 0x000fe40000000026 */
[C---:B------:R-:W-:Y:S02]  /*86f0*/  PRMT R39, R156.reuse, 0x5410, R39 ;  /* 0x000054109c277816 */ /* 0x040fe40000000027 */
[----:B------:R-:W-:Y:S01]  /*8700*/  PRMT R156, R156, 0x5432, R42 ;  /* 0x000054329c9c7816 */ /* 0x000fe2000000002a */
[C---:B------:R-:W-:Y:S01]  /*8710*/  IMAD.U32 R42, R157.reuse, 0x10000, RZ ;  /* 0x000100009d2a7824 */ /* 0x040fe200078e00ff */
[----:B------:R-:W-:Y:S01]  /*8720*/  LOP3.LUT R157, R157, 0xffff0000, RZ, 0xc0, !PT ;  /* 0xffff00009d9d7812 */ /* 0x000fe200078ec0ff */
[C---:B------:R-:W-:Y:S01]  /*8730*/  IMAD.U32 R41, R38.reuse, 0x10000, RZ ;  /* 0x0001000026297824 */ /* 0x040fe200078e00ff */
[----:B------:R-:W-:Y:S01]  /*8740*/  LOP3.LUT R38, R38, 0xffff0000, RZ, 0xc0, !PT ;  /* 0xffff000026267812 */ /* 0x000fe200078ec0ff */
[CC--:B------:R-:W-:Y:S01]  /*8750*/  FMUL.FTZ R44, R43.reuse, R42.reuse ;  /* 0x0000002a2b2c7220 */ /* 0x0c0fe20000410000 */
[----:B------:R-:W-:Y:S01]  /*8760*/  SHF.R.U32.HI R31, RZ, 0x10, R31 ;  /* 0x00000010ff1f7819 */ /* 0x000fe2000001161f */
[-C--:B------:R-:W-:Y:S01]  /*8770*/  FMUL.FTZ R43, R43, R41.reuse ;  /* 0x000000292b2b7220 */ /* 0x080fe20000410000 */
[----:B------:R-:W-:Y:S01]  /*8780*/  LOP3.LUT R13, R13, 0xffff0000, RZ, 0xc0, !PT ;  /* 0xffff00000d0d7812 */ /* 0x000fe200078ec0ff */
[----:B------:R-:W-:Y:S01]  /*8790*/  FFMA.FTZ R41, R40, R41, -R44 ;  /* 0x0000002928297223 */ /* 0x000fe2000001082c */
[----:B------:R-:W-:Y:S01]  /*87a0*/  PRMT R31, R154, 0x5432, R31 ;  /* 0x000054329a1f7816 */ /* 0x000fe2000000001f */
        /* <DEDUP_REMOVED lines=8> */
[----:B------:R-:W-:-:S02]  /*8830*/  LOP3.LUT R15, R15, 0xffff0000, RZ, 0xc0, !PT ;  /* 0xffff00000f0f7812 */ /* 0x000fc400078ec0ff */
[C---:B------:R-:W-:Y:S01]  /*8840*/  FFMA.FTZ R33, R13.reuse, R38, -R33 ;  /* 0x000000260d217223 */ /* 0x040fe20000010821 */
[----:B------:R-:W-:Y:S01]  /*8850*/  FFMA.FTZ R13, R13, R157, R42 ;  /* 0x0000009d0d0d7223 */ /* 0x000fe2000001002a */
[----:B------:R-:W-:Y:S02]  /*8860*/  IMAD.U32 R38, R31, 0x10000, RZ ;  /* 0x000100001f267824 */ /* 0x000fe400078e00ff */
[----:B------:R-:W-:Y:S01]  /*8870*/  FMUL.FTZ R42, R45, R44 ;  /* 0x0000002c2d2a7220 */ /* 0x000fe20000410000 */
[----:B------:R-:W-:Y:S02]  /*8880*/  PRMT R28, R155, 0x5410, R28 ;  /* 0x000054109b1c7816 */ /* 0x000fe4000000001c */
[----:B------:R-:W-:Y:S01]  /*8890*/  PRMT R29, R154, 0x5410, R29 ;  /* 0x000054109a1d7816 */ /* 0x000fe2000000001d */
[-C--:B------:R-:W-:Y:S01]  /*88a0*/  FFMA.FTZ R42, R43, R38.reuse, -R42 ;  /* 0x000000262b2a7223 */ /* 0x080fe2000001082a */
[----:B------:R-:W-:Y:S01]  /*88b0*/  FMUL.FTZ R38, R45, R38 ;  /* 0x000000262d267220 */ /* 0x000fe20000410000 */
[C---:B------:R-:W-:Y:S01]  /*88c0*/  IMAD.U32 R45, R28.reuse, 0x10000, RZ ;  /* 0x000100001c2d7824 */ /* 0x040fe200078e00ff */
[----:B------:R-:W-:-:S02]  /*88d0*/  LOP3.LUT R28, R28, 0xffff0000, RZ, 0xc0, !PT ;  /* 0xffff00001c1c7812 */ /* 0x000fc400078ec0ff */
[----:B------:R-:W-:Y:S01]  /*88e0*/  FFMA.FTZ R38, R43, R44, R38 ;  /* 0x0000002c2b267223 */ /* 0x000fe20000010026 */
[----:B------:R-:W-:Y:S01]  /*88f0*/  LOP3.LUT R43, R31, 0xffff0000, RZ, 0xc0, !PT ;  /* 0xffff00001f2b7812 */ /* 0x000fe200078ec0ff */
[-C--:B------:R-:W-:Y:S01]  /*8900*/  FMUL.FTZ R31, R35, R156.reuse ;  /* 0x0000009c231f7220 */ /* 0x080fe20000410000 */
[C---:B------:R-:W-:Y:S01]  /*8910*/  IMAD.U32 R44, R32.reuse, 0x10000, RZ ;  /* 0x00010000202c7824 */ /* 0x040fe200078e00ff */
[----:B------:R-:W-:Y:S02]  /*8920*/  LOP3.LUT R32, R32, 0xffff0000, RZ, 0xc0, !PT ;  /* 0xffff000020207812 */ /* 0x000fe400078ec0ff */
[-C--:B------:R-:W-:Y:S01]  /*8930*/  FFMA.FTZ R31, R15, R43.reuse, -R31 ;  /* 0x0000002b0f1f7223 */ /* 0x080fe2000001081f */
[----:B------:R-:W-:Y:S01]  /*8940*/  FMUL.FTZ R35, R35, R43 ;  /* 0x0000002b23237220 */ /* 0x000fe20000410000 */
[C---:B------:R-:W-:Y:S01]  /*8950*/  IMAD.U32 R43, R30.reuse, 0x10000, RZ ;  /* 0x000100001e2b7824 */ /* 0x040fe200078e00ff */
[----:B------:R-:W-:Y:S02]  /*8960*/  LOP3.LUT R30, R30, 0xffff0000, RZ, 0xc0, !PT ;  /* 0xffff00001e1e7812 */ /* 0x000fe400078ec0ff */
[----:B------:R-:W-:Y:S01]  /*8970*/  FFMA.FTZ R15, R15, R156, R35 ;  /* 0x0000009c0f0f7223 */ /* 0x000fe20000010023 */
[----:B------:R-:W-:Y:S01]  /*8980*/  FMUL.FTZ R46, R44, R43 ;  /* 0x0000002b2c2e7220 */ /* 0x000fe20000410000 */
[----:B------:R-:W-:-:S02]  /*8990*/  IMAD.U32 R35, R12, 0x10000, RZ ;  /* 0x000100000c237824 */ /* 0x000fc400078e00ff */
[----:B------:R-:W-:Y:S01]  /*89a0*/  FMUL.FTZ R44, R44, R45 ;  /* 0x0000002d2c2c7220 */ /* 0x000fe20000410000 */
[----:B------:R-:W-:Y:S01]  /*89b0*/  F2FP.BF16.F32.PACK_AB R33, R33, R41 ;  /* 0x000000292121723e */ /* 0x000fe200000010ff */
[C---:B------:R-:W-:Y:S02]  /*89c0*/  FFMA.FTZ R46, R35.reuse, R45, -R46 ;  /* 0x0000002d232e7223 */ /* 0x040fe4000001082e */
[----:B------:R-:W-:Y:S01]  /*89d0*/  FFMA.FTZ R44, R35, R43, R44 ;  /* 0x0000002b232c7223 */ /* 0x000fe2000001002c */
[----:B------:R-:W-:Y:S01]  /*89e0*/  LOP3.LUT R35, R12, 0xffff0000, RZ, 0xc0, !PT ;  /* 0xffff00000c237812 */ /* 0x000fe200078ec0ff */
[C---:B------:R-:W-:Y:S01]  /*89f0*/  FMUL.FTZ R12, R32.reuse, R30 ;  /* 0x0000001e200c7220 */ /* 0x040fe20000410000 */
[-C--:B------:R-:W-:Y:S01]  /*8a00*/  FMUL.FTZ R32, R32, R28.reuse ;  /* 0x0000001c20207220 */ /* 0x080fe20000410000 */
[C---:B------:R-:W-:Y:S01]  /*8a10*/  IMAD.U32 R43, R29.reuse, 0x10000, RZ ;  /* 0x000100001d2b7824 */ /* 0x040fe200078e00ff */
[----:B------:R-:W-:Y:S01]  /*8a20*/  LOP3.LUT R29, R29, 0xffff0000, RZ, 0xc0, !PT ;  /* 0xffff00001d1d7812 */ /* 0x000fe200078ec0ff */
        /* <DEDUP_REMOVED lines=8> */
[C---:B------:R-:W-:Y:S01]  /*8ab0*/  FMUL.FTZ R45, R35.reuse, R32 ;  /* 0x00000020232d7220 */ /* 0x040fe20000410000 */
[----:B------:R-:W-:Y:S01]  /*8ac0*/  FMUL.FTZ R35, R35, R43 ;  /* 0x0000002b23237220 */ /* 0x000fe20000410000 */
[----:B------:R-:W-:-:S02]  /*8ad0*/  F2FP.BF16.F32.PACK_AB R31, R31, R42 ;  /* 0x0000002a1f1f723e */ /* 0x000fc400000010ff */
[C---:B------:R-:W-:Y:S01]  /*8ae0*/  FFMA.FTZ R45, R30.reuse, R43, -R45 ;  /* 0x0000002b1e2d7223 */ /* 0x040fe2000001082d */
[----:B------:R-:W-:Y:S01]  /*8af0*/  FFMA.FTZ R35, R30, R32, R35 ;  /* 0x000000201e237223 */ /* 0x000fe20000010023 */
[C---:B------:R-:W-:Y:S01]  /*8b00*/  FMUL.FTZ R30, R34.reuse, R39 ;  /* 0x00000027221e7220 */ /* 0x040fe20000410000 */
[-C--:B------:R-:W-:Y:S01]  /*8b10*/  FMUL.FTZ R34, R34, R29.reuse ;  /* 0x0000001d22227220 */ /* 0x080fe20000410000 */
[----:B------:R-:W-:Y:S01]  /*8b20*/  F2FP.BF16.F32.PACK_AB R40, R13, R40 ;  /* 0x000000280d28723e */ /* 0x000fe200000010ff */
[----:B------:R-:W-:Y:S02]  /*8b30*/  IMAD.MOV.U32 R13, RZ, RZ, R33 ;  /* 0x000000ffff0d7224 */ /* 0x000fe400078e0021 */
        /* <DEDUP_REMOVED lines=10> */
[----:B------:R-:W-:Y:S02]  /*8be0*/  IMAD.MOV.U32 R14, RZ, RZ, R30 ;  /* 0x000000ffff0e7224 */ /* 0x000fe400078e001e */
[----:B------:R-:W-:-:S07]  /*8bf0*/  IMAD.MOV.U32 R35, RZ, RZ, R38 ;  /* 0x000000ffff237224 */ /* 0x000fce00078e0026 */
.L_x_6003:
[----:B------:R-:W-:Y:S05]  /*8c00*/  BSYNC B2 ;  /* 0x0000000000027941 */ /* 0x000fea0003800000 */
.L_x_6002:
[C---:B------:R-:W-:Y:S01]  /*8c10*/  ISETP.GE.AND P3, PT, R11.reuse, R131, PT ;  /* 0x000000830b00720c */ /* 0x040fe20003f66270 */
[----:B------:R-:W-:Y:S02]  /*8c20*/  ULDC.64 UR4, c[0x0][0x208] ;  /* 0x0000820000047ab9 */ /* 0x000fe40000000a00 */
[----:B---3--:R3:W-:Y:S10]  /*8c30*/  ST.E.128 desc[UR4][R36.64], R12 ;  /* 0x0000000c24007985 */ /* 0x0087f4000c101d04 */
[----:B------:R-:W-:-:S05]  /*8c40*/  @!P3 IMAD.WIDE R114, R11, 0x2, R114 ;  /* 0x000000020b72b825 */ /* 0x000fca00078e0272 */
[----:B--2---:R3:W-:Y:S02]  /*8c50*/  @!P3 ST.E.128 desc[UR4][R114.64], R32 ;  /* 0x000000207200b985 */ /* 0x0047e4000c101d04 */
.L_x_5993:
[----:B------:R-:W-:Y:S05]  /*8c60*/  BSYNC B1 ;  /* 0x0000000000017941 */ /* 0x000fea0003800000 */
.L_x_5992:
[----:B------:R-:W-:-:S03]  /*8c70*/  UMOV UR4, 0xffffffff ;  /* 0xffffffff00047882 */ /* 0x000fc60000000000 */
[----:B------:R-:W-:Y:S05]  /*8c80*/  BRA.DIV UR4, `(.L_x_6004) ;  /* 0x000001ee04087947 */ /* 0x000fea000b800000 */
[----:B-1----:R-:W1:Y:S04]  /*8c90*/  SHFL.IDX PT, R113, R113, 0x1, 0x1c1f ;  /* 0x003c1f0071717f89 */ /* 0x002e6800000e0000 */
[----:B------:R-:W0:Y:S02]  /*8ca0*/  SHFL.IDX PT, R116, R116, 0x1, 0x1c1f ;  /* 0x003c1f0074747f89 */ /* 0x000e2400000e0000 */
.L_x_6303:
[----:B------:R-:W-:Y:S05]  /*8cb0*/  @P4 BRA `(.L_x_5961) ;  /* 0x0000001c00dc4947 */ /* 0x000fea0003800000 */
[----:B------:R-:W-:Y:S01]  /*8cc0*/  ISETP.NE.AND P3, PT, R8, RZ, PT ;  /* 0x000000ff0800720c */ /* 0x000fe20003f65270 */
[----:B------:R-:W-:Y:S01]  /*8cd0*/  BSSY B1, `(.L_x_6005) ;  /* 0x000007f000017945 */ /* 0x000fe20003800000 */
[----:B0--3--:R-:W-:Y:S02]  /*8ce0*/  IMAD.MOV.U32 R32, RZ, RZ, R116 ;  /* 0x000000ffff207224 */ /* 0x009fe400078e0074 */
[----:B-1----:R-:W-:-:S09]  /*8cf0*/  IMAD.MOV.U32 R33, RZ, RZ, R113 ;  /* 0x000000ffff217224 */ /* 0x002fd200078e0071 */
[----:B------:R-:W-:Y:S05]  /*8d00*/  @!P3 BRA `(.L_x_6006) ;  /* 0x0000000400ecb947 */ /* 0x000fea0003800000 */
[----:B------:R-:W-:Y:S01]  /*8d10*/  SEL R11, R118, R132, !P0 ;  /* 0x00000084760b7207 */ /* 0x000fe20004000000 */
[----:B------:R-:W-:Y:S01]  /*8d20*/  BSSY B2, `(.L_x_6007) ;  /* 0x0000075000027945 */ /* 0x000fe20003800000 */
[----:B----4-:R-:W-:Y:S02]  /*8d30*/  SHF.R.U32.HI R13, RZ, 0x3, R213 ;  /* 0x00000003ff0d7819 */ /* 0x010fe400000116d5 */
[----:B------:R-:W-:Y:S02]  /*8d40*/  SHF.R.S32.HI R12, RZ, 0x1f, R11 ;  /* 0x0000001fff0c7819 */ /* 0x000fe4000001140b */
[----:B------:R-:W-:Y:S02]  /*8d50*/  ISETP.GE.AND P4, PT, R16, R117, PT ;  /* 0x000000751000720c */ /* 0x000fe40003f86270 */
[----:B------:R-:W-:Y:S02]  /*8d60*/  LEA.HI R12, R12, R11, RZ, 0x4 ;  /* 0x0000000b0c0c7211 */ /* 0x000fe400078f20ff */
[----:B------:R-:W-:-:S02]  /*8d70*/  LEA R34, P3, R5, R116, 0x1 ;  /* 0x0000007405227211 */ /* 0x000fc400078608ff */
[----:B------:R-:W-:Y:S02]  /*8d80*/  LEA.HI.SX32 R36, R12, R111, 0x1c ;  /* 0x0000006f0c247211 */ /* 0x000fe400078fe2ff */
[----:B------:R-:W-:Y:S02]  /*8d90*/  LEA.HI.X R35, R5, R113, R107, 0x1, P3 ;  /* 0x0000007105237211 */ /* 0x000fe400018f0c6b */
[----:B------:R-:W-:-:S04]  /*8da0*/  SHF.R.S32.HI R12, RZ, 0x1f, R36 ;  /* 0x0000001fff0c7819 */ /* 0x000fc80000011424 */
[----:B------:R-:W-:Y:S01]  /*8db0*/  LEA.HI R12, R12, R36, RZ, 0x3 ;  /* 0x000000240c0c7211 */ /* 0x000fe200078f18ff */
[----:B------:R-:W-:-:S03]  /*8dc0*/  IMAD.SHL.U32 R36, R36, 0x8, RZ ;  /* 0x0000000824247824 */ /* 0x000fc600078e00ff */
[----:B------:R-:W-:Y:S02]  /*8dd0*/  SHF.R.S32.HI R12, RZ, 0x3, R12 ;  /* 0x00000003ff0c7819 */ /* 0x000fe4000001140c */
[----:B------:R-:W-:Y:S02]  /*8de0*/  LOP3.LUT R11, R213, 0x38, R36, 0xf8, !PT ;  /* 0x00000038d50b7812 */ /* 0x000fe400078ef824 */
[----:B------:R-:W-:Y:S01]  /*8df0*/  ISETP.GE.AND P3, PT, R36, R131, PT ;  /* 0x000000832400720c */ /* 0x000fe20003f66270 */
        /* <DEDUP_REMOVED lines=27> */
[----:B------:R-:W-:Y:S01]  /*8fb0*/  FFMA.FTZ R38, R37, R38, -R42 ;  /* 0x0000002625267223 */ /* 0x000fe2000001082a */
        /* <DEDUP_REMOVED lines=46> */
[----:B------:R-:W-:Y:S01]  /*92a0*/  LOP3.LUT R30, R30, 0xffff0000, RZ, 0xc0, !PT ;  /* 0xffff00001e1e7812 */ /* 0x000fe200078ec0ff */
[----:B------:R-:W-:Y:S02]  /*92b0*/  IMAD.U32 R39, R62, 0x10000, RZ ;  /* 0x000100003e277824 */ /* 0x000fe400078e00ff */
[C---:B------:R-:W-:Y:S01]  /*92c0*/  FFMA.FTZ R15, R12.reuse, R60, -R15 ;  /* 0x0000003c0c0f7223 */ /* 0x040fe2000001080f */
        /* <DEDUP_REMOVED lines=26> */
.L_x_6008:
[----:B------:R-:W-:Y:S05]  /*9470*/  BSYNC B2 ;  /* 0x0000000000027941 */ /* 0x000fea0003800000 */
.L_x_6007:
[----:B------:R-:W-:Y:S01]  /*9480*/  @!P3 IMAD.WIDE R36, R36, 0x2, R32 ;  /* 0x000000022424b825 */ /* 0x000fe200078e0220 */
[----:B------:R-:W-:Y:S02]  /*9490*/  ULDC.64 UR4, c[0x0][0x208] ;  /* 0x0000820000047ab9 */ /* 0x000fe40000000a00 */
[----:B0-----:R0:W-:Y:S04]  /*94a0*/  ST.E.128 desc[UR4][R34.64], R12 ;  /* 0x0000000c22007985 */ /* 0x0011e8000c101d04 */
[----:B-1----:R0:W-:Y:S02]  /*94b0*/  @!P3 ST.E.128 desc[UR4][R36.64], R28 ;  /* 0x0000001c2400b985 */ /* 0x0021e4000c101d04 */
.L_x_6006:
[----:B------:R-:W-:Y:S05]  /*94c0*/  BSYNC B1 ;  /* 0x0000000000017941 */ /* 0x000fea0003800000 */
.L_x_6005:
[----:B------:R-:W-:Y:S01]  /*94d0*/  ISETP.NE.AND P3, PT, R9, RZ, PT ;  /* 0x000000ff0900720c */ /* 0x000fe20003f65270 */
[----:B------:R-:W-:-:S12]  /*94e0*/  BSSY B1, `(.L_x_6009) ;  /* 0x000007d000017945 */ /* 0x000fd80003800000 */
[----:B------:R-:W-:Y:S05]  /*94f0*/  @!P3 BRA `(.L_x_6010) ;  /* 0x0000000400ecb947 */ /* 0x000fea0003800000 */
[----:B------:R-:W-:Y:S01]  /*9500*/  SEL R11, R118, R132, !P1 ;  /* 0x00000084760b7207 */ /* 0x000fe20004800000 */
[----:B------:R-:W-:Y:S01]  /*9510*/  BSSY B2, `(.L_x_6011) ;  /* 0x0000076000027945 */ /* 0x000fe20003800000 */
[----:B0-----:R-:W-:Y:S02]  /*9520*/  SHF.R.U32.HI R14, RZ, 0x3, R213 ;  /* 0x00000003ff0e7819 */ /* 0x001fe400000116d5 */
[----:B----4-:R-:W-:Y:S02]  /*9530*/  SHF.R.S32.HI R12, RZ, 0x1f, R11 ;  /* 0x0000001fff0c7819 */ /* 0x010fe4000001140b */
[----:B------:R-:W-:Y:S02]  /*9540*/  LEA R34, P3, R6, R116, 0x1 ;  /* 0x0000007406227211 */ /* 0x000fe400078608ff */
[----:B------:R-:W-:Y:S02]  /*9550*/  LEA.HI R11, R12, R11, RZ, 0x4 ;  /* 0x0000000b0c0b7211 */ /* 0x000fe400078f20ff */
[----:B------:R-:W-:-:S02]  /*9560*/  ISETP.GE.AND P4, PT, R195, R117, PT ;  /* 0x00000075c300720c */ /* 0x000fc40003f86270 */
[----:B------:R-:W-:Y:S02]  /*9570*/  LEA.HI.SX32 R11, R11, R110, 0x1c ;  /* 0x0000006e0b0b7211 */ /* 0x000fe400078fe2ff */
[----:B------:R-:W-:Y:S02]  /*9580*/  LEA.HI.X R35, R6, R113, R106, 0x1, P3 ;  /* 0x0000007106237211 */ /* 0x000fe400018f0c6a */
[----:B------:R-:W-:Y:S01]  /*9590*/  SHF.R.S32.HI R12, RZ, 0x1f, R11 ;  /* 0x0000001fff0c7819 */ /* 0x000fe2000001140b */
[----:B------:R-:W-:-:S03]  /*95a0*/  IMAD.SHL.U32 R36, R11, 0x8, RZ ;  /* 0x000000080b247824 */ /* 0x000fc600078e00ff */
[----:B------:R-:W-:Y:S02]  /*95b0*/  LEA.HI R12, R12, R11, RZ, 0x3 ;  /* 0x0000000b0c0c7211 */ /* 0x000fe400078f18ff */
[----:B------:R-:W-:Y:S02]  /*95c0*/  LOP3.LUT R11, R213, 0x38, R36, 0xf8, !PT ;  /* 0x00000038d50b7812 */ /* 0x000fe400078ef824 */
[----:B------:R-:W-:Y:S02]  /*95d0*/  SHF.R.S32.HI R13, RZ, 0x3, R12 ;  /* 0x00000003ff0d7819 */ /* 0x000fe4000001140c */
[----:B------:R-:W-:Y:S02]  /*95e0*/  LOP3.LUT R11, R11, R14, RZ, 0x3c, !PT ;  /* 0x0000000e0b0b7212 */ /* 0x000fe400078e3cff */
[----:B------:R-:W-:Y:S01]  /*95f0*/  ISETP.GE.AND P3, PT, R36, R131, PT ;  /* 0x000000832400720c */ /* 0x000fe20003f66270 */
[----:B------:R-:W-:-:S04]  /*9600*/  IMAD R12, R13, 0x1800, R218 ;  /* 0x000018000d0c7824 */ /* 0x000fc800078e02da */
[----:B------:R-:W-:Y:S02]  /*9610*/  IMAD.IADD R13, R12, 0x1, R11 ;  /* 0x000000010c0d7824 */ /* 0x000fe400078e020b */
[C---:B------:R-:W-:Y:S02]  /*9620*/  IMAD R11, R22.reuse, 0x4800, R126 ;  /* 0x00004800160b7824 */ /* 0x040fe400078e027e */
[----:B------:R-:W-:Y:S02]  /*9630*/  IMAD R13, R22, 0x4800, R13 ;  /* 0x00004800160d7824 */ /* 0x000fe400078e020d */
[--C-:B------:R-:W-:Y:S02]  /*9640*/  IMAD R11, R11, 0x2, R18.reuse ;  /* 0x000000020b0b7824 */ /* 0x100fe400078e0212 */
[----:B------:R-:W-:Y:S02]  /*9650*/  IMAD R28, R13, 0x2, R18 ;  /* 0x000000020d1c7824 */ /* 0x000fe400078e0212 */
[----:B------:R-:W-:Y:S01]  /*9660*/  @!P3 IMAD.WIDE R36, R36, 0x2, R32 ;  /* 0x000000022424b825 */ /* 0x000fe200078e0220 */
[----:B------:R0:W1:Y:S04]  /*9670*/  LDS.128 R12, [R11+0x1e400] ;  /* 0x01e400000b0c7984 */ /* 0x0000680000000c00 */
[----:B------:R-:W3:Y:S01]  /*9680*/  LDS.128 R28, [R28+0x1e400] ;  /* 0x01e400001c1c7984 */ /* 0x000ee20000000c00 */
[----:B------:R-:W-:Y:S05]  /*9690*/  @P4 BRA `(.L_x_6012) ;  /* 0x0000000400744947 */ /* 0x000fea0003800000 */
[----:B------:R-:W-:Y:S01]  /*96a0*/  SHF.R.U64 R39, R68, 0x10, R69 ;  /* 0x0000001044277819 */ /* 0x000fe20000001245 */
[----:B---3--:R-:W-:Y:S01]  /*96b0*/  IMAD.U32 R43, R29, 0x10000, RZ ;  /* 0x000100001d2b7824 */ /* 0x008fe200078e00ff */
[----:B0-----:R-:W-:Y:S01]  /*96c0*/  SHF.R.U64 R11, R56, 0x10, R57 ;  /* 0x00000010380b7819 */ /* 0x001fe20000001239 */
[----:B-1----:R-:W-:Y:S01]  /*96d0*/  IMAD.U32 R41, R13, 0x10000, RZ ;  /* 0x000100000d297824 */ /* 0x002fe200078e00ff */
[----:B------:R-:W-:Y:S01]  /*96e0*/  SHF.R.U32.HI R68, RZ, 0x10, R69 ;  /* 0x00000010ff447819 */ /* 0x000fe20000011645 */
[----:B------:R-:W-:Y:S01]  /*96f0*/  IMAD.U32 R47, R31, 0x10000, RZ ;  /* 0x000100001f2f7824 */ /* 0x000fe200078e00ff */
[----:B------:R-:W-:Y:S01]  /*9700*/  SHF.R.U32.HI R56, RZ, 0x10, R57 ;  /* 0x00000010ff387819 */ /* 0x000fe20000011639 */
[----:B------:R-:W-:Y:S01]  /*9710*/  IMAD.U32 R46, R15, 0x10000, RZ ;  /* 0x000100000f2e7824 */ /* 0x000fe200078e00ff */
[----:B------:R-:W-:Y:S01]  /*9720*/  PRMT R68, R144, 0x5432, R68 ;  /* 0x0000543290447816 */ /* 0x000fe20000000044 */
[----:B------:R-:W-:Y:S01]  /*9730*/  IMAD.U32 R48, R30, 0x10000, RZ ;  /* 0x000100001e307824 */ /* 0x000fe200078e00ff */
[----:B------:R-:W-:Y:S01]  /*9740*/  PRMT R56, R142, 0x5432, R56 ;  /* 0x000054328e387816 */ /* 0x000fe20000000038 */
[----:B------:R-:W-:Y:S01]  /*9750*/  IMAD.U32 R45, R14, 0x10000, RZ ;  /* 0x000100000e2d7824 */ /* 0x000fe200078e00ff */
[----:B------:R-:W-:Y:S01]  /*9760*/  SHF.R.U64 R40, R70, 0x10, R71 ;  /* 0x0000001046287819 */ /* 0x000fe20000001247 */
[----:B------:R-:W-:Y:S01]  /*9770*/  IMAD.U32 R49, R68, 0x10000, RZ ;  /* 0x0001000044317824 */ /* 0x000fe200078e00ff */
[----:B------:R-:W-:Y:S01]  /*9780*/  SHF.R.U64 R38, R58, 0x10, R59 ;  /* 0x000000103a267819 */ /* 0x000fe2000000123b */
[----:B------:R-:W-:Y:S01]  /*9790*/  IMAD.U32 R50, R56, 0x10000, RZ ;  /* 0x0001000038327824 */ /* 0x000fe200078e00ff */
[----:B------:R-:W-:-:S02]  /*97a0*/  SHF.R.U32.HI R70, RZ, 0x10, R71 ;  /* 0x00000010ff467819 */ /* 0x000fc40000011647 */
[----:B------:R-:W-:Y:S02]  /*97b0*/  SHF.R.U32.HI R58, RZ, 0x10, R59 ;  /* 0x00000010ff3a7819 */ /* 0x000fe4000001163b */
[----:B------:R-:W-:Y:S01]  /*97c0*/  LOP3.LUT R44, R29, 0xffff0000, RZ, 0xc0, !PT ;  /* 0xffff00001d2c7812 */ /* 0x000fe200078ec0ff */
[----:B------:R-:W-:Y:S01]  /*97d0*/  IMAD.U32 R29, R28, 0x10000, RZ ;  /* 0x000100001c1d7824 */ /* 0x000fe200078e00ff */
[----:B------:R-:W-:Y:S01]  /*97e0*/  PRMT R51, R143, 0x5410, R40 ;  /* 0x000054108f337816 */ /* 0x000fe20000000028 */
[CC--:B------:R-:W-:Y:S01]  /*97f0*/  FMUL.FTZ R40, R43.reuse, R49.reuse ;  /* 0x000000312b287220 */ /* 0x0c0fe20000410000 */
[----:B------:R-:W-:Y:S01]  /*9800*/  LOP3.LUT R68, R68, 0xffff0000, RZ, 0xc0, !PT ;  /* 0xffff000044447812 */ /* 0x000fe200078ec0ff */
[-C--:B------:R-:W-:Y:S01]  /*9810*/  FMUL.FTZ R43, R43, R50.reuse ;  /* 0x000000322b2b7220 */ /* 0x080fe20000410000 */
[----:B------:R-:W-:Y:S01]  /*9820*/  PRMT R70, R143, 0x5432, R70 ;  /* 0x000054328f467816 */ /* 0x000fe20000000046 */
[----:B------:R-:W-:Y:S01]  /*9830*/  FFMA.FTZ R40, R41, R50, -R40 ;  /* 0x0000003229287223 */ /* 0x000fe20000010828 */
[----:B------:R-:W-:Y:S01]  /*9840*/  PRMT R58, R141, 0x5432, R58 ;  /* 0x000054328d3a7816 */ /* 0x000fe2000000003a */
[----:B------:R-:W-:Y:S01]  /*9850*/  FMUL.FTZ R57, R44, R68 ;  /* 0x000000442c397220 */ /* 0x000fe20000410000 */
[----:B------:R-:W-:Y:S01]  /*9860*/  LOP3.LUT R42, R13, 0xffff0000, RZ, 0xc0, !PT ;  /* 0xffff00000d2a7812 */ /* 0x000fe200078ec0ff */
[----:B------:R-:W-:Y:S01]  /*9870*/  IMAD.U32 R50, R70, 0x10000, RZ ;  /* 0x0001000046327824 */ /* 0x000fe200078e00ff */
[----:B------:R-:W-:Y:S01]  /*9880*/  LOP3.LUT R56, R56, 0xffff0000, RZ, 0xc0, !PT ;  /* 0xffff000038387812 */ /* 0x000fe200078ec0ff */
[----:B------:R-:W-:Y:S01]  /*9890*/  FFMA.FTZ R43, R41, R49, R43 ;  /* 0x00000031292b7223 */ /* 0x000fe2000001002b */
[----:B------:R-:W-:Y:S01]  /*98a0*/  IMAD.U32 R41, R58, 0x10000, RZ ;  /* 0x000100003a297824 */ /* 0x000fe200078e00ff */
[----:B------:R-:W-:Y:S01]  /*98b0*/  PRMT R39, R144, 0x5410, R39 ;  /* 0x0000541090277816 */ /* 0x000fe20000000027 */
[----:B------:R-:W-:-:S02]  /*98c0*/  IMAD.U32 R13, R12, 0x10000, RZ ;  /* 0x000100000c0d7824 */ /* 0x000fc400078e00ff */
[----:B------:R-:W-:Y:S01]  /*98d0*/  FFMA.FTZ R59, R42, R56, -R57 ;  /* 0x000000382a3b7223 */ /* 0x000fe20000010839 */
[C---:B------:R-:W-:Y:S01]  /*98e0*/  FMUL.FTZ R57, R47.reuse, R50 ;  /* 0x000000322f397220 */ /* 0x040fe20000410000 */
[-C--:B------:R-:W-:Y:S01]  /*98f0*/  FMUL.FTZ R47, R47, R41.reuse ;  /* 0x000000292f2f7220 */ /* 0x080fe20000410000 */
[----:B------:R-:W-:Y:S01]  /*9900*/  LOP3.LUT R31, R31, 0xffff0000, RZ, 0xc0, !PT ;  /* 0xffff00001f1f7812 */ /* 0x000fe200078ec0ff */
[----:B------:R-:W-:Y:S01]  /*9910*/  FMUL.FTZ R49, R44, R56 ;  /* 0x000000382c317220 */ /* 0x000fe20000410000 */
[----:B------:R-:W-:Y:S01]  /*9920*/  LOP3.LUT R70, R70, 0xffff0000, RZ, 0xc0, !PT ;  /* 0xffff000046467812 */ /* 0x000fe200078ec0ff */
[----:B------:R-:W-:Y:S01]  /*9930*/  FFMA.FTZ R57, R46, R41, -R57 ;  /* 0x000000292e397223 */ /* 0x000fe20000010839 */
[----:B------:R-:W-:Y:S01]  /*9940*/  LOP3.LUT R58, R58, 0xffff0000, RZ, 0xc0, !PT ;  /* 0xffff00003a3a7812 */ /* 0x000fe200078ec0ff */
[----:B------:R-:W-:Y:S01]  /*9950*/  FFMA.FTZ R47, R46, R50, R47 ;  /* 0x000000322e2f7223 */ /* 0x000fe2000001002f */
[----:B------:R-:W-:Y:S01]  /*9960*/  PRMT R11, R142, 0x5410, R11 ;  /* 0x000054108e0b7816 */ /* 0x000fe2000000000b */
[----:B------:R-:W-:Y:S01]  /*9970*/  IMAD.U32 R46, R39, 0x10000, RZ ;  /* 0x00010000272e7824 */ /* 0x000fe200078e00ff */
[----:B------:R-:W-:Y:S01]  /*9980*/  LOP3.LUT R15, R15, 0xffff0000, RZ, 0xc0, !PT ;  /* 0xffff00000f0f7812 */ /* 0x000fe200078ec0ff */
[C---:B------:R-:W-:Y:S01]  /*9990*/  FMUL.FTZ R56, R31.reuse, R70 ;  /* 0x000000461f387220 */ /* 0x040fe20000410000 */
[----:B------:R-:W-:Y:S01]  /*99a0*/  LOP3.LUT R28, R28, 0xffff0000, RZ, 0xc0, !PT ;  /* 0xffff00001c1c7812 */ /* 0x000fe200078ec0ff */
[-C--:B------:R-:W-:Y:S01]  /*99b0*/  FMUL.FTZ R50, R31, R58.reuse ;  /* 0x0000003a1f327220 */ /* 0x080fe20000410000 */
[----:B------:R-:W-:Y:S01]  /*99c0*/  LOP3.LUT R39, R39, 0xffff0000, RZ, 0xc0, !PT ;  /* 0xffff000027277812 */ /* 0x000fe200078ec0ff */
[C---:B------:R-:W-:Y:S01]  /*99d0*/  IMAD.U32 R44, R11.reuse, 0x10000, RZ ;  /* 0x000100000b2c7824 */ /* 0x040fe200078e00ff */
[----:B------:R-:W-:Y:S01]  /*99e0*/  LOP3.LUT R11, R11, 0xffff0000, RZ, 0xc0, !PT ;  /* 0xffff00000b0b7812 */ /* 0x000fe200078ec0ff */
[C---:B------:R-:W-:Y:S01]  /*99f0*/  FFMA.FTZ R58, R15.reuse, R58, -R56 ;  /* 0x0000003a0f3a7223 */ /* 0x040fe20000010838 */
[----:B------:R-:W-:Y:S01]  /*9a00*/  LOP3.LUT R12, R12, 0xffff0000, RZ, 0xc0, !PT ;  /* 0xffff00000c0c7812 */ /* 0x000fe200078ec0ff */
[----:B------:R-:W-:Y:S01]  /*9a10*/  FFMA.FTZ R50, R15, R70, R50 ;  /* 0x000000460f327223 */ /* 0x000fe20000010032 */
[C---:B------:R-:W-:Y:S01]  /*9a20*/  FMUL.FTZ R15, R28.reuse, R39 ;  /* 0x000000271c0f7220 */ /* 0x040fe20000410000 */
[C---:B------:R-:W-:Y:S01]  /*9a30*/  FMUL.FTZ R56, R29.reuse, R46 ;  /* 0x0000002e1d387220 */ /* 0x040fe20000410000 */
[-C--:B------:R-:W-:Y:S01]  /*9a40*/  FMUL.FTZ R29, R29, R44.reuse ;  /* 0x0000002c1d1d7220 */ /* 0x080fe20000410000 */
[----:B------:R-:W-:Y:S01]  /*9a50*/  PRMT R38, R141, 0x5410, R38 ;  /* 0x000054108d267816 */ /* 0x000fe20000000026 */
[-C--:B------:R-:W-:Y:S01]  /*9a60*/  FMUL.FTZ R31, R28, R11.reuse ;  /* 0x0000000b1c1f7220 */ /* 0x080fe20000410000 */
[----:B------:R-:W-:Y:S01]  /*9a70*/  FFMA.FTZ R11, R12, R11, -R15 ;  /* 0x0000000b0c0b7223 */ /* 0x000fe2000001080f */
[----:B------:R-:W-:Y:S01]  /*9a80*/  FFMA.FTZ R44, R13, R44, -R56 ;  /* 0x0000002c0d2c7223 */ /* 0x000fe20000010838 */
[----:B------:R-:W-:Y:S01]  /*9a90*/  IMAD.U32 R15, R51, 0x10000, RZ ;  /* 0x00010000330f7824 */ /* 0x000fe200078e00ff */
[----:B------:R-:W-:Y:S01]  /*9aa0*/  LOP3.LUT R30, R30, 0xffff0000, RZ, 0xc0, !PT ;  /* 0xffff00001e1e7812 */ /* 0x000fe200078ec0ff */
[----:B------:R-:W-:Y:S01]  /*9ab0*/  FFMA.FTZ R13, R13, R46, R29 ;  /* 0x0000002e0d0d7223 */ /* 0x000fe2000001001d */
[----:B------:R-:W-:Y:S01]  /*9ac0*/  LOP3.LUT R51, R51, 0xffff0000, RZ, 0xc0, !PT ;  /* 0xffff000033337812 */ /* 0x000fe200078ec0ff */
[C---:B------:R-:W-:Y:S01]  /*9ad0*/  IMAD.U32 R28, R38.reuse, 0x10000, RZ ;  /* 0x00010000261c7824 */ /* 0x040fe200078e00ff */
[----:B------:R-:W-:Y:S01]  /*9ae0*/  LOP3.LUT R29, R38, 0xffff0000, RZ, 0xc0, !PT ;  /* 0xffff0000261d7812 */ /* 0x000fe200078ec0ff */
[----:B------:R-:W-:Y:S01]  /*9af0*/  FFMA.FTZ R12, R12, R39, R31 ;  /* 0x000000270c0c7223 */ /* 0x000fe2000001001f */
[----:B------:R-:W-:Y:S01]  /*9b00*/  LOP3.LUT R14, R14, 0xffff0000, RZ, 0xc0, !PT ;  /* 0xffff00000e0e7812 */ /* 0x000fe200078ec0ff */
[----:B------:R-:W-:Y:S01]  /*9b10*/  FMUL.FTZ R38, R48, R15 ;  /* 0x0000000f30267220 */ /* 0x000fe20000410000 */
[----:B------:R-:W-:Y:S01]  /*9b20*/  FMUL.FTZ R31, R30, R51 ;  /* 0x000000331e1f7220 */ /* 0x000fe20000410000 */
[-C--:B------:R-:W-:Y:S01]  /*9b30*/  FMUL.FTZ R48, R48, R28.reuse ;  /* 0x0000001c30307220 */ /* 0x080fe20000410000 */
[-C--:B------:R-:W-:Y:S01]  /*9b40*/  FMUL.FTZ R30, R30, R29.reuse ;  /* 0x0000001d1e1e7220 */ /* 0x080fe20000410000 */
[C---:B------:R-:W-:Y:S01]  /*9b50*/  FFMA.FTZ R28, R45.reuse, R28, -R38 ;  /* 0x0000001c2d1c7223 */ /* 0x040fe20000010826 */
        /* <DEDUP_REMOVED lines=17> */
.L_x_6012:
[----:B------:R-:W-:Y:S05]  /*9c70*/  BSYNC B2 ;  /* 0x0000000000027941 */ /* 0x000fea0003800000 */
.L_x_6011:
[----:B------:R-:W-:Y:S02]  /*9c80*/  ULDC.64 UR4, c[0x0][0x208] ;  /* 0x0000820000047ab9 */ /* 0x000fe40000000a00 */
[----:B-1----:R1:W-:Y:S04]  /*9c90*/  ST.E.128 desc[UR4][R34.64], R12 ;  /* 0x0000000c22007985 */ /* 0x0023e8000c101d04 */
[----:B---3--:R1:W-:Y:S02]  /*9ca0*/  @!P3 ST.E.128 desc[UR4][R36.64], R28 ;  /* 0x0000001c2400b985 */ /* 0x0083e4000c101d04 */
.L_x_6010:
[----:B------:R-:W-:Y:S05]  /*9cb0*/  BSYNC B1 ;  /* 0x0000000000017941 */ /* 0x000fea0003800000 */
.L_x_6009:
[----:B------:R-:W-:-:S13]  /*9cc0*/  ISETP.NE.AND P3, PT, R10, RZ, PT ;  /* 0x000000ff0a00720c */ /* 0x000fda0003f65270 */
[----:B------:R-:W-:Y:S05]  /*9cd0*/  @!P3 BRA `(.L_x_5961) ;  /* 0x0000000c00d4b947 */ /* 0x000fea0003800000 */
[----:B------:R-:W-:Y:S01]  /*9ce0*/  LOP3.LUT P4, RZ, R19, 0x1, RZ, 0xc0, !PT ;  /* 0x0000000113ff7812 */ /* 0x000fe2000788c0ff */
[----:B------:R-:W-:Y:S01]  /*9cf0*/  BSSY B1, `(.L_x_6013) ;  /* 0x0000075000017945 */ /* 0x000fe20003800000 */
[----:B01----:R-:W-:Y:S02]  /*9d00*/  SHF.R.U32.HI R14, RZ, 0x3, R213 ;  /* 0x00000003ff0e7819 */ /* 0x003fe400000116d5 */
[----:B------:R-:W-:Y:S02]  /*9d10*/  SEL R132, R118, R132, !P4 ;  /* 0x0000008476847207 */ /* 0x000fe40006000000 */
[C---:B------:R-:W-:Y:S02]  /*9d20*/  LEA R34, P3, R7.reuse, R116, 0x1 ;  /* 0x0000007407227211 */ /* 0x040fe400078608ff */
[----:B------:R-:W-:Y:S02]  /*9d30*/  SHF.R.S32.HI R11, RZ, 0x1f, R132 ;  /* 0x0000001fff0b7819 */ /* 0x000fe40000011484 */
[----:B------:R-:W-:-:S02]  /*9d40*/  LEA.HI.X R35, R7, R113, R105, 0x1, P3 ;  /* 0x0000007107237211 */ /* 0x000fc400018f0c69 */
[----:B------:R-:W-:Y:S02]  /*9d50*/  LEA.HI R132, R11, R132, RZ, 0x4 ;  /* 0x000000840b847211 */ /* 0x000fe400078f20ff */
[----:B------:R-:W-:Y:S02]  /*9d60*/  ISETP.GE.AND P3, PT, R194, R117, PT ;  /* 0x00000075c200720c */ /* 0x000fe40003f66270 */
[----:B------:R-:W-:-:S04]  /*9d70*/  LEA.HI.SX32 R132, R132, R109, 0x1c ;  /* 0x0000006d84847211 */ /* 0x000fc800078fe2ff */
[----:B------:R-:W-:Y:S01]  /*9d80*/  SHF.R.S32.HI R11, RZ, 0x1f, R132 ;  /* 0x0000001fff0b7819 */ /* 0x000fe20000011484 */
[----:B----4-:R-:W-:-:S03]  /*9d90*/  IMAD.SHL.U32 R36, R132, 0x8, RZ ;  /* 0x0000000884247824 */ /* 0x010fc600078e00ff */
[----:B------:R-:W-:-:S04]  /*9da0*/  LEA.HI R11, R11, R132, RZ, 0x3 ;  /* 0x000000840b0b7211 */ /* 0x000fc800078f18ff */
        /* <DEDUP_REMOVED lines=8> */
[----:B------:R-:W-:-:S03]  /*9e30*/  IMAD R28, R13, 0x2, R18 ;  /* 0x000000020d1c7824 */ /* 0x000fc600078e0212 */
[----:B------:R0:W1:Y:S04]  /*9e40*/  LDS.128 R12, [R11+0x1e400] ;  /* 0x01e400000b0c7984 */ /* 0x0000680000000c00 */
[----:B------:R-:W3:Y:S01]  /*9e50*/  LDS.128 R28, [R28+0x1e400] ;  /* 0x01e400001c1c7984 */ /* 0x000ee20000000c00 */
[----:B------:R-:W-:Y:S05]  /*9e60*/  @P3 BRA `(.L_x_6014) ;  /* 0x0000000400743947 */ /* 0x000fea0003800000 */
[----:B------:R-:W-:Y:S01]  /*9e70*/  SHF.R.U64 R41, R52, 0x10, R53 ;  /* 0x0000001034297819 */ /* 0x000fe20000001235 */
[----:B---3--:R-:W-:Y:S01]  /*9e80*/  IMAD.U32 R47, R29, 0x10000, RZ ;  /* 0x000100001d2f7824 */ /* 0x008fe200078e00ff */
[----:B------:R-:W-:Y:S01]  /*9e90*/  SHF.R.U64 R48, R54, 0x10, R55 ;  /* 0x0000001036307819 */ /* 0x000fe20000001237 */
[----:B-1----:R-:W-:Y:S01]  /*9ea0*/  IMAD.U32 R42, R13, 0x10000, RZ ;  /* 0x000100000d2a7824 */ /* 0x002fe200078e00ff */
[--C-:B------:R-:W-:Y:S01]  /*9eb0*/  SHF.R.U64 R45, R64, 0x10, R65.reuse ;  /* 0x00000010402d7819 */ /* 0x100fe20000001241 */
[----:B------:R-:W-:Y:S01]  /*9ec0*/  IMAD.U32 R46, R31, 0x10000, RZ ;  /* 0x000100001f2e7824 */ /* 0x000fe200078e00ff */
[----:B------:R-:W-:Y:S01]  /*9ed0*/  SHF.R.U32.HI R65, RZ, 0x10, R65 ;  /* 0x00000010ff417819 */ /* 0x000fe20000011641 */
[----:B------:R-:W-:Y:S01]  /*9ee0*/  IMAD.U32 R39, R15, 0x10000, RZ ;  /* 0x000100000f277824 */ /* 0x000fe200078e00ff */
[----:B------:R-:W-:Y:S01]  /*9ef0*/  SHF.R.U32.HI R53, RZ, 0x10, R53 ;  /* 0x00000010ff357819 */ /* 0x000fe20000011635 */
[----:B0-----:R-:W-:Y:S01]  /*9f00*/  IMAD.U32 R11, R12, 0x10000, RZ ;  /* 0x000100000c0b7824 */ /* 0x001fe200078e00ff */
[----:B------:R-:W-:-:S02]  /*9f10*/  PRMT R40, R138, 0x5432, R41 ;  /* 0x000054328a287816 */ /* 0x000fc40000000029 */
[----:B------:R-:W-:Y:S02]  /*9f20*/  PRMT R41, R139, 0x5432, R48 ;  /* 0x000054328b297816 */ /* 0x000fe40000000030 */
[----:B------:R-:W-:Y:S02]  /*9f30*/  PRMT R48, R136, 0x5410, R65 ;  /* 0x0000541088307816 */ /* 0x000fe40000000041 */
[----:B------:R-:W-:Y:S02]  /*9f40*/  PRMT R138, R138, 0x5410, R53 ;  /* 0x000054108a8a7816 */ /* 0x000fe40000000035 */
[--C-:B------:R-:W-:Y:S01]  /*9f50*/  SHF.R.U64 R44, R66, 0x10, R67.reuse ;  /* 0x00000010422c7819 */ /* 0x100fe20000001243 */
[----:B------:R-:W-:Y:S01]  /*9f60*/  IMAD.U32 R49, R48, 0x10000, RZ ;  /* 0x0001000030317824 */ /* 0x000fe200078e00ff */
[----:B------:R-:W-:Y:S02]  /*9f70*/  SHF.R.U32.HI R66, RZ, 0x10, R67 ;  /* 0x00000010ff427819 */ /* 0x000fe40000011643 */
[----:B------:R-:W-:Y:S01]  /*9f80*/  PRMT R136, R136, 0x5432, R45 ;  /* 0x0000543288887816 */ /* 0x000fe2000000002d */
[----:B------:R-:W-:Y:S01]  /*9f90*/  IMAD.U32 R45, R138, 0x10000, RZ ;  /* 0x000100008a2d7824 */ /* 0x000fe200078e00ff */
[----:B------:R-:W-:Y:S01]  /*9fa0*/  SHF.R.U32.HI R54, RZ, 0x10, R55 ;  /* 0x00000010ff367819 */ /* 0x000fe20000011637 */
[----:B------:R-:W-:Y:S01]  /*9fb0*/  FMUL.FTZ R51, R47, R49 ;  /* 0x000000312f337220 */ /* 0x000fe20000410000 */
[----:B------:R-:W-:Y:S01]  /*9fc0*/  PRMT R44, R137, 0x5432, R44 ;  /* 0x00005432892c7816 */ /* 0x000fe2000000002c */
[-C--:B------:R-:W-:Y:S01]  /*9fd0*/  FMUL.FTZ R47, R47, R45.reuse ;  /* 0x0000002d2f2f7220 */ /* 0x080fe20000410000 */
[----:B------:R-:W-:Y:S01]  /*9fe0*/  LOP3.LUT R43, R29, 0xffff0000, RZ, 0xc0, !PT ;  /* 0xffff00001d2b7812 */ /* 0x000fe200078ec0ff */
[C---:B------:R-:W-:Y:S01]  /*9ff0*/  FFMA.FTZ R45, R42.reuse, R45, -R51 ;  /* 0x0000002d2a2d7223 */ /* 0x040fe20000010833 */
[----:B------:R-:W-:Y:S01]  /*a000*/  PRMT R137, R137, 0x5410, R66 ;  /* 0x0000541089897816 */ /* 0x000fe20000000042 */
[----:B------:R-:W-:Y:S01]  /*a010*/  FFMA.FTZ R42, R42, R49, R47 ;  /* 0x000000312a2a7223 */ /* 0x000fe2000001002f */
[----:B------:R-:W-:-:S02]  /*a020*/  LOP3.LUT R50, R48, 0xffff0000, RZ, 0xc0, !PT ;  /* 0xffff000030327812 */ /* 0x000fc400078ec0ff */
[----:B------:R-:W-:Y:S01]  /*a030*/  PRMT R139, R139, 0x5410, R54 ;  /* 0x000054108b8b7816 */ /* 0x000fe20000000036 */
[----:B------:R-:W-:Y:S01]  /*a040*/  IMAD.U32 R51, R137, 0x10000, RZ ;  /* 0x0001000089337824 */ /* 0x000fe200078e00ff */
[----:B------:R-:W-:Y:S01]  /*a050*/  LOP3.LUT R48, R138, 0xffff0000, RZ, 0xc0, !PT ;  /* 0xffff00008a307812 */ /* 0x000fe200078ec0ff */
[----:B------:R-:W-:Y:S01]  /*a060*/  FMUL.FTZ R53, R43, R50 ;  /* 0x000000322b357220 */ /* 0x000fe20000410000 */
[----:B------:R-:W-:Y:S01]  /*a070*/  LOP3.LUT R38, R13, 0xffff0000, RZ, 0xc0, !PT ;  /* 0xffff00000d267812 */ /* 0x000fe200078ec0ff */
[----:B------:R-:W-:Y:S02]  /*a080*/  IMAD.U32 R47, R139, 0x10000, RZ ;  /* 0x000100008b2f7824 */ /* 0x000fe400078e00ff */
[C---:B------:R-:W-:Y:S01]  /*a090*/  FMUL.FTZ R52, R46.reuse, R51 ;  /* 0x000000332e347220 */ /* 0x040fe20000410000 */
[----:B------:R-:W-:Y:S01]  /*a0a0*/  FMUL.FTZ R43, R43, R48 ;  /* 0x000000302b2b7220 */ /* 0x000fe20000410000 */
[----:B------:R-:W-:Y:S01]  /*a0b0*/  LOP3.LUT R31, R31, 0xffff0000, RZ, 0xc0, !PT ;  /* 0xffff00001f1f7812 */ /* 0x000fe200078ec0ff */
[-C--:B------:R-:W-:Y:S01]  /*a0c0*/  FMUL.FTZ R46, R46, R47.reuse ;  /* 0x0000002f2e2e7220 */ /* 0x080fe20000410000 */
[----:B------:R-:W-:Y:S01]  /*a0d0*/  LOP3.LUT R54, R137, 0xffff0000, RZ, 0xc0, !PT ;  /* 0xffff000089367812 */ /* 0x000fe200078ec0ff */
[C---:B------:R-:W-:Y:S01]  /*a0e0*/  FFMA.FTZ R43, R38.reuse, R50, R43 ;  /* 0x00000032262b7223 */ /* 0x040fe2000001002b */
[----:B------:R-:W-:Y:S01]  /*a0f0*/  LOP3.LUT R50, R139, 0xffff0000, RZ, 0xc0, !PT ;  /* 0xffff00008b327812 */ /* 0x000fe200078ec0ff */
[----:B------:R-:W-:Y:S01]  /*a100*/  FFMA.FTZ R48, R38, R48, -R53 ;  /* 0x0000003026307223 */ /* 0x000fe20000010835 */
[----:B------:R-:W-:Y:S01]  /*a110*/  FFMA.FTZ R38, R39, R47, -R52 ;  /* 0x0000002f27267223 */ /* 0x000fe20000010834 */
[----:B------:R-:W-:-:S02]  /*a120*/  IMAD.U32 R13, R28, 0x10000, RZ ;  /* 0x000100001c0d7824 */ /* 0x000fc400078e00ff */
[----:B------:R-:W-:Y:S01]  /*a130*/  FFMA.FTZ R39, R39, R51, R46 ;  /* 0x0000003327277223 */ /* 0x000fe2000001002e */
[----:B------:R-:W-:Y:S02]  /*a140*/  IMAD.U32 R52, R136, 0x10000, RZ ;  /* 0x0001000088347824 */ /* 0x000fe400078e00ff */
[C---:B------:R-:W-:Y:S01]  /*a150*/  FMUL.FTZ R56, R31.reuse, R54 ;  /* 0x000000361f387220 */ /* 0x040fe20000410000 */
[C---:B------:R-:W-:Y:S02]  /*a160*/  IMAD.U32 R46, R40.reuse, 0x10000, RZ ;  /* 0x00010000282e7824 */ /* 0x040fe400078e00ff */
        /* <DEDUP_REMOVED lines=8> */
[----:B------:R-:W-:Y:S01]  /*a1f0*/  FFMA.FTZ R52, R11, R52, R13 ;  /* 0x000000340b347223 */ /* 0x000fe2000001000d */
[----:B------:R-:W-:Y:S01]  /*a200*/  LOP3.LUT R37, R14, 0xffff0000, RZ, 0xc0, !PT ;  /* 0xffff00000e257812 */ /* 0x000fe200078ec0ff */
[----:B------:R-:W-:Y:S01]  /*a210*/  IMAD.U32 R14, R30, 0x10000, RZ ;  /* 0x000100001e0e7824 */ /* 0x000fe200078e00ff */
[----:B------:R-:W-:Y:S01]  /*a220*/  LOP3.LUT R12, R12, 0xffff0000, RZ, 0xc0, !PT ;  /* 0xffff00000c0c7812 */ /* 0x000fe200078ec0ff */
[C---:B------:R-:W-:Y:S01]  /*a230*/  FFMA.FTZ R51, R29.reuse, R50, -R56 ;  /* 0x000000321d337223 */ /* 0x040fe20000010838 */
[----:B------:R-:W-:Y:S01]  /*a240*/  FFMA.FTZ R58, R29, R54, R58 ;  /* 0x000000361d3a7223 */ /* 0x000fe2000001003a */
[----:B------:R-:W-:Y:S01]  /*a250*/  FFMA.FTZ R40, R11, R46, -R40 ;  /* 0x0000002e0b287223 */ /* 0x000fe20000010828 */
[----:B------:R-:W-:Y:S01]  /*a260*/  IMAD.U32 R13, R44, 0x10000, RZ ;  /* 0x000100002c0d7824 */ /* 0x000fe200078e00ff */
[----:B------:R-:W-:Y:S01]  /*a270*/  LOP3.LUT R30, R30, 0xffff0000, RZ, 0xc0, !PT ;  /* 0xffff00001e1e7812 */ /* 0x000fe200078ec0ff */
[C---:B------:R-:W-:Y:S01]  /*a280*/  FMUL.FTZ R29, R28.reuse, R47 ;  /* 0x0000002f1c1d7220 */ /* 0x040fe20000410000 */
[-C--:B------:R-:W-:Y:S01]  /*a290*/  FMUL.FTZ R49, R28, R31.reuse ;  /* 0x0000001f1c317220 */ /* 0x080fe20000410000 */
[C---:B------:R-:W-:Y:S01]  /*a2a0*/  IMAD.U32 R11, R41.reuse, 0x10000, RZ ;  /* 0x00010000290b7824 */ /* 0x040fe200078e00ff */
[----:B------:R-:W-:Y:S01]  /*a2b0*/  LOP3.LUT R44, R44, 0xffff0000, RZ, 0xc0, !PT ;  /* 0xffff00002c2c7812 */ /* 0x000fe200078ec0ff */
[C---:B------:R-:W-:Y:S01]  /*a2c0*/  FFMA.FTZ R29, R12.reuse, R31, -R29 ;  /* 0x0000001f0c1d7223 */ /* 0x040fe2000001081d */
[----:B------:R-:W-:Y:S01]  /*a2d0*/  LOP3.LUT R41, R41, 0xffff0000, RZ, 0xc0, !PT ;  /* 0xffff000029297812 */ /* 0x000fe200078ec0ff */
[----:B------:R-:W-:Y:S01]  /*a2e0*/  FFMA.FTZ R49, R12, R47, R49 ;  /* 0x0000002f0c317223 */ /* 0x000fe20000010031 */
[----:B------:R-:W-:Y:S01]  /*a2f0*/  FMUL.FTZ R12, R14, R13 ;  /* 0x0000000d0e0c7220 */ /* 0x000fe20000410000 */
        /* <DEDUP_REMOVED lines=20> */
.L_x_6014:
[----:B------:R-:W-:Y:S05]  /*a440*/  BSYNC B1 ;  /* 0x0000000000017941 */ /* 0x000fea0003800000 */
.L_x_6013:
[----:B------:R-:W-:Y:S01]  /*a450*/  ISETP.GE.AND P3, PT, R36, R131, PT ;  /* 0x000000832400720c */ /* 0x000fe20003f66270 */
[----:B------:R-:W-:Y:S02]  /*a460*/  ULDC.64 UR4, c[0x0][0x208] ;  /* 0x0000820000047ab9 */ /* 0x000fe40000000a00 */
[----:B-1----:R1:W-:Y:S10]  /*a470*/  ST.E.128 desc[UR4][R34.64], R12 ;  /* 0x0000000c22007985 */ /* 0x0023f4000c101d04 */
[----:B------:R-:W-:Y:S05]  /*a480*/  @P3 BRA `(.L_x_5961) ;  /* 0x0000000400e83947 */ /* 0x000fea0003800000 */
[----:B------:R-:W-:Y:S01]  /*a490*/  IMAD.WIDE R32, R36, 0x2, R32 ;  /* 0x0000000224207825 */ /* 0x000fe200078e0220 */
[----:B------:R-:W-:-:S04]  /*a4a0*/  ULDC.64 UR4, c[0x0][0x208] ;  /* 0x0000820000047ab9 */ /* 0x000fc80000000a00 */
[----:B---3--:R3:W-:Y:S01]  /*a4b0*/  ST.E.128 desc[UR4][R32.64], R28 ;  /* 0x0000001c20007985 */ /* 0x0087e2000c101d04 */
[----:B------:R-:W-:Y:S05]  /*a4c0*/  BRA `(.L_x_5961) ;  /* 0x0000000400d87947 */ /* 0x000fea0003800000 */
.L_x_5926:
[----:B------:R-:W-:-:S04]  /*a4d0*/  ULOP3.LUT UR4, UR60, 0x1, URZ, 0xfc, !UPT ;  /* 0x000000013c047892 */ /* 0x000fc8000f8efc3f */
[----:B------:R-:W-:-:S06]  /*a4e0*/  UISETP.NE.AND UP0, UPT, UR4, 0x3, UPT ;  /* 0x000000030400788c */ /* 0x000fcc000bf05270 */
[----:B------:R-:W-:-:S13]  /*a4f0*/  PLOP3.LUT P2, PT, PT, PT, UP0, 0x80, 0x0 ;  /* 0x000000000000781c */ /* 0x000fda0003f4f008 */
[----:B------:R-:W-:Y:S05]  /*a500*/  @!P2 BRA `(.L_x_6015) ;  /* 0x000000000004a947 */ /* 0x000fea0003800000 */
[----:B------:R-:W-:Y:S01]  /*a510*/  BPT.TRAP 0x1 ;  /* 0x000000040000795c */ /* 0x000fe20000300000 */
.L_x_6015:
[----:B------:R-:W-:Y:S01]  /*a520*/  IMAD R85, R22, 0x8, R18 ;  /* 0x0000000816557824 */ /* 0x000fe200078e0212 */
[----:B------:R-:W-:Y:S01]  /*a530*/  SHF.L.U32 R86, R207, 0x1f, RZ ;  /* 0x0000001fcf567819 */ /* 0x000fe200000006ff */
[----:B------:R-:W-:Y:S01]  /*a540*/  BSSY B1, `(.L_x_6016) ;  /* 0x0000004000017945 */ /* 0x000fe20003800000 */
[----:B------:R-:W-:Y:S02]  /*a550*/  SHF.R.S32.HI R82, RZ, 0x1f, R27 ;  /* 0x0000001fff527819 */ /* 0x000fe4000001141b */
[----:B------:R-:W0:Y:S02]  /*a560*/  SYNCS.PHASECHK.TRANS64.TRYWAIT P3, [R85+URZ+0x30890], R86 ;  /* 0x03089056550075a7 */ /* 0x000e24000806017f */
[----:B0-----:R-:W-:Y:S05]  /*a570*/  @!P3 BRA `(.L_x_6017) ;  /* 0x000001d40018b947 */ /* 0x001fea0003800000 */
.L_x_6304:
[----:B------:R-:W-:Y:S05]  /*a580*/  BSYNC B1 ;  /* 0x0000000000017941 */ /* 0x000fea0003800000 */
.L_x_6016:
        /* <DEDUP_REMOVED lines=25> */
.L_x_6308:
        /* <DEDUP_REMOVED lines=38> */
.L_x_6020:
[----:B------:R-:W-:Y:S05]  /*a980*/  BSYNC B1 ;  /* 0x0000000000017941 */ /* 0x000fea0003800000 */
.L_x_6019:
[----:B------:R-:W-:-:S03]  /*a990*/  UMOV UR4, 0xffffffff ;  /* 0xffffffff00047882 */ /* 0x000fc60000000000 */
[----:B------:R-:W-:Y:S05]  /*a9a0*/  BRA.DIV UR4, `(.L_x_6021) ;  /* 0x000001d2046c7947 */ /* 0x000fea000b800000 */
[----:B--2---:R2:W0:Y:S04]  /*a9b0*/  SHFL.IDX PT, R36, R37, 0x1, 0x1c1f ;  /* 0x003c1f0025247f89 */ /* 0x00442800000e0000 */
[----:B---3--:R2:W3:Y:S02]  /*a9c0*/  SHFL.IDX PT, R35, R34, 0x1, 0x1c1f ;  /* 0x003c1f0022237f89 */ /* 0x0084e400000e0000 */
.L_x_6312:
[----:B------:R-:W-:-:S13]  /*a9d0*/  ISETP.GE.AND P3, PT, R38, 0x41, PT ;  /* 0x000000412600780c */ /* 0x000fda0003f66270 */
        /* <DEDUP_REMOVED lines=17> */
[----:B0-----:R-:W-:Y:S02]  /*aaf0*/  @!P5 IMAD.MOV.U32 R32, RZ, RZ, R35 ;  /* 0x000000ffff20d224 */ /* 0x001fe400078e0023 */
[----:B------:R-:W-:Y:S02]  /*ab00*/  @!P5 IMAD.MOV.U32 R33, RZ, RZ, R36 ;  /* 0x000000ffff21d224 */ /* 0x000fe400078e0024 */
[----:B------:R-:W-:-:S05]  /*ab10*/  @!P5 IMAD.WIDE R32, R11, 0x2, R32 ;  /* 0x000000020b20d825 */ /* 0x000fca00078e0220 */
[----:B---3--:R0:W-:Y:S01]  /*ab20*/  @!P5 ST.E.128 desc[UR6][R32.64], R12 ;  /* 0x0000000c2000d985 */ /* 0x0081e2000c101d06 */
[----:B------:R-:W-:-:S13]  /*ab30*/  ISETP.GE.AND P5, PT, R194, UR4, PT ;  /* 0x00000004c2007c0c */ /* 0x000fda000bfa6270 */
[----:B------:R-:W3:Y:S01]  /*ab40*/  @!P5 LDS.128 R12, [R80+0x23000] ;  /* 0x02300000500cd984 */ /* 0x000ee20000000c00 */
[----:B------:R-:W-:Y:S02]  /*ab50*/  @!P5 IMAD.SHL.U32 R11, R201, 0x8, RZ ;  /* 0x00000008c90bd824 */ /* 0x000fe400078e00ff */
[----:B0-----:R-:W-:Y:S02]  /*ab60*/  @!P5 IMAD.MOV.U32 R32, RZ, RZ, R35 ;  /* 0x000000ffff20d224 */ /* 0x001fe400078e0023 */
[----:B------:R-:W-:Y:S02]  /*ab70*/  @!P5 IMAD.MOV.U32 R33, RZ, RZ, R36 ;  /* 0x000000ffff21d224 */ /* 0x000fe400078e0024 */
[----:B------:R-:W-:-:S05]  /*ab80*/  @!P5 IMAD.WIDE R32, R11, 0x2, R32 ;  /* 0x000000020b20d825 */ /* 0x000fca00078e0220 */
[----:B---3--:R0:W-:Y:S01]  /*ab90*/  @!P5 ST.E.128 desc[UR6][R32.64], R12 ;  /* 0x0000000c2000d985 */ /* 0x0081e2000c101d06 */
[----:B------:R-:W-:-:S03]  /*aba0*/  ISETP.GE.AND P5, PT, R193, UR4, PT ;  /* 0x00000004c1007c0c */ /* 0x000fc6000bfa6270 */
[----:B------:R-:W3:Y:S10]  /*abb0*/  @!P4 LDS.128 R12, [R81+0x23000] ;  /* 0x02300000510cc984 */ /* 0x000ef40000000c00 */
[----:B0-----:R-:W-:-:S04]  /*abc0*/  @!P5 LEA R32, P6, R193, R35, 0x1 ;  /* 0x00000023c120d211 */ /* 0x001fc800078c08ff */
[----:B------:R-:W-:Y:S01]  /*abd0*/  @!P5 LEA.HI.X R33, R193, R36, R203, 0x1, P6 ;  /* 0x00000024c121d211 */ /* 0x000fe200030f0ccb */
[----:B---3--:R-:W-:Y:S04]  /*abe0*/  @!P4 ST.E.128 desc[UR6][R30.64], R12 ;  /* 0x0000000c1e00c985 */ /* 0x008fe8000c101d06 */
[----:B------:R-:W0:Y:S04]  /*abf0*/  @!P3 LDS.128 R12, [R80+0x26000] ;  /* 0x02600000500cb984 */ /* 0x000e280000000c00 */
[----:B0-----:R-:W-:Y:S04]  /*ac00*/  @!P3 ST.E.128 desc[UR6][R28.64], R12 ;  /* 0x0000000c1c00b985 */ /* 0x001fe8000c101d06 */
[----:B------:R-:W0:Y:S04]  /*ac10*/  @!P5 LDS.128 R12, [R81+0x26000] ;  /* 0x02600000510cd984 */ /* 0x000e280000000c00 */
[----:B0-----:R0:W-:Y:S02]  /*ac20*/  @!P5 ST.E.128 desc[UR6][R32.64], R12 ;  /* 0x0000000c2000d985 */ /* 0x0011e4000c101d06 */
.L_x_5961:
[----:B------:R-:W-:Y:S05]  /*ac30*/  BSYNC B0 ;  /* 0x0000000000007941 */ /* 0x000fea0003800000 */
.L_x_5925:
        /* <DEDUP_REMOVED lines=17> */
.L_x_6023:
[----:B------:R-:W-:Y:S05]  /*ad50*/  BSYNC B0 ;  /* 0x0000000000007941 */ /* 0x000fea0003800000 */
.L_x_6022:
[----:B------:R-:W3:Y:S01]  /*ad60*/  SYNCS.PHASECHK.TRANS64.TRYWAIT P2, [R85+URZ+0x308b0], R86 ;  /* 0x0308b056550075a7 */ /* 0x000ee2000804017f */
[----:B------:R-:W-:Y:S01]  /*ad70*/  ULDC UR61, c[0x0][0x2f4] ;  /* 0x0000bd00003d7ab9 */ /* 0x000fe20000000800 */
[----:B------:R-:W-:Y:S04]  /*ad80*/  BSSY B0, `(.L_x_6024) ;  /* 0x0000002000007945 */ /* 0x000fe80003800000 */
[----:B---3--:R-:W-:Y:S05]  /*ad90*/  @!P2 BRA `(.L_x_6025) ;  /* 0x000001cc00bca947 */ /* 0x008fea0003800000 */
.L_x_6313:
[----:B------:R-:W-:Y:S05]  /*ada0*/  BSYNC B0 ;  /* 0x0000000000007941 */ /* 0x000fea0003800000 */
.L_x_6024:
[----:B------:R-:W-:Y:S01]  /*adb0*/  ULDC.64 UR4, c[0x0][0x328] ;  /* 0x0000ca0000047ab9 */ /* 0x000fe20000000a00 */
[----:B------:R-:W-:Y:S01]  /*adc0*/  ULDC.64 UR6, c[0x0][0x318] ;  /* 0x0000c60000067ab9 */ /* 0x000fe20000000a00 */
[----:B------:R-:W-:Y:S01]  /*add0*/  IMAD R82, R82, UR4, RZ ;  /* 0x0000000452527c24 */ /* 0x000fe2000f8e02ff */
[----:B------:R-:W-:Y:S01]  /*ade0*/  BSSY B0, `(.L_x_6026) ;  /* 0x0000034000007945 */ /* 0x000fe20003800000 */
[----:B-1--4-:R-:W-:-:S04]  /*adf0*/  IMAD.WIDE.U32 R12, R27, UR4, RZ ;  /* 0x000000041b0c7c25 */ /* 0x012fc8000f8e00ff */
[----:B------:R-:W-:Y:S01]  /*ae00*/  IMAD R27, R27, UR5, R82 ;  /* 0x000000051b1b7c24 */ /* 0x000fe2000f8e0252 */
[----:B------:R-:W-:Y:S01]  /*ae10*/  ULDC.64 UR4, c[0x0][0x338] ;  /* 0x0000ce0000047ab9 */ /* 0x000fe20000000a00 */
[----:B------:R-:W-:Y:S02]  /*ae20*/  IMAD.IADD R84, R84, 0x1, -R206 ;  /* 0x0000000154547824 */ /* 0x000fe400078e0ace */
[----:B------:R-:W-:Y:S02]  /*ae30*/  IMAD R83, R83, UR4, RZ ;  /* 0x0000000453537c24 */ /* 0x000fe4000f8e02ff */
[----:B------:R-:W-:Y:S02]  /*ae40*/  IMAD.IADD R13, R13, 0x1, R27 ;  /* 0x000000010d0d7824 */ /* 0x000fe400078e021b */
[C---:B------:R-:W-:Y:S02]  /*ae50*/  IMAD R83, R26.reuse, UR5, R83 ;  /* 0x000000051a537c24 */ /* 0x040fe4000f8e0253 */
[----:B------:R-:W-:Y:S01]  /*ae60*/  IMAD.WIDE.U32 R12, R26, UR4, R12 ;  /* 0x000000041a0c7c25 */ /* 0x000fe2000f8e000c */
[----:B------:R-:W-:-:S03]  /*ae70*/  ULDC.64 UR4, c[0x0][0x330] ;  /* 0x0000cc0000047ab9 */ /* 0x000fc60000000a00 */
[----:B------:R-:W-:Y:S02]  /*ae80*/  IMAD.IADD R13, R13, 0x1, R83 ;  /* 0x000000010d0d7824 */ /* 0x000fe400078e0253 */
[----:B------:R-:W-:-:S04]  /*ae90*/  IMAD.WIDE.U32 R12, R199, UR4, R12 ;  /* 0x00000004c70c7c25 */ /* 0x000fc8000f8e000c */
[----:B0-----:R-:W-:Y:S01]  /*aea0*/  IMAD R11, R199, UR5, R13 ;  /* 0x00000005c70b7c24 */ /* 0x001fe2000f8e020d */
[----:B--2---:R-:W-:-:S04]  /*aeb0*/  LEA R34, P2, R12, UR6, 0x1 ;  /* 0x000000060c227c11 */ /* 0x004fc8000f8408ff */
[----:B------:R-:W-:Y:S01]  /*aec0*/  LEA.HI.X R11, R12, UR7, R11, 0x1, P2 ;  /* 0x000000070c0b7c11 */ /* 0x000fe200090f0c0b */
[----:B------:R0:W1:Y:S01]  /*aed0*/  SHFL.IDX PT, R30, R34, RZ, 0x1c1f ;  /* 0x001c1fff221e7589 */ /* 0x00006200000e0000 */
[----:B------:R-:W-:-:S03]  /*aee0*/  ISETP.GE.AND P2, PT, R84, 0x1, PT ;  /* 0x000000015400780c */ /* 0x000fc60003f46270 */
[----:B------:R0:W2:Y:S10]  /*aef0*/  SHFL.IDX PT, R31, R11, RZ, 0x1c1f ;  /* 0x001c1fff0b1f7589 */ /* 0x0000b400000e0000 */
[----:B0-----:R-:W-:Y:S05]  /*af00*/  @!P2 BRA `(.L_x_6027) ;  /* 0x000000000084a947 */ /* 0x001fea0003800000 */
[----:B------:R-:W-:Y:S01]  /*af10*/  ISETP.GE.AND P5, PT, R16, UR61, PT ;  /* 0x0000003d10007c0c */ /* 0x000fe2000bfa6270 */
[----:B------:R-:W-:Y:S01]  /*af20*/  ULDC.64 UR4, c[0x0][0x208] ;  /* 0x0000820000047ab9 */ /* 0x000fe20000000a00 */
        /* <DEDUP_REMOVED lines=31> */
.L_x_6027:
[----:B------:R-:W-:Y:S05]  /*b120*/  BSYNC B0 ;  /* 0x0000000000007941 */ /* 0x000fea0003800000 */
.L_x_6026:
[----:B------:R-:W-:Y:S01]  /*b130*/  ISETP.GE.AND P2, PT, R84, 0x41, PT ;  /* 0x000000415400780c */ /* 0x000fe20003f46270 */
[----:B0-2---:R0:W2:Y:S01]  /*b140*/  SHFL.IDX PT, R31, R11, 0x1, 0x1c1f ;  /* 0x003c1f000b1f7f89 */ /* 0x0050a200000e0000 */
[----:B------:R-:W-:Y:S03]  /*b150*/  BSSY B0, `(.L_x_6028) ;  /* 0x0000024000007945 */ /* 0x000fe60003800000 */
[----:B-1----:R0:W1:Y:S08]  /*b160*/  SHFL.IDX PT, R30, R34, 0x1, 0x1c1f ;  /* 0x003c1f00221e7f89 */ /* 0x00207000000e0000 */
[----:B0-----:R-:W-:Y:S05]  /*b170*/  @!P2 BRA `(.L_x_6029) ;  /* 0x000000000084a947 */ /* 0x001fea0003800000 */
[----:B------:R-:W-:Y:S01]  /*b180*/  ISETP.GE.AND P5, PT, R16, UR61, PT ;  /* 0x0000003d10007c0c */ /* 0x000fe2000bfa6270 */
[----:B------:R-:W-:Y:S01]  /*b190*/  ULDC.64 UR4, c[0x0][0x208] ;  /* 0x0000820000047ab9 */ /* 0x000fe20000000a00 */
        /* <DEDUP_REMOVED lines=31> */
.L_x_6029:
[----:B------:R-:W-:Y:S05]  /*b390*/  BSYNC B0 ;  /* 0x0000000000007941 */ /* 0x000fea0003800000 */
.L_x_6028:
[----:B------:R-:W-:Y:S01]  /*b3a0*/  @!PT LDS RZ, [RZ] ;  /* 0x00000000fffff984 */ /* 0x000fe20000000800 */
[----:B------:R-:W-:Y:S01]  /*b3b0*/  @!PT LDS RZ, [RZ] ;  /* 0x00000000fffff984 */ /* 0x000fe20000000800 */
[----:B------:R-:W-:Y:S01]  /*b3c0*/  @!PT LDS RZ, [RZ] ;  /* 0x00000000fffff984 */ /* 0x000fe20000000800 */
[----:B------:R-:W-:Y:S01]  /*b3d0*/  @!PT LDS RZ, [RZ] ;  /* 0x00000000fffff984 */ /* 0x000fe20000000800 */
[----:B------:R4:W-:Y:S06]  /*b3e0*/  MEMBAR.ALL.CTA ;  /* 0x0000000000007992 */ /* 0x0009ec0000008000 */
[----:B----4-:R-:W4:Y:S01]  /*b3f0*/  FENCE.VIEW.ASYNC.S ;  /* 0x00000000000073c6 */ /* 0x010f220000000000 */
[----:B---3--:R-:W-:Y:S01]  /*b400*/  @!P3 VIADD R85, R85, 0x308c0 ;  /* 0x000308c05555b836 */ /* 0x008fe20000000000 */
[----:B----4-:R3:W-:Y:S01]  /*b410*/  BAR.SYNC.DEFER_BLOCKING R158, 0x80 ;  /* 0x0002009e0000751d */ /* 0x0107e20000010000 */
[----:B------:R-:W-:Y:S01]  /*b420*/  LOP3.LUT P4, RZ, R19, 0x2, RZ, 0xc0, !PT ;  /* 0x0000000213ff7812 */ /* 0x000fe2000788c0ff */
[----:B------:R-:W-:-:S02]  /*b430*/  VIADD R22, R22, 0x1 ;  /* 0x0000000116167836 */ /* 0x000fc40000000000 */
[----:B------:R-:W-:Y:S02]  /*b440*/  @!P3 PRMT R85, RZ, 0x654, R85 ;  /* 0x00000654ff55b816 */ /* 0x000fe40000000055 */
[----:B------:R-:W-:Y:S02]  /*b450*/  PLOP3.LUT P2, PT, PT, PT, PT, 0x8, 0x0 ;  /* 0x000000000000781c */ /* 0x000fe40003f4e170 */
[----:B------:R3:W-:Y:S01]  /*b460*/  @!P3 SYNCS.ARRIVE.TRANS64.RED.A1T0 RZ, [R85+URZ], RZ ;  /* 0x000000ff55ffb9a7 */ /* 0x0007e2000810043f */
[----:B------:R-:W-:-:S04]  /*b470*/  ISETP.NE.AND P3, PT, R22, 0x2, PT ;  /* 0x000000021600780c */ /* 0x000fc80003f65270 */
[----:B0-----:R-:W-:Y:S02]  /*b480*/  SEL R12, RZ, 0x1, P3 ;  /* 0x00000001ff0c7807 */ /* 0x001fe40001800000 */
[----:B------:R-:W-:Y:S02]  /*b490*/  SEL R22, R22, RZ, P3 ;  /* 0x000000ff16167207 */ /* 0x000fe40001800000 */
[----:B------:R-:W-:Y:S01]  /*b4a0*/  LOP3.LUT R207, R207, R12, RZ, 0x3c, !PT ;  /* 0x0000000ccfcf7212 */ /* 0x000fe200078e3cff */
[----:B---3--:R-:W-:Y:S06]  /*b4b0*/  @P4 BRA `(.L_x_6030) ;  /* 0xffffff7400144947 */ /* 0x008fec000383ffff */
.L_x_5920:
[----:B------:R-:W0:Y:S01]  /*b4c0*/  LDC R0, c[0x0][0x448] ;  /* 0x00011200ff007b82 */ /* 0x000e220000000800 */
[----:B------:R-:W-:Y:S01]  /*b4d0*/  VIADD R3, R220, 0x7f ;  /* 0x0000007fdc037836 */ /* 0x000fe20000000000 */
[----:B------:R-:W-:Y:S01]  /*b4e0*/  BSSY B0, `(.L_x_6031) ;  /* 0x0000010000007945 */ /* 0x000fe20003800000 */
[----:B------:R-:W-:Y:S01]  /*b4f0*/  IMAD.MOV.U32 R2, RZ, RZ, RZ ;  /* 0x000000ffff027224 */ /* 0x000fe200078e00ff */
[----:B0-----:R-:W-:-:S13]  /*b500*/  ISETP.NE.AND P0, PT, R0, 0x1, PT ;  /* 0x000000010000780c */ /* 0x001fda0003f05270 */
[----:B------:R-:W0:Y:S08]  /*b510*/  @P0 LDC R0, c[0x0][0x44c] ;  /* 0x00011300ff000b82 */ /* 0x000e300000000800 */
[----:B------:R-:W3:Y:S01]  /*b520*/  @P0 LDC R5, c[0x0][0x450] ;  /* 0x00011400ff050b82 */ /* 0x000ee20000000800 */
[----:B0-----:R-:W-:-:S05]  /*b530*/  @P0 IMAD.HI.U32 R0, R3, R0, RZ ;  /* 0x0000000003000227 */ /* 0x001fca00078e00ff */
[----:B---3--:R-:W-:-:S05]  /*b540*/  @P0 SHF.R.U32.HI R3, RZ, R5, R0 ;  /* 0x00000005ff030219 */ /* 0x008fca0000011600 */
[----:B------:R-:W-:-:S04]  /*b550*/  IMAD.IADD R3, R134, 0x1, R3 ;  /* 0x0000000186037824 */ /* 0x000fc800078e0203 */
[----:B------:R-:W-:-:S05]  /*b560*/  IMAD.HI R3, R3, 0x2aaaaaab, RZ ;  /* 0x2aaaaaab03037827 */ /* 0x000fca00078e02ff */
[----:B------:R-:W-:-:S04]  /*b570*/  SHF.R.U32.HI R0, RZ, 0x1f, R3 ;  /* 0x0000001fff007819 */ /* 0x000fc80000011603 */
[----:B------:R-:W-:-:S04]  /*b580*/  LEA.HI.SX32 R0, R3, R0, 0x1c ;  /* 0x0000000003007211 */ /* 0x000fc800078fe2ff */
[----:B------:R-:W-:-:S04]  /*b590*/  VIMNMX R135, R135, R0, PT ;  /* 0x0000000087877248 */ /* 0x000fc80003fe0100 */
[----:B------:R-:W-:Y:S01]  /*b5a0*/  ISETP.GE.AND P0, PT, R135, 0x1, PT ;  /* 0x000000018700780c */ /* 0x000fe20003f06270 */
[----:B------:R-:W-:-:S12]  /*b5b0*/  @P2 BRA `(.L_x_6032) ;  /* 0x0000000000082947 */ /* 0x000fd80003800000 */
[----:B------:R-:W0:Y:S02]  /*b5c0*/  FENCE.VIEW.ASYNC.G ;  /* 0x00000000000073c6 */ /* 0x000e240000000100 */
[----:B0-----:R-:W-:Y:S06]  /*b5d0*/  BAR.ARV 0xc, 0x180 ;  /* 0x0306000000007b1d */ /* 0x001fec0000002000 */
.L_x_6032:
[----:B------:R-:W-:Y:S05]  /*b5e0*/  BSYNC B0 ;  /* 0x0000000000007941 */ /* 0x000fea0003800000 */
.L_x_6031:
[----:B------:R-:W-:Y:S04]  /*b5f0*/  BSSY B0, `(.L_x_6033) ;  /* 0x0000020000007945 */ /* 0x000fe80003800000 */
[----:B------:R-:W-:Y:S05]  /*b600*/  @!P0 BRA `(.L_x_6034) ;  /* 0x0000000000788947 */ /* 0x000fea0003800000 */
        /* <DEDUP_REMOVED lines=12> */
[----:B------:R0:W3:Y:S01]  /*b6d0*/  F2I.FTZ.U32.TRUNC.NTZ R3, R2 ;  /* 0x0000000200037305 */ /* 0x0000e2000021f000 */
[----:B------:R-:W-:Y:S01]  /*b6e0*/  ISETP.GE.AND P2, PT, R0, RZ, PT ;  /* 0x000000ff0000720c */ /* 0x000fe20003f46270 */
[----:B0-----:R-:W-:Y:S02]  /*b6f0*/  IMAD.MOV.U32 R2, RZ, RZ, RZ ;  /* 0x000000ffff027224 */ /* 0x001fe400078e00ff */
        /* <DEDUP_REMOVED lines=15> */
.L_x_6034:
[----:B------:R-:W-:Y:S05]  /*b7f0*/  BSYNC B0 ;  /* 0x0000000000007941 */ /* 0x000fea0003800000 */
.L_x_6033:
        /* <DEDUP_REMOVED lines=47> */
[----:B-12---:R-:W-:Y:S02]  /*baf0*/  CS2R R30, SRZ ;  /* 0x00000000001e7805 */ /* 0x006fe4000001ff00 */
[----:B------:R-:W-:-:S02]  /*bb00*/  CS2R R28, SRZ ;  /* 0x00000000001c7805 */ /* 0x000fc4000001ff00 */
[----:B------:R-:W-:Y:S02]  /*bb10*/  CS2R R26, SRZ ;  /* 0x00000000001a7805 */ /* 0x000fe4000001ff00 */
[----:B------:R-:W-:Y:S01]  /*bb20*/  CS2R R24, SRZ ;  /* 0x0000000000187805 */ /* 0x000fe2000001ff00 */
[----:B---3--:R-:W-:-:S05]  /*bb30*/  IMAD R219, R0, R2, RZ ;  /* 0x0000000200db7224 */ /* 0x008fca00078e02ff */
[----:B------:R-:W-:-:S04]  /*bb40*/  VIADDMNMX R2, R219, R2, R135, PT ;  /* 0x00000002db027246 */ /* 0x000fc80003800187 */
[----:B------:R-:W-:-:S13]  /*bb50*/  ISETP.GT.AND P1, PT, R2, R219, PT ;  /* 0x000000db0200720c */ /* 0x000fda0003f24270 */
[----:B------:R-:W-:Y:S05]  /*bb60*/  @!P1 BRA `(.L_x_6035) ;  /* 0x000000f800f89947 */ /* 0x000fea0003800000 */
[----:B------:R-:W2:Y:S02]  /*bb70*/  LDL R0, [R1+0x38] ;  /* 0x0000380001007983 */ /* 0x000ea40000100800 */
[----:B--2---:R-:W-:Y:S02]  /*bb80*/  R2UR UR4, R0 ;  /* 0x00000000000472ca */ /* 0x004fe400000e0000 */
[----:B------:R-:W0:Y:S11]  /*bb90*/  S2R R0, SR_TID.X ;  /* 0x0000000000007919 */ /* 0x000e360000002100 */
[----:B------:R-:W-:-:S06]  /*bba0*/  ULOP3.LUT UP0, URZ, UR4, 0x1bf, URZ, 0xc0, !UPT ;  /* 0x000001bf043f7892 */ /* 0x000fcc000f80c03f */
[----:B------:R-:W-:Y:S01]  /*bbb0*/  PLOP3.LUT P0, PT, PT, PT, UP0, 0x80, 0x0 ;  /* 0x000000000000781c */ /* 0x000fe20003f0f008 */
[----:B0-----:R-:W-:-:S05]  /*bbc0*/  VIADD R30, R0, 0xffffff80 ;  /* 0xffffff80001e7836 */ /* 0x001fca0000000000 */
[----:B------:R-:W-:-:S04]  /*bbd0*/  SHF.R.S32.HI R33, RZ, 0x1f, R30 ;  /* 0x0000001fff217819 */ /* 0x000fc8000001141e */
[----:B------:R-:W-:-:S04]  /*bbe0*/  LEA.HI R0, R33, R30, RZ, 0x7 ;  /* 0x0000001e21007211 */ /* 0x000fc800078f38ff */
[----:B------:R-:W-:-:S06]  /*bbf0*/  SHF.R.S32.HI R0, RZ, 0x7, R0 ;  /* 0x00000007ff007819 */ /* 0x000fcc0000011400 */
[----:B------:R-:W0:Y:S02]  /*bc00*/  SHFL.IDX PT, R0, R0, RZ, 0x1f ;  /* 0x00001fff00007589 */ /* 0x000e2400000e0000 */
        /* <DEDUP_REMOVED lines=23> */
.L_x_6036:
        /* <DEDUP_REMOVED lines=13> */
.L_x_6040:
[----:B-1----:R1:W2:Y:S02]  /*be50*/  SYNCS.PHASECHK.TRANS64.TRYWAIT P0, [R18+URZ+0x30800], R3 ;  /* 0x03080003120075a7 */ /* 0x0022a4000800017f */
[----:B--2---:R-:W-:Y:S05]  /*be60*/  @!P0 NANOSLEEP.SYNCS 0x989680 ;  /* 0x009896800000895d */ /* 0x004fea0003900000 */
[----:B------:R-:W2:Y:S02]  /*be70*/  @!P0 SYNCS.PHASECHK.TRANS64 P0, [R18+URZ+0x30800], R3 ;  /* 0x03080003120085a7 */ /* 0x000ea4000800007f */
[----:B--2---:R-:W-:Y:S05]  /*be80*/  @!P0 BRA `(.L_x_6040) ;  /* 0xfffffffc00f08947 */ /* 0x004fea000383ffff */
.L_x_6039:
[----:B------:R-:W-:Y:S05]  /*be90*/  BSYNC B0 ;  /* 0x0000000000007941 */ /* 0x000fea0003800000 */
.L_x_6038:
[----:B------:R-:W-:Y:S05]  /*bea0*/  BRA `(.L_x_6041) ;  /* 0x00000078004c7947 */ /* 0x000fea0003800000 */
.L_x_6037:
[----:B------:R-:W2:Y:S01]  /*beb0*/  LDL R0, [R1+0x38] ;  /* 0x0000380001007983 */ /* 0x000ea20000100800 */
[----:B------:R-:W-:Y:S02]  /*bec0*/  ULDC.64 UR6, c[0x0][0x408] ;  /* 0x0001020000067ab9 */ /* 0x000fe40000000a00 */
[----:B-----5:R-:W-:Y:S01]  /*bed0*/  IMAD.WIDE.U32 R26, R133, UR6, RZ ;  /* 0x00000006851a7c25 */ /* 0x020fe2000f8e00ff */
[----:B--2---:R-:W-:Y:S02]  /*bee0*/  R2UR UR4, R0 ;  /* 0x00000000000472ca */ /* 0x004fe400000e0000 */
[----:B------:R-:W-:-:S11]  /*bef0*/  SHF.R.S32.HI R0, RZ, 0x1f, R133 ;  /* 0x0000001fff007819 */ /* 0x000fd60000011485 */
[----:B------:R-:W-:-:S03]  /*bf00*/  ULOP3.LUT UP0, URZ, UR4, 0x3ff, URZ, 0xc0, !UPT ;  /* 0x000003ff043f7892 */ /* 0x000fc6000f80c03f */
[----:B------:R-:W-:Y:S02]  /*bf10*/  ULDC.64 UR4, c[0x0][0x3f8] ;  /* 0x0000fe0000047ab9 */ /* 0x000fe40000000a00 */
[C---:B------:R-:W-:Y:S01]  /*bf20*/  IMAD R4, R0.reuse, UR4, RZ ;  /* 0x0000000400047c24 */ /* 0x040fe2000f8e02ff */
[----:B------:R-:W-:Y:S01]  /*bf30*/  PLOP3.LUT P0, PT, PT, PT, UP0, 0x80, 0x0 ;  /* 0x000000000000781c */ /* 0x000fe20003f0f008 */
[----:B------:R-:W-:Y:S02]  /*bf40*/  IMAD R0, R0, UR6, RZ ;  /* 0x0000000600007c24 */ /* 0x000fe4000f8e02ff */
[----:B------:R-:W-:-:S04]  /*bf50*/  IMAD.WIDE.U32 R24, R133, UR4, RZ ;  /* 0x0000000485187c25 */ /* 0x000fc8000f8e00ff */
[C---:B------:R-:W-:Y:S02]  /*bf60*/  IMAD R29, R133.reuse, UR5, R4 ;  /* 0x00000005851d7c24 */ /* 0x040fe4000f8e0204 */
[----:B------:R-:W-:Y:S02]  /*bf70*/  IMAD R31, R133, UR7, R0 ;  /* 0x00000007851f7c24 */ /* 0x000fe4000f8e0200 */
        /* <DEDUP_REMOVED lines=19> */
.L_x_6042:
[----:B------:R-:W-:Y:S01]  /*c0b0*/  ULDC.U8 UR4, c[0x0][0x410] ;  /* 0x0001040000047ab9 */ /* 0x000fe20000000000 */
[----:B------:R-:W-:Y:S01]  /*c0c0*/  BSSY B0, `(.L_x_6043) ;  /* 0x0000769000007945 */ /* 0x000fe20003800000 */
[----:B------:R-:W-:Y:S01]  /*c0d0*/  ISETP.NE.AND P0, PT, RZ, UR4, PT ;  /* 0x00000004ff007c0c */ /* 0x000fe2000bf05270 */
[----:B------:R-:W-:-:S12]  /*c0e0*/  IMAD.IADD R64, R206, 0x1, R220 ;  /* 0x00000001ce407824 */ /* 0x000fd800078e02dc */
[----:B------:R-:W-:Y:S05]  /*c0f0*/  @!P0 BRA `(.L_x_6044) ;  /* 0x0000003800b48947 */ /* 0x000fea0003800000 */
[----:B------:R-:W0:Y:S01]  /*c100*/  LDC R10, c[0x0][0x448] ;  /* 0x00011200ff0a7b82 */ /* 0x000e220000000800 */
[----:B------:R-:W-:Y:S01]  /*c110*/  LEA.HI R33, R33, R30, RZ, 0x2 ;  /* 0x0000001e21217211 */ /* 0x000fe200078f10ff */
[----:B------:R-:W-:Y:S01]  /*c120*/  ULDC.64 UR4, c[0x0][0x3f8] ;  /* 0x0000fe0000047ab9 */ /* 0x000fe20000000a00 */
[----:B------:R-:W-:Y:S01]  /*c130*/  ULDC.64 UR6, c[0x0][0x408] ;  /* 0x0001020000067ab9 */ /* 0x000fe20000000a00 */
[----:B------:R-:W-:Y:S01]  /*c140*/  IMAD.MOV.U32 R4, RZ, RZ, R24 ;  /* 0x000000ffff047224 */ /* 0x000fe200078e0018 */
[----:B------:R-:W-:Y:S01]  /*c150*/  LOP3.LUT R33, R33, 0xfffffffc, RZ, 0xc0, !PT ;  /* 0xfffffffc21217812 */ /* 0x000fe200078ec0ff */
[----:B------:R-:W-:Y:S02]  /*c160*/  IMAD.MOV.U32 R6, RZ, RZ, R26 ;  /* 0x000000ffff067224 */ /* 0x000fe400078e001a */
[----:B------:R-:W-:Y:S02]  /*c170*/  IMAD.MOV.U32 R7, RZ, RZ, R31 ;  /* 0x000000ffff077224 */ /* 0x000fe400078e001f */
[----:B------:R-:W-:-:S04]  /*c180*/  IMAD.IADD R33, R30, 0x1, -R33 ;  /* 0x000000011e217824 */ /* 0x000fc800078e0a21 */
[----:B------:R-:W-:Y:S01]  /*c190*/  IMAD R3, R33, 0x40, R64 ;  /* 0x0000004021037824 */ /* 0x000fe200078e0240 */
[----:B0-----:R-:W-:-:S13]  /*c1a0*/  ISETP.NE.AND P0, PT, R10, 0x1, PT ;  /* 0x000000010a00780c */ /* 0x001fda0003f05270 */
[----:B------:R-:W0:Y:S08]  /*c1b0*/  @P0 LDC R0, c[0x0][0x44c] ;  /* 0x00011300ff000b82 */ /* 0x000e300000000800 */
[----:B------:R-:W1:Y:S01]  /*c1c0*/  @P0 LDC R5, c[0x0][0x450] ;  /* 0x00011400ff050b82 */ /* 0x000e620000000800 */
[----:B0-----:R-:W-:-:S05]  /*c1d0*/  @P0 IMAD.HI.U32 R0, R3, R0, RZ ;  /* 0x0000000003000227 */ /* 0x001fca00078e00ff */
[----:B-1----:R-:W-:Y:S01]  /*c1e0*/  @P0 SHF.R.U32.HI R3, RZ, R5, R0 ;  /* 0x00000005ff030219 */ /* 0x002fe20000011600 */
        /* <DEDUP_REMOVED lines=22> */
.L_x_6319:
        /* <DEDUP_REMOVED lines=18> */
[----:B------:R-:W-:Y:S01]  /*c470*/  ISETP.GE.AND P3, PT, R211, UR4, PT ;  /* 0x00000004d3007c0c */ /* 0x000fe2000bf66270 */
[----:B------:R-:W-:Y:S01]  /*c480*/  ULDC.64 UR6, c[0x0][0x208] ;  /* 0x0000820000067ab9 */ /* 0x000fe20000000a00 */
[----:B------:R-:W-:Y:S02]  /*c490*/  ISETP.GE.AND P2, PT, R209, UR4, PT ;  /* 0x00000004d1007c0c */ /* 0x000fe4000bf46270 */
[----:B------:R-:W-:Y:S02]  /*c4a0*/  ISETP.GE.AND P1, PT, R210, UR4, PT ;  /* 0x00000004d2007c0c */ /* 0x000fe4000bf26270 */
[----:B------:R-:W-:Y:S02]  /*c4b0*/  SHF.R.S32.HI R12, RZ, 0x1f, R211 ;  /* 0x0000001fff0c7819 */ /* 0x000fe400000114d3 */
[----:B------:R-:W-:-:S05]  /*c4c0*/  ISETP.GE.AND P4, PT, R196, UR4, PT ;  /* 0x00000004c4007c0c */ /* 0x000fca000bf86270 */
[C---:B------:R-:W-:Y:S01]  /*c4d0*/  @!P3 IMAD.SHL.U32 R27, R211.reuse, 0x2, RZ ;  /* 0x00000002d31bb824 */ /* 0x040fe200078e00ff */
[----:B------:R-:W-:Y:S01]  /*c4e0*/  @!P3 SHF.L.U64.HI R12, R211, 0x1, R12 ;  /* 0x00000001d30cb819 */ /* 0x000fe2000001020c */
[C---:B------:R-:W-:Y:S01]  /*c4f0*/  @!P2 IMAD.SHL.U32 R21, R209.reuse, 0x2, RZ ;  /* 0x00000002d115a824 */ /* 0x040fe200078e00ff */
[----:B------:R-:W-:Y:S02]  /*c500*/  SHF.R.S32.HI R10, RZ, 0x1f, R209 ;  /* 0x0000001fff0a7819 */ /* 0x000fe400000114d1 */
[-C--:B--2---:R-:W-:Y:S01]  /*c510*/  @!P3 IADD3 R28, P6, R8, R27.reuse, RZ ;  /* 0x0000001b081cb210 */ /* 0x084fe20007fde0ff */
[----:B------:R-:W-:Y:S01]  /*c520*/  @!P1 IMAD.SHL.U32 R13, R210, 0x2, RZ ;  /* 0x00000002d20d9824 */ /* 0x000fe200078e00ff */
[----:B------:R-:W-:Y:S01]  /*c530*/  ISETP.GE.AND P0, PT, R208, UR4, PT ;  /* 0x00000004d0007c0c */ /* 0x000fe2000bf06270 */
[----:B------:R-:W-:Y:S01]  /*c540*/  @!P4 IMAD.MOV.U32 R4, RZ, RZ, R8 ;  /* 0x000000ffff04c224 */ /* 0x000fe200078e0008 */
[----:B------:R-:W-:Y:S01]  /*c550*/  @!P2 SHF.L.U64.HI R10, R209, 0x1, R10 ;  /* 0x00000001d10aa819 */ /* 0x000fe2000001020a */
[----:B-1----:R-:W-:Y:S01]  /*c560*/  @!P3 IMAD.X R29, R3, 0x1, R12, P6 ;  /* 0x00000001031db824 */ /* 0x002fe200030e060c */
[----:B----4-:R-:W-:Y:S01]  /*c570*/  @!P3 IADD3 R26, P5, R30, R27, RZ ;  /* 0x0000001b1e1ab210 */ /* 0x010fe20007fbe0ff */
[----:B------:R-:W-:Y:S01]  /*c580*/  @!P4 IMAD.MOV.U32 R5, RZ, RZ, R3 ;  /* 0x000000ffff05c224 */ /* 0x000fe200078e0003 */
[----:B------:R-:W-:-:S02]  /*c590*/  @!P2 IADD3 R24, P6, R8, R21, RZ ;  /* 0x000000150818a210 */ /* 0x000fc40007fde0ff */
[----:B------:R-:W-:Y:S01]  /*c5a0*/  SHF.R.S32.HI R7, RZ, 0x1f, R210 ;  /* 0x0000001fff077819 */ /* 0x000fe200000114d2 */
[----:B---3--:R-:W-:Y:S01]  /*c5b0*/  @!P3 IMAD.X R27, R9, 0x1, R12, P5 ;  /* 0x00000001091bb824 */ /* 0x008fe200028e060c */
[----:B------:R-:W-:Y:S01]  /*c5c0*/  @!P2 IADD3 R20, P5, R30, R21, RZ ;  /* 0x000000151e14a210 */ /* 0x000fe20007fbe0ff */
[----:B------:R-:W-:Y:S01]  /*c5d0*/  @!P2 IMAD.X R25, R3, 0x1, R10, P6 ;  /* 0x000000010319a824 */ /* 0x000fe200030e060a */
[----:B------:R-:W-:Y:S01]  /*c5e0*/  @!P1 SHF.L.U64.HI R6, R210, 0x1, R7 ;  /* 0x00000001d2069819 */ /* 0x000fe20000010207 */
[----:B------:R-:W-:Y:S01]  /*c5f0*/  @!P4 IMAD.WIDE R4, R196, 0x2, R4 ;  /* 0x00000002c404c825 */ /* 0x000fe200078e0204 */
[----:B------:R-:W-:-:S03]  /*c600*/  @!P1 IADD3 R14, P6, R8, R13, RZ ;  /* 0x0000000d080e9210 */ /* 0x000fc60007fde0ff */
[----:B------:R-:W-:Y:S01]  /*c610*/  @!P2 IMAD.X R21, R9, 0x1, R10, P5 ;  /* 0x000000010915a824 */ /* 0x000fe200028e060a */
[----:B------:R-:W-:Y:S01]  /*c620*/  ISETP.GE.AND P5, PT, R212, UR4, PT ;  /* 0x00000004d4007c0c */ /* 0x000fe2000bfa6270 */
[--C-:B------:R-:W-:Y:S01]  /*c630*/  @!P1 IMAD.X R15, R3, 0x1, R6.reuse, P6 ;  /* 0x00000001030f9824 */ /* 0x100fe200030e0606 */
[----:B------:R-:W-:Y:S01]  /*c640*/  @!P1 IADD3 R12, P6, R30, R13, RZ ;  /* 0x0000000d1e0c9210 */ /* 0x000fe20007fde0ff */
[----:B------:R1:W5:Y:S01]  /*c650*/  @!P4 LD.E.64 R58, desc[UR6][R4.64] ;  /* 0x00000006043ac980 */ /* 0x000362000c101b00 */
[----:B------:R-:W-:Y:S01]  /*c660*/  @!P0 IMAD.SHL.U32 R31, R208, 0x2, RZ ;  /* 0x00000002d01f8824 */ /* 0x000fe200078e00ff */
[----:B------:R-:W-:Y:S02]  /*c670*/  CS2R R60, SRZ ;  /* 0x00000000003c7805 */ /* 0x000fe4000001ff00 */
[----:B------:R-:W-:Y:S02]  /*c680*/  @!P1 IMAD.X R13, R9, 0x1, R6, P6 ;  /* 0x00000001090d9824 */ /* 0x000fe400030e0606 */
[----:B------:R-:W-:-:S02]  /*c690*/  @!P0 IADD3 R10, P6, R8, R31, RZ ;  /* 0x0000001f080a8210 */ /* 0x000fc40007fde0ff */
[----:B-1----:R-:W-:Y:S01]  /*c6a0*/  SHF.R.S32.HI R5, RZ, 0x1f, R208 ;  /* 0x0000001fff057819 */ /* 0x002fe200000114d0 */
[----:B------:R-:W-:-:S03]  /*c6b0*/  @!P4 IMAD.MOV.U32 R4, RZ, RZ, R30 ;  /* 0x000000ffff04c224 */ /* 0x000fc600078e001e */
[----:B------:R-:W-:Y:S01]  /*c6c0*/  @!P0 SHF.L.U64.HI R34, R208, 0x1, R5 ;  /* 0x00000001d0228819 */ /* 0x000fe20000010205 */
[----:B------:R-:W-:Y:S02]  /*c6d0*/  @!P4 IMAD.MOV.U32 R5, RZ, RZ, R9 ;  /* 0x000000ffff05c224 */ /* 0x000fe400078e0009 */
[----:B------:R-:W-:Y:S01]  /*c6e0*/  @!P4 IMAD.WIDE R6, R196, 0x2, R4 ;  /* 0x00000002c406c825 */ /* 0x000fe200078e0204 */
[----:B------:R-:W-:-:S03]  /*c6f0*/  SHF.R.S32.HI R5, RZ, 0x1f, R212 ;  /* 0x0000001fff057819 */ /* 0x000fc600000114d4 */
[--C-:B------:R-:W-:Y:S01]  /*c700*/  @!P0 IMAD.X R11, R3, 0x1, R34.reuse, P6 ;  /* 0x00000001030b8824 */ /* 0x100fe200030e0622 */
[----:B------:R-:W-:Y:S01]  /*c710*/  @!P0 IADD3 R4, P6, R30, R31, RZ ;  /* 0x0000001f1e048210 */ /* 0x000fe20007fde0ff */
[C---:B------:R-:W-:Y:S01]  /*c720*/  @!P5 IMAD.SHL.U32 R31, R212.reuse, 0x2, RZ ;  /* 0x00000002d41fd824 */ /* 0x040fe200078e00ff */
[----:B------:R1:W5:Y:S01]  /*c730*/  @!P4 LD.E.64 R60, desc[UR6][R6.64] ;  /* 0x00000006063cc980 */ /* 0x000362000c101b00 */
[----:B------:R-:W-:Y:S02]  /*c740*/  @!P5 SHF.L.U64.HI R32, R212, 0x1, R5 ;  /* 0x00000001d420d819 */ /* 0x000fe40000010205 */
[----:B------:R-:W-:Y:S01]  /*c750*/  CS2R R54, SRZ ;  /* 0x0000000000367805 */ /* 0x000fe2000001ff00 */
[----:B------:R-:W-:Y:S01]  /*c760*/  @!P0 IMAD.X R5, R9, 0x1, R34, P6 ;  /* 0x0000000109058824 */ /* 0x000fe200030e0622 */
[----:B------:R-:W-:Y:S02]  /*c770*/  CS2R R56, SRZ ;  /* 0x0000000000387805 */ /* 0x000fe4000001ff00 */
[----:B------:R-:W-:-:S02]  /*c780*/  CS2R R50, SRZ ;  /* 0x0000000000327805 */ /* 0x000fc4000001ff00 */
[-C--:B-1----:R-:W-:Y:S02]  /*c790*/  @!P5 IADD3 R6, P4, R8, R31.reuse, RZ ;  /* 0x0000001f0806d210 */ /* 0x082fe40007f9e0ff */
[----:B------:R-:W-:Y:S02]  /*c7a0*/  CS2R R52, SRZ ;  /* 0x0000000000347805 */ /* 0x000fe4000001ff00 */
[----:B------:R-:W-:Y:S02]  /*c7b0*/  @!P5 IADD3 R8, P6, R30, R31, RZ ;  /* 0x0000001f1e08d210 */ /* 0x000fe40007fde0ff */
[----:B------:R-:W-:Y:S02]  /*c7c0*/  CS2R R46, SRZ ;  /* 0x00000000002e7805 */ /* 0x000fe4000001ff00 */
[----:B------:R-:W-:Y:S02]  /*c7d0*/  CS2R R48, SRZ ;  /* 0x0000000000307805 */ /* 0x000fe4000001ff00 */
[----:B------:R-:W-:-:S02]  /*c7e0*/  CS2R R42, SRZ ;  /* 0x00000000002a7805 */ /* 0x000fc4000001ff00 */
[----:B------:R-:W-:Y:S02]  /*c7f0*/  CS2R R44, SRZ ;  /* 0x00000000002c7805 */ /* 0x000fe4000001ff00 */
[----:B------:R-:W-:Y:S02]  /*c800*/  CS2R R36, SRZ ;  /* 0x0000000000247805 */ /* 0x000fe4000001ff00 */
[----:B------:R-:W-:Y:S01]  /*c810*/  CS2R R34, SRZ ;  /* 0x0000000000227805 */ /* 0x000fe2000001ff00 */
[--C-:B------:R-:W-:Y:S01]  /*c820*/  @!P5 IMAD.X R7, R3, 0x1, R32.reuse, P4 ;  /* 0x000000010307d824 */ /* 0x100fe200020e0620 */
[----:B------:R1:W5:Y:S01]  /*c830*/  @!P3 LD.E.64 R54, desc[UR6][R28.64] ;  /* 0x000000061c36b980 */ /* 0x000362000c101b00 */
[----:B------:R-:W-:-:S03]  /*c840*/  @!P5 IMAD.X R9, R9, 0x1, R32, P6 ;  /* 0x000000010909d824 */ /* 0x000fc600030e0620 */
[----:B------:R1:W5:Y:S04]  /*c850*/  @!P3 LD.E.64 R56, desc[UR6][R26.64] ;  /* 0x000000061a38b980 */ /* 0x000368000c101b00 */
[----:B------:R1:W5:Y:S04]  /*c860*/  @!P2 LD.E.64 R50, desc[UR6][R24.64] ;  /* 0x000000061832a980 */ /* 0x000368000c101b00 */
[----:B------:R1:W5:Y:S04]  /*c870*/  @!P2 LD.E.64 R52, desc[UR6][R20.64] ;  /* 0x000000061434a980 */ /* 0x000368000c101b00 */
[----:B------:R1:W5:Y:S04]  /*c880*/  @!P1 LD.E.64 R46, desc[UR6][R14.64] ;  /* 0x000000060e2e9980 */ /* 0x000368000c101b00 */
[----:B------:R1:W5:Y:S04]  /*c890*/  @!P1 LD.E.64 R48, desc[UR6][R12.64] ;  /* 0x000000060c309980 */ /* 0x000368000c101b00 */
[----:B------:R1:W5:Y:S04]  /*c8a0*/  @!P0 LD.E.64 R42, desc[UR6][R10.64] ;  /* 0x000000060a2a8980 */ /* 0x000368000c101b00 */
[----:B------:R1:W5:Y:S04]  /*c8b0*/  @!P0 LD.E.64 R44, desc[UR6][R4.64] ;  /* 0x00000006042c8980 */ /* 0x000368000c101b00 */
[----:B------:R1:W5:Y:S04]  /*c8c0*/  @!P5 LD.E.64 R36, desc[UR6][R6.64] ;  /* 0x000000060624d980 */ /* 0x000368000c101b00 */
[----:B------:R1:W5:Y:S02]  /*c8d0*/  @!P5 LD.E.64 R34, desc[UR6][R8.64] ;  /* 0x000000060822d980 */ /* 0x000364000c101b00 */
.L_x_6047:
[----:B------:R-:W-:Y:S05]  /*c8e0*/  BSYNC B1 ;  /* 0x0000000000017941 */ /* 0x000fea0003800000 */
.L_x_6046:
[----:B-1---5:R-:W-:Y:S01]  /*c8f0*/  IMAD.MOV.U32 R3, RZ, RZ, R36 ;  /* 0x000000ffff037224 */ /* 0x022fe200078e0024 */
[----:B------:R-:W-:Y:S01]  /*c900*/  UMOV UR4, 0xffffffff ;  /* 0xffffffff00047882 */ /* 0x000fe20000000000 */
[----:B------:R-:W-:Y:S01]  /*c910*/  IMAD.MOV.U32 R4, RZ, RZ, R37 ;  /* 0x000000ffff047224 */ /* 0x000fe200078e0025 */
[----:B--23--:R-:W-:Y:S01]  /*c920*/  CS2R R8, SRZ ;  /* 0x0000000000087805 */ /* 0x00cfe2000001ff00 */
        /* <DEDUP_REMOVED lines=45> */
[----:B------:R-:W-:Y:S01]  /*cc00*/  PRMT R109, R6, 0x7610, R109 ;  /* 0x00007610066d7816 */ /* 0x000fe2000000006d */
[----:B------:R-:W-:Y:S06]  /*cc10*/  BRA.DIV UR4, `(.L_x_6048) ;  /* 0x000001b204a47947 */ /* 0x000fec000b800000 */
[----:B0-----:R-:W0:Y:S04]  /*cc20*/  SHFL.IDX PT, R0, R0, 0x1, 0x1c1f ;  /* 0x003c1f0000007f89 */ /* 0x001e2800000e0000 */
[----:B------:R-:W1:Y:S04]  /*cc30*/  SHFL.IDX PT, R65, R65, 0x1, 0x1c1f ;  /* 0x003c1f0041417f89 */ /* 0x000e6800000e0000 */
[----:B------:R-:W2:Y:S04]  /*cc40*/  SHFL.IDX PT, R63, R63, 0x1, 0x1c1f ;  /* 0x003c1f003f3f7f89 */ /* 0x000ea800000e0000 */
[----:B------:R-:W3:Y:S02]  /*cc50*/  SHFL.IDX PT, R62, R62, 0x1, 0x1c1f ;  /* 0x003c1f003e3e7f89 */ /* 0x000ee400000e0000 */
.L_x_6325:
[----:B------:R-:W-:Y:S01]  /*cc60*/  VIADD R64, R64, 0x40 ;  /* 0x0000004040407836 */ /* 0x000fe20000000000 */
[----:B------:R-:W-:Y:S01]  /*cc70*/  LOP3.LUT R3, R215, 0x18, R16, 0xf8, !PT ;  /* 0x00000018d7037812 */ /* 0x000fe200078ef810 */
[----:B------:R-:W-:Y:S01]  /*cc80*/  BSSY B1, `(.L_x_6049) ;  /* 0x000005b000017945 */ /* 0x000fe20003800000 */
[----:B------:R-:W-:Y:S02]  /*cc90*/  LOP3.LUT P0, RZ, R224, 0x4, RZ, 0xc0, !PT ;  /* 0x00000004e0ff7812 */ /* 0x000fe4000780c0ff */
[----:B------:R-:W-:Y:S02]  /*cca0*/  CS2R R12, SRZ ;  /* 0x00000000000c7805 */ /* 0x000fe4000001ff00 */
[----:B------:R-:W-:Y:S02]  /*ccb0*/  ISETP.GE.AND P1, PT, R64, R67, PT ;  /* 0x000000434000720c */ /* 0x000fe40003f26270 */
[----:B------:R-:W-:Y:S02]  /*ccc0*/  CS2R R20, SRZ ;  /* 0x0000000000147805 */ /* 0x000fe4000001ff00 */
[----:B------:R-:W-:-:S02]  /*ccd0*/  LOP3.LUT R4, R3, R216, RZ, 0x3c, !PT ;  /* 0x000000d803047212 */ /* 0x000fc400078e3cff */
[----:B------:R-:W-:Y:S02]  /*cce0*/  CS2R R26, SRZ ;  /* 0x00000000001a7805 */ /* 0x000fe4000001ff00 */
[----:B----4-:R-:W-:Y:S02]  /*ccf0*/  CS2R R30, SRZ ;  /* 0x00000000001e7805 */ /* 0x010fe4000001ff00 */
[----:B------:R-:W-:Y:S02]  /*cd00*/  CS2R R38, SRZ ;  /* 0x0000000000267805 */ /* 0x000fe4000001ff00 */
[----:B------:R-:W-:Y:S01]  /*cd10*/  CS2R R10, SRZ ;  /* 0x00000000000a7805 */ /* 0x000fe2000001ff00 */
[----:B------:R-:W-:Y:S01]  /*cd20*/  IMAD.IADD R3, R217, 0x1, R4 ;  /* 0x00000001d9037824 */ /* 0x000fe200078e0204 */
[----:B------:R-:W-:Y:S02]  /*cd30*/  CS2R R14, SRZ ;  /* 0x00000000000e7805 */ /* 0x000fe4000001ff00 */
[----:B------:R-:W-:-:S02]  /*cd40*/  CS2R R24, SRZ ;  /* 0x0000000000187805 */ /* 0x000fc4000001ff00 */
[----:B------:R-:W-:Y:S02]  /*cd50*/  CS2R R28, SRZ ;  /* 0x00000000001c7805 */ /* 0x000fe4000001ff00 */
[----:B------:R-:W-:Y:S01]  /*cd60*/  CS2R R32, SRZ ;  /* 0x0000000000207805 */ /* 0x000fe2000001ff00 */
[----:B------:R-:W-:Y:S01]  /*cd70*/  IMAD R3, R3, 0x2, R18 ;  /* 0x0000000203037824 */ /* 0x000fe200078e0212 */
[----:B------:R-:W-:Y:S01]  /*cd80*/  CS2R R40, SRZ ;  /* 0x0000000000287805 */ /* 0x000fe2000001ff00 */
[----:B------:R-:W-:Y:S06]  /*cd90*/  @P1 BRA `(.L_x_6050) ;  /* 0x0000000400241947 */ /* 0x000fec0003800000 */
[----:B------:R-:W-:Y:S01]  /*cda0*/  ULDC UR4, c[0x0][0x3f4] ;  /* 0x0000fd0000047ab9 */ /* 0x000fe20000000800 */
[----:B------:R-:W-:Y:S02]  /*cdb0*/  SHF.R.S32.HI R4, RZ, 0x1f, R211 ;  /* 0x0000001fff047819 */ /* 0x000fe400000114d3 */
[----:B------:R-:W-:Y:S02]  /*cdc0*/  CS2R R38, SRZ ;  /* 0x0000000000267805 */ /* 0x000fe4000001ff00 */
[----:B------:R-:W-:Y:S02]  /*cdd0*/  ISETP.GE.AND P4, PT, R211, UR4, PT ;  /* 0x00000004d3007c0c */ /* 0x000fe4000bf86270 */
[----:B------:R-:W-:Y:S02]  /*cde0*/  CS2R R40, SRZ ;  /* 0x0000000000287805 */ /* 0x000fe4000001ff00 */
[----:B------:R-:W-:Y:S01]  /*cdf0*/  ISETP.GE.AND P3, PT, R209, UR4, PT ;  /* 0x00000004d1007c0c */ /* 0x000fe2000bf66270 */
[----:B------:R-:W-:Y:S01]  /*ce00*/  ULDC.64 UR6, c[0x0][0x208] ;  /* 0x0000820000067ab9 */ /* 0x000fe20000000a00 */
[----:B------:R-:W-:-:S02]  /*ce10*/  ISETP.GE.AND P2, PT, R210, UR4, PT ;  /* 0x00000004d2007c0c */ /* 0x000fc4000bf46270 */
[----:B------:R-:W-:Y:S02]  /*ce20*/  ISETP.GE.AND P1, PT, R208, UR4, PT ;  /* 0x00000004d0007c0c */ /* 0x000fe4000bf26270 */
[----:B------:R-:W-:Y:S02]  /*ce30*/  SHF.R.S32.HI R6, RZ, 0x1f, R209 ;  /* 0x0000001fff067819 */ /* 0x000fe400000114d1 */
[----:B------:R-:W-:Y:S02]  /*ce40*/  SHF.R.S32.HI R7, RZ, 0x1f, R210 ;  /* 0x0000001fff077819 */ /* 0x000fe400000114d2 */
[----:B------:R-:W-:Y:S01]  /*ce50*/  SHF.R.S32.HI R9, RZ, 0x1f, R208 ;  /* 0x0000001fff097819 */ /* 0x000fe200000114d0 */
[C---:B------:R-:W-:Y:S01]  /*ce60*/  @!P4 IMAD.SHL.U32 R24, R211.reuse, 0x2, RZ ;  /* 0x00000002d318c824 */ /* 0x040fe200078e00ff */
[----:B------:R-:W-:Y:S01]  /*ce70*/  @!P4 SHF.L.U64.HI R4, R211, 0x1, R4 ;  /* 0x00000001d304c819 */ /* 0x000fe20000010204 */
[C---:B------:R-:W-:Y:S01]  /*ce80*/  @!P3 IMAD.SHL.U32 R14, R209.reuse, 0x2, RZ ;  /* 0x00000002d10eb824 */ /* 0x040fe200078e00ff */
[----:B------:R-:W-:Y:S01]  /*ce90*/  @!P3 SHF.L.U64.HI R5, R209, 0x1, R6 ;  /* 0x00000001d105b819 */ /* 0x000fe20000010206 */
[----:B------:R-:W-:Y:S01]  /*cea0*/  @!P2 IMAD.SHL.U32 R10, R210, 0x2, RZ ;  /* 0x00000002d20aa824 */ /* 0x000fe200078e00ff */
[----:B-1----:R-:W-:-:S02]  /*ceb0*/  @!P4 IADD3 R26, P5, R65, R24, RZ ;  /* 0x00000018411ac210 */ /* 0x002fc40007fbe0ff */
[----:B---3--:R-:W-:Y:S02]  /*cec0*/  @!P4 IADD3 R24, P6, R62, R24, RZ ;  /* 0x000000183e18c210 */ /* 0x008fe40007fde0ff */
[----:B------:R-:W-:Y:S01]  /*ced0*/  @!P2 SHF.L.U64.HI R6, R210, 0x1, R7 ;  /* 0x00000001d206a819 */ /* 0x000fe20000010207 */
[--C-:B0-----:R-:W-:Y:S01]  /*cee0*/  @!P4 IMAD.X R27, R0, 0x1, R4.reuse, P5 ;  /* 0x00000001001bc824 */ /* 0x101fe200028e0604 */
[-C--:B------:R-:W-:Y:S01]  /*cef0*/  @!P3 IADD3 R20, P5, R65, R14.reuse, RZ ;  /* 0x0000000e4114b210 */ /* 0x080fe20007fbe0ff */
[----:B--2---:R-:W-:Y:S01]  /*cf00*/  @!P4 IMAD.X R25, R63, 0x1, R4, P6 ;  /* 0x000000013f19c824 */ /* 0x004fe200030e0604 */
[----:B------:R-:W-:Y:S01]  /*cf10*/  @!P3 IADD3 R14, P6, R62, R14, RZ ;  /* 0x0000000e3e0eb210 */ /* 0x000fe20007fde0ff */
[C---:B------:R-:W-:Y:S01]  /*cf20*/  @!P1 IMAD.SHL.U32 R4, R208.reuse, 0x2, RZ ;  /* 0x00000002d0049824 */ /* 0x040fe200078e00ff */
[----:B------:R-:W-:Y:S01]  /*cf30*/  @!P1 SHF.L.U64.HI R7, R208, 0x1, R9 ;  /* 0x00000001d0079819 */ /* 0x000fe20000010209 */
[--C-:B------:R-:W-:Y:S01]  /*cf40*/  @!P3 IMAD.X R21, R0, 0x1, R5.reuse, P5 ;  /* 0x000000010015b824 */ /* 0x100fe200028e0605 */
[-C--:B------:R-:W-:Y:S01]  /*cf50*/  @!P2 IADD3 R12, P5, R65, R10.reuse, RZ ;  /* 0x0000000a410ca210 */ /* 0x080fe20007fbe0ff */
[----:B------:R-:W-:Y:S01]  /*cf60*/  @!P3 IMAD.X R15, R63, 0x1, R5, P6 ;  /* 0x000000013f0fb824 */ /* 0x000fe200030e0605 */
[----:B------:R-:W-:-:S02]  /*cf70*/  @!P2 IADD3 R10, P6, R62, R10, RZ ;  /* 0x0000000a3e0aa210 */ /* 0x000fc40007fde0ff */
[----:B------:R-:W-:Y:S01]  /*cf80*/  SHF.R.S32.HI R31, RZ, 0x1f, R212 ;  /* 0x0000001fff1f7819 */ /* 0x000fe200000114d4 */
        /* <DEDUP_REMOVED lines=8> */
[----:B------:R-:W-:Y:S02]  /*d010*/  @!P6 IMAD.MOV.U32 R28, RZ, RZ, R65 ;  /* 0x000000ffff1ce224 */ /* 0x000fe400078e0041 */
[----:B------:R-:W-:Y:S02]  /*d020*/  @!P6 IMAD.MOV.U32 R29, RZ, RZ, R0 ;  /* 0x000000ffff1de224 */ /* 0x000fe400078e0000 */
[----:B------:R-:W-:Y:S02]  /*d030*/  @!P6 IMAD.MOV.U32 R6, RZ, RZ, R62 ;  /* 0x000000ffff06e224 */ /* 0x000fe400078e003e */
[----:B------:R-:W-:Y:S02]  /*d040*/  @!P6 IMAD.MOV.U32 R7, RZ, RZ, R63 ;  /* 0x000000ffff07e224 */ /* 0x000fe400078e003f */
[----:B------:R-:W-:-:S04]  /*d050*/  @!P6 IMAD.WIDE R28, R196, 0x2, R28 ;  /* 0x00000002c41ce825 */ /* 0x000fc800078e021c */
[----:B------:R-:W-:Y:S01]  /*d060*/  @!P6 IMAD.WIDE R6, R196, 0x2, R6 ;  /* 0x00000002c406e825 */ /* 0x000fe200078e0206 */
[----:B------:R-:W5:Y:S03]  /*d070*/  @!P6 LD.E.64 R38, desc[UR6][R28.64] ;  /* 0x000000061c26e980 */ /* 0x000f66000c101b00 */
[C---:B------:R-:W-:Y:S01]  /*d080*/  @!P5 IMAD.SHL.U32 R30, R212.reuse, 0x2, RZ ;  /* 0x00000002d41ed824 */ /* 0x040fe200078e00ff */
[----:B------:R0:W5:Y:S01]  /*d090*/  @!P6 LD.E.64 R40, desc[UR6][R6.64] ;  /* 0x000000060628e980 */ /* 0x000162000c101b00 */
[----:B------:R-:W-:-:S03]  /*d0a0*/  @!P5 SHF.L.U64.HI R32, R212, 0x1, R31 ;  /* 0x00000001d420d819 */ /* 0x000fc6000001021f */
[----:B0-----:R-:W-:-:S05]  /*d0b0*/  @!P5 IADD3 R6, P6, R65, R30, RZ ;  /* 0x0000001e4106d210 */ /* 0x001fca0007fde0ff */
[----:B------:R-:W-:Y:S01]  /*d0c0*/  @!P5 IMAD.X R7, R0, 0x1, R32, P6 ;  /* 0x000000010007d824 */ /* 0x000fe200030e0620 */
[----:B------:R-:W-:Y:S02]  /*d0d0*/  @!P5 IADD3 R62, P6, R62, R30, RZ ;  /* 0x0000001e3e3ed210 */ /* 0x000fe40007fde0ff */
[----:B------:R-:W-:-:S06]  /*d0e0*/  CS2R R30, SRZ ;  /* 0x00000000001e7805 */ /* 0x000fcc000001ff00 */
[----:B------:R0:W5:Y:S01]  /*d0f0*/  @!P4 LD.E.64 R30, desc[UR6][R26.64] ;  /* 0x000000061a1ec980 */ /* 0x000162000c101b00 */
[----:B------:R-:W-:Y:S01]  /*d100*/  @!P5 IMAD.X R63, R63, 0x1, R32, P6 ;  /* 0x000000013f3fd824 */ /* 0x000fe200030e0620 */
[----:B------:R-:W-:Y:S02]  /*d110*/  CS2R R32, SRZ ;  /* 0x0000000000207805 */ /* 0x000fe4000001ff00 */
[----:B------:R-:W-:-:S04]  /*d120*/  CS2R R28, SRZ ;  /* 0x00000000001c7805 */ /* 0x000fc8000001ff00 */
[----:B------:R1:W5:Y:S01]  /*d130*/  @!P4 LD.E.64 R32, desc[UR6][R24.64] ;  /* 0x000000061820c980 */ /* 0x000362000c101b00 */
[----:B0-----:R-:W-:-:S03]  /*d140*/  CS2R R26, SRZ ;  /* 0x00000000001a7805 */ /* 0x001fc6000001ff00 */
[----:B------:R0:W5:Y:S04]  /*d150*/  @!P3 LD.E.64 R28, desc[UR6][R14.64] ;  /* 0x000000060e1cb980 */ /* 0x000168000c101b00 */
[----:B------:R2:W5:Y:S01]  /*d160*/  @!P3 LD.E.64 R26, desc[UR6][R20.64] ;  /* 0x00000006141ab980 */ /* 0x000562000c101b00 */
[----:B-1----:R-:W-:Y:S02]  /*d170*/  CS2R R24, SRZ ;  /* 0x0000000000187805 */ /* 0x002fe4000001ff00 */
[----:B0-----:R-:W-:-:S04]  /*d180*/  CS2R R14, SRZ ;  /* 0x00000000000e7805 */ /* 0x001fc8000001ff00 */
[----:B------:R0:W5:Y:S01]  /*d190*/  @!P2 LD.E.64 R24, desc[UR6][R10.64] ;  /* 0x000000060a18a980 */ /* 0x000162000c101b00 */
[----:B--2---:R-:W-:-:S03]  /*d1a0*/  CS2R R20, SRZ ;  /* 0x0000000000147805 */ /* 0x004fc6000001ff00 */
[----:B------:R-:W5:Y:S04]  /*d1b0*/  @!P1 LD.E.64 R14, desc[UR6][R4.64] ;  /* 0x00000006040e9980 */ /* 0x000f68000c101b00 */
[----:B------:R1:W5:Y:S01]  /*d1c0*/  @!P2 LD.E.64 R20, desc[UR6][R12.64] ;  /* 0x000000060c14a980 */ /* 0x000362000c101b00 */
[----:B0-----:R-:W-:-:S06]  /*d1d0*/  CS2R R10, SRZ ;  /* 0x00000000000a7805 */ /* 0x001fcc000001ff00 */
[----:B------:R-:W5:Y:S01]  /*d1e0*/  @!P5 LD.E.64 R10, desc[UR6][R62.64] ;  /* 0x000000063e0ad980 */ /* 0x000f62000c101b00 */
[----:B-1----:R-:W-:-:S06]  /*d1f0*/  CS2R R12, SRZ ;  /* 0x00000000000c7805 */ /* 0x002fcc000001ff00 */
[----:B------:R0:W5:Y:S02]  /*d200*/  @!P1 LD.E.64 R12, desc[UR6][R8.64] ;  /* 0x00000006080c9980 */ /* 0x000164000c101b00 */
[----:B0-----:R-:W-:-:S06]  /*d210*/  CS2R R8, SRZ ;  /* 0x0000000000087805 */ /* 0x001fcc000001ff00 */
[----:B------:R4:W5:Y:S02]  /*d220*/  @!P5 LD.E.64 R8, desc[UR6][R6.64] ;  /* 0x000000060608d980 */ /* 0x000964000c101b00 */
.L_x_6050:
[----:B------:R-:W-:Y:S05]  /*d230*/  BSYNC B1 ;  /* 0x0000000000017941 */ /* 0x000fea0003800000 */
.L_x_6049:
[----:B---3--:R-:W3:Y:S01]  /*d240*/  LDL R62, [R1+0x30] ;  /* 0x00003000013e7983 */ /* 0x008ee20000100800 */
[----:B-----5:R-:W-:Y:S01]  /*d250*/  IMAD.MOV.U32 R5, RZ, RZ, R8 ;  /* 0x000000ffff057224 */ /* 0x020fe200078e0008 */
[----:B------:R-:W-:Y:S01]  /*d260*/  VIADDMNMX R67, R67, -R220, 0x80, PT ;  /* 0x0000008043437446 */ /* 0x000fe200038009dc */
[C---:B----4-:R-:W-:Y:S01]  /*d270*/  VIADD R6, R3.reuse, 0x12400 ;  /* 0x0001240003067836 */ /* 0x050fe20000000000 */
[----:B------:R-:W-:Y:S01]  /*d280*/  BSSY B1, `(.L_x_6051) ;  /* 0x0000035000017945 */ /* 0x000fe20003800000 */
[----:B0-----:R-:W-:Y:S01]  /*d290*/  VIADD R0, R3, 0x12440 ;  /* 0x0001244003007836 */ /* 0x001fe20000000000 */
[----:B-1----:R-:W-:Y:S01]  /*d2a0*/  PRMT R65, R5, 0x7610, R65 ;  /* 0x0000761005417816 */ /* 0x002fe20000000041 */
[----:B------:R-:W-:Y:S01]  /*d2b0*/  IMAD.MOV.U32 R5, RZ, RZ, R9 ;  /* 0x000000ffff057224 */ /* 0x000fe200078e0009 */
[----:B------:R-:W-:Y:S01]  /*d2c0*/  ISETP.GE.AND P1, PT, R206, R67, PT ;  /* 0x00000043ce00720c */ /* 0x000fe20003f26270 */
[----:B------:R-:W-:Y:S02]  /*d2d0*/  @P0 VIADD R0, R6, 0xffffffc0 ;  /* 0xffffffc006000836 */ /* 0x000fe40000000000 */
[----:B------:R-:W-:Y:S01]  /*d2e0*/  IMAD.MOV.U32 R6, RZ, RZ, R12 ;  /* 0x000000ffff067224 */ /* 0x000fe200078e000c */
[----:B------:R-:W-:Y:S01]  /*d2f0*/  PRMT R64, R5, 0x7610, R64 ;  /* 0x0000761005407816 */ /* 0x000fe20000000040 */
[----:B------:R-:W-:-:S02]  /*d300*/  IMAD.MOV.U32 R7, RZ, RZ, R13 ;  /* 0x000000ffff077224 */ /* 0x000fc400078e000d */
[----:B------:R-:W-:Y:S01]  /*d310*/  IMAD.MOV.U32 R74, RZ, RZ, R14 ;  /* 0x000000ffff4a7224 */ /* 0x000fe200078e000e */
        /* <DEDUP_REMOVED lines=13> */
[----:B--2---:R-:W-:Y:S01]  /*d3f0*/  PRMT R63, R6, 0x7610, R63 ;  /* 0x00007610063f7816 */ /* 0x004fe2000000003f */
[----:B------:R-:W-:-:S05]  /*d400*/  IMAD.MOV.U32 R6, RZ, RZ, R24 ;  /* 0x000000ffff067224 */ /* 0x000fca00078e0018 */
[----:B------:R-:W-:Y:S01]  /*d410*/  PRMT R82, R6, 0x7610, R82 ;  /* 0x0000761006527816 */ /* 0x000fe20000000052 */
[----:B------:R-:W-:-:S05]  /*d420*/  IMAD.MOV.U32 R6, RZ, RZ, R29 ;  /* 0x000000ffff067224 */ /* 0x000fca00078e001d */
[----:B------:R-:W-:Y:S01]  /*d430*/  PRMT R91, R6, 0x7610, R91 ;  /* 0x00007610065b7816 */ /* 0x000fe2000000005b */
[----:B------:R-:W-:Y:S01]  /*d440*/  IMAD.MOV.U32 R6, RZ, RZ, R41 ;  /* 0x000000ffff067224 */ /* 0x000fe200078e0029 */
[----:B---3--:R-:W-:-:S04]  /*d450*/  LEA.HI R4, R62, R62, RZ, 0x1 ;  /* 0x0000003e3e047211 */ /* 0x008fc800078f08ff */
[----:B------:R-:W-:-:S05]  /*d460*/  LOP3.LUT R4, R4, 0xfffffffe, RZ, 0xc0, !PT ;  /* 0xfffffffe04047812 */ /* 0x000fca00078ec0ff */
[----:B------:R-:W-:Y:S02]  /*d470*/  IMAD.IADD R4, R62, 0x1, -R4 ;  /* 0x000000013e047824 */ /* 0x000fe400078e0a04 */
[----:B------:R-:W-:-:S03]  /*d480*/  IMAD.MOV.U32 R62, RZ, RZ, R26 ;  /* 0x000000ffff3e7224 */ /* 0x000fc600078e001a */
[----:B------:R-:W-:Y:S01]  /*d490*/  SHF.L.U32 R5, R4, 0x1f, RZ ;  /* 0x0000001f04057819 */ /* 0x000fe200000006ff */
[----:B------:R-:W-:Y:S01]  /*d4a0*/  IMAD.MOV.U32 R4, RZ, RZ, R27 ;  /* 0x000000ffff047224 */ /* 0x000fe200078e001b */
[----:B------:R-:W-:Y:S01]  /*d4b0*/  PRMT R88, R62, 0x7610, R88 ;  /* 0x000076103e587816 */ /* 0x000fe20000000058 */
[----:B------:R-:W-:Y:S01]  /*d4c0*/  IMAD.MOV.U32 R62, RZ, RZ, R38 ;  /* 0x000000ffff3e7224 */ /* 0x000fe200078e0026 */
[----:B------:R-:W0:Y:S02]  /*d4d0*/  SYNCS.PHASECHK.TRANS64.TRYWAIT P0, [R18+URZ+0x30800], R5 ;  /* 0x03080005120075a7 */ /* 0x000e24000800017f */
        /* <DEDUP_REMOVED lines=13> */
[----:B------:R-:W-:Y:S01]  /*d5b0*/  IMAD.MOV.U32 R4, RZ, RZ, R40 ;  /* 0x000000ffff047224 */ /* 0x000fe200078e0028 */
[----:B0-----:R-:W-:Y:S06]  /*d5c0*/  @!P0 BRA `(.L_x_6052) ;  /* 0x000001a800ac8947 */ /* 0x001fec0003800000 */
.L_x_6326:
[----:B------:R-:W-:Y:S05]  /*d5d0*/  BSYNC B1 ;  /* 0x0000000000017941 */ /* 0x000fea0003800000 */
.L_x_6051:
        /* <DEDUP_REMOVED lines=14> */
[----:B------:R-:W-:Y:S02]  /*d6c0*/  SHF.R.U32.HI R111, RZ, 0x10, R59 ;  /* 0x00000010ff6f7819 */ /* 0x000fe4000001163b */
[----:B------:R-:W-:Y:S02]  /*d6d0*/  SHF.R.U32.HI R110, RZ, 0x10, R61 ;  /* 0x00000010ff6e7819 */ /* 0x000fe4000001163d */
[----:B------:R-:W-:Y:S02]  /*d6e0*/  PRMT R111, R108, 0x5410, R111 ;  /* 0x000054106c6f7816 */ /* 0x000fe4000000006f */
[----:B------:R-:W-:Y:S02]  /*d6f0*/  SHF.R.U64 R113, R58, 0x10, R59 ;  /* 0x000000103a717819 */ /* 0x000fe4000000123b */
[----:B------:R-:W-:Y:S01]  /*d700*/  PRMT R108, R109, 0x5410, R110 ;  /* 0x000054106d6c7816 */ /* 0x000fe2000000006e */
[----:B------:R-:W-:Y:S01]  /*d710*/  IMAD.U32 R112, R111, 0x10000, RZ ;  /* 0x000100006f707824 */ /* 0x000fe200078e00ff */
[----:B------:R-:W-:-:S02]  /*d720*/  SHF.R.U64 R60, R60, 0x10, R61 ;  /* 0x000000103c3c7819 */ /* 0x000fc4000000123d */
[----:B------:R-:W-:Y:S01]  /*d730*/  PRMT R58, R66, 0x5432, R113 ;  /* 0x00005432423a7816 */ /* 0x000fe20000000071 */
[C---:B------:R-:W-:Y:S01]  /*d740*/  IMAD.U32 R113, R108.reuse, 0x10000, RZ ;  /* 0x000100006c717824 */ /* 0x040fe200078e00ff */
[----:B------:R-:W-:Y:S02]  /*d750*/  LOP3.LUT R114, R111, 0xffff0000, RZ, 0xc0, !PT ;  /* 0xffff00006f727812 */ /* 0x000fe400078ec0ff */
[----:B------:R-:W-:Y:S02]  /*d760*/  PRMT R60, R69, 0x5432, R60 ;  /* 0x00005432453c7816 */ /* 0x000fe4000000003c */
[----:B------:R-:W-:Y:S02]  /*d770*/  LOP3.LUT R108, R108, 0xffff0000, RZ, 0xc0, !PT ;  /* 0xffff00006c6c7812 */ /* 0x000fe400078ec0ff */
[C---:B0-----:R-:W-:Y:S01]  /*d780*/  LOP3.LUT R61, R6.reuse, 0xffff0000, RZ, 0xc0, !PT ;  /* 0xffff0000063d7812 */ /* 0x041fe200078ec0ff */
[----:B------:R-:W-:Y:S01]  /*d790*/  IMAD.U32 R110, R6, 0x10000, RZ ;  /* 0x00010000066e7824 */ /* 0x000fe200078e00ff */
[C---:B------:R-:W-:Y:S01]  /*d7a0*/  LOP3.LUT R109, R7.reuse, 0xffff0000, RZ, 0xc0, !PT ;  /* 0xffff0000076d7812 */ /* 0x040fe200078ec0ff */
[----:B------:R-:W-:Y:S01]  /*d7b0*/  IMAD.U32 R59, R7, 0x10000, RZ ;  /* 0x00010000073b7824 */ /* 0x000fe200078e00ff */
[C---:B------:R-:W-:Y:S01]  /*d7c0*/  LOP3.LUT R7, R4.reuse, 0xffff0000, RZ, 0xc0, !PT ;  /* 0xffff000004077812 */ /* 0x040fe200078ec0ff */
[----:B------:R-:W-:Y:S01]  /*d7d0*/  FMUL.FTZ R111, R61, R113 ;  /* 0x000000713d6f7220 */ /* 0x000fe20000410000 */
[----:B------:R-:W-:-:S02]  /*d7e0*/  IMAD.U32 R6, R4, 0x10000, RZ ;  /* 0x0001000004067824 */ /* 0x000fc400078e00ff */
[-C--:B------:R-:W-:Y:S01]  /*d7f0*/  FMUL.FTZ R116, R61, R112.reuse ;  /* 0x000000703d747220 */ /* 0x080fe20000410000 */
[C---:B------:R-:W-:Y:S01]  /*d800*/  IMAD.U32 R4, R5.reuse, 0x10000, RZ ;  /* 0x0001000005047824 */ /* 0x040fe200078e00ff */
[----:B------:R-:W-:Y:S01]  /*d810*/  LOP3.LUT R61, R5, 0xffff0000, RZ, 0xc0, !PT ;  /* 0xffff0000053d7812 */ /* 0x000fe200078ec0ff */
[----:B------:R-:W-:Y:S01]  /*d820*/  FFMA.FTZ R5, R110, R112, -R111 ;  /* 0x000000706e057223 */ /* 0x000fe2000001086f */
[C---:B------:R-:W-:Y:S01]  /*d830*/  FMUL.FTZ R118, R109.reuse, R108 ;  /* 0x0000006c6d767220 */ /* 0x040fe20000410000 */
[-C--:B------:R-:W-:Y:S01]  /*d840*/  FMUL.FTZ R112, R109, R114.reuse ;  /* 0x000000726d707220 */ /* 0x080fe20000410000 */
[C---:B------:R-:W-:Y:S01]  /*d850*/  IMAD.U32 R111, R60.reuse, 0x10000, RZ ;  /* 0x000100003c6f7824 */ /* 0x040fe200078e00ff */
[----:B------:R-:W-:Y:S01]  /*d860*/  LOP3.LUT R60, R60, 0xffff0000, RZ, 0xc0, !PT ;  /* 0xffff00003c3c7812 */ /* 0x000fe200078ec0ff */
[C---:B------:R-:W-:Y:S01]  /*d870*/  IMAD.U32 R109, R58.reuse, 0x10000, RZ ;  /* 0x000100003a6d7824 */ /* 0x040fe200078e00ff */
        /* <DEDUP_REMOVED lines=17> */
.L_x_6056:
[----:B------:R-:W-:Y:S05]  /*d990*/  BSYNC B2 ;  /* 0x0000000000027941 */ /* 0x000fea0003800000 */
.L_x_6055:
[----:B------:R-:W-:Y:S04]  /*d9a0*/  BSSY B2, `(.L_x_6057) ;  /* 0x0000030000027945 */ /* 0x000fe80003800000 */
[----:B------:R-:W-:Y:S05]  /*d9b0*/  @P1 BRA `(.L_x_6058) ;  /* 0x0000000000b81947 */ /* 0x000fea0003800000 */
[----:B0-----:R-:W0:Y:S01]  /*d9c0*/  LDS.128 R4, [R0] ;  /* 0x0000000000047984 */ /* 0x001e220000000c00 */
        /* <DEDUP_REMOVED lines=15> */
[----:B------:R-:W-:Y:S01]  /*dac0*/  IMAD.U32 R56, R7, 0x10000, RZ ;  /* 0x0001000007387824 */ /* 0x000fe200078e00ff */
[C---:B------:R-:W-:Y:S01]  /*dad0*/  LOP3.LUT R7, R4.reuse, 0xffff0000, RZ, 0xc0, !PT ;  /* 0xffff000004077812 */ /* 0x040fe200078ec0ff */
[C---:B------:R-:W-:Y:S01]  /*dae0*/  FMUL.FTZ R61, R55.reuse, R59 ;  /* 0x0000003b373d7220 */ /* 0x040fe20000410000 */
[----:B------:R-:W-:Y:S01]  /*daf0*/  FMUL.FTZ R60, R55, R58 ;  /* 0x0000003a373c7220 */ /* 0x000fe20000410000 */
[C---:B------:R-:W-:Y:S01]  /*db00*/  FMUL.FTZ R55, R57.reuse, R102 ;  /* 0x0000006639377220 */ /* 0x040fe20000410000 */
[----:B------:R-:W-:Y:S01]  /*db10*/  FMUL.FTZ R57, R57, R100 ;  /* 0x0000006439397220 */ /* 0x000fe20000410000 */
[----:B------:R-:W-:-:S02]  /*db20*/  IMAD.U32 R6, R4, 0x10000, RZ ;  /* 0x0001000004067824 */ /* 0x000fc400078e00ff */
[C---:B------:R-:W-:Y:S01]  /*db30*/  FFMA.FTZ R61, R54.reuse, R58, -R61 ;  /* 0x0000003a363d7223 */ /* 0x040fe2000001083d */
[----:B------:R-:W-:Y:S01]  /*db40*/  FFMA.FTZ R60, R54, R59, R60 ;  /* 0x0000003b363c7223 */ /* 0x000fe2000001003c */
[C---:B------:R-:W-:Y:S01]  /*db50*/  FFMA.FTZ R100, R56.reuse, R100, -R55 ;  /* 0x0000006438647223 */ /* 0x040fe20000010837 */
        /* <DEDUP_REMOVED lines=20> */
.L_x_6058:
[----:B------:R-:W-:Y:S05]  /*dca0*/  BSYNC B2 ;  /* 0x0000000000027941 */ /* 0x000fea0003800000 */
.L_x_6057:
        /* <DEDUP_REMOVED lines=48> */
.L_x_6060:
[----:B------:R-:W-:Y:S05]  /*dfb0*/  BSYNC B2 ;  /* 0x0000000000027941 */ /* 0x000fea0003800000 */
.L_x_6059:
        /* <DEDUP_REMOVED lines=10> */
[C---:B------:R-:W-:Y:S01]  /*e060*/  IMAD.U32 R50, R84.reuse, 0x10000, RZ ;  /* 0x0001000054327824 */ /* 0x040fe200078e00ff */
        /* <DEDUP_REMOVED lines=9> */
[----:B------:R-:W-:Y:S01]  /*e100*/  FMUL.FTZ R53, R47, R51 ;  /* 0x000000332f357220 */ /* 0x000fe20000410000 */
[C---:B------:R-:W-:Y:S01]  /*e110*/  FMUL.FTZ R47, R49.reuse, R87 ;  /* 0x00000057312f7220 */ /* 0x040fe20000410000 */
[----:B------:R-:W-:Y:S02]  /*e120*/  IMAD.U32 R6, R4, 0x10000, RZ ;  /* 0x0001000004067824 */ /* 0x000fe400078e00ff */
[C---:B------:R-:W-:Y:S01]  /*e130*/  FFMA.FTZ R55, R46.reuse, R51, R54 ;  /* 0x000000332e377223 */ /* 0x040fe20000010036 */
[----:B------:R-:W-:Y:S01]  /*e140*/  FMUL.FTZ R51, R49, R84 ;  /* 0x0000005431337220 */ /* 0x000fe20000410000 */
        /* <DEDUP_REMOVED lines=23> */
.L_x_6062:
[----:B------:R-:W-:Y:S05]  /*e2c0*/  BSYNC B2 ;  /* 0x0000000000027941 */ /* 0x000fea0003800000 */
.L_x_6061:
[----:B------:R-:W-:Y:S04]  /*e2d0*/  BSSY B2, `(.L_x_6063) ;  /* 0x0000030000027945 */ /* 0x000fe80003800000 */
[----:B------:R-:W-:Y:S05]  /*e2e0*/  @P4 BRA `(.L_x_6064) ;  /* 0x0000000000b84947 */ /* 0x000fea0003800000 */
[----:B0123--:R-:W0:Y:S01]  /*e2f0*/  LDS.128 R4, [R3+0x1a400] ;  /* 0x01a4000003047984 */ /* 0x00fe220000000c00 */
        /* <DEDUP_REMOVED lines=45> */
.L_x_6064:
[----:B------:R-:W-:Y:S05]  /*e5d0*/  BSYNC B2 ;  /* 0x0000000000027941 */ /* 0x000fea0003800000 */
.L_x_6063:
        /* <DEDUP_REMOVED lines=47> */
.L_x_6054:
[----:B------:R-:W-:Y:S05]  /*e8d0*/  BSYNC B1 ;  /* 0x0000000000017941 */ /* 0x000fea0003800000 */
.L_x_6053:
        /* <DEDUP_REMOVED lines=58> */
.L_x_6067:
[----:B------:R-:W-:Y:S05]  /*ec80*/  BSYNC B1 ;  /* 0x0000000000017941 */ /* 0x000fea0003800000 */
.L_x_6066:
[----:B------:R-:W-:Y:S04]  /*ec90*/  BSSY B1, `(.L_x_6068) ;  /* 0x0000030000017945 */ /* 0x000fe80003800000 */
[----:B------:R-:W-:Y:S05]  /*eca0*/  @P1 BRA `(.L_x_6069) ;  /* 0x0000000000b81947 */ /* 0x000fea0003800000 */
[----:B0-----:R-:W0:Y:S01]  /*ecb0*/  LDS.128 R4, [R0+0x2000] ;  /* 0x0020000000047984 */ /* 0x001e220000000c00 */
        /* <DEDUP_REMOVED lines=45> */
.L_x_6069:
[----:B------:R-:W-:Y:S05]  /*ef90*/  BSYNC B1 ;  /* 0x0000000000017941 */ /* 0x000fea0003800000 */
.L_x_6068:
        /* <DEDUP_REMOVED lines=48> */
.L_x_6071:
[----:B------:R-:W-:Y:S05]  /*f2a0*/  BSYNC B1 ;  /* 0x0000000000017941 */ /* 0x000fea0003800000 */
.L_x_6070:
        /* <DEDUP_REMOVED lines=48> */
.L_x_6073:
[----:B------:R-:W-:Y:S05]  /*f5b0*/  BSYNC B1 ;  /* 0x0000000000017941 */ /* 0x000fea0003800000 */
.L_x_6072:
        /* <DEDUP_REMOVED lines=48> */
.L_x_6075:
[----:B------:R-:W-:Y:S05]  /*f8c0*/  BSYNC B1 ;  /* 0x0000000000017941 */ /* 0x000fea0003800000 */
.L_x_6074:
        /* <DEDUP_REMOVED lines=9> */
[----:B------:R-:W-:Y:S01]  /*f960*/  IMAD.U32 R12, R62, 0x10000, RZ ;  /* 0x000100003e0c7824 */ /* 0x000fe200078e00ff */
[----:B------:R-:W-:Y:S01]  /*f970*/  PRMT R63, R63, 0x5410, R8 ;  /* 0x000054103f3f7816 */ /* 0x000fe20000000008 */
[----:B------:R-:W-:Y:S01]  /*f980*/  IMAD.U32 R11, R64, 0x10000, RZ ;  /* 0x00010000400b7824 */ /* 0x000fe200078e00ff */
[----:B------:R-:W-:Y:S02]  /*f990*/  LOP3.LUT R62, R62, 0xffff0000, RZ, 0xc0, !PT ;  /* 0xffff00003e3e7812 */ /* 0x000fe400078ec0ff */
[----:B------:R-:W-:Y:S02]  /*f9a0*/  LOP3.LUT R64, R64, 0xffff0000, RZ, 0xc0, !PT ;  /* 0xffff000040407812 */ /* 0x000fe400078ec0ff */
[C---:B0-----:R-:W-:Y:S01]  /*f9b0*/  LOP3.LUT R9, R6.reuse, 0xffff0000, RZ, 0xc0, !PT ;  /* 0xffff000006097812 */ /* 0x041fe200078ec0ff */
[C---:B------:R-:W-:Y:S01]  /*f9c0*/  IMAD.U32 R10, R7.reuse, 0x10000, RZ ;  /* 0x00010000070a7824 */ /* 0x040fe200078e00ff */
[----:B------:R-:W-:Y:S01]  /*f9d0*/  LOP3.LUT R7, R7, 0xffff0000, RZ, 0xc0, !PT ;  /* 0xffff000007077812 */ /* 0x000fe200078ec0ff */
[----:B------:R-:W-:-:S02]  /*f9e0*/  IMAD.U32 R8, R6, 0x10000, RZ ;  /* 0x0001000006087824 */ /* 0x000fc400078e00ff */
[C---:B------:R-:W-:Y:S01]  /*f9f0*/  FMUL.FTZ R13, R9.reuse, R12 ;  /* 0x0000000c090d7220 */ /* 0x040fe20000410000 */
[-C--:B------:R-:W-:Y:S01]  /*fa00*/  FMUL.FTZ R9, R9, R11.reuse ;  /* 0x0000000b09097220 */ /* 0x080fe20000410000 */
[C---:B------:R-:W-:Y:S01]  /*fa10*/  FMUL.FTZ R15, R7.reuse, R62 ;  /* 0x0000003e070f7220 */ /* 0x040fe20000410000 */
[----:B------:R-:W-:Y:S02]  /*fa20*/  IMAD.U32 R3, R4, 0x10000, RZ ;  /* 0x0001000004037824 */ /* 0x000fe400078e00ff */
        /* <DEDUP_REMOVED lines=26> */
.L_x_6044:
[----:B------:R-:W0:Y:S01]  /*fbd0*/  LDC R28, c[0x0][0x448] ;  /* 0x00011200ff1c7b82 */ /* 0x000e220000000800 */
[----:B------:R-:W-:Y:S01]  /*fbe0*/  LEA.HI R33, R33, R30, RZ, 0x2 ;  /* 0x0000001e21217211 */ /* 0x000fe200078f10ff */
[----:B------:R-:W-:Y:S01]  /*fbf0*/  ULDC.64 UR4, c[0x0][0x3f8] ;  /* 0x0000fe0000047ab9 */ /* 0x000fe20000000a00 */
[----:B------:R-:W-:Y:S01]  /*fc00*/  ULDC.64 UR6, c[0x0][0x408] ;  /* 0x0001020000067ab9 */ /* 0x000fe20000000a00 */
[----:B------:R-:W-:Y:S01]  /*fc10*/  IMAD.MOV.U32 R6, RZ, RZ, R26 ;  /* 0x000000ffff067224 */ /* 0x000fe200078e001a */
[----:B------:R-:W-:Y:S01]  /*fc20*/  LOP3.LUT R33, R33, 0xfffffffc, RZ, 0xc0, !PT ;  /* 0xfffffffc21217812 */ /* 0x000fe200078ec0ff */
[----:B------:R-:W-:-:S04]  /*fc30*/  IMAD.MOV.U32 R7, RZ, RZ, R31 ;  /* 0x000000ffff077224 */ /* 0x000fc800078e001f */
[----:B------:R-:W-:-:S04]  /*fc40*/  IMAD.IADD R0, R30, 0x1, -R33 ;  /* 0x000000011e007824 */ /* 0x000fc800078e0a21 */
[----:B------:R-:W-:Y:S01]  /*fc50*/  IMAD R3, R0, 0x40, R64 ;  /* 0x0000004000037824 */ /* 0x000fe200078e0240 */
        /* <DEDUP_REMOVED lines=11> */
[----:B------:R-:W-:-:S04]  /*fd10*/  IMAD.WIDE.U32 R4, R3, UR4, R4 ;  /* 0x0000000403047c25 */ /* 0x000fc8000f8e0004 */
[C---:B------:R-:W-:Y:S01]  /*fd20*/  IMAD R21, R3.reuse, UR5, R10 ;  /* 0x0000000503157c24 */ /* 0x040fe2000f8e020a */
[----:B------:R-:W-:Y:S01]  /*fd30*/  ULDC.64 UR4, c[0x0][0x3e8] ;  /* 0x0000fa0000047ab9 */ /* 0x000fe20000000a00 */
        /* <DEDUP_REMOVED lines=10> */
[----:B------:R0:W1:Y:S04]  /*fde0*/  SHFL.IDX PT, R5, R21, RZ, 0x1c1f ;  /* 0x001c1fff15057589 */ /* 0x00006800000e0000 */
[----:B------:R0:W2:Y:S04]  /*fdf0*/  SHFL.IDX PT, R4, R20, RZ, 0x1c1f ;  /* 0x001c1fff14047589 */ /* 0x0000a800000e0000 */
[----:B------:R0:W3:Y:S04]  /*fe00*/  SHFL.IDX PT, R7, R61, RZ, 0x1c1f ;  /* 0x001c1fff3d077589 */ /* 0x0000e800000e0000 */
[----:B------:R0:W4:Y:S02]  /*fe10*/  SHFL.IDX PT, R8, R3, RZ, 0x1c1f ;  /* 0x001c1fff03087589 */ /* 0x00012400000e0000 */
.L_x_6332:
        /* <DEDUP_REMOVED lines=17> */
[----:B--2---:R-:W-:Y:S01]  /*ff30*/  IMAD.MOV.U32 R12, RZ, RZ, R4 ;  /* 0x000000ffff0c7224 */ /* 0x004fe200078e0004 */
[----:B------:R-:W-:Y:S01]  /*ff40*/  ISETP.GE.AND P2, PT, R16, UR4, PT ;  /* 0x0000000410007c0c */ /* 0x000fe2000bf46270 */
[----:B-1----:R-:W-:Y:S01]  /*ff50*/  IMAD.MOV.U32 R13, RZ, RZ, R5 ;  /* 0x000000ffff0d7224 */ /* 0x002fe200078e0005 */
[----:B------:R-:W-:Y:S02]  /*ff60*/  ISETP.GE.AND P3, PT, R195, UR4, PT ;  /* 0x00000004c3007c0c */ /* 0x000fe4000bf66270 */
[----:B------:R-:W-:Y:S02]  /*ff70*/  CS2R R28, SRZ ;  /* 0x00000000001c7805 */ /* 0x000fe4000001ff00 */
[----:B------:R-:W-:Y:S02]  /*ff80*/  ISETP.GE.AND P4, PT, R194, UR4, PT ;  /* 0x00000004c2007c0c */ /* 0x000fe4000bf86270 */
[----:B------:R-:W-:-:S02]  /*ff90*/  CS2R R30, SRZ ;  /* 0x00000000001e7805 */ /* 0x000fc4000001ff00 */
[----:B------:R-:W-:Y:S02]  /*ffa0*/  CS2R R40, SRZ ;  /* 0x0000000000287805 */ /* 0x000fe4000001ff00 */
[----:B------:R-:W-:Y:S02]  /*ffb0*/  CS2R R42, SRZ ;  /* 0x00000000002a7805 */ /* 0x000fe4000001ff00 */
[----:B------:R-:W-:Y:S01]  /*ffc0*/  CS2R R26, SRZ ;  /* 0x00000000001a7805 */ /* 0x000fe2000001ff00 */
[----:B------:R-:W-:Y:S01]  /*ffd0*/  ULDC.64 UR6, c[0x0][0x208] ;  /* 0x0000820000067ab9 */ /* 0x000fe20000000a00 */
[C---:B------:R-:W-:Y:S01]  /*ffe0*/  @!P2 IMAD.SHL.U32 R9, R16.reuse, 0x2, RZ ;  /* 0x000000021009a824 */ /* 0x040fe200078e00ff */
[----:B------:R-:W-:Y:S01]  /*fff0*/  @!P2 SHF.L.U64.HI R32, R16, 0x1, R17 ;  /* 0x000000011020a819 */ /* 0x000fe20000010211 */
[----:B------:R-:W-:Y:S02]  /*10000*/  @!P3 IMAD.SHL.U32 R15, R200, 0x8, RZ ;  /* 0x00000008c80fb824 */ /* 0x000fe400078e00ff */
[----:B------:R-:W-:Y:S01]  /*10010*/  @!P4 IMAD.SHL.U32 R25, R201, 0x8, RZ ;  /* 0x00000008c919c824 */ /* 0x000fe200078e00ff */
[-C--:B------:R-:W-:Y:S01]  /*10020*/  @!P2 IADD3 R4, P0, R4, R9.reuse, RZ ;  /* 0x000000090404a210 */ /* 0x080fe20007f1e0ff */
[----:B------:R-:W-:Y:S01]  /*10030*/  @!P3 IMAD.WIDE R10, R15, 0x2, R12 ;  /* 0x000000020f0ab825 */ /* 0x000fe200078e020c */
[----:B----4-:R-:W-:-:S03]  /*10040*/  @!P2 IADD3 R6, P1, R8, R9, RZ ;  /* 0x000000090806a210 */ /* 0x010fc60007f3e0ff */
[----:B---3--:R-:W-:Y:S01]  /*10050*/  IMAD.MOV.U32 R9, RZ, RZ, R7 ;  /* 0x000000ffff097224 */ /* 0x008fe200078e0007 */
[----:B------:R-:W-:Y:S01]  /*10060*/  CS2R R36, SRZ ;  /* 0x0000000000247805 */ /* 0x000fe2000001ff00 */
[----:B------:R-:W-:Y:S01]  /*10070*/  @!P4 IMAD.WIDE R12, R25, 0x2, R12 ;  /* 0x00000002190cc825 */ /* 0x000fe200078e020c */
[----:B------:R-:W-:Y:S02]  /*10080*/  CS2R R38, SRZ ;  /* 0x0000000000267805 */ /* 0x000fe4000001ff00 */
[----:B------:R-:W-:Y:S02]  /*10090*/  CS2R R34, SRZ ;  /* 0x0000000000227805 */ /* 0x000fe4000001ff00 */
[----:B------:R-:W-:Y:S01]  /*100a0*/  CS2R R44, SRZ ;  /* 0x00000000002c7805 */ /* 0x000fe2000001ff00 */
[--C-:B------:R-:W-:Y:S01]  /*100b0*/  @!P3 IMAD.WIDE R14, R15, 0x2, R8.reuse ;  /* 0x000000020f0eb825 */ /* 0x100fe200078e0208 */
[----:B------:R-:W-:Y:S01]  /*100c0*/  CS2R R46, SRZ ;  /* 0x00000000002e7805 */ /* 0x000fe2000001ff00 */
[----:B------:R1:W5:Y:S02]  /*100d0*/  @!P3 LD.E.128 R28, desc[UR6][R10.64] ;  /* 0x000000060a1cb980 */ /* 0x000364000c101d00 */
[----:B------:R-:W-:Y:S01]  /*100e0*/  @!P4 IMAD.WIDE R8, R25, 0x2, R8 ;  /* 0x000000021908c825 */ /* 0x000fe200078e0208 */
[----:B------:R-:W-:Y:S01]  /*100f0*/  CS2R R24, SRZ ;  /* 0x0000000000187805 */ /* 0x000fe2000001ff00 */
[----:B------:R1:W5:Y:S02]  /*10100*/  @!P3 LD.E.128 R40, desc[UR6][R14.64] ;  /* 0x000000060e28b980 */ /* 0x000364000c101d00 */
[----:B------:R-:W-:-:S02]  /*10110*/  @!P2 IMAD.X R5, R5, 0x1, R32, P0 ;  /* 0x000000010505a824 */ /* 0x000fc400000e0620 */
[----:B------:R-:W-:Y:S01]  /*10120*/  @!P2 IMAD.X R7, R7, 0x1, R32, P1 ;  /* 0x000000010707a824 */ /* 0x000fe200008e0620 */
[----:B------:R-:W-:Y:S01]  /*10130*/  CS2R R32, SRZ ;  /* 0x0000000000207805 */ /* 0x000fe2000001ff00 */
[----:B------:R1:W5:Y:S04]  /*10140*/  @!P4 LD.E.128 R24, desc[UR6][R12.64] ;  /* 0x000000060c18c980 */ /* 0x000368000c101d00 */
[----:B------:R1:W5:Y:S04]  /*10150*/  @!P4 LD.E.128 R36, desc[UR6][R8.64] ;  /* 0x000000060824c980 */ /* 0x000368000c101d00 */
[----:B------:R1:W5:Y:S04]  /*10160*/  @!P2 LD.E.128 R32, desc[UR6][R4.64] ;  /* 0x000000060420a980 */ /* 0x000368000c101d00 */
[----:B------:R1:W5:Y:S02]  /*10170*/  @!P2 LD.E.128 R44, desc[UR6][R6.64] ;  /* 0x00000006062ca980 */ /* 0x000364000c101d00 */
.L_x_6078:
[----:B------:R-:W-:Y:S05]  /*10180*/  BSYNC B1 ;  /* 0x0000000000017941 */ /* 0x000fea0003800000 */
.L_x_6077:
[----:B-12--5:R-:W-:Y:S01]  /*10190*/  IMAD.MOV.U32 R4, RZ, RZ, R44 ;  /* 0x000000ffff047224 */ /* 0x026fe200078e002c */
[----:B------:R-:W-:Y:S01]  /*101a0*/  UMOV UR4, 0xffffffff ;  /* 0xffffffff00047882 */ /* 0x000fe20000000000 */
[----:B------:R-:W-:Y:S02]  /*101b0*/  IMAD.MOV.U32 R5, RZ, RZ, R45 ;  /* 0x000000ffff057224 */ /* 0x000fe400078e002d */
[----:B------:R-:W-:Y:S01]  /*101c0*/  IMAD.MOV.U32 R6, RZ, RZ, R46 ;  /* 0x000000ffff067224 */ /* 0x000fe200078e002e */
[----:B------:R-:W-:Y:S01]  /*101d0*/  PRMT R69, R69, 0x5410, R4 ;  /* 0x0000541045457816 */ /* 0x000fe20000000004 */
[----:B---3--:R-:W-:Y:S01]  /*101e0*/  IMAD.MOV.U32 R7, RZ, RZ, R47 ;  /* 0x000000ffff077224 */ /* 0x008fe200078e002f */
        /* <DEDUP_REMOVED lines=45> */
[----:B0-----:R-:W0:Y:S04]  /*104c0*/  SHFL.IDX PT, R21, R21, 0x1, 0x1c1f ;  /* 0x003c1f0015157f89 */ /* 0x001e2800000e0000 */
[----:B------:R-:W1:Y:S04]  /*104d0*/  SHFL.IDX PT, R20, R20, 0x1, 0x1c1f ;  /* 0x003c1f0014147f89 */ /* 0x000e6800000e0000 */
[----:B------:R-:W2:Y:S04]  /*104e0*/  SHFL.IDX PT, R61, R61, 0x1, 0x1c1f ;  /* 0x003c1f003d3d7f89 */ /* 0x000ea800000e0000 */
[----:B------:R3:W0:Y:S02]  /*104f0*/  SHFL.IDX PT, R62, R3, 0x1, 0x1c1f ;  /* 0x003c1f00033e7f89 */ /* 0x00062400000e0000 */
.L_x_6338:
[----:B------:R-:W-:Y:S01]  /*10500*/  VIADD R64, R64, 0x40 ;  /* 0x0000004040407836 */ /* 0x000fe20000000000 */
[----:B------:R-:W-:Y:S01]  /*10510*/  BSSY B1, `(.L_x_6080) ;  /* 0x0000035000017945 */ /* 0x000fe20003800000 */
[----:B------:R-:W-:Y:S02]  /*10520*/  CS2R R6, SRZ ;  /* 0x0000000000067805 */ /* 0x000fe4000001ff00 */
[----:B----4-:R-:W-:Y:S02]  /*10530*/  CS2R R8, SRZ ;  /* 0x0000000000087805 */ /* 0x010fe4000001ff00 */
        /* <DEDUP_REMOVED lines=11> */
[----:B------:R-:W-:Y:S01]  /*105f0*/  ULDC UR4, c[0x0][0x3f4] ;  /* 0x0000fd0000047ab9 */ /* 0x000fe20000000800 */
[----:B-1----:R-:W-:Y:S01]  /*10600*/  IMAD.MOV.U32 R6, RZ, RZ, R20 ;  /* 0x000000ffff067224 */ /* 0x002fe200078e0014 */
[----:B------:R-:W-:Y:S01]  /*10610*/  ISETP.GE.AND P2, PT, R16, UR4, PT ;  /* 0x0000000410007c0c */ /* 0x000fe2000bf46270 */
[----:B0-----:R-:W-:Y:S01]  /*10620*/  IMAD.MOV.U32 R7, RZ, RZ, R21 ;  /* 0x000000ffff077224 */ /* 0x001fe200078e0015 */
[----:B------:R-:W-:Y:S01]  /*10630*/  ISETP.GE.AND P3, PT, R195, UR4, PT ;  /* 0x00000004c3007c0c */ /* 0x000fe2000bf66270 */
[----:B------:R-:W-:Y:S01]  /*10640*/  IMAD.MOV.U32 R8, RZ, RZ, R62 ;  /* 0x000000ffff087224 */ /* 0x000fe200078e003e */
[----:B------:R-:W-:Y:S01]  /*10650*/  ISETP.GE.AND P4, PT, R194, UR4, PT ;  /* 0x00000004c2007c0c */ /* 0x000fe2000bf86270 */
[----:B--2---:R-:W-:Y:S01]  /*10660*/  IMAD.MOV.U32 R9, RZ, RZ, R61 ;  /* 0x000000ffff097224 */ /* 0x004fe200078e003d */
[----:B------:R-:W-:Y:S02]  /*10670*/  CS2R R52, SRZ ;  /* 0x0000000000347805 */ /* 0x000fe4000001ff00 */
[----:B------:R-:W-:-:S02]  /*10680*/  CS2R R54, SRZ ;  /* 0x0000000000367805 */ /* 0x000fc4000001ff00 */
[----:B------:R-:W-:Y:S02]  /*10690*/  CS2R R10, SRZ ;  /* 0x00000000000a7805 */ /* 0x000fe4000001ff00 */
[----:B------:R-:W-:Y:S02]  /*106a0*/  CS2R R56, SRZ ;  /* 0x0000000000387805 */ /* 0x000fe4000001ff00 */
[----:B------:R-:W-:Y:S01]  /*106b0*/  CS2R R58, SRZ ;  /* 0x00000000003a7805 */ /* 0x000fe2000001ff00 */
[----:B------:R-:W-:Y:S01]  /*106c0*/  ULDC.64 UR6, c[0x0][0x208] ;  /* 0x0000820000067ab9 */ /* 0x000fe20000000a00 */
[C---:B---3--:R-:W-:Y:S01]  /*106d0*/  @!P2 IMAD.SHL.U32 R3, R16.reuse, 0x2, RZ ;  /* 0x000000021003a824 */ /* 0x048fe200078e00ff */
[----:B------:R-:W-:Y:S01]  /*106e0*/  @!P2 SHF.L.U64.HI R14, R16, 0x1, R17 ;  /* 0x00000001100ea819 */ /* 0x000fe20000010211 */
[----:B------:R-:W-:Y:S02]  /*106f0*/  @!P3 IMAD.SHL.U32 R13, R200, 0x8, RZ ;  /* 0x00000008c80db824 */ /* 0x000fe400078e00ff */
[----:B------:R-:W-:Y:S01]  /*10700*/  @!P4 IMAD.SHL.U32 R63, R201, 0x8, RZ ;  /* 0x00000008c93fc824 */ /* 0x000fe200078e00ff */
[-C--:B------:R-:W-:Y:S01]  /*10710*/  @!P2 IADD3 R60, P1, R62, R3.reuse, RZ ;  /* 0x000000033e3ca210 */ /* 0x080fe20007f3e0ff */
[----:B------:R-:W-:Y:S01]  /*10720*/  @!P3 IMAD.WIDE R4, R13, 0x2, R6 ;  /* 0x000000020d04b825 */ /* 0x000fe200078e0206 */
[----:B------:R-:W-:-:S03]  /*10730*/  @!P2 IADD3 R20, P0, R20, R3, RZ ;  /* 0x000000031414a210 */ /* 0x000fc60007f1e0ff */
[----:B------:R-:W-:Y:S01]  /*10740*/  @!P4 IMAD.WIDE R6, R63, 0x2, R6 ;  /* 0x000000023f06c825 */ /* 0x000fe200078e0206 */
[----:B------:R0:W5:Y:S03]  /*10750*/  @!P3 LD.E.128 R52, desc[UR6][R4.64] ;  /* 0x000000060434b980 */ /* 0x000166000c101d00 */
[--C-:B------:R-:W-:Y:S01]  /*10760*/  @!P3 IMAD.WIDE R12, R13, 0x2, R8.reuse ;  /* 0x000000020d0cb825 */ /* 0x100fe200078e0208 */
[----:B------:R1:W5:Y:S03]  /*10770*/  @!P4 LD.E.128 R56, desc[UR6][R6.64] ;  /* 0x000000060638c980 */ /* 0x000366000c101d00 */
[----:B------:R-:W-:Y:S01]  /*10780*/  @!P4 IMAD.WIDE R62, R63, 0x2, R8 ;  /* 0x000000023f3ec825 */ /* 0x000fe200078e0208 */
[----:B------:R-:W-:Y:S02]  /*10790*/  CS2R R8, SRZ ;  /* 0x0000000000087805 */ /* 0x000fe4000001ff00 */
[----:B------:R-:W-:-:S02]  /*107a0*/  CS2R R48, SRZ ;  /* 0x0000000000307805 */ /* 0x000fc4000001ff00 */
[----:B------:R-:W-:Y:S01]  /*107b0*/  CS2R R50, SRZ ;  /* 0x0000000000327805 */ /* 0x000fe2000001ff00 */
[--C-:B------:R-:W-:Y:S01]  /*107c0*/  @!P2 IMAD.X R21, R21, 0x1, R14.reuse, P0 ;  /* 0x000000011515a824 */ /* 0x100fe200000e060e */
[----:B0-----:R-:W-:Y:S01]  /*107d0*/  CS2R R4, SRZ ;  /* 0x0000000000047805 */ /* 0x001fe2000001ff00 */
[----:B------:R-:W-:Y:S01]  /*107e0*/  @!P2 IMAD.X R61, R61, 0x1, R14, P1 ;  /* 0x000000013d3da824 */ /* 0x000fe200008e060e */
[----:B------:R0:W5:Y:S01]  /*107f0*/  @!P3 LD.E.128 R8, desc[UR6][R12.64] ;  /* 0x000000060c08b980 */ /* 0x000162000c101d00 */
[----:B------:R-:W-:Y:S02]  /*10800*/  CS2R R14, SRZ ;  /* 0x00000000000e7805 */ /* 0x000fe4000001ff00 */
[----:B-1----:R-:W-:Y:S01]  /*10810*/  CS2R R6, SRZ ;  /* 0x0000000000067805 */ /* 0x002fe2000001ff00 */
[----:B------:R4:W5:Y:S05]  /*10820*/  @!P2 LD.E.128 R48, desc[UR6][R20.64] ;  /* 0x000000061430a980 */ /* 0x00096a000c101d00 */
[----:B------:R4:W5:Y:S01]  /*10830*/  @!P2 LD.E.128 R4, desc[UR6][R60.64] ;  /* 0x000000063c04a980 */ /* 0x000962000c101d00 */
[----:B0-----:R-:W-:-:S06]  /*10840*/  CS2R R12, SRZ ;  /* 0x00000000000c7805 */ /* 0x001fcc000001ff00 */
[----:B------:R4:W5:Y:S02]  /*10850*/  @!P4 LD.E.128 R12, desc[UR6][R62.64] ;  /* 0x000000063e0cc980 */ /* 0x000964000c101d00 */
.L_x_6081:
[----:B------:R-:W-:Y:S05]  /*10860*/  BSYNC B1 ;  /* 0x0000000000017941 */ /* 0x000fea0003800000 */
.L_x_6080:
[----:B--2-4-:R-:W3:Y:S01]  /*10870*/  LDL R61, [R1+0x30] ;  /* 0x00003000013d7983 */ /* 0x014ee20000100800 */
[----:B0----5:R-:W-:Y:S01]  /*10880*/  IMAD.MOV.U32 R21, RZ, RZ, R5 ;  /* 0x000000ffff157224 */ /* 0x021fe200078e0005 */
[----:B------:R-:W-:Y:S01]  /*10890*/  BSSY B1, `(.L_x_6082) ;  /* 0x0000035000017945 */ /* 0x000fe20003800000 */
[----:B------:R-:W-:Y:S02]  /*108a0*/  IMAD.MOV.U32 R60, RZ, RZ, R7 ;  /* 0x000000ffff3c7224 */ /* 0x000fe400078e0007 */
[----:B-1----:R-:W-:Y:S01]  /*108b0*/  IMAD.MOV.U32 R20, RZ, RZ, R4 ;  /* 0x000000ffff147224 */ /* 0x002fe200078e0004 */
        /* <DEDUP_REMOVED lines=22> */
[----:B------:R-:W-:-:S04]  /*10a20*/  PRMT R73, R63, 0x7610, R73 ;  /* 0x000076103f497816 */ /* 0x000fc80000000049 */
        /* <DEDUP_REMOVED lines=15> */
[----:B------:R-:W-:Y:S01]  /*10b20*/  PRMT R70, R61, 0x7610, R70 ;  /* 0x000076103d467816 */ /* 0x000fe20000000046 */
[----:B------:R-:W-:-:S03]  /*10b30*/  IMAD.MOV.U32 R61, RZ, RZ, R49 ;  /* 0x000000ffff3d7224 */ /* 0x000fc600078e0031 */
[----:B------:R-:W-:Y:S02]  /*10b40*/  PRMT R71, R3, 0x7610, R71 ;  /* 0x0000761003477816 */ /* 0x000fe40000000047 */
[----:B------:R-:W-:Y:S01]  /*10b50*/  PRMT R104, R61, 0x7610, R104 ;  /* 0x000076103d687816 */ /* 0x000fe20000000068 */
[----:B------:R-:W-:Y:S01]  /*10b60*/  IMAD.MOV.U32 R61, RZ, RZ, R52 ;  /* 0x000000ffff3d7224 */ /* 0x000fe200078e0034 */
[----:B------:R-:W-:-:S04]  /*10b70*/  VIADDMNMX R3, R65, -R220, 0x80, PT ;  /* 0x0000008041037446 */ /* 0x000fc800038009dc */
[----:B------:R-:W-:Y:S01]  /*10b80*/  PRMT R82, R61, 0x7610, R82 ;  /* 0x000076103d527816 */ /* 0x000fe20000000052 */
[----:B------:R-:W-:Y:S01]  /*10b90*/  IMAD.MOV.U32 R61, RZ, RZ, R55 ;  /* 0x000000ffff3d7224 */ /* 0x000fe200078e0037 */
[----:B------:R-:W-:-:S04]  /*10ba0*/  ISETP.GE.AND P1, PT, R206, R3, PT ;  /* 0x00000003ce00720c */ /* 0x000fc80003f26270 */
[----:B------:R-:W-:Y:S01]  /*10bb0*/  PRMT R85, R61, 0x7610, R85 ;  /* 0x000076103d557816 */ /* 0x000fe20000000055 */
[----:B------:R-:W-:Y:S01]  /*10bc0*/  IMAD.MOV.U32 R61, RZ, RZ, R59 ;  /* 0x000000ffff3d7224 */ /* 0x000fe200078e003b */
[----:B0-----:R-:W-:Y:S07]  /*10bd0*/  @!P0 BRA `(.L_x_6083) ;  /* 0x0000017800248947 */ /* 0x001fee0003800000 */
.L_x_6339:
[----:B------:R-:W-:Y:S05]  /*10be0*/  BSYNC B1 ;  /* 0x0000000000017941 */ /* 0x000fea0003800000 */
.L_x_6082:
        /* <DEDUP_REMOVED lines=8> */
[----:B------:R-:W-:-:S09]  /*10c70*/  ISETP.GE.AND P2, PT, R194, R21, PT ;  /* 0x00000015c200720c */ /* 0x000fd20003f46270 */
[----:B------:R-:W-:Y:S05]  /*10c80*/  @P0 BRA `(.L_x_6087) ;  /* 0x0000000400a80947 */ /* 0x000fea0003800000 */
[----:B------:R-:W-:Y:S02]  /*10c90*/  LEA.HI R62, R21, R0, RZ, 0x1d ;  /* 0x00000000153e7211 */ /* 0x000fe400078fe8ff */
[----:B------:R-:W-:Y:S02]  /*10ca0*/  LOP3.LUT R61, R215, 0x38, R16, 0xf8, !PT ;  /* 0x00000038d73d7812 */ /* 0x000fe400078ef810 */
[----:B------:R-:W-:Y:S01]  /*10cb0*/  SHF.R.S32.HI R63, RZ, 0x1f, R62 ;  /* 0x0000001fff3f7819 */ /* 0x000fe2000001143e */
[----:B------:R-:W-:Y:S01]  /*10cc0*/  IMAD.SHL.U32 R64, R62, 0x8, RZ ;  /* 0x000000083e407824 */ /* 0x000fe200078e00ff */
[----:B------:R-:W-:Y:S02]  /*10cd0*/  LOP3.LUT R60, R61, R216, RZ, 0x3c, !PT ;  /* 0x000000d83d3c7212 */ /* 0x000fe400078e3cff */
[----:B------:R-:W-:Y:S02]  /*10ce0*/  LEA.HI R62, R63, R62, RZ, 0x3 ;  /* 0x0000003e3f3e7211 */ /* 0x000fe400078f18ff */
[----:B------:R-:W-:Y:S01]  /*10cf0*/  LOP3.LUT R63, R215, 0x38, R64, 0xf8, !PT ;  /* 0x00000038d73f7812 */ /* 0x000fe200078ef840 */
[----:B------:R-:W-:Y:S01]  /*10d00*/  IMAD.IADD R61, R217, 0x1, R60 ;  /* 0x00000001d93d7824 */ /* 0x000fe200078e023c */
[----:B------:R-:W-:Y:S01]  /*10d10*/  SHF.R.U64 R98, R34, 0x10, R35 ;  /* 0x0000001022627819 */ /* 0x000fe20000001223 */
[----:B------:R-:W-:Y:S01]  /*10d20*/  IMAD.SHL.U32 R62, R62, 0x400, RZ ;  /* 0x000004003e3e7824 */ /* 0x000fe200078e00ff */
[----:B------:R-:W-:Y:S01]  /*10d30*/  LOP3.LUT R63, R63, R216, RZ, 0x3c, !PT ;  /* 0x000000d83f3f7212 */ /* 0x000fe200078e3cff */
[----:B------:R-:W-:Y:S01]  /*10d40*/  IMAD R76, R61, 0x2, R18 ;  /* 0x000000023d4c7824 */ /* 0x000fe200078e0212 */
[----:B------:R-:W-:-:S02]  /*10d50*/  SHF.R.U64 R34, R44, 0x10, R45 ;  /* 0x000000102c227819 */ /* 0x000fc4000000122d */
[----:B------:R-:W-:Y:S02]  /*10d60*/  LOP3.LUT R62, R62, 0x7fffe000, RZ, 0xc0, !PT ;  /* 0x7fffe0003e3e7812 */ /* 0x000fe400078ec0ff */
[----:B------:R-:W-:Y:S02]  /*10d70*/  SHF.R.U64 R32, R32, 0x10, R33 ;  /* 0x0000001020207819 */ /* 0x000fe40000001221 */
[----:B------:R-:W-:Y:S02]  /*10d80*/  IADD3 R77, R63, R62, R217 ;  /* 0x0000003e3f4d7210 */ /* 0x000fe40007ffe0d9 */
[----:B------:R-:W0:Y:S01]  /*10d90*/  LDS.128 R60, [R76+0x12400] ;  /* 0x012400004c3c7984 */ /* 0x000e220000000c00 */
[----:B------:R-:W-:Y:S02]  /*10da0*/  SHF.R.U32.HI R45, RZ, 0x10, R45 ;  /* 0x00000010ff2d7819 */ /* 0x000fe4000001162d */
[----:B------:R-:W-:Y:S01]  /*10db0*/  IMAD R77, R77, 0x2, R18 ;  /* 0x000000024d4d7824 */ /* 0x000fe200078e0212 */
[----:B------:R-:W-:-:S02]  /*10dc0*/  SHF.R.U64 R96, R46, 0x10, R47 ;  /* 0x000000102e607819 */ /* 0x000fc4000000122f */
[----:B------:R-:W-:Y:S02]  /*10dd0*/  SHF.R.U32.HI R97, RZ, 0x10, R33 ;  /* 0x00000010ff617819 */ /* 0x000fe40000011621 */
[----:B------:R-:W1:Y:S01]  /*10de0*/  LDS.128 R64, [R77+0x12400] ;  /* 0x012400004d407984 */ /* 0x000e620000000c00 */
[----:B------:R-:W-:Y:S02]  /*10df0*/  SHF.R.U32.HI R95, RZ, 0x10, R35 ;  /* 0x00000010ff5f7819 */ /* 0x000fe40000011623 */
[----:B------:R-:W-:Y:S02]  /*10e00*/  PRMT R46, R69, 0x5432, R34 ;  /* 0x00005432452e7816 */ /* 0x000fe40000000022 */
[----:B------:R-:W-:Y:S02]  /*10e10*/  PRMT R35, R73, 0x5432, R32 ;  /* 0x0000543249237816 */ /* 0x000fe40000000020 */
[----:B------:R-:W-:Y:S01]  /*10e20*/  PRMT R34, R70, 0x5432, R45 ;  /* 0x0000543246227816 */ /* 0x000fe2000000002d */
[----:B------:R-:W-:Y:S01]  /*10e30*/  IMAD.U32 R121, R46, 0x10000, RZ ;  /* 0x000100002e797824 */ /* 0x000fe200078e00ff */
[----:B------:R-:W-:Y:S01]  /*10e40*/  SHF.R.U32.HI R33, RZ, 0x10, R47 ;  /* 0x00000010ff217819 */ /* 0x000fe2000001162f */
[----:B------:R-:W-:Y:S01]  /*10e50*/  IMAD.U32 R123, R35, 0x10000, RZ ;  /* 0x00010000237b7824 */ /* 0x000fe200078e00ff */
[----:B------:R-:W-:Y:S01]  /*10e60*/  PRMT R32, R74, 0x5432, R97 ;  /* 0x000054324a207816 */ /* 0x000fe20000000061 */
[----:B------:R-:W-:Y:S01]  /*10e70*/  IMAD.U32 R119, R34, 0x10000, RZ ;  /* 0x0001000022777824 */ /* 0x000fe200078e00ff */
[----:B------:R-:W-:-:S02]  /*10e80*/  PRMT R33, R72, 0x5432, R33 ;  /* 0x0000543248217816 */ /* 0x000fc40000000021 */
[----:B------:R-:W-:Y:S01]  /*10e90*/  PRMT R94, R94, 0x5410, R95 ;  /* 0x000054105e5e7816 */ /* 0x000fe2000000005f */
[----:B------:R-:W-:Y:S01]  /*10ea0*/  IMAD.U32 R122, R32, 0x10000, RZ ;  /* 0x00010000207a7824 */ /* 0x000fe200078e00ff */
[----:B------:R-:W-:Y:S02]  /*10eb0*/  PRMT R45, R71, 0x5432, R96 ;  /* 0x00005432472d7816 */ /* 0x000fe40000000060 */
[----:B------:R-:W-:Y:S01]  /*10ec0*/  PRMT R44, R75, 0x5432, R98 ;  /* 0x000054324b2c7816 */ /* 0x000fe20000000062 */
[C---:B------:R-:W-:Y:S01]  /*10ed0*/  IMAD.U32 R120, R94.reuse, 0x10000, RZ ;  /* 0x000100005e787824 */ /* 0x040fe200078e00ff */
[----:B------:R-:W-:Y:S01]  /*10ee0*/  LOP3.LUT R94, R94, 0xffff0000, RZ, 0xc0, !PT ;  /* 0xffff00005e5e7812 */ /* 0x000fe200078ec0ff */
[C---:B0-----:R-:W-:Y:S01]  /*10ef0*/  IMAD.U32 R47, R61.reuse, 0x10000, RZ ;  /* 0x000100003d2f7824 */ /* 0x041fe200078e00ff */
[----:B------:R-:W-:Y:S01]  /*10f00*/  LOP3.LUT R96, R61, 0xffff0000, RZ, 0xc0, !PT ;  /* 0xffff00003d607812 */ /* 0x000fe200078ec0ff */
[----:B------:R-:W-:Y:S01]  /*10f10*/  IMAD.U32 R98, R60, 0x10000, RZ ;  /* 0x000100003c627824 */ /* 0x000fe200078e00ff */
[C---:B------:R-:W-:Y:S01]  /*10f20*/  LOP3.LUT R61, R62.reuse, 0xffff0000, RZ, 0xc0, !PT ;  /* 0xffff00003e3d7812 */ /* 0x040fe200078ec0ff */
[----:B------:R-:W-:Y:S01]  /*10f30*/  IMAD.U32 R95, R62, 0x10000, RZ ;  /* 0x000100003e5f7824 */ /* 0x000fe200078e00ff */
        /* <DEDUP_REMOVED lines=10> */
[----:B------:R-:W-:Y:S01]  /*10fe0*/  IMAD.U32 R117, R67, 0x10000, RZ ;  /* 0x0001000043757824 */ /* 0x000fe200078e00ff */
[----:B------:R-:W-:Y:S01]  /*10ff0*/  LOP3.LUT R64, R66, 0xffff0000, RZ, 0xc0, !PT ;  /* 0xffff000042407812 */ /* 0x000fe200078ec0ff */
[----:B------:R-:W-:-:S02]  /*11000*/  IMAD.U32 R118, R33, 0x10000, RZ ;  /* 0x0001000021767824 */ /* 0x000fc400078e00ff */
[-C--:B------:R-:W-:Y:S01]  /*11010*/  FMUL.FTZ R126, R116, R122.reuse ;  /* 0x0000007a747e7220 */ /* 0x080fe20000410000 */
[----:B------:R-:W-:Y:S01]  /*11020*/  IMAD.U32 R65, R66, 0x10000, RZ ;  /* 0x0001000042417824 */ /* 0x000fe200078e00ff */
[----:B------:R-:W-:Y:S01]  /*11030*/  LOP3.LUT R66, R67, 0xffff0000, RZ, 0xc0, !PT ;  /* 0xffff000043427812 */ /* 0x000fe200078ec0ff */
[C---:B------:R-:W-:Y:S01]  /*11040*/  FFMA.FTZ R67, R98.reuse, R123, -R125 ;  /* 0x0000007b62437223 */ /* 0x040fe2000001087d */
[----:B------:R-:W-:Y:S01]  /*11050*/  FFMA.FTZ R116, R47, R122, -R124 ;  /* 0x0000007a2f747223 */ /* 0x000fe2000001087c */
[----:B------:R-:W-:Y:S01]  /*11060*/  FFMA.FTZ R98, R98, R121, R127 ;  /* 0x0000007962627223 */ /* 0x000fe2000001007f */
[C---:B------:R-:W-:Y:S01]  /*11070*/  FMUL.FTZ R122, R117.reuse, R118 ;  /* 0x00000076757a7220 */ /* 0x040fe20000410000 */
[----:B------:R-:W-:Y:S01]  /*11080*/  LOP3.LUT R121, R46, 0xffff0000, RZ, 0xc0, !PT ;  /* 0xffff00002e797812 */ /* 0x000fe200078ec0ff */
[-C--:B------:R-:W-:Y:S01]  /*11090*/  FMUL.FTZ R123, R117, R120.reuse ;  /* 0x00000078757b7220 */ /* 0x080fe20000410000 */
[----:B------:R-:W-:Y:S01]  /*110a0*/  FFMA.FTZ R119, R47, R119, R126 ;  /* 0x000000772f777223 */ /* 0x000fe2000001007e */
[----:B------:R-:W-:Y:S01]  /*110b0*/  FFMA.FTZ R47, R97, R120, -R122 ;  /* 0x00000078612f7223 */ /* 0x000fe2000001087a */
[----:B------:R-:W-:Y:S01]  /*110c0*/  LOP3.LUT R117, R35, 0xffff0000, RZ, 0xc0, !PT ;  /* 0xffff000023757812 */ /* 0x000fe200078ec0ff */
        /* <DEDUP_REMOVED lines=10> */
[----:B------:R-:W-:Y:S01]  /*11170*/  FFMA.FTZ R121, R60, R121, R125 ;  /* 0x000000793c797223 */ /* 0x000fe2000001007d */
[C---:B------:R-:W-:Y:S01]  /*11180*/  FMUL.FTZ R60, R65.reuse, R34 ;  /* 0x00000022413c7220 */ /* 0x040fe20000410000 */
[C---:B------:R-:W-:Y:S01]  /*11190*/  FFMA.FTZ R35, R96.reuse, R35, -R117 ;  /* 0x0000002360237223 */ /* 0x040fe20000010875 */
[----:B------:R-:W-:Y:S01]  /*111a0*/  FFMA.FTZ R46, R96, R46, R107 ;  /* 0x0000002e602e7223 */ /* 0x000fe2000001006b */
[-C--:B------:R-:W-:Y:S01]  /*111b0*/  FMUL.FTZ R96, R65, R62.reuse ;  /* 0x0000003e41607220 */ /* 0x080fe20000410000 */
[----:B------:R-:W-:Y:S01]  /*111c0*/  LOP3.LUT R45, R45, 0xffff0000, RZ, 0xc0, !PT ;  /* 0xffff00002d2d7812 */ /* 0x000fe200078ec0ff */
[----:B------:R-:W-:Y:S01]  /*111d0*/  FFMA.FTZ R62, R95, R62, -R60 ;  /* 0x0000003e5f3e7223 */ /* 0x000fe2000001083c */
[----:B------:R-:W-:Y:S01]  /*111e0*/  LOP3.LUT R33, R33, 0xffff0000, RZ, 0xc0, !PT ;  /* 0xffff000021217812 */ /* 0x000fe200078ec0ff */
[----:B------:R-:W-:Y:S01]  /*111f0*/  FFMA.FTZ R95, R95, R34, R96 ;  /* 0x000000225f5f7223 */ /* 0x000fe20000010060 */
[----:B------:R-:W-:Y:S01]  /*11200*/  LOP3.LUT R44, R44, 0xffff0000, RZ, 0xc0, !PT ;  /* 0xffff00002c2c7812 */ /* 0x000fe200078ec0ff */
[----:B------:R-:W-:Y:S01]  /*11210*/  FMUL.FTZ R34, R64, R45 ;  /* 0x0000002d40227220 */ /* 0x000fe20000410000 */
[----:B------:R-:W-:Y:S01]  /*11220*/  F2FP.BF16.F32.PACK_AB R32, R32, R67 ;  /* 0x000000432020723e */ /* 0x000fe200000010ff */
[CC--:B------:R-:W-:Y:S01]  /*11230*/  FMUL.FTZ R60, R66.reuse, R33.reuse ;  /* 0x00000021423c7220 */ /* 0x0c0fe20000410000 */
[----:B------:R-:W-:Y:S01]  /*11240*/  FMUL.FTZ R66, R66, R94 ;  /* 0x0000005e42427220 */ /* 0x000fe20000410000 */
[-C--:B------:R-:W-:Y:S01]  /*11250*/  FMUL.FTZ R64, R64, R44.reuse ;  /* 0x0000002c40407220 */ /* 0x080fe20000410000 */
[----:B------:R-:W-:Y:S01]  /*11260*/  FFMA.FTZ R65, R61, R44, -R34 ;  /* 0x0000002c3d417223 */ /* 0x000fe20000010822 */
        /* <DEDUP_REMOVED lines=12> */
.L_x_6087:
[----:B------:R-:W-:Y:S05]  /*11330*/  BSYNC B2 ;  /* 0x0000000000027941 */ /* 0x000fea0003800000 */
.L_x_6086:
[----:B------:R-:W-:Y:S04]  /*11340*/  BSSY B2, `(.L_x_6088) ;  /* 0x0000073000027945 */ /* 0x000fe80003800000 */
[----:B------:R-:W-:Y:S05]  /*11350*/  @P1 BRA `(.L_x_6089) ;  /* 0x0000000400c41947 */ /* 0x000fea0003800000 */
[----:B0-----:R-:W2:Y:S01]  /*11360*/  LDL R32, [R1+0x38] ;  /* 0x0000380001207983 */ /* 0x001ea20000100800 */
[----:B------:R-:W-:Y:S02]  /*11370*/  SHF.R.S32.HI R34, RZ, 0x1f, R195 ;  /* 0x0000001fff227819 */ /* 0x000fe400000114c3 */
[--C-:B------:R-:W-:Y:S02]  /*11380*/  SHF.R.U64 R63, R30, 0x10, R31.reuse ;  /* 0x000000101e3f7819 */ /* 0x100fe4000000121f */
[CC--:B------:R-:W-:Y:S02]  /*11390*/  LEA.HI R35, R34.reuse, R195.reuse, RZ, 0x6 ;  /* 0x000000c322237211 */ /* 0x0c0fe400078f30ff */
[----:B------:R-:W-:Y:S02]  /*113a0*/  LEA.HI R34, R34, R195, RZ, 0x3 ;  /* 0x000000c322227211 */ /* 0x000fe400078f18ff */
[----:B------:R-:W-:Y:S01]  /*113b0*/  SHF.R.U32.HI R30, RZ, 0x10, R31 ;  /* 0x00000010ff1e7819 */ /* 0x000fe2000001161f */
[----:B------:R-:W-:Y:S01]  /*113c0*/  IMAD.SHL.U32 R44, R35, 0x80, RZ ;  /* 0x00000080232c7824 */ /* 0x000fe200078e00ff */
[----:B------:R-:W-:-:S02]  /*113d0*/  LOP3.LUT R35, R215, 0x38, R34, 0xf8, !PT ;  /* 0x00000038d7237812 */ /* 0x000fc400078ef822 */
[----:B------:R-:W-:Y:S02]  /*113e0*/  SHF.R.U64 R65, R28, 0x10, R29 ;  /* 0x000000101c417819 */ /* 0x000fe4000000121d */
[----:B------:R-:W-:Y:S02]  /*113f0*/  LOP3.LUT R44, R44, 0xffffe000, RZ, 0xc0, !PT ;  /* 0xffffe0002c2c7812 */ /* 0x000fe400078ec0ff */
[----:B------:R-:W-:Y:S02]  /*11400*/  LOP3.LUT R35, R35, R216, RZ, 0x3c, !PT ;  /* 0x000000d823237212 */ /* 0x000fe400078e3cff */
[----:B------:R-:W-:Y:S02]  /*11410*/  SHF.R.U64 R31, R40, 0x10, R41 ;  /* 0x00000010281f7819 */ /* 0x000fe40000001229 */
[----:B------:R-:W-:Y:S02]  /*11420*/  IADD3 R35, R35, R44, R217 ;  /* 0x0000002c23237210 */ /* 0x000fe40007ffe0d9 */
[----:B------:R-:W-:-:S02]  /*11430*/  SHF.R.U32.HI R28, RZ, 0x10, R29 ;  /* 0x00000010ff1c7819 */ /* 0x000fc4000001161d */
[----:B------:R-:W-:Y:S02]  /*11440*/  SHF.R.U64 R29, R42, 0x10, R43 ;  /* 0x000000102a1d7819 */ /* 0x000fe4000000122b */
[----:B------:R-:W-:Y:S02]  /*11450*/  PRMT R108, R108, 0x5410, R31 ;  /* 0x000054106c6c7816 */ /* 0x000fe4000000001f */
[----:B------:R-:W-:Y:S02]  /*11460*/  PRMT R113, R113, 0x5410, R28 ;  /* 0x0000541071717816 */ /* 0x000fe4000000001c */
[----:B------:R-:W-:Y:S01]  /*11470*/  PRMT R110, R110, 0x5410, R29 ;  /* 0x000054106e6e7816 */ /* 0x000fe2000000001d */
[----:B------:R-:W-:Y:S01]  /*11480*/  IMAD.U32 R66, R108, 0x10000, RZ ;  /* 0x000100006c427824 */ /* 0x000fe200078e00ff */
[----:B------:R-:W-:Y:S02]  /*11490*/  SHF.R.U32.HI R40, RZ, 0x10, R41 ;  /* 0x00000010ff287819 */ /* 0x000fe40000011629 */
[----:B------:R-:W-:-:S02]  /*114a0*/  PRMT R112, R112, 0x5410, R65 ;  /* 0x0000541070707816 */ /* 0x000fc40000000041 */
[----:B------:R-:W-:Y:S02]  /*114b0*/  SHF.R.U32.HI R42, RZ, 0x10, R43 ;  /* 0x00000010ff2a7819 */ /* 0x000fe4000001162b */
[----:B------:R-:W-:Y:S01]  /*114c0*/  PRMT R109, R109, 0x5410, R40 ;  /* 0x000054106d6d7816 */ /* 0x000fe20000000028 */
[----:B------:R-:W-:Y:S01]  /*114d0*/  IMAD.U32 R64, R112, 0x10000, RZ ;  /* 0x0001000070407824 */ /* 0x000fe200078e00ff */
[----:B------:R-:W-:Y:S02]  /*114e0*/  PRMT R115, R115, 0x5410, R30 ;  /* 0x0000541073737816 */ /* 0x000fe4000000001e */
[----:B------:R-:W-:Y:S01]  /*114f0*/  PRMT R111, R111, 0x5410, R42 ;  /* 0x000054106f6f7816 */ /* 0x000fe2000000002a */
[----:B------:R-:W-:Y:S01]  /*11500*/  IMAD.U32 R67, R109, 0x10000, RZ ;  /* 0x000100006d437824 */ /* 0x000fe200078e00ff */
[----:B------:R-:W-:Y:S01]  /*11510*/  PRMT R114, R114, 0x5410, R63 ;  /* 0x0000541072727816 */ /* 0x000fe2000000003f */
[----:B------:R-:W-:Y:S01]  /*11520*/  IMAD.U32 R63, R115, 0x10000, RZ ;  /* 0x00010000733f7824 */ /* 0x000fe200078e00ff */
[----:B------:R-:W-:-:S02]  /*11530*/  LOP3.LUT R65, R108, 0xffff0000, RZ, 0xc0, !PT ;  /* 0xffff00006c417812 */ /* 0x000fc400078ec0ff */
[----:B------:R-:W-:Y:S02]  /*11540*/  LOP3.LUT R109, R109, 0xffff0000, RZ, 0xc0, !PT ;  /* 0xffff00006d6d7812 */ /* 0x000fe400078ec0ff */
[----:B------:R-:W-:Y:S02]  /*11550*/  LOP3.LUT R115, R115, 0xffff0000, RZ, 0xc0, !PT ;  /* 0xffff000073737812 */ /* 0x000fe400078ec0ff */
[----:B--2---:R-:W-:Y:S02]  /*11560*/  R2UR UR4, R32 ;  /* 0x00000000200472ca */ /* 0x004fe400000e0000 */
[----:B------:R-:W-:-:S04]  /*11570*/  LEA.HI R32, R21, R200, RZ, 0x1d ;  /* 0x000000c815207211 */ /* 0x000fc800078fe8ff */
[----:B------:R-:W-:-:S04]  /*11580*/  SHF.R.S32.HI R33, RZ, 0x1f, R32 ;  /* 0x0000001fff217819 */ /* 0x000fc80000011420 */
[----:B------:R-:W-:Y:S01]  /*11590*/  LEA.HI R34, R33, R32, RZ, 0x3 ;  /* 0x0000002021227211 */ /* 0x000fe200078f18ff */
[----:B------:R-:W-:Y:S02]  /*115a0*/  IMAD.SHL.U32 R32, R32, 0x8, RZ ;  /* 0x0000000820207824 */ /* 0x000fe400078e00ff */
[----:B------:R-:W-:Y:S02]  /*115b0*/  LEA R60, R35, UR4, 0x1 ;  /* 0x00000004233c7c11 */ /* 0x000fe4000f8e08ff */
[----:B------:R-:W-:Y:S01]  /*115c0*/  IMAD.SHL.U32 R34, R34, 0x400, RZ ;  /* 0x0000040022227824 */ /* 0x000fe200078e00ff */
[----:B------:R-:W-:-:S04]  /*115d0*/  LOP3.LUT R33, R215, 0x38, R32, 0xf8, !PT ;  /* 0x00000038d7217812 */ /* 0x000fc800078ef820 */
        /* <DEDUP_REMOVED lines=23> */
[-C--:B------:R-:W-:Y:S01]  /*11750*/  FMUL.FTZ R94, R35, R64.reuse ;  /* 0x00000040235e7220 */ /* 0x080fe20000410000 */
[----:B------:R-:W-:Y:S01]  /*11760*/  FFMA.FTZ R35, R41, R64, -R76 ;  /* 0x0000004029237223 */ /* 0x000fe2000001084c */
[----:B------:R-:W-:-:S02]  /*11770*/  IMAD.U32 R47, R113, 0x10000, RZ ;  /* 0x00010000712f7824 */ /* 0x000fc400078e00ff */
[C---:B------:R-:W-:Y:S01]  /*11780*/  FMUL.FTZ R76, R42.reuse, R67 ;  /* 0x000000432a4c7220 */ /* 0x040fe20000410000 */
[----:B------:R-:W-:Y:S02]  /*11790*/  IMAD.U32 R64, R111, 0x10000, RZ ;  /* 0x000100006f407824 */ /* 0x000fe400078e00ff */
[----:B------:R-:W-:Y:S01]  /*117a0*/  FFMA.FTZ R41, R41, R66, R94 ;  /* 0x0000004229297223 */ /* 0x000fe2000001005e */
[-C--:B------:R-:W-:Y:S01]  /*117b0*/  FMUL.FTZ R66, R42, R47.reuse ;  /* 0x0000002f2a427220 */ /* 0x080fe20000410000 */
[----:B------:R-:W-:Y:S01]  /*117c0*/  FFMA.FTZ R42, R43, R47, -R76 ;  /* 0x0000002f2b2a7223 */ /* 0x000fe2000001084c */
[CC--:B------:R-:W-:Y:S01]  /*117d0*/  FMUL.FTZ R77, R45.reuse, R64.reuse ;  /* 0x000000402d4d7220 */ /* 0x0c0fe20000410000 */
[----:B------:R-:W-:Y:S01]  /*117e0*/  FMUL.FTZ R45, R45, R63 ;  /* 0x0000003f2d2d7220 */ /* 0x000fe20000410000 */
[----:B------:R-:W-:Y:S01]  /*117f0*/  FFMA.FTZ R47, R43, R67, R66 ;  /* 0x000000432b2f7223 */ /* 0x000fe20000010042 */
[----:B------:R-:W-:Y:S01]  /*11800*/  FMUL.FTZ R67, R40, R65 ;  /* 0x0000004128437220 */ /* 0x000fe20000410000 */
[----:B------:R-:W-:Y:S01]  /*11810*/  FFMA.FTZ R43, R62, R63, -R77 ;  /* 0x0000003f3e2b7223 */ /* 0x000fe2000001084d */
[----:B------:R-:W-:Y:S01]  /*11820*/  LOP3.LUT R63, R112, 0xffff0000, RZ, 0xc0, !PT ;  /* 0xffff0000703f7812 */ /* 0x000fe200078ec0ff */
[----:B------:R-:W-:Y:S01]  /*11830*/  FFMA.FTZ R45, R62, R64, R45 ;  /* 0x000000403e2d7223 */ /* 0x000fe2000001002d */
[----:B------:R-:W-:Y:S01]  /*11840*/  LOP3.LUT R113, R113, 0xffff0000, RZ, 0xc0, !PT ;  /* 0xffff000071717812 */ /* 0x000fe200078ec0ff */
[C---:B------:R-:W-:Y:S01]  /*11850*/  IMAD.U32 R62, R110.reuse, 0x10000, RZ ;  /* 0x000100006e3e7824 */ /* 0x040fe200078e00ff */
[----:B------:R-:W-:Y:S01]  /*11860*/  LOP3.LUT R110, R110, 0xffff0000, RZ, 0xc0, !PT ;  /* 0xffff00006e6e7812 */ /* 0x000fe200078ec0ff */
[-C--:B------:R-:W-:Y:S01]  /*11870*/  FMUL.FTZ R77, R40, R63.reuse ;  /* 0x0000003f284d7220 */ /* 0x080fe20000410000 */
[----:B------:R-:W-:Y:S01]  /*11880*/  FFMA.FTZ R64, R30, R63, -R67 ;  /* 0x0000003f1e407223 */ /* 0x000fe20000010843 */
[C---:B------:R-:W-:Y:S01]  /*11890*/  FMUL.FTZ R63, R44.reuse, R109 ;  /* 0x0000006d2c3f7220 */ /* 0x040fe20000410000 */
[----:B------:R-:W-:Y:S01]  /*118a0*/  FMUL.FTZ R44, R44, R113 ;  /* 0x000000712c2c7220 */ /* 0x000fe20000410000 */
[----:B------:R-:W-:-:S02]  /*118b0*/  IMAD.U32 R40, R114, 0x10000, RZ ;  /* 0x0001000072287824 */ /* 0x000fc400078e00ff */
[C---:B------:R-:W-:Y:S01]  /*118c0*/  FMUL.FTZ R66, R33.reuse, R62 ;  /* 0x0000003e21427220 */ /* 0x040fe20000410000 */
[C---:B------:R-:W-:Y:S01]  /*118d0*/  FFMA.FTZ R63, R32.reuse, R113, -R63 ;  /* 0x00000071203f7223 */ /* 0x040fe2000001083f */
[----:B------:R-:W-:Y:S01]  /*118e0*/  FFMA.FTZ R44, R32, R109, R44 ;  /* 0x0000006d202c7223 */ /* 0x000fe2000001002c */
[-C--:B------:R-:W-:Y:S01]  /*118f0*/  FMUL.FTZ R32, R33, R40.reuse ;  /* 0x0000002821207220 */ /* 0x080fe20000410000 */
[----:B------:R-:W-:Y:S01]  /*11900*/  LOP3.LUT R111, R111, 0xffff0000, RZ, 0xc0, !PT ;  /* 0xffff00006f6f7812 */ /* 0x000fe200078ec0ff */
[C---:B------:R-:W-:Y:S01]  /*11910*/  FFMA.FTZ R66, R29.reuse, R40, -R66 ;  /* 0x000000281d427223 */ /* 0x040fe20000010842 */
[----:B------:R-:W-:Y:S01]  /*11920*/  LOP3.LUT R114, R114, 0xffff0000, RZ, 0xc0, !PT ;  /* 0xffff000072727812 */ /* 0x000fe200078ec0ff */
[----:B------:R-:W-:Y:S01]  /*11930*/  FFMA.FTZ R62, R29, R62, R32 ;  /* 0x0000003e1d3e7223 */ /* 0x000fe20000010020 */
[C---:B------:R-:W-:Y:S01]  /*11940*/  FMUL.FTZ R29, R31.reuse, R110 ;  /* 0x0000006e1f1d7220 */ /* 0x040fe20000410000 */
[C---:B------:R-:W-:Y:S01]  /*11950*/  FMUL.FTZ R67, R46.reuse, R111 ;  /* 0x0000006f2e437220 */ /* 0x040fe20000410000 */
[----:B------:R-:W-:Y:S01]  /*11960*/  FMUL.FTZ R46, R46, R115 ;  /* 0x000000732e2e7220 */ /* 0x000fe20000410000 */
[-C--:B------:R-:W-:Y:S01]  /*11970*/  FMUL.FTZ R33, R31, R114.reuse ;  /* 0x000000721f217220 */ /* 0x080fe20000410000 */
        /* <DEDUP_REMOVED lines=15> */
.L_x_6089:
[----:B------:R-:W-:Y:S05]  /*11a70*/  BSYNC B2 ;  /* 0x0000000000027941 */ /* 0x000fea0003800000 */
.L_x_6088:
[----:B------:R-:W-:Y:S05]  /*11a80*/  @P2 BRA `(.L_x_6085) ;  /* 0x0000000400c42947 */ /* 0x000fea0003800000 */
[----:B-1----:R-:W2:Y:S01]  /*11a90*/  LDL R28, [R1+0x38] ;  /* 0x00003800011c7983 */ /* 0x002ea20000100800 */
[----:B------:R-:W-:Y:S02]  /*11aa0*/  LEA.HI R21, R21, R201, RZ, 0x1d ;  /* 0x000000c915157211 */ /* 0x000fe400078fe8ff */
[----:B------:R-:W-:Y:S02]  /*11ab0*/  SHF.R.S32.HI R29, RZ, 0x1f, R194 ;  /* 0x0000001fff1d7819 */ /* 0x000fe400000114c2 */
[--C-:B------:R-:W-:Y:S02]  /*11ac0*/  SHF.R.U64 R41, R26, 0x10, R27.reuse ;  /* 0x000000101a297819 */ /* 0x100fe4000000121b */
[CC--:B------:R-:W-:Y:S02]  /*11ad0*/  LEA.HI R31, R29.reuse, R194.reuse, RZ, 0x6 ;  /* 0x000000c21d1f7211 */ /* 0x0c0fe400078f30ff */
[----:B------:R-:W-:Y:S02]  /*11ae0*/  LEA.HI R30, R29, R194, RZ, 0x3 ;  /* 0x000000c21d1e7211 */ /* 0x000fe400078f18ff */
[----:B------:R-:W-:Y:S01]  /*11af0*/  SHF.R.U32.HI R26, RZ, 0x10, R27 ;  /* 0x00000010ff1a7819 */ /* 0x000fe2000001161b */
[----:B0-----:R-:W-:Y:S01]  /*11b00*/  IMAD.SHL.U32 R32, R31, 0x80, RZ ;  /* 0x000000801f207824 */ /* 0x001fe200078e00ff */
[----:B------:R-:W-:-:S02]  /*11b10*/  LOP3.LUT R31, R215, 0x38, R30, 0xf8, !PT ;  /* 0x00000038d71f7812 */ /* 0x000fc400078ef81e */
[----:B------:R-:W-:Y:S02]  /*11b20*/  SHF.R.U64 R27, R36, 0x10, R37 ;  /* 0x00000010241b7819 */ /* 0x000fe40000001225 */
[----:B------:R-:W-:Y:S02]  /*11b30*/  LOP3.LUT R32, R32, 0xffffe000, RZ, 0xc0, !PT ;  /* 0xffffe00020207812 */ /* 0x000fe400078ec0ff */
[----:B------:R-:W-:Y:S02]  /*11b40*/  LOP3.LUT R31, R31, R216, RZ, 0x3c, !PT ;  /* 0x000000d81f1f7212 */ /* 0x000fe400078e3cff */
[----:B------:R-:W-:Y:S02]  /*11b50*/  SHF.R.U64 R43, R24, 0x10, R25 ;  /* 0x00000010182b7819 */ /* 0x000fe40000001219 */
[----:B------:R-:W-:Y:S02]  /*11b60*/  IADD3 R31, R31, R32, R217 ;  /* 0x000000201f1f7210 */ /* 0x000fe40007ffe0d9 */
[----:B------:R-:W-:-:S02]  /*11b70*/  PRMT R86, R86, 0x5410, R27 ;  /* 0x0000541056567816 */ /* 0x000fc4000000001b */
[----:B------:R-:W-:Y:S02]  /*11b80*/  SHF.R.U32.HI R36, RZ, 0x10, R37 ;  /* 0x00000010ff247819 */ /* 0x000fe40000011625 */
[----:B------:R-:W-:Y:S02]  /*11b90*/  SHF.R.U32.HI R24, RZ, 0x10, R25 ;  /* 0x00000010ff187819 */ /* 0x000fe40000011619 */
[----:B------:R-:W-:Y:S01]  /*11ba0*/  PRMT R90, R90, 0x5410, R43 ;  /* 0x000054105a5a7816 */ /* 0x000fe2000000002b */
[----:B------:R-:W-:Y:S01]  /*11bb0*/  IMAD.U32 R43, R86, 0x10000, RZ ;  /* 0x00010000562b7824 */ /* 0x000fe200078e00ff */
[--C-:B------:R-:W-:Y:S02]  /*11bc0*/  SHF.R.U64 R25, R38, 0x10, R39.reuse ;  /* 0x0000001026197819 */ /* 0x100fe40000001227 */
[----:B------:R-:W-:Y:S02]  /*11bd0*/  SHF.R.U32.HI R38, RZ, 0x10, R39 ;  /* 0x00000010ff267819 */ /* 0x000fe40000011627 */
[----:B------:R-:W-:-:S02]  /*11be0*/  PRMT R87, R87, 0x5410, R36 ;  /* 0x0000541057577816 */ /* 0x000fc40000000024 */
[----:B------:R-:W-:Y:S02]  /*11bf0*/  PRMT R89, R89, 0x5410, R38 ;  /* 0x0000541059597816 */ /* 0x000fe40000000026 */
[----:B------:R-:W-:Y:S01]  /*11c00*/  PRMT R91, R91, 0x5410, R24 ;  /* 0x000054105b5b7816 */ /* 0x000fe20000000018 */
[----:B------:R-:W-:Y:S01]  /*11c10*/  IMAD.U32 R44, R87, 0x10000, RZ ;  /* 0x00010000572c7824 */ /* 0x000fe200078e00ff */
[----:B------:R-:W-:Y:S02]  /*11c20*/  PRMT R88, R88, 0x5410, R25 ;  /* 0x0000541058587816 */ /* 0x000fe40000000019 */
[----:B------:R-:W-:Y:S02]  /*11c30*/  PRMT R92, R92, 0x5410, R41 ;  /* 0x000054105c5c7816 */ /* 0x000fe40000000029 */
[----:B------:R-:W-:Y:S02]  /*11c40*/  PRMT R93, R93, 0x5410, R26 ;  /* 0x000054105d5d7816 */ /* 0x000fe4000000001a */
[----:B------:R-:W-:-:S02]  /*11c50*/  LOP3.LUT R86, R86, 0xffff0000, RZ, 0xc0, !PT ;  /* 0xffff000056567812 */ /* 0x000fc400078ec0ff */
[----:B------:R-:W-:Y:S02]  /*11c60*/  LOP3.LUT R87, R87, 0xffff0000, RZ, 0xc0, !PT ;  /* 0xffff000057577812 */ /* 0x000fe400078ec0ff */
[----:B--2---:R-:W-:Y:S02]  /*11c70*/  R2UR UR4, R28 ;  /* 0x000000001c0472ca */ /* 0x004fe400000e0000 */
[----:B------:R-:W-:-:S04]  /*11c80*/  SHF.R.S32.HI R28, RZ, 0x1f, R21 ;  /* 0x0000001fff1c7819 */ /* 0x000fc80000011415 */
[----:B------:R-:W-:Y:S01]  /*11c90*/  LEA.HI R29, R28, R21, RZ, 0x3 ;  /* 0x000000151c1d7211 */ /* 0x000fe200078f18ff */
[----:B------:R-:W-:-:S04]  /*11ca0*/  IMAD.SHL.U32 R28, R21, 0x8, RZ ;  /* 0x00000008151c7824 */ /* 0x000fc800078e00ff */
[----:B------:R-:W-:Y:S01]  /*11cb0*/  IMAD.SHL.U32 R29, R29, 0x400, RZ ;  /* 0x000004001d1d7824 */ /* 0x000fe200078e00ff */
[----:B------:R-:W-:-:S04]  /*11cc0*/  LOP3.LUT R21, R215, 0x38, R28, 0xf8, !PT ;  /* 0x00000038d7157812 */ /* 0x000fc800078ef81c */
[----:B------:R-:W-:Y:S02]  /*11cd0*/  LOP3.LUT R30, R21, R216, RZ, 0x3c, !PT ;  /* 0x000000d8151e7212 */ /* 0x000fe400078e3cff */
[----:B------:R-:W-:Y:S02]  /*11ce0*/  LOP3.LUT R28, R29, 0x7fffe000, RZ, 0xc0, !PT ;  /* 0x7fffe0001d1c7812 */ /* 0x000fe400078ec0ff */
[----:B------:R-:W-:Y:S02]  /*11cf0*/  LEA R21, R31, UR4, 0x1 ;  /* 0x000000041f157c11 */ /* 0x000fe4000f8e08ff */
[----:B------:R-:W-:-:S03]  /*11d00*/  IADD3 R33, R30, R28, R217 ;  /* 0x0000001c1e217210 */ /* 0x000fc60007ffe0d9 */
[----:B------:R-:W0:Y:S02]  /*11d10*/  LDS.128 R28, [R21] ;  /* 0x00000000151c7984 */ /* 0x000e240000000c00 */
[----:B------:R-:W-:-:S05]  /*11d20*/  IMAD R40, R33, 0x2, R18 ;  /* 0x0000000221287824 */ /* 0x000fca00078e0212 */
[----:B------:R-:W1:Y:S01]  /*11d30*/  LDS.128 R32, [R40+0x12400] ;  /* 0x0124000028207984 */ /* 0x000e620000000c00 */
[C---:B0-----:R-:W-:Y:S01]  /*11d40*/  IMAD.U32 R36, R28.reuse, 0x10000, RZ ;  /* 0x000100001c247824 */ /* 0x041fe200078e00ff */
[----:B------:R-:W-:Y:S01]  /*11d50*/  LOP3.LUT R37, R28, 0xffff0000, RZ, 0xc0, !PT ;  /* 0xffff00001c257812 */ /* 0x000fe200078ec0ff */
[----:B------:R-:W-:Y:S01]  /*11d60*/  IMAD.U32 R28, R90, 0x10000, RZ ;  /* 0x000100005a1c7824 */ /* 0x000fe200078e00ff */
[C---:B------:R-:W-:Y:S01]  /*11d70*/  LOP3.LUT R24, R30.reuse, 0xffff0000, RZ, 0xc0, !PT ;  /* 0xffff00001e187812 */ /* 0x040fe200078ec0ff */
[----:B------:R-:W-:Y:S01]  /*11d80*/  IMAD.U32 R25, R30, 0x10000, RZ ;  /* 0x000100001e197824 */ /* 0x000fe200078e00ff */
[C---:B------:R-:W-:Y:S01]  /*11d90*/  LOP3.LUT R30, R31.reuse, 0xffff0000, RZ, 0xc0, !PT ;  /* 0xffff00001f1e7812 */ /* 0x040fe200078ec0ff */
[----:B------:R-:W-:Y:S01]  /*11da0*/  IMAD.U32 R39, R31, 0x10000, RZ ;  /* 0x000100001f277824 */ /* 0x000fe200078e00ff */
[C---:B-1----:R-:W-:Y:S01]  /*11db0*/  LOP3.LUT R31, R32.reuse, 0xffff0000, RZ, 0xc0, !PT ;  /* 0xffff0000201f7812 */ /* 0x042fe200078ec0ff */
[----:B------:R-:W-:Y:S01]  /*11dc0*/  IMAD.U32 R27, R32, 0x10000, RZ ;  /* 0x00010000201b7824 */ /* 0x000fe200078e00ff */
[C---:B------:R-:W-:Y:S01]  /*11dd0*/  LOP3.LUT R32, R33.reuse, 0xffff0000, RZ, 0xc0, !PT ;  /* 0xffff000021207812 */ /* 0x040fe200078ec0ff */
[----:B------:R-:W-:Y:S01]  /*11de0*/  IMAD.U32 R41, R33, 0x10000, RZ ;  /* 0x0001000021297824 */ /* 0x000fe200078e00ff */
        /* <DEDUP_REMOVED lines=8> */
[----:B------:R-:W-:Y:S01]  /*11e70*/  IMAD.U32 R33, R34, 0x10000, RZ ;  /* 0x0001000022217824 */ /* 0x000fe200078e00ff */
[----:B------:R-:W-:Y:S01]  /*11e80*/  LOP3.LUT R34, R35, 0xffff0000, RZ, 0xc0, !PT ;  /* 0xffff000023227812 */ /* 0x000fe200078ec0ff */
[----:B------:R-:W-:Y:S02]  /*11e90*/  IMAD.U32 R38, R29, 0x10000, RZ ;  /* 0x000100001d267824 */ /* 0x000fe400078e00ff */
[----:B------:R-:W-:Y:S01]  /*11ea0*/  FMUL.FTZ R46, R42, R45 ;  /* 0x0000002d2a2e7220 */ /* 0x000fe20000410000 */
[----:B------:R-:W-:Y:S01]  /*11eb0*/  IMAD.U32 R35, R91, 0x10000, RZ ;  /* 0x000100005b237824 */ /* 0x000fe200078e00ff */
[----:B------:R-:W-:Y:S01]  /*11ec0*/  LOP3.LUT R90, R90, 0xffff0000, RZ, 0xc0, !PT ;  /* 0xffff00005a5a7812 */ /* 0x000fe200078ec0ff */
[----:B------:R-:W-:Y:S01]  /*11ed0*/  IMAD.U32 R36, R93, 0x10000, RZ ;  /* 0x000100005d247824 */ /* 0x000fe200078e00ff */
[----:B------:R-:W-:Y:S01]  /*11ee0*/  LOP3.LUT R91, R91, 0xffff0000, RZ, 0xc0, !PT ;  /* 0xffff00005b5b7812 */ /* 0x000fe200078ec0ff */
[-C--:B------:R-:W-:Y:S01]  /*11ef0*/  FMUL.FTZ R41, R41, R35.reuse ;  /* 0x0000002329297220 */ /* 0x080fe20000410000 */
[----:B------:R-:W-:Y:S01]  /*11f00*/  FFMA.FTZ R61, R38, R35, -R61 ;  /* 0x00000023263d7223 */ /* 0x000fe2000001083d */
[-C--:B------:R-:W-:Y:S01]  /*11f10*/  FMUL.FTZ R42, R42, R36.reuse ;  /* 0x000000242a2a7220 */ /* 0x080fe20000410000 */
[----:B------:R-:W-:Y:S01]  /*11f20*/  FFMA.FTZ R35, R39, R36, -R46 ;  /* 0x0000002427237223 */ /* 0x000fe2000001082e */
[----:B------:R-:W-:Y:S01]  /*11f30*/  FMUL.FTZ R36, R31, R86 ;  /* 0x000000561f247220 */ /* 0x000fe20000410000 */
[----:B------:R-:W-:Y:S01]  /*11f40*/  FFMA.FTZ R41, R38, R44, R41 ;  /* 0x0000002c26297223 */ /* 0x000fe20000010029 */
[----:B------:R-:W-:Y:S01]  /*11f50*/  FFMA.FTZ R39, R39, R45, R42 ;  /* 0x0000002d27277223 */ /* 0x000fe2000001002a */
[-C--:B------:R-:W-:Y:S01]  /*11f60*/  FMUL.FTZ R42, R31, R90.reuse ;  /* 0x0000005a1f2a7220 */ /* 0x080fe20000410000 */
[----:B------:R-:W-:Y:S01]  /*11f70*/  LOP3.LUT R29, R29, 0xffff0000, RZ, 0xc0, !PT ;  /* 0xffff00001d1d7812 */ /* 0x000fe200078ec0ff */
[----:B------:R-:W-:Y:S01]  /*11f80*/  FFMA.FTZ R90, R37, R90, -R36 ;  /* 0x0000005a255a7223 */ /* 0x000fe20000010824 */
[----:B------:R-:W-:Y:S01]  /*11f90*/  FMUL.FTZ R44, R32, R87 ;  /* 0x00000057202c7220 */ /* 0x000fe20000410000 */
[----:B------:R-:W-:-:S02]  /*11fa0*/  IMAD.U32 R38, R88, 0x10000, RZ ;  /* 0x0001000058267824 */ /* 0x000fc400078e00ff */
[-C--:B------:R-:W-:Y:S01]  /*11fb0*/  FMUL.FTZ R32, R32, R91.reuse ;  /* 0x0000005b20207220 */ /* 0x080fe20000410000 */
[----:B------:R-:W-:Y:S02]  /*11fc0*/  IMAD.U32 R36, R92, 0x10000, RZ ;  /* 0x000100005c247824 */ /* 0x000fe400078e00ff */
[----:B------:R-:W-:Y:S01]  /*11fd0*/  FFMA.FTZ R37, R37, R86, R42 ;  /* 0x0000005625257223 */ /* 0x000fe2000001002a */
[----:B------:R-:W-:Y:S01]  /*11fe0*/  FMUL.FTZ R42, R33, R38 ;  /* 0x00000026212a7220 */ /* 0x000fe20000410000 */
[C---:B------:R-:W-:Y:S01]  /*11ff0*/  FFMA.FTZ R44, R29.reuse, R91, -R44 ;  /* 0x0000005b1d2c7223 */ /* 0x040fe2000001082c */
[----:B------:R-:W-:Y:S01]  /*12000*/  FFMA.FTZ R32, R29, R87, R32 ;  /* 0x000000571d207223 */ /* 0x000fe20000010020 */
[-C--:B------:R-:W-:Y:S01]  /*12010*/  FMUL.FTZ R46, R33, R36.reuse ;  /* 0x00000024212e7220 */ /* 0x080fe20000410000 */
[----:B------:R-:W-:Y:S01]  /*12020*/  LOP3.LUT R31, R88, 0xffff0000, RZ, 0xc0, !PT ;  /* 0xffff0000581f7812 */ /* 0x000fe200078ec0ff */
[C---:B------:R-:W-:Y:S01]  /*12030*/  FFMA.FTZ R42, R25.reuse, R36, -R42 ;  /* 0x00000024192a7223 */ /* 0x040fe2000001082a */
[----:B------:R-:W-:Y:S01]  /*12040*/  LOP3.LUT R29, R92, 0xffff0000, RZ, 0xc0, !PT ;  /* 0xffff00005c1d7812 */ /* 0x000fe200078ec0ff */
[----:B------:R-:W-:Y:S01]  /*12050*/  FFMA.FTZ R46, R25, R38, R46 ;  /* 0x00000026192e7223 */ /* 0x000fe2000001002e */
[----:B------:R-:W-:Y:S01]  /*12060*/  LOP3.LUT R89, R89, 0xffff0000, RZ, 0xc0, !PT ;  /* 0xffff000059597812 */ /* 0x000fe200078ec0ff */
[C---:B------:R-:W-:Y:S01]  /*12070*/  FMUL.FTZ R25, R26.reuse, R31 ;  /* 0x0000001f1a197220 */ /* 0x040fe20000410000 */
[----:B------:R-:W-:Y:S01]  /*12080*/  LOP3.LUT R93, R93, 0xffff0000, RZ, 0xc0, !PT ;  /* 0xffff00005d5d7812 */ /* 0x000fe200078ec0ff */
[----:B------:R-:W-:Y:S01]  /*12090*/  FMUL.FTZ R26, R26, R29 ;  /* 0x0000001d1a1a7220 */ /* 0x000fe20000410000 */
[----:B------:R-:W-:Y:S01]  /*120a0*/  F2FP.BF16.F32.PACK_AB R28, R37, R28 ;  /* 0x0000001c251c723e */ /* 0x000fe200000010ff */
[----:B------:R-:W-:Y:S01]  /*120b0*/  FMUL.FTZ R43, R34, R89 ;  /* 0x00000059222b7220 */ /* 0x000fe20000410000 */
[----:B------:R-:W-:Y:S01]  /*120c0*/  FFMA.FTZ R33, R24, R29, -R25 ;  /* 0x0000001d18217223 */ /* 0x000fe20000010819 */
[----:B------:R-:W-:Y:S01]  /*120d0*/  FMUL.FTZ R36, R34, R93 ;  /* 0x0000005d22247220 */ /* 0x000fe20000410000 */
        /* <DEDUP_REMOVED lines=12> */
.L_x_6085:
[----:B------:R-:W-:Y:S05]  /*121a0*/  BSYNC B1 ;  /* 0x0000000000017941 */ /* 0x000fea0003800000 */
.L_x_6084:
[----:B0-2---:R-:W-:-:S05]  /*121b0*/  VIADD R21, R206, 0x40 ;  /* 0x00000040ce157836 */ /* 0x005fca0000000000 */
[----:B------:R-:W-:-:S13]  /*121c0*/  ISETP.GE.AND P0, PT, R21, R3, PT ;  /* 0x000000031500720c */ /* 0x000fda0003f06270 */
[----:B------:R-:W-:Y:S05]  /*121d0*/  @P0 BRA `(.L_x_6065) ;  /* 0x00000014005c0947 */ /* 0x000fea0003800000 */
[----:B------:R0:W5:Y:S01]  /*121e0*/  LDL R44, [R1+0x38] ;  /* 0x00003800012c7983 */ /* 0x0001620000100800 */
[----:B------:R-:W2:Y:S01]  /*121f0*/  LDC R3, c[0x0][0x3f4] ;  /* 0x0000fd00ff037b82 */ /* 0x000ea20000000800 */
[----:B------:R-:W-:Y:S01]  /*12200*/  BSSY B1, `(.L_x_6090) ;  /* 0x0000070000017945 */ /* 0x000fe20003800000 */
[----:B------:R-:W-:Y:S02]  /*12210*/  SHF.R.U32.HI R42, RZ, 0x3, R213 ;  /* 0x00000003ff2a7819 */ /* 0x000fe400000116d5 */
[-C--:B--2---:R-:W-:Y:S02]  /*12220*/  ISETP.GE.AND P0, PT, R16, R3.reuse, PT ;  /* 0x000000031000720c */ /* 0x084fe40003f06270 */
[-C--:B------:R-:W-:Y:S02]  /*12230*/  ISETP.GE.AND P1, PT, R195, R3.reuse, PT ;  /* 0x00000003c300720c */ /* 0x080fe40003f26270 */
[----:B------:R-:W-:-:S09]  /*12240*/  ISETP.GE.AND P2, PT, R194, R3, PT ;  /* 0x00000003c200720c */ /* 0x000fd20003f46270 */
[----:B0-----:R-:W-:Y:S05]  /*12250*/  @P0 BRA `(.L_x_6091) ;  /* 0x0000000400a80947 */ /* 0x001fea0003800000 */
[----:B------:R-:W-:Y:S02]  /*12260*/  LEA.HI R0, R3, R0, RZ, 0x1d ;  /* 0x0000000003007211 */ /* 0x000fe400078fe8ff */
[----:B-----5:R-:W-:Y:S02]  /*12270*/  R2UR UR4, R44 ;  /* 0x000000002c0472ca */ /* 0x020fe400000e0000 */
        /* <DEDUP_REMOVED lines=10> */
[----:B-1----:R-:W-:Y:S02]  /*12320*/  SHF.R.U64 R32, R4, 0x10, R5 ;  /* 0x0000001004207819 */ /* 0x002fe40000001205 */
[----:B------:R-:W-:-:S02]  /*12330*/  IADD3 R21, R21, R24, R218 ;  /* 0x0000001815157210 */ /* 0x000fc40007ffe0da */
[----:B------:R-:W0:Y:S01]  /*12340*/  LDS.128 R24, [R0] ;  /* 0x0000000000187984 */ /* 0x000e220000000c00 */
[----:B------:R-:W-:Y:S02]  /*12350*/  SHF.R.U32.HI R5, RZ, 0x10, R5 ;  /* 0x00000010ff057819 */ /* 0x000fe40000011605 */
[----:B------:R-:W-:Y:S01]  /*12360*/  IMAD R21, R21, 0x2, R18 ;  /* 0x0000000215157824 */ /* 0x000fe200078e0212 */
[--C-:B------:R-:W-:Y:S02]  /*12370*/  SHF.R.U64 R4, R6, 0x10, R7.reuse ;  /* 0x0000001006047819 */ /* 0x100fe40000001207 */
[----:B------:R-:W-:Y:S02]  /*12380*/  SHF.R.U32.HI R7, RZ, 0x10, R7 ;  /* 0x00000010ff077819 */ /* 0x000fe40000011607 */
[----:B------:R-:W1:Y:S01]  /*12390*/  LDS.128 R28, [R21+0x12400] ;  /* 0x01240000151c7984 */ /* 0x000e620000000c00 */
[----:B------:R-:W-:Y:S02]  /*123a0*/  SHF.R.U64 R36, R48, 0x10, R49 ;  /* 0x0000001030247819 */ /* 0x000fe40000001231 */
[----:B------:R-:W-:-:S02]  /*123b0*/  PRMT R99, R99, 0x5410, R32 ;  /* 0x0000541063637816 */ /* 0x000fc40000000020 */
[----:B------:R-:W-:Y:S02]  /*123c0*/  PRMT R100, R100, 0x5410, R5 ;  /* 0x0000541064647816 */ /* 0x000fe40000000005 */
[----:B------:R-:W-:Y:S01]  /*123d0*/  PRMT R101, R101, 0x5410, R4 ;  /* 0x0000541065657816 */ /* 0x000fe20000000004 */
[----:B------:R-:W-:Y:S01]  /*123e0*/  IMAD.U32 R37, R99, 0x10000, RZ ;  /* 0x0001000063257824 */ /* 0x000fe200078e00ff */
[----:B------:R-:W-:Y:S01]  /*123f0*/  PRMT R102, R102, 0x5410, R7 ;  /* 0x0000541066667816 */ /* 0x000fe20000000007 */
[----:B------:R-:W-:Y:S01]  /*12400*/  IMAD.U32 R38, R100, 0x10000, RZ ;  /* 0x0001000064267824 */ /* 0x000fe200078e00ff */
[----:B------:R-:W-:Y:S02]  /*12410*/  PRMT R103, R103, 0x5410, R36 ;  /* 0x0000541067677816 */ /* 0x000fe40000000024 */
[----:B------:R-:W-:Y:S02]  /*12420*/  SHF.R.U32.HI R49, RZ, 0x10, R49 ;  /* 0x00000010ff317819 */ /* 0x000fe40000011631 */
[--C-:B------:R-:W-:Y:S01]  /*12430*/  SHF.R.U64 R34, R50, 0x10, R51.reuse ;  /* 0x0000001032227819 */ /* 0x100fe20000001233 */
[----:B------:R-:W-:Y:S01]  /*12440*/  IMAD.U32 R36, R103, 0x10000, RZ ;  /* 0x0001000067247824 */ /* 0x000fe200078e00ff */
[----:B------:R-:W-:-:S02]  /*12450*/  SHF.R.U32.HI R51, RZ, 0x10, R51 ;  /* 0x00000010ff337819 */ /* 0x000fc40000011633 */
[----:B------:R-:W-:Y:S02]  /*12460*/  PRMT R104, R104, 0x5410, R49 ;  /* 0x0000541068687816 */ /* 0x000fe40000000031 */
[----:B------:R-:W-:Y:S02]  /*12470*/  PRMT R106, R106, 0x5410, R51 ;  /* 0x000054106a6a7816 */ /* 0x000fe40000000033 */
[----:B------:R-:W-:Y:S02]  /*12480*/  LOP3.LUT R99, R99, 0xffff0000, RZ, 0xc0, !PT ;  /* 0xffff000063637812 */ /* 0x000fe400078ec0ff */
        /* <DEDUP_REMOVED lines=33> */
[----:B------:R-:W-:Y:S01]  /*126a0*/  FFMA.FTZ R37, R32, R36, R37 ;  /* 0x0000002420257223 */ /* 0x000fe20000010025 */
[-C--:B------:R-:W-:Y:S01]  /*126b0*/  FMUL.FTZ R32, R28, R103.reuse ;  /* 0x000000671c207220 */ /* 0x080fe20000410000 */
[----:B------:R-:W-:Y:S01]  /*126c0*/  FFMA.FTZ R28, R5, R103, -R4 ;  /* 0x00000067051c7223 */ /* 0x000fe20000010804 */
[----:B------:R-:W-:Y:S01]  /*126d0*/  LOP3.LUT R30, R30, 0xffff0000, RZ, 0xc0, !PT ;  /* 0xffff00001e1e7812 */ /* 0x000fe200078ec0ff */
[----:B------:R-:W-:Y:S01]  /*126e0*/  IMAD.U32 R4, R105, 0x10000, RZ ;  /* 0x0001000069047824 */ /* 0x000fe200078e00ff */
[----:B------:R-:W-:Y:S01]  /*126f0*/  LOP3.LUT R31, R31, 0xffff0000, RZ, 0xc0, !PT ;  /* 0xffff00001f1f7812 */ /* 0x000fe200078ec0ff */
        /* <DEDUP_REMOVED lines=8> */
[----:B------:R-:W-:Y:S01]  /*12780*/  FMUL.FTZ R27, R29, R100 ;  /* 0x000000641d1b7220 */ /* 0x000fe20000410000 */
[----:B------:R-:W-:Y:S01]  /*12790*/  LOP3.LUT R106, R106, 0xffff0000, RZ, 0xc0, !PT ;  /* 0xffff00006a6a7812 */ /* 0x000fe200078ec0ff */
[C---:B------:R-:W-:Y:S01]  /*127a0*/  FMUL.FTZ R4, R30.reuse, R101 ;  /* 0x000000651e047220 */ /* 0x040fe20000410000 */
[----:B------:R-:W-:Y:S01]  /*127b0*/  FMUL.FTZ R5, R31, R102 ;  /* 0x000000661f057220 */ /* 0x000fe20000410000 */
[----:B------:R-:W-:Y:S01]  /*127c0*/  FMUL.FTZ R29, R29, R104 ;  /* 0x000000681d1d7220 */ /* 0x000fe20000410000 */
[-C--:B------:R-:W-:Y:S01]  /*127d0*/  FMUL.FTZ R30, R30, R105.reuse ;  /* 0x000000691e1e7220 */ /* 0x080fe20000410000 */
[----:B------:R-:W-:Y:S01]  /*127e0*/  FMUL.FTZ R31, R31, R106 ;  /* 0x0000006a1f1f7220 */ /* 0x000fe20000410000 */
[----:B------:R-:W-:Y:S01]  /*127f0*/  FFMA.FTZ R104, R24, R104, -R27 ;  /* 0x0000006818687223 */ /* 0x000fe2000001081b */
[----:B------:R-:W-:Y:S01]  /*12800*/  FFMA.FTZ R105, R25, R105, -R4 ;  /* 0x0000006919697223 */ /* 0x000fe20000010804 */
[----:B------:R-:W-:Y:S01]  /*12810*/  FFMA.FTZ R106, R26, R106, -R5 ;  /* 0x0000006a1a6a7223 */ /* 0x000fe20000010805 */
[----:B------:R-:W-:Y:S01]  /*12820*/  FFMA.FTZ R100, R24, R100, R29 ;  /* 0x0000006418647223 */ /* 0x000fe2000001001d */
        /* <DEDUP_REMOVED lines=13> */
.L_x_6091:
[----:B------:R-:W-:Y:S05]  /*12900*/  BSYNC B1 ;  /* 0x0000000000017941 */ /* 0x000fea0003800000 */
.L_x_6090:
[----:B------:R-:W-:Y:S04]  /*12910*/  BSSY B1, `(.L_x_6092) ;  /* 0x0000072000017945 */ /* 0x000fe80003800000 */
[----:B------:R-:W-:Y:S05]  /*12920*/  @P1 BRA `(.L_x_6093) ;  /* 0x0000000400c01947 */ /* 0x000fea0003800000 */
[----:B0-----:R-:W-:Y:S02]  /*12930*/  SHF.R.S32.HI R4, RZ, 0x1f, R195 ;  /* 0x0000001fff047819 */ /* 0x001fe400000114c3 */
[----:B------:R-:W-:Y:S02]  /*12940*/  LEA.HI R0, R3, R200, RZ, 0x1d ;  /* 0x000000c803007211 */ /* 0x000fe400078fe8ff */
        /* <DEDUP_REMOVED lines=8> */
[-C--:B------:R-:W-:Y:S01]  /*129d0*/  LOP3.LUT R6, R4, R42.reuse, RZ, 0x3c, !PT ;  /* 0x0000002a04067212 */ /* 0x080fe200078e3cff */
[----:B------:R-:W-:Y:S01]  /*129e0*/  IMAD.SHL.U32 R4, R5, 0x400, RZ ;  /* 0x0000040005047824 */ /* 0x000fe200078e00ff */
[----:B------:R-:W-:Y:S02]  /*129f0*/  LOP3.LUT R0, R213, 0x38, R0, 0xf8, !PT ;  /* 0x00000038d5007812 */ /* 0x000fe400078ef800 */
[----:B-----5:R-:W-:Y:S02]  /*12a00*/  R2UR UR4, R44 ;  /* 0x000000002c0472ca */ /* 0x020fe400000e0000 */
[----:B------:R-:W-:-:S02]  /*12a10*/  LOP3.LUT R5, R0, R42, RZ, 0x3c, !PT ;  /* 0x0000002a00057212 */ /* 0x000fc400078e3cff */
[----:B------:R-:W-:Y:S02]  /*12a20*/  LOP3.LUT R4, R4, 0x7fffe000, RZ, 0xc0, !PT ;  /* 0x7fffe00004047812 */ /* 0x000fe400078ec0ff */
[--C-:B------:R-:W-:Y:S02]  /*12a30*/  IADD3 R6, R6, R7, R218.reuse ;  /* 0x0000000706067210 */ /* 0x100fe40007ffe0da */
[----:B------:R-:W-:Y:S02]  /*12a40*/  IADD3 R21, R5, R4, R218 ;  /* 0x0000000405157210 */ /* 0x000fe40007ffe0da */
[----:B-1----:R-:W-:Y:S02]  /*12a50*/  SHF.R.U64 R33, R52, 0x10, R53 ;  /* 0x0000001034217819 */ /* 0x002fe40000001235 */
[----:B------:R-:W-:Y:S01]  /*12a60*/  SHF.R.U64 R29, R8, 0x10, R9 ;  /* 0x00000010081d7819 */ /* 0x000fe20000001209 */
[----:B------:R-:W-:Y:S01]  /*12a70*/  IMAD R21, R21, 0x2, R18 ;  /* 0x0000000215157824 */ /* 0x000fe200078e0212 */
[----:B------:R-:W-:-:S02]  /*12a80*/  LEA R0, R6, UR4, 0x1 ;  /* 0x0000000406007c11 */ /* 0x000fc4000f8e08ff */
[----:B------:R-:W-:Y:S02]  /*12a90*/  SHF.R.U32.HI R8, RZ, 0x10, R9 ;  /* 0x00000010ff087819 */ /* 0x000fe40000011609 */
[----:B------:R-:W0:Y:S01]  /*12aa0*/  LDS.128 R24, [R21+0x12400] ;  /* 0x0124000015187984 */ /* 0x000e220000000c00 */
[----:B------:R-:W-:Y:S02]  /*12ab0*/  PRMT R82, R82, 0x5410, R33 ;  /* 0x0000541052527816 */ /* 0x000fe40000000021 */
[----:B------:R-:W-:Y:S01]  /*12ac0*/  PRMT R78, R78, 0x5410, R29 ;  /* 0x000054104e4e7816 */ /* 0x000fe2000000001d */
[----:B------:R-:W1:Y:S01]  /*12ad0*/  LDS.128 R4, [R0] ;  /* 0x0000000000047984 */ /* 0x000e620000000c00 */
[----:B------:R-:W-:Y:S01]  /*12ae0*/  SHF.R.U32.HI R52, RZ, 0x10, R53 ;  /* 0x00000010ff347819 */ /* 0x000fe20000011635 */
[----:B------:R-:W-:Y:S01]  /*12af0*/  IMAD.U32 R33, R82, 0x10000, RZ ;  /* 0x0001000052217824 */ /* 0x000fe200078e00ff */
[----:B------:R-:W-:Y:S01]  /*12b00*/  SHF.R.U64 R9, R10, 0x10, R11 ;  /* 0x000000100a097819 */ /* 0x000fe2000000120b */
[----:B------:R-:W-:Y:S01]  /*12b10*/  IMAD.U32 R35, R78, 0x10000, RZ ;  /* 0x000100004e237824 */ /* 0x000fe200078e00ff */
[----:B------:R-:W-:-:S02]  /*12b20*/  PRMT R79, R79, 0x5410, R8 ;  /* 0x000054104f4f7816 */ /* 0x000fc40000000008 */
[----:B------:R-:W-:Y:S02]  /*12b30*/  SHF.R.U64 R31, R54, 0x10, R55 ;  /* 0x00000010361f7819 */ /* 0x000fe40000001237 */
[----:B------:R-:W-:Y:S01]  /*12b40*/  SHF.R.U32.HI R10, RZ, 0x10, R11 ;  /* 0x00000010ff0a7819 */ /* 0x000fe2000001160b */
[----:B------:R-:W-:Y:S01]  /*12b50*/  IMAD.U32 R32, R79, 0x10000, RZ ;  /* 0x000100004f207824 */ /* 0x000fe200078e00ff */
[----:B------:R-:W-:Y:S02]  /*12b60*/  SHF.R.U32.HI R54, RZ, 0x10, R55 ;  /* 0x00000010ff367819 */ /* 0x000fe40000011637 */
[----:B------:R-:W-:Y:S02]  /*12b70*/  PRMT R83, R83, 0x5410, R52 ;  /* 0x0000541053537816 */ /* 0x000fe40000000034 */
[----:B------:R-:W-:Y:S02]  /*12b80*/  PRMT R81, R81, 0x5410, R10 ;  /* 0x0000541051517816 */ /* 0x000fe4000000000a */
[----:B------:R-:W-:-:S02]  /*12b90*/  PRMT R85, R85, 0x5410, R54 ;  /* 0x0000541055557816 */ /* 0x000fc40000000036 */
[----:B------:R-:W-:Y:S01]  /*12ba0*/  PRMT R80, R80, 0x5410, R9 ;  /* 0x0000541050507816 */ /* 0x000fe20000000009 */
[----:B------:R-:W-:Y:S01]  /*12bb0*/  IMAD.U32 R34, R81, 0x10000, RZ ;  /* 0x0001000051227824 */ /* 0x000fe200078e00ff */
[----:B------:R-:W-:Y:S01]  /*12bc0*/  PRMT R84, R84, 0x5410, R31 ;  /* 0x0000541054547816 */ /* 0x000fe2000000001f */
[C---:B0-----:R-:W-:Y:S01]  /*12bd0*/  IMAD.U32 R28, R24.reuse, 0x10000, RZ ;  /* 0x00010000181c7824 */ /* 0x041fe200078e00ff */
[----:B------:R-:W-:Y:S01]  /*12be0*/  LOP3.LUT R24, R24, 0xffff0000, RZ, 0xc0, !PT ;  /* 0xffff000018187812 */ /* 0x000fe200078ec0ff */
[C---:B------:R-:W-:Y:S01]  /*12bf0*/  IMAD.U32 R29, R25.reuse, 0x10000, RZ ;  /* 0x00010000191d7824 */ /* 0x040fe200078e00ff */
[----:B------:R-:W-:Y:S01]  /*12c00*/  LOP3.LUT R25, R25, 0xffff0000, RZ, 0xc0, !PT ;  /* 0xffff000019197812 */ /* 0x000fe200078ec0ff */
[----:B-1----:R-:W-:Y:S02]  /*12c10*/  IMAD.U32 R8, R4, 0x10000, RZ ;  /* 0x0001000004087824 */ /* 0x002fe400078e00ff */
[C---:B------:R-:W-:Y:S01]  /*12c20*/  FMUL.FTZ R37, R28.reuse, R35 ;  /* 0x000000231c257220 */ /* 0x040fe20000410000 */
[----:B------:R-:W-:Y:S01]  /*12c30*/  FMUL.FTZ R39, R28, R33 ;  /* 0x000000211c277220 */ /* 0x000fe20000410000 */
[----:B------:R-:W-:-:S02]  /*12c40*/  IMAD.U32 R9, R5, 0x10000, RZ ;  /* 0x0001000005097824 */ /* 0x000fc400078e00ff */
[----:B------:R-:W-:Y:S01]  /*12c50*/  FMUL.FTZ R36, R29, R32 ;  /* 0x000000201d247220 */ /* 0x000fe20000410000 */
[----:B------:R-:W-:Y:S02]  /*12c60*/  IMAD.U32 R28, R83, 0x10000, RZ ;  /* 0x00010000531c7824 */ /* 0x000fe400078e00ff */
[C---:B------:R-:W-:Y:S01]  /*12c70*/  FFMA.FTZ R37, R8.reuse, R33, -R37 ;  /* 0x0000002108257223 */ /* 0x040fe20000010825 */
        /* <DEDUP_REMOVED lines=12> */
[----:B------:R-:W-:Y:S01]  /*12d40*/  LOP3.LUT R4, R4, 0xffff0000, RZ, 0xc0, !PT ;  /* 0xffff000004047812 */ /* 0x000fe200078ec0ff */
[----:B------:R-:W-:Y:S01]  /*12d50*/  FFMA.FTZ R40, R11, R34, R31 ;  /* 0x000000220b287223 */ /* 0x000fe2000001001f */
[C---:B------:R-:W-:Y:S01]  /*12d60*/  FMUL.FTZ R11, R24.reuse, R29 ;  /* 0x0000001d180b7220 */ /* 0x040fe20000410000 */
[-C--:B------:R-:W-:Y:S01]  /*12d70*/  FMUL.FTZ R31, R24, R9.reuse ;  /* 0x00000009181f7220 */ /* 0x080fe20000410000 */
[----:B------:R-:W-:Y:S01]  /*12d80*/  IMAD.U32 R30, R26, 0x10000, RZ ;  /* 0x000100001a1e7824 */ /* 0x000fe200078e00ff */
[----:B------:R-:W-:Y:S01]  /*12d90*/  LOP3.LUT R8, R83, 0xffff0000, RZ, 0xc0, !PT ;  /* 0xffff000053087812 */ /* 0x000fe200078ec0ff */
[----:B------:R-:W-:Y:S01]  /*12da0*/  FFMA.FTZ R24, R4, R9, -R11 ;  /* 0x0000000904187223 */ /* 0x000fe2000001080b */
[----:B------:R-:W-:Y:S01]  /*12db0*/  LOP3.LUT R28, R79, 0xffff0000, RZ, 0xc0, !PT ;  /* 0xffff00004f1c7812 */ /* 0x000fe200078ec0ff */
[----:B------:R-:W-:-:S02]  /*12dc0*/  IMAD.U32 R11, R80, 0x10000, RZ ;  /* 0x00010000500b7824 */ /* 0x000fc400078e00ff */
[----:B------:R-:W-:Y:S01]  /*12dd0*/  FFMA.FTZ R32, R4, R29, R31 ;  /* 0x0000001d04207223 */ /* 0x000fe2000001001f */
[----:B------:R-:W-:Y:S01]  /*12de0*/  LOP3.LUT R5, R5, 0xffff0000, RZ, 0xc0, !PT ;  /* 0xffff000005057812 */ /* 0x000fe200078ec0ff */
[----:B------:R-:W-:Y:S02]  /*12df0*/  IMAD.U32 R10, R6, 0x10000, RZ ;  /* 0x00010000060a7824 */ /* 0x000fe400078e00ff */
[----:B------:R-:W-:Y:S01]  /*12e00*/  FMUL.FTZ R29, R30, R11 ;  /* 0x0000000b1e1d7220 */ /* 0x000fe20000410000 */
[----:B------:R-:W-:Y:S02]  /*12e10*/  IMAD.U32 R9, R84, 0x10000, RZ ;  /* 0x0001000054097824 */ /* 0x000fe400078e00ff */
[C---:B------:R-:W-:Y:S01]  /*12e20*/  FMUL.FTZ R34, R25.reuse, R28 ;  /* 0x0000001c19227220 */ /* 0x040fe20000410000 */
[-C--:B------:R-:W-:Y:S01]  /*12e30*/  FMUL.FTZ R33, R25, R8.reuse ;  /* 0x0000000819217220 */ /* 0x080fe20000410000 */
[----:B------:R-:W-:Y:S01]  /*12e40*/  LOP3.LUT R26, R26, 0xffff0000, RZ, 0xc0, !PT ;  /* 0xffff00001a1a7812 */ /* 0x000fe200078ec0ff */
[-C--:B------:R-:W-:Y:S01]  /*12e50*/  FMUL.FTZ R31, R30, R9.reuse ;  /* 0x000000091e1f7220 */ /* 0x080fe20000410000 */
[----:B------:R-:W-:Y:S01]  /*12e60*/  FFMA.FTZ R29, R10, R9, -R29 ;  /* 0x000000090a1d7223 */ /* 0x000fe2000001081d */
[C---:B------:R-:W-:Y:S01]  /*12e70*/  FFMA.FTZ R25, R5.reuse, R8, -R34 ;  /* 0x0000000805197223 */ /* 0x040fe20000010822 */
[----:B------:R-:W-:Y:S01]  /*12e80*/  FFMA.FTZ R33, R5, R28, R33 ;  /* 0x0000001c05217223 */ /* 0x000fe20000010021 */
[----:B------:R-:W-:Y:S01]  /*12e90*/  LOP3.LUT R9, R80, 0xffff0000, RZ, 0xc0, !PT ;  /* 0xffff000050097812 */ /* 0x000fe200078ec0ff */
[----:B------:R-:W-:Y:S01]  /*12ea0*/  FFMA.FTZ R10, R10, R11, R31 ;  /* 0x0000000b0a0a7223 */ /* 0x000fe2000001001f */
[----:B------:R-:W-:-:S02]  /*12eb0*/  LOP3.LUT R27, R27, 0xffff0000, RZ, 0xc0, !PT ;  /* 0xffff00001b1b7812 */ /* 0x000fc400078ec0ff */
[----:B------:R-:W-:Y:S01]  /*12ec0*/  LOP3.LUT R5, R84, 0xffff0000, RZ, 0xc0, !PT ;  /* 0xffff000054057812 */ /* 0x000fe200078ec0ff */
[C---:B------:R-:W-:Y:S01]  /*12ed0*/  FMUL.FTZ R11, R26.reuse, R9 ;  /* 0x000000091a0b7220 */ /* 0x040fe20000410000 */
[----:B------:R-:W-:Y:S02]  /*12ee0*/  LOP3.LUT R8, R81, 0xffff0000, RZ, 0xc0, !PT ;  /* 0xffff000051087812 */ /* 0x000fe400078ec0ff */
        /* <DEDUP_REMOVED lines=20> */
.L_x_6093:
[----:B------:R-:W-:Y:S05]  /*13030*/  BSYNC B1 ;  /* 0x0000000000017941 */ /* 0x000fea0003800000 */
.L_x_6092:
[----:B------:R-:W-:Y:S05]  /*13040*/  @P2 BRA `(.L_x_6065) ;  /* 0x0000000400c02947 */ /* 0x000fea0003800000 */
[----:B0-2---:R-:W-:Y:S02]  /*13050*/  SHF.R.S32.HI R5, RZ, 0x1f, R194 ;  /* 0x0000001fff057819 */ /* 0x005fe400000114c2 */
        /* <DEDUP_REMOVED lines=13> */
[----:B-----5:R-:W-:-:S02]  /*13130*/  R2UR UR4, R44 ;  /* 0x000000002c0472ca */ /* 0x020fc400000e0000 */
[----:B------:R-:W-:Y:S02]  /*13140*/  LOP3.LUT R3, R0, R42, RZ, 0x3c, !PT ;  /* 0x0000002a00037212 */ /* 0x000fe400078e3cff */
[----:B------:R-:W-:Y:S02]  /*13150*/  LOP3.LUT R4, R4, 0x7fffe000, RZ, 0xc0, !PT ;  /* 0x7fffe00004047812 */ /* 0x000fe400078ec0ff */
[----:B------:R-:W-:Y:S02]  /*13160*/  SHF.R.U64 R21, R12, 0x10, R13 ;  /* 0x000000100c157819 */ /* 0x000fe4000000120d */
[----:B------:R-:W-:Y:S02]  /*13170*/  IADD3 R3, R3, R4, R218 ;  /* 0x0000000403037210 */ /* 0x000fe40007ffe0da */
[----:B------:R-:W-:Y:S02]  /*13180*/  SHF.R.U64 R27, R56, 0x10, R57 ;  /* 0x00000010381b7819 */ /* 0x000fe40000001239 */
[----:B------:R-:W-:Y:S01]  /*13190*/  SHF.R.U32.HI R12, RZ, 0x10, R13 ;  /* 0x00000010ff0c7819 */ /* 0x000fe2000001160d */
[----:B------:R-:W-:Y:S01]  /*131a0*/  IMAD R3, R3, 0x2, R18 ;  /* 0x0000000203037824 */ /* 0x000fe200078e0212 */
[----:B-1----:R-:W-:-:S02]  /*131b0*/  LEA R32, R5, UR4, 0x1 ;  /* 0x0000000405207c11 */ /* 0x002fc4000f8e08ff */
[----:B------:R-:W-:Y:S02]  /*131c0*/  PRMT R26, R20, 0x5410, R21 ;  /* 0x00005410141a7816 */ /* 0x000fe40000000015 */
[----:B------:R-:W0:Y:S01]  /*131d0*/  LDS.128 R8, [R3+0x12400] ;  /* 0x0124000003087984 */ /* 0x000e220000000c00 */
[----:B------:R-:W-:Y:S02]  /*131e0*/  SHF.R.U64 R25, R58, 0x10, R59 ;  /* 0x000000103a197819 */ /* 0x000fe4000000123b */
[----:B------:R-:W-:Y:S01]  /*131f0*/  SHF.R.U64 R13, R14, 0x10, R15 ;  /* 0x000000100e0d7819 */ /* 0x000fe2000000120f */
[----:B------:R-:W1:Y:S01]  /*13200*/  LDS.128 R4, [R32] ;  /* 0x0000000020047984 */ /* 0x000e620000000c00 */
[----:B------:R-:W-:Y:S01]  /*13210*/  PRMT R72, R72, 0x5410, R27 ;  /* 0x0000541048487816 */ /* 0x000fe2000000001b */
[----:B------:R-:W-:Y:S01]  /*13220*/  IMAD.U32 R27, R26, 0x10000, RZ ;  /* 0x000100001a1b7824 */ /* 0x000fe200078e00ff */
[----:B------:R-:W-:Y:S02]  /*13230*/  SHF.R.U32.HI R56, RZ, 0x10, R57 ;  /* 0x00000010ff387819 */ /* 0x000fe40000011639 */
[----:B------:R-:W-:-:S02]  /*13240*/  SHF.R.U32.HI R14, RZ, 0x10, R15 ;  /* 0x00000010ff0e7819 */ /* 0x000fc4000001160f */
[----:B------:R-:W-:Y:S02]  /*13250*/  PRMT R69, R69, 0x5410, R12 ;  /* 0x0000541045457816 */ /* 0x000fe4000000000c */
[----:B------:R-:W-:Y:S01]  /*13260*/  PRMT R74, R74, 0x5410, R25 ;  /* 0x000054104a4a7816 */ /* 0x000fe20000000019 */
[----:B------:R-:W-:Y:S01]  /*13270*/  IMAD.U32 R25, R72, 0x10000, RZ ;  /* 0x0001000048197824 */ /* 0x000fe200078e00ff */
[----:B------:R-:W-:Y:S01]  /*13280*/  PRMT R73, R73, 0x5410, R56 ;  /* 0x0000541049497816 */ /* 0x000fe20000000038 */
[----:B------:R-:W-:Y:S01]  /*13290*/  IMAD.U32 R29, R69, 0x10000, RZ ;  /* 0x00010000451d7824 */ /* 0x000fe200078e00ff */
[----:B------:R-:W-:Y:S02]  /*132a0*/  SHF.R.U32.HI R58, RZ, 0x10, R59 ;  /* 0x00000010ff3a7819 */ /* 0x000fe4000001163b */
[----:B------:R-:W-:Y:S02]  /*132b0*/  PRMT R71, R71, 0x5410, R14 ;  /* 0x0000541047477816 */ /* 0x000fe4000000000e */
[----:B------:R-:W-:-:S02]  /*132c0*/  PRMT R75, R75, 0x5410, R58 ;  /* 0x000054104b4b7816 */ /* 0x000fc4000000003a */
        /* <DEDUP_REMOVED lines=8> */
[----:B------:R-:W-:Y:S02]  /*13350*/  IMAD.U32 R12, R5, 0x10000, RZ ;  /* 0x00010000050c7824 */ /* 0x000fe400078e00ff */
[----:B------:R-:W-:Y:S01]  /*13360*/  FMUL.FTZ R35, R20, R29 ;  /* 0x0000001d14237220 */ /* 0x000fe20000410000 */
[----:B------:R-:W-:Y:S01]  /*13370*/  FFMA.FTZ R28, R0, R25, -R31 ;  /* 0x00000019001c7223 */ /* 0x000fe2000001081f */
[----:B------:R-:W-:-:S02]  /*13380*/  IMAD.U32 R15, R73, 0x10000, RZ ;  /* 0x00010000490f7824 */ /* 0x000fc400078e00ff */
[----:B------:R-:W-:Y:S01]  /*13390*/  FFMA.FTZ R33, R0, R27, R33 ;  /* 0x0000001b00217223 */ /* 0x000fe20000010021 */
[----:B------:R-:W-:Y:S01]  /*133a0*/  IMAD.U32 R24, R11, 0x10000, RZ ;  /* 0x000100000b187824 */ /* 0x000fe200078e00ff */
[----:B------:R-:W-:Y:S01]  /*133b0*/  LOP3.LUT R27, R26, 0xffff0000, RZ, 0xc0, !PT ;  /* 0xffff00001a1b7812 */ /* 0x000fe200078ec0ff */
[----:B------:R-:W-:Y:S02]  /*133c0*/  IMAD.U32 R31, R71, 0x10000, RZ ;  /* 0x00010000471f7824 */ /* 0x000fe400078e00ff */
[-C--:B------:R-:W-:Y:S01]  /*133d0*/  FMUL.FTZ R37, R20, R15.reuse ;  /* 0x0000000f14257220 */ /* 0x080fe20000410000 */
[----:B------:R-:W-:Y:S01]  /*133e0*/  FFMA.FTZ R35, R12, R15, -R35 ;  /* 0x0000000f0c237223 */ /* 0x000fe20000010823 */
[----:B------:R-:W-:Y:S02]  /*133f0*/  IMAD.U32 R14, R7, 0x10000, RZ ;  /* 0x00010000070e7824 */ /* 0x000fe400078e00ff */
[----:B------:R-:W-:Y:S01]  /*13400*/  FMUL.FTZ R15, R24, R31 ;  /* 0x0000001f180f7220 */ /* 0x000fe20000410000 */
[----:B------:R-:W-:-:S02]  /*13410*/  IMAD.U32 R25, R75, 0x10000, RZ ;  /* 0x000100004b197824 */ /* 0x000fc400078e00ff */
[----:B------:R-:W-:Y:S01]  /*13420*/  FFMA.FTZ R37, R12, R29, R37 ;  /* 0x0000001d0c257223 */ /* 0x000fe20000010025 */
[----:B------:R-:W-:Y:S01]  /*13430*/  LOP3.LUT R12, R69, 0xffff0000, RZ, 0xc0, !PT ;  /* 0xffff0000450c7812 */ /* 0x000fe200078ec0ff */
[----:B------:R-:W-:Y:S02]  /*13440*/  IMAD.U32 R21, R10, 0x10000, RZ ;  /* 0x000100000a157824 */ /* 0x000fe400078e00ff */
[-C--:B------:R-:W-:Y:S01]  /*13450*/  FFMA.FTZ R30, R14, R25.reuse, -R15 ;  /* 0x000000190e1e7223 */ /* 0x080fe2000001080f */
[----:B------:R-:W-:Y:S01]  /*13460*/  LOP3.LUT R15, R72, 0xffff0000, RZ, 0xc0, !PT ;  /* 0xffff0000480f7812 */ /* 0x000fe200078ec0ff */
[----:B------:R-:W-:Y:S01]  /*13470*/  FMUL.FTZ R24, R24, R25 ;  /* 0x0000001918187220 */ /* 0x000fe20000410000 */
[----:B------:R-:W-:Y:S01]  /*13480*/  LOP3.LUT R4, R4, 0xffff0000, RZ, 0xc0, !PT ;  /* 0xffff000004047812 */ /* 0x000fe200078ec0ff */
[----:B------:R-:W-:Y:S01]  /*13490*/  FMUL.FTZ R25, R8, R27 ;  /* 0x0000001b08197220 */ /* 0x000fe20000410000 */
[----:B------:R-:W-:Y:S01]  /*134a0*/  LOP3.LUT R0, R73, 0xffff0000, RZ, 0xc0, !PT ;  /* 0xffff000049007812 */ /* 0x000fe200078ec0ff */
[----:B------:R-:W-:Y:S01]  /*134b0*/  FFMA.FTZ R31, R14, R31, R24 ;  /* 0x0000001f0e1f7223 */ /* 0x000fe20000010018 */
[-C--:B------:R-:W-:Y:S01]  /*134c0*/  FMUL.FTZ R29, R8, R15.reuse ;  /* 0x0000000f081d7220 */ /* 0x080fe20000410000 */
[----:B------:R-:W-:Y:S01]  /*134d0*/  IMAD.U32 R14, R70, 0x10000, RZ ;  /* 0x00010000460e7824 */ /* 0x000fe200078e00ff */
[----:B------:R-:W-:Y:S01]  /*134e0*/  LOP3.LUT R5, R5, 0xffff0000, RZ, 0xc0, !PT ;  /* 0xffff000005057812 */ /* 0x000fe200078ec0ff */
[C---:B------:R-:W-:Y:S01]  /*134f0*/  FMUL.FTZ R24, R9.reuse, R12 ;  /* 0x0000000c09187220 */ /* 0x040fe20000410000 */
[C---:B------:R-:W-:Y:S01]  /*13500*/  FFMA.FTZ R25, R4.reuse, R15, -R25 ;  /* 0x0000000f04197223 */ /* 0x040fe20000010819 */
[----:B------:R-:W-:Y:S01]  /*13510*/  FMUL.FTZ R9, R9, R0 ;  /* 0x0000000009097220 */ /* 0x000fe20000410000 */
[----:B------:R-:W-:Y:S01]  /*13520*/  FFMA.FTZ R20, R4, R27, R29 ;  /* 0x0000001b04147223 */ /* 0x000fe2000001001d */
[----:B------:R-:W-:-:S02]  /*13530*/  IMAD.U32 R13, R6, 0x10000, RZ ;  /* 0x00010000060d7824 */ /* 0x000fc400078e00ff */
[----:B------:R-:W-:Y:S01]  /*13540*/  FMUL.FTZ R4, R21, R14 ;  /* 0x0000000e15047220 */ /* 0x000fe20000410000 */
[----:B------:R-:W-:Y:S02]  /*13550*/  IMAD.U32 R8, R74, 0x10000, RZ ;  /* 0x000100004a087824 */ /* 0x000fe400078e00ff */
[C---:B------:R-:W-:Y:S01]  /*13560*/  FFMA.FTZ R12, R5.reuse, R12, R9 ;  /* 0x0000000c050c7223 */ /* 0x040fe20000010009 */
[----:B------:R-:W-:Y:S01]  /*13570*/  LOP3.LUT R10, R10, 0xffff0000, RZ, 0xc0, !PT ;  /* 0xffff00000a0a7812 */ /* 0x000fe200078ec0ff */
[----:B------:R-:W-:Y:S01]  /*13580*/  FFMA.FTZ R24, R5, R0, -R24 ;  /* 0x0000000005187223 */ /* 0x000fe20000010818 */
[-C--:B------:R-:W-:Y:S01]  /*13590*/  FMUL.FTZ R26, R21, R8.reuse ;  /* 0x00000008151a7220 */ /* 0x080fe20000410000 */
[----:B------:R-:W-:Y:S01]  /*135a0*/  FFMA.FTZ R15, R13, R8, -R4 ;  /* 0x000000080d0f7223 */ /* 0x000fe20000010804 */
[----:B------:R-:W-:Y:S02]  /*135b0*/  LOP3.LUT R9, R70, 0xffff0000, RZ, 0xc0, !PT ;  /* 0xffff000046097812 */ /* 0x000fe400078ec0ff */
[----:B------:R-:W-:Y:S01]  /*135c0*/  LOP3.LUT R11, R11, 0xffff0000, RZ, 0xc0, !PT ;  /* 0xffff00000b0b7812 */ /* 0x000fe200078ec0ff */
[----:B------:R-:W-:Y:S01]  /*135d0*/  FFMA.FTZ R26, R13, R14, R26 ;  /* 0x0000000e0d1a7223 */ /* 0x000fe2000001001a */
        /* <DEDUP_REMOVED lines=23> */
.L_x_6065:
[----:B------:R-:W-:Y:S05]  /*13750*/  BSYNC B0 ;  /* 0x0000000000007941 */ /* 0x000fea0003800000 */
.L_x_6043:
        /* <DEDUP_REMOVED lines=8> */
.L_x_6041:
[----:B------:R-:W-:-:S06]  /*137e0*/  ULOP3.LUT UR4, UR60, 0x1, URZ, 0xfc, !UPT ;  /* 0x000000013c047892 */ /* 0x000fcc000f8efc3f */
[----:B0-23--:R-:W-:-:S05]  /*137f0*/  IMAD.U32 R0, RZ, RZ, UR4 ;  /* 0x00000004ff007e24 */ /* 0x00dfca000f8e00ff */
[----:B------:R-:W-:-:S13]  /*13800*/  ISETP.NE.AND P0, PT, R0, 0x3, PT ;  /* 0x000000030000780c */ /* 0x000fda0003f05270 */
[----:B------:R-:W-:Y:S05]  /*13810*/  @!P0 BRA `(.L_x_6094) ;  /* 0x0000000000048947 */ /* 0x000fea0003800000 */
[----:B------:R-:W-:Y:S01]  /*13820*/  BPT.TRAP 0x1 ;  /* 0x000000040000795c */ /* 0x000fe20000300000 */
.L_x_6094:
[----:B------:R-:W-:Y:S01]  /*13830*/  IMAD R8, R198, 0x8, R18 ;  /* 0x00000008c6087824 */ /* 0x000fe200078e0212 */
[----:B-1--4-:R-:W-:-:S04]  /*13840*/  SHF.L.U32 R3, R202, 0x1f, RZ ;  /* 0x0000001fca037819 */ /* 0x012fc800000006ff */
[----:B------:R0:W1:Y:S01]  /*13850*/  SYNCS.PHASECHK.TRANS64.TRYWAIT P1, [R8+URZ+0x30830], R3 ;  /* 0x03083003080075a7 */ /* 0x000062000802017f */
[----:B------:R-:W-:Y:S05]  /*13860*/  @!P0 BRA `(.L_x_6095) ;  /* 0x0000000000048947 */ /* 0x000fea0003800000 */
[----:B------:R-:W-:Y:S01]  /*13870*/  BPT.TRAP 0x1 ;  /* 0x000000040000795c */ /* 0x000fe20000300000 */
.L_x_6095:
[----:B-1----:R-:W-:Y:S05]  /*13880*/  @P1 BRA `(.L_x_6096) ;  /* 0x0000000000081947 */ /* 0x002fea0003800000 */
[----:B------:R-:W1:Y:S02]  /*13890*/  SYNCS.PHASECHK.TRANS64.TRYWAIT P1, [R8+URZ+0x30830], R3 ;  /* 0x03083003080075a7 */ /* 0x000e64000802017f */
[----:B-1----:R-:W-:Y:S05]  /*138a0*/  @!P1 BRA `(.L_x_6097) ;  /* 0x0000014c00049947 */ /* 0x002fea0003800000 */
.L_x_6096:
[----:B------:R-:W-:Y:S05]  /*138b0*/  WARPSYNC.ALL ;  /* 0x0000000000007948 */ /* 0x000fea0003800000 */
[----:B------:R-:W-:Y:S01]  /*138c0*/  VIADD R0, R18, 0x1e400 ;  /* 0x0001e40012007836 */ /* 0x000fe20000000000 */
[----:B------:R-:W-:Y:S01]  /*138d0*/  R2UR UR4, R68 ;  /* 0x00000000440472ca */ /* 0x000fe200000e0000 */
[----:B------:R-:W-:Y:S01]  /*138e0*/  IMAD.MOV.U32 R5, RZ, RZ, 0x40000040 ;  /* 0x40000040ff057424 */ /* 0x000fe200078e00ff */
[----:B-----5:R-:W-:Y:S01]  /*138f0*/  WARPGROUP.ARRIVE ;  /* 0x00000000000079c5 */ /* 0x020fe20000000000 */
[----:B------:R-:W-:Y:S01]  /*13900*/  UMOV UR9, 0x40000040 ;  /* 0x4000004000097882 */ /* 0x000fe20000000000 */
        /* <DEDUP_REMOVED lines=33> */
[----:B------:R-:W-:Y:S01]  /*13b20*/  IMAD.MOV.U32 R7, RZ, RZ, 0x40000040 ;  /* 0x40000040ff077424 */ /* 0x000fe200078e00ff */
[----:B------:R-:W-:Y:S01]  /*13b30*/  UIADD3 UR36, UR4, 0x806, URZ ;  /* 0x0000080604247890 */ /* 0x000fe2000fffe03f */
[----:B--2---:R-:W-:Y:S01]  /*13b40*/  IMAD.U32 R10, RZ, RZ, UR8 ;  /* 0x00000008ff0a7e24 */ /* 0x004fe2000f8e00ff */
[----:B------:R-:W-:Y:S01]  /*13b50*/  UMOV UR37, 0x40000040 ;  /* 0x4000004000257882 */ /* 0x000fe20000000000 */
        /* <DEDUP_REMOVED lines=12> */
[----:B--2---:R-:W-:Y:S02]  /*13c20*/  IMAD.U32 R10, RZ, RZ, UR8 ;  /* 0x00000008ff0a7e24 */ /* 0x004fe4000f8e00ff */
        /* <DEDUP_REMOVED lines=37> */
[----:B--2---:R-:W-:Y:S01]  /*13e80*/  IMAD.U32 R10, RZ, RZ, UR8 ;  /* 0x00000008ff0a7e24 */ /* 0x004fe2000f8e00ff */
[----:B------:R-:W-:Y:S01]  /*13e90*/  R2UR UR58, R6 ;  /* 0x00000000063a72ca */ /* 0x000fe200000e0000 */
[----:B------:R-:W-:Y:S01]  /*13ea0*/  VIADD R6, R4, 0x306 ;  /* 0x0000030604067836 */ /* 0x000fe20000000000 */
[----:B------:R-:W-:Y:S01]  /*13eb0*/  R2UR UR59, R7 ;  /* 0x00000000073b72ca */ /* 0x000fe200000e0000 */
[----:B------:R-:W-:-:S02]  /*13ec0*/  IMAD.MOV.U32 R7, RZ, RZ, 0x40000040 ;  /* 0x40000040ff077424 */ /* 0x000fc400078e00ff */
[----:B------:R-:W-:Y:S01]  /*13ed0*/  IMAD.U32 R11, RZ, RZ, UR9 ;  /* 0x00000009ff0b7e24 */ /* 0x000fe2000f8e00ff */
[----:B------:R-:W-:Y:S01]  /*13ee0*/  R2UR UR54, R6 ;  /* 0x00000000063672ca */ /* 0x000fe200000e0000 */
[----:B------:R-:W-:Y:S01]  /*13ef0*/  VIADD R6, R4, 0x600 ;  /* 0x0000060004067836 */ /* 0x000fe20000000000 */
[----:B------:R-:W-:Y:S01]  /*13f00*/  R2UR UR55, R7 ;  /* 0x00000000073772ca */ /* 0x000fe200000e0000 */
[----:B------:R-:W-:Y:S01]  /*13f10*/  IMAD.MOV.U32 R7, RZ, RZ, 0x40000040 ;  /* 0x40000040ff077424 */ /* 0x000fe200078e00ff */
[----:B------:R2:W-:Y:S02]  /*13f20*/  STL.64 [R1], R10 ;  /* 0x0000000a01007387 */ /* 0x0005e40000100a00 */
        /* <DEDUP_REMOVED lines=34> */
[----:B--2---:R-:W-:Y:S05]  /*14150*/  @!P0 BRA `(.L_x_6098) ;  /* 0x0000000000048947 */ /* 0x004fea0003800000 */
[----:B------:R-:W-:Y:S01]  /*14160*/  BPT.TRAP 0x1 ;  /* 0x000000040000795c */ /* 0x000fe20000300000 */
.L_x_6098:
[----:B------:R-:W2:Y:S01]  /*14170*/  LDC R0, c[0x0][0x448] ;  /* 0x00011200ff007b82 */ /* 0x000ea20000000800 */
[----:B------:R-:W-:Y:S01]  /*14180*/  IMAD R6, R2, -0x60, R222 ;  /* 0xffffffa002067824 */ /* 0x000fe200078e02de */
[----:B------:R-:W-:Y:S01]  /*14190*/  ULDC UR4, c[0x0][0x988] ;  /* 0x0002620000047ab9 */ /* 0x000fe20000000800 */
[----:B------:R-:W-:Y:S01]  /*141a0*/  LOP3.LUT R19, R19, 0xffffffef, RZ, 0xc0, !PT ;  /* 0xffffffef13137812 */ /* 0x000fe200078ec0ff */
[----:B------:R-:W-:Y:S01]  /*141b0*/  BSSY B0, `(.L_x_6099) ;  /* 0x0000425000007945 */ /* 0x000fe20003800000 */
        /* <DEDUP_REMOVED lines=15> */
[----:B--2---:R-:W-:Y:S01]  /*142b0*/  ISETP.NE.AND P4, PT, R0, 0x1, PT ;  /* 0x000000010000780c */ /* 0x004fe20003f85270 */
[----:B------:R-:W-:-:S12]  /*142c0*/  IMAD.IADD R0, R225, 0x1, R220 ;  /* 0x00000001e1007824 */ /* 0x000fd800078e02dc */
[----:B01----:R-:W0:Y:S01]  /*142d0*/  @P4 LDC R3, c[0x0][0x44c] ;  /* 0x00011300ff034b82 */ /* 0x003e220000000800 */
[----:B------:R-:W-:-:S07]  /*142e0*/  @P4 LOP3.LUT R19, R19, 0x10, RZ, 0xfc, !PT ;  /* 0x0000001013134812 */ /* 0x000fce00078efcff */
[----:B------:R-:W1:Y:S01]  /*142f0*/  @P4 LDC R4, c[0x0][0x450] ;  /* 0x00011400ff044b82 */ /* 0x000e620000000800 */
[----:B0-----:R-:W-:-:S05]  /*14300*/  @P4 IMAD.HI.U32 R3, R0, R3, RZ ;  /* 0x0000000300034227 */ /* 0x001fca00078e00ff */
[----:B-1----:R-:W-:Y:S01]  /*14310*/  @P4 SHF.R.U32.HI R0, RZ, R4, R3 ;  /* 0x00000004ff004219 */ /* 0x002fe20000011603 */
[----:B------:R-:W-:Y:S01]  /*14320*/  IMAD R4, R2, -0x60, RZ ;  /* 0xffffffa002047824 */ /* 0x000fe200078e02ff */
[----:B------:R-:W-:-:S03]  /*14330*/  IADD3 R3, -R223, 0x60, R6 ;  /* 0x00000060df037810 */ /* 0x000fc60007ffe106 */
[----:B------:R-:W0:Y:S01]  /*14340*/  SHFL.IDX PT, R5, R0, 0x1, 0x1c1f ;  /* 0x003c1f0000057f89 */ /* 0x000e2200000e0000 */
[----:B------:R-:W-:-:S03]  /*14350*/  IADD3 R4, -R223, 0x61, R4 ;  /* 0x00000061df047810 */ /* 0x000fc60007ffe104 */
[----:B------:R-:W1:Y:S01]  /*14360*/  SHFL.IDX PT, R0, R0, RZ, 0x1c1f ;  /* 0x001c1fff00007589 */ /* 0x000e6200000e0000 */
[----:B------:R-:W-:-:S04]  /*14370*/  IADD3 R4, -R221, R4, R222 ;  /* 0x00000004dd047210 */ /* 0x000fc80007ffe1de */
        /* <DEDUP_REMOVED lines=89> */
[----:B0-----:R-:W-:Y:S02]  /*14910*/  FMNMX.FTZ R5, R86, R5, !PT ;  /* 0x0000000556057209 */ /* 0x001fe40007810000 */
[----:B------:R-:W-:Y:S02]  /*14920*/  CS2R R86, SRZ ;  /* 0x0000000000567805 */ /* 0x000fe4000001ff00 */
[----:B------:R-:W-:Y:S02]  /*14930*/  ISETP.GT.AND P3, PT, R3, 0x18, PT ;  /* 0x000000180300780c */ /* 0x000fe40003f64270 */
[----:B------:R-:W-:Y:S01]  /*14940*/  FSEL R33, R33, -INF , P1 ;  /* 0xff80000021217808 */ /* 0x000fe20000800000 */
[----:B------:R-:W0:Y:S01]  /*14950*/  SHFL.BFLY PT, R88, R5, 0x1, 0x1f ;  /* 0x0c201f0005587f89 */ /* 0x000e2200000e0000 */
[----:B------:R-:W-:-:S02]  /*14960*/  FMNMX.FTZ R24, R11, R24, !PT ;  /* 0x000000180b187209 */ /* 0x000fc40007810000 */
[----:B------:R-:W-:Y:S02]  /*14970*/  ISETP.GT.AND P1, PT, R3, 0x19, PT ;  /* 0x000000190300780c */ /* 0x000fe40003f24270 */
[----:B------:R-:W-:Y:S02]  /*14980*/  FSEL R13, R36, -INF , P3 ;  /* 0xff800000240d7808 */ /* 0x000fe40001800000 */
[----:B------:R-:W-:Y:S02]  /*14990*/  FMNMX.FTZ R24, R33, R24, !PT ;  /* 0x0000001821187209 */ /* 0x000fe40007810000 */
[----:B------:R-:W-:Y:S02]  /*149a0*/  FSEL R37, R37, -INF , P1 ;  /* 0xff80000025257808 */ /* 0x000fe40000800000 */
[----:B------:R-:W-:Y:S02]  /*149b0*/  FMNMX.FTZ R24, R13, R24, !PT ;  /* 0x000000180d187209 */ /* 0x000fe40007810000 */
[----:B------:R-:W-:-:S02]  /*149c0*/  ISETP.GT.AND P1, PT, R3, 0x21, PT ;  /* 0x000000210300780c */ /* 0x000fc40003f24270 */
[----:B------:R-:W-:Y:S02]  /*149d0*/  FMNMX.FTZ R24, R37, R24, !PT ;  /* 0x0000001825187209 */ /* 0x000fe40007810000 */
[----:B------:R-:W-:Y:S02]  /*149e0*/  FSEL R41, R41, -INF , P1 ;  /* 0xff80000029297808 */ /* 0x000fe40000800000 */
[----:B------:R-:W-:-:S04]  /*149f0*/  ISETP.GT.AND P1, PT, R3, 0x29, PT ;  /* 0x000000290300780c */ /* 0x000fc80003f24270 */
[----:B------:R-:W-:Y:S02]  /*14a00*/  FSEL R45, R45, -INF , P1 ;  /* 0xff8000002d2d7808 */ /* 0x000fe40000800000 */
[----:B0-----:R-:W-:Y:S02]  /*14a10*/  FMNMX.FTZ R4, R5, R88, !PT ;  /* 0x0000005805047209 */ /* 0x001fe40007810000 */
[----:B------:R-:W-:Y:S02]  /*14a20*/  CS2R R88, SRZ ;  /* 0x0000000000587805 */ /* 0x000fe4000001ff00 */
[----:B------:R-:W-:Y:S02]  /*14a30*/  ISETP.GT.AND P1, PT, R3, 0x31, PT ;  /* 0x000000310300780c */ /* 0x000fe40003f24270 */
[C---:B------:R-:W-:Y:S01]  /*14a40*/  FSETP.NEU.FTZ.AND P2, PT, R4.reuse, -INF , PT ;  /* 0xff8000000400780b */ /* 0x040fe20003f5d000 */
[----:B------:R-:W-:Y:S01]  /*14a50*/  FMUL.FTZ R5, R4, R0 ;  /* 0x0000000004057220 */ /* 0x000fe20000410000 */
[----:B------:R-:W-:-:S02]  /*14a60*/  FSEL R49, R49, -INF , P1 ;  /* 0xff80000031317808 */ /* 0x000fc40000800000 */
[----:B------:R-:W-:Y:S02]  /*14a70*/  ISETP.GT.AND P1, PT, R3, 0x39, PT ;  /* 0x000000390300780c */ /* 0x000fe40003f24270 */
[----:B------:R-:W-:Y:S02]  /*14a80*/  FSEL R5, R5, RZ, P2 ;  /* 0x000000ff05057208 */ /* 0x000fe40001000000 */
[----:B------:R-:W-:Y:S02]  /*14a90*/  ISETP.GT.AND P2, PT, R3, 0x20, PT ;  /* 0x000000200300780c */ /* 0x000fe40003f44270 */
[----:B------:R-:W-:Y:S01]  /*14aa0*/  FSEL R53, R53, -INF , P1 ;  /* 0xff80000035357808 */ /* 0x000fe20000800000 */
[-CC-:B------:R-:W-:Y:S01]  /*14ab0*/  FFMA.FTZ R32, R30, R0.reuse, -R5.reuse ;  /* 0x000000001e207223 */ /* 0x180fe20000010805 */
[----:B------:R-:W-:Y:S01]  /*14ac0*/  FSEL R15, R40, -INF , P2 ;  /* 0xff800000280f7808 */ /* 0x000fe20001000000 */
[--C-:B------:R-:W-:Y:S01]  /*14ad0*/  FFMA.FTZ R187, R38, R0, -R5.reuse ;  /* 0x0000000026bb7223 */ /* 0x100fe20000010805 */
[----:B------:R-:W-:Y:S01]  /*14ae0*/  ISETP.GT.AND P2, PT, R3, 0x28, PT ;  /* 0x000000280300780c */ /* 0x000fe20003f44270 */
[----:B------:R-:W0:Y:S01]  /*14af0*/  @P4 LDC R40, c[0x0][0x450] ;  /* 0x00011400ff284b82 */ /* 0x000e220000000800 */
[----:B------:R-:W-:Y:S01]  /*14b00*/  FMNMX.FTZ R28, R15, R24, !PT ;  /* 0x000000180f1c7209 */ /* 0x000fe20007810000 */
[-CC-:B------:R-:W-:Y:S01]  /*14b10*/  FFMA.FTZ R189, R84, R0.reuse, -R5.reuse ;  /* 0x0000000054bd7223 */ /* 0x180fe20000010805 */
[----:B------:R-:W-:Y:S01]  /*14b20*/  FSEL R21, R44, -INF , P2 ;  /* 0xff8000002c157808 */ /* 0x000fe20001000000 */
[--C-:B------:R-:W-:Y:S01]  /*14b30*/  FFMA.FTZ R82, R82, R0, -R5.reuse ;  /* 0x0000000052527223 */ /* 0x100fe20000010805 */
[----:B------:R-:W-:Y:S01]  /*14b40*/  FMNMX.FTZ R28, R41, R28, !PT ;  /* 0x0000001c291c7209 */ /* 0x000fe20007810000 */
[--C-:B------:R-:W-:Y:S01]  /*14b50*/  FFMA.FTZ R191, R80, R0, -R5.reuse ;  /* 0x0000000050bf7223 */ /* 0x100fe20000010805 */
[----:B------:R-:W-:Y:S01]  /*14b60*/  ISETP.GT.AND P2, PT, R3, 0x30, PT ;  /* 0x000000300300780c */ /* 0x000fe20003f44270 */
[----:B------:R-:W-:Y:S01]  /*14b70*/  MUFU.EX2 R189, R189 ;  /* 0x000000bd00bd7308 */ /* 0x000fe20000000800 */
[----:B------:R-:W-:Y:S01]  /*14b80*/  FMNMX.FTZ R28, R21, R28, !PT ;  /* 0x0000001c151c7209 */ /* 0x000fe20007810000 */
[-CC-:B------:R-:W-:Y:S01]  /*14b90*/  FFMA.FTZ R185, R34, R0.reuse, -R5.reuse ;  /* 0x0000000022b97223 */ /* 0x180fe20000010805 */
[----:B------:R-:W-:Y:S01]  /*14ba0*/  FSEL R27, R48, -INF , P2 ;  /* 0xff800000301b7808 */ /* 0x000fe20001000000 */
[--C-:B------:R-:W-:Y:S01]  /*14bb0*/  FFMA.FTZ R14, R14, R0, -R5.reuse ;  /* 0x000000000e0e7223 */ /* 0x100fe20000010805 */
[----:B------:R-:W-:Y:S01]  /*14bc0*/  FMNMX.FTZ R28, R45, R28, !PT ;  /* 0x0000001c2d1c7209 */ /* 0x000fe20007810000 */
[--C-:B------:R-:W-:Y:S01]  /*14bd0*/  FFMA.FTZ R10, R10, R0, -R5.reuse ;  /* 0x000000000a0a7223 */ /* 0x100fe20000010805 */
[----:B------:R-:W-:Y:S01]  /*14be0*/  ISETP.GT.AND P2, PT, R3, 0x38, PT ;  /* 0x000000380300780c */ /* 0x000fe20003f44270 */
[----:B------:R-:W1:Y:S01]  /*14bf0*/  MUFU.EX2 R24, R82 ;  /* 0x0000005200187308 */ /* 0x000e620000000800 */
[----:B------:R-:W-:Y:S01]  /*14c00*/  FMNMX.FTZ R30, R27, R28, !PT ;  /* 0x0000001c1b1e7209 */ /* 0x000fe20007810000 */
[-CC-:B------:R-:W-:Y:S01]  /*14c10*/  FFMA.FTZ R181, R42, R0.reuse, -R5.reuse ;  /* 0x000000002ab57223 */ /* 0x180fe20000010805 */
[----:B------:R-:W-:Y:S01]  /*14c20*/  FSEL R31, R52, -INF , P2 ;  /* 0xff800000341f7808 */ /* 0x000fe20001000000 */
[--C-:B------:R-:W-:Y:S01]  /*14c30*/  FFMA.FTZ R183, R46, R0, -R5.reuse ;  /* 0x000000002eb77223 */ /* 0x100fe20000010805 */
[----:B------:R-:W-:Y:S01]  /*14c40*/  FMNMX.FTZ R30, R49, R30, !PT ;  /* 0x0000001e311e7209 */ /* 0x000fe20007810000 */
[--C-:B------:R-:W-:Y:S01]  /*14c50*/  FFMA.FTZ R177, R50, R0, -R5.reuse ;  /* 0x0000000032b17223 */ /* 0x100fe20000010805 */
[----:B------:R-:W-:Y:S01]  /*14c60*/  ISETP.GT.AND P2, PT, R3, 0x40, PT ;  /* 0x000000400300780c */ /* 0x000fe20003f44270 */
[----:B------:R-:W2:Y:S01]  /*14c70*/  MUFU.EX2 R191, R191 ;  /* 0x000000bf00bf7308 */ /* 0x000ea20000000800 */
[----:B------:R-:W-:Y:S01]  /*14c80*/  FMNMX.FTZ R30, R31, R30, !PT ;  /* 0x0000001e1f1e7209 */ /* 0x000fe20007810000 */
[-CC-:B------:R-:W-:Y:S01]  /*14c90*/  FFMA.FTZ R34, R72, R0.reuse, -R5.reuse ;  /* 0x0000000048227223 */ /* 0x180fe20000010805 */
[----:B------:R-:W-:Y:S01]  /*14ca0*/  ISETP.GT.AND P1, PT, R3, 0x41, PT ;  /* 0x000000410300780c */ /* 0x000fe20003f24270 */
[-CC-:B------:R-:W-:Y:S01]  /*14cb0*/  FFMA.FTZ R179, R54, R0.reuse, -R5.reuse ;  /* 0x0000000036b37223 */ /* 0x180fe20000010805 */
[----:B------:R-:W-:Y:S01]  /*14cc0*/  FSEL R35, R56, -INF , P2 ;  /* 0xff80000038237808 */ /* 0x000fe20001000000 */
[--C-:B------:R-:W-:Y:S01]  /*14cd0*/  FFMA.FTZ R36, R78, R0, -R5.reuse ;  /* 0x000000004e247223 */ /* 0x100fe20000010805 */
[----:B------:R-:W-:Y:S01]  /*14ce0*/  FMNMX.FTZ R30, R53, R30, !PT ;  /* 0x0000001e351e7209 */ /* 0x000fe20007810000 */
[----:B------:R3:W4:Y:S01]  /*14cf0*/  MUFU.EX2 R28, R32 ;  /* 0x00000020001c7308 */ /* 0x0007220000000800 */
[----:B------:R-:W-:Y:S01]  /*14d00*/  ISETP.GT.AND P2, PT, R3, 0x48, PT ;  /* 0x000000480300780c */ /* 0x000fe20003f44270 */
[-CC-:B------:R-:W-:Y:S01]  /*14d10*/  FFMA.FTZ R173, R58, R0.reuse, -R5.reuse ;  /* 0x000000003aad7223 */ /* 0x180fe20000010805 */
[----:B------:R-:W-:Y:S01]  /*14d20*/  FSEL R57, R57, -INF , P1 ;  /* 0xff80000039397808 */ /* 0x000fe20000800000 */
[--C-:B------:R-:W-:Y:S01]  /*14d30*/  FFMA.FTZ R175, R62, R0, -R5.reuse ;  /* 0x000000003eaf7223 */ /* 0x100fe20000010805 */
[----:B------:R-:W-:Y:S01]  /*14d40*/  FMNMX.FTZ R30, R35, R30, !PT ;  /* 0x0000001e231e7209 */ /* 0x000fe20007810000 */
[-CC-:B------:R-:W-:Y:S01]  /*14d50*/  FFMA.FTZ R169, R66, R0.reuse, -R5.reuse ;  /* 0x0000000042a97223 */ /* 0x180fe20000010805 */
[----:B------:R-:W-:Y:S01]  /*14d60*/  ISETP.GT.AND P1, PT, R3, 0x49, PT ;  /* 0x000000490300780c */ /* 0x000fe20003f24270 */
[----:B------:R-:W5:Y:S01]  /*14d70*/  MUFU.EX2 R185, R185 ;  /* 0x000000b900b97308 */ /* 0x000f620000000800 */
[----:B------:R-:W-:Y:S01]  /*14d80*/  FSEL R39, R60, -INF , P2 ;  /* 0xff8000003c277808 */ /* 0x000fe20001000000 */
[--C-:B---3--:R-:W-:Y:S01]  /*14d90*/  FFMA.FTZ R32, R20, R0, -R5.reuse ;  /* 0x0000000014207223 */ /* 0x108fe20000010805 */
[----:B------:R-:W-:Y:S01]  /*14da0*/  FMNMX.FTZ R30, R57, R30, !PT ;  /* 0x0000001e391e7209 */ /* 0x000fe20007810000 */
[-CC-:B------:R-:W-:Y:S01]  /*14db0*/  FFMA.FTZ R20, R74, R0.reuse, -R5.reuse ;  /* 0x000000004a147223 */ /* 0x180fe20000010805 */
[----:B------:R-:W-:Y:S01]  /*14dc0*/  ISETP.GT.AND P2, PT, R3, 0x50, PT ;  /* 0x000000500300780c */ /* 0x000fe20003f44270 */
[--C-:B------:R-:W-:Y:S01]  /*14dd0*/  FFMA.FTZ R26, R26, R0, -R5.reuse ;  /* 0x000000001a1a7223 */ /* 0x100fe20000010805 */
[----:B------:R-:W-:Y:S01]  /*14de0*/  FSEL R61, R61, -INF , P1 ;  /* 0xff8000003d3d7808 */ /* 0x000fe20000800000 */
[----:B------:R-:W3:Y:S01]  /*14df0*/  MUFU.EX2 R14, R14 ;  /* 0x0000000e000e7308 */ /* 0x000ee20000000800 */
[----:B------:R-:W-:Y:S01]  /*14e00*/  FMNMX.FTZ R30, R39, R30, !PT ;  /* 0x0000001e271e7209 */ /* 0x000fe20007810000 */
[----:B------:R-:W-:Y:S01]  /*14e10*/  FFMA.FTZ R171, R70, R0, -R5 ;  /* 0x0000000046ab7223 */ /* 0x000fe20000010805 */
[----:B------:R-:W-:-:S02]  /*14e20*/  ISETP.GT.AND P1, PT, R3, 0x51, PT ;  /* 0x000000510300780c */ /* 0x000fc40003f24270 */
[----:B------:R-:W-:Y:S02]  /*14e30*/  CS2R R84, SRZ ;  /* 0x0000000000547805 */ /* 0x000fe4000001ff00 */
[----:B------:R-:W-:Y:S02]  /*14e40*/  FSEL R43, R64, -INF , P2 ;  /* 0xff800000402b7808 */ /* 0x000fe40001000000 */
[----:B------:R-:W-:Y:S02]  /*14e50*/  CS2R R82, SRZ ;  /* 0x0000000000527805 */ /* 0x000fe4000001ff00 */
[----:B------:R-:W-:Y:S01]  /*14e60*/  FMNMX.FTZ R30, R61, R30, !PT ;  /* 0x0000001e3d1e7209 */ /* 0x000fe20007810000 */
[----:B------:R-:W-:Y:S01]  /*14e70*/  MUFU.EX2 R187, R187 ;  /* 0x000000bb00bb7308 */ /* 0x000fe20000000800 */
[----:B------:R-:W-:Y:S02]  /*14e80*/  ISETP.GT.AND P2, PT, R3, 0x58, PT ;  /* 0x000000580300780c */ /* 0x000fe40003f44270 */
[----:B------:R-:W-:-:S02]  /*14e90*/  CS2R R80, SRZ ;  /* 0x0000000000507805 */ /* 0x000fc4000001ff00 */
[----:B------:R-:W-:Y:S02]  /*14ea0*/  FSEL R65, R65, -INF , P1 ;  /* 0xff80000041417808 */ /* 0x000fe40000800000 */
[----:B------:R-:W-:Y:S02]  /*14eb0*/  CS2R R78, SRZ ;  /* 0x00000000004e7805 */ /* 0x000fe4000001ff00 */
[----:B------:R-:W-:Y:S02]  /*14ec0*/  FMNMX.FTZ R30, R43, R30, !PT ;  /* 0x0000001e2b1e7209 */ /* 0x000fe40007810000 */
[----:B------:R-:W-:Y:S02]  /*14ed0*/  CS2R R74, SRZ ;  /* 0x00000000004a7805 */ /* 0x000fe4000001ff00 */
[----:B------:R-:W-:Y:S01]  /*14ee0*/  ISETP.GT.AND P1, PT, R3, 0x59, PT ;  /* 0x000000590300780c */ /* 0x000fe20003f24270 */
[----:B------:R-:W-:Y:S01]  /*14ef0*/  MUFU.EX2 R10, R10 ;  /* 0x0000000a000a7308 */ /* 0x000fe20000000800 */
[----:B------:R-:W-:-:S02]  /*14f00*/  FSEL R47, R68, -INF , P2 ;  /* 0xff800000442f7808 */ /* 0x000fc40001000000 */
[----:B------:R-:W-:Y:S02]  /*14f10*/  CS2R R72, SRZ ;  /* 0x0000000000487805 */ /* 0x000fe4000001ff00 */
[----:B------:R-:W-:Y:S02]  /*14f20*/  FMNMX.FTZ R30, R65, R30, !PT ;  /* 0x0000001e411e7209 */ /* 0x000fe40007810000 */
[----:B------:R-:W-:Y:S02]  /*14f30*/  CS2R R66, SRZ ;  /* 0x0000000000427805 */ /* 0x000fe4000001ff00 */
[----:B------:R-:W-:Y:S02]  /*14f40*/  FSEL R69, R69, -INF , P1 ;  /* 0xff80000045457808 */ /* 0x000fe40000800000 */
[----:B------:R-:W-:Y:S02]  /*14f50*/  CS2R R62, SRZ ;  /* 0x00000000003e7805 */ /* 0x000fe4000001ff00 */
[----:B------:R-:W-:Y:S01]  /*14f60*/  FMNMX.FTZ R30, R47, R30, !PT ;  /* 0x0000001e2f1e7209 */ /* 0x000fe20007810000 */
[----:B------:R-:W-:Y:S01]  /*14f70*/  MUFU.EX2 R181, R181 ;  /* 0x000000b500b57308 */ /* 0x000fe20000000800 */
[----:B------:R-:W-:-:S02]  /*14f80*/  CS2R R58, SRZ ;  /* 0x00000000003a7805 */ /* 0x000fc4000001ff00 */
[----:B------:R-:W-:Y:S02]  /*14f90*/  CS2R R54, SRZ ;  /* 0x0000000000367805 */ /* 0x000fe4000001ff00 */
[----:B------:R-:W-:Y:S01]  /*14fa0*/  FMNMX.FTZ R3, R69, R30, !PT ;  /* 0x0000001e45037209 */ /* 0x000fe20007810000 */
[----:B------:R-:W-:Y:S01]  /*14fb0*/  FFMA.FTZ R30, R6, R0, -R5 ;  /* 0x00000000061e7223 */ /* 0x000fe20000010805 */
[----:B------:R-:W-:-:S03]  /*14fc0*/  CS2R R50, SRZ ;  /* 0x0000000000327805 */ /* 0x000fc6000001ff00 */
[----:B------:R-:W1:Y:S01]  /*14fd0*/  SHFL.BFLY PT, R6, R3, 0x2, 0x1f ;  /* 0x0c401f0003067f89 */ /* 0x000e6200000e0000 */
[----:B------:R-:W-:Y:S08]  /*14fe0*/  MUFU.EX2 R183, R183 ;  /* 0x000000b700b77308 */ /* 0x000ff00000000800 */
[----:B------:R-:W-:Y:S08]  /*14ff0*/  MUFU.EX2 R30, R30 ;  /* 0x0000001e001e7308 */ /* 0x000ff00000000800 */
[----:B------:R-:W-:Y:S01]  /*15000*/  MUFU.EX2 R32, R32 ;  /* 0x0000002000207308 */ /* 0x000fe20000000800 */
[----:B-1----:R-:W-:-:S07]  /*15010*/  FMNMX.FTZ R38, R3, R6, !PT ;  /* 0x0000000603267209 */ /* 0x002fce0007810000 */
[----:B------:R-:W-:Y:S01]  /*15020*/  MUFU.EX2 R177, R177 ;  /* 0x000000b100b17308 */ /* 0x000fe20000000800 */
[-CC-:B------:R-:W-:Y:S01]  /*15030*/  FFMA.FTZ R6, R76, R0.reuse, -R5.reuse ;  /* 0x000000004c067223 */ /* 0x180fe20000010805 */
[----:B------:R-:W-:Y:S01]  /*15040*/  FFMA.FTZ R5, R71, R0, -R5 ;  /* 0x0000000047057223 */ /* 0x000fe20000010805 */
[----:B------:R-:W-:Y:S01]  /*15050*/  CS2R R76, SRZ ;  /* 0x00000000004c7805 */ /* 0x000fe2000001ff00 */
[----:B------:R-:W1:Y:S01]  /*15060*/  SHFL.BFLY PT, R3, R38, 0x1, 0x1f ;  /* 0x0c201f0026037f89 */ /* 0x000e6200000e0000 */
[----:B------:R-:W-:-:S03]  /*15070*/  CS2R R70, SRZ ;  /* 0x0000000000467805 */ /* 0x000fc6000001ff00 */
[----:B------:R-:W-:Y:S08]  /*15080*/  MUFU.EX2 R34, R34 ;  /* 0x0000002200227308 */ /* 0x000ff00000000800 */
[----:B------:R-:W-:Y:S08]  /*15090*/  MUFU.EX2 R179, R179 ;  /* 0x000000b300b37308 */ /* 0x000ff00000000800 */
[----:B------:R-:W-:Y:S01]  /*150a0*/  MUFU.EX2 R36, R36 ;  /* 0x0000002400247308 */ /* 0x000fe20000000800 */
[----:B-1----:R-:W-:-:S04]  /*150b0*/  FMNMX.FTZ R3, R38, R3, !PT ;  /* 0x0000000326037209 */ /* 0x002fc80007810000 */
        /* <DEDUP_REMOVED lines=8> */
[----:B------:R-:W1:Y:S01]  /*15140*/  @P4 LDC R29, c[0x0][0x44c] ;  /* 0x00011300ff1d4b82 */ /* 0x000e620000000800 */
[-CC-:B------:R-:W-:Y:S01]  /*15150*/  FFMA.FTZ R7, R25, R0.reuse, -R38.reuse ;  /* 0x0000000019077223 */ /* 0x180fe20000010826 */
[-CC-:B------:R-:W-:Y:S01]  /*15160*/  FFMA.FTZ R184, R11, R0.reuse, -R38.reuse ;  /* 0x000000000bb87223 */ /* 0x180fe20000010826 */
[-CC-:B------:R-:W-:Y:S01]  /*15170*/  FFMA.FTZ R11, R33, R0.reuse, -R38.reuse ;  /* 0x00000000210b7223 */ /* 0x180fe20000010826 */
[----:B------:R-:W-:Y:S01]  /*15180*/  MUFU.EX2 R190, R190 ;  /* 0x000000be00be7308 */ /* 0x000fe20000000800 */
[-CC-:B------:R-:W-:Y:S01]  /*15190*/  FFMA.FTZ R186, R13, R0.reuse, -R38.reuse ;  /* 0x000000000dba7223 */ /* 0x180fe20000010826 */
[----:B------:R-:W-:Y:S01]  /*151a0*/  FFMA.FTZ R176, R27, R0, -R38 ;  /* 0x000000001bb07223 */ /* 0x000fe20000010826 */
[----:B------:R-:W-:-:S02]  /*151b0*/  VIADD R27, R8, 0x30840 ;  /* 0x00030840081b7836 */ /* 0x000fc40000000000 */
[----:B------:R-:W-:Y:S01]  /*151c0*/  FADD.FTZ R8, R189, R24 ;  /* 0x00000018bd087221 */ /* 0x000fe20000010000 */
[----:B------:R-:W-:Y:S02]  /*151d0*/  IMAD.MOV.U32 R33, RZ, RZ, R220 ;  /* 0x000000ffff217224 */ /* 0x000fe400078e00dc */
[-CC-:B------:R-:W-:Y:S01]  /*151e0*/  FFMA.FTZ R13, R37, R0.reuse, -R38.reuse ;  /* 0x00000000250d7223 */ /* 0x180fe20000010826 */
[-C--:B------:R-:W-:Y:S01]  /*151f0*/  FFMA.FTZ R178, R31, R0.reuse, -R38 ;  /* 0x000000001fb27223 */ /* 0x080fe20000010826 */
[----:B------:R-:W-:Y:S01]  /*15200*/  MUFU.EX2 R188, R188 ;  /* 0x000000bc00bc7308 */ /* 0x000fe20000000800 */
[----:B--2---:R-:W-:Y:S01]  /*15210*/  FADD.FTZ R31, R191, R8 ;  /* 0x00000008bf1f7221 */ /* 0x004fe20000010000 */
[-CC-:B------:R-:W-:Y:S01]  /*15220*/  FFMA.FTZ R180, R15, R0.reuse, -R38.reuse ;  /* 0x000000000fb47223 */ /* 0x180fe20000010826 */
[-CC-:B------:R-:W-:Y:S01]  /*15230*/  FFMA.FTZ R15, R41, R0.reuse, -R38.reuse ;  /* 0x00000000290f7223 */ /* 0x180fe20000010826 */
[-CC-:B------:R-:W-:Y:S01]  /*15240*/  FFMA.FTZ R182, R21, R0.reuse, -R38.reuse ;  /* 0x0000000015b67223 */ /* 0x180fe20000010826 */
[-CC-:B------:R-:W-:Y:S01]  /*15250*/  FFMA.FTZ R21, R45, R0.reuse, -R38.reuse ;  /* 0x000000002d157223 */ /* 0x180fe20000010826 */
[-CC-:B------:R-:W-:Y:S01]  /*15260*/  FFMA.FTZ R25, R49, R0.reuse, -R38.reuse ;  /* 0x0000000031197223 */ /* 0x180fe20000010826 */
[----:B------:R-:W-:Y:S01]  /*15270*/  PRMT R27, R214, 0x654, R27 ;  /* 0x00000654d61b7816 */ /* 0x000fe2000000001b */
[----:B------:R-:W2:Y:S01]  /*15280*/  MUFU.EX2 R7, R7 ;  /* 0x0000000700077308 */ /* 0x000ea20000000800 */
[----:B------:R-:W-:Y:S01]  /*15290*/  FFMA.FTZ R172, R35, R0, -R38 ;  /* 0x0000000023ac7223 */ /* 0x000fe20000010826 */
[----:B------:R-:W-:Y:S01]  /*152a0*/  F2FP.BF16.F32.PACK_AB R189, R24, R189 ;  /* 0x000000bd18bd723e */ /* 0x000fe200000010ff */
[----:B------:R5:W-:Y:S01]  /*152b0*/  SYNCS.ARRIVE.TRANS64.RED.A1T0 RZ, [R27+URZ], RZ ;  /* 0x000000ff1bff79a7 */ /* 0x000be2000810043f */
[----:B-1----:R-:W-:-:S04]  /*152c0*/  @P4 IMAD.HI.U32 R29, R220, R29, RZ ;  /* 0x0000001ddc1d4227 */ /* 0x002fc800078e00ff */
[-CC-:B------:R-:W-:Y:S01]  /*152d0*/  FFMA.FTZ R57, R57, R0.reuse, -R38.reuse ;  /* 0x0000000039397223 */ /* 0x180fe20000010826 */
[-CC-:B------:R-:W-:Y:S01]  /*152e0*/  FFMA.FTZ R39, R39, R0.reuse, -R38.reuse ;  /* 0x0000000027277223 */ /* 0x180fe20000010826 */
[--C-:B------:R-:W-:Y:S01]  /*152f0*/  FFMA.FTZ R61, R61, R0, -R38.reuse ;  /* 0x000000003d3d7223 */ /* 0x100fe20000010826 */
[----:B------:R-:W1:Y:S01]  /*15300*/  MUFU.EX2 R9, R9 ;  /* 0x0000000900097308 */ /* 0x000e620000000800 */
[----:B0-----:R-:W-:Y:S01]  /*15310*/  @P4 SHF.R.U32.HI R33, RZ, R40, R29 ;  /* 0x00000028ff214219 */ /* 0x001fe2000001161d */
[----:B----4-:R-:W-:Y:S01]  /*15320*/  FADD.FTZ R40, R28, R31 ;  /* 0x0000001f1c287221 */ /* 0x010fe20000010000 */
[-CC-:B-----5:R-:W-:Y:S01]  /*15330*/  FFMA.FTZ R27, R53, R0.reuse, -R38.reuse ;  /* 0x00000000351b7223 */ /* 0x1a0fe20000010826 */
[-CC-:B------:R-:W-:Y:S01]  /*15340*/  FFMA.FTZ R43, R43, R0.reuse, -R38.reuse ;  /* 0x000000002b2b7223 */ /* 0x180fe20000010826 */
[----:B------:R-:W-:Y:S01]  /*15350*/  FFMA.FTZ R65, R65, R0, -R38 ;  /* 0x0000000041417223 */ /* 0x000fe20000010826 */
[----:B------:R-:W-:Y:S01]  /*15360*/  FADD.FTZ R31, R185, R40 ;  /* 0x00000028b91f7221 */ /* 0x000fe20000010000 */
[----:B---3--:R-:W-:Y:S01]  /*15370*/  F2FP.BF16.F32.PACK_AB R185, R14, R185 ;  /* 0x000000b90eb9723e */ /* 0x008fe200000010ff */
[----:B------:R-:W0:Y:S01]  /*15380*/  MUFU.EX2 R184, R184 ;  /* 0x000000b800b87308 */ /* 0x000e220000000800 */
[----:B--2---:R-:W-:Y:S01]  /*15390*/  FADD.FTZ R29, R188, R7 ;  /* 0x00000007bc1d7221 */ /* 0x004fe20000010000 */
[----:B------:R-:W-:Y:S01]  /*153a0*/  FADD.FTZ R40, R14, R31 ;  /* 0x0000001f0e287221 */ /* 0x000fe20000010000 */
[----:B------:R-:W-:Y:S01]  /*153b0*/  F2FP.BF16.F32.PACK_AB R188, R7, R188 ;  /* 0x000000bc07bc723e */ /* 0x000fe200000010ff */
[----:B------:R-:W-:Y:S01]  /*153c0*/  FFMA.FTZ R47, R47, R0, -R38 ;  /* 0x000000002f2f7223 */ /* 0x000fe20000010826 */
[----:B------:R-:W-:Y:S01]  /*153d0*/  FADD.FTZ R8, R190, R29 ;  /* 0x0000001dbe087221 */ /* 0x000fe20000010000 */
[----:B------:R-:W-:Y:S01]  /*153e0*/  FADD.FTZ R31, R187, R40 ;  /* 0x00000028bb1f7221 */ /* 0x000fe20000010000 */
[C---:B------:R-:W-:Y:S01]  /*153f0*/  F2FP.BF16.F32.PACK_AB R187, R10.reuse, R187 ;  /* 0x000000bb0abb723e */ /* 0x040fe200000010ff */
[----:B------:R-:W2:Y:S01]  /*15400*/  MUFU.EX2 R11, R11 ;  /* 0x0000000b000b7308 */ /* 0x000ea20000000800 */
[C---:B-1----:R-:W-:Y:S01]  /*15410*/  FADD.FTZ R29, R9.reuse, R8 ;  /* 0x00000008091d7221 */ /* 0x042fe20000010000 */
[----:B------:R-:W-:Y:S01]  /*15420*/  FADD.FTZ R40, R10, R31 ;  /* 0x0000001f0a287221 */ /* 0x000fe20000010000 */
[----:B------:R-:W-:Y:S01]  /*15430*/  F2FP.BF16.F32.PACK_AB R190, R9, R190 ;  /* 0x000000be09be723e */ /* 0x000fe200000010ff */
[----:B------:R-:W-:Y:S01]  /*15440*/  FFMA.FTZ R38, R69, R0, -R38 ;  /* 0x0000000045267223 */ /* 0x000fe20000010826 */
[----:B------:R-:W-:Y:S01]  /*15450*/  IADD3 R33, R33, R222, -R221 ;  /* 0x000000de21217210 */ /* 0x000fe20007ffe8dd */
[----:B------:R-:W-:Y:S01]  /*15460*/  FADD.FTZ R31, R181, R40 ;  /* 0x00000028b51f7221 */ /* 0x000fe20000010000 */
[----:B------:R-:W-:Y:S01]  /*15470*/  F2FP.BF16.F32.PACK_AB R191, R28, R191 ;  /* 0x000000bf1cbf723e */ /* 0x000fe200000010ff */
[----:B------:R-:W1:Y:S01]  /*15480*/  MUFU.EX2 R186, R186 ;  /* 0x000000ba00ba7308 */ /* 0x000e620000000800 */
[----:B0-----:R-:W-:Y:S01]  /*15490*/  FADD.FTZ R8, R184, R29 ;  /* 0x0000001db8087221 */ /* 0x001fe20000010000 */
[C---:B------:R-:W-:Y:S01]  /*154a0*/  FADD.FTZ R40, R30.reuse, R31 ;  /* 0x0000001f1e287221 */ /* 0x040fe20000010000 */
[----:B------:R-:W-:Y:S01]  /*154b0*/  IMAD.HI R33, R33, 0x2aaaaaab, RZ ;  /* 0x2aaaaaab21217827 */ /* 0x000fe200078e02ff */
[----:B------:R-:W-:-:S02]  /*154c0*/  F2FP.BF16.F32.PACK_AB R181, R30, R181 ;  /* 0x000000b51eb5723e */ /* 0x000fc400000010ff */
[----:B------:R-:W-:Y:S01]  /*154d0*/  CS2R R68, SRZ ;  /* 0x0000000000447805 */ /* 0x000fe2000001ff00 */
[----:B------:R-:W-:Y:S01]  /*154e0*/  FADD.FTZ R31, R183, R40 ;  /* 0x00000028b71f7221 */ /* 0x000fe20000010000 */
[C---:B------:R-:W-:Y:S01]  /*154f0*/  F2FP.BF16.F32.PACK_AB R183, R32.reuse, R183 ;  /* 0x000000b720b7723e */ /* 0x040fe200000010ff */
[----:B------:R-:W0:Y:S01]  /*15500*/  MUFU.EX2 R13, R13 ;  /* 0x0000000d000d7308 */ /* 0x000e220000000800 */
[C---:B--2---:R-:W-:Y:S01]  /*15510*/  FADD.FTZ R29, R11.reuse, R8 ;  /* 0x000000080b1d7221 */ /* 0x044fe20000010000 */
[----:B------:R-:W-:Y:S01]  /*15520*/  FADD.FTZ R24, R32, R31 ;  /* 0x0000001f20187221 */ /* 0x000fe20000010000 */
[----:B------:R-:W-:Y:S02]  /*15530*/  SHF.R.U32.HI R42, RZ, 0x1f, R33 ;  /* 0x0000001fff2a7819 */ /* 0x000fe40000011621 */
[----:B------:R-:W-:Y:S02]  /*15540*/  CS2R R52, SRZ ;  /* 0x0000000000347805 */ /* 0x000fe4000001ff00 */
[----:B------:R-:W-:Y:S01]  /*15550*/  F2FP.BF16.F32.PACK_AB R184, R11, R184 ;  /* 0x000000b80bb8723e */ /* 0x000fe200000010ff */
[----:B------:R-:W-:Y:S01]  /*15560*/  FADD.FTZ R31, R177, R24 ;  /* 0x00000018b11f7221 */ /* 0x000fe20000010000 */
[----:B------:R-:W-:Y:S01]  /*15570*/  F2FP.BF16.F32.PACK_AB R177, R34, R177 ;  /* 0x000000b122b1723e */ /* 0x000fe200000010ff */
[----:B------:R-:W2:Y:S01]  /*15580*/  MUFU.EX2 R180, R180 ;  /* 0x000000b400b47308 */ /* 0x000ea20000000800 */
[----:B-1----:R-:W-:Y:S01]  /*15590*/  FADD.FTZ R8, R186, R29 ;  /* 0x0000001dba087221 */ /* 0x002fe20000010000 */
[----:B------:R-:W-:Y:S01]  /*155a0*/  FADD.FTZ R10, R34, R31 ;  /* 0x0000001f220a7221 */ /* 0x000fe20000010000 */
[----:B------:R-:W-:-:S02]  /*155b0*/  CS2R R48, SRZ ;  /* 0x0000000000307805 */ /* 0x000fc4000001ff00 */
[----:B------:R-:W-:Y:S02]  /*155c0*/  CS2R R44, SRZ ;  /* 0x00000000002c7805 */ /* 0x000fe4000001ff00 */
[----:B------:R-:W-:Y:S01]  /*155d0*/  CS2R R34, SRZ ;  /* 0x0000000000227805 */ /* 0x000fe2000001ff00 */
[----:B------:R-:W-:Y:S01]  /*155e0*/  FADD.FTZ R31, R179, R10 ;  /* 0x0000000ab31f7221 */ /* 0x000fe20000010000 */
[----:B------:R-:W-:Y:S01]  /*155f0*/  F2FP.BF16.F32.PACK_AB R179, R36, R179 ;  /* 0x000000b324b3723e */ /* 0x000fe200000010ff */
[----:B------:R-:W1:Y:S01]  /*15600*/  MUFU.EX2 R15, R15 ;  /* 0x0000000f000f7308 */ /* 0x000e620000000800 */
[C---:B0-----:R-:W-:Y:S01]  /*15610*/  FADD.FTZ R29, R13.reuse, R8 ;  /* 0x000000080d1d7221 */ /* 0x041fe20000010000 */
[----:B------:R-:W-:-:S06]  /*15620*/  F2FP.BF16.F32.PACK_AB R186, R13, R186 ;  /* 0x000000ba0dba723e */ /* 0x000fcc00000010ff */
[----:B------:R-:W0:Y:S01]  /*15630*/  MUFU.EX2 R182, R182 ;  /* 0x000000b600b67308 */ /* 0x000e220000000800 */
[----:B--2---:R-:W-:-:S07]  /*15640*/  FADD.FTZ R8, R180, R29 ;  /* 0x0000001db4087221 */ /* 0x004fce0000010000 */
[----:B------:R-:W2:Y:S01]  /*15650*/  MUFU.EX2 R21, R21 ;  /* 0x0000001500157308 */ /* 0x000ea20000000800 */
[----:B-1----:R-:W-:Y:S01]  /*15660*/  FADD.FTZ R29, R15, R8 ;  /* 0x000000080f1d7221 */ /* 0x002fe20000010000 */
[----:B------:R-:W-:Y:S02]  /*15670*/  LEA.HI.SX32 R8, R33, R42, 0x1c ;  /* 0x0000002a21087211 */ /* 0x000fe400078fe2ff */
[----:B------:R-:W-:Y:S02]  /*15680*/  CS2R R32, SRZ ;  /* 0x0000000000207805 */ /* 0x000fe4000001ff00 */
[----:B------:R-:W-:Y:S02]  /*15690*/  F2FP.BF16.F32.PACK_AB R180, R15, R180 ;  /* 0x000000b40fb4723e */ /* 0x000fe400000010ff */
[----:B------:R-:W-:Y:S01]  /*156a0*/  VIMNMX R13, R219, R8, !PT ;  /* 0x00000008db0d7248 */ /* 0x000fe20007fe0100 */
[----:B------:R-:W1:Y:S01]  /*156b0*/  MUFU.EX2 R176, R176 ;  /* 0x000000b000b07308 */ /* 0x000e620000000800 */
[----:B0-----:R-:W-:-:S07]  /*156c0*/  FADD.FTZ R40, R182, R29 ;  /* 0x0000001db6287221 */ /* 0x001fce0000010000 */
[----:B------:R-:W0:Y:S01]  /*156d0*/  MUFU.EX2 R25, R25 ;  /* 0x0000001900197308 */ /* 0x000e220000000800 */
[C---:B--2---:R-:W-:Y:S01]  /*156e0*/  FADD.FTZ R29, R21.reuse, R40 ;  /* 0x00000028151d7221 */ /* 0x044fe20000010000 */
[----:B------:R-:W-:Y:S02]  /*156f0*/  F2FP.BF16.F32.PACK_AB R182, R21, R182 ;  /* 0x000000b615b6723e */ /* 0x000fe400000010ff */
[----:B------:R-:W-:-:S04]  /*15700*/  CS2R R40, SRZ ;  /* 0x0000000000287805 */ /* 0x000fc8000001ff00 */
[----:B------:R-:W2:Y:S01]  /*15710*/  MUFU.EX2 R178, R178 ;  /* 0x000000b200b27308 */ /* 0x000ea20000000800 */
[----:B-1----:R-:W-:-:S07]  /*15720*/  FADD.FTZ R14, R176, R29 ;  /* 0x0000001db00e7221 */ /* 0x002fce0000010000 */
[----:B------:R-:W1:Y:S01]  /*15730*/  MUFU.EX2 R27, R27 ;  /* 0x0000001b001b7308 */ /* 0x000e620000000800 */
[C---:B0-----:R-:W-:Y:S01]  /*15740*/  FADD.FTZ R29, R25.reuse, R14 ;  /* 0x0000000e191d7221 */ /* 0x041fe20000010000 */
[----:B------:R-:W-:Y:S01]  /*15750*/  FADD.FTZ R14, R36, R31 ;  /* 0x0000001f240e7221 */ /* 0x000fe20000010000 */
[----:B------:R-:W-:Y:S02]  /*15760*/  F2FP.BF16.F32.PACK_AB R176, R25, R176 ;  /* 0x000000b019b0723e */ /* 0x000fe400000010ff */
[----:B------:R-:W-:Y:S02]  /*15770*/  CS2R R36, SRZ ;  /* 0x0000000000247805 */ /* 0x000fe4000001ff00 */
[----:B------:R-:W-:Y:S01]  /*15780*/  CS2R R30, SRZ ;  /* 0x00000000001e7805 */ /* 0x000fe2000001ff00 */
[----:B------:R-:W-:Y:S01]  /*15790*/  FADD.FTZ R7, R173, R14 ;  /* 0x0000000ead077221 */ /* 0x000fe20000010000 */
[----:B------:R-:W-:Y:S01]  /*157a0*/  F2FP.BF16.F32.PACK_AB R173, R6, R173 ;  /* 0x000000ad06ad723e */ /* 0x000fe200000010ff */
[----:B------:R-:W0:Y:S01]  /*157b0*/  MUFU.EX2 R172, R172 ;  /* 0x000000ac00ac7308 */ /* 0x000e220000000800 */
[----:B--2---:R-:W-:Y:S01]  /*157c0*/  FADD.FTZ R10, R178, R29 ;  /* 0x0000001db20a7221 */ /* 0x004fe20000010000 */
[----:B------:R-:W-:-:S06]  /*157d0*/  FADD.FTZ R14, R6, R7 ;  /* 0x00000007060e7221 */ /* 0x000fcc0000010000 */
[----:B------:R-:W2:Y:S01]  /*157e0*/  MUFU.EX2 R57, R57 ;  /* 0x0000003900397308 */ /* 0x000ea20000000800 */
[C---:B-1----:R-:W-:Y:S01]  /*157f0*/  FADD.FTZ R29, R27.reuse, R10 ;  /* 0x0000000a1b1d7221 */ /* 0x042fe20000010000 */
[----:B------:R-:W-:-:S06]  /*15800*/  F2FP.BF16.F32.PACK_AB R178, R27, R178 ;  /* 0x000000b21bb2723e */ /* 0x000fcc00000010ff */
[----:B------:R-:W1:Y:S01]  /*15810*/  MUFU.EX2 R175, R175 ;  /* 0x000000af00af7308 */ /* 0x000e620000000800 */
[----:B0-----:R-:W-:Y:S01]  /*15820*/  FADD.FTZ R10, R172, R29 ;  /* 0x0000001dac0a7221 */ /* 0x001fe20000010000 */
[----:B------:R-:W-:-:S06]  /*15830*/  CS2R R28, SRZ ;  /* 0x00000000001c7805 */ /* 0x000fcc000001ff00 */
[----:B------:R-:W0:Y:S01]  /*15840*/  MUFU.EX2 R39, R39 ;  /* 0x0000002700277308 */ /* 0x000e220000000800 */
[C---:B--2---:R-:W-:Y:S01]  /*15850*/  FADD.FTZ R10, R57.reuse, R10 ;  /* 0x0000000a390a7221 */ /* 0x044fe20000010000 */
[----:B------:R-:W-:Y:S02]  /*15860*/  F2FP.BF16.F32.PACK_AB R172, R57, R172 ;  /* 0x000000ac39ac723e */ /* 0x000fe400000010ff */
[----:B------:R-:W-:-:S04]  /*15870*/  CS2R R56, SRZ ;  /* 0x0000000000387805 */ /* 0x000fc8000001ff00 */
[----:B------:R-:W2:Y:S01]  /*15880*/  MUFU.EX2 R20, R20 ;  /* 0x0000001400147308 */ /* 0x000ea20000000800 */
[----:B-1----:R-:W-:-:S07]  /*15890*/  FADD.FTZ R9, R175, R14 ;  /* 0x0000000eaf097221 */ /* 0x002fce0000010000 */
[----:B------:R1:W3:Y:S01]  /*158a0*/  MUFU.EX2 R174, R61 ;  /* 0x0000003d00ae7308 */ /* 0x0002e20000000800 */
[----:B0-----:R-:W-:-:S07]  /*158b0*/  FADD.FTZ R7, R39, R10 ;  /* 0x0000000a27077221 */ /* 0x001fce0000010000 */
[----:B------:R-:W0:Y:S01]  /*158c0*/  MUFU.EX2 R169, R169 ;  /* 0x000000a900a97308 */ /* 0x000e220000000800 */
[C---:B--2---:R-:W-:Y:S01]  /*158d0*/  FADD.FTZ R24, R20.reuse, R9 ;  /* 0x0000000914187221 */ /* 0x044fe20000010000 */
[----:B------:R-:W-:Y:S02]  /*158e0*/  F2FP.BF16.F32.PACK_AB R175, R20, R175 ;  /* 0x000000af14af723e */ /* 0x000fe400000010ff */
[----:B-1----:R-:W-:-:S04]  /*158f0*/  CS2R R60, SRZ ;  /* 0x00000000003c7805 */ /* 0x002fc8000001ff00 */
[----:B------:R-:W1:Y:S01]  /*15900*/  MUFU.EX2 R43, R43 ;  /* 0x0000002b002b7308 */ /* 0x000e620000000800 */
[C---:B---3--:R-:W-:Y:S01]  /*15910*/  FADD.FTZ R14, R174.reuse, R7 ;  /* 0x00000007ae0e7221 */ /* 0x048fe20000010000 */
[----:B------:R-:W-:-:S06]  /*15920*/  F2FP.BF16.F32.PACK_AB R174, R174, R39 ;  /* 0x00000027aeae723e */ /* 0x000fcc00000010ff */
[----:B------:R-:W2:Y:S01]  /*15930*/  MUFU.EX2 R26, R26 ;  /* 0x0000001a001a7308 */ /* 0x000ea20000000800 */
[----:B0-----:R-:W-:Y:S01]  /*15940*/  FADD.FTZ R9, R169, R24 ;  /* 0x00000018a9097221 */ /* 0x001fe20000010000 */
[----:B------:R-:W-:-:S06]  /*15950*/  CS2R R24, SRZ ;  /* 0x0000000000187805 */ /* 0x000fcc000001ff00 */
[----:B------:R0:W3:Y:S01]  /*15960*/  MUFU.EX2 R168, R65 ;  /* 0x0000004100a87308 */ /* 0x0000e20000000800 */
[----:B-1----:R-:W-:-:S07]  /*15970*/  FADD.FTZ R7, R43, R14 ;  /* 0x0000000e2b077221 */ /* 0x002fce0000010000 */
[----:B------:R-:W1:Y:S01]  /*15980*/  MUFU.EX2 R171, R171 ;  /* 0x000000ab00ab7308 */ /* 0x000e620000000800 */
[C---:B--2---:R-:W-:Y:S01]  /*15990*/  FADD.FTZ R14, R26.reuse, R9 ;  /* 0x000000091a0e7221 */ /* 0x044fe20000010000 */
[----:B------:R-:W-:Y:S02]  /*159a0*/  F2FP.BF16.F32.PACK_AB R169, R26, R169 ;  /* 0x000000a91aa9723e */ /* 0x000fe400000010ff */
[----:B0-----:R-:W-:Y:S02]  /*159b0*/  CS2R R64, SRZ ;  /* 0x0000000000407805 */ /* 0x001fe4000001ff00 */
[----:B------:R-:W-:Y:S02]  /*159c0*/  CS2R R26, SRZ ;  /* 0x00000000001a7805 */ /* 0x000fe4000001ff00 */
[----:B------:R-:W0:Y:S01]  /*159d0*/  MUFU.EX2 R47, R47 ;  /* 0x0000002f002f7308 */ /* 0x000e220000000800 */
[C---:B---3--:R-:W-:Y:S01]  /*159e0*/  FADD.FTZ R6, R168.reuse, R7 ;  /* 0x00000007a8067221 */ /* 0x048fe20000010000 */
[----:B------:R-:W-:-:S02]  /*159f0*/  F2FP.BF16.F32.PACK_AB R168, R168, R43 ;  /* 0x0000002ba8a8723e */ /* 0x000fc400000010ff */
[----:B------:R-:W-:-:S04]  /*15a00*/  CS2R R42, SRZ ;  /* 0x00000000002a7805 */ /* 0x000fc8000001ff00 */
[----:B------:R1:W2:Y:S08]  /*15a10*/  MUFU.EX2 R10, R5 ;  /* 0x00000005000a7308 */ /* 0x0002b00000000800 */
[----:B------:R-:W3:Y:S01]  /*15a20*/  MUFU.EX2 R38, R38 ;  /* 0x0000002600267308 */ /* 0x000ee20000000800 */
[----:B-1----:R-:W-:Y:S01]  /*15a30*/  FADD.FTZ R5, R171, R14 ;  /* 0x0000000eab057221 */ /* 0x002fe20000010000 */
[----:B0-----:R-:W-:-:S03]  /*15a40*/  FADD.FTZ R7, R47, R6 ;  /* 0x000000062f077221 */ /* 0x001fc60000010000 */
[C---:B--2---:R-:W-:Y:S01]  /*15a50*/  FADD.FTZ R6, R10.reuse, R5 ;  /* 0x000000050a067221 */ /* 0x044fe20000010000 */
[----:B------:R-:W-:Y:S01]  /*15a60*/  F2FP.BF16.F32.PACK_AB R171, R10, R171 ;  /* 0x000000ab0aab723e */ /* 0x000fe200000010ff */
[----:B------:R-:W-:Y:S02]  /*15a70*/  VIADD R10, R2, 0xfffffffe ;  /* 0xfffffffe020a7836 */ /* 0x000fe40000000000 */
[----:B------:R-:W-:Y:S02]  /*15a80*/  IMAD.MOV.U32 R2, RZ, RZ, 0x3f800000 ;  /* 0x3f800000ff027424 */ /* 0x000fe400078e00ff */
[----:B------:R-:W-:Y:S01]  /*15a90*/  IMAD.MOV.U32 R5, RZ, RZ, 0x3f800000 ;  /* 0x3f800000ff057424 */ /* 0x000fe200078e00ff */
[----:B------:R-:W-:Y:S01]  /*15aa0*/  ISETP.GE.AND P1, PT, R10, R13, PT ;  /* 0x0000000d0a00720c */ /* 0x000fe20003f26270 */
[C---:B---3--:R-:W-:Y:S01]  /*15ab0*/  FADD.FTZ R7, R38.reuse, R7 ;  /* 0x0000000726077221 */ /* 0x048fe20000010000 */
[----:B------:R-:W-:Y:S02]  /*15ac0*/  F2FP.BF16.F32.PACK_AB R170, R38, R47 ;  /* 0x0000002f26aa723e */ /* 0x000fe400000010ff */
[----:B------:R-:W-:-:S02]  /*15ad0*/  CS2R R46, SRZ ;  /* 0x00000000002e7805 */ /* 0x000fc4000001ff00 */
[----:B------:R-:W-:-:S07]  /*15ae0*/  CS2R R38, SRZ ;  /* 0x0000000000267805 */ /* 0x000fce000001ff00 */
[----:B------:R-:W-:Y:S05]  /*15af0*/  @!P1 BRA `(.L_x_6100) ;  /* 0x0000002800409947 */ /* 0x000fea0003800000 */
[----:B------:R-:W-:Y:S01]  /*15b00*/  BSSY B1, `(.L_x_6100) ;  /* 0x000028f000017945 */ /* 0x000fe20003800000 */
[----:B------:R-:W-:Y:S02]  /*15b10*/  IMAD.MOV.U32 R8, RZ, RZ, R4 ;  /* 0x000000ffff087224 */ /* 0x000fe400078e0004 */
[----:B------:R-:W-:Y:S02]  /*15b20*/  IMAD.MOV.U32 R9, RZ, RZ, R3 ;  /* 0x000000ffff097224 */ /* 0x000fe400078e0003 */
[----:B------:R-:W-:Y:S02]  /*15b30*/  IMAD.MOV.U32 R11, RZ, RZ, R202 ;  /* 0x000000ffff0b7224 */ /* 0x000fe400078e00ca */
[----:B------:R-:W-:Y:S02]  /*15b40*/  IMAD.MOV.U32 R14, RZ, RZ, R198 ;  /* 0x000000ffff0e7224 */ /* 0x000fe400078e00c6 */
[----:B------:R-:W-:Y:S02]  /*15b50*/  IMAD.MOV.U32 R2, RZ, RZ, 0x3f800000 ;  /* 0x3f800000ff027424 */ /* 0x000fe400078e00ff */
[----:B------:R-:W-:-:S07]  /*15b60*/  IMAD.MOV.U32 R119, RZ, RZ, RZ ;  /* 0x000000ffff777224 */ /* 0x000fce00078e00ff */
.L_x_6113:
[----:B------:R-:W-:-:S04]  /*15b70*/  ISETP.NE.AND P1, PT, R14, 0x1, PT ;  /* 0x000000010e00780c */ /* 0x000fc80003f25270 */
[----:B------:R-:W-:-:S04]  /*15b80*/  SEL R202, RZ, 0x1, P1 ;  /* 0x00000001ffca7807 */ /* 0x000fc80000800000 */
[----:B------:R-:W-:Y:S01]  /*15b90*/  LOP3.LUT R202, R11, R202, RZ, 0x3c, !PT ;  /* 0x000000ca0bca7212 */ /* 0x000fe200078e3cff */
[----:B------:R-:W-:Y:S06]  /*15ba0*/  @!P0 BRA `(.L_x_6101) ;  /* 0x0000000000048947 */ /* 0x000fec0003800000 */
[----:B------:R-:W-:Y:S01]  /*15bb0*/  BPT.TRAP 0x1 ;  /* 0x000000040000795c */ /* 0x000fe20000300000 */
.L_x_6101:
        /* <DEDUP_REMOVED lines=8> */
.L_x_6102:
[----:B------:R-:W-:Y:S01]  /*15c40*/  IMAD R3, R198, 0x900, R12 ;  /* 0x00000900c6037824 */ /* 0x000fe200078e020c */
[----:B------:R-:W-:Y:S03]  /*15c50*/  BSSY B2, `(.L_x_6103) ;  /* 0x0000006000027945 */ /* 0x000fe60003800000 */
[C---:B------:R-:W-:Y:S02]  /*15c60*/  VIADD R15, R3.reuse, 0x2 ;  /* 0x00000002030f7836 */ /* 0x040fe40000000000 */
[----:B------:R-:W-:Y:S01]  /*15c70*/  VIADD R4, R3, 0x4 ;  /* 0x0000000403047836 */ /* 0x000fe20000000000 */
[----:B-1----:R-:W-:Y:S06]  /*15c80*/  @P1 BRA `(.L_x_6104) ;  /* 0x0000000000081947 */ /* 0x002fec0003800000 */
[----:B------:R-:W1:Y:S02]  /*15c90*/  SYNCS.PHASECHK.TRANS64.TRYWAIT P1, [R0+URZ+0x30830], R20 ;  /* 0x03083014000075a7 */ /* 0x000e64000802017f */
[----:B-1----:R-:W-:Y:S05]  /*15ca0*/  @!P1 BRA `(.L_x_6105) ;  /* 0x0000012800189947 */ /* 0x002fea0003800000 */
.L_x_6104:
[----:B------:R-:W-:Y:S05]  /*15cb0*/  BSYNC B2 ;  /* 0x0000000000027941 */ /* 0x000fea0003800000 */
.L_x_6103:
[----:B------:R-:W2:Y:S04]  /*15cc0*/  LDL.64 R124, [R1+0x28] ;  /* 0x00002800017c7983 */ /* 0x000ea80000100a00 */
[----:B------:R3:W-:Y:S04]  /*15cd0*/  STL.64 [R1+0x58], R8 ;  /* 0x0000580801007387 */ /* 0x0007e80000100a00 */
[----:B---3--:R-:W3:Y:S04]  /*15ce0*/  LDL.64 R8, [R1+0x20] ;  /* 0x0000200001087983 */ /* 0x008ee80000100a00 */
[----:B------:R4:W-:Y:S04]  /*15cf0*/  STL.64 [R1+0x50], R6 ;  /* 0x0000500601007387 */ /* 0x0009e80000100a00 */
[----:B----4-:R-:W4:Y:S01]  /*15d00*/  LDL.64 R6, [R1+0x18] ;  /* 0x0000180001067983 */ /* 0x010f220000100a00 */
[----:B01----:R-:W-:-:S02]  /*15d10*/  IMAD.MOV.U32 R20, RZ, RZ, R3 ;  /* 0x000000ffff147224 */ /* 0x003fc400078e0003 */
[C---:B------:R-:W-:Y:S02]  /*15d20*/  VIADD R120, R3.reuse, 0x6 ;  /* 0x0000000603787836 */ /* 0x040fe40000000000 */
[C---:B------:R-:W-:Y:S01]  /*15d30*/  VIADD R122, R3.reuse, 0x304 ;  /* 0x00000304037a7836 */ /* 0x040fe20000000000 */
[----:B------:R-:W-:Y:S01]  /*15d40*/  R2UR UR26, R20 ;  /* 0x00000000141a72ca */ /* 0x000fe200000e0000 */
[----:B------:R-:W-:Y:S01]  /*15d50*/  IMAD.MOV.U32 R20, RZ, RZ, R15 ;  /* 0x000000ffff147224 */ /* 0x000fe200078e000f */
[----:B------:R-:W-:Y:S01]  /*15d60*/  R2UR UR14, R120 ;  /* 0x00000000780e72ca */ /* 0x000fe200000e0000 */
[C---:B------:R-:W-:Y:S01]  /*15d70*/  VIADD R120, R3.reuse, 0x302 ;  /* 0x0000030203787836 */ /* 0x040fe20000000000 */
[----:B------:R-:W-:Y:S01]  /*15d80*/  R2UR UR58, R122 ;  /* 0x000000007a3a72ca */ /* 0x000fe200000e0000 */
[----:B------:R-:W-:Y:S01]  /*15d90*/  IMAD.MOV.U32 R21, RZ, RZ, 0x40000040 ;  /* 0x40000040ff157424 */ /* 0x000fe200078e00ff */
[----:B------:R-:W-:Y:S01]  /*15da0*/  R2UR UR22, R20 ;  /* 0x00000000141672ca */ /* 0x000fe200000e0000 */
[----:B------:R-:W-:Y:S01]  /*15db0*/  IMAD.MOV.U32 R20, RZ, RZ, R4 ;  /* 0x000000ffff147224 */ /* 0x000fe200078e0004 */
[----:B------:R-:W-:Y:S01]  /*15dc0*/  R2UR UR6, R120 ;  /* 0x00000000780672ca */ /* 0x000fe200000e0000 */
[----:B------:R-:W-:-:S02]  /*15dd0*/  VIADD R120, R3, 0x600 ;  /* 0x0000060003787836 */ /* 0x000fc40000000000 */
[-C--:B------:R-:W-:Y:S01]  /*15de0*/  FMUL.FTZ R26, R26, R2.reuse ;  /* 0x000000021a1a7220 */ /* 0x080fe20000410000 */
[C---:B------:R-:W-:Y:S01]  /*15df0*/  VIADD R122, R3.reuse, 0x602 ;  /* 0x00000602037a7836 */ /* 0x040fe20000000000 */
[----:B------:R-:W-:Y:S01]  /*15e00*/  R2UR UR18, R20 ;  /* 0x00000000141272ca */ /* 0x000fe200000e0000 */
[C---:B------:R-:W-:Y:S01]  /*15e10*/  VIADD R20, R3.reuse, 0x300 ;  /* 0x0000030003147836 */ /* 0x040fe20000000000 */
[----:B------:R-:W-:Y:S01]  /*15e20*/  R2UR UR50, R120 ;  /* 0x00000000783272ca */ /* 0x000fe200000e0000 */
[----:B------:R-:W-:Y:S02]  /*15e30*/  VIADD R120, R3, 0x606 ;  /* 0x0000060603787836 */ /* 0x000fe40000000000 */
[-C--:B------:R-:W-:Y:S01]  /*15e40*/  FMUL.FTZ R27, R27, R2.reuse ;  /* 0x000000021b1b7220 */ /* 0x080fe20000410000 */
[----:B------:R-:W-:Y:S01]  /*15e50*/  FMUL.FTZ R30, R30, R2 ;  /* 0x000000021e1e7220 */ /* 0x000fe20000410000 */
[----:B------:R-:W-:Y:S01]  /*15e60*/  R2UR UR10, R20 ;  /* 0x00000000140a72ca */ /* 0x000fe200000e0000 */
[----:B------:R-:W-:-:S02]  /*15e70*/  VIADD R20, R3, 0x306 ;  /* 0x0000030603147836 */ /* 0x000fc40000000000 */
[-C--:B------:R-:W-:Y:S01]  /*15e80*/  FMUL.FTZ R31, R31, R2.reuse ;  /* 0x000000021f1f7220 */ /* 0x080fe20000410000 */
[-C--:B------:R-:W-:Y:S01]  /*15e90*/  FMUL.FTZ R34, R34, R2.reuse ;  /* 0x0000000222227220 */ /* 0x080fe20000410000 */
[-C--:B------:R-:W-:Y:S01]  /*15ea0*/  FMUL.FTZ R35, R35, R2.reuse ;  /* 0x0000000223237220 */ /* 0x080fe20000410000 */
[-C--:B------:R-:W-:Y:S01]  /*15eb0*/  FMUL.FTZ R38, R38, R2.reuse ;  /* 0x0000000226267220 */ /* 0x080fe20000410000 */
[----:B------:R-:W-:Y:S01]  /*15ec0*/  R2UR UR54, R20 ;  /* 0x00000000143672ca */ /* 0x000fe200000e0000 */
        /* <DEDUP_REMOVED lines=42> */
[----:B------:R-:W-:Y:S01]  /*16170*/  R2UR UR27, R21 ;  /* 0x00000000151b72ca */ /* 0x000fe200000e0000 */
[----:B------:R-:W4:Y:S01]  /*16180*/  LDL.64 R2, [R1+0x10] ;  /* 0x0000100001027983 */ /* 0x000f220000100a00 */
[----:B------:R-:W-:Y:S01]  /*16190*/  IMAD.MOV.U32 R121, RZ, RZ, 0x40000040 ;  /* 0x40000040ff797424 */ /* 0x000fe200078e00ff */
[----:B------:R-:W-:Y:S01]  /*161a0*/  R2UR UR46, R122 ;  /* 0x000000007a2e72ca */ /* 0x000fe200000e0000 */
[----:B------:R-:W-:Y:S01]  /*161b0*/  IMAD.MOV.U32 R123, RZ, RZ, 0x40000040 ;  /* 0x40000040ff7b7424 */ /* 0x000fe200078e00ff */
[----:B------:R-:W-:-:S02]  /*161c0*/  R2UR UR38, R120 ;  /* 0x00000000782672ca */ /* 0x000fc400000e0000 */
[C---:B------:R-:W-:Y:S02]  /*161d0*/  R2UR UR15, R121.reuse ;  /* 0x00000000790f72ca */ /* 0x040fe400000e0000 */
[----:B------:R-:W-:Y:S02]  /*161e0*/  R2UR UR7, R121 ;  /* 0x00000000790772ca */ /* 0x000fe400000e0000 */
[----:B------:R-:W-:Y:S02]  /*161f0*/  R2UR UR59, R123 ;  /* 0x000000007b3b72ca */ /* 0x000fe400000e0000 */
[----:B------:R-:W-:Y:S02]  /*16200*/  R2UR UR51, R121 ;  /* 0x00000000793372ca */ /* 0x000fe400000e0000 */
[----:B------:R-:W-:Y:S02]  /*16210*/  R2UR UR47, R123 ;  /* 0x000000007b2f72ca */ /* 0x000fe400000e0000 */
        /* <DEDUP_REMOVED lines=49> */
[C---:B------:R-:W-:Y:S01]  /*16530*/  R2UR UR23, R21.reuse ;  /* 0x00000000151772ca */ /* 0x040fe200000e0000 */
[----:B------:R-:W4:Y:S01]  /*16540*/  LDL.64 R4, [R1+0x8] ;  /* 0x0000080001047983 */ /* 0x000f220000100a00 */
[----:B------:R-:W-:-:S02]  /*16550*/  R2UR UR19, R21 ;  /* 0x00000000151372ca */ /* 0x000fc400000e0000 */
[C---:B------:R-:W-:Y:S02]  /*16560*/  R2UR UR11, R21.reuse ;  /* 0x00000000150b72ca */ /* 0x040fe400000e0000 */
[C---:B------:R-:W-:Y:S02]  /*16570*/  R2UR UR55, R21.reuse ;  /* 0x00000000153772ca */ /* 0x040fe400000e0000 */
[----:B------:R-:W-:Y:S02]  /*16580*/  R2UR UR42, R20 ;  /* 0x00000000142a72ca */ /* 0x000fe400000e0000 */
[----:B------:R-:W-:Y:S02]  /*16590*/  R2UR UR43, R21 ;  /* 0x00000000152b72ca */ /* 0x000fe400000e0000 */
[----:B------:R-:W4:Y:S01]  /*165a0*/  LDL.64 R20, [R1] ;  /* 0x0000000001147983 */ /* 0x000f220000100a00 */
[----:B--2---:R-:W-:Y:S02]  /*165b0*/  R2UR UR24, R124 ;  /* 0x000000007c1872ca */ /* 0x004fe400000e0000 */
[----:B------:R-:W-:-:S02]  /*165c0*/  R2UR UR25, R125 ;  /* 0x000000007d1972ca */ /* 0x000fc400000e0000 */
[----:B------:R-:W-:-:S11]  /*165d0*/  WARPGROUP.ARRIVE ;  /* 0x00000000000079c5 */ /* 0x000fd60000000000 */
        /* <DEDUP_REMOVED lines=10> */
[----:B------:R0:W5:Y:S01]  /*16680*/  LDL.LU.64 R6, [R1+0x50] ;  /* 0x0000500001067983 */ /* 0x0001620000300a00 */
        /* <DEDUP_REMOVED lines=38> */
.L_x_6106:
[----:B------:R-:W-:Y:S01]  /*168f0*/  SHF.L.U32 R2, R11, 0x1f, RZ ;  /* 0x0000001f0b027819 */ /* 0x000fe200000006ff */
[----:B------:R-:W-:-:S04]  /*16900*/  IMAD R11, R14, 0x8, R18 ;  /* 0x000000080e0b7824 */ /* 0x000fc800078e0212 */
[----:B------:R0:W1:Y:S01]  /*16910*/  SYNCS.PHASECHK.TRANS64.TRYWAIT P1, [R11+URZ+0x30850], R2 ;  /* 0x030850020b0075a7 */ /* 0x000062000802017f */
[----:B------:R-:W-:Y:S05]  /*16920*/  @!P0 BRA `(.L_x_6107) ;  /* 0x0000000000048947 */ /* 0x000fea0003800000 */
[----:B------:R-:W-:Y:S01]  /*16930*/  BPT.TRAP 0x1 ;  /* 0x000000040000795c */ /* 0x000fe20000300000 */
.L_x_6107:
[----:B------:R-:W-:Y:S04]  /*16940*/  BSSY B2, `(.L_x_6108) ;  /* 0x0000004000027945 */ /* 0x000fe80003800000 */
[----:B-1----:R-:W-:Y:S05]  /*16950*/  @P1 BRA `(.L_x_6109) ;  /* 0x0000000000081947 */ /* 0x002fea0003800000 */
[----:B------:R-:W1:Y:S02]  /*16960*/  SYNCS.PHASECHK.TRANS64.TRYWAIT P1, [R11+URZ+0x30850], R2 ;  /* 0x030850020b0075a7 */ /* 0x000e64000802017f */
[----:B-1----:R-:W-:Y:S05]  /*16970*/  @!P1 BRA `(.L_x_6110) ;  /* 0x0000011800f89947 */ /* 0x002fea0003800000 */
.L_x_6109:
[----:B------:R-:W-:Y:S05]  /*16980*/  BSYNC B2 ;  /* 0x0000000000027941 */ /* 0x000fea0003800000 */
.L_x_6108:
        /* <DEDUP_REMOVED lines=48> */
.L_x_6111:
[----:B------:R-:W0:Y:S01]  /*16c90*/  LDC R2, c[0x0][0x448] ;  /* 0x00011200ff027b82 */ /* 0x000e220000000800 */
[----:B------:R-:W-:Y:S01]  /*16ca0*/  VIADD R0, R0, 0x30840 ;  /* 0x0003084000007836 */ /* 0x000fe20000000000 */
[----:B------:R-:W-:Y:S01]  /*16cb0*/  LOP3.LUT R19, R19, 0xffffffbf, RZ, 0xc0, !PT ;  /* 0xffffffbf13137812 */ /* 0x000fe200078ec0ff */
[----:B------:R-:W-:-:S03]  /*16cc0*/  ULDC UR4, c[0x0][0x988] ;  /* 0x0002620000047ab9 */ /* 0x000fc60000000800 */
[----:B------:R-:W-:Y:S02]  /*16cd0*/  PRMT R0, R214, 0x654, R0 ;  /* 0x00000654d6007816 */ /* 0x000fe40000000000 */
[----:B------:R-:W-:Y:S02]  /*16ce0*/  @P0 LOP3.LUT R19, R19, 0x40, RZ, 0xfc, !PT ;  /* 0x0000004013130812 */ /* 0x000fe400078efcff */
[----:B------:R1:W-:Y:S02]  /*16cf0*/  SYNCS.ARRIVE.TRANS64.RED.A1T0 RZ, [R0+URZ], RZ ;  /* 0x000000ff00ff79a7 */ /* 0x0003e4000810043f */
[----:B------:R-:W-:Y:S02]  /*16d00*/  LOP3.LUT R19, R19, 0xffffff7f, RZ, 0xc0, !PT ;  /* 0xffffff7f13137812 */ /* 0x000fe400078ec0ff */
[----:B0-----:R-:W-:Y:S01]  /*16d10*/  ISETP.NE.AND P1, PT, R2, 0x1, PT ;  /* 0x000000010200780c */ /* 0x001fe20003f25270 */
[----:B------:R-:W-:-:S12]  /*16d20*/  IMAD.IADD R2, R225, 0x1, R220 ;  /* 0x00000001e1027824 */ /* 0x000fd800078e02dc */
[----:B------:R-:W0:Y:S08]  /*16d30*/  @P1 LDC R3, c[0x0][0x44c] ;  /* 0x00011300ff031b82 */ /* 0x000e300000000800 */
[----:B-1----:R-:W1:Y:S01]  /*16d40*/  @P1 LDC R0, c[0x0][0x450] ;  /* 0x00011400ff001b82 */ /* 0x002e620000000800 */
[----:B0-----:R-:W-:-:S05]  /*16d50*/  @P1 IMAD.HI.U32 R3, R2, R3, RZ ;  /* 0x0000000302031227 */ /* 0x001fca00078e00ff */
[----:B-1----:R-:W-:Y:S01]  /*16d60*/  @P1 SHF.R.U32.HI R2, RZ, R0, R3 ;  /* 0x00000000ff021219 */ /* 0x002fe20000011603 */
[----:B------:R-:W-:-:S04]  /*16d70*/  IMAD R3, R10, -0x60, RZ ;  /* 0xffffffa00a037824 */ /* 0x000fc800078e02ff */
[----:B------:R-:W0:Y:S01]  /*16d80*/  SHFL.IDX PT, R0, R2, RZ, 0x1c1f ;  /* 0x001c1fff02007589 */ /* 0x000e2200000e0000 */
[----:B------:R-:W-:-:S03]  /*16d90*/  IADD3 R3, -R223, 0x1, R3 ;  /* 0x00000001df037810 */ /* 0x000fc60007ffe103 */
[----:B------:R-:W1:Y:S01]  /*16da0*/  SHFL.IDX PT, R2, R2, 0x1, 0x1c1f ;  /* 0x003c1f0002027f89 */ /* 0x000e6200000e0000 */
[----:B------:R-:W-:-:S05]  /*16db0*/  IADD3 R3, -R221, R3, R222 ;  /* 0x00000003dd037210 */ /* 0x000fca0007ffe1de */
[C---:B0-----:R-:W-:Y:S02]  /*16dc0*/  IMAD.IADD R0, R3.reuse, 0x1, R0 ;  /* 0x0000000103007824 */ /* 0x041fe400078e0200 */
[----:B-1----:R-:W-:-:S03]  /*16dd0*/  IMAD.IADD R2, R3, 0x1, R2 ;  /* 0x0000000103027824 */ /* 0x002fc600078e0202 */
[C---:B------:R-:W-:Y:S02]  /*16de0*/  ISETP.GT.AND P4, PT, R0.reuse, RZ, PT ;  /* 0x000000ff0000720c */ /* 0x040fe40003f84270 */
[C---:B------:R-:W-:Y:S02]  /*16df0*/  ISETP.GT.AND P3, PT, R0.reuse, 0x1, PT ;  /* 0x000000010000780c */ /* 0x040fe40003f64270 */
[C---:B------:R-:W-:Y:S02]  /*16e00*/  ISETP.GT.AND P2, PT, R0.reuse, 0x8, PT ;  /* 0x000000080000780c */ /* 0x040fe40003f44270 */
[----:B------:R-:W-:Y:S02]  /*16e10*/  ISETP.GT.AND P1, PT, R0, 0x9, PT ;  /* 0x000000090000780c */ /* 0x000fe40003f24270 */
        /* <DEDUP_REMOVED lines=39> */
[----:B-----5:R-:W-:Y:S02]  /*17090*/  FMNMX.FTZ R0, R120, R9, !PT ;  /* 0x0000000978007209 */ /* 0x020fe40007810000 */
        /* <DEDUP_REMOVED lines=22> */
[----:B------:R-:W-:Y:S02]  /*17200*/  ISETP.GT.AND P5, PT, R2, RZ, PT ;  /* 0x000000ff0200720c */ /* 0x000fe40003fa4270 */
        /* <DEDUP_REMOVED lines=19> */
[----:B------:R-:W-:Y:S02]  /*17340*/  ISETP.GT.AND P5, PT, R2, 0x11, PT ;  /* 0x000000110200780c */ /* 0x000fe40003fa4270 */
[----:B------:R-:W-:Y:S02]  /*17350*/  FMNMX.FTZ R0, R164, R0, !PT ;  /* 0x00000000a4007209 */ /* 0x000fe40007810000 */
[----:B------:R-:W-:Y:S02]  /*17360*/  ISETP.GT.AND P4, PT, R2, 0x18, PT ;  /* 0x000000180200780c */ /* 0x000fe40003f84270 */
[----:B------:R-:W-:-:S02]  /*17370*/  FMNMX.FTZ R0, R165, R0, !PT ;  /* 0x00000000a5007209 */ /* 0x000fc40007810000 */
[C---:B------:R-:W-:Y:S02]  /*17380*/  ISETP.GT.AND P3, PT, R2.reuse, 0x19, PT ;  /* 0x000000190200780c */ /* 0x040fe40003f64270 */
[----:B------:R-:W-:Y:S01]  /*17390*/  ISETP.GT.AND P2, PT, R2, 0x20, PT ;  /* 0x000000200200780c */ /* 0x000fe20003f44270 */
[----:B------:R-:W0:Y:S01]  /*173a0*/  SHFL.BFLY PT, R3, R0, 0x2, 0x1f ;  /* 0x0c401f0000037f89 */ /* 0x000e2200000e0000 */
[----:B------:R-:W-:Y:S02]  /*173b0*/  @P0 LOP3.LUT R19, R19, 0x80, RZ, 0xfc, !PT ;  /* 0x0000008013130812 */ /* 0x000fe400078efcff */
[----:B------:R-:W-:Y:S02]  /*173c0*/  FSEL R131, R131, -INF , P5 ;  /* 0xff80000083837808 */ /* 0x000fe40002800000 */
[----:B------:R-:W-:Y:S02]  /*173d0*/  FSEL R134, R134, -INF , P4 ;  /* 0xff80000086867808 */ /* 0x000fe40002000000 */
[----:B------:R-:W-:-:S02]  /*173e0*/  FSEL R135, R135, -INF , P3 ;  /* 0xff80000087877808 */ /* 0x000fc40001800000 */
[----:B------:R-:W-:Y:S02]  /*173f0*/  FSEL R138, R138, -INF , P2 ;  /* 0xff8000008a8a7808 */ /* 0x000fe40001000000 */
[C---:B------:R-:W-:Y:S02]  /*17400*/  ISETP.GT.AND P5, PT, R2.reuse, 0x28, PT ;  /* 0x000000280200780c */ /* 0x040fe40003fa4270 */
[C---:B------:R-:W-:Y:S02]  /*17410*/  ISETP.GT.AND P4, PT, R2.reuse, 0x29, PT ;  /* 0x000000290200780c */ /* 0x040fe40003f84270 */
[C---:B------:R-:W-:Y:S02]  /*17420*/  ISETP.GT.AND P3, PT, R2.reuse, 0x30, PT ;  /* 0x000000300200780c */ /* 0x040fe40003f64270 */
[----:B------:R-:W-:Y:S02]  /*17430*/  ISETP.GT.AND P2, PT, R2, 0x31, PT ;  /* 0x000000310200780c */ /* 0x000fe40003f44270 */
[----:B------:R-:W-:-:S02]  /*17440*/  LOP3.LUT R19, R19, 0xfffffeff, RZ, 0xc0, !PT ;  /* 0xfffffeff13137812 */ /* 0x000fc400078ec0ff */
[----:B------:R-:W-:Y:S02]  /*17450*/  FSEL R142, R142, -INF , P5 ;  /* 0xff8000008e8e7808 */ /* 0x000fe40002800000 */
[----:B------:R-:W-:Y:S02]  /*17460*/  FSEL R143, R143, -INF , P4 ;  /* 0xff8000008f8f7808 */ /* 0x000fe40002000000 */
[----:B0-----:R-:W-:Y:S02]  /*17470*/  FMNMX.FTZ R3, R0, R3, !PT ;  /* 0x0000000300037209 */ /* 0x001fe40007810000 */
[----:B------:R-:W-:Y:S02]  /*17480*/  FSEL R146, R146, -INF , P3 ;  /* 0xff80000092927808 */ /* 0x000fe40001800000 */
[----:B------:R-:W-:Y:S01]  /*17490*/  FSEL R147, R147, -INF , P2 ;  /* 0xff80000093937808 */ /* 0x000fe20001000000 */
[----:B------:R-:W0:Y:S01]  /*174a0*/  SHFL.BFLY PT, R0, R3, 0x1, 0x1f ;  /* 0x0c201f0003007f89 */ /* 0x000e2200000e0000 */
[----:B------:R-:W-:-:S02]  /*174b0*/  @P1 LOP3.LUT R19, R19, 0x100, RZ, 0xfc, !PT ;  /* 0x0000010013131812 */ /* 0x000fc400078efcff */
[C---:B------:R-:W-:Y:S02]  /*174c0*/  ISETP.GT.AND P2, PT, R2.reuse, 0x50, PT ;  /* 0x000000500200780c */ /* 0x040fe40003f44270 */
[C---:B------:R-:W-:Y:S02]  /*174d0*/  ISETP.GT.AND P3, PT, R2.reuse, 0x51, PT ;  /* 0x000000510200780c */ /* 0x040fe40003f64270 */
[C---:B------:R-:W-:Y:S02]  /*174e0*/  ISETP.GT.AND P4, PT, R2.reuse, 0x58, PT ;  /* 0x000000580200780c */ /* 0x040fe40003f84270 */
[C---:B------:R-:W-:Y:S02]  /*174f0*/  ISETP.GT.AND P5, PT, R2.reuse, 0x59, PT ;  /* 0x000000590200780c */ /* 0x040fe40003fa4270 */
[C---:B------:R-:W-:Y:S02]  /*17500*/  ISETP.GT.AND P1, PT, R2.reuse, 0x39, PT ;  /* 0x000000390200780c */ /* 0x040fe40003f24270 */
[----:B------:R-:W-:-:S02]  /*17510*/  ISETP.GT.AND P0, PT, R2, 0x40, PT ;  /* 0x000000400200780c */ /* 0x000fc40003f04270 */
[----:B------:R-:W-:Y:S02]  /*17520*/  FSEL R151, R151, -INF , P1 ;  /* 0xff80000097977808 */ /* 0x000fe40000800000 */
[----:B------:R-:W-:Y:S02]  /*17530*/  FSEL R154, R154, -INF , P0 ;  /* 0xff8000009a9a7808 */ /* 0x000fe40000000000 */
[C---:B------:R-:W-:Y:S02]  /*17540*/  LOP3.LUT P0, RZ, R19.reuse, 0x80, RZ, 0xc0, !PT ;  /* 0x0000008013ff7812 */ /* 0x040fe4000780c0ff */
[----:B------:R-:W-:Y:S02]  /*17550*/  LOP3.LUT P1, RZ, R19, 0x100, RZ, 0xc0, !PT ;  /* 0x0000010013ff7812 */ /* 0x000fe4000782c0ff */
[----:B------:R-:W-:Y:S02]  /*17560*/  FSEL R155, R155, -INF , P0 ;  /* 0xff8000009b9b7808 */ /* 0x000fe40000000000 */
[----:B0-----:R-:W-:Y:S01]  /*17570*/  FMNMX.FTZ R3, R3, R0, !PT ;  /* 0x0000000003037209 */ /* 0x001fe20007810000 */
[----:B------:R-:W-:Y:S01]  /*17580*/  IMAD.U32 R0, RZ, RZ, UR4 ;  /* 0x00000004ff007e24 */ /* 0x000fe2000f8e00ff */
[----:B------:R-:W-:-:S02]  /*17590*/  FSEL R159, R159, -INF , P1 ;  /* 0xff8000009f9f7808 */ /* 0x000fc40000800000 */
[C---:B------:R-:W-:Y:S02]  /*175a0*/  FSETP.NEU.FTZ.AND P6, PT, R3.reuse, -INF , PT ;  /* 0xff8000000300780b */ /* 0x040fe40003fdd000 */
[----:B------:R-:W-:Y:S02]  /*175b0*/  FSEL R162, R162, -INF , P2 ;  /* 0xff800000a2a27808 */ /* 0x000fe40001000000 */
[----:B------:R-:W-:Y:S02]  /*175c0*/  FSEL R5, R3, RZ, P6 ;  /* 0x000000ff03057208 */ /* 0x000fe40003000000 */
[----:B------:R-:W-:Y:S02]  /*175d0*/  FSEL R163, R163, -INF , P3 ;  /* 0xff800000a3a37808 */ /* 0x000fe40001800000 */
[----:B------:R-:W-:Y:S01]  /*175e0*/  FSEL R166, R166, -INF , P4 ;  /* 0xff800000a6a67808 */ /* 0x000fe20002000000 */
[----:B------:R-:W-:Y:S01]  /*175f0*/  FADD.FTZ R5, -R5, R9 ;  /* 0x0000000905057221 */ /* 0x000fe20000010100 */
[----:B------:R-:W-:Y:S01]  /*17600*/  FMUL.FTZ R9, R3, R0 ;  /* 0x0000000003097220 */ /* 0x000fe20000410000 */
[----:B------:R-:W-:-:S02]  /*17610*/  FSEL R167, R167, -INF , P5 ;  /* 0xff800000a7a77808 */ /* 0x000fc40002800000 */
[----:B------:R-:W-:Y:S01]  /*17620*/  FMUL.FTZ R5, R5, R0 ;  /* 0x0000000005057220 */ /* 0x000fe20000410000 */
[----:B------:R-:W-:Y:S02]  /*17630*/  LOP3.LUT P0, RZ, R19, 0x40, RZ, 0xc0, !PT ;  /* 0x0000004013ff7812 */ /* 0x000fe4000780c0ff */
[----:B------:R-:W-:Y:S02]  /*17640*/  FSEL R9, R9, RZ, P6 ;  /* 0x000000ff09097208 */ /* 0x000fe40003000000 */
[----:B------:R-:W-:Y:S01]  /*17650*/  ISETP.GT.AND P6, PT, R2, 0x48, PT ;  /* 0x000000480200780c */ /* 0x000fe20003fc4270 */
[----:B------:R-:W-:Y:S01]  /*17660*/  MUFU.EX2 R5, R5 ;  /* 0x0000000500057308 */ /* 0x000fe20000000800 */
[----:B------:R-:W-:Y:S01]  /*17670*/  FMNMX.FTZ R2, R122, R8, !PT ;  /* 0x000000087a027209 */ /* 0x000fe20007810000 */
[-CC-:B------:R-:W-:Y:S01]  /*17680*/  FFMA.FTZ R120, R120, R0.reuse, -R9.reuse ;  /* 0x0000000078787223 */ /* 0x180fe20000010809 */
[----:B------:R-:W-:Y:S01]  /*17690*/  FSEL R158, R158, -INF , P6 ;  /* 0xff8000009e9e7808 */ /* 0x000fe20003000000 */
[--C-:B------:R-:W-:Y:S01]  /*176a0*/  FFMA.FTZ R121, R121, R0, -R9.reuse ;  /* 0x0000000079797223 */ /* 0x100fe20000010809 */
[----:B------:R-:W-:Y:S01]  /*176b0*/  FMNMX.FTZ R2, R123, R2, !PT ;  /* 0x000000027b027209 */ /* 0x000fe20007810000 */
[-CC-:B------:R-:W-:Y:S01]  /*176c0*/  FFMA.FTZ R124, R124, R0.reuse, -R9.reuse ;  /* 0x000000007c7c7223 */ /* 0x180fe20000010809 */
[--C-:B------:R-:W-:Y:S01]  /*176d0*/  FFMA.FTZ R125, R125, R0, -R9.reuse ;  /* 0x000000007d7d7223 */ /* 0x100fe20000010809 */
[----:B------:R-:W0:Y:S01]  /*176e0*/  MUFU.EX2 R120, R120 ;  /* 0x0000007800787308 */ /* 0x000e220000000800 */
[----:B------:R-:W-:Y:S01]  /*176f0*/  FMNMX.FTZ R2, R126, R2, !PT ;  /* 0x000000027e027209 */ /* 0x000fe20007810000 */
[-CC-:B------:R-:W-:Y:S01]  /*17700*/  FFMA.FTZ R128, R128, R0.reuse, -R9.reuse ;  /* 0x0000000080807223 */ /* 0x180fe20000010809 */
[-CC-:B------:R-:W-:Y:S01]  /*17710*/  FFMA.FTZ R129, R129, R0.reuse, -R9.reuse ;  /* 0x0000000081817223 */ /* 0x180fe20000010809 */
[--C-:B------:R-:W-:Y:S01]  /*17720*/  FFMA.FTZ R132, R132, R0, -R9.reuse ;  /* 0x0000000084847223 */ /* 0x100fe20000010809 */
[----:B------:R-:W-:Y:S01]  /*17730*/  FMNMX.FTZ R2, R127, R2, !PT ;  /* 0x000000027f027209 */ /* 0x000fe20007810000 */
[-CC-:B------:R-:W-:Y:S01]  /*17740*/  FFMA.FTZ R133, R133, R0.reuse, -R9.reuse ;  /* 0x0000000085857223 */ /* 0x180fe20000010809 */
[--C-:B------:R-:W-:Y:S01]  /*17750*/  FFMA.FTZ R136, R136, R0, -R9.reuse ;  /* 0x0000000088887223 */ /* 0x100fe20000010809 */
[----:B------:R-:W1:Y:S01]  /*17760*/  MUFU.EX2 R121, R121 ;  /* 0x0000007900797308 */ /* 0x000e620000000800 */
[----:B------:R-:W-:Y:S01]  /*17770*/  FMNMX.FTZ R2, R130, R2, !PT ;  /* 0x0000000282027209 */ /* 0x000fe20007810000 */
[-CC-:B------:R-:W-:Y:S01]  /*17780*/  FFMA.FTZ R137, R137, R0.reuse, -R9.reuse ;  /* 0x0000000089897223 */ /* 0x180fe20000010809 */
[-CC-:B------:R-:W-:Y:S01]  /*17790*/  FFMA.FTZ R140, R140, R0.reuse, -R9.reuse ;  /* 0x000000008c8c7223 */ /* 0x180fe20000010809 */
[--C-:B------:R-:W-:Y:S01]  /*177a0*/  FFMA.FTZ R141, R141, R0, -R9.reuse ;  /* 0x000000008d8d7223 */ /* 0x100fe20000010809 */
[----:B------:R-:W-:Y:S01]  /*177b0*/  FMNMX.FTZ R2, R131, R2, !PT ;  /* 0x0000000283027209 */ /* 0x000fe20007810000 */
[-CC-:B------:R-:W-:Y:S01]  /*177c0*/  FFMA.FTZ R144, R144, R0.reuse, -R9.reuse ;  /* 0x0000000090907223 */ /* 0x180fe20000010809 */
[--C-:B------:R-:W-:Y:S01]  /*177d0*/  FFMA.FTZ R145, R145, R0, -R9.reuse ;  /* 0x0000000091917223 */ /* 0x100fe20000010809 */
[----:B------:R-:W-:Y:S01]  /*177e0*/  MUFU.EX2 R124, R124 ;  /* 0x0000007c007c7308 */ /* 0x000fe20000000800 */
[----:B------:R-:W-:Y:S01]  /*177f0*/  FMNMX.FTZ R2, R134, R2, !PT ;  /* 0x0000000286027209 */ /* 0x000fe20007810000 */
[----:B0-----:R-:W-:Y:S01]  /*17800*/  FFMA.FTZ R7, R5, R7, R120 ;  /* 0x0000000705077223 */ /* 0x001fe20000010078 */
[-CC-:B------:R-:W-:Y:S01]  /*17810*/  FFMA.FTZ R148, R148, R0.reuse, -R9.reuse ;  /* 0x0000000094947223 */ /* 0x180fe20000010809 */
[--C-:B------:R-:W-:Y:S01]  /*17820*/  FFMA.FTZ R149, R149, R0, -R9.reuse ;  /* 0x0000000095957223 */ /* 0x100fe20000010809 */
[----:B------:R-:W-:Y:S01]  /*17830*/  FMNMX.FTZ R2, R135, R2, !PT ;  /* 0x0000000287027209 */ /* 0x000fe20007810000 */
[-CC-:B------:R-:W-:Y:S01]  /*17840*/  FFMA.FTZ R152, R152, R0.reuse, -R9.reuse ;  /* 0x0000000098987223 */ /* 0x180fe20000010809 */
[----:B------:R-:W-:Y:S01]  /*17850*/  FFMA.FTZ R153, R153, R0, -R9 ;  /* 0x0000000099997223 */ /* 0x000fe20000010809 */
[----:B------:R-:W-:Y:S01]  /*17860*/  MUFU.EX2 R125, R125 ;  /* 0x0000007d007d7308 */ /* 0x000fe20000000800 */
[----:B------:R-:W-:Y:S01]  /*17870*/  FMNMX.FTZ R2, R138, R2, !PT ;  /* 0x000000028a027209 */ /* 0x000fe20007810000 */
[----:B-1----:R-:W-:Y:S01]  /*17880*/  FADD.FTZ R7, R121, R7 ;  /* 0x0000000779077221 */ /* 0x002fe20000010000 */
[-CC-:B------:R-:W-:Y:S01]  /*17890*/  FFMA.FTZ R156, R156, R0.reuse, -R9.reuse ;  /* 0x000000009c9c7223 */ /* 0x180fe20000010809 */
[--C-:B------:R-:W-:Y:S01]  /*178a0*/  FFMA.FTZ R157, R157, R0, -R9.reuse ;  /* 0x000000009d9d7223 */ /* 0x100fe20000010809 */
[----:B------:R-:W-:Y:S01]  /*178b0*/  FMNMX.FTZ R2, R139, R2, !PT ;  /* 0x000000028b027209 */ /* 0x000fe20007810000 */
[-CC-:B------:R-:W-:Y:S01]  /*178c0*/  FFMA.FTZ R160, R160, R0.reuse, -R9.reuse ;  /* 0x00000000a0a07223 */ /* 0x180fe20000010809 */
[--C-:B------:R-:W-:Y:S01]  /*178d0*/  FFMA.FTZ R161, R161, R0, -R9.reuse ;  /* 0x00000000a1a17223 */ /* 0x100fe20000010809 */
[----:B------:R-:W-:Y:S01]  /*178e0*/  MUFU.EX2 R128, R128 ;  /* 0x0000008000807308 */ /* 0x000fe20000000800 */
[----:B------:R-:W-:Y:S01]  /*178f0*/  FMNMX.FTZ R2, R142, R2, !PT ;  /* 0x000000028e027209 */ /* 0x000fe20007810000 */
[-CC-:B------:R-:W-:Y:S01]  /*17900*/  FFMA.FTZ R164, R164, R0.reuse, -R9.reuse ;  /* 0x00000000a4a47223 */ /* 0x180fe20000010809 */
[----:B------:R-:W-:-:S02]  /*17910*/  FFMA.FTZ R9, R165, R0, -R9 ;  /* 0x00000000a5097223 */ /* 0x000fc40000010809 */
        /* <DEDUP_REMOVED lines=139> */
.L_x_6112:
[C---:B------:R-:W-:Y:S01]  /*181d0*/  ISETP.GT.AND P1, PT, R10.reuse, R13, PT ;  /* 0x0000000d0a00720c */ /* 0x040fe20003f24270 */
        /* <DEDUP_REMOVED lines=33> */
[----:B------:R-:W-:Y:S05]  /*183f0*/  BSYNC B1 ;  /* 0x0000000000017941 */ /* 0x000fea0003800000 */
.L_x_6100:
[----:B------:R-:W-:Y:S05]  /*18400*/  BSYNC B0 ;  /* 0x0000000000007941 */ /* 0x000fea0003800000 */
.L_x_6099:
[----:B------:R-:W-:Y:S01]  /*18410*/  ISETP.GE.AND P1, PT, R10, R219, PT ;  /* 0x000000db0a00720c */ /* 0x000fe20003f26270 */
[----:B------:R-:W-:-:S12]  /*18420*/  BSSY B0, `(.L_x_6114) ;  /* 0x0000210000007945 */ /* 0x000fd80003800000 */
[----:B------:R-:W-:Y:S05]  /*18430*/  @!P1 BRA `(.L_x_6115) ;  /* 0x0000002000389947 */ /* 0x000fea0003800000 */
[----:B------:R-:W-:Y:S02]  /*18440*/  IMAD.MOV.U32 R8, RZ, RZ, R4 ;  /* 0x000000ffff087224 */ /* 0x000fe400078e0004 */
[----:B------:R-:W-:Y:S02]  /*18450*/  IMAD.MOV.U32 R9, RZ, RZ, R3 ;  /* 0x000000ffff097224 */ /* 0x000fe400078e0003 */
[----:B------:R-:W-:Y:S02]  /*18460*/  IMAD.MOV.U32 R11, RZ, RZ, R202 ;  /* 0x000000ffff0b7224 */ /* 0x000fe400078e00ca */
[----:B------:R-:W-:-:S07]  /*18470*/  IMAD.MOV.U32 R13, RZ, RZ, R198 ;  /* 0x000000ffff0d7224 */ /* 0x000fce00078e00c6 */
.L_x_6128:
        /* <DEDUP_REMOVED lines=8> */
.L_x_6116:
[----:B------:R-:W-:Y:S01]  /*18500*/  IMAD R14, R198, 0x8, R18 ;  /* 0x00000008c60e7824 */ /* 0x000fe200078e0212 */
[----:B------:R-:W-:-:S04]  /*18510*/  SHF.L.U32 R15, R202, 0x1f, RZ ;  /* 0x0000001fca0f7819 */ /* 0x000fc800000006ff */
[----:B------:R0:W1:Y:S01]  /*18520*/  SYNCS.PHASECHK.TRANS64.TRYWAIT P1, [R14+URZ+0x30830], R15 ;  /* 0x0308300f0e0075a7 */ /* 0x000062000802017f */
[----:B------:R-:W-:Y:S05]  /*18530*/  @!P0 BRA `(.L_x_6117) ;  /* 0x0000000000048947 */ /* 0x000fea0003800000 */
[----:B------:R-:W-:Y:S01]  /*18540*/  BPT.TRAP 0x1 ;  /* 0x000000040000795c */ /* 0x000fe20000300000 */
.L_x_6117:
[----:B------:R-:W-:Y:S01]  /*18550*/  IMAD R3, R198, 0x900, R12 ;  /* 0x00000900c6037824 */ /* 0x000fe200078e020c */
[----:B------:R-:W-:Y:S03]  /*18560*/  BSSY B1, `(.L_x_6118) ;  /* 0x0000006000017945 */ /* 0x000fe60003800000 */
[C---:B------:R-:W-:Y:S02]  /*18570*/  VIADD R21, R3.reuse, 0x2 ;  /* 0x0000000203157836 */ /* 0x040fe40000000000 */
[----:B------:R-:W-:Y:S01]  /*18580*/  VIADD R4, R3, 0x4 ;  /* 0x0000000403047836 */ /* 0x000fe20000000000 */
[----:B-1----:R-:W-:Y:S06]  /*18590*/  @P1 BRA `(.L_x_6119) ;  /* 0x0000000000081947 */ /* 0x002fec0003800000 */
[----:B------:R-:W1:Y:S02]  /*185a0*/  SYNCS.PHASECHK.TRANS64.TRYWAIT P1, [R14+URZ+0x30830], R15 ;  /* 0x0308300f0e0075a7 */ /* 0x000e64000802017f */
[----:B-1----:R-:W-:Y:S05]  /*185b0*/  @!P1 BRA `(.L_x_6120) ;  /* 0x000000fc00fc9947 */ /* 0x002fea0003800000 */
.L_x_6119:
[----:B------:R-:W-:Y:S05]  /*185c0*/  BSYNC B1 ;  /* 0x0000000000017941 */ /* 0x000fea0003800000 */
.L_x_6118:
[----:B------:R-:W2:Y:S04]  /*185d0*/  LDL.64 R122, [R1+0x28] ;  /* 0x00002800017a7983 */ /* 0x000ea80000100a00 */
[----:B------:R3:W-:Y:S04]  /*185e0*/  STL.64 [R1+0x50], R6 ;  /* 0x0000500601007387 */ /* 0x0007e80000100a00 */
[----:B---3--:R-:W3:Y:S01]  /*185f0*/  LDL.64 R6, [R1+0x20] ;  /* 0x0000200001067983 */ /* 0x008ee20000100a00 */
[----:B01----:R-:W-:Y:S02]  /*18600*/  IMAD.MOV.U32 R14, RZ, RZ, R3 ;  /* 0x000000ffff0e7224 */ /* 0x003fe400078e0003 */
[----:B------:R-:W-:-:S02]  /*18610*/  VIADD R20, R3, 0x6 ;  /* 0x0000000603147836 */ /* 0x000fc40000000000 */
[C---:B------:R-:W-:Y:S01]  /*18620*/  VIADD R120, R3.reuse, 0x304 ;  /* 0x0000030403787836 */ /* 0x040fe20000000000 */
[----:B------:R-:W-:Y:S01]  /*18630*/  R2UR UR26, R14 ;  /* 0x000000000e1a72ca */ /* 0x000fe200000e0000 */
[----:B------:R-:W-:Y:S01]  /*18640*/  IMAD.MOV.U32 R14, RZ, RZ, R21 ;  /* 0x000000ffff0e7224 */ /* 0x000fe200078e0015 */
[----:B------:R-:W-:Y:S01]  /*18650*/  R2UR UR14, R20 ;  /* 0x00000000140e72ca */ /* 0x000fe200000e0000 */
[C---:B------:R-:W-:Y:S01]  /*18660*/  VIADD R20, R3.reuse, 0x302 ;  /* 0x0000030203147836 */ /* 0x040fe20000000000 */
[----:B------:R-:W-:Y:S01]  /*18670*/  R2UR UR58, R120 ;  /* 0x00000000783a72ca */ /* 0x000fe200000e0000 */
[C---:B------:R-:W-:Y:S01]  /*18680*/  VIADD R120, R3.reuse, 0x602 ;  /* 0x0000060203787836 */ /* 0x040fe20000000000 */
[----:B------:R-:W-:Y:S01]  /*18690*/  R2UR UR22, R14 ;  /* 0x000000000e1672ca */ /* 0x000fe200000e0000 */
[----:B------:R-:W-:Y:S01]  /*186a0*/  IMAD.MOV.U32 R14, RZ, RZ, R4 ;  /* 0x000000ffff0e7224 */ /* 0x000fe200078e0004 */
[----:B------:R-:W-:Y:S01]  /*186b0*/  R2UR UR6, R20 ;  /* 0x00000000140672ca */ /* 0x000fe200000e0000 */
[----:B------:R-:W-:-:S02]  /*186c0*/  VIADD R20, R3, 0x600 ;  /* 0x0000060003147836 */ /* 0x000fc40000000000 */
[-C--:B------:R-:W-:Y:S01]  /*186d0*/  FMUL.FTZ R26, R26, R2.reuse ;  /* 0x000000021a1a7220 */ /* 0x080fe20000410000 */
[-C--:B------:R-:W-:Y:S01]  /*186e0*/  FMUL.FTZ R27, R27, R2.reuse ;  /* 0x000000021b1b7220 */ /* 0x080fe20000410000 */
        /* <DEDUP_REMOVED lines=54> */
[----:B------:R-:W-:Y:S01]  /*18a50*/  IMAD.MOV.U32 R15, RZ, RZ, 0x40000040 ;  /* 0x40000040ff0f7424 */ /* 0x000fe200078e00ff */
        /* <DEDUP_REMOVED lines=57> */
[C---:B------:R-:W-:Y:S02]  /*18df0*/  R2UR UR15, R21.reuse ;  /* 0x00000000150f72ca */ /* 0x040fe400000e0000 */
[C---:B------:R-:W-:Y:S02]  /*18e00*/  R2UR UR7, R21.reuse ;  /* 0x00000000150772ca */ /* 0x040fe400000e0000 */
[C---:B------:R-:W-:Y:S02]  /*18e10*/  R2UR UR51, R21.reuse ;  /* 0x00000000153372ca */ /* 0x040fe400000e0000 */
[----:B------:R-:W-:-:S02]  /*18e20*/  R2UR UR39, R21 ;  /* 0x00000000152772ca */ /* 0x000fc400000e0000 */
[----:B------:R-:W4:Y:S01]  /*18e30*/  LDL.64 R20, [R1+0x8] ;  /* 0x0000080001147983 */ /* 0x000f220000100a00 */
[C---:B------:R-:W-:Y:S02]  /*18e40*/  R2UR UR23, R15.reuse ;  /* 0x000000000f1772ca */ /* 0x040fe400000e0000 */
[C---:B------:R-:W-:Y:S02]  /*18e50*/  R2UR UR19, R15.reuse ;  /* 0x000000000f1372ca */ /* 0x040fe400000e0000 */
[C---:B------:R-:W-:Y:S02]  /*18e60*/  R2UR UR11, R15.reuse ;  /* 0x000000000f0b72ca */ /* 0x040fe400000e0000 */
[C---:B------:R-:W-:Y:S02]  /*18e70*/  R2UR UR55, R15.reuse ;  /* 0x000000000f3772ca */ /* 0x040fe400000e0000 */
[----:B------:R-:W-:Y:S02]  /*18e80*/  R2UR UR42, R14 ;  /* 0x000000000e2a72ca */ /* 0x000fe400000e0000 */
[----:B------:R-:W-:-:S02]  /*18e90*/  R2UR UR43, R15 ;  /* 0x000000000f2b72ca */ /* 0x000fc400000e0000 */
[----:B------:R-:W4:Y:S01]  /*18ea0*/  LDL.64 R14, [R1] ;  /* 0x00000000010e7983 */ /* 0x000f220000100a00 */
[----:B--2---:R-:W-:Y:S02]  /*18eb0*/  R2UR UR24, R122 ;  /* 0x000000007a1872ca */ /* 0x004fe400000e0000 */
[----:B------:R-:W-:Y:S02]  /*18ec0*/  R2UR UR25, R123 ;  /* 0x000000007b1972ca */ /* 0x000fe400000e0000 */
        /* <DEDUP_REMOVED lines=9> */
[----:B------:R-:W-:Y:S01]  /*18f60*/  R2UR UR17, R3 ;  /* 0x00000000031172ca */ /* 0x000fe200000e0000 */
[----:B------:R-:W-:Y:S02]  /*18f70*/  WARPGROUP.DEPBAR.LE gsb0, 0x0 ;  /* 0x00008000000079c5 */ /* 0x000fe40000010000 */
[----:B------:R-:W-:-:S10]  /*18f80*/  WARPGROUP.ARRIVE ;  /* 0x00000000000079c5 */ /* 0x000fd40000000000 */
[----:B------:R-:W-:Y:S01]  /*18f90*/  HGMMA.64x96x16.F32.BF16 R120, gdesc[UR16], R120, gsb0 ;  /* 0x01600000107879f0 */ /* 0x000fe20008001878 */
[----:B------:R-:W-:Y:S02]  /*18fa0*/  R2UR UR12, R4 ;  /* 0x00000000040c72ca */ /* 0x000fe400000e0000 */
[----:B------:R-:W-:Y:S02]  /*18fb0*/  R2UR UR13, R5 ;  /* 0x00000000050d72ca */ /* 0x000fe400000e0000 */
        /* <DEDUP_REMOVED lines=34> */
.L_x_6121:
[----:B------:R-:W-:Y:S01]  /*191e0*/  SHF.L.U32 R2, R11, 0x1f, RZ ;  /* 0x0000001f0b027819 */ /* 0x000fe200000006ff */
[----:B------:R-:W-:-:S04]  /*191f0*/  IMAD R11, R13, 0x8, R18 ;  /* 0x000000080d0b7824 */ /* 0x000fc800078e0212 */
[----:B------:R0:W1:Y:S01]  /*19200*/  SYNCS.PHASECHK.TRANS64.TRYWAIT P1, [R11+URZ+0x30850], R2 ;  /* 0x030850020b0075a7 */ /* 0x000062000802017f */
[----:B------:R-:W-:Y:S05]  /*19210*/  @!P0 BRA `(.L_x_6122) ;  /* 0x0000000000048947 */ /* 0x000fea0003800000 */
[----:B------:R-:W-:Y:S01]  /*19220*/  BPT.TRAP 0x1 ;  /* 0x000000040000795c */ /* 0x000fe20000300000 */
.L_x_6122:
[----:B------:R-:W-:Y:S04]  /*19230*/  BSSY B1, `(.L_x_6123) ;  /* 0x0000004000017945 */ /* 0x000fe80003800000 */
[----:B-1----:R-:W-:Y:S05]  /*19240*/  @P1 BRA `(.L_x_6124) ;  /* 0x0000000000081947 */ /* 0x002fea0003800000 */
[----:B------:R-:W1:Y:S02]  /*19250*/  SYNCS.PHASECHK.TRANS64.TRYWAIT P1, [R11+URZ+0x30850], R2 ;  /* 0x030850020b0075a7 */ /* 0x000e64000802017f */
[----:B-1----:R-:W-:Y:S05]  /*19260*/  @!P1 BRA `(.L_x_6125) ;  /* 0x000000f000e49947 */ /* 0x002fea0003800000 */
.L_x_6124:
[----:B------:R-:W-:Y:S05]  /*19270*/  BSYNC B1 ;  /* 0x0000000000017941 */ /* 0x000fea0003800000 */
.L_x_6123:
        /* <DEDUP_REMOVED lines=48> */
.L_x_6126:
[----:B------:R-:W-:Y:S01]  /*19580*/  IMAD R0, R0, 0x8, R18 ;  /* 0x0000000800007824 */ /* 0x000fe200078e0212 */
[----:B------:R-:W-:-:S03]  /*19590*/  ULDC UR4, c[0x0][0x988] ;  /* 0x0002620000047ab9 */ /* 0x000fc60000000800 */
[----:B------:R-:W-:-:S05]  /*195a0*/  VIADD R0, R0, 0x30840 ;  /* 0x0003084000007836 */ /* 0x000fca0000000000 */
[----:B------:R-:W-:-:S04]  /*195b0*/  PRMT R0, R214, 0x654, R0 ;  /* 0x00000654d6007816 */ /* 0x000fc80000000000 */
[----:B------:R0:W-:Y:S02]  /*195c0*/  SYNCS.ARRIVE.TRANS64.RED.A1T0 RZ, [R0+URZ], RZ ;  /* 0x000000ff00ff79a7 */ /* 0x0001e4000810043f */
[----:B0-----:R-:W-:-:S04]  /*195d0*/  FMNMX.FTZ R0, R120, R9, !PT ;  /* 0x0000000978007209 */ /* 0x001fc80007810000 */
        /* <DEDUP_REMOVED lines=94> */
[----:B-1---5:R-:W-:Y:S01]  /*19bc0*/  FFMA.FTZ R7, R5, R7, R120 ;  /* 0x0000000705077223 */ /* 0x022fe20000010078 */
[-CC-:B------:R-:W-:Y:S01]  /*19bd0*/  FFMA.FTZ R134, R134, R0.reuse, -R9.reuse ;  /* 0x0000000086867223 */ /* 0x180fe20000010809 */
[-CC-:B------:R-:W-:Y:S01]  /*19be0*/  FFMA.FTZ R135, R135, R0.reuse, -R9.reuse ;  /* 0x0000000087877223 */ /* 0x180fe20000010809 */
[-C--:B------:R-:W-:Y:S01]  /*19bf0*/  FFMA.FTZ R138, R138, R0.reuse, -R9 ;  /* 0x000000008a8a7223 */ /* 0x080fe20000010809 */
[----:B0-----:R-:W-:Y:S01]  /*19c00*/  FADD.FTZ R7, R121, R7 ;  /* 0x0000000779077221 */ /* 0x001fe20000010000 */
        /* <DEDUP_REMOVED lines=14> */
[-C--:B------:R-:W-:Y:S01]  /*19cf0*/  FFMA.FTZ R163, R163, R0.reuse, -R9 ;  /* 0x00000000a3a37223 */ /* 0x080fe20000010809 */
[-C--:B------:R-:W-:Y:S01]  /*19d00*/  FFMA.FTZ R164, R164, R0.reuse, -R13 ;  /* 0x00000000a4a47223 */ /* 0x080fe2000001080d */
[----:B------:R-:W1:Y:S01]  /*19d10*/  MUFU.EX2 R123, R123 ;  /* 0x0000007b007b7308 */ /* 0x000e620000000800 */
[-C--:B------:R-:W-:Y:S01]  /*19d20*/  FFMA.FTZ R166, R166, R0.reuse, -R9 ;  /* 0x00000000a6a67223 */ /* 0x080fe20000010809 */
[-C--:B------:R-:W-:Y:S01]  /*19d30*/  FFMA.FTZ R13, R165, R0.reuse, -R13 ;  /* 0x00000000a50d7223 */ /* 0x080fe2000001080d */
[----:B------:R-:W-:-:S05]  /*19d40*/  FFMA.FTZ R171, R167, R0, -R9 ;  /* 0x00000000a7ab7223 */ /* 0x000fca0000010809 */
[----:B------:R-:W2:Y:S01]  /*19d50*/  MUFU.EX2 R126, R126 ;  /* 0x0000007e007e7308 */ /* 0x000ea20000000800 */
[----:B0-----:R-:W-:-:S07]  /*19d60*/  FFMA.FTZ R6, R2, R6, R122 ;  /* 0x0000000602067223 */ /* 0x001fce000001007a */
        /* <DEDUP_REMOVED lines=89> */
.L_x_6127:
        /* <DEDUP_REMOVED lines=34> */
.L_x_6115:
[----:B------:R-:W-:Y:S05]  /*1a520*/  BSYNC B0 ;  /* 0x0000000000007941 */ /* 0x000fea0003800000 */
.L_x_6114:
        /* <DEDUP_REMOVED lines=99> */
.L_x_6129:
[----:B------:R-:W-:Y:S01]  /*1ab60*/  IMAD R10, R198, 0x8, R18 ;  /* 0x00000008c60a7824 */ /* 0x000fe200078e0212 */
[----:B------:R-:W-:-:S04]  /*1ab70*/  SHF.L.U32 R5, R202, 0x1f, RZ ;  /* 0x0000001fca057819 */ /* 0x000fc800000006ff */
[----:B------:R0:W1:Y:S01]  /*1ab80*/  SYNCS.PHASECHK.TRANS64.TRYWAIT P1, [R10+URZ+0x30850], R5 ;  /* 0x030850050a0075a7 */ /* 0x000062000802017f */
[----:B------:R-:W-:Y:S05]  /*1ab90*/  @!P0 BRA `(.L_x_6130) ;  /* 0x0000000000048947 */ /* 0x000fea0003800000 */
[----:B------:R-:W-:Y:S01]  /*1aba0*/  BPT.TRAP 0x1 ;  /* 0x000000040000795c */ /* 0x000fe20000300000 */
.L_x_6130:
        /* <DEDUP_REMOVED lines=9> */
.L_x_6132:
[----:B------:R-:W-:Y:S05]  /*1ac40*/  BSYNC B0 ;  /* 0x0000000000007941 */ /* 0x000fea0003800000 */
.L_x_6131:
[----:B------:R-:W-:Y:S01]  /*1ac50*/  IMAD.MOV.U32 R8, RZ, RZ, R2 ;  /* 0x000000ffff087224 */ /* 0x000fe200078e0002 */
[----:B------:R-:W-:Y:S01]  /*1ac60*/  WARPGROUP.ARRIVE ;  /* 0x00000000000079c5 */ /* 0x000fe20000000000 */
[----:B------:R-:W-:Y:S01]  /*1ac70*/  IMAD.MOV.U32 R9, RZ, RZ, 0x40000040 ;  /* 0x40000040ff097424 */ /* 0x000fe200078e00ff */
[----:B01----:R-:W-:Y:S01]  /*1ac80*/  SHFL.BFLY PT, R5, R6, 0x2, 0x1f ;  /* 0x0c401f0006057f89 */ /* 0x003fe200000e0000 */
        /* <DEDUP_REMOVED lines=32> */
[----:B------:R-:W0:Y:S01]  /*1ae90*/  SHFL.BFLY PT, R2, R7, 0x2, 0x1f ;  /* 0x0c401f0007027f89 */ /* 0x000e2200000e0000 */
[----:B------:R-:W-:Y:S02]  /*1aea0*/  WARPGROUP.DEPBAR.LE gsb0, 0x0 ;  /* 0x00008000000079c5 */ /* 0x000fe40000010000 */
[----:B------:R-:W-:-:S12]  /*1aeb0*/  WARPGROUP.ARRIVE ;  /* 0x00000000000079c5 */ /* 0x000fd80000000000 */
[----:B------:R-:W-:Y:S01]  /*1aec0*/  HGMMA.64x192x16.F32.BF16 R24, R172, gdesc[UR4].tnspB, R24, gsb0 ;  /* 0x42e00004ac187df0 */ /* 0x000fe20008001818 */
[----:B------:R-:W-:Y:S01]  /*1aed0*/  R2UR UR6, R8 ;  /* 0x00000000080672ca */ /* 0x000fe200000e0000 */
[----:B0-----:R-:W-:Y:S01]  /*1aee0*/  FADD.FTZ R8, R2, R7 ;  /* 0x0000000702087221 */ /* 0x001fe20000010000 */
[----:B------:R-:W-:Y:S01]  /*1aef0*/  R2UR UR7, R9 ;  /* 0x00000000090772ca */ /* 0x000fe200000e0000 */
[----:B------:R-:W-:-:S03]  /*1af00*/  FADD.FTZ R9, R5, R6 ;  /* 0x0000000605097221 */ /* 0x000fc60000010000 */
[----:B------:R-:W0:Y:S04]  /*1af10*/  SHFL.BFLY PT, R5, R8, 0x1, 0x1f ;  /* 0x0c201f0008057f89 */ /* 0x000e2800000e0000 */
[----:B------:R-:W1:Y:S01]  /*1af20*/  SHFL.BFLY PT, R2, R9, 0x1, 0x1f ;  /* 0x0c201f0009027f89 */ /* 0x000e6200000e0000 */
[----:B0-----:R-:W-:Y:S01]  /*1af30*/  FADD.FTZ R12, R8, R5 ;  /* 0x00000005080c7221 */ /* 0x001fe20000010000 */
[----:B------:R-:W-:Y:S02]  /*1af40*/  IMAD.MOV.U32 R5, RZ, RZ, RZ ;  /* 0x000000ffff057224 */ /* 0x000fe400078e00ff */
[----:B-1----:R-:W-:Y:S02]  /*1af50*/  FADD.FTZ R13, R9, R2 ;  /* 0x00000002090d7221 */ /* 0x002fe40000010000 */
[----:B------:R-:W-:Y:S01]  /*1af60*/  FSETP.NE.FTZ.AND P1, PT, R12, RZ, PT ;  /* 0x000000ff0c00720b */ /* 0x000fe20003f35000 */
[----:B------:R-:W-:-:S02]  /*1af70*/  IMAD.MOV.U32 R2, RZ, RZ, RZ ;  /* 0x000000ffff027224 */ /* 0x000fc400078e00ff */
[----:B------:R-:W-:-:S10]  /*1af80*/  FSETP.NE.FTZ.AND P2, PT, R13, RZ, PT ;  /* 0x000000ff0d00720b */ /* 0x000fd40003f55000 */
[----:B------:R-:W0:Y:S01]  /*1af90*/  @P1 MUFU.LG2 R11, R12 ;  /* 0x0000000c000b1308 */ /* 0x000e220000000c00 */
[C---:B------:R-:W-:Y:S02]  /*1afa0*/  @P1 FMUL.FTZ R6, R0.reuse, 0.69314718246459960938 ;  /* 0x3f31721800061820 */ /* 0x040fe40000410000 */
        /* <DEDUP_REMOVED lines=14> */
.L_x_6134:
        /* <DEDUP_REMOVED lines=18> */
[----:B-1----:R-:W-:Y:S01]  /*1b1b0*/  SEL R3, RZ, 0x1, P1 ;  /* 0x00000001ff037807 */ /* 0x002fe20000800000 */
        /* <DEDUP_REMOVED lines=85> */
[----:B------:R-:W-:-:S02]  /*1b710*/  LOP3.LUT R202, R202, R3, RZ, 0x3c, !PT ;  /* 0x00000003caca7212 */ /* 0x000fc400078e3cff */
[----:B------:R-:W-:Y:S01]  /*1b720*/  SEL R198, R198, RZ, P1 ;  /* 0x000000ffc6c67207 */ /* 0x000fe20000800000 */
[----:B--2---:R-:W-:-:S05]  /*1b730*/  VIADD R0, R0, 0x1 ;  /* 0x0000000100007836 */ /* 0x004fca0000000000 */
[----:B------:R0:W-:Y:S02]  /*1b740*/  STL [R1+0x30], R0 ;  /* 0x0000300001007387 */ /* 0x0001e40000100800 */
.L_x_6035:
[----:B------:R-:W1:Y:S08]  /*1b750*/  S2UR UR4, SR_CgaCtaId ;  /* 0x00000000000479c3 */ /* 0x000e700000008800 */
[----:B------:R-:W-:Y:S01]  /*1b760*/  BAR.SYNC.DEFER_BLOCKING 0x5, 0x180 ;  /* 0x0146000000007b1d */ /* 0x000fe20000010000 */
[----:B------:R-:W-:-:S05]  /*1b770*/  MOV R3, 0x400 ;  /* 0x0000040000037802 */ /* 0x000fca0000000f00 */
[----:B------:R-:W-:Y:S01]  /*1b780*/  BSSY B0, `(.L_x_6135) ;  /* 0x00003e1000007945 */ /* 0x000fe20003800000 */
[----:B-1----:R-:W-:-:S05]  /*1b790*/  IMAD.U32 R214, RZ, RZ, UR4 ;  /* 0x00000004ffd67e24 */ /* 0x002fca000f8e00ff */
[----:B------:R-:W-:-:S05]  /*1b7a0*/  LEA R18, R214, R3, 0x18 ;  /* 0x00000003d6127211 */ /* 0x000fca00078ec0ff */
[----:B------:R1:W2:Y:S01]  /*1b7b0*/  LDS.128 R4, [R18+0x308d0] ;  /* 0x0308d00012047984 */ /* 0x0002a20000000c00 */
[----:B------:R-:W-:Y:S06]  /*1b7c0*/  BAR.ARV 0x4, 0x180 ;  /* 0x0106000000007b1d */ /* 0x000fec0000002000 */
[----:B------:R-:W-:Y:S05]  /*1b7d0*/  @P0 BRA `(.L_x_6136) ;  /* 0x0000002c00f80947 */ /* 0x000fea0003800000 */
[----:B0-----:R-:W3:Y:S01]  /*1b7e0*/  LDL R0, [R1+0x48] ;  /* 0x0000480001007983 */ /* 0x001ee20000100800 */
[----:B------:R-:W0:Y:S01]  /*1b7f0*/  S2R R9, SR_SWINHI ;  /* 0x0000000000097919 */ /* 0x000e220000002f00 */
[----:B------:R-:W-:Y:S01]  /*1b800*/  F2FP.BF16.F32.PACK_AB R10, R29, R28 ;  /* 0x0000001c1d0a723e */ /* 0x000fe200000010ff */
[----:B------:R-:W-:Y:S01]  /*1b810*/  ULDC.64 UR6, c[0x0][0xc00] ;  /* 0x0003000000067ab9 */ /* 0x000fe20000000a00 */
[----:B------:R-:W-:Y:S01]  /*1b820*/  F2FP.BF16.F32.PACK_AB R11, R31, R30 ;  /* 0x0000001e1f0b723e */ /* 0x000fe200000010ff */
[----:B------:R-:W4:Y:S01]  /*1b830*/  LDL.LU R139, [R1+0x3c] ;  /* 0x00003c00018b7983 */ /* 0x000f220000300800 */
[----:B------:R-:W-:Y:S01]  /*1b840*/  ULDC.64 UR8, c[0x0][0x208] ;  /* 0x0000820000087ab9 */ /* 0x000fe20000000a00 */
[----:B------:R-:W-:Y:S02]  /*1b850*/  ULDC.64 UR4, c[0x0][0xc08] ;  /* 0x0003020000047ab9 */ /* 0x000fe40000000a00 */
[----:B------:R-:W4:Y:S01]  /*1b860*/  LDL R138, [R1+0x34] ;  /* 0x00003400018a7983 */ /* 0x000f220000100800 */
[----:B------:R-:W-:-:S02]  /*1b870*/  MOV R2, R18 ;  /* 0x0000001200027202 */ /* 0x000fc40000000f00 */
[----:B0-----:R-:W-:Y:S01]  /*1b880*/  MOV R3, R9 ;  /* 0x0000000900037202 */ /* 0x001fe20000000f00 */
[----:B------:R-:W-:Y:S02]  /*1b890*/  BAR.SYNC.DEFER_BLOCKING 0x1, 0x100 ;  /* 0x0044000000007b1d */ /* 0x000fe40000010000 */
[----:B---3--:R-:W-:-:S03]  /*1b8a0*/  IMAD.WIDE R84, R0, 0x2, R2 ;  /* 0x0000000200547825 */ /* 0x008fc600078e0202 */
[C---:B------:R-:W-:Y:S02]  /*1b8b0*/  IADD3 R81, P0, R84.reuse, 0x20, RZ ;  /* 0x0000002054517810 */ /* 0x040fe40007f1e0ff */
[----:B------:R-:W-:Y:S02]  /*1b8c0*/  LOP3.LUT R9, R84, 0x380, RZ, 0xc0, !PT ;  /* 0x0000038054097812 */ /* 0x000fe400078ec0ff */
[----:B------:R-:W-:Y:S02]  /*1b8d0*/  LOP3.LUT R80, R81, 0x380, RZ, 0xc0, !PT ;  /* 0x0000038051507812 */ /* 0x000fe400078ec0ff */
[----:B------:R-:W-:Y:S02]  /*1b8e0*/  SHF.R.U64 R9, R9, 0x3, RZ ;  /* 0x0000000309097819 */ /* 0x000fe400000012ff */
[----:B------:R-:W-:Y:S02]  /*1b8f0*/  SHF.R.U64 R80, R80, 0x3, RZ ;  /* 0x0000000350507819 */ /* 0x000fe400000012ff */
[----:B------:R-:W-:Y:S01]  /*1b900*/  LOP3.LUT R8, R9, R84, RZ, 0x3c, !PT ;  /* 0x0000005409087212 */ /* 0x000fe200078e3cff */
[----:B------:R-:W-:Y:S01]  /*1b910*/  IMAD.MOV.U32 R9, RZ, RZ, R85 ;  /* 0x000000ffff097224 */ /* 0x000fe200078e0055 */
[----:B------:R-:W-:-:S02]  /*1b920*/  IADD3 R15, P1, R84, 0x40, RZ ;  /* 0x00000040540f7810 */ /* 0x000fc40007f3e0ff */
[----:B------:R-:W-:Y:S01]  /*1b930*/  LOP3.LUT R80, R80, R81, RZ, 0x3c, !PT ;  /* 0x0000005150507212 */ /* 0x000fe200078e3cff */
[----:B------:R-:W-:Y:S01]  /*1b940*/  IMAD.X R81, RZ, RZ, R85, P0 ;  /* 0x000000ffff517224 */ /* 0x000fe200000e0655 */
[----:B------:R-:W-:Y:S02]  /*1b950*/  LOP3.LUT R14, R15, 0x380, RZ, 0xc0, !PT ;  /* 0x000003800f0e7812 */ /* 0x000fe400078ec0ff */
[C---:B------:R-:W-:Y:S02]  /*1b960*/  IADD3 R12, P5, R84.reuse, 0x4000, RZ ;  /* 0x00004000540c7810 */ /* 0x040fe40007fbe0ff */
[----:B------:R-:W-:Y:S02]  /*1b970*/  MOV R0, R8 ;  /* 0x0000000800007202 */ /* 0x000fe40000000f00 */
[----:B------:R-:W-:Y:S02]  /*1b980*/  IADD3 R135, P6, R84, 0x60, RZ ;  /* 0x0000006054877810 */ /* 0x000fe40007fde0ff */
[----:B------:R-:W-:-:S02]  /*1b990*/  F2FP.BF16.F32.PACK_AB R8, R25, R24 ;  /* 0x000000181908723e */ /* 0x000fc400000010ff */
[----:B------:R-:W-:Y:S02]  /*1b9a0*/  F2FP.BF16.F32.PACK_AB R9, R27, R26 ;  /* 0x0000001a1b09723e */ /* 0x000fe400000010ff */
[----:B------:R-:W-:Y:S02]  /*1b9b0*/  SHF.R.U64 R14, R14, 0x3, RZ ;  /* 0x000000030e0e7819 */ /* 0x000fe400000012ff */
[----:B------:R-:W-:Y:S02]  /*1b9c0*/  IADD3 R82, P3, R84, 0x4060, RZ ;  /* 0x0000406054527810 */ /* 0x000fe40007f7e0ff */
[----:B------:R-:W-:Y:S02]  /*1b9d0*/  LOP3.LUT R13, R12, 0x380, RZ, 0xc0, !PT ;  /* 0x000003800c0d7812 */ /* 0x000fe400078ec0ff */
[----:B------:R-:W-:Y:S01]  /*1b9e0*/  MOV R81, R80 ;  /* 0x0000005000517202 */ /* 0x000fe20000000f00 */
[----:B------:R0:W-:Y:S01]  /*1b9f0*/  STSM.16.M88.4 [R0], R8 ;  /* 0x0000000800007844 */ /* 0x0001e20000000200 */
[----:B------:R-:W-:-:S02]  /*1ba00*/  LOP3.LUT R134, R135, 0x380, RZ, 0xc0, !PT ;  /* 0x0000038087867812 */ /* 0x000fc400078ec0ff */
[C---:B------:R-:W-:Y:S02]  /*1ba10*/  IADD3 R80, P4, R84.reuse, 0x4040, RZ ;  /* 0x0000404054507810 */ /* 0x040fe40007f9e0ff */
[----:B------:R-:W-:Y:S02]  /*1ba20*/  IADD3 R136, P0, R84, 0x4020, RZ ;  /* 0x0000402054887810 */ /* 0x000fe40007f1e0ff */
[----:B------:R-:W-:Y:S01]  /*1ba30*/  LOP3.LUT R14, R14, R15, RZ, 0x3c, !PT ;  /* 0x0000000f0e0e7212 */ /* 0x000fe200078e3cff */
[----:B------:R-:W-:Y:S01]  /*1ba40*/  IMAD.X R15, RZ, RZ, R85, P1 ;  /* 0x000000ffff0f7224 */ /* 0x000fe200008e0655 */
[----:B------:R-:W-:Y:S02]  /*1ba50*/  LOP3.LUT R83, R82, 0x380, RZ, 0xc0, !PT ;  /* 0x0000038052537812 */ /* 0x000fe400078ec0ff */
[----:B------:R-:W-:Y:S02]  /*1ba60*/  SHF.R.U64 R13, R13, 0x3, RZ ;  /* 0x000000030d0d7819 */ /* 0x000fe400000012ff */
[----:B------:R-:W-:-:S02]  /*1ba70*/  SHF.R.U64 R134, R134, 0x3, RZ ;  /* 0x0000000386867819 */ /* 0x000fc400000012ff */
[----:B0-----:R-:W-:Y:S02]  /*1ba80*/  F2FP.BF16.F32.PACK_AB R8, R33, R32 ;  /* 0x000000202108723e */ /* 0x001fe400000010ff */
[----:B------:R-:W-:Y:S02]  /*1ba90*/  F2FP.BF16.F32.PACK_AB R9, R35, R34 ;  /* 0x000000222309723e */ /* 0x000fe400000010ff */
[----:B------:R-:W-:Y:S02]  /*1baa0*/  F2FP.BF16.F32.PACK_AB R10, R37, R36 ;  /* 0x00000024250a723e */ /* 0x000fe400000010ff */
[----:B------:R-:W-:Y:S02]  /*1bab0*/  F2FP.BF16.F32.PACK_AB R11, R39, R38 ;  /* 0x00000026270b723e */ /* 0x000fe400000010ff */
[----:B--2---:R-:W-:Y:S02]  /*1bac0*/  LOP3.LUT R4, R80, 0x380, RZ, 0xc0, !PT ;  /* 0x0000038050047812 */ /* 0x004fe400078ec0ff */
[----:B------:R-:W-:Y:S01]  /*1bad0*/  LOP3.LUT R137, R136, 0x380, RZ, 0xc0, !PT ;  /* 0x0000038088897812 */ /* 0x000fe200078ec0ff */
[----:B------:R0:W-:Y:S01]  /*1bae0*/  STSM.16.M88.4 [R81], R8 ;  /* 0x0000000851007844 */ /* 0x0001e20000000200 */
[----:B------:R-:W-:-:S02]  /*1baf0*/  SHF.R.U64 R83, R83, 0x3, RZ ;  /* 0x0000000353537819 */ /* 0x000fc400000012ff */
[----:B------:R-:W-:Y:S01]  /*1bb00*/  LOP3.LUT R12, R13, R12, RZ, 0x3c, !PT ;  /* 0x0000000c0d0c7212 */ /* 0x000fe200078e3cff */
[--C-:B------:R-:W-:Y:S01]  /*1bb10*/  IMAD.X R13, RZ, RZ, R85.reuse, P5 ;  /* 0x000000ffff0d7224 */ /* 0x100fe200028e0655 */
[----:B------:R-:W-:Y:S02]  /*1bb20*/  IADD3 R86, P2, R84, 0x8000, RZ ;  /* 0x0000800054567810 */ /* 0x000fe40007f5e0ff */
[----:B------:R-:W-:Y:S01]  /*1bb30*/  LOP3.LUT R134, R134, R135, RZ, 0x3c, !PT ;  /* 0x0000008786867212 */ /* 0x000fe200078e3cff */
[----:B------:R-:W-:Y:S01]  /*1bb40*/  IMAD.X R135, RZ, RZ, R85, P6 ;  /* 0x000000ffff877224 */ /* 0x000fe200030e0655 */
[----:B------:R-:W-:Y:S02]  /*1bb50*/  SHF.R.U64 R0, R4, 0x3, RZ ;  /* 0x0000000304007819 */ /* 0x000fe400000012ff */
[----:B------:R-:W-:Y:S02]  /*1bb60*/  MOV R14, R14 ;  /* 0x0000000e000e7202 */ /* 0x000fe40000000f00 */
[----:B------:R-:W-:-:S02]  /*1bb70*/  SHF.R.U64 R137, R137, 0x3, RZ ;  /* 0x0000000389897819 */ /* 0x000fc400000012ff */
[C---:B------:R-:W-:Y:S02]  /*1bb80*/  IADD3 R132, P1, R84.reuse, 0x8020, RZ ;  /* 0x0000802054847810 */ /* 0x040fe40007f3e0ff */
[----:B0-----:R-:W-:Y:S02]  /*1bb90*/  F2FP.BF16.F32.PACK_AB R8, R41, R40 ;  /* 0x000000282908723e */ /* 0x001fe400000010ff */
[----:B------:R-:W-:Y:S02]  /*1bba0*/  F2FP.BF16.F32.PACK_AB R9, R43, R42 ;  /* 0x0000002a2b09723e */ /* 0x000fe400000010ff */
[----:B------:R-:W-:Y:S02]  /*1bbb0*/  F2FP.BF16.F32.PACK_AB R10, R45, R44 ;  /* 0x0000002c2d0a723e */ /* 0x000fe400000010ff */
[----:B------:R-:W-:Y:S01]  /*1bbc0*/  F2FP.BF16.F32.PACK_AB R11, R47, R46 ;  /* 0x0000002e2f0b723e */ /* 0x000fe200000010ff */
[--C-:B------:R-:W-:Y:S01]  /*1bbd0*/  IMAD.X R81, RZ, RZ, R85.reuse, P4 ;  /* 0x000000ffff517224 */ /* 0x100fe200020e0655 */
[----:B------:R-:W-:Y:S01]  /*1bbe0*/  LOP3.LUT R82, R83, R82, RZ, 0x3c, !PT ;  /* 0x0000005253527212 */ /* 0x000fe200078e3cff */
[----:B------:R-:W-:Y:S01]  /*1bbf0*/  IMAD.X R83, RZ, RZ, R85, P3 ;  /* 0x000000ffff537224 */ /* 0x000fe200018e0655 */
[----:B------:R-:W-:-:S02]  /*1bc00*/  IADD3 R128, P6, R84, 0x8040, RZ ;  /* 0x0000804054807810 */ /* 0x000fc40007fde0ff */
[----:B------:R-:W-:Y:S02]  /*1bc10*/  LOP3.LUT R87, R86, 0x380, RZ, 0xc0, !PT ;  /* 0x0000038056577812 */ /* 0x000fe400078ec0ff */
[----:B------:R-:W-:Y:S01]  /*1bc20*/  IADD3 R130, P5, R84, 0x8060, RZ ;  /* 0x0000806054827810 */ /* 0x000fe20007fbe0ff */
[----:B------:R0:W-:Y:S01]  /*1bc30*/  STSM.16.M88.4 [R14], R8 ;  /* 0x000000080e007844 */ /* 0x0001e20000000200 */
[----:B------:R-:W-:Y:S02]  /*1bc40*/  LOP3.LUT R80, R0, R80, RZ, 0x3c, !PT ;  /* 0x0000005000507212 */ /* 0x000fe400078e3cff */
[----:B------:R-:W-:Y:S01]  /*1bc50*/  LOP3.LUT R136, R137, R136, RZ, 0x3c, !PT ;  /* 0x0000008889887212 */ /* 0x000fe200078e3cff */
[----:B------:R-:W-:Y:S01]  /*1bc60*/  IMAD.X R137, RZ, RZ, R85, P0 ;  /* 0x000000ffff897224 */ /* 0x000fe200000e0655 */
[----:B-----5:R-:W-:Y:S02]  /*1bc70*/  LOP3.LUT R133, R132, 0x380, RZ, 0xc0, !PT ;  /* 0x0000038084857812 */ /* 0x020fe400078ec0ff */
[----:B------:R-:W-:-:S02]  /*1bc80*/  MOV R4, R12 ;  /* 0x0000000c00047202 */ /* 0x000fc40000000f00 */
[----:B------:R-:W-:Y:S02]  /*1bc90*/  LOP3.LUT R129, R128, 0x380, RZ, 0xc0, !PT ;  /* 0x0000038080817812 */ /* 0x000fe400078ec0ff */
[----:B------:R-:W-:Y:S02]  /*1bca0*/  MOV R134, R134 ;  /* 0x0000008600867202 */ /* 0x000fe40000000f00 */
[----:B------:R-:W-:Y:S02]  /*1bcb0*/  F2FP.BF16.F32.PACK_AB R12, R49, R48 ;  /* 0x00000030310c723e */ /* 0x000fe400000010ff */
[----:B------:R-:W-:Y:S02]  /*1bcc0*/  F2FP.BF16.F32.PACK_AB R13, R51, R50 ;  /* 0x00000032330d723e */ /* 0x000fe400000010ff */
[----:B0-----:R-:W-:Y:S02]  /*1bcd0*/  F2FP.BF16.F32.PACK_AB R14, R53, R52 ;  /* 0x00000034350e723e */ /* 0x001fe400000010ff */
[----:B------:R-:W-:-:S02]  /*1bce0*/  F2FP.BF16.F32.PACK_AB R15, R55, R54 ;  /* 0x00000036370f723e */ /* 0x000fc400000010ff */
[----:B------:R-:W-:Y:S02]  /*1bcf0*/  SHF.R.U64 R87, R87, 0x3, RZ ;  /* 0x0000000357577819 */ /* 0x000fe400000012ff */
[----:B------:R-:W-:Y:S02]  /*1bd00*/  LOP3.LUT R131, R130, 0x380, RZ, 0xc0, !PT ;  /* 0x0000038082837812 */ /* 0x000fe400078ec0ff */
[----:B------:R-:W-:Y:S02]  /*1bd10*/  MOV R84, R80 ;  /* 0x0000005000547202 */ /* 0x000fe40000000f00 */
[----:B------:R-:W-:Y:S02]  /*1bd20*/  MOV R0, R82 ;  /* 0x0000005200007202 */ /* 0x000fe40000000f00 */
[----:B------:R-:W-:Y:S02]  /*1bd30*/  SHF.R.U64 R133, R133, 0x3, RZ ;  /* 0x0000000385857819 */ /* 0x000fe400000012ff */
[----:B------:R-:W-:-:S02]  /*1bd40*/  F2FP.BF16.F32.PACK_AB R80, R57, R56 ;  /* 0x000000383950723e */ /* 0x000fc400000010ff */
[----:B------:R-:W-:Y:S02]  /*1bd50*/  F2FP.BF16.F32.PACK_AB R81, R59, R58 ;  /* 0x0000003a3b51723e */ /* 0x000fe400000010ff */
[----:B------:R-:W-:Y:S02]  /*1bd60*/  F2FP.BF16.F32.PACK_AB R82, R61, R60 ;  /* 0x0000003c3d52723e */ /* 0x000fe400000010ff */
[----:B------:R-:W-:Y:S01]  /*1bd70*/  F2FP.BF16.F32.PACK_AB R83, R63, R62 ;  /* 0x0000003e3f53723e */ /* 0x000fe200000010ff */
[----:B------:R0:W-:Y:S01]  /*1bd80*/  STSM.16.M88.4 [R134], R12 ;  /* 0x0000000c86007844 */ /* 0x0001e20000000200 */
[----:B------:R-:W-:Y:S02]  /*1bd90*/  SHF.R.U64 R129, R129, 0x3, RZ ;  /* 0x0000000381817819 */ /* 0x000fe400000012ff */
[----:B------:R-:W-:Y:S01]  /*1bda0*/  LOP3.LUT R86, R87, R86, RZ, 0x3c, !PT ;  /* 0x0000005657567212 */ /* 0x000fe200078e3cff */
[----:B------:R-:W-:Y:S01]  /*1bdb0*/  IMAD.X R87, RZ, RZ, R85, P2 ;  /* 0x000000ffff577224 */ /* 0x000fe200010e0655 */
[----:B------:R-:W-:-:S02]  /*1bdc0*/  SHF.R.U64 R131, R131, 0x3, RZ ;  /* 0x0000000383837819 */ /* 0x000fc400000012ff */
[----:B------:R-:W-:Y:S02]  /*1bdd0*/  MOV R136, R136 ;  /* 0x0000008800887202 */ /* 0x000fe40000000f00 */
[----:B------:R-:W-:Y:S02]  /*1bde0*/  F2FP.BF16.F32.PACK_AB R8, R65, R64 ;  /* 0x000000404108723e */ /* 0x000fe400000010ff */
[----:B------:R-:W-:Y:S02]  /*1bdf0*/  F2FP.BF16.F32.PACK_AB R9, R67, R66 ;  /* 0x000000424309723e */ /* 0x000fe400000010ff */
[----:B------:R-:W-:Y:S02]  /*1be00*/  F2FP.BF16.F32.PACK_AB R10, R69, R68 ;  /* 0x00000044450a723e */ /* 0x000fe400000010ff */
[----:B------:R-:W-:Y:S02]  /*1be10*/  F2FP.BF16.F32.PACK_AB R11, R71, R70 ;  /* 0x00000046470b723e */ /* 0x000fe400000010ff */
[----:B0-----:R-:W-:-:S02]  /*1be20*/  F2FP.BF16.F32.PACK_AB R12, R73, R72 ;  /* 0x00000048490c723e */ /* 0x001fc400000010ff */
[----:B------:R-:W-:Y:S02]  /*1be30*/  F2FP.BF16.F32.PACK_AB R13, R75, R74 ;  /* 0x0000004a4b0d723e */ /* 0x000fe400000010ff */
[----:B------:R-:W-:Y:S02]  /*1be40*/  F2FP.BF16.F32.PACK_AB R14, R77, R76 ;  /* 0x0000004c4d0e723e */ /* 0x000fe400000010ff */
[----:B------:R-:W-:Y:S01]  /*1be50*/  F2FP.BF16.F32.PACK_AB R15, R79, R78 ;  /* 0x0000004e4f0f723e */ /* 0x000fe200000010ff */
[----:B------:R0:W-:Y:S01]  /*1be60*/  STSM.16.M88.4 [R4], R80 ;  /* 0x0000005004007844 */ /* 0x0001e20000000200 */
[----:B------:R-:W-:Y:S01]  /*1be70*/  LOP3.LUT R132, R133, R132, RZ, 0x3c, !PT ;  /* 0x0000008485847212 */ /* 0x000fe200078e3cff */
[--C-:B------:R-:W-:Y:S01]  /*1be80*/  IMAD.X R133, RZ, RZ, R85.reuse, P1 ;  /* 0x000000ffff857224 */ /* 0x100fe200008e0655 */
[----:B------:R-:W-:Y:S01]  /*1be90*/  LOP3.LUT R128, R129, R128, RZ, 0x3c, !PT ;  /* 0x0000008081807212 */ /* 0x000fe200078e3cff */
[--C-:B------:R-:W-:Y:S01]  /*1bea0*/  IMAD.X R129, RZ, RZ, R85.reuse, P6 ;  /* 0x000000ffff817224 */ /* 0x100fe200030e0655 */
[----:B------:R-:W-:Y:S01]  /*1beb0*/  LOP3.LUT R130, R131, R130, RZ, 0x3c, !PT ;  /* 0x0000008283827212 */ /* 0x000fe200078e3cff */
[----:B------:R-:W-:Y:S01]  /*1bec0*/  IMAD.X R131, RZ, RZ, R85, P5 ;  /* 0x000000ffff837224 */ /* 0x000fe200028e0655 */
[----:B------:R-:W-:Y:S01]  /*1bed0*/  STSM.16.M88.4 [R136], R8 ;  /* 0x0000000888007844 */ /* 0x000fe20000000200 */
[----:B------:R-:W-:-:S02]  /*1bee0*/  MOV R134, R86 ;  /* 0x0000005600867202 */ /* 0x000fc40000000f00 */
[----:B------:R-:W-:Y:S01]  /*1bef0*/  F2FP.BF16.F32.PACK_AB R85, R91, R90 ;  /* 0x0000005a5b55723e */ /* 0x000fe200000010ff */
[----:B------:R2:W-:Y:S01]  /*1bf00*/  STSM.16.M88.4 [R84], R12 ;  /* 0x0000000c54007844 */ /* 0x0005e20000000200 */
[----:B------:R-:W-:Y:S02]  /*1bf10*/  F2FP.BF16.F32.PACK_AB R86, R93, R92 ;  /* 0x0000005c5d56723e */ /* 0x000fe400000010ff */
[----:B0-----:R-:W-:Y:S02]  /*1bf20*/  F2FP.BF16.F32.PACK_AB R80, R21, R20 ;  /* 0x000000141550723e */ /* 0x001fe400000010ff */
[----:B------:R-:W-:Y:S02]  /*1bf30*/  F2FP.BF16.F32.PACK_AB R81, R123, R122 ;  /* 0x0000007a7b51723e */ /* 0x000fe400000010ff */
[----:B------:R-:W-:Y:S02]  /*1bf40*/  F2FP.BF16.F32.PACK_AB R82, R121, R120 ;  /* 0x000000787952723e */ /* 0x000fe400000010ff */
[----:B------:R-:W-:-:S02]  /*1bf50*/  F2FP.BF16.F32.PACK_AB R83, R125, R124 ;  /* 0x0000007c7d53723e */ /* 0x000fc400000010ff */
[----:B------:R-:W-:Y:S02]  /*1bf60*/  F2FP.BF16.F32.PACK_AB R87, R95, R94 ;  /* 0x0000005e5f57723e */ /* 0x000fe400000010ff */
[----:B------:R-:W-:Y:S02]  /*1bf70*/  MOV R132, R132 ;  /* 0x0000008400847202 */ /* 0x000fe40000000f00 */
[----:B--2---:R-:W-:Y:S01]  /*1bf80*/  F2FP.BF16.F32.PACK_AB R84, R89, R88 ;  /* 0x000000585954723e */ /* 0x004fe200000010ff */
[----:B------:R0:W-:Y:S01]  /*1bf90*/  STSM.16.M88.4 [R0], R80 ;  /* 0x0000005000007844 */ /* 0x0001e20000000200 */
        /* <DEDUP_REMOVED lines=8> */
[----:B------:R-:W-:-:S02]  /*1c020*/  F2FP.BF16.F32.PACK_AB R15, R111, R110 ;  /* 0x0000006e6f0f723e */ /* 0x000fc400000010ff */
[----:B------:R-:W-:Y:S02]  /*1c030*/  MOV R130, R130 ;  /* 0x0000008200827202 */ /* 0x000fe40000000f00 */
[----:B0-----:R-:W-:Y:S02]  /*1c040*/  F2FP.BF16.F32.PACK_AB R80, R113, R112 ;  /* 0x000000707150723e */ /* 0x001fe400000010ff */
[----:B------:R-:W-:Y:S02]  /*1c050*/  F2FP.BF16.F32.PACK_AB R81, R115, R114 ;  /* 0x000000727351723e */ /* 0x000fe400000010ff */
[----:B------:R-:W-:Y:S02]  /*1c060*/  F2FP.BF16.F32.PACK_AB R82, R117, R116 ;  /* 0x000000747552723e */ /* 0x000fe400000010ff */
[----:B------:R-:W-:Y:S01]  /*1c070*/  F2FP.BF16.F32.PACK_AB R83, R119, R118 ;  /* 0x000000767753723e */ /* 0x000fe200000010ff */
[----:B------:R0:W-:Y:S04]  /*1c080*/  STSM.16.M88.4 [R134], R84 ;  /* 0x0000005486007844 */ /* 0x0001e80000000200 */
[----:B------:R-:W-:Y:S04]  /*1c090*/  STSM.16.M88.4 [R132], R8 ;  /* 0x0000000884007844 */ /* 0x000fe80000000200 */
[----:B------:R-:W-:Y:S04]  /*1c0a0*/  STSM.16.M88.4 [R128], R12 ;  /* 0x0000000c80007844 */ /* 0x000fe80000000200 */
[----:B------:R2:W-:Y:S01]  /*1c0b0*/  STSM.16.M88.4 [R130], R80 ;  /* 0x0000005082007844 */ /* 0x0005e20000000200 */
[----:B------:R-:W-:Y:S01]  /*1c0c0*/  BAR.SYNC.DEFER_BLOCKING 0x1, 0x100 ;  /* 0x0044000000007b1d */ /* 0x000fe20000010000 */
[----:B------:R-:W-:-:S04]  /*1c0d0*/  ISETP.NE.U32.AND P0, PT, RZ, UR6, PT ;  /* 0x00000006ff007c0c */ /* 0x000fc8000bf05070 */
[----:B------:R-:W-:Y:S01]  /*1c0e0*/  ISETP.NE.AND.EX P0, PT, RZ, UR7, PT, P0 ;  /* 0x00000007ff007c0c */ /* 0x000fe2000bf05300 */
[----:B------:R-:W-:Y:S01]  /*1c0f0*/  IMAD.MOV.U32 R0, RZ, RZ, RZ ;  /* 0x000000ffff007224 */ /* 0x000fe200078e00ff */
[----:B0-----:R-:W-:Y:S01]  /*1c100*/  IADD3 R84, P1, R228, UR6, RZ ;  /* 0x00000006e4547c10 */ /* 0x001fe2000ff3e0ff */
[----:B------:R-:W-:Y:S01]  /*1c110*/  IMAD.MOV.U32 R131, RZ, RZ, 0x9b8 ;  /* 0x000009b8ff837424 */ /* 0x000fe200078e00ff */
[----:B------:R-:W0:Y:S02]  /*1c120*/  LDC R86, c[0x0][0xbe8] ;  /* 0x0002fa00ff567b82 */ /* 0x000e240000000800 */
[----:B------:R-:W-:-:S06]  /*1c130*/  IADD3.X R85, R229, UR7, RZ, P1, !PT ;  /* 0x00000007e5557c10 */ /* 0x000fcc0008ffe4ff */
[----:B--2---:R-:W2:Y:S01]  /*1c140*/  LDC.64 R80, c[0x0][0xba8] ;  /* 0x0002ea00ff507b82 */ /* 0x004ea20000000a00 */
[----:B------:R-:W3:Y:S01]  /*1c150*/  @P0 LDG.E R0, desc[UR8][R84.64] ;  /* 0x0000000854000981 */ /* 0x000ee2000c1e1900 */
[----:B------:R-:W-:-:S04]  /*1c160*/  ISETP.NE.U32.AND P1, PT, RZ, UR4, PT ;  /* 0x00000004ff007c0c */ /* 0x000fc8000bf25070 */
[----:B------:R-:W-:-:S13]  /*1c170*/  ISETP.NE.AND.EX P1, PT, RZ, UR5, PT, P1 ;  /* 0x00000005ff007c0c */ /* 0x000fda000bf25310 */
[----:B------:R-:W-:Y:S01]  /*1c180*/  @P1 IADD3 R228, P2, R228, UR4, RZ ;  /* 0x00000004e4e41c10 */ /* 0x000fe2000ff5e0ff */
[----:B------:R-:W-:-:S03]  /*1c190*/  ULDC UR4, c[0x0][0xa88] ;  /* 0x0002a20000047ab9 */ /* 0x000fc60000000800 */
[----:B------:R-:W-:Y:S01]  /*1c1a0*/  @P1 IADD3.X R229, R229, UR5, RZ, P2, !PT ;  /* 0x00000005e5e51c10 */ /* 0x000fe200097fe4ff */
[----:B------:R-:W-:Y:S01]  /*1c1b0*/  IMAD.U32 R83, RZ, RZ, UR4 ;  /* 0x00000004ff537e24 */ /* 0x000fe2000f8e00ff */
[----:B------:R-:W-:Y:S01]  /*1c1c0*/  ISETP.NE.AND P2, PT, R226, RZ, PT ;  /* 0x000000ffe200720c */ /* 0x000fe20003f45270 */
[----:B------:R-:W-:-:S03]  /*1c1d0*/  ULDC UR4, c[0x0][0xad4] ;  /* 0x0002b50000047ab9 */ /* 0x000fc60000000800 */
[----:B------:R-:W-:Y:S01]  /*1c1e0*/  SEL R226, R226, UR4, P2 ;  /* 0x00000004e2e27c07 */ /* 0x000fe20009000000 */
[----:B------:R-:W-:Y:S01]  /*1c1f0*/  IMAD.IADD R82, R225, 0x1, R220 ;  /* 0x00000001e1527824 */ /* 0x000fe200078e02dc */
[----:B0-----:R-:W-:Y:S01]  /*1c200*/  ISETP.NE.AND P4, PT, R86, 0x1, PT ;  /* 0x000000015600780c */ /* 0x001fe20003f85270 */
[----:B------:R0:W5:Y:S01]  /*1c210*/  @P1 LDG.E R83, desc[UR8][R228.64] ;  /* 0x00000008e4531981 */ /* 0x000162000c1e1900 */
[----:B------:R-:W-:-:S04]  /*1c220*/  ISETP.GT.AND P3, PT, R226, 0x1, PT ;  /* 0x00000001e200780c */ /* 0x000fc80003f64270 */
[----:B------:R-:W-:-:S04]  /*1c230*/  SEL R131, R131, 0x978, P3 ;  /* 0x0000097883837807 */ /* 0x000fc80001800000 */
[----:B------:R-:W1:Y:S08]  /*1c240*/  LDC.64 R10, c[0x0][R131+0x220] ;  /* 0x00008800830a7b82 */ /* 0x000e700000000a00 */
[----:B------:R-:W0:Y:S08]  /*1c250*/  LDC.64 R12, c[0x0][R131+0x218] ;  /* 0x00008600830c7b82 */ /* 0x000e300000000a00 */
[----:B------:R-:W0:Y:S01]  /*1c260*/  LDC.64 R14, c[0x0][R131+0x228] ;  /* 0x00008a00830e7b82 */ /* 0x000e220000000a00 */
[----:B------:R-:W-:-:S07]  /*1c270*/  ISETP.NE.U32.AND P2, PT, RZ, UR6, PT ;  /* 0x00000006ff007c0c */ /* 0x000fce000bf45070 */
[----:B------:R-:W3:Y:S01]  /*1c280*/  LDC.64 R8, c[0x0][R131+0x210] ;  /* 0x0000840083087b82 */ /* 0x000ee20000000a00 */
[----:B------:R-:W-:-:S07]  /*1c290*/  ISETP.NE.AND.EX P2, PT, RZ, UR7, PT, P2 ;  /* 0x00000007ff007c0c */ /* 0x000fce000bf45320 */
[----:B------:R-:W3:Y:S01]  /*1c2a0*/  @P4 LDC R4, c[0x0][0xbec] ;  /* 0x0002fb00ff044b82 */ /* 0x000ee20000000800 */
[----:B------:R-:W-:-:S07]  /*1c2b0*/  SEL R227, R227, RZ, !P2 ;  /* 0x000000ffe3e37207 */ /* 0x000fce0005000000 */
[----:B------:R-:W3:Y:S01]  /*1c2c0*/  @P4 LDC R87, c[0x0][0xbf0] ;  /* 0x0002fc00ff574b82 */ /* 0x000ee20000000800 */
[----:B----4-:R-:W-:Y:S01]  /*1c2d0*/  SEL R129, R139, RZ, !P2 ;  /* 0x000000ff8b817207 */ /* 0x010fe20005000000 */
[----:B-1----:R-:W-:-:S06]  /*1c2e0*/  IMAD R128, R11, R227, RZ ;  /* 0x000000e30b807224 */ /* 0x002fcc00078e02ff */
[----:B--2---:R-:W1:Y:S01]  /*1c2f0*/  @!P3 LDC R80, c[0x0][0xb50] ;  /* 0x0002d400ff50bb82 */ /* 0x004e620000000800 */
[C---:B------:R-:W-:Y:S02]  /*1c300*/  IMAD R128, R10.reuse, R129, R128 ;  /* 0x000000810a807224 */ /* 0x040fe400078e0280 */
[----:B------:R-:W-:-:S05]  /*1c310*/  IMAD.WIDE.U32 R10, R10, R227, RZ ;  /* 0x000000e30a0a7225 */ /* 0x000fca00078e00ff */
[----:B------:R-:W2:Y:S01]  /*1c320*/  @!P3 LDC R81, c[0x0][0xb54] ;  /* 0x0002d500ff51bb82 */ /* 0x000ea20000000800 */
[-C--:B0-----:R-:W-:Y:S02]  /*1c330*/  IMAD R129, R13, R199.reuse, RZ ;  /* 0x000000c70d817224 */ /* 0x081fe400078e02ff */
[----:B------:R-:W-:Y:S01]  /*1c340*/  IMAD.WIDE.U32 R12, R12, R199, RZ ;  /* 0x000000c70c0c7225 */ /* 0x000fe200078e00ff */
[----:B------:R-:W-:-:S03]  /*1c350*/  SEL R130, R138, RZ, P3 ;  /* 0x000000ff8a827207 */ /* 0x000fc60001800000 */
[----:B------:R-:W-:Y:S02]  /*1c360*/  IMAD.IADD R128, R11, 0x1, R128 ;  /* 0x000000010b807824 */ /* 0x000fe400078e0280 */
[----:B------:R-:W-:Y:S02]  /*1c370*/  IMAD.MOV.U32 R11, RZ, RZ, R82 ;  /* 0x000000ffff0b7224 */ /* 0x000fe400078e0052 */
[----:B------:R-:W-:Y:S02]  /*1c380*/  IMAD.IADD R129, R13, 0x1, R129 ;  /* 0x000000010d817824 */ /* 0x000fe400078e0281 */
[-C--:B------:R-:W-:Y:S02]  /*1c390*/  IMAD R13, R15, R130.reuse, RZ ;  /* 0x000000820f0d7224 */ /* 0x080fe400078e02ff */
[----:B------:R-:W-:-:S04]  /*1c3a0*/  IMAD.WIDE.U32 R14, R14, R130, RZ ;  /* 0x000000820e0e7225 */ /* 0x000fc800078e00ff */
[----:B------:R-:W-:Y:S01]  /*1c3b0*/  IMAD.IADD R13, R15, 0x1, R13 ;  /* 0x000000010f0d7824 */ /* 0x000fe200078e020d */
[--C-:B---3--:R-:W-:Y:S01]  /*1c3c0*/  IADD3 R10, P2, P5, R10, R12, R0.reuse ;  /* 0x0000000c0a0a7210 */ /* 0x108fe20007d5e000 */
[----:B------:R-:W-:Y:S01]  /*1c3d0*/  @P4 IMAD.HI.U32 R12, R82, R4, RZ ;  /* 0x00000004520c4227 */ /* 0x000fe200078e00ff */
[----:B------:R-:W-:-:S04]  /*1c3e0*/  SHF.R.S32.HI R4, RZ, 0x1f, R0 ;  /* 0x0000001fff047819 */ /* 0x000fc80000011400 */
[----:B------:R-:W-:Y:S02]  /*1c3f0*/  @P4 SHF.R.U32.HI R11, RZ, R87, R12 ;  /* 0x00000057ff0b4219 */ /* 0x000fe4000001160c */
[----:B------:R-:W-:-:S03]  /*1c400*/  IADD3.X R129, R128, R129, R4, P2, P5 ;  /* 0x0000008180817210 */ /* 0x000fc600017ea404 */
[--C-:B------:R-:W-:Y:S01]  /*1c410*/  IMAD.MOV R87, RZ, RZ, -R11.reuse ;  /* 0x000000ffff577224 */ /* 0x100fe200078e0a0b */
[----:B------:R-:W-:Y:S02]  /*1c420*/  IADD3 R14, P2, P5, R11, R10, R14 ;  /* 0x0000000a0b0e7210 */ /* 0x000fe40007d5e00e */
[----:B------:R-:W-:Y:S01]  /*1c430*/  SHF.R.S32.HI R10, RZ, 0x1f, R11 ;  /* 0x0000001fff0a7819 */ /* 0x000fe2000001140b */
[----:B------:R-:W-:-:S03]  /*1c440*/  IMAD R11, R86, R87, R82 ;  /* 0x00000057560b7224 */ /* 0x000fc600078e0252 */
[----:B------:R-:W-:Y:S01]  /*1c450*/  IADD3.X R15, R10, R129, R13, P2, P5 ;  /* 0x000000810a0f7210 */ /* 0x000fe200017ea40d */
[-C--:B------:R-:W-:Y:S01]  /*1c460*/  IMAD R9, R9, R11.reuse, RZ ;  /* 0x0000000b09097224 */ /* 0x080fe200078e02ff */
[----:B------:R-:W-:Y:S01]  /*1c470*/  SHF.R.S32.HI R13, RZ, 0x1f, R11 ;  /* 0x0000001fff0d7819 */ /* 0x000fe2000001140b */
[----:B------:R-:W-:-:S04]  /*1c480*/  IMAD.WIDE.U32 R14, R8, R11, R14 ;  /* 0x0000000b080e7225 */ /* 0x000fc800078e000e */
[----:B------:R-:W-:Y:S01]  /*1c490*/  IMAD R9, R8, R13, R9 ;  /* 0x0000000d08097224 */ /* 0x000fe200078e0209 */
[----:B-1----:R-:W-:-:S03]  /*1c4a0*/  LEA R13, P2, R14, R80, 0x2 ;  /* 0x000000500e0d7211 */ /* 0x002fc600078410ff */
[----:B------:R-:W-:-:S05]  /*1c4b0*/  IMAD.IADD R8, R15, 0x1, R9 ;  /* 0x000000010f087824 */ /* 0x000fca00078e0209 */
[----:B--2---:R-:W-:Y:S01]  /*1c4c0*/  LEA.HI.X R81, R14, R81, R8, 0x2, P2 ;  /* 0x000000510e517211 */ /* 0x004fe200010f1408 */
[----:B------:R-:W-:Y:S06]  /*1c4d0*/  @P1 BRA `(.L_x_6137) ;  /* 0x0000000000141947 */ /* 0x000fec0003800000 */
[----:B------:R-:W-:Y:S05]  /*1c4e0*/  @!P0 BRA `(.L_x_6137) ;  /* 0x0000000000108947 */ /* 0x000fea0003800000 */
[----:B------:R-:W-:Y:S02]  /*1c4f0*/  ULDC.64 UR4, c[0x0][0x208] ;  /* 0x0000820000047ab9 */ /* 0x000fe40000000a00 */
[----:B------:R-:W2:Y:S04]  /*1c500*/  LDG.E R8, desc[UR4][R84.64] ;  /* 0x0000000454087981 */ /* 0x000ea8000c1e1900 */
[----:B-----5:R-:W2:Y:S02]  /*1c510*/  LDG.E R83, desc[UR4][R84.64+0x4] ;  /* 0x0000040454537981 */ /* 0x020ea4000c1e1900 */
[----:B--2---:R-:W-:-:S07]  /*1c520*/  IMAD.IADD R83, R83, 0x1, -R8 ;  /* 0x0000000153537824 */ /* 0x004fce00078e0a08 */
.L_x_6137:
[----:B------:R-:W2:Y:S04]  /*1c530*/  LDL R12, [R1+0x44] ;  /* 0x00004400010c7983 */ /* 0x000ea80000100800 */
[----:B------:R-:W3:Y:S01]  /*1c540*/  LDL R14, [R1+0x40] ;  /* 0x00004000010e7983 */ /* 0x000ee20000100800 */
[----:B-----5:R-:W-:Y:S01]  /*1c550*/  IMAD R80, R83, R86, RZ ;  /* 0x0000005653507224 */ /* 0x020fe200078e02ff */
[----:B------:R-:W-:Y:S02]  /*1c560*/  ULDC.64 UR4, c[0x0][0x208] ;  /* 0x0000820000047ab9 */ /* 0x000fe40000000a00 */
[----:B------:R-:W-:Y:S04]  /*1c570*/  SHFL.IDX PT, R8, R13, RZ, 0x1c1f ;  /* 0x001c1fff0d087589 */ /* 0x000fe800000e0000 */
[----:B------:R-:W0:Y:S04]  /*1c580*/  SHFL.IDX PT, R9, R81, RZ, 0x1c1f ;  /* 0x001c1fff51097589 */ /* 0x000e2800000e0000 */
[----:B------:R-:W-:Y:S04]  /*1c590*/  SHFL.IDX PT, R10, R13, 0x1, 0x1c1f ;  /* 0x003c1f000d0a7f89 */ /* 0x000fe800000e0000 */
[----:B------:R-:W1:Y:S01]  /*1c5a0*/  SHFL.IDX PT, R11, R81, 0x1, 0x1c1f ;  /* 0x003c1f00510b7f89 */ /* 0x000e6200000e0000 */
[----:B--2---:R-:W-:Y:S01]  /*1c5b0*/  IMAD.IADD R12, R12, 0x1, R220 ;  /* 0x000000010c0c7824 */ /* 0x004fe200078e02dc */
[----:B---3--:R-:W-:-:S03]  /*1c5c0*/  LOP3.LUT P0, RZ, R14, 0x3, RZ, 0xc0, !PT ;  /* 0x000000030eff7812 */ /* 0x008fc6000780c0ff */
[C---:B------:R-:W-:Y:S01]  /*1c5d0*/  VIADD R14, R12.reuse, 0x8 ;  /* 0x000000080c0e7836 */ /* 0x040fe20000000000 */
[----:B------:R-:W-:-:S04]  /*1c5e0*/  ISETP.GE.OR P1, PT, R12, R80, P0 ;  /* 0x000000500c00720c */ /* 0x000fc80000726670 */
[----:B------:R-:W-:-:S09]  /*1c5f0*/  ISETP.GE.OR P0, PT, R14, R80, P0 ;  /* 0x000000500e00720c */ /* 0x000fd20000706670 */
[----:B0-----:R0:W-:Y:S04]  /*1c600*/  @!P1 ST.E desc[UR4][R8.64], R126 ;  /* 0x0000007e08009985 */ /* 0x0011e8000c101904 */
[----:B-1----:R0:W-:Y:S01]  /*1c610*/  @!P0 ST.E desc[UR4][R10.64], R127 ;  /* 0x0000007f0a008985 */ /* 0x0021e2000c101904 */
[----:B------:R-:W-:Y:S05]  /*1c620*/  @P3 BRA `(.L_x_6138) ;  /* 0x0000000c00683947 */ /* 0x000fea0003800000 */
[----:B0-----:R-:W0:Y:S01]  /*1c630*/  S2R R8, SR_TID.X ;  /* 0x0000000000087919 */ /* 0x001e220000002100 */
[----:B------:R-:W1:Y:S01]  /*1c640*/  @P4 LDC R67, c[0x0][0xbec] ;  /* 0x0002fb00ff434b82 */ /* 0x000e620000000800 */
[----:B------:R-:W-:-:S07]  /*1c650*/  ULDC.64 UR4, c[0x0][0x208] ;  /* 0x0000820000047ab9 */ /* 0x000fce0000000a00 */
[----:B------:R-:W2:Y:S01]  /*1c660*/  @P4 LDC R69, c[0x0][0xbf0] ;  /* 0x0002fc00ff454b82 */ /* 0x000ea20000000800 */
[----:B0-----:R-:W-:-:S05]  /*1c670*/  VIADD R8, R8, 0xffffff80 ;  /* 0xffffff8008087836 */ /* 0x001fca0000000000 */
[----:B------:R-:W-:-:S04]  /*1c680*/  SHF.R.S32.HI R9, RZ, 0x1f, R8 ;  /* 0x0000001fff097819 */ /* 0x000fc80000011408 */
[----:B------:R-:W-:-:S04]  /*1c690*/  LEA.HI R9, R9, R8, RZ, 0x3 ;  /* 0x0000000809097211 */ /* 0x000fc800078f18ff */
[----:B------:R-:W-:Y:S02]  /*1c6a0*/  LOP3.LUT R11, R9, 0xfffffff8, RZ, 0xc0, !PT ;  /* 0xfffffff8090b7812 */ /* 0x000fe400078ec0ff */
[----:B------:R-:W-:-:S03]  /*1c6b0*/  SHF.R.S32.HI R21, RZ, 0x3, R9 ;  /* 0x00000003ff157819 */ /* 0x000fc60000011409 */
[----:B------:R-:W-:-:S04]  /*1c6c0*/  IMAD.IADD R20, R8, 0x1, -R11 ;  /* 0x0000000108147824 */ /* 0x000fc800078e0a0b */
[----:B------:R-:W-:-:S04]  /*1c6d0*/  IMAD.SHL.U32 R66, R20, 0x8, RZ ;  /* 0x0000000814427824 */ /* 0x000fc800078e00ff */
[----:B------:R-:W-:-:S04]  /*1c6e0*/  IMAD R9, R21, 0x40, R66 ;  /* 0x0000004015097824 */ /* 0x000fc800078e0242 */
[----:B------:R-:W-:-:S03]  /*1c6f0*/  IMAD.WIDE R2, R9, 0x2, R2 ;  /* 0x0000000209027825 */ /* 0x000fc600078e0202 */
        /* <DEDUP_REMOVED lines=41> */
[----:B------:R-:W-:Y:S02]  /*1c990*/  LOP3.LUT R56, R57, 0x380, RZ, 0xc0, !PT ;  /* 0x0000038039387812 */ /* 0x000fe400078ec0ff */
        /* <DEDUP_REMOVED lines=20> */
[----:B------:R-:W5:Y:S01]  /*1cae0*/  LD.E.128 R40, desc[UR4][R40.64] ;  /* 0x0000000428287980 */ /* 0x000f62000c101d00 */
[----:B------:R-:W-:-:S03]  /*1caf0*/  LOP3.LUT R2, R11, R2, RZ, 0x3c, !PT ;  /* 0x000000020b027212 */ /* 0x000fc600078e3cff */
[----:B------:R-:W5:Y:S04]  /*1cb00*/  LD.E.128 R44, desc[UR4][R44.64] ;  /* 0x000000042c2c7980 */ /* 0x000f68000c101d00 */
[----:B------:R0:W5:Y:S04]  /*1cb10*/  LD.E.128 R8, desc[UR4][R2.64] ;  /* 0x0000000402087980 */ /* 0x000168000c101d00 */
[----:B------:R-:W5:Y:S04]  /*1cb20*/  LD.E.128 R48, desc[UR4][R48.64] ;  /* 0x0000000430307980 */ /* 0x000f68000c101d00 */
[----:B------:R-:W5:Y:S04]  /*1cb30*/  LD.E.128 R52, desc[UR4][R52.64] ;  /* 0x0000000434347980 */ /* 0x000f68000c101d00 */
[----:B------:R-:W5:Y:S04]  /*1cb40*/  LD.E.128 R56, desc[UR4][R56.64] ;  /* 0x0000000438387980 */ /* 0x000f68000c101d00 */
[----:B------:R-:W5:Y:S01]  /*1cb50*/  LD.E.128 R60, desc[UR4][R60.64] ;  /* 0x000000043c3c7980 */ /* 0x000f62000c101d00 */
[----:B------:R-:W-:-:S02]  /*1cb60*/  ULDC.64 UR4, c[0x0][0xaa0] ;  /* 0x0002a80000047ab9 */ /* 0x000fc40000000a00 */
[----:B0-----:R-:W-:Y:S01]  /*1cb70*/  IMAD R3, R4, UR4, RZ ;  /* 0x0000000404037c24 */ /* 0x001fe2000f8e02ff */
[----:B------:R-:W-:Y:S01]  /*1cb80*/  @!PT LDS RZ, [RZ] ;  /* 0x00000000fffff984 */ /* 0x000fe20000000800 */
[----:B------:R-:W-:Y:S01]  /*1cb90*/  @!PT LDS RZ, [RZ] ;  /* 0x00000000fffff984 */ /* 0x000fe20000000800 */
[----:B------:R-:W-:Y:S01]  /*1cba0*/  @!PT LDS RZ, [RZ] ;  /* 0x00000000fffff984 */ /* 0x000fe20000000800 */
[----:B------:R-:W-:Y:S01]  /*1cbb0*/  @!PT LDS RZ, [RZ] ;  /* 0x00000000fffff984 */ /* 0x000fe20000000800 */
[----:B------:R0:W-:Y:S06]  /*1cbc0*/  MEMBAR.ALL.CTA ;  /* 0x0000000000007992 */ /* 0x0001ec0000008000 */
[----:B0-----:R-:W0:Y:S01]  /*1cbd0*/  FENCE.VIEW.ASYNC.S ;  /* 0x00000000000073c6 */ /* 0x001e220000000000 */
[C---:B------:R-:W-:Y:S02]  /*1cbe0*/  IMAD R65, R0.reuse, UR5, R3 ;  /* 0x0000000500417c24 */ /* 0x040fe4000f8e0203 */
[----:B------:R-:W-:Y:S01]  /*1cbf0*/  IMAD.WIDE.U32 R2, R0, UR4, RZ ;  /* 0x0000000400027c25 */ /* 0x000fe2000f8e00ff */
[----:B------:R-:W-:-:S03]  /*1cc00*/  ULDC.64 UR4, c[0x0][0xae8] ;  /* 0x0002ba0000047ab9 */ /* 0x000fc60000000a00 */
[----:B------:R-:W-:Y:S02]  /*1cc10*/  IMAD.IADD R3, R3, 0x1, R65 ;  /* 0x0000000103037824 */ /* 0x000fe400078e0241 */
[----:B------:R-:W-:Y:S02]  /*1cc20*/  IMAD R65, R20, 0x20, R21 ;  /* 0x0000002014417824 */ /* 0x000fe400078e0215 */
[----:B------:R-:W-:-:S04]  /*1cc30*/  IMAD.WIDE.U32 R2, R199, UR4, R2 ;  /* 0x00000004c7027c25 */ /* 0x000fc8000f8e0002 */
[----:B------:R-:W-:Y:S01]  /*1cc40*/  IMAD.IADD R20, R220, 0x1, R65 ;  /* 0x00000001dc147824 */ /* 0x000fe200078e0241 */
[----:B------:R-:W-:Y:S01]  /*1cc50*/  SHF.R.S32.HI R4, RZ, 0x1f, R227 ;  /* 0x0000001fff047819 */ /* 0x000fe200000114e3 */
[----:B------:R-:W-:Y:S01]  /*1cc60*/  IMAD R3, R199, UR5, R3 ;  /* 0x00000005c7037c24 */ /* 0x000fe2000f8e0203 */
[----:B------:R-:W-:Y:S01]  /*1cc70*/  ULDC.64 UR4, c[0x0][0xaf0] ;  /* 0x0002bc0000047ab9 */ /* 0x000fe20000000a00 */
[----:B-1----:R-:W-:-:S04]  /*1cc80*/  @P4 IMAD.HI.U32 R0, R20, R67, RZ ;  /* 0x0000004314004227 */ /* 0x002fc800078e00ff */
[----:B------:R-:W-:Y:S01]  /*1cc90*/  IMAD.MOV.U32 R65, RZ, RZ, R20 ;  /* 0x000000ffff417224 */ /* 0x000fe200078e0014 */
[----:B--2---:R-:W-:Y:S01]  /*1cca0*/  @P4 SHF.R.U32.HI R65, RZ, R69, R0 ;  /* 0x00000045ff414219 */ /* 0x004fe20000011600 */
        /* <DEDUP_REMOVED lines=17> */
[----:B------:R-:W-:Y:S01]  /*1cdc0*/  ULDC.64 UR4, c[0x0][0xa80] ;  /* 0x0002a00000047ab9 */ /* 0x000fe20000000a00 */
[----:B------:R-:W-:Y:S01]  /*1cdd0*/  IMAD.IADD R71, R21, 0x1, R220 ;  /* 0x0000000115477824 */ /* 0x000fe200078e02dc */
[----:B------:R-:W-:Y:S01]  /*1cde0*/  LEA R4, P2, R2, UR4, 0x1 ;  /* 0x0000000402047c11 */ /* 0x000fe2000f8408ff */
[----:B------:R-:W-:-:S05]  /*1cdf0*/  IMAD.IADD R3, R3, 0x1, R69 ;  /* 0x0000000103037824 */ /* 0x000fca00078e0245 */
[----:B------:R-:W-:Y:S02]  /*1ce00*/  LEA.HI.X R67, R2, UR5, R3, 0x1, P2 ;  /* 0x0000000502437c11 */ /* 0x000fe400090f0c03 */
[CC--:B------:R-:W-:Y:S01]  /*1ce10*/  ISETP.GE.AND P2, PT, R71.reuse, R80.reuse, PT ;  /* 0x000000504700720c */ /* 0x0c0fe20003f46270 */
[----:B------:R-:W-:Y:S02]  /*1ce20*/  VIADD R0, R18, 0x30820 ;  /* 0x0003082012007836 */ /* 0x000fe40000000000 */
[C---:B------:R-:W-:Y:S02]  /*1ce30*/  VIADD R21, R71.reuse, 0x20 ;  /* 0x0000002047157836 */ /* 0x040fe40000000000 */
[----:B------:R-:W-:Y:S01]  /*1ce40*/  VIADD R65, R71, 0x40 ;  /* 0x0000004047417836 */ /* 0x000fe20000000000 */
[----:B------:R-:W-:Y:S01]  /*1ce50*/  PRMT R0, RZ, 0x654, R0 ;  /* 0x00000654ff007816 */ /* 0x000fe20000000000 */
[C---:B------:R-:W-:Y:S01]  /*1ce60*/  VIADD R68, R66.reuse, 0x80 ;  /* 0x0000008042447836 */ /* 0x040fe20000000000 */
[-C--:B------:R-:W-:Y:S01]  /*1ce70*/  ISETP.GE.AND P1, PT, R21, R80.reuse, PT ;  /* 0x000000501500720c */ /* 0x080fe20003f26270 */
[----:B------:R-:W-:Y:S01]  /*1ce80*/  VIADD R70, R66, 0x40 ;  /* 0x0000004042467836 */ /* 0x000fe20000000000 */
[----:B------:R-:W-:Y:S01]  /*1ce90*/  ISETP.GE.AND P0, PT, R65, R80, PT ;  /* 0x000000504100720c */ /* 0x000fe20003f06270 */
[----:B0-----:R0:W-:Y:S01]  /*1cea0*/  SYNCS.ARRIVE.TRANS64.RED.A1T0 RZ, [R0+URZ], RZ ;  /* 0x000000ff00ff79a7 */ /* 0x0011e2000810043f */
[----:B------:R1:W2:Y:S01]  /*1ceb0*/  SHFL.IDX PT, R21, R4, RZ, 0x181f ;  /* 0x00181fff04157589 */ /* 0x0002a200000e0000 */
[----:B------:R-:W-:Y:S03]  /*1cec0*/  BSSY B1, `(.L_x_6139) ;  /* 0x0000014000017945 */ /* 0x000fe60003800000 */
[----:B------:R1:W3:Y:S01]  /*1ced0*/  SHFL.IDX PT, R65, R67, RZ, 0x181f ;  /* 0x00181fff43417589 */ /* 0x0002e200000e0000 */
[----:B------:R-:W-:-:S02]  /*1cee0*/  SHF.R.S32.HI R69, RZ, 0x1f, R66 ;  /* 0x0000001fff457819 */ /* 0x000fc40000011442 */
[----:B0-----:R-:W-:Y:S02]  /*1cef0*/  SHF.R.S32.HI R0, RZ, 0x1f, R68 ;  /* 0x0000001fff007819 */ /* 0x001fe40000011444 */
[----:B------:R-:W-:Y:S01]  /*1cf00*/  SHF.R.S32.HI R72, RZ, 0x1f, R70 ;  /* 0x0000001fff487819 */ /* 0x000fe20000011446 */
[----:B------:R-:W-:Y:S06]  /*1cf10*/  @P2 BRA `(.L_x_6140) ;  /* 0x0000000000382947 */ /* 0x000fec0003800000 */
[----:B------:R-:W-:Y:S01]  /*1cf20*/  ULDC UR4, c[0x0][0xac8] ;  /* 0x0002b20000047ab9 */ /* 0x000fe20000000800 */
[----:B------:R-:W-:Y:S01]  /*1cf30*/  ULDC.64 UR6, c[0x0][0x208] ;  /* 0x0000820000067ab9 */ /* 0x000fe20000000a00 */
[----:B------:R-:W-:Y:S02]  /*1cf40*/  ISETP.GE.AND P4, PT, R66, UR4, PT ;  /* 0x0000000442007c0c */ /* 0x000fe4000bf86270 */
[----:B------:R-:W-:Y:S02]  /*1cf50*/  ISETP.GE.AND P3, PT, R70, UR4, PT ;  /* 0x0000000446007c0c */ /* 0x000fe4000bf66270 */
[----:B------:R-:W-:-:S09]  /*1cf60*/  ISETP.GE.AND P2, PT, R68, UR4, PT ;  /* 0x0000000444007c0c */ /* 0x000fd2000bf46270 */
[-C--:B--2---:R-:W-:Y:S02]  /*1cf70*/  @!P4 LEA R2, P6, R66, R21.reuse, 0x1 ;  /* 0x000000154202c211 */ /* 0x084fe400078c08ff */
[----:B------:R-:W-:Y:S02]  /*1cf80*/  @!P3 LEA R20, P5, R70, R21, 0x1 ;  /* 0x000000154614b211 */ /* 0x000fe400078a08ff */
[----:B---3--:R-:W-:Y:S02]  /*1cf90*/  @!P4 LEA.HI.X R3, R66, R65, R69, 0x1, P6 ;  /* 0x000000414203c211 */ /* 0x008fe400030f0c45 */
[----:B------:R-:W-:Y:S02]  /*1cfa0*/  @!P2 LEA R64, P6, R68, R21, 0x1 ;  /* 0x000000154440a211 */ /* 0x000fe400078c08ff */
[-C--:B------:R-:W-:Y:S01]  /*1cfb0*/  @!P3 LEA.HI.X R21, R70, R65.reuse, R72, 0x1, P5 ;  /* 0x000000414615b211 */ /* 0x080fe200028f0c48 */
[----:B-----5:R0:W-:Y:S01]  /*1cfc0*/  @!P4 ST.E.128 desc[UR6][R2.64], R8 ;  /* 0x000000080200c985 */ /* 0x0201e2000c101d06 */
[----:B------:R-:W-:-:S03]  /*1cfd0*/  @!P2 LEA.HI.X R65, R68, R65, R0, 0x1, P6 ;  /* 0x000000414441a211 */ /* 0x000fc600030f0c00 */
[----:B------:R0:W-:Y:S04]  /*1cfe0*/  @!P3 ST.E.128 desc[UR6][R20.64], R32 ;  /* 0x000000201400b985 */ /* 0x0001e8000c101d06 */
[----:B------:R0:W-:Y:S02]  /*1cff0*/  @!P2 ST.E.128 desc[UR6][R64.64], R48 ;  /* 0x000000304000a985 */ /* 0x0001e4000c101d06 */
.L_x_6140:
[----:B------:R-:W-:Y:S05]  /*1d000*/  BSYNC B1 ;  /* 0x0000000000017941 */ /* 0x000fea0003800000 */
.L_x_6139:
[----:B0----5:R0:W4:Y:S01]  /*1d010*/  SHFL.IDX PT, R11, R67, 0x1, 0x181f ;  /* 0x00381f00430b7f89 */ /* 0x02112200000e0000 */
[----:B------:R-:W-:Y:S03]  /*1d020*/  BSSY B1, `(.L_x_6141) ;  /* 0x0000011000017945 */ /* 0x000fe60003800000 */
[----:B------:R0:W0:Y:S01]  /*1d030*/  SHFL.IDX PT, R3, R4, 0x1, 0x181f ;  /* 0x00381f0004037f89 */ /* 0x00002200000e0000 */
[----:B------:R-:W-:Y:S05]  /*1d040*/  @P1 BRA `(.L_x_6142) ;  /* 0x0000000000381947 */ /* 0x000fea0003800000 */
[----:B------:R-:W-:Y:S01]  /*1d050*/  ULDC UR4, c[0x0][0xac8] ;  /* 0x0002b20000047ab9 */ /* 0x000fe20000000800 */
[----:B------:R-:W-:Y:S01]  /*1d060*/  ULDC.64 UR6, c[0x0][0x208] ;  /* 0x0000820000067ab9 */ /* 0x000fe20000000a00 */
        /* <DEDUP_REMOVED lines=12> */
.L_x_6142:
[----:B------:R-:W-:Y:S05]  /*1d130*/  BSYNC B1 ;  /* 0x0000000000017941 */ /* 0x000fea0003800000 */
.L_x_6141:
        /* <DEDUP_REMOVED lines=18> */
.L_x_6144:
[----:B------:R-:W-:Y:S05]  /*1d260*/  BSYNC B1 ;  /* 0x0000000000017941 */ /* 0x000fea0003800000 */
.L_x_6143:
[----:B0-----:R-:W-:Y:S01]  /*1d270*/  VIADD R3, R71, 0x60 ;  /* 0x0000006047037836 */ /* 0x001fe20000000000 */
[----:B-1----:R-:W0:Y:S04]  /*1d280*/  SHFL.IDX PT, R67, R67, 0x3, 0x181f ;  /* 0x00781f0043437f89 */ /* 0x002e2800000e0000 */
[----:B------:R-:W-:Y:S01]  /*1d290*/  ISETP.GE.AND P0, PT, R3, R80, PT ;  /* 0x000000500300720c */ /* 0x000fe20003f06270 */
[----:B----4-:R4:W1:-:S12]  /*1d2a0*/  SHFL.IDX PT, R11, R4, 0x3, 0x181f ;  /* 0x00781f00040b7f89 */ /* 0x01085800000e0000 */
[----:B----4-:R-:W-:Y:S05]  /*1d2b0*/  @P0 BRA `(.L_x_6145) ;  /* 0x0000002000b40947 */ /* 0x010fea0003800000 */
[----:B------:R-:W-:Y:S01]  /*1d2c0*/  ULDC UR4, c[0x0][0xac8] ;  /* 0x0002b20000047ab9 */ /* 0x000fe20000000800 */
[----:B------:R-:W-:Y:S01]  /*1d2d0*/  ULDC.64 UR6, c[0x0][0x208] ;  /* 0x0000820000067ab9 */ /* 0x000fe20000000a00 */
[----:B------:R-:W-:Y:S02]  /*1d2e0*/  ISETP.GE.AND P2, PT, R66, UR4, PT ;  /* 0x0000000442007c0c */ /* 0x000fe4000bf46270 */
[----:B------:R-:W-:-:S11]  /*1d2f0*/  ISETP.GE.AND P3, PT, R70, UR4, PT ;  /* 0x0000000446007c0c */ /* 0x000fd6000bf66270 */
[-C--:B-1----:R-:W-:Y:S02]  /*1d300*/  @!P2 LEA R2, P0, R66, R11.reuse, 0x1 ;  /* 0x0000000b4202a211 */ /* 0x082fe400078008ff */
[----:B------:R-:W-:Y:S02]  /*1d310*/  @!P3 LEA R8, P1, R70, R11, 0x1 ;  /* 0x0000000b4608b211 */ /* 0x000fe400078208ff */
[-C--:B0-----:R-:W-:Y:S02]  /*1d320*/  @!P2 LEA.HI.X R3, R66, R67.reuse, R69, 0x1, P0 ;  /* 0x000000434203a211 */ /* 0x081fe400000f0c45 */
[----:B------:R-:W-:Y:S02]  /*1d330*/  ISETP.GE.AND P0, PT, R68, UR4, PT ;  /* 0x0000000444007c0c */ /* 0x000fe4000bf06270 */
[----:B------:R-:W-:Y:S01]  /*1d340*/  @!P3 LEA.HI.X R9, R70, R67, R72, 0x1, P1 ;  /* 0x000000434609b211 */ /* 0x000fe200008f0c48 */
[----:B------:R4:W-:Y:S04]  /*1d350*/  @!P2 ST.E.128 desc[UR6][R2.64], R28 ;  /* 0x0000001c0200a985 */ /* 0x0009e8000c101d06 */
[----:B------:R4:W-:Y:S06]  /*1d360*/  @!P3 ST.E.128 desc[UR6][R8.64], R44 ;  /* 0x0000002c0800b985 */ /* 0x0009ec000c101d06 */
[----:B------:R-:W-:Y:S05]  /*1d370*/  @P0 BRA `(.L_x_6145) ;  /* 0x0000002000840947 */ /* 0x000fea0003800000 */
[----:B----4-:R-:W-:Y:S01]  /*1d380*/  LEA R2, P0, R68, R11, 0x1 ;  /* 0x0000000b44027211 */ /* 0x010fe200078008ff */
[----:B------:R-:W-:-:S03]  /*1d390*/  ULDC.64 UR4, c[0x0][0x208] ;  /* 0x0000820000047ab9 */ /* 0x000fc60000000a00 */
[----:B------:R-:W-:-:S05]  /*1d3a0*/  LEA.HI.X R3, R68, R67, R0, 0x1, P0 ;  /* 0x0000004344037211 */ /* 0x000fca00000f0c00 */
[----:B------:R0:W-:Y:S01]  /*1d3b0*/  ST.E.128 desc[UR4][R2.64], R60 ;  /* 0x0000003c02007985 */ /* 0x0001e2000c101d04 */
[----:B------:R-:W-:Y:S05]  /*1d3c0*/  BRA `(.L_x_6145) ;  /* 0x0000002000707947 */ /* 0x000fea0003800000 */
.L_x_6138:
[----:B------:R-:W1:Y:S01]  /*1d3d0*/  @P4 LDC R13, c[0x0][0xbec] ;  /* 0x0002fb00ff0d4b82 */ /* 0x000e620000000800 */
[----:B------:R-:W-:Y:S01]  /*1d3e0*/  ULDC.64 UR4, c[0x0][0xb08] ;  /* 0x0002c20000047ab9 */ /* 0x000fe20000000a00 */
[----:B------:R-:W-:Y:S01]  /*1d3f0*/  ULDC.64 UR6, c[0x0][0xb30] ;  /* 0x0002cc0000067ab9 */ /* 0x000fe20000000a00 */
[----:B0-----:R-:W-:Y:S01]  /*1d400*/  IMAD R9, R4, UR4, RZ ;  /* 0x0000000404097c24 */ /* 0x001fe2000f8e02ff */
[----:B------:R-:W-:Y:S01]  /*1d410*/  ISETP.GE.AND P0, PT, R12, R80, PT ;  /* 0x000000500c00720c */ /* 0x000fe20003f06270 */
[C---:B------:R-:W-:Y:S01]  /*1d420*/  IMAD.WIDE.U32 R2, R0.reuse, UR4, RZ ;  /* 0x0000000400027c25 */ /* 0x040fe2000f8e00ff */
[----:B------:R-:W-:Y:S02]  /*1d430*/  BSSY B1, `(.L_x_6146) ;  /* 0x00000cd000017945 */ /* 0x000fe40003800000 */
[----:B------:R-:W0:Y:S01]  /*1d440*/  @P4 LDC R4, c[0x0][0xbf0] ;  /* 0x0002fc00ff044b82 */ /* 0x000e220000000800 */
[----:B------:R-:W-:Y:S01]  /*1d450*/  IMAD R9, R0, UR5, R9 ;  /* 0x0000000500097c24 */ /* 0x000fe2000f8e0209 */
[----:B------:R-:W-:Y:S01]  /*1d460*/  ULDC.64 UR4, c[0x0][0xb38] ;  /* 0x0002ce0000047ab9 */ /* 0x000fe20000000a00 */
[----:B------:R-:W-:Y:S01]  /*1d470*/  SHF.R.S32.HI R0, RZ, 0x1f, R227 ;  /* 0x0000001fff007819 */ /* 0x000fe200000114e3 */
[----:B------:R-:W-:-:S02]  /*1d480*/  VIADD R83, R223, 0xa8 ;  /* 0x000000a8df537836 */ /* 0x000fc40000000000 */
[----:B------:R-:W-:Y:S02]  /*1d490*/  IMAD.IADD R3, R3, 0x1, R9 ;  /* 0x0000000103037824 */ /* 0x000fe400078e0209 */
[----:B------:R-:W-:Y:S01]  /*1d4a0*/  IMAD.MOV.U32 R9, RZ, RZ, R82 ;  /* 0x000000ffff097224 */ /* 0x000fe200078e0052 */
[----:B------:R-:W-:Y:S01]  /*1d4b0*/  SHF.R.S32.HI R83, RZ, 0x1f, R83 ;  /* 0x0000001fff537819 */ /* 0x000fe20000011453 */
[----:B------:R-:W-:-:S04]  /*1d4c0*/  IMAD.WIDE.U32 R2, R199, UR4, R2 ;  /* 0x00000004c7027c25 */ /* 0x000fc8000f8e0002 */
[----:B------:R-:W-:Y:S01]  /*1d4d0*/  IMAD R3, R199, UR5, R3 ;  /* 0x00000005c7037c24 */ /* 0x000fe2000f8e0203 */
[----:B------:R-:W-:Y:S01]  /*1d4e0*/  ULDC.64 UR4, c[0x0][0xb40] ;  /* 0x0002d00000047ab9 */ /* 0x000fe20000000a00 */
[----:B-1----:R-:W-:-:S04]  /*1d4f0*/  @P4 IMAD.HI.U32 R13, R82, R13, RZ ;  /* 0x0000000d520d4227 */ /* 0x002fc800078e00ff */
[----:B------:R-:W-:Y:S02]  /*1d500*/  IMAD R0, R0, UR4, RZ ;  /* 0x0000000400007c24 */ /* 0x000fe4000f8e02ff */
[----:B------:R-:W-:Y:S01]  /*1d510*/  IMAD.WIDE.U32 R2, R227, UR4, R2 ;  /* 0x00000004e3027c25 */ /* 0x000fe2000f8e0002 */
[----:B0-----:R-:W-:-:S03]  /*1d520*/  @P4 SHF.R.U32.HI R9, RZ, R4, R13 ;  /* 0x00000004ff094219 */ /* 0x001fc6000001160d */
[----:B------:R-:W-:Y:S01]  /*1d530*/  IMAD R11, R227, UR5, R0 ;  /* 0x00000005e30b7c24 */ /* 0x000fe2000f8e0200 */
[----:B------:R-:W-:Y:S01]  /*1d540*/  ULDC.64 UR4, c[0x0][0xb48] ;  /* 0x0002d20000047ab9 */ /* 0x000fe20000000a00 */
[----:B------:R-:W-:Y:S01]  /*1d550*/  SHF.R.S32.HI R0, RZ, 0x1f, R9 ;  /* 0x0000001fff007819 */ /* 0x000fe20000011409 */
[----:B------:R-:W-:Y:S02]  /*1d560*/  VIADD R4, R18, 0x30820 ;  /* 0x0003082012047836 */ /* 0x000fe40000000000 */
[----:B------:R-:W-:Y:S02]  /*1d570*/  IMAD.IADD R3, R3, 0x1, R11 ;  /* 0x0000000103037824 */ /* 0x000fe400078e020b */
[----:B------:R-:W-:Y:S01]  /*1d580*/  IMAD.MOV R11, RZ, RZ, -R9 ;  /* 0x000000ffff0b7224 */ /* 0x000fe200078e0a09 */
[----:B------:R-:W-:Y:S01]  /*1d590*/  PRMT R8, RZ, 0x654, R4 ;  /* 0x00000654ff087816 */ /* 0x000fe20000000004 */
[----:B------:R-:W-:-:S03]  /*1d5a0*/  IMAD.WIDE.U32 R2, R138, UR4, R2 ;  /* 0x000000048a027c25 */ /* 0x000fc6000f8e0002 */
[----:B------:R0:W-:Y:S01]  /*1d5b0*/  SYNCS.ARRIVE.TRANS64.RED.A1T0 RZ, [R8+URZ], RZ ;  /* 0x000000ff08ff79a7 */ /* 0x0001e2000810043f */
        /* <DEDUP_REMOVED lines=13> */
[C---:B------:R-:W-:Y:S01]  /*1d690*/  LEA R0, P1, R2.reuse, UR4, 0x2 ;  /* 0x0000000402007c11 */ /* 0x040fe2000f8210ff */
[C---:B------:R-:W-:Y:S02]  /*1d6a0*/  VIADD R85, R223.reuse, 0xa0 ;  /* 0x000000a0df557836 */ /* 0x040fe40000000000 */
        /* <DEDUP_REMOVED lines=66> */
[----:B------:R-:W-:Y:S01]  /*1dad0*/  ULDC.64 UR6, c[0x0][0x208] ;  /* 0x0000820000067ab9 */ /* 0x000fe20000000a00 */
[C---:B------:R-:W-:Y:S01]  /*1dae0*/  ISETP.GE.AND P0, PT, R223.reuse, UR4, PT ;  /* 0x00000004df007c0c */ /* 0x040fe2000bf06270 */
[----:B------:R-:W-:Y:S01]  /*1daf0*/  VIADD R15, R223, 0xb8 ;  /* 0x000000b8df0f7836 */ /* 0x000fe20000000000 */
[----:B------:R-:W-:Y:S02]  /*1db00*/  ISETP.GE.AND P5, PT, R160, UR4, PT ;  /* 0x00000004a0007c0c */ /* 0x000fe4000bfa6270 */
[----:B------:R-:W-:Y:S02]  /*1db10*/  ISETP.GE.AND P4, PT, R158, UR4, PT ;  /* 0x000000049e007c0c */ /* 0x000fe4000bf86270 */
[----:B------:R-:W-:-:S07]  /*1db20*/  ISETP.GE.AND P3, PT, R156, UR4, PT ;  /* 0x000000049c007c0c */ /* 0x000fce000bf66270 */
[----:B------:R-:W-:-:S04]  /*1db30*/  @!P0 IMAD.WIDE R8, R223, 0x4, R2 ;  /* 0x00000004df088825 */ /* 0x000fc800078e0202 */
[-C--:B------:R-:W-:Y:S01]  /*1db40*/  @!P4 LEA R10, P2, R158, R2.reuse, 0x2 ;  /* 0x000000029e0ac211 */ /* 0x080fe200078410ff */
[----:B------:R0:W-:Y:S01]  /*1db50*/  @!P0 ST.E.64 desc[UR6][R8.64], R24 ;  /* 0x0000001808008985 */ /* 0x0001e2000c101b06 */
[----:B------:R-:W-:Y:S02]  /*1db60*/  ISETP.GE.AND P0, PT, R154, UR4, PT ;  /* 0x000000049a007c0c */ /* 0x000fe4000bf06270 */
[----:B------:R-:W-:Y:S02]  /*1db70*/  @!P3 LEA R12, P6, R156, R2, 0x2 ;  /* 0x000000029c0cb211 */ /* 0x000fe400078c10ff */
[-C--:B------:R-:W-:Y:S02]  /*1db80*/  @!P4 LEA.HI.X R11, R158, R3.reuse, R159, 0x2, P2 ;  /* 0x000000039e0bc211 */ /* 0x080fe400010f149f */
[----:B------:R-:W-:Y:S02]  /*1db90*/  ISETP.GE.AND P2, PT, R150, UR4, PT ;  /* 0x0000000496007c0c */ /* 0x000fe4000bf46270 */
[----:B------:R-:W-:-:S02]  /*1dba0*/  @!P3 LEA.HI.X R13, R156, R3, R157, 0x2, P6 ;  /* 0x000000039c0db211 */ /* 0x000fc400030f149d */
[C---:B0-----:R-:W-:Y:S02]  /*1dbb0*/  @!P5 LEA R8, P1, R160.reuse, R2, 0x2 ;  /* 0x00000002a008d211 */ /* 0x041fe400078210ff */
[----:B------:R-:W-:Y:S02]  /*1dbc0*/  SHF.R.S32.HI R25, RZ, 0x1f, R81 ;  /* 0x0000001fff197819 */ /* 0x000fe40000011451 */
[----:B------:R-:W-:Y:S02]  /*1dbd0*/  @!P5 LEA.HI.X R9, R160, R3, R161, 0x2, P1 ;  /* 0x00000003a009d211 */ /* 0x000fe400008f14a1 */
[----:B------:R-:W-:Y:S02]  /*1dbe0*/  ISETP.GE.AND P1, PT, R152, UR4, PT ;  /* 0x0000000498007c0c */ /* 0x000fe4000bf26270 */
[----:B------:R-:W-:Y:S01]  /*1dbf0*/  SHF.R.S32.HI R24, RZ, 0x1f, R15 ;  /* 0x0000001fff187819 */ /* 0x000fe2000001140f */
        /* <DEDUP_REMOVED lines=8> */
[----:B--2---:R-:W-:Y:S02]  /*1dc80*/  @!P2 LEA R12, P6, R150, R2, 0x2 ;  /* 0x00000002960ca211 */ /* 0x004fe400078c10ff */
[----:B------:R-:W-:Y:S01]  /*1dc90*/  @!P1 LEA.HI.X R11, R152, R3, R153, 0x2, P5 ;  /* 0x00000003980b9211 */ /* 0x000fe200028f1499 */
[----:B------:R0:W-:Y:S01]  /*1dca0*/  @!P0 ST.E.64 desc[UR6][R8.64], R40 ;  /* 0x0000002808008985 */ /* 0x0001e2000c101b06 */
[----:B------:R-:W-:-:S02]  /*1dcb0*/  ISETP.GE.AND P5, PT, R144, UR4, PT ;  /* 0x0000000490007c0c */ /* 0x000fc4000bfa6270 */
[-C--:B------:R-:W-:Y:S01]  /*1dcc0*/  @!P2 LEA.HI.X R13, R150, R3.reuse, R151, 0x2, P6 ;  /* 0x00000003960da211 */ /* 0x080fe200030f1497 */
[----:B------:R1:W-:Y:S01]  /*1dcd0*/  @!P1 ST.E.64 desc[UR6][R10.64], R44 ;  /* 0x0000002c0a009985 */ /* 0x0003e2000c101b06 */
[----:B------:R-:W-:Y:S02]  /*1dce0*/  ISETP.GE.AND P0, PT, R142, UR4, PT ;  /* 0x000000048e007c0c */ /* 0x000fe4000bf06270 */
[----:B------:R-:W-:Y:S01]  /*1dcf0*/  ISETP.GE.AND P1, PT, R140, UR4, PT ;  /* 0x000000048c007c0c */ /* 0x000fe2000bf26270 */
[----:B------:R2:W-:Y:S01]  /*1dd00*/  @!P2 ST.E.64 desc[UR6][R12.64], R48 ;  /* 0x000000300c00a985 */ /* 0x0005e2000c101b06 */
[-C--:B0-----:R-:W-:Y:S02]  /*1dd10*/  @!P3 LEA R8, P6, R148, R2.reuse, 0x2 ;  /* 0x000000029408b211 */ /* 0x081fe400078c10ff */
[----:B-1----:R-:W-:Y:S02]  /*1dd20*/  @!P4 LEA R10, P2, R146, R2, 0x2 ;  /* 0x00000002920ac211 */ /* 0x002fe400078410ff */
[----:B------:R-:W-:-:S02]  /*1dd30*/  @!P3 LEA.HI.X R9, R148, R3, R149, 0x2, P6 ;  /* 0x000000039409b211 */ /* 0x000fc400030f1495 */
[----:B--2---:R-:W-:Y:S02]  /*1dd40*/  @!P5 LEA R12, P6, R144, R2, 0x2 ;  /* 0x00000002900cd211 */ /* 0x004fe400078c10ff */
[-C--:B------:R-:W-:Y:S01]  /*1dd50*/  @!P4 LEA.HI.X R11, R146, R3.reuse, R147, 0x2, P2 ;  /* 0x00000003920bc211 */ /* 0x080fe200010f1493 */
[----:B------:R0:W-:Y:S01]  /*1dd60*/  @!P3 ST.E.64 desc[UR6][R8.64], R52 ;  /* 0x000000340800b985 */ /* 0x0001e2000c101b06 */
[----:B------:R-:W-:Y:S02]  /*1dd70*/  ISETP.GE.AND P2, PT, R138, UR4, PT ;  /* 0x000000048a007c0c */ /* 0x000fe4000bf46270 */
[----:B------:R-:W-:Y:S01]  /*1dd80*/  @!P5 LEA.HI.X R13, R144, R3, R145, 0x2, P6 ;  /* 0x00000003900dd211 */ /* 0x000fe200030f1491 */
[----:B------:R1:W-:Y:S01]  /*1dd90*/  @!P4 ST.E.64 desc[UR6][R10.64], R56 ;  /* 0x000000380a00c985 */ /* 0x0003e2000c101b06 */
[----:B------:R-:W-:-:S03]  /*1dda0*/  ISETP.GE.AND P3, PT, R136, UR4, PT ;  /* 0x0000000488007c0c */ /* 0x000fc6000bf66270 */
[----:B------:R2:W-:Y:S01]  /*1ddb0*/  @!P5 ST.E.64 desc[UR6][R12.64], R60 ;  /* 0x0000003c0c00d985 */ /* 0x0005e2000c101b06 */
[-C--:B0-----:R-:W-:Y:S02]  /*1ddc0*/  @!P0 LEA R8, P4, R142, R2.reuse, 0x2 ;  /* 0x000000028e088211 */ /* 0x081fe400078810ff */
[-C--:B-1----:R-:W-:Y:S02]  /*1ddd0*/  @!P1 LEA R10, P5, R140, R2.reuse, 0x2 ;  /* 0x000000028c0a9211 */ /* 0x082fe400078a10ff */
[-C--:B------:R-:W-:Y:S02]  /*1dde0*/  @!P0 LEA.HI.X R9, R142, R3.reuse, R143, 0x2, P4 ;  /* 0x000000038e098211 */ /* 0x080fe400020f148f */
[----:B--2---:R-:W-:Y:S02]  /*1ddf0*/  @!P2 LEA R12, P6, R138, R2, 0x2 ;  /* 0x000000028a0ca211 */ /* 0x004fe400078c10ff */
[----:B------:R-:W-:Y:S01]  /*1de00*/  ISETP.GE.AND P4, PT, R134, UR4, PT ;  /* 0x0000000486007c0c */ /* 0x000fe2000bf86270 */
[----:B------:R0:W-:Y:S01]  /*1de10*/  @!P0 ST.E.64 desc[UR6][R8.64], R64 ;  /* 0x0000004008008985 */ /* 0x0001e2000c101b06 */
[----:B------:R-:W-:-:S02]  /*1de20*/  @!P1 LEA.HI.X R11, R140, R3, R141, 0x2, P5 ;  /* 0x000000038c0b9211 */ /* 0x000fc400028f148d */
        /* <DEDUP_REMOVED lines=10> */
[----:B--2---:R-:W-:Y:S02]  /*1ded0*/  @!P5 LEA R12, P6, R132, R2, 0x2 ;  /* 0x00000002840cd211 */ /* 0x004fe400078c10ff */
[-C--:B------:R-:W-:Y:S02]  /*1dee0*/  @!P4 LEA.HI.X R11, R134, R3.reuse, R135, 0x2, P1 ;  /* 0x00000003860bc211 */ /* 0x080fe400008f1487 */
        /* <DEDUP_REMOVED lines=19> */
[-C--:B------:R-:W-:Y:S02]  /*1e020*/  @!P4 LEA R20, P1, R84, R2.reuse, 0x2 ;  /* 0x000000025414c211 */ /* 0x080fe400078210ff */
[-C--:B------:R-:W-:Y:S02]  /*1e030*/  @!P5 LEA.HI.X R9, R86, R3.reuse, R87, 0x2, P3 ;  /* 0x000000035609d211 */ /* 0x080fe400018f1457 */
[-C--:B------:R-:W-:Y:S02]  /*1e040*/  @!P4 LEA.HI.X R21, R84, R3.reuse, R85, 0x2, P1 ;  /* 0x000000035415c211 */ /* 0x080fe400008f1455 */
[CC--:B-1----:R-:W-:Y:S01]  /*1e050*/  @!P2 LEA R10, P1, R15.reuse, R2.reuse, 0x2 ;  /* 0x000000020f0aa211 */ /* 0x0c2fe200078210ff */
[----:B------:R1:W-:Y:S03]  /*1e060*/  @!P5 ST.E.64 desc[UR6][R8.64], R100 ;  /* 0x000000640800d985 */ /* 0x0003e6000c101b06 */
[----:B------:R-:W-:Y:S01]  /*1e070*/  @!P2 LEA.HI.X R11, R15, R3, R24, 0x2, P1 ;  /* 0x000000030f0ba211 */ /* 0x000fe200008f1418 */
[----:B------:R1:W-:Y:S01]  /*1e080*/  @!P4 ST.E.64 desc[UR6][R20.64], R104 ;  /* 0x000000681400c985 */ /* 0x0003e2000c101b06 */
[----:B0-----:R-:W-:-:S04]  /*1e090*/  @!P6 LEA R12, P3, R81, R2, 0x2 ;  /* 0x00000002510ce211 */ /* 0x001fc800078610ff */
[----:B------:R-:W-:Y:S02]  /*1e0a0*/  @!P6 LEA.HI.X R13, R81, R3, R25, 0x2, P3 ;  /* 0x00000003510de211 */ /* 0x000fe400018f1419 */
[----:B------:R-:W-:-:S04]  /*1e0b0*/  @!P0 LEA R2, P3, R82, R2, 0x2 ;  /* 0x0000000252028211 */ /* 0x000fc800078610ff */
[----:B------:R-:W-:-:S05]  /*1e0c0*/  @!P0 LEA.HI.X R3, R82, R3, R83, 0x2, P3 ;  /* 0x0000000352038211 */ /* 0x000fca00018f1453 */
[----:B------:R1:W-:Y:S04]  /*1e0d0*/  @!P0 ST.E.64 desc[UR6][R2.64], R108 ;  /* 0x0000006c02008985 */ /* 0x0003e8000c101b06 */
[----:B------:R1:W-:Y:S04]  /*1e0e0*/  @!P6 ST.E.64 desc[UR6][R12.64], R112 ;  /* 0x000000700c00e985 */ /* 0x0003e8000c101b06 */
[----:B------:R1:W-:Y:S02]  /*1e0f0*/  @!P2 ST.E.64 desc[UR6][R10.64], R116 ;  /* 0x000000740a00a985 */ /* 0x0003e4000c101b06 */
.L_x_6147:
[----:B------:R-:W-:Y:S05]  /*1e100*/  BSYNC B1 ;  /* 0x0000000000017941 */ /* 0x000fea0003800000 */
.L_x_6146:
[----:B------:R-:W-:Y:S01]  /*1e110*/  ISETP.GE.AND P0, PT, R14, R80, PT ;  /* 0x000000500e00720c */ /* 0x000fe20003f06270 */
[----:B-1----:R0:W1:Y:S04]  /*1e120*/  SHFL.IDX PT, R3, R4, 0x1, 0x1c1f ;  /* 0x003c1f0004037f89 */ /* 0x00206800000e0000 */
[----:B------:R0:W2:Y:S08]  /*1e130*/  SHFL.IDX PT, R2, R0, 0x1, 0x1c1f ;  /* 0x003c1f0000027f89 */ /* 0x0000b000000e0000 */
[----:B0-----:R-:W-:Y:S05]  /*1e140*/  @P0 BRA `(.L_x_6145) ;  /* 0x0000001400100947 */ /* 0x001fea0003800000 */
[----:B------:R-:W-:Y:S01]  /*1e150*/  ULDC UR4, c[0x0][0xac8] ;  /* 0x0002b20000047ab9 */ /* 0x000fe20000000800 */
[----:B------:R-:W-:Y:S01]  /*1e160*/  ULDC.64 UR6, c[0x0][0x208] ;  /* 0x0000820000067ab9 */ /* 0x000fe20000000a00 */
[----:B------:R-:W-:Y:S02]  /*1e170*/  ISETP.GE.AND P2, PT, R160, UR4, PT ;  /* 0x00000004a0007c0c */ /* 0x000fe4000bf46270 */
[----:B------:R-:W-:Y:S02]  /*1e180*/  ISETP.GE.AND P1, PT, R223, UR4, PT ;  /* 0x00000004df007c0c */ /* 0x000fe4000bf26270 */
[----:B------:R-:W-:Y:S02]  /*1e190*/  ISETP.GE.AND P5, PT, R158, UR4, PT ;  /* 0x000000049e007c0c */ /* 0x000fe4000bfa6270 */
[----:B------:R-:W-:Y:S02]  /*1e1a0*/  ISETP.GE.AND P4, PT, R156, UR4, PT ;  /* 0x000000049c007c0c */ /* 0x000fe4000bf86270 */
[----:B------:R-:W-:-:S05]  /*1e1b0*/  ISETP.GE.AND P3, PT, R154, UR4, PT ;  /* 0x000000049a007c0c */ /* 0x000fca000bf66270 */
[C---:B--2---:R-:W-:Y:S02]  /*1e1c0*/  @!P2 LEA R8, P0, R160.reuse, R2, 0x2 ;  /* 0x00000002a008a211 */ /* 0x044fe400078010ff */
[----:B-1----:R-:W-:Y:S02]  /*1e1d0*/  @!P1 IMAD.WIDE R10, R223, 0x4, R2 ;  /* 0x00000004df0a9825 */ /* 0x002fe400078e0202 */
[----:B------:R-:W-:Y:S02]  /*1e1e0*/  @!P2 LEA.HI.X R9, R160, R3, R161, 0x2, P0 ;  /* 0x00000003a009a211 */ /* 0x000fe400000f14a1 */
        /* <DEDUP_REMOVED lines=8> */
[----:B------:R-:W-:Y:S02]  /*1e270*/  @!P3 LEA R12, P6, R154, R2, 0x2 ;  /* 0x000000029a0cb211 */ /* 0x000fe400078c10ff */
[----:B------:R-:W-:Y:S01]  /*1e280*/  ISETP.GE.AND P2, PT, R148, UR4, PT ;  /* 0x0000000494007c0c */ /* 0x000fe2000bf46270 */
        /* <DEDUP_REMOVED lines=10> */
[----:B------:R-:W-:Y:S01]  /*1e330*/  @!P0 ST.E.64 desc[UR6][R8.64], R46 ;  /* 0x0000002e08008985 */ /* 0x000fe2000c101b06 */
[----:B--2---:R-:W-:Y:S02]  /*1e340*/  @!P2 LEA R12, P6, R148, R2, 0x2 ;  /* 0x00000002940ca211 */ /* 0x004fe400078c10ff */
[----:B------:R-:W-:Y:S01]  /*1e350*/  ISETP.GE.AND P5, PT, R142, UR4, PT ;  /* 0x000000048e007c0c */ /* 0x000fe2000bfa6270 */
[----:B------:R0:W-:Y:S01]  /*1e360*/  @!P1 ST.E.64 desc[UR6][R10.64], R50 ;  /* 0x000000320a009985 */ /* 0x0001e2000c101b06 */
[----:B------:R-:W-:Y:S02]  /*1e370*/  @!P2 LEA.HI.X R13, R148, R3, R149, 0x2, P6 ;  /* 0x00000003940da211 */ /* 0x000fe400030f1495 */
[----:B------:R-:W-:-:S02]  /*1e380*/  ISETP.GE.AND P1, PT, R138, UR4, PT ;  /* 0x000000048a007c0c */ /* 0x000fc4000bf26270 */
[-C--:B------:R-:W-:Y:S01]  /*1e390*/  @!P3 LEA R14, P6, R146, R2.reuse, 0x2 ;  /* 0x00000002920eb211 */ /* 0x080fe200078c10ff */
[----:B------:R1:W-:Y:S01]  /*1e3a0*/  @!P2 ST.E.64 desc[UR6][R12.64], R54 ;  /* 0x000000360c00a985 */ /* 0x0003e2000c101b06 */
[----:B------:R-:W-:Y:S02]  /*1e3b0*/  ISETP.GE.AND P2, PT, R140, UR4, PT ;  /* 0x000000048c007c0c */ /* 0x000fe4000bf46270 */
[-C--:B------:R-:W-:Y:S02]  /*1e3c0*/  @!P4 LEA R20, P0, R144, R2.reuse, 0x2 ;  /* 0x000000029014c211 */ /* 0x080fe400078010ff */
[-C--:B------:R-:W-:Y:S02]  /*1e3d0*/  @!P3 LEA.HI.X R15, R146, R3.reuse, R147, 0x2, P6 ;  /* 0x00000003920fb211 */ /* 0x080fe400030f1493 */
[----:B------:R-:W-:Y:S02]  /*1e3e0*/  @!P5 LEA R24, P6, R142, R2, 0x2 ;  /* 0x000000028e18d211 */ /* 0x000fe400078c10ff */
[----:B------:R-:W-:Y:S01]  /*1e3f0*/  @!P4 LEA.HI.X R21, R144, R3, R145, 0x2, P0 ;  /* 0x000000039015c211 */ /* 0x000fe200000f1491 */
[----:B------:R-:W-:Y:S01]  /*1e400*/  @!P3 ST.E.64 desc[UR6][R14.64], R58 ;  /* 0x0000003a0e00b985 */ /* 0x000fe2000c101b06 */
[----:B------:R-:W-:-:S02]  /*1e410*/  ISETP.GE.AND P0, PT, R136, UR4, PT ;  /* 0x0000000488007c0c */ /* 0x000fc4000bf06270 */
[-C--:B------:R-:W-:Y:S01]  /*1e420*/  @!P5 LEA.HI.X R25, R142, R3.reuse, R143, 0x2, P6 ;  /* 0x000000038e19d211 */ /* 0x080fe200030f148f */
[----:B------:R2:W-:Y:S01]  /*1e430*/  @!P4 ST.E.64 desc[UR6][R20.64], R62 ;  /* 0x0000003e1400c985 */ /* 0x0005e2000c101b06 */
[-C--:B0-----:R-:W-:Y:S02]  /*1e440*/  @!P1 LEA R10, P3, R138, R2.reuse, 0x2 ;  /* 0x000000028a0a9211 */ /* 0x081fe400078610ff */
[----:B------:R-:W-:Y:S01]  /*1e450*/  @!P2 LEA R8, P6, R140, R2, 0x2 ;  /* 0x000000028c08a211 */ /* 0x000fe200078c10ff */
[----:B------:R0:W-:Y:S01]  /*1e460*/  @!P5 ST.E.64 desc[UR6][R24.64], R66 ;  /* 0x000000421800d985 */ /* 0x0001e2000c101b06 */
[----:B------:R-:W-:Y:S02]  /*1e470*/  ISETP.GE.AND P5, PT, R134, UR4, PT ;  /* 0x0000000486007c0c */ /* 0x000fe4000bfa6270 */
[----:B------:R-:W-:Y:S02]  /*1e480*/  ISETP.GE.AND P4, PT, R132, UR4, PT ;  /* 0x0000000484007c0c */ /* 0x000fe4000bf86270 */
[----:B------:R-:W-:-:S02]  /*1e490*/  @!P1 LEA.HI.X R11, R138, R3, R139, 0x2, P3 ;  /* 0x000000038a0b9211 */ /* 0x000fc400018f148b */
[----:B------:R-:W-:Y:S02]  /*1e4a0*/  ISETP.GE.AND P3, PT, R130, UR4, PT ;  /* 0x0000000482007c0c */ /* 0x000fe4000bf66270 */
[----:B------:R-:W-:Y:S02]  /*1e4b0*/  @!P2 LEA.HI.X R9, R140, R3, R141, 0x2, P6 ;  /* 0x000000038c09a211 */ /* 0x000fe400030f148d */
[----:B-1----:R-:W-:-:S03]  /*1e4c0*/  @!P0 LEA R12, P6, R136, R2, 0x2 ;  /* 0x00000002880c8211 */ /* 0x002fc600078c10ff */
[----:B------:R1:W-:Y:S01]  /*1e4d0*/  @!P2 ST.E.64 desc[UR6][R8.64], R70 ;  /* 0x000000460800a985 */ /* 0x0003e2000c101b06 */
[-C--:B------:R-:W-:Y:S02]  /*1e4e0*/  @!P0 LEA.HI.X R13, R136, R3.reuse, R137, 0x2, P6 ;  /* 0x00000003880d8211 */ /* 0x080fe400030f1489 */
[-C--:B--2---:R-:W-:Y:S01]  /*1e4f0*/  @!P4 LEA R20, P2, R132, R2.reuse, 0x2 ;  /* 0x000000028414c211 */ /* 0x084fe200078410ff */
[----:B------:R2:W-:Y:S01]  /*1e500*/  @!P1 ST.E.64 desc[UR6][R10.64], R74 ;  /* 0x0000004a0a009985 */ /* 0x0005e2000c101b06 */
[-C--:B------:R-:W-:Y:S02]  /*1e510*/  @!P5 LEA R14, P1, R134, R2.reuse, 0x2 ;  /* 0x00000002860ed211 */ /* 0x080fe400078210ff */
[----:B0-----:R-:W-:Y:S01]  /*1e520*/  @!P3 LEA R24, P6, R130, R2, 0x2 ;  /* 0x000000028218b211 */ /* 0x001fe200078c10ff */
[----:B------:R0:W-:Y:S01]  /*1e530*/  @!P0 ST.E.64 desc[UR6][R12.64], R78 ;  /* 0x0000004e0c008985 */ /* 0x0001e2000c101b06 */
[----:B------:R-:W-:Y:S02]  /*1e540*/  ISETP.GE.AND P0, PT, R128, UR4, PT ;  /* 0x0000000480007c0c */ /* 0x000fe4000bf06270 */
[----:B------:R-:W-:-:S02]  /*1e550*/  @!P5 LEA.HI.X R15, R134, R3, R135, 0x2, P1 ;  /* 0x00000003860fd211 */ /* 0x000fc400008f1487 */
[-C--:B------:R-:W-:Y:S02]  /*1e560*/  @!P4 LEA.HI.X R21, R132, R3.reuse, R133, 0x2, P2 ;  /* 0x000000038415c211 */ /* 0x080fe400010f1485 */
[----:B------:R-:W-:Y:S01]  /*1e570*/  @!P3 LEA.HI.X R25, R130, R3, R131, 0x2, P6 ;  /* 0x000000038219b211 */ /* 0x000fe200030f1483 */
[----:B------:R-:W-:Y:S01]  /*1e580*/  @!P5 ST.E.64 desc[UR6][R14.64], R122 ;  /* 0x0000007a0e00d985 */ /* 0x000fe2000c101b06 */
[----:B------:R-:W-:Y:S02]  /*1e590*/  ISETP.GE.AND P1, PT, R126, UR4, PT ;  /* 0x000000047e007c0c */ /* 0x000fe4000bf26270 */
[----:B------:R-:W-:Y:S01]  /*1e5a0*/  ISETP.GE.AND P5, PT, R86, UR4, PT ;  /* 0x0000000456007c0c */ /* 0x000fe2000bfa6270 */
[----:B------:R3:W-:Y:S01]  /*1e5b0*/  @!P4 ST.E.64 desc[UR6][R20.64], R124 ;  /* 0x0000007c1400c985 */ /* 0x0007e2000c101b06 */
[----:B------:R-:W-:Y:S02]  /*1e5c0*/  ISETP.GE.AND P4, PT, R84, UR4, PT ;  /* 0x0000000454007c0c */ /* 0x000fe4000bf86270 */
[----:B-1----:R-:W-:Y:S01]  /*1e5d0*/  @!P0 LEA R8, P2, R128, R2, 0x2 ;  /* 0x0000000280088211 */ /* 0x002fe200078410ff */
[----:B------:R-:W-:Y:S01]  /*1e5e0*/  @!P3 ST.E.64 desc[UR6][R24.64], R90 ;  /* 0x0000005a1800b985 */ /* 0x000fe2000c101b06 */
[----:B------:R-:W-:-:S02]  /*1e5f0*/  ISETP.GE.AND P3, PT, R82, UR4, PT ;  /* 0x0000000452007c0c */ /* 0x000fc4000bf66270 */
[-C--:B------:R-:W-:Y:S02]  /*1e600*/  @!P0 LEA.HI.X R9, R128, R3.reuse, R129, 0x2, P2 ;  /* 0x0000000380098211 */ /* 0x080fe400010f1481 */
[----:B------:R-:W-:Y:S02]  /*1e610*/  ISETP.GE.AND P2, PT, R81, UR4, PT ;  /* 0x0000000451007c0c */ /* 0x000fe4000bf46270 */
[CC--:B--2---:R-:W-:Y:S01]  /*1e620*/  @!P1 LEA R10, P6, R126.reuse, R2.reuse, 0x2 ;  /* 0x000000027e0a9211 */ /* 0x0c4fe200078c10ff */
[----:B------:R1:W-:Y:S03]  /*1e630*/  @!P0 ST.E.64 desc[UR6][R8.64], R94 ;  /* 0x0000005e08008985 */ /* 0x0003e6000c101b06 */
[----:B------:R-:W-:Y:S02]  /*1e640*/  @!P1 LEA.HI.X R11, R126, R3, R127, 0x2, P6 ;  /* 0x000000037e0b9211 */ /* 0x000fe400030f147f */
[----:B0-----:R-:W-:-:S02]  /*1e650*/  @!P5 LEA R12, P6, R86, R2, 0x2 ;  /* 0x00000002560cd211 */ /* 0x001fc400078c10ff */
[-C--:B---3--:R-:W-:Y:S01]  /*1e660*/  @!P3 LEA R20, P0, R82, R2.reuse, 0x2 ;  /* 0x000000025214b211 */ /* 0x088fe200078010ff */
[----:B------:R0:W-:Y:S01]  /*1e670*/  @!P1 ST.E.64 desc[UR6][R10.64], R98 ;  /* 0x000000620a009985 */ /* 0x0001e2000c101b06 */
[-C--:B------:R-:W-:Y:S02]  /*1e680*/  @!P4 LEA R14, P1, R84, R2.reuse, 0x2 ;  /* 0x00000002540ec211 */ /* 0x080fe400078210ff */
[-C--:B------:R-:W-:Y:S02]  /*1e690*/  @!P3 LEA.HI.X R21, R82, R3.reuse, R83, 0x2, P0 ;  /* 0x000000035215b211 */ /* 0x080fe400000f1453 */
[----:B------:R-:W-:Y:S01]  /*1e6a0*/  @!P5 LEA.HI.X R13, R86, R3, R87, 0x2, P6 ;  /* 0x00000003560dd211 */ /* 0x000fe200030f1457 */
[----:B-1----:R-:W-:Y:S01]  /*1e6b0*/  VIADD R9, R223, 0xb8 ;  /* 0x000000b8df097836 */ /* 0x002fe20000000000 */
[----:B------:R-:W-:Y:S02]  /*1e6c0*/  SHF.R.S32.HI R25, RZ, 0x1f, R81 ;  /* 0x0000001fff197819 */ /* 0x000fe40000011451 */
[----:B------:R-:W-:Y:S01]  /*1e6d0*/  @!P2 LEA R24, P6, R81, R2, 0x2 ;  /* 0x000000025118a211 */ /* 0x000fe200078c10ff */
[----:B------:R0:W-:Y:S01]  /*1e6e0*/  @!P5 ST.E.64 desc[UR6][R12.64], R102 ;  /* 0x000000660c00d985 */ /* 0x0001e2000c101b06 */
[----:B------:R-:W-:-:S02]  /*1e6f0*/  ISETP.GE.AND P0, PT, R9, UR4, PT ;  /* 0x0000000409007c0c */ /* 0x000fc4000bf06270 */
[-C--:B------:R-:W-:Y:S02]  /*1e700*/  @!P4 LEA.HI.X R15, R84, R3.reuse, R85, 0x2, P1 ;  /* 0x00000003540fc211 */ /* 0x080fe400008f1455 */
[----:B------:R-:W-:-:S03]  /*1e710*/  @!P2 LEA.HI.X R25, R81, R3, R25, 0x2, P6 ;  /* 0x000000035119a211 */ /* 0x000fc600030f1419 */
[----:B------:R0:W-:Y:S04]  /*1e720*/  @!P4 ST.E.64 desc[UR6][R14.64], R106 ;  /* 0x0000006a0e00c985 */ /* 0x0001e8000c101b06 */
[----:B------:R0:W-:Y:S04]  /*1e730*/  @!P3 ST.E.64 desc[UR6][R20.64], R110 ;  /* 0x0000006e1400b985 */ /* 0x0001e8000c101b06 */
[----:B------:R0:W-:Y:S01]  /*1e740*/  @!P2 ST.E.64 desc[UR6][R24.64], R114 ;  /* 0x000000721800a985 */ /* 0x0001e2000c101b06 */
[----:B------:R-:W-:Y:S05]  /*1e750*/  @P0 BRA `(.L_x_6145) ;  /* 0x0000000c008c0947 */ /* 0x000fea0003800000 */
[----:B------:R-:W-:Y:S01]  /*1e760*/  LEA R2, P0, R9, R2, 0x2 ;  /* 0x0000000209027211 */ /* 0x000fe200078010ff */
[----:B------:R-:W-:Y:S01]  /*1e770*/  ULDC.64 UR4, c[0x0][0x208] ;  /* 0x0000820000047ab9 */ /* 0x000fe20000000a00 */
[----:B------:R-:W-:-:S04]  /*1e780*/  SHF.R.S32.HI R0, RZ, 0x1f, R9 ;  /* 0x0000001fff007819 */ /* 0x000fc80000011409 */
[----:B------:R-:W-:-:S05]  /*1e790*/  LEA.HI.X R3, R9, R3, R0, 0x2, P0 ;  /* 0x0000000309037211 */ /* 0x000fca00000f1400 */
[----:B------:R3:W-:Y:S01]  /*1e7a0*/  ST.E.64 desc[UR4][R2.64], R118 ;  /* 0x0000007602007985 */ /* 0x0007e2000c101b04 */
[----:B------:R-:W-:Y:S05]  /*1e7b0*/  BRA `(.L_x_6145) ;  /* 0x0000000c00747947 */ /* 0x000fea0003800000 */
.L_x_6136:
[----:B------:R-:W-:Y:S01]  /*1e7c0*/  ULDC.64 UR6, c[0x0][0xc08] ;  /* 0x0003020000067ab9 */ /* 0x000fe20000000a00 */
[----:B------:R-:W-:Y:S01]  /*1e7d0*/  ULDC.64 UR4, c[0x0][0xc00] ;  /* 0x0003000000047ab9 */ /* 0x000fe20000000a00 */
[----:B------:R-:W-:Y:S01]  /*1e7e0*/  ISETP.NE.U32.AND P1, PT, RZ, UR6, PT ;  /* 0x00000006ff007c0c */ /* 0x000fe2000bf25070 */
[----:B------:R-:W-:Y:S01]  /*1e7f0*/  IMAD.MOV.U32 R25, RZ, RZ, RZ ;  /* 0x000000ffff197224 */ /* 0x000fe200078e00ff */
[----:B------:R-:W-:Y:S01]  /*1e800*/  IADD3 R2, P2, R228, UR4, RZ ;  /* 0x00000004e4027c10 */ /* 0x000fe2000ff5e0ff */
[----:B------:R-:W-:Y:S01]  /*1e810*/  ULDC.64 UR8, c[0x0][0x208] ;  /* 0x0000820000087ab9 */ /* 0x000fe20000000a00 */
[----:B------:R-:W-:Y:S02]  /*1e820*/  ISETP.NE.AND.EX P1, PT, RZ, UR7, PT, P1 ;  /* 0x00000007ff007c0c */ /* 0x000fe4000bf25310 */
[----:B------:R-:W-:Y:S01]  /*1e830*/  IADD3.X R3, R229, UR5, RZ, P2, !PT ;  /* 0x00000005e5037c10 */ /* 0x000fe200097fe4ff */
[----:B------:R-:W2:Y:S01]  /*1e840*/  S2R R33, SR_TID.X ;  /* 0x0000000000217919 */ /* 0x000ea20000002100 */
[----:B------:R-:W-:-:S04]  /*1e850*/  ISETP.NE.U32.AND P0, PT, RZ, UR4, PT ;  /* 0x00000004ff007c0c */ /* 0x000fc8000bf05070 */
[----:B------:R-:W-:-:S05]  /*1e860*/  ISETP.NE.AND.EX P0, PT, RZ, UR5, PT, P0 ;  /* 0x00000005ff007c0c */ /* 0x000fca000bf05300 */
[----:B------:R-:W-:-:S04]  /*1e870*/  @P1 IADD3 R228, P2, R228, UR6, RZ ;  /* 0x00000006e4e41c10 */ /* 0x000fc8000ff5e0ff */
[----:B------:R-:W-:Y:S02]  /*1e880*/  @P1 IADD3.X R229, R229, UR7, RZ, P2, !PT ;  /* 0x00000007e5e51c10 */ /* 0x000fe400097fe4ff */
[----:B------:R-:W-:Y:S01]  /*1e890*/  ISETP.NE.AND P2, PT, R226, RZ, PT ;  /* 0x000000ffe200720c */ /* 0x000fe20003f45270 */
[----:B------:R-:W-:Y:S01]  /*1e8a0*/  ULDC UR4, c[0x0][0xa88] ;  /* 0x0002a20000047ab9 */ /* 0x000fe20000000800 */
[----:B------:R3:W5:Y:S01]  /*1e8b0*/  @P0 LDG.E R25, desc[UR8][R2.64] ;  /* 0x0000000802190981 */ /* 0x000762000c1e1900 */
[----:B0-----:R-:W-:-:S06]  /*1e8c0*/  IMAD.U32 R0, RZ, RZ, UR4 ;  /* 0x00000004ff007e24 */ /* 0x001fcc000f8e00ff */
[----:B------:R3:W5:Y:S04]  /*1e8d0*/  @P1 LDG.E R0, desc[UR8][R228.64] ;  /* 0x00000008e4001981 */ /* 0x000768000c1e1900 */
[----:B------:R-:W0:Y:S01]  /*1e8e0*/  @!P2 LDC R226, c[0x0][0xad4] ;  /* 0x0002b500ffe2ab82 */ /* 0x000e220000000800 */
[----:B--2---:R-:W-:-:S05]  /*1e8f0*/  VIADD R4, R33, 0xffffff80 ;  /* 0xffffff8021047836 */ /* 0x004fca0000000000 */
[----:B------:R-:W-:Y:S02]  /*1e900*/  ISETP.GT.AND P3, PT, R4, 0x7f, PT ;  /* 0x0000007f0400780c */ /* 0x000fe40003f64270 */
[----:B0-----:R-:W-:Y:S01]  /*1e910*/  ISETP.GT.AND P2, PT, R226, 0x1, PT ;  /* 0x00000001e200780c */ /* 0x001fe20003f44270 */
[----:B---3--:R-:W-:-:S12]  /*1e920*/  @P1 BRA `(.L_x_6148) ;  /* 0x0000000000141947 */ /* 0x008fd80003800000 */
[----:B------:R-:W-:Y:S05]  /*1e930*/  @!P0 BRA `(.L_x_6148) ;  /* 0x0000000000108947 */ /* 0x000fea0003800000 */
[----:B------:R-:W-:Y:S02]  /*1e940*/  ULDC.64 UR4, c[0x0][0x208] ;  /* 0x0000820000047ab9 */ /* 0x000fe40000000a00 */
[----:B------:R-:W2:Y:S04]  /*1e950*/  LDG.E R9, desc[UR4][R2.64] ;  /* 0x0000000402097981 */ /* 0x000ea8000c1e1900 */
[----:B-----5:R-:W2:Y:S02]  /*1e960*/  LDG.E R0, desc[UR4][R2.64+0x4] ;  /* 0x0000040402007981 */ /* 0x020ea4000c1e1900 */
[----:B--2---:R-:W-:-:S07]  /*1e970*/  IMAD.IADD R0, R0, 0x1, -R9 ;  /* 0x0000000100007824 */ /* 0x004fce00078e0a09 */
.L_x_6148:
[----:B------:R-:W2:Y:S01]  /*1e980*/  LDL.LU R2, [R1+0x3c] ;  /* 0x00003c0001027983 */ /* 0x000ea20000300800 */
[----:B------:R-:W-:Y:S01]  /*1e990*/  BSSY B1, `(.L_x_6149) ;  /* 0x0000037000017945 */ /* 0x000fe20003800000 */
[----:B------:R-:W-:Y:S02]  /*1e9a0*/  SEL R227, R227, RZ, !P0 ;  /* 0x000000ffe3e37207 */ /* 0x000fe40004000000 */
[----:B-----5:R-:W-:Y:S02]  /*1e9b0*/  SHF.R.S32.HI R26, RZ, 0x1f, R25 ;  /* 0x0000001fff1a7819 */ /* 0x020fe40000011419 */
[----:B--2---:R-:W-:Y:S01]  /*1e9c0*/  SEL R28, R2, RZ, !P0 ;  /* 0x000000ff021c7207 */ /* 0x004fe20004000000 */
[----:B------:R-:W-:Y:S06]  /*1e9d0*/  @P3 BRA `(.L_x_6150) ;  /* 0x0000000000c83947 */ /* 0x000fec0003800000 */
[----:B------:R-:W0:Y:S01]  /*1e9e0*/  LDC R35, c[0x0][0xbe8] ;  /* 0x0002fa00ff237b82 */ /* 0x000e220000000800 */
[----:B------:R-:W-:Y:S01]  /*1e9f0*/  IADD3 R33, R220, -0x80, R33 ;  /* 0xffffff80dc217810 */ /* 0x000fe20007ffe021 */
[----:B0-----:R-:W-:-:S05]  /*1ea00*/  IMAD R2, R0, R35, RZ ;  /* 0x0000002300027224 */ /* 0x001fca00078e02ff */
        /* <DEDUP_REMOVED lines=28> */
[----:B------:R-:W-:Y:S02]  /*1ebd0*/  IMAD.IADD R31, R13, 0x1, R31 ;  /* 0x000000010d1f7824 */ /* 0x000fe400078e021f */
[----:B------:R-:W-:-:S03]  /*1ebe0*/  IMAD R13, R35, R4, R33 ;  /* 0x00000004230d7224 */ /* 0x000fc600078e0221 */
[----:B------:R-:W-:Y:S02]  /*1ebf0*/  IADD3.X R4, R31, R29, R26, P1, P3 ;  /* 0x0000001d1f047210 */ /* 0x000fe40000fe641a */
[----:B--2---:R-:W-:-:S05]  /*1ec00*/  SEL R21, R30, RZ, P0 ;  /* 0x000000ff1e157207 */ /* 0x004fca0000000000 */
[-C--:B------:R-:W-:Y:S02]  /*1ec10*/  IMAD R15, R11, R21.reuse, RZ ;  /* 0x000000150b0f7224 */ /* 0x080fe400078e02ff */
[----:B------:R-:W-:-:S04]  /*1ec20*/  IMAD.WIDE.U32 R10, R10, R21, RZ ;  /* 0x000000150a0a7225 */ /* 0x000fc800078e00ff */
[----:B------:R-:W-:Y:S01]  /*1ec30*/  IMAD.IADD R15, R11, 0x1, R15 ;  /* 0x000000010b0f7824 */ /* 0x000fe200078e020f */
[----:B------:R-:W-:Y:S02]  /*1ec40*/  IADD3 R10, P0, P1, R27, R14, R10 ;  /* 0x0000000e1b0a7210 */ /* 0x000fe4000791e00a */
[----:B------:R-:W-:-:S04]  /*1ec50*/  SHF.R.S32.HI R27, RZ, 0x1f, R27 ;  /* 0x0000001fff1b7819 */ /* 0x000fc8000001141b */
[----:B------:R-:W-:Y:S01]  /*1ec60*/  IADD3.X R11, R27, R4, R15, P0, P1 ;  /* 0x000000041b0b7210 */ /* 0x000fe200007e240f */
[----:B------:R-:W-:Y:S01]  /*1ec70*/  IMAD R4, R9, R13, RZ ;  /* 0x0000000d09047224 */ /* 0x000fe200078e02ff */
[----:B------:R-:W-:-:S05]  /*1ec80*/  SHF.R.S32.HI R15, RZ, 0x1f, R13 ;  /* 0x0000001fff0f7819 */ /* 0x000fca000001140d */
[C---:B------:R-:W-:Y:S02]  /*1ec90*/  IMAD R15, R8.reuse, R15, R4 ;  /* 0x0000000f080f7224 */ /* 0x040fe400078e0204 */
[----:B------:R-:W-:-:S04]  /*1eca0*/  IMAD.WIDE.U32 R8, R8, R13, R10 ;  /* 0x0000000d08087225 */ /* 0x000fc800078e000a */
[----:B------:R-:W-:Y:S01]  /*1ecb0*/  IMAD.IADD R4, R9, 0x1, R15 ;  /* 0x0000000109047824 */ /* 0x000fe200078e020f */
[----:B0-----:R-:W-:Y:S01]  /*1ecc0*/  LEA R2, P0, R8, R2, 0x2 ;  /* 0x0000000208027211 */ /* 0x001fe200078010ff */
[----:B------:R-:W-:-:S03]  /*1ecd0*/  IMAD.MOV.U32 R9, RZ, RZ, -0x800000 ;  /* 0xff800000ff097424 */ /* 0x000fc600078e00ff */
[----:B-1----:R-:W-:-:S05]  /*1ece0*/  LEA.HI.X R3, R8, R3, R4, 0x2, P0 ;  /* 0x0000000308037211 */ /* 0x002fca00000f1404 */
[----:B------:R0:W-:Y:S04]  /*1ecf0*/  STG.E desc[UR4][R2.64], R9 ;  /* 0x0000000902007986 */ /* 0x0001e8000c101904 */
.L_x_6150:
[----:B------:R-:W-:Y:S05]  /*1ed00*/  BSYNC B1 ;  /* 0x0000000000017941 */ /* 0x000fea0003800000 */
.L_x_6149:
[----:B------:R-:W-:Y:S05]  /*1ed10*/  @P2 BRA `(.L_x_6145) ;  /* 0x00000008001c2947 */ /* 0x000fea0003800000 */
[----:B0-----:R-:W0:Y:S01]  /*1ed20*/  S2R R2, SR_TID.X ;  /* 0x0000000000027919 */ /* 0x001e220000002100 */
[----:B------:R-:W2:Y:S01]  /*1ed30*/  LDC R13, c[0x0][0xbe8] ;  /* 0x0002fa00ff0d7b82 */ /* 0x000ea20000000800 */
[----:B------:R-:W-:Y:S01]  /*1ed40*/  ULDC.64 UR4, c[0x0][0xaa0] ;  /* 0x0002a80000047ab9 */ /* 0x000fe20000000a00 */
[----:B------:R-:W-:Y:S01]  /*1ed50*/  BSSY B1, `(.L_x_6151) ;  /* 0x000004a000017945 */ /* 0x000fe20003800000 */
[----:B--2---:R-:W-:Y:S01]  /*1ed60*/  ISETP.NE.AND P0, PT, R13, 0x1, PT ;  /* 0x000000010d00780c */ /* 0x004fe20003f05270 */
[----:B0-----:R-:W-:Y:S02]  /*1ed70*/  VIADD R4, R2, 0xffffff80 ;  /* 0xffffff8002047836 */ /* 0x001fe40000000000 */
[----:B------:R-:W-:-:S03]  /*1ed80*/  IMAD R2, R26, UR4, RZ ;  /* 0x000000041a027c24 */ /* 0x000fc6000f8e02ff */
[----:B------:R-:W-:-:S07]  /*1ed90*/  SHF.R.S32.HI R3, RZ, 0x1f, R4 ;  /* 0x0000001fff037819 */ /* 0x000fce0000011404 */
[----:B------:R-:W0:Y:S01]  /*1eda0*/  @P0 LDC R11, c[0x0][0xbec] ;  /* 0x0002fb00ff0b0b82 */ /* 0x000e220000000800 */
[----:B------:R-:W-:Y:S01]  /*1edb0*/  IMAD R9, R25, UR5, R2 ;  /* 0x0000000519097c24 */ /* 0x000fe2000f8e0202 */
[----:B------:R-:W-:Y:S01]  /*1edc0*/  LEA.HI R8, R3, R4, RZ, 0x3 ;  /* 0x0000000403087211 */ /* 0x000fe200078f18ff */
[----:B------:R-:W-:Y:S01]  /*1edd0*/  IMAD.WIDE.U32 R2, R25, UR4, RZ ;  /* 0x0000000419027c25 */ /* 0x000fe2000f8e00ff */
[----:B------:R-:W-:Y:S02]  /*1ede0*/  ULDC.64 UR4, c[0x0][0xae8] ;  /* 0x0002ba0000047ab9 */ /* 0x000fe40000000a00 */
[----:B------:R-:W-:Y:S02]  /*1edf0*/  LOP3.LUT R21, R8, 0xfffffff8, RZ, 0xc0, !PT ;  /* 0xfffffff808157812 */ /* 0x000fe400078ec0ff */
[----:B------:R-:W2:Y:S01]  /*1ee00*/  @P0 LDC R15, c[0x0][0xbf0] ;  /* 0x0002fc00ff0f0b82 */ /* 0x000ea20000000800 */
[----:B------:R-:W-:Y:S01]  /*1ee10*/  SHF.R.S32.HI R12, RZ, 0x3, R8 ;  /* 0x00000003ff0c7819 */ /* 0x000fe20000011408 */
[----:B------:R-:W-:-:S02]  /*1ee20*/  IMAD.IADD R3, R3, 0x1, R9 ;  /* 0x0000000103037824 */ /* 0x000fc400078e0209 */
[----:B------:R-:W-:Y:S02]  /*1ee30*/  IMAD.IADD R21, R4, 0x1, -R21 ;  /* 0x0000000104157824 */ /* 0x000fe400078e0a15 */
[----:B------:R-:W-:-:S04]  /*1ee40*/  IMAD.WIDE.U32 R2, R199, UR4, R2 ;  /* 0x00000004c7027c25 */ /* 0x000fc8000f8e0002 */
[----:B------:R-:W-:Y:S02]  /*1ee50*/  IMAD R9, R21, 0x20, R12 ;  /* 0x0000002015097824 */ /* 0x000fe400078e020c */
[----:B------:R-:W-:Y:S01]  /*1ee60*/  IMAD R3, R199, UR5, R3 ;  /* 0x00000005c7037c24 */ /* 0x000fe2000f8e0203 */
[----:B------:R-:W-:Y:S01]  /*1ee70*/  ULDC.64 UR4, c[0x0][0xaf0] ;  /* 0x0002bc0000047ab9 */ /* 0x000fe20000000a00 */
[----:B------:R-:W-:Y:S02]  /*1ee80*/  IMAD.IADD R10, R220, 0x1, R9 ;  /* 0x00000001dc0a7824 */ /* 0x000fe400078e0209 */
[----:B------:R-:W-:Y:S02]  /*1ee90*/  IMAD R8, R28, UR4, RZ ;  /* 0x000000041c087c24 */ /* 0x000fe4000f8e02ff */
[----:B0-----:R-:W-:-:S04]  /*1eea0*/  @P0 IMAD.HI.U32 R4, R10, R11, RZ ;  /* 0x0000000b0a040227 */ /* 0x001fc800078e00ff */
[----:B------:R-:W-:Y:S02]  /*1eeb0*/  IMAD.MOV.U32 R9, RZ, RZ, R10 ;  /* 0x000000ffff097224 */ /* 0x000fe400078e000a */
[C---:B------:R-:W-:Y:S01]  /*1eec0*/  IMAD R11, R227.reuse, UR5, R8 ;  /* 0x00000005e30b7c24 */ /* 0x040fe2000f8e0208 */
[----:B--2---:R-:W-:Y:S01]  /*1eed0*/  @P0 SHF.R.U32.HI R9, RZ, R15, R4 ;  /* 0x0000000fff090219 */ /* 0x004fe20000011604 */
[----:B------:R-:W-:Y:S01]  /*1eee0*/  IMAD.WIDE.U32 R2, R227, UR4, R2 ;  /* 0x00000004e3027c25 */ /* 0x000fe2000f8e0002 */
[----:B------:R-:W-:Y:S02]  /*1eef0*/  ULDC.64 UR4, c[0x0][0xae0] ;  /* 0x0002b80000047ab9 */ /* 0x000fe40000000a00 */
[----:B------:R-:W-:Y:S01]  /*1ef00*/  SHF.R.S32.HI R4, RZ, 0x1f, R9 ;  /* 0x0000001fff047819 */ /* 0x000fe20000011409 */
[----:B------:R-:W-:Y:S02]  /*1ef10*/  IMAD.IADD R3, R3, 0x1, R11 ;  /* 0x0000000103037824 */ /* 0x000fe400078e020b */
[----:B------:R-:W-:-:S02]  /*1ef20*/  IMAD.MOV R11, RZ, RZ, -R9 ;  /* 0x000000ffff0b7224 */ /* 0x000fc400078e0a09 */
[----:B------:R-:W-:Y:S02]  /*1ef30*/  IMAD R4, R4, UR4, RZ ;  /* 0x0000000404047c24 */ /* 0x000fe4000f8e02ff */
[----:B------:R-:W-:Y:S02]  /*1ef40*/  IMAD R11, R13, R11, R10 ;  /* 0x0000000b0d0b7224 */ /* 0x000fe400078e020a */
[----:B------:R-:W-:-:S04]  /*1ef50*/  IMAD.WIDE.U32 R2, R9, UR4, R2 ;  /* 0x0000000409027c25 */ /* 0x000fc8000f8e0002 */
[----:B------:R-:W-:Y:S01]  /*1ef60*/  IMAD R9, R9, UR5, R4 ;  /* 0x0000000509097c24 */ /* 0x000fe2000f8e0204 */
[----:B------:R-:W-:Y:S01]  /*1ef70*/  SHF.R.S32.HI R4, RZ, 0x1f, R11 ;  /* 0x0000001fff047819 */ /* 0x000fe2000001140b */
[----:B------:R-:W-:Y:S01]  /*1ef80*/  ULDC.64 UR4, c[0x0][0xad8] ;  /* 0x0002b60000047ab9 */ /* 0x000fe20000000a00 */
[----:B------:R-:W-:Y:S02]  /*1ef90*/  IMAD.IADD R220, R12, 0x1, R220 ;  /* 0x000000010cdc7824 */ /* 0x000fe400078e02dc */
        /* <DEDUP_REMOVED lines=19> */
[----:B------:R0:W3:Y:S01]  /*1f0d0*/  SHFL.IDX PT, R0, R8, RZ, 0x181f ;  /* 0x00181fff08007589 */ /* 0x0000e200000e0000 */
[----:B------:R-:W-:Y:S02]  /*1f0e0*/  SHF.R.S32.HI R10, RZ, 0x1f, R11 ;  /* 0x0000001fff0a7819 */ /* 0x000fe4000001140b */
        /* <DEDUP_REMOVED lines=12> */
[----:B------:R4:W-:Y:S01]  /*1f1b0*/  @!P4 ST.E.128 desc[UR6][R24.64], RZ ;  /* 0x000000ff1800c985 */ /* 0x0009e2000c101d06 */
[----:B------:R-:W-:-:S03]  /*1f1c0*/  @!P2 LEA.HI.X R3, R11, R0, R10, 0x1, P6 ;  /* 0x000000000b03a211 */ /* 0x000fc600030f0c0a */
[----:B------:R4:W-:Y:S04]  /*1f1d0*/  @!P3 ST.E.128 desc[UR6][R26.64], RZ ;  /* 0x000000ff1a00b985 */ /* 0x0009e8000c101d06 */
[----:B------:R4:W-:Y:S02]  /*1f1e0*/  @!P2 ST.E.128 desc[UR6][R2.64], RZ ;  /* 0x000000ff0200a985 */ /* 0x0009e4000c101d06 */
.L_x_6152:
[----:B------:R-:W-:Y:S05]  /*1f1f0*/  BSYNC B1 ;  /* 0x0000000000017941 */ /* 0x000fea0003800000 */
.L_x_6151:
[----:B---3--:R3:W0:Y:S01]  /*1f200*/  SHFL.IDX PT, R0, R8, 0x1, 0x181f ;  /* 0x00381f0008007f89 */ /* 0x00862200000e0000 */
[----:B------:R-:W-:Y:S03]  /*1f210*/  BSSY B1, `(.L_x_6153) ;  /* 0x0000011000017945 */ /* 0x000fe60003800000 */
[----:B--2-4-:R3:W2:Y:S01]  /*1f220*/  SHFL.IDX PT, R2, R4, 0x1, 0x181f ;  /* 0x00381f0004027f89 */ /* 0x0146a200000e0000 */
[----:B------:R-:W-:Y:S05]  /*1f230*/  @P0 BRA `(.L_x_6154) ;  /* 0x0000000000380947 */ /* 0x000fea0003800000 */
[----:B------:R-:W-:Y:S01]  /*1f240*/  ULDC UR4, c[0x0][0xac8] ;  /* 0x0002b20000047ab9 */ /* 0x000fe20000000800 */
[----:B------:R-:W-:Y:S01]  /*1f250*/  ULDC.64 UR6, c[0x0][0x208] ;  /* 0x0000820000067ab9 */ /* 0x000fe20000000a00 */
        /* <DEDUP_REMOVED lines=12> */
.L_x_6154:
[----:B------:R-:W-:Y:S05]  /*1f320*/  BSYNC B1 ;  /* 0x0000000000017941 */ /* 0x000fea0003800000 */
.L_x_6153:
[----:B0-----:R0:W0:Y:S01]  /*1f330*/  SHFL.IDX PT, R0, R8, 0x2, 0x181f ;  /* 0x00581f0008007f89 */ /* 0x00102200000e0000 */
[----:B------:R-:W-:Y:S03]  /*1f340*/  BSSY B1, `(.L_x_6155) ;  /* 0x0000011000017945 */ /* 0x000fe60003800000 */
[----:B--2-4-:R2:W4:Y:S01]  /*1f350*/  SHFL.IDX PT, R2, R4, 0x2, 0x181f ;  /* 0x00581f0004027f89 */ /* 0x01452200000e0000 */
[----:B------:R-:W-:Y:S05]  /*1f360*/  @P1 BRA `(.L_x_6156) ;  /* 0x0000000000381947 */ /* 0x000fea0003800000 */
[----:B------:R-:W-:Y:S01]  /*1f370*/  ULDC UR4, c[0x0][0xac8] ;  /* 0x0002b20000047ab9 */ /* 0x000fe20000000800 */
[----:B------:R-:W-:Y:S01]  /*1f380*/  ULDC.64 UR6, c[0x0][0x208] ;  /* 0x0000820000067ab9 */ /* 0x000fe20000000a00 */
        /* <DEDUP_REMOVED lines=12> */
.L_x_6156:
[----:B------:R-:W-:Y:S05]  /*1f450*/  BSYNC B1 ;  /* 0x0000000000017941 */ /* 0x000fea0003800000 */
.L_x_6155:
[----:B0-----:R-:W-:Y:S01]  /*1f460*/  VIADD R0, R220, 0x60 ;  /* 0x00000060dc007836 */ /* 0x001fe20000000000 */
[----:B---3--:R-:W0:Y:S04]  /*1f470*/  SHFL.IDX PT, R8, R8, 0x3, 0x181f ;  /* 0x00781f0008087f89 */ /* 0x008e2800000e0000 */
[----:B------:R-:W-:Y:S01]  /*1f480*/  ISETP.GE.AND P0, PT, R0, R13, PT ;  /* 0x0000000d0000720c */ /* 0x000fe20003f06270 */
[----:B----4-:R3:W4:-:S12]  /*1f490*/  SHFL.IDX PT, R2, R4, 0x3, 0x181f ;  /* 0x00781f0004027f89 */ /* 0x01071800000e0000 */
[----:B---3--:R-:W-:Y:S05]  /*1f4a0*/  @P0 BRA `(.L_x_6145) ;  /* 0x0000000000380947 */ /* 0x008fea0003800000 */
        /* <DEDUP_REMOVED lines=14> */
.L_x_6145:
[----:B------:R-:W-:Y:S05]  /*1f590*/  BSYNC B0 ;  /* 0x0000000000007941 */ /* 0x000fea0003800000 */
.L_x_6135:
[----:B------:R-:W-:Y:S02]  /*1f5a0*/  ULDC UR4, c[0x0][0xc3c] ;  /* 0x00030f0000047ab9 */ /* 0x000fe40000000800 */
[----:B------:R-:W-:-:S13]  /*1f5b0*/  ISETP.GE.AND P0, PT, R7, UR4, PT ;  /* 0x0000000407007c0c */ /* 0x000fda000bf06270 */
[----:B------:R-:W-:Y:S05]  /*1f5c0*/  @!P0 BRA `(.L_x_6157) ;  /* 0xfffffe1c00588947 */ /* 0x000fea000383ffff */
[----:B------:R-:W-:Y:S05]  /*1f5d0*/  BRA `(.L_x_5914) ;  /* 0x0000007c00a07947 */ /* 0x000fea0003800000 */
.L_x_5912:
        /* <DEDUP_REMOVED lines=16> */
.L_x_6158:
        /* <DEDUP_REMOVED lines=44> */
.L_x_6162:
        /* <DEDUP_REMOVED lines=38> */
.L_x_6160:
        /* <DEDUP_REMOVED lines=13> */
.L_x_6163:
        /* <DEDUP_REMOVED lines=62> */
.L_x_6164:
        /* <DEDUP_REMOVED lines=62> */
.L_x_6165:
[----:B------:R-:W-:-:S05]  /*20490*/  LOP3.LUT R25, RZ, R2, RZ, 0x33, !PT ;  /* 0x00000002ff197212 */ /* 0x000fca00078e33ff */
[----:B------:R-:W-:Y:S01]  /*204a0*/  IMAD.IADD R25, R6, 0x1, R25 ;  /* 0x0000000106197824 */ /* 0x000fe200078e0219 */
[----:B------:R-:W-:Y:S06]  /*204b0*/  BRA `(.L_x_6166) ;  /* 0x00000000000c7947 */ /* 0x000fec0003800000 */
.L_x_6161:
[----:B------:R-:W-:Y:S02]  /*204c0*/  IMAD.MOV.U32 R25, RZ, RZ, RZ ;  /* 0x000000ffff197224 */ /* 0x000fe400078e00ff */
[----:B------:R-:W-:Y:S02]  /*204d0*/  IMAD.U32 R24, RZ, RZ, UR6 ;  /* 0x00000006ff187e24 */ /* 0x000fe4000f8e00ff */
[----:B------:R-:W-:-:S07]  /*204e0*/  IMAD.MOV.U32 R26, RZ, RZ, RZ ;  /* 0x000000ffff1a7224 */ /* 0x000fce00078e00ff */
.L_x_6166:
[----:B------:R-:W-:-:S13]  /*204f0*/  ISETP.NE.AND P0, PT, R7, RZ, PT ;  /* 0x000000ff0700720c */ /* 0x000fda0003f05270 */
[----:B------:R-:W0:Y:S01]  /*20500*/  @!P0 S2R R3, SR_CgaCtaId ;  /* 0x0000000000038919 */ /* 0x000e220000008800 */
[----:B------:R-:W-:-:S04]  /*20510*/  @!P0 MOV R2, 0x400 ;  /* 0x0000040000028802 */ /* 0x000fc80000000f00 */
[----:B0-----:R-:W-:-:S05]  /*20520*/  @!P0 LEA R2, R3, R2, 0x18 ;  /* 0x0000000203028211 */ /* 0x001fca00078ec0ff */
[----:B------:R1:W-:Y:S01]  /*20530*/  @!P0 STS.128 [R2+0x308d0], R24 ;  /* 0x0308d01802008388 */ /* 0x0003e20000000c00 */
[----:B------:R-:W-:Y:S06]  /*20540*/  BAR.ARV 0x5, 0x180 ;  /* 0x0146000000007b1d */ /* 0x000fec0000002000 */
.L_x_6159:
[----:B------:R2:W-:Y:S01]  /*20550*/  STL [R1+0x28], RZ ;  /* 0x000028ff01007387 */ /* 0x0005e20000100800 */
[----:B------:R-:W-:Y:S01]  /*20560*/  ULDC UR4, c[0x0][0xc3c] ;  /* 0x00030f0000047ab9 */ /* 0x000fe20000000800 */
[----:B------:R-:W-:Y:S01]  /*20570*/  IMAD.MOV.U32 R29, RZ, RZ, 0x1 ;  /* 0x00000001ff1d7424 */ /* 0x000fe200078e00ff */
[----:B0-----:R-:W-:Y:S01]  /*20580*/  ISETP.GE.AND P0, PT, R27, UR4, PT ;  /* 0x000000041b007c0c */ /* 0x001fe2000bf06270 */
[----:B------:R-:W-:-:S12]  /*20590*/  IMAD.MOV.U32 R23, RZ, RZ, RZ ;  /* 0x000000ffff177224 */ /* 0x000fd800078e00ff */
[----:B--2---:R-:W-:Y:S05]  /*205a0*/  @P0 BRA `(.L_x_6167) ;  /* 0x0000006800d00947 */ /* 0x004fea0003800000 */
[----:B------:R-:W0:Y:S01]  /*205b0*/  S2UR UR5, SR_CgaCtaId ;  /* 0x00000000000579c3 */ /* 0x000e220000008800 */
[C---:B------:R-:W-:Y:S01]  /*205c0*/  IMAD.SHL.U32 R33, R0.reuse, 0x8, RZ ;  /* 0x0000000800217824 */ /* 0x040fe200078e00ff */
[----:B------:R-:W-:Y:S01]  /*205d0*/  LOP3.LUT R4, R0, 0x7f, RZ, 0xc0, !PT ;  /* 0x0000007f00047812 */ /* 0x000fe200078ec0ff */
[----:B------:R-:W-:Y:S01]  /*205e0*/  UMOV UR4, 0x400 ;  /* 0x0000040000047882 */ /* 0x000fe20000000000 */
[----:B------:R2:W-:Y:S01]  /*205f0*/  STL [R1+0x28], RZ ;  /* 0x000028ff01007387 */ /* 0x0005e20000100800 */
[----:B------:R-:W-:Y:S01]  /*20600*/  BSSY B8, `(.L_x_6167) ;  /* 0x00006ae000087945 */ /* 0x000fe20003800000 */
[C---:B------:R-:W-:Y:S01]  /*20610*/  LOP3.LUT R3, R33.reuse, 0x1f8, RZ, 0xc0, !PT ;  /* 0x000001f821037812 */ /* 0x040fe200078ec0ff */
[----:B------:R-:W-:Y:S01]  /*20620*/  IMAD.SHL.U32 R37, R4, 0x8, RZ ;  /* 0x0000000804257824 */ /* 0x000fe200078e00ff */
[----:B------:R-:W-:Y:S01]  /*20630*/  LOP3.LUT R33, R33, 0x38, RZ, 0xc0, !PT ;  /* 0x0000003821217812 */ /* 0x000fe200078ec0ff */
[----:B------:R-:W-:Y:S01]  /*20640*/  IMAD.MOV.U32 R30, RZ, RZ, 0x1 ;  /* 0x00000001ff1e7424 */ /* 0x000fe200078e00ff */
[----:B-1----:R-:W-:Y:S01]  /*20650*/  LOP3.LUT R2, R3, 0x38, R0, 0x78, !PT ;  /* 0x0000003803027812 */ /* 0x002fe200078e7800 */
[----:B------:R-:W-:Y:S01]  /*20660*/  IMAD.SHL.U32 R0, R0, 0x10, RZ ;  /* 0x0000001000007824 */ /* 0x000fe200078e00ff */
[C---:B------:R-:W-:Y:S01]  /*20670*/  LOP3.LUT R36, R33.reuse, 0x40, RZ, 0xfc, !PT ;  /* 0x0000004021247812 */ /* 0x040fe200078efcff */
[----:B------:R-:W-:Y:S01]  /*20680*/  IMAD.MOV.U32 R28, RZ, RZ, RZ ;  /* 0x000000ffff1c7224 */ /* 0x000fe200078e00ff */
[----:B------:R-:W-:Y:S01]  /*20690*/  LOP3.LUT R37, R2, 0x200, R37, 0xf8, !PT ;  /* 0x0000020002257812 */ /* 0x000fe200078ef825 */
[----:B------:R-:W-:Y:S01]  /*206a0*/  IMAD.MOV.U32 R23, RZ, RZ, RZ ;  /* 0x000000ffff177224 */ /* 0x000fe200078e00ff */
[----:B------:R-:W-:Y:S01]  /*206b0*/  SHF.R.U32.HI R2, RZ, 0x3, R4 ;  /* 0x00000003ff027819 */ /* 0x000fe20000011604 */
[----:B------:R-:W-:Y:S01]  /*206c0*/  IMAD.MOV.U32 R29, RZ, RZ, 0x1 ;  /* 0x00000001ff1d7424 */ /* 0x000fe200078e00ff */
[----:B------:R-:W-:Y:S01]  /*206d0*/  LOP3.LUT R34, R33, 0x80, RZ, 0xfc, !PT ;  /* 0x0000008021227812 */ /* 0x000fe200078efcff */
[----:B------:R-:W-:Y:S01]  /*206e0*/  ULOP3.LUT UR37, UR60, 0x2, URZ, 0xfc, !UPT ;  /* 0x000000023c257892 */ /* 0x000fe2000f8efc3f */
[----:B------:R-:W-:Y:S01]  /*206f0*/  LOP3.LUT R0, R2, 0x70, R0, 0xf8, !PT ;  /* 0x0000007002007812 */ /* 0x000fe200078ef800 */
[----:B------:R-:W-:Y:S01]  /*20700*/  ULDC.64 UR38, c[0x0][0x198] ;  /* 0x0000660000267ab9 */ /* 0x000fe20000000a00 */
[----:B------:R-:W-:Y:S01]  /*20710*/  ULDC UR36, c[0x0][0xc] ;  /* 0x0000030000247ab9 */ /* 0x000fe20000000800 */
[----:B0-----:R-:W-:-:S06]  /*20720*/  ULEA UR4, UR5, UR4, 0x18 ;  /* 0x0000000405047291 */ /* 0x001fcc000f8ec03f */
[----:B------:R-:W-:-:S04]  /*20730*/  IMAD.U32 R16, RZ, RZ, UR4 ;  /* 0x00000004ff107e24 */ /* 0x000fc8000f8e00ff */
[----:B------:R-:W-:-:S05]  /*20740*/  IMAD R0, R37, 0x2, R16 ;  /* 0x0000000225007824 */ /* 0x000fca00078e0210 */
[----:B------:R2:W-:Y:S02]  /*20750*/  STL [R1], R0 ;  /* 0x0000000001007387 */ /* 0x0005e40000100800 */
.L_x_6274:
        /* <DEDUP_REMOVED lines=21> */
[----:B-1----:R1:W2:Y:S01]  /*208b0*/  @P0 LDG.E R13, desc[UR10][R2.64] ;  /* 0x0000000a020d0981 */ /* 0x0022a2000c1e1900 */
        /* <DEDUP_REMOVED lines=10> */
[C---:B------:R-:W-:Y:S02]  /*20960*/  IADD3.X R3, R18.reuse, UR5, RZ, P3, !PT ;  /* 0x0000000512037c10 */ /* 0x040fe40009ffe4ff */
        /* <DEDUP_REMOVED lines=16> */
[----:B---3--:R0:W-:Y:S01]  /*20a70*/  STL [R1+0x18], R8 ;  /* 0x0000180801007387 */ /* 0x0081e20000100800 */
[----:B------:R-:W-:-:S03]  /*20a80*/  IMAD.MOV.U32 R12, RZ, RZ, R8 ;  /* 0x000000ffff0c7224 */ /* 0x000fc600078e0008 */
[----:B--2---:R0:W-:Y:S01]  /*20a90*/  STL [R1+0xc], R13 ;  /* 0x00000c0d01007387 */ /* 0x0041e20000100800 */
[----:B------:R-:W-:Y:S05]  /*20aa0*/  @P2 BRA `(.L_x_6168) ;  /* 0x0000000000182947 */ /* 0x000fea0003800000 */
[----:B------:R-:W-:Y:S05]  /*20ab0*/  @!P0 BRA `(.L_x_6168) ;  /* 0x0000000000148947 */ /* 0x000fea0003800000 */
[----:B------:R-:W-:Y:S02]  /*20ac0*/  ULDC.64 UR4, c[0x0][0x208] ;  /* 0x0000820000047ab9 */ /* 0x000fe40000000a00 */
[----:B0-----:R-:W2:Y:S04]  /*20ad0*/  LDG.E R8, desc[UR4][R2.64] ;  /* 0x0000000402087981 */ /* 0x001ea8000c1e1900 */
[----:B------:R-:W2:Y:S02]  /*20ae0*/  LDG.E R7, desc[UR4][R2.64+0x4] ;  /* 0x0000040402077981 */ /* 0x000ea4000c1e1900 */
[----:B--2---:R-:W-:-:S05]  /*20af0*/  IMAD.IADD R12, R7, 0x1, -R8 ;  /* 0x00000001070c7824 */ /* 0x004fca00078e0a08 */
[----:B------:R1:W-:Y:S02]  /*20b00*/  STL [R1+0x18], R12 ;  /* 0x0000180c01007387 */ /* 0x0003e40000100800 */
.L_x_6168:
[----:B------:R-:W-:Y:S01]  /*20b10*/  ULDC.64 UR4, c[0x0][0xa20] ;  /* 0x0002880000047ab9 */ /* 0x000fe20000000a00 */
[C---:B------:R-:W-:Y:S01]  /*20b20*/  LOP3.LUT R2, R26.reuse, 0xff000000, RZ, 0xc0, !PT ;  /* 0xff0000001a027812 */ /* 0x040fe200078ec0ff */
        /* <DEDUP_REMOVED lines=13> */
.L_x_6169:
        /* <DEDUP_REMOVED lines=10> */
.L_x_6170:
[----:B------:R-:W-:Y:S01]  /*20ca0*/  ULDC.64 UR4, c[0x0][0x208] ;  /* 0x0000820000047ab9 */ /* 0x000fe20000000a00 */
[----:B0-----:R-:W0:Y:S01]  /*20cb0*/  LDC R3, c[0x0][0x448] ;  /* 0x00011200ff037b82 */ /* 0x001e220000000800 */
[----:B------:R-:W2:Y:S04]  /*20cc0*/  @P1 LDG.E R2, desc[UR4][R4.64] ;  /* 0x0000000404021981 */ /* 0x000ea8000c1e1900 */
[----:B------:R3:W2:Y:S01]  /*20cd0*/  @P1 LDG.E R11, desc[UR4][R4.64+0x4] ;  /* 0x00000404040b1981 */ /* 0x0006a2000c1e1900 */
[----:B-----5:R-:W-:Y:S01]  /*20ce0*/  IMAD.IADD R9, R9, 0x1, -R13 ;  /* 0x0000000109097824 */ /* 0x020fe200078e0a0d */
[----:B------:R-:W-:Y:S01]  /*20cf0*/  BSSY B0, `(.L_x_6171) ;  /* 0x0000037000007945 */ /* 0x000fe20003800000 */
[----:B------:R-:W-:Y:S02]  /*20d00*/  LOP3.LUT R20, R8, 0xff, RZ, 0xc0, !PT ;  /* 0x000000ff08147812 */ /* 0x000fe400078ec0ff */
[----:B---3--:R-:W-:-:S02]  /*20d10*/  SHF.R.U32.HI R4, RZ, 0x10, R8 ;  /* 0x00000010ff047819 */ /* 0x008fc40000011608 */
[----:B0-----:R-:W-:-:S13]  /*20d20*/  ISETP.NE.AND P0, PT, R3, 0x1, PT ;  /* 0x000000010300780c */ /* 0x001fda0003f05270 */
[----:B------:R-:W0:Y:S08]  /*20d30*/  @P0 LDC R7, c[0x0][0x44c] ;  /* 0x00011300ff070b82 */ /* 0x000e300000000800 */
[----:B------:R-:W3:Y:S01]  /*20d40*/  @P0 LDC R3, c[0x0][0x450] ;  /* 0x00011400ff030b82 */ /* 0x000ee20000000800 */
[----:B--2---:R-:W-:Y:S02]  /*20d50*/  @P1 IMAD.IADD R6, R11, 0x1, -R2 ;  /* 0x000000010b061824 */ /* 0x004fe400078e0a02 */
[----:B------:R-:W-:-:S04]  /*20d60*/  IMAD.SHL.U32 R2, R25, 0x80, RZ ;  /* 0x0000008019027824 */ /* 0x000fc800078e00ff */
[----:B------:R-:W-:-:S04]  /*20d70*/  VIADD R2, R2, 0x7f ;  /* 0x0000007f02027836 */ /* 0x000fc80000000000 */
[----:B0-----:R-:W-:-:S05]  /*20d80*/  @P0 IMAD.HI.U32 R10, R2, R7, RZ ;  /* 0x00000007020a0227 */ /* 0x001fca00078e00ff */
[----:B---3--:R-:W-:Y:S01]  /*20d90*/  @P0 SHF.R.U32.HI R2, RZ, R3, R10 ;  /* 0x00000003ff020219 */ /* 0x008fe2000001160a */
[----:B------:R-:W-:-:S04]  /*20da0*/  IMAD.IADD R3, R9, 0x1, R6 ;  /* 0x0000000109037824 */ /* 0x000fc800078e0206 */
[C---:B------:R-:W-:Y:S01]  /*20db0*/  VIADD R5, R3.reuse, 0x5f ;  /* 0x0000005f03057836 */ /* 0x040fe20000000000 */
[----:B------:R-:W-:Y:S01]  /*20dc0*/  IADD3 R7, R3, 0x60, -R12 ;  /* 0x0000006003077810 */ /* 0x000fe20007ffe80c */
[----:B------:R0:W-:Y:S02]  /*20dd0*/  STL [R1+0x4], R3 ;  /* 0x0000040301007387 */ /* 0x0001e40000100800 */
[----:B------:R-:W-:-:S04]  /*20de0*/  IMAD.HI R5, R5, 0x2aaaaaab, RZ ;  /* 0x2aaaaaab05057827 */ /* 0x000fc800078e02ff */
[----:B------:R-:W-:-:S04]  /*20df0*/  IMAD.IADD R2, R7, 0x1, R2 ;  /* 0x0000000107027824 */ /* 0x000fc800078e0202 */
[----:B------:R-:W-:Y:S01]  /*20e00*/  IMAD.HI R2, R2, 0x2aaaaaab, RZ ;  /* 0x2aaaaaab02027827 */ /* 0x000fe200078e02ff */
[----:B0-----:R-:W-:-:S04]  /*20e10*/  SHF.R.U32.HI R3, RZ, 0x1f, R5 ;  /* 0x0000001fff037819 */ /* 0x001fc80000011605 */
        /* <DEDUP_REMOVED lines=11> */
[----:B-1----:R-:W-:Y:S02]  /*20ed0*/  IADD3 R12, R8, -0x1, R10 ;  /* 0xffffffff080c7810 */ /* 0x002fe40007ffe00a */
        /* <DEDUP_REMOVED lines=24> */
.L_x_6172:
[----:B------:R-:W-:Y:S05]  /*21060*/  BSYNC B0 ;  /* 0x0000000000007941 */ /* 0x000fea0003800000 */
.L_x_6171:
        /* <DEDUP_REMOVED lines=24> */
[----:B------:R0:W2:Y:S02]  /*211f0*/  SHFL.IDX PT, R14, R8, RZ, 0x1f ;  /* 0x00001fff080e7589 */ /* 0x0000a400000e0000 */
.L_x_6342:
[----:B--2---:R-:W-:Y:S02]  /*21200*/  ISETP.NE.AND P0, PT, R14, RZ, PT ;  /* 0x000000ff0e00720c */ /* 0x004fe40003f05270 */
[----:B------:R-:W-:-:S11]  /*21210*/  PLOP3.LUT P6, PT, PT, PT, PT, 0x8, 0x0 ;  /* 0x000000000000781c */ /* 0x000fd60003fce170 */
[----:B------:R-:W-:Y:S05]  /*21220*/  @P0 BRA `(.L_x_6176) ;  /* 0x00000000000c0947 */ /* 0x000fea0003800000 */
[----:B------:R-:W-:-:S03]  /*21230*/  UMOV UR4, 0xffffffff ;  /* 0xffffffff00047882 */ /* 0x000fc60000000000 */
[----:B------:R-:W-:Y:S05]  /*21240*/  BRA.DIV UR4, `(.L_x_6177) ;  /* 0x0000007604487947 */ /* 0x000fea000b800000 */
[----:B------:R-:W-:-:S13]  /*21250*/  ELECT P6, URZ, PT ;  /* 0x00000000003f782f */ /* 0x000fda00038c0000 */
.L_x_6176:
        /* <DEDUP_REMOVED lines=9> */
.L_x_6345:
[----:B------:R-:W-:Y:S05]  /*212f0*/  BSYNC B1 ;  /* 0x0000000000017941 */ /* 0x000fea0003800000 */
.L_x_6178:
[----:B------:R-:W-:Y:S04]  /*21300*/  BSSY B1, `(.L_x_6180) ;  /* 0x000008c000017945 */ /* 0x000fe80003800000 */
[----:B------:R-:W-:Y:S05]  /*21310*/  @!P6 BRA `(.L_x_6181) ;  /* 0x000000080028e947 */ /* 0x000fea0003800000 */
[----:B-1----:R-:W-:Y:S01]  /*21320*/  IMAD R12, R28, 0x8, R16 ;  /* 0x000000081c0c7824 */ /* 0x002fe200078e0210 */
[----:B------:R-:W-:Y:S01]  /*21330*/  SHF.L.U32 R11, R30, 0x1f, RZ ;  /* 0x0000001f1e0b7819 */ /* 0x000fe200000006ff */
[----:B------:R-:W1:Y:S01]  /*21340*/  S2R R9, SR_TID.X ;  /* 0x0000000000097919 */ /* 0x000e620000002100 */
[----:B------:R-:W-:Y:S02]  /*21350*/  BSSY B2, `(.L_x_6182) ;  /* 0x0000005000027945 */ /* 0x000fe40003800000 */
[----:B------:R-:W2:Y:S01]  /*21360*/  SYNCS.PHASECHK.TRANS64.TRYWAIT P0, [R12+URZ+0x308a0], R11 ;  /* 0x0308a00b0c0075a7 */ /* 0x000ea2000800017f */
[----:B-1----:R-:W-:-:S04]  /*21370*/  LOP3.LUT R9, R9, 0x7f, RZ, 0xc0, !PT ;  /* 0x0000007f09097812 */ /* 0x002fc800078ec0ff */
[----:B------:R-:W-:Y:S01]  /*21380*/  ISETP.NE.AND P1, PT, R9, RZ, PT ;  /* 0x000000ff0900720c */ /* 0x000fe20003f25270 */
[----:B--2---:R-:W-:-:S12]  /*21390*/  @!P0 BRA `(.L_x_6183) ;  /* 0x0000007400288947 */ /* 0x004fd80003800000 */
.L_x_6346:
[----:B------:R-:W-:Y:S05]  /*213a0*/  BSYNC B2 ;  /* 0x0000000000027941 */ /* 0x000fea0003800000 */
.L_x_6182:
        /* <DEDUP_REMOVED lines=9> */
.L_x_6185:
[----:B------:R-:W-:Y:S05]  /*21440*/  BSYNC B2 ;  /* 0x0000000000027941 */ /* 0x000fea0003800000 */
.L_x_6184:
        /* <DEDUP_REMOVED lines=12> */
.L_x_6186:
        /* <DEDUP_REMOVED lines=16> */
.L_x_6187:
        /* <DEDUP_REMOVED lines=16> */
.L_x_6188:
        /* <DEDUP_REMOVED lines=13> */
.L_x_6347:
[----:B------:R-:W-:Y:S05]  /*217e0*/  BSYNC B2 ;  /* 0x0000000000027941 */ /* 0x000fea0003800000 */
.L_x_6189:
        /* <DEDUP_REMOVED lines=11> */
.L_x_6192:
[----:B------:R-:W-:Y:S05]  /*218a0*/  BSYNC B2 ;  /* 0x0000000000027941 */ /* 0x000fea0003800000 */
.L_x_6191:
        /* <DEDUP_REMOVED lines=9> */
.L_x_6193:
        /* <DEDUP_REMOVED lines=15> */
.L_x_6194:
        /* <DEDUP_REMOVED lines=15> */
.L_x_6195:
        /* <DEDUP_REMOVED lines=10> */
.L_x_6181:
[----:B------:R-:W-:Y:S05]  /*21bc0*/  BSYNC B1 ;  /* 0x0000000000017941 */ /* 0x000fea0003800000 */
.L_x_6180:
        /* <DEDUP_REMOVED lines=9> */
.L_x_6212:
        /* <DEDUP_REMOVED lines=11> */
.L_x_6348:
[----:B------:R-:W-:Y:S05]  /*21d10*/  BSYNC B2 ;  /* 0x0000000000027941 */ /* 0x000fea0003800000 */
.L_x_6198:
        /* <DEDUP_REMOVED lines=9> */
.L_x_6201:
[----:B------:R-:W-:Y:S05]  /*21db0*/  BSYNC B2 ;  /* 0x0000000000027941 */ /* 0x000fea0003800000 */
.L_x_6200:
        /* <DEDUP_REMOVED lines=11> */
.L_x_6202:
        /* <DEDUP_REMOVED lines=16> */
.L_x_6203:
        /* <DEDUP_REMOVED lines=16> */
.L_x_6204:
        /* <DEDUP_REMOVED lines=13> */
.L_x_6349:
[----:B------:R-:W-:Y:S05]  /*22140*/  BSYNC B2 ;  /* 0x0000000000027941 */ /* 0x000fea0003800000 */
.L_x_6205:
        /* <DEDUP_REMOVED lines=11> */
.L_x_6208:
[----:B------:R-:W-:Y:S05]  /*22200*/  BSYNC B2 ;  /* 0x0000000000027941 */ /* 0x000fea0003800000 */
.L_x_6207:
        /* <DEDUP_REMOVED lines=8> */
.L_x_6209:
        /* <DEDUP_REMOVED lines=16> */
.L_x_6210:
        /* <DEDUP_REMOVED lines=15> */
.L_x_6211:
        /* <DEDUP_REMOVED lines=10> */
.L_x_6197:
[----:B------:R-:W-:Y:S05]  /*22520*/  BSYNC B1 ;  /* 0x0000000000017941 */ /* 0x000fea0003800000 */
.L_x_6196:
        /* <DEDUP_REMOVED lines=8> */
.L_x_6174:
[----:B------:R-:W-:Y:S05]  /*225b0*/  BSYNC B0 ;  /* 0x0000000000007941 */ /* 0x000fea0003800000 */
.L_x_6173:
[----:B------:R-:W2:Y:S01]  /*225c0*/  LDC R0, c[0x0][0x448] ;  /* 0x00011200ff007b82 */ /* 0x000ea20000000800 */
[----:B------:R-:W-:Y:S01]  /*225d0*/  LEA R2, R25, 0x7f, 0x7 ;  /* 0x0000007f19027811 */ /* 0x000fe200078e38ff */
[----:B------:R-:W-:Y:S06]  /*225e0*/  @!P0 WARPSYNC.ALL ;  /* 0x0000000000008948 */ /* 0x000fec0003800000 */
[----:B------:R-:W-:Y:S01]  /*225f0*/  @!P0 BAR.SYNC.DEFER_BLOCKING 0xc, 0x180 ;  /* 0x0306000000008b1d */ /* 0x000fe20000010000 */
[----:B------:R-:W-:-:S05]  /*22600*/  ISETP.NE.AND P2, PT, R4, RZ, PT ;  /* 0x000000ff0400720c */ /* 0x000fca0003f45270 */
[----:B------:R-:W-:Y:S08]  /*22610*/  BSSY B0, `(.L_x_6213) ;  /* 0x0000029000007945 */ /* 0x000ff00003800000 */
[----:B------:R-:W3:Y:S01]  /*22620*/  @!P2 LDC R4, c[0x0][0x9f0] ;  /* 0x00027c00ff04ab82 */ /* 0x000ee20000000800 */
[----:B--2---:R-:W-:-:S13]  /*22630*/  ISETP.NE.AND P1, PT, R0, 0x1, PT ;  /* 0x000000010000780c */ /* 0x004fda0003f25270 */
[----:B------:R-:W2:Y:S08]  /*22640*/  @P1 LDC R9, c[0x0][0x44c] ;  /* 0x00011300ff091b82 */ /* 0x000eb00000000800 */
[----:B------:R-:W4:Y:S01]  /*22650*/  @P1 LDC R3, c[0x0][0x450] ;  /* 0x00011400ff031b82 */ /* 0x000f220000000800 */
[----:B--2---:R-:W-:-:S05]  /*22660*/  @P1 IMAD.HI.U32 R0, R2, R9, RZ ;  /* 0x0000000902001227 */ /* 0x004fca00078e00ff */
[----:B----4-:R-:W-:Y:S01]  /*22670*/  @P1 SHF.R.U32.HI R2, RZ, R3, R0 ;  /* 0x00000003ff021219 */ /* 0x010fe20000011600 */
[----:B------:R-:W-:-:S04]  /*22680*/  IMAD.MOV.U32 R0, RZ, RZ, RZ ;  /* 0x000000ffff007224 */ /* 0x000fc800078e00ff */
[----:B------:R-:W-:-:S04]  /*22690*/  IMAD.IADD R2, R7, 0x1, R2 ;  /* 0x0000000107027824 */ /* 0x000fc800078e0202 */
[----:B------:R-:W-:-:S05]  /*226a0*/  IMAD.HI R2, R2, 0x2aaaaaab, RZ ;  /* 0x2aaaaaab02027827 */ /* 0x000fca00078e02ff */
[----:B------:R-:W-:-:S04]  /*226b0*/  SHF.R.U32.HI R3, RZ, 0x1f, R2 ;  /* 0x0000001fff037819 */ /* 0x000fc80000011602 */
[----:B------:R-:W-:-:S04]  /*226c0*/  LEA.HI.SX32 R2, R2, R3, 0x1c ;  /* 0x0000000302027211 */ /* 0x000fc800078fe2ff */
[----:B------:R-:W-:-:S04]  /*226d0*/  VIMNMX R5, R5, R2, PT ;  /* 0x0000000205057248 */ /* 0x000fc80003fe0100 */
[----:B------:R-:W-:-:S13]  /*226e0*/  ISETP.GE.AND P1, PT, R5, 0x1, PT ;  /* 0x000000010500780c */ /* 0x000fda0003f26270 */
[----:B---3--:R-:W-:Y:S05]  /*226f0*/  @!P1 BRA `(.L_x_6214) ;  /* 0x0000000000689947 */ /* 0x008fea0003800000 */
[----:B------:R-:W-:Y:S01]  /*22700*/  IABS R0, R4 ;  /* 0x0000000400007213 */ /* 0x000fe20000000000 */
[----:B------:R-:W-:-:S03]  /*22710*/  IMAD.MOV.U32 R2, RZ, RZ, RZ ;  /* 0x000000ffff027224 */ /* 0x000fc600078e00ff */
[----:B0-----:R-:W0:Y:S08]  /*22720*/  I2F.RP R8, R0 ;  /* 0x0000000000087306 */ /* 0x001e300000209400 */
[----:B0-----:R-:W0:Y:S02]  /*22730*/  MUFU.RCP R8, R8 ;  /* 0x0000000800087308 */ /* 0x001e240000001000 */
[----:B0-----:R-:W-:-:S06]  /*22740*/  VIADD R9, R8, 0xffffffe ;  /* 0x0ffffffe08097836 */ /* 0x001fcc0000000000 */
[----:B------:R-:W0:Y:S02]  /*22750*/  F2I.FTZ.U32.TRUNC.NTZ R3, R9 ;  /* 0x0000000900037305 */ /* 0x000e24000021f000 */
[----:B0-----:R-:W-:-:S04]  /*22760*/  IMAD.MOV R7, RZ, RZ, -R3 ;  /* 0x000000ffff077224 */ /* 0x001fc800078e0a03 */
[----:B------:R-:W-:-:S04]  /*22770*/  IMAD R7, R7, R0, RZ ;  /* 0x0000000007077224 */ /* 0x000fc800078e02ff */
[----:B------:R-:W-:Y:S01]  /*22780*/  IMAD.HI.U32 R6, R3, R7, R2 ;  /* 0x0000000703067227 */ /* 0x000fe200078e0002 */
[----:B------:R-:W-:Y:S02]  /*22790*/  IADD3 R3, R4, -0x1, R5 ;  /* 0xffffffff04037810 */ /* 0x000fe40007ffe005 */
[-C--:B------:R-:W-:Y:S02]  /*227a0*/  IABS R7, R4.reuse ;  /* 0x0000000400077213 */ /* 0x080fe40000000000 */
[----:B------:R-:W-:Y:S02]  /*227b0*/  IABS R2, R3 ;  /* 0x0000000300027213 */ /* 0x000fe40000000000 */
[----:B------:R-:W-:Y:S01]  /*227c0*/  LOP3.LUT R3, R3, R4, RZ, 0x3c, !PT ;  /* 0x0000000403037212 */ /* 0x000fe200078e3cff */
[----:B------:R-:W-:Y:S02]  /*227d0*/  IMAD.MOV R7, RZ, RZ, -R7 ;  /* 0x000000ffff077224 */ /* 0x000fe400078e0a07 */
        /* <DEDUP_REMOVED lines=12> */
.L_x_6214:
[----:B------:R-:W-:Y:S05]  /*228a0*/  BSYNC B0 ;  /* 0x0000000000007941 */ /* 0x000fea0003800000 */
.L_x_6213:
[-C--:B------:R-:W-:Y:S01]  /*228b0*/  IMAD R3, R20, R0.reuse, RZ ;  /* 0x0000000014037224 */ /* 0x080fe200078e02ff */
        /* <DEDUP_REMOVED lines=13> */
[----:B------:R-:W2:Y:S01]  /*22990*/  FLO.U32 R0, UR4 ;  /* 0x0000000400007d00 */ /* 0x000ea200080e0000 */
[----:B------:R-:W-:Y:S01]  /*229a0*/  ULDC.64 UR6, c[0x0][0x208] ;  /* 0x0000820000067ab9 */ /* 0x000fe20000000a00 */
        /* <DEDUP_REMOVED lines=9> */
.L_x_6216:
        /* <DEDUP_REMOVED lines=11> */
[----:B------:R-:W-:Y:S02]  /*22af0*/  IMAD.U32 R6, RZ, RZ, UR8 ;  /* 0x00000008ff067e24 */ /* 0x000fe4000f8e00ff */
[----:B------:R-:W-:-:S02]  /*22b00*/  IMAD.U32 R7, RZ, RZ, UR9 ;  /* 0x00000009ff077e24 */ /* 0x000fc4000f8e00ff */
[----:B------:R-:W-:Y:S02]  /*22b10*/  IMAD.U32 R10, RZ, RZ, UR4 ;  /* 0x00000004ff0a7e24 */ /* 0x000fe4000f8e00ff */
[----:B------:R-:W-:Y:S02]  /*22b20*/  IMAD.U32 R11, RZ, RZ, UR5 ;  /* 0x00000005ff0b7e24 */ /* 0x000fe4000f8e00ff */
[----:B0-----:R-:W-:Y:S02]  /*22b30*/  IMAD.MOV.U32 R8, RZ, RZ, 0x70 ;  /* 0x00000070ff087424 */ /* 0x001fe400078e00ff */
[----:B-1----:R-:W-:Y:S02]  /*22b40*/  IMAD.MOV.U32 R12, RZ, RZ, 0x1 ;  /* 0x00000001ff0c7424 */ /* 0x002fe400078e00ff */
[----:B------:R-:W-:-:S07]  /*22b50*/  IMAD.MOV.U32 R13, RZ, RZ, RZ ;  /* 0x000000ffff0d7224 */ /* 0x000fce00078e00ff */
[----:B------:R-:W-:-:S07]  /*22b60*/  LEPC R20, `(.L_x_6219) ;  /* 0x000000001014794e */ /* 0x000fce0000000000 */
[----:B--2---:R-:W-:Y:S05]  /*22b70*/  CALL.ABS.NOINC R2 ;  /* 0x0000000002007343 */ /* 0x004fea0003c00000 */
.L_x_6219:
[----:B------:R-:W-:Y:S05]  /*22b80*/  BSYNC B6 ;  /* 0x0000000000067941 */ /* 0x000fea0003800000 */
.L_x_6218:
        /* <DEDUP_REMOVED lines=11> */
[----:B------:R-:W-:Y:S02]  /*22c40*/  IMAD.U32 R6, RZ, RZ, UR8 ;  /* 0x00000008ff067e24 */ /* 0x000fe4000f8e00ff */
[----:B------:R-:W-:-:S02]  /*22c50*/  IMAD.U32 R7, RZ, RZ, UR9 ;  /* 0x00000009ff077e24 */ /* 0x000fc4000f8e00ff */
[----:B------:R-:W-:Y:S02]  /*22c60*/  IMAD.U32 R10, RZ, RZ, UR4 ;  /* 0x00000004ff0a7e24 */ /* 0x000fe4000f8e00ff */
[----:B------:R-:W-:Y:S02]  /*22c70*/  IMAD.U32 R11, RZ, RZ, UR5 ;  /* 0x00000005ff0b7e24 */ /* 0x000fe4000f8e00ff */
[----:B0-----:R-:W-:Y:S02]  /*22c80*/  IMAD.MOV.U32 R8, RZ, RZ, 0x70 ;  /* 0x00000070ff087424 */ /* 0x001fe400078e00ff */
[----:B-1----:R-:W-:Y:S02]  /*22c90*/  IMAD.MOV.U32 R12, RZ, RZ, 0x1 ;  /* 0x00000001ff0c7424 */ /* 0x002fe400078e00ff */
[----:B--2---:R-:W-:-:S07]  /*22ca0*/  IMAD.MOV.U32 R13, RZ, RZ, RZ ;  /* 0x000000ffff0d7224 */ /* 0x004fce00078e00ff */
[----:B------:R-:W-:-:S07]  /*22cb0*/  LEPC R20, `(.L_x_6222) ;  /* 0x000000001014794e */ /* 0x000fce0000000000 */
[----:B---3--:R-:W-:Y:S05]  /*22cc0*/  CALL.ABS.NOINC R2 ;  /* 0x0000000002007343 */ /* 0x008fea0003c00000 */
.L_x_6222:
        /* <DEDUP_REMOVED lines=15> */
.L_x_6221:
[----:B------:R-:W-:Y:S05]  /*22dc0*/  BSYNC B6 ;  /* 0x0000000000067941 */ /* 0x000fea0003800000 */
.L_x_6220:
[----:B------:R-:W2:Y:S01]  /*22dd0*/  LDL R22, [R1+0x1c] ;  /* 0x00001c0001167983 */ /* 0x000ea20000100800 */
[----:B------:R-:W-:-:S03]  /*22de0*/  ULDC.64 UR4, c[0x0][0x9f8] ;  /* 0x00027e0000047ab9 */ /* 0x000fc60000000a00 */
[----:B------:R-:W3:Y:S01]  /*22df0*/  LDL R7, [R1+0x4] ;  /* 0x0000040001077983 */ /* 0x000ee20000100800 */
        /* <DEDUP_REMOVED lines=19> */
[----:B------:R-:W-:Y:S01]  /*22f30*/  ISETP.GE.AND P3, PT, R33, UR4, PT ;  /* 0x0000000421007c0c */ /* 0x000fe2000bf66270 */
[----:B------:R-:W-:Y:S01]  /*22f40*/  UMOV UR5, 0xffffffff ;  /* 0xffffffff00057882 */ /* 0x000fe20000000000 */
[----:B--2---:R-:W-:-:S04]  /*22f50*/  VIADD R22, R22, 0xffffffff ;  /* 0xffffffff16167836 */ /* 0x004fc80000000000 */
[----:B------:R-:W-:-:S05]  /*22f60*/  IMAD R5, R22, 0x60, R20 ;  /* 0x0000006016057824 */ /* 0x000fca00078e0214 */
[----:B---3--:R-:W-:-:S04]  /*22f70*/  ISETP.GE.AND P0, PT, R5, R7, PT ;  /* 0x000000070500720c */ /* 0x008fc80003f06270 */
        /* <DEDUP_REMOVED lines=22> */
[----:B------:R-:W-:-:S04]  /*230e0*/  @P0 LOP3.LUT R19, R19, 0x8, RZ, 0xfc, !PT ;  /* 0x0000000813130812 */ /* 0x000fc800078efcff */
[----:B------:R-:W-:-:S04]  /*230f0*/  LOP3.LUT R19, R19, 0xffffffef, RZ, 0xc0, !PT ;  /* 0xffffffef13137812 */ /* 0x000fc800078ec0ff */
[----:B------:R-:W-:Y:S01]  /*23100*/  @P2 LOP3.LUT R19, R19, 0x10, RZ, 0xfc, !PT ;  /* 0x0000001013132812 */ /* 0x000fe200078efcff */
[----:B------:R0:W-:Y:S03]  /*23110*/  STL [R1+0x10], R8 ;  /* 0x0000100801007387 */ /* 0x0001e60000100800 */
[----:B------:R-:W-:Y:S02]  /*23120*/  LOP3.LUT R19, R19, 0xfffffffb, RZ, 0xc0, !PT ;  /* 0xfffffffb13137812 */ /* 0x000fe400078ec0ff */
[----:B------:R-:W-:Y:S02]  /*23130*/  ISETP.GE.AND P1, PT, R36, UR4, PT ;  /* 0x0000000424007c0c */ /* 0x000fe4000bf26270 */
[----:B------:R-:W-:Y:S02]  /*23140*/  @P3 LOP3.LUT R19, R19, 0x4, RZ, 0xfc, !PT ;  /* 0x0000000413133812 */ /* 0x000fe400078efcff */
[----:B------:R-:W-:-:S02]  /*23150*/  ISETP.GE.AND P0, PT, R34, UR4, PT ;  /* 0x0000000422007c0c */ /* 0x000fc4000bf06270 */
[----:B------:R-:W-:-:S04]  /*23160*/  LOP3.LUT R19, R19, 0xfffffffe, RZ, 0xc0, !PT ;  /* 0xfffffffe13137812 */ /* 0x000fc800078ec0ff */
[----:B------:R-:W-:-:S04]  /*23170*/  LOP3.LUT R19, R19, 0xfffffffd, RZ, 0xc0, !PT ;  /* 0xfffffffd13137812 */ /* 0x000fc800078ec0ff */
[----:B------:R-:W-:-:S04]  /*23180*/  @P1 LOP3.LUT R19, R19, 0x2, RZ, 0xfc, !PT ;  /* 0x0000000213131812 */ /* 0x000fc800078efcff */
[----:B------:R-:W-:Y:S01]  /*23190*/  @P0 LOP3.LUT R19, R19, 0x1, RZ, 0xfc, !PT ;  /* 0x0000000113130812 */ /* 0x000fe200078efcff */
[----:B0-----:R-:W-:Y:S06]  /*231a0*/  BRA.DIV UR5, `(.L_x_6223) ;  /* 0x0000005605f47947 */ /* 0x001fec000b800000 */
.L_x_6352:
[----:B------:R-:W-:Y:S05]  /*231b0*/  @!P2 BRA `(.L_x_6224) ;  /* 0x000000000004a947 */ /* 0x000fea0003800000 */
[----:B------:R-:W-:Y:S01]  /*231c0*/  BPT.TRAP 0x1 ;  /* 0x000000040000795c */ /* 0x000fe20000300000 */
.L_x_6224:
        /* <DEDUP_REMOVED lines=23> */
.L_x_6353:
[----:B------:R-:W-:Y:S05]  /*23340*/  BSYNC B0 ;  /* 0x0000000000007941 */ /* 0x000fea0003800000 */
.L_x_6225:
[----:B------:R-:W2:Y:S01]  /*23350*/  LDL R9, [R1+0x4] ;  /* 0x0000040001097983 */ /* 0x000ea20000100800 */
        /* <DEDUP_REMOVED lines=29> */
[----:B------:R-:W-:Y:S01]  /*23530*/  @P0 IMAD R8, R5, 0x2, R16 ;  /* 0x0000000205080824 */ /* 0x000fe200078e0210 */
[----:B------:R-:W-:Y:S02]  /*23540*/  ULDC.64 UR4, c[0x0][0x208] ;  /* 0x0000820000047ab9 */ /* 0x000fe40000000a00 */
        /* <DEDUP_REMOVED lines=60> */
.L_x_6367:
[----:B------:R-:W-:Y:S01]  /*23910*/  ISETP.GE.AND P0, PT, R6, 0x51, PT ;  /* 0x000000510600780c */ /* 0x000fe20003f06270 */
[----:B------:R-:W-:-:S12]  /*23920*/  ULDC.64 UR4, c[0x0][0x208] ;  /* 0x0000820000047ab9 */ /* 0x000fd80000000a00 */
        /* <DEDUP_REMOVED lines=11> */
.L_x_6228:
        /* <DEDUP_REMOVED lines=11> */
.L_x_6229:
        /* <DEDUP_REMOVED lines=37> */
.L_x_6231:
[----:B------:R-:W-:Y:S05]  /*23ce0*/  BSYNC B6 ;  /* 0x0000000000067941 */ /* 0x000fea0003800000 */
.L_x_6230:
[----:B------:R-:W2:Y:S01]  /*23cf0*/  LDL.LU R20, [R1+0x2c] ;  /* 0x00002c0001147983 */ /* 0x000ea20000300800 */
[----:B------:R-:W-:Y:S01]  /*23d00*/  ULDC.64 UR4, c[0x0][0x2d8] ;  /* 0x0000b60000047ab9 */ /* 0x000fe20000000a00 */
[----:B-1----:R-:W1:Y:S02]  /*23d10*/  LDC R7, c[0x0][0x448] ;  /* 0x00011200ff077b82 */ /* 0x002e640000000800 */
[----:B0-----:R-:W3:Y:S04]  /*23d20*/  LDL.LU.64 R2, [R1+0x20] ;  /* 0x0000200001027983 */ /* 0x001ee80000300a00 */
[----:B------:R0:W5:Y:S04]  /*23d30*/  LDL R10, [R1+0x18] ;  /* 0x00001800010a7983 */ /* 0x0001680000100800 */
[----:B------:R0:W5:Y:S01]  /*23d40*/  LDL R8, [R1] ;  /* 0x0000000001087983 */ /* 0x0001620000100800 */
[----:B-1----:R-:W-:-:S13]  /*23d50*/  ISETP.NE.AND P0, PT, R7, 0x1, PT ;  /* 0x000000010700780c */ /* 0x002fda0003f05270 */
[----:B------:R-:W1:Y:S01]  /*23d60*/  @P0 LDC R6, c[0x0][0x44c] ;  /* 0x00011300ff060b82 */ /* 0x000e620000000800 */
[----:B---3--:R-:W-:Y:S02]  /*23d70*/  IMAD.MOV.U32 R3, RZ, RZ, R35 ;  /* 0x000000ffff037224 */ /* 0x008fe400078e0023 */
[----:B------:R-:W-:-:S04]  /*23d80*/  IMAD.WIDE.U32 R2, R26, UR4, R2 ;  /* 0x000000041a027c25 */ /* 0x000fc8000f8e0002 */
[----:B------:R-:W-:Y:S01]  /*23d90*/  IMAD R3, R26, UR5, R3 ;  /* 0x000000051a037c24 */ /* 0x000fe2000f8e0203 */
[----:B------:R-:W-:Y:S02]  /*23da0*/  ULDC.64 UR4, c[0x0][0x2e0] ;  /* 0x0000b80000047ab9 */ /* 0x000fe40000000a00 */
[----:B--2---:R-:W-:Y:S02]  /*23db0*/  IMAD R0, R20, UR4, RZ ;  /* 0x0000000414007c24 */ /* 0x004fe4000f8e02ff */
        /* <DEDUP_REMOVED lines=41> */
[----:B-----5:R-:W-:Y:S01]  /*24050*/  IMAD R5, R10, R7, RZ ;  /* 0x000000070a057224 */ /* 0x020fe200078e02ff */
[----:B------:R-:W-:Y:S01]  /*24060*/  ULDC.64 UR4, c[0x0][0x208] ;  /* 0x0000820000047ab9 */ /* 0x000fe20000000a00 */
        /* <DEDUP_REMOVED lines=77> */
.L_x_6384:
[----:B-1----:R-:W-:Y:S01]  /*24540*/  VIADD R0, R25, 0x70 ;  /* 0x0000007019007836 */ /* 0x002fe20000000000 */
[----:B------:R-:W-:Y:S04]  /*24550*/  BSSY B0, `(.L_x_6233) ;  /* 0x000000c000007945 */ /* 0x000fe80003800000 */
[----:B------:R-:W-:-:S13]  /*24560*/  ISETP.GE.AND P2, PT, R0, R5, PT ;  /* 0x000000050000720c */ /* 0x000fda0003f46270 */
[----:B------:R-:W-:Y:S05]  /*24570*/  @P2 BRA `(.L_x_6234) ;  /* 0x0000000000242947 */ /* 0x000fea0003800000 */
[----:B--2---:R-:W-:Y:S01]  /*24580*/  LEA R2, P2, R33, R14, 0x1 ;  /* 0x0000000e21027211 */ /* 0x004fe200078408ff */
[----:B------:R-:W-:-:S04]  /*24590*/  ULDC.64 UR4, c[0x0][0x208] ;  /* 0x0000820000047ab9 */ /* 0x000fc80000000a00 */
[----:B------:R-:W-:-:S05]  /*245a0*/  IMAD.X R3, RZ, RZ, R4, P2 ;  /* 0x000000ffff037224 */ /* 0x000fca00010e0604 */
[----:B------:R-:W-:Y:S01]  /*245b0*/  @!PT LDS RZ, [RZ] ;  /* 0x00000000fffff984 */ /* 0x000fe20000000800 */
[----:B------:R-:W-:Y:S01]  /*245c0*/  @!PT LDS RZ, [RZ] ;  /* 0x00000000fffff984 */ /* 0x000fe20000000800 */
[----:B------:R-:W-:Y:S01]  /*245d0*/  @!PT LDS RZ, [RZ] ;  /* 0x00000000fffff984 */ /* 0x000fe20000000800 */
[----:B------:R0:W-:Y:S04]  /*245e0*/  LDGSTS.E.BYPASS.LTC128B.128 [R8+0x15c00], desc[UR4][R2.64], !P3 ;  /* 0x15c0000002087fae */ /* 0x0001e8000d901d44 */
[----:B------:R0:W-:Y:S04]  /*245f0*/  LDGSTS.E.BYPASS.LTC128B.128 [R8+0x19c00], desc[UR4][R2.64+0x80], !P0 ;  /* 0x19c0008002087fae */ /* 0x0001e8000c101d44 */
[----:B------:R0:W-:Y:S02]  /*24600*/  LDGSTS.E.BYPASS.LTC128B.128 [R8+0x1dc00], desc[UR4][R2.64+0x100], !P1 ;  /* 0x1dc0010002087fae */ /* 0x0001e4000c901d44 */
.L_x_6234:
[----:B------:R-:W-:Y:S05]  /*24610*/  BSYNC B0 ;  /* 0x0000000000007941 */ /* 0x000fea0003800000 */
.L_x_6233:
[----:B------:R-:W-:Y:S01]  /*24620*/  NOP ;  /* 0x0000000000007918 */ /* 0x000fe20000000000 */
[----:B------:R-:W-:-:S13]  /*24630*/  PLOP3.LUT P0, PT, PT, PT, PT, 0x80, 0x0 ;  /* 0x000000000000781c */ /* 0x000fda0003f0f070 */
.L_x_6235:
        /* <DEDUP_REMOVED lines=20> */
.L_x_6385:
[----:B------:R-:W-:Y:S05]  /*24780*/  BSYNC B0 ;  /* 0x0000000000007941 */ /* 0x000fea0003800000 */
.L_x_6236:
        /* <DEDUP_REMOVED lines=11> */
.L_x_6252:
[----:B------:R-:W3:Y:S01]  /*24840*/  LDL R4, [R1+0xc] ;  /* 0x00000c0001047983 */ /* 0x000ee20000100800 */
[----:B------:R-:W1:Y:S03]  /*24850*/  LDC R7, c[0x0][0x430] ;  /* 0x00010c00ff077b82 */ /* 0x000e660000000800 */
[----:B------:R-:W4:Y:S01]  /*24860*/  LDL R8, [R1+0x10] ;  /* 0x0000100001087983 */ /* 0x000f220000100800 */
[----:B------:R-:W0:Y:S02]  /*24870*/  S2R R0, SR_TID.X ;  /* 0x0000000000007919 */ /* 0x000e240000002100 */
[----:B0-----:R-:W-:-:S04]  /*24880*/  LOP3.LUT R0, R0, 0x7f, RZ, 0xc0, !PT ;  /* 0x0000007f00007812 */ /* 0x001fc800078ec0ff */
[----:B------:R-:W-:Y:S02]  /*24890*/  SHF.R.U32.HI R2, RZ, 0x3, R0 ;  /* 0x00000003ff027819 */ /* 0x000fe40000011600 */
[----:B------:R-:W0:Y:S01]  /*248a0*/  S2R R0, SR_TID.X ;  /* 0x0000000000007919 */ /* 0x000e220000002100 */
[----:B-1----:R-:W-:-:S13]  /*248b0*/  ISETP.NE.AND P0, PT, R7, 0x1, PT ;  /* 0x000000010700780c */ /* 0x002fda0003f05270 */
[----:B------:R-:W1:Y:S01]  /*248c0*/  @P0 LDC R3, c[0x0][0x438] ;  /* 0x00010e00ff030b82 */ /* 0x000e620000000800 */
[----:B0-----:R-:W-:-:S05]  /*248d0*/  IMAD.SHL.U32 R0, R0, 0x10, RZ ;  /* 0x0000001000007824 */ /* 0x001fca00078e00ff */
[----:B------:R-:W-:Y:S02]  /*248e0*/  LOP3.LUT R0, R2, 0x70, R0, 0xf8, !PT ;  /* 0x0000007002007812 */ /* 0x000fe400078ef800 */
[----:B------:R-:W0:Y:S02]  /*248f0*/  @P0 LDC R2, c[0x0][0x434] ;  /* 0x00010d00ff020b82 */ /* 0x000e240000000800 */
[----:B------:R-:W-:Y:S01]  /*24900*/  ISETP.GT.U32.AND P4, PT, R0, 0x5f, PT ;  /* 0x0000005f0000780c */ /* 0x000fe20003f84070 */
[----:B------:R-:W-:Y:S01]  /*24910*/  IMAD.U32 R11, RZ, RZ, UR37 ;  /* 0x00000025ff0b7e24 */ /* 0x000fe2000f8e00ff */
[----:B------:R-:W-:Y:S01]  /*24920*/  ULDC.64 UR4, c[0x0][0x208] ;  /* 0x0000820000047ab9 */ /* 0x000fe20000000a00 */
[----:B------:R-:W-:Y:S02]  /*24930*/  VIADD R23, R10, 0x1 ;  /* 0x000000010a177836 */ /* 0x000fe40000000000 */
[----:B------:R-:W-:Y:S02]  /*24940*/  IMAD.MOV.U32 R22, RZ, RZ, R6 ;  /* 0x000000ffff167224 */ /* 0x000fe400078e0006 */
[----:B---3--:R-:W-:-:S06]  /*24950*/  IMAD R9, R6, 0x60, R4 ;  /* 0x0000006006097824 */ /* 0x008fcc00078e0204 */
        /* <DEDUP_REMOVED lines=18> */
[----:B------:R-:W-:Y:S02]  /*24a80*/  ISETP.NE.AND P4, PT, R11, 0x3, PT ;  /* 0x000000030b00780c */ /* 0x000fe40003f85270 */
[C---:B------:R-:W-:Y:S01]  /*24a90*/  ISETP.NE.AND P0, PT, R23.reuse, 0x2, PT ;  /* 0x000000021700780c */ /* 0x040fe20003f05270 */
[----:B------:R-:W-:Y:S05]  /*24aa0*/  YIELD ;  /* 0x0000000000007946 */ /* 0x000fea0003800000 */
[----:B------:R-:W-:Y:S02]  /*24ab0*/  SEL R29, RZ, 0x1, P0 ;  /* 0x00000001ff1d7807 */ /* 0x000fe40000000000 */
[----:B------:R-:W-:-:S02]  /*24ac0*/  SEL R23, R23, RZ, P0 ;  /* 0x000000ff17177207 */ /* 0x000fc40000000000 */
[----:B------:R-:W-:Y:S01]  /*24ad0*/  LOP3.LUT R29, R20, R29, RZ, 0x3c, !PT ;  /* 0x0000001d141d7212 */ /* 0x000fe200078e3cff */
[----:B0-----:R-:W-:Y:S06]  /*24ae0*/  @!P4 BRA `(.L_x_6240) ;  /* 0x000000000004c947 */ /* 0x001fec0003800000 */
[----:B------:R-:W-:Y:S01]  /*24af0*/  BPT.TRAP 0x1 ;  /* 0x000000040000795c */ /* 0x000fe20000300000 */
.L_x_6240:
[----:B------:R-:W-:Y:S01]  /*24b00*/  IMAD R7, R23, 0x8, R16 ;  /* 0x0000000817077824 */ /* 0x000fe200078e0210 */
[----:B------:R-:W-:Y:S01]  /*24b10*/  SHF.L.U32 R2, R29, 0x1f, RZ ;  /* 0x0000001f1d027819 */ /* 0x000fe200000006ff */
[----:B------:R-:W-:Y:S03]  /*24b20*/  BSSY B1, `(.L_x_6241) ;  /* 0x0000003000017945 */ /* 0x000fe60003800000 */
[----:B------:R-:W0:Y:S02]  /*24b30*/  SYNCS.PHASECHK.TRANS64.TRYWAIT P0, [R7+URZ+0x30840], R2 ;  /* 0x03084002070075a7 */ /* 0x000e24000800017f */
[----:B0-----:R-:W-:Y:S05]  /*24b40*/  @!P0 BRA `(.L_x_6242) ;  /* 0x0000005000dc8947 */ /* 0x001fea0003800000 */
.L_x_6386:
[----:B------:R-:W-:Y:S05]  /*24b50*/  BSYNC B1 ;  /* 0x0000000000017941 */ /* 0x000fea0003800000 */
.L_x_6241:
[----:B------:R-:W-:Y:S01]  /*24b60*/  SHF.R.S32.HI R21, RZ, 0x1f, R9 ;  /* 0x0000001fff157819 */ /* 0x000fe20000011409 */
[----:B------:R-:W-:Y:S01]  /*24b70*/  ULDC.64 UR4, c[0x0][0x300] ;  /* 0x0000c00000047ab9 */ /* 0x000fe20000000a00 */
[----:B-----5:R-:W-:Y:S01]  /*24b80*/  SHF.R.S32.HI R25, RZ, 0x1f, R0 ;  /* 0x0000001fff197819 */ /* 0x020fe20000011400 */
[----:B0-----:R-:W-:Y:S01]  /*24b90*/  IMAD.WIDE.U32 R2, R9, UR4, RZ ;  /* 0x0000000409027c25 */ /* 0x001fe2000f8e00ff */
[----:B------:R-:W-:Y:S01]  /*24ba0*/  ULDC.64 UR6, c[0x0][0x2e8] ;  /* 0x0000ba0000067ab9 */ /* 0x000fe20000000a00 */
[----:B------:R-:W-:Y:S02]  /*24bb0*/  LOP3.LUT P5, RZ, R19, 0x2, RZ, 0xc0, !PT ;  /* 0x0000000213ff7812 */ /* 0x000fe400078ac0ff */
        /* <DEDUP_REMOVED lines=21> */
[----:B------:R-:W1:Y:S01]  /*24d10*/  SHFL.IDX PT, R3, R6, RZ, 0x181f ;  /* 0x00181fff06037589 */ /* 0x000e6200000e0000 */
[----:B------:R-:W-:-:S03]  /*24d20*/  ULDC.64 UR4, c[0x0][0x208] ;  /* 0x0000820000047ab9 */ /* 0x000fc60000000a00 */
        /* <DEDUP_REMOVED lines=35> */
.L_x_6400:
[----:B------:R-:W-:Y:S01]  /*24f60*/  LOP3.LUT P6, RZ, R19, 0x4, RZ, 0xc0, !PT ;  /* 0x0000000413ff7812 */ /* 0x000fe200078cc0ff */
[----:B------:R-:W-:Y:S01]  /*24f70*/  ULDC.64 UR4, c[0x0][0x208] ;  /* 0x0000820000047ab9 */ /* 0x000fe20000000a00 */
        /* <DEDUP_REMOVED lines=10> */
.L_x_6244:
        /* <DEDUP_REMOVED lines=11> */
.L_x_6245:
[----:B------:R1:W-:Y:S01]  /*250d0*/  SYNCS.ARRIVE.TRANS64.A1T0 RZ, [R7+URZ+0x30830], RZ ;  /* 0x030830ff07ff79a7 */ /* 0x0003e2000810003f */
[----:B------:R-:W-:Y:S05]  /*250e0*/  @!P5 BRA `(.L_x_6246) ;  /* 0x000000000004d947 */ /* 0x000fea0003800000 */
[----:B------:R-:W-:Y:S01]  /*250f0*/  BPT.TRAP 0x1 ;  /* 0x000000040000795c */ /* 0x000fe20000300000 */
.L_x_6246:
[----:B------:R-:W-:Y:S01]  /*25100*/  SHF.L.U32 R2, R20, 0x1f, RZ ;  /* 0x0000001f14027819 */ /* 0x000fe200000006ff */
[----:B0-----:R-:W-:Y:S01]  /*25110*/  IMAD R6, R10, 0x8, R16 ;  /* 0x000000080a067824 */ /* 0x001fe200078e0210 */
[----:B------:R-:W-:Y:S03]  /*25120*/  BSSY B1, `(.L_x_6247) ;  /* 0x0000003000017945 */ /* 0x000fe60003800000 */
[----:B------:R-:W0:Y:S02]  /*25130*/  SYNCS.PHASECHK.TRANS64.TRYWAIT P0, [R6+URZ+0x30860], R2 ;  /* 0x03086002060075a7 */ /* 0x000e24000800017f */
[----:B0-----:R-:W-:Y:S05]  /*25140*/  @!P0 BRA `(.L_x_6248) ;  /* 0x0000005400648947 */ /* 0x001fea0003800000 */
.L_x_6401:
[----:B------:R-:W-:Y:S05]  /*25150*/  BSYNC B1 ;  /* 0x0000000000017941 */ /* 0x000fea0003800000 */
.L_x_6247:
[----:B------:R-:W1:Y:S01]  /*25160*/  LDL R5, [R1+0x4] ;  /* 0x0000040001057983 */ /* 0x000e620000100800 */
[----:B------:R-:W3:Y:S01]  /*25170*/  S2R R3, SR_TID.X ;  /* 0x0000000000037919 */ /* 0x000ee20000002100 */
[----:B------:R-:W-:Y:S01]  /*25180*/  UMOV UR4, 0xffffffff ;  /* 0xffffffff00047882 */ /* 0x000fe20000000000 */
[----:B---3--:R-:W-:-:S04]  /*25190*/  LOP3.LUT R3, R3, 0x7f, RZ, 0xc0, !PT ;  /* 0x0000007f03037812 */ /* 0x008fc800078ec0ff */
[----:B------:R-:W-:Y:S01]  /*251a0*/  SHF.R.U32.HI R3, RZ, 0x3, R3 ;  /* 0x00000003ff037819 */ /* 0x000fe20000011603 */
[----:B-1----:R-:W-:Y:S02]  /*251b0*/  IMAD R7, R31, -0x60, R5 ;  /* 0xffffffa01f077824 */ /* 0x002fe400078e0205 */
[----:B------:R-:W-:Y:S02]  /*251c0*/  IMAD R5, R10, 0x4800, R37 ;  /* 0x000048000a057824 */ /* 0x000fe400078e0225 */
[----:B------:R-:W-:Y:S01]  /*251d0*/  IMAD.IADD R7, R7, 0x1, -R3 ;  /* 0x0000000107077824 */ /* 0x000fe200078e0a03 */
[----:B------:R-:W-:Y:S06]  /*251e0*/  BRA.DIV UR4, `(.L_x_6249) ;  /* 0x0000005604507947 */ /* 0x000fec000b800000 */
[----:B0-----:R-:W0:Y:S01]  /*251f0*/  SHFL.IDX PT, R2, R17, RZ, 0x181f ;  /* 0x00181fff11027589 */ /* 0x001e2200000e0000 */
[----:B------:R-:W-:Y:S01]  /*25200*/  IMAD R5, R5, 0x2, R16 ;  /* 0x0000000205057824 */ /* 0x000fe200078e0210 */
[----:B------:R-:W-:Y:S02]  /*25210*/  ULDC.64 UR4, c[0x0][0x208] ;  /* 0x0000820000047ab9 */ /* 0x000fe40000000a00 */
        /* <DEDUP_REMOVED lines=51> */
.L_x_6415:
[----:B0-----:R-:W-:Y:S01]  /*25550*/  IADD3 R2, P0, R14, R4, RZ ;  /* 0x000000040e027210 */ /* 0x001fe20007f1e0ff */
        /* <DEDUP_REMOVED lines=12> */
[----:B------:R-:W-:Y:S02]  /*25620*/  ULDC.64 UR4, c[0x0][0x328] ;  /* 0x0000ca0000047ab9 */ /* 0x000fe40000000a00 */
[----:B------:R-:W-:-:S04]  /*25630*/  IMAD R4, R21, UR4, RZ ;  /* 0x0000000415047c24 */ /* 0x000fc8000f8e02ff */
[C---:B------:R-:W-:Y:S02]  /*25640*/  IMAD R7, R9.reuse, UR5, R4 ;  /* 0x0000000509077c24 */ /* 0x040fe4000f8e0204 */
        /* <DEDUP_REMOVED lines=14> */
.L_x_6250:
        /* <DEDUP_REMOVED lines=11> */
.L_x_6251:
        /* <DEDUP_REMOVED lines=8> */
.L_x_6239:
[----:B------:R-:W-:Y:S05]  /*25860*/  BSYNC B0 ;  /* 0x0000000000007941 */ /* 0x000fea0003800000 */
.L_x_6238:
        /* <DEDUP_REMOVED lines=8> */
[----:B------:R-:W1:Y:S01]  /*258f0*/  FLO.U32 R0, UR4 ;  /* 0x0000000400007d00 */ /* 0x000e6200080e0000 */
[----:B------:R-:W-:Y:S01]  /*25900*/  ULDC.64 UR6, c[0x0][0x208] ;  /* 0x0000820000067ab9 */ /* 0x000fe20000000a00 */
        /* <DEDUP_REMOVED lines=8> */
.L_x_6254:
[----:B------:R-:W-:Y:S05]  /*25990*/  BSYNC B0 ;  /* 0x0000000000007941 */ /* 0x000fea0003800000 */
.L_x_6253:
[----:B------:R-:W-:-:S05]  /*259a0*/  IMAD.U32 R0, RZ, RZ, UR37 ;  /* 0x00000025ff007e24 */ /* 0x000fca000f8e00ff */
[----:B------:R-:W-:-:S13]  /*259b0*/  ISETP.NE.AND P0, PT, R0, 0x3, PT ;  /* 0x000000030000780c */ /* 0x000fda0003f05270 */
[----:B------:R-:W-:Y:S05]  /*259c0*/  @!P0 BRA `(.L_x_6255) ;  /* 0x0000000000048947 */ /* 0x000fea0003800000 */
[----:B------:R-:W-:Y:S01]  /*259d0*/  BPT.TRAP 0x1 ;  /* 0x000000040000795c */ /* 0x000fe20000300000 */
.L_x_6255:
[----:B------:R-:W3:Y:S01]  /*259e0*/  LDL.LU R2, [R1+0x4] ;  /* 0x0000040001027983 */ /* 0x000ee20000300800 */
[----:B------:R-:W-:Y:S01]  /*259f0*/  IMAD R0, R23, 0x8, R16 ;  /* 0x0000000817007824 */ /* 0x000fe200078e0210 */
[----:B0-----:R-:W-:Y:S01]  /*25a00*/  SHF.L.U32 R3, R29, 0x1f, RZ ;  /* 0x0000001f1d037819 */ /* 0x001fe200000006ff */
[----:B------:R-:W-:Y:S03]  /*25a10*/  BSSY B0, `(.L_x_6256) ;  /* 0x0000004000007945 */ /* 0x000fe60003800000 */
[----:B------:R-:W0:Y:S01]  /*25a20*/  SYNCS.PHASECHK.TRANS64.TRYWAIT P0, [R0+URZ+0x30860], R3 ;  /* 0x03086003000075a7 */ /* 0x000e22000800017f */
[----:B---3--:R-:W-:Y:S01]  /*25a30*/  IMAD R6, R22, -0x60, R2 ;  /* 0xffffffa016067824 */ /* 0x008fe200078e0202 */
[----:B0-----:R-:W-:Y:S06]  /*25a40*/  @!P0 BRA `(.L_x_6257) ;  /* 0x0000005400508947 */ /* 0x001fec0003800000 */
.L_x_6416:
[----:B------:R-:W-:Y:S05]  /*25a50*/  BSYNC B0 ;  /* 0x0000000000007941 */ /* 0x000fea0003800000 */
.L_x_6256:
        /* <DEDUP_REMOVED lines=13> */
[----:B------:R-:W-:Y:S01]  /*25b30*/  ISETP.GE.AND P1, PT, R36, UR4, PT ;  /* 0x0000000424007c0c */ /* 0x000fe2000bf26270 */
[----:B------:R-:W-:Y:S01]  /*25b40*/  ULDC.64 UR6, c[0x0][0x208] ;  /* 0x0000820000067ab9 */ /* 0x000fe20000000a00 */
        /* <DEDUP_REMOVED lines=51> */
.L_x_6430:
[C---:B------:R-:W-:Y:S01]  /*25e80*/  ISETP.LT.OR P2, PT, R6.reuse, 0x51, P2 ;  /* 0x000000510600780c */ /* 0x040fe20001741670 */
[----:B------:R-:W-:Y:S01]  /*25e90*/  ULDC.64 UR4, c[0x0][0x208] ;  /* 0x0000820000047ab9 */ /* 0x000fe20000000a00 */
        /* <DEDUP_REMOVED lines=12> */
.L_x_6259:
        /* <DEDUP_REMOVED lines=11> */
.L_x_6260:
[----:B------:R-:W-:Y:S01]  /*26010*/  VIADD R23, R23, 0x1 ;  /* 0x0000000117177836 */ /* 0x000fe20000000000 */
[----:B------:R0:W-:Y:S04]  /*26020*/  SYNCS.ARRIVE.TRANS64.A1T0 RZ, [R0+URZ+0x30850], RZ ;  /* 0x030850ff00ff79a7 */ /* 0x0001e8000810003f */
[----:B------:R-:W-:-:S04]  /*26030*/  ISETP.NE.AND P0, PT, R23, 0x2, PT ;  /* 0x000000021700780c */ /* 0x000fc80003f05270 */
[----:B0-----:R-:W-:Y:S02]  /*26040*/  SEL R0, RZ, 0x1, P0 ;  /* 0x00000001ff007807 */ /* 0x001fe40000000000 */
[----:B------:R-:W-:Y:S02]  /*26050*/  SEL R23, R23, RZ, P0 ;  /* 0x000000ff17177207 */ /* 0x000fe40000000000 */
[----:B------:R-:W-:-:S07]  /*26060*/  LOP3.LUT R29, R29, R0, RZ, 0x3c, !PT ;  /* 0x000000001d1d7212 */ /* 0x000fce00078e3cff */
.L_x_6217:
[----:B------:R-:W-:Y:S05]  /*26070*/  BSYNC B7 ;  /* 0x0000000000077941 */ /* 0x000fea0003800000 */
.L_x_6215:
[----:B------:R-:W-:-:S13]  /*26080*/  LOP3.LUT P0, RZ, R19, 0x20, RZ, 0xc0, !PT ;  /* 0x0000002013ff7812 */ /* 0x000fda000780c0ff */
[----:B------:R-:W-:Y:S05]  /*26090*/  @!P0 BRA `(.L_x_6261) ;  /* 0x0000000000248947 */ /* 0x000fea0003800000 */
[----:B------:R-:W-:Y:S05]  /*260a0*/  WARPSYNC.ALL ;  /* 0x0000000000007948 */ /* 0x000fea0003800000 */
[----:B------:R-:W2:Y:S08]  /*260b0*/  S2UR UR5, SR_CgaCtaId ;  /* 0x00000000000579c3 */ /* 0x000eb00000008800 */
[----:B------:R-:W-:Y:S06]  /*260c0*/  BAR.SYNC.DEFER_BLOCKING 0x5, 0x180 ;  /* 0x0146000000007b1d */ /* 0x000fec0000010000 */
[----:B------:R-:W-:-:S02]  /*260d0*/  UMOV UR4, 0x400 ;  /* 0x0000040000047882 */ /* 0x000fc40000000000 */
[----:B--2---:R-:W-:-:S06]  /*260e0*/  ULEA UR4, UR5, UR4, 0x18 ;  /* 0x0000000405047291 */ /* 0x004fcc000f8ec03f */
[----:B0-----:R-:W-:-:S05]  /*260f0*/  IMAD.U32 R16, RZ, RZ, UR4 ;  /* 0x00000004ff107e24 */ /* 0x001fca000f8e00ff */
[----:B------:R2:W3:Y:S01]  /*26100*/  LDS.128 R24, [R16+0x308d0] ;  /* 0x0308d00010187984 */ /* 0x0004e20000000c00 */
[----:B------:R-:W-:Y:S06]  /*26110*/  BAR.ARV 0x4, 0x180 ;  /* 0x0106000000007b1d */ /* 0x000fec0000002000 */
[----:B------:R-:W-:Y:S05]  /*26120*/  BRA `(.L_x_6262) ;  /* 0x0000000c00e07947 */ /* 0x000fea0003800000 */
.L_x_6261:
[----:B0-----:R-:W0:Y:S01]  /*26130*/  S2R R8, SR_TID.X ;  /* 0x0000000000087919 */ /* 0x001e220000002100 */
[----:B------:R-:W-:Y:S01]  /*26140*/  UMOV UR4, 0xffffffff ;  /* 0xffffffff00047882 */ /* 0x000fe20000000000 */
[----:B0-----:R-:W-:-:S04]  /*26150*/  LOP3.LUT R8, R8, 0x1f, RZ, 0xc0, !PT ;  /* 0x0000001f08087812 */ /* 0x001fc800078ec0ff */
[----:B------:R-:W-:Y:S01]  /*26160*/  ISETP.NE.AND P0, PT, R8, 0x1f, PT ;  /* 0x0000001f0800780c */ /* 0x000fe20003f05270 */
[----:B------:R-:W-:-:S12]  /*26170*/  BRA.DIV UR4, `(.L_x_6263) ;  /* 0x0000005604b07947 */ /* 0x000fd8000b800000 */
[----:B------:R-:W-:Y:S01]  /*26180*/  IMAD.IADD R7, R27, 0x1, R8 ;  /* 0x000000011b077824 */ /* 0x000fe200078e0208 */
[----:B------:R-:W-:Y:S01]  /*26190*/  ULDC UR4, c[0x0][0xc3c] ;  /* 0x00030f0000047ab9 */ /* 0x000fe20000000800 */
[----:B------:R-:W-:-:S03]  /*261a0*/  ULDC.64 UR6, c[0x0][0x208] ;  /* 0x0000820000067ab9 */ /* 0x000fc60000000a00 */
[----:B------:R-:W-:-:S13]  /*261b0*/  ISETP.GE.OR P1, PT, R7, UR4, !P0 ;  /* 0x0000000407007c0c */ /* 0x000fda000c726670 */
[----:B------:R-:W0:Y:S08]  /*261c0*/  @!P1 LDC.64 R2, c[0x0][0xc80] ;  /* 0x00032000ff029b82 */ /* 0x000e300000000a00 */
[----:B------:R-:W2:Y:S01]  /*261d0*/  @!P1 LDC.64 R4, c[0x0][0xc78] ;  /* 0x00031e00ff049b82 */ /* 0x000ea20000000a00 */
[----:B0-----:R-:W-:-:S05]  /*261e0*/  @!P1 IMAD.WIDE R2, R7, 0x4, R2 ;  /* 0x0000000407029825 */ /* 0x001fca00078e0202 */
        /* <DEDUP_REMOVED lines=31> */
[----:B------:R0:W2:Y:S02]  /*263e0*/  SHFL.IDX PT, R14, R2, 0x1f, 0x1f ;  /* 0x03e01f00020e7f89 */ /* 0x0000a400000e0000 */
.L_x_6440:
[----:B------:R-:W-:Y:S02]  /*263f0*/  ULDC UR4, c[0x0][0xc38] ;  /* 0x00030e0000047ab9 */ /* 0x000fe40000000800 */
[----:B------:R-:W-:-:S04]  /*26400*/  IMAD.U32 R5, RZ, RZ, UR4 ;  /* 0x00000004ff057e24 */ /* 0x000fc8000f8e00ff */
[----:B--2---:R-:W-:-:S04]  /*26410*/  IMAD R14, R14, R5, RZ ;  /* 0x000000050e0e7224 */ /* 0x004fc800078e02ff */
[----:B------:R-:W-:-:S05]  /*26420*/  IMAD.IADD R7, R7, 0x1, R14 ;  /* 0x0000000107077824 */ /* 0x000fca00078e020e */
[----:B------:R-:W-:-:S13]  /*26430*/  ISETP.GT.AND P6, PT, R7, R0, PT ;  /* 0x000000000700720c */ /* 0x000fda0003fc4270 */
[----:B------:R-:W-:Y:S05]  /*26440*/  @P6 BRA `(.L_x_6264) ;  /* 0x0000000000a86947 */ /* 0x000fea0003800000 */
.L_x_6267:
        /* <DEDUP_REMOVED lines=11> */
[----:B------:R-:W2:Y:S01]  /*26500*/  @!P6 LDC.64 R4, c[0x0][0xc78] ;  /* 0x00031e00ff04eb82 */ /* 0x000ea20000000a00 */
[----:B0-----:R-:W-:-:S05]  /*26510*/  @!P6 IMAD.WIDE R2, R9, 0x4, R2 ;  /* 0x000000040902e825 */ /* 0x001fca00078e0202 */
[----:B------:R2:W3:Y:S02]  /*26520*/  @!P6 LDG.E R25, desc[UR4][R2.64] ;  /* 0x000000040219e981 */ /* 0x0004e4000c1e1900 */
[----:B--2---:R-:W-:-:S04]  /*26530*/  @!P6 IMAD.WIDE R2, R9, 0x4, R4 ;  /* 0x000000040902e825 */ /* 0x004fc800078e0204 */
[----:B------:R-:W-:-:S06]  /*26540*/  IMAD.MOV.U32 R4, RZ, RZ, RZ ;  /* 0x000000ffff047224 */ /* 0x000fcc00078e00ff */
[----:B------:R-:W3:Y:S01]  /*26550*/  @!P6 LDG.E R4, desc[UR4][R2.64] ;  /* 0x000000040204e981 */ /* 0x000ee2000c1e1900 */
[----:B------:R-:W-:Y:S01]  /*26560*/  UMOV UR4, 0xffffffff ;  /* 0xffffffff00047882 */ /* 0x000fe20000000000 */
[----:B---3--:R-:W-:Y:S02]  /*26570*/  IMAD R13, R4, R25, RZ ;  /* 0x00000019040d7224 */ /* 0x008fe400078e02ff */
        /* <DEDUP_REMOVED lines=17> */
.L_x_6448:
[----:B------:R-:W-:Y:S02]  /*26690*/  ULDC UR4, c[0x0][0xc38] ;  /* 0x00030e0000047ab9 */ /* 0x000fe40000000800 */
[----:B------:R-:W-:-:S04]  /*266a0*/  IMAD.U32 R5, RZ, RZ, UR4 ;  /* 0x00000004ff057e24 */ /* 0x000fc8000f8e00ff */
[----:B--2---:R-:W-:-:S04]  /*266b0*/  IMAD R14, R14, R5, RZ ;  /* 0x000000050e0e7224 */ /* 0x004fc800078e02ff */
[----:B------:R-:W-:-:S05]  /*266c0*/  IMAD.IADD R7, R14, 0x1, R7 ;  /* 0x000000010e077824 */ /* 0x000fca00078e0207 */
[----:B------:R-:W-:-:S13]  /*266d0*/  ISETP.GT.AND P6, PT, R7, R0, PT ;  /* 0x000000000700720c */ /* 0x000fda0003fc4270 */
[----:B------:R-:W-:Y:S05]  /*266e0*/  @!P6 BRA `(.L_x_6267) ;  /* 0xfffffffc0058e947 */ /* 0x000fea000383ffff */
.L_x_6264:
[----:B------:R-:W-:Y:S01]  /*266f0*/  IMAD.IADD R7, R7, 0x1, -R14 ;  /* 0x0000000107077824 */ /* 0x000fe200078e0a0e */
[----:B------:R-:W-:-:S03]  /*26700*/  UMOV UR4, 0xffffffff ;  /* 0xffffffff00047882 */ /* 0x000fc60000000000 */
[----:B------:R-:W-:-:S05]  /*26710*/  IMAD R3, R2, R5, R7 ;  /* 0x0000000502037224 */ /* 0x000fca00078e0207 */
[----:B------:R-:W-:Y:S01]  /*26720*/  ISETP.GT.AND P6, PT, R3, R0, PT ;  /* 0x000000000300720c */ /* 0x000fe20003fc4270 */
[----:B------:R-:W-:-:S12]  /*26730*/  BRA.DIV UR4, `(.L_x_6268) ;  /* 0x0000005a04387947 */ /* 0x000fd8000b800000 */
[----:B------:R-:W-:-:S04]  /*26740*/  VOTE.ANY R3, PT, !P6 ;  /* 0x0000000000037806 */ /* 0x000fc800070e0100 */
[----:B-1----:R-:W1:Y:S02]  /*26750*/  POPC R12, R3 ;  /* 0x00000003000c7309 */ /* 0x002e640000000000 */
[----:B-1----:R1:W2:Y:S01]  /*26760*/  SHFL.IDX PT, R25, R25, R12, 0x1f ;  /* 0x00001f0c19197589 */ /* 0x0022a200000e0000 */
[----:B------:R-:W-:-:S03]  /*26770*/  IMAD.IADD R27, R12, 0x1, R27 ;  /* 0x000000010c1b7824 */ /* 0x000fc600078e021b */
[----:B------:R1:W3:Y:S04]  /*26780*/  SHFL.IDX PT, R4, R4, R12, 0x1f ;  /* 0x00001f0c04047589 */ /* 0x0002e800000e0000 */
.L_x_6453:
[----:B------:R-:W-:-:S13]  /*26790*/  ISETP.NE.AND P0, PT, R3, RZ, PT ;  /* 0x000000ff0300720c */ /* 0x000fda0003f05270 */
[----:B------:R-:W-:Y:S05]  /*267a0*/  @!P0 BRA `(.L_x_6269) ;  /* 0x0000000000108947 */ /* 0x000fea0003800000 */
[----:B------:R-:W-:Y:S01]  /*267b0*/  UMOV UR4, 0xffffffff ;  /* 0xffffffff00047882 */ /* 0x000fe20000000000 */
[----:B-1----:R-:W-:Y:S02]  /*267c0*/  VIADD R12, R12, 0xffffffff ;  /* 0xffffffff0c0c7836 */ /* 0x002fe40000000000 */
[----:B------:R-:W-:Y:S05]  /*267d0*/  BRA.DIV UR4, `(.L_x_6270) ;  /* 0x0000005a046c7947 */ /* 0x000fea000b800000 */
[----:B------:R4:W1:Y:S02]  /*267e0*/  SHFL.IDX PT, R6, R2, R12, 0x1f ;  /* 0x00001f0c02067589 */ /* 0x00086400000e0000 */
.L_x_6269:
        /* <DEDUP_REMOVED lines=59> */
.L_x_6271:
[----:B0---4-:R-:W0:Y:S01]  /*26ba0*/  LDC.64 R2, c[0x0][0xc90] ;  /* 0x00032400ff027b82 */ /* 0x011e220000000a00 */
[----:B------:R-:W-:Y:S01]  /*26bb0*/  ULDC.64 UR4, c[0x0][0x208] ;  /* 0x0000820000047ab9 */ /* 0x000fe20000000a00 */
        /* <DEDUP_REMOVED lines=59> */
.L_x_6272:
[----:B------:R-:W-:-:S05]  /*26f70*/  LOP3.LUT R2, RZ, R2, RZ, 0x33, !PT ;  /* 0x00000002ff027212 */ /* 0x000fca00078e33ff */
[----:B------:R-:W-:Y:S01]  /*26f80*/  IMAD.IADD R25, R25, 0x1, R2 ;  /* 0x0000000119197824 */ /* 0x000fe200078e0202 */
[----:B------:R-:W-:Y:S06]  /*26f90*/  BRA `(.L_x_6273) ;  /* 0x00000000001c7947 */ /* 0x000fec0003800000 */
.L_x_6265:
[----:B------:R-:W-:Y:S01]  /*26fa0*/  UMOV UR4, URZ ;  /* 0x0000003f00047c82 */ /* 0x000fe20008000000 */
[----:B------:R-:W-:Y:S01]  /*26fb0*/  UMOV UR5, URZ ;  /* 0x0000003f00057c82 */ /* 0x000fe20008000000 */
[----:B------:R-:W-:Y:S01]  /*26fc0*/  ULDC UR6, c[0x0][0xc3c] ;  /* 0x00030f0000067ab9 */ /* 0x000fe20000000800 */
[----:B------:R-:W-:Y:S02]  /*26fd0*/  IMAD.MOV.U32 R24, RZ, RZ, R0 ;  /* 0x000000ffff187224 */ /* 0x000fe400078e0000 */
[----:B------:R-:W-:Y:S02]  /*26fe0*/  IMAD.U32 R25, RZ, RZ, UR4 ;  /* 0x00000004ff197e24 */ /* 0x000fe4000f8e00ff */
[----:B------:R-:W-:Y:S02]  /*26ff0*/  IMAD.U32 R26, RZ, RZ, UR5 ;  /* 0x00000005ff1a7e24 */ /* 0x000fe4000f8e00ff */
[----:B------:R-:W-:-:S07]  /*27000*/  IMAD.U32 R27, RZ, RZ, UR6 ;  /* 0x00000006ff1b7e24 */ /* 0x000fce000f8e00ff */
.L_x_6273:
        /* <DEDUP_REMOVED lines=10> */
.L_x_6262:
[----:B------:R-:W-:Y:S02]  /*270b0*/  ULDC UR4, c[0x0][0xc3c] ;  /* 0x00030f0000047ab9 */ /* 0x000fe40000000800 */
[----:B---3--:R-:W-:-:S13]  /*270c0*/  ISETP.GE.AND P0, PT, R27, UR4, PT ;  /* 0x000000041b007c0c */ /* 0x008fda000bf06270 */
[----:B------:R-:W-:Y:S05]  /*270d0*/  @!P0 BRA `(.L_x_6274) ;  /* 0xffffff9400a08947 */ /* 0x000fea000383ffff */
[----:B------:R-:W-:Y:S05]  /*270e0*/  BSYNC B8 ;  /* 0x0000000000087941 */ /* 0x000fea0003800000 */
.L_x_6167:
        /* <DEDUP_REMOVED lines=12> */
.L_x_6456:
[----:B------:R-:W-:Y:S05]  /*271b0*/  BSYNC B0 ;  /* 0x0000000000007941 */ /* 0x000fea0003800000 */
.L_x_6275:
[----:B------:R-:W-:-:S03]  /*271c0*/  UMOV UR4, 0xffffffff ;  /* 0xffffffff00047882 */ /* 0x000fc60000000000 */
[----:B------:R-:W-:Y:S05]  /*271d0*/  BRA.DIV UR4, `(.L_x_6277) ;  /* 0x0000005204287947 */ /* 0x000fea000b800000 */
[----:B-1----:R-:W1:Y:S02]  /*271e0*/  S2R R0, SR_TID.X ;  /* 0x0000000000007919 */ /* 0x002e640000002100 */
[----:B-1----:R-:W-:-:S04]  /*271f0*/  SHF.R.U32.HI R0, RZ, 0x5, R0 ;  /* 0x00000005ff007819 */ /* 0x002fc80000011600 */
[----:B------:R-:W-:-:S05]  /*27200*/  LOP3.LUT R0, R0, 0x3, RZ, 0xc0, !PT ;  /* 0x0000000300007812 */ /* 0x000fca00078ec0ff */
[----:B------:R1:W3:Y:S02]  /*27210*/  SHFL.IDX PT, R14, R0, RZ, 0x1f ;  /* 0x00001fff000e7589 */ /* 0x0002e400000e0000 */
.L_x_6459:
[----:B---3--:R-:W-:-:S13]  /*27220*/  ISETP.NE.AND P0, PT, R14, RZ, PT ;  /* 0x000000ff0e00720c */ /* 0x008fda0003f05270 */
[----:B------:R-:W-:Y:S05]  /*27230*/  @P0 BRA `(.L_x_5914) ;  /* 0x0000000000880947 */ /* 0x000fea0003800000 */
[----:B------:R-:W-:-:S03]  /*27240*/  UMOV UR4, 0xffffffff ;  /* 0xffffffff00047882 */ /* 0x000fc60000000000 */
[----:B------:R-:W-:Y:S05]  /*27250*/  BRA.DIV UR4, `(.L_x_6278) ;  /* 0x00000052043c7947 */ /* 0x000fea000b800000 */
[----:B------:R-:W-:-:S13]  /*27260*/  ELECT P6, URZ, PT ;  /* 0x00000000003f782f */ /* 0x000fda00038c0000 */
.L_x_6462:
[----:B------:R-:W-:Y:S05]  /*27270*/  @!P6 BRA `(.L_x_5914) ;  /* 0x000000000078e947 */ /* 0x000fea0003800000 */
[----:B------:R-:W-:-:S06]  /*27280*/  ULOP3.LUT UR4, UR60, 0x2, URZ, 0xfc, !UPT ;  /* 0x000000023c047892 */ /* 0x000fcc000f8efc3f */
[----:B-1----:R-:W-:-:S05]  /*27290*/  IMAD.U32 R0, RZ, RZ, UR4 ;  /* 0x00000004ff007e24 */ /* 0x002fca000f8e00ff */
[----:B------:R-:W-:-:S13]  /*272a0*/  ISETP.NE.AND P0, PT, R0, 0x3, PT ;  /* 0x000000030000780c */ /* 0x000fda0003f05270 */
[----:B------:R-:W-:Y:S05]  /*272b0*/  @!P0 BRA `(.L_x_6279) ;  /* 0x0000000000048947 */ /* 0x000fea0003800000 */
[----:B------:R-:W-:Y:S01]  /*272c0*/  BPT.TRAP 0x1 ;  /* 0x000000040000795c */ /* 0x000fe20000300000 */
.L_x_6279:
[----:B------:R-:W-:Y:S01]  /*272d0*/  IMAD R3, R23, 0x8, R5 ;  /* 0x0000000817037824 */ /* 0x000fe200078e0205 */
[----:B------:R-:W-:Y:S01]  /*272e0*/  SHF.L.U32 R2, R29, 0x1f, RZ ;  /* 0x0000001f1d027819 */ /* 0x000fe200000006ff */
[----:B------:R-:W-:-:S03]  /*272f0*/  VIADD R23, R23, 0x1 ;  /* 0x0000000117177836 */ /* 0x000fc60000000000 */
[----:B------:R-:W1:Y:S02]  /*27300*/  SYNCS.PHASECHK.TRANS64.TRYWAIT P1, [R3+URZ+0x30840], R2 ;  /* 0x03084002030075a7 */ /* 0x000e64000802017f */
[----:B------:R-:W-:-:S04]  /*27310*/  ISETP.NE.AND P2, PT, R23, 0x2, PT ;  /* 0x000000021700780c */ /* 0x000fc80003f45270 */
[----:B------:R-:W-:Y:S01]  /*27320*/  SEL R0, RZ, 0x1, P2 ;  /* 0x00000001ff007807 */ /* 0x000fe20001000000 */
[----:B-1----:R-:W-:Y:S08]  /*27330*/  @!P1 BRA `(.L_x_6280) ;  /* 0x0000005000249947 */ /* 0x002ff00003800000 */
.L_x_6463:
[----:B------:R-:W-:Y:S02]  /*27340*/  SEL R23, R23, RZ, P2 ;  /* 0x000000ff17177207 */ /* 0x000fe40001000000 */
[----:B------:R-:W-:Y:S01]  /*27350*/  LOP3.LUT R0, R29, R0, RZ, 0x3c, !PT ;  /* 0x000000001d007212 */ /* 0x000fe200078e3cff */
[----:B------:R-:W-:Y:S06]  /*27360*/  @!P0 BRA `(.L_x_6281) ;  /* 0x0000000000048947 */ /* 0x000fec0003800000 */
[----:B------:R-:W-:Y:S01]  /*27370*/  BPT.TRAP 0x1 ;  /* 0x000000040000795c */ /* 0x000fe20000300000 */
.L_x_6281:
[----:B------:R-:W-:Y:S01]  /*27380*/  IMAD R23, R23, 0x8, R5 ;  /* 0x0000000817177824 */ /* 0x000fe200078e0205 */
[----:B------:R-:W-:-:S04]  /*27390*/  SHF.L.U32 R0, R0, 0x1f, RZ ;  /* 0x0000001f00007819 */ /* 0x000fc800000006ff */
[----:B------:R-:W3:Y:S02]  /*273a0*/  SYNCS.PHASECHK.TRANS64.TRYWAIT P1, [R23+URZ+0x30840], R0 ;  /* 0x03084000170075a7 */ /* 0x000ee4000802017f */
[----:B---3--:R-:W-:Y:S05]  /*273b0*/  @!P1 BRA `(.L_x_6282) ;  /* 0x0000005000189947 */ /* 0x008fea0003800000 */
.L_x_6464:
[----:B------:R-:W-:Y:S05]  /*273c0*/  @!P0 BRA `(.L_x_6283) ;  /* 0x0000000000048947 */ /* 0x000fea0003800000 */
[----:B------:R-:W-:Y:S01]  /*273d0*/  BPT.TRAP 0x1 ;  /* 0x000000040000795c */ /* 0x000fe20000300000 */
.L_x_6283:
[----:B------:R-:W4:Y:S02]  /*273e0*/  SYNCS.PHASECHK.TRANS64.TRYWAIT P1, [R3+URZ+0x30860], R2 ;  /* 0x03086002030075a7 */ /* 0x000f24000802017f */
[----:B----4-:R-:W-:Y:S05]  /*273f0*/  @!P1 BRA `(.L_x_6284) ;  /* 0x00000050001c9947 */ /* 0x010fea0003800000 */
.L_x_6465:
[----:B------:R-:W-:Y:S05]  /*27400*/  @!P0 BRA `(.L_x_6285) ;  /* 0x0000000000048947 */ /* 0x000fea0003800000 */
[----:B------:R-:W-:Y:S01]  /*27410*/  BPT.TRAP 0x1 ;  /* 0x000000040000795c */ /* 0x000fe20000300000 */
.L_x_6285:
[----:B------:R0:W0:Y:S02]  /*27420*/  SYNCS.PHASECHK.TRANS64.TRYWAIT P0, [R23+URZ+0x30860], R0 ;  /* 0x03086000170075a7 */ /* 0x000024000800017f */
[----:B0-----:R-:W-:Y:S05]  /*27430*/  @!P0 NANOSLEEP.SYNCS 0x989680 ;  /* 0x009896800000895d */ /* 0x001fea0003900000 */
[----:B------:R-:W0:Y:S02]  /*27440*/  @!P0 SYNCS.PHASECHK.TRANS64 P0, [R23+URZ+0x30860], R0 ;  /* 0x03086000170085a7 */ /* 0x000e24000800007f */
[----:B0-----:R-:W-:Y:S05]  /*27450*/  @!P0 BRA `(.L_x_6285) ;  /* 0xfffffffc00f08947 */ /* 0x001fea000383ffff */
.L_x_5914:
[----:B------:R-:W-:Y:S05]  /*27460*/  BSYNC B9 ;  /* 0x0000000000097941 */ /* 0x000fea0003800000 */
.L_x_5911:
[----:B------:R-:W-:Y:S05]  /*27470*/  EXIT ;  /* 0x000000000000794d */ /* 0x000fea0003800000 */
.L_x_5934:
[----:B0-----:R0:W1:Y:S02]  /*27480*/  SYNCS.PHASECHK.TRANS64.TRYWAIT P5, [R85+URZ+0x30890], R86 ;  /* 0x03089056550075a7 */ /* 0x00106400080a017f */
[----:B-1----:R-:W-:Y:S05]  /*27490*/  @!P5 NANOSLEEP.SYNCS 0x989680 ;  /* 0x009896800000d95d */ /* 0x002fea0003900000 */
[----:B------:R-:W1:Y:S02]  /*274a0*/  @!P5 SYNCS.PHASECHK.TRANS64 P5, [R85+URZ+0x30890], R86 ;  /* 0x030890565500d5a7 */ /* 0x000e6400080a007f */
[----:B-1----:R-:W-:Y:S05]  /*274b0*/  @!P5 BRA `(.L_x_5934) ;  /* 0xfffffffc00f0d947 */ /* 0x002fea000383ffff */
[----:B------:R-:W-:Y:S05]  /*274c0*/  BRA `(.L_x_6286) ;  /* 0xfffffdc400847947 */ /* 0x000fea000383ffff */
.L_x_5935:
        /* <DEDUP_REMOVED lines=8> */
.L_x_6288:
[----:B------:R-:W-:Y:S05]  /*27550*/  BSYNC B1 ;  /* 0x0000000000017941 */ /* 0x000fea0003800000 */
.L_x_6287:
        /* <DEDUP_REMOVED lines=8> */
.L_x_6289:
[----:B------:R-:W-:Y:S01]  /*275e0*/  IMAD.MOV.U32 R11, RZ, RZ, R14 ;  /* 0x000000ffff0b7224 */ /* 0x000fe200078e000e */
[----:B------:R-:W-:Y:S06]  /*275f0*/  BRA `(.L_x_6290) ;  /* 0xfffffdc4004c7947 */ /* 0x000fec000383ffff */
.L_x_5960:
        /* <DEDUP_REMOVED lines=8> */
.L_x_6292:
[----:B------:R-:W-:Y:S05]  /*27680*/  BSYNC B1 ;  /* 0x0000000000017941 */ /* 0x000fea0003800000 */
.L_x_6291:
        /* <DEDUP_REMOVED lines=8> */
.L_x_6293:
[----:B------:R-:W-:Y:S01]  /*27710*/  IMAD.MOV.U32 R116, RZ, RZ, R14 ;  /* 0x000000ffff747224 */ /* 0x000fe200078e000e */
[----:B------:R-:W-:Y:S06]  /*27720*/  BRA `(.L_x_6294) ;  /* 0xfffffdd800cc7947 */ /* 0x000fec000383ffff */
.L_x_5990:
[----:B0-----:R0:W1:Y:S02]  /*27730*/  SYNCS.PHASECHK.TRANS64.TRYWAIT P5, [R85+URZ+0x30890], R86 ;  /* 0x03089056550075a7 */ /* 0x00106400080a017f */
[----:B-1----:R-:W-:Y:S05]  /*27740*/  @!P5 NANOSLEEP.SYNCS 0x989680 ;  /* 0x009896800000d95d */ /* 0x002fea0003900000 */
[----:B------:R-:W1:Y:S02]  /*27750*/  @!P5 SYNCS.PHASECHK.TRANS64 P5, [R85+URZ+0x30890], R86 ;  /* 0x030890565500d5a7 */ /* 0x000e6400080a007f */
[----:B-1----:R-:W-:Y:S05]  /*27760*/  @!P5 BRA `(.L_x_5990) ;  /* 0xfffffffc00f0d947 */ /* 0x002fea000383ffff */
[----:B------:R-:W-:Y:S05]  /*27770*/  BRA `(.L_x_6295) ;  /* 0xfffffdfc00207947 */ /* 0x000fea000383ffff */
.L_x_5991:
        /* <DEDUP_REMOVED lines=8> */
.L_x_6297:
[----:B------:R-:W-:Y:S05]  /*27800*/  BSYNC B1 ;  /* 0x0000000000017941 */ /* 0x000fea0003800000 */
.L_x_6296:
        /* <DEDUP_REMOVED lines=8> */
.L_x_6298:
[----:B------:R-:W-:Y:S01]  /*27890*/  IMAD.MOV.U32 R11, RZ, RZ, R14 ;  /* 0x000000ffff0b7224 */ /* 0x000fe200078e000e */
[----:B------:R-:W-:Y:S06]  /*278a0*/  BRA `(.L_x_6299) ;  /* 0xfffffdf800f07947 */ /* 0x000fec000383ffff */
.L_x_6004:
        /* <DEDUP_REMOVED lines=8> */
.L_x_6301:
[----:B------:R-:W-:Y:S05]  /*27930*/  BSYNC B1 ;  /* 0x0000000000017941 */ /* 0x000fea0003800000 */
.L_x_6300:
        /* <DEDUP_REMOVED lines=8> */
.L_x_6302:
[----:B------:R-:W-:Y:S01]  /*279c0*/  IMAD.MOV.U32 R116, RZ, RZ, R14 ;  /* 0x000000ffff747224 */ /* 0x000fe200078e000e */
[----:B------:R-:W-:Y:S06]  /*279d0*/  BRA `(.L_x_6303) ;  /* 0xfffffe1000b47947 */ /* 0x000fec000383ffff */
.L_x_6017:
[----:B0-----:R0:W1:Y:S02]  /*279e0*/  SYNCS.PHASECHK.TRANS64.TRYWAIT P3, [R85+URZ+0x30890], R86 ;  /* 0x03089056550075a7 */ /* 0x001064000806017f */
[----:B-1----:R-:W-:Y:S05]  /*279f0*/  @!P3 NANOSLEEP.SYNCS 0x989680 ;  /* 0x009896800000b95d */ /* 0x002fea0003900000 */
[----:B------:R-:W1:Y:S02]  /*27a00*/  @!P3 SYNCS.PHASECHK.TRANS64 P3, [R85+URZ+0x30890], R86 ;  /* 0x030890565500b5a7 */ /* 0x000e64000806007f */
[----:B-1----:R-:W-:Y:S05]  /*27a10*/  @!P3 BRA `(.L_x_6017) ;  /* 0xfffffffc00f0b947 */ /* 0x002fea000383ffff */
[----:B------:R-:W-:Y:S05]  /*27a20*/  BRA `(.L_x_6304) ;  /* 0xfffffe2800d47947 */ /* 0x000fea000383ffff */
.L_x_6018:
        /* <DEDUP_REMOVED lines=8> */
.L_x_6306:
[----:B------:R-:W-:Y:S05]  /*27ab0*/  BSYNC B1 ;  /* 0x0000000000017941 */ /* 0x000fea0003800000 */
.L_x_6305:
        /* <DEDUP_REMOVED lines=8> */
.L_x_6307:
[----:B------:R-:W-:Y:S01]  /*27b40*/  IMAD.MOV.U32 R35, RZ, RZ, R14 ;  /* 0x000000ffff237224 */ /* 0x000fe200078e000e */
[----:B------:R-:W-:Y:S06]  /*27b50*/  BRA `(.L_x_6308) ;  /* 0xfffffe2800f07947 */ /* 0x000fec000383ffff */
.L_x_6021:
        /* <DEDUP_REMOVED lines=8> */
.L_x_6310:
[----:B------:R-:W-:Y:S05]  /*27be0*/  BSYNC B1 ;  /* 0x0000000000017941 */ /* 0x000fea0003800000 */
.L_x_6309:
        /* <DEDUP_REMOVED lines=8> */
.L_x_6311:
[----:B------:R-:W-:Y:S01]  /*27c70*/  IMAD.MOV.U32 R35, RZ, RZ, R14 ;  /* 0x000000ffff237224 */ /* 0x000fe200078e000e */
[----:B------:R-:W-:Y:S06]  /*27c80*/  BRA `(.L_x_6312) ;  /* 0xfffffe2c00507947 */ /* 0x000fec000383ffff */
.L_x_6025:
[----:B---3--:R3:W0:Y:S02]  /*27c90*/  SYNCS.PHASECHK.TRANS64.TRYWAIT P2, [R85+URZ+0x308b0], R86 ;  /* 0x0308b056550075a7 */ /* 0x008624000804017f */
[----:B0-----:R-:W-:Y:S05]  /*27ca0*/  @!P2 NANOSLEEP.SYNCS 0x989680 ;  /* 0x009896800000a95d */ /* 0x001fea0003900000 */
[----:B------:R-:W0:Y:S02]  /*27cb0*/  @!P2 SYNCS.PHASECHK.TRANS64 P2, [R85+URZ+0x308b0], R86 ;  /* 0x0308b0565500a5a7 */ /* 0x000e24000804007f */
[----:B0-----:R-:W-:Y:S05]  /*27cc0*/  @!P2 BRA `(.L_x_6025) ;  /* 0xfffffffc00f0a947 */ /* 0x001fea000383ffff */
[----:B------:R-:W-:Y:S05]  /*27cd0*/  BRA `(.L_x_6313) ;  /* 0xfffffe3000307947 */ /* 0x000fea000383ffff */
.L_x_6045:
        /* <DEDUP_REMOVED lines=8> */
.L_x_6315:
[----:B------:R-:W-:Y:S05]  /*27d60*/  BSYNC B1 ;  /* 0x0000000000017941 */ /* 0x000fea0003800000 */
.L_x_6314:
        /* <DEDUP_REMOVED lines=8> */
.L_x_6316:
[----:B------:R-:W-:Y:S02]  /*27df0*/  IMAD.MOV.U32 R13, RZ, RZ, R63 ;  /* 0x000000ffff0d7224 */ /* 0x000fe400078e003f */
[----:B------:R-:W-:-:S07]  /*27e00*/  IMAD.MOV.U32 R8, RZ, RZ, R14 ;  /* 0x000000ffff087224 */ /* 0x000fce00078e000e */
[----:B------:R-:W-:Y:S05]  /*27e10*/  WARPSYNC.COLLECTIVE R15, `(.L_x_6317) ;  /* 0x000000000f087348 */ /* 0x000fea0003c00000 */
[----:B------:R0:W1:Y:S02]  /*27e20*/  SHFL.IDX P6, R14, R13, R12, R11 ;  /* 0x0000000c0d0e7389 */ /* 0x00006400000c000b */
[----:B01----:R-:W-:Y:S01]  /*27e30*/  ENDCOLLECTIVE ;  /* 0x000000000000791b */ /* 0x003fe20003800000 */
.L_x_6317:
[----:B------:R-:W-:Y:S02]  /*27e40*/  IMAD.MOV.U32 R13, RZ, RZ, R62 ;  /* 0x000000ffff0d7224 */ /* 0x000fe400078e003e */
[----:B------:R-:W-:-:S07]  /*27e50*/  IMAD.MOV.U32 R9, RZ, RZ, R14 ;  /* 0x000000ffff097224 */ /* 0x000fce00078e000e */
[----:B------:R-:W-:Y:S05]  /*27e60*/  WARPSYNC.COLLECTIVE R15, `(.L_x_6318) ;  /* 0x000000000f087348 */ /* 0x000fea0003c00000 */
[----:B------:R0:W1:Y:S02]  /*27e70*/  SHFL.IDX P6, R14, R13, R12, R11 ;  /* 0x0000000c0d0e7389 */ /* 0x00006400000c000b */
[----:B01----:R-:W-:Y:S01]  /*27e80*/  ENDCOLLECTIVE ;  /* 0x000000000000791b */ /* 0x003fe20003800000 */
.L_x_6318:
[----:B------:R-:W-:Y:S01]  /*27e90*/  IMAD.MOV.U32 R30, RZ, RZ, R14 ;  /* 0x000000ffff1e7224 */ /* 0x000fe200078e000e */
[----:B------:R-:W-:Y:S06]  /*27ea0*/  BRA `(.L_x_6319) ;  /* 0xfffffe4400287947 */ /* 0x000fec000383ffff */
.L_x_6048:
[----:B------:R-:W-:Y:S01]  /*27eb0*/  BSSY B1, `(.L_x_6320) ;  /* 0x0000008000017945 */ /* 0x000fe20003800000 */
[----:B------:R-:W-:Y:S02]  /*27ec0*/  IMAD.MOV.U32 R13, RZ, RZ, R0 ;  /* 0x000000ffff0d7224 */ /* 0x000fe400078e0000 */
[----:B------:R-:W-:Y:S02]  /*27ed0*/  IMAD.MOV.U32 R12, RZ, RZ, 0x1 ;  /* 0x00000001ff0c7424 */ /* 0x000fe400078e00ff */
[----:B------:R-:W-:Y:S02]  /*27ee0*/  IMAD.MOV.U32 R11, RZ, RZ, 0x1c1f ;  /* 0x00001c1fff0b7424 */ /* 0x000fe400078e00ff */
[----:B------:R-:W-:-:S07]  /*27ef0*/  IMAD.MOV.U32 R15, RZ, RZ, -0x1 ;  /* 0xffffffffff0f7424 */ /* 0x000fce00078e00ff */
[----:B0---4-:R-:W-:Y:S05]  /*27f00*/  WARPSYNC.COLLECTIVE R15, `(.L_x_6321) ;  /* 0x000000000f087348 */ /* 0x011fea0003c00000 */
[----:B------:R1:W2:Y:S02]  /*27f10*/  SHFL.IDX P6, R14, R13, R12, R11 ;  /* 0x0000000c0d0e7389 */ /* 0x0002a400000c000b */
[----:B012-4-:R-:W-:Y:S01]  /*27f20*/  ENDCOLLECTIVE ;  /* 0x000000000000791b */ /* 0x017fe20003800000 */
.L_x_6321:
[----:B------:R-:W-:Y:S05]  /*27f30*/  BSYNC B1 ;  /* 0x0000000000017941 */ /* 0x000fea0003800000 */
.L_x_6320:
        /* <DEDUP_REMOVED lines=8> */
.L_x_6322:
[----:B------:R-:W-:Y:S02]  /*27fc0*/  IMAD.MOV.U32 R13, RZ, RZ, R63 ;  /* 0x000000ffff0d7224 */ /* 0x000fe400078e003f */
[----:B------:R-:W-:-:S07]  /*27fd0*/  IMAD.MOV.U32 R65, RZ, RZ, R14 ;  /* 0x000000ffff417224 */ /* 0x000fce00078e000e */
[----:B------:R-:W-:Y:S05]  /*27fe0*/  WARPSYNC.COLLECTIVE R15, `(.L_x_6323) ;  /* 0x000000000f087348 */ /* 0x000fea0003c00000 */
[----:B------:R0:W1:Y:S02]  /*27ff0*/  SHFL.IDX P6, R14, R13, R12, R11 ;  /* 0x0000000c0d0e7389 */ /* 0x00006400000c000b */
[----:B01----:R-:W-:Y:S01]  /*28000*/  ENDCOLLECTIVE ;  /* 0x000000000000791b */ /* 0x003fe20003800000 */
.L_x_6323:
[----:B------:R-:W-:Y:S02]  /*28010*/  IMAD.MOV.U32 R13, RZ, RZ, R62 ;  /* 0x000000ffff0d7224 */ /* 0x000fe400078e003e */
[----:B------:R-:W-:-:S07]  /*28020*/  IMAD.MOV.U32 R63, RZ, RZ, R14 ;  /* 0x000000ffff3f7224 */ /* 0x000fce00078e000e */
[----:B------:R-:W-:Y:S05]  /*28030*/  WARPSYNC.COLLECTIVE R15, `(.L_x_6324) ;  /* 0x000000000f087348 */ /* 0x000fea0003c00000 */
[----:B------:R0:W1:Y:S02]  /*28040*/  SHFL.IDX P6, R14, R13, R12, R11 ;  /* 0x0000000c0d0e7389 */ /* 0x00006400000c000b */
[----:B01----:R-:W-:Y:S01]  /*28050*/  ENDCOLLECTIVE ;  /* 0x000000000000791b */ /* 0x003fe20003800000 */
.L_x_6324:
[----:B------:R-:W-:Y:S01]  /*28060*/  IMAD.MOV.U32 R62, RZ, RZ, R14 ;  /* 0x000000ffff3e7224 */ /* 0x000fe200078e000e */
[----:B------:R-:W-:Y:S06]  /*28070*/  BRA `(.L_x_6325) ;  /* 0xfffffe4800f87947 */ /* 0x000fec000383ffff */
.L_x_6052:
[----:B0-----:R0:W1:Y:S02]  /*28080*/  SYNCS.PHASECHK.TRANS64.TRYWAIT P0, [R18+URZ+0x30800], R5 ;  /* 0x03080005120075a7 */ /* 0x001064000800017f */
[----:B-1----:R-:W-:Y:S05]  /*28090*/  @!P0 NANOSLEEP.SYNCS 0x989680 ;  /* 0x009896800000895d */ /* 0x002fea0003900000 */
[----:B------:R-:W1:Y:S02]  /*280a0*/  @!P0 SYNCS.PHASECHK.TRANS64 P0, [R18+URZ+0x30800], R5 ;  /* 0x03080005120085a7 */ /* 0x000e64000800007f */
[----:B-1----:R-:W-:Y:S05]  /*280b0*/  @!P0 BRA `(.L_x_6052) ;  /* 0xfffffffc00f08947 */ /* 0x002fea000383ffff */
[----:B------:R-:W-:Y:S05]  /*280c0*/  BRA `(.L_x_6326) ;  /* 0xfffffe5400407947 */ /* 0x000fea000383ffff */
.L_x_6076:
        /* <DEDUP_REMOVED lines=8> */
.L_x_6328:
[----:B------:R-:W-:Y:S05]  /*28150*/  BSYNC B1 ;  /* 0x0000000000017941 */ /* 0x000fea0003800000 */
.L_x_6327:
        /* <DEDUP_REMOVED lines=8> */
.L_x_6329:
[----:B------:R-:W-:Y:S02]  /*281e0*/  IMAD.MOV.U32 R13, RZ, RZ, R61 ;  /* 0x000000ffff0d7224 */ /* 0x000fe400078e003d */
[----:B------:R-:W-:-:S07]  /*281f0*/  IMAD.MOV.U32 R4, RZ, RZ, R14 ;  /* 0x000000ffff047224 */ /* 0x000fce00078e000e */
[----:B------:R-:W-:Y:S05]  /*28200*/  WARPSYNC.COLLECTIVE R15, `(.L_x_6330) ;  /* 0x000000000f087348 */ /* 0x000fea0003c00000 */
[----:B------:R0:W1:Y:S02]  /*28210*/  SHFL.IDX P6, R14, R13, R12, R11 ;  /* 0x0000000c0d0e7389 */ /* 0x00006400000c000b */
[----:B01----:R-:W-:Y:S01]  /*28220*/  ENDCOLLECTIVE ;  /* 0x000000000000791b */ /* 0x003fe20003800000 */
.L_x_6330:
[----:B------:R-:W-:Y:S02]  /*28230*/  IMAD.MOV.U32 R13, RZ, RZ, R3 ;  /* 0x000000ffff0d7224 */ /* 0x000fe400078e0003 */
[----:B------:R-:W-:-:S07]  /*28240*/  IMAD.MOV.U32 R7, RZ, RZ, R14 ;  /* 0x000000ffff077224 */ /* 0x000fce00078e000e */
[----:B------:R-:W-:Y:S05]  /*28250*/  WARPSYNC.COLLECTIVE R15, `(.L_x_6331) ;  /* 0x000000000f087348 */ /* 0x000fea0003c00000 */
[----:B------:R0:W1:Y:S02]  /*28260*/  SHFL.IDX P6, R14, R13, R12, R11 ;  /* 0x0000000c0d0e7389 */ /* 0x00006400000c000b */
[----:B01----:R-:W-:Y:S01]  /*28270*/  ENDCOLLECTIVE ;  /* 0x000000000000791b */ /* 0x003fe20003800000 */
.L_x_6331:
[----:B------:R-:W-:Y:S01]  /*28280*/  IMAD.MOV.U32 R8, RZ, RZ, R14 ;  /* 0x000000ffff087224 */ /* 0x000fe200078e000e */
[----:B------:R-:W-:Y:S06]  /*28290*/  BRA `(.L_x_6332) ;  /* 0xfffffe7800e07947 */ /* 0x000fec000383ffff */
.L_x_6079:
        /* <DEDUP_REMOVED lines=8> */
.L_x_6334:
[----:B------:R-:W-:Y:S05]  /*28320*/  BSYNC B1 ;  /* 0x0000000000017941 */ /* 0x000fea0003800000 */
.L_x_6333:
        /* <DEDUP_REMOVED lines=8> */
.L_x_6335:
[----:B------:R-:W-:Y:S02]  /*283b0*/  IMAD.MOV.U32 R13, RZ, RZ, R61 ;  /* 0x000000ffff0d7224 */ /* 0x000fe400078e003d */
[----:B------:R-:W-:-:S07]  /*283c0*/  IMAD.MOV.U32 R20, RZ, RZ, R14 ;  /* 0x000000ffff147224 */ /* 0x000fce00078e000e */
[----:B------:R-:W-:Y:S05]  /*283d0*/  WARPSYNC.COLLECTIVE R15, `(.L_x_6336) ;  /* 0x000000000f087348 */ /* 0x000fea0003c00000 */
[----:B------:R0:W1:Y:S02]  /*283e0*/  SHFL.IDX P6, R14, R13, R12, R11 ;  /* 0x0000000c0d0e7389 */ /* 0x00006400000c000b */
[----:B01----:R-:W-:Y:S01]  /*283f0*/  ENDCOLLECTIVE ;  /* 0x000000000000791b */ /* 0x003fe20003800000 */
.L_x_6336:
[----:B------:R-:W-:Y:S02]  /*28400*/  IMAD.MOV.U32 R13, RZ, RZ, R3 ;  /* 0x000000ffff0d7224 */ /* 0x000fe400078e0003 */
[----:B------:R-:W-:-:S07]  /*28410*/  IMAD.MOV.U32 R61, RZ, RZ, R14 ;  /* 0x000000ffff3d7224 */ /* 0x000fce00078e000e */
[----:B------:R-:W-:Y:S05]  /*28420*/  WARPSYNC.COLLECTIVE R15, `(.L_x_6337) ;  /* 0x000000000f087348 */ /* 0x000fea0003c00000 */
[----:B------:R0:W1:Y:S02]  /*28430*/  SHFL.IDX P6, R14, R13, R12, R11 ;  /* 0x0000000c0d0e7389 */ /* 0x00006400000c000b */
[----:B01----:R-:W-:Y:S01]  /*28440*/  ENDCOLLECTIVE ;  /* 0x000000000000791b */ /* 0x003fe20003800000 */
.L_x_6337:
[----:B------:R-:W-:Y:S01]  /*28450*/  IMAD.MOV.U32 R62, RZ, RZ, R14 ;  /* 0x000000ffff3e7224 */ /* 0x000fe200078e000e */
[----:B------:R-:W-:Y:S06]  /*28460*/  BRA `(.L_x_6338) ;  /* 0xfffffe8000247947 */ /* 0x000fec000383ffff */
.L_x_6083:
[----:B0-----:R0:W1:Y:S02]  /*28470*/  SYNCS.PHASECHK.TRANS64.TRYWAIT P0, [R18+URZ+0x30800], R21 ;  /* 0x03080015120075a7 */ /* 0x001064000800017f */
[----:B-1----:R-:W-:Y:S05]  /*28480*/  @!P0 NANOSLEEP.SYNCS 0x989680 ;  /* 0x009896800000895d */ /* 0x002fea0003900000 */
[----:B------:R-:W1:Y:S02]  /*28490*/  @!P0 SYNCS.PHASECHK.TRANS64 P0, [R18+URZ+0x30800], R21 ;  /* 0x03080015120085a7 */ /* 0x000e64000800007f */
[----:B-1----:R-:W-:Y:S05]  /*284a0*/  @!P0 BRA `(.L_x_6083) ;  /* 0xfffffffc00f08947 */ /* 0x002fea000383ffff */
[----:B------:R-:W-:Y:S05]  /*284b0*/  BRA `(.L_x_6339) ;  /* 0xfffffe8400c87947 */ /* 0x000fea000383ffff */
.L_x_6097:
[----:B-1----:R1:W2:Y:S02]  /*284c0*/  SYNCS.PHASECHK.TRANS64.TRYWAIT P1, [R8+URZ+0x30830], R3 ;  /* 0x03083003080075a7 */ /* 0x0022a4000802017f */
[----:B--2---:R-:W-:Y:S05]  /*284d0*/  @!P1 NANOSLEEP.SYNCS 0x989680 ;  /* 0x009896800000995d */ /* 0x004fea0003900000 */
[----:B------:R-:W2:Y:S02]  /*284e0*/  @!P1 SYNCS.PHASECHK.TRANS64 P1, [R8+URZ+0x30830], R3 ;  /* 0x03083003080095a7 */ /* 0x000ea4000802007f */
[----:B--2---:R-:W-:Y:S05]  /*284f0*/  @!P1 BRA `(.L_x_6097) ;  /* 0xfffffffc00f09947 */ /* 0x004fea000383ffff */
[----:B------:R-:W-:Y:S05]  /*28500*/  BRA `(.L_x_6096) ;  /* 0xfffffeb000e87947 */ /* 0x000fea000383ffff */
.L_x_6105:
[----:B-1----:R1:W2:Y:S02]  /*28510*/  SYNCS.PHASECHK.TRANS64.TRYWAIT P1, [R0+URZ+0x30830], R20 ;  /* 0x03083014000075a7 */ /* 0x0022a4000802017f */
[----:B--2---:R-:W-:Y:S05]  /*28520*/  @!P1 NANOSLEEP.SYNCS 0x989680 ;  /* 0x009896800000995d */ /* 0x004fea0003900000 */
[----:B------:R-:W2:Y:S02]  /*28530*/  @!P1 SYNCS.PHASECHK.TRANS64 P1, [R0+URZ+0x30830], R20 ;  /* 0x03083014000095a7 */ /* 0x000ea4000802007f */
[----:B--2---:R-:W-:Y:S05]  /*28540*/  @!P1 BRA `(.L_x_6105) ;  /* 0xfffffffc00f09947 */ /* 0x004fea000383ffff */
[----:B------:R-:W-:Y:S05]  /*28550*/  BRA `(.L_x_6104) ;  /* 0xfffffed400d47947 */ /* 0x000fea000383ffff */
.L_x_6110:
[----:B-1----:R1:W2:Y:S02]  /*28560*/  SYNCS.PHASECHK.TRANS64.TRYWAIT P1, [R11+URZ+0x30850], R2 ;  /* 0x030850020b0075a7 */ /* 0x0022a4000802017f */
[----:B--2---:R-:W-:Y:S05]  /*28570*/  @!P1 NANOSLEEP.SYNCS 0x989680 ;  /* 0x009896800000995d */ /* 0x004fea0003900000 */
[----:B------:R-:W2:Y:S02]  /*28580*/  @!P1 SYNCS.PHASECHK.TRANS64 P1, [R11+URZ+0x30850], R2 ;  /* 0x030850020b0095a7 */ /* 0x000ea4000802007f */
[----:B--2---:R-:W-:Y:S05]  /*28590*/  @!P1 BRA `(.L_x_6110) ;  /* 0xfffffffc00f09947 */ /* 0x004fea000383ffff */
[----:B------:R-:W-:Y:S05]  /*285a0*/  BRA `(.L_x_6109) ;  /* 0xfffffee000f47947 */ /* 0x000fea000383ffff */
.L_x_6120:
[----:B-1----:R1:W2:Y:S02]  /*285b0*/  SYNCS.PHASECHK.TRANS64.TRYWAIT P1, [R14+URZ+0x30830], R15 ;  /* 0x0308300f0e0075a7 */ /* 0x0022a4000802017f */
[----:B--2---:R-:W-:Y:S05]  /*285c0*/  @!P1 NANOSLEEP.SYNCS 0x989680 ;  /* 0x009896800000995d */ /* 0x004fea0003900000 */
[----:B------:R-:W2:Y:S02]  /*285d0*/  @!P1 SYNCS.PHASECHK.TRANS64 P1, [R14+URZ+0x30830], R15 ;  /* 0x0308300f0e0095a7 */ /* 0x000ea4000802007f */
[----:B--2---:R-:W-:Y:S05]  /*285e0*/  @!P1 BRA `(.L_x_6120) ;  /* 0xfffffffc00f09947 */ /* 0x004fea000383ffff */
[----:B------:R-:W-:Y:S05]  /*285f0*/  BRA `(.L_x_6119) ;  /* 0xfffffefc00f07947 */ /* 0x000fea000383ffff */
.L_x_6125:
[----:B-1----:R1:W2:Y:S02]  /*28600*/  SYNCS.PHASECHK.TRANS64.TRYWAIT P1, [R11+URZ+0x30850], R2 ;  /* 0x030850020b0075a7 */ /* 0x0022a4000802017f */
[----:B--2---:R-:W-:Y:S05]  /*28610*/  @!P1 NANOSLEEP.SYNCS 0x989680 ;  /* 0x009896800000995d */ /* 0x004fea0003900000 */
[----:B------:R-:W2:Y:S02]  /*28620*/  @!P1 SYNCS.PHASECHK.TRANS64 P1, [R11+URZ+0x30850], R2 ;  /* 0x030850020b0095a7 */ /* 0x000ea4000802007f */
[----:B--2---:R-:W-:Y:S05]  /*28630*/  @!P1 BRA `(.L_x_6125) ;  /* 0xfffffffc00f09947 */ /* 0x004fea000383ffff */
[----:B------:R-:W-:Y:S05]  /*28640*/  BRA `(.L_x_6124) ;  /* 0xffffff0c00087947 */ /* 0x000fea000383ffff */
.L_x_6133:
[----:B-1----:R1:W2:Y:S02]  /*28650*/  SYNCS.PHASECHK.TRANS64.TRYWAIT P1, [R10+URZ+0x30850], R5 ;  /* 0x030850050a0075a7 */ /* 0x0022a4000802017f */
[----:B--2---:R-:W-:Y:S05]  /*28660*/  @!P1 NANOSLEEP.SYNCS 0x989680 ;  /* 0x009896800000995d */ /* 0x004fea0003900000 */
[----:B------:R-:W2:Y:S02]  /*28670*/  @!P1 SYNCS.PHASECHK.TRANS64 P1, [R10+URZ+0x30850], R5 ;  /* 0x030850050a0095a7 */ /* 0x000ea4000802007f */
[----:B--2---:R-:W-:Y:S05]  /*28680*/  @!P1 BRA `(.L_x_6133) ;  /* 0xfffffffc00f09947 */ /* 0x004fea000383ffff */
[----:B------:R-:W-:Y:S05]  /*28690*/  BRA `(.L_x_6132) ;  /* 0xffffff2400687947 */ /* 0x000fea000383ffff */
.L_x_6175:
[----:B------:R-:W0:Y:S01]  /*286a0*/  S2R R11, SR_TID.X ;  /* 0x00000000000b7919 */ /* 0x000e220000002100 */
[----:B------:R-:W-:Y:S01]  /*286b0*/  BSSY B1, `(.L_x_6340) ;  /* 0x000000a000017945 */ /* 0x000fe20003800000 */
[----:B-1----:R-:W-:Y:S02]  /*286c0*/  IMAD.MOV.U32 R12, RZ, RZ, RZ ;  /* 0x000000ffff0c7224 */ /* 0x002fe400078e00ff */
[----:B------:R-:W-:Y:S01]  /*286d0*/  IMAD.MOV.U32 R15, RZ, RZ, -0x1 ;  /* 0xffffffffff0f7424 */ /* 0x000fe200078e00ff */
[----:B0-----:R-:W-:-:S04]  /*286e0*/  SHF.R.U32.HI R11, RZ, 0x5, R11 ;  /* 0x00000005ff0b7819 */ /* 0x001fc8000001160b */
[----:B------:R-:W-:-:S05]  /*286f0*/  LOP3.LUT R11, R11, 0x3, RZ, 0xc0, !PT ;  /* 0x000000030b0b7812 */ /* 0x000fca00078ec0ff */
[----:B------:R-:W-:Y:S02]  /*28700*/  IMAD.MOV.U32 R13, RZ, RZ, R11 ;  /* 0x000000ffff0d7224 */ /* 0x000fe400078e000b */
[----:B------:R-:W-:-:S07]  /*28710*/  IMAD.MOV.U32 R11, RZ, RZ, 0x1f ;  /* 0x0000001fff0b7424 */ /* 0x000fce00078e00ff */
[----:B------:R-:W-:Y:S05]  /*28720*/  WARPSYNC.COLLECTIVE R15, `(.L_x_6341) ;  /* 0x000000000f087348 */ /* 0x000fea0003c00000 */
[----:B------:R0:W1:Y:S02]  /*28730*/  SHFL.IDX P6, R14, R13, R12, R11 ;  /* 0x0000000c0d0e7389 */ /* 0x00006400000c000b */
[----:B01----:R-:W-:Y:S01]  /*28740*/  ENDCOLLECTIVE ;  /* 0x000000000000791b */ /* 0x003fe20003800000 */
.L_x_6341:
[----:B------:R-:W-:Y:S05]  /*28750*/  BSYNC B1 ;  /* 0x0000000000017941 */ /* 0x000fea0003800000 */
.L_x_6340:
[----:B------:R-:W-:Y:S05]  /*28760*/  BRA `(.L_x_6342) ;  /* 0xffffff8800a47947 */ /* 0x000fea000383ffff */
.L_x_6177:
[----:B------:R-:W-:Y:S01]  /*28770*/  BSSY B1, `(.L_x_6343) ;  /* 0x0000006000017945 */ /* 0x000fe20003800000 */
[----:B------:R-:W-:-:S07]  /*28780*/  IMAD.MOV.U32 R15, RZ, RZ, -0x1 ;  /* 0xffffffffff0f7424 */ /* 0x000fce00078e00ff */
[----:B01----:R-:W-:Y:S05]  /*28790*/  WARPSYNC.COLLECTIVE R15, `(.L_x_6344) ;  /* 0x000000000f0c7348 */ /* 0x003fea0003c00000 */
[----:B------:R-:W-:Y:S02]  /*287a0*/  ELECT P6, UR62, PT ;  /* 0x00000000003e782f */ /* 0x000fe400038c0000 */
[----:B------:R-:W-:Y:S01]  /*287b0*/  MOV R14, UR62 ;  /* 0x0000003e000e7c02 */ /* 0x000fe20008000f00 */
[----:B01----:R-:W-:Y:S10]  /*287c0*/  ENDCOLLECTIVE ;  /* 0x000000000000791b */ /* 0x003ff40003800000 */
.L_x_6344:
[----:B------:R-:W-:Y:S05]  /*287d0*/  BSYNC B1 ;  /* 0x0000000000017941 */ /* 0x000fea0003800000 */
.L_x_6343:
[----:B------:R-:W-:Y:S05]  /*287e0*/  BRA `(.L_x_6176) ;  /* 0xffffff88009c7947 */ /* 0x000fea000383ffff */
.L_x_6179:
[----:B0-----:R0:W2:Y:S02]  /*287f0*/  SYNCS.PHASECHK.TRANS64.TRYWAIT P0, [R16+URZ+0x30820], R8 ;  /* 0x03082008100075a7 */ /* 0x0010a4000800017f */
[----:B--2---:R-:W-:Y:S05]  /*28800*/  @!P0 NANOSLEEP.SYNCS 0x989680 ;  /* 0x009896800000895d */ /* 0x004fea0003900000 */
[----:B------:R-:W2:Y:S02]  /*28810*/  @!P0 SYNCS.PHASECHK.TRANS64 P0, [R16+URZ+0x30820], R8 ;  /* 0x03082008100085a7 */ /* 0x000ea4000800007f */
[----:B--2---:R-:W-:Y:S05]  /*28820*/  @!P0 BRA `(.L_x_6179) ;  /* 0xfffffffc00f08947 */ /* 0x004fea000383ffff */
[----:B------:R-:W-:Y:S05]  /*28830*/  BRA `(.L_x_6345) ;  /* 0xffffff8800ac7947 */ /* 0x000fea000383ffff */
.L_x_6183:
[----:B-1----:R1:W2:Y:S02]  /*28840*/  SYNCS.PHASECHK.TRANS64.TRYWAIT P0, [R12+URZ+0x308a0], R11 ;  /* 0x0308a00b0c0075a7 */ /* 0x0022a4000800017f */
[----:B--2---:R-:W-:Y:S05]  /*28850*/  @!P0 NANOSLEEP.SYNCS 0x989680 ;  /* 0x009896800000895d */ /* 0x004fea0003900000 */
[----:B------:R-:W2:Y:S02]  /*28860*/  @!P0 SYNCS.PHASECHK.TRANS64 P0, [R12+URZ+0x308a0], R11 ;  /* 0x0308a00b0c0085a7 */ /* 0x000ea4000800007f */
[----:B--2---:R-:W-:Y:S05]  /*28870*/  @!P0 BRA `(.L_x_6183) ;  /* 0xfffffffc00f08947 */ /* 0x004fea000383ffff */
[----:B------:R-:W-:Y:S05]  /*28880*/  BRA `(.L_x_6346) ;  /* 0xffffff8800c47947 */ /* 0x000fea000383ffff */
.L_x_6190:
[----:B0-----:R0:W2:Y:S02]  /*28890*/  SYNCS.PHASECHK.TRANS64.TRYWAIT P0, [R12+URZ+0x308c0], R11 ;  /* 0x0308c00b0c0075a7 */ /* 0x0010a4000800017f */
[----:B--2---:R-:W-:Y:S05]  /*288a0*/  @!P0 NANOSLEEP.SYNCS 0x989680 ;  /* 0x009896800000895d */ /* 0x004fea0003900000 */
[----:B------:R-:W2:Y:S02]  /*288b0*/  @!P0 SYNCS.PHASECHK.TRANS64 P0, [R12+URZ+0x308c0], R11 ;  /* 0x0308c00b0c0085a7 */ /* 0x000ea4000800007f */
[----:B--2---:R-:W-:Y:S05]  /*288c0*/  @!P0 BRA `(.L_x_6190) ;  /* 0xfffffffc00f08947 */ /* 0x004fea000383ffff */
[----:B------:R-:W-:Y:S05]  /*288d0*/  BRA `(.L_x_6347) ;  /* 0xffffff8c00c07947 */ /* 0x000fea000383ffff */
.L_x_6199:
[----:B-1----:R1:W2:Y:S02]  /*288e0*/  SYNCS.PHASECHK.TRANS64.TRYWAIT P1, [R11+URZ+0x308a0], R10 ;  /* 0x0308a00a0b0075a7 */ /* 0x0022a4000802017f */
[----:B--2---:R-:W-:Y:S05]  /*288f0*/  @!P1 NANOSLEEP.SYNCS 0x989680 ;  /* 0x009896800000995d */ /* 0x004fea0003900000 */
[----:B------:R-:W2:Y:S02]  /*28900*/  @!P1 SYNCS.PHASECHK.TRANS64 P1, [R11+URZ+0x308a0], R10 ;  /* 0x0308a00a0b0095a7 */ /* 0x000ea4000802007f */
[----:B--2---:R-:W-:Y:S05]  /*28910*/  @!P1 BRA `(.L_x_6199) ;  /* 0xfffffffc00f09947 */ /* 0x004fea000383ffff */
[----:B------:R-:W-:Y:S05]  /*28920*/  BRA `(.L_x_6348) ;  /* 0xffffff9000f87947 */ /* 0x000fea000383ffff */
.L_x_6206:
[----:B0-----:R0:W2:Y:S02]  /*28930*/  SYNCS.PHASECHK.TRANS64.TRYWAIT P1, [R11+URZ+0x308c0], R10 ;  /* 0x0308c00a0b0075a7 */ /* 0x0010a4000802017f */
[----:B--2---:R-:W-:Y:S05]  /*28940*/  @!P1 NANOSLEEP.SYNCS 0x989680 ;  /* 0x009896800000995d */ /* 0x004fea0003900000 */
[----:B------:R-:W2:Y:S02]  /*28950*/  @!P1 SYNCS.PHASECHK.TRANS64 P1, [R11+URZ+0x308c0], R10 ;  /* 0x0308c00a0b0095a7 */ /* 0x000ea4000802007f */
[----:B--2---:R-:W-:Y:S05]  /*28960*/  @!P1 BRA `(.L_x_6206) ;  /* 0xfffffffc00f09947 */ /* 0x004fea000383ffff */
[----:B------:R-:W-:Y:S05]  /*28970*/  BRA `(.L_x_6349) ;  /* 0xffffff9400f07947 */ /* 0x000fea000383ffff */
.L_x_6223:
        /* <DEDUP_REMOVED lines=11> */
.L_x_6351:
[----:B------:R-:W-:Y:S05]  /*28a30*/  BSYNC B0 ;  /* 0x0000000000007941 */ /* 0x000fea0003800000 */
.L_x_6350:
[----:B------:R-:W-:Y:S05]  /*28a40*/  BRA `(.L_x_6352) ;  /* 0xffffffa400d87947 */ /* 0x000fea000383ffff */
.L_x_6226:
[----:B0-----:R0:W1:Y:S02]  /*28a50*/  SYNCS.PHASECHK.TRANS64.TRYWAIT P0, [R7+URZ+0x30840], R2 ;  /* 0x03084002070075a7 */ /* 0x001064000800017f */
[----:B-1----:R-:W-:Y:S05]  /*28a60*/  @!P0 NANOSLEEP.SYNCS 0x989680 ;  /* 0x009896800000895d */ /* 0x002fea0003900000 */
[----:B------:R-:W1:Y:S02]  /*28a70*/  @!P0 SYNCS.PHASECHK.TRANS64 P0, [R7+URZ+0x30840], R2 ;  /* 0x03084002070085a7 */ /* 0x000e64000800007f */
[----:B-1----:R-:W-:Y:S05]  /*28a80*/  @!P0 BRA `(.L_x_6226) ;  /* 0xfffffffc00f08947 */ /* 0x002fea000383ffff */
[----:B------:R-:W-:Y:S05]  /*28a90*/  BRA `(.L_x_6353) ;  /* 0xffffffa800287947 */ /* 0x000fea000383ffff */
.L_x_6227:
        /* <DEDUP_REMOVED lines=8> */
.L_x_6355:
[----:B------:R-:W-:Y:S05]  /*28b20*/  BSYNC B0 ;  /* 0x0000000000007941 */ /* 0x000fea0003800000 */
.L_x_6354:
        /* <DEDUP_REMOVED lines=9> */
.L_x_6356:
        /* <DEDUP_REMOVED lines=9> */
[----:B------:R-:W-:-:S05]  /*28c50*/  @P0 LOP3.LUT R3, R3, R2, RZ, 0x3c, !PT ;  /* 0x0000000203030212 */ /* 0x000fca00078e3cff */
[----:B------:R-:W-:Y:S01]  /*28c60*/  @!PT LDS RZ, [RZ] ;  /* 0x00000000fffff984 */ /* 0x000fe20000000800 */
[----:B------:R-:W-:Y:S01]  /*28c70*/  @!PT LDS RZ, [RZ] ;  /* 0x00000000fffff984 */ /* 0x000fe20000000800 */
[----:B------:R-:W-:Y:S01]  /*28c80*/  @!PT LDS RZ, [RZ] ;  /* 0x00000000fffff984 */ /* 0x000fe20000000800 */
[----:B------:R0:W-:Y:S04]  /*28c90*/  @P0 LDGSTS.E.BYPASS.LTC128B.128 [R8+0x1e400], desc[UR4][R2.64], !P4 ;  /* 0x1e40000002080fae */ /* 0x0001e8000e101d44 */
[----:B------:R0:W-:Y:S04]  /*28ca0*/  @P0 LDGSTS.E.BYPASS.LTC128B.128 [R8+0x21400], desc[UR4][R2.64+0x80], !P3 ;  /* 0x2140008002080fae */ /* 0x0001e8000d901d44 */
[----:B------:R0:W-:Y:S02]  /*28cb0*/  @P0 LDGSTS.E.BYPASS.LTC128B.128 [R8+0x24400], desc[UR4][R2.64+0x100], !P2 ;  /* 0x2440010002080fae */ /* 0x0001e4000d101d44 */
[----:B0-----:R-:W-:Y:S05]  /*28cc0*/  WARPSYNC.COLLECTIVE R15, `(.L_x_6357) ;  /* 0x000000000f087348 */ /* 0x001fea0003c00000 */
[----:B------:R1:W2:Y:S02]  /*28cd0*/  SHFL.IDX P6, R14, R13, R12, R11 ;  /* 0x0000000c0d0e7389 */ /* 0x0002a400000c000b */
[----:B012---:R-:W-:Y:S01]  /*28ce0*/  ENDCOLLECTIVE ;  /* 0x000000000000791b */ /* 0x007fe20003800000 */
.L_x_6357:
[----:B------:R-:W-:Y:S02]  /*28cf0*/  @P1 IMAD R8, R5, 0x2, R16 ;  /* 0x0000000205081824 */ /* 0x000fe400078e0210 */
[----:B------:R-:W-:Y:S02]  /*28d00*/  IMAD.MOV.U32 R13, RZ, RZ, R4 ;  /* 0x000000ffff0d7224 */ /* 0x000fe400078e0004 */
[----:B------:R-:W-:-:S07]  /*28d10*/  IMAD.MOV.U32 R2, RZ, RZ, R14 ;  /* 0x000000ffff027224 */ /* 0x000fce00078e000e */
[----:B------:R-:W-:Y:S05]  /*28d20*/  WARPSYNC.COLLECTIVE R15, `(.L_x_6358) ;  /* 0x000000000f087348 */ /* 0x000fea0003c00000 */
[----:B------:R0:W1:Y:S02]  /*28d30*/  SHFL.IDX P6, R14, R13, R12, R11 ;  /* 0x0000000c0d0e7389 */ /* 0x00006400000c000b */
[----:B01----:R-:W-:Y:S01]  /*28d40*/  ENDCOLLECTIVE ;  /* 0x000000000000791b */ /* 0x003fe20003800000 */
.L_x_6358:
[----:B------:R-:W-:Y:S01]  /*28d50*/  ULDC.64 UR4, c[0x0][0x208] ;  /* 0x0000820000047ab9 */ /* 0x000fe20000000a00 */
[----:B------:R-:W-:Y:S02]  /*28d60*/  IMAD.MOV.U32 R13, RZ, RZ, R0 ;  /* 0x000000ffff0d7224 */ /* 0x000fe400078e0000 */
[----:B------:R-:W-:Y:S02]  /*28d70*/  IMAD.MOV.U32 R12, RZ, RZ, 0x2 ;  /* 0x00000002ff0c7424 */ /* 0x000fe400078e00ff */
[----:B------:R-:W-:-:S05]  /*28d80*/  IMAD.MOV.U32 R3, RZ, RZ, R14 ;  /* 0x000000ffff037224 */ /* 0x000fca00078e000e */
[----:B------:R-:W-:-:S05]  /*28d90*/  @P1 LEA R3, P0, R33, R3, 0x1 ;  /* 0x0000000321031211 */ /* 0x000fca00078008ff */
[----:B------:R-:W-:-:S05]  /*28da0*/  @P1 IMAD.X R2, RZ, RZ, R2, P0 ;  /* 0x000000ffff021224 */ /* 0x000fca00000e0602 */
        /* <DEDUP_REMOVED lines=8> */
[----:B------:R0:W-:Y:S01]  /*28e30*/  @P1 LDGSTS.E.BYPASS.LTC128B.128 [R8+0x24c00], desc[UR4][R2.64+0x100], !P2 ;  /* 0x24c0010002081fae */ /* 0x0001e2000d101d44 */
[----:B------:R-:W-:-:S13]  /*28e40*/  ISETP.GE.AND P1, PT, R6, 0x21, PT ;  /* 0x000000210600780c */ /* 0x000fda0003f26270 */
[----:B0-----:R-:W-:Y:S05]  /*28e50*/  WARPSYNC.COLLECTIVE R15, `(.L_x_6359) ;  /* 0x000000000f087348 */ /* 0x001fea0003c00000 */
[----:B------:R1:W2:Y:S02]  /*28e60*/  SHFL.IDX P6, R14, R13, R12, R11 ;  /* 0x0000000c0d0e7389 */ /* 0x0002a400000c000b */
[----:B012---:R-:W-:Y:S01]  /*28e70*/  ENDCOLLECTIVE ;  /* 0x000000000000791b */ /* 0x007fe20003800000 */
.L_x_6359:
[----:B------:R-:W-:Y:S02]  /*28e80*/  @P1 IMAD R8, R5, 0x2, R16 ;  /* 0x0000000205081824 */ /* 0x000fe400078e0210 */
[----:B------:R-:W-:Y:S02]  /*28e90*/  IMAD.MOV.U32 R13, RZ, RZ, R4 ;  /* 0x000000ffff0d7224 */ /* 0x000fe400078e0004 */
[----:B------:R-:W-:-:S07]  /*28ea0*/  IMAD.MOV.U32 R2, RZ, RZ, R14 ;  /* 0x000000ffff027224 */ /* 0x000fce00078e000e */
[----:B------:R-:W-:Y:S05]  /*28eb0*/  WARPSYNC.COLLECTIVE R15, `(.L_x_6360) ;  /* 0x000000000f087348 */ /* 0x000fea0003c00000 */
[----:B------:R0:W1:Y:S02]  /*28ec0*/  SHFL.IDX P6, R14, R13, R12, R11 ;  /* 0x0000000c0d0e7389 */ /* 0x00006400000c000b */
[----:B01----:R-:W-:Y:S01]  /*28ed0*/  ENDCOLLECTIVE ;  /* 0x000000000000791b */ /* 0x003fe20003800000 */
.L_x_6360:
        /* <DEDUP_REMOVED lines=19> */
.L_x_6361:
[----:B------:R-:W-:Y:S02]  /*29010*/  @P1 IMAD R8, R5, 0x2, R16 ;  /* 0x0000000205081824 */ /* 0x000fe400078e0210 */
[----:B------:R-:W-:Y:S02]  /*29020*/  IMAD.MOV.U32 R13, RZ, RZ, R4 ;  /* 0x000000ffff0d7224 */ /* 0x000fe400078e0004 */
[----:B------:R-:W-:-:S07]  /*29030*/  IMAD.MOV.U32 R2, RZ, RZ, R14 ;  /* 0x000000ffff027224 */ /* 0x000fce00078e000e */
[----:B------:R-:W-:Y:S05]  /*29040*/  WARPSYNC.COLLECTIVE R15, `(.L_x_6362) ;  /* 0x000000000f087348 */ /* 0x000fea0003c00000 */
[----:B------:R0:W1:Y:S02]  /*29050*/  SHFL.IDX P6, R14, R13, R12, R11 ;  /* 0x0000000c0d0e7389 */ /* 0x00006400000c000b */
[----:B01----:R-:W-:Y:S01]  /*29060*/  ENDCOLLECTIVE ;  /* 0x000000000000791b */ /* 0x003fe20003800000 */
.L_x_6362:
        /* <DEDUP_REMOVED lines=19> */
.L_x_6363:
[----:B------:R-:W-:Y:S02]  /*291a0*/  @P1 IMAD R8, R5, 0x2, R16 ;  /* 0x0000000205081824 */ /* 0x000fe400078e0210 */
[----:B------:R-:W-:Y:S02]  /*291b0*/  IMAD.MOV.U32 R13, RZ, RZ, R4 ;  /* 0x000000ffff0d7224 */ /* 0x000fe400078e0004 */
[----:B------:R-:W-:-:S07]  /*291c0*/  IMAD.MOV.U32 R2, RZ, RZ, R14 ;  /* 0x000000ffff027224 */ /* 0x000fce00078e000e */
[----:B------:R-:W-:Y:S05]  /*291d0*/  WARPSYNC.COLLECTIVE R15, `(.L_x_6364) ;  /* 0x000000000f087348 */ /* 0x000fea0003c00000 */
[----:B------:R0:W1:Y:S02]  /*291e0*/  SHFL.IDX P6, R14, R13, R12, R11 ;  /* 0x0000000c0d0e7389 */ /* 0x00006400000c000b */
[----:B01----:R-:W-:Y:S01]  /*291f0*/  ENDCOLLECTIVE ;  /* 0x000000000000791b */ /* 0x003fe20003800000 */
.L_x_6364:
        /* <DEDUP_REMOVED lines=18> */
.L_x_6365:
[----:B------:R-:W-:Y:S02]  /*29320*/  IMAD.MOV.U32 R13, RZ, RZ, R4 ;  /* 0x000000ffff0d7224 */ /* 0x000fe400078e0004 */
[----:B------:R-:W-:-:S07]  /*29330*/  IMAD.MOV.U32 R0, RZ, RZ, R14 ;  /* 0x000000ffff007224 */ /* 0x000fce00078e000e */
[----:B------:R-:W-:Y:S05]  /*29340*/  WARPSYNC.COLLECTIVE R15, `(.L_x_6366) ;  /* 0x000000000f087348 */ /* 0x000fea0003c00000 */
[----:B------:R0:W1:Y:S02]  /*29350*/  SHFL.IDX P6, R14, R13, R12, R11 ;  /* 0x0000000c0d0e7389 */ /* 0x00006400000c000b */
[----:B01----:R-:W-:Y:S01]  /*29360*/  ENDCOLLECTIVE ;  /* 0x000000000000791b */ /* 0x003fe20003800000 */
.L_x_6366:
[----:B------:R-:W-:Y:S01]  /*29370*/  IMAD.MOV.U32 R2, RZ, RZ, R14 ;  /* 0x000000ffff027224 */ /* 0x000fe200078e000e */
[----:B------:R-:W-:Y:S06]  /*29380*/  BRA `(.L_x_6367) ;  /* 0xffffffa400607947 */ /* 0x000fec000383ffff */
.L_x_6232:
        /* <DEDUP_REMOVED lines=9> */
.L_x_6368:
[C---:B------:R-:W-:Y:S01]  /*29420*/  VIADD R6, R25.reuse, 0x10 ;  /* 0x0000001019067836 */ /* 0x040fe20000000000 */
[----:B------:R-:W-:Y:S01]  /*29430*/  ISETP.GE.AND P2, PT, R25, R5, PT ;  /* 0x000000051900720c */ /* 0x000fe20003f46270 */
[----:B------:R-:W-:Y:S02]  /*29440*/  IMAD.MOV.U32 R13, RZ, RZ, R0 ;  /* 0x000000ffff0d7224 */ /* 0x000fe400078e0000 */
[----:B------:R-:W-:-:S10]  /*29450*/  IMAD.MOV.U32 R2, RZ, RZ, R14 ;  /* 0x000000ffff027224 */ /* 0x000fd400078e000e */
[----:B------:R-:W-:Y:S05]  /*29460*/  WARPSYNC.COLLECTIVE R15, `(.L_x_6369) ;  /* 0x000000000f087348 */ /* 0x000fea0003c00000 */
[----:B------:R0:W1:Y:S02]  /*29470*/  SHFL.IDX P6, R14, R13, R12, R11 ;  /* 0x0000000c0d0e7389 */ /* 0x00006400000c000b */
[----:B01----:R-:W-:Y:S01]  /*29480*/  ENDCOLLECTIVE ;  /* 0x000000000000791b */ /* 0x003fe20003800000 */
.L_x_6369:
[----:B------:R-:W-:Y:S01]  /*29490*/  ULDC.64 UR4, c[0x0][0x208] ;  /* 0x0000820000047ab9 */ /* 0x000fe20000000a00 */
[----:B------:R-:W-:Y:S02]  /*294a0*/  IMAD.MOV.U32 R13, RZ, RZ, R4 ;  /* 0x000000ffff0d7224 */ /* 0x000fe400078e0004 */
[----:B------:R-:W-:Y:S01]  /*294b0*/  IMAD.MOV.U32 R12, RZ, RZ, 0x1 ;  /* 0x00000001ff0c7424 */ /* 0x000fe200078e00ff */
[----:B------:R-:W-:-:S05]  /*294c0*/  @!P2 LEA R14, P4, R33, R14, 0x1 ;  /* 0x0000000e210ea211 */ /* 0x000fca00078808ff */
[----:B------:R-:W-:Y:S02]  /*294d0*/  @!P2 IMAD.X R3, RZ, RZ, R2, P4 ;  /* 0x000000ffff03a224 */ /* 0x000fe400020e0602 */
[----:B------:R-:W-:-:S05]  /*294e0*/  @!P2 IMAD.MOV.U32 R2, RZ, RZ, R14 ;  /* 0x000000ffff02a224 */ /* 0x000fca00078e000e */
[----:B------:R-:W-:Y:S01]  /*294f0*/  @!PT LDS RZ, [RZ] ;  /* 0x00000000fffff984 */ /* 0x000fe20000000800 */
[----:B------:R-:W-:Y:S01]  /*29500*/  @!PT LDS RZ, [RZ] ;  /* 0x00000000fffff984 */ /* 0x000fe20000000800 */
[----:B------:R-:W-:Y:S01]  /*29510*/  @!PT LDS RZ, [RZ] ;  /* 0x00000000fffff984 */ /* 0x000fe20000000800 */
[----:B------:R0:W-:Y:S04]  /*29520*/  @!P2 LDGSTS.E.BYPASS.LTC128B.128 [R8+0x12400], desc[UR4][R2.64], !P3 ;  /* 0x124000000208afae */ /* 0x0001e8000d901d44 */
[----:B------:R0:W-:Y:S04]  /*29530*/  @!P2 LDGSTS.E.BYPASS.LTC128B.128 [R8+0x16400], desc[UR4][R2.64+0x80], !P0 ;  /* 0x164000800208afae */ /* 0x0001e8000c101d44 */
[----:B------:R0:W-:Y:S01]  /*29540*/  @!P2 LDGSTS.E.BYPASS.LTC128B.128 [R8+0x1a400], desc[UR4][R2.64+0x100], !P1 ;  /* 0x1a4001000208afae */ /* 0x0001e2000c901d44 */
[----:B------:R-:W-:Y:S01]  /*29550*/  ISETP.GE.AND P2, PT, R6, R5, PT ;  /* 0x000000050600720c */ /* 0x000fe20003f46270 */
[----:B------:R-:W-:-:S12]  /*29560*/  VIADD R6, R25, 0x20 ;  /* 0x0000002019067836 */ /* 0x000fd80000000000 */
[----:B0-----:R-:W-:Y:S05]  /*29570*/  WARPSYNC.COLLECTIVE R15, `(.L_x_6370) ;  /* 0x000000000f087348 */ /* 0x001fea0003c00000 */
[----:B------:R1:W2:Y:S02]  /*29580*/  SHFL.IDX P6, R14, R13, R12, R11 ;  /* 0x0000000c0d0e7389 */ /* 0x0002a400000c000b */
[----:B012---:R-:W-:Y:S01]  /*29590*/  ENDCOLLECTIVE ;  /* 0x000000000000791b */ /* 0x007fe20003800000 */
.L_x_6370:
[----:B------:R-:W-:Y:S02]  /*295a0*/  IMAD.MOV.U32 R13, RZ, RZ, R0 ;  /* 0x000000ffff0d7224 */ /* 0x000fe400078e0000 */
[----:B------:R-:W-:-:S07]  /*295b0*/  IMAD.MOV.U32 R2, RZ, RZ, R14 ;  /* 0x000000ffff027224 */ /* 0x000fce00078e000e */
[----:B------:R-:W-:Y:S05]  /*295c0*/  WARPSYNC.COLLECTIVE R15, `(.L_x_6371) ;  /* 0x000000000f087348 */ /* 0x000fea0003c00000 */
[----:B------:R0:W1:Y:S02]  /*295d0*/  SHFL.IDX P6, R14, R13, R12, R11 ;  /* 0x0000000c0d0e7389 */ /* 0x00006400000c000b */
[----:B01----:R-:W-:Y:S01]  /*295e0*/  ENDCOLLECTIVE ;  /* 0x000000000000791b */ /* 0x003fe20003800000 */
.L_x_6371:
[----:B------:R-:W-:Y:S01]  /*295f0*/  ULDC.64 UR4, c[0x0][0x208] ;  /* 0x0000820000047ab9 */ /* 0x000fe20000000a00 */
[----:B------:R-:W-:Y:S02]  /*29600*/  IMAD.MOV.U32 R13, RZ, RZ, R4 ;  /* 0x000000ffff0d7224 */ /* 0x000fe400078e0004 */
[----:B------:R-:W-:Y:S01]  /*29610*/  IMAD.MOV.U32 R12, RZ, RZ, 0x2 ;  /* 0x00000002ff0c7424 */ /* 0x000fe200078e00ff */
        /* <DEDUP_REMOVED lines=15> */
.L_x_6372:
[----:B------:R-:W-:Y:S02]  /*29710*/  IMAD.MOV.U32 R13, RZ, RZ, R0 ;  /* 0x000000ffff0d7224 */ /* 0x000fe400078e0000 */
[----:B------:R-:W-:-:S07]  /*29720*/  IMAD.MOV.U32 R2, RZ, RZ, R14 ;  /* 0x000000ffff027224 */ /* 0x000fce00078e000e */
[----:B------:R-:W-:Y:S05]  /*29730*/  WARPSYNC.COLLECTIVE R15, `(.L_x_6373) ;  /* 0x000000000f087348 */ /* 0x000fea0003c00000 */
[----:B------:R0:W1:Y:S02]  /*29740*/  SHFL.IDX P6, R14, R13, R12, R11 ;  /* 0x0000000c0d0e7389 */ /* 0x00006400000c000b */
[----:B01----:R-:W-:Y:S01]  /*29750*/  ENDCOLLECTIVE ;  /* 0x000000000000791b */ /* 0x003fe20003800000 */
.L_x_6373:
        /* <DEDUP_REMOVED lines=18> */
.L_x_6374:
[----:B------:R-:W-:Y:S02]  /*29880*/  IMAD.MOV.U32 R13, RZ, RZ, R0 ;  /* 0x000000ffff0d7224 */ /* 0x000fe400078e0000 */
[----:B------:R-:W-:-:S07]  /*29890*/  IMAD.MOV.U32 R2, RZ, RZ, R14 ;  /* 0x000000ffff027224 */ /* 0x000fce00078e000e */
[----:B------:R-:W-:Y:S05]  /*298a0*/  WARPSYNC.COLLECTIVE R15, `(.L_x_6375) ;  /* 0x000000000f087348 */ /* 0x000fea0003c00000 */
[----:B------:R0:W1:Y:S02]  /*298b0*/  SHFL.IDX P6, R14, R13, R12, R11 ;  /* 0x0000000c0d0e7389 */ /* 0x00006400000c000b */
[----:B01----:R-:W-:Y:S01]  /*298c0*/  ENDCOLLECTIVE ;  /* 0x000000000000791b */ /* 0x003fe20003800000 */
.L_x_6375:
        /* <DEDUP_REMOVED lines=18> */
.L_x_6376:
[----:B------:R-:W-:Y:S02]  /*299f0*/  IMAD.MOV.U32 R13, RZ, RZ, R0 ;  /* 0x000000ffff0d7224 */ /* 0x000fe400078e0000 */
[----:B------:R-:W-:-:S07]  /*29a00*/  IMAD.MOV.U32 R2, RZ, RZ, R14 ;  /* 0x000000ffff027224 */ /* 0x000fce00078e000e */
[----:B------:R-:W-:Y:S05]  /*29a10*/  WARPSYNC.COLLECTIVE R15, `(.L_x_6377) ;  /* 0x000000000f087348 */ /* 0x000fea0003c00000 */
[----:B------:R0:W1:Y:S02]  /*29a20*/  SHFL.IDX P6, R14, R13, R12, R11 ;  /* 0x0000000c0d0e7389 */ /* 0x00006400000c000b */
[----:B01----:R-:W-:Y:S01]  /*29a30*/  ENDCOLLECTIVE ;  /* 0x000000000000791b */ /* 0x003fe20003800000 */
.L_x_6377:
        /* <DEDUP_REMOVED lines=18> */
.L_x_6378:
[----:B------:R-:W-:Y:S02]  /*29b60*/  IMAD.MOV.U32 R13, RZ, RZ, R0 ;  /* 0x000000ffff0d7224 */ /* 0x000fe400078e0000 */
[----:B------:R-:W-:-:S07]  /*29b70*/  IMAD.MOV.U32 R2, RZ, RZ, R14 ;  /* 0x000000ffff027224 */ /* 0x000fce00078e000e */
[----:B------:R-:W-:Y:S05]  /*29b80*/  WARPSYNC.COLLECTIVE R15, `(.L_x_6379) ;  /* 0x000000000f087348 */ /* 0x000fea0003c00000 */
[----:B------:R0:W1:Y:S02]  /*29b90*/  SHFL.IDX P6, R14, R13, R12, R11 ;  /* 0x0000000c0d0e7389 */ /* 0x00006400000c000b */
[----:B01----:R-:W-:Y:S01]  /*29ba0*/  ENDCOLLECTIVE ;  /* 0x000000000000791b */ /* 0x003fe20003800000 */
.L_x_6379:
        /* <DEDUP_REMOVED lines=13> */
[----:B------:R-:W-:-:S13]  /*29c80*/  ISETP.GE.AND P2, PT, R6, R5, PT ;  /* 0x000000050600720c */ /* 0x000fda0003f46270 */
[----:B0-----:R-:W-:Y:S05]  /*29c90*/  WARPSYNC.COLLECTIVE R15, `(.L_x_6380) ;  /* 0x000000000f087348 */ /* 0x001fea0003c00000 */
[----:B------:R1:W2:Y:S02]  /*29ca0*/  SHFL.IDX P6, R14, R13, R12, R11 ;  /* 0x0000000c0d0e7389 */ /* 0x0002a400000c000b */
[----:B012---:R-:W-:Y:S01]  /*29cb0*/  ENDCOLLECTIVE ;  /* 0x000000000000791b */ /* 0x007fe20003800000 */
.L_x_6380:
[----:B------:R-:W-:Y:S02]  /*29cc0*/  IMAD.MOV.U32 R13, RZ, RZ, R0 ;  /* 0x000000ffff0d7224 */ /* 0x000fe400078e0000 */
[----:B------:R-:W-:-:S07]  /*29cd0*/  IMAD.MOV.U32 R2, RZ, RZ, R14 ;  /* 0x000000ffff027224 */ /* 0x000fce00078e000e */
[----:B------:R-:W-:Y:S05]  /*29ce0*/  WARPSYNC.COLLECTIVE R15, `(.L_x_6381) ;  /* 0x000000000f087348 */ /* 0x000fea0003c00000 */
[----:B------:R0:W1:Y:S02]  /*29cf0*/  SHFL.IDX P6, R14, R13, R12, R11 ;  /* 0x0000000c0d0e7389 */ /* 0x00006400000c000b */
[----:B01----:R-:W-:Y:S01]  /*29d00*/  ENDCOLLECTIVE ;  /* 0x000000000000791b */ /* 0x003fe20003800000 */
.L_x_6381:
        /* <DEDUP_REMOVED lines=12> */
[----:B------:R0:W-:Y:S02]  /*29dd0*/  @!P2 LDGSTS.E.BYPASS.LTC128B.128 [R8+0x1d400], desc[UR4][R2.64+0x100], !P1 ;  /* 0x1d4001000208afae */ /* 0x0001e4000c901d44 */
[----:B0-----:R-:W-:Y:S05]  /*29de0*/  WARPSYNC.COLLECTIVE R15, `(.L_x_6382) ;  /* 0x000000000f087348 */ /* 0x001fea0003c00000 */
[----:B------:R1:W2:Y:S02]  /*29df0*/  SHFL.IDX P6, R14, R13, R12, R11 ;  /* 0x0000000c0d0e7389 */ /* 0x0002a400000c000b */
[----:B012---:R-:W-:Y:S01]  /*29e00*/  ENDCOLLECTIVE ;  /* 0x000000000000791b */ /* 0x007fe20003800000 */
.L_x_6382:
[----:B------:R-:W-:Y:S02]  /*29e10*/  IMAD.MOV.U32 R13, RZ, RZ, R0 ;  /* 0x000000ffff0d7224 */ /* 0x000fe400078e0000 */
[----:B------:R-:W-:-:S07]  /*29e20*/  IMAD.MOV.U32 R4, RZ, RZ, R14 ;  /* 0x000000ffff047224 */ /* 0x000fce00078e000e */
[----:B------:R-:W-:Y:S05]  /*29e30*/  WARPSYNC.COLLECTIVE R15, `(.L_x_6383) ;  /* 0x000000000f087348 */ /* 0x000fea0003c00000 */
[----:B------:R0:W1:Y:S02]  /*29e40*/  SHFL.IDX P6, R14, R13, R12, R11 ;  /* 0x0000000c0d0e7389 */ /* 0x00006400000c000b */
[----:B01----:R-:W-:Y:S01]  /*29e50*/  ENDCOLLECTIVE ;  /* 0x000000000000791b */ /* 0x003fe20003800000 */
.L_x_6383:
[----:B------:R-:W-:Y:S05]  /*29e60*/  BRA `(.L_x_6384) ;  /* 0xffffffa400b47947 */ /* 0x000fea000383ffff */
.L_x_6237:
[----:B0-----:R0:W1:Y:S02]  /*29e70*/  SYNCS.PHASECHK.TRANS64.TRYWAIT P0, [R16+URZ+0x30820], R3 ;  /* 0x03082003100075a7 */ /* 0x001064000800017f */
[----:B-1----:R-:W-:Y:S05]  /*29e80*/  @!P0 NANOSLEEP.SYNCS 0x989680 ;  /* 0x009896800000895d */ /* 0x002fea0003900000 */
[----:B------:R-:W1:Y:S02]  /*29e90*/  @!P0 SYNCS.PHASECHK.TRANS64 P0, [R16+URZ+0x30820], R3 ;  /* 0x03082003100085a7 */ /* 0x000e64000800007f */
[----:B-1----:R-:W-:Y:S05]  /*29ea0*/  @!P0 BRA `(.L_x_6237) ;  /* 0xfffffffc00f08947 */ /* 0x002fea000383ffff */
[----:B------:R-:W-:Y:S05]  /*29eb0*/  BRA `(.L_x_6385) ;  /* 0xffffffa800307947 */ /* 0x000fea000383ffff */
.L_x_6242:
[----:B0-----:R0:W1:Y:S02]  /*29ec0*/  SYNCS.PHASECHK.TRANS64.TRYWAIT P0, [R7+URZ+0x30840], R2 ;  /* 0x03084002070075a7 */ /* 0x001064000800017f */
[----:B-1----:R-:W-:Y:S05]  /*29ed0*/  @!P0 NANOSLEEP.SYNCS 0x989680 ;  /* 0x009896800000895d */ /* 0x002fea0003900000 */
[----:B------:R-:W1:Y:S02]  /*29ee0*/  @!P0 SYNCS.PHASECHK.TRANS64 P0, [R7+URZ+0x30840], R2 ;  /* 0x03084002070085a7 */ /* 0x000e64000800007f */
[----:B-1----:R-:W-:Y:S05]  /*29ef0*/  @!P0 BRA `(.L_x_6242) ;  /* 0xfffffffc00f08947 */ /* 0x002fea000383ffff */
[----:B------:R-:W-:Y:S05]  /*29f00*/  BRA `(.L_x_6386) ;  /* 0xffffffac00107947 */ /* 0x000fea000383ffff */
.L_x_6243:
        /* <DEDUP_REMOVED lines=8> */
.L_x_6388:
[----:B------:R-:W-:Y:S05]  /*29f90*/  BSYNC B1 ;  /* 0x0000000000017941 */ /* 0x000fea0003800000 */
.L_x_6387:
        /* <DEDUP_REMOVED lines=12> */
.L_x_6389:
[----:B------:R-:W-:Y:S01]  /*2a060*/  IMAD R5, R5, 0x2, R16 ;  /* 0x0000000205057824 */ /* 0x000fe200078e0210 */
        /* <DEDUP_REMOVED lines=11> */
[----:B------:R0:W-:Y:S02]  /*2a120*/  LDGSTS.E.BYPASS.LTC128B.128 [R5+0x24400], desc[UR4][R2.64+0x100], !P4 ;  /* 0x2440010002057fae */ /* 0x0001e4000e101d44 */
[----:B0-----:R-:W-:Y:S05]  /*2a130*/  WARPSYNC.COLLECTIVE R15, `(.L_x_6390) ;  /* 0x000000000f087348 */ /* 0x001fea0003c00000 */
[----:B------:R1:W2:Y:S02]  /*2a140*/  SHFL.IDX P6, R14, R13, R12, R11 ;  /* 0x0000000c0d0e7389 */ /* 0x0002a400000c000b */
[----:B012---:R-:W-:Y:S01]  /*2a150*/  ENDCOLLECTIVE ;  /* 0x000000000000791b */ /* 0x007fe20003800000 */
.L_x_6390:
[----:B------:R-:W-:Y:S02]  /*2a160*/  IMAD.MOV.U32 R13, RZ, RZ, R8 ;  /* 0x000000ffff0d7224 */ /* 0x000fe400078e0008 */
[----:B------:R-:W-:-:S07]  /*2a170*/  IMAD.MOV.U32 R3, RZ, RZ, R14 ;  /* 0x000000ffff037224 */ /* 0x000fce00078e000e */
[----:B------:R-:W-:Y:S05]  /*2a180*/  WARPSYNC.COLLECTIVE R15, `(.L_x_6391) ;  /* 0x000000000f087348 */ /* 0x000fea0003c00000 */
[----:B------:R0:W1:Y:S02]  /*2a190*/  SHFL.IDX P6, R14, R13, R12, R11 ;  /* 0x0000000c0d0e7389 */ /* 0x00006400000c000b */
[----:B01----:R-:W-:Y:S01]  /*2a1a0*/  ENDCOLLECTIVE ;  /* 0x000000000000791b */ /* 0x003fe20003800000 */
.L_x_6391:
        /* <DEDUP_REMOVED lines=15> */
.L_x_6392:
[----:B------:R-:W-:Y:S02]  /*2a2a0*/  IMAD.MOV.U32 R13, RZ, RZ, R8 ;  /* 0x000000ffff0d7224 */ /* 0x000fe400078e0008 */
[----:B------:R-:W-:-:S07]  /*2a2b0*/  IMAD.MOV.U32 R35, RZ, RZ, R14 ;  /* 0x000000ffff237224 */ /* 0x000fce00078e000e */
[----:B------:R-:W-:Y:S05]  /*2a2c0*/  WARPSYNC.COLLECTIVE R15, `(.L_x_6393) ;  /* 0x000000000f087348 */ /* 0x000fea0003c00000 */
[----:B------:R0:W1:Y:S02]  /*2a2d0*/  SHFL.IDX P6, R14, R13, R12, R11 ;  /* 0x0000000c0d0e7389 */ /* 0x00006400000c000b */
[----:B01----:R-:W-:Y:S01]  /*2a2e0*/  ENDCOLLECTIVE ;  /* 0x000000000000791b */ /* 0x003fe20003800000 */
.L_x_6393:
        /* <DEDUP_REMOVED lines=15> */
.L_x_6394:
[----:B------:R-:W-:Y:S02]  /*2a3e0*/  IMAD.MOV.U32 R13, RZ, RZ, R8 ;  /* 0x000000ffff0d7224 */ /* 0x000fe400078e0008 */
[----:B------:R-:W-:-:S07]  /*2a3f0*/  IMAD.MOV.U32 R35, RZ, RZ, R14 ;  /* 0x000000ffff237224 */ /* 0x000fce00078e000e */
[----:B------:R-:W-:Y:S05]  /*2a400*/  WARPSYNC.COLLECTIVE R15, `(.L_x_6395) ;  /* 0x000000000f087348 */ /* 0x000fea0003c00000 */
[----:B------:R0:W1:Y:S02]  /*2a410*/  SHFL.IDX P6, R14, R13, R12, R11 ;  /* 0x0000000c0d0e7389 */ /* 0x00006400000c000b */
[----:B01----:R-:W-:Y:S01]  /*2a420*/  ENDCOLLECTIVE ;  /* 0x000000000000791b */ /* 0x003fe20003800000 */
.L_x_6395:
        /* <DEDUP_REMOVED lines=15> */
.L_x_6396:
[----:B------:R-:W-:Y:S02]  /*2a520*/  IMAD.MOV.U32 R13, RZ, RZ, R8 ;  /* 0x000000ffff0d7224 */ /* 0x000fe400078e0008 */
[----:B------:R-:W-:-:S07]  /*2a530*/  IMAD.MOV.U32 R35, RZ, RZ, R14 ;  /* 0x000000ffff237224 */ /* 0x000fce00078e000e */
[----:B------:R-:W-:Y:S05]  /*2a540*/  WARPSYNC.COLLECTIVE R15, `(.L_x_6397) ;  /* 0x000000000f087348 */ /* 0x000fea0003c00000 */
[----:B------:R0:W1:Y:S02]  /*2a550*/  SHFL.IDX P6, R14, R13, R12, R11 ;  /* 0x0000000c0d0e7389 */ /* 0x00006400000c000b */
[----:B01----:R-:W-:Y:S01]  /*2a560*/  ENDCOLLECTIVE ;  /* 0x000000000000791b */ /* 0x003fe20003800000 */
.L_x_6397:
        /* <DEDUP_REMOVED lines=11> */
[----:B------:R0:W-:Y:S04]  /*2a620*/  LDGSTS.E.BYPASS.LTC128B.128 [R5+0x23400], desc[UR4][R2.64+0x80], !P5 ;  /* 0x2340008002057fae */ /* 0x0001e8000e901d44 */
[----:B------:R0:W-:Y:S06]  /*2a630*/  LDGSTS.E.BYPASS.LTC128B.128 [R5+0x26400], desc[UR4][R2.64+0x100], !P4 ;  /* 0x2640010002057fae */ /* 0x0001ec000e101d44 */
[----:B0-----:R-:W-:Y:S05]  /*2a640*/  WARPSYNC.COLLECTIVE R15, `(.L_x_6398) ;  /* 0x000000000f087348 */ /* 0x001fea0003c00000 */
[----:B------:R1:W2:Y:S02]  /*2a650*/  SHFL.IDX P6, R14, R13, R12, R11 ;  /* 0x0000000c0d0e7389 */ /* 0x0002a400000c000b */
[----:B012---:R-:W-:Y:S01]  /*2a660*/  ENDCOLLECTIVE ;  /* 0x000000000000791b */ /* 0x007fe20003800000 */
.L_x_6398:
[----:B------:R-:W-:Y:S02]  /*2a670*/  IMAD.MOV.U32 R13, RZ, RZ, R8 ;  /* 0x000000ffff0d7224 */ /* 0x000fe400078e0008 */
[----:B------:R-:W-:-:S07]  /*2a680*/  IMAD.MOV.U32 R35, RZ, RZ, R14 ;  /* 0x000000ffff237224 */ /* 0x000fce00078e000e */
[----:B------:R-:W-:Y:S05]  /*2a690*/  WARPSYNC.COLLECTIVE R15, `(.L_x_6399) ;  /* 0x000000000f087348 */ /* 0x000fea0003c00000 */
[----:B------:R0:W1:Y:S02]  /*2a6a0*/  SHFL.IDX P6, R14, R13, R12, R11 ;  /* 0x0000000c0d0e7389 */ /* 0x00006400000c000b */
[----:B01----:R-:W-:Y:S01]  /*2a6b0*/  ENDCOLLECTIVE ;  /* 0x000000000000791b */ /* 0x003fe20003800000 */
.L_x_6399:
[----:B------:R-:W-:Y:S01]  /*2a6c0*/  IMAD.MOV.U32 R2, RZ, RZ, R14 ;  /* 0x000000ffff027224 */ /* 0x000fe200078e000e */
[----:B------:R-:W-:Y:S06]  /*2a6d0*/  BRA `(.L_x_6400) ;  /* 0xffffffa800207947 */ /* 0x000fec000383ffff */
.L_x_6248:
[----:B0-----:R0:W3:Y:S02]  /*2a6e0*/  SYNCS.PHASECHK.TRANS64.TRYWAIT P0, [R6+URZ+0x30860], R2 ;  /* 0x03086002060075a7 */ /* 0x0010e4000800017f */
[----:B---3--:R-:W-:Y:S05]  /*2a6f0*/  @!P0 NANOSLEEP.SYNCS 0x989680 ;  /* 0x009896800000895d */ /* 0x008fea0003900000 */
[----:B------:R-:W3:Y:S02]  /*2a700*/  @!P0 SYNCS.PHASECHK.TRANS64 P0, [R6+URZ+0x30860], R2 ;  /* 0x03086002060085a7 */ /* 0x000ee4000800007f */
[----:B---3--:R-:W-:Y:S05]  /*2a710*/  @!P0 BRA `(.L_x_6248) ;  /* 0xfffffffc00f08947 */ /* 0x008fea000383ffff */
[----:B------:R-:W-:Y:S05]  /*2a720*/  BRA `(.L_x_6401) ;  /* 0xffffffa800887947 */ /* 0x000fea000383ffff */
.L_x_6249:
        /* <DEDUP_REMOVED lines=8> */
.L_x_6403:
[----:B------:R-:W-:Y:S05]  /*2a7b0*/  BSYNC B1 ;  /* 0x0000000000017941 */ /* 0x000fea0003800000 */
.L_x_6402:
        /* <DEDUP_REMOVED lines=9> */
.L_x_6404:
        /* <DEDUP_REMOVED lines=18> */
.L_x_6405:
[----:B------:R-:W-:Y:S02]  /*2a970*/  IMAD.MOV.U32 R13, RZ, RZ, R17 ;  /* 0x000000ffff0d7224 */ /* 0x000fe400078e0011 */
[----:B------:R-:W-:-:S07]  /*2a980*/  IMAD.MOV.U32 R3, RZ, RZ, R14 ;  /* 0x000000ffff037224 */ /* 0x000fce00078e000e */
[----:B------:R-:W-:Y:S05]  /*2a990*/  WARPSYNC.COLLECTIVE R15, `(.L_x_6406) ;  /* 0x000000000f087348 */ /* 0x000fea0003c00000 */
[----:B------:R0:W1:Y:S02]  /*2a9a0*/  SHFL.IDX P6, R14, R13, R12, R11 ;  /* 0x0000000c0d0e7389 */ /* 0x00006400000c000b */
[----:B01----:R-:W-:Y:S01]  /*2a9b0*/  ENDCOLLECTIVE ;  /* 0x000000000000791b */ /* 0x003fe20003800000 */
.L_x_6406:
        /* <DEDUP_REMOVED lines=18> */
.L_x_6407:
[----:B------:R-:W-:Y:S02]  /*2aae0*/  IMAD.MOV.U32 R13, RZ, RZ, R17 ;  /* 0x000000ffff0d7224 */ /* 0x000fe400078e0011 */
[----:B------:R-:W-:-:S07]  /*2aaf0*/  IMAD.MOV.U32 R3, RZ, RZ, R14 ;  /* 0x000000ffff037224 */ /* 0x000fce00078e000e */
[----:B------:R-:W-:Y:S05]  /*2ab00*/  WARPSYNC.COLLECTIVE R15, `(.L_x_6408) ;  /* 0x000000000f087348 */ /* 0x000fea0003c00000 */
[----:B------:R0:W1:Y:S02]  /*2ab10*/  SHFL.IDX P6, R14, R13, R12, R11 ;  /* 0x0000000c0d0e7389 */ /* 0x00006400000c000b */
[----:B01----:R-:W-:Y:S01]  /*2ab20*/  ENDCOLLECTIVE ;  /* 0x000000000000791b */ /* 0x003fe20003800000 */
.L_x_6408:
        /* <DEDUP_REMOVED lines=18> */
.L_x_6409:
[----:B------:R-:W-:Y:S02]  /*2ac50*/  IMAD.MOV.U32 R13, RZ, RZ, R17 ;  /* 0x000000ffff0d7224 */ /* 0x000fe400078e0011 */
[----:B------:R-:W-:-:S07]  /*2ac60*/  IMAD.MOV.U32 R3, RZ, RZ, R14 ;  /* 0x000000ffff037224 */ /* 0x000fce00078e000e */
[----:B------:R-:W-:Y:S05]  /*2ac70*/  WARPSYNC.COLLECTIVE R15, `(.L_x_6410) ;  /* 0x000000000f087348 */ /* 0x000fea0003c00000 */
[----:B------:R0:W1:Y:S02]  /*2ac80*/  SHFL.IDX P6, R14, R13, R12, R11 ;  /* 0x0000000c0d0e7389 */ /* 0x00006400000c000b */
[----:B01----:R-:W-:Y:S01]  /*2ac90*/  ENDCOLLECTIVE ;  /* 0x000000000000791b */ /* 0x003fe20003800000 */
.L_x_6410:
        /* <DEDUP_REMOVED lines=18> */
.L_x_6411:
[----:B------:R-:W-:Y:S02]  /*2adc0*/  IMAD.MOV.U32 R13, RZ, RZ, R17 ;  /* 0x000000ffff0d7224 */ /* 0x000fe400078e0011 */
[----:B------:R-:W-:-:S07]  /*2add0*/  IMAD.MOV.U32 R3, RZ, RZ, R14 ;  /* 0x000000ffff037224 */ /* 0x000fce00078e000e */
[----:B------:R-:W-:Y:S05]  /*2ade0*/  WARPSYNC.COLLECTIVE R15, `(.L_x_6412) ;  /* 0x000000000f087348 */ /* 0x000fea0003c00000 */
[----:B------:R0:W1:Y:S02]  /*2adf0*/  SHFL.IDX P6, R14, R13, R12, R11 ;  /* 0x0000000c0d0e7389 */ /* 0x00006400000c000b */
[----:B01----:R-:W-:Y:S01]  /*2ae00*/  ENDCOLLECTIVE ;  /* 0x000000000000791b */ /* 0x003fe20003800000 */
.L_x_6412:
        /* <DEDUP_REMOVED lines=18> */
.L_x_6413:
[----:B------:R-:W-:Y:S02]  /*2af30*/  IMAD.MOV.U32 R13, RZ, RZ, R17 ;  /* 0x000000ffff0d7224 */ /* 0x000fe400078e0011 */
[----:B------:R-:W-:-:S07]  /*2af40*/  IMAD.MOV.U32 R18, RZ, RZ, R14 ;  /* 0x000000ffff127224 */ /* 0x000fce00078e000e */
[----:B------:R-:W-:Y:S05]  /*2af50*/  WARPSYNC.COLLECTIVE R15, `(.L_x_6414) ;  /* 0x000000000f087348 */ /* 0x000fea0003c00000 */
[----:B------:R0:W1:Y:S02]  /*2af60*/  SHFL.IDX P6, R14, R13, R12, R11 ;  /* 0x0000000c0d0e7389 */ /* 0x00006400000c000b */
[----:B01----:R-:W-:Y:S01]  /*2af70*/  ENDCOLLECTIVE ;  /* 0x000000000000791b */ /* 0x003fe20003800000 */
.L_x_6414:
[----:B------:R-:W-:Y:S05]  /*2af80*/  BRA `(.L_x_6415) ;  /* 0xffffffa400707947 */ /* 0x000fea000383ffff */
.L_x_6257:
[----:B0-----:R0:W1:Y:S02]  /*2af90*/  SYNCS.PHASECHK.TRANS64.TRYWAIT P0, [R0+URZ+0x30860], R3 ;  /* 0x03086003000075a7 */ /* 0x001064000800017f */
[----:B-1----:R-:W-:Y:S05]  /*2afa0*/  @!P0 NANOSLEEP.SYNCS 0x989680 ;  /* 0x009896800000895d */ /* 0x002fea0003900000 */
[----:B------:R-:W1:Y:S02]  /*2afb0*/  @!P0 SYNCS.PHASECHK.TRANS64 P0, [R0+URZ+0x30860], R3 ;  /* 0x03086003000085a7 */ /* 0x000e64000800007f */
[----:B-1----:R-:W-:Y:S05]  /*2afc0*/  @!P0 BRA `(.L_x_6257) ;  /* 0xfffffffc00f08947 */ /* 0x002fea000383ffff */
[----:B------:R-:W-:Y:S05]  /*2afd0*/  BRA `(.L_x_6416) ;  /* 0xffffffa8009c7947 */ /* 0x000fea000383ffff */
.L_x_6258:
        /* <DEDUP_REMOVED lines=8> */
.L_x_6418:
[----:B------:R-:W-:Y:S05]  /*2b060*/  BSYNC B0 ;  /* 0x0000000000007941 */ /* 0x000fea0003800000 */
.L_x_6417:
        /* <DEDUP_REMOVED lines=9> */
.L_x_6419:
[----:B------:R-:W-:Y:S01]  /*2b100*/  ULDC UR4, c[0x0][0x2f4] ;  /* 0x0000bd0000047ab9 */ /* 0x000fe20000000800 */
[----:B------:R-:W-:Y:S01]  /*2b110*/  IMAD R4, R7, 0x2, R16 ;  /* 0x0000000207047824 */ /* 0x000fe200078e0210 */
[----:B------:R-:W-:Y:S01]  /*2b120*/  ISETP.GE.AND P2, PT, R33, UR4, PT ;  /* 0x0000000421007c0c */ /* 0x000fe2000bf46270 */
[----:B------:R-:W-:Y:S01]  /*2b130*/  ULDC.64 UR6, c[0x0][0x208] ;  /* 0x0000820000067ab9 */ /* 0x000fe20000000a00 */
[----:B------:R-:W-:Y:S02]  /*2b140*/  ISETP.GE.AND P1, PT, R36, UR4, PT ;  /* 0x0000000424007c0c */ /* 0x000fe4000bf26270 */
[C---:B------:R-:W-:Y:S02]  /*2b150*/  ISETP.LT.OR P3, PT, R6.reuse, 0x1, P2 ;  /* 0x000000010600780c */ /* 0x040fe40001761670 */
[----:B------:R-:W-:Y:S01]  /*2b160*/  ISETP.LT.OR P4, PT, R6, 0x1, P1 ;  /* 0x000000010600780c */ /* 0x000fe20000f81670 */
[----:B------:R-:W-:Y:S02]  /*2b170*/  IMAD.MOV.U32 R13, RZ, RZ, R18 ;  /* 0x000000ffff0d7224 */ /* 0x000fe400078e0012 */
[----:B------:R-:W-:Y:S01]  /*2b180*/  IMAD.MOV.U32 R12, RZ, RZ, 0x1 ;  /* 0x00000001ff0c7424 */ /* 0x000fe200078e00ff */
[----:B------:R-:W-:-:S05]  /*2b190*/  IADD3 R2, P0, R14, R5, RZ ;  /* 0x000000050e027210 */ /* 0x000fca0007f1e0ff */
[----:B------:R-:W-:Y:S01]  /*2b1a0*/  IMAD.X R3, RZ, RZ, R3, P0 ;  /* 0x000000ffff037224 */ /* 0x000fe200000e0603 */
[----:B------:R-:W-:-:S04]  /*2b1b0*/  ISETP.GE.AND P0, PT, R34, UR4, PT ;  /* 0x0000000422007c0c */ /* 0x000fc8000bf06270 */
[----:B------:R-:W-:Y:S01]  /*2b1c0*/  @!PT LDS RZ, [RZ] ;  /* 0x00000000fffff984 */ /* 0x000fe20000000800 */
[----:B------:R-:W-:Y:S01]  /*2b1d0*/  @!PT LDS RZ, [RZ] ;  /* 0x00000000fffff984 */ /* 0x000fe20000000800 */
[----:B------:R-:W-:Y:S01]  /*2b1e0*/  @!PT LDS RZ, [RZ] ;  /* 0x00000000fffff984 */ /* 0x000fe20000000800 */
[----:B------:R0:W-:Y:S01]  /*2b1f0*/  LDGSTS.E.BYPASS.LTC128B.128 [R4+0x400], desc[UR6][R2.64], !P3 ;  /* 0x0040000002047fae */ /* 0x0001e2000d901d46 */
[----:B------:R-:W-:-:S03]  /*2b200*/  ISETP.LT.OR P3, PT, R6, 0x1, P0 ;  /* 0x000000010600780c */ /* 0x000fc60000761670 */
[----:B------:R0:W-:Y:S10]  /*2b210*/  LDGSTS.E.BYPASS.LTC128B.128 [R4+0x3400], desc[UR6][R2.64+0x80], !P4 ;  /* 0x0340008002047fae */ /* 0x0001f4000e101d46 */
[----:B------:R0:W-:Y:S01]  /*2b220*/  LDGSTS.E.BYPASS.LTC128B.128 [R4+0x6400], desc[UR6][R2.64+0x100], !P3 ;  /* 0x0640010002047fae */ /* 0x0001e2000d901d46 */
[----:B------:R-:W-:-:S13]  /*2b230*/  ISETP.LT.OR P3, PT, R6, 0x11, P2 ;  /* 0x000000110600780c */ /* 0x000fda0001761670 */
[----:B0-----:R-:W-:Y:S05]  /*2b240*/  WARPSYNC.COLLECTIVE R15, `(.L_x_6420) ;  /* 0x000000000f087348 */ /* 0x001fea0003c00000 */
[----:B------:R1:W2:Y:S02]  /*2b250*/  SHFL.IDX P6, R14, R13, R12, R11 ;  /* 0x0000000c0d0e7389 */ /* 0x0002a400000c000b */
[----:B012---:R-:W-:Y:S01]  /*2b260*/  ENDCOLLECTIVE ;  /* 0x000000000000791b */ /* 0x007fe20003800000 */
.L_x_6420:
[----:B------:R-:W-:Y:S02]  /*2b270*/  IMAD.MOV.U32 R13, RZ, RZ, R17 ;  /* 0x000000ffff0d7224 */ /* 0x000fe400078e0011 */
[----:B------:R-:W-:-:S07]  /*2b280*/  IMAD.MOV.U32 R7, RZ, RZ, R14 ;  /* 0x000000ffff077224 */ /* 0x000fce00078e000e */
[----:B------:R-:W-:Y:S05]  /*2b290*/  WARPSYNC.COLLECTIVE R15, `(.L_x_6421) ;  /* 0x000000000f087348 */ /* 0x000fea0003c00000 */
[----:B------:R0:W1:Y:S02]  /*2b2a0*/  SHFL.IDX P6, R14, R13, R12, R11 ;  /* 0x0000000c0d0e7389 */ /* 0x00006400000c000b */
[----:B01----:R-:W-:Y:S01]  /*2b2b0*/  ENDCOLLECTIVE ;  /* 0x000000000000791b */ /* 0x003fe20003800000 */
.L_x_6421:
[----:B------:R-:W-:Y:S01]  /*2b2c0*/  ULDC.64 UR4, c[0x0][0x208] ;  /* 0x0000820000047ab9 */ /* 0x000fe20000000a00 */
        /* <DEDUP_REMOVED lines=10> */
[----:B------:R0:W-:Y:S05]  /*2b370*/  LDGSTS.E.BYPASS.LTC128B.128 [R4+0x3c00], desc[UR4][R2.64+0x80], !P4 ;  /* 0x03c0008002047fae */ /* 0x0001ea000e101d44 */
[----:B------:R0:W-:Y:S01]  /*2b380*/  LDGSTS.E.BYPASS.LTC128B.128 [R4+0x6c00], desc[UR4][R2.64+0x100], !P3 ;  /* 0x06c0010002047fae */ /* 0x0001e2000d901d44 */
[----:B------:R-:W-:-:S13]  /*2b390*/  ISETP.LT.OR P3, PT, R6, 0x21, P2 ;  /* 0x000000210600780c */ /* 0x000fda0001761670 */
[----:B0-----:R-:W-:Y:S05]  /*2b3a0*/  WARPSYNC.COLLECTIVE R15, `(.L_x_6422) ;  /* 0x000000000f087348 */ /* 0x001fea0003c00000 */
[----:B------:R1:W2:Y:S02]  /*2b3b0*/  SHFL.IDX P6, R14, R13, R12, R11 ;  /* 0x0000000c0d0e7389 */ /* 0x0002a400000c000b */
[----:B012---:R-:W-:Y:S01]  /*2b3c0*/  ENDCOLLECTIVE ;  /* 0x000000000000791b */ /* 0x007fe20003800000 */
.L_x_6422:
[----:B------:R-:W-:Y:S02]  /*2b3d0*/  IMAD.MOV.U32 R13, RZ, RZ, R17 ;  /* 0x000000ffff0d7224 */ /* 0x000fe400078e0011 */
[----:B------:R-:W-:-:S07]  /*2b3e0*/  IMAD.MOV.U32 R7, RZ, RZ, R14 ;  /* 0x000000ffff077224 */ /* 0x000fce00078e000e */
[----:B------:R-:W-:Y:S05]  /*2b3f0*/  WARPSYNC.COLLECTIVE R15, `(.L_x_6423) ;  /* 0x000000000f087348 */ /* 0x000fea0003c00000 */
[----:B------:R0:W1:Y:S02]  /*2b400*/  SHFL.IDX P6, R14, R13, R12, R11 ;  /* 0x0000000c0d0e7389 */ /* 0x00006400000c000b */
[----:B01----:R-:W-:Y:S01]  /*2b410*/  ENDCOLLECTIVE ;  /* 0x000000000000791b */ /* 0x003fe20003800000 */
.L_x_6423:
        /* <DEDUP_REMOVED lines=17> */
.L_x_6424:
[----:B------:R-:W-:Y:S02]  /*2b530*/  IMAD.MOV.U32 R13, RZ, RZ, R17 ;  /* 0x000000ffff0d7224 */ /* 0x000fe400078e0011 */
[----:B------:R-:W-:-:S07]  /*2b540*/  IMAD.MOV.U32 R7, RZ, RZ, R14 ;  /* 0x000000ffff077224 */ /* 0x000fce00078e000e */
[----:B------:R-:W-:Y:S05]  /*2b550*/  WARPSYNC.COLLECTIVE R15, `(.L_x_6425) ;  /* 0x000000000f087348 */ /* 0x000fea0003c00000 */
[----:B------:R0:W1:Y:S02]  /*2b560*/  SHFL.IDX P6, R14, R13, R12, R11 ;  /* 0x0000000c0d0e7389 */ /* 0x00006400000c000b */
[----:B01----:R-:W-:Y:S01]  /*2b570*/  ENDCOLLECTIVE ;  /* 0x000000000000791b */ /* 0x003fe20003800000 */
.L_x_6425:
        /* <DEDUP_REMOVED lines=17> */
.L_x_6426:
[----:B------:R-:W-:Y:S02]  /*2b690*/  IMAD.MOV.U32 R13, RZ, RZ, R17 ;  /* 0x000000ffff0d7224 */ /* 0x000fe400078e0011 */
[----:B------:R-:W-:-:S07]  /*2b6a0*/  IMAD.MOV.U32 R7, RZ, RZ, R14 ;  /* 0x000000ffff077224 */ /* 0x000fce00078e000e */
[----:B------:R-:W-:Y:S05]  /*2b6b0*/  WARPSYNC.COLLECTIVE R15, `(.L_x_6427) ;  /* 0x000000000f087348 */ /* 0x000fea0003c00000 */
[----:B------:R0:W1:Y:S02]  /*2b6c0*/  SHFL.IDX P6, R14, R13, R12, R11 ;  /* 0x0000000c0d0e7389 */ /* 0x00006400000c000b */
[----:B01----:R-:W-:Y:S01]  /*2b6d0*/  ENDCOLLECTIVE ;  /* 0x000000000000791b */ /* 0x003fe20003800000 */
.L_x_6427:
        /* <DEDUP_REMOVED lines=12> */
[----:B------:R0:W-:Y:S02]  /*2b7a0*/  LDGSTS.E.BYPASS.LTC128B.128 [R4+0x8400], desc[UR4][R2.64+0x100], !P3 ;  /* 0x0840010002047fae */ /* 0x0001e4000d901d44 */
[----:B0-----:R-:W-:Y:S05]  /*2b7b0*/  WARPSYNC.COLLECTIVE R15, `(.L_x_6428) ;  /* 0x000000000f087348 */ /* 0x001fea0003c00000 */
[----:B------:R1:W2:Y:S02]  /*2b7c0*/  SHFL.IDX P6, R14, R13, R12, R11 ;  /* 0x0000000c0d0e7389 */ /* 0x0002a400000c000b */
[----:B012---:R-:W-:Y:S01]  /*2b7d0*/  ENDCOLLECTIVE ;  /* 0x000000000000791b */ /* 0x007fe20003800000 */
.L_x_6428:
[----:B------:R-:W-:Y:S02]  /*2b7e0*/  IMAD.MOV.U32 R13, RZ, RZ, R17 ;  /* 0x000000ffff0d7224 */ /* 0x000fe400078e0011 */
[----:B------:R-:W-:-:S07]  /*2b7f0*/  IMAD.MOV.U32 R18, RZ, RZ, R14 ;  /* 0x000000ffff127224 */ /* 0x000fce00078e000e */
[----:B------:R-:W-:Y:S05]  /*2b800*/  WARPSYNC.COLLECTIVE R15, `(.L_x_6429) ;  /* 0x000000000f087348 */ /* 0x000fea0003c00000 */
[----:B------:R0:W1:Y:S02]  /*2b810*/  SHFL.IDX P6, R14, R13, R12, R11 ;  /* 0x0000000c0d0e7389 */ /* 0x00006400000c000b */
[----:B01----:R-:W-:Y:S01]  /*2b820*/  ENDCOLLECTIVE ;  /* 0x000000000000791b */ /* 0x003fe20003800000 */
.L_x_6429:
[----:B------:R-:W-:Y:S05]  /*2b830*/  BRA `(.L_x_6430) ;  /* 0xffffffa400907947 */ /* 0x000fea000383ffff */
.L_x_6263:
[----:B------:R-:W-:Y:S01]  /*2b840*/  BSSY B0, `(.L_x_6431) ;  /* 0x0000008000007945 */ /* 0x000fe20003800000 */
[----:B------:R-:W-:Y:S02]  /*2b850*/  IMAD.MOV.U32 R13, RZ, RZ, R24 ;  /* 0x000000ffff0d7224 */ /* 0x000fe400078e0018 */
[----:B-1----:R-:W-:Y:S02]  /*2b860*/  IMAD.MOV.U32 R12, RZ, RZ, RZ ;  /* 0x000000ffff0c7224 */ /* 0x002fe400078e00ff */
[----:B------:R-:W-:Y:S02]  /*2b870*/  IMAD.MOV.U32 R11, RZ, RZ, 0x1f ;  /* 0x0000001fff0b7424 */ /* 0x000fe400078e00ff */
[----:B------:R-:W-:-:S07]  /*2b880*/  IMAD.MOV.U32 R15, RZ, RZ, -0x1 ;  /* 0xffffffffff0f7424 */ /* 0x000fce00078e00ff */
[----:B------:R-:W-:Y:S05]  /*2b890*/  WARPSYNC.COLLECTIVE R15, `(.L_x_6432) ;  /* 0x000000000f087348 */ /* 0x000fea0003c00000 */
[----:B------:R0:W1:Y:S02]  /*2b8a0*/  SHFL.IDX P6, R14, R13, R12, R11 ;  /* 0x0000000c0d0e7389 */ /* 0x00006400000c000b */
[----:B01----:R-:W-:Y:S01]  /*2b8b0*/  ENDCOLLECTIVE ;  /* 0x000000000000791b */ /* 0x003fe20003800000 */
.L_x_6432:
[----:B------:R-:W-:Y:S05]  /*2b8c0*/  BSYNC B0 ;  /* 0x0000000000007941 */ /* 0x000fea0003800000 */
.L_x_6431:
        /* <DEDUP_REMOVED lines=9> */
.L_x_6433:
        /* <DEDUP_REMOVED lines=25> */
.L_x_6434:
[----:B------:R-:W-:Y:S01]  /*2baf0*/  IMAD.MOV.U32 R12, RZ, RZ, 0x2 ;  /* 0x00000002ff0c7424 */ /* 0x000fe200078e00ff */
[----:B------:R-:W-:-:S05]  /*2bb00*/  SEL R14, R14, RZ, P1 ;  /* 0x000000ff0e0e7207 */ /* 0x000fca0000800000 */
[----:B------:R-:W-:-:S04]  /*2bb10*/  IMAD.IADD R5, R13, 0x1, R14 ;  /* 0x000000010d057824 */ /* 0x000fc800078e020e */
[----:B------:R-:W-:-:S07]  /*2bb20*/  IMAD.MOV.U32 R13, RZ, RZ, R5 ;  /* 0x000000ffff0d7224 */ /* 0x000fce00078e0005 */
[----:B------:R-:W-:Y:S05]  /*2bb30*/  WARPSYNC.COLLECTIVE R15, `(.L_x_6435) ;  /* 0x000000000f087348 */ /* 0x000fea0003c00000 */
[----:B------:R0:W1:Y:S02]  /*2bb40*/  SHFL.UP P6, R14, R13, R12, R11 ;  /* 0x0400000c0d0e7389 */ /* 0x00006400000c000b */
[----:B01----:R-:W-:Y:S01]  /*2bb50*/  ENDCOLLECTIVE ;  /* 0x000000000000791b */ /* 0x003fe20003800000 */
.L_x_6435:
[----:B------:R-:W-:Y:S01]  /*2bb60*/  IMAD.MOV.U32 R12, RZ, RZ, 0x4 ;  /* 0x00000004ff0c7424 */ /* 0x000fe200078e00ff */
[----:B------:R-:W-:-:S05]  /*2bb70*/  SEL R2, R14, RZ, P2 ;  /* 0x000000ff0e027207 */ /* 0x000fca0001000000 */
[----:B------:R-:W-:-:S04]  /*2bb80*/  IMAD.IADD R2, R5, 0x1, R2 ;  /* 0x0000000105027824 */ /* 0x000fc800078e0202 */
[----:B------:R-:W-:-:S07]  /*2bb90*/  IMAD.MOV.U32 R13, RZ, RZ, R2 ;  /* 0x000000ffff0d7224 */ /* 0x000fce00078e0002 */
[----:B------:R-:W-:Y:S05]  /*2bba0*/  WARPSYNC.COLLECTIVE R15, `(.L_x_6436) ;  /* 0x000000000f087348 */ /* 0x000fea0003c00000 */
[----:B------:R0:W1:Y:S02]  /*2bbb0*/  SHFL.UP P6, R14, R13, R12, R11 ;  /* 0x0400000c0d0e7389 */ /* 0x00006400000c000b */
[----:B01----:R-:W-:Y:S01]  /*2bbc0*/  ENDCOLLECTIVE ;  /* 0x000000000000791b */ /* 0x003fe20003800000 */
.L_x_6436:
[----:B------:R-:W-:Y:S01]  /*2bbd0*/  IMAD.MOV.U32 R12, RZ, RZ, 0x8 ;  /* 0x00000008ff0c7424 */ /* 0x000fe200078e00ff */
[----:B------:R-:W-:-:S05]  /*2bbe0*/  SEL R3, R14, RZ, P3 ;  /* 0x000000ff0e037207 */ /* 0x000fca0001800000 */
[----:B------:R-:W-:-:S04]  /*2bbf0*/  IMAD.IADD R3, R2, 0x1, R3 ;  /* 0x0000000102037824 */ /* 0x000fc800078e0203 */
[----:B------:R-:W-:-:S07]  /*2bc00*/  IMAD.MOV.U32 R13, RZ, RZ, R3 ;  /* 0x000000ffff0d7224 */ /* 0x000fce00078e0003 */
[----:B------:R-:W-:Y:S05]  /*2bc10*/  WARPSYNC.COLLECTIVE R15, `(.L_x_6437) ;  /* 0x000000000f087348 */ /* 0x000fea0003c00000 */
[----:B------:R0:W1:Y:S02]  /*2bc20*/  SHFL.UP P6, R14, R13, R12, R11 ;  /* 0x0400000c0d0e7389 */ /* 0x00006400000c000b */
[----:B01----:R-:W-:Y:S01]  /*2bc30*/  ENDCOLLECTIVE ;  /* 0x000000000000791b */ /* 0x003fe20003800000 */
.L_x_6437:
[----:B------:R-:W-:Y:S01]  /*2bc40*/  IMAD.MOV.U32 R12, RZ, RZ, 0x10 ;  /* 0x00000010ff0c7424 */ /* 0x000fe200078e00ff */
[----:B------:R-:W-:-:S05]  /*2bc50*/  SEL R14, R14, RZ, P4 ;  /* 0x000000ff0e0e7207 */ /* 0x000fca0002000000 */
[----:B------:R-:W-:-:S04]  /*2bc60*/  IMAD.IADD R5, R3, 0x1, R14 ;  /* 0x0000000103057824 */ /* 0x000fc800078e020e */
[----:B------:R-:W-:-:S07]  /*2bc70*/  IMAD.MOV.U32 R13, RZ, RZ, R5 ;  /* 0x000000ffff0d7224 */ /* 0x000fce00078e0005 */
[----:B------:R-:W-:Y:S05]  /*2bc80*/  WARPSYNC.COLLECTIVE R15, `(.L_x_6438) ;  /* 0x000000000f087348 */ /* 0x000fea0003c00000 */
[----:B------:R0:W1:Y:S02]  /*2bc90*/  SHFL.UP P6, R14, R13, R12, R11 ;  /* 0x0400000c0d0e7389 */ /* 0x00006400000c000b */
[----:B01----:R-:W-:Y:S01]  /*2bca0*/  ENDCOLLECTIVE ;  /* 0x000000000000791b */ /* 0x003fe20003800000 */
.L_x_6438:
        /* <DEDUP_REMOVED lines=8> */
.L_x_6439:
[----:B------:R-:W-:Y:S05]  /*2bd30*/  BRA `(.L_x_6440) ;  /* 0xffffffa400ac7947 */ /* 0x000fea000383ffff */
.L_x_6266:
[----:B------:R-:W-:Y:S01]  /*2bd40*/  BSSY B0, `(.L_x_6441) ;  /* 0x0000007000007945 */ /* 0x000fe20003800000 */
[----:B-1----:R-:W-:Y:S02]  /*2bd50*/  IMAD.MOV.U32 R12, RZ, RZ, 0x1 ;  /* 0x00000001ff0c7424 */ /* 0x002fe400078e00ff */
[----:B------:R-:W-:Y:S02]  /*2bd60*/  IMAD.MOV.U32 R11, RZ, RZ, RZ ;  /* 0x000000ffff0b7224 */ /* 0x000fe400078e00ff */
[----:B------:R-:W-:-:S07]  /*2bd70*/  IMAD.MOV.U32 R15, RZ, RZ, -0x1 ;  /* 0xffffffffff0f7424 */ /* 0x000fce00078e00ff */
[----:B------:R-:W-:Y:S05]  /*2bd80*/  WARPSYNC.COLLECTIVE R15, `(.L_x_6442) ;  /* 0x000000000f087348 */ /* 0x000fea0003c00000 */
[----:B------:R0:W1:Y:S02]  /*2bd90*/  SHFL.UP P6, R14, R13, R12, R11 ;  /* 0x0400000c0d0e7389 */ /* 0x00006400000c000b */
[----:B01----:R-:W-:Y:S01]  /*2bda0*/  ENDCOLLECTIVE ;  /* 0x000000000000791b */ /* 0x003fe20003800000 */
.L_x_6442:
[----:B------:R-:W-:Y:S05]  /*2bdb0*/  BSYNC B0 ;  /* 0x0000000000007941 */ /* 0x000fea0003800000 */
.L_x_6441:
        /* <DEDUP_REMOVED lines=8> */
.L_x_6443:
[----:B------:R-:W-:Y:S01]  /*2be40*/  IMAD.MOV.U32 R12, RZ, RZ, 0x4 ;  /* 0x00000004ff0c7424 */ /* 0x000fe200078e00ff */
[----:B------:R-:W-:-:S05]  /*2be50*/  SEL R2, R14, RZ, P2 ;  /* 0x000000ff0e027207 */ /* 0x000fca0001000000 */
[----:B------:R-:W-:-:S04]  /*2be60*/  IMAD.IADD R2, R13, 0x1, R2 ;  /* 0x000000010d027824 */ /* 0x000fc800078e0202 */
[----:B------:R-:W-:-:S07]  /*2be70*/  IMAD.MOV.U32 R13, RZ, RZ, R2 ;  /* 0x000000ffff0d7224 */ /* 0x000fce00078e0002 */
[----:B------:R-:W-:Y:S05]  /*2be80*/  WARPSYNC.COLLECTIVE R15, `(.L_x_6444) ;  /* 0x000000000f087348 */ /* 0x000fea0003c00000 */
[----:B------:R0:W1:Y:S02]  /*2be90*/  SHFL.UP P6, R14, R13, R12, R11 ;  /* 0x0400000c0d0e7389 */ /* 0x00006400000c000b */
[----:B01----:R-:W-:Y:S01]  /*2bea0*/  ENDCOLLECTIVE ;  /* 0x000000000000791b */ /* 0x003fe20003800000 */
.L_x_6444:
[----:B------:R-:W-:Y:S01]  /*2beb0*/  IMAD.MOV.U32 R12, RZ, RZ, 0x8 ;  /* 0x00000008ff0c7424 */ /* 0x000fe200078e00ff */
[----:B------:R-:W-:-:S05]  /*2bec0*/  SEL R3, R14, RZ, P3 ;  /* 0x000000ff0e037207 */ /* 0x000fca0001800000 */
[----:B------:R-:W-:-:S04]  /*2bed0*/  IMAD.IADD R3, R2, 0x1, R3 ;  /* 0x0000000102037824 */ /* 0x000fc800078e0203 */
[----:B------:R-:W-:-:S07]  /*2bee0*/  IMAD.MOV.U32 R13, RZ, RZ, R3 ;  /* 0x000000ffff0d7224 */ /* 0x000fce00078e0003 */
[----:B------:R-:W-:Y:S05]  /*2bef0*/  WARPSYNC.COLLECTIVE R15, `(.L_x_6445) ;  /* 0x000000000f087348 */ /* 0x000fea0003c00000 */
[----:B------:R0:W1:Y:S02]  /*2bf00*/  SHFL.UP P6, R14, R13, R12, R11 ;  /* 0x0400000c0d0e7389 */ /* 0x00006400000c000b */
[----:B01----:R-:W-:Y:S01]  /*2bf10*/  ENDCOLLECTIVE ;  /* 0x000000000000791b */ /* 0x003fe20003800000 */
.L_x_6445:
[----:B------:R-:W-:Y:S01]  /*2bf20*/  IMAD.MOV.U32 R12, RZ, RZ, 0x10 ;  /* 0x00000010ff0c7424 */ /* 0x000fe200078e00ff */
[----:B------:R-:W-:-:S05]  /*2bf30*/  SEL R14, R14, RZ, P4 ;  /* 0x000000ff0e0e7207 */ /* 0x000fca0002000000 */
[----:B------:R-:W-:-:S04]  /*2bf40*/  IMAD.IADD R5, R3, 0x1, R14 ;  /* 0x0000000103057824 */ /* 0x000fc800078e020e */
[----:B------:R-:W-:-:S07]  /*2bf50*/  IMAD.MOV.U32 R13, RZ, RZ, R5 ;  /* 0x000000ffff0d7224 */ /* 0x000fce00078e0005 */
[----:B------:R-:W-:Y:S05]  /*2bf60*/  WARPSYNC.COLLECTIVE R15, `(.L_x_6446) ;  /* 0x000000000f087348 */ /* 0x000fea0003c00000 */
[----:B------:R0:W1:Y:S02]  /*2bf70*/  SHFL.UP P6, R14, R13, R12, R11 ;  /* 0x0400000c0d0e7389 */ /* 0x00006400000c000b */
[----:B01----:R-:W-:Y:S01]  /*2bf80*/  ENDCOLLECTIVE ;  /* 0x000000000000791b */ /* 0x003fe20003800000 */
.L_x_6446:
        /* <DEDUP_REMOVED lines=8> */
.L_x_6447:
[----:B------:R-:W-:Y:S05]  /*2c010*/  BRA `(.L_x_6448) ;  /* 0xffffffa4009c7947 */ /* 0x000fea000383ffff */
.L_x_6268:
[----:B------:R-:W-:Y:S01]  /*2c020*/  BSSY B0, `(.L_x_6449) ;  /* 0x0000006000007945 */ /* 0x000fe20003800000 */
[----:B------:R-:W-:Y:S01]  /*2c030*/  PLOP3.LUT P6, PT, P6, PT, PT, 0x8, 0x0 ;  /* 0x000000000000781c */ /* 0x000fe200037ce170 */
[----:B------:R-:W-:-:S12]  /*2c040*/  IMAD.MOV.U32 R15, RZ, RZ, -0x1 ;  /* 0xffffffffff0f7424 */ /* 0x000fd800078e00ff */
[----:B01----:R-:W-:Y:S05]  /*2c050*/  WARPSYNC.COLLECTIVE R15, `(.L_x_6450) ;  /* 0x000000000f087348 */ /* 0x003fea0003c00000 */
[----:B------:R-:W-:Y:S01]  /*2c060*/  VOTE.ANY R14, PT, P6 ;  /* 0x00000000000e7806 */ /* 0x000fe200030e0100 */
[----:B01----:R-:W-:Y:S06]  /*2c070*/  ENDCOLLECTIVE ;  /* 0x000000000000791b */ /* 0x003fec0003800000 */
.L_x_6450:
[----:B------:R-:W-:Y:S05]  /*2c080*/  BSYNC B0 ;  /* 0x0000000000007941 */ /* 0x000fea0003800000 */
.L_x_6449:
        /* <DEDUP_REMOVED lines=8> */
.L_x_6451:
[----:B------:R-:W-:Y:S02]  /*2c110*/  IMAD.IADD R27, R12, 0x1, R27 ;  /* 0x000000010c1b7824 */ /* 0x000fe400078e021b */
[----:B------:R-:W-:Y:S02]  /*2c120*/  IMAD.MOV.U32 R13, RZ, RZ, R4 ;  /* 0x000000ffff0d7224 */ /* 0x000fe400078e0004 */
[----:B------:R-:W-:-:S07]  /*2c130*/  IMAD.MOV.U32 R25, RZ, RZ, R14 ;  /* 0x000000ffff197224 */ /* 0x000fce00078e000e */
[----:B------:R-:W-:Y:S05]  /*2c140*/  WARPSYNC.COLLECTIVE R15, `(.L_x_6452) ;  /* 0x000000000f087348 */ /* 0x000fea0003c00000 */
[----:B------:R0:W1:Y:S02]  /*2c150*/  SHFL.IDX P6, R14, R13, R12, R11 ;  /* 0x0000000c0d0e7389 */ /* 0x00006400000c000b */
[----:B01----:R-:W-:Y:S01]  /*2c160*/  ENDCOLLECTIVE ;  /* 0x000000000000791b */ /* 0x003fe20003800000 */
.L_x_6452:
[----:B------:R-:W-:Y:S01]  /*2c170*/  IMAD.MOV.U32 R4, RZ, RZ, R14 ;  /* 0x000000ffff047224 */ /* 0x000fe200078e000e */
[----:B------:R-:W-:Y:S06]  /*2c180*/  BRA `(.L_x_6453) ;  /* 0xffffffa400807947 */ /* 0x000fec000383ffff */
.L_x_6270:
[----:B------:R-:W-:Y:S01]  /*2c190*/  BSSY B0, `(.L_x_6454) ;  /* 0x0000007000007945 */ /* 0x000fe20003800000 */
[----:B------:R-:W-:Y:S02]  /*2c1a0*/  IMAD.MOV.U32 R13, RZ, RZ, R2 ;  /* 0x000000ffff0d7224 */ /* 0x000fe400078e0002 */
[----:B------:R-:W-:Y:S02]  /*2c1b0*/  IMAD.MOV.U32 R11, RZ, RZ, 0x1f ;  /* 0x0000001fff0b7424 */ /* 0x000fe400078e00ff */
[----:B------:R-:W-:-:S07]  /*2c1c0*/  IMAD.MOV.U32 R15, RZ, RZ, -0x1 ;  /* 0xffffffffff0f7424 */ /* 0x000fce00078e00ff */
[----:B0-23--:R-:W-:Y:S05]  /*2c1d0*/  WARPSYNC.COLLECTIVE R15, `(.L_x_6455) ;  /* 0x000000000f087348 */ /* 0x00dfea0003c00000 */
[----:B------:R1:W4:Y:S02]  /*2c1e0*/  SHFL.IDX P6, R14, R13, R12, R11 ;  /* 0x0000000c0d0e7389 */ /* 0x00032400000c000b */
[----:B01234-:R-:W-:Y:S01]  /*2c1f0*/  ENDCOLLECTIVE ;  /* 0x000000000000791b */ /* 0x01ffe20003800000 */
.L_x_6455:
[----:B------:R-:W-:Y:S05]  /*2c200*/  BSYNC B0 ;  /* 0x0000000000007941 */ /* 0x000fea0003800000 */
.L_x_6454:
[----:B------:R-:W-:Y:S01]  /*2c210*/  IMAD.MOV.U32 R6, RZ, RZ, R14 ;  /* 0x000000ffff067224 */ /* 0x000fe200078e000e */
[----:B------:R-:W-:Y:S06]  /*2c220*/  BRA `(.L_x_6269) ;  /* 0xffffffa400707947 */ /* 0x000fec000383ffff */
.L_x_6276:
[----:B-1----:R1:W3:Y:S02]  /*2c230*/  SYNCS.PHASECHK.TRANS64.TRYWAIT P0, [R5+URZ+0x30820], R0 ;  /* 0x03082000050075a7 */ /* 0x0022e4000800017f */
[----:B---3--:R-:W-:Y:S05]  /*2c240*/  @!P0 NANOSLEEP.SYNCS 0x989680 ;  /* 0x009896800000895d */ /* 0x008fea0003900000 */
[----:B------:R-:W3:Y:S02]  /*2c250*/  @!P0 SYNCS.PHASECHK.TRANS64 P0, [R5+URZ+0x30820], R0 ;  /* 0x03082000050085a7 */ /* 0x000ee4000800007f */
[----:B---3--:R-:W-:Y:S05]  /*2c260*/  @!P0 BRA `(.L_x_6276) ;  /* 0xfffffffc00f08947 */ /* 0x008fea000383ffff */
[----:B------:R-:W-:Y:S05]  /*2c270*/  BRA `(.L_x_6456) ;  /* 0xffffffac00cc7947 */ /* 0x000fea000383ffff */
.L_x_6277:
        /* <DEDUP_REMOVED lines=11> */
.L_x_6458:
[----:B------:R-:W-:Y:S05]  /*2c330*/  BSYNC B0 ;  /* 0x0000000000007941 */ /* 0x000fea0003800000 */
.L_x_6457:
[----:B------:R-:W-:Y:S05]  /*2c340*/  BRA `(.L_x_6459) ;  /* 0xffffffac00b47947 */ /* 0x000fea000383ffff */
.L_x_6278:
[----:B------:R-:W-:Y:S01]  /*2c350*/  BSSY B0, `(.L_x_6460) ;  /* 0x0000006000007945 */ /* 0x000fe20003800000 */
[----:B------:R-:W-:-:S07]  /*2c360*/  IMAD.MOV.U32 R15, RZ, RZ, -0x1 ;  /* 0xffffffffff0f7424 */ /* 0x000fce00078e00ff */
[----:B012---:R-:W-:Y:S05]  /*2c370*/  WARPSYNC.COLLECTIVE R15, `(.L_x_6461) ;  /* 0x000000000f0c7348 */ /* 0x007fea0003c00000 */
[----:B------:R-:W-:Y:S02]  /*2c380*/  ELECT P6, UR62, PT ;  /* 0x00000000003e782f */ /* 0x000fe400038c0000 */
[----:B------:R-:W-:Y:S01]  /*2c390*/  MOV R14, UR62 ;  /* 0x0000003e000e7c02 */ /* 0x000fe20008000f00 */
[----:B012---:R-:W-:Y:S10]  /*2c3a0*/  ENDCOLLECTIVE ;  /* 0x000000000000791b */ /* 0x007ff40003800000 */
.L_x_6461:
[----:B------:R-:W-:Y:S05]  /*2c3b0*/  BSYNC B0 ;  /* 0x0000000000007941 */ /* 0x000fea0003800000 */
.L_x_6460:
[----:B------:R-:W-:Y:S05]  /*2c3c0*/  BRA `(.L_x_6462) ;  /* 0xffffffac00a87947 */ /* 0x000fea000383ffff */
.L_x_6280:
[----:B-1----:R1:W3:Y:S02]  /*2c3d0*/  SYNCS.PHASECHK.TRANS64.TRYWAIT P1, [R3+URZ+0x30840], R2 ;  /* 0x03084002030075a7 */ /* 0x0022e4000802017f */
[----:B---3--:R-:W-:Y:S05]  /*2c3e0*/  @!P1 NANOSLEEP.SYNCS 0x989680 ;  /* 0x009896800000995d */ /* 0x008fea0003900000 */
[----:B------:R-:W3:Y:S02]  /*2c3f0*/  @!P1 SYNCS.PHASECHK.TRANS64 P1, [R3+URZ+0x30840], R2 ;  /* 0x03084002030095a7 */ /* 0x000ee4000802007f */
[----:B---3--:R-:W-:Y:S05]  /*2c400*/  @!P1 BRA `(.L_x_6280) ;  /* 0xfffffffc00f09947 */ /* 0x008fea000383ffff */
[----:B------:R-:W-:Y:S05]  /*2c410*/  BRA `(.L_x_6463) ;  /* 0xffffffac00c87947 */ /* 0x000fea000383ffff */
.L_x_6282:
[----:B---3--:R3:W4:Y:S02]  /*2c420*/  SYNCS.PHASECHK.TRANS64.TRYWAIT P1, [R23+URZ+0x30840], R0 ;  /* 0x03084000170075a7 */ /* 0x008724000802017f */
[----:B----4-:R-:W-:Y:S05]  /*2c430*/  @!P1 NANOSLEEP.SYNCS 0x989680 ;  /* 0x009896800000995d */ /* 0x010fea0003900000 */
[----:B------:R-:W4:Y:S02]  /*2c440*/  @!P1 SYNCS.PHASECHK.TRANS64 P1, [R23+URZ+0x30840], R0 ;  /* 0x03084000170095a7 */ /* 0x000f24000802007f */
[----:B----4-:R-:W-:Y:S05]  /*2c450*/  @!P1 BRA `(.L_x_6282) ;  /* 0xfffffffc00f09947 */ /* 0x010fea000383ffff */
[----:B------:R-:W-:Y:S05]  /*2c460*/  BRA `(.L_x_6464) ;  /* 0xffffffac00d47947 */ /* 0x000fea000383ffff */
.L_x_6284:
[----:B----4-:R4:W0:Y:S02]  /*2c470*/  SYNCS.PHASECHK.TRANS64.TRYWAIT P1, [R3+URZ+0x30860], R2 ;  /* 0x03086002030075a7 */ /* 0x010824000802017f */
[----:B0-----:R-:W-:Y:S05]  /*2c480*/  @!P1 NANOSLEEP.SYNCS 0x989680 ;  /* 0x009896800000995d */ /* 0x001fea0003900000 */
[----:B------:R-:W0:Y:S02]  /*2c490*/  @!P1 SYNCS.PHASECHK.TRANS64 P1, [R3+URZ+0x30860], R2 ;  /* 0x03086002030095a7 */ /* 0x000e24000802007f */
[----:B0-----:R-:W-:Y:S05]  /*2c4a0*/  @!P1 BRA `(.L_x_6284) ;  /* 0xfffffffc00f09947 */ /* 0x001fea000383ffff */
[----:B------:R-:W-:Y:S05]  /*2c4b0*/  BRA `(.L_x_6465) ;  /* 0xffffffac00d07947 */ /* 0x000fea000383ffff */
.L_x_6466:
        /* <DEDUP_REMOVED lines=12> */
.L_x_15973:


//--------------------- .text._ZN7cutlass13device_kernelIN5flash11enable_sm90INS1_16FlashAttnFwdSm90INS1_25CollectiveMainloopFwdSm90ILi2EN4cute5tupleIJNS5_1CILi1EEES8_S8_EEENS6_IJNS7_ILi128EEESA_SA_EEELi128ENS_10bfloat16_tEfNS_4arch4Sm90ELb0ELb0ELb0ELb0ELb1ELb0ELb0ELb1ELb1ELb1ELb1ELb0EEENS1_21CollectiveEpilogueFwdISB_S9_SC_SE_Li256ELb0ELb1ELb1ELb0EEENS1_19SingleTileSchedulerILb0ELb1ELb1ELi128EEEEEEEEEvNT_6ParamsE --------------------------
	.section	.text._ZN7cutlass13device_kernelIN5flash11enable_sm90INS1_16FlashAttnFwdSm90INS1_25CollectiveMainloopFwdSm90ILi2EN4cute5tupleIJNS5_1CILi1EEES8_S8_EEENS6_IJNS7_ILi128EEESA_SA_EEELi128ENS_10bfloat16_tEfNS_4arch4Sm90ELb0ELb0ELb0ELb0ELb1ELb0ELb0ELb1ELb1ELb1ELb1ELb0EEENS1_21CollectiveEpilogueFwdISB_S9_SC_SE_Li256ELb0ELb1ELb1ELb0EEENS1_19SingleTileSchedulerILb0ELb1ELb1ELi128EEEEEEEEEvNT_6ParamsE,"ax",@progbits
	.align	128
.text._ZN7cutlass13device_kernelIN5flash11enable_sm90INS1_16FlashAttnFwdSm90INS1_25CollectiveMainloopFwdSm90ILi2EN4cute5tupleIJNS5_1CILi1EEES8_S8_EEENS6_IJNS7_ILi128EEESA_SA_EEELi128ENS_10bfloat16_tEfNS_4arch4Sm90ELb0ELb0ELb0ELb0ELb1ELb0ELb0ELb1ELb1ELb1ELb1ELb0EEENS1_21CollectiveEpilogueFwdISB_S9_SC_SE_Li256ELb0ELb1ELb1ELb0EEENS1_19SingleTileSchedulerILb0ELb1ELb1ELi128EEEEEEEEEvNT_6ParamsE:
        .type           _ZN7cutlass13device_kernelIN5flash11enable_sm90INS1_16FlashAttnFwdSm90INS1_25CollectiveMainloopFwdSm90ILi2EN4cute5tupleIJNS5_1CILi1EEES8_S8_EEENS6_IJNS7_ILi128EEESA_SA_EEELi128ENS_10bfloat16_tEfNS_4arch4Sm90ELb0ELb0ELb0ELb0ELb1ELb0ELb0ELb1ELb1ELb1ELb1ELb0EEENS1_21CollectiveEpilogueFwdISB_S9_SC_SE_Li256ELb0ELb1ELb1ELb0EEENS1_19SingleTileSchedulerILb0ELb1ELb1ELi128EEEEEEEEEvNT_6ParamsE,@function
        .size           _ZN7cutlass13device_kernelIN5flash11enable_sm90INS1_16FlashAttnFwdSm90INS1_25CollectiveMainloopFwdSm90ILi2EN4cute5tupleIJNS5_1CILi1EEES8_S8_EEENS6_IJNS7_ILi128EEESA_SA_EEELi128ENS_10bfloat16_tEfNS_4arch4Sm90ELb0ELb0ELb0ELb0ELb1ELb0ELb0ELb1ELb1ELb1ELb1ELb0EEENS1_21CollectiveEpilogueFwdISB_S9_SC_SE_Li256ELb0ELb1ELb1ELb0EEENS1_19SingleTileSchedulerILb0ELb1ELb1ELi128EEEEEEEEEvNT_6ParamsE,(.L_x_15974 - _ZN7cutlass13device_kernelIN5flash11enable_sm90INS1_16FlashAttnFwdSm90INS1_25CollectiveMainloopFwdSm90ILi2EN4cute5tupleIJNS5_1CILi1EEES8_S8_EEENS6_IJNS7_ILi128EEESA_SA_EEELi128ENS_10bfloat16_tEfNS_4arch4Sm90ELb0ELb0ELb0ELb0ELb1ELb0ELb0ELb1ELb1ELb1ELb1ELb0EEENS1_21CollectiveEpilogueFwdISB_S9_SC_SE_Li256ELb0ELb1ELb1ELb0EEENS1_19SingleTileSchedulerILb0ELb1ELb1ELi128EEEEEEEEEvNT_6ParamsE)
        .other          _ZN7cutlass13device_kernelIN5flash11enable_sm90INS1_16FlashAttnFwdSm90INS1_25CollectiveMainloopFwdSm90ILi2EN4cute5tupleIJNS5_1CILi1EEES8_S8_EEENS6_IJNS7_ILi128EEESA_SA_EEELi128ENS_10bfloat16_tEfNS_4arch4Sm90ELb0ELb0ELb0ELb0ELb1ELb0ELb0ELb1ELb1ELb1ELb1ELb0EEENS1_21CollectiveEpilogueFwdISB_S9_SC_SE_Li256ELb0ELb1ELb1ELb0EEENS1_19SingleTileSchedulerILb0ELb1ELb1ELi128EEEEEEEEEvNT_6ParamsE,@"STO_CUDA_ENTRY STV_DEFAULT"
_ZN7cutlass13device_kernelIN5flash11enable_sm90INS1_16FlashAttnFwdSm90INS1_25CollectiveMainloopFwdSm90ILi2EN4cute5tupleIJNS5_1CILi1EEES8_S8_EEENS6_IJNS7_ILi128EEESA_SA_EEELi128ENS_10bfloat16_tEfNS_4arch4Sm90ELb0ELb0ELb0ELb0ELb1ELb0ELb0ELb1ELb1ELb1ELb1ELb0EEENS1_21CollectiveEpilogueFwdISB_S9_SC_SE_Li256ELb0ELb1ELb1ELb0EEENS1_19SingleTileSchedulerILb0ELb1ELb1ELi128EEEEEEEEEvNT_6ParamsE:
[----:B------:R-:W0:Y:S01]  /*0000*/  LDC R1, c[0x0][0x28] ;  /* 0x00000a00ff017b82 */ /* 0x000e220000000800 */
[----:B------:R-:W1:Y:S01]  /*0010*/  S2R R19, SR_TID.X ;  /* 0x0000000000137919 */ /* 0x000e620000002100 */
[----:B------:R-:W-:Y:S01]  /*0020*/  ELECT P0, URZ, PT ;  /* 0x00000000003f782f */ /* 0x000fe20003800000 */
[----:B------:R-:W-:Y:S01]  /*0030*/  UMOV UR4, 0x80 ;  /* 0x0000008000047882 */ /* 0x000fe20000000000 */
[----:B------:R-:W-:Y:S01]  /*0040*/  UMOV UR7, 0x100 ;  /* 0x0000010000077882 */ /* 0x000fe20000000000 */
[--C-:B-1----:R-:W-:Y:S02]  /*0050*/  SHF.R.U32.HI R17, RZ, 0x5, R19.reuse ;  /* 0x00000005ff117819 */ /* 0x102fe40000011613 */
[----:B------:R-:W-:-:S03]  /*0060*/  SHF.R.U32.HI R2, RZ, 0x7, R19 ;  /* 0x00000007ff027819 */ /* 0x000fc60000011613 */
[----:B------:R-:W1:Y:S04]  /*0070*/  SHFL.IDX PT, R0, R17, RZ, 0x1f ;  /* 0x00001fff11007589 */ /* 0x000e6800000e0000 */
[----:B------:R2:W3:Y:S01]  /*0080*/  SHFL.IDX PT, R3, R2, RZ, 0x1f ;  /* 0x00001fff02037589 */ /* 0x0004e200000e0000 */
[C---:B-1----:R-:W-:Y:S02]  /*0090*/  ISETP.NE.OR P0, PT, R0.reuse, RZ, !P0 ;  /* 0x000000ff0000720c */ /* 0x042fe40004705670 */
[----:B------:R-:W-:-:S11]  /*00a0*/  ISETP.NE.AND P1, PT, R0, RZ, PT ;  /* 0x000000ff0000720c */ /* 0x000fd60003f25270 */
        /* <DEDUP_REMOVED lines=12> */
[----:B------:R2:W1:Y:S06]  /*0170*/  @!UP0 SYNCS.EXCH.64 URZ, [UR8+0x28800], UR4 ;  /* 0x02880004083f85b2 */ /* 0x00046c0008000100 */
[----:B------:R2:W4:Y:S02]  /*0180*/  @!UP1 SYNCS.EXCH.64 URZ, [UR8+0x28820], UR6 ;  /* 0x02882006083f95b2 */ /* 0x0005240008000100 */
[----:B0-23--:R-:W-:Y:S05]  /*0190*/  @P1 BRA `(.L_x_6467) ;  /* 0x0000000000481947 */ /* 0x00dfea0003800000 */
        /* <DEDUP_REMOVED lines=13> */
[----:B0-----:R0:W2:Y:S08]  /*0270*/  SYNCS.EXCH.64 URZ, [UR8+0x28830], UR4 ;  /* 0x02883004083f75b2 */ /* 0x0010b00008000100 */
[----:B------:R0:W3:Y:S01]  /*0280*/  SYNCS.EXCH.64 URZ, [UR8+0x28840], UR6 ;  /* 0x02884006083f75b2 */ /* 0x0000e20008000100 */
[----:B------:R0:W0:Y:S01]  /*0290*/  SYNCS.EXCH.64 URZ, [UR8+0x28838], UR4 ;  /* 0x02883804083f75b2 */ /* 0x0000220008000100 */
[----:B------:R0:W0:Y:S01]  /*02a0*/  SYNCS.EXCH.64 URZ, [UR8+0x28848], UR6 ;  /* 0x02884806083f75b2 */ /* 0x0000220008000100 */
[----:B------:R-:W-:Y:S01]  /*02b0*/  NOP ;  /* 0x0000000000007918 */ /* 0x000fe20000000000 */
.L_x_6467:
        /* <DEDUP_REMOVED lines=22> */
.L_x_6468:
        /* <DEDUP_REMOVED lines=18> */
.L_x_6469:
        /* <DEDUP_REMOVED lines=22> */
.L_x_6470:
        /* <DEDUP_REMOVED lines=23> */
.L_x_6471:
[----:B------:R-:W-:Y:S01]  /*0810*/  UISETP.NE.AND UP0, UPT, UR9, URZ, UPT ;  /* 0x0000003f0900728c */ /* 0x000fe2000bf05270 */
[----:B------:R-:W-:Y:S01]  /*0820*/  NOP ;  /* 0x0000000000007918 */ /* 0x000fe20000000000 */
[----:B------:R-:W-:Y:S01]  /*0830*/  UMOV UR40, 0x1 ;  /* 0x0000000100287882 */ /* 0x000fe20000000000 */
[----:B------:R-:W-:Y:S01]  /*0840*/  ULDC.64 UR38, c[0x0][0x208] ;  /* 0x0000820000267ab9 */ /* 0x000fe20000000a00 */
[----:B------:R-:W-:Y:S01]  /*0850*/  USEL UR40, UR40, 0x2, !UP0 ;  /* 0x0000000228287887 */ /* 0x000fe2000c000000 */
[----:B------:R-:W-:Y:S01]  /*0860*/  BSSY B6, `(.L_x_6472) ;  /* 0x0000adf000067945 */ /* 0x000fe20003800000 */
[----:B01234-:R-:W-:Y:S01]  /*0870*/  BAR.SYNC.DEFER_BLOCKING 0x0 ;  /* 0x0000000000007b1d */ /* 0x01ffe20000010000 */
[----:B------:R-:W-:-:S13]  /*0880*/  PLOP3.LUT P0, PT, PT, PT, UP0, 0x80, 0x0 ;  /* 0x000000000000781c */ /* 0x000fda0003f0f008 */
[----:B------:R-:W-:Y:S05]  /*0890*/  @!P0 BRA `(.L_x_6473) ;  /* 0x00000070009c8947 */ /* 0x000fea0003800000 */
.L_x_6474:
[----:B------:R-:W-:-:S08]  /*08a0*/  NOP ;  /* 0x0000000000007918 */ /* 0x000fd00000000000 */
[----:B------:R-:W0:Y:S02]  /*08b0*/  USETMAXREG.TRY_ALLOC.CTAPOOL UP0, 0xe8 ;  /* 0x000000e8000079c8 */ /* 0x000e240008000600 */
[----:B0-----:R-:W-:-:S13]  /*08c0*/  PLOP3.LUT P0, PT, PT, PT, UP0, 0x80, 0x0 ;  /* 0x000000000000781c */ /* 0x001fda0003f0f008 */
[----:B------:R-:W-:Y:S05]  /*08d0*/  @!P0 BRA `(.L_x_6474) ;  /* 0xfffffffc00f08947 */ /* 0x000fea000383ffff */
[----:B------:R-:W0:Y:S01]  /*08e0*/  S2UR UR6, SR_CTAID.Y ;  /* 0x00000000000679c3 */ /* 0x000e220000002600 */
[----:B------:R-:W-:Y:S01]  /*08f0*/  LOP3.LUT R0, R19, 0xffffff80, RZ, 0xc0, !PT ;  /* 0xffffff8013007812 */ /* 0x000fe200078ec0ff */
[----:B------:R-:W-:Y:S02]  /*0900*/  ULDC UR7, c[0x0][0xc50] ;  /* 0x0003140000077ab9 */ /* 0x000fe40000000800 */
[----:B------:R-:W-:-:S04]  /*0910*/  UISETP.NE.AND UP0, UPT, UR7, 0x1, UPT ;  /* 0x000000010700788c */ /* 0x000fc8000bf05270 */
[----:B------:R-:W-:Y:S08]  /*0920*/  BAR.ARV 0x8, 0x180 ;  /* 0x0206000000007b1d */ /* 0x000ff00000002000 */
[----:B------:R-:W1:Y:S01]  /*0930*/  S2UR UR8, SR_CTAID.Z ;  /* 0x00000000000879c3 */ /* 0x000e620000002700 */
[----:B------:R-:W-:Y:S01]  /*0940*/  ISETP.NE.AND P0, PT, R0, 0x80, PT ;  /* 0x000000800000780c */ /* 0x000fe20003f05270 */
[----:B------:R-:W-:Y:S01]  /*0950*/  @UP0 ULDC UR4, c[0x0][0xc54] ;  /* 0x0003150000040ab9 */ /* 0x000fe20000000800 */
[----:B------:R-:W-:Y:S01]  /*0960*/  @UP0 ULDC UR9, c[0x0][0xc58] ;  /* 0x0003160000090ab9 */ /* 0x000fe20000000800 */
[----:B0-----:R-:W-:-:S10]  /*0970*/  UIMAD.WIDE.U32 UR4, UR6, UR4, URZ ;  /* 0x00000004060472a5 */ /* 0x001fd4000f8e003f */
[----:B------:R-:W-:Y:S06]  /*0980*/  @!P0 BAR.ARV 0x9, 0x100 ;  /* 0x0244000000008b1d */ /* 0x000fec0000002000 */
[----:B------:R-:W-:Y:S01]  /*0990*/  UMOV UR37, UR6 ;  /* 0x0000000600257c82 */ /* 0x000fe20008000000 */
[----:B------:R-:W-:Y:S01]  /*09a0*/  @UP0 USHF.R.U32.HI UR37, URZ, UR9, UR5 ;  /* 0x000000093f250299 */ /* 0x000fe20008011605 */
[----:B-1----:R-:W-:-:S03]  /*09b0*/  ISETP.LE.AND P0, PT, RZ, UR8, PT ;  /* 0x00000008ff007c0c */ /* 0x002fc6000bf03270 */
[----:B------:R-:W-:-:S04]  /*09c0*/  UIADD3 UR4, -UR37, URZ, URZ ;  /* 0x0000003f25047290 */ /* 0x000fc8000fffe13f */
[----:B------:R-:W-:-:S06]  /*09d0*/  UIMAD UR7, UR7, UR4, UR6 ;  /* 0x00000004070772a4 */ /* 0x000fcc000f8e0206 */
[----:B------:R-:W-:Y:S06]  /*09e0*/  @!P0 BRA `(.L_x_6475) ;  /* 0x000000ac00188947 */ /* 0x000fec0003800000 */
[----:B------:R-:W-:Y:S01]  /*09f0*/  ULDC.64 UR4, c[0x0][0x418] ;  /* 0x0001060000047ab9 */ /* 0x000fe20000000a00 */
[----:B------:R-:W-:Y:S01]  /*0a00*/  ULDC UR43, c[0x0][0x424] ;  /* 0x00010900002b7ab9 */ /* 0x000fe20000000800 */
[----:B------:R-:W-:Y:S01]  /*0a10*/  UISETP.NE.U32.AND UP0, UPT, UR4, URZ, UPT ;  /* 0x0000003f0400728c */ /* 0x000fe2000bf05070 */
[----:B------:R-:W-:Y:S01]  /*0a20*/  IMAD.MOV.U32 R3, RZ, RZ, RZ ;  /* 0x000000ffff037224 */ /* 0x000fe200078e00ff */
        /* <DEDUP_REMOVED lines=8> */
[----:B------:R-:W-:-:S04]  /*0ab0*/  USHF.R.S32.HI UR5, URZ, 0x1f, UR4 ;  /* 0x0000001f3f057899 */ /* 0x000fc80008011404 */
[----:B------:R-:W-:-:S04]  /*0ac0*/  ULEA.HI UR5, UR5, UR4, URZ, 0x7 ;  /* 0x0000000405057291 */ /* 0x000fc8000f8f383f */
[----:B------:R-:W-:-:S04]  /*0ad0*/  USHF.R.S32.HI UR5, URZ, 0x7, UR5 ;  /* 0x000000073f057899 */ /* 0x000fc80008011405 */
[----:B------:R-:W-:Y:S08]  /*0ae0*/  @!P0 BRA `(.L_x_6476) ;  /* 0x0000000000808947 */ /* 0x000ff00003800000 */
[----:B------:R-:W-:-:S04]  /*0af0*/  USHF.R.U32.HI UR4, URZ, 0x10, UR7 ;  /* 0x000000103f047899 */ /* 0x000fc80008011607 */
[----:B------:R-:W-:-:S11]  /*0b00*/  UISETP.NE.AND UP0, UPT, UR4, URZ, UPT ;  /* 0x0000003f0400728c */ /* 0x000fd6000bf05270 */
[----:B------:R-:W-:Y:S02]  /*0b10*/  @!UP0 ULDC UR4, c[0x0][0x9f0] ;  /* 0x00027c0000048ab9 */ /* 0x000fe40000000800 */
[----:B------:R-:W-:Y:S01]  /*0b20*/  IMAD.U32 R6, RZ, RZ, UR4 ;  /* 0x00000004ff067e24 */ /* 0x000fe2000f8e00ff */
[----:B------:R-:W-:-:S04]  /*0b30*/  UIADD3 UR6, UR5, -0x1, UR4 ;  /* 0xffffffff05067890 */ /* 0x000fc8000fffe004 */
[-C--:B------:R-:W-:Y:S02]  /*0b40*/  IABS R3, R6.reuse ;  /* 0x0000000600037213 */ /* 0x080fe40000000000 */
[----:B------:R-:W-:Y:S01]  /*0b50*/  IABS R6, R6 ;  /* 0x0000000600067213 */ /* 0x000fe20000000000 */
[----:B------:R-:W-:Y:S01]  /*0b60*/  IMAD.U32 R8, RZ, RZ, UR6 ;  /* 0x00000006ff087e24 */ /* 0x000fe2000f8e00ff */
[----:B------:R-:W0:Y:S01]  /*0b70*/  I2F.RP R0, R3 ;  /* 0x0000000300007306 */ /* 0x000e220000209400 */
[----:B------:R-:W-:Y:S02]  /*0b80*/  ULOP3.LUT UR6, UR6, UR4, URZ, 0x3c, !UPT ;  /* 0x0000000406067292 */ /* 0x000fe4000f8e3c3f */
[----:B------:R-:W-:-:S04]  /*0b90*/  IMAD.MOV R6, RZ, RZ, -R6 ;  /* 0x000000ffff067224 */ /* 0x000fc800078e0a06 */
[----:B------:R-:W-:Y:S01]  /*0ba0*/  ISETP.LE.AND P2, PT, RZ, UR6, PT ;  /* 0x00000006ff007c0c */ /* 0x000fe2000bf43270 */
[----:B0-----:R-:W0:Y:S02]  /*0bb0*/  MUFU.RCP R0, R0 ;  /* 0x0000000000007308 */ /* 0x001e240000001000 */
[----:B0-----:R-:W-:Y:S01]  /*0bc0*/  VIADD R4, R0, 0xffffffe ;  /* 0x0ffffffe00047836 */ /* 0x001fe20000000000 */
[----:B------:R-:W-:-:S05]  /*0bd0*/  IABS R0, R8 ;  /* 0x0000000800007213 */ /* 0x000fca0000000000 */
[----:B------:R0:W1:Y:S02]  /*0be0*/  F2I.FTZ.U32.TRUNC.NTZ R5, R4 ;  /* 0x0000000400057305 */ /* 0x000064000021f000 */
[----:B0-----:R-:W-:Y:S01]  /*0bf0*/  IMAD.MOV.U32 R4, RZ, RZ, RZ ;  /* 0x000000ffff047224 */ /* 0x001fe200078e00ff */
[----:B-1----:R-:W-:-:S05]  /*0c00*/  IADD3 R10, RZ, -R5, RZ ;  /* 0x80000005ff0a7210 */ /* 0x002fca0007ffe0ff */
[----:B------:R-:W-:-:S04]  /*0c10*/  IMAD R7, R10, R3, RZ ;  /* 0x000000030a077224 */ /* 0x000fc800078e02ff */
[----:B------:R-:W-:Y:S01]  /*0c20*/  IMAD.HI.U32 R5, R5, R7, R4 ;  /* 0x0000000705057227 */ /* 0x000fe200078e0004 */
[----:B------:R-:W-:-:S05]  /*0c30*/  MOV R4, R6 ;  /* 0x0000000600047202 */ /* 0x000fca0000000f00 */
[----:B------:R-:W-:-:S04]  /*0c40*/  IMAD.HI.U32 R5, R5, R0, RZ ;  /* 0x0000000005057227 */ /* 0x000fc800078e00ff */
[----:B------:R-:W-:-:S05]  /*0c50*/  IMAD R0, R5, R4, R0 ;  /* 0x0000000405007224 */ /* 0x000fca00078e0200 */
[----:B------:R-:W-:-:S13]  /*0c60*/  ISETP.GT.U32.AND P1, PT, R3, R0, PT ;  /* 0x000000000300720c */ /* 0x000fda0003f24070 */
[----:B------:R-:W-:Y:S02]  /*0c70*/  @!P1 IMAD.IADD R0, R0, 0x1, -R3 ;  /* 0x0000000100009824 */ /* 0x000fe400078e0a03 */
[----:B------:R-:W-:Y:S01]  /*0c80*/  @!P1 VIADD R5, R5, 0x1 ;  /* 0x0000000105059836 */ /* 0x000fe20000000000 */
[----:B------:R-:W-:Y:S02]  /*0c90*/  ISETP.NE.AND P1, PT, RZ, UR4, PT ;  /* 0x00000004ff007c0c */ /* 0x000fe4000bf25270 */
[----:B------:R-:W-:-:S13]  /*0ca0*/  ISETP.GE.U32.AND P0, PT, R0, R3, PT ;  /* 0x000000030000720c */ /* 0x000fda0003f06070 */
[----:B------:R-:W-:-:S05]  /*0cb0*/  @P0 VIADD R5, R5, 0x1 ;  /* 0x0000000105050836 */ /* 0x000fca0000000000 */
[----:B------:R-:W-:-:S05]  /*0cc0*/  MOV R3, R5 ;  /* 0x0000000500037202 */ /* 0x000fca0000000f00 */
[----:B------:R-:W-:Y:S01]  /*0cd0*/  @!P2 IMAD.MOV R3, RZ, RZ, -R3 ;  /* 0x000000ffff03a224 */ /* 0x000fe200078e0a03 */
[----:B------:R-:W-:-:S07]  /*0ce0*/  @!P1 LOP3.LUT R3, RZ, UR4, RZ, 0x33, !PT ;  /* 0x00000004ff039c12 */ /* 0x000fce000f8e33ff */
.L_x_6476:
[----:B------:R-:W-:Y:S01]  /*0cf0*/  IMAD R16, R3, UR8, RZ ;  /* 0x0000000803107c24 */ /* 0x000fe2000f8e02ff */
[----:B------:R-:W-:Y:S01]  /*0d00*/  PLOP3.LUT P0, PT, PT, PT, PT, 0x80, 0x0 ;  /* 0x000000000000781c */ /* 0x000fe20003f0f070 */
[----:B------:R-:W-:Y:S01]  /*0d10*/  VIADD R88, R19, 0xffffff80 ;  /* 0xffffff8013587836 */ /* 0x000fe20000000000 */
[----:B------:R-:W-:Y:S01]  /*0d20*/  MOV R17, RZ ;  /* 0x000000ff00117202 */ /* 0x000fe20000000f00 */
[----:B------:R-:W-:Y:S01]  /*0d30*/  IMAD.MOV.U32 R0, RZ, RZ, RZ ;  /* 0x000000ffff007224 */ /* 0x000fe200078e00ff */
[----:B------:R-:W-:Y:S02]  /*0d40*/  VIADDMNMX R3, R16, R3, UR5, PT ;  /* 0x0000000510037e46 */ /* 0x000fe4000b800103 */
[----:B------:R-:W-:Y:S02]  /*0d50*/  CS2R R150, SRZ ;  /* 0x0000000000967805 */ /* 0x000fe4000001ff00 */
        /* <DEDUP_REMOVED lines=15> */
[----:B------:R-:W-:Y:S02]  /*0e50*/  ISETP.LT.AND P1, PT, R16, UR42, PT ;  /* 0x0000002a10007c0c */ /* 0x000fe4000bf21270 */
        /* <DEDUP_REMOVED lines=52> */
.L_x_6478:
[----:B------:R-:W-:-:S04]  /*11a0*/  SHF.L.U32 R3, RZ, 0x1f, RZ ;  /* 0x0000001fff037819 */ /* 0x000fc800000006ff */
[----:B------:R-:W0:Y:S02]  /*11b0*/  SYNCS.PHASECHK.TRANS64.TRYWAIT P0, [UR36+0x28800], R3 ;  /* 0x02880003ff0075a7 */ /* 0x000e240008000164 */
[----:B0-----:R-:W-:Y:S05]  /*11c0*/  @!P0 BRA `(.L_x_6479) ;  /* 0x000000a400288947 */ /* 0x001fea0003800000 */
.L_x_6552:
[----:B------:R-:W-:-:S06]  /*11d0*/  ULOP3.LUT UR4, UR40, 0x1, URZ, 0xfc, !UPT ;  /* 0x0000000128047892 */ /* 0x000fcc000f8efc3f */
[----:B0-----:R-:W-:-:S05]  /*11e0*/  IMAD.U32 R0, RZ, RZ, UR4 ;  /* 0x00000004ff007e24 */ /* 0x001fca000f8e00ff */
[----:B------:R-:W-:-:S13]  /*11f0*/  ISETP.NE.AND P0, PT, R0, 0x3, PT ;  /* 0x000000030000780c */ /* 0x000fda0003f05270 */
[----:B------:R-:W-:Y:S05]  /*1200*/  @!P0 BRA `(.L_x_6480) ;  /* 0x0000000000048947 */ /* 0x000fea0003800000 */
[----:B------:R-:W-:Y:S01]  /*1210*/  BPT.TRAP 0x1 ;  /* 0x000000040000795c */ /* 0x000fe20000300000 */
.L_x_6480:
[----:B------:R0:W1:Y:S01]  /*1220*/  SYNCS.PHASECHK.TRANS64.TRYWAIT P1, [UR36+0x28830], R3 ;  /* 0x02883003ff0075a7 */ /* 0x0000620008020164 */
[----:B------:R-:W-:Y:S05]  /*1230*/  @!P0 BRA `(.L_x_6481) ;  /* 0x0000000000048947 */ /* 0x000fea0003800000 */
[----:B------:R-:W-:Y:S01]  /*1240*/  BPT.TRAP 0x1 ;  /* 0x000000040000795c */ /* 0x000fe20000300000 */
.L_x_6481:
[----:B------:R-:W-:Y:S01]  /*1250*/  IMAD.U32 R5, RZ, RZ, UR44 ;  /* 0x0000002cff057e24 */ /* 0x000fe2000f8e00ff */
[----:B------:R-:W-:Y:S01]  /*1260*/  MOV R0, RZ ;  /* 0x000000ff00007202 */ /* 0x000fe20000000f00 */
[----:B-1----:R-:W-:Y:S06]  /*1270*/  @P1 BRA `(.L_x_6482) ;  /* 0x0000000000081947 */ /* 0x002fec0003800000 */
[----:B------:R-:W1:Y:S02]  /*1280*/  SYNCS.PHASECHK.TRANS64.TRYWAIT P1, [UR36+0x28830], R3 ;  /* 0x02883003ff0075a7 */ /* 0x000e640008020164 */
[----:B-1----:R-:W-:Y:S05]  /*1290*/  @!P1 BRA `(.L_x_6483) ;  /* 0x000000a4000c9947 */ /* 0x002fea0003800000 */
.L_x_6482:
[----:B------:R-:W-:Y:S05]  /*12a0*/  WARPSYNC.ALL ;  /* 0x0000000000007948 */ /* 0x000fea0003800000 */
[----:B-1----:R-:W-:Y:S01]  /*12b0*/  LOP3.LUT R4, R5, 0x10000, RZ, 0xfc, !PT ;  /* 0x0001000005047812 */ /* 0x002fe200078efcff */
[----:B------:R-:W-:Y:S02]  /*12c0*/  IMAD.MOV.U32 R151, RZ, RZ, RZ ;  /* 0x000000ffff977224 */ /* 0x000fe400078e00ff */
[----:B------:R-:W-:Y:S01]  /*12d0*/  IMAD.MOV.U32 R5, RZ, RZ, 0x40000040 ;  /* 0x40000040ff057424 */ /* 0x000fe200078e00ff */
[----:B------:R-:W-:Y:S01]  /*12e0*/  UIADD3 UR4, UR36, 0x18400, URZ ;  /* 0x0001840024047890 */ /* 0x000fe2000fffe03f */
[----:B------:R-:W-:Y:S01]  /*12f0*/  R2UR UR8, R4 ;  /* 0x00000000040872ca */ /* 0x000fe200000e0000 */
[----:B------:R-:W-:-:S02]  /*1300*/  WARPGROUP.ARRIVE ;  /* 0x00000000000079c5 */ /* 0x000fc40000000000 */
[----:B------:R-:W-:Y:S01]  /*1310*/  R2UR UR9, R5 ;  /* 0x00000000050972ca */ /* 0x000fe200000e0000 */
[----:B------:R-:W-:Y:S01]  /*1320*/  USHF.R.U32.HI UR4, URZ, 0x4, UR4 ;  /* 0x000000043f047899 */ /* 0x000fe20008011604 */
[----:B------:R-:W-:Y:S01]  /*1330*/  R2UR UR32, R4 ;  /* 0x00000000042072ca */ /* 0x000fe200000e0000 */
[----:B------:R-:W-:Y:S01]  /*1340*/  UMOV UR11, 0x40000040 ;  /* 0x40000040000b7882 */ /* 0x000fe20000000000 */
[----:B------:R-:W-:Y:S01]  /*1350*/  UMOV UR13, 0x40000040 ;  /* 0x40000040000d7882 */ /* 0x000fe20000000000 */
[----:B------:R-:W-:Y:S01]  /*1360*/  ULOP3.LUT UR4, UR4, 0x3fff, URZ, 0xc0, !UPT ;  /* 0x00003fff04047892 */ /* 0x000fe2000f8ec03f */
[----:B------:R-:W1:Y:S01]  /*1370*/  S2UR UR7, SR_CgaCtaId ;  /* 0x00000000000779c3 */ /* 0x000e620000008800 */
[----:B------:R-:W-:Y:S01]  /*1380*/  UMOV UR15, 0x40000040 ;  /* 0x40000040000f7882 */ /* 0x000fe20000000000 */
[----:B------:R-:W-:Y:S01]  /*1390*/  UMOV UR17, 0x40000040 ;  /* 0x4000004000117882 */ /* 0x000fe20000000000 */
[----:B------:R-:W-:Y:S01]  /*13a0*/  ULOP3.LUT UR48, UR4, 0x10000, URZ, 0xfc, !UPT ;  /* 0x0001000004307892 */ /* 0x000fe2000f8efc3f */
[----:B------:R-:W-:Y:S01]  /*13b0*/  UMOV UR19, 0x40000040 ;  /* 0x4000004000137882 */ /* 0x000fe20000000000 */
[----:B------:R-:W-:-:S02]  /*13c0*/  UMOV UR21, 0x40000040 ;  /* 0x4000004000157882 */ /* 0x000fc40000000000 */
[----:B------:R-:W-:Y:S02]  /*13d0*/  UIADD3 UR14, UR48, 0x4, URZ ;  /* 0x00000004300e7890 */ /* 0x000fe4000fffe03f */
[----:B------:R-:W-:Y:S01]  /*13e0*/  UIADD3 UR12, UR32, 0x4, URZ ;  /* 0x00000004200c7890 */ /* 0x000fe2000fffe03f */
[----:B------:R-:W-:Y:S01]  /*13f0*/  UMOV UR10, UR48 ;  /* 0x00000030000a7c82 */ /* 0x000fe20008000000 */
[----:B------:R-:W-:Y:S01]  /*1400*/  UIADD3 UR16, UR32, 0x6, URZ ;  /* 0x0000000620107890 */ /* 0x000fe2000fffe03f */
[----:B------:R-:W-:Y:S01]  /*1410*/  HGMMA.64x128x16.F32.BF16 R24, gdesc[UR8], RZ, !UPT, gsb0 ;  /* 0x01e00000081879f0 */ /* 0x000fe2000c0018ff */
[----:B------:R-:W-:Y:S02]  /*1420*/  UIADD3 UR8, UR32, 0x2, URZ ;  /* 0x0000000220087890 */ /* 0x000fe4000fffe03f */
[----:B------:R-:W-:Y:S01]  /*1430*/  UIADD3 UR10, UR48, 0x2, URZ ;  /* 0x00000002300a7890 */ /* 0x000fe2000fffe03f */
[----:B------:R-:W-:Y:S01]  /*1440*/  UMOV UR9, 0x40000040 ;  /* 0x4000004000097882 */ /* 0x000fe20000000000 */
[----:B------:R-:W-:Y:S01]  /*1450*/  UMOV UR11, 0x40000040 ;  /* 0x40000040000b7882 */ /* 0x000fe20000000000 */
[----:B------:R-:W-:-:S02]  /*1460*/  UIADD3 UR18, UR48, 0x6, URZ ;  /* 0x0000000630127890 */ /* 0x000fc4000fffe03f */
[----:B------:R-:W-:Y:S02]  /*1470*/  UIADD3 UR20, UR32, 0x400, URZ ;  /* 0x0000040020147890 */ /* 0x000fe4000fffe03f */
[----:B------:R-:W-:Y:S01]  /*1480*/  UIADD3 UR22, UR48, 0x400, URZ ;  /* 0x0000040030167890 */ /* 0x000fe2000fffe03f */
        /* <DEDUP_REMOVED lines=15> */
[----:B------:R-:W-:Y:S03]  /*1580*/  HGMMA.64x128x16.F32.BF16 R24, gdesc[UR8], R24, gsb0 ;  /* 0x01e00000081879f0 */ /* 0x000fe60008001818 */
[----:B------:R-:W-:Y:S02]  /*1590*/  WARPGROUP.DEPBAR.LE gsb0, 0x0 ;  /* 0x00008000000079c5 */ /* 0x000fe40000010000 */
[----:B------:R-:W-:-:S07]  /*15a0*/  WARPGROUP.ARRIVE ;  /* 0x00000000000079c5 */ /* 0x000fce0000000000 */
        /* <DEDUP_REMOVED lines=17> */
[----:B-1----:R-:W-:Y:S05]  /*16c0*/  @!P0 BRA `(.L_x_6484) ;  /* 0x0000000000048947 */ /* 0x002fea0003800000 */
[----:B------:R-:W-:Y:S01]  /*16d0*/  BPT.TRAP 0x1 ;  /* 0x000000040000795c */ /* 0x000fe20000300000 */
.L_x_6484:
[----:B------:R-:W-:Y:S01]  /*16e0*/  LOP3.LUT R17, R17, 0xffffff80, RZ, 0xc0, !PT ;  /* 0xffffff8011117812 */ /* 0x000fe200078ec0ff */
[----:B------:R-:W-:Y:S01]  /*16f0*/  IMAD.U32 R7, RZ, RZ, UR42 ;  /* 0x0000002aff077e24 */ /* 0x000fe2000f8e00ff */
[----:B0-----:R-:W-:Y:S01]  /*1700*/  MOV R3, 0xfffffffe ;  /* 0xfffffffe00037802 */ /* 0x001fe20000000f00 */
[----:B------:R-:W-:Y:S01]  /*1710*/  ULDC UR4, c[0x0][0x988] ;  /* 0x0002620000047ab9 */ /* 0x000fe20000000800 */
[----:B------:R-:W-:Y:S01]  /*1720*/  P2R R23, PR, RZ, 0x1 ;  /* 0x00000001ff177803 */ /* 0x000fe20000000000 */
[----:B------:R-:W-:Y:S01]  /*1730*/  IMAD.IADD R17, R88, 0x1, -R17 ;  /* 0x0000000158117824 */ /* 0x000fe200078e0a11 */
[----:B------:R-:W-:Y:S01]  /*1740*/  UIADD3 UR42, UR42, -0x2, URZ ;  /* 0xfffffffe2a2a7890 */ /* 0x000fe2000fffe03f */
[--C-:B------:R-:W-:Y:S01]  /*1750*/  IMAD.MOV.U32 R150, RZ, RZ, R151.reuse ;  /* 0x000000ffff967224 */ /* 0x100fe200078e0097 */
[-C--:B------:R-:W-:Y:S01]  /*1760*/  MOV R147, R151.reuse ;  /* 0x0000009700937202 */ /* 0x080fe20000000f00 */
[----:B------:R-:W-:Y:S01]  /*1770*/  IMAD.MOV.U32 R149, RZ, RZ, R151 ;  /* 0x000000ffff957224 */ /* 0x000fe200078e0097 */
[----:B------:R-:W-:Y:S01]  /*1780*/  SHF.R.S32.HI R6, RZ, 0x1f, R17 ;  /* 0x0000001fff067819 */ /* 0x000fe20000011411 */
[--C-:B------:R-:W-:Y:S01]  /*1790*/  IMAD.MOV.U32 R148, RZ, RZ, R151.reuse ;  /* 0x000000ffff947224 */ /* 0x100fe200078e0097 */
[----:B------:R-:W-:Y:S01]  /*17a0*/  MOV R143, R151 ;  /* 0x00000097008f7202 */ /* 0x000fe20000000f00 */
        /* <DEDUP_REMOVED lines=8> */
[--C-:B------:R-:W-:Y:S01]  /*1830*/  IMAD.MOV.U32 R129, RZ, RZ, R151.reuse ;  /* 0x000000ffff817224 */ /* 0x100fe200078e0097 */
[-C--:B------:R-:W-:Y:S01]  /*1840*/  MOV R131, R151.reuse ;  /* 0x0000009700837202 */ /* 0x080fe20000000f00 */
[----:B------:R-:W-:Y:S01]  /*1850*/  IMAD.IADD R6, R17, 0x1, -R6 ;  /* 0x0000000111067824 */ /* 0x000fe200078e0a06 */
[-C--:B------:R-:W-:Y:S01]  /*1860*/  MOV R127, R151.reuse ;  /* 0x00000097007f7202 */ /* 0x080fe20000000f00 */
[--C-:B------:R-:W-:Y:S01]  /*1870*/  IMAD.MOV.U32 R125, RZ, RZ, R151.reuse ;  /* 0x000000ffff7d7224 */ /* 0x100fe200078e0097 */
[----:B------:R-:W-:Y:S01]  /*1880*/  MOV R123, R151 ;  /* 0x00000097007b7202 */ /* 0x000fe20000000f00 */
[----:B------:R-:W-:Y:S01]  /*1890*/  IMAD R6, R6, R3, 0x80 ;  /* 0x0000008006067424 */ /* 0x000fe200078e0203 */
[-C--:B------:R-:W-:Y:S01]  /*18a0*/  MOV R119, R151.reuse ;  /* 0x0000009700777202 */ /* 0x080fe20000000f00 */
[--C-:B------:R-:W-:Y:S01]  /*18b0*/  IMAD.MOV.U32 R121, RZ, RZ, R151.reuse ;  /* 0x000000ffff797224 */ /* 0x100fe200078e0097 */
[-C--:B------:R-:W-:Y:S01]  /*18c0*/  MOV R115, R151.reuse ;  /* 0x0000009700737202 */ /* 0x080fe20000000f00 */
[----:B------:R-:W-:Y:S01]  /*18d0*/  VIADD R6, R6, UR43 ;  /* 0x0000002b06067c36 */ /* 0x000fe20008000000 */
[-C--:B------:R-:W-:Y:S01]  /*18e0*/  MOV R111, R151.reuse ;  /* 0x00000097006f7202 */ /* 0x080fe20000000f00 */
[--C-:B------:R-:W-:Y:S01]  /*18f0*/  IMAD.MOV.U32 R117, RZ, RZ, R151.reuse ;  /* 0x000000ffff757224 */ /* 0x100fe200078e0097 */
[-C--:B------:R-:W-:Y:S01]  /*1900*/  MOV R107, R151.reuse ;  /* 0x00000097006b7202 */ /* 0x080fe20000000f00 */
[----:B------:R-:W-:Y:S01]  /*1910*/  IMAD R7, R7, -0x80, R6 ;  /* 0xffffff8007077824 */ /* 0x000fe200078e0206 */
[-C--:B------:R-:W-:Y:S01]  /*1920*/  MOV R103, R151.reuse ;  /* 0x0000009700677202 */ /* 0x080fe20000000f00 */
[--C-:B------:R-:W-:Y:S01]  /*1930*/  IMAD.MOV.U32 R113, RZ, RZ, R151.reuse ;  /* 0x000000ffff717224 */ /* 0x100fe200078e0097 */
[----:B------:R-:W-:Y:S01]  /*1940*/  MOV R99, R151 ;  /* 0x0000009700637202 */ /* 0x000fe20000000f00 */
        /* <DEDUP_REMOVED lines=10> */
[----:B------:R-:W-:Y:S01]  /*19f0*/  IMAD.MOV.U32 R89, RZ, RZ, R151 ;  /* 0x000000ffff597224 */ /* 0x000fe200078e0097 */
        /* <DEDUP_REMOVED lines=77> */
[----:B------:R-:W-:Y:S02]  /*1ed0*/  ISETP.GT.AND P0, PT, R7, 0x59, PT ;  /* 0x000000590700780c */ /* 0x000fe40003f04270 */
[----:B------:R-:W-:-:S02]  /*1ee0*/  FSEL R128, R70, -INF , P6 ;  /* 0xff80000046807808 */ /* 0x000fc40003000000 */
[----:B------:R-:W-:Y:S02]  /*1ef0*/  FMNMX.FTZ R3, R126, R3, !PT ;  /* 0x000000037e037209 */ /* 0x000fe40007810000 */
[----:B------:R-:W-:Y:S02]  /*1f00*/  FSEL R30, R57, -INF , P5 ;  /* 0xff800000391e7808 */ /* 0x000fe40002800000 */
[----:B------:R-:W-:Y:S02]  /*1f10*/  FSEL R130, R71, -INF , P0 ;  /* 0xff80000047827808 */ /* 0x000fe40000000000 */
[----:B------:R-:W-:Y:S02]  /*1f20*/  FSEL R64, R64, -INF , P1 ;  /* 0xff80000040407808 */ /* 0x000fe40000800000 */
[----:B------:R-:W-:Y:S02]  /*1f30*/  FSEL R38, R65, -INF , P2 ;  /* 0xff80000041267808 */ /* 0x000fe40001000000 */
[----:B------:R-:W-:-:S02]  /*1f40*/  ISETP.GT.AND P5, PT, R7, 0x60, PT ;  /* 0x000000600700780c */ /* 0x000fc40003fa4270 */
[C---:B------:R-:W-:Y:S02]  /*1f50*/  ISETP.GT.AND P0, PT, R7.reuse, 0x61, PT ;  /* 0x000000610700780c */ /* 0x040fe40003f04270 */
[C---:B------:R-:W-:Y:S02]  /*1f60*/  ISETP.GT.AND P1, PT, R7.reuse, 0x68, PT ;  /* 0x000000680700780c */ /* 0x040fe40003f24270 */
[----:B------:R-:W-:Y:S02]  /*1f70*/  ISETP.GT.AND P2, PT, R7, 0x69, PT ;  /* 0x000000690700780c */ /* 0x000fe40003f44270 */
[----:B------:R-:W-:Y:S02]  /*1f80*/  FMNMX.FTZ R3, R128, R3, !PT ;  /* 0x0000000380037209 */ /* 0x000fe40007810000 */
[----:B------:R-:W-:Y:S02]  /*1f90*/  FSEL R60, R60, -INF , P4 ;  /* 0xff8000003c3c7808 */ /* 0x000fe40002000000 */
[----:B------:R-:W-:-:S02]  /*1fa0*/  FSEL R34, R61, -INF , P3 ;  /* 0xff8000003d227808 */ /* 0x000fc40001800000 */
[----:B------:R-:W-:Y:S02]  /*1fb0*/  FSEL R132, R74, -INF , P5 ;  /* 0xff8000004a847808 */ /* 0x000fe40002800000 */
[----:B------:R-:W-:Y:S02]  /*1fc0*/  FSEL R134, R75, -INF , P0 ;  /* 0xff8000004b867808 */ /* 0x000fe40000000000 */
[----:B------:R-:W-:Y:S02]  /*1fd0*/  P2R R21, PR, RZ, 0x1 ;  /* 0x00000001ff157803 */ /* 0x000fe40000000000 */
[----:B------:R-:W-:Y:S02]  /*1fe0*/  FSEL R136, R78, -INF , P1 ;  /* 0xff8000004e887808 */ /* 0x000fe40000800000 */
[----:B------:R-:W-:Y:S02]  /*1ff0*/  P2R R19, PR, RZ, 0x2 ;  /* 0x00000002ff137803 */ /* 0x000fe40000000000 */
[----:B------:R-:W-:-:S02]  /*2000*/  FSEL R138, R79, -INF , P2 ;  /* 0xff8000004f8a7808 */ /* 0x000fc40001000000 */
[----:B------:R-:W-:Y:S02]  /*2010*/  P2R R17, PR, RZ, 0x4 ;  /* 0x00000004ff117803 */ /* 0x000fe40000000000 */
[----:B------:R-:W-:Y:S02]  /*2020*/  FMNMX.FTZ R3, R130, R3, !PT ;  /* 0x0000000382037209 */ /* 0x000fe40007810000 */
[C---:B------:R-:W-:Y:S02]  /*2030*/  ISETP.GT.AND P3, PT, R7.reuse, 0x70, PT ;  /* 0x000000700700780c */ /* 0x040fe40003f64270 */
[C---:B------:R-:W-:Y:S02]  /*2040*/  ISETP.GT.AND P4, PT, R7.reuse, 0x71, PT ;  /* 0x000000710700780c */ /* 0x040fe40003f84270 */
[C---:B------:R-:W-:Y:S02]  /*2050*/  ISETP.GT.AND P5, PT, R7.reuse, 0x78, PT ;  /* 0x000000780700780c */ /* 0x040fe40003fa4270 */
[----:B------:R-:W-:-:S02]  /*2060*/  ISETP.GT.AND P6, PT, R7, 0x79, PT ;  /* 0x000000790700780c */ /* 0x000fc40003fc4270 */
[C---:B------:R-:W-:Y:S02]  /*2070*/  ISETP.GT.AND P2, PT, R7.reuse, 0x58, PT ;  /* 0x000000580700780c */ /* 0x040fe40003f44270 */
[C---:B------:R-:W-:Y:S02]  /*2080*/  ISETP.GT.AND P1, PT, R7.reuse, 0x59, PT ;  /* 0x000000590700780c */ /* 0x040fe40003f24270 */
[----:B------:R-:W-:Y:S02]  /*2090*/  ISETP.GT.AND P0, PT, R7, 0x60, PT ;  /* 0x000000600700780c */ /* 0x000fe40003f04270 */
[----:B------:R-:W-:Y:S02]  /*20a0*/  FMNMX.FTZ R7, R24, R25, !PT ;  /* 0x0000001918077209 */ /* 0x000fe40007810000 */
[----:B------:R-:W-:Y:S02]  /*20b0*/  FMNMX.FTZ R3, R132, R3, !PT ;  /* 0x0000000384037209 */ /* 0x000fe40007810000 */
[----:B------:R-:W-:-:S02]  /*20c0*/  FMNMX.FTZ R7, R28, R7, !PT ;  /* 0x000000071c077209 */ /* 0x000fc40007810000 */
[----:B------:R-:W-:Y:S02]  /*20d0*/  FMNMX.FTZ R3, R134, R3, !PT ;  /* 0x0000000386037209 */ /* 0x000fe40007810000 */
[----:B------:R-:W-:Y:S02]  /*20e0*/  FMNMX.FTZ R7, R10, R7, !PT ;  /* 0x000000070a077209 */ /* 0x000fe40007810000 */
[----:B------:R-:W-:Y:S02]  /*20f0*/  FMNMX.FTZ R3, R136, R3, !PT ;  /* 0x0000000388037209 */ /* 0x000fe40007810000 */
[----:B------:R-:W-:Y:S02]  /*2100*/  FMNMX.FTZ R7, R32, R7, !PT ;  /* 0x0000000720077209 */ /* 0x000fe40007810000 */
[----:B------:R-:W-:Y:S02]  /*2110*/  FSEL R140, R82, -INF , P3 ;  /* 0xff800000528c7808 */ /* 0x000fe40001800000 */
[----:B------:R-:W-:-:S02]  /*2120*/  FMNMX.FTZ R3, R138, R3, !PT ;  /* 0x000000038a037209 */ /* 0x000fc40007810000 */
[----:B------:R-:W-:Y:S02]  /*2130*/  FMNMX.FTZ R7, R12, R7, !PT ;  /* 0x000000070c077209 */ /* 0x000fe40007810000 */
[----:B------:R-:W-:Y:S02]  /*2140*/  FSEL R142, R83, -INF , P4 ;  /* 0xff800000538e7808 */ /* 0x000fe40002000000 */
        /* <DEDUP_REMOVED lines=8> */
[----:B------:R-:W-:Y:S02]  /*21d0*/  FMNMX.FTZ R9, R146, R3, !PT ;  /* 0x0000000392097209 */ /* 0x000fe40007810000 */
[----:B------:R-:W-:-:S02]  /*21e0*/  FMNMX.FTZ R7, R18, R7, !PT ;  /* 0x0000000712077209 */ /* 0x000fc40007810000 */
[----:B------:R-:W-:Y:S01]  /*21f0*/  FSEL R68, R68, -INF , P2 ;  /* 0xff80000044447808 */ /* 0x000fe20001000000 */
[----:B------:R-:W0:Y:S01]  /*2200*/  SHFL.BFLY PT, R6, R9, 0x2, 0x1f ;  /* 0x0c401f0009067f89 */ /* 0x000e2200000e0000 */
[----:B------:R-:W-:Y:S02]  /*2210*/  FMNMX.FTZ R7, R44, R7, !PT ;  /* 0x000000072c077209 */ /* 0x000fe40007810000 */
[----:B------:R-:W-:Y:S02]  /*2220*/  FSEL R54, R69, -INF , P1 ;  /* 0xff80000045367808 */ /* 0x000fe40000800000 */
[----:B------:R-:W-:Y:S02]  /*2230*/  FMNMX.FTZ R7, R20, R7, !PT ;  /* 0x0000000714077209 */ /* 0x000fe40007810000 */
[----:B------:R-:W-:Y:S02]  /*2240*/  FSEL R72, R72, -INF , P0 ;  /* 0xff80000048487808 */ /* 0x000fe40000000000 */
[----:B------:R-:W-:-:S02]  /*2250*/  FMNMX.FTZ R7, R48, R7, !PT ;  /* 0x0000000730077209 */ /* 0x000fc40007810000 */
[----:B------:R-:W-:Y:S02]  /*2260*/  ISETP.NE.AND P0, PT, R21, RZ, PT ;  /* 0x000000ff1500720c */ /* 0x000fe40003f05270 */
[----:B------:R-:W-:Y:S02]  /*2270*/  FMNMX.FTZ R7, R22, R7, !PT ;  /* 0x0000000716077209 */ /* 0x000fe40007810000 */
[----:B------:R-:W-:Y:S01]  /*2280*/  MOV R3, UR4 ;  /* 0x0000000400037c02 */ /* 0x000fe20008000f00 */
[----:B------:R-:W-:Y:S01]  /*2290*/  UIADD3 UR4, UR36, 0x28840, URZ ;  /* 0x0002884024047890 */ /* 0x000fe2000fffe03f */
[----:B------:R-:W-:Y:S02]  /*22a0*/  FMNMX.FTZ R7, R52, R7, !PT ;  /* 0x0000000734077209 */ /* 0x000fe40007810000 */
[----:B------:R-:W-:Y:S01]  /*22b0*/  ISETP.NE.AND P1, PT, R19, RZ, PT ;  /* 0x000000ff1300720c */ /* 0x000fe20003f25270 */
[----:B------:R-:W-:Y:S01]  /*22c0*/  UPRMT UR4, UR7, 0x654, UR4 ;  /* 0x0000065407047896 */ /* 0x000fe20008000004 */
[----:B------:R-:W-:-:S02]  /*22d0*/  FMNMX.FTZ R7, R26, R7, !PT ;  /* 0x000000071a077209 */ /* 0x000fc40007810000 */
[----:B------:R-:W-:Y:S02]  /*22e0*/  FSEL R50, R73, -INF , P0 ;  /* 0xff80000049327808 */ /* 0x000fe40000000000 */
[----:B0-----:R-:W-:Y:S02]  /*22f0*/  FMNMX.FTZ R11, R9, R6, !PT ;  /* 0x00000006090b7209 */ /* 0x001fe40007810000 */
[----:B------:R-:W-:Y:S02]  /*2300*/  FMNMX.FTZ R7, R56, R7, !PT ;  /* 0x0000000738077209 */ /* 0x000fe40007810000 */
[----:B------:R-:W-:Y:S01]  /*2310*/  P2R R15, PR, RZ, 0x8 ;  /* 0x00000008ff0f7803 */ /* 0x000fe20000000000 */
[----:B------:R-:W0:Y:S01]  /*2320*/  SHFL.BFLY PT, R6, R11, 0x1, 0x1f ;  /* 0x0c201f000b067f89 */ /* 0x000e2200000e0000 */
[----:B------:R-:W-:Y:S01]  /*2330*/  FMNMX.FTZ R7, R30, R7, !PT ;  /* 0x000000071e077209 */ /* 0x000fe20007810000 */
[----:B------:R-:W-:Y:S01]  /*2340*/  SYNCS.ARRIVE.TRANS64.RED.A1T0 RZ, [UR4], RZ ;  /* 0x000000ffffff79a7 */ /* 0x000fe20008100404 */
[----:B------:R-:W-:Y:S01]  /*2350*/  ISETP.NE.AND P2, PT, R17, RZ, PT ;  /* 0x000000ff1100720c */ /* 0x000fe20003f45270 */
[----:B------:R-:W-:Y:S01]  /*2360*/  UMOV UR4, URZ ;  /* 0x0000003f00047c82 */ /* 0x000fe20008000000 */
        /* <DEDUP_REMOVED lines=9> */
[----:B------:R-:W-:Y:S02]  /*2400*/  ISETP.NE.AND P0, PT, R23, RZ, PT ;  /* 0x000000ff1700720c */ /* 0x000fe40003f05270 */
[----:B------:R-:W-:Y:S02]  /*2410*/  FMNMX.FTZ R7, R54, R7, !PT ;  /* 0x0000000736077209 */ /* 0x000fe40007810000 */
[----:B0-----:R-:W-:Y:S02]  /*2420*/  FMNMX.FTZ R6, R11, R6, !PT ;  /* 0x000000060b067209 */ /* 0x001fe40007810000 */
[----:B------:R-:W-:-:S02]  /*2430*/  FMNMX.FTZ R7, R72, R7, !PT ;  /* 0x0000000748077209 */ /* 0x000fc40007810000 */
[C---:B------:R-:W-:Y:S01]  /*2440*/  FSETP.NEU.FTZ.AND P3, PT, R6.reuse, -INF , PT ;  /* 0xff8000000600780b */ /* 0x040fe20003f7d000 */
[----:B------:R-:W-:Y:S01]  /*2450*/  FMUL.FTZ R13, R6, R3 ;  /* 0x00000003060d7220 */ /* 0x000fe20000410000 */
[----:B------:R-:W-:Y:S02]  /*2460*/  FMNMX.FTZ R7, R50, R7, !PT ;  /* 0x0000000732077209 */ /* 0x000fe40007810000 */
[----:B------:R-:W-:Y:S02]  /*2470*/  MOV R95, R151 ;  /* 0x00000097005f7202 */ /* 0x000fe40000000f00 */
[----:B------:R-:W-:Y:S02]  /*2480*/  FSEL R13, R13, RZ, P3 ;  /* 0x000000ff0d0d7208 */ /* 0x000fe40001800000 */
[----:B------:R-:W-:Y:S02]  /*2490*/  ISETP.NE.AND P3, PT, R15, RZ, PT ;  /* 0x000000ff0f00720c */ /* 0x000fe40003f65270 */
        /* <DEDUP_REMOVED lines=9> */
[----:B------:R-:W-:Y:S01]  /*2530*/  MUFU.EX2 R153, R153 ;  /* 0x0000009900997308 */ /* 0x000fe20000000800 */
[-CC-:B------:R-:W-:Y:S01]  /*2540*/  FFMA.FTZ R157, R92, R3.reuse, -R13.reuse ;  /* 0x000000035c9d7223 */ /* 0x180fe2000001080d */
[--C-:B------:R-:W-:Y:S01]  /*2550*/  FFMA.FTZ R58, R94, R3, -R13.reuse ;  /* 0x000000035e3a7223 */ /* 0x100fe2000001080d */
[----:B------:R-:W-:Y:S01]  /*2560*/  FMNMX.FTZ R7, R86, R7, !PT ;  /* 0x0000000756077209 */ /* 0x000fe20007810000 */
[-CC-:B------:R-:W-:Y:S01]  /*2570*/  FFMA.FTZ R159, R96, R3.reuse, -R13.reuse ;  /* 0x00000003609f7223 */ /* 0x180fe2000001080d */
[-CC-:B------:R-:W-:Y:S01]  /*2580*/  FFMA.FTZ R62, R98, R3.reuse, -R13.reuse ;  /* 0x00000003623e7223 */ /* 0x180fe2000001080d */
[--C-:B------:R-:W-:Y:S01]  /*2590*/  FFMA.FTZ R161, R100, R3, -R13.reuse ;  /* 0x0000000364a17223 */ /* 0x100fe2000001080d */
[----:B------:R-:W-:Y:S01]  /*25a0*/  FMNMX.FTZ R7, R84, R7, !PT ;  /* 0x0000000754077209 */ /* 0x000fe20007810000 */
[----:B------:R-:W0:Y:S01]  /*25b0*/  MUFU.EX2 R42, R42 ;  /* 0x0000002a002a7308 */ /* 0x000e220000000800 */
[-CC-:B------:R-:W-:Y:S01]  /*25c0*/  FFMA.FTZ R66, R102, R3.reuse, -R13.reuse ;  /* 0x0000000366427223 */ /* 0x180fe2000001080d */
[--C-:B------:R-:W-:Y:S01]  /*25d0*/  FFMA.FTZ R163, R104, R3, -R13.reuse ;  /* 0x0000000368a37223 */ /* 0x100fe2000001080d */
[----:B------:R-:W-:Y:S01]  /*25e0*/  FMNMX.FTZ R7, R88, R7, !PT ;  /* 0x0000000758077209 */ /* 0x000fe20007810000 */
[-CC-:B------:R-:W-:Y:S01]  /*25f0*/  FFMA.FTZ R70, R106, R3.reuse, -R13.reuse ;  /* 0x000000036a467223 */ /* 0x180fe2000001080d */
[-CC-:B------:R-:W-:Y:S01]  /*2600*/  FFMA.FTZ R165, R108, R3.reuse, -R13.reuse ;  /* 0x000000036ca57223 */ /* 0x180fe2000001080d */
[-CC-:B------:R-:W-:Y:S01]  /*2610*/  FFMA.FTZ R74, R110, R3.reuse, -R13.reuse ;  /* 0x000000036e4a7223 */ /* 0x180fe2000001080d */
[-CC-:B------:R-:W-:Y:S01]  /*2620*/  FFMA.FTZ R167, R112, R3.reuse, -R13.reuse ;  /* 0x0000000370a77223 */ /* 0x180fe2000001080d */
[----:B------:R-:W1:Y:S01]  /*2630*/  SHFL.BFLY PT, R8, R7, 0x2, 0x1f ;  /* 0x0c401f0007087f89 */ /* 0x000e6200000e0000 */
[----:B------:R-:W2:Y:S01]  /*2640*/  MUFU.EX2 R155, R155 ;  /* 0x0000009b009b7308 */ /* 0x000ea20000000800 */
[-CC-:B------:R-:W-:Y:S01]  /*2650*/  FFMA.FTZ R76, R114, R3.reuse, -R13.reuse ;  /* 0x00000003724c7223 */ /* 0x180fe2000001080d */
[-CC-:B------:R-:W-:Y:S01]  /*2660*/  FFMA.FTZ R181, R116, R3.reuse, -R13.reuse ;  /* 0x0000000374b57223 */ /* 0x180fe2000001080d */
[-CC-:B------:R-:W-:Y:S01]  /*2670*/  FFMA.FTZ R118, R118, R3.reuse, -R13.reuse ;  /* 0x0000000376767223 */ /* 0x180fe2000001080d */
[-CC-:B------:R-:W-:Y:S01]  /*2680*/  FFMA.FTZ R120, R120, R3.reuse, -R13.reuse ;  /* 0x0000000378787223 */ /* 0x180fe2000001080d */
[-CC-:B------:R-:W-:Y:S01]  /*2690*/  FFMA.FTZ R122, R122, R3.reuse, -R13.reuse ;  /* 0x000000037a7a7223 */ /* 0x180fe2000001080d */
[-CC-:B------:R-:W-:Y:S01]  /*26a0*/  FFMA.FTZ R124, R124, R3.reuse, -R13.reuse ;  /* 0x000000037c7c7223 */ /* 0x180fe2000001080d */
[-CC-:B------:R-:W-:Y:S01]  /*26b0*/  FFMA.FTZ R126, R126, R3.reuse, -R13.reuse ;  /* 0x000000037e7e7223 */ /* 0x180fe2000001080d */
[----:B------:R-:W3:Y:S01]  /*26c0*/  MUFU.EX2 R46, R46 ;  /* 0x0000002e002e7308 */ /* 0x000ee20000000800 */
[-CC-:B------:R-:W-:Y:S01]  /*26d0*/  FFMA.FTZ R128, R128, R3.reuse, -R13.reuse ;  /* 0x0000000380807223 */ /* 0x180fe2000001080d */
[-CC-:B------:R-:W-:Y:S01]  /*26e0*/  FFMA.FTZ R130, R130, R3.reuse, -R13.reuse ;  /* 0x0000000382827223 */ /* 0x180fe2000001080d */
[-CC-:B------:R-:W-:Y:S01]  /*26f0*/  FFMA.FTZ R132, R132, R3.reuse, -R13.reuse ;  /* 0x0000000384847223 */ /* 0x180fe2000001080d */
[-CC-:B------:R-:W-:Y:S01]  /*2700*/  FFMA.FTZ R134, R134, R3.reuse, -R13.reuse ;  /* 0x0000000386867223 */ /* 0x180fe2000001080d */
[-CC-:B------:R-:W-:Y:S01]  /*2710*/  FFMA.FTZ R136, R136, R3.reuse, -R13.reuse ;  /* 0x0000000388887223 */ /* 0x180fe2000001080d */
[-CC-:B------:R-:W-:Y:S01]  /*2720*/  FFMA.FTZ R138, R138, R3.reuse, -R13.reuse ;  /* 0x000000038a8a7223 */ /* 0x180fe2000001080d */
[-CC-:B------:R-:W-:Y:S01]  /*2730*/  FFMA.FTZ R140, R140, R3.reuse, -R13.reuse ;  /* 0x000000038c8c7223 */ /* 0x180fe2000001080d */
[----:B------:R-:W4:Y:S01]  /*2740*/  MUFU.EX2 R157, R157 ;  /* 0x0000009d009d7308 */ /* 0x000f220000000800 */
[-CC-:B------:R-:W-:Y:S01]  /*2750*/  FFMA.FTZ R142, R142, R3.reuse, -R13.reuse ;  /* 0x000000038e8e7223 */ /* 0x180fe2000001080d */
[-CC-:B------:R-:W-:Y:S01]  /*2760*/  FFMA.FTZ R144, R144, R3.reuse, -R13.reuse ;  /* 0x0000000390907223 */ /* 0x180fe2000001080d */
[----:B------:R-:W-:Y:S01]  /*2770*/  FFMA.FTZ R13, R146, R3, -R13 ;  /* 0x00000003920d7223 */ /* 0x000fe2000001080d */
[--C-:B------:R-:W-:Y:S01]  /*2780*/  IMAD.MOV.U32 R146, RZ, RZ, R151.reuse ;  /* 0x000000ffff927224 */ /* 0x100fe200078e0097 */
[----:B------:R-:W-:Y:S01]  /*2790*/  MOV R91, R151 ;  /* 0x00000097005b7202 */ /* 0x000fe20000000f00 */
[--C-:B------:R-:W-:Y:S01]  /*27a0*/  IMAD.MOV.U32 R116, RZ, RZ, R151.reuse ;  /* 0x000000ffff747224 */ /* 0x100fe200078e0097 */
[----:B-1----:R-:W-:Y:S01]  /*27b0*/  FMNMX.FTZ R9, R7, R8, !PT ;  /* 0x0000000807097209 */ /* 0x002fe20007810000 */
[----:B------:R-:W1:Y:S01]  /*27c0*/  MUFU.EX2 R58, R58 ;  /* 0x0000003a003a7308 */ /* 0x000e620000000800 */
[----:B------:R-:W-:-:S02]  /*27d0*/  IMAD.MOV.U32 R114, RZ, RZ, R151 ;  /* 0x000000ffff727224 */ /* 0x000fc400078e0097 */
[--C-:B------:R-:W-:Y:S01]  /*27e0*/  IMAD.MOV.U32 R112, RZ, RZ, R151.reuse ;  /* 0x000000ffff707224 */ /* 0x100fe200078e0097 */
[----:B------:R-:W5:Y:S01]  /*27f0*/  SHFL.BFLY PT, R8, R9, 0x1, 0x1f ;  /* 0x0c201f0009087f89 */ /* 0x000f6200000e0000 */
[--C-:B------:R-:W-:Y:S02]  /*2800*/  IMAD.MOV.U32 R110, RZ, RZ, R151.reuse ;  /* 0x000000ffff6e7224 */ /* 0x100fe400078e0097 */
[--C-:B------:R-:W-:Y:S01]  /*2810*/  IMAD.MOV.U32 R108, RZ, RZ, R151.reuse ;  /* 0x000000ffff6c7224 */ /* 0x100fe200078e0097 */
[----:B------:R-:W1:Y:S01]  /*2820*/  MUFU.EX2 R159, R159 ;  /* 0x0000009f009f7308 */ /* 0x000e620000000800 */
[--C-:B------:R-:W-:Y:S02]  /*2830*/  IMAD.MOV.U32 R106, RZ, RZ, R151.reuse ;  /* 0x000000ffff6a7224 */ /* 0x100fe400078e0097 */
[--C-:B------:R-:W-:Y:S02]  /*2840*/  IMAD.MOV.U32 R104, RZ, RZ, R151.reuse ;  /* 0x000000ffff687224 */ /* 0x100fe400078e0097 */
[----:B------:R-:W-:-:S02]  /*2850*/  IMAD.MOV.U32 R102, RZ, RZ, R151 ;  /* 0x000000ffff667224 */ /* 0x000fc400078e0097 */
[--C-:B------:R-:W-:Y:S01]  /*2860*/  IMAD.MOV.U32 R100, RZ, RZ, R151.reuse ;  /* 0x000000ffff647224 */ /* 0x100fe200078e0097 */
[----:B------:R-:W-:Y:S01]  /*2870*/  MUFU.EX2 R62, R62 ;  /* 0x0000003e003e7308 */ /* 0x000fe20000000800 */
[--C-:B------:R-:W-:Y:S02]  /*2880*/  IMAD.MOV.U32 R98, RZ, RZ, R151.reuse ;  /* 0x000000ffff627224 */ /* 0x100fe400078e0097 */
[--C-:B------:R-:W-:Y:S02]  /*2890*/  IMAD.MOV.U32 R96, RZ, RZ, R151.reuse ;  /* 0x000000ffff607224 */ /* 0x100fe400078e0097 */
[--C-:B------:R-:W-:Y:S02]  /*28a0*/  IMAD.MOV.U32 R94, RZ, RZ, R151.reuse ;  /* 0x000000ffff5e7224 */ /* 0x100fe400078e0097 */
[--C-:B------:R-:W-:Y:S01]  /*28b0*/  IMAD.MOV.U32 R92, RZ, RZ, R151.reuse ;  /* 0x000000ffff5c7224 */ /* 0x100fe200078e0097 */
[----:B------:R-:W-:Y:S01]  /*28c0*/  MUFU.EX2 R161, R161 ;  /* 0x000000a100a17308 */ /* 0x000fe20000000800 */
[----:B------:R-:W-:Y:S01]  /*28d0*/  IMAD.MOV.U32 R90, RZ, RZ, R151 ;  /* 0x000000ffff5a7224 */ /* 0x000fe200078e0097 */
[----:B-----5:R-:W-:-:S04]  /*28e0*/  FMNMX.FTZ R8, R9, R8, !PT ;  /* 0x0000000809087209 */ /* 0x020fc80007810000 */
[C---:B------:R-:W-:Y:S01]  /*28f0*/  FSETP.NEU.FTZ.AND P1, PT, R8.reuse, -INF , PT ;  /* 0xff8000000800780b */ /* 0x040fe20003f3d000 */
[-C--:B------:R-:W-:Y:S01]  /*2900*/  FMUL.FTZ R7, R8, R3.reuse ;  /* 0x0000000308077220 */ /* 0x080fe20000410000 */
[----:B------:R-:W-:Y:S04]  /*2910*/  MUFU.EX2 R66, R66 ;  /* 0x0000004200427308 */ /* 0x000fe80000000800 */
[----:B------:R-:W-:Y:S02]  /*2920*/  FSEL R7, R7, RZ, P1 ;  /* 0x000000ff07077208 */ /* 0x000fe40000800000 */
[----:B------:R-:W-:Y:S02]  /*2930*/  ISETP.LE.AND P1, PT, R16, UR42, PT ;  /* 0x0000002a10007c0c */ /* 0x000fe4000bf23270 */
        /* <DEDUP_REMOVED lines=21> */
[----:B--2---:R-:W-:Y:S01]  /*2a90*/  FADD.FTZ R23, R155, R10 ;  /* 0x0000000a9b177221 */ /* 0x004fe20000010000 */
[-CC-:B------:R-:W-:Y:S01]  /*2aa0*/  FFMA.FTZ R30, R30, R3.reuse, -R7.reuse ;  /* 0x000000031e1e7223 */ /* 0x180fe20000010807 */
[-C--:B------:R-:W-:Y:S01]  /*2ab0*/  FFMA.FTZ R60, R60, R3.reuse, -R7 ;  /* 0x000000033c3c7223 */ /* 0x080fe20000010807 */
[----:B------:R-:W0:Y:S01]  /*2ac0*/  MUFU.EX2 R25, R25 ;  /* 0x0000001900197308 */ /* 0x000e220000000800 */
[----:B---3--:R-:W-:Y:S01]  /*2ad0*/  FADD.FTZ R10, R46, R23 ;  /* 0x000000172e0a7221 */ /* 0x008fe20000010000 */
[-CC-:B------:R-:W-:Y:S01]  /*2ae0*/  FFMA.FTZ R34, R34, R3.reuse, -R7.reuse ;  /* 0x0000000322227223 */ /* 0x180fe20000010807 */
[-CC-:B------:R-:W-:Y:S01]  /*2af0*/  FFMA.FTZ R64, R64, R3.reuse, -R7.reuse ;  /* 0x0000000340407223 */ /* 0x180fe20000010807 */
[-CC-:B------:R-:W-:Y:S01]  /*2b00*/  FFMA.FTZ R38, R38, R3.reuse, -R7.reuse ;  /* 0x0000000326267223 */ /* 0x180fe20000010807 */
[----:B----4-:R-:W-:Y:S01]  /*2b10*/  FADD.FTZ R27, R157, R10 ;  /* 0x0000000a9d1b7221 */ /* 0x010fe20000010000 */
[-CC-:B------:R-:W-:Y:S01]  /*2b20*/  FFMA.FTZ R68, R68, R3.reuse, -R7.reuse ;  /* 0x0000000344447223 */ /* 0x180fe20000010807 */
[-C--:B------:R-:W-:Y:S01]  /*2b30*/  FFMA.FTZ R54, R54, R3.reuse, -R7 ;  /* 0x0000000336367223 */ /* 0x080fe20000010807 */
[----:B------:R-:W2:Y:S01]  /*2b40*/  MUFU.EX2 R28, R28 ;  /* 0x0000001c001c7308 */ /* 0x000ea20000000800 */
[----:B-1----:R-:W-:Y:S01]  /*2b50*/  FADD.FTZ R10, R58, R27 ;  /* 0x0000001b3a0a7221 */ /* 0x002fe20000010000 */
[-CC-:B------:R-:W-:Y:S01]  /*2b60*/  FFMA.FTZ R72, R72, R3.reuse, -R7.reuse ;  /* 0x0000000348487223 */ /* 0x180fe20000010807 */
[-CC-:B------:R-:W-:Y:S01]  /*2b70*/  FFMA.FTZ R50, R50, R3.reuse, -R7.reuse ;  /* 0x0000000332327223 */ /* 0x180fe20000010807 */
[-CC-:B------:R-:W-:Y:S01]  /*2b80*/  FFMA.FTZ R78, R78, R3.reuse, -R7.reuse ;  /* 0x000000034e4e7223 */ /* 0x180fe20000010807 */
[----:B------:R-:W-:Y:S01]  /*2b90*/  FADD.FTZ R29, R159, R10 ;  /* 0x0000000a9f1d7221 */ /* 0x000fe20000010000 */
[-CC-:B------:R-:W-:Y:S01]  /*2ba0*/  FFMA.FTZ R82, R82, R3.reuse, -R7.reuse ;  /* 0x0000000352527223 */ /* 0x180fe20000010807 */
[-C--:B------:R-:W-:Y:S01]  /*2bb0*/  FFMA.FTZ R80, R80, R3.reuse, -R7 ;  /* 0x0000000350507223 */ /* 0x080fe20000010807 */
[----:B------:R-:W1:Y:S01]  /*2bc0*/  MUFU.EX2 R32, R32 ;  /* 0x0000002000207308 */ /* 0x000e620000000800 */
[----:B0-----:R-:W-:Y:S01]  /*2bd0*/  FADD.FTZ R27, R24, R25 ;  /* 0x00000019181b7221 */ /* 0x001fe20000010000 */
[-CC-:B------:R-:W-:Y:S01]  /*2be0*/  FFMA.FTZ R86, R86, R3.reuse, -R7.reuse ;  /* 0x0000000356567223 */ /* 0x180fe20000010807 */
[-CC-:B------:R-:W-:Y:S01]  /*2bf0*/  FFMA.FTZ R84, R84, R3.reuse, -R7.reuse ;  /* 0x0000000354547223 */ /* 0x180fe20000010807 */
[----:B------:R-:W-:Y:S01]  /*2c00*/  FFMA.FTZ R88, R88, R3, -R7 ;  /* 0x0000000358587223 */ /* 0x000fe20000010807 */
[----:B------:R-:W-:-:S02]  /*2c10*/  F2FP.BF16.F32.PACK_AB R153, R42, R153 ;  /* 0x000000992a99723e */ /* 0x000fc400000010ff */
[----:B------:R-:W-:Y:S01]  /*2c20*/  F2FP.BF16.F32.PACK_AB R155, R46, R155 ;  /* 0x0000009b2e9b723e */ /* 0x000fe200000010ff */
[----:B------:R0:W3:Y:S01]  /*2c30*/  MUFU.EX2 R11, R12 ;  /* 0x0000000c000b7308 */ /* 0x0000e20000000800 */
[----:B--2---:R-:W-:Y:S01]  /*2c40*/  FADD.FTZ R10, R28, R27 ;  /* 0x0000001b1c0a7221 */ /* 0x004fe20000010000 */
[C---:B------:R-:W-:Y:S02]  /*2c50*/  F2FP.BF16.F32.PACK_AB R154, R9.reuse, R28 ;  /* 0x0000001c099a723e */ /* 0x040fe400000010ff */
[----:B------:R-:W-:Y:S02]  /*2c60*/  F2FP.BF16.F32.PACK_AB R157, R58, R157 ;  /* 0x0000009d3a9d723e */ /* 0x000fe400000010ff */
[C---:B------:R-:W-:Y:S02]  /*2c70*/  F2FP.BF16.F32.PACK_AB R159, R62.reuse, R159 ;  /* 0x0000009f3e9f723e */ /* 0x040fe400000010ff */
[----:B------:R-:W2:Y:S01]  /*2c80*/  MUFU.EX2 R70, R70 ;  /* 0x0000004600467308 */ /* 0x000ea20000000800 */
[----:B0-----:R-:W-:Y:S01]  /*2c90*/  FADD.FTZ R12, R62, R29 ;  /* 0x0000001d3e0c7221 */ /* 0x001fe20000010000 */
[----:B------:R-:W-:Y:S01]  /*2ca0*/  FADD.FTZ R29, R9, R10 ;  /* 0x0000000a091d7221 */ /* 0x000fe20000010000 */
[----:B------:R-:W-:-:S02]  /*2cb0*/  F2FP.BF16.F32.PACK_AB R152, R25, R24 ;  /* 0x000000181998723e */ /* 0x000fc400000010ff */
[----:B------:R-:W-:Y:S01]  /*2cc0*/  FADD.FTZ R31, R161, R12 ;  /* 0x0000000ca11f7221 */ /* 0x000fe20000010000 */
[----:B-1----:R-:W-:Y:S01]  /*2cd0*/  FADD.FTZ R10, R32, R29 ;  /* 0x0000001d200a7221 */ /* 0x002fe20000010000 */
[C---:B------:R-:W-:Y:S01]  /*2ce0*/  F2FP.BF16.F32.PACK_AB R161, R66.reuse, R161 ;  /* 0x000000a142a1723e */ /* 0x040fe200000010ff */
[----:B------:R-:W0:Y:S01]  /*2cf0*/  MUFU.EX2 R36, R36 ;  /* 0x0000002400247308 */ /* 0x000e220000000800 */
[----:B------:R-:W-:Y:S01]  /*2d00*/  FADD.FTZ R12, R66, R31 ;  /* 0x0000001f420c7221 */ /* 0x000fe20000010000 */
[C---:B---3--:R-:W-:Y:S01]  /*2d10*/  FADD.FTZ R29, R11.reuse, R10 ;  /* 0x0000000a0b1d7221 */ /* 0x048fe20000010000 */
[----:B------:R-:W-:Y:S02]  /*2d20*/  F2FP.BF16.F32.PACK_AB R156, R11, R32 ;  /* 0x000000200b9c723e */ /* 0x000fe400000010ff */
[----:B------:R-:W-:-:S03]  /*2d30*/  FADD.FTZ R31, R163, R12 ;  /* 0x0000000ca31f7221 */ /* 0x000fc60000010000 */
[----:B------:R-:W1:Y:S01]  /*2d40*/  MUFU.EX2 R165, R165 ;  /* 0x000000a500a57308 */ /* 0x000e620000000800 */
[C---:B--2---:R-:W-:Y:S01]  /*2d50*/  FADD.FTZ R12, R70.reuse, R31 ;  /* 0x0000001f460c7221 */ /* 0x044fe20000010000 */
[----:B------:R-:W-:-:S06]  /*2d60*/  F2FP.BF16.F32.PACK_AB R163, R70, R163 ;  /* 0x000000a346a3723e */ /* 0x000fcc00000010ff */
[----:B------:R-:W-:Y:S01]  /*2d70*/  MUFU.EX2 R171, R13 ;  /* 0x0000000d00ab7308 */ /* 0x000fe20000000800 */
[----:B0-----:R-:W-:-:S07]  /*2d80*/  FADD.FTZ R10, R36, R29 ;  /* 0x0000001d240a7221 */ /* 0x001fce0000010000 */
[----:B------:R-:W0:Y:S01]  /*2d90*/  MUFU.EX2 R13, R14 ;  /* 0x0000000e000d7308 */ /* 0x000e220000000800 */
[----:B-1----:R-:W-:-:S07]  /*2da0*/  FADD.FTZ R33, R165, R12 ;  /* 0x0000000ca5217221 */ /* 0x002fce0000010000 */
[----:B------:R-:W1:Y:S08]  /*2db0*/  MUFU.EX2 R74, R74 ;  /* 0x0000004a004a7308 */ /* 0x000e700000000800 */
        /* <DEDUP_REMOVED lines=25> */
[----:B------:R-:W-:Y:S01]  /*2f50*/  F2FP.BF16.F32.PACK_AB R181, R118, R181 ;  /* 0x000000b576b5723e */ /* 0x000fe200000010ff */
[----:B------:R-:W-:-:S05]  /*2f60*/  IMAD.MOV.U32 R118, RZ, RZ, R151 ;  /* 0x000000ffff767224 */ /* 0x000fca00078e0097 */
[----:B------:R-:W0:Y:S01]  /*2f70*/  MUFU.EX2 R19, R22 ;  /* 0x0000001600137308 */ /* 0x000e220000000800 */
[----:B-1----:R-:W-:-:S07]  /*2f80*/  FADD.FTZ R10, R48, R33 ;  /* 0x00000021300a7221 */ /* 0x002fce0000010000 */
[----:B------:R1:W3:Y:S01]  /*2f90*/  MUFU.EX2 R183, R122 ;  /* 0x0000007a00b77308 */ /* 0x0002e20000000800 */
[----:B--2---:R-:W-:-:S07]  /*2fa0*/  FADD.FTZ R12, R120, R35 ;  /* 0x00000023780c7221 */ /* 0x004fce0000010000 */
[----:B------:R-:W2:Y:S01]  /*2fb0*/  MUFU.EX2 R52, R52 ;  /* 0x0000003400347308 */ /* 0x000ea20000000800 */
[C---:B0-----:R-:W-:Y:S01]  /*2fc0*/  FADD.FTZ R33, R19.reuse, R10 ;  /* 0x0000000a13217221 */ /* 0x041fe20000010000 */
[----:B------:R-:W-:Y:S01]  /*2fd0*/  F2FP.BF16.F32.PACK_AB R164, R19, R48 ;  /* 0x0000003013a4723e */ /* 0x000fe200000010ff */
[----:B-1----:R-:W-:-:S05]  /*2fe0*/  IMAD.MOV.U32 R122, RZ, RZ, R151 ;  /* 0x000000ffff7a7224 */ /* 0x002fca00078e0097 */
[----:B------:R-:W0:Y:S01]  /*2ff0*/  MUFU.EX2 R124, R124 ;  /* 0x0000007c007c7308 */ /* 0x000e220000000800 */
[C---:B---3--:R-:W-:Y:S01]  /*3000*/  FADD.FTZ R35, R183.reuse, R12 ;  /* 0x0000000cb7237221 */ /* 0x048fe20000010000 */
[----:B------:R-:W-:Y:S01]  /*3010*/  F2FP.BF16.F32.PACK_AB R183, R183, R120 ;  /* 0x00000078b7b7723e */ /* 0x000fe200000010ff */
[----:B------:R-:W-:-:S05]  /*3020*/  IMAD.MOV.U32 R120, RZ, RZ, R151 ;  /* 0x000000ffff787224 */ /* 0x000fca00078e0097 */
[----:B------:R-:W1:Y:S01]  /*3030*/  MUFU.EX2 R21, R26 ;  /* 0x0000001a00157308 */ /* 0x000e620000000800 */
[----:B--2---:R-:W-:-:S07]  /*3040*/  FADD.FTZ R10, R52, R33 ;  /* 0x00000021340a7221 */ /* 0x004fce0000010000 */
[----:B------:R2:W3:Y:S01]  /*3050*/  MUFU.EX2 R177, R126 ;  /* 0x0000007e00b17308 */ /* 0x0004e20000000800 */
[----:B0-----:R-:W-:-:S07]  /*3060*/  FADD.FTZ R12, R124, R35 ;  /* 0x000000237c0c7221 */ /* 0x001fce0000010000 */
[----:B------:R-:W0:Y:S01]  /*3070*/  MUFU.EX2 R56, R56 ;  /* 0x0000003800387308 */ /* 0x000e220000000800 */
[C---:B-1----:R-:W-:Y:S01]  /*3080*/  FADD.FTZ R7, R21.reuse, R10 ;  /* 0x0000000a15077221 */ /* 0x042fe20000010000 */
[----:B------:R-:W-:Y:S01]  /*3090*/  F2FP.BF16.F32.PACK_AB R166, R21, R52 ;  /* 0x0000003415a6723e */ /* 0x000fe200000010ff */
[----:B--2---:R-:W-:-:S05]  /*30a0*/  IMAD.MOV.U32 R126, RZ, RZ, R151 ;  /* 0x000000ffff7e7224 */ /* 0x004fca00078e0097 */
[----:B------:R-:W1:Y:S01]  /*30b0*/  MUFU.EX2 R128, R128 ;  /* 0x0000008000807308 */ /* 0x000e620000000800 */
[C---:B---3--:R-:W-:Y:S01]  /*30c0*/  FADD.FTZ R35, R177.reuse, R12 ;  /* 0x0000000cb1237221 */ /* 0x048fe20000010000 */
        /* <DEDUP_REMOVED lines=9> */
[----:B0-----:R-:W-:-:S05]  /*3160*/  IMAD.MOV.U32 R130, RZ, RZ, R151 ;  /* 0x000000ffff827224 */ /* 0x001fca00078e0097 */
        /* <DEDUP_REMOVED lines=11> */
[----:B-1----:R-:W-:-:S05]  /*3220*/  IMAD.MOV.U32 R134, RZ, RZ, R151 ;  /* 0x000000ffff867224 */ /* 0x002fca00078e0097 */
        /* <DEDUP_REMOVED lines=30> */
[----:B------:R-:W0:Y:S01]  /*3410*/  MUFU.EX2 R78, R78 ;  /* 0x0000004e004e7308 */ /* 0x000e220000000800 */
[----:B-1----:R-:W-:-:S04]  /*3420*/  FADD.FTZ R12, R144, R39 ;  /* 0x00000027900c7221 */ /* 0x002fc80000010000 */
[C---:B------:R-:W-:Y:S01]  /*3430*/  FADD.FTZ R7, R171.reuse, R12 ;  /* 0x0000000cab077221 */ /* 0x040fe20000010000 */
[----:B------:R-:W-:Y:S01]  /*3440*/  F2FP.BF16.F32.PACK_AB R171, R171, R144 ;  /* 0x00000090abab723e */ /* 0x000fe200000010ff */
[----:B------:R-:W-:Y:S01]  /*3450*/  IMAD.MOV.U32 R144, RZ, RZ, R151 ;  /* 0x000000ffff907224 */ /* 0x000fe200078e0097 */
        /* <DEDUP_REMOVED lines=10> */
[----:B------:R2:W3:Y:S01]  /*3500*/  MUFU.EX2 R11, R88 ;  /* 0x00000058000b7308 */ /* 0x0004e20000000800 */
[C---:B0-----:R-:W-:Y:S01]  /*3510*/  FADD.FTZ R9, R37.reuse, R10 ;  /* 0x0000000a25097221 */ /* 0x041fe20000010000 */
[----:B------:R-:W-:-:S03]  /*3520*/  F2FP.BF16.F32.PACK_AB R168, R37, R80 ;  /* 0x0000005025a8723e */ /* 0x000fc600000010ff */
[----:B-1----:R-:W-:Y:S01]  /*3530*/  FADD.FTZ R10, R84, R9 ;  /* 0x00000009540a7221 */ /* 0x002fe20000010000 */
[----:B--2---:R-:W-:-:S03]  /*3540*/  IMAD.MOV.U32 R88, RZ, RZ, R151 ;  /* 0x000000ffff587224 */ /* 0x004fc600078e0097 */
[C---:B---3--:R-:W-:Y:S01]  /*3550*/  FADD.FTZ R9, R11.reuse, R10 ;  /* 0x0000000a0b097221 */ /* 0x048fe20000010000 */
[----:B------:R-:W-:Y:S01]  /*3560*/  F2FP.BF16.F32.PACK_AB R170, R11, R84 ;  /* 0x000000540baa723e */ /* 0x000fe200000010ff */
[----:B------:R-:W-:Y:S06]  /*3570*/  @!P1 BRA `(.L_x_6485) ;  /* 0x0000002000a49947 */ /* 0x000fec0003800000 */
[----:B------:R-:W-:Y:S01]  /*3580*/  MOV R13, R6 ;  /* 0x00000006000d7202 */ /* 0x000fe20000000f00 */
        /* <DEDUP_REMOVED lines=33> */
[----:B------:R-:W-:Y:S01]  /*37a0*/  UMOV UR6, URZ ;  /* 0x0000003f00067c82 */ /* 0x000fe20008000000 */
[----:B------:R-:W-:-:S05]  /*37b0*/  UMOV UR5, URZ ;  /* 0x0000003f00057c82 */ /* 0x000fca0008000000 */
.L_x_6496:
[----:B------:R-:W-:Y:S01]  /*37c0*/  ISETP.NE.AND P2, PT, RZ, UR41, PT ;  /* 0x00000029ff007c0c */ /* 0x000fe2000bf45270 */
[----:B------:R-:W-:-:S04]  /*37d0*/  UISETP.NE.AND UP0, UPT, UR5, 0x1, UPT ;  /* 0x000000010500788c */ /* 0x000fc8000bf05270 */
[----:B------:R-:W-:-:S04]  /*37e0*/  USEL UR4, URZ, 0x1, UP0 ;  /* 0x000000013f047887 */ /* 0x000fc80008000000 */
[----:B------:R-:W-:-:S04]  /*37f0*/  ULOP3.LUT UR4, UR6, UR4, URZ, 0x3c, !UPT ;  /* 0x0000000406047292 */ /* 0x000fc8000f8e3c3f */
[----:B------:R-:W-:Y:S08]  /*3800*/  @P2 BRA `(.L_x_6486) ;  /* 0x0000000000382947 */ /* 0x000ff00003800000 */
[----:B------:R-:W-:Y:S05]  /*3810*/  @!P0 BRA `(.L_x_6487) ;  /* 0x0000000000048947 */ /* 0x000fea0003800000 */
[----:B------:R-:W-:Y:S01]  /*3820*/  BPT.TRAP 0x1 ;  /* 0x000000040000795c */ /* 0x000fe20000300000 */
.L_x_6487:
        /* <DEDUP_REMOVED lines=9> */
.L_x_6488:
[----:B-1----:R-:W-:Y:S05]  /*38c0*/  @P1 BRA `(.L_x_6486) ;  /* 0x0000000000081947 */ /* 0x002fea0003800000 */
[----:B------:R-:W1:Y:S02]  /*38d0*/  SYNCS.PHASECHK.TRANS64.TRYWAIT P1, [UR10+0x28830], R0 ;  /* 0x02883000ff0075a7 */ /* 0x000e64000802014a */
[----:B-1----:R-:W-:Y:S05]  /*38e0*/  @!P1 BRA `(.L_x_6489) ;  /* 0x0000007c00909947 */ /* 0x002fea0003800000 */
.L_x_6486:
[----:B01----:R-:W-:Y:S01]  /*38f0*/  VIADD R0, R2, 0x8 ;  /* 0x0000000802007836 */ /* 0x003fe20000000000 */
[----:B------:R-:W-:Y:S01]  /*3900*/  UIADD3 UR10, UR5, 0x1, URZ ;  /* 0x00000001050a7890 */ /* 0x000fe2000fffe03f */
[----:B------:R-:W-:Y:S01]  /*3910*/  R2UR UR44, R4 ;  /* 0x00000000042c72ca */ /* 0x000fe200000e0000 */
[----:B------:R-:W-:Y:S01]  /*3920*/  UMOV UR47, 0x40000040 ;  /* 0x40000040002f7882 */ /* 0x000fe20000000000 */
[----:B------:R-:W-:Y:S01]  /*3930*/  R2UR UR45, R5 ;  /* 0x00000000052d72ca */ /* 0x000fe200000e0000 */
[----:B------:R0:W-:Y:S01]  /*3940*/  BAR.SYNC.DEFER_BLOCKING R0, 0x100 ;  /* 0x000400000000751d */ /* 0x0001e20000010000 */
[----:B------:R-:W-:-:S04]  /*3950*/  UISETP.NE.AND UP0, UPT, UR10, 0x2, UPT ;  /* 0x000000020a00788c */ /* 0x000fc8000bf05270 */
[----:B------:R-:W-:Y:S01]  /*3960*/  USEL UR43, UR10, URZ, UP0 ;  /* 0x0000003f0a2b7287 */ /* 0x000fe20008000000 */
[----:B------:R-:W-:Y:S01]  /*3970*/  UMOV UR11, 0x40000040 ;  /* 0x40000040000b7882 */ /* 0x000fe20000000000 */
[----:B------:R-:W-:Y:S02]  /*3980*/  UMOV UR15, 0x40000040 ;  /* 0x40000040000f7882 */ /* 0x000fe40000000000 */
[----:B------:R-:W-:Y:S01]  /*3990*/  ULEA UR46, UR43, UR48, 0xb ;  /* 0x000000302b2e7291 */ /* 0x000fe2000f8e583f */
[----:B------:R-:W-:Y:S01]  /*39a0*/  UMOV UR19, 0x40000040 ;  /* 0x4000004000137882 */ /* 0x000fe20000000000 */
[----:B------:R-:W-:Y:S02]  /*39b0*/  UMOV UR23, 0x40000040 ;  /* 0x4000004000177882 */ /* 0x000fe40000000000 */
[----:B------:R-:W-:Y:S01]  /*39c0*/  UIADD3 UR10, UR46, 0x2, URZ ;  /* 0x000000022e0a7890 */ /* 0x000fe2000fffe03f */
[----:B0-----:R-:W-:Y:S01]  /*39d0*/  MOV R0, UR43 ;  /* 0x0000002b00007c02 */ /* 0x001fe20008000f00 */
[----:B------:R-:W-:-:S02]  /*39e0*/  UIADD3 UR14, UR46, 0x4, URZ ;  /* 0x000000042e0e7890 */ /* 0x000fc4000fffe03f */
[----:B------:R-:W-:Y:S02]  /*39f0*/  UIADD3 UR18, UR46, 0x6, URZ ;  /* 0x000000062e127890 */ /* 0x000fe4000fffe03f */
[----:B------:R-:W-:Y:S02]  /*3a00*/  UIADD3 UR22, UR46, 0x400, URZ ;  /* 0x000004002e167890 */ /* 0x000fe4000fffe03f */
[----:B------:R-:W-:Y:S01]  /*3a10*/  UIADD3 UR26, UR46, 0x402, URZ ;  /* 0x000004022e1a7890 */ /* 0x000fe2000fffe03f */
[----:B------:R-:W-:Y:S01]  /*3a20*/  UMOV UR27, 0x40000040 ;  /* 0x40000040001b7882 */ /* 0x000fe20000000000 */
[----:B------:R-:W-:Y:S01]  /*3a30*/  WARPGROUP.ARRIVE ;  /* 0x00000000000079c5 */ /* 0x000fe20000000000 */
[----:B------:R-:W-:Y:S01]  /*3a40*/  UIADD3 UR30, UR46, 0x404, URZ ;  /* 0x000004042e1e7890 */ /* 0x000fe2000fffe03f */
[----:B------:R-:W-:Y:S01]  /*3a50*/  UMOV UR31, 0x40000040 ;  /* 0x40000040001f7882 */ /* 0x000fe20000000000 */
[----:B------:R-:W-:-:S03]  /*3a60*/  UIADD3 UR34, UR46, 0x406, URZ ;  /* 0x000004062e227890 */ /* 0x000fc6000fffe03f */
[----:B------:R-:W-:Y:S01]  /*3a70*/  HGMMA.64x128x16.F32.BF16 R24, gdesc[UR44], RZ, !UPT, gsb0 ;  /* 0x01e000002c1879f0 */ /* 0x000fe2000c0018ff */
[----:B------:R-:W-:Y:S02]  /*3a80*/  UMOV UR35, 0x40000040 ;  /* 0x4000004000237882 */ /* 0x000fe40000000000 */
        /* <DEDUP_REMOVED lines=22> */
[----:B------:R-:W-:Y:S05]  /*3bf0*/  @P2 BRA `(.L_x_6490) ;  /* 0x00000000002c2947 */ /* 0x000fea0003800000 */
[----:B------:R-:W-:Y:S05]  /*3c00*/  @!P0 BRA `(.L_x_6491) ;  /* 0x0000000000048947 */ /* 0x000fea0003800000 */
[----:B------:R-:W-:Y:S01]  /*3c10*/  BPT.TRAP 0x1 ;  /* 0x000000040000795c */ /* 0x000fe20000300000 */
.L_x_6491:
[----:B------:R-:W-:Y:S01]  /*3c20*/  ULEA UR10, UR5, UR36, 0x3 ;  /* 0x00000024050a7291 */ /* 0x000fe2000f8e183f */
[----:B------:R-:W-:-:S05]  /*3c30*/  IMAD.U32 R3, RZ, RZ, UR6 ;  /* 0x00000006ff037e24 */ /* 0x000fca000f8e00ff */
[----:B------:R-:W-:-:S04]  /*3c40*/  SHF.L.U32 R3, R3, 0x1f, RZ ;  /* 0x0000001f03037819 */ /* 0x000fc800000006ff */
[----:B------:R0:W1:Y:S01]  /*3c50*/  SYNCS.PHASECHK.TRANS64.TRYWAIT P1, [UR10+0x28850], R3 ;  /* 0x02885003ff0075a7 */ /* 0x000062000802014a */
[----:B------:R-:W-:Y:S05]  /*3c60*/  @!P0 BRA `(.L_x_6492) ;  /* 0x0000000000048947 */ /* 0x000fea0003800000 */
[----:B------:R-:W-:Y:S01]  /*3c70*/  BPT.TRAP 0x1 ;  /* 0x000000040000795c */ /* 0x000fe20000300000 */
.L_x_6492:
[----:B-1----:R-:W-:Y:S05]  /*3c80*/  @P1 BRA `(.L_x_6490) ;  /* 0x0000000000081947 */ /* 0x002fea0003800000 */
[----:B------:R-:W1:Y:S02]  /*3c90*/  SYNCS.PHASECHK.TRANS64.TRYWAIT P1, [UR10+0x28850], R3 ;  /* 0x02885003ff0075a7 */ /* 0x000e64000802014a */
[----:B-1----:R-:W-:Y:S05]  /*3ca0*/  @!P1 BRA `(.L_x_6493) ;  /* 0x0000007800b89947 */ /* 0x002fea0003800000 */
.L_x_6490:
[----:B------:R-:W-:Y:S01]  /*3cb0*/  UIADD3 UR6, UR36, 0x400, URZ ;  /* 0x0000040024067890 */ /* 0x000fe2000fffe03f */
[----:B------:R-:W-:Y:S01]  /*3cc0*/  WARPGROUP.ARRIVE ;  /* 0x00000000000079c5 */ /* 0x000fe20000000000 */
[----:B------:R-:W-:Y:S01]  /*3cd0*/  UMOV UR11, 0x40000040 ;  /* 0x40000040000b7882 */ /* 0x000fe20000000000 */
[----:B01----:R-:W-:Y:S01]  /*3ce0*/  IADD3 R3, -R2, 0xb, RZ ;  /* 0x0000000b02037810 */ /* 0x003fe20007ffe1ff */
[----:B------:R-:W-:-:S04]  /*3cf0*/  USHF.R.U32.HI UR6, URZ, 0x4, UR6 ;  /* 0x000000043f067899 */ /* 0x000fc80008011606 */
[----:B------:R-:W-:-:S04]  /*3d00*/  ULOP3.LUT UR6, UR6, 0x3fff, URZ, 0xc0, !UPT ;  /* 0x00003fff06067892 */ /* 0x000fc8000f8ec03f */
[----:B------:R-:W-:-:S04]  /*3d10*/  ULOP3.LUT UR6, UR6, 0x4000000, URZ, 0xfc, !UPT ;  /* 0x0400000006067892 */ /* 0x000fc8000f8efc3f */
[----:B------:R-:W-:-:S07]  /*3d20*/  ULEA UR6, UR5, UR6, 0xb ;  /* 0x0000000605067291 */ /* 0x000fce000f8e583f */
[----:B------:R-:W-:Y:S02]  /*3d30*/  UMOV UR10, UR6 ;  /* 0x00000006000a7c82 */ /* 0x000fe40008000000 */
[----:B------:R-:W-:Y:S01]  /*3d40*/  HGMMA.64x128x16.F32.BF16 R88, R152, gdesc[UR8].tnspB, R88, gsb0 ;  /* 0x41e0000898587df0 */ /* 0x000fe20008001858 */
[----:B------:R-:W-:Y:S01]  /*3d50*/  UIADD3 UR10, UR6, 0x80, URZ ;  /* 0x00000080060a7890 */ /* 0x000fe2000fffe03f */
[----:B------:R-:W-:Y:S01]  /*3d60*/  UMOV UR11, 0x40000040 ;  /* 0x40000040000b7882 */ /* 0x000fe20000000000 */
[----:B------:R-:W-:Y:S02]  /*3d70*/  WARPGROUP.DEPBAR.LE gsb0, 0x0 ;  /* 0x00008000000079c5 */ /* 0x000fe40000010000 */
[----:B------:R-:W-:-:S07]  /*3d80*/  WARPGROUP.ARRIVE ;  /* 0x00000000000079c5 */ /* 0x000fce0000000000 */
        /* <DEDUP_REMOVED lines=23> */
[----:B------:R-:W-:Y:S01]  /*3f00*/  UIADD3 UR6, UR6, 0x380, URZ ;  /* 0x0000038006067890 */ /* 0x000fe2000fffe03f */
[----:B------:R-:W-:Y:S02]  /*3f10*/  WARPGROUP.DEPBAR.LE gsb0, 0x0 ;  /* 0x00008000000079c5 */ /* 0x000fe40000010000 */
[----:B------:R-:W-:-:S06]  /*3f20*/  WARPGROUP.ARRIVE ;  /* 0x00000000000079c5 */ /* 0x000fcc0000000000 */
[----:B------:R-:W-:Y:S01]  /*3f30*/  HGMMA.64x128x16.F32.BF16 R88, R172, gdesc[UR8].tnspB, R88, gsb0 ;  /* 0x41e00008ac587df0 */ /* 0x000fe20008001858 */
[----:B------:R-:W-:Y:S01]  /*3f40*/  UMOV UR10, UR6 ;  /* 0x00000006000a7c82 */ /* 0x000fe20008000000 */
[----:B------:R-:W-:Y:S01]  /*3f50*/  UMOV UR11, 0x40000040 ;  /* 0x40000040000b7882 */ /* 0x000fe20000000000 */
[----:B------:R-:W-:Y:S02]  /*3f60*/  WARPGROUP.DEPBAR.LE gsb0, 0x0 ;  /* 0x00008000000079c5 */ /* 0x000fe40000010000 */
[----:B------:R-:W-:-:S07]  /*3f70*/  WARPGROUP.ARRIVE ;  /* 0x00000000000079c5 */ /* 0x000fce0000000000 */
[----:B------:R-:W-:Y:S03]  /*3f80*/  HGMMA.64x128x16.F32.BF16 R88, R168, gdesc[UR8].tnspB, R88, gsb0 ;  /* 0x41e00008a8587df0 */ /* 0x000fe60008001858 */
[----:B------:R-:W-:Y:S02]  /*3f90*/  WARPGROUP.DEPBAR.LE gsb0, 0x0 ;  /* 0x00008000000079c5 */ /* 0x000fe40000010000 */
[----:B------:R0:W-:Y:S06]  /*3fa0*/  BAR.ARV R3, 0x100 ;  /* 0x000400030000751d */ /* 0x0001ec0000002000 */
[----:B------:R-:W-:Y:S05]  /*3fb0*/  @!P0 BRA `(.L_x_6494) ;  /* 0x0000000000048947 */ /* 0x000fea0003800000 */
[----:B------:R-:W-:Y:S01]  /*3fc0*/  BPT.TRAP 0x1 ;  /* 0x000000040000795c */ /* 0x000fe20000300000 */
.L_x_6494:
[----:B------:R-:W-:Y:S02]  /*3fd0*/  FMNMX.FTZ R8, R26, R13, !PT ;  /* 0x0000000d1a087209 */ /* 0x000fe40007810000 */
[----:B------:R-:W-:Y:S02]  /*3fe0*/  FMNMX.FTZ R6, R24, R11, !PT ;  /* 0x0000000b18067209 */ /* 0x000fe40007810000 */
[----:B------:R-:W-:Y:S02]  /*3ff0*/  FMNMX.FTZ R15, R27, R8, !PT ;  /* 0x000000081b0f7209 */ /* 0x000fe40007810000 */
[----:B0-----:R-:W-:Y:S02]  /*4000*/  FMNMX.FTZ R3, R25, R6, !PT ;  /* 0x0000000619037209 */ /* 0x001fe40007810000 */
        /* <DEDUP_REMOVED lines=61> */
[----:B------:R-:W0:Y:S04]  /*43e0*/  SHFL.BFLY PT, R15, R12, 0x2, 0x1f ;  /* 0x0c401f000c0f7f89 */ /* 0x000e2800000e0000 */
[----:B------:R-:W1:Y:S08]  /*43f0*/  SHFL.BFLY PT, R3, R10, 0x2, 0x1f ;  /* 0x0c401f000a037f89 */ /* 0x000e7000000e0000 */
[----:B------:R-:W-:-:S04]  /*4400*/  ULEA UR6, UR6, UR36, 0x3 ;  /* 0x0000002406067291 */ /* 0x000fc8000f8e183f */
[----:B------:R-:W-:-:S04]  /*4410*/  UIADD3 UR6, UR6, 0x28840, URZ ;  /* 0x0002884006067890 */ /* 0x000fc8000fffe03f */
[----:B------:R-:W-:Y:S01]  /*4420*/  UPRMT UR6, UR7, 0x654, UR6 ;  /* 0x0000065407067896 */ /* 0x000fe20008000006 */
[----:B0-----:R-:W-:Y:S02]  /*4430*/  FMNMX.FTZ R17, R12, R15, !PT ;  /* 0x0000000f0c117209 */ /* 0x001fe40007810000 */
[----:B-1----:R-:W-:-:S03]  /*4440*/  FMNMX.FTZ R14, R10, R3, !PT ;  /* 0x000000030a0e7209 */ /* 0x002fc60007810000 */
[----:B------:R-:W0:Y:S01]  /*4450*/  SHFL.BFLY PT, R6, R17, 0x1, 0x1f ;  /* 0x0c201f0011067f89 */ /* 0x000e2200000e0000 */
[----:B------:R-:W1:Y:S03]  /*4460*/  LDC R3, c[0x0][0x988] ;  /* 0x00026200ff037b82 */ /* 0x000e660000000800 */
[----:B------:R-:W2:Y:S01]  /*4470*/  SHFL.BFLY PT, R15, R14, 0x1, 0x1f ;  /* 0x0c201f000e0f7f89 */ /* 0x000ea200000e0000 */
[----:B------:R-:W-:Y:S01]  /*4480*/  SYNCS.ARRIVE.TRANS64.RED.A1T0 RZ, [UR6], RZ ;  /* 0x000000ffffff79a7 */ /* 0x000fe20008100406 */
[----:B0-----:R-:W-:Y:S02]  /*4490*/  FMNMX.FTZ R6, R17, R6, !PT ;  /* 0x0000000611067209 */ /* 0x001fe40007810000 */
[----:B--2---:R-:W-:-:S03]  /*44a0*/  FMNMX.FTZ R8, R14, R15, !PT ;  /* 0x0000000f0e087209 */ /* 0x004fc60007810000 */
[C---:B------:R-:W-:Y:S01]  /*44b0*/  FADD.FTZ R20, -R6.reuse, R13 ;  /* 0x0000000d06147221 */ /* 0x040fe20000010100 */
[----:B-1----:R-:W-:-:S03]  /*44c0*/  FMUL.FTZ R14, R6, R3 ;  /* 0x00000003060e7220 */ /* 0x002fc60000410000 */
[-C--:B------:R-:W-:Y:S01]  /*44d0*/  FMUL.FTZ R12, R20, R3.reuse ;  /* 0x00000003140c7220 */ /* 0x080fe20000410000 */
[C---:B------:R-:W-:Y:S01]  /*44e0*/  FADD.FTZ R18, -R8.reuse, R11 ;  /* 0x0000000b08127221 */ /* 0x040fe20000010100 */
[-C--:B------:R-:W-:Y:S01]  /*44f0*/  FMUL.FTZ R20, R8, R3.reuse ;  /* 0x0000000308147220 */ /* 0x080fe20000410000 */
[-CC-:B------:R-:W-:Y:S01]  /*4500*/  FFMA.FTZ R153, R26, R3.reuse, -R14.reuse ;  /* 0x000000031a997223 */ /* 0x180fe2000001080e */
[-C--:B------:R-:W-:Y:S01]  /*4510*/  FFMA.FTZ R155, R30, R3.reuse, -R14 ;  /* 0x000000031e9b7223 */ /* 0x080fe2000001080e */
[-C--:B------:R-:W-:Y:S01]  /*4520*/  FMUL.FTZ R18, R18, R3.reuse ;  /* 0x0000000312127220 */ /* 0x080fe20000410000 */
        /* <DEDUP_REMOVED lines=17> */
[-C--:B------:R-:W-:Y:S01]  /*4640*/  FFMA.FTZ R164, R48, R3.reuse, -R20 ;  /* 0x0000000330a47223 */ /* 0x080fe20000010814 */
[----:B------:R-:W1:Y:S01]  /*4650*/  MUFU.EX2 R11, R11 ;  /* 0x0000000b000b7308 */ /* 0x000e620000000800 */
[-C--:B0-----:R-:W-:Y:S01]  /*4660*/  FFMA.FTZ R18, R27, R3.reuse, -R14 ;  /* 0x000000031b127223 */ /* 0x081fe2000001080e */
        /* <DEDUP_REMOVED lines=14> */
[----:B------:R-:W2:Y:S01]  /*4750*/  MUFU.EX2 R152, R152 ;  /* 0x0000009800987308 */ /* 0x000ea20000000800 */
[-CC-:B------:R-:W-:Y:S01]  /*4760*/  FFMA.FTZ R53, R81, R3.reuse, -R20.reuse ;  /* 0x0000000351357223 */ /* 0x180fe20000010814 */
[-CC-:B------:R-:W-:Y:S01]  /*4770*/  FFMA.FTZ R170, R84, R3.reuse, -R20.reuse ;  /* 0x0000000354aa7223 */ /* 0x180fe20000010814 */
[-C--:B------:R-:W-:Y:S01]  /*4780*/  FFMA.FTZ R57, R85, R3.reuse, -R20 ;  /* 0x0000000355397223 */ /* 0x080fe20000010814 */
[-CC-:B------:R-:W-:Y:S01]  /*4790*/  FFMA.FTZ R20, R31, R3.reuse, -R14.reuse ;  /* 0x000000031f147223 */ /* 0x180fe2000001080e */
[-CC-:B------:R-:W-:Y:S01]  /*47a0*/  FFMA.FTZ R157, R34, R3.reuse, -R14.reuse ;  /* 0x00000003229d7223 */ /* 0x180fe2000001080e */
[--C-:B------:R-:W-:Y:S01]  /*47b0*/  FFMA.FTZ R22, R35, R3, -R14.reuse ;  /* 0x0000000323167223 */ /* 0x100fe2000001080e */
[----:B-1----:R-:W-:Y:S01]  /*47c0*/  FFMA.FTZ R9, R10, R9, R11 ;  /* 0x000000090a097223 */ /* 0x002fe2000001000b */
[----:B------:R-:W1:Y:S01]  /*47d0*/  MUFU.EX2 R18, R18 ;  /* 0x0000001200127308 */ /* 0x000e620000000800 */
[----:B0-----:R-:W-:Y:S01]  /*47e0*/  FFMA.FTZ R7, R12, R7, R153 ;  /* 0x000000070c077223 */ /* 0x001fe20000010099 */
[-CC-:B------:R-:W-:Y:S01]  /*47f0*/  FFMA.FTZ R159, R38, R3.reuse, -R14.reuse ;  /* 0x00000003269f7223 */ /* 0x180fe2000001080e */
[-CC-:B------:R-:W-:Y:S01]  /*4800*/  FFMA.FTZ R24, R39, R3.reuse, -R14.reuse ;  /* 0x0000000327187223 */ /* 0x180fe2000001080e */
[-CC-:B------:R-:W-:Y:S01]  /*4810*/  FFMA.FTZ R161, R42, R3.reuse, -R14.reuse ;  /* 0x000000032aa17223 */ /* 0x180fe2000001080e */
[-CC-:B------:R-:W-:Y:S01]  /*4820*/  FFMA.FTZ R26, R43, R3.reuse, -R14.reuse ;  /* 0x000000032b1a7223 */ /* 0x180fe2000001080e */
[-CC-:B------:R-:W-:Y:S01]  /*4830*/  FFMA.FTZ R163, R46, R3.reuse, -R14.reuse ;  /* 0x000000032ea37223 */ /* 0x180fe2000001080e */
[-CC-:B------:R-:W-:Y:S01]  /*4840*/  FFMA.FTZ R28, R47, R3.reuse, -R14.reuse ;  /* 0x000000032f1c7223 */ /* 0x180fe2000001080e */
[----:B------:R-:W0:Y:S01]  /*4850*/  MUFU.EX2 R154, R154 ;  /* 0x0000009a009a7308 */ /* 0x000e220000000800 */
[----:B--2---:R-:W-:Y:S01]  /*4860*/  FADD.FTZ R9, R152, R9 ;  /* 0x0000000998097221 */ /* 0x004fe20000010000 */
[-CC-:B------:R-:W-:Y:S01]  /*4870*/  FFMA.FTZ R165, R50, R3.reuse, -R14.reuse ;  /* 0x0000000332a57223 */ /* 0x180fe2000001080e */
[-CC-:B------:R-:W-:Y:S01]  /*4880*/  FFMA.FTZ R30, R51, R3.reuse, -R14.reuse ;  /* 0x00000003331e7223 */ /* 0x180fe2000001080e */
[-CC-:B------:R-:W-:Y:S01]  /*4890*/  FFMA.FTZ R167, R54, R3.reuse, -R14.reuse ;  /* 0x0000000336a77223 */ /* 0x180fe2000001080e */
[-CC-:B------:R-:W-:Y:S01]  /*48a0*/  FFMA.FTZ R32, R55, R3.reuse, -R14.reuse ;  /* 0x0000000337207223 */ /* 0x180fe2000001080e */
[-CC-:B------:R-:W-:Y:S01]  /*48b0*/  FFMA.FTZ R181, R58, R3.reuse, -R14.reuse ;  /* 0x000000033ab57223 */ /* 0x180fe2000001080e */
[-CC-:B------:R-:W-:Y:S01]  /*48c0*/  FFMA.FTZ R34, R59, R3.reuse, -R14.reuse ;  /* 0x000000033b227223 */ /* 0x180fe2000001080e */
[----:B------:R-:W2:Y:S01]  /*48d0*/  MUFU.EX2 R155, R155 ;  /* 0x0000009b009b7308 */ /* 0x000ea20000000800 */
[----:B-1----:R-:W-:Y:S01]  /*48e0*/  FADD.FTZ R38, R18, R7 ;  /* 0x0000000712267221 */ /* 0x002fe20000010000 */
[-CC-:B------:R-:W-:Y:S01]  /*48f0*/  FFMA.FTZ R183, R62, R3.reuse, -R14.reuse ;  /* 0x000000033eb77223 */ /* 0x180fe2000001080e */
[-CC-:B------:R-:W-:Y:S01]  /*4900*/  FFMA.FTZ R36, R63, R3.reuse, -R14.reuse ;  /* 0x000000033f247223 */ /* 0x180fe2000001080e */
[-CC-:B------:R-:W-:Y:S01]  /*4910*/  FFMA.FTZ R177, R66, R3.reuse, -R14.reuse ;  /* 0x0000000342b17223 */ /* 0x180fe2000001080e */
[-CC-:B------:R-:W-:Y:S01]  /*4920*/  FFMA.FTZ R70, R70, R3.reuse, -R14.reuse ;  /* 0x0000000346467223 */ /* 0x180fe2000001080e */
[-CC-:B------:R-:W-:Y:S01]  /*4930*/  FFMA.FTZ R71, R71, R3.reuse, -R14.reuse ;  /* 0x0000000347477223 */ /* 0x180fe2000001080e */
[-CC-:B------:R-:W-:Y:S01]  /*4940*/  FFMA.FTZ R74, R74, R3.reuse, -R14.reuse ;  /* 0x000000034a4a7223 */ /* 0x180fe2000001080e */
[----:B------:R-:W1:Y:S01]  /*4950*/  MUFU.EX2 R13, R13 ;  /* 0x0000000d000d7308 */ /* 0x000e620000000800 */
[----:B0-----:R-:W-:Y:S01]  /*4960*/  FADD.FTZ R40, R154, R9 ;  /* 0x000000099a287221 */ /* 0x001fe20000010000 */
[-CC-:B------:R-:W-:Y:S01]  /*4970*/  FFMA.FTZ R75, R75, R3.reuse, -R14.reuse ;  /* 0x000000034b4b7223 */ /* 0x180fe2000001080e */
[-CC-:B------:R-:W-:Y:S01]  /*4980*/  FFMA.FTZ R78, R78, R3.reuse, -R14.reuse ;  /* 0x000000034e4e7223 */ /* 0x180fe2000001080e */
[-CC-:B------:R-:W-:Y:S01]  /*4990*/  FFMA.FTZ R79, R79, R3.reuse, -R14.reuse ;  /* 0x000000034f4f7223 */ /* 0x180fe2000001080e */
[-CC-:B------:R-:W-:Y:S01]  /*49a0*/  FFMA.FTZ R82, R82, R3.reuse, -R14.reuse ;  /* 0x0000000352527223 */ /* 0x180fe2000001080e */
[-CC-:B------:R-:W-:Y:S01]  /*49b0*/  FFMA.FTZ R83, R83, R3.reuse, -R14.reuse ;  /* 0x0000000353537223 */ /* 0x180fe2000001080e */
[----:B------:R-:W-:Y:S01]  /*49c0*/  FFMA.FTZ R86, R86, R3, -R14 ;  /* 0x0000000356567223 */ /* 0x000fe2000001080e */
        /* <DEDUP_REMOVED lines=10> */
[-CC-:B------:R-:W-:Y:S01]  /*4a70*/  FFMA.FTZ R38, R67, R3.reuse, -R14.reuse ;  /* 0x0000000343267223 */ /* 0x180fe2000001080e */
[----:B------:R-:W-:-:S05]  /*4a80*/  FFMA.FTZ R14, R87, R3, -R14 ;  /* 0x00000003570e7223 */ /* 0x000fca000001080e */
        /* <DEDUP_REMOVED lines=108> */
.L_x_6495:
[----:B------:R-:W-:Y:S01]  /*5150*/  ULEA UR5, UR5, UR36, 0x3 ;  /* 0x0000002405057291 */ /* 0x000fe2000f8e183f */
[----:B------:R-:W-:Y:S01]  /*5160*/  ISETP.LT.AND P1, PT, R16, UR42, PT ;  /* 0x0000002a10007c0c */ /* 0x000fe2000bf21270 */
[----:B------:R-:W-:Y:S01]  /*5170*/  UIADD3 UR10, UR42, -0x1, URZ ;  /* 0xffffffff2a0a7890 */ /* 0x000fe2000fffe03f */
[----:B------:R-:W-:Y:S01]  /*5180*/  F2FP.BF16.F32.PACK_AB R152, R152, R11 ;  /* 0x0000000b9898723e */ /* 0x000fe200000010ff */
[----:B------:R-:W-:Y:S01]  /*5190*/  UIADD3 UR5, UR5, 0x28860, URZ ;  /* 0x0002886005057890 */ /* 0x000fe2000fffe03f */
[----:B------:R-:W-:Y:S01]  /*51a0*/  F2FP.BF16.F32.PACK_AB R154, R13, R154 ;  /* 0x0000009a0d9a723e */ /* 0x000fe200000010ff */
[----:B------:R-:W-:Y:S01]  /*51b0*/  UMOV UR6, UR4 ;  /* 0x0000000400067c82 */ /* 0x000fe20008000000 */
[----:B------:R-:W-:Y:S01]  /*51c0*/  F2FP.BF16.F32.PACK_AB R153, R18, R153 ;  /* 0x000000991299723e */ /* 0x000fe200000010ff */
[----:B------:R-:W-:Y:S01]  /*51d0*/  UPRMT UR5, UR7, 0x654, UR5 ;  /* 0x0000065407057896 */ /* 0x000fe20008000005 */
[----:B------:R-:W-:Y:S01]  /*51e0*/  F2FP.BF16.F32.PACK_AB R155, R20, R155 ;  /* 0x0000009b149b723e */ /* 0x000fe200000010ff */
[----:B------:R-:W-:Y:S01]  /*51f0*/  UMOV UR42, UR10 ;  /* 0x0000000a002a7c82 */ /* 0x000fe20008000000 */
[----:B------:R-:W-:Y:S01]  /*5200*/  F2FP.BF16.F32.PACK_AB R156, R15, R156 ;  /* 0x0000009c0f9c723e */ /* 0x000fe200000010ff */
[-C--:B------:R-:W-:Y:S01]  /*5210*/  FMUL.FTZ R88, R88, R10.reuse ;  /* 0x0000000a58587220 */ /* 0x080fe20000410000 */
[----:B------:R-:W-:Y:S01]  /*5220*/  F2FP.BF16.F32.PACK_AB R157, R22, R157 ;  /* 0x0000009d169d723e */ /* 0x000fe200000010ff */
[----:B------:R-:W-:Y:S01]  /*5230*/  FMUL.FTZ R89, R89, R10 ;  /* 0x0000000a59597220 */ /* 0x000fe20000410000 */
[----:B------:R-:W-:Y:S01]  /*5240*/  F2FP.BF16.F32.PACK_AB R158, R17, R158 ;  /* 0x0000009e119e723e */ /* 0x000fe200000010ff */
[-C--:B------:R-:W-:Y:S01]  /*5250*/  FMUL.FTZ R92, R92, R10.reuse ;  /* 0x0000000a5c5c7220 */ /* 0x080fe20000410000 */
[----:B------:R-:W-:Y:S01]  /*5260*/  SYNCS.ARRIVE.TRANS64.RED.A1T0 RZ, [UR5], RZ ;  /* 0x000000ffffff79a7 */ /* 0x000fe20008100405 */
[----:B------:R-:W-:Y:S01]  /*5270*/  R2UR UR5, R0 ;  /* 0x00000000000572ca */ /* 0x000fe200000e0000 */
[-C--:B------:R-:W-:Y:S01]  /*5280*/  FMUL.FTZ R93, R93, R10.reuse ;  /* 0x0000000a5d5d7220 */ /* 0x080fe20000410000 */
[----:B------:R-:W-:Y:S01]  /*5290*/  F2FP.BF16.F32.PACK_AB R159, R24, R159 ;  /* 0x0000009f189f723e */ /* 0x000fe200000010ff */
[----:B------:R-:W-:Y:S01]  /*52a0*/  FMUL.FTZ R96, R96, R10 ;  /* 0x0000000a60607220 */ /* 0x000fe20000410000 */
[----:B------:R-:W-:Y:S01]  /*52b0*/  F2FP.BF16.F32.PACK_AB R160, R19, R160 ;  /* 0x000000a013a0723e */ /* 0x000fe200000010ff */
        /* <DEDUP_REMOVED lines=82> */
[----:B------:R-:W-:-:S02]  /*57e0*/  IMAD.MOV.U32 R13, RZ, RZ, R6 ;  /* 0x000000ffff0d7224 */ /* 0x000fc400078e0006 */
[----:B------:R-:W-:Y:S01]  /*57f0*/  IMAD.MOV.U32 R11, RZ, RZ, R8 ;  /* 0x000000ffff0b7224 */ /* 0x000fe200078e0008 */
[----:B------:R-:W-:Y:S06]  /*5800*/  @P1 BRA `(.L_x_6496) ;  /* 0xffffffdc00ec1947 */ /* 0x000fec000383ffff */
.L_x_6485:
[----:B------:R-:W-:Y:S06]  /*5810*/  BAR.ARV 0x8, 0x180 ;  /* 0x0206000000007b1d */ /* 0x000fec0000002000 */
[----:B------:R-:W-:Y:S05]  /*5820*/  @!P0 BRA `(.L_x_6497) ;  /* 0x0000000000048947 */ /* 0x000fea0003800000 */
[----:B------:R-:W-:Y:S01]  /*5830*/  BPT.TRAP 0x1 ;  /* 0x000000040000795c */ /* 0x000fe20000300000 */
.L_x_6497:
[----:B------:R-:W-:Y:S02]  /*5840*/  R2UR UR5, R0 ;  /* 0x00000000000572ca */ /* 0x000fe400000e0000 */
[----:B------:R-:W-:-:S04]  /*5850*/  MOV R2, UR4 ;  /* 0x0000000400027c02 */ /* 0x000fc80008000f00 */
[----:B------:R-:W-:-:S07]  /*5860*/  SHF.L.U32 R2, R2, 0x1f, RZ ;  /* 0x0000001f02027819 */ /* 0x000fce00000006ff */
[----:B------:R-:W-:-:S09]  /*5870*/  ULEA UR5, UR5, UR36, 0x3 ;  /* 0x0000002405057291 */ /* 0x000fd2000f8e183f */
[----:B------:R0:W1:Y:S01]  /*5880*/  SYNCS.PHASECHK.TRANS64.TRYWAIT P1, [UR5+0x28850], R2 ;  /* 0x02885002ff0075a7 */ /* 0x0000620008020145 */
[----:B------:R-:W-:Y:S05]  /*5890*/  @!P0 BRA `(.L_x_6498) ;  /* 0x0000000000048947 */ /* 0x000fea0003800000 */
[----:B------:R-:W-:Y:S01]  /*58a0*/  BPT.TRAP 0x1 ;  /* 0x000000040000795c */ /* 0x000fe20000300000 */
.L_x_6498:
[----:B-1----:R-:W-:Y:S05]  /*58b0*/  @P1 BRA `(.L_x_6499) ;  /* 0x0000000000081947 */ /* 0x002fea0003800000 */
[----:B------:R-:W1:Y:S02]  /*58c0*/  SYNCS.PHASECHK.TRANS64.TRYWAIT P1, [UR5+0x28850], R2 ;  /* 0x02885002ff0075a7 */ /* 0x000e640008020145 */
[----:B-1----:R-:W-:Y:S05]  /*58d0*/  @!P1 BRA `(.L_x_6500) ;  /* 0x0000005c00c49947 */ /* 0x002fea0003800000 */
.L_x_6499:
[----:B------:R-:W-:Y:S01]  /*58e0*/  UIADD3 UR36, UR36, 0x400, URZ ;  /* 0x0000040024247890 */ /* 0x000fe2000fffe03f */
[----:B------:R-:W-:Y:S01]  /*58f0*/  R2UR UR6, R0 ;  /* 0x00000000000672ca */ /* 0x000fe200000e0000 */
[----:B------:R-:W-:Y:S01]  /*5900*/  WARPGROUP.ARRIVE ;  /* 0x00000000000079c5 */ /* 0x000fe20000000000 */
[----:B------:R-:W-:Y:S01]  /*5910*/  UMOV UR11, 0x40000040 ;  /* 0x40000040000b7882 */ /* 0x000fe20000000000 */
[----:B------:R-:W-:Y:S01]  /*5920*/  USHF.R.U32.HI UR36, URZ, 0x4, UR36 ;  /* 0x000000043f247899 */ /* 0x000fe20008011624 */
[----:B------:R-:W2:Y:S01]  /*5930*/  SHFL.BFLY PT, R0, R9, 0x2, 0x1f ;  /* 0x0c401f0009007f89 */ /* 0x000ea200000e0000 */
[----:B------:R-:W-:Y:S02]  /*5940*/  IMAD.MOV.U32 R67, RZ, RZ, RZ ;  /* 0x000000ffff437224 */ /* 0x000fe400078e00ff */
[----:B------:R-:W-:Y:S01]  /*5950*/  ULOP3.LUT UR36, UR36, 0x3fff, URZ, 0xc0, !UPT ;  /* 0x00003fff24247892 */ /* 0x000fe2000f8ec03f */
[----:B01----:R-:W0:Y:S01]  /*5960*/  SHFL.BFLY PT, R2, R7, 0x2, 0x1f ;  /* 0x0c401f0007027f89 */ /* 0x003e2200000e0000 */
[----:B------:R-:W-:-:S02]  /*5970*/  IMAD.MOV.U32 R16, RZ, RZ, RZ ;  /* 0x000000ffff107224 */ /* 0x000fc400078e00ff */
[----:B------:R-:W-:Y:S01]  /*5980*/  ULOP3.LUT UR4, UR36, 0x4000000, URZ, 0xfc, !UPT ;  /* 0x0400000024047892 */ /* 0x000fe2000f8efc3f */
[----:B------:R-:W-:-:S03]  /*5990*/  IMAD.MOV.U32 R17, RZ, RZ, -0x800000 ;  /* 0xff800000ff117424 */ /* 0x000fc600078e00ff */
[----:B------:R-:W-:-:S04]  /*59a0*/  ULEA UR4, UR6, UR4, 0xb ;  /* 0x0000000406047291 */ /* 0x000fc8000f8e583f */
[----:B------:R-:W-:-:S03]  /*59b0*/  UIADD3 UR6, UR4, 0x80, URZ ;  /* 0x0000008004067890 */ /* 0x000fc6000fffe03f */
[----:B------:R-:W-:Y:S02]  /*59c0*/  UMOV UR10, UR4 ;  /* 0x00000004000a7c82 */ /* 0x000fe40008000000 */
[----:B------:R-:W-:Y:S01]  /*59d0*/  HGMMA.64x128x16.F32.BF16 R88, R152, gdesc[UR8].tnspB, R88, gsb0 ;  /* 0x41e0000898587df0 */ /* 0x000fe20008001858 */
[----:B------:R-:W-:Y:S01]  /*59e0*/  UMOV UR11, 0x40000040 ;  /* 0x40000040000b7882 */ /* 0x000fe20000000000 */
[----:B------:R-:W-:Y:S01]  /*59f0*/  UMOV UR10, UR6 ;  /* 0x00000006000a7c82 */ /* 0x000fe20008000000 */
[----:B------:R-:W-:Y:S01]  /*5a00*/  UIADD3 UR6, UR4, 0x100, URZ ;  /* 0x0000010004067890 */ /* 0x000fe2000fffe03f */
[----:B--2---:R-:W-:Y:S01]  /*5a10*/  FADD.FTZ R0, R0, R9 ;  /* 0x0000000900007221 */ /* 0x004fe20000010000 */
[----:B0-----:R-:W-:-:S04]  /*5a20*/  FADD.FTZ R2, R2, R7 ;  /* 0x0000000702027221 */ /* 0x001fc80000010000 */
[----:B------:R-:W0:Y:S04]  /*5a30*/  SHFL.BFLY PT, R5, R0, 0x1, 0x1f ;  /* 0x0c201f0000057f89 */ /* 0x000e2800000e0000 */
[----:B------:R-:W1:Y:S01]  /*5a40*/  SHFL.BFLY PT, R11, R2, 0x1, 0x1f ;  /* 0x0c201f00020b7f89 */ /* 0x000e6200000e0000 */
[----:B0-----:R-:W-:Y:S01]  /*5a50*/  FADD.FTZ R10, R0, R5 ;  /* 0x00000005000a7221 */ /* 0x001fe20000010000 */
[----:B------:R-:W-:Y:S01]  /*5a60*/  MOV R0, 0xff800000 ;  /* 0xff80000000007802 */ /* 0x000fe20000000f00 */
[----:B-1----:R-:W-:-:S03]  /*5a70*/  FADD.FTZ R11, R2, R11 ;  /* 0x0000000b020b7221 */ /* 0x002fc60000010000 */
[----:B------:R-:W-:Y:S02]  /*5a80*/  FSETP.NE.FTZ.AND P1, PT, R10, RZ, PT ;  /* 0x000000ff0a00720b */ /* 0x000fe40003f35000 */
[----:B------:R-:W-:-:S11]  /*5a90*/  FSETP.NE.FTZ.AND P2, PT, R11, RZ, PT ;  /* 0x000000ff0b00720b */ /* 0x000fd60003f55000 */
[----:B------:R-:W0:Y:S01]  /*5aa0*/  @P1 MUFU.LG2 R4, R10 ;  /* 0x0000000a00041308 */ /* 0x000e220000000c00 */
[C---:B------:R-:W-:Y:S01]  /*5ab0*/  @P1 FMUL.FTZ R5, R3.reuse, 0.69314718246459960938 ;  /* 0x3f31721803051820 */ /* 0x040fe20000410000 */
[----:B------:R-:W-:-:S06]  /*5ac0*/  @P2 FMUL.FTZ R2, R3, 0.69314718246459960938 ;  /* 0x3f31721803022820 */ /* 0x000fcc0000410000 */
        /* <DEDUP_REMOVED lines=9> */
[----:B------:R-:W-:Y:S01]  /*5b60*/  HGMMA.64x128x16.F32.BF16 R88, R156, gdesc[UR8].tnspB, R88, gsb0 ;  /* 0x41e000089c587df0 */ /* 0x000fe20008001858 */
[----:B------:R-:W-:Y:S01]  /*5b70*/  UMOV UR10, UR6 ;  /* 0x00000006000a7c82 */ /* 0x000fe20008000000 */
[----:B------:R-:W-:Y:S01]  /*5b80*/  UMOV UR11, 0x40000040 ;  /* 0x40000040000b7882 */ /* 0x000fe20000000000 */
[----:B------:R-:W-:Y:S01]  /*5b90*/  UIADD3 UR6, UR4, 0x180, URZ ;  /* 0x0000018004067890 */ /* 0x000fe2000fffe03f */
        /* <DEDUP_REMOVED lines=17> */
[----:B------:R-:W-:Y:S02]  /*5cb0*/  UIADD3 UR6, UR4, 0x300, URZ ;  /* 0x0000030004067890 */ /* 0x000fe4000fffe03f */
        /* <DEDUP_REMOVED lines=8> */
[----:B------:R-:W-:Y:S01]  /*5d40*/  HGMMA.64x128x16.F32.BF16 R88, R172, gdesc[UR8].tnspB, R88, gsb0 ;  /* 0x41e00008ac587df0 */ /* 0x000fe20008001858 */
[----:B------:R-:W-:Y:S01]  /*5d50*/  UMOV UR10, UR4 ;  /* 0x00000004000a7c82 */ /* 0x000fe20008000000 */
[----:B------:R-:W-:Y:S01]  /*5d60*/  UMOV UR11, 0x40000040 ;  /* 0x40000040000b7882 */ /* 0x000fe20000000000 */
[----:B------:R-:W-:Y:S02]  /*5d70*/  WARPGROUP.DEPBAR.LE gsb0, 0x0 ;  /* 0x00008000000079c5 */ /* 0x000fe40000010000 */
[----:B------:R-:W-:-:S07]  /*5d80*/  WARPGROUP.ARRIVE ;  /* 0x00000000000079c5 */ /* 0x000fce0000000000 */
[----:B------:R-:W-:Y:S03]  /*5d90*/  HGMMA.64x128x16.F32.BF16 R88, R168, gdesc[UR8].tnspB, R88, gsb0 ;  /* 0x41e00008a8587df0 */ /* 0x000fe60008001858 */
[----:B------:R-:W-:Y:S02]  /*5da0*/  WARPGROUP.DEPBAR.LE gsb0, 0x0 ;  /* 0x00008000000079c5 */ /* 0x000fe40000010000 */
[----:B0-23--:R-:W-:Y:S05]  /*5db0*/  @!P0 BRA `(.L_x_6501) ;  /* 0x0000000000048947 */ /* 0x00dfea0003800000 */
[----:B------:R-:W-:Y:S01]  /*5dc0*/  BPT.TRAP 0x1 ;  /* 0x000000040000795c */ /* 0x000fe20000300000 */
.L_x_6501:
[----:B------:R-:W-:Y:S01]  /*5dd0*/  UIADD3 UR4, UR5, 0x28860, URZ ;  /* 0x0002886005047890 */ /* 0x000fe2000fffe03f */
[-C--:B------:R-:W-:Y:S01]  /*5de0*/  FMUL.FTZ R48, R88, R67.reuse ;  /* 0x0000004358307220 */ /* 0x080fe20000410000 */
[-C--:B------:R-:W-:Y:S01]  /*5df0*/  FMUL.FTZ R49, R89, R67.reuse ;  /* 0x0000004359317220 */ /* 0x080fe20000410000 */
[-C--:B------:R-:W-:Y:S01]  /*5e00*/  FMUL.FTZ R52, R92, R67.reuse ;  /* 0x000000435c347220 */ /* 0x080fe20000410000 */
[----:B------:R-:W-:Y:S01]  /*5e10*/  UPRMT UR4, UR7, 0x654, UR4 ;  /* 0x0000065407047896 */ /* 0x000fe20008000004 */
        /* <DEDUP_REMOVED lines=63> */
.L_x_6477:
[----:B------:R-:W-:Y:S05]  /*6210*/  @P0 BRA `(.L_x_6502) ;  /* 0x00000014004c0947 */ /* 0x000fea0003800000 */
[----:B------:R-:W0:Y:S01]  /*6220*/  S2R R2, SR_TID.X ;  /* 0x0000000000027919 */ /* 0x000e220000002100 */
[----:B------:R-:W1:Y:S01]  /*6230*/  LDC R78, c[0x0][0xbe8] ;  /* 0x0002fa00ff4e7b82 */ /* 0x000e620000000800 */
[----:B------:R-:W-:Y:S02]  /*6240*/  USHF.R.S32.HI UR7, URZ, 0x1f, UR37 ;  /* 0x0000001f3f077899 */ /* 0x000fe40008011425 */
[----:B------:R-:W-:Y:S01]  /*6250*/  IMAD R76, RZ, RZ, -UR37 ;  /* 0x80000025ff4c7e24 */ /* 0x000fe2000f8e02ff */
[----:B------:R-:W2:Y:S01]  /*6260*/  S2R R72, SR_CTAID.X ;  /* 0x0000000000487919 */ /* 0x000ea20000002500 */
[----:B------:R-:W-:Y:S01]  /*6270*/  ULDC.64 UR8, c[0x0][0xbd0] ;  /* 0x0002f40000087ab9 */ /* 0x000fe20000000a00 */
[----:B------:R-:W-:Y:S01]  /*6280*/  BSSY B0, `(.L_x_6503) ;  /* 0x00000e8000007945 */ /* 0x000fe20003800000 */
[----:B------:R-:W-:Y:S01]  /*6290*/  UIMAD UR6, UR7, UR8, URZ ;  /* 0x00000008070672a4 */ /* 0x000fe2000f8e023f */
[----:B------:R-:W3:Y:S01]  /*62a0*/  S2UR UR12, SR_CTAID.Z ;  /* 0x00000000000c79c3 */ /* 0x000ee20000002700 */
[----:B------:R-:W-:-:S02]  /*62b0*/  UIMAD.WIDE.U32 UR4, UR37, UR8, URZ ;  /* 0x00000008250472a5 */ /* 0x000fc4000f8e003f */
[----:B------:R-:W-:-:S03]  /*62c0*/  UIMAD UR6, UR37, UR9, UR6 ;  /* 0x00000009250672a4 */ /* 0x000fc6000f8e0206 */
[----:B------:R-:W-:Y:S01]  /*62d0*/  ULDC.64 UR8, c[0x0][0xb38] ;  /* 0x0002ce0000087ab9 */ /* 0x000fe20000000a00 */
[----:B------:R-:W-:Y:S01]  /*62e0*/  UIADD3 UR6, UR5, UR6, URZ ;  /* 0x0000000605067290 */ /* 0x000fe2000fffe03f */
[----:B------:R-:W4:Y:S01]  /*62f0*/  LDC.64 R74, c[0x0][0xbd8] ;  /* 0x0002f600ff4a7b82 */ /* 0x000f220000000a00 */
[----:B------:R-:W-:-:S07]  /*6300*/  UIMAD UR7, UR7, UR8, URZ ;  /* 0x00000008070772a4 */ /* 0x000fce000f8e023f */
[----:B------:R-:W-:Y:S01]  /*6310*/  BAR.SYNC.DEFER_BLOCKING 0x1, 0x100 ;  /* 0x0044000000007b1d */ /* 0x000fe20000010000 */
[----:B-1----:R-:W-:-:S07]  /*6320*/  ISETP.NE.AND P0, PT, R78, 0x1, PT ;  /* 0x000000014e00780c */ /* 0x002fce0003f05270 */
[----:B------:R-:W1:Y:S01]  /*6330*/  S2UR UR11, SR_CTAID.Y ;  /* 0x00000000000b79c3 */ /* 0x000e620000002600 */
[----:B0-----:R-:W-:Y:S01]  /*6340*/  VIADD R70, R2, 0xffffff80 ;  /* 0xffffff8002467836 */ /* 0x001fe20000000000 */
[----:B---3--:R-:W-:-:S06]  /*6350*/  USHF.R.S32.HI UR10, URZ, 0x1f, UR12 ;  /* 0x0000001f3f0a7899 */ /* 0x008fcc000801140c */
[----:B------:R-:W1:Y:S01]  /*6360*/  LDC R79, c[0x0][0xc50] ;  /* 0x00031400ff4f7b82 */ /* 0x000e620000000800 */
[----:B------:R-:W-:-:S04]  /*6370*/  SHF.R.S32.HI R69, RZ, 0x1f, R70 ;  /* 0x0000001fff457819 */ /* 0x000fc80000011446 */
[----:B------:R-:W-:-:S03]  /*6380*/  LEA.HI R2, R69, R70, RZ, 0x7 ;  /* 0x0000004645027211 */ /* 0x000fc600078f38ff */
[----:B------:R-:W0:Y:S01]  /*6390*/  LDC.64 R80, c[0x0][0xb40] ;  /* 0x0002d000ff507b82 */ /* 0x000e220000000a00 */
[----:B------:R-:W-:Y:S02]  /*63a0*/  LEA.HI R68, R69, R70, RZ, 0x2 ;  /* 0x0000004645447211 */ /* 0x000fe400078f10ff */
[----:B------:R-:W-:Y:S02]  /*63b0*/  LOP3.LUT R3, R2, 0xffffff80, RZ, 0xc0, !PT ;  /* 0xffffff8002037812 */ /* 0x000fe400078ec0ff */
[----:B------:R-:W-:Y:S02]  /*63c0*/  SHF.R.S32.HI R71, RZ, 0x7, R2 ;  /* 0x00000007ff477819 */ /* 0x000fe40000011402 */
[----:B------:R-:W-:Y:S01]  /*63d0*/  LOP3.LUT R69, R68, 0xfffffffc, RZ, 0xc0, !PT ;  /* 0xfffffffc44457812 */ /* 0x000fe200078ec0ff */
[----:B------:R-:W-:Y:S01]  /*63e0*/  IMAD.IADD R82, R70, 0x1, -R3 ;  /* 0x0000000146527824 */ /* 0x000fe200078e0a03 */
[----:B------:R-:W-:Y:S01]  /*63f0*/  LEA.HI R2, R2, R71, RZ, 0x1 ;  /* 0x0000004702027211 */ /* 0x000fe200078f08ff */
[----:B------:R-:W3:Y:S02]  /*6400*/  @P0 LDC R86, c[0x0][0xbec] ;  /* 0x0002fb00ff560b82 */ /* 0x000ee40000000800 */
[----:B------:R-:W-:Y:S01]  /*6410*/  IMAD.IADD R69, R70, 0x1, -R69 ;  /* 0x0000000146457824 */ /* 0x000fe200078e0a45 */
[----:B------:R-:W-:-:S02]  /*6420*/  SHF.R.S32.HI R73, RZ, 0x1f, R82 ;  /* 0x0000001fff497819 */ /* 0x000fc40000011452 */
[----:B------:R-:W-:Y:S01]  /*6430*/  LOP3.LUT R2, R2, 0x3fffffe, RZ, 0xc0, !PT ;  /* 0x03fffffe02027812 */ /* 0x000fe200078ec0ff */
[----:B-1----:R-:W-:Y:S01]  /*6440*/  IMAD R83, R79, R76, UR11 ;  /* 0x0000000b4f537e24 */ /* 0x002fe2000f8e024c */
[----:B------:R-:W-:Y:S01]  /*6450*/  LEA.HI R84, R73, R82, RZ, 0x2 ;  /* 0x0000005249547211 */ /* 0x000fe200078f10ff */
[----:B------:R-:W1:Y:S03]  /*6460*/  @P0 LDC R70, c[0x0][0xbec] ;  /* 0x0002fb00ff460b82 */ /* 0x000e660000000800 */
[--C-:B------:R-:W-:Y:S02]  /*6470*/  SHF.R.S32.HI R3, RZ, 0x2, R84.reuse ;  /* 0x00000002ff037819 */ /* 0x100fe40000011454 */
[----:B------:R-:W-:Y:S02]  /*6480*/  SHF.R.S32.HI R16, RZ, 0x1f, R84 ;  /* 0x0000001fff107819 */ /* 0x000fe40000011454 */
[----:B------:R-:W-:Y:S01]  /*6490*/  SHF.R.S32.HI R76, RZ, 0x1f, R83 ;  /* 0x0000001fff4c7819 */ /* 0x000fe20000011453 */
[----:B------:R-:W5:Y:S01]  /*64a0*/  @P0 LDC R77, c[0x0][0xbf0] ;  /* 0x0002fc00ff4d0b82 */ /* 0x000f620000000800 */
[----:B------:R-:W-:-:S04]  /*64b0*/  LEA.HI R16, R16, R3, RZ, 0x3 ;  /* 0x0000000310107211 */ /* 0x000fc800078f18ff */
[----:B------:R-:W-:Y:S02]  /*64c0*/  LOP3.LUT R68, R16, 0xfffffff8, RZ, 0xc0, !PT ;  /* 0xfffffff810447812 */ /* 0x000fe400078ec0ff */
[----:B------:R-:W-:Y:S01]  /*64d0*/  IADD3 R16, R71, -R2, RZ ;  /* 0x8000000247107210 */ /* 0x000fe20007ffe0ff */
[----:B------:R-:W5:Y:S01]  /*64e0*/  @P0 LDC R85, c[0x0][0xbf0] ;  /* 0x0002fc00ff550b82 */ /* 0x000f620000000800 */
[----:B------:R-:W-:Y:S01]  /*64f0*/  LEA.HI R2, R73, R82, RZ, 0x5 ;  /* 0x0000005249027211 */ /* 0x000fe200078f28ff */
[----:B------:R-:W-:Y:S01]  /*6500*/  IMAD.IADD R3, R3, 0x1, -R68 ;  /* 0x0000000103037824 */ /* 0x000fe200078e0a44 */
[----:B------:R-:W-:Y:S02]  /*6510*/  LEA.HI R68, R69, R69, RZ, 0x1 ;  /* 0x0000004545447211 */ /* 0x000fe400078f08ff */
[----:B------:R-:W-:Y:S02]  /*6520*/  SHF.R.S32.HI R2, RZ, 0x5, R2 ;  /* 0x00000005ff027819 */ /* 0x000fe40000011402 */
[----:B------:R-:W-:-:S05]  /*6530*/  LOP3.LUT R68, R68, 0x1ffffffe, RZ, 0xc0, !PT ;  /* 0x1ffffffe44447812 */ /* 0x000fca00078ec0ff */
        /* <DEDUP_REMOVED lines=8> */
[C---:B----4-:R-:W-:Y:S01]  /*65c0*/  IMAD R68, R74.reuse, UR10, RZ ;  /* 0x0000000a4a447c24 */ /* 0x050fe2000f8e02ff */
[-C--:B------:R-:W-:Y:S01]  /*65d0*/  LEA R71, R71, R16.reuse, 0x3 ;  /* 0x0000001047477211 */ /* 0x080fe200078e18ff */
[----:B------:R-:W-:Y:S01]  /*65e0*/  IMAD.WIDE.U32 R2, R74, UR12, R2 ;  /* 0x0000000c4a027c25 */ /* 0x000fe2000f8e0002 */
[----:B------:R-:W-:Y:S01]  /*65f0*/  UIADD3 UR6, UR5, UR6, URZ ;  /* 0x0000000605067290 */ /* 0x000fe2000fffe03f */
[C---:B--2---:R-:W-:Y:S01]  /*6600*/  LEA R16, R72.reuse, R16, 0x7 ;  /* 0x0000001048107211 */ /* 0x044fe200078e38ff */
[----:B------:R-:W-:Y:S01]  /*6610*/  ULDC.64 UR8, c[0x0][0xb28] ;  /* 0x0002ca0000087ab9 */ /* 0x000fe20000000a00 */
[----:B------:R-:W-:-:S02]  /*6620*/  IMAD R71, R72, 0x80, R71 ;  /* 0x0000008048477824 */ /* 0x000fc400078e0247 */
[----:B------:R-:W-:Y:S02]  /*6630*/  IMAD R75, R75, UR12, R68 ;  /* 0x0000000c4b4b7c24 */ /* 0x000fe4000f8e0244 */
[----:B------:R-:W-:Y:S01]  /*6640*/  IMAD.U32 R69, RZ, RZ, UR5 ;  /* 0x00000005ff457e24 */ /* 0x000fe2000f8e00ff */
[----:B------:R-:W-:Y:S01]  /*6650*/  MOV R69, UR6 ;  /* 0x0000000600457c02 */ /* 0x000fe20008000f00 */
[----:B-1----:R-:W-:Y:S01]  /*6660*/  @P0 IMAD.HI.U32 R70, R71, R70, RZ ;  /* 0x0000004647460227 */ /* 0x002fe200078e00ff */
[----:B------:R-:W-:-:S03]  /*6670*/  ULDC.64 UR6, c[0x0][0xb48] ;  /* 0x0002d20000067ab9 */ /* 0x000fc60000000a00 */
[----:B------:R-:W-:Y:S01]  /*6680*/  IMAD.U32 R68, RZ, RZ, UR4 ;  /* 0x00000004ff447e24 */ /* 0x000fe2000f8e00ff */
[----:B------:R-:W-:Y:S01]  /*6690*/  ULDC.64 UR4, c[0x0][0xbe0] ;  /* 0x0002f80000047ab9 */ /* 0x000fe20000000a00 */
[----:B------:R-:W-:Y:S01]  /*66a0*/  IMAD.IADD R3, R3, 0x1, R75 ;  /* 0x0000000103037824 */ /* 0x000fe200078e024b */
[----:B------:R-:W-:Y:S01]  /*66b0*/  MOV R75, R71 ;  /* 0x00000047004b7202 */ /* 0x000fe20000000f00 */
[----:B0-----:R-:W-:Y:S02]  /*66c0*/  IMAD R74, R80, UR10, RZ ;  /* 0x0000000a504a7c24 */ /* 0x001fe4000f8e02ff */
[----:B---3--:R-:W-:-:S04]  /*66d0*/  @P0 IMAD.HI.U32 R86, R71, R86, RZ ;  /* 0x0000005647560227 */ /* 0x008fc800078e00ff */
[----:B------:R-:W-:Y:S01]  /*66e0*/  IMAD.MOV.U32 R73, RZ, RZ, R71 ;  /* 0x000000ffff497224 */ /* 0x000fe200078e0047 */
[----:B-----5:R-:W-:Y:S01]  /*66f0*/  @P0 SHF.R.U32.HI R73, RZ, R77, R70 ;  /* 0x0000004dff490219 */ /* 0x020fe20000011646 */
[----:B------:R-:W-:Y:S01]  /*6700*/  IMAD R77, R81, UR12, R74 ;  /* 0x0000000c514d7c24 */ /* 0x000fe2000f8e024a */
[----:B------:R-:W-:Y:S01]  /*6710*/  @P0 SHF.R.U32.HI R75, RZ, R85, R86 ;  /* 0x00000055ff4b0219 */ /* 0x000fe20000011656 */
[----:B------:R-:W-:-:S04]  /*6720*/  IMAD.WIDE.U32 R68, R80, UR12, R68 ;  /* 0x0000000c50447c25 */ /* 0x000fc8000f8e0044 */
[----:B------:R-:W-:Y:S02]  /*6730*/  IMAD R70, R76, UR4, RZ ;  /* 0x000000044c467c24 */ /* 0x000fe4000f8e02ff */
[----:B------:R-:W-:-:S04]  /*6740*/  IMAD.WIDE.U32 R2, R83, UR4, R2 ;  /* 0x0000000453027c25 */ /* 0x000fc8000f8e0002 */
[----:B------:R-:W-:Y:S01]  /*6750*/  IMAD.IADD R69, R69, 0x1, R77 ;  /* 0x0000000145457824 */ /* 0x000fe200078e024d */
[----:B------:R-:W-:Y:S01]  /*6760*/  SHF.R.S32.HI R77, RZ, 0x1f, R73 ;  /* 0x0000001fff4d7819 */ /* 0x000fe20000011449 */
[----:B------:R-:W-:Y:S01]  /*6770*/  IMAD R76, R76, UR6, RZ ;  /* 0x000000064c4c7c24 */ /* 0x000fe2000f8e02ff */
[----:B------:R-:W-:Y:S01]  /*6780*/  IADD3 R2, P0, R73, R2, RZ ;  /* 0x0000000249027210 */ /* 0x000fe20007f1e0ff */
[C---:B------:R-:W-:Y:S01]  /*6790*/  IMAD R74, R83.reuse, UR5, R70 ;  /* 0x00000005534a7c24 */ /* 0x040fe2000f8e0246 */
[----:B------:R-:W-:Y:S01]  /*67a0*/  SHF.R.S32.HI R70, RZ, 0x1f, R75 ;  /* 0x0000001fff467819 */ /* 0x000fe2000001144b */
[----:B------:R-:W-:Y:S01]  /*67b0*/  IMAD.MOV R73, RZ, RZ, -R73 ;  /* 0x000000ffff497224 */ /* 0x000fe200078e0a49 */
[----:B------:R-:W-:Y:S01]  /*67c0*/  ULDC.64 UR4, c[0x0][0xb30] ;  /* 0x0002cc0000047ab9 */ /* 0x000fe20000000a00 */
[----:B------:R-:W-:Y:S01]  /*67d0*/  IMAD R79, R83, UR7, R76 ;  /* 0x00000007534f7c24 */ /* 0x000fe2000f8e024c */
[----:B------:R-:W-:Y:S01]  /*67e0*/  IADD3.X R3, R77, R3, R74, P0, !PT ;  /* 0x000000034d037210 */ /* 0x000fe200007fe44a */
[----:B------:R-:W-:Y:S01]  /*67f0*/  IMAD.WIDE.U32 R68, R83, UR6, R68 ;  /* 0x0000000653447c25 */ /* 0x000fe2000f8e0044 */
[----:B------:R-:W-:-:S03]  /*6800*/  ULDC.64 UR6, c[0x0][0xbc8] ;  /* 0x0002f20000067ab9 */ /* 0x000fc60000000a00 */
        /* <DEDUP_REMOVED lines=25> */
[----:B0-----:R-:W-:Y:S02]  /*69a0*/  ULEA UR4, UR5, UR4, 0x18 ;  /* 0x0000000405047291 */ /* 0x001fe4000f8ec03f */
[----:B------:R-:W-:Y:S01]  /*69b0*/  LEA.HI.X R75, R2, UR7, R71, 0x2, P0 ;  /* 0x00000007024b7c11 */ /* 0x000fe200080f1447 */
[----:B------:R-:W-:Y:S01]  /*69c0*/  IMAD R73, R78, UR6, RZ ;  /* 0x000000064e497c24 */ /* 0x000fe2000f8e02ff */
[----:B------:R-:W-:Y:S01]  /*69d0*/  LEA.HI.X R80, R68, UR9, R3, 0x2, P1 ;  /* 0x0000000944507c11 */ /* 0x000fe200088f1403 */
[----:B------:R-:W-:Y:S01]  /*69e0*/  SHFL.IDX PT, R2, R74, RZ, 0x1c1f ;  /* 0x001c1fff4a027589 */ /* 0x000fe200000e0000 */
[----:B------:R-:W-:Y:S01]  /*69f0*/  LOP3.LUT P0, RZ, R82, 0x3, RZ, 0xc0, !PT ;  /* 0x0000000352ff7812 */ /* 0x000fe2000780c0ff */
[C---:B------:R-:W-:Y:S01]  /*6a00*/  VIADD R72, R16.reuse, 0x8 ;  /* 0x0000000810487836 */ /* 0x040fe20000000000 */
[----:B------:R-:W-:Y:S01]  /*6a10*/  UIADD3 UR4, UR4, 0x28820, URZ ;  /* 0x0002882004047890 */ /* 0x000fe2000fffe03f */
[----:B------:R-:W0:Y:S01]  /*6a20*/  SHFL.IDX PT, R3, R75, RZ, 0x1c1f ;  /* 0x001c1fff4b037589 */ /* 0x000e2200000e0000 */
[----:B------:R-:W-:-:S02]  /*6a30*/  ISETP.GE.OR P1, PT, R16, R73, P0 ;  /* 0x000000491000720c */ /* 0x000fc40000726670 */
[-C--:B------:R-:W-:Y:S01]  /*6a40*/  ISETP.GE.OR P0, PT, R72, R73.reuse, P0 ;  /* 0x000000494800720c */ /* 0x080fe20000706670 */
[----:B------:R-:W-:Y:S01]  /*6a50*/  SHFL.IDX PT, R68, R74, 0x1, 0x1c1f ;  /* 0x003c1f004a447f89 */ /* 0x000fe200000e0000 */
[----:B------:R-:W-:Y:S01]  /*6a60*/  UPRMT UR4, URZ, 0x654, UR4 ;  /* 0x000006543f047896 */ /* 0x000fe20008000004 */
[----:B------:R-:W-:Y:S02]  /*6a70*/  ISETP.GE.AND P2, PT, R16, R73, PT ;  /* 0x000000491000720c */ /* 0x000fe40003f46270 */
[----:B------:R1:W2:Y:S04]  /*6a80*/  SHFL.IDX PT, R69, R75, 0x1, 0x1c1f ;  /* 0x003c1f004b457f89 */ /* 0x0002a800000e0000 */
[----:B------:R3:W4:Y:S02]  /*6a90*/  SHFL.IDX PT, R70, R79, RZ, 0x1c1f ;  /* 0x001c1fff4f467589 */ /* 0x00072400000e0000 */
[----:B------:R-:W-:Y:S01]  /*6aa0*/  SYNCS.ARRIVE.TRANS64.RED.A1T0 RZ, [UR4], RZ ;  /* 0x000000ffffff79a7 */ /* 0x000fe20008100404 */
[----:B-1----:R-:W-:Y:S01]  /*6ab0*/  LOP3.LUT R75, R84, 0x7ffffffc, RZ, 0xc0, !PT ;  /* 0x7ffffffc544b7812 */ /* 0x002fe200078ec0ff */
[----:B------:R3:W1:Y:S04]  /*6ac0*/  SHFL.IDX PT, R71, R80, RZ, 0x1c1f ;  /* 0x001c1fff50477589 */ /* 0x00066800000e0000 */
[----:B------:R-:W-:Y:S01]  /*6ad0*/  IMAD.IADD R75, R82, 0x1, -R75 ;  /* 0x00000001524b7824 */ /* 0x000fe200078e0a4b */
[----:B0-----:R3:W-:Y:S03]  /*6ae0*/  @!P1 ST.E desc[UR38][R2.64], R17 ;  /* 0x0000001102009985 */ /* 0x0017e6000c101926 */
[----:B------:R-:W-:Y:S01]  /*6af0*/  IMAD.SHL.U32 R75, R75, 0x2, RZ ;  /* 0x000000024b4b7824 */ /* 0x000fe200078e00ff */
[----:B--2---:R3:W-:Y:S01]  /*6b00*/  @!P0 ST.E desc[UR38][R68.64], R0 ;  /* 0x0000000044008985 */ /* 0x0047e2000c101926 */
[----:B------:R-:W-:Y:S05]  /*6b10*/  @P2 BRA `(.L_x_6504) ;  /* 0x0000000400782947 */ /* 0x000fea0003800000 */
[C---:B---3--:R-:W-:Y:S01]  /*6b20*/  IADD3 R0, R75.reuse, 0x8, RZ ;  /* 0x000000084b007810 */ /* 0x048fe20007ffe0ff */
        /* <DEDUP_REMOVED lines=12> */
[----:B------:R-:W-:Y:S01]  /*6bf0*/  ISETP.GE.AND P5, PT, R77, UR4, PT ;  /* 0x000000044d007c0c */ /* 0x000fe2000bfa6270 */
[C---:B-1--4-:R-:W-:Y:S01]  /*6c00*/  @!P2 IMAD.WIDE R2, R75.reuse, 0x4, R70 ;  /* 0x000000044b02a825 */ /* 0x052fe200078e0246 */
[----:B------:R-:W-:Y:S02]  /*6c10*/  ISETP.GE.AND P6, PT, R78, UR4, PT ;  /* 0x000000044e007c0c */ /* 0x000fe4000bfc6270 */
[----:B------:R-:W-:Y:S02]  /*6c20*/  @!P3 LEA.HI R0, R0, R0, RZ, 0x1 ;  /* 0x000000000000b211 */ /* 0x000fe400078f08ff */
[----:B------:R0:W-:Y:S01]  /*6c30*/  @!P2 ST.E.64 desc[UR38][R2.64], R48 ;  /* 0x000000300200a985 */ /* 0x0001e2000c101b26 */
[----:B------:R-:W-:Y:S02]  /*6c40*/  @!P0 LEA.HI R68, R68, R68, RZ, 0x1 ;  /* 0x0000004444448211 */ /* 0x000fe400078f08ff */
[----:B------:R-:W-:Y:S01]  /*6c50*/  @!P3 LOP3.LUT R17, R0, 0xfffffffe, RZ, 0xc0, !PT ;  /* 0xfffffffe0011b812 */ /* 0x000fe200078ec0ff */
[----:B------:R-:W-:Y:S01]  /*6c60*/  VIADD R0, R75, 0x20 ;  /* 0x000000204b007836 */ /* 0x000fe20000000000 */
[----:B------:R-:W-:-:S02]  /*6c70*/  @!P1 LEA.HI R69, R69, R69, RZ, 0x1 ;  /* 0x0000004545459211 */ /* 0x000fc400078f08ff */
[----:B------:R-:W-:Y:S01]  /*6c80*/  @!P4 LEA.HI R76, R76, R76, RZ, 0x1 ;  /* 0x0000004c4c4cc211 */ /* 0x000fe200078f08ff */
[----:B------:R-:W-:Y:S01]  /*6c90*/  @!P3 IMAD.WIDE R16, R17, 0x4, R70 ;  /* 0x000000041110b825 */ /* 0x000fe200078e0246 */
[----:B------:R-:W-:Y:S02]  /*6ca0*/  ISETP.GE.AND P2, PT, R0, UR4, PT ;  /* 0x0000000400007c0c */ /* 0x000fe4000bf46270 */
[----:B------:R-:W-:Y:S02]  /*6cb0*/  @!P5 LEA.HI R77, R77, R77, RZ, 0x1 ;  /* 0x0000004d4d4dd211 */ /* 0x000fe400078f08ff */
[----:B------:R1:W-:Y:S01]  /*6cc0*/  @!P3 ST.E.64 desc[UR38][R16.64], R52 ;  /* 0x000000341000b985 */ /* 0x0003e2000c101b26 */
[----:B------:R-:W-:Y:S02]  /*6cd0*/  ISETP.GE.AND P3, PT, R74, UR4, PT ;  /* 0x000000044a007c0c */ /* 0x000fe4000bf66270 */
[----:B0-----:R-:W-:Y:S01]  /*6ce0*/  @!P0 LOP3.LUT R3, R68, 0xfffffffe, RZ, 0xc0, !PT ;  /* 0xfffffffe44038812 */ /* 0x001fe200078ec0ff */
[----:B------:R-:W-:Y:S01]  /*6cf0*/  VIADD R68, R75, 0x60 ;  /* 0x000000604b447836 */ /* 0x000fe20000000000 */
[----:B------:R-:W-:-:S03]  /*6d00*/  @!P6 LEA.HI R78, R78, R78, RZ, 0x1 ;  /* 0x0000004e4e4ee211 */ /* 0x000fc600078f08ff */
[----:B------:R-:W-:Y:S01]  /*6d10*/  @!P0 IMAD.WIDE R2, R3, 0x4, R70 ;  /* 0x0000000403028825 */ /* 0x000fe200078e0246 */
[----:B------:R-:W-:-:S04]  /*6d20*/  @!P2 LEA.HI R0, R0, R0, RZ, 0x1 ;  /* 0x000000000000a211 */ /* 0x000fc800078f08ff */
[----:B------:R-:W-:Y:S01]  /*6d30*/  @!P2 LOP3.LUT R49, R0, 0xfffffffe, RZ, 0xc0, !PT ;  /* 0xfffffffe0031a812 */ /* 0x000fe200078ec0ff */
[----:B------:R0:W-:Y:S01]  /*6d40*/  @!P0 ST.E.64 desc[UR38][R2.64], R44 ;  /* 0x0000002c02008985 */ /* 0x0001e2000c101b26 */
[----:B------:R-:W-:Y:S02]  /*6d50*/  @!P3 LEA.HI R74, R74, R74, RZ, 0x1 ;  /* 0x0000004a4a4ab211 */ /* 0x000fe400078f08ff */
[----:B-1----:R-:W-:Y:S01]  /*6d60*/  @!P1 LOP3.LUT R17, R69, 0xfffffffe, RZ, 0xc0, !PT ;  /* 0xfffffffe45119812 */ /* 0x002fe200078ec0ff */
[--C-:B------:R-:W-:Y:S01]  /*6d70*/  @!P2 IMAD.WIDE R48, R49, 0x4, R70.reuse ;  /* 0x000000043130a825 */ /* 0x100fe200078e0246 */
[----:B------:R-:W-:Y:S02]  /*6d80*/  @!P3 LOP3.LUT R53, R74, 0xfffffffe, RZ, 0xc0, !PT ;  /* 0xfffffffe4a35b812 */ /* 0x000fe400078ec0ff */
[----:B------:R-:W-:Y:S01]  /*6d90*/  @!P4 LOP3.LUT R69, R76, 0xfffffffe, RZ, 0xc0, !PT ;  /* 0xfffffffe4c45c812 */ /* 0x000fe200078ec0ff */
[----:B------:R-:W-:Y:S01]  /*6da0*/  @!P1 IMAD.WIDE R16, R17, 0x4, R70 ;  /* 0x0000000411109825 */ /* 0x000fe200078e0246 */
[----:B------:R-:W-:-:S04]  /*6db0*/  IADD3 R0, R75, 0x48, RZ ;  /* 0x000000484b007810 */ /* 0x000fc80007ffe0ff */
[----:B------:R1:W-:Y:S01]  /*6dc0*/  @!P1 ST.E.64 desc[UR38][R16.64], R56 ;  /* 0x0000003810009985 */ /* 0x0003e2000c101b26 */
[----:B0-----:R-:W-:Y:S01]  /*6dd0*/  @!P5 LOP3.LUT R45, R77, 0xfffffffe, RZ, 0xc0, !PT ;  /* 0xfffffffe4d2dd812 */ /* 0x001fe200078ec0ff */
[--C-:B------:R-:W-:Y:S01]  /*6de0*/  @!P3 IMAD.WIDE R2, R53, 0x4, R70.reuse ;  /* 0x000000043502b825 */ /* 0x100fe200078e0246 */
[----:B------:R-:W-:Y:S01]  /*6df0*/  @!P6 LOP3.LUT R53, R78, 0xfffffffe, RZ, 0xc0, !PT ;  /* 0xfffffffe4e35e812 */ /* 0x000fe200078ec0ff */
[----:B------:R0:W-:Y:S01]  /*6e00*/  @!P2 ST.E.64 desc[UR38][R48.64], R32 ;  /* 0x000000203000a985 */ /* 0x0001e2000c101b26 */
[----:B------:R-:W-:Y:S01]  /*6e10*/  ISETP.GE.AND P0, PT, R0, UR4, PT ;  /* 0x0000000400007c0c */ /* 0x000fe2000bf06270 */
[--C-:B------:R-:W-:Y:S02]  /*6e20*/  @!P5 IMAD.WIDE R44, R45, 0x4, R70.reuse ;  /* 0x000000042d2cd825 */ /* 0x100fe400078e0246 */
[----:B------:R2:W-:Y:S01]  /*6e30*/  @!P3 ST.E.64 desc[UR38][R2.64], R30 ;  /* 0x0000001e0200b985 */ /* 0x0005e2000c101b26 */
[----:B------:R-:W-:Y:S01]  /*6e40*/  ISETP.GE.AND P3, PT, R68, UR4, PT ;  /* 0x0000000444007c0c */ /* 0x000fe2000bf66270 */
[----:B------:R-:W-:-:S04]  /*6e50*/  @!P6 IMAD.WIDE R52, R53, 0x4, R70 ;  /* 0x000000043534e825 */ /* 0x000fc800078e0246 */
[----:B-1----:R-:W-:-:S04]  /*6e60*/  @!P4 IMAD.WIDE R16, R69, 0x4, R70 ;  /* 0x000000044510c825 */ /* 0x002fc800078e0246 */
[C---:B------:R-:W-:Y:S01]  /*6e70*/  VIADD R56, R75.reuse, 0x50 ;  /* 0x000000504b387836 */ /* 0x040fe20000000000 */
[----:B------:R1:W-:Y:S01]  /*6e80*/  @!P4 ST.E.64 desc[UR38][R16.64], R26 ;  /* 0x0000001a1000c985 */ /* 0x0003e2000c101b26 */
[C---:B------:R-:W-:Y:S01]  /*6e90*/  VIADD R57, R75.reuse, 0x58 ;  /* 0x000000584b397836 */ /* 0x040fe20000000000 */
[C---:B0-----:R-:W-:Y:S01]  /*6ea0*/  IADD3 R32, R75.reuse, 0x68, RZ ;  /* 0x000000684b207810 */ /* 0x041fe20007ffe0ff */
[C---:B--2---:R-:W-:Y:S01]  /*6eb0*/  VIADD R3, R75.reuse, 0x78 ;  /* 0x000000784b037836 */ /* 0x044fe20000000000 */
[----:B------:R0:W-:Y:S01]  /*6ec0*/  @!P5 ST.E.64 desc[UR38][R44.64], R40 ;  /* 0x000000282c00d985 */ /* 0x0001e2000c101b26 */
[----:B------:R-:W-:Y:S01]  /*6ed0*/  VIADD R33, R75, 0x70 ;  /* 0x000000704b217836 */ /* 0x000fe20000000000 */
[----:B------:R-:W-:Y:S02]  /*6ee0*/  ISETP.GE.AND P1, PT, R56, UR4, PT ;  /* 0x0000000438007c0c */ /* 0x000fe4000bf26270 */
[----:B------:R2:W-:Y:S01]  /*6ef0*/  @!P6 ST.E.64 desc[UR38][R52.64], R60 ;  /* 0x0000003c3400e985 */ /* 0x0005e2000c101b26 */
[----:B------:R-:W-:-:S02]  /*6f00*/  ISETP.GE.AND P2, PT, R57, UR4, PT ;  /* 0x0000000439007c0c */ /* 0x000fc4000bf46270 */
[----:B------:R-:W-:Y:S02]  /*6f10*/  ISETP.GE.AND P6, PT, R3, UR4, PT ;  /* 0x0000000403007c0c */ /* 0x000fe4000bfc6270 */
[----:B------:R-:W-:Y:S02]  /*6f20*/  ISETP.GE.AND P4, PT, R32, UR4, PT ;  /* 0x0000000420007c0c */ /* 0x000fe4000bf86270 */
[----:B------:R-:W-:Y:S02]  /*6f30*/  ISETP.GE.AND P5, PT, R33, UR4, PT ;  /* 0x0000000421007c0c */ /* 0x000fe4000bfa6270 */
[----:B------:R-:W-:Y:S02]  /*6f40*/  @!P0 LEA.HI R0, R0, R0, RZ, 0x1 ;  /* 0x0000000000008211 */ /* 0x000fe400078f08ff */
[----:B------:R-:W-:Y:S02]  /*6f50*/  @!P1 LEA.HI R56, R56, R56, RZ, 0x1 ;  /* 0x0000003838389211 */ /* 0x000fe400078f08ff */
[----:B------:R-:W-:-:S02]  /*6f60*/  @!P3 LEA.HI R68, R68, R68, RZ, 0x1 ;  /* 0x000000444444b211 */ /* 0x000fc400078f08ff */
[----:B------:R-:W-:Y:S02]  /*6f70*/  @!P2 LEA.HI R57, R57, R57, RZ, 0x1 ;  /* 0x000000393939a211 */ /* 0x000fe400078f08ff */
[----:B-1----:R-:W-:Y:S02]  /*6f80*/  @!P6 LEA.HI R16, R3, R3, RZ, 0x1 ;  /* 0x000000030310e211 */ /* 0x002fe400078f08ff */
[----:B------:R-:W-:Y:S02]  /*6f90*/  @!P4 LEA.HI R32, R32, R32, RZ, 0x1 ;  /* 0x000000202020c211 */ /* 0x000fe400078f08ff */
[----:B------:R-:W-:Y:S02]  /*6fa0*/  @!P5 LEA.HI R2, R33, R33, RZ, 0x1 ;  /* 0x000000212102d211 */ /* 0x000fe400078f08ff */
[----:B------:R-:W-:Y:S02]  /*6fb0*/  @!P0 LOP3.LUT R3, R0, 0xfffffffe, RZ, 0xc0, !PT ;  /* 0xfffffffe00038812 */ /* 0x000fe400078ec0ff */
[----:B------:R-:W-:-:S02]  /*6fc0*/  @!P1 LOP3.LUT R17, R56, 0xfffffffe, RZ, 0xc0, !PT ;  /* 0xfffffffe38119812 */ /* 0x000fc400078ec0ff */
[----:B------:R-:W-:Y:S02]  /*6fd0*/  @!P2 LOP3.LUT R27, R57, 0xfffffffe, RZ, 0xc0, !PT ;  /* 0xfffffffe391ba812 */ /* 0x000fe400078ec0ff */
[----:B------:R-:W-:Y:S02]  /*6fe0*/  @!P3 LOP3.LUT R31, R68, 0xfffffffe, RZ, 0xc0, !PT ;  /* 0xfffffffe441fb812 */ /* 0x000fe400078ec0ff */
[----:B------:R-:W-:Y:S01]  /*6ff0*/  @!P4 LOP3.LUT R33, R32, 0xfffffffe, RZ, 0xc0, !PT ;  /* 0xfffffffe2021c812 */ /* 0x000fe200078ec0ff */
[--C-:B------:R-:W-:Y:S01]  /*7000*/  @!P2 IMAD.WIDE R26, R27, 0x4, R70.reuse ;  /* 0x000000041b1aa825 */ /* 0x100fe200078e0246 */
[----:B0-----:R-:W-:Y:S02]  /*7010*/  @!P5 LOP3.LUT R41, R2, 0xfffffffe, RZ, 0xc0, !PT ;  /* 0xfffffffe0229d812 */ /* 0x001fe400078ec0ff */
        /* <DEDUP_REMOVED lines=14> */
.L_x_6504:
[----:B------:R-:W-:Y:S05]  /*7100*/  BSYNC B0 ;  /* 0x0000000000007941 */ /* 0x000fea0003800000 */
.L_x_6503:
[----:B------:R-:W-:Y:S01]  /*7110*/  ISETP.GE.AND P0, PT, R72, R73, PT ;  /* 0x000000494800720c */ /* 0x000fe20003f06270 */
[----:B--23--:R2:W3:Y:S04]  /*7120*/  SHFL.IDX PT, R17, R80, 0x1, 0x1c1f ;  /* 0x003c1f0050117f89 */ /* 0x00c4e800000e0000 */
[----:B------:R2:W0:Y:S08]  /*7130*/  SHFL.IDX PT, R16, R79, 0x1, 0x1c1f ;  /* 0x003c1f004f107f89 */ /* 0x00043000000e0000 */
[----:B--2---:R-:W-:Y:S05]  /*7140*/  @P0 BRA `(.L_x_6475) ;  /* 0x0000004400400947 */ /* 0x004fea0003800000 */
[----:B------:R-:W-:Y:S01]  /*7150*/  ULDC UR4, c[0x0][0xac8] ;  /* 0x0002b20000047ab9 */ /* 0x000fe20000000800 */
[C---:B------:R-:W-:Y:S01]  /*7160*/  VIADD R0, R75.reuse, 0x8 ;  /* 0x000000084b007836 */ /* 0x040fe20000000000 */
[C---:B------:R-:W-:Y:S01]  /*7170*/  ISETP.GE.AND P0, PT, R75.reuse, UR4, PT ;  /* 0x000000044b007c0c */ /* 0x040fe2000bf06270 */
[C---:B------:R-:W-:Y:S01]  /*7180*/  VIADD R6, R75.reuse, 0x18 ;  /* 0x000000184b067836 */ /* 0x040fe20000000000 */
[C---:B------:R-:W-:Y:S01]  /*7190*/  IADD3 R4, R75.reuse, 0x10, RZ ;  /* 0x000000104b047810 */ /* 0x040fe20007ffe0ff */
[C---:B------:R-:W-:Y:S01]  /*71a0*/  VIADD R8, R75.reuse, 0x20 ;  /* 0x000000204b087836 */ /* 0x040fe20000000000 */
[----:B------:R-:W-:Y:S01]  /*71b0*/  ISETP.GE.AND P5, PT, R0, UR4, PT ;  /* 0x0000000400007c0c */ /* 0x000fe2000bfa6270 */
[C---:B------:R-:W-:Y:S01]  /*71c0*/  VIADD R9, R75.reuse, 0x28 ;  /* 0x000000284b097836 */ /* 0x040fe20000000000 */
[----:B------:R-:W-:Y:S01]  /*71d0*/  ISETP.GE.AND P6, PT, R4, UR4, PT ;  /* 0x0000000404007c0c */ /* 0x000fe2000bfc6270 */
[C---:B------:R-:W-:Y:S01]  /*71e0*/  VIADD R15, R75.reuse, 0x38 ;  /* 0x000000384b0f7836 */ /* 0x040fe20000000000 */
[C---:B------:R-:W-:Y:S01]  /*71f0*/  IADD3 R14, R75.reuse, 0x30, RZ ;  /* 0x000000304b0e7810 */ /* 0x040fe20007ffe0ff */
[C---:B------:R-:W-:Y:S01]  /*7200*/  VIADD R26, R75.reuse, 0x40 ;  /* 0x000000404b1a7836 */ /* 0x040fe20000000000 */
[----:B------:R-:W-:Y:S01]  /*7210*/  ISETP.GE.AND P4, PT, R8, UR4, PT ;  /* 0x0000000408007c0c */ /* 0x000fe2000bf86270 */
[----:B------:R-:W-:Y:S01]  /*7220*/  VIADD R30, R75, 0x48 ;  /* 0x000000484b1e7836 */ /* 0x000fe20000000000 */
[----:B------:R-:W-:Y:S01]  /*7230*/  ISETP.GE.AND P3, PT, R9, UR4, PT ;  /* 0x0000000409007c0c */ /* 0x000fe2000bf66270 */
[----:B0--3--:R-:W-:Y:S01]  /*7240*/  @!P0 IMAD.WIDE R2, R75, 0x4, R16 ;  /* 0x000000044b028825 */ /* 0x009fe200078e0210 */
[----:B------:R-:W-:-:S02]  /*7250*/  ISETP.GE.AND P2, PT, R14, UR4, PT ;  /* 0x000000040e007c0c */ /* 0x000fc4000bf46270 */
[----:B------:R-:W-:Y:S02]  /*7260*/  ISETP.GE.AND P1, PT, R15, UR4, PT ;  /* 0x000000040f007c0c */ /* 0x000fe4000bf26270 */
[----:B------:R0:W-:Y:S01]  /*7270*/  @!P0 ST.E.64 desc[UR38][R2.64], R50 ;  /* 0x0000003202008985 */ /* 0x0001e2000c101b26 */
[----:B------:R-:W-:Y:S02]  /*7280*/  ISETP.GE.AND P0, PT, R6, UR4, PT ;  /* 0x0000000406007c0c */ /* 0x000fe4000bf06270 */
[----:B------:R-:W-:Y:S02]  /*7290*/  @!P5 LEA.HI R0, R0, R0, RZ, 0x1 ;  /* 0x000000000000d211 */ /* 0x000fe400078f08ff */
[----:B------:R-:W-:Y:S02]  /*72a0*/  @!P6 LEA.HI R4, R4, R4, RZ, 0x1 ;  /* 0x000000040404e211 */ /* 0x000fe400078f08ff */
[----:B------:R-:W-:Y:S02]  /*72b0*/  @!P5 LOP3.LUT R5, R0, 0xfffffffe, RZ, 0xc0, !PT ;  /* 0xfffffffe0005d812 */ /* 0x000fe400078ec0ff */
[----:B------:R-:W-:-:S02]  /*72c0*/  @!P6 LOP3.LUT R7, R4, 0xfffffffe, RZ, 0xc0, !PT ;  /* 0xfffffffe0407e812 */ /* 0x000fc400078ec0ff */
[----:B------:R-:W-:Y:S02]  /*72d0*/  @!P4 LEA.HI R8, R8, R8, RZ, 0x1 ;  /* 0x000000080808c211 */ /* 0x000fe400078f08ff */
[----:B------:R-:W-:Y:S01]  /*72e0*/  @!P3 LEA.HI R0, R9, R9, RZ, 0x1 ;  /* 0x000000090900b211 */ /* 0x000fe200078f08ff */
[--C-:B0-----:R-:W-:Y:S01]  /*72f0*/  @!P5 IMAD.WIDE R2, R5, 0x4, R16.reuse ;  /* 0x000000040502d825 */ /* 0x101fe200078e0210 */
[----:B------:R-:W-:Y:S02]  /*7300*/  @!P0 LEA.HI R6, R6, R6, RZ, 0x1 ;  /* 0x0000000606068211 */ /* 0x000fe400078f08ff */
[----:B------:R-:W-:Y:S01]  /*7310*/  @!P2 LEA.HI R14, R14, R14, RZ, 0x1 ;  /* 0x0000000e0e0ea211 */ /* 0x000fe200078f08ff */
[----:B------:R-:W-:Y:S01]  /*7320*/  @!P6 IMAD.WIDE R4, R7, 0x4, R16 ;  /* 0x000000040704e825 */ /* 0x000fe200078e0210 */
[----:B------:R-:W-:Y:S01]  /*7330*/  @!P1 LEA.HI R22, R15, R15, RZ, 0x1 ;  /* 0x0000000f0f169211 */ /* 0x000fe200078f08ff */
[----:B------:R0:W-:Y:S01]  /*7340*/  @!P5 ST.E.64 desc[UR38][R2.64], R46 ;  /* 0x0000002e0200d985 */ /* 0x0001e2000c101b26 */
[----:B------:R-:W-:-:S02]  /*7350*/  @!P0 LOP3.LUT R7, R6, 0xfffffffe, RZ, 0xc0, !PT ;  /* 0xfffffffe06078812 */ /* 0x000fc400078ec0ff */
[----:B------:R-:W-:Y:S01]  /*7360*/  @!P4 LOP3.LUT R9, R8, 0xfffffffe, RZ, 0xc0, !PT ;  /* 0xfffffffe0809c812 */ /* 0x000fe200078ec0ff */
[----:B------:R2:W-:Y:S01]  /*7370*/  @!P6 ST.E.64 desc[UR38][R4.64], R54 ;  /* 0x000000360400e985 */ /* 0x0005e2000c101b26 */
[----:B------:R-:W-:Y:S02]  /*7380*/  @!P3 LOP3.LUT R15, R0, 0xfffffffe, RZ, 0xc0, !PT ;  /* 0xfffffffe000fb812 */ /* 0x000fe400078ec0ff */
[----:B------:R-:W-:Y:S02]  /*7390*/  @!P2 LOP3.LUT R23, R14, 0xfffffffe, RZ, 0xc0, !PT ;  /* 0xfffffffe0e17a812 */ /* 0x000fe400078ec0ff */
[----:B------:R-:W-:Y:S01]  /*73a0*/  @!P1 LOP3.LUT R27, R22, 0xfffffffe, RZ, 0xc0, !PT ;  /* 0xfffffffe161b9812 */ /* 0x000fe200078ec0ff */
[----:B------:R-:W-:Y:S01]  /*73b0*/  VIADD R22, R75, 0x58 ;  /* 0x000000584b167836 */ /* 0x000fe20000000000 */
[----:B------:R-:W-:Y:S02]  /*73c0*/  ISETP.GE.AND P5, PT, R26, UR4, PT ;  /* 0x000000041a007c0c */ /* 0x000fe4000bfa6270 */
[----:B------:R-:W-:Y:S01]  /*73d0*/  ISETP.GE.AND P6, PT, R30, UR4, PT ;  /* 0x000000041e007c0c */ /* 0x000fe2000bfc6270 */
[----:B0-----:R-:W-:Y:S01]  /*73e0*/  @!P0 IMAD.WIDE R2, R7, 0x4, R16 ;  /* 0x0000000407028825 */ /* 0x001fe200078e0210 */
[----:B------:R-:W-:-:S02]  /*73f0*/  IADD3 R0, R75, 0x50, RZ ;  /* 0x000000504b007810 */ /* 0x000fc40007ffe0ff */
[----:B------:R-:W-:Y:S01]  /*7400*/  IADD3 R31, R75, 0x70, RZ ;  /* 0x000000704b1f7810 */ /* 0x000fe20007ffe0ff */
[--C-:B--2---:R-:W-:Y:S01]  /*7410*/  @!P4 IMAD.WIDE R4, R9, 0x4, R16.reuse ;  /* 0x000000040904c825 */ /* 0x104fe200078e0210 */
        /* <DEDUP_REMOVED lines=10> */
[----:B------:R-:W-:Y:S02]  /*74c0*/  @!P6 LEA.HI R30, R30, R30, RZ, 0x1 ;  /* 0x0000001e1e1ee211 */ /* 0x000fe400078f08ff */
[C---:B------:R-:W-:Y:S01]  /*74d0*/  VIADD R23, R75.reuse, 0x60 ;  /* 0x000000604b177836 */ /* 0x040fe20000000000 */
[----:B------:R-:W-:Y:S01]  /*74e0*/  @!P1 ST.E.64 desc[UR38][R14.64], R58 ;  /* 0x0000003a0e009985 */ /* 0x000fe2000c101b26 */
[C---:B------:R-:W-:Y:S01]  /*74f0*/  VIADD R27, R75.reuse, 0x68 ;  /* 0x000000684b1b7836 */ /* 0x040fe20000000000 */
[----:B------:R-:W-:Y:S01]  /*7500*/  ISETP.GE.AND P1, PT, R22, UR4, PT ;  /* 0x0000000416007c0c */ /* 0x000fe2000bf26270 */
[----:B------:R-:W-:Y:S01]  /*7510*/  VIADD R75, R75, 0x78 ;  /* 0x000000784b4b7836 */ /* 0x000fe20000000000 */
[----:B------:R-:W-:Y:S02]  /*7520*/  ISETP.GE.AND P2, PT, R23, UR4, PT ;  /* 0x0000000417007c0c */ /* 0x000fe4000bf46270 */
[----:B------:R-:W-:-:S02]  /*7530*/  ISETP.GE.AND P3, PT, R27, UR4, PT ;  /* 0x000000041b007c0c */ /* 0x000fc4000bf66270 */
[----:B0-----:R-:W-:Y:S02]  /*7540*/  @!P5 LOP3.LUT R3, R26, 0xfffffffe, RZ, 0xc0, !PT ;  /* 0xfffffffe1a03d812 */ /* 0x001fe400078ec0ff */
[----:B--2---:R-:W-:Y:S02]  /*7550*/  @!P6 LOP3.LUT R5, R30, 0xfffffffe, RZ, 0xc0, !PT ;  /* 0xfffffffe1e05e812 */ /* 0x004fe400078ec0ff */
        /* <DEDUP_REMOVED lines=8> */
[----:B---3--:R-:W-:Y:S01]  /*75e0*/  @!P0 LOP3.LUT R7, R0, 0xfffffffe, RZ, 0xc0, !PT ;  /* 0xfffffffe00078812 */ /* 0x008fe200078ec0ff */
[----:B------:R2:W-:Y:S01]  /*75f0*/  @!P6 ST.E.64 desc[UR38][R4.64], R62 ;  /* 0x0000003e0400e985 */ /* 0x0005e2000c101b26 */
[----:B-----5:R-:W-:Y:S02]  /*7600*/  @!P1 LOP3.LUT R9, R22, 0xfffffffe, RZ, 0xc0, !PT ;  /* 0xfffffffe16099812 */ /* 0x020fe400078ec0ff */
[----:B------:R-:W-:Y:S02]  /*7610*/  @!P2 LOP3.LUT R23, R23, 0xfffffffe, RZ, 0xc0, !PT ;  /* 0xfffffffe1717a812 */ /* 0x000fe400078ec0ff */
[----:B------:R-:W-:Y:S02]  /*7620*/  @!P3 LOP3.LUT R27, R27, 0xfffffffe, RZ, 0xc0, !PT ;  /* 0xfffffffe1b1bb812 */ /* 0x000fe400078ec0ff */
[----:B------:R-:W-:Y:S01]  /*7630*/  @!P4 LOP3.LUT R13, R31, 0xfffffffe, RZ, 0xc0, !PT ;  /* 0xfffffffe1f0dc812 */ /* 0x000fe200078ec0ff */
[----:B0-----:R-:W-:-:S04]  /*7640*/  @!P0 IMAD.WIDE R2, R7, 0x4, R16 ;  /* 0x0000000407028825 */ /* 0x001fc800078e0210 */
[--C-:B--2---:R-:W-:Y:S01]  /*7650*/  @!P1 IMAD.WIDE R4, R9, 0x4, R16.reuse ;  /* 0x0000000409049825 */ /* 0x104fe200078e0210 */
        /* <DEDUP_REMOVED lines=11> */
[----:B--2---:R-:W-:-:S05]  /*7710*/  LOP3.LUT R3, R75, 0xfffffffe, RZ, 0xc0, !PT ;  /* 0xfffffffe4b037812 */ /* 0x004fca00078ec0ff */
[----:B------:R-:W-:-:S05]  /*7720*/  IMAD.WIDE R2, R3, 0x4, R16 ;  /* 0x0000000403027825 */ /* 0x000fca00078e0210 */
[----:B------:R0:W-:Y:S01]  /*7730*/  ST.E.64 desc[UR38][R2.64], R150 ;  /* 0x0000009602007985 */ /* 0x0001e2000c101b26 */
[----:B------:R-:W-:Y:S05]  /*7740*/  BRA `(.L_x_6475) ;  /* 0x0000003c00c07947 */ /* 0x000fea0003800000 */
.L_x_6502:
        /* <DEDUP_REMOVED lines=14> */
[----:B------:R-:W-:Y:S01]  /*7830*/  USHF.R.S32.HI UR6, URZ, 0x1f, UR37 ;  /* 0x0000001f3f067899 */ /* 0x000fe20008011425 */
[----:B------:R-:W-:Y:S01]  /*7840*/  IMAD.MOV.U32 R5, RZ, RZ, R0 ;  /* 0x000000ffff057224 */ /* 0x000fe200078e0000 */
[----:B------:R-:W-:Y:S02]  /*7850*/  ULDC.64 UR8, c[0x0][0xbd0] ;  /* 0x0002f40000087ab9 */ /* 0x000fe40000000a00 */
[----:B------:R-:W-:Y:S02]  /*7860*/  UIMAD UR6, UR6, UR8, URZ ;  /* 0x00000008060672a4 */ /* 0x000fe4000f8e023f */
[----:B------:R-:W-:Y:S01]  /*7870*/  UIMAD.WIDE.U32 UR4, UR37, UR8, URZ ;  /* 0x00000008250472a5 */ /* 0x000fe2000f8e003f */
[----:B------:R-:W1:Y:S01]  /*7880*/  LDC.64 R10, c[0x0][0xbd8] ;  /* 0x0002f600ff0a7b82 */ /* 0x000e620000000a00 */
[----:B------:R-:W-:-:S04]  /*7890*/  UIMAD UR6, UR37, UR9, UR6 ;  /* 0x00000009250672a4 */ /* 0x000fc8000f8e0206 */
[----:B------:R-:W-:Y:S02]  /*78a0*/  UIADD3 UR6, UR5, UR6, URZ ;  /* 0x0000000605067290 */ /* 0x000fe4000fffe03f */
[----:B------:R-:W-:Y:S01]  /*78b0*/  IMAD.U32 R3, RZ, RZ, UR5 ;  /* 0x00000005ff037e24 */ /* 0x000fe2000f8e00ff */
[----:B------:R-:W2:Y:S01]  /*78c0*/  @P0 LDC R7, c[0x0][0xbec] ;  /* 0x0002fb00ff070b82 */ /* 0x000ea20000000800 */
[----:B------:R-:W-:Y:S01]  /*78d0*/  IMAD.U32 R2, RZ, RZ, UR4 ;  /* 0x00000004ff027e24 */ /* 0x000fe2000f8e00ff */
[----:B------:R-:W-:Y:S01]  /*78e0*/  ULDC.64 UR4, c[0x0][0xbe0] ;  /* 0x0002f80000047ab9 */ /* 0x000fe20000000a00 */
[----:B------:R-:W-:-:S05]  /*78f0*/  MOV R3, UR6 ;  /* 0x0000000600037c02 */ /* 0x000fca0008000f00 */
[----:B------:R-:W3:Y:S01]  /*7900*/  @P0 LDC R9, c[0x0][0xbf0] ;  /* 0x0002fc00ff090b82 */ /* 0x000ee20000000800 */
[----:B0-----:R-:W-:-:S07]  /*7910*/  USHF.R.S32.HI UR8, URZ, 0x1f, UR7 ;  /* 0x0000001f3f087899 */ /* 0x001fce0008011407 */
[----:B------:R-:W0:Y:S01]  /*7920*/  S2UR UR10, SR_CTAID.Y ;  /* 0x00000000000a79c3 */ /* 0x000e220000002600 */
[C---:B-1----:R-:W-:Y:S02]  /*7930*/  IMAD R12, R10.reuse, UR8, RZ ;  /* 0x000000080a0c7c24 */ /* 0x042fe4000f8e02ff */
[----:B------:R-:W-:-:S04]  /*7940*/  IMAD.WIDE.U32 R2, R10, UR7, R2 ;  /* 0x000000070a027c25 */ /* 0x000fc8000f8e0002 */
[----:B------:R-:W-:Y:S01]  /*7950*/  IMAD R11, R11, UR7, R12 ;  /* 0x000000070b0b7c24 */ /* 0x000fe2000f8e020c */
[----:B------:R-:W0:Y:S01]  /*7960*/  LDC R8, c[0x0][0xc50] ;  /* 0x00031400ff087b82 */ /* 0x000e220000000800 */
[----:B--2---:R-:W-:-:S04]  /*7970*/  @P0 IMAD.HI.U32 R4, R0, R7, RZ ;  /* 0x0000000700040227 */ /* 0x004fc800078e00ff */
[----:B------:R-:W-:Y:S02]  /*7980*/  IMAD R7, RZ, RZ, -UR37 ;  /* 0x80000025ff077e24 */ /* 0x000fe4000f8e02ff */
[----:B------:R-:W-:Y:S01]  /*7990*/  IMAD.IADD R3, R11, 0x1, R3 ;  /* 0x000000010b037824 */ /* 0x000fe200078e0203 */
[----:B---3--:R-:W-:Y:S01]  /*79a0*/  @P0 SHF.R.U32.HI R5, RZ, R9, R4 ;  /* 0x00000009ff050219 */ /* 0x008fe20000011604 */
[----:B0-----:R-:W-:-:S04]  /*79b0*/  IMAD R9, R8, R7, UR10 ;  /* 0x0000000a08097e24 */ /* 0x001fc8000f8e0207 */
        /* <DEDUP_REMOVED lines=21> */
.L_x_6473:
[----:B------:R-:W-:-:S08]  /*7b10*/  NOP ;  /* 0x0000000000007918 */ /* 0x000fd00000000000 */
[----:B------:R-:W0:-:S00]  /*7b20*/  USETMAXREG.DEALLOC.CTAPOOL 0x28 ;  /* 0x00000028000079c8 */ /* 0x000e0000080e0500 */
        /* <DEDUP_REMOVED lines=16> */
.L_x_6505:
[----:B------:R-:W-:Y:S01]  /*7c30*/  ULDC UR7, c[0x0][0xc50] ;  /* 0x0003140000077ab9 */ /* 0x000fe20000000800 */
[----:B------:R-:W-:Y:S01]  /*7c40*/  UMOV UR42, UR6 ;  /* 0x00000006002a7c82 */ /* 0x000fe20008000000 */
[----:B------:R-:W-:-:S11]  /*7c50*/  UISETP.NE.AND UP0, UPT, UR7, 0x1, UPT ;  /* 0x000000010700788c */ /* 0x000fd6000bf05270 */
[----:B------:R-:W-:Y:S01]  /*7c60*/  @UP0 ULDC UR4, c[0x0][0xc54] ;  /* 0x0003150000040ab9 */ /* 0x000fe20000000800 */
[----:B------:R-:W-:Y:S01]  /*7c70*/  @UP0 ULDC UR8, c[0x0][0xc58] ;  /* 0x0003160000080ab9 */ /* 0x000fe20000000800 */
[----:B------:R-:W-:-:S04]  /*7c80*/  UIMAD.WIDE.U32 UR4, UR6, UR4, URZ ;  /* 0x00000004060472a5 */ /* 0x000fc8000f8e003f */
[----:B------:R-:W-:-:S12]  /*7c90*/  @UP0 USHF.R.U32.HI UR42, URZ, UR8, UR5 ;  /* 0x000000083f2a0299 */ /* 0x000fd80008011605 */
.L_x_6506:
        /* <DEDUP_REMOVED lines=8> */
[----:B------:R-:W-:Y:S01]  /*7d20*/  ULDC.64 UR6, c[0x0][0x418] ;  /* 0x0001060000067ab9 */ /* 0x000fe20000000a00 */
[----:B------:R-:W-:Y:S01]  /*7d30*/  ULDC UR5, c[0x0][0x424] ;  /* 0x0001090000057ab9 */ /* 0x000fe20000000800 */
[----:B------:R-:W-:Y:S01]  /*7d40*/  ULDC UR43, c[0x0][0x2f0] ;  /* 0x0000bc00002b7ab9 */ /* 0x000fe20000000800 */
[----:B------:R-:W-:Y:S01]  /*7d50*/  IMAD.MOV.U32 R31, RZ, RZ, RZ ;  /* 0x000000ffff1f7224 */ /* 0x000fe200078e00ff */
[----:B0-----:R-:W-:-:S04]  /*7d60*/  ISETP.NE.U32.AND P0, PT, R2, RZ, PT ;  /* 0x000000ff0200720c */ /* 0x001fc80003f05070 */
[----:B------:R-:W-:Y:S01]  /*7d70*/  ISETP.NE.AND.EX P0, PT, R3, RZ, PT, P0 ;  /* 0x000000ff0300720c */ /* 0x000fe20003f05300 */
[----:B------:R-:W-:-:S12]  /*7d80*/  UISETP.NE.U32.AND UP0, UPT, UR6, URZ, UPT ;  /* 0x0000003f0600728c */ /* 0x000fd8000bf05070 */
        /* <DEDUP_REMOVED lines=10> */
[----:B------:R-:W-:Y:S02]  /*7e30*/  USHF.R.S32.HI UR6, URZ, 0x1f, UR5 ;  /* 0x0000001f3f067899 */ /* 0x000fe40008011405 */
[----:B------:R-:W-:Y:S02]  /*7e40*/  ULOP3.LUT UR47, UR4, 0xffff, URZ, 0xc0, !UPT ;  /* 0x0000ffff042f7892 */ /* 0x000fe4000f8ec03f */
[----:B------:R-:W-:Y:S01]  /*7e50*/  ULEA.HI UR6, UR6, UR5, URZ, 0x7 ;  /* 0x0000000506067291 */ /* 0x000fe2000f8f383f */
[----:B------:R-:W-:-:S03]  /*7e60*/  UMOV UR41, URZ ;  /* 0x0000003f00297c82 */ /* 0x000fc60008000000 */
[----:B------:R-:W-:-:S04]  /*7e70*/  USHF.R.S32.HI UR44, URZ, 0x7, UR6 ;  /* 0x000000073f2c7899 */ /* 0x000fc80008011406 */
[----:B01----:R-:W-:Y:S08]  /*7e80*/  @!P0 BRA `(.L_x_6508) ;  /* 0x0000000000848947 */ /* 0x003ff00003800000 */
[----:B------:R-:W-:-:S03]  /*7e90*/  USHF.R.U32.HI UR6, URZ, 0x10, UR4 ;  /* 0x000000103f067899 */ /* 0x000fc60008011604 */
[----:B------:R-:W-:Y:S01]  /*7ea0*/  UMOV UR4, URZ ;  /* 0x0000003f00047c82 */ /* 0x000fe20008000000 */
        /* <DEDUP_REMOVED lines=31> */
.L_x_6508:
        /* <DEDUP_REMOVED lines=33> */
.L_x_6509:
        /* <DEDUP_REMOVED lines=20> */
.L_x_6511:
        /* <DEDUP_REMOVED lines=15> */
.L_x_6510:
[----:B------:R-:W0:Y:S01]  /*84e0*/  LDC.64 R2, c[0x0][0x9f8] ;  /* 0x00027e00ff027b82 */ /* 0x000e220000000a00 */
[----:B------:R-:W-:-:S07]  /*84f0*/  IMAD.MOV.U32 R30, RZ, RZ, R34 ;  /* 0x000000ffff1e7224 */ /* 0x000fce00078e0022 */
[----:B------:R-:W1:Y:S01]  /*8500*/  LDC R29, c[0x0][0x430] ;  /* 0x00010c00ff1d7b82 */ /* 0x000e620000000800 */
[----:B------:R-:W-:Y:S02]  /*8510*/  MOV R22, UR49 ;  /* 0x0000003100167c02 */ /* 0x000fe40008000f00 */
[C---:B------:R-:W-:Y:S01]  /*8520*/  LOP3.LUT R0, R19.reuse, 0x7f, RZ, 0xc0, !PT ;  /* 0x0000007f13007812 */ /* 0x040fe200078ec0ff */
[----:B------:R-:W-:Y:S01]  /*8530*/  IMAD.SHL.U32 R33, R19, 0x10, RZ ;  /* 0x0000001013217824 */ /* 0x000fe200078e00ff */
[----:B------:R-:W-:Y:S01]  /*8540*/  LOP3.LUT R23, R23, 0xfffffff7, RZ, 0xc0, !PT ;  /* 0xfffffff717177812 */ /* 0x000fe200078ec0ff */
[----:B------:R-:W-:Y:S01]  /*8550*/  ULDC UR4, c[0x0][0x2f4] ;  /* 0x0000bd0000047ab9 */ /* 0x000fe20000000800 */
[----:B0-----:R-:W-:-:S04]  /*8560*/  ISETP.NE.U32.AND P0, PT, R2, RZ, PT ;  /* 0x000000ff0200720c */ /* 0x001fc80003f05070 */
[----:B------:R-:W-:-:S13]  /*8570*/  ISETP.NE.AND.EX P0, PT, R3, RZ, PT, P0 ;  /* 0x000000ff0300720c */ /* 0x000fda0003f05300 */
[----:B------:R-:W0:Y:S02]  /*8580*/  @P0 LDC.64 R2, c[0x0][0x9f8] ;  /* 0x00027e00ff020b82 */ /* 0x000e240000000a00 */
[----:B0-----:R-:W-:-:S05]  /*8590*/  @P0 IMAD.WIDE R2, R34, 0x4, R2 ;  /* 0x0000000422020825 */ /* 0x001fca00078e0202 */
[----:B------:R0:W2:Y:S01]  /*85a0*/  @P0 LDG.E R30, desc[UR38][R2.64] ;  /* 0x00000026021e0981 */ /* 0x0000a2000c1e1900 */
[----:B------:R-:W-:Y:S01]  /*85b0*/  SHF.R.U32.HI R28, RZ, 0x3, R0 ;  /* 0x00000003ff1c7819 */ /* 0x000fe20000011600 */
[----:B------:R-:W-:Y:S01]  /*85c0*/  VIADD R22, R22, 0xffffffff ;  /* 0xffffffff16167836 */ /* 0x000fe20000000000 */
[----:B------:R-:W-:Y:S02]  /*85d0*/  LOP3.LUT R33, R33, 0x70, RZ, 0xc0, !PT ;  /* 0x0000007021217812 */ /* 0x000fe400078ec0ff */
[----:B-1----:R-:W-:Y:S01]  /*85e0*/  ISETP.NE.AND P1, PT, R29, 0x1, PT ;  /* 0x000000011d00780c */ /* 0x002fe20003f25270 */
[----:B------:R-:W-:-:S05]  /*85f0*/  IMAD R4, R22, 0x80, R28 ;  /* 0x0000008016047824 */ /* 0x000fca00078e021c */
[----:B------:R-:W-:-:S04]  /*8600*/  IADD3 R8, R33, R4, RZ ;  /* 0x0000000421087210 */ /* 0x000fc80007ffe0ff */
[C---:B------:R-:W-:Y:S01]  /*8610*/  ISETP.GE.AND P0, PT, R8.reuse, UR43, PT ;  /* 0x0000002b08007c0c */ /* 0x040fe2000bf06270 */
[----:B-----5:R-:W-:Y:S02]  /*8620*/  IMAD.IADD R8, R8, 0x1, R31 ;  /* 0x0000000108087824 */ /* 0x020fe400078e021f */
[----:B0-----:R-:W0:Y:S01]  /*8630*/  @P1 LDC R3, c[0x0][0x434] ;  /* 0x00010d00ff031b82 */ /* 0x001e220000000800 */
[----:B------:R-:W-:Y:S01]  /*8640*/  @P1 LOP3.LUT R23, R23, 0x8, RZ, 0xfc, !PT ;  /* 0x0000000817171812 */ /* 0x000fe200078efcff */
[----:B------:R-:W-:-:S06]  /*8650*/  IMAD.MOV.U32 R9, RZ, RZ, R8 ;  /* 0x000000ffff097224 */ /* 0x000fcc00078e0008 */
[----:B------:R-:W1:Y:S08]  /*8660*/  @P1 LDC R11, c[0x0][0x438] ;  /* 0x00010e00ff0b1b82 */ /* 0x000e700000000800 */
[----:B------:R-:W3:Y:S08]  /*8670*/  @!P0 LDC.64 R4, c[0x0][0x428] ;  /* 0x00010a00ff048b82 */ /* 0x000ef00000000a00 */
[----:B------:R-:W4:Y:S01]  /*8680*/  @!P0 LDC.64 R6, c[0x0][0x418] ;  /* 0x00010600ff068b82 */ /* 0x000f220000000a00 */
[----:B0-----:R-:W-:-:S05]  /*8690*/  @P1 IMAD.HI.U32 R2, R8, R3, RZ ;  /* 0x0000000308021227 */ /* 0x001fca00078e00ff */
[----:B-1----:R-:W-:-:S04]  /*86a0*/  @P1 SHF.R.U32.HI R9, RZ, R11, R2 ;  /* 0x0000000bff091219 */ /* 0x002fc80000011602 */
[----:B------:R-:W-:Y:S02]  /*86b0*/  @!P0 SHF.R.S32.HI R3, RZ, 0x1f, R9 ;  /* 0x0000001fff038819 */ /* 0x000fe40000011409 */
[----:B------:R-:W-:Y:S01]  /*86c0*/  LOP3.LUT R23, R23, 0xfffffffe, RZ, 0xc0, !PT ;  /* 0xfffffffe17177812 */ /* 0x000fe200078ec0ff */
[----:B------:R-:W-:-:S03]  /*86d0*/  UMOV UR5, 0xffffffff ;  /* 0xffffffff00057882 */ /* 0x000fc60000000000 */
[----:B------:R-:W-:Y:S02]  /*86e0*/  LOP3.LUT R23, R23, 0xfffffffd, RZ, 0xc0, !PT ;  /* 0xfffffffd17177812 */ /* 0x000fe400078ec0ff */
[----:B--2---:R-:W-:-:S05]  /*86f0*/  SHF.R.S32.HI R27, RZ, 0x1f, R30 ;  /* 0x0000001fff1b7819 */ /* 0x004fca000001141e */
[----:B---3--:R-:W-:-:S04]  /*8700*/  @!P0 IMAD R2, R27, R4, RZ ;  /* 0x000000041b028224 */ /* 0x008fc800078e02ff */
[----:B------:R-:W-:Y:S02]  /*8710*/  @!P0 IMAD R11, R30, R5, R2 ;  /* 0x000000051e0b8224 */ /* 0x000fe400078e0202 */
[----:B------:R-:W-:-:S04]  /*8720*/  @!P0 IMAD.MOV.U32 R2, RZ, RZ, R9 ;  /* 0x000000ffff028224 */ /* 0x000fc800078e0009 */
[----:B------:R-:W-:-:S03]  /*8730*/  @!P0 IMAD.WIDE.U32 R4, R30, R4, R2 ;  /* 0x000000041e048225 */ /* 0x000fc600078e0002 */
[----:B----4-:R-:W-:Y:S01]  /*8740*/  @!P0 LEA R2, P1, R4, R6, 0x2 ;  /* 0x0000000604028211 */ /* 0x010fe200078210ff */
[----:B------:R-:W-:Y:S01]  /*8750*/  IMAD.SHL.U32 R6, R19, 0x8, RZ ;  /* 0x0000000813067824 */ /* 0x000fe200078e00ff */
[----:B------:R-:W-:-:S04]  /*8760*/  @!P0 IADD3 R3, R5, R11, RZ ;  /* 0x0000000b05038210 */ /* 0x000fc80007ffe0ff */
[----:B------:R-:W-:Y:S01]  /*8770*/  @!P0 LEA.HI.X R3, R4, R7, R3, 0x2, P1 ;  /* 0x0000000704038211 */ /* 0x000fe200008f1403 */
[----:B------:R-:W-:Y:S01]  /*8780*/  IMAD.MOV.U32 R7, RZ, RZ, RZ ;  /* 0x000000ffff077224 */ /* 0x000fe200078e00ff */
[----:B------:R-:W-:-:S04]  /*8790*/  LOP3.LUT R26, R6, 0x38, RZ, 0xc0, !PT ;  /* 0x00000038061a7812 */ /* 0x000fc800078ec0ff */
[C---:B------:R-:W-:Y:S01]  /*87a0*/  LOP3.LUT R25, R26.reuse, 0x40, RZ, 0xfc, !PT ;  /* 0x000000401a197812 */ /* 0x040fe200078efcff */
[----:B------:R0:W5:Y:S01]  /*87b0*/  @!P0 LDG.E R7, desc[UR38][R2.64] ;  /* 0x0000002602078981 */ /* 0x000162000c1e1900 */
[----:B------:R-:W-:Y:S02]  /*87c0*/  ISETP.GE.AND P1, PT, R26, UR4, PT ;  /* 0x000000041a007c0c */ /* 0x000fe4000bf26270 */
[----:B------:R-:W-:-:S11]  /*87d0*/  ISETP.GE.AND P0, PT, R25, UR4, PT ;  /* 0x0000000419007c0c */ /* 0x000fd6000bf06270 */
[----:B------:R-:W-:-:S04]  /*87e0*/  @P1 LOP3.LUT R23, R23, 0x2, RZ, 0xfc, !PT ;  /* 0x0000000217171812 */ /* 0x000fc800078efcff */
[----:B------:R-:W-:Y:S01]  /*87f0*/  @P0 LOP3.LUT R23, R23, 0x1, RZ, 0xfc, !PT ;  /* 0x0000000117170812 */ /* 0x000fe200078efcff */
[----:B0-----:R-:W-:Y:S06]  /*8800*/  BRA.DIV UR5, `(.L_x_6512) ;  /* 0x0000003205107947 */ /* 0x001fec000b800000 */
.L_x_6554:
[----:B------:R-:W-:Y:S01]  /*8810*/  ULOP3.LUT UR4, UR40, 0x2, URZ, 0xfc, !UPT ;  /* 0x0000000228047892 */ /* 0x000fe2000f8efc3f */
[----:B------:R-:W-:Y:S01]  /*8820*/  IADD3 R4, -R9, RZ, RZ ;  /* 0x000000ff09047210 */ /* 0x000fe20007ffe1ff */
[----:B------:R-:W-:Y:S01]  /*8830*/  IMAD.U32 R24, RZ, RZ, UR42 ;  /* 0x0000002aff187e24 */ /* 0x000fe2000f8e00ff */
[----:B------:R-:W-:-:S03]  /*8840*/  LOP3.LUT R23, R23, 0xfffffffb, RZ, 0xc0, !PT ;  /* 0xfffffffb17177812 */ /* 0x000fc600078ec0ff */
[----:B------:R-:W-:Y:S01]  /*8850*/  IMAD.U32 R18, RZ, RZ, UR4 ;  /* 0x00000004ff127e24 */ /* 0x000fe2000f8e00ff */
[----:B------:R-:W-:Y:S01]  /*8860*/  SHF.R.S32.HI R24, RZ, 0x1f, R24 ;  /* 0x0000001fff187819 */ /* 0x000fe20000011418 */
[----:B------:R-:W-:-:S03]  /*8870*/  IMAD R4, R29, R4, R8 ;  /* 0x000000041d047224 */ /* 0x000fc600078e0208 */
[----:B------:R-:W-:-:S13]  /*8880*/  ISETP.NE.AND P0, PT, R18, 0x3, PT ;  /* 0x000000031200780c */ /* 0x000fda0003f05270 */
[----:B------:R-:W-:Y:S01]  /*8890*/  @P0 LOP3.LUT R23, R23, 0x4, RZ, 0xfc, !PT ;  /* 0x0000000417170812 */ /* 0x000fe200078efcff */
[----:B------:R-:W-:Y:S06]  /*88a0*/  @!P0 BRA `(.L_x_6513) ;  /* 0x0000000000048947 */ /* 0x000fec0003800000 */
[----:B------:R-:W-:Y:S01]  /*88b0*/  BPT.TRAP 0x1 ;  /* 0x000000040000795c */ /* 0x000fe20000300000 */
.L_x_6513:
        /* <DEDUP_REMOVED lines=9> */
[----:B------:R-:W-:Y:S02]  /*8950*/  IMAD.MOV.U32 R9, RZ, RZ, 0x1 ;  /* 0x00000001ff097424 */ /* 0x000fe400078e00ff */
[----:B------:R-:W-:Y:S02]  /*8960*/  IMAD R10, R8, UR4, RZ ;  /* 0x00000004080a7c24 */ /* 0x000fe4000f8e02ff */
[----:B------:R-:W-:Y:S01]  /*8970*/  IMAD.WIDE.U32 R2, R7, UR4, R2 ;  /* 0x0000000407027c25 */ /* 0x000fe2000f8e0002 */
[----:B------:R-:W-:-:S03]  /*8980*/  SHF.L.U32 R9, R9, 0x1f, RZ ;  /* 0x0000001f09097819 */ /* 0x000fc600000006ff */
[----:B------:R-:W-:Y:S01]  /*8990*/  IMAD R11, R7, UR5, R10 ;  /* 0x00000005070b7c24 */ /* 0x000fe2000f8e020a */
[----:B------:R-:W0:Y:S01]  /*89a0*/  SYNCS.PHASECHK.TRANS64.TRYWAIT P0, [UR45+0x28840], R9 ;  /* 0x02884009ff0075a7 */ /* 0x000e22000800016d */
[----:B------:R-:W-:-:S03]  /*89b0*/  ULDC.64 UR4, c[0x0][0x330] ;  /* 0x0000cc0000047ab9 */ /* 0x000fc60000000a00 */
        /* <DEDUP_REMOVED lines=9> */
[----:B0-----:R-:W-:Y:S06]  /*8a50*/  @!P0 BRA `(.L_x_6514) ;  /* 0x0000002c009c8947 */ /* 0x001fec0003800000 */
.L_x_6555:
[----:B------:R-:W-:Y:S01]  /*8a60*/  ULDC.64 UR4, c[0x0][0x300] ;  /* 0x0000c00000047ab9 */ /* 0x000fe20000000a00 */
[----:B------:R-:W-:Y:S01]  /*8a70*/  R2UR UR6, R24 ;  /* 0x00000000180672ca */ /* 0x000fe200000e0000 */
[----:B------:R-:W-:Y:S01]  /*8a80*/  IMAD R5, R5, UR4, RZ ;  /* 0x0000000405057c24 */ /* 0x000fe2000f8e02ff */
[C---:B------:R-:W-:Y:S02]  /*8a90*/  LOP3.LUT P3, RZ, R23.reuse, 0x2, RZ, 0xc0, !PT ;  /* 0x0000000217ff7812 */ /* 0x040fe4000786c0ff */
[----:B------:R-:W-:Y:S01]  /*8aa0*/  LOP3.LUT P2, RZ, R23, 0x1, RZ, 0xc0, !PT ;  /* 0x0000000117ff7812 */ /* 0x000fe2000784c0ff */
[C---:B------:R-:W-:Y:S02]  /*8ab0*/  IMAD R3, R4.reuse, UR5, R5 ;  /* 0x0000000504037c24 */ /* 0x040fe4000f8e0205 */
[----:B------:R-:W-:Y:S01]  /*8ac0*/  IMAD.WIDE.U32 R4, R4, UR4, RZ ;  /* 0x0000000404047c25 */ /* 0x000fe2000f8e00ff */
[----:B------:R-:W-:-:S03]  /*8ad0*/  ULDC.64 UR4, c[0x0][0x310] ;  /* 0x0000c40000047ab9 */ /* 0x000fc60000000a00 */
[----:B------:R-:W-:Y:S01]  /*8ae0*/  IMAD.IADD R5, R5, 0x1, R3 ;  /* 0x0000000105057824 */ /* 0x000fe200078e0203 */
[----:B------:R-:W-:Y:S01]  /*8af0*/  LOP3.LUT R3, R6, 0x1c0, RZ, 0xc0, !PT ;  /* 0x000001c006037812 */ /* 0x000fe200078ec0ff */
[----:B------:R-:W-:Y:S02]  /*8b00*/  IMAD R8, R8, UR4, RZ ;  /* 0x0000000408087c24 */ /* 0x000fe4000f8e02ff */
[----:B------:R-:W-:Y:S01]  /*8b10*/  IMAD.WIDE.U32 R4, R7, UR4, R4 ;  /* 0x0000000407047c25 */ /* 0x000fe2000f8e0004 */
[----:B------:R-:W-:-:S03]  /*8b20*/  LOP3.LUT R6, R3, 0x38, R6, 0xf8, !PT ;  /* 0x0000003803067812 */ /* 0x000fc600078ef806 */
[----:B0-----:R-:W-:Y:S01]  /*8b30*/  IMAD R9, R7, UR5, R8 ;  /* 0x0000000507097c24 */ /* 0x001fe2000f8e0208 */
[----:B------:R-:W-:Y:S01]  /*8b40*/  ULDC.64 UR4, c[0x0][0x308] ;  /* 0x0000c20000047ab9 */ /* 0x000fe20000000a00 */
[----:B------:R-:W-:Y:S01]  /*8b50*/  IMAD.MOV.U32 R3, RZ, RZ, -0x80 ;  /* 0xffffff80ff037424 */ /* 0x000fe200078e00ff */
[----:B------:R-:W-:Y:S01]  /*8b60*/  LOP3.LUT R8, R6, 0x38, R19, 0x78, !PT ;  /* 0x0000003806087812 */ /* 0x000fe200078e7813 */
[----:B------:R-:W-:Y:S01]  /*8b70*/  IMAD.U32 R7, RZ, RZ, UR4 ;  /* 0x00000004ff077e24 */ /* 0x000fe2000f8e00ff */
[----:B------:R-:W-:Y:S01]  /*8b80*/  UIMAD UR4, UR6, UR4, URZ ;  /* 0x00000004060472a4 */ /* 0x000fe2000f8e023f */
[----:B------:R-:W-:Y:S01]  /*8b90*/  IADD3 R5, R5, R9, RZ ;  /* 0x0000000905057210 */ /* 0x000fe20007ffe0ff */
[----:B------:R-:W-:Y:S01]  /*8ba0*/  IMAD R3, R22, R3, UR43 ;  /* 0x0000002b16037e24 */ /* 0x000fe2000f8e0203 */
[----:B------:R-:W-:Y:S01]  /*8bb0*/  ULDC.64 UR6, c[0x0][0x2e8] ;  /* 0x0000ba0000067ab9 */ /* 0x000fe20000000a00 */
[----:B------:R-:W-:Y:S01]  /*8bc0*/  UIMAD UR4, UR42, UR5, UR4 ;  /* 0x000000052a0472a4 */ /* 0x000fe2000f8e0204 */
[----:B------:R-:W-:Y:S01]  /*8bd0*/  SHF.L.U32 R19, R0, 0x3, RZ ;  /* 0x0000000300137819 */ /* 0x000fe200000006ff */
[----:B------:R-:W-:-:S03]  /*8be0*/  IMAD.WIDE.U32 R4, R7, UR42, R4 ;  /* 0x0000002a07047c25 */ /* 0x000fc6000f8e0004 */
[----:B------:R-:W-:Y:S01]  /*8bf0*/  LOP3.LUT R19, R8, 0x200, R19, 0xf8, !PT ;  /* 0x0000020008137812 */ /* 0x000fe200078ef813 */
[----:B------:R-:W-:Y:S01]  /*8c00*/  IMAD.IADD R6, R3, 0x1, -R28 ;  /* 0x0000000103067824 */ /* 0x000fe200078e0a1c */
[----:B------:R-:W-:Y:S01]  /*8c10*/  LEA R0, P1, R4, UR6, 0x1 ;  /* 0x0000000604007c11 */ /* 0x000fe2000f8208ff */
[----:B------:R-:W-:Y:S01]  /*8c20*/  VIADD R3, R5, UR4 ;  /* 0x0000000405037c36 */ /* 0x000fe20008000000 */
[----:B------:R-:W-:Y:S02]  /*8c30*/  UMOV UR4, 0xffffffff ;  /* 0xffffffff00047882 */ /* 0x000fe40000000000 */
[----:B------:R-:W-:Y:S02]  /*8c40*/  ISETP.GE.AND P0, PT, R6, 0x1, PT ;  /* 0x000000010600780c */ /* 0x000fe40003f06270 */
[----:B------:R-:W-:Y:S01]  /*8c50*/  LEA.HI.X R3, R4, UR7, R3, 0x1, P1 ;  /* 0x0000000704037c11 */ /* 0x000fe200088f0c03 */
[----:B------:R-:W-:Y:S10]  /*8c60*/  BRA.DIV UR4, `(.L_x_6515) ;  /* 0x0000002e04307947 */ /* 0x000ff4000b800000 */
[----:B------:R-:W-:Y:S01]  /*8c70*/  SHFL.IDX PT, R5, R3, RZ, 0x181f ;  /* 0x00181fff03057589 */ /* 0x000fe200000e0000 */
[----:B------:R-:W-:Y:S02]  /*8c80*/  @P0 LEA R9, R19, UR45, 0x1 ;  /* 0x0000002d13090c11 */ /* 0x000fe4000f8e08ff */
[----:B------:R-:W-:Y:S01]  /*8c90*/  ISETP.GE.AND P1, PT, R6, 0x21, PT ;  /* 0x000000210600780c */ /* 0x000fe20003f26270 */
[----:B------:R-:W0:Y:S04]  /*8ca0*/  SHFL.IDX PT, R4, R0, RZ, 0x181f ;  /* 0x00181fff00047589 */ /* 0x000e2800000e0000 */
[----:B------:R-:W-:Y:S04]  /*8cb0*/  SHFL.IDX PT, R8, R3, 0x1, 0x181f ;  /* 0x00381f0003087f89 */ /* 0x000fe800000e0000 */
[----:B------:R-:W1:Y:S04]  /*8cc0*/  SHFL.IDX PT, R14, R0, 0x1, 0x181f ;  /* 0x00381f00000e7f89 */ /* 0x000e6800000e0000 */
[----:B------:R-:W2:Y:S04]  /*8cd0*/  SHFL.IDX PT, R37, R0, 0x2, 0x181f ;  /* 0x00581f0000257f89 */ /* 0x000ea800000e0000 */
[----:B------:R-:W3:Y:S04]  /*8ce0*/  SHFL.IDX PT, R10, R3, 0x2, 0x181f ;  /* 0x00581f00030a7f89 */ /* 0x000ee800000e0000 */
[----:B------:R-:W-:Y:S01]  /*8cf0*/  SHFL.IDX PT, R7, R3, 0x3, 0x181f ;  /* 0x00781f0003077f89 */ /* 0x000fe200000e0000 */
[----:B0-----:R-:W-:-:S03]  /*8d00*/  @P0 IMAD.WIDE.U32 R4, R26, 0x2, R4 ;  /* 0x000000021a040825 */ /* 0x001fc600078e0004 */
[----:B------:R-:W0:Y:S04]  /*8d10*/  SHFL.IDX PT, R32, R0, 0x3, 0x181f ;  /* 0x00781f0000207f89 */ /* 0x000e2800000e0000 */
[----:B------:R-:W-:Y:S04]  /*8d20*/  @P0 LDGSTS.E.BYPASS.LTC128B.128 [R9+0x18400], desc[UR38][R4.64], !P3 ;  /* 0x1840000004090fae */ /* 0x000fe8000d901d66 */
[----:B------:R1:W-:Y:S01]  /*8d30*/  @P0 LDGSTS.E.BYPASS.LTC128B.128 [R9+0x1c400], desc[UR38][R4.64+0x80], !P2 ;  /* 0x1c40008004090fae */ /* 0x0003e2000d101d66 */
[----:B------:R-:W-:Y:S01]  /*8d40*/  ISETP.GE.AND P0, PT, R6, 0x11, PT ;  /* 0x000000110600780c */ /* 0x000fe20003f06270 */
[----:B-1----:R-:W-:-:S02]  /*8d50*/  IMAD.MOV.U32 R4, RZ, RZ, R14 ;  /* 0x000000ffff047224 */ /* 0x002fc400078e000e */
[----:B------:R-:W-:-:S10]  /*8d60*/  IMAD.MOV.U32 R5, RZ, RZ, R8 ;  /* 0x000000ffff057224 */ /* 0x000fd400078e0008 */
[C---:B------:R-:W-:Y:S01]  /*8d70*/  @P0 LEA R36, R19.reuse, UR45, 0x1 ;  /* 0x0000002d13240c11 */ /* 0x040fe2000f8e08ff */
[----:B------:R-:W1:Y:S01]  /*8d80*/  SHFL.IDX PT, R14, R0, 0x4, 0x181f ;  /* 0x00981f00000e7f89 */ /* 0x000e6200000e0000 */
[C---:B------:R-:W-:Y:S01]  /*8d90*/  @P0 IMAD.WIDE.U32 R20, R26.reuse, 0x2, R4 ;  /* 0x000000021a140825 */ /* 0x040fe200078e0004 */
[----:B--2---:R-:W-:Y:S02]  /*8da0*/  MOV R4, R37 ;  /* 0x0000002500047202 */ /* 0x004fe40000000f00 */
[----:B------:R-:W-:Y:S01]  /*8db0*/  @P1 LEA R37, R19, UR45, 0x1 ;  /* 0x0000002d13251c11 */ /* 0x000fe2000f8e08ff */
[----:B---3--:R-:W-:Y:S01]  /*8dc0*/  IMAD.MOV.U32 R5, RZ, RZ, R10 ;  /* 0x000000ffff057224 */ /* 0x008fe200078e000a */
[----:B------:R-:W-:Y:S01]  /*8dd0*/  @P0 LDGSTS.E.BYPASS.LTC128B.128 [R36+0x18c00], desc[UR38][R20.64], !P3 ;  /* 0x18c0000014240fae */ /* 0x000fe2000d901d66 */
[----:B------:R-:W-:-:S03]  /*8de0*/  @P1 IMAD.WIDE.U32 R8, R26, 0x2, R4 ;  /* 0x000000021a081825 */ /* 0x000fc600078e0004 */
[----:B------:R-:W-:Y:S01]  /*8df0*/  @P0 LDGSTS.E.BYPASS.LTC128B.128 [R36+0x1cc00], desc[UR38][R20.64+0x80], !P2 ;  /* 0x1cc0008014240fae */ /* 0x000fe2000d101d66 */
[----:B------:R-:W-:Y:S01]  /*8e00*/  ISETP.GE.AND P0, PT, R6, 0x31, PT ;  /* 0x000000310600780c */ /* 0x000fe20003f06270 */
[----:B0-----:R-:W-:Y:S02]  /*8e10*/  IMAD.MOV.U32 R4, RZ, RZ, R32 ;  /* 0x000000ffff047224 */ /* 0x001fe400078e0020 */
[----:B------:R-:W0:Y:S01]  /*8e20*/  SHFL.IDX PT, R10, R3, 0x4, 0x181f ;  /* 0x00981f00030a7f89 */ /* 0x000e2200000e0000 */
[----:B------:R-:W-:-:S03]  /*8e30*/  IMAD.MOV.U32 R5, RZ, RZ, R7 ;  /* 0x000000ffff057224 */ /* 0x000fc600078e0007 */
[----:B------:R-:W-:Y:S04]  /*8e40*/  @P1 LDGSTS.E.BYPASS.LTC128B.128 [R37+0x19400], desc[UR38][R8.64], !P3 ;  /* 0x1940000008251fae */ /* 0x000fe8000d901d66 */
[----:B------:R2:W-:Y:S01]  /*8e50*/  @P1 LDGSTS.E.BYPASS.LTC128B.128 [R37+0x1d400], desc[UR38][R8.64+0x80], !P2 ;  /* 0x1d40008008251fae */ /* 0x0005e2000d101d66 */
[----:B------:R-:W-:Y:S01]  /*8e60*/  ISETP.GE.AND P1, PT, R6, 0x51, PT ;  /* 0x000000510600780c */ /* 0x000fe20003f26270 */
[----:B------:R-:W-:Y:S01]  /*8e70*/  @P0 IMAD.WIDE.U32 R4, R26, 0x2, R4 ;  /* 0x000000021a040825 */ /* 0x000fe200078e0004 */
[----:B------:R-:W-:Y:S01]  /*8e80*/  @P0 LEA R7, R19, UR45, 0x1 ;  /* 0x0000002d13070c11 */ /* 0x000fe2000f8e08ff */
[----:B------:R-:W3:Y:S04]  /*8e90*/  SHFL.IDX PT, R32, R3, 0x5, 0x181f ;  /* 0x00b81f0003207f89 */ /* 0x000ee800000e0000 */
[----:B------:R-:W-:Y:S04]  /*8ea0*/  @P0 LDGSTS.E.BYPASS.LTC128B.128 [R7+0x19c00], desc[UR38][R4.64], !P3 ;  /* 0x19c0000004070fae */ /* 0x000fe8000d901d66 */
[----:B------:R4:W-:Y:S01]  /*8eb0*/  @P0 LDGSTS.E.BYPASS.LTC128B.128 [R7+0x1dc00], desc[UR38][R4.64+0x80], !P2 ;  /* 0x1dc0008004070fae */ /* 0x0009e2000d101d66 */
[----:B------:R-:W-:-:S03]  /*8ec0*/  ISETP.GE.AND P0, PT, R6, 0x41, PT ;  /* 0x000000410600780c */ /* 0x000fc60003f06270 */
[----:B--2---:R-:W2:Y:S04]  /*8ed0*/  SHFL.IDX PT, R37, R0, 0x5, 0x181f ;  /* 0x00b81f0000257f89 */ /* 0x004ea800000e0000 */
[----:B------:R-:W5:Y:S04]  /*8ee0*/  SHFL.IDX PT, R36, R0, 0x6, 0x181f ;  /* 0x00d81f0000247f89 */ /* 0x000f6800000e0000 */
[----:B----4-:R-:W4:Y:S01]  /*8ef0*/  SHFL.IDX PT, R7, R3, 0x6, 0x181f ;  /* 0x00d81f0003077f89 */ /* 0x010f2200000e0000 */
[----:B-1----:R-:W-:Y:S01]  /*8f00*/  MOV R4, R14 ;  /* 0x0000000e00047202 */ /* 0x002fe20000000f00 */
[----:B0-----:R-:W-:Y:S01]  /*8f10*/  IMAD.MOV.U32 R5, RZ, RZ, R10 ;  /* 0x000000ffff057224 */ /* 0x001fe200078e000a */
[----:B------:R-:W-:Y:S01]  /*8f20*/  @P0 LEA R10, R19, UR45, 0x1 ;  /* 0x0000002d130a0c11 */ /* 0x000fe2000f8e08ff */
[----:B------:R-:W0:Y:S02]  /*8f30*/  SHFL.IDX PT, R3, R3, 0x7, 0x181f ;  /* 0x00f81f0003037f89 */ /* 0x000e2400000e0000 */
[----:B------:R-:W-:-:S02]  /*8f40*/  @P0 IMAD.WIDE.U32 R20, R26, 0x2, R4 ;  /* 0x000000021a140825 */ /* 0x000fc400078e0004 */
[----:B------:R1:W0:Y:S02]  /*8f50*/  SHFL.IDX PT, R14, R0, 0x7, 0x181f ;  /* 0x00f81f00000e7f89 */ /* 0x00022400000e0000 */
[----:B---3--:R-:W-:Y:S02]  /*8f60*/  IMAD.MOV.U32 R5, RZ, RZ, R32 ;  /* 0x000000ffff057224 */ /* 0x008fe400078e0020 */
[----:B------:R1:W-:Y:S04]  /*8f70*/  @P0 LDGSTS.E.BYPASS.LTC128B.128 [R10+0x1a400], desc[UR38][R20.64], !P3 ;  /* 0x1a400000140a0fae */ /* 0x0003e8000d901d66 */
[----:B------:R1:W-:Y:S01]  /*8f80*/  @P0 LDGSTS.E.BYPASS.LTC128B.128 [R10+0x1e400], desc[UR38][R20.64+0x80], !P2 ;  /* 0x1e400080140a0fae */ /* 0x0003e2000d101d66 */
[----:B------:R-:W-:Y:S01]  /*8f90*/  ISETP.GE.AND P0, PT, R6, 0x61, PT ;  /* 0x000000610600780c */ /* 0x000fe20003f06270 */
[----:B--2---:R-:W-:Y:S01]  /*8fa0*/  IMAD.MOV.U32 R4, RZ, RZ, R37 ;  /* 0x000000ffff047224 */ /* 0x004fe200078e0025 */
[----:B------:R-:W-:-:S03]  /*8fb0*/  @P1 LEA R37, R19, UR45, 0x1 ;  /* 0x0000002d13251c11 */ /* 0x000fc6000f8e08ff */
[----:B------:R-:W-:Y:S01]  /*8fc0*/  @P1 IMAD.WIDE.U32 R8, R26, 0x2, R4 ;  /* 0x000000021a081825 */ /* 0x000fe200078e0004 */
[----:B-----5:R-:W-:-:S03]  /*8fd0*/  MOV R4, R36 ;  /* 0x0000002400047202 */ /* 0x020fc60000000f00 */
[----:B----4-:R-:W-:Y:S01]  /*8fe0*/  IMAD.MOV.U32 R5, RZ, RZ, R7 ;  /* 0x000000ffff057224 */ /* 0x010fe200078e0007 */
[----:B------:R1:W-:Y:S03]  /*8ff0*/  @P1 LDGSTS.E.BYPASS.LTC128B.128 [R37+0x1ac00], desc[UR38][R8.64], !P3 ;  /* 0x1ac0000008251fae */ /* 0x0003e6000d901d66 */
[----:B------:R-:W-:Y:S01]  /*9000*/  @P0 IMAD.WIDE.U32 R4, R26, 0x2, R4 ;  /* 0x000000021a040825 */ /* 0x000fe200078e0004 */
[----:B------:R-:W-:Y:S01]  /*9010*/  @P0 LEA R7, R19, UR45, 0x1 ;  /* 0x0000002d13070c11 */ /* 0x000fe2000f8e08ff */
[----:B------:R1:W-:Y:S04]  /*9020*/  @P1 LDGSTS.E.BYPASS.LTC128B.128 [R37+0x1ec00], desc[UR38][R8.64+0x80], !P2 ;  /* 0x1ec0008008251fae */ /* 0x0003e8000d101d66 */
[----:B------:R1:W-:Y:S04]  /*9030*/  @P0 LDGSTS.E.BYPASS.LTC128B.128 [R7+0x1b400], desc[UR38][R4.64], !P3 ;  /* 0x1b40000004070fae */ /* 0x0003e8000d901d66 */
[----:B0-----:R1:W-:Y:S02]  /*9040*/  @P0 LDGSTS.E.BYPASS.LTC128B.128 [R7+0x1f400], desc[UR38][R4.64+0x80], !P2 ;  /* 0x1f40008004070fae */ /* 0x0013e4000d101d66 */
.L_x_6573:
[----:B------:R-:W-:Y:S01]  /*9050*/  ISETP.GE.AND P0, PT, R6, 0x71, PT ;  /* 0x000000710600780c */ /* 0x000fe20003f06270 */
[----:B-1----:R-:W-:Y:S02]  /*9060*/  IMAD.MOV.U32 R4, RZ, RZ, R14 ;  /* 0x000000ffff047224 */ /* 0x002fe400078e000e */
[----:B------:R-:W-:-:S10]  /*9070*/  IMAD.MOV.U32 R5, RZ, RZ, R3 ;  /* 0x000000ffff057224 */ /* 0x000fd400078e0003 */
[----:B------:R-:W-:Y:S01]  /*9080*/  @P0 IMAD.WIDE.U32 R4, R26, 0x2, R4 ;  /* 0x000000021a040825 */ /* 0x000fe200078e0004 */
[----:B------:R-:W-:-:S05]  /*9090*/  @P0 LEA R3, R19, UR45, 0x1 ;  /* 0x0000002d13030c11 */ /* 0x000fca000f8e08ff */
[----:B------:R-:W-:Y:S01]  /*90a0*/  @!PT LDS RZ, [RZ] ;  /* 0x00000000fffff984 */ /* 0x000fe20000000800 */
[----:B------:R-:W-:Y:S01]  /*90b0*/  @!PT LDS RZ, [RZ] ;  /* 0x00000000fffff984 */ /* 0x000fe20000000800 */
[----:B------:R-:W-:Y:S01]  /*90c0*/  @!PT LDS RZ, [RZ] ;  /* 0x00000000fffff984 */ /* 0x000fe20000000800 */
[----:B------:R0:W-:Y:S04]  /*90d0*/  @P0 LDGSTS.E.BYPASS.LTC128B.128 [R3+0x1bc00], desc[UR38][R4.64], !P3 ;  /* 0x1bc0000004030fae */ /* 0x0001e8000d901d66 */
[----:B------:R0:W-:Y:S01]  /*90e0*/  @P0 LDGSTS.E.BYPASS.LTC128B.128 [R3+0x1fc00], desc[UR38][R4.64+0x80], !P2 ;  /* 0x1fc0008004030fae */ /* 0x0001e2000d101d66 */
[----:B------:R-:W-:Y:S01]  /*90f0*/  NOP ;  /* 0x0000000000007918 */ /* 0x000fe20000000000 */
[----:B------:R-:W-:Y:S02]  /*9100*/  SYNCS.ARRIVE.TRANS64.RED.A0T1 RZ, [UR45+0x28830], RZ ;  /* 0x028830ffffff79a7 */ /* 0x000fe4000820042d */
[----:B------:R-:W-:Y:S01]  /*9110*/  ARRIVES.LDGSTSBAR.64.TRANSCNT [UR45+0x28830] ;  /* 0x02883000ff0079b0 */ /* 0x000fe20008000aad */
[----:B------:R-:W-:Y:S01]  /*9120*/  NOP ;  /* 0x0000000000007918 */ /* 0x000fe20000000000 */
[----:B------:R-:W-:-:S13]  /*9130*/  ISETP.NE.AND P1, PT, R18, 0x3, PT ;  /* 0x000000031200780c */ /* 0x000fda0003f25270 */
[----:B0-----:R-:W-:Y:S05]  /*9140*/  @!P1 BRA `(.L_x_6516) ;  /* 0x0000000000049947 */ /* 0x001fea0003800000 */
[----:B------:R-:W-:Y:S01]  /*9150*/  BPT.TRAP 0x1 ;  /* 0x000000040000795c */ /* 0x000fe20000300000 */
.L_x_6516:
        /* <DEDUP_REMOVED lines=30> */
.L_x_6517:
[----:B------:R-:W0:Y:S01]  /*9340*/  LDC R0, c[0x0][0x448] ;  /* 0x00011200ff007b82 */ /* 0x000e220000000800 */
[----:B------:R-:W-:Y:S01]  /*9350*/  IMAD.IADD R4, R33, 0x1, R28 ;  /* 0x0000000121047824 */ /* 0x000fe200078e021c */
[----:B------:R-:W-:Y:S01]  /*9360*/  ULDC.64 UR4, c[0x0][0x2e0] ;  /* 0x0000b80000047ab9 */ /* 0x000fe20000000a00 */
[----:B------:R-:W-:Y:S01]  /*9370*/  IMAD.U32 R7, RZ, RZ, UR46 ;  /* 0x0000002eff077e24 */ /* 0x000fe2000f8e00ff */
[----:B------:R-:W-:Y:S01]  /*9380*/  ULDC.64 UR6, c[0x0][0x2c8] ;  /* 0x0000b20000067ab9 */ /* 0x000fe20000000a00 */
[----:B------:R-:W-:Y:S01]  /*9390*/  IMAD R3, R35, 0x80, R4 ;  /* 0x0000008023037824 */ /* 0x000fe200078e0204 */
[----:B------:R-:W-:Y:S01]  /*93a0*/  MOV R4, UR36 ;  /* 0x0000002400047c02 */ /* 0x000fe20008000f00 */
[----:B------:R-:W-:Y:S02]  /*93b0*/  IMAD R9, R32, UR4, RZ ;  /* 0x0000000420097c24 */ /* 0x000fe4000f8e02ff */
[----:B------:R-:W-:Y:S02]  /*93c0*/  IMAD.U32 R5, RZ, RZ, UR37 ;  /* 0x00000025ff057e24 */ /* 0x000fe4000f8e00ff */
[----:B------:R-:W-:-:S02]  /*93d0*/  IMAD.MOV.U32 R6, RZ, RZ, R4 ;  /* 0x000000ffff067224 */ /* 0x000fc400078e0004 */
[C---:B------:R-:W-:Y:S02]  /*93e0*/  IMAD R5, R34.reuse, UR5, R9 ;  /* 0x0000000522057c24 */ /* 0x040fe4000f8e0209 */
[----:B------:R-:W-:Y:S02]  /*93f0*/  IMAD.MOV.U32 R9, RZ, RZ, R3 ;  /* 0x000000ffff097224 */ /* 0x000fe400078e0003 */
[----:B------:R-:W-:Y:S01]  /*9400*/  IMAD.WIDE.U32 R6, R34, UR4, R6 ;  /* 0x0000000422067c25 */ /* 0x000fe2000f8e0006 */
[----:B------:R-:W-:-:S04]  /*9410*/  ULDC.64 UR4, c[0x0][0x2d0] ;  /* 0x0000b40000047ab9 */ /* 0x000fc80000000a00 */
[----:B------:R-:W-:Y:S02]  /*9420*/  IADD3 R7, R7, R5, RZ ;  /* 0x0000000507077210 */ /* 0x000fe40007ffe0ff */
[----:B0-----:R-:W-:-:S13]  /*9430*/  ISETP.NE.AND P0, PT, R0, 0x1, PT ;  /* 0x000000010000780c */ /* 0x001fda0003f05270 */
[----:B------:R-:W0:Y:S08]  /*9440*/  @P0 LDC R8, c[0x0][0x44c] ;  /* 0x00011300ff080b82 */ /* 0x000e300000000800 */
[----:B------:R-:W1:Y:S01]  /*9450*/  @P0 LDC R11, c[0x0][0x450] ;  /* 0x00011400ff0b0b82 */ /* 0x000e620000000800 */
[----:B0-----:R-:W-:-:S05]  /*9460*/  @P0 IMAD.HI.U32 R4, R3, R8, RZ ;  /* 0x0000000803040227 */ /* 0x001fca00078e00ff */
[----:B-1----:R-:W-:-:S04]  /*9470*/  @P0 SHF.R.U32.HI R9, RZ, R11, R4 ;  /* 0x0000000bff090219 */ /* 0x002fc80000011604 */
[----:B------:R-:W-:-:S05]  /*9480*/  SHF.R.S32.HI R4, RZ, 0x1f, R9 ;  /* 0x0000001fff047819 */ /* 0x000fca0000011409 */
[----:B------:R-:W-:Y:S02]  /*9490*/  IMAD R8, R4, UR4, RZ ;  /* 0x0000000404087c24 */ /* 0x000fe4000f8e02ff */
[----:B------:R-:W-:Y:S01]  /*94a0*/  IMAD.WIDE.U32 R4, R9, UR4, R6 ;  /* 0x0000000409047c25 */ /* 0x000fe2000f8e0006 */
[----:B------:R-:W-:Y:S02]  /*94b0*/  ULDC UR4, c[0x0][0x2b8] ;  /* 0x0000ae0000047ab9 */ /* 0x000fe40000000800 */
[----:B------:R-:W-:Y:S01]  /*94c0*/  ISETP.GE.AND P0, PT, R26, UR4, PT ;  /* 0x000000041a007c0c */ /* 0x000fe2000bf06270 */
[----:B------:R-:W-:Y:S01]  /*94d0*/  IMAD.MOV R6, RZ, RZ, -R9 ;  /* 0x000000ffff067224 */ /* 0x000fe200078e0a09 */
[----:B------:R-:W-:Y:S01]  /*94e0*/  ISETP.GE.AND P1, PT, R25, UR4, PT ;  /* 0x0000000419007c0c */ /* 0x000fe2000bf26270 */
[----:B------:R-:W-:Y:S01]  /*94f0*/  IMAD R7, R9, UR5, R8 ;  /* 0x0000000509077c24 */ /* 0x000fe2000f8e0208 */
[----:B------:R-:W-:Y:S01]  /*9500*/  UMOV UR4, 0xffffffff ;  /* 0xffffffff00047882 */ /* 0x000fe20000000000 */
[----:B------:R-:W-:-:S02]  /*9510*/  IMAD R3, R0, R6, R3 ;  /* 0x0000000600037224 */ /* 0x000fc400078e0203 */
[----:B------:R-:W-:-:S03]  /*9520*/  IMAD.IADD R5, R5, 0x1, R7 ;  /* 0x0000000105057824 */ /* 0x000fc600078e0207 */
[----:B------:R-:W-:Y:S01]  /*9530*/  SHF.R.S32.HI R6, RZ, 0x1f, R3 ;  /* 0x0000001fff067819 */ /* 0x000fe20000011403 */
[----:B------:R-:W-:-:S04]  /*9540*/  IMAD.WIDE.U32 R4, R3, UR6, R4 ;  /* 0x0000000603047c25 */ /* 0x000fc8000f8e0004 */
[----:B------:R-:W-:-:S04]  /*9550*/  IMAD R6, R6, UR6, RZ ;  /* 0x0000000606067c24 */ /* 0x000fc8000f8e02ff */
[----:B------:R-:W-:Y:S01]  /*9560*/  IMAD R3, R3, UR7, R6 ;  /* 0x0000000703037c24 */ /* 0x000fe2000f8e0206 */
[----:B------:R-:W-:Y:S02]  /*9570*/  ULDC.64 UR6, c[0x0][0x280] ;  /* 0x0000a00000067ab9 */ /* 0x000fe40000000a00 */
[----:B------:R-:W-:Y:S01]  /*9580*/  LEA R6, P2, R4, UR6, 0x1 ;  /* 0x0000000604067c11 */ /* 0x000fe2000f8408ff */
[----:B------:R-:W-:-:S05]  /*9590*/  IMAD.IADD R3, R5, 0x1, R3 ;  /* 0x0000000105037824 */ /* 0x000fca00078e0203 */
[----:B------:R-:W-:Y:S01]  /*95a0*/  LEA.HI.X R3, R4, UR7, R3, 0x1, P2 ;  /* 0x0000000704037c11 */ /* 0x000fe200090f0c03 */
[----:B------:R-:W-:Y:S06]  /*95b0*/  BRA.DIV UR4, `(.L_x_6518) ;  /* 0x0000002e045c7947 */ /* 0x000fec000b800000 */
[----:B------:R-:W-:Y:S01]  /*95c0*/  SHFL.IDX PT, R5, R3, RZ, 0x181f ;  /* 0x00181fff03057589 */ /* 0x000fe200000e0000 */
[----:B------:R-:W-:Y:S01]  /*95d0*/  ULDC UR4, c[0x0][0x288] ;  /* 0x0000a20000047ab9 */ /* 0x000fe20000000800 */
[----:B------:R-:W-:Y:S01]  /*95e0*/  LEA R35, R35, R28, 0x7 ;  /* 0x0000001c23237211 */ /* 0x000fe200078e38ff */
[----:B------:R-:W-:Y:S01]  /*95f0*/  IMAD R0, R0, UR4, RZ ;  /* 0x0000000400007c24 */ /* 0x000fe2000f8e02ff */
[----:B------:R-:W0:Y:S02]  /*9600*/  SHFL.IDX PT, R4, R6, RZ, 0x181f ;  /* 0x00181fff06047589 */ /* 0x000e2400000e0000 */
[C---:B------:R-:W-:Y:S01]  /*9610*/  IADD3 R11, R35.reuse, 0x20, RZ ;  /* 0x00000020230b7810 */ /* 0x040fe20007ffe0ff */
[C---:B------:R-:W-:Y:S01]  /*9620*/  VIADD R9, R35.reuse, 0x10 ;  /* 0x0000001023097836 */ /* 0x040fe20000000000 */
[----:B------:R-:W-:Y:S01]  /*9630*/  SHFL.IDX PT, R7, R3, 0x1, 0x181f ;  /* 0x00381f0003077f89 */ /* 0x000fe200000e0000 */
[----:B------:R-:W-:-:S03]  /*9640*/  ISETP.GE.AND P2, PT, R35, R0, PT ;  /* 0x000000002300720c */ /* 0x000fc60003f46270 */
[----:B------:R-:W1:Y:S10]  /*9650*/  SHFL.IDX PT, R14, R6, 0x1, 0x181f ;  /* 0x00381f00060e7f89 */ /* 0x000e7400000e0000 */
[----:B------:R-:W-:Y:S01]  /*9660*/  @!P2 LEA R21, R19, UR45, 0x1 ;  /* 0x0000002d1315ac11 */ /* 0x000fe2000f8e08ff */
[----:B0-----:R-:W-:-:S05]  /*9670*/  @!P2 IMAD.WIDE.U32 R4, R26, 0x2, R4 ;  /* 0x000000021a04a825 */ /* 0x001fca00078e0004 */
[----:B------:R-:W-:Y:S04]  /*9680*/  @!P2 LDGSTS.E.BYPASS.LTC128B.128 [R21+0x10400], desc[UR38][R4.64], !P0 ;  /* 0x104000000415afae */ /* 0x000fe8000c101d66 */
[----:B------:R1:W-:Y:S01]  /*9690*/  @!P2 LDGSTS.E.BYPASS.LTC128B.128 [R21+0x14400], desc[UR38][R4.64+0x80], !P1 ;  /* 0x144000800415afae */ /* 0x0003e2000c901d66 */
[-C--:B------:R-:W-:Y:S01]  /*96a0*/  ISETP.GE.AND P2, PT, R9, R0.reuse, PT ;  /* 0x000000000900720c */ /* 0x080fe20003f46270 */
[----:B-1----:R-:W-:Y:S02]  /*96b0*/  IMAD.MOV.U32 R4, RZ, RZ, R14 ;  /* 0x000000ffff047224 */ /* 0x002fe400078e000e */
[----:B------:R-:W-:Y:S01]  /*96c0*/  IMAD.MOV.U32 R5, RZ, RZ, R7 ;  /* 0x000000ffff057224 */ /* 0x000fe200078e0007 */
[----:B------:R-:W0:Y:S09]  /*96d0*/  SHFL.IDX PT, R14, R6, 0x2, 0x181f ;  /* 0x00581f00060e7f89 */ /* 0x000e3200000e0000 */
[----:B------:R-:W-:Y:S01]  /*96e0*/  @!P2 LEA R37, R19, UR45, 0x1 ;  /* 0x0000002d1325ac11 */ /* 0x000fe2000f8e08ff */
[----:B------:R-:W-:Y:S01]  /*96f0*/  @!P2 IMAD.WIDE.U32 R8, R26, 0x2, R4 ;  /* 0x000000021a08a825 */ /* 0x000fe200078e0004 */
[----:B------:R-:W1:Y:S04]  /*9700*/  SHFL.IDX PT, R7, R3, 0x2, 0x181f ;  /* 0x00581f0003077f89 */ /* 0x000e6800000e0000 */
[----:B------:R-:W-:Y:S04]  /*9710*/  @!P2 LDGSTS.E.BYPASS.LTC128B.128 [R37+0x10c00], desc[UR38][R8.64], !P0 ;  /* 0x10c000000825afae */ /* 0x000fe8000c101d66 */
[----:B------:R-:W-:Y:S01]  /*9720*/  @!P2 LDGSTS.E.BYPASS.LTC128B.128 [R37+0x14c00], desc[UR38][R8.64+0x80], !P1 ;  /* 0x14c000800825afae */ /* 0x000fe2000c901d66 */
[----:B------:R-:W-:Y:S01]  /*9730*/  ISETP.GE.AND P2, PT, R11, R0, PT ;  /* 0x000000000b00720c */ /* 0x000fe20003f46270 */
[----:B------:R-:W-:-:S02]  /*9740*/  VIADD R11, R35, 0x30 ;  /* 0x00000030230b7836 */ /* 0x000fc40000000000 */
[----:B0-----:R-:W-:Y:S02]  /*9750*/  IMAD.MOV.U32 R4, RZ, RZ, R14 ;  /* 0x000000ffff047224 */ /* 0x001fe400078e000e */
[----:B------:R-:W0:Y:S08]  /*9760*/  SHFL.IDX PT, R14, R6, 0x3, 0x181f ;  /* 0x00781f00060e7f89 */ /* 0x000e3000000e0000 */
[----:B------:R-:W-:Y:S01]  /*9770*/  @!P2 LEA R21, R19, UR45, 0x1 ;  /* 0x0000002d1315ac11 */ /* 0x000fe2000f8e08ff */
[----:B-1----:R-:W-:-:S02]  /*9780*/  IMAD.MOV.U32 R5, RZ, RZ, R7 ;  /* 0x000000ffff057224 */ /* 0x002fc400078e0007 */
[----:B------:R-:W1:Y:S01]  /*9790*/  SHFL.IDX PT, R7, R3, 0x3, 0x181f ;  /* 0x00781f0003077f89 */ /* 0x000e6200000e0000 */
[----:B------:R-:W-:-:S05]  /*97a0*/  @!P2 IMAD.WIDE.U32 R4, R26, 0x2, R4 ;  /* 0x000000021a04a825 */ /* 0x000fca00078e0004 */
[----:B------:R-:W-:Y:S04]  /*97b0*/  @!P2 LDGSTS.E.BYPASS.LTC128B.128 [R21+0x11400], desc[UR38][R4.64], !P0 ;  /* 0x114000000415afae */ /* 0x000fe8000c101d66 */
[----:B------:R0:W-:Y:S01]  /*97c0*/  @!P2 LDGSTS.E.BYPASS.LTC128B.128 [R21+0x15400], desc[UR38][R4.64+0x80], !P1 ;  /* 0x154000800415afae */ /* 0x0001e2000c901d66 */
[----:B------:R-:W-:Y:S01]  /*97d0*/  ISETP.GE.AND P2, PT, R11, R0, PT ;  /* 0x000000000b00720c */ /* 0x000fe20003f46270 */
[----:B------:R-:W-:Y:S01]  /*97e0*/  VIADD R11, R35, 0x40 ;  /* 0x00000040230b7836 */ /* 0x000fe20000000000 */
[----:B0-----:R-:W-:Y:S01]  /*97f0*/  MOV R4, R14 ;  /* 0x0000000e00047202 */ /* 0x001fe20000000f00 */
[----:B-1----:R-:W-:Y:S01]  /*9800*/  IMAD.MOV.U32 R5, RZ, RZ, R7 ;  /* 0x000000ffff057224 */ /* 0x002fe200078e0007 */
        /* <DEDUP_REMOVED lines=10> */
[----:B------:R-:W-:-:S02]  /*98b0*/  @!P2 LEA R21, R19, UR45, 0x1 ;  /* 0x0000002d1315ac11 */ /* 0x000fc4000f8e08ff */
[----:B-1----:R-:W-:Y:S02]  /*98c0*/  MOV R5, R7 ;  /* 0x0000000700057202 */ /* 0x002fe40000000f00 */
[----:B------:R-:W1:Y:S01]  /*98d0*/  SHFL.IDX PT, R7, R3, 0x5, 0x181f ;  /* 0x00b81f0003077f89 */ /* 0x000e6200000e0000 */
[----:B------:R-:W-:-:S05]  /*98e0*/  @!P2 IMAD.WIDE.U32 R4, R26, 0x2, R4 ;  /* 0x000000021a04a825 */ /* 0x000fca00078e0004 */
[----:B------:R-:W-:Y:S04]  /*98f0*/  @!P2 LDGSTS.E.BYPASS.LTC128B.128 [R21+0x12400], desc[UR38][R4.64], !P0 ;  /* 0x124000000415afae */ /* 0x000fe8000c101d66 */
[----:B------:R0:W-:Y:S01]  /*9900*/  @!P2 LDGSTS.E.BYPASS.LTC128B.128 [R21+0x16400], desc[UR38][R4.64+0x80], !P1 ;  /* 0x164000800415afae */ /* 0x0001e2000c901d66 */
[-C--:B------:R-:W-:Y:S02]  /*9910*/  ISETP.GE.AND P2, PT, R11, R0.reuse, PT ;  /* 0x000000000b00720c */ /* 0x080fe40003f46270 */
[----:B------:R-:W-:Y:S01]  /*9920*/  IADD3 R11, R35, 0x60, RZ ;  /* 0x00000060230b7810 */ /* 0x000fe20007ffe0ff */
[----:B0-----:R-:W-:Y:S02]  /*9930*/  IMAD.MOV.U32 R4, RZ, RZ, R14 ;  /* 0x000000ffff047224 */ /* 0x001fe400078e000e */
[----:B-1----:R-:W-:Y:S01]  /*9940*/  IMAD.MOV.U32 R5, RZ, RZ, R7 ;  /* 0x000000ffff057224 */ /* 0x002fe200078e0007 */
[----:B------:R-:W0:Y:S07]  /*9950*/  SHFL.IDX PT, R14, R6, 0x6, 0x181f ;  /* 0x00d81f00060e7f89 */ /* 0x000e2e00000e0000 */
[----:B------:R-:W-:Y:S01]  /*9960*/  @!P2 LEA R37, R19, UR45, 0x1 ;  /* 0x0000002d1325ac11 */ /* 0x000fe2000f8e08ff */
[----:B------:R-:W-:Y:S01]  /*9970*/  @!P2 IMAD.WIDE.U32 R8, R26, 0x2, R4 ;  /* 0x000000021a08a825 */ /* 0x000fe200078e0004 */
[----:B------:R-:W1:Y:S04]  /*9980*/  SHFL.IDX PT, R7, R3, 0x6, 0x181f ;  /* 0x00d81f0003077f89 */ /* 0x000e6800000e0000 */
[----:B------:R2:W-:Y:S04]  /*9990*/  @!P2 LDGSTS.E.BYPASS.LTC128B.128 [R37+0x12c00], desc[UR38][R8.64], !P0 ;  /* 0x12c000000825afae */ /* 0x0005e8000c101d66 */
[----:B------:R2:W-:Y:S01]  /*99a0*/  @!P2 LDGSTS.E.BYPASS.LTC128B.128 [R37+0x16c00], desc[UR38][R8.64+0x80], !P1 ;  /* 0x16c000800825afae */ /* 0x0005e2000c901d66 */
[----:B------:R-:W-:-:S03]  /*99b0*/  ISETP.GE.AND P2, PT, R11, R0, PT ;  /* 0x000000000b00720c */ /* 0x000fc60003f46270 */
[----:B------:R-:W3:Y:S01]  /*99c0*/  SHFL.IDX PT, R3, R3, 0x7, 0x181f ;  /* 0x00f81f0003037f89 */ /* 0x000ee200000e0000 */
[----:B0-----:R-:W-:-:S03]  /*99d0*/  IMAD.MOV.U32 R4, RZ, RZ, R14 ;  /* 0x000000ffff047224 */ /* 0x001fc600078e000e */
[----:B------:R2:W0:Y:S01]  /*99e0*/  SHFL.IDX PT, R14, R6, 0x7, 0x181f ;  /* 0x00f81f00060e7f89 */ /* 0x00042200000e0000 */
[----:B-1----:R-:W-:-:S05]  /*99f0*/  IMAD.MOV.U32 R5, RZ, RZ, R7 ;  /* 0x000000ffff057224 */ /* 0x002fca00078e0007 */
[----:B------:R-:W-:Y:S01]  /*9a00*/  @!P2 LEA R7, R19, UR45, 0x1 ;  /* 0x0000002d1307ac11 */ /* 0x000fe2000f8e08ff */
[----:B------:R-:W-:-:S05]  /*9a10*/  @!P2 IMAD.WIDE.U32 R4, R26, 0x2, R4 ;  /* 0x000000021a04a825 */ /* 0x000fca00078e0004 */
[----:B------:R2:W-:Y:S04]  /*9a20*/  @!P2 LDGSTS.E.BYPASS.LTC128B.128 [R7+0x13400], desc[UR38][R4.64], !P0 ;  /* 0x134000000407afae */ /* 0x0005e8000c101d66 */
[----:B---3--:R2:W-:Y:S02]  /*9a30*/  @!P2 LDGSTS.E.BYPASS.LTC128B.128 [R7+0x17400], desc[UR38][R4.64+0x80], !P1 ;  /* 0x174000800407afae */ /* 0x0085e4000c901d66 */
.L_x_6590:
[----:B------:R-:W-:Y:S01]  /*9a40*/  VIADD R35, R35, 0x70 ;  /* 0x0000007023237836 */ /* 0x000fe20000000000 */
[----:B------:R-:W-:Y:S01]  /*9a50*/  BSSY B0, `(.L_x_6519) ;  /* 0x000000e000007945 */ /* 0x000fe20003800000 */
[----:B0-2---:R-:W-:Y:S02]  /*9a60*/  IMAD.MOV.U32 R4, RZ, RZ, R14 ;  /* 0x000000ffff047224 */ /* 0x005fe400078e000e */
[----:B------:R-:W-:Y:S01]  /*9a70*/  IMAD.MOV.U32 R5, RZ, RZ, R3 ;  /* 0x000000ffff057224 */ /* 0x000fe200078e0003 */
[----:B------:R-:W-:Y:S02]  /*9a80*/  ISETP.GE.AND P2, PT, R35, R0, PT ;  /* 0x000000002300720c */ /* 0x000fe40003f46270 */
[----:B------:R-:W-:-:S04]  /*9a90*/  MOV R0, 0x1 ;  /* 0x0000000100007802 */ /* 0x000fc80000000f00 */
[----:B------:R-:W-:-:S07]  /*9aa0*/  SHF.L.U32 R0, R0, 0x1f, RZ ;  /* 0x0000001f00007819 */ /* 0x000fce00000006ff */
[----:B------:R-:W-:Y:S05]  /*9ab0*/  @P2 BRA `(.L_x_6520) ;  /* 0x00000000001c2947 */ /* 0x000fea0003800000 */
[----:B------:R-:W-:Y:S01]  /*9ac0*/  IMAD.WIDE.U32 R4, R26, 0x2, R4 ;  /* 0x000000021a047825 */ /* 0x000fe200078e0004 */
[----:B------:R-:W-:-:S05]  /*9ad0*/  LEA R3, R19, UR45, 0x1 ;  /* 0x0000002d13037c11 */ /* 0x000fca000f8e08ff */
[----:B------:R-:W-:Y:S01]  /*9ae0*/  @!PT LDS RZ, [RZ] ;  /* 0x00000000fffff984 */ /* 0x000fe20000000800 */
[----:B------:R-:W-:Y:S01]  /*9af0*/  @!PT LDS RZ, [RZ] ;  /* 0x00000000fffff984 */ /* 0x000fe20000000800 */
[----:B------:R-:W-:Y:S01]  /*9b00*/  @!PT LDS RZ, [RZ] ;  /* 0x00000000fffff984 */ /* 0x000fe20000000800 */
[----:B------:R0:W-:Y:S04]  /*9b10*/  LDGSTS.E.BYPASS.LTC128B.128 [R3+0x13c00], desc[UR38][R4.64], !P0 ;  /* 0x13c0000004037fae */ /* 0x0001e8000c101d66 */
[----:B------:R0:W-:Y:S02]  /*9b20*/  LDGSTS.E.BYPASS.LTC128B.128 [R3+0x17c00], desc[UR38][R4.64+0x80], !P1 ;  /* 0x17c0008004037fae */ /* 0x0001e4000c901d66 */
.L_x_6520:
[----:B------:R-:W-:Y:S05]  /*9b30*/  BSYNC B0 ;  /* 0x0000000000007941 */ /* 0x000fea0003800000 */
.L_x_6519:
[----:B------:R-:W-:Y:S01]  /*9b40*/  NOP ;  /* 0x0000000000007918 */ /* 0x000fe20000000000 */
[----:B------:R-:W-:Y:S01]  /*9b50*/  SYNCS.ARRIVE.TRANS64.RED.A0T1 RZ, [UR45+0x28800], RZ ;  /* 0x028800ffffff79a7 */ /* 0x000fe2000820042d */
[----:B------:R-:W-:Y:S01]  /*9b60*/  ARRIVES.LDGSTSBAR.64.TRANSCNT [UR45+0x28800] ;  /* 0x02880000ff0079b0 */ /* 0x000fe20008000aad */
[----:B------:R-:W-:Y:S01]  /*9b70*/  NOP ;  /* 0x0000000000007918 */ /* 0x000fe20000000000 */
[----:B------:R-:W-:Y:S01]  /*9b80*/  SYNCS.ARRIVE.TRANS64.A1T0 RZ, [UR45+0x28800], RZ ;  /* 0x028800ffffff79a7 */ /* 0x000fe2000810002d */
[----:B------:R-:W1:Y:S02]  /*9b90*/  SYNCS.PHASECHK.TRANS64.TRYWAIT P0, [UR45+0x28820], R0 ;  /* 0x02882000ff0075a7 */ /* 0x000e64000800016d */
[----:B-1----:R-:W-:Y:S05]  /*9ba0*/  @!P0 BRA `(.L_x_6521) ;  /* 0x0000003000648947 */ /* 0x002fea0003800000 */
.L_x_6591:
[----:B------:R-:W-:Y:S01]  /*9bb0*/  UIADD3 UR4, UR49, -0x2, URZ ;  /* 0xfffffffe31047890 */ /* 0x000fe2000fffe03f */
[----:B------:R-:W-:Y:S01]  /*9bc0*/  IMAD.MOV.U32 R8, RZ, RZ, 0x1 ;  /* 0x00000001ff087424 */ /* 0x000fe200078e00ff */
[----:B------:R-:W-:Y:S02]  /*9bd0*/  MOV R10, RZ ;  /* 0x000000ff000a7202 */ /* 0x000fe40000000f00 */
[----:B------:R-:W-:-:S06]  /*9be0*/  UISETP.GE.AND UP0, UPT, UR4, UR48, UPT ;  /* 0x000000300400728c */ /* 0x000fcc000bf06270 */
[----:B------:R-:W-:-:S13]  /*9bf0*/  PLOP3.LUT P0, PT, PT, PT, UP0, 0x80, 0x0 ;  /* 0x000000000000781c */ /* 0x000fda0003f0f008 */
[----:B------:R-:W-:Y:S05]  /*9c00*/  @!P0 BRA `(.L_x_6522) ;  /* 0x0000001000288947 */ /* 0x000fea0003800000 */
[----:B------:R-:W-:Y:S01]  /*9c10*/  UIADD3 UR4, UR47, 0x1, URZ ;  /* 0x000000012f047890 */ /* 0x000fe2000fffe03f */
[----:B0-----:R-:W-:Y:S01]  /*9c20*/  LOP3.LUT R3, RZ, UR44, RZ, 0x33, !PT ;  /* 0x0000002cff037c12 */ /* 0x001fe2000f8e33ff */
[----:B------:R-:W-:Y:S01]  /*9c30*/  BSSY B0, `(.L_x_6522) ;  /* 0x0000107000007945 */ /* 0x000fe20003800000 */
[----:B------:R-:W-:Y:S01]  /*9c40*/  IADD3 R31, R33, R31, R28 ;  /* 0x0000001f211f7210 */ /* 0x000fe20007ffe01c */
[----:B------:R-:W-:Y:S01]  /*9c50*/  UIMAD UR4, UR4, UR41, URZ ;  /* 0x00000029040472a4 */ /* 0x000fe2000f8e023f */
[----:B------:R-:W-:Y:S01]  /*9c60*/  IMAD.MOV.U32 R9, RZ, RZ, 0x1 ;  /* 0x00000001ff097424 */ /* 0x000fe200078e00ff */
[----:B------:R-:W-:Y:S02]  /*9c70*/  MOV R20, RZ ;  /* 0x000000ff00147202 */ /* 0x000fe40000000f00 */
[----:B------:R-:W-:Y:S02]  /*9c80*/  VIADD R31, R31, 0xfffffe80 ;  /* 0xfffffe801f1f7836 */ /* 0x000fe40000000000 */
[----:B------:R-:W-:Y:S01]  /*9c90*/  LOP3.LUT R0, RZ, UR4, RZ, 0x33, !PT ;  /* 0x00000004ff007c12 */ /* 0x000fe2000f8e33ff */
[----:B------:R-:W-:-:S02]  /*9ca0*/  ULDC UR4, c[0x0][0x2f4] ;  /* 0x0000bd0000047ab9 */ /* 0x000fc40000000800 */
[----:B------:R-:W-:Y:S02]  /*9cb0*/  ISETP.GE.AND P2, PT, R26, UR4, PT ;  /* 0x000000041a007c0c */ /* 0x000fe4000bf46270 */
[----:B------:R-:W-:Y:S02]  /*9cc0*/  VIMNMX R0, R0, R3, !PT ;  /* 0x0000000300007248 */ /* 0x000fe40007fe0100 */
[----:B------:R-:W-:Y:S02]  /*9cd0*/  IADD3 R3, -R28, UR43, RZ ;  /* 0x0000002b1c037c10 */ /* 0x000fe4000fffe1ff */
[----:B------:R-:W-:Y:S01]  /*9ce0*/  ISETP.GE.AND P1, PT, R25, UR4, PT ;  /* 0x0000000419007c0c */ /* 0x000fe2000bf26270 */
[C---:B------:R-:W-:Y:S01]  /*9cf0*/  IMAD R21, R0.reuse, -0x80, R31 ;  /* 0xffffff8000157824 */ /* 0x040fe200078e021f */
[C---:B------:R-:W-:Y:S01]  /*9d00*/  IADD3 R22, -R0.reuse, -0x2, RZ ;  /* 0xfffffffe00167810 */ /* 0x040fe20007ffe1ff */
[----:B------:R-:W-:-:S04]  /*9d10*/  IMAD R3, R0, 0x80, R3 ;  /* 0x0000008000037824 */ /* 0x000fc800078e0203 */
[----:B------:R-:W-:-:S07]  /*9d20*/  VIADD R31, R3, 0x100 ;  /* 0x00000100031f7836 */ /* 0x000fce0000000000 */
.L_x_6535:
[----:B------:R-:W-:Y:S01]  /*9d30*/  ISETP.NE.AND P0, PT, R29, 0x1, PT ;  /* 0x000000011d00780c */ /* 0x000fe20003f05270 */
[----:B------:R-:W-:-:S12]  /*9d40*/  ULDC.64 UR4, c[0x0][0x428] ;  /* 0x00010a0000047ab9 */ /* 0x000fd80000000a00 */
[----:B------:R-:W0:Y:S08]  /*9d50*/  @P0 LDC R0, c[0x0][0x434] ;  /* 0x00010d00ff000b82 */ /* 0x000e300000000800 */
[----:B------:R-:W1:Y:S01]  /*9d60*/  @P0 LDC R4, c[0x0][0x438] ;  /* 0x00010e00ff040b82 */ /* 0x000e620000000800 */
[----:B0-----:R-:W-:-:S04]  /*9d70*/  @P0 IMAD.HI.U32 R3, R21, R0, RZ ;  /* 0x0000000015030227 */ /* 0x001fc800078e00ff */
[----:B------:R-:W-:Y:S01]  /*9d80*/  IMAD.MOV.U32 R0, RZ, RZ, R21 ;  /* 0x000000ffff007224 */ /* 0x000fe200078e0015 */
[----:B-1----:R-:W-:Y:S01]  /*9d90*/  @P0 SHF.R.U32.HI R0, RZ, R4, R3 ;  /* 0x00000004ff000219 */ /* 0x002fe20000011603 */
[----:B------:R-:W-:-:S03]  /*9da0*/  IMAD R3, R27, UR4, RZ ;  /* 0x000000041b037c24 */ /* 0x000fc6000f8e02ff */
[--C-:B------:R-:W-:Y:S01]  /*9db0*/  SHF.R.S32.HI R5, RZ, 0x1f, R0.reuse ;  /* 0x0000001fff057819 */ /* 0x100fe20000011400 */
[----:B------:R-:W-:Y:S02]  /*9dc0*/  IMAD.MOV.U32 R4, RZ, RZ, R0 ;  /* 0x000000ffff047224 */ /* 0x000fe400078e0000 */
[C---:B------:R-:W-:Y:S02]  /*9dd0*/  IMAD R3, R30.reuse, UR5, R3 ;  /* 0x000000051e037c24 */ /* 0x040fe4000f8e0203 */
[----:B------:R-:W-:Y:S01]  /*9de0*/  IMAD.WIDE.U32 R6, R30, UR4, R4 ;  /* 0x000000041e067c25 */ /* 0x000fe2000f8e0004 */
[----:B------:R-:W-:-:S04]  /*9df0*/  ULDC.64 UR4, c[0x0][0x418] ;  /* 0x0001060000047ab9 */ /* 0x000fc80000000a00 */
[----:B------:R-:W-:Y:S02]  /*9e00*/  IADD3 R3, R3, R7, RZ ;  /* 0x0000000703037210 */ /* 0x000fe40007ffe0ff */
[----:B------:R-:W-:-:S04]  /*9e10*/  LEA R4, P0, R6, UR4, 0x2 ;  /* 0x0000000406047c11 */ /* 0x000fc8000f8010ff */
[----:B------:R-:W-:-:S05]  /*9e20*/  LEA.HI.X R5, R6, UR5, R3, 0x2, P0 ;  /* 0x0000000506057c11 */ /* 0x000fca00080f1403 */
[----:B--2---:R-:W2:Y:S01]  /*9e30*/  LDG.E R32, desc[UR38][R4.64] ;  /* 0x0000002604207981 */ /* 0x004ea2000c1e1900 */
[----:B------:R-:W-:Y:S01]  /*9e40*/  ISETP.NE.AND P3, PT, R18, 0x3, PT ;  /* 0x000000031200780c */ /* 0x000fe20003f65270 */
[----:B------:R-:W-:-:S05]  /*9e50*/  VIADD R10, R20, 0x1 ;  /* 0x00000001140a7836 */ /* 0x000fca0000000000 */
[----:B------:R-:W-:-:S04]  /*9e60*/  ISETP.NE.AND P0, PT, R10, 0x2, PT ;  /* 0x000000020a00780c */ /* 0x000fc80003f05270 */
[----:B------:R-:W-:Y:S02]  /*9e70*/  SEL R8, RZ, 0x1, P0 ;  /* 0x00000001ff087807 */ /* 0x000fe40000000000 */
[----:B------:R-:W-:Y:S02]  /*9e80*/  SEL R10, R10, RZ, P0 ;  /* 0x000000ff0a0a7207 */ /* 0x000fe40000000000 */
[----:B------:R-:W-:Y:S02]  /*9e90*/  LOP3.LUT R8, R9, R8, RZ, 0x3c, !PT ;  /* 0x0000000809087212 */ /* 0x000fe400078e3cff */
[----:B--2---:R-:W-:Y:S01]  /*9ea0*/  SHF.R.S32.HI R33, RZ, 0x1f, R32 ;  /* 0x0000001fff217819 */ /* 0x004fe20000011420 */
[----:B------:R-:W-:Y:S06]  /*9eb0*/  @!P3 BRA `(.L_x_6523) ;  /* 0x000000000004b947 */ /* 0x000fec0003800000 */
[----:B------:R-:W-:Y:S01]  /*9ec0*/  BPT.TRAP 0x1 ;  /* 0x000000040000795c */ /* 0x000fe20000300000 */
.L_x_6523:
[----:B------:R-:W-:Y:S01]  /*9ed0*/  LEA R34, R10, UR45, 0x3 ;  /* 0x0000002d0a227c11 */ /* 0x000fe2000f8e18ff */
[----:B------:R-:W-:Y:S01]  /*9ee0*/  BSSY B1, `(.L_x_6524) ;  /* 0x0000004000017945 */ /* 0x000fe20003800000 */
[----:B------:R-:W-:-:S04]  /*9ef0*/  SHF.L.U32 R3, R8, 0x1f, RZ ;  /* 0x0000001f08037819 */ /* 0x000fc800000006ff */
[----:B------:R-:W0:Y:S02]  /*9f00*/  SYNCS.PHASECHK.TRANS64.TRYWAIT P0, [R34+URZ+0x28840], R3 ;  /* 0x02884003220075a7 */ /* 0x000e24000800017f */
[----:B0-----:R-:W-:Y:S05]  /*9f10*/  @!P0 BRA `(.L_x_6525) ;  /* 0x0000002c00a08947 */ /* 0x001fea0003800000 */
.L_x_6592:
[----:B------:R-:W-:Y:S05]  /*9f20*/  BSYNC B1 ;  /* 0x0000000000017941 */ /* 0x000fea0003800000 */
.L_x_6524:
[----:B------:R-:W-:Y:S01]  /*9f30*/  ULDC UR4, c[0x0][0x430] ;  /* 0x00010c0000047ab9 */ /* 0x000fe20000000800 */
[----:B------:R-:W-:Y:S01]  /*9f40*/  R2UR UR6, R24 ;  /* 0x00000000180672ca */ /* 0x000fe200000e0000 */
[----:B------:R-:W-:Y:S01]  /*9f50*/  UIADD3 UR4, -UR4, URZ, URZ ;  /* 0x0000003f04047290 */ /* 0x000fe2000fffe13f */
[C---:B------:R-:W-:Y:S02]  /*9f60*/  LOP3.LUT P4, RZ, R23.reuse, 0x2, RZ, 0xc0, !PT ;  /* 0x0000000217ff7812 */ /* 0x040fe4000788c0ff */
[----:B------:R-:W-:-:S03]  /*9f70*/  LOP3.LUT P3, RZ, R23, 0x1, RZ, 0xc0, !PT ;  /* 0x0000000117ff7812 */ /* 0x000fc6000786c0ff */
[----:B------:R-:W-:Y:S01]  /*9f80*/  IMAD R35, R0, UR4, R21 ;  /* 0x0000000400237c24 */ /* 0x000fe2000f8e0215 */
[----:B------:R-:W-:-:S03]  /*9f90*/  ULDC.64 UR4, c[0x0][0x300] ;  /* 0x0000c00000047ab9 */ /* 0x000fc60000000a00 */
[----:B------:R-:W-:Y:S01]  /*9fa0*/  IMAD.WIDE.U32 R4, R35, UR4, RZ ;  /* 0x0000000423047c25 */ /* 0x000fe2000f8e00ff */
[----:B------:R-:W-:-:S05]  /*9fb0*/  SHF.R.S32.HI R36, RZ, 0x1f, R35 ;  /* 0x0000001fff247819 */ /* 0x000fca0000011423 */
[----:B------:R-:W-:-:S04]  /*9fc0*/  IMAD R0, R36, UR4, RZ ;  /* 0x0000000424007c24 */ /* 0x000fc8000f8e02ff */
[----:B0-----:R-:W-:Y:S01]  /*9fd0*/  IMAD R3, R35, UR5, R0 ;  /* 0x0000000523037c24 */ /* 0x001fe2000f8e0200 */
        /* <DEDUP_REMOVED lines=16> */
[----:B------:R-:W-:Y:S01]  /*a0e0*/  IMAD R4, R10, 0x4000, R19 ;  /* 0x000040000a047824 */ /* 0x000fe200078e0213 */
[----:B------:R-:W-:Y:S07]  /*a0f0*/  BRA.DIV UR4, `(.L_x_6526) ;  /* 0x0000002e043c7947 */ /* 0x000fee000b800000 */
[----:B------:R-:W0:Y:S01]  /*a100*/  SHFL.IDX PT, R14, R6, RZ, 0x181f ;  /* 0x00181fff060e7589 */ /* 0x000e2200000e0000 */
[----:B------:R-:W-:Y:S01]  /*a110*/  IMAD.SHL.U32 R3, R26, 0x2, RZ ;  /* 0x000000021a037824 */ /* 0x000fe200078e00ff */
[----:B------:R-:W-:Y:S02]  /*a120*/  LEA R4, R4, UR45, 0x1 ;  /* 0x0000002d04047c11 */ /* 0x000fe4000f8e08ff */
[----:B------:R-:W1:Y:S04]  /*a130*/  SHFL.IDX PT, R0, R5, RZ, 0x181f ;  /* 0x00181fff05007589 */ /* 0x000e6800000e0000 */
[----:B------:R-:W2:Y:S04]  /*a140*/  SHFL.IDX PT, R37, R6, 0x1, 0x181f ;  /* 0x00381f0006257f89 */ /* 0x000ea800000e0000 */
[----:B------:R-:W-:Y:S01]  /*a150*/  SHFL.IDX PT, R7, R5, 0x2, 0x181f ;  /* 0x00581f0005077f89 */ /* 0x000fe200000e0000 */
[----:B0-----:R-:W-:-:S04]  /*a160*/  IADD3 R14, P0, R14, R3, RZ ;  /* 0x000000030e0e7210 */ /* 0x001fc80007f1e0ff */
[----:B-1----:R-:W-:Y:S02]  /*a170*/  IADD3.X R15, RZ, R0, RZ, P0, !PT ;  /* 0x00000000ff0f7210 */ /* 0x002fe400007fe4ff */
[----:B------:R-:W0:Y:S01]  /*a180*/  SHFL.IDX PT, R0, R5, 0x1, 0x181f ;  /* 0x00381f0005007f89 */ /* 0x000e2200000e0000 */
[----:B--2---:R-:W-:-:S03]  /*a190*/  IADD3 R12, P0, R37, R3, RZ ;  /* 0x00000003250c7210 */ /* 0x004fc60007f1e0ff */
[----:B------:R-:W-:Y:S04]  /*a1a0*/  LDGSTS.E.BYPASS.LTC128B.128 [R4+0x18400], desc[UR38][R14.64], !P4 ;  /* 0x184000000e047fae */ /* 0x000fe8000e101d66 */
[----:B------:R1:W-:Y:S04]  /*a1b0*/  LDGSTS.E.BYPASS.LTC128B.128 [R4+0x1c400], desc[UR38][R14.64+0x80], !P3 ;  /* 0x1c4000800e047fae */ /* 0x0003e8000d901d66 */
[----:B------:R-:W-:Y:S04]  /*a1c0*/  SHFL.IDX PT, R37, R6, 0x3, 0x181f ;  /* 0x00781f0006257f89 */ /* 0x000fe800000e0000 */
[----:B-1----:R-:W1:Y:S01]  /*a1d0*/  SHFL.IDX PT, R14, R6, 0x2, 0x181f ;  /* 0x00581f00060e7f89 */ /* 0x002e6200000e0000 */
[----:B0-----:R-:W-:-:S03]  /*a1e0*/  IMAD.X R13, RZ, RZ, R0, P0 ;  /* 0x000000ffff0d7224 */ /* 0x001fc600000e0600 */
[----:B------:R-:W0:Y:S04]  /*a1f0*/  SHFL.IDX PT, R0, R5, 0x3, 0x181f ;  /* 0x00781f0005007f89 */ /* 0x000e2800000e0000 */
[----:B------:R-:W-:Y:S04]  /*a200*/  LDGSTS.E.BYPASS.LTC128B.128 [R4+0x18c00], desc[UR38][R12.64], !P4 ;  /* 0x18c000000c047fae */ /* 0x000fe8000e101d66 */
[----:B------:R1:W-:Y:S02]  /*a210*/  LDGSTS.E.BYPASS.LTC128B.128 [R4+0x1cc00], desc[UR38][R12.64+0x80], !P3 ;  /* 0x1cc000800c047fae */ /* 0x0003e4000d901d66 */
[----:B-1----:R-:W-:-:S05]  /*a220*/  IADD3 R12, P0, R14, R3, RZ ;  /* 0x000000030e0c7210 */ /* 0x002fca0007f1e0ff */
[----:B------:R-:W-:Y:S01]  /*a230*/  IMAD.X R13, RZ, RZ, R7, P0 ;  /* 0x000000ffff0d7224 */ /* 0x000fe200000e0607 */
[----:B------:R-:W-:Y:S01]  /*a240*/  IADD3 R14, P0, R37, R3, RZ ;  /* 0x00000003250e7210 */ /* 0x000fe20007f1e0ff */
[----:B------:R-:W-:Y:S04]  /*a250*/  SHFL.IDX PT, R7, R5, 0x5, 0x181f ;  /* 0x00b81f0005077f89 */ /* 0x000fe800000e0000 */
[----:B------:R-:W1:Y:S01]  /*a260*/  SHFL.IDX PT, R37, R6, 0x4, 0x181f ;  /* 0x00981f0006257f89 */ /* 0x000e6200000e0000 */
[----:B0-----:R-:W-:-:S03]  /*a270*/  IMAD.X R15, RZ, RZ, R0, P0 ;  /* 0x000000ffff0f7224 */ /* 0x001fc600000e0600 */
[----:B------:R-:W0:Y:S04]  /*a280*/  SHFL.IDX PT, R0, R5, 0x4, 0x181f ;  /* 0x00981f0005007f89 */ /* 0x000e2800000e0000 */
[----:B------:R-:W-:Y:S04]  /*a290*/  LDGSTS.E.BYPASS.LTC128B.128 [R4+0x19400], desc[UR38][R12.64], !P4 ;  /* 0x194000000c047fae */ /* 0x000fe8000e101d66 */
[----:B------:R1:W-:Y:S04]  /*a2a0*/  LDGSTS.E.BYPASS.LTC128B.128 [R4+0x1d400], desc[UR38][R12.64+0x80], !P3 ;  /* 0x1d4000800c047fae */ /* 0x0003e8000d901d66 */
[----:B------:R-:W-:Y:S04]  /*a2b0*/  LDGSTS.E.BYPASS.LTC128B.128 [R4+0x19c00], desc[UR38][R14.64], !P4 ;  /* 0x19c000000e047fae */ /* 0x000fe8000e101d66 */
[----:B------:R2:W-:Y:S01]  /*a2c0*/  LDGSTS.E.BYPASS.LTC128B.128 [R4+0x1dc00], desc[UR38][R14.64+0x80], !P3 ;  /* 0x1dc000800e047fae */ /* 0x0005e2000d901d66 */
[----:B-1----:R-:W-:-:S03]  /*a2d0*/  IADD3 R12, P0, R37, R3, RZ ;  /* 0x00000003250c7210 */ /* 0x002fc60007f1e0ff */
[----:B------:R-:W-:Y:S01]  /*a2e0*/  SHFL.IDX PT, R37, R6, 0x6, 0x181f ;  /* 0x00d81f0006257f89 */ /* 0x000fe200000e0000 */
[----:B0-----:R-:W-:-:S03]  /*a2f0*/  IADD3.X R13, RZ, R0, RZ, P0, !PT ;  /* 0x00000000ff0d7210 */ /* 0x001fc600007fe4ff */
[----:B------:R-:W-:Y:S04]  /*a300*/  SHFL.IDX PT, R0, R5, 0x6, 0x181f ;  /* 0x00d81f0005007f89 */ /* 0x000fe800000e0000 */
[----:B--2---:R-:W0:Y:S04]  /*a310*/  SHFL.IDX PT, R14, R6, 0x5, 0x181f ;  /* 0x00b81f00060e7f89 */ /* 0x004e2800000e0000 */
[----:B------:R-:W-:Y:S04]  /*a320*/  LDGSTS.E.BYPASS.LTC128B.128 [R4+0x1a400], desc[UR38][R12.64], !P4 ;  /* 0x1a4000000c047fae */ /* 0x000fe8000e101d66 */
[----:B------:R1:W-:Y:S04]  /*a330*/  LDGSTS.E.BYPASS.LTC128B.128 [R4+0x1e400], desc[UR38][R12.64+0x80], !P3 ;  /* 0x1e4000800c047fae */ /* 0x0003e8000d901d66 */
[----:B------:R-:W2:Y:S04]  /*a340*/  SHFL.IDX PT, R6, R6, 0x7, 0x181f ;  /* 0x00f81f0006067f89 */ /* 0x000ea800000e0000 */
[----:B------:R-:W3:Y:S01]  /*a350*/  SHFL.IDX PT, R5, R5, 0x7, 0x181f ;  /* 0x00f81f0005057f89 */ /* 0x000ee200000e0000 */
[----:B0-----:R-:W-:-:S05]  /*a360*/  IADD3 R14, P0, R14, R3, RZ ;  /* 0x000000030e0e7210 */ /* 0x001fca0007f1e0ff */
[----:B------:R-:W-:Y:S01]  /*a370*/  IMAD.X R15, RZ, RZ, R7, P0 ;  /* 0x000000ffff0f7224 */ /* 0x000fe200000e0607 */
[----:B-1----:R-:W-:-:S04]  /*a380*/  IADD3 R12, P0, R37, R3, RZ ;  /* 0x00000003250c7210 */ /* 0x002fc80007f1e0ff */
[----:B------:R0:W-:Y:S01]  /*a390*/  LDGSTS.E.BYPASS.LTC128B.128 [R4+0x1ac00], desc[UR38][R14.64], !P4 ;  /* 0x1ac000000e047fae */ /* 0x0001e2000e101d66 */
[----:B------:R-:W-:-:S03]  /*a3a0*/  IMAD.X R13, RZ, RZ, R0, P0 ;  /* 0x000000ffff0d7224 */ /* 0x000fc600000e0600 */
[----:B------:R0:W-:Y:S04]  /*a3b0*/  LDGSTS.E.BYPASS.LTC128B.128 [R4+0x1ec00], desc[UR38][R14.64+0x80], !P3 ;  /* 0x1ec000800e047fae */ /* 0x0001e8000d901d66 */
[----:B------:R0:W-:Y:S04]  /*a3c0*/  LDGSTS.E.BYPASS.LTC128B.128 [R4+0x1b400], desc[UR38][R12.64], !P4 ;  /* 0x1b4000000c047fae */ /* 0x0001e8000e101d66 */
[----:B--23--:R0:W-:Y:S02]  /*a3d0*/  LDGSTS.E.BYPASS.LTC128B.128 [R4+0x1f400], desc[UR38][R12.64+0x80], !P3 ;  /* 0x1f4000800c047fae */ /* 0x00c1e4000d901d66 */
.L_x_6610:
[----:B------:R-:W-:-:S05]  /*a3e0*/  IADD3 R6, P0, R6, R3, RZ ;  /* 0x0000000306067210 */ /* 0x000fca0007f1e0ff */
[----:B------:R-:W-:Y:S01]  /*a3f0*/  IMAD.X R7, RZ, RZ, R5, P0 ;  /* 0x000000ffff077224 */ /* 0x000fe200000e0605 */
[----:B------:R-:W-:-:S04]  /*a400*/  PLOP3.LUT P0, PT, PT, PT, PT, 0x80, 0x0 ;  /* 0x000000000000781c */ /* 0x000fc80003f0f070 */
[----:B------:R-:W-:Y:S01]  /*a410*/  @!PT LDS RZ, [RZ] ;  /* 0x00000000fffff984 */ /* 0x000fe20000000800 */
[----:B------:R-:W-:Y:S01]  /*a420*/  @!PT LDS RZ, [RZ] ;  /* 0x00000000fffff984 */ /* 0x000fe20000000800 */
[----:B------:R-:W-:Y:S01]  /*a430*/  @!PT LDS RZ, [RZ] ;  /* 0x00000000fffff984 */ /* 0x000fe20000000800 */
[----:B------:R1:W-:Y:S04]  /*a440*/  LDGSTS.E.BYPASS.LTC128B.128 [R4+0x1bc00], desc[UR38][R6.64], !P4 ;  /* 0x1bc0000006047fae */ /* 0x0003e8000e101d66 */
[----:B------:R1:W-:Y:S01]  /*a450*/  LDGSTS.E.BYPASS.LTC128B.128 [R4+0x1fc00], desc[UR38][R6.64+0x80], !P3 ;  /* 0x1fc0008006047fae */ /* 0x0003e2000d901d66 */
[----:B------:R-:W-:-:S04]  /*a460*/  NOP ;  /* 0x0000000000007918 */ /* 0x000fc80000000000 */
.L_x_6527:
[----:B------:R-:W-:Y:S02]  /*a470*/  PLOP3.LUT P3, PT, P3, P0, PT, 0xa2, 0x0 ;  /* 0x000000000000781c */ /* 0x000fe40001f61472 */
[----:B------:R-:W-:-:S08]  /*a480*/  @P0 R2UR P3, UR4, R34 ;  /* 0x00000000220402ca */ /* 0x000fd00000060000 */
[----:B------:R-:W-:-:S05]  /*a490*/  @P0 PLOP3.LUT P0, PT, P3, PT, PT, 0x80, 0x0 ;  /* 0x000000000000081c */ /* 0x000fca0001f0f070 */
[----:B------:R-:W-:Y:S01]  /*a4a0*/  @!P3 SYNCS.ARRIVE.TRANS64.RED.A0T1 RZ, [UR4+0x28830], RZ ;  /* 0x028830ffffffb9a7 */ /* 0x000fe20008200404 */
[----:B------:R-:W-:Y:S07]  /*a4b0*/  @!P3 ARRIVES.LDGSTSBAR.64.TRANSCNT [UR4+0x28830] ;  /* 0x02883000ff00b9b0 */ /* 0x000fee0008000a84 */
[----:B------:R-:W-:Y:S05]  /*a4c0*/  @P0 BRA.U.ANY `(.L_x_6527) ;  /* 0xfffffffd00e80947 */ /* 0x000fea000393ffff */
[----:B------:R-:W-:Y:S01]  /*a4d0*/  NOP ;  /* 0x0000000000007918 */ /* 0x000fe20000000000 */
[----:B------:R-:W-:-:S13]  /*a4e0*/  ISETP.NE.AND P4, PT, R18, 0x3, PT ;  /* 0x000000031200780c */ /* 0x000fda0003f85270 */
[----:B------:R-:W-:Y:S05]  /*a4f0*/  @!P4 BRA `(.L_x_6528) ;  /* 0x000000000004c947 */ /* 0x000fea0003800000 */
[----:B------:R-:W-:Y:S01]  /*a500*/  BPT.TRAP 0x1 ;  /* 0x000000040000795c */ /* 0x000fe20000300000 */
.L_x_6528:
[----:B------:R2:W-:Y:S01]  /*a510*/  SYNCS.ARRIVE.TRANS64.A1T0 RZ, [R34+URZ+0x28830], RZ ;  /* 0x028830ff22ff79a7 */ /* 0x0005e2000810003f */
[----:B------:R-:W-:Y:S05]  /*a520*/  @!P4 BRA `(.L_x_6529) ;  /* 0x000000000004c947 */ /* 0x000fea0003800000 */
[----:B------:R-:W-:Y:S01]  /*a530*/  BPT.TRAP 0x1 ;  /* 0x000000040000795c */ /* 0x000fe20000300000 */
.L_x_6529:
[----:B------:R-:W-:Y:S01]  /*a540*/  SHF.L.U32 R5, R9, 0x1f, RZ ;  /* 0x0000001f09057819 */ /* 0x000fe200000006ff */
[----:B------:R-:W-:Y:S01]  /*a550*/  BSSY B1, `(.L_x_6530) ;  /* 0x0000004000017945 */ /* 0x000fe20003800000 */
[----:B------:R-:W-:-:S04]  /*a560*/  LEA R0, R20, UR45, 0x3 ;  /* 0x0000002d14007c11 */ /* 0x000fc8000f8e18ff */
[----:B------:R-:W3:Y:S02]  /*a570*/  SYNCS.PHASECHK.TRANS64.TRYWAIT P0, [R0+URZ+0x28860], R5 ;  /* 0x02886005000075a7 */ /* 0x000ee4000800017f */
[----:B---3--:R-:W-:Y:S05]  /*a580*/  @!P0 BRA `(.L_x_6531) ;  /* 0x0000003000748947 */ /* 0x008fea0003800000 */
.L_x_6611:
[----:B------:R-:W-:Y:S05]  /*a590*/  BSYNC B1 ;  /* 0x0000000000017941 */ /* 0x000fea0003800000 */
.L_x_6530:
[----:B------:R-:W-:Y:S01]  /*a5a0*/  UMOV UR4, 0xffffffff ;  /* 0xffffffff00047882 */ /* 0x000fe20000000000 */
[----:B-1----:R-:W-:Y:S02]  /*a5b0*/  LEA R7, R20, R19, 0xe ;  /* 0x0000001314077211 */ /* 0x002fe400078e70ff */
[----:B------:R-:W-:Y:S05]  /*a5c0*/  BRA.DIV UR4, `(.L_x_6532) ;  /* 0x0000003204787947 */ /* 0x000fea000b800000 */
[----:B0-----:R-:W0:Y:S01]  /*a5d0*/  SHFL.IDX PT, R14, R16, RZ, 0x181f ;  /* 0x00181fff100e7589 */ /* 0x001e2200000e0000 */
[----:B------:R-:W-:-:S03]  /*a5e0*/  LEA R7, R7, UR45, 0x1 ;  /* 0x0000002d07077c11 */ /* 0x000fc6000f8e08ff */
[----:B---3--:R-:W1:Y:S04]  /*a5f0*/  SHFL.IDX PT, R5, R2, RZ, 0x181f ;  /* 0x00181fff02057589 */ /* 0x008e6800000e0000 */
[----:B------:R-:W-:Y:S01]  /*a600*/  SHFL.IDX PT, R6, R2, 0x1, 0x181f ;  /* 0x00381f0002067f89 */ /* 0x000fe200000e0000 */
[----:B0-----:R-:W-:-:S03]  /*a610*/  IADD3 R4, P0, R14, R3, RZ ;  /* 0x000000030e047210 */ /* 0x001fc60007f1e0ff */
[----:B------:R-:W0:Y:S02]  /*a620*/  SHFL.IDX PT, R14, R16, 0x1, 0x181f ;  /* 0x00381f00100e7f89 */ /* 0x000e2400000e0000 */
[----:B-1----:R-:W-:Y:S01]  /*a630*/  IMAD.X R5, RZ, RZ, R5, P0 ;  /* 0x000000ffff057224 */ /* 0x002fe200000e0605 */
[----:B------:R-:W-:-:S13]  /*a640*/  ISETP.LT.OR P0, PT, R31, 0x1, P2 ;  /* 0x000000011f00780c */ /* 0x000fda0001701670 */
[----:B------:R-:W-:Y:S01]  /*a650*/  LDGSTS.E.BYPASS.LTC128B.128 [R7+0x400], desc[UR38][R4.64], !P0 ;  /* 0x0040000004077fae */ /* 0x000fe2000c101d66 */
[----:B------:R-:W-:-:S13]  /*a660*/  ISETP.LT.OR P0, PT, R31, 0x1, P1 ;  /* 0x000000011f00780c */ /* 0x000fda0000f01670 */
[----:B------:R1:W-:Y:S01]  /*a670*/  LDGSTS.E.BYPASS.LTC128B.128 [R7+0x4400], desc[UR38][R4.64+0x80], !P0 ;  /* 0x0440008004077fae */ /* 0x0003e2000c101d66 */
[----:B0-----:R-:W-:-:S03]  /*a680*/  IADD3 R12, P0, R14, R3, RZ ;  /* 0x000000030e0c7210 */ /* 0x001fc60007f1e0ff */
[----:B------:R-:W1:Y:S02]  /*a690*/  SHFL.IDX PT, R14, R16, 0x2, 0x181f ;  /* 0x00581f00100e7f89 */ /* 0x000e6400000e0000 */
[----:B------:R-:W-:Y:S01]  /*a6a0*/  IMAD.X R13, RZ, RZ, R6, P0 ;  /* 0x000000ffff0d7224 */ /* 0x000fe200000e0606 */
[----:B------:R-:W-:Y:S01]  /*a6b0*/  ISETP.LT.OR P0, PT, R31, 0x11, P2 ;  /* 0x000000111f00780c */ /* 0x000fe20001701670 */
[----:B------:R-:W0:-:S12]  /*a6c0*/  SHFL.IDX PT, R6, R2, 0x2, 0x181f ;  /* 0x00581f0002067f89 */ /* 0x000e1800000e0000 */
[----:B------:R-:W-:Y:S01]  /*a6d0*/  LDGSTS.E.BYPASS.LTC128B.128 [R7+0xc00], desc[UR38][R12.64], !P0 ;  /* 0x00c000000c077fae */ /* 0x000fe2000c101d66 */
[----:B------:R-:W-:-:S13]  /*a6e0*/  ISETP.LT.OR P0, PT, R31, 0x11, P1 ;  /* 0x000000111f00780c */ /* 0x000fda0000f01670 */
[----:B------:R3:W-:Y:S01]  /*a6f0*/  LDGSTS.E.BYPASS.LTC128B.128 [R7+0x4c00], desc[UR38][R12.64+0x80], !P0 ;  /* 0x04c000800c077fae */ /* 0x0007e2000c101d66 */
[----:B-1----:R-:W-:-:S03]  /*a700*/  IADD3 R4, P0, R14, R3, RZ ;  /* 0x000000030e047210 */ /* 0x002fc60007f1e0ff */
[----:B------:R-:W3:Y:S02]  /*a710*/  SHFL.IDX PT, R14, R16, 0x3, 0x181f ;  /* 0x00781f00100e7f89 */ /* 0x000ee400000e0000 */
[----:B0-----:R-:W-:Y:S01]  /*a720*/  IMAD.X R5, RZ, RZ, R6, P0 ;  /* 0x000000ffff057224 */ /* 0x001fe200000e0606 */
[----:B------:R-:W-:Y:S01]  /*a730*/  ISETP.LT.OR P0, PT, R31, 0x21, P2 ;  /* 0x000000211f00780c */ /* 0x000fe20001701670 */
[----:B------:R-:W0:-:S12]  /*a740*/  SHFL.IDX PT, R6, R2, 0x3, 0x181f ;  /* 0x00781f0002067f89 */ /* 0x000e1800000e0000 */
[----:B------:R-:W-:Y:S01]  /*a750*/  LDGSTS.E.BYPASS.LTC128B.128 [R7+0x1400], desc[UR38][R4.64], !P0 ;  /* 0x0140000004077fae */ /* 0x000fe2000c101d66 */
[----:B------:R-:W-:-:S13]  /*a760*/  ISETP.LT.OR P0, PT, R31, 0x21, P1 ;  /* 0x000000211f00780c */ /* 0x000fda0000f01670 */
[----:B------:R1:W-:Y:S01]  /*a770*/  LDGSTS.E.BYPASS.LTC128B.128 [R7+0x5400], desc[UR38][R4.64+0x80], !P0 ;  /* 0x0540008004077fae */ /* 0x0003e2000c101d66 */
[----:B---3--:R-:W-:-:S03]  /*a780*/  IADD3 R12, P0, R14, R3, RZ ;  /* 0x000000030e0c7210 */ /* 0x008fc60007f1e0ff */
[----:B------:R-:W1:Y:S01]  /*a790*/  SHFL.IDX PT, R14, R16, 0x4, 0x181f ;  /* 0x00981f00100e7f89 */ /* 0x000e6200000e0000 */
[----:B0-----:R-:W-:Y:S02]  /*a7a0*/  IADD3.X R13, RZ, R6, RZ, P0, !PT ;  /* 0x00000006ff0d7210 */ /* 0x001fe400007fe4ff */
        /* <DEDUP_REMOVED lines=14> */
[----:B------:R-:W1:Y:S02]  /*a890*/  SHFL.IDX PT, R14, R16, 0x6, 0x181f ;  /* 0x00d81f00100e7f89 */ /* 0x000e6400000e0000 */
[----:B0-----:R-:W-:Y:S01]  /*a8a0*/  IMAD.X R13, RZ, RZ, R6, P0 ;  /* 0x000000ffff0d7224 */ /* 0x001fe200000e0606 */
[----:B------:R-:W-:Y:S01]  /*a8b0*/  ISETP.LT.OR P0, PT, R31, 0x51, P2 ;  /* 0x000000511f00780c */ /* 0x000fe20001701670 */
[----:B------:R-:W0:-:S12]  /*a8c0*/  SHFL.IDX PT, R6, R2, 0x6, 0x181f ;  /* 0x00d81f0002067f89 */ /* 0x000e1800000e0000 */
[----:B------:R3:W-:Y:S01]  /*a8d0*/  LDGSTS.E.BYPASS.LTC128B.128 [R7+0x2c00], desc[UR38][R12.64], !P0 ;  /* 0x02c000000c077fae */ /* 0x0007e2000c101d66 */
[----:B------:R-:W-:-:S13]  /*a8e0*/  ISETP.LT.OR P0, PT, R31, 0x51, P1 ;  /* 0x000000511f00780c */ /* 0x000fda0000f01670 */
[----:B------:R3:W-:Y:S01]  /*a8f0*/  LDGSTS.E.BYPASS.LTC128B.128 [R7+0x6c00], desc[UR38][R12.64+0x80], !P0 ;  /* 0x06c000800c077fae */ /* 0x0007e2000c101d66 */
[----:B-1----:R-:W-:-:S03]  /*a900*/  IADD3 R4, P0, R14, R3, RZ ;  /* 0x000000030e047210 */ /* 0x002fc60007f1e0ff */
[----:B------:R3:W1:Y:S02]  /*a910*/  SHFL.IDX PT, R14, R16, 0x7, 0x181f ;  /* 0x00f81f00100e7f89 */ /* 0x00066400000e0000 */
[----:B0-----:R-:W-:Y:S01]  /*a920*/  IMAD.X R5, RZ, RZ, R6, P0 ;  /* 0x000000ffff057224 */ /* 0x001fe200000e0606 */
[----:B------:R-:W-:Y:S01]  /*a930*/  ISETP.LT.OR P0, PT, R31, 0x61, P2 ;  /* 0x000000611f00780c */ /* 0x000fe20001701670 */
[----:B------:R3:W4:-:S12]  /*a940*/  SHFL.IDX PT, R6, R2, 0x7, 0x181f ;  /* 0x00f81f0002067f89 */ /* 0x00071800000e0000 */
[----:B------:R3:W-:Y:S01]  /*a950*/  LDGSTS.E.BYPASS.LTC128B.128 [R7+0x3400], desc[UR38][R4.64], !P0 ;  /* 0x0340000004077fae */ /* 0x0007e2000c101d66 */
[----:B------:R-:W-:-:S13]  /*a960*/  ISETP.LT.OR P0, PT, R31, 0x61, P1 ;  /* 0x000000611f00780c */ /* 0x000fda0000f01670 */
[----:B-1--4-:R3:W-:Y:S02]  /*a970*/  LDGSTS.E.BYPASS.LTC128B.128 [R7+0x7400], desc[UR38][R4.64+0x80], !P0 ;  /* 0x0740008004077fae */ /* 0x0127e4000c101d66 */
.L_x_6629:
[----:B---3--:R-:W-:Y:S01]  /*a980*/  IADD3 R2, P0, R14, R3, RZ ;  /* 0x000000030e027210 */ /* 0x008fe20007f1e0ff */
[----:B------:R-:W-:Y:S02]  /*a990*/  ULDC.64 UR4, c[0x0][0x328] ;  /* 0x0000ca0000047ab9 */ /* 0x000fe40000000a00 */
[----:B------:R-:W-:Y:S01]  /*a9a0*/  IMAD R36, R36, UR4, RZ ;  /* 0x0000000424247c24 */ /* 0x000fe2000f8e02ff */
[----:B------:R-:W-:Y:S01]  /*a9b0*/  IADD3.X R3, RZ, R6, RZ, P0, !PT ;  /* 0x00000006ff037210 */ /* 0x000fe200007fe4ff */
[----:B0-----:R-:W-:Y:S01]  /*a9c0*/  IMAD.WIDE.U32 R4, R35, UR4, RZ ;  /* 0x0000000423047c25 */ /* 0x001fe2000f8e00ff */
[----:B------:R-:W-:-:S03]  /*a9d0*/  ISETP.LT.OR P0, PT, R31, 0x71, P2 ;  /* 0x000000711f00780c */ /* 0x000fc60001701670 */
[----:B------:R-:W-:Y:S01]  /*a9e0*/  IMAD R9, R35, UR5, R36 ;  /* 0x0000000523097c24 */ /* 0x000fe2000f8e0224 */
[----:B------:R-:W-:Y:S02]  /*a9f0*/  ULDC.64 UR4, c[0x0][0x338] ;  /* 0x0000ce0000047ab9 */ /* 0x000fe40000000a00 */
[----:B------:R-:W-:Y:S02]  /*aa00*/  IMAD R33, R33, UR4, RZ ;  /* 0x0000000421217c24 */ /* 0x000fe4000f8e02ff */
[----:B------:R-:W-:Y:S02]  /*aa10*/  IMAD.IADD R5, R5, 0x1, R9 ;  /* 0x0000000105057824 */ /* 0x000fe400078e0209 */
[C---:B------:R-:W-:Y:S02]  /*aa20*/  IMAD R33, R32.reuse, UR5, R33 ;  /* 0x0000000520217c24 */ /* 0x040fe4000f8e0221 */
[----:B------:R-:W-:Y:S01]  /*aa30*/  IMAD.WIDE.U32 R4, R32, UR4, R4 ;  /* 0x0000000420047c25 */ /* 0x000fe2000f8e0004 */
[----:B------:R-:W-:Y:S01]  /*aa40*/  @!PT LDS RZ, [RZ] ;  /* 0x00000000fffff984 */ /* 0x000fe20000000800 */
[----:B------:R-:W-:Y:S01]  /*aa50*/  @!PT LDS RZ, [RZ] ;  /* 0x00000000fffff984 */ /* 0x000fe20000000800 */
[----:B------:R-:W-:Y:S01]  /*aa60*/  @!PT LDS RZ, [RZ] ;  /* 0x00000000fffff984 */ /* 0x000fe20000000800 */
[----:B------:R0:W-:Y:S01]  /*aa70*/  LDGSTS.E.BYPASS.LTC128B.128 [R7+0x3c00], desc[UR38][R2.64], !P0 ;  /* 0x03c0000002077fae */ /* 0x0001e2000c101d66 */
[----:B------:R-:W-:-:S02]  /*aa80*/  ISETP.LT.OR P0, PT, R31, 0x71, P1 ;  /* 0x000000711f00780c */ /* 0x000fc40000f01670 */
[----:B------:R-:W-:-:S11]  /*aa90*/  IMAD.IADD R33, R5, 0x1, R33 ;  /* 0x0000000105217824 */ /* 0x000fd600078e0221 */
[----:B------:R0:W-:Y:S01]  /*aaa0*/  LDGSTS.E.BYPASS.LTC128B.128 [R7+0x7c00], desc[UR38][R2.64+0x80], !P0 ;  /* 0x07c0008002077fae */ /* 0x0001e2000c101d66 */
[----:B------:R-:W-:Y:S01]  /*aab0*/  PLOP3.LUT P0, PT, PT, PT, PT, 0x80, 0x0 ;  /* 0x000000000000781c */ /* 0x000fe20003f0f070 */
[----:B------:R-:W-:-:S12]  /*aac0*/  NOP ;  /* 0x0000000000007918 */ /* 0x000fd80000000000 */
.L_x_6533:
        /* <DEDUP_REMOVED lines=10> */
.L_x_6534:
[----:B------:R-:W-:Y:S01]  /*ab70*/  R2UR UR4, R24 ;  /* 0x00000000180472ca */ /* 0x000fe200000e0000 */
[----:B------:R-:W-:Y:S01]  /*ab80*/  ULDC.64 UR6, c[0x0][0x330] ;  /* 0x0000cc0000067ab9 */ /* 0x000fe20000000a00 */
[----:B------:R-:W-:Y:S01]  /*ab90*/  MOV R5, R33 ;  /* 0x0000002100057202 */ /* 0x000fe20000000f00 */
[----:B0-----:R-:W-:Y:S01]  /*aba0*/  IMAD.U32 R3, RZ, RZ, UR6 ;  /* 0x00000006ff037e24 */ /* 0x001fe2000f8e00ff */
        /* <DEDUP_REMOVED lines=16> */
.L_x_6522:
[----:B------:R-:W-:-:S13]  /*acb0*/  ISETP.NE.AND P0, PT, R18, 0x3, PT ;  /* 0x000000031200780c */ /* 0x000fda0003f05270 */
[----:B------:R-:W-:Y:S05]  /*acc0*/  @!P0 BRA `(.L_x_6536) ;  /* 0x0000000000048947 */ /* 0x000fea0003800000 */
[----:B------:R-:W-:Y:S01]  /*acd0*/  BPT.TRAP 0x1 ;  /* 0x000000040000795c */ /* 0x000fe20000300000 */
.L_x_6536:
[----:B0-----:R-:W-:Y:S01]  /*ace0*/  LEA R0, R10, UR45, 0x3 ;  /* 0x0000002d0a007c11 */ /* 0x001fe2000f8e18ff */
[----:B------:R-:W-:Y:S01]  /*acf0*/  IMAD.MOV.U32 R3, RZ, RZ, -0x80 ;  /* 0xffffff80ff037424 */ /* 0x000fe200078e00ff */
[----:B------:R-:W-:Y:S01]  /*ad00*/  SHF.L.U32 R5, R8, 0x1f, RZ ;  /* 0x0000001f08057819 */ /* 0x000fe200000006ff */
[----:B------:R-:W-:Y:S01]  /*ad10*/  BSSY B0, `(.L_x_6537) ;  /* 0x0000006000007945 */ /* 0x000fe20003800000 */
[----:B------:R-:W-:Y:S01]  /*ad20*/  LEA R6, R10, R19, 0xe ;  /* 0x000000130a067211 */ /* 0x000fe200078e70ff */
[----:B------:R-:W-:Y:S01]  /*ad30*/  IMAD R3, R22, R3, UR43 ;  /* 0x0000002b16037e24 */ /* 0x000fe2000f8e0203 */
[----:B------:R-:W0:Y:S03]  /*ad40*/  SYNCS.PHASECHK.TRANS64.TRYWAIT P0, [R0+URZ+0x28860], R5 ;  /* 0x02886005000075a7 */ /* 0x000e26000800017f */
[----:B------:R-:W-:Y:S01]  /*ad50*/  IMAD.IADD R28, R3, 0x1, -R28 ;  /* 0x00000001031c7824 */ /* 0x000fe200078e0a1c */
[----:B0-----:R-:W-:Y:S06]  /*ad60*/  @!P0 BRA `(.L_x_6538) ;  /* 0x0000003400448947 */ /* 0x001fec0003800000 */
.L_x_6630:
[----:B------:R-:W-:Y:S05]  /*ad70*/  BSYNC B0 ;  /* 0x0000000000007941 */ /* 0x000fea0003800000 */
.L_x_6537:
[----:B------:R-:W-:-:S03]  /*ad80*/  UMOV UR4, 0xffffffff ;  /* 0xffffffff00047882 */ /* 0x000fc60000000000 */
[----:B------:R-:W-:Y:S05]  /*ad90*/  BRA.DIV UR4, `(.L_x_6539) ;  /* 0x00000036044c7947 */ /* 0x000fea000b800000 */
[----:B0-----:R-:W0:Y:S01]  /*ada0*/  SHFL.IDX PT, R5, R2, RZ, 0x181f ;  /* 0x00181fff02057589 */ /* 0x001e2200000e0000 */
[----:B------:R-:W-:Y:S01]  /*adb0*/  ULDC UR4, c[0x0][0x2f4] ;  /* 0x0000bd0000047ab9 */ /* 0x000fe20000000800 */
[----:B------:R-:W-:Y:S02]  /*adc0*/  LEA R3, R6, UR45, 0x1 ;  /* 0x0000002d06037c11 */ /* 0x000fe4000f8e08ff */
[----:B------:R-:W1:Y:S01]  /*add0*/  SHFL.IDX PT, R4, R16, RZ, 0x181f ;  /* 0x00181fff10047589 */ /* 0x000e6200000e0000 */
[----:B------:R-:W-:Y:S02]  /*ade0*/  ISETP.GE.AND P1, PT, R26, UR4, PT ;  /* 0x000000041a007c0c */ /* 0x000fe4000bf26270 */
[----:B------:R-:W-:Y:S01]  /*adf0*/  ISETP.GE.AND P0, PT, R25, UR4, PT ;  /* 0x0000000419007c0c */ /* 0x000fe2000bf06270 */
[----:B------:R-:W3:Y:S01]  /*ae00*/  SHFL.IDX PT, R14, R16, 0x1, 0x181f ;  /* 0x00381f00100e7f89 */ /* 0x000ee200000e0000 */
[C---:B------:R-:W-:Y:S02]  /*ae10*/  ISETP.LT.OR P4, PT, R28.reuse, 0x1, P1 ;  /* 0x000000011c00780c */ /* 0x040fe40000f81670 */
[C---:B------:R-:W-:Y:S01]  /*ae20*/  ISETP.LT.OR P5, PT, R28.reuse, 0x1, P0 ;  /* 0x000000011c00780c */ /* 0x040fe200007a1670 */
[----:B------:R-:W4:Y:S01]  /*ae30*/  SHFL.IDX PT, R19, R2, 0x1, 0x181f ;  /* 0x00381f0002137f89 */ /* 0x000f2200000e0000 */
[----:B------:R-:W-:-:S02]  /*ae40*/  ISETP.LT.OR P2, PT, R28, 0x11, P1 ;  /* 0x000000111c00780c */ /* 0x000fc40000f41670 */
[----:B------:R-:W-:Y:S01]  /*ae50*/  ISETP.LT.OR P3, PT, R28, 0x11, P0 ;  /* 0x000000111c00780c */ /* 0x000fe20000761670 */
[----:B------:R-:W-:Y:S04]  /*ae60*/  SHFL.IDX PT, R23, R2, 0x2, 0x181f ;  /* 0x00581f0002177f89 */ /* 0x000fe800000e0000 */
[----:B------:R-:W5:Y:S01]  /*ae70*/  SHFL.IDX PT, R22, R16, 0x2, 0x181f ;  /* 0x00581f0010167f89 */ /* 0x000f6200000e0000 */
[----:B0-----:R-:W-:-:S03]  /*ae80*/  IMAD.MOV.U32 R7, RZ, RZ, R5 ;  /* 0x000000ffff077224 */ /* 0x001fc600078e0005 */
[----:B------:R-:W0:Y:S01]  /*ae90*/  SHFL.IDX PT, R9, R2, 0x4, 0x181f ;  /* 0x00981f0002097f89 */ /* 0x000e2200000e0000 */
[----:B-1----:R-:W-:-:S03]  /*aea0*/  IMAD.MOV.U32 R6, RZ, RZ, R4 ;  /* 0x000000ffff067224 */ /* 0x002fc600078e0004 */
[----:B------:R-:W1:Y:S01]  /*aeb0*/  SHFL.IDX PT, R24, R16, 0x4, 0x181f ;  /* 0x00981f0010187f89 */ /* 0x000e6200000e0000 */
[----:B------:R-:W-:-:S03]  /*aec0*/  IMAD.WIDE.U32 R6, R26, 0x2, R6 ;  /* 0x000000021a067825 */ /* 0x000fc600078e0006 */
[----:B------:R-:W-:Y:S01]  /*aed0*/  SHFL.IDX PT, R21, R2, 0x3, 0x181f ;  /* 0x00781f0002157f89 */ /* 0x000fe200000e0000 */
[----:B---3--:R-:W-:Y:S01]  /*aee0*/  MOV R4, R14 ;  /* 0x0000000e00047202 */ /* 0x008fe20000000f00 */
[----:B----4-:R-:W-:Y:S02]  /*aef0*/  IMAD.MOV.U32 R5, RZ, RZ, R19 ;  /* 0x000000ffff057224 */ /* 0x010fe400078e0013 */
[----:B------:R-:W3:Y:S02]  /*af00*/  SHFL.IDX PT, R20, R16, 0x3, 0x181f ;  /* 0x00781f0010147f89 */ /* 0x000ee400000e0000 */
[----:B------:R-:W-:Y:S02]  /*af10*/  IMAD.WIDE.U32 R4, R26, 0x2, R4 ;  /* 0x000000021a047825 */ /* 0x000fe400078e0004 */
[----:B------:R-:W-:Y:S01]  /*af20*/  LDGSTS.E.BYPASS.LTC128B.128 [R3+0x400], desc[UR38][R6.64], !P4 ;  /* 0x0040000006037fae */ /* 0x000fe2000e101d66 */
[----:B------:R-:W-:Y:S01]  /*af30*/  ISETP.LT.OR P4, PT, R28, 0x21, P1 ;  /* 0x000000211c00780c */ /* 0x000fe20000f81670 */
[----:B-----5:R-:W-:-:S02]  /*af40*/  IMAD.WIDE.U32 R22, R26, 0x2, R22 ;  /* 0x000000021a167825 */ /* 0x020fc400078e0016 */
[----:B------:R4:W-:Y:S01]  /*af50*/  LDGSTS.E.BYPASS.LTC128B.128 [R3+0x4400], desc[UR38][R6.64+0x80], !P5 ;  /* 0x0440008006037fae */ /* 0x0009e2000e901d66 */
[----:B------:R-:W-:-:S03]  /*af60*/  ISETP.LT.OR P5, PT, R28, 0x21, P0 ;  /* 0x000000211c00780c */ /* 0x000fc600007a1670 */
[----:B------:R-:W4:Y:S01]  /*af70*/  SHFL.IDX PT, R14, R16, 0x5, 0x181f ;  /* 0x00b81f00100e7f89 */ /* 0x000f2200000e0000 */
[----:B0-----:R-:W-:Y:S01]  /*af80*/  IMAD.MOV.U32 R13, RZ, RZ, R9 ;  /* 0x000000ffff0d7224 */ /* 0x001fe200078e0009 */
[----:B------:R-:W-:Y:S02]  /*af90*/  MOV R9, RZ ;  /* 0x000000ff00097202 */ /* 0x000fe40000000f00 */
[----:B------:R-:W0:Y:S01]  /*afa0*/  SHFL.IDX PT, R19, R2, 0x5, 0x181f ;  /* 0x00b81f0002137f89 */ /* 0x000e2200000e0000 */
[----:B-1----:R-:W-:-:S03]  /*afb0*/  IMAD.MOV.U32 R12, RZ, RZ, R24 ;  /* 0x000000ffff0c7224 */ /* 0x002fc600078e0018 */
[----:B------:R-:W1:Y:S01]  /*afc0*/  SHFL.IDX PT, R25, R2, 0x6, 0x181f ;  /* 0x00d81f0002197f89 */ /* 0x000e6200000e0000 */
[----:B------:R-:W-:-:S03]  /*afd0*/  IMAD.WIDE.U32 R12, R26, 0x2, R12 ;  /* 0x000000021a0c7825 */ /* 0x000fc600078e000c */
[----:B------:R-:W5:Y:S01]  /*afe0*/  SHFL.IDX PT, R30, R16, 0x6, 0x181f ;  /* 0x00d81f00101e7f89 */ /* 0x000f6200000e0000 */
[----:B---3--:R-:W-:-:S03]  /*aff0*/  IMAD.WIDE.U32 R20, R26, 0x2, R20 ;  /* 0x000000021a147825 */ /* 0x008fc600078e0014 */
[----:B------:R-:W-:Y:S01]  /*b000*/  LDGSTS.E.BYPASS.LTC128B.128 [R3+0xc00], desc[UR38][R4.64], !P2 ;  /* 0x00c0000004037fae */ /* 0x000fe2000d101d66 */
[----:B------:R-:W-:-:S03]  /*b010*/  ISETP.LT.OR P2, PT, R28, 0x31, P1 ;  /* 0x000000311c00780c */ /* 0x000fc60000f41670 */
[----:B------:R1:W-:Y:S01]  /*b020*/  LDGSTS.E.BYPASS.LTC128B.128 [R3+0x4c00], desc[UR38][R4.64+0x80], !P3 ;  /* 0x04c0008004037fae */ /* 0x0003e2000d901d66 */
[----:B------:R-:W-:-:S03]  /*b030*/  ISETP.LT.OR P3, PT, R28, 0x31, P0 ;  /* 0x000000311c00780c */ /* 0x000fc60000761670 */
[----:B------:R3:W-:Y:S01]  /*b040*/  LDGSTS.E.BYPASS.LTC128B.128 [R3+0x1400], desc[UR38][R22.64], !P4 ;  /* 0x0140000016037fae */ /* 0x0007e2000e101d66 */
[C---:B------:R-:W-:Y:S02]  /*b050*/  ISETP.LT.OR P4, PT, R28.reuse, 0x41, P1 ;  /* 0x000000411c00780c */ /* 0x040fe40000f81670 */
[----:B----4-:R-:W-:Y:S01]  /*b060*/  MOV R6, R14 ;  /* 0x0000000e00067202 */ /* 0x010fe20000000f00 */
[----:B------:R3:W-:Y:S01]  /*b070*/  LDGSTS.E.BYPASS.LTC128B.128 [R3+0x5400], desc[UR38][R22.64+0x80], !P5 ;  /* 0x0540008016037fae */ /* 0x0007e2000e901d66 */
[C---:B------:R-:W-:Y:S01]  /*b080*/  ISETP.LT.OR P5, PT, R28.reuse, 0x41, P0 ;  /* 0x000000411c00780c */ /* 0x040fe200007a1670 */
[----:B0-----:R-:W-:Y:S02]  /*b090*/  IMAD.MOV.U32 R7, RZ, RZ, R19 ;  /* 0x000000ffff077224 */ /* 0x001fe400078e0013 */
[----:B------:R3:W-:Y:S01]  /*b0a0*/  LDGSTS.E.BYPASS.LTC128B.128 [R3+0x1c00], desc[UR38][R20.64], !P2 ;  /* 0x01c0000014037fae */ /* 0x0007e2000d101d66 */
[----:B------:R-:W-:Y:S01]  /*b0b0*/  ISETP.LT.OR P2, PT, R28, 0x51, P1 ;  /* 0x000000511c00780c */ /* 0x000fe20000f41670 */
[----:B-1----:R-:W-:-:S02]  /*b0c0*/  IMAD.MOV.U32 R5, RZ, RZ, R25 ;  /* 0x000000ffff057224 */ /* 0x002fc400078e0019 */
[----:B------:R3:W-:Y:S01]  /*b0d0*/  LDGSTS.E.BYPASS.LTC128B.128 [R3+0x5c00], desc[UR38][R20.64+0x80], !P3 ;  /* 0x05c0008014037fae */ /* 0x0007e2000d901d66 */
[C---:B------:R-:W-:Y:S01]  /*b0e0*/  ISETP.LT.OR P3, PT, R28.reuse, 0x51, P0 ;  /* 0x000000511c00780c */ /* 0x040fe20000761670 */
[----:B-----5:R-:W-:Y:S02]  /*b0f0*/  IMAD.MOV.U32 R4, RZ, RZ, R30 ;  /* 0x000000ffff047224 */ /* 0x020fe400078e001e */
[----:B------:R3:W-:Y:S01]  /*b100*/  LDGSTS.E.BYPASS.LTC128B.128 [R3+0x2400], desc[UR38][R12.64], !P4 ;  /* 0x024000000c037fae */ /* 0x0007e2000e101d66 */
[----:B------:R-:W-:Y:S01]  /*b110*/  ISETP.LT.OR P4, PT, R28, 0x61, P1 ;  /* 0x000000611c00780c */ /* 0x000fe20000f81670 */
[----:B------:R-:W-:Y:S02]  /*b120*/  IMAD.WIDE.U32 R6, R26, 0x2, R6 ;  /* 0x000000021a067825 */ /* 0x000fe400078e0006 */
[----:B------:R3:W-:Y:S01]  /*b130*/  LDGSTS.E.BYPASS.LTC128B.128 [R3+0x6400], desc[UR38][R12.64+0x80], !P5 ;  /* 0x064000800c037fae */ /* 0x0007e2000e901d66 */
[----:B------:R-:W-:Y:S01]  /*b140*/  ISETP.LT.OR P5, PT, R28, 0x61, P0 ;  /* 0x000000611c00780c */ /* 0x000fe200007a1670 */
[----:B------:R-:W-:-:S02]  /*b150*/  IMAD.WIDE.U32 R4, R26, 0x2, R4 ;  /* 0x000000021a047825 */ /* 0x000fc400078e0004 */
[----:B------:R3:W-:Y:S04]  /*b160*/  LDGSTS.E.BYPASS.LTC128B.128 [R3+0x2c00], desc[UR38][R6.64], !P2 ;  /* 0x02c0000006037fae */ /* 0x0007e8000d101d66 */
[----:B------:R3:W-:Y:S04]  /*b170*/  LDGSTS.E.BYPASS.LTC128B.128 [R3+0x6c00], desc[UR38][R6.64+0x80], !P3 ;  /* 0x06c0008006037fae */ /* 0x0007e8000d901d66 */
[----:B------:R3:W-:Y:S04]  /*b180*/  LDGSTS.E.BYPASS.LTC128B.128 [R3+0x3400], desc[UR38][R4.64], !P4 ;  /* 0x0340000004037fae */ /* 0x0007e8000e101d66 */
[----:B------:R-:W0:Y:S04]  /*b190*/  SHFL.IDX PT, R2, R2, 0x7, 0x181f ;  /* 0x00f81f0002027f89 */ /* 0x000e2800000e0000 */
[----:B------:R3:W1:Y:S04]  /*b1a0*/  SHFL.IDX PT, R14, R16, 0x7, 0x181f ;  /* 0x00f81f00100e7f89 */ /* 0x00066800000e0000 */
[----:B------:R3:W-:Y:S02]  /*b1b0*/  LDGSTS.E.BYPASS.LTC128B.128 [R3+0x7400], desc[UR38][R4.64+0x80], !P5 ;  /* 0x0740008004037fae */ /* 0x0007e4000e901d66 */
.L_x_6648:
[C---:B------:R-:W-:Y:S01]  /*b1c0*/  ISETP.LT.OR P1, PT, R28.reuse, 0x71, P1 ;  /* 0x000000711c00780c */ /* 0x040fe20000f21670 */
[----:B-1-3--:R-:W-:Y:S01]  /*b1d0*/  IMAD.MOV.U32 R4, RZ, RZ, R14 ;  /* 0x000000ffff047224 */ /* 0x00afe200078e000e */
[----:B------:R-:W-:Y:S01]  /*b1e0*/  ISETP.LT.OR P0, PT, R28, 0x71, P0 ;  /* 0x000000711c00780c */ /* 0x000fe20000701670 */
[----:B0-----:R-:W-:Y:S02]  /*b1f0*/  IMAD.MOV.U32 R5, RZ, RZ, R2 ;  /* 0x000000ffff057224 */ /* 0x001fe400078e0002 */
[----:B------:R-:W-:-:S08]  /*b200*/  IMAD.WIDE.U32 R4, R26, 0x2, R4 ;  /* 0x000000021a047825 */ /* 0x000fd000078e0004 */
[----:B------:R-:W-:Y:S01]  /*b210*/  @!PT LDS RZ, [RZ] ;  /* 0x00000000fffff984 */ /* 0x000fe20000000800 */
[----:B------:R-:W-:Y:S01]  /*b220*/  @!PT LDS RZ, [RZ] ;  /* 0x00000000fffff984 */ /* 0x000fe20000000800 */
[----:B------:R-:W-:Y:S01]  /*b230*/  @!PT LDS RZ, [RZ] ;  /* 0x00000000fffff984 */ /* 0x000fe20000000800 */
[----:B------:R0:W-:Y:S04]  /*b240*/  LDGSTS.E.BYPASS.LTC128B.128 [R3+0x3c00], desc[UR38][R4.64], !P1 ;  /* 0x03c0000004037fae */ /* 0x0001e8000c901d66 */
[----:B------:R0:W-:Y:S01]  /*b250*/  LDGSTS.E.BYPASS.LTC128B.128 [R3+0x7c00], desc[UR38][R4.64+0x80], !P0 ;  /* 0x07c0008004037fae */ /* 0x0001e2000c101d66 */
[----:B------:R-:W-:Y:S01]  /*b260*/  PLOP3.LUT P0, PT, PT, PT, PT, 0x80, 0x0 ;  /* 0x000000000000781c */ /* 0x000fe20003f0f070 */
[----:B------:R-:W-:-:S12]  /*b270*/  NOP ;  /* 0x0000000000007918 */ /* 0x000fd80000000000 */
.L_x_6540:
        /* <DEDUP_REMOVED lines=10> */
.L_x_6541:
[----:B------:R1:W-:Y:S02]  /*b320*/  SYNCS.ARRIVE.TRANS64.A1T0 RZ, [R0+URZ+0x28850], RZ ;  /* 0x028850ff00ff79a7 */ /* 0x0003e4000810003f */
[----:B-1----:R-:W-:-:S05]  /*b330*/  VIADD R0, R10, 0x1 ;  /* 0x000000010a007836 */ /* 0x002fca0000000000 */
[----:B------:R-:W-:-:S04]  /*b340*/  ISETP.NE.AND P0, PT, R0, 0x2, PT ;  /* 0x000000020000780c */ /* 0x000fc80003f05270 */
[----:B0-----:R-:W-:Y:S02]  /*b350*/  SEL R3, RZ, 0x1, P0 ;  /* 0x00000001ff037807 */ /* 0x001fe40000000000 */
[----:B------:R-:W-:Y:S02]  /*b360*/  SEL R0, R0, RZ, P0 ;  /* 0x000000ff00007207 */ /* 0x000fe40000000000 */
[----:B------:R-:W-:-:S07]  /*b370*/  LOP3.LUT R8, R8, R3, RZ, 0x3c, !PT ;  /* 0x0000000308087212 */ /* 0x000fce00078e3cff */
.L_x_6507:
[----:B------:R-:W0:Y:S01]  /*b380*/  S2R R3, SR_CgaCtaId ;  /* 0x0000000000037919 */ /* 0x000e220000008800 */
[----:B------:R-:W-:Y:S02]  /*b390*/  MOV R2, 0x400 ;  /* 0x0000040000027802 */ /* 0x000fe40000000f00 */
[----:B------:R-:W-:Y:S02]  /*b3a0*/  SHF.L.U32 R9, R9, 0x1f, RZ ;  /* 0x0000001f09097819 */ /* 0x000fe400000006ff */
[----:B0-----:R-:W-:-:S04]  /*b3b0*/  LEA R7, R3, R2, 0x18 ;  /* 0x0000000203077211 */ /* 0x001fc800078ec0ff */
[----:B------:R-:W0:Y:S02]  /*b3c0*/  SYNCS.PHASECHK.TRANS64.TRYWAIT P0, [R7+URZ+0x28820], R9 ;  /* 0x02882009070075a7 */ /* 0x000e24000800017f */
[----:B0-----:R-:W-:Y:S05]  /*b3d0*/  @!P0 BRA `(.L_x_6542) ;  /* 0x0000003800548947 */ /* 0x001fea0003800000 */
.L_x_6649:
[----:B------:R-:W-:-:S03]  /*b3e0*/  UMOV UR4, 0xffffffff ;  /* 0xffffffff00047882 */ /* 0x000fc60000000000 */
[----:B------:R-:W-:Y:S05]  /*b3f0*/  BRA.DIV UR4, `(.L_x_6543) ;  /* 0x0000003a04607947 */ /* 0x000fea000b800000 */
[----:B------:R1:W3:Y:S02]  /*b400*/  SHFL.IDX PT, R14, R17, RZ, 0x1f ;  /* 0x00001fff110e7589 */ /* 0x0002e400000e0000 */
.L_x_6652:
[----:B---3--:R-:W-:-:S13]  /*b410*/  ISETP.NE.AND P0, PT, R14, RZ, PT ;  /* 0x000000ff0e00720c */ /* 0x008fda0003f05270 */
[----:B------:R-:W-:Y:S05]  /*b420*/  @P0 BRA `(.L_x_6475) ;  /* 0x0000000000880947 */ /* 0x000fea0003800000 */
[----:B------:R-:W-:-:S03]  /*b430*/  UMOV UR4, 0xffffffff ;  /* 0xffffffff00047882 */ /* 0x000fc60000000000 */
[----:B------:R-:W-:Y:S05]  /*b440*/  BRA.DIV UR4, `(.L_x_6544) ;  /* 0x0000003a04747947 */ /* 0x000fea000b800000 */
[----:B------:R-:W-:-:S13]  /*b450*/  ELECT P6, URZ, PT ;  /* 0x00000000003f782f */ /* 0x000fda00038c0000 */
.L_x_6655:
[----:B------:R-:W-:Y:S05]  /*b460*/  @!P6 BRA `(.L_x_6475) ;  /* 0x000000000078e947 */ /* 0x000fea0003800000 */
[----:B------:R-:W-:-:S06]  /*b470*/  ULOP3.LUT UR4, UR40, 0x2, URZ, 0xfc, !UPT ;  /* 0x0000000228047892 */ /* 0x000fcc000f8efc3f */
[----:B------:R-:W-:-:S04]  /*b480*/  MOV R2, UR4 ;  /* 0x0000000400027c02 */ /* 0x000fc80008000f00 */
[----:B------:R-:W-:-:S13]  /*b490*/  ISETP.NE.AND P0, PT, R2, 0x3, PT ;  /* 0x000000030200780c */ /* 0x000fda0003f05270 */
[----:B------:R-:W-:Y:S05]  /*b4a0*/  @!P0 BRA `(.L_x_6545) ;  /* 0x0000000000048947 */ /* 0x000fea0003800000 */
[----:B------:R-:W-:Y:S01]  /*b4b0*/  BPT.TRAP 0x1 ;  /* 0x000000040000795c */ /* 0x000fe20000300000 */
.L_x_6545:
[----:B------:R-:W-:Y:S01]  /*b4c0*/  IMAD R5, R0, 0x8, R7 ;  /* 0x0000000800057824 */ /* 0x000fe200078e0207 */
[----:B------:R-:W-:Y:S01]  /*b4d0*/  SHF.L.U32 R2, R8, 0x1f, RZ ;  /* 0x0000001f08027819 */ /* 0x000fe200000006ff */
[----:B------:R-:W-:-:S03]  /*b4e0*/  VIADD R0, R0, 0x1 ;  /* 0x0000000100007836 */ /* 0x000fc60000000000 */
[----:B------:R-:W3:Y:S02]  /*b4f0*/  SYNCS.PHASECHK.TRANS64.TRYWAIT P1, [R5+URZ+0x28840], R2 ;  /* 0x02884002050075a7 */ /* 0x000ee4000802017f */
[----:B------:R-:W-:-:S04]  /*b500*/  ISETP.NE.AND P2, PT, R0, 0x2, PT ;  /* 0x000000020000780c */ /* 0x000fc80003f45270 */
[----:B------:R-:W-:Y:S01]  /*b510*/  SEL R3, RZ, 0x1, P2 ;  /* 0x00000001ff037807 */ /* 0x000fe20001000000 */
[----:B---3--:R-:W-:Y:S08]  /*b520*/  @!P1 BRA `(.L_x_6546) ;  /* 0x00000038005c9947 */ /* 0x008ff00003800000 */
.L_x_6656:
[----:B------:R-:W-:Y:S02]  /*b530*/  SEL R0, R0, RZ, P2 ;  /* 0x000000ff00007207 */ /* 0x000fe40001000000 */
[----:B------:R-:W-:Y:S01]  /*b540*/  LOP3.LUT R3, R8, R3, RZ, 0x3c, !PT ;  /* 0x0000000308037212 */ /* 0x000fe200078e3cff */
[----:B------:R-:W-:Y:S06]  /*b550*/  @!P0 BRA `(.L_x_6547) ;  /* 0x0000000000048947 */ /* 0x000fec0003800000 */
[----:B------:R-:W-:Y:S01]  /*b560*/  BPT.TRAP 0x1 ;  /* 0x000000040000795c */ /* 0x000fe20000300000 */
.L_x_6547:
[----:B0-----:R-:W-:Y:S01]  /*b570*/  IMAD R7, R0, 0x8, R7 ;  /* 0x0000000800077824 */ /* 0x001fe200078e0207 */
[----:B------:R-:W-:-:S04]  /*b580*/  SHF.L.U32 R0, R3, 0x1f, RZ ;  /* 0x0000001f03007819 */ /* 0x000fc800000006ff */
[----:B------:R-:W0:Y:S02]  /*b590*/  SYNCS.PHASECHK.TRANS64.TRYWAIT P1, [R7+URZ+0x28840], R0 ;  /* 0x02884000070075a7 */ /* 0x000e24000802017f */
[----:B0-----:R-:W-:Y:S05]  /*b5a0*/  @!P1 BRA `(.L_x_6548) ;  /* 0x0000003800509947 */ /* 0x001fea0003800000 */
.L_x_6657:
[----:B------:R-:W-:Y:S05]  /*b5b0*/  @!P0 BRA `(.L_x_6549) ;  /* 0x0000000000048947 */ /* 0x000fea0003800000 */
[----:B------:R-:W-:Y:S01]  /*b5c0*/  BPT.TRAP 0x1 ;  /* 0x000000040000795c */ /* 0x000fe20000300000 */
.L_x_6549:
[----:B------:R-:W4:Y:S02]  /*b5d0*/  SYNCS.PHASECHK.TRANS64.TRYWAIT P1, [R5+URZ+0x28860], R2 ;  /* 0x02886002050075a7 */ /* 0x000f24000802017f */
[----:B----4-:R-:W-:Y:S05]  /*b5e0*/  @!P1 BRA `(.L_x_6550) ;  /* 0x0000003800549947 */ /* 0x010fea0003800000 */
.L_x_6658:
[----:B------:R-:W-:Y:S05]  /*b5f0*/  @!P0 BRA `(.L_x_6551) ;  /* 0x0000000000048947 */ /* 0x000fea0003800000 */
[----:B------:R-:W-:Y:S01]  /*b600*/  BPT.TRAP 0x1 ;  /* 0x000000040000795c */ /* 0x000fe20000300000 */
.L_x_6551:
[----:B------:R0:W0:Y:S02]  /*b610*/  SYNCS.PHASECHK.TRANS64.TRYWAIT P0, [R7+URZ+0x28860], R0 ;  /* 0x02886000070075a7 */ /* 0x000024000800017f */
[----:B0-----:R-:W-:Y:S05]  /*b620*/  @!P0 NANOSLEEP.SYNCS 0x989680 ;  /* 0x009896800000895d */ /* 0x001fea0003900000 */
[----:B------:R-:W0:Y:S02]  /*b630*/  @!P0 SYNCS.PHASECHK.TRANS64 P0, [R7+URZ+0x28860], R0 ;  /* 0x02886000070085a7 */ /* 0x000e24000800007f */
[----:B0-----:R-:W-:Y:S05]  /*b640*/  @!P0 BRA `(.L_x_6551) ;  /* 0xfffffffc00f08947 */ /* 0x001fea000383ffff */
.L_x_6475:
[----:B------:R-:W-:Y:S05]  /*b650*/  BSYNC B6 ;  /* 0x0000000000067941 */ /* 0x000fea0003800000 */
.L_x_6472:
[----:B------:R-:W-:Y:S05]  /*b660*/  EXIT ;  /* 0x000000000000794d */ /* 0x000fea0003800000 */
.L_x_6479:
[----:B0-----:R-:W-:-:S04]  /*b670*/  MOV R0, UR36 ;  /* 0x0000002400007c02 */ /* 0x001fc80008000f00 */
[----:B------:R0:W1:Y:S03]  /*b680*/  SYNCS.PHASECHK.TRANS64.TRYWAIT P0, [R0+URZ+0x28800], R3 ;  /* 0x02880003000075a7 */ /* 0x000066000800017f */
[----:B-1----:R-:W-:Y:S05]  /*b690*/  @!P0 NANOSLEEP.SYNCS 0x989680 ;  /* 0x009896800000895d */ /* 0x002fea0003900000 */
[----:B------:R-:W1:Y:S02]  /*b6a0*/  @!P0 SYNCS.PHASECHK.TRANS64 P0, [R0+URZ+0x28800], R3 ;  /* 0x02880003000085a7 */ /* 0x000e64000800007f */
[----:B-1----:R-:W-:Y:S05]  /*b6b0*/  @!P0 BRA `(.L_x_6479) ;  /* 0xfffffffc00ec8947 */ /* 0x002fea000383ffff */
[----:B------:R-:W-:Y:S05]  /*b6c0*/  BRA `(.L_x_6552) ;  /* 0xffffff5800c07947 */ /* 0x000fea000383ffff */
.L_x_6483:
[----:B-1----:R-:W-:-:S04]  /*b6d0*/  IMAD.U32 R4, RZ, RZ, UR36 ;  /* 0x00000024ff047e24 */ /* 0x002fc8000f8e00ff */
[----:B------:R1:W2:Y:S03]  /*b6e0*/  SYNCS.PHASECHK.TRANS64.TRYWAIT P1, [R4+URZ+0x28830], R3 ;  /* 0x02883003040075a7 */ /* 0x0002a6000802017f */
[----:B--2---:R-:W-:Y:S05]  /*b6f0*/  @!P1 NANOSLEEP.SYNCS 0x989680 ;  /* 0x009896800000995d */ /* 0x004fea0003900000 */
[----:B------:R-:W2:Y:S02]  /*b700*/  @!P1 SYNCS.PHASECHK.TRANS64 P1, [R4+URZ+0x28830], R3 ;  /* 0x02883003040095a7 */ /* 0x000ea4000802007f */
[----:B--2---:R-:W-:Y:S05]  /*b710*/  @!P1 BRA `(.L_x_6483) ;  /* 0xfffffffc00ec9947 */ /* 0x004fea000383ffff */
[----:B------:R-:W-:Y:S05]  /*b720*/  BRA `(.L_x_6482) ;  /* 0xffffff5800dc7947 */ /* 0x000fea000383ffff */
.L_x_6489:
[----:B-1----:R-:W-:-:S04]  /*b730*/  IMAD.U32 R3, RZ, RZ, UR10 ;  /* 0x0000000aff037e24 */ /* 0x002fc8000f8e00ff */
[----:B------:R1:W2:Y:S03]  /*b740*/  SYNCS.PHASECHK.TRANS64.TRYWAIT P1, [R3+URZ+0x28830], R0 ;  /* 0x02883000030075a7 */ /* 0x0002a6000802017f */
[----:B--2---:R-:W-:Y:S05]  /*b750*/  @!P1 NANOSLEEP.SYNCS 0x989680 ;  /* 0x009896800000995d */ /* 0x004fea0003900000 */
[----:B------:R-:W2:Y:S02]  /*b760*/  @!P1 SYNCS.PHASECHK.TRANS64 P1, [R3+URZ+0x28830], R0 ;  /* 0x02883000030095a7 */ /* 0x000ea4000802007f */
[----:B--2---:R-:W-:Y:S05]  /*b770*/  @!P1 BRA `(.L_x_6489) ;  /* 0xfffffffc00ec9947 */ /* 0x004fea000383ffff */
[----:B------:R-:W-:Y:S05]  /*b780*/  BRA `(.L_x_6486) ;  /* 0xffffff8000587947 */ /* 0x000fea000383ffff */
.L_x_6493:
[----:B-1----:R-:W-:-:S04]  /*b790*/  IMAD.U32 R6, RZ, RZ, UR10 ;  /* 0x0000000aff067e24 */ /* 0x002fc8000f8e00ff */
[----:B------:R1:W2:Y:S03]  /*b7a0*/  SYNCS.PHASECHK.TRANS64.TRYWAIT P1, [R6+URZ+0x28850], R3 ;  /* 0x02885003060075a7 */ /* 0x0002a6000802017f */
[----:B--2---:R-:W-:Y:S05]  /*b7b0*/  @!P1 NANOSLEEP.SYNCS 0x989680 ;  /* 0x009896800000995d */ /* 0x004fea0003900000 */
[----:B------:R-:W2:Y:S02]  /*b7c0*/  @!P1 SYNCS.PHASECHK.TRANS64 P1, [R6+URZ+0x28850], R3 ;  /* 0x02885003060095a7 */ /* 0x000ea4000802007f */
[----:B--2---:R-:W-:Y:S05]  /*b7d0*/  @!P1 BRA `(.L_x_6493) ;  /* 0xfffffffc00ec9947 */ /* 0x004fea000383ffff */
[----:B------:R-:W-:Y:S05]  /*b7e0*/  BRA `(.L_x_6490) ;  /* 0xffffff8400307947 */ /* 0x000fea000383ffff */
.L_x_6500:
[----:B-1----:R-:W-:-:S04]  /*b7f0*/  MOV R5, UR5 ;  /* 0x0000000500057c02 */ /* 0x002fc80008000f00 */
[----:B------:R1:W2:Y:S03]  /*b800*/  SYNCS.PHASECHK.TRANS64.TRYWAIT P1, [R5+URZ+0x28850], R2 ;  /* 0x02885002050075a7 */ /* 0x0002a6000802017f */
[----:B--2---:R-:W-:Y:S05]  /*b810*/  @!P1 NANOSLEEP.SYNCS 0x989680 ;  /* 0x009896800000995d */ /* 0x004fea0003900000 */
[----:B------:R-:W2:Y:S02]  /*b820*/  @!P1 SYNCS.PHASECHK.TRANS64 P1, [R5+URZ+0x28850], R2 ;  /* 0x02885002050095a7 */ /* 0x000ea4000802007f */
[----:B--2---:R-:W-:Y:S05]  /*b830*/  @!P1 BRA `(.L_x_6500) ;  /* 0xfffffffc00ec9947 */ /* 0x004fea000383ffff */
[----:B------:R-:W-:Y:S05]  /*b840*/  BRA `(.L_x_6499) ;  /* 0xffffffa000247947 */ /* 0x000fea000383ffff */
.L_x_6512:
[----:B------:R-:W-:Y:S01]  /*b850*/  IMAD.MOV.U32 R13, RZ, RZ, R17 ;  /* 0x000000ffff0d7224 */ /* 0x000fe200078e0011 */
[----:B------:R-:W-:Y:S01]  /*b860*/  MOV R15, 0xffffffff ;  /* 0xffffffff000f7802 */ /* 0x000fe20000000f00 */
[----:B------:R-:W-:Y:S02]  /*b870*/  IMAD.MOV.U32 R12, RZ, RZ, RZ ;  /* 0x000000ffff0c7224 */ /* 0x000fe400078e00ff */
[----:B------:R-:W-:-:S07]  /*b880*/  IMAD.MOV.U32 R11, RZ, RZ, 0x1f ;  /* 0x0000001fff0b7424 */ /* 0x000fce00078e00ff */
[----:B-----5:R-:W-:Y:S05]  /*b890*/  WARPSYNC.COLLECTIVE R15, `(.L_x_6553) ;  /* 0x000000000f087348 */ /* 0x020fea0003c00000 */
[----:B------:R0:W1:Y:S02]  /*b8a0*/  SHFL.IDX P6, R14, R13, R12, R11 ;  /* 0x0000000c0d0e7389 */ /* 0x00006400000c000b */
[----:B01---5:R-:W-:Y:S01]  /*b8b0*/  ENDCOLLECTIVE ;  /* 0x000000000000791b */ /* 0x023fe20003800000 */
.L_x_6553:
[----:B------:R-:W-:Y:S05]  /*b8c0*/  BRA `(.L_x_6554) ;  /* 0xffffffcc00d07947 */ /* 0x000fea000383ffff */
.L_x_6514:
[----:B0-----:R-:W-:-:S04]  /*b8d0*/  IMAD.U32 R10, RZ, RZ, UR45 ;  /* 0x0000002dff0a7e24 */ /* 0x001fc8000f8e00ff */
[----:B------:R0:W1:Y:S03]  /*b8e0*/  SYNCS.PHASECHK.TRANS64.TRYWAIT P0, [R10+URZ+0x28840], R9 ;  /* 0x028840090a0075a7 */ /* 0x000066000800017f */
[----:B-1----:R-:W-:Y:S05]  /*b8f0*/  @!P0 NANOSLEEP.SYNCS 0x989680 ;  /* 0x009896800000895d */ /* 0x002fea0003900000 */
[----:B------:R-:W1:Y:S02]  /*b900*/  @!P0 SYNCS.PHASECHK.TRANS64 P0, [R10+URZ+0x28840], R9 ;  /* 0x028840090a0085a7 */ /* 0x000e64000800007f */
[----:B-1----:R-:W-:Y:S05]  /*b910*/  @!P0 BRA `(.L_x_6514) ;  /* 0xfffffffc00ec8947 */ /* 0x002fea000383ffff */
[----:B------:R-:W-:Y:S05]  /*b920*/  BRA `(.L_x_6555) ;  /* 0xffffffd0004c7947 */ /* 0x000fea000383ffff */
.L_x_6515:
        /* <DEDUP_REMOVED lines=8> */
.L_x_6557:
[----:B------:R-:W-:Y:S05]  /*b9b0*/  BSYNC B0 ;  /* 0x0000000000007941 */ /* 0x000fea0003800000 */
.L_x_6556:
[----:B------:R-:W-:Y:S01]  /*b9c0*/  IMAD.MOV.U32 R13, RZ, RZ, R0 ;  /* 0x000000ffff0d7224 */ /* 0x000fe200078e0000 */
[----:B------:R-:W-:Y:S01]  /*b9d0*/  MOV R12, RZ ;  /* 0x000000ff000c7202 */ /* 0x000fe20000000f00 */
[----:B------:R-:W-:Y:S01]  /*b9e0*/  IMAD.MOV.U32 R11, RZ, RZ, 0x181f ;  /* 0x0000181fff0b7424 */ /* 0x000fe200078e00ff */
[----:B------:R-:W-:Y:S01]  /*b9f0*/  @P0 LEA R9, R19, UR45, 0x1 ;  /* 0x0000002d13090c11 */ /* 0x000fe2000f8e08ff */
[----:B------:R-:W-:Y:S02]  /*ba00*/  IMAD.MOV.U32 R15, RZ, RZ, -0x1 ;  /* 0xffffffffff0f7424 */ /* 0x000fe400078e00ff */
[----:B------:R-:W-:-:S07]  /*ba10*/  IMAD.MOV.U32 R5, RZ, RZ, R14 ;  /* 0x000000ffff057224 */ /* 0x000fce00078e000e */
[----:B------:R-:W-:Y:S05]  /*ba20*/  WARPSYNC.COLLECTIVE R15, `(.L_x_6558) ;  /* 0x000000000f087348 */ /* 0x000fea0003c00000 */
[----:B------:R0:W1:Y:S02]  /*ba30*/  SHFL.IDX P6, R14, R13, R12, R11 ;  /* 0x0000000c0d0e7389 */ /* 0x00006400000c000b */
[----:B01----:R-:W-:Y:S01]  /*ba40*/  ENDCOLLECTIVE ;  /* 0x000000000000791b */ /* 0x003fe20003800000 */
.L_x_6558:
[----:B------:R-:W-:Y:S01]  /*ba50*/  MOV R13, R3 ;  /* 0x00000003000d7202 */ /* 0x000fe20000000f00 */
[----:B------:R-:W-:Y:S02]  /*ba60*/  IMAD.MOV.U32 R12, RZ, RZ, 0x1 ;  /* 0x00000001ff0c7424 */ /* 0x000fe400078e00ff */
[----:B------:R-:W-:-:S07]  /*ba70*/  IMAD.MOV.U32 R4, RZ, RZ, R14 ;  /* 0x000000ffff047224 */ /* 0x000fce00078e000e */
[----:B------:R-:W-:Y:S05]  /*ba80*/  WARPSYNC.COLLECTIVE R15, `(.L_x_6559) ;  /* 0x000000000f087348 */ /* 0x000fea0003c00000 */
[----:B------:R0:W1:Y:S02]  /*ba90*/  SHFL.IDX P6, R14, R13, R12, R11 ;  /* 0x0000000c0d0e7389 */ /* 0x00006400000c000b */
[----:B01----:R-:W-:Y:S01]  /*baa0*/  ENDCOLLECTIVE ;  /* 0x000000000000791b */ /* 0x003fe20003800000 */
.L_x_6559:
[----:B------:R-:W-:-:S05]  /*bab0*/  @P0 IMAD.WIDE.U32 R4, R26, 0x2, R4 ;  /* 0x000000021a040825 */ /* 0x000fca00078e0004 */
[----:B------:R-:W-:Y:S01]  /*bac0*/  @!PT LDS RZ, [RZ] ;  /* 0x00000000fffff984 */ /* 0x000fe20000000800 */
[----:B------:R-:W-:Y:S01]  /*bad0*/  @!PT LDS RZ, [RZ] ;  /* 0x00000000fffff984 */ /* 0x000fe20000000800 */
[----:B------:R-:W-:Y:S01]  /*bae0*/  @!PT LDS RZ, [RZ] ;  /* 0x00000000fffff984 */ /* 0x000fe20000000800 */
[----:B------:R0:W-:Y:S04]  /*baf0*/  @P0 LDGSTS.E.BYPASS.LTC128B.128 [R9+0x18400], desc[UR38][R4.64], !P3 ;  /* 0x1840000004090fae */ /* 0x0001e8000d901d66 */
[----:B------:R0:W-:Y:S01]  /*bb00*/  @P0 LDGSTS.E.BYPASS.LTC128B.128 [R9+0x1c400], desc[UR38][R4.64+0x80], !P2 ;  /* 0x1c40008004090fae */ /* 0x0001e2000d101d66 */
[----:B------:R-:W-:Y:S01]  /*bb10*/  ISETP.GE.AND P0, PT, R6, 0x11, PT ;  /* 0x000000110600780c */ /* 0x000fe20003f06270 */
[----:B------:R-:W-:Y:S02]  /*bb20*/  IMAD.MOV.U32 R13, RZ, RZ, R0 ;  /* 0x000000ffff0d7224 */ /* 0x000fe400078e0000 */
[----:B------:R-:W-:-:S10]  /*bb30*/  IMAD.MOV.U32 R8, RZ, RZ, R14 ;  /* 0x000000ffff087224 */ /* 0x000fd400078e000e */
[----:B0-----:R-:W-:-:S07]  /*bb40*/  @P0 LEA R36, R19, UR45, 0x1 ;  /* 0x0000002d13240c11 */ /* 0x001fce000f8e08ff */
[----:B------:R-:W-:Y:S05]  /*bb50*/  WARPSYNC.COLLECTIVE R15, `(.L_x_6560) ;  /* 0x000000000f087348 */ /* 0x000fea0003c00000 */
[----:B------:R0:W1:Y:S02]  /*bb60*/  SHFL.IDX P6, R14, R13, R12, R11 ;  /* 0x0000000c0d0e7389 */ /* 0x00006400000c000b */
[----:B01----:R-:W-:Y:S01]  /*bb70*/  ENDCOLLECTIVE ;  /* 0x000000000000791b */ /* 0x003fe20003800000 */
.L_x_6560:
[----:B------:R-:W-:Y:S02]  /*bb80*/  IMAD.MOV.U32 R5, RZ, RZ, R8 ;  /* 0x000000ffff057224 */ /* 0x000fe400078e0008 */
[----:B------:R-:W-:Y:S02]  /*bb90*/  IMAD.MOV.U32 R13, RZ, RZ, R3 ;  /* 0x000000ffff0d7224 */ /* 0x000fe400078e0003 */
[----:B------:R-:W-:Y:S01]  /*bba0*/  IMAD.MOV.U32 R12, RZ, RZ, 0x2 ;  /* 0x00000002ff0c7424 */ /* 0x000fe200078e00ff */
[----:B------:R-:W-:-:S07]  /*bbb0*/  MOV R4, R14 ;  /* 0x0000000e00047202 */ /* 0x000fce0000000f00 */
[----:B------:R-:W-:Y:S05]  /*bbc0*/  WARPSYNC.COLLECTIVE R15, `(.L_x_6561) ;  /* 0x000000000f087348 */ /* 0x000fea0003c00000 */
[----:B------:R0:W1:Y:S02]  /*bbd0*/  SHFL.IDX P6, R14, R13, R12, R11 ;  /* 0x0000000c0d0e7389 */ /* 0x00006400000c000b */
[----:B01----:R-:W-:Y:S01]  /*bbe0*/  ENDCOLLECTIVE ;  /* 0x000000000000791b */ /* 0x003fe20003800000 */
.L_x_6561:
[----:B------:R-:W-:-:S05]  /*bbf0*/  @P0 IMAD.WIDE.U32 R20, R26, 0x2, R4 ;  /* 0x000000021a140825 */ /* 0x000fca00078e0004 */
[----:B------:R-:W-:Y:S01]  /*bc00*/  @!PT LDS RZ, [RZ] ;  /* 0x00000000fffff984 */ /* 0x000fe20000000800 */
[----:B------:R-:W-:Y:S01]  /*bc10*/  @!PT LDS RZ, [RZ] ;  /* 0x00000000fffff984 */ /* 0x000fe20000000800 */
[----:B------:R-:W-:Y:S01]  /*bc20*/  @!PT LDS RZ, [RZ] ;  /* 0x00000000fffff984 */ /* 0x000fe20000000800 */
[----:B------:R0:W-:Y:S04]  /*bc30*/  @P0 LDGSTS.E.BYPASS.LTC128B.128 [R36+0x18c00], desc[UR38][R20.64], !P3 ;  /* 0x18c0000014240fae */ /* 0x0001e8000d901d66 */
[----:B------:R0:W-:Y:S01]  /*bc40*/  @P0 LDGSTS.E.BYPASS.LTC128B.128 [R36+0x1cc00], desc[UR38][R20.64+0x80], !P2 ;  /* 0x1cc0008014240fae */ /* 0x0001e2000d101d66 */
[----:B------:R-:W-:Y:S01]  /*bc50*/  ISETP.GE.AND P0, PT, R6, 0x21, PT ;  /* 0x000000210600780c */ /* 0x000fe20003f06270 */
[----:B------:R-:W-:Y:S01]  /*bc60*/  IMAD.MOV.U32 R13, RZ, RZ, R0 ;  /* 0x000000ffff0d7224 */ /* 0x000fe200078e0000 */
[----:B------:R-:W-:-:S11]  /*bc70*/  MOV R10, R14 ;  /* 0x0000000e000a7202 */ /* 0x000fd60000000f00 */
[----:B0-----:R-:W-:Y:S05]  /*bc80*/  WARPSYNC.COLLECTIVE R15, `(.L_x_6562) ;  /* 0x000000000f087348 */ /* 0x001fea0003c00000 */
[----:B------:R1:W2:Y:S02]  /*bc90*/  SHFL.IDX P6, R14, R13, R12, R11 ;  /* 0x0000000c0d0e7389 */ /* 0x0002a400000c000b */
[----:B012---:R-:W-:Y:S01]  /*bca0*/  ENDCOLLECTIVE ;  /* 0x000000000000791b */ /* 0x007fe20003800000 */
.L_x_6562:
[----:B------:R-:W-:Y:S01]  /*bcb0*/  MOV R5, R10 ;  /* 0x0000000a00057202 */ /* 0x000fe20000000f00 */
[----:B------:R-:W-:Y:S02]  /*bcc0*/  IMAD.MOV.U32 R13, RZ, RZ, R3 ;  /* 0x000000ffff0d7224 */ /* 0x000fe400078e0003 */
[----:B------:R-:W-:Y:S02]  /*bcd0*/  IMAD.MOV.U32 R12, RZ, RZ, 0x3 ;  /* 0x00000003ff0c7424 */ /* 0x000fe400078e00ff */
[----:B------:R-:W-:-:S07]  /*bce0*/  IMAD.MOV.U32 R37, RZ, RZ, R14 ;  /* 0x000000ffff257224 */ /* 0x000fce00078e000e */
[----:B------:R-:W-:Y:S05]  /*bcf0*/  WARPSYNC.COLLECTIVE R15, `(.L_x_6563) ;  /* 0x000000000f087348 */ /* 0x000fea0003c00000 */
[----:B------:R0:W1:Y:S02]  /*bd00*/  SHFL.IDX P6, R14, R13, R12, R11 ;  /* 0x0000000c0d0e7389 */ /* 0x00006400000c000b */
[----:B01----:R-:W-:Y:S01]  /*bd10*/  ENDCOLLECTIVE ;  /* 0x000000000000791b */ /* 0x003fe20003800000 */
.L_x_6563:
[----:B------:R-:W-:Y:S01]  /*bd20*/  IMAD.MOV.U32 R4, RZ, RZ, R37 ;  /* 0x000000ffff047224 */ /* 0x000fe200078e0025 */
[----:B------:R-:W-:-:S03]  /*bd30*/  @P0 LEA R37, R19, UR45, 0x1 ;  /* 0x0000002d13250c11 */ /* 0x000fc6000f8e08ff */
[----:B------:R-:W-:-:S05]  /*bd40*/  @P0 IMAD.WIDE.U32 R8, R26, 0x2, R4 ;  /* 0x000000021a080825 */ /* 0x000fca00078e0004 */
[----:B------:R-:W-:Y:S01]  /*bd50*/  @!PT LDS RZ, [RZ] ;  /* 0x00000000fffff984 */ /* 0x000fe20000000800 */
[----:B------:R-:W-:Y:S01]  /*bd60*/  @!PT LDS RZ, [RZ] ;  /* 0x00000000fffff984 */ /* 0x000fe20000000800 */
[----:B------:R-:W-:Y:S01]  /*bd70*/  @!PT LDS RZ, [RZ] ;  /* 0x00000000fffff984 */ /* 0x000fe20000000800 */
        /* <DEDUP_REMOVED lines=8> */
.L_x_6564:
        /* <DEDUP_REMOVED lines=8> */
.L_x_6565:
[----:B------:R-:W-:-:S04]  /*be80*/  IMAD.MOV.U32 R4, RZ, RZ, R32 ;  /* 0x000000ffff047224 */ /* 0x000fc800078e0020 */
[----:B------:R-:W-:-:S05]  /*be90*/  @P0 IMAD.WIDE.U32 R4, R26, 0x2, R4 ;  /* 0x000000021a040825 */ /* 0x000fca00078e0004 */
[----:B------:R-:W-:Y:S01]  /*bea0*/  @!PT LDS RZ, [RZ] ;  /* 0x00000000fffff984 */ /* 0x000fe20000000800 */
[----:B------:R-:W-:Y:S01]  /*beb0*/  @!PT LDS RZ, [RZ] ;  /* 0x00000000fffff984 */ /* 0x000fe20000000800 */
[----:B------:R-:W-:Y:S01]  /*bec0*/  @!PT LDS RZ, [RZ] ;  /* 0x00000000fffff984 */ /* 0x000fe20000000800 */
        /* <DEDUP_REMOVED lines=8> */
.L_x_6566:
        /* <DEDUP_REMOVED lines=8> */
.L_x_6567:
        /* <DEDUP_REMOVED lines=12> */
.L_x_6568:
[----:B------:R-:W-:Y:S01]  /*c090*/  MOV R5, R32 ;  /* 0x0000002000057202 */ /* 0x000fe20000000f00 */
[----:B------:R-:W-:Y:S02]  /*c0a0*/  IMAD.MOV.U32 R13, RZ, RZ, R3 ;  /* 0x000000ffff0d7224 */ /* 0x000fe400078e0003 */
[----:B------:R-:W-:Y:S02]  /*c0b0*/  IMAD.MOV.U32 R12, RZ, RZ, 0x6 ;  /* 0x00000006ff0c7424 */ /* 0x000fe400078e00ff */
[----:B------:R-:W-:-:S07]  /*c0c0*/  IMAD.MOV.U32 R37, RZ, RZ, R14 ;  /* 0x000000ffff257224 */ /* 0x000fce00078e000e */
[----:B------:R-:W-:Y:S05]  /*c0d0*/  WARPSYNC.COLLECTIVE R15, `(.L_x_6569) ;  /* 0x000000000f087348 */ /* 0x000fea0003c00000 */
[----:B------:R0:W1:Y:S02]  /*c0e0*/  SHFL.IDX P6, R14, R13, R12, R11 ;  /* 0x0000000c0d0e7389 */ /* 0x00006400000c000b */
[----:B01----:R-:W-:Y:S01]  /*c0f0*/  ENDCOLLECTIVE ;  /* 0x000000000000791b */ /* 0x003fe20003800000 */
.L_x_6569:
        /* <DEDUP_REMOVED lines=14> */
.L_x_6570:
        /* <DEDUP_REMOVED lines=8> */
.L_x_6571:
        /* <DEDUP_REMOVED lines=8> */
[----:B------:R-:W-:-:S07]  /*c2e0*/  IMAD.MOV.U32 R3, RZ, RZ, R14 ;  /* 0x000000ffff037224 */ /* 0x000fce00078e000e */
[----:B0-----:R-:W-:Y:S05]  /*c2f0*/  WARPSYNC.COLLECTIVE R15, `(.L_x_6572) ;  /* 0x000000000f087348 */ /* 0x001fea0003c00000 */
[----:B------:R1:W2:Y:S02]  /*c300*/  SHFL.IDX P6, R14, R13, R12, R11 ;  /* 0x0000000c0d0e7389 */ /* 0x0002a400000c000b */
[----:B012---:R-:W-:Y:S01]  /*c310*/  ENDCOLLECTIVE ;  /* 0x000000000000791b */ /* 0x007fe20003800000 */
.L_x_6572:
[----:B------:R-:W-:Y:S05]  /*c320*/  BRA `(.L_x_6573) ;  /* 0xffffffcc00487947 */ /* 0x000fea000383ffff */
.L_x_6518:
[----:B------:R-:W-:Y:S01]  /*c330*/  MOV R13, R3 ;  /* 0x00000003000d7202 */ /* 0x000fe20000000f00 */
[----:B------:R-:W-:Y:S02]  /*c340*/  IMAD.MOV.U32 R12, RZ, RZ, RZ ;  /* 0x000000ffff0c7224 */ /* 0x000fe400078e00ff */
[----:B------:R-:W-:Y:S02]  /*c350*/  IMAD.MOV.U32 R11, RZ, RZ, 0x181f ;  /* 0x0000181fff0b7424 */ /* 0x000fe400078e00ff */
[----:B------:R-:W-:Y:S02]  /*c360*/  IMAD.MOV.U32 R15, RZ, RZ, -0x1 ;  /* 0xffffffffff0f7424 */ /* 0x000fe400078e00ff */
[----:B------:R-:W-:-:S07]  /*c370*/  IMAD R35, R35, 0x80, R28 ;  /* 0x0000008023237824 */ /* 0x000fce00078e021c */
[----:B------:R-:W-:Y:S05]  /*c380*/  WARPSYNC.COLLECTIVE R15, `(.L_x_6574) ;  /* 0x000000000f087348 */ /* 0x000fea0003c00000 */
[----:B------:R0:W1:Y:S02]  /*c390*/  SHFL.IDX P6, R14, R13, R12, R11 ;  /* 0x0000000c0d0e7389 */ /* 0x00006400000c000b */
[----:B01----:R-:W-:Y:S01]  /*c3a0*/  ENDCOLLECTIVE ;  /* 0x000000000000791b */ /* 0x003fe20003800000 */
.L_x_6574:
[----:B------:R-:W-:Y:S01]  /*c3b0*/  IADD3 R7, R35, 0x10, RZ ;  /* 0x0000001023077810 */ /* 0x000fe20007ffe0ff */
[----:B------:R-:W-:Y:S01]  /*c3c0*/  IMAD.MOV.U32 R13, RZ, RZ, R6 ;  /* 0x000000ffff0d7224 */ /* 0x000fe200078e0006 */
[----:B------:R-:W-:-:S07]  /*c3d0*/  MOV R5, R14 ;  /* 0x0000000e00057202 */ /* 0x000fce0000000f00 */
[----:B------:R-:W-:Y:S05]  /*c3e0*/  WARPSYNC.COLLECTIVE R15, `(.L_x_6575) ;  /* 0x000000000f087348 */ /* 0x000fea0003c00000 */
[----:B------:R0:W1:Y:S02]  /*c3f0*/  SHFL.IDX P6, R14, R13, R12, R11 ;  /* 0x0000000c0d0e7389 */ /* 0x00006400000c000b */
[----:B01----:R-:W-:Y:S01]  /*c400*/  ENDCOLLECTIVE ;  /* 0x000000000000791b */ /* 0x003fe20003800000 */
.L_x_6575:
        /* <DEDUP_REMOVED lines=10> */
.L_x_6576:
[----:B------:R-:W-:-:S05]  /*c4b0*/  @!P2 IMAD.WIDE.U32 R4, R26, 0x2, R4 ;  /* 0x000000021a04a825 */ /* 0x000fca00078e0004 */
[----:B------:R-:W-:Y:S01]  /*c4c0*/  @!PT LDS RZ, [RZ] ;  /* 0x00000000fffff984 */ /* 0x000fe20000000800 */
[----:B------:R-:W-:Y:S01]  /*c4d0*/  @!PT LDS RZ, [RZ] ;  /* 0x00000000fffff984 */ /* 0x000fe20000000800 */
[----:B------:R-:W-:Y:S01]  /*c4e0*/  @!PT LDS RZ, [RZ] ;  /* 0x00000000fffff984 */ /* 0x000fe20000000800 */
[----:B------:R0:W-:Y:S04]  /*c4f0*/  @!P2 LDGSTS.E.BYPASS.LTC128B.128 [R21+0x10400], desc[UR38][R4.64], !P0 ;  /* 0x104000000415afae */ /* 0x0001e8000c101d66 */
[----:B------:R0:W-:Y:S01]  /*c500*/  @!P2 LDGSTS.E.BYPASS.LTC128B.128 [R21+0x14400], desc[UR38][R4.64+0x80], !P1 ;  /* 0x144000800415afae */ /* 0x0001e2000c901d66 */
[----:B------:R-:W-:Y:S02]  /*c510*/  ISETP.GE.AND P2, PT, R7, R0, PT ;  /* 0x000000000700720c */ /* 0x000fe40003f46270 */
[----:B------:R-:W-:Y:S01]  /*c520*/  MOV R13, R6 ;  /* 0x00000006000d7202 */ /* 0x000fe20000000f00 */
[----:B------:R-:W-:-:S10]  /*c530*/  IMAD.MOV.U32 R7, RZ, RZ, R14 ;  /* 0x000000ffff077224 */ /* 0x000fd400078e000e */
[----:B0-----:R-:W-:-:S07]  /*c540*/  @!P2 LEA R37, R19, UR45, 0x1 ;  /* 0x0000002d1325ac11 */ /* 0x001fce000f8e08ff */
[----:B------:R-:W-:Y:S05]  /*c550*/  WARPSYNC.COLLECTIVE R15, `(.L_x_6577) ;  /* 0x000000000f087348 */ /* 0x000fea0003c00000 */
[----:B------:R0:W1:Y:S02]  /*c560*/  SHFL.IDX P6, R14, R13, R12, R11 ;  /* 0x0000000c0d0e7389 */ /* 0x00006400000c000b */
[----:B01----:R-:W-:Y:S01]  /*c570*/  ENDCOLLECTIVE ;  /* 0x000000000000791b */ /* 0x003fe20003800000 */
.L_x_6577:
[----:B------:R-:W-:Y:S01]  /*c580*/  IMAD.MOV.U32 R5, RZ, RZ, R7 ;  /* 0x000000ffff057224 */ /* 0x000fe200078e0007 */
[----:B------:R-:W-:Y:S01]  /*c590*/  MOV R13, R3 ;  /* 0x00000003000d7202 */ /* 0x000fe20000000f00 */
[----:B------:R-:W-:Y:S02]  /*c5a0*/  IMAD.MOV.U32 R12, RZ, RZ, 0x2 ;  /* 0x00000002ff0c7424 */ /* 0x000fe400078e00ff */
[----:B------:R-:W-:-:S07]  /*c5b0*/  IMAD.MOV.U32 R4, RZ, RZ, R14 ;  /* 0x000000ffff047224 */ /* 0x000fce00078e000e */
[----:B------:R-:W-:Y:S05]  /*c5c0*/  WARPSYNC.COLLECTIVE R15, `(.L_x_6578) ;  /* 0x000000000f087348 */ /* 0x000fea0003c00000 */
[----:B------:R0:W1:Y:S02]  /*c5d0*/  SHFL.IDX P6, R14, R13, R12, R11 ;  /* 0x0000000c0d0e7389 */ /* 0x00006400000c000b */
[----:B01----:R-:W-:Y:S01]  /*c5e0*/  ENDCOLLECTIVE ;  /* 0x000000000000791b */ /* 0x003fe20003800000 */
.L_x_6578:
[----:B------:R-:W-:-:S04]  /*c5f0*/  @!P2 IMAD.WIDE.U32 R8, R26, 0x2, R4 ;  /* 0x000000021a08a825 */ /* 0x000fc800078e0004 */
[----:B------:R-:W-:Y:S01]  /*c600*/  VIADD R5, R35, 0x20 ;  /* 0x0000002023057836 */ /* 0x000fe20000000000 */
[----:B------:R-:W-:Y:S01]  /*c610*/  @!PT LDS RZ, [RZ] ;  /* 0x00000000fffff984 */ /* 0x000fe20000000800 */
[----:B------:R-:W-:Y:S01]  /*c620*/  @!PT LDS RZ, [RZ] ;  /* 0x00000000fffff984 */ /* 0x000fe20000000800 */
[----:B------:R-:W-:Y:S01]  /*c630*/  @!PT LDS RZ, [RZ] ;  /* 0x00000000fffff984 */ /* 0x000fe20000000800 */
[----:B------:R0:W-:Y:S04]  /*c640*/  @!P2 LDGSTS.E.BYPASS.LTC128B.128 [R37+0x10c00], desc[UR38][R8.64], !P0 ;  /* 0x10c000000825afae */ /* 0x0001e8000c101d66 */
[----:B------:R0:W-:Y:S01]  /*c650*/  @!P2 LDGSTS.E.BYPASS.LTC128B.128 [R37+0x14c00], desc[UR38][R8.64+0x80], !P1 ;  /* 0x14c000800825afae */ /* 0x0001e2000c901d66 */
[----:B------:R-:W-:Y:S01]  /*c660*/  ISETP.GE.AND P2, PT, R5, R0, PT ;  /* 0x000000000500720c */ /* 0x000fe20003f46270 */
[----:B------:R-:W-:Y:S02]  /*c670*/  IMAD.MOV.U32 R13, RZ, RZ, R6 ;  /* 0x000000ffff0d7224 */ /* 0x000fe400078e0006 */
[----:B------:R-:W-:-:S10]  /*c680*/  IMAD.MOV.U32 R7, RZ, RZ, R14 ;  /* 0x000000ffff077224 */ /* 0x000fd400078e000e */
[----:B0-----:R-:W-:-:S07]  /*c690*/  @!P2 LEA R21, R19, UR45, 0x1 ;  /* 0x0000002d1315ac11 */ /* 0x001fce000f8e08ff */
[----:B------:R-:W-:Y:S05]  /*c6a0*/  WARPSYNC.COLLECTIVE R15, `(.L_x_6579) ;  /* 0x000000000f087348 */ /* 0x000fea0003c00000 */
[----:B------:R0:W1:Y:S02]  /*c6b0*/  SHFL.IDX P6, R14, R13, R12, R11 ;  /* 0x0000000c0d0e7389 */ /* 0x00006400000c000b */
[----:B01----:R-:W-:Y:S01]  /*c6c0*/  ENDCOLLECTIVE ;  /* 0x000000000000791b */ /* 0x003fe20003800000 */
.L_x_6579:
[----:B------:R-:W-:Y:S02]  /*c6d0*/  IMAD.MOV.U32 R5, RZ, RZ, R7 ;  /* 0x000000ffff057224 */ /* 0x000fe400078e0007 */
[----:B------:R-:W-:Y:S02]  /*c6e0*/  VIADD R7, R35, 0x30 ;  /* 0x0000003023077836 */ /* 0x000fe40000000000 */
[----:B------:R-:W-:Y:S01]  /*c6f0*/  IMAD.MOV.U32 R13, RZ, RZ, R3 ;  /* 0x000000ffff0d7224 */ /* 0x000fe200078e0003 */
[----:B------:R-:W-:Y:S02]  /*c700*/  MOV R12, 0x3 ;  /* 0x00000003000c7802 */ /* 0x000fe40000000f00 */
[----:B------:R-:W-:-:S07]  /*c710*/  MOV R4, R14 ;  /* 0x0000000e00047202 */ /* 0x000fce0000000f00 */
[----:B------:R-:W-:Y:S05]  /*c720*/  WARPSYNC.COLLECTIVE R15, `(.L_x_6580) ;  /* 0x000000000f087348 */ /* 0x000fea0003c00000 */
[----:B------:R0:W1:Y:S02]  /*c730*/  SHFL.IDX P6, R14, R13, R12, R11 ;  /* 0x0000000c0d0e7389 */ /* 0x00006400000c000b */
[----:B01----:R-:W-:Y:S01]  /*c740*/  ENDCOLLECTIVE ;  /* 0x000000000000791b */ /* 0x003fe20003800000 */
.L_x_6580:
[----:B------:R-:W-:-:S05]  /*c750*/  @!P2 IMAD.WIDE.U32 R4, R26, 0x2, R4 ;  /* 0x000000021a04a825 */ /* 0x000fca00078e0004 */
        /* <DEDUP_REMOVED lines=8> */
[----:B0-----:R-:W-:Y:S05]  /*c7e0*/  WARPSYNC.COLLECTIVE R15, `(.L_x_6581) ;  /* 0x000000000f087348 */ /* 0x001fea0003c00000 */
[----:B------:R1:W2:Y:S02]  /*c7f0*/  SHFL.IDX P6, R14, R13, R12, R11 ;  /* 0x0000000c0d0e7389 */ /* 0x0002a400000c000b */
[----:B012---:R-:W-:Y:S01]  /*c800*/  ENDCOLLECTIVE ;  /* 0x000000000000791b */ /* 0x007fe20003800000 */
.L_x_6581:
[----:B------:R-:W-:Y:S02]  /*c810*/  @!P2 LEA R37, R19, UR45, 0x1 ;  /* 0x0000002d1325ac11 */ /* 0x000fe4000f8e08ff */
[----:B------:R-:W-:Y:S01]  /*c820*/  MOV R5, R7 ;  /* 0x0000000700057202 */ /* 0x000fe20000000f00 */
[----:B------:R-:W-:Y:S02]  /*c830*/  IMAD.MOV.U32 R13, RZ, RZ, R3 ;  /* 0x000000ffff0d7224 */ /* 0x000fe400078e0003 */
[----:B------:R-:W-:Y:S02]  /*c840*/  IMAD.MOV.U32 R12, RZ, RZ, 0x4 ;  /* 0x00000004ff0c7424 */ /* 0x000fe400078e00ff */
[----:B------:R-:W-:-:S07]  /*c850*/  IMAD.MOV.U32 R4, RZ, RZ, R14 ;  /* 0x000000ffff047224 */ /* 0x000fce00078e000e */
[----:B------:R-:W-:Y:S05]  /*c860*/  WARPSYNC.COLLECTIVE R15, `(.L_x_6582) ;  /* 0x000000000f087348 */ /* 0x000fea0003c00000 */
[----:B------:R0:W1:Y:S02]  /*c870*/  SHFL.IDX P6, R14, R13, R12, R11 ;  /* 0x0000000c0d0e7389 */ /* 0x00006400000c000b */
[----:B01----:R-:W-:Y:S01]  /*c880*/  ENDCOLLECTIVE ;  /* 0x000000000000791b */ /* 0x003fe20003800000 */
.L_x_6582:
        /* <DEDUP_REMOVED lines=8> */
[----:B------:R-:W-:Y:S01]  /*c910*/  IMAD.MOV.U32 R13, RZ, RZ, R6 ;  /* 0x000000ffff0d7224 */ /* 0x000fe200078e0006 */
[----:B------:R-:W-:-:S11]  /*c920*/  MOV R7, R14 ;  /* 0x0000000e00077202 */ /* 0x000fd60000000f00 */
[----:B0-----:R-:W-:Y:S05]  /*c930*/  WARPSYNC.COLLECTIVE R15, `(.L_x_6583) ;  /* 0x000000000f087348 */ /* 0x001fea0003c00000 */
[----:B------:R1:W2:Y:S02]  /*c940*/  SHFL.IDX P6, R14, R13, R12, R11 ;  /* 0x0000000c0d0e7389 */ /* 0x0002a400000c000b */
[----:B012---:R-:W-:Y:S01]  /*c950*/  ENDCOLLECTIVE ;  /* 0x000000000000791b */ /* 0x007fe20003800000 */
.L_x_6583:
[----:B------:R-:W-:Y:S01]  /*c960*/  @!P2 LEA R21, R19, UR45, 0x1 ;  /* 0x0000002d1315ac11 */ /* 0x000fe2000f8e08ff */
[----:B------:R-:W-:Y:S01]  /*c970*/  IMAD.MOV.U32 R5, RZ, RZ, R7 ;  /* 0x000000ffff057224 */ /* 0x000fe200078e0007 */
[----:B------:R-:W-:Y:S01]  /*c980*/  IADD3 R7, R35, 0x50, RZ ;  /* 0x0000005023077810 */ /* 0x000fe20007ffe0ff */
[----:B------:R-:W-:Y:S02]  /*c990*/  IMAD.MOV.U32 R13, RZ, RZ, R3 ;  /* 0x000000ffff0d7224 */ /* 0x000fe400078e0003 */
[----:B------:R-:W-:Y:S02]  /*c9a0*/  IMAD.MOV.U32 R12, RZ, RZ, 0x5 ;  /* 0x00000005ff0c7424 */ /* 0x000fe400078e00ff */
[----:B------:R-:W-:-:S07]  /*c9b0*/  IMAD.MOV.U32 R4, RZ, RZ, R14 ;  /* 0x000000ffff047224 */ /* 0x000fce00078e000e */
[----:B------:R-:W-:Y:S05]  /*c9c0*/  WARPSYNC.COLLECTIVE R15, `(.L_x_6584) ;  /* 0x000000000f087348 */ /* 0x000fea0003c00000 */
[----:B------:R0:W1:Y:S02]  /*c9d0*/  SHFL.IDX P6, R14, R13, R12, R11 ;  /* 0x0000000c0d0e7389 */ /* 0x00006400000c000b */
[----:B01----:R-:W-:Y:S01]  /*c9e0*/  ENDCOLLECTIVE ;  /* 0x000000000000791b */ /* 0x003fe20003800000 */
.L_x_6584:
        /* <DEDUP_REMOVED lines=13> */
.L_x_6585:
[----:B------:R-:W-:Y:S01]  /*cac0*/  IMAD.MOV.U32 R5, RZ, RZ, R7 ;  /* 0x000000ffff057224 */ /* 0x000fe200078e0007 */
[----:B------:R-:W-:Y:S01]  /*cad0*/  MOV R13, R3 ;  /* 0x00000003000d7202 */ /* 0x000fe20000000f00 */
[----:B------:R-:W-:Y:S02]  /*cae0*/  IMAD.MOV.U32 R12, RZ, RZ, 0x6 ;  /* 0x00000006ff0c7424 */ /* 0x000fe400078e00ff */
[----:B------:R-:W-:-:S07]  /*caf0*/  IMAD.MOV.U32 R4, RZ, RZ, R14 ;  /* 0x000000ffff047224 */ /* 0x000fce00078e000e */
[----:B------:R-:W-:Y:S05]  /*cb00*/  WARPSYNC.COLLECTIVE R15, `(.L_x_6586) ;  /* 0x000000000f087348 */ /* 0x000fea0003c00000 */
[----:B------:R0:W1:Y:S02]  /*cb10*/  SHFL.IDX P6, R14, R13, R12, R11 ;  /* 0x0000000c0d0e7389 */ /* 0x00006400000c000b */
[----:B01----:R-:W-:Y:S01]  /*cb20*/  ENDCOLLECTIVE ;  /* 0x000000000000791b */ /* 0x003fe20003800000 */
.L_x_6586:
        /* <DEDUP_REMOVED lines=13> */
.L_x_6587:
[----:B------:R-:W-:Y:S01]  /*cc00*/  IMAD.MOV.U32 R5, RZ, RZ, R7 ;  /* 0x000000ffff057224 */ /* 0x000fe200078e0007 */
[----:B------:R-:W-:Y:S01]  /*cc10*/  @!P2 LEA R7, R19, UR45, 0x1 ;  /* 0x0000002d1307ac11 */ /* 0x000fe2000f8e08ff */
[----:B------:R-:W-:Y:S02]  /*cc20*/  IMAD.MOV.U32 R13, RZ, RZ, R3 ;  /* 0x000000ffff0d7224 */ /* 0x000fe400078e0003 */
[----:B------:R-:W-:Y:S01]  /*cc30*/  IMAD.MOV.U32 R12, RZ, RZ, 0x7 ;  /* 0x00000007ff0c7424 */ /* 0x000fe200078e00ff */
[----:B------:R-:W-:-:S07]  /*cc40*/  MOV R4, R14 ;  /* 0x0000000e00047202 */ /* 0x000fce0000000f00 */
[----:B------:R-:W-:Y:S05]  /*cc50*/  WARPSYNC.COLLECTIVE R15, `(.L_x_6588) ;  /* 0x000000000f087348 */ /* 0x000fea0003c00000 */
[----:B------:R0:W1:Y:S02]  /*cc60*/  SHFL.IDX P6, R14, R13, R12, R11 ;  /* 0x0000000c0d0e7389 */ /* 0x00006400000c000b */
[----:B01----:R-:W-:Y:S01]  /*cc70*/  ENDCOLLECTIVE ;  /* 0x000000000000791b */ /* 0x003fe20003800000 */
.L_x_6588:
[----:B------:R-:W-:-:S05]  /*cc80*/  @!P2 IMAD.WIDE.U32 R4, R26, 0x2, R4 ;  /* 0x000000021a04a825 */ /* 0x000fca00078e0004 */
[----:B------:R-:W-:Y:S01]  /*cc90*/  @!PT LDS RZ, [RZ] ;  /* 0x00000000fffff984 */ /* 0x000fe20000000800 */
[----:B------:R-:W-:Y:S01]  /*cca0*/  @!PT LDS RZ, [RZ] ;  /* 0x00000000fffff984 */ /* 0x000fe20000000800 */
[----:B------:R-:W-:Y:S01]  /*ccb0*/  @!PT LDS RZ, [RZ] ;  /* 0x00000000fffff984 */ /* 0x000fe20000000800 */
[----:B------:R0:W-:Y:S04]  /*ccc0*/  @!P2 LDGSTS.E.BYPASS.LTC128B.128 [R7+0x13400], desc[UR38][R4.64], !P0 ;  /* 0x134000000407afae */ /* 0x0001e8000c101d66 */
[----:B------:R0:W-:Y:S01]  /*ccd0*/  @!P2 LDGSTS.E.BYPASS.LTC128B.128 [R7+0x17400], desc[UR38][R4.64+0x80], !P1 ;  /* 0x174000800407afae */ /* 0x0001e2000c901d66 */
[----:B------:R-:W-:Y:S01]  /*cce0*/  IMAD.MOV.U32 R13, RZ, RZ, R6 ;  /* 0x000000ffff0d7224 */ /* 0x000fe200078e0006 */
[----:B------:R-:W-:-:S07]  /*ccf0*/  MOV R3, R14 ;  /* 0x0000000e00037202 */ /* 0x000fce0000000f00 */
[----:B0-----:R-:W-:Y:S05]  /*cd00*/  WARPSYNC.COLLECTIVE R15, `(.L_x_6589) ;  /* 0x000000000f087348 */ /* 0x001fea0003c00000 */
[----:B------:R1:W2:Y:S02]  /*cd10*/  SHFL.IDX P6, R14, R13, R12, R11 ;  /* 0x0000000c0d0e7389 */ /* 0x0002a400000c000b */
[----:B012---:R-:W-:Y:S01]  /*cd20*/  ENDCOLLECTIVE ;  /* 0x000000000000791b */ /* 0x007fe20003800000 */
.L_x_6589:
[----:B------:R-:W-:Y:S05]  /*cd30*/  BRA `(.L_x_6590) ;  /* 0xffffffcc00407947 */ /* 0x000fea000383ffff */
.L_x_6521:
[----:B0-----:R-:W-:-:S04]  /*cd40*/  IMAD.U32 R3, RZ, RZ, UR45 ;  /* 0x0000002dff037e24 */ /* 0x001fc8000f8e00ff */
[----:B------:R0:W1:Y:S03]  /*cd50*/  SYNCS.PHASECHK.TRANS64.TRYWAIT P0, [R3+URZ+0x28820], R0 ;  /* 0x02882000030075a7 */ /* 0x000066000800017f */
[----:B-1----:R-:W-:Y:S05]  /*cd60*/  @!P0 NANOSLEEP.SYNCS 0x989680 ;  /* 0x009896800000895d */ /* 0x002fea0003900000 */
[----:B------:R-:W1:Y:S02]  /*cd70*/  @!P0 SYNCS.PHASECHK.TRANS64 P0, [R3+URZ+0x28820], R0 ;  /* 0x02882000030085a7 */ /* 0x000e64000800007f */
[----:B-1----:R-:W-:Y:S05]  /*cd80*/  @!P0 BRA `(.L_x_6521) ;  /* 0xfffffffc00ec8947 */ /* 0x002fea000383ffff */
[----:B------:R-:W-:Y:S05]  /*cd90*/  BRA `(.L_x_6591) ;  /* 0xffffffcc00847947 */ /* 0x000fea000383ffff */
.L_x_6525:
[----:B0-----:R0:W1:Y:S02]  /*cda0*/  SYNCS.PHASECHK.TRANS64.TRYWAIT P0, [R34+URZ+0x28840], R3 ;  /* 0x02884003220075a7 */ /* 0x001064000800017f */
[----:B-1----:R-:W-:Y:S05]  /*cdb0*/  @!P0 NANOSLEEP.SYNCS 0x989680 ;  /* 0x009896800000895d */ /* 0x002fea0003900000 */
[----:B------:R-:W1:Y:S02]  /*cdc0*/  @!P0 SYNCS.PHASECHK.TRANS64 P0, [R34+URZ+0x28840], R3 ;  /* 0x02884003220085a7 */ /* 0x000e64000800007f */
[----:B-1----:R-:W-:Y:S05]  /*cdd0*/  @!P0 BRA `(.L_x_6525) ;  /* 0xfffffffc00f08947 */ /* 0x002fea000383ffff */
[----:B------:R-:W-:Y:S05]  /*cde0*/  BRA `(.L_x_6592) ;  /* 0xffffffd0004c7947 */ /* 0x000fea000383ffff */
.L_x_6526:
[----:B------:R-:W-:Y:S01]  /*cdf0*/  BSSY B1, `(.L_x_6593) ;  /* 0x0000008000017945 */ /* 0x000fe20003800000 */
[----:B------:R-:W-:Y:S01]  /*ce00*/  IMAD.MOV.U32 R13, RZ, RZ, R5 ;  /* 0x000000ffff0d7224 */ /* 0x000fe200078e0005 */
[----:B------:R-:W-:Y:S01]  /*ce10*/  MOV R12, RZ ;  /* 0x000000ff000c7202 */ /* 0x000fe20000000f00 */
[----:B------:R-:W-:Y:S02]  /*ce20*/  IMAD.MOV.U32 R11, RZ, RZ, 0x181f ;  /* 0x0000181fff0b7424 */ /* 0x000fe400078e00ff */
[----:B------:R-:W-:-:S07]  /*ce30*/  IMAD.MOV.U32 R15, RZ, RZ, -0x1 ;  /* 0xffffffffff0f7424 */ /* 0x000fce00078e00ff */
[----:B------:R-:W-:Y:S05]  /*ce40*/  WARPSYNC.COLLECTIVE R15, `(.L_x_6594) ;  /* 0x000000000f087348 */ /* 0x000fea0003c00000 */
[----:B------:R0:W1:Y:S02]  /*ce50*/  SHFL.IDX P6, R14, R13, R12, R11 ;  /* 0x0000000c0d0e7389 */ /* 0x00006400000c000b */
[----:B01----:R-:W-:Y:S01]  /*ce60*/  ENDCOLLECTIVE ;  /* 0x000000000000791b */ /* 0x003fe20003800000 */
.L_x_6594:
[----:B------:R-:W-:Y:S05]  /*ce70*/  BSYNC B1 ;  /* 0x0000000000017941 */ /* 0x000fea0003800000 */
.L_x_6593:
[----:B------:R-:W-:Y:S01]  /*ce80*/  MOV R13, R6 ;  /* 0x00000006000d7202 */ /* 0x000fe20000000f00 */
[----:B------:R-:W-:Y:S01]  /*ce90*/  IMAD.MOV.U32 R12, RZ, RZ, RZ ;  /* 0x000000ffff0c7224 */ /* 0x000fe200078e00ff */
[----:B------:R-:W-:Y:S01]  /*cea0*/  SHF.L.U32 R3, R26, 0x1, RZ ;  /* 0x000000011a037819 */ /* 0x000fe200000006ff */
[----:B------:R-:W-:Y:S01]  /*ceb0*/  IMAD.MOV.U32 R11, RZ, RZ, 0x181f ;  /* 0x0000181fff0b7424 */ /* 0x000fe200078e00ff */
[----:B------:R-:W-:Y:S01]  /*cec0*/  LEA R4, R4, UR45, 0x1 ;  /* 0x0000002d04047c11 */ /* 0x000fe2000f8e08ff */
[----:B------:R-:W-:Y:S02]  /*ced0*/  IMAD.MOV.U32 R15, RZ, RZ, -0x1 ;  /* 0xffffffffff0f7424 */ /* 0x000fe400078e00ff */
[----:B------:R-:W-:-:S07]  /*cee0*/  IMAD.MOV.U32 R0, RZ, RZ, R14 ;  /* 0x000000ffff007224 */ /* 0x000fce00078e000e */
[----:B------:R-:W-:Y:S05]  /*cef0*/  WARPSYNC.COLLECTIVE R15, `(.L_x_6595) ;  /* 0x000000000f087348 */ /* 0x000fea0003c00000 */
[----:B------:R0:W1:Y:S02]  /*cf00*/  SHFL.IDX P6, R14, R13, R12, R11 ;  /* 0x0000000c0d0e7389 */ /* 0x00006400000c000b */
[----:B01----:R-:W-:Y:S01]  /*cf10*/  ENDCOLLECTIVE ;  /* 0x000000000000791b */ /* 0x003fe20003800000 */
.L_x_6595:
[----:B------:R-:W-:Y:S02]  /*cf20*/  IMAD.MOV.U32 R13, RZ, RZ, R5 ;  /* 0x000000ffff0d7224 */ /* 0x000fe400078e0005 */
[----:B------:R-:W-:Y:S01]  /*cf30*/  IMAD.MOV.U32 R12, RZ, RZ, 0x1 ;  /* 0x00000001ff0c7424 */ /* 0x000fe200078e00ff */
[----:B------:R-:W-:-:S05]  /*cf40*/  IADD3 R14, P0, R14, R3, RZ ;  /* 0x000000030e0e7210 */ /* 0x000fca0007f1e0ff */
[----:B------:R-:W-:-:S05]  /*cf50*/  IMAD.X R15, RZ, RZ, R0, P0 ;  /* 0x000000ffff0f7224 */ /* 0x000fca00000e0600 */
[----:B------:R-:W-:Y:S01]  /*cf60*/  @!PT LDS RZ, [RZ] ;  /* 0x00000000fffff984 */ /* 0x000fe20000000800 */
[----:B------:R-:W-:Y:S01]  /*cf70*/  @!PT LDS RZ, [RZ] ;  /* 0x00000000fffff984 */ /* 0x000fe20000000800 */
[----:B------:R-:W-:Y:S01]  /*cf80*/  @!PT LDS RZ, [RZ] ;  /* 0x00000000fffff984 */ /* 0x000fe20000000800 */
[----:B------:R-:W-:Y:S04]  /*cf90*/  LDGSTS.E.BYPASS.LTC128B.128 [R4+0x18400], desc[UR38][R14.64], !P4 ;  /* 0x184000000e047fae */ /* 0x000fe8000e101d66 */
[----:B------:R0:W-:Y:S02]  /*cfa0*/  LDGSTS.E.BYPASS.LTC128B.128 [R4+0x1c400], desc[UR38][R14.64+0x80], !P3 ;  /* 0x1c4000800e047fae */ /* 0x0001e4000d901d66 */
[----:B0-----:R-:W-:-:S07]  /*cfb0*/  MOV R15, 0xffffffff ;  /* 0xffffffff000f7802 */ /* 0x001fce0000000f00 */
[----:B------:R-:W-:Y:S05]  /*cfc0*/  WARPSYNC.COLLECTIVE R15, `(.L_x_6596) ;  /* 0x000000000f087348 */ /* 0x000fea0003c00000 */
[----:B------:R0:W1:Y:S02]  /*cfd0*/  SHFL.IDX P6, R14, R13, R12, R11 ;  /* 0x0000000c0d0e7389 */ /* 0x00006400000c000b */
[----:B01----:R-:W-:Y:S01]  /*cfe0*/  ENDCOLLECTIVE ;  /* 0x000000000000791b */ /* 0x003fe20003800000 */
.L_x_6596:
[----:B------:R-:W-:Y:S02]  /*cff0*/  IMAD.MOV.U32 R13, RZ, RZ, R6 ;  /* 0x000000ffff0d7224 */ /* 0x000fe400078e0006 */
[----:B------:R-:W-:-:S07]  /*d000*/  IMAD.MOV.U32 R0, RZ, RZ, R14 ;  /* 0x000000ffff007224 */ /* 0x000fce00078e000e */
[----:B------:R-:W-:Y:S05]  /*d010*/  WARPSYNC.COLLECTIVE R15, `(.L_x_6597) ;  /* 0x000000000f087348 */ /* 0x000fea0003c00000 */
[----:B------:R0:W1:Y:S02]  /*d020*/  SHFL.IDX P6, R14, R13, R12, R11 ;  /* 0x0000000c0d0e7389 */ /* 0x00006400000c000b */
[----:B01----:R-:W-:Y:S01]  /*d030*/  ENDCOLLECTIVE ;  /* 0x000000000000791b */ /* 0x003fe20003800000 */
.L_x_6597:
[----:B------:R-:W-:Y:S02]  /*d040*/  IMAD.MOV.U32 R13, RZ, RZ, R5 ;  /* 0x000000ffff0d7224 */ /* 0x000fe400078e0005 */
[----:B------:R-:W-:Y:S02]  /*d050*/  IMAD.MOV.U32 R12, RZ, RZ, 0x2 ;  /* 0x00000002ff0c7424 */ /* 0x000fe400078e00ff */
[----:B------:R-:W-:-:S05]  /*d060*/  IMAD.MOV.U32 R37, RZ, RZ, R14 ;  /* 0x000000ffff257224 */ /* 0x000fca00078e000e */
[----:B------:R-:W-:-:S04]  /*d070*/  IADD3 R14, P0, R37, R3, RZ ;  /* 0x00000003250e7210 */ /* 0x000fc80007f1e0ff */
[----:B------:R-:W-:-:S05]  /*d080*/  IADD3.X R15, RZ, R0, RZ, P0, !PT ;  /* 0x00000000ff0f7210 */ /* 0x000fca00007fe4ff */
[----:B------:R-:W-:Y:S01]  /*d090*/  @!PT LDS RZ, [RZ] ;  /* 0x00000000fffff984 */ /* 0x000fe20000000800 */
[----:B------:R-:W-:Y:S01]  /*d0a0*/  @!PT LDS RZ, [RZ] ;  /* 0x00000000fffff984 */ /* 0x000fe20000000800 */
[----:B------:R-:W-:Y:S01]  /*d0b0*/  @!PT LDS RZ, [RZ] ;  /* 0x00000000fffff984 */ /* 0x000fe20000000800 */
[----:B------:R-:W-:Y:S04]  /*d0c0*/  LDGSTS.E.BYPASS.LTC128B.128 [R4+0x18c00], desc[UR38][R14.64], !P4 ;  /* 0x18c000000e047fae */ /* 0x000fe8000e101d66 */
[----:B------:R0:W-:Y:S02]  /*d0d0*/  LDGSTS.E.BYPASS.LTC128B.128 [R4+0x1cc00], desc[UR38][R14.64+0x80], !P3 ;  /* 0x1cc000800e047fae */ /* 0x0001e4000d901d66 */
[----:B0-----:R-:W-:-:S07]  /*d0e0*/  IMAD.MOV.U32 R15, RZ, RZ, -0x1 ;  /* 0xffffffffff0f7424 */ /* 0x001fce00078e00ff */
[----:B------:R-:W-:Y:S05]  /*d0f0*/  WARPSYNC.COLLECTIVE R15, `(.L_x_6598) ;  /* 0x000000000f087348 */ /* 0x000fea0003c00000 */
[----:B------:R0:W1:Y:S02]  /*d100*/  SHFL.IDX P6, R14, R13, R12, R11 ;  /* 0x0000000c0d0e7389 */ /* 0x00006400000c000b */
[----:B01----:R-:W-:Y:S01]  /*d110*/  ENDCOLLECTIVE ;  /* 0x000000000000791b */ /* 0x003fe20003800000 */
.L_x_6598:
[----:B------:R-:W-:Y:S01]  /*d120*/  IMAD.MOV.U32 R13, RZ, RZ, R6 ;  /* 0x000000ffff0d7224 */ /* 0x000fe200078e0006 */
[----:B------:R-:W-:-:S07]  /*d130*/  MOV R7, R14 ;  /* 0x0000000e00077202 */ /* 0x000fce0000000f00 */
[----:B------:R-:W-:Y:S05]  /*d140*/  WARPSYNC.COLLECTIVE R15, `(.L_x_6599) ;  /* 0x000000000f087348 */ /* 0x000fea0003c00000 */
[----:B------:R0:W1:Y:S02]  /*d150*/  SHFL.IDX P6, R14, R13, R12, R11 ;  /* 0x0000000c0d0e7389 */ /* 0x00006400000c000b */
[----:B01----:R-:W-:Y:S01]  /*d160*/  ENDCOLLECTIVE ;  /* 0x000000000000791b */ /* 0x003fe20003800000 */
.L_x_6599:
[----:B------:R-:W-:Y:S01]  /*d170*/  IMAD.MOV.U32 R13, RZ, RZ, R5 ;  /* 0x000000ffff0d7224 */ /* 0x000fe200078e0005 */
[----:B------:R-:W-:Y:S02]  /*d180*/  MOV R12, 0x3 ;  /* 0x00000003000c7802 */ /* 0x000fe40000000f00 */
[----:B------:R-:W-:-:S05]  /*d190*/  IADD3 R14, P0, R14, R3, RZ ;  /* 0x000000030e0e7210 */ /* 0x000fca0007f1e0ff */
[----:B------:R-:W-:-:S05]  /*d1a0*/  IMAD.X R15, RZ, RZ, R7, P0 ;  /* 0x000000ffff0f7224 */ /* 0x000fca00000e0607 */
        /* <DEDUP_REMOVED lines=9> */
.L_x_6600:
[----:B------:R-:W-:Y:S02]  /*d240*/  IMAD.MOV.U32 R13, RZ, RZ, R6 ;  /* 0x000000ffff0d7224 */ /* 0x000fe400078e0006 */
[----:B------:R-:W-:-:S07]  /*d250*/  IMAD.MOV.U32 R0, RZ, RZ, R14 ;  /* 0x000000ffff007224 */ /* 0x000fce00078e000e */
[----:B------:R-:W-:Y:S05]  /*d260*/  WARPSYNC.COLLECTIVE R15, `(.L_x_6601) ;  /* 0x000000000f087348 */ /* 0x000fea0003c00000 */
[----:B------:R0:W1:Y:S02]  /*d270*/  SHFL.IDX P6, R14, R13, R12, R11 ;  /* 0x0000000c0d0e7389 */ /* 0x00006400000c000b */
[----:B01----:R-:W-:Y:S01]  /*d280*/  ENDCOLLECTIVE ;  /* 0x000000000000791b */ /* 0x003fe20003800000 */
.L_x_6601:
[----:B------:R-:W-:Y:S02]  /*d290*/  IMAD.MOV.U32 R13, RZ, RZ, R5 ;  /* 0x000000ffff0d7224 */ /* 0x000fe400078e0005 */
[----:B------:R-:W-:Y:S01]  /*d2a0*/  IMAD.MOV.U32 R12, RZ, RZ, 0x4 ;  /* 0x00000004ff0c7424 */ /* 0x000fe200078e00ff */
[----:B------:R-:W-:-:S04]  /*d2b0*/  MOV R37, R14 ;  /* 0x0000000e00257202 */ /* 0x000fc80000000f00 */
        /* <DEDUP_REMOVED lines=11> */
.L_x_6602:
[----:B------:R-:W-:Y:S02]  /*d370*/  IMAD.MOV.U32 R13, RZ, RZ, R6 ;  /* 0x000000ffff0d7224 */ /* 0x000fe400078e0006 */
[----:B------:R-:W-:-:S07]  /*d380*/  IMAD.MOV.U32 R0, RZ, RZ, R14 ;  /* 0x000000ffff007224 */ /* 0x000fce00078e000e */
[----:B------:R-:W-:Y:S05]  /*d390*/  WARPSYNC.COLLECTIVE R15, `(.L_x_6603) ;  /* 0x000000000f087348 */ /* 0x000fea0003c00000 */
[----:B------:R0:W1:Y:S02]  /*d3a0*/  SHFL.IDX P6, R14, R13, R12, R11 ;  /* 0x0000000c0d0e7389 */ /* 0x00006400000c000b */
[----:B01----:R-:W-:Y:S01]  /*d3b0*/  ENDCOLLECTIVE ;  /* 0x000000000000791b */ /* 0x003fe20003800000 */
.L_x_6603:
[----:B------:R-:W-:Y:S01]  /*d3c0*/  IMAD.MOV.U32 R13, RZ, RZ, R5 ;  /* 0x000000ffff0d7224 */ /* 0x000fe200078e0005 */
[----:B------:R-:W-:Y:S02]  /*d3d0*/  MOV R12, 0x5 ;  /* 0x00000005000c7802 */ /* 0x000fe40000000f00 */
        /* <DEDUP_REMOVED lines=12> */
.L_x_6604:
[----:B------:R-:W-:Y:S01]  /*d4a0*/  MOV R13, R6 ;  /* 0x00000006000d7202 */ /* 0x000fe20000000f00 */
[----:B------:R-:W-:-:S07]  /*d4b0*/  IMAD.MOV.U32 R7, RZ, RZ, R14 ;  /* 0x000000ffff077224 */ /* 0x000fce00078e000e */
[----:B------:R-:W-:Y:S05]  /*d4c0*/  WARPSYNC.COLLECTIVE R15, `(.L_x_6605) ;  /* 0x000000000f087348 */ /* 0x000fea0003c00000 */
[----:B------:R0:W1:Y:S02]  /*d4d0*/  SHFL.IDX P6, R14, R13, R12, R11 ;  /* 0x0000000c0d0e7389 */ /* 0x00006400000c000b */
[----:B01----:R-:W-:Y:S01]  /*d4e0*/  ENDCOLLECTIVE ;  /* 0x000000000000791b */ /* 0x003fe20003800000 */
.L_x_6605:
        /* <DEDUP_REMOVED lines=13> */
.L_x_6606:
[----:B------:R-:W-:Y:S01]  /*d5c0*/  MOV R13, R6 ;  /* 0x00000006000d7202 */ /* 0x000fe20000000f00 */
[----:B------:R-:W-:-:S07]  /*d5d0*/  IMAD.MOV.U32 R0, RZ, RZ, R14 ;  /* 0x000000ffff007224 */ /* 0x000fce00078e000e */
[----:B------:R-:W-:Y:S05]  /*d5e0*/  WARPSYNC.COLLECTIVE R15, `(.L_x_6607) ;  /* 0x000000000f087348 */ /* 0x000fea0003c00000 */
[----:B------:R0:W1:Y:S02]  /*d5f0*/  SHFL.IDX P6, R14, R13, R12, R11 ;  /* 0x0000000c0d0e7389 */ /* 0x00006400000c000b */
[----:B01----:R-:W-:Y:S01]  /*d600*/  ENDCOLLECTIVE ;  /* 0x000000000000791b */ /* 0x003fe20003800000 */
.L_x_6607:
        /* <DEDUP_REMOVED lines=14> */
.L_x_6608:
[----:B------:R-:W-:Y:S01]  /*d6f0*/  IMAD.MOV.U32 R13, RZ, RZ, R6 ;  /* 0x000000ffff0d7224 */ /* 0x000fe200078e0006 */
[----:B------:R-:W-:-:S07]  /*d700*/  MOV R5, R14 ;  /* 0x0000000e00057202 */ /* 0x000fce0000000f00 */
[----:B------:R-:W-:Y:S05]  /*d710*/  WARPSYNC.COLLECTIVE R15, `(.L_x_6609) ;  /* 0x000000000f087348 */ /* 0x000fea0003c00000 */
[----:B------:R0:W1:Y:S02]  /*d720*/  SHFL.IDX P6, R14, R13, R12, R11 ;  /* 0x0000000c0d0e7389 */ /* 0x00006400000c000b */
[----:B01----:R-:W-:Y:S01]  /*d730*/  ENDCOLLECTIVE ;  /* 0x000000000000791b */ /* 0x003fe20003800000 */
.L_x_6609:
[----:B------:R-:W-:Y:S01]  /*d740*/  IMAD.MOV.U32 R6, RZ, RZ, R14 ;  /* 0x000000ffff067224 */ /* 0x000fe200078e000e */
[----:B------:R-:W-:Y:S06]  /*d750*/  BRA `(.L_x_6610) ;  /* 0xffffffcc00207947 */ /* 0x000fec000383ffff */
.L_x_6531:
[----:B---3--:R3:W4:Y:S02]  /*d760*/  SYNCS.PHASECHK.TRANS64.TRYWAIT P0, [R0+URZ+0x28860], R5 ;  /* 0x02886005000075a7 */ /* 0x008724000800017f */
[----:B----4-:R-:W-:Y:S05]  /*d770*/  @!P0 NANOSLEEP.SYNCS 0x989680 ;  /* 0x009896800000895d */ /* 0x010fea0003900000 */
[----:B------:R-:W4:Y:S02]  /*d780*/  @!P0 SYNCS.PHASECHK.TRANS64 P0, [R0+URZ+0x28860], R5 ;  /* 0x02886005000085a7 */ /* 0x000f24000800007f */
[----:B----4-:R-:W-:Y:S05]  /*d790*/  @!P0 BRA `(.L_x_6531) ;  /* 0xfffffffc00f08947 */ /* 0x010fea000383ffff */
[----:B------:R-:W-:Y:S05]  /*d7a0*/  BRA `(.L_x_6611) ;  /* 0xffffffcc00787947 */ /* 0x000fea000383ffff */
.L_x_6532:
[----:B------:R-:W-:Y:S01]  /*d7b0*/  BSSY B1, `(.L_x_6612) ;  /* 0x0000008000017945 */ /* 0x000fe20003800000 */
[----:B0-----:R-:W-:Y:S01]  /*d7c0*/  MOV R13, R2 ;  /* 0x00000002000d7202 */ /* 0x001fe20000000f00 */
[----:B------:R-:W-:Y:S01]  /*d7d0*/  IMAD.MOV.U32 R12, RZ, RZ, RZ ;  /* 0x000000ffff0c7224 */ /* 0x000fe200078e00ff */
[----:B------:R-:W-:Y:S01]  /*d7e0*/  MOV R15, 0xffffffff ;  /* 0xffffffff000f7802 */ /* 0x000fe20000000f00 */
[----:B------:R-:W-:-:S07]  /*d7f0*/  IMAD.MOV.U32 R11, RZ, RZ, 0x181f ;  /* 0x0000181fff0b7424 */ /* 0x000fce00078e00ff */
[----:B--23--:R-:W-:Y:S05]  /*d800*/  WARPSYNC.COLLECTIVE R15, `(.L_x_6613) ;  /* 0x000000000f087348 */ /* 0x00cfea0003c00000 */
[----:B------:R0:W1:Y:S02]  /*d810*/  SHFL.IDX P6, R14, R13, R12, R11 ;  /* 0x0000000c0d0e7389 */ /* 0x00006400000c000b */
[----:B0123--:R-:W-:Y:S01]  /*d820*/  ENDCOLLECTIVE ;  /* 0x000000000000791b */ /* 0x00ffe20003800000 */
.L_x_6613:
[----:B------:R-:W-:Y:S05]  /*d830*/  BSYNC B1 ;  /* 0x0000000000017941 */ /* 0x000fea0003800000 */
.L_x_6612:
        /* <DEDUP_REMOVED lines=9> */
.L_x_6614:
[----:B------:R-:W-:Y:S02]  /*d8d0*/  IMAD.MOV.U32 R13, RZ, RZ, R2 ;  /* 0x000000ffff0d7224 */ /* 0x000fe400078e0002 */
[----:B------:R-:W-:Y:S01]  /*d8e0*/  IMAD.MOV.U32 R12, RZ, RZ, 0x1 ;  /* 0x00000001ff0c7424 */ /* 0x000fe200078e00ff */
[----:B------:R-:W-:-:S13]  /*d8f0*/  IADD3 R4, P0, R14, R3, RZ ;  /* 0x000000030e047210 */ /* 0x000fda0007f1e0ff */
[----:B------:R-:W-:Y:S05]  /*d900*/  WARPSYNC.COLLECTIVE R15, `(.L_x_6615) ;  /* 0x000000000f087348 */ /* 0x000fea0003c00000 */
[----:B------:R0:W1:Y:S02]  /*d910*/  SHFL.IDX P6, R14, R13, R12, R11 ;  /* 0x0000000c0d0e7389 */ /* 0x00006400000c000b */
[----:B01----:R-:W-:Y:S01]  /*d920*/  ENDCOLLECTIVE ;  /* 0x000000000000791b */ /* 0x003fe20003800000 */
.L_x_6615:
        /* <DEDUP_REMOVED lines=12> */
.L_x_6616:
[----:B------:R-:W-:Y:S01]  /*d9f0*/  @!PT LDS RZ, [RZ] ;  /* 0x00000000fffff984 */ /* 0x000fe20000000800 */
[----:B------:R-:W-:Y:S01]  /*da00*/  @!PT LDS RZ, [RZ] ;  /* 0x00000000fffff984 */ /* 0x000fe20000000800 */
[----:B------:R-:W-:Y:S01]  /*da10*/  @!PT LDS RZ, [RZ] ;  /* 0x00000000fffff984 */ /* 0x000fe20000000800 */
[----:B------:R0:W-:Y:S01]  /*da20*/  LDGSTS.E.BYPASS.LTC128B.128 [R7+0x4400], desc[UR38][R4.64+0x80], !P0 ;  /* 0x0440008004077fae */ /* 0x0001e2000c101d66 */
[----:B------:R-:W-:Y:S01]  /*da30*/  MOV R13, R2 ;  /* 0x00000002000d7202 */ /* 0x000fe20000000f00 */
[----:B------:R-:W-:Y:S01]  /*da40*/  IMAD.MOV.U32 R12, RZ, RZ, 0x2 ;  /* 0x00000002ff0c7424 */ /* 0x000fe200078e00ff */
[----:B0-----:R-:W-:-:S13]  /*da50*/  IADD3 R4, P0, R14, R3, RZ ;  /* 0x000000030e047210 */ /* 0x001fda0007f1e0ff */
[----:B------:R-:W-:Y:S05]  /*da60*/  WARPSYNC.COLLECTIVE R15, `(.L_x_6617) ;  /* 0x000000000f087348 */ /* 0x000fea0003c00000 */
[----:B------:R0:W1:Y:S02]  /*da70*/  SHFL.IDX P6, R14, R13, R12, R11 ;  /* 0x0000000c0d0e7389 */ /* 0x00006400000c000b */
[----:B01----:R-:W-:Y:S01]  /*da80*/  ENDCOLLECTIVE ;  /* 0x000000000000791b */ /* 0x003fe20003800000 */
.L_x_6617:
        /* <DEDUP_REMOVED lines=12> */
.L_x_6618:
[----:B------:R-:W-:Y:S01]  /*db50*/  @!PT LDS RZ, [RZ] ;  /* 0x00000000fffff984 */ /* 0x000fe20000000800 */
[----:B------:R-:W-:Y:S01]  /*db60*/  @!PT LDS RZ, [RZ] ;  /* 0x00000000fffff984 */ /* 0x000fe20000000800 */
[----:B------:R-:W-:Y:S01]  /*db70*/  @!PT LDS RZ, [RZ] ;  /* 0x00000000fffff984 */ /* 0x000fe20000000800 */
[----:B------:R0:W-:Y:S01]  /*db80*/  LDGSTS.E.BYPASS.LTC128B.128 [R7+0x4c00], desc[UR38][R4.64+0x80], !P0 ;  /* 0x04c0008004077fae */ /* 0x0001e2000c101d66 */
[----:B------:R-:W-:Y:S01]  /*db90*/  IMAD.MOV.U32 R13, RZ, RZ, R2 ;  /* 0x000000ffff0d7224 */ /* 0x000fe200078e0002 */
[----:B------:R-:W-:Y:S02]  /*dba0*/  MOV R12, 0x3 ;  /* 0x00000003000c7802 */ /* 0x000fe40000000f00 */
[----:B0-----:R-:W-:-:S13]  /*dbb0*/  IADD3 R4, P0, R14, R3, RZ ;  /* 0x000000030e047210 */ /* 0x001fda0007f1e0ff */
[----:B------:R-:W-:Y:S05]  /*dbc0*/  WARPSYNC.COLLECTIVE R15, `(.L_x_6619) ;  /* 0x000000000f087348 */ /* 0x000fea0003c00000 */
[----:B------:R0:W1:Y:S02]  /*dbd0*/  SHFL.IDX P6, R14, R13, R12, R11 ;  /* 0x0000000c0d0e7389 */ /* 0x00006400000c000b */
[----:B01----:R-:W-:Y:S01]  /*dbe0*/  ENDCOLLECTIVE ;  /* 0x000000000000791b */ /* 0x003fe20003800000 */
.L_x_6619:
        /* <DEDUP_REMOVED lines=12> */
.L_x_6620:
[----:B------:R-:W-:Y:S01]  /*dcb0*/  @!PT LDS RZ, [RZ] ;  /* 0x00000000fffff984 */ /* 0x000fe20000000800 */
[----:B------:R-:W-:Y:S01]  /*dcc0*/  @!PT LDS RZ, [RZ] ;  /* 0x00000000fffff984 */ /* 0x000fe20000000800 */
[----:B------:R-:W-:Y:S01]  /*dcd0*/  @!PT LDS RZ, [RZ] ;  /* 0x00000000fffff984 */ /* 0x000fe20000000800 */
[----:B------:R0:W-:Y:S01]  /*dce0*/  LDGSTS.E.BYPASS.LTC128B.128 [R7+0x5400], desc[UR38][R4.64+0x80], !P0 ;  /* 0x0540008004077fae */ /* 0x0001e2000c101d66 */
[----:B------:R-:W-:Y:S02]  /*dcf0*/  IMAD.MOV.U32 R13, RZ, RZ, R2 ;  /* 0x000000ffff0d7224 */ /* 0x000fe400078e0002 */
[----:B------:R-:W-:Y:S01]  /*dd00*/  IMAD.MOV.U32 R12, RZ, RZ, 0x4 ;  /* 0x00000004ff0c7424 */ /* 0x000fe200078e00ff */
[----:B0-----:R-:W-:-:S13]  /*dd10*/  IADD3 R4, P0, R14, R3, RZ ;  /* 0x000000030e047210 */ /* 0x001fda0007f1e0ff */
[----:B------:R-:W-:Y:S05]  /*dd20*/  WARPSYNC.COLLECTIVE R15, `(.L_x_6621) ;  /* 0x000000000f087348 */ /* 0x000fea0003c00000 */
[----:B------:R0:W1:Y:S02]  /*dd30*/  SHFL.IDX P6, R14, R13, R12, R11 ;  /* 0x0000000c0d0e7389 */ /* 0x00006400000c000b */
[----:B01----:R-:W-:Y:S01]  /*dd40*/  ENDCOLLECTIVE ;  /* 0x000000000000791b */ /* 0x003fe20003800000 */
.L_x_6621:
        /* <DEDUP_REMOVED lines=12> */
.L_x_6622:
        /* <DEDUP_REMOVED lines=10> */
.L_x_6623:
        /* <DEDUP_REMOVED lines=12> */
.L_x_6624:
        /* <DEDUP_REMOVED lines=10> */
.L_x_6625:
        /* <DEDUP_REMOVED lines=12> */
.L_x_6626:
        /* <DEDUP_REMOVED lines=10> */
.L_x_6627:
        /* <DEDUP_REMOVED lines=12> */
.L_x_6628:
[----:B------:R-:W-:Y:S01]  /*e230*/  @!PT LDS RZ, [RZ] ;  /* 0x00000000fffff984 */ /* 0x000fe20000000800 */
[----:B------:R-:W-:Y:S01]  /*e240*/  @!PT LDS RZ, [RZ] ;  /* 0x00000000fffff984 */ /* 0x000fe20000000800 */
[----:B------:R-:W-:Y:S01]  /*e250*/  @!PT LDS RZ, [RZ] ;  /* 0x00000000fffff984 */ /* 0x000fe20000000800 */
[----:B------:R0:W-:Y:S01]  /*e260*/  LDGSTS.E.BYPASS.LTC128B.128 [R7+0x7400], desc[UR38][R4.64+0x80], !P0 ;  /* 0x0740008004077fae */ /* 0x0001e2000c101d66 */
[----:B------:R-:W-:Y:S05]  /*e270*/  BRA `(.L_x_6629) ;  /* 0xffffffc400c07947 */ /* 0x000fea000383ffff */
.L_x_6538:
[----:B0-----:R0:W1:Y:S02]  /*e280*/  SYNCS.PHASECHK.TRANS64.TRYWAIT P0, [R0+URZ+0x28860], R5 ;  /* 0x02886005000075a7 */ /* 0x001064000800017f */
[----:B-1----:R-:W-:Y:S05]  /*e290*/  @!P0 NANOSLEEP.SYNCS 0x989680 ;  /* 0x009896800000895d */ /* 0x002fea0003900000 */
[----:B------:R-:W1:Y:S02]  /*e2a0*/  @!P0 SYNCS.PHASECHK.TRANS64 P0, [R0+URZ+0x28860], R5 ;  /* 0x02886005000085a7 */ /* 0x000e64000800007f */
[----:B-1----:R-:W-:Y:S05]  /*e2b0*/  @!P0 BRA `(.L_x_6538) ;  /* 0xfffffffc00f08947 */ /* 0x002fea000383ffff */
[----:B------:R-:W-:Y:S05]  /*e2c0*/  BRA `(.L_x_6630) ;  /* 0xffffffc800a87947 */ /* 0x000fea000383ffff */
.L_x_6539:
[----:B------:R-:W-:Y:S01]  /*e2d0*/  BSSY B0, `(.L_x_6631) ;  /* 0x0000008000007945 */ /* 0x000fe20003800000 */
[----:B------:R-:W-:Y:S01]  /*e2e0*/  IMAD.MOV.U32 R13, RZ, RZ, R2 ;  /* 0x000000ffff0d7224 */ /* 0x000fe200078e0002 */
[----:B------:R-:W-:Y:S01]  /*e2f0*/  MOV R12, RZ ;  /* 0x000000ff000c7202 */ /* 0x000fe20000000f00 */
[----:B------:R-:W-:Y:S02]  /*e300*/  IMAD.MOV.U32 R11, RZ, RZ, 0x181f ;  /* 0x0000181fff0b7424 */ /* 0x000fe400078e00ff */
[----:B------:R-:W-:-:S07]  /*e310*/  IMAD.MOV.U32 R15, RZ, RZ, -0x1 ;  /* 0xffffffffff0f7424 */ /* 0x000fce00078e00ff */
[----:B0-2---:R-:W-:Y:S05]  /*e320*/  WARPSYNC.COLLECTIVE R15, `(.L_x_6632) ;  /* 0x000000000f087348 */ /* 0x005fea0003c00000 */
[----:B------:R1:W3:Y:S02]  /*e330*/  SHFL.IDX P6, R14, R13, R12, R11 ;  /* 0x0000000c0d0e7389 */ /* 0x0002e400000c000b */
[----:B0123--:R-:W-:Y:S01]  /*e340*/  ENDCOLLECTIVE ;  /* 0x000000000000791b */ /* 0x00ffe20003800000 */
.L_x_6632:
[----:B------:R-:W-:Y:S05]  /*e350*/  BSYNC B0 ;  /* 0x0000000000007941 */ /* 0x000fea0003800000 */
.L_x_6631:
[----:B------:R-:W-:Y:S01]  /*e360*/  IMAD.MOV.U32 R13, RZ, RZ, R16 ;  /* 0x000000ffff0d7224 */ /* 0x000fe200078e0010 */
[----:B------:R-:W-:Y:S01]  /*e370*/  MOV R11, 0x181f ;  /* 0x0000181f000b7802 */ /* 0x000fe20000000f00 */
[----:B------:R-:W-:Y:S01]  /*e380*/  IMAD.MOV.U32 R12, RZ, RZ, RZ ;  /* 0x000000ffff0c7224 */ /* 0x000fe200078e00ff */
[----:B------:R-:W-:Y:S01]  /*e390*/  MOV R5, R14 ;  /* 0x0000000e00057202 */ /* 0x000fe20000000f00 */
[----:B------:R-:W-:Y:S01]  /*e3a0*/  IMAD.MOV.U32 R15, RZ, RZ, -0x1 ;  /* 0xffffffffff0f7424 */ /* 0x000fe200078e00ff */
[----:B------:R-:W-:-:S07]  /*e3b0*/  LEA R3, R6, UR45, 0x1 ;  /* 0x0000002d06037c11 */ /* 0x000fce000f8e08ff */
[----:B------:R-:W-:Y:S05]  /*e3c0*/  WARPSYNC.COLLECTIVE R15, `(.L_x_6633) ;  /* 0x000000000f087348 */ /* 0x000fea0003c00000 */
[----:B------:R0:W1:Y:S02]  /*e3d0*/  SHFL.IDX P6, R14, R13, R12, R11 ;  /* 0x0000000c0d0e7389 */ /* 0x00006400000c000b */
[----:B01----:R-:W-:Y:S01]  /*e3e0*/  ENDCOLLECTIVE ;  /* 0x000000000000791b */ /* 0x003fe20003800000 */
.L_x_6633:
[----:B------:R-:W-:Y:S02]  /*e3f0*/  ULDC UR4, c[0x0][0x2f4] ;  /* 0x0000bd0000047ab9 */ /* 0x000fe40000000800 */
[----:B------:R-:W-:Y:S02]  /*e400*/  ISETP.GE.AND P0, PT, R25, UR4, PT ;  /* 0x0000000419007c0c */ /* 0x000fe4000bf06270 */
[----:B------:R-:W-:Y:S02]  /*e410*/  ISETP.GE.AND P1, PT, R26, UR4, PT ;  /* 0x000000041a007c0c */ /* 0x000fe4000bf26270 */
[C---:B------:R-:W-:Y:S02]  /*e420*/  ISETP.LT.OR P3, PT, R28.reuse, 0x1, P0 ;  /* 0x000000011c00780c */ /* 0x040fe40000761670 */
[----:B------:R-:W-:Y:S02]  /*e430*/  ISETP.LT.OR P2, PT, R28, 0x1, P1 ;  /* 0x000000011c00780c */ /* 0x000fe40000f41670 */
[----:B------:R-:W-:Y:S01]  /*e440*/  MOV R13, R2 ;  /* 0x00000002000d7202 */ /* 0x000fe20000000f00 */
[----:B------:R-:W-:-:S02]  /*e450*/  IMAD.MOV.U32 R12, RZ, RZ, 0x1 ;  /* 0x00000001ff0c7424 */ /* 0x000fc400078e00ff */
[----:B------:R-:W-:-:S08]  /*e460*/  IMAD.MOV.U32 R4, RZ, RZ, R14 ;  /* 0x000000ffff047224 */ /* 0x000fd000078e000e */
[----:B------:R-:W-:Y:S05]  /*e470*/  WARPSYNC.COLLECTIVE R15, `(.L_x_6634) ;  /* 0x000000000f087348 */ /* 0x000fea0003c00000 */
[----:B------:R0:W1:Y:S02]  /*e480*/  SHFL.IDX P6, R14, R13, R12, R11 ;  /* 0x0000000c0d0e7389 */ /* 0x00006400000c000b */
[----:B01----:R-:W-:Y:S01]  /*e490*/  ENDCOLLECTIVE ;  /* 0x000000000000791b */ /* 0x003fe20003800000 */
.L_x_6634:
        /* <DEDUP_REMOVED lines=8> */
[----:B------:R-:W-:Y:S01]  /*e520*/  MOV R13, R16 ;  /* 0x00000010000d7202 */ /* 0x000fe20000000f00 */
[----:B------:R-:W-:-:S10]  /*e530*/  IMAD.MOV.U32 R19, RZ, RZ, R14 ;  /* 0x000000ffff137224 */ /* 0x000fd400078e000e */
[----:B0-----:R-:W-:Y:S05]  /*e540*/  WARPSYNC.COLLECTIVE R15, `(.L_x_6635) ;  /* 0x000000000f087348 */ /* 0x001fea0003c00000 */
[----:B------:R1:W2:Y:S02]  /*e550*/  SHFL.IDX P6, R14, R13, R12, R11 ;  /* 0x0000000c0d0e7389 */ /* 0x0002a400000c000b */
[----:B012---:R-:W-:Y:S01]  /*e560*/  ENDCOLLECTIVE ;  /* 0x000000000000791b */ /* 0x007fe20003800000 */
.L_x_6635:
[----:B------:R-:W-:Y:S01]  /*e570*/  IMAD.MOV.U32 R5, RZ, RZ, R19 ;  /* 0x000000ffff057224 */ /* 0x000fe200078e0013 */
[----:B------:R-:W-:Y:S01]  /*e580*/  MOV R13, R2 ;  /* 0x00000002000d7202 */ /* 0x000fe20000000f00 */
[----:B------:R-:W-:Y:S02]  /*e590*/  IMAD.MOV.U32 R12, RZ, RZ, 0x2 ;  /* 0x00000002ff0c7424 */ /* 0x000fe400078e00ff */
[----:B------:R-:W-:-:S07]  /*e5a0*/  IMAD.MOV.U32 R4, RZ, RZ, R14 ;  /* 0x000000ffff047224 */ /* 0x000fce00078e000e */
[----:B------:R-:W-:Y:S05]  /*e5b0*/  WARPSYNC.COLLECTIVE R15, `(.L_x_6636) ;  /* 0x000000000f087348 */ /* 0x000fea0003c00000 */
[----:B------:R0:W1:Y:S02]  /*e5c0*/  SHFL.IDX P6, R14, R13, R12, R11 ;  /* 0x0000000c0d0e7389 */ /* 0x00006400000c000b */
[----:B01----:R-:W-:Y:S01]  /*e5d0*/  ENDCOLLECTIVE ;  /* 0x000000000000791b */ /* 0x003fe20003800000 */
.L_x_6636:
        /* <DEDUP_REMOVED lines=13> */
.L_x_6637:
[----:B------:R-:W-:Y:S01]  /*e6b0*/  MOV R5, R23 ;  /* 0x0000001700057202 */ /* 0x000fe20000000f00 */
[----:B------:R-:W-:Y:S02]  /*e6c0*/  IMAD.MOV.U32 R13, RZ, RZ, R2 ;  /* 0x000000ffff0d7224 */ /* 0x000fe400078e0002 */
[----:B------:R-:W-:Y:S02]  /*e6d0*/  IMAD.MOV.U32 R12, RZ, RZ, 0x3 ;  /* 0x00000003ff0c7424 */ /* 0x000fe400078e00ff */
[----:B------:R-:W-:-:S07]  /*e6e0*/  IMAD.MOV.U32 R22, RZ, RZ, R14 ;  /* 0x000000ffff167224 */ /* 0x000fce00078e000e */
[----:B------:R-:W-:Y:S05]  /*e6f0*/  WARPSYNC.COLLECTIVE R15, `(.L_x_6638) ;  /* 0x000000000f087348 */ /* 0x000fea0003c00000 */
[----:B------:R0:W1:Y:S02]  /*e700*/  SHFL.IDX P6, R14, R13, R12, R11 ;  /* 0x0000000c0d0e7389 */ /* 0x00006400000c000b */
[----:B01----:R-:W-:Y:S01]  /*e710*/  ENDCOLLECTIVE ;  /* 0x000000000000791b */ /* 0x003fe20003800000 */
.L_x_6638:
        /* <DEDUP_REMOVED lines=9> */
[----:B------:R-:W-:Y:S02]  /*e7b0*/  ISETP.LT.OR P3, PT, R28, 0x31, P0 ;  /* 0x000000311c00780c */ /* 0x000fe40000761670 */
[----:B------:R-:W-:-:S11]  /*e7c0*/  MOV R21, R14 ;  /* 0x0000000e00157202 */ /* 0x000fd60000000f00 */
[----:B0-----:R-:W-:Y:S05]  /*e7d0*/  WARPSYNC.COLLECTIVE R15, `(.L_x_6639) ;  /* 0x000000000f087348 */ /* 0x001fea0003c00000 */
[----:B------:R1:W2:Y:S02]  /*e7e0*/  SHFL.IDX P6, R14, R13, R12, R11 ;  /* 0x0000000c0d0e7389 */ /* 0x0002a400000c000b */
[----:B012---:R-:W-:Y:S01]  /*e7f0*/  ENDCOLLECTIVE ;  /* 0x000000000000791b */ /* 0x007fe20003800000 */
.L_x_6639:
[----:B------:R-:W-:Y:S02]  /*e800*/  IMAD.MOV.U32 R5, RZ, RZ, R21 ;  /* 0x000000ffff057224 */ /* 0x000fe400078e0015 */
[----:B------:R-:W-:Y:S01]  /*e810*/  IMAD.MOV.U32 R13, RZ, RZ, R2 ;  /* 0x000000ffff0d7224 */ /* 0x000fe200078e0002 */
[----:B------:R-:W-:Y:S01]  /*e820*/  MOV R12, 0x4 ;  /* 0x00000004000c7802 */ /* 0x000fe20000000f00 */
[----:B------:R-:W-:-:S07]  /*e830*/  IMAD.MOV.U32 R20, RZ, RZ, R14 ;  /* 0x000000ffff147224 */ /* 0x000fce00078e000e */
[----:B------:R-:W-:Y:S05]  /*e840*/  WARPSYNC.COLLECTIVE R15, `(.L_x_6640) ;  /* 0x000000000f087348 */ /* 0x000fea0003c00000 */
[----:B------:R0:W1:Y:S02]  /*e850*/  SHFL.IDX P6, R14, R13, R12, R11 ;  /* 0x0000000c0d0e7389 */ /* 0x00006400000c000b */
[----:B01----:R-:W-:Y:S01]  /*e860*/  ENDCOLLECTIVE ;  /* 0x000000000000791b */ /* 0x003fe20003800000 */
.L_x_6640:
[----:B------:R-:W-:-:S05]  /*e870*/  MOV R4, R20 ;  /* 0x0000001400047202 */ /* 0x000fca0000000f00 */
[----:B------:R-:W-:-:S05]  /*e880*/  IMAD.WIDE.U32 R4, R26, 0x2, R4 ;  /* 0x000000021a047825 */ /* 0x000fca00078e0004 */
[----:B------:R-:W-:Y:S01]  /*e890*/  @!PT LDS RZ, [RZ] ;  /* 0x00000000fffff984 */ /* 0x000fe20000000800 */
[----:B------:R-:W-:Y:S01]  /*e8a0*/  @!PT LDS RZ, [RZ] ;  /* 0x00000000fffff984 */ /* 0x000fe20000000800 */
[----:B------:R-:W-:Y:S01]  /*e8b0*/  @!PT LDS RZ, [RZ] ;  /* 0x00000000fffff984 */ /* 0x000fe20000000800 */
[----:B------:R0:W-:Y:S01]  /*e8c0*/  LDGSTS.E.BYPASS.LTC128B.128 [R3+0x1c00], desc[UR38][R4.64], !P2 ;  /* 0x01c0000004037fae */ /* 0x0001e2000d101d66 */
[----:B------:R-:W-:Y:S01]  /*e8d0*/  IMAD.MOV.U32 R13, RZ, RZ, R16 ;  /* 0x000000ffff0d7224 */ /* 0x000fe200078e0010 */
[C---:B------:R-:W-:Y:S02]  /*e8e0*/  ISETP.LT.OR P2, PT, R28.reuse, 0x41, P1 ;  /* 0x000000411c00780c */ /* 0x040fe40000f41670 */
[----:B------:R0:W-:Y:S01]  /*e8f0*/  LDGSTS.E.BYPASS.LTC128B.128 [R3+0x5c00], desc[UR38][R4.64+0x80], !P3 ;  /* 0x05c0008004037fae */ /* 0x0001e2000d901d66 */
[----:B------:R-:W-:Y:S01]  /*e900*/  ISETP.LT.OR P3, PT, R28, 0x41, P0 ;  /* 0x000000411c00780c */ /* 0x000fe20000761670 */
[----:B------:R-:W-:-:S12]  /*e910*/  IMAD.MOV.U32 R9, RZ, RZ, R14 ;  /* 0x000000ffff097224 */ /* 0x000fd800078e000e */
[----:B0-----:R-:W-:Y:S05]  /*e920*/  WARPSYNC.COLLECTIVE R15, `(.L_x_6641) ;  /* 0x000000000f087348 */ /* 0x001fea0003c00000 */
[----:B------:R1:W2:Y:S02]  /*e930*/  SHFL.IDX P6, R14, R13, R12, R11 ;  /* 0x0000000c0d0e7389 */ /* 0x0002a400000c000b */
[----:B012---:R-:W-:Y:S01]  /*e940*/  ENDCOLLECTIVE ;  /* 0x000000000000791b */ /* 0x007fe20003800000 */
.L_x_6641:
[----:B------:R-:W-:Y:S02]  /*e950*/  IMAD.MOV.U32 R5, RZ, RZ, R9 ;  /* 0x000000ffff057224 */ /* 0x000fe400078e0009 */
[----:B------:R-:W-:Y:S01]  /*e960*/  IMAD.MOV.U32 R9, RZ, RZ, RZ ;  /* 0x000000ffff097224 */ /* 0x000fe200078e00ff */
[----:B------:R-:W-:Y:S01]  /*e970*/  MOV R13, R2 ;  /* 0x00000002000d7202 */ /* 0x000fe20000000f00 */
[----:B------:R-:W-:Y:S01]  /*e980*/  IMAD.MOV.U32 R12, RZ, RZ, 0x5 ;  /* 0x00000005ff0c7424 */ /* 0x000fe200078e00ff */
[----:B------:R-:W-:-:S07]  /*e990*/  MOV R24, R14 ;  /* 0x0000000e00187202 */ /* 0x000fce0000000f00 */
[----:B------:R-:W-:Y:S05]  /*e9a0*/  WARPSYNC.COLLECTIVE R15, `(.L_x_6642) ;  /* 0x000000000f087348 */ /* 0x000fea0003c00000 */
[----:B------:R0:W1:Y:S02]  /*e9b0*/  SHFL.IDX P6, R14, R13, R12, R11 ;  /* 0x0000000c0d0e7389 */ /* 0x00006400000c000b */
[----:B01----:R-:W-:Y:S01]  /*e9c0*/  ENDCOLLECTIVE ;  /* 0x000000000000791b */ /* 0x003fe20003800000 */
.L_x_6642:
        /* <DEDUP_REMOVED lines=14> */
.L_x_6643:
[----:B------:R-:W-:Y:S01]  /*eab0*/  IMAD.MOV.U32 R5, RZ, RZ, R19 ;  /* 0x000000ffff057224 */ /* 0x000fe200078e0013 */
[----:B------:R-:W-:Y:S01]  /*eac0*/  MOV R13, R2 ;  /* 0x00000002000d7202 */ /* 0x000fe20000000f00 */
[----:B------:R-:W-:Y:S02]  /*ead0*/  IMAD.MOV.U32 R12, RZ, RZ, 0x6 ;  /* 0x00000006ff0c7424 */ /* 0x000fe400078e00ff */
[----:B------:R-:W-:-:S07]  /*eae0*/  IMAD.MOV.U32 R4, RZ, RZ, R14 ;  /* 0x000000ffff047224 */ /* 0x000fce00078e000e */
[----:B------:R-:W-:Y:S05]  /*eaf0*/  WARPSYNC.COLLECTIVE R15, `(.L_x_6644) ;  /* 0x000000000f087348 */ /* 0x000fea0003c00000 */
[----:B------:R0:W1:Y:S02]  /*eb00*/  SHFL.IDX P6, R14, R13, R12, R11 ;  /* 0x0000000c0d0e7389 */ /* 0x00006400000c000b */
[----:B01----:R-:W-:Y:S01]  /*eb10*/  ENDCOLLECTIVE ;  /* 0x000000000000791b */ /* 0x003fe20003800000 */
.L_x_6644:
        /* <DEDUP_REMOVED lines=13> */
.L_x_6645:
[----:B------:R-:W-:Y:S01]  /*ebf0*/  MOV R5, R25 ;  /* 0x0000001900057202 */ /* 0x000fe20000000f00 */
[----:B------:R-:W-:Y:S02]  /*ec00*/  IMAD.MOV.U32 R13, RZ, RZ, R2 ;  /* 0x000000ffff0d7224 */ /* 0x000fe400078e0002 */
[----:B------:R-:W-:Y:S02]  /*ec10*/  IMAD.MOV.U32 R12, RZ, RZ, 0x7 ;  /* 0x00000007ff0c7424 */ /* 0x000fe400078e00ff */
[----:B------:R-:W-:-:S07]  /*ec20*/  IMAD.MOV.U32 R30, RZ, RZ, R14 ;  /* 0x000000ffff1e7224 */ /* 0x000fce00078e000e */
[----:B------:R-:W-:Y:S05]  /*ec30*/  WARPSYNC.COLLECTIVE R15, `(.L_x_6646) ;  /* 0x000000000f087348 */ /* 0x000fea0003c00000 */
[----:B------:R0:W1:Y:S02]  /*ec40*/  SHFL.IDX P6, R14, R13, R12, R11 ;  /* 0x0000000c0d0e7389 */ /* 0x00006400000c000b */
[----:B01----:R-:W-:Y:S01]  /*ec50*/  ENDCOLLECTIVE ;  /* 0x000000000000791b */ /* 0x003fe20003800000 */
.L_x_6646:
[----:B------:R-:W-:-:S04]  /*ec60*/  IMAD.MOV.U32 R4, RZ, RZ, R30 ;  /* 0x000000ffff047224 */ /* 0x000fc800078e001e */
[----:B------:R-:W-:-:S05]  /*ec70*/  IMAD.WIDE.U32 R4, R26, 0x2, R4 ;  /* 0x000000021a047825 */ /* 0x000fca00078e0004 */
[----:B------:R-:W-:Y:S01]  /*ec80*/  @!PT LDS RZ, [RZ] ;  /* 0x00000000fffff984 */ /* 0x000fe20000000800 */
[----:B------:R-:W-:Y:S01]  /*ec90*/  @!PT LDS RZ, [RZ] ;  /* 0x00000000fffff984 */ /* 0x000fe20000000800 */
[----:B------:R-:W-:Y:S01]  /*eca0*/  @!PT LDS RZ, [RZ] ;  /* 0x00000000fffff984 */ /* 0x000fe20000000800 */
[----:B------:R0:W-:Y:S01]  /*ecb0*/  LDGSTS.E.BYPASS.LTC128B.128 [R3+0x3400], desc[UR38][R4.64], !P2 ;  /* 0x0340000004037fae */ /* 0x0001e2000d101d66 */
[----:B------:R-:W-:-:S03]  /*ecc0*/  IMAD.MOV.U32 R13, RZ, RZ, R16 ;  /* 0x000000ffff0d7224 */ /* 0x000fc600078e0010 */
[----:B------:R0:W-:Y:S01]  /*ecd0*/  LDGSTS.E.BYPASS.LTC128B.128 [R3+0x7400], desc[UR38][R4.64+0x80], !P3 ;  /* 0x0740008004037fae */ /* 0x0001e2000d901d66 */
[----:B------:R-:W-:-:S07]  /*ece0*/  MOV R2, R14 ;  /* 0x0000000e00027202 */ /* 0x000fce0000000f00 */
[----:B0-----:R-:W-:Y:S05]  /*ecf0*/  WARPSYNC.COLLECTIVE R15, `(.L_x_6647) ;  /* 0x000000000f087348 */ /* 0x001fea0003c00000 */
[----:B------:R1:W2:Y:S02]  /*ed00*/  SHFL.IDX P6, R14, R13, R12, R11 ;  /* 0x0000000c0d0e7389 */ /* 0x0002a400000c000b */
[----:B012---:R-:W-:Y:S01]  /*ed10*/  ENDCOLLECTIVE ;  /* 0x000000000000791b */ /* 0x007fe20003800000 */
.L_x_6647:
[----:B------:R-:W-:Y:S05]  /*ed20*/  BRA `(.L_x_6648) ;  /* 0xffffffc400247947 */ /* 0x000fea000383ffff */
.L_x_6542:
[----:B0-----:R0:W1:Y:S02]  /*ed30*/  SYNCS.PHASECHK.TRANS64.TRYWAIT P0, [R7+URZ+0x28820], R9 ;  /* 0x02882009070075a7 */ /* 0x001064000800017f */
[----:B-1----:R-:W-:Y:S05]  /*ed40*/  @!P0 NANOSLEEP.SYNCS 0x989680 ;  /* 0x009896800000895d */ /* 0x002fea0003900000 */
[----:B------:R-:W1:Y:S02]  /*ed50*/  @!P0 SYNCS.PHASECHK.TRANS64 P0, [R7+URZ+0x28820], R9 ;  /* 0x02882009070085a7 */ /* 0x000e64000800007f */
[----:B-1----:R-:W-:Y:S05]  /*ed60*/  @!P0 BRA `(.L_x_6542) ;  /* 0xfffffffc00f08947 */ /* 0x002fea000383ffff */
[----:B------:R-:W-:Y:S05]  /*ed70*/  BRA `(.L_x_6649) ;  /* 0xffffffc400987947 */ /* 0x000fea000383ffff */
.L_x_6543:
[----:B------:R-:W-:Y:S01]  /*ed80*/  BSSY B0, `(.L_x_6650) ;  /* 0x0000008000007945 */ /* 0x000fe20003800000 */
[----:B------:R-:W-:Y:S01]  /*ed90*/  MOV R13, R17 ;  /* 0x00000011000d7202 */ /* 0x000fe20000000f00 */
[----:B------:R-:W-:Y:S01]  /*eda0*/  IMAD.MOV.U32 R12, RZ, RZ, RZ ;  /* 0x000000ffff0c7224 */ /* 0x000fe200078e00ff */
[----:B------:R-:W-:Y:S01]  /*edb0*/  MOV R15, 0xffffffff ;  /* 0xffffffff000f7802 */ /* 0x000fe20000000f00 */
[----:B------:R-:W-:-:S07]  /*edc0*/  IMAD.MOV.U32 R11, RZ, RZ, 0x1f ;  /* 0x0000001fff0b7424 */ /* 0x000fce00078e00ff */
[----:B0-2--5:R-:W-:Y:S05]  /*edd0*/  WARPSYNC.COLLECTIVE R15, `(.L_x_6651) ;  /* 0x000000000f087348 */ /* 0x025fea0003c00000 */
[----:B------:R1:W3:Y:S02]  /*ede0*/  SHFL.IDX P6, R14, R13, R12, R11 ;  /* 0x0000000c0d0e7389 */ /* 0x0002e400000c000b */
[----:B0123-5:R-:W-:Y:S01]  /*edf0*/  ENDCOLLECTIVE ;  /* 0x000000000000791b */ /* 0x02ffe20003800000 */
.L_x_6651:
[----:B------:R-:W-:Y:S05]  /*ee00*/  BSYNC B0 ;  /* 0x0000000000007941 */ /* 0x000fea0003800000 */
.L_x_6650:
[----:B------:R-:W-:Y:S05]  /*ee10*/  BRA `(.L_x_6652) ;  /* 0xffffffc4007c7947 */ /* 0x000fea000383ffff */
.L_x_6544:
[----:B------:R-:W-:Y:S01]  /*ee20*/  BSSY B0, `(.L_x_6653) ;  /* 0x0000006000007945 */ /* 0x000fe20003800000 */
[----:B------:R-:W-:-:S07]  /*ee30*/  IMAD.MOV.U32 R15, RZ, RZ, -0x1 ;  /* 0xffffffffff0f7424 */ /* 0x000fce00078e00ff */
[----:B012--5:R-:W-:Y:S05]  /*ee40*/  WARPSYNC.COLLECTIVE R15, `(.L_x_6654) ;  /* 0x000000000f0c7348 */ /* 0x027fea0003c00000 */
[----:B------:R-:W-:Y:S02]  /*ee50*/  ELECT P6, UR62, PT ;  /* 0x00000000003e782f */ /* 0x000fe400038c0000 */
[----:B------:R-:W-:Y:S01]  /*ee60*/  MOV R14, UR62 ;  /* 0x0000003e000e7c02 */ /* 0x000fe20008000f00 */
[----:B012--5:R-:W-:Y:S10]  /*ee70*/  ENDCOLLECTIVE ;  /* 0x000000000000791b */ /* 0x027ff40003800000 */
.L_x_6654:
[----:B------:R-:W-:Y:S05]  /*ee80*/  BSYNC B0 ;  /* 0x0000000000007941 */ /* 0x000fea0003800000 */
.L_x_6653:
[----:B------:R-:W-:Y:S05]  /*ee90*/  BRA `(.L_x_6655) ;  /* 0xffffffc400707947 */ /* 0x000fea000383ffff */
.L_x_6546:
[----:B---3--:R3:W4:Y:S02]  /*eea0*/  SYNCS.PHASECHK.TRANS64.TRYWAIT P1, [R5+URZ+0x28840], R2 ;  /* 0x02884002050075a7 */ /* 0x008724000802017f */
[----:B----4-:R-:W-:Y:S05]  /*eeb0*/  @!P1 NANOSLEEP.SYNCS 0x989680 ;  /* 0x009896800000995d */ /* 0x010fea0003900000 */
[----:B------:R-:W4:Y:S02]  /*eec0*/  @!P1 SYNCS.PHASECHK.TRANS64 P1, [R5+URZ+0x28840], R2 ;  /* 0x02884002050095a7 */ /* 0x000f24000802007f */
[----:B----4-:R-:W-:Y:S05]  /*eed0*/  @!P1 BRA `(.L_x_6546) ;  /* 0xfffffffc00f09947 */ /* 0x010fea000383ffff */
[----:B------:R-:W-:Y:S05]  /*eee0*/  BRA `(.L_x_6656) ;  /* 0xffffffc400907947 */ /* 0x000fea000383ffff */
.L_x_6548:
[----:B0-----:R0:W4:Y:S02]  /*eef0*/  SYNCS.PHASECHK.TRANS64.TRYWAIT P1, [R7+URZ+0x28840], R0 ;  /* 0x02884000070075a7 */ /* 0x001124000802017f */
[----:B----4-:R-:W-:Y:S05]  /*ef00*/  @!P1 NANOSLEEP.SYNCS 0x989680 ;  /* 0x009896800000995d */ /* 0x010fea0003900000 */
[----:B------:R-:W4:Y:S02]  /*ef10*/  @!P1 SYNCS.PHASECHK.TRANS64 P1, [R7+URZ+0x28840], R0 ;  /* 0x02884000070095a7 */ /* 0x000f24000802007f */
[----:B----4-:R-:W-:Y:S05]  /*ef20*/  @!P1 BRA `(.L_x_6548) ;  /* 0xfffffffc00f09947 */ /* 0x010fea000383ffff */
[----:B------:R-:W-:Y:S05]  /*ef30*/  BRA `(.L_x_6657) ;  /* 0xffffffc4009c7947 */ /* 0x000fea000383ffff */
.L_x_6550:
[----:B----4-:R4:W0:Y:S02]  /*ef40*/  SYNCS.PHASECHK.TRANS64.TRYWAIT P1, [R5+URZ+0x28860], R2 ;  /* 0x02886002050075a7 */ /* 0x010824000802017f */
[----:B0-----:R-:W-:Y:S05]  /*ef50*/  @!P1 NANOSLEEP.SYNCS 0x989680 ;  /* 0x009896800000995d */ /* 0x001fea0003900000 */
[----:B------:R-:W0:Y:S02]  /*ef60*/  @!P1 SYNCS.PHASECHK.TRANS64 P1, [R5+URZ+0x28860], R2 ;  /* 0x02886002050095a7 */ /* 0x000e24000802007f */
[----:B0-----:R-:W-:Y:S05]  /*ef70*/  @!P1 BRA `(.L_x_6550) ;  /* 0xfffffffc00f09947 */ /* 0x001fea000383ffff */
[----:B------:R-:W-:Y:S05]  /*ef80*/  BRA `(.L_x_6658) ;  /* 0xffffffc400987947 */ /* 0x000fea000383ffff */
.L_x_6659:
        /* <DEDUP_REMOVED lines=15> */
.L_x_15974:


//--------------------- .text._ZN7cutlass13device_kernelIN5flash11enable_sm90INS1_16FlashAttnFwdSm90INS1_25CollectiveMainloopFwdSm90ILi2EN4cute5tupleIJNS5_1CILi1EEES8_S8_EEENS6_IJNS7_ILi128EEESA_SA_EEELi128ENS_10bfloat16_tEfNS_4arch4Sm90ELb0ELb0ELb0ELb1ELb1ELb0ELb0ELb1ELb1ELb1ELb1ELb0EEENS1_21CollectiveEpilogueFwdISB_S9_SC_SE_Li256ELb1ELb1ELb1ELb0EEENS1_36VarlenDynamicPersistentTileSchedulerILi128ELi128ELi256ELi128ELb1ELb1ELb1ELb0ELb1ELb1EEEEEEEEEvNT_6ParamsE --------------------------
	.section	.text._ZN7cutlass13device_kernelIN5flash11enable_sm90INS1_16FlashAttnFwdSm90INS1_25CollectiveMainloopFwdSm90ILi2EN4cute5tupleIJNS5_1CILi1EEES8_S8_EEENS6_IJNS7_ILi128EEESA_SA_EEELi128ENS_10bfloat16_tEfNS_4arch4Sm90ELb0ELb0ELb0ELb1ELb1ELb0ELb0ELb1ELb1ELb1ELb1ELb0EEENS1_21CollectiveEpilogueFwdISB_S9_SC_SE_Li256ELb1ELb1ELb1ELb0EEENS1_36VarlenDynamicPersistentTileSchedulerILi128ELi128ELi256ELi128ELb1ELb1ELb1ELb0ELb1ELb1EEEEEEEEEvNT_6ParamsE,"ax",@progbits
	.align	128
.text._ZN7cutlass13device_kernelIN5flash11enable_sm90INS1_16FlashAttnFwdSm90INS1_25CollectiveMainloopFwdSm90ILi2EN4cute5tupleIJNS5_1CILi1EEES8_S8_EEENS6_IJNS7_ILi128EEESA_SA_EEELi128ENS_10bfloat16_tEfNS_4arch4Sm90ELb0ELb0ELb0ELb1ELb1ELb0ELb0ELb1ELb1ELb1ELb1ELb0EEENS1_21CollectiveEpilogueFwdISB_S9_SC_SE_Li256ELb1ELb1ELb1ELb0EEENS1_36VarlenDynamicPersistentTileSchedulerILi128ELi128ELi256ELi128ELb1ELb1ELb1ELb0ELb1ELb1EEEEEEEEEvNT_6ParamsE:
        .type           _ZN7cutlass13device_kernelIN5flash11enable_sm90INS1_16FlashAttnFwdSm90INS1_25CollectiveMainloopFwdSm90ILi2EN4cute5tupleIJNS5_1CILi1EEES8_S8_EEENS6_IJNS7_ILi128EEESA_SA_EEELi128ENS_10bfloat16_tEfNS_4arch4Sm90ELb0ELb0ELb0ELb1ELb1ELb0ELb0ELb1ELb1ELb1ELb1ELb0EEENS1_21CollectiveEpilogueFwdISB_S9_SC_SE_Li256ELb1ELb1ELb1ELb0EEENS1_36VarlenDynamicPersistentTileSchedulerILi128ELi128ELi256ELi128ELb1ELb1ELb1ELb0ELb1ELb1EEEEEEEEEvNT_6ParamsE,@function
        .size           _ZN7cutlass13device_kernelIN5flash11enable_sm90INS1_16FlashAttnFwdSm90INS1_25CollectiveMainloopFwdSm90ILi2EN4cute5tupleIJNS5_1CILi1EEES8_S8_EEENS6_IJNS7_ILi128EEESA_SA_EEELi128ENS_10bfloat16_tEfNS_4arch4Sm90ELb0ELb0ELb0ELb1ELb1ELb0ELb0ELb1ELb1ELb1ELb1ELb0EEENS1_21CollectiveEpilogueFwdISB_S9_SC_SE_Li256ELb1ELb1ELb1ELb0EEENS1_36VarlenDynamicPersistentTileSchedulerILi128ELi128ELi256ELi128ELb1ELb1ELb1ELb0ELb1ELb1EEEEEEEEEvNT_6ParamsE,(.L_x_15975 - _ZN7cutlass13device_kernelIN5flash11enable_sm90INS1_16FlashAttnFwdSm90INS1_25CollectiveMainloopFwdSm90ILi2EN4cute5tupleIJNS5_1CILi1EEES8_S8_EEENS6_IJNS7_ILi128EEESA_SA_EEELi128ENS_10bfloat16_tEfNS_4arch4Sm90ELb0ELb0ELb0ELb1ELb1ELb0ELb0ELb1ELb1ELb1ELb1ELb0EEENS1_21CollectiveEpilogueFwdISB_S9_SC_SE_Li256ELb1ELb1ELb1ELb0EEENS1_36VarlenDynamicPersistentTileSchedulerILi128ELi128ELi256ELi128ELb1ELb1ELb1ELb0ELb1ELb1EEEEEEEEEvNT_6ParamsE)
        .other          _ZN7cutlass13device_kernelIN5flash11enable_sm90INS1_16FlashAttnFwdSm90INS1_25CollectiveMainloopFwdSm90ILi2EN4cute5tupleIJNS5_1CILi1EEES8_S8_EEENS6_IJNS7_ILi128EEESA_SA_EEELi128ENS_10bfloat16_tEfNS_4arch4Sm90ELb0ELb0ELb0ELb1ELb1ELb0ELb0ELb1ELb1ELb1ELb1ELb0EEENS1_21CollectiveEpilogueFwdISB_S9_SC_SE_Li256ELb1ELb1ELb1ELb0EEENS1_36VarlenDynamicPersistentTileSchedulerILi128ELi128ELi256ELi128ELb1ELb1ELb1ELb0ELb1ELb1EEEEEEEEEvNT_6ParamsE,@"STO_CUDA_ENTRY STV_DEFAULT"
_ZN7cutlass13device_kernelIN5flash11enable_sm90INS1_16FlashAttnFwdSm90INS1_25CollectiveMainloopFwdSm90ILi2EN4cute5tupleIJNS5_1CILi1EEES8_S8_EEENS6_IJNS7_ILi128EEESA_SA_EEELi128ENS_10bfloat16_tEfNS_4arch4Sm90ELb0ELb0ELb0ELb1ELb1ELb0ELb0ELb1ELb1ELb1ELb1ELb0EEENS1_21CollectiveEpilogueFwdISB_S9_SC_SE_Li256ELb1ELb1ELb1ELb0EEENS1_36VarlenDynamicPersistentTileSchedulerILi128ELi128ELi256ELi128ELb1ELb1ELb1ELb0ELb1ELb1EEEEEEEEEvNT_6ParamsE:
[----:B------:R-:W0:Y:S02]  /*0000*/  LDC R1, c[0x0][0x28] ;  /* 0x00000a00ff017b82 */ /* 0x000e240000000800 */
[----:B0-----:R-:W-:Y:S01]  /*0010*/  VIADD R1, R1, 0xffffffd8 ;  /* 0xffffffd801017836 */ /* 0x001fe20000000000 */
[----:B------:R-:W0:Y:S01]  /*0020*/  S2R R3, SR_TID.X ;  /* 0x0000000000037919 */ /* 0x000e220000002100 */
[----:B------:R-:W-:Y:S01]  /*0030*/  ELECT P0, URZ, PT ;  /* 0x00000000003f782f */ /* 0x000fe20003800000 */
[----:B------:R-:W-:Y:S01]  /*0040*/  UMOV UR4, 0x80 ;  /* 0x0000008000047882 */ /* 0x000fe20000000000 */
[----:B------:R-:W-:Y:S01]  /*0050*/  UMOV UR7, 0x100 ;  /* 0x0000010000077882 */ /* 0x000fe20000000000 */
[--C-:B0-----:R-:W-:Y:S02]  /*0060*/  SHF.R.U32.HI R0, RZ, 0x5, R3.reuse ;  /* 0x00000005ff007819 */ /* 0x101fe40000011603 */
[----:B------:R-:W-:-:S03]  /*0070*/  SHF.R.U32.HI R3, RZ, 0x7, R3 ;  /* 0x00000007ff037819 */ /* 0x000fc60000011603 */
[----:B------:R-:W0:Y:S02]  /*0080*/  SHFL.IDX PT, R2, R0, RZ, 0x1f ;  /* 0x00001fff00027589 */ /* 0x000e2400000e0000 */
[C---:B0-----:R-:W-:Y:S02]  /*0090*/  ISETP.NE.OR P0, PT, R2.reuse, RZ, !P0 ;  /* 0x000000ff0200720c */ /* 0x041fe40004705670 */
[----:B------:R-:W-:Y:S02]  /*00a0*/  ISETP.NE.AND P1, PT, R2, RZ, PT ;  /* 0x000000ff0200720c */ /* 0x000fe40003f25270 */
[----:B------:R0:W1:Y:S09]  /*00b0*/  SHFL.IDX PT, R2, R3, RZ, 0x1f ;  /* 0x00001fff03027589 */ /* 0x00007200000e0000 */
[----:B------:R-:W-:Y:S01]  /*00c0*/  VOTEU.ALL UP0, P0 ;  /* 0x00000000003f7886 */ /* 0x000fe20000000000 */
[----:B------:R-:W-:-:S04]  /*00d0*/  VOTEU.ALL UP1, P0 ;  /* 0x00000000003f7886 */ /* 0x000fc80000020000 */
[----:B------:R-:W2:Y:S01]  /*00e0*/  @!UP0 S2UR UR8, SR_CgaCtaId ;  /* 0x00000000000889c3 */ /* 0x000ea20000008800 */
[----:B------:R-:W-:Y:S01]  /*00f0*/  @!UP0 UMOV UR6, 0x400 ;  /* 0x0000040000068882 */ /* 0x000fe20000000000 */
[----:B------:R-:W-:-:S04]  /*0100*/  @!UP0 UIADD3 UR4, -UR4, 0x100000, URZ ;  /* 0x0010000004048890 */ /* 0x000fc8000fffe13f */
[----:B------:R-:W-:Y:S02]  /*0110*/  @!UP0 USHF.L.U32 UR5, UR4, 0xb, URZ ;  /* 0x0000000b04058899 */ /* 0x000fe4000800063f */
[----:B------:R-:W-:Y:S02]  /*0120*/  @!UP0 USHF.L.U32 UR4, UR4, 0x1, URZ ;  /* 0x0000000104048899 */ /* 0x000fe4000800063f */
[----:B--2---:R-:W-:Y:S02]  /*0130*/  @!UP0 ULEA UR8, UR8, UR6, 0x18 ;  /* 0x0000000608088291 */ /* 0x004fe4000f8ec03f */
        /* <DEDUP_REMOVED lines=25> */
.L_x_6660:
        /* <DEDUP_REMOVED lines=22> */
.L_x_6661:
        /* <DEDUP_REMOVED lines=18> */
.L_x_6662:
        /* <DEDUP_REMOVED lines=22> */
.L_x_6663:
        /* <DEDUP_REMOVED lines=22> */
.L_x_6664:
[----:B------:R-:W-:Y:S01]  /*0810*/  ISETP.NE.AND P0, PT, R2, RZ, PT ;  /* 0x000000ff0200720c */ /* 0x000fe20003f05270 */
[----:B------:R-:W-:Y:S01]  /*0820*/  IMAD.MOV.U32 R2, RZ, RZ, 0x1 ;  /* 0x00000001ff027424 */ /* 0x000fe200078e00ff */
[----:B------:R-:W-:Y:S01]  /*0830*/  NOP ;  /* 0x0000000000007918 */ /* 0x000fe20000000000 */
[----:B------:R-:W-:-:S03]  /*0840*/  ULDC.64 UR36, c[0x0][0x208] ;  /* 0x0000820000247ab9 */ /* 0x000fc60000000a00 */
[----:B------:R-:W-:-:S05]  /*0850*/  SEL R2, R2, 0x2, !P0 ;  /* 0x0000000202027807 */ /* 0x000fca0004000000 */
[----:B------:R0:W-:Y:S02]  /*0860*/  STL [R1+0x4], R2 ;  /* 0x0000040201007387 */ /* 0x0001e40000100800 */
[----:B01234-:R-:W-:Y:S06]  /*0870*/  BAR.SYNC.DEFER_BLOCKING 0x0 ;  /* 0x0000000000007b1d */ /* 0x01ffec0000010000 */
[----:B------:R-:W-:Y:S05]  /*0880*/  @!P0 BRA `(.L_x_6665) ;  /* 0x0000008c00588947 */ /* 0x000fea0003800000 */
.L_x_6666:
[----:B------:R-:W-:-:S08]  /*0890*/  NOP ;  /* 0x0000000000007918 */ /* 0x000fd00000000000 */
[----:B------:R-:W0:Y:S02]  /*08a0*/  USETMAXREG.TRY_ALLOC.CTAPOOL UP0, 0xe8 ;  /* 0x000000e8000079c8 */ /* 0x000e240008000600 */
[----:B0-----:R-:W-:-:S13]  /*08b0*/  PLOP3.LUT P0, PT, PT, PT, UP0, 0x80, 0x0 ;  /* 0x000000000000781c */ /* 0x001fda0003f0f008 */
[----:B------:R-:W-:Y:S05]  /*08c0*/  @!P0 BRA `(.L_x_6666) ;  /* 0xfffffffc00f08947 */ /* 0x000fea000383ffff */
[----:B------:R-:W0:Y:S01]  /*08d0*/  S2R R2, SR_TID.X ;  /* 0x0000000000027919 */ /* 0x000e220000002100 */
[----:B------:R-:W1:Y:S01]  /*08e0*/  S2UR UR5, SR_CgaCtaId ;  /* 0x00000000000579c3 */ /* 0x000e620000008800 */
[----:B------:R-:W-:-:S07]  /*08f0*/  UMOV UR4, 0x400 ;  /* 0x0000040000047882 */ /* 0x000fce0000000000 */
[----:B------:R-:W-:Y:S06]  /*0900*/  BAR.ARV 0x8, 0x180 ;  /* 0x0206000000007b1d */ /* 0x000fec0000002000 */
[----:B-1----:R-:W-:Y:S01]  /*0910*/  ULEA UR4, UR5, UR4, 0x18 ;  /* 0x0000000405047291 */ /* 0x002fe2000f8ec03f */
[----:B0-----:R-:W-:-:S04]  /*0920*/  LOP3.LUT R0, R2, 0xffffff80, RZ, 0xc0, !PT ;  /* 0xffffff8002007812 */ /* 0x001fc800078ec0ff */
[----:B------:R-:W-:-:S13]  /*0930*/  ISETP.NE.AND P0, PT, R0, 0x80, PT ;  /* 0x000000800000780c */ /* 0x000fda0003f05270 */
[----:B------:R-:W-:Y:S08]  /*0940*/  @!P0 BAR.ARV 0x9, 0x100 ;  /* 0x0244000000008b1d */ /* 0x000ff00000002000 */
[----:B------:R-:W-:Y:S06]  /*0950*/  BAR.SYNC.DEFER_BLOCKING 0x5, 0x180 ;  /* 0x0146000000007b1d */ /* 0x000fec0000010000 */
[----:B------:R-:W0:Y:S01]  /*0960*/  LDS.128 R16, [UR4+0x288d0] ;  /* 0x0288d004ff107984 */ /* 0x000e220008000c00 */
[----:B------:R-:W-:Y:S01]  /*0970*/  ULDC UR4, c[0x0][0xc3c] ;  /* 0x00030f0000047ab9 */ /* 0x000fe20000000800 */
[----:B------:R-:W-:Y:S06]  /*0980*/  BAR.ARV 0x4, 0x180 ;  /* 0x0106000000007b1d */ /* 0x000fec0000002000 */
[----:B0-----:R-:W-:-:S13]  /*0990*/  ISETP.GE.AND P0, PT, R19, UR4, PT ;  /* 0x0000000413007c0c */ /* 0x001fda000bf06270 */
[----:B------:R-:W-:Y:S05]  /*09a0*/  @P0 EXIT ;  /* 0x000000000000094d */ /* 0x000fea0003800000 */
[----:B------:R-:W2:Y:S01]  /*09b0*/  LDL.LU R10, [R1+0x4] ;  /* 0x00000400010a7983 */ /* 0x000ea20000300800 */
[----:B------:R-:W-:-:S05]  /*09c0*/  VIADD R228, R2, 0xffffff80 ;  /* 0xffffff8002e47836 */ /* 0x000fca0000000000 */
[----:B------:R-:W-:-:S04]  /*09d0*/  SHF.R.S32.HI R3, RZ, 0x1f, R228 ;  /* 0x0000001fff037819 */ /* 0x000fc800000114e4 */
[----:B------:R-:W-:-:S04]  /*09e0*/  LEA.HI R5, R3, R228, RZ, 0x7 ;  /* 0x000000e403057211 */ /* 0x000fc800078f38ff */
[----:B------:R-:W-:-:S05]  /*09f0*/  LOP3.LUT R7, R5, 0xffffff80, RZ, 0xc0, !PT ;  /* 0xffffff8005077812 */ /* 0x000fca00078ec0ff */
[----:B------:R-:W-:-:S05]  /*0a00*/  IMAD.IADD R206, R228, 0x1, -R7 ;  /* 0x00000001e4ce7824 */ /* 0x000fca00078e0a07 */
[----:B------:R-:W-:-:S04]  /*0a10*/  SHF.R.S32.HI R11, RZ, 0x1f, R206 ;  /* 0x0000001fff0b7819 */ /* 0x000fc800000114ce */
[----:B------:R-:W-:-:S04]  /*0a20*/  LEA.HI R4, R11, R206, RZ, 0x2 ;  /* 0x000000ce0b047211 */ /* 0x000fc800078f10ff */
[--C-:B------:R-:W-:Y:S02]  /*0a30*/  SHF.R.S32.HI R6, RZ, 0x2, R4.reuse ;  /* 0x00000002ff067819 */ /* 0x100fe40000011404 */
[----:B------:R-:W-:Y:S02]  /*0a40*/  SHF.R.S32.HI R9, RZ, 0x1f, R4 ;  /* 0x0000001fff097819 */ /* 0x000fe40000011404 */
[----:B------:R-:W-:Y:S02]  /*0a50*/  LEA.HI R0, R3, R228, RZ, 0x4 ;  /* 0x000000e403007211 */ /* 0x000fe400078f20ff */
[----:B------:R-:W-:Y:S02]  /*0a60*/  LEA.HI R9, R9, R6, RZ, 0x3 ;  /* 0x0000000609097211 */ /* 0x000fe400078f18ff */
[----:B------:R-:W-:Y:S02]  /*0a70*/  LEA.HI R2, R3, R228, RZ, 0x5 ;  /* 0x000000e403027211 */ /* 0x000fe400078f28ff */
[----:B------:R-:W-:-:S02]  /*0a80*/  LOP3.LUT R13, R9, 0xfffffff8, RZ, 0xc0, !PT ;  /* 0xfffffff8090d7812 */ /* 0x000fc400078ec0ff */
[----:B------:R-:W-:Y:S01]  /*0a90*/  SHF.R.S32.HI R9, RZ, 0x4, R0 ;  /* 0x00000004ff097819 */ /* 0x000fe20000011400 */
[----:B------:R-:W-:Y:S01]  /*0aa0*/  IMAD.SHL.U32 R2, R2, 0x20, RZ ;  /* 0x0000002002027824 */ /* 0x000fe200078e00ff */
[C---:B------:R-:W-:Y:S02]  /*0ab0*/  LOP3.LUT R7, R0.reuse, 0x3fffff0, RZ, 0xc0, !PT ;  /* 0x03fffff000077812 */ /* 0x040fe400078ec0ff */
[----:B------:R-:W-:Y:S02]  /*0ac0*/  LEA.HI R0, R0, R9, RZ, 0x1 ;  /* 0x0000000900007211 */ /* 0x000fe400078f08ff */
[----:B------:R-:W-:Y:S01]  /*0ad0*/  LOP3.LUT R2, R2, 0xfffffc00, RZ, 0xc0, !PT ;  /* 0xfffffc0002027812 */ /* 0x000fe200078ec0ff */
[----:B------:R-:W-:Y:S01]  /*0ae0*/  IMAD.IADD R7, R228, 0x1, -R7 ;  /* 0x00000001e4077824 */ /* 0x000fe200078e0a07 */
[----:B------:R-:W-:Y:S02]  /*0af0*/  LOP3.LUT R0, R0, 0x1ffffffe, RZ, 0xc0, !PT ;  /* 0x1ffffffe00007812 */ /* 0x000fe400078ec0ff */
[CC--:B------:R-:W-:Y:S01]  /*0b00*/  LEA.HI R8, R3.reuse, R228.reuse, RZ, 0x2 ;  /* 0x000000e403087211 */ /* 0x0c0fe200078f10ff */
[----:B------:R-:W-:Y:S01]  /*0b10*/  IMAD.IADD R6, R6, 0x1, -R13 ;  /* 0x0000000106067824 */ /* 0x000fe200078e0a0d */
[----:B------:R-:W-:Y:S01]  /*0b20*/  LEA.HI R3, R3, R228, RZ, 0x3 ;  /* 0x000000e403037211 */ /* 0x000fe200078f18ff */
[----:B------:R-:W-:Y:S01]  /*0b30*/  IMAD R7, R7, 0x40, R2 ;  /* 0x0000004007077824 */ /* 0x000fe200078e0202 */
[----:B------:R-:W-:Y:S01]  /*0b40*/  LOP3.LUT R13, R8, 0xfffffffc, RZ, 0xc0, !PT ;  /* 0xfffffffc080d7812 */ /* 0x000fe200078ec0ff */
[----:B------:R-:W-:Y:S01]  /*0b50*/  IMAD.IADD R0, R9, 0x1, -R0 ;  /* 0x0000000109007824 */ /* 0x000fe200078e0a00 */
[----:B------:R-:W-:-:S02]  /*0b60*/  SHF.R.S32.HI R222, RZ, 0x7, R5 ;  /* 0x00000007ffde7819 */ /* 0x000fc40000011405 */
[----:B------:R-:W-:Y:S01]  /*0b70*/  LOP3.LUT R9, R4, 0x7ffffffc, RZ, 0xc0, !PT ;  /* 0x7ffffffc04097812 */ /* 0x000fe200078ec0ff */
[----:B------:R-:W-:Y:S01]  /*0b80*/  IMAD R225, R0, 0x8, R7 ;  /* 0x0000000800e17824 */ /* 0x000fe200078e0207 */
[----:B------:R-:W-:Y:S01]  /*0b90*/  LOP3.LUT R7, R3, 0xfffffff8, RZ, 0xc0, !PT ;  /* 0xfffffff803077812 */ /* 0x000fe200078ec0ff */
[----:B------:R-:W-:Y:S01]  /*0ba0*/  IMAD.IADD R13, R228, 0x1, -R13 ;  /* 0x00000001e40d7824 */ /* 0x000fe200078e0a0d */
[----:B------:R-:W-:Y:S02]  /*0bb0*/  LEA.HI R11, R11, R206, RZ, 0x5 ;  /* 0x000000ce0b0b7211 */ /* 0x000fe400078f28ff */
[----:B------:R-:W-:Y:S01]  /*0bc0*/  LEA.HI R5, R5, R222, RZ, 0x1 ;  /* 0x000000de05057211 */ /* 0x000fe200078f08ff */
[----:B------:R-:W-:Y:S01]  /*0bd0*/  IMAD.IADD R9, R206, 0x1, -R9 ;  /* 0x00000001ce097824 */ /* 0x000fe200078e0a09 */
[----:B------:R-:W-:Y:S02]  /*0be0*/  IADD3 R154, R228, -R7, RZ ;  /* 0x80000007e49a7210 */ /* 0x000fe40007ffe0ff */
[----:B------:R-:W-:-:S02]  /*0bf0*/  SHF.R.S32.HI R11, RZ, 0x5, R11 ;  /* 0x00000005ff0b7819 */ /* 0x000fc4000001140b */
[----:B------:R-:W-:Y:S02]  /*0c00*/  LEA.HI R2, R13, R13, RZ, 0x1 ;  /* 0x0000000d0d027211 */ /* 0x000fe400078f08ff */
[----:B------:R-:W-:Y:S01]  /*0c10*/  LOP3.LUT R5, R5, 0x3fffffe, RZ, 0xc0, !PT ;  /* 0x03fffffe05057812 */ /* 0x000fe200078ec0ff */
[----:B------:R-:W-:Y:S01]  /*0c20*/  IMAD.SHL.U32 R153, R154, 0x8, RZ ;  /* 0x000000089a997824 */ /* 0x000fe200078e00ff */
[----:B------:R-:W-:Y:S01]  /*0c30*/  LOP3.LUT R2, R2, 0x1ffffffe, RZ, 0xc0, !PT ;  /* 0x1ffffffe02027812 */ /* 0x000fe200078ec0ff */
[----:B------:R-:W-:Y:S02]  /*0c40*/  IMAD.SHL.U32 R203, R9, 0x2, RZ ;  /* 0x0000000209cb7824 */ /* 0x000fe400078e00ff */
[----:B------:R-:W-:Y:S02]  /*0c50*/  IMAD R6, R11, 0x10, R6 ;  /* 0x000000100b067824 */ /* 0x000fe400078e0206 */
[----:B------:R-:W-:Y:S01]  /*0c60*/  IMAD.IADD R5, R222, 0x1, -R5 ;  /* 0x00000001de057824 */ /* 0x000fe200078e0a05 */
[----:B------:R-:W-:Y:S01]  /*0c70*/  IADD3 R192, R203, 0x50, RZ ;  /* 0x00000050cbc07810 */ /* 0x000fe20007ffe0ff */
        /* <DEDUP_REMOVED lines=15> */
[----:B------:R-:W-:Y:S02]  /*0d70*/  IMAD.IADD R2, R13, 0x1, -R2 ;  /* 0x000000010d027824 */ /* 0x000fe400078e0a02 */
[----:B------:R-:W-:Y:S01]  /*0d80*/  IMAD R223, R5, 0x40, R6 ;  /* 0x0000004005df7824 */ /* 0x000fe200078e0206 */
[----:B------:R-:W-:Y:S01]  /*0d90*/  SHF.R.S32.HI R204, RZ, 0x3, R3 ;  /* 0x00000003ffcc7819 */ /* 0x000fe20000011403 */
[----:B------:R-:W-:Y:S01]  /*0da0*/  IMAD.MOV.U32 R5, RZ, RZ, R17 ;  /* 0x000000ffff057224 */ /* 0x000fe200078e0011 */
[----:B------:R-:W-:Y:S01]  /*0db0*/  SHF.R.S32.HI R227, RZ, 0x1f, R153 ;  /* 0x0000001fffe37819 */ /* 0x000fe20000011499 */
[----:B------:R-:W-:Y:S01]  /*0dc0*/  IMAD.MOV.U32 R6, RZ, RZ, R18 ;  /* 0x000000ffff067224 */ /* 0x000fe200078e0012 */
[----:B------:R-:W-:Y:S01]  /*0dd0*/  SHF.R.S32.HI R226, RZ, 0x1f, R23 ;  /* 0x0000001fffe27819 */ /* 0x000fe20000011417 */
[----:B------:R-:W-:Y:S01]  /*0de0*/  IMAD.MOV.U32 R7, RZ, RZ, R19 ;  /* 0x000000ffff077224 */ /* 0x000fe200078e0013 */
[----:B------:R-:W-:Y:S01]  /*0df0*/  SHF.R.S32.HI R221, RZ, 0x1f, R201 ;  /* 0x0000001fffdd7819 */ /* 0x000fe200000114c9 */
[----:B------:R-:W-:Y:S01]  /*0e00*/  IMAD.MOV.U32 R205, RZ, RZ, RZ ;  /* 0x000000ffffcd7224 */ /* 0x000fe200078e00ff */
        /* <DEDUP_REMOVED lines=11> */
[----:B------:R-:W-:Y:S02]  /*0ec0*/  SHF.R.S32.HI R210, RZ, 0x1f, R190 ;  /* 0x0000001fffd27819 */ /* 0x000fe400000114be */
[----:B------:R-:W-:Y:S02]  /*0ed0*/  SHF.R.S32.HI R209, RZ, 0x1f, R189 ;  /* 0x0000001fffd17819 */ /* 0x000fe400000114bd */
[----:B------:R-:W-:Y:S02]  /*0ee0*/  SHF.R.S32.HI R208, RZ, 0x1f, R188 ;  /* 0x0000001fffd07819 */ /* 0x000fe400000114bc */
[----:B------:R-:W-:Y:S01]  /*0ef0*/  SHF.R.S32.HI R207, RZ, 0x1f, R155 ;  /* 0x0000001fffcf7819 */ /* 0x000fe2000001149b */
[----:B------:R-:W-:Y:S01]  /*0f00*/  UMOV UR38, URZ ;  /* 0x0000003f00267c82 */ /* 0x000fe20008000000 */
[----:B------:R-:W-:Y:S01]  /*0f10*/  UMOV UR39, URZ ;  /* 0x0000003f00277c82 */ /* 0x000fe20008000000 */
[----:B--2---:R-:W-:-:S07]  /*0f20*/  LOP3.LUT R152, R10, 0x1, RZ, 0xfc, !PT ;  /* 0x000000010a987812 */ /* 0x004fce00078efcff */
.L_x_6716:
[----:B0-2-4-:R-:W0:Y:S01]  /*0f30*/  LDC.64 R2, c[0x0][0xc88] ;  /* 0x00032200ff027b82 */ /* 0x015e220000000a00 */
[----:B------:R-:W-:-:S07]  /*0f40*/  ULDC.64 UR4, c[0x0][0xa28] ;  /* 0x00028a0000047ab9 */ /* 0x000fce0000000a00 */
[----:B------:R-:W1:Y:S08]  /*0f50*/  LDC.64 R10, c[0x0][0x418] ;  /* 0x00010600ff0a7b82 */ /* 0x000e700000000a00 */
[----:B------:R-:W2:Y:S01]  /*0f60*/  LDC R0, c[0x0][0x424] ;  /* 0x00010900ff007b82 */ /* 0x000ea20000000800 */
[----:B0-----:R-:W-:-:S07]  /*0f70*/  IMAD.WIDE R2, R7, 0x4, R2 ;  /* 0x0000000407027825 */ /* 0x001fce00078e0202 */
[----:B------:R-:W0:Y:S01]  /*0f80*/  LDC R13, c[0x0][0x2f0] ;  /* 0x0000bc00ff0d7b82 */ /* 0x000e220000000800 */
[----:B---3--:R-:W3:Y:S01]  /*0f90*/  LDG.E R22, desc[UR36][R2.64] ;  /* 0x0000002402167981 */ /* 0x008ee2000c1e1900 */
[----:B------:R-:W-:Y:S01]  /*0fa0*/  ISETP.NE.U32.AND P0, PT, RZ, UR4, PT ;  /* 0x00000004ff007c0c */ /* 0x000fe2000bf05070 */
[----:B------:R-:W-:-:S03]  /*0fb0*/  IMAD.MOV.U32 R7, RZ, RZ, RZ ;  /* 0x000000ffff077224 */ /* 0x000fc600078e00ff */
[----:B------:R-:W-:Y:S02]  /*0fc0*/  ISETP.NE.AND.EX P0, PT, RZ, UR5, PT, P0 ;  /* 0x00000005ff007c0c */ /* 0x000fe4000bf05300 */
[----:B---3--:R-:W-:-:S11]  /*0fd0*/  SHF.R.S32.HI R19, RZ, 0x1f, R22 ;  /* 0x0000001fff137819 */ /* 0x008fd60000011416 */
[----:B------:R-:W-:-:S04]  /*0fe0*/  @P0 LEA R8, P1, R22, UR4, 0x2 ;  /* 0x0000000416080c11 */ /* 0x000fc8000f8210ff */
[----:B------:R-:W-:Y:S01]  /*0ff0*/  @P0 LEA.HI.X R9, R22, UR5, R19, 0x2, P1 ;  /* 0x0000000516090c11 */ /* 0x000fe200088f1413 */
[----:B------:R-:W-:Y:S02]  /*1000*/  ULDC.64 UR4, c[0x0][0xa20] ;  /* 0x0002880000047ab9 */ /* 0x000fe40000000a00 */
[----:B------:R-:W-:Y:S02]  /*1010*/  ISETP.NE.U32.AND P1, PT, RZ, UR4, PT ;  /* 0x00000004ff007c0c */ /* 0x000fe4000bf25070 */
[----:B------:R3:W5:Y:S01]  /*1020*/  @P0 LDG.E R7, desc[UR36][R8.64] ;  /* 0x0000002408070981 */ /* 0x000762000c1e1900 */
[----:B-1----:R-:W-:Y:S02]  /*1030*/  ISETP.NE.U32.AND P0, PT, R10, RZ, PT ;  /* 0x000000ff0a00720c */ /* 0x002fe40003f05070 */
[----:B------:R-:W-:Y:S02]  /*1040*/  ISETP.NE.AND.EX P1, PT, RZ, UR5, PT, P1 ;  /* 0x00000005ff007c0c */ /* 0x000fe4000bf25310 */
[----:B------:R-:W-:-:S04]  /*1050*/  ISETP.NE.AND.EX P0, PT, R11, RZ, PT, P0 ;  /* 0x000000ff0b00720c */ /* 0x000fc80003f05300 */
[----:B--2---:R-:W-:-:S05]  /*1060*/  SEL R0, R0, 0x1, P0 ;  /* 0x0000000100007807 */ /* 0x004fca0000000000 */
[----:B0-----:R-:W-:Y:S02]  /*1070*/  IMAD R98, R0, R13, RZ ;  /* 0x0000000d00627224 */ /* 0x001fe400078e02ff */
[----:B------:R-:W-:-:S04]  /*1080*/  @P1 LEA R2, P2, R22, UR4, 0x2 ;  /* 0x0000000416021c11 */ /* 0x000fc8000f8410ff */
[----:B------:R-:W-:-:S05]  /*1090*/  @P1 LEA.HI.X R3, R22, UR5, R19, 0x2, P2 ;  /* 0x0000000516031c11 */ /* 0x000fca00090f1413 */
[----:B------:R3:W5:Y:S01]  /*10a0*/  @P1 LDG.E R98, desc[UR36][R2.64] ;  /* 0x0000002402621981 */ /* 0x000762000c1e1900 */
[----:B------:R-:W-:Y:S05]  /*10b0*/  @P1 BRA `(.L_x_6667) ;  /* 0x0000000000241947 */ /* 0x000fea0003800000 */
[----:B------:R-:W-:Y:S02]  /*10c0*/  ULDC.64 UR4, c[0x0][0xa08] ;  /* 0x0002820000047ab9 */ /* 0x000fe40000000a00 */
[----:B------:R-:W-:-:S04]  /*10d0*/  ISETP.NE.U32.AND P0, PT, RZ, UR4, PT ;  /* 0x00000004ff007c0c */ /* 0x000fc8000bf05070 */
[----:B------:R-:W-:-:S13]  /*10e0*/  ISETP.NE.AND.EX P0, PT, RZ, UR5, PT, P0 ;  /* 0x00000005ff007c0c */ /* 0x000fda000bf05300 */
[----:B------:R-:W-:Y:S05]  /*10f0*/  @!P0 BRA `(.L_x_6667) ;  /* 0x0000000000148947 */ /* 0x000fea0003800000 */
[----:B---3--:R-:W0:Y:S02]  /*1100*/  LDC.64 R2, c[0x0][0xa08] ;  /* 0x00028200ff027b82 */ /* 0x008e240000000a00 */
[----:B0-----:R-:W-:-:S05]  /*1110*/  IMAD.WIDE R2, R22, 0x4, R2 ;  /* 0x0000000416027825 */ /* 0x001fca00078e0202 */
[----:B-----5:R-:W2:Y:S04]  /*1120*/  LDG.E R98, desc[UR36][R2.64] ;  /* 0x0000002402627981 */ /* 0x020ea8000c1e1900 */
[----:B------:R-:W2:Y:S02]  /*1130*/  LDG.E R9, desc[UR36][R2.64+0x4] ;  /* 0x0000042402097981 */ /* 0x000ea4000c1e1900 */
[----:B--2---:R-:W-:-:S07]  /*1140*/  IMAD.IADD R98, R9, 0x1, -R98 ;  /* 0x0000000109627824 */ /* 0x004fce00078e0a62 */
.L_x_6667:
[----:B-----5:R-:W-:Y:S01]  /*1150*/  IMAD.IADD R98, R98, 0x1, -R7 ;  /* 0x0000000162627824 */ /* 0x020fe200078e0a07 */
[C---:B---3--:R-:W-:Y:S01]  /*1160*/  LOP3.LUT R2, R6.reuse, 0xff000000, RZ, 0xc0, !PT ;  /* 0xff00000006027812 */ /* 0x048fe200078ec0ff */
[----:B------:R-:W-:Y:S01]  /*1170*/  IMAD.MOV.U32 R88, RZ, RZ, RZ ;  /* 0x000000ffff587224 */ /* 0x000fe200078e00ff */
[----:B------:R-:W-:Y:S01]  /*1180*/  LOP3.LUT R0, R6, 0xff0000, RZ, 0xc0, !PT ;  /* 0x00ff000006007812 */ /* 0x000fe200078ec0ff */
[C---:B------:R-:W-:Y:S01]  /*1190*/  VIADD R4, R98.reuse, 0x7f ;  /* 0x0000007f62047836 */ /* 0x040fe20000000000 */
[----:B------:R-:W-:Y:S02]  /*11a0*/  ISETP.GE.AND P0, PT, R98, 0x1, PT ;  /* 0x000000016200780c */ /* 0x000fe40003f06270 */
[----:B------:R-:W-:Y:S02]  /*11b0*/  SHF.R.U32.HI R3, RZ, 0x8, R2 ;  /* 0x00000008ff037819 */ /* 0x000fe40000011602 */
[----:B------:R-:W-:Y:S02]  /*11c0*/  SHF.R.S32.HI R7, RZ, 0x1f, R4 ;  /* 0x0000001fff077819 */ /* 0x000fe40000011404 */
[----:B------:R-:W-:-:S02]  /*11d0*/  LEA.HI R0, R0, R3, RZ, 0x10 ;  /* 0x0000000300007211 */ /* 0x000fc400078f80ff */
[----:B------:R-:W-:Y:S02]  /*11e0*/  LEA.HI R7, R7, R4, RZ, 0x7 ;  /* 0x0000000407077211 */ /* 0x000fe400078f38ff */
[----:B------:R-:W-:Y:S02]  /*11f0*/  LOP3.LUT R202, R0, 0xff, RZ, 0xc0, !PT ;  /* 0x000000ff00ca7812 */ /* 0x000fe400078ec0ff */
[----:B------:R-:W-:Y:S02]  /*1200*/  SHF.R.U32.HI R18, RZ, 0x10, R0 ;  /* 0x00000010ff127819 */ /* 0x000fe40000011600 */
[----:B------:R-:W-:Y:S01]  /*1210*/  SHF.R.S32.HI R8, RZ, 0x7, R7 ;  /* 0x00000007ff087819 */ /* 0x000fe20000011407 */
[----:B------:R-:W-:Y:S06]  /*1220*/  @!P0 BRA `(.L_x_6668) ;  /* 0x0000000000788947 */ /* 0x000fec0003800000 */
[----:B------:R-:W0:Y:S01]  /*1230*/  LDC R3, c[0x0][0x9f0] ;  /* 0x00027c00ff037b82 */ /* 0x000e220000000800 */
[----:B------:R-:W-:-:S04]  /*1240*/  ISETP.NE.AND P0, PT, R18, RZ, PT ;  /* 0x000000ff1200720c */ /* 0x000fc80003f05270 */
[----:B0-----:R-:W-:-:S04]  /*1250*/  SEL R11, R18, R3, P0 ;  /* 0x00000003120b7207 */ /* 0x001fc80000000000 */
        /* <DEDUP_REMOVED lines=19> */
[-C--:B------:R-:W-:Y:S01]  /*1390*/  @!P1 IADD3 R2, R2, -R7.reuse, RZ ;  /* 0x8000000702029210 */ /* 0x080fe20007ffe0ff */
[----:B------:R-:W-:Y:S01]  /*13a0*/  @!P1 VIADD R3, R3, 0x1 ;  /* 0x0000000103039836 */ /* 0x000fe20000000000 */
[----:B------:R-:W-:Y:S02]  /*13b0*/  ISETP.NE.AND P1, PT, R11, RZ, PT ;  /* 0x000000ff0b00720c */ /* 0x000fe40003f25270 */
[----:B------:R-:W-:-:S13]  /*13c0*/  ISETP.GE.U32.AND P0, PT, R2, R7, PT ;  /* 0x000000070200720c */ /* 0x000fda0003f06070 */
[----:B------:R-:W-:-:S04]  /*13d0*/  @P0 VIADD R3, R3, 0x1 ;  /* 0x0000000103030836 */ /* 0x000fc80000000000 */
[----:B------:R-:W-:Y:S01]  /*13e0*/  @!P2 IMAD.MOV R3, RZ, RZ, -R3 ;  /* 0x000000ffff03a224 */ /* 0x000fe200078e0a03 */
[----:B------:R-:W-:-:S05]  /*13f0*/  @!P1 LOP3.LUT R3, RZ, R11, RZ, 0x33, !PT ;  /* 0x0000000bff039212 */ /* 0x000fca00078e33ff */
[----:B------:R-:W-:-:S07]  /*1400*/  IMAD.MOV.U32 R88, RZ, RZ, R3 ;  /* 0x000000ffff587224 */ /* 0x000fce00078e0003 */
.L_x_6668:
[-C--:B------:R-:W-:Y:S01]  /*1410*/  IMAD R17, R202, R88.reuse, RZ ;  /* 0x00000058ca117224 */ /* 0x080fe200078e02ff */
[----:B------:R-:W-:Y:S01]  /*1420*/  LOP3.LUT R2, R6, 0xffff, RZ, 0xc0, !PT ;  /* 0x0000ffff06027812 */ /* 0x000fe200078ec0ff */
[----:B------:R-:W-:Y:S01]  /*1430*/  IMAD.MOV.U32 R16, RZ, RZ, R5 ;  /* 0x000000ffff107224 */ /* 0x000fe200078e0005 */
[----:B------:R-:W-:Y:S02]  /*1440*/  PLOP3.LUT P0, PT, PT, PT, PT, 0x80, 0x0 ;  /* 0x000000000000781c */ /* 0x000fe40003f0f070 */
[----:B------:R-:W-:Y:S02]  /*1450*/  CS2R R156, SRZ ;  /* 0x00000000009c7805 */ /* 0x000fe4000001ff00 */
[----:B------:R-:W-:Y:S02]  /*1460*/  VIADDMNMX R88, R17, R88, R8, PT ;  /* 0x0000005811587246 */ /* 0x000fe40003800108 */
[----:B------:R-:W-:Y:S02]  /*1470*/  CS2R R150, SRZ ;  /* 0x0000000000967805 */ /* 0x000fe4000001ff00 */
[----:B------:R-:W-:-:S02]  /*1480*/  CS2R R64, SRZ ;  /* 0x0000000000407805 */ /* 0x000fc4000001ff00 */
[----:B------:R-:W-:Y:S02]  /*1490*/  CS2R R96, SRZ ;  /* 0x0000000000607805 */ /* 0x000fe4000001ff00 */
[----:B------:R-:W-:Y:S02]  /*14a0*/  ISETP.GT.AND P1, PT, R88, R17, PT ;  /* 0x000000115800720c */ /* 0x000fe40003f24270 */
        /* <DEDUP_REMOVED lines=30> */
[----:B------:R-:W0:Y:S01]  /*1690*/  SHFL.IDX PT, R0, R222, RZ, 0x1f ;  /* 0x00001fffde007589 */ /* 0x000e2200000e0000 */
[----:B------:R-:W1:Y:S01]  /*16a0*/  S2UR UR40, SR_CgaCtaId ;  /* 0x00000000002879c3 */ /* 0x000e620000008800 */
[----:B------:R-:W-:Y:S01]  /*16b0*/  UMOV UR5, 0x400 ;  /* 0x0000040000057882 */ /* 0x000fe20000000000 */
[----:B0-----:R-:W-:Y:S01]  /*16c0*/  R2UR UR41, R0 ;  /* 0x00000000002972ca */ /* 0x001fe200000e0000 */
[----:B-1----:R-:W-:-:S04]  /*16d0*/  ULEA UR42, UR40, UR5, 0x18 ;  /* 0x00000005282a7291 */ /* 0x002fc8000f8ec03f */
[----:B------:R-:W-:-:S04]  /*16e0*/  UIADD3 UR5, UR42, 0x10400, URZ ;  /* 0x000104002a057890 */ /* 0x000fc8000fffe03f */
[----:B------:R-:W-:-:S04]  /*16f0*/  ULOP3.LUT UP0, URZ, UR5, 0x3ff, URZ, 0xc0, !UPT ;  /* 0x000003ff053f7892 */ /* 0x000fc8000f80c03f */
[----:B------:R-:W-:Y:S02]  /*1700*/  ULEA.HI UR4, UR41, UR41, URZ, 0x1 ;  /* 0x0000002929047291 */ /* 0x000fe4000f8f083f */
[----:B------:R-:W-:Y:S02]  /*1710*/  PLOP3.LUT P0, PT, PT, PT, UP0, 0x80, 0x0 ;  /* 0x000000000000781c */ /* 0x000fe40003f0f008 */
        /* <DEDUP_REMOVED lines=22> */
.L_x_6670:
[----:B------:R-:W-:Y:S02]  /*1880*/  LEA.HI R0, R205, R205, RZ, 0x1 ;  /* 0x000000cdcd007211 */ /* 0x000fe400078f08ff */
[----:B------:R-:W-:Y:S02]  /*1890*/  ISETP.NE.AND P0, PT, R152, 0x3, PT ;  /* 0x000000039800780c */ /* 0x000fe40003f05270 */
[----:B------:R-:W-:-:S05]  /*18a0*/  LOP3.LUT R0, R0, 0xfffffffe, RZ, 0xc0, !PT ;  /* 0xfffffffe00007812 */ /* 0x000fca00078ec0ff */
[----:B------:R-:W-:-:S05]  /*18b0*/  IMAD.IADD R0, R205, 0x1, -R0 ;  /* 0x00000001cd007824 */ /* 0x000fca00078e0a00 */
[----:B------:R-:W-:-:S04]  /*18c0*/  SHF.L.U32 R0, R0, 0x1f, RZ ;  /* 0x0000001f00007819 */ /* 0x000fc800000006ff */
[----:B------:R-:W0:Y:S02]  /*18d0*/  SYNCS.PHASECHK.TRANS64.TRYWAIT P1, [UR42+0x28800], R0 ;  /* 0x02880000ff0075a7 */ /* 0x000e24000802016a */
[----:B0-----:R-:W-:Y:S05]  /*18e0*/  @!P1 BRA `(.L_x_6671) ;  /* 0x000000d400e49947 */ /* 0x001fea0003800000 */
.L_x_6801:
[----:B------:R-:W-:Y:S05]  /*18f0*/  @!P0 BRA `(.L_x_6672) ;  /* 0x0000000000048947 */ /* 0x000fea0003800000 */
[----:B------:R-:W-:Y:S01]  /*1900*/  BPT.TRAP 0x1 ;  /* 0x000000040000795c */ /* 0x000fe20000300000 */
.L_x_6672:
[----:B------:R-:W-:Y:S01]  /*1910*/  IMAD.U32 R4, RZ, RZ, UR39 ;  /* 0x00000027ff047e24 */ /* 0x000fe2000f8e00ff */
[----:B0-----:R-:W-:-:S04]  /*1920*/  MOV R3, UR38 ;  /* 0x0000002600037c02 */ /* 0x001fc80008000f00 */
[----:B------:R-:W-:Y:S02]  /*1930*/  LEA R4, R4, UR42, 0x3 ;  /* 0x0000002a04047c11 */ /* 0x000fe4000f8e18ff */
[----:B------:R-:W-:-:S04]  /*1940*/  SHF.L.U32 R3, R3, 0x1f, RZ ;  /* 0x0000001f03037819 */ /* 0x000fc800000006ff */
[----:B------:R0:W1:Y:S01]  /*1950*/  SYNCS.PHASECHK.TRANS64.TRYWAIT P1, [R4+URZ+0x28830], R3 ;  /* 0x02883003040075a7 */ /* 0x000062000802017f */
[----:B------:R-:W-:Y:S05]  /*1960*/  @!P0 BRA `(.L_x_6673) ;  /* 0x0000000000048947 */ /* 0x000fea0003800000 */
[----:B------:R-:W-:Y:S01]  /*1970*/  BPT.TRAP 0x1 ;  /* 0x000000040000795c */ /* 0x000fe20000300000 */
.L_x_6673:
[----:B------:R-:W-:Y:S01]  /*1980*/  IMAD.MOV.U32 R151, RZ, RZ, RZ ;  /* 0x000000ffff977224 */ /* 0x000fe200078e00ff */
[----:B-1----:R-:W-:Y:S06]  /*1990*/  @P1 BRA `(.L_x_6674) ;  /* 0x0000000000081947 */ /* 0x002fec0003800000 */
[----:B------:R-:W1:Y:S02]  /*19a0*/  SYNCS.PHASECHK.TRANS64.TRYWAIT P1, [R4+URZ+0x28830], R3 ;  /* 0x02883003040075a7 */ /* 0x000e64000802017f */
[----:B-1----:R-:W-:Y:S05]  /*19b0*/  @!P1 BRA `(.L_x_6675) ;  /* 0x000000d400c89947 */ /* 0x002fea0003800000 */
.L_x_6674:
[----:B------:R-:W-:Y:S05]  /*19c0*/  WARPSYNC.ALL ;  /* 0x0000000000007948 */ /* 0x000fea0003800000 */
[----:B------:R-:W-:Y:S01]  /*19d0*/  UIADD3 UR4, UR42, 0x18400, URZ ;  /* 0x000184002a047890 */ /* 0x000fe2000fffe03f */
[----:B------:R-:W-:Y:S01]  /*19e0*/  WARPGROUP.ARRIVE ;  /* 0x00000000000079c5 */ /* 0x000fe20000000000 */
[----:B------:R-:W-:Y:S02]  /*19f0*/  ULOP3.LUT UR32, UR43, 0x10000, URZ, 0xfc, !UPT ;  /* 0x000100002b207892 */ /* 0x000fe4000f8efc3f */
[----:B------:R-:W-:Y:S01]  /*1a00*/  USHF.R.U32.HI UR4, URZ, 0x4, UR4 ;  /* 0x000000043f047899 */ /* 0x000fe20008011604 */
[----:B------:R-:W-:Y:S01]  /*1a10*/  UMOV UR33, 0x40000040 ;  /* 0x4000004000217882 */ /* 0x000fe20000000000 */
[----:B------:R-:W-:-:S02]  /*1a20*/  UMOV UR35, 0x40000040 ;  /* 0x4000004000237882 */ /* 0x000fc40000000000 */
[----:B------:R-:W-:Y:S01]  /*1a30*/  ULOP3.LUT UR4, UR4, 0x3fff, URZ, 0xc0, !UPT ;  /* 0x00003fff04047892 */ /* 0x000fe2000f8ec03f */
[----:B------:R-:W-:Y:S01]  /*1a40*/  UMOV UR5, 0x40000040 ;  /* 0x4000004000057882 */ /* 0x000fe20000000000 */
[----:B------:R-:W-:Y:S02]  /*1a50*/  UMOV UR7, 0x40000040 ;  /* 0x4000004000077882 */ /* 0x000fe40000000000 */
[----:B------:R-:W-:Y:S02]  /*1a60*/  ULOP3.LUT UR42, UR4, 0x10000, URZ, 0xfc, !UPT ;  /* 0x00010000042a7892 */ /* 0x000fe4000f8efc3f */
[----:B------:R-:W-:Y:S02]  /*1a70*/  UIADD3 UR4, UR32, 0x2, URZ ;  /* 0x0000000220047890 */ /* 0x000fe4000fffe03f */
[----:B------:R-:W-:Y:S02]  /*1a80*/  ULEA UR34, UR39, UR42, 0xb ;  /* 0x0000002a27227291 */ /* 0x000fe4000f8e583f */
[----:B------:R-:W-:-:S02]  /*1a90*/  UIADD3 UR8, UR32, 0x4, URZ ;  /* 0x0000000420087890 */ /* 0x000fc4000fffe03f */
[----:B------:R-:W-:Y:S02]  /*1aa0*/  UIADD3 UR6, UR34, 0x2, URZ ;  /* 0x0000000222067890 */ /* 0x000fe4000fffe03f */
[----:B------:R-:W-:Y:S01]  /*1ab0*/  UIADD3 UR10, UR34, 0x4, URZ ;  /* 0x00000004220a7890 */ /* 0x000fe2000fffe03f */
[----:B------:R-:W-:Y:S02]  /*1ac0*/  UMOV UR9, 0x40000040 ;  /* 0x4000004000097882 */ /* 0x000fe40000000000 */
[----:B------:R-:W-:Y:S01]  /*1ad0*/  HGMMA.64x128x16.F32.BF16 R24, gdesc[UR32], RZ, !UPT, gsb0 ;  /* 0x01e00000201879f0 */ /* 0x000fe2000c0018ff */
        /* <DEDUP_REMOVED lines=43> */
[----:B------:R-:W-:Y:S05]  /*1d90*/  @!P0 BRA `(.L_x_6676) ;  /* 0x0000000000048947 */ /* 0x000fea0003800000 */
[----:B------:R-:W-:Y:S01]  /*1da0*/  BPT.TRAP 0x1 ;  /* 0x000000040000795c */ /* 0x000fe20000300000 */
.L_x_6676:
[----:B01----:R-:W-:Y:S01]  /*1db0*/  IADD3 R3, R98, 0x80, -R203 ;  /* 0x0000008062037810 */ /* 0x003fe20007ffe8cb */
[----:B------:R-:W-:Y:S01]  /*1dc0*/  ULDC UR6, c[0x0][0x988] ;  /* 0x0002620000067ab9 */ /* 0x000fe20000000800 */
[----:B------:R-:W-:Y:S01]  /*1dd0*/  P2R R90, PR, RZ, 0x1 ;  /* 0x00000001ff5a7803 */ /* 0x000fe20000000000 */
[----:B------:R-:W-:Y:S01]  /*1de0*/  IMAD.MOV.U32 R150, RZ, RZ, R151 ;  /* 0x000000ffff967224 */ /* 0x000fe200078e0097 */
[-C--:B------:R-:W-:Y:S01]  /*1df0*/  MOV R137, R151.reuse ;  /* 0x0000009700897202 */ /* 0x080fe20000000f00 */
[----:B------:R-:W-:Y:S01]  /*1e00*/  IMAD R6, R88, -0x80, R3 ;  /* 0xffffff8058067824 */ /* 0x000fe200078e0203 */
[----:B------:R-:W-:Y:S01]  /*1e10*/  MOV R120, R151 ;  /* 0x0000009700787202 */ /* 0x000fe20000000f00 */
[--C-:B------:R-:W-:Y:S02]  /*1e20*/  IMAD.MOV.U32 R149, RZ, RZ, R151.reuse ;  /* 0x000000ffff957224 */ /* 0x100fe400078e0097 */
        /* <DEDUP_REMOVED lines=72> */
[C---:B------:R-:W-:Y:S02]  /*22b0*/  ISETP.GT.AND P4, PT, R6.reuse, 0x30, PT ;  /* 0x000000300600780c */ /* 0x040fe40003f84270 */
        /* <DEDUP_REMOVED lines=61> */
[----:B------:R-:W-:Y:S02]  /*2690*/  FSEL R105, R77, -INF , P2 ;  /* 0xff8000004d697808 */ /* 0x000fe40001000000 */
[----:B------:R-:W-:Y:S02]  /*26a0*/  FMNMX.FTZ R0, R103, R0, !PT ;  /* 0x0000000067007209 */ /* 0x000fe40007810000 */
[----:B------:R-:W-:Y:S02]  /*26b0*/  ISETP.GT.AND P3, PT, R6, 0x70, PT ;  /* 0x000000700600780c */ /* 0x000fe40003f64270 */
[----:B------:R-:W-:-:S02]  /*26c0*/  FSEL R37, R62, -INF , P4 ;  /* 0xff8000003e257808 */ /* 0x000fc40002000000 */
[----:B------:R-:W-:Y:S02]  /*26d0*/  FSEL R107, R80, -INF , P3 ;  /* 0xff800000506b7808 */ /* 0x000fe40001800000 */
[----:B------:R-:W-:Y:S02]  /*26e0*/  FMNMX.FTZ R0, R105, R0, !PT ;  /* 0x0000000069007209 */ /* 0x000fe40007810000 */
[C---:B------:R-:W-:Y:S02]  /*26f0*/  ISETP.GT.AND P4, PT, R6.reuse, 0x71, PT ;  /* 0x000000710600780c */ /* 0x040fe40003f84270 */
[----:B------:R-:W-:Y:S02]  /*2700*/  FMNMX.FTZ R0, R107, R0, !PT ;  /* 0x000000006b007209 */ /* 0x000fe40007810000 */
[----:B------:R-:W-:Y:S02]  /*2710*/  FSEL R111, R81, -INF , P4 ;  /* 0xff800000516f7808 */ /* 0x000fe40002000000 */
[----:B------:R-:W-:-:S02]  /*2720*/  ISETP.GT.AND P5, PT, R6, 0x78, PT ;  /* 0x000000780600780c */ /* 0x000fc40003fa4270 */
[----:B------:R-:W-:Y:S02]  /*2730*/  FMNMX.FTZ R0, R111, R0, !PT ;  /* 0x000000006f007209 */ /* 0x000fe40007810000 */
[----:B------:R-:W-:Y:S02]  /*2740*/  FSEL R109, R84, -INF , P5 ;  /* 0xff800000546d7808 */ /* 0x000fe40002800000 */
[----:B------:R-:W-:Y:S02]  /*2750*/  ISETP.GT.AND P6, PT, R6, 0x79, PT ;  /* 0x000000790600780c */ /* 0x000fe40003fc4270 */
[----:B------:R-:W-:Y:S02]  /*2760*/  FMNMX.FTZ R0, R109, R0, !PT ;  /* 0x000000006d007209 */ /* 0x000fe40007810000 */
[----:B------:R-:W-:Y:S02]  /*2770*/  FSEL R85, R85, -INF , P6 ;  /* 0xff80000055557808 */ /* 0x000fe40003000000 */
[----:B------:R-:W-:-:S02]  /*2780*/  P2R R20, PR, RZ, 0x4 ;  /* 0x00000004ff147803 */ /* 0x000fc40000000000 */
[----:B------:R-:W-:Y:S01]  /*2790*/  FMNMX.FTZ R8, R85, R0, !PT ;  /* 0x0000000055087209 */ /* 0x000fe20007810000 */
[----:B------:R-:W-:Y:S01]  /*27a0*/  IMAD.U32 R0, RZ, RZ, UR6 ;  /* 0x00000006ff007e24 */ /* 0x000fe2000f8e00ff */
[C---:B------:R-:W-:Y:S02]  /*27b0*/  ISETP.GT.AND P2, PT, R6.reuse, 0x58, PT ;  /* 0x000000580600780c */ /* 0x040fe40003f44270 */
[----:B------:R-:W-:Y:S01]  /*27c0*/  P2R R24, PR, RZ, 0x2 ;  /* 0x00000002ff187803 */ /* 0x000fe20000000000 */
[----:B------:R-:W0:Y:S01]  /*27d0*/  SHFL.BFLY PT, R3, R8, 0x2, 0x1f ;  /* 0x0c401f0008037f89 */ /* 0x000e2200000e0000 */
[----:B------:R-:W-:Y:S02]  /*27e0*/  ISETP.GT.AND P1, PT, R6, 0x59, PT ;  /* 0x000000590600780c */ /* 0x000fe40003f24270 */
[----:B------:R-:W-:Y:S02]  /*27f0*/  FSEL R69, R70, -INF , P2 ;  /* 0xff80000046457808 */ /* 0x000fe40001000000 */
[----:B------:R-:W-:-:S02]  /*2800*/  P2R R26, PR, RZ, 0x1 ;  /* 0x00000001ff1a7803 */ /* 0x000fc40000000000 */
[----:B------:R-:W-:Y:S02]  /*2810*/  ISETP.GT.AND P0, PT, R6, 0x60, PT ;  /* 0x000000600600780c */ /* 0x000fe40003f04270 */
[----:B------:R-:W-:Y:S02]  /*2820*/  FSEL R71, R71, -INF , P1 ;  /* 0xff80000047477808 */ /* 0x000fe40000800000 */
[----:B------:R-:W-:Y:S02]  /*2830*/  P2R R14, PR, RZ, 0x8 ;  /* 0x00000008ff0e7803 */ /* 0x000fe40000000000 */
[----:B------:R-:W-:Y:S02]  /*2840*/  FSEL R73, R74, -INF , P0 ;  /* 0xff8000004a497808 */ /* 0x000fe40000000000 */
[----:B------:R-:W-:Y:S02]  /*2850*/  ISETP.NE.AND P0, PT, R26, RZ, PT ;  /* 0x000000ff1a00720c */ /* 0x000fe40003f05270 */
[----:B------:R-:W-:-:S02]  /*2860*/  ISETP.NE.AND P1, PT, R24, RZ, PT ;  /* 0x000000ff1800720c */ /* 0x000fc40003f25270 */
[----:B------:R-:W-:Y:S02]  /*2870*/  FSEL R75, R75, -INF , P0 ;  /* 0xff8000004b4b7808 */ /* 0x000fe40000000000 */
[----:B------:R-:W-:Y:S02]  /*2880*/  ISETP.NE.AND P2, PT, R20, RZ, PT ;  /* 0x000000ff1400720c */ /* 0x000fe40003f45270 */
[----:B------:R-:W-:Y:S02]  /*2890*/  FSEL R83, R83, -INF , P4 ;  /* 0xff80000053537808 */ /* 0x000fe40002000000 */
[----:B0-----:R-:W-:Y:S02]  /*28a0*/  FMNMX.FTZ R10, R8, R3, !PT ;  /* 0x00000003080a7209 */ /* 0x001fe40007810000 */
[----:B------:R-:W-:Y:S02]  /*28b0*/  FMNMX.FTZ R8, R5, R27, !PT ;  /* 0x0000001b05087209 */ /* 0x000fe40007810000 */
[----:B------:R-:W-:Y:S01]  /*28c0*/  FSEL R79, R79, -INF , P2 ;  /* 0xff8000004f4f7808 */ /* 0x000fe20001000000 */
[----:B------:R-:W0:Y:S01]  /*28d0*/  SHFL.BFLY PT, R3, R10, 0x1, 0x1f ;  /* 0x0c201f000a037f89 */ /* 0x000e2200000e0000 */
[----:B------:R-:W-:-:S02]  /*28e0*/  FMNMX.FTZ R8, R9, R8, !PT ;  /* 0x0000000809087209 */ /* 0x000fc40007810000 */
[----:B------:R-:W-:Y:S02]  /*28f0*/  FSEL R87, R87, -INF , P6 ;  /* 0xff80000057577808 */ /* 0x000fe40003000000 */
[----:B------:R-:W-:Y:S02]  /*2900*/  FMNMX.FTZ R8, R31, R8, !PT ;  /* 0x000000081f087209 */ /* 0x000fe40007810000 */
[----:B------:R-:W-:Y:S02]  /*2910*/  R2UR UR6, R4 ;  /* 0x00000000040672ca */ /* 0x000fe400000e0000 */
[----:B------:R-:W-:Y:S02]  /*2920*/  FMNMX.FTZ R8, R11, R8, !PT ;  /* 0x000000080b087209 */ /* 0x000fe40007810000 */
[----:B------:R-:W-:Y:S01]  /*2930*/  ISETP.NE.AND P0, PT, R90, RZ, PT ;  /* 0x000000ff5a00720c */ /* 0x000fe20003f05270 */
[----:B------:R-:W-:Y:S01]  /*2940*/  IMAD.MOV.U32 R90, RZ, RZ, R151 ;  /* 0x000000ffff5a7224 */ /* 0x000fe200078e0097 */
[----:B------:R-:W-:-:S04]  /*2950*/  FMNMX.FTZ R8, R35, R8, !PT ;  /* 0x0000000823087209 */ /* 0x000fc80007810000 */
[----:B------:R-:W-:-:S03]  /*2960*/  FMNMX.FTZ R8, R13, R8, !PT ;  /* 0x000000080d087209 */ /* 0x000fc60007810000 */
[----:B------:R-:W-:Y:S01]  /*2970*/  UIADD3 UR6, UR6, 0x28840, URZ ;  /* 0x0002884006067890 */ /* 0x000fe2000fffe03f */
[----:B------:R-:W-:Y:S02]  /*2980*/  FMNMX.FTZ R8, R39, R8, !PT ;  /* 0x0000000827087209 */ /* 0x000fe40007810000 */
[----:B0-----:R-:W-:Y:S01]  /*2990*/  FMNMX.FTZ R3, R10, R3, !PT ;  /* 0x000000030a037209 */ /* 0x001fe20007810000 */
[----:B------:R-:W-:Y:S01]  /*29a0*/  UPRMT UR6, UR40, 0x654, UR6 ;  /* 0x0000065428067896 */ /* 0x000fe20008000006 */
[----:B------:R-:W-:Y:S02]  /*29b0*/  FMNMX.FTZ R8, R15, R8, !PT ;  /* 0x000000080f087209 */ /* 0x000fe40007810000 */
[C---:B------:R-:W-:Y:S01]  /*29c0*/  FSETP.NEU.FTZ.AND P3, PT, R3.reuse, -INF , PT ;  /* 0xff8000000300780b */ /* 0x040fe20003f7d000 */
[----:B------:R-:W-:Y:S01]  /*29d0*/  FMUL.FTZ R12, R3, R0 ;  /* 0x00000000030c7220 */ /* 0x000fe20000410000 */
[----:B------:R-:W-:-:S04]  /*29e0*/  FMNMX.FTZ R8, R43, R8, !PT ;  /* 0x000000082b087209 */ /* 0x000fc80007810000 */
[----:B------:R-:W-:Y:S01]  /*29f0*/  FMNMX.FTZ R8, R21, R8, !PT ;  /* 0x0000000815087209 */ /* 0x000fe20007810000 */
[----:B------:R-:W-:Y:S01]  /*2a00*/  SYNCS.ARRIVE.TRANS64.RED.A1T0 RZ, [UR6], RZ ;  /* 0x000000ffffff79a7 */ /* 0x000fe20008100406 */
[----:B------:R-:W-:Y:S02]  /*2a10*/  FSEL R6, R12, RZ, P3 ;  /* 0x000000ff0c067208 */ /* 0x000fe40001800000 */
[----:B------:R-:W-:Y:S02]  /*2a20*/  FMNMX.FTZ R8, R47, R8, !PT ;  /* 0x000000082f087209 */ /* 0x000fe40007810000 */
[----:B------:R-:W-:Y:S01]  /*2a30*/  ISETP.NE.AND P3, PT, R14, RZ, PT ;  /* 0x000000ff0e00720c */ /* 0x000fe20003f65270 */
        /* <DEDUP_REMOVED lines=28> */
[--C-:B------:R-:W-:Y:S01]  /*2c00*/  FFMA.FTZ R113, R133, R0, -R6.reuse ;  /* 0x0000000085717223 */ /* 0x100fe20000010806 */
[----:B------:R-:W-:Y:S01]  /*2c10*/  FMNMX.FTZ R8, R63, R8, !PT ;  /* 0x000000083f087209 */ /* 0x000fe20007810000 */
[----:B------:R-:W1:Y:S01]  /*2c20*/  MUFU.EX2 R158, R158 ;  /* 0x0000009e009e7308 */ /* 0x000e620000000800 */
[-CC-:B------:R-:W-:Y:S01]  /*2c30*/  FFMA.FTZ R162, R135, R0.reuse, -R6.reuse ;  /* 0x0000000087a27223 */ /* 0x180fe20000010806 */
[--C-:B------:R-:W-:Y:S01]  /*2c40*/  FFMA.FTZ R115, R115, R0, -R6.reuse ;  /* 0x0000000073737223 */ /* 0x100fe20000010806 */
[----:B------:R-:W-:Y:S01]  /*2c50*/  FMNMX.FTZ R8, R41, R8, !PT ;  /* 0x0000000829087209 */ /* 0x000fe20007810000 */
[-CC-:B------:R-:W-:Y:S01]  /*2c60*/  FFMA.FTZ R164, R123, R0.reuse, -R6.reuse ;  /* 0x000000007ba47223 */ /* 0x180fe20000010806 */
[-CC-:B------:R-:W-:Y:S01]  /*2c70*/  FFMA.FTZ R117, R117, R0.reuse, -R6.reuse ;  /* 0x0000000075757223 */ /* 0x180fe20000010806 */
[--C-:B------:R-:W-:Y:S01]  /*2c80*/  FFMA.FTZ R119, R119, R0, -R6.reuse ;  /* 0x0000000077777223 */ /* 0x100fe20000010806 */
[----:B------:R-:W-:Y:S01]  /*2c90*/  FMNMX.FTZ R8, R67, R8, !PT ;  /* 0x0000000843087209 */ /* 0x000fe20007810000 */
[----:B------:R-:W2:Y:S01]  /*2ca0*/  MUFU.EX2 R81, R81 ;  /* 0x0000005100517308 */ /* 0x000ea20000000800 */
[-CC-:B------:R-:W-:Y:S01]  /*2cb0*/  FFMA.FTZ R91, R91, R0.reuse, -R6.reuse ;  /* 0x000000005b5b7223 */ /* 0x180fe20000010806 */
[--C-:B------:R-:W-:Y:S01]  /*2cc0*/  FFMA.FTZ R53, R53, R0, -R6.reuse ;  /* 0x0000000035357223 */ /* 0x100fe20000010806 */
[----:B------:R-:W-:Y:S01]  /*2cd0*/  FMNMX.FTZ R8, R69, R8, !PT ;  /* 0x0000000845087209 */ /* 0x000fe20007810000 */
[-CC-:B------:R-:W-:Y:S01]  /*2ce0*/  FFMA.FTZ R180, R99, R0.reuse, -R6.reuse ;  /* 0x0000000063b47223 */ /* 0x180fe20000010806 */
        /* <DEDUP_REMOVED lines=8> */
[----:B------:R-:W-:Y:S01]  /*2d70*/  FFMA.FTZ R85, R85, R0, -R6 ;  /* 0x0000000055557223 */ /* 0x000fe20000010806 */
[----:B------:R-:W3:Y:S01]  /*2d80*/  MUFU.EX2 R160, R160 ;  /* 0x000000a000a07308 */ /* 0x000ee20000000800 */
[----:B------:R-:W-:Y:S01]  /*2d90*/  FMNMX.FTZ R8, R75, R8, !PT ;  /* 0x000000084b087209 */ /* 0x000fe20007810000 */
[--C-:B------:R-:W-:Y:S01]  /*2da0*/  IMAD.MOV.U32 R135, RZ, RZ, R151.reuse ;  /* 0x000000ffff877224 */ /* 0x100fe200078e0097 */
[----:B------:R-:W-:Y:S01]  /*2db0*/  MOV R103, R151 ;  /* 0x0000009700677202 */ /* 0x000fe20000000f00 */
[--C-:B------:R-:W-:Y:S01]  /*2dc0*/  IMAD.MOV.U32 R133, RZ, RZ, R151.reuse ;  /* 0x000000ffff857224 */ /* 0x100fe200078e0097 */
[----:B------:R-:W-:Y:S01]  /*2dd0*/  FMNMX.FTZ R8, R93, R8, !PT ;  /* 0x000000085d087209 */ /* 0x000fe20007810000 */
[----:B------:R-:W-:-:S02]  /*2de0*/  IMAD.MOV.U32 R131, RZ, RZ, R151 ;  /* 0x000000ffff837224 */ /* 0x000fc400078e0097 */
[----:B------:R-:W4:Y:S01]  /*2df0*/  MUFU.EX2 R113, R113 ;  /* 0x0000007100717308 */ /* 0x000f220000000800 */
[----:B------:R-:W-:Y:S01]  /*2e00*/  FMNMX.FTZ R8, R79, R8, !PT ;  /* 0x000000084f087209 */ /* 0x000fe20007810000 */
[--C-:B------:R-:W-:Y:S02]  /*2e10*/  IMAD.MOV.U32 R129, RZ, RZ, R151.reuse ;  /* 0x000000ffff817224 */ /* 0x100fe400078e0097 */
[--C-:B------:R-:W-:Y:S01]  /*2e20*/  IMAD.MOV.U32 R127, RZ, RZ, R151.reuse ;  /* 0x000000ffff7f7224 */ /* 0x100fe200078e0097 */
[----:B------:R-:W-:Y:S01]  /*2e30*/  FMNMX.FTZ R8, R95, R8, !PT ;  /* 0x000000085f087209 */ /* 0x000fe20007810000 */
[--C-:B------:R-:W-:Y:S02]  /*2e40*/  IMAD.MOV.U32 R125, RZ, RZ, R151.reuse ;  /* 0x000000ffff7d7224 */ /* 0x100fe400078e0097 */
[----:B------:R-:W5:Y:S01]  /*2e50*/  MUFU.EX2 R162, R162 ;  /* 0x000000a200a27308 */ /* 0x000f620000000800 */
[----:B------:R-:W-:Y:S01]  /*2e60*/  FMNMX.FTZ R8, R83, R8, !PT ;  /* 0x0000000853087209 */ /* 0x000fe20007810000 */
[----:B------:R-:W-:-:S02]  /*2e70*/  IMAD.MOV.U32 R123, RZ, RZ, R151 ;  /* 0x000000ffff7b7224 */ /* 0x000fc400078e0097 */
[--C-:B------:R-:W-:Y:S01]  /*2e80*/  IMAD.MOV.U32 R111, RZ, RZ, R151.reuse ;  /* 0x000000ffff6f7224 */ /* 0x100fe200078e0097 */
[----:B------:R-:W-:Y:S01]  /*2e90*/  FMNMX.FTZ R8, R121, R8, !PT ;  /* 0x0000000879087209 */ /* 0x000fe20007810000 */
[--C-:B------:R-:W-:Y:S02]  /*2ea0*/  IMAD.MOV.U32 R109, RZ, RZ, R151.reuse ;  /* 0x000000ffff6d7224 */ /* 0x100fe400078e0097 */
[----:B------:R-:W5:Y:S01]  /*2eb0*/  MUFU.EX2 R115, R115 ;  /* 0x0000007300737308 */ /* 0x000f620000000800 */
[----:B------:R-:W-:Y:S01]  /*2ec0*/  FMNMX.FTZ R8, R87, R8, !PT ;  /* 0x0000000857087209 */ /* 0x000fe20007810000 */
[--C-:B------:R-:W-:Y:S02]  /*2ed0*/  IMAD.MOV.U32 R107, RZ, RZ, R151.reuse ;  /* 0x000000ffff6b7224 */ /* 0x100fe400078e0097 */
[--C-:B------:R-:W-:Y:S02]  /*2ee0*/  IMAD.MOV.U32 R105, RZ, RZ, R151.reuse ;  /* 0x000000ffff697224 */ /* 0x100fe400078e0097 */
[----:B------:R-:W0:Y:S01]  /*2ef0*/  SHFL.BFLY PT, R7, R8, 0x2, 0x1f ;  /* 0x0c401f0008077f89 */ /* 0x000e2200000e0000 */
[--C-:B------:R-:W-:Y:S01]  /*2f00*/  IMAD.MOV.U32 R101, RZ, RZ, R151.reuse ;  /* 0x000000ffff657224 */ /* 0x100fe200078e0097 */
[----:B------:R-:W-:Y:S01]  /*2f10*/  MUFU.EX2 R164, R164 ;  /* 0x000000a400a47308 */ /* 0x000fe20000000800 */
[----:B------:R-:W-:-:S07]  /*2f20*/  IMAD.MOV.U32 R99, RZ, RZ, R151 ;  /* 0x000000ffff637224 */ /* 0x000fce00078e0097 */
        /* <DEDUP_REMOVED lines=17> */
[----:B------:R-:W-:Y:S01]  /*3040*/  FADD.FTZ R5, R156, R77 ;  /* 0x0000004d9c057221 */ /* 0x000fe20000010000 */
[-CC-:B------:R-:W-:Y:S01]  /*3050*/  FFMA.FTZ R8, R31, R0.reuse, -R30.reuse ;  /* 0x000000001f087223 */ /* 0x180fe2000001081e */
[-CC-:B------:R-:W-:Y:S01]  /*3060*/  FFMA.FTZ R161, R11, R0.reuse, -R30.reuse ;  /* 0x000000000ba17223 */ /* 0x180fe2000001081e */
[-CC-:B------:R-:W-:Y:S01]  /*3070*/  FFMA.FTZ R10, R35, R0.reuse, -R30.reuse ;  /* 0x00000000230a7223 */ /* 0x180fe2000001081e */
[----:B------:R-:W-:Y:S01]  /*3080*/  MUFU.EX2 R157, R157 ;  /* 0x0000009d009d7308 */ /* 0x000fe20000000800 */
[----:B-1----:R-:W-:Y:S01]  /*3090*/  FADD.FTZ R28, R158, R5 ;  /* 0x000000059e1c7221 */ /* 0x002fe20000010000 */
[-CC-:B------:R-:W-:Y:S01]  /*30a0*/  FFMA.FTZ R163, R13, R0.reuse, -R30.reuse ;  /* 0x000000000da37223 */ /* 0x180fe2000001081e */
[-CC-:B------:R-:W-:Y:S01]  /*30b0*/  FFMA.FTZ R12, R39, R0.reuse, -R30.reuse ;  /* 0x00000000270c7223 */ /* 0x180fe2000001081e */
[-C--:B------:R-:W-:Y:S01]  /*30c0*/  FFMA.FTZ R165, R15, R0.reuse, -R30 ;  /* 0x000000000fa57223 */ /* 0x080fe2000001081e */
[----:B--2---:R-:W-:Y:S01]  /*30d0*/  FADD.FTZ R5, R81, R28 ;  /* 0x0000001c51057221 */ /* 0x004fe20000010000 */
[-CC-:B------:R-:W-:Y:S01]  /*30e0*/  FFMA.FTZ R14, R43, R0.reuse, -R30.reuse ;  /* 0x000000002b0e7223 */ /* 0x180fe2000001081e */
[-CC-:B------:R-:W-:Y:S01]  /*30f0*/  FFMA.FTZ R167, R21, R0.reuse, -R30.reuse ;  /* 0x0000000015a77223 */ /* 0x180fe2000001081e */
[----:B------:R-:W0:Y:S01]  /*3100*/  MUFU.EX2 R6, R6 ;  /* 0x0000000600067308 */ /* 0x000e220000000800 */
[----:B---3--:R-:W-:Y:S01]  /*3110*/  FADD.FTZ R32, R160, R5 ;  /* 0x00000005a0207221 */ /* 0x008fe20000010000 */
[-CC-:B------:R-:W-:Y:S01]  /*3120*/  FFMA.FTZ R20, R47, R0.reuse, -R30.reuse ;  /* 0x000000002f147223 */ /* 0x180fe2000001081e */
[-CC-:B------:R-:W-:Y:S01]  /*3130*/  FFMA.FTZ R169, R25, R0.reuse, -R30.reuse ;  /* 0x0000000019a97223 */ /* 0x180fe2000001081e */
[-C--:B------:R-:W-:Y:S01]  /*3140*/  FFMA.FTZ R24, R51, R0.reuse, -R30 ;  /* 0x0000000033187223 */ /* 0x080fe2000001081e */
[----:B----4-:R-:W-:Y:S01]  /*3150*/  FADD.FTZ R5, R113, R32 ;  /* 0x0000002071057221 */ /* 0x010fe20000010000 */
[-CC-:B------:R-:W-:Y:S01]  /*3160*/  FFMA.FTZ R171, R29, R0.reuse, -R30.reuse ;  /* 0x000000001dab7223 */ /* 0x180fe2000001081e */
[-CC-:B------:R-:W-:Y:S01]  /*3170*/  FFMA.FTZ R26, R55, R0.reuse, -R30.reuse ;  /* 0x00000000371a7223 */ /* 0x180fe2000001081e */
[----:B------:R-:W1:Y:S01]  /*3180*/  MUFU.EX2 R159, R159 ;  /* 0x0000009f009f7308 */ /* 0x000e620000000800 */
[----:B-----5:R-:W-:Y:S01]  /*3190*/  FADD.FTZ R34, R162, R5 ;  /* 0x00000005a2227221 */ /* 0x020fe20000010000 */
[-CC-:B------:R-:W-:Y:S01]  /*31a0*/  FFMA.FTZ R173, R33, R0.reuse, -R30.reuse ;  /* 0x0000000021ad7223 */ /* 0x180fe2000001081e */
[-CC-:B------:R-:W-:Y:S01]  /*31b0*/  FFMA.FTZ R28, R59, R0.reuse, -R30.reuse ;  /* 0x000000003b1c7223 */ /* 0x180fe2000001081e */
[-C--:B------:R-:W-:Y:S01]  /*31c0*/  FFMA.FTZ R175, R37, R0.reuse, -R30 ;  /* 0x0000000025af7223 */ /* 0x080fe2000001081e */
[----:B------:R-:W-:Y:S01]  /*31d0*/  FADD.FTZ R9, R115, R34 ;  /* 0x0000002273097221 */ /* 0x000fe20000010000 */
[-CC-:B------:R-:W-:Y:S01]  /*31e0*/  FFMA.FTZ R63, R63, R0.reuse, -R30.reuse ;  /* 0x000000003f3f7223 */ /* 0x180fe2000001081e */
[-C--:B------:R-:W-:Y:S01]  /*31f0*/  FFMA.FTZ R41, R41, R0.reuse, -R30 ;  /* 0x0000000029297223 */ /* 0x080fe2000001081e */
[----:B------:R-:W2:Y:S01]  /*3200*/  MUFU.EX2 R8, R8 ;  /* 0x0000000800087308 */ /* 0x000ea20000000800 */
[----:B0-----:R-:W-:Y:S01]  /*3210*/  FADD.FTZ R32, R157, R6 ;  /* 0x000000069d207221 */ /* 0x001fe20000010000 */
[----:B------:R-:W-:Y:S01]  /*3220*/  FADD.FTZ R36, R164, R9 ;  /* 0x00000009a4247221 */ /* 0x000fe20000010000 */
[-CC-:B------:R-:W-:Y:S01]  /*3230*/  FFMA.FTZ R67, R67, R0.reuse, -R30.reuse ;  /* 0x0000000043437223 */ /* 0x180fe2000001081e */
[-CC-:B------:R-:W-:Y:S01]  /*3240*/  FFMA.FTZ R69, R69, R0.reuse, -R30.reuse ;  /* 0x0000000045457223 */ /* 0x180fe2000001081e */
[-C--:B------:R-:W-:Y:S01]  /*3250*/  FFMA.FTZ R71, R71, R0.reuse, -R30 ;  /* 0x0000000047477223 */ /* 0x080fe2000001081e */
[----:B------:R-:W-:Y:S01]  /*3260*/  FADD.FTZ R9, R117, R36 ;  /* 0x0000002475097221 */ /* 0x000fe20000010000 */
[-C--:B------:R-:W-:Y:S01]  /*3270*/  FFMA.FTZ R73, R73, R0.reuse, -R30 ;  /* 0x0000000049497223 */ /* 0x080fe2000001081e */
[----:B------:R-:W0:Y:S01]  /*3280*/  MUFU.EX2 R161, R161 ;  /* 0x000000a100a17308 */ /* 0x000e220000000800 */
[----:B-1----:R-:W-:Y:S01]  /*3290*/  FADD.FTZ R5, R159, R32 ;  /* 0x000000209f057221 */ /* 0x002fe20000010000 */
[----:B------:R-:W-:Y:S01]  /*32a0*/  FADD.FTZ R36, R166, R9 ;  /* 0x00000009a6247221 */ /* 0x000fe20000010000 */
[-CC-:B------:R-:W-:Y:S01]  /*32b0*/  FFMA.FTZ R75, R75, R0.reuse, -R30.reuse ;  /* 0x000000004b4b7223 */ /* 0x180fe2000001081e */
[-CC-:B------:R-:W-:Y:S01]  /*32c0*/  FFMA.FTZ R93, R93, R0.reuse, -R30.reuse ;  /* 0x000000005d5d7223 */ /* 0x180fe2000001081e */
[-C--:B------:R-:W-:Y:S01]  /*32d0*/  FFMA.FTZ R79, R79, R0.reuse, -R30 ;  /* 0x000000004f4f7223 */ /* 0x080fe2000001081e */
[----:B------:R-:W-:Y:S01]  /*32e0*/  FADD.FTZ R9, R119, R36 ;  /* 0x0000002477097221 */ /* 0x000fe20000010000 */
[-CC-:B------:R-:W-:Y:S01]  /*32f0*/  FFMA.FTZ R95, R95, R0.reuse, -R30.reuse ;  /* 0x000000005f5f7223 */ /* 0x180fe2000001081e */
[----:B------:R-:W1:Y:S01]  /*3300*/  MUFU.EX2 R10, R10 ;  /* 0x0000000a000a7308 */ /* 0x000e620000000800 */
[----:B--2---:R-:W-:Y:S01]  /*3310*/  FADD.FTZ R34, R8, R5 ;  /* 0x0000000508227221 */ /* 0x004fe20000010000 */
[----:B------:R-:W-:Y:S01]  /*3320*/  FADD.FTZ R38, R168, R9 ;  /* 0x00000009a8267221 */ /* 0x000fe20000010000 */
[-CC-:B------:R-:W-:Y:S01]  /*3330*/  FFMA.FTZ R83, R83, R0.reuse, -R30.reuse ;  /* 0x0000000053537223 */ /* 0x180fe2000001081e */
[-CC-:B------:R-:W-:Y:S01]  /*3340*/  FFMA.FTZ R121, R121, R0.reuse, -R30.reuse ;  /* 0x0000000079797223 */ /* 0x180fe2000001081e */
[----:B------:R-:W-:Y:S01]  /*3350*/  FFMA.FTZ R87, R87, R0, -R30 ;  /* 0x0000000057577223 */ /* 0x000fe2000001081e */
[----:B------:R-:W-:Y:S01]  /*3360*/  FADD.FTZ R9, R91, R38 ;  /* 0x000000265b097221 */ /* 0x000fe20000010000 */
[----:B------:R-:W-:Y:S01]  /*3370*/  F2FP.BF16.F32.PACK_AB R159, R8, R159 ;  /* 0x0000009f089f723e */ /* 0x000fe200000010ff */
[----:B------:R-:W2:Y:S01]  /*3380*/  MUFU.EX2 R163, R163 ;  /* 0x000000a300a37308 */ /* 0x000ea20000000800 */
[----:B0-----:R-:W-:Y:S01]  /*3390*/  FADD.FTZ R5, R161, R34 ;  /* 0x00000022a1057221 */ /* 0x001fe20000010000 */
[----:B------:R-:W-:-:S02]  /*33a0*/  F2FP.BF16.F32.PACK_AB R157, R6, R157 ;  /* 0x0000009d069d723e */ /* 0x000fc400000010ff */
[----:B------:R-:W-:Y:S01]  /*33b0*/  F2FP.BF16.F32.PACK_AB R160, R113, R160 ;  /* 0x000000a071a0723e */ /* 0x000fe200000010ff */
[--C-:B------:R-:W-:Y:S01]  /*33c0*/  IMAD.MOV.U32 R113, RZ, RZ, R151.reuse ;  /* 0x000000ffff717224 */ /* 0x100fe200078e0097 */
[----:B------:R-:W-:Y:S01]  /*33d0*/  F2FP.BF16.F32.PACK_AB R162, R115, R162 ;  /* 0x000000a273a2723e */ /* 0x000fe200000010ff */
[----:B------:R-:W-:Y:S01]  /*33e0*/  IMAD.MOV.U32 R115, RZ, RZ, R151 ;  /* 0x000000ffff737224 */ /* 0x000fe200078e0097 */
        /* <DEDUP_REMOVED lines=9> */
[----:B--2---:R-:W-:Y:S01]  /*3480*/  FADD.FTZ R5, R163, R34 ;  /* 0x00000022a3057221 */ /* 0x004fe20000010000 */
[----:B------:R-:W-:-:S02]  /*3490*/  F2FP.BF16.F32.PACK_AB R156, R77, R156 ;  /* 0x0000009c4d9c723e */ /* 0x000fc400000010ff */
[----:B------:R-:W-:Y:S02]  /*34a0*/  F2FP.BF16.F32.PACK_AB R158, R81, R158 ;  /* 0x0000009e519e723e */ /* 0x000fe400000010ff */
[----:B------:R-:W-:Y:S02]  /*34b0*/  F2FP.BF16.F32.PACK_AB R161, R10, R161 ;  /* 0x000000a10aa1723e */ /* 0x000fe400000010ff */
[----:B------:R-:W2:Y:S01]  /*34c0*/  MUFU.EX2 R14, R14 ;  /* 0x0000000e000e7308 */ /* 0x000ea20000000800 */
[C---:B0-----:R-:W-:Y:S01]  /*34d0*/  FADD.FTZ R36, R12.reuse, R5 ;  /* 0x000000050c247221 */ /* 0x041fe20000010000 */
[----:B------:R-:W-:-:S06]  /*34e0*/  F2FP.BF16.F32.PACK_AB R163, R12, R163 ;  /* 0x000000a30ca3723e */ /* 0x000fcc00000010ff */
[----:B------:R-:W0:Y:S01]  /*34f0*/  MUFU.EX2 R167, R167 ;  /* 0x000000a700a77308 */ /* 0x000e220000000800 */
[----:B-1----:R-:W-:Y:S01]  /*3500*/  FADD.FTZ R5, R165, R36 ;  /* 0x00000024a5057221 */ /* 0x002fe20000010000 */
[----:B------:R-:W-:Y:S01]  /*3510*/  FADD.FTZ R36, R170, R9 ;  /* 0x00000009aa247221 */ /* 0x000fe20000010000 */
[----:B------:R-:W-:-:S03]  /*3520*/  F2FP.BF16.F32.PACK_AB R170, R53, R170 ;  /* 0x000000aa35aa723e */ /* 0x000fc600000010ff */
[----:B------:R-:W-:Y:S02]  /*3530*/  FADD.FTZ R9, R53, R36 ;  /* 0x0000002435097221 */ /* 0x000fe40000010000 */
[----:B------:R-:W1:Y:S01]  /*3540*/  MUFU.EX2 R20, R20 ;  /* 0x0000001400147308 */ /* 0x000e620000000800 */
[----:B--2---:R-:W-:Y:S01]  /*3550*/  FADD.FTZ R4, R14, R5 ;  /* 0x000000050e047221 */ /* 0x004fe20000010000 */
[----:B------:R-:W-:Y:S01]  /*3560*/  FADD.FTZ R38, R172, R9 ;  /* 0x00000009ac267221 */ /* 0x000fe20000010000 */
[----:B------:R-:W-:-:S05]  /*3570*/  F2FP.BF16.F32.PACK_AB R165, R14, R165 ;  /* 0x000000a50ea5723e */ /* 0x000fca00000010ff */
        /* <DEDUP_REMOVED lines=59> */
[----:B------:R-:W-:Y:S01]  /*3930*/  F2FP.BF16.F32.PACK_AB R182, R89, R182 ;  /* 0x000000b659b6723e */ /* 0x000fe200000010ff */
[----:B------:R-:W-:-:S05]  /*3940*/  IMAD.MOV.U32 R89, RZ, RZ, R151 ;  /* 0x000000ffff597224 */ /* 0x000fca00078e0097 */
        /* <DEDUP_REMOVED lines=9> */
[----:B------:R-:W-:Y:S01]  /*39e0*/  F2FP.BF16.F32.PACK_AB R184, R97, R184 ;  /* 0x000000b861b8723e */ /* 0x000fe200000010ff */
[----:B------:R-:W-:-:S05]  /*39f0*/  IMAD.MOV.U32 R97, RZ, RZ, R151 ;  /* 0x000000ffff617224 */ /* 0x000fca00078e0097 */
        /* <DEDUP_REMOVED lines=9> */
[----:B------:R-:W-:Y:S01]  /*3a90*/  F2FP.BF16.F32.PACK_AB R183, R36, R93 ;  /* 0x0000005d24b7723e */ /* 0x000fe200000010ff */
[----:B------:R-:W-:-:S05]  /*3aa0*/  IMAD.MOV.U32 R93, RZ, RZ, R151 ;  /* 0x000000ffff5d7224 */ /* 0x000fca00078e0097 */
[----:B------:R-:W1:Y:S01]  /*3ab0*/  MUFU.EX2 R121, R121 ;  /* 0x0000007900797308 */ /* 0x000e620000000800 */
[----:B--2---:R-:W-:-:S07]  /*3ac0*/  FADD.FTZ R9, R95, R8 ;  /* 0x000000085f097221 */ /* 0x004fce0000010000 */
[----:B------:R-:W2:Y:S01]  /*3ad0*/  MUFU.EX2 R6, R87 ;  /* 0x0000005700067308 */ /* 0x000ea20000000800 */
[C---:B0-----:R-:W-:Y:S01]  /*3ae0*/  FADD.FTZ R8, R38.reuse, R9 ;  /* 0x0000000926087221 */ /* 0x041fe20000010000 */
[----:B------:R-:W-:Y:S01]  /*3af0*/  F2FP.BF16.F32.PACK_AB R185, R38, R95 ;  /* 0x0000005f26b9723e */ /* 0x000fe200000010ff */
[----:B------:R-:W-:-:S05]  /*3b00*/  IMAD.MOV.U32 R95, RZ, RZ, R151 ;  /* 0x000000ffff5f7224 */ /* 0x000fca00078e0097 */
[----:B------:R-:W0:Y:S01]  /*3b10*/  MUFU.EX2 R85, R85 ;  /* 0x0000005500557308 */ /* 0x000e220000000800 */
[----:B-1----:R-:W-:Y:S01]  /*3b20*/  FADD.FTZ R9, R121, R8 ;  /* 0x0000000879097221 */ /* 0x002fe20000010000 */
[----:B------:R-:W-:Y:S02]  /*3b30*/  VIADD R8, R88, 0xfffffffe ;  /* 0xfffffffe58087836 */ /* 0x000fe40000000000 */
[----:B------:R-:W-:-:S03]  /*3b40*/  IMAD.MOV.U32 R88, RZ, RZ, R151 ;  /* 0x000000ffff587224 */ /* 0x000fc600078e0097 */
[----:B------:R-:W-:Y:S02]  /*3b50*/  ISETP.GE.AND P1, PT, R8, R17, PT ;  /* 0x000000110800720c */ /* 0x000fe40003f26270 */
[C---:B--2---:R-:W-:Y:S01]  /*3b60*/  F2FP.BF16.F32.PACK_AB R187, R6.reuse, R121 ;  /* 0x0000007906bb723e */ /* 0x044fe200000010ff */
[----:B------:R-:W-:Y:S01]  /*3b70*/  FADD.FTZ R4, R6, R9 ;  /* 0x0000000906047221 */ /* 0x000fe20000010000 */
[----:B------:R-:W-:Y:S02]  /*3b80*/  IMAD.MOV.U32 R121, RZ, RZ, R151 ;  /* 0x000000ffff797224 */ /* 0x000fe400078e0097 */
[C---:B0-----:R-:W-:Y:S01]  /*3b90*/  FADD.FTZ R5, R85.reuse, R42 ;  /* 0x0000002a55057221 */ /* 0x041fe20000010000 */
[----:B------:R-:W-:-:S06]  /*3ba0*/  F2FP.BF16.F32.PACK_AB R186, R85, R186 ;  /* 0x000000ba55ba723e */ /* 0x000fcc00000010ff */
[----:B------:R-:W-:Y:S05]  /*3bb0*/  @!P1 BRA `(.L_x_6677) ;  /* 0x0000002000c49947 */ /* 0x000fea0003800000 */
[----:B------:R-:W-:Y:S01]  /*3bc0*/  IMAD.MOV.U32 R9, RZ, RZ, R7 ;  /* 0x000000ffff097224 */ /* 0x000fe200078e0007 */
[----:B------:R-:W-:Y:S02]  /*3bd0*/  MOV R6, R3 ;  /* 0x0000000300067202 */ /* 0x000fe40000000f00 */
        /* <DEDUP_REMOVED lines=32> */
[----:B------:R-:W-:Y:S01]  /*3de0*/  UMOV UR43, UR38 ;  /* 0x00000026002b7c82 */ /* 0x000fe20008000000 */
[----:B------:R-:W-:-:S05]  /*3df0*/  UMOV UR40, UR39 ;  /* 0x0000002700287c82 */ /* 0x000fca0008000000 */
.L_x_6688:
[----:B------:R-:W-:Y:S01]  /*3e00*/  ISETP.NE.AND P2, PT, RZ, UR41, PT ;  /* 0x00000029ff007c0c */ /* 0x000fe2000bf45270 */
[----:B------:R-:W-:-:S04]  /*3e10*/  UISETP.NE.AND UP0, UPT, UR40, 0x1, UPT ;  /* 0x000000012800788c */ /* 0x000fc8000bf05270 */
[----:B------:R-:W-:-:S04]  /*3e20*/  USEL UR38, URZ, 0x1, UP0 ;  /* 0x000000013f267887 */ /* 0x000fc80008000000 */
[----:B------:R-:W-:-:S04]  /*3e30*/  ULOP3.LUT UR38, UR43, UR38, URZ, 0x3c, !UPT ;  /* 0x000000262b267292 */ /* 0x000fc8000f8e3c3f */
[----:B------:R-:W-:Y:S08]  /*3e40*/  @P2 BRA `(.L_x_6678) ;  /* 0x0000000000442947 */ /* 0x000ff00003800000 */
[----:B------:R-:W-:Y:S05]  /*3e50*/  @!P0 BRA `(.L_x_6679) ;  /* 0x0000000000048947 */ /* 0x000fea0003800000 */
[----:B------:R-:W-:Y:S01]  /*3e60*/  BPT.TRAP 0x1 ;  /* 0x000000040000795c */ /* 0x000fe20000300000 */
.L_x_6679:
[----:B------:R-:W0:Y:S01]  /*3e70*/  S2UR UR10, SR_CgaCtaId ;  /* 0x00000000000a79c3 */ /* 0x000e220000008800 */
[----:B------:R-:W-:Y:S01]  /*3e80*/  UIADD3 UR6, UR40, 0x1, URZ ;  /* 0x0000000128067890 */ /* 0x000fe2000fffe03f */
[----:B------:R-:W-:Y:S01]  /*3e90*/  IMAD.U32 R0, RZ, RZ, UR38 ;  /* 0x00000026ff007e24 */ /* 0x000fe2000f8e00ff */
[----:B------:R-:W-:Y:S02]  /*3ea0*/  UMOV UR7, 0x400 ;  /* 0x0000040000077882 */ /* 0x000fe40000000000 */
[----:B------:R-:W-:Y:S02]  /*3eb0*/  UISETP.NE.AND UP0, UPT, UR6, 0x2, UPT ;  /* 0x000000020600788c */ /* 0x000fe4000bf05270 */
[----:B------:R-:W-:Y:S02]  /*3ec0*/  SHF.L.U32 R0, R0, 0x1f, RZ ;  /* 0x0000001f00007819 */ /* 0x000fe400000006ff */
[----:B------:R-:W-:Y:S02]  /*3ed0*/  USEL UR6, UR6, URZ, UP0 ;  /* 0x0000003f06067287 */ /* 0x000fe40008000000 */
[----:B0-----:R-:W-:-:S04]  /*3ee0*/  ULEA UR7, UR10, UR7, 0x18 ;  /* 0x000000070a077291 */ /* 0x001fc8000f8ec03f */
[----:B------:R-:W-:-:S09]  /*3ef0*/  ULEA UR6, UR6, UR7, 0x3 ;  /* 0x0000000706067291 */ /* 0x000fd2000f8e183f */
[----:B------:R0:W1:Y:S01]  /*3f00*/  SYNCS.PHASECHK.TRANS64.TRYWAIT P1, [UR6+0x28830], R0 ;  /* 0x02883000ff0075a7 */ /* 0x0000620008020146 */
[----:B------:R-:W-:Y:S05]  /*3f10*/  @!P0 BRA `(.L_x_6680) ;  /* 0x0000000000048947 */ /* 0x000fea0003800000 */
[----:B------:R-:W-:Y:S01]  /*3f20*/  BPT.TRAP 0x1 ;  /* 0x000000040000795c */ /* 0x000fe20000300000 */
.L_x_6680:
[----:B-1----:R-:W-:Y:S05]  /*3f30*/  @P1 BRA `(.L_x_6678) ;  /* 0x0000000000081947 */ /* 0x002fea0003800000 */
[----:B------:R-:W1:Y:S02]  /*3f40*/  SYNCS.PHASECHK.TRANS64.TRYWAIT P1, [UR6+0x28830], R0 ;  /* 0x02883000ff0075a7 */ /* 0x000e640008020146 */
[----:B-1----:R-:W-:Y:S05]  /*3f50*/  @!P1 BRA `(.L_x_6681) ;  /* 0x000000b000749947 */ /* 0x002fea0003800000 */
.L_x_6678:
[----:B-1----:R-:W1:Y:S01]  /*3f60*/  S2R R3, SR_TID.X ;  /* 0x0000000000037919 */ /* 0x002e620000002100 */
[----:B------:R-:W-:Y:S01]  /*3f70*/  UIADD3 UR39, UR40, 0x1, URZ ;  /* 0x0000000128277890 */ /* 0x000fe2000fffe03f */
[----:B------:R-:W-:Y:S01]  /*3f80*/  UMOV UR35, 0x40000040 ;  /* 0x4000004000237882 */ /* 0x000fe20000000000 */
[----:B------:R-:W-:Y:S02]  /*3f90*/  UMOV UR7, 0x40000040 ;  /* 0x4000004000077882 */ /* 0x000fe40000000000 */
[----:B------:R-:W-:Y:S01]  /*3fa0*/  UISETP.NE.AND UP0, UPT, UR39, 0x2, UPT ;  /* 0x000000022700788c */ /* 0x000fe2000bf05270 */
[----:B------:R-:W-:Y:S01]  /*3fb0*/  UMOV UR11, 0x40000040 ;  /* 0x40000040000b7882 */ /* 0x000fe20000000000 */
[----:B------:R-:W-:Y:S02]  /*3fc0*/  UMOV UR15, 0x40000040 ;  /* 0x40000040000f7882 */ /* 0x000fe40000000000 */
[----:B------:R-:W-:Y:S01]  /*3fd0*/  USEL UR39, UR39, URZ, UP0 ;  /* 0x0000003f27277287 */ /* 0x000fe20008000000 */
[----:B------:R-:W-:Y:S01]  /*3fe0*/  UMOV UR19, 0x40000040 ;  /* 0x4000004000137882 */ /* 0x000fe20000000000 */
[----:B------:R-:W-:-:S02]  /*3ff0*/  UMOV UR23, 0x40000040 ;  /* 0x4000004000177882 */ /* 0x000fc40000000000 */
[----:B------:R-:W-:Y:S01]  /*4000*/  ULEA UR34, UR39, UR42, 0xb ;  /* 0x0000002a27227291 */ /* 0x000fe2000f8e583f */
[----:B------:R-:W-:Y:S01]  /*4010*/  UMOV UR27, 0x40000040 ;  /* 0x40000040001b7882 */ /* 0x000fe20000000000 */
[----:B------:R-:W-:Y:S02]  /*4020*/  UMOV UR31, 0x40000040 ;  /* 0x40000040001f7882 */ /* 0x000fe40000000000 */
[----:B------:R-:W-:Y:S02]  /*4030*/  UIADD3 UR6, UR34, 0x2, URZ ;  /* 0x0000000222067890 */ /* 0x000fe4000fffe03f */
[----:B------:R-:W-:Y:S02]  /*4040*/  UIADD3 UR10, UR34, 0x4, URZ ;  /* 0x00000004220a7890 */ /* 0x000fe4000fffe03f */
[----:B------:R-:W-:Y:S02]  /*4050*/  UIADD3 UR14, UR34, 0x6, URZ ;  /* 0x00000006220e7890 */ /* 0x000fe4000fffe03f */
[----:B------:R-:W-:-:S02]  /*4060*/  UIADD3 UR18, UR34, 0x400, URZ ;  /* 0x0000040022127890 */ /* 0x000fc4000fffe03f */
[----:B------:R-:W-:Y:S02]  /*4070*/  UIADD3 UR22, UR34, 0x402, URZ ;  /* 0x0000040222167890 */ /* 0x000fe4000fffe03f */
[----:B------:R-:W-:Y:S02]  /*4080*/  UIADD3 UR26, UR34, 0x404, URZ ;  /* 0x00000404221a7890 */ /* 0x000fe4000fffe03f */
[----:B------:R-:W-:Y:S01]  /*4090*/  UIADD3 UR30, UR34, 0x406, URZ ;  /* 0x00000406221e7890 */ /* 0x000fe2000fffe03f */
[----:B-1----:R-:W-:-:S05]  /*40a0*/  SHF.R.U32.HI R3, RZ, 0x7, R3 ;  /* 0x00000007ff037819 */ /* 0x002fca0000011603 */
[----:B0-----:R-:W-:-:S05]  /*40b0*/  VIADD R0, R3, 0x8 ;  /* 0x0000000803007836 */ /* 0x001fca0000000000 */
[----:B------:R0:W-:Y:S06]  /*40c0*/  BAR.SYNC.DEFER_BLOCKING R0, 0x100 ;  /* 0x000400000000751d */ /* 0x0001ec0000010000 */
[----:B------:R-:W-:-:S06]  /*40d0*/  WARPGROUP.ARRIVE ;  /* 0x00000000000079c5 */ /* 0x000fcc0000000000 */
[----:B------:R-:W-:Y:S03]  /*40e0*/  HGMMA.64x128x16.F32.BF16 R24, gdesc[UR32], RZ, !UPT, gsb0 ;  /* 0x01e00000201879f0 */ /* 0x000fe6000c0018ff */
        /* <DEDUP_REMOVED lines=22> */
[----:B0-----:R-:W-:Y:S05]  /*4250*/  @P2 BRA `(.L_x_6682) ;  /* 0x0000000000382947 */ /* 0x001fea0003800000 */
[----:B------:R-:W-:Y:S05]  /*4260*/  @!P0 BRA `(.L_x_6683) ;  /* 0x0000000000048947 */ /* 0x000fea0003800000 */
[----:B------:R-:W-:Y:S01]  /*4270*/  BPT.TRAP 0x1 ;  /* 0x000000040000795c */ /* 0x000fe20000300000 */
.L_x_6683:
[----:B------:R-:W0:Y:S01]  /*4280*/  S2UR UR7, SR_CgaCtaId ;  /* 0x00000000000779c3 */ /* 0x000e220000008800 */
[----:B------:R-:W-:Y:S01]  /*4290*/  UMOV UR6, 0x400 ;  /* 0x0000040000067882 */ /* 0x000fe20000000000 */
[----:B------:R-:W-:-:S05]  /*42a0*/  IMAD.U32 R0, RZ, RZ, UR43 ;  /* 0x0000002bff007e24 */ /* 0x000fca000f8e00ff */
[----:B------:R-:W-:Y:S01]  /*42b0*/  SHF.L.U32 R0, R0, 0x1f, RZ ;  /* 0x0000001f00007819 */ /* 0x000fe200000006ff */
[----:B0-----:R-:W-:-:S04]  /*42c0*/  ULEA UR6, UR7, UR6, 0x18 ;  /* 0x0000000607067291 */ /* 0x001fc8000f8ec03f */
[----:B------:R-:W-:-:S09]  /*42d0*/  ULEA UR6, UR40, UR6, 0x3 ;  /* 0x0000000628067291 */ /* 0x000fd2000f8e183f */
[----:B------:R0:W1:Y:S01]  /*42e0*/  SYNCS.PHASECHK.TRANS64.TRYWAIT P1, [UR6+0x28850], R0 ;  /* 0x02885000ff0075a7 */ /* 0x0000620008020146 */
[----:B------:R-:W-:Y:S05]  /*42f0*/  @!P0 BRA `(.L_x_6684) ;  /* 0x0000000000048947 */ /* 0x000fea0003800000 */
[----:B------:R-:W-:Y:S01]  /*4300*/  BPT.TRAP 0x1 ;  /* 0x000000040000795c */ /* 0x000fe20000300000 */
.L_x_6684:
[----:B-1----:R-:W-:Y:S05]  /*4310*/  @P1 BRA `(.L_x_6682) ;  /* 0x0000000000081947 */ /* 0x002fea0003800000 */
[----:B------:R-:W1:Y:S02]  /*4320*/  SYNCS.PHASECHK.TRANS64.TRYWAIT P1, [UR6+0x28850], R0 ;  /* 0x02885000ff0075a7 */ /* 0x000e640008020146 */
[----:B-1----:R-:W-:Y:S05]  /*4330*/  @!P1 BRA `(.L_x_6685) ;  /* 0x000000ac00949947 */ /* 0x002fea0003800000 */
.L_x_6682:
[----:B------:R-:W2:Y:S01]  /*4340*/  S2UR UR6, SR_CgaCtaId ;  /* 0x00000000000679c3 */ /* 0x000ea20000008800 */
[----:B------:R-:W-:Y:S01]  /*4350*/  UMOV UR7, 0x400 ;  /* 0x0000040000077882 */ /* 0x000fe20000000000 */
[----:B------:R-:W-:Y:S01]  /*4360*/  WARPGROUP.ARRIVE ;  /* 0x00000000000079c5 */ /* 0x000fe20000000000 */
[----:B------:R-:W-:-:S05]  /*4370*/  UMOV UR15, 0x40000040 ;  /* 0x40000040000f7882 */ /* 0x000fca0000000000 */
[----:B-1----:R-:W1:Y:S01]  /*4380*/  S2R R3, SR_TID.X ;  /* 0x0000000000037919 */ /* 0x002e620000002100 */
[----:B--2---:R-:W-:-:S04]  /*4390*/  ULEA UR11, UR6, UR7, 0x18 ;  /* 0x00000007060b7291 */ /* 0x004fc8000f8ec03f */
[----:B------:R-:W-:-:S04]  /*43a0*/  UIADD3 UR7, UR11, 0x400, URZ ;  /* 0x000004000b077890 */ /* 0x000fc8000fffe03f */
[----:B------:R-:W-:-:S04]  /*43b0*/  USHF.R.U32.HI UR7, URZ, 0x4, UR7 ;  /* 0x000000043f077899 */ /* 0x000fc80008011607 */
[----:B------:R-:W-:Y:S01]  /*43c0*/  ULOP3.LUT UR7, UR7, 0x3fff, URZ, 0xc0, !UPT ;  /* 0x00003fff07077892 */ /* 0x000fe2000f8ec03f */
[----:B-1----:R-:W-:-:S03]  /*43d0*/  SHF.R.U32.HI R3, RZ, 0x7, R3 ;  /* 0x00000007ff037819 */ /* 0x002fc60000011603 */
[----:B------:R-:W-:Y:S01]  /*43e0*/  ULOP3.LUT UR7, UR7, 0x4000000, URZ, 0xfc, !UPT ;  /* 0x0400000007077892 */ /* 0x000fe2000f8efc3f */
[----:B0-----:R-:W-:-:S03]  /*43f0*/  IADD3 R0, -R3, 0xb, RZ ;  /* 0x0000000b03007810 */ /* 0x001fc60007ffe1ff */
        /* <DEDUP_REMOVED lines=43> */
.L_x_6686:
[----:B0-----:R-:W-:Y:S01]  /*46b0*/  FMNMX.FTZ R0, R24, R6, !PT ;  /* 0x0000000618007209 */ /* 0x001fe20007810000 */
[----:B------:R-:W-:Y:S01]  /*46c0*/  ULEA UR7, UR39, UR11, 0x3 ;  /* 0x0000000b27077291 */ /* 0x000fe2000f8e183f */
[----:B------:R-:W-:Y:S02]  /*46d0*/  FMNMX.FTZ R10, R26, R9, !PT ;  /* 0x000000091a0a7209 */ /* 0x000fe40007810000 */
[----:B------:R-:W-:Y:S01]  /*46e0*/  FMNMX.FTZ R3, R25, R0, !PT ;  /* 0x0000000019037209 */ /* 0x000fe20007810000 */
[----:B------:R-:W-:Y:S01]  /*46f0*/  UIADD3 UR7, UR7, 0x28840, URZ ;  /* 0x0002884007077890 */ /* 0x000fe2000fffe03f */
[----:B------:R-:W-:Y:S02]  /*4700*/  FMNMX.FTZ R7, R27, R10, !PT ;  /* 0x0000000a1b077209 */ /* 0x000fe40007810000 */
[----:B------:R-:W-:Y:S01]  /*4710*/  FMNMX.FTZ R0, R28, R3, !PT ;  /* 0x000000031c007209 */ /* 0x000fe20007810000 */
[----:B------:R-:W-:Y:S01]  /*4720*/  UPRMT UR7, UR6, 0x654, UR7 ;  /* 0x0000065406077896 */ /* 0x000fe20008000007 */
[----:B------:R-:W-:-:S02]  /*4730*/  FMNMX.FTZ R10, R30, R7, !PT ;  /* 0x000000071e0a7209 */ /* 0x000fc40007810000 */
        /* <DEDUP_REMOVED lines=71> */
[-C--:B------:R-:W-:Y:S01]  /*4bb0*/  FFMA.FTZ R41, R53, R0.reuse, -R157 ;  /* 0x0000000035297223 */ /* 0x080fe2000001089d */
[C---:B------:R-:W-:Y:S01]  /*4bc0*/  FADD.FTZ R9, -R7.reuse, R9 ;  /* 0x0000000907097221 */ /* 0x040fe20000010100 */
[-C--:B------:R-:W-:Y:S01]  /*4bd0*/  FMUL.FTZ R53, R7, R0.reuse ;  /* 0x0000000007357220 */ /* 0x080fe20000410000 */
[-C--:B------:R-:W-:Y:S01]  /*4be0*/  FMUL.FTZ R6, R15, R0.reuse ;  /* 0x000000000f067220 */ /* 0x080fe20000410000 */
[-C--:B------:R-:W-:Y:S01]  /*4bf0*/  FFMA.FTZ R11, R24, R0.reuse, -R157 ;  /* 0x00000000180b7223 */ /* 0x080fe2000001089d */
[-C--:B------:R-:W-:Y:S01]  /*4c00*/  FMUL.FTZ R9, R9, R0.reuse ;  /* 0x0000000009097220 */ /* 0x080fe20000410000 */
[-C--:B------:R-:W-:Y:S01]  /*4c10*/  FFMA.FTZ R10, R26, R0.reuse, -R53 ;  /* 0x000000001a0a7223 */ /* 0x080fe20000010835 */
        /* <DEDUP_REMOVED lines=55> */
[----:B0-----:R-:W-:Y:S01]  /*4f90*/  FFMA.FTZ R5, R6, R5, R11 ;  /* 0x0000000506057223 */ /* 0x001fe2000001000b */
[-CC-:B------:R-:W-:Y:S01]  /*4fa0*/  FFMA.FTZ R183, R78, R0.reuse, -R53.reuse ;  /* 0x000000004eb77223 */ /* 0x180fe20000010835 */
[-CC-:B------:R-:W-:Y:S01]  /*4fb0*/  FFMA.FTZ R185, R82, R0.reuse, -R53.reuse ;  /* 0x0000000052b97223 */ /* 0x180fe20000010835 */
[----:B------:R-:W-:-:S04]  /*4fc0*/  FFMA.FTZ R187, R86, R0, -R53 ;  /* 0x0000000056bb7223 */ /* 0x000fc80000010835 */
        /* <DEDUP_REMOVED lines=23> */
[----:B------:R-:W-:-:S06]  /*5140*/  FFMA.FTZ R36, R67, R0, -R53 ;  /* 0x0000000043247223 */ /* 0x000fcc0000010835 */
        /* <DEDUP_REMOVED lines=16> */
[----:B------:R-:W-:-:S06]  /*5250*/  FFMA.FTZ R38, R71, R0, -R53 ;  /* 0x0000000047267223 */ /* 0x000fcc0000010835 */
        /* <DEDUP_REMOVED lines=48> */
[----:B------:R-:W-:-:S06]  /*5560*/  FFMA.FTZ R44, R83, R0, -R53 ;  /* 0x00000000532c7223 */ /* 0x000fcc0000010835 */
        /* <DEDUP_REMOVED lines=39> */
[----:B0-----:R-:W-:-:S03]  /*57e0*/  FADD.FTZ R5, R49, R48 ;  /* 0x0000003031057221 */ /* 0x001fc60000010000 */
[----:B--2---:R-:W-:Y:S01]  /*57f0*/  FADD.FTZ R4, R46, R47 ;  /* 0x0000002f2e047221 */ /* 0x004fe20000010000 */
[----:B------:R-:W-:Y:S06]  /*5800*/  @!P0 BRA `(.L_x_6687) ;  /* 0x0000000000048947 */ /* 0x000fec0003800000 */
[----:B------:R-:W-:Y:S01]  /*5810*/  BPT.TRAP 0x1 ;  /* 0x000000040000795c */ /* 0x000fe20000300000 */
.L_x_6687:
[----:B------:R-:W-:Y:S01]  /*5820*/  ULEA UR7, UR40, UR11, 0x3 ;  /* 0x0000000b28077291 */ /* 0x000fe2000f8e183f */
[----:B------:R-:W-:Y:S01]  /*5830*/  ISETP.GT.AND P1, PT, R8, R17, PT ;  /* 0x000000110800720c */ /* 0x000fe20003f24270 */
[----:B------:R-:W-:Y:S01]  /*5840*/  UMOV UR43, UR38 ;  /* 0x00000026002b7c82 */ /* 0x000fe20008000000 */
[----:B------:R-:W-:Y:S01]  /*5850*/  UMOV UR40, UR39 ;  /* 0x0000002700287c82 */ /* 0x000fe20008000000 */
[----:B------:R-:W-:Y:S01]  /*5860*/  UIADD3 UR7, UR7, 0x28860, URZ ;  /* 0x0002886007077890 */ /* 0x000fe2000fffe03f */
[----:B------:R-:W-:Y:S01]  /*5870*/  F2FP.BF16.F32.PACK_AB R158, R159, R158 ;  /* 0x0000009e9f9e723e */ /* 0x000fe200000010ff */
[----:B------:R-:W-:Y:S01]  /*5880*/  FMUL.FTZ R88, R88, R6 ;  /* 0x0000000658587220 */ /* 0x000fe20000410000 */
[----:B------:R-:W-:Y:S01]  /*5890*/  F2FP.BF16.F32.PACK_AB R160, R161, R160 ;  /* 0x000000a0a1a0723e */ /* 0x000fe200000010ff */
[----:B------:R-:W-:Y:S01]  /*58a0*/  UPRMT UR7, UR6, 0x654, UR7 ;  /* 0x0000065406077896 */ /* 0x000fe20008000007 */
        /* <DEDUP_REMOVED lines=96> */
[----:B------:R-:W-:Y:S01]  /*5eb0*/  F2FP.BF16.F32.PACK_AB R187, R46, R187 ;  /* 0x000000bb2ebb723e */ /* 0x000fe200000010ff */
[----:B------:R-:W-:Y:S06]  /*5ec0*/  @P1 BRA `(.L_x_6688) ;  /* 0xffffffdc00cc1947 */ /* 0x000fec000383ffff */
.L_x_6677:
[----:B------:R-:W-:Y:S06]  /*5ed0*/  BAR.ARV 0x8, 0x180 ;  /* 0x0206000000007b1d */ /* 0x000fec0000002000 */
[----:B------:R-:W-:Y:S05]  /*5ee0*/  @!P0 BRA `(.L_x_6689) ;  /* 0x0000000000048947 */ /* 0x000fea0003800000 */
[----:B------:R-:W-:Y:S01]  /*5ef0*/  BPT.TRAP 0x1 ;  /* 0x000000040000795c */ /* 0x000fe20000300000 */
.L_x_6689:
        /* <DEDUP_REMOVED lines=9> */
.L_x_6690:
[----:B-1----:R-:W-:Y:S05]  /*5f90*/  @P1 BRA `(.L_x_6691) ;  /* 0x0000000000081947 */ /* 0x002fea0003800000 */
[----:B------:R-:W1:Y:S02]  /*5fa0*/  SYNCS.PHASECHK.TRANS64.TRYWAIT P1, [UR5+0x28850], R6 ;  /* 0x02885006ff0075a7 */ /* 0x000e640008020145 */
[----:B-1----:R-:W-:Y:S05]  /*5fb0*/  @!P1 BRA `(.L_x_6692) ;  /* 0x00000090008c9947 */ /* 0x002fea0003800000 */
.L_x_6691:
[----:B------:R-:W-:Y:S01]  /*5fc0*/  UIADD3 UR4, UR4, 0x400, URZ ;  /* 0x0000040004047890 */ /* 0x000fe2000fffe03f */
[----:B------:R-:W-:Y:S01]  /*5fd0*/  WARPGROUP.ARRIVE ;  /* 0x00000000000079c5 */ /* 0x000fe20000000000 */
[----:B------:R-:W-:Y:S01]  /*5fe0*/  UMOV UR11, 0x40000040 ;  /* 0x40000040000b7882 */ /* 0x000fe20000000000 */
[----:B01----:R-:W0:Y:S01]  /*5ff0*/  SHFL.BFLY PT, R6, R5, 0x2, 0x1f ;  /* 0x0c401f0005067f89 */ /* 0x003e2200000e0000 */
[----:B------:R-:W-:Y:S01]  /*6000*/  USHF.R.U32.HI UR4, URZ, 0x4, UR4 ;  /* 0x000000043f047899 */ /* 0x000fe20008011604 */
[----:B------:R-:W-:Y:S02]  /*6010*/  IMAD.MOV.U32 R65, RZ, RZ, RZ ;  /* 0x000000ffff417224 */ /* 0x000fe400078e00ff */
[----:B------:R-:W1:Y:S01]  /*6020*/  SHFL.BFLY PT, R9, R4, 0x2, 0x1f ;  /* 0x0c401f0004097f89 */ /* 0x000e6200000e0000 */
[----:B------:R-:W-:-:S04]  /*6030*/  ULOP3.LUT UR4, UR4, 0x3fff, URZ, 0xc0, !UPT ;  /* 0x00003fff04047892 */ /* 0x000fc8000f8ec03f */
[----:B------:R-:W-:-:S04]  /*6040*/  ULOP3.LUT UR4, UR4, 0x4000000, URZ, 0xfc, !UPT ;  /* 0x0400000004047892 */ /* 0x000fc8000f8efc3f */
[----:B------:R-:W-:-:S04]  /*6050*/  ULEA UR4, UR39, UR4, 0xb ;  /* 0x0000000427047291 */ /* 0x000fc8000f8e583f */
[----:B------:R-:W-:-:S03]  /*6060*/  UIADD3 UR6, UR4, 0x80, URZ ;  /* 0x0000008004067890 */ /* 0x000fc6000fffe03f */
[----:B------:R-:W-:Y:S02]  /*6070*/  UMOV UR10, UR4 ;  /* 0x00000004000a7c82 */ /* 0x000fe40008000000 */
[----:B------:R-:W-:Y:S01]  /*6080*/  HGMMA.64x128x16.F32.BF16 R88, R156, gdesc[UR8].tnspB, R88, gsb0 ;  /* 0x41e000089c587df0 */ /* 0x000fe20008001858 */
[----:B------:R-:W-:Y:S01]  /*6090*/  UMOV UR11, 0x40000040 ;  /* 0x40000040000b7882 */ /* 0x000fe20000000000 */
[----:B------:R-:W-:Y:S01]  /*60a0*/  UMOV UR10, UR6 ;  /* 0x00000006000a7c82 */ /* 0x000fe20008000000 */
[----:B------:R-:W-:Y:S01]  /*60b0*/  UIADD3 UR6, UR4, 0x100, URZ ;  /* 0x0000010004067890 */ /* 0x000fe2000fffe03f */
[----:B0-----:R-:W-:Y:S01]  /*60c0*/  FADD.FTZ R6, R6, R5 ;  /* 0x0000000506067221 */ /* 0x001fe20000010000 */
[----:B-1----:R-:W-:-:S04]  /*60d0*/  FADD.FTZ R8, R9, R4 ;  /* 0x0000000409087221 */ /* 0x002fc80000010000 */
[----:B------:R-:W0:Y:S04]  /*60e0*/  SHFL.BFLY PT, R9, R6, 0x1, 0x1f ;  /* 0x0c201f0006097f89 */ /* 0x000e2800000e0000 */
[----:B------:R-:W1:Y:S01]  /*60f0*/  SHFL.BFLY PT, R11, R8, 0x1, 0x1f ;  /* 0x0c201f00080b7f89 */ /* 0x000e6200000e0000 */
[----:B0-----:R-:W-:Y:S01]  /*6100*/  FADD.FTZ R12, R6, R9 ;  /* 0x00000009060c7221 */ /* 0x001fe20000010000 */
[----:B------:R-:W-:Y:S02]  /*6110*/  IMAD.MOV.U32 R9, RZ, RZ, RZ ;  /* 0x000000ffff097224 */ /* 0x000fe400078e00ff */
[----:B-1----:R-:W-:Y:S02]  /*6120*/  FADD.FTZ R11, R8, R11 ;  /* 0x0000000b080b7221 */ /* 0x002fe40000010000 */
[----:B------:R-:W-:-:S03]  /*6130*/  FSETP.NE.FTZ.AND P1, PT, R12, RZ, PT ;  /* 0x000000ff0c00720b */ /* 0x000fc60003f35000 */
[----:B------:R-:W-:-:S10]  /*6140*/  FSETP.NE.FTZ.AND P2, PT, R11, RZ, PT ;  /* 0x000000ff0b00720b */ /* 0x000fd40003f55000 */
[----:B------:R-:W0:Y:S01]  /*6150*/  @P1 MUFU.LG2 R5, R12 ;  /* 0x0000000c00051308 */ /* 0x000e220000000c00 */
[C---:B------:R-:W-:Y:S02]  /*6160*/  @P1 FMUL.FTZ R4, R0.reuse, 0.69314718246459960938 ;  /* 0x3f31721800041820 */ /* 0x040fe40000410000 */
[----:B------:R-:W-:-:S05]  /*6170*/  @P2 FMUL.FTZ R13, R0, 0.69314718246459960938 ;  /* 0x3f317218000d2820 */ /* 0x000fca0000410000 */
[----:B------:R-:W1:Y:S08]  /*6180*/  @P2 MUFU.LG2 R10, R11 ;  /* 0x0000000b000a2308 */ /* 0x000e700000000c00 */
[----:B------:R2:W3:Y:S01]  /*6190*/  @P1 MUFU.RCP R65, R12 ;  /* 0x0000000c00411308 */ /* 0x0004e20000001000 */
[----:B0-----:R-:W-:-:S07]  /*61a0*/  @P1 FMUL.FTZ R5, R5, 0.69314718246459960938 ;  /* 0x3f31721805051820 */ /* 0x001fce0000410000 */
[----:B------:R2:W0:Y:S01]  /*61b0*/  @P2 MUFU.RCP R9, R11 ;  /* 0x0000000b00092308 */ /* 0x0004220000001000 */
[----:B-1----:R-:W-:Y:S01]  /*61c0*/  @P2 FMUL.FTZ R10, R10, 0.69314718246459960938 ;  /* 0x3f3172180a0a2820 */ /* 0x002fe20000410000 */
[----:B------:R-:W-:Y:S02]  /*61d0*/  WARPGROUP.DEPBAR.LE gsb0, 0x0 ;  /* 0x00008000000079c5 */ /* 0x000fe40000010000 */
[----:B------:R-:W-:Y:S01]  /*61e0*/  WARPGROUP.ARRIVE ;  /* 0x00000000000079c5 */ /* 0x000fe20000000000 */
[----:B------:R-:W-:Y:S02]  /*61f0*/  IMAD.MOV.U32 R156, RZ, RZ, -0x800000 ;  /* 0xff800000ff9c7424 */ /* 0x000fe400078e00ff */
[----:B------:R-:W-:Y:S01]  /*6200*/  @P1 FFMA.FTZ R156, R4, R3, R5 ;  /* 0x00000003049c1223 */ /* 0x000fe20000010005 */
[----:B------:R-:W-:Y:S02]  /*6210*/  IMAD.MOV.U32 R157, RZ, RZ, -0x800000 ;  /* 0xff800000ff9d7424 */ /* 0x000fe400078e00ff */
[----:B------:R-:W-:Y:S01]  /*6220*/  @P2 FFMA.FTZ R157, R13, R7, R10 ;  /* 0x000000070d9d2223 */ /* 0x000fe2000001000a */
[----:B------:R-:W-:Y:S01]  /*6230*/  HGMMA.64x128x16.F32.BF16 R88, R160, gdesc[UR8].tnspB, R88, gsb0 ;  /* 0x41e00008a0587df0 */ /* 0x000fe20008001858 */
[----:B------:R-:W-:Y:S01]  /*6240*/  UMOV UR10, UR6 ;  /* 0x00000006000a7c82 */ /* 0x000fe20008000000 */
[----:B------:R-:W-:Y:S01]  /*6250*/  UMOV UR11, 0x40000040 ;  /* 0x40000040000b7882 */ /* 0x000fe20000000000 */
[----:B------:R-:W-:Y:S01]  /*6260*/  UIADD3 UR6, UR4, 0x180, URZ ;  /* 0x0000018004067890 */ /* 0x000fe2000fffe03f */
[----:B------:R-:W-:-:S02]  /*6270*/  WARPGROUP.DEPBAR.LE gsb0, 0x0 ;  /* 0x00008000000079c5 */ /* 0x000fc40000010000 */
        /* <DEDUP_REMOVED lines=34> */
.L_x_6693:
        /* <DEDUP_REMOVED lines=39> */
[----:B------:R-:W-:Y:S01]  /*6710*/  FMUL.FTZ R69, R95, R9 ;  /* 0x000000095f457220 */ /* 0x000fe20000410000 */
[----:B------:R-:W-:Y:S01]  /*6720*/  USEL UR4, URZ, 0x1, UP0 ;  /* 0x000000013f047887 */ /* 0x000fe20008000000 */
        /* <DEDUP_REMOVED lines=30> */
[----:B------:R-:W-:Y:S01]  /*6910*/  VIADD R205, R205, 0x1 ;  /* 0x00000001cdcd7836 */ /* 0x000fe20000000000 */
[----:B------:R-:W-:-:S02]  /*6920*/  USEL UR39, UR39, URZ, UP0 ;  /* 0x0000003f27277287 */ /* 0x000fc40008000000 */
[----:B------:R-:W-:-:S12]  /*6930*/  ULOP3.LUT UR38, UR38, UR4, URZ, 0x3c, !UPT ;  /* 0x0000000426267292 */ /* 0x000fd8000f8e3c3f */
.L_x_6669:
[----:B------:R-:W0:Y:S01]  /*6940*/  S2R R3, SR_CgaCtaId ;  /* 0x0000000000037919 */ /* 0x000e220000008800 */
[----:B------:R-:W-:Y:S01]  /*6950*/  MOV R0, 0x400 ;  /* 0x0000040000007802 */ /* 0x000fe20000000f00 */
[----:B------:R-:W-:Y:S01]  /*6960*/  BSSY B0, `(.L_x_6694) ;  /* 0x00002c4000007945 */ /* 0x000fe20003800000 */
[----:B------:R-:W-:Y:S02]  /*6970*/  BAR.SYNC.DEFER_BLOCKING 0x5, 0x180 ;  /* 0x0146000000007b1d */ /* 0x000fe40000010000 */
[----:B0-----:R-:W-:-:S05]  /*6980*/  LEA R0, R3, R0, 0x18 ;  /* 0x0000000003007211 */ /* 0x001fca00078ec0ff */
[----:B------:R0:W1:Y:S01]  /*6990*/  LDS.128 R4, [R0+0x288d0] ;  /* 0x0288d00000047984 */ /* 0x0000620000000c00 */
[----:B------:R-:W-:Y:S06]  /*69a0*/  BAR.ARV 0x4, 0x180 ;  /* 0x0106000000007b1d */ /* 0x000fec0000002000 */
[----:B------:R-:W-:Y:S05]  /*69b0*/  @P0 BRA `(.L_x_6695) ;  /* 0x00000020001c0947 */ /* 0x000fea0003800000 */
[----:B------:R-:W2:Y:S01]  /*69c0*/  S2R R3, SR_SWINHI ;  /* 0x0000000000037919 */ /* 0x000ea20000002f00 */
[C---:B------:R-:W-:Y:S01]  /*69d0*/  IMAD.SHL.U32 R105, R22.reuse, 0x4, RZ ;  /* 0x0000000416697824 */ /* 0x040fe200078e00ff */
[----:B------:R-:W-:Y:S01]  /*69e0*/  SHF.L.U64.HI R104, R22, 0x2, R19 ;  /* 0x0000000216687819 */ /* 0x000fe20000010213 */
[----:B------:R-:W-:Y:S01]  /*69f0*/  ULDC.64 UR4, c[0x0][0xc08] ;  /* 0x0003020000047ab9 */ /* 0x000fe20000000a00 */
[----:B------:R-:W-:Y:S02]  /*6a00*/  MOV R88, R0 ;  /* 0x0000000000587202 */ /* 0x000fe40000000f00 */
[----:B--2---:R-:W-:-:S03]  /*6a10*/  MOV R89, R3 ;  /* 0x0000000300597202 */ /* 0x004fc60000000f00 */
[----:B------:R-:W-:-:S03]  /*6a20*/  IMAD.WIDE R12, R225, 0x2, R88 ;  /* 0x00000002e10c7825 */ /* 0x000fc600078e0258 */
[C---:B------:R-:W-:Y:S02]  /*6a30*/  LOP3.LUT R3, R12.reuse, 0x380, RZ, 0xc0, !PT ;  /* 0x000003800c037812 */ /* 0x040fe400078ec0ff */
[C---:B------:R-:W-:Y:S02]  /*6a40*/  IADD3 R15, P2, R12.reuse, 0x4020, RZ ;  /* 0x000040200c0f7810 */ /* 0x040fe40007f5e0ff */
[----:B------:R-:W-:Y:S02]  /*6a50*/  SHF.R.U64 R3, R3, 0x3, RZ ;  /* 0x0000000303037819 */ /* 0x000fe400000012ff */
[C---:B------:R-:W-:Y:S01]  /*6a60*/  IADD3 R8, P3, R12.reuse, 0x4000, RZ ;  /* 0x000040000c087810 */ /* 0x040fe20007f7e0ff */
[--C-:B------:R-:W-:Y:S01]  /*6a70*/  IMAD.X R33, RZ, RZ, R13.reuse, P2 ;  /* 0x000000ffff217224 */ /* 0x100fe200010e060d */
[----:B------:R-:W-:Y:S01]  /*6a80*/  BAR.SYNC.DEFER_BLOCKING 0x1, 0x100 ;  /* 0x0044000000007b1d */ /* 0x000fe20000010000 */
[C---:B------:R-:W-:Y:S02]  /*6a90*/  IADD3 R101, P0, R12.reuse, 0x4060, RZ ;  /* 0x000040600c657810 */ /* 0x040fe40007f1e0ff */
[C---:B------:R-:W-:Y:S01]  /*6aa0*/  IADD3 R99, P1, R12.reuse, 0x4040, RZ ;  /* 0x000040400c637810 */ /* 0x040fe20007f3e0ff */
[--C-:B------:R-:W-:Y:S01]  /*6ab0*/  IMAD.X R29, RZ, RZ, R13.reuse, P3 ;  /* 0x000000ffff1d7224 */ /* 0x100fe200018e060d */
[C---:B-1----:R-:W-:Y:S01]  /*6ac0*/  IADD3 R4, P6, R12.reuse, 0x20, RZ ;  /* 0x000000200c047810 */ /* 0x042fe20007fde0ff */
[--C-:B------:R-:W-:Y:S01]  /*6ad0*/  IMAD.X R31, RZ, RZ, R13.reuse, P0 ;  /* 0x000000ffff1f7224 */ /* 0x100fe200000e060d */
[C---:B------:R-:W-:Y:S01]  /*6ae0*/  IADD3 R35, P4, R12.reuse, 0x60, RZ ;  /* 0x000000600c237810 */ /* 0x040fe20007f9e0ff */
[----:B------:R-:W-:Y:S01]  /*6af0*/  IMAD.X R27, RZ, RZ, R13, P1 ;  /* 0x000000ffff1b7224 */ /* 0x000fe200008e060d */
[----:B------:R-:W-:-:S02]  /*6b00*/  IADD3 R17, P5, R12, 0x40, RZ ;  /* 0x000000400c117810 */ /* 0x000fc40007fbe0ff */
[----:B------:R-:W-:Y:S01]  /*6b10*/  LOP3.LUT R12, R3, R12, RZ, 0x3c, !PT ;  /* 0x0000000c030c7212 */ /* 0x000fe200078e3cff */
[--C-:B------:R-:W-:Y:S01]  /*6b20*/  IMAD.X R11, RZ, RZ, R13.reuse, P4 ;  /* 0x000000ffff0b7224 */ /* 0x100fe200020e060d */
[----:B------:R-:W-:Y:S01]  /*6b30*/  LOP3.LUT R10, R15, 0x380, RZ, 0xc0, !PT ;  /* 0x000003800f0a7812 */ /* 0x000fe200078ec0ff */
[----:B------:R-:W-:Y:S01]  /*6b40*/  IMAD.X R9, RZ, RZ, R13, P5 ;  /* 0x000000ffff097224 */ /* 0x000fe200028e060d */
[----:B------:R-:W-:Y:S02]  /*6b50*/  LOP3.LUT R3, R8, 0x380, RZ, 0xc0, !PT ;  /* 0x0000038008037812 */ /* 0x000fe400078ec0ff */
[----:B------:R-:W-:Y:S02]  /*6b60*/  SHF.R.U64 R10, R10, 0x3, RZ ;  /* 0x000000030a0a7819 */ /* 0x000fe400000012ff */
[----:B------:R-:W-:Y:S02]  /*6b70*/  SHF.R.U64 R3, R3, 0x3, RZ ;  /* 0x0000000303037819 */ /* 0x000fe400000012ff */
[----:B------:R-:W-:-:S02]  /*6b80*/  LOP3.LUT R14, R99, 0x380, RZ, 0xc0, !PT ;  /* 0x00000380630e7812 */ /* 0x000fc400078ec0ff */
[----:B------:R-:W-:Y:S02]  /*6b90*/  LOP3.LUT R32, R10, R15, RZ, 0x3c, !PT ;  /* 0x0000000f0a207212 */ /* 0x000fe400078e3cff */
[----:B------:R-:W-:Y:S02]  /*6ba0*/  LOP3.LUT R28, R3, R8, RZ, 0x3c, !PT ;  /* 0x00000008031c7212 */ /* 0x000fe400078e3cff */
[----:B------:R-:W-:Y:S02]  /*6bb0*/  LOP3.LUT R24, R101, 0x380, RZ, 0xc0, !PT ;  /* 0x0000038065187812 */ /* 0x000fe400078ec0ff */
[----:B------:R-:W-:Y:S02]  /*6bc0*/  LOP3.LUT R10, R35, 0x380, RZ, 0xc0, !PT ;  /* 0x00000380230a7812 */ /* 0x000fe400078ec0ff */
[----:B------:R-:W-:Y:S02]  /*6bd0*/  LOP3.LUT R8, R17, 0x380, RZ, 0xc0, !PT ;  /* 0x0000038011087812 */ /* 0x000fe400078ec0ff */
[----:B------:R-:W-:-:S02]  /*6be0*/  LOP3.LUT R3, R4, 0x380, RZ, 0xc0, !PT ;  /* 0x0000038004037812 */ /* 0x000fc400078ec0ff */
[----:B------:R-:W-:Y:S02]  /*6bf0*/  SHF.R.U64 R14, R14, 0x3, RZ ;  /* 0x000000030e0e7819 */ /* 0x000fe400000012ff */
[----:B------:R-:W-:Y:S02]  /*6c00*/  SHF.R.U64 R24, R24, 0x3, RZ ;  /* 0x0000000318187819 */ /* 0x000fe400000012ff */
[----:B------:R-:W-:Y:S02]  /*6c10*/  SHF.R.U64 R10, R10, 0x3, RZ ;  /* 0x000000030a0a7819 */ /* 0x000fe400000012ff */
[----:B------:R-:W-:Y:S02]  /*6c20*/  SHF.R.U64 R8, R8, 0x3, RZ ;  /* 0x0000000308087819 */ /* 0x000fe400000012ff */
[----:B------:R-:W-:Y:S02]  /*6c30*/  SHF.R.U64 R3, R3, 0x3, RZ ;  /* 0x0000000303037819 */ /* 0x000fe400000012ff */
[----:B------:R-:W-:-:S02]  /*6c40*/  IADD3.X R25, RZ, R13, RZ, P6, !PT ;  /* 0x0000000dff197210 */ /* 0x000fc400037fe4ff */
[----:B------:R-:W-:Y:S02]  /*6c50*/  LOP3.LUT R26, R14, R99, RZ, 0x3c, !PT ;  /* 0x000000630e1a7212 */ /* 0x000fe400078e3cff */
[----:B------:R-:W-:Y:S01]  /*6c60*/  MOV R34, R12 ;  /* 0x0000000c00227202 */ /* 0x000fe20000000f00 */
[----:B------:R-:W1:Y:S01]  /*6c70*/  LDC.64 R98, c[0x0][0xc00] ;  /* 0x00030000ff627b82 */ /* 0x000e620000000a00 */
[----:B------:R-:W-:Y:S02]  /*6c80*/  LOP3.LUT R30, R24, R101, RZ, 0x3c, !PT ;  /* 0x00000065181e7212 */ /* 0x000fe400078e3cff */
[----:B------:R-:W-:Y:S02]  /*6c90*/  F2FP.BF16.F32.PACK_AB R12, R21, R20 ;  /* 0x00000014150c723e */ /* 0x000fe400000010ff */
[----:B------:R-:W-:Y:S02]  /*6ca0*/  F2FP.BF16.F32.PACK_AB R13, R67, R66 ;  /* 0x00000042430d723e */ /* 0x000fe400000010ff */
[----:B------:R-:W-:-:S02]  /*6cb0*/  F2FP.BF16.F32.PACK_AB R14, R37, R36 ;  /* 0x00000024250e723e */ /* 0x000fc400000010ff */
[----:B------:R-:W-:Y:S02]  /*6cc0*/  F2FP.BF16.F32.PACK_AB R15, R69, R68 ;  /* 0x00000044450f723e */ /* 0x000fe400000010ff */
[----:B------:R-:W-:Y:S02]  /*6cd0*/  LOP3.LUT R10, R10, R35, RZ, 0x3c, !PT ;  /* 0x000000230a0a7212 */ /* 0x000fe400078e3cff */
[----:B------:R-:W-:Y:S01]  /*6ce0*/  LOP3.LUT R8, R8, R17, RZ, 0x3c, !PT ;  /* 0x0000001108087212 */ /* 0x000fe200078e3cff */
[----:B------:R2:W-:Y:S01]  /*6cf0*/  STSM.16.M88.4 [R34], R12 ;  /* 0x0000000c22007844 */ /* 0x0005e20000000200 */
[----:B------:R-:W-:Y:S02]  /*6d00*/  LOP3.LUT R24, R3, R4, RZ, 0x3c, !PT ;  /* 0x0000000403187212 */ /* 0x000fe400078e3cff */
[----:B------:R-:W-:Y:S02]  /*6d10*/  MOV R101, R10 ;  /* 0x0000000a00657202 */ /* 0x000fe40000000f00 */
[----:B------:R-:W-:-:S02]  /*6d20*/  MOV R102, R8 ;  /* 0x0000000800667202 */ /* 0x000fc40000000f00 */
[----:B------:R-:W-:Y:S02]  /*6d30*/  MOV R103, R24 ;  /* 0x0000001800677202 */ /* 0x000fe40000000f00 */
[----:B------:R-:W-:Y:S02]  /*6d40*/  F2FP.BF16.F32.PACK_AB R8, R39, R38 ;  /* 0x000000262708723e */ /* 0x000fe400000010ff */
[----:B------:R-:W-:Y:S02]  /*6d50*/  F2FP.BF16.F32.PACK_AB R9, R71, R70 ;  /* 0x000000464709723e */ /* 0x000fe400000010ff */
[----:B------:R-:W-:Y:S02]  /*6d60*/  F2FP.BF16.F32.PACK_AB R10, R41, R40 ;  /* 0x00000028290a723e */ /* 0x000fe400000010ff */
[----:B------:R-:W-:Y:S02]  /*6d70*/  F2FP.BF16.F32.PACK_AB R11, R73, R72 ;  /* 0x00000048490b723e */ /* 0x000fe400000010ff */
[----:B--2---:R-:W-:-:S02]  /*6d80*/  F2FP.BF16.F32.PACK_AB R12, R43, R42 ;  /* 0x0000002a2b0c723e */ /* 0x004fc400000010ff */
[----:B------:R-:W-:Y:S01]  /*6d90*/  F2FP.BF16.F32.PACK_AB R13, R75, R74 ;  /* 0x0000004a4b0d723e */ /* 0x000fe200000010ff */
[----:B------:R2:W-:Y:S01]  /*6da0*/  STSM.16.M88.4 [R103], R8 ;  /* 0x0000000867007844 */ /* 0x0005e20000000200 */
[----:B------:R-:W-:Y:S02]  /*6db0*/  F2FP.BF16.F32.PACK_AB R14, R45, R44 ;  /* 0x0000002c2d0e723e */ /* 0x000fe400000010ff */
[----:B------:R-:W-:Y:S02]  /*6dc0*/  F2FP.BF16.F32.PACK_AB R15, R77, R76 ;  /* 0x0000004c4d0f723e */ /* 0x000fe400000010ff */
[----:B------:R-:W-:Y:S02]  /*6dd0*/  MOV R17, R26 ;  /* 0x0000001a00117202 */ /* 0x000fe40000000f00 */
[----:B------:R-:W-:Y:S01]  /*6de0*/  MOV R3, R30 ;  /* 0x0000001e00037202 */ /* 0x000fe20000000f00 */
[----:B------:R3:W-:Y:S01]  /*6df0*/  STSM.16.M88.4 [R102], R12 ;  /* 0x0000000c66007844 */ /* 0x0007e20000000200 */
[----:B------:R-:W-:-:S02]  /*6e00*/  MOV R4, R28 ;  /* 0x0000001c00047202 */ /* 0x000fc40000000f00 */
[----:B------:R-:W-:Y:S02]  /*6e10*/  F2FP.BF16.F32.PACK_AB R24, R47, R46 ;  /* 0x0000002e2f18723e */ /* 0x000fe400000010ff */
        /* <DEDUP_REMOVED lines=8> */
[----:B------:R-:W-:Y:S02]  /*6ea0*/  MOV R100, R32 ;  /* 0x0000002000647202 */ /* 0x000fe40000000f00 */
[----:B------:R-:W-:Y:S01]  /*6eb0*/  F2FP.BF16.F32.PACK_AB R32, R55, R54 ;  /* 0x000000363720723e */ /* 0x000fe200000010ff */
[----:B------:R4:W-:Y:S01]  /*6ec0*/  STSM.16.M88.4 [R4], R28 ;  /* 0x0000001c04007844 */ /* 0x0009e20000000200 */
[----:B------:R-:W-:Y:S02]  /*6ed0*/  F2FP.BF16.F32.PACK_AB R33, R87, R86 ;  /* 0x000000565721723e */ /* 0x000fe400000010ff */
[----:B------:R-:W-:Y:S02]  /*6ee0*/  F2FP.BF16.F32.PACK_AB R34, R57, R56 ;  /* 0x000000383922723e */ /* 0x000fe400000010ff */
[----:B------:R-:W-:-:S02]  /*6ef0*/  F2FP.BF16.F32.PACK_AB R35, R91, R90 ;  /* 0x0000005a5b23723e */ /* 0x000fc400000010ff */
[----:B--2---:R-:W-:Y:S02]  /*6f00*/  F2FP.BF16.F32.PACK_AB R8, R59, R58 ;  /* 0x0000003a3b08723e */ /* 0x004fe400000010ff */
[----:B------:R-:W-:Y:S01]  /*6f10*/  F2FP.BF16.F32.PACK_AB R9, R93, R92 ;  /* 0x0000005c5d09723e */ /* 0x000fe200000010ff */
[----:B------:R-:W-:Y:S01]  /*6f20*/  STSM.16.M88.4 [R100], R32 ;  /* 0x0000002064007844 */ /* 0x000fe20000000200 */
[----:B------:R-:W-:Y:S02]  /*6f30*/  F2FP.BF16.F32.PACK_AB R10, R61, R60 ;  /* 0x0000003c3d0a723e */ /* 0x000fe400000010ff */
[----:B------:R-:W-:Y:S02]  /*6f40*/  F2FP.BF16.F32.PACK_AB R11, R95, R94 ;  /* 0x0000005e5f0b723e */ /* 0x000fe400000010ff */
[----:B---3--:R-:W-:Y:S01]  /*6f50*/  F2FP.BF16.F32.PACK_AB R12, R63, R62 ;  /* 0x0000003e3f0c723e */ /* 0x008fe200000010ff */
[----:B----4-:R-:W-:Y:S01]  /*6f60*/  IMAD.MOV.U32 R4, RZ, RZ, RZ ;  /* 0x000000ffff047224 */ /* 0x010fe200078e00ff */
[----:B------:R-:W-:Y:S01]  /*6f70*/  F2FP.BF16.F32.PACK_AB R13, R97, R96 ;  /* 0x00000060610d723e */ /* 0x000fe200000010ff */
[----:B------:R2:W-:Y:S01]  /*6f80*/  STSM.16.M88.4 [R17], R8 ;  /* 0x0000000811007844 */ /* 0x0005e20000000200 */
[----:B------:R-:W-:-:S02]  /*6f90*/  F2FP.BF16.F32.PACK_AB R14, R65, R64 ;  /* 0x00000040410e723e */ /* 0x000fc400000010ff */
[----:B------:R-:W-:Y:S02]  /*6fa0*/  F2FP.BF16.F32.PACK_AB R15, R151, R150 ;  /* 0x00000096970f723e */ /* 0x000fe400000010ff */
[----:B-1----:R-:W-:Y:S02]  /*6fb0*/  ISETP.NE.U32.AND P0, PT, R98, RZ, PT ;  /* 0x000000ff6200720c */ /* 0x002fe40003f05070 */
[----:B------:R-:W-:Y:S01]  /*6fc0*/  IADD3 R24, P1, R105, R98, RZ ;  /* 0x0000006269187210 */ /* 0x000fe20007f3e0ff */
[----:B------:R1:W-:Y:S01]  /*6fd0*/  STSM.16.M88.4 [R3], R12 ;  /* 0x0000000c03007844 */ /* 0x0003e20000000200 */
[----:B------:R-:W-:Y:S01]  /*6fe0*/  BAR.SYNC.DEFER_BLOCKING 0x1, 0x100 ;  /* 0x0044000000007b1d */ /* 0x000fe20000010000 */
[----:B------:R-:W-:Y:S02]  /*6ff0*/  ISETP.NE.AND.EX P0, PT, R99, RZ, PT, P0 ;  /* 0x000000ff6300720c */ /* 0x000fe40003f05300 */
[----:B------:R-:W-:-:S05]  /*7000*/  IMAD.X R25, R104, 0x1, R99, P1 ;  /* 0x0000000168197824 */ /* 0x000fca00008e0663 */
[----:B--2---:R-:W2:Y:S08]  /*7010*/  LDC R9, c[0x0][0xad4] ;  /* 0x0002b500ff097b82 */ /* 0x004eb00000000800 */
[----:B-1----:R-:W1:Y:S01]  /*7020*/  LDC R3, c[0x0][0xbe8] ;  /* 0x0002fa00ff037b82 */ /* 0x002e620000000800 */
[----:B------:R-:W3:Y:S01]  /*7030*/  @P0 LDG.E R4, desc[UR36][R24.64] ;  /* 0x0000002418040981 */ /* 0x000ee2000c1e1900 */
[----:B------:R-:W-:-:S04]  /*7040*/  ISETP.NE.U32.AND P1, PT, RZ, UR4, PT ;  /* 0x00000004ff007c0c */ /* 0x000fc8000bf25070 */
[----:B------:R-:W-:Y:S01]  /*7050*/  ISETP.NE.AND.EX P1, PT, RZ, UR5, PT, P1 ;  /* 0x00000005ff007c0c */ /* 0x000fe2000bf25310 */
[----:B------:R-:W-:-:S12]  /*7060*/  IMAD.MOV.U32 R29, RZ, RZ, 0x9b8 ;  /* 0x000009b8ff1d7424 */ /* 0x000fd800078e00ff */
[----:B------:R-:W-:Y:S01]  /*7070*/  @P1 IADD3 R26, P2, R105, UR4, RZ ;  /* 0x00000004691a1c10 */ /* 0x000fe2000ff5e0ff */
[----:B------:R-:W-:Y:S01]  /*7080*/  ULDC UR4, c[0x0][0xa88] ;  /* 0x0002a20000047ab9 */ /* 0x000fe20000000800 */
[----:B-1----:R-:W-:Y:S01]  /*7090*/  ISETP.NE.AND P4, PT, R3, 0x1, PT ;  /* 0x000000010300780c */ /* 0x002fe20003f85270 */
[----:B------:R-:W-:Y:S01]  /*70a0*/  IMAD.U32 R28, RZ, RZ, UR4 ;  /* 0x00000004ff1c7e24 */ /* 0x000fe2000f8e00ff */
[----:B------:R-:W-:Y:S02]  /*70b0*/  @P1 IADD3.X R27, R104, UR5, RZ, P2, !PT ;  /* 0x00000005681b1c10 */ /* 0x000fe400097fe4ff */
[----:B------:R-:W-:-:S03]  /*70c0*/  ISETP.NE.AND P2, PT, R18, RZ, PT ;  /* 0x000000ff1200720c */ /* 0x000fc60003f45270 */
[----:B------:R1:W5:Y:S01]  /*70d0*/  @P1 LDG.E R28, desc[UR36][R26.64] ;  /* 0x000000241a1c1981 */ /* 0x000362000c1e1900 */
[----:B--2---:R-:W-:Y:S02]  /*70e0*/  SEL R9, R18, R9, P2 ;  /* 0x0000000912097207 */ /* 0x004fe40001000000 */
[----:B------:R-:W-:Y:S02]  /*70f0*/  ISETP.NE.U32.AND P2, PT, R98, RZ, PT ;  /* 0x000000ff6200720c */ /* 0x000fe40003f45070 */
[----:B------:R-:W-:Y:S01]  /*7100*/  ISETP.GT.AND P3, PT, R9, 0x1, PT ;  /* 0x000000010900780c */ /* 0x000fe20003f64270 */
[----:B------:R-:W2:Y:S01]  /*7110*/  @P4 LDC R33, c[0x0][0xbf0] ;  /* 0x0002fc00ff214b82 */ /* 0x000ea20000000800 */
[----:B------:R-:W-:Y:S01]  /*7120*/  ISETP.NE.AND.EX P2, PT, R99, RZ, PT, P2 ;  /* 0x000000ff6300720c */ /* 0x000fe20003f45320 */
[----:B------:R-:W-:Y:S01]  /*7130*/  IMAD R99, R16, 0x80, R224 ;  /* 0x0000008010637824 */ /* 0x000fe200078e02e0 */
[----:B------:R-:W-:Y:S02]  /*7140*/  SEL R29, R29, 0x978, P3 ;  /* 0x000009781d1d7807 */ /* 0x000fe40001800000 */
[----:B------:R-:W-:-:S02]  /*7150*/  SEL R22, R22, RZ, !P2 ;  /* 0x000000ff16167207 */ /* 0x000fc40005000000 */
[----:B------:R-:W-:Y:S01]  /*7160*/  SEL R19, R19, RZ, !P2 ;  /* 0x000000ff13137207 */ /* 0x000fe20005000000 */
[----:B------:R-:W4:Y:S01]  /*7170*/  LDC.64 R14, c[0x0][R29+0x220] ;  /* 0x000088001d0e7b82 */ /* 0x000f220000000a00 */
[----:B------:R-:W-:-:S07]  /*7180*/  SEL R17, R202, RZ, P3 ;  /* 0x000000ffca117207 */ /* 0x000fce0001800000 */
[----:B------:R-:W0:Y:S08]  /*7190*/  LDC.64 R10, c[0x0][R29+0x218] ;  /* 0x000086001d0a7b82 */ /* 0x000e300000000a00 */
[----:B-1----:R-:W1:Y:S08]  /*71a0*/  @P4 LDC R26, c[0x0][0xbec] ;  /* 0x0002fb00ff1a4b82 */ /* 0x002e700000000800 */
[----:B------:R-:W2:Y:S01]  /*71b0*/  LDC.64 R8, c[0x0][0xba8] ;  /* 0x0002ea00ff087b82 */ /* 0x000ea20000000a00 */
[----:B----4-:R-:W-:-:S04]  /*71c0*/  IMAD R15, R15, R22, RZ ;  /* 0x000000160f0f7224 */ /* 0x010fc800078e02ff */
[C---:B------:R-:W-:Y:S02]  /*71d0*/  IMAD R31, R14.reuse, R19, R15 ;  /* 0x000000130e1f7224 */ /* 0x040fe400078e020f */
[----:B------:R-:W-:Y:S01]  /*71e0*/  IMAD.WIDE.U32 R14, R14, R22, RZ ;  /* 0x000000160e0e7225 */ /* 0x000fe200078e00ff */
[----:B------:R-:W4:Y:S03]  /*71f0*/  LDC.64 R12, c[0x0][R29+0x228] ;  /* 0x00008a001d0c7b82 */ /* 0x000f260000000a00 */
[-C--:B0-----:R-:W-:Y:S02]  /*7200*/  IMAD R27, R11, R2.reuse, RZ ;  /* 0x000000020b1b7224 */ /* 0x081fe400078e02ff */
[----:B------:R-:W-:-:S03]  /*7210*/  IMAD.WIDE.U32 R18, R10, R2, RZ ;  /* 0x000000020a127225 */ /* 0x000fc600078e00ff */
[----:B------:R-:W0:Y:S01]  /*7220*/  LDC.64 R10, c[0x0][R29+0x210] ;  /* 0x000084001d0a7b82 */ /* 0x000e220000000a00 */
[----:B------:R-:W-:Y:S02]  /*7230*/  IMAD.IADD R35, R19, 0x1, R27 ;  /* 0x0000000113237824 */ /* 0x000fe400078e021b */
[----:B------:R-:W-:Y:S02]  /*7240*/  IMAD.IADD R31, R15, 0x1, R31 ;  /* 0x000000010f1f7824 */ /* 0x000fe400078e021f */
[----:B------:R-:W-:-:S03]  /*7250*/  IMAD.MOV.U32 R15, RZ, RZ, R99 ;  /* 0x000000ffff0f7224 */ /* 0x000fc600078e0063 */
[----:B--2---:R-:W2:Y:S01]  /*7260*/  @!P3 LDC R8, c[0x0][0xb50] ;  /* 0x0002d400ff08bb82 */ /* 0x004ea20000000800 */
[----:B----4-:R-:W-:-:S07]  /*7270*/  IMAD R27, R13, R17, RZ ;  /* 0x000000110d1b7224 */ /* 0x010fce00078e02ff */
[----:B------:R-:W4:Y:S01]  /*7280*/  @!P3 LDC R9, c[0x0][0xb54] ;  /* 0x0002d500ff09bb82 */ /* 0x000f220000000800 */
[----:B------:R-:W-:-:S04]  /*7290*/  IMAD.WIDE.U32 R12, R12, R17, RZ ;  /* 0x000000110c0c7225 */ /* 0x000fc800078e00ff */
[----:B------:R-:W-:Y:S01]  /*72a0*/  IMAD.IADD R27, R13, 0x1, R27 ;  /* 0x000000010d1b7824 */ /* 0x000fe200078e021b */
[--C-:B---3--:R-:W-:Y:S01]  /*72b0*/  IADD3 R19, P2, P5, R14, R18, R4.reuse ;  /* 0x000000120e137210 */ /* 0x108fe20007d5e004 */
[----:B-1----:R-:W-:Y:S01]  /*72c0*/  @P4 IMAD.HI.U32 R14, R99, R26, RZ ;  /* 0x0000001a630e4227 */ /* 0x002fe200078e00ff */
        /* <DEDUP_REMOVED lines=8> */
[----:B0-----:R-:W-:Y:S01]  /*7350*/  IMAD R11, R11, R15, RZ ;  /* 0x0000000f0b0b7224 */ /* 0x001fe200078e02ff */
[----:B------:R-:W-:-:S05]  /*7360*/  SHF.R.S32.HI R17, RZ, 0x1f, R15 ;  /* 0x0000001fff117819 */ /* 0x000fca000001140f */
[C---:B------:R-:W-:Y:S02]  /*7370*/  IMAD R17, R10.reuse, R17, R11 ;  /* 0x000000110a117224 */ /* 0x040fe400078e020b */
[----:B------:R-:W-:-:S04]  /*7380*/  IMAD.WIDE.U32 R10, R10, R15, R12 ;  /* 0x0000000f0a0a7225 */ /* 0x000fc800078e000c */
[----:B------:R-:W-:Y:S01]  /*7390*/  IMAD.IADD R11, R11, 0x1, R17 ;  /* 0x000000010b0b7824 */ /* 0x000fe200078e0211 */
[----:B--2---:R-:W-:-:S04]  /*73a0*/  LEA R13, P2, R10, R8, 0x2 ;  /* 0x000000080a0d7211 */ /* 0x004fc800078410ff */
[----:B----4-:R-:W-:Y:S01]  /*73b0*/  LEA.HI.X R14, R10, R9, R11, 0x2, P2 ;  /* 0x000000090a0e7211 */ /* 0x010fe200010f140b */
[----:B------:R-:W-:Y:S08]  /*73c0*/  @P1 BRA `(.L_x_6696) ;  /* 0x0000000000101947 */ /* 0x000ff00003800000 */
[----:B------:R-:W-:Y:S05]  /*73d0*/  @!P0 BRA `(.L_x_6696) ;  /* 0x00000000000c8947 */ /* 0x000fea0003800000 */
[----:B------:R-:W2:Y:S04]  /*73e0*/  LDG.E R9, desc[UR36][R24.64] ;  /* 0x0000002418097981 */ /* 0x000ea8000c1e1900 */
[----:B-----5:R-:W2:Y:S02]  /*73f0*/  LDG.E R28, desc[UR36][R24.64+0x4] ;  /* 0x00000424181c7981 */ /* 0x020ea4000c1e1900 */
[----:B--2---:R-:W-:-:S07]  /*7400*/  IMAD.IADD R28, R28, 0x1, -R9 ;  /* 0x000000011c1c7824 */ /* 0x004fce00078e0a09 */
.L_x_6696:
[----:B------:R-:W-:Y:S01]  /*7410*/  SHFL.IDX PT, R8, R13, RZ, 0x1c1f ;  /* 0x001c1fff0d087589 */ /* 0x000fe200000e0000 */
[----:B------:R-:W-:Y:S01]  /*7420*/  IMAD R24, R16, 0x80, R223 ;  /* 0x0000008010187824 */ /* 0x000fe200078e02df */
[----:B------:R-:W-:Y:S01]  /*7430*/  LOP3.LUT P0, RZ, R206, 0x3, RZ, 0xc0, !PT ;  /* 0x00000003ceff7812 */ /* 0x000fe2000780c0ff */
[----:B-----5:R-:W-:Y:S01]  /*7440*/  IMAD R17, R28, R3, RZ ;  /* 0x000000031c117224 */ /* 0x020fe200078e02ff */
[----:B------:R-:W0:Y:S02]  /*7450*/  SHFL.IDX PT, R9, R14, RZ, 0x1c1f ;  /* 0x001c1fff0e097589 */ /* 0x000e2400000e0000 */
[C---:B------:R-:W-:Y:S02]  /*7460*/  IADD3 R12, R24.reuse, 0x8, RZ ;  /* 0x00000008180c7810 */ /* 0x040fe40007ffe0ff */
[----:B------:R-:W-:Y:S01]  /*7470*/  SHFL.IDX PT, R10, R13, 0x1, 0x1c1f ;  /* 0x003c1f000d0a7f89 */ /* 0x000fe200000e0000 */
[-C--:B------:R-:W-:Y:S02]  /*7480*/  ISETP.GE.OR P1, PT, R24, R17.reuse, P0 ;  /* 0x000000111800720c */ /* 0x080fe40000726670 */
[-C--:B------:R-:W-:Y:S01]  /*7490*/  ISETP.GE.OR P0, PT, R12, R17.reuse, P0 ;  /* 0x000000110c00720c */ /* 0x080fe20000706670 */
[----:B------:R-:W1:Y:S01]  /*74a0*/  SHFL.IDX PT, R11, R14, 0x1, 0x1c1f ;  /* 0x003c1f000e0b7f89 */ /* 0x000e6200000e0000 */
[----:B------:R-:W-:-:S09]  /*74b0*/  ISETP.GE.AND P2, PT, R24, R17, PT ;  /* 0x000000111800720c */ /* 0x000fd20003f46270 */
[----:B0-----:R0:W-:Y:S04]  /*74c0*/  @!P1 ST.E desc[UR36][R8.64], R156 ;  /* 0x0000009c08009985 */ /* 0x0011e8000c101924 */
[----:B-1----:R0:W-:Y:S01]  /*74d0*/  @!P0 ST.E desc[UR36][R10.64], R157 ;  /* 0x0000009d0a008985 */ /* 0x0021e2000c101924 */
[----:B------:R-:W-:Y:S01]  /*74e0*/  ISETP.GE.AND P0, PT, R12, R17, PT ;  /* 0x000000110c00720c */ /* 0x000fe20003f06270 */
[----:B------:R-:W-:-:S12]  /*74f0*/  @P3 BRA `(.L_x_6697) ;  /* 0x00000008007c3947 */ /* 0x000fd80003800000 */
[----:B0-----:R-:W-:Y:S01]  /*7500*/  IMAD R9, R204, 0x40, R153 ;  /* 0x00000040cc097824 */ /* 0x001fe200078e0299 */
[----:B------:R-:W0:Y:S01]  /*7510*/  @P4 LDC R51, c[0x0][0xbec] ;  /* 0x0002fb00ff334b82 */ /* 0x000e220000000800 */
[----:B------:R-:W-:Y:S02]  /*7520*/  ULDC.64 UR4, c[0x0][0xaa0] ;  /* 0x0002a80000047ab9 */ /* 0x000fe40000000a00 */
[----:B------:R-:W-:-:S04]  /*7530*/  IMAD.WIDE R88, R9, 0x2, R88 ;  /* 0x0000000209587825 */ /* 0x000fc800078e0258 */
[----:B------:R-:W-:Y:S01]  /*7540*/  IMAD R19, R18, UR4, RZ ;  /* 0x0000000412137c24 */ /* 0x000fe2000f8e02ff */
[----:B------:R-:W1:Y:S01]  /*7550*/  @P4 LDC R53, c[0x0][0xbf0] ;  /* 0x0002fc00ff354b82 */ /* 0x000e620000000800 */
[----:B------:R-:W-:Y:S02]  /*7560*/  IADD3 R13, P6, R88, 0x1000, RZ ;  /* 0x00001000580d7810 */ /* 0x000fe40007fde0ff */
[----:B------:R-:W-:Y:S01]  /*7570*/  IMAD R21, R4, UR5, R19 ;  /* 0x0000000504157c24 */ /* 0x000fe2000f8e0213 */
[----:B------:R-:W-:Y:S01]  /*7580*/  IADD3 R25, P5, R88, 0x2000, RZ ;  /* 0x0000200058197810 */ /* 0x000fe20007fbe0ff */
[----:B------:R-:W-:Y:S01]  /*7590*/  IMAD.WIDE.U32 R18, R4, UR4, RZ ;  /* 0x0000000404127c25 */ /* 0x000fe2000f8e00ff */
[----:B------:R-:W-:Y:S01]  /*75a0*/  LOP3.LUT R12, R13, 0x380, RZ, 0xc0, !PT ;  /* 0x000003800d0c7812 */ /* 0x000fe200078ec0ff */
[----:B------:R-:W-:Y:S01]  /*75b0*/  ULDC.64 UR4, c[0x0][0xae8] ;  /* 0x0002ba0000047ab9 */ /* 0x000fe20000000a00 */
[----:B------:R-:W-:Y:S01]  /*75c0*/  IADD3 R29, P3, R88, 0x3000, RZ ;  /* 0x00003000581d7810 */ /* 0x000fe20007f7e0ff */
[----:B------:R-:W-:Y:S01]  /*75d0*/  IMAD.IADD R19, R19, 0x1, R21 ;  /* 0x0000000113137824 */ /* 0x000fe200078e0215 */
[----:B------:R-:W-:Y:S01]  /*75e0*/  SHF.R.U64 R12, R12, 0x3, RZ ;  /* 0x000000030c0c7819 */ /* 0x000fe200000012ff */
[----:B------:R-:W-:Y:S01]  /*75f0*/  IMAD R21, R154, 0x20, R204 ;  /* 0x000000209a157824 */ /* 0x000fe200078e02cc */
[----:B------:R-:W-:Y:S01]  /*7600*/  IADD3 R33, P2, R88, 0x4000, RZ ;  /* 0x0000400058217810 */ /* 0x000fe20007f5e0ff */
[----:B------:R-:W-:Y:S01]  /*7610*/  IMAD.WIDE.U32 R18, R2, UR4, R18 ;  /* 0x0000000402127c25 */ /* 0x000fe2000f8e0012 */
[----:B------:R-:W-:-:S02]  /*7620*/  LOP3.LUT R12, R12, R13, RZ, 0x3c, !PT ;  /* 0x0000000d0c0c7212 */ /* 0x000fc400078e3cff */
[----:B------:R-:W-:Y:S01]  /*7630*/  IADD3 R37, P1, R88, 0x5000, RZ ;  /* 0x0000500058257810 */ /* 0x000fe20007f3e0ff */
[----:B------:R-:W-:Y:S01]  /*7640*/  IMAD R20, R16, 0x80, R21 ;  /* 0x0000008010147824 */ /* 0x000fe200078e0215 */
[C---:B------:R-:W-:Y:S01]  /*7650*/  IADD3 R41, P0, R88.reuse, 0x6000, RZ ;  /* 0x0000600058297810 */ /* 0x040fe20007f1e0ff */
[----:B------:R-:W-:Y:S01]  /*7660*/  IMAD.X R13, RZ, RZ, R89, P6 ;  /* 0x000000ffff0d7224 */ /* 0x000fe200030e0659 */
[----:B------:R-:W-:Y:S01]  /*7670*/  IADD3 R9, P6, R88, 0x7000, RZ ;  /* 0x0000700058097810 */ /* 0x000fe20007fde0ff */
[----:B------:R-:W-:Y:S01]  /*7680*/  IMAD R19, R2, UR5, R19 ;  /* 0x0000000502137c24 */ /* 0x000fe2000f8e0213 */
[----:B------:R-:W-:Y:S01]  /*7690*/  SHF.R.S32.HI R49, RZ, 0x1f, R22 ;  /* 0x0000001fff317819 */ /* 0x000fe20000011416 */
[----:B0-----:R-:W-:Y:S01]  /*76a0*/  @P4 IMAD.HI.U32 R2, R20, R51, RZ ;  /* 0x0000003314024227 */ /* 0x001fe200078e00ff */
[----:B------:R-:W-:Y:S01]  /*76b0*/  LOP3.LUT R24, R25, 0x380, RZ, 0xc0, !PT ;  /* 0x0000038019187812 */ /* 0x000fe200078ec0ff */
[----:B------:R-:W-:Y:S01]  /*76c0*/  ULDC.64 UR4, c[0x0][0xaf0] ;  /* 0x0002bc0000047ab9 */ /* 0x000fe20000000a00 */
[----:B------:R-:W-:-:S02]  /*76d0*/  LOP3.LUT R28, R29, 0x380, RZ, 0xc0, !PT ;  /* 0x000003801d1c7812 */ /* 0x000fc400078ec0ff */
[----:B------:R-:W-:Y:S02]  /*76e0*/  LOP3.LUT R32, R33, 0x380, RZ, 0xc0, !PT ;  /* 0x0000038021207812 */ /* 0x000fe400078ec0ff */
[----:B------:R-:W-:Y:S01]  /*76f0*/  LOP3.LUT R36, R37, 0x380, RZ, 0xc0, !PT ;  /* 0x0000038025247812 */ /* 0x000fe200078ec0ff */
[----:B------:R-:W-:Y:S01]  /*7700*/  IMAD.MOV.U32 R21, RZ, RZ, R20 ;  /* 0x000000ffff157224 */ /* 0x000fe200078e0014 */
[----:B------:R-:W-:Y:S01]  /*7710*/  LOP3.LUT R40, R41, 0x380, RZ, 0xc0, !PT ;  /* 0x0000038029287812 */ /* 0x000fe200078ec0ff */
[----:B------:R-:W-:Y:S01]  /*7720*/  IMAD.X R45, RZ, RZ, R89, P6 ;  /* 0x000000ffff2d7224 */ /* 0x000fe200030e0659 */
[----:B------:R-:W-:Y:S02]  /*7730*/  LOP3.LUT R8, R9, 0x380, RZ, 0xc0, !PT ;  /* 0x0000038009087812 */ /* 0x000fe400078ec0ff */
[----:B------:R-:W-:Y:S01]  /*7740*/  LOP3.LUT R11, R88, 0x380, RZ, 0xc0, !PT ;  /* 0x00000380580b7812 */ /* 0x000fe200078ec0ff */
[----:B------:R-:W-:Y:S01]  /*7750*/  IMAD R49, R49, UR4, RZ ;  /* 0x0000000431317c24 */ /* 0x000fe2000f8e02ff */
[----:B------:R-:W-:Y:S01]  /*7760*/  SHF.R.U64 R24, R24, 0x3, RZ ;  /* 0x0000000318187819 */ /* 0x000fe200000012ff */
[----:B------:R-:W5:Y:S01]  /*7770*/  LD.E.128 R12, desc[UR36][R12.64] ;  /* 0x000000240c0c7980 */ /* 0x000f62000c101d00 */
[----:B------:R-:W-:-:S02]  /*7780*/  SHF.R.U64 R28, R28, 0x3, RZ ;  /* 0x000000031c1c7819 */ /* 0x000fc400000012ff */
[----:B------:R-:W-:Y:S02]  /*7790*/  SHF.R.U64 R32, R32, 0x3, RZ ;  /* 0x0000000320207819 */ /* 0x000fe400000012ff */
[----:B------:R-:W-:Y:S02]  /*77a0*/  SHF.R.U64 R36, R36, 0x3, RZ ;  /* 0x0000000324247819 */ /* 0x000fe400000012ff */
[----:B------:R-:W-:Y:S02]  /*77b0*/  SHF.R.U64 R40, R40, 0x3, RZ ;  /* 0x0000000328287819 */ /* 0x000fe400000012ff */
[----:B-1----:R-:W-:Y:S02]  /*77c0*/  @P4 SHF.R.U32.HI R21, RZ, R53, R2 ;  /* 0x00000035ff154219 */ /* 0x002fe40000011602 */
[----:B------:R-:W-:Y:S02]  /*77d0*/  SHF.R.U64 R8, R8, 0x3, RZ ;  /* 0x0000000308087819 */ /* 0x000fe400000012ff */
[----:B------:R-:W-:Y:S01]  /*77e0*/  SHF.R.U64 R11, R11, 0x3, RZ ;  /* 0x000000030b0b7819 */ /* 0x000fe200000012ff */
[----:B------:R-:W-:Y:S01]  /*77f0*/  IMAD R49, R22, UR5, R49 ;  /* 0x0000000516317c24 */ /* 0x000fe2000f8e0231 */
[----:B------:R-:W-:Y:S01]  /*7800*/  LOP3.LUT R24, R24, R25, RZ, 0x3c, !PT ;  /* 0x0000001918187212 */ /* 0x000fe200078e3cff */
[----:B------:R-:W-:Y:S01]  /*7810*/  IMAD.WIDE.U32 R18, R22, UR4, R18 ;  /* 0x0000000416127c25 */ /* 0x000fe2000f8e0012 */
        /* <DEDUP_REMOVED lines=10> */
[----:B------:R-:W-:Y:S01]  /*78c0*/  SHF.R.S32.HI R2, RZ, 0x1f, R21 ;  /* 0x0000001fff027819 */ /* 0x000fe20000011415 */
[----:B------:R-:W-:Y:S01]  /*78d0*/  IMAD.X R41, RZ, RZ, R89, P0 ;  /* 0x000000ffff297224 */ /* 0x000fe200000e0659 */
[----:B------:R-:W-:Y:S01]  /*78e0*/  LOP3.LUT R88, R11, R88, RZ, 0x3c, !PT ;  /* 0x000000580b587212 */ /* 0x000fe200078e3cff */
[----:B------:R-:W-:Y:S01]  /*78f0*/  IMAD.MOV R4, RZ, RZ, -R21 ;  /* 0x000000ffff047224 */ /* 0x000fe200078e0a15 */
[----:B------:R-:W5:Y:S01]  /*7900*/  LD.E.128 R24, desc[UR36][R24.64] ;  /* 0x0000002418187980 */ /* 0x000f62000c101d00 */
[----:B------:R-:W-:-:S02]  /*7910*/  IMAD.IADD R19, R19, 0x1, R49 ;  /* 0x0000000113137824 */ /* 0x000fc400078e0231 */
[----:B------:R-:W-:Y:S01]  /*7920*/  IMAD R49, R3, R4, R20 ;  /* 0x0000000403317224 */ /* 0x000fe200078e0214 */
[----:B------:R0:W5:Y:S01]  /*7930*/  LD.E.128 R8, desc[UR36][R88.64] ;  /* 0x0000002458087980 */ /* 0x000162000c101d00 */
[----:B------:R-:W-:-:S03]  /*7940*/  IMAD R2, R2, UR4, RZ ;  /* 0x0000000402027c24 */ /* 0x000fc6000f8e02ff */
[----:B------:R-:W5:Y:S01]  /*7950*/  LD.E.128 R28, desc[UR36][R28.64] ;  /* 0x000000241c1c7980 */ /* 0x000f62000c101d00 */
[----:B------:R-:W-:-:S03]  /*7960*/  IMAD R51, R21, UR5, R2 ;  /* 0x0000000515337c24 */ /* 0x000fc6000f8e0202 */
[----:B------:R-:W5:Y:S01]  /*7970*/  LD.E.128 R32, desc[UR36][R32.64] ;  /* 0x0000002420207980 */ /* 0x000f62000c101d00 */
[----:B------:R-:W-:-:S03]  /*7980*/  SHF.R.S32.HI R4, RZ, 0x1f, R49 ;  /* 0x0000001fff047819 */ /* 0x000fc60000011431 */
[----:B------:R-:W5:Y:S04]  /*7990*/  LD.E.128 R36, desc[UR36][R36.64] ;  /* 0x0000002424247980 */ /* 0x000f68000c101d00 */
[----:B------:R-:W5:Y:S04]  /*79a0*/  LD.E.128 R40, desc[UR36][R40.64] ;  /* 0x0000002428287980 */ /* 0x000f68000c101d00 */
[----:B------:R-:W5:Y:S01]  /*79b0*/  LD.E.128 R44, desc[UR36][R44.64] ;  /* 0x000000242c2c7980 */ /* 0x000f62000c101d00 */
[----:B------:R-:W-:Y:S01]  /*79c0*/  IMAD.WIDE.U32 R2, R21, UR4, R18 ;  /* 0x0000000415027c25 */ /* 0x000fe2000f8e0012 */
[----:B------:R-:W-:Y:S01]  /*79d0*/  ULDC.64 UR4, c[0x0][0xad8] ;  /* 0x0002b60000047ab9 */ /* 0x000fe20000000a00 */
[----:B------:R-:W-:Y:S01]  /*79e0*/  @!PT LDS RZ, [RZ] ;  /* 0x00000000fffff984 */ /* 0x000fe20000000800 */
[----:B------:R-:W-:Y:S01]  /*79f0*/  @!PT LDS RZ, [RZ] ;  /* 0x00000000fffff984 */ /* 0x000fe20000000800 */
[----:B------:R-:W-:Y:S01]  /*7a00*/  @!PT LDS RZ, [RZ] ;  /* 0x00000000fffff984 */ /* 0x000fe20000000800 */
[----:B------:R-:W-:Y:S01]  /*7a10*/  @!PT LDS RZ, [RZ] ;  /* 0x00000000fffff984 */ /* 0x000fe20000000800 */
[----:B------:R1:W-:Y:S06]  /*7a20*/  MEMBAR.ALL.CTA ;  /* 0x0000000000007992 */ /* 0x0003ec0000008000 */
[----:B-1----:R-:W1:Y:S01]  /*7a30*/  FENCE.VIEW.ASYNC.S ;  /* 0x00000000000073c6 */ /* 0x002e620000000000 */
[----:B------:R-:W-:-:S02]  /*7a40*/  IMAD R20, R16, 0x80, R204 ;  /* 0x0000008010147824 */ /* 0x000fc400078e02cc */
[----:B------:R-:W-:Y:S02]  /*7a50*/  IMAD.IADD R3, R3, 0x1, R51 ;  /* 0x0000000103037824 */ /* 0x000fe400078e0233 */
[----:B------:R-:W-:Y:S01]  /*7a60*/  IMAD R16, R4, UR4, RZ ;  /* 0x0000000404107c24 */ /* 0x000fe2000f8e02ff */
[C---:B------:R-:W-:Y:S01]  /*7a70*/  IADD3 R4, R20.reuse, 0x20, RZ ;  /* 0x0000002014047810 */ /* 0x040fe20007ffe0ff */
[----:B------:R-:W-:Y:S01]  /*7a80*/  IMAD.WIDE.U32 R2, R49, UR4, R2 ;  /* 0x0000000431027c25 */ /* 0x000fe2000f8e0002 */
[----:B------:R-:W-:-:S03]  /*7a90*/  ISETP.GE.AND P2, PT, R20, R17, PT ;  /* 0x000000111400720c */ /* 0x000fc60003f46270 */
[----:B------:R-:W-:Y:S01]  /*7aa0*/  IMAD R19, R49, UR5, R16 ;  /* 0x0000000531137c24 */ /* 0x000fe2000f8e0210 */
[-C--:B------:R-:W-:Y:S01]  /*7ab0*/  ISETP.GE.AND P0, PT, R4, R17.reuse, PT ;  /* 0x000000110400720c */ /* 0x080fe20003f06270 */
[----:B------:R-:W-:Y:S01]  /*7ac0*/  VIADD R0, R0, 0x28820 ;  /* 0x0002882000007836 */ /* 0x000fe20000000000 */
[----:B------:R-:W-:Y:S01]  /*7ad0*/  ULDC.64 UR4, c[0x0][0xa80] ;  /* 0x0002a00000047ab9 */ /* 0x000fe20000000a00 */
[----:B------:R-:W-:Y:S01]  /*7ae0*/  VIADD R4, R20, 0x40 ;  /* 0x0000004014047836 */ /* 0x000fe20000000000 */
[----:B------:R-:W-:Y:S01]  /*7af0*/  LEA R16, P3, R2, UR4, 0x1 ;  /* 0x0000000402107c11 */ /* 0x000fe2000f8608ff */
[----:B------:R-:W-:Y:S01]  /*7b00*/  IMAD.IADD R3, R3, 0x1, R19 ;  /* 0x0000000103037824 */ /* 0x000fe200078e0213 */
[----:B------:R-:W-:Y:S02]  /*7b10*/  PRMT R0, RZ, 0x654, R0 ;  /* 0x00000654ff007816 */ /* 0x000fe40000000000 */
[----:B------:R-:W-:Y:S02]  /*7b20*/  ISETP.GE.AND P1, PT, R4, R17, PT ;  /* 0x000000110400720c */ /* 0x000fe40003f26270 */
[----:B------:R-:W-:Y:S01]  /*7b30*/  LEA.HI.X R4, R2, UR5, R3, 0x1, P3 ;  /* 0x0000000502047c11 */ /* 0x000fe200098f0c03 */
[----:B-1----:R0:W1:Y:S01]  /*7b40*/  SHFL.IDX PT, R18, R16, RZ, 0x181f ;  /* 0x00181fff10127589 */ /* 0x00206200000e0000 */
[----:B------:R2:W-:Y:S01]  /*7b50*/  SYNCS.ARRIVE.TRANS64.RED.A1T0 RZ, [R0+URZ], RZ ;  /* 0x000000ff00ff79a7 */ /* 0x0005e2000810043f */
[----:B------:R-:W-:Y:S02]  /*7b60*/  BSSY B1, `(.L_x_6698) ;  /* 0x000000c000017945 */ /* 0x000fe40003800000 */
[----:B--2---:R0:W2:Y:S02]  /*7b70*/  SHFL.IDX PT, R0, R4, RZ, 0x181f ;  /* 0x00181fff04007589 */ /* 0x0040a400000e0000 */
[----:B------:R-:W-:Y:S05]  /*7b80*/  @P2 BRA `(.L_x_6699) ;  /* 0x0000000000242947 */ /* 0x000fea0003800000 */
[----:B------:R-:W-:Y:S02]  /*7b90*/  ULDC UR4, c[0x0][0xac8] ;  /* 0x0002b20000047ab9 */ /* 0x000fe40000000800 */
[----:B------:R-:W-:Y:S02]  /*7ba0*/  ISETP.GE.AND P2, PT, R153, UR4, PT ;  /* 0x0000000499007c0c */ /* 0x000fe4000bf46270 */
[----:B------:R-:W-:-:S11]  /*7bb0*/  ISETP.GE.AND P3, PT, R23, UR4, PT ;  /* 0x0000000417007c0c */ /* 0x000fd6000bf66270 */
[-C--:B-1----:R-:W-:Y:S02]  /*7bc0*/  @!P2 LEA R2, P4, R153, R18.reuse, 0x1 ;  /* 0x000000129902a211 */ /* 0x082fe400078808ff */
[----:B------:R-:W-:Y:S02]  /*7bd0*/  @!P3 LEA R18, P5, R23, R18, 0x1 ;  /* 0x000000121712b211 */ /* 0x000fe400078a08ff */
[-C--:B--2---:R-:W-:Y:S02]  /*7be0*/  @!P2 LEA.HI.X R3, R153, R0.reuse, R227, 0x1, P4 ;  /* 0x000000009903a211 */ /* 0x084fe400020f0ce3 */
[----:B------:R-:W-:-:S03]  /*7bf0*/  @!P3 LEA.HI.X R19, R23, R0, R226, 0x1, P5 ;  /* 0x000000001713b211 */ /* 0x000fc600028f0ce2 */
[----:B-----5:R3:W-:Y:S04]  /*7c00*/  @!P2 ST.E.128 desc[UR36][R2.64], R8 ;  /* 0x000000080200a985 */ /* 0x0207e8000c101d24 */
[----:B------:R3:W-:Y:S02]  /*7c10*/  @!P3 ST.E.128 desc[UR36][R18.64], R32 ;  /* 0x000000201200b985 */ /* 0x0007e4000c101d24 */
.L_x_6699:
[----:B------:R-:W-:Y:S05]  /*7c20*/  BSYNC B1 ;  /* 0x0000000000017941 */ /* 0x000fea0003800000 */
.L_x_6698:
[----:B--2---:R2:W4:Y:S01]  /*7c30*/  SHFL.IDX PT, R0, R4, 0x1, 0x181f ;  /* 0x00381f0004007f89 */ /* 0x00452200000e0000 */
[----:B------:R-:W-:Y:S03]  /*7c40*/  BSSY B1, `(.L_x_6700) ;  /* 0x000000c000017945 */ /* 0x000fe60003800000 */
[----:B---3-5:R2:W3:Y:S01]  /*7c50*/  SHFL.IDX PT, R8, R16, 0x1, 0x181f ;  /* 0x00381f0010087f89 */ /* 0x0284e200000e0000 */
[----:B------:R-:W-:Y:S05]  /*7c60*/  @P0 BRA `(.L_x_6701) ;  /* 0x0000000000240947 */ /* 0x000fea0003800000 */
[----:B------:R-:W-:Y:S02]  /*7c70*/  ULDC UR4, c[0x0][0xac8] ;  /* 0x0002b20000047ab9 */ /* 0x000fe40000000800 */
[----:B------:R-:W-:Y:S02]  /*7c80*/  ISETP.GE.AND P3, PT, R153, UR4, PT ;  /* 0x0000000499007c0c */ /* 0x000fe4000bf66270 */
[----:B------:R-:W-:-:S11]  /*7c90*/  ISETP.GE.AND P4, PT, R23, UR4, PT ;  /* 0x0000000417007c0c */ /* 0x000fd6000bf86270 */
[-C--:B---3--:R-:W-:Y:S02]  /*7ca0*/  @!P3 LEA R2, P0, R153, R8.reuse, 0x1 ;  /* 0x000000089902b211 */ /* 0x088fe400078008ff */
[----:B------:R-:W-:Y:S02]  /*7cb0*/  @!P4 LEA R8, P2, R23, R8, 0x1 ;  /* 0x000000081708c211 */ /* 0x000fe400078408ff */
[-C--:B----4-:R-:W-:Y:S02]  /*7cc0*/  @!P3 LEA.HI.X R3, R153, R0.reuse, R227, 0x1, P0 ;  /* 0x000000009903b211 */ /* 0x090fe400000f0ce3 */
[----:B------:R-:W-:-:S03]  /*7cd0*/  @!P4 LEA.HI.X R9, R23, R0, R226, 0x1, P2 ;  /* 0x000000001709c211 */ /* 0x000fc600010f0ce2 */
[----:B------:R3:W-:Y:S04]  /*7ce0*/  @!P3 ST.E.128 desc[UR36][R2.64], R12 ;  /* 0x0000000c0200b985 */ /* 0x0007e8000c101d24 */
[----:B------:R3:W-:Y:S02]  /*7cf0*/  @!P4 ST.E.128 desc[UR36][R8.64], R36 ;  /* 0x000000240800c985 */ /* 0x0007e4000c101d24 */
.L_x_6701:
[----:B------:R-:W-:Y:S05]  /*7d00*/  BSYNC B1 ;  /* 0x0000000000017941 */ /* 0x000fea0003800000 */
.L_x_6700:
[----:B----4-:R4:W0:Y:S01]  /*7d10*/  SHFL.IDX PT, R0, R4, 0x2, 0x181f ;  /* 0x00581f0004007f89 */ /* 0x01082200000e0000 */
[----:B------:R-:W-:Y:S03]  /*7d20*/  BSSY B1, `(.L_x_6702) ;  /* 0x000000c000017945 */ /* 0x000fe60003800000 */
[----:B---3--:R4:W3:Y:S01]  /*7d30*/  SHFL.IDX PT, R8, R16, 0x2, 0x181f ;  /* 0x00581f0010087f89 */ /* 0x0088e200000e0000 */
[----:B------:R-:W-:Y:S05]  /*7d40*/  @P1 BRA `(.L_x_6703) ;  /* 0x0000000000241947 */ /* 0x000fea0003800000 */
[----:B------:R-:W-:Y:S02]  /*7d50*/  ULDC UR4, c[0x0][0xac8] ;  /* 0x0002b20000047ab9 */ /* 0x000fe40000000800 */
[----:B------:R-:W-:Y:S02]  /*7d60*/  ISETP.GE.AND P2, PT, R153, UR4, PT ;  /* 0x0000000499007c0c */ /* 0x000fe4000bf46270 */
[----:B------:R-:W-:-:S11]  /*7d70*/  ISETP.GE.AND P3, PT, R23, UR4, PT ;  /* 0x0000000417007c0c */ /* 0x000fd6000bf66270 */
[-C--:B---3--:R-:W-:Y:S02]  /*7d80*/  @!P2 LEA R2, P0, R153, R8.reuse, 0x1 ;  /* 0x000000089902a211 */ /* 0x088fe400078008ff */
[----:B------:R-:W-:Y:S02]  /*7d90*/  @!P3 LEA R8, P1, R23, R8, 0x1 ;  /* 0x000000081708b211 */ /* 0x000fe400078208ff */
[-C--:B0-----:R-:W-:Y:S02]  /*7da0*/  @!P2 LEA.HI.X R3, R153, R0.reuse, R227, 0x1, P0 ;  /* 0x000000009903a211 */ /* 0x081fe400000f0ce3 */
[----:B------:R-:W-:-:S03]  /*7db0*/  @!P3 LEA.HI.X R9, R23, R0, R226, 0x1, P1 ;  /* 0x000000001709b211 */ /* 0x000fc600008f0ce2 */
[----:B------:R0:W-:Y:S04]  /*7dc0*/  @!P2 ST.E.128 desc[UR36][R2.64], R24 ;  /* 0x000000180200a985 */ /* 0x0001e8000c101d24 */
[----:B------:R0:W-:Y:S02]  /*7dd0*/  @!P3 ST.E.128 desc[UR36][R8.64], R40 ;  /* 0x000000280800b985 */ /* 0x0001e4000c101d24 */
.L_x_6703:
[----:B------:R-:W-:Y:S05]  /*7de0*/  BSYNC B1 ;  /* 0x0000000000017941 */ /* 0x000fea0003800000 */
.L_x_6702:
[----:B0-----:R-:W-:Y:S01]  /*7df0*/  VIADD R0, R20, 0x60 ;  /* 0x0000006014007836 */ /* 0x001fe20000000000 */
[----:B--2-4-:R-:W0:Y:S04]  /*7e00*/  SHFL.IDX PT, R4, R4, 0x3, 0x181f ;  /* 0x00781f0004047f89 */ /* 0x014e2800000e0000 */
[----:B------:R-:W-:Y:S01]  /*7e10*/  ISETP.GE.AND P0, PT, R0, R17, PT ;  /* 0x000000110000720c */ /* 0x000fe20003f06270 */
[----:B------:R-:W2:-:S12]  /*7e20*/  SHFL.IDX PT, R16, R16, 0x3, 0x181f ;  /* 0x00781f0010107f89 */ /* 0x000e9800000e0000 */
[----:B------:R-:W-:Y:S05]  /*7e30*/  @P0 BRA `(.L_x_6704) ;  /* 0x0000001400d80947 */ /* 0x000fea0003800000 */
[----:B------:R-:W-:Y:S02]  /*7e40*/  ULDC UR4, c[0x0][0xac8] ;  /* 0x0002b20000047ab9 */ /* 0x000fe40000000800 */
[----:B------:R-:W-:-:S13]  /*7e50*/  ISETP.GE.AND P1, PT, R153, UR4, PT ;  /* 0x0000000499007c0c */ /* 0x000fda000bf26270 */
[----:B--2---:R-:W-:-:S04]  /*7e60*/  @!P1 LEA R2, P0, R153, R16, 0x1 ;  /* 0x0000001099029211 */ /* 0x004fc800078008ff */
[----:B0-----:R-:W-:Y:S02]  /*7e70*/  @!P1 LEA.HI.X R3, R153, R4, R227, 0x1, P0 ;  /* 0x0000000499039211 */ /* 0x001fe400000f0ce3 */
[----:B------:R-:W-:-:S03]  /*7e80*/  ISETP.GE.AND P0, PT, R23, UR4, PT ;  /* 0x0000000417007c0c */ /* 0x000fc6000bf06270 */
[----:B------:R0:W-:Y:S10]  /*7e90*/  @!P1 ST.E.128 desc[UR36][R2.64], R28 ;  /* 0x0000001c02009985 */ /* 0x0001f4000c101d24 */
[----:B------:R-:W-:Y:S05]  /*7ea0*/  @P0 BRA `(.L_x_6704) ;  /* 0x0000001400bc0947 */ /* 0x000fea0003800000 */
[----:B0-----:R-:W-:-:S04]  /*7eb0*/  LEA R2, P0, R23, R16, 0x1 ;  /* 0x0000001017027211 */ /* 0x001fc800078008ff */
[----:B------:R-:W-:-:S05]  /*7ec0*/  LEA.HI.X R3, R23, R4, R226, 0x1, P0 ;  /* 0x0000000417037211 */ /* 0x000fca00000f0ce2 */
[----:B------:R0:W-:Y:S01]  /*7ed0*/  ST.E.128 desc[UR36][R2.64], R44 ;  /* 0x0000002c02007985 */ /* 0x0001e2000c101d24 */
[----:B------:R-:W-:Y:S05]  /*7ee0*/  BRA `(.L_x_6704) ;  /* 0x0000001400ac7947 */ /* 0x000fea0003800000 */
.L_x_6697:
[----:B0-----:R-:W0:Y:S01]  /*7ef0*/  @P4 LDC R10, c[0x0][0xbec] ;  /* 0x0002fb00ff0a4b82 */ /* 0x001e220000000800 */
[----:B------:R-:W-:Y:S01]  /*7f00*/  ULDC.64 UR4, c[0x0][0xb08] ;  /* 0x0002c20000047ab9 */ /* 0x000fe20000000a00 */
[----:B------:R-:W-:Y:S01]  /*7f10*/  ULDC.64 UR6, c[0x0][0xb30] ;  /* 0x0002cc0000067ab9 */ /* 0x000fe20000000a00 */
[----:B------:R-:W-:Y:S01]  /*7f20*/  IMAD R11, R18, UR4, RZ ;  /* 0x00000004120b7c24 */ /* 0x000fe2000f8e02ff */
[----:B------:R-:W-:Y:S01]  /*7f30*/  BSSY B1, `(.L_x_6705) ;  /* 0x000006a000017945 */ /* 0x000fe20003800000 */
[----:B------:R-:W-:-:S03]  /*7f40*/  IMAD.WIDE.U32 R8, R4, UR4, RZ ;  /* 0x0000000404087c25 */ /* 0x000fc6000f8e00ff */
[----:B------:R-:W1:Y:S01]  /*7f50*/  @P4 LDC R15, c[0x0][0xbf0] ;  /* 0x0002fc00ff0f4b82 */ /* 0x000e620000000800 */
[----:B------:R-:W-:Y:S01]  /*7f60*/  IMAD R11, R4, UR5, R11 ;  /* 0x00000005040b7c24 */ /* 0x000fe2000f8e020b */
[----:B------:R-:W-:-:S03]  /*7f70*/  ULDC.64 UR4, c[0x0][0xb38] ;  /* 0x0002ce0000047ab9 */ /* 0x000fc60000000a00 */
[----:B------:R-:W-:Y:S01]  /*7f80*/  IMAD.IADD R9, R9, 0x1, R11 ;  /* 0x0000000109097824 */ /* 0x000fe200078e020b */
[----:B------:R-:W-:Y:S01]  /*7f90*/  SHF.R.S32.HI R11, RZ, 0x1f, R22 ;  /* 0x0000001fff0b7819 */ /* 0x000fe20000011416 */
[----:B------:R-:W-:-:S04]  /*7fa0*/  IMAD.WIDE.U32 R8, R2, UR4, R8 ;  /* 0x0000000402087c25 */ /* 0x000fc8000f8e0008 */
[----:B------:R-:W-:Y:S01]  /*7fb0*/  IMAD R9, R2, UR5, R9 ;  /* 0x0000000502097c24 */ /* 0x000fe2000f8e0209 */
[----:B------:R-:W-:Y:S02]  /*7fc0*/  ULDC.64 UR4, c[0x0][0xb40] ;  /* 0x0002d00000047ab9 */ /* 0x000fe40000000a00 */
[----:B------:R-:W-:Y:S02]  /*7fd0*/  IMAD R11, R11, UR4, RZ ;  /* 0x000000040b0b7c24 */ /* 0x000fe4000f8e02ff */
[----:B0-----:R-:W-:-:S04]  /*7fe0*/  @P4 IMAD.HI.U32 R10, R99, R10, RZ ;  /* 0x0000000a630a4227 */ /* 0x001fc800078e00ff */
[C---:B------:R-:W-:Y:S02]  /*7ff0*/  IMAD R13, R22.reuse, UR5, R11 ;  /* 0x00000005160d7c24 */ /* 0x040fe4000f8e020b */
[----:B------:R-:W-:Y:S01]  /*8000*/  IMAD.WIDE.U32 R8, R22, UR4, R8 ;  /* 0x0000000416087c25 */ /* 0x000fe2000f8e0008 */
[----:B------:R-:W-:-:S03]  /*8010*/  ULDC.64 UR4, c[0x0][0xb48] ;  /* 0x0002d20000047ab9 */ /* 0x000fc60000000a00 */
[----:B------:R-:W-:Y:S01]  /*8020*/  IMAD.MOV.U32 R11, RZ, RZ, R99 ;  /* 0x000000ffff0b7224 */ /* 0x000fe200078e0063 */
[----:B-1----:R-:W-:Y:S01]  /*8030*/  @P4 SHF.R.U32.HI R11, RZ, R15, R10 ;  /* 0x0000000fff0b4219 */ /* 0x002fe2000001160a */
[----:B------:R-:W-:-:S03]  /*8040*/  IMAD.IADD R9, R9, 0x1, R13 ;  /* 0x0000000109097824 */ /* 0x000fc600078e020d */
[--C-:B------:R-:W-:Y:S01]  /*8050*/  SHF.R.S32.HI R2, RZ, 0x1f, R11.reuse ;  /* 0x0000001fff027819 */ /* 0x100fe2000001140b */
[----:B------:R-:W-:Y:S02]  /*8060*/  IMAD.MOV R4, RZ, RZ, -R11 ;  /* 0x000000ffff047224 */ /* 0x000fe400078e0a0b */
[----:B------:R-:W-:-:S04]  /*8070*/  IMAD.WIDE.U32 R8, R202, UR4, R8 ;  /* 0x00000004ca087c25 */ /* 0x000fc8000f8e0008 */
[----:B------:R-:W-:Y:S02]  /*8080*/  IMAD R13, R3, R4, R99 ;  /* 0x00000004030d7224 */ /* 0x000fe400078e0263 */
[----:B------:R-:W-:Y:S02]  /*8090*/  IMAD R2, R2, UR6, RZ ;  /* 0x0000000602027c24 */ /* 0x000fe4000f8e02ff */
[----:B------:R-:W-:Y:S01]  /*80a0*/  IMAD R9, R202, UR5, R9 ;  /* 0x00000005ca097c24 */ /* 0x000fe2000f8e0209 */
[----:B------:R-:W-:Y:S01]  /*80b0*/  SHF.R.S32.HI R4, RZ, 0x1f, R13 ;  /* 0x0000001fff047819 */ /* 0x000fe2000001140d */
[C---:B------:R-:W-:Y:S01]  /*80c0*/  IMAD R15, R11.reuse, UR7, R2 ;  /* 0x000000070b0f7c24 */ /* 0x040fe2000f8e0202 */
[----:B------:R-:W-:Y:S01]  /*80d0*/  ULDC.64 UR4, c[0x0][0xb28] ;  /* 0x0002ca0000047ab9 */ /* 0x000fe20000000a00 */
[----:B------:R-:W-:-:S04]  /*80e0*/  IMAD.WIDE.U32 R2, R11, UR6, R8 ;  /* 0x000000060b027c25 */ /* 0x000fc8000f8e0008 */
[----:B------:R-:W-:Y:S02]  /*80f0*/  IMAD R4, R4, UR4, RZ ;  /* 0x0000000404047c24 */ /* 0x000fe4000f8e02ff */
[----:B------:R-:W-:Y:S02]  /*8100*/  IMAD.IADD R3, R3, 0x1, R15 ;  /* 0x0000000103037824 */ /* 0x000fe400078e020f */
[C---:B------:R-:W-:Y:S02]  /*8110*/  IMAD R9, R13.reuse, UR5, R4 ;  /* 0x000000050d097c24 */ /* 0x040fe4000f8e0204 */
[----:B------:R-:W-:Y:S01]  /*8120*/  IMAD.WIDE.U32 R2, R13, UR4, R2 ;  /* 0x000000040d027c25 */ /* 0x000fe2000f8e0002 */
[----:B------:R-:W-:-:S03]  /*8130*/  ULDC.64 UR4, c[0x0][0xb00] ;  /* 0x0002c00000047ab9 */ /* 0x000fc60000000a00 */
[----:B------:R-:W-:Y:S01]  /*8140*/  VIADD R4, R0, 0x28820 ;  /* 0x0002882000047836 */ /* 0x000fe20000000000 */
[----:B------:R-:W-:Y:S01]  /*8150*/  LEA R0, P1, R2, UR4, 0x2 ;  /* 0x0000000402007c11 */ /* 0x000fe2000f8210ff */
[----:B------:R-:W-:-:S03]  /*8160*/  IMAD.IADD R3, R3, 0x1, R9 ;  /* 0x0000000103037824 */ /* 0x000fc600078e0209 */
[----:B------:R-:W-:Y:S02]  /*8170*/  PRMT R8, RZ, 0x654, R4 ;  /* 0x00000654ff087816 */ /* 0x000fe40000000004 */
[----:B------:R-:W-:Y:S02]  /*8180*/  LEA.HI.X R4, R2, UR5, R3, 0x2, P1 ;  /* 0x0000000502047c11 */ /* 0x000fe400088f1403 */
[----:B------:R0:W-:Y:S03]  /*8190*/  SYNCS.ARRIVE.TRANS64.RED.A1T0 RZ, [R8+URZ], RZ ;  /* 0x000000ff08ff79a7 */ /* 0x0001e6000810043f */
[----:B------:R1:W2:Y:S04]  /*81a0*/  SHFL.IDX PT, R9, R4, RZ, 0x1c1f ;  /* 0x001c1fff04097589 */ /* 0x0002a800000e0000 */
[----:B0-----:R1:W0:Y:S01]  /*81b0*/  SHFL.IDX PT, R8, R0, RZ, 0x1c1f ;  /* 0x001c1fff00087589 */ /* 0x00122200000e0000 */
[----:B------:R-:W-:Y:S05]  /*81c0*/  @P2 BRA `(.L_x_6706) ;  /* 0x0000000400002947 */ /* 0x000fea0003800000 */
[----:B------:R-:W-:Y:S02]  /*81d0*/  ULDC UR4, c[0x0][0xac8] ;  /* 0x0002b20000047ab9 */ /* 0x000fe40000000800 */
[----:B------:R-:W-:Y:S02]  /*81e0*/  ISETP.GE.AND P3, PT, R201, UR4, PT ;  /* 0x00000004c9007c0c */ /* 0x000fe4000bf66270 */
[----:B------:R-:W-:Y:S02]  /*81f0*/  ISETP.GE.AND P1, PT, R203, UR4, PT ;  /* 0x00000004cb007c0c */ /* 0x000fe4000bf26270 */
[----:B------:R-:W-:Y:S02]  /*8200*/  ISETP.GE.AND P4, PT, R200, UR4, PT ;  /* 0x00000004c8007c0c */ /* 0x000fe4000bf86270 */
[----:B------:R-:W-:-:S07]  /*8210*/  ISETP.GE.AND P2, PT, R199, UR4, PT ;  /* 0x00000004c7007c0c */ /* 0x000fce000bf46270 */
[-C--:B0-----:R-:W-:Y:S02]  /*8220*/  @!P3 LEA R10, P5, R201, R8.reuse, 0x2 ;  /* 0x00000008c90ab211 */ /* 0x081fe400078a10ff */
[----:B--2---:R-:W-:Y:S02]  /*8230*/  @!P1 IMAD.WIDE R2, R203, 0x4, R8 ;  /* 0x00000004cb029825 */ /* 0x004fe400078e0208 */
[----:B------:R-:W-:Y:S02]  /*8240*/  @!P3 LEA.HI.X R11, R201, R9, R221, 0x2, P5 ;  /* 0x00000009c90bb211 */ /* 0x000fe400028f14dd */
[-C--:B------:R-:W-:Y:S01]  /*8250*/  @!P4 LEA R12, P5, R200, R8.reuse, 0x2 ;  /* 0x00000008c80cc211 */ /* 0x080fe200078a10ff */
[----:B------:R0:W-:Y:S01]  /*8260*/  @!P1 ST.E.64 desc[UR36][R2.64], R20 ;  /* 0x0000001402009985 */ /* 0x0001e2000c101b24 */
[----:B------:R-:W-:Y:S02]  /*8270*/  ISETP.GE.AND P1, PT, R198, UR4, PT ;  /* 0x00000004c6007c0c */ /* 0x000fe4000bf26270 */
[----:B------:R-:W-:Y:S01]  /*8280*/  @!P2 LEA R14, P6, R199, R8, 0x2 ;  /* 0x00000008c70ea211 */ /* 0x000fe200078c10ff */
[----:B------:R2:W-:Y:S01]  /*8290*/  @!P3 ST.E.64 desc[UR36][R10.64], R36 ;  /* 0x000000240a00b985 */ /* 0x0005e2000c101b24 */
[----:B------:R-:W-:-:S02]  /*82a0*/  ISETP.GE.AND P3, PT, R197, UR4, PT ;  /* 0x00000004c5007c0c */ /* 0x000fc4000bf66270 */
[-C--:B------:R-:W-:Y:S02]  /*82b0*/  @!P4 LEA.HI.X R13, R200, R9.reuse, R220, 0x2, P5 ;  /* 0x00000009c80dc211 */ /* 0x080fe400028f14dc */
[----:B------:R-:W-:Y:S02]  /*82c0*/  @!P2 LEA.HI.X R15, R199, R9, R219, 0x2, P6 ;  /* 0x00000009c70fa211 */ /* 0x000fe400030f14db */
[----:B------:R-:W-:Y:S01]  /*82d0*/  ISETP.GE.AND P5, PT, R196, UR4, PT ;  /* 0x00000004c4007c0c */ /* 0x000fe2000bfa6270 */
[----:B------:R3:W-:Y:S02]  /*82e0*/  @!P4 ST.E.64 desc[UR36][R12.64], R38 ;  /* 0x000000260c00c985 */ /* 0x0007e4000c101b24 */
[----:B------:R-:W-:Y:S02]  /*82f0*/  @!P1 LEA R16, P4, R198, R8, 0x2 ;  /* 0x00000008c6109211 */ /* 0x000fe400078810ff */
[----:B------:R4:W-:Y:S01]  /*8300*/  @!P2 ST.E.64 desc[UR36][R14.64], R40 ;  /* 0x000000280e00a985 */ /* 0x0009e2000c101b24 */
[----:B------:R-:W-:-:S02]  /*8310*/  ISETP.GE.AND P2, PT, R195, UR4, PT ;  /* 0x00000004c3007c0c */ /* 0x000fc4000bf46270 */
[CC--:B0-----:R-:W-:Y:S02]  /*8320*/  @!P3 LEA R2, P6, R197.reuse, R8.reuse, 0x2 ;  /* 0x00000008c502b211 */ /* 0x0c1fe400078c10ff */
[-C--:B------:R-:W-:Y:S02]  /*8330*/  @!P1 LEA.HI.X R17, R198, R9.reuse, R218, 0x2, P4 ;  /* 0x00000009c6119211 */ /* 0x080fe400020f14da */
[----:B------:R-:W-:Y:S02]  /*8340*/  @!P3 LEA.HI.X R3, R197, R9, R217, 0x2, P6 ;  /* 0x00000009c503b211 */ /* 0x000fe400030f14d9 */
[----:B------:R-:W-:Y:S01]  /*8350*/  ISETP.GE.AND P4, PT, R194, UR4, PT ;  /* 0x00000004c2007c0c */ /* 0x000fe2000bf86270 */
[----:B------:R0:W-:Y:S01]  /*8360*/  @!P1 ST.E.64 desc[UR36][R16.64], R42 ;  /* 0x0000002a10009985 */ /* 0x0001e2000c101b24 */
[----:B--2---:R-:W-:-:S03]  /*8370*/  @!P5 LEA R10, P1, R196, R8, 0x2 ;  /* 0x00000008c40ad211 */ /* 0x004fc600078210ff */
[----:B------:R2:W-:Y:S01]  /*8380*/  @!P3 ST.E.64 desc[UR36][R2.64], R44 ;  /* 0x0000002c0200b985 */ /* 0x0005e2000c101b24 */
[-C--:B---3--:R-:W-:Y:S02]  /*8390*/  @!P2 LEA R12, P6, R195, R8.reuse, 0x2 ;  /* 0x00000008c30ca211 */ /* 0x088fe400078c10ff */
[----:B------:R-:W-:Y:S02]  /*83a0*/  ISETP.GE.AND P3, PT, R193, UR4, PT ;  /* 0x00000004c1007c0c */ /* 0x000fe4000bf66270 */
[-C--:B------:R-:W-:Y:S02]  /*83b0*/  @!P5 LEA.HI.X R11, R196, R9.reuse, R216, 0x2, P1 ;  /* 0x00000009c40bd211 */ /* 0x080fe400008f14d8 */
[----:B------:R-:W-:Y:S02]  /*83c0*/  ISETP.GE.AND P1, PT, R192, UR4, PT ;  /* 0x00000004c0007c0c */ /* 0x000fe4000bf26270 */
[----:B------:R-:W-:Y:S01]  /*83d0*/  @!P2 LEA.HI.X R13, R195, R9, R215, 0x2, P6 ;  /* 0x00000009c30da211 */ /* 0x000fe200030f14d7 */
[----:B------:R3:W-:Y:S01]  /*83e0*/  @!P5 ST.E.64 desc[UR36][R10.64], R46 ;  /* 0x0000002e0a00d985 */ /* 0x0007e2000c101b24 */
[----:B----4-:R-:W-:-:S03]  /*83f0*/  @!P4 LEA R14, P6, R194, R8, 0x2 ;  /* 0x00000008c20ec211 */ /* 0x010fc600078c10ff */
[----:B------:R4:W-:Y:S01]  /*8400*/  @!P2 ST.E.64 desc[UR36][R12.64], R48 ;  /* 0x000000300c00a985 */ /* 0x0009e2000c101b24 */
[----:B------:R-:W-:Y:S02]  /*8410*/  ISETP.GE.AND P2, PT, R191, UR4, PT ;  /* 0x00000004bf007c0c */ /* 0x000fe4000bf46270 */
[-C--:B------:R-:W-:Y:S02]  /*8420*/  @!P4 LEA.HI.X R15, R194, R9.reuse, R214, 0x2, P6 ;  /* 0x00000009c20fc211 */ /* 0x080fe400030f14d6 */
[CC--:B0-----:R-:W-:Y:S02]  /*8430*/  @!P3 LEA R16, P5, R193.reuse, R8.reuse, 0x2 ;  /* 0x00000008c110b211 */ /* 0x0c1fe400078a10ff */
[----:B--2---:R-:W-:Y:S01]  /*8440*/  @!P1 LEA R2, P6, R192, R8, 0x2 ;  /* 0x00000008c0029211 */ /* 0x004fe200078c10ff */
[----:B------:R0:W-:Y:S01]  /*8450*/  @!P4 ST.E.64 desc[UR36][R14.64], R50 ;  /* 0x000000320e00c985 */ /* 0x0001e2000c101b24 */
[----:B------:R-:W-:Y:S02]  /*8460*/  @!P3 LEA.HI.X R17, R193, R9, R213, 0x2, P5 ;  /* 0x00000009c111b211 */ /* 0x000fe400028f14d5 */
[----:B------:R-:W-:-:S02]  /*8470*/  ISETP.GE.AND P4, PT, R190, UR4, PT ;  /* 0x00000004be007c0c */ /* 0x000fc4000bf86270 */
[-C--:B------:R-:W-:Y:S01]  /*8480*/  @!P1 LEA.HI.X R3, R192, R9.reuse, R212, 0x2, P6 ;  /* 0x00000009c0039211 */ /* 0x080fe200030f14d4 */
[----:B------:R2:W-:Y:S01]  /*8490*/  @!P3 ST.E.64 desc[UR36][R16.64], R52 ;  /* 0x000000341000b985 */ /* 0x0005e2000c101b24 */
[----:B------:R-:W-:Y:S02]  /*84a0*/  ISETP.GE.AND P5, PT, R189, UR4, PT ;  /* 0x00000004bd007c0c */ /* 0x000fe4000bfa6270 */
[----:B---3--:R-:W-:Y:S01]  /*84b0*/  @!P2 LEA R10, P6, R191, R8, 0x2 ;  /* 0x00000008bf0aa211 */ /* 0x008fe200078c10ff */
[----:B------:R3:W-:Y:S01]  /*84c0*/  @!P1 ST.E.64 desc[UR36][R2.64], R54 ;  /* 0x0000003602009985 */ /* 0x0007e2000c101b24 */
[----:B------:R-:W-:Y:S02]  /*84d0*/  ISETP.GE.AND P3, PT, R188, UR4, PT ;  /* 0x00000004bc007c0c */ /* 0x000fe4000bf66270 */
[----:B------:R-:W-:Y:S02]  /*84e0*/  ISETP.GE.AND P1, PT, R155, UR4, PT ;  /* 0x000000049b007c0c */ /* 0x000fe4000bf26270 */
[----:B------:R-:W-:-:S02]  /*84f0*/  @!P2 LEA.HI.X R11, R191, R9, R211, 0x2, P6 ;  /* 0x00000009bf0ba211 */ /* 0x000fc400030f14d3 */
[----:B----4-:R-:W-:-:S03]  /*8500*/  @!P4 LEA R12, P6, R190, R8, 0x2 ;  /* 0x00000008be0cc211 */ /* 0x010fc600078c10ff */
[----:B------:R3:W-:Y:S01]  /*8510*/  @!P2 ST.E.64 desc[UR36][R10.64], R56 ;  /* 0x000000380a00a985 */ /* 0x0007e2000c101b24 */
[CC--:B0-----:R-:W-:Y:S02]  /*8520*/  @!P5 LEA R14, P2, R189.reuse, R8.reuse, 0x2 ;  /* 0x00000008bd0ed211 */ /* 0x0c1fe400078410ff */
[-C--:B------:R-:W-:Y:S02]  /*8530*/  @!P4 LEA.HI.X R13, R190, R9.reuse, R210, 0x2, P6 ;  /* 0x00000009be0dc211 */ /* 0x080fe400030f14d2 */
[CC--:B--2---:R-:W-:Y:S02]  /*8540*/  @!P3 LEA R16, P6, R188.reuse, R8.reuse, 0x2 ;  /* 0x00000008bc10b211 */ /* 0x0c4fe400078c10ff */
        /* <DEDUP_REMOVED lines=8> */
.L_x_6706:
[----:B------:R-:W-:Y:S05]  /*85d0*/  BSYNC B1 ;  /* 0x0000000000017941 */ /* 0x000fea0003800000 */
.L_x_6705:
[----:B--23--:R2:W3:Y:S04]  /*85e0*/  SHFL.IDX PT, R9, R4, 0x1, 0x1c1f ;  /* 0x003c1f0004097f89 */ /* 0x00c4e800000e0000 */
[----:B0-----:R2:W0:Y:S01]  /*85f0*/  SHFL.IDX PT, R8, R0, 0x1, 0x1c1f ;  /* 0x003c1f0000087f89 */ /* 0x00142200000e0000 */
[----:B------:R-:W-:Y:S05]  /*8600*/  @P0 BRA `(.L_x_6704) ;  /* 0x0000000c00e40947 */ /* 0x000fea0003800000 */
[----:B------:R-:W-:Y:S02]  /*8610*/  ULDC UR4, c[0x0][0xac8] ;  /* 0x0002b20000047ab9 */ /* 0x000fe40000000800 */
[----:B------:R-:W-:Y:S02]  /*8620*/  ISETP.GE.AND P1, PT, R201, UR4, PT ;  /* 0x00000004c9007c0c */ /* 0x000fe4000bf26270 */
[----:B------:R-:W-:Y:S02]  /*8630*/  ISETP.GE.AND P0, PT, R200, UR4, PT ;  /* 0x00000004c8007c0c */ /* 0x000fe4000bf06270 */
[----:B------:R-:W-:Y:S02]  /*8640*/  ISETP.GE.AND P2, PT, R203, UR4, PT ;  /* 0x00000004cb007c0c */ /* 0x000fe4000bf46270 */
[----:B------:R-:W-:Y:S02]  /*8650*/  ISETP.GE.AND P4, PT, R198, UR4, PT ;  /* 0x00000004c6007c0c */ /* 0x000fe4000bf86270 */
[----:B------:R-:W-:-:S05]  /*8660*/  ISETP.GE.AND P3, PT, R199, UR4, PT ;  /* 0x00000004c7007c0c */ /* 0x000fca000bf66270 */
[CC--:B0-----:R-:W-:Y:S02]  /*8670*/  @!P1 LEA R10, P5, R201.reuse, R8.reuse, 0x2 ;  /* 0x00000008c90a9211 */ /* 0x0c1fe400078a10ff */
[CC--:B------:R-:W-:Y:S02]  /*8680*/  @!P0 LEA R12, P6, R200.reuse, R8.reuse, 0x2 ;  /* 0x00000008c80c8211 */ /* 0x0c0fe400078c10ff */
[-C--:B---3--:R-:W-:Y:S01]  /*8690*/  @!P1 LEA.HI.X R11, R201, R9.reuse, R221, 0x2, P5 ;  /* 0x00000009c90b9211 */ /* 0x088fe200028f14dd */
[----:B------:R-:W-:Y:S01]  /*86a0*/  @!P2 IMAD.WIDE R2, R203, 0x4, R8 ;  /* 0x00000004cb02a825 */ /* 0x000fe200078e0208 */
[----:B------:R-:W-:Y:S02]  /*86b0*/  ISETP.GE.AND P5, PT, R197, UR4, PT ;  /* 0x00000004c5007c0c */ /* 0x000fe4000bfa6270 */
[----:B------:R-:W-:Y:S02]  /*86c0*/  @!P0 LEA.HI.X R13, R200, R9, R220, 0x2, P6 ;  /* 0x00000009c80d8211 */ /* 0x000fe400030f14dc */
[----:B------:R0:W-:Y:S01]  /*86d0*/  @!P2 ST.E.64 desc[UR36][R2.64], R66 ;  /* 0x000000420200a985 */ /* 0x0001e2000c101b24 */
[----:B------:R-:W-:-:S02]  /*86e0*/  @!P4 LEA R16, P2, R198, R8, 0x2 ;  /* 0x00000008c610c211 */ /* 0x000fc400078410ff */
[----:B------:R-:W-:Y:S01]  /*86f0*/  @!P3 LEA R14, P6, R199, R8, 0x2 ;  /* 0x00000008c70eb211 */ /* 0x000fe200078c10ff */
[----:B------:R-:W-:Y:S01]  /*8700*/  @!P1 ST.E.64 desc[UR36][R10.64], R68 ;  /* 0x000000440a009985 */ /* 0x000fe2000c101b24 */
        /* <DEDUP_REMOVED lines=12> */
[-C--:B---3--:R-:W-:Y:S01]  /*87d0*/  @!P2 LEA R12, P6, R194, R8.reuse, 0x2 ;  /* 0x00000008c20ca211 */ /* 0x088fe200078c10ff */
[----:B------:R-:W-:Y:S01]  /*87e0*/  @!P5 ST.E.64 desc[UR36][R18.64], R76 ;  /* 0x0000004c1200d985 */ /* 0x000fe2000c101b24 */
[----:B------:R-:W-:Y:S02]  /*87f0*/  @!P1 LEA R10, P5, R195, R8, 0x2 ;  /* 0x00000008c30a9211 */ /* 0x000fe400078a10ff */
[----:B------:R-:W-:-:S02]  /*8800*/  @!P0 LEA.HI.X R3, R196, R9, R216, 0x2, P4 ;  /* 0x00000009c4038211 */ /* 0x000fc400020f14d8 */
[-C--:B------:R-:W-:Y:S02]  /*8810*/  @!P1 LEA.HI.X R11, R195, R9.reuse, R215, 0x2, P5 ;  /* 0x00000009c30b9211 */ /* 0x080fe400028f14d7 */
[----:B------:R-:W-:Y:S01]  /*8820*/  ISETP.GE.AND P4, PT, R192, UR4, PT ;  /* 0x00000004c0007c0c */ /* 0x000fe2000bf86270 */
[----:B------:R-:W-:Y:S01]  /*8830*/  @!P0 ST.E.64 desc[UR36][R2.64], R78 ;  /* 0x0000004e02008985 */ /* 0x000fe2000c101b24 */
[----:B------:R-:W-:Y:S02]  /*8840*/  @!P2 LEA.HI.X R13, R194, R9, R214, 0x2, P6 ;  /* 0x00000009c20da211 */ /* 0x000fe400030f14d6 */
[----:B----4-:R-:W-:Y:S01]  /*8850*/  @!P3 LEA R14, P5, R193, R8, 0x2 ;  /* 0x00000008c10eb211 */ /* 0x010fe200078a10ff */
[----:B------:R0:W-:Y:S01]  /*8860*/  @!P1 ST.E.64 desc[UR36][R10.64], R80 ;  /* 0x000000500a009985 */ /* 0x0001e2000c101b24 */
[----:B------:R-:W-:Y:S02]  /*8870*/  ISETP.GE.AND P1, PT, R190, UR4, PT ;  /* 0x00000004be007c0c */ /* 0x000fe4000bf26270 */
[----:B------:R-:W-:Y:S01]  /*8880*/  ISETP.GE.AND P0, PT, R189, UR4, PT ;  /* 0x00000004bd007c0c */ /* 0x000fe2000bf06270 */
[----:B------:R3:W-:Y:S01]  /*8890*/  @!P2 ST.E.64 desc[UR36][R12.64], R82 ;  /* 0x000000520c00a985 */ /* 0x0007e2000c101b24 */
[----:B------:R-:W-:-:S02]  /*88a0*/  ISETP.GE.AND P2, PT, R191, UR4, PT ;  /* 0x00000004bf007c0c */ /* 0x000fc4000bf46270 */
[-C--:B------:R-:W-:Y:S02]  /*88b0*/  @!P3 LEA.HI.X R15, R193, R9.reuse, R213, 0x2, P5 ;  /* 0x00000009c10fb211 */ /* 0x080fe400028f14d5 */
[----:B------:R-:W-:Y:S02]  /*88c0*/  ISETP.GE.AND P5, PT, R188, UR4, PT ;  /* 0x00000004bc007c0c */ /* 0x000fe4000bfa6270 */
[CC--:B-----5:R-:W-:Y:S01]  /*88d0*/  @!P4 LEA R16, P6, R192.reuse, R8.reuse, 0x2 ;  /* 0x00000008c010c211 */ /* 0x0e0fe200078c10ff */
[----:B------:R4:W-:Y:S03]  /*88e0*/  @!P3 ST.E.64 desc[UR36][R14.64], R84 ;  /* 0x000000540e00b985 */ /* 0x0009e6000c101b24 */
[----:B------:R-:W-:Y:S02]  /*88f0*/  @!P4 LEA.HI.X R17, R192, R9, R212, 0x2, P6 ;  /* 0x00000009c011c211 */ /* 0x000fe400030f14d4 */
[----:B0-----:R-:W-:-:S02]  /*8900*/  @!P1 LEA R10, P6, R190, R8, 0x2 ;  /* 0x00000008be0a9211 */ /* 0x001fc400078c10ff */
[-C--:B------:R-:W-:Y:S01]  /*8910*/  @!P2 LEA R2, P3, R191, R8.reuse, 0x2 ;  /* 0x00000008bf02a211 */ /* 0x080fe200078610ff */
[----:B------:R4:W-:Y:S01]  /*8920*/  @!P4 ST.E.64 desc[UR36][R16.64], R86 ;  /* 0x000000561000c985 */ /* 0x0009e2000c101b24 */
[-C--:B---3--:R-:W-:Y:S02]  /*8930*/  @!P0 LEA R12, P4, R189, R8.reuse, 0x2 ;  /* 0x00000008bd0c8211 */ /* 0x088fe400078810ff */
[-C--:B------:R-:W-:Y:S02]  /*8940*/  @!P2 LEA.HI.X R3, R191, R9.reuse, R211, 0x2, P3 ;  /* 0x00000009bf03a211 */ /* 0x080fe400018f14d3 */
[----:B------:R-:W-:Y:S02]  /*8950*/  @!P5 LEA R18, P3, R188, R8, 0x2 ;  /* 0x00000008bc12d211 */ /* 0x000fe400078610ff */
[-C--:B------:R-:W-:Y:S01]  /*8960*/  @!P1 LEA.HI.X R11, R190, R9.reuse, R210, 0x2, P6 ;  /* 0x00000009be0b9211 */ /* 0x080fe200030f14d2 */
[----:B------:R4:W-:Y:S01]  /*8970*/  @!P2 ST.E.64 desc[UR36][R2.64], R90 ;  /* 0x0000005a0200a985 */ /* 0x0009e2000c101b24 */
[----:B------:R-:W-:-:S02]  /*8980*/  @!P0 LEA.HI.X R13, R189, R9, R209, 0x2, P4 ;  /* 0x00000009bd0d8211 */ /* 0x000fc400020f14d1 */
[----:B------:R-:W-:Y:S01]  /*8990*/  @!P5 LEA.HI.X R19, R188, R9, R208, 0x2, P3 ;  /* 0x00000009bc13d211 */ /* 0x000fe200018f14d0 */
[----:B------:R4:W-:Y:S04]  /*89a0*/  @!P1 ST.E.64 desc[UR36][R10.64], R92 ;  /* 0x0000005c0a009985 */ /* 0x0009e8000c101b24 */
[----:B------:R4:W-:Y:S01]  /*89b0*/  @!P0 ST.E.64 desc[UR36][R12.64], R94 ;  /* 0x0000005e0c008985 */ /* 0x0009e2000c101b24 */
[----:B------:R-:W-:-:S03]  /*89c0*/  ISETP.GE.AND P0, PT, R155, UR4, PT ;  /* 0x000000049b007c0c */ /* 0x000fc6000bf06270 */
[----:B------:R4:W-:Y:S10]  /*89d0*/  @!P5 ST.E.64 desc[UR36][R18.64], R96 ;  /* 0x000000601200d985 */ /* 0x0009f4000c101b24 */
[----:B------:R-:W-:Y:S05]  /*89e0*/  @P0 BRA `(.L_x_6704) ;  /* 0x0000000800ec0947 */ /* 0x000fea0003800000 */
[----:B----4-:R-:W-:-:S04]  /*89f0*/  LEA R2, P0, R155, R8, 0x2 ;  /* 0x000000089b027211 */ /* 0x010fc800078010ff */
[----:B------:R-:W-:-:S05]  /*8a00*/  LEA.HI.X R3, R155, R9, R207, 0x2, P0 ;  /* 0x000000099b037211 */ /* 0x000fca00000f14cf */
[----:B------:R0:W-:Y:S01]  /*8a10*/  ST.E.64 desc[UR36][R2.64], R150 ;  /* 0x0000009602007985 */ /* 0x0001e2000c101b24 */
[----:B------:R-:W-:Y:S05]  /*8a20*/  BRA `(.L_x_6704) ;  /* 0x0000000800dc7947 */ /* 0x000fea0003800000 */
.L_x_6695:
[----:B------:R-:W2:Y:S01]  /*8a30*/  LDC.64 R10, c[0x0][0xc00] ;  /* 0x00030000ff0a7b82 */ /* 0x000ea20000000a00 */
[----:B------:R-:W-:Y:S01]  /*8a40*/  ULDC.64 UR4, c[0x0][0xc08] ;  /* 0x0003020000047ab9 */ /* 0x000fe20000000a00 */
[----:B------:R-:W-:Y:S01]  /*8a50*/  IMAD.MOV.U32 R3, RZ, RZ, RZ ;  /* 0x000000ffff037224 */ /* 0x000fe200078e00ff */
[----:B------:R-:W-:-:S04]  /*8a60*/  ISETP.NE.U32.AND P1, PT, RZ, UR4, PT ;  /* 0x00000004ff007c0c */ /* 0x000fc8000bf25070 */
[----:B------:R-:W-:Y:S01]  /*8a70*/  ISETP.NE.AND.EX P1, PT, RZ, UR5, PT, P1 ;  /* 0x00000005ff007c0c */ /* 0x000fe2000bf25310 */
[----:B------:R-:W3:Y:S01]  /*8a80*/  LDC.64 R8, c[0x0][0xc00] ;  /* 0x00030000ff087b82 */ /* 0x000ee20000000a00 */
[----:B--2---:R-:W-:-:S04]  /*8a90*/  ISETP.NE.U32.AND P0, PT, R10, RZ, PT ;  /* 0x000000ff0a00720c */ /* 0x004fc80003f05070 */
[----:B------:R-:W-:Y:S01]  /*8aa0*/  ISETP.NE.AND.EX P0, PT, R11, RZ, PT, P0 ;  /* 0x000000ff0b00720c */ /* 0x000fe20003f05300 */
[----:B---3--:R-:W-:-:S06]  /*8ab0*/  IMAD.WIDE R10, R22, 0x4, R8 ;  /* 0x00000004160a7825 */ /* 0x008fcc00078e0208 */
[C---:B------:R-:W-:Y:S01]  /*8ac0*/  @P1 LEA R8, P2, R22.reuse, UR4, 0x2 ;  /* 0x0000000416081c11 */ /* 0x040fe2000f8410ff */
[----:B------:R-:W-:Y:S02]  /*8ad0*/  ULDC UR4, c[0x0][0xa88] ;  /* 0x0002a20000047ab9 */ /* 0x000fe40000000800 */
[----:B0-----:R-:W-:Y:S01]  /*8ae0*/  IMAD.U32 R0, RZ, RZ, UR4 ;  /* 0x00000004ff007e24 */ /* 0x001fe2000f8e00ff */
[----:B------:R-:W-:Y:S02]  /*8af0*/  @P1 LEA.HI.X R9, R22, UR5, R19, 0x2, P2 ;  /* 0x0000000516091c11 */ /* 0x000fe400090f1413 */
[----:B------:R0:W5:Y:S04]  /*8b00*/  @P0 LDG.E R3, desc[UR36][R10.64] ;  /* 0x000000240a030981 */ /* 0x000168000c1e1900 */
[----:B------:R0:W5:Y:S01]  /*8b10*/  @P1 LDG.E R0, desc[UR36][R8.64] ;  /* 0x0000002408001981 */ /* 0x000162000c1e1900 */
[----:B------:R-:W-:-:S02]  /*8b20*/  ISETP.NE.AND P2, PT, R18, RZ, PT ;  /* 0x000000ff1200720c */ /* 0x000fc40003f45270 */
[----:B------:R-:W-:-:S11]  /*8b30*/  ISETP.GT.AND P3, PT, R228, 0x7f, PT ;  /* 0x0000007fe400780c */ /* 0x000fd60003f64270 */
[----:B------:R-:W2:Y:S02]  /*8b40*/  @!P2 LDC R18, c[0x0][0xad4] ;  /* 0x0002b500ff12ab82 */ /* 0x000ea40000000800 */
[----:B--2---:R-:W-:Y:S01]  /*8b50*/  ISETP.GT.AND P2, PT, R18, 0x1, PT ;  /* 0x000000011200780c */ /* 0x004fe20003f44270 */
[----:B0-----:R-:W-:-:S12]  /*8b60*/  @P1 BRA `(.L_x_6707) ;  /* 0x0000000000101947 */ /* 0x001fd80003800000 */
[----:B------:R-:W-:Y:S05]  /*8b70*/  @!P0 BRA `(.L_x_6707) ;  /* 0x00000000000c8947 */ /* 0x000fea0003800000 */
[----:B------:R-:W2:Y:S04]  /*8b80*/  LDG.E R9, desc[UR36][R10.64] ;  /* 0x000000240a097981 */ /* 0x000ea8000c1e1900 */
[----:B-----5:R-:W2:Y:S02]  /*8b90*/  LDG.E R0, desc[UR36][R10.64+0x4] ;  /* 0x000004240a007981 */ /* 0x020ea4000c1e1900 */
[----:B--2---:R-:W-:-:S07]  /*8ba0*/  IMAD.IADD R0, R0, 0x1, -R9 ;  /* 0x0000000100007824 */ /* 0x004fce00078e0a09 */
.L_x_6707:
[----:B------:R-:W-:Y:S01]  /*8bb0*/  BSSY B1, `(.L_x_6708) ;  /* 0x0000037000017945 */ /* 0x000fe20003800000 */
[----:B------:R-:W-:Y:S02]  /*8bc0*/  SEL R27, R22, RZ, !P0 ;  /* 0x000000ff161b7207 */ /* 0x000fe40004000000 */
[----:B------:R-:W-:Y:S02]  /*8bd0*/  SEL R24, R19, RZ, !P0 ;  /* 0x000000ff13187207 */ /* 0x000fe40004000000 */
[----:B-----5:R-:W-:Y:S01]  /*8be0*/  SHF.R.S32.HI R22, RZ, 0x1f, R3 ;  /* 0x0000001fff167819 */ /* 0x020fe20000011403 */
[----:B------:R-:W-:Y:S06]  /*8bf0*/  @P3 BRA `(.L_x_6709) ;  /* 0x0000000000c83947 */ /* 0x000fec0003800000 */
[----:B-1----:R-:W0:Y:S01]  /*8c00*/  S2R R4, SR_TID.X ;  /* 0x0000000000047919 */ /* 0x002e220000002100 */
[----:B------:R-:W1:Y:S02]  /*8c10*/  LDC R33, c[0x0][0xbe8] ;  /* 0x0002fa00ff217b82 */ /* 0x000e640000000800 */
[----:B-1----:R-:W-:Y:S02]  /*8c20*/  IMAD R8, R0, R33, RZ ;  /* 0x0000002100087224 */ /* 0x002fe400078e02ff */
[----:B0-----:R-:W-:-:S04]  /*8c30*/  IMAD R4, R16, 0x80, R4 ;  /* 0x0000008010047824 */ /* 0x001fc800078e0204 */
[----:B------:R-:W-:-:S05]  /*8c40*/  VIADD R29, R4, 0xffffff80 ;  /* 0xffffff80041d7836 */ /* 0x000fca0000000000 */
[----:B------:R-:W-:-:S13]  /*8c50*/  ISETP.GE.AND P0, PT, R29, R8, PT ;  /* 0x000000081d00720c */ /* 0x000fda0003f06270 */
[----:B------:R-:W-:Y:S05]  /*8c60*/  @P0 BRA `(.L_x_6709) ;  /* 0x0000000000ac0947 */ /* 0x000fea0003800000 */
[----:B------:R-:W-:Y:S01]  /*8c70*/  ISETP.NE.AND P1, PT, R33, 0x1, PT ;  /* 0x000000012100780c */ /* 0x000fe20003f25270 */
[----:B------:R-:W0:Y:S01]  /*8c80*/  LDC.64 R30, c[0x0][0xba8] ;  /* 0x0002ea00ff1e7b82 */ /* 0x000e220000000a00 */
[----:B------:R-:W-:Y:S01]  /*8c90*/  ISETP.GT.AND P0, PT, R18, 0x1, PT ;  /* 0x000000011200780c */ /* 0x000fe20003f04270 */
[----:B------:R-:W-:Y:S01]  /*8ca0*/  IMAD.MOV.U32 R17, RZ, RZ, R29 ;  /* 0x000000ffff117224 */ /* 0x000fe200078e001d */
[----:B------:R-:W-:-:S04]  /*8cb0*/  MOV R20, 0x9b8 ;  /* 0x000009b800147802 */ /* 0x000fc80000000f00 */
[----:B------:R-:W-:-:S04]  /*8cc0*/  SEL R20, R20, 0x978, P0 ;  /* 0x0000097814147807 */ /* 0x000fc80000000000 */
[----:B------:R-:W1:Y:S08]  /*8cd0*/  LDC.64 R10, c[0x0][R20+0x220] ;  /* 0x00008800140a7b82 */ /* 0x000e700000000a00 */
[----:B------:R-:W2:Y:S08]  /*8ce0*/  @P1 LDC R4, c[0x0][0xbec] ;  /* 0x0002fb00ff041b82 */ /* 0x000eb00000000800 */
[----:B------:R-:W3:Y:S08]  /*8cf0*/  LDC.64 R8, c[0x0][R20+0x218] ;  /* 0x0000860014087b82 */ /* 0x000ef00000000a00 */
[----:B------:R-:W4:Y:S01]  /*8d00*/  @P1 LDC R25, c[0x0][0xbf0] ;  /* 0x0002fc00ff191b82 */ /* 0x000f220000000800 */
[----:B-1----:R-:W-:-:S02]  /*8d10*/  IMAD R11, R11, R27, RZ ;  /* 0x0000001b0b0b7224 */ /* 0x002fc400078e02ff */
[----:B------:R-:W-:-:S05]  /*8d20*/  IMAD.WIDE.U32 R18, R10, R27, RZ ;  /* 0x0000001b0a127225 */ /* 0x000fca00078e00ff */
[----:B------:R-:W1:Y:S01]  /*8d30*/  LDC.64 R12, c[0x0][R20+0x228] ;  /* 0x00008a00140c7b82 */ /* 0x000e620000000a00 */
[----:B--2---:R-:W-:-:S07]  /*8d40*/  @P1 IMAD.HI.U32 R4, R29, R4, RZ ;  /* 0x000000041d041227 */ /* 0x004fce00078e00ff */
[----:B------:R-:W2:Y:S01]  /*8d50*/  LDC.64 R14, c[0x0][R20+0x210] ;  /* 0x00008400140e7b82 */ /* 0x000ea20000000a00 */
[-C--:B---3--:R-:W-:Y:S02]  /*8d60*/  IMAD R21, R9, R2.reuse, RZ ;  /* 0x0000000209157224 */ /* 0x088fe400078e02ff */
[----:B------:R-:W-:-:S04]  /*8d70*/  IMAD.WIDE.U32 R8, R8, R2, RZ ;  /* 0x0000000208087225 */ /* 0x000fc800078e00ff */
[----:B------:R-:W-:Y:S01]  /*8d80*/  IMAD.IADD R21, R9, 0x1, R21 ;  /* 0x0000000109157824 */ /* 0x000fe200078e0215 */
[----:B----4-:R-:W-:Y:S01]  /*8d90*/  @P1 SHF.R.U32.HI R17, RZ, R25, R4 ;  /* 0x00000019ff111219 */ /* 0x010fe20000011604 */
[----:B------:R-:W-:Y:S01]  /*8da0*/  IMAD R25, R10, R24, R11 ;  /* 0x000000180a197224 */ /* 0x000fe200078e020b */
[----:B------:R-:W-:Y:S01]  /*8db0*/  SEL R11, R202, RZ, P0 ;  /* 0x000000ffca0b7207 */ /* 0x000fe20000000000 */
[----:B0-----:R-:W0:Y:S01]  /*8dc0*/  @!P0 LDC R30, c[0x0][0xb50] ;  /* 0x0002d400ff1e8b82 */ /* 0x001e220000000800 */
[----:B------:R-:W-:Y:S01]  /*8dd0*/  IADD3 R4, P1, P3, R18, R8, R3 ;  /* 0x0000000812047210 */ /* 0x000fe20007b3e003 */
[----:B------:R-:W-:Y:S02]  /*8de0*/  IMAD.MOV R10, RZ, RZ, -R17 ;  /* 0x000000ffff0a7224 */ /* 0x000fe400078e0a11 */
[----:B------:R-:W-:Y:S02]  /*8df0*/  IMAD.IADD R25, R19, 0x1, R25 ;  /* 0x0000000113197824 */ /* 0x000fe400078e0219 */
[----:B-1----:R-:W-:-:S02]  /*8e00*/  IMAD.WIDE.U32 R8, R12, R11, RZ ;  /* 0x0000000b0c087225 */ /* 0x002fc400078e00ff */
[----:B------:R-:W1:Y:S02]  /*8e10*/  @!P0 LDC R31, c[0x0][0xb54] ;  /* 0x0002d500ff1f8b82 */ /* 0x000e640000000800 */
[----:B------:R-:W-:Y:S02]  /*8e20*/  IMAD R13, R13, R11, RZ ;  /* 0x0000000b0d0d7224 */ /* 0x000fe400078e02ff */
[----:B------:R-:W-:Y:S01]  /*8e30*/  IMAD R11, R33, R10, R29 ;  /* 0x0000000a210b7224 */ /* 0x000fe200078e021d */
[----:B------:R-:W-:Y:S01]  /*8e40*/  IADD3.X R10, R25, R21, R22, P1, P3 ;  /* 0x00000015190a7210 */ /* 0x000fe20000fe6416 */
[----:B------:R-:W-:Y:S01]  /*8e50*/  IMAD.IADD R13, R9, 0x1, R13 ;  /* 0x00000001090d7824 */ /* 0x000fe200078e020d */
[----:B------:R-:W-:Y:S01]  /*8e60*/  IADD3 R8, P0, P1, R17, R4, R8 ;  /* 0x0000000411087210 */ /* 0x000fe2000791e008 */
[----:B--2---:R-:W-:Y:S01]  /*8e70*/  IMAD R4, R15, R11, RZ ;  /* 0x0000000b0f047224 */ /* 0x004fe200078e02ff */
[----:B------:R-:W-:-:S04]  /*8e80*/  SHF.R.S32.HI R17, RZ, 0x1f, R17 ;  /* 0x0000001fff117819 */ /* 0x000fc80000011411 */
[----:B------:R-:W-:Y:S02]  /*8e90*/  IADD3.X R9, R17, R10, R13, P0, P1 ;  /* 0x0000000a11097210 */ /* 0x000fe400007e240d */
[----:B------:R-:W-:Y:S01]  /*8ea0*/  SHF.R.S32.HI R13, RZ, 0x1f, R11 ;  /* 0x0000001fff0d7819 */ /* 0x000fe2000001140b */
[----:B------:R-:W-:-:S04]  /*8eb0*/  IMAD.WIDE.U32 R8, R14, R11, R8 ;  /* 0x0000000b0e087225 */ /* 0x000fc800078e0008 */
[----:B------:R-:W-:Y:S01]  /*8ec0*/  IMAD R13, R14, R13, R4 ;  /* 0x0000000d0e0d7224 */ /* 0x000fe200078e0204 */
[----:B0-----:R-:W-:-:S03]  /*8ed0*/  LEA R10, P0, R8, R30, 0x2 ;  /* 0x0000001e080a7211 */ /* 0x001fc600078010ff */
[----:B------:R-:W-:Y:S02]  /*8ee0*/  IMAD.IADD R4, R9, 0x1, R13 ;  /* 0x0000000109047824 */ /* 0x000fe400078e020d */
[----:B------:R-:W-:-:S03]  /*8ef0*/  IMAD.MOV.U32 R9, RZ, RZ, -0x800000 ;  /* 0xff800000ff097424 */ /* 0x000fc600078e00ff */
[----:B-1----:R-:W-:-:S05]  /*8f00*/  LEA.HI.X R11, R8, R31, R4, 0x2, P0 ;  /* 0x0000001f080b7211 */ /* 0x002fca00000f1404 */
[----:B------:R0:W-:Y:S02]  /*8f10*/  STG.E desc[UR36][R10.64], R9 ;  /* 0x000000090a007986 */ /* 0x0001e4000c101924 */
.L_x_6709:
[----:B------:R-:W-:Y:S05]  /*8f20*/  BSYNC B1 ;  /* 0x0000000000017941 */ /* 0x000fea0003800000 */
.L_x_6708:
[----:B------:R-:W-:Y:S05]  /*8f30*/  @P2 BRA `(.L_x_6704) ;  /* 0x0000000400982947 */ /* 0x000fea0003800000 */
[----:B------:R-:W2:Y:S01]  /*8f40*/  LDC R15, c[0x0][0xbe8] ;  /* 0x0002fa00ff0f7b82 */ /* 0x000ea20000000800 */
[----:B------:R-:W-:Y:S01]  /*8f50*/  ULDC.64 UR4, c[0x0][0xaa0] ;  /* 0x0002a80000047ab9 */ /* 0x000fe20000000a00 */
[----:B------:R-:W-:Y:S01]  /*8f60*/  ULDC.64 UR6, c[0x0][0xaf0] ;  /* 0x0002bc0000067ab9 */ /* 0x000fe20000000a00 */
[----:B-1----:R-:W-:Y:S01]  /*8f70*/  IMAD R4, R22, UR4, RZ ;  /* 0x0000000416047c24 */ /* 0x002fe2000f8e02ff */
[----:B------:R-:W-:Y:S01]  /*8f80*/  BSSY B1, `(.L_x_6710) ;  /* 0x0000037000017945 */ /* 0x000fe20003800000 */
[----:B0-----:R-:W-:-:S04]  /*8f90*/  IMAD.WIDE.U32 R8, R3, UR4, RZ ;  /* 0x0000000403087c25 */ /* 0x001fc8000f8e00ff */
[----:B------:R-:W-:Y:S01]  /*8fa0*/  IMAD R11, R3, UR5, R4 ;  /* 0x00000005030b7c24 */ /* 0x000fe2000f8e0204 */
[----:B------:R-:W-:Y:S01]  /*8fb0*/  ULDC.64 UR4, c[0x0][0xae8] ;  /* 0x0002ba0000047ab9 */ /* 0x000fe20000000a00 */
[----:B------:R-:W-:Y:S02]  /*8fc0*/  IMAD R3, R154, 0x20, R204 ;  /* 0x000000209a037824 */ /* 0x000fe400078e02cc */
[----:B------:R-:W-:Y:S02]  /*8fd0*/  IMAD.IADD R9, R9, 0x1, R11 ;  /* 0x0000000109097824 */ /* 0x000fe400078e020b */
[----:B------:R-:W-:Y:S02]  /*8fe0*/  IMAD R10, R16, 0x80, R3 ;  /* 0x00000080100a7824 */ /* 0x000fe400078e0203 */
[----:B------:R-:W-:-:S04]  /*8ff0*/  IMAD.WIDE.U32 R8, R2, UR4, R8 ;  /* 0x0000000402087c25 */ /* 0x000fc8000f8e0008 */
[----:B------:R-:W-:Y:S02]  /*9000*/  IMAD.MOV.U32 R11, RZ, RZ, R10 ;  /* 0x000000ffff0b7224 */ /* 0x000fe400078e000a */
[----:B------:R-:W-:Y:S01]  /*9010*/  IMAD R4, R24, UR6, RZ ;  /* 0x0000000618047c24 */ /* 0x000fe2000f8e02ff */
[----:B--2---:R-:W-:Y:S01]  /*9020*/  ISETP.NE.AND P0, PT, R15, 0x1, PT ;  /* 0x000000010f00780c */ /* 0x004fe20003f05270 */
[----:B------:R-:W-:Y:S01]  /*9030*/  IMAD R9, R2, UR5, R9 ;  /* 0x0000000502097c24 */ /* 0x000fe2000f8e0209 */
[----:B------:R-:W-:-:S11]  /*9040*/  ULDC.64 UR4, c[0x0][0xae0] ;  /* 0x0002b80000047ab9 */ /* 0x000fd60000000a00 */
[----:B------:R-:W0:Y:S08]  /*9050*/  @P0 LDC R13, c[0x0][0xbec] ;  /* 0x0002fb00ff0d0b82 */ /* 0x000e300000000800 */
[----:B------:R-:W1:Y:S01]  /*9060*/  @P0 LDC R12, c[0x0][0xbf0] ;  /* 0x0002fc00ff0c0b82 */ /* 0x000e620000000800 */
[----:B0-----:R-:W-:-:S04]  /*9070*/  @P0 IMAD.HI.U32 R3, R10, R13, RZ ;  /* 0x0000000d0a030227 */ /* 0x001fc800078e00ff */
[C---:B------:R-:W-:Y:S01]  /*9080*/  IMAD R13, R27.reuse, UR7, R4 ;  /* 0x000000071b0d7c24 */ /* 0x040fe2000f8e0204 */
[----:B-1----:R-:W-:Y:S01]  /*9090*/  @P0 SHF.R.U32.HI R11, RZ, R12, R3 ;  /* 0x0000000cff0b0219 */ /* 0x002fe20000011603 */
[----:B------:R-:W-:-:S03]  /*90a0*/  IMAD.WIDE.U32 R2, R27, UR6, R8 ;  /* 0x000000061b027c25 */ /* 0x000fc6000f8e0008 */
[--C-:B------:R-:W-:Y:S01]  /*90b0*/  SHF.R.S32.HI R4, RZ, 0x1f, R11.reuse ;  /* 0x0000001fff047819 */ /* 0x100fe2000001140b */
        /* <DEDUP_REMOVED lines=10> */
[----:B------:R-:W-:Y:S02]  /*9160*/  IMAD R10, R16, 0x80, R204 ;  /* 0x00000080100a7824 */ /* 0x000fe400078e02cc */
[----:B------:R-:W-:Y:S02]  /*9170*/  IMAD R15, R0, R15, RZ ;  /* 0x0000000f000f7224 */ /* 0x000fe400078e02ff */
[C---:B------:R-:W-:Y:S02]  /*9180*/  IMAD R11, R9.reuse, UR5, R4 ;  /* 0x00000005090b7c24 */ /* 0x040fe4000f8e0204 */
[----:B------:R-:W-:Y:S01]  /*9190*/  IMAD.WIDE.U32 R2, R9, UR4, R2 ;  /* 0x0000000409027c25 */ /* 0x000fe2000f8e0002 */
[----:B------:R-:W-:Y:S01]  /*91a0*/  ISETP.GE.AND P2, PT, R10, R15, PT ;  /* 0x0000000f0a00720c */ /* 0x000fe20003f46270 */
[----:B------:R-:W-:-:S02]  /*91b0*/  ULDC.64 UR4, c[0x0][0xa80] ;  /* 0x0002a00000047ab9 */ /* 0x000fc40000000a00 */
[----:B------:R-:W-:Y:S01]  /*91c0*/  VIADD R0, R10, 0x20 ;  /* 0x000000200a007836 */ /* 0x000fe20000000000 */
[----:B------:R-:W-:Y:S01]  /*91d0*/  LEA R4, P3, R2, UR4, 0x1 ;  /* 0x0000000402047c11 */ /* 0x000fe2000f8608ff */
[----:B------:R-:W-:-:S03]  /*91e0*/  IMAD.IADD R3, R3, 0x1, R11 ;  /* 0x0000000103037824 */ /* 0x000fc600078e020b */
[-C--:B------:R-:W-:Y:S02]  /*91f0*/  ISETP.GE.AND P1, PT, R0, R15.reuse, PT ;  /* 0x0000000f0000720c */ /* 0x080fe40003f26270 */
[----:B------:R-:W-:Y:S02]  /*9200*/  IADD3 R0, R10, 0x40, RZ ;  /* 0x000000400a007810 */ /* 0x000fe40007ffe0ff */
[----:B------:R-:W-:Y:S02]  /*9210*/  LEA.HI.X R8, R2, UR5, R3, 0x1, P3 ;  /* 0x0000000502087c11 */ /* 0x000fe400098f0c03 */
[----:B------:R-:W-:Y:S01]  /*9220*/  ISETP.GE.AND P0, PT, R0, R15, PT ;  /* 0x0000000f0000720c */ /* 0x000fe20003f06270 */
[----:B------:R0:W1:Y:S04]  /*9230*/  SHFL.IDX PT, R2, R4, RZ, 0x181f ;  /* 0x00181fff04027589 */ /* 0x00006800000e0000 */
[----:B------:R0:W2:Y:S01]  /*9240*/  SHFL.IDX PT, R0, R8, RZ, 0x181f ;  /* 0x00181fff08007589 */ /* 0x0000a200000e0000 */
[----:B------:R-:W-:Y:S07]  /*9250*/  @P2 BRA `(.L_x_6711) ;  /* 0x0000000000242947 */ /* 0x000fee0003800000 */
[----:B------:R-:W-:Y:S02]  /*9260*/  ULDC UR4, c[0x0][0xac8] ;  /* 0x0002b20000047ab9 */ /* 0x000fe40000000800 */
[----:B------:R-:W-:Y:S02]  /*9270*/  ISETP.GE.AND P4, PT, R153, UR4, PT ;  /* 0x0000000499007c0c */ /* 0x000fe4000bf86270 */
[----:B------:R-:W-:-:S11]  /*9280*/  ISETP.GE.AND P5, PT, R23, UR4, PT ;  /* 0x0000000417007c0c */ /* 0x000fd6000bfa6270 */
[-C--:B-1----:R-:W-:Y:S02]  /*9290*/  @!P4 LEA R12, P2, R153, R2.reuse, 0x1 ;  /* 0x00000002990cc211 */ /* 0x082fe400078408ff */
[----:B------:R-:W-:Y:S02]  /*92a0*/  @!P5 LEA R2, P3, R23, R2, 0x1 ;  /* 0x000000021702d211 */ /* 0x000fe400078608ff */
[-C--:B--2---:R-:W-:Y:S02]  /*92b0*/  @!P4 LEA.HI.X R13, R153, R0.reuse, R227, 0x1, P2 ;  /* 0x00000000990dc211 */ /* 0x084fe400010f0ce3 */
[----:B------:R-:W-:-:S03]  /*92c0*/  @!P5 LEA.HI.X R3, R23, R0, R226, 0x1, P3 ;  /* 0x000000001703d211 */ /* 0x000fc600018f0ce2 */
[----:B------:R3:W-:Y:S04]  /*92d0*/  @!P4 ST.E.128 desc[UR36][R12.64], RZ ;  /* 0x000000ff0c00c985 */ /* 0x0007e8000c101d24 */
[----:B------:R3:W-:Y:S02]  /*92e0*/  @!P5 ST.E.128 desc[UR36][R2.64], RZ ;  /* 0x000000ff0200d985 */ /* 0x0007e4000c101d24 */
.L_x_6711:
[----:B------:R-:W-:Y:S05]  /*92f0*/  BSYNC B1 ;  /* 0x0000000000017941 */ /* 0x000fea0003800000 */
.L_x_6710:
[----:B--2---:R2:W4:Y:S01]  /*9300*/  SHFL.IDX PT, R0, R8, 0x1, 0x181f ;  /* 0x00381f0008007f89 */ /* 0x00452200000e0000 */
[----:B------:R-:W-:Y:S03]  /*9310*/  BSSY B1, `(.L_x_6712) ;  /* 0x000000c000017945 */ /* 0x000fe60003800000 */
[----:B-1-3--:R2:W1:Y:S01]  /*9320*/  SHFL.IDX PT, R2, R4, 0x1, 0x181f ;  /* 0x00381f0004027f89 */ /* 0x00a46200000e0000 */
[----:B------:R-:W-:Y:S05]  /*9330*/  @P1 BRA `(.L_x_6713) ;  /* 0x0000000000241947 */ /* 0x000fea0003800000 */
[----:B------:R-:W-:Y:S02]  /*9340*/  ULDC UR4, c[0x0][0xac8] ;  /* 0x0002b20000047ab9 */ /* 0x000fe40000000800 */
[----:B------:R-:W-:Y:S02]  /*9350*/  ISETP.GE.AND P3, PT, R153, UR4, PT ;  /* 0x0000000499007c0c */ /* 0x000fe4000bf66270 */
[----:B------:R-:W-:-:S11]  /*9360*/  ISETP.GE.AND P4, PT, R23, UR4, PT ;  /* 0x0000000417007c0c */ /* 0x000fd6000bf86270 */
[-C--:B-1----:R-:W-:Y:S02]  /*9370*/  @!P3 LEA R12, P1, R153, R2.reuse, 0x1 ;  /* 0x00000002990cb211 */ /* 0x082fe400078208ff */
[----:B------:R-:W-:Y:S02]  /*9380*/  @!P4 LEA R2, P2, R23, R2, 0x1 ;  /* 0x000000021702c211 */ /* 0x000fe400078408ff */
[-C--:B----4-:R-:W-:Y:S02]  /*9390*/  @!P3 LEA.HI.X R13, R153, R0.reuse, R227, 0x1, P1 ;  /* 0x00000000990db211 */ /* 0x090fe400008f0ce3 */
[----:B------:R-:W-:-:S03]  /*93a0*/  @!P4 LEA.HI.X R3, R23, R0, R226, 0x1, P2 ;  /* 0x000000001703c211 */ /* 0x000fc600010f0ce2 */
[----:B------:R3:W-:Y:S04]  /*93b0*/  @!P3 ST.E.128 desc[UR36][R12.64], RZ ;  /* 0x000000ff0c00b985 */ /* 0x0007e8000c101d24 */
[----:B------:R3:W-:Y:S02]  /*93c0*/  @!P4 ST.E.128 desc[UR36][R2.64], RZ ;  /* 0x000000ff0200c985 */ /* 0x0007e4000c101d24 */
.L_x_6713:
[----:B------:R-:W-:Y:S05]  /*93d0*/  BSYNC B1 ;  /* 0x0000000000017941 */ /* 0x000fea0003800000 */
.L_x_6712:
[----:B----4-:R4:W0:Y:S01]  /*93e0*/  SHFL.IDX PT, R0, R8, 0x2, 0x181f ;  /* 0x00581f0008007f89 */ /* 0x01082200000e0000 */
        /* <DEDUP_REMOVED lines=8> */
[-C--:B0-----:R-:W-:Y:S02]  /*9470*/  @!P2 LEA.HI.X R13, R153, R0.reuse, R227, 0x1, P0 ;  /* 0x00000000990da211 */ /* 0x081fe400000f0ce3 */
[----:B------:R-:W-:-:S03]  /*9480*/  @!P3 LEA.HI.X R3, R23, R0, R226, 0x1, P1 ;  /* 0x000000001703b211 */ /* 0x000fc600008f0ce2 */
[----:B------:R3:W-:Y:S04]  /*9490*/  @!P2 ST.E.128 desc[UR36][R12.64], RZ ;  /* 0x000000ff0c00a985 */ /* 0x0007e8000c101d24 */
[----:B------:R3:W-:Y:S02]  /*94a0*/  @!P3 ST.E.128 desc[UR36][R2.64], RZ ;  /* 0x000000ff0200b985 */ /* 0x0007e4000c101d24 */
.L_x_6715:
[----:B------:R-:W-:Y:S05]  /*94b0*/  BSYNC B1 ;  /* 0x0000000000017941 */ /* 0x000fea0003800000 */
.L_x_6714:
[----:B0-----:R-:W-:Y:S01]  /*94c0*/  VIADD R0, R10, 0x60 ;  /* 0x000000600a007836 */ /* 0x001fe20000000000 */
[----:B--2-4-:R-:W0:Y:S04]  /*94d0*/  SHFL.IDX PT, R8, R8, 0x3, 0x181f ;  /* 0x00781f0008087f89 */ /* 0x014e2800000e0000 */
[----:B------:R-:W-:Y:S01]  /*94e0*/  ISETP.GE.AND P0, PT, R0, R15, PT ;  /* 0x0000000f0000720c */ /* 0x000fe20003f06270 */
[----:B-1-3--:R1:W2:-:S12]  /*94f0*/  SHFL.IDX PT, R2, R4, 0x3, 0x181f ;  /* 0x00781f0004027f89 */ /* 0x00a29800000e0000 */
[----:B-1----:R-:W-:Y:S05]  /*9500*/  @P0 BRA `(.L_x_6704) ;  /* 0x0000000000240947 */ /* 0x002fea0003800000 */
[----:B------:R-:W-:Y:S02]  /*9510*/  ULDC UR4, c[0x0][0xac8] ;  /* 0x0002b20000047ab9 */ /* 0x000fe40000000800 */
[----:B------:R-:W-:Y:S02]  /*9520*/  ISETP.GE.AND P2, PT, R153, UR4, PT ;  /* 0x0000000499007c0c */ /* 0x000fe4000bf46270 */
[----:B------:R-:W-:-:S11]  /*9530*/  ISETP.GE.AND P3, PT, R23, UR4, PT ;  /* 0x0000000417007c0c */ /* 0x000fd6000bf66270 */
[-C--:B--2---:R-:W-:Y:S02]  /*9540*/  @!P2 LEA R10, P0, R153, R2.reuse, 0x1 ;  /* 0x00000002990aa211 */ /* 0x084fe400078008ff */
[----:B------:R-:W-:Y:S02]  /*9550*/  @!P3 LEA R2, P1, R23, R2, 0x1 ;  /* 0x000000021702b211 */ /* 0x000fe400078208ff */
[-C--:B0-----:R-:W-:Y:S02]  /*9560*/  @!P2 LEA.HI.X R11, R153, R8.reuse, R227, 0x1, P0 ;  /* 0x00000008990ba211 */ /* 0x081fe400000f0ce3 */
[----:B------:R-:W-:-:S03]  /*9570*/  @!P3 LEA.HI.X R3, R23, R8, R226, 0x1, P1 ;  /* 0x000000081703b211 */ /* 0x000fc600008f0ce2 */
[----:B------:R0:W-:Y:S04]  /*9580*/  @!P2 ST.E.128 desc[UR36][R10.64], RZ ;  /* 0x000000ff0a00a985 */ /* 0x0001e8000c101d24 */
[----:B------:R0:W-:Y:S02]  /*9590*/  @!P3 ST.E.128 desc[UR36][R2.64], RZ ;  /* 0x000000ff0200b985 */ /* 0x0001e4000c101d24 */
.L_x_6704:
[----:B------:R-:W-:Y:S05]  /*95a0*/  BSYNC B0 ;  /* 0x0000000000007941 */ /* 0x000fea0003800000 */
.L_x_6694:
[----:B------:R-:W-:Y:S02]  /*95b0*/  ULDC UR4, c[0x0][0xc3c] ;  /* 0x00030f0000047ab9 */ /* 0x000fe40000000800 */
[----:B-1----:R-:W-:-:S13]  /*95c0*/  ISETP.GE.AND P0, PT, R7, UR4, PT ;  /* 0x0000000407007c0c */ /* 0x002fda000bf06270 */
[----:B------:R-:W-:Y:S05]  /*95d0*/  @!P0 BRA `(.L_x_6716) ;  /* 0xffffff7800548947 */ /* 0x000fea000383ffff */
[----:B------:R-:W-:Y:S05]  /*95e0*/  EXIT ;  /* 0x000000000000794d */ /* 0x000fea0003800000 */
.L_x_6665:
[----:B------:R-:W-:-:S08]  /*95f0*/  NOP ;  /* 0x0000000000007918 */ /* 0x000fd00000000000 */
[----:B------:R-:W0:-:S00]  /*9600*/  USETMAXREG.DEALLOC.CTAPOOL 0x28 ;  /* 0x00000028000079c8 */ /* 0x000e0000080e0500 */
[----:B0-----:R-:W-:Y:S02]  /*9610*/  LOP3.LUT R0, R0, 0x3, RZ, 0xc0, !PT ;  /* 0x0000000300007812 */ /* 0x001fe400078ec0ff */
[----:B------:R-:W-:-:S04]  /*9620*/  LOP3.LUT R27, R27, 0xffffffdf, RZ, 0xc0, !PT ;  /* 0xffffffdf1b1b7812 */ /* 0x000fc800078ec0ff */
[----:B------:R-:W0:Y:S02]  /*9630*/  SHFL.IDX PT, R0, R0, RZ, 0x1f ;  /* 0x00001fff00007589 */ /* 0x000e2400000e0000 */
[----:B0-----:R-:W-:Y:S01]  /*9640*/  ISETP.NE.AND P0, PT, R0, RZ, PT ;  /* 0x000000ff0000720c */ /* 0x001fe20003f05270 */
[----:B------:R-:W-:-:S12]  /*9650*/  IMAD.MOV.U32 R0, RZ, RZ, RZ ;  /* 0x000000ffff007224 */ /* 0x000fd800078e00ff */
        /* <DEDUP_REMOVED lines=9> */
.L_x_6717:
        /* <DEDUP_REMOVED lines=44> */
.L_x_6721:
[----:B------:R-:W0:Y:S01]  /*99b0*/  LDC R0, c[0x0][0xc3c] ;  /* 0x00030f00ff007b82 */ /* 0x000e220000000800 */
[----:B------:R-:W-:-:S06]  /*99c0*/  UIADD3 UR4, UR4, 0x1f, URZ ;  /* 0x0000001f04047890 */ /* 0x000fcc000fffe03f */
[----:B0-----:R-:W-:-:S13]  /*99d0*/  ISETP.LE.AND P6, PT, R0, UR4, PT ;  /* 0x0000000400007c0c */ /* 0x001fda000bfc3270 */
[----:B------:R-:W-:Y:S05]  /*99e0*/  @P6 BRA `(.L_x_6720) ;  /* 0x0000000400a86947 */ /* 0x000fea0003800000 */
[----:B------:R-:W-:-:S05]  /*99f0*/  VIADD R9, R7, UR4 ;  /* 0x0000000407097c36 */ /* 0x000fca0008000000 */
[----:B------:R-:W-:Y:S01]  /*9a00*/  ISETP.GE.OR P6, PT, R9, R0, !P0 ;  /* 0x000000000900720c */ /* 0x000fe200047c6670 */
[----:B------:R-:W-:-:S12]  /*9a10*/  IMAD.MOV.U32 R0, RZ, RZ, RZ ;  /* 0x000000ffff007224 */ /* 0x000fd800078e00ff */
        /* <DEDUP_REMOVED lines=28> */
.L_x_6719:
        /* <DEDUP_REMOVED lines=18> */
.L_x_6722:
[----:B-1----:R-:W-:Y:S01]  /*9d00*/  IMAD R16, R16, UR5, R10 ;  /* 0x0000000510107c24 */ /* 0x002fe2000f8e020a */
[----:B------:R-:W-:Y:S01]  /*9d10*/  IABS R10, R0 ;  /* 0x00000000000a7213 */ /* 0x000fe20000000000 */
[----:B------:R-:W-:Y:S01]  /*9d20*/  IMAD R11, R11, R4, RZ ;  /* 0x000000040b0b7224 */ /* 0x000fe200078e02ff */
[----:B0-----:R-:W-:Y:S01]  /*9d30*/  IABS R5, R9 ;  /* 0x0000000900057213 */ /* 0x001fe20000000000 */
[----:B------:R-:W-:Y:S01]  /*9d40*/  IMAD.MOV.U32 R2, RZ, RZ, RZ ;  /* 0x000000ffff027224 */ /* 0x000fe200078e00ff */
[----:B------:R-:W-:Y:S01]  /*9d50*/  IADD3 R17, -R16, UR6, RZ ;  /* 0x0000000610117c10 */ /* 0x000fe2000fffe1ff */
[----:B------:R-:W-:Y:S01]  /*9d60*/  IMAD.MOV R10, RZ, RZ, -R10 ;  /* 0x000000ffff0a7224 */ /* 0x000fe200078e0a0a */
[----:B------:R-:W0:Y:S01]  /*9d70*/  I2F.RP R6, R5 ;  /* 0x0000000500067306 */ /* 0x000e220000209400 */
[----:B------:R-:W-:Y:S01]  /*9d80*/  IMAD.HI.U32 R2, R3, R11, R2 ;  /* 0x0000000b03027227 */ /* 0x000fe200078e0002 */
[----:B------:R-:W-:-:S03]  /*9d90*/  IABS R8, R17 ;  /* 0x0000001100087213 */ /* 0x000fc60000000000 */
[----:B------:R-:W-:Y:S02]  /*9da0*/  VIADD R19, R19, UR4 ;  /* 0x0000000413137c36 */ /* 0x000fe40008000000 */
[----:B------:R-:W-:Y:S02]  /*9db0*/  IMAD.MOV.U32 R3, RZ, RZ, R8 ;  /* 0x000000ffff037224 */ /* 0x000fe400078e0008 */
[----:B------:R-:W-:Y:S02]  /*9dc0*/  IMAD.MOV.U32 R8, RZ, RZ, R10 ;  /* 0x000000ffff087224 */ /* 0x000fe400078e000a */
[----:B------:R-:W-:-:S04]  /*9dd0*/  IMAD.HI.U32 R2, R2, R3, RZ ;  /* 0x0000000302027227 */ /* 0x000fc800078e00ff */
[----:B------:R-:W-:Y:S01]  /*9de0*/  IMAD R3, R2, R8, R3 ;  /* 0x0000000802037224 */ /* 0x000fe200078e0203 */
[----:B0-----:R-:W0:Y:S04]  /*9df0*/  MUFU.RCP R6, R6 ;  /* 0x0000000600067308 */ /* 0x001e280000001000 */
        /* <DEDUP_REMOVED lines=10> */
[----:B------:R-:W-:Y:S02]  /*9ea0*/  @P0 VIADD R2, R2, 0x1 ;  /* 0x0000000102020836 */ /* 0x000fe40000000000 */
[----:B------:R-:W-:-:S03]  /*9eb0*/  IMAD.MOV R8, RZ, RZ, -R8 ;  /* 0x000000ffff087224 */ /* 0x000fc600078e0a08 */
[----:B------:R-:W-:Y:S01]  /*9ec0*/  MOV R6, R2 ;  /* 0x0000000200067202 */ /* 0x000fe20000000f00 */
[----:B-1----:R-:W-:-:S04]  /*9ed0*/  IMAD.MOV R2, RZ, RZ, -R3 ;  /* 0x000000ffff027224 */ /* 0x002fc800078e0a03 */
[----:B------:R-:W-:Y:S01]  /*9ee0*/  @!P2 IMAD.MOV R6, RZ, RZ, -R6 ;  /* 0x000000ffff06a224 */ /* 0x000fe200078e0a06 */
[----:B------:R-:W-:Y:S01]  /*9ef0*/  @!P1 LOP3.LUT R6, RZ, R0, RZ, 0x33, !PT ;  /* 0x00000000ff069212 */ /* 0x000fe200078e33ff */
[----:B------:R-:W-:Y:S02]  /*9f00*/  IMAD R11, R2, R5, RZ ;  /* 0x00000005020b7224 */ /* 0x000fe400078e02ff */
[----:B------:R-:W-:Y:S01]  /*9f10*/  IMAD.MOV.U32 R2, RZ, RZ, RZ ;  /* 0x000000ffff027224 */ /* 0x000fe200078e00ff */
[-C--:B------:R-:W-:Y:S01]  /*9f20*/  IABS R4, R6.reuse ;  /* 0x0000000600047213 */ /* 0x080fe20000000000 */
[----:B------:R-:W-:Y:S02]  /*9f30*/  IMAD R0, R0, R6, RZ ;  /* 0x0000000600007224 */ /* 0x000fe400078e02ff */
        /* <DEDUP_REMOVED lines=21> */
.L_x_6720:
[----:B------:R-:W-:Y:S01]  /*a090*/  ULDC UR4, c[0x0][0xc3c] ;  /* 0x00030f0000047ab9 */ /* 0x000fe20000000800 */
[----:B------:R-:W-:Y:S01]  /*a0a0*/  IMAD.MOV.U32 R17, RZ, RZ, RZ ;  /* 0x000000ffff117224 */ /* 0x000fe200078e00ff */
[----:B------:R-:W-:Y:S01]  /*a0b0*/  MOV R16, UR6 ;  /* 0x0000000600107c02 */ /* 0x000fe20008000f00 */
[----:B------:R-:W-:Y:S02]  /*a0c0*/  IMAD.MOV.U32 R18, RZ, RZ, RZ ;  /* 0x000000ffff127224 */ /* 0x000fe400078e00ff */
[----:B------:R-:W-:-:S07]  /*a0d0*/  IMAD.U32 R19, RZ, RZ, UR4 ;  /* 0x00000004ff137e24 */ /* 0x000fce000f8e00ff */
.L_x_6723:
[----:B------:R-:W-:-:S13]  /*a0e0*/  ISETP.NE.AND P0, PT, R7, RZ, PT ;  /* 0x000000ff0700720c */ /* 0x000fda0003f05270 */
[----:B------:R-:W0:Y:S01]  /*a0f0*/  @!P0 S2R R3, SR_CgaCtaId ;  /* 0x0000000000038919 */ /* 0x000e220000008800 */
[----:B------:R-:W-:-:S04]  /*a100*/  @!P0 MOV R0, 0x400 ;  /* 0x0000040000008802 */ /* 0x000fc80000000f00 */
[----:B0-----:R-:W-:-:S05]  /*a110*/  @!P0 LEA R0, R3, R0, 0x18 ;  /* 0x0000000003008211 */ /* 0x001fca00078ec0ff */
[----:B------:R0:W-:Y:S01]  /*a120*/  @!P0 STS.128 [R0+0x288d0], R16 ;  /* 0x0288d01000008388 */ /* 0x0001e20000000c00 */
[----:B------:R-:W-:Y:S06]  /*a130*/  BAR.ARV 0x5, 0x180 ;  /* 0x0146000000007b1d */ /* 0x000fec0000002000 */
.L_x_6718:
[----:B------:R2:W-:Y:S01]  /*a140*/  STL [R1+0x20], RZ ;  /* 0x000020ff01007387 */ /* 0x0005e20000100800 */
[----:B------:R-:W-:Y:S01]  /*a150*/  ULDC UR4, c[0x0][0xc3c] ;  /* 0x00030f0000047ab9 */ /* 0x000fe20000000800 */
[----:B------:R-:W-:Y:S01]  /*a160*/  IMAD.MOV.U32 R28, RZ, RZ, 0x1 ;  /* 0x00000001ff1c7424 */ /* 0x000fe200078e00ff */
[----:B-1----:R-:W-:Y:S01]  /*a170*/  ISETP.GE.AND P0, PT, R19, UR4, PT ;  /* 0x0000000413007c0c */ /* 0x002fe2000bf06270 */
[----:B------:R-:W-:-:S12]  /*a180*/  IMAD.MOV.U32 R25, RZ, RZ, RZ ;  /* 0x000000ffff197224 */ /* 0x000fd800078e00ff */
[----:B--2---:R-:W-:Y:S05]  /*a190*/  @P0 BRA `(.L_x_6724) ;  /* 0x0000004800d00947 */ /* 0x004fea0003800000 */
[----:B------:R-:W2:Y:S01]  /*a1a0*/  LDL R3, [R1+0x4] ;  /* 0x0000040001037983 */ /* 0x000ea20000100800 */
[----:B------:R-:W1:Y:S01]  /*a1b0*/  S2R R4, SR_TID.X ;  /* 0x0000000000047919 */ /* 0x000e620000002100 */
[----:B------:R-:W3:Y:S01]  /*a1c0*/  S2UR UR5, SR_CgaCtaId ;  /* 0x00000000000579c3 */ /* 0x000ee20000008800 */
[----:B------:R-:W-:Y:S01]  /*a1d0*/  UMOV UR4, 0x400 ;  /* 0x0000040000047882 */ /* 0x000fe20000000000 */
[----:B-1----:R-:W-:Y:S01]  /*a1e0*/  IMAD.SHL.U32 R30, R4, 0x8, RZ ;  /* 0x00000008041e7824 */ /* 0x002fe200078e00ff */
[----:B---3--:R-:W-:-:S04]  /*a1f0*/  ULEA UR4, UR5, UR4, 0x18 ;  /* 0x0000000405047291 */ /* 0x008fc8000f8ec03f */
[----:B0-----:R-:W-:-:S04]  /*a200*/  LOP3.LUT R0, R30, 0x1f8, RZ, 0xc0, !PT ;  /* 0x000001f81e007812 */ /* 0x001fc800078ec0ff */
[----:B------:R-:W-:Y:S01]  /*a210*/  LOP3.LUT R33, R0, 0x38, R4, 0x78, !PT ;  /* 0x0000003800217812 */ /* 0x000fe200078e7804 */
[----:B------:R-:W-:-:S03]  /*a220*/  IMAD.U32 R22, RZ, RZ, UR4 ;  /* 0x00000004ff167e24 */ /* 0x000fc6000f8e00ff */
[----:B------:R-:W-:Y:S02]  /*a230*/  LOP3.LUT R33, R33, 0x200, R30, 0xf8, !PT ;  /* 0x0000020021217812 */ /* 0x000fe400078ef81e */
[----:B------:R-:W-:Y:S01]  /*a240*/  LOP3.LUT R30, R30, 0x38, RZ, 0xc0, !PT ;  /* 0x000000381e1e7812 */ /* 0x000fe200078ec0ff */
[----:B------:R-:W-:Y:S01]  /*a250*/  BSSY B8, `(.L_x_6724) ;  /* 0x00004a8000087945 */ /* 0x000fe20003800000 */
[----:B------:R-:W-:Y:S02]  /*a260*/  IMAD.MOV.U32 R28, RZ, RZ, 0x1 ;  /* 0x00000001ff1c7424 */ /* 0x000fe400078e00ff */
[----:B------:R-:W-:Y:S01]  /*a270*/  IMAD.MOV.U32 R25, RZ, RZ, RZ ;  /* 0x000000ffff197224 */ /* 0x000fe200078e00ff */
[----:B------:R-:W-:Y:S01]  /*a280*/  LOP3.LUT R29, R30, 0x40, RZ, 0xfc, !PT ;  /* 0x000000401e1d7812 */ /* 0x000fe200078efcff */
[----:B------:R-:W-:Y:S01]  /*a290*/  ULDC UR38, c[0x0][0xc] ;  /* 0x0000030000267ab9 */ /* 0x000fe20000000800 */
[----:B--2---:R-:W-:-:S05]  /*a2a0*/  LOP3.LUT R0, R3, 0x2, RZ, 0xfc, !PT ;  /* 0x0000000203007812 */ /* 0x004fca00078efcff */
[----:B------:R0:W-:Y:S04]  /*a2b0*/  STL [R1+0x24], R0 ;  /* 0x0000240001007387 */ /* 0x0001e80000100800 */
[----:B------:R1:W-:Y:S01]  /*a2c0*/  STL [R1+0x20], RZ ;  /* 0x000020ff01007387 */ /* 0x0003e20000100800 */
[----:B0-----:R-:W-:-:S05]  /*a2d0*/  IMAD R0, R33, 0x2, R22 ;  /* 0x0000000221007824 */ /* 0x001fca00078e0216 */
[----:B------:R1:W-:Y:S02]  /*a2e0*/  STL [R1], R0 ;  /* 0x0000000001007387 */ /* 0x0003e40000100800 */
.L_x_6787:
[----:B0-----:R-:W0:Y:S02]  /*a2f0*/  LDC.64 R2, c[0x0][0xc88] ;  /* 0x00032200ff027b82 */ /* 0x001e240000000a00 */
[----:B0-----:R-:W-:-:S05]  /*a300*/  IMAD.WIDE R2, R19, 0x4, R2 ;  /* 0x0000000413027825 */ /* 0x001fca00078e0202 */
[----:B-1----:R-:W1:Y:S01]  /*a310*/  LDG.E R31, desc[UR36][R2.64] ;  /* 0x00000024021f7981 */ /* 0x002e62000c1e1900 */
[----:B------:R-:W-:Y:S05]  /*a320*/  YIELD ;  /* 0x0000000000007946 */ /* 0x000fea0003800000 */
[----:B------:R-:W-:Y:S01]  /*a330*/  ULDC.64 UR4, c[0x0][0xa28] ;  /* 0x00028a0000047ab9 */ /* 0x000fe20000000a00 */
[----:B------:R-:W-:Y:S01]  /*a340*/  IMAD.MOV.U32 R36, RZ, RZ, RZ ;  /* 0x000000ffff247224 */ /* 0x000fe200078e00ff */
[----:B------:R-:W-:Y:S01]  /*a350*/  ISETP.NE.U32.AND P0, PT, RZ, UR4, PT ;  /* 0x00000004ff007c0c */ /* 0x000fe2000bf05070 */
[----:B------:R-:W-:-:S03]  /*a360*/  ULDC.64 UR6, c[0x0][0xa18] ;  /* 0x0002860000067ab9 */ /* 0x000fc60000000a00 */
[----:B------:R-:W-:Y:S02]  /*a370*/  ISETP.NE.AND.EX P0, PT, RZ, UR5, PT, P0 ;  /* 0x00000005ff007c0c */ /* 0x000fe4000bf05300 */
[----:B-1----:R-:W-:-:S11]  /*a380*/  SHF.R.S32.HI R0, RZ, 0x1f, R31 ;  /* 0x0000001fff007819 */ /* 0x002fd6000001141f */
[C---:B------:R-:W-:Y:S01]  /*a390*/  @P0 LEA R2, P1, R31.reuse, UR4, 0x2 ;  /* 0x000000041f020c11 */ /* 0x040fe2000f8210ff */
[C---:B------:R-:W-:Y:S01]  /*a3a0*/  IMAD.SHL.U32 R23, R31.reuse, 0x4, RZ ;  /* 0x000000041f177824 */ /* 0x040fe200078e00ff */
[C-C-:B------:R-:W-:Y:S01]  /*a3b0*/  SHF.L.U64.HI R24, R31.reuse, 0x2, R0.reuse ;  /* 0x000000021f187819 */ /* 0x140fe20000010200 */
[----:B------:R0:W-:Y:S01]  /*a3c0*/  STL [R1+0x10], R0 ;  /* 0x0000100001007387 */ /* 0x0001e20000100800 */
[----:B------:R-:W-:Y:S01]  /*a3d0*/  @P0 LEA.HI.X R3, R31, UR5, R0, 0x2, P1 ;  /* 0x000000051f030c11 */ /* 0x000fe200088f1400 */
[----:B------:R-:W-:-:S04]  /*a3e0*/  ULDC.64 UR4, c[0x0][0xa00] ;  /* 0x0002800000047ab9 */ /* 0x000fc80000000a00 */
[----:B------:R1:W5:Y:S01]  /*a3f0*/  @P0 LDG.E R36, desc[UR36][R2.64] ;  /* 0x0000002402240981 */ /* 0x000362000c1e1900 */
[----:B------:R-:W-:Y:S02]  /*a400*/  ISETP.NE.U32.AND P0, PT, RZ, UR4, PT ;  /* 0x00000004ff007c0c */ /* 0x000fe4000bf05070 */
[----:B------:R-:W-:Y:S01]  /*a410*/  LOP3.LUT R27, R27, 0xffffffef, RZ, 0xc0, !PT ;  /* 0xffffffef1b1b7812 */ /* 0x000fe200078ec0ff */
[----:B0-----:R-:W-:Y:S01]  /*a420*/  IMAD.MOV.U32 R0, RZ, RZ, RZ ;  /* 0x000000ffff007224 */ /* 0x001fe200078e00ff */
[----:B------:R-:W-:Y:S02]  /*a430*/  ISETP.NE.AND.EX P2, PT, RZ, UR5, PT, P0 ;  /* 0x00000005ff007c0c */ /* 0x000fe4000bf45300 */
[----:B------:R-:W-:Y:S02]  /*a440*/  ISETP.NE.U32.AND P0, PT, RZ, UR6, PT ;  /* 0x00000006ff007c0c */ /* 0x000fe4000bf05070 */
[----:B-1----:R-:W-:Y:S02]  /*a450*/  IADD3 R2, P1, R23, UR4, RZ ;  /* 0x0000000417027c10 */ /* 0x002fe4000ff3e0ff */
[----:B------:R-:W-:-:S02]  /*a460*/  ISETP.NE.AND.EX P0, PT, RZ, UR7, PT, P0 ;  /* 0x00000007ff007c0c */ /* 0x000fc4000bf05300 */
[----:B------:R-:W-:Y:S01]  /*a470*/  IADD3.X R3, R24, UR5, RZ, P1, !PT ;  /* 0x0000000518037c10 */ /* 0x000fe20008ffe4ff */
[----:B------:R-:W-:-:S04]  /*a480*/  ULDC.64 UR4, c[0x0][0x418] ;  /* 0x0001060000047ab9 */ /* 0x000fc80000000a00 */
[----:B------:R-:W-:Y:S01]  /*a490*/  @P2 LOP3.LUT R27, R27, 0x10, RZ, 0xfc, !PT ;  /* 0x000000101b1b2812 */ /* 0x000fe200078efcff */
[----:B--2---:R-:W2:Y:S05]  /*a4a0*/  @P2 LDG.E R0, desc[UR36][R2.64] ;  /* 0x0000002402002981 */ /* 0x004eaa000c1e1900 */
[----:B------:R-:W-:-:S04]  /*a4b0*/  @P0 IADD3 R4, P1, R23, UR6, RZ ;  /* 0x0000000617040c10 */ /* 0x000fc8000ff3e0ff */
[----:B------:R-:W-:Y:S01]  /*a4c0*/  @P0 IADD3.X R5, R24, UR7, RZ, P1, !PT ;  /* 0x0000000718050c10 */ /* 0x000fe20008ffe4ff */
[----:B--2---:R0:W-:Y:S04]  /*a4d0*/  STL [R1+0x8], R0 ;  /* 0x0000080001007387 */ /* 0x0041e80000100800 */
[----:B0-----:R-:W2:Y:S01]  /*a4e0*/  @P0 LDG.E R0, desc[UR36][R4.64] ;  /* 0x0000002404000981 */ /* 0x001ea2000c1e1900 */
[----:B------:R-:W-:-:S03]  /*a4f0*/  UISETP.NE.U32.AND UP0, UPT, UR4, URZ, UPT ;  /* 0x0000003f0400728c */ /* 0x000fc6000bf05070 */
[----:B------:R-:W-:Y:S01]  /*a500*/  ULDC UR4, c[0x0][0x424] ;  /* 0x0001090000047ab9 */ /* 0x000fe20000000800 */
[----:B------:R-:W-:-:S03]  /*a510*/  UISETP.NE.AND.EX UP0, UPT, UR5, URZ, UPT, UP0 ;  /* 0x0000003f0500728c */ /* 0x000fc6000bf05300 */
[----:B------:R-:W-:Y:S01]  /*a520*/  ULDC UR5, c[0x0][0x2f0] ;  /* 0x0000bc0000057ab9 */ /* 0x000fe20000000800 */
[----:B------:R-:W-:-:S04]  /*a530*/  USEL UR4, UR4, 0x1, UP0 ;  /* 0x0000000104047887 */ /* 0x000fc80008000000 */
[----:B------:R-:W-:-:S06]  /*a540*/  UIMAD UR4, UR4, UR5, URZ ;  /* 0x00000005040472a4 */ /* 0x000fcc000f8e023f */
[----:B------:R-:W-:Y:S01]  /*a550*/  IMAD.U32 R7, RZ, RZ, UR4 ;  /* 0x00000004ff077e24 */ /* 0x000fe2000f8e00ff */
[----:B--2---:R0:W-:Y:S01]  /*a560*/  @P0 STL [R1+0x14], R0 ;  /* 0x0000140001000387 */ /* 0x0041e20000100800 */
[----:B------:R-:W-:Y:S05]  /*a570*/  @P0 BRA `(.L_x_6725) ;  /* 0x0000000000200947 */ /* 0x000fea0003800000 */
[----:B------:R-:W-:Y:S02]  /*a580*/  ULDC UR4, c[0x0][0x288] ;  /* 0x0000a20000047ab9 */ /* 0x000fe40000000800 */
[----:B0-----:R-:W-:-:S05]  /*a590*/  IMAD.U32 R0, RZ, RZ, UR4 ;  /* 0x00000004ff007e24 */ /* 0x001fca000f8e00ff */
[----:B------:R1:W-:Y:S01]  /*a5a0*/  STL [R1+0x14], R0 ;  /* 0x0000140001007387 */ /* 0x0003e20000100800 */
[----:B------:R-:W-:Y:S05]  /*a5b0*/  @!P2 BRA `(.L_x_6725) ;  /* 0x000000000010a947 */ /* 0x000fea0003800000 */
[----:B------:R-:W2:Y:S04]  /*a5c0*/  LDG.E R5, desc[UR36][R2.64] ;  /* 0x0000002402057981 */ /* 0x000ea8000c1e1900 */
[----:B-1----:R-:W2:Y:S02]  /*a5d0*/  LDG.E R0, desc[UR36][R2.64+0x4] ;  /* 0x0000042402007981 */ /* 0x002ea4000c1e1900 */
[----:B--2---:R-:W-:-:S05]  /*a5e0*/  IMAD.IADD R0, R0, 0x1, -R5 ;  /* 0x0000000100007824 */ /* 0x004fca00078e0a05 */
[----:B------:R2:W-:Y:S02]  /*a5f0*/  STL [R1+0x14], R0 ;  /* 0x0000140001007387 */ /* 0x0005e40000100800 */
.L_x_6725:
[----:B------:R-:W-:Y:S01]  /*a600*/  ULDC.64 UR4, c[0x0][0xa20] ;  /* 0x0002880000047ab9 */ /* 0x000fe20000000a00 */
[----:B------:R-:W-:Y:S01]  /*a610*/  IMAD.MOV.U32 R32, RZ, RZ, R31 ;  /* 0x000000ffff207224 */ /* 0x000fe200078e001f */
[----:B------:R-:W-:-:S04]  /*a620*/  ISETP.NE.U32.AND P0, PT, RZ, UR4, PT ;  /* 0x00000004ff007c0c */ /* 0x000fc8000bf05070 */
[----:B------:R-:W-:-:S13]  /*a630*/  ISETP.NE.AND.EX P0, PT, RZ, UR5, PT, P0 ;  /* 0x00000005ff007c0c */ /* 0x000fda000bf05300 */
[----:B------:R-:W-:Y:S05]  /*a640*/  @!P0 BRA `(.L_x_6726) ;  /* 0x0000000000108947 */ /* 0x000fea0003800000 */
[----:B------:R-:W-:-:S04]  /*a650*/  IADD3 R2, P0, R23, UR4, RZ ;  /* 0x0000000417027c10 */ /* 0x000fc8000ff1e0ff */
[----:B------:R-:W-:-:S05]  /*a660*/  IADD3.X R3, R24, UR5, RZ, P0, !PT ;  /* 0x0000000518037c10 */ /* 0x000fca00087fe4ff */
[----:B------:R3:W5:Y:S01]  /*a670*/  LDG.E R7, desc[UR36][R2.64] ;  /* 0x0000002402077981 */ /* 0x000762000c1e1900 */
[----:B------:R-:W-:Y:S05]  /*a680*/  BRA `(.L_x_6727) ;  /* 0x0000000000247947 */ /* 0x000fea0003800000 */
.L_x_6726:
[----:B------:R-:W-:Y:S02]  /*a690*/  ULDC.64 UR4, c[0x0][0xa08] ;  /* 0x0002820000047ab9 */ /* 0x000fe40000000a00 */
[----:B------:R-:W-:-:S04]  /*a6a0*/  ISETP.NE.U32.AND P0, PT, RZ, UR4, PT ;  /* 0x00000004ff007c0c */ /* 0x000fc8000bf05070 */
[----:B------:R-:W-:-:S13]  /*a6b0*/  ISETP.NE.AND.EX P0, PT, RZ, UR5, PT, P0 ;  /* 0x00000005ff007c0c */ /* 0x000fda000bf05300 */
[----:B------:R-:W-:Y:S05]  /*a6c0*/  @!P0 BRA `(.L_x_6727) ;  /* 0x0000000000148947 */ /* 0x000fea0003800000 */
[----:B------:R-:W3:Y:S02]  /*a6d0*/  LDC.64 R2, c[0x0][0xa08] ;  /* 0x00028200ff027b82 */ /* 0x000ee40000000a00 */
[----:B---3--:R-:W-:-:S05]  /*a6e0*/  IMAD.WIDE R2, R32, 0x4, R2 ;  /* 0x0000000420027825 */ /* 0x008fca00078e0202 */
[----:B------:R-:W3:Y:S04]  /*a6f0*/  LDG.E R7, desc[UR36][R2.64] ;  /* 0x0000002402077981 */ /* 0x000ee8000c1e1900 */
[----:B012---:R-:W3:Y:S02]  /*a700*/  LDG.E R0, desc[UR36][R2.64+0x4] ;  /* 0x0000042402007981 */ /* 0x007ee4000c1e1900 */
[----:B---3--:R-:W-:-:S07]  /*a710*/  IADD3 R7, -R7, R0, RZ ;  /* 0x0000000007077210 */ /* 0x008fce0007ffe1ff */
.L_x_6727:
[----:B-----5:R-:W-:Y:S01]  /*a720*/  IMAD.IADD R34, R7, 0x1, -R36 ;  /* 0x0000000107227824 */ /* 0x020fe200078e0a24 */
[----:B------:R-:W-:Y:S03]  /*a730*/  BSSY B0, `(.L_x_6728) ;  /* 0x0000029000007945 */ /* 0x000fe60003800000 */
[C---:B012---:R-:W-:Y:S01]  /*a740*/  VIADD R0, R34.reuse, 0x7f ;  /* 0x0000007f22007836 */ /* 0x047fe20000000000 */
[----:B------:R-:W-:-:S04]  /*a750*/  ISETP.GE.AND P0, PT, R34, 0x1, PT ;  /* 0x000000012200780c */ /* 0x000fc80003f06270 */
[----:B---3--:R-:W-:-:S04]  /*a760*/  SHF.R.S32.HI R3, RZ, 0x1f, R0 ;  /* 0x0000001fff037819 */ /* 0x008fc80000011400 */
[----:B------:R-:W-:Y:S02]  /*a770*/  LEA.HI R2, R3, R0, RZ, 0x7 ;  /* 0x0000000003027211 */ /* 0x000fe400078f38ff */
[----:B------:R-:W-:-:S04]  /*a780*/  LOP3.LUT R0, R18, 0xff000000, RZ, 0xc0, !PT ;  /* 0xff00000012007812 */ /* 0x000fc800078ec0ff */
[----:B------:R-:W-:Y:S02]  /*a790*/  SHF.R.U32.HI R3, RZ, 0x8, R0 ;  /* 0x00000008ff037819 */ /* 0x000fe40000011600 */
[----:B------:R-:W-:-:S04]  /*a7a0*/  LOP3.LUT R0, R18, 0xff0000, RZ, 0xc0, !PT ;  /* 0x00ff000012007812 */ /* 0x000fc800078ec0ff */
[----:B------:R-:W-:Y:S02]  /*a7b0*/  LEA.HI R3, R0, R3, RZ, 0x10 ;  /* 0x0000000300037211 */ /* 0x000fe400078f80ff */
[----:B------:R-:W-:Y:S01]  /*a7c0*/  SHF.R.S32.HI R0, RZ, 0x7, R2 ;  /* 0x00000007ff007819 */ /* 0x000fe20000011402 */
[----:B------:R-:W-:Y:S01]  /*a7d0*/  IMAD.MOV.U32 R2, RZ, RZ, RZ ;  /* 0x000000ffff027224 */ /* 0x000fe200078e00ff */
[----:B------:R-:W-:Y:S01]  /*a7e0*/  LOP3.LUT R35, R3, 0xff, RZ, 0xc0, !PT ;  /* 0x000000ff03237812 */ /* 0x000fe200078ec0ff */
        /* <DEDUP_REMOVED lines=29> */
.L_x_6729:
[----:B------:R-:W-:Y:S05]  /*a9c0*/  BSYNC B0 ;  /* 0x0000000000007941 */ /* 0x000fea0003800000 */
.L_x_6728:
[-C--:B------:R-:W-:Y:S01]  /*a9d0*/  IMAD R35, R35, R2.reuse, RZ ;  /* 0x0000000223237224 */ /* 0x080fe200078e02ff */
[----:B------:R-:W-:Y:S04]  /*a9e0*/  BSSY B7, `(.L_x_6730) ;  /* 0x000036c000077945 */ /* 0x000fe80003800000 */
[----:B------:R-:W-:-:S04]  /*a9f0*/  VIADDMNMX R0, R35, R2, R0, PT ;  /* 0x0000000223007246 */ /* 0x000fc80003800100 */
        /* <DEDUP_REMOVED lines=20> */
.L_x_6731:
        /* <DEDUP_REMOVED lines=20> */
.L_x_6734:
[----:B------:R-:W-:Y:S05]  /*ac80*/  BSYNC B6 ;  /* 0x0000000000067941 */ /* 0x000fea0003800000 */
.L_x_6733:
        /* <DEDUP_REMOVED lines=20> */
.L_x_6737:
[----:B------:R0:W1:Y:S01]  /*add0*/  LDC.64 R2, c[0x4][R26] ;  /* 0x010000001a027b82 */ /* 0x0000620000000a00 */
[----:B------:R-:W-:Y:S01]  /*ade0*/  ULDC.64 UR6, c[0x4][0x138] ;  /* 0x01004e0000067ab9 */ /* 0x000fe20000000a00 */
[----:B------:R-:W-:Y:S01]  /*adf0*/  ULDC.64 UR8, c[0x4][0x140] ;  /* 0x0100500000087ab9 */ /* 0x000fe20000000a00 */
[----:B------:R-:W-:Y:S01]  /*ae00*/  ULDC.64 UR4, c[0x4][0x60] ;  /* 0x0100180000047ab9 */ /* 0x000fe20000000a00 */
[----:B------:R-:W-:Y:S01]  /*ae10*/  MOV R4, UR6 ;  /* 0x0000000600047c02 */ /* 0x000fe20008000f00 */
[----:B------:R-:W-:Y:S02]  /*ae20*/  IMAD.U32 R5, RZ, RZ, UR7 ;  /* 0x00000007ff057e24 */ /* 0x000fe4000f8e00ff */
        /* <DEDUP_REMOVED lines=9> */
.L_x_6736:
[----:B------:R-:W-:Y:S05]  /*aec0*/  BSYNC B6 ;  /* 0x0000000000067941 */ /* 0x000fea0003800000 */
.L_x_6735:
[----:B------:R-:W2:Y:S01]  /*aed0*/  LDL R26, [R1+0x18] ;  /* 0x00001800011a7983 */ /* 0x000ea20000100800 */
[----:B------:R-:W-:Y:S01]  /*aee0*/  ULDC.64 UR4, c[0x0][0x9f8] ;  /* 0x00027e0000047ab9 */ /* 0x000fe20000000a00 */
[----:B------:R-:W0:Y:S01]  /*aef0*/  LDC R10, c[0x0][0x430] ;  /* 0x00010c00ff0a7b82 */ /* 0x000e220000000800 */
[----:B------:R-:W-:Y:S01]  /*af00*/  ISETP.NE.U32.AND P0, PT, RZ, UR4, PT ;  /* 0x00000004ff007c0c */ /* 0x000fe2000bf05070 */
[----:B------:R-:W3:Y:S03]  /*af10*/  LDL R20, [R1+0x24] ;  /* 0x0000240001147983 */ /* 0x000ee60000100800 */
[----:B------:R-:W-:-:S13]  /*af20*/  ISETP.NE.AND.EX P0, PT, RZ, UR5, PT, P0 ;  /* 0x00000005ff007c0c */ /* 0x000fda000bf05300 */
[----:B------:R-:W-:Y:S01]  /*af30*/  @P0 IADD3 R2, P1, R23, UR4, RZ ;  /* 0x0000000417020c10 */ /* 0x000fe2000ff3e0ff */
[----:B------:R-:W1:Y:S01]  /*af40*/  S2R R0, SR_TID.X ;  /* 0x0000000000007919 */ /* 0x000e620000002100 */
[----:B------:R-:W4:Y:S02]  /*af50*/  S2R R21, SR_TID.X ;  /* 0x0000000000157919 */ /* 0x000f240000002100 */
[----:B------:R-:W-:Y:S01]  /*af60*/  @P0 IADD3.X R3, R24, UR5, RZ, P1, !PT ;  /* 0x0000000518030c10 */ /* 0x000fe20008ffe4ff */
[----:B------:R-:W-:-:S04]  /*af70*/  ULDC UR4, c[0x0][0x2f4] ;  /* 0x0000bd0000047ab9 */ /* 0x000fc80000000800 */
[----:B------:R2:W3:Y:S01]  /*af80*/  @P0 LDG.E R32, desc[UR36][R2.64] ;  /* 0x0000002402200981 */ /* 0x0004e2000c1e1900 */
[----:B0-----:R-:W-:Y:S02]  /*af90*/  ISETP.NE.AND P2, PT, R10, 0x1, PT ;  /* 0x000000010a00780c */ /* 0x001fe40003f45270 */
[----:B------:R-:W-:-:S11]  /*afa0*/  LOP3.LUT R27, R27, 0xfffffff7, RZ, 0xc0, !PT ;  /* 0xfffffff71b1b7812 */ /* 0x000fd600078ec0ff */
[----:B------:R-:W0:Y:S01]  /*afb0*/  @P2 LDC R7, c[0x0][0x434] ;  /* 0x00010d00ff072b82 */ /* 0x000e220000000800 */
[----:B------:R-:W-:Y:S01]  /*afc0*/  @P2 LOP3.LUT R27, R27, 0x8, RZ, 0xfc, !PT ;  /* 0x000000081b1b2812 */ /* 0x000fe200078efcff */
[----:B-1----:R-:W-:-:S06]  /*afd0*/  IMAD.SHL.U32 R0, R0, 0x10, RZ ;  /* 0x0000001000007824 */ /* 0x002fcc00078e00ff */
[----:B------:R-:W1:Y:S01]  /*afe0*/  @P2 LDC R5, c[0x0][0x438] ;  /* 0x00010e00ff052b82 */ /* 0x000e620000000800 */
[----:B----4-:R-:W-:Y:S02]  /*aff0*/  LOP3.LUT R21, R21, 0x7f, RZ, 0xc0, !PT ;  /* 0x0000007f15157812 */ /* 0x010fe400078ec0ff */
[----:B------:R-:W-:Y:S02]  /*b000*/  LOP3.LUT R0, R0, 0x70, RZ, 0xc0, !PT ;  /* 0x0000007000007812 */ /* 0x000fe400078ec0ff */
[----:B------:R-:W-:Y:S02]  /*b010*/  SHF.R.U32.HI R21, RZ, 0x3, R21 ;  /* 0x00000003ff157819 */ /* 0x000fe40000011615 */
[----:B------:R-:W-:Y:S01]  /*b020*/  LOP3.LUT R27, R27, 0xfffffffb, RZ, 0xc0, !PT ;  /* 0xfffffffb1b1b7812 */ /* 0x000fe200078ec0ff */
[----:B------:R-:W-:Y:S01]  /*b030*/  UMOV UR5, 0xffffffff ;  /* 0xffffffff00057882 */ /* 0x000fe20000000000 */
[----:B--2---:R-:W-:-:S04]  /*b040*/  VIADD R26, R26, 0xffffffff ;  /* 0xffffffff1a1a7836 */ /* 0x004fc80000000000 */
[----:B------:R-:W-:-:S05]  /*b050*/  IMAD.SHL.U32 R8, R26, 0x80, RZ ;  /* 0x000000801a087824 */ /* 0x000fca00078e00ff */
[----:B------:R-:W-:-:S04]  /*b060*/  LOP3.LUT R9, R8, R21, R0, 0xfe, !PT ;  /* 0x0000001508097212 */ /* 0x000fc800078efe00 */
[C---:B------:R-:W-:Y:S01]  /*b070*/  ISETP.GE.AND P0, PT, R9.reuse, R34, PT ;  /* 0x000000220900720c */ /* 0x040fe20003f06270 */
[----:B------:R-:W-:-:S04]  /*b080*/  IMAD.IADD R0, R9, 0x1, R36 ;  /* 0x0000000109007824 */ /* 0x000fc800078e0224 */
[----:B0-----:R-:W-:-:S04]  /*b090*/  @P2 IMAD.HI.U32 R6, R0, R7, RZ ;  /* 0x0000000700062227 */ /* 0x001fc800078e00ff */
[----:B------:R-:W-:Y:S01]  /*b0a0*/  IMAD.MOV.U32 R4, RZ, RZ, R0 ;  /* 0x000000ffff047224 */ /* 0x000fe200078e0000 */
[----:B-1----:R-:W-:-:S03]  /*b0b0*/  @P2 SHF.R.U32.HI R4, RZ, R5, R6 ;  /* 0x00000005ff042219 */ /* 0x002fc60000011606 */
[----:B------:R-:W0:Y:S02]  /*b0c0*/  @!P0 LDC.64 R2, c[0x0][0x428] ;  /* 0x00010a00ff028b82 */ /* 0x000e240000000a00 */
[----:B------:R-:W-:Y:S01]  /*b0d0*/  IMAD.MOV R5, RZ, RZ, -R4 ;  /* 0x000000ffff057224 */ /* 0x000fe200078e0a04 */
[----:B---3--:R-:W-:-:S03]  /*b0e0*/  SHF.R.S32.HI R37, RZ, 0x1f, R32 ;  /* 0x0000001fff257819 */ /* 0x008fc60000011420 */
[----:B------:R-:W-:Y:S01]  /*b0f0*/  IMAD R0, R10, R5, R0 ;  /* 0x000000050a007224 */ /* 0x000fe200078e0200 */
[--C-:B------:R-:W-:Y:S01]  /*b100*/  @!P0 SHF.R.S32.HI R5, RZ, 0x1f, R4.reuse ;  /* 0x0000001fff058819 */ /* 0x100fe20000011404 */
[-C--:B0-----:R-:W-:Y:S02]  /*b110*/  @!P0 IMAD R6, R37, R2.reuse, RZ ;  /* 0x0000000225068224 */ /* 0x081fe400078e02ff */
[----:B------:R-:W-:-:S04]  /*b120*/  @!P0 IMAD.WIDE.U32 R4, R32, R2, R4 ;  /* 0x0000000220048225 */ /* 0x000fc800078e0004 */
[----:B------:R-:W-:Y:S02]  /*b130*/  @!P0 IMAD R6, R32, R3, R6 ;  /* 0x0000000320068224 */ /* 0x000fe400078e0206 */
[----:B------:R-:W0:Y:S02]  /*b140*/  @!P0 LDC.64 R2, c[0x0][0x418] ;  /* 0x00010600ff028b82 */ /* 0x000e240000000a00 */
[----:B------:R-:W-:Y:S01]  /*b150*/  @!P0 IMAD.IADD R6, R5, 0x1, R6 ;  /* 0x0000000105068824 */ /* 0x000fe200078e0206 */
[----:B------:R-:W-:Y:S02]  /*b160*/  ISETP.NE.AND P2, PT, R20, 0x3, PT ;  /* 0x000000031400780c */ /* 0x000fe40003f45270 */
[----:B0-----:R-:W-:-:S04]  /*b170*/  @!P0 LEA R2, P1, R4, R2, 0x2 ;  /* 0x0000000204028211 */ /* 0x001fc800078210ff */
[----:B------:R-:W-:Y:S02]  /*b180*/  @!P0 LEA.HI.X R3, R4, R3, R6, 0x2, P1 ;  /* 0x0000000304038211 */ /* 0x000fe400008f1406 */
[----:B------:R-:W-:-:S06]  /*b190*/  MOV R4, RZ ;  /* 0x000000ff00047202 */ /* 0x000fcc0000000f00 */
[----:B------:R0:W5:Y:S01]  /*b1a0*/  @!P0 LDG.E R4, desc[UR36][R2.64] ;  /* 0x0000002402048981 */ /* 0x000162000c1e1900 */
[----:B------:R-:W-:Y:S02]  /*b1b0*/  ISETP.GE.AND P0, PT, R30, UR4, PT ;  /* 0x000000041e007c0c */ /* 0x000fe4000bf06270 */
[----:B------:R-:W-:-:S04]  /*b1c0*/  @P2 LOP3.LUT R27, R27, 0x4, RZ, 0xfc, !PT ;  /* 0x000000041b1b2812 */ /* 0x000fc800078efcff */
[----:B------:R-:W-:-:S07]  /*b1d0*/  LOP3.LUT R27, R27, 0xfffffffd, RZ, 0xc0, !PT ;  /* 0xfffffffd1b1b7812 */ /* 0x000fce00078ec0ff */
[----:B------:R-:W-:Y:S02]  /*b1e0*/  @P0 LOP3.LUT R27, R27, 0x2, RZ, 0xfc, !PT ;  /* 0x000000021b1b0812 */ /* 0x000fe400078efcff */
[----:B------:R-:W-:Y:S02]  /*b1f0*/  ISETP.GE.AND P0, PT, R29, UR4, PT ;  /* 0x000000041d007c0c */ /* 0x000fe4000bf06270 */
[----:B------:R-:W-:-:S11]  /*b200*/  LOP3.LUT R27, R27, 0xfffffffe, RZ, 0xc0, !PT ;  /* 0xfffffffe1b1b7812 */ /* 0x000fd600078ec0ff */
[----:B------:R-:W-:Y:S01]  /*b210*/  @P0 LOP3.LUT R27, R27, 0x1, RZ, 0xfc, !PT ;  /* 0x000000011b1b0812 */ /* 0x000fe200078efcff */
[----:B0-----:R-:W-:Y:S06]  /*b220*/  BRA.DIV UR5, `(.L_x_6738) ;  /* 0x0000004205087947 */ /* 0x001fec000b800000 */
.L_x_6804:
[----:B------:R-:W-:Y:S01]  /*b230*/  LOP3.LUT R24, R18, 0xffff, RZ, 0xc0, !PT ;  /* 0x0000ffff12187812 */ /* 0x000fe200078ec0ff */
[----:B------:R-:W-:Y:S06]  /*b240*/  @!P2 BRA `(.L_x_6739) ;  /* 0x000000000004a947 */ /* 0x000fec0003800000 */
[----:B------:R-:W-:Y:S01]  /*b250*/  BPT.TRAP 0x1 ;  /* 0x000000040000795c */ /* 0x000fe20000300000 */
.L_x_6739:
        /* <DEDUP_REMOVED lines=23> */
.L_x_6805:
[----:B------:R-:W-:Y:S05]  /*b3d0*/  BSYNC B0 ;  /* 0x0000000000007941 */ /* 0x000fea0003800000 */
.L_x_6740:
[----:B------:R-:W1:Y:S01]  /*b3e0*/  S2R R9, SR_TID.X ;  /* 0x0000000000097919 */ /* 0x000e620000002100 */
[----:B------:R-:W-:Y:S01]  /*b3f0*/  ULDC.64 UR4, c[0x0][0x300] ;  /* 0x0000c00000047ab9 */ /* 0x000fe20000000a00 */
[----:B------:R-:W-:Y:S01]  /*b400*/  ULDC.64 UR6, c[0x0][0x2e8] ;  /* 0x0000ba0000067ab9 */ /* 0x000fe20000000a00 */
[----:B------:R-:W-:Y:S01]  /*b410*/  IMAD R5, R5, UR4, RZ ;  /* 0x0000000405057c24 */ /* 0x000fe2000f8e02ff */
[C---:B------:R-:W-:Y:S01]  /*b420*/  LOP3.LUT P3, RZ, R27.reuse, 0x2, RZ, 0xc0, !PT ;  /* 0x000000021bff7812 */ /* 0x040fe2000786c0ff */
[----:B0-----:R-:W-:Y:S01]  /*b430*/  IMAD.WIDE.U32 R2, R0, UR4, RZ ;  /* 0x0000000400027c25 */ /* 0x001fe2000f8e00ff */
[----:B------:R-:W-:-:S03]  /*b440*/  LOP3.LUT P2, RZ, R27, 0x1, RZ, 0xc0, !PT ;  /* 0x000000011bff7812 */ /* 0x000fc6000784c0ff */
        /* <DEDUP_REMOVED lines=12> */
[C---:B------:R-:W-:Y:S02]  /*b510*/  LEA R4, P0, R2.reuse, UR6, 0x1 ;  /* 0x0000000602047c11 */ /* 0x040fe4000f8008ff */
[----:B-1----:R-:W-:Y:S02]  /*b520*/  LOP3.LUT R9, R9, 0x7f, RZ, 0xc0, !PT ;  /* 0x0000007f09097812 */ /* 0x002fe400078ec0ff */
[----:B------:R-:W-:Y:S02]  /*b530*/  LEA.HI.X R0, R2, UR7, R0, 0x1, P0 ;  /* 0x0000000702007c11 */ /* 0x000fe400080f0c00 */
[----:B------:R-:W-:-:S04]  /*b540*/  SHF.R.U32.HI R9, RZ, 0x3, R9 ;  /* 0x00000003ff097819 */ /* 0x000fc80000011609 */
[----:B------:R-:W-:-:S04]  /*b550*/  IADD3 R6, -R9, R34, -R8 ;  /* 0x0000002209067210 */ /* 0x000fc80007ffe908 */
        /* <DEDUP_REMOVED lines=48> */
[----:B------:R-:W-:Y:S01]  /*b860*/  @P1 LEA R8, R5, R22, 0x1 ;  /* 0x0000001605081211 */ /* 0x000fe200078e08ff */
        /* <DEDUP_REMOVED lines=30> */
[----:B------:R0:W-:Y:S04]  /*ba50*/  @P1 LDGSTS.E.BYPASS.LTC128B.128 [R8+0x1f400], desc[UR36][R2.64+0x80], !P2 ;  /* 0x1f40008002081fae */ /* 0x0001e8000d101d64 */
[----:B0-2---:R0:W1:Y:S02]  /*ba60*/  SHFL.IDX PT, R2, R4, 0x7, 0x181f ;  /* 0x00f81f0004027f89 */ /* 0x00506400000e0000 */
.L_x_6823:
        /* <DEDUP_REMOVED lines=8> */
[----:B------:R1:W-:Y:S01]  /*baf0*/  @P0 LDGSTS.E.BYPASS.LTC128B.128 [R5+0x1fc00], desc[UR36][R2.64+0x80], !P2 ;  /* 0x1fc0008002050fae */ /* 0x0003e2000d101d64 */
[----:B------:R-:W-:Y:S01]  /*bb00*/  PLOP3.LUT P0, PT, PT, PT, PT, 0x80, 0x0 ;  /* 0x000000000000781c */ /* 0x000fe20003f0f070 */
[----:B------:R-:W-:-:S12]  /*bb10*/  NOP ;  /* 0x0000000000007918 */ /* 0x000fd80000000000 */
.L_x_6743:
        /* <DEDUP_REMOVED lines=11> */
.L_x_6744:
[----:B-1----:R1:W5:Y:S01]  /*bbd0*/  LDL.LU R3, [R1+0x8] ;  /* 0x0000080001037983 */ /* 0x0023620000300800 */
[----:B------:R1:W-:Y:S03]  /*bbe0*/  SYNCS.ARRIVE.TRANS64.A1T0 RZ, [R7+URZ+0x28830], RZ ;  /* 0x028830ff07ff79a7 */ /* 0x0003e6000810003f */
[----:B0-----:R1:W5:Y:S02]  /*bbf0*/  LDL.LU R4, [R1+0x10] ;  /* 0x0000100001047983 */ /* 0x0013640000300800 */
[----:B------:R-:W-:Y:S05]  /*bc00*/  WARPSYNC.ALL ;  /* 0x0000000000007948 */ /* 0x000fea0003800000 */
[----:B------:R-:W-:Y:S01]  /*bc10*/  ULDC.64 UR4, c[0x0][0x298] ;  /* 0x0000a60000047ab9 */ /* 0x000fe20000000a00 */
[----:B------:R-:W-:Y:S01]  /*bc20*/  VIADD R2, R22, 0x10400 ;  /* 0x0001040016027836 */ /* 0x000fe20000000000 */
[----:B------:R-:W-:Y:S01]  /*bc30*/  BAR.SYNC.DEFER_BLOCKING 0x8, 0x180 ;  /* 0x0206000000007b1d */ /* 0x000fe20000010000 */
[----:B------:R-:W-:-:S03]  /*bc40*/  LOP3.LUT P1, RZ, R27, 0x10, RZ, 0xc0, !PT ;  /* 0x000000101bff7812 */ /* 0x000fc6000782c0ff */
[----:B------:R-:W-:Y:S02]  /*bc50*/  LOP3.LUT P0, RZ, R2, 0x3ff, RZ, 0xc0, !PT ;  /* 0x000003ff02ff7812 */ /* 0x000fe4000780c0ff */
[----:B------:R-:W-:Y:S01]  /*bc60*/  BSSY B6, `(.L_x_6745) ;  /* 0x000001c000067945 */ /* 0x000fe20003800000 */
[----:B------:R-:W-:Y:S02]  /*bc70*/  SEL R31, R31, RZ, !P1 ;  /* 0x000000ff1f1f7207 */ /* 0x000fe40004800000 */
[----:B-----5:R-:W-:Y:S02]  /*bc80*/  SHF.R.S32.HI R0, RZ, 0x1f, R3 ;  /* 0x0000001fff007819 */ /* 0x020fe40000011403 */
[----:B------:R-:W-:-:S03]  /*bc90*/  SEL R4, R4, RZ, !P1 ;  /* 0x000000ff04047207 */ /* 0x000fc60004800000 */
[----:B------:R-:W-:-:S04]  /*bca0*/  IMAD R0, R0, UR4, RZ ;  /* 0x0000000400007c24 */ /* 0x000fc8000f8e02ff */
[C---:B------:R-:W-:Y:S02]  /*bcb0*/  IMAD R0, R3.reuse, UR5, R0 ;  /* 0x0000000503007c24 */ /* 0x040fe4000f8e0200 */
[----:B------:R-:W-:-:S04]  /*bcc0*/  IMAD.WIDE.U32 R2, R3, UR4, RZ ;  /* 0x0000000403027c25 */ /* 0x000fc8000f8e00ff */
[----:B------:R-:W-:Y:S01]  /*bcd0*/  IMAD.IADD R0, R3, 0x1, R0 ;  /* 0x0000000103007824 */ /* 0x000fe200078e0200 */
[----:B------:R0:W-:Y:S04]  /*bce0*/  STL.64 [R1+0x8], R2 ;  /* 0x0000080201007387 */ /* 0x0001e80000100a00 */
[----:B------:R0:W-:Y:S04]  /*bcf0*/  STL [R1+0x1c], R4 ;  /* 0x00001c0401007387 */ /* 0x0001e80000100800 */
[----:B------:R0:W-:Y:S01]  /*bd00*/  STL [R1+0x10], R0 ;  /* 0x0000100001007387 */ /* 0x0001e20000100800 */
[----:B------:R-:W-:Y:S05]  /*bd10*/  @!P0 BRA `(.L_x_6746) ;  /* 0x0000000000408947 */ /* 0x000fea0003800000 */
[----:B0-----:R-:W-:Y:S01]  /*bd20*/  MOV R2, 0x0 ;  /* 0x0000000000027802 */ /* 0x001fe20000000f00 */
[----:B------:R-:W-:Y:S01]  /*bd30*/  ULDC.64 UR4, c[0x4][0x138] ;  /* 0x01004e0000047ab9 */ /* 0x000fe20000000a00 */
[----:B------:R-:W-:Y:S01]  /*bd40*/  ULDC.64 UR6, c[0x4][0x140] ;  /* 0x0100500000067ab9 */ /* 0x000fe20000000a00 */
[----:B------:R-:W-:Y:S01]  /*bd50*/  ULDC.64 UR8, c[0x4][0x68] ;  /* 0x01001a0000087ab9 */ /* 0x000fe20000000a00 */
[----:B------:R-:W-:Y:S01]  /*bd60*/  IMAD.U32 R4, RZ, RZ, UR4 ;  /* 0x00000004ff047e24 */ /* 0x000fe2000f8e00ff */
[----:B------:R-:W-:Y:S01]  /*bd70*/  MOV R12, 0x1 ;  /* 0x00000001000c7802 */ /* 0x000fe20000000f00 */
[----:B------:R-:W0:Y:S01]  /*bd80*/  LDC.64 R2, c[0x4][R2] ;  /* 0x0100000002027b82 */ /* 0x000e220000000a00 */
[----:B------:R-:W-:Y:S02]  /*bd90*/  IMAD.U32 R5, RZ, RZ, UR5 ;  /* 0x00000005ff057e24 */ /* 0x000fe4000f8e00ff */
[----:B------:R-:W-:Y:S02]  /*bda0*/  IMAD.U32 R6, RZ, RZ, UR6 ;  /* 0x00000006ff067e24 */ /* 0x000fe4000f8e00ff */
[----:B-1----:R-:W-:-:S02]  /*bdb0*/  IMAD.U32 R7, RZ, RZ, UR7 ;  /* 0x00000007ff077e24 */ /* 0x002fc4000f8e00ff */
[----:B------:R-:W-:Y:S02]  /*bdc0*/  IMAD.U32 R10, RZ, RZ, UR8 ;  /* 0x00000008ff0a7e24 */ /* 0x000fe4000f8e00ff */
[----:B------:R-:W-:Y:S02]  /*bdd0*/  IMAD.U32 R11, RZ, RZ, UR9 ;  /* 0x00000009ff0b7e24 */ /* 0x000fe4000f8e00ff */
[----:B------:R-:W-:Y:S02]  /*bde0*/  IMAD.MOV.U32 R8, RZ, RZ, 0x70 ;  /* 0x00000070ff087424 */ /* 0x000fe400078e00ff */
[----:B------:R-:W-:-:S07]  /*bdf0*/  IMAD.MOV.U32 R13, RZ, RZ, RZ ;  /* 0x000000ffff0d7224 */ /* 0x000fce00078e00ff */
[----:B------:R-:W-:-:S07]  /*be00*/  LEPC R20, `(.L_x_6746) ;  /* 0x000000001014794e */ /* 0x000fce0000000000 */
[----:B0-----:R-:W-:Y:S05]  /*be10*/  CALL.ABS.NOINC R2 ;  /* 0x0000000002007343 */ /* 0x001fea0003c00000 */
.L_x_6746:
[----:B------:R-:W-:Y:S05]  /*be20*/  BSYNC B6 ;  /* 0x0000000000067941 */ /* 0x000fea0003800000 */
.L_x_6745:
[----:B------:R-:W2:Y:S01]  /*be30*/  LDL.LU R20, [R1+0x1c] ;  /* 0x00001c0001147983 */ /* 0x000ea20000300800 */
[----:B------:R-:W-:Y:S01]  /*be40*/  ULDC.64 UR4, c[0x0][0x2d8] ;  /* 0x0000b60000047ab9 */ /* 0x000fe20000000a00 */
[----:B------:R-:W3:Y:S02]  /*be50*/  LDC R6, c[0x0][0x448] ;  /* 0x00011200ff067b82 */ /* 0x000ee40000000800 */
[----:B------:R-:W4:Y:S04]  /*be60*/  LDL.LU R21, [R1+0x10] ;  /* 0x0000100001157983 */ /* 0x000f280000300800 */
[----:B0-----:R-:W4:Y:S04]  /*be70*/  LDL.LU.64 R2, [R1+0x8] ;  /* 0x0000080001027983 */ /* 0x001f280000300a00 */
[----:B------:R0:W5:Y:S01]  /*be80*/  LDL R9, [R1] ;  /* 0x0000000001097983 */ /* 0x0001620000100800 */
[----:B---3--:R-:W-:Y:S01]  /*be90*/  ISETP.NE.AND P0, PT, R6, 0x1, PT ;  /* 0x000000010600780c */ /* 0x008fe20003f05270 */
[----:B------:R-:W-:-:S12]  /*bea0*/  IMAD.SHL.U32 R4, R17, 0x80, RZ ;  /* 0x0000008011047824 */ /* 0x000fd800078e00ff */
[----:B-1----:R-:W1:Y:S01]  /*beb0*/  @P0 LDC R7, c[0x0][0x450] ;  /* 0x00011400ff070b82 */ /* 0x002e620000000800 */
[----:B----4-:R-:W-:Y:S02]  /*bec0*/  IMAD.MOV.U32 R3, RZ, RZ, R21 ;  /* 0x000000ffff037224 */ /* 0x010fe400078e0015 */
[----:B------:R-:W3:Y:S01]  /*bed0*/  S2R R21, SR_TID.X ;  /* 0x0000000000157919 */ /* 0x000ee20000002100 */
        /* <DEDUP_REMOVED lines=9> */
[----:B------:R-:W4:Y:S01]  /*bf70*/  @P0 LDC R0, c[0x0][0x44c] ;  /* 0x00011300ff000b82 */ /* 0x000f220000000800 */
[----:B--2---:R-:W-:-:S04]  /*bf80*/  LOP3.LUT R20, R20, 0x7f, RZ, 0xc0, !PT ;  /* 0x0000007f14147812 */ /* 0x004fc800078ec0ff */
[----:B------:R-:W-:Y:S02]  /*bf90*/  SHF.R.U32.HI R10, RZ, 0x3, R20 ;  /* 0x00000003ff0a7819 */ /* 0x000fe40000011614 */
[----:B------:R0:W5:Y:S01]  /*bfa0*/  LDL R20, [R1+0x14] ;  /* 0x0000140001147983 */ /* 0x0001620000100800 */
[----:B---3--:R-:W-:-:S05]  /*bfb0*/  IMAD.SHL.U32 R5, R21, 0x10, RZ ;  /* 0x0000001015057824 */ /* 0x008fca00078e00ff */
[----:B------:R-:W-:-:S04]  /*bfc0*/  LOP3.LUT R5, R5, 0x70, RZ, 0xc0, !PT ;  /* 0x0000007005057812 */ /* 0x000fc800078ec0ff */
[----:B------:R-:W-:-:S05]  /*bfd0*/  LOP3.LUT R8, R4, R10, R5, 0xfe, !PT ;  /* 0x0000000a04087212 */ /* 0x000fca00078efe05 */
[----:B----4-:R-:W-:-:S04]  /*bfe0*/  @P0 IMAD.HI.U32 R0, R8, R0, RZ ;  /* 0x0000000008000227 */ /* 0x010fc800078e00ff */
[----:B------:R-:W-:Y:S01]  /*bff0*/  IMAD.MOV.U32 R5, RZ, RZ, R8 ;  /* 0x000000ffff057224 */ /* 0x000fe200078e0008 */
[----:B-1----:R-:W-:-:S05]  /*c000*/  @P0 SHF.R.U32.HI R5, RZ, R7, R0 ;  /* 0x00000007ff050219 */ /* 0x002fca0000011600 */
        /* <DEDUP_REMOVED lines=17> */
[----:B------:R-:W-:Y:S02]  /*c120*/  LEA.HI.X R5, R2, UR5, R5, 0x1, P0 ;  /* 0x0000000502057c11 */ /* 0x000fe400080f0c05 */
[----:B------:R-:W-:Y:S01]  /*c130*/  ISETP.GE.AND P0, PT, R30, UR4, PT ;  /* 0x000000041e007c0c */ /* 0x000fe2000bf06270 */
[----:B------:R-:W-:-:S03]  /*c140*/  UMOV UR4, 0xffffffff ;  /* 0xffffffff00047882 */ /* 0x000fc60000000000 */
[----:B0-----:R-:W-:Y:S09]  /*c150*/  BRA.DIV UR4, `(.L_x_6747) ;  /* 0x0000003e04507947 */ /* 0x001ff2000b800000 */
        /* <DEDUP_REMOVED lines=11> */
[----:B------:R1:W-:Y:S01]  /*c210*/  @!P2 LDGSTS.E.BYPASS.LTC128B.128 [R9+0x14400], desc[UR36][R2.64+0x80], !P1 ;  /* 0x144000800209afae */ /* 0x0003e2000c901d64 */
[----:B------:R-:W-:-:S03]  /*c220*/  ISETP.GE.AND P2, PT, R7, R6, PT ;  /* 0x000000060700720c */ /* 0x000fc60003f46270 */
[----:B-1----:R-:W1:Y:S10]  /*c230*/  SHFL.IDX PT, R2, R5, 0x1, 0x181f ;  /* 0x00381f0005027f89 */ /* 0x002e7400000e0000 */
[----:B0-----:R-:W-:-:S05]  /*c240*/  @!P2 LEA R14, P3, R30, R14, 0x1 ;  /* 0x0000000e1e0ea211 */ /* 0x001fca00078608ff */
[----:B-1----:R-:W-:Y:S02]  /*c250*/  @!P2 IMAD.X R7, RZ, RZ, R2, P3 ;  /* 0x000000ffff07a224 */ /* 0x002fe400018e0602 */
[----:B------:R-:W-:Y:S02]  /*c260*/  @!P2 IMAD.MOV.U32 R2, RZ, RZ, R14 ;  /* 0x000000ffff02a224 */ /* 0x000fe400078e000e */
[----:B------:R-:W0:Y:S01]  /*c270*/  SHFL.IDX PT, R14, R0, 0x2, 0x181f ;  /* 0x00581f00000e7f89 */ /* 0x000e2200000e0000 */
[----:B------:R-:W-:Y:S01]  /*c280*/  @!P2 MOV R3, R7 ;  /* 0x000000070003a202 */ /* 0x000fe20000000f00 */
[----:B------:R-:W-:-:S04]  /*c290*/  VIADD R7, R4, 0x20 ;  /* 0x0000002004077836 */ /* 0x000fc80000000000 */
        /* <DEDUP_REMOVED lines=51> */
[----:B0-----:R1:W-:Y:S02]  /*c5d0*/  @!P2 LDGSTS.E.BYPASS.LTC128B.128 [R9+0x17400], desc[UR36][R2.64+0x80], !P1 ;  /* 0x174000800209afae */ /* 0x0013e4000c901d64 */
.L_x_6840:
        /* <DEDUP_REMOVED lines=10> */
[----:B------:R0:W-:Y:S02]  /*c680*/  LDGSTS.E.BYPASS.LTC128B.128 [R9+0x17c00], desc[UR36][R2.64+0x80], !P1 ;  /* 0x17c0008002097fae */ /* 0x0001e4000c901d64 */
.L_x_6749:
[----:B------:R-:W-:Y:S05]  /*c690*/  BSYNC B0 ;  /* 0x0000000000007941 */ /* 0x000fea0003800000 */
.L_x_6748:
[----:B------:R-:W-:Y:S01]  /*c6a0*/  NOP ;  /* 0x0000000000007918 */ /* 0x000fe20000000000 */
[----:B------:R-:W-:-:S13]  /*c6b0*/  PLOP3.LUT P0, PT, PT, PT, PT, 0x80, 0x0 ;  /* 0x000000000000781c */ /* 0x000fda0003f0f070 */
.L_x_6750:
        /* <DEDUP_REMOVED lines=18> */
[----:B---3--:R-:W-:-:S05]  /*c7e0*/  VIADD R6, R2, 0xfffffffe ;  /* 0xfffffffe02067836 */ /* 0x008fca0000000000 */
[----:B------:R-:W-:Y:S01]  /*c7f0*/  ISETP.GE.AND P0, PT, R6, R35, PT ;  /* 0x000000230600720c */ /* 0x000fe20003f06270 */
[----:B01----:R-:W-:-:S12]  /*c800*/  @!P1 BRA `(.L_x_6752) ;  /* 0x0000004000249947 */ /* 0x003fd80003800000 */
.L_x_6841:
[----:B------:R-:W-:Y:S05]  /*c810*/  BSYNC B0 ;  /* 0x0000000000007941 */ /* 0x000fea0003800000 */
.L_x_6751:
[----:B------:R-:W-:Y:S04]  /*c820*/  BSSY B0, `(.L_x_6753) ;  /* 0x0000108000007945 */ /* 0x000fe80003800000 */
[----:B------:R-:W-:Y:S05]  /*c830*/  @!P0 BRA `(.L_x_6754) ;  /* 0x0000001000188947 */ /* 0x000fea0003800000 */
[----:B------:R-:W-:Y:S01]  /*c840*/  ULDC UR4, c[0x0][0x2f4] ;  /* 0x0000bd0000047ab9 */ /* 0x000fe20000000800 */
[----:B------:R-:W-:Y:S01]  /*c850*/  IMAD.MOV.U32 R10, RZ, RZ, R25 ;  /* 0x000000ffff0a7224 */ /* 0x000fe200078e0019 */
[----:B------:R-:W-:Y:S01]  /*c860*/  ISETP.GE.AND P2, PT, R30, UR4, PT ;  /* 0x000000041e007c0c */ /* 0x000fe2000bf46270 */
[----:B------:R-:W-:Y:S01]  /*c870*/  IMAD.MOV.U32 R17, RZ, RZ, R28 ;  /* 0x000000ffff117224 */ /* 0x000fe200078e001c */
[----:B------:R-:W-:Y:S01]  /*c880*/  ISETP.GE.AND P1, PT, R29, UR4, PT ;  /* 0x000000041d007c0c */ /* 0x000fe2000bf26270 */
[----:B------:R-:W-:-:S12]  /*c890*/  IMAD.MOV.U32 R31, RZ, RZ, R26 ;  /* 0x000000ffff1f7224 */ /* 0x000fd800078e001a */
.L_x_6767:
[----:B0-----:R-:W0:Y:S01]  /*c8a0*/  S2R R3, SR_TID.X ;  /* 0x0000000000037919 */ /* 0x001e220000002100 */
[----:B------:R-:W1:Y:S01]  /*c8b0*/  LDC R4, c[0x0][0x430] ;  /* 0x00010c00ff047b82 */ /* 0x000e620000000800 */
[----:B------:R-:W3:Y:S01]  /*c8c0*/  LDL R9, [R1+0x24] ;  /* 0x0000240001097983 */ /* 0x000ee20000100800 */
[----:B-1----:R-:W-:Y:S02]  /*c8d0*/  ISETP.NE.AND P0, PT, R4, 0x1, PT ;  /* 0x000000010400780c */ /* 0x002fe40003f05270 */
[----:B0-----:R-:W-:-:S04]  /*c8e0*/  LOP3.LUT R0, R3, 0x7f, RZ, 0xc0, !PT ;  /* 0x0000007f03007812 */ /* 0x001fc800078ec0ff */
[----:B------:R-:W-:-:S07]  /*c8f0*/  SHF.R.U32.HI R5, RZ, 0x3, R0 ;  /* 0x00000003ff057819 */ /* 0x000fce0000011600 */
[----:B------:R-:W0:Y:S01]  /*c900*/  @P0 LDC R0, c[0x0][0x434] ;  /* 0x00010d00ff000b82 */ /* 0x000e220000000800 */
[----:B------:R-:W-:-:S07]  /*c910*/  IMAD.SHL.U32 R4, R3, 0x10, RZ ;  /* 0x0000001003047824 */ /* 0x000fce00078e00ff */
[----:B------:R-:W1:Y:S01]  /*c920*/  @P0 LDC R3, c[0x0][0x438] ;  /* 0x00010e00ff030b82 */ /* 0x000e620000000800 */
[----:B------:R-:W-:Y:S01]  /*c930*/  IMAD R7, R6, 0x80, R5 ;  /* 0x0000008006077824 */ /* 0x000fe200078e0205 */
[----:B------:R-:W-:-:S04]  /*c940*/  LOP3.LUT R4, R4, 0x70, RZ, 0xc0, !PT ;  /* 0x0000007004047812 */ /* 0x000fc800078ec0ff */
[----:B------:R-:W-:Y:S01]  /*c950*/  IADD3 R7, R4, R7, R36 ;  /* 0x0000000704077210 */ /* 0x000fe20007ffe024 */
[----:B------:R-:W-:Y:S05]  /*c960*/  YIELD ;  /* 0x0000000000007946 */ /* 0x000fea0003800000 */
[----:B------:R-:W-:Y:S01]  /*c970*/  IMAD.MOV.U32 R8, RZ, RZ, R7 ;  /* 0x000000ffff087224 */ /* 0x000fe200078e0007 */
[----:B------:R-:W-:Y:S01]  /*c980*/  ULDC.64 UR4, c[0x0][0x428] ;  /* 0x00010a0000047ab9 */ /* 0x000fe20000000a00 */
[----:B0-----:R-:W-:-:S05]  /*c990*/  @P0 IMAD.HI.U32 R0, R7, R0, RZ ;  /* 0x0000000007000227 */ /* 0x001fca00078e00ff */
[----:B-1----:R-:W-:Y:S01]  /*c9a0*/  @P0 SHF.R.U32.HI R8, RZ, R3, R0 ;  /* 0x00000003ff080219 */ /* 0x002fe20000011600 */
[----:B------:R-:W-:-:S03]  /*c9b0*/  IMAD R5, R37, UR4, RZ ;  /* 0x0000000425057c24 */ /* 0x000fc6000f8e02ff */
[----:B------:R-:W-:Y:S02]  /*c9c0*/  SHF.R.S32.HI R3, RZ, 0x1f, R8 ;  /* 0x0000001fff037819 */ /* 0x000fe40000011408 */
[----:B------:R-:W-:Y:S01]  /*c9d0*/  MOV R2, R8 ;  /* 0x0000000800027202 */ /* 0x000fe20000000f00 */
[----:B------:R-:W-:-:S04]  /*c9e0*/  IMAD R5, R32, UR5, R5 ;  /* 0x0000000520057c24 */ /* 0x000fc8000f8e0205 */
[----:B------:R-:W-:Y:S01]  /*c9f0*/  IMAD.WIDE.U32 R2, R32, UR4, R2 ;  /* 0x0000000420027c25 */ /* 0x000fe2000f8e0002 */
[----:B------:R-:W-:-:S03]  /*ca00*/  ULDC.64 UR4, c[0x0][0x418] ;  /* 0x0001060000047ab9 */ /* 0x000fc60000000a00 */
[----:B------:R-:W-:Y:S01]  /*ca10*/  IMAD.IADD R3, R5, 0x1, R3 ;  /* 0x0000000105037824 */ /* 0x000fe200078e0203 */
[----:B------:R-:W-:Y:S01]  /*ca20*/  LEA R4, P0, R2, UR4, 0x2 ;  /* 0x0000000402047c11 */ /* 0x000fe2000f8010ff */
[----:B------:R-:W-:Y:S01]  /*ca30*/  VIADD R25, R10, 0x1 ;  /* 0x000000010a197836 */ /* 0x000fe20000000000 */
[----:B------:R-:W-:Y:S02]  /*ca40*/  ULDC UR4, c[0x0][0x430] ;  /* 0x00010c0000047ab9 */ /* 0x000fe40000000800 */
[----:B------:R-:W-:-:S05]  /*ca50*/  LEA.HI.X R5, R2, UR5, R3, 0x2, P0 ;  /* 0x0000000502057c11 */ /* 0x000fca00080f1403 */
[----:B------:R0:W4:Y:S01]  /*ca60*/  LDG.E R0, desc[UR36][R4.64] ;  /* 0x0000002404007981 */ /* 0x000122000c1e1900 */
[----:B------:R-:W-:Y:S01]  /*ca70*/  ISETP.NE.AND P0, PT, R25, 0x2, PT ;  /* 0x000000021900780c */ /* 0x000fe20003f05270 */
[----:B------:R-:W-:-:S03]  /*ca80*/  IMAD.MOV R2, RZ, RZ, -R8 ;  /* 0x000000ffff027224 */ /* 0x000fc600078e0a08 */
[----:B------:R-:W-:Y:S01]  /*ca90*/  SEL R28, RZ, 0x1, P0 ;  /* 0x00000001ff1c7807 */ /* 0x000fe20000000000 */
[----:B------:R-:W-:Y:S01]  /*caa0*/  IMAD.MOV.U32 R26, RZ, RZ, R6 ;  /* 0x000000ffff1a7224 */ /* 0x000fe200078e0006 */
[----:B------:R-:W-:Y:S01]  /*cab0*/  SEL R25, R25, RZ, P0 ;  /* 0x000000ff19197207 */ /* 0x000fe20000000000 */
[----:B0-----:R-:W-:Y:S01]  /*cac0*/  IMAD R4, R2, UR4, R7 ;  /* 0x0000000402047c24 */ /* 0x001fe2000f8e0207 */
[----:B------:R-:W-:Y:S02]  /*cad0*/  LOP3.LUT R28, R17, R28, RZ, 0x3c, !PT ;  /* 0x0000001c111c7212 */ /* 0x000fe400078e3cff */
[----:B---3--:R-:W-:Y:S02]  /*cae0*/  ISETP.NE.AND P3, PT, R9, 0x3, PT ;  /* 0x000000030900780c */ /* 0x008fe40003f65270 */
[----:B----4-:R-:W-:-:S11]  /*caf0*/  SHF.R.S32.HI R21, RZ, 0x1f, R0 ;  /* 0x0000001fff157819 */ /* 0x010fd60000011400 */
[----:B------:R-:W-:Y:S05]  /*cb00*/  @!P3 BRA `(.L_x_6755) ;  /* 0x000000000004b947 */ /* 0x000fea0003800000 */
[----:B------:R-:W-:Y:S01]  /*cb10*/  BPT.TRAP 0x1 ;  /* 0x000000040000795c */ /* 0x000fe20000300000 */
.L_x_6755:
[----:B------:R-:W-:Y:S01]  /*cb20*/  IMAD R6, R25, 0x8, R22 ;  /* 0x0000000819067824 */ /* 0x000fe200078e0216 */
[----:B------:R-:W-:Y:S01]  /*cb30*/  SHF.L.U32 R3, R28, 0x1f, RZ ;  /* 0x0000001f1c037819 */ /* 0x000fe200000006ff */
[----:B------:R-:W-:Y:S03]  /*cb40*/  BSSY B1, `(.L_x_6756) ;  /* 0x0000003000017945 */ /* 0x000fe60003800000 */
[----:B------:R-:W0:Y:S02]  /*cb50*/  SYNCS.PHASECHK.TRANS64.TRYWAIT P0, [R6+URZ+0x28840], R3 ;  /* 0x02884003060075a7 */ /* 0x000e24000800017f */
[----:B0-----:R-:W-:Y:S05]  /*cb60*/  @!P0 BRA `(.L_x_6757) ;  /* 0x0000003c00608947 */ /* 0x001fea0003800000 */
.L_x_6842:
[----:B------:R-:W-:Y:S05]  /*cb70*/  BSYNC B1 ;  /* 0x0000000000017941 */ /* 0x000fea0003800000 */
.L_x_6756:
[----:B------:R-:W-:Y:S01]  /*cb80*/  SHF.R.S32.HI R20, RZ, 0x1f, R4 ;  /* 0x0000001fff147819 */ /* 0x000fe20000011404 */
[----:B------:R-:W-:Y:S01]  /*cb90*/  ULDC.64 UR4, c[0x0][0x300] ;  /* 0x0000c00000047ab9 */ /* 0x000fe20000000a00 */
[----:B------:R-:W-:Y:S01]  /*cba0*/  ULDC.64 UR6, c[0x0][0x2e8] ;  /* 0x0000ba0000067ab9 */ /* 0x000fe20000000a00 */
[----:B0-----:R-:W-:Y:S01]  /*cbb0*/  IMAD.WIDE.U32 R2, R4, UR4, RZ ;  /* 0x0000000404027c25 */ /* 0x001fe2000f8e00ff */
[C---:B------:R-:W-:Y:S02]  /*cbc0*/  LOP3.LUT P4, RZ, R27.reuse, 0x2, RZ, 0xc0, !PT ;  /* 0x000000021bff7812 */ /* 0x040fe4000788c0ff */
[----:B------:R-:W-:Y:S01]  /*cbd0*/  LOP3.LUT P3, RZ, R27, 0x1, RZ, 0xc0, !PT ;  /* 0x000000011bff7812 */ /* 0x000fe2000786c0ff */
        /* <DEDUP_REMOVED lines=17> */
[----:B------:R-:W-:Y:S02]  /*ccf0*/  IMAD.SHL.U32 R5, R30, 0x2, RZ ;  /* 0x000000021e057824 */ /* 0x000fe400078e00ff */
[----:B------:R-:W-:Y:S01]  /*cd00*/  IMAD R7, R7, 0x2, R22 ;  /* 0x0000000207077824 */ /* 0x000fe200078e0216 */
[----:B------:R-:W1:Y:S02]  /*cd10*/  SHFL.IDX PT, R3, R9, RZ, 0x181f ;  /* 0x00181fff09037589 */ /* 0x000e6400000e0000 */
[----:B0-----:R-:W-:-:S05]  /*cd20*/  IADD3 R2, P0, R2, R5, RZ ;  /* 0x0000000502027210 */ /* 0x001fca0007f1e0ff */
[----:B-1----:R-:W-:-:S05]  /*cd30*/  IMAD.X R3, RZ, RZ, R3, P0 ;  /* 0x000000ffff037224 */ /* 0x002fca00000e0603 */
[----:B------:R-:W-:Y:S01]  /*cd40*/  @!PT LDS RZ, [RZ] ;  /* 0x00000000fffff984 */ /* 0x000fe20000000800 */
[----:B------:R-:W-:Y:S04]  /*cd50*/  LDGSTS.E.BYPASS.LTC128B.128 [R7+0x18400], desc[UR36][R2.64], !P4 ;  /* 0x1840000002077fae */ /* 0x000fe8000e101d64 */
[----:B------:R0:W-:Y:S04]  /*cd60*/  LDGSTS.E.BYPASS.LTC128B.128 [R7+0x1c400], desc[UR36][R2.64+0x80], !P3 ;  /* 0x1c40008002077fae */ /* 0x0001e8000d901d64 */
[----:B0-----:R-:W0:Y:S04]  /*cd70*/  SHFL.IDX PT, R2, R8, 0x1, 0x181f ;  /* 0x00381f0008027f89 */ /* 0x001e2800000e0000 */
[----:B------:R-:W1:Y:S01]  /*cd80*/  SHFL.IDX PT, R3, R9, 0x1, 0x181f ;  /* 0x00381f0009037f89 */ /* 0x000e6200000e0000 */
[----:B0-----:R-:W-:-:S05]  /*cd90*/  IADD3 R2, P0, R2, R5, RZ ;  /* 0x0000000502027210 */ /* 0x001fca0007f1e0ff */
[----:B-1----:R-:W-:-:S05]  /*cda0*/  IMAD.X R3, RZ, RZ, R3, P0 ;  /* 0x000000ffff037224 */ /* 0x002fca00000e0603 */
        /* <DEDUP_REMOVED lines=22> */
[----:B0-----:R-:W-:-:S04]  /*cf10*/  IADD3 R2, P0, R2, R5, RZ ;  /* 0x0000000502027210 */ /* 0x001fc80007f1e0ff */
[----:B-1----:R-:W-:-:S05]  /*cf20*/  IADD3.X R3, RZ, R3, RZ, P0, !PT ;  /* 0x00000003ff037210 */ /* 0x002fca00007fe4ff */
[----:B------:R-:W-:Y:S04]  /*cf30*/  LDGSTS.E.BYPASS.LTC128B.128 [R7+0x1ac00], desc[UR36][R2.64], !P4 ;  /* 0x1ac0000002077fae */ /* 0x000fe8000e101d64 */
[----:B------:R0:W-:Y:S04]  /*cf40*/  LDGSTS.E.BYPASS.LTC128B.128 [R7+0x1ec00], desc[UR36][R2.64+0x80], !P3 ;  /* 0x1ec0008002077fae */ /* 0x0001e8000d901d64 */
[----:B0-----:R-:W0:Y:S04]  /*cf50*/  SHFL.IDX PT, R2, R8, 0x6, 0x181f ;  /* 0x00d81f0008027f89 */ /* 0x001e2800000e0000 */
[----:B------:R-:W1:Y:S04]  /*cf60*/  SHFL.IDX PT, R3, R9, 0x6, 0x181f ;  /* 0x00d81f0009037f89 */ /* 0x000e6800000e0000 */
[----:B------:R-:W3:Y:S01]  /*cf70*/  SHFL.IDX PT, R9, R9, 0x7, 0x181f ;  /* 0x00f81f0009097f89 */ /* 0x000ee200000e0000 */
[----:B0-----:R-:W-:-:S05]  /*cf80*/  IADD3 R2, P0, R2, R5, RZ ;  /* 0x0000000502027210 */ /* 0x001fca0007f1e0ff */
[----:B-1----:R-:W-:-:S05]  /*cf90*/  IMAD.X R3, RZ, RZ, R3, P0 ;  /* 0x000000ffff037224 */ /* 0x002fca00000e0603 */
[----:B------:R-:W-:Y:S04]  /*cfa0*/  LDGSTS.E.BYPASS.LTC128B.128 [R7+0x1b400], desc[UR36][R2.64], !P4 ;  /* 0x1b40000002077fae */ /* 0x000fe8000e101d64 */
[----:B------:R0:W-:Y:S04]  /*cfb0*/  LDGSTS.E.BYPASS.LTC128B.128 [R7+0x1f400], desc[UR36][R2.64+0x80], !P3 ;  /* 0x1f40008002077fae */ /* 0x0001e8000d901d64 */
[----:B0--3--:R0:W1:Y:S02]  /*cfc0*/  SHFL.IDX PT, R2, R8, 0x7, 0x181f ;  /* 0x00f81f0008027f89 */ /* 0x00906400000e0000 */
.L_x_6860:
[----:B-1----:R-:W-:-:S05]  /*cfd0*/  IADD3 R2, P0, R2, R5, RZ ;  /* 0x0000000502027210 */ /* 0x002fca0007f1e0ff */
        /* <DEDUP_REMOVED lines=8> */
.L_x_6759:
[----:B------:R-:W-:Y:S02]  /*d060*/  PLOP3.LUT P3, PT, P3, P0, PT, 0xa2, 0x0 ;  /* 0x000000000000781c */ /* 0x000fe40001f61472 */
[----:B------:R-:W-:-:S08]  /*d070*/  @P0 R2UR P3, UR4, R6 ;  /* 0x00000000060402ca */ /* 0x000fd00000060000 */
[----:B------:R-:W-:-:S05]  /*d080*/  @P0 PLOP3.LUT P0, PT, P3, PT, PT, 0x80, 0x0 ;  /* 0x000000000000081c */ /* 0x000fca0001f0f070 */
[----:B------:R-:W-:Y:S01]  /*d090*/  @!P3 SYNCS.ARRIVE.TRANS64.RED.A0T1 RZ, [UR4+0x28830], RZ ;  /* 0x028830ffffffb9a7 */ /* 0x000fe20008200404 */
[----:B------:R-:W-:Y:S07]  /*d0a0*/  @!P3 ARRIVES.LDGSTSBAR.64.TRANSCNT [UR4+0x28830] ;  /* 0x02883000ff00b9b0 */ /* 0x000fee0008000a84 */
[----:B------:R-:W-:Y:S05]  /*d0b0*/  @P0 BRA.U.ANY `(.L_x_6759) ;  /* 0xfffffffd00e80947 */ /* 0x000fea000393ffff */
[----:B------:R-:W-:Y:S01]  /*d0c0*/  NOP ;  /* 0x0000000000007918 */ /* 0x000fe20000000000 */
[----:B-1----:R-:W3:Y:S02]  /*d0d0*/  LDL R2, [R1+0x24] ;  /* 0x0000240001027983 */ /* 0x002ee40000100800 */
[----:B---3--:R-:W-:-:S13]  /*d0e0*/  ISETP.NE.AND P4, PT, R2, 0x3, PT ;  /* 0x000000030200780c */ /* 0x008fda0003f85270 */
[----:B------:R-:W-:Y:S05]  /*d0f0*/  @!P4 BRA `(.L_x_6760) ;  /* 0x000000000004c947 */ /* 0x000fea0003800000 */
[----:B------:R-:W-:Y:S01]  /*d100*/  BPT.TRAP 0x1 ;  /* 0x000000040000795c */ /* 0x000fe20000300000 */
.L_x_6760:
[----:B------:R1:W-:Y:S01]  /*d110*/  SYNCS.ARRIVE.TRANS64.A1T0 RZ, [R6+URZ+0x28830], RZ ;  /* 0x028830ff06ff79a7 */ /* 0x0003e2000810003f */
[----:B------:R-:W-:Y:S05]  /*d120*/  @!P4 BRA `(.L_x_6761) ;  /* 0x000000000004c947 */ /* 0x000fea0003800000 */
[----:B------:R-:W-:Y:S01]  /*d130*/  BPT.TRAP 0x1 ;  /* 0x000000040000795c */ /* 0x000fe20000300000 */
.L_x_6761:
[----:B------:R-:W-:Y:S01]  /*d140*/  SHF.L.U32 R3, R17, 0x1f, RZ ;  /* 0x0000001f11037819 */ /* 0x000fe200000006ff */
[----:B-1----:R-:W-:Y:S01]  /*d150*/  IMAD R6, R10, 0x8, R22 ;  /* 0x000000080a067824 */ /* 0x002fe200078e0216 */
[----:B------:R-:W-:Y:S03]  /*d160*/  BSSY B1, `(.L_x_6762) ;  /* 0x0000003000017945 */ /* 0x000fe60003800000 */
[----:B------:R-:W1:Y:S02]  /*d170*/  SYNCS.PHASECHK.TRANS64.TRYWAIT P0, [R6+URZ+0x28860], R3 ;  /* 0x02886003060075a7 */ /* 0x000e64000800017f */
[----:B-1----:R-:W-:Y:S05]  /*d180*/  @!P0 BRA `(.L_x_6763) ;  /* 0x0000004000388947 */ /* 0x002fea0003800000 */
.L_x_6861:
[----:B------:R-:W-:Y:S05]  /*d190*/  BSYNC B1 ;  /* 0x0000000000017941 */ /* 0x000fea0003800000 */
.L_x_6762:
[----:B------:R-:W3:Y:S01]  /*d1a0*/  S2R R2, SR_TID.X ;  /* 0x0000000000027919 */ /* 0x000ee20000002100 */
[----:B------:R-:W-:Y:S01]  /*d1b0*/  UMOV UR4, 0xffffffff ;  /* 0xffffffff00047882 */ /* 0x000fe20000000000 */
[----:B0-----:R-:W-:Y:S02]  /*d1c0*/  IMAD R8, R31, -0x80, R34 ;  /* 0xffffff801f087824 */ /* 0x001fe400078e0222 */
[----:B------:R-:W-:Y:S01]  /*d1d0*/  IMAD R7, R10, 0x4000, R33 ;  /* 0x000040000a077824 */ /* 0x000fe200078e0221 */
[----:B---3--:R-:W-:-:S04]  /*d1e0*/  LOP3.LUT R2, R2, 0x7f, RZ, 0xc0, !PT ;  /* 0x0000007f02027812 */ /* 0x008fc800078ec0ff */
[----:B------:R-:W-:-:S05]  /*d1f0*/  SHF.R.U32.HI R2, RZ, 0x3, R2 ;  /* 0x00000003ff027819 */ /* 0x000fca0000011602 */
[----:B------:R-:W-:Y:S01]  /*d200*/  IMAD.IADD R8, R8, 0x1, -R2 ;  /* 0x0000000108087824 */ /* 0x000fe200078e0a02 */
[----:B------:R-:W-:Y:S06]  /*d210*/  BRA.DIV UR4, `(.L_x_6764) ;  /* 0x0000004204287947 */ /* 0x000fec000b800000 */
[----:B------:R-:W0:Y:S01]  /*d220*/  SHFL.IDX PT, R2, R18, RZ, 0x181f ;  /* 0x00181fff12027589 */ /* 0x000e2200000e0000 */
[----:B------:R-:W-:-:S03]  /*d230*/  IMAD R7, R7, 0x2, R22 ;  /* 0x0000000207077824 */ /* 0x000fc600078e0216 */
[----:B-1----:R-:W1:Y:S04]  /*d240*/  SHFL.IDX PT, R3, R23, RZ, 0x181f ;  /* 0x00181fff17037589 */ /* 0x002e6800000e0000 */
[----:B--2---:R-:W-:Y:S01]  /*d250*/  SHFL.IDX PT, R14, R18, 0x7, 0x181f ;  /* 0x00f81f00120e7f89 */ /* 0x004fe200000e0000 */
[----:B0-----:R-:W-:-:S05]  /*d260*/  IADD3 R2, P0, R2, R5, RZ ;  /* 0x0000000502027210 */ /* 0x001fca0007f1e0ff */
[----:B-1----:R-:W-:Y:S01]  /*d270*/  IMAD.X R3, RZ, RZ, R3, P0 ;  /* 0x000000ffff037224 */ /* 0x002fe200000e0603 */
        /* <DEDUP_REMOVED lines=52> */
[----:B--2---:R1:W-:Y:S02]  /*d5c0*/  LDGSTS.E.BYPASS.LTC128B.128 [R7+0x7400], desc[UR36][R2.64+0x80], !P0 ;  /* 0x0740008002077fae */ /* 0x0043e4000c101d64 */
.L_x_6879:
        /* <DEDUP_REMOVED lines=20> */
[----:B------:R-:W-:-:S03]  /*d710*/  NOP ;  /* 0x0000000000007918 */ /* 0x000fc60000000000 */
[----:B------:R-:W-:-:S03]  /*d720*/  IADD3 R3, R3, R21, RZ ;  /* 0x0000001503037210 */ /* 0x000fc60007ffe0ff */
[----:B------:R-:W-:-:S04]  /*d730*/  IMAD.WIDE.U32 R2, R24, UR4, R2 ;  /* 0x0000000418027c25 */ /* 0x000fc8000f8e0002 */
[----:B------:R-:W-:Y:S01]  /*d740*/  IMAD R3, R24, UR5, R3 ;  /* 0x0000000518037c24 */ /* 0x000fe2000f8e0203 */
[----:B------:R-:W-:-:S04]  /*d750*/  LEA R18, P0, R2, UR6, 0x1 ;  /* 0x0000000602127c11 */ /* 0x000fc8000f8008ff */
[----:B------:R-:W-:Y:S02]  /*d760*/  LEA.HI.X R23, R2, UR7, R3, 0x1, P0 ;  /* 0x0000000702177c11 */ /* 0x000fe400080f0c03 */
[----:B------:R-:W-:-:S13]  /*d770*/  PLOP3.LUT P0, PT, PT, PT, PT, 0x80, 0x0 ;  /* 0x000000000000781c */ /* 0x000fda0003f0f070 */
.L_x_6765:
        /* <DEDUP_REMOVED lines=11> */
.L_x_6766:
[C---:B------:R-:W-:Y:S01]  /*d830*/  ISETP.GT.AND P0, PT, R26.reuse, R35, PT ;  /* 0x000000231a00720c */ /* 0x040fe20003f04270 */
[----:B------:R0:W-:Y:S01]  /*d840*/  SYNCS.ARRIVE.TRANS64.A1T0 RZ, [R6+URZ+0x28850], RZ ;  /* 0x028850ff06ff79a7 */ /* 0x0001e2000810003f */
[----:B------:R-:W-:Y:S02]  /*d850*/  IMAD.MOV.U32 R10, RZ, RZ, R25 ;  /* 0x000000ffff0a7224 */ /* 0x000fe400078e0019 */
[----:B------:R-:W-:Y:S02]  /*d860*/  IMAD.MOV.U32 R17, RZ, RZ, R28 ;  /* 0x000000ffff117224 */ /* 0x000fe400078e001c */
[----:B------:R-:W-:Y:S02]  /*d870*/  IMAD.MOV.U32 R31, RZ, RZ, R26 ;  /* 0x000000ffff1f7224 */ /* 0x000fe400078e001a */
[----:B0-----:R-:W-:-:S05]  /*d880*/  VIADD R6, R26, 0xffffffff ;  /* 0xffffffff1a067836 */ /* 0x001fca0000000000 */
[----:B------:R-:W-:Y:S05]  /*d890*/  @P0 BRA `(.L_x_6767) ;  /* 0xfffffff000000947 */ /* 0x000fea000383ffff */
.L_x_6754:
[----:B------:R-:W-:Y:S05]  /*d8a0*/  BSYNC B0 ;  /* 0x0000000000007941 */ /* 0x000fea0003800000 */
.L_x_6753:
        /* <DEDUP_REMOVED lines=17> */
.L_x_6769:
[----:B------:R-:W-:Y:S05]  /*d9c0*/  BSYNC B0 ;  /* 0x0000000000007941 */ /* 0x000fea0003800000 */
.L_x_6768:
[----:B------:R-:W3:Y:S02]  /*d9d0*/  LDL R0, [R1+0x24] ;  /* 0x0000240001007983 */ /* 0x000ee40000100800 */
[----:B---3--:R-:W-:-:S13]  /*d9e0*/  ISETP.NE.AND P0, PT, R0, 0x3, PT ;  /* 0x000000030000780c */ /* 0x008fda0003f05270 */
[----:B------:R-:W-:Y:S05]  /*d9f0*/  @!P0 BRA `(.L_x_6770) ;  /* 0x0000000000048947 */ /* 0x000fea0003800000 */
[----:B------:R-:W-:Y:S01]  /*da00*/  BPT.TRAP 0x1 ;  /* 0x000000040000795c */ /* 0x000fe20000300000 */
.L_x_6770:
[----:B------:R-:W-:Y:S01]  /*da10*/  IMAD R0, R25, 0x8, R22 ;  /* 0x0000000819007824 */ /* 0x000fe200078e0216 */
[----:B0-----:R-:W-:Y:S01]  /*da20*/  SHF.L.U32 R3, R28, 0x1f, RZ ;  /* 0x0000001f1c037819 */ /* 0x001fe200000006ff */
[----:B------:R-:W-:Y:S01]  /*da30*/  BSSY B0, `(.L_x_6771) ;  /* 0x0000004000007945 */ /* 0x000fe20003800000 */
[----:B------:R-:W-:Y:S02]  /*da40*/  IMAD R6, R26, -0x80, R34 ;  /* 0xffffff801a067824 */ /* 0x000fe400078e0222 */
[----:B------:R-:W0:Y:S02]  /*da50*/  SYNCS.PHASECHK.TRANS64.TRYWAIT P0, [R0+URZ+0x28860], R3 ;  /* 0x02886003000075a7 */ /* 0x000e24000800017f */
[----:B0-----:R-:W-:Y:S05]  /*da60*/  @!P0 BRA `(.L_x_6772) ;  /* 0x00000040009c8947 */ /* 0x001fea0003800000 */
.L_x_6880:
[----:B------:R-:W-:Y:S05]  /*da70*/  BSYNC B0 ;  /* 0x0000000000007941 */ /* 0x000fea0003800000 */
.L_x_6771:
        /* <DEDUP_REMOVED lines=12> */
[----:B------:R-:W-:Y:S01]  /*db40*/  ISETP.GE.AND P0, PT, R29, UR4, PT ;  /* 0x000000041d007c0c */ /* 0x000fe2000bf06270 */
[----:B------:R-:W-:Y:S01]  /*db50*/  IMAD R4, R9, 0x2, R22 ;  /* 0x0000000209047824 */ /* 0x000fe200078e0216 */
[C---:B------:R-:W-:Y:S01]  /*db60*/  ISETP.LT.OR P2, PT, R6.reuse, 0x1, P1 ;  /* 0x000000010600780c */ /* 0x040fe20000f41670 */
[----:B------:R-:W2:Y:S01]  /*db70*/  SHFL.IDX PT, R10, R18, 0x1, 0x181f ;  /* 0x00381f00120a7f89 */ /* 0x000ea200000e0000 */
[----:B------:R-:W-:-:S03]  /*db80*/  ISETP.LT.OR P3, PT, R6, 0x1, P0 ;  /* 0x000000010600780c */ /* 0x000fc60000761670 */
[----:B------:R-:W3:Y:S04]  /*db90*/  SHFL.IDX PT, R7, R23, 0x1, 0x181f ;  /* 0x00381f0017077f89 */ /* 0x000ee800000e0000 */
[----:B------:R-:W-:Y:S01]  /*dba0*/  SHFL.IDX PT, R8, R23, 0x2, 0x181f ;  /* 0x00581f0017087f89 */ /* 0x000fe200000e0000 */
[----:B-1----:R-:W-:-:S03]  /*dbb0*/  IADD3 R2, P4, R14, R5, RZ ;  /* 0x000000050e027210 */ /* 0x002fc60007f9e0ff */
[----:B------:R-:W1:Y:S02]  /*dbc0*/  SHFL.IDX PT, R14, R18, 0x2, 0x181f ;  /* 0x00581f00120e7f89 */ /* 0x000e6400000e0000 */
[----:B0-----:R-:W-:-:S05]  /*dbd0*/  IMAD.X R3, RZ, RZ, R3, P4 ;  /* 0x000000ffff037224 */ /* 0x001fca00020e0603 */
[----:B------:R-:W-:Y:S01]  /*dbe0*/  LDGSTS.E.BYPASS.LTC128B.128 [R4+0x400], desc[UR36][R2.64], !P2 ;  /* 0x0040000002047fae */ /* 0x000fe2000d101d64 */
[----:B------:R-:W-:-:S03]  /*dbf0*/  ISETP.LT.OR P2, PT, R6, 0x11, P1 ;  /* 0x000000110600780c */ /* 0x000fc60000f41670 */
[----:B------:R2:W-:Y:S01]  /*dc00*/  LDGSTS.E.BYPASS.LTC128B.128 [R4+0x4400], desc[UR36][R2.64+0x80], !P3 ;  /* 0x0440008002047fae */ /* 0x0005e2000d901d64 */
[----:B------:R-:W-:Y:S02]  /*dc10*/  ISETP.LT.OR P3, PT, R6, 0x11, P0 ;  /* 0x000000110600780c */ /* 0x000fe40000761670 */
[----:B--2---:R-:W-:Y:S02]  /*dc20*/  IADD3 R2, P4, R10, R5, RZ ;  /* 0x000000050a027210 */ /* 0x004fe40007f9e0ff */
[----:B------:R-:W-:Y:S03]  /*dc30*/  SHFL.IDX PT, R10, R18, 0x4, 0x181f ;  /* 0x00981f00120a7f89 */ /* 0x000fe600000e0000 */
[----:B---3--:R-:W-:Y:S02]  /*dc40*/  IMAD.X R3, RZ, RZ, R7, P4 ;  /* 0x000000ffff037224 */ /* 0x008fe400020e0607 */
[----:B------:R-:W-:Y:S04]  /*dc50*/  SHFL.IDX PT, R7, R23, 0x3, 0x181f ;  /* 0x00781f0017077f89 */ /* 0x000fe800000e0000 */
[----:B------:R-:W-:Y:S01]  /*dc60*/  LDGSTS.E.BYPASS.LTC128B.128 [R4+0xc00], desc[UR36][R2.64], !P2 ;  /* 0x00c0000002047fae */ /* 0x000fe2000d101d64 */
[----:B------:R-:W-:-:S03]  /*dc70*/  ISETP.LT.OR P2, PT, R6, 0x21, P1 ;  /* 0x000000210600780c */ /* 0x000fc60000f41670 */
[----:B------:R1:W-:Y:S01]  /*dc80*/  LDGSTS.E.BYPASS.LTC128B.128 [R4+0x4c00], desc[UR36][R2.64+0x80], !P3 ;  /* 0x04c0008002047fae */ /* 0x0003e2000d901d64 */
[----:B------:R-:W-:Y:S02]  /*dc90*/  ISETP.LT.OR P3, PT, R6, 0x21, P0 ;  /* 0x000000210600780c */ /* 0x000fe40000761670 */
[----:B-1----:R-:W-:Y:S02]  /*dca0*/  IADD3 R2, P4, R14, R5, RZ ;  /* 0x000000050e027210 */ /* 0x002fe40007f9e0ff */
[----:B------:R-:W0:Y:S03]  /*dcb0*/  SHFL.IDX PT, R14, R18, 0x3, 0x181f ;  /* 0x00781f00120e7f89 */ /* 0x000e2600000e0000 */
[----:B------:R-:W-:Y:S02]  /*dcc0*/  IMAD.X R3, RZ, RZ, R8, P4 ;  /* 0x000000ffff037224 */ /* 0x000fe400020e0608 */
[----:B------:R-:W1:Y:S04]  /*dcd0*/  SHFL.IDX PT, R8, R23, 0x4, 0x181f ;  /* 0x00981f0017087f89 */ /* 0x000e6800000e0000 */
[----:B------:R-:W-:Y:S01]  /*dce0*/  LDGSTS.E.BYPASS.LTC128B.128 [R4+0x1400], desc[UR36][R2.64], !P2 ;  /* 0x0140000002047fae */ /* 0x000fe2000d101d64 */
[----:B------:R-:W-:-:S03]  /*dcf0*/  ISETP.LT.OR P2, PT, R6, 0x31, P1 ;  /* 0x000000310600780c */ /* 0x000fc60000f41670 */
[----:B------:R0:W-:Y:S01]  /*dd00*/  LDGSTS.E.BYPASS.LTC128B.128 [R4+0x5400], desc[UR36][R2.64+0x80], !P3 ;  /* 0x0540008002047fae */ /* 0x0001e2000d901d64 */
[----:B------:R-:W-:Y:S02]  /*dd10*/  ISETP.LT.OR P3, PT, R6, 0x31, P0 ;  /* 0x000000310600780c */ /* 0x000fe40000761670 */
[----:B0-----:R-:W-:Y:S02]  /*dd20*/  IADD3 R2, P4, R14, R5, RZ ;  /* 0x000000050e027210 */ /* 0x001fe40007f9e0ff */
[----:B------:R-:W0:Y:S03]  /*dd30*/  SHFL.IDX PT, R14, R18, 0x5, 0x181f ;  /* 0x00b81f00120e7f89 */ /* 0x000e2600000e0000 */
[----:B------:R-:W-:Y:S02]  /*dd40*/  IMAD.X R3, RZ, RZ, R7, P4 ;  /* 0x000000ffff037224 */ /* 0x000fe400020e0607 */
[----:B------:R-:W2:Y:S04]  /*dd50*/  SHFL.IDX PT, R7, R23, 0x5, 0x181f ;  /* 0x00b81f0017077f89 */ /* 0x000ea800000e0000 */
[----:B------:R-:W-:Y:S01]  /*dd60*/  LDGSTS.E.BYPASS.LTC128B.128 [R4+0x1c00], desc[UR36][R2.64], !P2 ;  /* 0x01c0000002047fae */ /* 0x000fe2000d101d64 */
[----:B------:R-:W-:-:S03]  /*dd70*/  ISETP.LT.OR P2, PT, R6, 0x41, P1 ;  /* 0x000000410600780c */ /* 0x000fc60000f41670 */
[----:B------:R3:W-:Y:S01]  /*dd80*/  LDGSTS.E.BYPASS.LTC128B.128 [R4+0x5c00], desc[UR36][R2.64+0x80], !P3 ;  /* 0x05c0008002047fae */ /* 0x0007e2000d901d64 */
[----:B------:R-:W-:Y:S02]  /*dd90*/  ISETP.LT.OR P3, PT, R6, 0x41, P0 ;  /* 0x000000410600780c */ /* 0x000fe40000761670 */
[----:B---3--:R-:W-:Y:S02]  /*dda0*/  IADD3 R2, P4, R10, R5, RZ ;  /* 0x000000050a027210 */ /* 0x008fe40007f9e0ff */
[----:B------:R-:W3:Y:S03]  /*ddb0*/  SHFL.IDX PT, R10, R18, 0x6, 0x181f ;  /* 0x00d81f00120a7f89 */ /* 0x000ee600000e0000 */
[----:B-1----:R-:W-:Y:S02]  /*ddc0*/  IMAD.X R3, RZ, RZ, R8, P4 ;  /* 0x000000ffff037224 */ /* 0x002fe400020e0608 */
[----:B------:R-:W1:Y:S04]  /*ddd0*/  SHFL.IDX PT, R8, R23, 0x6, 0x181f ;  /* 0x00d81f0017087f89 */ /* 0x000e6800000e0000 */
[----:B------:R-:W-:Y:S01]  /*dde0*/  LDGSTS.E.BYPASS.LTC128B.128 [R4+0x2400], desc[UR36][R2.64], !P2 ;  /* 0x0240000002047fae */ /* 0x000fe2000d101d64 */
[----:B------:R-:W-:-:S03]  /*ddf0*/  ISETP.LT.OR P2, PT, R6, 0x51, P1 ;  /* 0x000000510600780c */ /* 0x000fc60000f41670 */
[----:B------:R0:W-:Y:S01]  /*de00*/  LDGSTS.E.BYPASS.LTC128B.128 [R4+0x6400], desc[UR36][R2.64+0x80], !P3 ;  /* 0x0640008002047fae */ /* 0x0001e2000d901d64 */
[----:B------:R-:W-:-:S03]  /*de10*/  ISETP.LT.OR P3, PT, R6, 0x51, P0 ;  /* 0x000000510600780c */ /* 0x000fc60000761670 */
[----:B------:R-:W4:Y:S01]  /*de20*/  SHFL.IDX PT, R23, R23, 0x7, 0x181f ;  /* 0x00f81f0017177f89 */ /* 0x000f2200000e0000 */
[----:B0-----:R-:W-:-:S03]  /*de30*/  IADD3 R2, P4, R14, R5, RZ ;  /* 0x000000050e027210 */ /* 0x001fc60007f9e0ff */
[----:B------:R0:W0:Y:S02]  /*de40*/  SHFL.IDX PT, R14, R18, 0x7, 0x181f ;  /* 0x00f81f00120e7f89 */ /* 0x00002400000e0000 */
[----:B--2---:R-:W-:-:S05]  /*de50*/  IMAD.X R3, RZ, RZ, R7, P4 ;  /* 0x000000ffff037224 */ /* 0x004fca00020e0607 */
[----:B------:R-:W-:Y:S01]  /*de60*/  LDGSTS.E.BYPASS.LTC128B.128 [R4+0x2c00], desc[UR36][R2.64], !P2 ;  /* 0x02c0000002047fae */ /* 0x000fe2000d101d64 */
[----:B------:R-:W-:-:S03]  /*de70*/  ISETP.LT.OR P2, PT, R6, 0x61, P1 ;  /* 0x000000610600780c */ /* 0x000fc60000f41670 */
[----:B------:R3:W-:Y:S01]  /*de80*/  LDGSTS.E.BYPASS.LTC128B.128 [R4+0x6c00], desc[UR36][R2.64+0x80], !P3 ;  /* 0x06c0008002047fae */ /* 0x0007e2000d901d64 */
[----:B------:R-:W-:Y:S02]  /*de90*/  ISETP.LT.OR P3, PT, R6, 0x61, P0 ;  /* 0x000000610600780c */ /* 0x000fe40000761670 */
[----:B---3--:R-:W-:-:S04]  /*dea0*/  IADD3 R2, P4, R10, R5, RZ ;  /* 0x000000050a027210 */ /* 0x008fc80007f9e0ff */
[----:B-1----:R-:W-:-:S05]  /*deb0*/  IADD3.X R3, RZ, R8, RZ, P4, !PT ;  /* 0x00000008ff037210 */ /* 0x002fca00027fe4ff */
[----:B------:R1:W-:Y:S04]  /*dec0*/  LDGSTS.E.BYPASS.LTC128B.128 [R4+0x3400], desc[UR36][R2.64], !P2 ;  /* 0x0340000002047fae */ /* 0x0003e8000d101d64 */
[----:B0---4-:R1:W-:Y:S02]  /*ded0*/  LDGSTS.E.BYPASS.LTC128B.128 [R4+0x7400], desc[UR36][R2.64+0x80], !P3 ;  /* 0x0740008002047fae */ /* 0x0113e4000d901d64 */
.L_x_6898:
[C---:B------:R-:W-:Y:S02]  /*dee0*/  ISETP.LT.OR P1, PT, R6.reuse, 0x71, P1 ;  /* 0x000000710600780c */ /* 0x040fe40000f21670 */
[----:B------:R-:W-:Y:S02]  /*def0*/  ISETP.LT.OR P0, PT, R6, 0x71, P0 ;  /* 0x000000710600780c */ /* 0x000fe40000701670 */
[----:B-1----:R-:W-:-:S05]  /*df00*/  IADD3 R2, P2, R14, R5, RZ ;  /* 0x000000050e027210 */ /* 0x002fca0007f5e0ff */
[----:B------:R-:W-:-:S05]  /*df10*/  IMAD.X R3, RZ, RZ, R23, P2 ;  /* 0x000000ffff037224 */ /* 0x000fca00010e0617 */
[----:B------:R-:W-:Y:S01]  /*df20*/  @!PT LDS RZ, [RZ] ;  /* 0x00000000fffff984 */ /* 0x000fe20000000800 */
[----:B------:R-:W-:Y:S01]  /*df30*/  @!PT LDS RZ, [RZ] ;  /* 0x00000000fffff984 */ /* 0x000fe20000000800 */
[----:B------:R-:W-:Y:S01]  /*df40*/  @!PT LDS RZ, [RZ] ;  /* 0x00000000fffff984 */ /* 0x000fe20000000800 */
[----:B------:R0:W-:Y:S04]  /*df50*/  LDGSTS.E.BYPASS.LTC128B.128 [R4+0x3c00], desc[UR36][R2.64], !P1 ;  /* 0x03c0000002047fae */ /* 0x0001e8000c901d64 */
[----:B------:R0:W-:Y:S01]  /*df60*/  LDGSTS.E.BYPASS.LTC128B.128 [R4+0x7c00], desc[UR36][R2.64+0x80], !P0 ;  /* 0x07c0008002047fae */ /* 0x0001e2000c101d64 */
[----:B------:R-:W-:Y:S01]  /*df70*/  PLOP3.LUT P0, PT, PT, PT, PT, 0x80, 0x0 ;  /* 0x000000000000781c */ /* 0x000fe20003f0f070 */
[----:B------:R-:W-:-:S12]  /*df80*/  NOP ;  /* 0x0000000000007918 */ /* 0x000fd80000000000 */
.L_x_6774:
        /* <DEDUP_REMOVED lines=11> */
.L_x_6775:
[----:B------:R0:W-:Y:S01]  /*e040*/  SYNCS.ARRIVE.TRANS64.A1T0 RZ, [R0+URZ+0x28850], RZ ;  /* 0x028850ff00ff79a7 */ /* 0x0001e2000810003f */
[----:B------:R-:W-:-:S05]  /*e050*/  VIADD R25, R25, 0x1 ;  /* 0x0000000119197836 */ /* 0x000fca0000000000 */
[----:B------:R-:W-:-:S04]  /*e060*/  ISETP.NE.AND P0, PT, R25, 0x2, PT ;  /* 0x000000021900780c */ /* 0x000fc80003f05270 */
[----:B------:R-:W-:Y:S02]  /*e070*/  SEL R3, RZ, 0x1, P0 ;  /* 0x00000001ff037807 */ /* 0x000fe40000000000 */
[----:B------:R-:W-:Y:S02]  /*e080*/  SEL R25, R25, RZ, P0 ;  /* 0x000000ff19197207 */ /* 0x000fe40000000000 */
[----:B0-----:R-:W-:-:S07]  /*e090*/  LOP3.LUT R28, R28, R3, RZ, 0x3c, !PT ;  /* 0x000000031c1c7212 */ /* 0x001fce00078e3cff */
.L_x_6732:
[----:B------:R-:W-:Y:S05]  /*e0a0*/  BSYNC B7 ;  /* 0x0000000000077941 */ /* 0x000fea0003800000 */
.L_x_6730:
        /* <DEDUP_REMOVED lines=8> */
[----:B------:R2:W3:Y:S01]  /*e130*/  LDS.128 R16, [R22+0x288d0] ;  /* 0x0288d00016107984 */ /* 0x0004e20000000c00 */
[----:B------:R-:W-:Y:S06]  /*e140*/  BAR.ARV 0x4, 0x180 ;  /* 0x0106000000007b1d */ /* 0x000fec0000002000 */
[----:B------:R-:W-:Y:S05]  /*e150*/  BRA `(.L_x_6777) ;  /* 0x0000000800d07947 */ /* 0x000fea0003800000 */
.L_x_6776:
        /* <DEDUP_REMOVED lines=43> */
.L_x_6908:
[----:B------:R-:W-:Y:S02]  /*e410*/  ULDC UR4, c[0x0][0xc38] ;  /* 0x00030e0000047ab9 */ /* 0x000fe40000000800 */
[----:B------:R-:W-:-:S04]  /*e420*/  IMAD.U32 R5, RZ, RZ, UR4 ;  /* 0x00000004ff057e24 */ /* 0x000fc8000f8e00ff */
[----:B-1----:R-:W-:-:S05]  /*e430*/  IMAD R14, R14, R5, RZ ;  /* 0x000000050e0e7224 */ /* 0x002fca00078e02ff */
[----:B------:R-:W-:-:S04]  /*e440*/  IADD3 R9, R8, R14, RZ ;  /* 0x0000000e08097210 */ /* 0x000fc80007ffe0ff */
[----:B------:R-:W-:-:S13]  /*e450*/  ISETP.GT.AND P6, PT, R9, R0, PT ;  /* 0x000000000900720c */ /* 0x000fda0003fc4270 */
[----:B------:R-:W-:Y:S05]  /*e460*/  @P6 BRA `(.L_x_6779) ;  /* 0x0000000000a46947 */ /* 0x000fea0003800000 */
.L_x_6782:
        /* <DEDUP_REMOVED lines=35> */
.L_x_6916:
[----:B------:R-:W-:Y:S02]  /*e6a0*/  ULDC UR4, c[0x0][0xc38] ;  /* 0x00030e0000047ab9 */ /* 0x000fe40000000800 */
[----:B------:R-:W-:-:S04]  /*e6b0*/  IMAD.U32 R5, RZ, RZ, UR4 ;  /* 0x00000004ff057e24 */ /* 0x000fc8000f8e00ff */
[----:B-1----:R-:W-:-:S04]  /*e6c0*/  IMAD R14, R14, R5, RZ ;  /* 0x000000050e0e7224 */ /* 0x002fc800078e02ff */
[----:B------:R-:W-:-:S05]  /*e6d0*/  IMAD.IADD R9, R14, 0x1, R9 ;  /* 0x000000010e097824 */ /* 0x000fca00078e0209 */
[----:B------:R-:W-:-:S13]  /*e6e0*/  ISETP.GT.AND P6, PT, R9, R0, PT ;  /* 0x000000000900720c */ /* 0x000fda0003fc4270 */
[----:B------:R-:W-:Y:S05]  /*e6f0*/  @!P6 BRA `(.L_x_6782) ;  /* 0xfffffffc005ce947 */ /* 0x000fea000383ffff */
.L_x_6779:
        /* <DEDUP_REMOVED lines=9> */
.L_x_6921:
[----:B------:R-:W-:-:S13]  /*e790*/  ISETP.NE.AND P0, PT, R3, RZ, PT ;  /* 0x000000ff0300720c */ /* 0x000fda0003f05270 */
[----:B------:R-:W-:Y:S05]  /*e7a0*/  @!P0 BRA `(.L_x_6784) ;  /* 0x0000000000108947 */ /* 0x000fea0003800000 */
[----:B------:R-:W-:Y:S01]  /*e7b0*/  UMOV UR4, 0xffffffff ;  /* 0xffffffff00047882 */ /* 0x000fe20000000000 */
[----:B------:R-:W-:Y:S02]  /*e7c0*/  VIADD R12, R8, 0xffffffff ;  /* 0xffffffff080c7836 */ /* 0x000fe40000000000 */
[----:B------:R-:W-:Y:S05]  /*e7d0*/  BRA.DIV UR4, `(.L_x_6785) ;  /* 0x0000004a04207947 */ /* 0x000fea000b800000 */
[----:B------:R4:W0:Y:S02]  /*e7e0*/  SHFL.IDX PT, R6, R2, R12, 0x1f ;  /* 0x00001f0c02067589 */ /* 0x00082400000e0000 */
.L_x_6784:
        /* <DEDUP_REMOVED lines=11> */
[----:B0-----:R-:W-:Y:S01]  /*e8a0*/  MOV R2, RZ ;  /* 0x000000ff00027202 */ /* 0x001fe20000000f00 */
        /* <DEDUP_REMOVED lines=41> */
[----:B------:R-:W-:Y:S01]  /*eb40*/  IMAD.MOV R3, RZ, RZ, -R9 ;  /* 0x000000ffff037224 */ /* 0x000fe200078e0a09 */
[----:B------:R-:W-:-:S03]  /*eb50*/  LEA R9, R4, R9, 0x18 ;  /* 0x0000000904097211 */ /* 0x000fc600078ec0ff */
[----:B------:R-:W-:-:S04]  /*eb60*/  IMAD R18, R4, R3, R6 ;  /* 0x0000000304127224 */ /* 0x000fc800078e0206 */
[----:B------:R-:W-:Y:S01]  /*eb70*/  IMAD R18, R18, 0x10000, R9 ;  /* 0x0001000012127824 */ /* 0x000fe200078e0209 */
[----:B------:R-:W-:Y:S06]  /*eb80*/  BRA `(.L_x_6786) ;  /* 0x00000000001c7947 */ /* 0x000fec0003800000 */
.L_x_6780:
[----:B------:R-:W-:Y:S01]  /*eb90*/  UMOV UR4, URZ ;  /* 0x0000003f00047c82 */ /* 0x000fe20008000000 */
[----:B------:R-:W-:Y:S01]  /*eba0*/  UMOV UR5, URZ ;  /* 0x0000003f00057c82 */ /* 0x000fe20008000000 */
[----:B------:R-:W-:Y:S01]  /*ebb0*/  ULDC UR6, c[0x0][0xc3c] ;  /* 0x00030f0000067ab9 */ /* 0x000fe20000000800 */
[----:B------:R-:W-:Y:S02]  /*ebc0*/  IMAD.MOV.U32 R16, RZ, RZ, R0 ;  /* 0x000000ffff107224 */ /* 0x000fe400078e0000 */
[----:B------:R-:W-:Y:S02]  /*ebd0*/  IMAD.U32 R17, RZ, RZ, UR4 ;  /* 0x00000004ff117e24 */ /* 0x000fe4000f8e00ff */
[----:B------:R-:W-:Y:S02]  /*ebe0*/  IMAD.U32 R18, RZ, RZ, UR5 ;  /* 0x00000005ff127e24 */ /* 0x000fe4000f8e00ff */
[----:B------:R-:W-:-:S07]  /*ebf0*/  IMAD.U32 R19, RZ, RZ, UR6 ;  /* 0x00000006ff137e24 */ /* 0x000fce000f8e00ff */
.L_x_6786:
        /* <DEDUP_REMOVED lines=10> */
.L_x_6777:
[----:B------:R-:W-:Y:S02]  /*eca0*/  ULDC UR4, c[0x0][0xc3c] ;  /* 0x00030f0000047ab9 */ /* 0x000fe40000000800 */
[----:B---3--:R-:W-:-:S13]  /*ecb0*/  ISETP.GE.AND P0, PT, R19, UR4, PT ;  /* 0x0000000413007c0c */ /* 0x008fda000bf06270 */
[----:B------:R-:W-:Y:S05]  /*ecc0*/  @!P0 BRA `(.L_x_6787) ;  /* 0xffffffb400888947 */ /* 0x000fea000383ffff */
[----:B------:R-:W-:Y:S05]  /*ecd0*/  BSYNC B8 ;  /* 0x0000000000087941 */ /* 0x000fea0003800000 */
.L_x_6724:
[----:B0-----:R-:W3:Y:S01]  /*ece0*/  LDL.LU R0, [R1+0x20] ;  /* 0x0000200001007983 */ /* 0x001ee20000300800 */
[----:B------:R-:W-:Y:S01]  /*ecf0*/  BSSY B0, `(.L_x_6788) ;  /* 0x000000b000007945 */ /* 0x000fe20003800000 */
[----:B------:R-:W0:Y:S01]  /*ed00*/  S2R R5, SR_CgaCtaId ;  /* 0x0000000000057919 */ /* 0x000e220000008800 */
[----:B---3--:R-:W-:-:S05]  /*ed10*/  VIADD R0, R0, 0x1 ;  /* 0x0000000100007836 */ /* 0x008fca0000000000 */
[----:B------:R-:W-:-:S04]  /*ed20*/  LEA.HI R2, R0, R0, RZ, 0x1 ;  /* 0x0000000000027211 */ /* 0x000fc800078f08ff */
[----:B------:R-:W-:Y:S02]  /*ed30*/  LOP3.LUT R3, R2, 0xfffffffe, RZ, 0xc0, !PT ;  /* 0xfffffffe02037812 */ /* 0x000fe400078ec0ff */
[----:B------:R-:W-:-:S03]  /*ed40*/  MOV R2, 0x400 ;  /* 0x0000040000027802 */ /* 0x000fc60000000f00 */
[----:B------:R-:W-:Y:S01]  /*ed50*/  IMAD.IADD R0, R0, 0x1, -R3 ;  /* 0x0000000100007824 */ /* 0x000fe200078e0a03 */
[----:B0-----:R-:W-:-:S04]  /*ed60*/  LEA R4, R5, R2, 0x18 ;  /* 0x0000000205047211 */ /* 0x001fc800078ec0ff */
[----:B------:R-:W-:-:S04]  /*ed70*/  SHF.L.U32 R0, R0, 0x1f, RZ ;  /* 0x0000001f00007819 */ /* 0x000fc800000006ff */
[----:B------:R-:W0:Y:S02]  /*ed80*/  SYNCS.PHASECHK.TRANS64.TRYWAIT P0, [R4+URZ+0x28820], R0 ;  /* 0x02882000040075a7 */ /* 0x000e24000800017f */
[----:B0-----:R-:W-:Y:S05]  /*ed90*/  @!P0 BRA `(.L_x_6789) ;  /* 0x0000004000d88947 */ /* 0x001fea0003800000 */
.L_x_6924:
[----:B------:R-:W-:Y:S05]  /*eda0*/  BSYNC B0 ;  /* 0x0000000000007941 */ /* 0x000fea0003800000 */
.L_x_6788:
[----:B------:R-:W-:-:S03]  /*edb0*/  UMOV UR4, 0xffffffff ;  /* 0xffffffff00047882 */ /* 0x000fc60000000000 */
[----:B------:R-:W-:Y:S05]  /*edc0*/  BRA.DIV UR4, `(.L_x_6790) ;  /* 0x0000004204e07947 */ /* 0x000fea000b800000 */
[----:B0-----:R-:W0:Y:S02]  /*edd0*/  S2R R0, SR_TID.X ;  /* 0x0000000000007919 */ /* 0x001e240000002100 */
[----:B0-----:R-:W-:-:S04]  /*ede0*/  SHF.R.U32.HI R0, RZ, 0x5, R0 ;  /* 0x00000005ff007819 */ /* 0x001fc80000011600 */
[----:B------:R-:W-:-:S05]  /*edf0*/  LOP3.LUT R0, R0, 0x3, RZ, 0xc0, !PT ;  /* 0x0000000300007812 */ /* 0x000fca00078ec0ff */
[----:B------:R0:W3:Y:S02]  /*ee00*/  SHFL.IDX PT, R14, R0, RZ, 0x1f ;  /* 0x00001fff000e7589 */ /* 0x0000e400000e0000 */
.L_x_6927:
[----:B---3--:R-:W-:Y:S01]  /*ee10*/  ISETP.NE.AND P0, PT, R14, RZ, PT ;  /* 0x000000ff0e00720c */ /* 0x008fe20003f05270 */
[----:B------:R-:W-:-:S12]  /*ee20*/  BSSY B0, `(.L_x_6791) ;  /* 0x0000024000007945 */ /* 0x000fd80003800000 */
[----:B------:R-:W-:Y:S05]  /*ee30*/  @P0 BRA `(.L_x_6792) ;  /* 0x0000000000880947 */ /* 0x000fea0003800000 */
[----:B------:R-:W-:-:S03]  /*ee40*/  UMOV UR4, 0xffffffff ;  /* 0xffffffff00047882 */ /* 0x000fc60000000000 */
[----:B------:R-:W-:Y:S05]  /*ee50*/  BRA.DIV UR4, `(.L_x_6793) ;  /* 0x0000004204f07947 */ /* 0x000fea000b800000 */
[----:B------:R-:W-:-:S13]  /*ee60*/  ELECT P6, URZ, PT ;  /* 0x00000000003f782f */ /* 0x000fda00038c0000 */
.L_x_6930:
[----:B------:R-:W-:Y:S05]  /*ee70*/  @!P6 BRA `(.L_x_6792) ;  /* 0x000000000078e947 */ /* 0x000fea0003800000 */
[----:B0-----:R-:W3:Y:S02]  /*ee80*/  LDL.LU R0, [R1+0x4] ;  /* 0x0000040001007983 */ /* 0x001ee40000300800 */
[----:B---3--:R-:W-:-:S04]  /*ee90*/  LOP3.LUT R0, R0, 0x2, RZ, 0xfc, !PT ;  /* 0x0000000200007812 */ /* 0x008fc800078efcff */
[----:B------:R-:W-:-:S13]  /*eea0*/  ISETP.NE.AND P0, PT, R0, 0x3, PT ;  /* 0x000000030000780c */ /* 0x000fda0003f05270 */
[----:B------:R-:W-:Y:S05]  /*eeb0*/  @!P0 BRA `(.L_x_6794) ;  /* 0x0000000000048947 */ /* 0x000fea0003800000 */
[----:B------:R-:W-:Y:S01]  /*eec0*/  BPT.TRAP 0x1 ;  /* 0x000000040000795c */ /* 0x000fe20000300000 */
.L_x_6794:
[C---:B------:R-:W-:Y:S01]  /*eed0*/  IMAD R5, R25.reuse, 0x8, R4 ;  /* 0x0000000819057824 */ /* 0x040fe200078e0204 */
[----:B------:R-:W-:Y:S01]  /*eee0*/  SHF.L.U32 R0, R28, 0x1f, RZ ;  /* 0x0000001f1c007819 */ /* 0x000fe200000006ff */
[----:B------:R-:W-:-:S03]  /*eef0*/  VIADD R25, R25, 0x1 ;  /* 0x0000000119197836 */ /* 0x000fc60000000000 */
[----:B------:R-:W0:Y:S02]  /*ef00*/  SYNCS.PHASECHK.TRANS64.TRYWAIT P1, [R5+URZ+0x28840], R0 ;  /* 0x02884000050075a7 */ /* 0x000e24000802017f */
[----:B------:R-:W-:-:S04]  /*ef10*/  ISETP.NE.AND P2, PT, R25, 0x2, PT ;  /* 0x000000021900780c */ /* 0x000fc80003f45270 */
[----:B------:R-:W-:Y:S01]  /*ef20*/  SEL R3, RZ, 0x1, P2 ;  /* 0x00000001ff037807 */ /* 0x000fe20001000000 */
[----:B0-----:R-:W-:Y:S08]  /*ef30*/  @!P1 BRA `(.L_x_6795) ;  /* 0x0000004000d89947 */ /* 0x001ff00003800000 */
.L_x_6931:
[----:B------:R-:W-:Y:S02]  /*ef40*/  SEL R25, R25, RZ, P2 ;  /* 0x000000ff19197207 */ /* 0x000fe40001000000 */
[----:B------:R-:W-:Y:S01]  /*ef50*/  LOP3.LUT R2, R28, R3, RZ, 0x3c, !PT ;  /* 0x000000031c027212 */ /* 0x000fe200078e3cff */
[----:B------:R-:W-:Y:S06]  /*ef60*/  @!P0 BRA `(.L_x_6796) ;  /* 0x0000000000048947 */ /* 0x000fec0003800000 */
[----:B------:R-:W-:Y:S01]  /*ef70*/  BPT.TRAP 0x1 ;  /* 0x000000040000795c */ /* 0x000fe20000300000 */
.L_x_6796:
[----:B------:R-:W-:Y:S01]  /*ef80*/  IMAD R25, R25, 0x8, R4 ;  /* 0x0000000819197824 */ /* 0x000fe200078e0204 */
[----:B------:R-:W-:-:S04]  /*ef90*/  SHF.L.U32 R2, R2, 0x1f, RZ ;  /* 0x0000001f02027819 */ /* 0x000fc800000006ff */
[----:B------:R-:W3:Y:S02]  /*efa0*/  SYNCS.PHASECHK.TRANS64.TRYWAIT P1, [R25+URZ+0x28840], R2 ;  /* 0x02884002190075a7 */ /* 0x000ee4000802017f */
[----:B---3--:R-:W-:Y:S05]  /*efb0*/  @!P1 BRA `(.L_x_6797) ;  /* 0x0000004000cc9947 */ /* 0x008fea0003800000 */
.L_x_6932:
[----:B------:R-:W-:Y:S05]  /*efc0*/  @!P0 BRA `(.L_x_6798) ;  /* 0x0000000000048947 */ /* 0x000fea0003800000 */
[----:B------:R-:W-:Y:S01]  /*efd0*/  BPT.TRAP 0x1 ;  /* 0x000000040000795c */ /* 0x000fe20000300000 */
.L_x_6798:
[----:B------:R-:W4:Y:S02]  /*efe0*/  SYNCS.PHASECHK.TRANS64.TRYWAIT P1, [R5+URZ+0x28860], R0 ;  /* 0x02886000050075a7 */ /* 0x000f24000802017f */
[----:B----4-:R-:W-:Y:S05]  /*eff0*/  @!P1 BRA `(.L_x_6799) ;  /* 0x0000004000d09947 */ /* 0x010fea0003800000 */
.L_x_6933:
[----:B------:R-:W-:Y:S05]  /*f000*/  @!P0 BRA `(.L_x_6800) ;  /* 0x0000000000048947 */ /* 0x000fea0003800000 */
[----:B------:R-:W-:Y:S01]  /*f010*/  BPT.TRAP 0x1 ;  /* 0x000000040000795c */ /* 0x000fe20000300000 */
.L_x_6800:
[----:B------:R0:W0:Y:S02]  /*f020*/  SYNCS.PHASECHK.TRANS64.TRYWAIT P0, [R25+URZ+0x28860], R2 ;  /* 0x02886002190075a7 */ /* 0x000024000800017f */
[----:B0-----:R-:W-:Y:S05]  /*f030*/  @!P0 NANOSLEEP.SYNCS 0x989680 ;  /* 0x009896800000895d */ /* 0x001fea0003900000 */
[----:B------:R-:W0:Y:S02]  /*f040*/  @!P0 SYNCS.PHASECHK.TRANS64 P0, [R25+URZ+0x28860], R2 ;  /* 0x02886002190085a7 */ /* 0x000e24000800007f */
[----:B0-----:R-:W-:Y:S05]  /*f050*/  @!P0 BRA `(.L_x_6800) ;  /* 0xfffffffc00f08947 */ /* 0x001fea000383ffff */
.L_x_6792:
[----:B------:R-:W-:Y:S05]  /*f060*/  BSYNC B0 ;  /* 0x0000000000007941 */ /* 0x000fea0003800000 */
.L_x_6791:
[----:B------:R-:W-:Y:S05]  /*f070*/  EXIT ;  /* 0x000000000000794d */ /* 0x000fea0003800000 */
.L_x_6671:
[----:B0-----:R-:W-:-:S04]  /*f080*/  IMAD.U32 R3, RZ, RZ, UR42 ;  /* 0x0000002aff037e24 */ /* 0x001fc8000f8e00ff */
[----:B------:R0:W1:Y:S03]  /*f090*/  SYNCS.PHASECHK.TRANS64.TRYWAIT P1, [R3+URZ+0x28800], R0 ;  /* 0x02880000030075a7 */ /* 0x000066000802017f */
[----:B-1----:R-:W-:Y:S05]  /*f0a0*/  @!P1 NANOSLEEP.SYNCS 0x989680 ;  /* 0x009896800000995d */ /* 0x002fea0003900000 */
[----:B------:R-:W1:Y:S02]  /*f0b0*/  @!P1 SYNCS.PHASECHK.TRANS64 P1, [R3+URZ+0x28800], R0 ;  /* 0x02880000030095a7 */ /* 0x000e64000802007f */
[----:B-1----:R-:W-:Y:S05]  /*f0c0*/  @!P1 BRA `(.L_x_6671) ;  /* 0xfffffffc00ec9947 */ /* 0x002fea000383ffff */
[----:B------:R-:W-:Y:S05]  /*f0d0*/  BRA `(.L_x_6801) ;  /* 0xffffff2800047947 */ /* 0x000fea000383ffff */
.L_x_6675:
[----:B-1----:R1:W2:Y:S02]  /*f0e0*/  SYNCS.PHASECHK.TRANS64.TRYWAIT P1, [R4+URZ+0x28830], R3 ;  /* 0x02883003040075a7 */ /* 0x0022a4000802017f */
[----:B--2---:R-:W-:Y:S05]  /*f0f0*/  @!P1 NANOSLEEP.SYNCS 0x989680 ;  /* 0x009896800000995d */ /* 0x004fea0003900000 */
[----:B------:R-:W2:Y:S02]  /*f100*/  @!P1 SYNCS.PHASECHK.TRANS64 P1, [R4+URZ+0x28830], R3 ;  /* 0x02883003040095a7 */ /* 0x000ea4000802007f */
[----:B--2---:R-:W-:Y:S05]  /*f110*/  @!P1 BRA `(.L_x_6675) ;  /* 0xfffffffc00f09947 */ /* 0x004fea000383ffff */
[----:B------:R-:W-:Y:S05]  /*f120*/  BRA `(.L_x_6674) ;  /* 0xffffff2800247947 */ /* 0x000fea000383ffff */
.L_x_6681:
[----:B-1----:R-:W-:-:S04]  /*f130*/  IMAD.U32 R3, RZ, RZ, UR6 ;  /* 0x00000006ff037e24 */ /* 0x002fc8000f8e00ff */
[----:B------:R1:W2:Y:S03]  /*f140*/  SYNCS.PHASECHK.TRANS64.TRYWAIT P1, [R3+URZ+0x28830], R0 ;  /* 0x02883000030075a7 */ /* 0x0002a6000802017f */
[----:B--2---:R-:W-:Y:S05]  /*f150*/  @!P1 NANOSLEEP.SYNCS 0x989680 ;  /* 0x009896800000995d */ /* 0x004fea0003900000 */
[----:B------:R-:W2:Y:S02]  /*f160*/  @!P1 SYNCS.PHASECHK.TRANS64 P1, [R3+URZ+0x28830], R0 ;  /* 0x02883000030095a7 */ /* 0x000ea4000802007f */
[----:B--2---:R-:W-:Y:S05]  /*f170*/  @!P1 BRA `(.L_x_6681) ;  /* 0xfffffffc00ec9947 */ /* 0x004fea000383ffff */
[----:B------:R-:W-:Y:S05]  /*f180*/  BRA `(.L_x_6678) ;  /* 0xffffff4c00747947 */ /* 0x000fea000383ffff */
.L_x_6685:
[----:B-1----:R-:W-:-:S04]  /*f190*/  IMAD.U32 R3, RZ, RZ, UR6 ;  /* 0x00000006ff037e24 */ /* 0x002fc8000f8e00ff */
[----:B------:R1:W2:Y:S03]  /*f1a0*/  SYNCS.PHASECHK.TRANS64.TRYWAIT P1, [R3+URZ+0x28850], R0 ;  /* 0x02885000030075a7 */ /* 0x0002a6000802017f */
[----:B--2---:R-:W-:Y:S05]  /*f1b0*/  @!P1 NANOSLEEP.SYNCS 0x989680 ;  /* 0x009896800000995d */ /* 0x004fea0003900000 */
[----:B------:R-:W2:Y:S02]  /*f1c0*/  @!P1 SYNCS.PHASECHK.TRANS64 P1, [R3+URZ+0x28850], R0 ;  /* 0x02885000030095a7 */ /* 0x000ea4000802007f */
[----:B--2---:R-:W-:Y:S05]  /*f1d0*/  @!P1 BRA `(.L_x_6685) ;  /* 0xfffffffc00ec9947 */ /* 0x004fea000383ffff */
[----:B------:R-:W-:Y:S05]  /*f1e0*/  BRA `(.L_x_6682) ;  /* 0xffffff5000547947 */ /* 0x000fea000383ffff */
.L_x_6692:
[----:B-1----:R-:W-:-:S04]  /*f1f0*/  MOV R9, UR5 ;  /* 0x0000000500097c02 */ /* 0x002fc80008000f00 */
[----:B------:R1:W2:Y:S03]  /*f200*/  SYNCS.PHASECHK.TRANS64.TRYWAIT P1, [R9+URZ+0x28850], R6 ;  /* 0x02885006090075a7 */ /* 0x0002a6000802017f */
[----:B--2---:R-:W-:Y:S05]  /*f210*/  @!P1 NANOSLEEP.SYNCS 0x989680 ;  /* 0x009896800000995d */ /* 0x004fea0003900000 */
[----:B------:R-:W2:Y:S02]  /*f220*/  @!P1 SYNCS.PHASECHK.TRANS64 P1, [R9+URZ+0x28850], R6 ;  /* 0x02885006090095a7 */ /* 0x000ea4000802007f */
[----:B--2---:R-:W-:Y:S05]  /*f230*/  @!P1 BRA `(.L_x_6692) ;  /* 0xfffffffc00ec9947 */ /* 0x004fea000383ffff */
[----:B------:R-:W-:Y:S05]  /*f240*/  BRA `(.L_x_6691) ;  /* 0xffffff6c005c7947 */ /* 0x000fea000383ffff */
.L_x_6738:
        /* <DEDUP_REMOVED lines=11> */
.L_x_6803:
[----:B------:R-:W-:Y:S05]  /*f300*/  BSYNC B0 ;  /* 0x0000000000007941 */ /* 0x000fea0003800000 */
.L_x_6802:
[----:B------:R-:W-:Y:S05]  /*f310*/  BRA `(.L_x_6804) ;  /* 0xffffffbc00c47947 */ /* 0x000fea000383ffff */
.L_x_6741:
[----:B0-----:R0:W1:Y:S02]  /*f320*/  SYNCS.PHASECHK.TRANS64.TRYWAIT P0, [R7+URZ+0x28840], R2 ;  /* 0x02884002070075a7 */ /* 0x001064000800017f */
[----:B-1----:R-:W-:Y:S05]  /*f330*/  @!P0 NANOSLEEP.SYNCS 0x989680 ;  /* 0x009896800000895d */ /* 0x002fea0003900000 */
[----:B------:R-:W1:Y:S02]  /*f340*/  @!P0 SYNCS.PHASECHK.TRANS64 P0, [R7+URZ+0x28840], R2 ;  /* 0x02884002070085a7 */ /* 0x000e64000800007f */
[----:B-1----:R-:W-:Y:S05]  /*f350*/  @!P0 BRA `(.L_x_6741) ;  /* 0xfffffffc00f08947 */ /* 0x002fea000383ffff */
[----:B------:R-:W-:Y:S05]  /*f360*/  BRA `(.L_x_6805) ;  /* 0xffffffc000187947 */ /* 0x000fea000383ffff */
.L_x_6742:
        /* <DEDUP_REMOVED lines=8> */
.L_x_6807:
[----:B------:R-:W-:Y:S05]  /*f3f0*/  BSYNC B0 ;  /* 0x0000000000007941 */ /* 0x000fea0003800000 */
.L_x_6806:
[----:B------:R-:W-:Y:S01]  /*f400*/  IMAD.MOV.U32 R13, RZ, RZ, R4 ;  /* 0x000000ffff0d7224 */ /* 0x000fe200078e0004 */
[----:B------:R-:W-:Y:S01]  /*f410*/  @P0 LEA R8, R5, R22, 0x1 ;  /* 0x0000001605080211 */ /* 0x000fe200078e08ff */
[----:B------:R-:W-:Y:S02]  /*f420*/  IMAD.MOV.U32 R12, RZ, RZ, RZ ;  /* 0x000000ffff0c7224 */ /* 0x000fe400078e00ff */
[----:B------:R-:W-:Y:S02]  /*f430*/  IMAD.MOV.U32 R11, RZ, RZ, 0x181f ;  /* 0x0000181fff0b7424 */ /* 0x000fe400078e00ff */
[----:B------:R-:W-:Y:S02]  /*f440*/  IMAD.MOV.U32 R15, RZ, RZ, -0x1 ;  /* 0xffffffffff0f7424 */ /* 0x000fe400078e00ff */
[----:B------:R-:W-:-:S07]  /*f450*/  IMAD.MOV.U32 R2, RZ, RZ, R14 ;  /* 0x000000ffff027224 */ /* 0x000fce00078e000e */
[----:B------:R-:W-:Y:S05]  /*f460*/  WARPSYNC.COLLECTIVE R15, `(.L_x_6808) ;  /* 0x000000000f087348 */ /* 0x000fea0003c00000 */
[----:B------:R0:W1:Y:S02]  /*f470*/  SHFL.IDX P6, R14, R13, R12, R11 ;  /* 0x0000000c0d0e7389 */ /* 0x00006400000c000b */
[----:B01----:R-:W-:Y:S01]  /*f480*/  ENDCOLLECTIVE ;  /* 0x000000000000791b */ /* 0x003fe20003800000 */
.L_x_6808:
[----:B------:R-:W-:Y:S02]  /*f490*/  IMAD.MOV.U32 R13, RZ, RZ, R0 ;  /* 0x000000ffff0d7224 */ /* 0x000fe400078e0000 */
[----:B------:R-:W-:Y:S02]  /*f4a0*/  IMAD.MOV.U32 R12, RZ, RZ, 0x1 ;  /* 0x00000001ff0c7424 */ /* 0x000fe400078e00ff */
[----:B------:R-:W-:-:S07]  /*f4b0*/  IMAD.MOV.U32 R3, RZ, RZ, R14 ;  /* 0x000000ffff037224 */ /* 0x000fce00078e000e */
[----:B------:R-:W-:Y:S05]  /*f4c0*/  WARPSYNC.COLLECTIVE R15, `(.L_x_6809) ;  /* 0x000000000f087348 */ /* 0x000fea0003c00000 */
[----:B------:R0:W1:Y:S02]  /*f4d0*/  SHFL.IDX P6, R14, R13, R12, R11 ;  /* 0x0000000c0d0e7389 */ /* 0x00006400000c000b */
[----:B01----:R-:W-:Y:S01]  /*f4e0*/  ENDCOLLECTIVE ;  /* 0x000000000000791b */ /* 0x003fe20003800000 */
.L_x_6809:
        /* <DEDUP_REMOVED lines=11> */
[----:B------:R0:W-:Y:S02]  /*f5a0*/  @P0 LDGSTS.E.BYPASS.LTC128B.128 [R8+0x1c400], desc[UR36][R2.64+0x80], !P2 ;  /* 0x1c40008002080fae */ /* 0x0001e4000d101d64 */
[----:B0-----:R-:W-:-:S07]  /*f5b0*/  IMAD.MOV.U32 R2, RZ, RZ, R14 ;  /* 0x000000ffff027224 */ /* 0x001fce00078e000e */
[----:B------:R-:W-:Y:S05]  /*f5c0*/  WARPSYNC.COLLECTIVE R15, `(.L_x_6810) ;  /* 0x000000000f087348 */ /* 0x000fea0003c00000 */
[----:B------:R0:W1:Y:S02]  /*f5d0*/  SHFL.IDX P6, R14, R13, R12, R11 ;  /* 0x0000000c0d0e7389 */ /* 0x00006400000c000b */
[----:B01----:R-:W-:Y:S01]  /*f5e0*/  ENDCOLLECTIVE ;  /* 0x000000000000791b */ /* 0x003fe20003800000 */
.L_x_6810:
[----:B------:R-:W-:Y:S02]  /*f5f0*/  @P1 IMAD R8, R5, 0x2, R22 ;  /* 0x0000000205081824 */ /* 0x000fe400078e0216 */
[----:B------:R-:W-:Y:S02]  /*f600*/  IMAD.MOV.U32 R13, RZ, RZ, R0 ;  /* 0x000000ffff0d7224 */ /* 0x000fe400078e0000 */
[----:B------:R-:W-:Y:S02]  /*f610*/  IMAD.MOV.U32 R12, RZ, RZ, 0x2 ;  /* 0x00000002ff0c7424 */ /* 0x000fe400078e00ff */
[----:B------:R-:W-:-:S07]  /*f620*/  IMAD.MOV.U32 R3, RZ, RZ, R14 ;  /* 0x000000ffff037224 */ /* 0x000fce00078e000e */
[----:B------:R-:W-:Y:S05]  /*f630*/  WARPSYNC.COLLECTIVE R15, `(.L_x_6811) ;  /* 0x000000000f087348 */ /* 0x000fea0003c00000 */
[----:B------:R0:W1:Y:S02]  /*f640*/  SHFL.IDX P6, R14, R13, R12, R11 ;  /* 0x0000000c0d0e7389 */ /* 0x00006400000c000b */
[----:B01----:R-:W-:Y:S01]  /*f650*/  ENDCOLLECTIVE ;  /* 0x000000000000791b */ /* 0x003fe20003800000 */
.L_x_6811:
        /* <DEDUP_REMOVED lines=10> */
[----:B------:R0:W-:Y:S01]  /*f700*/  @P1 LDGSTS.E.BYPASS.LTC128B.128 [R8+0x1cc00], desc[UR36][R2.64+0x80], !P2 ;  /* 0x1cc0008002081fae */ /* 0x0001e2000d101d64 */
[----:B------:R-:W-:Y:S01]  /*f710*/  ISETP.GE.AND P1, PT, R6, 0x21, PT ;  /* 0x000000210600780c */ /* 0x000fe20003f26270 */
[----:B0-----:R-:W-:-:S12]  /*f720*/  IMAD.MOV.U32 R2, RZ, RZ, R14 ;  /* 0x000000ffff027224 */ /* 0x001fd800078e000e */
[----:B------:R-:W-:Y:S05]  /*f730*/  WARPSYNC.COLLECTIVE R15, `(.L_x_6812) ;  /* 0x000000000f087348 */ /* 0x000fea0003c00000 */
[----:B------:R0:W1:Y:S02]  /*f740*/  SHFL.IDX P6, R14, R13, R12, R11 ;  /* 0x0000000c0d0e7389 */ /* 0x00006400000c000b */
[----:B01----:R-:W-:Y:S01]  /*f750*/  ENDCOLLECTIVE ;  /* 0x000000000000791b */ /* 0x003fe20003800000 */
.L_x_6812:
[----:B------:R-:W-:Y:S02]  /*f760*/  @P1 IMAD R8, R5, 0x2, R22 ;  /* 0x0000000205081824 */ /* 0x000fe400078e0216 */
[----:B------:R-:W-:Y:S01]  /*f770*/  IMAD.MOV.U32 R13, RZ, RZ, R0 ;  /* 0x000000ffff0d7224 */ /* 0x000fe200078e0000 */
[----:B------:R-:W-:Y:S01]  /*f780*/  MOV R12, 0x3 ;  /* 0x00000003000c7802 */ /* 0x000fe20000000f00 */
[----:B------:R-:W-:-:S07]  /*f790*/  IMAD.MOV.U32 R3, RZ, RZ, R14 ;  /* 0x000000ffff037224 */ /* 0x000fce00078e000e */
[----:B------:R-:W-:Y:S05]  /*f7a0*/  WARPSYNC.COLLECTIVE R15, `(.L_x_6813) ;  /* 0x000000000f087348 */ /* 0x000fea0003c00000 */
[----:B------:R0:W1:Y:S02]  /*f7b0*/  SHFL.IDX P6, R14, R13, R12, R11 ;  /* 0x0000000c0d0e7389 */ /* 0x00006400000c000b */
[----:B01----:R-:W-:Y:S01]  /*f7c0*/  ENDCOLLECTIVE ;  /* 0x000000000000791b */ /* 0x003fe20003800000 */
.L_x_6813:
        /* <DEDUP_REMOVED lines=16> */
.L_x_6814:
[----:B------:R-:W-:Y:S02]  /*f8d0*/  @P1 IMAD R8, R5, 0x2, R22 ;  /* 0x0000000205081824 */ /* 0x000fe400078e0216 */
[----:B------:R-:W-:Y:S02]  /*f8e0*/  IMAD.MOV.U32 R13, RZ, RZ, R0 ;  /* 0x000000ffff0d7224 */ /* 0x000fe400078e0000 */
[----:B------:R-:W-:Y:S02]  /*f8f0*/  IMAD.MOV.U32 R12, RZ, RZ, 0x4 ;  /* 0x00000004ff0c7424 */ /* 0x000fe400078e00ff */
[----:B------:R-:W-:-:S07]  /*f900*/  IMAD.MOV.U32 R3, RZ, RZ, R14 ;  /* 0x000000ffff037224 */ /* 0x000fce00078e000e */
[----:B------:R-:W-:Y:S05]  /*f910*/  WARPSYNC.COLLECTIVE R15, `(.L_x_6815) ;  /* 0x000000000f087348 */ /* 0x000fea0003c00000 */
[----:B------:R0:W1:Y:S02]  /*f920*/  SHFL.IDX P6, R14, R13, R12, R11 ;  /* 0x0000000c0d0e7389 */ /* 0x00006400000c000b */
[----:B01----:R-:W-:Y:S01]  /*f930*/  ENDCOLLECTIVE ;  /* 0x000000000000791b */ /* 0x003fe20003800000 */
.L_x_6815:
        /* <DEDUP_REMOVED lines=16> */
.L_x_6816:
[----:B------:R-:W-:Y:S02]  /*fa40*/  @P1 IMAD R8, R5, 0x2, R22 ;  /* 0x0000000205081824 */ /* 0x000fe400078e0216 */
[----:B------:R-:W-:Y:S02]  /*fa50*/  IMAD.MOV.U32 R13, RZ, RZ, R0 ;  /* 0x000000ffff0d7224 */ /* 0x000fe400078e0000 */
[----:B------:R-:W-:Y:S02]  /*fa60*/  IMAD.MOV.U32 R12, RZ, RZ, 0x5 ;  /* 0x00000005ff0c7424 */ /* 0x000fe400078e00ff */
[----:B------:R-:W-:-:S07]  /*fa70*/  IMAD.MOV.U32 R3, RZ, RZ, R14 ;  /* 0x000000ffff037224 */ /* 0x000fce00078e000e */
[----:B------:R-:W-:Y:S05]  /*fa80*/  WARPSYNC.COLLECTIVE R15, `(.L_x_6817) ;  /* 0x000000000f087348 */ /* 0x000fea0003c00000 */
[----:B------:R0:W1:Y:S02]  /*fa90*/  SHFL.IDX P6, R14, R13, R12, R11 ;  /* 0x0000000c0d0e7389 */ /* 0x00006400000c000b */
[----:B01----:R-:W-:Y:S01]  /*faa0*/  ENDCOLLECTIVE ;  /* 0x000000000000791b */ /* 0x003fe20003800000 */
.L_x_6817:
        /* <DEDUP_REMOVED lines=16> */
.L_x_6818:
[----:B------:R-:W-:Y:S02]  /*fbb0*/  @P1 IMAD R8, R5, 0x2, R22 ;  /* 0x0000000205081824 */ /* 0x000fe400078e0216 */
[----:B------:R-:W-:Y:S02]  /*fbc0*/  IMAD.MOV.U32 R13, RZ, RZ, R0 ;  /* 0x000000ffff0d7224 */ /* 0x000fe400078e0000 */
[----:B------:R-:W-:Y:S02]  /*fbd0*/  IMAD.MOV.U32 R12, RZ, RZ, 0x6 ;  /* 0x00000006ff0c7424 */ /* 0x000fe400078e00ff */
[----:B------:R-:W-:-:S07]  /*fbe0*/  IMAD.MOV.U32 R3, RZ, RZ, R14 ;  /* 0x000000ffff037224 */ /* 0x000fce00078e000e */
[----:B------:R-:W-:Y:S05]  /*fbf0*/  WARPSYNC.COLLECTIVE R15, `(.L_x_6819) ;  /* 0x000000000f087348 */ /* 0x000fea0003c00000 */
[----:B------:R0:W1:Y:S02]  /*fc00*/  SHFL.IDX P6, R14, R13, R12, R11 ;  /* 0x0000000c0d0e7389 */ /* 0x00006400000c000b */
[----:B01----:R-:W-:Y:S01]  /*fc10*/  ENDCOLLECTIVE ;  /* 0x000000000000791b */ /* 0x003fe20003800000 */
.L_x_6819:
        /* <DEDUP_REMOVED lines=16> */
.L_x_6820:
[----:B------:R-:W-:Y:S02]  /*fd20*/  @P1 IMAD R8, R5, 0x2, R22 ;  /* 0x0000000205081824 */ /* 0x000fe400078e0216 */
[----:B------:R-:W-:Y:S02]  /*fd30*/  IMAD.MOV.U32 R13, RZ, RZ, R0 ;  /* 0x000000ffff0d7224 */ /* 0x000fe400078e0000 */
[----:B------:R-:W-:Y:S02]  /*fd40*/  IMAD.MOV.U32 R12, RZ, RZ, 0x7 ;  /* 0x00000007ff0c7424 */ /* 0x000fe400078e00ff */
[----:B------:R-:W-:-:S07]  /*fd50*/  IMAD.MOV.U32 R3, RZ, RZ, R14 ;  /* 0x000000ffff037224 */ /* 0x000fce00078e000e */
[----:B------:R-:W-:Y:S05]  /*fd60*/  WARPSYNC.COLLECTIVE R15, `(.L_x_6821) ;  /* 0x000000000f087348 */ /* 0x000fea0003c00000 */
[----:B------:R0:W1:Y:S02]  /*fd70*/  SHFL.IDX P6, R14, R13, R12, R11 ;  /* 0x0000000c0d0e7389 */ /* 0x00006400000c000b */
[----:B01----:R-:W-:Y:S01]  /*fd80*/  ENDCOLLECTIVE ;  /* 0x000000000000791b */ /* 0x003fe20003800000 */
.L_x_6821:
        /* <DEDUP_REMOVED lines=10> */
.L_x_6822:
[----:B------:R-:W-:Y:S01]  /*fe30*/  @!PT LDS RZ, [RZ] ;  /* 0x00000000fffff984 */ /* 0x000fe20000000800 */
[----:B------:R-:W-:Y:S01]  /*fe40*/  @!PT LDS RZ, [RZ] ;  /* 0x00000000fffff984 */ /* 0x000fe20000000800 */
[----:B------:R-:W-:Y:S01]  /*fe50*/  @!PT LDS RZ, [RZ] ;  /* 0x00000000fffff984 */ /* 0x000fe20000000800 */
[----:B------:R-:W-:Y:S04]  /*fe60*/  @P1 LDGSTS.E.BYPASS.LTC128B.128 [R8+0x1b400], desc[UR36][R2.64], !P3 ;  /* 0x1b40000002081fae */ /* 0x000fe8000d901d64 */
[----:B------:R0:W-:Y:S02]  /*fe70*/  @P1 LDGSTS.E.BYPASS.LTC128B.128 [R8+0x1f400], desc[UR36][R2.64+0x80], !P2 ;  /* 0x1f40008002081fae */ /* 0x0001e4000d101d64 */
[----:B0-----:R-:W-:Y:S01]  /*fe80*/  IMAD.MOV.U32 R2, RZ, RZ, R14 ;  /* 0x000000ffff027224 */ /* 0x001fe200078e000e */
[----:B------:R-:W-:Y:S06]  /*fe90*/  BRA `(.L_x_6823) ;  /* 0xffffffb800f47947 */ /* 0x000fec000383ffff */
.L_x_6747:
[----:B------:R-:W-:Y:S01]  /*fea0*/  MOV R13, R5 ;  /* 0x00000005000d7202 */ /* 0x000fe20000000f00 */
        /* <DEDUP_REMOVED lines=8> */
.L_x_6824:
[C---:B------:R-:W-:Y:S01]  /*ff30*/  VIADD R7, R4.reuse, 0x10 ;  /* 0x0000001004077836 */ /* 0x040fe20000000000 */
[----:B------:R-:W-:Y:S01]  /*ff40*/  ISETP.GE.AND P2, PT, R4, R6, PT ;  /* 0x000000060400720c */ /* 0x000fe20003f46270 */
[----:B------:R-:W-:Y:S02]  /*ff50*/  IMAD.MOV.U32 R13, RZ, RZ, R0 ;  /* 0x000000ffff0d7224 */ /* 0x000fe400078e0000 */
[----:B------:R-:W-:-:S10]  /*ff60*/  IMAD.MOV.U32 R2, RZ, RZ, R14 ;  /* 0x000000ffff027224 */ /* 0x000fd400078e000e */
[----:B------:R-:W-:Y:S05]  /*ff70*/  WARPSYNC.COLLECTIVE R15, `(.L_x_6825) ;  /* 0x000000000f087348 */ /* 0x000fea0003c00000 */
[----:B------:R0:W1:Y:S02]  /*ff80*/  SHFL.IDX P6, R14, R13, R12, R11 ;  /* 0x0000000c0d0e7389 */ /* 0x00006400000c000b */
[----:B01----:R-:W-:Y:S01]  /*ff90*/  ENDCOLLECTIVE ;  /* 0x000000000000791b */ /* 0x003fe20003800000 */
.L_x_6825:
        /* <DEDUP_REMOVED lines=8> */
.L_x_6826:
[----:B------:R-:W-:Y:S01]  /*10020*/  @!PT LDS RZ, [RZ] ;  /* 0x00000000fffff984 */ /* 0x000fe20000000800 */
[----:B------:R-:W-:Y:S01]  /*10030*/  @!PT LDS RZ, [RZ] ;  /* 0x00000000fffff984 */ /* 0x000fe20000000800 */
[----:B------:R-:W-:Y:S01]  /*10040*/  @!PT LDS RZ, [RZ] ;  /* 0x00000000fffff984 */ /* 0x000fe20000000800 */
[----:B------:R-:W-:Y:S04]  /*10050*/  @!P2 LDGSTS.E.BYPASS.LTC128B.128 [R9+0x10400], desc[UR36][R2.64], !P0 ;  /* 0x104000000209afae */ /* 0x000fe8000c101d64 */
[----:B------:R0:W-:Y:S01]  /*10060*/  @!P2 LDGSTS.E.BYPASS.LTC128B.128 [R9+0x14400], desc[UR36][R2.64+0x80], !P1 ;  /* 0x144000800209afae */ /* 0x0001e2000c901d64 */
[----:B------:R-:W-:Y:S01]  /*10070*/  ISETP.GE.AND P2, PT, R7, R6, PT ;  /* 0x000000060700720c */ /* 0x000fe20003f46270 */
[----:B------:R-:W-:Y:S02]  /*10080*/  IMAD.MOV.U32 R13, RZ, RZ, R0 ;  /* 0x000000ffff0d7224 */ /* 0x000fe400078e0000 */
[----:B0-----:R-:W-:-:S10]  /*10090*/  IMAD.MOV.U32 R2, RZ, RZ, R14 ;  /* 0x000000ffff027224 */ /* 0x001fd400078e000e */
[----:B------:R-:W-:Y:S05]  /*100a0*/  WARPSYNC.COLLECTIVE R15, `(.L_x_6827) ;  /* 0x000000000f087348 */ /* 0x000fea0003c00000 */
[----:B------:R0:W1:Y:S02]  /*100b0*/  SHFL.IDX P6, R14, R13, R12, R11 ;  /* 0x0000000c0d0e7389 */ /* 0x00006400000c000b */
[----:B01----:R-:W-:Y:S01]  /*100c0*/  ENDCOLLECTIVE ;  /* 0x000000000000791b */ /* 0x003fe20003800000 */
.L_x_6827:
        /* <DEDUP_REMOVED lines=8> */
.L_x_6828:
[----:B------:R-:W-:Y:S01]  /*10150*/  @!P2 MOV R3, R7 ;  /* 0x000000070003a202 */ /* 0x000fe20000000f00 */
[----:B------:R-:W-:-:S04]  /*10160*/  VIADD R7, R4, 0x20 ;  /* 0x0000002004077836 */ /* 0x000fc80000000000 */
        /* <DEDUP_REMOVED lines=11> */
.L_x_6829:
        /* <DEDUP_REMOVED lines=8> */
.L_x_6830:
[----:B------:R-:W-:Y:S02]  /*102a0*/  @!P2 IMAD.MOV.U32 R3, RZ, RZ, R7 ;  /* 0x000000ffff03a224 */ /* 0x000fe400078e0007 */
[----:B------:R-:W-:-:S03]  /*102b0*/  VIADD R7, R4, 0x30 ;  /* 0x0000003004077836 */ /* 0x000fc60000000000 */
        /* <DEDUP_REMOVED lines=11> */
.L_x_6831:
        /* <DEDUP_REMOVED lines=8> */
.L_x_6832:
        /* <DEDUP_REMOVED lines=13> */
.L_x_6833:
        /* <DEDUP_REMOVED lines=8> */
.L_x_6834:
        /* <DEDUP_REMOVED lines=13> */
.L_x_6835:
        /* <DEDUP_REMOVED lines=8> */
.L_x_6836:
        /* <DEDUP_REMOVED lines=13> */
.L_x_6837:
        /* <DEDUP_REMOVED lines=8> */
.L_x_6838:
[----:B------:R-:W-:-:S05]  /*107e0*/  @!P2 IMAD.MOV.U32 R3, RZ, RZ, R7 ;  /* 0x000000ffff03a224 */ /* 0x000fca00078e0007 */
[----:B------:R-:W-:Y:S01]  /*107f0*/  @!PT LDS RZ, [RZ] ;  /* 0x00000000fffff984 */ /* 0x000fe20000000800 */
[----:B------:R-:W-:Y:S01]  /*10800*/  @!PT LDS RZ, [RZ] ;  /* 0x00000000fffff984 */ /* 0x000fe20000000800 */
[----:B------:R-:W-:Y:S01]  /*10810*/  @!PT LDS RZ, [RZ] ;  /* 0x00000000fffff984 */ /* 0x000fe20000000800 */
[----:B------:R0:W-:Y:S04]  /*10820*/  @!P2 LDGSTS.E.BYPASS.LTC128B.128 [R9+0x13400], desc[UR36][R2.64], !P0 ;  /* 0x134000000209afae */ /* 0x0001e8000c101d64 */
[----:B------:R0:W-:Y:S01]  /*10830*/  @!P2 LDGSTS.E.BYPASS.LTC128B.128 [R9+0x17400], desc[UR36][R2.64+0x80], !P1 ;  /* 0x174000800209afae */ /* 0x0001e2000c901d64 */
[----:B------:R-:W-:Y:S02]  /*10840*/  IMAD.MOV.U32 R13, RZ, RZ, R0 ;  /* 0x000000ffff0d7224 */ /* 0x000fe400078e0000 */
[----:B------:R-:W-:-:S07]  /*10850*/  IMAD.MOV.U32 R5, RZ, RZ, R14 ;  /* 0x000000ffff057224 */ /* 0x000fce00078e000e */
[----:B0-----:R-:W-:Y:S05]  /*10860*/  WARPSYNC.COLLECTIVE R15, `(.L_x_6839) ;  /* 0x000000000f087348 */ /* 0x001fea0003c00000 */
[----:B------:R1:W2:Y:S02]  /*10870*/  SHFL.IDX P6, R14, R13, R12, R11 ;  /* 0x0000000c0d0e7389 */ /* 0x0002a400000c000b */
[----:B012---:R-:W-:Y:S01]  /*10880*/  ENDCOLLECTIVE ;  /* 0x000000000000791b */ /* 0x007fe20003800000 */
.L_x_6839:
[----:B------:R-:W-:Y:S05]  /*10890*/  BRA `(.L_x_6840) ;  /* 0xffffffbc00507947 */ /* 0x000fea000383ffff */
.L_x_6752:
[----:B0-----:R0:W1:Y:S02]  /*108a0*/  SYNCS.PHASECHK.TRANS64.TRYWAIT P1, [R22+URZ+0x28820], R3 ;  /* 0x02882003160075a7 */ /* 0x001064000802017f */
[----:B-1----:R-:W-:Y:S05]  /*108b0*/  @!P1 NANOSLEEP.SYNCS 0x989680 ;  /* 0x009896800000995d */ /* 0x002fea0003900000 */
[----:B------:R-:W1:Y:S02]  /*108c0*/  @!P1 SYNCS.PHASECHK.TRANS64 P1, [R22+URZ+0x28820], R3 ;  /* 0x02882003160095a7 */ /* 0x000e64000802007f */
[----:B-1----:R-:W-:Y:S05]  /*108d0*/  @!P1 BRA `(.L_x_6752) ;  /* 0xfffffffc00f09947 */ /* 0x002fea000383ffff */
[----:B------:R-:W-:Y:S05]  /*108e0*/  BRA `(.L_x_6841) ;  /* 0xffffffbc00c87947 */ /* 0x000fea000383ffff */
.L_x_6757:
[----:B0-----:R0:W1:Y:S02]  /*108f0*/  SYNCS.PHASECHK.TRANS64.TRYWAIT P0, [R6+URZ+0x28840], R3 ;  /* 0x02884003060075a7 */ /* 0x001064000800017f */
[----:B-1----:R-:W-:Y:S05]  /*10900*/  @!P0 NANOSLEEP.SYNCS 0x989680 ;  /* 0x009896800000895d */ /* 0x002fea0003900000 */
[----:B------:R-:W1:Y:S02]  /*10910*/  @!P0 SYNCS.PHASECHK.TRANS64 P0, [R6+URZ+0x28840], R3 ;  /* 0x02884003060085a7 */ /* 0x000e64000800007f */
[----:B-1----:R-:W-:Y:S05]  /*10920*/  @!P0 BRA `(.L_x_6757) ;  /* 0xfffffffc00f08947 */ /* 0x002fea000383ffff */
[----:B------:R-:W-:Y:S05]  /*10930*/  BRA `(.L_x_6842) ;  /* 0xffffffc0008c7947 */ /* 0x000fea000383ffff */
.L_x_6758:
[----:B------:R-:W-:Y:S01]  /*10940*/  BSSY B1, `(.L_x_6843) ;  /* 0x0000008000017945 */ /* 0x000fe20003800000 */
[----:B------:R-:W-:Y:S01]  /*10950*/  IMAD.MOV.U32 R13, RZ, RZ, R9 ;  /* 0x000000ffff0d7224 */ /* 0x000fe200078e0009 */
[----:B------:R-:W-:Y:S01]  /*10960*/  MOV R15, 0xffffffff ;  /* 0xffffffff000f7802 */ /* 0x000fe20000000f00 */
[----:B------:R-:W-:Y:S02]  /*10970*/  IMAD.MOV.U32 R12, RZ, RZ, RZ ;  /* 0x000000ffff0c7224 */ /* 0x000fe400078e00ff */
[----:B------:R-:W-:-:S07]  /*10980*/  IMAD.MOV.U32 R11, RZ, RZ, 0x181f ;  /* 0x0000181fff0b7424 */ /* 0x000fce00078e00ff */
[----:B--2---:R-:W-:Y:S05]  /*10990*/  WARPSYNC.COLLECTIVE R15, `(.L_x_6844) ;  /* 0x000000000f087348 */ /* 0x004fea0003c00000 */
[----:B--2---:R0:W1:Y:S02]  /*109a0*/  SHFL.IDX P6, R14, R13, R12, R11 ;  /* 0x0000000c0d0e7389 */ /* 0x00406400000c000b */
[----:B01----:R-:W-:Y:S01]  /*109b0*/  ENDCOLLECTIVE ;  /* 0x000000000000791b */ /* 0x003fe20003800000 */
.L_x_6844:
[----:B------:R-:W-:Y:S05]  /*109c0*/  BSYNC B1 ;  /* 0x0000000000017941 */ /* 0x000fea0003800000 */
.L_x_6843:
        /* <DEDUP_REMOVED lines=9> */
.L_x_6845:
[----:B------:R-:W-:Y:S02]  /*10a60*/  IMAD R7, R7, 0x2, R22 ;  /* 0x0000000207077824 */ /* 0x000fe400078e0216 */
[----:B------:R-:W-:Y:S02]  /*10a70*/  IMAD.MOV.U32 R13, RZ, RZ, R9 ;  /* 0x000000ffff0d7224 */ /* 0x000fe400078e0009 */
[----:B------:R-:W-:Y:S02]  /*10a80*/  IMAD.MOV.U32 R12, RZ, RZ, 0x1 ;  /* 0x00000001ff0c7424 */ /* 0x000fe400078e00ff */
[----:B------:R-:W-:-:S07]  /*10a90*/  IMAD.MOV.U32 R2, RZ, RZ, R14 ;  /* 0x000000ffff027224 */ /* 0x000fce00078e000e */
[----:B------:R-:W-:Y:S05]  /*10aa0*/  WARPSYNC.COLLECTIVE R15, `(.L_x_6846) ;  /* 0x000000000f087348 */ /* 0x000fea0003c00000 */
[----:B------:R0:W1:Y:S02]  /*10ab0*/  SHFL.IDX P6, R14, R13, R12, R11 ;  /* 0x0000000c0d0e7389 */ /* 0x00006400000c000b */
[----:B01----:R-:W-:Y:S01]  /*10ac0*/  ENDCOLLECTIVE ;  /* 0x000000000000791b */ /* 0x003fe20003800000 */
.L_x_6846:
[----:B------:R-:W-:-:S05]  /*10ad0*/  IADD3 R2, P0, R2, R5, RZ ;  /* 0x0000000502027210 */ /* 0x000fca0007f1e0ff */
[----:B------:R-:W-:-:S05]  /*10ae0*/  IMAD.X R3, RZ, RZ, R3, P0 ;  /* 0x000000ffff037224 */ /* 0x000fca00000e0603 */
[----:B------:R-:W-:Y:S01]  /*10af0*/  @!PT LDS RZ, [RZ] ;  /* 0x00000000fffff984 */ /* 0x000fe20000000800 */
[----:B------:R-:W-:Y:S01]  /*10b00*/  @!PT LDS RZ, [RZ] ;  /* 0x00000000fffff984 */ /* 0x000fe20000000800 */
[----:B------:R-:W-:Y:S01]  /*10b10*/  @!PT LDS RZ, [RZ] ;  /* 0x00000000fffff984 */ /* 0x000fe20000000800 */
[----:B------:R-:W-:Y:S01]  /*10b20*/  LDGSTS.E.BYPASS.LTC128B.128 [R7+0x18400], desc[UR36][R2.64], !P4 ;  /* 0x1840000002077fae */ /* 0x000fe2000e101d64 */
[----:B------:R-:W-:-:S03]  /*10b30*/  IMAD.MOV.U32 R13, RZ, RZ, R8 ;  /* 0x000000ffff0d7224 */ /* 0x000fc600078e0008 */
[----:B------:R0:W-:Y:S02]  /*10b40*/  LDGSTS.E.BYPASS.LTC128B.128 [R7+0x1c400], desc[UR36][R2.64+0x80], !P3 ;  /* 0x1c40008002077fae */ /* 0x0001e4000d901d64 */
[----:B0-----:R-:W-:-:S07]  /*10b50*/  IMAD.MOV.U32 R3, RZ, RZ, R14 ;  /* 0x000000ffff037224 */ /* 0x001fce00078e000e */
[----:B------:R-:W-:Y:S05]  /*10b60*/  WARPSYNC.COLLECTIVE R15, `(.L_x_6847) ;  /* 0x000000000f087348 */ /* 0x000fea0003c00000 */
[----:B------:R0:W1:Y:S02]  /*10b70*/  SHFL.IDX P6, R14, R13, R12, R11 ;  /* 0x0000000c0d0e7389 */ /* 0x00006400000c000b */
[----:B01----:R-:W-:Y:S01]  /*10b80*/  ENDCOLLECTIVE ;  /* 0x000000000000791b */ /* 0x003fe20003800000 */
.L_x_6847:
[----:B------:R-:W-:Y:S01]  /*10b90*/  MOV R13, R9 ;  /* 0x00000009000d7202 */ /* 0x000fe20000000f00 */
[----:B------:R-:W-:Y:S02]  /*10ba0*/  IMAD.MOV.U32 R12, RZ, RZ, 0x2 ;  /* 0x00000002ff0c7424 */ /* 0x000fe400078e00ff */
[----:B------:R-:W-:-:S07]  /*10bb0*/  IMAD.MOV.U32 R2, RZ, RZ, R14 ;  /* 0x000000ffff027224 */ /* 0x000fce00078e000e */
[----:B------:R-:W-:Y:S05]  /*10bc0*/  WARPSYNC.COLLECTIVE R15, `(.L_x_6848) ;  /* 0x000000000f087348 */ /* 0x000fea0003c00000 */
[----:B------:R0:W1:Y:S02]  /*10bd0*/  SHFL.IDX P6, R14, R13, R12, R11 ;  /* 0x0000000c0d0e7389 */ /* 0x00006400000c000b */
[----:B01----:R-:W-:Y:S01]  /*10be0*/  ENDCOLLECTIVE ;  /* 0x000000000000791b */ /* 0x003fe20003800000 */
.L_x_6848:
        /* <DEDUP_REMOVED lines=12> */
.L_x_6849:
[----:B------:R-:W-:Y:S02]  /*10cb0*/  IMAD.MOV.U32 R13, RZ, RZ, R9 ;  /* 0x000000ffff0d7224 */ /* 0x000fe400078e0009 */
[----:B------:R-:W-:Y:S02]  /*10cc0*/  IMAD.MOV.U32 R12, RZ, RZ, 0x3 ;  /* 0x00000003ff0c7424 */ /* 0x000fe400078e00ff */
[----:B------:R-:W-:-:S07]  /*10cd0*/  IMAD.MOV.U32 R2, RZ, RZ, R14 ;  /* 0x000000ffff027224 */ /* 0x000fce00078e000e */
[----:B------:R-:W-:Y:S05]  /*10ce0*/  WARPSYNC.COLLECTIVE R15, `(.L_x_6850) ;  /* 0x000000000f087348 */ /* 0x000fea0003c00000 */
[----:B------:R0:W1:Y:S02]  /*10cf0*/  SHFL.IDX P6, R14, R13, R12, R11 ;  /* 0x0000000c0d0e7389 */ /* 0x00006400000c000b */
[----:B01----:R-:W-:Y:S01]  /*10d00*/  ENDCOLLECTIVE ;  /* 0x000000000000791b */ /* 0x003fe20003800000 */
.L_x_6850:
        /* <DEDUP_REMOVED lines=12> */
.L_x_6851:
[----:B------:R-:W-:Y:S02]  /*10dd0*/  IMAD.MOV.U32 R13, RZ, RZ, R9 ;  /* 0x000000ffff0d7224 */ /* 0x000fe400078e0009 */
[----:B------:R-:W-:Y:S02]  /*10de0*/  IMAD.MOV.U32 R12, RZ, RZ, 0x4 ;  /* 0x00000004ff0c7424 */ /* 0x000fe400078e00ff */
[----:B------:R-:W-:-:S07]  /*10df0*/  IMAD.MOV.U32 R2, RZ, RZ, R14 ;  /* 0x000000ffff027224 */ /* 0x000fce00078e000e */
[----:B------:R-:W-:Y:S05]  /*10e00*/  WARPSYNC.COLLECTIVE R15, `(.L_x_6852) ;  /* 0x000000000f087348 */ /* 0x000fea0003c00000 */
[----:B------:R0:W1:Y:S02]  /*10e10*/  SHFL.IDX P6, R14, R13, R12, R11 ;  /* 0x0000000c0d0e7389 */ /* 0x00006400000c000b */
[----:B01----:R-:W-:Y:S01]  /*10e20*/  ENDCOLLECTIVE ;  /* 0x000000000000791b */ /* 0x003fe20003800000 */
.L_x_6852:
        /* <DEDUP_REMOVED lines=12> */
.L_x_6853:
[----:B------:R-:W-:Y:S02]  /*10ef0*/  IMAD.MOV.U32 R13, RZ, RZ, R9 ;  /* 0x000000ffff0d7224 */ /* 0x000fe400078e0009 */
[----:B------:R-:W-:Y:S01]  /*10f00*/  IMAD.MOV.U32 R12, RZ, RZ, 0x5 ;  /* 0x00000005ff0c7424 */ /* 0x000fe200078e00ff */
[----:B------:R-:W-:-:S07]  /*10f10*/  MOV R2, R14 ;  /* 0x0000000e00027202 */ /* 0x000fce0000000f00 */
[----:B------:R-:W-:Y:S05]  /*10f20*/  WARPSYNC.COLLECTIVE R15, `(.L_x_6854) ;  /* 0x000000000f087348 */ /* 0x000fea0003c00000 */
[----:B------:R0:W1:Y:S02]  /*10f30*/  SHFL.IDX P6, R14, R13, R12, R11 ;  /* 0x0000000c0d0e7389 */ /* 0x00006400000c000b */
[----:B01----:R-:W-:Y:S01]  /*10f40*/  ENDCOLLECTIVE ;  /* 0x000000000000791b */ /* 0x003fe20003800000 */
.L_x_6854:
        /* <DEDUP_REMOVED lines=12> */
.L_x_6855:
[----:B------:R-:W-:Y:S02]  /*11010*/  IMAD.MOV.U32 R13, RZ, RZ, R9 ;  /* 0x000000ffff0d7224 */ /* 0x000fe400078e0009 */
[----:B------:R-:W-:Y:S02]  /*11020*/  IMAD.MOV.U32 R12, RZ, RZ, 0x6 ;  /* 0x00000006ff0c7424 */ /* 0x000fe400078e00ff */
[----:B------:R-:W-:-:S07]  /*11030*/  IMAD.MOV.U32 R2, RZ, RZ, R14 ;  /* 0x000000ffff027224 */ /* 0x000fce00078e000e */
[----:B------:R-:W-:Y:S05]  /*11040*/  WARPSYNC.COLLECTIVE R15, `(.L_x_6856) ;  /* 0x000000000f087348 */ /* 0x000fea0003c00000 */
[----:B------:R0:W1:Y:S02]  /*11050*/  SHFL.IDX P6, R14, R13, R12, R11 ;  /* 0x0000000c0d0e7389 */ /* 0x00006400000c000b */
[----:B01----:R-:W-:Y:S01]  /*11060*/  ENDCOLLECTIVE ;  /* 0x000000000000791b */ /* 0x003fe20003800000 */
.L_x_6856:
        /* <DEDUP_REMOVED lines=12> */
.L_x_6857:
[----:B------:R-:W-:Y:S02]  /*11130*/  IMAD.MOV.U32 R13, RZ, RZ, R9 ;  /* 0x000000ffff0d7224 */ /* 0x000fe400078e0009 */
[----:B------:R-:W-:Y:S02]  /*11140*/  IMAD.MOV.U32 R12, RZ, RZ, 0x7 ;  /* 0x00000007ff0c7424 */ /* 0x000fe400078e00ff */
[----:B------:R-:W-:-:S07]  /*11150*/  IMAD.MOV.U32 R2, RZ, RZ, R14 ;  /* 0x000000ffff027224 */ /* 0x000fce00078e000e */
[----:B------:R-:W-:Y:S05]  /*11160*/  WARPSYNC.COLLECTIVE R15, `(.L_x_6858) ;  /* 0x000000000f087348 */ /* 0x000fea0003c00000 */
[----:B------:R0:W1:Y:S02]  /*11170*/  SHFL.IDX P6, R14, R13, R12, R11 ;  /* 0x0000000c0d0e7389 */ /* 0x00006400000c000b */
[----:B01----:R-:W-:Y:S01]  /*11180*/  ENDCOLLECTIVE ;  /* 0x000000000000791b */ /* 0x003fe20003800000 */
.L_x_6858:
[----:B------:R-:W-:-:S05]  /*11190*/  IADD3 R2, P0, R2, R5, RZ ;  /* 0x0000000502027210 */ /* 0x000fca0007f1e0ff */
[----:B------:R-:W-:-:S05]  /*111a0*/  IMAD.X R3, RZ, RZ, R3, P0 ;  /* 0x000000ffff037224 */ /* 0x000fca00000e0603 */
        /* <DEDUP_REMOVED lines=10> */
.L_x_6859:
[----:B------:R-:W-:Y:S01]  /*11250*/  IMAD.MOV.U32 R2, RZ, RZ, R14 ;  /* 0x000000ffff027224 */ /* 0x000fe200078e000e */
[----:B------:R-:W-:Y:S06]  /*11260*/  BRA `(.L_x_6860) ;  /* 0xffffffbc00587947 */ /* 0x000fec000383ffff */
.L_x_6763:
[----:B-1----:R1:W3:Y:S02]  /*11270*/  SYNCS.PHASECHK.TRANS64.TRYWAIT P0, [R6+URZ+0x28860], R3 ;  /* 0x02886003060075a7 */ /* 0x0022e4000800017f */
[----:B---3--:R-:W-:Y:S05]  /*11280*/  @!P0 NANOSLEEP.SYNCS 0x989680 ;  /* 0x009896800000895d */ /* 0x008fea0003900000 */
[----:B------:R-:W3:Y:S02]  /*11290*/  @!P0 SYNCS.PHASECHK.TRANS64 P0, [R6+URZ+0x28860], R3 ;  /* 0x02886003060085a7 */ /* 0x000ee4000800007f */
[----:B---3--:R-:W-:Y:S05]  /*112a0*/  @!P0 BRA `(.L_x_6763) ;  /* 0xfffffffc00f08947 */ /* 0x008fea000383ffff */
[----:B------:R-:W-:Y:S05]  /*112b0*/  BRA `(.L_x_6861) ;  /* 0xffffffbc00b47947 */ /* 0x000fea000383ffff */
.L_x_6764:
[----:B------:R-:W-:Y:S01]  /*112c0*/  BSSY B1, `(.L_x_6862) ;  /* 0x0000008000017945 */ /* 0x000fe20003800000 */
[----:B------:R-:W-:Y:S02]  /*112d0*/  IMAD.MOV.U32 R13, RZ, RZ, R23 ;  /* 0x000000ffff0d7224 */ /* 0x000fe400078e0017 */
[----:B------:R-:W-:Y:S02]  /*112e0*/  IMAD.MOV.U32 R12, RZ, RZ, RZ ;  /* 0x000000ffff0c7224 */ /* 0x000fe400078e00ff */
[----:B------:R-:W-:Y:S02]  /*112f0*/  IMAD.MOV.U32 R11, RZ, RZ, 0x181f ;  /* 0x0000181fff0b7424 */ /* 0x000fe400078e00ff */
[----:B------:R-:W-:-:S07]  /*11300*/  IMAD.MOV.U32 R15, RZ, RZ, -0x1 ;  /* 0xffffffffff0f7424 */ /* 0x000fce00078e00ff */
[----:B-12---:R-:W-:Y:S05]  /*11310*/  WARPSYNC.COLLECTIVE R15, `(.L_x_6863) ;  /* 0x000000000f087348 */ /* 0x006fea0003c00000 */
[----:B--2---:R0:W2:Y:S02]  /*11320*/  SHFL.IDX P6, R14, R13, R12, R11 ;  /* 0x0000000c0d0e7389 */ /* 0x0040a400000c000b */
[----:B012---:R-:W-:Y:S01]  /*11330*/  ENDCOLLECTIVE ;  /* 0x000000000000791b */ /* 0x007fe20003800000 */
.L_x_6863:
[----:B------:R-:W-:Y:S05]  /*11340*/  BSYNC B1 ;  /* 0x0000000000017941 */ /* 0x000fea0003800000 */
.L_x_6862:
        /* <DEDUP_REMOVED lines=9> */
.L_x_6864:
[----:B------:R-:W-:Y:S01]  /*113e0*/  IMAD.MOV.U32 R13, RZ, RZ, R23 ;  /* 0x000000ffff0d7224 */ /* 0x000fe200078e0017 */
[----:B------:R-:W-:Y:S01]  /*113f0*/  MOV R12, 0x1 ;  /* 0x00000001000c7802 */ /* 0x000fe20000000f00 */
[----:B------:R-:W-:-:S07]  /*11400*/  IMAD.MOV.U32 R2, RZ, RZ, R14 ;  /* 0x000000ffff027224 */ /* 0x000fce00078e000e */
[----:B------:R-:W-:Y:S05]  /*11410*/  WARPSYNC.COLLECTIVE R15, `(.L_x_6865) ;  /* 0x000000000f087348 */ /* 0x000fea0003c00000 */
[----:B------:R0:W1:Y:S02]  /*11420*/  SHFL.IDX P6, R14, R13, R12, R11 ;  /* 0x0000000c0d0e7389 */ /* 0x00006400000c000b */
[----:B01----:R-:W-:Y:S01]  /*11430*/  ENDCOLLECTIVE ;  /* 0x000000000000791b */ /* 0x003fe20003800000 */
.L_x_6865:
        /* <DEDUP_REMOVED lines=9> */
[----:B------:R0:W-:Y:S02]  /*114d0*/  LDGSTS.E.BYPASS.LTC128B.128 [R7+0x4400], desc[UR36][R2.64+0x80], !P0 ;  /* 0x0440008002077fae */ /* 0x0001e4000c101d64 */
[----:B0-----:R-:W-:-:S07]  /*114e0*/  IMAD.MOV.U32 R3, RZ, RZ, R14 ;  /* 0x000000ffff037224 */ /* 0x001fce00078e000e */
[----:B------:R-:W-:Y:S05]  /*114f0*/  WARPSYNC.COLLECTIVE R15, `(.L_x_6866) ;  /* 0x000000000f087348 */ /* 0x000fea0003c00000 */
[----:B------:R0:W1:Y:S02]  /*11500*/  SHFL.IDX P6, R14, R13, R12, R11 ;  /* 0x0000000c0d0e7389 */ /* 0x00006400000c000b */
[----:B01----:R-:W-:Y:S01]  /*11510*/  ENDCOLLECTIVE ;  /* 0x000000000000791b */ /* 0x003fe20003800000 */
.L_x_6866:
[----:B------:R-:W-:Y:S02]  /*11520*/  IMAD.MOV.U32 R13, RZ, RZ, R23 ;  /* 0x000000ffff0d7224 */ /* 0x000fe400078e0017 */
[----:B------:R-:W-:Y:S02]  /*11530*/  IMAD.MOV.U32 R12, RZ, RZ, 0x2 ;  /* 0x00000002ff0c7424 */ /* 0x000fe400078e00ff */
[----:B------:R-:W-:-:S07]  /*11540*/  IMAD.MOV.U32 R2, RZ, RZ, R14 ;  /* 0x000000ffff027224 */ /* 0x000fce00078e000e */
[----:B------:R-:W-:Y:S05]  /*11550*/  WARPSYNC.COLLECTIVE R15, `(.L_x_6867) ;  /* 0x000000000f087348 */ /* 0x000fea0003c00000 */
[----:B------:R0:W1:Y:S02]  /*11560*/  SHFL.IDX P6, R14, R13, R12, R11 ;  /* 0x0000000c0d0e7389 */ /* 0x00006400000c000b */
[----:B01----:R-:W-:Y:S01]  /*11570*/  ENDCOLLECTIVE ;  /* 0x000000000000791b */ /* 0x003fe20003800000 */
.L_x_6867:
        /* <DEDUP_REMOVED lines=14> */
.L_x_6868:
[----:B------:R-:W-:Y:S02]  /*11660*/  IMAD.MOV.U32 R13, RZ, RZ, R23 ;  /* 0x000000ffff0d7224 */ /* 0x000fe400078e0017 */
[----:B------:R-:W-:Y:S02]  /*11670*/  IMAD.MOV.U32 R12, RZ, RZ, 0x3 ;  /* 0x00000003ff0c7424 */ /* 0x000fe400078e00ff */
[----:B------:R-:W-:-:S07]  /*11680*/  IMAD.MOV.U32 R2, RZ, RZ, R14 ;  /* 0x000000ffff027224 */ /* 0x000fce00078e000e */
[----:B------:R-:W-:Y:S05]  /*11690*/  WARPSYNC.COLLECTIVE R15, `(.L_x_6869) ;  /* 0x000000000f087348 */ /* 0x000fea0003c00000 */
[----:B------:R0:W1:Y:S02]  /*116a0*/  SHFL.IDX P6, R14, R13, R12, R11 ;  /* 0x0000000c0d0e7389 */ /* 0x00006400000c000b */
[----:B01----:R-:W-:Y:S01]  /*116b0*/  ENDCOLLECTIVE ;  /* 0x000000000000791b */ /* 0x003fe20003800000 */
.L_x_6869:
        /* <DEDUP_REMOVED lines=14> */
.L_x_6870:
[----:B------:R-:W-:Y:S02]  /*117a0*/  IMAD.MOV.U32 R13, RZ, RZ, R23 ;  /* 0x000000ffff0d7224 */ /* 0x000fe400078e0017 */
[----:B------:R-:W-:Y:S02]  /*117b0*/  IMAD.MOV.U32 R12, RZ, RZ, 0x4 ;  /* 0x00000004ff0c7424 */ /* 0x000fe400078e00ff */
[----:B------:R-:W-:-:S07]  /*117c0*/  IMAD.MOV.U32 R2, RZ, RZ, R14 ;  /* 0x000000ffff027224 */ /* 0x000fce00078e000e */
[----:B------:R-:W-:Y:S05]  /*117d0*/  WARPSYNC.COLLECTIVE R15, `(.L_x_6871) ;  /* 0x000000000f087348 */ /* 0x000fea0003c00000 */
[----:B------:R0:W1:Y:S02]  /*117e0*/  SHFL.IDX P6, R14, R13, R12, R11 ;  /* 0x0000000c0d0e7389 */ /* 0x00006400000c000b */
[----:B01----:R-:W-:Y:S01]  /*117f0*/  ENDCOLLECTIVE ;  /* 0x000000000000791b */ /* 0x003fe20003800000 */
.L_x_6871:
        /* <DEDUP_REMOVED lines=14> */
.L_x_6872:
[----:B------:R-:W-:Y:S02]  /*118e0*/  IMAD.MOV.U32 R13, RZ, RZ, R23 ;  /* 0x000000ffff0d7224 */ /* 0x000fe400078e0017 */
[----:B------:R-:W-:Y:S02]  /*118f0*/  IMAD.MOV.U32 R12, RZ, RZ, 0x5 ;  /* 0x00000005ff0c7424 */ /* 0x000fe400078e00ff */
[----:B------:R-:W-:-:S07]  /*11900*/  IMAD.MOV.U32 R2, RZ, RZ, R14 ;  /* 0x000000ffff027224 */ /* 0x000fce00078e000e */
[----:B------:R-:W-:Y:S05]  /*11910*/  WARPSYNC.COLLECTIVE R15, `(.L_x_6873) ;  /* 0x000000000f087348 */ /* 0x000fea0003c00000 */
[----:B------:R0:W1:Y:S02]  /*11920*/  SHFL.IDX P6, R14, R13, R12, R11 ;  /* 0x0000000c0d0e7389 */ /* 0x00006400000c000b */
[----:B01----:R-:W-:Y:S01]  /*11930*/  ENDCOLLECTIVE ;  /* 0x000000000000791b */ /* 0x003fe20003800000 */
.L_x_6873:
        /* <DEDUP_REMOVED lines=14> */
.L_x_6874:
[----:B------:R-:W-:Y:S02]  /*11a20*/  IMAD.MOV.U32 R13, RZ, RZ, R23 ;  /* 0x000000ffff0d7224 */ /* 0x000fe400078e0017 */
[----:B------:R-:W-:Y:S02]  /*11a30*/  IMAD.MOV.U32 R12, RZ, RZ, 0x6 ;  /* 0x00000006ff0c7424 */ /* 0x000fe400078e00ff */
[----:B------:R-:W-:-:S07]  /*11a40*/  IMAD.MOV.U32 R2, RZ, RZ, R14 ;  /* 0x000000ffff027224 */ /* 0x000fce00078e000e */
[----:B------:R-:W-:Y:S05]  /*11a50*/  WARPSYNC.COLLECTIVE R15, `(.L_x_6875) ;  /* 0x000000000f087348 */ /* 0x000fea0003c00000 */
[----:B------:R0:W1:Y:S02]  /*11a60*/  SHFL.IDX P6, R14, R13, R12, R11 ;  /* 0x0000000c0d0e7389 */ /* 0x00006400000c000b */
[----:B01----:R-:W-:Y:S01]  /*11a70*/  ENDCOLLECTIVE ;  /* 0x000000000000791b */ /* 0x003fe20003800000 */
.L_x_6875:
[----:B------:R-:W-:-:S05]  /*11a80*/  IADD3 R2, P0, R2, R5, RZ ;  /* 0x0000000502027210 */ /* 0x000fca0007f1e0ff */
[----:B------:R-:W-:Y:S01]  /*11a90*/  IMAD.X R3, RZ, RZ, R3, P0 ;  /* 0x000000ffff037224 */ /* 0x000fe200000e0603 */
[----:B------:R-:W-:Y:S02]  /*11aa0*/  ISETP.LT.OR P0, PT, R8, 0x51, P2 ;  /* 0x000000510800780c */ /* 0x000fe40001701670 */
[----:B------:R-:W-:-:S11]  /*11ab0*/  MOV R13, R18 ;  /* 0x00000012000d7202 */ /* 0x000fd60000000f00 */
        /* <DEDUP_REMOVED lines=10> */
.L_x_6876:
[----:B------:R-:W-:Y:S02]  /*11b60*/  IMAD.MOV.U32 R13, RZ, RZ, R23 ;  /* 0x000000ffff0d7224 */ /* 0x000fe400078e0017 */
[----:B------:R-:W-:Y:S02]  /*11b70*/  IMAD.MOV.U32 R12, RZ, RZ, 0x7 ;  /* 0x00000007ff0c7424 */ /* 0x000fe400078e00ff */
[----:B------:R-:W-:-:S07]  /*11b80*/  IMAD.MOV.U32 R2, RZ, RZ, R14 ;  /* 0x000000ffff027224 */ /* 0x000fce00078e000e */
[----:B------:R-:W-:Y:S05]  /*11b90*/  WARPSYNC.COLLECTIVE R15, `(.L_x_6877) ;  /* 0x000000000f087348 */ /* 0x000fea0003c00000 */
[----:B------:R0:W1:Y:S02]  /*11ba0*/  SHFL.IDX P6, R14, R13, R12, R11 ;  /* 0x0000000c0d0e7389 */ /* 0x00006400000c000b */
[----:B01----:R-:W-:Y:S01]  /*11bb0*/  ENDCOLLECTIVE ;  /* 0x000000000000791b */ /* 0x003fe20003800000 */
.L_x_6877:
        /* <DEDUP_REMOVED lines=13> */
.L_x_6878:
[----:B------:R-:W-:Y:S01]  /*11c90*/  @!PT LDS RZ, [RZ] ;  /* 0x00000000fffff984 */ /* 0x000fe20000000800 */
[----:B------:R-:W-:Y:S01]  /*11ca0*/  @!PT LDS RZ, [RZ] ;  /* 0x00000000fffff984 */ /* 0x000fe20000000800 */
[----:B------:R-:W-:Y:S01]  /*11cb0*/  @!PT LDS RZ, [RZ] ;  /* 0x00000000fffff984 */ /* 0x000fe20000000800 */
[----:B------:R0:W-:Y:S01]  /*11cc0*/  LDGSTS.E.BYPASS.LTC128B.128 [R7+0x7400], desc[UR36][R2.64+0x80], !P0 ;  /* 0x0740008002077fae */ /* 0x0001e2000c101d64 */
[----:B------:R-:W-:Y:S05]  /*11cd0*/  BRA `(.L_x_6879) ;  /* 0xffffffb8003c7947 */ /* 0x000fea000383ffff */
.L_x_6772:
[----:B0-----:R0:W1:Y:S02]  /*11ce0*/  SYNCS.PHASECHK.TRANS64.TRYWAIT P0, [R0+URZ+0x28860], R3 ;  /* 0x02886003000075a7 */ /* 0x001064000800017f */
[----:B-1----:R-:W-:Y:S05]  /*11cf0*/  @!P0 NANOSLEEP.SYNCS 0x989680 ;  /* 0x009896800000895d */ /* 0x002fea0003900000 */
[----:B------:R-:W1:Y:S02]  /*11d00*/  @!P0 SYNCS.PHASECHK.TRANS64 P0, [R0+URZ+0x28860], R3 ;  /* 0x02886003000085a7 */ /* 0x000e64000800007f */
[----:B-1----:R-:W-:Y:S05]  /*11d10*/  @!P0 BRA `(.L_x_6772) ;  /* 0xfffffffc00f08947 */ /* 0x002fea000383ffff */
[----:B------:R-:W-:Y:S05]  /*11d20*/  BRA `(.L_x_6880) ;  /* 0xffffffbc00507947 */ /* 0x000fea000383ffff */
.L_x_6773:
        /* <DEDUP_REMOVED lines=8> */
.L_x_6882:
[----:B------:R-:W-:Y:S05]  /*11db0*/  BSYNC B0 ;  /* 0x0000000000007941 */ /* 0x000fea0003800000 */
.L_x_6881:
[----:B------:R-:W-:Y:S01]  /*11dc0*/  IMAD.MOV.U32 R13, RZ, RZ, R18 ;  /* 0x000000ffff0d7224 */ /* 0x000fe200078e0012 */
[----:B------:R-:W-:Y:S01]  /*11dd0*/  SHF.L.U32 R5, R30, 0x1, RZ ;  /* 0x000000011e057819 */ /* 0x000fe200000006ff */
        /* <DEDUP_REMOVED lines=8> */
.L_x_6883:
[----:B------:R-:W-:Y:S02]  /*11e60*/  ULDC UR4, c[0x0][0x2f4] ;  /* 0x0000bd0000047ab9 */ /* 0x000fe40000000800 */
[----:B------:R-:W-:Y:S02]  /*11e70*/  ISETP.GE.AND P1, PT, R30, UR4, PT ;  /* 0x000000041e007c0c */ /* 0x000fe4000bf26270 */
[----:B------:R-:W-:Y:S02]  /*11e80*/  ISETP.GE.AND P0, PT, R29, UR4, PT ;  /* 0x000000041d007c0c */ /* 0x000fe4000bf06270 */
[C---:B------:R-:W-:Y:S02]  /*11e90*/  ISETP.LT.OR P3, PT, R6.reuse, 0x1, P1 ;  /* 0x000000010600780c */ /* 0x040fe40000f61670 */
[----:B------:R-:W-:Y:S01]  /*11ea0*/  ISETP.LT.OR P4, PT, R6, 0x1, P0 ;  /* 0x000000010600780c */ /* 0x000fe20000781670 */
[----:B------:R-:W-:Y:S02]  /*11eb0*/  IMAD.MOV.U32 R13, RZ, RZ, R23 ;  /* 0x000000ffff0d7224 */ /* 0x000fe400078e0017 */
[----:B------:R-:W-:Y:S01]  /*11ec0*/  IMAD.MOV.U32 R12, RZ, RZ, 0x1 ;  /* 0x00000001ff0c7424 */ /* 0x000fe200078e00ff */
[----:B------:R-:W-:-:S13]  /*11ed0*/  IADD3 R2, P2, R14, R5, RZ ;  /* 0x000000050e027210 */ /* 0x000fda0007f5e0ff */
[----:B------:R-:W-:Y:S05]  /*11ee0*/  WARPSYNC.COLLECTIVE R15, `(.L_x_6884) ;  /* 0x000000000f087348 */ /* 0x000fea0003c00000 */
[----:B------:R0:W1:Y:S02]  /*11ef0*/  SHFL.IDX P6, R14, R13, R12, R11 ;  /* 0x0000000c0d0e7389 */ /* 0x00006400000c000b */
[----:B01----:R-:W-:Y:S01]  /*11f00*/  ENDCOLLECTIVE ;  /* 0x000000000000791b */ /* 0x003fe20003800000 */
.L_x_6884:
[----:B------:R-:W-:-:S05]  /*11f10*/  IMAD.X R3, RZ, RZ, R3, P2 ;  /* 0x000000ffff037224 */ /* 0x000fca00010e0603 */
[----:B------:R-:W-:Y:S01]  /*11f20*/  @!PT LDS RZ, [RZ] ;  /* 0x00000000fffff984 */ /* 0x000fe20000000800 */
[----:B------:R-:W-:Y:S01]  /*11f30*/  @!PT LDS RZ, [RZ] ;  /* 0x00000000fffff984 */ /* 0x000fe20000000800 */
[----:B------:R-:W-:Y:S01]  /*11f40*/  @!PT LDS RZ, [RZ] ;  /* 0x00000000fffff984 */ /* 0x000fe20000000800 */
[----:B------:R0:W-:Y:S01]  /*11f50*/  LDGSTS.E.BYPASS.LTC128B.128 [R4+0x400], desc[UR36][R2.64], !P3 ;  /* 0x0040000002047fae */ /* 0x0001e2000d901d64 */
[----:B------:R-:W-:-:S03]  /*11f60*/  ISETP.LT.OR P3, PT, R6, 0x11, P1 ;  /* 0x000000110600780c */ /* 0x000fc60000f61670 */
[----:B------:R0:W-:Y:S01]  /*11f70*/  LDGSTS.E.BYPASS.LTC128B.128 [R4+0x4400], desc[UR36][R2.64+0x80], !P4 ;  /* 0x0440008002047fae */ /* 0x0001e2000e101d64 */
[----:B------:R-:W-:Y:S01]  /*11f80*/  ISETP.LT.OR P4, PT, R6, 0x11, P0 ;  /* 0x000000110600780c */ /* 0x000fe20000781670 */
[----:B------:R-:W-:Y:S02]  /*11f90*/  IMAD.MOV.U32 R13, RZ, RZ, R18 ;  /* 0x000000ffff0d7224 */ /* 0x000fe400078e0012 */
[----:B------:R-:W-:-:S10]  /*11fa0*/  IMAD.MOV.U32 R7, RZ, RZ, R14 ;  /* 0x000000ffff077224 */ /* 0x000fd400078e000e */
[----:B0-----:R-:W-:Y:S05]  /*11fb0*/  WARPSYNC.COLLECTIVE R15, `(.L_x_6885) ;  /* 0x000000000f087348 */ /* 0x001fea0003c00000 */
[----:B------:R1:W2:Y:S02]  /*11fc0*/  SHFL.IDX P6, R14, R13, R12, R11 ;  /* 0x0000000c0d0e7389 */ /* 0x0002a400000c000b */
[----:B012---:R-:W-:Y:S01]  /*11fd0*/  ENDCOLLECTIVE ;  /* 0x000000000000791b */ /* 0x007fe20003800000 */
.L_x_6885:
[----:B------:R-:W-:Y:S02]  /*11fe0*/  IMAD.MOV.U32 R13, RZ, RZ, R23 ;  /* 0x000000ffff0d7224 */ /* 0x000fe400078e0017 */
[----:B------:R-:W-:Y:S02]  /*11ff0*/  IMAD.MOV.U32 R12, RZ, RZ, 0x2 ;  /* 0x00000002ff0c7424 */ /* 0x000fe400078e00ff */
[----:B------:R-:W-:-:S07]  /*12000*/  IMAD.MOV.U32 R10, RZ, RZ, R14 ;  /* 0x000000ffff0a7224 */ /* 0x000fce00078e000e */
[----:B------:R-:W-:Y:S05]  /*12010*/  WARPSYNC.COLLECTIVE R15, `(.L_x_6886) ;  /* 0x000000000f087348 */ /* 0x000fea0003c00000 */
[----:B------:R0:W1:Y:S02]  /*12020*/  SHFL.IDX P6, R14, R13, R12, R11 ;  /* 0x0000000c0d0e7389 */ /* 0x00006400000c000b */
[----:B01----:R-:W-:Y:S01]  /*12030*/  ENDCOLLECTIVE ;  /* 0x000000000000791b */ /* 0x003fe20003800000 */
.L_x_6886:
[----:B------:R-:W-:-:S05]  /*12040*/  IADD3 R2, P2, R10, R5, RZ ;  /* 0x000000050a027210 */ /* 0x000fca0007f5e0ff */
[----:B------:R-:W-:-:S05]  /*12050*/  IMAD.X R3, RZ, RZ, R7, P2 ;  /* 0x000000ffff037224 */ /* 0x000fca00010e0607 */
        /* <DEDUP_REMOVED lines=12> */
.L_x_6887:
[----:B------:R-:W-:Y:S02]  /*12120*/  IMAD.MOV.U32 R13, RZ, RZ, R23 ;  /* 0x000000ffff0d7224 */ /* 0x000fe400078e0017 */
[----:B------:R-:W-:Y:S01]  /*12130*/  IMAD.MOV.U32 R12, RZ, RZ, 0x3 ;  /* 0x00000003ff0c7424 */ /* 0x000fe200078e00ff */
[----:B------:R-:W-:-:S13]  /*12140*/  IADD3 R2, P2, R14, R5, RZ ;  /* 0x000000050e027210 */ /* 0x000fda0007f5e0ff */
[----:B------:R-:W-:Y:S05]  /*12150*/  WARPSYNC.COLLECTIVE R15, `(.L_x_6888) ;  /* 0x000000000f087348 */ /* 0x000fea0003c00000 */
[----:B------:R0:W1:Y:S02]  /*12160*/  SHFL.IDX P6, R14, R13, R12, R11 ;  /* 0x0000000c0d0e7389 */ /* 0x00006400000c000b */
[----:B01----:R-:W-:Y:S01]  /*12170*/  ENDCOLLECTIVE ;  /* 0x000000000000791b */ /* 0x003fe20003800000 */
.L_x_6888:
        /* <DEDUP_REMOVED lines=8> */
[----:B------:R-:W-:Y:S01]  /*12200*/  IMAD.MOV.U32 R13, RZ, RZ, R18 ;  /* 0x000000ffff0d7224 */ /* 0x000fe200078e0012 */
[----:B------:R-:W-:-:S11]  /*12210*/  MOV R7, R14 ;  /* 0x0000000e00077202 */ /* 0x000fd60000000f00 */
[----:B0-----:R-:W-:Y:S05]  /*12220*/  WARPSYNC.COLLECTIVE R15, `(.L_x_6889) ;  /* 0x000000000f087348 */ /* 0x001fea0003c00000 */
[----:B------:R1:W2:Y:S02]  /*12230*/  SHFL.IDX P6, R14, R13, R12, R11 ;  /* 0x0000000c0d0e7389 */ /* 0x0002a400000c000b */
[----:B012---:R-:W-:Y:S01]  /*12240*/  ENDCOLLECTIVE ;  /* 0x000000000000791b */ /* 0x007fe20003800000 */
.L_x_6889:
[----:B------:R-:W-:Y:S02]  /*12250*/  IMAD.MOV.U32 R13, RZ, RZ, R23 ;  /* 0x000000ffff0d7224 */ /* 0x000fe400078e0017 */
[----:B------:R-:W-:Y:S01]  /*12260*/  IMAD.MOV.U32 R12, RZ, RZ, 0x4 ;  /* 0x00000004ff0c7424 */ /* 0x000fe200078e00ff */
[----:B------:R-:W-:-:S13]  /*12270*/  IADD3 R2, P2, R14, R5, RZ ;  /* 0x000000050e027210 */ /* 0x000fda0007f5e0ff */
[----:B------:R-:W-:Y:S05]  /*12280*/  WARPSYNC.COLLECTIVE R15, `(.L_x_6890) ;  /* 0x000000000f087348 */ /* 0x000fea0003c00000 */
[----:B------:R0:W1:Y:S02]  /*12290*/  SHFL.IDX P6, R14, R13, R12, R11 ;  /* 0x0000000c0d0e7389 */ /* 0x00006400000c000b */
[----:B01----:R-:W-:Y:S01]  /*122a0*/  ENDCOLLECTIVE ;  /* 0x000000000000791b */ /* 0x003fe20003800000 */
.L_x_6890:
        /* <DEDUP_REMOVED lines=13> */
.L_x_6891:
[----:B------:R-:W-:Y:S02]  /*12380*/  IMAD.MOV.U32 R13, RZ, RZ, R23 ;  /* 0x000000ffff0d7224 */ /* 0x000fe400078e0017 */
[----:B------:R-:W-:Y:S02]  /*12390*/  IMAD.MOV.U32 R12, RZ, RZ, 0x5 ;  /* 0x00000005ff0c7424 */ /* 0x000fe400078e00ff */
[----:B------:R-:W-:-:S07]  /*123a0*/  IMAD.MOV.U32 R10, RZ, RZ, R14 ;  /* 0x000000ffff0a7224 */ /* 0x000fce00078e000e */
[----:B------:R-:W-:Y:S05]  /*123b0*/  WARPSYNC.COLLECTIVE R15, `(.L_x_6892) ;  /* 0x000000000f087348 */ /* 0x000fea0003c00000 */
[----:B------:R0:W1:Y:S02]  /*123c0*/  SHFL.IDX P6, R14, R13, R12, R11 ;  /* 0x0000000c0d0e7389 */ /* 0x00006400000c000b */
[----:B01----:R-:W-:Y:S01]  /*123d0*/  ENDCOLLECTIVE ;  /* 0x000000000000791b */ /* 0x003fe20003800000 */
.L_x_6892:
        /* <DEDUP_REMOVED lines=14> */
.L_x_6893:
[----:B------:R-:W-:Y:S02]  /*124c0*/  IMAD.MOV.U32 R13, RZ, RZ, R23 ;  /* 0x000000ffff0d7224 */ /* 0x000fe400078e0017 */
[----:B------:R-:W-:Y:S01]  /*124d0*/  IMAD.MOV.U32 R12, RZ, RZ, 0x6 ;  /* 0x00000006ff0c7424 */ /* 0x000fe200078e00ff */
[----:B------:R-:W-:-:S13]  /*124e0*/  IADD3 R2, P2, R14, R5, RZ ;  /* 0x000000050e027210 */ /* 0x000fda0007f5e0ff */
[----:B------:R-:W-:Y:S05]  /*124f0*/  WARPSYNC.COLLECTIVE R15, `(.L_x_6894) ;  /* 0x000000000f087348 */ /* 0x000fea0003c00000 */
[----:B------:R0:W1:Y:S02]  /*12500*/  SHFL.IDX P6, R14, R13, R12, R11 ;  /* 0x0000000c0d0e7389 */ /* 0x00006400000c000b */
[----:B01----:R-:W-:Y:S01]  /*12510*/  ENDCOLLECTIVE ;  /* 0x000000000000791b */ /* 0x003fe20003800000 */
.L_x_6894:
        /* <DEDUP_REMOVED lines=13> */
.L_x_6895:
[----:B------:R-:W-:Y:S02]  /*125f0*/  IMAD.MOV.U32 R13, RZ, RZ, R23 ;  /* 0x000000ffff0d7224 */ /* 0x000fe400078e0017 */
[----:B------:R-:W-:Y:S02]  /*12600*/  IMAD.MOV.U32 R12, RZ, RZ, 0x7 ;  /* 0x00000007ff0c7424 */ /* 0x000fe400078e00ff */
[----:B------:R-:W-:-:S07]  /*12610*/  IMAD.MOV.U32 R10, RZ, RZ, R14 ;  /* 0x000000ffff0a7224 */ /* 0x000fce00078e000e */
[----:B------:R-:W-:Y:S05]  /*12620*/  WARPSYNC.COLLECTIVE R15, `(.L_x_6896) ;  /* 0x000000000f087348 */ /* 0x000fea0003c00000 */
[----:B------:R0:W1:Y:S02]  /*12630*/  SHFL.IDX P6, R14, R13, R12, R11 ;  /* 0x0000000c0d0e7389 */ /* 0x00006400000c000b */
[----:B01----:R-:W-:Y:S01]  /*12640*/  ENDCOLLECTIVE ;  /* 0x000000000000791b */ /* 0x003fe20003800000 */
.L_x_6896:
        /* <DEDUP_REMOVED lines=8> */
[----:B------:R-:W-:-:S07]  /*126d0*/  IMAD.MOV.U32 R23, RZ, RZ, R14 ;  /* 0x000000ffff177224 */ /* 0x000fce00078e000e */
[----:B0-----:R-:W-:Y:S05]  /*126e0*/  WARPSYNC.COLLECTIVE R15, `(.L_x_6897) ;  /* 0x000000000f087348 */ /* 0x001fea0003c00000 */
[----:B------:R1:W2:Y:S02]  /*126f0*/  SHFL.IDX P6, R14, R13, R12, R11 ;  /* 0x0000000c0d0e7389 */ /* 0x0002a400000c000b */
[----:B012---:R-:W-:Y:S01]  /*12700*/  ENDCOLLECTIVE ;  /* 0x000000000000791b */ /* 0x007fe20003800000 */
.L_x_6897:
[----:B------:R-:W-:Y:S05]  /*12710*/  BRA `(.L_x_6898) ;  /* 0xffffffb400f07947 */ /* 0x000fea000383ffff */
.L_x_6778:
        /* <DEDUP_REMOVED lines=8> */
.L_x_6900:
[----:B------:R-:W-:Y:S05]  /*127a0*/  BSYNC B0 ;  /* 0x0000000000007941 */ /* 0x000fea0003800000 */
.L_x_6899:
[----:B------:R-:W-:Y:S01]  /*127b0*/  IMAD.MOV.U32 R13, RZ, RZ, R16 ;  /* 0x000000ffff0d7224 */ /* 0x000fe200078e0010 */
[----:B------:R-:W-:Y:S01]  /*127c0*/  MOV R15, 0xffffffff ;  /* 0xffffffff000f7802 */ /* 0x000fe20000000f00 */
[----:B------:R-:W-:Y:S02]  /*127d0*/  IMAD.MOV.U32 R12, RZ, RZ, 0x1 ;  /* 0x00000001ff0c7424 */ /* 0x000fe400078e00ff */
[----:B------:R-:W-:Y:S02]  /*127e0*/  IMAD.MOV.U32 R11, RZ, RZ, 0x1f ;  /* 0x0000001fff0b7424 */ /* 0x000fe400078e00ff */
[----:B------:R-:W-:Y:S02]  /*127f0*/  IMAD.IADD R7, R19, 0x1, R9 ;  /* 0x0000000113077824 */ /* 0x000fe400078e0209 */
[----:B------:R-:W-:-:S07]  /*12800*/  IMAD.MOV.U32 R0, RZ, RZ, R14 ;  /* 0x000000ffff007224 */ /* 0x000fce00078e000e */
[----:B------:R-:W-:Y:S05]  /*12810*/  WARPSYNC.COLLECTIVE R15, `(.L_x_6901) ;  /* 0x000000000f087348 */ /* 0x000fea0003c00000 */
[----:B------:R0:W1:Y:S02]  /*12820*/  SHFL.IDX P6, R14, R13, R12, R11 ;  /* 0x0000000c0d0e7389 */ /* 0x00006400000c000b */
[----:B01----:R-:W-:Y:S01]  /*12830*/  ENDCOLLECTIVE ;  /* 0x000000000000791b */ /* 0x003fe20003800000 */
.L_x_6901:
        /* <DEDUP_REMOVED lines=24> */
.L_x_6902:
[----:B------:R-:W-:Y:S01]  /*129c0*/  IMAD.MOV.U32 R12, RZ, RZ, 0x2 ;  /* 0x00000002ff0c7424 */ /* 0x000fe200078e00ff */
[----:B------:R-:W-:-:S05]  /*129d0*/  SEL R14, R14, RZ, P1 ;  /* 0x000000ff0e0e7207 */ /* 0x000fca0000800000 */
[----:B------:R-:W-:-:S04]  /*129e0*/  IMAD.IADD R5, R13, 0x1, R14 ;  /* 0x000000010d057824 */ /* 0x000fc800078e020e */
[----:B------:R-:W-:-:S07]  /*129f0*/  IMAD.MOV.U32 R13, RZ, RZ, R5 ;  /* 0x000000ffff0d7224 */ /* 0x000fce00078e0005 */
[----:B------:R-:W-:Y:S05]  /*12a00*/  WARPSYNC.COLLECTIVE R15, `(.L_x_6903) ;  /* 0x000000000f087348 */ /* 0x000fea0003c00000 */
[----:B------:R0:W1:Y:S02]  /*12a10*/  SHFL.UP P6, R14, R13, R12, R11 ;  /* 0x0400000c0d0e7389 */ /* 0x00006400000c000b */
[----:B01----:R-:W-:Y:S01]  /*12a20*/  ENDCOLLECTIVE ;  /* 0x000000000000791b */ /* 0x003fe20003800000 */
.L_x_6903:
[----:B------:R-:W-:Y:S01]  /*12a30*/  IMAD.MOV.U32 R12, RZ, RZ, 0x4 ;  /* 0x00000004ff0c7424 */ /* 0x000fe200078e00ff */
[----:B------:R-:W-:-:S05]  /*12a40*/  SEL R2, R14, RZ, P2 ;  /* 0x000000ff0e027207 */ /* 0x000fca0001000000 */
[----:B------:R-:W-:-:S04]  /*12a50*/  IMAD.IADD R2, R5, 0x1, R2 ;  /* 0x0000000105027824 */ /* 0x000fc800078e0202 */
[----:B------:R-:W-:-:S07]  /*12a60*/  IMAD.MOV.U32 R13, RZ, RZ, R2 ;  /* 0x000000ffff0d7224 */ /* 0x000fce00078e0002 */
[----:B------:R-:W-:Y:S05]  /*12a70*/  WARPSYNC.COLLECTIVE R15, `(.L_x_6904) ;  /* 0x000000000f087348 */ /* 0x000fea0003c00000 */
[----:B------:R0:W1:Y:S02]  /*12a80*/  SHFL.UP P6, R14, R13, R12, R11 ;  /* 0x0400000c0d0e7389 */ /* 0x00006400000c000b */
[----:B01----:R-:W-:Y:S01]  /*12a90*/  ENDCOLLECTIVE ;  /* 0x000000000000791b */ /* 0x003fe20003800000 */
.L_x_6904:
[----:B------:R-:W-:Y:S02]  /*12aa0*/  MOV R12, 0x8 ;  /* 0x00000008000c7802 */ /* 0x000fe40000000f00 */
[----:B------:R-:W-:-:S05]  /*12ab0*/  SEL R3, R14, RZ, P3 ;  /* 0x000000ff0e037207 */ /* 0x000fca0001800000 */
[----:B------:R-:W-:-:S04]  /*12ac0*/  IMAD.IADD R3, R2, 0x1, R3 ;  /* 0x0000000102037824 */ /* 0x000fc800078e0203 */
[----:B------:R-:W-:-:S07]  /*12ad0*/  IMAD.MOV.U32 R13, RZ, RZ, R3 ;  /* 0x000000ffff0d7224 */ /* 0x000fce00078e0003 */
[----:B------:R-:W-:Y:S05]  /*12ae0*/  WARPSYNC.COLLECTIVE R15, `(.L_x_6905) ;  /* 0x000000000f087348 */ /* 0x000fea0003c00000 */
[----:B------:R0:W1:Y:S02]  /*12af0*/  SHFL.UP P6, R14, R13, R12, R11 ;  /* 0x0400000c0d0e7389 */ /* 0x00006400000c000b */
[----:B01----:R-:W-:Y:S01]  /*12b00*/  ENDCOLLECTIVE ;  /* 0x000000000000791b */ /* 0x003fe20003800000 */
.L_x_6905:
[----:B------:R-:W-:Y:S01]  /*12b10*/  IMAD.MOV.U32 R12, RZ, RZ, 0x10 ;  /* 0x00000010ff0c7424 */ /* 0x000fe200078e00ff */
[----:B------:R-:W-:-:S05]  /*12b20*/  SEL R14, R14, RZ, P4 ;  /* 0x000000ff0e0e7207 */ /* 0x000fca0002000000 */
[----:B------:R-:W-:-:S04]  /*12b30*/  IMAD.IADD R5, R3, 0x1, R14 ;  /* 0x0000000103057824 */ /* 0x000fc800078e020e */
[----:B------:R-:W-:-:S07]  /*12b40*/  IMAD.MOV.U32 R13, RZ, RZ, R5 ;  /* 0x000000ffff0d7224 */ /* 0x000fce00078e0005 */
[----:B------:R-:W-:Y:S05]  /*12b50*/  WARPSYNC.COLLECTIVE R15, `(.L_x_6906) ;  /* 0x000000000f087348 */ /* 0x000fea0003c00000 */
[----:B------:R0:W1:Y:S02]  /*12b60*/  SHFL.UP P6, R14, R13, R12, R11 ;  /* 0x0400000c0d0e7389 */ /* 0x00006400000c000b */
[----:B01----:R-:W-:Y:S01]  /*12b70*/  ENDCOLLECTIVE ;  /* 0x000000000000791b */ /* 0x003fe20003800000 */
.L_x_6906:
        /* <DEDUP_REMOVED lines=8> */
.L_x_6907:
[----:B------:R-:W-:Y:S05]  /*12c00*/  BRA `(.L_x_6908) ;  /* 0xffffffb800007947 */ /* 0x000fea000383ffff */
.L_x_6781:
[----:B------:R-:W-:Y:S01]  /*12c10*/  BSSY B0, `(.L_x_6909) ;  /* 0x0000007000007945 */ /* 0x000fe20003800000 */
[----:B------:R-:W-:Y:S02]  /*12c20*/  IMAD.MOV.U32 R12, RZ, RZ, 0x1 ;  /* 0x00000001ff0c7424 */ /* 0x000fe400078e00ff */
[----:B------:R-:W-:Y:S02]  /*12c30*/  IMAD.MOV.U32 R11, RZ, RZ, RZ ;  /* 0x000000ffff0b7224 */ /* 0x000fe400078e00ff */
[----:B------:R-:W-:-:S07]  /*12c40*/  IMAD.MOV.U32 R15, RZ, RZ, -0x1 ;  /* 0xffffffffff0f7424 */ /* 0x000fce00078e00ff */
[----:B------:R-:W-:Y:S05]  /*12c50*/  WARPSYNC.COLLECTIVE R15, `(.L_x_6910) ;  /* 0x000000000f087348 */ /* 0x000fea0003c00000 */
[----:B------:R0:W1:Y:S02]  /*12c60*/  SHFL.UP P6, R14, R13, R12, R11 ;  /* 0x0400000c0d0e7389 */ /* 0x00006400000c000b */
[----:B01----:R-:W-:Y:S01]  /*12c70*/  ENDCOLLECTIVE ;  /* 0x000000000000791b */ /* 0x003fe20003800000 */
.L_x_6910:
[----:B------:R-:W-:Y:S05]  /*12c80*/  BSYNC B0 ;  /* 0x0000000000007941 */ /* 0x000fea0003800000 */
.L_x_6909:
        /* <DEDUP_REMOVED lines=8> */
.L_x_6911:
[----:B------:R-:W-:Y:S01]  /*12d10*/  IMAD.MOV.U32 R12, RZ, RZ, 0x4 ;  /* 0x00000004ff0c7424 */ /* 0x000fe200078e00ff */
[----:B------:R-:W-:-:S04]  /*12d20*/  SEL R2, R14, RZ, P2 ;  /* 0x000000ff0e027207 */ /* 0x000fc80001000000 */
[----:B------:R-:W-:-:S05]  /*12d30*/  IADD3 R2, R13, R2, RZ ;  /* 0x000000020d027210 */ /* 0x000fca0007ffe0ff */
[----:B------:R-:W-:-:S07]  /*12d40*/  IMAD.MOV.U32 R13, RZ, RZ, R2 ;  /* 0x000000ffff0d7224 */ /* 0x000fce00078e0002 */
[----:B------:R-:W-:Y:S05]  /*12d50*/  WARPSYNC.COLLECTIVE R15, `(.L_x_6912) ;  /* 0x000000000f087348 */ /* 0x000fea0003c00000 */
[----:B------:R0:W1:Y:S02]  /*12d60*/  SHFL.UP P6, R14, R13, R12, R11 ;  /* 0x0400000c0d0e7389 */ /* 0x00006400000c000b */
[----:B01----:R-:W-:Y:S01]  /*12d70*/  ENDCOLLECTIVE ;  /* 0x000000000000791b */ /* 0x003fe20003800000 */
.L_x_6912:
[----:B------:R-:W-:Y:S01]  /*12d80*/  IMAD.MOV.U32 R12, RZ, RZ, 0x8 ;  /* 0x00000008ff0c7424 */ /* 0x000fe200078e00ff */
[----:B------:R-:W-:-:S05]  /*12d90*/  SEL R3, R14, RZ, P3 ;  /* 0x000000ff0e037207 */ /* 0x000fca0001800000 */
[----:B------:R-:W-:-:S04]  /*12da0*/  IMAD.IADD R3, R2, 0x1, R3 ;  /* 0x0000000102037824 */ /* 0x000fc800078e0203 */
[----:B------:R-:W-:-:S07]  /*12db0*/  IMAD.MOV.U32 R13, RZ, RZ, R3 ;  /* 0x000000ffff0d7224 */ /* 0x000fce00078e0003 */
[----:B------:R-:W-:Y:S05]  /*12dc0*/  WARPSYNC.COLLECTIVE R15, `(.L_x_6913) ;  /* 0x000000000f087348 */ /* 0x000fea0003c00000 */
[----:B------:R0:W1:Y:S02]  /*12dd0*/  SHFL.UP P6, R14, R13, R12, R11 ;  /* 0x0400000c0d0e7389 */ /* 0x00006400000c000b */
[----:B01----:R-:W-:Y:S01]  /*12de0*/  ENDCOLLECTIVE ;  /* 0x000000000000791b */ /* 0x003fe20003800000 */
.L_x_6913:
[----:B------:R-:W-:Y:S01]  /*12df0*/  IMAD.MOV.U32 R12, RZ, RZ, 0x10 ;  /* 0x00000010ff0c7424 */ /* 0x000fe200078e00ff */
[----:B------:R-:W-:-:S05]  /*12e00*/  SEL R14, R14, RZ, P4 ;  /* 0x000000ff0e0e7207 */ /* 0x000fca0002000000 */
[----:B------:R-:W-:-:S04]  /*12e10*/  IMAD.IADD R5, R3, 0x1, R14 ;  /* 0x0000000103057824 */ /* 0x000fc800078e020e */
[----:B------:R-:W-:-:S07]  /*12e20*/  IMAD.MOV.U32 R13, RZ, RZ, R5 ;  /* 0x000000ffff0d7224 */ /* 0x000fce00078e0005 */
[----:B------:R-:W-:Y:S05]  /*12e30*/  WARPSYNC.COLLECTIVE R15, `(.L_x_6914) ;  /* 0x000000000f087348 */ /* 0x000fea0003c00000 */
[----:B------:R0:W1:Y:S02]  /*12e40*/  SHFL.UP P6, R14, R13, R12, R11 ;  /* 0x0400000c0d0e7389 */ /* 0x00006400000c000b */
[----:B01----:R-:W-:Y:S01]  /*12e50*/  ENDCOLLECTIVE ;  /* 0x000000000000791b */ /* 0x003fe20003800000 */
.L_x_6914:
        /* <DEDUP_REMOVED lines=8> */
.L_x_6915:
[----:B------:R-:W-:Y:S05]  /*12ee0*/  BRA `(.L_x_6916) ;  /* 0xffffffb400ec7947 */ /* 0x000fea000383ffff */
.L_x_6783:
[----:B------:R-:W-:Y:S01]  /*12ef0*/  BSSY B0, `(.L_x_6917) ;  /* 0x0000006000007945 */ /* 0x000fe20003800000 */
[----:B------:R-:W-:Y:S01]  /*12f00*/  PLOP3.LUT P6, PT, P6, PT, PT, 0x8, 0x0 ;  /* 0x000000000000781c */ /* 0x000fe200037ce170 */
[----:B------:R-:W-:-:S12]  /*12f10*/  IMAD.MOV.U32 R15, RZ, RZ, -0x1 ;  /* 0xffffffffff0f7424 */ /* 0x000fd800078e00ff */
[----:B0-----:R-:W-:Y:S05]  /*12f20*/  WARPSYNC.COLLECTIVE R15, `(.L_x_6918) ;  /* 0x000000000f087348 */ /* 0x001fea0003c00000 */
[----:B------:R-:W-:Y:S01]  /*12f30*/  VOTE.ANY R14, PT, P6 ;  /* 0x00000000000e7806 */ /* 0x000fe200030e0100 */
[----:B0-----:R-:W-:Y:S06]  /*12f40*/  ENDCOLLECTIVE ;  /* 0x000000000000791b */ /* 0x001fec0003800000 */
.L_x_6918:
[----:B------:R-:W-:Y:S05]  /*12f50*/  BSYNC B0 ;  /* 0x0000000000007941 */ /* 0x000fea0003800000 */
.L_x_6917:
        /* <DEDUP_REMOVED lines=9> */
.L_x_6919:
[----:B------:R-:W-:Y:S02]  /*12ff0*/  IMAD.MOV.U32 R13, RZ, RZ, R4 ;  /* 0x000000ffff0d7224 */ /* 0x000fe400078e0004 */
[----:B------:R-:W-:-:S07]  /*13000*/  IMAD.MOV.U32 R7, RZ, RZ, R14 ;  /* 0x000000ffff077224 */ /* 0x000fce00078e000e */
[----:B------:R-:W-:Y:S05]  /*13010*/  WARPSYNC.COLLECTIVE R15, `(.L_x_6920) ;  /* 0x000000000f087348 */ /* 0x000fea0003c00000 */
[----:B------:R0:W1:Y:S02]  /*13020*/  SHFL.IDX P6, R14, R13, R12, R11 ;  /* 0x0000000c0d0e7389 */ /* 0x00006400000c000b */
[----:B01----:R-:W-:Y:S01]  /*13030*/  ENDCOLLECTIVE ;  /* 0x000000000000791b */ /* 0x003fe20003800000 */
.L_x_6920:
[----:B------:R-:W-:Y:S01]  /*13040*/  IMAD.MOV.U32 R4, RZ, RZ, R14 ;  /* 0x000000ffff047224 */ /* 0x000fe200078e000e */
[----:B------:R-:W-:Y:S06]  /*13050*/  BRA `(.L_x_6921) ;  /* 0xffffffb400cc7947 */ /* 0x000fec000383ffff */
.L_x_6785:
[----:B------:R-:W-:Y:S01]  /*13060*/  BSSY B0, `(.L_x_6922) ;  /* 0x0000007000007945 */ /* 0x000fe20003800000 */
[----:B------:R-:W-:Y:S02]  /*13070*/  IMAD.MOV.U32 R13, RZ, RZ, R2 ;  /* 0x000000ffff0d7224 */ /* 0x000fe400078e0002 */
[----:B------:R-:W-:Y:S02]  /*13080*/  IMAD.MOV.U32 R11, RZ, RZ, 0x1f ;  /* 0x0000001fff0b7424 */ /* 0x000fe400078e00ff */
[----:B------:R-:W-:-:S07]  /*13090*/  IMAD.MOV.U32 R15, RZ, RZ, -0x1 ;  /* 0xffffffffff0f7424 */ /* 0x000fce00078e00ff */
[----:B0123--:R-:W-:Y:S05]  /*130a0*/  WARPSYNC.COLLECTIVE R15, `(.L_x_6923) ;  /* 0x000000000f087348 */ /* 0x00ffea0003c00000 */
[----:B------:R4:W0:Y:S02]  /*130b0*/  SHFL.IDX P6, R14, R13, R12, R11 ;  /* 0x0000000c0d0e7389 */ /* 0x00082400000c000b */
[----:B01234-:R-:W-:Y:S01]  /*130c0*/  ENDCOLLECTIVE ;  /* 0x000000000000791b */ /* 0x01ffe20003800000 */
.L_x_6923:
[----:B------:R-:W-:Y:S05]  /*130d0*/  BSYNC B0 ;  /* 0x0000000000007941 */ /* 0x000fea0003800000 */
.L_x_6922:
[----:B------:R-:W-:Y:S01]  /*130e0*/  IMAD.MOV.U32 R6, RZ, RZ, R14 ;  /* 0x000000ffff067224 */ /* 0x000fe200078e000e */
[----:B------:R-:W-:Y:S06]  /*130f0*/  BRA `(.L_x_6784) ;  /* 0xffffffb400bc7947 */ /* 0x000fec000383ffff */
.L_x_6789:
[----:B0-----:R0:W3:Y:S02]  /*13100*/  SYNCS.PHASECHK.TRANS64.TRYWAIT P0, [R4+URZ+0x28820], R0 ;  /* 0x02882000040075a7 */ /* 0x0010e4000800017f */
[----:B---3--:R-:W-:Y:S05]  /*13110*/  @!P0 NANOSLEEP.SYNCS 0x989680 ;  /* 0x009896800000895d */ /* 0x008fea0003900000 */
[----:B------:R-:W3:Y:S02]  /*13120*/  @!P0 SYNCS.PHASECHK.TRANS64 P0, [R4+URZ+0x28820], R0 ;  /* 0x02882000040085a7 */ /* 0x000ee4000800007f */
[----:B---3--:R-:W-:Y:S05]  /*13130*/  @!P0 BRA `(.L_x_6789) ;  /* 0xfffffffc00f08947 */ /* 0x008fea000383ffff */
[----:B------:R-:W-:Y:S05]  /*13140*/  BRA `(.L_x_6924) ;  /* 0xffffffbc00147947 */ /* 0x000fea000383ffff */
.L_x_6790:
        /* <DEDUP_REMOVED lines=11> */
.L_x_6926:
[----:B------:R-:W-:Y:S05]  /*13200*/  BSYNC B0 ;  /* 0x0000000000007941 */ /* 0x000fea0003800000 */
.L_x_6925:
[----:B------:R-:W-:Y:S05]  /*13210*/  BRA `(.L_x_6927) ;  /* 0xffffffb800fc7947 */ /* 0x000fea000383ffff */
.L_x_6793:
[----:B------:R-:W-:Y:S01]  /*13220*/  BSSY B1, `(.L_x_6928) ;  /* 0x0000006000017945 */ /* 0x000fe20003800000 */
[----:B------:R-:W-:-:S07]  /*13230*/  IMAD.MOV.U32 R15, RZ, RZ, -0x1 ;  /* 0xffffffffff0f7424 */ /* 0x000fce00078e00ff */
[----:B012---:R-:W-:Y:S05]  /*13240*/  WARPSYNC.COLLECTIVE R15, `(.L_x_6929) ;  /* 0x000000000f0c7348 */ /* 0x007fea0003c00000 */
[----:B------:R-:W-:Y:S02]  /*13250*/  ELECT P6, UR62, PT ;  /* 0x00000000003e782f */ /* 0x000fe400038c0000 */
[----:B------:R-:W-:Y:S01]  /*13260*/  MOV R14, UR62 ;  /* 0x0000003e000e7c02 */ /* 0x000fe20008000f00 */
[----:B012---:R-:W-:Y:S10]  /*13270*/  ENDCOLLECTIVE ;  /* 0x000000000000791b */ /* 0x007ff40003800000 */
.L_x_6929:
[----:B------:R-:W-:Y:S05]  /*13280*/  BSYNC B1 ;  /* 0x0000000000017941 */ /* 0x000fea0003800000 */
.L_x_6928:
[----:B------:R-:W-:Y:S05]  /*13290*/  BRA `(.L_x_6930) ;  /* 0xffffffb800f47947 */ /* 0x000fea000383ffff */
.L_x_6795:
[----:B0-----:R0:W3:Y:S02]  /*132a0*/  SYNCS.PHASECHK.TRANS64.TRYWAIT P1, [R5+URZ+0x28840], R0 ;  /* 0x02884000050075a7 */ /* 0x0010e4000802017f */
[----:B---3--:R-:W-:Y:S05]  /*132b0*/  @!P1 NANOSLEEP.SYNCS 0x989680 ;  /* 0x009896800000995d */ /* 0x008fea0003900000 */
[----:B------:R-:W3:Y:S02]  /*132c0*/  @!P1 SYNCS.PHASECHK.TRANS64 P1, [R5+URZ+0x28840], R0 ;  /* 0x02884000050095a7 */ /* 0x000ee4000802007f */
[----:B---3--:R-:W-:Y:S05]  /*132d0*/  @!P1 BRA `(.L_x_6795) ;  /* 0xfffffffc00f09947 */ /* 0x008fea000383ffff */
[----:B------:R-:W-:Y:S05]  /*132e0*/  BRA `(.L_x_6931) ;  /* 0xffffffbc00147947 */ /* 0x000fea000383ffff */
.L_x_6797:
[----:B---3--:R3:W4:Y:S02]  /*132f0*/  SYNCS.PHASECHK.TRANS64.TRYWAIT P1, [R25+URZ+0x28840], R2 ;  /* 0x02884002190075a7 */ /* 0x008724000802017f */
[----:B----4-:R-:W-:Y:S05]  /*13300*/  @!P1 NANOSLEEP.SYNCS 0x989680 ;  /* 0x009896800000995d */ /* 0x010fea0003900000 */
[----:B------:R-:W4:Y:S02]  /*13310*/  @!P1 SYNCS.PHASECHK.TRANS64 P1, [R25+URZ+0x28840], R2 ;  /* 0x02884002190095a7 */ /* 0x000f24000802007f */
[----:B----4-:R-:W-:Y:S05]  /*13320*/  @!P1 BRA `(.L_x_6797) ;  /* 0xfffffffc00f09947 */ /* 0x010fea000383ffff */
[----:B------:R-:W-:Y:S05]  /*13330*/  BRA `(.L_x_6932) ;  /* 0xffffffbc00207947 */ /* 0x000fea000383ffff */
.L_x_6799:
[----:B----4-:R4:W0:Y:S02]  /*13340*/  SYNCS.PHASECHK.TRANS64.TRYWAIT P1, [R5+URZ+0x28860], R0 ;  /* 0x02886000050075a7 */ /* 0x010824000802017f */
[----:B0-----:R-:W-:Y:S05]  /*13350*/  @!P1 NANOSLEEP.SYNCS 0x989680 ;  /* 0x009896800000995d */ /* 0x001fea0003900000 */
[----:B------:R-:W0:Y:S02]  /*13360*/  @!P1 SYNCS.PHASECHK.TRANS64 P1, [R5+URZ+0x28860], R0 ;  /* 0x02886000050095a7 */ /* 0x000e24000802007f */
[----:B0-----:R-:W-:Y:S05]  /*13370*/  @!P1 BRA `(.L_x_6799) ;  /* 0xfffffffc00f09947 */ /* 0x001fea000383ffff */
[----:B------:R-:W-:Y:S05]  /*13380*/  BRA `(.L_x_6933) ;  /* 0xffffffbc001c7947 */ /* 0x000fea000383ffff */
.L_x_6934:
        /* <DEDUP_REMOVED lines=15> */
.L_x_15975:


//--------------------- .text._ZN7cutlass13device_kernelIN5flash11enable_sm90INS1_16FlashAttnFwdSm90INS1_25CollectiveMainloopFwdSm90ILi2EN4cute5tupleIJNS5_1CILi1EEES8_S8_EEENS6_IJNS7_ILi128EEESA_SA_EEELi128ENS_10bfloat16_tEfNS_4arch4Sm90ELb0ELb0ELb0ELb1ELb1ELb1ELb0ELb1ELb1ELb1ELb1ELb0EEENS1_21CollectiveEpilogueFwdISB_S9_SC_SE_Li256ELb1ELb1ELb1ELb0EEENS1_36VarlenDynamicPersistentTileSchedulerILi128ELi128ELi256ELi128ELb1ELb1ELb1ELb0ELb1ELb1EEEEEEEEEvNT_6ParamsE --------------------------
	.section	.text._ZN7cutlass13device_kernelIN5flash11enable_sm90INS1_16FlashAttnFwdSm90INS1_25CollectiveMainloopFwdSm90ILi2EN4cute5tupleIJNS5_1CILi1EEES8_S8_EEENS6_IJNS7_ILi128EEESA_SA_EEELi128ENS_10bfloat16_tEfNS_4arch4Sm90ELb0ELb0ELb0ELb1ELb1ELb1ELb0ELb1ELb1ELb1ELb1ELb0EEENS1_21CollectiveEpilogueFwdISB_S9_SC_SE_Li256ELb1ELb1ELb1ELb0EEENS1_36VarlenDynamicPersistentTileSchedulerILi128ELi128ELi256ELi128ELb1ELb1ELb1ELb0ELb1ELb1EEEEEEEEEvNT_6ParamsE,"ax",@progbits
	.align	128
.text._ZN7cutlass13device_kernelIN5flash11enable_sm90INS1_16FlashAttnFwdSm90INS1_25CollectiveMainloopFwdSm90ILi2EN4cute5tupleIJNS5_1CILi1EEES8_S8_EEENS6_IJNS7_ILi128EEESA_SA_EEELi128ENS_10bfloat16_tEfNS_4arch4Sm90ELb0ELb0ELb0ELb1ELb1ELb1ELb0ELb1ELb1ELb1ELb1ELb0EEENS1_21CollectiveEpilogueFwdISB_S9_SC_SE_Li256ELb1ELb1ELb1ELb0EEENS1_36VarlenDynamicPersistentTileSchedulerILi128ELi128ELi256ELi128ELb1ELb1ELb1ELb0ELb1ELb1EEEEEEEEEvNT_6ParamsE:
        .type           _ZN7cutlass13device_kernelIN5flash11enable_sm90INS1_16FlashAttnFwdSm90INS1_25CollectiveMainloopFwdSm90ILi2EN4cute5tupleIJNS5_1CILi1EEES8_S8_EEENS6_IJNS7_ILi128EEESA_SA_EEELi128ENS_10bfloat16_tEfNS_4arch4Sm90ELb0ELb0ELb0ELb1ELb1ELb1ELb0ELb1ELb1ELb1ELb1ELb0EEENS1_21CollectiveEpilogueFwdISB_S9_SC_SE_Li256ELb1ELb1ELb1ELb0EEENS1_36VarlenDynamicPersistentTileSchedulerILi128ELi128ELi256ELi128ELb1ELb1ELb1ELb0ELb1ELb1EEEEEEEEEvNT_6ParamsE,@function
        .size           _ZN7cutlass13device_kernelIN5flash11enable_sm90INS1_16FlashAttnFwdSm90INS1_25CollectiveMainloopFwdSm90ILi2EN4cute5tupleIJNS5_1CILi1EEES8_S8_EEENS6_IJNS7_ILi128EEESA_SA_EEELi128ENS_10bfloat16_tEfNS_4arch4Sm90ELb0ELb0ELb0ELb1ELb1ELb1ELb0ELb1ELb1ELb1ELb1ELb0EEENS1_21CollectiveEpilogueFwdISB_S9_SC_SE_Li256ELb1ELb1ELb1ELb0EEENS1_36VarlenDynamicPersistentTileSchedulerILi128ELi128ELi256ELi128ELb1ELb1ELb1ELb0ELb1ELb1EEEEEEEEEvNT_6ParamsE,(.L_x_15976 - _ZN7cutlass13device_kernelIN5flash11enable_sm90INS1_16FlashAttnFwdSm90INS1_25CollectiveMainloopFwdSm90ILi2EN4cute5tupleIJNS5_1CILi1EEES8_S8_EEENS6_IJNS7_ILi128EEESA_SA_EEELi128ENS_10bfloat16_tEfNS_4arch4Sm90ELb0ELb0ELb0ELb1ELb1ELb1ELb0ELb1ELb1ELb1ELb1ELb0EEENS1_21CollectiveEpilogueFwdISB_S9_SC_SE_Li256ELb1ELb1ELb1ELb0EEENS1_36VarlenDynamicPersistentTileSchedulerILi128ELi128ELi256ELi128ELb1ELb1ELb1ELb0ELb1ELb1EEEEEEEEEvNT_6ParamsE)
        .other          _ZN7cutlass13device_kernelIN5flash11enable_sm90INS1_16FlashAttnFwdSm90INS1_25CollectiveMainloopFwdSm90ILi2EN4cute5tupleIJNS5_1CILi1EEES8_S8_EEENS6_IJNS7_ILi128EEESA_SA_EEELi128ENS_10bfloat16_tEfNS_4arch4Sm90ELb0ELb0ELb0ELb1ELb1ELb1ELb0ELb1ELb1ELb1ELb1ELb0EEENS1_21CollectiveEpilogueFwdISB_S9_SC_SE_Li256ELb1ELb1ELb1ELb0EEENS1_36VarlenDynamicPersistentTileSchedulerILi128ELi128ELi256ELi128ELb1ELb1ELb1ELb0ELb1ELb1EEEEEEEEEvNT_6ParamsE,@"STO_CUDA_ENTRY STV_DEFAULT"
_ZN7cutlass13device_kernelIN5flash11enable_sm90INS1_16FlashAttnFwdSm90INS1_25CollectiveMainloopFwdSm90ILi2EN4cute5tupleIJNS5_1CILi1EEES8_S8_EEENS6_IJNS7_ILi128EEESA_SA_EEELi128ENS_10bfloat16_tEfNS_4arch4Sm90ELb0ELb0ELb0ELb1ELb1ELb1ELb0ELb1ELb1ELb1ELb1ELb0EEENS1_21CollectiveEpilogueFwdISB_S9_SC_SE_Li256ELb1ELb1ELb1ELb0EEENS1_36VarlenDynamicPersistentTileSchedulerILi128ELi128ELi256ELi128ELb1ELb1ELb1ELb0ELb1ELb1EEEEEEEEEvNT_6ParamsE:
[----:B------:R-:W0:Y:S02]  /*0000*/  LDC R1, c[0x0][0x28] ;  /* 0x00000a00ff017b82 */ /* 0x000e240000000800 */
[----:B0-----:R-:W-:Y:S01]  /*0010*/  VIADD R1, R1, 0xffffffd8 ;  /* 0xffffffd801017836 */ /* 0x001fe20000000000 */
[----:B------:R-:W0:Y:S01]  /*0020*/  S2R R0, SR_TID.X ;  /* 0x0000000000007919 */ /* 0x000e220000002100 */
[----:B------:R-:W-:Y:S01]  /*0030*/  ELECT P0, URZ, PT ;  /* 0x00000000003f782f */ /* 0x000fe20003800000 */
[----:B------:R-:W-:Y:S01]  /*0040*/  BSSY B0, `(.L_x_6935) ;  /* 0x000000e000007945 */ /* 0x000fe20003800000 */
[--C-:B0-----:R-:W-:Y:S02]  /*0050*/  SHF.R.U32.HI R2, RZ, 0x5, R0.reuse ;  /* 0x00000005ff027819 */ /* 0x101fe40000011600 */
[----:B------:R-:W-:-:S03]  /*0060*/  SHF.R.U32.HI R4, RZ, 0x7, R0 ;  /* 0x00000007ff047819 */ /* 0x000fc60000011600 */
        /* <DEDUP_REMOVED lines=11> */
.L_x_6936:
[----:B------:R-:W-:Y:S05]  /*0120*/  BSYNC B0 ;  /* 0x0000000000007941 */ /* 0x000fea0003800000 */
.L_x_6935:
        /* <DEDUP_REMOVED lines=41> */
.L_x_6937:
        /* <DEDUP_REMOVED lines=22> */
.L_x_6938:
        /* <DEDUP_REMOVED lines=18> */
.L_x_6939:
        /* <DEDUP_REMOVED lines=22> */
.L_x_6940:
        /* <DEDUP_REMOVED lines=22> */
.L_x_6941:
[----:B------:R-:W-:Y:S01]  /*0900*/  PLOP3.LUT P0, PT, PT, PT, UP0, 0x80, 0x0 ;  /* 0x000000000000781c */ /* 0x000fe20003f0f008 */
[----:B------:R-:W-:Y:S01]  /*0910*/  UMOV UR36, 0x1 ;  /* 0x0000000100247882 */ /* 0x000fe20000000000 */
[----:B------:R-:W-:Y:S01]  /*0920*/  NOP ;  /* 0x0000000000007918 */ /* 0x000fe20000000000 */
[----:B------:R-:W-:Y:S01]  /*0930*/  USEL UR36, UR36, 0x2, !UP0 ;  /* 0x0000000224247887 */ /* 0x000fe2000c000000 */
[----:B------:R-:W-:Y:S01]  /*0940*/  BSSY B9, `(.L_x_6942) ;  /* 0x0001b45000097945 */ /* 0x000fe20003800000 */
[----:B------:R-:W-:Y:S01]  /*0950*/  ULDC.64 UR42, c[0x0][0x208] ;  /* 0x00008200002a7ab9 */ /* 0x000fe20000000a00 */
[----:B012-4-:R-:W-:Y:S07]  /*0960*/  BAR.SYNC.DEFER_BLOCKING 0x0 ;  /* 0x0000000000007b1d */ /* 0x017fee0000010000 */
[----:B------:R-:W-:Y:S05]  /*0970*/  @!P0 BRA `(.L_x_6943) ;  /* 0x0000014400348947 */ /* 0x000fea0003800000 */
.L_x_6944:
[----:B------:R-:W-:-:S08]  /*0980*/  NOP ;  /* 0x0000000000007918 */ /* 0x000fd00000000000 */
[----:B------:R-:W0:Y:S02]  /*0990*/  USETMAXREG.TRY_ALLOC.CTAPOOL UP0, 0xe8 ;  /* 0x000000e8000079c8 */ /* 0x000e240008000600 */
[----:B0-----:R-:W-:-:S13]  /*09a0*/  PLOP3.LUT P0, PT, PT, PT, UP0, 0x80, 0x0 ;  /* 0x000000000000781c */ /* 0x001fda0003f0f008 */
[----:B------:R-:W-:Y:S05]  /*09b0*/  @!P0 BRA `(.L_x_6944) ;  /* 0xfffffffc00f08947 */ /* 0x000fea000383ffff */
[----:B------:R-:W2:Y:S01]  /*09c0*/  LDL.LU R2, [R1] ;  /* 0x0000000001027983 */ /* 0x000ea20000300800 */
[----:B------:R-:W-:Y:S01]  /*09d0*/  SHF.R.U32.HI R3, RZ, 0x7, R0 ;  /* 0x00000007ff037819 */ /* 0x000fe20000011600 */
[----:B------:R-:W0:Y:S01]  /*09e0*/  S2UR UR38, SR_CgaCtaId ;  /* 0x00000000002679c3 */ /* 0x000e220000008800 */
[----:B------:R-:W-:-:S07]  /*09f0*/  UMOV UR4, 0x400 ;  /* 0x0000040000047882 */ /* 0x000fce0000000000 */
[----:B------:R-:W-:Y:S06]  /*0a00*/  BAR.ARV 0x8, 0x180 ;  /* 0x0206000000007b1d */ /* 0x000fec0000002000 */
[----:B------:R-:W-:-:S13]  /*0a10*/  ISETP.NE.AND P0, PT, R3, 0x1, PT ;  /* 0x000000010300780c */ /* 0x000fda0003f05270 */
[----:B------:R-:W-:Y:S06]  /*0a20*/  @!P0 BAR.ARV 0x9, 0x100 ;  /* 0x0244000000008b1d */ /* 0x000fec0000002000 */
[----:B0-----:R-:W-:Y:S02]  /*0a30*/  ULEA UR4, UR38, UR4, 0x18 ;  /* 0x0000000426047291 */ /* 0x001fe4000f8ec03f */
[----:B------:R-:W-:Y:S04]  /*0a40*/  BAR.SYNC.DEFER_BLOCKING 0x5, 0x180 ;  /* 0x0146000000007b1d */ /* 0x000fe80000010000 */
[----:B------:R-:W-:-:S02]  /*0a50*/  IMAD.U32 R156, RZ, RZ, UR4 ;  /* 0x00000004ff9c7e24 */ /* 0x000fc4000f8e00ff */
[----:B------:R-:W-:-:S03]  /*0a60*/  ULDC UR4, c[0x0][0xc3c] ;  /* 0x00030f0000047ab9 */ /* 0x000fc60000000800 */
[----:B------:R-:W0:Y:S01]  /*0a70*/  LDS.128 R28, [R156+0x288d0] ;  /* 0x0288d0009c1c7984 */ /* 0x000e220000000c00 */
[----:B------:R-:W-:Y:S06]  /*0a80*/  BAR.ARV 0x4, 0x180 ;  /* 0x0106000000007b1d */ /* 0x000fec0000002000 */
[----:B--2---:R-:W-:-:S04]  /*0a90*/  LOP3.LUT R2, R2, 0xffffffef, RZ, 0xc0, !PT ;  /* 0xffffffef02027812 */ /* 0x004fc800078ec0ff */
[----:B------:R-:W-:Y:S02]  /*0aa0*/  @P0 LOP3.LUT R2, R2, 0x10, RZ, 0xfc, !PT ;  /* 0x0000001002020812 */ /* 0x000fe400078efcff */
[----:B0-----:R-:W-:-:S03]  /*0ab0*/  ISETP.GE.AND P0, PT, R31, UR4, PT ;  /* 0x000000041f007c0c */ /* 0x001fc6000bf06270 */
[----:B------:R0:W-:Y:S10]  /*0ac0*/  STL [R1], R2 ;  /* 0x0000000201007387 */ /* 0x0001f40000100800 */
[----:B0-----:R-:W-:Y:S05]  /*0ad0*/  @P0 BRA `(.L_x_6945) ;  /* 0x000001b000ac0947 */ /* 0x001fea0003800000 */
[----:B------:R-:W-:Y:S01]  /*0ae0*/  VIADD R12, R0, 0xffffff80 ;  /* 0xffffff80000c7836 */ /* 0x000fe20000000000 */
[----:B------:R-:W-:Y:S02]  /*0af0*/  R2UR UR40, R156 ;  /* 0x000000009c2872ca */ /* 0x000fe400000e0000 */
[----:B------:R-:W-:Y:S01]  /*0b00*/  CS2R R154, SRZ ;  /* 0x00000000009a7805 */ /* 0x000fe2000001ff00 */
[----:B------:R-:W-:Y:S01]  /*0b10*/  IMAD.MOV.U32 R158, RZ, RZ, RZ ;  /* 0x000000ffff9e7224 */ /* 0x000fe200078e00ff */
[----:B------:R-:W-:Y:S01]  /*0b20*/  ULOP3.LUT UR41, UR36, 0x1, URZ, 0xfc, !UPT ;  /* 0x0000000124297892 */ /* 0x000fe2000f8efc3f */
[----:B------:R-:W-:Y:S01]  /*0b30*/  SHF.R.S32.HI R0, RZ, 0x1f, R12 ;  /* 0x0000001fff007819 */ /* 0x000fe2000001140c */
[----:B------:R-:W-:Y:S01]  /*0b40*/  IMAD.MOV.U32 R157, RZ, RZ, RZ ;  /* 0x000000ffff9d7224 */ /* 0x000fe200078e00ff */
[----:B------:R-:W-:Y:S02]  /*0b50*/  UMOV UR39, URZ ;  /* 0x0000003f00277c82 */ /* 0x000fe40008000000 */
[----:B------:R-:W-:-:S02]  /*0b60*/  LEA.HI R2, R0, R12, RZ, 0x7 ;  /* 0x0000000c00027211 */ /* 0x000fc400078f38ff */
[-C--:B------:R-:W-:Y:S02]  /*0b70*/  LEA.HI R4, R0, R12.reuse, RZ, 0x5 ;  /* 0x0000000c00047211 */ /* 0x080fe400078f28ff */
[----:B------:R-:W-:Y:S01]  /*0b80*/  LOP3.LUT R218, R2, 0xffffff80, RZ, 0xc0, !PT ;  /* 0xffffff8002da7812 */ /* 0x000fe200078ec0ff */
[----:B------:R-:W-:Y:S01]  /*0b90*/  UIADD3 UR40, UR40, 0x10400, URZ ;  /* 0x0001040028287890 */ /* 0x000fe2000fffe03f */
[-C--:B------:R-:W-:Y:S01]  /*0ba0*/  LEA.HI R3, R0, R12.reuse, RZ, 0x4 ;  /* 0x0000000c00037211 */ /* 0x080fe200078f20ff */
[----:B------:R-:W-:Y:S01]  /*0bb0*/  IMAD.SHL.U32 R5, R4, 0x20, RZ ;  /* 0x0000002004057824 */ /* 0x000fe200078e00ff */
[----:B------:R-:W-:Y:S01]  /*0bc0*/  LEA.HI R153, R0, R12, RZ, 0x3 ;  /* 0x0000000c00997211 */ /* 0x000fe200078f18ff */
[----:B------:R-:W-:Y:S01]  /*0bd0*/  IMAD.IADD R218, R12, 0x1, -R218 ;  /* 0x000000010cda7824 */ /* 0x000fe200078e0ada */
[----:B------:R-:W-:Y:S02]  /*0be0*/  LOP3.LUT R4, R3, 0x3fffff0, RZ, 0xc0, !PT ;  /* 0x03fffff003047812 */ /* 0x000fe400078ec0ff */
[----:B------:R-:W-:-:S02]  /*0bf0*/  LOP3.LUT R5, R5, 0xfffffc00, RZ, 0xc0, !PT ;  /* 0xfffffc0005057812 */ /* 0x000fc400078ec0ff */
[----:B------:R-:W-:Y:S01]  /*0c00*/  SHF.R.S32.HI R7, RZ, 0x1f, R218 ;  /* 0x0000001fff077819 */ /* 0x000fe200000114da */
[----:B------:R-:W-:Y:S01]  /*0c10*/  IMAD.IADD R4, R12, 0x1, -R4 ;  /* 0x000000010c047824 */ /* 0x000fe200078e0a04 */
[----:B------:R-:W-:Y:S02]  /*0c20*/  LEA.HI R11, R0, R12, RZ, 0x2 ;  /* 0x0000000c000b7211 */ /* 0x000fe400078f10ff */
[CC--:B------:R-:W-:Y:S02]  /*0c30*/  LEA.HI R8, R7.reuse, R218.reuse, RZ, 0x2 ;  /* 0x000000da07087211 */ /* 0x0c0fe400078f10ff */
[----:B------:R-:W-:Y:S02]  /*0c40*/  LEA.HI R7, R7, R218, RZ, 0x5 ;  /* 0x000000da07077211 */ /* 0x000fe400078f28ff */
[--C-:B------:R-:W-:Y:S02]  /*0c50*/  SHF.R.S32.HI R9, RZ, 0x2, R8.reuse ;  /* 0x00000002ff097819 */ /* 0x100fe40000011408 */
[----:B------:R-:W-:-:S02]  /*0c60*/  SHF.R.S32.HI R6, RZ, 0x1f, R8 ;  /* 0x0000001fff067819 */ /* 0x000fc40000011408 */
[----:B------:R-:W-:Y:S02]  /*0c70*/  SHF.R.S32.HI R7, RZ, 0x5, R7 ;  /* 0x00000005ff077819 */ /* 0x000fe40000011407 */
[----:B------:R-:W-:Y:S02]  /*0c80*/  LEA.HI R6, R6, R9, RZ, 0x3 ;  /* 0x0000000906067211 */ /* 0x000fe400078f18ff */
[----:B------:R-:W-:Y:S02]  /*0c90*/  LEA.HI R0, R0, R12, RZ, 0x6 ;  /* 0x0000000c00007211 */ /* 0x000fe400078f30ff */
[----:B------:R-:W-:Y:S01]  /*0ca0*/  LOP3.LUT R10, R6, 0xfffffff8, RZ, 0xc0, !PT ;  /* 0xfffffff8060a7812 */ /* 0x000fe200078ec0ff */
[----:B------:R-:W-:Y:S01]  /*0cb0*/  IMAD R6, R4, 0x40, R5 ;  /* 0x0000004004067824 */ /* 0x000fe200078e0205 */
[----:B------:R-:W-:Y:S01]  /*0cc0*/  LOP3.LUT R203, R153, 0xfffffff8, RZ, 0xc0, !PT ;  /* 0xfffffff899cb7812 */ /* 0x000fe200078ec0ff */
[----:B------:R-:W-:Y:S01]  /*0cd0*/  IMAD.SHL.U32 R0, R0, 0x8, RZ ;  /* 0x0000000800007824 */ /* 0x000fe200078e00ff */
[----:B------:R-:W-:Y:S01]  /*0ce0*/  SHF.R.S32.HI R153, RZ, 0x3, R153 ;  /* 0x00000003ff997819 */ /* 0x000fe20000011499 */
[----:B------:R-:W-:Y:S01]  /*0cf0*/  IMAD.IADD R10, R9, 0x1, -R10 ;  /* 0x00000001090a7824 */ /* 0x000fe200078e0a0a */
[----:B------:R-:W-:Y:S01]  /*0d00*/  SHF.R.S32.HI R4, RZ, 0x4, R3 ;  /* 0x00000004ff047819 */ /* 0x000fe20000011403 */
[C---:B------:R-:W-:Y:S01]  /*0d10*/  IMAD.IADD R203, R12.reuse, 0x1, -R203 ;  /* 0x000000010ccb7824 */ /* 0x040fe200078e0acb */
[----:B------:R-:W-:Y:S01]  /*0d20*/  LOP3.LUT R11, R11, 0xfffffffc, RZ, 0xc0, !PT ;  /* 0xfffffffc0b0b7812 */ /* 0x000fe200078ec0ff */
[----:B------:R-:W-:Y:S01]  /*0d30*/  IMAD R7, R7, 0x10, R10 ;  /* 0x0000001007077824 */ /* 0x000fe200078e020a */
[----:B------:R-:W-:Y:S01]  /*0d40*/  SHF.R.S32.HI R13, RZ, 0x7, R2 ;  /* 0x00000007ff0d7819 */ /* 0x000fe20000011402 */
[----:B------:R-:W-:Y:S01]  /*0d50*/  VIADD R10, R153, 0x20 ;  /* 0x00000020990a7836 */ /* 0x000fe20000000000 */
[----:B------:R-:W-:Y:S01]  /*0d60*/  LEA.HI R3, R3, R4, RZ, 0x1 ;  /* 0x0000000403037211 */ /* 0x000fe200078f08ff */
[----:B------:R-:W-:Y:S01]  /*0d70*/  IMAD.IADD R11, R12, 0x1, -R11 ;  /* 0x000000010c0b7824 */ /* 0x000fe200078e0a0b */
[----:B------:R-:W-:Y:S01]  /*0d80*/  LEA.HI R2, R2, R13, RZ, 0x1 ;  /* 0x0000000d02027211 */ /* 0x000fe200078f08ff */
[----:B------:R-:W-:Y:S01]  /*0d90*/  IMAD.SHL.U32 R16, R203, 0x8, RZ ;  /* 0x00000008cb107824 */ /* 0x000fe200078e00ff */
[----:B------:R-:W-:Y:S01]  /*0da0*/  LOP3.LUT R201, R0, 0xfffffe00, RZ, 0xc0, !PT ;  /* 0xfffffe0000c97812 */ /* 0x000fe200078ec0ff */
[----:B------:R-:W-:Y:S01]  /*0db0*/  IMAD.SHL.U32 R193, R10, 0x40, RZ ;  /* 0x000000400ac17824 */ /* 0x000fe200078e00ff */
[----:B------:R-:W-:Y:S01]  /*0dc0*/  LOP3.LUT R3, R3, 0x1ffffffe, RZ, 0xc0, !PT ;  /* 0x1ffffffe03037812 */ /* 0x000fe200078ec0ff */
[----:B------:R-:W-:Y:S01]  /*0dd0*/  VIADD R23, R16, 0x40 ;  /* 0x0000004010177836 */ /* 0x000fe20000000000 */
[----:B------:R-:W-:-:S02]  /*0de0*/  SHF.R.S32.HI R0, RZ, 0x1f, R10 ;  /* 0x0000001fff007819 */ /* 0x000fc4000001140a */
[----:B------:R-:W-:Y:S01]  /*0df0*/  LEA.HI R5, R11, R11, RZ, 0x1 ;  /* 0x0000000b0b057211 */ /* 0x000fe200078f08ff */
[----:B------:R-:W-:Y:S01]  /*0e00*/  IMAD.IADD R3, R4, 0x1, -R3 ;  /* 0x0000000104037824 */ /* 0x000fe200078e0a03 */
[----:B------:R-:W-:Y:S02]  /*0e10*/  LOP3.LUT R2, R2, 0x3fffffe, RZ, 0xc0, !PT ;  /* 0x03fffffe02027812 */ /* 0x000fe400078ec0ff */
[----:B------:R-:W-:Y:S01]  /*0e20*/  LEA.HI R0, R0, R10, RZ, 0x3 ;  /* 0x0000000a00007211 */ /* 0x000fe200078f18ff */
[----:B------:R-:W-:Y:S01]  /*0e30*/  IMAD R3, R3, 0x8, R6 ;  /* 0x0000000803037824 */ /* 0x000fe200078e0206 */
[----:B------:R-:W-:Y:S01]  /*0e40*/  LOP3.LUT R4, R5, 0x1ffffffe, RZ, 0xc0, !PT ;  /* 0x1ffffffe05047812 */ /* 0x000fe200078ec0ff */
[----:B------:R-:W-:Y:S01]  /*0e50*/  IMAD.IADD R2, R13, 0x1, -R2 ;  /* 0x000000010d027824 */ /* 0x000fe200078e0a02 */
[----:B------:R-:W-:Y:S01]  /*0e60*/  SHF.L.U32 R18, R203, 0x2, RZ ;  /* 0x00000002cb127819 */ /* 0x000fe200000006ff */
[----:B------:R-:W-:Y:S01]  /*0e70*/  IMAD.SHL.U32 R0, R0, 0x40, RZ ;  /* 0x0000004000007824 */ /* 0x000fe200078e00ff */
[----:B------:R-:W-:Y:S01]  /*0e80*/  IADD3 R4, R11, -R4, RZ ;  /* 0x800000040b047210 */ /* 0x000fe20007ffe0ff */
[----:B------:R-:W-:Y:S01]  /*0e90*/  IMAD R9, R2, 0x40, R7 ;  /* 0x0000004002097824 */ /* 0x000fe200078e0207 */
[----:B------:R0:W-:Y:S01]  /*0ea0*/  STL [R1+0x20], R3 ;  /* 0x0000200301007387 */ /* 0x0001e20000100800 */
[C---:B------:R-:W-:Y:S01]  /*0eb0*/  IMAD.SHL.U32 R2, R153.reuse, 0x40, RZ ;  /* 0x0000004099027824 */ /* 0x040fe200078e00ff */
[----:B------:R-:W-:Y:S01]  /*0ec0*/  LOP3.LUT R199, R0, 0xfffffe00, RZ, 0xc0, !PT ;  /* 0xfffffe0000c77812 */ /* 0x000fe200078ec0ff */
[C---:B------:R-:W-:Y:S01]  /*0ed0*/  VIADD R7, R153.reuse, 0x40 ;  /* 0x0000004099077836 */ /* 0x040fe20000000000 */
[----:B------:R1:W-:Y:S01]  /*0ee0*/  STL [R1+0x18], R9 ;  /* 0x0000180901007387 */ /* 0x0003e20000100800 */
[----:B------:R-:W-:Y:S01]  /*0ef0*/  VIADD R6, R153, 0x60 ;  /* 0x0000006099067836 */ /* 0x000fe20000000000 */
[----:B------:R-:W-:Y:S01]  /*0f00*/  LOP3.LUT R193, R193, 0x1c0, RZ, 0xc0, !PT ;  /* 0x000001c0c1c17812 */ /* 0x000fe200078ec0ff */
[----:B------:R-:W-:Y:S01]  /*0f10*/  IMAD R0, R4, 0x8, R9 ;  /* 0x0000000804007824 */ /* 0x000fe200078e0209 */
[----:B------:R-:W-:Y:S01]  /*0f20*/  SHF.R.S32.HI R19, RZ, 0x1f, R18 ;  /* 0x0000001fff137819 */ /* 0x000fe20000011412 */
[----:B------:R-:W-:Y:S01]  /*0f30*/  IMAD.SHL.U32 R192, R7, 0x40, RZ ;  /* 0x0000004007c07824 */ /* 0x000fe200078e00ff */
[----:B0-----:R-:W-:Y:S01]  /*0f40*/  LOP3.LUT R3, R2, 0x1c0, RZ, 0xc0, !PT ;  /* 0x000001c002037812 */ /* 0x001fe200078ec0ff */
[----:B------:R-:W-:Y:S01]  /*0f50*/  IMAD.SHL.U32 R159, R6, 0x40, RZ ;  /* 0x00000040069f7824 */ /* 0x000fe200078e00ff */
[----:B------:R-:W-:Y:S01]  /*0f60*/  SHF.R.S32.HI R2, RZ, 0x1f, R7 ;  /* 0x0000001fff027819 */ /* 0x000fe20000011407 */
[----:B------:R1:W-:Y:S01]  /*0f70*/  STL [R1+0x1c], R0 ;  /* 0x00001c0001007387 */ /* 0x0003e20000100800 */
[----:B------:R-:W-:Y:S01]  /*0f80*/  SHF.R.S32.HI R5, RZ, 0x1f, R6 ;  /* 0x0000001fff057819 */ /* 0x000fe20000011406 */
[----:B------:R-:W-:Y:S01]  /*0f90*/  VIADD R152, R18, 0x20 ;  /* 0x0000002012987836 */ /* 0x000fe20000000000 */
[----:B------:R-:W-:-:S02]  /*0fa0*/  SHF.R.U32.HI R200, RZ, 0x3, R3 ;  /* 0x00000003ffc87819 */ /* 0x000fc40000011603 */
[----:B------:R-:W-:Y:S01]  /*0fb0*/  LOP3.LUT R196, R3, 0x38, R16, 0xf8, !PT ;  /* 0x0000003803c47812 */ /* 0x000fe200078ef810 */
[----:B------:R-:W-:Y:S01]  /*0fc0*/  IMAD.SHL.U32 R220, R152, 0x2, RZ ;  /* 0x0000000298dc7824 */ /* 0x000fe200078e00ff */
[----:B------:R-:W-:Y:S02]  /*0fd0*/  LEA.HI R2, R2, R7, RZ, 0x3 ;  /* 0x0000000702027211 */ /* 0x000fe400078f18ff */
[----:B------:R-:W-:Y:S02]  /*0fe0*/  LEA.HI R5, R5, R6, RZ, 0x3 ;  /* 0x0000000605057211 */ /* 0x000fe400078f18ff */
[----:B------:R-:W-:Y:S01]  /*0ff0*/  LOP3.LUT R3, R8, 0x7ffffffc, RZ, 0xc0, !PT ;  /* 0x7ffffffc08037812 */ /* 0x000fe200078ec0ff */
[----:B------:R-:W-:Y:S01]  /*1000*/  IMAD.SHL.U32 R2, R2, 0x40, RZ ;  /* 0x0000004002027824 */ /* 0x000fe200078e00ff */
[----:B------:R-:W-:Y:S01]  /*1010*/  LOP3.LUT R192, R192, 0x1c0, RZ, 0xc0, !PT ;  /* 0x000001c0c0c07812 */ /* 0x000fe200078ec0ff */
[----:B------:R-:W-:Y:S01]  /*1020*/  IMAD.SHL.U32 R5, R5, 0x40, RZ ;  /* 0x0000004005057824 */ /* 0x000fe200078e00ff */
[----:B------:R-:W-:Y:S01]  /*1030*/  LOP3.LUT R159, R159, 0x1c0, RZ, 0xc0, !PT ;  /* 0x000001c09f9f7812 */ /* 0x000fe200078ec0ff */
[----:B------:R-:W-:Y:S01]  /*1040*/  IMAD.IADD R3, R218, 0x1, -R3 ;  /* 0x00000001da037824 */ /* 0x000fe200078e0a03 */
[----:B------:R-:W-:-:S02]  /*1050*/  SHF.R.U32.HI R12, RZ, 0x3, R193 ;  /* 0x00000003ff0c7819 */ /* 0x000fc400000116c1 */
[----:B------:R-:W-:Y:S01]  /*1060*/  LOP3.LUT R6, R193, 0x38, R16, 0xf8, !PT ;  /* 0x00000038c1067812 */ /* 0x000fe200078ef810 */
[----:B------:R-:W-:Y:S01]  /*1070*/  IMAD.SHL.U32 R202, R3, 0x2, RZ ;  /* 0x0000000203ca7824 */ /* 0x000fe200078e00ff */
[----:B------:R-:W-:Y:S02]  /*1080*/  SHF.R.U32.HI R11, RZ, 0x3, R192 ;  /* 0x00000003ff0b7819 */ /* 0x000fe400000116c0 */
[--C-:B------:R-:W-:Y:S01]  /*1090*/  LOP3.LUT R7, R192, 0x38, R16.reuse, 0xf8, !PT ;  /* 0x00000038c0077812 */ /* 0x100fe200078ef810 */
[C---:B------:R-:W-:Y:S01]  /*10a0*/  VIADD R216, R202.reuse, 0x50 ;  /* 0x00000050cad87836 */ /* 0x040fe20000000000 */
[----:B------:R-:W-:Y:S01]  /*10b0*/  SHF.R.U32.HI R10, RZ, 0x3, R159 ;  /* 0x00000003ff0a7819 */ /* 0x000fe2000001169f */
[C---:B------:R-:W-:Y:S01]  /*10c0*/  VIADD R215, R202.reuse, 0x58 ;  /* 0x00000058cad77836 */ /* 0x040fe20000000000 */
[----:B------:R-:W-:Y:S01]  /*10d0*/  LOP3.LUT R8, R159, 0x38, R16, 0xf8, !PT ;  /* 0x000000389f087812 */ /* 0x000fe200078ef810 */
[----:B------:R-:W-:Y:S01]  /*10e0*/  VIADD R214, R202, 0x60 ;  /* 0x00000060cad67836 */ /* 0x000fe20000000000 */
[----:B------:R-:W-:Y:S01]  /*10f0*/  LOP3.LUT R198, R2, 0xfffffe00, RZ, 0xc0, !PT ;  /* 0xfffffe0002c67812 */ /* 0x000fe200078ec0ff */
[C---:B------:R-:W-:Y:S01]  /*1100*/  VIADD R213, R202.reuse, 0x68 ;  /* 0x00000068cad57836 */ /* 0x040fe20000000000 */
[----:B------:R-:W-:Y:S01]  /*1110*/  LOP3.LUT R197, R5, 0xfffffe00, RZ, 0xc0, !PT ;  /* 0xfffffe0005c57812 */ /* 0x000fe200078ec0ff */
[C---:B------:R-:W-:Y:S01]  /*1120*/  VIADD R211, R202.reuse, 0x78 ;  /* 0x00000078cad37836 */ /* 0x040fe20000000000 */
[----:B------:R-:W-:Y:S01]  /*1130*/  SHF.R.S32.HI R219, RZ, 0x1f, R152 ;  /* 0x0000001fffdb7819 */ /* 0x000fe20000011498 */
[----:B------:R-:W-:Y:S01]  /*1140*/  VIADD R210, R202, 0x48 ;  /* 0x00000048cad27836 */ /* 0x000fe20000000000 */
[----:B------:R-:W-:-:S02]  /*1150*/  LOP3.LUT R6, R199, R6, R12, 0xf6, !PT ;  /* 0x00000006c7067212 */ /* 0x000fc400078ef60c */
[----:B------:R-:W-:Y:S02]  /*1160*/  LOP3.LUT R7, R198, R7, R11, 0xf6, !PT ;  /* 0x00000007c6077212 */ /* 0x000fe400078ef60b */
[----:B------:R-:W-:Y:S02]  /*1170*/  LOP3.LUT R8, R197, R8, R10, 0xf6, !PT ;  /* 0x00000008c5087212 */ /* 0x000fe400078ef60a */
[----:B------:R-:W-:Y:S02]  /*1180*/  IADD3 R212, R202, 0x70, RZ ;  /* 0x00000070cad47810 */ /* 0x000fe40007ffe0ff */
[----:B------:R-:W-:Y:S02]  /*1190*/  SHF.R.S32.HI R17, RZ, 0x1f, R16 ;  /* 0x0000001fff117819 */ /* 0x000fe40000011410 */
[----:B------:R-:W-:Y:S02]  /*11a0*/  LOP3.LUT R196, R201, R196, R200, 0xf6, !PT ;  /* 0x000000c4c9c47212 */ /* 0x000fe400078ef6c8 */
[----:B------:R-:W-:-:S02]  /*11b0*/  SHF.R.S32.HI R22, RZ, 0x1f, R23 ;  /* 0x0000001fff167819 */ /* 0x000fc40000011417 */
[----:B------:R-:W-:Y:S02]  /*11c0*/  SHF.L.U64.HI R219, R152, 0x1, R219 ;  /* 0x0000000198db7819 */ /* 0x000fe400000102db */
[----:B------:R-:W-:Y:S02]  /*11d0*/  LEA R229, R6, UR40, 0x1 ;  /* 0x0000002806e57c11 */ /* 0x000fe4000f8e08ff */
[----:B------:R-:W-:Y:S02]  /*11e0*/  LEA R228, R7, UR40, 0x1 ;  /* 0x0000002807e47c11 */ /* 0x000fe4000f8e08ff */
[----:B------:R-:W-:Y:S02]  /*11f0*/  LEA R227, R8, UR40, 0x1 ;  /* 0x0000002808e37c11 */ /* 0x000fe4000f8e08ff */
[----:B------:R-:W-:Y:S02]  /*1200*/  SHF.R.S32.HI R226, RZ, 0x1f, R216 ;  /* 0x0000001fffe27819 */ /* 0x000fe400000114d8 */
[----:B------:R-:W-:-:S02]  /*1210*/  SHF.R.S32.HI R225, RZ, 0x1f, R215 ;  /* 0x0000001fffe17819 */ /* 0x000fc400000114d7 */
[----:B------:R-:W-:Y:S02]  /*1220*/  SHF.R.S32.HI R224, RZ, 0x1f, R214 ;  /* 0x0000001fffe07819 */ /* 0x000fe400000114d6 */
[----:B------:R-:W-:Y:S02]  /*1230*/  SHF.R.S32.HI R223, RZ, 0x1f, R213 ;  /* 0x0000001fffdf7819 */ /* 0x000fe400000114d5 */
[----:B------:R-:W-:Y:S02]  /*1240*/  SHF.R.S32.HI R222, RZ, 0x1f, R212 ;  /* 0x0000001fffde7819 */ /* 0x000fe400000114d4 */
[----:B-1----:R-:W-:-:S07]  /*1250*/  SHF.R.S32.HI R221, RZ, 0x1f, R211 ;  /* 0x0000001fffdd7819 */ /* 0x002fce00000114d3 */
.L_x_7154:
[----:B01--4-:R-:W0:Y:S02]  /*1260*/  LDC.64 R2, c[0x0][0xc88] ;  /* 0x00032200ff027b82 */ /* 0x013e240000000a00 */
[----:B0-----:R-:W-:-:S05]  /*1270*/  IMAD.WIDE R2, R31, 0x4, R2 ;  /* 0x000000041f027825 */ /* 0x001fca00078e0202 */
[----:B--2---:R-:W2:Y:S01]  /*1280*/  LDG.E R205, desc[UR42][R2.64] ;  /* 0x0000002a02cd7981 */ /* 0x004ea2000c1e1900 */
[----:B------:R-:W-:Y:S05]  /*1290*/  YIELD ;  /* 0x0000000000007946 */ /* 0x000fea0003800000 */
[----:B------:R-:W-:Y:S01]  /*12a0*/  ULDC.64 UR4, c[0x0][0xa28] ;  /* 0x00028a0000047ab9 */ /* 0x000fe20000000a00 */
[----:B------:R-:W-:Y:S01]  /*12b0*/  ULDC.64 UR8, c[0x0][0xa18] ;  /* 0x0002860000087ab9 */ /* 0x000fe20000000a00 */
[----:B------:R-:W-:Y:S01]  /*12c0*/  ISETP.NE.U32.AND P1, PT, RZ, UR4, PT ;  /* 0x00000004ff007c0c */ /* 0x000fe2000bf25070 */
[----:B------:R-:W-:Y:S01]  /*12d0*/  ULDC.64 UR6, c[0x0][0xa08] ;  /* 0x0002820000067ab9 */ /* 0x000fe20000000a00 */
[----:B------:R-:W-:Y:S01]  /*12e0*/  IMAD.MOV.U32 R9, RZ, RZ, RZ ;  /* 0x000000ffff097224 */ /* 0x000fe200078e00ff */
[----:B------:R-:W-:Y:S01]  /*12f0*/  ISETP.NE.U32.AND P0, PT, RZ, UR6, PT ;  /* 0x00000006ff007c0c */ /* 0x000fe2000bf05070 */
[----:B------:R-:W-:Y:S01]  /*1300*/  IMAD.MOV.U32 R31, RZ, RZ, RZ ;  /* 0x000000ffff1f7224 */ /* 0x000fe200078e00ff */
[----:B------:R-:W-:-:S02]  /*1310*/  ISETP.NE.AND.EX P1, PT, RZ, UR5, PT, P1 ;  /* 0x00000005ff007c0c */ /* 0x000fc4000bf25310 */
[----:B------:R-:W-:Y:S02]  /*1320*/  ISETP.NE.AND.EX P0, PT, RZ, UR7, PT, P0 ;  /* 0x00000007ff007c0c */ /* 0x000fe4000bf05300 */
[----:B--2---:R-:W-:Y:S01]  /*1330*/  SHF.R.S32.HI R217, RZ, 0x1f, R205 ;  /* 0x0000001fffd97819 */ /* 0x004fe200000114cd */
[----:B------:R-:W-:-:S08]  /*1340*/  IMAD.SHL.U32 R206, R205, 0x4, RZ ;  /* 0x00000004cdce7824 */ /* 0x000fd000078e00ff */
[C---:B------:R-:W-:Y:S02]  /*1350*/  @P1 LEA R4, P2, R205.reuse, UR4, 0x2 ;  /* 0x00000004cd041c11 */ /* 0x040fe4000f8410ff */
[C-C-:B------:R-:W-:Y:S02]  /*1360*/  SHF.L.U64.HI R207, R205.reuse, 0x2, R217.reuse ;  /* 0x00000002cdcf7819 */ /* 0x140fe400000102d9 */
[----:B------:R-:W-:Y:S02]  /*1370*/  @P1 LEA.HI.X R5, R205, UR5, R217, 0x2, P2 ;  /* 0x00000005cd051c11 */ /* 0x000fe400090f14d9 */
[----:B------:R-:W-:Y:S01]  /*1380*/  ISETP.NE.U32.AND P2, PT, RZ, UR8, PT ;  /* 0x00000008ff007c0c */ /* 0x000fe2000bf45070 */
[----:B------:R-:W-:Y:S01]  /*1390*/  ULDC UR4, c[0x0][0x288] ;  /* 0x0000a20000047ab9 */ /* 0x000fe20000000800 */
[----:B------:R-:W-:Y:S01]  /*13a0*/  IADD3 R6, P3, R206, UR6, RZ ;  /* 0x00000006ce067c10 */ /* 0x000fe2000ff7e0ff */
[----:B------:R0:W5:Y:S01]  /*13b0*/  @P1 LDG.E R9, desc[UR42][R4.64] ;  /* 0x0000002a04091981 */ /* 0x000162000c1e1900 */
[----:B------:R-:W-:Y:S01]  /*13c0*/  ISETP.NE.AND.EX P2, PT, RZ, UR9, PT, P2 ;  /* 0x00000009ff007c0c */ /* 0x000fe2000bf45320 */
[----:B------:R-:W-:Y:S01]  /*13d0*/  IMAD.U32 R93, RZ, RZ, UR4 ;  /* 0x00000004ff5d7e24 */ /* 0x000fe2000f8e00ff */
[----:B------:R-:W-:Y:S01]  /*13e0*/  IADD3.X R7, R207, UR7, RZ, P3, !PT ;  /* 0x00000007cf077c10 */ /* 0x000fe20009ffe4ff */
[----:B------:R-:W-:-:S04]  /*13f0*/  ULDC.64 UR4, c[0x0][0x418] ;  /* 0x0001060000047ab9 */ /* 0x000fc80000000a00 */
[----:B------:R0:W5:Y:S06]  /*1400*/  @P0 LDG.E R31, desc[UR42][R6.64] ;  /* 0x0000002a061f0981 */ /* 0x00016c000c1e1900 */
[----:B------:R-:W-:-:S04]  /*1410*/  @P2 IADD3 R2, P1, R206, UR8, RZ ;  /* 0x00000008ce022c10 */ /* 0x000fc8000ff3e0ff */
[----:B------:R-:W-:-:S05]  /*1420*/  @P2 IADD3.X R3, R207, UR9, RZ, P1, !PT ;  /* 0x00000009cf032c10 */ /* 0x000fca0008ffe4ff */
[----:B------:R0:W5:Y:S01]  /*1430*/  @P2 LDG.E R93, desc[UR42][R2.64] ;  /* 0x0000002a025d2981 */ /* 0x000162000c1e1900 */
[----:B------:R-:W-:-:S03]  /*1440*/  UISETP.NE.U32.AND UP0, UPT, UR4, URZ, UPT ;  /* 0x0000003f0400728c */ /* 0x000fc6000bf05070 */
[----:B------:R-:W-:Y:S01]  /*1450*/  ULDC UR4, c[0x0][0x424] ;  /* 0x0001090000047ab9 */ /* 0x000fe20000000800 */
[----:B------:R-:W-:-:S03]  /*1460*/  UISETP.NE.AND.EX UP0, UPT, UR5, URZ, UPT, UP0 ;  /* 0x0000003f0500728c */ /* 0x000fc6000bf05300 */
[----:B------:R-:W-:Y:S01]  /*1470*/  ULDC UR5, c[0x0][0x2f0] ;  /* 0x0000bc0000057ab9 */ /* 0x000fe20000000800 */
[----:B------:R-:W-:-:S04]  /*1480*/  USEL UR4, UR4, 0x1, UP0 ;  /* 0x0000000104047887 */ /* 0x000fc80008000000 */
[----:B------:R-:W-:-:S03]  /*1490*/  UIMAD UR4, UR4, UR5, URZ ;  /* 0x00000005040472a4 */ /* 0x000fc6000f8e023f */
[----:B------:R-:W-:Y:S02]  /*14a0*/  ULDC UR5, c[0x0][0x348] ;  /* 0x0000d20000057ab9 */ /* 0x000fe40000000800 */
[----:B------:R-:W-:Y:S02]  /*14b0*/  IMAD.U32 R25, RZ, RZ, UR5 ;  /* 0x00000005ff197e24 */ /* 0x000fe4000f8e00ff */
[----:B------:R-:W-:Y:S01]  /*14c0*/  IMAD.U32 R28, RZ, RZ, UR4 ;  /* 0x00000004ff1c7e24 */ /* 0x000fe2000f8e00ff */
[----:B0-----:R-:W-:Y:S06]  /*14d0*/  @P2 BRA `(.L_x_6946) ;  /* 0x0000000000242947 */ /* 0x001fec0003800000 */
        /* <DEDUP_REMOVED lines=9> */
.L_x_6946:
[----:B------:R-:W-:Y:S01]  /*1570*/  ULDC.64 UR4, c[0x0][0xa20] ;  /* 0x0002880000047ab9 */ /* 0x000fe20000000a00 */
[C---:B------:R-:W-:Y:S01]  /*1580*/  LOP3.LUT R2, R30.reuse, 0xff000000, RZ, 0xc0, !PT ;  /* 0xff0000001e027812 */ /* 0x040fe200078ec0ff */
[----:B------:R-:W-:Y:S01]  /*1590*/  IMAD.MOV.U32 R208, RZ, RZ, R29 ;  /* 0x000000ffffd07224 */ /* 0x000fe200078e001d */
[----:B------:R-:W-:Y:S02]  /*15a0*/  ISETP.NE.U32.AND P1, PT, RZ, UR4, PT ;  /* 0x00000004ff007c0c */ /* 0x000fe4000bf25070 */
[C---:B------:R-:W-:Y:S02]  /*15b0*/  LOP3.LUT R0, R30.reuse, 0xff0000, RZ, 0xc0, !PT ;  /* 0x00ff00001e007812 */ /* 0x040fe400078ec0ff */
[----:B------:R-:W-:Y:S02]  /*15c0*/  ISETP.NE.AND.EX P1, PT, RZ, UR5, PT, P1 ;  /* 0x00000005ff007c0c */ /* 0x000fe4000bf25310 */
[----:B------:R-:W-:Y:S02]  /*15d0*/  SHF.R.U32.HI R3, RZ, 0x8, R2 ;  /* 0x00000008ff037819 */ /* 0x000fe40000011602 */
[----:B------:R-:W-:-:S02]  /*15e0*/  LOP3.LUT R2, R30, 0xffff, RZ, 0xc0, !PT ;  /* 0x0000ffff1e027812 */ /* 0x000fc400078ec0ff */
[----:B------:R-:W-:-:S07]  /*15f0*/  LEA.HI R204, R0, R3, RZ, 0x10 ;  /* 0x0000000300cc7211 */ /* 0x000fce00078f80ff */
[----:B------:R-:W-:Y:S05]  /*1600*/  @!P1 BRA `(.L_x_6947) ;  /* 0x0000000000109947 */ /* 0x000fea0003800000 */
[----:B------:R-:W-:-:S04]  /*1610*/  IADD3 R4, P0, R206, UR4, RZ ;  /* 0x00000004ce047c10 */ /* 0x000fc8000ff1e0ff */
[----:B------:R-:W-:-:S05]  /*1620*/  IADD3.X R5, R207, UR5, RZ, P0, !PT ;  /* 0x00000005cf057c10 */ /* 0x000fca00087fe4ff */
[----:B------:R0:W5:Y:S01]  /*1630*/  LDG.E R28, desc[UR42][R4.64] ;  /* 0x0000002a041c7981 */ /* 0x000162000c1e1900 */
[----:B------:R-:W-:Y:S05]  /*1640*/  BRA `(.L_x_6948) ;  /* 0x0000000000107947 */ /* 0x000fea0003800000 */
.L_x_6947:
[----:B------:R-:W-:Y:S05]  /*1650*/  @!P0 BRA `(.L_x_6948) ;  /* 0x00000000000c8947 */ /* 0x000fea0003800000 */
[----:B------:R-:W2:Y:S04]  /*1660*/  LDG.E R3, desc[UR42][R6.64] ;  /* 0x0000002a06037981 */ /* 0x000ea8000c1e1900 */
[----:B------:R-:W2:Y:S02]  /*1670*/  LDG.E R28, desc[UR42][R6.64+0x4] ;  /* 0x0000042a061c7981 */ /* 0x000ea4000c1e1900 */
[----:B--2---:R-:W-:-:S07]  /*1680*/  IMAD.IADD R28, R28, 0x1, -R3 ;  /* 0x000000011c1c7824 */ /* 0x004fce00078e0a03 */
.L_x_6948:
[----:B------:R-:W-:Y:S01]  /*1690*/  ULDC.64 UR4, c[0x0][0xa10] ;  /* 0x0002840000047ab9 */ /* 0x000fe20000000a00 */
[----:B------:R-:W2:Y:S01]  /*16a0*/  LDL.LU R8, [R1] ;  /* 0x0000000001087983 */ /* 0x000ea20000300800 */
[----:B------:R-:W-:-:S04]  /*16b0*/  ISETP.NE.U32.AND P0, PT, RZ, UR4, PT ;  /* 0x00000004ff007c0c */ /* 0x000fc8000bf05070 */
[----:B------:R-:W-:Y:S01]  /*16c0*/  ISETP.NE.AND.EX P0, PT, RZ, UR5, PT, P0 ;  /* 0x00000005ff007c0c */ /* 0x000fe2000bf05300 */
[----:B------:R-:W-:Y:S02]  /*16d0*/  ULDC.64 UR4, c[0x0][0xa30] ;  /* 0x00028c0000047ab9 */ /* 0x000fe40000000a00 */
[----:B------:R-:W-:-:S10]  /*16e0*/  ISETP.NE.U32.AND P1, PT, RZ, UR4, PT ;  /* 0x00000004ff007c0c */ /* 0x000fd4000bf25070 */
[----:B0-----:R-:W0:Y:S02]  /*16f0*/  @P0 LDC.64 R4, c[0x0][0xa10] ;  /* 0x00028400ff040b82 */ /* 0x001e240000000a00 */
[----:B0-----:R-:W-:-:S05]  /*1700*/  @P0 IMAD.WIDE R4, R205, 0x4, R4 ;  /* 0x00000004cd040825 */ /* 0x001fca00078e0204 */
[----:B------:R-:W3:Y:S04]  /*1710*/  @P0 LDG.E R0, desc[UR42][R4.64] ;  /* 0x0000002a04000981 */ /* 0x000ee8000c1e1900 */
[----:B------:R-:W3:Y:S01]  /*1720*/  @P0 LDG.E R3, desc[UR42][R4.64+0x4] ;  /* 0x0000042a04030981 */ /* 0x000ee2000c1e1900 */
[----:B------:R-:W-:Y:S01]  /*1730*/  ISETP.NE.AND.EX P1, PT, RZ, UR5, PT, P1 ;  /* 0x00000005ff007c0c */ /* 0x000fe2000bf25310 */
[----:B-----5:R-:W-:-:S12]  /*1740*/  IMAD.MOV.U32 R24, RZ, RZ, R28 ;  /* 0x000000ffff187224 */ /* 0x020fd800078e001c */
[----:B------:R-:W-:-:S04]  /*1750*/  @P1 IADD3 R6, P2, R206, UR4, RZ ;  /* 0x00000004ce061c10 */ /* 0x000fc8000ff5e0ff */
[----:B------:R-:W-:-:S05]  /*1760*/  @P1 IADD3.X R7, R207, UR5, RZ, P2, !PT ;  /* 0x00000005cf071c10 */ /* 0x000fca00097fe4ff */
[----:B------:R0:W5:Y:S01]  /*1770*/  @P1 LDG.E R24, desc[UR42][R6.64] ;  /* 0x0000002a06181981 */ /* 0x000162000c1e1900 */
[----:B------:R-:W-:Y:S01]  /*1780*/  IMAD.IADD R10, R28, 0x1, -R9 ;  /* 0x000000011c0a7824 */ /* 0x000fe200078e0a09 */
[----:B------:R-:W-:Y:S01]  /*1790*/  BSSY B0, `(.L_x_6949) ;  /* 0x000002c000007945 */ /* 0x000fe20003800000 */
[----:B------:R-:W-:Y:S02]  /*17a0*/  LOP3.LUT R209, R204, 0xff, RZ, 0xc0, !PT ;  /* 0x000000ffccd17812 */ /* 0x000fe400078ec0ff */
[----:B------:R-:W-:Y:S02]  /*17b0*/  SHF.R.U32.HI R204, RZ, 0x10, R204 ;  /* 0x00000010ffcc7819 */ /* 0x000fe400000116cc */
[----:B--2---:R-:W-:Y:S02]  /*17c0*/  LOP3.LUT R8, R8, 0xfffffff7, RZ, 0xc0, !PT ;  /* 0xfffffff708087812 */ /* 0x004fe400078ec0ff */
[----:B---3--:R-:W-:-:S05]  /*17d0*/  @P0 IADD3 R25, -R0, R3, RZ ;  /* 0x0000000300190210 */ /* 0x008fca0007ffe1ff */
[----:B------:R-:W-:-:S04]  /*17e0*/  IMAD.IADD R95, R10, 0x1, R25 ;  /* 0x000000010a5f7824 */ /* 0x000fc800078e0219 */
[C---:B------:R-:W-:Y:S01]  /*17f0*/  VIADD R0, R95.reuse, 0x7f ;  /* 0x0000007f5f007836 */ /* 0x040fe20000000000 */
[----:B------:R-:W-:-:S04]  /*1800*/  ISETP.GE.AND P3, PT, R95, 0x1, PT ;  /* 0x000000015f00780c */ /* 0x000fc80003f66270 */
[----:B------:R-:W-:-:S04]  /*1810*/  SHF.R.S32.HI R3, RZ, 0x1f, R0 ;  /* 0x0000001fff037819 */ /* 0x000fc80000011400 */
[----:B------:R-:W-:Y:S01]  /*1820*/  LEA.HI R3, R3, R0, RZ, 0x7 ;  /* 0x0000000003037211 */ /* 0x000fe200078f38ff */
[----:B------:R-:W-:-:S03]  /*1830*/  IMAD.MOV.U32 R0, RZ, RZ, RZ ;  /* 0x000000ffff007224 */ /* 0x000fc600078e00ff */
[----:B------:R-:W-:Y:S02]  /*1840*/  SHF.R.S32.HI R92, RZ, 0x7, R3 ;  /* 0x00000007ff5c7819 */ /* 0x000fe40000011403 */
        /* <DEDUP_REMOVED lines=9> */
[-C--:B------:R-:W-:Y:S02]  /*18e0*/  IABS R11, R9.reuse ;  /* 0x00000009000b7213 */ /* 0x080fe40000000000 */
        /* <DEDUP_REMOVED lines=10> */
[----:B------:R-:W-:-:S06]  /*1990*/  IMAD.HI.U32 R5, R5, R7, R4 ;  /* 0x0000000705057227 */ /* 0x000fcc00078e0004 */
        /* <DEDUP_REMOVED lines=11> */
.L_x_6950:
[----:B------:R-:W-:Y:S05]  /*1a50*/  BSYNC B0 ;  /* 0x0000000000007941 */ /* 0x000fea0003800000 */
.L_x_6949:
[----:B------:R-:W-:-:S05]  /*1a60*/  IMAD R3, R209, R0, RZ ;  /* 0x00000000d1037224 */ /* 0x000fca00078e02ff */
[C---:B------:R-:W-:Y:S01]  /*1a70*/  VIADDMNMX R0, R3.reuse, R0, R92, PT ;  /* 0x0000000003007246 */ /* 0x040fe2000380015c */
[----:B------:R-:W-:-:S03]  /*1a80*/  IMAD R3, R3, 0x80, -R10 ;  /* 0x0000008003037824 */ /* 0x000fc600078e0a0a */
[----:B------:R-:W-:Y:S02]  /*1a90*/  LEA R0, R0, -R10, 0x7 ;  /* 0x8000000a00007211 */ /* 0x000fe400078e38ff */
[----:B------:R-:W-:Y:S02]  /*1aa0*/  VIMNMX R3, RZ, R3, !PT ;  /* 0x00000003ff037248 */ /* 0x000fe40007fe0100 */
        /* <DEDUP_REMOVED lines=23> */
[----:B0-----:R-:W-:Y:S02]  /*1c20*/  IMAD.U32 R6, RZ, RZ, UR4 ;  /* 0x00000004ff067e24 */ /* 0x001fe4000f8e00ff */
[----:B------:R-:W-:-:S02]  /*1c30*/  IMAD.U32 R7, RZ, RZ, UR5 ;  /* 0x00000005ff077e24 */ /* 0x000fc4000f8e00ff */
[----:B------:R-:W-:Y:S02]  /*1c40*/  IMAD.U32 R11, RZ, RZ, UR7 ;  /* 0x00000007ff0b7e24 */ /* 0x000fe4000f8e00ff */
[----:B------:R-:W-:Y:S02]  /*1c50*/  IMAD.MOV.U32 R8, RZ, RZ, 0x70 ;  /* 0x00000070ff087424 */ /* 0x000fe400078e00ff */
[----:B------:R-:W-:Y:S02]  /*1c60*/  IMAD.MOV.U32 R12, RZ, RZ, 0x1 ;  /* 0x00000001ff0c7424 */ /* 0x000fe400078e00ff */
[----:B-1----:R-:W-:-:S07]  /*1c70*/  IMAD.MOV.U32 R13, RZ, RZ, RZ ;  /* 0x000000ffff0d7224 */ /* 0x002fce00078e00ff */
[----:B------:R-:W-:-:S07]  /*1c80*/  LEPC R20, `(.L_x_6953) ;  /* 0x000000001014794e */ /* 0x000fce0000000000 */
[----:B--2--5:R-:W-:Y:S05]  /*1c90*/  CALL.ABS.NOINC R14 ;  /* 0x000000000e007343 */ /* 0x024fea0003c00000 */
.L_x_6953:
[----:B------:R-:W-:Y:S05]  /*1ca0*/  BSYNC B6 ;  /* 0x0000000000067941 */ /* 0x000fea0003800000 */
.L_x_6952:
[----:B------:R-:W-:Y:S01]  /*1cb0*/  VIADD R0, R156, 0x400 ;  /* 0x000004009c007836 */ /* 0x000fe20000000000 */
[----:B------:R-:W-:Y:S04]  /*1cc0*/  BSSY B6, `(.L_x_6954) ;  /* 0x0000013000067945 */ /* 0x000fe80003800000 */
[----:B------:R-:W-:-:S13]  /*1cd0*/  LOP3.LUT P0, RZ, R0, 0x3ff, RZ, 0xc0, !PT ;  /* 0x000003ff00ff7812 */ /* 0x000fda000780c0ff */
[----:B------:R-:W-:Y:S05]  /*1ce0*/  @!P0 BRA `(.L_x_6955) ;  /* 0x0000000000408947 */ /* 0x000fea0003800000 */
[----:B------:R-:W-:Y:S01]  /*1cf0*/  MOV R0, 0x0 ;  /* 0x0000000000007802 */ /* 0x000fe20000000f00 */
[----:B------:R-:W-:Y:S01]  /*1d00*/  ULDC.64 UR4, c[0x4][0x138] ;  /* 0x01004e0000047ab9 */ /* 0x000fe20000000a00 */
[----:B------:R-:W-:Y:S01]  /*1d10*/  ULDC.64 UR6, c[0x4][0x60] ;  /* 0x0100180000067ab9 */ /* 0x000fe20000000a00 */
[----:B------:R-:W-:Y:S01]  /*1d20*/  MOV R4, UR4 ;  /* 0x0000000400047c02 */ /* 0x000fe20008000f00 */
        /* <DEDUP_REMOVED lines=12> */
.L_x_6955:
[----:B------:R-:W-:Y:S05]  /*1df0*/  BSYNC B6 ;  /* 0x0000000000067941 */ /* 0x000fea0003800000 */
.L_x_6954:
[----:B------:R-:W-:Y:S01]  /*1e00*/  ULDC.64 UR4, c[0x0][0x9f8] ;  /* 0x00027e0000047ab9 */ /* 0x000fe20000000a00 */
[----:B------:R-:W-:Y:S01]  /*1e10*/  IMAD.MOV.U32 R0, RZ, RZ, R205 ;  /* 0x000000ffff007224 */ /* 0x000fe200078e00cd */
[----:B------:R-:W-:Y:S01]  /*1e20*/  ISETP.NE.U32.AND P0, PT, RZ, UR4, PT ;  /* 0x00000004ff007c0c */ /* 0x000fe2000bf05070 */
[----:B------:R-:W1:Y:S03]  /*1e30*/  LDC R37, c[0x0][0x3f4] ;  /* 0x0000fd00ff257b82 */ /* 0x000e660000000800 */
[----:B------:R-:W-:-:S05]  /*1e40*/  ISETP.NE.AND.EX P0, PT, RZ, UR5, PT, P0 ;  /* 0x00000005ff007c0c */ /* 0x000fca000bf05300 */
[----:B------:R-:W0:Y:S08]  /*1e50*/  LDC.64 R14, c[0x0][0x3f8] ;  /* 0x0000fe00ff0e7b82 */ /* 0x000e300000000a00 */
[----:B------:R-:W-:Y:S01]  /*1e60*/  @P0 IADD3 R4, P1, R206, UR4, RZ ;  /* 0x00000004ce040c10 */ /* 0x000fe2000ff3e0ff */
[----:B------:R-:W2:Y:S03]  /*1e70*/  LDC.64 R12, c[0x0][0x408] ;  /* 0x00010200ff0c7b82 */ /* 0x000ea60000000a00 */
[----:B------:R-:W-:-:S05]  /*1e80*/  @P0 IADD3.X R5, R207, UR5, RZ, P1, !PT ;  /* 0x00000005cf050c10 */ /* 0x000fca0008ffe4ff */
[----:B------:R3:W4:Y:S01]  /*1e90*/  @P0 LDG.E R0, desc[UR42][R4.64] ;  /* 0x0000002a04000981 */ /* 0x000722000c1e1900 */
[----:B-1----:R-:W-:Y:S01]  /*1ea0*/  ISETP.GE.AND P0, PT, R16, R37, PT ;  /* 0x000000251000720c */ /* 0x002fe20003f06270 */
[----:B------:R-:W-:Y:S01]  /*1eb0*/  IMAD.SHL.U32 R33, R153, 0x40, RZ ;  /* 0x0000004099217824 */ /* 0x000fe200078e00ff */
[----:B------:R-:W-:Y:S01]  /*1ec0*/  SHF.R.S32.HI R9, RZ, 0x1f, R153 ;  /* 0x0000001fff097819 */ /* 0x000fe20000011499 */
[----:B------:R-:W1:Y:S01]  /*1ed0*/  S2R R38, SR_TID.X ;  /* 0x0000000000267919 */ /* 0x000e620000002100 */
[----:B-----5:R-:W-:Y:S01]  /*1ee0*/  SHF.R.S32.HI R11, RZ, 0x1f, R24 ;  /* 0x0000001fff0b7819 */ /* 0x020fe20000011418 */
[----:B------:R-:W-:Y:S01]  /*1ef0*/  IMAD.IADD R3, R31, 0x1, R28 ;  /* 0x000000011f037824 */ /* 0x000fe200078e021c */
[----:B------:R-:W-:Y:S01]  /*1f00*/  SHF.R.U32.HI R32, RZ, 0x3, R193 ;  /* 0x00000003ff207819 */ /* 0x000fe200000116c1 */
[-C--:B0-----:R-:W-:Y:S01]  /*1f10*/  IMAD R6, R9, R14.reuse, RZ ;  /* 0x0000000e09067224 */ /* 0x081fe200078e02ff */
[----:B------:R-:W-:Y:S01]  /*1f20*/  SHF.R.U32.HI R30, RZ, 0x3, R192 ;  /* 0x00000003ff1e7819 */ /* 0x000fe200000116c0 */
[----:B------:R-:W-:Y:S01]  /*1f30*/  IMAD.WIDE.U32 R80, R153, R14, R18 ;  /* 0x0000000e99507225 */ /* 0x000fe200078e0012 */
[----:B---3--:R-:W-:-:S02]  /*1f40*/  SEL R5, R37, RZ, P0 ;  /* 0x000000ff25057207 */ /* 0x008fc40000000000 */
[----:B------:R-:W-:Y:S01]  /*1f50*/  SHF.R.U32.HI R21, RZ, 0x3, R159 ;  /* 0x00000003ff157819 */ /* 0x000fe2000001169f */
[----:B------:R-:W-:Y:S02]  /*1f60*/  IMAD R83, R153, R15, R6 ;  /* 0x0000000f99537224 */ /* 0x000fe400078e0206 */
[----:B--2---:R-:W-:Y:S01]  /*1f70*/  IMAD R4, R9, R12, RZ ;  /* 0x0000000c09047224 */ /* 0x004fe200078e02ff */
[----:B------:R-:W-:Y:S01]  /*1f80*/  SHF.L.U64.HI R31, R12, 0x6, R13 ;  /* 0x000000060c1f7819 */ /* 0x000fe2000001020d */
[----:B------:R-:W-:Y:S02]  /*1f90*/  IMAD.IADD R5, R16, 0x1, R5 ;  /* 0x0000000110057824 */ /* 0x000fe400078e0205 */
[C---:B------:R-:W-:Y:S02]  /*1fa0*/  IMAD R9, R153.reuse, R13, R4 ;  /* 0x0000000d99097224 */ /* 0x040fe400078e0204 */
[----:B------:R-:W-:Y:S01]  /*1fb0*/  IMAD.WIDE.U32 R6, R153, R14, R16 ;  /* 0x0000000e99067225 */ /* 0x000fe200078e0010 */
[----:B------:R-:W-:-:S03]  /*1fc0*/  SHF.R.S32.HI R4, RZ, 0x1f, R5 ;  /* 0x0000001fff047819 */ /* 0x000fc60000011405 */
[----:B------:R-:W-:Y:S01]  /*1fd0*/  IMAD.MOV.U32 R82, RZ, RZ, R6 ;  /* 0x000000ffff527224 */ /* 0x000fe200078e0006 */
[CC--:B------:R-:W-:Y:S01]  /*1fe0*/  LEA.HI R40, R4.reuse, R5.reuse, RZ, 0x3 ;  /* 0x0000000504287211 */ /* 0x0c0fe200078f18ff */
[CC--:B------:R-:W-:Y:S01]  /*1ff0*/  IMAD.WIDE.U32 R84, R153.reuse, R12.reuse, R18 ;  /* 0x0000000c99547225 */ /* 0x0c0fe200078e0012 */
[----:B------:R-:W-:Y:S02]  /*2000*/  LEA.HI R6, R4, R5, RZ, 0x6 ;  /* 0x0000000504067211 */ /* 0x000fe400078f30ff */
[----:B------:R-:W-:Y:S01]  /*2010*/  LOP3.LUT R4, R40, 0x38, RZ, 0xc0, !PT ;  /* 0x0000003828047812 */ /* 0x000fe200078ec0ff */
[----:B------:R-:W-:Y:S01]  /*2020*/  IMAD.WIDE.U32 R86, R153, R12, R16 ;  /* 0x0000000c99567225 */ /* 0x000fe200078e0010 */
[----:B------:R-:W-:Y:S02]  /*2030*/  IADD3 R85, R85, R9, RZ ;  /* 0x0000000955557210 */ /* 0x000fe40007ffe0ff */
[----:B------:R-:W-:Y:S01]  /*2040*/  LOP3.LUT R10, R159, 0x38, R40, 0xf8, !PT ;  /* 0x000000389f0a7812 */ /* 0x000fe200078ef828 */
[----:B------:R-:W-:Y:S01]  /*2050*/  IMAD.IADD R81, R81, 0x1, R83 ;  /* 0x0000000151517824 */ /* 0x000fe200078e0253 */
[----:B-1----:R-:W-:Y:S01]  /*2060*/  SHF.R.U32.HI R38, RZ, 0x7, R38 ;  /* 0x00000007ff267819 */ /* 0x002fe20000011626 */
[----:B------:R-:W-:Y:S01]  /*2070*/  IMAD.IADD R83, R83, 0x1, R7 ;  /* 0x0000000153537824 */ /* 0x000fe200078e0207 */
[--C-:B------:R-:W-:Y:S01]  /*2080*/  LOP3.LUT R7, R193, 0x38, R40.reuse, 0xf8, !PT ;  /* 0x00000038c1077812 */ /* 0x100fe200078ef828 */
[----:B------:R-:W-:Y:S01]  /*2090*/  IMAD.SHL.U32 R6, R6, 0x80, RZ ;  /* 0x0000008006067824 */ /* 0x000fe200078e00ff */
[----:B------:R-:W-:Y:S01]  /*20a0*/  ISETP.NE.AND P6, PT, R38, 0x1, PT ;  /* 0x000000012600780c */ /* 0x000fe20003fc5270 */
[----:B------:R-:W-:Y:S01]  /*20b0*/  IMAD.IADD R87, R9, 0x1, R87 ;  /* 0x0000000109577824 */ /* 0x000fe200078e0257 */
[----:B------:R-:W-:Y:S01]  /*20c0*/  LOP3.LUT R9, R192, 0x38, R40, 0xf8, !PT ;  /* 0x00000038c0097812 */ /* 0x000fe200078ef828 */
[C---:B------:R-:W-:Y:S01]  /*20d0*/  IMAD R20, R11.reuse, R14, RZ ;  /* 0x0000000e0b147224 */ /* 0x040fe200078e02ff */
[----:B------:R-:W-:Y:S01]  /*20e0*/  LOP3.LUT R5, R4, 0x1c0, R33, 0xf8, !PT ;  /* 0x000001c004057812 */ /* 0x000fe200078ef821 */
[----:B------:R-:W-:Y:S01]  /*20f0*/  IMAD R11, R11, R12, RZ ;  /* 0x0000000c0b0b7224 */ /* 0x000fe200078e02ff */
[----:B------:R-:W-:Y:S01]  /*2100*/  LOP3.LUT R8, R6, 0xffffe000, RZ, 0xc0, !PT ;  /* 0xffffe00006087812 */ /* 0x000fe200078ec0ff */
[C---:B------:R-:W-:Y:S01]  /*2110*/  IMAD R39, R24.reuse, R15, R20 ;  /* 0x0000000f18277224 */ /* 0x040fe200078e0214 */
[----:B------:R-:W-:Y:S01]  /*2120*/  LOP3.LUT R4, R7, R32, RZ, 0x3c, !PT ;  /* 0x0000002007047212 */ /* 0x000fe200078e3cff */
[----:B------:R-:W-:Y:S01]  /*2130*/  IMAD.WIDE.U32 R80, R24, R14, R80 ;  /* 0x0000000e18507225 */ /* 0x000fe200078e0050 */
[----:B------:R-:W-:-:S02]  /*2140*/  LOP3.LUT R9, R9, R30, RZ, 0x3c, !PT ;  /* 0x0000001e09097212 */ /* 0x000fc400078e3cff */
[----:B------:R-:W-:Y:S01]  /*2150*/  LOP3.LUT R6, R10, R21, RZ, 0x3c, !PT ;  /* 0x000000150a067212 */ /* 0x000fe200078e3cff */
[----:B------:R-:W-:Y:S05]  /*2160*/  @!P6 WARPSYNC.ALL ;  /* 0x000000000000e948 */ /* 0x000fea0003800000 */
[----:B------:R-:W-:Y:S01]  /*2170*/  LOP3.LUT R7, R5, R200, RZ, 0x3c, !PT ;  /* 0x000000c805077212 */ /* 0x000fe200078e3cff */
[----:B------:R-:W-:Y:S01]  /*2180*/  IMAD.WIDE.U32 R82, R24, R14, R82 ;  /* 0x0000000e18527225 */ /* 0x000fe200078e0052 */
[----:B------:R-:W-:Y:S01]  /*2190*/  LOP3.LUT R77, R40, 0xfffffff8, RZ, 0xc0, !PT ;  /* 0xfffffff8284d7812 */ /* 0x000fe200078ec0ff */
[----:B------:R-:W-:Y:S01]  /*21a0*/  ULDC UR4, c[0x0][0x2f4] ;  /* 0x0000bd0000047ab9 */ /* 0x000fe20000000800 */
[-C--:B------:R-:W-:Y:S01]  /*21b0*/  IADD3 R4, R4, R8.reuse, R199 ;  /* 0x0000000804047210 */ /* 0x080fe20007ffe0c7 */
[C---:B------:R-:W-:Y:S01]  /*21c0*/  IMAD R11, R24.reuse, R13, R11 ;  /* 0x0000000d180b7224 */ /* 0x040fe200078e020b */
[----:B------:R-:W-:Y:S01]  /*21d0*/  IADD3 R5, R9, R8, R198 ;  /* 0x0000000809057210 */ /* 0x000fe20007ffe0c6 */
[----:B------:R-:W-:Y:S01]  /*21e0*/  IMAD.WIDE.U32 R84, R24, R12, R84 ;  /* 0x0000000c18547225 */ /* 0x000fe200078e0054 */
[----:B------:R-:W-:-:S02]  /*21f0*/  IADD3 R6, R6, R8, R197 ;  /* 0x0000000806067210 */ /* 0x000fc40007ffe0c5 */
[----:B------:R-:W-:Y:S01]  /*2200*/  IADD3 R7, R7, R8, R201 ;  /* 0x0000000807077210 */ /* 0x000fe20007ffe0c9 */
[----:B------:R-:W-:Y:S01]  /*2210*/  IMAD.WIDE.U32 R86, R24, R12, R86 ;  /* 0x0000000c18567225 */ /* 0x000fe200078e0056 */
[C-C-:B------:R-:W-:Y:S02]  /*2220*/  SHF.L.U64.HI R8, R14.reuse, 0x5, R15.reuse ;  /* 0x000000050e087819 */ /* 0x140fe4000001020f */
[--C-:B------:R-:W-:Y:S01]  /*2230*/  SHF.L.U64.HI R9, R14, 0x6, R15.reuse ;  /* 0x000000060e097819 */ /* 0x100fe2000001020f */
[----:B------:R-:W-:Y:S01]  /*2240*/  VIADD R94, R38, 0x8 ;  /* 0x00000008265e7836 */ /* 0x000fe20000000000 */
[----:B------:R-:W-:Y:S01]  /*2250*/  IADD3 R38, R81, R39, RZ ;  /* 0x0000002751267210 */ /* 0x000fe20007ffe0ff */
[C---:B------:R-:W-:Y:S01]  /*2260*/  IMAD.SHL.U32 R20, R14.reuse, 0x20, RZ ;  /* 0x000000200e147824 */ /* 0x040fe200078e00ff */
[C---:B------:R-:W-:Y:S01]  /*2270*/  SHF.L.U64.HI R10, R14.reuse, 0x7, R15 ;  /* 0x000000070e0a7819 */ /* 0x040fe2000001020f */
[----:B------:R-:W-:Y:S01]  /*2280*/  IMAD.SHL.U32 R21, R14, 0x40, RZ ;  /* 0x000000400e157824 */ /* 0x000fe200078e00ff */
[--C-:B------:R-:W-:Y:S01]  /*2290*/  SHF.L.U64.HI R30, R12, 0x5, R13.reuse ;  /* 0x000000050c1e7819 */ /* 0x100fe2000001020d */
[----:B------:R-:W-:Y:S01]  /*22a0*/  IMAD.SHL.U32 R28, R14, 0x80, RZ ;  /* 0x000000800e1c7824 */ /* 0x000fe200078e00ff */
[C---:B------:R-:W-:Y:S01]  /*22b0*/  SHF.L.U64.HI R32, R12.reuse, 0x7, R13 ;  /* 0x000000070c207819 */ /* 0x040fe2000001020d */
[----:B------:R-:W-:Y:S01]  /*22c0*/  IMAD.SHL.U32 R33, R12, 0x20, RZ ;  /* 0x000000200c217824 */ /* 0x000fe200078e00ff */
[----:B------:R-:W-:Y:S01]  /*22d0*/  ISETP.GE.AND P1, PT, R16, UR4, PT ;  /* 0x0000000410007c0c */ /* 0x000fe2000bf26270 */
[C---:B------:R-:W-:Y:S01]  /*22e0*/  IMAD.SHL.U32 R34, R12.reuse, 0x40, RZ ;  /* 0x000000400c227824 */ /* 0x040fe200078e00ff */
[----:B------:R-:W-:Y:S01]  /*22f0*/  ISETP.GE.AND P2, PT, R23, UR4, PT ;  /* 0x0000000417007c0c */ /* 0x000fe2000bf46270 */
[----:B------:R-:W-:Y:S01]  /*2300*/  IMAD.SHL.U32 R35, R12, 0x80, RZ ;  /* 0x000000800c237824 */ /* 0x000fe200078e00ff */
[----:B------:R-:W-:Y:S01]  /*2310*/  SHF.R.S32.HI R79, RZ, 0x3, R40 ;  /* 0x00000003ff4f7819 */ /* 0x000fe20000011428 */
[----:B------:R-:W-:Y:S01]  /*2320*/  IMAD R36, R203, 0x20, R153 ;  /* 0x00000020cb247824 */ /* 0x000fe200078e0299 */
[----:B------:R-:W-:Y:S01]  /*2330*/  SHF.R.S32.HI R89, RZ, 0x1f, R77 ;  /* 0x0000001fff597819 */ /* 0x000fe2000001144d */
[----:B------:R-:W-:-:S02]  /*2340*/  IMAD.SHL.U32 R37, R37, 0x2, RZ ;  /* 0x0000000225257824 */ /* 0x000fc400078e00ff */
[----:B------:R-:W-:Y:S02]  /*2350*/  IMAD.IADD R39, R39, 0x1, R83 ;  /* 0x0000000127277824 */ /* 0x000fe400078e0253 */
[----:B------:R-:W-:Y:S02]  /*2360*/  IMAD.IADD R76, R85, 0x1, R11 ;  /* 0x00000001554c7824 */ /* 0x000fe400078e020b */
[----:B------:R-:W-:Y:S01]  /*2370*/  IMAD.IADD R78, R11, 0x1, R87 ;  /* 0x000000010b4e7824 */ /* 0x000fe200078e0257 */
[----:B------:R-:W-:Y:S01]  /*2380*/  @!P6 BAR.SYNC.DEFER_BLOCKING 0x9, 0x100 ;  /* 0x024400000000eb1d */ /* 0x000fe20000010000 */
[----:B----4-:R-:W-:-:S07]  /*2390*/  SHF.R.S32.HI R88, RZ, 0x1f, R0 ;  /* 0x0000001fff587819 */ /* 0x010fce0000011400 */
.L_x_7053:
[----:B--2-4-:R-:W2:Y:S01]  /*23a0*/  LDL.LU R43, [R1] ;  /* 0x00000000012b7983 */ /* 0x014ea20000300800 */
[----:B------:R-:W0:Y:S01]  /*23b0*/  LDC R99, c[0x0][0x430] ;  /* 0x00010c00ff637b82 */ /* 0x000e220000000800 */
[----:B------:R-:W-:Y:S02]  /*23c0*/  VIADD R27, R27, 0xffffffff ;  /* 0xffffffff1b1b7836 */ /* 0x000fe40000000000 */
[----:B------:R-:W-:Y:S02]  /*23d0*/  IMAD.MOV.U32 R100, RZ, RZ, RZ ;  /* 0x000000ffff647224 */ /* 0x000fe400078e00ff */
[----:B------:R-:W-:-:S03]  /*23e0*/  IMAD R12, R27, 0x80, R36 ;  /* 0x000000801b0c7824 */ /* 0x000fc600078e0224 */
[----:B-1----:R-:W1:Y:S01]  /*23f0*/  LDC R102, c[0x0][0x3f4] ;  /* 0x0000fd00ff667b82 */ /* 0x002e620000000800 */
        /* <DEDUP_REMOVED lines=22> */
[----:B------:R-:W-:Y:S05]  /*2560*/  YIELD ;  /* 0x0000000000007946 */ /* 0x000fea0003800000 */
[----:B------:R-:W-:Y:S01]  /*2570*/  IMAD R91, R155, 0x4000, R196 ;  /* 0x000040009b5b7824 */ /* 0x000fe200078e02c4 */
[----:B------:R-:W-:Y:S01]  /*2580*/  BSSY B0, `(.L_x_6956) ;  /* 0x00005d8000007945 */ /* 0x000fe20003800000 */
[----:B------:R-:W-:-:S02]  /*2590*/  IMAD R99, R99, R14, R44 ;  /* 0x0000000e63637224 */ /* 0x000fc400078e022c */
[----:B------:R-:W-:Y:S01]  /*25a0*/  IMAD R91, R91, 0x2, R156 ;  /* 0x000000025b5b7824 */ /* 0x000fe200078e029c */
[----:B--2---:R-:W-:-:S04]  /*25b0*/  LOP3.LUT R43, R43, 0xfffffffb, RZ, 0xc0, !PT ;  /* 0xfffffffb2b2b7812 */ /* 0x004fc800078ec0ff */
[----:B------:R-:W-:-:S05]  /*25c0*/  @P4 LOP3.LUT R43, R43, 0x4, RZ, 0xfc, !PT ;  /* 0x000000042b2b4812 */ /* 0x000fca00078efcff */
[----:B------:R0:W-:Y:S01]  /*25d0*/  STL [R1], R43 ;  /* 0x0000002b01007387 */ /* 0x0001e20000100800 */
[----:B------:R-:W-:Y:S05]  /*25e0*/  @!P3 BRA `(.L_x_6957) ;  /* 0x0000005400a0b947 */ /* 0x000fea0003800000 */
[----:B------:R-:W-:Y:S01]  /*25f0*/  SHF.R.S32.HI R98, RZ, 0x1f, R99 ;  /* 0x0000001fff627819 */ /* 0x000fe20000011463 */
[----:B------:R-:W-:Y:S01]  /*2600*/  ULDC.64 UR4, c[0x0][0x300] ;  /* 0x0000c00000047ab9 */ /* 0x000fe20000000a00 */
[----:B-----5:R-:W-:Y:S01]  /*2610*/  SHF.R.S32.HI R97, RZ, 0x1f, R100 ;  /* 0x0000001fff617819 */ /* 0x020fe20000011464 */
[----:B0-----:R-:W-:-:S04]  /*2620*/  IMAD.WIDE.U32 R12, R99, UR4, RZ ;  /* 0x00000004630c7c25 */ /* 0x001fc8000f8e00ff */
[----:B------:R-:W-:Y:S02]  /*2630*/  IMAD R14, R98, UR4, RZ ;  /* 0x00000004620e7c24 */ /* 0x000fe4000f8e02ff */
[----:B------:R-:W-:Y:S02]  /*2640*/  IMAD R96, R27, -0x80, R25 ;  /* 0xffffff801b607824 */ /* 0x000fe400078e0219 */
[----:B------:R-:W-:Y:S01]  /*2650*/  IMAD R11, R99, UR5, R14 ;  /* 0x00000005630b7c24 */ /* 0x000fe2000f8e020e */
[----:B------:R-:W-:Y:S01]  /*2660*/  ULDC.64 UR4, c[0x0][0x310] ;  /* 0x0000c40000047ab9 */ /* 0x000fe20000000a00 */
[----:B------:R-:W-:Y:S01]  /*2670*/  IMAD R14, R32, R27, RZ ;  /* 0x0000001b200e7224 */ /* 0x000fe200078e02ff */
[----:B------:R-:W-:Y:S01]  /*2680*/  VIMNMX R96, R96, 0x80, PT ;  /* 0x0000008060607848 */ /* 0x000fe20003fe0100 */
[----:B------:R-:W-:Y:S02]  /*2690*/  IMAD R15, R97, UR4, RZ ;  /* 0x00000004610f7c24 */ /* 0x000fe4000f8e02ff */
[----:B------:R-:W-:Y:S01]  /*26a0*/  IMAD.IADD R13, R13, 0x1, R11 ;  /* 0x000000010d0d7824 */ /* 0x000fe200078e020b */
[----:B------:R-:W-:Y:S01]  /*26b0*/  SHF.R.S32.HI R11, RZ, 0x1f, R27 ;  /* 0x0000001fff0b7819 */ /* 0x000fe2000001141b */
[----:B------:R-:W-:-:S02]  /*26c0*/  IMAD R15, R100, UR5, R15 ;  /* 0x00000005640f7c24 */ /* 0x000fc4000f8e020f */
[----:B------:R-:W-:Y:S01]  /*26d0*/  IMAD.WIDE.U32 R12, R100, UR4, R12 ;  /* 0x00000004640c7c25 */ /* 0x000fe2000f8e000c */
[----:B------:R-:W-:-:S04]  /*26e0*/  ULDC.64 UR4, c[0x0][0x308] ;  /* 0x0000c20000047ab9 */ /* 0x000fc80000000a00 */
[----:B------:R-:W-:-:S03]  /*26f0*/  IADD3 R13, R13, R15, RZ ;  /* 0x0000000f0d0d7210 */ /* 0x000fc60007ffe0ff */
[----:B------:R-:W-:-:S04]  /*2700*/  IMAD.WIDE.U32 R106, R2, UR4, R12 ;  /* 0x00000004026a7c25 */ /* 0x000fc8000f8e000c */
[----:B------:R-:W-:Y:S01]  /*2710*/  IMAD R13, R2, UR5, R107 ;  /* 0x00000005020d7c24 */ /* 0x000fe2000f8e026b */
[----:B------:R-:W-:Y:S01]  /*2720*/  ULDC.64 UR4, c[0x0][0x2e8] ;  /* 0x0000ba0000047ab9 */ /* 0x000fe20000000a00 */
[----:B------:R-:W-:Y:S01]  /*2730*/  IMAD R12, R10, R27, RZ ;  /* 0x0000001b0a0c7224 */ /* 0x000fe200078e02ff */
[C---:B------:R-:W-:Y:S01]  /*2740*/  LEA R107, P3, R106.reuse, UR4, 0x1 ;  /* 0x000000046a6b7c11 */ /* 0x040fe2000f8608ff */
[----:B------:R-:W-:Y:S02]  /*2750*/  ULDC.U8 UR4, c[0x0][0x410] ;  /* 0x0001040000047ab9 */ /* 0x000fe40000000000 */
[C---:B------:R-:W-:Y:S01]  /*2760*/  IMAD R41, R11.reuse, R28, R12 ;  /* 0x0000001c0b297224 */ /* 0x040fe200078e020c */
        /* <DEDUP_REMOVED lines=13> */
[----:B------:R-:W-:Y:S02]  /*2840*/  P2R R138, PR, RZ, 0x8 ;  /* 0x00000008ff8a7803 */ /* 0x000fe40000000000 */
        /* <DEDUP_REMOVED lines=23> */
.L_x_6960:
[----:B------:R-:W-:Y:S05]  /*29c0*/  BSYNC B1 ;  /* 0x0000000000017941 */ /* 0x000fea0003800000 */
.L_x_6959:
[----:B------:R-:W-:Y:S01]  /*29d0*/  VIADD R44, R153, 0x20 ;  /* 0x00000020992c7836 */ /* 0x000fe20000000000 */
[----:B------:R-:W-:Y:S01]  /*29e0*/  BSSY B1, `(.L_x_6961) ;  /* 0x000002b000017945 */ /* 0x000fe20003800000 */
[----:B0----5:R-:W-:Y:S01]  /*29f0*/  IMAD.MOV.U32 R40, RZ, RZ, R64 ;  /* 0x000000ffff287224 */ /* 0x021fe200078e0040 */
[----:B------:R-:W-:Y:S01]  /*2a00*/  CS2R R60, SRZ ;  /* 0x00000000003c7805 */ /* 0x000fe2000001ff00 */
[----:B------:R-:W-:Y:S01]  /*2a10*/  IMAD.MOV.U32 R41, RZ, RZ, R65 ;  /* 0x000000ffff297224 */ /* 0x000fe200078e0041 */
[----:B------:R-:W-:Y:S01]  /*2a20*/  ISETP.GE.AND P3, PT, R44, R96, PT ;  /* 0x000000602c00720c */ /* 0x000fe20003f66270 */
        /* <DEDUP_REMOVED lines=14> */
[----:B------:R-:W-:Y:S02]  /*2b10*/  CS2R R62, SRZ ;  /* 0x00000000003e7805 */ /* 0x000fe4000001ff00 */
[----:B------:R-:W-:Y:S02]  /*2b20*/  PRMT R134, R43, 0x7610, R134 ;  /* 0x000076102b867816 */ /* 0x000fe40000000086 */
[----:B------:R-:W-:Y:S01]  /*2b30*/  P2R R128, PR, RZ, 0x8 ;  /* 0x00000008ff807803 */ /* 0x000fe20000000000 */
[----:B------:R-:W-:Y:S06]  /*2b40*/  @P3 BRA `(.L_x_6962) ;  /* 0x0000000000503947 */ /* 0x000fec0003800000 */
        /* <DEDUP_REMOVED lines=20> */
.L_x_6962:
[----:B------:R-:W-:Y:S05]  /*2c90*/  BSYNC B1 ;  /* 0x0000000000017941 */ /* 0x000fea0003800000 */
.L_x_6961:
[----:B------:R-:W-:Y:S01]  /*2ca0*/  VIADD R72, R153, 0x40 ;  /* 0x0000004099487836 */ /* 0x000fe20000000000 */
[----:B0----5:R-:W-:Y:S01]  /*2cb0*/  MOV R40, R56 ;  /* 0x0000003800287202 */ /* 0x021fe20000000f00 */
[----:B------:R-:W-:Y:S01]  /*2cc0*/  IMAD.MOV.U32 R41, RZ, RZ, R57 ;  /* 0x000000ffff297224 */ /* 0x000fe200078e0039 */
[----:B------:R-:W-:Y:S01]  /*2cd0*/  BSSY B1, `(.L_x_6963) ;  /* 0x000002d000017945 */ /* 0x000fe20003800000 */
        /* <DEDUP_REMOVED lines=16> */
[----:B------:R-:W-:Y:S02]  /*2de0*/  CS2R R52, SRZ ;  /* 0x0000000000347805 */ /* 0x000fe4000001ff00 */
[----:B------:R-:W-:-:S02]  /*2df0*/  PRMT R120, R43, 0x7610, R120 ;  /* 0x000076102b787816 */ /* 0x000fc40000000078 */
[----:B------:R-:W-:Y:S02]  /*2e00*/  CS2R R50, SRZ ;  /* 0x0000000000327805 */ /* 0x000fe4000001ff00 */
[----:B------:R-:W-:Y:S02]  /*2e10*/  CS2R R54, SRZ ;  /* 0x0000000000367805 */ /* 0x000fe4000001ff00 */
[----:B------:R-:W-:Y:S02]  /*2e20*/  CS2R R44, SRZ ;  /* 0x00000000002c7805 */ /* 0x000fe4000001ff00 */
[----:B------:R-:W-:Y:S02]  /*2e30*/  CS2R R42, SRZ ;  /* 0x00000000002a7805 */ /* 0x000fe4000001ff00 */
[----:B------:R-:W-:Y:S01]  /*2e40*/  CS2R R46, SRZ ;  /* 0x00000000002e7805 */ /* 0x000fe2000001ff00 */
        /* <DEDUP_REMOVED lines=21> */
.L_x_6964:
[----:B------:R-:W-:Y:S05]  /*2fa0*/  BSYNC B1 ;  /* 0x0000000000017941 */ /* 0x000fea0003800000 */
.L_x_6963:
[----:B0-----:R-:W-:Y:S01]  /*2fb0*/  VIADD R72, R153, 0x60 ;  /* 0x0000006099487836 */ /* 0x001fe20000000000 */
[----:B------:R-:W-:Y:S04]  /*2fc0*/  BSSY B1, `(.L_x_6965) ;  /* 0x000001f000017945 */ /* 0x000fe80003800000 */
[----:B------:R-:W-:-:S13]  /*2fd0*/  ISETP.GE.AND P4, PT, R72, R96, PT ;  /* 0x000000604800720c */ /* 0x000fda0003f86270 */
[----:B------:R-:W-:Y:S05]  /*2fe0*/  @P4 BRA `(.L_x_6966) ;  /* 0x0000000000704947 */ /* 0x000fea0003800000 */
[----:B------:R-:W0:Y:S01]  /*2ff0*/  LDC.64 R40, c[0x0][0x3f8] ;  /* 0x0000fe00ff287b82 */ /* 0x000e220000000a00 */
[----:B------:R-:W-:Y:S01]  /*3000*/  IMAD.MOV.U32 R15, RZ, RZ, R90 ;  /* 0x000000ffff0f7224 */ /* 0x000fe200078e005a */
[----:B------:R-:W-:Y:S01]  /*3010*/  ULDC.64 UR4, c[0x0][0x3e8] ;  /* 0x0000fa0000047ab9 */ /* 0x000fe20000000a00 */
[----:B------:R-:W-:Y:S02]  /*3020*/  CS2R R44, SRZ ;  /* 0x00000000002c7805 */ /* 0x000fe4000001ff00 */
[----:B------:R-:W-:Y:S01]  /*3030*/  CS2R R46, SRZ ;  /* 0x00000000002e7805 */ /* 0x000fe2000001ff00 */
[----:B0-----:R-:W-:-:S04]  /*3040*/  IMAD.WIDE.U32 R14, R40, 0x60, R14 ;  /* 0x00000060280e7825 */ /* 0x001fc800078e000e */
[----:B------:R-:W-:Y:S01]  /*3050*/  IMAD R13, R41, 0x60, RZ ;  /* 0x00000060290d7824 */ /* 0x000fe200078e02ff */
[----:B------:R-:W-:-:S04]  /*3060*/  IADD3 R41, P5, R80, R14, RZ ;  /* 0x0000000e50297210 */ /* 0x000fc80007fbe0ff */
[----:B------:R-:W-:Y:S01]  /*3070*/  IADD3.X R42, R38, R15, R13, P5, !PT ;  /* 0x0000000f262a7210 */ /* 0x000fe20002ffe40d */
[----:B------:R-:W-:Y:S01]  /*3080*/  IMAD.MOV.U32 R13, RZ, RZ, R11 ;  /* 0x000000ffff0d7224 */ /* 0x000fe200078e000b */
[----:B------:R-:W0:Y:S02]  /*3090*/  LDC.64 R14, c[0x0][0x408] ;  /* 0x00010200ff0e7b82 */ /* 0x000e240000000a00 */
[----:B0-----:R-:W-:-:S04]  /*30a0*/  IMAD.WIDE.U32 R12, R14, 0x60, R12 ;  /* 0x000000600e0c7825 */ /* 0x001fc800078e000c */
[----:B------:R-:W-:Y:S01]  /*30b0*/  IMAD R15, R15, 0x60, RZ ;  /* 0x000000600f0f7824 */ /* 0x000fe200078e02ff */
[----:B------:R-:W-:-:S04]  /*30c0*/  IADD3 R11, P5, R84, R12, RZ ;  /* 0x0000000c540b7210 */ /* 0x000fc80007fbe0ff */
[----:B------:R-:W-:Y:S02]  /*30d0*/  IADD3.X R40, R76, R13, R15, P5, !PT ;  /* 0x0000000d4c287210 */ /* 0x000fe40002ffe40f */
        /* <DEDUP_REMOVED lines=13> */
.L_x_6966:
[----:B------:R-:W-:Y:S05]  /*31b0*/  BSYNC B1 ;  /* 0x0000000000017941 */ /* 0x000fea0003800000 */
.L_x_6965:
[----:B-----5:R-:W-:Y:S01]  /*31c0*/  IMAD.MOV.U32 R11, RZ, RZ, R48 ;  /* 0x000000ffff0b7224 */ /* 0x020fe200078e0030 */
[----:B0-----:R-:W-:Y:S01]  /*31d0*/  MOV R13, R52 ;  /* 0x00000034000d7202 */ /* 0x001fe20000000f00 */
[----:B------:R-:W-:Y:S01]  /*31e0*/  IMAD.MOV.U32 R12, RZ, RZ, R49 ;  /* 0x000000ffff0c7224 */ /* 0x000fe200078e0031 */
[----:B------:R-:W-:Y:S01]  /*31f0*/  UISETP.NE.AND UP0, UPT, UR41, 0x3, UPT ;  /* 0x000000032900788c */ /* 0x000fe2000bf05270 */
        /* <DEDUP_REMOVED lines=28> */
[----:B------:R-:W-:Y:S02]  /*33c0*/  PRMT R115, R13, 0x7610, R115 ;  /* 0x000076100d737816 */ /* 0x000fe40000000073 */
[----:B------:R-:W-:Y:S01]  /*33d0*/  PRMT R116, R14, 0x7610, R116 ;  /* 0x000076100e747816 */ /* 0x000fe20000000074 */
[----:B------:R-:W-:Y:S06]  /*33e0*/  @!P5 BRA `(.L_x_6967) ;  /* 0x000000000004d947 */ /* 0x000fec0003800000 */
[----:B------:R-:W-:Y:S01]  /*33f0*/  BPT.TRAP 0x1 ;  /* 0x000000040000795c */ /* 0x000fe20000300000 */
.L_x_6967:
[----:B------:R-:W-:Y:S01]  /*3400*/  LEA R90, R155, R156, 0x3 ;  /* 0x0000009c9b5a7211 */ /* 0x000fe200078e18ff */
[----:B------:R-:W-:Y:S01]  /*3410*/  BSSY B1, `(.L_x_6968) ;  /* 0x0000004000017945 */ /* 0x000fe20003800000 */
[----:B------:R-:W-:-:S04]  /*3420*/  SHF.L.U32 R101, R154, 0x1f, RZ ;  /* 0x0000001f9a657819 */ /* 0x000fc800000006ff */
[----:B------:R-:W0:Y:S02]  /*3430*/  SYNCS.PHASECHK.TRANS64.TRYWAIT P6, [R90+URZ+0x28890], R101 ;  /* 0x028890655a0075a7 */ /* 0x000e2400080c017f */
[----:B0-----:R-:W-:Y:S05]  /*3440*/  @!P6 BRA `(.L_x_6969) ;  /* 0x000001880058e947 */ /* 0x001fea0003800000 */
.L_x_7275:
[----:B------:R-:W-:Y:S05]  /*3450*/  BSYNC B1 ;  /* 0x0000000000017941 */ /* 0x000fea0003800000 */
.L_x_6968:
[----:B------:R-:W-:-:S03]  /*3460*/  UMOV UR4, 0xffffffff ;  /* 0xffffffff00047882 */ /* 0x000fc60000000000 */
[----:B------:R-:W-:Y:S05]  /*3470*/  BRA.DIV UR4, `(.L_x_6970) ;  /* 0x0000018a04607947 */ /* 0x000fea000b800000 */
[----:B------:R1:W2:Y:S04]  /*3480*/  SHFL.IDX PT, R75, R106, RZ, 0x181f ;  /* 0x00181fff6a4b7589 */ /* 0x0002a800000e0000 */
[----:B------:R1:W3:Y:S02]  /*3490*/  SHFL.IDX PT, R74, R107, RZ, 0x181f ;  /* 0x00181fff6b4a7589 */ /* 0x0002e400000e0000 */
.L_x_7279:
[----:B------:R-:W-:Y:S01]  /*34a0*/  ISETP.NE.AND P6, PT, R138, RZ, PT ;  /* 0x000000ff8a00720c */ /* 0x000fe20003fc5270 */
[----:B------:R-:W-:-:S12]  /*34b0*/  BSSY B1, `(.L_x_6971) ;  /* 0x0000071000017945 */ /* 0x000fd80003800000 */
[----:B------:R-:W-:Y:S05]  /*34c0*/  @P6 BRA `(.L_x_6972) ;  /* 0x0000000400bc6947 */ /* 0x000fea0003800000 */
[----:B------:R-:W-:Y:S04]  /*34d0*/  BSSY B2, `(.L_x_6973) ;  /* 0x0000037000027945 */ /* 0x000fe80003800000 */
[----:B------:R-:W-:Y:S05]  /*34e0*/  @P1 BRA `(.L_x_6974) ;  /* 0x0000000000d41947 */ /* 0x000fea0003800000 */
[----:B------:R4:W0:Y:S01]  /*34f0*/  LDS.128 R12, [R91+0x18400] ;  /* 0x018400005b0c7984 */ /* 0x0008220000000c00 */
[C---:B---3--:R-:W-:Y:S01]  /*3500*/  LEA R72, P6, R16.reuse, R74, 0x1 ;  /* 0x0000004a10487211 */ /* 0x048fe200078c08ff */
[----:B------:R-:W-:Y:S03]  /*3510*/  BSSY B3, `(.L_x_6975) ;  /* 0x0000031000037945 */ /* 0x000fe60003800000 */
[----:B--2---:R-:W-:Y:S02]  /*3520*/  LEA.HI.X R73, R16, R75, R17, 0x1, P6 ;  /* 0x0000004b10497211 */ /* 0x004fe400030f0c11 */
[----:B------:R-:W-:-:S13]  /*3530*/  ISETP.GE.AND P6, PT, R18, R102, PT ;  /* 0x000000661200720c */ /* 0x000fda0003fc6270 */
[----:B----4-:R-:W-:Y:S05]  /*3540*/  @P6 BRA `(.L_x_6976) ;  /* 0x0000000000b46947 */ /* 0x010fea0003800000 */
[----:B------:R-:W-:Y:S02]  /*3550*/  SHF.R.U64 R138, R70, 0x10, R71 ;  /* 0x00000010468a7819 */ /* 0x000fe40000001247 */
[----:B------:R-:W-:Y:S01]  /*3560*/  SHF.R.U64 R140, R68, 0x10, R69 ;  /* 0x00000010448c7819 */ /* 0x000fe20000001245 */
[----:B0-----:R-:W-:Y:S01]  /*3570*/  IMAD.U32 R68, R14, 0x10000, RZ ;  /* 0x000100000e447824 */ /* 0x001fe200078e00ff */
[----:B------:R-:W-:Y:S02]  /*3580*/  SHF.R.U32.HI R139, RZ, 0x10, R71 ;  /* 0x00000010ff8b7819 */ /* 0x000fe40000011647 */
[----:B------:R-:W-:Y:S02]  /*3590*/  SHF.R.U32.HI R11, RZ, 0x10, R69 ;  /* 0x00000010ff0b7819 */ /* 0x000fe40000011645 */
[----:B------:R-:W-:Y:S02]  /*35a0*/  PRMT R135, R135, 0x5410, R138 ;  /* 0x0000541087877816 */ /* 0x000fe4000000008a */
[----:B------:R-:W-:-:S02]  /*35b0*/  PRMT R137, R137, 0x5410, R140 ;  /* 0x0000541089897816 */ /* 0x000fc4000000008c */
[----:B------:R-:W-:Y:S01]  /*35c0*/  LOP3.LUT R69, R14, 0xffff0000, RZ, 0xc0, !PT ;  /* 0xffff00000e457812 */ /* 0x000fe200078ec0ff */
[C---:B------:R-:W-:Y:S01]  /*35d0*/  IMAD.U32 R14, R13.reuse, 0x10000, RZ ;  /* 0x000100000d0e7824 */ /* 0x040fe200078e00ff */
[----:B------:R-:W-:Y:S02]  /*35e0*/  PRMT R139, R134, 0x5410, R139 ;  /* 0x00005410868b7816 */ /* 0x000fe4000000008b */
[----:B------:R-:W-:Y:S01]  /*35f0*/  PRMT R136, R136, 0x5410, R11 ;  /* 0x0000541088887816 */ /* 0x000fe2000000000b */
[----:B------:R-:W-:Y:S01]  /*3600*/  IMAD.U32 R11, R12, 0x10000, RZ ;  /* 0x000100000c0b7824 */ /* 0x000fe200078e00ff */
        /* <DEDUP_REMOVED lines=11> */
[----:B------:R-:W-:-:S02]  /*36c0*/  IMAD.U32 R135, R135, 0x10000, RZ ;  /* 0x0001000087877824 */ /* 0x000fc400078e00ff */
[----:B------:R-:W-:Y:S01]  /*36d0*/  FMUL.FTZ R69, R69, R134 ;  /* 0x0000008645457220 */ /* 0x000fe20000410000 */
[----:B------:R-:W-:Y:S01]  /*36e0*/  LOP3.LUT R136, R136, 0xffff0000, RZ, 0xc0, !PT ;  /* 0xffff000088887812 */ /* 0x000fe200078ec0ff */
[----:B------:R-:W-:Y:S02]  /*36f0*/  IMAD.U32 R137, R137, 0x10000, RZ ;  /* 0x0001000089897824 */ /* 0x000fe400078e00ff */
[C---:B------:R-:W-:Y:S01]  /*3700*/  FFMA.FTZ R141, R14.reuse, R71, -R141 ;  /* 0x000000470e8d7223 */ /* 0x040fe2000001088d */
[----:B------:R-:W-:Y:S01]  /*3710*/  FFMA.FTZ R138, R14, R138, R13 ;  /* 0x0000008a0e8a7223 */ /* 0x000fe2000001000d */
[----:B------:R-:W-:Y:S01]  /*3720*/  FFMA.FTZ R143, R68, R134, -R143 ;  /* 0x00000086448f7223 */ /* 0x000fe2000001088f */
[----:B------:R-:W-:Y:S01]  /*3730*/  FMUL.FTZ R14, R12, R135 ;  /* 0x000000870c0e7220 */ /* 0x000fe20000410000 */
[----:B------:R-:W-:Y:S02]  /*3740*/  IMAD.U32 R15, R15, 0x10000, RZ ;  /* 0x000100000f0f7824 */ /* 0x000fe400078e00ff */
[----:B------:R-:W-:Y:S01]  /*3750*/  FFMA.FTZ R68, R68, R140, R69 ;  /* 0x0000008c44447223 */ /* 0x000fe20000010045 */
[----:B------:R-:W-:Y:S01]  /*3760*/  FMUL.FTZ R134, R70, R139 ;  /* 0x0000008b46867220 */ /* 0x000fe20000410000 */
[-C--:B------:R-:W-:Y:S01]  /*3770*/  FMUL.FTZ R12, R12, R137.reuse ;  /* 0x000000890c0c7220 */ /* 0x080fe20000410000 */
[-C--:B------:R-:W-:Y:S01]  /*3780*/  FMUL.FTZ R70, R70, R136.reuse ;  /* 0x0000008846467220 */ /* 0x080fe20000410000 */
[----:B------:R-:W-:Y:S01]  /*3790*/  FFMA.FTZ R14, R11, R137, -R14 ;  /* 0x000000890b0e7223 */ /* 0x000fe2000001080e */
[----:B------:R-:W-:Y:S01]  /*37a0*/  FFMA.FTZ R134, R15, R136, -R134 ;  /* 0x000000880f867223 */ /* 0x000fe20000010886 */
[----:B------:R-:W-:Y:S01]  /*37b0*/  FFMA.FTZ R11, R11, R135, R12 ;  /* 0x000000870b0b7223 */ /* 0x000fe2000001000c */
[----:B------:R-:W-:Y:S01]  /*37c0*/  FFMA.FTZ R15, R15, R139, R70 ;  /* 0x0000008b0f0f7223 */ /* 0x000fe20000010046 */
[----:B------:R-:W-:-:S02]  /*37d0*/  F2FP.BF16.F32.PACK_AB R68, R68, R143 ;  /* 0x0000008f4444723e */ /* 0x000fc400000010ff */
[----:B------:R-:W-:Y:S02]  /*37e0*/  F2FP.BF16.F32.PACK_AB R13, R138, R141 ;  /* 0x0000008d8a0d723e */ /* 0x000fe400000010ff */
[----:B------:R-:W-:Y:S01]  /*37f0*/  F2FP.BF16.F32.PACK_AB R12, R11, R14 ;  /* 0x0000000e0b0c723e */ /* 0x000fe200000010ff */
[----:B------:R-:W-:Y:S01]  /*3800*/  IMAD.MOV.U32 R14, RZ, RZ, R68 ;  /* 0x000000ffff0e7224 */ /* 0x000fe200078e0044 */
[----:B------:R-:W-:-:S07]  /*3810*/  F2FP.BF16.F32.PACK_AB R15, R15, R134 ;  /* 0x000000860f0f723e */ /* 0x000fce00000010ff */
.L_x_6976:
[----:B------:R-:W-:Y:S05]  /*3820*/  BSYNC B3 ;  /* 0x0000000000037941 */ /* 0x000fea0003800000 */
.L_x_6975:
[----:B0-----:R4:W-:Y:S02]  /*3830*/  ST.E.128 desc[UR42][R72.64], R12 ;  /* 0x0000000c48007985 */ /* 0x0019e4000c101d2a */
.L_x_6974:
[----:B------:R-:W-:Y:S05]  /*3840*/  BSYNC B2 ;  /* 0x0000000000027941 */ /* 0x000fea0003800000 */
.L_x_6973:
[----:B------:R-:W-:Y:S05]  /*3850*/  @P2 BRA `(.L_x_6972) ;  /* 0x0000000000d82947 */ /* 0x000fea0003800000 */
[----:B----4-:R4:W0:Y:S01]  /*3860*/  LDS.128 R12, [R91+0x1c400] ;  /* 0x01c400005b0c7984 */ /* 0x0108220000000c00 */
[C---:B---3--:R-:W-:Y:S01]  /*3870*/  LEA R68, P6, R23.reuse, R74, 0x1 ;  /* 0x0000004a17447211 */ /* 0x048fe200078c08ff */
[----:B------:R-:W-:Y:S03]  /*3880*/  BSSY B2, `(.L_x_6977) ;  /* 0x0000032000027945 */ /* 0x000fe60003800000 */
[----:B--2---:R-:W-:Y:S02]  /*3890*/  LEA.HI.X R69, R23, R75, R22, 0x1, P6 ;  /* 0x0000004b17457211 */ /* 0x004fe400030f0c16 */
[----:B------:R-:W-:-:S13]  /*38a0*/  ISETP.GE.AND P6, PT, R152, R102, PT ;  /* 0x000000669800720c */ /* 0x000fda0003fc6270 */
[----:B----4-:R-:W-:Y:S05]  /*38b0*/  @P6 BRA `(.L_x_6978) ;  /* 0x0000000000b86947 */ /* 0x010fea0003800000 */
[----:B------:R-:W-:Y:S01]  /*38c0*/  SHF.R.U64 R72, R64, 0x10, R65 ;  /* 0x0000001040487819 */ /* 0x000fe20000001241 */
[----:B0-----:R-:W-:Y:S01]  /*38d0*/  IMAD.U32 R64, R14, 0x10000, RZ ;  /* 0x000100000e407824 */ /* 0x001fe200078e00ff */
        /* <DEDUP_REMOVED lines=10> */
[----:B------:R-:W-:Y:S02]  /*3980*/  LOP3.LUT R13, R13, 0xffff0000, RZ, 0xc0, !PT ;  /* 0xffff00000d0d7812 */ /* 0x000fe400078ec0ff */
[----:B------:R-:W-:Y:S01]  /*3990*/  LOP3.LUT R71, R123, 0xffff0000, RZ, 0xc0, !PT ;  /* 0xffff00007b477812 */ /* 0x000fe200078ec0ff */
[----:B------:R-:W-:Y:S01]  /*39a0*/  IMAD.U32 R70, R122, 0x10000, RZ ;  /* 0x000100007a467824 */ /* 0x000fe200078e00ff */
[----:B------:R-:W-:Y:S01]  /*39b0*/  LOP3.LUT R67, R121, 0xffff0000, RZ, 0xc0, !PT ;  /* 0xffff000079437812 */ /* 0x000fe200078ec0ff */
[----:B------:R-:W-:Y:S01]  /*39c0*/  IMAD.U32 R123, R123, 0x10000, RZ ;  /* 0x000100007b7b7824 */ /* 0x000fe200078e00ff */
[----:B------:R-:W-:Y:S01]  /*39d0*/  SHF.L.U32 R72, R124, 0x10, RZ ;  /* 0x000000107c487819 */ /* 0x000fe200000006ff */
[C---:B------:R-:W-:Y:S01]  /*39e0*/  FMUL.FTZ R73, R13.reuse, R71 ;  /* 0x000000470d497220 */ /* 0x040fe20000410000 */
[----:B------:R-:W-:Y:S01]  /*39f0*/  LOP3.LUT R12, R12, 0xffff0000, RZ, 0xc0, !PT ;  /* 0xffff00000c0c7812 */ /* 0x000fe200078ec0ff */
[-C--:B------:R-:W-:Y:S01]  /*3a00*/  FMUL.FTZ R74, R13, R67.reuse ;  /* 0x000000430d4a7220 */ /* 0x080fe20000410000 */
[----:B------:R-:W-:Y:S01]  /*3a10*/  LOP3.LUT R66, R15, 0xffff0000, RZ, 0xc0, !PT ;  /* 0xffff00000f427812 */ /* 0x000fe200078ec0ff */
        /* <DEDUP_REMOVED lines=13> */
[-C--:B------:R-:W-:Y:S01]  /*3af0*/  FMUL.FTZ R65, R66, R122.reuse ;  /* 0x0000007a42417220 */ /* 0x080fe20000410000 */
        /* <DEDUP_REMOVED lines=10> */
.L_x_6978:
[----:B------:R-:W-:Y:S05]  /*3ba0*/  BSYNC B2 ;  /* 0x0000000000027941 */ /* 0x000fea0003800000 */
.L_x_6977:
[----:B0-----:R0:W-:Y:S02]  /*3bb0*/  ST.E.128 desc[UR42][R68.64], R12 ;  /* 0x0000000c44007985 */ /* 0x0011e4000c101d2a */
.L_x_6972:
[----:B------:R-:W-:Y:S05]  /*3bc0*/  BSYNC B1 ;  /* 0x0000000000017941 */ /* 0x000fea0003800000 */
.L_x_6971:
[----:B------:R-:W-:-:S03]  /*3bd0*/  UMOV UR4, 0xffffffff ;  /* 0xffffffff00047882 */ /* 0x000fc60000000000 */
[----:B------:R-:W-:Y:S05]  /*3be0*/  BRA.DIV UR4, `(.L_x_6979) ;  /* 0x0000018204d07947 */ /* 0x000fea000b800000 */
[----:B------:R0:W0:Y:S04]  /*3bf0*/  SHFL.IDX PT, R67, R106, 0x1, 0x181f ;  /* 0x00381f006a437f89 */ /* 0x00002800000e0000 */
[----:B------:R0:W0:Y:S02]  /*3c00*/  SHFL.IDX PT, R66, R107, 0x1, 0x181f ;  /* 0x00381f006b427f89 */ /* 0x00002400000e0000 */
.L_x_7283:
[----:B------:R-:W-:Y:S01]  /*3c10*/  ISETP.NE.AND P6, PT, R128, RZ, PT ;  /* 0x000000ff8000720c */ /* 0x000fe20003fc5270 */
[----:B------:R-:W-:-:S12]  /*3c20*/  BSSY B1, `(.L_x_6980) ;  /* 0x0000072000017945 */ /* 0x000fd80003800000 */
[----:B------:R-:W-:Y:S05]  /*3c30*/  @P6 BRA `(.L_x_6981) ;  /* 0x0000000400c06947 */ /* 0x000fea0003800000 */
[----:B------:R-:W-:Y:S04]  /*3c40*/  BSSY B2, `(.L_x_6982) ;  /* 0x0000038000027945 */ /* 0x000fe80003800000 */
[----:B------:R-:W-:Y:S05]  /*3c50*/  @P1 BRA `(.L_x_6983) ;  /* 0x0000000000d81947 */ /* 0x000fea0003800000 */
[----:B0---4-:R0:W4:Y:S01]  /*3c60*/  LDS.128 R12, [R91+0x19400] ;  /* 0x019400005b0c7984 */ /* 0x0111220000000c00 */
[C---:B------:R-:W-:Y:S01]  /*3c70*/  LEA R64, P6, R16.reuse, R66, 0x1 ;  /* 0x0000004210407211 */ /* 0x040fe200078c08ff */
[----:B------:R-:W-:Y:S03]  /*3c80*/  BSSY B3, `(.L_x_6984) ;  /* 0x0000032000037945 */ /* 0x000fe60003800000 */
[----:B------:R-:W-:Y:S02]  /*3c90*/  LEA.HI.X R65, R16, R67, R17, 0x1, P6 ;  /* 0x0000004310417211 */ /* 0x000fe400030f0c11 */
[----:B------:R-:W-:-:S13]  /*3ca0*/  ISETP.GE.AND P6, PT, R18, R102, PT ;  /* 0x000000661200720c */ /* 0x000fda0003fc6270 */
[----:B0-----:R-:W-:Y:S05]  /*3cb0*/  @P6 BRA `(.L_x_6985) ;  /* 0x0000000000b86947 */ /* 0x001fea0003800000 */
[----:B------:R-:W-:Y:S01]  /*3cc0*/  SHF.R.U64 R70, R60, 0x10, R61 ;  /* 0x000000103c467819 */ /* 0x000fe2000000123d */
[----:B----4-:R-:W-:Y:S01]  /*3cd0*/  IMAD.U32 R60, R14, 0x10000, RZ ;  /* 0x000100000e3c7824 */ /* 0x010fe200078e00ff */
        /* <DEDUP_REMOVED lines=42> */
[----:B------:R-:W-:-:S02]  /*3f80*/  F2FP.BF16.F32.PACK_AB R15, R61, R68 ;  /* 0x000000443d0f723e */ /* 0x000fc400000010ff */
[----:B------:R-:W-:-:S07]  /*3f90*/  MOV R14, R60 ;  /* 0x0000003c000e7202 */ /* 0x000fce0000000f00 */
.L_x_6985:
[----:B------:R-:W-:Y:S05]  /*3fa0*/  BSYNC B3 ;  /* 0x0000000000037941 */ /* 0x000fea0003800000 */
.L_x_6984:
[----:B----4-:R0:W-:Y:S02]  /*3fb0*/  ST.E.128 desc[UR42][R64.64], R12 ;  /* 0x0000000c40007985 */ /* 0x0101e4000c101d2a */
.L_x_6983:
[----:B------:R-:W-:Y:S05]  /*3fc0*/  BSYNC B2 ;  /* 0x0000000000027941 */ /* 0x000fea0003800000 */
.L_x_6982:
        /* <DEDUP_REMOVED lines=53> */
.L_x_6987:
[----:B------:R-:W-:Y:S05]  /*4320*/  BSYNC B2 ;  /* 0x0000000000027941 */ /* 0x000fea0003800000 */
.L_x_6986:
[----:B----4-:R0:W-:Y:S02]  /*4330*/  ST.E.128 desc[UR42][R60.64], R12 ;  /* 0x0000000c3c007985 */ /* 0x0101e4000c101d2a */
.L_x_6981:
[----:B------:R-:W-:Y:S05]  /*4340*/  BSYNC B1 ;  /* 0x0000000000017941 */ /* 0x000fea0003800000 */
.L_x_6980:
[----:B------:R-:W-:-:S03]  /*4350*/  UMOV UR4, 0xffffffff ;  /* 0xffffffff00047882 */ /* 0x000fc60000000000 */
[----:B------:R-:W-:Y:S05]  /*4360*/  BRA.DIV UR4, `(.L_x_6988) ;  /* 0x0000017e043c7947 */ /* 0x000fea000b800000 */
[----:B------:R0:W0:Y:S04]  /*4370*/  SHFL.IDX PT, R59, R106, 0x2, 0x181f ;  /* 0x00581f006a3b7f89 */ /* 0x00002800000e0000 */
[----:B------:R0:W0:Y:S02]  /*4380*/  SHFL.IDX PT, R58, R107, 0x2, 0x181f ;  /* 0x00581f006b3a7f89 */ /* 0x00002400000e0000 */
.L_x_7287:
[----:B------:R-:W-:Y:S04]  /*4390*/  BSSY B1, `(.L_x_6989) ;  /* 0x0000072000017945 */ /* 0x000fe80003800000 */
        /* <DEDUP_REMOVED lines=15> */
[----:B------:R-:W-:Y:S01]  /*4490*/  PRMT R132, R132, 0x5410, R11 ;  /* 0x0000541084847816 */ /* 0x000fe2000000000b */
[----:B------:R-:W-:Y:S01]  /*44a0*/  IMAD.U32 R11, R12, 0x10000, RZ ;  /* 0x000100000c0b7824 */ /* 0x000fe200078e00ff */
[----:B------:R-:W-:-:S02]  /*44b0*/  PRMT R133, R133, 0x5410, R60 ;  /* 0x0000541085857816 */ /* 0x000fc4000000003c */
[----:B------:R-:W-:Y:S02]  /*44c0*/  LOP3.LUT R53, R14, 0xffff0000, RZ, 0xc0, !PT ;  /* 0xffff00000e357812 */ /* 0x000fe400078ec0ff */
[----:B------:R-:W-:Y:S01]  /*44d0*/  PRMT R131, R131, 0x5410, R62 ;  /* 0x0000541083837816 */ /* 0x000fe2000000003e */
[----:B------:R-:W-:Y:S01]  /*44e0*/  IMAD.U32 R62, R133, 0x10000, RZ ;  /* 0x00010000853e7824 */ /* 0x000fe200078e00ff */
[C---:B------:R-:W-:Y:S02]  /*44f0*/  SHF.L.U32 R14, R13.reuse, 0x10, RZ ;  /* 0x000000100d0e7819 */ /* 0x040fe400000006ff */
[----:B------:R-:W-:Y:S01]  /*4500*/  LOP3.LUT R13, R13, 0xffff0000, RZ, 0xc0, !PT ;  /* 0xffff00000d0d7812 */ /* 0x000fe200078ec0ff */
[----:B------:R-:W-:Y:S01]  /*4510*/  IMAD.U32 R60, R131, 0x10000, RZ ;  /* 0x00010000833c7824 */ /* 0x000fe200078e00ff */
[C---:B------:R-:W-:Y:S01]  /*4520*/  LOP3.LUT R61, R132.reuse, 0xffff0000, RZ, 0xc0, !PT ;  /* 0xffff0000843d7812 */ /* 0x040fe200078ec0ff */
[----:B------:R-:W-:Y:S01]  /*4530*/  IMAD.U32 R132, R132, 0x10000, RZ ;  /* 0x0001000084847824 */ /* 0x000fe200078e00ff */
[C---:B------:R-:W-:Y:S01]  /*4540*/  LOP3.LUT R55, R130.reuse, 0xffff0000, RZ, 0xc0, !PT ;  /* 0xffff000082377812 */ /* 0x040fe200078ec0ff */
[----:B------:R-:W-:Y:S01]  /*4550*/  IMAD.U32 R130, R130, 0x10000, RZ ;  /* 0x0001000082827824 */ /* 0x000fe200078e00ff */
[----:B------:R-:W-:Y:S01]  /*4560*/  LOP3.LUT R54, R15, 0xffff0000, RZ, 0xc0, !PT ;  /* 0xffff00000f367812 */ /* 0x000fe200078ec0ff */
[C---:B------:R-:W-:Y:S01]  /*4570*/  FMUL.FTZ R63, R13.reuse, R61 ;  /* 0x0000003d0d3f7220 */ /* 0x040fe20000410000 */
[----:B------:R-:W-:Y:S01]  /*4580*/  LOP3.LUT R12, R12, 0xffff0000, RZ, 0xc0, !PT ;  /* 0xffff00000c0c7812 */ /* 0x000fe200078ec0ff */
[-C--:B------:R-:W-:Y:S01]  /*4590*/  FMUL.FTZ R64, R13, R55.reuse ;  /* 0x000000370d407220 */ /* 0x080fe20000410000 */
[C---:B------:R-:W-:Y:S01]  /*45a0*/  FMUL.FTZ R13, R53.reuse, R62 ;  /* 0x0000003e350d7220 */ /* 0x040fe20000410000 */
[-C--:B------:R-:W-:Y:S01]  /*45b0*/  FMUL.FTZ R53, R53, R60.reuse ;  /* 0x0000003c35357220 */ /* 0x080fe20000410000 */
[----:B------:R-:W-:Y:S01]  /*45c0*/  LOP3.LUT R133, R133, 0xffff0000, RZ, 0xc0, !PT ;  /* 0xffff000085857812 */ /* 0x000fe200078ec0ff */
[C---:B------:R-:W-:Y:S01]  /*45d0*/  FFMA.FTZ R63, R14.reuse, R55, -R63 ;  /* 0x000000370e3f7223 */ /* 0x040fe2000001083f */
[----:B------:R-:W-:Y:S01]  /*45e0*/  LOP3.LUT R131, R131, 0xffff0000, RZ, 0xc0, !PT ;  /* 0xffff000083837812 */ /* 0x000fe200078ec0ff */
[----:B------:R-:W-:Y:S01]  /*45f0*/  FFMA.FTZ R64, R14, R61, R64 ;  /* 0x0000003d0e407223 */ /* 0x000fe20000010040 */
[C---:B------:R-:W-:Y:S01]  /*4600*/  FFMA.FTZ R60, R52.reuse, R60, -R13 ;  /* 0x0000003c343c7223 */ /* 0x040fe2000001080d */
[----:B------:R-:W-:Y:S01]  /*4610*/  FFMA.FTZ R53, R52, R62, R53 ;  /* 0x0000003e34357223 */ /* 0x000fe20000010035 */
[----:B------:R-:W-:-:S02]  /*4620*/  IMAD.U32 R15, R15, 0x10000, RZ ;  /* 0x000100000f0f7824 */ /* 0x000fc400078e00ff */
        /* <DEDUP_REMOVED lines=8> */
[----:B------:R-:W-:Y:S02]  /*46b0*/  F2FP.BF16.F32.PACK_AB R63, R64, R63 ;  /* 0x0000003f403f723e */ /* 0x000fe400000010ff */
[----:B------:R-:W-:-:S02]  /*46c0*/  F2FP.BF16.F32.PACK_AB R60, R53, R60 ;  /* 0x0000003c353c723e */ /* 0x000fc400000010ff */
[----:B------:R-:W-:Y:S01]  /*46d0*/  F2FP.BF16.F32.PACK_AB R12, R13, R14 ;  /* 0x0000000e0d0c723e */ /* 0x000fe200000010ff */
[----:B------:R-:W-:Y:S01]  /*46e0*/  IMAD.MOV.U32 R13, RZ, RZ, R63 ;  /* 0x000000ffff0d7224 */ /* 0x000fe200078e003f */
[----:B------:R-:W-:Y:S01]  /*46f0*/  F2FP.BF16.F32.PACK_AB R15, R15, R52 ;  /* 0x000000340f0f723e */ /* 0x000fe200000010ff */
[----:B------:R-:W-:-:S07]  /*4700*/  IMAD.MOV.U32 R14, RZ, RZ, R60 ;  /* 0x000000ffff0e7224 */ /* 0x000fce00078e003c */
.L_x_6994:
[----:B------:R-:W-:Y:S05]  /*4710*/  BSYNC B3 ;  /* 0x0000000000037941 */ /* 0x000fea0003800000 */
.L_x_6993:
[----:B----4-:R0:W-:Y:S02]  /*4720*/  ST.E.128 desc[UR42][R56.64], R12 ;  /* 0x0000000c38007985 */ /* 0x0101e4000c101d2a */
.L_x_6992:
[----:B------:R-:W-:Y:S05]  /*4730*/  BSYNC B2 ;  /* 0x0000000000027941 */ /* 0x000fea0003800000 */
.L_x_6991:
        /* <DEDUP_REMOVED lines=23> */
[C---:B------:R-:W-:Y:S01]  /*48b0*/  LOP3.LUT R51, R125.reuse, 0xffff0000, RZ, 0xc0, !PT ;  /* 0xffff00007d337812 */ /* 0x040fe200078ec0ff */
[----:B------:R-:W-:Y:S01]  /*48c0*/  IMAD.U32 R125, R125, 0x10000, RZ ;  /* 0x000100007d7d7824 */ /* 0x000fe200078e00ff */
[----:B------:R-:W-:Y:S01]  /*48d0*/  LOP3.LUT R12, R12, 0xffff0000, RZ, 0xc0, !PT ;  /* 0xffff00000c0c7812 */ /* 0x000fe200078ec0ff */
[----:B------:R-:W-:Y:S01]  /*48e0*/  FMUL.FTZ R57, R13, R55 ;  /* 0x000000370d397220 */ /* 0x000fe20000410000 */
[----:B------:R-:W-:Y:S01]  /*48f0*/  SHF.L.U32 R127, R127, 0x10, RZ ;  /* 0x000000107f7f7819 */ /* 0x000fe200000006ff */
[-C--:B------:R-:W-:Y:S01]  /*4900*/  FMUL.FTZ R58, R13, R51.reuse ;  /* 0x000000330d3a7220 */ /* 0x080fe20000410000 */
[----:B------:R-:W-:Y:S01]  /*4910*/  LOP3.LUT R50, R15, 0xffff0000, RZ, 0xc0, !PT ;  /* 0xffff00000f327812 */ /* 0x000fe200078ec0ff */
[----:B------:R-:W-:Y:S01]  /*4920*/  FMUL.FTZ R13, R49, R56 ;  /* 0x00000038310d7220 */ /* 0x000fe20000410000 */
[----:B------:R-:W-:Y:S01]  /*4930*/  LOP3.LUT R129, R129, 0xffff0000, RZ, 0xc0, !PT ;  /* 0xffff000081817812 */ /* 0x000fe200078ec0ff */
[-C--:B------:R-:W-:Y:S01]  /*4940*/  FMUL.FTZ R49, R49, R54.reuse ;  /* 0x0000003631317220 */ /* 0x080fe20000410000 */
[----:B------:R-:W-:Y:S01]  /*4950*/  LOP3.LUT R126, R126, 0xffff0000, RZ, 0xc0, !PT ;  /* 0xffff00007e7e7812 */ /* 0x000fe200078ec0ff */
[C---:B------:R-:W-:Y:S01]  /*4960*/  FFMA.FTZ R57, R14.reuse, R51, -R57 ;  /* 0x000000330e397223 */ /* 0x040fe20000010839 */
[----:B------:R-:W-:Y:S01]  /*4970*/  FFMA.FTZ R58, R14, R55, R58 ;  /* 0x000000370e3a7223 */ /* 0x000fe2000001003a */
[----:B------:R-:W-:Y:S01]  /*4980*/  FFMA.FTZ R13, R48, R54, -R13 ;  /* 0x00000036300d7223 */ /* 0x000fe2000001080d */
[----:B------:R-:W-:Y:S01]  /*4990*/  FMUL.FTZ R14, R12, R127 ;  /* 0x0000007f0c0e7220 */ /* 0x000fe20000410000 */
[----:B------:R-:W-:-:S02]  /*49a0*/  IMAD.U32 R15, R15, 0x10000, RZ ;  /* 0x000100000f0f7824 */ /* 0x000fc400078e00ff */
        /* <DEDUP_REMOVED lines=14> */
.L_x_6996:
[----:B------:R-:W-:Y:S05]  /*4a90*/  BSYNC B2 ;  /* 0x0000000000027941 */ /* 0x000fea0003800000 */
.L_x_6995:
[----:B----4-:R0:W-:Y:S02]  /*4aa0*/  ST.E.128 desc[UR42][R52.64], R12 ;  /* 0x0000000c34007985 */ /* 0x0101e4000c101d2a */
.L_x_6990:
[----:B------:R-:W-:Y:S05]  /*4ab0*/  BSYNC B1 ;  /* 0x0000000000017941 */ /* 0x000fea0003800000 */
.L_x_6989:
[----:B------:R-:W-:-:S03]  /*4ac0*/  UMOV UR4, 0xffffffff ;  /* 0xffffffff00047882 */ /* 0x000fc60000000000 */
[----:B------:R-:W-:Y:S05]  /*4ad0*/  BRA.DIV UR4, `(.L_x_6997) ;  /* 0x0000017604ac7947 */ /* 0x000fea000b800000 */
[----:B------:R2:W2:Y:S04]  /*4ae0*/  SHFL.IDX PT, R51, R106, 0x3, 0x181f ;  /* 0x00781f006a337f89 */ /* 0x0004a800000e0000 */
[----:B01----:R-:W0:Y:S02]  /*4af0*/  SHFL.IDX PT, R107, R107, 0x3, 0x181f ;  /* 0x00781f006b6b7f89 */ /* 0x003e2400000e0000 */
.L_x_7291:
[----:B------:R-:W-:Y:S05]  /*4b00*/  @P4 BRA `(.L_x_6998) ;  /* 0x0000003400fc4947 */ /* 0x000fea0003800000 */
[----:B------:R-:W-:Y:S04]  /*4b10*/  BSSY B1, `(.L_x_6999) ;  /* 0x0000038000017945 */ /* 0x000fe80003800000 */
[----:B------:R-:W-:Y:S05]  /*4b20*/  @P1 BRA `(.L_x_7000) ;  /* 0x0000000000d81947 */ /* 0x000fea0003800000 */
[----:B----4-:R1:W4:Y:S01]  /*4b30*/  LDS.128 R12, [R91+0x1b400] ;  /* 0x01b400005b0c7984 */ /* 0x0103220000000c00 */
[C---:B0-----:R-:W-:Y:S01]  /*4b40*/  LEA R48, P3, R16.reuse, R107, 0x1 ;  /* 0x0000006b10307211 */ /* 0x041fe200078608ff */
[----:B------:R-:W-:Y:S03]  /*4b50*/  BSSY B2, `(.L_x_7001) ;  /* 0x0000032000027945 */ /* 0x000fe60003800000 */
[----:B--2---:R-:W-:Y:S02]  /*4b60*/  LEA.HI.X R49, R16, R51, R17, 0x1, P3 ;  /* 0x0000003310317211 */ /* 0x004fe400018f0c11 */
[----:B------:R-:W-:-:S13]  /*4b70*/  ISETP.GE.AND P3, PT, R18, R102, PT ;  /* 0x000000661200720c */ /* 0x000fda0003f66270 */
[----:B-1----:R-:W-:Y:S05]  /*4b80*/  @P3 BRA `(.L_x_7002) ;  /* 0x0000000000b83947 */ /* 0x002fea0003800000 */
[----:B------:R-:W-:Y:S02]  /*4b90*/  SHF.R.U64 R50, R46, 0x10, R47 ;  /* 0x000000102e327819 */ /* 0x000fe4000000122f */
[----:B------:R-:W-:Y:S01]  /*4ba0*/  SHF.R.U64 R52, R44, 0x10, R45 ;  /* 0x000000102c347819 */ /* 0x000fe2000000122d */
[----:B----4-:R-:W-:Y:S01]  /*4bb0*/  IMAD.U32 R44, R14, 0x10000, RZ ;  /* 0x000100000e2c7824 */ /* 0x010fe200078e00ff */
        /* <DEDUP_REMOVED lines=22> */
[----:B------:R-:W-:Y:S01]  /*4d20*/  FMUL.FTZ R45, R45, R50 ;  /* 0x000000322d2d7220 */ /* 0x000fe20000410000 */
[----:B------:R-:W-:-:S02]  /*4d30*/  IMAD.U32 R113, R113, 0x10000, RZ ;  /* 0x0001000071717824 */ /* 0x000fc400078e00ff */
[C---:B------:R-:W-:Y:S01]  /*4d40*/  FFMA.FTZ R55, R14.reuse, R47, -R55 ;  /* 0x0000002f0e377223 */ /* 0x040fe20000010837 */
[----:B------:R-:W-:Y:S01]  /*4d50*/  FFMA.FTZ R52, R14, R52, R13 ;  /* 0x000000340e347223 */ /* 0x000fe2000001000d */
[----:B------:R-:W-:Y:S01]  /*4d60*/  FFMA.FTZ R57, R44, R50, -R57 ;  /* 0x000000322c397223 */ /* 0x000fe20000010839 */
[----:B------:R-:W-:Y:S01]  /*4d70*/  FMUL.FTZ R14, R12, R115 ;  /* 0x000000730c0e7220 */ /* 0x000fe20000410000 */
[----:B------:R-:W-:Y:S02]  /*4d80*/  IMAD.U32 R15, R15, 0x10000, RZ ;  /* 0x000100000f0f7824 */ /* 0x000fe400078e00ff */
[----:B------:R-:W-:Y:S01]  /*4d90*/  FFMA.FTZ R44, R44, R53, R45 ;  /* 0x000000352c2c7223 */ /* 0x000fe2000001002d */
        /* <DEDUP_REMOVED lines=13> */
.L_x_7002:
[----:B------:R-:W-:Y:S05]  /*4e70*/  BSYNC B2 ;  /* 0x0000000000027941 */ /* 0x000fea0003800000 */
.L_x_7001:
[----:B----4-:R1:W-:Y:S02]  /*4e80*/  ST.E.128 desc[UR42][R48.64], R12 ;  /* 0x0000000c30007985 */ /* 0x0103e4000c101d2a */
.L_x_7000:
[----:B------:R-:W-:Y:S05]  /*4e90*/  BSYNC B1 ;  /* 0x0000000000017941 */ /* 0x000fea0003800000 */
.L_x_6999:
[----:B------:R-:W-:Y:S05]  /*4ea0*/  @P2 BRA `(.L_x_6998) ;  /* 0x0000003400142947 */ /* 0x000fea0003800000 */
[----:B-1--4-:R1:W4:Y:S01]  /*4eb0*/  LDS.128 R12, [R91+0x1f400] ;  /* 0x01f400005b0c7984 */ /* 0x0123220000000c00 */
[C---:B0-----:R-:W-:Y:S01]  /*4ec0*/  LEA R44, P3, R23.reuse, R107, 0x1 ;  /* 0x0000006b172c7211 */ /* 0x041fe200078608ff */
[----:B------:R-:W-:Y:S03]  /*4ed0*/  BSSY B1, `(.L_x_7003) ;  /* 0x0000032000017945 */ /* 0x000fe60003800000 */
[----:B--2---:R-:W-:Y:S02]  /*4ee0*/  LEA.HI.X R45, R23, R51, R22, 0x1, P3 ;  /* 0x00000033172d7211 */ /* 0x004fe400018f0c16 */
[----:B------:R-:W-:-:S13]  /*4ef0*/  ISETP.GE.AND P3, PT, R152, R102, PT ;  /* 0x000000669800720c */ /* 0x000fda0003f66270 */
[----:B-1----:R-:W-:Y:S05]  /*4f00*/  @P3 BRA `(.L_x_7004) ;  /* 0x0000000000b83947 */ /* 0x002fea0003800000 */
[----:B------:R-:W-:Y:S02]  /*4f10*/  SHF.R.U64 R48, R40, 0x10, R41 ;  /* 0x0000001028307819 */ /* 0x000fe40000001229 */
[--C-:B------:R-:W-:Y:S02]  /*4f20*/  SHF.R.U64 R46, R42, 0x10, R43.reuse ;  /* 0x000000102a2e7819 */ /* 0x100fe4000000122b */
[----:B------:R-:W-:Y:S02]  /*4f30*/  SHF.R.U32.HI R43, RZ, 0x10, R43 ;  /* 0x00000010ff2b7819 */ /* 0x000fe4000001162b */
[----:B------:R-:W-:Y:S02]  /*4f40*/  SHF.R.U32.HI R11, RZ, 0x10, R41 ;  /* 0x00000010ff0b7819 */ /* 0x000fe40000011629 */
[----:B------:R-:W-:Y:S02]  /*4f50*/  PRMT R103, R103, 0x5410, R48 ;  /* 0x0000541067677816 */ /* 0x000fe40000000030 */
[----:B------:R-:W-:-:S02]  /*4f60*/  PRMT R105, R105, 0x5410, R46 ;  /* 0x0000541069697816 */ /* 0x000fc4000000002e */
[----:B------:R-:W-:Y:S02]  /*4f70*/  PRMT R108, R108, 0x5410, R43 ;  /* 0x000054106c6c7816 */ /* 0x000fe4000000002b */
[C---:B----4-:R-:W-:Y:S02]  /*4f80*/  SHF.L.U32 R40, R14.reuse, 0x10, RZ ;  /* 0x000000100e287819 */ /* 0x050fe400000006ff */
        /* <DEDUP_REMOVED lines=38> */
.L_x_7004:
[----:B------:R-:W-:Y:S05]  /*51f0*/  BSYNC B1 ;  /* 0x0000000000017941 */ /* 0x000fea0003800000 */
.L_x_7003:
[----:B----4-:R0:W-:Y:S01]  /*5200*/  ST.E.128 desc[UR42][R44.64], R12 ;  /* 0x0000000c2c007985 */ /* 0x0101e2000c101d2a */
[----:B------:R-:W-:Y:S05]  /*5210*/  BRA `(.L_x_6998) ;  /* 0x0000003000387947 */ /* 0x000fea0003800000 */
.L_x_6958:
[----:B------:R-:W-:-:S05]  /*5220*/  VIADD R40, R153, 0x20 ;  /* 0x0000002099287836 */ /* 0x000fca0000000000 */
[----:B------:R-:W-:Y:S01]  /*5230*/  ISETP.GE.AND P4, PT, R40, R96, PT ;  /* 0x000000602800720c */ /* 0x000fe20003f86270 */
[----:B------:R-:W-:-:S03]  /*5240*/  VIADD R40, R153, 0x40 ;  /* 0x0000004099287836 */ /* 0x000fc60000000000 */
[----:B------:R-:W-:-:S13]  /*5250*/  ISETP.GE.OR P4, PT, R16, R102, P4 ;  /* 0x000000661000720c */ /* 0x000fda0002786670 */
[----:B------:R-:W-:Y:S01]  /*5260*/  @!P4 IADD3 R46, P3, P5, R82, R14, R20 ;  /* 0x0000000e522ec210 */ /* 0x000fe20007d7e014 */
[----:B------:R-:W0:Y:S03]  /*5270*/  @!P4 LDC.64 R56, c[0x0][0x3e8] ;  /* 0x0000fa00ff38cb82 */ /* 0x000e260000000a00 */
[----:B------:R-:W-:Y:S02]  /*5280*/  @!P4 IADD3.X R47, R39, R90, R8, P3, P5 ;  /* 0x0000005a272fc210 */ /* 0x000fe40001fea408 */
[----:B------:R-:W-:-:S03]  /*5290*/  @!P4 IADD3 R44, P3, P5, R86, R12, R33 ;  /* 0x0000000c562cc210 */ /* 0x000fc60007d7e021 */
[----:B------:R-:W1:Y:S01]  /*52a0*/  @!P4 LDC.64 R58, c[0x0][0x400] ;  /* 0x00010000ff3acb82 */ /* 0x000e620000000a00 */
[----:B------:R-:W-:Y:S02]  /*52b0*/  @!P4 IADD3.X R45, R78, R11, R30, P3, P5 ;  /* 0x0000000b4e2dc210 */ /* 0x000fe40001fea41e */
[----:B------:R-:W-:-:S04]  /*52c0*/  ISETP.GE.AND P3, PT, R40, R96, PT ;  /* 0x000000602800720c */ /* 0x000fc80003f66270 */
[----:B------:R-:W-:-:S13]  /*52d0*/  ISETP.GE.OR P3, PT, R16, R102, P3 ;  /* 0x000000661000720c */ /* 0x000fda0001f66670 */
[----:B------:R-:W-:Y:S01]  /*52e0*/  @!P3 IADD3 R42, P5, P6, R82, R21, R14 ;  /* 0x00000015522ab210 */ /* 0x000fe20007ebe00e */
[----:B------:R-:W2:Y:S03]  /*52f0*/  @!P3 LDC.64 R64, c[0x0][0x3e8] ;  /* 0x0000fa00ff40bb82 */ /* 0x000ea60000000a00 */
[----:B------:R-:W-:Y:S02]  /*5300*/  @!P3 IADD3.X R43, R39, R9, R90, P5, P6 ;  /* 0x00000009272bb210 */ /* 0x000fe40002fec45a */
[----:B------:R-:W-:-:S03]  /*5310*/  @!P3 IADD3 R40, P5, P6, R86, R34, R12 ;  /* 0x000000225628b210 */ /* 0x000fc60007ebe00c */
[----:B------:R-:W3:Y:S01]  /*5320*/  @!P3 LDC.64 R66, c[0x0][0x400] ;  /* 0x00010000ff42bb82 */ /* 0x000ee20000000a00 */
[----:B------:R-:W-:Y:S02]  /*5330*/  @!P3 IADD3.X R41, R78, R31, R11, P5, P6 ;  /* 0x0000001f4e29b210 */ /* 0x000fe40002fec40b */
[----:B------:R-:W-:-:S04]  /*5340*/  ISETP.GE.AND P5, PT, R153, R96, PT ;  /* 0x000000609900720c */ /* 0x000fc80003fa6270 */
[----:B------:R-:W-:-:S13]  /*5350*/  ISETP.GE.OR P5, PT, R16, R102, P5 ;  /* 0x000000661000720c */ /* 0x000fda0002fa6670 */
[----:B------:R-:W4:Y:S01]  /*5360*/  @!P5 LDC.64 R48, c[0x0][0x3e8] ;  /* 0x0000fa00ff30db82 */ /* 0x000f220000000a00 */
[----:B------:R-:W-:-:S05]  /*5370*/  @!P5 IADD3 R50, P6, R82, R14, RZ ;  /* 0x0000000e5232d210 */ /* 0x000fca0007fde0ff */
[----:B------:R-:W-:Y:S01]  /*5380*/  @!P5 IMAD.X R51, R90, 0x1, R39, P6 ;  /* 0x000000015a33d824 */ /* 0x000fe200030e0627 */
[----:B----4-:R-:W-:-:S04]  /*5390*/  @!P5 LEA R48, P6, R50, R48, 0x1 ;  /* 0x000000303230d211 */ /* 0x010fc800078c08ff */
[----:B------:R-:W-:Y:S02]  /*53a0*/  @!P5 LEA.HI.X R49, R50, R49, R51, 0x1, P6 ;  /* 0x000000313231d211 */ /* 0x000fe400030f0c33 */
[----:B------:R-:W4:Y:S01]  /*53b0*/  @!P5 LDC.64 R50, c[0x0][0x400] ;  /* 0x00010000ff32db82 */ /* 0x000f220000000a00 */
[----:B------:R-:W-:-:S05]  /*53c0*/  @!P5 IADD3 R52, P6, R86, R12, RZ ;  /* 0x0000000c5634d210 */ /* 0x000fca0007fde0ff */
[----:B------:R-:W-:Y:S01]  /*53d0*/  @!P5 IMAD.X R53, R11, 0x1, R78, P6 ;  /* 0x000000010b35d824 */ /* 0x000fe200030e064e */
[----:B----4-:R-:W-:-:S04]  /*53e0*/  @!P5 LEA R50, P6, R52, R50, 0x1 ;  /* 0x000000323432d211 */ /* 0x010fc800078c08ff */
[----:B------:R-:W-:Y:S02]  /*53f0*/  @!P5 LEA.HI.X R51, R52, R51, R53, 0x1, P6 ;  /* 0x000000333433d211 */ /* 0x000fe400030f0c35 */
[----:B0-----:R-:W-:-:S04]  /*5400*/  @!P4 LEA R56, P6, R46, R56, 0x1 ;  /* 0x000000382e38c211 */ /* 0x001fc800078c08ff */
[----:B------:R-:W-:Y:S02]  /*5410*/  @!P4 LEA.HI.X R57, R46, R57, R47, 0x1, P6 ;  /* 0x000000392e39c211 */ /* 0x000fe400030f0c2f */
[----:B------:R-:W-:Y:S02]  /*5420*/  CS2R R46, SRZ ;  /* 0x00000000002e7805 */ /* 0x000fe4000001ff00 */
[----:B-1----:R-:W-:-:S04]  /*5430*/  @!P4 LEA R58, P6, R44, R58, 0x1 ;  /* 0x0000003a2c3ac211 */ /* 0x002fc800078c08ff */
[----:B------:R-:W-:Y:S02]  /*5440*/  @!P4 LEA.HI.X R59, R44, R59, R45, 0x1, P6 ;  /* 0x0000003b2c3bc211 */ /* 0x000fe400030f0c2d */
[----:B------:R-:W-:Y:S02]  /*5450*/  CS2R R44, SRZ ;  /* 0x00000000002c7805 */ /* 0x000fe4000001ff00 */
[----:B--2---:R-:W-:-:S04]  /*5460*/  @!P3 LEA R64, P6, R42, R64, 0x1 ;  /* 0x000000402a40b211 */ /* 0x004fc800078c08ff */
[----:B------:R-:W-:Y:S02]  /*5470*/  @!P3 LEA.HI.X R65, R42, R65, R43, 0x1, P6 ;  /* 0x000000412a41b211 */ /* 0x000fe400030f0c2b */
[----:B------:R-:W-:Y:S02]  /*5480*/  CS2R R42, SRZ ;  /* 0x00000000002a7805 */ /* 0x000fe4000001ff00 */
[C---:B---3--:R-:W-:Y:S01]  /*5490*/  @!P3 LEA R66, P6, R40.reuse, R66, 0x1 ;  /* 0x000000422842b211 */ /* 0x048fe200078c08ff */
[----:B------:R0:W5:Y:S03]  /*54a0*/  @!P5 LDG.E.128 R44, desc[UR42][R50.64] ;  /* 0x0000002a322cd981 */ /* 0x000166000c1e1d00 */
[----:B------:R-:W-:Y:S02]  /*54b0*/  @!P3 LEA.HI.X R67, R40, R67, R41, 0x1, P6 ;  /* 0x000000432843b211 */ /* 0x000fe400030f0c29 */
[----:B------:R-:W-:-:S02]  /*54c0*/  CS2R R40, SRZ ;  /* 0x0000000000287805 */ /* 0x000fc4000001ff00 */
[----:B------:R-:W-:Y:S02]  /*54d0*/  CS2R R54, SRZ ;  /* 0x0000000000367805 */ /* 0x000fe4000001ff00 */
[----:B------:R-:W-:Y:S02]  /*54e0*/  CS2R R52, SRZ ;  /* 0x0000000000347805 */ /* 0x000fe4000001ff00 */
[----:B------:R1:W5:Y:S01]  /*54f0*/  @!P5 LDG.E.128 R40, desc[UR42][R48.64] ;  /* 0x0000002a3028d981 */ /* 0x000362000c1e1d00 */
[----:B0-----:R-:W-:Y:S02]  /*5500*/  CS2R R50, SRZ ;  /* 0x0000000000327805 */ /* 0x001fe4000001ff00 */
[----:B------:R-:W-:Y:S01]  /*5510*/  IADD3 R68, R153, 0x60, RZ ;  /* 0x0000006099447810 */ /* 0x000fe20007ffe0ff */
[----:B------:R0:W5:Y:S01]  /*5520*/  @!P4 LDG.E.128 R52, desc[UR42][R58.64] ;  /* 0x0000002a3a34c981 */ /* 0x000162000c1e1d00 */
[----:B-1----:R-:W-:-:S06]  /*5530*/  CS2R R48, SRZ ;  /* 0x0000000000307805 */ /* 0x002fcc000001ff00 */
[----:B------:R1:W5:Y:S01]  /*5540*/  @!P4 LDG.E.128 R48, desc[UR42][R56.64] ;  /* 0x0000002a3830c981 */ /* 0x000362000c1e1d00 */
[----:B------:R-:W-:-:S04]  /*5550*/  ISETP.GE.AND P4, PT, R68, R96, PT ;  /* 0x000000604400720c */ /* 0x000fc80003f86270 */
[----:B------:R-:W-:Y:S02]  /*5560*/  ISETP.GE.OR P4, PT, R16, R102, P4 ;  /* 0x000000661000720c */ /* 0x000fe40002786670 */
[----:B0-----:R-:W-:Y:S02]  /*5570*/  CS2R R58, SRZ ;  /* 0x00000000003a7805 */ /* 0x001fe4000001ff00 */
[----:B------:R-:W-:Y:S02]  /*5580*/  CS2R R62, SRZ ;  /* 0x00000000003e7805 */ /* 0x000fe4000001ff00 */
[----:B------:R-:W-:Y:S02]  /*5590*/  CS2R R60, SRZ ;  /* 0x00000000003c7805 */ /* 0x000fe4000001ff00 */
[----:B-1----:R-:W-:Y:S01]  /*55a0*/  CS2R R56, SRZ ;  /* 0x0000000000387805 */ /* 0x002fe2000001ff00 */
[----:B------:R-:W-:Y:S01]  /*55b0*/  BSSY B1, `(.L_x_7005) ;  /* 0x000001d000017945 */ /* 0x000fe20003800000 */
[----:B------:R-:W-:-:S02]  /*55c0*/  CS2R R70, SRZ ;  /* 0x0000000000467805 */ /* 0x000fc4000001ff00 */
[----:B------:R-:W-:Y:S01]  /*55d0*/  CS2R R68, SRZ ;  /* 0x0000000000447805 */ /* 0x000fe2000001ff00 */
[----:B------:R0:W5:Y:S04]  /*55e0*/  @!P3 LDG.E.128 R60, desc[UR42][R66.64] ;  /* 0x0000002a423cb981 */ /* 0x000168000c1e1d00 */
[----:B------:R1:W5:Y:S01]  /*55f0*/  @!P3 LDG.E.128 R56, desc[UR42][R64.64] ;  /* 0x0000002a4038b981 */ /* 0x000362000c1e1d00 */
[----:B------:R-:W-:Y:S02]  /*5600*/  ISETP.GE.AND P3, PT, R16, R102, PT ;  /* 0x000000661000720c */ /* 0x000fe40003f66270 */
[----:B0-----:R-:W-:Y:S02]  /*5610*/  CS2R R66, SRZ ;  /* 0x0000000000427805 */ /* 0x001fe4000001ff00 */
[----:B-1----:R-:W-:Y:S01]  /*5620*/  CS2R R64, SRZ ;  /* 0x0000000000407805 */ /* 0x002fe2000001ff00 */
[----:B------:R-:W-:Y:S08]  /*5630*/  @P4 BRA `(.L_x_7006) ;  /* 0x0000000000504947 */ /* 0x000ff00003800000 */
[----:B------:R-:W0:Y:S01]  /*5640*/  LDC.64 R64, c[0x0][0x3f8] ;  /* 0x0000fe00ff407b82 */ /* 0x000e220000000a00 */
[----:B------:R-:W-:Y:S01]  /*5650*/  IMAD.MOV.U32 R15, RZ, RZ, R90 ;  /* 0x000000ffff0f7224 */ /* 0x000fe200078e005a */
[----:B------:R-:W-:Y:S01]  /*5660*/  ULDC.64 UR4, c[0x0][0x3e8] ;  /* 0x0000fa0000047ab9 */ /* 0x000fe20000000a00 */
[----:B------:R-:W-:Y:S02]  /*5670*/  IMAD.MOV.U32 R13, RZ, RZ, R11 ;  /* 0x000000ffff0d7224 */ /* 0x000fe400078e000b */
[----:B0-----:R-:W-:-:S04]  /*5680*/  IMAD.WIDE.U32 R14, R64, 0x60, R14 ;  /* 0x00000060400e7825 */ /* 0x001fc800078e000e */
[----:B------:R-:W-:Y:S01]  /*5690*/  IMAD R66, R65, 0x60, RZ ;  /* 0x0000006041427824 */ /* 0x000fe200078e02ff */
[----:B------:R-:W-:-:S04]  /*56a0*/  IADD3 R65, P4, R82, R14, RZ ;  /* 0x0000000e52417210 */ /* 0x000fc80007f9e0ff */
[----:B------:R-:W-:Y:S02]  /*56b0*/  IADD3.X R66, R39, R15, R66, P4, !PT ;  /* 0x0000000f27427210 */ /* 0x000fe400027fe442 */
        /* <DEDUP_REMOVED lines=8> */
[----:B------:R-:W-:-:S03]  /*5740*/  LEA R68, P4, R11, UR4, 0x1 ;  /* 0x000000040b447c11 */ /* 0x000fc6000f8808ff */
[----:B------:R-:W5:Y:S01]  /*5750*/  LDG.E.128 R64, desc[UR42][R64.64] ;  /* 0x0000002a40407981 */ /* 0x000f62000c1e1d00 */
[----:B------:R-:W-:-:S06]  /*5760*/  LEA.HI.X R69, R11, UR5, R12, 0x1, P4 ;  /* 0x000000050b457c11 */ /* 0x000fcc000a0f0c0c */
[----:B------:R-:W5:Y:S03]  /*5770*/  LDG.E.128 R68, desc[UR42][R68.64] ;  /* 0x0000002a44447981 */ /* 0x000f66000c1e1d00 */
.L_x_7006:
[----:B------:R-:W-:Y:S05]  /*5780*/  BSYNC B1 ;  /* 0x0000000000017941 */ /* 0x000fea0003800000 */
.L_x_7005:
[----:B-----5:R-:W-:Y:S01]  /*5790*/  IMAD.MOV.U32 R11, RZ, RZ, R66 ;  /* 0x000000ffff0b7224 */ /* 0x020fe200078e0042 */
[----:B------:R-:W-:Y:S01]  /*57a0*/  UISETP.NE.AND UP0, UPT, UR41, 0x3, UPT ;  /* 0x000000032900788c */ /* 0x000fe2000bf05270 */
        /* <DEDUP_REMOVED lines=50> */
[----:B------:R-:W-:Y:S02]  /*5ad0*/  PRMT R128, R12, 0x7610, R128 ;  /* 0x000076100c807816 */ /* 0x000fe40000000080 */
[----:B------:R-:W-:Y:S02]  /*5ae0*/  MOV R12, R59 ;  /* 0x0000003b000c7202 */ /* 0x000fe40000000f00 */
        /* <DEDUP_REMOVED lines=14> */
.L_x_7007:
[----:B------:R-:W-:Y:S01]  /*5bd0*/  IMAD R90, R155, 0x8, R156 ;  /* 0x000000089b5a7824 */ /* 0x000fe200078e029c */
[----:B------:R-:W-:Y:S01]  /*5be0*/  SHF.L.U32 R101, R154, 0x1f, RZ ;  /* 0x0000001f9a657819 */ /* 0x000fe200000006ff */
[----:B------:R-:W0:Y:S01]  /*5bf0*/  LDC R108, c[0x0][0x2f4] ;  /* 0x0000bd00ff6c7b82 */ /* 0x000e220000000800 */
[----:B------:R-:W-:Y:S02]  /*5c00*/  BSSY B1, `(.L_x_7008) ;  /* 0x0000003000017945 */ /* 0x000fe40003800000 */
[----:B------:R-:W1:Y:S02]  /*5c10*/  SYNCS.PHASECHK.TRANS64.TRYWAIT P4, [R90+URZ+0x28890], R101 ;  /* 0x028890655a0075a7 */ /* 0x000e64000808017f */
[----:B-1----:R-:W-:Y:S05]  /*5c20*/  @!P4 BRA `(.L_x_7009) ;  /* 0x0000016400a4c947 */ /* 0x002fea0003800000 */
.L_x_7292:
[----:B------:R-:W-:Y:S05]  /*5c30*/  BSYNC B1 ;  /* 0x0000000000017941 */ /* 0x000fea0003800000 */
.L_x_7008:
[----:B------:R-:W-:Y:S01]  /*5c40*/  UMOV UR4, 0xffffffff ;  /* 0xffffffff00047882 */ /* 0x000fe20000000000 */
[----:B0-----:R-:W-:Y:S02]  /*5c50*/  IMAD.IADD R110, R108, 0x1, -R37 ;  /* 0x000000016c6e7824 */ /* 0x001fe400078e0a25 */
[----:B------:R-:W-:Y:S05]  /*5c60*/  BRA.DIV UR4, `(.L_x_7010) ;  /* 0x0000016604a87947 */ /* 0x000fea000b800000 */
[----:B------:R0:W2:Y:S04]  /*5c70*/  SHFL.IDX PT, R105, R106, RZ, 0x181f ;  /* 0x00181fff6a697589 */ /* 0x0000a800000e0000 */
[----:B------:R0:W3:Y:S02]  /*5c80*/  SHFL.IDX PT, R104, R107, RZ, 0x181f ;  /* 0x00181fff6b687589 */ /* 0x0000e400000e0000 */
.L_x_7296:
[----:B------:R-:W-:Y:S01]  /*5c90*/  ISETP.GE.OR P4, PT, R153, R96, P1 ;  /* 0x000000609900720c */ /* 0x000fe20000f86670 */
[----:B------:R-:W-:-:S12]  /*5ca0*/  BSSY B1, `(.L_x_7011) ;  /* 0x000007a000017945 */ /* 0x000fd80003800000 */
[----:B------:R-:W-:Y:S05]  /*5cb0*/  @P4 BRA `(.L_x_7012) ;  /* 0x0000000400e04947 */ /* 0x000fea0003800000 */
[----:B------:R-:W-:Y:S01]  /*5cc0*/  SEL R11, R37, R110, !P0 ;  /* 0x0000006e250b7207 */ /* 0x000fe20004000000 */
[----:B------:R-:W-:Y:S01]  /*5cd0*/  IMAD.SHL.U32 R15, R153, 0x40, RZ ;  /* 0x00000040990f7824 */ /* 0x000fe200078e00ff */
[C---:B---3--:R-:W-:Y:S01]  /*5ce0*/  LEA R102, P4, R77.reuse, R104, 0x1 ;  /* 0x000000684d667211 */ /* 0x048fe200078808ff */
[----:B------:R-:W-:Y:S01]  /*5cf0*/  BSSY B2, `(.L_x_7013) ;  /* 0x0000070000027945 */ /* 0x000fe20003800000 */
[----:B------:R-:W-:Y:S02]  /*5d00*/  SHF.R.S32.HI R12, RZ, 0x1f, R11 ;  /* 0x0000001fff0c7819 */ /* 0x000fe4000001140b */
[----:B--2---:R-:W-:Y:S02]  /*5d10*/  LEA.HI.X R103, R77, R105, R89, 0x1, P4 ;  /* 0x000000694d677211 */ /* 0x004fe400020f0c59 */
[----:B------:R-:W-:-:S04]  /*5d20*/  LEA.HI R12, R12, R11, RZ, 0x4 ;  /* 0x0000000b0c0c7211 */ /* 0x000fc800078f20ff */
[----:B------:R-:W-:-:S04]  /*5d30*/  LEA.HI.SX32 R12, R12, R79, 0x1c ;  /* 0x0000004f0c0c7211 */ /* 0x000fc800078fe2ff */
[----:B------:R-:W-:Y:S01]  /*5d40*/  SHF.R.S32.HI R13, RZ, 0x1f, R12 ;  /* 0x0000001fff0d7819 */ /* 0x000fe2000001140c */
[----:B------:R-:W-:-:S03]  /*5d50*/  IMAD.SHL.U32 R11, R12, 0x8, RZ ;  /* 0x000000080c0b7824 */ /* 0x000fc600078e00ff */
[----:B------:R-:W-:Y:S02]  /*5d60*/  LEA.HI R13, R13, R12, RZ, 0x3 ;  /* 0x0000000c0d0d7211 */ /* 0x000fe400078f18ff */
[----:B------:R-:W-:-:S03]  /*5d70*/  LOP3.LUT R12, R11, 0x38, RZ, 0xc0, !PT ;  /* 0x000000380b0c7812 */ /* 0x000fc600078ec0ff */
[----:B------:R-:W-:Y:S01]  /*5d80*/  IMAD.SHL.U32 R14, R13, 0x400, RZ ;  /* 0x000004000d0e7824 */ /* 0x000fe200078e00ff */
[----:B------:R-:W-:-:S04]  /*5d90*/  LOP3.LUT R13, R12, 0x1c0, R15, 0xf8, !PT ;  /* 0x000001c00c0d7812 */ /* 0x000fc800078ef80f */
[----:B------:R-:W-:Y:S02]  /*5da0*/  LOP3.LUT R14, R14, 0x7fffe000, RZ, 0xc0, !PT ;  /* 0x7fffe0000e0e7812 */ /* 0x000fe400078ec0ff */
[----:B------:R-:W-:-:S04]  /*5db0*/  LOP3.LUT R13, R13, R200, RZ, 0x3c, !PT ;  /* 0x000000c80d0d7212 */ /* 0x000fc800078e3cff */
[----:B------:R-:W-:Y:S01]  /*5dc0*/  IADD3 R14, R13, R14, R201 ;  /* 0x0000000e0d0e7210 */ /* 0x000fe20007ffe0c9 */
[----:B------:R-:W-:-:S04]  /*5dd0*/  IMAD R13, R155, 0x4000, R7 ;  /* 0x000040009b0d7824 */ /* 0x000fc800078e0207 */
[----:B------:R-:W-:Y:S01]  /*5de0*/  IMAD R15, R155, 0x4000, R14 ;  /* 0x000040009b0f7824 */ /* 0x000fe200078e020e */
[----:B------:R-:W-:-:S03]  /*5df0*/  LEA R13, R13, R156, 0x1 ;  /* 0x0000009c0d0d7211 */ /* 0x000fc600078e08ff */
[----:B------:R-:W-:-:S03]  /*5e00*/  IMAD R72, R15, 0x2, R156 ;  /* 0x000000020f487824 */ /* 0x000fc600078e029c */
[----:B------:R-:W2:Y:S04]  /*5e10*/  LDS.128 R12, [R13+0x18400] ;  /* 0x018400000d0c7984 */ /* 0x000ea80000000c00 */
[----:B------:R-:W3:Y:S01]  /*5e20*/  LDS.128 R72, [R72+0x18400] ;  /* 0x0184000048487984 */ /* 0x000ee20000000c00 */
[----:B------:R-:W-:Y:S05]  /*5e30*/  @P3 BRA `(.L_x_7014) ;  /* 0x00000004006c3947 */ /* 0x000fea0003800000 */
[----:B------:R-:W-:Y:S01]  /*5e40*/  SHF.R.U32.HI R143, RZ, 0x10, R45 ;  /* 0x00000010ff8f7819 */ /* 0x000fe2000001162d */
[----:B---3--:R-:W-:Y:S01]  /*5e50*/  IMAD.U32 R141, R75, 0x10000, RZ ;  /* 0x000100004b8d7824 */ /* 0x008fe200078e00ff */
[----:B------:R-:W-:Y:S02]  /*5e60*/  SHF.R.U32.HI R148, RZ, 0x10, R41 ;  /* 0x00000010ff947819 */ /* 0x000fe40000011629 */
[----:B------:R-:W-:Y:S02]  /*5e70*/  SHF.R.U64 R144, R42, 0x10, R43 ;  /* 0x000000102a907819 */ /* 0x000fe4000000122b */
[----:B------:R-:W-:Y:S02]  /*5e80*/  PRMT R143, R138, 0x5410, R143 ;  /* 0x000054108a8f7816 */ /* 0x000fe4000000008f */
[----:B------:R-:W-:Y:S02]  /*5e90*/  SHF.R.U32.HI R142, RZ, 0x10, R43 ;  /* 0x00000010ff8e7819 */ /* 0x000fe4000001162b */
[----:B------:R-:W-:Y:S01]  /*5ea0*/  SHF.R.U64 R147, R44, 0x10, R45 ;  /* 0x000000102c937819 */ /* 0x000fe2000000122d */
[----:B------:R-:W-:Y:S01]  /*5eb0*/  IMAD.U32 R45, R73, 0x10000, RZ ;  /* 0x00010000492d7824 */ /* 0x000fe200078e00ff */
[----:B------:R-:W-:-:S02]  /*5ec0*/  PRMT R139, R139, 0x5410, R148 ;  /* 0x000054108b8b7816 */ /* 0x000fc40000000094 */
[----:B------:R-:W-:Y:S02]  /*5ed0*/  SHF.R.U32.HI R145, RZ, 0x10, R47 ;  /* 0x00000010ff917819 */ /* 0x000fe4000001162f */
[----:B------:R-:W-:Y:S01]  /*5ee0*/  PRMT R43, R109, 0x5432, R144 ;  /* 0x000054326d2b7816 */ /* 0x000fe20000000090 */
[----:B------:R-:W-:Y:S01]  /*5ef0*/  IMAD.U32 R144, R143, 0x10000, RZ ;  /* 0x000100008f907824 */ /* 0x000fe200078e00ff */
[----:B------:R-:W-:Y:S02]  /*5f00*/  PRMT R138, R137, 0x5410, R142 ;  /* 0x00005410898a7816 */ /* 0x000fe4000000008e */
[----:B------:R-:W-:Y:S01]  /*5f10*/  PRMT R142, R136, 0x5410, R147 ;  /* 0x00005410888e7816 */ /* 0x000fe20000000093 */
[----:B------:R-:W-:Y:S01]  /*5f20*/  IMAD.U32 R136, R139, 0x10000, RZ ;  /* 0x000100008b887824 */ /* 0x000fe200078e00ff */
[----:B------:R-:W-:Y:S01]  /*5f30*/  SHF.R.U64 R146, R46, 0x10, R47 ;  /* 0x000000102e927819 */ /* 0x000fe2000000122f */
[----:B--2---:R-:W-:Y:S01]  /*5f40*/  IMAD.U32 R46, R13, 0x10000, RZ ;  /* 0x000100000d2e7824 */ /* 0x004fe200078e00ff */
[----:B------:R-:W-:Y:S01]  /*5f50*/  PRMT R145, R134, 0x5410, R145 ;  /* 0x0000541086917816 */ /* 0x000fe20000000091 */
[----:B------:R-:W-:Y:S01]  /*5f60*/  FMUL.FTZ R147, R45, R144 ;  /* 0x000000902d937220 */ /* 0x000fe20000410000 */
[----:B------:R-:W-:Y:S01]  /*5f70*/  LOP3.LUT R137, R143, 0xffff0000, RZ, 0xc0, !PT ;  /* 0xffff00008f897812 */ /* 0x000fe200078ec0ff */
[-C--:B------:R-:W-:Y:S01]  /*5f80*/  FMUL.FTZ R143, R45, R136.reuse ;  /* 0x000000882d8f7220 */ /* 0x080fe20000410000 */
[----:B------:R-:W-:Y:S01]  /*5f90*/  LOP3.LUT R140, R73, 0xffff0000, RZ, 0xc0, !PT ;  /* 0xffff0000498c7812 */ /* 0x000fe200078ec0ff */
[----:B------:R-:W-:Y:S01]  /*5fa0*/  FFMA.FTZ R45, R46, R136, -R147 ;  /* 0x000000882e2d7223 */ /* 0x000fe20000010893 */
[----:B------:R-:W-:Y:S01]  /*5fb0*/  LOP3.LUT R139, R139, 0xffff0000, RZ, 0xc0, !PT ;  /* 0xffff00008b8b7812 */ /* 0x000fe200078ec0ff */
[----:B------:R-:W-:Y:S01]  /*5fc0*/  IMAD.U32 R136, R138, 0x10000, RZ ;  /* 0x000100008a887824 */ /* 0x000fe200078e00ff */
[----:B------:R-:W-:Y:S01]  /*5fd0*/  PRMT R135, R135, 0x5410, R146 ;  /* 0x0000541087877816 */ /* 0x000fe20000000092 */
[----:B------:R-:W-:-:S02]  /*5fe0*/  IMAD.U32 R146, R145, 0x10000, RZ ;  /* 0x0001000091927824 */ /* 0x000fc400078e00ff */
[----:B------:R-:W-:Y:S01]  /*5ff0*/  FFMA.FTZ R46, R46, R144, R143 ;  /* 0x000000902e2e7223 */ /* 0x000fe2000001008f */
[----:B------:R-:W-:Y:S01]  /*6000*/  SHF.R.U64 R150, R40, 0x10, R41 ;  /* 0x0000001028967819 */ /* 0x000fe20000001229 */
[C---:B------:R-:W-:Y:S01]  /*6010*/  FMUL.FTZ R147, R140.reuse, R137 ;  /* 0x000000898c937220 */ /* 0x040fe20000410000 */
[----:B------:R-:W-:Y:S01]  /*6020*/  LOP3.LUT R44, R13, 0xffff0000, RZ, 0xc0, !PT ;  /* 0xffff00000d2c7812 */ /* 0x000fe200078ec0ff */
[-C--:B------:R-:W-:Y:S01]  /*6030*/  FMUL.FTZ R143, R140, R139.reuse ;  /* 0x0000008b8c8f7220 */ /* 0x080fe20000410000 */
[----:B------:R-:W-:Y:S01]  /*6040*/  FMUL.FTZ R140, R141, R146 ;  /* 0x000000928d8c7220 */ /* 0x000fe20000410000 */
[----:B------:R-:W-:Y:S01]  /*6050*/  IMAD.U32 R73, R15, 0x10000, RZ ;  /* 0x000100000f497824 */ /* 0x000fe200078e00ff */
[----:B------:R-:W-:Y:S01]  /*6060*/  LOP3.LUT R47, R75, 0xffff0000, RZ, 0xc0, !PT ;  /* 0xffff00004b2f7812 */ /* 0x000fe200078ec0ff */
[-C--:B------:R-:W-:Y:S01]  /*6070*/  FMUL.FTZ R141, R141, R136.reuse ;  /* 0x000000888d8d7220 */ /* 0x080fe20000410000 */
[----:B------:R-:W-:Y:S01]  /*6080*/  LOP3.LUT R145, R145, 0xffff0000, RZ, 0xc0, !PT ;  /* 0xffff000091917812 */ /* 0x000fe200078ec0ff */
[C---:B------:R-:W-:Y:S01]  /*6090*/  FFMA.FTZ R134, R44.reuse, R139, -R147 ;  /* 0x0000008b2c867223 */ /* 0x040fe20000010893 */
[----:B------:R-:W-:Y:S01]  /*60a0*/  PRMT R75, R111, 0x5432, R150 ;  /* 0x000054326f4b7816 */ /* 0x000fe20000000096 */
[----:B------:R-:W-:Y:S01]  /*60b0*/  FFMA.FTZ R137, R44, R137, R143 ;  /* 0x000000892c897223 */ /* 0x000fe2000001008f */
[----:B------:R-:W-:Y:S01]  /*60c0*/  LOP3.LUT R42, R15, 0xffff0000, RZ, 0xc0, !PT ;  /* 0xffff00000f2a7812 */ /* 0x000fe200078ec0ff */
[C---:B------:R-:W-:Y:S01]  /*60d0*/  FFMA.FTZ R44, R73.reuse, R136, -R140 ;  /* 0x00000088492c7223 */ /* 0x040fe2000001088c */
[----:B------:R-:W-:Y:S01]  /*60e0*/  LOP3.LUT R138, R138, 0xffff0000, RZ, 0xc0, !PT ;  /* 0xffff00008a8a7812 */ /* 0x000fe200078ec0ff */
[----:B------:R-:W-:Y:S01]  /*60f0*/  FFMA.FTZ R141, R73, R146, R141 ;  /* 0x00000092498d7223 */ /* 0x000fe2000001008d */
[----:B------:R-:W-:Y:S01]  /*6100*/  FMUL.FTZ R73, R47, R145 ;  /* 0x000000912f497220 */ /* 0x000fe20000410000 */
[----:B------:R-:W-:Y:S01]  /*6110*/  IMAD.U32 R41, R72, 0x10000, RZ ;  /* 0x0001000048297824 */ /* 0x000fe200078e00ff */
[----:B------:R-:W-:Y:S01]  /*6120*/  SHF.L.U32 R136, R75, 0x10, RZ ;  /* 0x000000104b887819 */ /* 0x000fe200000006ff */
[----:B------:R-:W-:-:S02]  /*6130*/  IMAD.U32 R140, R142, 0x10000, RZ ;  /* 0x000100008e8c7824 */ /* 0x000fc400078e00ff */
[-C--:B------:R-:W-:Y:S01]  /*6140*/  FMUL.FTZ R139, R47, R138.reuse ;  /* 0x0000008a2f8b7220 */ /* 0x080fe20000410000 */
[----:B------:R-:W-:Y:S01]  /*6150*/  FFMA.FTZ R143, R42, R138, -R73 ;  /* 0x0000008a2a8f7223 */ /* 0x000fe20000010849 */
[----:B------:R-:W-:Y:S02]  /*6160*/  IMAD.U32 R13, R12, 0x10000, RZ ;  /* 0x000100000c0d7824 */ /* 0x000fe400078e00ff */
[C---:B------:R-:W-:Y:S01]  /*6170*/  FMUL.FTZ R138, R41.reuse, R140 ;  /* 0x0000008c298a7220 */ /* 0x040fe20000410000 */
[----:B------:R-:W-:Y:S01]  /*6180*/  FMUL.FTZ R41, R41, R136 ;  /* 0x0000008829297220 */ /* 0x000fe20000410000 */
[----:B------:R-:W-:Y:S01]  /*6190*/  LOP3.LUT R72, R72, 0xffff0000, RZ, 0xc0, !PT ;  /* 0xffff000048487812 */ /* 0x000fe200078ec0ff */
[----:B------:R-:W-:Y:S01]  /*61a0*/  IMAD.U32 R15, R14, 0x10000, RZ ;  /* 0x000100000e0f7824 */ /* 0x000fe200078e00ff */
[----:B------:R-:W-:Y:S01]  /*61b0*/  LOP3.LUT R47, R142, 0xffff0000, RZ, 0xc0, !PT ;  /* 0xffff00008e2f7812 */ /* 0x000fe200078ec0ff */
[----:B------:R-:W-:Y:S01]  /*61c0*/  FFMA.FTZ R140, R13, R140, R41 ;  /* 0x0000008c0d8c7223 */ /* 0x000fe20000010029 */
[----:B------:R-:W-:Y:S01]  /*61d0*/  LOP3.LUT R75, R75, 0xffff0000, RZ, 0xc0, !PT ;  /* 0xffff00004b4b7812 */ /* 0x000fe200078ec0ff */
[----:B------:R-:W-:Y:S01]  /*61e0*/  FFMA.FTZ R42, R42, R145, R139 ;  /* 0x000000912a2a7223 */ /* 0x000fe2000001008b */
[----:B------:R-:W-:Y:S01]  /*61f0*/  LOP3.LUT R40, R14, 0xffff0000, RZ, 0xc0, !PT ;  /* 0xffff00000e287812 */ /* 0x000fe200078ec0ff */
[----:B------:R-:W-:Y:S01]  /*6200*/  IMAD.U32 R14, R74, 0x10000, RZ ;  /* 0x000100004a0e7824 */ /* 0x000fe200078e00ff */
[----:B------:R-:W-:Y:S01]  /*6210*/  LOP3.LUT R12, R12, 0xffff0000, RZ, 0xc0, !PT ;  /* 0xffff00000c0c7812 */ /* 0x000fe200078ec0ff */
[C---:B------:R-:W-:Y:S01]  /*6220*/  IMAD.U32 R41, R135.reuse, 0x10000, RZ ;  /* 0x0001000087297824 */ /* 0x040fe200078e00ff */
[----:B------:R-:W-:Y:S01]  /*6230*/  LOP3.LUT R74, R74, 0xffff0000, RZ, 0xc0, !PT ;  /* 0xffff00004a4a7812 */ /* 0x000fe200078ec0ff */
[C---:B------:R-:W-:Y:S01]  /*6240*/  FMUL.FTZ R73, R72.reuse, R47 ;  /* 0x0000002f48497220 */ /* 0x040fe20000410000 */
[----:B------:R-:W-:Y:S01]  /*6250*/  FMUL.FTZ R139, R72, R75 ;  /* 0x0000004b488b7220 */ /* 0x000fe20000410000 */
[----:B------:R-:W-:Y:S01]  /*6260*/  LOP3.LUT R135, R135, 0xffff0000, RZ, 0xc0, !PT ;  /* 0xffff000087877812 */ /* 0x000fe200078ec0ff */
[----:B------:R-:W-:Y:S01]  /*6270*/  FFMA.FTZ R138, R13, R136, -R138 ;  /* 0x000000880d8a7223 */ /* 0x000fe2000001088a */
[----:B------:R-:W-:-:S02]  /*6280*/  IMAD.U32 R13, R43, 0x10000, RZ ;  /* 0x000100002b0d7824 */ /* 0x000fc400078e00ff */
[C---:B------:R-:W-:Y:S01]  /*6290*/  FFMA.FTZ R73, R12.reuse, R75, -R73 ;  /* 0x0000004b0c497223 */ /* 0x040fe20000010849 */
[----:B------:R-:W-:Y:S01]  /*62a0*/  LOP3.LUT R43, R43, 0xffff0000, RZ, 0xc0, !PT ;  /* 0xffff00002b2b7812 */ /* 0x000fe200078ec0ff */
[----:B------:R-:W-:Y:S01]  /*62b0*/  FFMA.FTZ R139, R12, R47, R139 ;  /* 0x0000002f0c8b7223 */ /* 0x000fe2000001008b */
[----:B------:R-:W-:Y:S01]  /*62c0*/  FMUL.FTZ R12, R14, R41 ;  /* 0x000000290e0c7220 */ /* 0x000fe20000410000 */
[----:B------:R-:W-:Y:S01]  /*62d0*/  FMUL.FTZ R47, R74, R135 ;  /* 0x000000874a2f7220 */ /* 0x000fe20000410000 */
        /* <DEDUP_REMOVED lines=11> */
[----:B------:R-:W-:Y:S01]  /*6390*/  IMAD.MOV.U32 R12, RZ, RZ, R138 ;  /* 0x000000ffff0c7224 */ /* 0x000fe200078e008a */
[----:B------:R-:W-:Y:S01]  /*63a0*/  F2FP.BF16.F32.PACK_AB R13, R134, R45 ;  /* 0x0000002d860d723e */ /* 0x000fe200000010ff */
[----:B------:R-:W-:Y:S01]  /*63b0*/  IMAD.MOV.U32 R14, RZ, RZ, R40 ;  /* 0x000000ffff0e7224 */ /* 0x000fe200078e0028 */
[----:B------:R-:W-:Y:S02]  /*63c0*/  F2FP.BF16.F32.PACK_AB R15, R143, R44 ;  /* 0x0000002c8f0f723e */ /* 0x000fe400000010ff */
[----:B------:R-:W-:-:S02]  /*63d0*/  F2FP.BF16.F32.PACK_AB R75, R42, R141 ;  /* 0x0000008d2a4b723e */ /* 0x000fc400000010ff */
[----:B------:R-:W-:-:S07]  /*63e0*/  F2FP.BF16.F32.PACK_AB R72, R139, R140 ;  /* 0x0000008c8b48723e */ /* 0x000fce00000010ff */
.L_x_7014:
[----:B------:R-:W-:Y:S05]  /*63f0*/  BSYNC B2 ;  /* 0x0000000000027941 */ /* 0x000fea0003800000 */
.L_x_7013:
[----:B------:R-:W-:Y:S01]  /*6400*/  ISETP.GE.AND P4, PT, R11, R108, PT ;  /* 0x0000006c0b00720c */ /* 0x000fe20003f86270 */
[----:B--2---:R4:W-:-:S12]  /*6410*/  ST.E.128 desc[UR42][R102.64], R12 ;  /* 0x0000000c66007985 */ /* 0x0049d8000c101d2a */
[----:B------:R-:W-:-:S05]  /*6420*/  @!P4 IMAD.WIDE R104, R11, 0x2, R104 ;  /* 0x000000020b68c825 */ /* 0x000fca00078e0268 */
[----:B---3--:R4:W-:Y:S02]  /*6430*/  @!P4 ST.E.128 desc[UR42][R104.64], R72 ;  /* 0x000000486800c985 */ /* 0x0089e4000c101d2a */
.L_x_7012:
[----:B------:R-:W-:Y:S05]  /*6440*/  BSYNC B1 ;  /* 0x0000000000017941 */ /* 0x000fea0003800000 */
.L_x_7011:
[----:B------:R-:W-:-:S03]  /*6450*/  UMOV UR4, 0xffffffff ;  /* 0xffffffff00047882 */ /* 0x000fc60000000000 */
[----:B------:R-:W-:Y:S05]  /*6460*/  BRA.DIV UR4, `(.L_x_7015) ;  /* 0x0000015e04f47947 */ /* 0x000fea000b800000 */
[----:B------:R0:W0:Y:S04]  /*6470*/  SHFL.IDX PT, R47, R106, 0x1, 0x181f ;  /* 0x00381f006a2f7f89 */ /* 0x00002800000e0000 */
[----:B------:R0:W0:Y:S02]  /*6480*/  SHFL.IDX PT, R46, R107, 0x1, 0x181f ;  /* 0x00381f006b2e7f89 */ /* 0x00002400000e0000 */
.L_x_7300:
[----:B------:R-:W-:Y:S01]  /*6490*/  VIADD R11, R153, 0x20 ;  /* 0x00000020990b7836 */ /* 0x000fe20000000000 */
[----:B------:R-:W-:Y:S04]  /*64a0*/  BSSY B1, `(.L_x_7016) ;  /* 0x000007a000017945 */ /* 0x000fe80003800000 */
[----:B------:R-:W-:-:S13]  /*64b0*/  ISETP.GE.OR P4, PT, R11, R96, P1 ;  /* 0x000000600b00720c */ /* 0x000fda0000f86670 */
[----:B------:R-:W-:Y:S05]  /*64c0*/  @P4 BRA `(.L_x_7017) ;  /* 0x0000000400dc4947 */ /* 0x000fea0003800000 */
[----:B------:R-:W-:Y:S01]  /*64d0*/  SEL R11, R37, R110, !P0 ;  /* 0x0000006e250b7207 */ /* 0x000fe20004000000 */
[----:B------:R-:W-:Y:S01]  /*64e0*/  BSSY B2, `(.L_x_7018) ;  /* 0x0000071000027945 */ /* 0x000fe20003800000 */
[----:B----4-:R-:W-:Y:S02]  /*64f0*/  SHF.R.U32.HI R14, RZ, 0x3, R193 ;  /* 0x00000003ff0e7819 */ /* 0x010fe400000116c1 */
[----:B------:R-:W-:Y:S02]  /*6500*/  SHF.R.S32.HI R12, RZ, 0x1f, R11 ;  /* 0x0000001fff0c7819 */ /* 0x000fe4000001140b */
[C---:B0-----:R-:W-:Y:S02]  /*6510*/  LEA R44, P4, R77.reuse, R46, 0x1 ;  /* 0x0000002e4d2c7211 */ /* 0x041fe400078808ff */
[----:B------:R-:W-:Y:S02]  /*6520*/  LEA.HI R12, R12, R11, RZ, 0x4 ;  /* 0x0000000b0c0c7211 */ /* 0x000fe400078f20ff */
[----:B------:R-:W-:-:S02]  /*6530*/  LEA.HI.X R45, R77, R47, R89, 0x1, P4 ;  /* 0x0000002f4d2d7211 */ /* 0x000fc400020f0c59 */
[----:B------:R-:W-:-:S04]  /*6540*/  LEA.HI.SX32 R12, R12, R79, 0x1c ;  /* 0x0000004f0c0c7211 */ /* 0x000fc800078fe2ff */
[----:B------:R-:W-:Y:S01]  /*6550*/  SHF.R.S32.HI R13, RZ, 0x1f, R12 ;  /* 0x0000001fff0d7819 */ /* 0x000fe2000001140c */
[----:B------:R-:W-:-:S03]  /*6560*/  IMAD.SHL.U32 R11, R12, 0x8, RZ ;  /* 0x000000080c0b7824 */ /* 0x000fc600078e00ff */
[----:B------:R-:W-:Y:S02]  /*6570*/  LEA.HI R13, R13, R12, RZ, 0x3 ;  /* 0x0000000c0d0d7211 */ /* 0x000fe400078f18ff */
[----:B------:R-:W-:-:S03]  /*6580*/  LOP3.LUT R12, R193, 0x38, R11, 0xf8, !PT ;  /* 0x00000038c10c7812 */ /* 0x000fc600078ef80b */
[----:B------:R-:W-:Y:S01]  /*6590*/  IMAD.SHL.U32 R13, R13, 0x400, RZ ;  /* 0x000004000d0d7824 */ /* 0x000fe200078e00ff */
[----:B------:R-:W-:-:S04]  /*65a0*/  LOP3.LUT R12, R12, R14, RZ, 0x3c, !PT ;  /* 0x0000000e0c0c7212 */ /* 0x000fc800078e3cff */
[----:B------:R-:W-:-:S04]  /*65b0*/  LOP3.LUT R13, R13, 0x7fffe000, RZ, 0xc0, !PT ;  /* 0x7fffe0000d0d7812 */ /* 0x000fc800078ec0ff */
[----:B------:R-:W-:Y:S01]  /*65c0*/  IADD3 R12, R12, R13, R199 ;  /* 0x0000000d0c0c7210 */ /* 0x000fe20007ffe0c7 */
[----:B------:R-:W-:-:S04]  /*65d0*/  IMAD R13, R155, 0x4000, R4 ;  /* 0x000040009b0d7824 */ /* 0x000fc800078e0204 */
[----:B------:R-:W-:Y:S02]  /*65e0*/  IMAD R15, R155, 0x4000, R12 ;  /* 0x000040009b0f7824 */ /* 0x000fe400078e020c */
[--C-:B------:R-:W-:Y:S02]  /*65f0*/  IMAD R13, R13, 0x2, R156.reuse ;  /* 0x000000020d0d7824 */ /* 0x100fe400078e029c */
[----:B------:R-:W-:-:S04]  /*6600*/  IMAD R40, R15, 0x2, R156 ;  /* 0x000000020f287824 */ /* 0x000fc800078e029c */
[----:B------:R-:W0:Y:S04]  /*6610*/  LDS.128 R12, [R13+0x18400] ;  /* 0x018400000d0c7984 */ /* 0x000e280000000c00 */
[----:B------:R-:W4:Y:S01]  /*6620*/  LDS.128 R40, [R40+0x18400] ;  /* 0x0184000028287984 */ /* 0x000f220000000c00 */
[----:B------:R-:W-:Y:S05]  /*6630*/  @P3 BRA `(.L_x_7019) ;  /* 0x00000004006c3947 */ /* 0x000fea0003800000 */
[----:B--2---:R-:W-:Y:S02]  /*6640*/  SHF.R.U32.HI R105, RZ, 0x10, R49 ;  /* 0x00000010ff697819 */ /* 0x004fe40000011631 */
[--C-:B------:R-:W-:Y:S02]  /*6650*/  SHF.R.U32.HI R73, RZ, 0x10, R53.reuse ;  /* 0x00000010ff497819 */ /* 0x100fe40000011635 */
[----:B------:R-:W-:Y:S01]  /*6660*/  SHF.R.U64 R72, R52, 0x10, R53 ;  /* 0x0000001034487819 */ /* 0x000fe20000001235 */
[----:B----4-:R-:W-:Y:S01]  /*6670*/  IMAD.U32 R53, R41, 0x10000, RZ ;  /* 0x0001000029357824 */ /* 0x010fe200078e00ff */
[----:B------:R-:W-:Y:S01]  /*6680*/  PRMT R132, R132, 0x5410, R105 ;  /* 0x0000541084847816 */ /* 0x000fe20000000069 */
[----:B0-----:R-:W-:Y:S01]  /*6690*/  IMAD.U32 R52, R15, 0x10000, RZ ;  /* 0x000100000f347824 */ /* 0x001fe200078e00ff */
[----:B------:R-:W-:Y:S02]  /*66a0*/  PRMT R130, R130, 0x5410, R73 ;  /* 0x0000541082827816 */ /* 0x000fe40000000049 */
[----:B------:R-:W-:-:S02]  /*66b0*/  SHF.R.U32.HI R75, RZ, 0x10, R51 ;  /* 0x00000010ff4b7819 */ /* 0x000fc40000011633 */
[----:B------:R-:W-:Y:S01]  /*66c0*/  SHF.R.U32.HI R103, RZ, 0x10, R55 ;  /* 0x00000010ff677819 */ /* 0x000fe20000011637 */
[----:B------:R-:W-:Y:S01]  /*66d0*/  IMAD.U32 R73, R130, 0x10000, RZ ;  /* 0x0001000082497824 */ /* 0x000fe200078e00ff */
[----:B------:R-:W-:Y:S01]  /*66e0*/  PRMT R129, R129, 0x5410, R72 ;  /* 0x0000541081817816 */ /* 0x000fe20000000048 */
[----:B------:R-:W-:Y:S01]  /*66f0*/  IMAD.U32 R72, R132, 0x10000, RZ ;  /* 0x0001000084487824 */ /* 0x000fe200078e00ff */
[----:B------:R-:W-:Y:S02]  /*6700*/  SHF.R.U64 R102, R50, 0x10, R51 ;  /* 0x0000001032667819 */ /* 0x000fe40000001233 */
[----:B------:R-:W-:Y:S02]  /*6710*/  SHF.L.U32 R50, R13, 0x10, RZ ;  /* 0x000000100d327819 */ /* 0x000fe400000006ff */
[----:B------:R-:W-:Y:S01]  /*6720*/  PRMT R126, R126, 0x5410, R75 ;  /* 0x000054107e7e7816 */ /* 0x000fe2000000004b */
[CC--:B------:R-:W-:Y:S01]  /*6730*/  FMUL.FTZ R75, R53.reuse, R73.reuse ;  /* 0x00000049354b7220 */ /* 0x0c0fe20000410000 */
[----:B------:R-:W-:Y:S01]  /*6740*/  PRMT R128, R128, 0x5410, R103 ;  /* 0x0000541080807816 */ /* 0x000fe20000000067 */
[-C--:B------:R-:W-:Y:S01]  /*6750*/  FMUL.FTZ R103, R53, R72.reuse ;  /* 0x0000004835677220 */ /* 0x080fe20000410000 */
[----:B------:R-:W-:Y:S01]  /*6760*/  SHF.R.U64 R74, R54, 0x10, R55 ;  /* 0x00000010364a7819 */ /* 0x000fe20000001237 */
[C---:B------:R-:W-:Y:S01]  /*6770*/  FFMA.FTZ R75, R50.reuse, R72, -R75 ;  /* 0x00000048324b7223 */ /* 0x040fe2000001084b */
[----:B------:R-:W-:Y:S01]  /*6780*/  LOP3.LUT R54, R41, 0xffff0000, RZ, 0xc0, !PT ;  /* 0xffff000029367812 */ /* 0x000fe200078ec0ff */
[----:B------:R-:W-:Y:S01]  /*6790*/  FFMA.FTZ R103, R50, R73, R103 ;  /* 0x0000004932677223 */ /* 0x000fe20000010067 */
[----:B------:R-:W-:Y:S01]  /*67a0*/  LOP3.LUT R130, R130, 0xffff0000, RZ, 0xc0, !PT ;  /* 0xffff000082827812 */ /* 0x000fe200078ec0ff */
[----:B------:R-:W-:Y:S01]  /*67b0*/  IMAD.U32 R55, R43, 0x10000, RZ ;  /* 0x000100002b377824 */ /* 0x000fe200078e00ff */
[----:B------:R-:W-:Y:S01]  /*67c0*/  LOP3.LUT R132, R132, 0xffff0000, RZ, 0xc0, !PT ;  /* 0xffff000084847812 */ /* 0x000fe200078ec0ff */
[----:B------:R-:W-:Y:S01]  /*67d0*/  IMAD.U32 R53, R128, 0x10000, RZ ;  /* 0x0001000080357824 */ /* 0x000fe200078e00ff */
[----:B---3--:R-:W-:Y:S01]  /*67e0*/  SHF.R.U64 R104, R48, 0x10, R49 ;  /* 0x0000001030687819 */ /* 0x008fe20000001231 */
[----:B------:R-:W-:Y:S01]  /*67f0*/  IMAD.U32 R50, R126, 0x10000, RZ ;  /* 0x000100007e327824 */ /* 0x000fe200078e00ff */
[----:B------:R-:W-:Y:S01]  /*6800*/  PRMT R127, R127, 0x5410, R74 ;  /* 0x000054107f7f7816 */ /* 0x000fe2000000004a */
[----:B------:R-:W-:Y:S01]  /*6810*/  FMUL.FTZ R72, R54, R130 ;  /* 0x0000008236487220 */ /* 0x000fe20000410000 */
[----:B------:R-:W-:Y:S01]  /*6820*/  LOP3.LUT R51, R13, 0xffff0000, RZ, 0xc0, !PT ;  /* 0xffff00000d337812 */ /* 0x000fe200078ec0ff */
[-C--:B------:R-:W-:Y:S01]  /*6830*/  FMUL.FTZ R73, R55, R53.reuse ;  /* 0x0000003537497220 */ /* 0x080fe20000410000 */
[----:B------:R-:W-:Y:S01]  /*6840*/  LOP3.LUT R43, R43, 0xffff0000, RZ, 0xc0, !PT ;  /* 0xffff00002b2b7812 */ /* 0x000fe200078ec0ff */
[----:B------:R-:W-:Y:S01]  /*6850*/  FMUL.FTZ R74, R55, R50 ;  /* 0x00000032374a7220 */ /* 0x000fe20000410000 */
[----:B------:R-:W-:Y:S01]  /*6860*/  LOP3.LUT R128, R128, 0xffff0000, RZ, 0xc0, !PT ;  /* 0xffff000080807812 */ /* 0x000fe200078ec0ff */
[----:B------:R-:W-:Y:S01]  /*6870*/  FMUL.FTZ R54, R54, R132 ;  /* 0x0000008436367220 */ /* 0x000fe20000410000 */
[----:B------:R-:W-:Y:S01]  /*6880*/  PRMT R133, R133, 0x5410, R104 ;  /* 0x0000541085857816 */ /* 0x000fe20000000068 */
[----:B------:R-:W-:Y:S01]  /*6890*/  FFMA.FTZ R73, R52, R50, -R73 ;  /* 0x0000003234497223 */ /* 0x000fe20000010849 */
[----:B------:R-:W-:Y:S01]  /*68a0*/  LOP3.LUT R126, R126, 0xffff0000, RZ, 0xc0, !PT ;  /* 0xffff00007e7e7812 */ /* 0x000fe200078ec0ff */
[----:B------:R-:W-:Y:S01]  /*68b0*/  FFMA.FTZ R74, R52, R53, R74 ;  /* 0x00000035344a7223 */ /* 0x000fe2000001004a */
[----:B------:R-:W-:Y:S01]  /*68c0*/  LOP3.LUT R49, R15, 0xffff0000, RZ, 0xc0, !PT ;  /* 0xffff00000f317812 */ /* 0x000fe200078ec0ff */
[C---:B------:R-:W-:Y:S01]  /*68d0*/  FFMA.FTZ R72, R51.reuse, R132, -R72 ;  /* 0x0000008433487223 */ /* 0x040fe20000010848 */
        /* <DEDUP_REMOVED lines=9> */
[C---:B------:R-:W-:Y:S01]  /*6970*/  IMAD.U32 R48, R12.reuse, 0x10000, RZ ;  /* 0x000100000c307824 */ /* 0x040fe200078e00ff */
[----:B------:R-:W-:Y:S01]  /*6980*/  LOP3.LUT R133, R133, 0xffff0000, RZ, 0xc0, !PT ;  /* 0xffff000085857812 */ /* 0x000fe200078ec0ff */
[C---:B------:R-:W-:Y:S01]  /*6990*/  FMUL.FTZ R43, R41.reuse, R51 ;  /* 0x00000033292b7220 */ /* 0x040fe20000410000 */
[----:B------:R-:W-:Y:S01]  /*69a0*/  FMUL.FTZ R52, R41, R50 ;  /* 0x0000003229347220 */ /* 0x000fe20000410000 */
[----:B------:R-:W-:Y:S01]  /*69b0*/  PRMT R131, R131, 0x5410, R102 ;  /* 0x0000541083837816 */ /* 0x000fe20000000066 */
[----:B------:R-:W-:Y:S01]  /*69c0*/  FFMA.FTZ R53, R49, R128, R54 ;  /* 0x0000008031357223 */ /* 0x000fe20000010036 */
[----:B------:R-:W-:Y:S01]  /*69d0*/  LOP3.LUT R13, R12, 0xffff0000, RZ, 0xc0, !PT ;  /* 0xffff00000c0d7812 */ /* 0x000fe200078ec0ff */
[----:B------:R-:W-:Y:S01]  /*69e0*/  FMUL.FTZ R54, R40, R129 ;  /* 0x0000008128367220 */ /* 0x000fe20000410000 */
[C---:B------:R-:W-:Y:S01]  /*69f0*/  FFMA.FTZ R43, R48.reuse, R50, -R43 ;  /* 0x00000032302b7223 */ /* 0x040fe2000001082b */
[----:B------:R-:W-:Y:S01]  /*6a00*/  FFMA.FTZ R52, R48, R51, R52 ;  /* 0x0000003330347223 */ /* 0x000fe20000010034 */
[----:B------:R-:W-:-:S02]  /*6a10*/  IMAD.U32 R15, R42, 0x10000, RZ ;  /* 0x000100002a0f7824 */ /* 0x000fc400078e00ff */
[-C--:B------:R-:W-:Y:S01]  /*6a20*/  FMUL.FTZ R48, R40, R133.reuse ;  /* 0x0000008528307220 */ /* 0x080fe20000410000 */
[----:B------:R-:W-:Y:S01]  /*6a30*/  SHF.L.U32 R41, R127, 0x10, RZ ;  /* 0x000000107f297819 */ /* 0x000fe200000006ff */
        /* <DEDUP_REMOVED lines=14> */
[----:B------:R-:W-:Y:S01]  /*6b20*/  FFMA.FTZ R12, R14, R131, -R15 ;  /* 0x000000830e0c7223 */ /* 0x000fe2000001080f */
[----:B------:R-:W-:Y:S01]  /*6b30*/  F2FP.BF16.F32.PACK_AB R43, R54, R43 ;  /* 0x0000002b362b723e */ /* 0x000fe200000010ff */
        /* <DEDUP_REMOVED lines=10> */
[----:B------:R-:W-:-:S07]  /*6be0*/  F2FP.BF16.F32.PACK_AB R42, R127, R48 ;  /* 0x000000307f2a723e */ /* 0x000fce00000010ff */
.L_x_7019:
[----:B------:R-:W-:Y:S05]  /*6bf0*/  BSYNC B2 ;  /* 0x0000000000027941 */ /* 0x000fea0003800000 */
.L_x_7018:
[----:B------:R-:W-:Y:S01]  /*6c00*/  ISETP.GE.AND P4, PT, R11, R108, PT ;  /* 0x0000006c0b00720c */ /* 0x000fe20003f86270 */
[----:B0-----:R0:W-:-:S12]  /*6c10*/  ST.E.128 desc[UR42][R44.64], R12 ;  /* 0x0000000c2c007985 */ /* 0x0011d8000c101d2a */
[----:B------:R-:W-:-:S05]  /*6c20*/  @!P4 IMAD.WIDE R46, R11, 0x2, R46 ;  /* 0x000000020b2ec825 */ /* 0x000fca00078e022e */
[----:B----4-:R0:W-:Y:S02]  /*6c30*/  @!P4 ST.E.128 desc[UR42][R46.64], R40 ;  /* 0x000000282e00c985 */ /* 0x0101e4000c101d2a */
.L_x_7017:
[----:B------:R-:W-:Y:S05]  /*6c40*/  BSYNC B1 ;  /* 0x0000000000017941 */ /* 0x000fea0003800000 */
.L_x_7016:
[----:B------:R-:W-:-:S03]  /*6c50*/  UMOV UR4, 0xffffffff ;  /* 0xffffffff00047882 */ /* 0x000fc60000000000 */
[----:B------:R-:W-:Y:S05]  /*6c60*/  BRA.DIV UR4, `(.L_x_7020) ;  /* 0x0000015a04407947 */ /* 0x000fea000b800000 */
[----:B0-----:R0:W0:Y:S04]  /*6c70*/  SHFL.IDX PT, R47, R106, 0x2, 0x181f ;  /* 0x00581f006a2f7f89 */ /* 0x00102800000e0000 */
[----:B------:R0:W0:Y:S02]  /*6c80*/  SHFL.IDX PT, R46, R107, 0x2, 0x181f ;  /* 0x00581f006b2e7f89 */ /* 0x00002400000e0000 */
.L_x_7304:
        /* <DEDUP_REMOVED lines=27> */
[----:B------:R-:W-:Y:S01]  /*6e40*/  SHF.R.U64 R73, R60, 0x10, R61 ;  /* 0x000000103c497819 */ /* 0x000fe2000000123d */
[----:B0-----:R-:W-:Y:S01]  /*6e50*/  IMAD.U32 R49, R13, 0x10000, RZ ;  /* 0x000100000d317824 */ /* 0x001fe200078e00ff */
[----:B------:R-:W-:Y:S01]  /*6e60*/  SHF.R.U64 R75, R56, 0x10, R57 ;  /* 0x00000010384b7819 */ /* 0x000fe20000001239 */
[----:B----4-:R-:W-:Y:S01]  /*6e70*/  IMAD.U32 R54, R43, 0x10000, RZ ;  /* 0x000100002b367824 */ /* 0x010fe200078e00ff */
[----:B------:R-:W-:Y:S02]  /*6e80*/  SHF.R.U32.HI R60, RZ, 0x10, R61 ;  /* 0x00000010ff3c7819 */ /* 0x000fe4000001163d */
[----:B------:R-:W-:Y:S02]  /*6e90*/  SHF.R.U32.HI R56, RZ, 0x10, R57 ;  /* 0x00000010ff387819 */ /* 0x000fe40000011639 */
[----:B------:R-:W-:Y:S02]  /*6ea0*/  SHF.R.U64 R57, R58, 0x10, R59 ;  /* 0x000000103a397819 */ /* 0x000fe4000000123b */
[----:B------:R-:W-:-:S02]  /*6eb0*/  PRMT R125, R125, 0x5410, R60 ;  /* 0x000054107d7d7816 */ /* 0x000fc4000000003c */
[----:B------:R-:W-:Y:S02]  /*6ec0*/  PRMT R121, R121, 0x5410, R56 ;  /* 0x0000541079797816 */ /* 0x000fe40000000038 */
[----:B------:R-:W-:Y:S02]  /*6ed0*/  SHF.R.U32.HI R58, RZ, 0x10, R59 ;  /* 0x00000010ff3a7819 */ /* 0x000fe4000001163b */
[----:B------:R-:W-:Y:S01]  /*6ee0*/  SHF.L.U32 R52, R41, 0x10, RZ ;  /* 0x0000001029347819 */ /* 0x000fe200000006ff */
[----:B------:R-:W-:Y:S01]  /*6ef0*/  IMAD.U32 R56, R121, 0x10000, RZ ;  /* 0x0001000079387824 */ /* 0x000fe200078e00ff */
[----:B------:R-:W-:Y:S01]  /*6f00*/  PRMT R118, R118, 0x5410, R57 ;  /* 0x0000541076767816 */ /* 0x000fe20000000039 */
[----:B------:R-:W-:Y:S01]  /*6f10*/  IMAD.U32 R57, R125, 0x10000, RZ ;  /* 0x000100007d397824 */ /* 0x000fe200078e00ff */
[--C-:B------:R-:W-:Y:S02]  /*6f20*/  SHF.R.U64 R59, R62, 0x10, R63.reuse ;  /* 0x000000103e3b7819 */ /* 0x100fe4000000123f */
[----:B------:R-:W-:-:S02]  /*6f30*/  SHF.R.U32.HI R62, RZ, 0x10, R63 ;  /* 0x00000010ff3e7819 */ /* 0x000fc4000001163f */
[----:B------:R-:W-:Y:S01]  /*6f40*/  PRMT R119, R119, 0x5410, R58 ;  /* 0x0000541077777816 */ /* 0x000fe2000000003a */
[CC--:B------:R-:W-:Y:S01]  /*6f50*/  FMUL.FTZ R58, R52.reuse, R57.reuse ;  /* 0x00000039343a7220 */ /* 0x0c0fe20000410000 */
[----:B------:R-:W-:Y:S01]  /*6f60*/  LOP3.LUT R53, R41, 0xffff0000, RZ, 0xc0, !PT ;  /* 0xffff000029357812 */ /* 0x000fe200078ec0ff */
[-C--:B------:R-:W-:Y:S01]  /*6f70*/  FMUL.FTZ R52, R52, R56.reuse ;  /* 0x0000003834347220 */ /* 0x080fe20000410000 */
[----:B------:R-:W-:Y:S01]  /*6f80*/  PRMT R123, R123, 0x5410, R62 ;  /* 0x000054107b7b7816 */ /* 0x000fe2000000003e */
[----:B------:R-:W-:Y:S01]  /*6f90*/  FFMA.FTZ R58, R49, R56, -R58 ;  /* 0x00000038313a7223 */ /* 0x000fe2000001083a */
[----:B------:R-:W-:Y:S01]  /*6fa0*/  LOP3.LUT R125, R125, 0xffff0000, RZ, 0xc0, !PT ;  /* 0xffff00007d7d7812 */ /* 0x000fe200078ec0ff */
[----:B------:R-:W-:Y:S01]  /*6fb0*/  FFMA.FTZ R57, R49, R57, R52 ;  /* 0x0000003931397223 */ /* 0x000fe20000010034 */
[----:B------:R-:W-:Y:S01]  /*6fc0*/  LOP3.LUT R121, R121, 0xffff0000, RZ, 0xc0, !PT ;  /* 0xffff000079797812 */ /* 0x000fe200078ec0ff */
[----:B------:R-:W-:Y:S01]  /*6fd0*/  IMAD.U32 R49, R119, 0x10000, RZ ;  /* 0x0001000077317824 */ /* 0x000fe200078e00ff */
[----:B------:R-:W-:Y:S01]  /*6fe0*/  PRMT R122, R122, 0x5410, R59 ;  /* 0x000054107a7a7816 */ /* 0x000fe2000000003b */
[----:B------:R-:W-:Y:S01]  /*6ff0*/  IMAD.U32 R59, R123, 0x10000, RZ ;  /* 0x000100007b3b7824 */ /* 0x000fe200078e00ff */
[----:B------:R-:W-:Y:S01]  /*7000*/  LOP3.LUT R50, R13, 0xffff0000, RZ, 0xc0, !PT ;  /* 0xffff00000d327812 */ /* 0x000fe200078ec0ff */
[C---:B------:R-:W-:Y:S01]  /*7010*/  FMUL.FTZ R61, R53.reuse, R125 ;  /* 0x0000007d353d7220 */ /* 0x040fe20000410000 */
[----:B------:R-:W-:Y:S01]  /*7020*/  FMUL.FTZ R53, R53, R121 ;  /* 0x0000007935357220 */ /* 0x000fe20000410000 */
[C---:B------:R-:W-:Y:S01]  /*7030*/  IMAD.U32 R41, R40.reuse, 0x10000, RZ ;  /* 0x0001000028297824 */ /* 0x040fe200078e00ff */
[----:B------:R-:W-:Y:S01]  /*7040*/  LOP3.LUT R51, R40, 0xffff0000, RZ, 0xc0, !PT ;  /* 0xffff000028337812 */ /* 0x000fe200078ec0ff */
[C---:B------:R-:W-:Y:S01]  /*7050*/  FMUL.FTZ R63, R54.reuse, R59 ;  /* 0x0000003b363f7220 */ /* 0x040fe20000410000 */
[----:B------:R-:W-:Y:S01]  /*7060*/  LOP3.LUT R55, R43, 0xffff0000, RZ, 0xc0, !PT ;  /* 0xffff00002b377812 */ /* 0x000fe200078ec0ff */
[----:B------:R-:W-:Y:S01]  /*7070*/  FMUL.FTZ R52, R54, R49 ;  /* 0x0000003136347220 */ /* 0x000fe20000410000 */
[----:B------:R-:W-:Y:S01]  /*7080*/  LOP3.LUT R56, R123, 0xffff0000, RZ, 0xc0, !PT ;  /* 0xffff00007b387812 */ /* 0x000fe200078ec0ff */
[----:B------:R-:W-:Y:S01]  /*7090*/  IMAD.U32 R40, R15, 0x10000, RZ ;  /* 0x000100000f287824 */ /* 0x000fe200078e00ff */
[----:B------:R-:W-:Y:S01]  /*70a0*/  PRMT R124, R124, 0x5410, R73 ;  /* 0x000054107c7c7816 */ /* 0x000fe20000000049 */
[C---:B------:R-:W-:Y:S01]  /*70b0*/  FFMA.FTZ R61, R50.reuse, R121, -R61 ;  /* 0x00000079323d7223 */ /* 0x040fe2000001083d */
[----:B------:R-:W-:Y:S01]  /*70c0*/  FFMA.FTZ R54, R50, R125, R53 ;  /* 0x0000007d32367223 */ /* 0x000fe20000010035 */
[----:B------:R-:W-:Y:S01]  /*70d0*/  PRMT R120, R120, 0x5410, R75 ;  /* 0x0000541078787816 */ /* 0x000fe2000000004b */
[C---:B------:R-:W-:Y:S01]  /*70e0*/  FFMA.FTZ R59, R40.reuse, R59, R52 ;  /* 0x0000003b283b7223 */ /* 0x040fe20000010034 */
[----:B------:R-:W-:Y:S01]  /*70f0*/  LOP3.LUT R50, R119, 0xffff0000, RZ, 0xc0, !PT ;  /* 0xffff000077327812 */ /* 0x000fe200078ec0ff */
[----:B------:R-:W-:Y:S01]  /*7100*/  FMUL.FTZ R60, R55, R56 ;  /* 0x00000038373c7220 */ /* 0x000fe20000410000 */
[----:B------:R-:W-:Y:S01]  /*7110*/  LOP3.LUT R15, R15, 0xffff0000, RZ, 0xc0, !PT ;  /* 0xffff00000f0f7812 */ /* 0x000fe200078ec0ff */
[----:B------:R-:W-:Y:S01]  /*7120*/  FFMA.FTZ R63, R40, R49, -R63 ;  /* 0x00000031283f7223 */ /* 0x000fe2000001083f */
[----:B------:R-:W-:-:S02]  /*7130*/  IMAD.U32 R52, R124, 0x10000, RZ ;  /* 0x000100007c347824 */ /* 0x000fc400078e00ff */
[-C--:B------:R-:W-:Y:S01]  /*7140*/  FMUL.FTZ R62, R55, R50.reuse ;  /* 0x00000032373e7220 */ /* 0x080fe20000410000 */
[----:B------:R-:W-:Y:S01]  /*7150*/  IMAD.U32 R40, R120, 0x10000, RZ ;  /* 0x0001000078287824 */ /* 0x000fe200078e00ff */
[----:B------:R-:W-:Y:S01]  /*7160*/  LOP3.LUT R124, R124, 0xffff0000, RZ, 0xc0, !PT ;  /* 0xffff00007c7c7812 */ /* 0x000fe200078ec0ff */
[----:B------:R-:W-:Y:S01]  /*7170*/  FFMA.FTZ R60, R15, R50, -R60 ;  /* 0x000000320f3c7223 */ /* 0x000fe2000001083c */
[C---:B------:R-:W-:Y:S01]  /*7180*/  FMUL.FTZ R50, R41.reuse, R52 ;  /* 0x0000003429327220 */ /* 0x040fe20000410000 */
[C---:B------:R-:W-:Y:S01]  /*7190*/  IMAD.U32 R13, R12.reuse, 0x10000, RZ ;  /* 0x000100000c0d7824 */ /* 0x040fe200078e00ff */
[----:B------:R-:W-:Y:S01]  /*71a0*/  LOP3.LUT R48, R12, 0xffff0000, RZ, 0xc0, !PT ;  /* 0xffff00000c307812 */ /* 0x000fe200078ec0ff */
[----:B------:R-:W-:Y:S01]  /*71b0*/  FMUL.FTZ R41, R41, R40 ;  /* 0x0000002829297220 */ /* 0x000fe20000410000 */
[----:B------:R-:W-:Y:S01]  /*71c0*/  LOP3.LUT R120, R120, 0xffff0000, RZ, 0xc0, !PT ;  /* 0xffff000078787812 */ /* 0x000fe200078ec0ff */
[----:B------:R-:W-:Y:S01]  /*71d0*/  FFMA.FTZ R62, R15, R56, R62 ;  /* 0x000000380f3e7223 */ /* 0x000fe2000001003e */
[----:B------:R-:W-:Y:S01]  /*71e0*/  FMUL.FTZ R15, R51, R124 ;  /* 0x0000007c330f7220 */ /* 0x000fe20000410000 */
[----:B------:R-:W-:-:S02]  /*71f0*/  IMAD.U32 R43, R42, 0x10000, RZ ;  /* 0x000100002a2b7824 */ /* 0x000fc400078e00ff */
[C---:B------:R-:W-:Y:S01]  /*7200*/  FFMA.FTZ R50, R13.reuse, R40, -R50 ;  /* 0x000000280d327223 */ /* 0x040fe20000010832 */
[----:B------:R-:W-:Y:S01]  /*7210*/  FFMA.FTZ R52, R13, R52, R41 ;  /* 0x000000340d347223 */ /* 0x000fe20000010029 */
[----:B------:R-:W-:Y:S01]  /*7220*/  LOP3.LUT R42, R42, 0xffff0000, RZ, 0xc0, !PT ;  /* 0xffff00002a2a7812 */ /* 0x000fe200078ec0ff */
[----:B------:R-:W-:Y:S01]  /*7230*/  FFMA.FTZ R49, R48, R120, -R15 ;  /* 0x0000007830317223 */ /* 0x000fe2000001080f */
[C---:B------:R-:W-:Y:S01]  /*7240*/  IMAD.U32 R40, R122.reuse, 0x10000, RZ ;  /* 0x000100007a287824 */ /* 0x040fe200078e00ff */
[----:B------:R-:W-:Y:S01]  /*7250*/  LOP3.LUT R41, R122, 0xffff0000, RZ, 0xc0, !PT ;  /* 0xffff00007a297812 */ /* 0x000fe200078ec0ff */
[C---:B------:R-:W-:Y:S01]  /*7260*/  IMAD.U32 R13, R118.reuse, 0x10000, RZ ;  /* 0x00010000760d7824 */ /* 0x040fe200078e00ff */
[----:B------:R-:W-:Y:S01]  /*7270*/  LOP3.LUT R15, R118, 0xffff0000, RZ, 0xc0, !PT ;  /* 0xffff0000760f7812 */ /* 0x000fe200078ec0ff */
[C---:B------:R-:W-:Y:S02]  /*7280*/  IMAD.U32 R12, R14.reuse, 0x10000, RZ ;  /* 0x000100000e0c7824 */ /* 0x040fe400078e00ff */
[C---:B------:R-:W-:Y:S01]  /*7290*/  FMUL.FTZ R53, R43.reuse, R40 ;  /* 0x000000282b357220 */ /* 0x040fe20000410000 */
[----:B------:R-:W-:Y:S01]  /*72a0*/  LOP3.LUT R14, R14, 0xffff0000, RZ, 0xc0, !PT ;  /* 0xffff00000e0e7812 */ /* 0x000fe200078ec0ff */
[----:B------:R-:W-:Y:S01]  /*72b0*/  FMUL.FTZ R43, R43, R13 ;  /* 0x0000000d2b2b7220 */ /* 0x000fe20000410000 */
[C---:B------:R-:W-:Y:S01]  /*72c0*/  FMUL.FTZ R55, R42.reuse, R41 ;  /* 0x000000292a377220 */ /* 0x040fe20000410000 */
[----:B------:R-:W-:Y:S01]  /*72d0*/  FMUL.FTZ R42, R42, R15 ;  /* 0x0000000f2a2a7220 */ /* 0x000fe20000410000 */
[----:B------:R-:W-:Y:S01]  /*72e0*/  FMUL.FTZ R51, R51, R120 ;  /* 0x0000007833337220 */ /* 0x000fe20000410000 */
[C---:B------:R-:W-:Y:S01]  /*72f0*/  FFMA.FTZ R53, R12.reuse, R13, -R53 ;  /* 0x0000000d0c357223 */ /* 0x040fe20000010835 */
[----:B------:R-:W-:Y:S01]  /*7300*/  FFMA.FTZ R43, R12, R40, R43 ;  /* 0x000000280c2b7223 */ /* 0x000fe2000001002b */
        /* <DEDUP_REMOVED lines=11> */
[----:B------:R-:W-:Y:S02]  /*73c0*/  F2FP.BF16.F32.PACK_AB R40, R51, R52 ;  /* 0x000000343328723e */ /* 0x000fe400000010ff */
[----:B------:R-:W-:-:S07]  /*73d0*/  MOV R12, R50 ;  /* 0x00000032000c7202 */ /* 0x000fce0000000f00 */
.L_x_7024:
[----:B------:R-:W-:Y:S05]  /*73e0*/  BSYNC B2 ;  /* 0x0000000000027941 */ /* 0x000fea0003800000 */
.L_x_7023:
[----:B------:R-:W-:Y:S01]  /*73f0*/  ISETP.GE.AND P4, PT, R11, R108, PT ;  /* 0x0000006c0b00720c */ /* 0x000fe20003f86270 */
[----:B0-----:R0:W-:-:S12]  /*7400*/  ST.E.128 desc[UR42][R44.64], R12 ;  /* 0x0000000c2c007985 */ /* 0x0011d8000c101d2a */
[----:B------:R-:W-:-:S05]  /*7410*/  @!P4 IMAD.WIDE R46, R11, 0x2, R46 ;  /* 0x000000020b2ec825 */ /* 0x000fca00078e022e */
[----:B----4-:R0:W-:Y:S02]  /*7420*/  @!P4 ST.E.128 desc[UR42][R46.64], R40 ;  /* 0x000000282e00c985 */ /* 0x0101e4000c101d2a */
.L_x_7022:
[----:B------:R-:W-:Y:S05]  /*7430*/  BSYNC B1 ;  /* 0x0000000000017941 */ /* 0x000fea0003800000 */
.L_x_7021:
[----:B------:R-:W-:-:S03]  /*7440*/  UMOV UR4, 0xffffffff ;  /* 0xffffffff00047882 */ /* 0x000fc60000000000 */
[----:B------:R-:W-:Y:S05]  /*7450*/  BRA.DIV UR4, `(.L_x_7025) ;  /* 0x0000015204907947 */ /* 0x000fea000b800000 */
[----:B0-----:R-:W0:Y:S04]  /*7460*/  SHFL.IDX PT, R106, R106, 0x3, 0x181f ;  /* 0x00781f006a6a7f89 */ /* 0x001e2800000e0000 */
[----:B------:R-:W0:Y:S02]  /*7470*/  SHFL.IDX PT, R107, R107, 0x3, 0x181f ;  /* 0x00781f006b6b7f89 */ /* 0x000e2400000e0000 */
.L_x_7308:
[----:B------:R-:W-:-:S05]  /*7480*/  VIADD R11, R153, 0x60 ;  /* 0x00000060990b7836 */ /* 0x000fca0000000000 */
[----:B------:R-:W-:-:S13]  /*7490*/  ISETP.GE.OR P4, PT, R11, R96, P1 ;  /* 0x000000600b00720c */ /* 0x000fda0000f86670 */
[----:B------:R-:W-:Y:S05]  /*74a0*/  @P4 BRA `(.L_x_6998) ;  /* 0x0000000c00944947 */ /* 0x000fea0003800000 */
[----:B------:R-:W-:Y:S01]  /*74b0*/  SEL R110, R37, R110, !P0 ;  /* 0x0000006e256e7207 */ /* 0x000fe20004000000 */
[----:B------:R-:W-:Y:S01]  /*74c0*/  BSSY B1, `(.L_x_7026) ;  /* 0x0000072000017945 */ /* 0x000fe20003800000 */
[----:B----4-:R-:W-:Y:S02]  /*74d0*/  SHF.R.U32.HI R14, RZ, 0x3, R159 ;  /* 0x00000003ff0e7819 */ /* 0x010fe4000001169f */
[----:B------:R-:W-:Y:S02]  /*74e0*/  SHF.R.S32.HI R11, RZ, 0x1f, R110 ;  /* 0x0000001fff0b7819 */ /* 0x000fe4000001146e */
[----:B0-----:R-:W-:Y:S02]  /*74f0*/  LEA R44, P4, R77, R107, 0x1 ;  /* 0x0000006b4d2c7211 */ /* 0x001fe400078808ff */
        /* <DEDUP_REMOVED lines=18> */
[--C-:B------:R-:W-:Y:S01]  /*7620*/  SHF.R.U64 R56, R68, 0x10, R69.reuse ;  /* 0x0000001044387819 */ /* 0x100fe20000001245 */
[----:B----4-:R-:W-:Y:S01]  /*7630*/  IMAD.U32 R50, R41, 0x10000, RZ ;  /* 0x0001000029327824 */ /* 0x010fe200078e00ff */
[----:B------:R-:W-:Y:S01]  /*7640*/  SHF.R.U32.HI R68, RZ, 0x10, R69 ;  /* 0x00000010ff447819 */ /* 0x000fe20000011645 */
[----:B0-----:R-:W-:Y:S01]  /*7650*/  IMAD.U32 R46, R13, 0x10000, RZ ;  /* 0x000100000d2e7824 */ /* 0x001fe200078e00ff */
[--C-:B------:R-:W-:Y:S01]  /*7660*/  SHF.R.U64 R60, R64, 0x10, R65.reuse ;  /* 0x00000010403c7819 */ /* 0x100fe20000001241 */
[----:B------:R-:W-:Y:S01]  /*7670*/  IMAD.U32 R52, R43, 0x10000, RZ ;  /* 0x000100002b347824 */ /* 0x000fe200078e00ff */
[----:B------:R-:W-:Y:S01]  /*7680*/  SHF.R.U32.HI R65, RZ, 0x10, R65 ;  /* 0x00000010ff417819 */ /* 0x000fe20000011641 */
[----:B------:R-:W-:Y:S01]  /*7690*/  IMAD.U32 R48, R40, 0x10000, RZ ;  /* 0x0001000028307824 */ /* 0x000fe200078e00ff */
[----:B------:R-:W-:Y:S02]  /*76a0*/  PRMT R109, R109, 0x5410, R68 ;  /* 0x000054106d6d7816 */ /* 0x000fe40000000044 */
[----:B------:R-:W-:-:S02]  /*76b0*/  SHF.R.U64 R54, R70, 0x10, R71 ;  /* 0x0000001046367819 */ /* 0x000fc40000001247 */
[----:B------:R-:W-:Y:S01]  /*76c0*/  PRMT R114, R114, 0x5410, R65 ;  /* 0x0000541072727816 */ /* 0x000fe20000000041 */
[----:B------:R-:W-:Y:S01]  /*76d0*/  IMAD.U32 R57, R109, 0x10000, RZ ;  /* 0x000100006d397824 */ /* 0x000fe200078e00ff */
[----:B------:R-:W-:Y:S02]  /*76e0*/  SHF.R.U64 R58, R66, 0x10, R67 ;  /* 0x00000010423a7819 */ /* 0x000fe40000001243 */
[----:B------:R-:W-:Y:S01]  /*76f0*/  SHF.R.U32.HI R71, RZ, 0x10, R71 ;  /* 0x00000010ff477819 */ /* 0x000fe20000011647 */
[----:B------:R-:W-:Y:S01]  /*7700*/  IMAD.U32 R55, R114, 0x10000, RZ ;  /* 0x0001000072377824 */ /* 0x000fe200078e00ff */
[----:B------:R-:W-:Y:S01]  /*7710*/  SHF.R.U32.HI R67, RZ, 0x10, R67 ;  /* 0x00000010ff437819 */ /* 0x000fe20000011643 */
[----:B------:R-:W-:Y:S01]  /*7720*/  FMUL.FTZ R59, R50, R57 ;  /* 0x00000039323b7220 */ /* 0x000fe20000410000 */
[----:B------:R-:W-:Y:S01]  /*7730*/  PRMT R112, R112, 0x5410, R71 ;  /* 0x0000541070707816 */ /* 0x000fe20000000047 */
[----:B------:R-:W-:Y:S01]  /*7740*/  FMUL.FTZ R61, R50, R55 ;  /* 0x00000037323d7220 */ /* 0x000fe20000410000 */
[----:B------:R-:W-:-:S02]  /*7750*/  PRMT R116, R116, 0x5410, R67 ;  /* 0x0000541074747816 */ /* 0x000fc40000000043 */
[----:B------:R-:W-:Y:S01]  /*7760*/  PRMT R111, R111, 0x5410, R56 ;  /* 0x000054106f6f7816 */ /* 0x000fe20000000038 */
[----:B------:R-:W-:Y:S01]  /*7770*/  FFMA.FTZ R56, R46, R55, -R59 ;  /* 0x000000372e387223 */ /* 0x000fe2000001083b */
[----:B------:R-:W-:Y:S01]  /*7780*/  PRMT R113, R113, 0x5410, R54 ;  /* 0x0000541071717816 */ /* 0x000fe20000000036 */
        /* <DEDUP_REMOVED lines=10> */
[----:B------:R-:W-:Y:S01]  /*7830*/  IMAD.U32 R40, R15, 0x10000, RZ ;  /* 0x000100000f287824 */ /* 0x000fe200078e00ff */
[----:B------:R-:W-:Y:S01]  /*7840*/  LOP3.LUT R53, R43, 0xffff0000, RZ, 0xc0, !PT ;  /* 0xffff00002b357812 */ /* 0x000fe200078ec0ff */
[-C--:B------:R-:W-:Y:S01]  /*7850*/  FMUL.FTZ R52, R52, R55.reuse ;  /* 0x0000003734347220 */ /* 0x080fe20000410000 */
[----:B------:R-:W-:Y:S01]  /*7860*/  PRMT R115, R115, 0x5410, R60 ;  /* 0x0000541073737816 */ /* 0x000fe2000000003c */
[-C--:B------:R-:W-:Y:S01]  /*7870*/  FMUL.FTZ R46, R51, R114.reuse ;  /* 0x00000072332e7220 */ /* 0x080fe20000410000 */
[----:B------:R-:W-:Y:S01]  /*7880*/  LOP3.LUT R112, R112, 0xffff0000, RZ, 0xc0, !PT ;  /* 0xffff000070707812 */ /* 0x000fe200078ec0ff */
[----:B------:R-:W-:Y:S01]  /*7890*/  FFMA.FTZ R51, R47, R114, -R50 ;  /* 0x000000722f337223 */ /* 0x000fe20000010832 */
[----:B------:R-:W-:Y:S01]  /*78a0*/  LOP3.LUT R116, R116, 0xffff0000, RZ, 0xc0, !PT ;  /* 0xffff000074747812 */ /* 0x000fe200078ec0ff */
[C---:B------:R-:W-:Y:S01]  /*78b0*/  FFMA.FTZ R57, R40.reuse, R55, -R57 ;  /* 0x0000003728397223 */ /* 0x040fe20000010839 */
[----:B------:R-:W-:Y:S01]  /*78c0*/  LOP3.LUT R41, R15, 0xffff0000, RZ, 0xc0, !PT ;  /* 0xffff00000f297812 */ /* 0x000fe200078ec0ff */
[----:B------:R-:W-:Y:S01]  /*78d0*/  FFMA.FTZ R52, R40, R59, R52 ;  /* 0x0000003b28347223 */ /* 0x000fe20000010034 */
[----:B------:R-:W-:Y:S01]  /*78e0*/  FFMA.FTZ R54, R47, R54, R46 ;  /* 0x000000362f367223 */ /* 0x000fe2000001002e */
[----:B------:R-:W-:Y:S01]  /*78f0*/  FMUL.FTZ R50, R53, R112 ;  /* 0x0000007035327220 */ /* 0x000fe20000410000 */
[----:B------:R-:W-:Y:S01]  /*7900*/  IMAD.U32 R40, R115, 0x10000, RZ ;  /* 0x0001000073287824 */ /* 0x000fe200078e00ff */
[----:B------:R-:W-:Y:S01]  /*7910*/  PRMT R117, R117, 0x5410, R58 ;  /* 0x0000541075757816 */ /* 0x000fe2000000003a */
[----:B------:R-:W-:-:S02]  /*7920*/  IMAD.U32 R46, R111, 0x10000, RZ ;  /* 0x000100006f2e7824 */ /* 0x000fc400078e00ff */
[-C--:B------:R-:W-:Y:S01]  /*7930*/  FMUL.FTZ R58, R53, R116.reuse ;  /* 0x00000074353a7220 */ /* 0x080fe20000410000 */
[----:B------:R-:W-:Y:S02]  /*7940*/  IMAD.U32 R13, R12, 0x10000, RZ ;  /* 0x000100000c0d7824 */ /* 0x000fe400078e00ff */
[----:B------:R-:W-:Y:S01]  /*7950*/  FFMA.FTZ R116, R41, R116, -R50 ;  /* 0x0000007429747223 */ /* 0x000fe20000010832 */
[C---:B------:R-:W-:Y:S01]  /*7960*/  FMUL.FTZ R47, R48.reuse, R40 ;  /* 0x00000028302f7220 */ /* 0x040fe20000410000 */
[-C--:B------:R-:W-:Y:S01]  /*7970*/  FMUL.FTZ R50, R48, R46.reuse ;  /* 0x0000002e30327220 */ /* 0x080fe20000410000 */
[----:B------:R-:W-:Y:S01]  /*7980*/  LOP3.LUT R111, R111, 0xffff0000, RZ, 0xc0, !PT ;  /* 0xffff00006f6f7812 */ /* 0x000fe200078ec0ff */
[C---:B------:R-:W-:Y:S02]  /*7990*/  IMAD.U32 R43, R42.reuse, 0x10000, RZ ;  /* 0x000100002a2b7824 */ /* 0x040fe400078e00ff */
[C---:B------:R-:W-:Y:S01]  /*79a0*/  FFMA.FTZ R47, R13.reuse, R46, R47 ;  /* 0x0000002e0d2f7223 */ /* 0x040fe2000001002f */
        /* <DEDUP_REMOVED lines=12> */
[C---:B------:R-:W-:Y:S01]  /*7a70*/  SHF.L.U32 R15, R14.reuse, 0x10, RZ ;  /* 0x000000100e0f7819 */ /* 0x040fe200000006ff */
[-C--:B------:R-:W-:Y:S01]  /*7a80*/  FMUL.FTZ R49, R49, R115.reuse ;  /* 0x0000007331317220 */ /* 0x080fe20000410000 */
[----:B------:R-:W-:Y:S01]  /*7a90*/  LOP3.LUT R14, R14, 0xffff0000, RZ, 0xc0, !PT ;  /* 0xffff00000e0e7812 */ /* 0x000fe200078ec0ff */
[----:B------:R-:W-:Y:S01]  /*7aa0*/  FFMA.FTZ R41, R12, R115, -R41 ;  /* 0x000000730c297223 */ /* 0x000fe20000010829 */
[-C--:B------:R-:W-:Y:S01]  /*7ab0*/  FMUL.FTZ R43, R43, R40.reuse ;  /* 0x000000282b2b7220 */ /* 0x080fe20000410000 */
[----:B------:R-:W-:Y:S01]  /*7ac0*/  FMUL.FTZ R42, R42, R117 ;  /* 0x000000752a2a7220 */ /* 0x000fe20000410000 */
        /* <DEDUP_REMOVED lines=17> */
.L_x_7027:
[----:B------:R-:W-:Y:S05]  /*7be0*/  BSYNC B1 ;  /* 0x0000000000017941 */ /* 0x000fea0003800000 */
.L_x_7026:
[----:B------:R-:W-:Y:S01]  /*7bf0*/  ISETP.GE.AND P3, PT, R11, R108, PT ;  /* 0x0000006c0b00720c */ /* 0x000fe20003f66270 */
[----:B0-----:R0:W-:Y:S02]  /*7c00*/  ST.E.128 desc[UR42][R44.64], R12 ;  /* 0x0000000c2c007985 */ /* 0x0011e4000c101d2a */
[----:B0-----:R-:W-:Y:S02]  /*7c10*/  IMAD.MOV.U32 R12, RZ, RZ, R107 ;  /* 0x000000ffff0c7224 */ /* 0x001fe400078e006b */
[----:B------:R-:W-:-:S08]  /*7c20*/  IMAD.MOV.U32 R13, RZ, RZ, R106 ;  /* 0x000000ffff0d7224 */ /* 0x000fd000078e006a */
[----:B------:R-:W-:Y:S05]  /*7c30*/  @P3 BRA `(.L_x_6998) ;  /* 0x0000000400b03947 */ /* 0x000fea0003800000 */
[----:B------:R-:W-:-:S05]  /*7c40*/  IMAD.WIDE R12, R11, 0x2, R12 ;  /* 0x000000020b0c7825 */ /* 0x000fca00078e020c */
[----:B----4-:R0:W-:Y:S01]  /*7c50*/  ST.E.128 desc[UR42][R12.64], R40 ;  /* 0x000000280c007985 */ /* 0x0101e2000c101d2a */
[----:B------:R-:W-:Y:S05]  /*7c60*/  BRA `(.L_x_6998) ;  /* 0x0000000400a47947 */ /* 0x000fea0003800000 */
.L_x_6957:
[----:B------:R-:W-:-:S06]  /*7c70*/  UISETP.NE.AND UP0, UPT, UR41, 0x3, UPT ;  /* 0x000000032900788c */ /* 0x000fcc000bf05270 */
[----:B------:R-:W-:-:S13]  /*7c80*/  PLOP3.LUT P5, PT, PT, PT, UP0, 0x80, 0x0 ;  /* 0x000000000000781c */ /* 0x000fda0003faf008 */
[----:B------:R-:W-:Y:S05]  /*7c90*/  @!P5 BRA `(.L_x_7028) ;  /* 0x000000000004d947 */ /* 0x000fea0003800000 */
[----:B------:R-:W-:Y:S01]  /*7ca0*/  BPT.TRAP 0x1 ;  /* 0x000000040000795c */ /* 0x000fe20000300000 */
.L_x_7028:
[----:B------:R-:W-:Y:S01]  /*7cb0*/  IMAD R90, R155, 0x8, R156 ;  /* 0x000000089b5a7824 */ /* 0x000fe200078e029c */
[----:B------:R-:W-:Y:S01]  /*7cc0*/  SHF.L.U32 R101, R154, 0x1f, RZ ;  /* 0x0000001f9a657819 */ /* 0x000fe200000006ff */
[----:B------:R-:W-:Y:S01]  /*7cd0*/  BSSY B1, `(.L_x_7029) ;  /* 0x0000004000017945 */ /* 0x000fe20003800000 */
[----:B------:R-:W-:Y:S02]  /*7ce0*/  SHF.R.S32.HI R98, RZ, 0x1f, R99 ;  /* 0x0000001fff627819 */ /* 0x000fe40000011463 */
[----:B------:R-:W1:Y:S02]  /*7cf0*/  SYNCS.PHASECHK.TRANS64.TRYWAIT P3, [R90+URZ+0x28890], R101 ;  /* 0x028890655a0075a7 */ /* 0x000e64000806017f */
[----:B-1----:R-:W-:Y:S05]  /*7d00*/  @!P3 BRA `(.L_x_7030) ;  /* 0x0000014800b0b947 */ /* 0x002fea0003800000 */
.L_x_7309:
[----:B------:R-:W-:Y:S05]  /*7d10*/  BSYNC B1 ;  /* 0x0000000000017941 */ /* 0x000fea0003800000 */
.L_x_7029:
[----:B------:R-:W-:Y:S01]  /*7d20*/  ULDC.64 UR4, c[0x0][0x300] ;  /* 0x0000c00000047ab9 */ /* 0x000fe20000000a00 */
[----:B-----5:R-:W-:Y:S01]  /*7d30*/  SHF.R.S32.HI R97, RZ, 0x1f, R100 ;  /* 0x0000001fff617819 */ /* 0x020fe20000011464 */
[----:B------:R-:W-:Y:S01]  /*7d40*/  IMAD R14, R98, UR4, RZ ;  /* 0x00000004620e7c24 */ /* 0x000fe2000f8e02ff */
[----:B------:R-:W-:Y:S01]  /*7d50*/  ULDC.64 UR6, c[0x0][0x2e8] ;  /* 0x0000ba0000067ab9 */ /* 0x000fe20000000a00 */
[----:B0-----:R-:W-:-:S04]  /*7d60*/  IMAD.WIDE.U32 R12, R99, UR4, RZ ;  /* 0x00000004630c7c25 */ /* 0x001fc8000f8e00ff */
        /* <DEDUP_REMOVED lines=20> */
.L_x_7313:
[----:B------:R-:W-:Y:S04]  /*7eb0*/  BSSY B1, `(.L_x_7032) ;  /* 0x000000d000017945 */ /* 0x000fe80003800000 */
[----:B------:R-:W-:Y:S05]  /*7ec0*/  @!P3 BRA `(.L_x_7033) ;  /* 0x00000000002cb947 */ /* 0x000fea0003800000 */
[----:B------:R-:W-:Y:S02]  /*7ed0*/  ULDC UR4, c[0x0][0x2f4] ;  /* 0x0000bd0000047ab9 */ /* 0x000fe40000000800 */
[----:B------:R-:W-:-:S13]  /*7ee0*/  ISETP.GE.AND P3, PT, R16, UR4, PT ;  /* 0x0000000410007c0c */ /* 0x000fda000bf66270 */
[----:B---3--:R-:W-:-:S04]  /*7ef0*/  @!P3 LEA R42, P4, R16, R14, 0x1 ;  /* 0x0000000e102ab211 */ /* 0x008fc800078808ff */
[----:B--2---:R-:W-:Y:S02]  /*7f00*/  @!P3 LEA.HI.X R43, R16, R41, R17, 0x1, P4 ;  /* 0x00000029102bb211 */ /* 0x004fe400020f0c11 */
[----:B------:R-:W-:-:S13]  /*7f10*/  ISETP.GE.AND P4, PT, R23, UR4, PT ;  /* 0x0000000417007c0c */ /* 0x000fda000bf86270 */
[C---:B------:R-:W-:Y:S02]  /*7f20*/  @!P4 LEA R40, P6, R23.reuse, R14, 0x1 ;  /* 0x0000000e1728c211 */ /* 0x040fe400078c08ff */
[----:B------:R-:W2:Y:S02]  /*7f30*/  @!P3 LDS.128 R12, [R91+0x18400] ;  /* 0x018400005b0cb984 */ /* 0x000ea40000000c00 */
[----:B------:R-:W-:Y:S02]  /*7f40*/  @!P4 LEA.HI.X R41, R23, R41, R22, 0x1, P6 ;  /* 0x000000291729c211 */ /* 0x000fe400030f0c16 */
[----:B--2---:R-:W-:Y:S04]  /*7f50*/  @!P3 ST.E.128 desc[UR42][R42.64], R12 ;  /* 0x0000000c2a00b985 */ /* 0x004fe8000c101d2a */
[----:B------:R-:W2:Y:S04]  /*7f60*/  @!P4 LDS.128 R12, [R91+0x1c400] ;  /* 0x01c400005b0cc984 */ /* 0x000ea80000000c00 */
[----:B--2---:R4:W-:Y:S02]  /*7f70*/  @!P4 ST.E.128 desc[UR42][R40.64], R12 ;  /* 0x0000000c2800c985 */ /* 0x0049e4000c101d2a */
.L_x_7033:
[----:B------:R-:W-:Y:S05]  /*7f80*/  BSYNC B1 ;  /* 0x0000000000017941 */ /* 0x000fea0003800000 */
.L_x_7032:
[----:B------:R-:W-:-:S03]  /*7f90*/  UMOV UR4, 0xffffffff ;  /* 0xffffffff00047882 */ /* 0x000fc60000000000 */
[----:B------:R-:W-:Y:S05]  /*7fa0*/  BRA.DIV UR4, `(.L_x_7034) ;  /* 0x0000014a04647947 */ /* 0x000fea000b800000 */
[----:B--2-4-:R2:W4:Y:S04]  /*7fb0*/  SHFL.IDX PT, R41, R45, 0x1, 0x181f ;  /* 0x00381f002d297f89 */ /* 0x01452800000e0000 */
[----:B---3--:R2:W3:Y:S02]  /*7fc0*/  SHFL.IDX PT, R14, R44, 0x1, 0x181f ;  /* 0x00381f002c0e7f89 */ /* 0x0084e400000e0000 */
.L_x_7317:
[----:B------:R-:W-:Y:S01]  /*7fd0*/  ISETP.GE.AND P3, PT, R46, 0x21, PT ;  /* 0x000000212e00780c */ /* 0x000fe20003f66270 */
[----:B------:R-:W-:-:S12]  /*7fe0*/  BSSY B1, `(.L_x_7035) ;  /* 0x000000d000017945 */ /* 0x000fd80003800000 */
[----:B------:R-:W-:Y:S05]  /*7ff0*/  @!P3 BRA `(.L_x_7036) ;  /* 0x00000000002cb947 */ /* 0x000fea0003800000 */
[----:B------:R-:W-:Y:S02]  /*8000*/  ULDC UR4, c[0x0][0x2f4] ;  /* 0x0000bd0000047ab9 */ /* 0x000fe40000000800 */
[----:B------:R-:W-:-:S13]  /*8010*/  ISETP.GE.AND P3, PT, R16, UR4, PT ;  /* 0x0000000410007c0c */ /* 0x000fda000bf66270 */
[----:B---3--:R-:W-:-:S04]  /*8020*/  @!P3 LEA R42, P4, R16, R14, 0x1 ;  /* 0x0000000e102ab211 */ /* 0x008fc800078808ff */
[----:B----4-:R-:W-:Y:S02]  /*8030*/  @!P3 LEA.HI.X R43, R16, R41, R17, 0x1, P4 ;  /* 0x00000029102bb211 */ /* 0x010fe400020f0c11 */
[----:B------:R-:W-:-:S13]  /*8040*/  ISETP.GE.AND P4, PT, R23, UR4, PT ;  /* 0x0000000417007c0c */ /* 0x000fda000bf86270 */
[C---:B------:R-:W-:Y:S02]  /*8050*/  @!P4 LEA R40, P6, R23.reuse, R14, 0x1 ;  /* 0x0000000e1728c211 */ /* 0x040fe400078c08ff */
[----:B------:R-:W3:Y:S02]  /*8060*/  @!P3 LDS.128 R12, [R91+0x19400] ;  /* 0x019400005b0cb984 */ /* 0x000ee40000000c00 */
[----:B------:R-:W-:Y:S02]  /*8070*/  @!P4 LEA.HI.X R41, R23, R41, R22, 0x1, P6 ;  /* 0x000000291729c211 */ /* 0x000fe400030f0c16 */
[----:B---3--:R-:W-:Y:S04]  /*8080*/  @!P3 ST.E.128 desc[UR42][R42.64], R12 ;  /* 0x0000000c2a00b985 */ /* 0x008fe8000c101d2a */
[----:B------:R-:W3:Y:S04]  /*8090*/  @!P4 LDS.128 R12, [R91+0x1d400] ;  /* 0x01d400005b0cc984 */ /* 0x000ee80000000c00 */
[----:B---3--:R3:W-:Y:S02]  /*80a0*/  @!P4 ST.E.128 desc[UR42][R40.64], R12 ;  /* 0x0000000c2800c985 */ /* 0x0087e4000c101d2a */
.L_x_7036:
[----:B------:R-:W-:Y:S05]  /*80b0*/  BSYNC B1 ;  /* 0x0000000000017941 */ /* 0x000fea0003800000 */
.L_x_7035:
[----:B------:R-:W-:-:S03]  /*80c0*/  UMOV UR4, 0xffffffff ;  /* 0xffffffff00047882 */ /* 0x000fc60000000000 */
[----:B------:R-:W-:Y:S05]  /*80d0*/  BRA.DIV UR4, `(.L_x_7037) ;  /* 0x0000014a04607947 */ /* 0x000fea000b800000 */
[----:B---34-:R3:W4:Y:S04]  /*80e0*/  SHFL.IDX PT, R41, R45, 0x2, 0x181f ;  /* 0x00581f002d297f89 */ /* 0x01872800000e0000 */
[----:B------:R3:W0:Y:S02]  /*80f0*/  SHFL.IDX PT, R14, R44, 0x2, 0x181f ;  /* 0x00581f002c0e7f89 */ /* 0x00062400000e0000 */
.L_x_7321:
[----:B------:R-:W-:Y:S01]  /*8100*/  ISETP.GE.AND P3, PT, R46, 0x41, PT ;  /* 0x000000412e00780c */ /* 0x000fe20003f66270 */
[----:B------:R-:W-:-:S12]  /*8110*/  BSSY B1, `(.L_x_7038) ;  /* 0x000000d000017945 */ /* 0x000fd80003800000 */
[----:B------:R-:W-:Y:S05]  /*8120*/  @!P3 BRA `(.L_x_7039) ;  /* 0x00000000002cb947 */ /* 0x000fea0003800000 */
[----:B------:R-:W-:Y:S02]  /*8130*/  ULDC UR4, c[0x0][0x2f4] ;  /* 0x0000bd0000047ab9 */ /* 0x000fe40000000800 */
[----:B------:R-:W-:-:S13]  /*8140*/  ISETP.GE.AND P3, PT, R16, UR4, PT ;  /* 0x0000000410007c0c */ /* 0x000fda000bf66270 */
[----:B0-----:R-:W-:-:S04]  /*8150*/  @!P3 LEA R42, P4, R16, R14, 0x1 ;  /* 0x0000000e102ab211 */ /* 0x001fc800078808ff */
[----:B----4-:R-:W-:Y:S02]  /*8160*/  @!P3 LEA.HI.X R43, R16, R41, R17, 0x1, P4 ;  /* 0x00000029102bb211 */ /* 0x010fe400020f0c11 */
[----:B------:R-:W-:-:S13]  /*8170*/  ISETP.GE.AND P4, PT, R23, UR4, PT ;  /* 0x0000000417007c0c */ /* 0x000fda000bf86270 */
[C---:B------:R-:W-:Y:S02]  /*8180*/  @!P4 LEA R40, P6, R23.reuse, R14, 0x1 ;  /* 0x0000000e1728c211 */ /* 0x040fe400078c08ff */
[----:B------:R-:W0:Y:S02]  /*8190*/  @!P3 LDS.128 R12, [R91+0x1a400] ;  /* 0x01a400005b0cb984 */ /* 0x000e240000000c00 */
[----:B------:R-:W-:Y:S02]  /*81a0*/  @!P4 LEA.HI.X R41, R23, R41, R22, 0x1, P6 ;  /* 0x000000291729c211 */ /* 0x000fe400030f0c16 */
[----:B0-----:R-:W-:Y:S04]  /*81b0*/  @!P3 ST.E.128 desc[UR42][R42.64], R12 ;  /* 0x0000000c2a00b985 */ /* 0x001fe8000c101d2a */
[----:B------:R-:W0:Y:S04]  /*81c0*/  @!P4 LDS.128 R12, [R91+0x1e400] ;  /* 0x01e400005b0cc984 */ /* 0x000e280000000c00 */
[----:B0-----:R0:W-:Y:S02]  /*81d0*/  @!P4 ST.E.128 desc[UR42][R40.64], R12 ;  /* 0x0000000c2800c985 */ /* 0x0011e4000c101d2a */
.L_x_7039:
[----:B------:R-:W-:Y:S05]  /*81e0*/  BSYNC B1 ;  /* 0x0000000000017941 */ /* 0x000fea0003800000 */
.L_x_7038:
[----:B------:R-:W-:-:S03]  /*81f0*/  UMOV UR4, 0xffffffff ;  /* 0xffffffff00047882 */ /* 0x000fc60000000000 */
[----:B------:R-:W-:Y:S05]  /*8200*/  BRA.DIV UR4, `(.L_x_7040) ;  /* 0x0000014a045c7947 */ /* 0x000fea000b800000 */
[----:B0---4-:R0:W4:Y:S04]  /*8210*/  SHFL.IDX PT, R41, R45, 0x3, 0x181f ;  /* 0x00781f002d297f89 */ /* 0x01112800000e0000 */
[----:B------:R0:W0:Y:S02]  /*8220*/  SHFL.IDX PT, R14, R44, 0x3, 0x181f ;  /* 0x00781f002c0e7f89 */ /* 0x00002400000e0000 */
.L_x_7325:
[----:B------:R-:W-:-:S13]  /*8230*/  ISETP.GE.AND P3, PT, R46, 0x61, PT ;  /* 0x000000612e00780c */ /* 0x000fda0003f66270 */
        /* <DEDUP_REMOVED lines=12> */
.L_x_6998:
[----:B------:R-:W-:Y:S05]  /*8300*/  BSYNC B0 ;  /* 0x0000000000007941 */ /* 0x000fea0003800000 */
.L_x_6956:
[----:B------:R-:W5:Y:S01]  /*8310*/  S2R R11, SR_TID.X ;  /* 0x00000000000b7919 */ /* 0x000f620000002100 */
        /* <DEDUP_REMOVED lines=8> */
[----:B-----5:R-:W-:Y:S01]  /*83a0*/  LOP3.LUT R11, R11, 0x7f, RZ, 0xc0, !PT ;  /* 0x0000007f0b0b7812 */ /* 0x020fe200078ec0ff */
[----:B---3--:R3:W-:Y:S03]  /*83b0*/  BAR.SYNC.DEFER_BLOCKING R94, 0x80 ;  /* 0x0002005e0000751d */ /* 0x0087e60000010000 */
[----:B------:R-:W-:-:S13]  /*83c0*/  ISETP.NE.AND P3, PT, R11, RZ, PT ;  /* 0x000000ff0b00720c */ /* 0x000fda0003f65270 */
[----:B------:R-:W-:-:S05]  /*83d0*/  @!P3 VIADD R11, R90, 0x288a0 ;  /* 0x000288a05a0bb836 */ /* 0x000fca0000000000 */
[----:B------:R-:W-:-:S04]  /*83e0*/  @!P3 PRMT R11, RZ, 0x654, R11 ;  /* 0x00000654ff0bb816 */ /* 0x000fc8000000000b */
[----:B------:R3:W-:Y:S01]  /*83f0*/  @!P3 SYNCS.ARRIVE.TRANS64.RED.A1T0 RZ, [R11+URZ], RZ ;  /* 0x000000ff0bffb9a7 */ /* 0x0007e2000810043f */
[----:B------:R-:W-:Y:S05]  /*8400*/  @!P5 BRA `(.L_x_7042) ;  /* 0x000000000004d947 */ /* 0x000fea0003800000 */
[----:B------:R-:W-:Y:S01]  /*8410*/  BPT.TRAP 0x1 ;  /* 0x000000040000795c */ /* 0x000fe20000300000 */
.L_x_7042:
[----:B------:R-:W-:Y:S05]  /*8420*/  BSYNC B0 ;  /* 0x0000000000007941 */ /* 0x000fea0003800000 */
.L_x_7041:
[----:B------:R-:W5:Y:S01]  /*8430*/  SYNCS.PHASECHK.TRANS64.TRYWAIT P4, [R90+URZ+0x288b0], R101 ;  /* 0x0288b0655a0075a7 */ /* 0x000f62000808017f */
[----:B------:R-:W-:Y:S01]  /*8440*/  ULDC UR37, c[0x0][0x2f4] ;  /* 0x0000bd0000257ab9 */ /* 0x000fe20000000800 */
[----:B------:R-:W-:Y:S04]  /*8450*/  BSSY B0, `(.L_x_7043) ;  /* 0x0000002000007945 */ /* 0x000fe80003800000 */
[----:B-----5:R-:W-:Y:S05]  /*8460*/  @!P4 BRA `(.L_x_7044) ;  /* 0x00000148000cc947 */ /* 0x020fea0003800000 */
.L_x_7326:
[----:B------:R-:W-:Y:S05]  /*8470*/  BSYNC B0 ;  /* 0x0000000000007941 */ /* 0x000fea0003800000 */
.L_x_7043:
[----:B------:R-:W-:Y:S01]  /*8480*/  ULDC.64 UR4, c[0x0][0x328] ;  /* 0x0000ca0000047ab9 */ /* 0x000fe20000000a00 */
[----:B------:R-:W-:Y:S01]  /*8490*/  ULDC.64 UR6, c[0x0][0x318] ;  /* 0x0000c60000067ab9 */ /* 0x000fe20000000a00 */
[----:B------:R-:W-:Y:S01]  /*84a0*/  IMAD R98, R98, UR4, RZ ;  /* 0x0000000462627c24 */ /* 0x000fe2000f8e02ff */
[----:B------:R-:W-:Y:S01]  /*84b0*/  BSSY B0, `(.L_x_7045) ;  /* 0x000001d000007945 */ /* 0x000fe20003800000 */
[----:B01--4-:R-:W-:-:S04]  /*84c0*/  IMAD.WIDE.U32 R12, R99, UR4, RZ ;  /* 0x00000004630c7c25 */ /* 0x013fc8000f8e00ff */
        /* <DEDUP_REMOVED lines=10> */
[----:B---3--:R-:W-:Y:S01]  /*8570*/  IMAD R11, R2, UR5, R13 ;  /* 0x00000005020b7c24 */ /* 0x008fe2000f8e020d */
[----:B--2---:R-:W-:-:S04]  /*8580*/  LEA R44, P4, R12, UR6, 0x1 ;  /* 0x000000060c2c7c11 */ /* 0x004fc8000f8808ff */
[----:B------:R-:W-:Y:S01]  /*8590*/  LEA.HI.X R11, R12, UR7, R11, 0x1, P4 ;  /* 0x000000070c0b7c11 */ /* 0x000fe2000a0f0c0b */
[----:B------:R0:W1:Y:S01]  /*85a0*/  SHFL.IDX PT, R40, R44, RZ, 0x181f ;  /* 0x00181fff2c287589 */ /* 0x00006200000e0000 */
[----:B------:R-:W-:-:S03]  /*85b0*/  ISETP.GE.AND P4, PT, R96, 0x1, PT ;  /* 0x000000016000780c */ /* 0x000fc60003f86270 */
[----:B------:R0:W2:Y:S10]  /*85c0*/  SHFL.IDX PT, R13, R11, RZ, 0x181f ;  /* 0x00181fff0b0d7589 */ /* 0x0000b400000e0000 */
[----:B0-----:R-:W-:Y:S05]  /*85d0*/  @!P4 BRA `(.L_x_7046) ;  /* 0x000000000028c947 */ /* 0x001fea0003800000 */
[----:B------:R-:W-:-:S13]  /*85e0*/  ISETP.GE.AND P4, PT, R16, UR37, PT ;  /* 0x0000002510007c0c */ /* 0x000fda000bf86270 */
[----:B-1----:R-:W-:-:S04]  /*85f0*/  @!P4 LEA R42, P5, R16, R40, 0x1 ;  /* 0x00000028102ac211 */ /* 0x002fc800078a08ff */
[----:B--2---:R-:W-:Y:S02]  /*8600*/  @!P4 LEA.HI.X R43, R16, R13, R17, 0x1, P5 ;  /* 0x0000000d102bc211 */ /* 0x004fe400028f0c11 */
[----:B------:R-:W-:-:S13]  /*8610*/  ISETP.GE.AND P5, PT, R23, UR37, PT ;  /* 0x0000002517007c0c */ /* 0x000fda000bfa6270 */
[----:B------:R-:W-:-:S04]  /*8620*/  @!P5 LEA R40, P6, R23, R40, 0x1 ;  /* 0x000000281728d211 */ /* 0x000fc800078c08ff */
[----:B------:R-:W-:Y:S02]  /*8630*/  @!P5 LEA.HI.X R41, R23, R13, R22, 0x1, P6 ;  /* 0x0000000d1729d211 */ /* 0x000fe400030f0c16 */
[----:B------:R-:W0:Y:S04]  /*8640*/  @!P4 LDS.128 R12, [R91+0x400] ;  /* 0x000400005b0cc984 */ /* 0x000e280000000c00 */
[----:B0-----:R-:W-:Y:S04]  /*8650*/  @!P4 ST.E.128 desc[UR42][R42.64], R12 ;  /* 0x0000000c2a00c985 */ /* 0x001fe8000c101d2a */
[----:B------:R-:W0:Y:S04]  /*8660*/  @!P5 LDS.128 R12, [R91+0x4400] ;  /* 0x004400005b0cd984 */ /* 0x000e280000000c00 */
[----:B0-----:R0:W-:Y:S02]  /*8670*/  @!P5 ST.E.128 desc[UR42][R40.64], R12 ;  /* 0x0000000c2800d985 */ /* 0x0011e4000c101d2a */
.L_x_7046:
[----:B------:R-:W-:Y:S05]  /*8680*/  BSYNC B0 ;  /* 0x0000000000007941 */ /* 0x000fea0003800000 */
.L_x_7045:
[----:B------:R-:W-:Y:S01]  /*8690*/  ISETP.GE.AND P4, PT, R96, 0x21, PT ;  /* 0x000000216000780c */ /* 0x000fe20003f86270 */
[----:B0-2---:R0:W2:Y:S01]  /*86a0*/  SHFL.IDX PT, R13, R11, 0x1, 0x181f ;  /* 0x00381f000b0d7f89 */ /* 0x0050a200000e0000 */
[----:B------:R-:W-:Y:S03]  /*86b0*/  BSSY B0, `(.L_x_7047) ;  /* 0x000000d000007945 */ /* 0x000fe60003800000 */
[----:B-1----:R0:W1:Y:S08]  /*86c0*/  SHFL.IDX PT, R40, R44, 0x1, 0x181f ;  /* 0x00381f002c287f89 */ /* 0x00207000000e0000 */
        /* <DEDUP_REMOVED lines=11> */
.L_x_7048:
[----:B------:R-:W-:Y:S05]  /*8780*/  BSYNC B0 ;  /* 0x0000000000007941 */ /* 0x000fea0003800000 */
.L_x_7047:
        /* <DEDUP_REMOVED lines=15> */
.L_x_7050:
[----:B------:R-:W-:Y:S05]  /*8880*/  BSYNC B0 ;  /* 0x0000000000007941 */ /* 0x000fea0003800000 */
.L_x_7049:
[----:B------:R-:W-:Y:S01]  /*8890*/  ISETP.GE.AND P4, PT, R96, 0x61, PT ;  /* 0x000000616000780c */ /* 0x000fe20003f86270 */
[----:B------:R-:W3:Y:S01]  /*88a0*/  SHFL.IDX PT, R11, R11, 0x3, 0x181f ;  /* 0x00781f000b0b7f89 */ /* 0x000ee200000e0000 */
[----:B------:R-:W-:Y:S03]  /*88b0*/  BSSY B0, `(.L_x_7051) ;  /* 0x000000d000007945 */ /* 0x000fe60003800000 */
[----:B------:R4:W0:Y:S08]  /*88c0*/  SHFL.IDX PT, R42, R44, 0x3, 0x181f ;  /* 0x00781f002c2a7f89 */ /* 0x00083000000e0000 */
[----:B----4-:R-:W-:Y:S05]  /*88d0*/  @!P4 BRA `(.L_x_7052) ;  /* 0x000000000028c947 */ /* 0x010fea0003800000 */
[----:B------:R-:W-:-:S13]  /*88e0*/  ISETP.GE.AND P4, PT, R16, UR37, PT ;  /* 0x0000002510007c0c */ /* 0x000fda000bf86270 */
[----:B0-2---:R-:W0:Y:S01]  /*88f0*/  @!P4 LDS.128 R12, [R91+0x3400] ;  /* 0x003400005b0cc984 */ /* 0x005e220000000c00 */
[----:B-1----:R-:W-:-:S04]  /*8900*/  @!P4 LEA R40, P5, R16, R42, 0x1 ;  /* 0x0000002a1028c211 */ /* 0x002fc800078a08ff */
[----:B---3--:R-:W-:Y:S02]  /*8910*/  @!P4 LEA.HI.X R41, R16, R11, R17, 0x1, P5 ;  /* 0x0000000b1029c211 */ /* 0x008fe400028f0c11 */
[----:B------:R-:W-:-:S13]  /*8920*/  ISETP.GE.AND P5, PT, R23, UR37, PT ;  /* 0x0000002517007c0c */ /* 0x000fda000bfa6270 */
[----:B------:R-:W-:-:S04]  /*8930*/  @!P5 LEA R42, P6, R23, R42, 0x1 ;  /* 0x0000002a172ad211 */ /* 0x000fc800078c08ff */
[----:B------:R-:W-:Y:S01]  /*8940*/  @!P5 LEA.HI.X R43, R23, R11, R22, 0x1, P6 ;  /* 0x0000000b172bd211 */ /* 0x000fe200030f0c16 */
[----:B0-----:R-:W-:Y:S04]  /*8950*/  @!P4 ST.E.128 desc[UR42][R40.64], R12 ;  /* 0x0000000c2800c985 */ /* 0x001fe8000c101d2a */
[----:B------:R-:W0:Y:S04]  /*8960*/  @!P5 LDS.128 R12, [R91+0x7400] ;  /* 0x007400005b0cd984 */ /* 0x000e280000000c00 */
[----:B0-----:R4:W-:Y:S02]  /*8970*/  @!P5 ST.E.128 desc[UR42][R42.64], R12 ;  /* 0x0000000c2a00d985 */ /* 0x0019e4000c101d2a */
.L_x_7052:
[----:B------:R-:W-:Y:S05]  /*8980*/  BSYNC B0 ;  /* 0x0000000000007941 */ /* 0x000fea0003800000 */
.L_x_7051:
[----:B---3--:R-:W3:Y:S01]  /*8990*/  LDL R11, [R1] ;  /* 0x00000000010b7983 */ /* 0x008ee20000100800 */
[----:B------:R-:W-:Y:S02]  /*89a0*/  @!P3 VIADD R90, R90, 0x288c0 ;  /* 0x000288c05a5ab836 */ /* 0x000fe40000000000 */
[----:B------:R-:W-:Y:S01]  /*89b0*/  VIADD R155, R155, 0x1 ;  /* 0x000000019b9b7836 */ /* 0x000fe20000000000 */
[----:B------:R-:W-:Y:S01]  /*89c0*/  @!PT LDS RZ, [RZ] ;  /* 0x00000000fffff984 */ /* 0x000fe20000000800 */
[----:B------:R-:W-:Y:S01]  /*89d0*/  @!PT LDS RZ, [RZ] ;  /* 0x00000000fffff984 */ /* 0x000fe20000000800 */
[----:B------:R-:W-:Y:S01]  /*89e0*/  @!PT LDS RZ, [RZ] ;  /* 0x00000000fffff984 */ /* 0x000fe20000000800 */
[----:B------:R-:W-:Y:S01]  /*89f0*/  @!PT LDS RZ, [RZ] ;  /* 0x00000000fffff984 */ /* 0x000fe20000000800 */
[----:B------:R5:W-:Y:S06]  /*8a00*/  MEMBAR.ALL.CTA ;  /* 0x0000000000007992 */ /* 0x000bec0000008000 */
[----:B-----5:R-:W5:Y:S01]  /*8a10*/  FENCE.VIEW.ASYNC.S ;  /* 0x00000000000073c6 */ /* 0x020f620000000000 */
[----:B------:R-:W-:Y:S01]  /*8a20*/  @!P3 PRMT R90, RZ, 0x654, R90 ;  /* 0x00000654ff5ab816 */ /* 0x000fe2000000005a */
[----:B-----5:R0:W-:Y:S06]  /*8a30*/  BAR.SYNC.DEFER_BLOCKING R94, 0x80 ;  /* 0x0002005e0000751d */ /* 0x0201ec0000010000 */
[----:B------:R0:W-:Y:S01]  /*8a40*/  @!P3 SYNCS.ARRIVE.TRANS64.RED.A1T0 RZ, [R90+URZ], RZ ;  /* 0x000000ff5affb9a7 */ /* 0x0001e2000810043f */
[----:B------:R-:W-:-:S04]  /*8a50*/  ISETP.NE.AND P3, PT, R155, 0x2, PT ;  /* 0x000000029b00780c */ /* 0x000fc80003f65270 */
[----:B------:R-:W-:Y:S02]  /*8a60*/  SEL R155, R155, RZ, P3 ;  /* 0x000000ff9b9b7207 */ /* 0x000fe40001800000 */
[----:B---3--:R-:W-:Y:S02]  /*8a70*/  LOP3.LUT P4, RZ, R11, 0x4, RZ, 0xc0, !PT ;  /* 0x000000040bff7812 */ /* 0x008fe4000788c0ff */
[----:B------:R-:W-:-:S04]  /*8a80*/  SEL R11, RZ, 0x1, P3 ;  /* 0x00000001ff0b7807 */ /* 0x000fc80001800000 */
[----:B------:R-:W-:-:S07]  /*8a90*/  LOP3.LUT R154, R154, R11, RZ, 0x3c, !PT ;  /* 0x0000000b9a9a7212 */ /* 0x000fce00078e3cff */
[----:B0-----:R-:W-:Y:S05]  /*8aa0*/  @P4 BRA `(.L_x_7053) ;  /* 0xffffff98003c4947 */ /* 0x001fea000383ffff */
[----:B----4-:R-:W0:Y:S01]  /*8ab0*/  S2R R12, SR_TID.X ;  /* 0x00000000000c7919 */ /* 0x010e220000002100 */
[----:B------:R-:W-:Y:S02]  /*8ac0*/  PLOP3.LUT P0, PT, PT, PT, PT, 0x8, 0x0 ;  /* 0x000000000000781c */ /* 0x000fe40003f0e170 */
[----:B0-----:R-:W-:-:S04]  /*8ad0*/  SHF.R.U32.HI R12, RZ, 0x7, R12 ;  /* 0x00000007ff0c7819 */ /* 0x001fc8000001160c */
[----:B------:R-:W-:-:S13]  /*8ae0*/  ISETP.NE.AND P4, PT, R12, 0x1, PT ;  /* 0x000000010c00780c */ /* 0x000fda0003f85270 */
[----:B------:R-:W-:Y:S06]  /*8af0*/  @!P4 BAR.ARV 0x9, 0x100 ;  /* 0x024400000000cb1d */ /* 0x000fec0000002000 */
.L_x_6951:
[----:B------:R-:W-:Y:S01]  /*8b00*/  IMAD.MOV.U32 R3, RZ, RZ, RZ ;  /* 0x000000ffff037224 */ /* 0x000fe200078e00ff */
[----:B------:R-:W-:Y:S06]  /*8b10*/  @P0 BRA `(.L_x_7054) ;  /* 0x00000000000c0947 */ /* 0x000fec0003800000 */
[----:B------:R-:W3:Y:S01]  /*8b20*/  FENCE.VIEW.ASYNC.G ;  /* 0x00000000000073c6 */ /* 0x000ee20000000100 */
[----:B------:R-:W-:Y:S05]  /*8b30*/  WARPSYNC.ALL ;  /* 0x0000000000007948 */ /* 0x000fea0003800000 */
[----:B---3--:R-:W-:Y:S06]  /*8b40*/  BAR.ARV 0xc, 0x180 ;  /* 0x0306000000007b1d */ /* 0x008fec0000002000 */
.L_x_7054:
[----:B------:R-:W3:Y:S01]  /*8b50*/  LDL R0, [R1] ;  /* 0x0000000001007983 */ /* 0x000ee20000100800 */
[----:B------:R-:W-:Y:S01]  /*8b60*/  BSSY B0, `(.L_x_7055) ;  /* 0x0000020000007945 */ /* 0x000fe20003800000 */
[----:B---3--:R-:W-:-:S13]  /*8b70*/  LOP3.LUT P0, RZ, R0, 0x8, RZ, 0xc0, !PT ;  /* 0x0000000800ff7812 */ /* 0x008fda000780c0ff */
        /* <DEDUP_REMOVED lines=12> */
[----:B0-----:R-:W-:Y:S01]  /*8c40*/  IADD3 R4, R3, 0xffffffe, RZ ;  /* 0x0ffffffe03047810 */ /* 0x001fe20007ffe0ff */
[----:B------:R-:W-:-:S05]  /*8c50*/  IMAD.MOV R3, RZ, RZ, -R10 ;  /* 0x000000ffff037224 */ /* 0x000fca00078e0a0a */
[----:B------:R0:W3:Y:S02]  /*8c60*/  F2I.FTZ.U32.TRUNC.NTZ R5, R4 ;  /* 0x0000000400057305 */ /* 0x0000e4000021f000 */
[----:B0-----:R-:W-:Y:S02]  /*8c70*/  IMAD.MOV.U32 R4, RZ, RZ, RZ ;  /* 0x000000ffff047224 */ /* 0x001fe400078e00ff */
[----:B---3--:R-:W-:-:S04]  /*8c80*/  IMAD.MOV R7, RZ, RZ, -R5 ;  /* 0x000000ffff077224 */ /* 0x008fc800078e0a05 */
        /* <DEDUP_REMOVED lines=13> */
.L_x_7056:
[----:B------:R-:W-:Y:S05]  /*8d60*/  BSYNC B0 ;  /* 0x0000000000007941 */ /* 0x000fea0003800000 */
.L_x_7055:
[-C--:B------:R-:W-:Y:S01]  /*8d70*/  IMAD R194, R209, R3.reuse, RZ ;  /* 0x00000003d1c27224 */ /* 0x080fe200078e02ff */
[----:B------:R-:W-:Y:S01]  /*8d80*/  PLOP3.LUT P0, PT, PT, PT, PT, 0x80, 0x0 ;  /* 0x000000000000781c */ /* 0x000fe20003f0f070 */
[----:B------:R-:W-:Y:S01]  /*8d90*/  IMAD.MOV.U32 R0, RZ, RZ, RZ ;  /* 0x000000ffff007224 */ /* 0x000fe200078e00ff */
[----:B------:R-:W-:Y:S02]  /*8da0*/  CS2R R150, SRZ ;  /* 0x0000000000967805 */ /* 0x000fe4000001ff00 */
[----:B------:R-:W-:Y:S02]  /*8db0*/  CS2R R68, SRZ ;  /* 0x0000000000447805 */ /* 0x000fe4000001ff00 */
[----:B------:R-:W-:Y:S01]  /*8dc0*/  VIADDMNMX R92, R194, R3, R92, PT ;  /* 0x00000003c25c7246 */ /* 0x000fe2000380015c */
[----:B------:R-:W-:Y:S01]  /*8dd0*/  IMAD.MOV.U32 R3, RZ, RZ, RZ ;  /* 0x000000ffff037224 */ /* 0x000fe200078e00ff */
[----:B------:R-:W-:Y:S02]  /*8de0*/  CS2R R102, SRZ ;  /* 0x0000000000667805 */ /* 0x000fe4000001ff00 */
[----:B------:R-:W-:-:S02]  /*8df0*/  CS2R R66, SRZ ;  /* 0x0000000000427805 */ /* 0x000fc4000001ff00 */
[----:B------:R-:W-:Y:S02]  /*8e00*/  ISETP.GT.AND P1, PT, R92, R194, PT ;  /* 0x000000c25c00720c */ /* 0x000fe40003f24270 */
        /* <DEDUP_REMOVED lines=25> */
[----:B-1----:R-:W-:Y:S02]  /*8fa0*/  CS2R R40, SRZ ;  /* 0x0000000000287805 */ /* 0x002fe4000001ff00 */
[----:B------:R-:W-:Y:S02]  /*8fb0*/  CS2R R70, SRZ ;  /* 0x0000000000467805 */ /* 0x000fe4000001ff00 */
[----:B------:R-:W-:Y:S01]  /*8fc0*/  CS2R R20, SRZ ;  /* 0x0000000000147805 */ /* 0x000fe2000001ff00 */
[----:B------:R-:W-:Y:S06]  /*8fd0*/  @!P1 BRA `(.L_x_7057) ;  /* 0x0000008c00b89947 */ /* 0x000fec0003800000 */
[----:B------:R-:W-:-:S03]  /*8fe0*/  UMOV UR4, 0xffffffff ;  /* 0xffffffff00047882 */ /* 0x000fc60000000000 */
[----:B------:R-:W-:Y:S05]  /*8ff0*/  BRA.DIV UR4, `(.L_x_7058) ;  /* 0x0000013e043c7947 */ /* 0x000fea000b800000 */
[----:B------:R-:W1:Y:S02]  /*9000*/  S2R R3, SR_TID.X ;  /* 0x0000000000037919 */ /* 0x000e640000002100 */
[----:B-1----:R-:W-:-:S05]  /*9010*/  VIADD R3, R3, 0xffffff80 ;  /* 0xffffff8003037836 */ /* 0x002fca0000000000 */
[----:B------:R-:W-:-:S04]  /*9020*/  SHF.R.S32.HI R0, RZ, 0x1f, R3 ;  /* 0x0000001fff007819 */ /* 0x000fc80000011403 */
[----:B------:R-:W-:-:S04]  /*9030*/  LEA.HI R0, R0, R3, RZ, 0x7 ;  /* 0x0000000300007211 */ /* 0x000fc800078f38ff */
[----:B------:R-:W-:-:S05]  /*9040*/  SHF.R.S32.HI R0, RZ, 0x7, R0 ;  /* 0x00000007ff007819 */ /* 0x000fca0000011400 */
[----:B------:R1:W3:Y:S02]  /*9050*/  SHFL.IDX PT, R195, R0, RZ, 0x1f ;  /* 0x00001fff00c37589 */ /* 0x0002e400000e0000 */
.L_x_7329:
[----:B-1-3--:R-:W-:Y:S01]  /*9060*/  LEA.HI R0, R195, R195, RZ, 0x1 ;  /* 0x000000c3c3007211 */ /* 0x00afe200078f08ff */
[----:B------:R-:W-:-:S03]  /*9070*/  IMAD.U32 R3, RZ, RZ, UR40 ;  /* 0x00000028ff037e24 */ /* 0x000fc6000f8e00ff */
[----:B------:R-:W-:Y:S02]  /*9080*/  LOP3.LUT R0, R0, 0x1e, RZ, 0xc0, !PT ;  /* 0x0000001e00007812 */ /* 0x000fe400078ec0ff */
[----:B------:R-:W-:-:S03]  /*9090*/  LOP3.LUT P0, RZ, R3, 0x3ff, RZ, 0xc0, !PT ;  /* 0x000003ff03ff7812 */ /* 0x000fc6000780c0ff */
[----:B------:R-:W-:Y:S01]  /*90a0*/  IMAD.IADD R0, R195, 0x1, -R0 ;  /* 0x00000001c3007824 */ /* 0x000fe200078e0a00 */
[----:B------:R-:W-:-:S04]  /*90b0*/  P2R R26, PR, RZ, 0x1 ;  /* 0x00000001ff1a7803 */ /* 0x000fc80000000000 */
[----:B------:R-:W-:-:S04]  /*90c0*/  LEA R0, R0, UR40, 0xd ;  /* 0x0000002800007c11 */ /* 0x000fc8000f8e68ff */
[----:B------:R-:W-:-:S04]  /*90d0*/  SHF.R.U32.HI R0, RZ, 0x4, R0 ;  /* 0x00000004ff007819 */ /* 0x000fc80000011600 */
[----:B------:R-:W-:Y:S01]  /*90e0*/  LOP3.LUT R25, R0, 0x3fff, RZ, 0xc0, !PT ;  /* 0x00003fff00197812 */ /* 0x000fe200078ec0ff */
[----:B------:R-:W-:Y:S06]  /*90f0*/  @!P0 BRA `(.L_x_7059) ;  /* 0x0000000000408947 */ /* 0x000fec0003800000 */
[----:B------:R-:W-:Y:S01]  /*9100*/  MOV R0, 0x0 ;  /* 0x0000000000007802 */ /* 0x000fe20000000f00 */
[----:B------:R-:W-:Y:S01]  /*9110*/  ULDC.64 UR4, c[0x4][0x138] ;  /* 0x01004e0000047ab9 */ /* 0x000fe20000000a00 */
[----:B------:R-:W-:Y:S01]  /*9120*/  ULDC.64 UR6, c[0x4][0x140] ;  /* 0x0100500000067ab9 */ /* 0x000fe20000000a00 */
[----:B------:R-:W-:Y:S01]  /*9130*/  MOV R4, UR4 ;  /* 0x0000000400047c02 */ /* 0x000fe20008000f00 */
[----:B------:R1:W3:Y:S01]  /*9140*/  LDC.64 R14, c[0x4][R0] ;  /* 0x01000000000e7b82 */ /* 0x0002e20000000a00 */
[----:B------:R-:W-:Y:S01]  /*9150*/  IMAD.U32 R5, RZ, RZ, UR5 ;  /* 0x00000005ff057e24 */ /* 0x000fe2000f8e00ff */
[----:B------:R-:W-:Y:S01]  /*9160*/  ULDC.64 UR4, c[0x4][0x68] ;  /* 0x01001a0000047ab9 */ /* 0x000fe20000000a00 */
[----:B0-----:R-:W-:Y:S02]  /*9170*/  IMAD.U32 R6, RZ, RZ, UR6 ;  /* 0x00000006ff067e24 */ /* 0x001fe4000f8e00ff */
[----:B------:R-:W-:Y:S02]  /*9180*/  IMAD.U32 R7, RZ, RZ, UR7 ;  /* 0x00000007ff077e24 */ /* 0x000fe4000f8e00ff */
[----:B------:R-:W-:-:S02]  /*9190*/  IMAD.U32 R10, RZ, RZ, UR4 ;  /* 0x00000004ff0a7e24 */ /* 0x000fc4000f8e00ff */
[----:B------:R-:W-:Y:S02]  /*91a0*/  IMAD.U32 R11, RZ, RZ, UR5 ;  /* 0x00000005ff0b7e24 */ /* 0x000fe4000f8e00ff */
[----:B------:R-:W-:Y:S02]  /*91b0*/  IMAD.MOV.U32 R8, RZ, RZ, 0x70 ;  /* 0x00000070ff087424 */ /* 0x000fe400078e00ff */
[----:B------:R-:W-:Y:S02]  /*91c0*/  IMAD.MOV.U32 R12, RZ, RZ, 0x1 ;  /* 0x00000001ff0c7424 */ /* 0x000fe400078e00ff */
[----:B-12---:R-:W-:-:S07]  /*91d0*/  IMAD.MOV.U32 R13, RZ, RZ, RZ ;  /* 0x000000ffff0d7224 */ /* 0x006fce00078e00ff */
[----:B------:R-:W-:-:S07]  /*91e0*/  LEPC R20, `(.L_x_7059) ;  /* 0x000000001014794e */ /* 0x000fce0000000000 */
[----:B---3-5:R-:W-:Y:S05]  /*91f0*/  CALL.ABS.NOINC R14 ;  /* 0x000000000e007343 */ /* 0x028fea0003c00000 */
.L_x_7059:
[----:B------:R-:W-:Y:S02]  /*9200*/  ULDC UR4, c[0x0][0x3f4] ;  /* 0x0000fd0000047ab9 */ /* 0x000fe40000000800 */
[----:B------:R-:W-:-:S13]  /*9210*/  ISETP.LT.AND P0, PT, RZ, UR4, PT ;  /* 0x00000004ff007c0c */ /* 0x000fda000bf01270 */
[----:B------:R-:W-:Y:S05]  /*9220*/  @P0 BRA `(.L_x_7060) ;  /* 0x0000000000400947 */ /* 0x000fea0003800000 */
[----:B------:R-:W-:-:S04]  /*9230*/  ULEA.HI UR4, UR39, UR39, URZ, 0x1 ;  /* 0x0000002727047291 */ /* 0x000fc8000f8f083f */
[----:B------:R-:W-:-:S04]  /*9240*/  ULOP3.LUT UR4, UR4, 0xfffffffe, URZ, 0xc0, !UPT ;  /* 0xfffffffe04047892 */ /* 0x000fc8000f8ec03f */
[----:B------:R-:W-:-:S06]  /*9250*/  UIADD3 UR4, UR39, -UR4, URZ ;  /* 0x8000000427047290 */ /* 0x000fcc000fffe03f */
[----:B------:R-:W-:-:S05]  /*9260*/  IMAD.U32 R3, RZ, RZ, UR4 ;  /* 0x00000004ff037e24 */ /* 0x000fca000f8e00ff */
[----:B------:R-:W-:-:S04]  /*9270*/  SHF.L.U32 R3, R3, 0x1f, RZ ;  /* 0x0000001f03037819 */ /* 0x000fc800000006ff */
[----:B------:R1:W3:Y:S03]  /*9280*/  SYNCS.PHASECHK.TRANS64.TRYWAIT P0, [R156+URZ+0x28800], R3 ;  /* 0x028800039c0075a7 */ /* 0x0002e6000800017f */
[----:B---3--:R-:W-:Y:S05]  /*9290*/  @!P0 NANOSLEEP.SYNCS 0x989680 ;  /* 0x009896800000895d */ /* 0x008fea0003900000 */
[----:B------:R-:W3:Y:S01]  /*92a0*/  @!P0 SYNCS.PHASECHK.TRANS64 P0, [R156+URZ+0x28800], R3 ;  /* 0x028800039c0085a7 */ /* 0x000ee2000800007f */
[----:B------:R-:W-:Y:S04]  /*92b0*/  BSSY B0, `(.L_x_7061) ;  /* 0x0000006000007945 */ /* 0x000fe80003800000 */
[----:B---3--:R-:W-:Y:S05]  /*92c0*/  @P0 BRA `(.L_x_7062) ;  /* 0x0000000000100947 */ /* 0x008fea0003800000 */
.L_x_7063:
[----:B---3--:R3:W4:Y:S02]  /*92d0*/  SYNCS.PHASECHK.TRANS64.TRYWAIT P0, [R156+URZ+0x28800], R3 ;  /* 0x028800039c0075a7 */ /* 0x008724000800017f */
[----:B----4-:R-:W-:Y:S05]  /*92e0*/  @!P0 NANOSLEEP.SYNCS 0x989680 ;  /* 0x009896800000895d */ /* 0x010fea0003900000 */
[----:B------:R-:W4:Y:S02]  /*92f0*/  @!P0 SYNCS.PHASECHK.TRANS64 P0, [R156+URZ+0x28800], R3 ;  /* 0x028800039c0085a7 */ /* 0x000f24000800007f */
[----:B----4-:R-:W-:Y:S05]  /*9300*/  @!P0 BRA `(.L_x_7063) ;  /* 0xfffffffc00f08947 */ /* 0x010fea000383ffff */
.L_x_7062:
[----:B------:R-:W-:Y:S05]  /*9310*/  BSYNC B0 ;  /* 0x0000000000007941 */ /* 0x000fea0003800000 */
.L_x_7061:
[----:B------:R-:W-:Y:S05]  /*9320*/  BRA `(.L_x_7064) ;  /* 0x00000038001c7947 */ /* 0x000fea0003800000 */
.L_x_7060:
[----:B-----5:R-:W-:Y:S01]  /*9330*/  SHF.R.S32.HI R0, RZ, 0x1f, R24 ;  /* 0x0000001fff007819 */ /* 0x020fe20000011418 */
[----:B------:R-:W-:Y:S01]  /*9340*/  ULDC.64 UR4, c[0x0][0x3f8] ;  /* 0x0000fe0000047ab9 */ /* 0x000fe20000000a00 */
[----:B------:R-:W-:Y:S01]  /*9350*/  ULDC.64 UR6, c[0x0][0x408] ;  /* 0x0001020000067ab9 */ /* 0x000fe20000000a00 */
[----:B------:R-:W-:Y:S01]  /*9360*/  ISETP.NE.AND P2, PT, R26, RZ, PT ;  /* 0x000000ff1a00720c */ /* 0x000fe20003f45270 */
[----:B------:R-:W-:-:S04]  /*9370*/  IMAD.WIDE.U32 R4, R24, UR4, RZ ;  /* 0x0000000418047c25 */ /* 0x000fc8000f8e00ff */
[C---:B------:R-:W-:Y:S02]  /*9380*/  IMAD R3, R0.reuse, UR4, RZ ;  /* 0x0000000400037c24 */ /* 0x040fe4000f8e02ff */
[----:B------:R-:W-:Y:S02]  /*9390*/  IMAD R9, R0, UR6, RZ ;  /* 0x0000000600097c24 */ /* 0x000fe4000f8e02ff */
[C---:B------:R-:W-:Y:S01]  /*93a0*/  IMAD R3, R24.reuse, UR5, R3 ;  /* 0x0000000518037c24 */ /* 0x040fe2000f8e0203 */
[----:B------:R-:W-:Y:S01]  /*93b0*/  ULDC.64 UR4, c[0x0][0x3e8] ;  /* 0x0000fa0000047ab9 */ /* 0x000fe20000000a00 */
[----:B0-----:R-:W-:-:S04]  /*93c0*/  IMAD.WIDE.U32 R6, R24, UR6, RZ ;  /* 0x0000000618067c25 */ /* 0x001fc8000f8e00ff */
[----:B------:R-:W-:Y:S01]  /*93d0*/  IMAD R9, R24, UR7, R9 ;  /* 0x0000000718097c24 */ /* 0x000fe2000f8e0209 */
[----:B------:R-:W-:Y:S01]  /*93e0*/  ULDC.64 UR6, c[0x0][0x400] ;  /* 0x0001000000067ab9 */ /* 0x000fe20000000a00 */
[----:B------:R-:W-:Y:S01]  /*93f0*/  IMAD.IADD R5, R3, 0x1, R5 ;  /* 0x0000000103057824 */ /* 0x000fe200078e0205 */
[----:B------:R-:W-:Y:S01]  /*9400*/  LEA R24, P0, R4, UR4, 0x1 ;  /* 0x0000000404187c11 */ /* 0x000fe2000f8008ff */
[----:B------:R-:W-:Y:S01]  /*9410*/  IMAD.IADD R3, R9, 0x1, R7 ;  /* 0x0000000109037824 */ /* 0x000fe200078e0207 */
[----:B------:R-:W-:Y:S02]  /*9420*/  LEA R27, P1, R6, UR6, 0x1 ;  /* 0x00000006061b7c11 */ /* 0x000fe4000f8208ff */
[----:B------:R-:W-:Y:S02]  /*9430*/  LEA.HI.X R26, R4, UR5, R5, 0x1, P0 ;  /* 0x00000005041a7c11 */ /* 0x000fe400080f0c05 */
[----:B------:R-:W-:Y:S01]  /*9440*/  LEA.HI.X R28, R6, UR7, R3, 0x1, P1 ;  /* 0x00000007061c7c11 */ /* 0x000fe200088f0c03 */
[----:B------:R-:W-:Y:S08]  /*9450*/  @!P2 BRA `(.L_x_7065) ;  /* 0x000000000040a947 */ /* 0x000ff00003800000 */
        /* <DEDUP_REMOVED lines=13> */
[----:B0-2---:R-:W-:-:S07]  /*9530*/  IMAD.MOV.U32 R13, RZ, RZ, RZ ;  /* 0x000000ffff0d7224 */ /* 0x005fce00078e00ff */
[----:B------:R-:W-:-:S07]  /*9540*/  LEPC R20, `(.L_x_7065) ;  /* 0x000000001014794e */ /* 0x000fce0000000000 */
[----:B-1----:R-:W-:Y:S05]  /*9550*/  CALL.ABS.NOINC R14 ;  /* 0x000000000e007343 */ /* 0x002fea0003c00000 */
.L_x_7065:
[----:B------:R-:W-:Y:S01]  /*9560*/  ULDC.U8 UR4, c[0x0][0x410] ;  /* 0x0001040000047ab9 */ /* 0x000fe20000000000 */
[----:B------:R-:W-:Y:S01]  /*9570*/  BSSY B0, `(.L_x_7066) ;  /* 0x000035a000007945 */ /* 0x000fe20003800000 */
[----:B------:R-:W-:Y:S01]  /*9580*/  ISETP.NE.AND P0, PT, RZ, UR4, PT ;  /* 0x00000004ff007c0c */ /* 0x000fe2000bf05270 */
[----:B------:R-:W-:Y:S01]  /*9590*/  IMAD R5, R29, 0x80, R153 ;  /* 0x000000801d057824 */ /* 0x000fe200078e0299 */
[----:B------:R-:W-:-:S11]  /*95a0*/  LEA R21, R196, UR40, 0x1 ;  /* 0x00000028c4157c11 */ /* 0x000fd6000f8e08ff */
[----:B------:R-:W-:Y:S05]  /*95b0*/  @!P0 BRA `(.L_x_7067) ;  /* 0x0000001800988947 */ /* 0x000fea0003800000 */
[----:B------:R-:W-:-:S03]  /*95c0*/  UMOV UR4, 0xffffffff ;  /* 0xffffffff00047882 */ /* 0x000fc60000000000 */
[----:B------:R-:W-:Y:S05]  /*95d0*/  BRA.DIV UR4, `(.L_x_7068) ;  /* 0x0000013a04047947 */ /* 0x000fea000b800000 */
[----:B------:R0:W1:Y:S04]  /*95e0*/  SHFL.IDX PT, R0, R26, RZ, 0x181f ;  /* 0x00181fff1a007589 */ /* 0x00006800000e0000 */
[----:B------:R0:W3:Y:S04]  /*95f0*/  SHFL.IDX PT, R3, R24, RZ, 0x181f ;  /* 0x00181fff18037589 */ /* 0x0000e800000e0000 */
[----:B------:R0:W4:Y:S04]  /*9600*/  SHFL.IDX PT, R4, R28, RZ, 0x181f ;  /* 0x00181fff1c047589 */ /* 0x00012800000e0000 */
[----:B------:R0:W0:Y:S02]  /*9610*/  SHFL.IDX PT, R14, R27, RZ, 0x181f ;  /* 0x00181fff1b0e7589 */ /* 0x00002400000e0000 */
.L_x_7335:
[----:B------:R-:W-:Y:S01]  /*9620*/  ULDC UR4, c[0x0][0x448] ;  /* 0x0001120000047ab9 */ /* 0x000fe20000000800 */
[----:B------:R-:W-:Y:S01]  /*9630*/  BSSY B1, `(.L_x_7069) ;  /* 0x000001d000017945 */ /* 0x000fe20003800000 */
[----:B------:R-:W-:Y:S01]  /*9640*/  IMAD R20, R93, UR4, RZ ;  /* 0x000000045d147c24 */ /* 0x000fe2000f8e02ff */
[----:B------:R-:W-:Y:S02]  /*9650*/  CS2R R6, SRZ ;  /* 0x0000000000067805 */ /* 0x000fe4000001ff00 */
[----:B------:R-:W-:Y:S02]  /*9660*/  CS2R R8, SRZ ;  /* 0x0000000000087805 */ /* 0x000fe4000001ff00 */
[----:B------:R-:W-:Y:S02]  /*9670*/  CS2R R10, SRZ ;  /* 0x00000000000a7805 */ /* 0x000fe4000001ff00 */
[----:B--2---:R-:W-:Y:S02]  /*9680*/  CS2R R12, SRZ ;  /* 0x00000000000c7805 */ /* 0x004fe4000001ff00 */
[----:B------:R-:W-:-:S13]  /*9690*/  ISETP.GE.AND P0, PT, R5, R20, PT ;  /* 0x000000140500720c */ /* 0x000fda0003f06270 */
[----:B------:R-:W-:Y:S05]  /*96a0*/  @P0 BRA `(.L_x_7070) ;  /* 0x0000000000540947 */ /* 0x000fea0003800000 */
[----:B------:R-:W-:Y:S01]  /*96b0*/  ULDC UR4, c[0x0][0x3f4] ;  /* 0x0000fd0000047ab9 */ /* 0x000fe20000000800 */
[----:B------:R-:W-:Y:S02]  /*96c0*/  CS2R R12, SRZ ;  /* 0x00000000000c7805 */ /* 0x000fe4000001ff00 */
[----:B------:R-:W-:Y:S02]  /*96d0*/  ISETP.GE.AND P4, PT, R18, UR4, PT ;  /* 0x0000000412007c0c */ /* 0x000fe4000bf86270 */
[----:B------:R-:W-:Y:S02]  /*96e0*/  CS2R R8, SRZ ;  /* 0x0000000000087805 */ /* 0x000fe4000001ff00 */
[----:B------:R-:W-:-:S09]  /*96f0*/  ISETP.GE.AND P5, PT, R152, UR4, PT ;  /* 0x0000000498007c0c */ /* 0x000fd2000bfa6270 */
[C---:B------:R-:W-:Y:S01]  /*9700*/  @!P4 IMAD.SHL.U32 R30, R18.reuse, 0x2, RZ ;  /* 0x00000002121ec824 */ /* 0x040fe200078e00ff */
[----:B------:R-:W-:-:S03]  /*9710*/  @!P4 SHF.L.U64.HI R5, R18, 0x1, R19 ;  /* 0x000000011205c819 */ /* 0x000fc60000010213 */
[C---:B---3--:R-:W-:Y:S02]  /*9720*/  @!P5 IADD3 R32, P2, R3.reuse, R220, RZ ;  /* 0x000000dc0320d210 */ /* 0x048fe40007f5e0ff */
[-C--:B0-----:R-:W-:Y:S02]  /*9730*/  @!P4 IADD3 R26, P0, R3, R30.reuse, RZ ;  /* 0x0000001e031ac210 */ /* 0x081fe40007f1e0ff */
[C---:B------:R-:W-:Y:S02]  /*9740*/  @!P4 IADD3 R30, P1, R14.reuse, R30, RZ ;  /* 0x0000001e0e1ec210 */ /* 0x040fe40007f3e0ff */
[----:B------:R-:W-:Y:S02]  /*9750*/  CS2R R10, SRZ ;  /* 0x00000000000a7805 */ /* 0x000fe4000001ff00 */
[----:B------:R-:W-:Y:S02]  /*9760*/  @!P5 IADD3 R14, P3, R14, R220, RZ ;  /* 0x000000dc0e0ed210 */ /* 0x000fe40007f7e0ff */
[----:B------:R-:W-:Y:S01]  /*9770*/  CS2R R6, SRZ ;  /* 0x0000000000067805 */ /* 0x000fe2000001ff00 */
[----:B-1----:R-:W-:-:S02]  /*9780*/  @!P5 IMAD.X R33, R0, 0x1, R219, P2 ;  /* 0x000000010021d824 */ /* 0x002fc400010e06db */
[--C-:B------:R-:W-:Y:S02]  /*9790*/  @!P4 IMAD.X R27, R0, 0x1, R5.reuse, P0 ;  /* 0x00000001001bc824 */ /* 0x100fe400000e0605 */
[C---:B----4-:R-:W-:Y:S01]  /*97a0*/  @!P4 IMAD.X R31, R4.reuse, 0x1, R5, P1 ;  /* 0x00000001041fc824 */ /* 0x050fe200008e0605 */
[----:B------:R2:W5:Y:S01]  /*97b0*/  @!P5 LD.E.64 R12, desc[UR42][R32.64] ;  /* 0x0000002a200cd980 */ /* 0x000562000c101b00 */
[----:B------:R-:W-:-:S03]  /*97c0*/  @!P5 IMAD.X R15, R4, 0x1, R219, P3 ;  /* 0x00000001040fd824 */ /* 0x000fc600018e06db */
[----:B------:R2:W5:Y:S04]  /*97d0*/  @!P4 LD.E.64 R10, desc[UR42][R26.64] ;  /* 0x0000002a1a0ac980 */ /* 0x000568000c101b00 */
[----:B------:R2:W5:Y:S04]  /*97e0*/  @!P5 LD.E.64 R8, desc[UR42][R14.64] ;  /* 0x0000002a0e08d980 */ /* 0x000568000c101b00 */
[----:B------:R2:W5:Y:S02]  /*97f0*/  @!P4 LD.E.64 R6, desc[UR42][R30.64] ;  /* 0x0000002a1e06c980 */ /* 0x000564000c101b00 */
.L_x_7070:
[----:B------:R-:W-:Y:S05]  /*9800*/  BSYNC B1 ;  /* 0x0000000000017941 */ /* 0x000fea0003800000 */
.L_x_7069:
[----:B------:R-:W-:Y:S01]  /*9810*/  ULEA.HI UR4, UR39, UR39, URZ, 0x1 ;  /* 0x0000002727047291 */ /* 0x000fe2000f8f083f */
[----:B-1----:R-:W-:Y:S01]  /*9820*/  IMAD R0, R29, -0x80, R20 ;  /* 0xffffff801d007824 */ /* 0x002fe200078e0214 */
[----:B---3-5:R-:W-:Y:S01]  /*9830*/  MOV R3, R10 ;  /* 0x0000000a00037202 */ /* 0x028fe20000000f00 */
[--C-:B--2---:R-:W-:Y:S01]  /*9840*/  IMAD.MOV.U32 R15, RZ, RZ, R11.reuse ;  /* 0x000000ffff0f7224 */ /* 0x104fe200078e000b */
[----:B------:R-:W-:Y:S01]  /*9850*/  ULOP3.LUT UR4, UR4, 0xfffffffe, URZ, 0xc0, !UPT ;  /* 0xfffffffe04047892 */ /* 0x000fe2000f8ec03f */
[--C-:B------:R-:W-:Y:S01]  /*9860*/  SHF.R.U64 R30, R10, 0x10, R11.reuse ;  /* 0x000000100a1e7819 */ /* 0x100fe2000000120b */
[----:B------:R-:W-:Y:S01]  /*9870*/  IMAD.MOV.U32 R20, RZ, RZ, R12 ;  /* 0x000000ffff147224 */ /* 0x000fe200078e000c */
[----:B0-----:R-:W-:Y:S01]  /*9880*/  SHF.R.U32.HI R28, RZ, 0x10, R11 ;  /* 0x00000010ff1c7819 */ /* 0x001fe2000001160b */
[----:B------:R-:W-:Y:S01]  /*9890*/  UIADD3 UR4, UR39, -UR4, URZ ;  /* 0x8000000427047290 */ /* 0x000fe2000fffe03f */
[--C-:B------:R-:W-:Y:S01]  /*98a0*/  IMAD.MOV.U32 R24, RZ, RZ, R13.reuse ;  /* 0x000000ffff187224 */ /* 0x100fe200078e000d */
[--C-:B------:R-:W-:Y:S01]  /*98b0*/  SHF.R.U64 R31, R12, 0x10, R13.reuse ;  /* 0x000000100c1f7819 */ /* 0x100fe2000000120d */
[----:B------:R-:W-:Y:S01]  /*98c0*/  BSSY B1, `(.L_x_7071) ;  /* 0x0000014000017945 */ /* 0x000fe20003800000 */
[----:B------:R-:W-:Y:S01]  /*98d0*/  SHF.R.U32.HI R29, RZ, 0x10, R13 ;  /* 0x00000010ff1d7819 */ /* 0x000fe2000001160d */
[----:B------:R-:W-:Y:S01]  /*98e0*/  IMAD.MOV.U32 R13, RZ, RZ, R6 ;  /* 0x000000ffff0d7224 */ /* 0x000fe200078e0006 */
[----:B------:R-:W-:Y:S01]  /*98f0*/  VIMNMX R10, R0, 0x80, PT ;  /* 0x00000080000a7848 */ /* 0x000fe20003fe0100 */
[----:B------:R-:W-:Y:S01]  /*9900*/  IMAD.U32 R5, RZ, RZ, UR4 ;  /* 0x00000004ff057e24 */ /* 0x000fe2000f8e00ff */
[--C-:B------:R-:W-:Y:S01]  /*9910*/  SHF.R.U64 R26, R6, 0x10, R7.reuse ;  /* 0x00000010061a7819 */ /* 0x100fe20000001207 */
[--C-:B------:R-:W-:Y:S01]  /*9920*/  IMAD.MOV.U32 R14, RZ, RZ, R7.reuse ;  /* 0x000000ffff0e7224 */ /* 0x100fe200078e0007 */
[----:B------:R-:W-:Y:S01]  /*9930*/  SHF.R.U32.HI R27, RZ, 0x10, R7 ;  /* 0x00000010ff1b7819 */ /* 0x000fe20000011607 */
[--C-:B------:R-:W-:Y:S01]  /*9940*/  IMAD.MOV.U32 R6, RZ, RZ, R9.reuse ;  /* 0x000000ffff067224 */ /* 0x100fe200078e0009 */
[----:B------:R-:W-:Y:S01]  /*9950*/  SHF.L.U32 R5, R5, 0x1f, RZ ;  /* 0x0000001f05057819 */ /* 0x000fe200000006ff */
[----:B----4-:R-:W-:Y:S01]  /*9960*/  IMAD.MOV.U32 R4, RZ, RZ, R8 ;  /* 0x000000ffff047224 */ /* 0x010fe200078e0008 */
[----:B------:R-:W-:-:S02]  /*9970*/  SHF.R.U64 R7, R8, 0x10, R9 ;  /* 0x0000001008077819 */ /* 0x000fc40000001209 */
[----:B------:R-:W0:Y:S01]  /*9980*/  SYNCS.PHASECHK.TRANS64.TRYWAIT P0, [R156+URZ+0x28800], R5 ;  /* 0x028800059c0075a7 */ /* 0x000e22000800017f */
[----:B------:R-:W-:Y:S02]  /*9990*/  PRMT R11, R3, 0x5410, R30 ;  /* 0x00005410030b7816 */ /* 0x000fe4000000001e */
[----:B------:R-:W-:Y:S02]  /*99a0*/  ISETP.GE.AND P1, PT, R153, R10, PT ;  /* 0x0000000a9900720c */ /* 0x000fe40003f26270 */
[----:B------:R-:W-:Y:S02]  /*99b0*/  SHF.R.U32.HI R9, RZ, 0x10, R9 ;  /* 0x00000010ff097819 */ /* 0x000fe40000011609 */
[----:B------:R-:W-:Y:S02]  /*99c0*/  PRMT R12, R15, 0x5410, R28 ;  /* 0x000054100f0c7816 */ /* 0x000fe4000000001c */
[----:B------:R-:W-:Y:S02]  /*99d0*/  PRMT R0, R20, 0x5410, R31 ;  /* 0x0000541014007816 */ /* 0x000fe4000000001f */
[----:B------:R-:W-:Y:S01]  /*99e0*/  PRMT R3, R24, 0x5410, R29 ;  /* 0x0000541018037816 */ /* 0x000fe2000000001d */
[----:B0-----:R-:W-:Y:S06]  /*99f0*/  @!P0 BRA `(.L_x_7072) ;  /* 0x00000134006c8947 */ /* 0x001fec0003800000 */
.L_x_7336:
[----:B------:R-:W-:Y:S05]  /*9a00*/  BSYNC B1 ;  /* 0x0000000000017941 */ /* 0x000fea0003800000 */
.L_x_7071:
[----:B------:R-:W-:Y:S01]  /*9a10*/  BSSY B1, `(.L_x_7073) ;  /* 0x0000059000017945 */ /* 0x000fe20003800000 */
[----:B------:R-:W-:Y:S02]  /*9a20*/  PRMT R13, R13, 0x5410, R26 ;  /* 0x000054100d0d7816 */ /* 0x000fe4000000001a */
[----:B------:R-:W-:Y:S02]  /*9a30*/  PRMT R14, R14, 0x5410, R27 ;  /* 0x000054100e0e7816 */ /* 0x000fe4000000001b */
[----:B------:R-:W-:Y:S02]  /*9a40*/  PRMT R8, R4, 0x5410, R7 ;  /* 0x0000541004087816 */ /* 0x000fe40000000007 */
[----:B------:R-:W-:Y:S01]  /*9a50*/  PRMT R9, R6, 0x5410, R9 ;  /* 0x0000541006097816 */ /* 0x000fe20000000009 */
[----:B------:R-:W-:Y:S06]  /*9a60*/  @P1 BRA `(.L_x_7074) ;  /* 0x00000004004c1947 */ /* 0x000fec0003800000 */
[----:B0-----:R-:W0:Y:S01]  /*9a70*/  LDC R5, c[0x0][0x3f4] ;  /* 0x0000fd00ff057b82 */ /* 0x001e220000000800 */
[----:B------:R-:W-:Y:S01]  /*9a80*/  BSSY B2, `(.L_x_7075) ;  /* 0x000002a000027945 */ /* 0x000fe20003800000 */
[-C--:B0-----:R-:W-:Y:S02]  /*9a90*/  ISETP.GE.AND P0, PT, R18, R5.reuse, PT ;  /* 0x000000051200720c */ /* 0x081fe40003f06270 */
[----:B------:R-:W-:-:S11]  /*9aa0*/  ISETP.GE.AND P1, PT, R152, R5, PT ;  /* 0x000000059800720c */ /* 0x000fd60003f26270 */
[----:B------:R-:W-:Y:S05]  /*9ab0*/  @P0 BRA `(.L_x_7076) ;  /* 0x0000000000980947 */ /* 0x000fea0003800000 */
[----:B------:R-:W0:Y:S01]  /*9ac0*/  LDS.128 R4, [R21] ;  /* 0x0000000015047984 */ /* 0x000e220000000c00 */
        /* <DEDUP_REMOVED lines=37> */
.L_x_7076:
[----:B------:R-:W-:Y:S05]  /*9d20*/  BSYNC B2 ;  /* 0x0000000000027941 */ /* 0x000fea0003800000 */
.L_x_7075:
[----:B------:R-:W-:Y:S05]  /*9d30*/  @P1 BRA `(.L_x_7074) ;  /* 0x0000000000981947 */ /* 0x000fea0003800000 */
[----:B0-----:R-:W0:Y:S01]  /*9d40*/  LDS.128 R4, [R21+0x4000] ;  /* 0x0040000015047984 */ /* 0x001e220000000c00 */
        /* <DEDUP_REMOVED lines=37> */
.L_x_7074:
[----:B------:R-:W-:Y:S05]  /*9fa0*/  BSYNC B1 ;  /* 0x0000000000017941 */ /* 0x000fea0003800000 */
.L_x_7073:
[----:B01----:R-:W-:Y:S01]  /*9fb0*/  VIADD R4, R153, 0x20 ;  /* 0x0000002099047836 */ /* 0x003fe20000000000 */
[----:B------:R-:W-:Y:S04]  /*9fc0*/  BSSY B1, `(.L_x_7077) ;  /* 0x0000056000017945 */ /* 0x000fe80003800000 */
[----:B------:R-:W-:-:S13]  /*9fd0*/  ISETP.GE.AND P0, PT, R4, R10, PT ;  /* 0x0000000a0400720c */ /* 0x000fda0003f06270 */
[----:B------:R-:W-:Y:S05]  /*9fe0*/  @P0 BRA `(.L_x_7078) ;  /* 0x00000004004c0947 */ /* 0x000fea0003800000 */
[----:B------:R-:W0:Y:S01]  /*9ff0*/  LDC R5, c[0x0][0x3f4] ;  /* 0x0000fd00ff057b82 */ /* 0x000e220000000800 */
[----:B------:R-:W-:Y:S01]  /*a000*/  BSSY B2, `(.L_x_7079) ;  /* 0x000002a000027945 */ /* 0x000fe20003800000 */
[-C--:B0-----:R-:W-:Y:S02]  /*a010*/  ISETP.GE.AND P0, PT, R18, R5.reuse, PT ;  /* 0x000000051200720c */ /* 0x081fe40003f06270 */
[----:B------:R-:W-:-:S11]  /*a020*/  ISETP.GE.AND P1, PT, R152, R5, PT ;  /* 0x000000059800720c */ /* 0x000fd60003f26270 */
[----:B------:R-:W-:Y:S05]  /*a030*/  @P0 BRA `(.L_x_7080) ;  /* 0x0000000000980947 */ /* 0x000fea0003800000 */
[----:B------:R-:W0:Y:S01]  /*a040*/  LDS.128 R4, [R21+0x1000] ;  /* 0x0010000015047984 */ /* 0x000e220000000c00 */
[----:B------:R-:W-:Y:S01]  /*a050*/  SHF.L.U32 R31, R13, 0x10, RZ ;  /* 0x000000100d1f7819 */ /* 0x000fe200000006ff */
[----:B------:R-:W-:Y:S01]  /*a060*/  IMAD.U32 R29, R11, 0x10000, RZ ;  /* 0x000100000b1d7824 */ /* 0x000fe200078e00ff */
        /* <DEDUP_REMOVED lines=35> */
.L_x_7080:
[----:B------:R-:W-:Y:S05]  /*a2a0*/  BSYNC B2 ;  /* 0x0000000000027941 */ /* 0x000fea0003800000 */
.L_x_7079:
[----:B------:R-:W-:Y:S05]  /*a2b0*/  @P1 BRA `(.L_x_7078) ;  /* 0x0000000000981947 */ /* 0x000fea0003800000 */
[----:B0-----:R-:W0:Y:S01]  /*a2c0*/  LDS.128 R4, [R21+0x5000] ;  /* 0x0050000015047984 */ /* 0x001e220000000c00 */
        /* <DEDUP_REMOVED lines=37> */
.L_x_7078:
[----:B------:R-:W-:Y:S05]  /*a520*/  BSYNC B1 ;  /* 0x0000000000017941 */ /* 0x000fea0003800000 */
.L_x_7077:
        /* <DEDUP_REMOVED lines=10> */
[C---:B------:R-:W-:Y:S01]  /*a5d0*/  IMAD.U32 R31, R13.reuse, 0x10000, RZ ;  /* 0x000100000d1f7824 */ /* 0x040fe200078e00ff */
[----:B------:R-:W-:Y:S01]  /*a5e0*/  LOP3.LUT R34, R13, 0xffff0000, RZ, 0xc0, !PT ;  /* 0xffff00000d227812 */ /* 0x000fe200078ec0ff */
[C---:B------:R-:W-:Y:S01]  /*a5f0*/  IMAD.U32 R29, R11.reuse, 0x10000, RZ ;  /* 0x000100000b1d7824 */ /* 0x040fe200078e00ff */
[----:B------:R-:W-:Y:S02]  /*a600*/  LOP3.LUT R32, R11, 0xffff0000, RZ, 0xc0, !PT ;  /* 0xffff00000b207812 */ /* 0x000fe400078ec0ff */
[----:B------:R-:W-:Y:S02]  /*a610*/  LOP3.LUT R36, R14, 0xffff0000, RZ, 0xc0, !PT ;  /* 0xffff00000e247812 */ /* 0x000fe400078ec0ff */
[C---:B0-----:R-:W-:Y:S01]  /*a620*/  SHF.L.U32 R15, R4.reuse, 0x10, RZ ;  /* 0x00000010040f7819 */ /* 0x041fe200000006ff */
[----:B------:R-:W-:Y:S01]  /*a630*/  IMAD.U32 R20, R5, 0x10000, RZ ;  /* 0x0001000005147824 */ /* 0x000fe200078e00ff */
[----:B------:R-:W-:Y:S01]  /*a640*/  LOP3.LUT R4, R4, 0xffff0000, RZ, 0xc0, !PT ;  /* 0xffff000004047812 */ /* 0x000fe200078ec0ff */
[----:B------:R-:W-:Y:S01]  /*a650*/  IMAD.U32 R26, R7, 0x10000, RZ ;  /* 0x00010000071a7824 */ /* 0x000fe200078e00ff */
[----:B------:R-:W-:Y:S01]  /*a660*/  LOP3.LUT R5, R5, 0xffff0000, RZ, 0xc0, !PT ;  /* 0xffff000005057812 */ /* 0x000fe200078ec0ff */
[----:B------:R-:W-:Y:S01]  /*a670*/  IMAD.U32 R24, R6, 0x10000, RZ ;  /* 0x0001000006187824 */ /* 0x000fe200078e00ff */
[----:B------:R-:W-:Y:S01]  /*a680*/  LOP3.LUT R7, R7, 0xffff0000, RZ, 0xc0, !PT ;  /* 0xffff000007077812 */ /* 0x000fe200078ec0ff */
[-C--:B------:R-:W-:Y:S01]  /*a690*/  FMUL.FTZ R28, R31, R4.reuse ;  /* 0x000000041f1c7220 */ /* 0x080fe20000410000 */
[C---:B------:R-:W-:Y:S01]  /*a6a0*/  FMUL.FTZ R30, R29.reuse, R4 ;  /* 0x000000041d1e7220 */ /* 0x040fe20000410000 */
[----:B------:R-:W-:Y:S01]  /*a6b0*/  FMUL.FTZ R27, R34, R5 ;  /* 0x00000005221b7220 */ /* 0x000fe20000410000 */
[----:B------:R-:W-:Y:S01]  /*a6c0*/  LOP3.LUT R6, R6, 0xffff0000, RZ, 0xc0, !PT ;  /* 0xffff000006067812 */ /* 0x000fe200078ec0ff */
[-C--:B------:R-:W-:Y:S01]  /*a6d0*/  FFMA.FTZ R4, R29, R15.reuse, -R28 ;  /* 0x0000000f1d047223 */ /* 0x080fe2000001081c */
[----:B------:R-:W-:Y:S01]  /*a6e0*/  FFMA.FTZ R15, R31, R15, R30 ;  /* 0x0000000f1f0f7223 */ /* 0x000fe2000001001e */
[C---:B------:R-:W-:Y:S01]  /*a6f0*/  FMUL.FTZ R29, R32.reuse, R5 ;  /* 0x00000005201d7220 */ /* 0x040fe20000410000 */
[----:B------:R-:W-:Y:S01]  /*a700*/  FFMA.FTZ R5, R32, R20, -R27 ;  /* 0x0000001420057223 */ /* 0x000fe2000001081b */
[----:B------:R-:W-:Y:S01]  /*a710*/  LOP3.LUT R30, R12, 0xffff0000, RZ, 0xc0, !PT ;  /* 0xffff00000c1e7812 */ /* 0x000fe200078ec0ff */
[----:B------:R-:W-:-:S02]  /*a720*/  IMAD.U32 R32, R14, 0x10000, RZ ;  /* 0x000100000e207824 */ /* 0x000fc400078e00ff */
        /* <DEDUP_REMOVED lines=15> */
.L_x_7084:
[----:B------:R-:W-:Y:S05]  /*a820*/  BSYNC B2 ;  /* 0x0000000000027941 */ /* 0x000fea0003800000 */
.L_x_7083:
        /* <DEDUP_REMOVED lines=17> */
[----:B------:R-:W-:Y:S01]  /*a940*/  FFMA.FTZ R4, R29, R15, -R28 ;  /* 0x0000000f1d047223 */ /* 0x000fe2000001081c */
[C---:B------:R-:W-:Y:S01]  /*a950*/  FMUL.FTZ R29, R32.reuse, R5 ;  /* 0x00000005201d7220 */ /* 0x040fe20000410000 */
[----:B------:R-:W-:Y:S01]  /*a960*/  FFMA.FTZ R15, R31, R15, R30 ;  /* 0x0000000f1f0f7223 */ /* 0x000fe2000001001e */
        /* <DEDUP_REMOVED lines=19> */
.L_x_7082:
[----:B------:R-:W-:Y:S05]  /*aaa0*/  BSYNC B1 ;  /* 0x0000000000017941 */ /* 0x000fea0003800000 */
.L_x_7081:
[----:B01----:R-:W-:-:S05]  /*aab0*/  VIADD R4, R153, 0x60 ;  /* 0x0000006099047836 */ /* 0x003fca0000000000 */
        /* <DEDUP_REMOVED lines=8> */
[----:B------:R-:W-:Y:S01]  /*ab40*/  IMAD.U32 R24, R11, 0x10000, RZ ;  /* 0x000100000b187824 */ /* 0x000fe200078e00ff */
[C---:B------:R-:W-:Y:S01]  /*ab50*/  LOP3.LUT R33, R13.reuse, 0xffff0000, RZ, 0xc0, !PT ;  /* 0xffff00000d217812 */ /* 0x040fe200078ec0ff */
[----:B------:R-:W-:Y:S01]  /*ab60*/  IMAD.U32 R26, R13, 0x10000, RZ ;  /* 0x000100000d1a7824 */ /* 0x000fe200078e00ff */
        /* <DEDUP_REMOVED lines=18> */
[C---:B------:R-:W-:Y:S01]  /*ac90*/  IMAD.U32 R27, R12.reuse, 0x10000, RZ ;  /* 0x000100000c1b7824 */ /* 0x040fe200078e00ff */
[----:B------:R-:W-:Y:S01]  /*aca0*/  LOP3.LUT R31, R12, 0xffff0000, RZ, 0xc0, !PT ;  /* 0xffff00000c1f7812 */ /* 0x000fe200078ec0ff */
[-C--:B------:R-:W-:Y:S01]  /*acb0*/  FMUL.FTZ R12, R35, R6.reuse ;  /* 0x00000006230c7220 */ /* 0x080fe20000410000 */
[----:B------:R-:W-:Y:S01]  /*acc0*/  FFMA.FTZ R10, R33, R15, R10 ;  /* 0x0000000f210a7223 */ /* 0x000fe2000001000a */
[----:B------:R-:W-:Y:S01]  /*acd0*/  FMUL.FTZ R14, R27, R6 ;  /* 0x000000061b0e7220 */ /* 0x000fe20000410000 */
[-C--:B------:R-:W-:Y:S01]  /*ace0*/  FMUL.FTZ R20, R37, R7.reuse ;  /* 0x0000000725147220 */ /* 0x080fe20000410000 */
[----:B------:R-:W-:Y:S01]  /*acf0*/  FMUL.FTZ R24, R31, R7 ;  /* 0x000000071f187220 */ /* 0x000fe20000410000 */
[-C--:B------:R-:W-:Y:S01]  /*ad00*/  FFMA.FTZ R6, R27, R11.reuse, -R12 ;  /* 0x0000000b1b067223 */ /* 0x080fe2000001080c */
[----:B------:R-:W-:Y:S01]  /*ad10*/  FFMA.FTZ R11, R35, R11, R14 ;  /* 0x0000000b230b7223 */ /* 0x000fe2000001000e */
[-C--:B------:R-:W-:Y:S01]  /*ad20*/  FFMA.FTZ R7, R31, R13.reuse, -R20 ;  /* 0x0000000d1f077223 */ /* 0x080fe20000010814 */
[----:B------:R-:W-:Y:S01]  /*ad30*/  FFMA.FTZ R24, R37, R13, R24 ;  /* 0x0000000d25187223 */ /* 0x000fe20000010018 */
[----:B------:R-:W-:-:S02]  /*ad40*/  F2FP.BF16.F32.PACK_AB R4, R29, R4 ;  /* 0x000000041d04723e */ /* 0x000fc400000010ff */
[----:B------:R-:W-:Y:S02]  /*ad50*/  F2FP.BF16.F32.PACK_AB R5, R10, R5 ;  /* 0x000000050a05723e */ /* 0x000fe400000010ff */
[----:B------:R-:W-:Y:S02]  /*ad60*/  F2FP.BF16.F32.PACK_AB R6, R11, R6 ;  /* 0x000000060b06723e */ /* 0x000fe400000010ff */
[----:B------:R-:W-:-:S05]  /*ad70*/  F2FP.BF16.F32.PACK_AB R7, R24, R7 ;  /* 0x000000071807723e */ /* 0x000fca00000010ff */
[----:B------:R0:W-:Y:S02]  /*ad80*/  STS.128 [R21+0x3000], R4 ;  /* 0x0030000415007388 */ /* 0x0001e40000000c00 */
.L_x_7087:
[----:B------:R-:W-:Y:S05]  /*ad90*/  BSYNC B1 ;  /* 0x0000000000017941 */ /* 0x000fea0003800000 */
.L_x_7086:
[----:B------:R-:W-:Y:S05]  /*ada0*/  @P1 BRA `(.L_x_7085) ;  /* 0x0000001c00581947 */ /* 0x000fea0003800000 */
[----:B0-----:R-:W0:Y:S01]  /*adb0*/  LDS.128 R4, [R21+0x7000] ;  /* 0x0070000015047984 */ /* 0x001e220000000c00 */
        /* <DEDUP_REMOVED lines=38> */
.L_x_7067:
[----:B------:R-:W-:-:S03]  /*b020*/  UMOV UR4, 0xffffffff ;  /* 0xffffffff00047882 */ /* 0x000fc60000000000 */
[----:B------:R-:W-:Y:S05]  /*b030*/  BRA.DIV UR4, `(.L_x_7088) ;  /* 0x0000011e04f07947 */ /* 0x000fea000b800000 */
[----:B------:R0:W1:Y:S04]  /*b040*/  SHFL.IDX PT, R0, R26, RZ, 0x181f ;  /* 0x00181fff1a007589 */ /* 0x00006800000e0000 */
[----:B------:R0:W3:Y:S04]  /*b050*/  SHFL.IDX PT, R3, R24, RZ, 0x181f ;  /* 0x00181fff18037589 */ /* 0x0000e800000e0000 */
[----:B------:R0:W4:Y:S04]  /*b060*/  SHFL.IDX PT, R20, R28, RZ, 0x181f ;  /* 0x00181fff1c147589 */ /* 0x00012800000e0000 */
[----:B------:R0:W0:Y:S02]  /*b070*/  SHFL.IDX PT, R14, R27, RZ, 0x181f ;  /* 0x00181fff1b0e7589 */ /* 0x00002400000e0000 */
.L_x_7342:
[----:B------:R-:W-:Y:S01]  /*b080*/  ULDC UR4, c[0x0][0x448] ;  /* 0x0001120000047ab9 */ /* 0x000fe20000000800 */
[----:B------:R-:W-:Y:S01]  /*b090*/  BSSY B1, `(.L_x_7089) ;  /* 0x0000014000017945 */ /* 0x000fe20003800000 */
[----:B0-----:R-:W-:Y:S01]  /*b0a0*/  IMAD R24, R93, UR4, RZ ;  /* 0x000000045d187c24 */ /* 0x001fe2000f8e02ff */
[----:B------:R-:W-:Y:S02]  /*b0b0*/  CS2R R6, SRZ ;  /* 0x0000000000067805 */ /* 0x000fe4000001ff00 */
[----:B------:R-:W-:Y:S02]  /*b0c0*/  CS2R R8, SRZ ;  /* 0x0000000000087805 */ /* 0x000fe4000001ff00 */
[----:B------:R-:W-:Y:S02]  /*b0d0*/  CS2R R10, SRZ ;  /* 0x00000000000a7805 */ /* 0x000fe4000001ff00 */
[----:B------:R-:W-:Y:S02]  /*b0e0*/  ISETP.GE.AND P0, PT, R5, R24, PT ;  /* 0x000000180500720c */ /* 0x000fe40003f06270 */
[----:B------:R-:W-:-:S11]  /*b0f0*/  CS2R R4, SRZ ;  /* 0x0000000000047805 */ /* 0x000fd6000001ff00 */
[----:B------:R-:W-:Y:S05]  /*b100*/  @P0 BRA `(.L_x_7090) ;  /* 0x0000000000300947 */ /* 0x000fea0003800000 */
[----:B------:R-:W-:Y:S01]  /*b110*/  ULDC UR4, c[0x0][0x3f4] ;  /* 0x0000fd0000047ab9 */ /* 0x000fe20000000800 */
[C---:B------:R-:W-:Y:S01]  /*b120*/  IMAD.SHL.U32 R15, R16.reuse, 0x2, RZ ;  /* 0x00000002100f7824 */ /* 0x040fe200078e00ff */
[C---:B------:R-:W-:Y:S02]  /*b130*/  ISETP.GE.AND P2, PT, R16.reuse, UR4, PT ;  /* 0x0000000410007c0c */ /* 0x040fe4000bf46270 */
[----:B------:R-:W-:Y:S02]  /*b140*/  SHF.L.U64.HI R5, R16, 0x1, R17 ;  /* 0x0000000110057819 */ /* 0x000fe40000010211 */
[-C--:B---3--:R-:W-:Y:S02]  /*b150*/  IADD3 R12, P0, R3, R15.reuse, RZ ;  /* 0x0000000f030c7210 */ /* 0x088fe40007f1e0ff */
[----:B------:R-:W-:-:S03]  /*b160*/  IADD3 R14, P1, R14, R15, RZ ;  /* 0x0000000f0e0e7210 */ /* 0x000fc60007f3e0ff */
[--C-:B-12---:R-:W-:Y:S02]  /*b170*/  IMAD.X R13, R0, 0x1, R5.reuse, P0 ;  /* 0x00000001000d7824 */ /* 0x106fe400000e0605 */
[----:B----4-:R-:W-:Y:S01]  /*b180*/  IMAD.X R15, R20, 0x1, R5, P1 ;  /* 0x00000001140f7824 */ /* 0x010fe200008e0605 */
[----:B------:R-:W-:Y:S01]  /*b190*/  CS2R R4, SRZ ;  /* 0x0000000000047805 */ /* 0x000fe2000001ff00 */
[----:B------:R-:W-:Y:S06]  /*b1a0*/  @P2 BRA `(.L_x_7090) ;  /* 0x0000000000082947 */ /* 0x000fec0003800000 */
[----:B------:R0:W5:Y:S04]  /*b1b0*/  LD.E.128 R4, desc[UR42][R12.64] ;  /* 0x0000002a0c047980 */ /* 0x000168000c101d00 */
[----:B------:R0:W5:Y:S02]  /*b1c0*/  LD.E.128 R8, desc[UR42][R14.64] ;  /* 0x0000002a0e087980 */ /* 0x000164000c101d00 */
.L_x_7090:
[----:B------:R-:W-:Y:S05]  /*b1d0*/  BSYNC B1 ;  /* 0x0000000000017941 */ /* 0x000fea0003800000 */
.L_x_7089:
[----:B------:R-:W-:Y:S01]  /*b1e0*/  ULEA.HI UR4, UR39, UR39, URZ, 0x1 ;  /* 0x0000002727047291 */ /* 0x000fe2000f8f083f */
[----:B-1----:R-:W1:Y:S01]  /*b1f0*/  LDC R0, c[0x0][0x3f4] ;  /* 0x0000fd00ff007b82 */ /* 0x002e620000000800 */
[----:B---3--:R-:W-:Y:S01]  /*b200*/  IMAD R3, R29, -0x80, R24 ;  /* 0xffffff801d037824 */ /* 0x008fe200078e0218 */
[----:B-----5:R-:W-:Y:S01]  /*b210*/  SHF.R.U64 R33, R4, 0x10, R5 ;  /* 0x0000001004217819 */ /* 0x020fe20000001205 */
[----:B------:R-:W-:Y:S01]  /*b220*/  ULOP3.LUT UR4, UR4, 0xfffffffe, URZ, 0xc0, !UPT ;  /* 0xfffffffe04047892 */ /* 0x000fe2000f8ec03f */
[----:B0-----:R-:W-:Y:S01]  /*b230*/  IMAD.MOV.U32 R12, RZ, RZ, R4 ;  /* 0x000000ffff0c7224 */ /* 0x001fe200078e0004 */
[----:B------:R-:W-:Y:S01]  /*b240*/  SHF.R.U64 R31, R6, 0x10, R7 ;  /* 0x00000010061f7819 */ /* 0x000fe20000001207 */
[----:B------:R-:W-:Y:S01]  /*b250*/  IMAD.MOV.U32 R4, RZ, RZ, R6 ;  /* 0x000000ffff047224 */ /* 0x000fe200078e0006 */
[----:B------:R-:W-:Y:S01]  /*b260*/  UIADD3 UR4, UR39, -UR4, URZ ;  /* 0x8000000427047290 */ /* 0x000fe2000fffe03f */
[----:B--2---:R-:W-:Y:S01]  /*b270*/  IMAD.MOV.U32 R13, RZ, RZ, R5 ;  /* 0x000000ffff0d7224 */ /* 0x004fe200078e0005 */
[----:B------:R-:W-:Y:S01]  /*b280*/  SHF.R.U64 R6, R8, 0x10, R9 ;  /* 0x0000001008067819 */ /* 0x000fe20000001209 */
[----:B------:R-:W-:Y:S01]  /*b290*/  IMAD.MOV.U32 R15, RZ, RZ, R8 ;  /* 0x000000ffff0f7224 */ /* 0x000fe200078e0008 */
[----:B------:R-:W-:Y:S01]  /*b2a0*/  SHF.R.U32.HI R28, RZ, 0x10, R5 ;  /* 0x00000010ff1c7819 */ /* 0x000fe20000011605 */
[C---:B------:R-:W-:Y:S01]  /*b2b0*/  VIADD R34, R153.reuse, 0x20 ;  /* 0x0000002099227836 */ /* 0x040fe20000000000 */
[--C-:B------:R-:W-:Y:S01]  /*b2c0*/  SHF.R.U32.HI R29, RZ, 0x10, R7.reuse ;  /* 0x00000010ff1d7819 */ /* 0x100fe20000011607 */
[----:B------:R-:W-:Y:S01]  /*b2d0*/  IMAD.U32 R27, RZ, RZ, UR4 ;  /* 0x00000004ff1b7e24 */ /* 0x000fe2000f8e00ff */
[----:B----4-:R-:W-:Y:S01]  /*b2e0*/  MOV R20, R9 ;  /* 0x0000000900147202 */ /* 0x010fe20000000f00 */
[----:B------:R-:W-:Y:S01]  /*b2f0*/  VIADD R32, R153, 0x40 ;  /* 0x0000004099207836 */ /* 0x000fe20000000000 */
[----:B------:R-:W-:Y:S01]  /*b300*/  VIMNMX R8, R3, 0x80, PT ;  /* 0x0000008003087848 */ /* 0x000fe20003fe0100 */
[----:B------:R-:W-:Y:S01]  /*b310*/  IMAD.MOV.U32 R14, RZ, RZ, R7 ;  /* 0x000000ffff0e7224 */ /* 0x000fe200078e0007 */
[----:B------:R-:W-:Y:S01]  /*b320*/  SHF.L.U32 R27, R27, 0x1f, RZ ;  /* 0x0000001f1b1b7819 */ /* 0x000fe200000006ff */
[----:B------:R-:W-:Y:S01]  /*b330*/  IMAD.MOV.U32 R24, RZ, RZ, R10 ;  /* 0x000000ffff187224 */ /* 0x000fe200078e000a */
[----:B------:R-:W-:Y:S01]  /*b340*/  SHF.R.U32.HI R9, RZ, 0x10, R9 ;  /* 0x00000010ff097819 */ /* 0x000fe20000011609 */
[--C-:B------:R-:W-:Y:S01]  /*b350*/  IMAD.MOV.U32 R26, RZ, RZ, R11.reuse ;  /* 0x000000ffff1a7224 */ /* 0x100fe200078e000b */
[----:B------:R-:W0:Y:S01]  /*b360*/  SYNCS.PHASECHK.TRANS64.TRYWAIT P4, [R156+URZ+0x28800], R27 ;  /* 0x0288001b9c0075a7 */ /* 0x000e22000808017f */
[----:B-1----:R-:W-:Y:S01]  /*b370*/  ISETP.GE.AND P0, PT, R16, R0, PT ;  /* 0x000000001000720c */ /* 0x002fe20003f06270 */
[----:B------:R-:W-:Y:S01]  /*b380*/  VIADD R30, R153, 0x60 ;  /* 0x00000060991e7836 */ /* 0x000fe20000000000 */
[--C-:B------:R-:W-:Y:S01]  /*b390*/  SHF.R.U64 R7, R10, 0x10, R11.reuse ;  /* 0x000000100a077819 */ /* 0x100fe2000000120b */
[----:B------:R-:W-:Y:S01]  /*b3a0*/  BSSY B1, `(.L_x_7091) ;  /* 0x000000f000017945 */ /* 0x000fe20003800000 */
[----:B------:R-:W-:-:S02]  /*b3b0*/  SHF.R.U32.HI R5, RZ, 0x10, R11 ;  /* 0x00000010ff057819 */ /* 0x000fc4000001160b */
[----:B------:R-:W-:Y:S02]  /*b3c0*/  PRMT R3, R12, 0x5410, R33 ;  /* 0x000054100c037816 */ /* 0x000fe40000000021 */
[-C--:B------:R-:W-:Y:S02]  /*b3d0*/  ISETP.GE.OR P3, PT, R153, R8.reuse, P0 ;  /* 0x000000089900720c */ /* 0x080fe40000766670 */
[-C--:B------:R-:W-:Y:S02]  /*b3e0*/  ISETP.GE.OR P2, PT, R34, R8.reuse, P0 ;  /* 0x000000082200720c */ /* 0x080fe40000746670 */
[-C--:B------:R-:W-:Y:S02]  /*b3f0*/  ISETP.GE.OR P1, PT, R32, R8.reuse, P0 ;  /* 0x000000082000720c */ /* 0x080fe40000726670 */
[----:B------:R-:W-:Y:S02]  /*b400*/  PRMT R12, R13, 0x5410, R28 ;  /* 0x000054100d0c7816 */ /* 0x000fe4000000001c */
[----:B------:R-:W-:-:S02]  /*b410*/  ISETP.GE.OR P0, PT, R30, R8, P0 ;  /* 0x000000081e00720c */ /* 0x000fc40000706670 */
[----:B------:R-:W-:Y:S02]  /*b420*/  PRMT R13, R4, 0x5410, R31 ;  /* 0x00005410040d7816 */ /* 0x000fe4000000001f */
[----:B------:R-:W-:Y:S02]  /*b430*/  PRMT R14, R14, 0x5410, R29 ;  /* 0x000054100e0e7816 */ /* 0x000fe4000000001d */
[----:B------:R-:W-:Y:S02]  /*b440*/  PRMT R15, R15, 0x5410, R6 ;  /* 0x000054100f0f7816 */ /* 0x000fe40000000006 */
[----:B------:R-:W-:Y:S02]  /*b450*/  PRMT R20, R20, 0x5410, R9 ;  /* 0x0000541014147816 */ /* 0x000fe40000000009 */
[----:B------:R-:W-:Y:S02]  /*b460*/  PRMT R24, R24, 0x5410, R7 ;  /* 0x0000541018187816 */ /* 0x000fe40000000007 */
[----:B------:R-:W-:Y:S01]  /*b470*/  PRMT R26, R26, 0x5410, R5 ;  /* 0x000054101a1a7816 */ /* 0x000fe20000000005 */
[----:B0-----:R-:W-:Y:S06]  /*b480*/  @!P4 BRA `(.L_x_7092) ;  /* 0x0000011c004cc947 */ /* 0x001fec0003800000 */
.L_x_7343:
[----:B------:R-:W-:Y:S05]  /*b490*/  BSYNC B1 ;  /* 0x0000000000017941 */ /* 0x000fea0003800000 */
.L_x_7091:
[----:B------:R-:W-:Y:S04]  /*b4a0*/  BSSY B1, `(.L_x_7093) ;  /* 0x000005a000017945 */ /* 0x000fe80003800000 */
[----:B------:R-:W-:Y:S05]  /*b4b0*/  @P3 BRA `(.L_x_7094) ;  /* 0x0000000400603947 */ /* 0x000fea0003800000 */
[----:B------:R-:W-:Y:S01]  /*b4c0*/  LEA.HI R4, R0, R203, RZ, 0x1d ;  /* 0x000000cb00047211 */ /* 0x000fe200078fe8ff */
[----:B------:R-:W-:Y:S01]  /*b4d0*/  IMAD.SHL.U32 R6, R153, 0x40, RZ ;  /* 0x0000004099067824 */ /* 0x000fe200078e00ff */
[C---:B------:R-:W-:Y:S01]  /*b4e0*/  LOP3.LUT R41, R15.reuse, 0xffff0000, RZ, 0xc0, !PT ;  /* 0xffff00000f297812 */ /* 0x040fe200078ec0ff */
[----:B------:R-:W-:Y:S01]  /*b4f0*/  IMAD.U32 R39, R15, 0x10000, RZ ;  /* 0x000100000f277824 */ /* 0x000fe200078e00ff */
[----:B------:R-:W-:Y:S01]  /*b500*/  SHF.R.S32.HI R7, RZ, 0x1f, R4 ;  /* 0x0000001fff077819 */ /* 0x000fe20000011404 */
[----:B------:R-:W-:Y:S02]  /*b510*/  IMAD.SHL.U32 R5, R4, 0x8, RZ ;  /* 0x0000000804057824 */ /* 0x000fe400078e00ff */
[----:B------:R-:W-:Y:S01]  /*b520*/  IMAD.U32 R37, R3, 0x10000, RZ ;  /* 0x0001000003257824 */ /* 0x000fe200078e00ff */
[----:B------:R-:W-:Y:S02]  /*b530*/  LEA.HI R7, R7, R4, RZ, 0x3 ;  /* 0x0000000407077211 */ /* 0x000fe400078f18ff */
[----:B------:R-:W-:-:S03]  /*b540*/  LOP3.LUT R5, R5, 0x38, RZ, 0xc0, !PT ;  /* 0x0000003805057812 */ /* 0x000fc600078ec0ff */
[----:B------:R-:W-:Y:S01]  /*b550*/  IMAD.SHL.U32 R7, R7, 0x400, RZ ;  /* 0x0000040007077824 */ /* 0x000fe200078e00ff */
[----:B------:R-:W-:-:S04]  /*b560*/  LOP3.LUT R5, R5, 0x1c0, R6, 0xf8, !PT ;  /* 0x000001c005057812 */ /* 0x000fc800078ef806 */
[----:B------:R-:W-:Y:S02]  /*b570*/  LOP3.LUT R5, R5, R200, RZ, 0x3c, !PT ;  /* 0x000000c805057212 */ /* 0x000fe400078e3cff */
[----:B------:R-:W-:-:S04]  /*b580*/  LOP3.LUT R4, R7, 0x7fffe000, RZ, 0xc0, !PT ;  /* 0x7fffe00007047812 */ /* 0x000fc800078ec0ff */
[----:B------:R-:W-:Y:S02]  /*b590*/  IADD3 R9, R5, R4, R201 ;  /* 0x0000000405097210 */ /* 0x000fe40007ffe0c9 */
[----:B------:R-:W1:Y:S03]  /*b5a0*/  LDS.128 R4, [R21] ;  /* 0x0000000015047984 */ /* 0x000e660000000c00 */
[----:B0-----:R-:W-:-:S05]  /*b5b0*/  IMAD R27, R9, 0x2, R156 ;  /* 0x00000002091b7824 */ /* 0x001fca00078e029c */
[----:B------:R-:W0:Y:S01]  /*b5c0*/  LDS.128 R8, [R27+0x10400] ;  /* 0x010400001b087984 */ /* 0x000e220000000c00 */
[C---:B-1----:R-:W-:Y:S01]  /*b5d0*/  IMAD.U32 R28, R4.reuse, 0x10000, RZ ;  /* 0x00010000041c7824 */ /* 0x042fe200078e00ff */
[----:B------:R-:W-:Y:S01]  /*b5e0*/  LOP3.LUT R4, R4, 0xffff0000, RZ, 0xc0, !PT ;  /* 0xffff000004047812 */ /* 0x000fe200078ec0ff */
[C---:B------:R-:W-:Y:S01]  /*b5f0*/  IMAD.U32 R29, R5.reuse, 0x10000, RZ ;  /* 0x00010000051d7824 */ /* 0x040fe200078e00ff */
[----:B------:R-:W-:Y:S01]  /*b600*/  LOP3.LUT R5, R5, 0xffff0000, RZ, 0xc0, !PT ;  /* 0xffff000005057812 */ /* 0x000fe200078ec0ff */
[C---:B------:R-:W-:Y:S01]  /*b610*/  IMAD.U32 R30, R6.reuse, 0x10000, RZ ;  /* 0x00010000061e7824 */ /* 0x040fe200078e00ff */
[----:B------:R-:W-:Y:S01]  /*b620*/  LOP3.LUT R6, R6, 0xffff0000, RZ, 0xc0, !PT ;  /* 0xffff000006067812 */ /* 0x000fe200078ec0ff */
[C---:B------:R-:W-:Y:S01]  /*b630*/  IMAD.U32 R31, R7.reuse, 0x10000, RZ ;  /* 0x00010000071f7824 */ /* 0x040fe200078e00ff */
[----:B------:R-:W-:Y:S01]  /*b640*/  LOP3.LUT R7, R7, 0xffff0000, RZ, 0xc0, !PT ;  /* 0xffff000007077812 */ /* 0x000fe200078ec0ff */
[----:B0-----:R-:W-:Y:S01]  /*b650*/  IMAD.U32 R33, R9, 0x10000, RZ ;  /* 0x0001000009217824 */ /* 0x001fe200078e00ff */
[----:B------:R-:W-:Y:S01]  /*b660*/  SHF.L.U32 R32, R8, 0x10, RZ ;  /* 0x0000001008207819 */ /* 0x000fe200000006ff */
[----:B------:R-:W-:Y:S01]  /*b670*/  IMAD.U32 R34, R10, 0x10000, RZ ;  /* 0x000100000a227824 */ /* 0x000fe200078e00ff */
[----:B------:R-:W-:Y:S01]  /*b680*/  LOP3.LUT R8, R8, 0xffff0000, RZ, 0xc0, !PT ;  /* 0xffff000008087812 */ /* 0x000fe200078ec0ff */
[----:B------:R-:W-:Y:S01]  /*b690*/  IMAD.U32 R35, R11, 0x10000, RZ ;  /* 0x000100000b237824 */ /* 0x000fe200078e00ff */
[----:B------:R-:W-:Y:S01]  /*b6a0*/  LOP3.LUT R10, R10, 0xffff0000, RZ, 0xc0, !PT ;  /* 0xffff00000a0a7812 */ /* 0x000fe200078ec0ff */
[C---:B------:R-:W-:Y:S01]  /*b6b0*/  FMUL.FTZ R43, R32.reuse, R39 ;  /* 0x00000027202b7220 */ /* 0x040fe20000410000 */
[----:B------:R-:W-:Y:S01]  /*b6c0*/  FMUL.FTZ R45, R32, R37 ;  /* 0x00000025202d7220 */ /* 0x000fe20000410000 */
[----:B------:R-:W-:Y:S01]  /*b6d0*/  FMUL.FTZ R47, R8, R41 ;  /* 0x00000029082f7220 */ /* 0x000fe20000410000 */
[----:B------:R-:W-:-:S02]  /*b6e0*/  IMAD.U32 R32, R20, 0x10000, RZ ;  /* 0x0001000014207824 */ /* 0x000fc400078e00ff */
[C---:B------:R-:W-:Y:S01]  /*b6f0*/  FFMA.FTZ R43, R28.reuse, R37, -R43 ;  /* 0x000000251c2b7223 */ /* 0x040fe2000001082b */
[----:B------:R-:W-:Y:S01]  /*b700*/  LOP3.LUT R37, R3, 0xffff0000, RZ, 0xc0, !PT ;  /* 0xffff000003257812 */ /* 0x000fe200078ec0ff */
[----:B------:R-:W-:Y:S01]  /*b710*/  FFMA.FTZ R45, R28, R39, R45 ;  /* 0x000000271c2d7223 */ /* 0x000fe2000001002d */
[----:B------:R-:W-:Y:S01]  /*b720*/  IMAD.U32 R28, R12, 0x10000, RZ ;  /* 0x000100000c1c7824 */ /* 0x000fe200078e00ff */
[----:B------:R-:W-:Y:S02]  /*b730*/  LOP3.LUT R9, R9, 0xffff0000, RZ, 0xc0, !PT ;  /* 0xffff000009097812 */ /* 0x000fe400078ec0ff */
[-C--:B------:R-:W-:Y:S01]  /*b740*/  FMUL.FTZ R39, R8, R37.reuse ;  /* 0x0000002508277220 */ /* 0x080fe20000410000 */
[----:B------:R-:W-:Y:S01]  /*b750*/  FFMA.FTZ R36, R4, R37, -R47 ;  /* 0x0000002504247223 */ /* 0x000fe2000001082f */
[C---:B------:R-:W-:Y:S01]  /*b760*/  FMUL.FTZ R8, R33.reuse, R32 ;  /* 0x0000002021087220 */ /* 0x040fe20000410000 */
[----:B------:R-:W-:Y:S02]  /*b770*/  IMAD.U32 R37, R24, 0x10000, RZ ;  /* 0x0001000018257824 */ /* 0x000fe400078e00ff */
[-C--:B------:R-:W-:Y:S01]  /*b780*/  FMUL.FTZ R47, R33, R28.reuse ;  /* 0x0000001c212f7220 */ /* 0x080fe20000410000 */
[----:B------:R-:W-:Y:S01]  /*b790*/  FFMA.FTZ R38, R4, R41, R39 ;  /* 0x0000002904267223 */ /* 0x000fe20000010027 */
[----:B------:R-:W-:Y:S01]  /*b7a0*/  FFMA.FTZ R40, R29, R28, -R8 ;  /* 0x0000001c1d287223 */ /* 0x000fe20000010808 */
[----:B------:R-:W-:-:S02]  /*b7b0*/  IMAD.U32 R33, R13, 0x10000, RZ ;  /* 0x000100000d217824 */ /* 0x000fc400078e00ff */
        /* <DEDUP_REMOVED lines=40> */
.L_x_7094:
[----:B------:R-:W-:Y:S05]  /*ba40*/  BSYNC B1 ;  /* 0x0000000000017941 */ /* 0x000fea0003800000 */
.L_x_7093:
[----:B------:R-:W-:Y:S04]  /*ba50*/  BSSY B1, `(.L_x_7095) ;  /* 0x0000059000017945 */ /* 0x000fe80003800000 */
[----:B------:R-:W-:Y:S05]  /*ba60*/  @P2 BRA `(.L_x_7096) ;  /* 0x00000004005c2947 */ /* 0x000fea0003800000 */
[----:B-1----:R-:W-:Y:S01]  /*ba70*/  LEA.HI R4, R0, R203, RZ, 0x1d ;  /* 0x000000cb00047211 */ /* 0x002fe200078fe8ff */
[----:B------:R-:W-:Y:S01]  /*ba80*/  IMAD.U32 R37, R15, 0x10000, RZ ;  /* 0x000100000f257824 */ /* 0x000fe200078e00ff */
[----:B------:R-:W-:Y:S01]  /*ba90*/  SHF.R.U32.HI R7, RZ, 0x3, R193 ;  /* 0x00000003ff077819 */ /* 0x000fe200000116c1 */
[----:B------:R-:W-:Y:S01]  /*baa0*/  IMAD.U32 R35, R3, 0x10000, RZ ;  /* 0x0001000003237824 */ /* 0x000fe200078e00ff */
[----:B------:R-:W-:Y:S01]  /*bab0*/  SHF.R.S32.HI R5, RZ, 0x1f, R4 ;  /* 0x0000001fff057819 */ /* 0x000fe20000011404 */
[----:B------:R-:W-:Y:S01]  /*bac0*/  IMAD.SHL.U32 R6, R4, 0x8, RZ ;  /* 0x0000000804067824 */ /* 0x000fe200078e00ff */
[----:B------:R-:W-:Y:S01]  /*bad0*/  LOP3.LUT R44, R15, 0xffff0000, RZ, 0xc0, !PT ;  /* 0xffff00000f2c7812 */ /* 0x000fe200078ec0ff */
[----:B------:R-:W-:Y:S01]  /*bae0*/  IMAD.U32 R46, R20, 0x10000, RZ ;  /* 0x00010000142e7824 */ /* 0x000fe200078e00ff */
[----:B------:R-:W-:Y:S01]  /*baf0*/  LEA.HI R5, R5, R4, RZ, 0x3 ;  /* 0x0000000405057211 */ /* 0x000fe200078f18ff */
[----:B------:R-:W-:Y:S01]  /*bb00*/  IMAD.U32 R42, R12, 0x10000, RZ ;  /* 0x000100000c2a7824 */ /* 0x000fe200078e00ff */
[----:B------:R-:W-:Y:S01]  /*bb10*/  LOP3.LUT R4, R193, 0x38, R6, 0xf8, !PT ;  /* 0x00000038c1047812 */ /* 0x000fe200078ef806 */
[----:B------:R-:W-:Y:S01]  /*bb20*/  IMAD.U32 R41, R24, 0x10000, RZ ;  /* 0x0001000018297824 */ /* 0x000fe200078e00ff */
[----:B------:R-:W-:Y:S01]  /*bb30*/  LOP3.LUT R40, R3, 0xffff0000, RZ, 0xc0, !PT ;  /* 0xffff000003287812 */ /* 0x000fe200078ec0ff */
[----:B------:R-:W-:Y:S01]  /*bb40*/  IMAD.SHL.U32 R5, R5, 0x400, RZ ;  /* 0x0000040005057824 */ /* 0x000fe200078e00ff */
[----:B------:R-:W-:-:S02]  /*bb50*/  LOP3.LUT R4, R4, R7, RZ, 0x3c, !PT ;  /* 0x0000000704047212 */ /* 0x000fc400078e3cff */
[----:B------:R-:W-:Y:S02]  /*bb60*/  SHF.L.U32 R39, R13, 0x10, RZ ;  /* 0x000000100d277819 */ /* 0x000fe400000006ff */
[----:B------:R-:W-:Y:S02]  /*bb70*/  LOP3.LUT R5, R5, 0x7fffe000, RZ, 0xc0, !PT ;  /* 0x7fffe00005057812 */ /* 0x000fe400078ec0ff */
[----:B------:R-:W-:Y:S02]  /*bb80*/  LOP3.LUT R47, R20, 0xffff0000, RZ, 0xc0, !PT ;  /* 0xffff0000142f7812 */ /* 0x000fe400078ec0ff */
[----:B------:R-:W-:Y:S02]  /*bb90*/  IADD3 R9, R4, R5, R199 ;  /* 0x0000000504097210 */ /* 0x000fe40007ffe0c7 */
[----:B------:R-:W0:Y:S01]  /*bba0*/  LDS.128 R4, [R229] ;  /* 0x00000000e5047984 */ /* 0x000e220000000c00 */
[----:B------:R-:W-:Y:S02]  /*bbb0*/  LOP3.LUT R49, R26, 0xffff0000, RZ, 0xc0, !PT ;  /* 0xffff00001a317812 */ /* 0x000fe400078ec0ff */
[----:B------:R-:W-:-:S02]  /*bbc0*/  LEA R21, R9, R156, 0x1 ;  /* 0x0000009c09157211 */ /* 0x000fc400078e08ff */
[----:B------:R-:W-:Y:S02]  /*bbd0*/  LOP3.LUT R43, R12, 0xffff0000, RZ, 0xc0, !PT ;  /* 0xffff00000c2b7812 */ /* 0x000fe400078ec0ff */
[----:B------:R-:W-:Y:S01]  /*bbe0*/  LOP3.LUT R45, R14, 0xffff0000, RZ, 0xc0, !PT ;  /* 0xffff00000e2d7812 */ /* 0x000fe200078ec0ff */
        /* <DEDUP_REMOVED lines=20> */
[-C--:B------:R-:W-:Y:S01]  /*bd30*/  FMUL.FTZ R35, R46, R32.reuse ;  /* 0x000000202e237220 */ /* 0x080fe20000410000 */
[----:B------:R-:W-:Y:S01]  /*bd40*/  FMUL.FTZ R37, R42, R32 ;  /* 0x000000202a257220 */ /* 0x000fe20000410000 */
[-C--:B------:R-:W-:Y:S01]  /*bd50*/  FFMA.FTZ R31, R40, R4.reuse, -R31 ;  /* 0x00000004281f7223 */ /* 0x080fe2000001081f */
[----:B------:R-:W-:Y:S01]  /*bd60*/  FFMA.FTZ R27, R44, R4, R27 ;  /* 0x000000042c1b7223 */ /* 0x000fe2000001001b */
[----:B------:R-:W-:Y:S01]  /*bd70*/  LOP3.LUT R10, R10, 0xffff0000, RZ, 0xc0, !PT ;  /* 0xffff00000a0a7812 */ /* 0x000fe200078ec0ff */
[-C--:B------:R-:W-:Y:S01]  /*bd80*/  FMUL.FTZ R4, R41, R33.reuse ;  /* 0x0000002129047220 */ /* 0x080fe20000410000 */
[----:B------:R-:W-:Y:S01]  /*bd90*/  LOP3.LUT R32, R13, 0xffff0000, RZ, 0xc0, !PT ;  /* 0xffff00000d207812 */ /* 0x000fe200078ec0ff */
[-C--:B------:R-:W-:Y:S01]  /*bda0*/  FFMA.FTZ R35, R42, R28.reuse, -R35 ;  /* 0x0000001c2a237223 */ /* 0x080fe20000010823 */
[----:B------:R-:W-:Y:S01]  /*bdb0*/  LOP3.LUT R40, R24, 0xffff0000, RZ, 0xc0, !PT ;  /* 0xffff000018287812 */ /* 0x000fe200078ec0ff */
[----:B------:R-:W-:Y:S01]  /*bdc0*/  FFMA.FTZ R37, R46, R28, R37 ;  /* 0x0000001c2e257223 */ /* 0x000fe20000010025 */
[----:B------:R-:W-:Y:S01]  /*bdd0*/  FMUL.FTZ R28, R39, R33 ;  /* 0x00000021271c7220 */ /* 0x000fe20000410000 */
[----:B------:R-:W-:-:S02]  /*bde0*/  IMAD.U32 R34, R11, 0x10000, RZ ;  /* 0x000100000b227824 */ /* 0x000fc400078e00ff */
[-C--:B------:R-:W-:Y:S01]  /*bdf0*/  FFMA.FTZ R8, R39, R29.reuse, -R4 ;  /* 0x0000001d27087223 */ /* 0x080fe20000010804 */
[----:B------:R-:W-:Y:S02]  /*be00*/  IMAD.U32 R42, R26, 0x10000, RZ ;  /* 0x000100001a2a7824 */ /* 0x000fe400078e00ff */
[-C--:B------:R-:W-:Y:S01]  /*be10*/  FMUL.FTZ R33, R40, R10.reuse ;  /* 0x0000000a28217220 */ /* 0x080fe20000410000 */
[----:B------:R-:W-:Y:S01]  /*be20*/  FMUL.FTZ R39, R32, R10 ;  /* 0x0000000a20277220 */ /* 0x000fe20000410000 */
[----:B------:R-:W-:Y:S01]  /*be30*/  FFMA.FTZ R10, R41, R29, R28 ;  /* 0x0000001d290a7223 */ /* 0x000fe2000001001c */
[----:B------:R-:W-:Y:S01]  /*be40*/  LOP3.LUT R11, R11, 0xffff0000, RZ, 0xc0, !PT ;  /* 0xffff00000b0b7812 */ /* 0x000fe200078ec0ff */
[----:B------:R-:W-:Y:S02]  /*be50*/  IMAD.U32 R4, R14, 0x10000, RZ ;  /* 0x000100000e047824 */ /* 0x000fe400078e00ff */
[----:B------:R-:W-:Y:S01]  /*be60*/  FMUL.FTZ R29, R42, R34 ;  /* 0x000000222a1d7220 */ /* 0x000fe20000410000 */
        /* <DEDUP_REMOVED lines=23> */
.L_x_7096:
[----:B------:R-:W-:Y:S05]  /*bfe0*/  BSYNC B1 ;  /* 0x0000000000017941 */ /* 0x000fea0003800000 */
.L_x_7095:
[----:B------:R-:W-:Y:S04]  /*bff0*/  BSSY B1, `(.L_x_7097) ;  /* 0x0000059000017945 */ /* 0x000fe80003800000 */
[----:B------:R-:W-:Y:S05]  /*c000*/  @P1 BRA `(.L_x_7098) ;  /* 0x00000004005c1947 */ /* 0x000fea0003800000 */
[----:B-12---:R-:W-:Y:S01]  /*c010*/  LEA.HI R4, R0, R203, RZ, 0x1d ;  /* 0x000000cb00047211 */ /* 0x006fe200078fe8ff */
        /* <DEDUP_REMOVED lines=13> */
[----:B------:R-:W-:Y:S01]  /*c0f0*/  LOP3.LUT R5, R4, R6, RZ, 0x3c, !PT ;  /* 0x0000000604057212 */ /* 0x000fe200078e3cff */
[----:B------:R-:W-:Y:S01]  /*c100*/  IMAD.U32 R39, R13, 0x10000, RZ ;  /* 0x000100000d277824 */ /* 0x000fe200078e00ff */
[----:B------:R-:W-:-:S02]  /*c110*/  LOP3.LUT R47, R20, 0xffff0000, RZ, 0xc0, !PT ;  /* 0xffff0000142f7812 */ /* 0x000fc400078ec0ff */
[----:B------:R-:W-:Y:S02]  /*c120*/  LOP3.LUT R7, R7, 0x7fffe000, RZ, 0xc0, !PT ;  /* 0x7fffe00007077812 */ /* 0x000fe400078ec0ff */
[----:B------:R-:W-:Y:S02]  /*c130*/  LOP3.LUT R49, R26, 0xffff0000, RZ, 0xc0, !PT ;  /* 0xffff00001a317812 */ /* 0x000fe400078ec0ff */
[----:B------:R-:W-:Y:S02]  /*c140*/  IADD3 R9, R5, R7, R198 ;  /* 0x0000000705097210 */ /* 0x000fe40007ffe0c6 */
        /* <DEDUP_REMOVED lines=18> */
[C---:B------:R-:W-:Y:S01]  /*c270*/  FMUL.FTZ R38, R35.reuse, R31 ;  /* 0x0000001f23267220 */ /* 0x040fe20000410000 */
[-C--:B------:R-:W-:Y:S01]  /*c280*/  FMUL.FTZ R31, R44, R8.reuse ;  /* 0x000000082c1f7220 */ /* 0x080fe20000410000 */
[----:B------:R-:W-:Y:S01]  /*c290*/  LOP3.LUT R10, R10, 0xffff0000, RZ, 0xc0, !PT ;  /* 0xffff00000a0a7812 */ /* 0x000fe200078ec0ff */
[-C--:B------:R-:W-:Y:S01]  /*c2a0*/  FFMA.FTZ R36, R35, R27.reuse, -R36 ;  /* 0x0000001b23247223 */ /* 0x080fe20000010824 */
[----:B------:R-:W-:Y:S01]  /*c2b0*/  FFMA.FTZ R38, R37, R27, R38 ;  /* 0x0000001b25267223 */ /* 0x000fe20000010026 */
[----:B------:R-:W-:Y:S01]  /*c2c0*/  FMUL.FTZ R27, R40, R8 ;  /* 0x00000008281b7220 */ /* 0x000fe20000410000 */
[-C--:B------:R-:W-:Y:S01]  /*c2d0*/  FMUL.FTZ R35, R46, R32.reuse ;  /* 0x000000202e237220 */ /* 0x080fe20000410000 */
[----:B------:R-:W-:Y:S01]  /*c2e0*/  FMUL.FTZ R37, R42, R32 ;  /* 0x000000202a257220 */ /* 0x000fe20000410000 */
[-C--:B------:R-:W-:Y:S01]  /*c2f0*/  FFMA.FTZ R31, R40, R4.reuse, -R31 ;  /* 0x00000004281f7223 */ /* 0x080fe2000001081f */
[----:B------:R-:W-:Y:S01]  /*c300*/  FFMA.FTZ R27, R44, R4, R27 ;  /* 0x000000042c1b7223 */ /* 0x000fe2000001001b */
        /* <DEDUP_REMOVED lines=13> */
[----:B------:R-:W-:Y:S01]  /*c3e0*/  IMAD.U32 R4, R14, 0x10000, RZ ;  /* 0x000100000e047824 */ /* 0x000fe200078e00ff */
[----:B------:R-:W-:Y:S01]  /*c3f0*/  LOP3.LUT R11, R11, 0xffff0000, RZ, 0xc0, !PT ;  /* 0xffff00000b0b7812 */ /* 0x000fe200078ec0ff */
[----:B------:R-:W-:Y:S01]  /*c400*/  FMUL.FTZ R29, R42, R34 ;  /* 0x000000222a1d7220 */ /* 0x000fe20000410000 */
[----:B------:R-:W-:Y:S01]  /*c410*/  FFMA.FTZ R33, R32, R6, -R33 ;  /* 0x0000000620217223 */ /* 0x000fe20000010821 */
[----:B------:R-:W-:Y:S01]  /*c420*/  FMUL.FTZ R41, R4, R34 ;  /* 0x0000002204297220 */ /* 0x000fe20000410000 */
[----:B------:R-:W-:Y:S01]  /*c430*/  FFMA.FTZ R39, R40, R6, R39 ;  /* 0x0000000628277223 */ /* 0x000fe20000010027 */
        /* <DEDUP_REMOVED lines=20> */
.L_x_7098:
[----:B------:R-:W-:Y:S05]  /*c580*/  BSYNC B1 ;  /* 0x0000000000017941 */ /* 0x000fea0003800000 */
.L_x_7097:
[----:B------:R-:W-:Y:S05]  /*c590*/  @P0 BRA `(.L_x_7085) ;  /* 0x00000004005c0947 */ /* 0x000fea0003800000 */
[----:B------:R-:W-:Y:S01]  /*c5a0*/  LEA.HI R0, R0, R203, RZ, 0x1d ;  /* 0x000000cb00007211 */ /* 0x000fe200078fe8ff */
[----:B------:R-:W-:Y:S01]  /*c5b0*/  IMAD.U32 R37, R15, 0x10000, RZ ;  /* 0x000100000f257824 */ /* 0x000fe200078e00ff */
[----:B-123--:R-:W-:Y:S01]  /*c5c0*/  SHF.R.U32.HI R6, RZ, 0x3, R159 ;  /* 0x00000003ff067819 */ /* 0x00efe2000001169f */
[----:B------:R-:W-:Y:S01]  /*c5d0*/  IMAD.U32 R35, R3, 0x10000, RZ ;  /* 0x0001000003237824 */ /* 0x000fe200078e00ff */
[----:B------:R-:W-:Y:S01]  /*c5e0*/  SHF.R.S32.HI R5, RZ, 0x1f, R0 ;  /* 0x0000001fff057819 */ /* 0x000fe20000011400 */
[----:B------:R-:W-:Y:S01]  /*c5f0*/  IMAD.SHL.U32 R4, R0, 0x8, RZ ;  /* 0x0000000800047824 */ /* 0x000fe200078e00ff */
[----:B------:R-:W-:Y:S01]  /*c600*/  LOP3.LUT R38, R15, 0xffff0000, RZ, 0xc0, !PT ;  /* 0xffff00000f267812 */ /* 0x000fe200078ec0ff */
[----:B------:R-:W-:Y:S01]  /*c610*/  IMAD.U32 R40, R24, 0x10000, RZ ;  /* 0x0001000018287824 */ /* 0x000fe200078e00ff */
[----:B------:R-:W-:Y:S01]  /*c620*/  LEA.HI R5, R5, R0, RZ, 0x3 ;  /* 0x0000000005057211 */ /* 0x000fe200078f18ff */
[----:B------:R-:W-:Y:S01]  /*c630*/  IMAD.U32 R39, R26, 0x10000, RZ ;  /* 0x000100001a277824 */ /* 0x000fe200078e00ff */
[----:B------:R-:W-:-:S02]  /*c640*/  LOP3.LUT R0, R159, 0x38, R4, 0xf8, !PT ;  /* 0x000000389f007812 */ /* 0x000fc400078ef804 */
[----:B------:R-:W-:Y:S01]  /*c650*/  LOP3.LUT R36, R3, 0xffff0000, RZ, 0xc0, !PT ;  /* 0xffff000003247812 */ /* 0x000fe200078ec0ff */
[----:B------:R-:W-:Y:S01]  /*c660*/  IMAD.SHL.U32 R5, R5, 0x400, RZ ;  /* 0x0000040005057824 */ /* 0x000fe200078e00ff */
[----:B------:R-:W-:Y:S02]  /*c670*/  LOP3.LUT R0, R0, R6, RZ, 0x3c, !PT ;  /* 0x0000000600007212 */ /* 0x000fe400078e3cff */
[----:B------:R-:W-:Y:S02]  /*c680*/  LOP3.LUT R24, R24, 0xffff0000, RZ, 0xc0, !PT ;  /* 0xffff000018187812 */ /* 0x000fe400078ec0ff */
[----:B------:R-:W-:Y:S02]  /*c690*/  LOP3.LUT R5, R5, 0x7fffe000, RZ, 0xc0, !PT ;  /* 0x7fffe00005057812 */ /* 0x000fe400078ec0ff */
[----:B------:R-:W-:Y:S02]  /*c6a0*/  LOP3.LUT R41, R26, 0xffff0000, RZ, 0xc0, !PT ;  /* 0xffff00001a297812 */ /* 0x000fe400078ec0ff */
[----:B------:R-:W-:-:S02]  /*c6b0*/  IADD3 R9, R0, R5, R197 ;  /* 0x0000000500097210 */ /* 0x000fc40007ffe0c5 */
[----:B------:R-:W1:Y:S03]  /*c6c0*/  LDS.128 R4, [R227] ;  /* 0x00000000e3047984 */ /* 0x000e660000000c00 */
[----:B------:R-:W-:-:S05]  /*c6d0*/  IMAD R0, R9, 0x2, R156 ;  /* 0x0000000209007824 */ /* 0x000fca00078e029c */
[----:B------:R-:W2:Y:S01]  /*c6e0*/  LDS.128 R8, [R0+0x10400] ;  /* 0x0104000000087984 */ /* 0x000ea20000000c00 */
[C---:B-1----:R-:W-:Y:S01]  /*c6f0*/  IMAD.U32 R21, R4.reuse, 0x10000, RZ ;  /* 0x0001000004157824 */ /* 0x042fe200078e00ff */
[----:B------:R-:W-:Y:S01]  /*c700*/  LOP3.LUT R4, R4, 0xffff0000, RZ, 0xc0, !PT ;  /* 0xffff000004047812 */ /* 0x000fe200078ec0ff */
[----:B0-----:R-:W-:Y:S01]  /*c710*/  IMAD.U32 R27, R5, 0x10000, RZ ;  /* 0x00010000051b7824 */ /* 0x001fe200078e00ff */
[----:B------:R-:W-:Y:S01]  /*c720*/  SHF.L.U32 R29, R7, 0x10, RZ ;  /* 0x00000010071d7819 */ /* 0x000fe200000006ff */
[C---:B------:R-:W-:Y:S01]  /*c730*/  IMAD.U32 R28, R6.reuse, 0x10000, RZ ;  /* 0x00010000061c7824 */ /* 0x040fe200078e00ff */
[----:B------:R-:W-:Y:S02]  /*c740*/  LOP3.LUT R6, R6, 0xffff0000, RZ, 0xc0, !PT ;  /* 0xffff000006067812 */ /* 0x000fe400078ec0ff */
[----:B------:R-:W-:Y:S01]  /*c750*/  LOP3.LUT R5, R5, 0xffff0000, RZ, 0xc0, !PT ;  /* 0xffff000005057812 */ /* 0x000fe200078ec0ff */
[C---:B--2---:R-:W-:Y:S01]  /*c760*/  IMAD.U32 R30, R8.reuse, 0x10000, RZ ;  /* 0x00010000081e7824 */ /* 0x044fe200078e00ff */
[----:B------:R-:W-:Y:S01]  /*c770*/  LOP3.LUT R8, R8, 0xffff0000, RZ, 0xc0, !PT ;  /* 0xffff000008087812 */ /* 0x000fe200078ec0ff */
[C---:B------:R-:W-:Y:S01]  /*c780*/  IMAD.U32 R31, R9.reuse, 0x10000, RZ ;  /* 0x00010000091f7824 */ /* 0x040fe200078e00ff */
[----:B------:R-:W-:Y:S01]  /*c790*/  LOP3.LUT R9, R9, 0xffff0000, RZ, 0xc0, !PT ;  /* 0xffff000009097812 */ /* 0x000fe200078ec0ff */
[-C--:B------:R-:W-:Y:S01]  /*c7a0*/  FMUL.FTZ R34, R37, R30.reuse ;  /* 0x0000001e25227220 */ /* 0x080fe20000410000 */
[C---:B------:R-:W-:Y:S01]  /*c7b0*/  FMUL.FTZ R30, R35.reuse, R30 ;  /* 0x0000001e231e7220 */ /* 0x040fe20000410000 */
[-C--:B------:R-:W-:Y:S01]  /*c7c0*/  FMUL.FTZ R3, R38, R8.reuse ;  /* 0x0000000826037220 */ /* 0x080fe20000410000 */
[----:B------:R-:W-:Y:S01]  /*c7d0*/  FMUL.FTZ R15, R36, R8 ;  /* 0x00000008240f7220 */ /* 0x000fe20000410000 */
[----:B------:R-:W-:Y:S01]  /*c7e0*/  FFMA.FTZ R34, R35, R21, -R34 ;  /* 0x0000001523227223 */ /* 0x000fe20000010822 */
[----:B------:R-:W-:-:S02]  /*c7f0*/  IMAD.U32 R35, R20, 0x10000, RZ ;  /* 0x0001000014237824 */ /* 0x000fc400078e00ff */
[----:B------:R-:W-:Y:S01]  /*c800*/  FFMA.FTZ R30, R37, R21, R30 ;  /* 0x00000015251e7223 */ /* 0x000fe2000001001e */
[----:B------:R-:W-:Y:S02]  /*c810*/  IMAD.U32 R21, R12, 0x10000, RZ ;  /* 0x000100000c157824 */ /* 0x000fe400078e00ff */
[-C--:B------:R-:W-:Y:S01]  /*c820*/  FFMA.FTZ R3, R36, R4.reuse, -R3 ;  /* 0x0000000424037223 */ /* 0x080fe20000010803 */
[-C--:B------:R-:W-:Y:S01]  /*c830*/  FMUL.FTZ R8, R35, R31.reuse ;  /* 0x0000001f23087220 */ /* 0x080fe20000410000 */
[C---:B------:R-:W-:Y:S02]  /*c840*/  IMAD.U32 R32, R10.reuse, 0x10000, RZ ;  /* 0x000100000a207824 */ /* 0x040fe400078e00ff */
[C---:B------:R-:W-:Y:S01]  /*c850*/  FMUL.FTZ R36, R21.reuse, R31 ;  /* 0x0000001f15247220 */ /* 0x040fe20000410000 */
[----:B------:R-:W-:Y:S01]  /*c860*/  LOP3.LUT R10, R10, 0xffff0000, RZ, 0xc0, !PT ;  /* 0xffff00000a0a7812 */ /* 0x000fe200078ec0ff */
[-C--:B------:R-:W-:Y:S01]  /*c870*/  FFMA.FTZ R21, R21, R27.reuse, -R8 ;  /* 0x0000001b15157223 */ /* 0x080fe20000010808 */
[----:B------:R-:W-:Y:S01]  /*c880*/  FFMA.FTZ R15, R38, R4, R15 ;  /* 0x00000004260f7223 */ /* 0x000fe2000001000f */
[----:B------:R-:W-:Y:S01]  /*c890*/  FFMA.FTZ R36, R35, R27, R36 ;  /* 0x0000001b23247223 */ /* 0x000fe20000010024 */
[C---:B------:R-:W-:Y:S01]  /*c8a0*/  LOP3.LUT R8, R13.reuse, 0xffff0000, RZ, 0xc0, !PT ;  /* 0xffff00000d087812 */ /* 0x040fe200078ec0ff */
[----:B------:R-:W-:-:S02]  /*c8b0*/  IMAD.U32 R4, R13, 0x10000, RZ ;  /* 0x000100000d047824 */ /* 0x000fc400078e00ff */
[----:B------:R-:W-:Y:S01]  /*c8c0*/  FMUL.FTZ R27, R40, R32 ;  /* 0x00000020281b7220 */ /* 0x000fe20000410000 */
[----:B------:R-:W-:Y:S02]  /*c8d0*/  IMAD.U32 R33, R11, 0x10000, RZ ;  /* 0x000100000b217824 */ /* 0x000fe400078e00ff */
[----:B------:R-:W-:Y:S01]  /*c8e0*/  FMUL.FTZ R31, R24, R10 ;  /* 0x0000000a181f7220 */ /* 0x000fe20000410000 */
[C---:B------:R-:W-:Y:S01]  /*c8f0*/  FMUL.FTZ R13, R4.reuse, R32 ;  /* 0x00000020040d7220 */ /* 0x040fe20000410000 */
[----:B------:R-:W-:Y:S01]  /*c900*/  FFMA.FTZ R27, R4, R28, -R27 ;  /* 0x0000001c041b7223 */ /* 0x000fe2000001081b */
        /* <DEDUP_REMOVED lines=11> */
[----:B------:R-:W-:Y:S02]  /*c9c0*/  LOP3.LUT R31, R12, 0xffff0000, RZ, 0xc0, !PT ;  /* 0xffff00000c1f7812 */ /* 0x000fe400078ec0ff */
        /* <DEDUP_REMOVED lines=20> */
.L_x_7085:
[----:B------:R-:W-:Y:S05]  /*cb10*/  BSYNC B0 ;  /* 0x0000000000007941 */ /* 0x000fea0003800000 */
.L_x_7066:
        /* <DEDUP_REMOVED lines=8> */
.L_x_7064:
[----:B----4-:R-:W-:-:S05]  /*cba0*/  IMAD.U32 R0, RZ, RZ, UR41 ;  /* 0x00000029ff007e24 */ /* 0x010fca000f8e00ff */
[----:B------:R-:W-:-:S13]  /*cbb0*/  ISETP.NE.AND P0, PT, R0, 0x3, PT ;  /* 0x000000030000780c */ /* 0x000fda0003f05270 */
[----:B------:R-:W-:Y:S05]  /*cbc0*/  @!P0 BRA `(.L_x_7099) ;  /* 0x0000000000048947 */ /* 0x000fea0003800000 */
[----:B------:R-:W-:Y:S01]  /*cbd0*/  BPT.TRAP 0x1 ;  /* 0x000000040000795c */ /* 0x000fe20000300000 */
.L_x_7099:
[----:B-1-3--:R-:W-:Y:S02]  /*cbe0*/  LEA R3, R157, R156, 0x3 ;  /* 0x0000009c9d037211 */ /* 0x00afe400078e18ff */
[----:B------:R-:W-:-:S04]  /*cbf0*/  SHF.L.U32 R0, R158, 0x1f, RZ ;  /* 0x0000001f9e007819 */ /* 0x000fc800000006ff */
[----:B------:R1:W3:Y:S01]  /*cc00*/  SYNCS.PHASECHK.TRANS64.TRYWAIT P1, [R3+URZ+0x28830], R0 ;  /* 0x02883000030075a7 */ /* 0x0002e2000802017f */
[----:B------:R-:W-:Y:S05]  /*cc10*/  @!P0 BRA `(.L_x_7100) ;  /* 0x0000000000048947 */ /* 0x000fea0003800000 */
[----:B------:R-:W-:Y:S01]  /*cc20*/  BPT.TRAP 0x1 ;  /* 0x000000040000795c */ /* 0x000fe20000300000 */
.L_x_7100:
[----:B------:R-:W-:Y:S01]  /*cc30*/  IMAD.MOV.U32 R151, RZ, RZ, RZ ;  /* 0x000000ffff977224 */ /* 0x000fe200078e00ff */
[----:B---3--:R-:W-:Y:S06]  /*cc40*/  @P1 BRA `(.L_x_7101) ;  /* 0x0000000000081947 */ /* 0x008fec0003800000 */
[----:B------:R-:W3:Y:S02]  /*cc50*/  SYNCS.PHASECHK.TRANS64.TRYWAIT P1, [R3+URZ+0x28830], R0 ;  /* 0x02883000030075a7 */ /* 0x000ee4000802017f */
[----:B---3--:R-:W-:Y:S05]  /*cc60*/  @!P1 BRA `(.L_x_7102) ;  /* 0x0000010400689947 */ /* 0x008fea0003800000 */
.L_x_7101:
[----:B------:R-:W-:Y:S05]  /*cc70*/  WARPSYNC.ALL ;  /* 0x0000000000007948 */ /* 0x000fea0003800000 */
[----:B-1-3--:R-:W-:Y:S01]  /*cc80*/  VIADD R0, R156, 0x18400 ;  /* 0x000184009c007836 */ /* 0x00afe20000000000 */
[----:B------:R-:W-:Y:S01]  /*cc90*/  R2UR UR4, R25 ;  /* 0x00000000190472ca */ /* 0x000fe200000e0000 */
[----:B0-2---:R-:W-:Y:S01]  /*cca0*/  IMAD.MOV.U32 R5, RZ, RZ, 0x40000040 ;  /* 0x40000040ff057424 */ /* 0x005fe200078e00ff */
[----:B-----5:R-:W-:Y:S01]  /*ccb0*/  WARPGROUP.ARRIVE ;  /* 0x00000000000079c5 */ /* 0x020fe20000000000 */
[----:B------:R-:W-:Y:S01]  /*ccc0*/  UMOV UR5, 0x40000040 ;  /* 0x4000004000057882 */ /* 0x000fe20000000000 */
[----:B------:R-:W-:Y:S01]  /*ccd0*/  SHF.R.U32.HI R0, RZ, 0x4, R0 ;  /* 0x00000004ff007819 */ /* 0x000fe20000011600 */
[----:B------:R-:W-:Y:S01]  /*cce0*/  IMAD.MOV.U32 R7, RZ, RZ, 0x40000040 ;  /* 0x40000040ff077424 */ /* 0x000fe200078e00ff */
[----:B------:R-:W-:Y:S01]  /*ccf0*/  R2UR UR7, R5 ;  /* 0x00000000050772ca */ /* 0x000fe200000e0000 */
[----:B------:R-:W-:Y:S01]  /*cd00*/  UMOV UR9, 0x40000040 ;  /* 0x4000004000097882 */ /* 0x000fe20000000000 */
[----:B------:R-:W-:Y:S01]  /*cd10*/  LOP3.LUT R0, R0, 0x3fff, RZ, 0xc0, !PT ;  /* 0x00003fff00007812 */ /* 0x000fe200078ec0ff */
[----:B------:R-:W-:Y:S01]  /*cd20*/  UMOV UR13, 0x40000040 ;  /* 0x40000040000d7882 */ /* 0x000fe20000000000 */
[----:B------:R-:W-:Y:S01]  /*cd30*/  R2UR UR11, R7 ;  /* 0x00000000070b72ca */ /* 0x000fe200000e0000 */
[----:B------:R-:W-:Y:S01]  /*cd40*/  IMAD.MOV.U32 R7, RZ, RZ, 0x40000040 ;  /* 0x40000040ff077424 */ /* 0x000fe200078e00ff */
[----:B------:R-:W-:Y:S01]  /*cd50*/  LOP3.LUT R0, R0, 0x10000, RZ, 0xfc, !PT ;  /* 0x0001000000007812 */ /* 0x000fe200078efcff */
[----:B------:R-:W-:Y:S01]  /*cd60*/  ULOP3.LUT UR4, UR4, 0x10000, URZ, 0xfc, !UPT ;  /* 0x0001000004047892 */ /* 0x000fe2000f8efc3f */
[----:B------:R-:W-:Y:S01]  /*cd70*/  IMAD.MOV.U32 R5, RZ, RZ, 0x40000040 ;  /* 0x40000040ff057424 */ /* 0x000fe200078e00ff */
[----:B------:R-:W-:Y:S01]  /*cd80*/  UMOV UR17, 0x40000040 ;  /* 0x4000004000117882 */ /* 0x000fe20000000000 */
[----:B------:R-:W-:Y:S01]  /*cd90*/  R2UR UR15, R7 ;  /* 0x00000000070f72ca */ /* 0x000fe200000e0000 */
[----:B------:R-:W-:Y:S01]  /*cda0*/  IMAD R4, R157, 0x800, R0 ;  /* 0x000008009d047824 */ /* 0x000fe200078e0200 */
[----:B------:R-:W-:Y:S01]  /*cdb0*/  UIADD3 UR8, UR4, 0x2, URZ ;  /* 0x0000000204087890 */ /* 0x000fe2000fffe03f */
[----:B------:R-:W-:Y:S01]  /*cdc0*/  IMAD.MOV.U32 R7, RZ, RZ, 0x40000040 ;  /* 0x40000040ff077424 */ /* 0x000fe200078e00ff */
[----:B------:R-:W-:Y:S01]  /*cdd0*/  UIADD3 UR12, UR4, 0x4, URZ ;  /* 0x00000004040c7890 */ /* 0x000fe2000fffe03f */
[C---:B------:R-:W-:Y:S01]  /*cde0*/  VIADD R6, R4.reuse, 0x2 ;  /* 0x0000000204067836 */ /* 0x040fe20000000000 */
[----:B------:R-:W-:Y:S01]  /*cdf0*/  R2UR UR6, R4 ;  /* 0x00000000040672ca */ /* 0x000fe200000e0000 */
[----:B------:R-:W-:Y:S01]  /*ce00*/  UIADD3 UR16, UR4, 0x6, URZ ;  /* 0x0000000604107890 */ /* 0x000fe2000fffe03f */
[----:B------:R-:W-:Y:S01]  /*ce10*/  R2UR UR19, R7 ;  /* 0x00000000071372ca */ /* 0x000fe200000e0000 */
[----:B------:R-:W-:Y:S01]  /*ce20*/  IMAD.MOV.U32 R7, RZ, RZ, 0x40000040 ;  /* 0x40000040ff077424 */ /* 0x000fe200078e00ff */
[----:B------:R-:W-:Y:S01]  /*ce30*/  R2UR UR10, R6 ;  /* 0x00000000060a72ca */ /* 0x000fe200000e0000 */
[----:B------:R-:W-:Y:S01]  /*ce40*/  VIADD R6, R4, 0x4 ;  /* 0x0000000404067836 */ /* 0x000fe20000000000 */
[----:B------:R-:W-:Y:S01]  /*ce50*/  UIADD3 UR20, UR4, 0x400, URZ ;  /* 0x0000040004147890 */ /* 0x000fe2000fffe03f */
[----:B------:R-:W-:Y:S01]  /*ce60*/  R2UR UR35, R5 ;  /* 0x00000000052372ca */ /* 0x000fe200000e0000 */
[----:B------:R-:W-:Y:S01]  /*ce70*/  UMOV UR21, 0x40000040 ;  /* 0x4000004000157882 */ /* 0x000fe20000000000 */
[----:B------:R-:W-:Y:S01]  /*ce80*/  R2UR UR23, R7 ;  /* 0x00000000071772ca */ /* 0x000fe200000e0000 */
[----:B------:R-:W-:Y:S01]  /*ce90*/  UIADD3 UR24, UR4, 0x402, URZ ;  /* 0x0000040204187890 */ /* 0x000fe2000fffe03f */
[----:B------:R-:W-:Y:S01]  /*cea0*/  R2UR UR14, R6 ;  /* 0x00000000060e72ca */ /* 0x000fe200000e0000 */
[----:B------:R-:W-:Y:S01]  /*ceb0*/  VIADD R6, R4, 0x6 ;  /* 0x0000000604067836 */ /* 0x000fe20000000000 */
[----:B------:R-:W-:Y:S01]  /*cec0*/  HGMMA.64x128x16.F32.BF16 R24, gdesc[UR4], RZ, !UPT, gsb0 ;  /* 0x01e00000041879f0 */ /* 0x000fe2000c0018ff */
[----:B------:R-:W-:Y:S01]  /*ced0*/  MOV R7, 0x40000040 ;  /* 0x4000004000077802 */ /* 0x000fe20000000f00 */
[----:B------:R-:W-:Y:S01]  /*cee0*/  UMOV UR25, 0x40000040 ;  /* 0x4000004000197882 */ /* 0x000fe20000000000 */
[----:B------:R-:W-:Y:S01]  /*cef0*/  UIADD3 UR28, UR4, 0x404, URZ ;  /* 0x00000404041c7890 */ /* 0x000fe2000fffe03f */
[----:B------:R-:W-:Y:S01]  /*cf00*/  R2UR UR18, R6 ;  /* 0x00000000061272ca */ /* 0x000fe200000e0000 */
[----:B------:R-:W-:Y:S01]  /*cf10*/  VIADD R6, R4, 0x400 ;  /* 0x0000040004067836 */ /* 0x000fe20000000000 */
[----:B------:R-:W-:Y:S01]  /*cf20*/  R2UR UR27, R7 ;  /* 0x00000000071b72ca */ /* 0x000fe200000e0000 */
[----:B------:R-:W-:Y:S01]  /*cf30*/  IMAD.MOV.U32 R7, RZ, RZ, 0x40000040 ;  /* 0x40000040ff077424 */ /* 0x000fe200078e00ff */
[----:B------:R-:W-:Y:S01]  /*cf40*/  UMOV UR29, 0x40000040 ;  /* 0x40000040001d7882 */ /* 0x000fe20000000000 */
[----:B------:R-:W-:Y:S01]  /*cf50*/  UIADD3 UR32, UR4, 0x406, URZ ;  /* 0x0000040604207890 */ /* 0x000fe2000fffe03f */
[----:B------:R-:W-:Y:S01]  /*cf60*/  R2UR UR22, R6 ;  /* 0x00000000061672ca */ /* 0x000fe200000e0000 */
[----:B------:R-:W-:Y:S01]  /*cf70*/  VIADD R6, R4, 0x402 ;  /* 0x0000040204067836 */ /* 0x000fe20000000000 */
[----:B------:R-:W-:Y:S01]  /*cf80*/  R2UR UR31, R7 ;  /* 0x00000000071f72ca */ /* 0x000fe200000e0000 */
[----:B------:R-:W-:-:S03]  /*cf90*/  UMOV UR33, 0x40000040 ;  /* 0x4000004000217882 */ /* 0x000fc60000000000 */
[----:B------:R-:W-:Y:S01]  /*cfa0*/  R2UR UR26, R6 ;  /* 0x00000000061a72ca */ /* 0x000fe200000e0000 */
[C---:B------:R-:W-:Y:S02]  /*cfb0*/  VIADD R6, R4.reuse, 0x404 ;  /* 0x0000040404067836 */ /* 0x040fe40000000000 */
[----:B------:R-:W-:-:S03]  /*cfc0*/  VIADD R4, R4, 0x406 ;  /* 0x0000040604047836 */ /* 0x000fc60000000000 */
[----:B------:R-:W-:Y:S02]  /*cfd0*/  R2UR UR30, R6 ;  /* 0x00000000061e72ca */ /* 0x000fe400000e0000 */
[----:B------:R-:W-:Y:S01]  /*cfe0*/  R2UR UR34, R4 ;  /* 0x00000000042272ca */ /* 0x000fe200000e0000 */
        /* <DEDUP_REMOVED lines=24> */
.L_x_7103:
[----:B------:R-:W-:Y:S01]  /*d170*/  IADD3 R5, R95, 0x80, -R202 ;  /* 0x000000805f057810 */ /* 0x000fe20007ffe8ca */
[----:B------:R-:W-:Y:S01]  /*d180*/  ULDC UR45, c[0x0][0x988] ;  /* 0x00026200002d7ab9 */ /* 0x000fe20000000800 */
[----:B------:R-:W-:Y:S01]  /*d190*/  P2R R6, PR, RZ, 0x1 ;  /* 0x00000001ff067803 */ /* 0x000fe20000000000 */
[----:B------:R-:W-:Y:S01]  /*d1a0*/  VIADD R3, R3, 0x28840 ;  /* 0x0002884003037836 */ /* 0x000fe20000000000 */
[----:B------:R-:W-:Y:S01]  /*d1b0*/  ULDC UR44, c[0x0][0x988] ;  /* 0x00026200002c7ab9 */ /* 0x000fe20000000800 */
        /* <DEDUP_REMOVED lines=114> */
[----:B------:R-:W-:Y:S01]  /*d8e0*/  IMAD.MOV.U32 R89, RZ, RZ, R151 ;  /* 0x000000ffff597224 */ /* 0x000fe200078e0097 */
        /* <DEDUP_REMOVED lines=46> */
[----:B------:R-:W-:Y:S02]  /*dbd0*/  FSEL R77, R77, -INF , P2 ;  /* 0xff8000004d4d7808 */ /* 0x000fe40001000000 */
[----:B------:R-:W-:Y:S02]  /*dbe0*/  FMNMX.FTZ R4, R76, R7, !PT ;  /* 0x000000074c047209 */ /* 0x000fe40007810000 */
[----:B------:R-:W-:-:S02]  /*dbf0*/  ISETP.GT.AND P3, PT, R5, 0x70, PT ;  /* 0x000000700500780c */ /* 0x000fc40003f64270 */
[----:B------:R-:W-:Y:S02]  /*dc00*/  FSEL R63, R63, -INF , P4 ;  /* 0xff8000003f3f7808 */ /* 0x000fe40002000000 */
[----:B------:R-:W-:Y:S02]  /*dc10*/  FSEL R80, R80, -INF , P3 ;  /* 0xff80000050507808 */ /* 0x000fe40001800000 */
[----:B------:R-:W-:Y:S02]  /*dc20*/  FMNMX.FTZ R7, R77, R4, !PT ;  /* 0x000000044d077209 */ /* 0x000fe40007810000 */
[----:B------:R-:W-:Y:S02]  /*dc30*/  ISETP.GT.AND P4, PT, R5, 0x71, PT ;  /* 0x000000710500780c */ /* 0x000fe40003f84270 */
[----:B------:R-:W-:Y:S02]  /*dc40*/  FSEL R62, R62, -INF , P5 ;  /* 0xff8000003e3e7808 */ /* 0x000fe40002800000 */
[----:B------:R-:W-:-:S02]  /*dc50*/  FSEL R81, R81, -INF , P4 ;  /* 0xff80000051517808 */ /* 0x000fc40002000000 */
[----:B------:R-:W-:Y:S02]  /*dc60*/  FMNMX.FTZ R4, R80, R7, !PT ;  /* 0x0000000750047209 */ /* 0x000fe40007810000 */
[----:B------:R-:W-:Y:S02]  /*dc70*/  ISETP.GT.AND P5, PT, R5, 0x78, PT ;  /* 0x000000780500780c */ /* 0x000fe40003fa4270 */
[----:B------:R-:W-:Y:S02]  /*dc80*/  FMNMX.FTZ R7, R81, R4, !PT ;  /* 0x0000000451077209 */ /* 0x000fe40007810000 */
[----:B------:R-:W-:Y:S02]  /*dc90*/  FSEL R84, R84, -INF , P5 ;  /* 0xff80000054547808 */ /* 0x000fe40002800000 */
[----:B------:R-:W-:Y:S02]  /*dca0*/  ISETP.GT.AND P6, PT, R5, 0x79, PT ;  /* 0x000000790500780c */ /* 0x000fe40003fc4270 */
[----:B------:R-:W-:-:S02]  /*dcb0*/  FMNMX.FTZ R4, R84, R7, !PT ;  /* 0x0000000754047209 */ /* 0x000fc40007810000 */
[----:B------:R-:W-:Y:S02]  /*dcc0*/  FSEL R85, R85, -INF , P6 ;  /* 0xff80000055557808 */ /* 0x000fe40003000000 */
[----:B------:R-:W-:Y:S02]  /*dcd0*/  P2R R12, PR, RZ, 0x1 ;  /* 0x00000001ff0c7803 */ /* 0x000fe40000000000 */
[----:B------:R-:W-:Y:S02]  /*dce0*/  FMNMX.FTZ R7, R85, R4, !PT ;  /* 0x0000000455077209 */ /* 0x000fe40007810000 */
[----:B------:R-:W-:Y:S02]  /*dcf0*/  ISETP.GT.AND P0, PT, R5, 0x60, PT ;  /* 0x000000600500780c */ /* 0x000fe40003f04270 */
[----:B------:R-:W-:Y:S01]  /*dd00*/  P2R R11, PR, RZ, 0x2 ;  /* 0x00000002ff0b7803 */ /* 0x000fe20000000000 */
[----:B------:R-:W0:Y:S01]  /*dd10*/  SHFL.BFLY PT, R4, R7, 0x2, 0x1f ;  /* 0x0c401f0007047f89 */ /* 0x000e2200000e0000 */
[----:B------:R-:W-:-:S02]  /*dd20*/  FSEL R74, R74, -INF , P0 ;  /* 0xff8000004a4a7808 */ /* 0x000fc40000000000 */
[----:B------:R-:W-:Y:S02]  /*dd30*/  ISETP.NE.AND P0, PT, R12, RZ, PT ;  /* 0x000000ff0c00720c */ /* 0x000fe40003f05270 */
[----:B------:R-:W-:Y:S02]  /*dd40*/  ISETP.GT.AND P1, PT, R5, 0x59, PT ;  /* 0x000000590500780c */ /* 0x000fe40003f24270 */
[----:B------:R-:W-:Y:S02]  /*dd50*/  FSEL R75, R75, -INF , P0 ;  /* 0xff8000004b4b7808 */ /* 0x000fe40000000000 */
[----:B------:R-:W-:Y:S02]  /*dd60*/  ISETP.NE.AND P0, PT, R6, RZ, PT ;  /* 0x000000ff0600720c */ /* 0x000fe40003f05270 */
[----:B------:R-:W-:Y:S02]  /*dd70*/  FSEL R71, R71, -INF , P1 ;  /* 0xff80000047477808 */ /* 0x000fe40000800000 */
[----:B------:R-:W-:-:S02]  /*dd80*/  ISETP.NE.AND P1, PT, R11, RZ, PT ;  /* 0x000000ff0b00720c */ /* 0x000fc40003f25270 */
[----:B------:R-:W-:Y:S02]  /*dd90*/  P2R R10, PR, RZ, 0x4 ;  /* 0x00000004ff0a7803 */ /* 0x000fe40000000000 */
[----:B------:R-:W-:Y:S02]  /*dda0*/  FSEL R78, R78, -INF , P1 ;  /* 0xff8000004e4e7808 */ /* 0x000fe40000800000 */
[----:B------:R-:W-:Y:S02]  /*ddb0*/  FSEL R82, R82, -INF , P3 ;  /* 0xff80000052527808 */ /* 0x000fe40001800000 */
[----:B------:R-:W-:Y:S02]  /*ddc0*/  FSEL R83, R83, -INF , P4 ;  /* 0xff80000053537808 */ /* 0x000fe40002000000 */
[----:B------:R-:W-:Y:S02]  /*ddd0*/  FSEL R86, R86, -INF , P5 ;  /* 0xff80000056567808 */ /* 0x000fe40002800000 */
[----:B0-----:R-:W-:-:S02]  /*dde0*/  FMNMX.FTZ R9, R7, R4, !PT ;  /* 0x0000000407097209 */ /* 0x001fc40007810000 */
[----:B------:R-:W-:Y:S02]  /*ddf0*/  FSEL R87, R87, -INF , P6 ;  /* 0xff80000057577808 */ /* 0x000fe40003000000 */
[-C--:B------:R-:W-:Y:S01]  /*de00*/  MOV R116, R151.reuse ;  /* 0x0000009700747202 */ /* 0x080fe20000000f00 */
[----:B------:R-:W0:Y:S01]  /*de10*/  SHFL.BFLY PT, R4, R9, 0x1, 0x1f ;  /* 0x0c201f0009047f89 */ /* 0x000e2200000e0000 */
[-C--:B------:R-:W-:Y:S02]  /*de20*/  MOV R102, R151.reuse ;  /* 0x0000009700667202 */ /* 0x080fe40000000f00 */
[----:B------:R-:W-:Y:S02]  /*de30*/  MOV R88, R151 ;  /* 0x0000009700587202 */ /* 0x000fe40000000f00 */
[----:B0-----:R-:W-:Y:S02]  /*de40*/  FMNMX.FTZ R4, R9, R4, !PT ;  /* 0x0000000409047209 */ /* 0x001fe40007810000 */
[----:B------:R-:W-:-:S02]  /*de50*/  FMNMX.FTZ R9, R26, R27, !PT ;  /* 0x0000001b1a097209 */ /* 0x000fc40007810000 */
[C---:B------:R-:W-:Y:S01]  /*de60*/  FSETP.NEU.FTZ.AND P2, PT, R4.reuse, -INF , PT ;  /* 0xff8000000400780b */ /* 0x040fe20003f5d000 */
[----:B------:R-:W-:Y:S01]  /*de70*/  FMUL.FTZ R8, R4, UR45 ;  /* 0x0000002d04087c20 */ /* 0x000fe20008410000 */
[----:B------:R-:W-:-:S04]  /*de80*/  FMNMX.FTZ R6, R30, R9, !PT ;  /* 0x000000091e067209 */ /* 0x000fc80007810000 */
[----:B------:R-:W-:Y:S02]  /*de90*/  FMNMX.FTZ R9, R31, R6, !PT ;  /* 0x000000061f097209 */ /* 0x000fe40007810000 */
[----:B------:R-:W-:Y:S02]  /*dea0*/  FSEL R8, R8, RZ, P2 ;  /* 0x000000ff08087208 */ /* 0x000fe40001000000 */
[----:B------:R-:W-:Y:S02]  /*deb0*/  FMNMX.FTZ R6, R34, R9, !PT ;  /* 0x0000000922067209 */ /* 0x000fe40007810000 */
[----:B------:R-:W-:Y:S01]  /*dec0*/  ISETP.NE.AND P2, PT, R10, RZ, PT ;  /* 0x000000ff0a00720c */ /* 0x000fe20003f45270 */
[--C-:B------:R-:W-:Y:S01]  /*ded0*/  FFMA.FTZ R5, R25, UR45, -R8.reuse ;  /* 0x0000002d19057c23 */ /* 0x100fe20008010808 */
[----:B------:R-:W-:Y:S01]  /*dee0*/  FMNMX.FTZ R11, R35, R6, !PT ;  /* 0x00000006230b7209 */ /* 0x000fe20007810000 */
[--C-:B------:R-:W-:Y:S01]  /*def0*/  FFMA.FTZ R7, R29, UR45, -R8.reuse ;  /* 0x0000002d1d077c23 */ /* 0x100fe20008010808 */
[----:B------:R-:W-:Y:S01]  /*df00*/  FSEL R79, R79, -INF , P2 ;  /* 0xff8000004f4f7808 */ /* 0x000fe20001000000 */
        /* <DEDUP_REMOVED lines=12> */
[----:B------:R-:W0:Y:S01]  /*dfd0*/  MUFU.EX2 R160, R160 ;  /* 0x000000a000a07308 */ /* 0x000e220000000800 */
        /* <DEDUP_REMOVED lines=11> */
[--C-:B------:R-:W-:Y:S01]  /*e090*/  FFMA.FTZ R184, R72, UR45, -R8.reuse ;  /* 0x0000002d48b87c23 */ /* 0x100fe20008010808 */
[----:B------:R-:W-:Y:S01]  /*e0a0*/  FMNMX.FTZ R6, R50, R13, !PT ;  /* 0x0000000d32067209 */ /* 0x000fe20007810000 */
[--C-:B------:R-:W-:Y:S01]  /*e0b0*/  FFMA.FTZ R13, R41, UR45, -R8.reuse ;  /* 0x0000002d290d7c23 */ /* 0x100fe20008010808 */
[--C-:B------:R-:W-:Y:S01]  /*e0c0*/  FFMA.FTZ R41, R69, UR45, -R8.reuse ;  /* 0x0000002d45297c23 */ /* 0x100fe20008010808 */
[----:B------:R-:W2:Y:S01]  /*e0d0*/  MUFU.EX2 R7, R7 ;  /* 0x0000000700077308 */ /* 0x000ea20000000800 */
[----:B------:R-:W-:Y:S01]  /*e0e0*/  FMNMX.FTZ R15, R51, R6, !PT ;  /* 0x00000006330f7209 */ /* 0x000fe20007810000 */
[--C-:B------:R-:W-:Y:S01]  /*e0f0*/  FFMA.FTZ R186, R76, UR45, -R8.reuse ;  /* 0x0000002d4cba7c23 */ /* 0x100fe20008010808 */
[--C-:B------:R-:W-:Y:S01]  /*e100*/  FFMA.FTZ R188, R80, UR45, -R8.reuse ;  /* 0x0000002d50bc7c23 */ /* 0x100fe20008010808 */
[--C-:B------:R-:W-:Y:S01]  /*e110*/  FFMA.FTZ R81, R81, UR45, -R8.reuse ;  /* 0x0000002d51517c23 */ /* 0x100fe20008010808 */
[----:B------:R-:W-:Y:S01]  /*e120*/  FMNMX.FTZ R6, R54, R15, !PT ;  /* 0x0000000f36067209 */ /* 0x000fe20007810000 */
[----:B------:R-:W-:-:S02]  /*e130*/  FFMA.FTZ R190, R84, UR45, -R8 ;  /* 0x0000002d54be7c23 */ /* 0x000fc40008010808 */
[----:B------:R-:W3:Y:S01]  /*e140*/  MUFU.EX2 R164, R164 ;  /* 0x000000a400a47308 */ /* 0x000ee20000000800 */
[----:B------:R-:W-:-:S04]  /*e150*/  FMNMX.FTZ R15, R55, R6, !PT ;  /* 0x00000006370f7209 */ /* 0x000fc80007810000 */
[----:B------:R-:W-:Y:S01]  /*e160*/  FMNMX.FTZ R6, R58, R15, !PT ;  /* 0x0000000f3a067209 */ /* 0x000fe20007810000 */
[----:B------:R-:W-:Y:S02]  /*e170*/  FFMA.FTZ R15, R45, UR45, -R8 ;  /* 0x0000002d2d0f7c23 */ /* 0x000fe40008010808 */
[----:B------:R-:W4:Y:S01]  /*e180*/  MUFU.EX2 R9, R9 ;  /* 0x0000000900097308 */ /* 0x000f220000000800 */
[----:B------:R-:W-:-:S04]  /*e190*/  FMNMX.FTZ R21, R59, R6, !PT ;  /* 0x000000063b157209 */ /* 0x000fc80007810000 */
[----:B------:R-:W-:-:S03]  /*e1a0*/  FMNMX.FTZ R6, R62, R21, !PT ;  /* 0x000000153e067209 */ /* 0x000fc60007810000 */
[----:B------:R-:W5:Y:S01]  /*e1b0*/  MUFU.EX2 R166, R166 ;  /* 0x000000a600a67308 */ /* 0x000f620000000800 */
[----:B------:R-:W-:-:S04]  /*e1c0*/  FMNMX.FTZ R21, R63, R6, !PT ;  /* 0x000000063f157209 */ /* 0x000fc80007810000 */
[----:B------:R-:W-:Y:S01]  /*e1d0*/  FMNMX.FTZ R6, R66, R21, !PT ;  /* 0x0000001542067209 */ /* 0x000fe20007810000 */
[--C-:B------:R-:W-:Y:S01]  /*e1e0*/  FFMA.FTZ R21, R49, UR45, -R8.reuse ;  /* 0x0000002d31157c23 */ /* 0x100fe20008010808 */
[----:B------:R-:W-:Y:S01]  /*e1f0*/  FFMA.FTZ R49, R77, UR45, -R8 ;  /* 0x0000002d4d317c23 */ /* 0x000fe20008010808 */
[----:B------:R-:W5:Y:S01]  /*e200*/  MUFU.EX2 R11, R11 ;  /* 0x0000000b000b7308 */ /* 0x000f620000000800 */
[----:B------:R-:W-:-:S04]  /*e210*/  FMNMX.FTZ R25, R67, R6, !PT ;  /* 0x0000000643197209 */ /* 0x000fc80007810000 */
[----:B------:R-:W-:-:S03]  /*e220*/  FMNMX.FTZ R6, R70, R25, !PT ;  /* 0x0000001946067209 */ /* 0x000fc60007810000 */
[----:B------:R-:W5:Y:S01]  /*e230*/  MUFU.EX2 R168, R168 ;  /* 0x000000a800a87308 */ /* 0x000f620000000800 */
[----:B------:R-:W-:-:S04]  /*e240*/  FMNMX.FTZ R25, R71, R6, !PT ;  /* 0x0000000647197209 */ /* 0x000fc80007810000 */
[----:B------:R-:W-:Y:S01]  /*e250*/  FMNMX.FTZ R6, R74, R25, !PT ;  /* 0x000000194a067209 */ /* 0x000fe20007810000 */
[----:B------:R-:W-:Y:S02]  /*e260*/  FFMA.FTZ R25, R53, UR45, -R8 ;  /* 0x0000002d35197c23 */ /* 0x000fe40008010808 */
[----:B------:R-:W-:Y:S01]  /*e270*/  MUFU.EX2 R13, R13 ;  /* 0x0000000d000d7308 */ /* 0x000fe20000000800 */
[----:B------:R-:W-:-:S04]  /*e280*/  FMNMX.FTZ R29, R75, R6, !PT ;  /* 0x000000064b1d7209 */ /* 0x000fc80007810000 */
[----:B------:R-:W-:-:S03]  /*e290*/  FMNMX.FTZ R6, R78, R29, !PT ;  /* 0x0000001d4e067209 */ /* 0x000fc60007810000 */
[----:B------:R-:W-:Y:S01]  /*e2a0*/  MUFU.EX2 R170, R170 ;  /* 0x000000aa00aa7308 */ /* 0x000fe20000000800 */
[----:B------:R-:W-:-:S04]  /*e2b0*/  FMNMX.FTZ R29, R79, R6, !PT ;  /* 0x000000064f1d7209 */ /* 0x000fc80007810000 */
[----:B------:R-:W-:Y:S01]  /*e2c0*/  FMNMX.FTZ R6, R82, R29, !PT ;  /* 0x0000001d52067209 */ /* 0x000fe20007810000 */
[--C-:B------:R-:W-:Y:S01]  /*e2d0*/  FFMA.FTZ R29, R57, UR45, -R8.reuse ;  /* 0x0000002d391d7c23 */ /* 0x100fe20008010808 */
[----:B------:R-:W-:Y:S01]  /*e2e0*/  FFMA.FTZ R57, R85, UR45, -R8 ;  /* 0x0000002d55397c23 */ /* 0x000fe20008010808 */
[----:B------:R-:W-:Y:S01]  /*e2f0*/  MUFU.EX2 R15, R15 ;  /* 0x0000000f000f7308 */ /* 0x000fe20000000800 */
[----:B------:R-:W-:-:S04]  /*e300*/  FMNMX.FTZ R33, R83, R6, !PT ;  /* 0x0000000653217209 */ /* 0x000fc80007810000 */
[----:B------:R-:W-:Y:S01]  /*e310*/  FMNMX.FTZ R6, R86, R33, !PT ;  /* 0x0000002156067209 */ /* 0x000fe20007810000 */
[----:B------:R-:W-:Y:S02]  /*e320*/  FFMA.FTZ R33, R61, UR45, -R8 ;  /* 0x0000002d3d217c23 */ /* 0x000fe40008010808 */
[----:B------:R-:W-:Y:S01]  /*e330*/  MUFU.EX2 R172, R172 ;  /* 0x000000ac00ac7308 */ /* 0x000fe20000000800 */
[----:B------:R-:W-:-:S05]  /*e340*/  FMNMX.FTZ R6, R87, R6, !PT ;  /* 0x0000000657067209 */ /* 0x000fca0007810000 */
[----:B------:R-:W0:Y:S02]  /*e350*/  SHFL.BFLY PT, R45, R6, 0x2, 0x1f ;  /* 0x0c401f00062d7f89 */ /* 0x000e2400000e0000 */
[----:B------:R-:W-:Y:S08]  /*e360*/  MUFU.EX2 R21, R21 ;  /* 0x0000001500157308 */ /* 0x000ff00000000800 */
[----:B------:R-:W-:Y:S08]  /*e370*/  MUFU.EX2 R174, R174 ;  /* 0x000000ae00ae7308 */ /* 0x000ff00000000800 */
[----:B------:R-:W-:Y:S01]  /*e380*/  MUFU.EX2 R25, R25 ;  /* 0x0000001900197308 */ /* 0x000fe20000000800 */
[----:B0-----:R-:W-:Y:S01]  /*e390*/  FMNMX.FTZ R10, R6, R45, !PT ;  /* 0x0000002d060a7209 */ /* 0x001fe20007810000 */
[----:B------:R-:W-:-:S06]  /*e3a0*/  FFMA.FTZ R45, R73, UR45, -R8 ;  /* 0x0000002d492d7c23 */ /* 0x000fcc0008010808 */
[----:B------:R-:W-:Y:S01]  /*e3b0*/  MUFU.EX2 R176, R176 ;  /* 0x000000b000b07308 */ /* 0x000fe20000000800 */
[----:B------:R-:W0:Y:S07]  /*e3c0*/  SHFL.BFLY PT, R53, R10, 0x1, 0x1f ;  /* 0x0c201f000a357f89 */ /* 0x000e2e00000e0000 */
[----:B------:R-:W-:Y:S08]  /*e3d0*/  MUFU.EX2 R29, R29 ;  /* 0x0000001d001d7308 */ /* 0x000ff00000000800 */
[----:B------:R-:W-:Y:S08]  /*e3e0*/  MUFU.EX2 R178, R178 ;  /* 0x000000b200b27308 */ /* 0x000ff00000000800 */
[----:B------:R-:W-:Y:S01]  /*e3f0*/  MUFU.EX2 R33, R33 ;  /* 0x0000002100217308 */ /* 0x000fe20000000800 */
[----:B0-----:R-:W-:-:S04]  /*e400*/  FMNMX.FTZ R6, R10, R53, !PT ;  /* 0x000000350a067209 */ /* 0x001fc80007810000 */
[C---:B------:R-:W-:Y:S01]  /*e410*/  FSETP.NEU.FTZ.AND P1, PT, R6.reuse, -INF , PT ;  /* 0xff8000000600780b */ /* 0x040fe20003f3d000 */
[----:B------:R-:W-:Y:S02]  /*e420*/  FMUL.FTZ R32, R6, UR45 ;  /* 0x0000002d06207c20 */ /* 0x000fe40008410000 */
[----:B------:R-:W-:Y:S03]  /*e430*/  MUFU.EX2 R180, R180 ;  /* 0x000000b400b47308 */ /* 0x000fe60000000800 */
[----:B------:R-:W-:-:S05]  /*e440*/  FSEL R32, R32, RZ, P1 ;  /* 0x000000ff20207208 */ /* 0x000fca0000800000 */
[----:B------:R-:W-:Y:S01]  /*e450*/  MUFU.EX2 R37, R37 ;  /* 0x0000002500257308 */ /* 0x000fe20000000800 */
[--C-:B------:R-:W-:Y:S01]  /*e460*/  FFMA.FTZ R161, R26, UR45, -R32.reuse ;  /* 0x0000002d1aa17c23 */ /* 0x100fe20008010820 */
[--C-:B------:R-:W-:Y:S01]  /*e470*/  FFMA.FTZ R8, R27, UR45, -R32.reuse ;  /* 0x0000002d1b087c23 */ /* 0x100fe20008010820 */
[----:B------:R-:W-:Y:S01]  /*e480*/  FADD.FTZ R27, R160, R5 ;  /* 0x00000005a01b7221 */ /* 0x000fe20000010000 */
[--C-:B------:R-:W-:Y:S01]  /*e490*/  FFMA.FTZ R163, R30, UR45, -R32.reuse ;  /* 0x0000002d1ea37c23 */ /* 0x100fe20008010820 */
[--C-:B------:R-:W-:Y:S01]  /*e4a0*/  FFMA.FTZ R10, R31, UR45, -R32.reuse ;  /* 0x0000002d1f0a7c23 */ /* 0x100fe20008010820 */
[--C-:B------:R-:W-:Y:S01]  /*e4b0*/  FFMA.FTZ R165, R34, UR45, -R32.reuse ;  /* 0x0000002d22a57c23 */ /* 0x100fe20008010820 */
[----:B-1----:R-:W-:Y:S01]  /*e4c0*/  FADD.FTZ R30, R162, R27 ;  /* 0x0000001ba21e7221 */ /* 0x002fe20000010000 */
[----:B------:R-:W-:Y:S01]  /*e4d0*/  MUFU.EX2 R161, R161 ;  /* 0x000000a100a17308 */ /* 0x000fe20000000800 */
[--C-:B------:R-:W-:Y:S01]  /*e4e0*/  FFMA.FTZ R12, R35, UR45, -R32.reuse ;  /* 0x0000002d230c7c23 */ /* 0x100fe20008010820 */
[----:B------:R-:W-:Y:S01]  /*e4f0*/  FFMA.FTZ R167, R38, UR45, -R32 ;  /* 0x0000002d26a77c23 */ /* 0x000fe20008010820 */
[----:B--2---:R-:W-:Y:S01]  /*e500*/  FADD.FTZ R27, R7, R30 ;  /* 0x0000001e071b7221 */ /* 0x004fe20000010000 */
[--C-:B------:R-:W-:Y:S01]  /*e510*/  FFMA.FTZ R14, R39, UR45, -R32.reuse ;  /* 0x0000002d270e7c23 */ /* 0x100fe20008010820 */
[--C-:B------:R-:W-:Y:S01]  /*e520*/  FFMA.FTZ R169, R42, UR45, -R32.reuse ;  /* 0x0000002d2aa97c23 */ /* 0x100fe20008010820 */
[--C-:B------:R-:W-:Y:S01]  /*e530*/  FFMA.FTZ R20, R43, UR45, -R32.reuse ;  /* 0x0000002d2b147c23 */ /* 0x100fe20008010820 */
[----:B---3--:R-:W-:Y:S01]  /*e540*/  FADD.FTZ R34, R164, R27 ;  /* 0x0000001ba4227221 */ /* 0x008fe20000010000 */
[----:B------:R-:W0:Y:S01]  /*e550*/  MUFU.EX2 R8, R8 ;  /* 0x0000000800087308 */ /* 0x000e220000000800 */
[--C-:B------:R-:W-:Y:S01]  /*e560*/  FFMA.FTZ R171, R46, UR45, -R32.reuse ;  /* 0x0000002d2eab7c23 */ /* 0x100fe20008010820 */
[----:B------:R-:W-:Y:S01]  /*e570*/  FFMA.FTZ R24, R47, UR45, -R32 ;  /* 0x0000002d2f187c23 */ /* 0x000fe20008010820 */
[----:B----4-:R-:W-:Y:S01]  /*e580*/  FADD.FTZ R27, R9, R34 ;  /* 0x00000022091b7221 */ /* 0x010fe20000010000 */
[--C-:B------:R-:W-:Y:S01]  /*e590*/  FFMA.FTZ R173, R50, UR45, -R32.reuse ;  /* 0x0000002d32ad7c23 */ /* 0x100fe20008010820 */
[----:B------:R-:W-:Y:S01]  /*e5a0*/  FFMA.FTZ R26, R51, UR45, -R32 ;  /* 0x0000002d331a7c23 */ /* 0x000fe20008010820 */
[----:B------:R-:W-:-:S02]  /*e5b0*/  IMAD.U32 R42, RZ, RZ, UR38 ;  /* 0x00000026ff2a7e24 */ /* 0x000fc4000f8e00ff */
[----:B-----5:R-:W-:Y:S01]  /*e5c0*/  FADD.FTZ R34, R166, R27 ;  /* 0x0000001ba6227221 */ /* 0x020fe20000010000 */
[----:B------:R-:W1:Y:S01]  /*e5d0*/  MUFU.EX2 R163, R163 ;  /* 0x000000a300a37308 */ /* 0x000e620000000800 */
[--C-:B------:R-:W-:Y:S01]  /*e5e0*/  FFMA.FTZ R175, R54, UR45, -R32.reuse ;  /* 0x0000002d36af7c23 */ /* 0x100fe20008010820 */
[----:B------:R-:W-:Y:S01]  /*e5f0*/  FFMA.FTZ R28, R55, UR45, -R32 ;  /* 0x0000002d371c7c23 */ /* 0x000fe20008010820 */
[----:B------:R-:W-:Y:S01]  /*e600*/  FADD.FTZ R31, R11, R34 ;  /* 0x000000220b1f7221 */ /* 0x000fe20000010000 */
[----:B------:R-:W-:Y:S01]  /*e610*/  PRMT R3, R42, 0x654, R3 ;  /* 0x000006542a037816 */ /* 0x000fe20000000003 */
[--C-:B------:R-:W-:Y:S01]  /*e620*/  FFMA.FTZ R177, R58, UR45, -R32.reuse ;  /* 0x0000002d3ab17c23 */ /* 0x100fe20008010820 */
[----:B------:R-:W-:Y:S01]  /*e630*/  FFMA.FTZ R30, R59, UR45, -R32 ;  /* 0x0000002d3b1e7c23 */ /* 0x000fe20008010820 */
[----:B------:R-:W-:Y:S01]  /*e640*/  FADD.FTZ R38, R168, R31 ;  /* 0x0000001fa8267221 */ /* 0x000fe20000010000 */
[----:B------:R-:W2:Y:S01]  /*e650*/  MUFU.EX2 R10, R10 ;  /* 0x0000000a000a7308 */ /* 0x000ea20000000800 */
[----:B0-----:R-:W-:Y:S01]  /*e660*/  FADD.FTZ R36, R161, R8 ;  /* 0x00000008a1247221 */ /* 0x001fe20000010000 */
[----:B------:R0:W-:Y:S01]  /*e670*/  SYNCS.ARRIVE.TRANS64.RED.A1T0 RZ, [R3+URZ], RZ ;  /* 0x000000ff03ff79a7 */ /* 0x0001e2000810043f */
[----:B------:R-:W-:Y:S01]  /*e680*/  FADD.FTZ R31, R13, R38 ;  /* 0x000000260d1f7221 */ /* 0x000fe20000010000 */
[--C-:B------:R-:W-:Y:S01]  /*e690*/  FFMA.FTZ R179, R62, UR45, -R32.reuse ;  /* 0x0000002d3eb37c23 */ /* 0x100fe20008010820 */
[--C-:B------:R-:W-:Y:S01]  /*e6a0*/  FFMA.FTZ R34, R63, UR45, -R32.reuse ;  /* 0x0000002d3f227c23 */ /* 0x100fe20008010820 */
[--C-:B------:R-:W-:Y:S01]  /*e6b0*/  FFMA.FTZ R181, R66, UR45, -R32.reuse ;  /* 0x0000002d42b57c23 */ /* 0x100fe20008010820 */
[----:B------:R-:W-:Y:S01]  /*e6c0*/  FFMA.FTZ R70, R70, UR45, -R32 ;  /* 0x0000002d46467c23 */ /* 0x000fe20008010820 */
[----:B------:R-:W3:Y:S01]  /*e6d0*/  MUFU.EX2 R165, R165 ;  /* 0x000000a500a57308 */ /* 0x000ee20000000800 */
[----:B-1----:R-:W-:Y:S01]  /*e6e0*/  FADD.FTZ R27, R163, R36 ;  /* 0x00000024a31b7221 */ /* 0x002fe20000010000 */
[--C-:B------:R-:W-:Y:S01]  /*e6f0*/  FFMA.FTZ R71, R71, UR45, -R32.reuse ;  /* 0x0000002d47477c23 */ /* 0x100fe20008010820 */
[----:B------:R-:W-:Y:S01]  /*e700*/  F2FP.BF16.F32.PACK_AB R160, R5, R160 ;  /* 0x000000a005a0723e */ /* 0x000fe200000010ff */
        /* <DEDUP_REMOVED lines=8> */
[----:B------:R-:W-:Y:S01]  /*e790*/  FFMA.FTZ R86, R86, UR45, -R32 ;  /* 0x0000002d56567c23 */ /* 0x000fe20008010820 */
[----:B------:R-:W-:-:S02]  /*e7a0*/  F2FP.BF16.F32.PACK_AB R161, R8, R161 ;  /* 0x000000a108a1723e */ /* 0x000fc400000010ff */
[----:B------:R-:W-:Y:S01]  /*e7b0*/  F2FP.BF16.F32.PACK_AB R164, R9, R164 ;  /* 0x000000a409a4723e */ /* 0x000fe200000010ff */
[----:B------:R-:W2:Y:S01]  /*e7c0*/  MUFU.EX2 R167, R167 ;  /* 0x000000a700a77308 */ /* 0x000ea20000000800 */
[----:B---3--:R-:W-:Y:S01]  /*e7d0*/  FADD.FTZ R27, R165, R36 ;  /* 0x00000024a51b7221 */ /* 0x008fe20000010000 */
[----:B------:R-:W-:Y:S01]  /*e7e0*/  FADD.FTZ R36, R170, R31 ;  /* 0x0000001faa247221 */ /* 0x000fe20000010000 */
[----:B------:R-:W-:Y:S01]  /*e7f0*/  VIADD R9, R92, 0xfffffffe ;  /* 0xfffffffe5c097836 */ /* 0x000fe20000000000 */
[----:B------:R-:W-:Y:S01]  /*e800*/  F2FP.BF16.F32.PACK_AB R162, R7, R162 ;  /* 0x000000a207a2723e */ /* 0x000fe200000010ff */
[----:B------:R-:W-:Y:S02]  /*e810*/  IMAD.MOV.U32 R92, RZ, RZ, R151 ;  /* 0x000000ffff5c7224 */ /* 0x000fe400078e0097 */
[----:B------:R-:W-:Y:S01]  /*e820*/  FADD.FTZ R31, R15, R36 ;  /* 0x000000240f1f7221 */ /* 0x000fe20000010000 */
[--C-:B------:R-:W-:Y:S01]  /*e830*/  FFMA.FTZ R36, R67, UR45, -R32.reuse ;  /* 0x0000002d43247c23 */ /* 0x100fe20008010820 */
[----:B------:R-:W3:Y:S01]  /*e840*/  MUFU.EX2 R14, R14 ;  /* 0x0000000e000e7308 */ /* 0x000ee20000000800 */
[----:B-1----:R-:W-:Y:S01]  /*e850*/  FADD.FTZ R38, R12, R27 ;  /* 0x0000001b0c267221 */ /* 0x002fe20000010000 */
[----:B------:R-:W-:Y:S01]  /*e860*/  FADD.FTZ R40, R172, R31 ;  /* 0x0000001fac287221 */ /* 0x000fe20000010000 */
[----:B------:R-:W-:Y:S01]  /*e870*/  FFMA.FTZ R32, R87, UR45, -R32 ;  /* 0x0000002d57207c23 */ /* 0x000fe20008010820 */
[----:B------:R-:W-:-:S02]  /*e880*/  ISETP.GE.AND P1, PT, R9, R194, PT ;  /* 0x000000c20900720c */ /* 0x000fc40003f26270 */
[----:B------:R-:W-:Y:S01]  /*e890*/  FADD.FTZ R31, R21, R40 ;  /* 0x00000028151f7221 */ /* 0x000fe20000010000 */
[----:B------:R-:W-:Y:S01]  /*e8a0*/  F2FP.BF16.F32.PACK_AB R166, R11, R166 ;  /* 0x000000a60ba6723e */ /* 0x000fe200000010ff */
[----:B------:R-:W1:Y:S01]  /*e8b0*/  MUFU.EX2 R169, R169 ;  /* 0x000000a900a97308 */ /* 0x000e620000000800 */
[----:B--2---:R-:W-:Y:S01]  /*e8c0*/  FADD.FTZ R27, R167, R38 ;  /* 0x00000026a71b7221 */ /* 0x004fe20000010000 */
[----:B------:R-:W-:Y:S01]  /*e8d0*/  FADD.FTZ R40, R174, R31 ;  /* 0x0000001fae287221 */ /* 0x000fe20000010000 */
[----:B------:R-:W-:Y:S02]  /*e8e0*/  F2FP.BF16.F32.PACK_AB R168, R13, R168 ;  /* 0x000000a80da8723e */ /* 0x000fe400000010ff */
[----:B------:R-:W-:Y:S02]  /*e8f0*/  F2FP.BF16.F32.PACK_AB R170, R15, R170 ;  /* 0x000000aa0faa723e */ /* 0x000fe400000010ff */
[----:B------:R-:W-:Y:S01]  /*e900*/  F2FP.BF16.F32.PACK_AB R172, R21, R172 ;  /* 0x000000ac15ac723e */ /* 0x000fe200000010ff */
[----:B------:R-:W2:Y:S01]  /*e910*/  MUFU.EX2 R20, R20 ;  /* 0x0000001400147308 */ /* 0x000ea20000000800 */
[----:B---3--:R-:W-:Y:S01]  /*e920*/  FADD.FTZ R38, R14, R27 ;  /* 0x0000001b0e267221 */ /* 0x008fe20000010000 */
[----:B------:R-:W-:-:S02]  /*e930*/  F2FP.BF16.F32.PACK_AB R174, R25, R174 ;  /* 0x000000ae19ae723e */ /* 0x000fc400000010ff */
[----:B------:R-:W-:Y:S02]  /*e940*/  F2FP.BF16.F32.PACK_AB R163, R10, R163 ;  /* 0x000000a30aa3723e */ /* 0x000fe400000010ff */
[----:B------:R-:W-:Y:S02]  /*e950*/  F2FP.BF16.F32.PACK_AB R165, R12, R165 ;  /* 0x000000a50ca5723e */ /* 0x000fe400000010ff */
[----:B------:R-:W0:Y:S01]  /*e960*/  MUFU.EX2 R171, R171 ;  /* 0x000000ab00ab7308 */ /* 0x000e220000000800 */
[----:B-1----:R-:W-:Y:S01]  /*e970*/  FADD.FTZ R27, R169, R38 ;  /* 0x00000026a91b7221 */ /* 0x002fe20000010000 */
[----:B------:R-:W-:-:S06]  /*e980*/  F2FP.BF16.F32.PACK_AB R167, R14, R167 ;  /* 0x000000a70ea7723e */ /* 0x000fcc00000010ff */
[----:B------:R-:W1:Y:S01]  /*e990*/  MUFU.EX2 R24, R24 ;  /* 0x0000001800187308 */ /* 0x000e620000000800 */
[C---:B--2---:R-:W-:Y:S01]  /*e9a0*/  FADD.FTZ R38, R20.reuse, R27 ;  /* 0x0000001b14267221 */ /* 0x044fe20000010000 */
[----:B------:R-:W-:Y:S01]  /*e9b0*/  FADD.FTZ R27, R25, R40 ;  /* 0x00000028191b7221 */ /* 0x000fe20000010000 */
[----:B------:R-:W-:-:S03]  /*e9c0*/  F2FP.BF16.F32.PACK_AB R169, R20, R169 ;  /* 0x000000a914a9723e */ /* 0x000fc600000010ff */
[----:B------:R-:W-:Y:S01]  /*e9d0*/  FADD.FTZ R40, R176, R27 ;  /* 0x0000001bb0287221 */ /* 0x000fe20000010000 */
[----:B------:R-:W-:Y:S01]  /*e9e0*/  F2FP.BF16.F32.PACK_AB R176, R29, R176 ;  /* 0x000000b01db0723e */ /* 0x000fe200000010ff */
[----:B------:R-:W2:Y:S01]  /*e9f0*/  MUFU.EX2 R173, R173 ;  /* 0x000000ad00ad7308 */ /* 0x000ea20000000800 */
[----:B0-----:R-:W-:Y:S01]  /*ea00*/  FADD.FTZ R3, R171, R38 ;  /* 0x00000026ab037221 */ /* 0x001fe20000010000 */
[----:B------:R-:W-:-:S04]  /*ea10*/  FADD.FTZ R27, R29, R40 ;  /* 0x000000281d1b7221 */ /* 0x000fc80000010000 */
[----:B------:R-:W-:Y:S01]  /*ea20*/  FADD.FTZ R40, R178, R27 ;  /* 0x0000001bb2287221 */ /* 0x000fe20000010000 */
[C---:B------:R-:W-:Y:S01]  /*ea30*/  F2FP.BF16.F32.PACK_AB R178, R33.reuse, R178 ;  /* 0x000000b221b2723e */ /* 0x040fe200000010ff */
[----:B------:R-:W0:Y:S01]  /*ea40*/  MUFU.EX2 R26, R26 ;  /* 0x0000001a001a7308 */ /* 0x000e220000000800 */
[C---:B-1----:R-:W-:Y:S01]  /*ea50*/  FADD.FTZ R38, R24.reuse, R3 ;  /* 0x0000000318267221 */ /* 0x042fe20000010000 */
[----:B------:R-:W-:Y:S01]  /*ea60*/  FADD.FTZ R27, R33, R40 ;  /* 0x00000028211b7221 */ /* 0x000fe20000010000 */
[----:B------:R-:W-:-:S03]  /*ea70*/  F2FP.BF16.F32.PACK_AB R171, R24, R171 ;  /* 0x000000ab18ab723e */ /* 0x000fc600000010ff */
[----:B------:R-:W-:Y:S01]  /*ea80*/  FADD.FTZ R40, R180, R27 ;  /* 0x0000001bb4287221 */ /* 0x000fe20000010000 */
[----:B------:R-:W-:Y:S01]  /*ea90*/  F2FP.BF16.F32.PACK_AB R180, R37, R180 ;  /* 0x000000b425b4723e */ /* 0x000fe200000010ff */
[----:B------:R-:W1:Y:S01]  /*eaa0*/  MUFU.EX2 R175, R175 ;  /* 0x000000af00af7308 */ /* 0x000e620000000800 */
[----:B--2---:R-:W-:Y:S01]  /*eab0*/  FADD.FTZ R3, R173, R38 ;  /* 0x00000026ad037221 */ /* 0x004fe20000010000 */
[----:B------:R-:W-:-:S06]  /*eac0*/  FADD.FTZ R27, R37, R40 ;  /* 0x00000028251b7221 */ /* 0x000fcc0000010000 */
        /* <DEDUP_REMOVED lines=66> */
[----:B--2---:R-:W-:-:S04]  /*eef0*/  FADD.FTZ R8, R86, R5 ;  /* 0x0000000556087221 */ /* 0x004fc80000010000 */
[C---:B0-----:R-:W-:Y:S01]  /*ef00*/  FADD.FTZ R8, R191.reuse, R8 ;  /* 0x00000008bf087221 */ /* 0x041fe20000010000 */
[----:B------:R-:W-:Y:S01]  /*ef10*/  F2FP.BF16.F32.PACK_AB R191, R191, R86 ;  /* 0x00000056bfbf723e */ /* 0x000fe200000010ff */
[C---:B-1----:R-:W-:Y:S01]  /*ef20*/  FADD.FTZ R3, R57.reuse, R40 ;  /* 0x0000002839037221 */ /* 0x042fe20000010000 */
[----:B------:R-:W-:Y:S01]  /*ef30*/  F2FP.BF16.F32.PACK_AB R190, R57, R190 ;  /* 0x000000be39be723e */ /* 0x000fe200000010ff */
        /* <DEDUP_REMOVED lines=36> */
[----:B------:R-:W-:-:S07]  /*f180*/  CS2R R88, SRZ ;  /* 0x0000000000587805 */ /* 0x000fce000001ff00 */
.L_x_7116:
[----:B------:R-:W-:Y:S01]  /*f190*/  ISETP.NE.AND P1, PT, R12, 0x1, PT ;  /* 0x000000010c00780c */ /* 0x000fe20003f25270 */
[----:B------:R-:W-:Y:S05]  /*f1a0*/  YIELD ;  /* 0x0000000000007946 */ /* 0x000fea0003800000 */
[----:B------:R-:W-:Y:S02]  /*f1b0*/  SEL R158, RZ, 0x1, P1 ;  /* 0x00000001ff9e7807 */ /* 0x000fe40000800000 */
[----:B------:R-:W-:Y:S02]  /*f1c0*/  ISETP.NE.AND P1, PT, R195, RZ, PT ;  /* 0x000000ffc300720c */ /* 0x000fe40003f25270 */
[----:B------:R-:W-:-:S11]  /*f1d0*/  LOP3.LUT R158, R5, R158, RZ, 0x3c, !PT ;  /* 0x0000009e059e7212 */ /* 0x000fd600078e3cff */
[----:B------:R-:W-:Y:S05]  /*f1e0*/  @P1 BRA `(.L_x_7105) ;  /* 0x00000000003c1947 */ /* 0x000fea0003800000 */
[----:B------:R-:W-:Y:S05]  /*f1f0*/  @!P0 BRA `(.L_x_7106) ;  /* 0x0000000000048947 */ /* 0x000fea0003800000 */
[----:B------:R-:W-:Y:S01]  /*f200*/  BPT.TRAP 0x1 ;  /* 0x000000040000795c */ /* 0x000fe20000300000 */
.L_x_7106:
[----:B------:R-:W-:-:S05]  /*f210*/  VIADD R4, R12, 0x1 ;  /* 0x000000010c047836 */ /* 0x000fca0000000000 */
[----:B------:R-:W-:-:S04]  /*f220*/  ISETP.NE.AND P2, PT, R4, 0x2, PT ;  /* 0x000000020400780c */ /* 0x000fc80003f45270 */
[----:B------:R-:W-:Y:S02]  /*f230*/  SEL R7, R4, RZ, P2 ;  /* 0x000000ff04077207 */ /* 0x000fe40001000000 */
[----:B------:R-:W-:-:S03]  /*f240*/  SHF.L.U32 R4, R158, 0x1f, RZ ;  /* 0x0000001f9e047819 */ /* 0x000fc600000006ff */
[----:B------:R-:W-:-:S04]  /*f250*/  IMAD R7, R7, 0x8, R156 ;  /* 0x0000000807077824 */ /* 0x000fc800078e029c */
[----:B------:R0:W1:Y:S01]  /*f260*/  SYNCS.PHASECHK.TRANS64.TRYWAIT P2, [R7+URZ+0x28830], R4 ;  /* 0x02883004070075a7 */ /* 0x000062000804017f */
[----:B------:R-:W-:Y:S05]  /*f270*/  @!P0 BRA `(.L_x_7107) ;  /* 0x0000000000048947 */ /* 0x000fea0003800000 */
[----:B------:R-:W-:Y:S01]  /*f280*/  BPT.TRAP 0x1 ;  /* 0x000000040000795c */ /* 0x000fe20000300000 */
.L_x_7107:
[----:B------:R-:W-:Y:S04]  /*f290*/  BSSY B0, `(.L_x_7105) ;  /* 0x0000004000007945 */ /* 0x000fe80003800000 */
[----:B-1----:R-:W-:Y:S05]  /*f2a0*/  @P2 BRA `(.L_x_7108) ;  /* 0x0000000000082947 */ /* 0x002fea0003800000 */
[----:B------:R-:W1:Y:S02]  /*f2b0*/  SYNCS.PHASECHK.TRANS64.TRYWAIT P2, [R7+URZ+0x28830], R4 ;  /* 0x02883004070075a7 */ /* 0x000e64000804017f */
[----:B-1----:R-:W-:Y:S05]  /*f2c0*/  @!P2 BRA `(.L_x_7109) ;  /* 0x000000dc00e4a947 */ /* 0x002fea0003800000 */
.L_x_7108:
[----:B------:R-:W-:Y:S05]  /*f2d0*/  BSYNC B0 ;  /* 0x0000000000007941 */ /* 0x000fea0003800000 */
.L_x_7105:
[----:B01----:R-:W0:Y:S01]  /*f2e0*/  S2R R4, SR_TID.X ;  /* 0x0000000000047919 */ /* 0x003e220000002100 */
[----:B------:R-:W-:Y:S01]  /*f2f0*/  VIADD R157, R12, 0x1 ;  /* 0x000000010c9d7836 */ /* 0x000fe20000000000 */
[----:B------:R-:W-:Y:S05]  /*f300*/  WARPSYNC.ALL ;  /* 0x0000000000007948 */ /* 0x000fea0003800000 */
[C---:B------:R-:W-:Y:S01]  /*f310*/  ISETP.NE.AND P2, PT, R157.reuse, 0x2, PT ;  /* 0x000000029d00780c */ /* 0x040fe20003f45270 */
[----:B------:R-:W-:Y:S01]  /*f320*/  IMAD.MOV.U32 R7, RZ, RZ, 0x40000040 ;  /* 0x40000040ff077424 */ /* 0x000fe200078e00ff */
[----:B------:R-:W-:Y:S01]  /*f330*/  MOV R21, 0x40000040 ;  /* 0x4000004000157802 */ /* 0x000fe20000000f00 */
[----:B------:R-:W-:Y:S01]  /*f340*/  IMAD.MOV.U32 R25, RZ, RZ, 0x40000040 ;  /* 0x40000040ff197424 */ /* 0x000fe200078e00ff */
[----:B------:R-:W-:Y:S01]  /*f350*/  SEL R157, R157, RZ, P2 ;  /* 0x000000ff9d9d7207 */ /* 0x000fe20001000000 */
[----:B------:R-:W-:Y:S01]  /*f360*/  IMAD.MOV.U32 R15, RZ, RZ, 0x40000040 ;  /* 0x40000040ff0f7424 */ /* 0x000fe200078e00ff */
[----:B------:R-:W-:-:S02]  /*f370*/  R2UR UR7, R7 ;  /* 0x00000000070772ca */ /* 0x000fc400000e0000 */
[----:B------:R-:W-:Y:S01]  /*f380*/  R2UR UR15, R25 ;  /* 0x00000000190f72ca */ /* 0x000fe200000e0000 */
[----:B------:R-:W-:Y:S01]  /*f390*/  IMAD R6, R157, 0x800, R0 ;  /* 0x000008009d067824 */ /* 0x000fe200078e0200 */
[----:B------:R-:W-:Y:S02]  /*f3a0*/  R2UR UR31, R25 ;  /* 0x00000000191f72ca */ /* 0x000fe400000e0000 */
[----:B------:R-:W-:Y:S01]  /*f3b0*/  R2UR UR11, R21 ;  /* 0x00000000150b72ca */ /* 0x000fe200000e0000 */
[C---:B------:R-:W-:Y:S01]  /*f3c0*/  VIADD R24, R6.reuse, 0x4 ;  /* 0x0000000406187836 */ /* 0x040fe20000000000 */
[C---:B------:R-:W-:Y:S01]  /*f3d0*/  R2UR UR6, R6.reuse ;  /* 0x00000000060672ca */ /* 0x040fe200000e0000 */
[C---:B------:R-:W-:Y:S01]  /*f3e0*/  VIADD R20, R6.reuse, 0x2 ;  /* 0x0000000206147836 */ /* 0x040fe20000000000 */
        /* <DEDUP_REMOVED lines=10> */
[----:B0-----:R-:W-:-:S02]  /*f490*/  SHF.R.U32.HI R4, RZ, 0x7, R4 ;  /* 0x00000007ff047819 */ /* 0x001fc40000011604 */
[----:B------:R-:W-:Y:S02]  /*f4a0*/  R2UR UR22, R20 ;  /* 0x00000000141672ca */ /* 0x000fe400000e0000 */
[----:B------:R-:W-:Y:S01]  /*f4b0*/  R2UR UR23, R21 ;  /* 0x00000000151772ca */ /* 0x000fe200000e0000 */
[----:B------:R-:W-:Y:S01]  /*f4c0*/  VIADD R4, R4, 0x8 ;  /* 0x0000000804047836 */ /* 0x000fe20000000000 */
[----:B------:R-:W-:Y:S02]  /*f4d0*/  R2UR UR26, R14 ;  /* 0x000000000e1a72ca */ /* 0x000fe400000e0000 */
[----:B------:R-:W-:Y:S02]  /*f4e0*/  R2UR UR27, R15 ;  /* 0x000000000f1b72ca */ /* 0x000fe400000e0000 */
[----:B------:R0:W-:Y:S01]  /*f4f0*/  BAR.SYNC.DEFER_BLOCKING R4, 0x100 ;  /* 0x000400040000751d */ /* 0x0001e20000010000 */
[----:B------:R-:W-:Y:S02]  /*f500*/  R2UR UR34, R6 ;  /* 0x00000000062272ca */ /* 0x000fe400000e0000 */
[----:B------:R-:W-:-:S03]  /*f510*/  R2UR UR35, R7 ;  /* 0x00000000072372ca */ /* 0x000fc600000e0000 */
        /* <DEDUP_REMOVED lines=27> */
.L_x_7111:
[----:B------:R-:W-:Y:S01]  /*f6d0*/  SHF.L.U32 R4, R5, 0x1f, RZ ;  /* 0x0000001f05047819 */ /* 0x000fe200000006ff */
[----:B------:R-:W-:-:S04]  /*f6e0*/  IMAD R5, R12, 0x8, R156 ;  /* 0x000000080c057824 */ /* 0x000fc800078e029c */
[----:B------:R0:W1:Y:S01]  /*f6f0*/  SYNCS.PHASECHK.TRANS64.TRYWAIT P1, [R5+URZ+0x28850], R4 ;  /* 0x02885004050075a7 */ /* 0x000062000802017f */
[----:B------:R-:W-:Y:S05]  /*f700*/  @!P0 BRA `(.L_x_7112) ;  /* 0x0000000000048947 */ /* 0x000fea0003800000 */
[----:B------:R-:W-:Y:S01]  /*f710*/  BPT.TRAP 0x1 ;  /* 0x000000040000795c */ /* 0x000fe20000300000 */
.L_x_7112:
[----:B-1----:R-:W-:Y:S05]  /*f720*/  @P1 BRA `(.L_x_7110) ;  /* 0x0000000000081947 */ /* 0x002fea0003800000 */
[----:B------:R-:W1:Y:S02]  /*f730*/  SYNCS.PHASECHK.TRANS64.TRYWAIT P1, [R5+URZ+0x28850], R4 ;  /* 0x02885004050075a7 */ /* 0x000e64000802017f */
[----:B-1----:R-:W-:Y:S05]  /*f740*/  @!P1 BRA `(.L_x_7113) ;  /* 0x000000d800d89947 */ /* 0x002fea0003800000 */
.L_x_7110:
[----:B01----:R-:W-:Y:S01]  /*f750*/  VIADD R4, R156, 0x400 ;  /* 0x000004009c047836 */ /* 0x003fe20000000000 */
[----:B------:R-:W-:Y:S05]  /*f760*/  WARPSYNC.ALL ;  /* 0x0000000000007948 */ /* 0x000fea0003800000 */
[----:B------:R-:W-:Y:S01]  /*f770*/  SHF.R.U32.HI R4, RZ, 0x4, R4 ;  /* 0x00000004ff047819 */ /* 0x000fe20000011604 */
[----:B------:R-:W-:Y:S01]  /*f780*/  IMAD.MOV.U32 R5, RZ, RZ, 0x40000040 ;  /* 0x40000040ff057424 */ /* 0x000fe200078e00ff */
[----:B------:R-:W-:Y:S01]  /*f790*/  WARPGROUP.ARRIVE ;  /* 0x00000000000079c5 */ /* 0x000fe20000000000 */
[----:B------:R-:W-:Y:S01]  /*f7a0*/  IMAD.MOV.U32 R7, RZ, RZ, 0x40000040 ;  /* 0x40000040ff077424 */ /* 0x000fe200078e00ff */
[----:B------:R-:W-:-:S04]  /*f7b0*/  LOP3.LUT R4, R4, 0x3fff, RZ, 0xc0, !PT ;  /* 0x00003fff04047812 */ /* 0x000fc800078ec0ff */
[----:B------:R-:W0:Y:S01]  /*f7c0*/  S2R R13, SR_TID.X ;  /* 0x00000000000d7919 */ /* 0x000e220000002100 */
[----:B------:R-:W-:Y:S01]  /*f7d0*/  R2UR UR7, R5 ;  /* 0x00000000050772ca */ /* 0x000fe200000e0000 */
[----:B------:R-:W-:Y:S01]  /*f7e0*/  IMAD.MOV.U32 R5, RZ, RZ, 0x40000040 ;  /* 0x40000040ff057424 */ /* 0x000fe200078e00ff */
[----:B------:R-:W-:-:S05]  /*f7f0*/  LOP3.LUT R4, R4, 0x4000000, RZ, 0xfc, !PT ;  /* 0x0400000004047812 */ /* 0x000fca00078efcff */
[----:B------:R-:W-:-:S04]  /*f800*/  IMAD R4, R12, 0x800, R4 ;  /* 0x000008000c047824 */ /* 0x000fc800078e0204 */
[C---:B------:R-:W-:Y:S01]  /*f810*/  VIADD R6, R4.reuse, 0x80 ;  /* 0x0000008004067836 */ /* 0x040fe20000000000 */
[----:B------:R-:W-:-:S13]  /*f820*/  R2UR UR6, R4 ;  /* 0x00000000040672ca */ /* 0x000fda00000e0000 */
[----:B------:R-:W-:Y:S01]  /*f830*/  HGMMA.64x128x16.F32.BF16 R88, R160, gdesc[UR4].tnspB, R88, gsb0 ;  /* 0x41e00004a0587df0 */ /* 0x000fe20008001858 */
[----:B------:R-:W-:Y:S01]  /*f840*/  R2UR UR6, R6 ;  /* 0x00000000060672ca */ /* 0x000fe200000e0000 */
[----:B------:R-:W-:Y:S01]  /*f850*/  VIADD R6, R4, 0x100 ;  /* 0x0000010004067836 */ /* 0x000fe20000000000 */
[----:B------:R-:W-:Y:S02]  /*f860*/  R2UR UR7, R7 ;  /* 0x00000000070772ca */ /* 0x000fe400000e0000 */
[----:B------:R-:W-:Y:S02]  /*f870*/  MOV R7, 0x40000040 ;  /* 0x4000004000077802 */ /* 0x000fe40000000f00 */
[----:B0-----:R-:W-:Y:S01]  /*f880*/  SHF.R.U32.HI R13, RZ, 0x7, R13 ;  /* 0x00000007ff0d7819 */ /* 0x001fe2000001160d */
[----:B------:R-:W-:Y:S02]  /*f890*/  WARPGROUP.DEPBAR.LE gsb0, 0x0 ;  /* 0x00008000000079c5 */ /* 0x000fe40000010000 */
[----:B------:R-:W-:-:S06]  /*f8a0*/  WARPGROUP.ARRIVE ;  /* 0x00000000000079c5 */ /* 0x000fcc0000000000 */
[----:B------:R-:W-:Y:S01]  /*f8b0*/  HGMMA.64x128x16.F32.BF16 R88, R164, gdesc[UR4].tnspB, R88, gsb0 ;  /* 0x41e00004a4587df0 */ /* 0x000fe20008001858 */
[----:B------:R-:W-:Y:S01]  /*f8c0*/  R2UR UR6, R6 ;  /* 0x00000000060672ca */ /* 0x000fe200000e0000 */
[----:B------:R-:W-:Y:S01]  /*f8d0*/  VIADD R6, R4, 0x180 ;  /* 0x0000018004067836 */ /* 0x000fe20000000000 */
[----:B------:R-:W-:Y:S01]  /*f8e0*/  R2UR UR7, R7 ;  /* 0x00000000070772ca */ /* 0x000fe200000e0000 */
[----:B------:R-:W-:Y:S01]  /*f8f0*/  IMAD.MOV.U32 R7, RZ, RZ, 0x40000040 ;  /* 0x40000040ff077424 */ /* 0x000fe200078e00ff */
[----:B------:R-:W-:Y:S02]  /*f900*/  WARPGROUP.DEPBAR.LE gsb0, 0x0 ;  /* 0x00008000000079c5 */ /* 0x000fe40000010000 */
[----:B------:R-:W-:-:S09]  /*f910*/  WARPGROUP.ARRIVE ;  /* 0x00000000000079c5 */ /* 0x000fd20000000000 */
        /* <DEDUP_REMOVED lines=16> */
[C---:B------:R-:W-:Y:S01]  /*fa20*/  VIADD R6, R4.reuse, 0x300 ;  /* 0x0000030004067836 */ /* 0x040fe20000000000 */
[----:B------:R-:W-:Y:S01]  /*fa30*/  R2UR UR7, R7 ;  /* 0x00000000070772ca */ /* 0x000fe200000e0000 */
[----:B------:R-:W-:Y:S02]  /*fa40*/  IMAD.MOV.U32 R7, RZ, RZ, 0x40000040 ;  /* 0x40000040ff077424 */ /* 0x000fe400078e00ff */
[----:B------:R-:W-:Y:S01]  /*fa50*/  VIADD R4, R4, 0x380 ;  /* 0x0000038004047836 */ /* 0x000fe20000000000 */
[----:B------:R-:W-:Y:S02]  /*fa60*/  WARPGROUP.DEPBAR.LE gsb0, 0x0 ;  /* 0x00008000000079c5 */ /* 0x000fe40000010000 */
[----:B------:R-:W-:-:S07]  /*fa70*/  WARPGROUP.ARRIVE ;  /* 0x00000000000079c5 */ /* 0x000fce0000000000 */
[----:B------:R-:W-:Y:S01]  /*fa80*/  HGMMA.64x128x16.F32.BF16 R88, R180, gdesc[UR4].tnspB, R88, gsb0 ;  /* 0x41e00004b4587df0 */ /* 0x000fe20008001858 */
[----:B------:R-:W-:Y:S02]  /*fa90*/  R2UR UR6, R6 ;  /* 0x00000000060672ca */ /* 0x000fe400000e0000 */
[----:B------:R-:W-:Y:S01]  /*faa0*/  R2UR UR7, R7 ;  /* 0x00000000070772ca */ /* 0x000fe200000e0000 */
[----:B------:R-:W-:Y:S02]  /*fab0*/  WARPGROUP.DEPBAR.LE gsb0, 0x0 ;  /* 0x00008000000079c5 */ /* 0x000fe40000010000 */
[----:B------:R-:W-:-:S10]  /*fac0*/  WARPGROUP.ARRIVE ;  /* 0x00000000000079c5 */ /* 0x000fd40000000000 */
[----:B------:R-:W-:Y:S01]  /*fad0*/  HGMMA.64x128x16.F32.BF16 R88, R184, gdesc[UR4].tnspB, R88, gsb0 ;  /* 0x41e00004b8587df0 */ /* 0x000fe20008001858 */
[----:B------:R-:W-:Y:S02]  /*fae0*/  R2UR UR6, R4 ;  /* 0x00000000040672ca */ /* 0x000fe400000e0000 */
[----:B------:R-:W-:Y:S02]  /*faf0*/  R2UR UR7, R5 ;  /* 0x00000000050772ca */ /* 0x000fe400000e0000 */
[----:B------:R-:W-:Y:S01]  /*fb00*/  IADD3 R4, -R13, 0xb, RZ ;  /* 0x0000000b0d047810 */ /* 0x000fe20007ffe1ff */
[----:B------:R-:W-:Y:S02]  /*fb10*/  WARPGROUP.DEPBAR.LE gsb0, 0x0 ;  /* 0x00008000000079c5 */ /* 0x000fe40000010000 */
[----:B------:R-:W-:-:S08]  /*fb20*/  WARPGROUP.ARRIVE ;  /* 0x00000000000079c5 */ /* 0x000fd00000000000 */
[----:B------:R-:W-:Y:S03]  /*fb30*/  HGMMA.64x128x16.F32.BF16 R88, R188, gdesc[UR4].tnspB, R88, gsb0 ;  /* 0x41e00004bc587df0 */ /* 0x000fe60008001858 */
[----:B------:R-:W-:Y:S02]  /*fb40*/  WARPGROUP.DEPBAR.LE gsb0, 0x0 ;  /* 0x00008000000079c5 */ /* 0x000fe40000010000 */
[----:B------:R0:W-:Y:S06]  /*fb50*/  BAR.ARV R4, 0x100 ;  /* 0x000400040000751d */ /* 0x0001ec0000002000 */
[----:B------:R-:W-:Y:S05]  /*fb60*/  @!P0 BRA `(.L_x_7114) ;  /* 0x0000000000048947 */ /* 0x000fea0003800000 */
[----:B------:R-:W-:Y:S01]  /*fb70*/  BPT.TRAP 0x1 ;  /* 0x000000040000795c */ /* 0x000fe20000300000 */
.L_x_7114:
[----:B------:R-:W-:Y:S01]  /*fb80*/  FMNMX.FTZ R6, R26, R10, !PT ;  /* 0x0000000a1a067209 */ /* 0x000fe20007810000 */
[----:B------:R-:W-:Y:S01]  /*fb90*/  UMOV UR45, UR44 ;  /* 0x0000002c002d7c82 */ /* 0x000fe20008000000 */
[----:B0-----:R-:W-:Y:S02]  /*fba0*/  FMNMX.FTZ R4, R24, R11, !PT ;  /* 0x0000000b18047209 */ /* 0x001fe40007810000 */
        /* <DEDUP_REMOVED lines=75> */
[----:B------:R-:W-:Y:S01]  /*10060*/  FMUL.FTZ R36, R6, UR45 ;  /* 0x0000002d06247c20 */ /* 0x000fe20008410000 */
[--C-:B------:R-:W-:Y:S01]  /*10070*/  FFMA.FTZ R160, R24, UR45, -R10.reuse ;  /* 0x0000002d18a07c23 */ /* 0x100fe2000801080a */
[----:B------:R-:W-:Y:S01]  /*10080*/  FMUL.FTZ R11, R11, UR45 ;  /* 0x0000002d0b0b7c20 */ /* 0x000fe20008410000 */
[----:B------:R-:W-:Y:S01]  /*10090*/  FFMA.FTZ R161, R25, UR45, -R10 ;  /* 0x0000002d19a17c23 */ /* 0x000fe2000801080a */
[----:B------:R-:W-:Y:S01]  /*100a0*/  FFMA.FTZ R26, R26, UR45, -R36 ;  /* 0x0000002d1a1a7c23 */ /* 0x000fe20008010824 */
[----:B------:R-:W-:Y:S01]  /*100b0*/  FFMA.FTZ R174, R52, UR45, -R10 ;  /* 0x0000002d34ae7c23 */ /* 0x000fe2000801080a */
[----:B------:R-:W-:Y:S01]  /*100c0*/  FFMA.FTZ R52, R27, UR45, -R36 ;  /* 0x0000002d1b347c23 */ /* 0x000fe20008010824 */
[----:B------:R-:W-:Y:S01]  /*100d0*/  MUFU.EX2 R5, R11 ;  /* 0x0000000b00057308 */ /* 0x000fe20000000800 */
[----:B------:R-:W-:Y:S01]  /*100e0*/  FFMA.FTZ R162, R28, UR45, -R10 ;  /* 0x0000002d1ca27c23 */ /* 0x000fe2000801080a */
[----:B------:R-:W-:Y:S01]  /*100f0*/  FFMA.FTZ R27, R30, UR45, -R36 ;  /* 0x0000002d1e1b7c23 */ /* 0x000fe20008010824 */
[--C-:B------:R-:W-:Y:S01]  /*10100*/  FFMA.FTZ R163, R29, UR45, -R10.reuse ;  /* 0x0000002d1da37c23 */ /* 0x100fe2000801080a */
[----:B------:R-:W-:Y:S01]  /*10110*/  FFMA.FTZ R28, R49, UR45, -R10 ;  /* 0x0000002d311c7c23 */ /* 0x000fe2000801080a */
[----:B------:R-:W-:Y:S01]  /*10120*/  FFMA.FTZ R49, R31, UR45, -R36 ;  /* 0x0000002d1f317c23 */ /* 0x000fe20008010824 */
[----:B------:R-:W-:Y:S01]  /*10130*/  FFMA.FTZ R164, R32, UR45, -R10 ;  /* 0x0000002d20a47c23 */ /* 0x000fe2000801080a */
[----:B------:R-:W-:Y:S01]  /*10140*/  FFMA.FTZ R30, R34, UR45, -R36 ;  /* 0x0000002d221e7c23 */ /* 0x000fe20008010824 */
[----:B------:R-:W0:Y:S01]  /*10150*/  MUFU.EX2 R160, R160 ;  /* 0x000000a000a07308 */ /* 0x000e220000000800 */
[--C-:B------:R-:W-:Y:S01]  /*10160*/  FFMA.FTZ R165, R33, UR45, -R10.reuse ;  /* 0x0000002d21a57c23 */ /* 0x100fe2000801080a */
[----:B------:R-:W-:Y:S01]  /*10170*/  FFMA.FTZ R172, R48, UR45, -R10 ;  /* 0x0000002d30ac7c23 */ /* 0x000fe2000801080a */
[--C-:B------:R-:W-:Y:S01]  /*10180*/  FFMA.FTZ R48, R35, UR45, -R36.reuse ;  /* 0x0000002d23307c23 */ /* 0x100fe20008010824 */
[----:B------:R-:W-:Y:S01]  /*10190*/  FFMA.FTZ R167, R38, UR45, -R36 ;  /* 0x0000002d26a77c23 */ /* 0x000fe20008010824 */
[--C-:B------:R-:W-:Y:S01]  /*101a0*/  FFMA.FTZ R33, R37, UR45, -R10.reuse ;  /* 0x0000002d25217c23 */ /* 0x100fe2000801080a */
[----:B------:R-:W-:Y:S01]  /*101b0*/  FFMA.FTZ R29, R45, UR45, -R10 ;  /* 0x0000002d2d1d7c23 */ /* 0x000fe2000801080a */
[----:B------:R-:W-:Y:S01]  /*101c0*/  FFMA.FTZ R45, R39, UR45, -R36 ;  /* 0x0000002d272d7c23 */ /* 0x000fe20008010824 */
[----:B------:R-:W-:Y:S01]  /*101d0*/  MUFU.EX2 R7, R7 ;  /* 0x0000000700077308 */ /* 0x000fe20000000800 */
[----:B------:R-:W-:Y:S01]  /*101e0*/  FFMA.FTZ R168, R40, UR45, -R10 ;  /* 0x0000002d28a87c23 */ /* 0x000fe2000801080a */
[----:B------:R-:W-:Y:S01]  /*101f0*/  FFMA.FTZ R169, R42, UR45, -R36 ;  /* 0x0000002d2aa97c23 */ /* 0x000fe20008010824 */
[--C-:B------:R-:W-:Y:S01]  /*10200*/  FFMA.FTZ R32, R41, UR45, -R10.reuse ;  /* 0x0000002d29207c23 */ /* 0x100fe2000801080a */
[----:B------:R-:W-:Y:S01]  /*10210*/  FFMA.FTZ R170, R44, UR45, -R10 ;  /* 0x0000002d2caa7c23 */ /* 0x000fe2000801080a */
[--C-:B------:R-:W-:Y:S01]  /*10220*/  FFMA.FTZ R44, R43, UR45, -R36.reuse ;  /* 0x0000002d2b2c7c23 */ /* 0x100fe20008010824 */
[--C-:B------:R-:W-:Y:S01]  /*10230*/  FFMA.FTZ R171, R46, UR45, -R36.reuse ;  /* 0x0000002d2eab7c23 */ /* 0x100fe20008010824 */
[----:B------:R-:W-:Y:S01]  /*10240*/  FFMA.FTZ R43, R47, UR45, -R36 ;  /* 0x0000002d2f2b7c23 */ /* 0x000fe20008010824 */
[----:B------:R-:W1:Y:S01]  /*10250*/  MUFU.EX2 R26, R26 ;  /* 0x0000001a001a7308 */ /* 0x000e620000000800 */
[----:B0-----:R-:W-:Y:S01]  /*10260*/  FFMA.FTZ R34, R5, R3, R160 ;  /* 0x0000000305227223 */ /* 0x001fe200000100a0 */
[--C-:B------:R-:W-:Y:S01]  /*10270*/  FFMA.FTZ R173, R50, UR45, -R36.reuse ;  /* 0x0000002d32ad7c23 */ /* 0x100fe20008010824 */
[--C-:B------:R-:W-:Y:S01]  /*10280*/  FFMA.FTZ R42, R51, UR45, -R36.reuse ;  /* 0x0000002d332a7c23 */ /* 0x100fe20008010824 */
        /* <DEDUP_REMOVED lines=31> */
[----:B------:R-:W-:Y:S01]  /*10480*/  FFMA.FTZ R187, R78, UR45, -R36 ;  /* 0x0000002d4ebb7c23 */ /* 0x000fe20008010824 */
[--C-:B------:R-:W-:Y:S01]  /*10490*/  FFMA.FTZ R13, R77, UR45, -R10.reuse ;  /* 0x0000002d4d0d7c23 */ /* 0x100fe2000801080a */
[----:B------:R-:W-:Y:S01]  /*104a0*/  FFMA.FTZ R188, R80, UR45, -R10 ;  /* 0x0000002d50bc7c23 */ /* 0x000fe2000801080a */
[----:B------:R-:W-:Y:S01]  /*104b0*/  FFMA.FTZ R189, R82, UR45, -R36 ;  /* 0x0000002d52bd7c23 */ /* 0x000fe20008010824 */
[----:B------:R-:W-:Y:S01]  /*104c0*/  FFMA.FTZ R11, R81, UR45, -R10 ;  /* 0x0000002d510b7c23 */ /* 0x000fe2000801080a */
[----:B------:R-:W2:Y:S01]  /*104d0*/  MUFU.EX2 R163, R163 ;  /* 0x000000a300a37308 */ /* 0x000ea20000000800 */
[----:B-1----:R-:W-:Y:S01]  /*104e0*/  FADD.FTZ R34, R162, R31 ;  /* 0x0000001fa2227221 */ /* 0x002fe20000010000 */
[----:B------:R-:W-:-:S02]  /*104f0*/  IMAD R50, R157, 0x8, R156 ;  /* 0x000000089d327824 */ /* 0x000fc400078e029c */
[----:B------:R-:W-:Y:S01]  /*10500*/  FFMA.FTZ R190, R84, UR45, -R10 ;  /* 0x0000002d54be7c23 */ /* 0x000fe2000801080a */
[----:B------:R-:W-:Y:S01]  /*10510*/  FFMA.FTZ R191, R86, UR45, -R36 ;  /* 0x0000002d56bf7c23 */ /* 0x000fe20008010824 */
[----:B------:R-:W-:Y:S02]  /*10520*/  FFMA.FTZ R10, R85, UR45, -R10 ;  /* 0x0000002d550a7c23 */ /* 0x000fe4000801080a */
        /* <DEDUP_REMOVED lines=79> */
[--C-:B------:R-:W-:Y:S01]  /*10a20*/  FFMA.FTZ R31, R83, UR45, -R36.reuse ;  /* 0x0000002d531f7c23 */ /* 0x100fe20008010824 */
[----:B------:R-:W-:-:S05]  /*10a30*/  FFMA.FTZ R36, R87, UR45, -R36 ;  /* 0x0000002d57247c23 */ /* 0x000fca0008010824 */
[----:B------:R-:W1:Y:S01]  /*10a40*/  MUFU.EX2 R15, R15 ;  /* 0x0000000f000f7308 */ /* 0x000e620000000800 */
[----:B0-----:R-:W-:-:S07]  /*10a50*/  FADD.FTZ R46, R182, R3 ;  /* 0x00000003b62e7221 */ /* 0x001fce0000010000 */
[----:B------:R-:W0:Y:S01]  /*10a60*/  MUFU.EX2 R37, R37 ;  /* 0x0000002500257308 */ /* 0x000e220000000800 */
[----:B--2---:R-:W-:-:S07]  /*10a70*/  FADD.FTZ R8, R183, R8 ;  /* 0x00000008b7087221 */ /* 0x004fce0000010000 */
[----:B------:R-:W2:Y:S01]  /*10a80*/  MUFU.EX2 R184, R184 ;  /* 0x000000b800b87308 */ /* 0x000ea20000000800 */
[----:B-1----:R-:W-:Y:S01]  /*10a90*/  FADD.FTZ R3, R15, R46 ;  /* 0x0000002e0f037221 */ /* 0x002fe20000010000 */
[----:B------:R-:W-:-:S06]  /*10aa0*/  IMAD.U32 R46, RZ, RZ, UR38 ;  /* 0x00000026ff2e7e24 */ /* 0x000fcc000f8e00ff */
[----:B------:R-:W1:Y:S01]  /*10ab0*/  MUFU.EX2 R185, R185 ;  /* 0x000000b900b97308 */ /* 0x000e620000000800 */
[----:B0-----:R-:W-:-:S07]  /*10ac0*/  FADD.FTZ R8, R37, R8 ;  /* 0x0000000825087221 */ /* 0x001fce0000010000 */
[----:B------:R-:W0:Y:S01]  /*10ad0*/  MUFU.EX2 R14, R14 ;  /* 0x0000000e000e7308 */ /* 0x000e220000000800 */
[----:B--2---:R-:W-:Y:S01]  /*10ae0*/  FADD.FTZ R47, R184, R3 ;  /* 0x00000003b82f7221 */ /* 0x004fe20000010000 */
[----:B------:R-:W-:-:S05]  /*10af0*/  VIADD R3, R50, 0x28840 ;  /* 0x0002884032037836 */ /* 0x000fca0000000000 */
[----:B------:R-:W-:Y:S01]  /*10b00*/  PRMT R3, R46, 0x654, R3 ;  /* 0x000006542e037816 */ /* 0x000fe20000000003 */
[----:B------:R-:W2:Y:S01]  /*10b10*/  MUFU.EX2 R35, R35 ;  /* 0x0000002300237308 */ /* 0x000ea20000000800 */
[----:B-1----:R-:W-:Y:S02]  /*10b20*/  FADD.FTZ R8, R185, R8 ;  /* 0x00000008b9087221 */ /* 0x002fe40000010000 */
[----:B------:R1:W-:Y:S05]  /*10b30*/  SYNCS.ARRIVE.TRANS64.RED.A1T0 RZ, [R3+URZ], RZ ;  /* 0x000000ff03ff79a7 */ /* 0x0003ea000810043f */
[----:B------:R-:W3:Y:S01]  /*10b40*/  MUFU.EX2 R186, R186 ;  /* 0x000000ba00ba7308 */ /* 0x000ee20000000800 */
[----:B0-----:R-:W-:-:S07]  /*10b50*/  FADD.FTZ R47, R14, R47 ;  /* 0x0000002f0e2f7221 */ /* 0x001fce0000010000 */
[----:B------:R-:W0:Y:S01]  /*10b60*/  MUFU.EX2 R187, R187 ;  /* 0x000000bb00bb7308 */ /* 0x000e220000000800 */
[----:B--2---:R-:W-:-:S07]  /*10b70*/  FADD.FTZ R8, R35, R8 ;  /* 0x0000000823087221 */ /* 0x004fce0000010000 */
[----:B------:R-:W1:Y:S01]  /*10b80*/  MUFU.EX2 R13, R13 ;  /* 0x0000000d000d7308 */ /* 0x000e620000000800 */
[----:B---3--:R-:W-:-:S07]  /*10b90*/  FADD.FTZ R46, R186, R47 ;  /* 0x0000002fba2e7221 */ /* 0x008fce0000010000 */
        /* <DEDUP_REMOVED lines=22> */
.L_x_7115:
[----:B------:R-:W-:Y:S01]  /*10d00*/  LEA R12, R12, R156, 0x3 ;  /* 0x0000009c0c0c7211 */ /* 0x000fe200078e18ff */
[----:B------:R-:W-:Y:S01]  /*10d10*/  IMAD.U32 R47, RZ, RZ, UR38 ;  /* 0x00000026ff2f7e24 */ /* 0x000fe2000f8e00ff */
[----:B------:R-:W-:Y:S01]  /*10d20*/  ISETP.GT.AND P1, PT, R9, R194, PT ;  /* 0x000000c20900720c */ /* 0x000fe20003f24270 */
[-C--:B------:R-:W-:Y:S01]  /*10d30*/  FMUL.FTZ R88, R88, R5.reuse ;  /* 0x0000000558587220 */ /* 0x080fe20000410000 */
[----:B------:R-:W-:Y:S01]  /*10d40*/  F2FP.BF16.F32.PACK_AB R160, R161, R160 ;  /* 0x000000a0a1a0723e */ /* 0x000fe200000010ff */
[----:B------:R-:W-:Y:S01]  /*10d50*/  VIADD R12, R12, 0x28860 ;  /* 0x000288600c0c7836 */ /* 0x000fe20000000000 */
[----:B------:R-:W-:Y:S01]  /*10d60*/  F2FP.BF16.F32.PACK_AB R162, R163, R162 ;  /* 0x000000a2a3a2723e */ /* 0x000fe200000010ff */
[-C--:B------:R-:W-:Y:S01]  /*10d70*/  FMUL.FTZ R89, R89, R5.reuse ;  /* 0x0000000559597220 */ /* 0x080fe20000410000 */
[----:B------:R-:W-:Y:S01]  /*10d80*/  F2FP.BF16.F32.PACK_AB R164, R165, R164 ;  /* 0x000000a4a5a4723e */ /* 0x000fe200000010ff */
[-C--:B------:R-:W-:Y:S01]  /*10d90*/  FMUL.FTZ R92, R92, R5.reuse ;  /* 0x000000055c5c7220 */ /* 0x080fe20000410000 */
[----:B------:R-:W-:Y:S01]  /*10da0*/  PRMT R12, R47, 0x654, R12 ;  /* 0x000006542f0c7816 */ /* 0x000fe2000000000c */
[-C--:B------:R-:W-:Y:S01]  /*10db0*/  FMUL.FTZ R93, R93, R5.reuse ;  /* 0x000000055d5d7220 */ /* 0x080fe20000410000 */
[----:B------:R-:W-:Y:S01]  /*10dc0*/  F2FP.BF16.F32.PACK_AB R188, R11, R188 ;  /* 0x000000bc0bbc723e */ /* 0x000fe200000010ff */
[-C--:B------:R-:W-:Y:S01]  /*10dd0*/  FMUL.FTZ R96, R96, R5.reuse ;  /* 0x0000000560607220 */ /* 0x080fe20000410000 */
[----:B------:R0:W-:Y:S01]  /*10de0*/  SYNCS.ARRIVE.TRANS64.RED.A1T0 RZ, [R12+URZ], RZ ;  /* 0x000000ff0cff79a7 */ /* 0x0001e2000810043f */
[----:B------:R-:W-:Y:S01]  /*10df0*/  F2FP.BF16.F32.PACK_AB R190, R10, R190 ;  /* 0x000000be0abe723e */ /* 0x000fe200000010ff */
        /* <DEDUP_REMOVED lines=28> */
[----:B------:R-:W-:Y:S01]  /*10fc0*/  FMUL.FTZ R90, R90, R7 ;  /* 0x000000075a5a7220 */ /* 0x000fe20000410000 */
[----:B------:R-:W-:Y:S01]  /*10fd0*/  F2FP.BF16.F32.PACK_AB R163, R49, R27 ;  /* 0x0000001b31a3723e */ /* 0x000fe200000010ff */
[-C--:B------:R-:W-:Y:S01]  /*10fe0*/  FMUL.FTZ R91, R91, R7.reuse ;  /* 0x000000075b5b7220 */ /* 0x080fe20000410000 */
        /* <DEDUP_REMOVED lines=52> */
[-C--:B------:R-:W-:Y:S01]  /*11330*/  FMUL.FTZ R147, R147, R7.reuse ;  /* 0x0000000793937220 */ /* 0x080fe20000410000 */
[-C--:B------:R-:W-:Y:S01]  /*11340*/  FMUL.FTZ R150, R150, R7.reuse ;  /* 0x0000000796967220 */ /* 0x080fe20000410000 */
[----:B------:R-:W-:Y:S01]  /*11350*/  FMUL.FTZ R151, R151, R7 ;  /* 0x0000000797977220 */ /* 0x000fe20000410000 */
[----:B------:R-:W-:-:S02]  /*11360*/  VIADD R9, R9, 0xffffffff ;  /* 0xffffffff09097836 */ /* 0x000fc40000000000 */
[----:B------:R-:W-:Y:S02]  /*11370*/  IMAD.MOV.U32 R10, RZ, RZ, R6 ;  /* 0x000000ffff0a7224 */ /* 0x000fe400078e0006 */
[----:B------:R-:W-:Y:S02]  /*11380*/  IMAD.MOV.U32 R11, RZ, RZ, R4 ;  /* 0x000000ffff0b7224 */ /* 0x000fe400078e0004 */
[----:B------:R-:W-:Y:S02]  /*11390*/  IMAD.MOV.U32 R5, RZ, RZ, R158 ;  /* 0x000000ffff057224 */ /* 0x000fe400078e009e */
[----:B0-----:R-:W-:Y:S01]  /*113a0*/  IMAD.MOV.U32 R12, RZ, RZ, R157 ;  /* 0x000000ffff0c7224 */ /* 0x001fe200078e009d */
[----:B------:R-:W-:Y:S06]  /*113b0*/  @P1 BRA `(.L_x_7116) ;  /* 0xffffffdc00741947 */ /* 0x000fec000383ffff */
.L_x_7104:
[----:B------:R-:W-:Y:S05]  /*113c0*/  WARPSYNC.ALL ;  /* 0x0000000000007948 */ /* 0x000fea0003800000 */
[----:B------:R-:W-:Y:S06]  /*113d0*/  BAR.ARV 0x8, 0x180 ;  /* 0x0206000000007b1d */ /* 0x000fec0000002000 */
[----:B------:R-:W-:Y:S05]  /*113e0*/  @!P0 BRA `(.L_x_7117) ;  /* 0x0000000000048947 */ /* 0x000fea0003800000 */
[----:B------:R-:W-:Y:S01]  /*113f0*/  BPT.TRAP 0x1 ;  /* 0x000000040000795c */ /* 0x000fe20000300000 */
.L_x_7117:
[----:B------:R-:W-:Y:S01]  /*11400*/  IMAD R15, R157, 0x8, R156 ;  /* 0x000000089d0f7824 */ /* 0x000fe200078e029c */
[----:B------:R-:W-:-:S04]  /*11410*/  SHF.L.U32 R0, R158, 0x1f, RZ ;  /* 0x0000001f9e007819 */ /* 0x000fc800000006ff */
[----:B------:R0:W1:Y:S01]  /*11420*/  SYNCS.PHASECHK.TRANS64.TRYWAIT P1, [R15+URZ+0x28850], R0 ;  /* 0x028850000f0075a7 */ /* 0x000062000802017f */
[----:B------:R-:W-:Y:S05]  /*11430*/  @!P0 BRA `(.L_x_7118) ;  /* 0x0000000000048947 */ /* 0x000fea0003800000 */
[----:B------:R-:W-:Y:S01]  /*11440*/  BPT.TRAP 0x1 ;  /* 0x000000040000795c */ /* 0x000fe20000300000 */
.L_x_7118:
[----:B------:R-:W-:-:S05]  /*11450*/  VIADD R156, R156, 0x400 ;  /* 0x000004009c9c7836 */ /* 0x000fca0000000000 */
[----:B------:R-:W-:-:S04]  /*11460*/  SHF.R.U32.HI R156, RZ, 0x4, R156 ;  /* 0x00000004ff9c7819 */ /* 0x000fc8000001169c */
[----:B------:R-:W-:-:S04]  /*11470*/  LOP3.LUT R156, R156, 0x3fff, RZ, 0xc0, !PT ;  /* 0x00003fff9c9c7812 */ /* 0x000fc800078ec0ff */
[----:B------:R-:W-:Y:S01]  /*11480*/  LOP3.LUT R156, R156, 0x4000000, RZ, 0xfc, !PT ;  /* 0x040000009c9c7812 */ /* 0x000fe200078efcff */
[----:B-1----:R-:W-:Y:S06]  /*11490*/  @P1 BRA `(.L_x_7119) ;  /* 0x0000000000081947 */ /* 0x002fec0003800000 */
[----:B------:R-:W1:Y:S02]  /*114a0*/  SYNCS.PHASECHK.TRANS64.TRYWAIT P1, [R15+URZ+0x28850], R0 ;  /* 0x028850000f0075a7 */ /* 0x000e64000802017f */
[----:B-1----:R-:W-:Y:S05]  /*114b0*/  @!P1 BRA `(.L_x_7120) ;  /* 0x000000bc00909947 */ /* 0x002fea0003800000 */
.L_x_7119:
        /* <DEDUP_REMOVED lines=9> */
[----:B------:R-:W-:Y:S01]  /*11550*/  IMAD.MOV.U32 R11, RZ, RZ, 0x40000040 ;  /* 0x40000040ff0b7424 */ /* 0x000fe200078e00ff */
[----:B------:R-:W1:Y:S01]  /*11560*/  SHFL.BFLY PT, R5, R8, 0x2, 0x1f ;  /* 0x0c401f0008057f89 */ /* 0x000e6200000e0000 */
[----:B------:R-:W-:Y:S02]  /*11570*/  IMAD.MOV.U32 R69, RZ, RZ, RZ ;  /* 0x000000ffff457224 */ /* 0x000fe400078e00ff */
[----:B------:R-:W-:-:S06]  /*11580*/  IMAD.U32 R14, RZ, RZ, UR45 ;  /* 0x0000002dff0e7e24 */ /* 0x000fcc000f8e00ff */
[----:B------:R-:W-:Y:S01]  /*11590*/  HGMMA.64x128x16.F32.BF16 R88, R160, gdesc[UR4].tnspB, R88, gsb0 ;  /* 0x41e00004a0587df0 */ /* 0x000fe20008001858 */
[----:B------:R-:W-:Y:S02]  /*115a0*/  R2UR UR6, R12 ;  /* 0x000000000c0672ca */ /* 0x000fe400000e0000 */
[----:B------:R-:W-:Y:S01]  /*115b0*/  R2UR UR7, R13 ;  /* 0x000000000d0772ca */ /* 0x000fe200000e0000 */
[----:B------:R-:W-:Y:S01]  /*115c0*/  IMAD.MOV.U32 R13, RZ, RZ, 0x40000040 ;  /* 0x40000040ff0d7424 */ /* 0x000fe200078e00ff */
[----:B------:R-:W-:Y:S01]  /*115d0*/  IADD3 R12, R10, 0x100, RZ ;  /* 0x000001000a0c7810 */ /* 0x000fe20007ffe0ff */
[----:B0-----:R-:W-:Y:S01]  /*115e0*/  FADD.FTZ R0, R0, R3 ;  /* 0x0000000300007221 */ /* 0x001fe20000010000 */
[----:B------:R-:W-:Y:S02]  /*115f0*/  IMAD.MOV.U32 R3, RZ, RZ, -0x800000 ;  /* 0xff800000ff037424 */ /* 0x000fe400078e00ff */
[----:B-1----:R-:W-:Y:S02]  /*11600*/  FADD.FTZ R7, R5, R8 ;  /* 0x0000000805077221 */ /* 0x002fe40000010000 */
[----:B------:R-:W0:Y:S01]  /*11610*/  SHFL.BFLY PT, R5, R0, 0x1, 0x1f ;  /* 0x0c201f0000057f89 */ /* 0x000e2200000e0000 */
[----:B------:R-:W-:-:S02]  /*11620*/  WARPGROUP.DEPBAR.LE gsb0, 0x0 ;  /* 0x00008000000079c5 */ /* 0x000fc40000010000 */
        /* <DEDUP_REMOVED lines=31> */
[----:B------:R-:W-:Y:S01]  /*11820*/  R2UR UR6, R12 ;  /* 0x000000000c0672ca */ /* 0x000fe200000e0000 */
[----:B0-----:R-:W-:Y:S01]  /*11830*/  FADD.FTZ R12, R0, R5 ;  /* 0x00000005000c7221 */ /* 0x001fe20000010000 */
[----:B------:R-:W-:Y:S01]  /*11840*/  R2UR UR7, R13 ;  /* 0x000000000d0772ca */ /* 0x000fe200000e0000 */
[----:B------:R-:W-:Y:S01]  /*11850*/  IMAD.MOV.U32 R0, RZ, RZ, -0x800000 ;  /* 0xff800000ff007424 */ /* 0x000fe200078e00ff */
[----:B------:R-:W-:Y:S02]  /*11860*/  MOV R5, UR45 ;  /* 0x0000002d00057c02 */ /* 0x000fe40008000f00 */
[----:B------:R-:W-:-:S13]  /*11870*/  FSETP.NE.FTZ.AND P1, PT, R12, RZ, PT ;  /* 0x000000ff0c00720b */ /* 0x000fda0003f35000 */
[----:B------:R-:W0:Y:S01]  /*11880*/  @P1 MUFU.LG2 R9, R12 ;  /* 0x0000000c00091308 */ /* 0x000e220000000c00 */
[----:B------:R-:W-:-:S07]  /*11890*/  @P1 FMUL.FTZ R5, R5, 0.69314718246459960938 ;  /* 0x3f31721805051820 */ /* 0x000fce0000410000 */
[----:B------:R-:W-:Y:S01]  /*118a0*/  @P1 MUFU.RCP R69, R12 ;  /* 0x0000000c00451308 */ /* 0x000fe20000001000 */
[----:B0-----:R-:W-:-:S04]  /*118b0*/  @P1 FMUL.FTZ R8, R9, 0.69314718246459960938 ;  /* 0x3f31721809081820 */ /* 0x001fc80000410000 */
[----:B------:R-:W-:Y:S01]  /*118c0*/  @P1 FFMA.FTZ R3, R5, R4, R8 ;  /* 0x0000000405031223 */ /* 0x000fe20000010008 */
[----:B------:R-:W-:Y:S02]  /*118d0*/  WARPGROUP.DEPBAR.LE gsb0, 0x0 ;  /* 0x00008000000079c5 */ /* 0x000fe40000010000 */
[----:B------:R-:W-:-:S06]  /*118e0*/  WARPGROUP.ARRIVE ;  /* 0x00000000000079c5 */ /* 0x000fcc0000000000 */
[----:B------:R-:W-:Y:S01]  /*118f0*/  HGMMA.64x128x16.F32.BF16 R88, R184, gdesc[UR4].tnspB, R88, gsb0 ;  /* 0x41e00004b8587df0 */ /* 0x000fe20008001858 */
[----:B------:R-:W-:Y:S02]  /*11900*/  R2UR UR6, R10 ;  /* 0x000000000a0672ca */ /* 0x000fe400000e0000 */
[----:B------:R-:W-:Y:S01]  /*11910*/  R2UR UR7, R11 ;  /* 0x000000000b0772ca */ /* 0x000fe200000e0000 */
[----:B------:R-:W0:Y:S02]  /*11920*/  SHFL.BFLY PT, R10, R7, 0x1, 0x1f ;  /* 0x0c201f00070a7f89 */ /* 0x000e2400000e0000 */
[----:B0-----:R-:W-:Y:S01]  /*11930*/  FADD.FTZ R13, R7, R10 ;  /* 0x0000000a070d7221 */ /* 0x001fe20000010000 */
[----:B------:R-:W-:-:S04]  /*11940*/  IMAD.MOV.U32 R10, RZ, RZ, RZ ;  /* 0x000000ffff0a7224 */ /* 0x000fc800078e00ff */
[----:B------:R-:W-:-:S13]  /*11950*/  FSETP.NE.FTZ.AND P2, PT, R13, RZ, PT ;  /* 0x000000ff0d00720b */ /* 0x000fda0003f55000 */
[----:B------:R-:W0:Y:S01]  /*11960*/  @P2 MUFU.LG2 R11, R13 ;  /* 0x0000000d000b2308 */ /* 0x000e220000000c00 */
[----:B------:R-:W-:-:S07]  /*11970*/  @P2 FMUL.FTZ R14, R14, 0.69314718246459960938 ;  /* 0x3f3172180e0e2820 */ /* 0x000fce0000410000 */
[----:B------:R1:W2:Y:S01]  /*11980*/  @P2 MUFU.RCP R10, R13 ;  /* 0x0000000d000a2308 */ /* 0x0002a20000001000 */
[----:B0-----:R-:W-:-:S04]  /*11990*/  @P2 FMUL.FTZ R11, R11, 0.69314718246459960938 ;  /* 0x3f3172180b0b2820 */ /* 0x001fc80000410000 */
[----:B------:R-:W-:Y:S01]  /*119a0*/  @P2 FFMA.FTZ R0, R14, R6, R11 ;  /* 0x000000060e002223 */ /* 0x000fe2000001000b */
[----:B------:R-:W-:Y:S02]  /*119b0*/  WARPGROUP.DEPBAR.LE gsb0, 0x0 ;  /* 0x00008000000079c5 */ /* 0x000fe40000010000 */
[----:B------:R-:W-:-:S06]  /*119c0*/  WARPGROUP.ARRIVE ;  /* 0x00000000000079c5 */ /* 0x000fcc0000000000 */
[----:B------:R-:W-:Y:S03]  /*119d0*/  HGMMA.64x128x16.F32.BF16 R88, R188, gdesc[UR4].tnspB, R88, gsb0 ;  /* 0x41e00004bc587df0 */ /* 0x000fe60008001858 */
[----:B------:R-:W-:Y:S02]  /*119e0*/  WARPGROUP.DEPBAR.LE gsb0, 0x0 ;  /* 0x00008000000079c5 */ /* 0x000fe40000010000 */
[----:B-12---:R-:W-:Y:S05]  /*119f0*/  @!P0 BRA `(.L_x_7121) ;  /* 0x0000000000048947 */ /* 0x006fea0003800000 */
[----:B------:R-:W-:Y:S01]  /*11a00*/  BPT.TRAP 0x1 ;  /* 0x000000040000795c */ /* 0x000fe20000300000 */
.L_x_7121:
[----:B------:R-:W-:Y:S02]  /*11a10*/  VIADD R4, R15, 0x28860 ;  /* 0x000288600f047836 */ /* 0x000fe40000000000 */
[-C--:B------:R-:W-:Y:S01]  /*11a20*/  FMUL.FTZ R20, R88, R69.reuse ;  /* 0x0000004558147220 */ /* 0x080fe20000410000 */
[----:B------:R-:W-:Y:S02]  /*11a30*/  IMAD.U32 R5, RZ, RZ, UR38 ;  /* 0x00000026ff057e24 */ /* 0x000fe4000f8e00ff */
        /* <DEDUP_REMOVED lines=70> */
[----:B------:R-:W-:Y:S01]  /*11ea0*/  UIADD3 UR39, UR39, 0x1, URZ ;  /* 0x0000000127277890 */ /* 0x000fe2000fffe03f */
[----:B-1----:R-:W-:-:S11]  /*11eb0*/  SEL R157, R157, RZ, P1 ;  /* 0x000000ff9d9d7207 */ /* 0x002fd60000800000 */
.L_x_7057:
[----:B------:R-:W-:Y:S05]  /*11ec0*/  WARPSYNC.ALL ;  /* 0x0000000000007948 */ /* 0x000fea0003800000 */
[----:B------:R-:W1:Y:S08]  /*11ed0*/  S2UR UR38, SR_CgaCtaId ;  /* 0x00000000002679c3 */ /* 0x000e700000008800 */
[----:B------:R-:W-:Y:S06]  /*11ee0*/  BAR.SYNC.DEFER_BLOCKING 0x5, 0x180 ;  /* 0x0146000000007b1d */ /* 0x000fec0000010000 */
[----:B------:R-:W-:Y:S01]  /*11ef0*/  UMOV UR4, 0x400 ;  /* 0x0000040000047882 */ /* 0x000fe20000000000 */
[----:B------:R-:W-:Y:S01]  /*11f00*/  BSSY B0, `(.L_x_7122) ;  /* 0x00002f0000007945 */ /* 0x000fe20003800000 */
[----:B-1----:R-:W-:-:S06]  /*11f10*/  ULEA UR4, UR38, UR4, 0x18 ;  /* 0x0000000426047291 */ /* 0x002fcc000f8ec03f */
[----:B------:R-:W-:-:S05]  /*11f20*/  IMAD.U32 R156, RZ, RZ, UR4 ;  /* 0x00000004ff9c7e24 */ /* 0x000fca000f8e00ff */
[----:B------:R1:W3:Y:S01]  /*11f30*/  LDS.128 R28, [R156+0x288d0] ;  /* 0x0288d0009c1c7984 */ /* 0x0002e20000000c00 */
[----:B------:R-:W-:Y:S06]  /*11f40*/  BAR.ARV 0x4, 0x180 ;  /* 0x0106000000007b1d */ /* 0x000fec0000002000 */
[----:B------:R-:W-:Y:S05]  /*11f50*/  @P0 BRA `(.L_x_7123) ;  /* 0x0000002000a40947 */ /* 0x000fea0003800000 */
[----:B------:R-:W0:Y:S01]  /*11f60*/  LDL R4, [R1+0x20] ;  /* 0x0000200001047983 */ /* 0x000e220000100800 */
[----:B------:R-:W-:Y:S01]  /*11f70*/  ULDC UR4, c[0x0][0xad4] ;  /* 0x0002b50000047ab9 */ /* 0x000fe20000000800 */
[----:B------:R-:W-:Y:S01]  /*11f80*/  F2FP.BF16.F32.PACK_AB R34, R61, R60 ;  /* 0x0000003c3d22723e */ /* 0x000fe200000010ff */
[----:B------:R-:W4:Y:S01]  /*11f90*/  S2R R5, SR_SWINHI ;  /* 0x0000000000057919 */ /* 0x000f220000002f00 */
[----:B------:R-:W-:Y:S02]  /*11fa0*/  F2FP.BF16.F32.PACK_AB R36, R63, R62 ;  /* 0x0000003e3f24723e */ /* 0x000fe400000010ff */
[----:B------:R-:W-:Y:S02]  /*11fb0*/  MOV R92, R156 ;  /* 0x0000009c005c7202 */ /* 0x000fe40000000f00 */
[----:B----4-:R-:W-:-:S03]  /*11fc0*/  MOV R93, R5 ;  /* 0x00000005005d7202 */ /* 0x010fc60000000f00 */
[----:B0-----:R-:W-:-:S03]  /*11fd0*/  IMAD.WIDE R8, R4, 0x2, R92 ;  /* 0x0000000204087825 */ /* 0x001fc600078e025c */
[C---:B------:R-:W-:Y:S02]  /*11fe0*/  IADD3 R37, P0, R8.reuse, 0x40, RZ ;  /* 0x0000004008257810 */ /* 0x040fe40007f1e0ff */
[C---:B------:R-:W-:Y:S02]  /*11ff0*/  IADD3 R35, P5, R8.reuse, 0x20, RZ ;  /* 0x0000002008237810 */ /* 0x040fe40007fbe0ff */
[----:B------:R-:W-:Y:S01]  /*12000*/  IADD3 R39, P1, R8, 0x60, RZ ;  /* 0x0000006008277810 */ /* 0x000fe20007f3e0ff */
[--C-:B------:R-:W-:Y:S01]  /*12010*/  IMAD.X R25, RZ, RZ, R9.reuse, P0 ;  /* 0x000000ffff197224 */ /* 0x100fe200000e0609 */
[----:B------:R-:W-:Y:S01]  /*12020*/  ISETP.NE.AND P0, PT, R204, RZ, PT ;  /* 0x000000ffcc00720c */ /* 0x000fe20003f05270 */
[--C-:B------:R-:W-:Y:S01]  /*12030*/  IMAD.X R27, RZ, RZ, R9.reuse, P5 ;  /* 0x000000ffff1b7224 */ /* 0x100fe200028e0609 */
[----:B------:R-:W-:Y:S01]  /*12040*/  LOP3.LUT R11, R8, 0x380, RZ, 0xc0, !PT ;  /* 0x00000380080b7812 */ /* 0x000fe200078ec0ff */
[----:B------:R-:W-:Y:S01]  /*12050*/  IMAD.X R15, RZ, RZ, R9, P1 ;  /* 0x000000ffff0f7224 */ /* 0x000fe200008e0609 */
[----:B------:R-:W-:Y:S01]  /*12060*/  SEL R204, R204, UR4, P0 ;  /* 0x00000004cccc7c07 */ /* 0x000fe20008000000 */
[----:B------:R-:W-:Y:S05]  /*12070*/  WARPSYNC.ALL ;  /* 0x0000000000007948 */ /* 0x000fea0003800000 */
[----:B------:R-:W-:Y:S01]  /*12080*/  LOP3.LUT R4, R35, 0x380, RZ, 0xc0, !PT ;  /* 0x0000038023047812 */ /* 0x000fe200078ec0ff */
[----:B------:R-:W-:Y:S01]  /*12090*/  ULDC.64 UR6, c[0x0][0xc08] ;  /* 0x0003020000067ab9 */ /* 0x000fe20000000a00 */
[----:B------:R-:W-:Y:S01]  /*120a0*/  LOP3.LUT R10, R39, 0x380, RZ, 0xc0, !PT ;  /* 0x00000380270a7812 */ /* 0x000fe200078ec0ff */
[----:B------:R-:W-:Y:S01]  /*120b0*/  ULDC.64 UR4, c[0x0][0xc00] ;  /* 0x0003000000047ab9 */ /* 0x000fe20000000a00 */
[----:B------:R-:W-:-:S02]  /*120c0*/  LOP3.LUT R6, R37, 0x380, RZ, 0xc0, !PT ;  /* 0x0000038025067812 */ /* 0x000fc400078ec0ff */
[----:B------:R-:W-:Y:S02]  /*120d0*/  SHF.R.U64 R11, R11, 0x3, RZ ;  /* 0x000000030b0b7819 */ /* 0x000fe400000012ff */
[----:B------:R-:W-:Y:S02]  /*120e0*/  SHF.R.U64 R4, R4, 0x3, RZ ;  /* 0x0000000304047819 */ /* 0x000fe400000012ff */
[C---:B------:R-:W-:Y:S02]  /*120f0*/  IADD3 R95, P2, R8.reuse, 0x4000, RZ ;  /* 0x00004000085f7810 */ /* 0x040fe40007f5e0ff */
[----:B---3--:R-:W-:Y:S02]  /*12100*/  IADD3 R28, P5, R8, 0x4060, RZ ;  /* 0x00004060081c7810 */ /* 0x008fe40007fbe0ff */
[----:B------:R-:W-:Y:S01]  /*12110*/  SHF.R.U64 R10, R10, 0x3, RZ ;  /* 0x000000030a0a7819 */ /* 0x000fe200000012ff */
[----:B--2---:R-:W-:Y:S01]  /*12120*/  IMAD.X R13, RZ, RZ, R9, P2 ;  /* 0x000000ffff0d7224 */ /* 0x004fe200010e0609 */
[----:B------:R-:W-:-:S02]  /*12130*/  IADD3 R107, P4, R8, 0x4040, RZ ;  /* 0x00004040086b7810 */ /* 0x000fc40007f9e0ff */
[----:B------:R-:W-:Y:S02]  /*12140*/  SHF.R.U64 R6, R6, 0x3, RZ ;  /* 0x0000000306067819 */ /* 0x000fe400000012ff */
[----:B------:R-:W-:Y:S01]  /*12150*/  IADD3 R105, P3, R8, 0x4020, RZ ;  /* 0x0000402008697810 */ /* 0x000fe20007f7e0ff */
[--C-:B------:R-:W-:Y:S01]  /*12160*/  IMAD.X R5, RZ, RZ, R9.reuse, P4 ;  /* 0x000000ffff057224 */ /* 0x100fe200020e0609 */
[----:B------:R-:W-:Y:S02]  /*12170*/  LOP3.LUT R8, R11, R8, RZ, 0x3c, !PT ;  /* 0x000000080b087212 */ /* 0x000fe400078e3cff */
[----:B------:R-:W-:Y:S01]  /*12180*/  LOP3.LUT R26, R4, R35, RZ, 0x3c, !PT ;  /* 0x00000023041a7212 */ /* 0x000fe200078e3cff */
[----:B------:R-:W-:Y:S01]  /*12190*/  IMAD.X R7, RZ, RZ, R9, P3 ;  /* 0x000000ffff077224 */ /* 0x000fe200018e0609 */
[----:B------:R-:W-:Y:S02]  /*121a0*/  LOP3.LUT R14, R10, R39, RZ, 0x3c, !PT ;  /* 0x000000270a0e7212 */ /* 0x000fe400078e3cff */
[----:B------:R-:W-:-:S02]  /*121b0*/  LOP3.LUT R4, R95, 0x380, RZ, 0xc0, !PT ;  /* 0x000003805f047812 */ /* 0x000fc400078ec0ff */
[----:B------:R-:W-:Y:S02]  /*121c0*/  LOP3.LUT R11, R28, 0x380, RZ, 0xc0, !PT ;  /* 0x000003801c0b7812 */ /* 0x000fe400078ec0ff */
[----:B-----5:R-:W-:Y:S02]  /*121d0*/  LOP3.LUT R24, R6, R37, RZ, 0x3c, !PT ;  /* 0x0000002506187212 */ /* 0x020fe400078e3cff */
[----:B------:R-:W-:Y:S02]  /*121e0*/  LOP3.LUT R10, R107, 0x380, RZ, 0xc0, !PT ;  /* 0x000003806b0a7812 */ /* 0x000fe400078ec0ff */
[----:B------:R-:W-:Y:S02]  /*121f0*/  LOP3.LUT R6, R105, 0x380, RZ, 0xc0, !PT ;  /* 0x0000038069067812 */ /* 0x000fe400078ec0ff */
[----:B------:R-:W-:Y:S02]  /*12200*/  SHF.R.U64 R4, R4, 0x3, RZ ;  /* 0x0000000304047819 */ /* 0x000fe400000012ff */
[----:B------:R-:W-:-:S02]  /*12210*/  SHF.R.U64 R11, R11, 0x3, RZ ;  /* 0x000000030b0b7819 */ /* 0x000fc400000012ff */
[----:B------:R-:W-:Y:S02]  /*12220*/  SHF.R.U64 R10, R10, 0x3, RZ ;  /* 0x000000030a0a7819 */ /* 0x000fe400000012ff */
[----:B------:R-:W-:Y:S02]  /*12230*/  SHF.R.U64 R6, R6, 0x3, RZ ;  /* 0x0000000306067819 */ /* 0x000fe400000012ff */
[----:B------:R-:W-:Y:S02]  /*12240*/  LOP3.LUT R12, R4, R95, RZ, 0x3c, !PT ;  /* 0x0000005f040c7212 */ /* 0x000fe400078e3cff */
[----:B------:R-:W-:Y:S02]  /*12250*/  LOP3.LUT R32, R11, R28, RZ, 0x3c, !PT ;  /* 0x0000001c0b207212 */ /* 0x000fe400078e3cff */
[----:B------:R-:W-:Y:S02]  /*12260*/  IADD3.X R33, RZ, R9, RZ, P5, !PT ;  /* 0x00000009ff217210 */ /* 0x000fe40002ffe4ff */
[----:B------:R-:W-:-:S02]  /*12270*/  LOP3.LUT R4, R10, R107, RZ, 0x3c, !PT ;  /* 0x0000006b0a047212 */ /* 0x000fc400078e3cff */
[----:B------:R-:W-:Y:S02]  /*12280*/  MOV R28, R8 ;  /* 0x00000008001c7202 */ /* 0x000fe40000000f00 */
[----:B------:R-:W-:Y:S02]  /*12290*/  LOP3.LUT R6, R6, R105, RZ, 0x3c, !PT ;  /* 0x0000006906067212 */ /* 0x000fe400078e3cff */
[----:B------:R-:W-:Y:S02]  /*122a0*/  F2FP.BF16.F32.PACK_AB R8, R21, R20 ;  /* 0x000000141508723e */ /* 0x000fe400000010ff */
[----:B------:R-:W-:Y:S02]  /*122b0*/  F2FP.BF16.F32.PACK_AB R9, R71, R70 ;  /* 0x000000464709723e */ /* 0x000fe400000010ff */
[----:B------:R-:W-:Y:S02]  /*122c0*/  F2FP.BF16.F32.PACK_AB R10, R41, R40 ;  /* 0x00000028290a723e */ /* 0x000fe400000010ff */
[----:B------:R-:W-:Y:S01]  /*122d0*/  F2FP.BF16.F32.PACK_AB R11, R73, R72 ;  /* 0x00000048490b723e */ /* 0x000fe200000010ff */
[----:B------:R-:W-:Y:S01]  /*122e0*/  BAR.SYNC.DEFER_BLOCKING 0x1, 0x100 ;  /* 0x0044000000007b1d */ /* 0x000fe20000010000 */
[----:B------:R-:W-:-:S02]  /*122f0*/  MOV R95, R6 ;  /* 0x00000006005f7202 */ /* 0x000fc40000000f00 */
[----:B------:R-:W-:Y:S02]  /*12300*/  MOV R94, R4 ;  /* 0x00000004005e7202 */ /* 0x000fe40000000f00 */
[----:B------:R-:W-:Y:S02]  /*12310*/  MOV R37, R26 ;  /* 0x0000001a00257202 */ /* 0x000fe40000000f00 */
[----:B------:R-:W-:Y:S02]  /*12320*/  F2FP.BF16.F32.PACK_AB R4, R43, R42 ;  /* 0x0000002a2b04723e */ /* 0x000fe400000010ff */
[----:B------:R-:W-:Y:S02]  /*12330*/  F2FP.BF16.F32.PACK_AB R5, R75, R74 ;  /* 0x0000004a4b05723e */ /* 0x000fe400000010ff */
[----:B------:R-:W-:Y:S02]  /*12340*/  F2FP.BF16.F32.PACK_AB R6, R45, R44 ;  /* 0x0000002c2d06723e */ /* 0x000fe400000010ff */
[----:B------:R-:W-:-:S02]  /*12350*/  F2FP.BF16.F32.PACK_AB R7, R77, R76 ;  /* 0x0000004c4d07723e */ /* 0x000fc400000010ff */
[----:B------:R-:W-:Y:S02]  /*12360*/  MOV R38, R24 ;  /* 0x0000001800267202 */ /* 0x000fe40000000f00 */
[----:B------:R-:W-:Y:S02]  /*12370*/  MOV R39, R14 ;  /* 0x0000000e00277202 */ /* 0x000fe40000000f00 */
[----:B------:R-:W-:Y:S02]  /*12380*/  MOV R104, R12 ;  /* 0x0000000c00687202 */ /* 0x000fe40000000f00 */
[----:B------:R-:W-:Y:S02]  /*12390*/  F2FP.BF16.F32.PACK_AB R12, R51, R50 ;  /* 0x00000032330c723e */ /* 0x000fe400000010ff */
[----:B------:R-:W-:Y:S01]  /*123a0*/  F2FP.BF16.F32.PACK_AB R13, R83, R82 ;  /* 0x00000052530d723e */ /* 0x000fe200000010ff */
[----:B------:R0:W-:Y:S01]  /*123b0*/  STSM.16.M88.4 [R28], R8 ;  /* 0x000000081c007844 */ /* 0x0001e20000000200 */
[----:B------:R-:W-:-:S02]  /*123c0*/  F2FP.BF16.F32.PACK_AB R14, R53, R52 ;  /* 0x00000034350e723e */ /* 0x000fc400000010ff */
[----:B------:R-:W-:Y:S01]  /*123d0*/  F2FP.BF16.F32.PACK_AB R15, R85, R84 ;  /* 0x00000054550f723e */ /* 0x000fe200000010ff */
[----:B------:R2:W-:Y:S01]  /*123e0*/  STSM.16.M88.4 [R37], R4 ;  /* 0x0000000425007844 */ /* 0x0005e20000000200 */
[----:B------:R-:W-:Y:S02]  /*123f0*/  F2FP.BF16.F32.PACK_AB R24, R55, R54 ;  /* 0x000000363718723e */ /* 0x000fe400000010ff */
[----:B------:R-:W-:Y:S02]  /*12400*/  F2FP.BF16.F32.PACK_AB R25, R87, R86 ;  /* 0x000000565719723e */ /* 0x000fe400000010ff */
[----:B------:R-:W-:Y:S02]  /*12410*/  F2FP.BF16.F32.PACK_AB R26, R57, R56 ;  /* 0x00000038391a723e */ /* 0x000fe400000010ff */
[----:B------:R-:W-:Y:S02]  /*12420*/  F2FP.BF16.F32.PACK_AB R27, R89, R88 ;  /* 0x00000058591b723e */ /* 0x000fe400000010ff */
[----:B------:R-:W-:-:S02]  /*12430*/  F2FP.BF16.F32.PACK_AB R35, R97, R96 ;  /* 0x000000606123723e */ /* 0x000fc400000010ff */
[----:B------:R-:W-:Y:S02]  /*12440*/  ISETP.NE.U32.AND P0, PT, RZ, UR4, PT ;  /* 0x00000004ff007c0c */ /* 0x000fe4000bf05070 */
[----:B0-----:R-:W-:Y:S02]  /*12450*/  F2FP.BF16.F32.PACK_AB R8, R47, R46 ;  /* 0x0000002e2f08723e */ /* 0x001fe400000010ff */
[----:B------:R-:W-:Y:S02]  /*12460*/  F2FP.BF16.F32.PACK_AB R9, R79, R78 ;  /* 0x0000004e4f09723e */ /* 0x000fe400000010ff */
[----:B------:R-:W-:Y:S02]  /*12470*/  F2FP.BF16.F32.PACK_AB R10, R49, R48 ;  /* 0x00000030310a723e */ /* 0x000fe400000010ff */
[----:B------:R-:W-:Y:S02]  /*12480*/  F2FP.BF16.F32.PACK_AB R11, R81, R80 ;  /* 0x00000050510b723e */ /* 0x000fe400000010ff */
[----:B------:R-:W-:-:S02]  /*12490*/  MOV R28, R32 ;  /* 0x00000020001c7202 */ /* 0x000fc40000000f00 */
[----:B------:R-:W-:Y:S01]  /*124a0*/  F2FP.BF16.F32.PACK_AB R32, R59, R58 ;  /* 0x0000003a3b20723e */ /* 0x000fe200000010ff */
[----:B------:R0:W-:Y:S01]  /*124b0*/  STSM.16.M88.4 [R38], R8 ;  /* 0x0000000826007844 */ /* 0x0001e20000000200 */
[----:B------:R-:W-:Y:S02]  /*124c0*/  F2FP.BF16.F32.PACK_AB R33, R91, R90 ;  /* 0x0000005a5b21723e */ /* 0x000fe400000010ff */
[----:B--2---:R-:W-:Y:S01]  /*124d0*/  F2FP.BF16.F32.PACK_AB R37, R99, R98 ;  /* 0x000000626325723e */ /* 0x004fe200000010ff */
[----:B------:R2:W-:Y:S01]  /*124e0*/  STSM.16.M88.4 [R39], R12 ;  /* 0x0000000c27007844 */ /* 0x0005e20000000200 */
[----:B------:R-:W-:Y:S02]  /*124f0*/  F2FP.BF16.F32.PACK_AB R4, R67, R66 ;  /* 0x000000424304723e */ /* 0x000fe400000010ff */
[----:B------:R-:W-:Y:S01]  /*12500*/  F2FP.BF16.F32.PACK_AB R5, R103, R102 ;  /* 0x000000666705723e */ /* 0x000fe200000010ff */
[----:B------:R-:W-:Y:S01]  /*12510*/  STSM.16.M88.4 [R104], R24 ;  /* 0x0000001868007844 */ /* 0x000fe20000000200 */
[----:B------:R-:W-:-:S02]  /*12520*/  F2FP.BF16.F32.PACK_AB R6, R69, R68 ;  /* 0x000000444506723e */ /* 0x000fc400000010ff */
[----:B------:R-:W-:Y:S01]  /*12530*/  F2FP.BF16.F32.PACK_AB R7, R151, R150 ;  /* 0x000000969707723e */ /* 0x000fe200000010ff */
[----:B------:R-:W-:Y:S01]  /*12540*/  STSM.16.M88.4 [R95], R32 ;  /* 0x000000205f007844 */ /* 0x000fe20000000200 */
[----:B------:R-:W-:Y:S02]  /*12550*/  ISETP.NE.U32.AND P3, PT, RZ, UR6, PT ;  /* 0x00000006ff007c0c */ /* 0x000fe4000bf65070 */
[----:B------:R-:W-:Y:S01]  /*12560*/  ISETP.NE.AND.EX P0, PT, RZ, UR5, PT, P0 ;  /* 0x00000005ff007c0c */ /* 0x000fe2000bf05300 */
[----:B0-----:R-:W-:Y:S01]  /*12570*/  IMAD.MOV.U32 R10, RZ, RZ, RZ ;  /* 0x000000ffff0a7224 */ /* 0x001fe200078e00ff */
[----:B------:R-:W-:Y:S01]  /*12580*/  F2FP.BF16.F32.PACK_AB R38, R65, R64 ;  /* 0x000000404126723e */ /* 0x000fe200000010ff */
[----:B------:R-:W0:Y:S01]  /*12590*/  LDC R9, c[0x0][0xbe8] ;  /* 0x0002fa00ff097b82 */ /* 0x000e220000000800 */
[----:B--2---:R-:W-:Y:S02]  /*125a0*/  F2FP.BF16.F32.PACK_AB R39, R101, R100 ;  /* 0x000000646527723e */ /* 0x004fe400000010ff */
[----:B------:R-:W-:-:S03]  /*125b0*/  IADD3 R14, P1, R206, UR4, RZ ;  /* 0x00000004ce0e7c10 */ /* 0x000fc6000ff3e0ff */
[----:B------:R-:W-:Y:S01]  /*125c0*/  STSM.16.M88.4 [R94], R36 ;  /* 0x000000245e007844 */ /* 0x000fe20000000200 */
[----:B------:R-:W-:Y:S02]  /*125d0*/  ISETP.NE.AND.EX P3, PT, RZ, UR7, PT, P3 ;  /* 0x00000007ff007c0c */ /* 0x000fe4000bf65330 */
[----:B------:R-:W-:Y:S01]  /*125e0*/  IADD3.X R15, R207, UR5, RZ, P1, !PT ;  /* 0x00000005cf0f7c10 */ /* 0x000fe20008ffe4ff */
[----:B------:R2:W-:Y:S01]  /*125f0*/  STSM.16.M88.4 [R28], R4 ;  /* 0x000000041c007844 */ /* 0x0005e20000000200 */
[----:B------:R-:W-:Y:S09]  /*12600*/  BAR.SYNC.DEFER_BLOCKING 0x1, 0x100 ;  /* 0x0044000000007b1d */ /* 0x000ff20000010000 */
[----:B------:R-:W-:Y:S01]  /*12610*/  @P3 IADD3 R206, P1, R206, UR6, RZ ;  /* 0x00000006cece3c10 */ /* 0x000fe2000ff3e0ff */
[----:B------:R-:W-:-:S02]  /*12620*/  ULDC UR6, c[0x0][0xa88] ;  /* 0x0002a20000067ab9 */ /* 0x000fc40000000800 */
[----:B------:R-:W-:Y:S01]  /*12630*/  IMAD.U32 R8, RZ, RZ, UR6 ;  /* 0x00000006ff087e24 */ /* 0x000fe2000f8e00ff */
[----:B------:R-:W-:Y:S01]  /*12640*/  @P3 IADD3.X R207, R207, UR7, RZ, P1, !PT ;  /* 0x00000007cfcf3c10 */ /* 0x000fe20008ffe4ff */
[----:B------:R3:W5:Y:S04]  /*12650*/  @P0 LDG.E R10, desc[UR42][R14.64] ;  /* 0x0000002a0e0a0981 */ /* 0x000768000c1e1900 */
[----:B------:R3:W5:Y:S01]  /*12660*/  @P3 LDG.E R8, desc[UR42][R206.64] ;  /* 0x0000002ace083981 */ /* 0x000762000c1e1900 */
[----:B--2---:R-:W-:Y:S01]  /*12670*/  IMAD.MOV.U32 R6, RZ, RZ, 0x9b8 ;  /* 0x000009b8ff067424 */ /* 0x004fe200078e00ff */
[----:B------:R-:W-:Y:S02]  /*12680*/  ISETP.GT.AND P2, PT, R204, 0x1, PT ;  /* 0x00000001cc00780c */ /* 0x000fe40003f44270 */
[----:B0-----:R-:W-:-:S02]  /*12690*/  ISETP.NE.AND P1, PT, R9, 0x1, PT ;  /* 0x000000010900780c */ /* 0x001fc40003f25270 */
[----:B------:R-:W-:-:S04]  /*126a0*/  SEL R6, R6, 0x978, P2 ;  /* 0x0000097806067807 */ /* 0x000fc80001000000 */
[----:B------:R3:W0:Y:S08]  /*126b0*/  LDC.64 R24, c[0x0][R6+0x220] ;  /* 0x0000880006187b82 */ /* 0x0006300000000a00 */
[----:B------:R3:W2:Y:S08]  /*126c0*/  LDC.64 R26, c[0x0][R6+0x218] ;  /* 0x00008600061a7b82 */ /* 0x0006b00000000a00 */
[----:B------:R3:W4:Y:S01]  /*126d0*/  LDC.64 R12, c[0x0][R6+0x228] ;  /* 0x00008a00060c7b82 */ /* 0x0007220000000a00 */
[----:B------:R-:W-:Y:S05]  /*126e0*/  @P3 BRA `(.L_x_7124) ;  /* 0x0000000000103947 */ /* 0x000fea0003800000 */
[----:B------:R-:W-:Y:S05]  /*126f0*/  @!P0 BRA `(.L_x_7124) ;  /* 0x00000000000c8947 */ /* 0x000fea0003800000 */
[----:B------:R-:W3:Y:S04]  /*12700*/  LDG.E R5, desc[UR42][R14.64] ;  /* 0x0000002a0e057981 */ /* 0x000ee8000c1e1900 */
[----:B-----5:R-:W3:Y:S02]  /*12710*/  LDG.E R8, desc[UR42][R14.64+0x4] ;  /* 0x0000042a0e087981 */ /* 0x020ee4000c1e1900 */
[----:B---3--:R-:W-:-:S07]  /*12720*/  IMAD.IADD R8, R8, 0x1, -R5 ;  /* 0x0000000108087824 */ /* 0x008fce00078e0a05 */
.L_x_7124:
[----:B---3--:R-:W3:Y:S01]  /*12730*/  LDL R15, [R1+0x1c] ;  /* 0x00001c00010f7983 */ /* 0x008ee20000100800 */
[----:B------:R-:W1:Y:S01]  /*12740*/  LDC.64 R6, c[0x0][R6+0x210] ;  /* 0x0000840006067b82 */ /* 0x000e620000000a00 */
[----:B------:R-:W-:Y:S02]  /*12750*/  ISETP.NE.U32.AND P0, PT, RZ, UR4, PT ;  /* 0x00000004ff007c0c */ /* 0x000fe4000bf05070 */
[----:B------:R-:W4:Y:S02]  /*12760*/  LDL R32, [R1+0x18] ;  /* 0x0000180001207983 */ /* 0x000f240000100800 */
[----:B------:R-:W-:-:S03]  /*12770*/  ISETP.NE.AND.EX P0, PT, RZ, UR5, PT, P0 ;  /* 0x00000005ff007c0c */ /* 0x000fc6000bf05300 */
[----:B------:R-:W1:Y:S01]  /*12780*/  @P1 LDC R14, c[0x0][0xbec] ;  /* 0x0002fb00ff0e1b82 */ /* 0x000e620000000800 */
[----:B------:R-:W-:Y:S02]  /*12790*/  SEL R205, R205, RZ, !P0 ;  /* 0x000000ffcdcd7207 */ /* 0x000fe40004000000 */
[----:B------:R-:W-:-:S03]  /*127a0*/  SEL R217, R217, RZ, !P0 ;  /* 0x000000ffd9d97207 */ /* 0x000fc60004000000 */
[----:B0-----:R-:W-:Y:S02]  /*127b0*/  IMAD R11, R25, R205, RZ ;  /* 0x000000cd190b7224 */ /* 0x001fe400078e02ff */
[----:B------:R-:W0:Y:S02]  /*127c0*/  @P1 LDC R33, c[0x0][0xbf0] ;  /* 0x0002fc00ff211b82 */ /* 0x000e240000000800 */
[C---:B------:R-:W-:Y:S02]  /*127d0*/  IMAD R217, R24.reuse, R217, R11 ;  /* 0x000000d918d97224 */ /* 0x040fe400078e020b */
[----:B------:R-:W-:-:S04]  /*127e0*/  IMAD.WIDE.U32 R24, R24, R205, RZ ;  /* 0x000000cd18187225 */ /* 0x000fc800078e00ff */
[----:B------:R-:W1:Y:S01]  /*127f0*/  LDC.64 R4, c[0x0][0xba8] ;  /* 0x0002ea00ff047b82 */ /* 0x000e620000000a00 */
[-C--:B--2---:R-:W-:Y:S02]  /*12800*/  IMAD R11, R27, R2.reuse, RZ ;  /* 0x000000021b0b7224 */ /* 0x084fe400078e02ff */
[----:B------:R-:W-:Y:S02]  /*12810*/  IMAD.IADD R217, R25, 0x1, R217 ;  /* 0x0000000119d97824 */ /* 0x000fe400078e02d9 */
[----:B------:R-:W-:-:S04]  /*12820*/  IMAD.WIDE.U32 R26, R26, R2, RZ ;  /* 0x000000021a1a7225 */ /* 0x000fc800078e00ff */
[----:B------:R-:W-:Y:S01]  /*12830*/  IMAD.IADD R28, R27, 0x1, R11 ;  /* 0x000000011b1c7824 */ /* 0x000fe200078e020b */
[--C-:B-----5:R-:W-:Y:S02]  /*12840*/  IADD3 R24, P0, P3, R24, R26, R10.reuse ;  /* 0x0000001a18187210 */ /* 0x120fe40007b1e00a */
[----:B------:R-:W-:Y:S01]  /*12850*/  SHF.R.S32.HI R11, RZ, 0x1f, R10 ;  /* 0x0000001fff0b7819 */ /* 0x000fe2000001140a */
[----:B-1----:R-:W1:Y:S08]  /*12860*/  @!P2 LDC R4, c[0x0][0xb50] ;  /* 0x0002d400ff04ab82 */ /* 0x002e700000000800 */
[----:B------:R-:W2:Y:S01]  /*12870*/  @!P2 LDC R5, c[0x0][0xb54] ;  /* 0x0002d500ff05ab82 */ /* 0x000ea20000000800 */
[----:B------:R-:W-:-:S02]  /*12880*/  IMAD R8, R8, R9, RZ ;  /* 0x0000000908087224 */ /* 0x000fc400078e02ff */
[----:B---3--:R-:W-:-:S04]  /*12890*/  IMAD R35, R208, 0x80, R15 ;  /* 0x00000080d0237824 */ /* 0x008fc800078e020f */
[----:B------:R-:W-:Y:S01]  /*128a0*/  @P1 IMAD.HI.U32 R14, R35, R14, RZ ;  /* 0x0000000e230e1227 */ /* 0x000fe200078e00ff */
[----:B------:R-:W-:-:S03]  /*128b0*/  SEL R15, R209, RZ, P2 ;  /* 0x000000ffd10f7207 */ /* 0x000fc60001000000 */
[----:B------:R-:W-:Y:S01]  /*128c0*/  IMAD.MOV.U32 R25, RZ, RZ, R35 ;  /* 0x000000ffff197224 */ /* 0x000fe200078e0023 */
[----:B0-----:R-:W-:Y:S01]  /*128d0*/  @P1 SHF.R.U32.HI R25, RZ, R33, R14 ;  /* 0x00000021ff191219 */ /* 0x001fe2000001160e */
[-C--:B----4-:R-:W-:Y:S02]  /*128e0*/  IMAD R27, R13, R15.reuse, RZ ;  /* 0x0000000f0d1b7224 */ /* 0x090fe400078e02ff */
[----:B------:R-:W-:-:S04]  /*128f0*/  IMAD.WIDE.U32 R12, R12, R15, RZ ;  /* 0x0000000f0c0c7225 */ /* 0x000fc800078e00ff */
[----:B------:R-:W-:Y:S01]  /*12900*/  IMAD.MOV R26, RZ, RZ, -R25 ;  /* 0x000000ffff1a7224 */ /* 0x000fe200078e0a19 */
[----:B------:R-:W-:Y:S01]  /*12910*/  IADD3.X R14, R217, R28, R11, P0, P3 ;  /* 0x0000001cd90e7210 */ /* 0x000fe200007e640b */
[----:B------:R-:W-:Y:S02]  /*12920*/  IMAD.IADD R27, R13, 0x1, R27 ;  /* 0x000000010d1b7824 */ /* 0x000fe400078e021b */
[----:B------:R-:W-:Y:S01]  /*12930*/  IMAD R15, R9, R26, R35 ;  /* 0x0000001a090f7224 */ /* 0x000fe200078e0223 */
[----:B------:R-:W-:Y:S02]  /*12940*/  IADD3 R12, P0, P3, R25, R24, R12 ;  /* 0x00000018190c7210 */ /* 0x000fe40007b1e00c */
[----:B------:R-:W-:Y:S01]  /*12950*/  SHF.R.S32.HI R13, RZ, 0x1f, R25 ;  /* 0x0000001fff0d7819 */ /* 0x000fe20000011419 */
[----:B------:R-:W-:Y:S01]  /*12960*/  IMAD R7, R7, R15, RZ ;  /* 0x0000000f07077224 */ /* 0x000fe200078e02ff */
[----:B------:R-:W-:Y:S02]  /*12970*/  SHF.R.S32.HI R25, RZ, 0x1f, R15 ;  /* 0x0000001fff197819 */ /* 0x000fe4000001140f */
[----:B------:R-:W-:-:S03]  /*12980*/  IADD3.X R13, R13, R14, R27, P0, P3 ;  /* 0x0000000e0d0d7210 */ /* 0x000fc600007e641b */
[C---:B------:R-:W-:Y:S02]  /*12990*/  IMAD R25, R6.reuse, R25, R7 ;  /* 0x0000001906197224 */ /* 0x040fe400078e0207 */
[----:B------:R-:W-:-:S04]  /*129a0*/  IMAD.WIDE.U32 R6, R6, R15, R12 ;  /* 0x0000000f06067225 */ /* 0x000fc800078e000c */
[----:B------:R-:W-:Y:S01]  /*129b0*/  IMAD.IADD R7, R7, 0x1, R25 ;  /* 0x0000000107077824 */ /* 0x000fe200078e0219 */
[----:B-1----:R-:W-:-:S04]  /*129c0*/  LEA R4, P0, R6, R4, 0x2 ;  /* 0x0000000406047211 */ /* 0x002fc800078010ff */
[----:B--2---:R-:W-:Y:S01]  /*129d0*/  LEA.HI.X R14, R6, R5, R7, 0x2, P0 ;  /* 0x00000005060e7211 */ /* 0x004fe200000f1407 */
[----:B------:R-:W-:Y:S01]  /*129e0*/  SHFL.IDX PT, R12, R4, 0x1, 0x1c1f ;  /* 0x003c1f00040c7f89 */ /* 0x000fe200000e0000 */
[----:B------:R-:W-:-:S03]  /*129f0*/  IMAD R25, R208, 0x80, R32 ;  /* 0x00000080d0197824 */ /* 0x000fc600078e0220 */
[----:B------:R-:W-:Y:S04]  /*12a00*/  SHFL.IDX PT, R6, R4, RZ, 0x1c1f ;  /* 0x001c1fff04067589 */ /* 0x000fe800000e0000 */
[----:B------:R-:W0:Y:S04]  /*12a10*/  SHFL.IDX PT, R7, R14, RZ, 0x1c1f ;  /* 0x001c1fff0e077589 */ /* 0x000e2800000e0000 */
[----:B------:R-:W1:Y:S01]  /*12a20*/  SHFL.IDX PT, R13, R14, 0x1, 0x1c1f ;  /* 0x003c1f000e0d7f89 */ /* 0x000e6200000e0000 */
[----:B------:R-:W-:Y:S01]  /*12a30*/  LOP3.LUT P0, RZ, R218, 0x3, RZ, 0xc0, !PT ;  /* 0x00000003daff7812 */ /* 0x000fe2000780c0ff */
[----:B------:R-:W-:-:S03]  /*12a40*/  VIADD R5, R25, 0x8 ;  /* 0x0000000819057836 */ /* 0x000fc60000000000 */
[-C--:B------:R-:W-:Y:S02]  /*12a50*/  ISETP.GE.OR P3, PT, R25, R8.reuse, P0 ;  /* 0x000000081900720c */ /* 0x080fe40000766670 */
[----:B------:R-:W-:-:S11]  /*12a60*/  ISETP.GE.OR P0, PT, R5, R8, P0 ;  /* 0x000000080500720c */ /* 0x000fd60000706670 */
[----:B0-----:R0:W-:Y:S04]  /*12a70*/  @!P3 ST.E desc[UR42][R6.64], R3 ;  /* 0x000000030600b985 */ /* 0x0011e8000c10192a */
[----:B-1----:R0:W-:Y:S01]  /*12a80*/  @!P0 ST.E desc[UR42][R12.64], R0 ;  /* 0x000000000c008985 */ /* 0x0021e2000c10192a */
[----:B------:R-:W-:Y:S05]  /*12a90*/  @P2 BRA `(.L_x_7125) ;  /* 0x0000000800a02947 */ /* 0x000fea0003800000 */
[----:B------:R-:W-:Y:S01]  /*12aa0*/  SHF.L.U32 R32, R153, 0x6, RZ ;  /* 0x0000000699207819 */ /* 0x000fe200000006ff */
[----:B0-----:R-:W0:Y:S01]  /*12ab0*/  @P1 LDC R13, c[0x0][0xbec] ;  /* 0x0002fb00ff0d1b82 */ /* 0x001e220000000800 */
[----:B------:R-:W-:-:S03]  /*12ac0*/  ULDC.64 UR4, c[0x0][0xaa0] ;  /* 0x0002a80000047ab9 */ /* 0x000fc60000000a00 */
[----:B------:R-:W-:-:S04]  /*12ad0*/  IMAD.IADD R3, R16, 0x1, R32 ;  /* 0x0000000110037824 */ /* 0x000fc800078e0220 */
[----:B------:R-:W-:Y:S01]  /*12ae0*/  IMAD.WIDE R92, R3, 0x2, R92 ;  /* 0x00000002035c7825 */ /* 0x000fe200078e025c */
[----:B------:R-:W1:Y:S02]  /*12af0*/  @P1 LDC R21, c[0x0][0xbf0] ;  /* 0x0002fc00ff151b82 */ /* 0x000e640000000800 */
[C---:B------:R-:W-:Y:S02]  /*12b00*/  IADD3 R33, P0, R92.reuse, 0x2000, RZ ;  /* 0x000020005c217810 */ /* 0x040fe40007f1e0ff */
[----:B------:R-:W-:Y:S02]  /*12b10*/  IADD3 R25, P5, R92, 0x1000, RZ ;  /* 0x000010005c197810 */ /* 0x000fe40007fbe0ff */
[----:B------:R-:W-:Y:S02]  /*12b20*/  LOP3.LUT R32, R33, 0x380, RZ, 0xc0, !PT ;  /* 0x0000038021207812 */ /* 0x000fe400078ec0ff */
[----:B------:R-:W-:Y:S02]  /*12b30*/  LOP3.LUT R24, R25, 0x380, RZ, 0xc0, !PT ;  /* 0x0000038019187812 */ /* 0x000fe400078ec0ff */
[----:B------:R-:W-:-:S02]  /*12b40*/  SHF.R.U64 R32, R32, 0x3, RZ ;  /* 0x0000000320207819 */ /* 0x000fc400000012ff */
[----:B------:R-:W-:Y:S02]  /*12b50*/  SHF.R.U64 R24, R24, 0x3, RZ ;  /* 0x0000000318187819 */ /* 0x000fe400000012ff */
[----:B------:R-:W-:Y:S01]  /*12b60*/  LOP3.LUT R32, R32, R33, RZ, 0x3c, !PT ;  /* 0x0000002120207212 */ /* 0x000fe200078e3cff */
[--C-:B------:R-:W-:Y:S01]  /*12b70*/  IMAD.X R33, RZ, RZ, R93.reuse, P0 ;  /* 0x000000ffff217224 */ /* 0x100fe200000e065d */
[----:B------:R-:W-:Y:S02]  /*12b80*/  IADD3 R3, P0, R92, 0x7000, RZ ;  /* 0x000070005c037810 */ /* 0x000fe40007f1e0ff */
[----:B------:R-:W-:Y:S01]  /*12b90*/  LOP3.LUT R24, R24, R25, RZ, 0x3c, !PT ;  /* 0x0000001918187212 */ /* 0x000fe200078e3cff */
[--C-:B------:R-:W-:Y:S01]  /*12ba0*/  IMAD.X R25, RZ, RZ, R93.reuse, P5 ;  /* 0x000000ffff197224 */ /* 0x100fe200028e065d */
[C---:B------:R-:W-:Y:S01]  /*12bb0*/  IADD3 R37, P2, R92.reuse, 0x3000, RZ ;  /* 0x000030005c257810 */ /* 0x040fe20007f5e0ff */
[----:B------:R-:W-:Y:S01]  /*12bc0*/  IMAD R11, R11, UR4, RZ ;  /* 0x000000040b0b7c24 */ /* 0x000fe2000f8e02ff */
[C---:B------:R-:W-:Y:S01]  /*12bd0*/  IADD3 R41, P3, R92.reuse, 0x4000, RZ ;  /* 0x000040005c297810 */ /* 0x040fe20007f7e0ff */
[----:B------:R-:W-:Y:S01]  /*12be0*/  IMAD.X R53, RZ, RZ, R93, P0 ;  /* 0x000000ffff357224 */ /* 0x000fe200000e065d */
[C---:B------:R-:W-:Y:S01]  /*12bf0*/  IADD3 R45, P4, R92.reuse, 0x5000, RZ ;  /* 0x000050005c2d7810 */ /* 0x040fe20007f9e0ff */
[----:B------:R-:W5:Y:S01]  /*12c00*/  LD.E.128 R24, desc[UR42][R24.64] ;  /* 0x0000002a18187980 */ /* 0x000f62000c101d00 */
[----:B------:R-:W-:-:S02]  /*12c10*/  IADD3 R49, P5, R92, 0x6000, RZ ;  /* 0x000060005c317810 */ /* 0x000fc40007fbe0ff */
[----:B------:R-:W-:Y:S01]  /*12c20*/  LOP3.LUT R0, R3, 0x380, RZ, 0xc0, !PT ;  /* 0x0000038003007812 */ /* 0x000fe200078ec0ff */
[----:B------:R-:W5:Y:S01]  /*12c30*/  LD.E.128 R32, desc[UR42][R32.64] ;  /* 0x0000002a20207980 */ /* 0x000f62000c101d00 */
[----:B------:R-:W-:Y:S02]  /*12c40*/  LOP3.LUT R36, R37, 0x380, RZ, 0xc0, !PT ;  /* 0x0000038025247812 */ /* 0x000fe400078ec0ff */
[----:B------:R-:W-:Y:S02]  /*12c50*/  LOP3.LUT R40, R41, 0x380, RZ, 0xc0, !PT ;  /* 0x0000038029287812 */ /* 0x000fe400078ec0ff */
[----:B------:R-:W-:Y:S02]  /*12c60*/  LOP3.LUT R44, R45, 0x380, RZ, 0xc0, !PT ;  /* 0x000003802d2c7812 */ /* 0x000fe400078ec0ff */
[----:B------:R-:W-:Y:S02]  /*12c70*/  LOP3.LUT R48, R49, 0x380, RZ, 0xc0, !PT ;  /* 0x0000038031307812 */ /* 0x000fe400078ec0ff */
[----:B------:R-:W-:-:S02]  /*12c80*/  SHF.R.U64 R0, R0, 0x3, RZ ;  /* 0x0000000300007819 */ /* 0x000fc400000012ff */
[----:B------:R-:W-:Y:S02]  /*12c90*/  LOP3.LUT R5, R92, 0x380, RZ, 0xc0, !PT ;  /* 0x000003805c057812 */ /* 0x000fe400078ec0ff */
[----:B------:R-:W-:Y:S02]  /*12ca0*/  SHF.R.U64 R36, R36, 0x3, RZ ;  /* 0x0000000324247819 */ /* 0x000fe400000012ff */
[----:B------:R-:W-:Y:S02]  /*12cb0*/  SHF.R.U64 R40, R40, 0x3, RZ ;  /* 0x0000000328287819 */ /* 0x000fe400000012ff */
[----:B------:R-:W-:Y:S02]  /*12cc0*/  SHF.R.U64 R44, R44, 0x3, RZ ;  /* 0x000000032c2c7819 */ /* 0x000fe400000012ff */
[----:B------:R-:W-:Y:S02]  /*12cd0*/  SHF.R.U64 R48, R48, 0x3, RZ ;  /* 0x0000000330307819 */ /* 0x000fe400000012ff */
[----:B------:R-:W-:Y:S01]  /*12ce0*/  LOP3.LUT R52, R0, R3, RZ, 0x3c, !PT ;  /* 0x0000000300347212 */ /* 0x000fe200078e3cff */
[C---:B------:R-:W-:Y:S01]  /*12cf0*/  IMAD R3, R10.reuse, UR5, R11 ;  /* 0x000000050a037c24 */ /* 0x040fe2000f8e020b */
[----:B------:R-:W-:Y:S01]  /*12d00*/  SHF.R.U64 R5, R5, 0x3, RZ ;  /* 0x0000000305057819 */ /* 0x000fe200000012ff */
[----:B------:R-:W-:Y:S01]  /*12d10*/  IMAD.WIDE.U32 R10, R10, UR4, RZ ;  /* 0x000000040a0a7c25 */ /* 0x000fe2000f8e00ff */
        /* <DEDUP_REMOVED lines=11> */
[----:B------:R-:W-:-:S02]  /*12dd0*/  IMAD.IADD R11, R11, 0x1, R3 ;  /* 0x000000010b0b7824 */ /* 0x000fc400078e0203 */
[----:B------:R-:W-:Y:S01]  /*12de0*/  IMAD R3, R203, 0x20, R153 ;  /* 0x00000020cb037824 */ /* 0x000fe200078e0299 */
[----:B------:R2:W5:Y:S01]  /*12df0*/  LD.E.128 R4, desc[UR42][R92.64] ;  /* 0x0000002a5c047980 */ /* 0x000562000c101d00 */
[----:B------:R-:W-:Y:S01]  /*12e00*/  IMAD.WIDE.U32 R10, R2, UR4, R10 ;  /* 0x00000004020a7c25 */ /* 0x000fe2000f8e000a */
[----:B------:R-:W-:Y:S02]  /*12e10*/  SHF.R.S32.HI R0, RZ, 0x1f, R205 ;  /* 0x0000001fff007819 */ /* 0x000fe400000114cd */
[----:B------:R-:W5:Y:S01]  /*12e20*/  LD.E.128 R40, desc[UR42][R40.64] ;  /* 0x0000002a28287980 */ /* 0x000f62000c101d00 */
[----:B------:R-:W-:-:S03]  /*12e30*/  IMAD R14, R208, 0x80, R3 ;  /* 0x00000080d00e7824 */ /* 0x000fc600078e0203 */
[----:B------:R-:W5:Y:S01]  /*12e40*/  LD.E.128 R44, desc[UR42][R44.64] ;  /* 0x0000002a2c2c7980 */ /* 0x000f62000c101d00 */
[----:B------:R-:W-:Y:S01]  /*12e50*/  IMAD R11, R2, UR5, R11 ;  /* 0x00000005020b7c24 */ /* 0x000fe2000f8e020b */
[----:B------:R-:W-:Y:S02]  /*12e60*/  ULDC.64 UR4, c[0x0][0xaf0] ;  /* 0x0002bc0000047ab9 */ /* 0x000fe40000000a00 */
[----:B------:R-:W5:Y:S04]  /*12e70*/  LD.E.128 R48, desc[UR42][R48.64] ;  /* 0x0000002a30307980 */ /* 0x000f68000c101d00 */
[----:B------:R-:W5:Y:S01]  /*12e80*/  LD.E.128 R52, desc[UR42][R52.64] ;  /* 0x0000002a34347980 */ /* 0x000f62000c101d00 */
[----:B------:R-:W-:Y:S01]  /*12e90*/  @!PT LDS RZ, [RZ] ;  /* 0x00000000fffff984 */ /* 0x000fe20000000800 */
[----:B------:R-:W-:Y:S01]  /*12ea0*/  @!PT LDS RZ, [RZ] ;  /* 0x00000000fffff984 */ /* 0x000fe20000000800 */
[----:B------:R-:W-:Y:S01]  /*12eb0*/  @!PT LDS RZ, [RZ] ;  /* 0x00000000fffff984 */ /* 0x000fe20000000800 */
[----:B------:R-:W-:Y:S01]  /*12ec0*/  @!PT LDS RZ, [RZ] ;  /* 0x00000000fffff984 */ /* 0x000fe20000000800 */
[----:B------:R3:W-:Y:S06]  /*12ed0*/  MEMBAR.ALL.CTA ;  /* 0x0000000000007992 */ /* 0x0007ec0000008000 */
[----:B---3--:R-:W3:Y:S01]  /*12ee0*/  FENCE.VIEW.ASYNC.S ;  /* 0x00000000000073c6 */ /* 0x008ee20000000000 */
[----:B------:R-:W-:-:S02]  /*12ef0*/  IMAD R2, R0, UR4, RZ ;  /* 0x0000000400027c24 */ /* 0x000fc4000f8e02ff */
[----:B0-----:R-:W-:-:S04]  /*12f00*/  @P1 IMAD.HI.U32 R0, R14, R13, RZ ;  /* 0x0000000d0e001227 */ /* 0x001fc800078e00ff */
[----:B------:R-:W-:Y:S01]  /*12f10*/  IMAD.MOV.U32 R13, RZ, RZ, R14 ;  /* 0x000000ffff0d7224 */ /* 0x000fe200078e000e */
[----:B-1----:R-:W-:Y:S01]  /*12f20*/  @P1 SHF.R.U32.HI R13, RZ, R21, R0 ;  /* 0x00000015ff0d1219 */ /* 0x002fe20000011600 */
[C---:B------:R-:W-:Y:S02]  /*12f30*/  IMAD R15, R205.reuse, UR5, R2 ;  /* 0x00000005cd0f7c24 */ /* 0x040fe4000f8e0202 */
[----:B------:R-:W-:Y:S01]  /*12f40*/  IMAD.WIDE.U32 R2, R205, UR4, R10 ;  /* 0x00000004cd027c25 */ /* 0x000fe2000f8e000a */
[----:B------:R-:W-:Y:S01]  /*12f50*/  IADD3 R12, -R13, RZ, RZ ;  /* 0x000000ff0d0c7210 */ /* 0x000fe20007ffe1ff */
[----:B------:R-:W-:Y:S01]  /*12f60*/  ULDC.64 UR4, c[0x0][0xae0] ;  /* 0x0002b80000047ab9 */ /* 0x000fe20000000a00 */
[----:B------:R-:W-:Y:S01]  /*12f70*/  SHF.R.S32.HI R10, RZ, 0x1f, R13 ;  /* 0x0000001fff0a7819 */ /* 0x000fe2000001140d */
[----:B------:R-:W-:Y:S02]  /*12f80*/  VIADD R0, R156, 0x28820 ;  /* 0x000288209c007836 */ /* 0x000fe40000000000 */
[----:B------:R-:W-:-:S02]  /*12f90*/  IMAD R9, R9, R12, R14 ;  /* 0x0000000c09097224 */ /* 0x000fc400078e020e */
[----:B------:R-:W-:Y:S01]  /*12fa0*/  IMAD.IADD R3, R3, 0x1, R15 ;  /* 0x0000000103037824 */ /* 0x000fe200078e020f */
[----:B------:R-:W-:Y:S01]  /*12fb0*/  PRMT R0, RZ, 0x654, R0 ;  /* 0x00000654ff007816 */ /* 0x000fe20000000000 */
[----:B------:R-:W-:Y:S02]  /*12fc0*/  IMAD R10, R10, UR4, RZ ;  /* 0x000000040a0a7c24 */ /* 0x000fe4000f8e02ff */
[C---:B------:R-:W-:Y:S01]  /*12fd0*/  IMAD.WIDE.U32 R2, R13.reuse, UR4, R2 ;  /* 0x000000040d027c25 */ /* 0x040fe2000f8e0002 */
[----:B---3--:R0:W-:Y:S03]  /*12fe0*/  SYNCS.ARRIVE.TRANS64.RED.A1T0 RZ, [R0+URZ], RZ ;  /* 0x000000ff00ff79a7 */ /* 0x0081e6000810043f */
[----:B------:R-:W-:Y:S01]  /*12ff0*/  IMAD R11, R13, UR5, R10 ;  /* 0x000000050d0b7c24 */ /* 0x000fe2000f8e020a */
[----:B------:R-:W-:Y:S01]  /*13000*/  ULDC.64 UR4, c[0x0][0xad8] ;  /* 0x0002b60000047ab9 */ /* 0x000fe20000000a00 */
[----:B0-----:R-:W-:-:S02]  /*13010*/  SHF.R.S32.HI R0, RZ, 0x1f, R9 ;  /* 0x0000001fff007819 */ /* 0x001fc40000011409 */
[----:B------:R-:W-:-:S03]  /*13020*/  IMAD.IADD R3, R3, 0x1, R11 ;  /* 0x0000000103037824 */ /* 0x000fc600078e020b */
[----:B------:R-:W-:Y:S02]  /*13030*/  IMAD R0, R0, UR4, RZ ;  /* 0x0000000400007c24 */ /* 0x000fe4000f8e02ff */
[----:B------:R-:W-:-:S04]  /*13040*/  IMAD.WIDE.U32 R2, R9, UR4, R2 ;  /* 0x0000000409027c25 */ /* 0x000fc8000f8e0002 */
[----:B------:R-:W-:Y:S01]  /*13050*/  IMAD R9, R9, UR5, R0 ;  /* 0x0000000509097c24 */ /* 0x000fe2000f8e0200 */
[----:B------:R-:W-:Y:S02]  /*13060*/  ULDC.64 UR4, c[0x0][0xa80] ;  /* 0x0002a00000047ab9 */ /* 0x000fe40000000a00 */
[----:B------:R-:W-:Y:S01]  /*13070*/  LEA R0, P0, R2, UR4, 0x1 ;  /* 0x0000000402007c11 */ /* 0x000fe2000f8008ff */
[----:B------:R-:W-:Y:S01]  /*13080*/  IMAD.IADD R3, R3, 0x1, R9 ;  /* 0x0000000103037824 */ /* 0x000fe200078e0209 */
[----:B------:R-:W-:Y:S01]  /*13090*/  UMOV UR4, 0xffffffff ;  /* 0xffffffff00047882 */ /* 0x000fe20000000000 */
[----:B------:R-:W-:-:S03]  /*130a0*/  IMAD R9, R208, 0x80, R153 ;  /* 0x00000080d0097824 */ /* 0x000fc600078e0299 */
[----:B------:R-:W-:Y:S01]  /*130b0*/  LEA.HI.X R2, R2, UR5, R3, 0x1, P0 ;  /* 0x0000000502027c11 */ /* 0x000fe200080f0c03 */
[----:B--2---:R-:W-:Y:S06]  /*130c0*/  BRA.DIV UR4, `(.L_x_7126) ;  /* 0x000000a204a07947 */ /* 0x004fec000b800000 */
[----:B------:R0:W1:Y:S04]  /*130d0*/  SHFL.IDX PT, R3, R2, RZ, 0x181f ;  /* 0x00181fff02037589 */ /* 0x00006800000e0000 */
[----:B------:R0:W2:Y:S02]  /*130e0*/  SHFL.IDX PT, R14, R0, RZ, 0x181f ;  /* 0x00181fff000e7589 */ /* 0x0000a400000e0000 */
.L_x_7346:
[----:B------:R-:W-:Y:S01]  /*130f0*/  ISETP.GE.AND P0, PT, R9, R8, PT ;  /* 0x000000080900720c */ /* 0x000fe20003f06270 */
[----:B------:R-:W-:-:S12]  /*13100*/  BSSY B1, `(.L_x_7127) ;  /* 0x000000b000017945 */ /* 0x000fd80003800000 */
[----:B------:R-:W-:Y:S05]  /*13110*/  @P0 BRA `(.L_x_7128) ;  /* 0x0000000000240947 */ /* 0x000fea0003800000 */
[----:B------:R-:W-:Y:S02]  /*13120*/  ULDC UR4, c[0x0][0xac8] ;  /* 0x0002b20000047ab9 */ /* 0x000fe40000000800 */
[----:B------:R-:W-:Y:S02]  /*13130*/  ISETP.GE.AND P0, PT, R16, UR4, PT ;  /* 0x0000000410007c0c */ /* 0x000fe4000bf06270 */
[----:B------:R-:W-:-:S11]  /*13140*/  ISETP.GE.AND P1, PT, R23, UR4, PT ;  /* 0x0000000417007c0c */ /* 0x000fd6000bf26270 */
[CC--:B--2---:R-:W-:Y:S02]  /*13150*/  @!P0 LEA R10, P2, R16.reuse, R14.reuse, 0x1 ;  /* 0x0000000e100a8211 */ /* 0x0c4fe400078408ff */
[C---:B------:R-:W-:Y:S02]  /*13160*/  @!P1 LEA R14, P3, R23.reuse, R14, 0x1 ;  /* 0x0000000e170e9211 */ /* 0x040fe400078608ff */
[-C--:B-1----:R-:W-:Y:S02]  /*13170*/  @!P0 LEA.HI.X R11, R16, R3.reuse, R17, 0x1, P2 ;  /* 0x00000003100b8211 */ /* 0x082fe400010f0c11 */
[----:B------:R-:W-:-:S03]  /*13180*/  @!P1 LEA.HI.X R15, R23, R3, R22, 0x1, P3 ;  /* 0x00000003170f9211 */ /* 0x000fc600018f0c16 */
[----:B-----5:R3:W-:Y:S04]  /*13190*/  @!P0 ST.E.128 desc[UR42][R10.64], R4 ;  /* 0x000000040a008985 */ /* 0x0207e8000c101d2a */
[----:B------:R3:W-:Y:S02]  /*131a0*/  @!P1 ST.E.128 desc[UR42][R14.64], R40 ;  /* 0x000000280e009985 */ /* 0x0007e4000c101d2a */
.L_x_7128:
[----:B------:R-:W-:Y:S05]  /*131b0*/  BSYNC B1 ;  /* 0x0000000000017941 */ /* 0x000fea0003800000 */
.L_x_7127:
[----:B------:R-:W-:-:S03]  /*131c0*/  UMOV UR4, 0xffffffff ;  /* 0xffffffff00047882 */ /* 0x000fc60000000000 */
[----:B------:R-:W-:Y:S05]  /*131d0*/  BRA.DIV UR4, `(.L_x_7129) ;  /* 0x000000a204907947 */ /* 0x000fea000b800000 */
[----:B-1----:R1:W4:Y:S04]  /*131e0*/  SHFL.IDX PT, R3, R2, 0x1, 0x181f ;  /* 0x00381f0002037f89 */ /* 0x00232800000e0000 */
[----:B--23--:R1:W2:Y:S02]  /*131f0*/  SHFL.IDX PT, R14, R0, 0x1, 0x181f ;  /* 0x00381f00000e7f89 */ /* 0x00c2a400000e0000 */
.L_x_7350:
[----:B-----5:R-:W-:Y:S01]  /*13200*/  VIADD R5, R9, 0x20 ;  /* 0x0000002009057836 */ /* 0x020fe20000000000 */
[----:B------:R-:W-:Y:S04]  /*13210*/  BSSY B1, `(.L_x_7130) ;  /* 0x000000c000017945 */ /* 0x000fe80003800000 */
[----:B------:R-:W-:-:S13]  /*13220*/  ISETP.GE.AND P0, PT, R5, R8, PT ;  /* 0x000000080500720c */ /* 0x000fda0003f06270 */
[----:B------:R-:W-:Y:S05]  /*13230*/  @P0 BRA `(.L_x_7131) ;  /* 0x0000000000240947 */ /* 0x000fea0003800000 */
[----:B------:R-:W-:Y:S02]  /*13240*/  ULDC UR4, c[0x0][0xac8] ;  /* 0x0002b20000047ab9 */ /* 0x000fe40000000800 */
[----:B------:R-:W-:Y:S02]  /*13250*/  ISETP.GE.AND P2, PT, R16, UR4, PT ;  /* 0x0000000410007c0c */ /* 0x000fe4000bf46270 */
[----:B------:R-:W-:-:S11]  /*13260*/  ISETP.GE.AND P3, PT, R23, UR4, PT ;  /* 0x0000000417007c0c */ /* 0x000fd6000bf66270 */
[CC--:B--2---:R-:W-:Y:S02]  /*13270*/  @!P2 LEA R4, P0, R16.reuse, R14.reuse, 0x1 ;  /* 0x0000000e1004a211 */ /* 0x0c4fe400078008ff */
[C---:B------:R-:W-:Y:S02]  /*13280*/  @!P3 LEA R14, P1, R23.reuse, R14, 0x1 ;  /* 0x0000000e170eb211 */ /* 0x040fe400078208ff */
[-C--:B----4-:R-:W-:Y:S02]  /*13290*/  @!P2 LEA.HI.X R5, R16, R3.reuse, R17, 0x1, P0 ;  /* 0x000000031005a211 */ /* 0x090fe400000f0c11 */
[----:B------:R-:W-:-:S03]  /*132a0*/  @!P3 LEA.HI.X R15, R23, R3, R22, 0x1, P1 ;  /* 0x00000003170fb211 */ /* 0x000fc600008f0c16 */
[----:B------:R3:W-:Y:S04]  /*132b0*/  @!P2 ST.E.128 desc[UR42][R4.64], R24 ;  /* 0x000000180400a985 */ /* 0x0007e8000c101d2a */
[----:B------:R3:W-:Y:S02]  /*132c0*/  @!P3 ST.E.128 desc[UR42][R14.64], R44 ;  /* 0x0000002c0e00b985 */ /* 0x0007e4000c101d2a */
.L_x_7131:
[----:B------:R-:W-:Y:S05]  /*132d0*/  BSYNC B1 ;  /* 0x0000000000017941 */ /* 0x000fea0003800000 */
.L_x_7130:
[----:B------:R-:W-:-:S03]  /*132e0*/  UMOV UR4, 0xffffffff ;  /* 0xffffffff00047882 */ /* 0x000fc60000000000 */
[----:B------:R-:W-:Y:S05]  /*132f0*/  BRA.DIV UR4, `(.L_x_7132) ;  /* 0x000000a204907947 */ /* 0x000fea000b800000 */
[----:B----4-:R4:W0:Y:S04]  /*13300*/  SHFL.IDX PT, R3, R2, 0x2, 0x181f ;  /* 0x00581f0002037f89 */ /* 0x01082800000e0000 */
[----:B--23--:R4:W2:Y:S02]  /*13310*/  SHFL.IDX PT, R14, R0, 0x2, 0x181f ;  /* 0x00581f00000e7f89 */ /* 0x00c8a400000e0000 */
.L_x_7354:
[----:B------:R-:W-:Y:S01]  /*13320*/  VIADD R5, R9, 0x40 ;  /* 0x0000004009057836 */ /* 0x000fe20000000000 */
        /* <DEDUP_REMOVED lines=8> */
[-C--:B0-----:R-:W-:Y:S02]  /*133b0*/  @!P2 LEA.HI.X R5, R16, R3.reuse, R17, 0x1, P0 ;  /* 0x000000031005a211 */ /* 0x081fe400000f0c11 */
[----:B------:R-:W-:-:S03]  /*133c0*/  @!P3 LEA.HI.X R15, R23, R3, R22, 0x1, P1 ;  /* 0x00000003170fb211 */ /* 0x000fc600008f0c16 */
[----:B------:R3:W-:Y:S04]  /*133d0*/  @!P2 ST.E.128 desc[UR42][R4.64], R32 ;  /* 0x000000200400a985 */ /* 0x0007e8000c101d2a */
[----:B------:R3:W-:Y:S02]  /*133e0*/  @!P3 ST.E.128 desc[UR42][R14.64], R48 ;  /* 0x000000300e00b985 */ /* 0x0007e4000c101d2a */
.L_x_7134:
[----:B------:R-:W-:Y:S05]  /*133f0*/  BSYNC B1 ;  /* 0x0000000000017941 */ /* 0x000fea0003800000 */
.L_x_7133:
[----:B------:R-:W-:-:S03]  /*13400*/  UMOV UR4, 0xffffffff ;  /* 0xffffffff00047882 */ /* 0x000fc60000000000 */
[----:B------:R-:W-:Y:S05]  /*13410*/  BRA.DIV UR4, `(.L_x_7135) ;  /* 0x000000a204907947 */ /* 0x000fea000b800000 */
[----:B0-----:R0:W0:Y:S04]  /*13420*/  SHFL.IDX PT, R3, R2, 0x3, 0x181f ;  /* 0x00781f0002037f89 */ /* 0x00102800000e0000 */
[----:B--23--:R2:W3:Y:S02]  /*13430*/  SHFL.IDX PT, R14, R0, 0x3, 0x181f ;  /* 0x00781f00000e7f89 */ /* 0x00c4e400000e0000 */
.L_x_7358:
[----:B------:R-:W-:-:S05]  /*13440*/  VIADD R5, R9, 0x60 ;  /* 0x0000006009057836 */ /* 0x000fca0000000000 */
[----:B------:R-:W-:-:S13]  /*13450*/  ISETP.GE.AND P0, PT, R5, R8, PT ;  /* 0x000000080500720c */ /* 0x000fda0003f06270 */
[----:B------:R-:W-:Y:S05]  /*13460*/  @P0 BRA `(.L_x_7136) ;  /* 0x0000001800640947 */ /* 0x000fea0003800000 */
[----:B------:R-:W-:Y:S02]  /*13470*/  ULDC UR4, c[0x0][0xac8] ;  /* 0x0002b20000047ab9 */ /* 0x000fe40000000800 */
[----:B------:R-:W-:-:S13]  /*13480*/  ISETP.GE.AND P1, PT, R16, UR4, PT ;  /* 0x0000000410007c0c */ /* 0x000fda000bf26270 */
[----:B---3--:R-:W-:-:S04]  /*13490*/  @!P1 LEA R4, P0, R16, R14, 0x1 ;  /* 0x0000000e10049211 */ /* 0x008fc800078008ff */
[----:B0-----:R-:W-:Y:S02]  /*134a0*/  @!P1 LEA.HI.X R5, R16, R3, R17, 0x1, P0 ;  /* 0x0000000310059211 */ /* 0x001fe400000f0c11 */
[----:B------:R-:W-:-:S03]  /*134b0*/  ISETP.GE.AND P0, PT, R23, UR4, PT ;  /* 0x0000000417007c0c */ /* 0x000fc6000bf06270 */
[----:B------:R0:W-:Y:S10]  /*134c0*/  @!P1 ST.E.128 desc[UR42][R4.64], R36 ;  /* 0x0000002404009985 */ /* 0x0001f4000c101d2a */
[----:B------:R-:W-:Y:S05]  /*134d0*/  @P0 BRA `(.L_x_7136) ;  /* 0x0000001800480947 */ /* 0x000fea0003800000 */
[----:B------:R-:W-:-:S04]  /*134e0*/  LEA R14, P0, R23, R14, 0x1 ;  /* 0x0000000e170e7211 */ /* 0x000fc800078008ff */
[----:B------:R-:W-:-:S05]  /*134f0*/  LEA.HI.X R15, R23, R3, R22, 0x1, P0 ;  /* 0x00000003170f7211 */ /* 0x000fca00000f0c16 */
[----:B------:R3:W-:Y:S01]  /*13500*/  ST.E.128 desc[UR42][R14.64], R52 ;  /* 0x000000340e007985 */ /* 0x0007e2000c101d2a */
[----:B------:R-:W-:Y:S05]  /*13510*/  BRA `(.L_x_7136) ;  /* 0x0000001800387947 */ /* 0x000fea0003800000 */
.L_x_7125:
[----:B------:R-:W1:Y:S01]  /*13520*/  @P1 LDC R4, c[0x0][0xbec] ;  /* 0x0002fb00ff041b82 */ /* 0x000e620000000800 */
[----:B------:R-:W-:Y:S01]  /*13530*/  ULDC.64 UR4, c[0x0][0xb08] ;  /* 0x0002c20000047ab9 */ /* 0x000fe20000000a00 */
[----:B0-----:R-:W-:Y:S01]  /*13540*/  SHF.R.S32.HI R0, RZ, 0x1f, R205 ;  /* 0x0000001fff007819 */ /* 0x001fe200000114cd */
[----:B------:R-:W-:Y:S01]  /*13550*/  IMAD R11, R11, UR4, RZ ;  /* 0x000000040b0b7c24 */ /* 0x000fe2000f8e02ff */
[----:B------:R-:W-:Y:S01]  /*13560*/  ULDC.64 UR6, c[0x0][0xb30] ;  /* 0x0002cc0000067ab9 */ /* 0x000fe20000000a00 */
[C---:B------:R-:W-:Y:S01]  /*13570*/  IMAD.WIDE.U32 R6, R10.reuse, UR4, RZ ;  /* 0x000000040a067c25 */ /* 0x040fe2000f8e00ff */
[----:B------:R-:W-:Y:S02]  /*13580*/  SHF.R.S32.HI R105, RZ, 0x1f, R210 ;  /* 0x0000001fff697819 */ /* 0x000fe400000114d2 */
[----:B------:R-:W0:Y:S01]  /*13590*/  @P1 LDC R13, c[0x0][0xbf0] ;  /* 0x0002fc00ff0d1b82 */ /* 0x000e220000000800 */
[----:B------:R-:W-:Y:S01]  /*135a0*/  IMAD R11, R10, UR5, R11 ;  /* 0x000000050a0b7c24 */ /* 0x000fe2000f8e020b */
[----:B------:R-:W-:Y:S01]  /*135b0*/  ULDC.64 UR4, c[0x0][0xb38] ;  /* 0x0002ce0000047ab9 */ /* 0x000fe20000000a00 */
[----:B------:R-:W-:-:S02]  /*135c0*/  VIADD R28, R202, 0x10 ;  /* 0x00000010ca1c7836 */ /* 0x000fc40000000000 */
[----:B------:R-:W-:Y:S02]  /*135d0*/  IMAD.IADD R7, R7, 0x1, R11 ;  /* 0x0000000107077824 */ /* 0x000fe400078e020b */
[----:B------:R-:W-:Y:S01]  /*135e0*/  VIADD R33, R202, 0x18 ;  /* 0x00000018ca217836 */ /* 0x000fe20000000000 */
[----:B------:R-:W-:Y:S01]  /*135f0*/  SHF.R.S32.HI R32, RZ, 0x1f, R28 ;  /* 0x0000001fff207819 */ /* 0x000fe2000001141c */
[----:B------:R-:W-:-:S03]  /*13600*/  IMAD.WIDE.U32 R6, R2, UR4, R6 ;  /* 0x0000000402067c25 */ /* 0x000fc6000f8e0006 */
[----:B------:R-:W-:Y:S01]  /*13610*/  SHF.R.S32.HI R34, RZ, 0x1f, R33 ;  /* 0x0000001fff227819 */ /* 0x000fe20000011421 */
[----:B------:R-:W-:Y:S01]  /*13620*/  IMAD R7, R2, UR5, R7 ;  /* 0x0000000502077c24 */ /* 0x000fe2000f8e0207 */
[----:B------:R-:W-:Y:S01]  /*13630*/  ULDC.64 UR4, c[0x0][0xb40] ;  /* 0x0002d00000047ab9 */ /* 0x000fe20000000a00 */
[----:B------:R-:W-:Y:S02]  /*13640*/  VIADD R37, R202, 0x28 ;  /* 0x00000028ca257836 */ /* 0x000fe40000000000 */
[----:B------:R-:W-:Y:S02]  /*13650*/  IMAD R0, R0, UR4, RZ ;  /* 0x0000000400007c24 */ /* 0x000fe4000f8e02ff */
[----:B-1----:R-:W-:Y:S01]  /*13660*/  @P1 IMAD.HI.U32 R4, R35, R4, RZ ;  /* 0x0000000423041227 */ /* 0x002fe200078e00ff */
[----:B------:R-:W-:-:S03]  /*13670*/  SHF.R.S32.HI R38, RZ, 0x1f, R37 ;  /* 0x0000001fff267819 */ /* 0x000fc60000011425 */
[----:B------:R-:W-:-:S04]  /*13680*/  IMAD.WIDE.U32 R2, R205, UR4, R6 ;  /* 0x00000004cd027c25 */ /* 0x000fc8000f8e0006 */
[----:B------:R-:W-:Y:S01]  /*13690*/  IMAD R11, R205, UR5, R0 ;  /* 0x00000005cd0b7c24 */ /* 0x000fe2000f8e0200 */
[----:B------:R-:W-:Y:S01]  /*136a0*/  ULDC.64 UR4, c[0x0][0xb48] ;  /* 0x0002d20000047ab9 */ /* 0x000fe20000000a00 */
[----:B------:R-:W-:Y:S01]  /*136b0*/  IMAD.MOV.U32 R7, RZ, RZ, R35 ;  /* 0x000000ffff077224 */ /* 0x000fe200078e0023 */
[----:B0-----:R-:W-:Y:S01]  /*136c0*/  @P1 SHF.R.U32.HI R7, RZ, R13, R4 ;  /* 0x0000000dff071219 */ /* 0x001fe20000011604 */
[----:B------:R-:W-:Y:S02]  /*136d0*/  IMAD.IADD R3, R3, 0x1, R11 ;  /* 0x0000000103037824 */ /* 0x000fe400078e020b */
[----:B------:R-:W-:Y:S01]  /*136e0*/  VIADD R39, R202, 0x30 ;  /* 0x00000030ca277836 */ /* 0x000fe20000000000 */
[--C-:B------:R-:W-:Y:S01]  /*136f0*/  SHF.R.S32.HI R0, RZ, 0x1f, R7.reuse ;  /* 0x0000001fff007819 */ /* 0x100fe20000011407 */
[----:B------:R-:W-:Y:S02]  /*13700*/  IMAD.MOV R4, RZ, RZ, -R7 ;  /* 0x000000ffff047224 */ /* 0x000fe400078e0a07 */
[----:B------:R-:W-:Y:S01]  /*13710*/  IMAD.WIDE.U32 R2, R209, UR4, R2 ;  /* 0x00000004d1027c25 */ /* 0x000fe2000f8e0002 */
[----:B------:R-:W-:-:S03]  /*13720*/  SHF.R.S32.HI R92, RZ, 0x1f, R39 ;  /* 0x0000001fff5c7819 */ /* 0x000fc60000011427 */
        /* <DEDUP_REMOVED lines=9> */
[----:B------:R-:W-:Y:S02]  /*137c0*/  VIADD R4, R156, 0x28820 ;  /* 0x000288209c047836 */ /* 0x000fe40000000000 */
[C---:B------:R-:W-:Y:S02]  /*137d0*/  IMAD R7, R9.reuse, UR5, R0 ;  /* 0x0000000509077c24 */ /* 0x040fe4000f8e0200 */
[----:B------:R-:W-:Y:S01]  /*137e0*/  IMAD.WIDE.U32 R2, R9, UR4, R2 ;  /* 0x0000000409027c25 */ /* 0x000fe2000f8e0002 */
[----:B------:R-:W-:Y:S01]  /*137f0*/  PRMT R4, RZ, 0x654, R4 ;  /* 0x00000654ff047816 */ /* 0x000fe20000000004 */
[----:B------:R-:W-:-:S02]  /*13800*/  ULDC.64 UR4, c[0x0][0xb00] ;  /* 0x0002c00000047ab9 */ /* 0x000fc40000000a00 */
[----:B------:R-:W-:Y:S01]  /*13810*/  VIADD R35, R202, 0x20 ;  /* 0x00000020ca237836 */ /* 0x000fe20000000000 */
[----:B------:R-:W-:Y:S01]  /*13820*/  IADD3 R3, R3, R7, RZ ;  /* 0x0000000703037210 */ /* 0x000fe20007ffe0ff */
[----:B------:R0:W-:Y:S01]  /*13830*/  SYNCS.ARRIVE.TRANS64.RED.A1T0 RZ, [R4+URZ], RZ ;  /* 0x000000ff04ff79a7 */ /* 0x0001e2000810043f */
[----:B------:R-:W-:Y:S01]  /*13840*/  LEA R0, P0, R2, UR4, 0x2 ;  /* 0x0000000402007c11 */ /* 0x000fe2000f8010ff */
[C---:B------:R-:W-:Y:S01]  /*13850*/  VIADD R93, R202.reuse, 0x38 ;  /* 0x00000038ca5d7836 */ /* 0x040fe20000000000 */
[----:B------:R-:W-:Y:S01]  /*13860*/  UMOV UR4, 0xffffffff ;  /* 0xffffffff00047882 */ /* 0x000fe20000000000 */
[----:B------:R-:W-:Y:S01]  /*13870*/  VIADD R95, R202, 0x40 ;  /* 0x00000040ca5f7836 */ /* 0x000fe20000000000 */
[----:B------:R-:W-:Y:S02]  /*13880*/  LEA.HI.X R2, R2, UR5, R3, 0x2, P0 ;  /* 0x0000000502027c11 */ /* 0x000fe400080f1403 */
[----:B------:R-:W-:Y:S01]  /*13890*/  SHF.R.S32.HI R36, RZ, 0x1f, R35 ;  /* 0x0000001fff247819 */ /* 0x000fe20000011423 */
[----:B0-----:R-:W-:Y:S01]  /*138a0*/  VIADD R4, R202, 0x8 ;  /* 0x00000008ca047836 */ /* 0x001fe20000000000 */
[----:B------:R-:W-:-:S02]  /*138b0*/  SHF.R.S32.HI R94, RZ, 0x1f, R93 ;  /* 0x0000001fff5e7819 */ /* 0x000fc4000001145d */
[----:B------:R-:W-:Y:S02]  /*138c0*/  SHF.R.S32.HI R104, RZ, 0x1f, R95 ;  /* 0x0000001fff687819 */ /* 0x000fe4000001145f */
[----:B------:R-:W-:Y:S01]  /*138d0*/  SHF.R.S32.HI R9, RZ, 0x1f, R4 ;  /* 0x0000001fff097819 */ /* 0x000fe20000011404 */
[----:B------:R-:W-:Y:S06]  /*138e0*/  BRA.DIV UR4, `(.L_x_7137) ;  /* 0x0000009e04a47947 */ /* 0x000fec000b800000 */
[----:B------:R0:W1:Y:S04]  /*138f0*/  SHFL.IDX PT, R3, R2, RZ, 0x1c1f ;  /* 0x001c1fff02037589 */ /* 0x00006800000e0000 */
[----:B------:R0:W2:Y:S02]  /*13900*/  SHFL.IDX PT, R14, R0, RZ, 0x1c1f ;  /* 0x001c1fff000e7589 */ /* 0x0000a400000e0000 */
.L_x_7361:
[----:B------:R-:W-:Y:S01]  /*13910*/  ISETP.GE.AND P0, PT, R25, R8, PT ;  /* 0x000000081900720c */ /* 0x000fe20003f06270 */
[----:B------:R-:W-:-:S12]  /*13920*/  BSSY B1, `(.L_x_7138) ;  /* 0x0000043000017945 */ /* 0x000fd80003800000 */
[----:B------:R-:W-:Y:S05]  /*13930*/  @P0 BRA `(.L_x_7139) ;  /* 0x0000000400040947 */ /* 0x000fea0003800000 */
[----:B------:R-:W-:Y:S02]  /*13940*/  ULDC UR4, c[0x0][0xac8] ;  /* 0x0002b20000047ab9 */ /* 0x000fe40000000800 */
[----:B------:R-:W-:Y:S02]  /*13950*/  ISETP.GE.AND P0, PT, R202, UR4, PT ;  /* 0x00000004ca007c0c */ /* 0x000fe4000bf06270 */
[----:B------:R-:W-:Y:S02]  /*13960*/  ISETP.GE.AND P2, PT, R4, UR4, PT ;  /* 0x0000000404007c0c */ /* 0x000fe4000bf46270 */
[----:B------:R-:W-:Y:S02]  /*13970*/  ISETP.GE.AND P3, PT, R28, UR4, PT ;  /* 0x000000041c007c0c */ /* 0x000fe4000bf66270 */
[----:B------:R-:W-:-:S07]  /*13980*/  ISETP.GE.AND P1, PT, R33, UR4, PT ;  /* 0x0000000421007c0c */ /* 0x000fce000bf26270 */
[----:B-1----:R-:W-:Y:S02]  /*13990*/  @!P0 IMAD.MOV.U32 R15, RZ, RZ, R3 ;  /* 0x000000ffff0f8224 */ /* 0x002fe400078e0003 */
[----:B--2---:R-:W-:Y:S01]  /*139a0*/  @!P2 LEA R6, P4, R4, R14, 0x2 ;  /* 0x0000000e0406a211 */ /* 0x004fe200078810ff */
[----:B------:R-:W-:-:S03]  /*139b0*/  @!P0 IMAD.WIDE R10, R202, 0x4, R14 ;  /* 0x00000004ca0a8825 */ /* 0x000fc600078e020e */
[-C--:B------:R-:W-:Y:S02]  /*139c0*/  @!P2 LEA.HI.X R7, R4, R3.reuse, R9, 0x2, P4 ;  /* 0x000000030407a211 */ /* 0x080fe400020f1409 */
[CC--:B------:R-:W-:Y:S01]  /*139d0*/  @!P3 LEA R12, P4, R28.reuse, R14.reuse, 0x2 ;  /* 0x0000000e1c0cb211 */ /* 0x0c0fe200078810ff */
[----:B------:R1:W-:Y:S01]  /*139e0*/  @!P0 ST.E.64 desc[UR42][R10.64], R20 ;  /* 0x000000140a008985 */ /* 0x0003e2000c101b2a */
[----:B------:R-:W-:Y:S02]  /*139f0*/  ISETP.GE.AND P0, PT, R35, UR4, PT ;  /* 0x0000000423007c0c */ /* 0x000fe4000bf06270 */
[----:B------:R-:W-:Y:S01]  /*13a00*/  @!P1 LEA R24, P5, R33, R14, 0x2 ;  /* 0x0000000e21189211 */ /* 0x000fe200078a10ff */
[----:B------:R2:W-:Y:S01]  /*13a10*/  @!P2 ST.E.64 desc[UR42][R6.64], R40 ;  /* 0x000000280600a985 */ /* 0x0005e2000c101b2a */
[----:B------:R-:W-:Y:S02]  /*13a20*/  ISETP.GE.AND P2, PT, R37, UR4, PT ;  /* 0x0000000425007c0c */ /* 0x000fe4000bf46270 */
[----:B------:R-:W-:-:S02]  /*13a30*/  @!P3 LEA.HI.X R13, R28, R3, R32, 0x2, P4 ;  /* 0x000000031c0db211 */ /* 0x000fc400020f1420 */
[----:B------:R-:W-:Y:S02]  /*13a40*/  @!P1 LEA.HI.X R25, R33, R3, R34, 0x2, P5 ;  /* 0x0000000321199211 */ /* 0x000fe400028f1422 */
[----:B------:R-:W-:Y:S01]  /*13a50*/  ISETP.GE.AND P4, PT, R39, UR4, PT ;  /* 0x0000000427007c0c */ /* 0x000fe2000bf86270 */
[----:B------:R3:W-:Y:S02]  /*13a60*/  @!P3 ST.E.64 desc[UR42][R12.64], R42 ;  /* 0x0000002a0c00b985 */ /* 0x0007e4000c101b2a */
[-C--:B------:R-:W-:Y:S02]  /*13a70*/  @!P0 LEA R26, P3, R35, R14.reuse, 0x2 ;  /* 0x0000000e231a8211 */ /* 0x080fe400078610ff */
[----:B------:R4:W-:Y:S01]  /*13a80*/  @!P1 ST.E.64 desc[UR42][R24.64], R44 ;  /* 0x0000002c18009985 */ /* 0x0009e2000c101b2a */
[----:B------:R-:W-:Y:S02]  /*13a90*/  ISETP.GE.AND P1, PT, R93, UR4, PT ;  /* 0x000000045d007c0c */ /* 0x000fe4000bf26270 */
[----:B-1----:R-:W-:-:S02]  /*13aa0*/  @!P2 LEA R10, P5, R37, R14, 0x2 ;  /* 0x0000000e250aa211 */ /* 0x002fc400078a10ff */
[-C--:B------:R-:W-:Y:S02]  /*13ab0*/  @!P0 LEA.HI.X R27, R35, R3.reuse, R36, 0x2, P3 ;  /* 0x00000003231b8211 */ /* 0x080fe400018f1424 */
[----:B------:R-:W-:Y:S02]  /*13ac0*/  @!P2 LEA.HI.X R11, R37, R3, R38, 0x2, P5 ;  /* 0x00000003250ba211 */ /* 0x000fe400028f1426 */
[----:B------:R-:W-:Y:S01]  /*13ad0*/  ISETP.GE.AND P3, PT, R95, UR4, PT ;  /* 0x000000045f007c0c */ /* 0x000fe2000bf66270 */
[----:B------:R-:W-:Y:S01]  /*13ae0*/  @!P0 ST.E.64 desc[UR42][R26.64], R46 ;  /* 0x0000002e1a008985 */ /* 0x000fe2000c101b2a */
        /* <DEDUP_REMOVED lines=8> */
[----:B------:R-:W-:-:S03]  /*13b70*/  @!P3 LEA R20, P5, R95, R14, 0x2 ;  /* 0x0000000e5f14b211 */ /* 0x000fc600078a10ff */
[----:B------:R3:W-:Y:S01]  /*13b80*/  @!P1 ST.E.64 desc[UR42][R12.64], R52 ;  /* 0x000000340c009985 */ /* 0x0007e2000c101b2a */
[----:B------:R-:W-:Y:S02]  /*13b90*/  ISETP.GE.AND P1, PT, R215, UR4, PT ;  /* 0x00000004d7007c0c */ /* 0x000fe4000bf26270 */
[-C--:B------:R-:W-:Y:S02]  /*13ba0*/  @!P3 LEA.HI.X R21, R95, R3.reuse, R104, 0x2, P5 ;  /* 0x000000035f15b211 */ /* 0x080fe400028f1468 */
[-C--:B----4-:R-:W-:Y:S02]  /*13bb0*/  @!P2 LEA R24, P4, R210, R14.reuse, 0x2 ;  /* 0x0000000ed218a211 */ /* 0x090fe400078810ff */
[----:B-1----:R-:W-:Y:S01]  /*13bc0*/  @!P0 LEA R10, P5, R216, R14, 0x2 ;  /* 0x0000000ed80a8211 */ /* 0x002fe200078a10ff */
        /* <DEDUP_REMOVED lines=11> */
[----:B---3--:R-:W-:-:S03]  /*13c80*/  @!P3 LEA R12, P5, R214, R14, 0x2 ;  /* 0x0000000ed60cb211 */ /* 0x008fc600078a10ff */
[----:B------:R2:W-:Y:S01]  /*13c90*/  @!P1 ST.E.64 desc[UR42][R6.64], R60 ;  /* 0x0000003c06009985 */ /* 0x0005e2000c101b2a */
[CC--:B-1----:R-:W-:Y:S02]  /*13ca0*/  @!P4 LEA R20, P1, R213.reuse, R14.reuse, 0x2 ;  /* 0x0000000ed514c211 */ /* 0x0c2fe400078210ff */
[-C--:B------:R-:W-:Y:S02]  /*13cb0*/  @!P3 LEA.HI.X R13, R214, R3.reuse, R224, 0x2, P5 ;  /* 0x00000003d60db211 */ /* 0x080fe400028f14e0 */
[CC--:B----4-:R-:W-:Y:S02]  /*13cc0*/  @!P2 LEA R24, P5, R212.reuse, R14.reuse, 0x2 ;  /* 0x0000000ed418a211 */ /* 0x0d0fe400078a10ff */
        /* <DEDUP_REMOVED lines=8> */
.L_x_7139:
[----:B------:R-:W-:Y:S05]  /*13d50*/  BSYNC B1 ;  /* 0x0000000000017941 */ /* 0x000fea0003800000 */
.L_x_7138:
[----:B------:R-:W-:-:S03]  /*13d60*/  UMOV UR4, 0xffffffff ;  /* 0xffffffff00047882 */ /* 0x000fc60000000000 */
[----:B------:R-:W-:Y:S05]  /*13d70*/  BRA.DIV UR4, `(.L_x_7140) ;  /* 0x0000009a04b47947 */ /* 0x000fea000b800000 */
[----:B-1----:R1:W3:Y:S04]  /*13d80*/  SHFL.IDX PT, R3, R2, 0x1, 0x1c1f ;  /* 0x003c1f0002037f89 */ /* 0x0022e800000e0000 */
[----:B--2---:R1:W2:Y:S02]  /*13d90*/  SHFL.IDX PT, R14, R0, 0x1, 0x1c1f ;  /* 0x003c1f00000e7f89 */ /* 0x0042a400000e0000 */
.L_x_7365:
[----:B------:R-:W-:-:S13]  /*13da0*/  ISETP.GE.AND P0, PT, R5, R8, PT ;  /* 0x000000080500720c */ /* 0x000fda0003f06270 */
[----:B------:R-:W-:Y:S05]  /*13db0*/  @P0 BRA `(.L_x_7136) ;  /* 0x0000001000100947 */ /* 0x000fea0003800000 */
[----:B------:R-:W-:Y:S02]  /*13dc0*/  ULDC UR4, c[0x0][0xac8] ;  /* 0x0002b20000047ab9 */ /* 0x000fe40000000800 */
[----:B------:R-:W-:Y:S02]  /*13dd0*/  ISETP.GE.AND P3, PT, R4, UR4, PT ;  /* 0x0000000404007c0c */ /* 0x000fe4000bf66270 */
[----:B------:R-:W-:Y:S02]  /*13de0*/  ISETP.GE.AND P1, PT, R202, UR4, PT ;  /* 0x00000004ca007c0c */ /* 0x000fe4000bf26270 */
[----:B------:R-:W-:Y:S02]  /*13df0*/  ISETP.GE.AND P4, PT, R28, UR4, PT ;  /* 0x000000041c007c0c */ /* 0x000fe4000bf86270 */
[----:B------:R-:W-:-:S07]  /*13e00*/  ISETP.GE.AND P2, PT, R33, UR4, PT ;  /* 0x0000000421007c0c */ /* 0x000fce000bf46270 */
[CC--:B--2---:R-:W-:Y:S02]  /*13e10*/  @!P3 LEA R6, P0, R4.reuse, R14.reuse, 0x2 ;  /* 0x0000000e0406b211 */ /* 0x0c4fe400078010ff */
[----:B01----:R-:W-:Y:S02]  /*13e20*/  @!P1 IMAD.MOV.U32 R2, RZ, RZ, R14 ;  /* 0x000000ffff029224 */ /* 0x003fe400078e000e */
[----:B---3--:R-:W-:Y:S02]  /*13e30*/  @!P3 LEA.HI.X R7, R4, R3, R9, 0x2, P0 ;  /* 0x000000030407b211 */ /* 0x008fe400000f1409 */
[----:B------:R-:W-:Y:S01]  /*13e40*/  @!P1 IMAD.WIDE R4, R202, 0x4, R2 ;  /* 0x00000004ca049825 */ /* 0x000fe200078e0202 */
[----:B------:R-:W-:Y:S02]  /*13e50*/  ISETP.GE.AND P0, PT, R35, UR4, PT ;  /* 0x0000000423007c0c */ /* 0x000fe4000bf06270 */
[----:B------:R-:W-:Y:S02]  /*13e60*/  @!P4 LEA R8, P5, R28, R14, 0x2 ;  /* 0x0000000e1c08c211 */ /* 0x000fe400078a10ff */
[----:B------:R0:W-:Y:S01]  /*13e70*/  @!P1 ST.E.64 desc[UR42][R4.64], R70 ;  /* 0x0000004604009985 */ /* 0x0001e2000c101b2a */
[----:B------:R-:W-:-:S02]  /*13e80*/  ISETP.GE.AND P1, PT, R37, UR4, PT ;  /* 0x0000000425007c0c */ /* 0x000fc4000bf26270 */
[-C--:B------:R-:W-:Y:S01]  /*13e90*/  @!P4 LEA.HI.X R9, R28, R3.reuse, R32, 0x2, P5 ;  /* 0x000000031c09c211 */ /* 0x080fe200028f1420 */
[----:B------:R1:W-:Y:S01]  /*13ea0*/  @!P3 ST.E.64 desc[UR42][R6.64], R72 ;  /* 0x000000480600b985 */ /* 0x0003e2000c101b2a */
[-C--:B------:R-:W-:Y:S02]  /*13eb0*/  @!P2 LEA R10, P5, R33, R14.reuse, 0x2 ;  /* 0x0000000e210aa211 */ /* 0x080fe400078a10ff */
[----:B------:R-:W-:Y:S01]  /*13ec0*/  ISETP.GE.AND P3, PT, R93, UR4, PT ;  /* 0x000000045d007c0c */ /* 0x000fe2000bf66270 */
[----:B------:R2:W-:Y:S01]  /*13ed0*/  @!P4 ST.E.64 desc[UR42][R8.64], R74 ;  /* 0x0000004a0800c985 */ /* 0x0005e2000c101b2a */
[-C--:B------:R-:W-:Y:S02]  /*13ee0*/  @!P2 LEA.HI.X R11, R33, R3.reuse, R34, 0x2, P5 ;  /* 0x00000003210ba211 */ /* 0x080fe400028f1422 */
[----:B------:R-:W-:Y:S02]  /*13ef0*/  @!P0 LEA R12, P5, R35, R14, 0x2 ;  /* 0x0000000e230c8211 */ /* 0x000fe400078a10ff */
[----:B------:R-:W-:Y:S01]  /*13f00*/  ISETP.GE.AND P4, PT, R39, UR4, PT ;  /* 0x0000000427007c0c */ /* 0x000fe2000bf86270 */
[----:B------:R3:W-:Y:S01]  /*13f10*/  @!P2 ST.E.64 desc[UR42][R10.64], R76 ;  /* 0x0000004c0a00a985 */ /* 0x0007e2000c101b2a */
[----:B------:R-:W-:-:S02]  /*13f20*/  @!P0 LEA.HI.X R13, R35, R3, R36, 0x2, P5 ;  /* 0x00000003230d8211 */ /* 0x000fc400028f1424 */
[----:B------:R-:W-:Y:S02]  /*13f30*/  @!P1 LEA R20, P5, R37, R14, 0x2 ;  /* 0x0000000e25149211 */ /* 0x000fe400078a10ff */
[----:B------:R-:W-:Y:S01]  /*13f40*/  ISETP.GE.AND P2, PT, R95, UR4, PT ;  /* 0x000000045f007c0c */ /* 0x000fe2000bf46270 */
[----:B------:R4:W-:Y:S01]  /*13f50*/  @!P0 ST.E.64 desc[UR42][R12.64], R78 ;  /* 0x0000004e0c008985 */ /* 0x0009e2000c101b2a */
[----:B------:R-:W-:Y:S02]  /*13f60*/  @!P1 LEA.HI.X R21, R37, R3, R38, 0x2, P5 ;  /* 0x0000000325159211 */ /* 0x000fe400028f1426 */
[----:B------:R-:W-:-:S03]  /*13f70*/  ISETP.GE.AND P0, PT, R210, UR4, PT ;  /* 0x00000004d2007c0c */ /* 0x000fc6000bf06270 */
[----:B------:R-:W-:Y:S01]  /*13f80*/  @!P1 ST.E.64 desc[UR42][R20.64], R80 ;  /* 0x0000005014009985 */ /* 0x000fe2000c101b2a */
[-C--:B0-----:R-:W-:Y:S02]  /*13f90*/  @!P4 LEA R4, P5, R39, R14.reuse, 0x2 ;  /* 0x0000000e2704c211 */ /* 0x081fe400078a10ff */
[-C--:B-1----:R-:W-:Y:S02]  /*13fa0*/  @!P3 LEA R6, P1, R93, R14.reuse, 0x2 ;  /* 0x0000000e5d06b211 */ /* 0x082fe400078210ff */
[-C--:B------:R-:W-:Y:S02]  /*13fb0*/  @!P4 LEA.HI.X R5, R39, R3.reuse, R92, 0x2, P5 ;  /* 0x000000032705c211 */ /* 0x080fe400028f145c */
[----:B------:R-:W-:Y:S02]  /*13fc0*/  @!P3 LEA.HI.X R7, R93, R3, R94, 0x2, P1 ;  /* 0x000000035d07b211 */ /* 0x000fe400008f145e */
[----:B------:R-:W-:Y:S01]  /*13fd0*/  ISETP.GE.AND P1, PT, R216, UR4, PT ;  /* 0x00000004d8007c0c */ /* 0x000fe2000bf26270 */
[----:B------:R0:W-:Y:S01]  /*13fe0*/  @!P4 ST.E.64 desc[UR42][R4.64], R82 ;  /* 0x000000520400c985 */ /* 0x0001e2000c101b2a */
[----:B--2---:R-:W-:-:S02]  /*13ff0*/  @!P2 LEA R8, P5, R95, R14, 0x2 ;  /* 0x0000000e5f08a211 */ /* 0x004fc400078a10ff */
[CC--:B---3--:R-:W-:Y:S01]  /*14000*/  @!P0 LEA R10, P4, R210.reuse, R14.reuse, 0x2 ;  /* 0x0000000ed20a8211 */ /* 0x0c8fe200078810ff */
[----:B------:R1:W-:Y:S01]  /*14010*/  @!P3 ST.E.64 desc[UR42][R6.64], R84 ;  /* 0x000000540600b985 */ /* 0x0003e2000c101b2a */
[-C--:B------:R-:W-:Y:S02]  /*14020*/  @!P2 LEA.HI.X R9, R95, R3.reuse, R104, 0x2, P5 ;  /* 0x000000035f09a211 */ /* 0x080fe400028f1468 */
[----:B------:R-:W-:Y:S02]  /*14030*/  ISETP.GE.AND P3, PT, R215, UR4, PT ;  /* 0x00000004d7007c0c */ /* 0x000fe4000bf66270 */
[----:B------:R-:W-:Y:S01]  /*14040*/  @!P0 LEA.HI.X R11, R210, R3, R105, 0x2, P4 ;  /* 0x00000003d20b8211 */ /* 0x000fe200020f1469 */
[----:B------:R2:W-:Y:S01]  /*14050*/  @!P2 ST.E.64 desc[UR42][R8.64], R86 ;  /* 0x000000560800a985 */ /* 0x0005e2000c101b2a */
[----:B------:R-:W-:Y:S02]  /*14060*/  ISETP.GE.AND P4, PT, R214, UR4, PT ;  /* 0x00000004d6007c0c */ /* 0x000fe4000bf86270 */
[----:B----4-:R-:W-:Y:S01]  /*14070*/  @!P1 LEA R12, P5, R216, R14, 0x2 ;  /* 0x0000000ed80c9211 */ /* 0x010fe200078a10ff */
[----:B------:R3:W-:Y:S01]  /*14080*/  @!P0 ST.E.64 desc[UR42][R10.64], R88 ;  /* 0x000000580a008985 */ /* 0x0007e2000c101b2a */
[----:B------:R-:W-:-:S02]  /*14090*/  ISETP.GE.AND P2, PT, R213, UR4, PT ;  /* 0x00000004d5007c0c */ /* 0x000fc4000bf46270 */
[----:B------:R-:W-:Y:S02]  /*140a0*/  ISETP.GE.AND P0, PT, R212, UR4, PT ;  /* 0x00000004d4007c0c */ /* 0x000fe4000bf06270 */
[----:B------:R-:W-:Y:S02]  /*140b0*/  @!P1 LEA.HI.X R13, R216, R3, R226, 0x2, P5 ;  /* 0x00000003d80d9211 */ /* 0x000fe400028f14e2 */
[----:B0-----:R-:W-:-:S03]  /*140c0*/  @!P3 LEA R4, P5, R215, R14, 0x2 ;  /* 0x0000000ed704b211 */ /* 0x001fc600078a10ff */
[----:B------:R3:W-:Y:S01]  /*140d0*/  @!P1 ST.E.64 desc[UR42][R12.64], R90 ;  /* 0x0000005a0c009985 */ /* 0x0007e2000c101b2a */
[CC--:B-1----:R-:W-:Y:S02]  /*140e0*/  @!P4 LEA R6, P1, R214.reuse, R14.reuse, 0x2 ;  /* 0x0000000ed606c211 */ /* 0x0c2fe400078210ff */
        /* <DEDUP_REMOVED lines=9> */
[----:B------:R3:W-:Y:S01]  /*14180*/  @!P0 ST.E.64 desc[UR42][R20.64], R102 ;  /* 0x0000006614008985 */ /* 0x0007e2000c101b2a */
[----:B------:R-:W-:-:S13]  /*14190*/  ISETP.GE.AND P0, PT, R211, UR4, PT ;  /* 0x00000004d3007c0c */ /* 0x000fda000bf06270 */
[----:B---3--:R-:W-:Y:S05]  /*141a0*/  @P0 BRA `(.L_x_7136) ;  /* 0x0000000c00140947 */ /* 0x008fea0003800000 */
[----:B------:R-:W-:-:S04]  /*141b0*/  LEA R14, P0, R211, R14, 0x2 ;  /* 0x0000000ed30e7211 */ /* 0x000fc800078010ff */
[----:B------:R-:W-:-:S05]  /*141c0*/  LEA.HI.X R15, R211, R3, R221, 0x2, P0 ;  /* 0x00000003d30f7211 */ /* 0x000fca00000f14dd */
[----:B------:R0:W-:Y:S01]  /*141d0*/  ST.E.64 desc[UR42][R14.64], R150 ;  /* 0x000000960e007985 */ /* 0x0001e2000c101b2a */
[----:B------:R-:W-:Y:S05]  /*141e0*/  BRA `(.L_x_7136) ;  /* 0x0000000c00047947 */ /* 0x000fea0003800000 */
.L_x_7123:
        /* <DEDUP_REMOVED lines=16> */
[----:B------:R-:W0:-:S12]  /*142f0*/  S2R R0, SR_TID.X ;  /* 0x0000000000007919 */ /* 0x000e180000002100 */
[----:B------:R-:W2:Y:S01]  /*14300*/  @!P2 LDC R204, c[0x0][0xad4] ;  /* 0x0002b500ffccab82 */ /* 0x000ea20000000800 */
[----:B0-----:R-:W-:Y:S01]  /*14310*/  VIADD R0, R0, 0xffffff80 ;  /* 0xffffff8000007836 */ /* 0x001fe20000000000 */
[----:B--2---:R-:W-:-:S04]  /*14320*/  ISETP.GT.AND P2, PT, R204, 0x1, PT ;  /* 0x00000001cc00780c */ /* 0x004fc80003f44270 */
[----:B------:R-:W-:Y:S01]  /*14330*/  ISETP.GT.AND P3, PT, R0, 0x7f, PT ;  /* 0x0000007f0000780c */ /* 0x000fe20003f64270 */
[----:B----4-:R-:W-:-:S12]  /*14340*/  @P1 BRA `(.L_x_7141) ;  /* 0x0000000000101947 */ /* 0x010fd80003800000 */
[----:B------:R-:W-:Y:S05]  /*14350*/  @!P0 BRA `(.L_x_7141) ;  /* 0x00000000000c8947 */ /* 0x000fea0003800000 */
[----:B------:R-:W2:Y:S04]  /*14360*/  LDG.E R7, desc[UR42][R4.64] ;  /* 0x0000002a04077981 */ /* 0x000ea8000c1e1900 */
[----:B-----5:R-:W2:Y:S02]  /*14370*/  LDG.E R20, desc[UR42][R4.64+0x4] ;  /* 0x0000042a04147981 */ /* 0x020ea4000c1e1900 */
[----:B--2---:R-:W-:-:S07]  /*14380*/  IADD3 R20, -R7, R20, RZ ;  /* 0x0000001407147210 */ /* 0x004fce0007ffe1ff */
.L_x_7141:
[----:B------:R-:W-:Y:S01]  /*14390*/  BSSY B1, `(.L_x_7142) ;  /* 0x0000037000017945 */ /* 0x000fe20003800000 */
[----:B------:R-:W-:Y:S02]  /*143a0*/  SEL R205, R205, RZ, !P0 ;  /* 0x000000ffcdcd7207 */ /* 0x000fe40004000000 */
[----:B------:R-:W-:Y:S02]  /*143b0*/  SEL R217, R217, RZ, !P0 ;  /* 0x000000ffd9d97207 */ /* 0x000fe40004000000 */
[----:B-----5:R-:W-:Y:S01]  /*143c0*/  SHF.R.S32.HI R24, RZ, 0x1f, R3 ;  /* 0x0000001fff187819 */ /* 0x020fe20000011403 */
[----:B------:R-:W-:Y:S06]  /*143d0*/  @P3 BRA `(.L_x_7143) ;  /* 0x0000000000c83947 */ /* 0x000fec0003800000 */
[----:B------:R-:W0:Y:S01]  /*143e0*/  S2R R5, SR_TID.X ;  /* 0x0000000000057919 */ /* 0x000e220000002100 */
[----:B------:R-:W2:Y:S02]  /*143f0*/  LDC R33, c[0x0][0xbe8] ;  /* 0x0002fa00ff217b82 */ /* 0x000ea40000000800 */
[----:B--2---:R-:W-:Y:S02]  /*14400*/  IMAD R4, R20, R33, RZ ;  /* 0x0000002114047224 */ /* 0x004fe400078e02ff */
[----:B0-----:R-:W-:-:S04]  /*14410*/  IMAD R0, R208, 0x80, R5 ;  /* 0x00000080d0007824 */ /* 0x001fc800078e0205 */
[----:B------:R-:W-:-:S05]  /*14420*/  VIADD R25, R0, 0xffffff80 ;  /* 0xffffff8000197836 */ /* 0x000fca0000000000 */
[----:B------:R-:W-:-:S13]  /*14430*/  ISETP.GE.AND P0, PT, R25, R4, PT ;  /* 0x000000041900720c */ /* 0x000fda0003f06270 */
[----:B------:R-:W-:Y:S05]  /*14440*/  @P0 BRA `(.L_x_7143) ;  /* 0x0000000000ac0947 */ /* 0x000fea0003800000 */
[----:B------:R-:W-:Y:S01]  /*14450*/  IMAD.MOV.U32 R14, RZ, RZ, 0x9b8 ;  /* 0x000009b8ff0e7424 */ /* 0x000fe200078e00ff */
[----:B------:R-:W-:Y:S01]  /*14460*/  ISETP.GT.AND P0, PT, R204, 0x1, PT ;  /* 0x00000001cc00780c */ /* 0x000fe20003f04270 */
[----:B------:R-:W0:Y:S01]  /*14470*/  LDC.64 R26, c[0x0][0xba8] ;  /* 0x0002ea00ff1a7b82 */ /* 0x000e220000000a00 */
[----:B------:R-:W-:Y:S01]  /*14480*/  ISETP.NE.AND P1, PT, R33, 0x1, PT ;  /* 0x000000012100780c */ /* 0x000fe20003f25270 */
[----:B------:R-:W-:Y:S01]  /*14490*/  IMAD.MOV.U32 R15, RZ, RZ, R25 ;  /* 0x000000ffff0f7224 */ /* 0x000fe200078e0019 */
[----:B------:R-:W-:Y:S02]  /*144a0*/  SEL R14, R14, 0x978, P0 ;  /* 0x000009780e0e7807 */ /* 0x000fe40000000000 */
[----:B------:R-:W-:-:S03]  /*144b0*/  SEL R209, R209, RZ, P0 ;  /* 0x000000ffd1d17207 */ /* 0x000fc60000000000 */
[----:B------:R-:W2:Y:S08]  /*144c0*/  LDC.64 R6, c[0x0][R14+0x220] ;  /* 0x000088000e067b82 */ /* 0x000eb00000000a00 */
[----:B------:R-:W4:Y:S08]  /*144d0*/  LDC.64 R4, c[0x0][R14+0x218] ;  /* 0x000086000e047b82 */ /* 0x000f300000000a00 */
[----:B------:R-:W5:Y:S08]  /*144e0*/  LDC.64 R8, c[0x0][R14+0x228] ;  /* 0x00008a000e087b82 */ /* 0x000f700000000a00 */
[----:B------:R-:W1:Y:S08]  /*144f0*/  LDC.64 R10, c[0x0][R14+0x210] ;  /* 0x000084000e0a7b82 */ /* 0x000e700000000a00 */
[----:B------:R-:W3:Y:S08]  /*14500*/  @P1 LDC R0, c[0x0][0xbec] ;  /* 0x0002fb00ff001b82 */ /* 0x000ef00000000800 */
[----:B------:R-:W5:Y:S01]  /*14510*/  @P1 LDC R35, c[0x0][0xbf0] ;  /* 0x0002fc00ff231b82 */ /* 0x000f620000000800 */
[----:B--2---:R-:W-:-:S07]  /*14520*/  IMAD R7, R7, R205, RZ ;  /* 0x000000cd07077224 */ /* 0x004fce00078e02ff */
[----:B0-----:R-:W0:Y:S01]  /*14530*/  @!P0 LDC R26, c[0x0][0xb50] ;  /* 0x0002d400ff1a8b82 */ /* 0x001e220000000800 */
[----:B------:R-:W-:-:S04]  /*14540*/  IMAD.WIDE.U32 R12, R6, R205, RZ ;  /* 0x000000cd060c7225 */ /* 0x000fc800078e00ff */
[----:B------:R-:W-:Y:S02]  /*14550*/  IMAD R7, R6, R217, R7 ;  /* 0x000000d906077224 */ /* 0x000fe400078e0207 */
[----:B---3--:R-:W-:Y:S01]  /*14560*/  @P1 IMAD.HI.U32 R0, R25, R0, RZ ;  /* 0x0000000019001227 */ /* 0x008fe200078e00ff */
[----:B------:R-:W2:Y:S03]  /*14570*/  @!P0 LDC R27, c[0x0][0xb54] ;  /* 0x0002d500ff1b8b82 */ /* 0x000ea60000000800 */
[-C--:B----4-:R-:W-:Y:S02]  /*14580*/  IMAD R21, R5, R2.reuse, RZ ;  /* 0x0000000205157224 */ /* 0x090fe400078e02ff */
[----:B------:R-:W-:Y:S01]  /*14590*/  IMAD.WIDE.U32 R4, R4, R2, RZ ;  /* 0x0000000204047225 */ /* 0x000fe200078e00ff */
[----:B-----5:R-:W-:-:S03]  /*145a0*/  @P1 SHF.R.U32.HI R15, RZ, R35, R0 ;  /* 0x00000023ff0f1219 */ /* 0x020fc60000011600 */
[----:B------:R-:W-:Y:S01]  /*145b0*/  IMAD.IADD R21, R5, 0x1, R21 ;  /* 0x0000000105157824 */ /* 0x000fe200078e0215 */
[----:B------:R-:W-:Y:S01]  /*145c0*/  IADD3 R0, P1, P3, R12, R4, R3 ;  /* 0x000000040c007210 */ /* 0x000fe20007b3e003 */
[----:B------:R-:W-:Y:S02]  /*145d0*/  IMAD.IADD R12, R13, 0x1, R7 ;  /* 0x000000010d0c7824 */ /* 0x000fe400078e0207 */
[----:B------:R-:W-:Y:S02]  /*145e0*/  IMAD.MOV R6, RZ, RZ, -R15 ;  /* 0x000000ffff067224 */ /* 0x000fe400078e0a0f */
[----:B------:R-:W-:-:S04]  /*145f0*/  IMAD.WIDE.U32 R4, R8, R209, RZ ;  /* 0x000000d108047225 */ /* 0x000fc800078e00ff */
[----:B------:R-:W-:Y:S02]  /*14600*/  IMAD R9, R9, R209, RZ ;  /* 0x000000d109097224 */ /* 0x000fe400078e02ff */
[----:B------:R-:W-:Y:S01]  /*14610*/  IMAD R7, R33, R6, R25 ;  /* 0x0000000621077224 */ /* 0x000fe200078e0219 */
[----:B------:R-:W-:Y:S01]  /*14620*/  IADD3.X R6, R12, R21, R24, P1, P3 ;  /* 0x000000150c067210 */ /* 0x000fe20000fe6418 */
[----:B------:R-:W-:Y:S01]  /*14630*/  IMAD.IADD R9, R5, 0x1, R9 ;  /* 0x0000000105097824 */ /* 0x000fe200078e0209 */
[----:B------:R-:W-:Y:S01]  /*14640*/  IADD3 R4, P0, P1, R15, R0, R4 ;  /* 0x000000000f047210 */ /* 0x000fe2000791e004 */
[----:B-1----:R-:W-:Y:S01]  /*14650*/  IMAD R0, R11, R7, RZ ;  /* 0x000000070b007224 */ /* 0x002fe200078e02ff */
        /* <DEDUP_REMOVED lines=8> */
[----:B--2---:R-:W-:-:S05]  /*146e0*/  LEA.HI.X R7, R4, R27, R0, 0x2, P0 ;  /* 0x0000001b04077211 */ /* 0x004fca00000f1400 */
[----:B------:R0:W-:Y:S02]  /*146f0*/  STG.E desc[UR42][R6.64], R5 ;  /* 0x0000000506007986 */ /* 0x0001e4000c10192a */
.L_x_7143:
[----:B------:R-:W-:Y:S05]  /*14700*/  BSYNC B1 ;  /* 0x0000000000017941 */ /* 0x000fea0003800000 */
.L_x_7142:
[----:B------:R-:W-:Y:S05]  /*14710*/  @P2 BRA `(.L_x_7136) ;  /* 0x0000000400b82947 */ /* 0x000fea0003800000 */
[----:B------:R-:W2:Y:S01]  /*14720*/  LDC R21, c[0x0][0xbe8] ;  /* 0x0002fa00ff157b82 */ /* 0x000ea20000000800 */
[----:B------:R-:W-:Y:S01]  /*14730*/  ULDC.64 UR4, c[0x0][0xaa0] ;  /* 0x0002a80000047ab9 */ /* 0x000fe20000000a00 */
[----:B------:R-:W-:Y:S01]  /*14740*/  ULDC.64 UR6, c[0x0][0xaf0] ;  /* 0x0002bc0000067ab9 */ /* 0x000fe20000000a00 */
[----:B------:R-:W-:Y:S02]  /*14750*/  IMAD R0, R24, UR4, RZ ;  /* 0x0000000418007c24 */ /* 0x000fe4000f8e02ff */
[----:B0-----:R-:W-:-:S04]  /*14760*/  IMAD.WIDE.U32 R4, R3, UR4, RZ ;  /* 0x0000000403047c25 */ /* 0x001fc8000f8e00ff */
[----:B------:R-:W-:Y:S01]  /*14770*/  IMAD R7, R3, UR5, R0 ;  /* 0x0000000503077c24 */ /* 0x000fe2000f8e0200 */
[----:B------:R-:W-:Y:S01]  /*14780*/  ULDC.64 UR4, c[0x0][0xae8] ;  /* 0x0002ba0000047ab9 */ /* 0x000fe20000000a00 */
[----:B------:R-:W-:Y:S02]  /*14790*/  IMAD R3, R203, 0x20, R153 ;  /* 0x00000020cb037824 */ /* 0x000fe400078e0299 */
[----:B------:R-:W-:Y:S02]  /*147a0*/  IMAD.IADD R5, R5, 0x1, R7 ;  /* 0x0000000105057824 */ /* 0x000fe400078e0207 */
[----:B------:R-:W-:Y:S02]  /*147b0*/  IMAD R6, R208, 0x80, R3 ;  /* 0x00000080d0067824 */ /* 0x000fe400078e0203 */
[----:B------:R-:W-:-:S03]  /*147c0*/  IMAD.WIDE.U32 R4, R2, UR4, R4 ;  /* 0x0000000402047c25 */ /* 0x000fc6000f8e0004 */
[----:B------:R-:W-:Y:S01]  /*147d0*/  MOV R7, R6 ;  /* 0x0000000600077202 */ /* 0x000fe20000000f00 */
[----:B------:R-:W-:Y:S02]  /*147e0*/  IMAD R3, R217, UR6, RZ ;  /* 0x00000006d9037c24 */ /* 0x000fe4000f8e02ff */
[----:B------:R-:W-:Y:S01]  /*147f0*/  IMAD R5, R2, UR5, R5 ;  /* 0x0000000502057c24 */ /* 0x000fe2000f8e0205 */
[----:B--2---:R-:W-:Y:S01]  /*14800*/  ISETP.NE.AND P0, PT, R21, 0x1, PT ;  /* 0x000000011500780c */ /* 0x004fe20003f05270 */
[----:B------:R-:W-:-:S12]  /*14810*/  ULDC.64 UR4, c[0x0][0xae0] ;  /* 0x0002b80000047ab9 */ /* 0x000fd80000000a00 */
[----:B------:R-:W0:Y:S08]  /*14820*/  @P0 LDC R9, c[0x0][0xbec] ;  /* 0x0002fb00ff090b82 */ /* 0x000e300000000800 */
[----:B------:R-:W2:Y:S01]  /*14830*/  @P0 LDC R11, c[0x0][0xbf0] ;  /* 0x0002fc00ff0b0b82 */ /* 0x000ea20000000800 */
[----:B0-----:R-:W-:-:S04]  /*14840*/  @P0 IMAD.HI.U32 R0, R6, R9, RZ ;  /* 0x0000000906000227 */ /* 0x001fc800078e00ff */
[C---:B------:R-:W-:Y:S02]  /*14850*/  IMAD R9, R205.reuse, UR7, R3 ;  /* 0x00000007cd097c24 */ /* 0x040fe4000f8e0203 */
[----:B------:R-:W-:Y:S01]  /*14860*/  IMAD.WIDE.U32 R2, R205, UR6, R4 ;  /* 0x00000006cd027c25 */ /* 0x000fe2000f8e0004 */
[----:B--2---:R-:W-:-:S03]  /*14870*/  @P0 SHF.R.U32.HI R7, RZ, R11, R0 ;  /* 0x0000000bff070219 */ /* 0x004fc60000011600 */
[----:B------:R-:W-:Y:S01]  /*14880*/  IMAD.IADD R3, R3, 0x1, R9 ;  /* 0x0000000103037824 */ /* 0x000fe200078e0209 */
[--C-:B------:R-:W-:Y:S01]  /*14890*/  SHF.R.S32.HI R0, RZ, 0x1f, R7.reuse ;  /* 0x0000001fff007819 */ /* 0x100fe20000011407 */
[----:B------:R-:W-:Y:S02]  /*148a0*/  IMAD.MOV R5, RZ, RZ, -R7 ;  /* 0x000000ffff057224 */ /* 0x000fe400078e0a07 */
[----:B------:R-:W-:-:S04]  /*148b0*/  IMAD.WIDE.U32 R2, R7, UR4, R2 ;  /* 0x0000000407027c25 */ /* 0x000fc8000f8e0002 */
[----:B------:R-:W-:Y:S02]  /*148c0*/  IMAD R0, R0, UR4, RZ ;  /* 0x0000000400007c24 */ /* 0x000fe4000f8e02ff */
[----:B------:R-:W-:Y:S02]  /*148d0*/  IMAD R5, R21, R5, R6 ;  /* 0x0000000515057224 */ /* 0x000fe400078e0206 */
[----:B------:R-:W-:Y:S01]  /*148e0*/  IMAD R9, R7, UR5, R0 ;  /* 0x0000000507097c24 */ /* 0x000fe2000f8e0200 */
[----:B------:R-:W-:Y:S02]  /*148f0*/  ULDC.64 UR4, c[0x0][0xad8] ;  /* 0x0002b60000047ab9 */ /* 0x000fe40000000a00 */
[----:B------:R-:W-:Y:S01]  /*14900*/  SHF.R.S32.HI R0, RZ, 0x1f, R5 ;  /* 0x0000001fff007819 */ /* 0x000fe20000011405 */
[----:B------:R-:W-:-:S04]  /*14910*/  IMAD.IADD R3, R3, 0x1, R9 ;  /* 0x0000000103037824 */ /* 0x000fc800078e0209 */
        /* <DEDUP_REMOVED lines=9> */
[----:B------:R-:W-:Y:S06]  /*149b0*/  BRA.DIV UR4, `(.L_x_7144) ;  /* 0x0000008e04ec7947 */ /* 0x000fec000b800000 */
[----:B------:R0:W2:Y:S04]  /*149c0*/  SHFL.IDX PT, R3, R2, RZ, 0x181f ;  /* 0x00181fff02037589 */ /* 0x0000a800000e0000 */
[----:B------:R0:W4:Y:S02]  /*149d0*/  SHFL.IDX PT, R14, R0, RZ, 0x181f ;  /* 0x00181fff000e7589 */ /* 0x00012400000e0000 */
.L_x_7368:
[----:B------:R-:W-:Y:S01]  /*149e0*/  IMAD R21, R20, R21, RZ ;  /* 0x0000001514157224 */ /* 0x000fe200078e02ff */
[----:B------:R-:W-:Y:S04]  /*149f0*/  BSSY B1, `(.L_x_7145) ;  /* 0x000000c000017945 */ /* 0x000fe80003800000 */
[----:B------:R-:W-:-:S13]  /*14a00*/  ISETP.GE.AND P0, PT, R5, R21, PT ;  /* 0x000000150500720c */ /* 0x000fda0003f06270 */
[----:B------:R-:W-:Y:S05]  /*14a10*/  @P0 BRA `(.L_x_7146) ;  /* 0x0000000000240947 */ /* 0x000fea0003800000 */
[----:B------:R-:W-:Y:S02]  /*14a20*/  ULDC UR4, c[0x0][0xac8] ;  /* 0x0002b20000047ab9 */ /* 0x000fe40000000800 */
[----:B------:R-:W-:Y:S02]  /*14a30*/  ISETP.GE.AND P2, PT, R16, UR4, PT ;  /* 0x0000000410007c0c */ /* 0x000fe4000bf46270 */
[----:B------:R-:W-:-:S11]  /*14a40*/  ISETP.GE.AND P3, PT, R23, UR4, PT ;  /* 0x0000000417007c0c */ /* 0x000fd6000bf66270 */
[CC--:B----4-:R-:W-:Y:S02]  /*14a50*/  @!P2 LEA R6, P0, R16.reuse, R14.reuse, 0x1 ;  /* 0x0000000e1006a211 */ /* 0x0d0fe400078008ff */
[C---:B------:R-:W-:Y:S02]  /*14a60*/  @!P3 LEA R14, P1, R23.reuse, R14, 0x1 ;  /* 0x0000000e170eb211 */ /* 0x040fe400078208ff */
[-C--:B--2---:R-:W-:Y:S02]  /*14a70*/  @!P2 LEA.HI.X R7, R16, R3.reuse, R17, 0x1, P0 ;  /* 0x000000031007a211 */ /* 0x084fe400000f0c11 */
[----:B------:R-:W-:-:S03]  /*14a80*/  @!P3 LEA.HI.X R15, R23, R3, R22, 0x1, P1 ;  /* 0x00000003170fb211 */ /* 0x000fc600008f0c16 */
[----:B------:R2:W-:Y:S04]  /*14a90*/  @!P2 ST.E.128 desc[UR42][R6.64], RZ ;  /* 0x000000ff0600a985 */ /* 0x0005e8000c101d2a */
[----:B------:R2:W-:Y:S02]  /*14aa0*/  @!P3 ST.E.128 desc[UR42][R14.64], RZ ;  /* 0x000000ff0e00b985 */ /* 0x0005e4000c101d2a */
.L_x_7146:
[----:B------:R-:W-:Y:S05]  /*14ab0*/  BSYNC B1 ;  /* 0x0000000000017941 */ /* 0x000fea0003800000 */
.L_x_7145:
[----:B------:R-:W-:-:S03]  /*14ac0*/  UMOV UR4, 0xffffffff ;  /* 0xffffffff00047882 */ /* 0x000fc60000000000 */
[----:B------:R-:W-:Y:S05]  /*14ad0*/  BRA.DIV UR4, `(.L_x_7147) ;  /* 0x0000008e04d87947 */ /* 0x000fea000b800000 */
[----:B--2---:R2:W0:Y:S04]  /*14ae0*/  SHFL.IDX PT, R3, R2, 0x1, 0x181f ;  /* 0x00381f0002037f89 */ /* 0x00442800000e0000 */
[----:B----4-:R2:W4:Y:S02]  /*14af0*/  SHFL.IDX PT, R14, R0, 0x1, 0x181f ;  /* 0x00381f00000e7f89 */ /* 0x01052400000e0000 */
.L_x_7372:
[----:B------:R-:W-:Y:S01]  /*14b00*/  VIADD R4, R5, 0x20 ;  /* 0x0000002005047836 */ /* 0x000fe20000000000 */
        /* <DEDUP_REMOVED lines=8> */
[-C--:B0-----:R-:W-:Y:S02]  /*14b90*/  @!P2 LEA.HI.X R7, R16, R3.reuse, R17, 0x1, P0 ;  /* 0x000000031007a211 */ /* 0x081fe400000f0c11 */
[----:B------:R-:W-:-:S03]  /*14ba0*/  @!P3 LEA.HI.X R15, R23, R3, R22, 0x1, P1 ;  /* 0x00000003170fb211 */ /* 0x000fc600008f0c16 */
[----:B------:R0:W-:Y:S04]  /*14bb0*/  @!P2 ST.E.128 desc[UR42][R6.64], RZ ;  /* 0x000000ff0600a985 */ /* 0x0001e8000c101d2a */
[----:B------:R0:W-:Y:S02]  /*14bc0*/  @!P3 ST.E.128 desc[UR42][R14.64], RZ ;  /* 0x000000ff0e00b985 */ /* 0x0001e4000c101d2a */
.L_x_7149:
[----:B------:R-:W-:Y:S05]  /*14bd0*/  BSYNC B1 ;  /* 0x0000000000017941 */ /* 0x000fea0003800000 */
.L_x_7148:
[----:B------:R-:W-:-:S03]  /*14be0*/  UMOV UR4, 0xffffffff ;  /* 0xffffffff00047882 */ /* 0x000fc60000000000 */
[----:B------:R-:W-:Y:S05]  /*14bf0*/  BRA.DIV UR4, `(.L_x_7150) ;  /* 0x0000008e04d87947 */ /* 0x000fea000b800000 */
[----:B0-----:R0:W0:Y:S04]  /*14c00*/  SHFL.IDX PT, R3, R2, 0x2, 0x181f ;  /* 0x00581f0002037f89 */ /* 0x00102800000e0000 */
[----:B----4-:R4:W0:Y:S02]  /*14c10*/  SHFL.IDX PT, R14, R0, 0x2, 0x181f ;  /* 0x00581f00000e7f89 */ /* 0x01082400000e0000 */
.L_x_7376:
[----:B------:R-:W-:Y:S01]  /*14c20*/  VIADD R4, R5, 0x40 ;  /* 0x0000004005047836 */ /* 0x000fe20000000000 */
[----:B------:R-:W-:Y:S04]  /*14c30*/  BSSY B1, `(.L_x_7151) ;  /* 0x000000c000017945 */ /* 0x000fe80003800000 */
[----:B------:R-:W-:-:S13]  /*14c40*/  ISETP.GE.AND P0, PT, R4, R21, PT ;  /* 0x000000150400720c */ /* 0x000fda0003f06270 */
[----:B------:R-:W-:Y:S05]  /*14c50*/  @P0 BRA `(.L_x_7152) ;  /* 0x0000000000240947 */ /* 0x000fea0003800000 */
[----:B------:R-:W-:Y:S02]  /*14c60*/  ULDC UR4, c[0x0][0xac8] ;  /* 0x0002b20000047ab9 */ /* 0x000fe40000000800 */
[----:B------:R-:W-:Y:S02]  /*14c70*/  ISETP.GE.AND P2, PT, R16, UR4, PT ;  /* 0x0000000410007c0c */ /* 0x000fe4000bf46270 */
[----:B------:R-:W-:-:S11]  /*14c80*/  ISETP.GE.AND P3, PT, R23, UR4, PT ;  /* 0x0000000417007c0c */ /* 0x000fd6000bf66270 */
[CC--:B0-----:R-:W-:Y:S02]  /*14c90*/  @!P2 LEA R6, P0, R16.reuse, R14.reuse, 0x1 ;  /* 0x0000000e1006a211 */ /* 0x0c1fe400078008ff */
[C---:B------:R-:W-:Y:S02]  /*14ca0*/  @!P3 LEA R14, P1, R23.reuse, R14, 0x1 ;  /* 0x0000000e170eb211 */ /* 0x040fe400078208ff */
[-C--:B------:R-:W-:Y:S02]  /*14cb0*/  @!P2 LEA.HI.X R7, R16, R3.reuse, R17, 0x1, P0 ;  /* 0x000000031007a211 */ /* 0x080fe400000f0c11 */
[----:B------:R-:W-:-:S03]  /*14cc0*/  @!P3 LEA.HI.X R15, R23, R3, R22, 0x1, P1 ;  /* 0x00000003170fb211 */ /* 0x000fc600008f0c16 */
[----:B------:R0:W-:Y:S04]  /*14cd0*/  @!P2 ST.E.128 desc[UR42][R6.64], RZ ;  /* 0x000000ff0600a985 */ /* 0x0001e8000c101d2a */
[----:B------:R0:W-:Y:S02]  /*14ce0*/  @!P3 ST.E.128 desc[UR42][R14.64], RZ ;  /* 0x000000ff0e00b985 */ /* 0x0001e4000c101d2a */
.L_x_7152:
[----:B------:R-:W-:Y:S05]  /*14cf0*/  BSYNC B1 ;  /* 0x0000000000017941 */ /* 0x000fea0003800000 */
.L_x_7151:
[----:B------:R-:W-:-:S03]  /*14d00*/  UMOV UR4, 0xffffffff ;  /* 0xffffffff00047882 */ /* 0x000fc60000000000 */
[----:B------:R-:W-:Y:S05]  /*14d10*/  BRA.DIV UR4, `(.L_x_7153) ;  /* 0x0000008e04d87947 */ /* 0x000fea000b800000 */
[----:B0-----:R0:W0:Y:S04]  /*14d20*/  SHFL.IDX PT, R3, R2, 0x3, 0x181f ;  /* 0x00781f0002037f89 */ /* 0x00102800000e0000 */
[----:B------:R0:W0:Y:S02]  /*14d30*/  SHFL.IDX PT, R14, R0, 0x3, 0x181f ;  /* 0x00781f00000e7f89 */ /* 0x00002400000e0000 */
.L_x_7380:
[----:B0-2-4-:R-:W-:-:S05]  /*14d40*/  VIADD R0, R5, 0x60 ;  /* 0x0000006005007836 */ /* 0x015fca0000000000 */
[----:B------:R-:W-:-:S13]  /*14d50*/  ISETP.GE.AND P0, PT, R0, R21, PT ;  /* 0x000000150000720c */ /* 0x000fda0003f06270 */
[----:B------:R-:W-:Y:S05]  /*14d60*/  @P0 BRA `(.L_x_7136) ;  /* 0x0000000000240947 */ /* 0x000fea0003800000 */
[----:B------:R-:W-:Y:S02]  /*14d70*/  ULDC UR4, c[0x0][0xac8] ;  /* 0x0002b20000047ab9 */ /* 0x000fe40000000800 */
[----:B------:R-:W-:Y:S02]  /*14d80*/  ISETP.GE.AND P2, PT, R16, UR4, PT ;  /* 0x0000000410007c0c */ /* 0x000fe4000bf46270 */
[----:B------:R-:W-:-:S11]  /*14d90*/  ISETP.GE.AND P3, PT, R23, UR4, PT ;  /* 0x0000000417007c0c */ /* 0x000fd6000bf66270 */
[CC--:B------:R-:W-:Y:S02]  /*14da0*/  @!P2 LEA R4, P0, R16.reuse, R14.reuse, 0x1 ;  /* 0x0000000e1004a211 */ /* 0x0c0fe400078008ff */
[C---:B------:R-:W-:Y:S02]  /*14db0*/  @!P3 LEA R14, P1, R23.reuse, R14, 0x1 ;  /* 0x0000000e170eb211 */ /* 0x040fe400078208ff */
[-C--:B------:R-:W-:Y:S02]  /*14dc0*/  @!P2 LEA.HI.X R5, R16, R3.reuse, R17, 0x1, P0 ;  /* 0x000000031005a211 */ /* 0x080fe400000f0c11 */
[----:B------:R-:W-:-:S03]  /*14dd0*/  @!P3 LEA.HI.X R15, R23, R3, R22, 0x1, P1 ;  /* 0x00000003170fb211 */ /* 0x000fc600008f0c16 */
[----:B------:R2:W-:Y:S04]  /*14de0*/  @!P2 ST.E.128 desc[UR42][R4.64], RZ ;  /* 0x000000ff0400a985 */ /* 0x0005e8000c101d2a */
[----:B------:R2:W-:Y:S02]  /*14df0*/  @!P3 ST.E.128 desc[UR42][R14.64], RZ ;  /* 0x000000ff0e00b985 */ /* 0x0005e4000c101d2a */
.L_x_7136:
[----:B------:R-:W-:Y:S05]  /*14e00*/  BSYNC B0 ;  /* 0x0000000000007941 */ /* 0x000fea0003800000 */
.L_x_7122:
[----:B------:R-:W-:Y:S02]  /*14e10*/  ULDC UR4, c[0x0][0xc3c] ;  /* 0x00030f0000047ab9 */ /* 0x000fe40000000800 */
[----:B---3--:R-:W-:-:S13]  /*14e20*/  ISETP.GE.AND P0, PT, R31, UR4, PT ;  /* 0x000000041f007c0c */ /* 0x008fda000bf06270 */
[----:B------:R-:W-:Y:S05]  /*14e30*/  @!P0 BRA `(.L_x_7154) ;  /* 0xfffffec400088947 */ /* 0x000fea000383ffff */
[----:B------:R-:W-:Y:S05]  /*14e40*/  BRA `(.L_x_6945) ;  /* 0x0000006c00d07947 */ /* 0x000fea0003800000 */
.L_x_6943:
[----:B------:R-:W-:-:S08]  /*14e50*/  NOP ;  /* 0x0000000000007918 */ /* 0x000fd00000000000 */
[----:B------:R-:W0:-:S00]  /*14e60*/  USETMAXREG.DEALLOC.CTAPOOL 0x28 ;  /* 0x00000028000079c8 */ /* 0x000e0000080e0500 */
        /* <DEDUP_REMOVED lines=16> */
.L_x_7155:
        /* <DEDUP_REMOVED lines=43> */
.L_x_7159:
        /* <DEDUP_REMOVED lines=37> */
.L_x_7157:
        /* <DEDUP_REMOVED lines=18> */
.L_x_7160:
        /* <DEDUP_REMOVED lines=10> */
[----:B------:R-:W-:Y:S01]  /*15630*/  IMAD.HI.U32 R2, R3, R11, R2 ;  /* 0x0000000b03027227 */ /* 0x000fe200078e0002 */
[----:B------:R-:W-:-:S03]  /*15640*/  IADD3 R19, R19, UR4, RZ ;  /* 0x0000000413137c10 */ /* 0x000fc6000fffe0ff */
        /* <DEDUP_REMOVED lines=46> */
.L_x_7158:
[----:B------:R-:W-:Y:S02]  /*15930*/  IMAD.MOV.U32 R17, RZ, RZ, RZ ;  /* 0x000000ffff117224 */ /* 0x000fe400078e00ff */
[----:B------:R-:W-:Y:S02]  /*15940*/  IMAD.U32 R16, RZ, RZ, UR6 ;  /* 0x00000006ff107e24 */ /* 0x000fe4000f8e00ff */
[----:B------:R-:W-:-:S07]  /*15950*/  IMAD.MOV.U32 R18, RZ, RZ, RZ ;  /* 0x000000ffff127224 */ /* 0x000fce00078e00ff */
.L_x_7161:
[----:B------:R-:W-:-:S13]  /*15960*/  ISETP.NE.AND P0, PT, R7, RZ, PT ;  /* 0x000000ff0700720c */ /* 0x000fda0003f05270 */
[----:B------:R-:W0:Y:S01]  /*15970*/  @!P0 S2R R3, SR_CgaCtaId ;  /* 0x0000000000038919 */ /* 0x000e220000008800 */
[----:B------:R-:W-:-:S04]  /*15980*/  @!P0 MOV R2, 0x400 ;  /* 0x0000040000028802 */ /* 0x000fc80000000f00 */
[----:B0-----:R-:W-:-:S05]  /*15990*/  @!P0 LEA R2, R3, R2, 0x18 ;  /* 0x0000000203028211 */ /* 0x001fca00078ec0ff */
[----:B------:R0:W-:Y:S01]  /*159a0*/  @!P0 STS.128 [R2+0x288d0], R16 ;  /* 0x0288d01002008388 */ /* 0x0001e20000000c00 */
[----:B------:R-:W-:Y:S06]  /*159b0*/  BAR.ARV 0x5, 0x180 ;  /* 0x0146000000007b1d */ /* 0x000fec0000002000 */
.L_x_7156:
[----:B------:R2:W-:Y:S01]  /*159c0*/  STL [R1+0x24], RZ ;  /* 0x000024ff01007387 */ /* 0x0005e20000100800 */
[----:B------:R-:W-:Y:S01]  /*159d0*/  ULDC UR4, c[0x0][0xc3c] ;  /* 0x00030f0000047ab9 */ /* 0x000fe20000000800 */
[----:B------:R-:W-:Y:S01]  /*159e0*/  IMAD.MOV.U32 R28, RZ, RZ, 0x1 ;  /* 0x00000001ff1c7424 */ /* 0x000fe200078e00ff */
[----:B-1----:R-:W-:Y:S01]  /*159f0*/  ISETP.GE.AND P0, PT, R19, UR4, PT ;  /* 0x0000000413007c0c */ /* 0x002fe2000bf06270 */
[----:B------:R-:W-:-:S12]  /*15a00*/  IMAD.MOV.U32 R25, RZ, RZ, RZ ;  /* 0x000000ffff197224 */ /* 0x000fd800078e00ff */
[----:B--2---:R-:W-:Y:S05]  /*15a10*/  @P0 BRA `(.L_x_7162) ;  /* 0x0000006000000947 */ /* 0x004fea0003800000 */
[----:B------:R-:W1:Y:S01]  /*15a20*/  S2UR UR5, SR_CgaCtaId ;  /* 0x00000000000579c3 */ /* 0x000e620000008800 */
[C---:B------:R-:W-:Y:S01]  /*15a30*/  IMAD.SHL.U32 R31, R0.reuse, 0x8, RZ ;  /* 0x00000008001f7824 */ /* 0x040fe200078e00ff */
[----:B0-----:R-:W-:Y:S01]  /*15a40*/  LOP3.LUT R2, R0, 0x7f, RZ, 0xc0, !PT ;  /* 0x0000007f00027812 */ /* 0x001fe200078ec0ff */
[----:B------:R-:W-:Y:S01]  /*15a50*/  UMOV UR4, 0x400 ;  /* 0x0000040000047882 */ /* 0x000fe20000000000 */
[----:B------:R0:W-:Y:S01]  /*15a60*/  STL [R1+0x24], RZ ;  /* 0x000024ff01007387 */ /* 0x0001e20000100800 */
[----:B------:R-:W-:Y:S01]  /*15a70*/  BSSY B8, `(.L_x_7162) ;  /* 0x00005fa000087945 */ /* 0x000fe20003800000 */
[C---:B------:R-:W-:Y:S01]  /*15a80*/  LOP3.LUT R3, R31.reuse, 0x1f8, RZ, 0xc0, !PT ;  /* 0x000001f81f037812 */ /* 0x040fe200078ec0ff */
[----:B------:R-:W-:Y:S01]  /*15a90*/  IMAD.SHL.U32 R34, R2, 0x8, RZ ;  /* 0x0000000802227824 */ /* 0x000fe200078e00ff */
[----:B------:R-:W-:Y:S01]  /*15aa0*/  LOP3.LUT R31, R31, 0x38, RZ, 0xc0, !PT ;  /* 0x000000381f1f7812 */ /* 0x000fe200078ec0ff */
[----:B------:R-:W-:Y:S01]  /*15ab0*/  IMAD.MOV.U32 R29, RZ, RZ, 0x1 ;  /* 0x00000001ff1d7424 */ /* 0x000fe200078e00ff */
[----:B------:R-:W-:Y:S01]  /*15ac0*/  LOP3.LUT R3, R3, 0x38, R0, 0x78, !PT ;  /* 0x0000003803037812 */ /* 0x000fe200078e7800 */
[----:B------:R-:W-:Y:S01]  /*15ad0*/  IMAD.MOV.U32 R27, RZ, RZ, RZ ;  /* 0x000000ffff1b7224 */ /* 0x000fe200078e00ff */
[----:B------:R-:W-:Y:S01]  /*15ae0*/  LOP3.LUT R30, R31, 0x40, RZ, 0xfc, !PT ;  /* 0x000000401f1e7812 */ /* 0x000fe200078efcff */
[----:B------:R-:W-:Y:S01]  /*15af0*/  IMAD.MOV.U32 R25, RZ, RZ, RZ ;  /* 0x000000ffff197224 */ /* 0x000fe200078e00ff */
[----:B------:R-:W-:Y:S01]  /*15b00*/  LOP3.LUT R34, R3, 0x200, R34, 0xf8, !PT ;  /* 0x0000020003227812 */ /* 0x000fe200078ef822 */
[----:B------:R-:W-:Y:S01]  /*15b10*/  IMAD.MOV.U32 R28, RZ, RZ, 0x1 ;  /* 0x00000001ff1c7424 */ /* 0x000fe200078e00ff */
[----:B------:R-:W-:Y:S01]  /*15b20*/  ULOP3.LUT UR38, UR36, 0x2, URZ, 0xfc, !UPT ;  /* 0x0000000224267892 */ /* 0x000fe2000f8efc3f */
[----:B------:R-:W-:Y:S01]  /*15b30*/  ULDC.64 UR40, c[0x0][0x198] ;  /* 0x0000660000287ab9 */ /* 0x000fe20000000a00 */
[----:B------:R-:W-:Y:S01]  /*15b40*/  ULDC UR37, c[0x0][0xc] ;  /* 0x0000030000257ab9 */ /* 0x000fe20000000800 */
[----:B-1----:R-:W-:-:S06]  /*15b50*/  ULEA UR4, UR5, UR4, 0x18 ;  /* 0x0000000405047291 */ /* 0x002fcc000f8ec03f */
[----:B------:R-:W-:-:S05]  /*15b60*/  IMAD.U32 R22, RZ, RZ, UR4 ;  /* 0x00000004ff167e24 */ /* 0x000fca000f8e00ff */
[----:B------:R-:W-:-:S05]  /*15b70*/  LEA R0, R34, R22, 0x1 ;  /* 0x0000001622007211 */ /* 0x000fca00078e08ff */
[----:B------:R0:W-:Y:S02]  /*15b80*/  STL [R1+0x8], R0 ;  /* 0x0000080001007387 */ /* 0x0001e40000100800 */
.L_x_7263:
[----:B------:R-:W1:Y:S02]  /*15b90*/  LDC.64 R32, c[0x0][0xc88] ;  /* 0x00032200ff207b82 */ /* 0x000e640000000a00 */
[----:B-1----:R-:W-:-:S06]  /*15ba0*/  IMAD.WIDE R32, R19, 0x4, R32 ;  /* 0x0000000413207825 */ /* 0x002fcc00078e0220 */
[----:B0-----:R-:W0:Y:S01]  /*15bb0*/  LDG.E R32, desc[UR42][R32.64] ;  /* 0x0000002a20207981 */ /* 0x001e22000c1e1900 */
[----:B------:R-:W-:Y:S05]  /*15bc0*/  YIELD ;  /* 0x0000000000007946 */ /* 0x000fea0003800000 */
[----:B------:R-:W-:Y:S01]  /*15bd0*/  ULDC.64 UR4, c[0x0][0xa28] ;  /* 0x00028a0000047ab9 */ /* 0x000fe20000000a00 */
[----:B------:R-:W-:Y:S01]  /*15be0*/  IMAD.MOV.U32 R37, RZ, RZ, RZ ;  /* 0x000000ffff257224 */ /* 0x000fe200078e00ff */
[----:B------:R-:W-:Y:S01]  /*15bf0*/  ISETP.NE.U32.AND P0, PT, RZ, UR4, PT ;  /* 0x00000004ff007c0c */ /* 0x000fe2000bf05070 */
[----:B------:R-:W-:Y:S01]  /*15c00*/  IMAD.MOV.U32 R6, RZ, RZ, RZ ;  /* 0x000000ffff067224 */ /* 0x000fe200078e00ff */
[----:B------:R-:W-:Y:S01]  /*15c10*/  ULDC.64 UR8, c[0x0][0xa18] ;  /* 0x0002860000087ab9 */ /* 0x000fe20000000a00 */
[----:B------:R-:W-:Y:S01]  /*15c20*/  ULDC.64 UR6, c[0x0][0xa10] ;  /* 0x0002840000067ab9 */ /* 0x000fe20000000a00 */
[----:B------:R-:W-:-:S02]  /*15c30*/  ISETP.NE.AND.EX P0, PT, RZ, UR5, PT, P0 ;  /* 0x00000005ff007c0c */ /* 0x000fc4000bf05300 */
[----:B0-----:R-:W-:-:S11]  /*15c40*/  SHF.R.S32.HI R0, RZ, 0x1f, R32 ;  /* 0x0000001fff007819 */ /* 0x001fd60000011420 */
        /* <DEDUP_REMOVED lines=8> */
[----:B------:R-:W-:Y:S01]  /*15cd0*/  ISETP.NE.U32.AND P1, PT, RZ, UR8, PT ;  /* 0x00000008ff007c0c */ /* 0x000fe2000bf25070 */
[----:B0-----:R-:W-:Y:S01]  /*15ce0*/  IMAD.MOV.U32 R0, RZ, RZ, RZ ;  /* 0x000000ffff007224 */ /* 0x001fe200078e00ff */
[----:B------:R-:W-:Y:S02]  /*15cf0*/  ISETP.NE.AND.EX P0, PT, RZ, UR5, PT, P0 ;  /* 0x00000005ff007c0c */ /* 0x000fe4000bf05300 */
[----:B------:R-:W-:Y:S02]  /*15d00*/  ISETP.NE.AND.EX P1, PT, RZ, UR9, PT, P1 ;  /* 0x00000009ff007c0c */ /* 0x000fe4000bf25310 */
[----:B------:R-:W-:Y:S02]  /*15d10*/  ISETP.NE.U32.AND P2, PT, RZ, UR6, PT ;  /* 0x00000006ff007c0c */ /* 0x000fe4000bf45070 */
[----:B-1----:R-:W-:-:S02]  /*15d20*/  IADD3 R2, P3, R23, UR4, RZ ;  /* 0x0000000417027c10 */ /* 0x002fc4000ff7e0ff */
[----:B------:R-:W-:Y:S02]  /*15d30*/  ISETP.NE.AND.EX P2, PT, RZ, UR7, PT, P2 ;  /* 0x00000007ff007c0c */ /* 0x000fe4000bf45320 */
[----:B------:R-:W-:Y:S02]  /*15d40*/  IADD3.X R3, R24, UR5, RZ, P3, !PT ;  /* 0x0000000518037c10 */ /* 0x000fe40009ffe4ff */
[----:B------:R-:W-:-:S03]  /*15d50*/  IADD3 R4, P4, R23, UR6, RZ ;  /* 0x0000000617047c10 */ /* 0x000fc6000ff9e0ff */
[----:B--2---:R-:W2:Y:S01]  /*15d60*/  @P0 LDG.E R6, desc[UR42][R2.64] ;  /* 0x0000002a02060981 */ /* 0x004ea2000c1e1900 */
[----:B------:R-:W-:Y:S01]  /*15d70*/  ULDC UR4, c[0x0][0x288] ;  /* 0x0000a20000047ab9 */ /* 0x000fe20000000800 */
[----:B------:R-:W-:Y:S01]  /*15d80*/  IADD3.X R5, R24, UR7, RZ, P4, !PT ;  /* 0x0000000718057c10 */ /* 0x000fe2000a7fe4ff */
[----:B------:R-:W-:Y:S01]  /*15d90*/  IMAD.U32 R8, RZ, RZ, UR4 ;  /* 0x00000004ff087e24 */ /* 0x000fe2000f8e00ff */
[----:B------:R-:W-:-:S03]  /*15da0*/  ULDC.64 UR4, c[0x0][0x418] ;  /* 0x0001060000047ab9 */ /* 0x000fc60000000a00 */
[----:B------:R-:W5:Y:S04]  /*15db0*/  @P2 LDG.E R0, desc[UR42][R4.64] ;  /* 0x0000002a04002981 */ /* 0x000f68000c1e1900 */
[----:B--2---:R0:W-:Y:S02]  /*15dc0*/  STL [R1+0xc], R6 ;  /* 0x00000c0601007387 */ /* 0x0041e40000100800 */
[----:B0-----:R-:W-:-:S04]  /*15dd0*/  @P1 IADD3 R6, P3, R23, UR8, RZ ;  /* 0x0000000817061c10 */ /* 0x001fc8000ff7e0ff */
[----:B------:R-:W-:-:S05]  /*15de0*/  @P1 IADD3.X R7, R24, UR9, RZ, P3, !PT ;  /* 0x0000000918071c10 */ /* 0x000fca0009ffe4ff */
[----:B------:R0:W2:Y:S01]  /*15df0*/  @P1 LDG.E R8, desc[UR42][R6.64] ;  /* 0x0000002a06081981 */ /* 0x0000a2000c1e1900 */
        /* <DEDUP_REMOVED lines=8> */
[----:B--2---:R0:W-:Y:S02]  /*15e80*/  STL [R1+0x20], R8 ;  /* 0x0000200801007387 */ /* 0x0041e40000100800 */
[----:B0-----:R-:W-:Y:S01]  /*15e90*/  IMAD.U32 R8, RZ, RZ, UR4 ;  /* 0x00000004ff087e24 */ /* 0x001fe2000f8e00ff */
[----:B------:R-:W-:Y:S06]  /*15ea0*/  @P1 BRA `(.L_x_7163) ;  /* 0x0000000000141947 */ /* 0x000fec0003800000 */
[----:B------:R-:W-:Y:S05]  /*15eb0*/  @!P0 BRA `(.L_x_7163) ;  /* 0x0000000000108947 */ /* 0x000fea0003800000 */
[----:B------:R-:W2:Y:S04]  /*15ec0*/  LDG.E R10, desc[UR42][R2.64] ;  /* 0x0000002a020a7981 */ /* 0x000ea8000c1e1900 */
[----:B------:R-:W2:Y:S02]  /*15ed0*/  LDG.E R7, desc[UR42][R2.64+0x4] ;  /* 0x0000042a02077981 */ /* 0x000ea4000c1e1900 */
[----:B--2---:R-:W-:-:S05]  /*15ee0*/  IMAD.IADD R2, R7, 0x1, -R10 ;  /* 0x0000000107027824 */ /* 0x004fca00078e0a0a */
[----:B------:R0:W-:Y:S02]  /*15ef0*/  STL [R1+0x20], R2 ;  /* 0x0000200201007387 */ /* 0x0001e40000100800 */
.L_x_7163:
[----:B------:R-:W-:Y:S01]  /*15f00*/  ULDC.64 UR4, c[0x0][0xa20] ;  /* 0x0002880000047ab9 */ /* 0x000fe20000000a00 */
[C---:B0-----:R-:W-:Y:S01]  /*15f10*/  LOP3.LUT R2, R18.reuse, 0xff000000, RZ, 0xc0, !PT ;  /* 0xff00000012027812 */ /* 0x041fe200078ec0ff */
        /* <DEDUP_REMOVED lines=8> */
[----:B------:R-:W-:-:S04]  /*15fa0*/  IADD3 R2, P0, R23, UR4, RZ ;  /* 0x0000000417027c10 */ /* 0x000fc8000ff1e0ff */
[----:B------:R-:W-:-:S05]  /*15fb0*/  IADD3.X R3, R24, UR5, RZ, P0, !PT ;  /* 0x0000000518037c10 */ /* 0x000fca00087fe4ff */
[----:B------:R0:W5:Y:S01]  /*15fc0*/  LDG.E R8, desc[UR42][R2.64] ;  /* 0x0000002a02087981 */ /* 0x000162000c1e1900 */
[----:B------:R-:W-:Y:S05]  /*15fd0*/  BRA `(.L_x_7165) ;  /* 0x0000000000247947 */ /* 0x000fea0003800000 */
.L_x_7164:
        /* <DEDUP_REMOVED lines=9> */
.L_x_7165:
        /* <DEDUP_REMOVED lines=8> */
[C---:B------:R-:W-:Y:S02]  /*160f0*/  ISETP.GE.AND P1, PT, R35.reuse, 0x1, PT ;  /* 0x000000012300780c */ /* 0x040fe40003f26270 */
[----:B------:R-:W-:-:S04]  /*16100*/  IADD3 R2, R35, 0x7f, RZ ;  /* 0x0000007f23027810 */ /* 0x000fc80007ffe0ff */
[----:B------:R-:W-:-:S04]  /*16110*/  SHF.R.S32.HI R3, RZ, 0x1f, R2 ;  /* 0x0000001fff037819 */ /* 0x000fc80000011402 */
[----:B------:R-:W-:-:S04]  /*16120*/  LEA.HI R3, R3, R2, RZ, 0x7 ;  /* 0x0000000203037211 */ /* 0x000fc800078f38ff */
[----:B------:R-:W-:Y:S01]  /*16130*/  SHF.R.S32.HI R4, RZ, 0x7, R3 ;  /* 0x00000007ff047819 */ /* 0x000fe20000011403 */
        /* <DEDUP_REMOVED lines=31> */
.L_x_7167:
[----:B------:R-:W-:Y:S05]  /*16330*/  BSYNC B0 ;  /* 0x0000000000007941 */ /* 0x000fea0003800000 */
.L_x_7166:
[-C--:B------:R-:W-:Y:S01]  /*16340*/  IMAD R7, R36, R3.reuse, RZ ;  /* 0x0000000324077224 */ /* 0x080fe200078e02ff */
[----:B------:R-:W-:Y:S04]  /*16350*/  BSSY B0, `(.L_x_7168) ;  /* 0x0000114000007945 */ /* 0x000fe80003800000 */
[C---:B------:R-:W-:Y:S01]  /*16360*/  VIADDMNMX R3, R7.reuse, R3, R4, PT ;  /* 0x0000000307037246 */ /* 0x040fe20003800104 */
[----:B------:R-:W-:-:S04]  /*16370*/  IMAD R7, R7, 0x80, -R8 ;  /* 0x0000008007077824 */ /* 0x000fc800078e0a08 */
[----:B------:R-:W-:Y:S01]  /*16380*/  IMAD R3, R3, 0x80, -R8 ;  /* 0x0000008003037824 */ /* 0x000fe200078e0a08 */
[----:B------:R-:W-:-:S04]  /*16390*/  VIMNMX R7, RZ, R7, !PT ;  /* 0x00000007ff077248 */ /* 0x000fc80007fe0100 */
[----:B------:R-:W-:Y:S02]  /*163a0*/  VIMNMX R2, R3, R6, PT ;  /* 0x0000000603027248 */ /* 0x000fe40003fe0100 */
[----:B------:R-:W-:Y:S02]  /*163b0*/  SHF.R.U32.HI R6, RZ, 0x7, R7 ;  /* 0x00000007ff067819 */ /* 0x000fe40000011607 */
[----:B------:R-:W-:-:S13]  /*163c0*/  ISETP.GT.AND P0, PT, R2, R7, PT ;  /* 0x000000070200720c */ /* 0x000fda0003f04270 */
[----:B------:R-:W-:-:S05]  /*163d0*/  @P0 VIADD R2, R2, 0x7f ;  /* 0x0000007f02020836 */ /* 0x000fca0000000000 */
[----:B------:R-:W-:-:S04]  /*163e0*/  @P0 SHF.R.S32.HI R3, RZ, 0x1f, R2 ;  /* 0x0000001fff030819 */ /* 0x000fc80000011402 */
[----:B------:R-:W-:Y:S02]  /*163f0*/  @P0 LEA.HI R2, R3, R2, RZ, 0x7 ;  /* 0x0000000203020211 */ /* 0x000fe400078f38ff */
[-C--:B------:R-:W-:Y:S02]  /*16400*/  MOV R3, R6.reuse ;  /* 0x0000000600037202 */ /* 0x080fe40000000f00 */
        /* <DEDUP_REMOVED lines=11> */
.L_x_7383:
[----:B-1----:R-:W-:Y:S02]  /*164c0*/  ISETP.NE.AND P0, PT, R14, RZ, PT ;  /* 0x000000ff0e00720c */ /* 0x002fe40003f05270 */
[----:B------:R-:W-:-:S11]  /*164d0*/  PLOP3.LUT P6, PT, PT, PT, PT, 0x8, 0x0 ;  /* 0x000000000000781c */ /* 0x000fd60003fce170 */
[----:B------:R-:W-:Y:S05]  /*164e0*/  @P0 BRA `(.L_x_7171) ;  /* 0x00000000000c0947 */ /* 0x000fea0003800000 */
[----:B------:R-:W-:-:S03]  /*164f0*/  UMOV UR4, 0xffffffff ;  /* 0xffffffff00047882 */ /* 0x000fc60000000000 */
[----:B------:R-:W-:Y:S05]  /*16500*/  BRA.DIV UR4, `(.L_x_7172) ;  /* 0x0000007a04587947 */ /* 0x000fea000b800000 */
[----:B------:R-:W-:-:S13]  /*16510*/  ELECT P6, URZ, PT ;  /* 0x00000000003f782f */ /* 0x000fda00038c0000 */
.L_x_7171:
        /* <DEDUP_REMOVED lines=9> */
.L_x_7386:
[----:B------:R-:W-:Y:S05]  /*165b0*/  BSYNC B1 ;  /* 0x0000000000017941 */ /* 0x000fea0003800000 */
.L_x_7173:
        /* <DEDUP_REMOVED lines=10> */
.L_x_7387:
[----:B------:R-:W-:Y:S05]  /*16660*/  BSYNC B2 ;  /* 0x0000000000027941 */ /* 0x000fea0003800000 */
.L_x_7177:
        /* <DEDUP_REMOVED lines=9> */
.L_x_7180:
[----:B------:R-:W-:Y:S05]  /*16700*/  BSYNC B2 ;  /* 0x0000000000027941 */ /* 0x000fea0003800000 */
.L_x_7179:
[----:B------:R-:W-:Y:S01]  /*16710*/  IMAD.MOV.U32 R20, RZ, RZ, RZ ;  /* 0x000000ffff147224 */ /* 0x000fe200078e00ff */
[----:B------:R-:W-:Y:S01]  /*16720*/  UIADD3 UR4, UP0, UR40, 0x570, URZ ;  /* 0x0000057028047890 */ /* 0x000fe2000ff1e03f */
[----:B------:R-:W-:Y:S01]  /*16730*/  IMAD R8, R3, 0x80, R0 ;  /* 0x0000008003087824 */ /* 0x000fe200078e0200 */
[----:B------:R-:W-:Y:S01]  /*16740*/  PLOP3.LUT P0, PT, PT, PT, PT, 0x80, 0x0 ;  /* 0x000000000000781c */ /* 0x000fe20003f0f070 */
[C---:B0-----:R-:W-:Y:S01]  /*16750*/  IMAD R7, R27.reuse, 0x8000, R22 ;  /* 0x000080001b077824 */ /* 0x041fe200078e0216 */
        /* <DEDUP_REMOVED lines=8> */
.L_x_7181:
        /* <DEDUP_REMOVED lines=16> */
.L_x_7182:
        /* <DEDUP_REMOVED lines=13> */
.L_x_7388:
[----:B------:R-:W-:Y:S05]  /*169b0*/  BSYNC B2 ;  /* 0x0000000000027941 */ /* 0x000fea0003800000 */
.L_x_7183:
[----:B------:R-:W-:Y:S01]  /*169c0*/  BSSY B2, `(.L_x_7185) ;  /* 0x000000b000027945 */ /* 0x000fe20003800000 */
[----:B------:R-:W-:Y:S01]  /*169d0*/  MOV R14, 0x0 ;  /* 0x00000000000e7802 */ /* 0x000fe20000000f00 */
[----:B------:R-:W-:Y:S02]  /*169e0*/  IMAD.MOV.U32 R15, RZ, RZ, 0x12f00000 ;  /* 0x12f00000ff0f7424 */ /* 0x000fe400078e00ff */
        /* <DEDUP_REMOVED lines=8> */
.L_x_7186:
[----:B------:R-:W-:Y:S05]  /*16a70*/  BSYNC B2 ;  /* 0x0000000000027941 */ /* 0x000fea0003800000 */
.L_x_7185:
        /* <DEDUP_REMOVED lines=9> */
.L_x_7187:
        /* <DEDUP_REMOVED lines=15> */
.L_x_7188:
        /* <DEDUP_REMOVED lines=10> */
.L_x_7176:
[----:B------:R-:W-:Y:S05]  /*16ca0*/  BSYNC B1 ;  /* 0x0000000000017941 */ /* 0x000fea0003800000 */
.L_x_7175:
        /* <DEDUP_REMOVED lines=9> */
.L_x_7203:
        /* <DEDUP_REMOVED lines=11> */
.L_x_7389:
[----:B------:R-:W-:Y:S05]  /*16df0*/  BSYNC B2 ;  /* 0x0000000000027941 */ /* 0x000fea0003800000 */
.L_x_7191:
        /* <DEDUP_REMOVED lines=9> */
.L_x_7194:
[----:B------:R-:W-:Y:S05]  /*16e90*/  BSYNC B2 ;  /* 0x0000000000027941 */ /* 0x000fea0003800000 */
.L_x_7193:
[----:B------:R-:W-:Y:S01]  /*16ea0*/  IMAD.MOV.U32 R14, RZ, RZ, RZ ;  /* 0x000000ffff0e7224 */ /* 0x000fe200078e00ff */
[----:B------:R-:W-:Y:S01]  /*16eb0*/  UIADD3 UR4, UP0, UR40, 0x570, URZ ;  /* 0x0000057028047890 */ /* 0x000fe2000ff1e03f */
[----:B------:R-:W-:Y:S01]  /*16ec0*/  IMAD R8, R27, 0x8000, R22 ;  /* 0x000080001b087824 */ /* 0x000fe200078e0216 */
[----:B------:R-:W-:Y:S01]  /*16ed0*/  PLOP3.LUT P2, PT, PT, PT, PT, 0x80, 0x0 ;  /* 0x000000000000781c */ /* 0x000fe20003f4f070 */
[----:B0-----:R-:W-:Y:S01]  /*16ee0*/  IMAD R7, R11, 0x80, R0 ;  /* 0x000000800b077824 */ /* 0x001fe200078e0200 */
[----:B------:R-:W-:Y:S01]  /*16ef0*/  R2UR UR10, R14 ;  /* 0x000000000e0a72ca */ /* 0x000fe200000e0000 */
[----:B------:R-:W-:Y:S01]  /*16f00*/  VIADD R12, R8, 0x18400 ;  /* 0x00018400080c7836 */ /* 0x000fe20000000000 */
[----:B------:R-:W-:Y:S01]  /*16f10*/  IADD3 R3, R10, 0x28890, RZ ;  /* 0x000288900a037810 */ /* 0x000fe20007ffe0ff */
[----:B------:R-:W-:Y:S01]  /*16f20*/  UIADD3.X UR5, URZ, UR41, URZ, UP0, !UPT ;  /* 0x000000293f057290 */ /* 0x000fe200087fe43f */
[----:B------:R-:W-:Y:S01]  /*16f30*/  UMOV UR6, 0x0 ;  /* 0x0000000000067882 */ /* 0x000fe20000000000 */
[----:B------:R-:W-:-:S10]  /*16f40*/  UMOV UR7, 0x12f00000 ;  /* 0x12f0000000077882 */ /* 0x000fd40000000000 */
.L_x_7195:
        /* <DEDUP_REMOVED lines=16> */
.L_x_7196:
        /* <DEDUP_REMOVED lines=13> */
.L_x_7390:
[----:B------:R-:W-:Y:S05]  /*17120*/  BSYNC B2 ;  /* 0x0000000000027941 */ /* 0x000fea0003800000 */
.L_x_7197:
        /* <DEDUP_REMOVED lines=11> */
.L_x_7200:
[----:B------:R-:W-:Y:S05]  /*171e0*/  BSYNC B2 ;  /* 0x0000000000027941 */ /* 0x000fea0003800000 */
.L_x_7199:
        /* <DEDUP_REMOVED lines=8> */
.L_x_7201:
        /* <DEDUP_REMOVED lines=15> */
.L_x_7202:
        /* <DEDUP_REMOVED lines=10> */
.L_x_7190:
[----:B------:R-:W-:Y:S05]  /*17400*/  BSYNC B1 ;  /* 0x0000000000017941 */ /* 0x000fea0003800000 */
.L_x_7189:
        /* <DEDUP_REMOVED lines=8> */
.L_x_7169:
[----:B------:R-:W-:Y:S05]  /*17490*/  BSYNC B0 ;  /* 0x0000000000007941 */ /* 0x000fea0003800000 */
.L_x_7168:
[----:B------:R-:W-:Y:S05]  /*174a0*/  @!P0 WARPSYNC.ALL ;  /* 0x0000000000008948 */ /* 0x000fea0003800000 */
[----:B------:R-:W-:Y:S01]  /*174b0*/  @!P0 BAR.SYNC.DEFER_BLOCKING 0xc, 0x180 ;  /* 0x0306000000008b1d */ /* 0x000fe20000010000 */
[----:B------:R-:W-:-:S05]  /*174c0*/  IMAD.MOV.U32 R3, RZ, RZ, RZ ;  /* 0x000000ffff037224 */ /* 0x000fca00078e00ff */
[----:B------:R-:W-:Y:S04]  /*174d0*/  BSSY B0, `(.L_x_7204) ;  /* 0x000001d000007945 */ /* 0x000fe80003800000 */
[----:B------:R-:W-:Y:S05]  /*174e0*/  @!P1 BRA `(.L_x_7205) ;  /* 0x00000000006c9947 */ /* 0x000fea0003800000 */
[----:B------:R-:W-:Y:S01]  /*174f0*/  ISETP.NE.AND P0, PT, R5, RZ, PT ;  /* 0x000000ff0500720c */ /* 0x000fe20003f05270 */
[----:B------:R-:W-:-:S12]  /*17500*/  IMAD.MOV.U32 R2, RZ, RZ, RZ ;  /* 0x000000ffff027224 */ /* 0x000fd800078e00ff */
[----:B------:R-:W1:Y:S02]  /*17510*/  @!P0 LDC R5, c[0x0][0x9f0] ;  /* 0x00027c00ff058b82 */ /* 0x000e640000000800 */
[----:B-1----:R-:W-:-:S04]  /*17520*/  IABS R0, R5 ;  /* 0x0000000500007213 */ /* 0x002fc80000000000 */
[----:B0-----:R-:W0:Y:S08]  /*17530*/  I2F.RP R7, R0 ;  /* 0x0000000000077306 */ /* 0x001e300000209400 */
[----:B0-----:R-:W0:Y:S02]  /*17540*/  MUFU.RCP R7, R7 ;  /* 0x0000000700077308 */ /* 0x001e240000001000 */
[----:B0-----:R-:W-:-:S06]  /*17550*/  VIADD R8, R7, 0xffffffe ;  /* 0x0ffffffe07087836 */ /* 0x001fcc0000000000 */
[----:B------:R-:W0:Y:S02]  /*17560*/  F2I.FTZ.U32.TRUNC.NTZ R3, R8 ;  /* 0x0000000800037305 */ /* 0x000e24000021f000 */
[----:B0-----:R-:W-:-:S05]  /*17570*/  IADD3 R9, RZ, -R3, RZ ;  /* 0x80000003ff097210 */ /* 0x001fca0007ffe0ff */
        /* <DEDUP_REMOVED lines=18> */
.L_x_7205:
[----:B------:R-:W-:Y:S05]  /*176a0*/  BSYNC B0 ;  /* 0x0000000000007941 */ /* 0x000fea0003800000 */
.L_x_7204:
[-C--:B------:R-:W-:Y:S01]  /*176b0*/  IMAD R36, R36, R3.reuse, RZ ;  /* 0x0000000324247224 */ /* 0x080fe200078e02ff */
[----:B------:R-:W-:Y:S04]  /*176c0*/  BSSY B7, `(.L_x_7206) ;  /* 0x0000371000077945 */ /* 0x000fe80003800000 */
[----:B------:R-:W-:-:S04]  /*176d0*/  VIADDMNMX R0, R36, R3, R4, PT ;  /* 0x0000000324007246 */ /* 0x000fc80003800104 */
        /* <DEDUP_REMOVED lines=16> */
[----:B0-----:R-:W0:Y:S01]  /*177e0*/  POPC R7, R4 ;  /* 0x0000000400077309 */ /* 0x001e220000000000 */
[----:B--2---:R-:W0:Y:S02]  /*177f0*/  SHFL.IDX PT, R0, R3, R0, 0x1f ;  /* 0x00001f0003007589 */ /* 0x004e2400000e0000 */
[----:B0-----:R-:W-:Y:S01]  /*17800*/  IADD3 R16, R0, UR37, R7 ;  /* 0x0000002500107c10 */ /* 0x001fe2000fffe007 */
[----:B------:R-:W-:Y:S06]  /*17810*/  BRA `(.L_x_7208) ;  /* 0x00000034006c7947 */ /* 0x000fec0003800000 */
.L_x_7207:
        /* <DEDUP_REMOVED lines=9> */
[----:B------:R-:W-:Y:S01]  /*178b0*/  MOV R8, 0x70 ;  /* 0x0000007000087802 */ /* 0x000fe20000000f00 */
[----:B------:R-:W1:Y:S01]  /*178c0*/  LDC.64 R2, c[0x4][R2] ;  /* 0x0100000002027b82 */ /* 0x000e620000000a00 */
[----:B------:R-:W-:Y:S02]  /*178d0*/  IMAD.U32 R5, RZ, RZ, UR7 ;  /* 0x00000007ff057e24 */ /* 0x000fe4000f8e00ff */
[----:B------:R-:W-:Y:S02]  /*178e0*/  IMAD.U32 R6, RZ, RZ, UR8 ;  /* 0x00000008ff067e24 */ /* 0x000fe4000f8e00ff */
[----:B0-----:R-:W-:-:S02]  /*178f0*/  IMAD.U32 R7, RZ, RZ, UR9 ;  /* 0x00000009ff077e24 */ /* 0x001fc4000f8e00ff */
[----:B------:R-:W-:Y:S02]  /*17900*/  IMAD.U32 R10, RZ, RZ, UR4 ;  /* 0x00000004ff0a7e24 */ /* 0x000fe4000f8e00ff */
[----:B------:R-:W-:Y:S02]  /*17910*/  IMAD.U32 R11, RZ, RZ, UR5 ;  /* 0x00000005ff0b7e24 */ /* 0x000fe4000f8e00ff */
[----:B------:R-:W-:Y:S02]  /*17920*/  IMAD.MOV.U32 R12, RZ, RZ, 0x1 ;  /* 0x00000001ff0c7424 */ /* 0x000fe400078e00ff */
[----:B------:R-:W-:-:S07]  /*17930*/  IMAD.MOV.U32 R13, RZ, RZ, RZ ;  /* 0x000000ffff0d7224 */ /* 0x000fce00078e00ff */
[----:B------:R-:W-:-:S07]  /*17940*/  LEPC R20, `(.L_x_7210) ;  /* 0x000000001014794e */ /* 0x000fce0000000000 */
[----:B-1----:R-:W-:Y:S05]  /*17950*/  CALL.ABS.NOINC R2 ;  /* 0x0000000002007343 */ /* 0x002fea0003c00000 */
.L_x_7210:
[----:B------:R-:W-:Y:S05]  /*17960*/  BSYNC B6 ;  /* 0x0000000000067941 */ /* 0x000fea0003800000 */
.L_x_7209:
        /* <DEDUP_REMOVED lines=12> */
[----:B0-----:R-:W-:-:S02]  /*17a30*/  IMAD.U32 R7, RZ, RZ, UR9 ;  /* 0x00000009ff077e24 */ /* 0x001fc4000f8e00ff */
[----:B------:R-:W-:Y:S02]  /*17a40*/  IMAD.U32 R10, RZ, RZ, UR4 ;  /* 0x00000004ff0a7e24 */ /* 0x000fe4000f8e00ff */
[----:B------:R-:W-:Y:S02]  /*17a50*/  IMAD.U32 R11, RZ, RZ, UR5 ;  /* 0x00000005ff0b7e24 */ /* 0x000fe4000f8e00ff */
[----:B------:R-:W-:Y:S02]  /*17a60*/  IMAD.MOV.U32 R8, RZ, RZ, 0x70 ;  /* 0x00000070ff087424 */ /* 0x000fe400078e00ff */
[----:B------:R-:W-:Y:S02]  /*17a70*/  IMAD.MOV.U32 R12, RZ, RZ, 0x1 ;  /* 0x00000001ff0c7424 */ /* 0x000fe400078e00ff */
[----:B-1----:R-:W-:-:S07]  /*17a80*/  IMAD.MOV.U32 R13, RZ, RZ, RZ ;  /* 0x000000ffff0d7224 */ /* 0x002fce00078e00ff */
[----:B------:R-:W-:-:S07]  /*17a90*/  LEPC R20, `(.L_x_7213) ;  /* 0x000000001014794e */ /* 0x000fce0000000000 */
[----:B--2---:R-:W-:Y:S05]  /*17aa0*/  CALL.ABS.NOINC R2 ;  /* 0x0000000002007343 */ /* 0x004fea0003c00000 */
.L_x_7213:
        /* <DEDUP_REMOVED lines=15> */
.L_x_7212:
[----:B------:R-:W-:Y:S05]  /*17ba0*/  BSYNC B6 ;  /* 0x0000000000067941 */ /* 0x000fea0003800000 */
.L_x_7211:
[----:B------:R-:W2:Y:S01]  /*17bb0*/  LDL R26, [R1+0x1c] ;  /* 0x00001c00011a7983 */ /* 0x000ea20000100800 */
[----:B------:R-:W-:Y:S01]  /*17bc0*/  ULDC.64 UR4, c[0x0][0x9f8] ;  /* 0x00027e0000047ab9 */ /* 0x000fe20000000a00 */
[----:B------:R-:W1:Y:S01]  /*17bd0*/  LDC R0, c[0x0][0x430] ;  /* 0x00010c00ff007b82 */ /* 0x000e620000000800 */
[----:B------:R-:W-:Y:S01]  /*17be0*/  ISETP.NE.U32.AND P0, PT, RZ, UR4, PT ;  /* 0x00000004ff007c0c */ /* 0x000fe2000bf05070 */
[----:B------:R-:W3:Y:S03]  /*17bf0*/  LDL.LU R20, [R1] ;  /* 0x0000000001147983 */ /* 0x000ee60000300800 */
[----:B------:R-:W-:-:S13]  /*17c00*/  ISETP.NE.AND.EX P0, PT, RZ, UR5, PT, P0 ;  /* 0x00000005ff007c0c */ /* 0x000fda000bf05300 */
[----:B------:R-:W-:Y:S01]  /*17c10*/  @P0 IADD3 R2, P1, R23, UR4, RZ ;  /* 0x0000000417020c10 */ /* 0x000fe2000ff3e0ff */
[----:B------:R-:W4:Y:S01]  /*17c20*/  S2R R4, SR_TID.X ;  /* 0x0000000000047919 */ /* 0x000f220000002100 */
[----:B------:R-:W-:Y:S02]  /*17c30*/  ULDC UR4, c[0x0][0x2f4] ;  /* 0x0000bd0000047ab9 */ /* 0x000fe40000000800 */
[----:B------:R-:W-:-:S05]  /*17c40*/  @P0 IADD3.X R3, R24, UR5, RZ, P1, !PT ;  /* 0x0000000518030c10 */ /* 0x000fca0008ffe4ff */
[----:B------:R0:W3:Y:S01]  /*17c50*/  @P0 LDG.E R33, desc[UR42][R2.64] ;  /* 0x0000002a02210981 */ /* 0x0000e2000c1e1900 */
[----:B-1----:R-:W-:Y:S01]  /*17c60*/  ISETP.NE.AND P1, PT, R0, 0x1, PT ;  /* 0x000000010000780c */ /* 0x002fe20003f25270 */
[----:B------:R-:W1:-:S12]  /*17c70*/  S2R R21, SR_TID.X ;  /* 0x0000000000157919 */ /* 0x000e580000002100 */
[----:B------:R-:W0:Y:S08]  /*17c80*/  @P1 LDC R10, c[0x0][0x434] ;  /* 0x00010d00ff0a1b82 */ /* 0x000e300000000800 */
[----:B------:R-:W0:Y:S01]  /*17c90*/  @P1 LDC R6, c[0x0][0x438] ;  /* 0x00010e00ff061b82 */ /* 0x000e220000000800 */
[----:B----4-:R-:W-:-:S05]  /*17ca0*/  IMAD.SHL.U32 R4, R4, 0x10, RZ ;  /* 0x0000001004047824 */ /* 0x010fca00078e00ff */
[----:B------:R-:W-:Y:S02]  /*17cb0*/  LOP3.LUT R4, R4, 0x70, RZ, 0xc0, !PT ;  /* 0x0000007004047812 */ /* 0x000fe400078ec0ff */
[----:B-1----:R-:W-:-:S04]  /*17cc0*/  LOP3.LUT R21, R21, 0x7f, RZ, 0xc0, !PT ;  /* 0x0000007f15157812 */ /* 0x002fc800078ec0ff */
[----:B------:R-:W-:Y:S01]  /*17cd0*/  SHF.R.U32.HI R21, RZ, 0x3, R21 ;  /* 0x00000003ff157819 */ /* 0x000fe20000011615 */
        /* <DEDUP_REMOVED lines=8> */
[----:B------:R-:W-:-:S03]  /*17d60*/  @P1 SHF.R.U32.HI R4, RZ, R6, R7 ;  /* 0x00000006ff041219 */ /* 0x000fc60000011607 */
[----:B------:R-:W0:Y:S02]  /*17d70*/  @!P0 LDC.64 R2, c[0x0][0x428] ;  /* 0x00010a00ff028b82 */ /* 0x000e240000000a00 */
[----:B------:R-:W-:Y:S01]  /*17d80*/  IMAD.MOV R6, RZ, RZ, -R4 ;  /* 0x000000ffff067224 */ /* 0x000fe200078e0a04 */
[----:B---3--:R-:W-:-:S03]  /*17d90*/  SHF.R.S32.HI R9, RZ, 0x1f, R33 ;  /* 0x0000001fff097819 */ /* 0x008fc60000011421 */
[----:B------:R-:W-:Y:S01]  /*17da0*/  IMAD R0, R0, R6, R5 ;  /* 0x0000000600007224 */ /* 0x000fe200078e0205 */
[--C-:B------:R-:W-:Y:S01]  /*17db0*/  @!P0 SHF.R.S32.HI R5, RZ, 0x1f, R4.reuse ;  /* 0x0000001fff058819 */ /* 0x100fe20000011404 */
[----:B------:R-:W-:Y:S01]  /*17dc0*/  IMAD.U32 R7, RZ, RZ, UR38 ;  /* 0x00000026ff077e24 */ /* 0x000fe2000f8e00ff */
[----:B------:R-:W-:Y:S01]  /*17dd0*/  LOP3.LUT R20, R20, 0xfffffffb, RZ, 0xc0, !PT ;  /* 0xfffffffb14147812 */ /* 0x000fe200078ec0ff */
[----:B------:R1:W-:Y:S01]  /*17de0*/  STL [R1+0x4], R9 ;  /* 0x0000040901007387 */ /* 0x0003e20000100800 */
[-C--:B0-----:R-:W-:Y:S02]  /*17df0*/  @!P0 IMAD R6, R9, R2.reuse, RZ ;  /* 0x0000000209068224 */ /* 0x081fe400078e02ff */
[----:B------:R-:W-:-:S04]  /*17e00*/  @!P0 IMAD.WIDE.U32 R4, R33, R2, R4 ;  /* 0x0000000221048225 */ /* 0x000fc800078e0004 */
[----:B------:R-:W-:Y:S02]  /*17e10*/  @!P0 IMAD R6, R33, R3, R6 ;  /* 0x0000000321068224 */ /* 0x000fe400078e0206 */
[----:B------:R-:W0:Y:S03]  /*17e20*/  @!P0 LDC.64 R2, c[0x0][0x418] ;  /* 0x00010600ff028b82 */ /* 0x000e260000000a00 */
[----:B------:R-:W-:Y:S02]  /*17e30*/  @!P0 IADD3 R6, R5, R6, RZ ;  /* 0x0000000605068210 */ /* 0x000fe40007ffe0ff */
[----:B------:R-:W-:Y:S02]  /*17e40*/  ISETP.NE.AND P2, PT, R7, 0x3, PT ;  /* 0x000000030700780c */ /* 0x000fe40003f45270 */
[----:B0-----:R-:W-:-:S04]  /*17e50*/  @!P0 LEA R2, P1, R4, R2, 0x2 ;  /* 0x0000000204028211 */ /* 0x001fc800078210ff */
[----:B------:R-:W-:Y:S01]  /*17e60*/  @!P0 LEA.HI.X R3, R4, R3, R6, 0x2, P1 ;  /* 0x0000000304038211 */ /* 0x000fe200008f1406 */
[----:B------:R-:W-:-:S06]  /*17e70*/  IMAD.MOV.U32 R4, RZ, RZ, RZ ;  /* 0x000000ffff047224 */ /* 0x000fcc00078e00ff */
[----:B------:R1:W5:Y:S01]  /*17e80*/  @!P0 LDG.E R4, desc[UR42][R2.64] ;  /* 0x0000002a02048981 */ /* 0x000362000c1e1900 */
[----:B------:R-:W-:Y:S02]  /*17e90*/  ISETP.GE.AND P0, PT, R31, UR4, PT ;  /* 0x000000041f007c0c */ /* 0x000fe4000bf06270 */
[----:B------:R-:W-:-:S04]  /*17ea0*/  @P2 LOP3.LUT R20, R20, 0x4, RZ, 0xfc, !PT ;  /* 0x0000000414142812 */ /* 0x000fc800078efcff */
[----:B------:R-:W-:-:S07]  /*17eb0*/  LOP3.LUT R20, R20, 0xfffffffd, RZ, 0xc0, !PT ;  /* 0xfffffffd14147812 */ /* 0x000fce00078ec0ff */
[----:B------:R-:W-:Y:S02]  /*17ec0*/  @P0 LOP3.LUT R20, R20, 0x2, RZ, 0xfc, !PT ;  /* 0x0000000214140812 */ /* 0x000fe400078efcff */
[----:B------:R-:W-:Y:S02]  /*17ed0*/  ISETP.GE.AND P0, PT, R30, UR4, PT ;  /* 0x000000041e007c0c */ /* 0x000fe4000bf06270 */
[----:B------:R-:W-:-:S11]  /*17ee0*/  LOP3.LUT R20, R20, 0xfffffffe, RZ, 0xc0, !PT ;  /* 0xfffffffe14147812 */ /* 0x000fd600078ec0ff */
[----:B------:R-:W-:-:S05]  /*17ef0*/  @P0 LOP3.LUT R20, R20, 0x1, RZ, 0xfc, !PT ;  /* 0x0000000114140812 */ /* 0x000fca00078efcff */
[----:B------:R1:W-:Y:S01]  /*17f00*/  STL [R1], R20 ;  /* 0x0000001401007387 */ /* 0x0003e20000100800 */
[----:B------:R-:W-:Y:S05]  /*17f10*/  BRA.DIV UR5, `(.L_x_7214) ;  /* 0x0000006205587947 */ /* 0x000fea000b800000 */
.L_x_7393:
[----:B------:R-:W-:Y:S05]  /*17f20*/  @!P2 BRA `(.L_x_7215) ;  /* 0x000000000004a947 */ /* 0x000fea0003800000 */
[----:B------:R-:W-:Y:S01]  /*17f30*/  BPT.TRAP 0x1 ;  /* 0x000000040000795c */ /* 0x000fe20000300000 */
.L_x_7215:
[----:B------:R-:W-:Y:S01]  /*17f40*/  SHF.R.S32.HI R5, RZ, 0x1f, R0 ;  /* 0x0000001fff057819 */ /* 0x000fe20000011400 */
[----:B------:R-:W-:Y:S01]  /*17f50*/  ULDC.64 UR4, c[0x0][0x328] ;  /* 0x0000ca0000047ab9 */ /* 0x000fe20000000a00 */
[----:B------:R-:W-:Y:S01]  /*17f60*/  ULDC.64 UR6, c[0x0][0x318] ;  /* 0x0000c60000067ab9 */ /* 0x000fe20000000a00 */
[----:B------:R-:W-:Y:S02]  /*17f70*/  BSSY B0, `(.L_x_7216) ;  /* 0x0000014000007945 */ /* 0x000fe40003800000 */
[----:B-1----:R-:W-:-:S04]  /*17f80*/  IMAD R3, R5, UR4, RZ ;  /* 0x0000000405037c24 */ /* 0x002fc8000f8e02ff */
        /* <DEDUP_REMOVED lines=18> */
.L_x_7394:
[----:B------:R-:W-:Y:S05]  /*180b0*/  BSYNC B0 ;  /* 0x0000000000007941 */ /* 0x000fea0003800000 */
.L_x_7216:
[----:B------:R-:W2:Y:S01]  /*180c0*/  LDL R3, [R1] ;  /* 0x0000000001037983 */ /* 0x000ea20000100800 */
[----:B------:R-:W-:Y:S01]  /*180d0*/  ULDC.64 UR4, c[0x0][0x300] ;  /* 0x0000c00000047ab9 */ /* 0x000fe20000000a00 */
[----:B------:R-:W-:Y:S01]  /*180e0*/  ULDC.64 UR6, c[0x0][0x2e8] ;  /* 0x0000ba0000067ab9 */ /* 0x000fe20000000a00 */
[----:B------:R-:W-:Y:S01]  /*180f0*/  IMAD R5, R5, UR4, RZ ;  /* 0x0000000405057c24 */ /* 0x000fe2000f8e02ff */
[----:B------:R-:W1:Y:S03]  /*18100*/  S2R R9, SR_TID.X ;  /* 0x0000000000097919 */ /* 0x000e660000002100 */
[----:B------:R-:W-:Y:S01]  /*18110*/  IMAD R5, R0, UR5, R5 ;  /* 0x0000000500057c24 */ /* 0x000fe2000f8e0205 */
[----:B-1----:R-:W-:-:S04]  /*18120*/  LOP3.LUT R9, R9, 0x7f, RZ, 0xc0, !PT ;  /* 0x0000007f09097812 */ /* 0x002fc800078ec0ff */
[----:B------:R-:W-:Y:S02]  /*18130*/  SHF.R.U32.HI R9, RZ, 0x3, R9 ;  /* 0x00000003ff097819 */ /* 0x000fe40000011609 */
        /* <DEDUP_REMOVED lines=10> */
[----:B------:R-:W-:Y:S01]  /*181e0*/  IMAD.IADD R3, R3, 0x1, R6 ;  /* 0x0000000103037824 */ /* 0x000fe200078e0206 */
[----:B------:R-:W-:Y:S01]  /*181f0*/  IADD3 R6, -R9, R35, -R8 ;  /* 0x0000002309067210 */ /* 0x000fe20007ffe908 */
[----:B------:R-:W-:Y:S01]  /*18200*/  IMAD.WIDE.U32 R2, R18, UR4, R2 ;  /* 0x0000000412027c25 */ /* 0x000fe2000f8e0002 */
[----:B------:R-:W-:-:S03]  /*18210*/  UMOV UR4, 0xffffffff ;  /* 0xffffffff00047882 */ /* 0x000fc60000000000 */
[----:B------:R-:W-:Y:S01]  /*18220*/  IMAD R0, R18, UR5, R3 ;  /* 0x0000000512007c24 */ /* 0x000fe2000f8e0203 */
[----:B------:R-:W-:-:S04]  /*18230*/  LEA R4, P0, R2, UR6, 0x1 ;  /* 0x0000000602047c11 */ /* 0x000fc8000f8008ff */
[----:B------:R-:W-:Y:S02]  /*18240*/  LEA.HI.X R0, R2, UR7, R0, 0x1, P0 ;  /* 0x0000000702007c11 */ /* 0x000fe400080f0c00 */
[----:B------:R-:W-:Y:S01]  /*18250*/  ISETP.GE.AND P0, PT, R6, 0x1, PT ;  /* 0x000000010600780c */ /* 0x000fe20003f06270 */
[----:B------:R-:W-:-:S12]  /*18260*/  BRA.DIV UR4, `(.L_x_7218) ;  /* 0x0000005e04cc7947 */ /* 0x000fd8000b800000 */
[----:B------:R-:W0:Y:S01]  /*18270*/  SHFL.IDX PT, R3, R4, RZ, 0x181f ;  /* 0x00181fff04037589 */ /* 0x000e2200000e0000 */
[----:B------:R-:W-:-:S03]  /*18280*/  @P0 IMAD R8, R5, 0x2, R22 ;  /* 0x0000000205080824 */ /* 0x000fc600078e0216 */
[----:B------:R-:W1:Y:S01]  /*18290*/  SHFL.IDX PT, R2, R0, RZ, 0x181f ;  /* 0x00181fff00027589 */ /* 0x000e6200000e0000 */
[----:B0-----:R-:W-:-:S05]  /*182a0*/  @P0 LEA R3, P1, R31, R3, 0x1 ;  /* 0x000000031f030211 */ /* 0x001fca00078208ff */
[----:B-1----:R-:W-:-:S05]  /*182b0*/  @P0 IMAD.X R2, RZ, RZ, R2, P1 ;  /* 0x000000ffff020224 */ /* 0x002fca00008e0602 */
[----:B------:R-:W-:-:S04]  /*182c0*/  @P0 LOP3.LUT R3, R3, R2, RZ, 0x3c, !PT ;  /* 0x0000000203030212 */ /* 0x000fc800078e3cff */
[----:B------:R-:W-:-:S04]  /*182d0*/  @P0 LOP3.LUT R2, R3, R2, RZ, 0x3c, !PT ;  /* 0x0000000203020212 */ /* 0x000fc800078e3cff */
[----:B------:R-:W-:-:S05]  /*182e0*/  @P0 LOP3.LUT R3, R3, R2, RZ, 0x3c, !PT ;  /* 0x0000000203030212 */ /* 0x000fca00078e3cff */
[----:B------:R-:W-:Y:S01]  /*182f0*/  @!PT LDS RZ, [RZ] ;  /* 0x00000000fffff984 */ /* 0x000fe20000000800 */
        /* <DEDUP_REMOVED lines=70> */
.L_x_7412:
        /* <DEDUP_REMOVED lines=11> */
.L_x_7219:
        /* <DEDUP_REMOVED lines=11> */
.L_x_7220:
[----:B-1----:R1:W5:Y:S01]  /*188c0*/  LDL.LU R3, [R1+0xc] ;  /* 0x00000c0001037983 */ /* 0x0023620000300800 */
[----:B------:R1:W-:Y:S03]  /*188d0*/  SYNCS.ARRIVE.TRANS64.A1T0 RZ, [R7+URZ+0x28830], RZ ;  /* 0x028830ff07ff79a7 */ /* 0x0003e6000810003f */
[----:B0-----:R1:W5:Y:S02]  /*188e0*/  LDL.LU R4, [R1+0x18] ;  /* 0x0000180001047983 */ /* 0x0013640000300800 */
[----:B------:R-:W-:Y:S05]  /*188f0*/  WARPSYNC.ALL ;  /* 0x0000000000007948 */ /* 0x000fea0003800000 */
[----:B------:R-:W-:Y:S01]  /*18900*/  ULDC.64 UR4, c[0x0][0x298] ;  /* 0x0000a60000047ab9 */ /* 0x000fe20000000a00 */
[----:B------:R-:W-:Y:S01]  /*18910*/  ULDC.64 UR6, c[0x0][0xa00] ;  /* 0x0002800000067ab9 */ /* 0x000fe20000000a00 */
[----:B------:R-:W-:Y:S01]  /*18920*/  VIADD R2, R22, 0x10400 ;  /* 0x0001040016027836 */ /* 0x000fe20000000000 */
[----:B------:R-:W-:Y:S01]  /*18930*/  BAR.SYNC.DEFER_BLOCKING 0x8, 0x180 ;  /* 0x0206000000007b1d */ /* 0x000fe20000010000 */
[----:B------:R-:W-:-:S03]  /*18940*/  ISETP.NE.U32.AND P0, PT, RZ, UR6, PT ;  /* 0x00000006ff007c0c */ /* 0x000fc6000bf05070 */
[----:B------:R-:W-:Y:S02]  /*18950*/  LOP3.LUT P1, RZ, R2, 0x3ff, RZ, 0xc0, !PT ;  /* 0x000003ff02ff7812 */ /* 0x000fe4000782c0ff */
[----:B------:R-:W-:Y:S01]  /*18960*/  ISETP.NE.AND.EX P0, PT, RZ, UR7, PT, P0 ;  /* 0x00000007ff007c0c */ /* 0x000fe2000bf05300 */
[----:B------:R-:W-:Y:S03]  /*18970*/  BSSY B6, `(.L_x_7221) ;  /* 0x000001c000067945 */ /* 0x000fe60003800000 */
        /* <DEDUP_REMOVED lines=15> */
[----:B------:R-:W-:Y:S01]  /*18a70*/  MOV R4, UR4 ;  /* 0x0000000400047c02 */ /* 0x000fe20008000f00 */
[----:B------:R-:W-:Y:S01]  /*18a80*/  IMAD.U32 R5, RZ, RZ, UR5 ;  /* 0x00000005ff057e24 */ /* 0x000fe2000f8e00ff */
[----:B------:R-:W0:Y:S01]  /*18a90*/  LDC.64 R2, c[0x4][R2] ;  /* 0x0100000002027b82 */ /* 0x000e220000000a00 */
[----:B------:R-:W-:Y:S02]  /*18aa0*/  IMAD.U32 R6, RZ, RZ, UR6 ;  /* 0x00000006ff067e24 */ /* 0x000fe4000f8e00ff */
[----:B-1----:R-:W-:Y:S02]  /*18ab0*/  IMAD.U32 R7, RZ, RZ, UR7 ;  /* 0x00000007ff077e24 */ /* 0x002fe4000f8e00ff */
[----:B------:R-:W-:-:S02]  /*18ac0*/  IMAD.U32 R10, RZ, RZ, UR8 ;  /* 0x00000008ff0a7e24 */ /* 0x000fc4000f8e00ff */
[----:B------:R-:W-:Y:S02]  /*18ad0*/  IMAD.U32 R11, RZ, RZ, UR9 ;  /* 0x00000009ff0b7e24 */ /* 0x000fe4000f8e00ff */
[----:B------:R-:W-:Y:S02]  /*18ae0*/  IMAD.MOV.U32 R8, RZ, RZ, 0x70 ;  /* 0x00000070ff087424 */ /* 0x000fe400078e00ff */
[----:B------:R-:W-:Y:S02]  /*18af0*/  IMAD.MOV.U32 R12, RZ, RZ, 0x1 ;  /* 0x00000001ff0c7424 */ /* 0x000fe400078e00ff */
[----:B------:R-:W-:-:S07]  /*18b00*/  IMAD.MOV.U32 R13, RZ, RZ, RZ ;  /* 0x000000ffff0d7224 */ /* 0x000fce00078e00ff */
[----:B------:R-:W-:-:S07]  /*18b10*/  LEPC R20, `(.L_x_7222) ;  /* 0x000000001014794e */ /* 0x000fce0000000000 */
[----:B0-----:R-:W-:Y:S05]  /*18b20*/  CALL.ABS.NOINC R2 ;  /* 0x0000000002007343 */ /* 0x001fea0003c00000 */
.L_x_7222:
[----:B------:R-:W-:Y:S05]  /*18b30*/  BSYNC B6 ;  /* 0x0000000000067941 */ /* 0x000fea0003800000 */
.L_x_7221:
[----:B------:R-:W2:Y:S01]  /*18b40*/  LDL.LU R20, [R1+0x18] ;  /* 0x0000180001147983 */ /* 0x000ea20000300800 */
[----:B------:R-:W-:Y:S01]  /*18b50*/  ULDC.64 UR4, c[0x0][0x2d8] ;  /* 0x0000b60000047ab9 */ /* 0x000fe20000000a00 */
[----:B-1----:R-:W1:Y:S01]  /*18b60*/  LDC R7, c[0x0][0x448] ;  /* 0x00011200ff077b82 */ /* 0x002e620000000800 */
[----:B------:R-:W3:Y:S01]  /*18b70*/  S2R R6, SR_TID.X ;  /* 0x0000000000067919 */ /* 0x000ee20000002100 */
[----:B0-----:R-:W-:Y:S01]  /*18b80*/  IMAD.SHL.U32 R4, R17, 0x80, RZ ;  /* 0x0000008011047824 */ /* 0x001fe200078e00ff */
[----:B------:R-:W-:Y:S01]  /*18b90*/  ULDC.64 UR6, c[0x0][0x280] ;  /* 0x0000a00000067ab9 */ /* 0x000fe20000000a00 */
[----:B------:R-:W4:Y:S04]  /*18ba0*/  LDL.LU R21, [R1+0xc] ;  /* 0x00000c0001157983 */ /* 0x000f280000300800 */
[----:B------:R-:W4:Y:S04]  /*18bb0*/  LDL.LU.64 R2, [R1+0x10] ;  /* 0x0000100001027983 */ /* 0x000f280000300a00 */
[----:B------:R0:W5:Y:S01]  /*18bc0*/  LDL R9, [R1+0x8] ;  /* 0x0000080001097983 */ /* 0x0001620000100800 */
[----:B-1----:R-:W-:Y:S01]  /*18bd0*/  ISETP.NE.AND P0, PT, R7, 0x1, PT ;  /* 0x000000010700780c */ /* 0x002fe20003f05270 */
[----:B----4-:R-:W-:-:S02]  /*18be0*/  IMAD.MOV.U32 R3, RZ, RZ, R21 ;  /* 0x000000ffff037224 */ /* 0x010fc400078e0015 */
[----:B------:R-:W-:-:S04]  /*18bf0*/  IMAD.WIDE.U32 R2, R18, UR4, R2 ;  /* 0x0000000412027c25 */ /* 0x000fc8000f8e0002 */
[----:B------:R-:W-:Y:S01]  /*18c00*/  IMAD R3, R18, UR5, R3 ;  /* 0x0000000512037c24 */ /* 0x000fe2000f8e0203 */
[----:B------:R-:W-:Y:S02]  /*18c10*/  ULDC.64 UR4, c[0x0][0x2e0] ;  /* 0x0000b80000047ab9 */ /* 0x000fe40000000a00 */
[----:B--2---:R-:W-:Y:S02]  /*18c20*/  IMAD R5, R20, UR4, RZ ;  /* 0x0000000414057c24 */ /* 0x004fe4000f8e02ff */
[----:B------:R-:W1:Y:S01]  /*18c30*/  S2R R20, SR_TID.X ;  /* 0x0000000000147919 */ /* 0x000e620000002100 */
[----:B------:R-:W-:-:S04]  /*18c40*/  IMAD.WIDE.U32 R2, R32, UR4, R2 ;  /* 0x0000000420027c25 */ /* 0x000fc8000f8e0002 */
[----:B------:R-:W-:Y:S01]  /*18c50*/  IMAD R0, R32, UR5, R5 ;  /* 0x0000000520007c24 */ /* 0x000fe2000f8e0205 */
[----:B------:R-:W-:Y:S01]  /*18c60*/  ULDC.64 UR4, c[0x0][0x2d0] ;  /* 0x0000b40000047ab9 */ /* 0x000fe20000000a00 */
[----:B------:R-:W2:Y:S02]  /*18c70*/  @P0 LDC R5, c[0x0][0x44c] ;  /* 0x00011300ff050b82 */ /* 0x000ea40000000800 */
[----:B------:R-:W-:-:S06]  /*18c80*/  IMAD.IADD R3, R3, 0x1, R0 ;  /* 0x0000000103037824 */ /* 0x000fcc00078e0200 */
[----:B------:R-:W4:Y:S01]  /*18c90*/  @P0 LDC R0, c[0x0][0x450] ;  /* 0x00011400ff000b82 */ /* 0x000f220000000800 */
[----:B-1----:R-:W-:-:S04]  /*18ca0*/  LOP3.LUT R20, R20, 0x7f, RZ, 0xc0, !PT ;  /* 0x0000007f14147812 */ /* 0x002fc800078ec0ff */
[----:B------:R-:W-:Y:S02]  /*18cb0*/  SHF.R.U32.HI R10, RZ, 0x3, R20 ;  /* 0x00000003ff0a7819 */ /* 0x000fe40000011614 */
[----:B------:R0:W5:Y:S01]  /*18cc0*/  LDL R20, [R1+0x20] ;  /* 0x0000200001147983 */ /* 0x0001620000100800 */
[----:B---3--:R-:W-:-:S05]  /*18cd0*/  IMAD.SHL.U32 R6, R6, 0x10, RZ ;  /* 0x0000001006067824 */ /* 0x008fca00078e00ff */
[----:B------:R-:W-:-:S04]  /*18ce0*/  LOP3.LUT R6, R6, 0x70, RZ, 0xc0, !PT ;  /* 0x0000007006067812 */ /* 0x000fc800078ec0ff */
[----:B------:R-:W-:-:S05]  /*18cf0*/  LOP3.LUT R6, R4, R10, R6, 0xfe, !PT ;  /* 0x0000000a04067212 */ /* 0x000fca00078efe06 */
[----:B--2---:R-:W-:-:S04]  /*18d00*/  @P0 IMAD.HI.U32 R8, R6, R5, RZ ;  /* 0x0000000506080227 */ /* 0x004fc800078e00ff */
[----:B------:R-:W-:Y:S01]  /*18d10*/  IMAD.MOV.U32 R5, RZ, RZ, R6 ;  /* 0x000000ffff057224 */ /* 0x000fe200078e0006 */
[----:B----4-:R-:W-:-:S04]  /*18d20*/  @P0 SHF.R.U32.HI R5, RZ, R0, R8 ;  /* 0x00000000ff050219 */ /* 0x010fc80000011608 */
[----:B------:R-:W-:-:S05]  /*18d30*/  IADD3 R0, -R5, RZ, RZ ;  /* 0x000000ff05007210 */ /* 0x000fca0007ffe1ff */
[----:B------:R-:W-:Y:S01]  /*18d40*/  IMAD R0, R7, R0, R6 ;  /* 0x0000000007007224 */ /* 0x000fe200078e0206 */
[----:B------:R-:W-:Y:S01]  /*18d50*/  SHF.R.S32.HI R6, RZ, 0x1f, R5 ;  /* 0x0000001fff067819 */ /* 0x000fe20000011405 */
[----:B------:R-:W-:-:S04]  /*18d60*/  IMAD.WIDE.U32 R2, R5, UR4, R2 ;  /* 0x0000000405027c25 */ /* 0x000fc8000f8e0002 */
[----:B------:R-:W-:-:S04]  /*18d70*/  IMAD R6, R6, UR4, RZ ;  /* 0x0000000406067c24 */ /* 0x000fc8000f8e02ff */
[----:B------:R-:W-:Y:S01]  /*18d80*/  IMAD R5, R5, UR5, R6 ;  /* 0x0000000505057c24 */ /* 0x000fe2000f8e0206 */
[----:B------:R-:W-:-:S03]  /*18d90*/  ULDC.64 UR4, c[0x0][0x2c8] ;  /* 0x0000b20000047ab9 */ /* 0x000fc60000000a00 */
[----:B------:R-:W-:Y:S01]  /*18da0*/  IMAD.IADD R3, R3, 0x1, R5 ;  /* 0x0000000103037824 */ /* 0x000fe200078e0205 */
[----:B------:R-:W-:-:S05]  /*18db0*/  SHF.R.S32.HI R5, RZ, 0x1f, R0 ;  /* 0x0000001fff057819 */ /* 0x000fca0000011400 */
[----:B------:R-:W-:Y:S02]  /*18dc0*/  IMAD R5, R5, UR4, RZ ;  /* 0x0000000405057c24 */ /* 0x000fe4000f8e02ff */
[----:B------:R-:W-:Y:S01]  /*18dd0*/  IMAD.WIDE.U32 R2, R0, UR4, R2 ;  /* 0x0000000400027c25 */ /* 0x000fe2000f8e0002 */
[----:B------:R-:W-:-:S03]  /*18de0*/  ULDC UR4, c[0x0][0x2b8] ;  /* 0x0000ae0000047ab9 */ /* 0x000fc60000000800 */
[----:B------:R-:W-:Y:S01]  /*18df0*/  IMAD R5, R0, UR5, R5 ;  /* 0x0000000500057c24 */ /* 0x000fe2000f8e0205 */
[----:B------:R-:W-:-:S03]  /*18e00*/  LEA R0, P2, R2, UR6, 0x1 ;  /* 0x0000000602007c11 */ /* 0x000fc6000f8408ff */
[----:B------:R-:W-:Y:S01]  /*18e10*/  IMAD.IADD R5, R3, 0x1, R5 ;  /* 0x0000000103057824 */ /* 0x000fe200078e0205 */
[----:B------:R-:W-:Y:S02]  /*18e20*/  ISETP.GE.AND P0, PT, R31, UR4, PT ;  /* 0x000000041f007c0c */ /* 0x000fe4000bf06270 */
[----:B------:R-:W-:Y:S01]  /*18e30*/  ISETP.GE.AND P1, PT, R30, UR4, PT ;  /* 0x000000041e007c0c */ /* 0x000fe2000bf26270 */
[----:B------:R-:W-:Y:S01]  /*18e40*/  UMOV UR4, 0xffffffff ;  /* 0xffffffff00047882 */ /* 0x000fe20000000000 */
[----:B------:R-:W-:Y:S02]  /*18e50*/  LEA.HI.X R5, R2, UR7, R5, 0x1, P2 ;  /* 0x0000000702057c11 */ /* 0x000fe400090f0c05 */
        /* <DEDUP_REMOVED lines=73> */
.L_x_7429:
        /* <DEDUP_REMOVED lines=11> */
.L_x_7225:
[----:B------:R-:W-:Y:S05]  /*193a0*/  BSYNC B0 ;  /* 0x0000000000007941 */ /* 0x000fea0003800000 */
.L_x_7224:
[----:B------:R-:W-:Y:S01]  /*193b0*/  NOP ;  /* 0x0000000000007918 */ /* 0x000fe20000000000 */
[----:B------:R-:W-:-:S13]  /*193c0*/  PLOP3.LUT P0, PT, PT, PT, PT, 0x80, 0x0 ;  /* 0x000000000000781c */ /* 0x000fda0003f0f070 */
.L_x_7226:
        /* <DEDUP_REMOVED lines=21> */
.L_x_7430:
[----:B------:R-:W-:Y:S05]  /*19520*/  BSYNC B0 ;  /* 0x0000000000007941 */ /* 0x000fea0003800000 */
.L_x_7227:
        /* <DEDUP_REMOVED lines=8> */
.L_x_7243:
[----:B------:R-:W3:Y:S01]  /*195b0*/  LDL R4, [R1+0x4] ;  /* 0x0000040001047983 */ /* 0x000ee20000100800 */
[----:B------:R-:W1:Y:S01]  /*195c0*/  LDC R7, c[0x0][0x430] ;  /* 0x00010c00ff077b82 */ /* 0x000e620000000800 */
[----:B------:R-:W-:Y:S05]  /*195d0*/  YIELD ;  /* 0x0000000000007946 */ /* 0x000fea0003800000 */
[----:B0-----:R-:W0:Y:S01]  /*195e0*/  S2R R3, SR_TID.X ;  /* 0x0000000000037919 */ /* 0x001e220000002100 */
[----:B------:R-:W-:Y:S01]  /*195f0*/  ULDC.64 UR4, c[0x0][0x428] ;  /* 0x00010a0000047ab9 */ /* 0x000fe20000000a00 */
[----:B------:R-:W4:Y:S01]  /*19600*/  S2R R0, SR_TID.X ;  /* 0x0000000000007919 */ /* 0x000f220000002100 */
[----:B-1----:R-:W-:-:S13]  /*19610*/  ISETP.NE.AND P0, PT, R7, 0x1, PT ;  /* 0x000000010700780c */ /* 0x002fda0003f05270 */
[----:B------:R-:W1:Y:S01]  /*19620*/  @P0 LDC R5, c[0x0][0x438] ;  /* 0x00010e00ff050b82 */ /* 0x000e620000000800 */
[----:B0-----:R-:W-:-:S04]  /*19630*/  LOP3.LUT R3, R3, 0x7f, RZ, 0xc0, !PT ;  /* 0x0000007f03037812 */ /* 0x001fc800078ec0ff */
[----:B------:R-:W-:Y:S01]  /*19640*/  SHF.R.U32.HI R8, RZ, 0x3, R3 ;  /* 0x00000003ff087819 */ /* 0x000fe20000011603 */
[----:B----4-:R-:W-:Y:S02]  /*19650*/  IMAD.SHL.U32 R0, R0, 0x10, RZ ;  /* 0x0000001000007824 */ /* 0x010fe400078e00ff */
[----:B------:R-:W0:Y:S01]  /*19660*/  @P0 LDC R3, c[0x0][0x434] ;  /* 0x00010d00ff030b82 */ /* 0x000e220000000800 */
[----:B------:R-:W-:Y:S02]  /*19670*/  LEA R8, R6, R8, 0x7 ;  /* 0x0000000806087211 */ /* 0x000fe400078e38ff */
[----:B------:R-:W-:-:S04]  /*19680*/  LOP3.LUT R0, R0, 0x70, RZ, 0xc0, !PT ;  /* 0x0000007000007812 */ /* 0x000fc800078ec0ff */
[----:B------:R-:W-:-:S05]  /*19690*/  IADD3 R8, R0, R8, R37 ;  /* 0x0000000800087210 */ /* 0x000fca0007ffe025 */
[----:B------:R-:W-:Y:S02]  /*196a0*/  IMAD.MOV.U32 R9, RZ, RZ, R8 ;  /* 0x000000ffff097224 */ /* 0x000fe400078e0008 */
[----:B0-----:R-:W-:-:S05]  /*196b0*/  @P0 IMAD.HI.U32 R0, R8, R3, RZ ;  /* 0x0000000308000227 */ /* 0x001fca00078e00ff */
[----:B-1----:R-:W-:-:S04]  /*196c0*/  @P0 SHF.R.U32.HI R9, RZ, R5, R0 ;  /* 0x00000005ff090219 */ /* 0x002fc80000011600 */
[--C-:B------:R-:W-:Y:S01]  /*196d0*/  SHF.R.S32.HI R3, RZ, 0x1f, R9.reuse ;  /* 0x0000001fff037819 */ /* 0x100fe20000011409 */
[----:B------:R-:W-:-:S04]  /*196e0*/  IMAD.MOV.U32 R2, RZ, RZ, R9 ;  /* 0x000000ffff027224 */ /* 0x000fc800078e0009 */
[----:B------:R-:W-:-:S04]  /*196f0*/  IMAD.WIDE.U32 R2, R33, UR4, R2 ;  /* 0x0000000421027c25 */ /* 0x000fc8000f8e0002 */
[----:B---3--:R-:W-:-:S04]  /*19700*/  IMAD R0, R4, UR4, RZ ;  /* 0x0000000404007c24 */ /* 0x008fc8000f8e02ff */
[----:B------:R-:W-:Y:S01]  /*19710*/  IMAD R5, R33, UR5, R0 ;  /* 0x0000000521057c24 */ /* 0x000fe2000f8e0200 */
[----:B------:R-:W-:Y:S02]  /*19720*/  ULDC.64 UR4, c[0x0][0x418] ;  /* 0x0001060000047ab9 */ /* 0x000fe40000000a00 */
[----:B------:R-:W-:Y:S01]  /*19730*/  LEA R4, P0, R2, UR4, 0x2 ;  /* 0x0000000402047c11 */ /* 0x000fe2000f8010ff */
[----:B------:R-:W-:-:S05]  /*19740*/  IMAD.IADD R3, R5, 0x1, R3 ;  /* 0x0000000105037824 */ /* 0x000fca00078e0203 */
[----:B------:R-:W-:-:S05]  /*19750*/  LEA.HI.X R5, R2, UR5, R3, 0x2, P0 ;  /* 0x0000000502057c11 */ /* 0x000fca00080f1403 */
[----:B------:R0:W3:Y:S01]  /*19760*/  LDG.E R0, desc[UR42][R4.64] ;  /* 0x0000002a04007981 */ /* 0x0000e2000c1e1900 */
[----:B------:R-:W-:Y:S02]  /*19770*/  IMAD.U32 R11, RZ, RZ, UR38 ;  /* 0x00000026ff0b7e24 */ /* 0x000fe4000f8e00ff */
[----:B------:R-:W-:Y:S02]  /*19780*/  VIADD R25, R10, 0x1 ;  /* 0x000000010a197836 */ /* 0x000fe40000000000 */
[----:B------:R-:W-:Y:S01]  /*19790*/  IMAD.MOV R2, RZ, RZ, -R9 ;  /* 0x000000ffff027224 */ /* 0x000fe200078e0a09 */
[----:B------:R-:W-:Y:S01]  /*197a0*/  ISETP.NE.AND P3, PT, R11, 0x3, PT ;  /* 0x000000030b00780c */ /* 0x000fe20003f65270 */
[----:B------:R-:W-:Y:S01]  /*197b0*/  IMAD.MOV.U32 R26, RZ, RZ, R6 ;  /* 0x000000ffff1a7224 */ /* 0x000fe200078e0006 */
[----:B------:R-:W-:Y:S01]  /*197c0*/  ISETP.NE.AND P0, PT, R25, 0x2, PT ;  /* 0x000000021900780c */ /* 0x000fe20003f05270 */
[----:B0-----:R-:W-:-:S03]  /*197d0*/  IMAD R4, R7, R2, R8 ;  /* 0x0000000207047224 */ /* 0x001fc600078e0208 */
[----:B------:R-:W-:Y:S02]  /*197e0*/  SEL R28, RZ, 0x1, P0 ;  /* 0x00000001ff1c7807 */ /* 0x000fe40000000000 */
[----:B------:R-:W-:Y:S02]  /*197f0*/  SEL R25, R25, RZ, P0 ;  /* 0x000000ff19197207 */ /* 0x000fe40000000000 */
[----:B------:R-:W-:Y:S02]  /*19800*/  LOP3.LUT R28, R17, R28, RZ, 0x3c, !PT ;  /* 0x0000001c111c7212 */ /* 0x000fe400078e3cff */
[----:B---3--:R-:W-:Y:S01]  /*19810*/  SHF.R.S32.HI R21, RZ, 0x1f, R0 ;  /* 0x0000001fff157819 */ /* 0x008fe20000011400 */
[----:B------:R-:W-:Y:S06]  /*19820*/  @!P3 BRA `(.L_x_7231) ;  /* 0x000000000004b947 */ /* 0x000fec0003800000 */
[----:B------:R-:W-:Y:S01]  /*19830*/  BPT.TRAP 0x1 ;  /* 0x000000040000795c */ /* 0x000fe20000300000 */
.L_x_7231:
[----:B------:R-:W-:Y:S01]  /*19840*/  IMAD R6, R25, 0x8, R22 ;  /* 0x0000000819067824 */ /* 0x000fe200078e0216 */
[----:B------:R-:W-:Y:S01]  /*19850*/  SHF.L.U32 R3, R28, 0x1f, RZ ;  /* 0x0000001f1c037819 */ /* 0x000fe200000006ff */
[----:B------:R-:W-:Y:S03]  /*19860*/  BSSY B1, `(.L_x_7232) ;  /* 0x0000003000017945 */ /* 0x000fe60003800000 */
[----:B------:R-:W0:Y:S02]  /*19870*/  SYNCS.PHASECHK.TRANS64.TRYWAIT P0, [R6+URZ+0x28840], R3 ;  /* 0x02884003060075a7 */ /* 0x000e24000800017f */
[----:B0-----:R-:W-:Y:S05]  /*19880*/  @!P0 BRA `(.L_x_7233) ;  /* 0x0000005c00a48947 */ /* 0x001fea0003800000 */
.L_x_7431:
[----:B------:R-:W-:Y:S05]  /*19890*/  BSYNC B1 ;  /* 0x0000000000017941 */ /* 0x000fea0003800000 */
.L_x_7232:
[----:B------:R-:W3:Y:S01]  /*198a0*/  LDL R2, [R1] ;  /* 0x0000000001027983 */ /* 0x000ee20000100800 */
[----:B------:R-:W-:Y:S01]  /*198b0*/  SHF.R.S32.HI R20, RZ, 0x1f, R4 ;  /* 0x0000001fff147819 */ /* 0x000fe20000011404 */
[----:B------:R-:W-:Y:S01]  /*198c0*/  ULDC.64 UR4, c[0x0][0x300] ;  /* 0x0000c00000047ab9 */ /* 0x000fe20000000a00 */
[----:B------:R-:W-:Y:S01]  /*198d0*/  ULDC.64 UR6, c[0x0][0x2e8] ;  /* 0x0000ba0000067ab9 */ /* 0x000fe20000000a00 */
[----:B------:R-:W-:Y:S02]  /*198e0*/  IMAD R8, R25, 0x4000, R34 ;  /* 0x0000400019087824 */ /* 0x000fe400078e0222 */
[----:B------:R-:W-:-:S04]  /*198f0*/  IMAD R5, R20, UR4, RZ ;  /* 0x0000000414057c24 */ /* 0x000fc8000f8e02ff */
[----:B------:R-:W-:Y:S01]  /*19900*/  IMAD R5, R4, UR5, R5 ;  /* 0x0000000504057c24 */ /* 0x000fe2000f8e0205 */
[C---:B---3--:R-:W-:Y:S02]  /*19910*/  LOP3.LUT P4, RZ, R2.reuse, 0x2, RZ, 0xc0, !PT ;  /* 0x0000000202ff7812 */ /* 0x048fe4000788c0ff */
        /* <DEDUP_REMOVED lines=19> */
[----:B0-----:R-:W-:-:S04]  /*19a50*/  IADD3 R2, P0, R2, R5, RZ ;  /* 0x0000000502027210 */ /* 0x001fc80007f1e0ff */
[----:B-1----:R-:W-:-:S05]  /*19a60*/  IADD3.X R3, RZ, R3, RZ, P0, !PT ;  /* 0x00000003ff037210 */ /* 0x002fca00007fe4ff */
        /* <DEDUP_REMOVED lines=41> */
.L_x_7449:
        /* <DEDUP_REMOVED lines=9> */
.L_x_7235:
        /* <DEDUP_REMOVED lines=11> */
.L_x_7236:
[----:B------:R1:W-:Y:S01]  /*19e40*/  SYNCS.ARRIVE.TRANS64.A1T0 RZ, [R6+URZ+0x28830], RZ ;  /* 0x028830ff06ff79a7 */ /* 0x0003e2000810003f */
[----:B------:R-:W-:Y:S05]  /*19e50*/  @!P4 BRA `(.L_x_7237) ;  /* 0x000000000004c947 */ /* 0x000fea0003800000 */
[----:B------:R-:W-:Y:S01]  /*19e60*/  BPT.TRAP 0x1 ;  /* 0x000000040000795c */ /* 0x000fe20000300000 */
.L_x_7237:
[----:B------:R-:W-:Y:S01]  /*19e70*/  SHF.L.U32 R3, R17, 0x1f, RZ ;  /* 0x0000001f11037819 */ /* 0x000fe200000006ff */
[----:B-1----:R-:W-:Y:S01]  /*19e80*/  IMAD R6, R10, 0x8, R22 ;  /* 0x000000080a067824 */ /* 0x002fe200078e0216 */
[----:B------:R-:W-:Y:S03]  /*19e90*/  BSSY B1, `(.L_x_7238) ;  /* 0x0000003000017945 */ /* 0x000fe60003800000 */
[----:B------:R-:W1:Y:S02]  /*19ea0*/  SYNCS.PHASECHK.TRANS64.TRYWAIT P0, [R6+URZ+0x28860], R3 ;  /* 0x02886003060075a7 */ /* 0x000e64000800017f */
[----:B-1----:R-:W-:Y:S05]  /*19eb0*/  @!P0 BRA `(.L_x_7239) ;  /* 0x0000006000788947 */ /* 0x002fea0003800000 */
.L_x_7450:
[----:B------:R-:W-:Y:S05]  /*19ec0*/  BSYNC B1 ;  /* 0x0000000000017941 */ /* 0x000fea0003800000 */
.L_x_7238:
[----:B------:R-:W3:Y:S01]  /*19ed0*/  S2R R2, SR_TID.X ;  /* 0x0000000000027919 */ /* 0x000ee20000002100 */
[----:B------:R-:W-:Y:S01]  /*19ee0*/  UMOV UR4, 0xffffffff ;  /* 0xffffffff00047882 */ /* 0x000fe20000000000 */
[----:B------:R-:W-:Y:S02]  /*19ef0*/  IMAD R8, R32, -0x80, R35 ;  /* 0xffffff8020087824 */ /* 0x000fe400078e0223 */
[----:B0-----:R-:W-:Y:S01]  /*19f00*/  IMAD R7, R10, 0x4000, R34 ;  /* 0x000040000a077824 */ /* 0x001fe200078e0222 */
        /* <DEDUP_REMOVED lines=8> */
[----:B0-----:R-:W-:-:S04]  /*19f90*/  IADD3 R2, P0, R2, R5, RZ ;  /* 0x0000000502027210 */ /* 0x001fc80007f1e0ff */
[----:B-1----:R-:W-:Y:S02]  /*19fa0*/  IADD3.X R3, RZ, R3, RZ, P0, !PT ;  /* 0x00000003ff037210 */ /* 0x002fe400007fe4ff */
        /* <DEDUP_REMOVED lines=53> */
.L_x_7468:
        /* <DEDUP_REMOVED lines=27> */
.L_x_7241:
        /* <DEDUP_REMOVED lines=11> */
.L_x_7242:
[C---:B------:R-:W-:Y:S01]  /*1a560*/  ISETP.GT.AND P0, PT, R26.reuse, R36, PT ;  /* 0x000000241a00720c */ /* 0x040fe20003f04270 */
[----:B------:R0:W-:Y:S01]  /*1a570*/  SYNCS.ARRIVE.TRANS64.A1T0 RZ, [R6+URZ+0x28850], RZ ;  /* 0x028850ff06ff79a7 */ /* 0x0001e2000810003f */
[----:B------:R-:W-:Y:S01]  /*1a580*/  MOV R10, R25 ;  /* 0x00000019000a7202 */ /* 0x000fe20000000f00 */
[----:B------:R-:W-:Y:S02]  /*1a590*/  IMAD.MOV.U32 R17, RZ, RZ, R28 ;  /* 0x000000ffff117224 */ /* 0x000fe400078e001c */
[----:B------:R-:W-:Y:S02]  /*1a5a0*/  IMAD.MOV.U32 R32, RZ, RZ, R26 ;  /* 0x000000ffff207224 */ /* 0x000fe400078e001a */
[----:B0-----:R-:W-:-:S06]  /*1a5b0*/  VIADD R6, R26, 0xffffffff ;  /* 0xffffffff1a067836 */ /* 0x001fcc0000000000 */
[----:B------:R-:W-:Y:S05]  /*1a5c0*/  @P0 BRA `(.L_x_7243) ;  /* 0xffffffec00f80947 */ /* 0x000fea000383ffff */
.L_x_7230:
[----:B------:R-:W-:Y:S05]  /*1a5d0*/  BSYNC B0 ;  /* 0x0000000000007941 */ /* 0x000fea0003800000 */
.L_x_7229:
        /* <DEDUP_REMOVED lines=17> */
.L_x_7245:
[----:B------:R-:W-:Y:S05]  /*1a6f0*/  BSYNC B0 ;  /* 0x0000000000007941 */ /* 0x000fea0003800000 */
.L_x_7244:
[----:B------:R-:W-:-:S05]  /*1a700*/  IMAD.U32 R0, RZ, RZ, UR38 ;  /* 0x00000026ff007e24 */ /* 0x000fca000f8e00ff */
[----:B------:R-:W-:-:S13]  /*1a710*/  ISETP.NE.AND P0, PT, R0, 0x3, PT ;  /* 0x000000030000780c */ /* 0x000fda0003f05270 */
[----:B------:R-:W-:Y:S05]  /*1a720*/  @!P0 BRA `(.L_x_7246) ;  /* 0x0000000000048947 */ /* 0x000fea0003800000 */
[----:B------:R-:W-:Y:S01]  /*1a730*/  BPT.TRAP 0x1 ;  /* 0x000000040000795c */ /* 0x000fe20000300000 */
.L_x_7246:
[----:B------:R-:W-:Y:S01]  /*1a740*/  IMAD R0, R25, 0x8, R22 ;  /* 0x0000000819007824 */ /* 0x000fe200078e0216 */
[----:B0-----:R-:W-:Y:S01]  /*1a750*/  SHF.L.U32 R3, R28, 0x1f, RZ ;  /* 0x0000001f1c037819 */ /* 0x001fe200000006ff */
[----:B------:R-:W-:Y:S01]  /*1a760*/  BSSY B0, `(.L_x_7247) ;  /* 0x0000004000007945 */ /* 0x000fe20003800000 */
[----:B------:R-:W-:Y:S02]  /*1a770*/  IMAD R6, R26, -0x80, R35 ;  /* 0xffffff801a067824 */ /* 0x000fe400078e0223 */
[----:B------:R-:W0:Y:S02]  /*1a780*/  SYNCS.PHASECHK.TRANS64.TRYWAIT P0, [R0+URZ+0x28860], R3 ;  /* 0x02886003000075a7 */ /* 0x000e24000800017f */
[----:B0-----:R-:W-:Y:S05]  /*1a790*/  @!P0 BRA `(.L_x_7248) ;  /* 0x0000006000dc8947 */ /* 0x001fea0003800000 */
.L_x_7469:
[----:B------:R-:W-:Y:S05]  /*1a7a0*/  BSYNC B0 ;  /* 0x0000000000007941 */ /* 0x000fea0003800000 */
.L_x_7247:
        /* <DEDUP_REMOVED lines=51> */
[----:B------:R-:W3:Y:S02]  /*1aae0*/  SHFL.IDX PT, R10, R23, 0x6, 0x181f ;  /* 0x00d81f00170a7f89 */ /* 0x000ee400000e0000 */
[----:B-1----:R-:W-:Y:S02]  /*1aaf0*/  IADD3.X R3, RZ, R8, RZ, P4, !PT ;  /* 0x00000008ff037210 */ /* 0x002fe400027fe4ff */
        /* <DEDUP_REMOVED lines=13> */
[----:B---3--:R-:W-:-:S05]  /*1abd0*/  IADD3 R2, P4, R10, R5, RZ ;  /* 0x000000050a027210 */ /* 0x008fca0007f9e0ff */
[----:B-1----:R-:W-:-:S05]  /*1abe0*/  IMAD.X R3, RZ, RZ, R8, P4 ;  /* 0x000000ffff037224 */ /* 0x002fca00020e0608 */
[----:B------:R1:W-:Y:S04]  /*1abf0*/  LDGSTS.E.BYPASS.LTC128B.128 [R4+0x3400], desc[UR42][R2.64], !P2 ;  /* 0x0340000002047fae */ /* 0x0003e8000d101d6a */
[----:B0---4-:R1:W-:Y:S02]  /*1ac00*/  LDGSTS.E.BYPASS.LTC128B.128 [R4+0x7400], desc[UR42][R2.64+0x80], !P3 ;  /* 0x0740008002047fae */ /* 0x0113e4000d901d6a */
.L_x_7487:
        /* <DEDUP_REMOVED lines=11> */
.L_x_7250:
        /* <DEDUP_REMOVED lines=11> */
.L_x_7251:
[----:B------:R0:W-:Y:S01]  /*1ad70*/  SYNCS.ARRIVE.TRANS64.A1T0 RZ, [R0+URZ+0x28850], RZ ;  /* 0x028850ff00ff79a7 */ /* 0x0001e2000810003f */
[----:B------:R-:W-:-:S05]  /*1ad80*/  VIADD R25, R25, 0x1 ;  /* 0x0000000119197836 */ /* 0x000fca0000000000 */
[----:B------:R-:W-:-:S04]  /*1ad90*/  ISETP.NE.AND P0, PT, R25, 0x2, PT ;  /* 0x000000021900780c */ /* 0x000fc80003f05270 */
[----:B------:R-:W-:Y:S02]  /*1ada0*/  SEL R3, RZ, 0x1, P0 ;  /* 0x00000001ff037807 */ /* 0x000fe40000000000 */
[----:B------:R-:W-:Y:S02]  /*1adb0*/  SEL R25, R25, RZ, P0 ;  /* 0x000000ff19197207 */ /* 0x000fe40000000000 */
[----:B0-----:R-:W-:-:S07]  /*1adc0*/  LOP3.LUT R28, R28, R3, RZ, 0x3c, !PT ;  /* 0x000000031c1c7212 */ /* 0x001fce00078e3cff */
.L_x_7208:
[----:B------:R-:W-:Y:S05]  /*1add0*/  BSYNC B7 ;  /* 0x0000000000077941 */ /* 0x000fea0003800000 */
.L_x_7206:
        /* <DEDUP_REMOVED lines=12> */
.L_x_7252:
[----:B------:R-:W1:Y:S01]  /*1aea0*/  S2R R9, SR_TID.X ;  /* 0x0000000000097919 */ /* 0x000e620000002100 */
[----:B------:R-:W-:Y:S01]  /*1aeb0*/  UMOV UR4, 0xffffffff ;  /* 0xffffffff00047882 */ /* 0x000fe20000000000 */
[----:B-1----:R-:W-:-:S04]  /*1aec0*/  LOP3.LUT R9, R9, 0x1f, RZ, 0xc0, !PT ;  /* 0x0000001f09097812 */ /* 0x002fc800078ec0ff */
[----:B------:R-:W-:Y:S01]  /*1aed0*/  ISETP.NE.AND P0, PT, R9, 0x1f, PT ;  /* 0x0000001f0900780c */ /* 0x000fe20003f05270 */
[----:B------:R-:W-:-:S12]  /*1aee0*/  BRA.DIV UR4, `(.L_x_7254) ;  /* 0x0000006604987947 */ /* 0x000fd8000b800000 */
[----:B0-----:R-:W-:Y:S01]  /*1aef0*/  IMAD.IADD R7, R19, 0x1, R9 ;  /* 0x0000000113077824 */ /* 0x001fe200078e0209 */
        /* <DEDUP_REMOVED lines=37> */
.L_x_7497:
[----:B------:R-:W-:Y:S02]  /*1b150*/  ULDC UR4, c[0x0][0xc38] ;  /* 0x00030e0000047ab9 */ /* 0x000fe40000000800 */
[----:B------:R-:W-:-:S04]  /*1b160*/  IMAD.U32 R5, RZ, RZ, UR4 ;  /* 0x00000004ff057e24 */ /* 0x000fc8000f8e00ff */
[----:B-1----:R-:W-:-:S04]  /*1b170*/  IMAD R14, R14, R5, RZ ;  /* 0x000000050e0e7224 */ /* 0x002fc800078e02ff */
[----:B------:R-:W-:-:S05]  /*1b180*/  IMAD.IADD R9, R8, 0x1, R14 ;  /* 0x0000000108097824 */ /* 0x000fca00078e020e */
[----:B------:R-:W-:-:S13]  /*1b190*/  ISETP.GT.AND P6, PT, R9, R0, PT ;  /* 0x000000000900720c */ /* 0x000fda0003fc4270 */
[----:B------:R-:W-:Y:S05]  /*1b1a0*/  @P6 BRA `(.L_x_7255) ;  /* 0x0000000000a46947 */ /* 0x000fea0003800000 */
.L_x_7258:
        /* <DEDUP_REMOVED lines=34> */
[----:B------:R0:W1:Y:S02]  /*1b3d0*/  SHFL.IDX PT, R14, R2, 0x1f, 0x1f ;  /* 0x03e01f00020e7f89 */ /* 0x00006400000e0000 */
.L_x_7505:
[----:B------:R-:W-:Y:S02]  /*1b3e0*/  ULDC UR4, c[0x0][0xc38] ;  /* 0x00030e0000047ab9 */ /* 0x000fe40000000800 */
[----:B------:R-:W-:-:S04]  /*1b3f0*/  IMAD.U32 R5, RZ, RZ, UR4 ;  /* 0x00000004ff057e24 */ /* 0x000fc8000f8e00ff */
[----:B-1----:R-:W-:-:S04]  /*1b400*/  IMAD R14, R14, R5, RZ ;  /* 0x000000050e0e7224 */ /* 0x002fc800078e02ff */
[----:B------:R-:W-:-:S05]  /*1b410*/  IMAD.IADD R9, R14, 0x1, R9 ;  /* 0x000000010e097824 */ /* 0x000fca00078e0209 */
[----:B------:R-:W-:-:S13]  /*1b420*/  ISETP.GT.AND P6, PT, R9, R0, PT ;  /* 0x000000000900720c */ /* 0x000fda0003fc4270 */
[----:B------:R-:W-:Y:S05]  /*1b430*/  @!P6 BRA `(.L_x_7258) ;  /* 0xfffffffc005ce947 */ /* 0x000fea000383ffff */
.L_x_7255:
        /* <DEDUP_REMOVED lines=9> */
.L_x_7510:
[----:B------:R-:W-:-:S13]  /*1b4d0*/  ISETP.NE.AND P0, PT, R3, RZ, PT ;  /* 0x000000ff0300720c */ /* 0x000fda0003f05270 */
[----:B------:R-:W-:Y:S05]  /*1b4e0*/  @!P0 BRA `(.L_x_7260) ;  /* 0x0000000000108947 */ /* 0x000fea0003800000 */
[----:B------:R-:W-:Y:S01]  /*1b4f0*/  UMOV UR4, 0xffffffff ;  /* 0xffffffff00047882 */ /* 0x000fe20000000000 */
[----:B------:R-:W-:Y:S02]  /*1b500*/  VIADD R12, R8, 0xffffffff ;  /* 0xffffffff080c7836 */ /* 0x000fe40000000000 */
[----:B------:R-:W-:Y:S05]  /*1b510*/  BRA.DIV UR4, `(.L_x_7261) ;  /* 0x0000006a045c7947 */ /* 0x000fea000b800000 */
[----:B------:R4:W0:Y:S02]  /*1b520*/  SHFL.IDX PT, R6, R2, R12, 0x1f ;  /* 0x00001f0c02067589 */ /* 0x00082400000e0000 */
.L_x_7260:
[----:B--2---:R-:W-:Y:S01]  /*1b530*/  IABS R10, R7 ;  /* 0x00000007000a7213 */ /* 0x004fe20000000000 */
[----:B0-----:R-:W-:Y:S01]  /*1b540*/  IMAD R16, R6, R5, R9 ;  /* 0x0000000506107224 */ /* 0x001fe200078e0209 */
[----:B---3--:R-:W-:Y:S02]  /*1b550*/  IABS R5, R4 ;  /* 0x0000000400057213 */ /* 0x008fe40000000000 */
[----:B------:R-:W0:Y:S01]  /*1b560*/  I2F.RP R11, R10 ;  /* 0x0000000a000b7306 */ /* 0x000e220000209400 */
[----:B------:R-:W-:Y:S01]  /*1b570*/  IMAD.IADD R0, R0, 0x1, -R16 ;  /* 0x0000000100007824 */ /* 0x000fe200078e0a10 */
[----:B------:R-:W-:-:S06]  /*1b580*/  IADD3 R19, R8, R19, RZ ;  /* 0x0000001308137210 */ /* 0x000fcc0007ffe0ff */
        /* <DEDUP_REMOVED lines=17> */
[-C--:B------:R-:W-:Y:S01]  /*1b6a0*/  @!P1 IADD3 R9, R9, -R10.reuse, RZ ;  /* 0x8000000a09099210 */ /* 0x080fe20007ffe0ff */
        /* <DEDUP_REMOVED lines=34> */
.L_x_7256:
[----:B------:R-:W-:Y:S01]  /*1b8d0*/  UMOV UR4, URZ ;  /* 0x0000003f00047c82 */ /* 0x000fe20008000000 */
[----:B------:R-:W-:Y:S01]  /*1b8e0*/  UMOV UR5, URZ ;  /* 0x0000003f00057c82 */ /* 0x000fe20008000000 */
[----:B------:R-:W-:Y:S01]  /*1b8f0*/  ULDC UR6, c[0x0][0xc3c] ;  /* 0x00030f0000067ab9 */ /* 0x000fe20000000800 */
[----:B------:R-:W-:Y:S02]  /*1b900*/  IMAD.MOV.U32 R16, RZ, RZ, R0 ;  /* 0x000000ffff107224 */ /* 0x000fe400078e0000 */
[----:B------:R-:W-:Y:S02]  /*1b910*/  IMAD.U32 R17, RZ, RZ, UR4 ;  /* 0x00000004ff117e24 */ /* 0x000fe4000f8e00ff */
[----:B------:R-:W-:Y:S02]  /*1b920*/  IMAD.U32 R18, RZ, RZ, UR5 ;  /* 0x00000005ff127e24 */ /* 0x000fe4000f8e00ff */
[----:B------:R-:W-:-:S07]  /*1b930*/  IMAD.U32 R19, RZ, RZ, UR6 ;  /* 0x00000006ff137e24 */ /* 0x000fce000f8e00ff */
.L_x_7262:
        /* <DEDUP_REMOVED lines=10> */
.L_x_7253:
[----:B------:R-:W-:Y:S02]  /*1b9e0*/  ULDC UR4, c[0x0][0xc3c] ;  /* 0x00030f0000047ab9 */ /* 0x000fe40000000800 */
[----:B-1----:R-:W-:-:S13]  /*1b9f0*/  ISETP.GE.AND P0, PT, R19, UR4, PT ;  /* 0x0000000413007c0c */ /* 0x002fda000bf06270 */
[----:B------:R-:W-:Y:S05]  /*1ba00*/  @!P0 BRA `(.L_x_7263) ;  /* 0xffffffa000608947 */ /* 0x000fea000383ffff */
[----:B------:R-:W-:Y:S05]  /*1ba10*/  BSYNC B8 ;  /* 0x0000000000087941 */ /* 0x000fea0003800000 */
.L_x_7162:
        /* <DEDUP_REMOVED lines=12> */
.L_x_7513:
[----:B------:R-:W-:Y:S05]  /*1bae0*/  BSYNC B0 ;  /* 0x0000000000007941 */ /* 0x000fea0003800000 */
.L_x_7264:
[----:B------:R-:W-:-:S03]  /*1baf0*/  UMOV UR4, 0xffffffff ;  /* 0xffffffff00047882 */ /* 0x000fc60000000000 */
[----:B------:R-:W-:Y:S05]  /*1bb00*/  BRA.DIV UR4, `(.L_x_7266) ;  /* 0x00000066041c7947 */ /* 0x000fea000b800000 */
[----:B0-----:R-:W0:Y:S02]  /*1bb10*/  S2R R0, SR_TID.X ;  /* 0x0000000000007919 */ /* 0x001e240000002100 */
[----:B0-----:R-:W-:-:S04]  /*1bb20*/  SHF.R.U32.HI R0, RZ, 0x5, R0 ;  /* 0x00000005ff007819 */ /* 0x001fc80000011600 */
[----:B------:R-:W-:-:S05]  /*1bb30*/  LOP3.LUT R0, R0, 0x3, RZ, 0xc0, !PT ;  /* 0x0000000300007812 */ /* 0x000fca00078ec0ff */
[----:B------:R0:W1:Y:S02]  /*1bb40*/  SHFL.IDX PT, R14, R0, RZ, 0x1f ;  /* 0x00001fff000e7589 */ /* 0x00006400000e0000 */
.L_x_7516:
[----:B-1----:R-:W-:-:S13]  /*1bb50*/  ISETP.NE.AND P0, PT, R14, RZ, PT ;  /* 0x000000ff0e00720c */ /* 0x002fda0003f05270 */
[----:B------:R-:W-:Y:S05]  /*1bb60*/  @P0 BRA `(.L_x_6945) ;  /* 0x0000000000880947 */ /* 0x000fea0003800000 */
[----:B------:R-:W-:-:S03]  /*1bb70*/  UMOV UR4, 0xffffffff ;  /* 0xffffffff00047882 */ /* 0x000fc60000000000 */
[----:B------:R-:W-:Y:S05]  /*1bb80*/  BRA.DIV UR4, `(.L_x_7267) ;  /* 0x0000006604307947 */ /* 0x000fea000b800000 */
[----:B------:R-:W-:-:S13]  /*1bb90*/  ELECT P6, URZ, PT ;  /* 0x00000000003f782f */ /* 0x000fda00038c0000 */
.L_x_7519:
[----:B------:R-:W-:Y:S05]  /*1bba0*/  @!P6 BRA `(.L_x_6945) ;  /* 0x000000000078e947 */ /* 0x000fea0003800000 */
[----:B------:R-:W-:-:S06]  /*1bbb0*/  ULOP3.LUT UR4, UR36, 0x2, URZ, 0xfc, !UPT ;  /* 0x0000000224047892 */ /* 0x000fcc000f8efc3f */
[----:B0-----:R-:W-:-:S05]  /*1bbc0*/  IMAD.U32 R0, RZ, RZ, UR4 ;  /* 0x00000004ff007e24 */ /* 0x001fca000f8e00ff */
[----:B------:R-:W-:-:S13]  /*1bbd0*/  ISETP.NE.AND P0, PT, R0, 0x3, PT ;  /* 0x000000030000780c */ /* 0x000fda0003f05270 */
[----:B------:R-:W-:Y:S05]  /*1bbe0*/  @!P0 BRA `(.L_x_7268) ;  /* 0x0000000000048947 */ /* 0x000fea0003800000 */
[----:B------:R-:W-:Y:S01]  /*1bbf0*/  BPT.TRAP 0x1 ;  /* 0x000000040000795c */ /* 0x000fe20000300000 */
.L_x_7268:
[C---:B------:R-:W-:Y:S01]  /*1bc00*/  IMAD R5, R25.reuse, 0x8, R4 ;  /* 0x0000000819057824 */ /* 0x040fe200078e0204 */
[----:B------:R-:W-:Y:S01]  /*1bc10*/  SHF.L.U32 R0, R28, 0x1f, RZ ;  /* 0x0000001f1c007819 */ /* 0x000fe200000006ff */
[----:B------:R-:W-:-:S03]  /*1bc20*/  VIADD R25, R25, 0x1 ;  /* 0x0000000119197836 */ /* 0x000fc60000000000 */
[----:B------:R-:W0:Y:S02]  /*1bc30*/  SYNCS.PHASECHK.TRANS64.TRYWAIT P1, [R5+URZ+0x28840], R0 ;  /* 0x02884000050075a7 */ /* 0x000e24000802017f */
[----:B------:R-:W-:-:S04]  /*1bc40*/  ISETP.NE.AND P2, PT, R25, 0x2, PT ;  /* 0x000000021900780c */ /* 0x000fc80003f45270 */
[----:B------:R-:W-:Y:S01]  /*1bc50*/  SEL R3, RZ, 0x1, P2 ;  /* 0x00000001ff037807 */ /* 0x000fe20001000000 */
[----:B0-----:R-:W-:Y:S08]  /*1bc60*/  @!P1 BRA `(.L_x_7269) ;  /* 0x0000006400189947 */ /* 0x001ff00003800000 */
.L_x_7520:
[----:B------:R-:W-:Y:S02]  /*1bc70*/  SEL R25, R25, RZ, P2 ;  /* 0x000000ff19197207 */ /* 0x000fe40001000000 */
[----:B------:R-:W-:Y:S01]  /*1bc80*/  LOP3.LUT R2, R28, R3, RZ, 0x3c, !PT ;  /* 0x000000031c027212 */ /* 0x000fe200078e3cff */
[----:B------:R-:W-:Y:S06]  /*1bc90*/  @!P0 BRA `(.L_x_7270) ;  /* 0x0000000000048947 */ /* 0x000fec0003800000 */
[----:B------:R-:W-:Y:S01]  /*1bca0*/  BPT.TRAP 0x1 ;  /* 0x000000040000795c */ /* 0x000fe20000300000 */
.L_x_7270:
[----:B------:R-:W-:Y:S01]  /*1bcb0*/  IMAD R25, R25, 0x8, R4 ;  /* 0x0000000819197824 */ /* 0x000fe200078e0204 */
[----:B------:R-:W-:-:S04]  /*1bcc0*/  SHF.L.U32 R2, R2, 0x1f, RZ ;  /* 0x0000001f02027819 */ /* 0x000fc800000006ff */
[----:B------:R-:W1:Y:S02]  /*1bcd0*/  SYNCS.PHASECHK.TRANS64.TRYWAIT P1, [R25+URZ+0x28840], R2 ;  /* 0x02884002190075a7 */ /* 0x000e64000802017f */
[----:B-1----:R-:W-:Y:S05]  /*1bce0*/  @!P1 BRA `(.L_x_7271) ;  /* 0x00000064000c9947 */ /* 0x002fea0003800000 */
.L_x_7521:
[----:B------:R-:W-:Y:S05]  /*1bcf0*/  @!P0 BRA `(.L_x_7272) ;  /* 0x0000000000048947 */ /* 0x000fea0003800000 */
[----:B------:R-:W-:Y:S01]  /*1bd00*/  BPT.TRAP 0x1 ;  /* 0x000000040000795c */ /* 0x000fe20000300000 */
.L_x_7272:
[----:B------:R-:W3:Y:S02]  /*1bd10*/  SYNCS.PHASECHK.TRANS64.TRYWAIT P1, [R5+URZ+0x28860], R0 ;  /* 0x02886000050075a7 */ /* 0x000ee4000802017f */
[----:B---3--:R-:W-:Y:S05]  /*1bd20*/  @!P1 BRA `(.L_x_7273) ;  /* 0x0000006400109947 */ /* 0x008fea0003800000 */
.L_x_7522:
[----:B------:R-:W-:Y:S05]  /*1bd30*/  @!P0 BRA `(.L_x_7274) ;  /* 0x0000000000048947 */ /* 0x000fea0003800000 */
[----:B------:R-:W-:Y:S01]  /*1bd40*/  BPT.TRAP 0x1 ;  /* 0x000000040000795c */ /* 0x000fe20000300000 */
.L_x_7274:
[----:B----4-:R4:W0:Y:S02]  /*1bd50*/  SYNCS.PHASECHK.TRANS64.TRYWAIT P0, [R25+URZ+0x28860], R2 ;  /* 0x02886002190075a7 */ /* 0x010824000800017f */
[----:B0-----:R-:W-:Y:S05]  /*1bd60*/  @!P0 NANOSLEEP.SYNCS 0x989680 ;  /* 0x009896800000895d */ /* 0x001fea0003900000 */
[----:B------:R-:W0:Y:S02]  /*1bd70*/  @!P0 SYNCS.PHASECHK.TRANS64 P0, [R25+URZ+0x28860], R2 ;  /* 0x02886002190085a7 */ /* 0x000e24000800007f */
[----:B0-----:R-:W-:Y:S05]  /*1bd80*/  @!P0 BRA `(.L_x_7274) ;  /* 0xfffffffc00f08947 */ /* 0x001fea000383ffff */
.L_x_6945:
[----:B------:R-:W-:Y:S05]  /*1bd90*/  BSYNC B9 ;  /* 0x0000000000097941 */ /* 0x000fea0003800000 */
.L_x_6942:
[----:B------:R-:W-:Y:S05]  /*1bda0*/  EXIT ;  /* 0x000000000000794d */ /* 0x000fea0003800000 */
.L_x_6969:
[----:B0-----:R0:W1:Y:S02]  /*1bdb0*/  SYNCS.PHASECHK.TRANS64.TRYWAIT P6, [R90+URZ+0x28890], R101 ;  /* 0x028890655a0075a7 */ /* 0x00106400080c017f */
[----:B-1----:R-:W-:Y:S05]  /*1bdc0*/  @!P6 NANOSLEEP.SYNCS 0x989680 ;  /* 0x009896800000e95d */ /* 0x002fea0003900000 */
[----:B------:R-:W1:Y:S02]  /*1bdd0*/  @!P6 SYNCS.PHASECHK.TRANS64 P6, [R90+URZ+0x28890], R101 ;  /* 0x028890655a00e5a7 */ /* 0x000e6400080c007f */
[----:B-1----:R-:W-:Y:S05]  /*1bde0*/  @!P6 BRA `(.L_x_6969) ;  /* 0xfffffffc00f0e947 */ /* 0x002fea000383ffff */
[----:B------:R-:W-:Y:S05]  /*1bdf0*/  BRA `(.L_x_7275) ;  /* 0xfffffe7400947947 */ /* 0x000fea000383ffff */
.L_x_6970:
[----:B------:R-:W-:Y:S01]  /*1be00*/  BSSY B1, `(.L_x_7276) ;  /* 0x0000008000017945 */ /* 0x000fe20003800000 */
[----:B------:R-:W-:Y:S01]  /*1be10*/  MOV R13, R106 ;  /* 0x0000006a000d7202 */ /* 0x000fe20000000f00 */
[----:B------:R-:W-:Y:S02]  /*1be20*/  IMAD.MOV.U32 R12, RZ, RZ, RZ ;  /* 0x000000ffff0c7224 */ /* 0x000fe400078e00ff */
[----:B------:R-:W-:Y:S02]  /*1be30*/  IMAD.MOV.U32 R11, RZ, RZ, 0x181f ;  /* 0x0000181fff0b7424 */ /* 0x000fe400078e00ff */
[----:B------:R-:W-:-:S07]  /*1be40*/  IMAD.MOV.U32 R15, RZ, RZ, -0x1 ;  /* 0xffffffffff0f7424 */ /* 0x000fce00078e00ff */
[----:B0-----:R-:W-:Y:S05]  /*1be50*/  WARPSYNC.COLLECTIVE R15, `(.L_x_7277) ;  /* 0x000000000f087348 */ /* 0x001fea0003c00000 */
[----:B------:R1:W2:Y:S02]  /*1be60*/  SHFL.IDX P6, R14, R13, R12, R11 ;  /* 0x0000000c0d0e7389 */ /* 0x0002a400000c000b */
[----:B012---:R-:W-:Y:S01]  /*1be70*/  ENDCOLLECTIVE ;  /* 0x000000000000791b */ /* 0x007fe20003800000 */
.L_x_7277:
[----:B------:R-:W-:Y:S05]  /*1be80*/  BSYNC B1 ;  /* 0x0000000000017941 */ /* 0x000fea0003800000 */
.L_x_7276:
        /* <DEDUP_REMOVED lines=8> */
.L_x_7278:
[----:B------:R-:W-:Y:S01]  /*1bf10*/  IMAD.MOV.U32 R74, RZ, RZ, R14 ;  /* 0x000000ffff4a7224 */ /* 0x000fe200078e000e */
[----:B------:R-:W-:Y:S06]  /*1bf20*/  BRA `(.L_x_7279) ;  /* 0xfffffe74005c7947 */ /* 0x000fec000383ffff */
.L_x_6979:
[----:B------:R-:W-:Y:S01]  /*1bf30*/  BSSY B1, `(.L_x_7280) ;  /* 0x0000008000017945 */ /* 0x000fe20003800000 */
[----:B0---4-:R-:W-:Y:S01]  /*1bf40*/  IMAD.MOV.U32 R13, RZ, RZ, R106 ;  /* 0x000000ffff0d7224 */ /* 0x011fe200078e006a */
[----:B------:R-:W-:Y:S01]  /*1bf50*/  MOV R15, 0xffffffff ;  /* 0xffffffff000f7802 */ /* 0x000fe20000000f00 */
[----:B------:R-:W-:Y:S02]  /*1bf60*/  IMAD.MOV.U32 R12, RZ, RZ, 0x1 ;  /* 0x00000001ff0c7424 */ /* 0x000fe400078e00ff */
[----:B------:R-:W-:-:S07]  /*1bf70*/  IMAD.MOV.U32 R11, RZ, RZ, 0x181f ;  /* 0x0000181fff0b7424 */ /* 0x000fce00078e00ff */
[----:B-123--:R-:W-:Y:S05]  /*1bf80*/  WARPSYNC.COLLECTIVE R15, `(.L_x_7281) ;  /* 0x000000000f087348 */ /* 0x00efea0003c00000 */
[----:B------:R0:W4:Y:S02]  /*1bf90*/  SHFL.IDX P6, R14, R13, R12, R11 ;  /* 0x0000000c0d0e7389 */ /* 0x00012400000c000b */
[----:B01234-:R-:W-:Y:S01]  /*1bfa0*/  ENDCOLLECTIVE ;  /* 0x000000000000791b */ /* 0x01ffe20003800000 */
.L_x_7281:
[----:B------:R-:W-:Y:S05]  /*1bfb0*/  BSYNC B1 ;  /* 0x0000000000017941 */ /* 0x000fea0003800000 */
.L_x_7280:
        /* <DEDUP_REMOVED lines=8> */
.L_x_7282:
[----:B------:R-:W-:Y:S01]  /*1c040*/  IMAD.MOV.U32 R66, RZ, RZ, R14 ;  /* 0x000000ffff427224 */ /* 0x000fe200078e000e */
[----:B------:R-:W-:Y:S06]  /*1c050*/  BRA `(.L_x_7283) ;  /* 0xfffffe7800ec7947 */ /* 0x000fec000383ffff */
.L_x_6988:
        /* <DEDUP_REMOVED lines=8> */
.L_x_7285:
[----:B------:R-:W-:Y:S05]  /*1c0e0*/  BSYNC B1 ;  /* 0x0000000000017941 */ /* 0x000fea0003800000 */
.L_x_7284:
        /* <DEDUP_REMOVED lines=8> */
.L_x_7286:
[----:B------:R-:W-:Y:S01]  /*1c170*/  IMAD.MOV.U32 R58, RZ, RZ, R14 ;  /* 0x000000ffff3a7224 */ /* 0x000fe200078e000e */
[----:B------:R-:W-:Y:S06]  /*1c180*/  BRA `(.L_x_7287) ;  /* 0xfffffe8000807947 */ /* 0x000fec000383ffff */
.L_x_6997:
        /* <DEDUP_REMOVED lines=8> */
.L_x_7289:
[----:B------:R-:W-:Y:S05]  /*1c210*/  BSYNC B1 ;  /* 0x0000000000017941 */ /* 0x000fea0003800000 */
.L_x_7288:
        /* <DEDUP_REMOVED lines=8> */
.L_x_7290:
[----:B------:R-:W-:Y:S01]  /*1c2a0*/  MOV R107, R14 ;  /* 0x0000000e006b7202 */ /* 0x000fe20000000f00 */
[----:B------:R-:W-:Y:S06]  /*1c2b0*/  BRA `(.L_x_7291) ;  /* 0xfffffe8800107947 */ /* 0x000fec000383ffff */
.L_x_7009:
[----:B-1----:R1:W2:Y:S02]  /*1c2c0*/  SYNCS.PHASECHK.TRANS64.TRYWAIT P4, [R90+URZ+0x28890], R101 ;  /* 0x028890655a0075a7 */ /* 0x0022a4000808017f */
[----:B--2---:R-:W-:Y:S05]  /*1c2d0*/  @!P4 NANOSLEEP.SYNCS 0x989680 ;  /* 0x009896800000c95d */ /* 0x004fea0003900000 */
[----:B------:R-:W2:Y:S02]  /*1c2e0*/  @!P4 SYNCS.PHASECHK.TRANS64 P4, [R90+URZ+0x28890], R101 ;  /* 0x028890655a00c5a7 */ /* 0x000ea4000808007f */
[----:B--2---:R-:W-:Y:S05]  /*1c2f0*/  @!P4 BRA `(.L_x_7009) ;  /* 0xfffffffc00f0c947 */ /* 0x004fea000383ffff */
[----:B------:R-:W-:Y:S05]  /*1c300*/  BRA `(.L_x_7292) ;  /* 0xfffffe9800487947 */ /* 0x000fea000383ffff */
.L_x_7010:
        /* <DEDUP_REMOVED lines=8> */
.L_x_7294:
[----:B------:R-:W-:Y:S05]  /*1c390*/  BSYNC B1 ;  /* 0x0000000000017941 */ /* 0x000fea0003800000 */
.L_x_7293:
        /* <DEDUP_REMOVED lines=8> */
.L_x_7295:
[----:B------:R-:W-:Y:S01]  /*1c420*/  IMAD.MOV.U32 R104, RZ, RZ, R14 ;  /* 0x000000ffff687224 */ /* 0x000fe200078e000e */
[----:B------:R-:W-:Y:S06]  /*1c430*/  BRA `(.L_x_7296) ;  /* 0xfffffe9800147947 */ /* 0x000fec000383ffff */
.L_x_7015:
[----:B------:R-:W-:Y:S01]  /*1c440*/  BSSY B1, `(.L_x_7297) ;  /* 0x0000008000017945 */ /* 0x000fe20003800000 */
[----:B----4-:R-:W-:Y:S01]  /*1c450*/  IMAD.MOV.U32 R13, RZ, RZ, R106 ;  /* 0x000000ffff0d7224 */ /* 0x010fe200078e006a */
[----:B------:R-:W-:Y:S01]  /*1c460*/  MOV R11, 0x181f ;  /* 0x0000181f000b7802 */ /* 0x000fe20000000f00 */
[----:B------:R-:W-:Y:S02]  /*1c470*/  IMAD.MOV.U32 R12, RZ, RZ, 0x1 ;  /* 0x00000001ff0c7424 */ /* 0x000fe400078e00ff */
[----:B------:R-:W-:-:S07]  /*1c480*/  IMAD.MOV.U32 R15, RZ, RZ, -0x1 ;  /* 0xffffffffff0f7424 */ /* 0x000fce00078e00ff */
[----:B0123--:R-:W-:Y:S05]  /*1c490*/  WARPSYNC.COLLECTIVE R15, `(.L_x_7298) ;  /* 0x000000000f087348 */ /* 0x00ffea0003c00000 */
[----:B------:R4:W0:Y:S02]  /*1c4a0*/  SHFL.IDX P6, R14, R13, R12, R11 ;  /* 0x0000000c0d0e7389 */ /* 0x00082400000c000b */
[----:B01234-:R-:W-:Y:S01]  /*1c4b0*/  ENDCOLLECTIVE ;  /* 0x000000000000791b */ /* 0x01ffe20003800000 */
.L_x_7298:
[----:B------:R-:W-:Y:S05]  /*1c4c0*/  BSYNC B1 ;  /* 0x0000000000017941 */ /* 0x000fea0003800000 */
.L_x_7297:
        /* <DEDUP_REMOVED lines=8> */
.L_x_7299:
[----:B------:R-:W-:Y:S01]  /*1c550*/  IMAD.MOV.U32 R46, RZ, RZ, R14 ;  /* 0x000000ffff2e7224 */ /* 0x000fe200078e000e */
[----:B------:R-:W-:Y:S06]  /*1c560*/  BRA `(.L_x_7300) ;  /* 0xfffffe9c00c87947 */ /* 0x000fec000383ffff */
.L_x_7020:
        /* <DEDUP_REMOVED lines=8> */
.L_x_7302:
[----:B------:R-:W-:Y:S05]  /*1c5f0*/  BSYNC B1 ;  /* 0x0000000000017941 */ /* 0x000fea0003800000 */
.L_x_7301:
        /* <DEDUP_REMOVED lines=8> */
.L_x_7303:
[----:B------:R-:W-:Y:S01]  /*1c680*/  IMAD.MOV.U32 R46, RZ, RZ, R14 ;  /* 0x000000ffff2e7224 */ /* 0x000fe200078e000e */
[----:B------:R-:W-:Y:S06]  /*1c690*/  BRA `(.L_x_7304) ;  /* 0xfffffea4007c7947 */ /* 0x000fec000383ffff */
.L_x_7025:
        /* <DEDUP_REMOVED lines=8> */
.L_x_7306:
[----:B------:R-:W-:Y:S05]  /*1c720*/  BSYNC B1 ;  /* 0x0000000000017941 */ /* 0x000fea0003800000 */
.L_x_7305:
[----:B------:R-:W-:Y:S01]  /*1c730*/  IMAD.MOV.U32 R13, RZ, RZ, R107 ;  /* 0x000000ffff0d7224 */ /* 0x000fe200078e006b */
[----:B------:R-:W-:Y:S01]  /*1c740*/  MOV R15, 0xffffffff ;  /* 0xffffffff000f7802 */ /* 0x000fe20000000f00 */
[----:B------:R-:W-:Y:S02]  /*1c750*/  IMAD.MOV.U32 R12, RZ, RZ, 0x3 ;  /* 0x00000003ff0c7424 */ /* 0x000fe400078e00ff */
[----:B------:R-:W-:Y:S02]  /*1c760*/  IMAD.MOV.U32 R11, RZ, RZ, 0x181f ;  /* 0x0000181fff0b7424 */ /* 0x000fe400078e00ff */
[----:B------:R-:W-:-:S07]  /*1c770*/  IMAD.MOV.U32 R106, RZ, RZ, R14 ;  /* 0x000000ffff6a7224 */ /* 0x000fce00078e000e */
[----:B------:R-:W-:Y:S05]  /*1c780*/  WARPSYNC.COLLECTIVE R15, `(.L_x_7307) ;  /* 0x000000000f087348 */ /* 0x000fea0003c00000 */
[----:B------:R0:W1:Y:S02]  /*1c790*/  SHFL.IDX P6, R14, R13, R12, R11 ;  /* 0x0000000c0d0e7389 */ /* 0x00006400000c000b */
[----:B01----:R-:W-:Y:S01]  /*1c7a0*/  ENDCOLLECTIVE ;  /* 0x000000000000791b */ /* 0x003fe20003800000 */
.L_x_7307:
[----:B------:R-:W-:Y:S01]  /*1c7b0*/  IMAD.MOV.U32 R107, RZ, RZ, R14 ;  /* 0x000000ffff6b7224 */ /* 0x000fe200078e000e */
[----:B------:R-:W-:Y:S06]  /*1c7c0*/  BRA `(.L_x_7308) ;  /* 0xfffffeac002c7947 */ /* 0x000fec000383ffff */
.L_x_7030:
[----:B-1----:R1:W2:Y:S02]  /*1c7d0*/  SYNCS.PHASECHK.TRANS64.TRYWAIT P3, [R90+URZ+0x28890], R101 ;  /* 0x028890655a0075a7 */ /* 0x0022a4000806017f */
[----:B--2---:R-:W-:Y:S05]  /*1c7e0*/  @!P3 NANOSLEEP.SYNCS 0x989680 ;  /* 0x009896800000b95d */ /* 0x004fea0003900000 */
[----:B------:R-:W2:Y:S02]  /*1c7f0*/  @!P3 SYNCS.PHASECHK.TRANS64 P3, [R90+URZ+0x28890], R101 ;  /* 0x028890655a00b5a7 */ /* 0x000ea4000806007f */
[----:B--2---:R-:W-:Y:S05]  /*1c800*/  @!P3 BRA `(.L_x_7030) ;  /* 0xfffffffc00f0b947 */ /* 0x004fea000383ffff */
[----:B------:R-:W-:Y:S05]  /*1c810*/  BRA `(.L_x_7309) ;  /* 0xfffffeb4003c7947 */ /* 0x000fea000383ffff */
.L_x_7031:
        /* <DEDUP_REMOVED lines=8> */
.L_x_7311:
[----:B------:R-:W-:Y:S05]  /*1c8a0*/  BSYNC B1 ;  /* 0x0000000000017941 */ /* 0x000fea0003800000 */
.L_x_7310:
        /* <DEDUP_REMOVED lines=8> */
.L_x_7312:
[----:B------:R-:W-:Y:S05]  /*1c930*/  BRA `(.L_x_7313) ;  /* 0xfffffeb4005c7947 */ /* 0x000fea000383ffff */
.L_x_7034:
[----:B------:R-:W-:Y:S01]  /*1c940*/  BSSY B1, `(.L_x_7314) ;  /* 0x0000008000017945 */ /* 0x000fe20003800000 */
[----:B----4-:R-:W-:Y:S01]  /*1c950*/  IMAD.MOV.U32 R13, RZ, RZ, R45 ;  /* 0x000000ffff0d7224 */ /* 0x010fe200078e002d */
[----:B------:R-:W-:Y:S01]  /*1c960*/  MOV R11, 0x181f ;  /* 0x0000181f000b7802 */ /* 0x000fe20000000f00 */
[----:B------:R-:W-:Y:S02]  /*1c970*/  IMAD.MOV.U32 R12, RZ, RZ, 0x1 ;  /* 0x00000001ff0c7424 */ /* 0x000fe400078e00ff */
[----:B------:R-:W-:-:S07]  /*1c980*/  IMAD.MOV.U32 R15, RZ, RZ, -0x1 ;  /* 0xffffffffff0f7424 */ /* 0x000fce00078e00ff */
[----:B0123--:R-:W-:Y:S05]  /*1c990*/  WARPSYNC.COLLECTIVE R15, `(.L_x_7315) ;  /* 0x000000000f087348 */ /* 0x00ffea0003c00000 */
[----:B---3--:R3:W4:Y:S02]  /*1c9a0*/  SHFL.IDX P6, R14, R13, R12, R11 ;  /* 0x0000000c0d0e7389 */ /* 0x00872400000c000b */
[----:B01234-:R-:W-:Y:S01]  /*1c9b0*/  ENDCOLLECTIVE ;  /* 0x000000000000791b */ /* 0x01ffe20003800000 */
.L_x_7315:
[----:B------:R-:W-:Y:S05]  /*1c9c0*/  BSYNC B1 ;  /* 0x0000000000017941 */ /* 0x000fea0003800000 */
.L_x_7314:
        /* <DEDUP_REMOVED lines=8> */
.L_x_7316:
[----:B------:R-:W-:Y:S05]  /*1ca50*/  BRA `(.L_x_7317) ;  /* 0xfffffeb4005c7947 */ /* 0x000fea000383ffff */
.L_x_7037:
[----:B------:R-:W-:Y:S01]  /*1ca60*/  BSSY B1, `(.L_x_7318) ;  /* 0x0000008000017945 */ /* 0x000fe20003800000 */
[----:B---3--:R-:W-:Y:S02]  /*1ca70*/  IMAD.MOV.U32 R13, RZ, RZ, R45 ;  /* 0x000000ffff0d7224 */ /* 0x008fe400078e002d */
[----:B------:R-:W-:Y:S02]  /*1ca80*/  IMAD.MOV.U32 R12, RZ, RZ, 0x2 ;  /* 0x00000002ff0c7424 */ /* 0x000fe400078e00ff */
[----:B------:R-:W-:Y:S02]  /*1ca90*/  IMAD.MOV.U32 R11, RZ, RZ, 0x181f ;  /* 0x0000181fff0b7424 */ /* 0x000fe400078e00ff */
[----:B------:R-:W-:-:S07]  /*1caa0*/  IMAD.MOV.U32 R15, RZ, RZ, -0x1 ;  /* 0xffffffffff0f7424 */ /* 0x000fce00078e00ff */
[----:B012-4-:R-:W-:Y:S05]  /*1cab0*/  WARPSYNC.COLLECTIVE R15, `(.L_x_7319) ;  /* 0x000000000f087348 */ /* 0x017fea0003c00000 */
[----:B------:R3:W0:Y:S02]  /*1cac0*/  SHFL.IDX P6, R14, R13, R12, R11 ;  /* 0x0000000c0d0e7389 */ /* 0x00062400000c000b */
[----:B01234-:R-:W-:Y:S01]  /*1cad0*/  ENDCOLLECTIVE ;  /* 0x000000000000791b */ /* 0x01ffe20003800000 */
.L_x_7319:
[----:B------:R-:W-:Y:S05]  /*1cae0*/  BSYNC B1 ;  /* 0x0000000000017941 */ /* 0x000fea0003800000 */
.L_x_7318:
        /* <DEDUP_REMOVED lines=8> */
.L_x_7320:
[----:B------:R-:W-:Y:S05]  /*1cb70*/  BRA `(.L_x_7321) ;  /* 0xfffffeb400607947 */ /* 0x000fea000383ffff */
.L_x_7040:
[----:B------:R-:W-:Y:S01]  /*1cb80*/  BSSY B1, `(.L_x_7322) ;  /* 0x0000008000017945 */ /* 0x000fe20003800000 */
[----:B0-----:R-:W-:Y:S02]  /*1cb90*/  IMAD.MOV.U32 R13, RZ, RZ, R45 ;  /* 0x000000ffff0d7224 */ /* 0x001fe400078e002d */
[----:B------:R-:W-:Y:S02]  /*1cba0*/  IMAD.MOV.U32 R12, RZ, RZ, 0x3 ;  /* 0x00000003ff0c7424 */ /* 0x000fe400078e00ff */
[----:B------:R-:W-:Y:S02]  /*1cbb0*/  IMAD.MOV.U32 R11, RZ, RZ, 0x181f ;  /* 0x0000181fff0b7424 */ /* 0x000fe400078e00ff */
[----:B------:R-:W-:-:S07]  /*1cbc0*/  IMAD.MOV.U32 R15, RZ, RZ, -0x1 ;  /* 0xffffffffff0f7424 */ /* 0x000fce00078e00ff */
[----:B-1234-:R-:W-:Y:S05]  /*1cbd0*/  WARPSYNC.COLLECTIVE R15, `(.L_x_7323) ;  /* 0x000000000f087348 */ /* 0x01efea0003c00000 */
[----:B------:R0:W0:Y:S02]  /*1cbe0*/  SHFL.IDX P6, R14, R13, R12, R11 ;  /* 0x0000000c0d0e7389 */ /* 0x00002400000c000b */
[----:B01234-:R-:W-:Y:S01]  /*1cbf0*/  ENDCOLLECTIVE ;  /* 0x000000000000791b */ /* 0x01ffe20003800000 */
.L_x_7323:
[----:B------:R-:W-:Y:S05]  /*1cc00*/  BSYNC B1 ;  /* 0x0000000000017941 */ /* 0x000fea0003800000 */
.L_x_7322:
        /* <DEDUP_REMOVED lines=8> */
.L_x_7324:
[----:B------:R-:W-:Y:S05]  /*1cc90*/  BRA `(.L_x_7325) ;  /* 0xfffffeb400647947 */ /* 0x000fea000383ffff */
.L_x_7044:
[----:B------:R0:W0:Y:S02]  /*1cca0*/  SYNCS.PHASECHK.TRANS64.TRYWAIT P4, [R90+URZ+0x288b0], R101 ;  /* 0x0288b0655a0075a7 */ /* 0x000024000808017f */
[----:B0-----:R-:W-:Y:S05]  /*1ccb0*/  @!P4 NANOSLEEP.SYNCS 0x989680 ;  /* 0x009896800000c95d */ /* 0x001fea0003900000 */
[----:B------:R-:W0:Y:S02]  /*1ccc0*/  @!P4 SYNCS.PHASECHK.TRANS64 P4, [R90+URZ+0x288b0], R101 ;  /* 0x0288b0655a00c5a7 */ /* 0x000e24000808007f */
[----:B0-----:R-:W-:Y:S05]  /*1ccd0*/  @!P4 BRA `(.L_x_7044) ;  /* 0xfffffffc00f0c947 */ /* 0x001fea000383ffff */
[----:B------:R-:W-:Y:S05]  /*1cce0*/  BRA `(.L_x_7326) ;  /* 0xfffffeb400e07947 */ /* 0x000fea000383ffff */
.L_x_7058:
[----:B------:R-:W1:Y:S01]  /*1ccf0*/  S2R R5, SR_TID.X ;  /* 0x0000000000057919 */ /* 0x000e620000002100 */
[----:B------:R-:W-:Y:S01]  /*1cd00*/  BSSY B0, `(.L_x_7327) ;  /* 0x000000c000007945 */ /* 0x000fe20003800000 */
[----:B------:R-:W-:Y:S02]  /*1cd10*/  IMAD.MOV.U32 R12, RZ, RZ, RZ ;  /* 0x000000ffff0c7224 */ /* 0x000fe400078e00ff */
[----:B------:R-:W-:Y:S02]  /*1cd20*/  IMAD.MOV.U32 R11, RZ, RZ, 0x1f ;  /* 0x0000001fff0b7424 */ /* 0x000fe400078e00ff */
[----:B------:R-:W-:Y:S02]  /*1cd30*/  IMAD.MOV.U32 R15, RZ, RZ, -0x1 ;  /* 0xffffffffff0f7424 */ /* 0x000fe400078e00ff */
[----:B-1----:R-:W-:-:S05]  /*1cd40*/  VIADD R5, R5, 0xffffff80 ;  /* 0xffffff8005057836 */ /* 0x002fca0000000000 */
[----:B------:R-:W-:-:S04]  /*1cd50*/  SHF.R.S32.HI R4, RZ, 0x1f, R5 ;  /* 0x0000001fff047819 */ /* 0x000fc80000011405 */
[----:B------:R-:W-:-:S04]  /*1cd60*/  LEA.HI R4, R4, R5, RZ, 0x7 ;  /* 0x0000000504047211 */ /* 0x000fc800078f38ff */
[----:B------:R-:W-:-:S04]  /*1cd70*/  SHF.R.S32.HI R4, RZ, 0x7, R4 ;  /* 0x00000007ff047819 */ /* 0x000fc80000011404 */
[----:B--2---:R-:W-:-:S07]  /*1cd80*/  MOV R13, R4 ;  /* 0x00000004000d7202 */ /* 0x004fce0000000f00 */
[----:B0----5:R-:W-:Y:S05]  /*1cd90*/  WARPSYNC.COLLECTIVE R15, `(.L_x_7328) ;  /* 0x000000000f087348 */ /* 0x021fea0003c00000 */
[----:B------:R1:W2:Y:S02]  /*1cda0*/  SHFL.IDX P6, R14, R13, R12, R11 ;  /* 0x0000000c0d0e7389 */ /* 0x0002a400000c000b */
[----:B012--5:R-:W-:Y:S01]  /*1cdb0*/  ENDCOLLECTIVE ;  /* 0x000000000000791b */ /* 0x027fe20003800000 */
.L_x_7328:
[----:B------:R-:W-:Y:S05]  /*1cdc0*/  BSYNC B0 ;  /* 0x0000000000007941 */ /* 0x000fea0003800000 */
.L_x_7327:
[----:B------:R-:W-:Y:S01]  /*1cdd0*/  IMAD.MOV.U32 R195, RZ, RZ, R14 ;  /* 0x000000ffffc37224 */ /* 0x000fe200078e000e */
[----:B------:R-:W-:Y:S06]  /*1cde0*/  BRA `(.L_x_7329) ;  /* 0xfffffec0009c7947 */ /* 0x000fec000383ffff */
.L_x_7068:
[----:B------:R-:W-:Y:S01]  /*1cdf0*/  BSSY B1, `(.L_x_7330) ;  /* 0x0000008000017945 */ /* 0x000fe20003800000 */
[----:B--2---:R-:W-:Y:S02]  /*1ce00*/  IMAD.MOV.U32 R13, RZ, RZ, R26 ;  /* 0x000000ffff0d7224 */ /* 0x004fe400078e001a */
[----:B------:R-:W-:Y:S02]  /*1ce10*/  IMAD.MOV.U32 R12, RZ, RZ, RZ ;  /* 0x000000ffff0c7224 */ /* 0x000fe400078e00ff */
[----:B------:R-:W-:Y:S02]  /*1ce20*/  IMAD.MOV.U32 R11, RZ, RZ, 0x181f ;  /* 0x0000181fff0b7424 */ /* 0x000fe400078e00ff */
[----:B------:R-:W-:-:S07]  /*1ce30*/  IMAD.MOV.U32 R15, RZ, RZ, -0x1 ;  /* 0xffffffffff0f7424 */ /* 0x000fce00078e00ff */
[----:B------:R-:W-:Y:S05]  /*1ce40*/  WARPSYNC.COLLECTIVE R15, `(.L_x_7331) ;  /* 0x000000000f087348 */ /* 0x000fea0003c00000 */
[----:B------:R0:W1:Y:S02]  /*1ce50*/  SHFL.IDX P6, R14, R13, R12, R11 ;  /* 0x0000000c0d0e7389 */ /* 0x00006400000c000b */
[----:B01----:R-:W-:Y:S01]  /*1ce60*/  ENDCOLLECTIVE ;  /* 0x000000000000791b */ /* 0x003fe20003800000 */
.L_x_7331:
[----:B------:R-:W-:Y:S05]  /*1ce70*/  BSYNC B1 ;  /* 0x0000000000017941 */ /* 0x000fea0003800000 */
.L_x_7330:
[----:B------:R-:W-:Y:S01]  /*1ce80*/  IMAD.MOV.U32 R13, RZ, RZ, R24 ;  /* 0x000000ffff0d7224 */ /* 0x000fe200078e0018 */
[----:B------:R-:W-:Y:S01]  /*1ce90*/  MOV R15, 0xffffffff ;  /* 0xffffffff000f7802 */ /* 0x000fe20000000f00 */
[----:B------:R-:W-:Y:S02]  /*1cea0*/  IMAD.MOV.U32 R12, RZ, RZ, RZ ;  /* 0x000000ffff0c7224 */ /* 0x000fe400078e00ff */
[----:B------:R-:W-:Y:S02]  /*1ceb0*/  IMAD.MOV.U32 R11, RZ, RZ, 0x181f ;  /* 0x0000181fff0b7424 */ /* 0x000fe400078e00ff */
[----:B------:R-:W-:-:S07]  /*1cec0*/  IMAD.MOV.U32 R0, RZ, RZ, R14 ;  /* 0x000000ffff007224 */ /* 0x000fce00078e000e */
[----:B------:R-:W-:Y:S05]  /*1ced0*/  WARPSYNC.COLLECTIVE R15, `(.L_x_7332) ;  /* 0x000000000f087348 */ /* 0x000fea0003c00000 */
[----:B------:R0:W1:Y:S02]  /*1cee0*/  SHFL.IDX P6, R14, R13, R12, R11 ;  /* 0x0000000c0d0e7389 */ /* 0x00006400000c000b */
[----:B01----:R-:W-:Y:S01]  /*1cef0*/  ENDCOLLECTIVE ;  /* 0x000000000000791b */ /* 0x003fe20003800000 */
.L_x_7332:
[----:B------:R-:W-:Y:S02]  /*1cf00*/  IMAD.MOV.U32 R13, RZ, RZ, R28 ;  /* 0x000000ffff0d7224 */ /* 0x000fe400078e001c */
[----:B------:R-:W-:-:S07]  /*1cf10*/  IMAD.MOV.U32 R3, RZ, RZ, R14 ;  /* 0x000000ffff037224 */ /* 0x000fce00078e000e */
[----:B------:R-:W-:Y:S05]  /*1cf20*/  WARPSYNC.COLLECTIVE R15, `(.L_x_7333) ;  /* 0x000000000f087348 */ /* 0x000fea0003c00000 */
[----:B------:R0:W1:Y:S02]  /*1cf30*/  SHFL.IDX P6, R14, R13, R12, R11 ;  /* 0x0000000c0d0e7389 */ /* 0x00006400000c000b */
[----:B01----:R-:W-:Y:S01]  /*1cf40*/  ENDCOLLECTIVE ;  /* 0x000000000000791b */ /* 0x003fe20003800000 */
.L_x_7333:
[----:B------:R-:W-:Y:S02]  /*1cf50*/  IMAD.MOV.U32 R13, RZ, RZ, R27 ;  /* 0x000000ffff0d7224 */ /* 0x000fe400078e001b */
[----:B------:R-:W-:-:S07]  /*1cf60*/  IMAD.MOV.U32 R4, RZ, RZ, R14 ;  /* 0x000000ffff047224 */ /* 0x000fce00078e000e */
[----:B------:R-:W-:Y:S05]  /*1cf70*/  WARPSYNC.COLLECTIVE R15, `(.L_x_7334) ;  /* 0x000000000f087348 */ /* 0x000fea0003c00000 */
[----:B------:R0:W1:Y:S02]  /*1cf80*/  SHFL.IDX P6, R14, R13, R12, R11 ;  /* 0x0000000c0d0e7389 */ /* 0x00006400000c000b */
[----:B01----:R-:W-:Y:S01]  /*1cf90*/  ENDCOLLECTIVE ;  /* 0x000000000000791b */ /* 0x003fe20003800000 */
.L_x_7334:
[----:B------:R-:W-:Y:S05]  /*1cfa0*/  BRA `(.L_x_7335) ;  /* 0xfffffec4009c7947 */ /* 0x000fea000383ffff */
.L_x_7072:
[----:B0-----:R0:W1:Y:S02]  /*1cfb0*/  SYNCS.PHASECHK.TRANS64.TRYWAIT P0, [R156+URZ+0x28800], R5 ;  /* 0x028800059c0075a7 */ /* 0x001064000800017f */
[----:B-1----:R-:W-:Y:S05]  /*1cfc0*/  @!P0 NANOSLEEP.SYNCS 0x989680 ;  /* 0x009896800000895d */ /* 0x002fea0003900000 */
[----:B------:R-:W1:Y:S02]  /*1cfd0*/  @!P0 SYNCS.PHASECHK.TRANS64 P0, [R156+URZ+0x28800], R5 ;  /* 0x028800059c0085a7 */ /* 0x000e64000800007f */
[----:B-1----:R-:W-:Y:S05]  /*1cfe0*/  @!P0 BRA `(.L_x_7072) ;  /* 0xfffffffc00f08947 */ /* 0x002fea000383ffff */
[----:B------:R-:W-:Y:S05]  /*1cff0*/  BRA `(.L_x_7336) ;  /* 0xfffffec800807947 */ /* 0x000fea000383ffff */
.L_x_7088:
        /* <DEDUP_REMOVED lines=8> */
.L_x_7338:
[----:B------:R-:W-:Y:S05]  /*1d080*/  BSYNC B1 ;  /* 0x0000000000017941 */ /* 0x000fea0003800000 */
.L_x_7337:
        /* <DEDUP_REMOVED lines=8> */
.L_x_7339:
[----:B------:R-:W-:Y:S02]  /*1d110*/  IMAD.MOV.U32 R13, RZ, RZ, R28 ;  /* 0x000000ffff0d7224 */ /* 0x000fe400078e001c */
[----:B------:R-:W-:-:S07]  /*1d120*/  IMAD.MOV.U32 R3, RZ, RZ, R14 ;  /* 0x000000ffff037224 */ /* 0x000fce00078e000e */
[----:B------:R-:W-:Y:S05]  /*1d130*/  WARPSYNC.COLLECTIVE R15, `(.L_x_7340) ;  /* 0x000000000f087348 */ /* 0x000fea0003c00000 */
[----:B------:R0:W1:Y:S02]  /*1d140*/  SHFL.IDX P6, R14, R13, R12, R11 ;  /* 0x0000000c0d0e7389 */ /* 0x00006400000c000b */
[----:B01----:R-:W-:Y:S01]  /*1d150*/  ENDCOLLECTIVE ;  /* 0x000000000000791b */ /* 0x003fe20003800000 */
.L_x_7340:
[----:B------:R-:W-:Y:S02]  /*1d160*/  IMAD.MOV.U32 R13, RZ, RZ, R27 ;  /* 0x000000ffff0d7224 */ /* 0x000fe400078e001b */
[----:B------:R-:W-:-:S07]  /*1d170*/  IMAD.MOV.U32 R20, RZ, RZ, R14 ;  /* 0x000000ffff147224 */ /* 0x000fce00078e000e */
[----:B------:R-:W-:Y:S05]  /*1d180*/  WARPSYNC.COLLECTIVE R15, `(.L_x_7341) ;  /* 0x000000000f087348 */ /* 0x000fea0003c00000 */
[----:B------:R0:W1:Y:S02]  /*1d190*/  SHFL.IDX P6, R14, R13, R12, R11 ;  /* 0x0000000c0d0e7389 */ /* 0x00006400000c000b */
[----:B01----:R-:W-:Y:S01]  /*1d1a0*/  ENDCOLLECTIVE ;  /* 0x000000000000791b */ /* 0x003fe20003800000 */
.L_x_7341:
[----:B------:R-:W-:Y:S05]  /*1d1b0*/  BRA `(.L_x_7342) ;  /* 0xfffffedc00b07947 */ /* 0x000fea000383ffff */
.L_x_7092:
[----:B0-----:R0:W1:Y:S02]  /*1d1c0*/  SYNCS.PHASECHK.TRANS64.TRYWAIT P4, [R156+URZ+0x28800], R27 ;  /* 0x0288001b9c0075a7 */ /* 0x001064000808017f */
[----:B-1----:R-:W-:Y:S05]  /*1d1d0*/  @!P4 NANOSLEEP.SYNCS 0x989680 ;  /* 0x009896800000c95d */ /* 0x002fea0003900000 */
[----:B------:R-:W1:Y:S02]  /*1d1e0*/  @!P4 SYNCS.PHASECHK.TRANS64 P4, [R156+URZ+0x28800], R27 ;  /* 0x0288001b9c00c5a7 */ /* 0x000e64000808007f */
[----:B-1----:R-:W-:Y:S05]  /*1d1f0*/  @!P4 BRA `(.L_x_7092) ;  /* 0xfffffffc00f0c947 */ /* 0x002fea000383ffff */
[----:B------:R-:W-:Y:S05]  /*1d200*/  BRA `(.L_x_7343) ;  /* 0xfffffee000a07947 */ /* 0x000fea000383ffff */
.L_x_7102:
[----:B---3--:R3:W4:Y:S02]  /*1d210*/  SYNCS.PHASECHK.TRANS64.TRYWAIT P1, [R3+URZ+0x28830], R0 ;  /* 0x02883000030075a7 */ /* 0x008724000802017f */
[----:B----4-:R-:W-:Y:S05]  /*1d220*/  @!P1 NANOSLEEP.SYNCS 0x989680 ;  /* 0x009896800000995d */ /* 0x010fea0003900000 */
[----:B------:R-:W4:Y:S02]  /*1d230*/  @!P1 SYNCS.PHASECHK.TRANS64 P1, [R3+URZ+0x28830], R0 ;  /* 0x02883000030095a7 */ /* 0x000f24000802007f */
[----:B----4-:R-:W-:Y:S05]  /*1d240*/  @!P1 BRA `(.L_x_7102) ;  /* 0xfffffffc00f09947 */ /* 0x010fea000383ffff */
[----:B------:R-:W-:Y:S05]  /*1d250*/  BRA `(.L_x_7101) ;  /* 0xfffffef800847947 */ /* 0x000fea000383ffff */
.L_x_7109:
[----:B-1----:R1:W2:Y:S02]  /*1d260*/  SYNCS.PHASECHK.TRANS64.TRYWAIT P2, [R7+URZ+0x28830], R4 ;  /* 0x02883004070075a7 */ /* 0x0022a4000804017f */
[----:B--2---:R-:W-:Y:S05]  /*1d270*/  @!P2 NANOSLEEP.SYNCS 0x989680 ;  /* 0x009896800000a95d */ /* 0x004fea0003900000 */
[----:B------:R-:W2:Y:S02]  /*1d280*/  @!P2 SYNCS.PHASECHK.TRANS64 P2, [R7+URZ+0x28830], R4 ;  /* 0x028830040700a5a7 */ /* 0x000ea4000804007f */
[----:B--2---:R-:W-:Y:S05]  /*1d290*/  @!P2 BRA `(.L_x_7109) ;  /* 0xfffffffc00f0a947 */ /* 0x004fea000383ffff */
[----:B------:R-:W-:Y:S05]  /*1d2a0*/  BRA `(.L_x_7108) ;  /* 0xffffff2000087947 */ /* 0x000fea000383ffff */
.L_x_7113:
[----:B-1----:R1:W2:Y:S02]  /*1d2b0*/  SYNCS.PHASECHK.TRANS64.TRYWAIT P1, [R5+URZ+0x28850], R4 ;  /* 0x02885004050075a7 */ /* 0x0022a4000802017f */
[----:B--2---:R-:W-:Y:S05]  /*1d2c0*/  @!P1 NANOSLEEP.SYNCS 0x989680 ;  /* 0x009896800000995d */ /* 0x004fea0003900000 */
[----:B------:R-:W2:Y:S02]  /*1d2d0*/  @!P1 SYNCS.PHASECHK.TRANS64 P1, [R5+URZ+0x28850], R4 ;  /* 0x02885004050095a7 */ /* 0x000ea4000802007f */
[----:B--2---:R-:W-:Y:S05]  /*1d2e0*/  @!P1 BRA `(.L_x_7113) ;  /* 0xfffffffc00f09947 */ /* 0x004fea000383ffff */
[----:B------:R-:W-:Y:S05]  /*1d2f0*/  BRA `(.L_x_7110) ;  /* 0xffffff2400147947 */ /* 0x000fea000383ffff */
.L_x_7120:
[----:B-1----:R1:W2:Y:S02]  /*1d300*/  SYNCS.PHASECHK.TRANS64.TRYWAIT P1, [R15+URZ+0x28850], R0 ;  /* 0x028850000f0075a7 */ /* 0x0022a4000802017f */
[----:B--2---:R-:W-:Y:S05]  /*1d310*/  @!P1 NANOSLEEP.SYNCS 0x989680 ;  /* 0x009896800000995d */ /* 0x004fea0003900000 */
[----:B------:R-:W2:Y:S02]  /*1d320*/  @!P1 SYNCS.PHASECHK.TRANS64 P1, [R15+URZ+0x28850], R0 ;  /* 0x028850000f0095a7 */ /* 0x000ea4000802007f */
[----:B--2---:R-:W-:Y:S05]  /*1d330*/  @!P1 BRA `(.L_x_7120) ;  /* 0xfffffffc00f09947 */ /* 0x004fea000383ffff */
[----:B------:R-:W-:Y:S05]  /*1d340*/  BRA `(.L_x_7119) ;  /* 0xffffff40005c7947 */ /* 0x000fea000383ffff */
.L_x_7126:
[----:B------:R-:W-:Y:S02]  /*1d350*/  IMAD.MOV.U32 R13, RZ, RZ, R2 ;  /* 0x000000ffff0d7224 */ /* 0x000fe400078e0002 */
[----:B------:R-:W-:Y:S02]  /*1d360*/  IMAD.MOV.U32 R12, RZ, RZ, RZ ;  /* 0x000000ffff0c7224 */ /* 0x000fe400078e00ff */
[----:B------:R-:W-:Y:S02]  /*1d370*/  IMAD.MOV.U32 R11, RZ, RZ, 0x181f ;  /* 0x0000181fff0b7424 */ /* 0x000fe400078e00ff */
[----:B------:R-:W-:-:S07]  /*1d380*/  IMAD.MOV.U32 R15, RZ, RZ, -0x1 ;  /* 0xffffffffff0f7424 */ /* 0x000fce00078e00ff */
[----:B-----5:R-:W-:Y:S05]  /*1d390*/  WARPSYNC.COLLECTIVE R15, `(.L_x_7344) ;  /* 0x000000000f087348 */ /* 0x020fea0003c00000 */
[----:B------:R0:W1:Y:S02]  /*1d3a0*/  SHFL.IDX P6, R14, R13, R12, R11 ;  /* 0x0000000c0d0e7389 */ /* 0x00006400000c000b */
[----:B01---5:R-:W-:Y:S01]  /*1d3b0*/  ENDCOLLECTIVE ;  /* 0x000000000000791b */ /* 0x023fe20003800000 */
.L_x_7344:
[----:B------:R-:W-:Y:S02]  /*1d3c0*/  IMAD.MOV.U32 R13, RZ, RZ, R0 ;  /* 0x000000ffff0d7224 */ /* 0x000fe400078e0000 */
[----:B------:R-:W-:-:S07]  /*1d3d0*/  IMAD.MOV.U32 R3, RZ, RZ, R14 ;  /* 0x000000ffff037224 */ /* 0x000fce00078e000e */
[----:B------:R-:W-:Y:S05]  /*1d3e0*/  WARPSYNC.COLLECTIVE R15, `(.L_x_7345) ;  /* 0x000000000f087348 */ /* 0x000fea0003c00000 */
[----:B------:R0:W1:Y:S02]  /*1d3f0*/  SHFL.IDX P6, R14, R13, R12, R11 ;  /* 0x0000000c0d0e7389 */ /* 0x00006400000c000b */
[----:B01----:R-:W-:Y:S01]  /*1d400*/  ENDCOLLECTIVE ;  /* 0x000000000000791b */ /* 0x003fe20003800000 */
.L_x_7345:
[----:B------:R-:W-:Y:S05]  /*1d410*/  BRA `(.L_x_7346) ;  /* 0xffffff5c00347947 */ /* 0x000fea000383ffff */
.L_x_7129:
[----:B------:R-:W-:Y:S01]  /*1d420*/  BSSY B1, `(.L_x_7347) ;  /* 0x0000008000017945 */ /* 0x000fe20003800000 */
[----:B------:R-:W-:Y:S01]  /*1d430*/  IMAD.MOV.U32 R13, RZ, RZ, R2 ;  /* 0x000000ffff0d7224 */ /* 0x000fe200078e0002 */
[----:B---3--:R-:W-:Y:S01]  /*1d440*/  MOV R11, 0x181f ;  /* 0x0000181f000b7802 */ /* 0x008fe20000000f00 */
[----:B------:R-:W-:Y:S02]  /*1d450*/  IMAD.MOV.U32 R12, RZ, RZ, 0x1 ;  /* 0x00000001ff0c7424 */ /* 0x000fe400078e00ff */
[----:B------:R-:W-:-:S07]  /*1d460*/  IMAD.MOV.U32 R15, RZ, RZ, -0x1 ;  /* 0xffffffffff0f7424 */ /* 0x000fce00078e00ff */
[----:B012--5:R-:W-:Y:S05]  /*1d470*/  WARPSYNC.COLLECTIVE R15, `(.L_x_7348) ;  /* 0x000000000f087348 */ /* 0x027fea0003c00000 */
[----:B--2---:R2:W3:Y:S02]  /*1d480*/  SHFL.IDX P6, R14, R13, R12, R11 ;  /* 0x0000000c0d0e7389 */ /* 0x0044e400000c000b */
[----:B0123-5:R-:W-:Y:S01]  /*1d490*/  ENDCOLLECTIVE ;  /* 0x000000000000791b */ /* 0x02ffe20003800000 */
.L_x_7348:
[----:B------:R-:W-:Y:S05]  /*1d4a0*/  BSYNC B1 ;  /* 0x0000000000017941 */ /* 0x000fea0003800000 */
.L_x_7347:
        /* <DEDUP_REMOVED lines=8> */
.L_x_7349:
[----:B------:R-:W-:Y:S05]  /*1d530*/  BRA `(.L_x_7350) ;  /* 0xffffff5c00307947 */ /* 0x000fea000383ffff */
.L_x_7132:
[----:B------:R-:W-:Y:S01]  /*1d540*/  BSSY B1, `(.L_x_7351) ;  /* 0x0000008000017945 */ /* 0x000fe20003800000 */
[----:B------:R-:W-:Y:S02]  /*1d550*/  IMAD.MOV.U32 R13, RZ, RZ, R2 ;  /* 0x000000ffff0d7224 */ /* 0x000fe400078e0002 */
[----:B------:R-:W-:Y:S02]  /*1d560*/  IMAD.MOV.U32 R12, RZ, RZ, 0x2 ;  /* 0x00000002ff0c7424 */ /* 0x000fe400078e00ff */
[----:B------:R-:W-:Y:S02]  /*1d570*/  IMAD.MOV.U32 R11, RZ, RZ, 0x181f ;  /* 0x0000181fff0b7424 */ /* 0x000fe400078e00ff */
[----:B---3--:R-:W-:-:S07]  /*1d580*/  IMAD.MOV.U32 R15, RZ, RZ, -0x1 ;  /* 0xffffffffff0f7424 */ /* 0x008fce00078e00ff */
[----:B012-4-:R-:W-:Y:S05]  /*1d590*/  WARPSYNC.COLLECTIVE R15, `(.L_x_7352) ;  /* 0x000000000f087348 */ /* 0x017fea0003c00000 */
[----:B--2---:R2:W3:Y:S02]  /*1d5a0*/  SHFL.IDX P6, R14, R13, R12, R11 ;  /* 0x0000000c0d0e7389 */ /* 0x0044e400000c000b */
[----:B01234-:R-:W-:Y:S01]  /*1d5b0*/  ENDCOLLECTIVE ;  /* 0x000000000000791b */ /* 0x01ffe20003800000 */
.L_x_7352:
[----:B------:R-:W-:Y:S05]  /*1d5c0*/  BSYNC B1 ;  /* 0x0000000000017941 */ /* 0x000fea0003800000 */
.L_x_7351:
        /* <DEDUP_REMOVED lines=8> */
.L_x_7353:
[----:B------:R-:W-:Y:S05]  /*1d650*/  BRA `(.L_x_7354) ;  /* 0xffffff5c00307947 */ /* 0x000fea000383ffff */
.L_x_7135:
        /* <DEDUP_REMOVED lines=8> */
.L_x_7356:
[----:B------:R-:W-:Y:S05]  /*1d6e0*/  BSYNC B1 ;  /* 0x0000000000017941 */ /* 0x000fea0003800000 */
.L_x_7355:
        /* <DEDUP_REMOVED lines=8> */
.L_x_7357:
[----:B------:R-:W-:Y:S05]  /*1d770*/  BRA `(.L_x_7358) ;  /* 0xffffff5c00307947 */ /* 0x000fea000383ffff */
.L_x_7137:
[----:B------:R-:W-:Y:S01]  /*1d780*/  IMAD.MOV.U32 R13, RZ, RZ, R2 ;  /* 0x000000ffff0d7224 */ /* 0x000fe200078e0002 */
[----:B------:R-:W-:Y:S01]  /*1d790*/  MOV R12, RZ ;  /* 0x000000ff000c7202 */ /* 0x000fe20000000f00 */
[----:B------:R-:W-:Y:S02]  /*1d7a0*/  IMAD.MOV.U32 R11, RZ, RZ, 0x1c1f ;  /* 0x00001c1fff0b7424 */ /* 0x000fe400078e00ff */
[----:B------:R-:W-:-:S07]  /*1d7b0*/  IMAD.MOV.U32 R15, RZ, RZ, -0x1 ;  /* 0xffffffffff0f7424 */ /* 0x000fce00078e00ff */
[----:B------:R-:W-:Y:S05]  /*1d7c0*/  WARPSYNC.COLLECTIVE R15, `(.L_x_7359) ;  /* 0x000000000f087348 */ /* 0x000fea0003c00000 */
[----:B------:R0:W1:Y:S02]  /*1d7d0*/  SHFL.IDX P6, R14, R13, R12, R11 ;  /* 0x0000000c0d0e7389 */ /* 0x00006400000c000b */
[----:B01----:R-:W-:Y:S01]  /*1d7e0*/  ENDCOLLECTIVE ;  /* 0x000000000000791b */ /* 0x003fe20003800000 */
.L_x_7359:
[----:B------:R-:W-:Y:S02]  /*1d7f0*/  IMAD.MOV.U32 R13, RZ, RZ, R0 ;  /* 0x000000ffff0d7224 */ /* 0x000fe400078e0000 */
[----:B------:R-:W-:-:S07]  /*1d800*/  IMAD.MOV.U32 R3, RZ, RZ, R14 ;  /* 0x000000ffff037224 */ /* 0x000fce00078e000e */
[----:B------:R-:W-:Y:S05]  /*1d810*/  WARPSYNC.COLLECTIVE R15, `(.L_x_7360) ;  /* 0x000000000f087348 */ /* 0x000fea0003c00000 */
[----:B------:R0:W1:Y:S02]  /*1d820*/  SHFL.IDX P6, R14, R13, R12, R11 ;  /* 0x0000000c0d0e7389 */ /* 0x00006400000c000b */
[----:B01----:R-:W-:Y:S01]  /*1d830*/  ENDCOLLECTIVE ;  /* 0x000000000000791b */ /* 0x003fe20003800000 */
.L_x_7360:
[----:B------:R-:W-:Y:S05]  /*1d840*/  BRA `(.L_x_7361) ;  /* 0xffffff6000307947 */ /* 0x000fea000383ffff */
.L_x_7140:
[----:B------:R-:W-:Y:S01]  /*1d850*/  BSSY B1, `(.L_x_7362) ;  /* 0x0000008000017945 */ /* 0x000fe20003800000 */
[----:B--2---:R-:W-:Y:S02]  /*1d860*/  IMAD.MOV.U32 R13, RZ, RZ, R2 ;  /* 0x000000ffff0d7224 */ /* 0x004fe400078e0002 */
[----:B------:R-:W-:Y:S02]  /*1d870*/  IMAD.MOV.U32 R12, RZ, RZ, 0x1 ;  /* 0x00000001ff0c7424 */ /* 0x000fe400078e00ff */
[----:B------:R-:W-:Y:S02]  /*1d880*/  IMAD.MOV.U32 R11, RZ, RZ, 0x1c1f ;  /* 0x00001c1fff0b7424 */ /* 0x000fe400078e00ff */
[----:B------:R-:W-:-:S07]  /*1d890*/  IMAD.MOV.U32 R15, RZ, RZ, -0x1 ;  /* 0xffffffffff0f7424 */ /* 0x000fce00078e00ff */
[----:B01----:R-:W-:Y:S05]  /*1d8a0*/  WARPSYNC.COLLECTIVE R15, `(.L_x_7363) ;  /* 0x000000000f087348 */ /* 0x003fea0003c00000 */
[----:B------:R2:W3:Y:S02]  /*1d8b0*/  SHFL.IDX P6, R14, R13, R12, R11 ;  /* 0x0000000c0d0e7389 */ /* 0x0004e400000c000b */
[----:B0123--:R-:W-:Y:S01]  /*1d8c0*/  ENDCOLLECTIVE ;  /* 0x000000000000791b */ /* 0x00ffe20003800000 */
.L_x_7363:
[----:B------:R-:W-:Y:S05]  /*1d8d0*/  BSYNC B1 ;  /* 0x0000000000017941 */ /* 0x000fea0003800000 */
.L_x_7362:
        /* <DEDUP_REMOVED lines=8> */
.L_x_7364:
[----:B------:R-:W-:Y:S05]  /*1d960*/  BRA `(.L_x_7365) ;  /* 0xffffff64000c7947 */ /* 0x000fea000383ffff */
.L_x_7144:
[----:B------:R-:W-:Y:S02]  /*1d970*/  IMAD.MOV.U32 R13, RZ, RZ, R2 ;  /* 0x000000ffff0d7224 */ /* 0x000fe400078e0002 */
[----:B------:R-:W-:Y:S02]  /*1d980*/  IMAD.MOV.U32 R12, RZ, RZ, RZ ;  /* 0x000000ffff0c7224 */ /* 0x000fe400078e00ff */
[----:B------:R-:W-:Y:S02]  /*1d990*/  IMAD.MOV.U32 R11, RZ, RZ, 0x181f ;  /* 0x0000181fff0b7424 */ /* 0x000fe400078e00ff */
[----:B------:R-:W-:-:S07]  /*1d9a0*/  IMAD.MOV.U32 R15, RZ, RZ, -0x1 ;  /* 0xffffffffff0f7424 */ /* 0x000fce00078e00ff */
[----:B-1-3--:R-:W-:Y:S05]  /*1d9b0*/  WARPSYNC.COLLECTIVE R15, `(.L_x_7366) ;  /* 0x000000000f087348 */ /* 0x00afea0003c00000 */
[----:B------:R0:W2:Y:S02]  /*1d9c0*/  SHFL.IDX P6, R14, R13, R12, R11 ;  /* 0x0000000c0d0e7389 */ /* 0x0000a400000c000b */
[----:B0123--:R-:W-:Y:S01]  /*1d9d0*/  ENDCOLLECTIVE ;  /* 0x000000000000791b */ /* 0x00ffe20003800000 */
.L_x_7366:
[----:B------:R-:W-:Y:S02]  /*1d9e0*/  IMAD.MOV.U32 R13, RZ, RZ, R0 ;  /* 0x000000ffff0d7224 */ /* 0x000fe400078e0000 */
[----:B------:R-:W-:-:S07]  /*1d9f0*/  IMAD.MOV.U32 R3, RZ, RZ, R14 ;  /* 0x000000ffff037224 */ /* 0x000fce00078e000e */
[----:B------:R-:W-:Y:S05]  /*1da00*/  WARPSYNC.COLLECTIVE R15, `(.L_x_7367) ;  /* 0x000000000f087348 */ /* 0x000fea0003c00000 */
[----:B------:R0:W1:Y:S02]  /*1da10*/  SHFL.IDX P6, R14, R13, R12, R11 ;  /* 0x0000000c0d0e7389 */ /* 0x00006400000c000b */
[----:B01----:R-:W-:Y:S01]  /*1da20*/  ENDCOLLECTIVE ;  /* 0x000000000000791b */ /* 0x003fe20003800000 */
.L_x_7367:
[----:B------:R-:W-:Y:S05]  /*1da30*/  BRA `(.L_x_7368) ;  /* 0xffffff6c00e87947 */ /* 0x000fea000383ffff */
.L_x_7147:
[----:B------:R-:W-:Y:S01]  /*1da40*/  BSSY B1, `(.L_x_7369) ;  /* 0x0000008000017945 */ /* 0x000fe20003800000 */
[----:B------:R-:W-:Y:S02]  /*1da50*/  IMAD.MOV.U32 R13, RZ, RZ, R2 ;  /* 0x000000ffff0d7224 */ /* 0x000fe400078e0002 */
[----:B------:R-:W-:Y:S02]  /*1da60*/  IMAD.MOV.U32 R12, RZ, RZ, 0x1 ;  /* 0x00000001ff0c7424 */ /* 0x000fe400078e00ff */
[----:B------:R-:W-:Y:S02]  /*1da70*/  IMAD.MOV.U32 R11, RZ, RZ, 0x181f ;  /* 0x0000181fff0b7424 */ /* 0x000fe400078e00ff */
[----:B--2---:R-:W-:-:S07]  /*1da80*/  IMAD.MOV.U32 R15, RZ, RZ, -0x1 ;  /* 0xffffffffff0f7424 */ /* 0x004fce00078e00ff */
[----:B01-34-:R-:W-:Y:S05]  /*1da90*/  WARPSYNC.COLLECTIVE R15, `(.L_x_7370) ;  /* 0x000000000f087348 */ /* 0x01bfea0003c00000 */
[----:B----4-:R2:W4:Y:S02]  /*1daa0*/  SHFL.IDX P6, R14, R13, R12, R11 ;  /* 0x0000000c0d0e7389 */ /* 0x01052400000c000b */
[----:B01234-:R-:W-:Y:S01]  /*1dab0*/  ENDCOLLECTIVE ;  /* 0x000000000000791b */ /* 0x01ffe20003800000 */
.L_x_7370:
[----:B------:R-:W-:Y:S05]  /*1dac0*/  BSYNC B1 ;  /* 0x0000000000017941 */ /* 0x000fea0003800000 */
.L_x_7369:
        /* <DEDUP_REMOVED lines=8> */
.L_x_7371:
[----:B------:R-:W-:Y:S05]  /*1db50*/  BRA `(.L_x_7372) ;  /* 0xffffff6c00e87947 */ /* 0x000fea000383ffff */
.L_x_7150:
[----:B------:R-:W-:Y:S01]  /*1db60*/  BSSY B1, `(.L_x_7373) ;  /* 0x0000008000017945 */ /* 0x000fe20003800000 */
[----:B------:R-:W-:Y:S02]  /*1db70*/  IMAD.MOV.U32 R13, RZ, RZ, R2 ;  /* 0x000000ffff0d7224 */ /* 0x000fe400078e0002 */
[----:B------:R-:W-:Y:S02]  /*1db80*/  IMAD.MOV.U32 R12, RZ, RZ, 0x2 ;  /* 0x00000002ff0c7424 */ /* 0x000fe400078e00ff */
[----:B------:R-:W-:Y:S02]  /*1db90*/  IMAD.MOV.U32 R11, RZ, RZ, 0x181f ;  /* 0x0000181fff0b7424 */ /* 0x000fe400078e00ff */
[----:B0-----:R-:W-:-:S07]  /*1dba0*/  IMAD.MOV.U32 R15, RZ, RZ, -0x1 ;  /* 0xffffffffff0f7424 */ /* 0x001fce00078e00ff */
[----:B-1234-:R-:W-:Y:S05]  /*1dbb0*/  WARPSYNC.COLLECTIVE R15, `(.L_x_7374) ;  /* 0x000000000f087348 */ /* 0x01efea0003c00000 */
[----:B----4-:R0:W4:Y:S02]  /*1dbc0*/  SHFL.IDX P6, R14, R13, R12, R11 ;  /* 0x0000000c0d0e7389 */ /* 0x01012400000c000b */
[----:B01234-:R-:W-:Y:S01]  /*1dbd0*/  ENDCOLLECTIVE ;  /* 0x000000000000791b */ /* 0x01ffe20003800000 */
.L_x_7374:
[----:B------:R-:W-:Y:S05]  /*1dbe0*/  BSYNC B1 ;  /* 0x0000000000017941 */ /* 0x000fea0003800000 */
.L_x_7373:
        /* <DEDUP_REMOVED lines=8> */
.L_x_7375:
[----:B------:R-:W-:Y:S05]  /*1dc70*/  BRA `(.L_x_7376) ;  /* 0xffffff6c00e87947 */ /* 0x000fea000383ffff */
.L_x_7153:
[----:B------:R-:W-:Y:S01]  /*1dc80*/  BSSY B1, `(.L_x_7377) ;  /* 0x0000008000017945 */ /* 0x000fe20003800000 */
[----:B------:R-:W-:Y:S01]  /*1dc90*/  IMAD.MOV.U32 R13, RZ, RZ, R2 ;  /* 0x000000ffff0d7224 */ /* 0x000fe200078e0002 */
[----:B------:R-:W-:Y:S01]  /*1dca0*/  MOV R12, 0x3 ;  /* 0x00000003000c7802 */ /* 0x000fe20000000f00 */
[----:B------:R-:W-:Y:S02]  /*1dcb0*/  IMAD.MOV.U32 R11, RZ, RZ, 0x181f ;  /* 0x0000181fff0b7424 */ /* 0x000fe400078e00ff */
[----:B0-----:R-:W-:-:S07]  /*1dcc0*/  IMAD.MOV.U32 R15, RZ, RZ, -0x1 ;  /* 0xffffffffff0f7424 */ /* 0x001fce00078e00ff */
[----:B-1234-:R-:W-:Y:S05]  /*1dcd0*/  WARPSYNC.COLLECTIVE R15, `(.L_x_7378) ;  /* 0x000000000f087348 */ /* 0x01efea0003c00000 */
[----:B------:R0:W0:Y:S02]  /*1dce0*/  SHFL.IDX P6, R14, R13, R12, R11 ;  /* 0x0000000c0d0e7389 */ /* 0x00002400000c000b */
[----:B01234-:R-:W-:Y:S01]  /*1dcf0*/  ENDCOLLECTIVE ;  /* 0x000000000000791b */ /* 0x01ffe20003800000 */
.L_x_7378:
[----:B------:R-:W-:Y:S05]  /*1dd00*/  BSYNC B1 ;  /* 0x0000000000017941 */ /* 0x000fea0003800000 */
.L_x_7377:
        /* <DEDUP_REMOVED lines=8> */
.L_x_7379:
[----:B------:R-:W-:Y:S05]  /*1dd90*/  BRA `(.L_x_7380) ;  /* 0xffffff6c00e87947 */ /* 0x000fea000383ffff */
.L_x_7170:
        /* <DEDUP_REMOVED lines=11> */
.L_x_7382:
[----:B------:R-:W-:Y:S05]  /*1de50*/  BSYNC B1 ;  /* 0x0000000000017941 */ /* 0x000fea0003800000 */
.L_x_7381:
[----:B------:R-:W-:Y:S05]  /*1de60*/  BRA `(.L_x_7383) ;  /* 0xffffff8400947947 */ /* 0x000fea000383ffff */
.L_x_7172:
[----:B------:R-:W-:Y:S01]  /*1de70*/  BSSY B1, `(.L_x_7384) ;  /* 0x0000006000017945 */ /* 0x000fe20003800000 */
[----:B------:R-:W-:-:S07]  /*1de80*/  IMAD.MOV.U32 R15, RZ, RZ, -0x1 ;  /* 0xffffffffff0f7424 */ /* 0x000fce00078e00ff */
[----:B0-----:R-:W-:Y:S05]  /*1de90*/  WARPSYNC.COLLECTIVE R15, `(.L_x_7385) ;  /* 0x000000000f0c7348 */ /* 0x001fea0003c00000 */
[----:B------:R-:W-:Y:S02]  /*1dea0*/  ELECT P6, UR62, PT ;  /* 0x00000000003e782f */ /* 0x000fe400038c0000 */
[----:B------:R-:W-:Y:S01]  /*1deb0*/  MOV R14, UR62 ;  /* 0x0000003e000e7c02 */ /* 0x000fe20008000f00 */
[----:B0-----:R-:W-:Y:S10]  /*1dec0*/  ENDCOLLECTIVE ;  /* 0x000000000000791b */ /* 0x001ff40003800000 */
.L_x_7385:
[----:B------:R-:W-:Y:S05]  /*1ded0*/  BSYNC B1 ;  /* 0x0000000000017941 */ /* 0x000fea0003800000 */
.L_x_7384:
[----:B------:R-:W-:Y:S05]  /*1dee0*/  BRA `(.L_x_7171) ;  /* 0xffffff84008c7947 */ /* 0x000fea000383ffff */
.L_x_7174:
[----:B0-----:R0:W1:Y:S02]  /*1def0*/  SYNCS.PHASECHK.TRANS64.TRYWAIT P0, [R22+URZ+0x28820], R7 ;  /* 0x02882007160075a7 */ /* 0x001064000800017f */
[----:B-1----:R-:W-:Y:S05]  /*1df00*/  @!P0 NANOSLEEP.SYNCS 0x989680 ;  /* 0x009896800000895d */ /* 0x002fea0003900000 */
[----:B------:R-:W1:Y:S02]  /*1df10*/  @!P0 SYNCS.PHASECHK.TRANS64 P0, [R22+URZ+0x28820], R7 ;  /* 0x02882007160085a7 */ /* 0x000e64000800007f */
[----:B-1----:R-:W-:Y:S05]  /*1df20*/  @!P0 BRA `(.L_x_7174) ;  /* 0xfffffffc00f08947 */ /* 0x002fea000383ffff */
[----:B------:R-:W-:Y:S05]  /*1df30*/  BRA `(.L_x_7386) ;  /* 0xffffff84009c7947 */ /* 0x000fea000383ffff */
.L_x_7178:
[----:B-1----:R1:W2:Y:S02]  /*1df40*/  SYNCS.PHASECHK.TRANS64.TRYWAIT P0, [R10+URZ+0x288a0], R9 ;  /* 0x0288a0090a0075a7 */ /* 0x0022a4000800017f */
[----:B--2---:R-:W-:Y:S05]  /*1df50*/  @!P0 NANOSLEEP.SYNCS 0x989680 ;  /* 0x009896800000895d */ /* 0x004fea0003900000 */
[----:B------:R-:W2:Y:S02]  /*1df60*/  @!P0 SYNCS.PHASECHK.TRANS64 P0, [R10+URZ+0x288a0], R9 ;  /* 0x0288a0090a0085a7 */ /* 0x000ea4000800007f */
[----:B--2---:R-:W-:Y:S05]  /*1df70*/  @!P0 BRA `(.L_x_7178) ;  /* 0xfffffffc00f08947 */ /* 0x004fea000383ffff */
[----:B------:R-:W-:Y:S05]  /*1df80*/  BRA `(.L_x_7387) ;  /* 0xffffff8400b47947 */ /* 0x000fea000383ffff */
.L_x_7184:
[----:B0-----:R0:W2:Y:S02]  /*1df90*/  SYNCS.PHASECHK.TRANS64.TRYWAIT P0, [R10+URZ+0x288c0], R9 ;  /* 0x0288c0090a0075a7 */ /* 0x0010a4000800017f */
[----:B--2---:R-:W-:Y:S05]  /*1dfa0*/  @!P0 NANOSLEEP.SYNCS 0x989680 ;  /* 0x009896800000895d */ /* 0x004fea0003900000 */
[----:B------:R-:W2:Y:S02]  /*1dfb0*/  @!P0 SYNCS.PHASECHK.TRANS64 P0, [R10+URZ+0x288c0], R9 ;  /* 0x0288c0090a0085a7 */ /* 0x000ea4000800007f */
[----:B--2---:R-:W-:Y:S05]  /*1dfc0*/  @!P0 BRA `(.L_x_7184) ;  /* 0xfffffffc00f08947 */ /* 0x004fea000383ffff */
[----:B------:R-:W-:Y:S05]  /*1dfd0*/  BRA `(.L_x_7388) ;  /* 0xffffff8800747947 */ /* 0x000fea000383ffff */
.L_x_7192:
[----:B-1----:R1:W2:Y:S02]  /*1dfe0*/  SYNCS.PHASECHK.TRANS64.TRYWAIT P2, [R10+URZ+0x288a0], R9 ;  /* 0x0288a0090a0075a7 */ /* 0x0022a4000804017f */
[----:B--2---:R-:W-:Y:S05]  /*1dff0*/  @!P2 NANOSLEEP.SYNCS 0x989680 ;  /* 0x009896800000a95d */ /* 0x004fea0003900000 */
[----:B------:R-:W2:Y:S02]  /*1e000*/  @!P2 SYNCS.PHASECHK.TRANS64 P2, [R10+URZ+0x288a0], R9 ;  /* 0x0288a0090a00a5a7 */ /* 0x000ea4000804007f */
[----:B--2---:R-:W-:Y:S05]  /*1e010*/  @!P2 BRA `(.L_x_7192) ;  /* 0xfffffffc00f0a947 */ /* 0x004fea000383ffff */
[----:B------:R-:W-:Y:S05]  /*1e020*/  BRA `(.L_x_7389) ;  /* 0xffffff8c00707947 */ /* 0x000fea000383ffff */
.L_x_7198:
[----:B0-----:R0:W2:Y:S02]  /*1e030*/  SYNCS.PHASECHK.TRANS64.TRYWAIT P2, [R10+URZ+0x288c0], R9 ;  /* 0x0288c0090a0075a7 */ /* 0x0010a4000804017f */
[----:B--2---:R-:W-:Y:S05]  /*1e040*/  @!P2 NANOSLEEP.SYNCS 0x989680 ;  /* 0x009896800000a95d */ /* 0x004fea0003900000 */
[----:B------:R-:W2:Y:S02]  /*1e050*/  @!P2 SYNCS.PHASECHK.TRANS64 P2, [R10+URZ+0x288c0], R9 ;  /* 0x0288c0090a00a5a7 */ /* 0x000ea4000804007f */
[----:B--2---:R-:W-:Y:S05]  /*1e060*/  @!P2 BRA `(.L_x_7198) ;  /* 0xfffffffc00f0a947 */ /* 0x004fea000383ffff */
[----:B------:R-:W-:Y:S05]  /*1e070*/  BRA `(.L_x_7390) ;  /* 0xffffff9000287947 */ /* 0x000fea000383ffff */
.L_x_7214:
[----:B-1----:R-:W0:Y:S01]  /*1e080*/  S2R R9, SR_TID.X ;  /* 0x0000000000097919 */ /* 0x002e220000002100 */
[----:B------:R-:W-:Y:S01]  /*1e090*/  BSSY B0, `(.L_x_7391) ;  /* 0x000000a000007945 */ /* 0x000fe20003800000 */
[----:B------:R-:W-:Y:S02]  /*1e0a0*/  IMAD.MOV.U32 R12, RZ, RZ, RZ ;  /* 0x000000ffff0c7224 */ /* 0x000fe400078e00ff */
[----:B------:R-:W-:Y:S02]  /*1e0b0*/  IMAD.MOV.U32 R11, RZ, RZ, 0x1f ;  /* 0x0000001fff0b7424 */ /* 0x000fe400078e00ff */
[----:B------:R-:W-:Y:S01]  /*1e0c0*/  IMAD.MOV.U32 R15, RZ, RZ, -0x1 ;  /* 0xffffffffff0f7424 */ /* 0x000fe200078e00ff */
[----:B0-----:R-:W-:-:S04]  /*1e0d0*/  SHF.R.U32.HI R9, RZ, 0x5, R9 ;  /* 0x00000005ff097819 */ /* 0x001fc80000011609 */
[----:B------:R-:W-:-:S04]  /*1e0e0*/  LOP3.LUT R9, R9, 0x3, RZ, 0xc0, !PT ;  /* 0x0000000309097812 */ /* 0x000fc800078ec0ff */
[----:B------:R-:W-:-:S07]  /*1e0f0*/  MOV R13, R9 ;  /* 0x00000009000d7202 */ /* 0x000fce0000000f00 */
[----:B-----5:R-:W-:Y:S05]  /*1e100*/  WARPSYNC.COLLECTIVE R15, `(.L_x_7392) ;  /* 0x000000000f087348 */ /* 0x020fea0003c00000 */
[----:B------:R0:W1:Y:S02]  /*1e110*/  SHFL.IDX P6, R14, R13, R12, R11 ;  /* 0x0000000c0d0e7389 */ /* 0x00006400000c000b */
[----:B01---5:R-:W-:Y:S01]  /*1e120*/  ENDCOLLECTIVE ;  /* 0x000000000000791b */ /* 0x023fe20003800000 */
.L_x_7392:
[----:B------:R-:W-:Y:S05]  /*1e130*/  BSYNC B0 ;  /* 0x0000000000007941 */ /* 0x000fea0003800000 */
.L_x_7391:
[----:B------:R-:W-:Y:S05]  /*1e140*/  BRA `(.L_x_7393) ;  /* 0xffffff9c00747947 */ /* 0x000fea000383ffff */
.L_x_7217:
[----:B0-----:R0:W1:Y:S02]  /*1e150*/  SYNCS.PHASECHK.TRANS64.TRYWAIT P0, [R7+URZ+0x28840], R2 ;  /* 0x02884002070075a7 */ /* 0x001064000800017f */
[----:B-1----:R-:W-:Y:S05]  /*1e160*/  @!P0 NANOSLEEP.SYNCS 0x989680 ;  /* 0x009896800000895d */ /* 0x002fea0003900000 */
[----:B------:R-:W1:Y:S02]  /*1e170*/  @!P0 SYNCS.PHASECHK.TRANS64 P0, [R7+URZ+0x28840], R2 ;  /* 0x02884002070085a7 */ /* 0x000e64000800007f */
[----:B-1----:R-:W-:Y:S05]  /*1e180*/  @!P0 BRA `(.L_x_7217) ;  /* 0xfffffffc00f08947 */ /* 0x002fea000383ffff */
[----:B------:R-:W-:Y:S05]  /*1e190*/  BRA `(.L_x_7394) ;  /* 0xffffff9c00c47947 */ /* 0x000fea000383ffff */
.L_x_7218:
        /* <DEDUP_REMOVED lines=8> */
.L_x_7396:
[----:B------:R-:W-:Y:S05]  /*1e220*/  BSYNC B0 ;  /* 0x0000000000007941 */ /* 0x000fea0003800000 */
.L_x_7395:
        /* <DEDUP_REMOVED lines=9> */
.L_x_7397:
[----:B------:R-:W-:Y:S02]  /*1e2c0*/  IMAD.MOV.U32 R13, RZ, RZ, R0 ;  /* 0x000000ffff0d7224 */ /* 0x000fe400078e0000 */
[----:B------:R-:W-:Y:S01]  /*1e2d0*/  IMAD.MOV.U32 R12, RZ, RZ, 0x1 ;  /* 0x00000001ff0c7424 */ /* 0x000fe200078e00ff */
[----:B------:R-:W-:-:S07]  /*1e2e0*/  MOV R3, R14 ;  /* 0x0000000e00037202 */ /* 0x000fce0000000f00 */
[----:B------:R-:W-:Y:S05]  /*1e2f0*/  WARPSYNC.COLLECTIVE R15, `(.L_x_7398) ;  /* 0x000000000f087348 */ /* 0x000fea0003c00000 */
[----:B------:R0:W1:Y:S02]  /*1e300*/  SHFL.IDX P6, R14, R13, R12, R11 ;  /* 0x0000000c0d0e7389 */ /* 0x00006400000c000b */
[----:B01----:R-:W-:Y:S01]  /*1e310*/  ENDCOLLECTIVE ;  /* 0x000000000000791b */ /* 0x003fe20003800000 */
.L_x_7398:
        /* <DEDUP_REMOVED lines=16> */
.L_x_7399:
[----:B------:R-:W-:Y:S02]  /*1e420*/  @P0 IMAD R8, R5, 0x2, R22 ;  /* 0x0000000205080824 */ /* 0x000fe400078e0216 */
[----:B------:R-:W-:Y:S02]  /*1e430*/  IMAD.MOV.U32 R13, RZ, RZ, R0 ;  /* 0x000000ffff0d7224 */ /* 0x000fe400078e0000 */
[----:B------:R-:W-:Y:S02]  /*1e440*/  IMAD.MOV.U32 R12, RZ, RZ, 0x2 ;  /* 0x00000002ff0c7424 */ /* 0x000fe400078e00ff */
[----:B------:R-:W-:-:S07]  /*1e450*/  IMAD.MOV.U32 R3, RZ, RZ, R14 ;  /* 0x000000ffff037224 */ /* 0x000fce00078e000e */
[----:B------:R-:W-:Y:S05]  /*1e460*/  WARPSYNC.COLLECTIVE R15, `(.L_x_7400) ;  /* 0x000000000f087348 */ /* 0x000fea0003c00000 */
[----:B------:R0:W1:Y:S02]  /*1e470*/  SHFL.IDX P6, R14, R13, R12, R11 ;  /* 0x0000000c0d0e7389 */ /* 0x00006400000c000b */
[----:B01----:R-:W-:Y:S01]  /*1e480*/  ENDCOLLECTIVE ;  /* 0x000000000000791b */ /* 0x003fe20003800000 */
.L_x_7400:
        /* <DEDUP_REMOVED lines=16> */
.L_x_7401:
[----:B------:R-:W-:Y:S02]  /*1e590*/  @P0 IMAD R8, R5, 0x2, R22 ;  /* 0x0000000205080824 */ /* 0x000fe400078e0216 */
[----:B------:R-:W-:Y:S02]  /*1e5a0*/  IMAD.MOV.U32 R13, RZ, RZ, R0 ;  /* 0x000000ffff0d7224 */ /* 0x000fe400078e0000 */
[----:B------:R-:W-:Y:S02]  /*1e5b0*/  IMAD.MOV.U32 R12, RZ, RZ, 0x3 ;  /* 0x00000003ff0c7424 */ /* 0x000fe400078e00ff */
[----:B------:R-:W-:-:S07]  /*1e5c0*/  IMAD.MOV.U32 R3, RZ, RZ, R14 ;  /* 0x000000ffff037224 */ /* 0x000fce00078e000e */
[----:B------:R-:W-:Y:S05]  /*1e5d0*/  WARPSYNC.COLLECTIVE R15, `(.L_x_7402) ;  /* 0x000000000f087348 */ /* 0x000fea0003c00000 */
[----:B------:R0:W1:Y:S02]  /*1e5e0*/  SHFL.IDX P6, R14, R13, R12, R11 ;  /* 0x0000000c0d0e7389 */ /* 0x00006400000c000b */
[----:B01----:R-:W-:Y:S01]  /*1e5f0*/  ENDCOLLECTIVE ;  /* 0x000000000000791b */ /* 0x003fe20003800000 */
.L_x_7402:
        /* <DEDUP_REMOVED lines=16> */
.L_x_7403:
[----:B------:R-:W-:Y:S02]  /*1e700*/  @P0 IMAD R8, R5, 0x2, R22 ;  /* 0x0000000205080824 */ /* 0x000fe400078e0216 */
[----:B------:R-:W-:Y:S02]  /*1e710*/  IMAD.MOV.U32 R13, RZ, RZ, R0 ;  /* 0x000000ffff0d7224 */ /* 0x000fe400078e0000 */
[----:B------:R-:W-:Y:S02]  /*1e720*/  IMAD.MOV.U32 R12, RZ, RZ, 0x4 ;  /* 0x00000004ff0c7424 */ /* 0x000fe400078e00ff */
[----:B------:R-:W-:-:S07]  /*1e730*/  IMAD.MOV.U32 R3, RZ, RZ, R14 ;  /* 0x000000ffff037224 */ /* 0x000fce00078e000e */
[----:B------:R-:W-:Y:S05]  /*1e740*/  WARPSYNC.COLLECTIVE R15, `(.L_x_7404) ;  /* 0x000000000f087348 */ /* 0x000fea0003c00000 */
[----:B------:R0:W1:Y:S02]  /*1e750*/  SHFL.IDX P6, R14, R13, R12, R11 ;  /* 0x0000000c0d0e7389 */ /* 0x00006400000c000b */
[----:B01----:R-:W-:Y:S01]  /*1e760*/  ENDCOLLECTIVE ;  /* 0x000000000000791b */ /* 0x003fe20003800000 */
.L_x_7404:
        /* <DEDUP_REMOVED lines=11> */
[----:B------:R-:W-:Y:S02]  /*1e820*/  ISETP.GE.AND P0, PT, R6, 0x41, PT ;  /* 0x000000410600780c */ /* 0x000fe40003f06270 */
[----:B0-----:R-:W-:-:S11]  /*1e830*/  MOV R2, R14 ;  /* 0x0000000e00027202 */ /* 0x001fd60000000f00 */
[----:B------:R-:W-:Y:S05]  /*1e840*/  WARPSYNC.COLLECTIVE R15, `(.L_x_7405) ;  /* 0x000000000f087348 */ /* 0x000fea0003c00000 */
[----:B------:R0:W1:Y:S02]  /*1e850*/  SHFL.IDX P6, R14, R13, R12, R11 ;  /* 0x0000000c0d0e7389 */ /* 0x00006400000c000b */
[----:B01----:R-:W-:Y:S01]  /*1e860*/  ENDCOLLECTIVE ;  /* 0x000000000000791b */ /* 0x003fe20003800000 */
.L_x_7405:
[----:B------:R-:W-:Y:S02]  /*1e870*/  @P0 IMAD R8, R5, 0x2, R22 ;  /* 0x0000000205080824 */ /* 0x000fe400078e0216 */
[----:B------:R-:W-:Y:S02]  /*1e880*/  IMAD.MOV.U32 R13, RZ, RZ, R0 ;  /* 0x000000ffff0d7224 */ /* 0x000fe400078e0000 */
[----:B------:R-:W-:Y:S02]  /*1e890*/  IMAD.MOV.U32 R12, RZ, RZ, 0x5 ;  /* 0x00000005ff0c7424 */ /* 0x000fe400078e00ff */
[----:B------:R-:W-:-:S07]  /*1e8a0*/  IMAD.MOV.U32 R3, RZ, RZ, R14 ;  /* 0x000000ffff037224 */ /* 0x000fce00078e000e */
[----:B------:R-:W-:Y:S05]  /*1e8b0*/  WARPSYNC.COLLECTIVE R15, `(.L_x_7406) ;  /* 0x000000000f087348 */ /* 0x000fea0003c00000 */
[----:B------:R0:W1:Y:S02]  /*1e8c0*/  SHFL.IDX P6, R14, R13, R12, R11 ;  /* 0x0000000c0d0e7389 */ /* 0x00006400000c000b */
[----:B01----:R-:W-:Y:S01]  /*1e8d0*/  ENDCOLLECTIVE ;  /* 0x000000000000791b */ /* 0x003fe20003800000 */
.L_x_7406:
        /* <DEDUP_REMOVED lines=16> */
.L_x_7407:
[----:B------:R-:W-:Y:S02]  /*1e9e0*/  @P0 IMAD R8, R5, 0x2, R22 ;  /* 0x0000000205080824 */ /* 0x000fe400078e0216 */
[----:B------:R-:W-:Y:S01]  /*1e9f0*/  IMAD.MOV.U32 R13, RZ, RZ, R0 ;  /* 0x000000ffff0d7224 */ /* 0x000fe200078e0000 */
[----:B------:R-:W-:Y:S01]  /*1ea00*/  MOV R12, 0x6 ;  /* 0x00000006000c7802 */ /* 0x000fe20000000f00 */
[----:B------:R-:W-:-:S07]  /*1ea10*/  IMAD.MOV.U32 R3, RZ, RZ, R14 ;  /* 0x000000ffff037224 */ /* 0x000fce00078e000e */
[----:B------:R-:W-:Y:S05]  /*1ea20*/  WARPSYNC.COLLECTIVE R15, `(.L_x_7408) ;  /* 0x000000000f087348 */ /* 0x000fea0003c00000 */
[----:B------:R0:W1:Y:S02]  /*1ea30*/  SHFL.IDX P6, R14, R13, R12, R11 ;  /* 0x0000000c0d0e7389 */ /* 0x00006400000c000b */
[----:B01----:R-:W-:Y:S01]  /*1ea40*/  ENDCOLLECTIVE ;  /* 0x000000000000791b */ /* 0x003fe20003800000 */
.L_x_7408:
        /* <DEDUP_REMOVED lines=16> */
.L_x_7409:
[----:B------:R-:W-:Y:S02]  /*1eb50*/  @P0 IMAD R8, R5, 0x2, R22 ;  /* 0x0000000205080824 */ /* 0x000fe400078e0216 */
[----:B------:R-:W-:Y:S02]  /*1eb60*/  IMAD.MOV.U32 R13, RZ, RZ, R0 ;  /* 0x000000ffff0d7224 */ /* 0x000fe400078e0000 */
[----:B------:R-:W-:Y:S02]  /*1eb70*/  IMAD.MOV.U32 R12, RZ, RZ, 0x7 ;  /* 0x00000007ff0c7424 */ /* 0x000fe400078e00ff */
[----:B------:R-:W-:-:S07]  /*1eb80*/  IMAD.MOV.U32 R3, RZ, RZ, R14 ;  /* 0x000000ffff037224 */ /* 0x000fce00078e000e */
[----:B------:R-:W-:Y:S05]  /*1eb90*/  WARPSYNC.COLLECTIVE R15, `(.L_x_7410) ;  /* 0x000000000f087348 */ /* 0x000fea0003c00000 */
[----:B------:R0:W1:Y:S02]  /*1eba0*/  SHFL.IDX P6, R14, R13, R12, R11 ;  /* 0x0000000c0d0e7389 */ /* 0x00006400000c000b */
[----:B01----:R-:W-:Y:S01]  /*1ebb0*/  ENDCOLLECTIVE ;  /* 0x000000000000791b */ /* 0x003fe20003800000 */
.L_x_7410:
        /* <DEDUP_REMOVED lines=10> */
.L_x_7411:
[----:B------:R-:W-:Y:S01]  /*1ec60*/  @!PT LDS RZ, [RZ] ;  /* 0x00000000fffff984 */ /* 0x000fe20000000800 */
[----:B------:R-:W-:Y:S01]  /*1ec70*/  @!PT LDS RZ, [RZ] ;  /* 0x00000000fffff984 */ /* 0x000fe20000000800 */
[----:B------:R-:W-:Y:S01]  /*1ec80*/  @!PT LDS RZ, [RZ] ;  /* 0x00000000fffff984 */ /* 0x000fe20000000800 */
[----:B------:R-:W-:Y:S04]  /*1ec90*/  @P0 LDGSTS.E.BYPASS.LTC128B.128 [R8+0x1b400], desc[UR42][R2.64], !P3 ;  /* 0x1b40000002080fae */ /* 0x000fe8000d901d6a */
[----:B------:R0:W-:Y:S02]  /*1eca0*/  @P0 LDGSTS.E.BYPASS.LTC128B.128 [R8+0x1f400], desc[UR42][R2.64+0x80], !P2 ;  /* 0x1f40008002080fae */ /* 0x0001e4000d101d6a */
[----:B0-----:R-:W-:Y:S01]  /*1ecb0*/  IMAD.MOV.U32 R2, RZ, RZ, R14 ;  /* 0x000000ffff027224 */ /* 0x001fe200078e000e */
[----:B------:R-:W-:Y:S06]  /*1ecc0*/  BRA `(.L_x_7412) ;  /* 0xffffff9800a47947 */ /* 0x000fec000383ffff */
.L_x_7223:
        /* <DEDUP_REMOVED lines=9> */
.L_x_7413:
[C---:B------:R-:W-:Y:S01]  /*1ed60*/  VIADD R7, R4.reuse, 0x10 ;  /* 0x0000001004077836 */ /* 0x040fe20000000000 */
[----:B------:R-:W-:Y:S01]  /*1ed70*/  ISETP.GE.AND P3, PT, R4, R6, PT ;  /* 0x000000060400720c */ /* 0x000fe20003f66270 */
[----:B------:R-:W-:Y:S02]  /*1ed80*/  IMAD.MOV.U32 R13, RZ, RZ, R0 ;  /* 0x000000ffff0d7224 */ /* 0x000fe400078e0000 */
[----:B------:R-:W-:-:S10]  /*1ed90*/  IMAD.MOV.U32 R2, RZ, RZ, R14 ;  /* 0x000000ffff027224 */ /* 0x000fd400078e000e */
[----:B------:R-:W-:Y:S05]  /*1eda0*/  WARPSYNC.COLLECTIVE R15, `(.L_x_7414) ;  /* 0x000000000f087348 */ /* 0x000fea0003c00000 */
[----:B------:R0:W1:Y:S02]  /*1edb0*/  SHFL.IDX P6, R14, R13, R12, R11 ;  /* 0x0000000c0d0e7389 */ /* 0x00006400000c000b */
[----:B01----:R-:W-:Y:S01]  /*1edc0*/  ENDCOLLECTIVE ;  /* 0x000000000000791b */ /* 0x003fe20003800000 */
.L_x_7414:
        /* <DEDUP_REMOVED lines=8> */
.L_x_7415:
        /* <DEDUP_REMOVED lines=11> */
.L_x_7416:
        /* <DEDUP_REMOVED lines=8> */
.L_x_7417:
        /* <DEDUP_REMOVED lines=13> */
.L_x_7418:
        /* <DEDUP_REMOVED lines=8> */
.L_x_7419:
        /* <DEDUP_REMOVED lines=8> */
[----:B------:R-:W-:Y:S01]  /*1f150*/  IMAD.MOV.U32 R13, RZ, RZ, R0 ;  /* 0x000000ffff0d7224 */ /* 0x000fe200078e0000 */
[----:B0-----:R-:W-:-:S11]  /*1f160*/  MOV R2, R14 ;  /* 0x0000000e00027202 */ /* 0x001fd60000000f00 */
[----:B------:R-:W-:Y:S05]  /*1f170*/  WARPSYNC.COLLECTIVE R15, `(.L_x_7420) ;  /* 0x000000000f087348 */ /* 0x000fea0003c00000 */
[----:B------:R0:W1:Y:S02]  /*1f180*/  SHFL.IDX P6, R14, R13, R12, R11 ;  /* 0x0000000c0d0e7389 */ /* 0x00006400000c000b */
[----:B01----:R-:W-:Y:S01]  /*1f190*/  ENDCOLLECTIVE ;  /* 0x000000000000791b */ /* 0x003fe20003800000 */
.L_x_7420:
        /* <DEDUP_REMOVED lines=8> */
.L_x_7421:
        /* <DEDUP_REMOVED lines=13> */
.L_x_7422:
        /* <DEDUP_REMOVED lines=8> */
.L_x_7423:
[----:B------:R-:W-:Y:S01]  /*1f370*/  @!P3 IMAD.MOV.U32 R3, RZ, RZ, R7 ;  /* 0x000000ffff03b224 */ /* 0x000fe200078e0007 */
[----:B------:R-:W-:-:S04]  /*1f380*/  IADD3 R7, R4, 0x50, RZ ;  /* 0x0000005004077810 */ /* 0x000fc80007ffe0ff */
        /* <DEDUP_REMOVED lines=11> */
.L_x_7424:
        /* <DEDUP_REMOVED lines=8> */
.L_x_7425:
[----:B------:R-:W-:-:S05]  /*1f4c0*/  @!P3 IMAD.MOV.U32 R3, RZ, RZ, R7 ;  /* 0x000000ffff03b224 */ /* 0x000fca00078e0007 */
[----:B------:R-:W-:Y:S01]  /*1f4d0*/  @!PT LDS RZ, [RZ] ;  /* 0x00000000fffff984 */ /* 0x000fe20000000800 */
[----:B------:R-:W-:Y:S01]  /*1f4e0*/  @!PT LDS RZ, [RZ] ;  /* 0x00000000fffff984 */ /* 0x000fe20000000800 */
[----:B------:R-:W-:Y:S01]  /*1f4f0*/  @!PT LDS RZ, [RZ] ;  /* 0x00000000fffff984 */ /* 0x000fe20000000800 */
[----:B------:R-:W-:Y:S04]  /*1f500*/  @!P3 LDGSTS.E.BYPASS.LTC128B.128 [R9+0x12c00], desc[UR42][R2.64], !P0 ;  /* 0x12c000000209bfae */ /* 0x000fe8000c101d6a */
[----:B------:R0:W-:Y:S01]  /*1f510*/  @!P3 LDGSTS.E.BYPASS.LTC128B.128 [R9+0x16c00], desc[UR42][R2.64+0x80], !P1 ;  /* 0x16c000800209bfae */ /* 0x0001e2000c901d6a */
[----:B------:R-:W-:Y:S02]  /*1f520*/  IMAD.MOV.U32 R13, RZ, RZ, R0 ;  /* 0x000000ffff0d7224 */ /* 0x000fe400078e0000 */
[----:B0-----:R-:W-:Y:S02]  /*1f530*/  VIADD R3, R4, 0x60 ;  /* 0x0000006004037836 */ /* 0x001fe40000000000 */
[----:B------:R-:W-:-:S07]  /*1f540*/  IMAD.MOV.U32 R2, RZ, RZ, R14 ;  /* 0x000000ffff027224 */ /* 0x000fce00078e000e */
[----:B------:R-:W-:Y:S05]  /*1f550*/  WARPSYNC.COLLECTIVE R15, `(.L_x_7426) ;  /* 0x000000000f087348 */ /* 0x000fea0003c00000 */
[----:B------:R0:W1:Y:S02]  /*1f560*/  SHFL.IDX P6, R14, R13, R12, R11 ;  /* 0x0000000c0d0e7389 */ /* 0x00006400000c000b */
[----:B01----:R-:W-:Y:S01]  /*1f570*/  ENDCOLLECTIVE ;  /* 0x000000000000791b */ /* 0x003fe20003800000 */
.L_x_7426:
[----:B------:R-:W-:Y:S01]  /*1f580*/  ISETP.GE.AND P3, PT, R3, R6, PT ;  /* 0x000000060300720c */ /* 0x000fe20003f66270 */
[----:B------:R-:W-:Y:S02]  /*1f590*/  IMAD.MOV.U32 R13, RZ, RZ, R5 ;  /* 0x000000ffff0d7224 */ /* 0x000fe400078e0005 */
[----:B------:R-:W-:-:S10]  /*1f5a0*/  IMAD.MOV.U32 R12, RZ, RZ, 0x7 ;  /* 0x00000007ff0c7424 */ /* 0x000fd400078e00ff */
[----:B------:R-:W-:-:S04]  /*1f5b0*/  @!P3 LEA R14, P2, R31, R14, 0x1 ;  /* 0x0000000e1f0eb211 */ /* 0x000fc800078408ff */
[----:B------:R-:W-:Y:S01]  /*1f5c0*/  @!P3 IADD3.X R7, RZ, R2, RZ, P2, !PT ;  /* 0x00000002ff07b210 */ /* 0x000fe200017fe4ff */
[----:B------:R-:W-:-:S08]  /*1f5d0*/  @!P3 IMAD.MOV.U32 R2, RZ, RZ, R14 ;  /* 0x000000ffff02b224 */ /* 0x000fd000078e000e */
[----:B------:R-:W-:Y:S05]  /*1f5e0*/  WARPSYNC.COLLECTIVE R15, `(.L_x_7427) ;  /* 0x000000000f087348 */ /* 0x000fea0003c00000 */
[----:B------:R0:W1:Y:S02]  /*1f5f0*/  SHFL.IDX P6, R14, R13, R12, R11 ;  /* 0x0000000c0d0e7389 */ /* 0x00006400000c000b */
[----:B01----:R-:W-:Y:S01]  /*1f600*/  ENDCOLLECTIVE ;  /* 0x000000000000791b */ /* 0x003fe20003800000 */
.L_x_7427:
        /* <DEDUP_REMOVED lines=11> */
.L_x_7428:
[----:B------:R-:W-:Y:S05]  /*1f6c0*/  BRA `(.L_x_7429) ;  /* 0xffffff9c00087947 */ /* 0x000fea000383ffff */
.L_x_7228:
[----:B0-----:R0:W1:Y:S02]  /*1f6d0*/  SYNCS.PHASECHK.TRANS64.TRYWAIT P0, [R22+URZ+0x28820], R3 ;  /* 0x02882003160075a7 */ /* 0x001064000800017f */
[----:B-1----:R-:W-:Y:S05]  /*1f6e0*/  @!P0 NANOSLEEP.SYNCS 0x989680 ;  /* 0x009896800000895d */ /* 0x002fea0003900000 */
[----:B------:R-:W1:Y:S02]  /*1f6f0*/  @!P0 SYNCS.PHASECHK.TRANS64 P0, [R22+URZ+0x28820], R3 ;  /* 0x02882003160085a7 */ /* 0x000e64000800007f */
[----:B-1----:R-:W-:Y:S05]  /*1f700*/  @!P0 BRA `(.L_x_7228) ;  /* 0xfffffffc00f08947 */ /* 0x002fea000383ffff */
[----:B------:R-:W-:Y:S05]  /*1f710*/  BRA `(.L_x_7430) ;  /* 0xffffff9c00807947 */ /* 0x000fea000383ffff */
.L_x_7233:
[----:B0-----:R0:W1:Y:S02]  /*1f720*/  SYNCS.PHASECHK.TRANS64.TRYWAIT P0, [R6+URZ+0x28840], R3 ;  /* 0x02884003060075a7 */ /* 0x001064000800017f */
[----:B-1----:R-:W-:Y:S05]  /*1f730*/  @!P0 NANOSLEEP.SYNCS 0x989680 ;  /* 0x009896800000895d */ /* 0x002fea0003900000 */
[----:B------:R-:W1:Y:S02]  /*1f740*/  @!P0 SYNCS.PHASECHK.TRANS64 P0, [R6+URZ+0x28840], R3 ;  /* 0x02884003060085a7 */ /* 0x000e64000800007f */
[----:B-1----:R-:W-:Y:S05]  /*1f750*/  @!P0 BRA `(.L_x_7233) ;  /* 0xfffffffc00f08947 */ /* 0x002fea000383ffff */
[----:B------:R-:W-:Y:S05]  /*1f760*/  BRA `(.L_x_7431) ;  /* 0xffffffa000487947 */ /* 0x000fea000383ffff */
.L_x_7234:
        /* <DEDUP_REMOVED lines=8> */
.L_x_7433:
[----:B------:R-:W-:Y:S05]  /*1f7f0*/  BSYNC B1 ;  /* 0x0000000000017941 */ /* 0x000fea0003800000 */
.L_x_7432:
        /* <DEDUP_REMOVED lines=9> */
.L_x_7434:
[----:B------:R-:W-:Y:S02]  /*1f890*/  IMAD R8, R8, 0x2, R22 ;  /* 0x0000000208087824 */ /* 0x000fe400078e0216 */
[----:B------:R-:W-:Y:S02]  /*1f8a0*/  IMAD.MOV.U32 R13, RZ, RZ, R9 ;  /* 0x000000ffff0d7224 */ /* 0x000fe400078e0009 */
[----:B------:R-:W-:Y:S02]  /*1f8b0*/  IMAD.MOV.U32 R12, RZ, RZ, 0x1 ;  /* 0x00000001ff0c7424 */ /* 0x000fe400078e00ff */
[----:B------:R-:W-:-:S07]  /*1f8c0*/  IMAD.MOV.U32 R2, RZ, RZ, R14 ;  /* 0x000000ffff027224 */ /* 0x000fce00078e000e */
[----:B------:R-:W-:Y:S05]  /*1f8d0*/  WARPSYNC.COLLECTIVE R15, `(.L_x_7435) ;  /* 0x000000000f087348 */ /* 0x000fea0003c00000 */
[----:B------:R0:W1:Y:S02]  /*1f8e0*/  SHFL.IDX P6, R14, R13, R12, R11 ;  /* 0x0000000c0d0e7389 */ /* 0x00006400000c000b */
[----:B01----:R-:W-:Y:S01]  /*1f8f0*/  ENDCOLLECTIVE ;  /* 0x000000000000791b */ /* 0x003fe20003800000 */
.L_x_7435:
        /* <DEDUP_REMOVED lines=12> */
.L_x_7436:
[----:B------:R-:W-:Y:S01]  /*1f9c0*/  MOV R13, R9 ;  /* 0x00000009000d7202 */ /* 0x000fe20000000f00 */
[----:B------:R-:W-:Y:S02]  /*1f9d0*/  IMAD.MOV.U32 R12, RZ, RZ, 0x2 ;  /* 0x00000002ff0c7424 */ /* 0x000fe400078e00ff */
[----:B------:R-:W-:-:S07]  /*1f9e0*/  IMAD.MOV.U32 R2, RZ, RZ, R14 ;  /* 0x000000ffff027224 */ /* 0x000fce00078e000e */
[----:B------:R-:W-:Y:S05]  /*1f9f0*/  WARPSYNC.COLLECTIVE R15, `(.L_x_7437) ;  /* 0x000000000f087348 */ /* 0x000fea0003c00000 */
[----:B------:R0:W1:Y:S02]  /*1fa00*/  SHFL.IDX P6, R14, R13, R12, R11 ;  /* 0x0000000c0d0e7389 */ /* 0x00006400000c000b */
[----:B01----:R-:W-:Y:S01]  /*1fa10*/  ENDCOLLECTIVE ;  /* 0x000000000000791b */ /* 0x003fe20003800000 */
.L_x_7437:
        /* <DEDUP_REMOVED lines=12> */
.L_x_7438:
[----:B------:R-:W-:Y:S02]  /*1fae0*/  IMAD.MOV.U32 R13, RZ, RZ, R9 ;  /* 0x000000ffff0d7224 */ /* 0x000fe400078e0009 */
[----:B------:R-:W-:Y:S02]  /*1faf0*/  IMAD.MOV.U32 R12, RZ, RZ, 0x3 ;  /* 0x00000003ff0c7424 */ /* 0x000fe400078e00ff */
[----:B------:R-:W-:-:S07]  /*1fb00*/  IMAD.MOV.U32 R2, RZ, RZ, R14 ;  /* 0x000000ffff027224 */ /* 0x000fce00078e000e */
[----:B------:R-:W-:Y:S05]  /*1fb10*/  WARPSYNC.COLLECTIVE R15, `(.L_x_7439) ;  /* 0x000000000f087348 */ /* 0x000fea0003c00000 */
[----:B------:R0:W1:Y:S02]  /*1fb20*/  SHFL.IDX P6, R14, R13, R12, R11 ;  /* 0x0000000c0d0e7389 */ /* 0x00006400000c000b */
[----:B01----:R-:W-:Y:S01]  /*1fb30*/  ENDCOLLECTIVE ;  /* 0x000000000000791b */ /* 0x003fe20003800000 */
.L_x_7439:
        /* <DEDUP_REMOVED lines=12> */
.L_x_7440:
[----:B------:R-:W-:Y:S01]  /*1fc00*/  IMAD.MOV.U32 R13, RZ, RZ, R9 ;  /* 0x000000ffff0d7224 */ /* 0x000fe200078e0009 */
[----:B------:R-:W-:Y:S01]  /*1fc10*/  MOV R12, 0x4 ;  /* 0x00000004000c7802 */ /* 0x000fe20000000f00 */
[----:B------:R-:W-:-:S07]  /*1fc20*/  IMAD.MOV.U32 R2, RZ, RZ, R14 ;  /* 0x000000ffff027224 */ /* 0x000fce00078e000e */
[----:B------:R-:W-:Y:S05]  /*1fc30*/  WARPSYNC.COLLECTIVE R15, `(.L_x_7441) ;  /* 0x000000000f087348 */ /* 0x000fea0003c00000 */
[----:B------:R0:W1:Y:S02]  /*1fc40*/  SHFL.IDX P6, R14, R13, R12, R11 ;  /* 0x0000000c0d0e7389 */ /* 0x00006400000c000b */
[----:B01----:R-:W-:Y:S01]  /*1fc50*/  ENDCOLLECTIVE ;  /* 0x000000000000791b */ /* 0x003fe20003800000 */
.L_x_7441:
        /* <DEDUP_REMOVED lines=12> */
.L_x_7442:
[----:B------:R-:W-:Y:S02]  /*1fd20*/  IMAD.MOV.U32 R13, RZ, RZ, R9 ;  /* 0x000000ffff0d7224 */ /* 0x000fe400078e0009 */
[----:B------:R-:W-:Y:S02]  /*1fd30*/  IMAD.MOV.U32 R12, RZ, RZ, 0x5 ;  /* 0x00000005ff0c7424 */ /* 0x000fe400078e00ff */
[----:B------:R-:W-:-:S07]  /*1fd40*/  IMAD.MOV.U32 R2, RZ, RZ, R14 ;  /* 0x000000ffff027224 */ /* 0x000fce00078e000e */
[----:B------:R-:W-:Y:S05]  /*1fd50*/  WARPSYNC.COLLECTIVE R15, `(.L_x_7443) ;  /* 0x000000000f087348 */ /* 0x000fea0003c00000 */
[----:B------:R0:W1:Y:S02]  /*1fd60*/  SHFL.IDX P6, R14, R13, R12, R11 ;  /* 0x0000000c0d0e7389 */ /* 0x00006400000c000b */
[----:B01----:R-:W-:Y:S01]  /*1fd70*/  ENDCOLLECTIVE ;  /* 0x000000000000791b */ /* 0x003fe20003800000 */
.L_x_7443:
        /* <DEDUP_REMOVED lines=12> */
.L_x_7444:
[----:B------:R-:W-:Y:S02]  /*1fe40*/  IMAD.MOV.U32 R13, RZ, RZ, R9 ;  /* 0x000000ffff0d7224 */ /* 0x000fe400078e0009 */
[----:B------:R-:W-:Y:S02]  /*1fe50*/  IMAD.MOV.U32 R12, RZ, RZ, 0x6 ;  /* 0x00000006ff0c7424 */ /* 0x000fe400078e00ff */
[----:B------:R-:W-:-:S07]  /*1fe60*/  IMAD.MOV.U32 R2, RZ, RZ, R14 ;  /* 0x000000ffff027224 */ /* 0x000fce00078e000e */
[----:B------:R-:W-:Y:S05]  /*1fe70*/  WARPSYNC.COLLECTIVE R15, `(.L_x_7445) ;  /* 0x000000000f087348 */ /* 0x000fea0003c00000 */
[----:B------:R0:W1:Y:S02]  /*1fe80*/  SHFL.IDX P6, R14, R13, R12, R11 ;  /* 0x0000000c0d0e7389 */ /* 0x00006400000c000b */
[----:B01----:R-:W-:Y:S01]  /*1fe90*/  ENDCOLLECTIVE ;  /* 0x000000000000791b */ /* 0x003fe20003800000 */
.L_x_7445:
        /* <DEDUP_REMOVED lines=8> */
[----:B0-----:R-:W-:-:S07]  /*1ff20*/  MOV R3, R14 ;  /* 0x0000000e00037202 */ /* 0x001fce0000000f00 */
[----:B------:R-:W-:Y:S05]  /*1ff30*/  WARPSYNC.COLLECTIVE R15, `(.L_x_7446) ;  /* 0x000000000f087348 */ /* 0x000fea0003c00000 */
[----:B------:R0:W1:Y:S02]  /*1ff40*/  SHFL.IDX P6, R14, R13, R12, R11 ;  /* 0x0000000c0d0e7389 */ /* 0x00006400000c000b */
[----:B01----:R-:W-:Y:S01]  /*1ff50*/  ENDCOLLECTIVE ;  /* 0x000000000000791b */ /* 0x003fe20003800000 */
.L_x_7446:
[----:B------:R-:W-:Y:S02]  /*1ff60*/  IMAD.MOV.U32 R13, RZ, RZ, R9 ;  /* 0x000000ffff0d7224 */ /* 0x000fe400078e0009 */
[----:B------:R-:W-:Y:S02]  /*1ff70*/  IMAD.MOV.U32 R12, RZ, RZ, 0x7 ;  /* 0x00000007ff0c7424 */ /* 0x000fe400078e00ff */
[----:B------:R-:W-:-:S07]  /*1ff80*/  IMAD.MOV.U32 R2, RZ, RZ, R14 ;  /* 0x000000ffff027224 */ /* 0x000fce00078e000e */
[----:B------:R-:W-:Y:S05]  /*1ff90*/  WARPSYNC.COLLECTIVE R15, `(.L_x_7447) ;  /* 0x000000000f087348 */ /* 0x000fea0003c00000 */
[----:B------:R0:W1:Y:S02]  /*1ffa0*/  SHFL.IDX P6, R14, R13, R12, R11 ;  /* 0x0000000c0d0e7389 */ /* 0x00006400000c000b */
[----:B01----:R-:W-:Y:S01]  /*1ffb0*/  ENDCOLLECTIVE ;  /* 0x000000000000791b */ /* 0x003fe20003800000 */
.L_x_7447:
        /* <DEDUP_REMOVED lines=12> */
.L_x_7448:
[----:B------:R-:W-:Y:S01]  /*20080*/  IMAD.MOV.U32 R2, RZ, RZ, R14 ;  /* 0x000000ffff027224 */ /* 0x000fe200078e000e */
[----:B------:R-:W-:Y:S06]  /*20090*/  BRA `(.L_x_7449) ;  /* 0xffffff9c00187947 */ /* 0x000fec000383ffff */
.L_x_7239:
[----:B-1----:R1:W3:Y:S02]  /*200a0*/  SYNCS.PHASECHK.TRANS64.TRYWAIT P0, [R6+URZ+0x28860], R3 ;  /* 0x02886003060075a7 */ /* 0x0022e4000800017f */
[----:B---3--:R-:W-:Y:S05]  /*200b0*/  @!P0 NANOSLEEP.SYNCS 0x989680 ;  /* 0x009896800000895d */ /* 0x008fea0003900000 */
[----:B------:R-:W3:Y:S02]  /*200c0*/  @!P0 SYNCS.PHASECHK.TRANS64 P0, [R6+URZ+0x28860], R3 ;  /* 0x02886003060085a7 */ /* 0x000ee4000800007f */
[----:B---3--:R-:W-:Y:S05]  /*200d0*/  @!P0 BRA `(.L_x_7239) ;  /* 0xfffffffc00f08947 */ /* 0x008fea000383ffff */
[----:B------:R-:W-:Y:S05]  /*200e0*/  BRA `(.L_x_7450) ;  /* 0xffffff9c00747947 */ /* 0x000fea000383ffff */
.L_x_7240:
        /* <DEDUP_REMOVED lines=8> */
.L_x_7452:
[----:B------:R-:W-:Y:S05]  /*20170*/  BSYNC B1 ;  /* 0x0000000000017941 */ /* 0x000fea0003800000 */
.L_x_7451:
[----:B------:R-:W-:Y:S01]  /*20180*/  IMAD.MOV.U32 R13, RZ, RZ, R23 ;  /* 0x000000ffff0d7224 */ /* 0x000fe200078e0017 */
        /* <DEDUP_REMOVED lines=8> */
.L_x_7453:
[----:B------:R-:W-:Y:S02]  /*20210*/  IMAD.MOV.U32 R13, RZ, RZ, R24 ;  /* 0x000000ffff0d7224 */ /* 0x000fe400078e0018 */
[----:B------:R-:W-:Y:S02]  /*20220*/  IMAD.MOV.U32 R12, RZ, RZ, 0x1 ;  /* 0x00000001ff0c7424 */ /* 0x000fe400078e00ff */
[----:B------:R-:W-:-:S07]  /*20230*/  IMAD.MOV.U32 R2, RZ, RZ, R14 ;  /* 0x000000ffff027224 */ /* 0x000fce00078e000e */
[----:B------:R-:W-:Y:S05]  /*20240*/  WARPSYNC.COLLECTIVE R15, `(.L_x_7454) ;  /* 0x000000000f087348 */ /* 0x000fea0003c00000 */
[----:B------:R0:W1:Y:S02]  /*20250*/  SHFL.IDX P6, R14, R13, R12, R11 ;  /* 0x0000000c0d0e7389 */ /* 0x00006400000c000b */
[----:B01----:R-:W-:Y:S01]  /*20260*/  ENDCOLLECTIVE ;  /* 0x000000000000791b */ /* 0x003fe20003800000 */
.L_x_7454:
        /* <DEDUP_REMOVED lines=14> */
.L_x_7455:
[----:B------:R-:W-:Y:S02]  /*20350*/  IMAD.MOV.U32 R13, RZ, RZ, R24 ;  /* 0x000000ffff0d7224 */ /* 0x000fe400078e0018 */
[----:B------:R-:W-:Y:S02]  /*20360*/  IMAD.MOV.U32 R12, RZ, RZ, 0x2 ;  /* 0x00000002ff0c7424 */ /* 0x000fe400078e00ff */
[----:B------:R-:W-:-:S07]  /*20370*/  IMAD.MOV.U32 R2, RZ, RZ, R14 ;  /* 0x000000ffff027224 */ /* 0x000fce00078e000e */
[----:B------:R-:W-:Y:S05]  /*20380*/  WARPSYNC.COLLECTIVE R15, `(.L_x_7456) ;  /* 0x000000000f087348 */ /* 0x000fea0003c00000 */
[----:B------:R0:W1:Y:S02]  /*20390*/  SHFL.IDX P6, R14, R13, R12, R11 ;  /* 0x0000000c0d0e7389 */ /* 0x00006400000c000b */
[----:B01----:R-:W-:Y:S01]  /*203a0*/  ENDCOLLECTIVE ;  /* 0x000000000000791b */ /* 0x003fe20003800000 */
.L_x_7456:
        /* <DEDUP_REMOVED lines=14> */
.L_x_7457:
[----:B------:R-:W-:Y:S02]  /*20490*/  IMAD.MOV.U32 R13, RZ, RZ, R24 ;  /* 0x000000ffff0d7224 */ /* 0x000fe400078e0018 */
[----:B------:R-:W-:Y:S02]  /*204a0*/  IMAD.MOV.U32 R12, RZ, RZ, 0x3 ;  /* 0x00000003ff0c7424 */ /* 0x000fe400078e00ff */
[----:B------:R-:W-:-:S07]  /*204b0*/  IMAD.MOV.U32 R2, RZ, RZ, R14 ;  /* 0x000000ffff027224 */ /* 0x000fce00078e000e */
[----:B------:R-:W-:Y:S05]  /*204c0*/  WARPSYNC.COLLECTIVE R15, `(.L_x_7458) ;  /* 0x000000000f087348 */ /* 0x000fea0003c00000 */
[----:B------:R0:W1:Y:S02]  /*204d0*/  SHFL.IDX P6, R14, R13, R12, R11 ;  /* 0x0000000c0d0e7389 */ /* 0x00006400000c000b */
[----:B01----:R-:W-:Y:S01]  /*204e0*/  ENDCOLLECTIVE ;  /* 0x000000000000791b */ /* 0x003fe20003800000 */
.L_x_7458:
        /* <DEDUP_REMOVED lines=14> */
.L_x_7459:
[----:B------:R-:W-:Y:S01]  /*205d0*/  MOV R13, R24 ;  /* 0x00000018000d7202 */ /* 0x000fe20000000f00 */
[----:B------:R-:W-:Y:S02]  /*205e0*/  IMAD.MOV.U32 R12, RZ, RZ, 0x4 ;  /* 0x00000004ff0c7424 */ /* 0x000fe400078e00ff */
[----:B------:R-:W-:-:S07]  /*205f0*/  IMAD.MOV.U32 R2, RZ, RZ, R14 ;  /* 0x000000ffff027224 */ /* 0x000fce00078e000e */
[----:B------:R-:W-:Y:S05]  /*20600*/  WARPSYNC.COLLECTIVE R15, `(.L_x_7460) ;  /* 0x000000000f087348 */ /* 0x000fea0003c00000 */
[----:B------:R0:W1:Y:S02]  /*20610*/  SHFL.IDX P6, R14, R13, R12, R11 ;  /* 0x0000000c0d0e7389 */ /* 0x00006400000c000b */
[----:B01----:R-:W-:Y:S01]  /*20620*/  ENDCOLLECTIVE ;  /* 0x000000000000791b */ /* 0x003fe20003800000 */
.L_x_7460:
        /* <DEDUP_REMOVED lines=14> */
.L_x_7461:
[----:B------:R-:W-:Y:S02]  /*20710*/  IMAD.MOV.U32 R13, RZ, RZ, R24 ;  /* 0x000000ffff0d7224 */ /* 0x000fe400078e0018 */
[----:B------:R-:W-:Y:S02]  /*20720*/  IMAD.MOV.U32 R12, RZ, RZ, 0x5 ;  /* 0x00000005ff0c7424 */ /* 0x000fe400078e00ff */
[----:B------:R-:W-:-:S07]  /*20730*/  IMAD.MOV.U32 R2, RZ, RZ, R14 ;  /* 0x000000ffff027224 */ /* 0x000fce00078e000e */
[----:B------:R-:W-:Y:S05]  /*20740*/  WARPSYNC.COLLECTIVE R15, `(.L_x_7462) ;  /* 0x000000000f087348 */ /* 0x000fea0003c00000 */
[----:B------:R0:W1:Y:S02]  /*20750*/  SHFL.IDX P6, R14, R13, R12, R11 ;  /* 0x0000000c0d0e7389 */ /* 0x00006400000c000b */
[----:B01----:R-:W-:Y:S01]  /*20760*/  ENDCOLLECTIVE ;  /* 0x000000000000791b */ /* 0x003fe20003800000 */
.L_x_7462:
        /* <DEDUP_REMOVED lines=14> */
.L_x_7463:
[----:B------:R-:W-:Y:S01]  /*20850*/  IMAD.MOV.U32 R13, RZ, RZ, R24 ;  /* 0x000000ffff0d7224 */ /* 0x000fe200078e0018 */
[----:B------:R-:W-:Y:S01]  /*20860*/  MOV R12, 0x6 ;  /* 0x00000006000c7802 */ /* 0x000fe20000000f00 */
[----:B------:R-:W-:-:S07]  /*20870*/  IMAD.MOV.U32 R2, RZ, RZ, R14 ;  /* 0x000000ffff027224 */ /* 0x000fce00078e000e */
[----:B------:R-:W-:Y:S05]  /*20880*/  WARPSYNC.COLLECTIVE R15, `(.L_x_7464) ;  /* 0x000000000f087348 */ /* 0x000fea0003c00000 */
[----:B------:R0:W1:Y:S02]  /*20890*/  SHFL.IDX P6, R14, R13, R12, R11 ;  /* 0x0000000c0d0e7389 */ /* 0x00006400000c000b */
[----:B01----:R-:W-:Y:S01]  /*208a0*/  ENDCOLLECTIVE ;  /* 0x000000000000791b */ /* 0x003fe20003800000 */
.L_x_7464:
        /* <DEDUP_REMOVED lines=14> */
.L_x_7465:
[----:B------:R-:W-:Y:S02]  /*20990*/  IMAD.MOV.U32 R13, RZ, RZ, R24 ;  /* 0x000000ffff0d7224 */ /* 0x000fe400078e0018 */
[----:B------:R-:W-:Y:S02]  /*209a0*/  IMAD.MOV.U32 R12, RZ, RZ, 0x7 ;  /* 0x00000007ff0c7424 */ /* 0x000fe400078e00ff */
[----:B------:R-:W-:-:S07]  /*209b0*/  IMAD.MOV.U32 R2, RZ, RZ, R14 ;  /* 0x000000ffff027224 */ /* 0x000fce00078e000e */
[----:B------:R-:W-:Y:S05]  /*209c0*/  WARPSYNC.COLLECTIVE R15, `(.L_x_7466) ;  /* 0x000000000f087348 */ /* 0x000fea0003c00000 */
[----:B------:R0:W1:Y:S02]  /*209d0*/  SHFL.IDX P6, R14, R13, R12, R11 ;  /* 0x0000000c0d0e7389 */ /* 0x00006400000c000b */
[----:B01----:R-:W-:Y:S01]  /*209e0*/  ENDCOLLECTIVE ;  /* 0x000000000000791b */ /* 0x003fe20003800000 */
.L_x_7466:
        /* <DEDUP_REMOVED lines=13> */
.L_x_7467:
[----:B------:R-:W-:Y:S01]  /*20ac0*/  @!PT LDS RZ, [RZ] ;  /* 0x00000000fffff984 */ /* 0x000fe20000000800 */
[----:B------:R-:W-:Y:S01]  /*20ad0*/  @!PT LDS RZ, [RZ] ;  /* 0x00000000fffff984 */ /* 0x000fe20000000800 */
[----:B------:R-:W-:Y:S01]  /*20ae0*/  @!PT LDS RZ, [RZ] ;  /* 0x00000000fffff984 */ /* 0x000fe20000000800 */
[----:B------:R1:W-:Y:S01]  /*20af0*/  LDGSTS.E.BYPASS.LTC128B.128 [R7+0x7400], desc[UR42][R2.64+0x80], !P0 ;  /* 0x0740008002077fae */ /* 0x0003e2000c101d6a */
[----:B------:R-:W-:Y:S05]  /*20b00*/  BRA `(.L_x_7468) ;  /* 0xffffff9400fc7947 */ /* 0x000fea000383ffff */
.L_x_7248:
[----:B0-----:R0:W1:Y:S02]  /*20b10*/  SYNCS.PHASECHK.TRANS64.TRYWAIT P0, [R0+URZ+0x28860], R3 ;  /* 0x02886003000075a7 */ /* 0x001064000800017f */
[----:B-1----:R-:W-:Y:S05]  /*20b20*/  @!P0 NANOSLEEP.SYNCS 0x989680 ;  /* 0x009896800000895d */ /* 0x002fea0003900000 */
[----:B------:R-:W1:Y:S02]  /*20b30*/  @!P0 SYNCS.PHASECHK.TRANS64 P0, [R0+URZ+0x28860], R3 ;  /* 0x02886003000085a7 */ /* 0x000e64000800007f */
[----:B-1----:R-:W-:Y:S05]  /*20b40*/  @!P0 BRA `(.L_x_7248) ;  /* 0xfffffffc00f08947 */ /* 0x002fea000383ffff */
[----:B------:R-:W-:Y:S05]  /*20b50*/  BRA `(.L_x_7469) ;  /* 0xffffff9c00107947 */ /* 0x000fea000383ffff */
.L_x_7249:
        /* <DEDUP_REMOVED lines=8> */
.L_x_7471:
[----:B------:R-:W-:Y:S05]  /*20be0*/  BSYNC B0 ;  /* 0x0000000000007941 */ /* 0x000fea0003800000 */
.L_x_7470:
[----:B------:R-:W-:Y:S01]  /*20bf0*/  IMAD.MOV.U32 R13, RZ, RZ, R23 ;  /* 0x000000ffff0d7224 */ /* 0x000fe200078e0017 */
[----:B------:R-:W-:Y:S01]  /*20c00*/  MOV R3, R14 ;  /* 0x0000000e00037202 */ /* 0x000fe20000000f00 */
[----:B------:R-:W-:Y:S02]  /*20c10*/  IMAD.MOV.U32 R12, RZ, RZ, RZ ;  /* 0x000000ffff0c7224 */ /* 0x000fe400078e00ff */
[----:B------:R-:W-:Y:S02]  /*20c20*/  IMAD.MOV.U32 R11, RZ, RZ, 0x181f ;  /* 0x0000181fff0b7424 */ /* 0x000fe400078e00ff */
[----:B------:R-:W-:Y:S02]  /*20c30*/  IMAD.MOV.U32 R15, RZ, RZ, -0x1 ;  /* 0xffffffffff0f7424 */ /* 0x000fe400078e00ff */
[----:B------:R-:W-:Y:S02]  /*20c40*/  IMAD.SHL.U32 R5, R31, 0x2, RZ ;  /* 0x000000021f057824 */ /* 0x000fe400078e00ff */
[----:B------:R-:W-:-:S07]  /*20c50*/  IMAD R4, R9, 0x2, R22 ;  /* 0x0000000209047824 */ /* 0x000fce00078e0216 */
[----:B------:R-:W-:Y:S05]  /*20c60*/  WARPSYNC.COLLECTIVE R15, `(.L_x_7472) ;  /* 0x000000000f087348 */ /* 0x000fea0003c00000 */
[----:B------:R0:W1:Y:S02]  /*20c70*/  SHFL.IDX P6, R14, R13, R12, R11 ;  /* 0x0000000c0d0e7389 */ /* 0x00006400000c000b */
[----:B01----:R-:W-:Y:S01]  /*20c80*/  ENDCOLLECTIVE ;  /* 0x000000000000791b */ /* 0x003fe20003800000 */
.L_x_7472:
        /* <DEDUP_REMOVED lines=11> */
.L_x_7473:
        /* <DEDUP_REMOVED lines=13> */
.L_x_7474:
[----:B------:R-:W-:Y:S02]  /*20e10*/  IMAD.MOV.U32 R13, RZ, RZ, R24 ;  /* 0x000000ffff0d7224 */ /* 0x000fe400078e0018 */
[----:B------:R-:W-:Y:S02]  /*20e20*/  IMAD.MOV.U32 R12, RZ, RZ, 0x2 ;  /* 0x00000002ff0c7424 */ /* 0x000fe400078e00ff */
[----:B------:R-:W-:-:S07]  /*20e30*/  IMAD.MOV.U32 R10, RZ, RZ, R14 ;  /* 0x000000ffff0a7224 */ /* 0x000fce00078e000e */
[----:B------:R-:W-:Y:S05]  /*20e40*/  WARPSYNC.COLLECTIVE R15, `(.L_x_7475) ;  /* 0x000000000f087348 */ /* 0x000fea0003c00000 */
[----:B------:R0:W1:Y:S02]  /*20e50*/  SHFL.IDX P6, R14, R13, R12, R11 ;  /* 0x0000000c0d0e7389 */ /* 0x00006400000c000b */
[----:B01----:R-:W-:Y:S01]  /*20e60*/  ENDCOLLECTIVE ;  /* 0x000000000000791b */ /* 0x003fe20003800000 */
.L_x_7475:
[----:B------:R-:W-:-:S04]  /*20e70*/  IADD3 R2, P2, R10, R5, RZ ;  /* 0x000000050a027210 */ /* 0x000fc80007f5e0ff */
[----:B------:R-:W-:-:S05]  /*20e80*/  IADD3.X R3, RZ, R7, RZ, P2, !PT ;  /* 0x00000007ff037210 */ /* 0x000fca00017fe4ff */
[----:B------:R-:W-:Y:S01]  /*20e90*/  @!PT LDS RZ, [RZ] ;  /* 0x00000000fffff984 */ /* 0x000fe20000000800 */
[----:B------:R-:W-:Y:S01]  /*20ea0*/  @!PT LDS RZ, [RZ] ;  /* 0x00000000fffff984 */ /* 0x000fe20000000800 */
[----:B------:R-:W-:Y:S01]  /*20eb0*/  @!PT LDS RZ, [RZ] ;  /* 0x00000000fffff984 */ /* 0x000fe20000000800 */
        /* <DEDUP_REMOVED lines=9> */
.L_x_7476:
[----:B------:R-:W-:Y:S02]  /*20f50*/  IMAD.MOV.U32 R13, RZ, RZ, R24 ;  /* 0x000000ffff0d7224 */ /* 0x000fe400078e0018 */
[----:B------:R-:W-:Y:S01]  /*20f60*/  IMAD.MOV.U32 R12, RZ, RZ, 0x3 ;  /* 0x00000003ff0c7424 */ /* 0x000fe200078e00ff */
[----:B------:R-:W-:-:S13]  /*20f70*/  IADD3 R2, P2, R14, R5, RZ ;  /* 0x000000050e027210 */ /* 0x000fda0007f5e0ff */
[----:B------:R-:W-:Y:S05]  /*20f80*/  WARPSYNC.COLLECTIVE R15, `(.L_x_7477) ;  /* 0x000000000f087348 */ /* 0x000fea0003c00000 */
[----:B------:R0:W1:Y:S02]  /*20f90*/  SHFL.IDX P6, R14, R13, R12, R11 ;  /* 0x0000000c0d0e7389 */ /* 0x00006400000c000b */
[----:B01----:R-:W-:Y:S01]  /*20fa0*/  ENDCOLLECTIVE ;  /* 0x000000000000791b */ /* 0x003fe20003800000 */
.L_x_7477:
        /* <DEDUP_REMOVED lines=13> */
.L_x_7478:
[----:B------:R-:W-:Y:S02]  /*21080*/  IMAD.MOV.U32 R13, RZ, RZ, R24 ;  /* 0x000000ffff0d7224 */ /* 0x000fe400078e0018 */
[----:B------:R-:W-:Y:S01]  /*21090*/  IMAD.MOV.U32 R12, RZ, RZ, 0x4 ;  /* 0x00000004ff0c7424 */ /* 0x000fe200078e00ff */
[----:B------:R-:W-:-:S13]  /*210a0*/  IADD3 R2, P2, R14, R5, RZ ;  /* 0x000000050e027210 */ /* 0x000fda0007f5e0ff */
[----:B------:R-:W-:Y:S05]  /*210b0*/  WARPSYNC.COLLECTIVE R15, `(.L_x_7479) ;  /* 0x000000000f087348 */ /* 0x000fea0003c00000 */
[----:B------:R0:W1:Y:S02]  /*210c0*/  SHFL.IDX P6, R14, R13, R12, R11 ;  /* 0x0000000c0d0e7389 */ /* 0x00006400000c000b */
[----:B01----:R-:W-:Y:S01]  /*210d0*/  ENDCOLLECTIVE ;  /* 0x000000000000791b */ /* 0x003fe20003800000 */
.L_x_7479:
        /* <DEDUP_REMOVED lines=13> */
.L_x_7480:
[----:B------:R-:W-:Y:S02]  /*211b0*/  IMAD.MOV.U32 R13, RZ, RZ, R24 ;  /* 0x000000ffff0d7224 */ /* 0x000fe400078e0018 */
[----:B------:R-:W-:Y:S02]  /*211c0*/  IMAD.MOV.U32 R12, RZ, RZ, 0x5 ;  /* 0x00000005ff0c7424 */ /* 0x000fe400078e00ff */
[----:B------:R-:W-:-:S07]  /*211d0*/  IMAD.MOV.U32 R10, RZ, RZ, R14 ;  /* 0x000000ffff0a7224 */ /* 0x000fce00078e000e */
[----:B------:R-:W-:Y:S05]  /*211e0*/  WARPSYNC.COLLECTIVE R15, `(.L_x_7481) ;  /* 0x000000000f087348 */ /* 0x000fea0003c00000 */
[----:B------:R0:W1:Y:S02]  /*211f0*/  SHFL.IDX P6, R14, R13, R12, R11 ;  /* 0x0000000c0d0e7389 */ /* 0x00006400000c000b */
[----:B01----:R-:W-:Y:S01]  /*21200*/  ENDCOLLECTIVE ;  /* 0x000000000000791b */ /* 0x003fe20003800000 */
.L_x_7481:
        /* <DEDUP_REMOVED lines=14> */
.L_x_7482:
[----:B------:R-:W-:Y:S02]  /*212f0*/  IMAD.MOV.U32 R13, RZ, RZ, R24 ;  /* 0x000000ffff0d7224 */ /* 0x000fe400078e0018 */
[----:B------:R-:W-:Y:S01]  /*21300*/  IMAD.MOV.U32 R12, RZ, RZ, 0x6 ;  /* 0x00000006ff0c7424 */ /* 0x000fe200078e00ff */
[----:B------:R-:W-:-:S13]  /*21310*/  IADD3 R2, P2, R14, R5, RZ ;  /* 0x000000050e027210 */ /* 0x000fda0007f5e0ff */
[----:B------:R-:W-:Y:S05]  /*21320*/  WARPSYNC.COLLECTIVE R15, `(.L_x_7483) ;  /* 0x000000000f087348 */ /* 0x000fea0003c00000 */
[----:B------:R0:W1:Y:S02]  /*21330*/  SHFL.IDX P6, R14, R13, R12, R11 ;  /* 0x0000000c0d0e7389 */ /* 0x00006400000c000b */
[----:B01----:R-:W-:Y:S01]  /*21340*/  ENDCOLLECTIVE ;  /* 0x000000000000791b */ /* 0x003fe20003800000 */
.L_x_7483:
        /* <DEDUP_REMOVED lines=13> */
.L_x_7484:
[----:B------:R-:W-:Y:S02]  /*21420*/  IMAD.MOV.U32 R13, RZ, RZ, R24 ;  /* 0x000000ffff0d7224 */ /* 0x000fe400078e0018 */
[----:B------:R-:W-:Y:S01]  /*21430*/  IMAD.MOV.U32 R12, RZ, RZ, 0x7 ;  /* 0x00000007ff0c7424 */ /* 0x000fe200078e00ff */
[----:B------:R-:W-:-:S07]  /*21440*/  MOV R10, R14 ;  /* 0x0000000e000a7202 */ /* 0x000fce0000000f00 */
[----:B------:R-:W-:Y:S05]  /*21450*/  WARPSYNC.COLLECTIVE R15, `(.L_x_7485) ;  /* 0x000000000f087348 */ /* 0x000fea0003c00000 */
[----:B------:R0:W1:Y:S02]  /*21460*/  SHFL.IDX P6, R14, R13, R12, R11 ;  /* 0x0000000c0d0e7389 */ /* 0x00006400000c000b */
[----:B01----:R-:W-:Y:S01]  /*21470*/  ENDCOLLECTIVE ;  /* 0x000000000000791b */ /* 0x003fe20003800000 */
.L_x_7485:
        /* <DEDUP_REMOVED lines=12> */
.L_x_7486:
[----:B------:R-:W-:Y:S05]  /*21540*/  BRA `(.L_x_7487) ;  /* 0xffffff9400b07947 */ /* 0x000fea000383ffff */
.L_x_7254:
        /* <DEDUP_REMOVED lines=8> */
.L_x_7489:
[----:B------:R-:W-:Y:S05]  /*215d0*/  BSYNC B0 ;  /* 0x0000000000007941 */ /* 0x000fea0003800000 */
.L_x_7488:
[----:B------:R-:W-:Y:S01]  /*215e0*/  IMAD.MOV.U32 R13, RZ, RZ, R16 ;  /* 0x000000ffff0d7224 */ /* 0x000fe200078e0010 */
[----:B------:R-:W-:Y:S01]  /*215f0*/  MOV R11, 0x1f ;  /* 0x0000001f000b7802 */ /* 0x000fe20000000f00 */
[----:B------:R-:W-:Y:S02]  /*21600*/  IMAD.MOV.U32 R12, RZ, RZ, 0x1 ;  /* 0x00000001ff0c7424 */ /* 0x000fe400078e00ff */
[----:B------:R-:W-:Y:S02]  /*21610*/  IMAD.MOV.U32 R15, RZ, RZ, -0x1 ;  /* 0xffffffffff0f7424 */ /* 0x000fe400078e00ff */
[----:B------:R-:W-:Y:S02]  /*21620*/  IMAD.IADD R7, R19, 0x1, R9 ;  /* 0x0000000113077824 */ /* 0x000fe400078e0209 */
[----:B------:R-:W-:-:S07]  /*21630*/  IMAD.MOV.U32 R0, RZ, RZ, R14 ;  /* 0x000000ffff007224 */ /* 0x000fce00078e000e */
[----:B------:R-:W-:Y:S05]  /*21640*/  WARPSYNC.COLLECTIVE R15, `(.L_x_7490) ;  /* 0x000000000f087348 */ /* 0x000fea0003c00000 */
[----:B------:R0:W1:Y:S02]  /*21650*/  SHFL.IDX P6, R14, R13, R12, R11 ;  /* 0x0000000c0d0e7389 */ /* 0x00006400000c000b */
[----:B01----:R-:W-:Y:S01]  /*21660*/  ENDCOLLECTIVE ;  /* 0x000000000000791b */ /* 0x003fe20003800000 */
.L_x_7490:
        /* <DEDUP_REMOVED lines=24> */
.L_x_7491:
[----:B------:R-:W-:Y:S01]  /*217f0*/  IMAD.MOV.U32 R12, RZ, RZ, 0x2 ;  /* 0x00000002ff0c7424 */ /* 0x000fe200078e00ff */
[----:B------:R-:W-:-:S05]  /*21800*/  SEL R14, R14, RZ, P1 ;  /* 0x000000ff0e0e7207 */ /* 0x000fca0000800000 */
[----:B------:R-:W-:-:S04]  /*21810*/  IMAD.IADD R5, R13, 0x1, R14 ;  /* 0x000000010d057824 */ /* 0x000fc800078e020e */
[----:B------:R-:W-:-:S07]  /*21820*/  IMAD.MOV.U32 R13, RZ, RZ, R5 ;  /* 0x000000ffff0d7224 */ /* 0x000fce00078e0005 */
[----:B------:R-:W-:Y:S05]  /*21830*/  WARPSYNC.COLLECTIVE R15, `(.L_x_7492) ;  /* 0x000000000f087348 */ /* 0x000fea0003c00000 */
[----:B------:R0:W1:Y:S02]  /*21840*/  SHFL.UP P6, R14, R13, R12, R11 ;  /* 0x0400000c0d0e7389 */ /* 0x00006400000c000b */
[----:B01----:R-:W-:Y:S01]  /*21850*/  ENDCOLLECTIVE ;  /* 0x000000000000791b */ /* 0x003fe20003800000 */
.L_x_7492:
[----:B------:R-:W-:Y:S01]  /*21860*/  IMAD.MOV.U32 R12, RZ, RZ, 0x4 ;  /* 0x00000004ff0c7424 */ /* 0x000fe200078e00ff */
[----:B------:R-:W-:-:S05]  /*21870*/  SEL R2, R14, RZ, P2 ;  /* 0x000000ff0e027207 */ /* 0x000fca0001000000 */
[----:B------:R-:W-:-:S05]  /*21880*/  IMAD.IADD R2, R5, 0x1, R2 ;  /* 0x0000000105027824 */ /* 0x000fca00078e0202 */
[----:B------:R-:W-:-:S07]  /*21890*/  MOV R13, R2 ;  /* 0x00000002000d7202 */ /* 0x000fce0000000f00 */
[----:B------:R-:W-:Y:S05]  /*218a0*/  WARPSYNC.COLLECTIVE R15, `(.L_x_7493) ;  /* 0x000000000f087348 */ /* 0x000fea0003c00000 */
[----:B------:R0:W1:Y:S02]  /*218b0*/  SHFL.UP P6, R14, R13, R12, R11 ;  /* 0x0400000c0d0e7389 */ /* 0x00006400000c000b */
[----:B01----:R-:W-:Y:S01]  /*218c0*/  ENDCOLLECTIVE ;  /* 0x000000000000791b */ /* 0x003fe20003800000 */
.L_x_7493:
[----:B------:R-:W-:Y:S01]  /*218d0*/  IMAD.MOV.U32 R12, RZ, RZ, 0x8 ;  /* 0x00000008ff0c7424 */ /* 0x000fe200078e00ff */
[----:B------:R-:W-:-:S05]  /*218e0*/  SEL R3, R14, RZ, P3 ;  /* 0x000000ff0e037207 */ /* 0x000fca0001800000 */
[----:B------:R-:W-:-:S04]  /*218f0*/  IMAD.IADD R3, R2, 0x1, R3 ;  /* 0x0000000102037824 */ /* 0x000fc800078e0203 */
[----:B------:R-:W-:-:S07]  /*21900*/  IMAD.MOV.U32 R13, RZ, RZ, R3 ;  /* 0x000000ffff0d7224 */ /* 0x000fce00078e0003 */
[----:B------:R-:W-:Y:S05]  /*21910*/  WARPSYNC.COLLECTIVE R15, `(.L_x_7494) ;  /* 0x000000000f087348 */ /* 0x000fea0003c00000 */
[----:B------:R0:W1:Y:S02]  /*21920*/  SHFL.UP P6, R14, R13, R12, R11 ;  /* 0x0400000c0d0e7389 */ /* 0x00006400000c000b */
[----:B01----:R-:W-:Y:S01]  /*21930*/  ENDCOLLECTIVE ;  /* 0x000000000000791b */ /* 0x003fe20003800000 */
.L_x_7494:
[----:B------:R-:W-:Y:S01]  /*21940*/  IMAD.MOV.U32 R12, RZ, RZ, 0x10 ;  /* 0x00000010ff0c7424 */ /* 0x000fe200078e00ff */
[----:B------:R-:W-:-:S05]  /*21950*/  SEL R14, R14, RZ, P4 ;  /* 0x000000ff0e0e7207 */ /* 0x000fca0002000000 */
[----:B------:R-:W-:-:S04]  /*21960*/  IMAD.IADD R5, R3, 0x1, R14 ;  /* 0x0000000103057824 */ /* 0x000fc800078e020e */
[----:B------:R-:W-:-:S07]  /*21970*/  IMAD.MOV.U32 R13, RZ, RZ, R5 ;  /* 0x000000ffff0d7224 */ /* 0x000fce00078e0005 */
[----:B------:R-:W-:Y:S05]  /*21980*/  WARPSYNC.COLLECTIVE R15, `(.L_x_7495) ;  /* 0x000000000f087348 */ /* 0x000fea0003c00000 */
[----:B------:R0:W1:Y:S02]  /*21990*/  SHFL.UP P6, R14, R13, R12, R11 ;  /* 0x0400000c0d0e7389 */ /* 0x00006400000c000b */
[----:B01----:R-:W-:Y:S01]  /*219a0*/  ENDCOLLECTIVE ;  /* 0x000000000000791b */ /* 0x003fe20003800000 */
.L_x_7495:
        /* <DEDUP_REMOVED lines=8> */
.L_x_7496:
[----:B------:R-:W-:Y:S05]  /*21a30*/  BRA `(.L_x_7497) ;  /* 0xffffff9400c47947 */ /* 0x000fea000383ffff */
.L_x_7257:
[----:B------:R-:W-:Y:S01]  /*21a40*/  BSSY B0, `(.L_x_7498) ;  /* 0x0000007000007945 */ /* 0x000fe20003800000 */
[----:B------:R-:W-:Y:S01]  /*21a50*/  MOV R12, 0x1 ;  /* 0x00000001000c7802 */ /* 0x000fe20000000f00 */
[----:B------:R-:W-:Y:S02]  /*21a60*/  IMAD.MOV.U32 R11, RZ, RZ, RZ ;  /* 0x000000ffff0b7224 */ /* 0x000fe400078e00ff */
[----:B------:R-:W-:-:S07]  /*21a70*/  IMAD.MOV.U32 R15, RZ, RZ, -0x1 ;  /* 0xffffffffff0f7424 */ /* 0x000fce00078e00ff */
[----:B------:R-:W-:Y:S05]  /*21a80*/  WARPSYNC.COLLECTIVE R15, `(.L_x_7499) ;  /* 0x000000000f087348 */ /* 0x000fea0003c00000 */
[----:B------:R0:W1:Y:S02]  /*21a90*/  SHFL.UP P6, R14, R13, R12, R11 ;  /* 0x0400000c0d0e7389 */ /* 0x00006400000c000b */
[----:B01----:R-:W-:Y:S01]  /*21aa0*/  ENDCOLLECTIVE ;  /* 0x000000000000791b */ /* 0x003fe20003800000 */
.L_x_7499:
[----:B------:R-:W-:Y:S05]  /*21ab0*/  BSYNC B0 ;  /* 0x0000000000007941 */ /* 0x000fea0003800000 */
.L_x_7498:
        /* <DEDUP_REMOVED lines=8> */
.L_x_7500:
[----:B------:R-:W-:Y:S01]  /*21b40*/  IMAD.MOV.U32 R12, RZ, RZ, 0x4 ;  /* 0x00000004ff0c7424 */ /* 0x000fe200078e00ff */
[----:B------:R-:W-:-:S05]  /*21b50*/  SEL R2, R14, RZ, P2 ;  /* 0x000000ff0e027207 */ /* 0x000fca0001000000 */
[----:B------:R-:W-:-:S04]  /*21b60*/  IMAD.IADD R2, R13, 0x1, R2 ;  /* 0x000000010d027824 */ /* 0x000fc800078e0202 */
[----:B------:R-:W-:-:S07]  /*21b70*/  IMAD.MOV.U32 R13, RZ, RZ, R2 ;  /* 0x000000ffff0d7224 */ /* 0x000fce00078e0002 */
[----:B------:R-:W-:Y:S05]  /*21b80*/  WARPSYNC.COLLECTIVE R15, `(.L_x_7501) ;  /* 0x000000000f087348 */ /* 0x000fea0003c00000 */
[----:B------:R0:W1:Y:S02]  /*21b90*/  SHFL.UP P6, R14, R13, R12, R11 ;  /* 0x0400000c0d0e7389 */ /* 0x00006400000c000b */
[----:B01----:R-:W-:Y:S01]  /*21ba0*/  ENDCOLLECTIVE ;  /* 0x000000000000791b */ /* 0x003fe20003800000 */
.L_x_7501:
[----:B------:R-:W-:Y:S01]  /*21bb0*/  IMAD.MOV.U32 R12, RZ, RZ, 0x8 ;  /* 0x00000008ff0c7424 */ /* 0x000fe200078e00ff */
[----:B------:R-:W-:-:S05]  /*21bc0*/  SEL R3, R14, RZ, P3 ;  /* 0x000000ff0e037207 */ /* 0x000fca0001800000 */
[----:B------:R-:W-:-:S04]  /*21bd0*/  IMAD.IADD R3, R2, 0x1, R3 ;  /* 0x0000000102037824 */ /* 0x000fc800078e0203 */
[----:B------:R-:W-:-:S07]  /*21be0*/  IMAD.MOV.U32 R13, RZ, RZ, R3 ;  /* 0x000000ffff0d7224 */ /* 0x000fce00078e0003 */
[----:B------:R-:W-:Y:S05]  /*21bf0*/  WARPSYNC.COLLECTIVE R15, `(.L_x_7502) ;  /* 0x000000000f087348 */ /* 0x000fea0003c00000 */
[----:B------:R0:W1:Y:S02]  /*21c00*/  SHFL.UP P6, R14, R13, R12, R11 ;  /* 0x0400000c0d0e7389 */ /* 0x00006400000c000b */
[----:B01----:R-:W-:Y:S01]  /*21c10*/  ENDCOLLECTIVE ;  /* 0x000000000000791b */ /* 0x003fe20003800000 */
.L_x_7502:
[----:B------:R-:W-:Y:S01]  /*21c20*/  IMAD.MOV.U32 R12, RZ, RZ, 0x10 ;  /* 0x00000010ff0c7424 */ /* 0x000fe200078e00ff */
[----:B------:R-:W-:-:S04]  /*21c30*/  SEL R14, R14, RZ, P4 ;  /* 0x000000ff0e0e7207 */ /* 0x000fc80002000000 */
[----:B------:R-:W-:-:S05]  /*21c40*/  IADD3 R5, R3, R14, RZ ;  /* 0x0000000e03057210 */ /* 0x000fca0007ffe0ff */
[----:B------:R-:W-:-:S07]  /*21c50*/  IMAD.MOV.U32 R13, RZ, RZ, R5 ;  /* 0x000000ffff0d7224 */ /* 0x000fce00078e0005 */
[----:B------:R-:W-:Y:S05]  /*21c60*/  WARPSYNC.COLLECTIVE R15, `(.L_x_7503) ;  /* 0x000000000f087348 */ /* 0x000fea0003c00000 */
[----:B------:R0:W1:Y:S02]  /*21c70*/  SHFL.UP P6, R14, R13, R12, R11 ;  /* 0x0400000c0d0e7389 */ /* 0x00006400000c000b */
[----:B01----:R-:W-:Y:S01]  /*21c80*/  ENDCOLLECTIVE ;  /* 0x000000000000791b */ /* 0x003fe20003800000 */
.L_x_7503:
        /* <DEDUP_REMOVED lines=8> */
.L_x_7504:
[----:B------:R-:W-:Y:S05]  /*21d10*/  BRA `(.L_x_7505) ;  /* 0xffffff9400b07947 */ /* 0x000fea000383ffff */
.L_x_7259:
[----:B------:R-:W-:Y:S01]  /*21d20*/  BSSY B0, `(.L_x_7506) ;  /* 0x0000006000007945 */ /* 0x000fe20003800000 */
[----:B------:R-:W-:Y:S01]  /*21d30*/  PLOP3.LUT P6, PT, P6, PT, PT, 0x8, 0x0 ;  /* 0x000000000000781c */ /* 0x000fe200037ce170 */
[----:B------:R-:W-:-:S12]  /*21d40*/  IMAD.MOV.U32 R15, RZ, RZ, -0x1 ;  /* 0xffffffffff0f7424 */ /* 0x000fd800078e00ff */
[----:B0-----:R-:W-:Y:S05]  /*21d50*/  WARPSYNC.COLLECTIVE R15, `(.L_x_7507) ;  /* 0x000000000f087348 */ /* 0x001fea0003c00000 */
[----:B------:R-:W-:Y:S01]  /*21d60*/  VOTE.ANY R14, PT, P6 ;  /* 0x00000000000e7806 */ /* 0x000fe200030e0100 */
[----:B0-----:R-:W-:Y:S06]  /*21d70*/  ENDCOLLECTIVE ;  /* 0x000000000000791b */ /* 0x001fec0003800000 */
.L_x_7507:
[----:B------:R-:W-:Y:S05]  /*21d80*/  BSYNC B0 ;  /* 0x0000000000007941 */ /* 0x000fea0003800000 */
.L_x_7506:
        /* <DEDUP_REMOVED lines=9> */
.L_x_7508:
[----:B------:R-:W-:Y:S01]  /*21e20*/  IMAD.MOV.U32 R13, RZ, RZ, R4 ;  /* 0x000000ffff0d7224 */ /* 0x000fe200078e0004 */
[----:B------:R-:W-:-:S07]  /*21e30*/  MOV R7, R14 ;  /* 0x0000000e00077202 */ /* 0x000fce0000000f00 */
[----:B------:R-:W-:Y:S05]  /*21e40*/  WARPSYNC.COLLECTIVE R15, `(.L_x_7509) ;  /* 0x000000000f087348 */ /* 0x000fea0003c00000 */
[----:B------:R0:W1:Y:S02]  /*21e50*/  SHFL.IDX P6, R14, R13, R12, R11 ;  /* 0x0000000c0d0e7389 */ /* 0x00006400000c000b */
[----:B01----:R-:W-:Y:S01]  /*21e60*/  ENDCOLLECTIVE ;  /* 0x000000000000791b */ /* 0x003fe20003800000 */
.L_x_7509:
[----:B------:R-:W-:Y:S01]  /*21e70*/  IMAD.MOV.U32 R4, RZ, RZ, R14 ;  /* 0x000000ffff047224 */ /* 0x000fe200078e000e */
[----:B------:R-:W-:Y:S06]  /*21e80*/  BRA `(.L_x_7510) ;  /* 0xffffff9400907947 */ /* 0x000fec000383ffff */
.L_x_7261:
[----:B------:R-:W-:Y:S01]  /*21e90*/  BSSY B0, `(.L_x_7511) ;  /* 0x0000007000007945 */ /* 0x000fe20003800000 */
[----:B------:R-:W-:Y:S02]  /*21ea0*/  IMAD.MOV.U32 R13, RZ, RZ, R2 ;  /* 0x000000ffff0d7224 */ /* 0x000fe400078e0002 */
[----:B------:R-:W-:Y:S02]  /*21eb0*/  IMAD.MOV.U32 R11, RZ, RZ, 0x1f ;  /* 0x0000001fff0b7424 */ /* 0x000fe400078e00ff */
[----:B------:R-:W-:-:S07]  /*21ec0*/  IMAD.MOV.U32 R15, RZ, RZ, -0x1 ;  /* 0xffffffffff0f7424 */ /* 0x000fce00078e00ff */
[----:B0123--:R-:W-:Y:S05]  /*21ed0*/  WARPSYNC.COLLECTIVE R15, `(.L_x_7512) ;  /* 0x000000000f087348 */ /* 0x00ffea0003c00000 */
[----:B------:R4:W0:Y:S02]  /*21ee0*/  SHFL.IDX P6, R14, R13, R12, R11 ;  /* 0x0000000c0d0e7389 */ /* 0x00082400000c000b */
[----:B01234-:R-:W-:Y:S01]  /*21ef0*/  ENDCOLLECTIVE ;  /* 0x000000000000791b */ /* 0x01ffe20003800000 */
.L_x_7512:
[----:B------:R-:W-:Y:S05]  /*21f00*/  BSYNC B0 ;  /* 0x0000000000007941 */ /* 0x000fea0003800000 */
.L_x_7511:
[----:B------:R-:W-:Y:S01]  /*21f10*/  IMAD.MOV.U32 R6, RZ, RZ, R14 ;  /* 0x000000ffff067224 */ /* 0x000fe200078e000e */
[----:B------:R-:W-:Y:S06]  /*21f20*/  BRA `(.L_x_7260) ;  /* 0xffffff9400807947 */ /* 0x000fec000383ffff */
.L_x_7265:
[----:B0-----:R0:W1:Y:S02]  /*21f30*/  SYNCS.PHASECHK.TRANS64.TRYWAIT P0, [R4+URZ+0x28820], R0 ;  /* 0x02882000040075a7 */ /* 0x001064000800017f */
[----:B-1----:R-:W-:Y:S05]  /*21f40*/  @!P0 NANOSLEEP.SYNCS 0x989680 ;  /* 0x009896800000895d */ /* 0x002fea0003900000 */
[----:B------:R-:W1:Y:S02]  /*21f50*/  @!P0 SYNCS.PHASECHK.TRANS64 P0, [R4+URZ+0x28820], R0 ;  /* 0x02882000040085a7 */ /* 0x000e64000800007f */
[----:B-1----:R-:W-:Y:S05]  /*21f60*/  @!P0 BRA `(.L_x_7265) ;  /* 0xfffffffc00f08947 */ /* 0x002fea000383ffff */
[----:B------:R-:W-:Y:S05]  /*21f70*/  BRA `(.L_x_7513) ;  /* 0xffffff9800d87947 */ /* 0x000fea000383ffff */
.L_x_7266:
        /* <DEDUP_REMOVED lines=11> */
.L_x_7515:
[----:B------:R-:W-:Y:S05]  /*22030*/  BSYNC B0 ;  /* 0x0000000000007941 */ /* 0x000fea0003800000 */
.L_x_7514:
[----:B------:R-:W-:Y:S05]  /*22040*/  BRA `(.L_x_7516) ;  /* 0xffffff9800c07947 */ /* 0x000fea000383ffff */
.L_x_7267:
[----:B------:R-:W-:Y:S01]  /*22050*/  BSSY B0, `(.L_x_7517) ;  /* 0x0000006000007945 */ /* 0x000fe20003800000 */
[----:B------:R-:W-:-:S07]  /*22060*/  IMAD.MOV.U32 R15, RZ, RZ, -0x1 ;  /* 0xffffffffff0f7424 */ /* 0x000fce00078e00ff */
[----:B0-2---:R-:W-:Y:S05]  /*22070*/  WARPSYNC.COLLECTIVE R15, `(.L_x_7518) ;  /* 0x000000000f0c7348 */ /* 0x005fea0003c00000 */
[----:B------:R-:W-:Y:S02]  /*22080*/  ELECT P6, UR62, PT ;  /* 0x00000000003e782f */ /* 0x000fe400038c0000 */
[----:B------:R-:W-:Y:S01]  /*22090*/  MOV R14, UR62 ;  /* 0x0000003e000e7c02 */ /* 0x000fe20008000f00 */
[----:B0-2---:R-:W-:Y:S10]  /*220a0*/  ENDCOLLECTIVE ;  /* 0x000000000000791b */ /* 0x005ff40003800000 */
.L_x_7518:
[----:B------:R-:W-:Y:S05]  /*220b0*/  BSYNC B0 ;  /* 0x0000000000007941 */ /* 0x000fea0003800000 */
.L_x_7517:
[----:B------:R-:W-:Y:S05]  /*220c0*/  BRA `(.L_x_7519) ;  /* 0xffffff9800b47947 */ /* 0x000fea000383ffff */
.L_x_7269:
[----:B0-----:R0:W1:Y:S02]  /*220d0*/  SYNCS.PHASECHK.TRANS64.TRYWAIT P1, [R5+URZ+0x28840], R0 ;  /* 0x02884000050075a7 */ /* 0x001064000802017f */
[----:B-1----:R-:W-:Y:S05]  /*220e0*/  @!P1 NANOSLEEP.SYNCS 0x989680 ;  /* 0x009896800000995d */ /* 0x002fea0003900000 */
[----:B------:R-:W1:Y:S02]  /*220f0*/  @!P1 SYNCS.PHASECHK.TRANS64 P1, [R5+URZ+0x28840], R0 ;  /* 0x02884000050095a7 */ /* 0x000e64000802007f */
[----:B-1----:R-:W-:Y:S05]  /*22100*/  @!P1 BRA `(.L_x_7269) ;  /* 0xfffffffc00f09947 */ /* 0x002fea000383ffff */
[----:B------:R-:W-:Y:S05]  /*22110*/  BRA `(.L_x_7520) ;  /* 0xffffff9800d47947 */ /* 0x000fea000383ffff */
.L_x_7271:
[----:B-1----:R1:W3:Y:S02]  /*22120*/  SYNCS.PHASECHK.TRANS64.TRYWAIT P1, [R25+URZ+0x28840], R2 ;  /* 0x02884002190075a7 */ /* 0x0022e4000802017f */
[----:B---3--:R-:W-:Y:S05]  /*22130*/  @!P1 NANOSLEEP.SYNCS 0x989680 ;  /* 0x009896800000995d */ /* 0x008fea0003900000 */
[----:B------:R-:W3:Y:S02]  /*22140*/  @!P1 SYNCS.PHASECHK.TRANS64 P1, [R25+URZ+0x28840], R2 ;  /* 0x02884002190095a7 */ /* 0x000ee4000802007f */
[----:B---3--:R-:W-:Y:S05]  /*22150*/  @!P1 BRA `(.L_x_7271) ;  /* 0xfffffffc00f09947 */ /* 0x008fea000383ffff */
[----:B------:R-:W-:Y:S05]  /*22160*/  BRA `(.L_x_7521) ;  /* 0xffffff9800e07947 */ /* 0x000fea000383ffff */
.L_x_7273:
[----:B---3--:R3:W4:Y:S02]  /*22170*/  SYNCS.PHASECHK.TRANS64.TRYWAIT P1, [R5+URZ+0x28860], R0 ;  /* 0x02886000050075a7 */ /* 0x008724000802017f */
[----:B----4-:R-:W-:Y:S05]  /*22180*/  @!P1 NANOSLEEP.SYNCS 0x989680 ;  /* 0x009896800000995d */ /* 0x010fea0003900000 */
[----:B------:R-:W4:Y:S02]  /*22190*/  @!P1 SYNCS.PHASECHK.TRANS64 P1, [R5+URZ+0x28860], R0 ;  /* 0x02886000050095a7 */ /* 0x000f24000802007f */
[----:B----4-:R-:W-:Y:S05]  /*221a0*/  @!P1 BRA `(.L_x_7273) ;  /* 0xfffffffc00f09947 */ /* 0x010fea000383ffff */
[----:B------:R-:W-:Y:S05]  /*221b0*/  BRA `(.L_x_7522) ;  /* 0xffffff9800dc7947 */ /* 0x000fea000383ffff */
.L_x_7523:
        /* <DEDUP_REMOVED lines=12> */
.L_x_15976:


//--------------------- .text._ZN7cutlass13device_kernelIN5flash11enable_sm90INS1_16FlashAttnFwdSm90INS1_25CollectiveMainloopFwdSm90ILi2EN4cute5tupleIJNS5_1CILi1EEES8_S8_EEENS6_IJNS7_ILi128EEESA_SA_EEELi128ENS_10bfloat16_tEfNS_4arch4Sm90ELb0ELb1ELb0ELb0ELb1ELb0ELb0ELb1ELb1ELb1ELb1ELb0EEENS1_21CollectiveEpilogueFwdISB_S9_SC_SE_Li256ELb0ELb1ELb1ELb0EEENS1_19SingleTileSchedulerILb0ELb1ELb1ELi128EEEEEEEEEvNT_6ParamsE --------------------------
	.section	.text._ZN7cutlass13device_kernelIN5flash11enable_sm90INS1_16FlashAttnFwdSm90INS1_25CollectiveMainloopFwdSm90ILi2EN4cute5tupleIJNS5_1CILi1EEES8_S8_EEENS6_IJNS7_ILi128EEESA_SA_EEELi128ENS_10bfloat16_tEfNS_4arch4Sm90ELb0ELb1ELb0ELb0ELb1ELb0ELb0ELb1ELb1ELb1ELb1ELb0EEENS1_21CollectiveEpilogueFwdISB_S9_SC_SE_Li256ELb0ELb1ELb1ELb0EEENS1_19SingleTileSchedulerILb0ELb1ELb1ELi128EEEEEEEEEvNT_6ParamsE,"ax",@progbits
	.align	128
.text._ZN7cutlass13device_kernelIN5flash11enable_sm90INS1_16FlashAttnFwdSm90INS1_25CollectiveMainloopFwdSm90ILi2EN4cute5tupleIJNS5_1CILi1EEES8_S8_EEENS6_IJNS7_ILi128EEESA_SA_EEELi128ENS_10bfloat16_tEfNS_4arch4Sm90ELb0ELb1ELb0ELb0ELb1ELb0ELb0ELb1ELb1ELb1ELb1ELb0EEENS1_21CollectiveEpilogueFwdISB_S9_SC_SE_Li256ELb0ELb1ELb1ELb0EEENS1_19SingleTileSchedulerILb0ELb1ELb1ELi128EEEEEEEEEvNT_6ParamsE:
        .type           _ZN7cutlass13device_kernelIN5flash11enable_sm90INS1_16FlashAttnFwdSm90INS1_25CollectiveMainloopFwdSm90ILi2EN4cute5tupleIJNS5_1CILi1EEES8_S8_EEENS6_IJNS7_ILi128EEESA_SA_EEELi128ENS_10bfloat16_tEfNS_4arch4Sm90ELb0ELb1ELb0ELb0ELb1ELb0ELb0ELb1ELb1ELb1ELb1ELb0EEENS1_21CollectiveEpilogueFwdISB_S9_SC_SE_Li256ELb0ELb1ELb1ELb0EEENS1_19SingleTileSchedulerILb0ELb1ELb1ELi128EEEEEEEEEvNT_6ParamsE,@function
        .size           _ZN7cutlass13device_kernelIN5flash11enable_sm90INS1_16FlashAttnFwdSm90INS1_25CollectiveMainloopFwdSm90ILi2EN4cute5tupleIJNS5_1CILi1EEES8_S8_EEENS6_IJNS7_ILi128EEESA_SA_EEELi128ENS_10bfloat16_tEfNS_4arch4Sm90ELb0ELb1ELb0ELb0ELb1ELb0ELb0ELb1ELb1ELb1ELb1ELb0EEENS1_21CollectiveEpilogueFwdISB_S9_SC_SE_Li256ELb0ELb1ELb1ELb0EEENS1_19SingleTileSchedulerILb0ELb1ELb1ELi128EEEEEEEEEvNT_6ParamsE,(.L_x_15977 - _ZN7cutlass13device_kernelIN5flash11enable_sm90INS1_16FlashAttnFwdSm90INS1_25CollectiveMainloopFwdSm90ILi2EN4cute5tupleIJNS5_1CILi1EEES8_S8_EEENS6_IJNS7_ILi128EEESA_SA_EEELi128ENS_10bfloat16_tEfNS_4arch4Sm90ELb0ELb1ELb0ELb0ELb1ELb0ELb0ELb1ELb1ELb1ELb1ELb0EEENS1_21CollectiveEpilogueFwdISB_S9_SC_SE_Li256ELb0ELb1ELb1ELb0EEENS1_19SingleTileSchedulerILb0ELb1ELb1ELi128EEEEEEEEEvNT_6ParamsE)
        .other          _ZN7cutlass13device_kernelIN5flash11enable_sm90INS1_16FlashAttnFwdSm90INS1_25CollectiveMainloopFwdSm90ILi2EN4cute5tupleIJNS5_1CILi1EEES8_S8_EEENS6_IJNS7_ILi128EEESA_SA_EEELi128ENS_10bfloat16_tEfNS_4arch4Sm90ELb0ELb1ELb0ELb0ELb1ELb0ELb0ELb1ELb1ELb1ELb1ELb0EEENS1_21CollectiveEpilogueFwdISB_S9_SC_SE_Li256ELb0ELb1ELb1ELb0EEENS1_19SingleTileSchedulerILb0ELb1ELb1ELi128EEEEEEEEEvNT_6ParamsE,@"STO_CUDA_ENTRY STV_DEFAULT"
_ZN7cutlass13device_kernelIN5flash11enable_sm90INS1_16FlashAttnFwdSm90INS1_25CollectiveMainloopFwdSm90ILi2EN4cute5tupleIJNS5_1CILi1EEES8_S8_EEENS6_IJNS7_ILi128EEESA_SA_EEELi128ENS_10bfloat16_tEfNS_4arch4Sm90ELb0ELb1ELb0ELb0ELb1ELb0ELb0ELb1ELb1ELb1ELb1ELb0EEENS1_21CollectiveEpilogueFwdISB_S9_SC_SE_Li256ELb0ELb1ELb1ELb0EEENS1_19SingleTileSchedulerILb0ELb1ELb1ELi128EEEEEEEEEvNT_6ParamsE:
        /* <DEDUP_REMOVED lines=44> */
.L_x_7524:
        /* <DEDUP_REMOVED lines=22> */
.L_x_7525:
        /* <DEDUP_REMOVED lines=18> */
.L_x_7526:
        /* <DEDUP_REMOVED lines=22> */
.L_x_7527:
        /* <DEDUP_REMOVED lines=23> */
.L_x_7528:
        /* <DEDUP_REMOVED lines=9> */
.L_x_7531:
        /* <DEDUP_REMOVED lines=21> */
[----:B------:R-:W0:Y:S01]  /*09f0*/  LDC.64 R8, c[0x0][0x418] ;  /* 0x00010600ff087b82 */ /* 0x000e220000000a00 */
[----:B------:R-:W-:Y:S01]  /*0a00*/  ULDC UR4, c[0x0][0x448] ;  /* 0x0001120000047ab9 */ /* 0x000fe20000000800 */
[----:B------:R-:W-:Y:S01]  /*0a10*/  VIADD R19, R19, 0xffffff80 ;  /* 0xffffff8013137836 */ /* 0x000fe20000000000 */
[----:B------:R-:W-:-:S03]  /*0a20*/  UISETP.NE.AND UP0, UPT, UR4, 0x1, UPT ;  /* 0x000000010400788c */ /* 0x000fc6000bf05270 */
[----:B------:R-:W-:Y:S01]  /*0a30*/  ULDC.64 UR4, c[0x0][0x9e0] ;  /* 0x0002780000047ab9 */ /* 0x000fe20000000a00 */
[----:B------:R-:W-:Y:S01]  /*0a40*/  UP2UR UR42, UPR, URZ, 0x1 ;  /* 0x000000013f2a7883 */ /* 0x000fe20008000000 */
[----:B------:R-:W1:Y:S06]  /*0a50*/  LDC R5, c[0x0][0x288] ;  /* 0x0000a200ff057b82 */ /* 0x000e6c0000000800 */
[----:B------:R-:W-:Y:S01]  /*0a60*/  @UP0 ULDC UR9, c[0x0][0x44c] ;  /* 0x0001130000090ab9 */ /* 0x000fe20000000800 */
[----:B------:R-:W-:Y:S01]  /*0a70*/  @UP0 ULDC UR11, c[0x0][0x450] ;  /* 0x00011400000b0ab9 */ /* 0x000fe20000000800 */
[----:B------:R-:W2:Y:S08]  /*0a80*/  LDC R2, c[0x0][0x424] ;  /* 0x00010900ff027b82 */ /* 0x000eb00000000800 */
        /* <DEDUP_REMOVED lines=16> */
[----:B------:R-:W-:-:S04]  /*0b90*/  UIADD3 UR7, UR10, UR7, URZ ;  /* 0x000000070a077290 */ /* 0x000fc8000fffe03f */
        /* <DEDUP_REMOVED lines=13> */
.L_x_7534:
[----:B------:R-:W-:-:S11]  /*0c70*/  UISETP.NE.AND UP0, UPT, UR5, 0x1, UPT ;  /* 0x000000010500788c */ /* 0x000fd6000bf05270 */
[----:B------:R-:W-:Y:S02]  /*0c80*/  @UP0 ULDC.64 UR10, c[0x0][0x9e8] ;  /* 0x00027a00000a0ab9 */ /* 0x000fe40000000a00 */
[----:B------:R-:W-:-:S04]  /*0c90*/  UIMAD.WIDE.U32 UR8, UR4, UR10, URZ ;  /* 0x0000000a040872a5 */ /* 0x000fc8000f8e003f */
[----:B------:R-:W-:-:S12]  /*0ca0*/  @UP0 USHF.R.U32.HI UR4, URZ, UR11, UR9 ;  /* 0x0000000b3f040299 */ /* 0x000fd80008011609 */
.L_x_7535:
[----:B------:R-:W-:-:S06]  /*0cb0*/  UIMAD UR4, UR4, UR5, UR5 ;  /* 0x00000005040472a4 */ /* 0x000fcc000f8e0205 */
[----:B------:R-:W-:-:S07]  /*0cc0*/  VIMNMX R0, R0, UR4, PT ;  /* 0x0000000400007c48 */ /* 0x000fce000bfe0100 */
.L_x_7533:
[----:B------:R-:W-:Y:S01]  /*0cd0*/  UISETP.NE.AND UP0, UPT, UR42, URZ, UPT ;  /* 0x0000003f2a00728c */ /* 0x000fe2000bf05270 */
[-C--:B------:R-:W-:Y:S01]  /*0ce0*/  IMAD R18, R2, R7.reuse, -R5 ;  /* 0x0000000702127224 */ /* 0x080fe200078e0a05 */
[----:B------:R-:W-:Y:S01]  /*0cf0*/  UMOV UR4, UR45 ;  /* 0x0000002d00047c82 */ /* 0x000fe20008000000 */
[----:B------:R-:W-:Y:S02]  /*0d00*/  VIADD R4, R0, 0x7f ;  /* 0x0000007f00047836 */ /* 0x000fe40000000000 */
[----:B------:R-:W-:Y:S01]  /*0d10*/  IMAD R0, R2, R7, 0x7f ;  /* 0x0000007f02007424 */ /* 0x000fe200078e0207 */
[----:B------:R-:W-:Y:S02]  /*0d20*/  R2UR UR7, R18 ;  /* 0x00000000120772ca */ /* 0x000fe400000e0000 */
[----:B------:R-:W-:Y:S02]  /*0d30*/  SHF.R.S32.HI R5, RZ, 0x1f, R4 ;  /* 0x0000001fff057819 */ /* 0x000fe40000011404 */
[----:B------:R-:W-:Y:S01]  /*0d40*/  SHF.R.S32.HI R3, RZ, 0x1f, R0 ;  /* 0x0000001fff037819 */ /* 0x000fe20000011400 */
[----:B------:R-:W-:Y:S01]  /*0d50*/  @UP0 ULDC UR8, c[0x0][0x44c] ;  /* 0x0001130000080ab9 */ /* 0x000fe20000000800 */
[----:B------:R-:W-:Y:S01]  /*0d60*/  @UP0 ULDC UR10, c[0x0][0x450] ;  /* 0x00011400000a0ab9 */ /* 0x000fe20000000800 */
[----:B------:R-:W-:Y:S01]  /*0d70*/  UIMAD.WIDE.U32 UR8, UR45, UR8, URZ ;  /* 0x000000082d0872a5 */ /* 0x000fe2000f8e003f */
[----:B------:R-:W-:-:S02]  /*0d80*/  LEA.HI R5, R5, R4, RZ, 0x7 ;  /* 0x0000000405057211 */ /* 0x000fc400078f38ff */
[----:B------:R-:W-:Y:S01]  /*0d90*/  LEA.HI R3, R3, R0, RZ, 0x7 ;  /* 0x0000000003037211 */ /* 0x000fe200078f38ff */
[----:B------:R-:W-:Y:S01]  /*0da0*/  @UP0 USHF.R.U32.HI UR4, URZ, UR10, UR9 ;  /* 0x0000000a3f040299 */ /* 0x000fe20008011609 */
[----:B------:R-:W-:Y:S01]  /*0db0*/  SHF.R.S32.HI R0, RZ, 0x7, R5 ;  /* 0x00000007ff007819 */ /* 0x000fe20000011405 */
[----:B------:R-:W-:Y:S01]  /*0dc0*/  UISETP.GE.AND UP0, UPT, UR5, 0x1, UPT ;  /* 0x000000010500788c */ /* 0x000fe2000bf06270 */
[----:B------:R-:W-:Y:S01]  /*0dd0*/  SHF.R.S32.HI R3, RZ, 0x7, R3 ;  /* 0x00000007ff037819 */ /* 0x000fe20000011403 */
[----:B------:R-:W-:-:S03]  /*0de0*/  UIADD3 UR4, UR7, UR4, URZ ;  /* 0x0000000407047290 */ /* 0x000fc6000fffe03f */
[----:B------:R-:W-:Y:S01]  /*0df0*/  ULDC UR7, c[0x0][0x9dc] ;  /* 0x0002770000077ab9 */ /* 0x000fe20000000800 */
[----:B------:R-:W-:Y:S01]  /*0e00*/  PLOP3.LUT P0, PT, PT, PT, UP0, 0x40, 0x0 ;  /* 0x000000000000781c */ /* 0x000fe20003f0e808 */
[----:B------:R-:W-:Y:S01]  /*0e10*/  UIADD3 UR7, UR4, -UR7, URZ ;  /* 0x8000000704077290 */ /* 0x000fe2000fffe03f */
[----:B------:R-:W-:-:S11]  /*0e20*/  VIMNMX R17, R3, R0, PT ;  /* 0x0000000003117248 */ /* 0x000fd60003fe0100 */
        /* <DEDUP_REMOVED lines=11> */
.L_x_7537:
[----:B------:R-:W-:-:S11]  /*0ee0*/  UISETP.NE.AND UP0, UPT, UR5, 0x1, UPT ;  /* 0x000000010500788c */ /* 0x000fd6000bf05270 */
[----:B------:R-:W-:Y:S02]  /*0ef0*/  @UP0 ULDC.64 UR10, c[0x0][0x9e8] ;  /* 0x00027a00000a0ab9 */ /* 0x000fe40000000a00 */
[----:B------:R-:W-:-:S04]  /*0f00*/  UIMAD.WIDE.U32 UR8, UR4, UR10, URZ ;  /* 0x0000000a040872a5 */ /* 0x000fc8000f8e003f */
[----:B------:R-:W-:-:S12]  /*0f10*/  @UP0 USHF.R.U32.HI UR4, URZ, UR11, UR9 ;  /* 0x0000000b3f040299 */ /* 0x000fd80008011609 */
.L_x_7538:
[----:B------:R-:W-:-:S04]  /*0f20*/  UIMAD UR4, UR4, UR5, URZ ;  /* 0x00000005040472a4 */ /* 0x000fc8000f8e023f */
[----:B------:R-:W-:-:S04]  /*0f30*/  UISETP.LT.AND UP0, UPT, UR7, UR4, UPT ;  /* 0x000000040700728c */ /* 0x000fc8000bf01270 */
[----:B------:R-:W-:-:S12]  /*0f40*/  USEL UR7, UR7, UR4, !UP0 ;  /* 0x0000000407077287 */ /* 0x000fd8000c000000 */
.L_x_7536:
        /* <DEDUP_REMOVED lines=47> */
.L_x_7539:
[----:B------:R-:W-:Y:S02]  /*1240*/  UIMAD UR38, UR38, UR4, UR9 ;  /* 0x00000004262672a4 */ /* 0x000fe4000f8e0209 */
[----:B------:R-:W-:Y:S01]  /*1250*/  IMAD.U32 R4, RZ, RZ, UR4 ;  /* 0x00000004ff047e24 */ /* 0x000fe2000f8e00ff */
[----:B------:R-:W-:Y:S01]  /*1260*/  PLOP3.LUT P0, PT, PT, PT, PT, 0x80, 0x0 ;  /* 0x000000000000781c */ /* 0x000fe20003f0f070 */
[----:B------:R-:W-:Y:S01]  /*1270*/  IMAD.MOV.U32 R0, RZ, RZ, RZ ;  /* 0x000000ffff007224 */ /* 0x000fe200078e00ff */
[----:B------:R-:W-:Y:S01]  /*1280*/  CS2R R150, SRZ ;  /* 0x0000000000967805 */ /* 0x000fe2000001ff00 */
[----:B------:R-:W-:Y:S01]  /*1290*/  IMAD.MOV.U32 R3, RZ, RZ, RZ ;  /* 0x000000ffff037224 */ /* 0x000fe200078e00ff */
[----:B------:R-:W-:Y:S02]  /*12a0*/  VIADDMNMX R17, R4, UR38, R17, PT ;  /* 0x0000002604117c46 */ /* 0x000fe4000b800111 */
[----:B------:R-:W-:Y:S02]  /*12b0*/  CS2R R148, SRZ ;  /* 0x0000000000947805 */ /* 0x000fe4000001ff00 */
        /* <DEDUP_REMOVED lines=66> */
.L_x_7541:
[----:B------:R-:W-:-:S04]  /*16e0*/  SHF.L.U32 R0, RZ, 0x1f, RZ ;  /* 0x0000001fff007819 */ /* 0x000fc800000006ff */
[----:B------:R-:W0:Y:S02]  /*16f0*/  SYNCS.PHASECHK.TRANS64.TRYWAIT P0, [UR40+0x28800], R0 ;  /* 0x02880000ff0075a7 */ /* 0x000e240008000168 */
[----:B0-----:R-:W-:Y:S05]  /*1700*/  @!P0 BRA `(.L_x_7542) ;  /* 0x0000011c00588947 */ /* 0x001fea0003800000 */
.L_x_7675:
[----:B------:R-:W-:-:S06]  /*1710*/  ULOP3.LUT UR4, UR36, 0x1, URZ, 0xfc, !UPT ;  /* 0x0000000124047892 */ /* 0x000fcc000f8efc3f */
[----:B0-----:R-:W-:-:S05]  /*1720*/  IMAD.U32 R3, RZ, RZ, UR4 ;  /* 0x00000004ff037e24 */ /* 0x001fca000f8e00ff */
[----:B------:R-:W-:-:S13]  /*1730*/  ISETP.NE.AND P0, PT, R3, 0x3, PT ;  /* 0x000000030300780c */ /* 0x000fda0003f05270 */
[----:B------:R-:W-:Y:S05]  /*1740*/  @!P0 BRA `(.L_x_7543) ;  /* 0x0000000000048947 */ /* 0x000fea0003800000 */
[----:B------:R-:W-:Y:S01]  /*1750*/  BPT.TRAP 0x1 ;  /* 0x000000040000795c */ /* 0x000fe20000300000 */
.L_x_7543:
[----:B------:R0:W1:Y:S01]  /*1760*/  SYNCS.PHASECHK.TRANS64.TRYWAIT P1, [UR40+0x28830], R0 ;  /* 0x02883000ff0075a7 */ /* 0x0000620008020168 */
[----:B------:R-:W-:Y:S05]  /*1770*/  @!P0 BRA `(.L_x_7544) ;  /* 0x0000000000048947 */ /* 0x000fea0003800000 */
[----:B------:R-:W-:Y:S01]  /*1780*/  BPT.TRAP 0x1 ;  /* 0x000000040000795c */ /* 0x000fe20000300000 */
.L_x_7544:
[----:B------:R-:W-:-:S05]  /*1790*/  IMAD.U32 R10, RZ, RZ, UR43 ;  /* 0x0000002bff0a7e24 */ /* 0x000fca000f8e00ff */
[----:B------:R-:W-:Y:S01]  /*17a0*/  LOP3.LUT R10, R10, 0x10000, RZ, 0xfc, !PT ;  /* 0x000100000a0a7812 */ /* 0x000fe200078efcff */
[----:B-1----:R-:W-:Y:S06]  /*17b0*/  @P1 BRA `(.L_x_7545) ;  /* 0x0000000000081947 */ /* 0x002fec0003800000 */
[----:B------:R-:W1:Y:S02]  /*17c0*/  SYNCS.PHASECHK.TRANS64.TRYWAIT P1, [UR40+0x28830], R0 ;  /* 0x02883000ff0075a7 */ /* 0x000e640008020168 */
[----:B-1----:R-:W-:Y:S05]  /*17d0*/  @!P1 BRA `(.L_x_7546) ;  /* 0x0000011c003c9947 */ /* 0x002fea0003800000 */
.L_x_7545:
[----:B------:R-:W-:Y:S05]  /*17e0*/  WARPSYNC.ALL ;  /* 0x0000000000007948 */ /* 0x000fea0003800000 */
[----:B------:R-:W-:Y:S01]  /*17f0*/  IMAD.MOV.U32 R11, RZ, RZ, 0x40000040 ;  /* 0x40000040ff0b7424 */ /* 0x000fe200078e00ff */
[----:B------:R-:W-:Y:S01]  /*1800*/  UIADD3 UR4, UR40, 0x18400, URZ ;  /* 0x0001840028047890 */ /* 0x000fe2000fffe03f */
[C---:B------:R-:W-:Y:S01]  /*1810*/  R2UR UR8, R10.reuse ;  /* 0x000000000a0872ca */ /* 0x040fe200000e0000 */
[----:B------:R-:W-:Y:S02]  /*1820*/  WARPGROUP.ARRIVE ;  /* 0x00000000000079c5 */ /* 0x000fe40000000000 */
[----:B------:R-:W-:Y:S01]  /*1830*/  R2UR UR9, R11 ;  /* 0x000000000b0972ca */ /* 0x000fe200000e0000 */
[----:B------:R-:W-:Y:S01]  /*1840*/  USHF.R.U32.HI UR4, URZ, 0x4, UR4 ;  /* 0x000000043f047899 */ /* 0x000fe20008011604 */
[----:B------:R-:W-:Y:S01]  /*1850*/  R2UR UR6, R10 ;  /* 0x000000000a0672ca */ /* 0x000fe200000e0000 */
[----:B------:R-:W-:Y:S01]  /*1860*/  UMOV UR11, 0x40000040 ;  /* 0x40000040000b7882 */ /* 0x000fe20000000000 */
[----:B------:R-:W-:Y:S01]  /*1870*/  UMOV UR5, 0x40000040 ;  /* 0x4000004000057882 */ /* 0x000fe20000000000 */
[----:B------:R-:W-:Y:S01]  /*1880*/  ULOP3.LUT UR4, UR4, 0x3fff, URZ, 0xc0, !UPT ;  /* 0x00003fff04047892 */ /* 0x000fe2000f8ec03f */
[----:B------:R-:W2:Y:S01]  /*1890*/  S2UR UR43, SR_CgaCtaId ;  /* 0x00000000002b79c3 */ /* 0x000ea20000008800 */
        /* <DEDUP_REMOVED lines=10> */
[----:B------:R-:W-:-:S03]  /*1940*/  UIADD3 UR10, UR44, 0x2, URZ ;  /* 0x000000022c0a7890 */ /* 0x000fc6000fffe03f */
[----:B------:R-:W-:Y:S01]  /*1950*/  UMOV UR8, UR4 ;  /* 0x0000000400087c82 */ /* 0x000fe20008000000 */
[----:B------:R-:W-:Y:S01]  /*1960*/  UMOV UR9, UR5 ;  /* 0x0000000500097c82 */ /* 0x000fe20008000000 */
        /* <DEDUP_REMOVED lines=17> */
[----:B------:R-:W-:Y:S01]  /*1a80*/  HGMMA.64x128x16.F32.BF16 R24, gdesc[UR8], R24, gsb0 ;  /* 0x01e00000081879f0 */ /* 0x000fe20008001818 */
[----:B------:R-:W-:Y:S02]  /*1a90*/  UIADD3 UR8, UR6, 0x4, URZ ;  /* 0x0000000406087890 */ /* 0x000fe4000fffe03f */
        /* <DEDUP_REMOVED lines=22> */
[----:B--2---:R-:W-:Y:S05]  /*1c00*/  @!P0 BRA `(.L_x_7547) ;  /* 0x0000000000048947 */ /* 0x004fea0003800000 */
[----:B------:R-:W-:Y:S01]  /*1c10*/  BPT.TRAP 0x1 ;  /* 0x000000040000795c */ /* 0x000fe20000300000 */
.L_x_7547:
[----:B01----:R-:W-:Y:S01]  /*1c20*/  LOP3.LUT R0, R23, 0xffffff80, RZ, 0xc0, !PT ;  /* 0xffffff8017007812 */ /* 0x003fe200078ec0ff */
[----:B------:R-:W-:Y:S01]  /*1c30*/  UISETP.NE.AND UP1, UPT, UR42, URZ, UPT ;  /* 0x0000003f2a00728c */ /* 0x000fe2000bf25270 */
[----:B------:R-:W-:Y:S01]  /*1c40*/  LEA.HI R22, R22, R19, RZ, 0x2 ;  /* 0x0000001316167211 */ /* 0x000fe200078f10ff */
[----:B------:R-:W-:Y:S01]  /*1c50*/  UISETP.NE.AND UP0, UPT, UR41, URZ, UPT ;  /* 0x0000003f2900728c */ /* 0x000fe2000bf05270 */
[----:B------:R-:W-:Y:S01]  /*1c60*/  LEA.HI R6, R88, R88, RZ, 0x1 ;  /* 0x0000005858067211 */ /* 0x000fe200078f08ff */
[C---:B------:R-:W-:Y:S01]  /*1c70*/  IMAD.IADD R3, R19.reuse, 0x1, -R0 ;  /* 0x0000000113037824 */ /* 0x040fe200078e0a00 */
[----:B------:R-:W-:Y:S01]  /*1c80*/  LOP3.LUT R22, R22, 0xfffffffc, RZ, 0xc0, !PT ;  /* 0xfffffffc16167812 */ /* 0x000fe200078ec0ff */
[----:B------:R-:W-:Y:S01]  /*1c90*/  ULDC UR51, c[0x0][0x2f0] ;  /* 0x0000bc0000337ab9 */ /* 0x000fe20000000800 */
[----:B------:R-:W-:Y:S01]  /*1ca0*/  LOP3.LUT R9, R6, 0x3fffffe, RZ, 0xc0, !PT ;  /* 0x03fffffe06097812 */ /* 0x000fe200078ec0ff */
[----:B------:R-:W-:Y:S01]  /*1cb0*/  ULDC UR47, c[0x0][0x9dc] ;  /* 0x00027700002f7ab9 */ /* 0x000fe20000000800 */
[----:B------:R-:W-:Y:S01]  /*1cc0*/  SHF.R.S32.HI R0, RZ, 0x1f, R3 ;  /* 0x0000001fff007819 */ /* 0x000fe20000011403 */
[----:B------:R-:W-:Y:S01]  /*1cd0*/  IMAD.IADD R22, R19, 0x1, -R22 ;  /* 0x0000000113167824 */ /* 0x000fe200078e0a16 */
[----:B------:R-:W-:Y:S01]  /*1ce0*/  PLOP3.LUT P1, PT, PT, PT, UP1, 0x80, 0x0 ;  /* 0x000000000000781c */ /* 0x000fe20003f2f018 */
[----:B------:R-:W-:Y:S01]  /*1cf0*/  IMAD.IADD R9, R88, 0x1, -R9 ;  /* 0x0000000158097824 */ /* 0x000fe200078e0a09 */
[CC--:B------:R-:W-:Y:S01]  /*1d00*/  LEA.HI R4, R0.reuse, R3.reuse, RZ, 0x2 ;  /* 0x0000000300047211 */ /* 0x0c0fe200078f10ff */
[----:B------:R-:W-:Y:S01]  /*1d10*/  @UP1 ULDC UR6, c[0x0][0x44c] ;  /* 0x0001130000061ab9 */ /* 0x000fe20000000800 */
[----:B------:R-:W-:Y:S01]  /*1d20*/  LEA.HI R5, R0, R3, RZ, 0x5 ;  /* 0x0000000300057211 */ /* 0x000fe200078f28ff */
[----:B------:R-:W-:Y:S01]  /*1d30*/  @UP1 ULDC UR7, c[0x0][0x450] ;  /* 0x0001140000071ab9 */ /* 0x000fe20000000800 */
[--C-:B------:R-:W-:Y:S01]  /*1d40*/  SHF.R.S32.HI R0, RZ, 0x2, R4.reuse ;  /* 0x00000002ff007819 */ /* 0x100fe20000011404 */
[----:B------:R-:W-:Y:S01]  /*1d50*/  ULOP3.LUT UR47, URZ, UR47, URZ, 0x33, !UPT ;  /* 0x0000002f3f2f7292 */ /* 0x000fe2000f8e333f */
[----:B------:R-:W-:Y:S01]  /*1d60*/  SHF.R.S32.HI R7, RZ, 0x1f, R4 ;  /* 0x0000001fff077819 */ /* 0x000fe20000011404 */
[----:B------:R-:W-:Y:S01]  /*1d70*/  ULDC UR10, c[0x0][0x9e0] ;  /* 0x00027800000a7ab9 */ /* 0x000fe20000000800 */
[----:B------:R-:W-:-:S02]  /*1d80*/  SHF.R.S32.HI R5, RZ, 0x5, R5 ;  /* 0x00000005ff057819 */ /* 0x000fc40000011405 */
[----:B------:R-:W-:Y:S02]  /*1d90*/  LEA.HI R7, R7, R0, RZ, 0x3 ;  /* 0x0000000007077211 */ /* 0x000fe400078f18ff */
[----:B------:R-:W-:Y:S02]  /*1da0*/  LEA.HI R6, R22, R22, RZ, 0x1 ;  /* 0x0000001616067211 */ /* 0x000fe400078f08ff */
[----:B------:R-:W-:Y:S02]  /*1db0*/  LEA R8, R5, UR45, 0x4 ;  /* 0x0000002d05087c11 */ /* 0x000fe4000f8e20ff */
[----:B------:R-:W-:Y:S02]  /*1dc0*/  LOP3.LUT R7, R7, 0xfffffff8, RZ, 0xc0, !PT ;  /* 0xfffffff807077812 */ /* 0x000fe400078ec0ff */
[----:B------:R-:W-:Y:S02]  /*1dd0*/  LOP3.LUT R5, R6, 0x1ffffffe, RZ, 0xc0, !PT ;  /* 0x1ffffffe06057812 */ /* 0x000fe400078ec0ff */
[----:B------:R-:W-:-:S02]  /*1de0*/  IADD3 R8, R8, R0, -R7 ;  /* 0x0000000008087210 */ /* 0x000fc40007ffe807 */
[----:B------:R-:W-:Y:S01]  /*1df0*/  PLOP3.LUT P2, PT, PT, PT, UP1, 0x80, 0x0 ;  /* 0x000000000000781c */ /* 0x000fe20003f4f018 */
[----:B------:R-:W-:Y:S01]  /*1e00*/  IMAD.IADD R0, R22, 0x1, -R5 ;  /* 0x0000000116007824 */ /* 0x000fe200078e0a05 */
[----:B------:R-:W-:Y:S01]  /*1e10*/  LOP3.LUT R4, R4, 0x7ffffffc, RZ, 0xc0, !PT ;  /* 0x7ffffffc04047812 */ /* 0x000fe200078ec0ff */
[----:B------:R-:W-:Y:S01]  /*1e20*/  IMAD R9, R9, 0x40, R8 ;  /* 0x0000004009097824 */ /* 0x000fe200078e0208 */
[C---:B------:R-:W-:Y:S01]  /*1e30*/  LEA R14, R17.reuse, 0xffffff80, 0x7 ;  /* 0xffffff80110e7811 */ /* 0x040fe200078e38ff */
[----:B------:R-:W-:Y:S02]  /*1e40*/  IMAD.MOV.U32 R8, RZ, RZ, -0x80 ;  /* 0xffffff80ff087424 */ /* 0x000fe400078e00ff */
[----:B------:R-:W-:Y:S02]  /*1e50*/  IMAD R0, R0, 0x8, R9 ;  /* 0x0000000800007824 */ /* 0x000fe400078e0209 */
[----:B------:R-:W-:Y:S02]  /*1e60*/  IMAD R23, R17, R8, 0x80 ;  /* 0x0000008011177424 */ /* 0x000fe400078e0208 */
[----:B------:R-:W-:Y:S01]  /*1e70*/  @P1 IMAD.HI.U32 R5, R0, UR6, RZ ;  /* 0x0000000600051c27 */ /* 0x000fe2000f8e00ff */
[----:B------:R-:W-:Y:S01]  /*1e80*/  UIADD3 UR6, UR40, 0x28840, URZ ;  /* 0x0002884028067890 */ /* 0x000fe2000fffe03f */
[----:B------:R-:W-:-:S02]  /*1e90*/  PLOP3.LUT P1, PT, PT, PT, UP0, 0x40, 0x0 ;  /* 0x000000000000781c */ /* 0x000fc40003f2e808 */
[----:B------:R-:W-:Y:S01]  /*1ea0*/  IMAD.MOV.U32 R6, RZ, RZ, R0 ;  /* 0x000000ffff067224 */ /* 0x000fe200078e0000 */
[----:B------:R-:W-:Y:S01]  /*1eb0*/  @P2 SHF.R.U32.HI R6, RZ, UR7, R5 ;  /* 0x00000007ff062c19 */ /* 0x000fe20008011605 */
[----:B------:R-:W-:Y:S01]  /*1ec0*/  UPRMT UR6, UR43, 0x654, UR6 ;  /* 0x000006542b067896 */ /* 0x000fe20008000006 */
[----:B------:R-:W-:Y:S02]  /*1ed0*/  IMAD.IADD R3, R3, 0x1, -R4 ;  /* 0x0000000103037824 */ /* 0x000fe400078e0a04 */
[----:B------:R-:W-:Y:S01]  /*1ee0*/  VIADD R4, R23, 0x1 ;  /* 0x0000000117047836 */ /* 0x000fe20000000000 */
[----:B------:R-:W0:Y:S03]  /*1ef0*/  SHFL.IDX PT, R9, R6, RZ, 0x1c1f ;  /* 0x001c1fff06097589 */ /* 0x000e2600000e0000 */
[----:B------:R-:W-:Y:S02]  /*1f00*/  IMAD R5, R3, -0x2, R4 ;  /* 0xfffffffe03057824 */ /* 0x000fe400078e0204 */
[----:B------:R-:W-:Y:S01]  /*1f10*/  SYNCS.ARRIVE.TRANS64.RED.A1T0 RZ, [UR6], RZ ;  /* 0x000000ffffff79a7 */ /* 0x000fe20008100406 */
[----:B------:R-:W-:Y:S01]  /*1f20*/  ULDC UR6, c[0x0][0x288] ;  /* 0x0000a20000067ab9 */ /* 0x000fe20000000800 */
[----:B------:R-:W-:-:S02]  /*1f30*/  IMAD R5, R2, UR51, R5 ;  /* 0x0000003302057c24 */ /* 0x000fc4000f8e0205 */
[----:B------:R-:W-:Y:S02]  /*1f40*/  IMAD.U32 R8, RZ, RZ, UR6 ;  /* 0x00000006ff087e24 */ /* 0x000fe4000f8e00ff */
[----:B------:R-:W-:Y:S02]  /*1f50*/  IMAD R4, R2, UR51, R23 ;  /* 0x0000003302047c24 */ /* 0x000fe4000f8e0217 */
[----:B------:R-:W-:Y:S02]  /*1f60*/  IMAD.IADD R5, R5, 0x1, -R8 ;  /* 0x0000000105057824 */ /* 0x000fe400078e0a08 */
[----:B------:R-:W-:Y:S02]  /*1f70*/  IMAD R20, R3, -0x2, R4 ;  /* 0xfffffffe03147824 */ /* 0x000fe400078e0204 */
[C---:B------:R-:W-:Y:S02]  /*1f80*/  VIADD R89, R5.reuse, UR10 ;  /* 0x0000000a05597c36 */ /* 0x040fe40008000000 */
[----:B------:R-:W-:-:S03]  /*1f90*/  VIADD R22, R5, UR47 ;  /* 0x0000002f05167c36 */ /* 0x000fc60008000000 */
[----:B0-----:R-:W-:Y:S01]  /*1fa0*/  VIADDMNMX R4, R9, R89, R20, PT ;  /* 0x0000005909047246 */ /* 0x001fe20003800114 */
        /* <DEDUP_REMOVED lines=16> */
.L_x_7550:
[----:B------:R-:W-:Y:S02]  /*20b0*/  ULDC UR6, c[0x0][0x9e4] ;  /* 0x0002790000067ab9 */ /* 0x000fe40000000800 */
[----:B------:R-:W-:-:S05]  /*20c0*/  IMAD.U32 R9, RZ, RZ, UR6 ;  /* 0x00000006ff097e24 */ /* 0x000fca000f8e00ff */
[----:B------:R-:W-:-:S13]  /*20d0*/  ISETP.NE.AND P1, PT, R9, 0x1, PT ;  /* 0x000000010900780c */ /* 0x000fda0003f25270 */
[----:B------:R-:W0:Y:S02]  /*20e0*/  @P1 LDC.64 R12, c[0x0][0x9e8] ;  /* 0x00027a00ff0c1b82 */ /* 0x000e240000000a00 */
[----:B0-----:R-:W-:-:S05]  /*20f0*/  @P1 IMAD.HI.U32 R12, R5, R12, RZ ;  /* 0x0000000c050c1227 */ /* 0x001fca00078e00ff */
[----:B------:R-:W-:-:S07]  /*2100*/  @P1 SHF.R.U32.HI R5, RZ, R13, R12 ;  /* 0x0000000dff051219 */ /* 0x000fce000001160c */
.L_x_7551:
[----:B------:R-:W-:Y:S05]  /*2110*/  BSYNC B0 ;  /* 0x0000000000007941 */ /* 0x000fea0003800000 */
.L_x_7549:
[----:B------:R-:W-:-:S04]  /*2120*/  IMAD R12, R5, R9, -R14 ;  /* 0x00000009050c7224 */ /* 0x000fc800078e0a0e */
[----:B------:R-:W-:-:S05]  /*2130*/  IMAD R12, R3, -0x2, R12 ;  /* 0xfffffffe030c7824 */ /* 0x000fca00078e020c */
[----:B------:R-:W-:Y:S02]  /*2140*/  VIADDMNMX R4, R12, R9, R4, PT ;  /* 0x000000090c047246 */ /* 0x000fe40003800104 */
[----:B------:R-:W-:-:S07]  /*2150*/  VIMNMX R7, R7, R12, !PT ;  /* 0x0000000c07077248 */ /* 0x000fce0007fe0100 */
.L_x_7548:
[C---:B------:R-:W-:Y:S01]  /*2160*/  ISETP.GE.AND P2, PT, R23.reuse, 0x9, PT ;  /* 0x000000091700780c */ /* 0x040fe20003f46270 */
[----:B------:R-:W-:Y:S01]  /*2170*/  UISETP.NE.AND UP0, UPT, UR41, URZ, UPT ;  /* 0x0000003f2900728c */ /* 0x000fe2000bf05270 */
        /* <DEDUP_REMOVED lines=129> */
[----:B------:R-:W-:Y:S02]  /*2990*/  P2R R29, PR, RZ, 0x20 ;  /* 0x00000020ff1d7803 */ /* 0x000fe40000000000 */
[----:B------:R-:W-:-:S02]  /*29a0*/  FSEL R77, R77, -INF , !P3 ;  /* 0xff8000004d4d7808 */ /* 0x000fc40005800000 */
        /* <DEDUP_REMOVED lines=20> */
[----:B------:R-:W-:Y:S02]  /*2af0*/  ISETP.GT.AND P6, PT, R7, 0x79, !P6 ;  /* 0x000000790700780c */ /* 0x000fe400077c4270 */
[----:B------:R-:W0:Y:S02]  /*2b00*/  SHFL.IDX PT, R7, R6, 0x1, 0x1c1f ;  /* 0x003c1f0006077f89 */ /* 0x000e2400000e0000 */
[----:B------:R-:W-:-:S04]  /*2b10*/  ISETP.LT.OR P6, PT, R4, 0x7a, P6 ;  /* 0x0000007a0400780c */ /* 0x000fc800037c1670 */
[----:B------:R-:W-:Y:S02]  /*2b20*/  FSEL R85, R85, -INF , !P6 ;  /* 0xff80000055557808 */ /* 0x000fe40007000000 */
[----:B------:R-:W-:Y:S02]  /*2b30*/  PLOP3.LUT P6, PT, PT, PT, UP0, 0x40, 0x0 ;  /* 0x000000000000781c */ /* 0x000fe40003fce808 */
[----:B0-----:R-:W-:Y:S01]  /*2b40*/  VIADDMNMX R4, R7, R89, R20, PT ;  /* 0x0000005907047246 */ /* 0x001fe20003800114 */
[----:B------:R-:W-:-:S10]  /*2b50*/  IMAD.IADD R12, R22, 0x1, R7 ;  /* 0x00000001160c7824 */ /* 0x000fd400078e0207 */
        /* <DEDUP_REMOVED lines=15> */
.L_x_7554:
[----:B------:R-:W-:Y:S02]  /*2c50*/  ULDC UR6, c[0x0][0x9e4] ;  /* 0x0002790000067ab9 */ /* 0x000fe40000000800 */
[----:B------:R-:W-:-:S05]  /*2c60*/  IMAD.U32 R20, RZ, RZ, UR6 ;  /* 0x00000006ff147e24 */ /* 0x000fca000f8e00ff */
[----:B------:R-:W-:-:S13]  /*2c70*/  ISETP.NE.AND P6, PT, R20, 0x1, PT ;  /* 0x000000011400780c */ /* 0x000fda0003fc5270 */
[----:B------:R-:W0:Y:S02]  /*2c80*/  @P6 LDC.64 R22, c[0x0][0x9e8] ;  /* 0x00027a00ff166b82 */ /* 0x000e240000000a00 */
[----:B0-----:R-:W-:-:S05]  /*2c90*/  @P6 IMAD.HI.U32 R6, R7, R22, RZ ;  /* 0x0000001607066227 */ /* 0x001fca00078e00ff */
[----:B------:R-:W-:-:S07]  /*2ca0*/  @P6 SHF.R.U32.HI R7, RZ, R23, R6 ;  /* 0x00000017ff076219 */ /* 0x000fce0000011606 */
.L_x_7555:
[----:B------:R-:W-:Y:S05]  /*2cb0*/  BSYNC B0 ;  /* 0x0000000000007941 */ /* 0x000fea0003800000 */
.L_x_7553:
[----:B------:R-:W-:-:S04]  /*2cc0*/  IMAD R6, R7, R20, -R14 ;  /* 0x0000001407067224 */ /* 0x000fc800078e0a0e */
[----:B------:R-:W-:-:S05]  /*2cd0*/  IMAD R7, R3, -0x2, R6 ;  /* 0xfffffffe03077824 */ /* 0x000fca00078e0206 */
[----:B------:R-:W-:Y:S02]  /*2ce0*/  VIADDMNMX R4, R7, R20, R4, PT ;  /* 0x0000001407047246 */ /* 0x000fe40003800104 */
[----:B------:R-:W-:-:S07]  /*2cf0*/  VIMNMX R12, R12, R7, !PT ;  /* 0x000000070c0c7248 */ /* 0x000fce0007fe0100 */
.L_x_7552:
[----:B------:R-:W-:Y:S01]  /*2d00*/  ISETP.GT.AND P1, PT, R12, 0x1, !P1 ;  /* 0x000000010c00780c */ /* 0x000fe20004f24270 */
[----:B------:R-:W-:Y:S01]  /*2d10*/  ULDC UR6, c[0x0][0x988] ;  /* 0x0002620000067ab9 */ /* 0x000fe20000000800 */
[----:B------:R-:W-:Y:S01]  /*2d20*/  ISETP.NE.AND P6, PT, R25, RZ, PT ;  /* 0x000000ff1900720c */ /* 0x000fe20003fc5270 */
[----:B------:R-:W-:Y:S01]  /*2d30*/  UISETP.NE.AND UP1, UPT, UR42, URZ, UPT ;  /* 0x0000003f2a00728c */ /* 0x000fe2000bf25270 */
[----:B------:R-:W-:Y:S01]  /*2d40*/  ISETP.LT.OR P1, PT, R4, 0x2, P1 ;  /* 0x000000020400780c */ /* 0x000fe20000f21670 */
[----:B------:R-:W-:Y:S01]  /*2d50*/  UISETP.NE.AND UP0, UPT, UR41, URZ, UPT ;  /* 0x0000003f2900728c */ /* 0x000fe2000bf05270 */
[----:B------:R-:W-:Y:S02]  /*2d60*/  FMNMX.FTZ R6, R93, R95, !PT ;  /* 0x0000005f5d067209 */ /* 0x000fe40007810000 */
[----:B------:R-:W-:Y:S02]  /*2d70*/  FSEL R27, R27, -INF , !P1 ;  /* 0xff8000001b1b7808 */ /* 0x000fe40004800000 */
[----:B------:R-:W-:-:S02]  /*2d80*/  ISETP.GT.AND P1, PT, R12, 0x9, !P6 ;  /* 0x000000090c00780c */ /* 0x000fc40007724270 */
[----:B------:R-:W-:Y:S02]  /*2d90*/  FMNMX.FTZ R6, R97, R6, !PT ;  /* 0x0000000661067209 */ /* 0x000fe40007810000 */
[----:B------:R-:W-:Y:S01]  /*2da0*/  ISETP.LT.OR P1, PT, R4, 0xa, P1 ;  /* 0x0000000a0400780c */ /* 0x000fe20000f21670 */
[----:B------:R-:W-:Y:S01]  /*2db0*/  @UP1 ULDC UR14, c[0x0][0x450] ;  /* 0x00011400000e1ab9 */ /* 0x000fe20000000800 */
[----:B------:R-:W-:Y:S02]  /*2dc0*/  FMNMX.FTZ R6, R125, R6, !PT ;  /* 0x000000067d067209 */ /* 0x000fe40007810000 */
[----:B------:R-:W-:Y:S02]  /*2dd0*/  FSEL R31, R31, -INF , !P1 ;  /* 0xff8000001f1f7808 */ /* 0x000fe40004800000 */
[----:B------:R-:W-:Y:S02]  /*2de0*/  ISETP.NE.AND P1, PT, R88, RZ, PT ;  /* 0x000000ff5800720c */ /* 0x000fe40003f25270 */
[----:B------:R-:W-:-:S02]  /*2df0*/  FMNMX.FTZ R6, R127, R6, !PT ;  /* 0x000000067f067209 */ /* 0x000fc40007810000 */
[----:B------:R-:W-:Y:S02]  /*2e00*/  ISETP.GT.AND P1, PT, R12, 0x10, !P1 ;  /* 0x000000100c00780c */ /* 0x000fe40004f24270 */
[----:B------:R-:W-:Y:S02]  /*2e10*/  FMNMX.FTZ R6, R129, R6, !PT ;  /* 0x0000000681067209 */ /* 0x000fe40007810000 */
[----:B------:R-:W-:Y:S02]  /*2e20*/  ISETP.LT.OR P1, PT, R4, 0x11, P1 ;  /* 0x000000110400780c */ /* 0x000fe40000f21670 */
[----:B------:R-:W-:Y:S02]  /*2e30*/  ISETP.GT.AND P2, PT, R12, 0x8, !P2 ;  /* 0x000000080c00780c */ /* 0x000fe40005744270 */
[----:B------:R-:W-:Y:S02]  /*2e40*/  FSEL R25, R34, -INF , !P1 ;  /* 0xff80000022197808 */ /* 0x000fe40004800000 */
[----:B------:R-:W-:-:S02]  /*2e50*/  ISETP.NE.AND P1, PT, R29, RZ, PT ;  /* 0x000000ff1d00720c */ /* 0x000fc40003f25270 */
[----:B------:R-:W-:Y:S02]  /*2e60*/  FMNMX.FTZ R6, R123, R6, !PT ;  /* 0x000000067b067209 */ /* 0x000fe40007810000 */
[----:B------:R-:W-:Y:S02]  /*2e70*/  ISETP.GT.AND P1, PT, R12, 0x11, !P1 ;  /* 0x000000110c00780c */ /* 0x000fe40004f24270 */
[C---:B------:R-:W-:Y:S02]  /*2e80*/  ISETP.LT.OR P2, PT, R4.reuse, 0x9, P2 ;  /* 0x000000090400780c */ /* 0x040fe40001741670 */
[----:B------:R-:W-:Y:S02]  /*2e90*/  ISETP.LT.OR P1, PT, R4, 0x12, P1 ;  /* 0x000000120400780c */ /* 0x000fe40000f21670 */
[----:B------:R-:W-:Y:S02]  /*2ea0*/  FMNMX.FTZ R6, R99, R6, !PT ;  /* 0x0000000663067209 */ /* 0x000fe40007810000 */
[----:B------:R-:W-:-:S02]  /*2eb0*/  FSEL R35, R35, -INF , !P1 ;  /* 0xff80000023237808 */ /* 0x000fc40004800000 */
[----:B------:R-:W-:Y:S02]  /*2ec0*/  ISETP.NE.AND P1, PT, R32, RZ, PT ;  /* 0x000000ff2000720c */ /* 0x000fe40003f25270 */
[----:B------:R-:W-:Y:S02]  /*2ed0*/  FSEL R23, R30, -INF , !P2 ;  /* 0xff8000001e177808 */ /* 0x000fe40005000000 */
[----:B------:R-:W-:Y:S02]  /*2ee0*/  ISETP.GT.AND P1, PT, R12, 0x18, !P1 ;  /* 0x000000180c00780c */ /* 0x000fe40004f24270 */
[----:B------:R-:W-:Y:S02]  /*2ef0*/  ISETP.NE.AND P2, PT, R45, RZ, PT ;  /* 0x000000ff2d00720c */ /* 0x000fe40003f45270 */
[----:B------:R-:W-:Y:S02]  /*2f00*/  ISETP.LT.OR P1, PT, R4, 0x19, P1 ;  /* 0x000000190400780c */ /* 0x000fe40000f21670 */
[----:B------:R-:W-:-:S02]  /*2f10*/  FMNMX.FTZ R6, R121, R6, !PT ;  /* 0x0000000679067209 */ /* 0x000fc40007810000 */
[----:B------:R-:W-:Y:S02]  /*2f20*/  FSEL R29, R38, -INF , !P1 ;  /* 0xff800000261d7808 */ /* 0x000fe40004800000 */
[----:B------:R-:W-:Y:S02]  /*2f30*/  ISETP.NE.AND P1, PT, R33, RZ, PT ;  /* 0x000000ff2100720c */ /* 0x000fe40003f25270 */
[----:B------:R-:W-:Y:S02]  /*2f40*/  FMNMX.FTZ R6, R101, R6, !PT ;  /* 0x0000000665067209 */ /* 0x000fe40007810000 */
[----:B------:R-:W-:Y:S02]  /*2f50*/  ISETP.GT.AND P1, PT, R12, 0x19, !P1 ;  /* 0x000000190c00780c */ /* 0x000fe40004f24270 */
[----:B------:R-:W-:Y:S02]  /*2f60*/  ISETP.NE.AND P6, PT, R48, RZ, PT ;  /* 0x000000ff3000720c */ /* 0x000fe40003fc5270 */
        /* <DEDUP_REMOVED lines=51> */
[----:B------:R-:W-:Y:S01]  /*32a0*/  FMNMX.FTZ R14, R85, R6, !PT ;  /* 0x00000006550e7209 */ /* 0x000fe20007810000 */
[----:B------:R-:W-:Y:S01]  /*32b0*/  IMAD.U32 R6, RZ, RZ, UR6 ;  /* 0x00000006ff067e24 */ /* 0x000fe2000f8e00ff */
[----:B------:R-:W-:Y:S01]  /*32c0*/  ISETP.LT.OR P1, PT, R4, 0x3a, P1 ;  /* 0x0000003a0400780c */ /* 0x000fe20000f21670 */
[----:B------:R-:W-:Y:S01]  /*32d0*/  @UP1 ULDC UR6, c[0x0][0x44c] ;  /* 0x0001130000061ab9 */ /* 0x000fe20000000800 */
[----:B------:R-:W-:Y:S01]  /*32e0*/  ISETP.NE.AND P2, PT, R91, RZ, PT ;  /* 0x000000ff5b00720c */ /* 0x000fe20003f45270 */
[----:B------:R-:W0:Y:S01]  /*32f0*/  SHFL.BFLY PT, R7, R14, 0x2, 0x1f ;  /* 0x0c401f000e077f89 */ /* 0x000e2200000e0000 */
[----:B------:R-:W-:Y:S01]  /*3300*/  FSEL R55, R55, -INF , !P1 ;  /* 0xff80000037377808 */ /* 0x000fe20004800000 */
[----:B------:R-:W-:Y:S01]  /*3310*/  UIMAD.WIDE.U32 UR6, UR45, UR6, URZ ;  /* 0x000000062d0672a5 */ /* 0x000fe2000f8e003f */
[----:B------:R-:W-:-:S02]  /*3320*/  ISETP.NE.AND P1, PT, R52, RZ, PT ;  /* 0x000000ff3400720c */ /* 0x000fc40003f25270 */
[----:B------:R-:W-:Y:S01]  /*3330*/  ISETP.NE.AND P6, PT, R72, RZ, PT ;  /* 0x000000ff4800720c */ /* 0x000fe20003fc5270 */
[----:B------:R-:W-:Y:S01]  /*3340*/  @UP1 USHF.R.U32.HI UR45, URZ, UR14, UR7 ;  /* 0x0000000e3f2d1299 */ /* 0x000fe20008011607 */
[C---:B------:R-:W-:Y:S02]  /*3350*/  ISETP.GT.AND P1, PT, R12.reuse, 0x40, !P1 ;  /* 0x000000400c00780c */ /* 0x040fe40004f24270 */
[----:B------:R-:W-:Y:S02]  /*3360*/  ISETP.GT.AND P3, PT, R12, 0x70, !P3 ;  /* 0x000000700c00780c */ /* 0x000fe40005f64270 */
[----:B------:R-:W-:Y:S02]  /*3370*/  ISETP.LT.OR P1, PT, R4, 0x41, P1 ;  /* 0x000000410400780c */ /* 0x000fe40000f21670 */
[----:B------:R-:W-:Y:S02]  /*3380*/  ISETP.GT.AND P4, PT, R12, 0x71, !P4 ;  /* 0x000000710c00780c */ /* 0x000fe40006784270 */
[----:B------:R-:W-:-:S02]  /*3390*/  FSEL R49, R58, -INF , !P1 ;  /* 0xff8000003a317808 */ /* 0x000fc40004800000 */
[----:B------:R-:W-:Y:S02]  /*33a0*/  ISETP.NE.AND P1, PT, R53, RZ, PT ;  /* 0x000000ff3500720c */ /* 0x000fe40003f25270 */
[----:B------:R-:W-:Y:S02]  /*33b0*/  ISETP.LT.OR P3, PT, R4, 0x71, P3 ;  /* 0x000000710400780c */ /* 0x000fe40001f61670 */
[C---:B------:R-:W-:Y:S02]  /*33c0*/  ISETP.GT.AND P1, PT, R12.reuse, 0x41, !P1 ;  /* 0x000000410c00780c */ /* 0x040fe40004f24270 */
[----:B------:R-:W-:Y:S02]  /*33d0*/  ISETP.GT.AND P5, PT, R12, 0x78, !P5 ;  /* 0x000000780c00780c */ /* 0x000fe40006fa4270 */
[----:B------:R-:W-:Y:S02]  /*33e0*/  ISETP.LT.OR P1, PT, R4, 0x42, P1 ;  /* 0x000000420400780c */ /* 0x000fe40000f21670 */
[----:B0-----:R-:W-:-:S02]  /*33f0*/  FMNMX.FTZ R20, R14, R7, !PT ;  /* 0x000000070e147209 */ /* 0x001fc40007810000 */
[----:B------:R-:W-:Y:S02]  /*3400*/  FSEL R59, R59, -INF , !P1 ;  /* 0xff8000003b3b7808 */ /* 0x000fe40004800000 */
[----:B------:R-:W-:Y:S01]  /*3410*/  ISETP.NE.AND P1, PT, R56, RZ, PT ;  /* 0x000000ff3800720c */ /* 0x000fe20003f25270 */
[----:B------:R-:W0:Y:S01]  /*3420*/  SHFL.BFLY PT, R7, R20, 0x1, 0x1f ;  /* 0x0c201f0014077f89 */ /* 0x000e2200000e0000 */
[----:B------:R-:W-:Y:S02]  /*3430*/  ISETP.LT.OR P4, PT, R4, 0x72, P4 ;  /* 0x000000720400780c */ /* 0x000fe40002781670 */
[----:B------:R-:W-:Y:S02]  /*3440*/  ISETP.GT.AND P1, PT, R12, 0x48, !P1 ;  /* 0x000000480c00780c */ /* 0x000fe40004f24270 */
[C---:B------:R-:W-:Y:S02]  /*3450*/  ISETP.LT.OR P5, PT, R4.reuse, 0x79, P5 ;  /* 0x000000790400780c */ /* 0x040fe40002fa1670 */
[----:B------:R-:W-:-:S02]  /*3460*/  ISETP.LT.OR P1, PT, R4, 0x49, P1 ;  /* 0x000000490400780c */ /* 0x000fc40000f21670 */
[----:B------:R-:W-:Y:S02]  /*3470*/  FSEL R83, R83, -INF , !P4 ;  /* 0xff80000053537808 */ /* 0x000fe40006000000 */
[----:B------:R-:W-:Y:S02]  /*3480*/  FSEL R53, R62, -INF , !P1 ;  /* 0xff8000003e357808 */ /* 0x000fe40004800000 */
[----:B------:R-:W-:Y:S02]  /*3490*/  ISETP.NE.AND P1, PT, R57, RZ, PT ;  /* 0x000000ff3900720c */ /* 0x000fe40003f25270 */
[----:B------:R-:W-:Y:S02]  /*34a0*/  R2UR UR11, R18 ;  /* 0x00000000120b72ca */ /* 0x000fe400000e0000 */
[----:B------:R-:W-:-:S04]  /*34b0*/  ISETP.GT.AND P1, PT, R12, 0x49, !P1 ;  /* 0x000000490c00780c */ /* 0x000fc80004f24270 */
[----:B------:R-:W-:Y:S02]  /*34c0*/  ISETP.LT.OR P1, PT, R4, 0x4a, P1 ;  /* 0x0000004a0400780c */ /* 0x000fe40000f21670 */
[----:B0-----:R-:W-:Y:S02]  /*34d0*/  FMNMX.FTZ R7, R20, R7, !PT ;  /* 0x0000000714077209 */ /* 0x001fe40007810000 */
[----:B------:R-:W-:Y:S02]  /*34e0*/  FSEL R63, R63, -INF , !P1 ;  /* 0xff8000003f3f7808 */ /* 0x000fe40004800000 */
[----:B------:R-:W-:Y:S01]  /*34f0*/  ISETP.NE.AND P1, PT, R60, RZ, PT ;  /* 0x000000ff3c00720c */ /* 0x000fe20003f25270 */
[----:B------:R-:W-:Y:S01]  /*3500*/  FMUL.FTZ R22, R7, R6 ;  /* 0x0000000607167220 */ /* 0x000fe20000410000 */
[----:B------:R-:W-:Y:S02]  /*3510*/  UIADD3 UR45, UR11, UR45, URZ ;  /* 0x0000002d0b2d7290 */ /* 0x000fe4000fffe03f */
[----:B------:R-:W-:-:S02]  /*3520*/  ISETP.GT.AND P1, PT, R12, 0x50, !P1 ;  /* 0x000000500c00780c */ /* 0x000fc40004f24270 */
[----:B------:R-:W-:Y:S02]  /*3530*/  UIADD3 UR10, UR45, UR10, URZ ;  /* 0x0000000a2d0a7290 */ /* 0x000fe4000fffe03f */
[----:B------:R-:W-:-:S04]  /*3540*/  ISETP.LT.OR P1, PT, R4, 0x51, P1 ;  /* 0x000000510400780c */ /* 0x000fc80000f21670 */
[----:B------:R-:W-:Y:S02]  /*3550*/  FSEL R57, R66, -INF , !P1 ;  /* 0xff80000042397808 */ /* 0x000fe40004800000 */
[----:B------:R-:W-:-:S04]  /*3560*/  ISETP.NE.AND P1, PT, R64, RZ, PT ;  /* 0x000000ff4000720c */ /* 0x000fc80003f25270 */
[----:B------:R-:W-:-:S04]  /*3570*/  ISETP.GT.AND P1, PT, R12, 0x51, !P1 ;  /* 0x000000510c00780c */ /* 0x000fc80004f24270 */
        /* <DEDUP_REMOVED lines=10> */
[----:B------:R-:W-:Y:S02]  /*3620*/  ISETP.GT.AND P1, PT, R12, 0x60, !P2 ;  /* 0x000000600c00780c */ /* 0x000fe40005724270 */
[----:B------:R-:W-:Y:S02]  /*3630*/  ISETP.NE.AND P2, PT, R76, RZ, PT ;  /* 0x000000ff4c00720c */ /* 0x000fe40003f45270 */
[----:B------:R-:W-:Y:S02]  /*3640*/  ISETP.LT.OR P1, PT, R4, 0x61, P1 ;  /* 0x000000610400780c */ /* 0x000fe40000f21670 */
[----:B------:R-:W-:Y:S02]  /*3650*/  ISETP.GT.AND P2, PT, R12, 0x69, !P2 ;  /* 0x000000690c00780c */ /* 0x000fe40005744270 */
[----:B------:R-:W-:-:S02]  /*3660*/  FSEL R91, R74, -INF , !P1 ;  /* 0xff8000004a5b7808 */ /* 0x000fc40004800000 */
[----:B------:R-:W-:Y:S02]  /*3670*/  ISETP.GT.AND P1, PT, R12, 0x61, !P6 ;  /* 0x000000610c00780c */ /* 0x000fe40007724270 */
[----:B------:R-:W-:Y:S02]  /*3680*/  ISETP.NE.AND P6, PT, R28, RZ, PT ;  /* 0x000000ff1c00720c */ /* 0x000fe40003fc5270 */
[C---:B------:R-:W-:Y:S02]  /*3690*/  ISETP.LT.OR P1, PT, R4.reuse, 0x62, P1 ;  /* 0x000000620400780c */ /* 0x040fe40000f21670 */
[----:B------:R-:W-:Y:S02]  /*36a0*/  ISETP.LT.OR P2, PT, R4, 0x6a, P2 ;  /* 0x0000006a0400780c */ /* 0x000fe40001741670 */
[----:B------:R-:W-:Y:S02]  /*36b0*/  FSEL R75, R75, -INF , !P1 ;  /* 0xff8000004b4b7808 */ /* 0x000fe40004800000 */
[----:B------:R-:W-:-:S02]  /*36c0*/  FSETP.NEU.FTZ.AND P1, PT, R7, -INF , PT ;  /* 0xff8000000700780b */ /* 0x000fc40003f3d000 */
[----:B------:R-:W-:Y:S02]  /*36d0*/  FSEL R79, R79, -INF , !P2 ;  /* 0xff8000004f4f7808 */ /* 0x000fe40005000000 */
[----:B------:R-:W-:Y:S02]  /*36e0*/  FSEL R22, R22, RZ, P1 ;  /* 0x000000ff16167208 */ /* 0x000fe40000800000 */
[----:B------:R-:W-:Y:S02]  /*36f0*/  ISETP.GT.AND P1, PT, R12, RZ, !P6 ;  /* 0x000000ff0c00720c */ /* 0x000fe40007724270 */
[----:B------:R-:W-:Y:S01]  /*3700*/  ISETP.NE.AND P6, PT, R24, RZ, PT ;  /* 0x000000ff1800720c */ /* 0x000fe20003fc5270 */
[-CC-:B------:R-:W-:Y:S01]  /*3710*/  FFMA.FTZ R170, R115, R6.reuse, -R22.reuse ;  /* 0x0000000673aa7223 */ /* 0x180fe20000010816 */
[----:B------:R-:W-:Y:S01]  /*3720*/  ISETP.LT.OR P1, PT, R4, 0x1, P1 ;  /* 0x000000010400780c */ /* 0x000fe20000f21670 */
[-CC-:B------:R-:W-:Y:S01]  /*3730*/  FFMA.FTZ R164, R113, R6.reuse, -R22.reuse ;  /* 0x0000000671a47223 */ /* 0x180fe20000010816 */
[----:B------:R-:W-:Y:S01]  /*3740*/  FSEL R113, R82, -INF , !P3 ;  /* 0xff80000052717808 */ /* 0x000fe20005800000 */
[-CC-:B------:R-:W-:Y:S01]  /*3750*/  FFMA.FTZ R9, R9, R6.reuse, -R22.reuse ;  /* 0x0000000609097223 */ /* 0x180fe20000010816 */
[----:B------:R-:W-:Y:S01]  /*3760*/  FSEL R26, R26, -INF , !P1 ;  /* 0xff8000001a1a7808 */ /* 0x000fe20004800000 */
[-CC-:B------:R-:W-:Y:S01]  /*3770*/  FFMA.FTZ R180, R93, R6.reuse, -R22.reuse ;  /* 0x000000065db47223 */ /* 0x180fe20000010816 */
[----:B------:R-:W-:Y:S01]  /*3780*/  ISETP.NE.AND P1, PT, R92, RZ, PT ;  /* 0x000000ff5c00720c */ /* 0x000fe20003f25270 */
[-CC-:B------:R-:W-:Y:S01]  /*3790*/  FFMA.FTZ R93, R95, R6.reuse, -R22.reuse ;  /* 0x000000065f5d7223 */ /* 0x180fe20000010816 */
        /* <DEDUP_REMOVED lines=14> */
[----:B------:R-:W-:Y:S01]  /*3880*/  ISETP.GT.AND P6, PT, R12, 0x79, !P6 ;  /* 0x000000790c00780c */ /* 0x000fe200077c4270 */
[--C-:B------:R-:W-:Y:S01]  /*3890*/  FFMA.FTZ R12, R111, R6, -R22.reuse ;  /* 0x000000066f0c7223 */ /* 0x100fe20000010816 */
[----:B------:R-:W-:Y:S01]  /*38a0*/  FMNMX.FTZ R14, R35, R14, !PT ;  /* 0x0000000e230e7209 */ /* 0x000fe20007810000 */
[----:B------:R-:W0:Y:S01]  /*38b0*/  MUFU.EX2 R93, R93 ;  /* 0x0000005d005d7308 */ /* 0x000e220000000800 */
[----:B------:R-:W-:Y:S01]  /*38c0*/  ISETP.LT.OR P6, PT, R4, 0x7a, P6 ;  /* 0x0000007a0400780c */ /* 0x000fe200037c1670 */
[--C-:B------:R-:W-:Y:S01]  /*38d0*/  FFMA.FTZ R4, R61, R6, -R22.reuse ;  /* 0x000000063d047223 */ /* 0x100fe20000010816 */
[----:B------:R-:W-:Y:S01]  /*38e0*/  FMNMX.FTZ R14, R29, R14, !PT ;  /* 0x0000000e1d0e7209 */ /* 0x000fe20007810000 */
[-CC-:B------:R-:W-:Y:S01]  /*38f0*/  FFMA.FTZ R168, R117, R6.reuse, -R22.reuse ;  /* 0x0000000675a87223 */ /* 0x180fe20000010816 */
[----:B------:R-:W-:Y:S01]  /*3900*/  FSEL R111, R86, -INF , !P5 ;  /* 0xff800000566f7808 */ /* 0x000fe20006800000 */
[--C-:B------:R-:W-:Y:S01]  /*3910*/  FFMA.FTZ R99, R99, R6, -R22.reuse ;  /* 0x0000000663637223 */ /* 0x100fe20000010816 */
[----:B------:R-:W-:Y:S01]  /*3920*/  FMNMX.FTZ R14, R39, R14, !PT ;  /* 0x0000000e270e7209 */ /* 0x000fe20007810000 */
[----:B------:R1:W-:Y:S01]  /*3930*/  MUFU.EX2 R166, R4 ;  /* 0x0000000400a67308 */ /* 0x0003e20000000800 */
[----:B------:R-:W-:Y:S01]  /*3940*/  FSEL R87, R87, -INF , !P6 ;  /* 0xff80000057577808 */ /* 0x000fe20007000000 */
        /* <DEDUP_REMOVED lines=14> */
[----:B------:R-:W3:Y:S01]  /*3a30*/  MUFU.EX2 R95, R95 ;  /* 0x0000005f005f7308 */ /* 0x000ee20000000800 */
[-CC-:B------:R-:W-:Y:S01]  /*3a40*/  FFMA.FTZ R69, R69, R6.reuse, -R22.reuse ;  /* 0x0000000645457223 */ /* 0x180fe20000010816 */
[--C-:B------:R-:W-:Y:S01]  /*3a50*/  FFMA.FTZ R13, R13, R6, -R22.reuse ;  /* 0x000000060d0d7223 */ /* 0x100fe20000010816 */
[----:B------:R-:W-:Y:S01]  /*3a60*/  FMNMX.FTZ R14, R41, R14, !PT ;  /* 0x0000000e290e7209 */ /* 0x000fe20007810000 */
[-CC-:B------:R-:W-:Y:S01]  /*3a70*/  FFMA.FTZ R73, R73, R6.reuse, -R22.reuse ;  /* 0x0000000649497223 */ /* 0x180fe20000010816 */
[-CC-:B------:R-:W-:Y:S01]  /*3a80*/  FFMA.FTZ R15, R15, R6.reuse, -R22.reuse ;  /* 0x000000060f0f7223 */ /* 0x180fe20000010816 */
[--C-:B------:R-:W-:Y:S01]  /*3a90*/  FFMA.FTZ R77, R77, R6, -R22.reuse ;  /* 0x000000064d4d7223 */ /* 0x100fe20000010816 */
[----:B------:R-:W-:Y:S01]  /*3aa0*/  FMNMX.FTZ R14, R51, R14, !PT ;  /* 0x0000000e330e7209 */ /* 0x000fe20007810000 */
[----:B------:R-:W4:Y:S01]  /*3ab0*/  MUFU.EX2 R176, R176 ;  /* 0x000000b000b07308 */ /* 0x000f220000000800 */
[-CC-:B------:R-:W-:Y:S01]  /*3ac0*/  FFMA.FTZ R19, R19, R6.reuse, -R22.reuse ;  /* 0x0000000613137223 */ /* 0x180fe20000010816 */
[--C-:B------:R-:W-:Y:S01]  /*3ad0*/  FFMA.FTZ R81, R81, R6, -R22.reuse ;  /* 0x0000000651517223 */ /* 0x100fe20000010816 */
[----:B------:R-:W-:Y:S01]  /*3ae0*/  FMNMX.FTZ R14, R45, R14, !PT ;  /* 0x0000000e2d0e7209 */ /* 0x000fe20007810000 */
[-CC-:B------:R-:W-:Y:S01]  /*3af0*/  FFMA.FTZ R21, R21, R6.reuse, -R22.reuse ;  /* 0x0000000615157223 */ /* 0x180fe20000010816 */
[----:B------:R-:W-:-:S02]  /*3b00*/  FFMA.FTZ R22, R85, R6, -R22 ;  /* 0x0000000655167223 */ /* 0x000fc40000010816 */
[----:B------:R-:W-:Y:S01]  /*3b10*/  FMNMX.FTZ R14, R55, R14, !PT ;  /* 0x0000000e370e7209 */ /* 0x000fe20007810000 */
[----:B------:R-:W-:Y:S03]  /*3b20*/  MUFU.EX2 R117, R12 ;  /* 0x0000000c00757308 */ /* 0x000fe60000000800 */
[----:B------:R-:W-:-:S04]  /*3b30*/  FMNMX.FTZ R14, R49, R14, !PT ;  /* 0x0000000e310e7209 */ /* 0x000fc80007810000 */
[----:B------:R-:W-:Y:S01]  /*3b40*/  FMNMX.FTZ R14, R59, R14, !PT ;  /* 0x0000000e3b0e7209 */ /* 0x000fe20007810000 */
[----:B------:R-:W5:Y:S03]  /*3b50*/  MUFU.EX2 R97, R97 ;  /* 0x0000006100617308 */ /* 0x000f660000000800 */
        /* <DEDUP_REMOVED lines=20> */
[----:B------:R-:W-:Y:S04]  /*3ca0*/  MUFU.EX2 R168, R168 ;  /* 0x000000a800a87308 */ /* 0x000fe80000000800 */
[----:B------:R-:W0:Y:S04]  /*3cb0*/  SHFL.BFLY PT, R61, R14, 0x2, 0x1f ;  /* 0x0c401f000e3d7f89 */ /* 0x000e2800000e0000 */
[----:B------:R-:W-:Y:S08]  /*3cc0*/  MUFU.EX2 R105, R105 ;  /* 0x0000006900697308 */ /* 0x000ff00000000800 */
[----:B------:R-:W-:Y:S08]  /*3cd0*/  MUFU.EX2 R170, R170 ;  /* 0x000000aa00aa7308 */ /* 0x000ff00000000800 */
[----:B------:R-:W-:Y:S01]  /*3ce0*/  MUFU.EX2 R107, R107 ;  /* 0x0000006b006b7308 */ /* 0x000fe20000000800 */
[----:B0-----:R-:W-:-:S07]  /*3cf0*/  FMNMX.FTZ R61, R14, R61, !PT ;  /* 0x0000003d0e3d7209 */ /* 0x001fce0007810000 */
[----:B------:R-:W-:Y:S01]  /*3d00*/  MUFU.EX2 R164, R164 ;  /* 0x000000a400a47308 */ /* 0x000fe20000000800 */
[----:B-1----:R-:W0:Y:S07]  /*3d10*/  SHFL.BFLY PT, R4, R61, 0x1, 0x1f ;  /* 0x0c201f003d047f89 */ /* 0x002e2e00000e0000 */
[----:B------:R-:W-:Y:S08]  /*3d20*/  MUFU.EX2 R109, R109 ;  /* 0x0000006d006d7308 */ /* 0x000ff00000000800 */
[----:B------:R-:W-:Y:S08]  /*3d30*/  MUFU.EX2 R5, R5 ;  /* 0x0000000500057308 */ /* 0x000ff00000000800 */
[----:B------:R-:W-:Y:S01]  /*3d40*/  MUFU.EX2 R160, R65 ;  /* 0x0000004100a07308 */ /* 0x000fe20000000800 */
[----:B0-----:R-:W-:-:S04]  /*3d50*/  FMNMX.FTZ R9, R61, R4, !PT ;  /* 0x000000043d097209 */ /* 0x001fc80007810000 */
[C---:B------:R-:W-:Y:S01]  /*3d60*/  FSETP.NEU.FTZ.AND P1, PT, R9.reuse, -INF , PT ;  /* 0xff8000000900780b */ /* 0x040fe20003f3d000 */
[----:B------:R-:W-:Y:S02]  /*3d70*/  FMUL.FTZ R4, R9, R6 ;  /* 0x0000000609047220 */ /* 0x000fe40000410000 */
[----:B------:R-:W-:Y:S03]  /*3d80*/  MUFU.EX2 R69, R69 ;  /* 0x0000004500457308 */ /* 0x000fe60000000800 */
[----:B------:R-:W-:Y:S02]  /*3d90*/  FSEL R4, R4, RZ, P1 ;  /* 0x000000ff04047208 */ /* 0x000fe40000800000 */
[----:B------:R-:W-:-:S03]  /*3da0*/  PLOP3.LUT P1, PT, PT, PT, UP0, 0x40, 0x0 ;  /* 0x000000000000781c */ /* 0x000fc60003f2e808 */
        /* <DEDUP_REMOVED lines=28> */
[----:B------:R-:W1:Y:S01]  /*3f70*/  MUFU.EX2 R23, R23 ;  /* 0x0000001700177308 */ /* 0x000e620000000800 */
[----:B-----5:R-:W-:Y:S01]  /*3f80*/  FADD.FTZ R31, R97, R34 ;  /* 0x00000022611f7221 */ /* 0x020fe20000010000 */
[-CC-:B------:R-:W-:Y:S01]  /*3f90*/  FFMA.FTZ R67, R67, R6.reuse, -R4.reuse ;  /* 0x0000000643437223 */ /* 0x180fe20000010804 */
[-CC-:B------:R-:W-:Y:S01]  /*3fa0*/  FFMA.FTZ R89, R89, R6.reuse, -R4.reuse ;  /* 0x0000000659597223 */ /* 0x180fe20000010804 */
[-CC-:B------:R-:W-:Y:S01]  /*3fb0*/  FFMA.FTZ R71, R71, R6.reuse, -R4.reuse ;  /* 0x0000000647477223 */ /* 0x180fe20000010804 */
[----:B------:R-:W-:Y:S01]  /*3fc0*/  FADD.FTZ R34, R178, R31 ;  /* 0x0000001fb2227221 */ /* 0x000fe20000010000 */
[-CC-:B------:R-:W-:Y:S01]  /*3fd0*/  FFMA.FTZ R91, R91, R6.reuse, -R4.reuse ;  /* 0x000000065b5b7223 */ /* 0x180fe20000010804 */
[-C--:B------:R-:W-:Y:S01]  /*3fe0*/  FFMA.FTZ R75, R75, R6.reuse, -R4 ;  /* 0x000000064b4b7223 */ /* 0x080fe20000010804 */
[----:B------:R-:W2:Y:S01]  /*3ff0*/  MUFU.EX2 R25, R25 ;  /* 0x0000001900197308 */ /* 0x000ea20000000800 */
[----:B------:R-:W-:Y:S01]  /*4000*/  FADD.FTZ R31, R99, R34 ;  /* 0x00000022631f7221 */ /* 0x000fe20000010000 */
[-CC-:B------:R-:W-:Y:S01]  /*4010*/  FFMA.FTZ R115, R115, R6.reuse, -R4.reuse ;  /* 0x0000000673737223 */ /* 0x180fe20000010804 */
[-CC-:B------:R-:W-:Y:S01]  /*4020*/  FFMA.FTZ R79, R79, R6.reuse, -R4.reuse ;  /* 0x000000064f4f7223 */ /* 0x180fe20000010804 */
[-CC-:B------:R-:W-:Y:S01]  /*4030*/  FFMA.FTZ R113, R113, R6.reuse, -R4.reuse ;  /* 0x0000000671717223 */ /* 0x180fe20000010804 */
[----:B------:R-:W-:Y:S01]  /*4040*/  FADD.FTZ R36, R172, R31 ;  /* 0x0000001fac247221 */ /* 0x000fe20000010000 */
[-CC-:B------:R-:W-:Y:S01]  /*4050*/  FFMA.FTZ R83, R83, R6.reuse, -R4.reuse ;  /* 0x0000000653537223 */ /* 0x180fe20000010804 */
[-C--:B------:R-:W-:Y:S01]  /*4060*/  FFMA.FTZ R111, R111, R6.reuse, -R4 ;  /* 0x000000066f6f7223 */ /* 0x080fe20000010804 */
[----:B------:R3:W4:Y:S01]  /*4070*/  MUFU.EX2 R14, R35 ;  /* 0x00000023000e7308 */ /* 0x0007220000000800 */
[----:B------:R-:W-:Y:S01]  /*4080*/  FADD.FTZ R31, R101, R36 ;  /* 0x00000024651f7221 */ /* 0x000fe20000010000 */
[----:B0-----:R-:W-:Y:S01]  /*4090*/  FADD.FTZ R36, R26, R27 ;  /* 0x0000001b1a247221 */ /* 0x001fe20000010000 */
[----:B------:R-:W-:Y:S01]  /*40a0*/  FFMA.FTZ R87, R87, R6, -R4 ;  /* 0x0000000657577223 */ /* 0x000fe20000010804 */
[----:B------:R-:W-:Y:S01]  /*40b0*/  F2FP.BF16.F32.PACK_AB R181, R27, R26 ;  /* 0x0000001a1bb5723e */ /* 0x000fe200000010ff */
[----:B------:R-:W-:Y:S01]  /*40c0*/  FADD.FTZ R38, R174, R31 ;  /* 0x0000001fae267221 */ /* 0x000fe20000010000 */
[----:B-1----:R-:W-:Y:S01]  /*40d0*/  FADD.FTZ R31, R23, R36 ;  /* 0x00000024171f7221 */ /* 0x002fe20000010000 */
[C---:B------:R-:W-:Y:S01]  /*40e0*/  F2FP.BF16.F32.PACK_AB R183, R12.reuse, R23 ;  /* 0x000000170cb7723e */ /* 0x040fe200000010ff */
[----:B------:R-:W0:Y:S01]  /*40f0*/  MUFU.EX2 R29, R29 ;  /* 0x0000001d001d7308 */ /* 0x000e220000000800 */
[----:B---3--:R-:W-:Y:S01]  /*4100*/  FADD.FTZ R35, R103, R38 ;  /* 0x0000002667237221 */ /* 0x008fe20000010000 */
[----:B------:R-:W-:Y:S01]  /*4110*/  FADD.FTZ R38, R12, R31 ;  /* 0x0000001f0c267221 */ /* 0x000fe20000010000 */
[----:B------:R-:W-:-:S02]  /*4120*/  F2FP.BF16.F32.PACK_AB R180, R93, R180 ;  /* 0x000000b45db4723e */ /* 0x000fc400000010ff */
[----:B------:R-:W-:Y:S01]  /*4130*/  FADD.FTZ R40, R168, R35 ;  /* 0x00000023a8287221 */ /* 0x000fe20000010000 */
[----:B--2---:R-:W-:Y:S01]  /*4140*/  FADD.FTZ R31, R25, R38 ;  /* 0x00000026191f7221 */ /* 0x004fe20000010000 */
[----:B------:R-:W-:Y:S01]  /*4150*/  F2FP.BF16.F32.PACK_AB R182, R95, R182 ;  /* 0x000000b65fb6723e */ /* 0x000fe200000010ff */
[----:B------:R-:W1:Y:S01]  /*4160*/  MUFU.EX2 R20, R39 ;  /* 0x0000002700147308 */ /* 0x000e620000000800 */
[----:B------:R-:W-:Y:S01]  /*4170*/  FADD.FTZ R35, R105, R40 ;  /* 0x0000002869237221 */ /* 0x000fe20000010000 */
[C---:B----4-:R-:W-:Y:S01]  /*4180*/  FADD.FTZ R18, R14.reuse, R31 ;  /* 0x0000001f0e127221 */ /* 0x050fe20000010000 */
[----:B------:R-:W-:Y:S02]  /*4190*/  F2FP.BF16.F32.PACK_AB R177, R14, R25 ;  /* 0x000000190eb1723e */ /* 0x000fe400000010ff */
[----:B------:R-:W-:Y:S01]  /*41a0*/  FADD.FTZ R38, R170, R35 ;  /* 0x00000023aa267221 */ /* 0x000fe20000010000 */
[----:B------:R-:W-:Y:S02]  /*41b0*/  F2FP.BF16.F32.PACK_AB R176, R97, R176 ;  /* 0x000000b061b0723e */ /* 0x000fe400000010ff */
[----:B------:R-:W2:Y:S01]  /*41c0*/  MUFU.EX2 R33, R33 ;  /* 0x0000002100217308 */ /* 0x000ea20000000800 */
[----:B0-----:R-:W-:Y:S01]  /*41d0*/  FADD.FTZ R31, R29, R18 ;  /* 0x000000121d1f7221 */ /* 0x001fe20000010000 */
[----:B------:R-:W-:Y:S01]  /*41e0*/  FADD.FTZ R35, R107, R38 ;  /* 0x000000266b237221 */ /* 0x000fe20000010000 */
[----:B------:R-:W-:-:S02]  /*41f0*/  F2FP.BF16.F32.PACK_AB R178, R99, R178 ;  /* 0x000000b263b2723e */ /* 0x000fc400000010ff */
[----:B------:R-:W-:Y:S01]  /*4200*/  F2FP.BF16.F32.PACK_AB R172, R101, R172 ;  /* 0x000000ac65ac723e */ /* 0x000fe200000010ff */
[----:B------:R-:W-:Y:S01]  /*4210*/  FADD.FTZ R40, R164, R35 ;  /* 0x00000023a4287221 */ /* 0x000fe20000010000 */
[----:B------:R-:W-:Y:S01]  /*4220*/  F2FP.BF16.F32.PACK_AB R174, R103, R174 ;  /* 0x000000ae67ae723e */ /* 0x000fe200000010ff */
[----:B------:R-:W0:Y:S01]  /*4230*/  MUFU.EX2 R24, R43 ;  /* 0x0000002b00187308 */ /* 0x000e220000000800 */
[----:B-1----:R-:W-:Y:S01]  /*4240*/  FADD.FTZ R38, R20, R31 ;  /* 0x0000001f14267221 */ /* 0x002fe20000010000 */
[----:B------:R-:W-:Y:S01]  /*4250*/  FADD.FTZ R40, R117, R40 ;  /* 0x0000002875287221 */ /* 0x000fe20000010000 */
[----:B------:R-:W-:Y:S02]  /*4260*/  F2FP.BF16.F32.PACK_AB R168, R105, R168 ;  /* 0x000000a869a8723e */ /* 0x000fe400000010ff */
[----:B------:R-:W-:Y:S01]  /*4270*/  F2FP.BF16.F32.PACK_AB R170, R107, R170 ;  /* 0x000000aa6baa723e */ /* 0x000fe200000010ff */
[----:B------:R-:W-:Y:S01]  /*4280*/  FADD.FTZ R35, R109, R40 ;  /* 0x000000286d237221 */ /* 0x000fe20000010000 */
[----:B------:R-:W-:Y:S01]  /*4290*/  F2FP.BF16.F32.PACK_AB R164, R117, R164 ;  /* 0x000000a475a4723e */ /* 0x000fe200000010ff */
[----:B------:R-:W1:Y:S01]  /*42a0*/  MUFU.EX2 R37, R37 ;  /* 0x0000002500257308 */ /* 0x000e620000000800 */
[----:B--2---:R-:W-:Y:S01]  /*42b0*/  FADD.FTZ R31, R33, R38 ;  /* 0x00000026211f7221 */ /* 0x004fe20000010000 */
[C---:B------:R-:W-:Y:S01]  /*42c0*/  FADD.FTZ R42, R166.reuse, R35 ;  /* 0x00000023a62a7221 */ /* 0x040fe20000010000 */
[----:B------:R-:W-:-:S02]  /*42d0*/  F2FP.BF16.F32.PACK_AB R166, R166, R109 ;  /* 0x0000006da6a6723e */ /* 0x000fc400000010ff */
[----:B------:R-:W-:Y:S01]  /*42e0*/  F2FP.BF16.F32.PACK_AB R179, R20, R29 ;  /* 0x0000001d14b3723e */ /* 0x000fe200000010ff */
[----:B------:R-:W-:Y:S02]  /*42f0*/  FADD.FTZ R35, R5, R42 ;  /* 0x0000002a05237221 */ /* 0x000fe40000010000 */
[----:B------:R-:W2:Y:S01]  /*4300*/  MUFU.EX2 R28, R47 ;  /* 0x0000002f001c7308 */ /* 0x000ea20000000800 */
[----:B0-----:R-:W-:Y:S01]  /*4310*/  FADD.FTZ R38, R24, R31 ;  /* 0x0000001f18267221 */ /* 0x001fe20000010000 */
[C---:B------:R-:W-:Y:S01]  /*4320*/  FADD.FTZ R35, R160.reuse, R35 ;  /* 0x00000023a0237221 */ /* 0x040fe20000010000 */
[----:B------:R-:W-:Y:S02]  /*4330*/  F2FP.BF16.F32.PACK_AB R160, R160, R5 ;  /* 0x00000005a0a0723e */ /* 0x000fe400000010ff */
[----:B------:R-:W-:-:S03]  /*4340*/  F2FP.BF16.F32.PACK_AB R173, R24, R33 ;  /* 0x0000002118ad723e */ /* 0x000fc600000010ff */
[----:B------:R-:W0:Y:S01]  /*4350*/  MUFU.EX2 R41, R41 ;  /* 0x0000002900297308 */ /* 0x000e220000000800 */
[----:B-1----:R-:W-:-:S07]  /*4360*/  FADD.FTZ R31, R37, R38 ;  /* 0x00000026251f7221 */ /* 0x002fce0000010000 */
[----:B------:R-:W1:Y:S01]  /*4370*/  MUFU.EX2 R30, R51 ;  /* 0x00000033001e7308 */ /* 0x000e620000000800 */
[C---:B--2---:R-:W-:Y:S01]  /*4380*/  FADD.FTZ R40, R28.reuse, R31 ;  /* 0x0000001f1c287221 */ /* 0x044fe20000010000 */
[----:B------:R-:W-:-:S06]  /*4390*/  F2FP.BF16.F32.PACK_AB R175, R28, R37 ;  /* 0x000000251caf723e */ /* 0x000fcc00000010ff */
[----:B------:R-:W2:Y:S01]  /*43a0*/  MUFU.EX2 R45, R45 ;  /* 0x0000002d002d7308 */ /* 0x000ea20000000800 */
[----:B0-----:R-:W-:Y:S01]  /*43b0*/  FADD.FTZ R31, R41, R40 ;  /* 0x00000028291f7221 */ /* 0x001fe20000010000 */
[----:B------:R-:W-:Y:S01]  /*43c0*/  FADD.FTZ R40, R162, R35 ;  /* 0x00000023a2287221 */ /* 0x000fe20000010000 */
[----:B------:R-:W-:-:S03]  /*43d0*/  F2FP.BF16.F32.PACK_AB R162, R69, R162 ;  /* 0x000000a245a2723e */ /* 0x000fc600000010ff */
        /* <DEDUP_REMOVED lines=63> */
[----:B------:R-:W-:-:S03]  /*47d0*/  F2FP.BF16.F32.PACK_AB R153, R22, R113 ;  /* 0x000000711699723e */ /* 0x000fc600000010ff */
[----:B--2---:R-:W-:Y:S01]  /*47e0*/  FADD.FTZ R13, R111, R14 ;  /* 0x0000000e6f0d7221 */ /* 0x004fe20000010000 */
[----:B------:R-:W-:-:S03]  /*47f0*/  VIADD R14, R17, 0xfffffffe ;  /* 0xfffffffe110e7836 */ /* 0x000fc60000000000 */
        /* <DEDUP_REMOVED lines=14> */
.L_x_7557:
[----:B------:R-:W-:Y:S02]  /*48e0*/  ULDC UR14, c[0x0][0x9e4] ;  /* 0x00027900000e7ab9 */ /* 0x000fe40000000800 */
[----:B------:R-:W-:-:S11]  /*48f0*/  UISETP.NE.AND UP0, UPT, UR14, 0x1, UPT ;  /* 0x000000010e00788c */ /* 0x000fd6000bf05270 */
[----:B------:R-:W-:Y:S02]  /*4900*/  @UP0 ULDC.64 UR18, c[0x0][0x9e8] ;  /* 0x00027a0000120ab9 */ /* 0x000fe40000000a00 */
[----:B------:R-:W-:-:S04]  /*4910*/  UIMAD.WIDE.U32 UR6, UR11, UR18, URZ ;  /* 0x000000120b0672a5 */ /* 0x000fc8000f8e003f */
[----:B------:R-:W-:-:S12]  /*4920*/  @UP0 USHF.R.U32.HI UR11, URZ, UR19, UR7 ;  /* 0x000000133f0b0299 */ /* 0x000fd80008011607 */
.L_x_7558:
[----:B------:R-:W-:-:S04]  /*4930*/  UIMAD UR11, UR11, UR14, UR14 ;  /* 0x0000000e0b0b72a4 */ /* 0x000fc8000f8e020e */
[----:B------:R-:W-:-:S04]  /*4940*/  UISETP.LT.AND UP0, UPT, UR10, UR11, UPT ;  /* 0x0000000b0a00728c */ /* 0x000fc8000bf01270 */
[----:B------:R-:W-:-:S12]  /*4950*/  USEL UR10, UR10, UR11, UP0 ;  /* 0x0000000b0a0a7287 */ /* 0x000fd80008000000 */
.L_x_7556:
[----:B------:R-:W-:Y:S01]  /*4960*/  USHF.R.S32.HI UR6, URZ, 0x1f, UR10 ;  /* 0x0000001f3f067899 */ /* 0x000fe2000801140a */
[----:B------:R-:W-:Y:S01]  /*4970*/  CS2R R150, SRZ ;  /* 0x0000000000967805 */ /* 0x000fe2000001ff00 */
[----:B------:R-:W-:Y:S01]  /*4980*/  UMOV UR46, URZ ;  /* 0x0000003f002e7c82 */ /* 0x000fe20008000000 */
[----:B------:R-:W-:Y:S01]  /*4990*/  UMOV UR45, URZ ;  /* 0x0000003f002d7c82 */ /* 0x000fe20008000000 */
        /* <DEDUP_REMOVED lines=41> */
[----:B------:R-:W-:Y:S01]  /*4c30*/  IMAD.MOV.U32 R151, RZ, RZ, RZ ;  /* 0x000000ffff977224 */ /* 0x000fe200078e00ff */
[----:B------:R-:W-:Y:S01]  /*4c40*/  ULDC UR50, c[0x0][0x9e4] ;  /* 0x0002790000327ab9 */ /* 0x000fe20000000800 */
[----:B------:R-:W-:Y:S01]  /*4c50*/  ULDC UR51, c[0x0][0x2f0] ;  /* 0x0000bc0000337ab9 */ /* 0x000fe20000000800 */
[----:B------:R-:W-:-:S05]  /*4c60*/  ULDC UR52, c[0x0][0x9e0] ;  /* 0x0002780000347ab9 */ /* 0x000fca0000000800 */
.L_x_7578:
[----:B------:R-:W-:Y:S01]  /*4c70*/  ISETP.NE.AND P2, PT, RZ, UR39, PT ;  /* 0x00000027ff007c0c */ /* 0x000fe2000bf45270 */
[----:B------:R-:W-:-:S04]  /*4c80*/  UISETP.NE.AND UP0, UPT, UR54, 0x1, UPT ;  /* 0x000000013600788c */ /* 0x000fc8000bf05270 */
[----:B------:R-:W-:-:S04]  /*4c90*/  USEL UR45, URZ, 0x1, UP0 ;  /* 0x000000013f2d7887 */ /* 0x000fc80008000000 */
[----:B------:R-:W-:-:S04]  /*4ca0*/  ULOP3.LUT UR45, UR55, UR45, URZ, 0x3c, !UPT ;  /* 0x0000002d372d7292 */ /* 0x000fc8000f8e3c3f */
[----:B------:R-:W-:Y:S08]  /*4cb0*/  @P2 BRA `(.L_x_7560) ;  /* 0x0000000000382947 */ /* 0x000ff00003800000 */
[----:B------:R-:W-:Y:S05]  /*4cc0*/  @!P0 BRA `(.L_x_7561) ;  /* 0x0000000000048947 */ /* 0x000fea0003800000 */
[----:B------:R-:W-:Y:S01]  /*4cd0*/  BPT.TRAP 0x1 ;  /* 0x000000040000795c */ /* 0x000fe20000300000 */
.L_x_7561:
        /* <DEDUP_REMOVED lines=9> */
.L_x_7562:
[----:B-1----:R-:W-:Y:S05]  /*4d70*/  @P1 BRA `(.L_x_7560) ;  /* 0x0000000000081947 */ /* 0x002fea0003800000 */
[----:B------:R-:W1:Y:S02]  /*4d80*/  SYNCS.PHASECHK.TRANS64.TRYWAIT P1, [UR6+0x28830], R6 ;  /* 0x02883006ff0075a7 */ /* 0x000e640008020146 */
[----:B-1----:R-:W-:Y:S05]  /*4d90*/  @!P1 BRA `(.L_x_7563) ;  /* 0x000000e400e49947 */ /* 0x002fea0003800000 */
.L_x_7560:
        /* <DEDUP_REMOVED lines=13> */
[----:B------:R-:W-:Y:S02]  /*4e70*/  UIADD3 UR6, UR34, 0x2, URZ ;  /* 0x0000000222067890 */ /* 0x000fe4000fffe03f */
        /* <DEDUP_REMOVED lines=36> */
.L_x_7565:
[----:B------:R-:W-:Y:S01]  /*50c0*/  ULEA UR6, UR54, UR40, 0x3 ;  /* 0x0000002836067291 */ /* 0x000fe2000f8e183f */
[----:B------:R-:W-:-:S05]  /*50d0*/  IMAD.U32 R6, RZ, RZ, UR55 ;  /* 0x00000037ff067e24 */ /* 0x000fca000f8e00ff */
[----:B------:R-:W-:-:S04]  /*50e0*/  SHF.L.U32 R6, R6, 0x1f, RZ ;  /* 0x0000001f06067819 */ /* 0x000fc800000006ff */
[----:B------:R0:W1:Y:S01]  /*50f0*/  SYNCS.PHASECHK.TRANS64.TRYWAIT P1, [UR6+0x28850], R6 ;  /* 0x02885006ff0075a7 */ /* 0x0000620008020146 */
[----:B------:R-:W-:Y:S05]  /*5100*/  @!P0 BRA `(.L_x_7566) ;  /* 0x0000000000048947 */ /* 0x000fea0003800000 */
[----:B------:R-:W-:Y:S01]  /*5110*/  BPT.TRAP 0x1 ;  /* 0x000000040000795c */ /* 0x000fe20000300000 */
.L_x_7566:
[----:B-1----:R-:W-:Y:S05]  /*5120*/  @P1 BRA `(.L_x_7564) ;  /* 0x0000000000081947 */ /* 0x002fea0003800000 */
[----:B------:R-:W1:Y:S02]  /*5130*/  SYNCS.PHASECHK.TRANS64.TRYWAIT P1, [UR6+0x28850], R6 ;  /* 0x02885006ff0075a7 */ /* 0x000e640008020146 */
[----:B-1----:R-:W-:Y:S05]  /*5140*/  @!P1 BRA `(.L_x_7567) ;  /* 0x000000e400109947 */ /* 0x002fea0003800000 */
.L_x_7564:
        /* <DEDUP_REMOVED lines=49> */
.L_x_7568:
[----:B------:R-:W-:Y:S01]  /*5460*/  UISETP.NE.AND UP1, UPT, UR42, URZ, UPT ;  /* 0x0000003f2a00728c */ /* 0x000fe2000bf25270 */
[----:B------:R-:W1:Y:S01]  /*5470*/  LDC R8, c[0x0][0x288] ;  /* 0x0000a200ff087b82 */ /* 0x000e620000000800 */
[----:B0-----:R-:W-:Y:S01]  /*5480*/  IMAD.MOV.U32 R6, RZ, RZ, R0 ;  /* 0x000000ffff067224 */ /* 0x001fe200078e0000 */
[----:B------:R-:W-:Y:S01]  /*5490*/  UISETP.NE.AND UP0, UPT, UR41, URZ, UPT ;  /* 0x0000003f2900728c */ /* 0x000fe2000bf05270 */
[----:B------:R-:W-:Y:S01]  /*54a0*/  IMAD.SHL.U32 R22, R14, 0x80, RZ ;  /* 0x000000800e167824 */ /* 0x000fe200078e00ff */
[----:B------:R-:W-:Y:S01]  /*54b0*/  ULEA UR6, UR46, UR40, 0x3 ;  /* 0x000000282e067291 */ /* 0x000fe2000f8e183f */
[----:B------:R-:W-:Y:S02]  /*54c0*/  PLOP3.LUT P1, PT, PT, PT, UP1, 0x80, 0x0 ;  /* 0x000000000000781c */ /* 0x000fe40003f2f018 */
[----:B------:R-:W-:Y:S01]  /*54d0*/  PLOP3.LUT P2, PT, PT, PT, UP1, 0x80, 0x0 ;  /* 0x000000000000781c */ /* 0x000fe20003f4f018 */
[----:B------:R-:W-:Y:S01]  /*54e0*/  UIADD3 UR6, UR6, 0x28840, URZ ;  /* 0x0002884006067890 */ /* 0x000fe2000fffe03f */
[----:B------:R-:W-:Y:S01]  /*54f0*/  IADD3 R18, -R22, 0x1, RZ ;  /* 0x0000000116127810 */ /* 0x000fe20007ffe1ff */
[----:B------:R-:W-:Y:S01]  /*5500*/  @UP1 ULDC UR7, c[0x0][0x44c] ;  /* 0x0001130000071ab9 */ /* 0x000fe20000000800 */
[----:B------:R-:W-:Y:S01]  /*5510*/  @UP1 ULDC UR10, c[0x0][0x450] ;  /* 0x00011400000a1ab9 */ /* 0x000fe20000000800 */
[----:B------:R-:W-:-:S06]  /*5520*/  UPRMT UR6, UR43, 0x654, UR6 ;  /* 0x000006542b067896 */ /* 0x000fcc0008000006 */
[----:B------:R-:W-:Y:S01]  /*5530*/  @P1 IMAD.HI.U32 R7, R0, UR7, RZ ;  /* 0x0000000700071c27 */ /* 0x000fe2000f8e00ff */
[----:B------:R-:W-:Y:S02]  /*5540*/  PLOP3.LUT P1, PT, PT, PT, UP0, 0x40, 0x0 ;  /* 0x000000000000781c */ /* 0x000fe40003f2e808 */
[----:B------:R-:W-:Y:S02]  /*5550*/  SYNCS.ARRIVE.TRANS64.RED.A1T0 RZ, [UR6], RZ ;  /* 0x000000ffffff79a7 */ /* 0x000fe40008100406 */
[----:B------:R-:W-:Y:S01]  /*5560*/  @P2 SHF.R.U32.HI R6, RZ, UR10, R7 ;  /* 0x0000000aff062c19 */ /* 0x000fe20008011607 */
[----:B------:R-:W-:-:S04]  /*5570*/  IMAD R7, R3, -0x2, R18 ;  /* 0xfffffffe03077824 */ /* 0x000fc800078e0212 */
[----:B------:R-:W0:Y:S01]  /*5580*/  SHFL.IDX PT, R9, R6, RZ, 0x1c1f ;  /* 0x001c1fff06097589 */ /* 0x000e2200000e0000 */
[----:B------:R-:W-:-:S04]  /*5590*/  IMAD R7, R2, UR51, R7 ;  /* 0x0000003302077c24 */ /* 0x000fc8000f8e0207 */
[----:B-1----:R-:W-:-:S04]  /*55a0*/  IMAD.IADD R7, R7, 0x1, -R8 ;  /* 0x0000000107077824 */ /* 0x002fc800078e0a08 */
[C---:B------:R-:W-:Y:S02]  /*55b0*/  VIADD R152, R7.reuse, UR52 ;  /* 0x0000003407987c36 */ /* 0x040fe40008000000 */
[----:B------:R-:W-:Y:S02]  /*55c0*/  VIADD R154, R7, UR47 ;  /* 0x0000002f079a7c36 */ /* 0x000fe40008000000 */
[--C-:B0-----:R-:W-:Y:S02]  /*55d0*/  IMAD.IADD R7, R152, 0x1, R9.reuse ;  /* 0x0000000198077824 */ /* 0x101fe400078e0209 */
[----:B------:R-:W-:Y:S01]  /*55e0*/  IMAD.IADD R18, R154, 0x1, R9 ;  /* 0x000000019a127824 */ /* 0x000fe200078e0209 */
[----:B------:R-:W-:Y:S06]  /*55f0*/  @P1 BRA `(.L_x_7569) ;  /* 0x00000000005c1947 */ /* 0x000fec0003800000 */
[----:B------:R-:W-:Y:S01]  /*5600*/  IMAD R9, R2, UR51, R9 ;  /* 0x0000003302097c24 */ /* 0x000fe2000f8e0209 */
[----:B------:R-:W-:Y:S03]  /*5610*/  BSSY B0, `(.L_x_7570) ;  /* 0x0000011000007945 */ /* 0x000fe60003800000 */
[----:B------:R-:W-:-:S05]  /*5620*/  IMAD.IADD R9, R9, 0x1, -R8 ;  /* 0x0000000109097824 */ /* 0x000fca00078e0a08 */
[----:B------:R-:W-:-:S13]  /*5630*/  ISETP.GT.AND P1, PT, R9, -0x1, PT ;  /* 0xffffffff0900780c */ /* 0x000fda0003f24270 */
[----:B------:R-:W-:Y:S05]  /*5640*/  @P1 BRA `(.L_x_7571) ;  /* 0x0000000000201947 */ /* 0x000fea0003800000 */
[----:B------:R-:W-:Y:S01]  /*5650*/  IMAD.U32 R15, RZ, RZ, UR50 ;  /* 0x00000032ff0f7e24 */ /* 0x000fe2000f8e00ff */
[----:B------:R-:W-:-:S04]  /*5660*/  LOP3.LUT R9, RZ, R9, RZ, 0x33, !PT ;  /* 0x00000009ff097212 */ /* 0x000fc800078e33ff */
[----:B------:R-:W-:-:S13]  /*5670*/  ISETP.NE.AND P1, PT, R15, 0x1, PT ;  /* 0x000000010f00780c */ /* 0x000fda0003f25270 */
[----:B------:R-:W0:Y:S02]  /*5680*/  @P1 LDC.64 R20, c[0x0][0x9e8] ;  /* 0x00027a00ff141b82 */ /* 0x000e240000000a00 */
[----:B0-----:R-:W-:-:S05]  /*5690*/  @P1 IMAD.HI.U32 R20, R9, R20, RZ ;  /* 0x0000001409141227 */ /* 0x001fca00078e00ff */
[----:B------:R-:W-:-:S04]  /*56a0*/  @P1 SHF.R.U32.HI R9, RZ, R21, R20 ;  /* 0x00000015ff091219 */ /* 0x000fc80000011614 */
[----:B------:R-:W-:Y:S01]  /*56b0*/  LOP3.LUT R9, RZ, R9, RZ, 0x33, !PT ;  /* 0x00000009ff097212 */ /* 0x000fe200078e33ff */
[----:B------:R-:W-:Y:S06]  /*56c0*/  BRA `(.L_x_7572) ;  /* 0x0000000000147947 */ /* 0x000fec0003800000 */
.L_x_7571:
[----:B------:R-:W-:-:S05]  /*56d0*/  IMAD.U32 R15, RZ, RZ, UR50 ;  /* 0x00000032ff0f7e24 */ /* 0x000fca000f8e00ff */
[----:B------:R-:W-:-:S13]  /*56e0*/  ISETP.NE.AND P1, PT, R15, 0x1, PT ;  /* 0x000000010f00780c */ /* 0x000fda0003f25270 */
[----:B------:R-:W0:Y:S02]  /*56f0*/  @P1 LDC.64 R20, c[0x0][0x9e8] ;  /* 0x00027a00ff141b82 */ /* 0x000e240000000a00 */
[----:B0-----:R-:W-:-:S05]  /*5700*/  @P1 IMAD.HI.U32 R20, R9, R20, RZ ;  /* 0x0000001409141227 */ /* 0x001fca00078e00ff */
[----:B------:R-:W-:-:S07]  /*5710*/  @P1 SHF.R.U32.HI R9, RZ, R21, R20 ;  /* 0x00000015ff091219 */ /* 0x000fce0000011614 */
.L_x_7572:
[----:B------:R-:W-:Y:S05]  /*5720*/  BSYNC B0 ;  /* 0x0000000000007941 */ /* 0x000fea0003800000 */
.L_x_7570:
[----:B------:R-:W-:-:S04]  /*5730*/  IMAD R20, R9, R15, -R22 ;  /* 0x0000000f09147224 */ /* 0x000fc800078e0a16 */
[----:B------:R-:W-:-:S05]  /*5740*/  IMAD R20, R3, -0x2, R20 ;  /* 0xfffffffe03147824 */ /* 0x000fca00078e0214 */
[----:B------:R-:W-:Y:S02]  /*5750*/  VIADDMNMX R7, R20, R15, R7, PT ;  /* 0x0000000f14077246 */ /* 0x000fe40003800107 */
[----:B------:R-:W-:-:S07]  /*5760*/  VIMNMX R18, R18, R20, !PT ;  /* 0x0000001412127248 */ /* 0x000fce0007fe0100 */
.L_x_7569:
[----:B------:R-:W-:Y:S01]  /*5770*/  ISETP.GT.AND P1, PT, R14, -0x1, PT ;  /* 0xffffffff0e00780c */ /* 0x000fe20003f24270 */
[----:B------:R-:W0:Y:S01]  /*5780*/  SHFL.IDX PT, R159, R6, 0x1, 0x1c1f ;  /* 0x003c1f00069f7f89 */ /* 0x000e2200000e0000 */
[----:B------:R-:W-:Y:S02]  /*5790*/  UISETP.NE.AND UP0, UPT, UR41, URZ, UPT ;  /* 0x0000003f2900728c */ /* 0x000fe4000bf05270 */
[C---:B------:R-:W-:Y:S02]  /*57a0*/  ISETP.GT.AND P2, PT, R18.reuse, 0x1, P1 ;  /* 0x000000011200780c */ /* 0x040fe40000f44270 */
[----:B------:R-:W-:Y:S02]  /*57b0*/  ISETP.GT.AND P3, PT, R18, 0x8, P1 ;  /* 0x000000081200780c */ /* 0x000fe40000f64270 */
[C---:B------:R-:W-:Y:S02]  /*57c0*/  ISETP.LT.OR P2, PT, R7.reuse, 0x2, P2 ;  /* 0x000000020700780c */ /* 0x040fe40001741670 */
[----:B------:R-:W-:-:S02]  /*57d0*/  ISETP.LT.OR P3, PT, R7, 0x9, P3 ;  /* 0x000000090700780c */ /* 0x000fc40001f61670 */
[C---:B------:R-:W-:Y:S02]  /*57e0*/  ISETP.GT.AND P6, PT, R18.reuse, RZ, P1 ;  /* 0x000000ff1200720c */ /* 0x040fe40000fc4270 */
[----:B------:R-:W-:Y:S02]  /*57f0*/  FSEL R15, R25, -INF , !P2 ;  /* 0xff800000190f7808 */ /* 0x000fe40005000000 */
[----:B------:R-:W-:Y:S02]  /*5800*/  ISETP.GT.AND P2, PT, R18, 0x18, P1 ;  /* 0x000000181200780c */ /* 0x000fe40000f44270 */
[----:B------:R-:W-:Y:S02]  /*5810*/  FSEL R173, R28, -INF , !P3 ;  /* 0xff8000001cad7808 */ /* 0x000fe40005800000 */
[----:B------:R-:W-:Y:S02]  /*5820*/  ISETP.GT.AND P3, PT, R18, 0x19, P1 ;  /* 0x000000191200780c */ /* 0x000fe40000f64270 */
[----:B------:R-:W-:-:S02]  /*5830*/  ISETP.LT.OR P6, PT, R7, 0x1, P6 ;  /* 0x000000010700780c */ /* 0x000fc400037c1670 */
[C---:B------:R-:W-:Y:S01]  /*5840*/  ISETP.LT.OR P2, PT, R7.reuse, 0x19, P2 ;  /* 0x000000190700780c */ /* 0x040fe20001741670 */
[----:B0-----:R-:W-:Y:S01]  /*5850*/  IMAD.IADD R20, R154, 0x1, R159 ;  /* 0x000000019a147824 */ /* 0x001fe200078e029f */
[----:B------:R-:W-:Y:S02]  /*5860*/  ISETP.LT.OR P3, PT, R7, 0x1a, P3 ;  /* 0x0000001a0700780c */ /* 0x000fe40001f61670 */
[----:B------:R-:W-:Y:S02]  /*5870*/  FSEL R167, R24, -INF , !P6 ;  /* 0xff80000018a77808 */ /* 0x000fe40007000000 */
[C---:B------:R-:W-:Y:S02]  /*5880*/  ISETP.GT.AND P5, PT, R18.reuse, 0x9, P1 ;  /* 0x000000091200780c */ /* 0x040fe40000fa4270 */
[C---:B------:R-:W-:Y:S02]  /*5890*/  ISETP.GT.AND P4, PT, R18.reuse, 0x10, P1 ;  /* 0x000000101200780c */ /* 0x040fe40000f84270 */
[----:B------:R-:W-:-:S02]  /*58a0*/  ISETP.GT.AND P6, PT, R18, 0x11, P1 ;  /* 0x000000111200780c */ /* 0x000fc40000fc4270 */
[----:B------:R-:W-:Y:S02]  /*58b0*/  FSEL R177, R36, -INF , !P2 ;  /* 0xff80000024b17808 */ /* 0x000fe40005000000 */
[C---:B------:R-:W-:Y:S02]  /*58c0*/  ISETP.GT.AND P2, PT, R18.reuse, 0x29, P1 ;  /* 0x000000291200780c */ /* 0x040fe40000f44270 */
        /* <DEDUP_REMOVED lines=10> */
[C---:B------:R-:W-:Y:S02]  /*5970*/  ISETP.GT.AND P5, PT, R18.reuse, 0x20, P1 ;  /* 0x000000201200780c */ /* 0x040fe40000fa4270 */
[C---:B------:R-:W-:Y:S02]  /*5980*/  ISETP.GT.AND P4, PT, R18.reuse, 0x21, P1 ;  /* 0x000000211200780c */ /* 0x040fe40000f84270 */
[----:B------:R-:W-:Y:S02]  /*5990*/  ISETP.GT.AND P6, PT, R18, 0x28, P1 ;  /* 0x000000281200780c */ /* 0x000fe40000fc4270 */
[----:B------:R-:W-:Y:S02]  /*59a0*/  FSEL R153, R45, -INF , !P2 ;  /* 0xff8000002d997808 */ /* 0x000fe40005000000 */
[----:B------:R-:W-:Y:S02]  /*59b0*/  FSEL R45, R48, -INF , !P3 ;  /* 0xff800000302d7808 */ /* 0x000fe40005800000 */
[----:B------:R-:W-:-:S02]  /*59c0*/  ISETP.GT.AND P3, PT, R18, 0x41, P1 ;  /* 0x000000411200780c */ /* 0x000fc40000f64270 */
[C---:B------:R-:W-:Y:S02]  /*59d0*/  ISETP.LT.OR P5, PT, R7.reuse, 0x21, P5 ;  /* 0x000000210700780c */ /* 0x040fe40002fa1670 */
[C---:B------:R-:W-:Y:S02]  /*59e0*/  ISETP.LT.OR P4, PT, R7.reuse, 0x22, P4 ;  /* 0x000000220700780c */ /* 0x040fe40002781670 */
[C---:B------:R-:W-:Y:S02]  /*59f0*/  ISETP.LT.OR P6, PT, R7.reuse, 0x29, P6 ;  /* 0x000000290700780c */ /* 0x040fe400037c1670 */
[----:B------:R-:W-:Y:S02]  /*5a00*/  ISETP.LT.OR P3, PT, R7, 0x42, P3 ;  /* 0x000000420700780c */ /* 0x000fe40001f61670 */
        /* <DEDUP_REMOVED lines=8> */
[----:B------:R-:W-:Y:S02]  /*5a90*/  ISETP.GT.AND P3, PT, R18, 0x58, P1 ;  /* 0x000000581200780c */ /* 0x000fe40000f64270 */
[C---:B------:R-:W-:Y:S02]  /*5aa0*/  ISETP.LT.OR P5, PT, R7.reuse, 0x32, P5 ;  /* 0x000000320700780c */ /* 0x040fe40002fa1670 */
[C---:B------:R-:W-:Y:S02]  /*5ab0*/  ISETP.LT.OR P4, PT, R7.reuse, 0x39, P4 ;  /* 0x000000390700780c */ /* 0x040fe40002781670 */
[C---:B------:R-:W-:Y:S02]  /*5ac0*/  ISETP.LT.OR P6, PT, R7.reuse, 0x3a, P6 ;  /* 0x0000003a0700780c */ /* 0x040fe400037c1670 */
[C---:B------:R-:W-:Y:S02]  /*5ad0*/  ISETP.LT.OR P2, PT, R7.reuse, 0x41, P2 ;  /* 0x000000410700780c */ /* 0x040fe40001741670 */
[----:B------:R-:W-:-:S02]  /*5ae0*/  ISETP.LT.OR P3, PT, R7, 0x59, P3 ;  /* 0x000000590700780c */ /* 0x000fc40001f61670 */
[----:B------:R-:W-:Y:S02]  /*5af0*/  FSEL R49, R49, -INF , !P5 ;  /* 0xff80000031317808 */ /* 0x000fe40006800000 */
[----:B------:R-:W-:Y:S02]  /*5b00*/  FSEL R41, R52, -INF , !P4 ;  /* 0xff80000034297808 */ /* 0x000fe40006000000 */
[----:B------:R-:W-:Y:S02]  /*5b10*/  FSEL R53, R53, -INF , !P6 ;  /* 0xff80000035357808 */ /* 0x000fe40007000000 */
[----:B------:R-:W-:Y:S02]  /*5b20*/  FSEL R37, R56, -INF , !P2 ;  /* 0xff80000038257808 */ /* 0x000fe40005000000 */
[C---:B------:R-:W-:Y:S02]  /*5b30*/  ISETP.GT.AND P5, PT, R18.reuse, 0x48, P1 ;  /* 0x000000481200780c */ /* 0x040fe40000fa4270 */
[----:B------:R-:W-:-:S02]  /*5b40*/  ISETP.GT.AND P4, PT, R18, 0x49, P1 ;  /* 0x000000491200780c */ /* 0x000fc40000f84270 */
[C---:B------:R-:W-:Y:S02]  /*5b50*/  ISETP.GT.AND P6, PT, R18.reuse, 0x50, P1 ;  /* 0x000000501200780c */ /* 0x040fe40000fc4270 */
[----:B------:R-:W-:Y:S02]  /*5b60*/  ISETP.GT.AND P2, PT, R18, 0x51, P1 ;  /* 0x000000511200780c */ /* 0x000fe40000f44270 */
        /* <DEDUP_REMOVED lines=28> */
[----:B------:R-:W-:Y:S01]  /*5d30*/  ISETP.GT.AND P2, PT, R18, 0x79, P1 ;  /* 0x000000791200780c */ /* 0x000fe20000f44270 */
[----:B------:R-:W-:Y:S01]  /*5d40*/  IMAD.IADD R18, R152, 0x1, R159 ;  /* 0x0000000198127824 */ /* 0x000fe200078e029f */
        /* <DEDUP_REMOVED lines=22> */
.L_x_7575:
[----:B------:R-:W-:-:S05]  /*5eb0*/  IMAD.U32 R24, RZ, RZ, UR50 ;  /* 0x00000032ff187e24 */ /* 0x000fca000f8e00ff */
[----:B------:R-:W-:-:S13]  /*5ec0*/  ISETP.NE.AND P2, PT, R24, 0x1, PT ;  /* 0x000000011800780c */ /* 0x000fda0003f45270 */
[----:B------:R-:W0:Y:S02]  /*5ed0*/  @P2 LDC.64 R158, c[0x0][0x9e8] ;  /* 0x00027a00ff9e2b82 */ /* 0x000e240000000a00 */
[----:B0-----:R-:W-:-:S05]  /*5ee0*/  @P2 IMAD.HI.U32 R6, R7, R158, RZ ;  /* 0x0000009e07062227 */ /* 0x001fca00078e00ff */
[----:B------:R-:W-:-:S07]  /*5ef0*/  @P2 SHF.R.U32.HI R7, RZ, R159, R6 ;  /* 0x0000009fff072219 */ /* 0x000fce0000011606 */
.L_x_7576:
[----:B------:R-:W-:Y:S05]  /*5f00*/  BSYNC B0 ;  /* 0x0000000000007941 */ /* 0x000fea0003800000 */
.L_x_7574:
[----:B------:R-:W-:-:S04]  /*5f10*/  IMAD R6, R7, R24, -R22 ;  /* 0x0000001807067224 */ /* 0x000fc800078e0a16 */
[----:B------:R-:W-:-:S05]  /*5f20*/  IMAD R7, R3, -0x2, R6 ;  /* 0xfffffffe03077824 */ /* 0x000fca00078e0206 */
[----:B------:R-:W-:Y:S02]  /*5f30*/  VIADDMNMX R18, R7, R24, R18, PT ;  /* 0x0000001807127246 */ /* 0x000fe40003800112 */
[----:B------:R-:W-:-:S07]  /*5f40*/  VIMNMX R20, R20, R7, !PT ;  /* 0x0000000714147248 */ /* 0x000fce0007fe0100 */
.L_x_7573:
        /* <DEDUP_REMOVED lines=13> */
[C---:B------:R-:W-:Y:S02]  /*6020*/  ISETP.GT.AND P5, PT, R20.reuse, RZ, P1 ;  /* 0x000000ff1400720c */ /* 0x040fe40000fa4270 */
        /* <DEDUP_REMOVED lines=17> */
[----:B------:R-:W-:Y:S02]  /*6140*/  ISETP.LT.OR P4, PT, R18, 0xa, P4 ;  /* 0x0000000a1200780c */ /* 0x000fe40002781670 */
[----:B------:R-:W-:Y:S02]  /*6150*/  FMNMX.FTZ R6, R37, R6, !PT ;  /* 0x0000000625067209 */ /* 0x000fe40007810000 */
[----:B------:R-:W-:Y:S02]  /*6160*/  FSEL R161, R30, -INF , !P3 ;  /* 0xff8000001ea17808 */ /* 0x000fe40005800000 */
[----:B------:R-:W-:Y:S02]  /*6170*/  FMNMX.FTZ R6, R57, R6, !PT ;  /* 0x0000000639067209 */ /* 0x000fe40007810000 */
[----:B------:R-:W-:-:S02]  /*6180*/  ISETP.GT.AND P2, PT, R20, 0x11, P1 ;  /* 0x000000111400780c */ /* 0x000fc40000f44270 */
[----:B------:R-:W-:Y:S02]  /*6190*/  FMNMX.FTZ R6, R25, R6, !PT ;  /* 0x0000000619067209 */ /* 0x000fe40007810000 */
[----:B------:R-:W-:Y:S02]  /*61a0*/  FSEL R31, R31, -INF , !P4 ;  /* 0xff8000001f1f7808 */ /* 0x000fe40006000000 */
[----:B------:R-:W-:Y:S02]  /*61b0*/  FMNMX.FTZ R6, R61, R6, !PT ;  /* 0x000000063d067209 */ /* 0x000fe40007810000 */
[----:B------:R-:W-:Y:S02]  /*61c0*/  ISETP.GT.AND P3, PT, R20, 0x18, P1 ;  /* 0x000000181400780c */ /* 0x000fe40000f64270 */
[----:B------:R-:W-:Y:S02]  /*61d0*/  FMNMX.FTZ R6, R17, R6, !PT ;  /* 0x0000000611067209 */ /* 0x000fe40007810000 */
[----:B------:R-:W-:-:S02]  /*61e0*/  ISETP.LT.OR P2, PT, R18, 0x12, P2 ;  /* 0x000000121200780c */ /* 0x000fc40001741670 */
[----:B------:R-:W-:Y:S02]  /*61f0*/  FMNMX.FTZ R6, R65, R6, !PT ;  /* 0x0000000641067209 */ /* 0x000fe40007810000 */
[----:B------:R-:W-:Y:S02]  /*6200*/  ISETP.GT.AND P4, PT, R20, 0x19, P1 ;  /* 0x000000191400780c */ /* 0x000fe40000f84270 */
[----:B------:R-:W-:Y:S02]  /*6210*/  FMNMX.FTZ R6, R19, R6, !PT ;  /* 0x0000000613067209 */ /* 0x000fe40007810000 */
[C---:B------:R-:W-:Y:S02]  /*6220*/  ISETP.LT.OR P3, PT, R18.reuse, 0x19, P3 ;  /* 0x000000191200780c */ /* 0x040fe40001f61670 */
[----:B------:R-:W-:Y:S02]  /*6230*/  FMNMX.FTZ R6, R69, R6, !PT ;  /* 0x0000000645067209 */ /* 0x000fe40007810000 */
[----:B------:R-:W-:-:S02]  /*6240*/  ISETP.LT.OR P4, PT, R18, 0x1a, P4 ;  /* 0x0000001a1200780c */ /* 0x000fc40002781670 */
[----:B------:R-:W-:Y:S02]  /*6250*/  FMNMX.FTZ R6, R21, R6, !PT ;  /* 0x0000000615067209 */ /* 0x000fe40007810000 */
[----:B------:R-:W-:Y:S02]  /*6260*/  FSEL R169, R38, -INF , !P3 ;  /* 0xff80000026a97808 */ /* 0x000fe40005800000 */
[----:B------:R-:W-:Y:S02]  /*6270*/  FMNMX.FTZ R6, R73, R6, !PT ;  /* 0x0000000649067209 */ /* 0x000fe40007810000 */
[----:B------:R-:W-:Y:S02]  /*6280*/  FSEL R39, R39, -INF , !P4 ;  /* 0xff80000027277808 */ /* 0x000fe40006000000 */
[----:B------:R-:W-:Y:S02]  /*6290*/  FMNMX.FTZ R6, R9, R6, !PT ;  /* 0x0000000609067209 */ /* 0x000fe40007810000 */
[----:B------:R-:W-:-:S02]  /*62a0*/  ISETP.GT.AND P3, PT, R20, 0x28, P1 ;  /* 0x000000281400780c */ /* 0x000fc40000f64270 */
        /* <DEDUP_REMOVED lines=9> */
[----:B------:R-:W0:Y:S01]  /*6340*/  LDC R6, c[0x0][0x988] ;  /* 0x00026200ff067b82 */ /* 0x000e220000000800 */
[C---:B------:R-:W-:Y:S02]  /*6350*/  ISETP.GT.AND P5, PT, R20.reuse, 0x38, P1 ;  /* 0x000000381400780c */ /* 0x040fe40000fa4270 */
[----:B------:R-:W1:Y:S01]  /*6360*/  SHFL.BFLY PT, R7, R22, 0x2, 0x1f ;  /* 0x0c401f0016077f89 */ /* 0x000e6200000e0000 */
[----:B------:R-:W-:-:S02]  /*6370*/  ISETP.GT.AND P4, PT, R20, 0x39, P1 ;  /* 0x000000391400780c */ /* 0x000fc40000f84270 */
[C---:B------:R-:W-:Y:S02]  /*6380*/  ISETP.LT.OR P5, PT, R18.reuse, 0x39, P5 ;  /* 0x000000391200780c */ /* 0x040fe40002fa1670 */
[----:B------:R-:W-:Y:S02]  /*6390*/  ISETP.LT.OR P4, PT, R18, 0x3a, P4 ;  /* 0x0000003a1200780c */ /* 0x000fe40002781670 */
[----:B-1----:R-:W-:-:S05]  /*63a0*/  FMNMX.FTZ R24, R22, R7, !PT ;  /* 0x0000000716187209 */ /* 0x002fca0007810000 */
[----:B------:R-:W1:Y:S02]  /*63b0*/  SHFL.BFLY PT, R7, R24, 0x1, 0x1f ;  /* 0x0c201f0018077f89 */ /* 0x000e6400000e0000 */
[----:B-1----:R-:W-:Y:S02]  /*63c0*/  FMNMX.FTZ R7, R24, R7, !PT ;  /* 0x0000000718077209 */ /* 0x002fe40007810000 */
[----:B------:R-:W-:Y:S02]  /*63d0*/  FMNMX.FTZ R24, R26, R13, !PT ;  /* 0x0000000d1a187209 */ /* 0x000fe40007810000 */
[C---:B------:R-:W-:Y:S01]  /*63e0*/  FSETP.NEU.FTZ.AND P6, PT, R7.reuse, -INF , PT ;  /* 0xff8000000700780b */ /* 0x040fe20003fdd000 */
[----:B0-----:R-:W-:Y:S01]  /*63f0*/  FMUL.FTZ R22, R7, R6 ;  /* 0x0000000607167220 */ /* 0x001fe20000410000 */
[----:B------:R-:W-:-:S04]  /*6400*/  FMNMX.FTZ R24, R159, R24, !PT ;  /* 0x000000189f187209 */ /* 0x000fc80007810000 */
[----:B------:R-:W-:Y:S02]  /*6410*/  FMNMX.FTZ R24, R161, R24, !PT ;  /* 0x00000018a1187209 */ /* 0x000fe40007810000 */
[----:B------:R-:W-:Y:S02]  /*6420*/  FSEL R22, R22, RZ, P6 ;  /* 0x000000ff16167208 */ /* 0x000fe40003000000 */
[----:B------:R-:W-:-:S03]  /*6430*/  FMNMX.FTZ R24, R31, R24, !PT ;  /* 0x000000181f187209 */ /* 0x000fc60007810000 */
[-CC-:B------:R-:W-:Y:S01]  /*6440*/  FFMA.FTZ R180, R167, R6.reuse, -R22.reuse ;  /* 0x00000006a7b47223 */ /* 0x180fe20000010816 */
[----:B------:R-:W-:Y:S01]  /*6450*/  FSEL R167, R35, -INF , !P2 ;  /* 0xff80000023a77808 */ /* 0x000fe20005000000 */
[--C-:B------:R-:W-:Y:S01]  /*6460*/  FFMA.FTZ R182, R173, R6, -R22.reuse ;  /* 0x00000006adb67223 */ /* 0x100fe20000010816 */
[----:B------:R-:W-:Y:S01]  /*6470*/  FMNMX.FTZ R24, R163, R24, !PT ;  /* 0x00000018a3187209 */ /* 0x000fe20007810000 */
[-CC-:B------:R-:W-:Y:S01]  /*6480*/  FFMA.FTZ R176, R179, R6.reuse, -R22.reuse ;  /* 0x00000006b3b07223 */ /* 0x180fe20000010816 */
[----:B------:R-:W-:Y:S01]  /*6490*/  ISETP.GT.AND P2, PT, R20, 0x21, P1 ;  /* 0x000000211400780c */ /* 0x000fe20000f44270 */
        /* <DEDUP_REMOVED lines=20> */
[-CC-:B------:R-:W-:Y:S01]  /*65e0*/  FFMA.FTZ R37, R57, R6.reuse, -R22.reuse ;  /* 0x0000000639257223 */ /* 0x180fe20000010816 */
[----:B------:R-:W-:Y:S01]  /*65f0*/  ISETP.LT.OR P2, PT, R18, 0x31, P2 ;  /* 0x000000311200780c */ /* 0x000fe20001741670 */
[--C-:B------:R-:W-:Y:S01]  /*6600*/  FFMA.FTZ R166, R25, R6, -R22.reuse ;  /* 0x0000000619a67223 */ /* 0x100fe20000010816 */
[----:B------:R-:W-:Y:S01]  /*6610*/  FMNMX.FTZ R24, R173, R24, !PT ;  /* 0x00000018ad187209 */ /* 0x000fe20007810000 */
[-CC-:B------:R-:W-:Y:S01]  /*6620*/  FFMA.FTZ R25, R61, R6.reuse, -R22.reuse ;  /* 0x000000063d197223 */ /* 0x180fe20000010816 */
[----:B------:R-:W-:Y:S01]  /*6630*/  FSEL R179, R50, -INF , !P2 ;  /* 0xff80000032b37808 */ /* 0x000fe20005000000 */
        /* <DEDUP_REMOVED lines=10> */
[----:B------:R-:W-:Y:S01]  /*66e0*/  MUFU.EX2 R180, R180 ;  /* 0x000000b400b47308 */ /* 0x000fe20000000800 */
[----:B------:R-:W-:Y:S01]  /*66f0*/  FSEL R177, R54, -INF , !P5 ;  /* 0xff80000036b17808 */ /* 0x000fe20006800000 */
[--C-:B------:R-:W-:Y:S01]  /*6700*/  FFMA.FTZ R162, R19, R6, -R22.reuse ;  /* 0x0000000613a27223 */ /* 0x100fe20000010816 */
[----:B------:R-:W-:Y:S01]  /*6710*/  FMNMX.FTZ R24, R181, R24, !PT ;  /* 0x00000018b5187209 */ /* 0x000fe20007810000 */
[-CC-:B------:R-:W-:Y:S01]  /*6720*/  FFMA.FTZ R156, R21, R6.reuse, -R22.reuse ;  /* 0x00000006159c7223 */ /* 0x180fe20000010816 */
[----:B------:R-:W-:Y:S01]  /*6730*/  ISETP.GT.AND P3, PT, R20, 0x41, P1 ;  /* 0x000000411400780c */ /* 0x000fe20000f64270 */
[-CC-:B------:R-:W-:Y:S01]  /*6740*/  FFMA.FTZ R152, R33, R6.reuse, -R22.reuse ;  /* 0x0000000621987223 */ /* 0x180fe20000010816 */
[----:B------:R-:W-:Y:S01]  /*6750*/  ISETP.LT.OR P2, PT, R18, 0x41, P2 ;  /* 0x000000411200780c */ /* 0x000fe20001741670 */
[-CC-:B------:R-:W-:Y:S01]  /*6760*/  FFMA.FTZ R154, R29, R6.reuse, -R22.reuse ;  /* 0x000000061d9a7223 */ /* 0x180fe20000010816 */
[----:B------:R-:W-:Y:S01]  /*6770*/  FSEL R175, R55, -INF , !P4 ;  /* 0xff80000037af7808 */ /* 0x000fe20006000000 */
[--C-:B------:R-:W-:Y:S01]  /*6780*/  FFMA.FTZ R55, R153, R6, -R22.reuse ;  /* 0x0000000699377223 */ /* 0x100fe20000010816 */
[----:B------:R-:W-:Y:S01]  /*6790*/  FMNMX.FTZ R24, R177, R24, !PT ;  /* 0x00000018b1187209 */ /* 0x000fe20007810000 */
[-CC-:B------:R-:W-:Y:S01]  /*67a0*/  FFMA.FTZ R23, R23, R6.reuse, -R22.reuse ;  /* 0x0000000617177223 */ /* 0x180fe20000010816 */
[----:B------:R-:W-:Y:S01]  /*67b0*/  ISETP.GT.AND P5, PT, R20, 0x48, P1 ;  /* 0x000000481400780c */ /* 0x000fe20000fa4270 */
[-CC-:B------:R-:W-:Y:S01]  /*67c0*/  FFMA.FTZ R19, R69, R6.reuse, -R22.reuse ;  /* 0x0000000645137223 */ /* 0x180fe20000010816 */
[----:B------:R-:W-:Y:S01]  /*67d0*/  FSEL R183, R58, -INF , !P2 ;  /* 0xff8000003ab77808 */ /* 0x000fe20005000000 */
[-CC-:B------:R-:W-:Y:S01]  /*67e0*/  FFMA.FTZ R21, R73, R6.reuse, -R22.reuse ;  /* 0x0000000649157223 */ /* 0x180fe20000010816 */
[----:B------:R-:W-:Y:S01]  /*67f0*/  ISETP.LT.OR P3, PT, R18, 0x42, P3 ;  /* 0x000000421200780c */ /* 0x000fe20001f61670 */
[--C-:B------:R-:W-:Y:S01]  /*6800*/  FFMA.FTZ R33, R81, R6, -R22.reuse ;  /* 0x0000000651217223 */ /* 0x100fe20000010816 */
[----:B------:R-:W-:Y:S01]  /*6810*/  FMNMX.FTZ R24, R175, R24, !PT ;  /* 0x00000018af187209 */ /* 0x000fe20007810000 */
[----:B------:R-:W-:Y:S01]  /*6820*/  FFMA.FTZ R29, R85, R6, -R22 ;  /* 0x00000006551d7223 */ /* 0x000fe20000010816 */
[----:B------:R-:W-:Y:S01]  /*6830*/  ISETP.GT.AND P4, PT, R20, 0x49, P1 ;  /* 0x000000491400780c */ /* 0x000fe20000f84270 */
[----:B------:R-:W-:Y:S01]  /*6840*/  MUFU.EX2 R15, R15 ;  /* 0x0000000f000f7308 */ /* 0x000fe20000000800 */
[----:B------:R-:W-:-:S02]  /*6850*/  ISETP.LT.OR P5, PT, R18, 0x49, P5 ;  /* 0x000000491200780c */ /* 0x000fc40002fa1670 */
[----:B------:R-:W-:Y:S02]  /*6860*/  FSEL R59, R59, -INF , !P3 ;  /* 0xff8000003b3b7808 */ /* 0x000fe40005800000 */
[----:B------:R-:W-:Y:S02]  /*6870*/  FMNMX.FTZ R24, R183, R24, !PT ;  /* 0x00000018b7187209 */ /* 0x000fe40007810000 */
[----:B------:R-:W-:Y:S01]  /*6880*/  ISETP.GT.AND P2, PT, R20, 0x50, P1 ;  /* 0x000000501400780c */ /* 0x000fe20000f44270 */
[----:B------:R-:W-:Y:S01]  /*6890*/  MUFU.EX2 R182, R182 ;  /* 0x000000b600b67308 */ /* 0x000fe20000000800 */
[----:B------:R-:W-:Y:S02]  /*68a0*/  FSEL R157, R62, -INF , !P5 ;  /* 0xff8000003e9d7808 */ /* 0x000fe40006800000 */
[----:B------:R-:W-:Y:S02]  /*68b0*/  ISETP.LT.OR P4, PT, R18, 0x4a, P4 ;  /* 0x0000004a1200780c */ /* 0x000fe40002781670 */
[----:B------:R-:W-:-:S02]  /*68c0*/  FMNMX.FTZ R24, R59, R24, !PT ;  /* 0x000000183b187209 */ /* 0x000fc40007810000 */
[----:B------:R-:W-:Y:S01]  /*68d0*/  ISETP.GT.AND P3, PT, R20, 0x51, P1 ;  /* 0x000000511400780c */ /* 0x000fe20000f64270 */
[----:B------:R-:W-:Y:S01]  /*68e0*/  MUFU.EX2 R23, R23 ;  /* 0x0000001700177308 */ /* 0x000fe20000000800 */
[----:B------:R-:W-:Y:S02]  /*68f0*/  ISETP.LT.OR P2, PT, R18, 0x51, P2 ;  /* 0x000000511200780c */ /* 0x000fe40001741670 */
[----:B------:R-:W-:Y:S02]  /*6900*/  FSEL R63, R63, -INF , !P4 ;  /* 0xff8000003f3f7808 */ /* 0x000fe40006000000 */
[----:B------:R-:W-:Y:S02]  /*6910*/  FMNMX.FTZ R24, R157, R24, !PT ;  /* 0x000000189d187209 */ /* 0x000fe40007810000 */
[----:B------:R-:W-:Y:S01]  /*6920*/  ISETP.GT.AND P5, PT, R20, 0x58, P1 ;  /* 0x000000581400780c */ /* 0x000fe20000fa4270 */
[----:B------:R-:W-:Y:S01]  /*6930*/  MUFU.EX2 R176, R176 ;  /* 0x000000b000b07308 */ /* 0x000fe20000000800 */
[----:B------:R-:W-:-:S02]  /*6940*/  FSEL R155, R66, -INF , !P2 ;  /* 0xff800000429b7808 */ /* 0x000fc40005000000 */
[----:B------:R-:W-:Y:S02]  /*6950*/  ISETP.LT.OR P3, PT, R18, 0x52, P3 ;  /* 0x000000521200780c */ /* 0x000fe40001f61670 */
[----:B------:R-:W-:Y:S02]  /*6960*/  FMNMX.FTZ R24, R63, R24, !PT ;  /* 0x000000183f187209 */ /* 0x000fe40007810000 */
[----:B------:R-:W-:Y:S01]  /*6970*/  ISETP.GT.AND P4, PT, R20, 0x59, P1 ;  /* 0x000000591400780c */ /* 0x000fe20000f84270 */
[----:B------:R-:W-:Y:S01]  /*6980*/  MUFU.EX2 R27, R27 ;  /* 0x0000001b001b7308 */ /* 0x000fe20000000800 */
[----:B------:R-:W-:Y:S02]  /*6990*/  ISETP.LT.OR P5, PT, R18, 0x59, P5 ;  /* 0x000000591200780c */ /* 0x000fe40002fa1670 */
[----:B------:R-:W-:Y:S02]  /*69a0*/  FSEL R67, R67, -INF , !P3 ;  /* 0xff80000043437808 */ /* 0x000fe40005800000 */
[----:B------:R-:W-:-:S02]  /*69b0*/  FMNMX.FTZ R24, R155, R24, !PT ;  /* 0x000000189b187209 */ /* 0x000fc40007810000 */
[----:B------:R-:W-:Y:S01]  /*69c0*/  ISETP.GT.AND P2, PT, R20, 0x60, P1 ;  /* 0x000000601400780c */ /* 0x000fe20000f44270 */
[----:B------:R-:W-:Y:S01]  /*69d0*/  MUFU.EX2 R178, R178 ;  /* 0x000000b200b27308 */ /* 0x000fe20000000800 */
[----:B------:R-:W-:Y:S02]  /*69e0*/  FSEL R153, R70, -INF , !P5 ;  /* 0xff80000046997808 */ /* 0x000fe40006800000 */
[----:B------:R-:W-:Y:S02]  /*69f0*/  ISETP.LT.OR P4, PT, R18, 0x5a, P4 ;  /* 0x0000005a1200780c */ /* 0x000fe40002781670 */
[----:B------:R-:W-:Y:S02]  /*6a00*/  FMNMX.FTZ R24, R67, R24, !PT ;  /* 0x0000001843187209 */ /* 0x000fe40007810000 */
        /* <DEDUP_REMOVED lines=32> */
[----:B------:R-:W-:-:S02]  /*6c10*/  ISETP.LT.OR P5, PT, R18, 0x79, P5 ;  /* 0x000000791200780c */ /* 0x000fc40002fa1670 */
[----:B------:R-:W-:Y:S02]  /*6c20*/  FSEL R83, R83, -INF , !P3 ;  /* 0xff80000053537808 */ /* 0x000fe40005800000 */
[----:B------:R-:W-:Y:S02]  /*6c30*/  FMNMX.FTZ R24, R165, R24, !PT ;  /* 0x00000018a5187209 */ /* 0x000fe40007810000 */
[----:B------:R-:W-:Y:S01]  /*6c40*/  ISETP.LT.OR P1, PT, R18, 0x7a, P1 ;  /* 0x0000007a1200780c */ /* 0x000fe20000f21670 */
[----:B------:R-:W-:Y:S01]  /*6c50*/  MUFU.EX2 R170, R170 ;  /* 0x000000aa00aa7308 */ /* 0x000fe20000000800 */
[----:B------:R-:W-:Y:S02]  /*6c60*/  FSEL R185, R86, -INF , !P5 ;  /* 0xff80000056b97808 */ /* 0x000fe40006800000 */
[----:B------:R-:W-:Y:S02]  /*6c70*/  FMNMX.FTZ R24, R83, R24, !PT ;  /* 0x0000001853187209 */ /* 0x000fe40007810000 */
[----:B------:R-:W-:-:S02]  /*6c80*/  FSEL R87, R87, -INF , !P1 ;  /* 0xff80000057577808 */ /* 0x000fc40004800000 */
[----:B------:R-:W-:Y:S01]  /*6c90*/  FMNMX.FTZ R24, R185, R24, !PT ;  /* 0x00000018b9187209 */ /* 0x000fe20007810000 */
[----:B------:R-:W-:Y:S01]  /*6ca0*/  MUFU.EX2 R41, R41 ;  /* 0x0000002900297308 */ /* 0x000fe20000000800 */
[----:B------:R-:W-:Y:S02]  /*6cb0*/  FSEL R65, R7, RZ, P6 ;  /* 0x000000ff07417208 */ /* 0x000fe40003000000 */
[----:B------:R-:W-:-:S03]  /*6cc0*/  FMNMX.FTZ R24, R87, R24, !PT ;  /* 0x0000001857187209 */ /* 0x000fc60007810000 */
[----:B------:R-:W-:Y:S02]  /*6cd0*/  FADD.FTZ R65, -R65, R12 ;  /* 0x0000000c41417221 */ /* 0x000fe40000010100 */
[----:B------:R-:W0:Y:S01]  /*6ce0*/  SHFL.BFLY PT, R57, R24, 0x2, 0x1f ;  /* 0x0c401f0018397f89 */ /* 0x000e2200000e0000 */
[----:B------:R-:W-:Y:S08]  /*6cf0*/  MUFU.EX2 R164, R164 ;  /* 0x000000a400a47308 */ /* 0x000ff00000000800 */
[----:B------:R-:W-:Y:S08]  /*6d00*/  MUFU.EX2 R37, R37 ;  /* 0x0000002500257308 */ /* 0x000ff00000000800 */
[----:B------:R-:W-:Y:S01]  /*6d10*/  MUFU.EX2 R166, R166 ;  /* 0x000000a600a67308 */ /* 0x000fe20000000800 */
[----:B0-----:R-:W-:Y:S01]  /*6d20*/  FMNMX.FTZ R18, R24, R57, !PT ;  /* 0x0000003918127209 */ /* 0x001fe20007810000 */
[----:B------:R-:W-:-:S06]  /*6d30*/  FFMA.FTZ R57, R77, R6, -R22 ;  /* 0x000000064d397223 */ /* 0x000fcc0000010816 */
[----:B------:R-:W-:Y:S01]  /*6d40*/  MUFU.EX2 R25, R25 ;  /* 0x0000001900197308 */ /* 0x000fe20000000800 */
[----:B------:R-:W0:Y:S07]  /*6d50*/  SHFL.BFLY PT, R61, R18, 0x1, 0x1f ;  /* 0x0c201f00123d7f89 */ /* 0x000e2e00000e0000 */
[----:B------:R-:W-:Y:S08]  /*6d60*/  MUFU.EX2 R160, R160 ;  /* 0x000000a000a07308 */ /* 0x000ff00000000800 */
[----:B------:R-:W-:Y:S08]  /*6d70*/  MUFU.EX2 R17, R17 ;  /* 0x0000001100117308 */ /* 0x000ff00000000800 */
[----:B------:R-:W-:Y:S01]  /*6d80*/  MUFU.EX2 R162, R162 ;  /* 0x000000a200a27308 */ /* 0x000fe20000000800 */
[----:B0-----:R-:W-:Y:S01]  /*6d90*/  FMNMX.FTZ R9, R18, R61, !PT ;  /* 0x0000003d12097209 */ /* 0x001fe20007810000 */
[----:B------:R-:W-:-:S03]  /*6da0*/  FMUL.FTZ R61, R65, R6 ;  /* 0x00000006413d7220 */ /* 0x000fc60000410000 */
[C---:B------:R-:W-:Y:S01]  /*6db0*/  FSETP.NEU.FTZ.AND P1, PT, R9.reuse, -INF , PT ;  /* 0xff8000000900780b */ /* 0x040fe20003f3d000 */
[C---:B------:R-:W-:Y:S02]  /*6dc0*/  FMUL.FTZ R12, R9.reuse, R6 ;  /* 0x00000006090c7220 */ /* 0x040fe40000410000 */
        /* <DEDUP_REMOVED lines=24> */
[-C--:B------:R-:W-:Y:S01]  /*6f50*/  FFMA.FTZ R171, R177, R6.reuse, -R12 ;  /* 0x00000006b1ab7223 */ /* 0x080fe2000001080c */
[----:B------:R-:W-:Y:S01]  /*6f60*/  FADD.FTZ R59, R15, R38 ;  /* 0x000000260f3b7221 */ /* 0x000fe20000010000 */
        /* <DEDUP_REMOVED lines=9> */
[--C-:B------:R-:W-:Y:S01]  /*7000*/  FFMA.FTZ R75, R75, R6, -R12.reuse ;  /* 0x000000064b4b7223 */ /* 0x100fe2000001080c */
[----:B------:R-:W2:Y:S01]  /*7010*/  MUFU.EX2 R22, R22 ;  /* 0x0000001600167308 */ /* 0x000ea20000000800 */
[----:B-1----:R-:W-:Y:S01]  /*7020*/  FFMA.FTZ R5, R18, R4, R65 ;  /* 0x0000000412057223 */ /* 0x002fe20000010041 */
[----:B------:R-:W-:Y:S01]  /*7030*/  FADD.FTZ R4, R182, R59 ;  /* 0x0000003bb6047221 */ /* 0x000fe20000010000 */
[-CC-:B------:R-:W-:Y:S01]  /*7040*/  FFMA.FTZ R53, R53, R6.reuse, -R12.reuse ;  /* 0x0000000635357223 */ /* 0x180fe2000001080c */
[-CC-:B------:R-:W-:Y:S01]  /*7050*/  FFMA.FTZ R79, R79, R6.reuse, -R12.reuse ;  /* 0x000000064f4f7223 */ /* 0x180fe2000001080c */
[-CC-:B------:R-:W-:Y:S01]  /*7060*/  FFMA.FTZ R165, R165, R6.reuse, -R12.reuse ;  /* 0x00000006a5a57223 */ /* 0x180fe2000001080c */
[-CC-:B------:R-:W-:Y:S01]  /*7070*/  FFMA.FTZ R83, R83, R6.reuse, -R12.reuse ;  /* 0x0000000653537223 */ /* 0x180fe2000001080c */
[----:B------:R-:W-:Y:S01]  /*7080*/  FFMA.FTZ R185, R185, R6, -R12 ;  /* 0x00000006b9b97223 */ /* 0x000fe2000001080c */
[----:B------:R-:W1:Y:S01]  /*7090*/  MUFU.EX2 R31, R31 ;  /* 0x0000001f001f7308 */ /* 0x000e620000000800 */
[----:B0-----:R-:W-:-:S07]  /*70a0*/  FADD.FTZ R5, R20, R5 ;  /* 0x0000000514057221 */ /* 0x001fce0000010000 */
        /* <DEDUP_REMOVED lines=14> */
[----:B------:R-:W-:Y:S01]  /*7190*/  FADD.FTZ R5, R51, R4 ;  /* 0x0000000433057221 */ /* 0x000fe20000010000 */
[-CC-:B------:R-:W-:Y:S01]  /*71a0*/  FFMA.FTZ R40, R67, R6.reuse, -R12.reuse ;  /* 0x0000000643287223 */ /* 0x180fe2000001080c */
[----:B------:R-:W-:Y:S02]  /*71b0*/  FFMA.FTZ R12, R87, R6, -R12 ;  /* 0x00000006570c7223 */ /* 0x000fe4000001080c */
[----:B------:R-:W-:Y:S02]  /*71c0*/  FADD.FTZ R4, R174, R5 ;  /* 0x00000005ae047221 */ /* 0x000fe40000010000 */
[----:B------:R-:W2:Y:S01]  /*71d0*/  MUFU.EX2 R28, R28 ;  /* 0x0000001c001c7308 */ /* 0x000ea20000000800 */
[----:B-1----:R-:W-:Y:S01]  /*71e0*/  FADD.FTZ R42, R26, R59 ;  /* 0x0000003b1a2a7221 */ /* 0x002fe20000010000 */
[----:B------:R-:W-:-:S04]  /*71f0*/  FADD.FTZ R5, R55, R4 ;  /* 0x0000000437057221 */ /* 0x000fc80000010000 */
[----:B------:R-:W-:Y:S02]  /*7200*/  FADD.FTZ R4, R168, R5 ;  /* 0x00000005a8047221 */ /* 0x000fe40000010000 */
        /* <DEDUP_REMOVED lines=30> */
[----:B------:R0:W-:Y:S01]  /*73f0*/  MUFU.EX2 R157, R49 ;  /* 0x00000031009d7308 */ /* 0x0001e20000000800 */
[----:B--2---:R-:W-:-:S07]  /*7400*/  FADD.FTZ R5, R161, R4 ;  /* 0x00000004a1057221 */ /* 0x004fce0000010000 */
[----:B------:R-:W2:Y:S01]  /*7410*/  MUFU.EX2 R163, R163 ;  /* 0x000000a300a37308 */ /* 0x000ea20000000800 */
[----:B0-----:R-:W-:Y:S01]  /*7420*/  FADD.FTZ R49, R37, R42 ;  /* 0x0000002a25317221 */ /* 0x001fe20000010000 */
[----:B-1----:R-:W-:-:S03]  /*7430*/  FADD.FTZ R4, R40, R5 ;  /* 0x0000000528047221 */ /* 0x002fc60000010000 */
[----:B------:R-:W-:-:S03]  /*7440*/  FADD.FTZ R42, R166, R49 ;  /* 0x00000031a62a7221 */ /* 0x000fc60000010000 */
[----:B------:R-:W0:Y:S01]  /*7450*/  MUFU.EX2 R71, R71 ;  /* 0x0000004700477308 */ /* 0x000e220000000800 */
[----:B------:R-:W-:-:S04]  /*7460*/  FADD.FTZ R49, R25, R42 ;  /* 0x0000002a19317221 */ /* 0x000fc80000010000 */
[----:B------:R-:W-:-:S03]  /*7470*/  FADD.FTZ R42, R160, R49 ;  /* 0x00000031a02a7221 */ /* 0x000fc60000010000 */
[----:B------:R-:W1:Y:S01]  /*7480*/  MUFU.EX2 R156, R156 ;  /* 0x0000009c009c7308 */ /* 0x000e620000000800 */
[----:B------:R-:W-:Y:S01]  /*7490*/  FADD.FTZ R49, R17, R42 ;  /* 0x0000002a11317221 */ /* 0x000fe20000010000 */
[----:B--2---:R-:W-:-:S03]  /*74a0*/  FADD.FTZ R4, R163, R4 ;  /* 0x00000004a3047221 */ /* 0x004fc60000010000 */
[----:B------:R-:W-:-:S03]  /*74b0*/  FADD.FTZ R42, R162, R49 ;  /* 0x00000031a22a7221 */ /* 0x000fc60000010000 */
[----:B------:R-:W2:Y:S01]  /*74c0*/  MUFU.EX2 R21, R21 ;  /* 0x0000001500157308 */ /* 0x000ea20000000800 */
[----:B------:R-:W-:Y:S01]  /*74d0*/  FADD.FTZ R5, R19, R42 ;  /* 0x0000002a13057221 */ /* 0x000fe20000010000 */
[----:B0-----:R-:W-:-:S04]  /*74e0*/  FADD.FTZ R4, R71, R4 ;  /* 0x0000000447047221 */ /* 0x001fc80000010000 */
        /* <DEDUP_REMOVED lines=31> */
.L_x_7577:
[----:B------:R-:W-:Y:S01]  /*76e0*/  ULEA UR6, UR54, UR40, 0x3 ;  /* 0x0000002836067291 */ /* 0x000fe2000f8e183f */
[----:B------:R-:W-:Y:S01]  /*76f0*/  ISETP.GT.AND P1, PT, R14, UR53, PT ;  /* 0x000000350e007c0c */ /* 0x000fe2000bf24270 */
        /* <DEDUP_REMOVED lines=10> */
[-C--:B------:R-:W-:Y:S01]  /*77a0*/  FMUL.FTZ R92, R92, R61.reuse ;  /* 0x0000003d5c5c7220 */ /* 0x080fe20000410000 */
[----:B------:R-:W-:Y:S01]  /*77b0*/  F2FP.BF16.F32.PACK_AB R182, R23, R182 ;  /* 0x000000b617b6723e */ /* 0x000fe200000010ff */
[-C--:B------:R-:W-:Y:S01]  /*77c0*/  FMUL.FTZ R93, R93, R61.reuse ;  /* 0x0000003d5d5d7220 */ /* 0x080fe20000410000 */
[----:B------:R-:W-:Y:S01]  /*77d0*/  F2FP.BF16.F32.PACK_AB R183, R31, R22 ;  /* 0x000000161fb7723e */ /* 0x000fe200000010ff */
[-C--:B------:R-:W-:Y:S01]  /*77e0*/  FMUL.FTZ R96, R96, R61.reuse ;  /* 0x0000003d60607220 */ /* 0x080fe20000410000 */
[----:B------:R-:W-:Y:S01]  /*77f0*/  SYNCS.ARRIVE.TRANS64.RED.A1T0 RZ, [UR6], RZ ;  /* 0x000000ffffff79a7 */ /* 0x000fe20008100406 */
[----:B------:R-:W-:Y:S01]  /*7800*/  F2FP.BF16.F32.PACK_AB R176, R27, R176 ;  /* 0x000000b01bb0723e */ /* 0x000fe200000010ff */
[-C--:B------:R-:W-:Y:S01]  /*7810*/  FMUL.FTZ R97, R97, R61.reuse ;  /* 0x0000003d61617220 */ /* 0x080fe20000410000 */
        /* <DEDUP_REMOVED lines=50> */
[----:B------:R-:W-:Y:S01]  /*7b40*/  FMUL.FTZ R149, R149, R61 ;  /* 0x0000003d95957220 */ /* 0x000fe20000410000 */
[----:B------:R-:W-:-:S02]  /*7b50*/  VIADD R14, R14, 0xffffffff ;  /* 0xffffffff0e0e7836 */ /* 0x000fc40000000000 */
        /* <DEDUP_REMOVED lines=35> */
.L_x_7559:
[----:B------:R-:W0:Y:S01]  /*7d90*/  S2UR UR6, SR_CTAID.X ;  /* 0x00000000000679c3 */ /* 0x000e220000002500 */
[----:B------:R-:W-:Y:S01]  /*7da0*/  IADD3 R13, -R8, 0x1, RZ ;  /* 0x00000001080d7810 */ /* 0x000fe20007ffe1ff */
[----:B------:R-:W-:Y:S02]  /*7db0*/  UISETP.NE.AND UP1, UPT, UR42, URZ, UPT ;  /* 0x0000003f2a00728c */ /* 0x000fe4000bf25270 */
[----:B------:R-:W-:Y:S02]  /*7dc0*/  UISETP.NE.AND UP0, UPT, UR41, URZ, UPT ;  /* 0x0000003f2900728c */ /* 0x000fe4000bf05270 */
[----:B------:R-:W-:-:S04]  /*7dd0*/  IMAD R13, R2, UR51, R13 ;  /* 0x00000033020d7c24 */ /* 0x000fc8000f8e020d */
[----:B------:R-:W-:Y:S02]  /*7de0*/  PLOP3.LUT P1, PT, PT, PT, UP0, 0x40, 0x0 ;  /* 0x000000000000781c */ /* 0x000fe40003f2e808 */
[----:B------:R-:W-:Y:S01]  /*7df0*/  R2UR UR11, R13 ;  /* 0x000000000d0b72ca */ /* 0x000fe200000e0000 */
[----:B------:R-:W-:Y:S01]  /*7e00*/  @UP1 ULDC UR14, c[0x0][0x450] ;  /* 0x00011400000e1ab9 */ /* 0x000fe20000000800 */
[----:B0-----:R-:W-:-:S03]  /*7e10*/  ULEA UR10, UR6, 0x7f, 0x7 ;  /* 0x0000007f060a7891 */ /* 0x001fc6000f8e383f */
[----:B------:R-:W-:Y:S02]  /*7e20*/  @UP1 ULDC UR6, c[0x0][0x44c] ;  /* 0x0001130000061ab9 */ /* 0x000fe40000000800 */
        /* <DEDUP_REMOVED lines=17> */
.L_x_7580:
[----:B------:R-:W-:Y:S02]  /*7f40*/  ULDC UR14, c[0x0][0x9e4] ;  /* 0x00027900000e7ab9 */ /* 0x000fe40000000800 */
[----:B------:R-:W-:-:S11]  /*7f50*/  UISETP.NE.AND UP0, UPT, UR14, 0x1, UPT ;  /* 0x000000010e00788c */ /* 0x000fd6000bf05270 */
[----:B------:R-:W-:Y:S02]  /*7f60*/  @UP0 ULDC.64 UR18, c[0x0][0x9e8] ;  /* 0x00027a0000120ab9 */ /* 0x000fe40000000a00 */
[----:B------:R-:W-:-:S04]  /*7f70*/  UIMAD.WIDE.U32 UR6, UR10, UR18, URZ ;  /* 0x000000120a0672a5 */ /* 0x000fc8000f8e003f */
[----:B------:R-:W-:-:S12]  /*7f80*/  @UP0 USHF.R.U32.HI UR10, URZ, UR19, UR7 ;  /* 0x000000133f0a0299 */ /* 0x000fd80008011607 */
.L_x_7581:
[----:B------:R-:W-:-:S04]  /*7f90*/  UIMAD UR10, UR10, UR14, URZ ;  /* 0x0000000e0a0a72a4 */ /* 0x000fc8000f8e023f */
[----:B------:R-:W-:-:S04]  /*7fa0*/  UISETP.LT.AND UP0, UPT, UR11, UR10, UPT ;  /* 0x0000000a0b00728c */ /* 0x000fc8000bf01270 */
[----:B------:R-:W-:-:S12]  /*7fb0*/  USEL UR11, UR11, UR10, !UP0 ;  /* 0x0000000a0b0b7287 */ /* 0x000fd8000c000000 */
.L_x_7579:
[----:B------:R-:W-:-:S04]  /*7fc0*/  UIADD3 UR11, UR11, 0x7f, URZ ;  /* 0x0000007f0b0b7890 */ /* 0x000fc8000fffe03f */
        /* <DEDUP_REMOVED lines=12> */
.L_x_7593:
[----:B------:R-:W-:Y:S01]  /*8090*/  ISETP.NE.AND P2, PT, RZ, UR39, PT ;  /* 0x00000027ff007c0c */ /* 0x000fe2000bf45270 */
[----:B------:R-:W-:-:S04]  /*80a0*/  UISETP.NE.AND UP0, UPT, UR51, 0x1, UPT ;  /* 0x000000013300788c */ /* 0x000fc8000bf05270 */
[----:B------:R-:W-:-:S04]  /*80b0*/  USEL UR45, URZ, 0x1, UP0 ;  /* 0x000000013f2d7887 */ /* 0x000fc80008000000 */
[----:B------:R-:W-:-:S04]  /*80c0*/  ULOP3.LUT UR45, UR52, UR45, URZ, 0x3c, !UPT ;  /* 0x0000002d342d7292 */ /* 0x000fc8000f8e3c3f */
[----:B------:R-:W-:Y:S08]  /*80d0*/  @P2 BRA `(.L_x_7583) ;  /* 0x0000000000382947 */ /* 0x000ff00003800000 */
[----:B------:R-:W-:Y:S05]  /*80e0*/  @!P0 BRA `(.L_x_7584) ;  /* 0x0000000000048947 */ /* 0x000fea0003800000 */
[----:B------:R-:W-:Y:S01]  /*80f0*/  BPT.TRAP 0x1 ;  /* 0x000000040000795c */ /* 0x000fe20000300000 */
.L_x_7584:
        /* <DEDUP_REMOVED lines=9> */
.L_x_7585:
[----:B-1----:R-:W-:Y:S05]  /*8190*/  @P1 BRA `(.L_x_7583) ;  /* 0x0000000000081947 */ /* 0x002fea0003800000 */
[----:B------:R-:W1:Y:S02]  /*81a0*/  SYNCS.PHASECHK.TRANS64.TRYWAIT P1, [UR6+0x28830], R6 ;  /* 0x02883006ff0075a7 */ /* 0x000e640008020146 */
[----:B-1----:R-:W-:Y:S05]  /*81b0*/  @!P1 BRA `(.L_x_7586) ;  /* 0x000000b4000c9947 */ /* 0x002fea0003800000 */
.L_x_7583:
        /* <DEDUP_REMOVED lines=50> */
.L_x_7588:
[----:B------:R-:W-:Y:S01]  /*84e0*/  ULEA UR6, UR51, UR40, 0x3 ;  /* 0x0000002833067291 */ /* 0x000fe2000f8e183f */
[----:B------:R-:W-:-:S05]  /*84f0*/  IMAD.U32 R6, RZ, RZ, UR52 ;  /* 0x00000034ff067e24 */ /* 0x000fca000f8e00ff */
[----:B------:R-:W-:-:S04]  /*8500*/  SHF.L.U32 R6, R6, 0x1f, RZ ;  /* 0x0000001f06067819 */ /* 0x000fc800000006ff */
[----:B------:R0:W1:Y:S01]  /*8510*/  SYNCS.PHASECHK.TRANS64.TRYWAIT P1, [UR6+0x28850], R6 ;  /* 0x02885006ff0075a7 */ /* 0x0000620008020146 */
[----:B------:R-:W-:Y:S05]  /*8520*/  @!P0 BRA `(.L_x_7589) ;  /* 0x0000000000048947 */ /* 0x000fea0003800000 */
[----:B------:R-:W-:Y:S01]  /*8530*/  BPT.TRAP 0x1 ;  /* 0x000000040000795c */ /* 0x000fe20000300000 */
.L_x_7589:
[----:B-1----:R-:W-:Y:S05]  /*8540*/  @P1 BRA `(.L_x_7587) ;  /* 0x0000000000081947 */ /* 0x002fea0003800000 */
[----:B------:R-:W1:Y:S02]  /*8550*/  SYNCS.PHASECHK.TRANS64.TRYWAIT P1, [UR6+0x28850], R6 ;  /* 0x02885006ff0075a7 */ /* 0x000e640008020146 */
[----:B-1----:R-:W-:Y:S05]  /*8560*/  @!P1 BRA `(.L_x_7590) ;  /* 0x000000b000389947 */ /* 0x002fea0003800000 */
.L_x_7587:
        /* <DEDUP_REMOVED lines=49> */
.L_x_7591:
        /* <DEDUP_REMOVED lines=88> */
[-C--:B------:R-:W-:Y:S01]  /*8e00*/  FFMA.FTZ R180, R25, R6.reuse, -R153 ;  /* 0x0000000619b47223 */ /* 0x080fe20000010899 */
[-C--:B------:R-:W-:Y:S01]  /*8e10*/  FFMA.FTZ R181, R27, R6.reuse, -R69 ;  /* 0x000000061bb57223 */ /* 0x080fe20000010845 */
[----:B------:R-:W-:Y:S01]  /*8e20*/  MUFU.EX2 R12, R12 ;  /* 0x0000000c000c7308 */ /* 0x000fe20000000800 */
[-C--:B------:R-:W-:Y:S01]  /*8e30*/  FFMA.FTZ R182, R28, R6.reuse, -R153 ;  /* 0x000000061cb67223 */ /* 0x080fe20000010899 */
[-CC-:B------:R-:W-:Y:S01]  /*8e40*/  FFMA.FTZ R183, R30, R6.reuse, -R69.reuse ;  /* 0x000000061eb77223 */ /* 0x180fe20000010845 */
[-C--:B------:R-:W-:Y:S01]  /*8e50*/  FFMA.FTZ R18, R31, R6.reuse, -R69 ;  /* 0x000000061f127223 */ /* 0x080fe20000010845 */
[-C--:B------:R-:W-:Y:S01]  /*8e60*/  FFMA.FTZ R176, R32, R6.reuse, -R153 ;  /* 0x0000000620b07223 */ /* 0x080fe20000010899 */
[-C--:B------:R-:W-:Y:S01]  /*8e70*/  FFMA.FTZ R177, R34, R6.reuse, -R69 ;  /* 0x0000000622b17223 */ /* 0x080fe20000010845 */
[-C--:B------:R-:W-:Y:S01]  /*8e80*/  FFMA.FTZ R19, R33, R6.reuse, -R153 ;  /* 0x0000000621137223 */ /* 0x080fe20000010899 */
[-C--:B------:R-:W-:Y:S01]  /*8e90*/  FFMA.FTZ R20, R35, R6.reuse, -R69 ;  /* 0x0000000623147223 */ /* 0x080fe20000010845 */
[----:B------:R-:W0:Y:S01]  /*8ea0*/  MUFU.EX2 R15, R15 ;  /* 0x0000000f000f7308 */ /* 0x000e220000000800 */
[-C--:B------:R-:W-:Y:S01]  /*8eb0*/  FFMA.FTZ R178, R36, R6.reuse, -R153 ;  /* 0x0000000624b27223 */ /* 0x080fe20000010899 */
        /* <DEDUP_REMOVED lines=31> */
[----:B-1----:R-:W-:Y:S01]  /*90b0*/  FFMA.FTZ R4, R13, R4, R14 ;  /* 0x000000040d047223 */ /* 0x002fe2000001000e */
[-C--:B------:R-:W-:Y:S01]  /*90c0*/  FFMA.FTZ R160, R64, R6.reuse, -R153 ;  /* 0x0000000640a07223 */ /* 0x080fe20000010899 */
[-C--:B------:R-:W-:Y:S01]  /*90d0*/  FFMA.FTZ R161, R66, R6.reuse, -R69 ;  /* 0x0000000642a17223 */ /* 0x080fe20000010845 */
[-CC-:B------:R-:W-:Y:S01]  /*90e0*/  FFMA.FTZ R45, R65, R6.reuse, -R153.reuse ;  /* 0x00000006412d7223 */ /* 0x180fe20000010899 */
[-C--:B------:R-:W-:Y:S01]  /*90f0*/  FFMA.FTZ R162, R68, R6.reuse, -R153 ;  /* 0x0000000644a27223 */ /* 0x080fe20000010899 */
[-CC-:B------:R-:W-:Y:S01]  /*9100*/  FFMA.FTZ R163, R70, R6.reuse, -R69.reuse ;  /* 0x0000000646a37223 */ /* 0x180fe20000010845 */
[-C--:B------:R-:W-:Y:S01]  /*9110*/  FFMA.FTZ R71, R71, R6.reuse, -R69 ;  /* 0x0000000647477223 */ /* 0x080fe20000010845 */
[----:B------:R-:W1:Y:S01]  /*9120*/  MUFU.EX2 R182, R182 ;  /* 0x000000b600b67308 */ /* 0x000e620000000800 */
[----:B0-----:R-:W-:Y:S01]  /*9130*/  FADD.FTZ R5, R180, R5 ;  /* 0x00000005b4057221 */ /* 0x001fe20000010000 */
[-C--:B------:R-:W-:Y:S01]  /*9140*/  FFMA.FTZ R156, R72, R6.reuse, -R153 ;  /* 0x00000006489c7223 */ /* 0x080fe20000010899 */
[-C--:B------:R-:W-:Y:S01]  /*9150*/  FFMA.FTZ R74, R74, R6.reuse, -R69 ;  /* 0x000000064a4a7223 */ /* 0x080fe20000010845 */
[-C--:B------:R-:W-:Y:S01]  /*9160*/  FFMA.FTZ R53, R73, R6.reuse, -R153 ;  /* 0x0000000649357223 */ /* 0x080fe20000010899 */
[-C--:B------:R-:W-:Y:S01]  /*9170*/  FFMA.FTZ R75, R75, R6.reuse, -R69 ;  /* 0x000000064b4b7223 */ /* 0x080fe20000010845 */
[-C--:B------:R-:W-:Y:S01]  /*9180*/  FFMA.FTZ R158, R76, R6.reuse, -R153 ;  /* 0x000000064c9e7223 */ /* 0x080fe20000010899 */
[-C--:B------:R-:W-:Y:S01]  /*9190*/  FFMA.FTZ R78, R78, R6.reuse, -R69 ;  /* 0x000000064e4e7223 */ /* 0x080fe20000010845 */
[----:B------:R-:W0:Y:S01]  /*91a0*/  MUFU.EX2 R183, R183 ;  /* 0x000000b700b77308 */ /* 0x000e220000000800 */
[----:B--2---:R-:W-:Y:S01]  /*91b0*/  FADD.FTZ R4, R181, R4 ;  /* 0x00000004b5047221 */ /* 0x004fe20000010000 */
[-C--:B------:R-:W-:Y:S01]  /*91c0*/  FFMA.FTZ R57, R77, R6.reuse, -R153 ;  /* 0x000000064d397223 */ /* 0x080fe20000010899 */
[-C--:B------:R-:W-:Y:S01]  /*91d0*/  FFMA.FTZ R79, R79, R6.reuse, -R69 ;  /* 0x000000064f4f7223 */ /* 0x080fe20000010845 */
[-C--:B------:R-:W-:Y:S01]  /*91e0*/  FFMA.FTZ R152, R80, R6.reuse, -R153 ;  /* 0x0000000650987223 */ /* 0x080fe20000010899 */
[-C--:B------:R-:W-:Y:S01]  /*91f0*/  FFMA.FTZ R82, R82, R6.reuse, -R69 ;  /* 0x0000000652527223 */ /* 0x080fe20000010845 */
[-C--:B------:R-:W-:Y:S01]  /*9200*/  FFMA.FTZ R61, R81, R6.reuse, -R153 ;  /* 0x00000006513d7223 */ /* 0x080fe20000010899 */
[-C--:B------:R-:W-:Y:S01]  /*9210*/  FFMA.FTZ R83, R83, R6.reuse, -R69 ;  /* 0x0000000653537223 */ /* 0x080fe20000010845 */
[----:B------:R-:W2:Y:S01]  /*9220*/  MUFU.EX2 R17, R17 ;  /* 0x0000001100117308 */ /* 0x000ea20000000800 */
[----:B-1----:R-:W-:Y:S01]  /*9230*/  FADD.FTZ R36, R182, R5 ;  /* 0x00000005b6247221 */ /* 0x002fe20000010000 */
[-CC-:B------:R-:W-:Y:S01]  /*9240*/  FFMA.FTZ R154, R84, R6.reuse, -R153.reuse ;  /* 0x00000006549a7223 */ /* 0x180fe20000010899 */
[-C--:B------:R-:W-:Y:S01]  /*9250*/  FFMA.FTZ R65, R85, R6.reuse, -R153 ;  /* 0x0000000655417223 */ /* 0x080fe20000010899 */
[----:B------:R-:W-:-:S04]  /*9260*/  FFMA.FTZ R86, R86, R6, -R69 ;  /* 0x0000000656567223 */ /* 0x000fc80000010845 */
        /* <DEDUP_REMOVED lines=120> */
.L_x_7592:
[----:B------:R-:W-:Y:S01]  /*99f0*/  ULEA UR6, UR51, UR40, 0x3 ;  /* 0x0000002833067291 */ /* 0x000fe2000f8e183f */
[----:B------:R-:W-:Y:S01]  /*9a00*/  ISETP.GT.AND P1, PT, R8, UR50, PT ;  /* 0x0000003208007c0c */ /* 0x000fe2000bf24270 */
[----:B------:R-:W-:Y:S01]  /*9a10*/  UMOV UR52, UR45 ;  /* 0x0000002d00347c82 */ /* 0x000fe20008000000 */
[----:B------:R-:W-:Y:S01]  /*9a20*/  UMOV UR51, UR46 ;  /* 0x0000002e00337c82 */ /* 0x000fe20008000000 */
        /* <DEDUP_REMOVED lines=103> */
[----:B------:R-:W-:-:S07]  /*a0a0*/  IMAD.MOV.U32 R14, RZ, RZ, R8 ;  /* 0x000000ffff0e7224 */ /* 0x000fce00078e0008 */
.L_x_7582:
[----:B------:R-:W-:-:S13]  /*a0b0*/  ISETP.GE.AND P1, PT, R14, UR38, PT ;  /* 0x000000260e007c0c */ /* 0x000fda000bf26270 */
[----:B------:R-:W-:Y:S05]  /*a0c0*/  @!P1 BRA `(.L_x_7594) ;  /* 0x0000003000549947 */ /* 0x000fea0003800000 */
[C---:B------:R-:W-:Y:S01]  /*a0d0*/  VIADD R8, R16.reuse, 0x8 ;  /* 0x0000000810087836 */ /* 0x040fe20000000000 */
[----:B------:R-:W-:Y:S01]  /*a0e0*/  IADD3 R16, -R16, 0xb, RZ ;  /* 0x0000000b10107810 */ /* 0x000fe20007ffe1ff */
        /* <DEDUP_REMOVED lines=8> */
.L_x_7613:
[----:B------:R-:W-:Y:S01]  /*a170*/  UIADD3 UR46, UR54, 0x1, URZ ;  /* 0x00000001362e7890 */ /* 0x000fe2000fffe03f */
[----:B------:R-:W-:-:S03]  /*a180*/  ISETP.NE.AND P2, PT, RZ, UR39, PT ;  /* 0x00000027ff007c0c */ /* 0x000fc6000bf45270 */
[----:B------:R-:W-:-:S04]  /*a190*/  UISETP.NE.AND UP0, UPT, UR46, 0x2, UPT ;  /* 0x000000022e00788c */ /* 0x000fc8000bf05270 */
[----:B------:R-:W-:Y:S02]  /*a1a0*/  USEL UR45, URZ, 0x1, UP0 ;  /* 0x000000013f2d7887 */ /* 0x000fe40008000000 */
[----:B------:R-:W-:Y:S02]  /*a1b0*/  USEL UR46, UR46, URZ, UP0 ;  /* 0x0000003f2e2e7287 */ /* 0x000fe40008000000 */
[----:B------:R-:W-:Y:S02]  /*a1c0*/  ULOP3.LUT UR45, UR55, UR45, URZ, 0x3c, !UPT ;  /* 0x0000002d372d7292 */ /* 0x000fe4000f8e3c3f */
[----:B--2---:R-:W-:Y:S10]  /*a1d0*/  @P2 BRA `(.L_x_7595) ;  /* 0x00000000002c2947 */ /* 0x004ff40003800000 */
[----:B------:R-:W-:Y:S05]  /*a1e0*/  @!P0 BRA `(.L_x_7596) ;  /* 0x0000000000048947 */ /* 0x000fea0003800000 */
[----:B------:R-:W-:Y:S01]  /*a1f0*/  BPT.TRAP 0x1 ;  /* 0x000000040000795c */ /* 0x000fe20000300000 */
.L_x_7596:
[----:B------:R-:W-:Y:S01]  /*a200*/  ULEA UR6, UR46, UR40, 0x3 ;  /* 0x000000282e067291 */ /* 0x000fe2000f8e183f */
[----:B------:R-:W-:-:S05]  /*a210*/  IMAD.U32 R6, RZ, RZ, UR45 ;  /* 0x0000002dff067e24 */ /* 0x000fca000f8e00ff */
[----:B------:R-:W-:-:S04]  /*a220*/  SHF.L.U32 R6, R6, 0x1f, RZ ;  /* 0x0000001f06067819 */ /* 0x000fc800000006ff */
[----:B------:R0:W1:Y:S01]  /*a230*/  SYNCS.PHASECHK.TRANS64.TRYWAIT P1, [UR6+0x28830], R6 ;  /* 0x02883006ff0075a7 */ /* 0x0000620008020146 */
[----:B------:R-:W-:Y:S05]  /*a240*/  @!P0 BRA `(.L_x_7597) ;  /* 0x0000000000048947 */ /* 0x000fea0003800000 */
[----:B------:R-:W-:Y:S01]  /*a250*/  BPT.TRAP 0x1 ;  /* 0x000000040000795c */ /* 0x000fe20000300000 */
.L_x_7597:
[----:B-1----:R-:W-:Y:S05]  /*a260*/  @P1 BRA `(.L_x_7595) ;  /* 0x0000000000081947 */ /* 0x002fea0003800000 */
[----:B------:R-:W1:Y:S02]  /*a270*/  SYNCS.PHASECHK.TRANS64.TRYWAIT P1, [UR6+0x28830], R6 ;  /* 0x02883006ff0075a7 */ /* 0x000e640008020146 */
[----:B-1----:R-:W-:Y:S05]  /*a280*/  @!P1 BRA `(.L_x_7598) ;  /* 0x0000009400089947 */ /* 0x002fea0003800000 */
.L_x_7595:
[----:B------:R2:W-:Y:S01]  /*a290*/  BAR.SYNC.DEFER_BLOCKING R8, 0x100 ;  /* 0x000400080000751d */ /* 0x0005e20000010000 */
[----:B------:R-:W-:Y:S01]  /*a2a0*/  R2UR UR32, R10 ;  /* 0x000000000a2072ca */ /* 0x000fe200000e0000 */
[----:B------:R-:W-:Y:S01]  /*a2b0*/  ULEA UR34, UR46, UR44, 0xb ;  /* 0x0000002c2e227291 */ /* 0x000fe2000f8e583f */
[----:B------:R-:W-:-:S03]  /*a2c0*/  R2UR UR33, R11 ;  /* 0x000000000b2172ca */ /* 0x000fc600000e0000 */
        /* <DEDUP_REMOVED lines=12> */
[----:B------:R-:W-:Y:S01]  /*a390*/  WARPGROUP.ARRIVE ;  /* 0x00000000000079c5 */ /* 0x000fe20000000000 */
[----:B------:R-:W-:Y:S01]  /*a3a0*/  UMOV UR27, 0x40000040 ;  /* 0x40000040001b7882 */ /* 0x000fe20000000000 */
[----:B------:R-:W-:Y:S01]  /*a3b0*/  UIADD3 UR30, UR34, 0x406, URZ ;  /* 0x00000406221e7890 */ /* 0x000fe2000fffe03f */
[----:B------:R-:W-:-:S03]  /*a3c0*/  UMOV UR31, 0x40000040 ;  /* 0x40000040001f7882 */ /* 0x000fc60000000000 */
        /* <DEDUP_REMOVED lines=23> */
[----:B--2---:R-:W-:Y:S05]  /*a540*/  @P2 BRA `(.L_x_7599) ;  /* 0x00000000002c2947 */ /* 0x004fea0003800000 */
[----:B------:R-:W-:Y:S05]  /*a550*/  @!P0 BRA `(.L_x_7600) ;  /* 0x0000000000048947 */ /* 0x000fea0003800000 */
[----:B------:R-:W-:Y:S01]  /*a560*/  BPT.TRAP 0x1 ;  /* 0x000000040000795c */ /* 0x000fe20000300000 */
.L_x_7600:
[----:B------:R-:W-:Y:S01]  /*a570*/  ULEA UR6, UR54, UR40, 0x3 ;  /* 0x0000002836067291 */ /* 0x000fe2000f8e183f */
[----:B01----:R-:W-:-:S05]  /*a580*/  IMAD.U32 R6, RZ, RZ, UR55 ;  /* 0x00000037ff067e24 */ /* 0x003fca000f8e00ff */
[----:B------:R-:W-:-:S04]  /*a590*/  SHF.L.U32 R6, R6, 0x1f, RZ ;  /* 0x0000001f06067819 */ /* 0x000fc800000006ff */
[----:B------:R0:W1:Y:S01]  /*a5a0*/  SYNCS.PHASECHK.TRANS64.TRYWAIT P1, [UR6+0x28850], R6 ;  /* 0x02885006ff0075a7 */ /* 0x0000620008020146 */
[----:B------:R-:W-:Y:S05]  /*a5b0*/  @!P0 BRA `(.L_x_7601) ;  /* 0x0000000000048947 */ /* 0x000fea0003800000 */
[----:B------:R-:W-:Y:S01]  /*a5c0*/  BPT.TRAP 0x1 ;  /* 0x000000040000795c */ /* 0x000fe20000300000 */
.L_x_7601:
[----:B-1----:R-:W-:Y:S05]  /*a5d0*/  @P1 BRA `(.L_x_7599) ;  /* 0x0000000000081947 */ /* 0x002fea0003800000 */
[----:B------:R-:W1:Y:S02]  /*a5e0*/  SYNCS.PHASECHK.TRANS64.TRYWAIT P1, [UR6+0x28850], R6 ;  /* 0x02885006ff0075a7 */ /* 0x000e640008020146 */
[----:B-1----:R-:W-:Y:S05]  /*a5f0*/  @!P1 BRA `(.L_x_7602) ;  /* 0x0000009000449947 */ /* 0x002fea0003800000 */
.L_x_7599:
        /* <DEDUP_REMOVED lines=48> */
.L_x_7603:
[----:B------:R-:W-:Y:S01]  /*a900*/  UISETP.NE.AND UP1, UPT, UR42, URZ, UPT ;  /* 0x0000003f2a00728c */ /* 0x000fe2000bf25270 */
[----:B01----:R-:W-:Y:S01]  /*a910*/  IMAD.MOV.U32 R6, RZ, RZ, R0 ;  /* 0x000000ffff067224 */ /* 0x003fe200078e0000 */
[----:B------:R-:W-:Y:S01]  /*a920*/  UISETP.NE.AND UP0, UPT, UR41, URZ, UPT ;  /* 0x0000003f2900728c */ /* 0x000fe2000bf05270 */
[----:B------:R-:W-:Y:S01]  /*a930*/  IMAD.SHL.U32 R22, R14, 0x80, RZ ;  /* 0x000000800e167824 */ /* 0x000fe200078e00ff */
[----:B------:R-:W-:Y:S02]  /*a940*/  ULEA UR6, UR46, UR40, 0x3 ;  /* 0x000000282e067291 */ /* 0x000fe4000f8e183f */
[----:B------:R-:W-:Y:S02]  /*a950*/  PLOP3.LUT P1, PT, PT, PT, UP1, 0x80, 0x0 ;  /* 0x000000000000781c */ /* 0x000fe40003f2f018 */
[----:B------:R-:W-:Y:S01]  /*a960*/  PLOP3.LUT P2, PT, PT, PT, UP1, 0x80, 0x0 ;  /* 0x000000000000781c */ /* 0x000fe20003f4f018 */
[----:B------:R-:W-:Y:S01]  /*a970*/  UIADD3 UR6, UR6, 0x28840, URZ ;  /* 0x0002884006067890 */ /* 0x000fe2000fffe03f */
[----:B------:R-:W-:Y:S01]  /*a980*/  IADD3 R18, -R22, 0x1, RZ ;  /* 0x0000000116127810 */ /* 0x000fe20007ffe1ff */
[----:B------:R-:W-:-:S02]  /*a990*/  @UP1 ULDC UR7, c[0x0][0x44c] ;  /* 0x0001130000071ab9 */ /* 0x000fc40000000800 */
[----:B------:R-:W-:-:S06]  /*a9a0*/  UPRMT UR6, UR43, 0x654, UR6 ;  /* 0x000006542b067896 */ /* 0x000fcc0008000006 */
[----:B------:R-:W-:Y:S01]  /*a9b0*/  @P1 IMAD.HI.U32 R7, R0, UR7, RZ ;  /* 0x0000000700071c27 */ /* 0x000fe2000f8e00ff */
[----:B------:R-:W-:Y:S01]  /*a9c0*/  @UP1 ULDC UR7, c[0x0][0x450] ;  /* 0x0001140000071ab9 */ /* 0x000fe20000000800 */
[----:B------:R-:W-:Y:S01]  /*a9d0*/  PLOP3.LUT P1, PT, PT, PT, UP0, 0x40, 0x0 ;  /* 0x000000000000781c */ /* 0x000fe20003f2e808 */
[----:B------:R-:W-:Y:S02]  /*a9e0*/  SYNCS.ARRIVE.TRANS64.RED.A1T0 RZ, [UR6], RZ ;  /* 0x000000ffffff79a7 */ /* 0x000fe40008100406 */
[----:B------:R-:W-:Y:S01]  /*a9f0*/  @P2 SHF.R.U32.HI R6, RZ, UR7, R7 ;  /* 0x00000007ff062c19 */ /* 0x000fe20008011607 */
[----:B------:R-:W-:-:S04]  /*aa00*/  IMAD R7, R3, -0x2, R18 ;  /* 0xfffffffe03077824 */ /* 0x000fc800078e0212 */
[----:B------:R-:W0:Y:S01]  /*aa10*/  SHFL.IDX PT, R9, R6, RZ, 0x1c1f ;  /* 0x001c1fff06097589 */ /* 0x000e2200000e0000 */
[----:B------:R-:W-:-:S04]  /*aa20*/  IMAD R7, R2, UR53, R7 ;  /* 0x0000003502077c24 */ /* 0x000fc8000f8e0207 */
[----:B------:R-:W-:-:S04]  /*aa30*/  VIADD R7, R7, -UR52 ;  /* 0x8000003407077c36 */ /* 0x000fc80008000000 */
[C---:B------:R-:W-:Y:S02]  /*aa40*/  VIADD R152, R7.reuse, UR51 ;  /* 0x0000003307987c36 */ /* 0x040fe40008000000 */
[----:B------:R-:W-:Y:S02]  /*aa50*/  VIADD R154, R7, UR47 ;  /* 0x0000002f079a7c36 */ /* 0x000fe40008000000 */
[--C-:B0-----:R-:W-:Y:S02]  /*aa60*/  IMAD.IADD R7, R152, 0x1, R9.reuse ;  /* 0x0000000198077824 */ /* 0x101fe400078e0209 */
[----:B------:R-:W-:Y:S01]  /*aa70*/  IMAD.IADD R18, R154, 0x1, R9 ;  /* 0x000000019a127824 */ /* 0x000fe200078e0209 */
[----:B------:R-:W-:Y:S06]  /*aa80*/  @P1 BRA `(.L_x_7604) ;  /* 0x00000000005c1947 */ /* 0x000fec0003800000 */
[----:B------:R-:W-:Y:S01]  /*aa90*/  IMAD R9, R2, UR53, R9 ;  /* 0x0000003502097c24 */ /* 0x000fe2000f8e0209 */
[----:B------:R-:W-:Y:S03]  /*aaa0*/  BSSY B0, `(.L_x_7605) ;  /* 0x0000011000007945 */ /* 0x000fe60003800000 */
[----:B------:R-:W-:-:S05]  /*aab0*/  VIADD R9, R9, -UR52 ;  /* 0x8000003409097c36 */ /* 0x000fca0008000000 */
        /* <DEDUP_REMOVED lines=10> */
.L_x_7606:
[----:B------:R-:W-:-:S05]  /*ab60*/  IMAD.U32 R15, RZ, RZ, UR50 ;  /* 0x00000032ff0f7e24 */ /* 0x000fca000f8e00ff */
[----:B------:R-:W-:-:S13]  /*ab70*/  ISETP.NE.AND P1, PT, R15, 0x1, PT ;  /* 0x000000010f00780c */ /* 0x000fda0003f25270 */
[----:B------:R-:W0:Y:S02]  /*ab80*/  @P1 LDC.64 R20, c[0x0][0x9e8] ;  /* 0x00027a00ff141b82 */ /* 0x000e240000000a00 */
[----:B0-----:R-:W-:-:S05]  /*ab90*/  @P1 IMAD.HI.U32 R20, R9, R20, RZ ;  /* 0x0000001409141227 */ /* 0x001fca00078e00ff */
[----:B------:R-:W-:-:S07]  /*aba0*/  @P1 SHF.R.U32.HI R9, RZ, R21, R20 ;  /* 0x00000015ff091219 */ /* 0x000fce0000011614 */
.L_x_7607:
[----:B------:R-:W-:Y:S05]  /*abb0*/  BSYNC B0 ;  /* 0x0000000000007941 */ /* 0x000fea0003800000 */
.L_x_7605:
[----:B------:R-:W-:-:S04]  /*abc0*/  IMAD R20, R9, R15, -R22 ;  /* 0x0000000f09147224 */ /* 0x000fc800078e0a16 */
[----:B------:R-:W-:-:S05]  /*abd0*/  IMAD R20, R3, -0x2, R20 ;  /* 0xfffffffe03147824 */ /* 0x000fca00078e0214 */
[----:B------:R-:W-:Y:S02]  /*abe0*/  VIADDMNMX R7, R20, R15, R7, PT ;  /* 0x0000000f14077246 */ /* 0x000fe40003800107 */
[----:B------:R-:W-:-:S07]  /*abf0*/  VIMNMX R18, R18, R20, !PT ;  /* 0x0000001412127248 */ /* 0x000fce0007fe0100 */
.L_x_7604:
        /* <DEDUP_REMOVED lines=116> */
.L_x_7610:
[----:B------:R-:W-:-:S05]  /*b340*/  IMAD.U32 R24, RZ, RZ, UR50 ;  /* 0x00000032ff187e24 */ /* 0x000fca000f8e00ff */
[----:B------:R-:W-:-:S13]  /*b350*/  ISETP.NE.AND P2, PT, R24, 0x1, PT ;  /* 0x000000011800780c */ /* 0x000fda0003f45270 */
[----:B------:R-:W0:Y:S02]  /*b360*/  @P2 LDC.64 R158, c[0x0][0x9e8] ;  /* 0x00027a00ff9e2b82 */ /* 0x000e240000000a00 */
[----:B0-----:R-:W-:-:S05]  /*b370*/  @P2 IMAD.HI.U32 R6, R7, R158, RZ ;  /* 0x0000009e07062227 */ /* 0x001fca00078e00ff */
[----:B------:R-:W-:-:S07]  /*b380*/  @P2 SHF.R.U32.HI R7, RZ, R159, R6 ;  /* 0x0000009fff072219 */ /* 0x000fce0000011606 */
.L_x_7611:
[----:B------:R-:W-:Y:S05]  /*b390*/  BSYNC B0 ;  /* 0x0000000000007941 */ /* 0x000fea0003800000 */
.L_x_7609:
[----:B------:R-:W-:-:S04]  /*b3a0*/  IMAD R6, R7, R24, -R22 ;  /* 0x0000001807067224 */ /* 0x000fc800078e0a16 */
[----:B------:R-:W-:-:S05]  /*b3b0*/  IMAD R7, R3, -0x2, R6 ;  /* 0xfffffffe03077824 */ /* 0x000fca00078e0206 */
[----:B------:R-:W-:Y:S02]  /*b3c0*/  VIADDMNMX R18, R7, R24, R18, PT ;  /* 0x0000001807127246 */ /* 0x000fe40003800112 */
[----:B------:R-:W-:-:S07]  /*b3d0*/  VIMNMX R20, R20, R7, !PT ;  /* 0x0000000714147248 */ /* 0x000fce0007fe0100 */
.L_x_7608:
        /* <DEDUP_REMOVED lines=268> */
[----:B------:R-:W3:Y:S01]  /*c4a0*/  MUFU.EX2 R22, R22 ;  /* 0x0000001600167308 */ /* 0x000ee20000000800 */
        /* <DEDUP_REMOVED lines=22> */
[----:B---3--:R-:W-:Y:S01]  /*c610*/  FADD.FTZ R59, R69, R40 ;  /* 0x00000028453b7221 */ /* 0x008fe20000010000 */
[----:B------:R-:W-:Y:S01]  /*c620*/  FADD.FTZ R5, R51, R4 ;  /* 0x0000000433057221 */ /* 0x000fe20000010000 */
[-CC-:B------:R-:W-:Y:S01]  /*c630*/  FFMA.FTZ R40, R67, R6.reuse, -R12.reuse ;  /* 0x0000000643287223 */ /* 0x180fe2000001080c */
[----:B------:R-:W-:Y:S02]  /*c640*/  FFMA.FTZ R12, R87, R6, -R12 ;  /* 0x00000006570c7223 */ /* 0x000fe4000001080c */
[----:B------:R-:W-:Y:S02]  /*c650*/  FADD.FTZ R4, R174, R5 ;  /* 0x00000005ae047221 */ /* 0x000fe40000010000 */
[----:B------:R-:W3:Y:S01]  /*c660*/  MUFU.EX2 R28, R28 ;  /* 0x0000001c001c7308 */ /* 0x000ee20000000800 */
[----:B-1----:R-:W-:Y:S01]  /*c670*/  FADD.FTZ R42, R26, R59 ;  /* 0x0000003b1a2a7221 */ /* 0x002fe20000010000 */
[----:B------:R-:W-:-:S04]  /*c680*/  FADD.FTZ R5, R55, R4 ;  /* 0x0000000437057221 */ /* 0x000fc80000010000 */
[----:B------:R-:W-:Y:S02]  /*c690*/  FADD.FTZ R4, R168, R5 ;  /* 0x00000005a8047221 */ /* 0x000fe40000010000 */
[----:B------:R-:W1:Y:S01]  /*c6a0*/  MUFU.EX2 R43, R43 ;  /* 0x0000002b002b7308 */ /* 0x000e620000000800 */
[----:B0-----:R-:W-:-:S07]  /*c6b0*/  FADD.FTZ R59, R39, R42 ;  /* 0x0000002a273b7221 */ /* 0x001fce0000010000 */
[----:B------:R-:W0:Y:S01]  /*c6c0*/  MUFU.EX2 R30, R30 ;  /* 0x0000001e001e7308 */ /* 0x000e220000000800 */
[----:B---3--:R-:W-:-:S07]  /*c6d0*/  FADD.FTZ R42, R28, R59 ;  /* 0x0000003b1c2a7221 */ /* 0x008fce0000010000 */
[----:B------:R-:W3:Y:S01]  /*c6e0*/  MUFU.EX2 R47, R47 ;  /* 0x0000002f002f7308 */ /* 0x000ee20000000800 */
[----:B-1----:R-:W-:-:S07]  /*c6f0*/  FADD.FTZ R59, R43, R42 ;  /* 0x0000002a2b3b7221 */ /* 0x002fce0000010000 */
[----:B------:R-:W1:Y:S01]  /*c700*/  MUFU.EX2 R169, R169 ;  /* 0x000000a900a97308 */ /* 0x000e620000000800 */
[----:B0-----:R-:W-:Y:S01]  /*c710*/  FADD.FTZ R42, R30, R59 ;  /* 0x0000003b1e2a7221 */ /* 0x001fe20000010000 */
[----:B------:R-:W-:-:S06]  /*c720*/  FADD.FTZ R59, R45, R4 ;  /* 0x000000042d3b7221 */ /* 0x000fcc0000010000 */
[----:B------:R-:W0:Y:S01]  /*c730*/  MUFU.EX2 R32, R32 ;  /* 0x0000002000207308 */ /* 0x000e220000000800 */
[----:B---3--:R-:W-:-:S07]  /*c740*/  FADD.FTZ R42, R47, R42 ;  /* 0x0000002a2f2a7221 */ /* 0x008fce0000010000 */
[----:B------:R-:W3:Y:S01]  /*c750*/  MUFU.EX2 R171, R171 ;  /* 0x000000ab00ab7308 */ /* 0x000ee20000000800 */
[----:B-1----:R-:W-:Y:S01]  /*c760*/  FADD.FTZ R5, R169, R42 ;  /* 0x0000002aa9057221 */ /* 0x002fe20000010000 */
[----:B------:R-:W-:-:S04]  /*c770*/  FADD.FTZ R42, R170, R59 ;  /* 0x0000003baa2a7221 */ /* 0x000fc80000010000 */
[----:B------:R-:W-:Y:S02]  /*c780*/  FADD.FTZ R59, R41, R42 ;  /* 0x0000002a293b7221 */ /* 0x000fe40000010000 */
[----:B------:R-:W1:Y:S01]  /*c790*/  MUFU.EX2 R34, R34 ;  /* 0x0000002200227308 */ /* 0x000e620000000800 */
[----:B0-----:R-:W-:Y:S01]  /*c7a0*/  FADD.FTZ R4, R32, R5 ;  /* 0x0000000520047221 */ /* 0x001fe20000010000 */
[----:B------:R-:W-:-:S06]  /*c7b0*/  FADD.FTZ R42, R164, R59 ;  /* 0x0000003ba42a7221 */ /* 0x000fcc0000010000 */
[----:B------:R-:W0:Y:S01]  /*c7c0*/  MUFU.EX2 R13, R13 ;  /* 0x0000000d000d7308 */ /* 0x000e220000000800 */
[----:B---3--:R-:W-:-:S07]  /*c7d0*/  FADD.FTZ R5, R171, R4 ;  /* 0x00000004ab057221 */ /* 0x008fce0000010000 */
[----:B------:R-:W3:Y:S01]  /*c7e0*/  MUFU.EX2 R36, R36 ;  /* 0x0000002400247308 */ /* 0x000ee20000000800 */
[----:B-1----:R-:W-:-:S07]  /*c7f0*/  FADD.FTZ R4, R34, R5 ;  /* 0x0000000522047221 */ /* 0x002fce0000010000 */
[----:B------:R-:W1:Y:S01]  /*c800*/  MUFU.EX2 R167, R167 ;  /* 0x000000a700a77308 */ /* 0x000e620000000800 */
[----:B0-----:R-:W-:-:S07]  /*c810*/  FADD.FTZ R5, R13, R4 ;  /* 0x000000040d057221 */ /* 0x001fce0000010000 */
[----:B------:R-:W0:Y:S01]  /*c820*/  MUFU.EX2 R38, R38 ;  /* 0x0000002600267308 */ /* 0x000e220000000800 */
[----:B---3--:R-:W-:-:S07]  /*c830*/  FADD.FTZ R4, R36, R5 ;  /* 0x0000000524047221 */ /* 0x008fce0000010000 */
[----:B------:R-:W3:Y:S01]  /*c840*/  MUFU.EX2 R161, R161 ;  /* 0x000000a100a17308 */ /* 0x000ee20000000800 */
[----:B-1----:R-:W-:-:S07]  /*c850*/  FADD.FTZ R5, R167, R4 ;  /* 0x00000004a7057221 */ /* 0x002fce0000010000 */
[----:B------:R-:W1:Y:S01]  /*c860*/  MUFU.EX2 R40, R40 ;  /* 0x0000002800287308 */ /* 0x000e620000000800 */
[----:B0-----:R-:W-:-:S07]  /*c870*/  FADD.FTZ R4, R38, R5 ;  /* 0x0000000526047221 */ /* 0x001fce0000010000 */
[----:B------:R0:W-:Y:S01]  /*c880*/  MUFU.EX2 R157, R49 ;  /* 0x00000031009d7308 */ /* 0x0001e20000000800 */
[----:B---3--:R-:W-:-:S07]  /*c890*/  FADD.FTZ R5, R161, R4 ;  /* 0x00000004a1057221 */ /* 0x008fce0000010000 */
[----:B------:R-:W3:Y:S01]  /*c8a0*/  MUFU.EX2 R163, R163 ;  /* 0x000000a300a37308 */ /* 0x000ee20000000800 */
        /* <DEDUP_REMOVED lines=8> */
[----:B---3--:R-:W-:-:S03]  /*c930*/  FADD.FTZ R4, R163, R4 ;  /* 0x00000004a3047221 */ /* 0x008fc60000010000 */
[----:B------:R-:W-:-:S03]  /*c940*/  FADD.FTZ R42, R162, R49 ;  /* 0x00000031a22a7221 */ /* 0x000fc60000010000 */
[----:B------:R-:W3:Y:S01]  /*c950*/  MUFU.EX2 R21, R21 ;  /* 0x0000001500157308 */ /* 0x000ee20000000800 */
[----:B------:R-:W-:Y:S01]  /*c960*/  FADD.FTZ R5, R19, R42 ;  /* 0x0000002a13057221 */ /* 0x000fe20000010000 */
[----:B0-----:R-:W-:-:S04]  /*c970*/  FADD.FTZ R4, R71, R4 ;  /* 0x0000000447047221 */ /* 0x001fc80000010000 */
[----:B------:R-:W-:Y:S02]  /*c980*/  FADD.FTZ R4, R157, R4 ;  /* 0x000000049d047221 */ /* 0x000fe40000010000 */
[----:B------:R-:W0:Y:S01]  /*c990*/  MUFU.EX2 R75, R75 ;  /* 0x0000004b004b7308 */ /* 0x000e220000000800 */
[----:B-1----:R-:W-:-:S07]  /*c9a0*/  FADD.FTZ R42, R156, R5 ;  /* 0x000000059c2a7221 */ /* 0x002fce0000010000 */
[----:B------:R-:W1:Y:S01]  /*c9b0*/  MUFU.EX2 R158, R158 ;  /* 0x0000009e009e7308 */ /* 0x000e620000000800 */
[----:B---3--:R-:W-:-:S07]  /*c9c0*/  FADD.FTZ R5, R21, R42 ;  /* 0x0000002a15057221 */ /* 0x008fce0000010000 */
[----:B------:R-:W3:Y:S01]  /*c9d0*/  MUFU.EX2 R53, R53 ;  /* 0x0000003500357308 */ /* 0x000ee20000000800 */
[----:B0-----:R-:W-:-:S07]  /*c9e0*/  FADD.FTZ R4, R75, R4 ;  /* 0x000000044b047221 */ /* 0x001fce0000010000 */
        /* <DEDUP_REMOVED lines=19> */
[----:B-1----:R-:W-:Y:S01]  /*cb20*/  FADD.FTZ R4, R155, R4 ;  /* 0x000000049b047221 */ /* 0x002fe20000010000 */
[----:B---3--:R-:W-:-:S03]  /*cb30*/  FADD.FTZ R5, R29, R42 ;  /* 0x0000002a1d057221 */ /* 0x008fc60000010000 */
[----:B0-----:R-:W-:Y:S01]  /*cb40*/  FADD.FTZ R4, R12, R4 ;  /* 0x000000040c047221 */ /* 0x001fe20000010000 */
[----:B------:R-:W-:Y:S06]  /*cb50*/  @!P0 BRA `(.L_x_7612) ;  /* 0x0000000000048947 */ /* 0x000fec0003800000 */
[----:B------:R-:W-:Y:S01]  /*cb60*/  BPT.TRAP 0x1 ;  /* 0x000000040000795c */ /* 0x000fe20000300000 */
.L_x_7612:
        /* <DEDUP_REMOVED lines=107> */
.L_x_7594:
[----:B------:R-:W-:Y:S06]  /*d220*/  BAR.ARV 0x8, 0x180 ;  /* 0x0206000000007b1d */ /* 0x000fec0000002000 */
[----:B------:R-:W-:Y:S05]  /*d230*/  @!P0 BRA `(.L_x_7614) ;  /* 0x0000000000048947 */ /* 0x000fea0003800000 */
[----:B------:R-:W-:Y:S01]  /*d240*/  BPT.TRAP 0x1 ;  /* 0x000000040000795c */ /* 0x000fe20000300000 */
.L_x_7614:
[----:B------:R-:W-:Y:S01]  /*d250*/  ULEA UR5, UR46, UR40, 0x3 ;  /* 0x000000282e057291 */ /* 0x000fe2000f8e183f */
[----:B------:R-:W-:-:S05]  /*d260*/  IMAD.U32 R0, RZ, RZ, UR45 ;  /* 0x0000002dff007e24 */ /* 0x000fca000f8e00ff */
[----:B------:R-:W-:-:S04]  /*d270*/  SHF.L.U32 R0, R0, 0x1f, RZ ;  /* 0x0000001f00007819 */ /* 0x000fc800000006ff */
[----:B------:R0:W1:Y:S01]  /*d280*/  SYNCS.PHASECHK.TRANS64.TRYWAIT P1, [UR5+0x28850], R0 ;  /* 0x02885000ff0075a7 */ /* 0x0000620008020145 */
[----:B------:R-:W-:Y:S05]  /*d290*/  @!P0 BRA `(.L_x_7615) ;  /* 0x0000000000048947 */ /* 0x000fea0003800000 */
[----:B------:R-:W-:Y:S01]  /*d2a0*/  BPT.TRAP 0x1 ;  /* 0x000000040000795c */ /* 0x000fe20000300000 */
.L_x_7615:
[----:B-1----:R-:W-:Y:S05]  /*d2b0*/  @P1 BRA `(.L_x_7616) ;  /* 0x0000000000081947 */ /* 0x002fea0003800000 */
[----:B------:R-:W1:Y:S02]  /*d2c0*/  SYNCS.PHASECHK.TRANS64.TRYWAIT P1, [UR5+0x28850], R0 ;  /* 0x02885000ff0075a7 */ /* 0x000e640008020145 */
[----:B-1----:R-:W-:Y:S05]  /*d2d0*/  @!P1 BRA `(.L_x_7617) ;  /* 0x0000006400249947 */ /* 0x002fea0003800000 */
.L_x_7616:
[----:B------:R-:W-:Y:S01]  /*d2e0*/  UIADD3 UR40, UR40, 0x400, URZ ;  /* 0x0000040028287890 */ /* 0x000fe2000fffe03f */
[----:B------:R-:W-:Y:S01]  /*d2f0*/  WARPGROUP.ARRIVE ;  /* 0x00000000000079c5 */ /* 0x000fe20000000000 */
[----:B------:R-:W-:Y:S01]  /*d300*/  UMOV UR47, 0x40000040 ;  /* 0x40000040002f7882 */ /* 0x000fe20000000000 */
[----:B------:R-:W-:Y:S01]  /*d310*/  UMOV UR7, 0x40000040 ;  /* 0x4000004000077882 */ /* 0x000fe20000000000 */
[----:B------:R-:W-:Y:S01]  /*d320*/  USHF.R.U32.HI UR40, URZ, 0x4, UR40 ;  /* 0x000000043f287899 */ /* 0x000fe20008011628 */
[----:B01----:R-:W0:Y:S01]  /*d330*/  SHFL.BFLY PT, R0, R5, 0x2, 0x1f ;  /* 0x0c401f0005007f89 */ /* 0x003e2200000e0000 */
[----:B------:R-:W-:Y:S02]  /*d340*/  IMAD.MOV.U32 R8, RZ, RZ, RZ ;  /* 0x000000ffff087224 */ /* 0x000fe400078e00ff */
[----:B------:R-:W-:Y:S01]  /*d350*/  ULOP3.LUT UR40, UR40, 0x3fff, URZ, 0xc0, !UPT ;  /* 0x00003fff28287892 */ /* 0x000fe2000f8ec03f */
[----:B------:R-:W1:Y:S03]  /*d360*/  SHFL.BFLY PT, R3, R4, 0x2, 0x1f ;  /* 0x0c401f0004037f89 */ /* 0x000e6600000e0000 */
[----:B------:R-:W-:-:S04]  /*d370*/  ULOP3.LUT UR40, UR40, 0x4000000, URZ, 0xfc, !UPT ;  /* 0x0400000028287892 */ /* 0x000fc8000f8efc3f */
[----:B------:R-:W-:-:S04]  /*d380*/  ULEA UR46, UR46, UR40, 0xb ;  /* 0x000000282e2e7291 */ /* 0x000fc8000f8e583f */
[----:B------:R-:W-:-:S05]  /*d390*/  UIADD3 UR4, UR46, 0x80, URZ ;  /* 0x000000802e047890 */ /* 0x000fca000fffe03f */
[----:B------:R-:W-:Y:S01]  /*d3a0*/  HGMMA.64x128x16.F32.BF16 R88, R180, gdesc[UR44].tnspB, R88, gsb0 ;  /* 0x41e0002cb4587df0 */ /* 0x000fe20008001858 */
[----:B------:R-:W-:Y:S01]  /*d3b0*/  UMOV UR47, 0x40000040 ;  /* 0x40000040002f7882 */ /* 0x000fe20000000000 */
[----:B------:R-:W-:Y:S01]  /*d3c0*/  UMOV UR6, UR4 ;  /* 0x0000000400067c82 */ /* 0x000fe20008000000 */
[----:B------:R-:W-:Y:S01]  /*d3d0*/  UIADD3 UR4, UR46, 0x100, URZ ;  /* 0x000001002e047890 */ /* 0x000fe2000fffe03f */
[----:B0-----:R-:W-:Y:S01]  /*d3e0*/  FADD.FTZ R0, R0, R5 ;  /* 0x0000000500007221 */ /* 0x001fe20000010000 */
[----:B-1----:R-:W-:Y:S01]  /*d3f0*/  FADD.FTZ R2, R3, R4 ;  /* 0x0000000403027221 */ /* 0x002fe20000010000 */
[----:B------:R-:W-:-:S03]  /*d400*/  IMAD.MOV.U32 R4, RZ, RZ, RZ ;  /* 0x000000ffff047224 */ /* 0x000fc600078e00ff */
[----:B------:R-:W0:Y:S04]  /*d410*/  SHFL.BFLY PT, R3, R0, 0x1, 0x1f ;  /* 0x0c201f0000037f89 */ /* 0x000e2800000e0000 */
[----:B------:R-:W1:Y:S01]  /*d420*/  SHFL.BFLY PT, R11, R2, 0x1, 0x1f ;  /* 0x0c201f00020b7f89 */ /* 0x000e6200000e0000 */
[----:B0-----:R-:W-:Y:S01]  /*d430*/  FADD.FTZ R12, R0, R3 ;  /* 0x00000003000c7221 */ /* 0x001fe20000010000 */
[----:B------:R-:W-:Y:S02]  /*d440*/  IMAD.MOV.U32 R3, RZ, RZ, -0x800000 ;  /* 0xff800000ff037424 */ /* 0x000fe400078e00ff */
[----:B------:R-:W-:Y:S02]  /*d450*/  IMAD.MOV.U32 R0, RZ, RZ, -0x800000 ;  /* 0xff800000ff007424 */ /* 0x000fe400078e00ff */
[----:B-1----:R-:W-:Y:S01]  /*d460*/  FADD.FTZ R11, R2, R11 ;  /* 0x0000000b020b7221 */ /* 0x002fe20000010000 */
[----:B------:R-:W-:-:S04]  /*d470*/  FSETP.NE.FTZ.AND P1, PT, R12, RZ, PT ;  /* 0x000000ff0c00720b */ /* 0x000fc80003f35000 */
[----:B------:R-:W-:-:S09]  /*d480*/  FSETP.NE.FTZ.AND P2, PT, R11, RZ, PT ;  /* 0x000000ff0b00720b */ /* 0x000fd20003f55000 */
[----:B------:R-:W0:Y:S01]  /*d490*/  @P1 MUFU.LG2 R5, R12 ;  /* 0x0000000c00051308 */ /* 0x000e220000000c00 */
[----:B------:R-:W-:-:S03]  /*d4a0*/  @P1 FMUL.FTZ R2, R6, 0.69314718246459960938 ;  /* 0x3f31721806021820 */ /* 0x000fc60000410000 */
[----:B------:R-:W-:-:S04]  /*d4b0*/  @P2 FMUL.FTZ R13, R6, 0.69314718246459960938 ;  /* 0x3f317218060d2820 */ /* 0x000fc80000410000 */
[----:B------:R-:W1:Y:S08]  /*d4c0*/  @P2 MUFU.LG2 R10, R11 ;  /* 0x0000000b000a2308 */ /* 0x000e700000000c00 */
[----:B------:R3:W4:Y:S01]  /*d4d0*/  @P1 MUFU.RCP R4, R12 ;  /* 0x0000000c00041308 */ /* 0x0007220000001000 */
        /* <DEDUP_REMOVED lines=39> */
[----:B------:R-:W-:-:S07]  /*d750*/  WARPGROUP.ARRIVE ;  /* 0x00000000000079c5 */ /* 0x000fce0000000000 */
[----:B------:R-:W-:Y:S03]  /*d760*/  HGMMA.64x128x16.F32.BF16 R88, R152, gdesc[UR44].tnspB, R88, gsb0 ;  /* 0x41e0002c98587df0 */ /* 0x000fe60008001858 */
[----:B------:R-:W-:Y:S02]  /*d770*/  WARPGROUP.DEPBAR.LE gsb0, 0x0 ;  /* 0x00008000000079c5 */ /* 0x000fe40000010000 */
[----:B0--34-:R-:W-:Y:S05]  /*d780*/  @!P0 BRA `(.L_x_7618) ;  /* 0x0000000000048947 */ /* 0x019fea0003800000 */
[----:B------:R-:W-:Y:S01]  /*d790*/  BPT.TRAP 0x1 ;  /* 0x000000040000795c */ /* 0x000fe20000300000 */
.L_x_7618:
        /* <DEDUP_REMOVED lines=68> */
.L_x_7540:
[----:B------:R-:W-:Y:S05]  /*dbe0*/  @P0 BRA `(.L_x_7619) ;  /* 0x00000014004c0947 */ /* 0x000fea0003800000 */
[----:B------:R-:W0:Y:S01]  /*dbf0*/  S2R R2, SR_TID.X ;  /* 0x0000000000027919 */ /* 0x000e220000002100 */
[----:B------:R-:W1:Y:S01]  /*dc00*/  LDC R17, c[0x0][0xbe8] ;  /* 0x0002fa00ff117b82 */ /* 0x000e620000000800 */
[----:B------:R-:W-:Y:S02]  /*dc10*/  USHF.R.S32.HI UR7, URZ, 0x1f, UR37 ;  /* 0x0000001f3f077899 */ /* 0x000fe40008011425 */
[----:B--2---:R-:W-:Y:S01]  /*dc20*/  IMAD R16, RZ, RZ, -UR37 ;  /* 0x80000025ff107e24 */ /* 0x004fe2000f8e02ff */
        /* <DEDUP_REMOVED lines=9> */
[----:B------:R-:W4:Y:S01]  /*dcc0*/  S2UR UR11, SR_CTAID.Y ;  /* 0x00000000000b79c3 */ /* 0x000f220000002600 */
[----:B------:R-:W-:-:S07]  /*dcd0*/  UIMAD UR7, UR7, UR8, URZ ;  /* 0x00000008070772a4 */ /* 0x000fce000f8e023f */
[----:B------:R-:W-:Y:S01]  /*dce0*/  BAR.SYNC.DEFER_BLOCKING 0x1, 0x100 ;  /* 0x0044000000007b1d */ /* 0x000fe20000010000 */
[----:B-1----:R-:W-:-:S07]  /*dcf0*/  ISETP.NE.AND P0, PT, R17, 0x1, PT ;  /* 0x000000011100780c */ /* 0x002fce0003f05270 */
[----:B------:R-:W4:Y:S01]  /*dd00*/  LDC R21, c[0x0][0xc50] ;  /* 0x00031400ff157b82 */ /* 0x000f220000000800 */
[----:B0-----:R-:W-:Y:S01]  /*dd10*/  VIADD R4, R2, 0xffffff80 ;  /* 0xffffff8002047836 */ /* 0x001fe20000000000 */
[----:B---3--:R-:W-:-:S06]  /*dd20*/  USHF.R.S32.HI UR10, URZ, 0x1f, UR12 ;  /* 0x0000001f3f0a7899 */ /* 0x008fcc000801140c */
[----:B------:R-:W0:Y:S01]  /*dd30*/  LDC.64 R14, c[0x0][0xb40] ;  /* 0x0002d000ff0e7b82 */ /* 0x000e220000000a00 */
[----:B------:R-:W-:-:S04]  /*dd40*/  SHF.R.S32.HI R5, RZ, 0x1f, R4 ;  /* 0x0000001fff057819 */ /* 0x000fc80000011404 */
[----:B------:R-:W-:-:S03]  /*dd50*/  LEA.HI R2, R5, R4, RZ, 0x7 ;  /* 0x0000000405027211 */ /* 0x000fc600078f38ff */
[----:B------:R-:W1:Y:S01]  /*dd60*/  @P0 LDC R13, c[0x0][0xbf0] ;  /* 0x0002fc00ff0d0b82 */ /* 0x000e620000000800 */
[----:B------:R-:W-:Y:S02]  /*dd70*/  LEA.HI R5, R5, R4, RZ, 0x2 ;  /* 0x0000000405057211 */ /* 0x000fe400078f10ff */
[----:B------:R-:W-:Y:S02]  /*dd80*/  LOP3.LUT R7, R2, 0xffffff80, RZ, 0xc0, !PT ;  /* 0xffffff8002077812 */ /* 0x000fe400078ec0ff */
[----:B------:R-:W-:-:S03]  /*dd90*/  LOP3.LUT R5, R5, 0xfffffffc, RZ, 0xc0, !PT ;  /* 0xfffffffc05057812 */ /* 0x000fc600078ec0ff */
[C---:B------:R-:W-:Y:S01]  /*dda0*/  IMAD.IADD R18, R4.reuse, 0x1, -R7 ;  /* 0x0000000104127824 */ /* 0x040fe200078e0a07 */
[----:B------:R-:W-:Y:S01]  /*ddb0*/  SHF.R.S32.HI R7, RZ, 0x7, R2 ;  /* 0x00000007ff077819 */ /* 0x000fe20000011402 */
[----:B------:R-:W-:Y:S01]  /*ddc0*/  IMAD.IADD R5, R4, 0x1, -R5 ;  /* 0x0000000104057824 */ /* 0x000fe200078e0a05 */
[----:B------:R-:W3:Y:S01]  /*ddd0*/  @P0 LDC R27, c[0x0][0xbec] ;  /* 0x0002fb00ff1b0b82 */ /* 0x000ee20000000800 */
[----:B----4-:R-:W-:Y:S01]  /*dde0*/  IMAD R21, R21, R16, UR11 ;  /* 0x0000000b15157e24 */ /* 0x010fe2000f8e0210 */
[----:B------:R-:W-:Y:S02]  /*ddf0*/  SHF.R.S32.HI R9, RZ, 0x1f, R18 ;  /* 0x0000001fff097819 */ /* 0x000fe40000011412 */
[----:B------:R-:W-:Y:S01]  /*de00*/  LEA.HI R2, R2, R7, RZ, 0x1 ;  /* 0x0000000702027211 */ /* 0x000fe200078f08ff */
[----:B0-----:R-:W-:Y:S01]  /*de10*/  IMAD R12, R14, UR10, RZ ;  /* 0x0000000a0e0c7c24 */ /* 0x001fe2000f8e02ff */
[----:B------:R-:W-:Y:S02]  /*de20*/  LEA.HI R23, R9, R18, RZ, 0x2 ;  /* 0x0000001209177211 */ /* 0x000fe400078f10ff */
[----:B------:R-:W-:Y:S01]  /*de30*/  LOP3.LUT R2, R2, 0x3fffffe, RZ, 0xc0, !PT ;  /* 0x03fffffe02027812 */ /* 0x000fe200078ec0ff */
[----:B------:R-:W0:Y:S01]  /*de40*/  @P0 LDC R20, c[0x0][0xbf0] ;  /* 0x0002fc00ff140b82 */ /* 0x000e220000000800 */
[----:B------:R-:W-:-:S02]  /*de50*/  SHF.R.S32.HI R6, RZ, 0x2, R23 ;  /* 0x00000002ff067819 */ /* 0x000fc40000011417 */
[----:B------:R-:W-:Y:S01]  /*de60*/  SHF.R.S32.HI R11, RZ, 0x1f, R23 ;  /* 0x0000001fff0b7819 */ /* 0x000fe20000011417 */
[----:B------:R-:W-:Y:S01]  /*de70*/  IMAD.IADD R2, R7, 0x1, -R2 ;  /* 0x0000000107027824 */ /* 0x000fe200078e0a02 */
[----:B------:R-:W-:Y:S02]  /*de80*/  LEA.HI R9, R9, R18, RZ, 0x5 ;  /* 0x0000001209097211 */ /* 0x000fe400078f28ff */
[----:B------:R-:W-:Y:S02]  /*de90*/  LEA.HI R11, R11, R6, RZ, 0x3 ;  /* 0x000000060b0b7211 */ /* 0x000fe400078f18ff */
[----:B------:R-:W-:Y:S02]  /*dea0*/  SHF.R.S32.HI R7, RZ, 0x5, R9 ;  /* 0x00000005ff077819 */ /* 0x000fe40000011409 */
[----:B------:R-:W-:Y:S01]  /*deb0*/  LOP3.LUT R11, R11, 0xfffffff8, RZ, 0xc0, !PT ;  /* 0xfffffff80b0b7812 */ /* 0x000fe200078ec0ff */
[----:B------:R-:W4:Y:S01]  /*dec0*/  @P0 LDC R9, c[0x0][0xbec] ;  /* 0x0002fb00ff090b82 */ /* 0x000f220000000800 */
[----:B------:R-:W-:-:S03]  /*ded0*/  LOP3.LUT R23, R23, 0x7ffffffc, RZ, 0xc0, !PT ;  /* 0x7ffffffc17177812 */ /* 0x000fc600078ec0ff */
[----:B------:R-:W-:Y:S01]  /*dee0*/  IMAD.IADD R4, R6, 0x1, -R11 ;  /* 0x0000000106047824 */ /* 0x000fe200078e0a0b */
[----:B------:R-:W-:-:S03]  /*def0*/  LEA.HI R6, R5, R5, RZ, 0x1 ;  /* 0x0000000505067211 */ /* 0x000fc600078f08ff */
[----:B------:R-:W5:Y:S01]  /*df00*/  LDC.64 R10, c[0x0][0xbd8] ;  /* 0x0002f600ff0a7b82 */ /* 0x000f620000000a00 */
        /* <DEDUP_REMOVED lines=13> */
[----:B--2---:R-:W-:Y:S02]  /*dfe0*/  IMAD R2, R19, 0x80, R2 ;  /* 0x0000008013027824 */ /* 0x004fe400078e0202 */
[----:B------:R-:W-:Y:S01]  /*dff0*/  IMAD.U32 R7, RZ, RZ, UR6 ;  /* 0x00000006ff077e24 */ /* 0x000fe2000f8e00ff */
[----:B------:R-:W-:Y:S01]  /*e000*/  ULDC.64 UR6, c[0x0][0xb48] ;  /* 0x0002d20000067ab9 */ /* 0x000fe20000000a00 */
[C---:B-----5:R-:W-:Y:S02]  /*e010*/  IMAD R8, R10.reuse, UR10, RZ ;  /* 0x0000000a0a087c24 */ /* 0x060fe4000f8e02ff */
[----:B------:R-:W-:-:S04]  /*e020*/  IMAD.WIDE.U32 R4, R10, UR12, R4 ;  /* 0x0000000c0a047c25 */ /* 0x000fc8000f8e0004 */
[----:B------:R-:W-:Y:S02]  /*e030*/  IMAD R11, R11, UR12, R8 ;  /* 0x0000000c0b0b7c24 */ /* 0x000fe4000f8e0208 */
[----:B------:R-:W-:Y:S02]  /*e040*/  IMAD R8, R19, 0x80, R6 ;  /* 0x0000008013087824 */ /* 0x000fe400078e0206 */
[----:B------:R-:W-:Y:S01]  /*e050*/  IMAD.U32 R6, RZ, RZ, UR4 ;  /* 0x00000004ff067e24 */ /* 0x000fe2000f8e00ff */
[----:B------:R-:W-:Y:S01]  /*e060*/  ULDC.64 UR4, c[0x0][0xbe0] ;  /* 0x0002f80000047ab9 */ /* 0x000fe20000000a00 */
[----:B----4-:R-:W-:-:S04]  /*e070*/  @P0 IMAD.HI.U32 R10, R8, R9, RZ ;  /* 0x00000009080a0227 */ /* 0x010fc800078e00ff */
[----:B------:R-:W-:Y:S01]  /*e080*/  IMAD.MOV.U32 R9, RZ, RZ, R8 ;  /* 0x000000ffff097224 */ /* 0x000fe200078e0008 */
[----:B-1----:R-:W-:Y:S01]  /*e090*/  @P0 SHF.R.U32.HI R9, RZ, R13, R10 ;  /* 0x0000000dff090219 */ /* 0x002fe2000001160a */
[----:B------:R-:W-:Y:S01]  /*e0a0*/  IMAD R13, R15, UR12, R12 ;  /* 0x0000000c0f0d7c24 */ /* 0x000fe2000f8e020c */
[----:B------:R-:W-:Y:S01]  /*e0b0*/  SHF.R.S32.HI R12, RZ, 0x1f, R21 ;  /* 0x0000001fff0c7819 */ /* 0x000fe20000011415 */
[----:B------:R-:W-:-:S04]  /*e0c0*/  IMAD.WIDE.U32 R6, R14, UR12, R6 ;  /* 0x0000000c0e067c25 */ /* 0x000fc8000f8e0006 */
[----:B------:R-:W-:Y:S02]  /*e0d0*/  IMAD.IADD R5, R5, 0x1, R11 ;  /* 0x0000000105057824 */ /* 0x000fe400078e020b */
[----:B---3--:R-:W-:-:S04]  /*e0e0*/  @P0 IMAD.HI.U32 R27, R8, R27, RZ ;  /* 0x0000001b081b0227 */ /* 0x008fc800078e00ff */
[----:B------:R-:W-:Y:S02]  /*e0f0*/  IMAD.IADD R7, R7, 0x1, R13 ;  /* 0x0000000107077824 */ /* 0x000fe400078e020d */
[----:B------:R-:W-:Y:S02]  /*e100*/  IMAD R13, R12, UR6, RZ ;  /* 0x000000060c0d7c24 */ /* 0x000fe4000f8e02ff */
[----:B------:R-:W-:-:S04]  /*e110*/  IMAD.WIDE.U32 R4, R21, UR4, R4 ;  /* 0x0000000415047c25 */ /* 0x000fc8000f8e0004 */
[----:B------:R-:W-:Y:S01]  /*e120*/  IMAD.MOV.U32 R11, RZ, RZ, R8 ;  /* 0x000000ffff0b7224 */ /* 0x000fe200078e0008 */
[----:B0-----:R-:W-:Y:S01]  /*e130*/  @P0 SHF.R.U32.HI R11, RZ, R20, R27 ;  /* 0x00000014ff0b0219 */ /* 0x001fe2000001161b */
        /* <DEDUP_REMOVED lines=36> */
[----:B0-----:R-:W-:Y:S01]  /*e380*/  ULEA UR4, UR5, UR4, 0x18 ;  /* 0x0000000405047291 */ /* 0x001fe2000f8ec03f */
[----:B------:R-:W-:Y:S01]  /*e390*/  IMAD R17, R17, UR6, RZ ;  /* 0x0000000611117c24 */ /* 0x000fe2000f8e02ff */
[----:B------:R-:W-:Y:S01]  /*e3a0*/  LEA.HI.X R9, R4, UR7, R9, 0x2, P0 ;  /* 0x0000000704097c11 */ /* 0x000fe200080f1409 */
[----:B------:R-:W-:Y:S01]  /*e3b0*/  VIADD R16, R2, 0x8 ;  /* 0x0000000802107836 */ /* 0x000fe20000000000 */
[----:B------:R-:W-:Y:S01]  /*e3c0*/  LEA.HI.X R22, R6, UR9, R5, 0x2, P1 ;  /* 0x0000000906167c11 */ /* 0x000fe200088f1405 */
        /* <DEDUP_REMOVED lines=8> */
[----:B------:R-:W-:Y:S01]  /*e450*/  SHFL.IDX PT, R6, R8, 0x1, 0x1c1f ;  /* 0x003c1f0008067f89 */ /* 0x000fe200000e0000 */
[----:B------:R-:W-:-:S03]  /*e460*/  IMAD.IADD R19, R18, 0x1, -R23 ;  /* 0x0000000112137824 */ /* 0x000fc600078e0a17 */
[----:B------:R-:W1:Y:S01]  /*e470*/  SHFL.IDX PT, R7, R9, 0x1, 0x1c1f ;  /* 0x003c1f0009077f89 */ /* 0x000e6200000e0000 */
[----:B------:R-:W-:Y:S02]  /*e480*/  IMAD.SHL.U32 R19, R19, 0x2, RZ ;  /* 0x0000000213137824 */ /* 0x000fe400078e00ff */
[----:B------:R-:W-:Y:S01]  /*e490*/  SYNCS.ARRIVE.TRANS64.RED.A1T0 RZ, [UR4], RZ ;  /* 0x000000ffffff79a7 */ /* 0x000fe20008100404 */
[----:B------:R2:W3:Y:S04]  /*e4a0*/  SHFL.IDX PT, R14, R20, RZ, 0x1c1f ;  /* 0x001c1fff140e7589 */ /* 0x0004e800000e0000 */
[----:B------:R2:W4:Y:S04]  /*e4b0*/  SHFL.IDX PT, R15, R22, RZ, 0x1c1f ;  /* 0x001c1fff160f7589 */ /* 0x00052800000e0000 */
[----:B0-----:R2:W-:Y:S04]  /*e4c0*/  @!P1 ST.E desc[UR48][R4.64], R3 ;  /* 0x0000000304009985 */ /* 0x0015e8000c101930 */
[----:B-1----:R2:W-:Y:S01]  /*e4d0*/  @!P0 ST.E desc[UR48][R6.64], R0 ;  /* 0x0000000006008985 */ /* 0x0025e2000c101930 */
[----:B------:R-:W-:Y:S05]  /*e4e0*/  @P2 BRA `(.L_x_7621) ;  /* 0x0000000400782947 */ /* 0x000fea0003800000 */
[C---:B--2---:R-:W-:Y:S01]  /*e4f0*/  VIADD R0, R19.reuse, 0x8 ;  /* 0x0000000813007836 */ /* 0x044fe20000000000 */
[----:B------:R-:W-:Y:S01]  /*e500*/  ULDC UR4, c[0x0][0xac8] ;  /* 0x0002b20000047ab9 */ /* 0x000fe20000000800 */
[C---:B------:R-:W-:Y:S01]  /*e510*/  VIADD R6, R19.reuse, 0x10 ;  /* 0x0000001013067836 */ /* 0x040fe20000000000 */
[C---:B------:R-:W-:Y:S01]  /*e520*/  ISETP.GE.AND P2, PT, R19.reuse, UR4, PT ;  /* 0x0000000413007c0c */ /* 0x040fe2000bf46270 */
[C---:B------:R-:W-:Y:S01]  /*e530*/  VIADD R7, R19.reuse, 0x18 ;  /* 0x0000001813077836 */ /* 0x040fe20000000000 */
[----:B------:R-:W-:Y:S01]  /*e540*/  ISETP.GE.AND P3, PT, R0, UR4, PT ;  /* 0x0000000400007c0c */ /* 0x000fe2000bf66270 */
[C---:B------:R-:W-:Y:S01]  /*e550*/  VIADD R8, R19.reuse, 0x28 ;  /* 0x0000002813087836 */ /* 0x040fe20000000000 */
[----:B------:R-:W-:Y:S01]  /*e560*/  ISETP.GE.AND P0, PT, R6, UR4, PT ;  /* 0x0000000406007c0c */ /* 0x000fe2000bf06270 */
[----:B------:R-:W-:Y:S01]  /*e570*/  VIADD R9, R19, 0x30 ;  /* 0x0000003013097836 */ /* 0x000fe20000000000 */
[----:B------:R-:W-:Y:S01]  /*e580*/  ISETP.GE.AND P1, PT, R7, UR4, PT ;  /* 0x0000000407007c0c */ /* 0x000fe2000bf26270 */
[----:B------:R-:W-:-:S02]  /*e590*/  VIADD R10, R19, 0x38 ;  /* 0x00000038130a7836 */ /* 0x000fc40000000000 */
[----:B------:R-:W-:Y:S01]  /*e5a0*/  VIADD R11, R19, 0x40 ;  /* 0x00000040130b7836 */ /* 0x000fe20000000000 */
[----:B------:R-:W-:Y:S01]  /*e5b0*/  ISETP.GE.AND P4, PT, R9, UR4, PT ;  /* 0x0000000409007c0c */ /* 0x000fe2000bf86270 */
[C---:B------:R-:W-:Y:S01]  /*e5c0*/  VIADD R12, R19.reuse, 0x50 ;  /* 0x00000050130c7836 */ /* 0x040fe20000000000 */
[----:B------:R-:W-:Y:S01]  /*e5d0*/  ISETP.GE.AND P5, PT, R10, UR4, PT ;  /* 0x000000040a007c0c */ /* 0x000fe2000bfa6270 */
[----:B---34-:R-:W-:Y:S01]  /*e5e0*/  @!P2 IMAD.WIDE R2, R19, 0x4, R14 ;  /* 0x000000041302a825 */ /* 0x018fe200078e020e */
[----:B------:R-:W-:Y:S02]  /*e5f0*/  ISETP.GE.AND P6, PT, R11, UR4, PT ;  /* 0x000000040b007c0c */ /* 0x000fe4000bfc6270 */
[----:B------:R-:W-:Y:S01]  /*e600*/  @!P3 LEA.HI R0, R0, R0, RZ, 0x1 ;  /* 0x000000000000b211 */ /* 0x000fe200078f08ff */
[----:B------:R-:W-:Y:S01]  /*e610*/  VIADD R18, R19, 0x60 ;  /* 0x0000006013127836 */ /* 0x000fe20000000000 */
[----:B------:R0:W-:Y:S01]  /*e620*/  @!P2 ST.E.64 desc[UR48][R2.64], R88 ;  /* 0x000000580200a985 */ /* 0x0001e2000c101b30 */
[----:B------:R-:W-:-:S02]  /*e630*/  @!P0 LEA.HI R6, R6, R6, RZ, 0x1 ;  /* 0x0000000606068211 */ /* 0x000fc400078f08ff */
[----:B------:R-:W-:Y:S01]  /*e640*/  @!P3 LOP3.LUT R5, R0, 0xfffffffe, RZ, 0xc0, !PT ;  /* 0xfffffffe0005b812 */ /* 0x000fe200078ec0ff */
[----:B------:R-:W-:Y:S01]  /*e650*/  VIADD R0, R19, 0x20 ;  /* 0x0000002013007836 */ /* 0x000fe20000000000 */
[----:B------:R-:W-:Y:S02]  /*e660*/  @!P1 LEA.HI R7, R7, R7, RZ, 0x1 ;  /* 0x0000000707079211 */ /* 0x000fe400078f08ff */
[----:B------:R-:W-:Y:S01]  /*e670*/  @!P5 LEA.HI R10, R10, R10, RZ, 0x1 ;  /* 0x0000000a0a0ad211 */ /* 0x000fe200078f08ff */
[----:B------:R-:W-:Y:S01]  /*e680*/  @!P3 IMAD.WIDE R4, R5, 0x4, R14 ;  /* 0x000000040504b825 */ /* 0x000fe200078e020e */
[----:B------:R-:W-:Y:S02]  /*e690*/  ISETP.GE.AND P2, PT, R0, UR4, PT ;  /* 0x0000000400007c0c */ /* 0x000fe4000bf46270 */
[----:B------:R-:W-:Y:S02]  /*e6a0*/  @!P5 LOP3.LUT R13, R10, 0xfffffffe, RZ, 0xc0, !PT ;  /* 0xfffffffe0a0dd812 */ /* 0x000fe400078ec0ff */
[----:B------:R1:W-:Y:S01]  /*e6b0*/  @!P3 ST.E.64 desc[UR48][R4.64], R92 ;  /* 0x0000005c0400b985 */ /* 0x0003e2000c101b30 */
[----:B------:R-:W-:-:S02]  /*e6c0*/  ISETP.GE.AND P3, PT, R8, UR4, PT ;  /* 0x0000000408007c0c */ /* 0x000fc4000bf66270 */
[----:B0-----:R-:W-:Y:S02]  /*e6d0*/  @!P0 LOP3.LUT R3, R6, 0xfffffffe, RZ, 0xc0, !PT ;  /* 0xfffffffe06038812 */ /* 0x001fe400078ec0ff */
[----:B------:R-:W-:-:S03]  /*e6e0*/  @!P4 LEA.HI R6, R9, R9, RZ, 0x1 ;  /* 0x000000090906c211 */ /* 0x000fc600078f08ff */
[----:B------:R-:W-:Y:S01]  /*e6f0*/  @!P0 IMAD.WIDE R2, R3, 0x4, R14 ;  /* 0x0000000403028825 */ /* 0x000fe200078e020e */
[----:B------:R-:W-:-:S04]  /*e700*/  @!P2 LEA.HI R0, R0, R0, RZ, 0x1 ;  /* 0x000000000000a211 */ /* 0x000fc800078f08ff */
[----:B------:R0:W-:Y:S01]  /*e710*/  @!P0 ST.E.64 desc[UR48][R2.64], R96 ;  /* 0x0000006002008985 */ /* 0x0001e2000c101b30 */
[----:B------:R-:W-:Y:S02]  /*e720*/  @!P3 LEA.HI R8, R8, R8, RZ, 0x1 ;  /* 0x000000080808b211 */ /* 0x000fe400078f08ff */
[----:B-1----:R-:W-:Y:S02]  /*e730*/  @!P1 LOP3.LUT R5, R7, 0xfffffffe, RZ, 0xc0, !PT ;  /* 0xfffffffe07059812 */ /* 0x002fe400078ec0ff */
[----:B------:R-:W-:Y:S02]  /*e740*/  @!P2 LOP3.LUT R7, R0, 0xfffffffe, RZ, 0xc0, !PT ;  /* 0xfffffffe0007a812 */ /* 0x000fe400078ec0ff */
[----:B------:R-:W-:Y:S01]  /*e750*/  @!P3 LOP3.LUT R9, R8, 0xfffffffe, RZ, 0xc0, !PT ;  /* 0xfffffffe0809b812 */ /* 0x000fe200078ec0ff */
[--C-:B------:R-:W-:Y:S01]  /*e760*/  @!P1 IMAD.WIDE R4, R5, 0x4, R14.reuse ;  /* 0x0000000405049825 */ /* 0x100fe200078e020e */
[----:B------:R-:W-:Y:S02]  /*e770*/  @!P6 LEA.HI R0, R11, R11, RZ, 0x1 ;  /* 0x0000000b0b00e211 */ /* 0x000fe400078f08ff */
[----:B------:R-:W-:Y:S01]  /*e780*/  @!P4 LOP3.LUT R11, R6, 0xfffffffe, RZ, 0xc0, !PT ;  /* 0xfffffffe060bc812 */ /* 0x000fe200078ec0ff */
[--C-:B------:R-:W-:Y:S01]  /*e790*/  @!P2 IMAD.WIDE R6, R7, 0x4, R14.reuse ;  /* 0x000000040706a825 */ /* 0x100fe200078e020e */
[----:B------:R-:W-:Y:S01]  /*e7a0*/  @!P6 LOP3.LUT R21, R0, 0xfffffffe, RZ, 0xc0, !PT ;  /* 0xfffffffe0015e812 */ /* 0x000fe200078ec0ff */
[----:B------:R1:W-:Y:S01]  /*e7b0*/  @!P1 ST.E.64 desc[UR48][R4.64], R100 ;  /* 0x0000006404009985 */ /* 0x0003e2000c101b30 */
[----:B------:R-:W-:Y:S01]  /*e7c0*/  ISETP.GE.AND P1, PT, R12, UR4, PT ;  /* 0x000000040c007c0c */ /* 0x000fe2000bf26270 */
[----:B0-----:R-:W-:-:S02]  /*e7d0*/  @!P3 IMAD.WIDE R2, R9, 0x4, R14 ;  /* 0x000000040902b825 */ /* 0x001fc400078e020e */
[----:B------:R0:W-:Y:S02]  /*e7e0*/  @!P2 ST.E.64 desc[UR48][R6.64], R104 ;  /* 0x000000680600a985 */ /* 0x0001e4000c101b30 */
[----:B------:R-:W-:Y:S02]  /*e7f0*/  VIADD R0, R19, 0x48 ;  /* 0x0000004813007836 */ /* 0x000fe40000000000 */
[--C-:B------:R-:W-:Y:S01]  /*e800*/  @!P5 IMAD.WIDE R8, R13, 0x4, R14.reuse ;  /* 0x000000040d08d825 */ /* 0x100fe200078e020e */
[----:B------:R2:W-:Y:S01]  /*e810*/  @!P3 ST.E.64 desc[UR48][R2.64], R108 ;  /* 0x0000006c0200b985 */ /* 0x0005e2000c101b30 */
[----:B------:R-:W-:Y:S02]  /*e820*/  ISETP.GE.AND P3, PT, R18, UR4, PT ;  /* 0x0000000412007c0c */ /* 0x000fe4000bf66270 */
[----:B------:R-:W-:Y:S01]  /*e830*/  VIADD R13, R19, 0x58 ;  /* 0x00000058130d7836 */ /* 0x000fe20000000000 */
[----:B------:R-:W-:Y:S01]  /*e840*/  ISETP.GE.AND P0, PT, R0, UR4, PT ;  /* 0x0000000400007c0c */ /* 0x000fe2000bf06270 */
[----:B-1----:R-:W-:Y:S01]  /*e850*/  @!P4 IMAD.WIDE R4, R11, 0x4, R14 ;  /* 0x000000040b04c825 */ /* 0x002fe200078e020e */
[----:B------:R-:W-:-:S02]  /*e860*/  @!P1 LEA.HI R12, R12, R12, RZ, 0x1 ;  /* 0x0000000c0c0c9211 */ /* 0x000fc400078f08ff */
[----:B------:R-:W-:Y:S01]  /*e870*/  ISETP.GE.AND P2, PT, R13, UR4, PT ;  /* 0x000000040d007c0c */ /* 0x000fe2000bf46270 */
[----:B------:R-:W-:Y:S01]  /*e880*/  @!P6 IMAD.WIDE R10, R21, 0x4, R14 ;  /* 0x00000004150ae825 */ /* 0x000fe200078e020e */
[----:B------:R1:W-:Y:S03]  /*e890*/  @!P4 ST.E.64 desc[UR48][R4.64], R112 ;  /* 0x000000700400c985 */ /* 0x0003e6000c101b30 */
[C---:B0-----:R-:W-:Y:S01]  /*e8a0*/  VIADD R6, R19.reuse, 0x68 ;  /* 0x0000006813067836 */ /* 0x041fe20000000000 */
[----:B------:R0:W-:Y:S01]  /*e8b0*/  @!P5 ST.E.64 desc[UR48][R8.64], R116 ;  /* 0x000000740800d985 */ /* 0x0001e2000c101b30 */
[C---:B--2---:R-:W-:Y:S01]  /*e8c0*/  VIADD R3, R19.reuse, 0x78 ;  /* 0x0000007813037836 */ /* 0x044fe20000000000 */
[----:B------:R-:W-:Y:S01]  /*e8d0*/  @!P3 LEA.HI R18, R18, R18, RZ, 0x1 ;  /* 0x000000121212b211 */ /* 0x000fe200078f08ff */
[----:B------:R-:W-:Y:S01]  /*e8e0*/  VIADD R7, R19, 0x70 ;  /* 0x0000007013077836 */ /* 0x000fe20000000000 */
[----:B------:R2:W-:Y:S01]  /*e8f0*/  @!P6 ST.E.64 desc[UR48][R10.64], R120 ;  /* 0x000000780a00e985 */ /* 0x0005e2000c101b30 */
[----:B------:R-:W-:-:S02]  /*e900*/  ISETP.GE.AND P4, PT, R6, UR4, PT ;  /* 0x0000000406007c0c */ /* 0x000fc4000bf86270 */
[----:B------:R-:W-:Y:S02]  /*e910*/  ISETP.GE.AND P6, PT, R3, UR4, PT ;  /* 0x0000000403007c0c */ /* 0x000fe4000bfc6270 */
[----:B------:R-:W-:Y:S02]  /*e920*/  ISETP.GE.AND P5, PT, R7, UR4, PT ;  /* 0x0000000407007c0c */ /* 0x000fe4000bfa6270 */
[----:B------:R-:W-:Y:S02]  /*e930*/  @!P0 LEA.HI R0, R0, R0, RZ, 0x1 ;  /* 0x0000000000008211 */ /* 0x000fe400078f08ff */
[----:B------:R-:W-:Y:S02]  /*e940*/  @!P2 LEA.HI R13, R13, R13, RZ, 0x1 ;  /* 0x0000000d0d0da211 */ /* 0x000fe400078f08ff */
[----:B-1----:R-:W-:Y:S02]  /*e950*/  @!P1 LOP3.LUT R5, R12, 0xfffffffe, RZ, 0xc0, !PT ;  /* 0xfffffffe0c059812 */ /* 0x002fe400078ec0ff */
[----:B0-----:R-:W-:-:S02]  /*e960*/  @!P3 LOP3.LUT R9, R18, 0xfffffffe, RZ, 0xc0, !PT ;  /* 0xfffffffe1209b812 */ /* 0x001fc400078ec0ff */
[----:B------:R-:W-:Y:S02]  /*e970*/  @!P4 LEA.HI R6, R6, R6, RZ, 0x1 ;  /* 0x000000060606c211 */ /* 0x000fe400078f08ff */
[----:B------:R-:W-:Y:S01]  /*e980*/  @!P6 LEA.HI R4, R3, R3, RZ, 0x1 ;  /* 0x000000030304e211 */ /* 0x000fe200078f08ff */
[----:B------:R-:W-:Y:S01]  /*e990*/  @!P3 IMAD.WIDE R8, R9, 0x4, R14 ;  /* 0x000000040908b825 */ /* 0x000fe200078e020e */
[----:B------:R-:W-:Y:S02]  /*e9a0*/  @!P5 LEA.HI R2, R7, R7, RZ, 0x1 ;  /* 0x000000070702d211 */ /* 0x000fe400078f08ff */
[----:B------:R-:W-:Y:S02]  /*e9b0*/  @!P0 LOP3.LUT R3, R0, 0xfffffffe, RZ, 0xc0, !PT ;  /* 0xfffffffe00038812 */ /* 0x000fe400078ec0ff */
[----:B------:R-:W-:Y:S02]  /*e9c0*/  @!P2 LOP3.LUT R7, R13, 0xfffffffe, RZ, 0xc0, !PT ;  /* 0xfffffffe0d07a812 */ /* 0x000fe400078ec0ff */
[----:B--2---:R-:W-:-:S02]  /*e9d0*/  @!P4 LOP3.LUT R11, R6, 0xfffffffe, RZ, 0xc0, !PT ;  /* 0xfffffffe060bc812 */ /* 0x004fc400078ec0ff */
        /* <DEDUP_REMOVED lines=15> */
.L_x_7621:
[----:B------:R-:W-:Y:S05]  /*ead0*/  BSYNC B0 ;  /* 0x0000000000007941 */ /* 0x000fea0003800000 */
.L_x_7620:
[----:B------:R-:W-:Y:S01]  /*eae0*/  ISETP.GE.AND P0, PT, R16, R17, PT ;  /* 0x000000111000720c */ /* 0x000fe20003f06270 */
[----:B0-----:R0:W1:Y:S04]  /*eaf0*/  SHFL.IDX PT, R13, R22, 0x1, 0x1c1f ;  /* 0x003c1f00160d7f89 */ /* 0x00106800000e0000 */
[----:B------:R0:W0:Y:S08]  /*eb00*/  SHFL.IDX PT, R12, R20, 0x1, 0x1c1f ;  /* 0x003c1f00140c7f89 */ /* 0x00003000000e0000 */
[----:B------:R-:W-:Y:S05]  /*eb10*/  @P0 BRA `(.L_x_7532) ;  /* 0x00000048004c0947 */ /* 0x000fea0003800000 */
[----:B------:R-:W-:Y:S01]  /*eb20*/  ULDC UR4, c[0x0][0xac8] ;  /* 0x0002b20000047ab9 */ /* 0x000fe20000000800 */
[C---:B--2---:R-:W-:Y:S01]  /*eb30*/  VIADD R0, R19.reuse, 0x8 ;  /* 0x0000000813007836 */ /* 0x044fe20000000000 */
[C---:B------:R-:W-:Y:S01]  /*eb40*/  ISETP.GE.AND P0, PT, R19.reuse, UR4, PT ;  /* 0x0000000413007c0c */ /* 0x040fe2000bf06270 */
[C---:B------:R-:W-:Y:S02]  /*eb50*/  VIADD R4, R19.reuse, 0x10 ;  /* 0x0000001013047836 */ /* 0x040fe40000000000 */
[C---:B------:R-:W-:Y:S01]  /*eb60*/  VIADD R6, R19.reuse, 0x18 ;  /* 0x0000001813067836 */ /* 0x040fe20000000000 */
[----:B------:R-:W-:Y:S01]  /*eb70*/  ISETP.GE.AND P5, PT, R0, UR4, PT ;  /* 0x0000000400007c0c */ /* 0x000fe2000bfa6270 */
[C---:B------:R-:W-:Y:S01]  /*eb80*/  VIADD R8, R19.reuse, 0x20 ;  /* 0x0000002013087836 */ /* 0x040fe20000000000 */
[----:B------:R-:W-:Y:S01]  /*eb90*/  ISETP.GE.AND P6, PT, R4, UR4, PT ;  /* 0x0000000404007c0c */ /* 0x000fe2000bfc6270 */
[C---:B------:R-:W-:Y:S02]  /*eba0*/  VIADD R9, R19.reuse, 0x28 ;  /* 0x0000002813097836 */ /* 0x040fe40000000000 */
[C---:B------:R-:W-:Y:S01]  /*ebb0*/  VIADD R10, R19.reuse, 0x30 ;  /* 0x00000030130a7836 */ /* 0x040fe20000000000 */
[----:B------:R-:W-:Y:S01]  /*ebc0*/  ISETP.GE.AND P4, PT, R8, UR4, PT ;  /* 0x0000000408007c0c */ /* 0x000fe2000bf86270 */
[----:B------:R-:W-:Y:S01]  /*ebd0*/  VIADD R11, R19, 0x38 ;  /* 0x00000038130b7836 */ /* 0x000fe20000000000 */
[----:B------:R-:W-:Y:S01]  /*ebe0*/  ISETP.GE.AND P3, PT, R9, UR4, PT ;  /* 0x0000000409007c0c */ /* 0x000fe2000bf66270 */
[----:B01----:R-:W-:Y:S01]  /*ebf0*/  @!P0 IMAD.WIDE R2, R19, 0x4, R12 ;  /* 0x0000000413028825 */ /* 0x003fe200078e020c */
[----:B------:R-:W-:-:S02]  /*ec00*/  ISETP.GE.AND P2, PT, R10, UR4, PT ;  /* 0x000000040a007c0c */ /* 0x000fc4000bf46270 */
[----:B------:R-:W-:Y:S01]  /*ec10*/  ISETP.GE.AND P1, PT, R11, UR4, PT ;  /* 0x000000040b007c0c */ /* 0x000fe2000bf26270 */
[C---:B------:R-:W-:Y:S01]  /*ec20*/  VIADD R16, R19.reuse, 0x40 ;  /* 0x0000004013107836 */ /* 0x040fe20000000000 */
[----:B------:R0:W-:Y:S01]  /*ec30*/  @!P0 ST.E.64 desc[UR48][R2.64], R90 ;  /* 0x0000005a02008985 */ /* 0x0001e2000c101b30 */
[----:B------:R-:W-:Y:S01]  /*ec40*/  ISETP.GE.AND P0, PT, R6, UR4, PT ;  /* 0x0000000406007c0c */ /* 0x000fe2000bf06270 */
[C---:B------:R-:W-:Y:S01]  /*ec50*/  VIADD R18, R19.reuse, 0x48 ;  /* 0x0000004813127836 */ /* 0x040fe20000000000 */
[----:B------:R-:W-:Y:S01]  /*ec60*/  @!P5 LEA.HI R0, R0, R0, RZ, 0x1 ;  /* 0x000000000000d211 */ /* 0x000fe200078f08ff */
[----:B------:R-:W-:Y:S01]  /*ec70*/  VIADD R20, R19, 0x70 ;  /* 0x0000007013147836 */ /* 0x000fe20000000000 */
        /* <DEDUP_REMOVED lines=9> */
[----:B---3--:R-:W-:Y:S01]  /*ed10*/  @!P1 LEA.HI R14, R11, R11, RZ, 0x1 ;  /* 0x0000000b0b0e9211 */ /* 0x008fe200078f08ff */
[----:B------:R0:W-:Y:S01]  /*ed20*/  @!P5 ST.E.64 desc[UR48][R2.64], R94 ;  /* 0x0000005e0200d985 */ /* 0x0001e2000c101b30 */
[----:B------:R-:W-:-:S02]  /*ed30*/  @!P0 LOP3.LUT R7, R6, 0xfffffffe, RZ, 0xc0, !PT ;  /* 0xfffffffe06078812 */ /* 0x000fc400078ec0ff */
[----:B------:R-:W-:Y:S01]  /*ed40*/  @!P4 LOP3.LUT R9, R8, 0xfffffffe, RZ, 0xc0, !PT ;  /* 0xfffffffe0809c812 */ /* 0x000fe200078ec0ff */
[----:B------:R1:W-:Y:S01]  /*ed50*/  @!P6 ST.E.64 desc[UR48][R4.64], R98 ;  /* 0x000000620400e985 */ /* 0x0003e2000c101b30 */
[----:B------:R-:W-:Y:S01]  /*ed60*/  @!P3 LOP3.LUT R11, R0, 0xfffffffe, RZ, 0xc0, !PT ;  /* 0xfffffffe000bb812 */ /* 0x000fe200078ec0ff */
[C---:B------:R-:W-:Y:S01]  /*ed70*/  VIADD R0, R19.reuse, 0x50 ;  /* 0x0000005013007836 */ /* 0x040fe20000000000 */
[----:B----4-:R-:W-:Y:S02]  /*ed80*/  @!P2 LOP3.LUT R15, R10, 0xfffffffe, RZ, 0xc0, !PT ;  /* 0xfffffffe0a0fa812 */ /* 0x010fe400078ec0ff */
[----:B------:R-:W-:Y:S01]  /*ed90*/  @!P1 LOP3.LUT R17, R14, 0xfffffffe, RZ, 0xc0, !PT ;  /* 0xfffffffe0e119812 */ /* 0x000fe200078ec0ff */
[----:B------:R-:W-:Y:S01]  /*eda0*/  VIADD R14, R19, 0x58 ;  /* 0x00000058130e7836 */ /* 0x000fe20000000000 */
        /* <DEDUP_REMOVED lines=35> */
[----:B------:R-:W-:Y:S02]  /*efe0*/  @!P2 LOP3.LUT R15, R15, 0xfffffffe, RZ, 0xc0, !PT ;  /* 0xfffffffe0f0fa812 */ /* 0x000fe400078ec0ff */
[----:B------:R-:W-:Y:S02]  /*eff0*/  @!P3 LOP3.LUT R17, R17, 0xfffffffe, RZ, 0xc0, !PT ;  /* 0xfffffffe1111b812 */ /* 0x000fe400078ec0ff */
[----:B----4-:R-:W-:Y:S01]  /*f000*/  @!P4 LOP3.LUT R11, R20, 0xfffffffe, RZ, 0xc0, !PT ;  /* 0xfffffffe140bc812 */ /* 0x010fe200078ec0ff */
        /* <DEDUP_REMOVED lines=17> */
.L_x_7619:
        /* <DEDUP_REMOVED lines=23> */
[----:B------:R-:W3:Y:S01]  /*f290*/  @P0 LDC R7, c[0x0][0xbec] ;  /* 0x0002fb00ff070b82 */ /* 0x000ee20000000800 */
[----:B------:R-:W-:Y:S01]  /*f2a0*/  IMAD.U32 R2, RZ, RZ, UR4 ;  /* 0x00000004ff027e24 */ /* 0x000fe2000f8e00ff */
[----:B------:R-:W-:Y:S01]  /*f2b0*/  ULDC.64 UR4, c[0x0][0xbe0] ;  /* 0x0002f80000047ab9 */ /* 0x000fe20000000a00 */
[----:B------:R-:W-:-:S05]  /*f2c0*/  IMAD.U32 R3, RZ, RZ, UR6 ;  /* 0x00000006ff037e24 */ /* 0x000fca000f8e00ff */
[----:B------:R-:W4:Y:S01]  /*f2d0*/  @P0 LDC R9, c[0x0][0xbf0] ;  /* 0x0002fc00ff090b82 */ /* 0x000f220000000800 */
[----:B0-----:R-:W-:-:S07]  /*f2e0*/  USHF.R.S32.HI UR8, URZ, 0x1f, UR7 ;  /* 0x0000001f3f087899 */ /* 0x001fce0008011407 */
[----:B------:R-:W0:Y:S01]  /*f2f0*/  S2UR UR10, SR_CTAID.Y ;  /* 0x00000000000a79c3 */ /* 0x000e220000002600 */
[C---:B-1----:R-:W-:Y:S02]  /*f300*/  IMAD R12, R10.reuse, UR8, RZ ;  /* 0x000000080a0c7c24 */ /* 0x042fe4000f8e02ff */
[----:B------:R-:W-:-:S04]  /*f310*/  IMAD.WIDE.U32 R2, R10, UR7, R2 ;  /* 0x000000070a027c25 */ /* 0x000fc8000f8e0002 */
[----:B------:R-:W-:Y:S01]  /*f320*/  IMAD R11, R11, UR7, R12 ;  /* 0x000000070b0b7c24 */ /* 0x000fe2000f8e020c */
[----:B------:R-:W0:Y:S01]  /*f330*/  LDC R8, c[0x0][0xc50] ;  /* 0x00031400ff087b82 */ /* 0x000e220000000800 */
[----:B---3--:R-:W-:-:S04]  /*f340*/  @P0 IMAD.HI.U32 R4, R0, R7, RZ ;  /* 0x0000000700040227 */ /* 0x008fc800078e00ff */
[----:B------:R-:W-:Y:S02]  /*f350*/  IMAD R7, RZ, RZ, -UR37 ;  /* 0x80000025ff077e24 */ /* 0x000fe4000f8e02ff */
[----:B------:R-:W-:Y:S01]  /*f360*/  IMAD.IADD R3, R11, 0x1, R3 ;  /* 0x000000010b037824 */ /* 0x000fe200078e0203 */
[----:B----4-:R-:W-:Y:S01]  /*f370*/  @P0 SHF.R.U32.HI R5, RZ, R9, R4 ;  /* 0x00000009ff050219 */ /* 0x010fe20000011604 */
        /* <DEDUP_REMOVED lines=22> */
.L_x_7530:
        /* <DEDUP_REMOVED lines=18> */
.L_x_7622:
[----:B------:R-:W-:Y:S01]  /*f600*/  ULDC UR7, c[0x0][0xc50] ;  /* 0x0003140000077ab9 */ /* 0x000fe20000000800 */
[----:B------:R-:W-:Y:S01]  /*f610*/  UMOV UR40, UR6 ;  /* 0x0000000600287c82 */ /* 0x000fe20008000000 */
[----:B------:R-:W-:-:S11]  /*f620*/  UISETP.NE.AND UP0, UPT, UR7, 0x1, UPT ;  /* 0x000000010700788c */ /* 0x000fd6000bf05270 */
[----:B------:R-:W-:Y:S01]  /*f630*/  @UP0 ULDC UR4, c[0x0][0xc54] ;  /* 0x0003150000040ab9 */ /* 0x000fe20000000800 */
[----:B------:R-:W-:Y:S01]  /*f640*/  @UP0 ULDC UR8, c[0x0][0xc58] ;  /* 0x0003160000080ab9 */ /* 0x000fe20000000800 */
[----:B------:R-:W-:-:S04]  /*f650*/  UIMAD.WIDE.U32 UR4, UR6, UR4, URZ ;  /* 0x00000004060472a5 */ /* 0x000fc8000f8e003f */
[----:B------:R-:W-:-:S12]  /*f660*/  @UP0 USHF.R.U32.HI UR40, URZ, UR8, UR5 ;  /* 0x000000083f280299 */ /* 0x000fd80008011605 */
.L_x_7623:
        /* <DEDUP_REMOVED lines=53> */
.L_x_7626:
[----:B------:R-:W-:-:S11]  /*f9c0*/  UISETP.NE.AND UP0, UPT, UR5, 0x1, UPT ;  /* 0x000000010500788c */ /* 0x000fd6000bf05270 */
[----:B------:R-:W-:Y:S02]  /*f9d0*/  @UP0 ULDC.64 UR12, c[0x0][0x9e8] ;  /* 0x00027a00000c0ab9 */ /* 0x000fe40000000a00 */
[----:B------:R-:W-:-:S04]  /*f9e0*/  UIMAD.WIDE.U32 UR6, UR8, UR12, URZ ;  /* 0x0000000c080672a5 */ /* 0x000fc8000f8e003f */
[----:B------:R-:W-:-:S12]  /*f9f0*/  @UP0 USHF.R.U32.HI UR8, URZ, UR13, UR7 ;  /* 0x0000000d3f080299 */ /* 0x000fd80008011607 */
.L_x_7627:
[----:B------:R-:W-:-:S04]  /*fa00*/  UIMAD UR8, UR8, UR5, UR5 ;  /* 0x00000005080872a4 */ /* 0x000fc8000f8e0205 */
[----:B------:R-:W-:-:S04]  /*fa10*/  UISETP.LT.AND UP0, UPT, UR4, UR8, UPT ;  /* 0x000000080400728c */ /* 0x000fc8000bf01270 */
[----:B------:R-:W-:-:S12]  /*fa20*/  USEL UR4, UR4, UR8, UP0 ;  /* 0x0000000804047287 */ /* 0x000fd80008000000 */
.L_x_7625:
        /* <DEDUP_REMOVED lines=26> */
.L_x_7629:
[----:B------:R-:W-:-:S11]  /*fbd0*/  UISETP.NE.AND UP0, UPT, UR5, 0x1, UPT ;  /* 0x000000010500788c */ /* 0x000fd6000bf05270 */
[----:B------:R-:W-:Y:S02]  /*fbe0*/  @UP0 ULDC.64 UR10, c[0x0][0x9e8] ;  /* 0x00027a00000a0ab9 */ /* 0x000fe40000000a00 */
[----:B------:R-:W-:-:S04]  /*fbf0*/  UIMAD.WIDE.U32 UR6, UR4, UR10, URZ ;  /* 0x0000000a040672a5 */ /* 0x000fc8000f8e003f */
[----:B------:R-:W-:-:S12]  /*fc00*/  @UP0 USHF.R.U32.HI UR4, URZ, UR11, UR7 ;  /* 0x0000000b3f040299 */ /* 0x000fd80008011607 */
.L_x_7630:
[----:B------:R-:W-:-:S04]  /*fc10*/  UIMAD UR4, UR4, UR5, URZ ;  /* 0x00000005040472a4 */ /* 0x000fc8000f8e023f */
[----:B------:R-:W-:-:S04]  /*fc20*/  UISETP.LT.AND UP0, UPT, UR8, UR4, UPT ;  /* 0x000000040800728c */ /* 0x000fc8000bf01270 */
[----:B------:R-:W-:-:S12]  /*fc30*/  USEL UR8, UR8, UR4, !UP0 ;  /* 0x0000000408087287 */ /* 0x000fd8000c000000 */
.L_x_7628:
        /* <DEDUP_REMOVED lines=44> */
.L_x_7631:
[----:B------:R-:W-:Y:S02]  /*ff00*/  UIMAD UR52, UR45, UR37, UR44 ;  /* 0x000000252d3472a4 */ /* 0x000fe4000f8e022c */
[----:B------:R-:W-:Y:S02]  /*ff10*/  IMAD.U32 R3, RZ, RZ, UR37 ;  /* 0x00000025ff037e24 */ /* 0x000fe4000f8e00ff */
[----:B------:R-:W-:Y:S02]  /*ff20*/  IMAD.MOV.U32 R0, RZ, RZ, RZ ;  /* 0x000000ffff007224 */ /* 0x000fe400078e00ff */
[----:B------:R-:W-:Y:S02]  /*ff30*/  IMAD.MOV.U32 R8, RZ, RZ, 0x1 ;  /* 0x00000001ff087424 */ /* 0x000fe400078e00ff */
[----:B------:R-:W-:Y:S02]  /*ff40*/  IMAD.U32 R32, RZ, RZ, UR52 ;  /* 0x00000034ff207e24 */ /* 0x000fe4000f8e00ff */
[----:B------:R-:W-:-:S03]  /*ff50*/  IMAD.MOV.U32 R9, RZ, RZ, 0x1 ;  /* 0x00000001ff097424 */ /* 0x000fc600078e00ff */
[----:B------:R-:W-:-:S04]  /*ff60*/  VIADDMNMX R32, R32, R3, UR12, PT ;  /* 0x0000000c20207e46 */ /* 0x000fc8000b800103 */
        /* <DEDUP_REMOVED lines=25> */
.L_x_7632:
        /* <DEDUP_REMOVED lines=20> */
.L_x_7634:
        /* <DEDUP_REMOVED lines=15> */
.L_x_7633:
[----:B------:R-:W0:Y:S01]  /*10330*/  LDC.64 R2, c[0x0][0x9f8] ;  /* 0x00027e00ff027b82 */ /* 0x000e220000000a00 */
[----:B------:R-:W-:-:S07]  /*10340*/  IMAD.MOV.U32 R30, RZ, RZ, R34 ;  /* 0x000000ffff1e7224 */ /* 0x000fce00078e0022 */
[----:B------:R-:W1:Y:S01]  /*10350*/  LDC R29, c[0x0][0x430] ;  /* 0x00010c00ff1d7b82 */ /* 0x000e620000000800 */
[C---:B------:R-:W-:Y:S01]  /*10360*/  LOP3.LUT R0, R19.reuse, 0x7f, RZ, 0xc0, !PT ;  /* 0x0000007f13007812 */ /* 0x040fe200078ec0ff */
[----:B------:R-:W-:Y:S02]  /*10370*/  IMAD.SHL.U32 R33, R19, 0x10, RZ ;  /* 0x0000001013217824 */ /* 0x000fe400078e00ff */
        /* <DEDUP_REMOVED lines=8> */
[----:B------:R-:W-:Y:S02]  /*10400*/  SHF.R.U32.HI R28, RZ, 0x3, R0 ;  /* 0x00000003ff1c7819 */ /* 0x000fe40000011600 */
[----:B------:R-:W-:Y:S02]  /*10410*/  LOP3.LUT R33, R33, 0x70, RZ, 0xc0, !PT ;  /* 0x0000007021217812 */ /* 0x000fe400078ec0ff */
[----:B-1----:R-:W-:Y:S01]  /*10420*/  ISETP.NE.AND P1, PT, R29, 0x1, PT ;  /* 0x000000011d00780c */ /* 0x002fe20003f25270 */
[----:B------:R-:W-:-:S04]  /*10430*/  IMAD R4, R22, 0x80, R28 ;  /* 0x0000008016047824 */ /* 0x000fc800078e021c */
[----:B------:R-:W-:-:S05]  /*10440*/  IMAD.IADD R8, R33, 0x1, R4 ;  /* 0x0000000121087824 */ /* 0x000fca00078e0204 */
        /* <DEDUP_REMOVED lines=18> */
[----:B------:R-:W-:-:S04]  /*10570*/  @!P0 IMAD.WIDE.U32 R4, R30, R4, R2 ;  /* 0x000000041e048225 */ /* 0x000fc800078e0002 */
[----:B------:R-:W-:Y:S01]  /*10580*/  @!P0 IMAD.IADD R3, R5, 0x1, R11 ;  /* 0x0000000105038824 */ /* 0x000fe200078e020b */
[----:B----4-:R-:W-:Y:S01]  /*10590*/  @!P0 LEA R2, P1, R4, R6, 0x2 ;  /* 0x0000000604028211 */ /* 0x010fe200078210ff */
[----:B------:R-:W-:-:S03]  /*105a0*/  IMAD.SHL.U32 R6, R19, 0x8, RZ ;  /* 0x0000000813067824 */ /* 0x000fc600078e00ff */
        /* <DEDUP_REMOVED lines=10> */
.L_x_7677:
[----:B------:R-:W-:Y:S01]  /*10650*/  ULOP3.LUT UR4, UR36, 0x2, URZ, 0xfc, !UPT ;  /* 0x0000000224047892 */ /* 0x000fe2000f8efc3f */
[----:B------:R-:W-:Y:S01]  /*10660*/  IMAD.U32 R24, RZ, RZ, UR40 ;  /* 0x00000028ff187e24 */ /* 0x000fe2000f8e00ff */
[----:B------:R-:W-:Y:S01]  /*10670*/  LOP3.LUT R23, R23, 0xfffffffb, RZ, 0xc0, !PT ;  /* 0xfffffffb17177812 */ /* 0x000fe200078ec0ff */
[----:B------:R-:W-:-:S03]  /*10680*/  IMAD.MOV R4, RZ, RZ, -R9 ;  /* 0x000000ffff047224 */ /* 0x000fc600078e0a09 */
[----:B------:R-:W-:Y:S01]  /*10690*/  IMAD.U32 R18, RZ, RZ, UR4 ;  /* 0x00000004ff127e24 */ /* 0x000fe2000f8e00ff */
[----:B------:R-:W-:Y:S01]  /*106a0*/  SHF.R.S32.HI R24, RZ, 0x1f, R24 ;  /* 0x0000001fff187819 */ /* 0x000fe20000011418 */
[----:B------:R-:W-:-:S03]  /*106b0*/  IMAD R4, R29, R4, R8 ;  /* 0x000000041d047224 */ /* 0x000fc600078e0208 */
[----:B------:R-:W-:-:S13]  /*106c0*/  ISETP.NE.AND P0, PT, R18, 0x3, PT ;  /* 0x000000031200780c */ /* 0x000fda0003f05270 */
[----:B------:R-:W-:Y:S01]  /*106d0*/  @P0 LOP3.LUT R23, R23, 0x4, RZ, 0xfc, !PT ;  /* 0x0000000417170812 */ /* 0x000fe200078efcff */
[----:B------:R-:W-:Y:S06]  /*106e0*/  @!P0 BRA `(.L_x_7636) ;  /* 0x0000000000048947 */ /* 0x000fec0003800000 */
[----:B------:R-:W-:Y:S01]  /*106f0*/  BPT.TRAP 0x1 ;  /* 0x000000040000795c */ /* 0x000fe20000300000 */
.L_x_7636:
        /* <DEDUP_REMOVED lines=15> */
[----:B------:R-:W-:Y:S02]  /*107f0*/  ULDC.64 UR4, c[0x0][0x330] ;  /* 0x0000cc0000047ab9 */ /* 0x000fe40000000a00 */
        /* <DEDUP_REMOVED lines=10> */
.L_x_7678:
        /* <DEDUP_REMOVED lines=19> */
[----:B------:R-:W-:Y:S02]  /*109d0*/  IMAD.IADD R5, R5, 0x1, R9 ;  /* 0x0000000105057824 */ /* 0x000fe400078e0209 */
[----:B------:R-:W-:Y:S01]  /*109e0*/  IMAD R3, R22, R3, UR50 ;  /* 0x0000003216037e24 */ /* 0x000fe2000f8e0203 */
[----:B------:R-:W-:Y:S02]  /*109f0*/  UIMAD UR4, UR40, UR5, UR4 ;  /* 0x00000005280472a4 */ /* 0x000fe4000f8e0204 */
[----:B------:R-:W-:Y:S01]  /*10a00*/  IMAD.WIDE.U32 R4, R7, UR40, R4 ;  /* 0x0000002807047c25 */ /* 0x000fe2000f8e0004 */
[----:B------:R-:W-:-:S03]  /*10a10*/  ULDC.64 UR6, c[0x0][0x2e8] ;  /* 0x0000ba0000067ab9 */ /* 0x000fc60000000a00 */
[----:B------:R-:W-:Y:S02]  /*10a20*/  IMAD.IADD R6, R3, 0x1, -R28 ;  /* 0x0000000103067824 */ /* 0x000fe400078e0a1c */
[----:B------:R-:W-:Y:S01]  /*10a30*/  IMAD.SHL.U32 R19, R0, 0x8, RZ ;  /* 0x0000000800137824 */ /* 0x000fe200078e00ff */
[----:B------:R-:W-:Y:S01]  /*10a40*/  LEA R0, P1, R4, UR6, 0x1 ;  /* 0x0000000604007c11 */ /* 0x000fe2000f8208ff */
[----:B------:R-:W-:Y:S01]  /*10a50*/  VIADD R3, R5, UR4 ;  /* 0x0000000405037c36 */ /* 0x000fe20008000000 */
[----:B------:R-:W-:Y:S01]  /*10a60*/  UMOV UR4, 0xffffffff ;  /* 0xffffffff00047882 */ /* 0x000fe20000000000 */
[----:B------:R-:W-:Y:S02]  /*10a70*/  ISETP.GE.AND P0, PT, R6, 0x1, PT ;  /* 0x000000010600780c */ /* 0x000fe40003f06270 */
[----:B------:R-:W-:Y:S02]  /*10a80*/  LOP3.LUT R19, R8, 0x200, R19, 0xf8, !PT ;  /* 0x0000020008137812 */ /* 0x000fe400078ef813 */
[----:B------:R-:W-:Y:S01]  /*10a90*/  LEA.HI.X R3, R4, UR7, R3, 0x1, P1 ;  /* 0x0000000704037c11 */ /* 0x000fe200088f0c03 */
[----:B------:R-:W-:Y:S08]  /*10aa0*/  BRA.DIV UR4, `(.L_x_7638) ;  /* 0x0000002e04807947 */ /* 0x000ff0000b800000 */
[----:B------:R-:W-:Y:S01]  /*10ab0*/  SHFL.IDX PT, R5, R3, RZ, 0x181f ;  /* 0x00181fff03057589 */ /* 0x000fe200000e0000 */
[----:B------:R-:W-:Y:S02]  /*10ac0*/  @P0 LEA R9, R19, UR46, 0x1 ;  /* 0x0000002e13090c11 */ /* 0x000fe4000f8e08ff */
[----:B------:R-:W-:Y:S01]  /*10ad0*/  ISETP.GE.AND P1, PT, R6, 0x21, PT ;  /* 0x000000210600780c */ /* 0x000fe20003f26270 */
[----:B------:R-:W0:Y:S04]  /*10ae0*/  SHFL.IDX PT, R4, R0, RZ, 0x181f ;  /* 0x00181fff00047589 */ /* 0x000e2800000e0000 */
[----:B------:R-:W-:Y:S04]  /*10af0*/  SHFL.IDX PT, R8, R3, 0x1, 0x181f ;  /* 0x00381f0003087f89 */ /* 0x000fe800000e0000 */
[----:B------:R-:W1:Y:S04]  /*10b00*/  SHFL.IDX PT, R14, R0, 0x1, 0x181f ;  /* 0x00381f00000e7f89 */ /* 0x000e6800000e0000 */
[----:B------:R-:W-:Y:S04]  /*10b10*/  SHFL.IDX PT, R10, R3, 0x2, 0x181f ;  /* 0x00581f00030a7f89 */ /* 0x000fe800000e0000 */
[----:B------:R-:W2:Y:S04]  /*10b20*/  SHFL.IDX PT, R35, R0, 0x2, 0x181f ;  /* 0x00581f0000237f89 */ /* 0x000ea800000e0000 */
        /* <DEDUP_REMOVED lines=8> */
[----:B------:R-:W-:Y:S01]  /*10bb0*/  @P0 LEA R37, R19, UR46, 0x1 ;  /* 0x0000002e13250c11 */ /* 0x000fe2000f8e08ff */
[----:B------:R-:W1:Y:S01]  /*10bc0*/  SHFL.IDX PT, R14, R0, 0x4, 0x181f ;  /* 0x00981f00000e7f89 */ /* 0x000e6200000e0000 */
[----:B------:R-:W-:-:S04]  /*10bd0*/  @P0 IMAD.WIDE.U32 R20, R26, 0x2, R4 ;  /* 0x000000021a140825 */ /* 0x000fc800078e0004 */
[----:B--2---:R-:W-:Y:S01]  /*10be0*/  IMAD.MOV.U32 R4, RZ, RZ, R35 ;  /* 0x000000ffff047224 */ /* 0x004fe200078e0023 */
[----:B------:R-:W-:Y:S01]  /*10bf0*/  @P0 LDGSTS.E.BYPASS.LTC128B.128 [R37+0x18c00], desc[UR48][R20.64], !P3 ;  /* 0x18c0000014250fae */ /* 0x000fe2000d901d70 */
[----:B------:R-:W-:-:S03]  /*10c00*/  IMAD.MOV.U32 R5, RZ, RZ, R10 ;  /* 0x000000ffff057224 */ /* 0x000fc600078e000a */
[----:B------:R-:W-:Y:S01]  /*10c10*/  @P0 LDGSTS.E.BYPASS.LTC128B.128 [R37+0x1cc00], desc[UR48][R20.64+0x80], !P2 ;  /* 0x1cc0008014250fae */ /* 0x000fe2000d101d70 */
[----:B------:R-:W-:Y:S01]  /*10c20*/  ISETP.GE.AND P0, PT, R6, 0x31, PT ;  /* 0x000000310600780c */ /* 0x000fe20003f06270 */
[----:B------:R-:W-:Y:S01]  /*10c30*/  @P1 IMAD.WIDE.U32 R8, R26, 0x2, R4 ;  /* 0x000000021a081825 */ /* 0x000fe200078e0004 */
[----:B------:R-:W-:Y:S01]  /*10c40*/  @P1 LEA R5, R19, UR46, 0x1 ;  /* 0x0000002e13051c11 */ /* 0x000fe2000f8e08ff */
[----:B------:R-:W2:Y:S02]  /*10c50*/  SHFL.IDX PT, R10, R3, 0x4, 0x181f ;  /* 0x00981f00030a7f89 */ /* 0x000ea400000e0000 */
[----:B0-----:R-:W-:Y:S02]  /*10c60*/  IMAD.MOV.U32 R4, RZ, RZ, R36 ;  /* 0x000000ffff047224 */ /* 0x001fe400078e0024 */
[----:B------:R-:W-:Y:S04]  /*10c70*/  @P1 LDGSTS.E.BYPASS.LTC128B.128 [R5+0x19400], desc[UR48][R8.64], !P3 ;  /* 0x1940000008051fae */ /* 0x000fe8000d901d70 */
[----:B------:R0:W-:Y:S01]  /*10c80*/  @P1 LDGSTS.E.BYPASS.LTC128B.128 [R5+0x1d400], desc[UR48][R8.64+0x80], !P2 ;  /* 0x1d40008008051fae */ /* 0x0001e2000d101d70 */
[----:B------:R-:W-:-:S03]  /*10c90*/  ISETP.GE.AND P1, PT, R6, 0x51, PT ;  /* 0x000000510600780c */ /* 0x000fc60003f26270 */
[----:B------:R-:W-:Y:S04]  /*10ca0*/  SHFL.IDX PT, R35, R3, 0x5, 0x181f ;  /* 0x00b81f0003237f89 */ /* 0x000fe800000e0000 */
[----:B------:R-:W3:Y:S01]  /*10cb0*/  SHFL.IDX PT, R36, R0, 0x5, 0x181f ;  /* 0x00b81f0000247f89 */ /* 0x000ee200000e0000 */
[----:B0-----:R-:W-:Y:S01]  /*10cc0*/  IMAD.MOV.U32 R5, RZ, RZ, R7 ;  /* 0x000000ffff057224 */ /* 0x001fe200078e0007 */
[----:B------:R-:W-:Y:S02]  /*10cd0*/  @P0 LEA R7, R19, UR46, 0x1 ;  /* 0x0000002e13070c11 */ /* 0x000fe4000f8e08ff */
[----:B------:R-:W0:Y:S01]  /*10ce0*/  SHFL.IDX PT, R37, R0, 0x6, 0x181f ;  /* 0x00d81f0000257f89 */ /* 0x000e2200000e0000 */
[----:B------:R-:W-:-:S05]  /*10cf0*/  @P0 IMAD.WIDE.U32 R4, R26, 0x2, R4 ;  /* 0x000000021a040825 */ /* 0x000fca00078e0004 */
[----:B------:R-:W-:Y:S04]  /*10d00*/  @P0 LDGSTS.E.BYPASS.LTC128B.128 [R7+0x19c00], desc[UR48][R4.64], !P3 ;  /* 0x19c0000004070fae */ /* 0x000fe8000d901d70 */
[----:B------:R4:W-:Y:S01]  /*10d10*/  @P0 LDGSTS.E.BYPASS.LTC128B.128 [R7+0x1dc00], desc[UR48][R4.64+0x80], !P2 ;  /* 0x1dc0008004070fae */ /* 0x0009e2000d101d70 */
[----:B------:R-:W-:-:S03]  /*10d20*/  ISETP.GE.AND P0, PT, R6, 0x41, PT ;  /* 0x000000410600780c */ /* 0x000fc60003f06270 */
[----:B----4-:R-:W4:Y:S01]  /*10d30*/  SHFL.IDX PT, R7, R3, 0x6, 0x181f ;  /* 0x00d81f0003077f89 */ /* 0x010f2200000e0000 */
[----:B-1----:R-:W-:Y:S02]  /*10d40*/  IMAD.MOV.U32 R4, RZ, RZ, R14 ;  /* 0x000000ffff047224 */ /* 0x002fe400078e000e */
[----:B--2---:R-:W-:-:S07]  /*10d50*/  IMAD.MOV.U32 R5, RZ, RZ, R10 ;  /* 0x000000ffff057224 */ /* 0x004fce00078e000a */
[----:B------:R-:W-:Y:S01]  /*10d60*/  @P0 LEA R10, R19, UR46, 0x1 ;  /* 0x0000002e130a0c11 */ /* 0x000fe2000f8e08ff */
[----:B------:R-:W1:Y:S01]  /*10d70*/  SHFL.IDX PT, R3, R3, 0x7, 0x181f ;  /* 0x00f81f0003037f89 */ /* 0x000e6200000e0000 */
[----:B------:R-:W-:-:S03]  /*10d80*/  @P0 IMAD.WIDE.U32 R20, R26, 0x2, R4 ;  /* 0x000000021a140825 */ /* 0x000fc600078e0004 */
[----:B------:R2:W1:Y:S01]  /*10d90*/  SHFL.IDX PT, R14, R0, 0x7, 0x181f ;  /* 0x00f81f00000e7f89 */ /* 0x00046200000e0000 */
[----:B---3--:R-:W-:-:S03]  /*10da0*/  IMAD.MOV.U32 R4, RZ, RZ, R36 ;  /* 0x000000ffff047224 */ /* 0x008fc600078e0024 */
[----:B------:R2:W-:Y:S01]  /*10db0*/  @P0 LDGSTS.E.BYPASS.LTC128B.128 [R10+0x1a400], desc[UR48][R20.64], !P3 ;  /* 0x1a400000140a0fae */ /* 0x0005e2000d901d70 */
[----:B------:R-:W-:Y:S01]  /*10dc0*/  IMAD.MOV.U32 R5, RZ, RZ, R35 ;  /* 0x000000ffff057224 */ /* 0x000fe200078e0023 */
[----:B------:R-:W-:Y:S02]  /*10dd0*/  @P1 LEA R35, R19, UR46, 0x1 ;  /* 0x0000002e13231c11 */ /* 0x000fe4000f8e08ff */
[----:B------:R2:W-:Y:S01]  /*10de0*/  @P0 LDGSTS.E.BYPASS.LTC128B.128 [R10+0x1e400], desc[UR48][R20.64+0x80], !P2 ;  /* 0x1e400080140a0fae */ /* 0x0005e2000d101d70 */
[----:B------:R-:W-:Y:S01]  /*10df0*/  ISETP.GE.AND P0, PT, R6, 0x61, PT ;  /* 0x000000610600780c */ /* 0x000fe20003f06270 */
[----:B------:R-:W-:-:S04]  /*10e00*/  @P1 IMAD.WIDE.U32 R8, R26, 0x2, R4 ;  /* 0x000000021a081825 */ /* 0x000fc800078e0004 */
[----:B0-----:R-:W-:Y:S01]  /*10e10*/  IMAD.MOV.U32 R4, RZ, RZ, R37 ;  /* 0x000000ffff047224 */ /* 0x001fe200078e0025 */
[----:B------:R2:W-:Y:S01]  /*10e20*/  @P1 LDGSTS.E.BYPASS.LTC128B.128 [R35+0x1ac00], desc[UR48][R8.64], !P3 ;  /* 0x1ac0000008231fae */ /* 0x0005e2000d901d70 */
[----:B----4-:R-:W-:-:S03]  /*10e30*/  IMAD.MOV.U32 R5, RZ, RZ, R7 ;  /* 0x000000ffff057224 */ /* 0x010fc600078e0007 */
[----:B------:R2:W-:Y:S03]  /*10e40*/  @P1 LDGSTS.E.BYPASS.LTC128B.128 [R35+0x1ec00], desc[UR48][R8.64+0x80], !P2 ;  /* 0x1ec0008008231fae */ /* 0x0005e6000d101d70 */
[----:B------:R-:W-:Y:S01]  /*10e50*/  @P0 IMAD.WIDE.U32 R4, R26, 0x2, R4 ;  /* 0x000000021a040825 */ /* 0x000fe200078e0004 */
[----:B------:R-:W-:-:S05]  /*10e60*/  @P0 LEA R7, R19, UR46, 0x1 ;  /* 0x0000002e13070c11 */ /* 0x000fca000f8e08ff */
[----:B------:R2:W-:Y:S04]  /*10e70*/  @P0 LDGSTS.E.BYPASS.LTC128B.128 [R7+0x1b400], desc[UR48][R4.64], !P3 ;  /* 0x1b40000004070fae */ /* 0x0005e8000d901d70 */
[----:B-1----:R2:W-:Y:S02]  /*10e80*/  @P0 LDGSTS.E.BYPASS.LTC128B.128 [R7+0x1f400], desc[UR48][R4.64+0x80], !P2 ;  /* 0x1f40008004070fae */ /* 0x0025e4000d101d70 */
.L_x_7696:
[----:B------:R-:W-:Y:S01]  /*10e90*/  ISETP.GE.AND P0, PT, R6, 0x71, PT ;  /* 0x000000710600780c */ /* 0x000fe20003f06270 */
[----:B--2---:R-:W-:Y:S02]  /*10ea0*/  IMAD.MOV.U32 R4, RZ, RZ, R14 ;  /* 0x000000ffff047224 */ /* 0x004fe400078e000e */
        /* <DEDUP_REMOVED lines=15> */
.L_x_7639:
        /* <DEDUP_REMOVED lines=30> */
.L_x_7640:
[----:B------:R-:W-:Y:S01]  /*11180*/  UISETP.NE.AND UP0, UPT, UR51, URZ, UPT ;  /* 0x0000003f3300728c */ /* 0x000fe2000bf05270 */
[----:B------:R-:W-:Y:S01]  /*11190*/  IMAD.U32 R4, RZ, RZ, UR38 ;  /* 0x00000026ff047e24 */ /* 0x000fe2000f8e00ff */
[----:B------:R-:W0:Y:S01]  /*111a0*/  LDC R0, c[0x0][0x448] ;  /* 0x00011200ff007b82 */ /* 0x000e220000000800 */
[----:B------:R-:W-:Y:S01]  /*111b0*/  IMAD.U32 R7, RZ, RZ, UR47 ;  /* 0x0000002fff077e24 */ /* 0x000fe2000f8e00ff */
[----:B------:R-:W-:Y:S01]  /*111c0*/  ULDC.64 UR4, c[0x0][0x2e0] ;  /* 0x0000b80000047ab9 */ /* 0x000fe20000000a00 */
[----:B------:R-:W-:Y:S01]  /*111d0*/  IMAD.MOV.U32 R6, RZ, RZ, R4 ;  /* 0x000000ffff067224 */ /* 0x000fe200078e0004 */
[----:B------:R-:W-:Y:S01]  /*111e0*/  PLOP3.LUT P0, PT, PT, PT, UP0, 0x80, 0x0 ;  /* 0x000000000000781c */ /* 0x000fe20003f0f008 */
[----:B------:R-:W-:Y:S01]  /*111f0*/  IMAD R35, R35, UR4, RZ ;  /* 0x0000000423237c24 */ /* 0x000fe2000f8e02ff */
[----:B------:R-:W-:Y:S01]  /*11200*/  PLOP3.LUT P1, PT, PT, PT, UP0, 0x80, 0x0 ;  /* 0x000000000000781c */ /* 0x000fe20003f2f008 */
[----:B------:R-:W-:Y:S01]  /*11210*/  IMAD.WIDE.U32 R6, R34, UR4, R6 ;  /* 0x0000000422067c25 */ /* 0x000fe2000f8e0006 */
[----:B------:R-:W-:Y:S01]  /*11220*/  IADD3 R3, R28, UR41, R33 ;  /* 0x000000291c037c10 */ /* 0x000fe2000fffe021 */
[----:B------:R-:W-:Y:S01]  /*11230*/  @UP0 ULDC UR4, c[0x0][0x44c] ;  /* 0x0001130000040ab9 */ /* 0x000fe20000000800 */
[----:B------:R-:W-:Y:S01]  /*11240*/  ULDC.64 UR6, c[0x0][0x280] ;  /* 0x0000a00000067ab9 */ /* 0x000fe20000000a00 */
[----:B------:R-:W-:-:S02]  /*11250*/  IMAD R35, R34, UR5, R35 ;  /* 0x0000000522237c24 */ /* 0x000fc4000f8e0223 */
[----:B------:R-:W-:Y:S02]  /*11260*/  IMAD.MOV.U32 R9, RZ, RZ, R3 ;  /* 0x000000ffff097224 */ /* 0x000fe400078e0003 */
[----:B------:R-:W-:Y:S02]  /*11270*/  IMAD.IADD R7, R7, 0x1, R35 ;  /* 0x0000000107077824 */ /* 0x000fe400078e0223 */
[----:B------:R-:W-:Y:S01]  /*11280*/  @P0 IMAD.HI.U32 R4, R3, UR4, RZ ;  /* 0x0000000403040c27 */ /* 0x000fe2000f8e00ff */
[----:B------:R-:W-:-:S03]  /*11290*/  @UP0 ULDC UR4, c[0x0][0x450] ;  /* 0x0001140000040ab9 */ /* 0x000fc60000000800 */
[----:B------:R-:W-:Y:S01]  /*112a0*/  IMAD.U32 R5, RZ, RZ, UR39 ;  /* 0x00000027ff057e24 */ /* 0x000fe2000f8e00ff */
[----:B------:R-:W-:Y:S01]  /*112b0*/  @P1 SHF.R.U32.HI R9, RZ, UR4, R4 ;  /* 0x00000004ff091c19 */ /* 0x000fe20008011604 */
[----:B------:R-:W-:-:S04]  /*112c0*/  ULDC.64 UR4, c[0x0][0x2d0] ;  /* 0x0000b40000047ab9 */ /* 0x000fc80000000a00 */
[----:B------:R-:W-:-:S04]  /*112d0*/  IMAD.MOV R4, RZ, RZ, -R9 ;  /* 0x000000ffff047224 */ /* 0x000fc800078e0a09 */
[----:B0-----:R-:W-:Y:S01]  /*112e0*/  IMAD R3, R0, R4, R3 ;  /* 0x0000000400037224 */ /* 0x001fe200078e0203 */
[----:B------:R-:W-:-:S05]  /*112f0*/  SHF.R.S32.HI R4, RZ, 0x1f, R9 ;  /* 0x0000001fff047819 */ /* 0x000fca0000011409 */
[----:B------:R-:W-:Y:S02]  /*11300*/  IMAD R8, R4, UR4, RZ ;  /* 0x0000000404087c24 */ /* 0x000fe4000f8e02ff */
[----:B------:R-:W-:Y:S01]  /*11310*/  IMAD.WIDE.U32 R4, R9, UR4, R6 ;  /* 0x0000000409047c25 */ /* 0x000fe2000f8e0006 */
[----:B------:R-:W-:-:S03]  /*11320*/  SHF.R.S32.HI R6, RZ, 0x1f, R3 ;  /* 0x0000001fff067819 */ /* 0x000fc60000011403 */
[----:B------:R-:W-:Y:S01]  /*11330*/  IMAD R9, R9, UR5, R8 ;  /* 0x0000000509097c24 */ /* 0x000fe2000f8e0208 */
[----:B------:R-:W-:Y:S02]  /*11340*/  ULDC.64 UR4, c[0x0][0x2c8] ;  /* 0x0000b20000047ab9 */ /* 0x000fe40000000a00 */
[----:B------:R-:W-:Y:S02]  /*11350*/  IMAD R6, R6, UR4, RZ ;  /* 0x0000000406067c24 */ /* 0x000fe4000f8e02ff */
[----:B------:R-:W-:Y:S02]  /*11360*/  IMAD.IADD R5, R5, 0x1, R9 ;  /* 0x0000000105057824 */ /* 0x000fe400078e0209 */
[C---:B------:R-:W-:Y:S02]  /*11370*/  IMAD R7, R3.reuse, UR5, R6 ;  /* 0x0000000503077c24 */ /* 0x040fe4000f8e0206 */
[----:B------:R-:W-:Y:S01]  /*11380*/  IMAD.WIDE.U32 R4, R3, UR4, R4 ;  /* 0x0000000403047c25 */ /* 0x000fe2000f8e0004 */
[----:B------:R-:W-:-:S02]  /*11390*/  ULDC UR4, c[0x0][0x2b8] ;  /* 0x0000ae0000047ab9 */ /* 0x000fc40000000800 */
[----:B------:R-:W-:Y:S01]  /*113a0*/  ISETP.GE.AND P0, PT, R26, UR4, PT ;  /* 0x000000041a007c0c */ /* 0x000fe2000bf06270 */
[----:B------:R-:W-:Y:S01]  /*113b0*/  IMAD.IADD R7, R5, 0x1, R7 ;  /* 0x0000000105077824 */ /* 0x000fe200078e0207 */
[C---:B------:R-:W-:Y:S02]  /*113c0*/  LEA R6, P2, R4.reuse, UR6, 0x1 ;  /* 0x0000000604067c11 */ /* 0x040fe4000f8408ff */
[----:B------:R-:W-:Y:S01]  /*113d0*/  ISETP.GE.AND P1, PT, R25, UR4, PT ;  /* 0x0000000419007c0c */ /* 0x000fe2000bf26270 */
[----:B------:R-:W-:Y:S01]  /*113e0*/  UMOV UR4, 0xffffffff ;  /* 0xffffffff00047882 */ /* 0x000fe20000000000 */
[----:B------:R-:W-:Y:S02]  /*113f0*/  LEA.HI.X R7, R4, UR7, R7, 0x1, P2 ;  /* 0x0000000704077c11 */ /* 0x000fe400090f0c07 */
[----:B------:R-:W-:Y:S09]  /*11400*/  BRA.DIV UR4, `(.L_x_7641) ;  /* 0x0000002e04a87947 */ /* 0x000ff2000b800000 */
[----:B------:R-:W-:Y:S01]  /*11410*/  SHFL.IDX PT, R5, R7, RZ, 0x181f ;  /* 0x00181fff07057589 */ /* 0x000fe200000e0000 */
[----:B------:R-:W-:Y:S01]  /*11420*/  ULDC UR4, c[0x0][0x288] ;  /* 0x0000a20000047ab9 */ /* 0x000fe20000000800 */
[----:B------:R-:W-:Y:S02]  /*11430*/  VIADD R3, R28, UR41 ;  /* 0x000000291c037c36 */ /* 0x000fe40008000000 */
[----:B------:R-:W0:Y:S01]  /*11440*/  SHFL.IDX PT, R4, R6, RZ, 0x181f ;  /* 0x00181fff06047589 */ /* 0x000e2200000e0000 */
[----:B------:R-:W-:Y:S02]  /*11450*/  IMAD R0, R0, UR4, RZ ;  /* 0x0000000400007c24 */ /* 0x000fe4000f8e02ff */
[C---:B------:R-:W-:Y:S01]  /*11460*/  VIADD R9, R3.reuse, 0x10 ;  /* 0x0000001003097836 */ /* 0x040fe20000000000 */
[----:B------:R-:W-:Y:S01]  /*11470*/  SHFL.IDX PT, R8, R7, 0x1, 0x181f ;  /* 0x00381f0007087f89 */ /* 0x000fe200000e0000 */
[C---:B------:R-:W-:Y:S01]  /*11480*/  VIADD R11, R3.reuse, 0x20 ;  /* 0x00000020030b7836 */ /* 0x040fe20000000000 */
[----:B------:R-:W-:-:S02]  /*11490*/  ISETP.GE.AND P2, PT, R3, R0, PT ;  /* 0x000000000300720c */ /* 0x000fc40003f46270 */
[----:B------:R-:W1:Y:S04]  /*114a0*/  SHFL.IDX PT, R14, R6, 0x1, 0x181f ;  /* 0x00381f00060e7f89 */ /* 0x000e6800000e0000 */
[----:B------:R-:W-:Y:S07]  /*114b0*/  SHFL.IDX PT, R10, R7, 0x3, 0x181f ;  /* 0x00781f00070a7f89 */ /* 0x000fee00000e0000 */
[----:B------:R-:W-:Y:S01]  /*114c0*/  @!P2 LEA R21, R19, UR46, 0x1 ;  /* 0x0000002e1315ac11 */ /* 0x000fe2000f8e08ff */
[----:B0-----:R-:W-:-:S05]  /*114d0*/  @!P2 IMAD.WIDE.U32 R4, R26, 0x2, R4 ;  /* 0x000000021a04a825 */ /* 0x001fca00078e0004 */
[----:B------:R-:W-:Y:S04]  /*114e0*/  @!P2 LDGSTS.E.BYPASS.LTC128B.128 [R21+0x10400], desc[UR48][R4.64], !P0 ;  /* 0x104000000415afae */ /* 0x000fe8000c101d70 */
[----:B------:R1:W-:Y:S01]  /*114f0*/  @!P2 LDGSTS.E.BYPASS.LTC128B.128 [R21+0x14400], desc[UR48][R4.64+0x80], !P1 ;  /* 0x144000800415afae */ /* 0x0003e2000c901d70 */
[----:B------:R-:W-:Y:S01]  /*11500*/  ISETP.GE.AND P2, PT, R9, R0, PT ;  /* 0x000000000900720c */ /* 0x000fe20003f46270 */
[----:B-1----:R-:W-:Y:S02]  /*11510*/  IMAD.MOV.U32 R4, RZ, RZ, R14 ;  /* 0x000000ffff047224 */ /* 0x002fe400078e000e */
[----:B------:R-:W-:-:S10]  /*11520*/  IMAD.MOV.U32 R5, RZ, RZ, R8 ;  /* 0x000000ffff057224 */ /* 0x000fd400078e0008 */
[----:B------:R-:W-:Y:S01]  /*11530*/  @!P2 LEA R35, R19, UR46, 0x1 ;  /* 0x0000002e1323ac11 */ /* 0x000fe2000f8e08ff */
[----:B------:R-:W-:Y:S01]  /*11540*/  SHFL.IDX PT, R14, R6, 0x3, 0x181f ;  /* 0x00781f00060e7f89 */ /* 0x000fe200000e0000 */
[----:B------:R-:W-:-:S03]  /*11550*/  @!P2 IMAD.WIDE.U32 R8, R26, 0x2, R4 ;  /* 0x000000021a08a825 */ /* 0x000fc600078e0004 */
[----:B------:R-:W-:Y:S04]  /*11560*/  SHFL.IDX PT, R5, R7, 0x2, 0x181f ;  /* 0x00581f0007057f89 */ /* 0x000fe800000e0000 */
[----:B------:R-:W0:Y:S04]  /*11570*/  SHFL.IDX PT, R4, R6, 0x2, 0x181f ;  /* 0x00581f0006047f89 */ /* 0x000e2800000e0000 */
[----:B------:R-:W-:Y:S04]  /*11580*/  @!P2 LDGSTS.E.BYPASS.LTC128B.128 [R35+0x10c00], desc[UR48][R8.64], !P0 ;  /* 0x10c000000823afae */ /* 0x000fe8000c101d70 */
[----:B------:R1:W-:Y:S01]  /*11590*/  @!P2 LDGSTS.E.BYPASS.LTC128B.128 [R35+0x14c00], desc[UR48][R8.64+0x80], !P1 ;  /* 0x14c000800823afae */ /* 0x0003e2000c901d70 */
[----:B------:R-:W-:Y:S01]  /*115a0*/  ISETP.GE.AND P2, PT, R11, R0, PT ;  /* 0x000000000b00720c */ /* 0x000fe20003f46270 */
[----:B------:R-:W-:-:S02]  /*115b0*/  VIADD R11, R3, 0x40 ;  /* 0x00000040030b7836 */ /* 0x000fc40000000000 */
[----:B-1----:R-:W-:-:S10]  /*115c0*/  VIADD R9, R3, 0x30 ;  /* 0x0000003003097836 */ /* 0x002fd40000000000 */
[----:B------:R-:W-:Y:S01]  /*115d0*/  @!P2 LEA R21, R19, UR46, 0x1 ;  /* 0x0000002e1315ac11 */ /* 0x000fe2000f8e08ff */
[----:B0-----:R-:W-:-:S05]  /*115e0*/  @!P2 IMAD.WIDE.U32 R4, R26, 0x2, R4 ;  /* 0x000000021a04a825 */ /* 0x001fca00078e0004 */
[----:B------:R-:W-:Y:S04]  /*115f0*/  @!P2 LDGSTS.E.BYPASS.LTC128B.128 [R21+0x11400], desc[UR48][R4.64], !P0 ;  /* 0x114000000415afae */ /* 0x000fe8000c101d70 */
[----:B------:R0:W-:Y:S01]  /*11600*/  @!P2 LDGSTS.E.BYPASS.LTC128B.128 [R21+0x15400], desc[UR48][R4.64+0x80], !P1 ;  /* 0x154000800415afae */ /* 0x0001e2000c901d70 */
[----:B------:R-:W-:Y:S01]  /*11610*/  ISETP.GE.AND P2, PT, R9, R0, PT ;  /* 0x000000000900720c */ /* 0x000fe20003f46270 */
[----:B0-----:R-:W-:Y:S02]  /*11620*/  IMAD.MOV.U32 R4, RZ, RZ, R14 ;  /* 0x000000ffff047224 */ /* 0x001fe400078e000e */
        /* <DEDUP_REMOVED lines=10> */
[----:B------:R-:W2:Y:S01]  /*116d0*/  SHFL.IDX PT, R14, R6, 0x5, 0x181f ;  /* 0x00b81f00060e7f89 */ /* 0x000ea200000e0000 */
[----:B-1----:R-:W-:-:S09]  /*116e0*/  VIADD R9, R3, 0x50 ;  /* 0x0000005003097836 */ /* 0x002fd20000000000 */
[----:B------:R-:W-:Y:S01]  /*116f0*/  @!P2 LEA R21, R19, UR46, 0x1 ;  /* 0x0000002e1315ac11 */ /* 0x000fe2000f8e08ff */
[----:B0-----:R-:W-:-:S05]  /*11700*/  @!P2 IMAD.WIDE.U32 R4, R26, 0x2, R4 ;  /* 0x000000021a04a825 */ /* 0x001fca00078e0004 */
[----:B------:R-:W-:Y:S04]  /*11710*/  @!P2 LDGSTS.E.BYPASS.LTC128B.128 [R21+0x12400], desc[UR48][R4.64], !P0 ;  /* 0x124000000415afae */ /* 0x000fe8000c101d70 */
[----:B------:R2:W-:Y:S01]  /*11720*/  @!P2 LDGSTS.E.BYPASS.LTC128B.128 [R21+0x16400], desc[UR48][R4.64+0x80], !P1 ;  /* 0x164000800415afae */ /* 0x0005e2000c901d70 */
[----:B------:R-:W-:Y:S01]  /*11730*/  ISETP.GE.AND P2, PT, R9, R0, PT ;  /* 0x000000000900720c */ /* 0x000fe20003f46270 */
[----:B--2---:R-:W-:Y:S02]  /*11740*/  IMAD.MOV.U32 R4, RZ, RZ, R14 ;  /* 0x000000ffff047224 */ /* 0x004fe400078e000e */
[----:B------:R-:W-:-:S10]  /*11750*/  IMAD.MOV.U32 R5, RZ, RZ, R10 ;  /* 0x000000ffff057224 */ /* 0x000fd400078e000a */
[----:B------:R-:W-:Y:S01]  /*11760*/  @!P2 LEA R35, R19, UR46, 0x1 ;  /* 0x0000002e1323ac11 */ /* 0x000fe2000f8e08ff */
[----:B------:R-:W-:Y:S01]  /*11770*/  SHFL.IDX PT, R10, R7, 0x7, 0x181f ;  /* 0x00f81f00070a7f89 */ /* 0x000fe200000e0000 */
[----:B------:R-:W-:-:S03]  /*11780*/  @!P2 IMAD.WIDE.U32 R8, R26, 0x2, R4 ;  /* 0x000000021a08a825 */ /* 0x000fc600078e0004 */
[----:B------:R-:W-:Y:S04]  /*11790*/  SHFL.IDX PT, R5, R7, 0x6, 0x181f ;  /* 0x00d81f0007057f89 */ /* 0x000fe800000e0000 */
[----:B------:R-:W0:Y:S04]  /*117a0*/  SHFL.IDX PT, R4, R6, 0x6, 0x181f ;  /* 0x00d81f0006047f89 */ /* 0x000e2800000e0000 */
[----:B------:R1:W-:Y:S04]  /*117b0*/  @!P2 LDGSTS.E.BYPASS.LTC128B.128 [R35+0x12c00], desc[UR48][R8.64], !P0 ;  /* 0x12c000000823afae */ /* 0x0003e8000c101d70 */
[----:B------:R1:W-:Y:S01]  /*117c0*/  @!P2 LDGSTS.E.BYPASS.LTC128B.128 [R35+0x16c00], desc[UR48][R8.64+0x80], !P1 ;  /* 0x16c000800823afae */ /* 0x0003e2000c901d70 */
[----:B------:R-:W-:-:S03]  /*117d0*/  ISETP.GE.AND P2, PT, R11, R0, PT ;  /* 0x000000000b00720c */ /* 0x000fc60003f46270 */
[----:B------:R1:W2:Y:S10]  /*117e0*/  SHFL.IDX PT, R14, R6, 0x7, 0x181f ;  /* 0x00f81f00060e7f89 */ /* 0x0002b400000e0000 */
[----:B------:R-:W-:Y:S01]  /*117f0*/  @!P2 LEA R21, R19, UR46, 0x1 ;  /* 0x0000002e1315ac11 */ /* 0x000fe2000f8e08ff */
[----:B0-----:R-:W-:-:S05]  /*11800*/  @!P2 IMAD.WIDE.U32 R4, R26, 0x2, R4 ;  /* 0x000000021a04a825 */ /* 0x001fca00078e0004 */
[----:B------:R1:W-:Y:S04]  /*11810*/  @!P2 LDGSTS.E.BYPASS.LTC128B.128 [R21+0x13400], desc[UR48][R4.64], !P0 ;  /* 0x134000000415afae */ /* 0x0003e8000c101d70 */
[----:B------:R1:W-:Y:S02]  /*11820*/  @!P2 LDGSTS.E.BYPASS.LTC128B.128 [R21+0x17400], desc[UR48][R4.64+0x80], !P1 ;  /* 0x174000800415afae */ /* 0x0003e4000c901d70 */
.L_x_7713:
[----:B------:R-:W-:Y:S01]  /*11830*/  VIADD R3, R3, 0x70 ;  /* 0x0000007003037836 */ /* 0x000fe20000000000 */
[----:B------:R-:W-:Y:S01]  /*11840*/  BSSY B0, `(.L_x_7642) ;  /* 0x000000e000007945 */ /* 0x000fe20003800000 */
[----:B-12---:R-:W-:Y:S02]  /*11850*/  IMAD.MOV.U32 R4, RZ, RZ, R14 ;  /* 0x000000ffff047224 */ /* 0x006fe400078e000e */
[----:B------:R-:W-:Y:S01]  /*11860*/  IMAD.MOV.U32 R5, RZ, RZ, R10 ;  /* 0x000000ffff057224 */ /* 0x000fe200078e000a */
[----:B------:R-:W-:Y:S01]  /*11870*/  ISETP.GE.AND P2, PT, R3, R0, PT ;  /* 0x000000000300720c */ /* 0x000fe20003f46270 */
[----:B------:R-:W-:-:S05]  /*11880*/  IMAD.MOV.U32 R0, RZ, RZ, 0x1 ;  /* 0x00000001ff007424 */ /* 0x000fca00078e00ff */
        /* <DEDUP_REMOVED lines=9> */
.L_x_7643:
[----:B------:R-:W-:Y:S05]  /*11920*/  BSYNC B0 ;  /* 0x0000000000007941 */ /* 0x000fea0003800000 */
.L_x_7642:
[----:B------:R-:W-:Y:S01]  /*11930*/  NOP ;  /* 0x0000000000007918 */ /* 0x000fe20000000000 */
[----:B------:R-:W-:Y:S01]  /*11940*/  SYNCS.ARRIVE.TRANS64.RED.A0T1 RZ, [UR46+0x28800], RZ ;  /* 0x028800ffffff79a7 */ /* 0x000fe2000820042e */
[----:B------:R-:W-:Y:S01]  /*11950*/  ARRIVES.LDGSTSBAR.64.TRANSCNT [UR46+0x28800] ;  /* 0x02880000ff0079b0 */ /* 0x000fe20008000aae */
[----:B------:R-:W-:Y:S01]  /*11960*/  NOP ;  /* 0x0000000000007918 */ /* 0x000fe20000000000 */
[----:B------:R-:W-:Y:S01]  /*11970*/  SYNCS.ARRIVE.TRANS64.A1T0 RZ, [UR46+0x28800], RZ ;  /* 0x028800ffffff79a7 */ /* 0x000fe2000810002e */
[----:B------:R-:W-:-:S05]  /*11980*/  VIADD R32, R32, 0xfffffffe ;  /* 0xfffffffe20207836 */ /* 0x000fca0000000000 */
[----:B------:R-:W-:Y:S01]  /*11990*/  ISETP.GE.AND P1, PT, R32, UR52, PT ;  /* 0x0000003420007c0c */ /* 0x000fe2000bf26270 */
[----:B------:R-:W1:Y:S02]  /*119a0*/  SYNCS.PHASECHK.TRANS64.TRYWAIT P0, [UR46+0x28820], R0 ;  /* 0x02882000ff0075a7 */ /* 0x000e64000800016e */
[----:B-1----:R-:W-:Y:S10]  /*119b0*/  @!P0 BRA `(.L_x_7644) ;  /* 0x0000003000b48947 */ /* 0x002ff40003800000 */
.L_x_7714:
[----:B------:R-:W-:Y:S02]  /*119c0*/  IMAD.MOV.U32 R8, RZ, RZ, 0x1 ;  /* 0x00000001ff087424 */ /* 0x000fe400078e00ff */
[----:B------:R-:W-:Y:S01]  /*119d0*/  IMAD.MOV.U32 R10, RZ, RZ, RZ ;  /* 0x000000ffff0a7224 */ /* 0x000fe200078e00ff */
[----:B------:R-:W-:Y:S06]  /*119e0*/  @!P1 BRA `(.L_x_7645) ;  /* 0x0000001000309947 */ /* 0x000fec0003800000 */
[----:B------:R-:W-:Y:S01]  /*119f0*/  UIADD3 UR4, UR45, 0x1, URZ ;  /* 0x000000012d047890 */ /* 0x000fe2000fffe03f */
[----:B0-----:R-:W-:Y:S01]  /*11a00*/  LOP3.LUT R3, RZ, UR43, RZ, 0x33, !PT ;  /* 0x0000002bff037c12 */ /* 0x001fe2000f8e33ff */
[----:B------:R-:W-:Y:S01]  /*11a10*/  BSSY B0, `(.L_x_7645) ;  /* 0x0000109000007945 */ /* 0x000fe20003800000 */
[----:B------:R-:W-:Y:S01]  /*11a20*/  LOP3.LUT R5, RZ, UR42, RZ, 0x33, !PT ;  /* 0x0000002aff057c12 */ /* 0x000fe2000f8e33ff */
[----:B------:R-:W-:Y:S01]  /*11a30*/  UIMAD UR4, UR4, UR37, URZ ;  /* 0x00000025040472a4 */ /* 0x000fe2000f8e023f */
[----:B------:R-:W-:Y:S01]  /*11a40*/  IADD3 R31, R33, R31, R28 ;  /* 0x0000001f211f7210 */ /* 0x000fe20007ffe01c */
[----:B------:R-:W-:Y:S02]  /*11a50*/  IMAD.MOV.U32 R9, RZ, RZ, 0x1 ;  /* 0x00000001ff097424 */ /* 0x000fe400078e00ff */
[----:B------:R-:W-:Y:S02]  /*11a60*/  IMAD.MOV.U32 R20, RZ, RZ, RZ ;  /* 0x000000ffff147224 */ /* 0x000fe400078e00ff */
[----:B------:R-:W-:Y:S01]  /*11a70*/  LOP3.LUT R0, RZ, UR4, RZ, 0x33, !PT ;  /* 0x00000004ff007c12 */ /* 0x000fe2000f8e33ff */
[----:B------:R-:W-:Y:S01]  /*11a80*/  VIADD R31, R31, 0xfffffe80 ;  /* 0xfffffe801f1f7836 */ /* 0x000fe20000000000 */
[----:B------:R-:W-:-:S02]  /*11a90*/  ULDC UR4, c[0x0][0x2f4] ;  /* 0x0000bd0000047ab9 */ /* 0x000fc40000000800 */
[----:B------:R-:W-:Y:S02]  /*11aa0*/  VIADDMNMX R0, R0, -UR44, R3, !PT ;  /* 0x8000002c00007c46 */ /* 0x000fe4000f800103 */
[----:B------:R-:W-:Y:S02]  /*11ab0*/  IADD3 R3, -R28, UR50, RZ ;  /* 0x000000321c037c10 */ /* 0x000fe4000fffe1ff */
[----:B------:R-:W-:Y:S02]  /*11ac0*/  VIMNMX R0, R0, R5, !PT ;  /* 0x0000000500007248 */ /* 0x000fe40007fe0100 */
[----:B------:R-:W-:Y:S02]  /*11ad0*/  ISETP.GE.AND P2, PT, R26, UR4, PT ;  /* 0x000000041a007c0c */ /* 0x000fe4000bf46270 */
[----:B------:R-:W-:Y:S01]  /*11ae0*/  ISETP.GE.AND P1, PT, R25, UR4, PT ;  /* 0x0000000419007c0c */ /* 0x000fe2000bf26270 */
[C---:B------:R-:W-:Y:S01]  /*11af0*/  IMAD R3, R0.reuse, 0x80, R3 ;  /* 0x0000008000037824 */ /* 0x040fe200078e0203 */
[C---:B------:R-:W-:Y:S01]  /*11b00*/  IADD3 R22, -R0.reuse, -0x2, RZ ;  /* 0xfffffffe00167810 */ /* 0x040fe20007ffe1ff */
[----:B------:R-:W-:-:S02]  /*11b10*/  IMAD R21, R0, -0x80, R31 ;  /* 0xffffff8000157824 */ /* 0x000fc400078e021f */
[----:B------:R-:W-:-:S08]  /*11b20*/  VIADD R31, R3, 0x100 ;  /* 0x00000100031f7836 */ /* 0x000fd00000000000 */
.L_x_7658:
        /* <DEDUP_REMOVED lines=12> */
[----:B------:R-:W-:-:S03]  /*11bf0*/  ULDC.64 UR4, c[0x0][0x418] ;  /* 0x0001060000047ab9 */ /* 0x000fc60000000a00 */
[----:B------:R-:W-:Y:S01]  /*11c00*/  IMAD.IADD R3, R3, 0x1, R7 ;  /* 0x0000000103037824 */ /* 0x000fe200078e0207 */
        /* <DEDUP_REMOVED lines=12> */
.L_x_7646:
[----:B------:R-:W-:Y:S01]  /*11cd0*/  LEA R34, R10, UR46, 0x3 ;  /* 0x0000002e0a227c11 */ /* 0x000fe2000f8e18ff */
[----:B------:R-:W-:Y:S01]  /*11ce0*/  BSSY B1, `(.L_x_7647) ;  /* 0x0000004000017945 */ /* 0x000fe20003800000 */
[----:B------:R-:W-:-:S04]  /*11cf0*/  SHF.L.U32 R3, R8, 0x1f, RZ ;  /* 0x0000001f08037819 */ /* 0x000fc800000006ff */
[----:B------:R-:W0:Y:S02]  /*11d00*/  SYNCS.PHASECHK.TRANS64.TRYWAIT P0, [R34+URZ+0x28840], R3 ;  /* 0x02884003220075a7 */ /* 0x000e24000800017f */
[----:B0-----:R-:W-:Y:S05]  /*11d10*/  @!P0 BRA `(.L_x_7648) ;  /* 0x0000002c00f48947 */ /* 0x001fea0003800000 */
.L_x_7715:
[----:B------:R-:W-:Y:S05]  /*11d20*/  BSYNC B1 ;  /* 0x0000000000017941 */ /* 0x000fea0003800000 */
.L_x_7647:
        /* <DEDUP_REMOVED lines=27> */
[----:B------:R-:W-:Y:S01]  /*11ee0*/  IMAD R4, R10, 0x4000, R19 ;  /* 0x000040000a047824 */ /* 0x000fe200078e0213 */
[----:B------:R-:W-:Y:S06]  /*11ef0*/  BRA.DIV UR4, `(.L_x_7649) ;  /* 0x0000002e04907947 */ /* 0x000fec000b800000 */
[----:B------:R-:W0:Y:S01]  /*11f00*/  SHFL.IDX PT, R14, R6, RZ, 0x181f ;  /* 0x00181fff060e7589 */ /* 0x000e2200000e0000 */
[----:B------:R-:W-:Y:S01]  /*11f10*/  IMAD.SHL.U32 R3, R26, 0x2, RZ ;  /* 0x000000021a037824 */ /* 0x000fe200078e00ff */
[----:B------:R-:W-:Y:S02]  /*11f20*/  LEA R4, R4, UR46, 0x1 ;  /* 0x0000002e04047c11 */ /* 0x000fe4000f8e08ff */
[----:B------:R-:W1:Y:S04]  /*11f30*/  SHFL.IDX PT, R0, R5, RZ, 0x181f ;  /* 0x00181fff05007589 */ /* 0x000e6800000e0000 */
[----:B------:R-:W2:Y:S04]  /*11f40*/  SHFL.IDX PT, R37, R6, 0x1, 0x181f ;  /* 0x00381f0006257f89 */ /* 0x000ea800000e0000 */
[----:B------:R-:W-:Y:S01]  /*11f50*/  SHFL.IDX PT, R7, R5, 0x2, 0x181f ;  /* 0x00581f0005077f89 */ /* 0x000fe200000e0000 */
[----:B0-----:R-:W-:-:S05]  /*11f60*/  IADD3 R14, P0, R14, R3, RZ ;  /* 0x000000030e0e7210 */ /* 0x001fca0007f1e0ff */
[----:B-1----:R-:W-:Y:S02]  /*11f70*/  IMAD.X R15, RZ, RZ, R0, P0 ;  /* 0x000000ffff0f7224 */ /* 0x002fe400000e0600 */
        /* <DEDUP_REMOVED lines=22> */
[----:B------:R-:W-:Y:S02]  /*120e0*/  SHFL.IDX PT, R37, R6, 0x6, 0x181f ;  /* 0x00d81f0006257f89 */ /* 0x000fe400000e0000 */
[----:B0-----:R-:W-:Y:S02]  /*120f0*/  IMAD.X R13, RZ, RZ, R0, P0 ;  /* 0x000000ffff0d7224 */ /* 0x001fe400000e0600 */
        /* <DEDUP_REMOVED lines=14> */
.L_x_7733:
        /* <DEDUP_REMOVED lines=9> */
.L_x_7650:
        /* <DEDUP_REMOVED lines=10> */
.L_x_7651:
[----:B------:R2:W-:Y:S01]  /*12310*/  SYNCS.ARRIVE.TRANS64.A1T0 RZ, [R34+URZ+0x28830], RZ ;  /* 0x028830ff22ff79a7 */ /* 0x0005e2000810003f */
[----:B------:R-:W-:Y:S05]  /*12320*/  @!P4 BRA `(.L_x_7652) ;  /* 0x000000000004c947 */ /* 0x000fea0003800000 */
[----:B------:R-:W-:Y:S01]  /*12330*/  BPT.TRAP 0x1 ;  /* 0x000000040000795c */ /* 0x000fe20000300000 */
.L_x_7652:
[----:B------:R-:W-:Y:S01]  /*12340*/  SHF.L.U32 R5, R9, 0x1f, RZ ;  /* 0x0000001f09057819 */ /* 0x000fe200000006ff */
[----:B------:R-:W-:Y:S01]  /*12350*/  BSSY B1, `(.L_x_7653) ;  /* 0x0000004000017945 */ /* 0x000fe20003800000 */
[----:B------:R-:W-:-:S04]  /*12360*/  LEA R0, R20, UR46, 0x3 ;  /* 0x0000002e14007c11 */ /* 0x000fc8000f8e18ff */
[----:B------:R-:W3:Y:S02]  /*12370*/  SYNCS.PHASECHK.TRANS64.TRYWAIT P0, [R0+URZ+0x28860], R5 ;  /* 0x02886005000075a7 */ /* 0x000ee4000800017f */
[----:B---3--:R-:W-:Y:S05]  /*12380*/  @!P0 BRA `(.L_x_7654) ;  /* 0x0000003000c88947 */ /* 0x008fea0003800000 */
.L_x_7734:
[----:B------:R-:W-:Y:S05]  /*12390*/  BSYNC B1 ;  /* 0x0000000000017941 */ /* 0x000fea0003800000 */
.L_x_7653:
[----:B------:R-:W-:Y:S01]  /*123a0*/  UMOV UR4, 0xffffffff ;  /* 0xffffffff00047882 */ /* 0x000fe20000000000 */
[----:B-1----:R-:W-:Y:S02]  /*123b0*/  IMAD R7, R20, 0x4000, R19 ;  /* 0x0000400014077824 */ /* 0x002fe400078e0213 */
        /* <DEDUP_REMOVED lines=56> */
[----:B------:R3:W0:-:S12]  /*12740*/  SHFL.IDX PT, R6, R2, 0x7, 0x181f ;  /* 0x00f81f0002067f89 */ /* 0x00061800000e0000 */
[----:B------:R3:W-:Y:S01]  /*12750*/  LDGSTS.E.BYPASS.LTC128B.128 [R7+0x3400], desc[UR48][R4.64], !P0 ;  /* 0x0340000004077fae */ /* 0x0007e2000c101d70 */
[----:B------:R-:W-:-:S13]  /*12760*/  ISETP.LT.OR P0, PT, R31, 0x61, P1 ;  /* 0x000000611f00780c */ /* 0x000fda0000f01670 */
[----:B01----:R3:W-:Y:S02]  /*12770*/  LDGSTS.E.BYPASS.LTC128B.128 [R7+0x7400], desc[UR48][R4.64+0x80], !P0 ;  /* 0x0740008004077fae */ /* 0x0037e4000c101d70 */
.L_x_7752:
[----:B---3--:R-:W-:Y:S01]  /*12780*/  IADD3 R2, P0, R14, R3, RZ ;  /* 0x000000030e027210 */ /* 0x008fe20007f1e0ff */
[----:B------:R-:W-:Y:S02]  /*12790*/  ULDC.64 UR4, c[0x0][0x328] ;  /* 0x0000ca0000047ab9 */ /* 0x000fe40000000a00 */
[----:B------:R-:W-:Y:S02]  /*127a0*/  IMAD R36, R36, UR4, RZ ;  /* 0x0000000424247c24 */ /* 0x000fe4000f8e02ff */
[----:B------:R-:W-:Y:S01]  /*127b0*/  IMAD.X R3, RZ, RZ, R6, P0 ;  /* 0x000000ffff037224 */ /* 0x000fe200000e0606 */
[----:B------:R-:W-:Y:S01]  /*127c0*/  ISETP.LT.OR P0, PT, R31, 0x71, P2 ;  /* 0x000000711f00780c */ /* 0x000fe20001701670 */
[C---:B------:R-:W-:Y:S02]  /*127d0*/  IMAD R9, R35.reuse, UR5, R36 ;  /* 0x0000000523097c24 */ /* 0x040fe4000f8e0224 */
[----:B0-----:R-:W-:Y:S01]  /*127e0*/  IMAD.WIDE.U32 R4, R35, UR4, RZ ;  /* 0x0000000423047c25 */ /* 0x001fe2000f8e00ff */
[----:B------:R-:W-:-:S03]  /*127f0*/  ULDC.64 UR4, c[0x0][0x338] ;  /* 0x0000ce0000047ab9 */ /* 0x000fc60000000a00 */
[----:B------:R-:W-:Y:S02]  /*12800*/  IMAD.IADD R5, R5, 0x1, R9 ;  /* 0x0000000105057824 */ /* 0x000fe400078e0209 */
[----:B------:R-:W-:Y:S02]  /*12810*/  IMAD R33, R33, UR4, RZ ;  /* 0x0000000421217c24 */ /* 0x000fe4000f8e02ff */
[C---:B------:R-:W-:Y:S02]  /*12820*/  IMAD.WIDE.U32 R4, R32.reuse, UR4, R4 ;  /* 0x0000000420047c25 */ /* 0x040fe4000f8e0004 */
[----:B------:R-:W-:Y:S01]  /*12830*/  @!PT LDS RZ, [RZ] ;  /* 0x00000000fffff984 */ /* 0x000fe20000000800 */
[----:B------:R-:W-:Y:S01]  /*12840*/  @!PT LDS RZ, [RZ] ;  /* 0x00000000fffff984 */ /* 0x000fe20000000800 */
[----:B------:R-:W-:Y:S01]  /*12850*/  @!PT LDS RZ, [RZ] ;  /* 0x00000000fffff984 */ /* 0x000fe20000000800 */
[----:B------:R0:W-:Y:S01]  /*12860*/  LDGSTS.E.BYPASS.LTC128B.128 [R7+0x3c00], desc[UR48][R2.64], !P0 ;  /* 0x03c0000002077fae */ /* 0x0001e2000c101d70 */
[----:B------:R-:W-:Y:S01]  /*12870*/  ISETP.LT.OR P0, PT, R31, 0x71, P1 ;  /* 0x000000711f00780c */ /* 0x000fe20000f01670 */
[----:B------:R-:W-:-:S04]  /*12880*/  IMAD R33, R32, UR5, R33 ;  /* 0x0000000520217c24 */ /* 0x000fc8000f8e0221 */
[----:B------:R-:W-:-:S08]  /*12890*/  IMAD.IADD R33, R5, 0x1, R33 ;  /* 0x0000000105217824 */ /* 0x000fd000078e0221 */
[----:B------:R0:W-:Y:S01]  /*128a0*/  LDGSTS.E.BYPASS.LTC128B.128 [R7+0x7c00], desc[UR48][R2.64+0x80], !P0 ;  /* 0x07c0008002077fae */ /* 0x0001e2000c101d70 */
[----:B------:R-:W-:Y:S01]  /*128b0*/  PLOP3.LUT P0, PT, PT, PT, PT, 0x80, 0x0 ;  /* 0x000000000000781c */ /* 0x000fe20003f0f070 */
[----:B------:R-:W-:-:S12]  /*128c0*/  NOP ;  /* 0x0000000000007918 */ /* 0x000fd80000000000 */
.L_x_7656:
        /* <DEDUP_REMOVED lines=10> */
.L_x_7657:
[----:B------:R-:W-:Y:S01]  /*12970*/  R2UR UR4, R24 ;  /* 0x00000000180472ca */ /* 0x000fe200000e0000 */
[----:B------:R-:W-:Y:S01]  /*12980*/  ULDC.64 UR6, c[0x0][0x330] ;  /* 0x0000cc0000067ab9 */ /* 0x000fe20000000a00 */
[----:B------:R-:W-:Y:S01]  /*12990*/  IMAD.MOV.U32 R5, RZ, RZ, R33 ;  /* 0x000000ffff057224 */ /* 0x000fe200078e0021 */
[----:B------:R1:W-:Y:S01]  /*129a0*/  SYNCS.ARRIVE.TRANS64.A1T0 RZ, [R0+URZ+0x28850], RZ ;  /* 0x028850ff00ff79a7 */ /* 0x0003e2000810003f */
[----:B0-----:R-:W-:Y:S02]  /*129b0*/  IMAD.U32 R3, RZ, RZ, UR6 ;  /* 0x00000006ff037e24 */ /* 0x001fe4000f8e00ff */
        /* <DEDUP_REMOVED lines=13> */
[----:B-1----:R-:W-:Y:S05]  /*12a90*/  @P0 BRA `(.L_x_7658) ;  /* 0xfffffff000240947 */ /* 0x002fea000383ffff */
[----:B------:R-:W-:Y:S05]  /*12aa0*/  BSYNC B0 ;  /* 0x0000000000007941 */ /* 0x000fea0003800000 */
.L_x_7645:
[----:B------:R-:W-:-:S13]  /*12ab0*/  ISETP.NE.AND P0, PT, R18, 0x3, PT ;  /* 0x000000031200780c */ /* 0x000fda0003f05270 */
[----:B------:R-:W-:Y:S05]  /*12ac0*/  @!P0 BRA `(.L_x_7659) ;  /* 0x0000000000048947 */ /* 0x000fea0003800000 */
[----:B------:R-:W-:Y:S01]  /*12ad0*/  BPT.TRAP 0x1 ;  /* 0x000000040000795c */ /* 0x000fe20000300000 */
.L_x_7659:
[----:B0-----:R-:W-:Y:S01]  /*12ae0*/  LEA R0, R10, UR46, 0x3 ;  /* 0x0000002e0a007c11 */ /* 0x001fe2000f8e18ff */
[----:B------:R-:W-:Y:S01]  /*12af0*/  IMAD.MOV.U32 R3, RZ, RZ, -0x80 ;  /* 0xffffff80ff037424 */ /* 0x000fe200078e00ff */
[----:B------:R-:W-:Y:S01]  /*12b00*/  SHF.L.U32 R5, R8, 0x1f, RZ ;  /* 0x0000001f08057819 */ /* 0x000fe200000006ff */
[----:B------:R-:W-:Y:S01]  /*12b10*/  BSSY B0, `(.L_x_7660) ;  /* 0x0000006000007945 */ /* 0x000fe20003800000 */
[----:B------:R-:W-:Y:S02]  /*12b20*/  IMAD R6, R10, 0x4000, R19 ;  /* 0x000040000a067824 */ /* 0x000fe400078e0213 */
[----:B------:R-:W0:Y:S01]  /*12b30*/  SYNCS.PHASECHK.TRANS64.TRYWAIT P0, [R0+URZ+0x28860], R5 ;  /* 0x02886005000075a7 */ /* 0x000e22000800017f */
[----:B------:R-:W-:-:S04]  /*12b40*/  IMAD R3, R22, R3, UR50 ;  /* 0x0000003216037e24 */ /* 0x000fc8000f8e0203 */
[----:B------:R-:W-:Y:S01]  /*12b50*/  IMAD.IADD R28, R3, 0x1, -R28 ;  /* 0x00000001031c7824 */ /* 0x000fe200078e0a1c */
[----:B0-----:R-:W-:Y:S06]  /*12b60*/  @!P0 BRA `(.L_x_7661) ;  /* 0x0000003400988947 */ /* 0x001fec0003800000 */
.L_x_7753:
[----:B------:R-:W-:Y:S05]  /*12b70*/  BSYNC B0 ;  /* 0x0000000000007941 */ /* 0x000fea0003800000 */
.L_x_7660:
        /* <DEDUP_REMOVED lines=8> */
[----:B------:R-:W-:Y:S01]  /*12c00*/  SHFL.IDX PT, R19, R2, 0x1, 0x181f ;  /* 0x00381f0002137f89 */ /* 0x000fe200000e0000 */
[C---:B------:R-:W-:Y:S02]  /*12c10*/  ISETP.LT.OR P4, PT, R28.reuse, 0x1, P1 ;  /* 0x000000011c00780c */ /* 0x040fe40000f81670 */
[C---:B------:R-:W-:Y:S01]  /*12c20*/  ISETP.LT.OR P5, PT, R28.reuse, 0x1, P0 ;  /* 0x000000011c00780c */ /* 0x040fe200007a1670 */
[----:B------:R-:W3:Y:S01]  /*12c30*/  SHFL.IDX PT, R14, R16, 0x1, 0x181f ;  /* 0x00381f00100e7f89 */ /* 0x000ee200000e0000 */
[----:B------:R-:W-:-:S02]  /*12c40*/  ISETP.LT.OR P2, PT, R28, 0x11, P1 ;  /* 0x000000111c00780c */ /* 0x000fc40000f41670 */
[----:B------:R-:W-:Y:S01]  /*12c50*/  ISETP.LT.OR P3, PT, R28, 0x11, P0 ;  /* 0x000000111c00780c */ /* 0x000fe20000761670 */
[----:B------:R-:W-:Y:S04]  /*12c60*/  SHFL.IDX PT, R23, R2, 0x2, 0x181f ;  /* 0x00581f0002177f89 */ /* 0x000fe800000e0000 */
[----:B------:R-:W4:Y:S01]  /*12c70*/  SHFL.IDX PT, R22, R16, 0x2, 0x181f ;  /* 0x00581f0010167f89 */ /* 0x000f2200000e0000 */
[----:B0-----:R-:W-:-:S03]  /*12c80*/  IMAD.MOV.U32 R7, RZ, RZ, R5 ;  /* 0x000000ffff077224 */ /* 0x001fc600078e0005 */
[----:B------:R-:W0:Y:S01]  /*12c90*/  SHFL.IDX PT, R9, R2, 0x4, 0x181f ;  /* 0x00981f0002097f89 */ /* 0x000e2200000e0000 */
[----:B-1----:R-:W-:-:S03]  /*12ca0*/  IMAD.MOV.U32 R6, RZ, RZ, R4 ;  /* 0x000000ffff067224 */ /* 0x002fc600078e0004 */
[----:B------:R-:W1:Y:S01]  /*12cb0*/  SHFL.IDX PT, R24, R16, 0x4, 0x181f ;  /* 0x00981f0010187f89 */ /* 0x000e6200000e0000 */
[----:B------:R-:W-:-:S03]  /*12cc0*/  IMAD.WIDE.U32 R6, R26, 0x2, R6 ;  /* 0x000000021a067825 */ /* 0x000fc600078e0006 */
[----:B------:R-:W-:Y:S01]  /*12cd0*/  SHFL.IDX PT, R21, R2, 0x3, 0x181f ;  /* 0x00781f0002157f89 */ /* 0x000fe200000e0000 */
[----:B---3--:R-:W-:-:S03]  /*12ce0*/  IMAD.MOV.U32 R4, RZ, RZ, R14 ;  /* 0x000000ffff047224 */ /* 0x008fc600078e000e */
[----:B------:R-:W3:Y:S01]  /*12cf0*/  SHFL.IDX PT, R20, R16, 0x3, 0x181f ;  /* 0x00781f0010147f89 */ /* 0x000ee200000e0000 */
[----:B------:R-:W-:-:S03]  /*12d00*/  IMAD.MOV.U32 R5, RZ, RZ, R19 ;  /* 0x000000ffff057224 */ /* 0x000fc600078e0013 */
[----:B------:R-:W-:Y:S01]  /*12d10*/  LDGSTS.E.BYPASS.LTC128B.128 [R3+0x400], desc[UR48][R6.64], !P4 ;  /* 0x0040000006037fae */ /* 0x000fe2000e101d70 */
[----:B------:R-:W-:Y:S01]  /*12d20*/  ISETP.LT.OR P4, PT, R28, 0x21, P1 ;  /* 0x000000211c00780c */ /* 0x000fe20000f81670 */
[----:B------:R-:W-:Y:S02]  /*12d30*/  IMAD.WIDE.U32 R4, R26, 0x2, R4 ;  /* 0x000000021a047825 */ /* 0x000fe400078e0004 */
[----:B------:R5:W-:Y:S01]  /*12d40*/  LDGSTS.E.BYPASS.LTC128B.128 [R3+0x4400], desc[UR48][R6.64+0x80], !P5 ;  /* 0x0440008006037fae */ /* 0x000be2000e901d70 */
[----:B------:R-:W-:Y:S01]  /*12d50*/  ISETP.LT.OR P5, PT, R28, 0x21, P0 ;  /* 0x000000211c00780c */ /* 0x000fe200007a1670 */
[----:B----4-:R-:W-:Y:S02]  /*12d60*/  IMAD.WIDE.U32 R22, R26, 0x2, R22 ;  /* 0x000000021a167825 */ /* 0x010fe400078e0016 */
[----:B------:R-:W5:Y:S02]  /*12d70*/  SHFL.IDX PT, R19, R2, 0x5, 0x181f ;  /* 0x00b81f0002137f89 */ /* 0x000f6400000e0000 */
[----:B0-----:R-:W-:-:S02]  /*12d80*/  IMAD.MOV.U32 R13, RZ, RZ, R9 ;  /* 0x000000ffff0d7224 */ /* 0x001fc400078e0009 */
[----:B------:R-:W0:Y:S01]  /*12d90*/  SHFL.IDX PT, R14, R16, 0x5, 0x181f ;  /* 0x00b81f00100e7f89 */ /* 0x000e2200000e0000 */
[----:B-1----:R-:W-:Y:S02]  /*12da0*/  IMAD.MOV.U32 R12, RZ, RZ, R24 ;  /* 0x000000ffff0c7224 */ /* 0x002fe400078e0018 */
[----:B------:R-:W-:Y:S01]  /*12db0*/  IMAD.MOV.U32 R9, RZ, RZ, RZ ;  /* 0x000000ffff097224 */ /* 0x000fe200078e00ff */
[----:B------:R-:W1:Y:S01]  /*12dc0*/  SHFL.IDX PT, R25, R2, 0x6, 0x181f ;  /* 0x00d81f0002197f89 */ /* 0x000e6200000e0000 */
[----:B------:R-:W-:-:S03]  /*12dd0*/  IMAD.WIDE.U32 R12, R26, 0x2, R12 ;  /* 0x000000021a0c7825 */ /* 0x000fc600078e000c */
[----:B------:R-:W4:Y:S01]  /*12de0*/  SHFL.IDX PT, R30, R16, 0x6, 0x181f ;  /* 0x00d81f00101e7f89 */ /* 0x000f2200000e0000 */
[----:B---3--:R-:W-:-:S03]  /*12df0*/  IMAD.WIDE.U32 R20, R26, 0x2, R20 ;  /* 0x000000021a147825 */ /* 0x008fc600078e0014 */
[----:B------:R-:W-:Y:S01]  /*12e00*/  LDGSTS.E.BYPASS.LTC128B.128 [R3+0xc00], desc[UR48][R4.64], !P2 ;  /* 0x00c0000004037fae */ /* 0x000fe2000d101d70 */
[----:B------:R-:W-:-:S03]  /*12e10*/  ISETP.LT.OR P2, PT, R28, 0x31, P1 ;  /* 0x000000311c00780c */ /* 0x000fc60000f41670 */
[----:B------:R1:W-:Y:S01]  /*12e20*/  LDGSTS.E.BYPASS.LTC128B.128 [R3+0x4c00], desc[UR48][R4.64+0x80], !P3 ;  /* 0x04c0008004037fae */ /* 0x0003e2000d901d70 */
[----:B------:R-:W-:-:S03]  /*12e30*/  ISETP.LT.OR P3, PT, R28, 0x31, P0 ;  /* 0x000000311c00780c */ /* 0x000fc60000761670 */
[----:B------:R3:W-:Y:S01]  /*12e40*/  LDGSTS.E.BYPASS.LTC128B.128 [R3+0x1400], desc[UR48][R22.64], !P4 ;  /* 0x0140000016037fae */ /* 0x0007e2000e101d70 */
[C---:B------:R-:W-:Y:S01]  /*12e50*/  ISETP.LT.OR P4, PT, R28.reuse, 0x41, P1 ;  /* 0x000000411c00780c */ /* 0x040fe20000f81670 */
[----:B-----5:R-:W-:Y:S02]  /*12e60*/  IMAD.MOV.U32 R7, RZ, RZ, R19 ;  /* 0x000000ffff077224 */ /* 0x020fe400078e0013 */
        /* <DEDUP_REMOVED lines=8> */
[----:B----4-:R-:W-:Y:S02]  /*12ef0*/  IMAD.MOV.U32 R4, RZ, RZ, R30 ;  /* 0x000000ffff047224 */ /* 0x010fe400078e001e */
        /* <DEDUP_REMOVED lines=12> */
.L_x_7771:
        /* <DEDUP_REMOVED lines=12> */
.L_x_7663:
        /* <DEDUP_REMOVED lines=10> */
.L_x_7664:
[----:B------:R1:W-:Y:S02]  /*13120*/  SYNCS.ARRIVE.TRANS64.A1T0 RZ, [R0+URZ+0x28850], RZ ;  /* 0x028850ff00ff79a7 */ /* 0x0003e4000810003f */
[----:B-1----:R-:W-:-:S05]  /*13130*/  VIADD R0, R10, 0x1 ;  /* 0x000000010a007836 */ /* 0x002fca0000000000 */
[----:B------:R-:W-:-:S04]  /*13140*/  ISETP.NE.AND P0, PT, R0, 0x2, PT ;  /* 0x000000020000780c */ /* 0x000fc80003f05270 */
[----:B0-----:R-:W-:Y:S02]  /*13150*/  SEL R3, RZ, 0x1, P0 ;  /* 0x00000001ff037807 */ /* 0x001fe40000000000 */
[----:B------:R-:W-:Y:S02]  /*13160*/  SEL R0, R0, RZ, P0 ;  /* 0x000000ff00007207 */ /* 0x000fe40000000000 */
[----:B------:R-:W-:-:S07]  /*13170*/  LOP3.LUT R8, R8, R3, RZ, 0x3c, !PT ;  /* 0x0000000308087212 */ /* 0x000fce00078e3cff */
.L_x_7624:
[----:B------:R-:W0:Y:S01]  /*13180*/  S2R R3, SR_CgaCtaId ;  /* 0x0000000000037919 */ /* 0x000e220000008800 */
[----:B------:R-:W-:Y:S02]  /*13190*/  MOV R2, 0x400 ;  /* 0x0000040000027802 */ /* 0x000fe40000000f00 */
[----:B------:R-:W-:Y:S02]  /*131a0*/  SHF.L.U32 R9, R9, 0x1f, RZ ;  /* 0x0000001f09097819 */ /* 0x000fe400000006ff */
[----:B0-----:R-:W-:-:S04]  /*131b0*/  LEA R7, R3, R2, 0x18 ;  /* 0x0000000203077211 */ /* 0x001fc800078ec0ff */
[----:B------:R-:W0:Y:S02]  /*131c0*/  SYNCS.PHASECHK.TRANS64.TRYWAIT P0, [R7+URZ+0x28820], R9 ;  /* 0x02882009070075a7 */ /* 0x000e24000800017f */
[----:B0-----:R-:W-:Y:S05]  /*131d0*/  @!P0 BRA `(.L_x_7665) ;  /* 0x0000003800a88947 */ /* 0x001fea0003800000 */
.L_x_7772:
[----:B------:R-:W-:-:S03]  /*131e0*/  UMOV UR4, 0xffffffff ;  /* 0xffffffff00047882 */ /* 0x000fc60000000000 */
[----:B------:R-:W-:Y:S05]  /*131f0*/  BRA.DIV UR4, `(.L_x_7666) ;  /* 0x0000003a04b47947 */ /* 0x000fea000b800000 */
[----:B------:R1:W3:Y:S02]  /*13200*/  SHFL.IDX PT, R14, R17, RZ, 0x1f ;  /* 0x00001fff110e7589 */ /* 0x0002e400000e0000 */
.L_x_7775:
[----:B---3--:R-:W-:-:S13]  /*13210*/  ISETP.NE.AND P0, PT, R14, RZ, PT ;  /* 0x000000ff0e00720c */ /* 0x008fda0003f05270 */
[----:B------:R-:W-:Y:S05]  /*13220*/  @P0 BRA `(.L_x_7532) ;  /* 0x0000000000880947 */ /* 0x000fea0003800000 */
[----:B------:R-:W-:-:S03]  /*13230*/  UMOV UR4, 0xffffffff ;  /* 0xffffffff00047882 */ /* 0x000fc60000000000 */
[----:B------:R-:W-:Y:S05]  /*13240*/  BRA.DIV UR4, `(.L_x_7667) ;  /* 0x0000003a04c87947 */ /* 0x000fea000b800000 */
[----:B------:R-:W-:-:S13]  /*13250*/  ELECT P6, URZ, PT ;  /* 0x00000000003f782f */ /* 0x000fda00038c0000 */
.L_x_7778:
[----:B------:R-:W-:Y:S05]  /*13260*/  @!P6 BRA `(.L_x_7532) ;  /* 0x000000000078e947 */ /* 0x000fea0003800000 */
[----:B------:R-:W-:-:S06]  /*13270*/  ULOP3.LUT UR4, UR36, 0x2, URZ, 0xfc, !UPT ;  /* 0x0000000224047892 */ /* 0x000fcc000f8efc3f */
[----:B------:R-:W-:-:S05]  /*13280*/  IMAD.U32 R2, RZ, RZ, UR4 ;  /* 0x00000004ff027e24 */ /* 0x000fca000f8e00ff */
[----:B------:R-:W-:-:S13]  /*13290*/  ISETP.NE.AND P0, PT, R2, 0x3, PT ;  /* 0x000000030200780c */ /* 0x000fda0003f05270 */
[----:B------:R-:W-:Y:S05]  /*132a0*/  @!P0 BRA `(.L_x_7668) ;  /* 0x0000000000048947 */ /* 0x000fea0003800000 */
[----:B------:R-:W-:Y:S01]  /*132b0*/  BPT.TRAP 0x1 ;  /* 0x000000040000795c */ /* 0x000fe20000300000 */
.L_x_7668:
[----:B------:R-:W-:Y:S01]  /*132c0*/  IMAD R5, R0, 0x8, R7 ;  /* 0x0000000800057824 */ /* 0x000fe200078e0207 */
[----:B------:R-:W-:Y:S01]  /*132d0*/  SHF.L.U32 R2, R8, 0x1f, RZ ;  /* 0x0000001f08027819 */ /* 0x000fe200000006ff */
[----:B------:R-:W-:-:S03]  /*132e0*/  VIADD R0, R0, 0x1 ;  /* 0x0000000100007836 */ /* 0x000fc60000000000 */
[----:B------:R-:W3:Y:S02]  /*132f0*/  SYNCS.PHASECHK.TRANS64.TRYWAIT P1, [R5+URZ+0x28840], R2 ;  /* 0x02884002050075a7 */ /* 0x000ee4000802017f */
[----:B------:R-:W-:-:S04]  /*13300*/  ISETP.NE.AND P2, PT, R0, 0x2, PT ;  /* 0x000000020000780c */ /* 0x000fc80003f45270 */
[----:B------:R-:W-:Y:S01]  /*13310*/  SEL R3, RZ, 0x1, P2 ;  /* 0x00000001ff037807 */ /* 0x000fe20001000000 */
[----:B---3--:R-:W-:Y:S08]  /*13320*/  @!P1 BRA `(.L_x_7669) ;  /* 0x0000003800b09947 */ /* 0x008ff00003800000 */
.L_x_7779:
[----:B------:R-:W-:Y:S02]  /*13330*/  SEL R0, R0, RZ, P2 ;  /* 0x000000ff00007207 */ /* 0x000fe40001000000 */
[----:B------:R-:W-:Y:S01]  /*13340*/  LOP3.LUT R3, R8, R3, RZ, 0x3c, !PT ;  /* 0x0000000308037212 */ /* 0x000fe200078e3cff */
[----:B------:R-:W-:Y:S06]  /*13350*/  @!P0 BRA `(.L_x_7670) ;  /* 0x0000000000048947 */ /* 0x000fec0003800000 */
[----:B------:R-:W-:Y:S01]  /*13360*/  BPT.TRAP 0x1 ;  /* 0x000000040000795c */ /* 0x000fe20000300000 */
.L_x_7670:
[----:B0-----:R-:W-:Y:S01]  /*13370*/  IMAD R7, R0, 0x8, R7 ;  /* 0x0000000800077824 */ /* 0x001fe200078e0207 */
[----:B------:R-:W-:-:S04]  /*13380*/  SHF.L.U32 R0, R3, 0x1f, RZ ;  /* 0x0000001f03007819 */ /* 0x000fc800000006ff */
[----:B------:R-:W0:Y:S02]  /*13390*/  SYNCS.PHASECHK.TRANS64.TRYWAIT P1, [R7+URZ+0x28840], R0 ;  /* 0x02884000070075a7 */ /* 0x000e24000802017f */
[----:B0-----:R-:W-:Y:S05]  /*133a0*/  @!P1 BRA `(.L_x_7671) ;  /* 0x0000003800a49947 */ /* 0x001fea0003800000 */
.L_x_7780:
[----:B------:R-:W-:Y:S05]  /*133b0*/  @!P0 BRA `(.L_x_7672) ;  /* 0x0000000000048947 */ /* 0x000fea0003800000 */
[----:B------:R-:W-:Y:S01]  /*133c0*/  BPT.TRAP 0x1 ;  /* 0x000000040000795c */ /* 0x000fe20000300000 */
.L_x_7672:
[----:B------:R-:W4:Y:S02]  /*133d0*/  SYNCS.PHASECHK.TRANS64.TRYWAIT P1, [R5+URZ+0x28860], R2 ;  /* 0x02886002050075a7 */ /* 0x000f24000802017f */
[----:B----4-:R-:W-:Y:S05]  /*133e0*/  @!P1 BRA `(.L_x_7673) ;  /* 0x0000003800a89947 */ /* 0x010fea0003800000 */
.L_x_7781:
[----:B------:R-:W-:Y:S05]  /*133f0*/  @!P0 BRA `(.L_x_7674) ;  /* 0x0000000000048947 */ /* 0x000fea0003800000 */
[----:B------:R-:W-:Y:S01]  /*13400*/  BPT.TRAP 0x1 ;  /* 0x000000040000795c */ /* 0x000fe20000300000 */
.L_x_7674:
[----:B------:R0:W0:Y:S02]  /*13410*/  SYNCS.PHASECHK.TRANS64.TRYWAIT P0, [R7+URZ+0x28860], R0 ;  /* 0x02886000070075a7 */ /* 0x000024000800017f */
[----:B0-----:R-:W-:Y:S05]  /*13420*/  @!P0 NANOSLEEP.SYNCS 0x989680 ;  /* 0x009896800000895d */ /* 0x001fea0003900000 */
[----:B------:R-:W0:Y:S02]  /*13430*/  @!P0 SYNCS.PHASECHK.TRANS64 P0, [R7+URZ+0x28860], R0 ;  /* 0x02886000070085a7 */ /* 0x000e24000800007f */
[----:B0-----:R-:W-:Y:S05]  /*13440*/  @!P0 BRA `(.L_x_7674) ;  /* 0xfffffffc00f08947 */ /* 0x001fea000383ffff */
.L_x_7532:
[----:B------:R-:W-:Y:S05]  /*13450*/  BSYNC B6 ;  /* 0x0000000000067941 */ /* 0x000fea0003800000 */
.L_x_7529:
[----:B------:R-:W-:Y:S05]  /*13460*/  EXIT ;  /* 0x000000000000794d */ /* 0x000fea0003800000 */
.L_x_7542:
[----:B0-----:R-:W-:-:S04]  /*13470*/  IMAD.U32 R3, RZ, RZ, UR40 ;  /* 0x00000028ff037e24 */ /* 0x001fc8000f8e00ff */
[----:B------:R0:W1:Y:S03]  /*13480*/  SYNCS.PHASECHK.TRANS64.TRYWAIT P0, [R3+URZ+0x28800], R0 ;  /* 0x02880000030075a7 */ /* 0x000066000800017f */
[----:B-1----:R-:W-:Y:S05]  /*13490*/  @!P0 NANOSLEEP.SYNCS 0x989680 ;  /* 0x009896800000895d */ /* 0x002fea0003900000 */
[----:B------:R-:W1:Y:S02]  /*134a0*/  @!P0 SYNCS.PHASECHK.TRANS64 P0, [R3+URZ+0x28800], R0 ;  /* 0x02880000030085a7 */ /* 0x000e64000800007f */
[----:B-1----:R-:W-:Y:S05]  /*134b0*/  @!P0 BRA `(.L_x_7542) ;  /* 0xfffffffc00ec8947 */ /* 0x002fea000383ffff */
[----:B------:R-:W-:Y:S05]  /*134c0*/  BRA `(.L_x_7675) ;  /* 0xfffffee000907947 */ /* 0x000fea000383ffff */
.L_x_7546:
[----:B-1----:R-:W-:-:S04]  /*134d0*/  IMAD.U32 R3, RZ, RZ, UR40 ;  /* 0x00000028ff037e24 */ /* 0x002fc8000f8e00ff */
[----:B------:R1:W2:Y:S03]  /*134e0*/  SYNCS.PHASECHK.TRANS64.TRYWAIT P1, [R3+URZ+0x28830], R0 ;  /* 0x02883000030075a7 */ /* 0x0002a6000802017f */
[----:B--2---:R-:W-:Y:S05]  /*134f0*/  @!P1 NANOSLEEP.SYNCS 0x989680 ;  /* 0x009896800000995d */ /* 0x004fea0003900000 */
[----:B------:R-:W2:Y:S02]  /*13500*/  @!P1 SYNCS.PHASECHK.TRANS64 P1, [R3+URZ+0x28830], R0 ;  /* 0x02883000030095a7 */ /* 0x000ea4000802007f */
[----:B--2---:R-:W-:Y:S05]  /*13510*/  @!P1 BRA `(.L_x_7546) ;  /* 0xfffffffc00ec9947 */ /* 0x004fea000383ffff */
[----:B------:R-:W-:Y:S05]  /*13520*/  BRA `(.L_x_7545) ;  /* 0xfffffee000ac7947 */ /* 0x000fea000383ffff */
.L_x_7563:
[----:B-1----:R-:W-:-:S04]  /*13530*/  IMAD.U32 R7, RZ, RZ, UR6 ;  /* 0x00000006ff077e24 */ /* 0x002fc8000f8e00ff */
[----:B------:R1:W2:Y:S03]  /*13540*/  SYNCS.PHASECHK.TRANS64.TRYWAIT P1, [R7+URZ+0x28830], R6 ;  /* 0x02883006070075a7 */ /* 0x0002a6000802017f */
[----:B--2---:R-:W-:Y:S05]  /*13550*/  @!P1 NANOSLEEP.SYNCS 0x989680 ;  /* 0x009896800000995d */ /* 0x004fea0003900000 */
[----:B------:R-:W2:Y:S02]  /*13560*/  @!P1 SYNCS.PHASECHK.TRANS64 P1, [R7+URZ+0x28830], R6 ;  /* 0x02883006070095a7 */ /* 0x000ea4000802007f */
[----:B--2---:R-:W-:Y:S05]  /*13570*/  @!P1 BRA `(.L_x_7563) ;  /* 0xfffffffc00ec9947 */ /* 0x004fea000383ffff */
[----:B------:R-:W-:Y:S05]  /*13580*/  BRA `(.L_x_7560) ;  /* 0xffffff1800047947 */ /* 0x000fea000383ffff */
.L_x_7567:
[----:B-1----:R-:W-:-:S04]  /*13590*/  IMAD.U32 R7, RZ, RZ, UR6 ;  /* 0x00000006ff077e24 */ /* 0x002fc8000f8e00ff */
[----:B------:R1:W2:Y:S03]  /*135a0*/  SYNCS.PHASECHK.TRANS64.TRYWAIT P1, [R7+URZ+0x28850], R6 ;  /* 0x02885006070075a7 */ /* 0x0002a6000802017f */
[----:B--2---:R-:W-:Y:S05]  /*135b0*/  @!P1 NANOSLEEP.SYNCS 0x989680 ;  /* 0x009896800000995d */ /* 0x004fea0003900000 */
[----:B------:R-:W2:Y:S02]  /*135c0*/  @!P1 SYNCS.PHASECHK.TRANS64 P1, [R7+URZ+0x28850], R6 ;  /* 0x02885006070095a7 */ /* 0x000ea4000802007f */
[----:B--2---:R-:W-:Y:S05]  /*135d0*/  @!P1 BRA `(.L_x_7567) ;  /* 0xfffffffc00ec9947 */ /* 0x004fea000383ffff */
[----:B------:R-:W-:Y:S05]  /*135e0*/  BRA `(.L_x_7564) ;  /* 0xffffff1800d87947 */ /* 0x000fea000383ffff */
.L_x_7586:
[----:B-1----:R-:W-:-:S04]  /*135f0*/  IMAD.U32 R7, RZ, RZ, UR6 ;  /* 0x00000006ff077e24 */ /* 0x002fc8000f8e00ff */
[----:B------:R1:W2:Y:S03]  /*13600*/  SYNCS.PHASECHK.TRANS64.TRYWAIT P1, [R7+URZ+0x28830], R6 ;  /* 0x02883006070075a7 */ /* 0x0002a6000802017f */
[----:B--2---:R-:W-:Y:S05]  /*13610*/  @!P1 NANOSLEEP.SYNCS 0x989680 ;  /* 0x009896800000995d */ /* 0x004fea0003900000 */
[----:B------:R-:W2:Y:S02]  /*13620*/  @!P1 SYNCS.PHASECHK.TRANS64 P1, [R7+URZ+0x28830], R6 ;  /* 0x02883006070095a7 */ /* 0x000ea4000802007f */
[----:B--2---:R-:W-:Y:S05]  /*13630*/  @!P1 BRA `(.L_x_7586) ;  /* 0xfffffffc00ec9947 */ /* 0x004fea000383ffff */
[----:B------:R-:W-:Y:S05]  /*13640*/  BRA `(.L_x_7583) ;  /* 0xffffff4800dc7947 */ /* 0x000fea000383ffff */
.L_x_7590:
[----:B-1----:R-:W-:-:S04]  /*13650*/  IMAD.U32 R7, RZ, RZ, UR6 ;  /* 0x00000006ff077e24 */ /* 0x002fc8000f8e00ff */
[----:B------:R1:W2:Y:S03]  /*13660*/  SYNCS.PHASECHK.TRANS64.TRYWAIT P1, [R7+URZ+0x28850], R6 ;  /* 0x02885006070075a7 */ /* 0x0002a6000802017f */
[----:B--2---:R-:W-:Y:S05]  /*13670*/  @!P1 NANOSLEEP.SYNCS 0x989680 ;  /* 0x009896800000995d */ /* 0x004fea0003900000 */
[----:B------:R-:W2:Y:S02]  /*13680*/  @!P1 SYNCS.PHASECHK.TRANS64 P1, [R7+URZ+0x28850], R6 ;  /* 0x02885006070095a7 */ /* 0x000ea4000802007f */
[----:B--2---:R-:W-:Y:S05]  /*13690*/  @!P1 BRA `(.L_x_7590) ;  /* 0xfffffffc00ec9947 */ /* 0x004fea000383ffff */
[----:B------:R-:W-:Y:S05]  /*136a0*/  BRA `(.L_x_7587) ;  /* 0xffffff4c00b07947 */ /* 0x000fea000383ffff */
.L_x_7598:
[----:B-1----:R-:W-:-:S04]  /*136b0*/  IMAD.U32 R7, RZ, RZ, UR6 ;  /* 0x00000006ff077e24 */ /* 0x002fc8000f8e00ff */
[----:B------:R1:W2:Y:S03]  /*136c0*/  SYNCS.PHASECHK.TRANS64.TRYWAIT P1, [R7+URZ+0x28830], R6 ;  /* 0x02883006070075a7 */ /* 0x0002a6000802017f */
[----:B--2---:R-:W-:Y:S05]  /*136d0*/  @!P1 NANOSLEEP.SYNCS 0x989680 ;  /* 0x009896800000995d */ /* 0x004fea0003900000 */
[----:B------:R-:W2:Y:S02]  /*136e0*/  @!P1 SYNCS.PHASECHK.TRANS64 P1, [R7+URZ+0x28830], R6 ;  /* 0x02883006070095a7 */ /* 0x000ea4000802007f */
[----:B--2---:R-:W-:Y:S05]  /*136f0*/  @!P1 BRA `(.L_x_7598) ;  /* 0xfffffffc00ec9947 */ /* 0x004fea000383ffff */
[----:B------:R-:W-:Y:S05]  /*13700*/  BRA `(.L_x_7595) ;  /* 0xffffff6800e07947 */ /* 0x000fea000383ffff */
.L_x_7602:
[----:B-1----:R-:W-:-:S04]  /*13710*/  IMAD.U32 R7, RZ, RZ, UR6 ;  /* 0x00000006ff077e24 */ /* 0x002fc8000f8e00ff */
[----:B------:R1:W2:Y:S03]  /*13720*/  SYNCS.PHASECHK.TRANS64.TRYWAIT P1, [R7+URZ+0x28850], R6 ;  /* 0x02885006070075a7 */ /* 0x0002a6000802017f */
[----:B--2---:R-:W-:Y:S05]  /*13730*/  @!P1 NANOSLEEP.SYNCS 0x989680 ;  /* 0x009896800000995d */ /* 0x004fea0003900000 */
[----:B------:R-:W2:Y:S02]  /*13740*/  @!P1 SYNCS.PHASECHK.TRANS64 P1, [R7+URZ+0x28850], R6 ;  /* 0x02885006070095a7 */ /* 0x000ea4000802007f */
[----:B--2---:R-:W-:Y:S05]  /*13750*/  @!P1 BRA `(.L_x_7602) ;  /* 0xfffffffc00ec9947 */ /* 0x004fea000383ffff */
[----:B------:R-:W-:Y:S05]  /*13760*/  BRA `(.L_x_7599) ;  /* 0xffffff6c00a47947 */ /* 0x000fea000383ffff */
.L_x_7617:
[----:B-1----:R-:W-:-:S04]  /*13770*/  IMAD.U32 R3, RZ, RZ, UR5 ;  /* 0x00000005ff037e24 */ /* 0x002fc8000f8e00ff */
[----:B------:R1:W3:Y:S03]  /*13780*/  SYNCS.PHASECHK.TRANS64.TRYWAIT P1, [R3+URZ+0x28850], R0 ;  /* 0x02885000030075a7 */ /* 0x0002e6000802017f */
[----:B---3--:R-:W-:Y:S05]  /*13790*/  @!P1 NANOSLEEP.SYNCS 0x989680 ;  /* 0x009896800000995d */ /* 0x008fea0003900000 */
[----:B------:R-:W3:Y:S02]  /*137a0*/  @!P1 SYNCS.PHASECHK.TRANS64 P1, [R3+URZ+0x28850], R0 ;  /* 0x02885000030095a7 */ /* 0x000ee4000802007f */
[----:B---3--:R-:W-:Y:S05]  /*137b0*/  @!P1 BRA `(.L_x_7617) ;  /* 0xfffffffc00ec9947 */ /* 0x008fea000383ffff */
[----:B------:R-:W-:Y:S05]  /*137c0*/  BRA `(.L_x_7616) ;  /* 0xffffff9800c47947 */ /* 0x000fea000383ffff */
.L_x_7635:
[----:B------:R-:W-:Y:S02]  /*137d0*/  IMAD.MOV.U32 R13, RZ, RZ, R17 ;  /* 0x000000ffff0d7224 */ /* 0x000fe400078e0011 */
[----:B------:R-:W-:Y:S02]  /*137e0*/  IMAD.MOV.U32 R12, RZ, RZ, RZ ;  /* 0x000000ffff0c7224 */ /* 0x000fe400078e00ff */
[----:B------:R-:W-:Y:S02]  /*137f0*/  IMAD.MOV.U32 R11, RZ, RZ, 0x1f ;  /* 0x0000001fff0b7424 */ /* 0x000fe400078e00ff */
[----:B------:R-:W-:-:S07]  /*13800*/  IMAD.MOV.U32 R15, RZ, RZ, -0x1 ;  /* 0xffffffffff0f7424 */ /* 0x000fce00078e00ff */
[----:B-----5:R-:W-:Y:S05]  /*13810*/  WARPSYNC.COLLECTIVE R15, `(.L_x_7676) ;  /* 0x000000000f087348 */ /* 0x020fea0003c00000 */
[----:B------:R0:W1:Y:S02]  /*13820*/  SHFL.IDX P6, R14, R13, R12, R11 ;  /* 0x0000000c0d0e7389 */ /* 0x00006400000c000b */
[----:B01---5:R-:W-:Y:S01]  /*13830*/  ENDCOLLECTIVE ;  /* 0x000000000000791b */ /* 0x023fe20003800000 */
.L_x_7676:
[----:B------:R-:W-:Y:S05]  /*13840*/  BRA `(.L_x_7677) ;  /* 0xffffffcc00807947 */ /* 0x000fea000383ffff */
.L_x_7637:
[----:B0-----:R-:W-:-:S04]  /*13850*/  IMAD.U32 R10, RZ, RZ, UR46 ;  /* 0x0000002eff0a7e24 */ /* 0x001fc8000f8e00ff */
[----:B------:R0:W1:Y:S03]  /*13860*/  SYNCS.PHASECHK.TRANS64.TRYWAIT P0, [R10+URZ+0x28840], R9 ;  /* 0x028840090a0075a7 */ /* 0x000066000800017f */
[----:B-1----:R-:W-:Y:S05]  /*13870*/  @!P0 NANOSLEEP.SYNCS 0x989680 ;  /* 0x009896800000895d */ /* 0x002fea0003900000 */
[----:B------:R-:W1:Y:S02]  /*13880*/  @!P0 SYNCS.PHASECHK.TRANS64 P0, [R10+URZ+0x28840], R9 ;  /* 0x028840090a0085a7 */ /* 0x000e64000800007f */
[----:B-1----:R-:W-:Y:S05]  /*13890*/  @!P0 BRA `(.L_x_7637) ;  /* 0xfffffffc00ec8947 */ /* 0x002fea000383ffff */
[----:B------:R-:W-:Y:S05]  /*138a0*/  BRA `(.L_x_7678) ;  /* 0xffffffcc00fc7947 */ /* 0x000fea000383ffff */
.L_x_7638:
        /* <DEDUP_REMOVED lines=8> */
.L_x_7680:
[----:B------:R-:W-:Y:S05]  /*13930*/  BSYNC B0 ;  /* 0x0000000000007941 */ /* 0x000fea0003800000 */
.L_x_7679:
        /* <DEDUP_REMOVED lines=9> */
.L_x_7681:
[----:B------:R-:W-:Y:S02]  /*139d0*/  IMAD.MOV.U32 R13, RZ, RZ, R3 ;  /* 0x000000ffff0d7224 */ /* 0x000fe400078e0003 */
[----:B------:R-:W-:Y:S02]  /*139e0*/  IMAD.MOV.U32 R12, RZ, RZ, 0x1 ;  /* 0x00000001ff0c7424 */ /* 0x000fe400078e00ff */
[----:B------:R-:W-:-:S07]  /*139f0*/  IMAD.MOV.U32 R4, RZ, RZ, R14 ;  /* 0x000000ffff047224 */ /* 0x000fce00078e000e */
[----:B------:R-:W-:Y:S05]  /*13a00*/  WARPSYNC.COLLECTIVE R15, `(.L_x_7682) ;  /* 0x000000000f087348 */ /* 0x000fea0003c00000 */
[----:B------:R0:W1:Y:S02]  /*13a10*/  SHFL.IDX P6, R14, R13, R12, R11 ;  /* 0x0000000c0d0e7389 */ /* 0x00006400000c000b */
[----:B01----:R-:W-:Y:S01]  /*13a20*/  ENDCOLLECTIVE ;  /* 0x000000000000791b */ /* 0x003fe20003800000 */
.L_x_7682:
        /* <DEDUP_REMOVED lines=13> */
.L_x_7683:
[----:B------:R-:W-:Y:S02]  /*13b00*/  IMAD.MOV.U32 R5, RZ, RZ, R8 ;  /* 0x000000ffff057224 */ /* 0x000fe400078e0008 */
[----:B------:R-:W-:Y:S02]  /*13b10*/  IMAD.MOV.U32 R13, RZ, RZ, R3 ;  /* 0x000000ffff0d7224 */ /* 0x000fe400078e0003 */
[----:B------:R-:W-:Y:S02]  /*13b20*/  IMAD.MOV.U32 R12, RZ, RZ, 0x2 ;  /* 0x00000002ff0c7424 */ /* 0x000fe400078e00ff */
[----:B------:R-:W-:-:S07]  /*13b30*/  IMAD.MOV.U32 R4, RZ, RZ, R14 ;  /* 0x000000ffff047224 */ /* 0x000fce00078e000e */
[----:B------:R-:W-:Y:S05]  /*13b40*/  WARPSYNC.COLLECTIVE R15, `(.L_x_7684) ;  /* 0x000000000f087348 */ /* 0x000fea0003c00000 */
[----:B------:R0:W1:Y:S02]  /*13b50*/  SHFL.IDX P6, R14, R13, R12, R11 ;  /* 0x0000000c0d0e7389 */ /* 0x00006400000c000b */
[----:B01----:R-:W-:Y:S01]  /*13b60*/  ENDCOLLECTIVE ;  /* 0x000000000000791b */ /* 0x003fe20003800000 */
.L_x_7684:
        /* <DEDUP_REMOVED lines=9> */
[----:B0-----:R-:W-:Y:S05]  /*13c00*/  WARPSYNC.COLLECTIVE R15, `(.L_x_7685) ;  /* 0x000000000f087348 */ /* 0x001fea0003c00000 */
[----:B------:R1:W2:Y:S02]  /*13c10*/  SHFL.IDX P6, R14, R13, R12, R11 ;  /* 0x0000000c0d0e7389 */ /* 0x0002a400000c000b */
[----:B012---:R-:W-:Y:S01]  /*13c20*/  ENDCOLLECTIVE ;  /* 0x000000000000791b */ /* 0x007fe20003800000 */
.L_x_7685:
[----:B------:R-:W-:Y:S02]  /*13c30*/  IMAD.MOV.U32 R5, RZ, RZ, R10 ;  /* 0x000000ffff057224 */ /* 0x000fe400078e000a */
[----:B------:R-:W-:Y:S02]  /*13c40*/  IMAD.MOV.U32 R13, RZ, RZ, R3 ;  /* 0x000000ffff0d7224 */ /* 0x000fe400078e0003 */
[----:B------:R-:W-:Y:S02]  /*13c50*/  IMAD.MOV.U32 R12, RZ, RZ, 0x3 ;  /* 0x00000003ff0c7424 */ /* 0x000fe400078e00ff */
[----:B------:R-:W-:-:S07]  /*13c60*/  IMAD.MOV.U32 R35, RZ, RZ, R14 ;  /* 0x000000ffff237224 */ /* 0x000fce00078e000e */
[----:B------:R-:W-:Y:S05]  /*13c70*/  WARPSYNC.COLLECTIVE R15, `(.L_x_7686) ;  /* 0x000000000f087348 */ /* 0x000fea0003c00000 */
[----:B------:R0:W1:Y:S02]  /*13c80*/  SHFL.IDX P6, R14, R13, R12, R11 ;  /* 0x0000000c0d0e7389 */ /* 0x00006400000c000b */
[----:B01----:R-:W-:Y:S01]  /*13c90*/  ENDCOLLECTIVE ;  /* 0x000000000000791b */ /* 0x003fe20003800000 */
.L_x_7686:
[----:B------:R-:W-:-:S04]  /*13ca0*/  IMAD.MOV.U32 R4, RZ, RZ, R35 ;  /* 0x000000ffff047224 */ /* 0x000fc800078e0023 */
[----:B------:R-:W-:Y:S01]  /*13cb0*/  @P0 IMAD.WIDE.U32 R8, R26, 0x2, R4 ;  /* 0x000000021a080825 */ /* 0x000fe200078e0004 */
[----:B------:R-:W-:-:S05]  /*13cc0*/  @P0 LEA R5, R19, UR46, 0x1 ;  /* 0x0000002e13050c11 */ /* 0x000fca000f8e08ff */
        /* <DEDUP_REMOVED lines=11> */
.L_x_7687:
        /* <DEDUP_REMOVED lines=8> */
.L_x_7688:
        /* <DEDUP_REMOVED lines=13> */
.L_x_7689:
        /* <DEDUP_REMOVED lines=8> */
.L_x_7690:
        /* <DEDUP_REMOVED lines=12> */
.L_x_7691:
        /* <DEDUP_REMOVED lines=8> */
.L_x_7692:
        /* <DEDUP_REMOVED lines=13> */
.L_x_7693:
        /* <DEDUP_REMOVED lines=8> */
.L_x_7694:
        /* <DEDUP_REMOVED lines=12> */
.L_x_7695:
[----:B------:R-:W-:Y:S05]  /*142a0*/  BRA `(.L_x_7696) ;  /* 0xffffffc800f87947 */ /* 0x000fea000383ffff */
.L_x_7641:
        /* <DEDUP_REMOVED lines=8> */
.L_x_7697:
[----:B------:R-:W-:Y:S02]  /*14330*/  VIADD R9, R3, 0x10 ;  /* 0x0000001003097836 */ /* 0x000fe40000000000 */
[----:B------:R-:W-:Y:S02]  /*14340*/  IMAD.MOV.U32 R13, RZ, RZ, R6 ;  /* 0x000000ffff0d7224 */ /* 0x000fe400078e0006 */
[----:B------:R-:W-:-:S07]  /*14350*/  IMAD.MOV.U32 R5, RZ, RZ, R14 ;  /* 0x000000ffff057224 */ /* 0x000fce00078e000e */
[----:B------:R-:W-:Y:S05]  /*14360*/  WARPSYNC.COLLECTIVE R15, `(.L_x_7698) ;  /* 0x000000000f087348 */ /* 0x000fea0003c00000 */
[----:B------:R0:W1:Y:S02]  /*14370*/  SHFL.IDX P6, R14, R13, R12, R11 ;  /* 0x0000000c0d0e7389 */ /* 0x00006400000c000b */
[----:B01----:R-:W-:Y:S01]  /*14380*/  ENDCOLLECTIVE ;  /* 0x000000000000791b */ /* 0x003fe20003800000 */
.L_x_7698:
        /* <DEDUP_REMOVED lines=10> */
.L_x_7699:
        /* <DEDUP_REMOVED lines=13> */
.L_x_7700:
[----:B------:R-:W-:Y:S02]  /*14500*/  IMAD.MOV.U32 R5, RZ, RZ, R8 ;  /* 0x000000ffff057224 */ /* 0x000fe400078e0008 */
[----:B------:R-:W-:Y:S02]  /*14510*/  IMAD.MOV.U32 R13, RZ, RZ, R7 ;  /* 0x000000ffff0d7224 */ /* 0x000fe400078e0007 */
[----:B------:R-:W-:Y:S02]  /*14520*/  IMAD.MOV.U32 R12, RZ, RZ, 0x2 ;  /* 0x00000002ff0c7424 */ /* 0x000fe400078e00ff */
[----:B------:R-:W-:-:S07]  /*14530*/  IMAD.MOV.U32 R4, RZ, RZ, R14 ;  /* 0x000000ffff047224 */ /* 0x000fce00078e000e */
[----:B------:R-:W-:Y:S05]  /*14540*/  WARPSYNC.COLLECTIVE R15, `(.L_x_7701) ;  /* 0x000000000f087348 */ /* 0x000fea0003c00000 */
[----:B------:R0:W1:Y:S02]  /*14550*/  SHFL.IDX P6, R14, R13, R12, R11 ;  /* 0x0000000c0d0e7389 */ /* 0x00006400000c000b */
[----:B01----:R-:W-:Y:S01]  /*14560*/  ENDCOLLECTIVE ;  /* 0x000000000000791b */ /* 0x003fe20003800000 */
.L_x_7701:
[----:B------:R-:W-:-:S04]  /*14570*/  @!P2 IMAD.WIDE.U32 R8, R26, 0x2, R4 ;  /* 0x000000021a08a825 */ /* 0x000fc800078e0004 */
[----:B------:R-:W-:Y:S01]  /*14580*/  VIADD R5, R3, 0x20 ;  /* 0x0000002003057836 */ /* 0x000fe20000000000 */
[----:B------:R-:W-:Y:S01]  /*14590*/  @!PT LDS RZ, [RZ] ;  /* 0x00000000fffff984 */ /* 0x000fe20000000800 */
[----:B------:R-:W-:Y:S01]  /*145a0*/  @!PT LDS RZ, [RZ] ;  /* 0x00000000fffff984 */ /* 0x000fe20000000800 */
[----:B------:R-:W-:Y:S01]  /*145b0*/  @!PT LDS RZ, [RZ] ;  /* 0x00000000fffff984 */ /* 0x000fe20000000800 */
[----:B------:R-:W-:Y:S04]  /*145c0*/  @!P2 LDGSTS.E.BYPASS.LTC128B.128 [R35+0x10c00], desc[UR48][R8.64], !P0 ;  /* 0x10c000000823afae */ /* 0x000fe8000c101d70 */
[----:B------:R0:W-:Y:S01]  /*145d0*/  @!P2 LDGSTS.E.BYPASS.LTC128B.128 [R35+0x14c00], desc[UR48][R8.64+0x80], !P1 ;  /* 0x14c000800823afae */ /* 0x0001e2000c901d70 */
[----:B------:R-:W-:Y:S01]  /*145e0*/  ISETP.GE.AND P2, PT, R5, R0, PT ;  /* 0x000000000500720c */ /* 0x000fe20003f46270 */
[----:B------:R-:W-:Y:S02]  /*145f0*/  IMAD.MOV.U32 R13, RZ, RZ, R6 ;  /* 0x000000ffff0d7224 */ /* 0x000fe400078e0006 */
[----:B0-----:R-:W-:Y:S02]  /*14600*/  VIADD R9, R3, 0x30 ;  /* 0x0000003003097836 */ /* 0x001fe40000000000 */
[----:B------:R-:W-:-:S08]  /*14610*/  IMAD.MOV.U32 R5, RZ, RZ, R14 ;  /* 0x000000ffff057224 */ /* 0x000fd000078e000e */
[----:B------:R-:W-:-:S07]  /*14620*/  @!P2 LEA R21, R19, UR46, 0x1 ;  /* 0x0000002e1315ac11 */ /* 0x000fce000f8e08ff */
[----:B------:R-:W-:Y:S05]  /*14630*/  WARPSYNC.COLLECTIVE R15, `(.L_x_7702) ;  /* 0x000000000f087348 */ /* 0x000fea0003c00000 */
[----:B------:R0:W1:Y:S02]  /*14640*/  SHFL.IDX P6, R14, R13, R12, R11 ;  /* 0x0000000c0d0e7389 */ /* 0x00006400000c000b */
[----:B01----:R-:W-:Y:S01]  /*14650*/  ENDCOLLECTIVE ;  /* 0x000000000000791b */ /* 0x003fe20003800000 */
.L_x_7702:
[----:B------:R-:W-:Y:S02]  /*14660*/  IMAD.MOV.U32 R13, RZ, RZ, R7 ;  /* 0x000000ffff0d7224 */ /* 0x000fe400078e0007 */
[----:B------:R-:W-:Y:S02]  /*14670*/  IMAD.MOV.U32 R12, RZ, RZ, 0x3 ;  /* 0x00000003ff0c7424 */ /* 0x000fe400078e00ff */
[----:B------:R-:W-:-:S07]  /*14680*/  IMAD.MOV.U32 R4, RZ, RZ, R14 ;  /* 0x000000ffff047224 */ /* 0x000fce00078e000e */
[----:B------:R-:W-:Y:S05]  /*14690*/  WARPSYNC.COLLECTIVE R15, `(.L_x_7703) ;  /* 0x000000000f087348 */ /* 0x000fea0003c00000 */
[----:B------:R0:W1:Y:S02]  /*146a0*/  SHFL.IDX P6, R14, R13, R12, R11 ;  /* 0x0000000c0d0e7389 */ /* 0x00006400000c000b */
[----:B01----:R-:W-:Y:S01]  /*146b0*/  ENDCOLLECTIVE ;  /* 0x000000000000791b */ /* 0x003fe20003800000 */
.L_x_7703:
        /* <DEDUP_REMOVED lines=13> */
.L_x_7704:
[----:B------:R-:W-:Y:S02]  /*14790*/  IMAD.MOV.U32 R5, RZ, RZ, R10 ;  /* 0x000000ffff057224 */ /* 0x000fe400078e000a */
[----:B------:R-:W-:Y:S02]  /*147a0*/  IMAD.MOV.U32 R13, RZ, RZ, R7 ;  /* 0x000000ffff0d7224 */ /* 0x000fe400078e0007 */
[----:B------:R-:W-:Y:S02]  /*147b0*/  IMAD.MOV.U32 R12, RZ, RZ, 0x4 ;  /* 0x00000004ff0c7424 */ /* 0x000fe400078e00ff */
[----:B------:R-:W-:-:S07]  /*147c0*/  IMAD.MOV.U32 R4, RZ, RZ, R14 ;  /* 0x000000ffff047224 */ /* 0x000fce00078e000e */
[----:B------:R-:W-:Y:S05]  /*147d0*/  WARPSYNC.COLLECTIVE R15, `(.L_x_7705) ;  /* 0x000000000f087348 */ /* 0x000fea0003c00000 */
[----:B------:R0:W1:Y:S02]  /*147e0*/  SHFL.IDX P6, R14, R13, R12, R11 ;  /* 0x0000000c0d0e7389 */ /* 0x00006400000c000b */
[----:B01----:R-:W-:Y:S01]  /*147f0*/  ENDCOLLECTIVE ;  /* 0x000000000000791b */ /* 0x003fe20003800000 */
.L_x_7705:
        /* <DEDUP_REMOVED lines=15> */
.L_x_7706:
[----:B------:R-:W-:Y:S02]  /*148f0*/  IMAD.MOV.U32 R13, RZ, RZ, R7 ;  /* 0x000000ffff0d7224 */ /* 0x000fe400078e0007 */
[----:B------:R-:W-:Y:S02]  /*14900*/  IMAD.MOV.U32 R12, RZ, RZ, 0x5 ;  /* 0x00000005ff0c7424 */ /* 0x000fe400078e00ff */
[----:B------:R-:W-:-:S07]  /*14910*/  IMAD.MOV.U32 R4, RZ, RZ, R14 ;  /* 0x000000ffff047224 */ /* 0x000fce00078e000e */
[----:B------:R-:W-:Y:S05]  /*14920*/  WARPSYNC.COLLECTIVE R15, `(.L_x_7707) ;  /* 0x000000000f087348 */ /* 0x000fea0003c00000 */
[----:B------:R0:W1:Y:S02]  /*14930*/  SHFL.IDX P6, R14, R13, R12, R11 ;  /* 0x0000000c0d0e7389 */ /* 0x00006400000c000b */
[----:B01----:R-:W-:Y:S01]  /*14940*/  ENDCOLLECTIVE ;  /* 0x000000000000791b */ /* 0x003fe20003800000 */
.L_x_7707:
        /* <DEDUP_REMOVED lines=13> */
.L_x_7708:
[----:B------:R-:W-:Y:S02]  /*14a20*/  IMAD.MOV.U32 R5, RZ, RZ, R10 ;  /* 0x000000ffff057224 */ /* 0x000fe400078e000a */
[----:B------:R-:W-:Y:S02]  /*14a30*/  IMAD.MOV.U32 R13, RZ, RZ, R7 ;  /* 0x000000ffff0d7224 */ /* 0x000fe400078e0007 */
[----:B------:R-:W-:Y:S02]  /*14a40*/  IMAD.MOV.U32 R12, RZ, RZ, 0x6 ;  /* 0x00000006ff0c7424 */ /* 0x000fe400078e00ff */
[----:B------:R-:W-:-:S07]  /*14a50*/  IMAD.MOV.U32 R4, RZ, RZ, R14 ;  /* 0x000000ffff047224 */ /* 0x000fce00078e000e */
[----:B------:R-:W-:Y:S05]  /*14a60*/  WARPSYNC.COLLECTIVE R15, `(.L_x_7709) ;  /* 0x000000000f087348 */ /* 0x000fea0003c00000 */
[----:B------:R0:W1:Y:S02]  /*14a70*/  SHFL.IDX P6, R14, R13, R12, R11 ;  /* 0x0000000c0d0e7389 */ /* 0x00006400000c000b */
[----:B01----:R-:W-:Y:S01]  /*14a80*/  ENDCOLLECTIVE ;  /* 0x000000000000791b */ /* 0x003fe20003800000 */
.L_x_7709:
        /* <DEDUP_REMOVED lines=14> */
.L_x_7710:
[----:B------:R-:W-:Y:S02]  /*14b70*/  IMAD.MOV.U32 R13, RZ, RZ, R7 ;  /* 0x000000ffff0d7224 */ /* 0x000fe400078e0007 */
[----:B------:R-:W-:Y:S02]  /*14b80*/  IMAD.MOV.U32 R12, RZ, RZ, 0x7 ;  /* 0x00000007ff0c7424 */ /* 0x000fe400078e00ff */
[----:B------:R-:W-:-:S07]  /*14b90*/  IMAD.MOV.U32 R4, RZ, RZ, R14 ;  /* 0x000000ffff047224 */ /* 0x000fce00078e000e */
[----:B------:R-:W-:Y:S05]  /*14ba0*/  WARPSYNC.COLLECTIVE R15, `(.L_x_7711) ;  /* 0x000000000f087348 */ /* 0x000fea0003c00000 */
[----:B------:R0:W1:Y:S02]  /*14bb0*/  SHFL.IDX P6, R14, R13, R12, R11 ;  /* 0x0000000c0d0e7389 */ /* 0x00006400000c000b */
[----:B01----:R-:W-:Y:S01]  /*14bc0*/  ENDCOLLECTIVE ;  /* 0x000000000000791b */ /* 0x003fe20003800000 */
.L_x_7711:
[----:B------:R-:W-:-:S05]  /*14bd0*/  @!P2 IMAD.WIDE.U32 R4, R26, 0x2, R4 ;  /* 0x000000021a04a825 */ /* 0x000fca00078e0004 */
        /* <DEDUP_REMOVED lines=10> */
.L_x_7712:
[----:B------:R-:W-:Y:S05]  /*14c80*/  BRA `(.L_x_7713) ;  /* 0xffffffc800e87947 */ /* 0x000fea000383ffff */
.L_x_7644:
[----:B0-----:R-:W-:-:S04]  /*14c90*/  IMAD.U32 R3, RZ, RZ, UR46 ;  /* 0x0000002eff037e24 */ /* 0x001fc8000f8e00ff */
[----:B------:R0:W1:Y:S03]  /*14ca0*/  SYNCS.PHASECHK.TRANS64.TRYWAIT P0, [R3+URZ+0x28820], R0 ;  /* 0x02882000030075a7 */ /* 0x000066000800017f */
[----:B-1----:R-:W-:Y:S05]  /*14cb0*/  @!P0 NANOSLEEP.SYNCS 0x989680 ;  /* 0x009896800000895d */ /* 0x002fea0003900000 */
[----:B------:R-:W1:Y:S02]  /*14cc0*/  @!P0 SYNCS.PHASECHK.TRANS64 P0, [R3+URZ+0x28820], R0 ;  /* 0x02882000030085a7 */ /* 0x000e64000800007f */
[----:B-1----:R-:W-:Y:S05]  /*14cd0*/  @!P0 BRA `(.L_x_7644) ;  /* 0xfffffffc00ec8947 */ /* 0x002fea000383ffff */
[----:B------:R-:W-:Y:S05]  /*14ce0*/  BRA `(.L_x_7714) ;  /* 0xffffffcc00347947 */ /* 0x000fea000383ffff */
.L_x_7648:
[----:B0-----:R0:W1:Y:S02]  /*14cf0*/  SYNCS.PHASECHK.TRANS64.TRYWAIT P0, [R34+URZ+0x28840], R3 ;  /* 0x02884003220075a7 */ /* 0x001064000800017f */
[----:B-1----:R-:W-:Y:S05]  /*14d00*/  @!P0 NANOSLEEP.SYNCS 0x989680 ;  /* 0x009896800000895d */ /* 0x002fea0003900000 */
[----:B------:R-:W1:Y:S02]  /*14d10*/  @!P0 SYNCS.PHASECHK.TRANS64 P0, [R34+URZ+0x28840], R3 ;  /* 0x02884003220085a7 */ /* 0x000e64000800007f */
[----:B-1----:R-:W-:Y:S05]  /*14d20*/  @!P0 BRA `(.L_x_7648) ;  /* 0xfffffffc00f08947 */ /* 0x002fea000383ffff */
[----:B------:R-:W-:Y:S05]  /*14d30*/  BRA `(.L_x_7715) ;  /* 0xffffffcc00f87947 */ /* 0x000fea000383ffff */
.L_x_7649:
        /* <DEDUP_REMOVED lines=8> */
.L_x_7717:
[----:B------:R-:W-:Y:S05]  /*14dc0*/  BSYNC B1 ;  /* 0x0000000000017941 */ /* 0x000fea0003800000 */
.L_x_7716:
[----:B------:R-:W-:Y:S01]  /*14dd0*/  IMAD.MOV.U32 R13, RZ, RZ, R6 ;  /* 0x000000ffff0d7224 */ /* 0x000fe200078e0006 */
[----:B------:R-:W-:Y:S01]  /*14de0*/  LEA R4, R4, UR46, 0x1 ;  /* 0x0000002e04047c11 */ /* 0x000fe2000f8e08ff */
        /* <DEDUP_REMOVED lines=8> */
.L_x_7718:
        /* <DEDUP_REMOVED lines=13> */
.L_x_7719:
[----:B------:R-:W-:Y:S02]  /*14f40*/  IMAD.MOV.U32 R13, RZ, RZ, R6 ;  /* 0x000000ffff0d7224 */ /* 0x000fe400078e0006 */
[----:B------:R-:W-:-:S07]  /*14f50*/  IMAD.MOV.U32 R0, RZ, RZ, R14 ;  /* 0x000000ffff007224 */ /* 0x000fce00078e000e */
[----:B------:R-:W-:Y:S05]  /*14f60*/  WARPSYNC.COLLECTIVE R15, `(.L_x_7720) ;  /* 0x000000000f087348 */ /* 0x000fea0003c00000 */
[----:B------:R0:W1:Y:S02]  /*14f70*/  SHFL.IDX P6, R14, R13, R12, R11 ;  /* 0x0000000c0d0e7389 */ /* 0x00006400000c000b */
[----:B01----:R-:W-:Y:S01]  /*14f80*/  ENDCOLLECTIVE ;  /* 0x000000000000791b */ /* 0x003fe20003800000 */
.L_x_7720:
        /* <DEDUP_REMOVED lines=14> */
.L_x_7721:
[----:B------:R-:W-:Y:S02]  /*15070*/  IMAD.MOV.U32 R13, RZ, RZ, R6 ;  /* 0x000000ffff0d7224 */ /* 0x000fe400078e0006 */
[----:B------:R-:W-:-:S07]  /*15080*/  IMAD.MOV.U32 R7, RZ, RZ, R14 ;  /* 0x000000ffff077224 */ /* 0x000fce00078e000e */
[----:B------:R-:W-:Y:S05]  /*15090*/  WARPSYNC.COLLECTIVE R15, `(.L_x_7722) ;  /* 0x000000000f087348 */ /* 0x000fea0003c00000 */
[----:B------:R0:W1:Y:S02]  /*150a0*/  SHFL.IDX P6, R14, R13, R12, R11 ;  /* 0x0000000c0d0e7389 */ /* 0x00006400000c000b */
[----:B01----:R-:W-:Y:S01]  /*150b0*/  ENDCOLLECTIVE ;  /* 0x000000000000791b */ /* 0x003fe20003800000 */
.L_x_7722:
        /* <DEDUP_REMOVED lines=13> */
.L_x_7723:
[----:B------:R-:W-:Y:S02]  /*15190*/  IMAD.MOV.U32 R13, RZ, RZ, R6 ;  /* 0x000000ffff0d7224 */ /* 0x000fe400078e0006 */
[----:B------:R-:W-:-:S07]  /*151a0*/  IMAD.MOV.U32 R0, RZ, RZ, R14 ;  /* 0x000000ffff007224 */ /* 0x000fce00078e000e */
[----:B------:R-:W-:Y:S05]  /*151b0*/  WARPSYNC.COLLECTIVE R15, `(.L_x_7724) ;  /* 0x000000000f087348 */ /* 0x000fea0003c00000 */
[----:B------:R0:W1:Y:S02]  /*151c0*/  SHFL.IDX P6, R14, R13, R12, R11 ;  /* 0x0000000c0d0e7389 */ /* 0x00006400000c000b */
[----:B01----:R-:W-:Y:S01]  /*151d0*/  ENDCOLLECTIVE ;  /* 0x000000000000791b */ /* 0x003fe20003800000 */
.L_x_7724:
        /* <DEDUP_REMOVED lines=14> */
.L_x_7725:
[----:B------:R-:W-:Y:S02]  /*152c0*/  IMAD.MOV.U32 R13, RZ, RZ, R6 ;  /* 0x000000ffff0d7224 */ /* 0x000fe400078e0006 */
[----:B------:R-:W-:-:S07]  /*152d0*/  IMAD.MOV.U32 R0, RZ, RZ, R14 ;  /* 0x000000ffff007224 */ /* 0x000fce00078e000e */
[----:B------:R-:W-:Y:S05]  /*152e0*/  WARPSYNC.COLLECTIVE R15, `(.L_x_7726) ;  /* 0x000000000f087348 */ /* 0x000fea0003c00000 */
[----:B------:R0:W1:Y:S02]  /*152f0*/  SHFL.IDX P6, R14, R13, R12, R11 ;  /* 0x0000000c0d0e7389 */ /* 0x00006400000c000b */
[----:B01----:R-:W-:Y:S01]  /*15300*/  ENDCOLLECTIVE ;  /* 0x000000000000791b */ /* 0x003fe20003800000 */
.L_x_7726:
        /* <DEDUP_REMOVED lines=14> */
.L_x_7727:
[----:B------:R-:W-:Y:S02]  /*153f0*/  IMAD.MOV.U32 R13, RZ, RZ, R6 ;  /* 0x000000ffff0d7224 */ /* 0x000fe400078e0006 */
[----:B------:R-:W-:-:S07]  /*15400*/  IMAD.MOV.U32 R7, RZ, RZ, R14 ;  /* 0x000000ffff077224 */ /* 0x000fce00078e000e */
[----:B------:R-:W-:Y:S05]  /*15410*/  WARPSYNC.COLLECTIVE R15, `(.L_x_7728) ;  /* 0x000000000f087348 */ /* 0x000fea0003c00000 */
[----:B------:R0:W1:Y:S02]  /*15420*/  SHFL.IDX P6, R14, R13, R12, R11 ;  /* 0x0000000c0d0e7389 */ /* 0x00006400000c000b */
[----:B01----:R-:W-:Y:S01]  /*15430*/  ENDCOLLECTIVE ;  /* 0x000000000000791b */ /* 0x003fe20003800000 */
.L_x_7728:
        /* <DEDUP_REMOVED lines=13> */
.L_x_7729:
[----:B------:R-:W-:Y:S02]  /*15510*/  IMAD.MOV.U32 R13, RZ, RZ, R6 ;  /* 0x000000ffff0d7224 */ /* 0x000fe400078e0006 */
[----:B------:R-:W-:-:S07]  /*15520*/  IMAD.MOV.U32 R0, RZ, RZ, R14 ;  /* 0x000000ffff007224 */ /* 0x000fce00078e000e */
[----:B------:R-:W-:Y:S05]  /*15530*/  WARPSYNC.COLLECTIVE R15, `(.L_x_7730) ;  /* 0x000000000f087348 */ /* 0x000fea0003c00000 */
[----:B------:R0:W1:Y:S02]  /*15540*/  SHFL.IDX P6, R14, R13, R12, R11 ;  /* 0x0000000c0d0e7389 */ /* 0x00006400000c000b */
[----:B01----:R-:W-:Y:S01]  /*15550*/  ENDCOLLECTIVE ;  /* 0x000000000000791b */ /* 0x003fe20003800000 */
.L_x_7730:
        /* <DEDUP_REMOVED lines=14> */
.L_x_7731:
[----:B------:R-:W-:Y:S02]  /*15640*/  IMAD.MOV.U32 R13, RZ, RZ, R6 ;  /* 0x000000ffff0d7224 */ /* 0x000fe400078e0006 */
[----:B------:R-:W-:-:S07]  /*15650*/  IMAD.MOV.U32 R5, RZ, RZ, R14 ;  /* 0x000000ffff057224 */ /* 0x000fce00078e000e */
[----:B------:R-:W-:Y:S05]  /*15660*/  WARPSYNC.COLLECTIVE R15, `(.L_x_7732) ;  /* 0x000000000f087348 */ /* 0x000fea0003c00000 */
[----:B------:R0:W1:Y:S02]  /*15670*/  SHFL.IDX P6, R14, R13, R12, R11 ;  /* 0x0000000c0d0e7389 */ /* 0x00006400000c000b */
[----:B01----:R-:W-:Y:S01]  /*15680*/  ENDCOLLECTIVE ;  /* 0x000000000000791b */ /* 0x003fe20003800000 */
.L_x_7732:
[----:B------:R-:W-:Y:S01]  /*15690*/  IMAD.MOV.U32 R6, RZ, RZ, R14 ;  /* 0x000000ffff067224 */ /* 0x000fe200078e000e */
[----:B------:R-:W-:Y:S06]  /*156a0*/  BRA `(.L_x_7733) ;  /* 0xffffffc800cc7947 */ /* 0x000fec000383ffff */
.L_x_7654:
[----:B---3--:R3:W4:Y:S02]  /*156b0*/  SYNCS.PHASECHK.TRANS64.TRYWAIT P0, [R0+URZ+0x28860], R5 ;  /* 0x02886005000075a7 */ /* 0x008724000800017f */
[----:B----4-:R-:W-:Y:S05]  /*156c0*/  @!P0 NANOSLEEP.SYNCS 0x989680 ;  /* 0x009896800000895d */ /* 0x010fea0003900000 */
[----:B------:R-:W4:Y:S02]  /*156d0*/  @!P0 SYNCS.PHASECHK.TRANS64 P0, [R0+URZ+0x28860], R5 ;  /* 0x02886005000085a7 */ /* 0x000f24000800007f */
[----:B----4-:R-:W-:Y:S05]  /*156e0*/  @!P0 BRA `(.L_x_7654) ;  /* 0xfffffffc00f08947 */ /* 0x010fea000383ffff */
[----:B------:R-:W-:Y:S05]  /*156f0*/  BRA `(.L_x_7734) ;  /* 0xffffffcc00247947 */ /* 0x000fea000383ffff */
.L_x_7655:
[----:B------:R-:W-:Y:S01]  /*15700*/  BSSY B1, `(.L_x_7735) ;  /* 0x0000008000017945 */ /* 0x000fe20003800000 */
[----:B0-----:R-:W-:Y:S02]  /*15710*/  IMAD.MOV.U32 R13, RZ, RZ, R2 ;  /* 0x000000ffff0d7224 */ /* 0x001fe400078e0002 */
[----:B------:R-:W-:Y:S02]  /*15720*/  IMAD.MOV.U32 R12, RZ, RZ, RZ ;  /* 0x000000ffff0c7224 */ /* 0x000fe400078e00ff */
[----:B------:R-:W-:Y:S02]  /*15730*/  IMAD.MOV.U32 R11, RZ, RZ, 0x181f ;  /* 0x0000181fff0b7424 */ /* 0x000fe400078e00ff */
[----:B------:R-:W-:-:S07]  /*15740*/  IMAD.MOV.U32 R15, RZ, RZ, -0x1 ;  /* 0xffffffffff0f7424 */ /* 0x000fce00078e00ff */
[----:B--23--:R-:W-:Y:S05]  /*15750*/  WARPSYNC.COLLECTIVE R15, `(.L_x_7736) ;  /* 0x000000000f087348 */ /* 0x00cfea0003c00000 */
[----:B------:R0:W1:Y:S02]  /*15760*/  SHFL.IDX P6, R14, R13, R12, R11 ;  /* 0x0000000c0d0e7389 */ /* 0x00006400000c000b */
[----:B0123--:R-:W-:Y:S01]  /*15770*/  ENDCOLLECTIVE ;  /* 0x000000000000791b */ /* 0x00ffe20003800000 */
.L_x_7736:
[----:B------:R-:W-:Y:S05]  /*15780*/  BSYNC B1 ;  /* 0x0000000000017941 */ /* 0x000fea0003800000 */
.L_x_7735:
        /* <DEDUP_REMOVED lines=9> */
.L_x_7737:
[----:B------:R-:W-:Y:S02]  /*15820*/  IMAD.MOV.U32 R13, RZ, RZ, R2 ;  /* 0x000000ffff0d7224 */ /* 0x000fe400078e0002 */
[----:B------:R-:W-:Y:S01]  /*15830*/  IMAD.MOV.U32 R12, RZ, RZ, 0x1 ;  /* 0x00000001ff0c7424 */ /* 0x000fe200078e00ff */
[----:B------:R-:W-:-:S13]  /*15840*/  IADD3 R4, P0, R14, R3, RZ ;  /* 0x000000030e047210 */ /* 0x000fda0007f1e0ff */
[----:B------:R-:W-:Y:S05]  /*15850*/  WARPSYNC.COLLECTIVE R15, `(.L_x_7738) ;  /* 0x000000000f087348 */ /* 0x000fea0003c00000 */
[----:B------:R0:W1:Y:S02]  /*15860*/  SHFL.IDX P6, R14, R13, R12, R11 ;  /* 0x0000000c0d0e7389 */ /* 0x00006400000c000b */
[----:B01----:R-:W-:Y:S01]  /*15870*/  ENDCOLLECTIVE ;  /* 0x000000000000791b */ /* 0x003fe20003800000 */
.L_x_7738:
        /* <DEDUP_REMOVED lines=12> */
.L_x_7739:
        /* <DEDUP_REMOVED lines=10> */
.L_x_7740:
        /* <DEDUP_REMOVED lines=12> */
.L_x_7741:
        /* <DEDUP_REMOVED lines=10> */
.L_x_7742:
        /* <DEDUP_REMOVED lines=12> */
.L_x_7743:
        /* <DEDUP_REMOVED lines=10> */
.L_x_7744:
        /* <DEDUP_REMOVED lines=12> */
.L_x_7745:
        /* <DEDUP_REMOVED lines=10> */
.L_x_7746:
        /* <DEDUP_REMOVED lines=12> */
.L_x_7747:
        /* <DEDUP_REMOVED lines=10> */
.L_x_7748:
        /* <DEDUP_REMOVED lines=12> */
.L_x_7749:
        /* <DEDUP_REMOVED lines=10> */
.L_x_7750:
        /* <DEDUP_REMOVED lines=12> */
.L_x_7751:
[----:B------:R-:W-:Y:S01]  /*16180*/  @!PT LDS RZ, [RZ] ;  /* 0x00000000fffff984 */ /* 0x000fe20000000800 */
[----:B------:R-:W-:Y:S01]  /*16190*/  @!PT LDS RZ, [RZ] ;  /* 0x00000000fffff984 */ /* 0x000fe20000000800 */
[----:B------:R-:W-:Y:S01]  /*161a0*/  @!PT LDS RZ, [RZ] ;  /* 0x00000000fffff984 */ /* 0x000fe20000000800 */
[----:B------:R0:W-:Y:S01]  /*161b0*/  LDGSTS.E.BYPASS.LTC128B.128 [R7+0x7400], desc[UR48][R4.64+0x80], !P0 ;  /* 0x0740008004077fae */ /* 0x0001e2000c101d70 */
[----:B------:R-:W-:Y:S05]  /*161c0*/  BRA `(.L_x_7752) ;  /* 0xffffffc4006c7947 */ /* 0x000fea000383ffff */
.L_x_7661:
[----:B0-----:R0:W1:Y:S02]  /*161d0*/  SYNCS.PHASECHK.TRANS64.TRYWAIT P0, [R0+URZ+0x28860], R5 ;  /* 0x02886005000075a7 */ /* 0x001064000800017f */
[----:B-1----:R-:W-:Y:S05]  /*161e0*/  @!P0 NANOSLEEP.SYNCS 0x989680 ;  /* 0x009896800000895d */ /* 0x002fea0003900000 */
[----:B------:R-:W1:Y:S02]  /*161f0*/  @!P0 SYNCS.PHASECHK.TRANS64 P0, [R0+URZ+0x28860], R5 ;  /* 0x02886005000085a7 */ /* 0x000e64000800007f */
[----:B-1----:R-:W-:Y:S05]  /*16200*/  @!P0 BRA `(.L_x_7661) ;  /* 0xfffffffc00f08947 */ /* 0x002fea000383ffff */
[----:B------:R-:W-:Y:S05]  /*16210*/  BRA `(.L_x_7753) ;  /* 0xffffffc800547947 */ /* 0x000fea000383ffff */
.L_x_7662:
[----:B------:R-:W-:Y:S01]  /*16220*/  BSSY B0, `(.L_x_7754) ;  /* 0x0000008000007945 */ /* 0x000fe20003800000 */
[----:B------:R-:W-:Y:S02]  /*16230*/  IMAD.MOV.U32 R13, RZ, RZ, R2 ;  /* 0x000000ffff0d7224 */ /* 0x000fe400078e0002 */
[----:B------:R-:W-:Y:S02]  /*16240*/  IMAD.MOV.U32 R12, RZ, RZ, RZ ;  /* 0x000000ffff0c7224 */ /* 0x000fe400078e00ff */
[----:B------:R-:W-:Y:S02]  /*16250*/  IMAD.MOV.U32 R11, RZ, RZ, 0x181f ;  /* 0x0000181fff0b7424 */ /* 0x000fe400078e00ff */
[----:B------:R-:W-:-:S07]  /*16260*/  IMAD.MOV.U32 R15, RZ, RZ, -0x1 ;  /* 0xffffffffff0f7424 */ /* 0x000fce00078e00ff */
[----:B0-2---:R-:W-:Y:S05]  /*16270*/  WARPSYNC.COLLECTIVE R15, `(.L_x_7755) ;  /* 0x000000000f087348 */ /* 0x005fea0003c00000 */
[----:B------:R1:W3:Y:S02]  /*16280*/  SHFL.IDX P6, R14, R13, R12, R11 ;  /* 0x0000000c0d0e7389 */ /* 0x0002e400000c000b */
[----:B0123--:R-:W-:Y:S01]  /*16290*/  ENDCOLLECTIVE ;  /* 0x000000000000791b */ /* 0x00ffe20003800000 */
.L_x_7755:
[----:B------:R-:W-:Y:S05]  /*162a0*/  BSYNC B0 ;  /* 0x0000000000007941 */ /* 0x000fea0003800000 */
.L_x_7754:
        /* <DEDUP_REMOVED lines=9> */
.L_x_7756:
[----:B------:R-:W-:Y:S02]  /*16340*/  ULDC UR4, c[0x0][0x2f4] ;  /* 0x0000bd0000047ab9 */ /* 0x000fe40000000800 */
[----:B------:R-:W-:Y:S02]  /*16350*/  ISETP.GE.AND P0, PT, R25, UR4, PT ;  /* 0x0000000419007c0c */ /* 0x000fe4000bf06270 */
[----:B------:R-:W-:Y:S02]  /*16360*/  ISETP.GE.AND P1, PT, R26, UR4, PT ;  /* 0x000000041a007c0c */ /* 0x000fe4000bf26270 */
[C---:B------:R-:W-:Y:S02]  /*16370*/  ISETP.LT.OR P3, PT, R28.reuse, 0x1, P0 ;  /* 0x000000011c00780c */ /* 0x040fe40000761670 */
[----:B------:R-:W-:Y:S01]  /*16380*/  ISETP.LT.OR P2, PT, R28, 0x1, P1 ;  /* 0x000000011c00780c */ /* 0x000fe20000f41670 */
[----:B------:R-:W-:Y:S02]  /*16390*/  IMAD.MOV.U32 R13, RZ, RZ, R2 ;  /* 0x000000ffff0d7224 */ /* 0x000fe400078e0002 */
[----:B------:R-:W-:-:S02]  /*163a0*/  IMAD.MOV.U32 R12, RZ, RZ, 0x1 ;  /* 0x00000001ff0c7424 */ /* 0x000fc400078e00ff */
[----:B------:R-:W-:-:S08]  /*163b0*/  IMAD.MOV.U32 R4, RZ, RZ, R14 ;  /* 0x000000ffff047224 */ /* 0x000fd000078e000e */
[----:B------:R-:W-:Y:S05]  /*163c0*/  WARPSYNC.COLLECTIVE R15, `(.L_x_7757) ;  /* 0x000000000f087348 */ /* 0x000fea0003c00000 */
[----:B------:R0:W1:Y:S02]  /*163d0*/  SHFL.IDX P6, R14, R13, R12, R11 ;  /* 0x0000000c0d0e7389 */ /* 0x00006400000c000b */
[----:B01----:R-:W-:Y:S01]  /*163e0*/  ENDCOLLECTIVE ;  /* 0x000000000000791b */ /* 0x003fe20003800000 */
.L_x_7757:
        /* <DEDUP_REMOVED lines=13> */
.L_x_7758:
[----:B------:R-:W-:Y:S02]  /*164c0*/  IMAD.MOV.U32 R5, RZ, RZ, R19 ;  /* 0x000000ffff057224 */ /* 0x000fe400078e0013 */
[----:B------:R-:W-:Y:S02]  /*164d0*/  IMAD.MOV.U32 R13, RZ, RZ, R2 ;  /* 0x000000ffff0d7224 */ /* 0x000fe400078e0002 */
[----:B------:R-:W-:Y:S02]  /*164e0*/  IMAD.MOV.U32 R12, RZ, RZ, 0x2 ;  /* 0x00000002ff0c7424 */ /* 0x000fe400078e00ff */
[----:B------:R-:W-:-:S07]  /*164f0*/  IMAD.MOV.U32 R4, RZ, RZ, R14 ;  /* 0x000000ffff047224 */ /* 0x000fce00078e000e */
[----:B------:R-:W-:Y:S05]  /*16500*/  WARPSYNC.COLLECTIVE R15, `(.L_x_7759) ;  /* 0x000000000f087348 */ /* 0x000fea0003c00000 */
[----:B------:R0:W1:Y:S02]  /*16510*/  SHFL.IDX P6, R14, R13, R12, R11 ;  /* 0x0000000c0d0e7389 */ /* 0x00006400000c000b */
[----:B01----:R-:W-:Y:S01]  /*16520*/  ENDCOLLECTIVE ;  /* 0x000000000000791b */ /* 0x003fe20003800000 */
.L_x_7759:
        /* <DEDUP_REMOVED lines=13> */
.L_x_7760:
[----:B------:R-:W-:Y:S02]  /*16600*/  IMAD.MOV.U32 R5, RZ, RZ, R23 ;  /* 0x000000ffff057224 */ /* 0x000fe400078e0017 */
[----:B------:R-:W-:Y:S02]  /*16610*/  IMAD.MOV.U32 R13, RZ, RZ, R2 ;  /* 0x000000ffff0d7224 */ /* 0x000fe400078e0002 */
[----:B------:R-:W-:Y:S02]  /*16620*/  IMAD.MOV.U32 R12, RZ, RZ, 0x3 ;  /* 0x00000003ff0c7424 */ /* 0x000fe400078e00ff */
[----:B------:R-:W-:-:S07]  /*16630*/  IMAD.MOV.U32 R22, RZ, RZ, R14 ;  /* 0x000000ffff167224 */ /* 0x000fce00078e000e */
[----:B------:R-:W-:Y:S05]  /*16640*/  WARPSYNC.COLLECTIVE R15, `(.L_x_7761) ;  /* 0x000000000f087348 */ /* 0x000fea0003c00000 */
[----:B------:R0:W1:Y:S02]  /*16650*/  SHFL.IDX P6, R14, R13, R12, R11 ;  /* 0x0000000c0d0e7389 */ /* 0x00006400000c000b */
[----:B01----:R-:W-:Y:S01]  /*16660*/  ENDCOLLECTIVE ;  /* 0x000000000000791b */ /* 0x003fe20003800000 */
.L_x_7761:
        /* <DEDUP_REMOVED lines=14> */
.L_x_7762:
[----:B------:R-:W-:Y:S02]  /*16750*/  IMAD.MOV.U32 R5, RZ, RZ, R21 ;  /* 0x000000ffff057224 */ /* 0x000fe400078e0015 */
[----:B------:R-:W-:Y:S02]  /*16760*/  IMAD.MOV.U32 R13, RZ, RZ, R2 ;  /* 0x000000ffff0d7224 */ /* 0x000fe400078e0002 */
[----:B------:R-:W-:Y:S02]  /*16770*/  IMAD.MOV.U32 R12, RZ, RZ, 0x4 ;  /* 0x00000004ff0c7424 */ /* 0x000fe400078e00ff */
[----:B------:R-:W-:-:S07]  /*16780*/  IMAD.MOV.U32 R20, RZ, RZ, R14 ;  /* 0x000000ffff147224 */ /* 0x000fce00078e000e */
[----:B------:R-:W-:Y:S05]  /*16790*/  WARPSYNC.COLLECTIVE R15, `(.L_x_7763) ;  /* 0x000000000f087348 */ /* 0x000fea0003c00000 */
[----:B------:R0:W1:Y:S02]  /*167a0*/  SHFL.IDX P6, R14, R13, R12, R11 ;  /* 0x0000000c0d0e7389 */ /* 0x00006400000c000b */
[----:B01----:R-:W-:Y:S01]  /*167b0*/  ENDCOLLECTIVE ;  /* 0x000000000000791b */ /* 0x003fe20003800000 */
.L_x_7763:
        /* <DEDUP_REMOVED lines=14> */
.L_x_7764:
        /* <DEDUP_REMOVED lines=8> */
.L_x_7765:
        /* <DEDUP_REMOVED lines=14> */
.L_x_7766:
[----:B------:R-:W-:Y:S02]  /*16a00*/  IMAD.MOV.U32 R5, RZ, RZ, R19 ;  /* 0x000000ffff057224 */ /* 0x000fe400078e0013 */
[----:B------:R-:W-:Y:S02]  /*16a10*/  IMAD.MOV.U32 R13, RZ, RZ, R2 ;  /* 0x000000ffff0d7224 */ /* 0x000fe400078e0002 */
[----:B------:R-:W-:Y:S02]  /*16a20*/  IMAD.MOV.U32 R12, RZ, RZ, 0x6 ;  /* 0x00000006ff0c7424 */ /* 0x000fe400078e00ff */
[----:B------:R-:W-:-:S07]  /*16a30*/  IMAD.MOV.U32 R4, RZ, RZ, R14 ;  /* 0x000000ffff047224 */ /* 0x000fce00078e000e */
[----:B------:R-:W-:Y:S05]  /*16a40*/  WARPSYNC.COLLECTIVE R15, `(.L_x_7767) ;  /* 0x000000000f087348 */ /* 0x000fea0003c00000 */
[----:B------:R0:W1:Y:S02]  /*16a50*/  SHFL.IDX P6, R14, R13, R12, R11 ;  /* 0x0000000c0d0e7389 */ /* 0x00006400000c000b */
[----:B01----:R-:W-:Y:S01]  /*16a60*/  ENDCOLLECTIVE ;  /* 0x000000000000791b */ /* 0x003fe20003800000 */
.L_x_7767:
        /* <DEDUP_REMOVED lines=13> */
.L_x_7768:
[----:B------:R-:W-:Y:S02]  /*16b40*/  IMAD.MOV.U32 R5, RZ, RZ, R25 ;  /* 0x000000ffff057224 */ /* 0x000fe400078e0019 */
[----:B------:R-:W-:Y:S02]  /*16b50*/  IMAD.MOV.U32 R13, RZ, RZ, R2 ;  /* 0x000000ffff0d7224 */ /* 0x000fe400078e0002 */
[----:B------:R-:W-:Y:S02]  /*16b60*/  IMAD.MOV.U32 R12, RZ, RZ, 0x7 ;  /* 0x00000007ff0c7424 */ /* 0x000fe400078e00ff */
[----:B------:R-:W-:-:S07]  /*16b70*/  IMAD.MOV.U32 R30, RZ, RZ, R14 ;  /* 0x000000ffff1e7224 */ /* 0x000fce00078e000e */
[----:B------:R-:W-:Y:S05]  /*16b80*/  WARPSYNC.COLLECTIVE R15, `(.L_x_7769) ;  /* 0x000000000f087348 */ /* 0x000fea0003c00000 */
[----:B------:R0:W1:Y:S02]  /*16b90*/  SHFL.IDX P6, R14, R13, R12, R11 ;  /* 0x0000000c0d0e7389 */ /* 0x00006400000c000b */
[----:B01----:R-:W-:Y:S01]  /*16ba0*/  ENDCOLLECTIVE ;  /* 0x000000000000791b */ /* 0x003fe20003800000 */
.L_x_7769:
        /* <DEDUP_REMOVED lines=12> */
.L_x_7770:
[----:B------:R-:W-:Y:S05]  /*16c70*/  BRA `(.L_x_7771) ;  /* 0xffffffc000d07947 */ /* 0x000fea000383ffff */
.L_x_7665:
[----:B0-----:R0:W1:Y:S02]  /*16c80*/  SYNCS.PHASECHK.TRANS64.TRYWAIT P0, [R7+URZ+0x28820], R9 ;  /* 0x02882009070075a7 */ /* 0x001064000800017f */
[----:B-1----:R-:W-:Y:S05]  /*16c90*/  @!P0 NANOSLEEP.SYNCS 0x989680 ;  /* 0x009896800000895d */ /* 0x002fea0003900000 */
[----:B------:R-:W1:Y:S02]  /*16ca0*/  @!P0 SYNCS.PHASECHK.TRANS64 P0, [R7+URZ+0x28820], R9 ;  /* 0x02882009070085a7 */ /* 0x000e64000800007f */
[----:B-1----:R-:W-:Y:S05]  /*16cb0*/  @!P0 BRA `(.L_x_7665) ;  /* 0xfffffffc00f08947 */ /* 0x002fea000383ffff */
[----:B------:R-:W-:Y:S05]  /*16cc0*/  BRA `(.L_x_7772) ;  /* 0xffffffc400447947 */ /* 0x000fea000383ffff */
.L_x_7666:
[----:B------:R-:W-:Y:S01]  /*16cd0*/  BSSY B0, `(.L_x_7773) ;  /* 0x0000008000007945 */ /* 0x000fe20003800000 */
[----:B------:R-:W-:Y:S02]  /*16ce0*/  IMAD.MOV.U32 R13, RZ, RZ, R17 ;  /* 0x000000ffff0d7224 */ /* 0x000fe400078e0011 */
[----:B------:R-:W-:Y:S02]  /*16cf0*/  IMAD.MOV.U32 R12, RZ, RZ, RZ ;  /* 0x000000ffff0c7224 */ /* 0x000fe400078e00ff */
[----:B------:R-:W-:Y:S02]  /*16d00*/  IMAD.MOV.U32 R11, RZ, RZ, 0x1f ;  /* 0x0000001fff0b7424 */ /* 0x000fe400078e00ff */
[----:B------:R-:W-:-:S07]  /*16d10*/  IMAD.MOV.U32 R15, RZ, RZ, -0x1 ;  /* 0xffffffffff0f7424 */ /* 0x000fce00078e00ff */
[----:B0-2--5:R-:W-:Y:S05]  /*16d20*/  WARPSYNC.COLLECTIVE R15, `(.L_x_7774) ;  /* 0x000000000f087348 */ /* 0x025fea0003c00000 */
[----:B------:R1:W3:Y:S02]  /*16d30*/  SHFL.IDX P6, R14, R13, R12, R11 ;  /* 0x0000000c0d0e7389 */ /* 0x0002e400000c000b */
[----:B0123-5:R-:W-:Y:S01]  /*16d40*/  ENDCOLLECTIVE ;  /* 0x000000000000791b */ /* 0x02ffe20003800000 */
.L_x_7774:
[----:B------:R-:W-:Y:S05]  /*16d50*/  BSYNC B0 ;  /* 0x0000000000007941 */ /* 0x000fea0003800000 */
.L_x_7773:
[----:B------:R-:W-:Y:S05]  /*16d60*/  BRA `(.L_x_7775) ;  /* 0xffffffc400287947 */ /* 0x000fea000383ffff */
.L_x_7667:
[----:B------:R-:W-:Y:S01]  /*16d70*/  BSSY B0, `(.L_x_7776) ;  /* 0x0000006000007945 */ /* 0x000fe20003800000 */
[----:B------:R-:W-:-:S07]  /*16d80*/  IMAD.MOV.U32 R15, RZ, RZ, -0x1 ;  /* 0xffffffffff0f7424 */ /* 0x000fce00078e00ff */
[----:B012--5:R-:W-:Y:S05]  /*16d90*/  WARPSYNC.COLLECTIVE R15, `(.L_x_7777) ;  /* 0x000000000f0c7348 */ /* 0x027fea0003c00000 */
[----:B------:R-:W-:Y:S02]  /*16da0*/  ELECT P6, UR62, PT ;  /* 0x00000000003e782f */ /* 0x000fe400038c0000 */
[----:B------:R-:W-:Y:S01]  /*16db0*/  MOV R14, UR62 ;  /* 0x0000003e000e7c02 */ /* 0x000fe20008000f00 */
[----:B012--5:R-:W-:Y:S10]  /*16dc0*/  ENDCOLLECTIVE ;  /* 0x000000000000791b */ /* 0x027ff40003800000 */
.L_x_7777:
[----:B------:R-:W-:Y:S05]  /*16dd0*/  BSYNC B0 ;  /* 0x0000000000007941 */ /* 0x000fea0003800000 */
.L_x_7776:
[----:B------:R-:W-:Y:S05]  /*16de0*/  BRA `(.L_x_7778) ;  /* 0xffffffc4001c7947 */ /* 0x000fea000383ffff */
.L_x_7669:
[----:B---3--:R3:W4:Y:S02]  /*16df0*/  SYNCS.PHASECHK.TRANS64.TRYWAIT P1, [R5+URZ+0x28840], R2 ;  /* 0x02884002050075a7 */ /* 0x008724000802017f */
[----:B----4-:R-:W-:Y:S05]  /*16e00*/  @!P1 NANOSLEEP.SYNCS 0x989680 ;  /* 0x009896800000995d */ /* 0x010fea0003900000 */
[----:B------:R-:W4:Y:S02]  /*16e10*/  @!P1 SYNCS.PHASECHK.TRANS64 P1, [R5+URZ+0x28840], R2 ;  /* 0x02884002050095a7 */ /* 0x000f24000802007f */
[----:B----4-:R-:W-:Y:S05]  /*16e20*/  @!P1 BRA `(.L_x_7669) ;  /* 0xfffffffc00f09947 */ /* 0x010fea000383ffff */
[----:B------:R-:W-:Y:S05]  /*16e30*/  BRA `(.L_x_7779) ;  /* 0xffffffc4003c7947 */ /* 0x000fea000383ffff */
.L_x_7671:
[----:B0-----:R0:W4:Y:S02]  /*16e40*/  SYNCS.PHASECHK.TRANS64.TRYWAIT P1, [R7+URZ+0x28840], R0 ;  /* 0x02884000070075a7 */ /* 0x001124000802017f */
[----:B----4-:R-:W-:Y:S05]  /*16e50*/  @!P1 NANOSLEEP.SYNCS 0x989680 ;  /* 0x009896800000995d */ /* 0x010fea0003900000 */
[----:B------:R-:W4:Y:S02]  /*16e60*/  @!P1 SYNCS.PHASECHK.TRANS64 P1, [R7+URZ+0x28840], R0 ;  /* 0x02884000070095a7 */ /* 0x000f24000802007f */
[----:B----4-:R-:W-:Y:S05]  /*16e70*/  @!P1 BRA `(.L_x_7671) ;  /* 0xfffffffc00f09947 */ /* 0x010fea000383ffff */
[----:B------:R-:W-:Y:S05]  /*16e80*/  BRA `(.L_x_7780) ;  /* 0xffffffc400487947 */ /* 0x000fea000383ffff */
.L_x_7673:
[----:B----4-:R4:W0:Y:S02]  /*16e90*/  SYNCS.PHASECHK.TRANS64.TRYWAIT P1, [R5+URZ+0x28860], R2 ;  /* 0x02886002050075a7 */ /* 0x010824000802017f */
[----:B0-----:R-:W-:Y:S05]  /*16ea0*/  @!P1 NANOSLEEP.SYNCS 0x989680 ;  /* 0x009896800000995d */ /* 0x001fea0003900000 */
[----:B------:R-:W0:Y:S02]  /*16eb0*/  @!P1 SYNCS.PHASECHK.TRANS64 P1, [R5+URZ+0x28860], R2 ;  /* 0x02886002050095a7 */ /* 0x000e24000802007f */
[----:B0-----:R-:W-:Y:S05]  /*16ec0*/  @!P1 BRA `(.L_x_7673) ;  /* 0xfffffffc00f09947 */ /* 0x001fea000383ffff */
[----:B------:R-:W-:Y:S05]  /*16ed0*/  BRA `(.L_x_7781) ;  /* 0xffffffc400447947 */ /* 0x000fea000383ffff */
.L_x_7782:
        /* <DEDUP_REMOVED lines=10> */
.L_x_15977:


//--------------------- .text._ZN7cutlass13device_kernelIN5flash11enable_sm90INS1_16FlashAttnFwdSm90INS1_25CollectiveMainloopFwdSm90ILi2EN4cute5tupleIJNS5_1CILi1EEES8_S8_EEENS6_IJNS7_ILi128EEESA_SA_EEELi128ENS_10bfloat16_tEfNS_4arch4Sm90ELb0ELb1ELb0ELb1ELb1ELb0ELb0ELb1ELb1ELb1ELb1ELb0EEENS1_21CollectiveEpilogueFwdISB_S9_SC_SE_Li256ELb1ELb1ELb1ELb0EEENS1_36VarlenDynamicPersistentTileSchedulerILi128ELi128ELi256ELi128ELb1ELb1ELb1ELb1ELb0ELb1EEEEEEEEEvNT_6ParamsE --------------------------
	.section	.text._ZN7cutlass13device_kernelIN5flash11enable_sm90INS1_16FlashAttnFwdSm90INS1_25CollectiveMainloopFwdSm90ILi2EN4cute5tupleIJNS5_1CILi1EEES8_S8_EEENS6_IJNS7_ILi128EEESA_SA_EEELi128ENS_10bfloat16_tEfNS_4arch4Sm90ELb0ELb1ELb0ELb1ELb1ELb0ELb0ELb1ELb1ELb1ELb1ELb0EEENS1_21CollectiveEpilogueFwdISB_S9_SC_SE_Li256ELb1ELb1ELb1ELb0EEENS1_36VarlenDynamicPersistentTileSchedulerILi128ELi128ELi256ELi128ELb1ELb1ELb1ELb1ELb0ELb1EEEEEEEEEvNT_6ParamsE,"ax",@progbits
	.align	128
.text._ZN7cutlass13device_kernelIN5flash11enable_sm90INS1_16FlashAttnFwdSm90INS1_25CollectiveMainloopFwdSm90ILi2EN4cute5tupleIJNS5_1CILi1EEES8_S8_EEENS6_IJNS7_ILi128EEESA_SA_EEELi128ENS_10bfloat16_tEfNS_4arch4Sm90ELb0ELb1ELb0ELb1ELb1ELb0ELb0ELb1ELb1ELb1ELb1ELb0EEENS1_21CollectiveEpilogueFwdISB_S9_SC_SE_Li256ELb1ELb1ELb1ELb0EEENS1_36VarlenDynamicPersistentTileSchedulerILi128ELi128ELi256ELi128ELb1ELb1ELb1ELb1ELb0ELb1EEEEEEEEEvNT_6ParamsE:
        .type           _ZN7cutlass13device_kernelIN5flash11enable_sm90INS1_16FlashAttnFwdSm90INS1_25CollectiveMainloopFwdSm90ILi2EN4cute5tupleIJNS5_1CILi1EEES8_S8_EEENS6_IJNS7_ILi128EEESA_SA_EEELi128ENS_10bfloat16_tEfNS_4arch4Sm90ELb0ELb1ELb0ELb1ELb1ELb0ELb0ELb1ELb1ELb1ELb1ELb0EEENS1_21CollectiveEpilogueFwdISB_S9_SC_SE_Li256ELb1ELb1ELb1ELb0EEENS1_36VarlenDynamicPersistentTileSchedulerILi128ELi128ELi256ELi128ELb1ELb1ELb1ELb1ELb0ELb1EEEEEEEEEvNT_6ParamsE,@function
        .size           _ZN7cutlass13device_kernelIN5flash11enable_sm90INS1_16FlashAttnFwdSm90INS1_25CollectiveMainloopFwdSm90ILi2EN4cute5tupleIJNS5_1CILi1EEES8_S8_EEENS6_IJNS7_ILi128EEESA_SA_EEELi128ENS_10bfloat16_tEfNS_4arch4Sm90ELb0ELb1ELb0ELb1ELb1ELb0ELb0ELb1ELb1ELb1ELb1ELb0EEENS1_21CollectiveEpilogueFwdISB_S9_SC_SE_Li256ELb1ELb1ELb1ELb0EEENS1_36VarlenDynamicPersistentTileSchedulerILi128ELi128ELi256ELi128ELb1ELb1ELb1ELb1ELb0ELb1EEEEEEEEEvNT_6ParamsE,(.L_x_15978 - _ZN7cutlass13device_kernelIN5flash11enable_sm90INS1_16FlashAttnFwdSm90INS1_25CollectiveMainloopFwdSm90ILi2EN4cute5tupleIJNS5_1CILi1EEES8_S8_EEENS6_IJNS7_ILi128EEESA_SA_EEELi128ENS_10bfloat16_tEfNS_4arch4Sm90ELb0ELb1ELb0ELb1ELb1ELb0ELb0ELb1ELb1ELb1ELb1ELb0EEENS1_21CollectiveEpilogueFwdISB_S9_SC_SE_Li256ELb1ELb1ELb1ELb0EEENS1_36VarlenDynamicPersistentTileSchedulerILi128ELi128ELi256ELi128ELb1ELb1ELb1ELb1ELb0ELb1EEEEEEEEEvNT_6ParamsE)
        .other          _ZN7cutlass13device_kernelIN5flash11enable_sm90INS1_16FlashAttnFwdSm90INS1_25CollectiveMainloopFwdSm90ILi2EN4cute5tupleIJNS5_1CILi1EEES8_S8_EEENS6_IJNS7_ILi128EEESA_SA_EEELi128ENS_10bfloat16_tEfNS_4arch4Sm90ELb0ELb1ELb0ELb1ELb1ELb0ELb0ELb1ELb1ELb1ELb1ELb0EEENS1_21CollectiveEpilogueFwdISB_S9_SC_SE_Li256ELb1ELb1ELb1ELb0EEENS1_36VarlenDynamicPersistentTileSchedulerILi128ELi128ELi256ELi128ELb1ELb1ELb1ELb1ELb0ELb1EEEEEEEEEvNT_6ParamsE,@"STO_CUDA_ENTRY STV_DEFAULT"
_ZN7cutlass13device_kernelIN5flash11enable_sm90INS1_16FlashAttnFwdSm90INS1_25CollectiveMainloopFwdSm90ILi2EN4cute5tupleIJNS5_1CILi1EEES8_S8_EEENS6_IJNS7_ILi128EEESA_SA_EEELi128ENS_10bfloat16_tEfNS_4arch4Sm90ELb0ELb1ELb0ELb1ELb1ELb0ELb0ELb1ELb1ELb1ELb1ELb0EEENS1_21CollectiveEpilogueFwdISB_S9_SC_SE_Li256ELb1ELb1ELb1ELb0EEENS1_36VarlenDynamicPersistentTileSchedulerILi128ELi128ELi256ELi128ELb1ELb1ELb1ELb1ELb0ELb1EEEEEEEEEvNT_6ParamsE:
        /* <DEDUP_REMOVED lines=8> */
[----:B------:R-:W0:Y:S04]  /*0080*/  SHFL.IDX PT, R3, R2, RZ, 0x1f ;  /* 0x00001fff02037589 */ /* 0x000e2800000e0000 */
[----:B------:R-:W1:Y:S01]  /*0090*/  SHFL.IDX PT, R4, R4, RZ, 0x1f ;  /* 0x00001fff04047589 */ /* 0x000e6200000e0000 */
[C---:B0-----:R-:W-:Y:S02]  /*00a0*/  ISETP.NE.OR P0, PT, R3.reuse, RZ, !P0 ;  /* 0x000000ff0300720c */ /* 0x041fe40004705670 */
[----:B------:R-:W-:-:S11]  /*00b0*/  ISETP.NE.AND P1, PT, R3, RZ, PT ;  /* 0x000000ff0300720c */ /* 0x000fd60003f25270 */
[----:B------:R-:W-:Y:S01]  /*00c0*/  VOTEU.ALL UP0, P0 ;  /* 0x00000000003f7886 */ /* 0x000fe20000000000 */
[----:B------:R-:W-:-:S04]  /*00d0*/  VOTEU.ALL UP1, P0 ;  /* 0x00000000003f7886 */ /* 0x000fc80000020000 */
[----:B------:R-:W0:Y:S01]  /*00e0*/  @!UP0 S2UR UR8, SR_CgaCtaId ;  /* 0x00000000000889c3 */ /* 0x000e220000008800 */
[----:B------:R-:W-:Y:S01]  /*00f0*/  @!UP0 UMOV UR6, 0x400 ;  /* 0x0000040000068882 */ /* 0x000fe20000000000 */
[----:B------:R-:W-:-:S04]  /*0100*/  @!UP0 UIADD3 UR4, -UR4, 0x100000, URZ ;  /* 0x0010000004048890 */ /* 0x000fc8000fffe13f */
[----:B------:R-:W-:Y:S02]  /*0110*/  @!UP0 USHF.L.U32 UR5, UR4, 0xb, URZ ;  /* 0x0000000b04058899 */ /* 0x000fe4000800063f */
[----:B------:R-:W-:Y:S02]  /*0120*/  @!UP0 USHF.L.U32 UR4, UR4, 0x1, URZ ;  /* 0x0000000104048899 */ /* 0x000fe4000800063f */
[----:B0-----:R-:W-:Y:S02]  /*0130*/  @!UP0 ULEA UR8, UR8, UR6, 0x18 ;  /* 0x0000000608088291 */ /* 0x001fe4000f8ec03f */
        /* <DEDUP_REMOVED lines=25> */
.L_x_7783:
        /* <DEDUP_REMOVED lines=22> */
.L_x_7784:
        /* <DEDUP_REMOVED lines=18> */
.L_x_7785:
        /* <DEDUP_REMOVED lines=22> */
.L_x_7786:
        /* <DEDUP_REMOVED lines=23> */
.L_x_7787:
        /* <DEDUP_REMOVED lines=10> */
.L_x_7789:
[----:B------:R-:W-:-:S08]  /*08c0*/  NOP ;  /* 0x0000000000007918 */ /* 0x000fd00000000000 */
[----:B------:R-:W1:Y:S02]  /*08d0*/  USETMAXREG.TRY_ALLOC.CTAPOOL UP0, 0xe8 ;  /* 0x000000e8000079c8 */ /* 0x000e640008000600 */
[----:B-1----:R-:W-:-:S13]  /*08e0*/  PLOP3.LUT P0, PT, PT, PT, UP0, 0x80, 0x0 ;  /* 0x000000000000781c */ /* 0x002fda0003f0f008 */
[----:B------:R-:W-:Y:S05]  /*08f0*/  @!P0 BRA `(.L_x_7789) ;  /* 0xfffffffc00f08947 */ /* 0x000fea000383ffff */
[----:B------:R-:W-:Y:S01]  /*0900*/  LOP3.LUT R2, R0, 0xffffff80, RZ, 0xc0, !PT ;  /* 0xffffff8000027812 */ /* 0x000fe200078ec0ff */
[----:B------:R-:W1:Y:S08]  /*0910*/  S2UR UR5, SR_CgaCtaId ;  /* 0x00000000000579c3 */ /* 0x000e700000008800 */
[----:B------:R-:W-:Y:S06]  /*0920*/  BAR.ARV 0x8, 0x180 ;  /* 0x0206000000007b1d */ /* 0x000fec0000002000 */
[----:B------:R-:W-:Y:S01]  /*0930*/  ISETP.NE.AND P0, PT, R2, 0x80, PT ;  /* 0x000000800200780c */ /* 0x000fe20003f05270 */
[----:B------:R-:W-:-:S12]  /*0940*/  UMOV UR4, 0x400 ;  /* 0x0000040000047882 */ /* 0x000fd80000000000 */
[----:B------:R-:W-:Y:S06]  /*0950*/  @!P0 BAR.ARV 0x9, 0x100 ;  /* 0x0244000000008b1d */ /* 0x000fec0000002000 */
[----:B-1----:R-:W-:Y:S02]  /*0960*/  ULEA UR4, UR5, UR4, 0x18 ;  /* 0x0000000405047291 */ /* 0x002fe4000f8ec03f */
[----:B------:R-:W-:Y:S07]  /*0970*/  BAR.SYNC.DEFER_BLOCKING 0x5, 0x180 ;  /* 0x0146000000007b1d */ /* 0x000fee0000010000 */
[----:B------:R-:W1:Y:S01]  /*0980*/  LDS.128 R12, [UR4+0x288d0] ;  /* 0x0288d004ff0c7984 */ /* 0x000e620008000c00 */
[----:B------:R-:W-:Y:S01]  /*0990*/  ULDC UR4, c[0x0][0xc3c] ;  /* 0x00030f0000047ab9 */ /* 0x000fe20000000800 */
[----:B------:R-:W-:Y:S06]  /*09a0*/  BAR.ARV 0x4, 0x180 ;  /* 0x0106000000007b1d */ /* 0x000fec0000002000 */
[----:B-1----:R-:W-:-:S13]  /*09b0*/  ISETP.GE.AND P0, PT, R15, UR4, PT ;  /* 0x000000040f007c0c */ /* 0x002fda000bf06270 */
[----:B------:R-:W-:Y:S05]  /*09c0*/  @P0 EXIT ;  /* 0x000000000000094d */ /* 0x000fea0003800000 */
[----:B0-----:R-:W2:Y:S01]  /*09d0*/  LDL R3, [R1+0x18] ;  /* 0x0000180001037983 */ /* 0x001ea20000100800 */
[----:B------:R-:W-:Y:S01]  /*09e0*/  VIADD R222, R0, 0xffffff80 ;  /* 0xffffff8000de7836 */ /* 0x000fe20000000000 */
[----:B------:R-:W-:Y:S01]  /*09f0*/  R2UR UR6, R13 ;  /* 0x000000000d0672ca */ /* 0x000fe200000e0000 */
[----:B------:R-:W-:Y:S01]  /*0a00*/  UMOV UR61, URZ ;  /* 0x0000003f003d7c82 */ /* 0x000fe20008000000 */
[----:B------:R-:W-:Y:S01]  /*0a10*/  R2UR UR5, R14 ;  /* 0x000000000e0572ca */ /* 0x000fe200000e0000 */
[----:B------:R-:W-:Y:S01]  /*0a20*/  UMOV UR39, URZ ;  /* 0x0000003f00277c82 */ /* 0x000fe20008000000 */
[----:B------:R-:W-:Y:S01]  /*0a30*/  R2UR UR7, R15 ;  /* 0x000000000f0772ca */ /* 0x000fe200000e0000 */
[----:B------:R-:W-:Y:S01]  /*0a40*/  UMOV UR38, URZ ;  /* 0x0000003f00267c82 */ /* 0x000fe20008000000 */
[----:B--2---:R-:W-:Y:S02]  /*0a50*/  R2UR UR4, R3 ;  /* 0x00000000030472ca */ /* 0x004fe400000e0000 */
[----:B------:R-:W-:-:S04]  /*0a60*/  SHF.R.S32.HI R3, RZ, 0x1f, R222 ;  /* 0x0000001fff037819 */ /* 0x000fc800000114de */
[CC--:B------:R-:W-:Y:S02]  /*0a70*/  LEA.HI R5, R3.reuse, R222.reuse, RZ, 0x7 ;  /* 0x000000de03057211 */ /* 0x0c0fe400078f38ff */
[CC--:B------:R-:W-:Y:S02]  /*0a80*/  LEA.HI R0, R3.reuse, R222.reuse, RZ, 0x4 ;  /* 0x000000de03007211 */ /* 0x0c0fe400078f20ff */
[----:B------:R-:W-:Y:S02]  /*0a90*/  LEA.HI R2, R3, R222, RZ, 0x5 ;  /* 0x000000de03027211 */ /* 0x000fe400078f28ff */
[----:B------:R-:W-:Y:S01]  /*0aa0*/  LOP3.LUT R199, R5, 0xffffff80, RZ, 0xc0, !PT ;  /* 0xffffff8005c77812 */ /* 0x000fe200078ec0ff */
[----:B------:R-:W-:Y:S01]  /*0ab0*/  ULOP3.LUT UR4, UR4, 0x1, URZ, 0xfc, !UPT ;  /* 0x0000000104047892 */ /* 0x000fe2000f8efc3f */
[----:B------:R-:W-:Y:S01]  /*0ac0*/  SHF.R.S32.HI R9, RZ, 0x4, R0 ;  /* 0x00000004ff097819 */ /* 0x000fe20000011400 */
[----:B------:R-:W-:Y:S01]  /*0ad0*/  IMAD.SHL.U32 R2, R2, 0x20, RZ ;  /* 0x0000002002027824 */ /* 0x000fe200078e00ff */
[----:B------:R-:W-:Y:S01]  /*0ae0*/  LOP3.LUT R7, R0, 0x3fffff0, RZ, 0xc0, !PT ;  /* 0x03fffff000077812 */ /* 0x000fe200078ec0ff */
[----:B------:R-:W-:Y:S01]  /*0af0*/  IMAD.IADD R199, R222, 0x1, -R199 ;  /* 0x00000001dec77824 */ /* 0x000fe200078e0ac7 */
[----:B------:R-:W-:Y:S01]  /*0b00*/  LEA.HI R0, R0, R9, RZ, 0x1 ;  /* 0x0000000900007211 */ /* 0x000fe200078f08ff */
[----:B------:R-:W-:Y:S01]  /*0b10*/  IMAD.U32 R219, RZ, RZ, UR4 ;  /* 0x00000004ffdb7e24 */ /* 0x000fe2000f8e00ff */
[----:B------:R-:W-:Y:S01]  /*0b20*/  LOP3.LUT R2, R2, 0xfffffc00, RZ, 0xc0, !PT ;  /* 0xfffffc0002027812 */ /* 0x000fe200078ec0ff */
[----:B------:R-:W-:Y:S01]  /*0b30*/  IMAD.IADD R7, R222, 0x1, -R7 ;  /* 0x00000001de077824 */ /* 0x000fe200078e0a07 */
[----:B------:R-:W-:-:S02]  /*0b40*/  LOP3.LUT R0, R0, 0x1ffffffe, RZ, 0xc0, !PT ;  /* 0x1ffffffe00007812 */ /* 0x000fc400078ec0ff */
[----:B------:R-:W-:Y:S01]  /*0b50*/  SHF.R.S32.HI R4, RZ, 0x1f, R199 ;  /* 0x0000001fff047819 */ /* 0x000fe200000114c7 */
[----:B------:R-:W-:Y:S01]  /*0b60*/  IMAD R7, R7, 0x40, R2 ;  /* 0x0000004007077824 */ /* 0x000fe200078e0202 */
[----:B------:R-:W-:Y:S01]  /*0b70*/  LEA.HI R2, R3, R222, RZ, 0x2 ;  /* 0x000000de03027211 */ /* 0x000fe200078f10ff */
[----:B------:R-:W-:Y:S01]  /*0b80*/  IMAD.IADD R0, R9, 0x1, -R0 ;  /* 0x0000000109007824 */ /* 0x000fe200078e0a00 */
[----:B------:R-:W-:Y:S02]  /*0b90*/  LEA.HI R6, R4, R199, RZ, 0x2 ;  /* 0x000000c704067211 */ /* 0x000fe400078f10ff */
[----:B------:R-:W-:Y:S01]  /*0ba0*/  SHF.R.S32.HI R216, RZ, 0x7, R5 ;  /* 0x00000007ffd87819 */ /* 0x000fe20000011405 */
[----:B------:R-:W-:Y:S01]  /*0bb0*/  IMAD R218, R0, 0x8, R7 ;  /* 0x0000000800da7824 */ /* 0x000fe200078e0207 */
[--C-:B------:R-:W-:Y:S02]  /*0bc0*/  SHF.R.S32.HI R8, RZ, 0x2, R6.reuse ;  /* 0x00000002ff087819 */ /* 0x100fe40000011406 */
[----:B------:R-:W-:-:S02]  /*0bd0*/  SHF.R.S32.HI R11, RZ, 0x1f, R6 ;  /* 0x0000001fff0b7819 */ /* 0x000fc40000011406 */
[----:B------:R-:W-:Y:S02]  /*0be0*/  LOP3.LUT R7, R2, 0xfffffffc, RZ, 0xc0, !PT ;  /* 0xfffffffc02077812 */ /* 0x000fe400078ec0ff */
[----:B------:R-:W-:Y:S02]  /*0bf0*/  LEA.HI R5, R5, R216, RZ, 0x1 ;  /* 0x000000d805057211 */ /* 0x000fe400078f08ff */
[----:B------:R-:W-:Y:S01]  /*0c00*/  LEA.HI R3, R3, R222, RZ, 0x3 ;  /* 0x000000de03037211 */ /* 0x000fe200078f18ff */
[----:B------:R-:W-:Y:S01]  /*0c10*/  IMAD.IADD R0, R222, 0x1, -R7 ;  /* 0x00000001de007824 */ /* 0x000fe200078e0a07 */
[----:B------:R-:W-:Y:S02]  /*0c20*/  LEA.HI R11, R11, R8, RZ, 0x3 ;  /* 0x000000080b0b7211 */ /* 0x000fe400078f18ff */
[----:B------:R-:W-:Y:S02]  /*0c30*/  LOP3.LUT R7, R5, 0x3fffffe, RZ, 0xc0, !PT ;  /* 0x03fffffe05077812 */ /* 0x000fe400078ec0ff */
[----:B------:R-:W-:-:S02]  /*0c40*/  LOP3.LUT R5, R3, 0xfffffff8, RZ, 0xc0, !PT ;  /* 0xfffffff803057812 */ /* 0x000fc400078ec0ff */
[----:B------:R-:W-:Y:S01]  /*0c50*/  LOP3.LUT R6, R6, 0x7ffffffc, RZ, 0xc0, !PT ;  /* 0x7ffffffc06067812 */ /* 0x000fe200078ec0ff */
[----:B------:R-:W-:Y:S01]  /*0c60*/  IMAD.IADD R7, R216, 0x1, -R7 ;  /* 0x00000001d8077824 */ /* 0x000fe200078e0a07 */
[----:B------:R-:W-:Y:S01]  /*0c70*/  LOP3.LUT R11, R11, 0xfffffff8, RZ, 0xc0, !PT ;  /* 0xfffffff80b0b7812 */ /* 0x000fe200078ec0ff */
[----:B------:R-:W-:Y:S01]  /*0c80*/  IMAD.IADD R22, R222, 0x1, -R5 ;  /* 0x00000001de167824 */ /* 0x000fe200078e0a05 */
[----:B------:R-:W-:Y:S01]  /*0c90*/  LEA.HI R4, R4, R199, RZ, 0x5 ;  /* 0x000000c704047211 */ /* 0x000fe200078f28ff */
[----:B------:R-:W-:Y:S01]  /*0ca0*/  IMAD.IADD R6, R199, 0x1, -R6 ;  /* 0x00000001c7067824 */ /* 0x000fe200078e0a06 */
[----:B------:R-:W-:Y:S01]  /*0cb0*/  LEA.HI R2, R0, R0, RZ, 0x1 ;  /* 0x0000000000027211 */ /* 0x000fe200078f08ff */
[----:B------:R-:W-:Y:S01]  /*0cc0*/  IMAD.IADD R11, R8, 0x1, -R11 ;  /* 0x00000001080b7824 */ /* 0x000fe200078e0a0b */
[----:B------:R-:W-:Y:S01]  /*0cd0*/  SHF.R.S32.HI R4, RZ, 0x5, R4 ;  /* 0x00000005ff047819 */ /* 0x000fe20000011404 */
[----:B------:R-:W-:Y:S01]  /*0ce0*/  IMAD.SHL.U32 R18, R22, 0x8, RZ ;  /* 0x0000000816127824 */ /* 0x000fe200078e00ff */
[----:B------:R-:W-:Y:S01]  /*0cf0*/  LOP3.LUT R9, R2, 0x1ffffffe, RZ, 0xc0, !PT ;  /* 0x1ffffffe02097812 */ /* 0x000fe200078ec0ff */
[----:B------:R-:W-:Y:S01]  /*0d00*/  IMAD.SHL.U32 R16, R6, 0x2, RZ ;  /* 0x0000000206107824 */ /* 0x000fe200078e00ff */
[----:B------:R-:W-:Y:S01]  /*0d10*/  SHF.R.S32.HI R198, RZ, 0x3, R3 ;  /* 0x00000003ffc67819 */ /* 0x000fe20000011403 */
[----:B------:R-:W-:Y:S01]  /*0d20*/  IMAD R4, R4, 0x10, R11 ;  /* 0x0000001004047824 */ /* 0x000fe200078e020b */
[----:B------:R-:W-:Y:S01]  /*0d30*/  SHF.R.S32.HI R221, RZ, 0x1f, R18 ;  /* 0x0000001fffdd7819 */ /* 0x000fe20000011412 */
[----:B------:R-:W-:Y:S01]  /*0d40*/  VIADD R19, R18, 0x40 ;  /* 0x0000004012137836 */ /* 0x000fe20000000000 */
        /* <DEDUP_REMOVED lines=30> */
[----:B------:R-:W-:Y:S01]  /*0f30*/  IMAD.IADD R0, R0, 0x1, -R9 ;  /* 0x0000000100007824 */ /* 0x000fe200078e0a09 */
[----:B------:R-:W-:Y:S01]  /*0f40*/  SHF.R.S32.HI R201, RZ, 0x1f, R184 ;  /* 0x0000001fffc97819 */ /* 0x000fe200000114b8 */
[----:B------:R-:W-:Y:S01]  /*0f50*/  IMAD R217, R7, 0x40, R4 ;  /* 0x0000004007d97824 */ /* 0x000fe200078e0204 */
[----:B------:R-:W-:-:S03]  /*0f60*/  SHF.R.S32.HI R200, RZ, 0x1f, R23 ;  /* 0x0000001fffc87819 */ /* 0x000fc60000011417 */
[----:B------:R-:W-:-:S07]  /*0f70*/  IMAD R17, R0, 0x8, R217 ;  /* 0x0000000800117824 */ /* 0x000fce00078e02d9 */
.L_x_7901:
        /* <DEDUP_REMOVED lines=11> */
[----:B012-4-:R-:W-:Y:S02]  /*1030*/  IMAD.U32 R2, RZ, RZ, UR8 ;  /* 0x00000008ff027e24 */ /* 0x017fe4000f8e00ff */
[----:B------:R-:W-:Y:S01]  /*1040*/  IMAD.U32 R3, RZ, RZ, UR9 ;  /* 0x00000009ff037e24 */ /* 0x000fe2000f8e00ff */
[----:B------:R-:W-:Y:S02]  /*1050*/  @UP1 ULDC.64 UR8, c[0x0][0xa18] ;  /* 0x0002860000081ab9 */ /* 0x000fe40000000a00 */
[----:B------:R-:W-:Y:S02]  /*1060*/  @UP1 UIMAD.WIDE UR8, UR7, 0x4, UR8 ;  /* 0x00000004070818a5 */ /* 0x000fe4000f8e0208 */
[----:B------:R-:W2:Y:S04]  /*1070*/  @P0 LDG.E R2, desc[UR36][R2.64] ;  /* 0x0000002402020981 */ /* 0x000ea8000c1e1900 */
[----:B---3--:R-:W-:-:S02]  /*1080*/  IMAD.U32 R4, RZ, RZ, UR8 ;  /* 0x00000008ff047e24 */ /* 0x008fc4000f8e00ff */
[----:B------:R-:W-:Y:S01]  /*1090*/  IMAD.U32 R5, RZ, RZ, UR9 ;  /* 0x00000009ff057e24 */ /* 0x000fe2000f8e00ff */
[----:B------:R-:W-:-:S04]  /*10a0*/  ULDC.64 UR8, c[0x0][0x418] ;  /* 0x0001060000087ab9 */ /* 0x000fc80000000a00 */
[----:B------:R-:W3:Y:S01]  /*10b0*/  @P2 LDG.E R4, desc[UR36][R4.64] ;  /* 0x0000002404042981 */ /* 0x000ee2000c1e1900 */
[----:B------:R-:W-:Y:S01]  /*10c0*/  UISETP.NE.U32.AND UP0, UPT, UR8, URZ, UPT ;  /* 0x0000003f0800728c */ /* 0x000fe2000bf05070 */
[----:B------:R-:W-:Y:S01]  /*10d0*/  UMOV UR41, URZ ;  /* 0x0000003f00297c82 */ /* 0x000fe20008000000 */
[----:B------:R-:W-:Y:S02]  /*10e0*/  ULOP3.LUT UR55, UR5, 0xffff, URZ, 0xc0, !UPT ;  /* 0x0000ffff05377892 */ /* 0x000fe4000f8ec03f */
[----:B------:R-:W-:-:S03]  /*10f0*/  UISETP.NE.AND.EX UP0, UPT, UR9, URZ, UPT, UP0 ;  /* 0x0000003f0900728c */ /* 0x000fc6000bf05300 */
[----:B------:R-:W-:Y:S01]  /*1100*/  ULDC.64 UR8, c[0x0][0xa20] ;  /* 0x0002880000087ab9 */ /* 0x000fe20000000a00 */
[----:B------:R-:W-:Y:S01]  /*1110*/  USEL UR4, UR4, 0x1, UP0 ;  /* 0x0000000104047887 */ /* 0x000fe20008000000 */
[----:B------:R-:W-:Y:S01]  /*1120*/  ISETP.NE.U32.AND P1, PT, RZ, UR8, PT ;  /* 0x00000008ff007c0c */ /* 0x000fe2000bf25070 */
[----:B------:R-:W-:Y:S02]  /*1130*/  ULDC UR8, c[0x0][0x2f0] ;  /* 0x0000bc0000087ab9 */ /* 0x000fe40000000800 */
[----:B------:R-:W-:Y:S01]  /*1140*/  UIMAD UR4, UR4, UR8, URZ ;  /* 0x00000008040472a4 */ /* 0x000fe2000f8e023f */
[----:B------:R-:W-:Y:S02]  /*1150*/  ISETP.NE.AND.EX P1, PT, RZ, UR9, PT, P1 ;  /* 0x00000009ff007c0c */ /* 0x000fe4000bf25310 */
        /* <DEDUP_REMOVED lines=17> */
.L_x_7790:
[----:B------:R-:W-:Y:S01]  /*1270*/  UMOV UR57, UR7 ;  /* 0x0000000700397c82 */ /* 0x000fe20008000000 */
        /* <DEDUP_REMOVED lines=8> */
.L_x_7791:
        /* <DEDUP_REMOVED lines=13> */
.L_x_7792:
[----:B------:R-:W-:Y:S01]  /*13d0*/  ULDC UR7, c[0x0][0x448] ;  /* 0x0001120000077ab9 */ /* 0x000fe20000000800 */
[----:B------:R-:W-:Y:S02]  /*13e0*/  USHF.L.U32 UR46, UR6, 0x7, URZ ;  /* 0x00000007062e7899 */ /* 0x000fe4000800063f */
[----:B------:R-:W-:Y:S02]  /*13f0*/  UISETP.NE.AND UP0, UPT, UR7, 0x1, UPT ;  /* 0x000000010700788c */ /* 0x000fe4000bf05270 */
[----:B------:R-:W-:Y:S01]  /*1400*/  UIADD3 UR10, UR46, 0x7f, URZ ;  /* 0x0000007f2e0a7890 */ /* 0x000fe2000fffe03f */
[----:B------:R-:W-:Y:S01]  /*1410*/  ULDC.64 UR6, c[0x0][0x9e0] ;  /* 0x0002780000067ab9 */ /* 0x000fe20000000a00 */
[----:B------:R-:W-:Y:S02]  /*1420*/  UP2UR UR50, UPR, URZ, 0x1 ;  /* 0x000000013f327883 */ /* 0x000fe40008000000 */
[----:B------:R-:W-:-:S05]  /*1430*/  UIADD3 UR41, -UR41, UR4, URZ ;  /* 0x0000000429297290 */ /* 0x000fca000fffe13f */
[----:B------:R-:W-:Y:S01]  /*1440*/  @UP0 ULDC UR8, c[0x0][0x44c] ;  /* 0x0001130000080ab9 */ /* 0x000fe20000000800 */
[----:B------:R-:W-:Y:S01]  /*1450*/  @UP0 ULDC UR11, c[0x0][0x450] ;  /* 0x00011400000b0ab9 */ /* 0x000fe20000000800 */
[----:B------:R-:W-:Y:S02]  /*1460*/  UIMAD.WIDE.U32 UR8, UR10, UR8, URZ ;  /* 0x000000080a0872a5 */ /* 0x000fe4000f8e003f */
        /* <DEDUP_REMOVED lines=18> */
.L_x_7794:
[----:B------:R-:W-:-:S11]  /*1590*/  UISETP.NE.AND UP0, UPT, UR7, 0x1, UPT ;  /* 0x000000010700788c */ /* 0x000fd6000bf05270 */
[----:B------:R-:W-:Y:S02]  /*15a0*/  @UP0 ULDC.64 UR10, c[0x0][0x9e8] ;  /* 0x00027a00000a0ab9 */ /* 0x000fe40000000a00 */
[----:B------:R-:W-:-:S04]  /*15b0*/  UIMAD.WIDE.U32 UR8, UR4, UR10, URZ ;  /* 0x0000000a040872a5 */ /* 0x000fc8000f8e003f */
[----:B------:R-:W-:-:S12]  /*15c0*/  @UP0 USHF.R.U32.HI UR4, URZ, UR11, UR9 ;  /* 0x0000000b3f040299 */ /* 0x000fd80008011609 */
.L_x_7795:
[----:B------:R-:W-:-:S04]  /*15d0*/  UIMAD UR4, UR4, UR7, UR7 ;  /* 0x00000007040472a4 */ /* 0x000fc8000f8e0207 */
[----:B------:R-:W-:-:S04]  /*15e0*/  UISETP.LT.AND UP0, UPT, UR6, UR4, UPT ;  /* 0x000000040600728c */ /* 0x000fc8000bf01270 */
[----:B------:R-:W-:-:S12]  /*15f0*/  USEL UR6, UR6, UR4, UP0 ;  /* 0x0000000406067287 */ /* 0x000fd80008000000 */
.L_x_7793:
[----:B------:R-:W-:Y:S02]  /*1600*/  UISETP.NE.AND UP0, UPT, UR50, URZ, UPT ;  /* 0x0000003f3200728c */ /* 0x000fe4000bf05270 */
[----:B------:R-:W-:Y:S02]  /*1610*/  UIADD3 UR4, UR41, 0x7f, URZ ;  /* 0x0000007f29047890 */ /* 0x000fe4000fffe03f */
[----:B------:R-:W-:Y:S02]  /*1620*/  UIADD3 UR10, UR6, 0x7f, URZ ;  /* 0x0000007f060a7890 */ /* 0x000fe4000fffe03f */
[----:B------:R-:W-:Y:S02]  /*1630*/  UISETP.GE.AND UP1, UPT, UR7, 0x1, UPT ;  /* 0x000000010700788c */ /* 0x000fe4000bf26270 */
[----:B------:R-:W-:Y:S02]  /*1640*/  USHF.R.S32.HI UR6, URZ, 0x1f, UR4 ;  /* 0x0000001f3f067899 */ /* 0x000fe40008011404 */
[----:B------:R-:W-:Y:S01]  /*1650*/  USHF.R.S32.HI UR11, URZ, 0x1f, UR10 ;  /* 0x0000001f3f0b7899 */ /* 0x000fe2000801140a */
[----:B------:R-:W-:Y:S01]  /*1660*/  @UP0 ULDC UR8, c[0x0][0x44c] ;  /* 0x0001130000080ab9 */ /* 0x000fe20000000800 */
[----:B------:R-:W-:Y:S01]  /*1670*/  ULEA.HI UR6, UR6, UR4, URZ, 0x7 ;  /* 0x0000000406067291 */ /* 0x000fe2000f8f383f */
[----:B------:R-:W-:Y:S01]  /*1680*/  PLOP3.LUT P0, PT, PT, PT, UP1, 0x40, 0x0 ;  /* 0x000000000000781c */ /* 0x000fe20003f0e818 */
[----:B------:R-:W-:-:S02]  /*1690*/  UIMAD.WIDE.U32 UR8, UR46, UR8, URZ ;  /* 0x000000082e0872a5 */ /* 0x000fc4000f8e003f */
[----:B------:R-:W-:Y:S01]  /*16a0*/  ULEA.HI UR11, UR11, UR10, URZ, 0x7 ;  /* 0x0000000a0b0b7291 */ /* 0x000fe2000f8f383f */
[----:B------:R-:W-:Y:S01]  /*16b0*/  @UP0 ULDC UR13, c[0x0][0x450] ;  /* 0x00011400000d0ab9 */ /* 0x000fe20000000800 */
[----:B------:R-:W-:Y:S01]  /*16c0*/  UMOV UR12, UR46 ;  /* 0x0000002e000c7c82 */ /* 0x000fe20008000000 */
[----:B------:R-:W-:Y:S02]  /*16d0*/  UIADD3 UR44, UR41, -UR42, URZ ;  /* 0x8000002a292c7290 */ /* 0x000fe4000fffe03f */
[----:B------:R-:W-:Y:S02]  /*16e0*/  USHF.R.S32.HI UR6, URZ, 0x7, UR6 ;  /* 0x000000073f067899 */ /* 0x000fe40008011406 */
[----:B------:R-:W-:Y:S02]  /*16f0*/  USHF.R.S32.HI UR11, URZ, 0x7, UR11 ;  /* 0x000000073f0b7899 */ /* 0x000fe4000801140b */
[----:B------:R-:W-:Y:S02]  /*1700*/  @UP0 USHF.R.U32.HI UR12, URZ, UR13, UR9 ;  /* 0x0000000d3f0c0299 */ /* 0x000fe40008011609 */
[----:B------:R-:W-:-:S02]  /*1710*/  UISETP.LT.AND UP0, UPT, UR6, UR11, UPT ;  /* 0x0000000b0600728c */ /* 0x000fc4000bf01270 */
[----:B------:R-:W-:Y:S01]  /*1720*/  UIADD3 UR4, UR44, UR12, URZ ;  /* 0x0000000c2c047290 */ /* 0x000fe2000fffe03f */
[----:B------:R-:W-:Y:S01]  /*1730*/  ULDC UR10, c[0x0][0x9dc] ;  /* 0x00027700000a7ab9 */ /* 0x000fe20000000800 */
        /* <DEDUP_REMOVED lines=13> */
.L_x_7797:
[----:B------:R-:W-:-:S11]  /*1810*/  UISETP.NE.AND UP0, UPT, UR7, 0x1, UPT ;  /* 0x000000010700788c */ /* 0x000fd6000bf05270 */
[----:B------:R-:W-:Y:S02]  /*1820*/  @UP0 ULDC.64 UR12, c[0x0][0x9e8] ;  /* 0x00027a00000c0ab9 */ /* 0x000fe40000000a00 */
[----:B------:R-:W-:-:S04]  /*1830*/  UIMAD.WIDE.U32 UR8, UR4, UR12, URZ ;  /* 0x0000000c040872a5 */ /* 0x000fc8000f8e003f */
[----:B------:R-:W-:-:S12]  /*1840*/  @UP0 USHF.R.U32.HI UR4, URZ, UR13, UR9 ;  /* 0x0000000d3f040299 */ /* 0x000fd80008011609 */
.L_x_7798:
[----:B------:R-:W-:-:S04]  /*1850*/  UIMAD UR4, UR4, UR7, URZ ;  /* 0x00000007040472a4 */ /* 0x000fc8000f8e023f */
[----:B------:R-:W-:-:S04]  /*1860*/  UISETP.LT.AND UP0, UPT, UR10, UR4, UPT ;  /* 0x000000040a00728c */ /* 0x000fc8000bf01270 */
[----:B------:R-:W-:-:S12]  /*1870*/  USEL UR10, UR10, UR4, !UP0 ;  /* 0x000000040a0a7287 */ /* 0x000fd8000c000000 */
.L_x_7796:
        /* <DEDUP_REMOVED lines=13> */
[----:B------:R-:W-:-:S10]  /*1950*/  USHF.R.U32.HI UR54, URZ, 0x10, UR5 ;  /* 0x000000103f367899 */ /* 0x000fd40008011605 */
[----:B------:R-:W-:Y:S05]  /*1960*/  @!P0 BRA `(.L_x_7799) ;  /* 0x0000000000948947 */ /* 0x000fea0003800000 */
[----:B------:R-:W-:Y:S01]  /*1970*/  UISETP.NE.AND UP0, UPT, UR54, URZ, UPT ;  /* 0x0000003f3600728c */ /* 0x000fe2000bf05270 */
[----:B------:R-:W-:-:S03]  /*1980*/  ULDC UR4, c[0x0][0x9f0] ;  /* 0x00027c0000047ab9 */ /* 0x000fc60000000800 */
[----:B------:R-:W-:-:S04]  /*1990*/  USEL UR10, UR54, UR4, UP0 ;  /* 0x00000004360a7287 */ /* 0x000fc80008000000 */
[----:B------:R-:W-:Y:S02]  /*19a0*/  UIADD3 UR4, UR10, -0x1, UR6 ;  /* 0xffffffff0a047890 */ /* 0x000fe4000fffe006 */
[----:B------:R-:W-:Y:S02]  /*19b0*/  IMAD.U32 R3, RZ, RZ, UR10 ;  /* 0x0000000aff037e24 */ /* 0x000fe4000f8e00ff */
[----:B------:R-:W-:-:S03]  /*19c0*/  UIADD3 UR7, -UR52, UR4, URZ ;  /* 0x0000000434077290 */ /* 0x000fc6000fffe13f */
[-C--:B------:R-:W-:Y:S01]  /*19d0*/  IABS R0, R3.reuse ;  /* 0x0000000300007213 */ /* 0x080fe20000000000 */
        /* <DEDUP_REMOVED lines=30> */
.L_x_7799:
[----:B------:R-:W-:Y:S01]  /*1bc0*/  UIMAD UR52, UR56, UR4, UR52 ;  /* 0x00000004383472a4 */ /* 0x000fe2000f8e0234 */
[----:B------:R-:W-:Y:S01]  /*1bd0*/  IMAD.U32 R90, RZ, RZ, UR6 ;  /* 0x00000006ff5a7e24 */ /* 0x000fe2000f8e00ff */
[----:B------:R-:W-:Y:S01]  /*1be0*/  PLOP3.LUT P0, PT, PT, PT, PT, 0x80, 0x0 ;  /* 0x000000000000781c */ /* 0x000fe20003f0f070 */
[----:B------:R-:W-:Y:S01]  /*1bf0*/  IMAD.U32 R3, RZ, RZ, UR4 ;  /* 0x00000004ff037e24 */ /* 0x000fe2000f8e00ff */
[----:B------:R-:W-:Y:S02]  /*1c00*/  CS2R R20, SRZ ;  /* 0x0000000000147805 */ /* 0x000fe4000001ff00 */
[----:B------:R-:W-:Y:S02]  /*1c10*/  CS2R R150, SRZ ;  /* 0x0000000000967805 */ /* 0x000fe4000001ff00 */
[----:B------:R-:W-:Y:S02]  /*1c20*/  CS2R R148, SRZ ;  /* 0x0000000000947805 */ /* 0x000fe4000001ff00 */
[----:B------:R-:W-:-:S02]  /*1c30*/  CS2R R146, SRZ ;  /* 0x0000000000927805 */ /* 0x000fc4000001ff00 */
[----:B------:R-:W-:Y:S02]  /*1c40*/  VIADDMNMX R90, R3, UR52, R90, PT ;  /* 0x00000034035a7c46 */ /* 0x000fe4000b80015a */
[----:B------:R-:W-:Y:S02]  /*1c50*/  CS2R R144, SRZ ;  /* 0x0000000000907805 */ /* 0x000fe4000001ff00 */
[----:B------:R-:W-:Y:S02]  /*1c60*/  CS2R R142, SRZ ;  /* 0x00000000008e7805 */ /* 0x000fe4000001ff00 */
[----:B------:R-:W-:Y:S02]  /*1c70*/  CS2R R140, SRZ ;  /* 0x00000000008c7805 */ /* 0x000fe4000001ff00 */
[----:B------:R-:W-:Y:S02]  /*1c80*/  ISETP.GT.AND P1, PT, R90, UR52, PT ;  /* 0x000000345a007c0c */ /* 0x000fe4000bf24270 */
        /* <DEDUP_REMOVED lines=58> */
.L_x_7801:
[----:B------:R-:W-:Y:S01]  /*2030*/  ULEA.HI UR4, UR61, UR61, URZ, 0x1 ;  /* 0x0000003d3d047291 */ /* 0x000fe2000f8f083f */
[----:B------:R-:W-:-:S03]  /*2040*/  R2UR UR5, R219 ;  /* 0x00000000db0572ca */ /* 0x000fc600000e0000 */
[----:B------:R-:W-:-:S04]  /*2050*/  ULOP3.LUT UR4, UR4, 0xfffffffe, URZ, 0xc0, !UPT ;  /* 0xfffffffe04047892 */ /* 0x000fc8000f8ec03f */
[----:B------:R-:W-:-:S06]  /*2060*/  UIADD3 UR4, UR61, -UR4, URZ ;  /* 0x800000043d047290 */ /* 0x000fcc000fffe03f */
[----:B------:R-:W-:Y:S02]  /*2070*/  IMAD.U32 R0, RZ, RZ, UR4 ;  /* 0x00000004ff007e24 */ /* 0x000fe4000f8e00ff */
[----:B------:R-:W-:-:S03]  /*2080*/  IMAD.U32 R2, RZ, RZ, UR5 ;  /* 0x00000005ff027e24 */ /* 0x000fc6000f8e00ff */
[----:B------:R-:W-:Y:S02]  /*2090*/  SHF.L.U32 R0, R0, 0x1f, RZ ;  /* 0x0000001f00007819 */ /* 0x000fe400000006ff */
[----:B------:R-:W-:Y:S02]  /*20a0*/  ISETP.NE.AND P0, PT, R2, 0x3, PT ;  /* 0x000000030200780c */ /* 0x000fe40003f05270 */
[----:B------:R-:W0:Y:S02]  /*20b0*/  SYNCS.PHASECHK.TRANS64.TRYWAIT P1, [UR40+0x28800], R0 ;  /* 0x02880000ff0075a7 */ /* 0x000e240008020168 */
[----:B0-----:R-:W-:Y:S09]  /*20c0*/  @!P1 BRA `(.L_x_7802) ;  /* 0x0000015800209947 */ /* 0x001ff20003800000 */
.L_x_7998:
[----:B------:R-:W-:Y:S05]  /*20d0*/  @!P0 BRA `(.L_x_7803) ;  /* 0x0000000000048947 */ /* 0x000fea0003800000 */
[----:B------:R-:W-:Y:S01]  /*20e0*/  BPT.TRAP 0x1 ;  /* 0x000000040000795c */ /* 0x000fe20000300000 */
.L_x_7803:
[----:B0-----:R-:W-:Y:S02]  /*20f0*/  IMAD.U32 R3, RZ, RZ, UR38 ;  /* 0x00000026ff037e24 */ /* 0x001fe4000f8e00ff */
[----:B------:R-:W-:-:S03]  /*2100*/  IMAD.U32 R0, RZ, RZ, UR39 ;  /* 0x00000027ff007e24 */ /* 0x000fc6000f8e00ff */
[----:B------:R-:W-:Y:S02]  /*2110*/  LEA R3, R3, UR40, 0x3 ;  /* 0x0000002803037c11 */ /* 0x000fe4000f8e18ff */
[----:B------:R-:W-:-:S04]  /*2120*/  SHF.L.U32 R0, R0, 0x1f, RZ ;  /* 0x0000001f00007819 */ /* 0x000fc800000006ff */
[----:B------:R0:W1:Y:S01]  /*2130*/  SYNCS.PHASECHK.TRANS64.TRYWAIT P1, [R3+URZ+0x28830], R0 ;  /* 0x02883000030075a7 */ /* 0x000062000802017f */
[----:B------:R-:W-:Y:S05]  /*2140*/  @!P0 BRA `(.L_x_7804) ;  /* 0x0000000000048947 */ /* 0x000fea0003800000 */
[----:B------:R-:W-:Y:S01]  /*2150*/  BPT.TRAP 0x1 ;  /* 0x000000040000795c */ /* 0x000fe20000300000 */
.L_x_7804:
[----:B-1----:R-:W-:Y:S05]  /*2160*/  @P1 BRA `(.L_x_7805) ;  /* 0x0000000000081947 */ /* 0x002fea0003800000 */
[----:B------:R-:W1:Y:S02]  /*2170*/  SYNCS.PHASECHK.TRANS64.TRYWAIT P1, [R3+URZ+0x28830], R0 ;  /* 0x02883000030075a7 */ /* 0x000e64000802017f */
[----:B-1----:R-:W-:Y:S05]  /*2180*/  @!P1 BRA `(.L_x_7806) ;  /* 0x0000015800089947 */ /* 0x002fea0003800000 */
.L_x_7805:
        /* <DEDUP_REMOVED lines=63> */
.L_x_7807:
[----:B------:R-:W-:Y:S01]  /*2580*/  UISETP.NE.AND UP1, UPT, UR50, URZ, UPT ;  /* 0x0000003f3200728c */ /* 0x000fe2000bf25270 */
[----:B01----:R-:W-:Y:S01]  /*2590*/  VIADD R0, R17, UR46 ;  /* 0x0000002e11007c36 */ /* 0x003fe20008000000 */
[----:B------:R-:W-:Y:S01]  /*25a0*/  R2UR UR6, R3 ;  /* 0x00000000030672ca */ /* 0x000fe200000e0000 */
[----:B------:R-:W-:Y:S01]  /*25b0*/  IMAD.MOV.U32 R3, RZ, RZ, -0x80 ;  /* 0xffffff80ff037424 */ /* 0x000fe200078e00ff */
[----:B------:R-:W-:Y:S01]  /*25c0*/  UISETP.NE.AND UP0, UPT, UR43, URZ, UPT ;  /* 0x0000003f2b00728c */ /* 0x000fe2000bf05270 */
[C---:B------:R-:W-:Y:S01]  /*25d0*/  LEA R6, R90.reuse, 0xffffff80, 0x7 ;  /* 0xffffff805a067811 */ /* 0x040fe200078e38ff */
[----:B------:R-:W-:Y:S01]  /*25e0*/  ULDC UR59, c[0x0][0x9dc] ;  /* 0x00027700003b7ab9 */ /* 0x000fe20000000800 */
[----:B------:R-:W-:Y:S01]  /*25f0*/  PLOP3.LUT P1, PT, PT, PT, UP1, 0x80, 0x0 ;  /* 0x000000000000781c */ /* 0x000fe20003f2f018 */
[----:B------:R-:W-:Y:S01]  /*2600*/  IMAD R7, R90, R3, 0x80 ;  /* 0x000000805a077424 */ /* 0x000fe200078e0203 */
[----:B------:R-:W-:Y:S01]  /*2610*/  PLOP3.LUT P2, PT, PT, PT, UP1, 0x80, 0x0 ;  /* 0x000000000000781c */ /* 0x000fe20003f4f018 */
[----:B------:R-:W-:Y:S01]  /*2620*/  IMAD.U32 R3, RZ, RZ, UR42 ;  /* 0x0000002aff037e24 */ /* 0x000fe2000f8e00ff */
[----:B------:R-:W-:Y:S01]  /*2630*/  @UP1 ULDC UR7, c[0x0][0x44c] ;  /* 0x0001130000071ab9 */ /* 0x000fe20000000800 */
[----:B------:R-:W-:Y:S01]  /*2640*/  ULDC UR14, c[0x0][0x9e0] ;  /* 0x00027800000e7ab9 */ /* 0x000fe20000000800 */
[----:B------:R-:W-:-:S02]  /*2650*/  IADD3 R8, -R16, UR41, R7 ;  /* 0x0000002910087c10 */ /* 0x000fc4000fffe107 */
[----:B------:R-:W-:-:S04]  /*2660*/  UIADD3 UR6, UR6, 0x28840, URZ ;  /* 0x0002884006067890 */ /* 0x000fc8000fffe03f */
[----:B------:R-:W-:Y:S01]  /*2670*/  UPRMT UR6, UR53, 0x654, UR6 ;  /* 0x0000065435067896 */ /* 0x000fe20008000006 */
[----:B------:R-:W-:Y:S01]  /*2680*/  @P1 IMAD.HI.U32 R2, R0, UR7, RZ ;  /* 0x0000000700021c27 */ /* 0x000fe2000f8e00ff */
[----:B------:R-:W-:Y:S01]  /*2690*/  @UP1 ULDC UR7, c[0x0][0x450] ;  /* 0x0001140000071ab9 */ /* 0x000fe20000000800 */
[----:B------:R-:W-:-:S03]  /*26a0*/  PLOP3.LUT P1, PT, PT, PT, UP0, 0x40, 0x0 ;  /* 0x000000000000781c */ /* 0x000fc60003f2e808 */
        /* <DEDUP_REMOVED lines=25> */
.L_x_7810:
[----:B------:R-:W-:Y:S02]  /*2840*/  ULDC UR6, c[0x0][0x9e4] ;  /* 0x0002790000067ab9 */ /* 0x000fe40000000800 */
[----:B------:R-:W-:-:S05]  /*2850*/  IMAD.U32 R11, RZ, RZ, UR6 ;  /* 0x00000006ff0b7e24 */ /* 0x000fca000f8e00ff */
[----:B------:R-:W-:-:S13]  /*2860*/  ISETP.NE.AND P1, PT, R11, 0x1, PT ;  /* 0x000000010b00780c */ /* 0x000fda0003f25270 */
[----:B------:R-:W0:Y:S02]  /*2870*/  @P1 LDC.64 R12, c[0x0][0x9e8] ;  /* 0x00027a00ff0c1b82 */ /* 0x000e240000000a00 */
[----:B0-----:R-:W-:-:S05]  /*2880*/  @P1 IMAD.HI.U32 R4, R5, R12, RZ ;  /* 0x0000000c05041227 */ /* 0x001fca00078e00ff */
[----:B------:R-:W-:-:S07]  /*2890*/  @P1 SHF.R.U32.HI R5, RZ, R13, R4 ;  /* 0x0000000dff051219 */ /* 0x000fce0000011604 */
.L_x_7811:
[----:B------:R-:W-:Y:S05]  /*28a0*/  BSYNC B0 ;  /* 0x0000000000007941 */ /* 0x000fea0003800000 */
.L_x_7809:
[----:B------:R-:W-:-:S04]  /*28b0*/  IMAD R5, R5, R11, -R6 ;  /* 0x0000000b05057224 */ /* 0x000fc800078e0a06 */
[----:B------:R-:W-:-:S05]  /*28c0*/  IMAD.IADD R5, R5, 0x1, -R16 ;  /* 0x0000000105057824 */ /* 0x000fca00078e0a10 */
[----:B------:R-:W-:Y:S02]  /*28d0*/  VIADDMNMX R2, R5, R11, R2, PT ;  /* 0x0000000b05027246 */ /* 0x000fe40003800102 */
[----:B------:R-:W-:-:S07]  /*28e0*/  VIMNMX R3, R3, R5, !PT ;  /* 0x0000000503037248 */ /* 0x000fce0007fe0100 */
.L_x_7808:
        /* <DEDUP_REMOVED lines=151> */
[----:B------:R-:W-:Y:S02]  /*3260*/  ISETP.GE.AND P6, PT, R7, 0x7a, PT ;  /* 0x0000007a0700780c */ /* 0x000fe40003fc6270 */
[----:B------:R-:W0:Y:S02]  /*3270*/  SHFL.IDX PT, R7, R0, 0x1, 0x1c1f ;  /* 0x003c1f0000077f89 */ /* 0x000e2400000e0000 */
[----:B------:R-:W-:Y:S02]  /*3280*/  P2R R24, PR, RZ, 0x40 ;  /* 0x00000040ff187803 */ /* 0x000fe40000000000 */
[----:B------:R-:W-:-:S04]  /*3290*/  ISETP.GT.AND P6, PT, R3, 0x79, !P6 ;  /* 0x000000790300780c */ /* 0x000fc800077c4270 */
[----:B------:R-:W-:-:S04]  /*32a0*/  ISETP.LT.OR P6, PT, R2, 0x7a, P6 ;  /* 0x0000007a0200780c */ /* 0x000fc800037c1670 */
[----:B------:R-:W-:Y:S02]  /*32b0*/  FSEL R85, R85, -INF , !P6 ;  /* 0xff80000055557808 */ /* 0x000fe40007000000 */
[----:B------:R-:W-:Y:S02]  /*32c0*/  PLOP3.LUT P6, PT, PT, PT, UP0, 0x40, 0x0 ;  /* 0x000000000000781c */ /* 0x000fe40003fce808 */
[----:B0-----:R-:W-:Y:S01]  /*32d0*/  VIADDMNMX R2, R7, R9, R8, PT ;  /* 0x0000000907027246 */ /* 0x001fe20003800108 */
[----:B------:R-:W-:-:S10]  /*32e0*/  IMAD.IADD R3, R10, 0x1, R7 ;  /* 0x000000010a037824 */ /* 0x000fd400078e0207 */
        /* <DEDUP_REMOVED lines=15> */
.L_x_7814:
[----:B------:R-:W-:Y:S02]  /*33e0*/  ULDC UR6, c[0x0][0x9e4] ;  /* 0x0002790000067ab9 */ /* 0x000fe40000000800 */
[----:B------:R-:W-:-:S05]  /*33f0*/  IMAD.U32 R0, RZ, RZ, UR6 ;  /* 0x00000006ff007e24 */ /* 0x000fca000f8e00ff */
[----:B------:R-:W-:-:S13]  /*3400*/  ISETP.NE.AND P6, PT, R0, 0x1, PT ;  /* 0x000000010000780c */ /* 0x000fda0003fc5270 */
[----:B------:R-:W0:Y:S02]  /*3410*/  @P6 LDC.64 R4, c[0x0][0x9e8] ;  /* 0x00027a00ff046b82 */ /* 0x000e240000000a00 */
[----:B0-----:R-:W-:-:S05]  /*3420*/  @P6 IMAD.HI.U32 R4, R7, R4, RZ ;  /* 0x0000000407046227 */ /* 0x001fca00078e00ff */
[----:B------:R-:W-:-:S07]  /*3430*/  @P6 SHF.R.U32.HI R7, RZ, R5, R4 ;  /* 0x00000005ff076219 */ /* 0x000fce0000011604 */
.L_x_7815:
[----:B------:R-:W-:Y:S05]  /*3440*/  BSYNC B0 ;  /* 0x0000000000007941 */ /* 0x000fea0003800000 */
.L_x_7813:
[----:B------:R-:W-:-:S04]  /*3450*/  IMAD R7, R7, R0, -R6 ;  /* 0x0000000007077224 */ /* 0x000fc800078e0a06 */
[----:B------:R-:W-:-:S05]  /*3460*/  IMAD.IADD R7, R7, 0x1, -R16 ;  /* 0x0000000107077824 */ /* 0x000fca00078e0a10 */
[----:B------:R-:W-:Y:S02]  /*3470*/  VIADDMNMX R2, R7, R0, R2, PT ;  /* 0x0000000007027246 */ /* 0x000fe40003800102 */
[----:B------:R-:W-:-:S07]  /*3480*/  VIMNMX R3, R3, R7, !PT ;  /* 0x0000000703037248 */ /* 0x000fce0007fe0100 */
.L_x_7812:
[----:B------:R-:W-:Y:S01]  /*3490*/  ISETP.GT.AND P1, PT, R3, 0x1, !P1 ;  /* 0x000000010300780c */ /* 0x000fe20004f24270 */
[----:B------:R-:W-:Y:S01]  /*34a0*/  ULDC UR6, c[0x0][0x988] ;  /* 0x0002620000067ab9 */ /* 0x000fe20000000800 */
[----:B------:R-:W-:Y:S01]  /*34b0*/  ISETP.NE.AND P6, PT, R15, RZ, PT ;  /* 0x000000ff0f00720c */ /* 0x000fe20003fc5270 */
[----:B------:R-:W-:Y:S01]  /*34c0*/  UISETP.NE.AND UP1, UPT, UR50, URZ, UPT ;  /* 0x0000003f3200728c */ /* 0x000fe2000bf25270 */
[----:B------:R-:W-:Y:S01]  /*34d0*/  ISETP.LT.OR P1, PT, R2, 0x2, P1 ;  /* 0x000000020200780c */ /* 0x000fe20000f21670 */
[----:B------:R-:W-:Y:S01]  /*34e0*/  UISETP.NE.AND UP0, UPT, UR43, URZ, UPT ;  /* 0x0000003f2b00728c */ /* 0x000fe2000bf05270 */
[----:B------:R-:W-:Y:S01]  /*34f0*/  FMNMX.FTZ R5, R11, R25, !PT ;  /* 0x000000190b057209 */ /* 0x000fe20007810000 */
[----:B------:R-:W-:Y:S01]  /*3500*/  UMOV UR7, UR46 ;  /* 0x0000002e00077c82 */ /* 0x000fe20008000000 */
[----:B------:R-:W-:Y:S02]  /*3510*/  FSEL R27, R27, -INF , !P1 ;  /* 0xff8000001b1b7808 */ /* 0x000fe40004800000 */
[----:B------:R-:W-:-:S02]  /*3520*/  ISETP.GT.AND P1, PT, R3, 0x9, !P6 ;  /* 0x000000090300780c */ /* 0x000fc40007724270 */
[----:B------:R-:W-:Y:S02]  /*3530*/  FMNMX.FTZ R0, R28, R5, !PT ;  /* 0x000000051c007209 */ /* 0x000fe40007810000 */
[----:B------:R-:W-:Y:S01]  /*3540*/  ISETP.LT.OR P1, PT, R2, 0xa, P1 ;  /* 0x0000000a0200780c */ /* 0x000fe20000f21670 */
[----:B------:R-:W-:Y:S01]  /*3550*/  @UP1 ULDC UR10, c[0x0][0x44c] ;  /* 0x00011300000a1ab9 */ /* 0x000fe20000000800 */
[----:B------:R-:W-:Y:S01]  /*3560*/  FMNMX.FTZ R5, R29, R0, !PT ;  /* 0x000000001d057209 */ /* 0x000fe20007810000 */
[----:B------:R-:W-:Y:S01]  /*3570*/  UIMAD.WIDE.U32 UR10, UR46, UR10, URZ ;  /* 0x0000000a2e0a72a5 */ /* 0x000fe2000f8e003f */
[----:B------:R-:W-:Y:S01]  /*3580*/  FSEL R31, R31, -INF , !P1 ;  /* 0xff8000001f1f7808 */ /* 0x000fe20004800000 */
[----:B------:R-:W-:Y:S01]  /*3590*/  @UP1 ULDC UR15, c[0x0][0x450] ;  /* 0x00011400000f1ab9 */ /* 0x000fe20000000800 */
[----:B------:R-:W-:Y:S01]  /*35a0*/  ISETP.NE.AND P1, PT, R20, RZ, PT ;  /* 0x000000ff1400720c */ /* 0x000fe20003f25270 */
[----:B------:R-:W-:Y:S01]  /*35b0*/  @UP1 USHF.R.U32.HI UR7, URZ, UR15, UR11 ;  /* 0x0000000f3f071299 */ /* 0x000fe2000801160b */
[----:B------:R-:W-:-:S02]  /*35c0*/  FMNMX.FTZ R0, R32, R5, !PT ;  /* 0x0000000520007209 */ /* 0x000fc40007810000 */
[----:B------:R-:W-:Y:S01]  /*35d0*/  ISETP.GT.AND P1, PT, R3, 0x10, !P1 ;  /* 0x000000100300780c */ /* 0x000fe20004f24270 */
[----:B------:R-:W-:Y:S01]  /*35e0*/  UIADD3 UR44, UR44, UR7, URZ ;  /* 0x000000072c2c7290 */ /* 0x000fe2000fffe03f */
[----:B------:R-:W-:Y:S02]  /*35f0*/  FMNMX.FTZ R5, R33, R0, !PT ;  /* 0x0000000021057209 */ /* 0x000fe40007810000 */
[----:B------:R-:W-:Y:S01]  /*3600*/  ISETP.LT.OR P1, PT, R2, 0x11, P1 ;  /* 0x000000110200780c */ /* 0x000fe20000f21670 */
[----:B------:R-:W-:Y:S01]  /*3610*/  UIADD3 UR7, UR44, UR14, URZ ;  /* 0x0000000e2c077290 */ /* 0x000fe2000fffe03f */
        /* <DEDUP_REMOVED lines=73> */
[----:B------:R-:W-:Y:S01]  /*3ab0*/  ISETP.NE.AND P2, PT, R107, RZ, PT ;  /* 0x000000ff6b00720c */ /* 0x000fe20003f45270 */
[----:B------:R-:W0:Y:S01]  /*3ac0*/  SHFL.BFLY PT, R5, R4, 0x2, 0x1f ;  /* 0x0c401f0004057f89 */ /* 0x000e2200000e0000 */
[----:B------:R-:W-:-:S02]  /*3ad0*/  FSEL R55, R55, -INF , !P1 ;  /* 0xff80000037377808 */ /* 0x000fc40004800000 */
[----:B------:R-:W-:Y:S02]  /*3ae0*/  ISETP.NE.AND P1, PT, R99, RZ, PT ;  /* 0x000000ff6300720c */ /* 0x000fe40003f25270 */
[----:B------:R-:W-:Y:S02]  /*3af0*/  ISETP.NE.AND P6, PT, R108, RZ, PT ;  /* 0x000000ff6c00720c */ /* 0x000fe40003fc5270 */
[C---:B------:R-:W-:Y:S02]  /*3b00*/  ISETP.GT.AND P1, PT, R3.reuse, 0x40, !P1 ;  /* 0x000000400300780c */ /* 0x040fe40004f24270 */
[C---:B------:R-:W-:Y:S02]  /*3b10*/  ISETP.GT.AND P3, PT, R3.reuse, 0x70, !P3 ;  /* 0x000000700300780c */ /* 0x040fe40005f64270 */
[----:B------:R-:W-:Y:S02]  /*3b20*/  ISETP.LT.OR P1, PT, R2, 0x41, P1 ;  /* 0x000000410200780c */ /* 0x000fe40000f21670 */
[----:B------:R-:W-:-:S02]  /*3b30*/  ISETP.GT.AND P4, PT, R3, 0x71, !P4 ;  /* 0x000000710300780c */ /* 0x000fc40006784270 */
[----:B------:R-:W-:Y:S02]  /*3b40*/  FSEL R58, R58, -INF , !P1 ;  /* 0xff8000003a3a7808 */ /* 0x000fe40004800000 */
[----:B------:R-:W-:Y:S02]  /*3b50*/  ISETP.NE.AND P1, PT, R100, RZ, PT ;  /* 0x000000ff6400720c */ /* 0x000fe40003f25270 */
[C---:B------:R-:W-:Y:S02]  /*3b60*/  ISETP.LT.OR P3, PT, R2.reuse, 0x71, P3 ;  /* 0x000000710200780c */ /* 0x040fe40001f61670 */
[C---:B------:R-:W-:Y:S02]  /*3b70*/  ISETP.GT.AND P1, PT, R3.reuse, 0x41, !P1 ;  /* 0x000000410300780c */ /* 0x040fe40004f24270 */
[----:B------:R-:W-:Y:S02]  /*3b80*/  ISETP.GT.AND P5, PT, R3, 0x78, !P5 ;  /* 0x000000780300780c */ /* 0x000fe40006fa4270 */
[----:B------:R-:W-:-:S02]  /*3b90*/  ISETP.LT.OR P1, PT, R2, 0x42, P1 ;  /* 0x000000420200780c */ /* 0x000fc40000f21670 */
[----:B0-----:R-:W-:Y:S02]  /*3ba0*/  FMNMX.FTZ R5, R4, R5, !PT ;  /* 0x0000000504057209 */ /* 0x001fe40007810000 */
[----:B------:R-:W-:Y:S02]  /*3bb0*/  FSEL R59, R59, -INF , !P1 ;  /* 0xff8000003b3b7808 */ /* 0x000fe40004800000 */
[----:B------:R-:W-:Y:S01]  /*3bc0*/  ISETP.NE.AND P1, PT, R101, RZ, PT ;  /* 0x000000ff6500720c */ /* 0x000fe20003f25270 */
[----:B------:R-:W0:Y:S01]  /*3bd0*/  SHFL.BFLY PT, R0, R5, 0x1, 0x1f ;  /* 0x0c201f0005007f89 */ /* 0x000e2200000e0000 */
[----:B------:R-:W-:Y:S02]  /*3be0*/  ISETP.LT.OR P4, PT, R2, 0x72, P4 ;  /* 0x000000720200780c */ /* 0x000fe40002781670 */
[----:B------:R-:W-:Y:S02]  /*3bf0*/  ISETP.GT.AND P1, PT, R3, 0x48, !P1 ;  /* 0x000000480300780c */ /* 0x000fe40004f24270 */
[----:B------:R-:W-:-:S02]  /*3c00*/  FSEL R82, R82, -INF , !P3 ;  /* 0xff80000052527808 */ /* 0x000fc40005800000 */
[C---:B------:R-:W-:Y:S02]  /*3c10*/  ISETP.LT.OR P1, PT, R2.reuse, 0x49, P1 ;  /* 0x000000490200780c */ /* 0x040fe40000f21670 */
[----:B------:R-:W-:Y:S02]  /*3c20*/  ISETP.LT.OR P5, PT, R2, 0x79, P5 ;  /* 0x000000790200780c */ /* 0x000fe40002fa1670 */
[----:B------:R-:W-:Y:S02]  /*3c30*/  FSEL R62, R62, -INF , !P1 ;  /* 0xff8000003e3e7808 */ /* 0x000fe40004800000 */
[----:B------:R-:W-:Y:S02]  /*3c40*/  ISETP.NE.AND P1, PT, R102, RZ, PT ;  /* 0x000000ff6600720c */ /* 0x000fe40003f25270 */
[----:B------:R-:W-:Y:S02]  /*3c50*/  FSEL R83, R83, -INF , !P4 ;  /* 0xff80000053537808 */ /* 0x000fe40006000000 */
[----:B------:R-:W-:-:S02]  /*3c60*/  ISETP.GT.AND P1, PT, R3, 0x49, !P1 ;  /* 0x000000490300780c */ /* 0x000fc40004f24270 */
[----:B------:R-:W-:Y:S02]  /*3c70*/  FSEL R86, R86, -INF , !P5 ;  /* 0xff80000056567808 */ /* 0x000fe40006800000 */
[----:B------:R-:W-:Y:S02]  /*3c80*/  ISETP.LT.OR P1, PT, R2, 0x4a, P1 ;  /* 0x0000004a0200780c */ /* 0x000fe40000f21670 */
[----:B0-----:R-:W-:Y:S02]  /*3c90*/  FMNMX.FTZ R0, R5, R0, !PT ;  /* 0x0000000005007209 */ /* 0x001fe40007810000 */
[----:B------:R-:W-:Y:S02]  /*3ca0*/  FSEL R63, R63, -INF , !P1 ;  /* 0xff8000003f3f7808 */ /* 0x000fe40004800000 */
[----:B------:R-:W-:Y:S01]  /*3cb0*/  ISETP.NE.AND P1, PT, R103, RZ, PT ;  /* 0x000000ff6700720c */ /* 0x000fe20003f25270 */
[----:B------:R-:W-:-:S03]  /*3cc0*/  FMUL.FTZ R6, R0, UR6 ;  /* 0x0000000600067c20 */ /* 0x000fc60008410000 */
        /* <DEDUP_REMOVED lines=30> */
[--C-:B------:R-:W-:Y:S01]  /*3eb0*/  FFMA.FTZ R180, R11, UR6, -R8.reuse ;  /* 0x000000060bb47c23 */ /* 0x100fe20008010808 */
[----:B------:R-:W-:Y:S01]  /*3ec0*/  ISETP.LT.OR P1, PT, R2, 0x1, P1 ;  /* 0x000000010200780c */ /* 0x000fe20000f21670 */
[--C-:B------:R-:W-:Y:S01]  /*3ed0*/  FFMA.FTZ R5, R25, UR6, -R8.reuse ;  /* 0x0000000619057c23 */ /* 0x100fe20008010808 */
[----:B------:R-:W-:Y:S01]  /*3ee0*/  ISETP.GT.AND P6, PT, R3, 0x79, !P6 ;  /* 0x000000790300780c */ /* 0x000fe200077c4270 */
[--C-:B------:R-:W-:Y:S01]  /*3ef0*/  FFMA.FTZ R7, R29, UR6, -R8.reuse ;  /* 0x000000061d077c23 */ /* 0x100fe20008010808 */
[----:B------:R-:W-:Y:S01]  /*3f00*/  FSEL R26, R26, -INF , !P1 ;  /* 0xff8000001a1a7808 */ /* 0x000fe20004800000 */
[--C-:B------:R-:W-:Y:S01]  /*3f10*/  FFMA.FTZ R41, R41, UR6, -R8.reuse ;  /* 0x0000000629297c23 */ /* 0x100fe20008010808 */
[----:B------:R-:W-:Y:S01]  /*3f20*/  ISETP.NE.AND P1, PT, R12, RZ, PT ;  /* 0x000000ff0c00720c */ /* 0x000fe20003f25270 */
[--C-:B------:R-:W-:Y:S01]  /*3f30*/  FFMA.FTZ R182, R28, UR6, -R8.reuse ;  /* 0x000000061cb67c23 */ /* 0x100fe20008010808 */
[----:B------:R-:W-:Y:S01]  /*3f40*/  FMNMX.FTZ R9, R26, R27, !PT ;  /* 0x0000001b1a097209 */ /* 0x000fe20007810000 */
[----:B------:R-:W-:Y:S01]  /*3f50*/  MUFU.EX2 R180, R180 ;  /* 0x000000b400b47308 */ /* 0x000fe20000000800 */
[----:B------:R-:W-:Y:S01]  /*3f60*/  ISETP.GT.AND P1, PT, R3, 0x68, !P1 ;  /* 0x000000680300780c */ /* 0x000fe20004f24270 */
[--C-:B------:R-:W-:Y:S01]  /*3f70*/  FFMA.FTZ R3, R53, UR6, -R8.reuse ;  /* 0x0000000635037c23 */ /* 0x100fe20008010808 */
[----:B------:R-:W-:Y:S01]  /*3f80*/  FMNMX.FTZ R4, R30, R9, !PT ;  /* 0x000000091e047209 */ /* 0x000fe20007810000 */
[--C-:B------:R-:W-:Y:S01]  /*3f90*/  FFMA.FTZ R176, R32, UR6, -R8.reuse ;  /* 0x0000000620b07c23 */ /* 0x100fe20008010808 */
[----:B------:R-:W-:Y:S01]  /*3fa0*/  ISETP.LT.OR P1, PT, R2, 0x69, P1 ;  /* 0x000000690200780c */ /* 0x000fe20000f21670 */
[--C-:B------:R-:W-:Y:S01]  /*3fb0*/  FFMA.FTZ R33, R33, UR6, -R8.reuse ;  /* 0x0000000621217c23 */ /* 0x100fe20008010808 */
[----:B------:R-:W-:Y:S01]  /*3fc0*/  FMNMX.FTZ R9, R31, R4, !PT ;  /* 0x000000041f097209 */ /* 0x000fe20007810000 */
[----:B------:R-:W0:Y:S01]  /*3fd0*/  MUFU.EX2 R5, R5 ;  /* 0x0000000500057308 */ /* 0x000e220000000800 */
[----:B------:R-:W-:Y:S01]  /*3fe0*/  FSEL R78, R78, -INF , !P1 ;  /* 0xff8000004e4e7808 */ /* 0x000fe20004800000 */
[--C-:B------:R-:W-:Y:S01]  /*3ff0*/  FFMA.FTZ R178, R36, UR6, -R8.reuse ;  /* 0x0000000624b27c23 */ /* 0x100fe20008010808 */
[----:B------:R-:W-:Y:S01]  /*4000*/  FMNMX.FTZ R4, R34, R9, !PT ;  /* 0x0000000922047209 */ /* 0x000fe20007810000 */
[--C-:B------:R-:W-:Y:S01]  /*4010*/  FFMA.FTZ R37, R37, UR6, -R8.reuse ;  /* 0x0000000625257c23 */ /* 0x100fe20008010808 */
[----:B------:R-:W-:Y:S01]  /*4020*/  ISETP.LT.OR P6, PT, R2, 0x7a, P6 ;  /* 0x0000007a0200780c */ /* 0x000fe200037c1670 */
[--C-:B------:R-:W-:Y:S01]  /*4030*/  FFMA.FTZ R172, R40, UR6, -R8.reuse ;  /* 0x0000000628ac7c23 */ /* 0x100fe20008010808 */
[----:B------:R-:W-:Y:S01]  /*4040*/  FMNMX.FTZ R11, R35, R4, !PT ;  /* 0x00000004230b7209 */ /* 0x000fe20007810000 */
[----:B------:R-:W1:Y:S01]  /*4050*/  MUFU.EX2 R182, R182 ;  /* 0x000000b600b67308 */ /* 0x000e620000000800 */
[----:B------:R-:W-:Y:S01]  /*4060*/  FSEL R87, R87, -INF , !P6 ;  /* 0xff80000057577808 */ /* 0x000fe20007000000 */
[--C-:B------:R-:W-:Y:S01]  /*4070*/  FFMA.FTZ R174, R44, UR6, -R8.reuse ;  /* 0x000000062cae7c23 */ /* 0x100fe20008010808 */
[----:B------:R-:W-:Y:S01]  /*4080*/  FMNMX.FTZ R4, R38, R11, !PT ;  /* 0x0000000b26047209 */ /* 0x000fe20007810000 */
[--C-:B------:R-:W-:Y:S01]  /*4090*/  FFMA.FTZ R45, R45, UR6, -R8.reuse ;  /* 0x000000062d2d7c23 */ /* 0x100fe20008010808 */
[--C-:B------:R-:W-:Y:S01]  /*40a0*/  FFMA.FTZ R168, R48, UR6, -R8.reuse ;  /* 0x0000000630a87c23 */ /* 0x100fe20008010808 */
[--C-:B------:R-:W-:Y:S01]  /*40b0*/  FFMA.FTZ R49, R49, UR6, -R8.reuse ;  /* 0x0000000631317c23 */ /* 0x100fe20008010808 */
[----:B------:R-:W-:Y:S01]  /*40c0*/  FMNMX.FTZ R11, R39, R4, !PT ;  /* 0x00000004270b7209 */ /* 0x000fe20007810000 */
[----:B------:R-:W2:Y:S01]  /*40d0*/  MUFU.EX2 R7, R7 ;  /* 0x0000000700077308 */ /* 0x000ea20000000800 */
[--C-:B------:R-:W-:Y:S01]  /*40e0*/  FFMA.FTZ R170, R52, UR6, -R8.reuse ;  /* 0x0000000634aa7c23 */ /* 0x100fe20008010808 */
[--C-:B------:R-:W-:Y:S01]  /*40f0*/  FFMA.FTZ R164, R56, UR6, -R8.reuse ;  /* 0x0000000638a47c23 */ /* 0x100fe20008010808 */
[----:B------:R-:W-:Y:S01]  /*4100*/  FMNMX.FTZ R4, R42, R11, !PT ;  /* 0x0000000b2a047209 */ /* 0x000fe20007810000 */
[--C-:B------:R-:W-:Y:S01]  /*4110*/  FFMA.FTZ R57, R57, UR6, -R8.reuse ;  /* 0x0000000639397c23 */ /* 0x100fe20008010808 */
[--C-:B------:R-:W-:Y:S01]  /*4120*/  FFMA.FTZ R166, R60, UR6, -R8.reuse ;  /* 0x000000063ca67c23 */ /* 0x100fe20008010808 */
[--C-:B------:R-:W-:Y:S01]  /*4130*/  FFMA.FTZ R160, R64, UR6, -R8.reuse ;  /* 0x0000000640a07c23 */ /* 0x100fe20008010808 */
[----:B------:R-:W-:Y:S01]  /*4140*/  FMNMX.FTZ R13, R43, R4, !PT ;  /* 0x000000042b0d7209 */ /* 0x000fe20007810000 */
[----:B------:R-:W3:Y:S01]  /*4150*/  MUFU.EX2 R176, R176 ;  /* 0x000000b000b07308 */ /* 0x000ee20000000800 */
[--C-:B------:R-:W-:Y:S01]  /*4160*/  FFMA.FTZ R162, R68, UR6, -R8.reuse ;  /* 0x0000000644a27c23 */ /* 0x100fe20008010808 */
[--C-:B------:R-:W-:Y:S01]  /*4170*/  FFMA.FTZ R156, R72, UR6, -R8.reuse ;  /* 0x00000006489c7c23 */ /* 0x100fe20008010808 */
[----:B------:R-:W-:Y:S01]  /*4180*/  FMNMX.FTZ R4, R46, R13, !PT ;  /* 0x0000000d2e047209 */ /* 0x000fe20007810000 */
[--C-:B------:R-:W-:Y:S01]  /*4190*/  FFMA.FTZ R158, R76, UR6, -R8.reuse ;  /* 0x000000064c9e7c23 */ /* 0x100fe20008010808 */
[--C-:B------:R-:W-:Y:S01]  /*41a0*/  FFMA.FTZ R152, R80, UR6, -R8.reuse ;  /* 0x0000000650987c23 */ /* 0x100fe20008010808 */
[----:B------:R-:W-:Y:S01]  /*41b0*/  FFMA.FTZ R154, R84, UR6, -R8 ;  /* 0x00000006549a7c23 */ /* 0x000fe20008010808 */
[----:B------:R-:W-:Y:S01]  /*41c0*/  FMNMX.FTZ R13, R47, R4, !PT ;  /* 0x000000042f0d7209 */ /* 0x000fe20007810000 */
[----:B------:R4:W5:Y:S03]  /*41d0*/  MUFU.EX2 R9, R33 ;  /* 0x0000002100097308 */ /* 0x0009660000000800 */
[----:B------:R-:W-:-:S04]  /*41e0*/  FMNMX.FTZ R4, R50, R13, !PT ;  /* 0x0000000d32047209 */ /* 0x000fc80007810000 */
[----:B------:R-:W-:Y:S01]  /*41f0*/  FMNMX.FTZ R15, R51, R4, !PT ;  /* 0x00000004330f7209 */ /* 0x000fe20007810000 */
[----:B------:R-:W-:Y:S01]  /*4200*/  MUFU.EX2 R13, R41 ;  /* 0x00000029000d7308 */ /* 0x000fe20000000800 */
[----:B----4-:R-:W-:Y:S02]  /*4210*/  FFMA.FTZ R33, R65, UR6, -R8 ;  /* 0x0000000641217c23 */ /* 0x010fe40008010808 */
[----:B------:R-:W-:-:S04]  /*4220*/  FMNMX.FTZ R4, R54, R15, !PT ;  /* 0x0000000f36047209 */ /* 0x000fc80007810000 */
[----:B------:R-:W-:Y:S01]  /*4230*/  FMNMX.FTZ R15, R55, R4, !PT ;  /* 0x00000004370f7209 */ /* 0x000fe20007810000 */
[----:B------:R-:W4:Y:S03]  /*4240*/  MUFU.EX2 R178, R178 ;  /* 0x000000b200b27308 */ /* 0x000f260000000800 */
[----:B------:R-:W-:-:S04]  /*4250*/  FMNMX.FTZ R4, R58, R15, !PT ;  /* 0x0000000f3a047209 */ /* 0x000fc80007810000 */
[----:B------:R-:W-:Y:S01]  /*4260*/  FMNMX.FTZ R21, R59, R4, !PT ;  /* 0x000000043b157209 */ /* 0x000fe20007810000 */
[----:B------:R0:W4:Y:S03]  /*4270*/  MUFU.EX2 R11, R37 ;  /* 0x00000025000b7308 */ /* 0x0001260000000800 */
[----:B------:R-:W-:-:S04]  /*4280*/  FMNMX.FTZ R4, R62, R21, !PT ;  /* 0x000000153e047209 */ /* 0x000fc80007810000 */
[----:B------:R-:W-:Y:S01]  /*4290*/  FMNMX.FTZ R21, R63, R4, !PT ;  /* 0x000000043f157209 */ /* 0x000fe20007810000 */
[----:B------:R-:W4:Y:S01]  /*42a0*/  MUFU.EX2 R172, R172 ;  /* 0x000000ac00ac7308 */ /* 0x000f220000000800 */
[----:B0-----:R-:W-:Y:S02]  /*42b0*/  FFMA.FTZ R37, R69, UR6, -R8 ;  /* 0x0000000645257c23 */ /* 0x001fe40008010808 */
        /* <DEDUP_REMOVED lines=9> */
[----:B0-----:R-:W-:Y:S02]  /*4350*/  FFMA.FTZ R45, R77, UR6, -R8 ;  /* 0x000000064d2d7c23 */ /* 0x001fe40008010808 */
[----:B------:R-:W-:-:S04]  /*4360*/  FMNMX.FTZ R4, R78, R25, !PT ;  /* 0x000000194e047209 */ /* 0x000fc80007810000 */
[----:B------:R-:W-:Y:S01]  /*4370*/  FMNMX.FTZ R25, R79, R4, !PT ;  /* 0x000000044f197209 */ /* 0x000fe20007810000 */
[----:B------:R0:W-:Y:S03]  /*4380*/  MUFU.EX2 R21, R49 ;  /* 0x0000003100157308 */ /* 0x0001e60000000800 */
[----:B------:R-:W-:-:S04]  /*4390*/  FMNMX.FTZ R4, R82, R25, !PT ;  /* 0x0000001952047209 */ /* 0x000fc80007810000 */
[----:B------:R-:W-:Y:S01]  /*43a0*/  FMNMX.FTZ R29, R83, R4, !PT ;  /* 0x00000004531d7209 */ /* 0x000fe20007810000 */
[----:B------:R-:W-:Y:S01]  /*43b0*/  MUFU.EX2 R170, R170 ;  /* 0x000000aa00aa7308 */ /* 0x000fe20000000800 */
[--C-:B0-----:R-:W-:Y:S02]  /*43c0*/  FFMA.FTZ R49, R81, UR6, -R8.reuse ;  /* 0x0000000651317c23 */ /* 0x101fe40008010808 */
[----:B------:R-:W-:Y:S01]  /*43d0*/  FMNMX.FTZ R2, R86, R29, !PT ;  /* 0x0000001d56027209 */ /* 0x000fe20007810000 */
[----:B------:R-:W-:-:S03]  /*43e0*/  FFMA.FTZ R29, R61, UR6, -R8 ;  /* 0x000000063d1d7c23 */ /* 0x000fc60008010808 */
[----:B------:R-:W-:Y:S01]  /*43f0*/  FMNMX.FTZ R2, R87, R2, !PT ;  /* 0x0000000257027209 */ /* 0x000fe20007810000 */
[----:B------:R-:W-:Y:S04]  /*4400*/  MUFU.EX2 R3, R3 ;  /* 0x0000000300037308 */ /* 0x000fe80000000800 */
[----:B------:R-:W0:Y:S04]  /*4410*/  SHFL.BFLY PT, R41, R2, 0x2, 0x1f ;  /* 0x0c401f0002297f89 */ /* 0x000e2800000e0000 */
        /* <DEDUP_REMOVED lines=10> */
[----:B0-----:R-:W-:Y:S01]  /*44c0*/  FMNMX.FTZ R4, R6, R53, !PT ;  /* 0x0000003506047209 */ /* 0x001fe20007810000 */
[----:B------:R-:W-:-:S03]  /*44d0*/  FFMA.FTZ R53, R85, UR6, -R8 ;  /* 0x0000000655357c23 */ /* 0x000fc60008010808 */
[C---:B------:R-:W-:Y:S01]  /*44e0*/  FSETP.NEU.FTZ.AND P1, PT, R4.reuse, -INF , PT ;  /* 0xff8000000400780b */ /* 0x040fe20003f3d000 */
[----:B------:R-:W-:Y:S02]  /*44f0*/  FMUL.FTZ R2, R4, UR6 ;  /* 0x0000000604027c20 */ /* 0x000fe40008410000 */
[----:B------:R-:W-:Y:S03]  /*4500*/  MUFU.EX2 R37, R37 ;  /* 0x0000002500257308 */ /* 0x000fe60000000800 */
[----:B------:R-:W-:Y:S02]  /*4510*/  FSEL R14, R2, RZ, P1 ;  /* 0x000000ff020e7208 */ /* 0x000fe40000800000 */
[----:B------:R-:W-:-:S03]  /*4520*/  PLOP3.LUT P1, PT, PT, PT, UP0, 0x40, 0x0 ;  /* 0x000000000000781c */ /* 0x000fc60003f2e808 */
        /* <DEDUP_REMOVED lines=17> */
[----:B-----5:R-:W-:Y:S01]  /*4640*/  FADD.FTZ R27, R9, R24 ;  /* 0x00000018091b7221 */ /* 0x020fe20000010000 */
[--C-:B------:R-:W-:Y:S01]  /*4650*/  FFMA.FTZ R47, R47, UR6, -R14.reuse ;  /* 0x000000062f2f7c23 */ /* 0x100fe2000801080e */
[--C-:B------:R-:W-:Y:S01]  /*4660*/  FFMA.FTZ R50, R50, UR6, -R14.reuse ;  /* 0x0000000632327c23 */ /* 0x100fe2000801080e */
[--C-:B------:R-:W-:Y:S01]  /*4670*/  FFMA.FTZ R51, R51, UR6, -R14.reuse ;  /* 0x0000000633337c23 */ /* 0x100fe2000801080e */
[----:B----4-:R-:W-:Y:S01]  /*4680*/  FADD.FTZ R24, R178, R27 ;  /* 0x0000001bb2187221 */ /* 0x010fe20000010000 */
[----:B------:R-:W1:Y:S01]  /*4690*/  MUFU.EX2 R183, R183 ;  /* 0x000000b700b77308 */ /* 0x000e620000000800 */
[--C-:B------:R-:W-:Y:S01]  /*46a0*/  FFMA.FTZ R54, R54, UR6, -R14.reuse ;  /* 0x0000000636367c23 */ /* 0x100fe2000801080e */
[----:B------:R-:W-:Y:S01]  /*46b0*/  FFMA.FTZ R55, R55, UR6, -R14 ;  /* 0x0000000637377c23 */ /* 0x000fe2000801080e */
[----:B------:R-:W-:Y:S01]  /*46c0*/  FADD.FTZ R27, R11, R24 ;  /* 0x000000180b1b7221 */ /* 0x000fe20000010000 */
[--C-:B------:R-:W-:Y:S01]  /*46d0*/  FFMA.FTZ R58, R58, UR6, -R14.reuse ;  /* 0x000000063a3a7c23 */ /* 0x100fe2000801080e */
[--C-:B------:R-:W-:Y:S01]  /*46e0*/  FFMA.FTZ R59, R59, UR6, -R14.reuse ;  /* 0x000000063b3b7c23 */ /* 0x100fe2000801080e */
[--C-:B------:R-:W-:Y:S01]  /*46f0*/  FFMA.FTZ R62, R62, UR6, -R14.reuse ;  /* 0x000000063e3e7c23 */ /* 0x100fe2000801080e */
[----:B------:R-:W-:Y:S01]  /*4700*/  FADD.FTZ R24, R172, R27 ;  /* 0x0000001bac187221 */ /* 0x000fe20000010000 */
[----:B------:R-:W2:Y:S01]  /*4710*/  MUFU.EX2 R6, R6 ;  /* 0x0000000600067308 */ /* 0x000ea20000000800 */
[----:B------:R-:W-:Y:S01]  /*4720*/  F2FP.BF16.F32.PACK_AB R180, R5, R180 ;  /* 0x000000b405b4723e */ /* 0x000fe200000010ff */
[----:B------:R-:W-:Y:S01]  /*4730*/  FFMA.FTZ R63, R63, UR6, -R14 ;  /* 0x000000063f3f7c23 */ /* 0x000fe2000801080e */
[----:B------:R-:W-:Y:S01]  /*4740*/  FADD.FTZ R27, R13, R24 ;  /* 0x000000180d1b7221 */ /* 0x000fe20000010000 */
[----:B0-----:R-:W-:Y:S01]  /*4750*/  FADD.FTZ R24, R181, R2 ;  /* 0x00000002b5187221 */ /* 0x001fe20000010000 */
[----:B------:R-:W-:Y:S01]  /*4760*/  F2FP.BF16.F32.PACK_AB R182, R7, R182 ;  /* 0x000000b607b6723e */ /* 0x000fe200000010ff */
[----:B------:R-:W-:Y:S01]  /*4770*/  FFMA.FTZ R66, R66, UR6, -R14 ;  /* 0x0000000642427c23 */ /* 0x000fe2000801080e */
[----:B------:R-:W-:Y:S01]  /*4780*/  FADD.FTZ R26, R174, R27 ;  /* 0x0000001bae1a7221 */ /* 0x000fe20000010000 */
[----:B------:R-:W0:Y:S01]  /*4790*/  MUFU.EX2 R177, R177 ;  /* 0x000000b100b17308 */ /* 0x000e220000000800 */
[----:B-1----:R-:W-:Y:S01]  /*47a0*/  FADD.FTZ R27, R183, R24 ;  /* 0x00000018b71b7221 */ /* 0x002fe20000010000 */
[----:B------:R-:W-:Y:S01]  /*47b0*/  FFMA.FTZ R67, R67, UR6, -R14 ;  /* 0x0000000643437c23 */ /* 0x000fe2000801080e */
[----:B------:R-:W-:Y:S01]  /*47c0*/  FADD.FTZ R31, R15, R26 ;  /* 0x0000001a0f1f7221 */ /* 0x000fe20000010000 */
[--C-:B------:R-:W-:Y:S01]  /*47d0*/  FFMA.FTZ R70, R70, UR6, -R14.reuse ;  /* 0x0000000646467c23 */ /* 0x100fe2000801080e */
[--C-:B------:R-:W-:Y:S01]  /*47e0*/  FFMA.FTZ R71, R71, UR6, -R14.reuse ;  /* 0x0000000647477c23 */ /* 0x100fe2000801080e */
[--C-:B------:R-:W-:Y:S01]  /*47f0*/  FFMA.FTZ R74, R74, UR6, -R14.reuse ;  /* 0x000000064a4a7c23 */ /* 0x100fe2000801080e */
[----:B------:R-:W-:Y:S01]  /*4800*/  FADD.FTZ R26, R168, R31 ;  /* 0x0000001fa81a7221 */ /* 0x000fe20000010000 */
[----:B------:R-:W1:Y:S01]  /*4810*/  MUFU.EX2 R8, R8 ;  /* 0x0000000800087308 */ /* 0x000e620000000800 */
[----:B--2---:R-:W-:Y:S01]  /*4820*/  FADD.FTZ R24, R6, R27 ;  /* 0x0000001b06187221 */ /* 0x004fe20000010000 */
[----:B------:R-:W-:Y:S01]  /*4830*/  FFMA.FTZ R75, R75, UR6, -R14 ;  /* 0x000000064b4b7c23 */ /* 0x000fe2000801080e */
[----:B------:R-:W-:Y:S01]  /*4840*/  FADD.FTZ R31, R21, R26 ;  /* 0x0000001a151f7221 */ /* 0x000fe20000010000 */
[--C-:B------:R-:W-:Y:S01]  /*4850*/  FFMA.FTZ R78, R78, UR6, -R14.reuse ;  /* 0x000000064e4e7c23 */ /* 0x100fe2000801080e */
[--C-:B------:R-:W-:Y:S01]  /*4860*/  FFMA.FTZ R79, R79, UR6, -R14.reuse ;  /* 0x000000064f4f7c23 */ /* 0x100fe2000801080e */
[----:B------:R-:W-:Y:S01]  /*4870*/  FFMA.FTZ R82, R82, UR6, -R14 ;  /* 0x0000000652527c23 */ /* 0x000fe2000801080e */
[----:B------:R-:W-:Y:S01]  /*4880*/  FADD.FTZ R26, R170, R31 ;  /* 0x0000001faa1a7221 */ /* 0x000fe20000010000 */
[----:B------:R-:W2:Y:S01]  /*4890*/  MUFU.EX2 R179, R179 ;  /* 0x000000b300b37308 */ /* 0x000ea20000000800 */
[----:B0-----:R-:W-:Y:S01]  /*48a0*/  FADD.FTZ R27, R177, R24 ;  /* 0x00000018b11b7221 */ /* 0x001fe20000010000 */
[C---:B------:R-:W-:Y:S01]  /*48b0*/  F2FP.BF16.F32.PACK_AB R170, R3.reuse, R170 ;  /* 0x000000aa03aa723e */ /* 0x040fe200000010ff */
[----:B------:R-:W-:Y:S01]  /*48c0*/  FADD.FTZ R31, R3, R26 ;  /* 0x0000001a031f7221 */ /* 0x000fe20000010000 */
[--C-:B------:R-:W-:Y:S01]  /*48d0*/  FFMA.FTZ R83, R83, UR6, -R14.reuse ;  /* 0x0000000653537c23 */ /* 0x100fe2000801080e */
[----:B------:R-:W-:Y:S01]  /*48e0*/  F2FP.BF16.F32.PACK_AB R181, R2, R181 ;  /* 0x000000b502b5723e */ /* 0x000fe200000010ff */
[--C-:B------:R-:W-:Y:S01]  /*48f0*/  FFMA.FTZ R86, R86, UR6, -R14.reuse ;  /* 0x0000000656567c23 */ /* 0x100fe2000801080e */
[----:B------:R-:W-:Y:S01]  /*4900*/  FADD.FTZ R26, R164, R31 ;  /* 0x0000001fa41a7221 */ /* 0x000fe20000010000 */
[----:B------:R-:W0:Y:S01]  /*4910*/  MUFU.EX2 R10, R10 ;  /* 0x0000000a000a7308 */ /* 0x000e220000000800 */
[C---:B-1----:R-:W-:Y:S01]  /*4920*/  FADD.FTZ R24, R8.reuse, R27 ;  /* 0x0000001b08187221 */ /* 0x042fe20000010000 */
[----:B------:R-:W-:Y:S01]  /*4930*/  FFMA.FTZ R14, R87, UR6, -R14 ;  /* 0x00000006570e7c23 */ /* 0x000fe2000801080e */
[----:B------:R-:W-:Y:S01]  /*4940*/  FADD.FTZ R31, R25, R26 ;  /* 0x0000001a191f7221 */ /* 0x000fe20000010000 */
[----:B------:R-:W-:Y:S01]  /*4950*/  F2FP.BF16.F32.PACK_AB R177, R8, R177 ;  /* 0x000000b108b1723e */ /* 0x000fe200000010ff */
[----:B------:R-:W-:Y:S01]  /*4960*/  VIADD R8, R90, 0xfffffffe ;  /* 0xfffffffe5a087836 */ /* 0x000fe20000000000 */
[----:B------:R-:W-:Y:S01]  /*4970*/  F2FP.BF16.F32.PACK_AB R176, R9, R176 ;  /* 0x000000b009b0723e */ /* 0x000fe200000010ff */
[----:B------:R-:W-:Y:S01]  /*4980*/  FADD.FTZ R26, R166, R31 ;  /* 0x0000001fa61a7221 */ /* 0x000fe20000010000 */
[----:B------:R-:W1:Y:S01]  /*4990*/  MUFU.EX2 R173, R173 ;  /* 0x000000ad00ad7308 */ /* 0x000e620000000800 */
[----:B--2---:R-:W-:Y:S01]  /*49a0*/  FADD.FTZ R27, R179, R24 ;  /* 0x00000018b31b7221 */ /* 0x004fe20000010000 */
[----:B------:R-:W-:Y:S01]  /*49b0*/  F2FP.BF16.F32.PACK_AB R178, R11, R178 ;  /* 0x000000b20bb2723e */ /* 0x000fe200000010ff */
[----:B------:R-:W-:Y:S01]  /*49c0*/  FADD.FTZ R31, R29, R26 ;  /* 0x0000001a1d1f7221 */ /* 0x000fe20000010000 */
[----:B------:R-:W-:-:S02]  /*49d0*/  F2FP.BF16.F32.PACK_AB R172, R13, R172 ;  /* 0x000000ac0dac723e */ /* 0x000fc400000010ff */
[----:B------:R-:W-:Y:S02]  /*49e0*/  F2FP.BF16.F32.PACK_AB R174, R15, R174 ;  /* 0x000000ae0fae723e */ /* 0x000fe400000010ff */
[----:B------:R-:W2:Y:S01]  /*49f0*/  MUFU.EX2 R12, R12 ;  /* 0x0000000c000c7308 */ /* 0x000ea20000000800 */
[----:B0-----:R-:W-:Y:S01]  /*4a00*/  FADD.FTZ R24, R10, R27 ;  /* 0x0000001b0a187221 */ /* 0x001fe20000010000 */
[----:B------:R-:W-:Y:S02]  /*4a10*/  F2FP.BF16.F32.PACK_AB R168, R21, R168 ;  /* 0x000000a815a8723e */ /* 0x000fe400000010ff */
[----:B------:R-:W-:Y:S02]  /*4a20*/  F2FP.BF16.F32.PACK_AB R164, R25, R164 ;  /* 0x000000a419a4723e */ /* 0x000fe400000010ff */
[----:B------:R-:W-:Y:S02]  /*4a30*/  F2FP.BF16.F32.PACK_AB R166, R29, R166 ;  /* 0x000000a61da6723e */ /* 0x000fe400000010ff */
[----:B------:R-:W0:Y:S01]  /*4a40*/  MUFU.EX2 R175, R175 ;  /* 0x000000af00af7308 */ /* 0x000e220000000800 */
[----:B-1----:R-:W-:Y:S01]  /*4a50*/  FADD.FTZ R27, R173, R24 ;  /* 0x00000018ad1b7221 */ /* 0x002fe20000010000 */
[----:B------:R-:W-:-:S02]  /*4a60*/  F2FP.BF16.F32.PACK_AB R183, R6, R183 ;  /* 0x000000b706b7723e */ /* 0x000fc400000010ff */
[----:B------:R-:W-:-:S04]  /*4a70*/  F2FP.BF16.F32.PACK_AB R179, R10, R179 ;  /* 0x000000b30ab3723e */ /* 0x000fc800000010ff */
        /* <DEDUP_REMOVED lines=9> */
[----:B-1----:R-:W-:Y:S01]  /*4b10*/  FADD.FTZ R27, R20, R27 ;  /* 0x0000001b141b7221 */ /* 0x002fe20000010000 */
[----:B------:R-:W-:Y:S01]  /*4b20*/  FADD.FTZ R26, R162, R31 ;  /* 0x0000001fa21a7221 */ /* 0x000fe20000010000 */
[C---:B------:R-:W-:Y:S02]  /*4b30*/  F2FP.BF16.F32.PACK_AB R162, R37.reuse, R162 ;  /* 0x000000a225a2723e */ /* 0x040fe400000010ff */
[----:B------:R-:W-:Y:S01]  /*4b40*/  F2FP.BF16.F32.PACK_AB R175, R20, R175 ;  /* 0x000000af14af723e */ /* 0x000fe200000010ff */
[----:B------:R-:W-:Y:S02]  /*4b50*/  FADD.FTZ R7, R37, R26 ;  /* 0x0000001a25077221 */ /* 0x000fe40000010000 */
        /* <DEDUP_REMOVED lines=63> */
[----:B0-----:R-:W-:-:S04]  /*4f50*/  FADD.FTZ R2, R86, R5 ;  /* 0x0000000556027221 */ /* 0x001fc80000010000 */
[C---:B-1----:R-:W-:Y:S01]  /*4f60*/  FADD.FTZ R2, R155.reuse, R2 ;  /* 0x000000029b027221 */ /* 0x042fe20000010000 */
[----:B------:R-:W-:Y:S01]  /*4f70*/  F2FP.BF16.F32.PACK_AB R155, R155, R86 ;  /* 0x000000569b9b723e */ /* 0x000fe200000010ff */
        /* <DEDUP_REMOVED lines=14> */
.L_x_7817:
[----:B------:R-:W-:Y:S02]  /*5060*/  ULDC UR19, c[0x0][0x9e4] ;  /* 0x0002790000137ab9 */ /* 0x000fe40000000800 */
[----:B------:R-:W-:-:S11]  /*5070*/  UISETP.NE.AND UP0, UPT, UR19, 0x1, UPT ;  /* 0x000000011300788c */ /* 0x000fd6000bf05270 */
[----:B------:R-:W-:Y:S02]  /*5080*/  @UP0 ULDC.64 UR10, c[0x0][0x9e8] ;  /* 0x00027a00000a0ab9 */ /* 0x000fe40000000a00 */
[----:B------:R-:W-:-:S04]  /*5090*/  UIMAD.WIDE.U32 UR14, UR18, UR10, URZ ;  /* 0x0000000a120e72a5 */ /* 0x000fc8000f8e003f */
[----:B------:R-:W-:-:S12]  /*50a0*/  @UP0 USHF.R.U32.HI UR18, URZ, UR11, UR15 ;  /* 0x0000000b3f120299 */ /* 0x000fd8000801160f */
.L_x_7818:
[----:B------:R-:W-:-:S04]  /*50b0*/  UIMAD UR18, UR18, UR19, UR19 ;  /* 0x00000013121272a4 */ /* 0x000fc8000f8e0213 */
[----:B------:R-:W-:-:S04]  /*50c0*/  UISETP.LT.AND UP0, UPT, UR7, UR18, UPT ;  /* 0x000000120700728c */ /* 0x000fc8000bf01270 */
[----:B------:R-:W-:-:S12]  /*50d0*/  USEL UR7, UR7, UR18, UP0 ;  /* 0x0000001207077287 */ /* 0x000fd80008000000 */
.L_x_7816:
[----:B------:R-:W-:Y:S01]  /*50e0*/  USHF.R.S32.HI UR10, URZ, 0x1f, UR7 ;  /* 0x0000001f3f0a7899 */ /* 0x000fe20008011407 */
[----:B------:R-:W-:Y:S02]  /*50f0*/  CS2R R150, SRZ ;  /* 0x0000000000967805 */ /* 0x000fe4000001ff00 */
[----:B------:R-:W-:Y:S02]  /*5100*/  CS2R R148, SRZ ;  /* 0x0000000000947805 */ /* 0x000fe4000001ff00 */
[----:B------:R-:W-:Y:S01]  /*5110*/  CS2R R146, SRZ ;  /* 0x0000000000927805 */ /* 0x000fe2000001ff00 */
        /* <DEDUP_REMOVED lines=39> */
[----:B------:R-:W-:Y:S01]  /*5390*/  IMAD.MOV.U32 R151, RZ, RZ, RZ ;  /* 0x000000ffff977224 */ /* 0x000fe200078e00ff */
[----:B------:R-:W-:Y:S01]  /*53a0*/  ULDC UR51, c[0x0][0x9e4] ;  /* 0x0002790000337ab9 */ /* 0x000fe20000000800 */
[----:B------:R-:W-:Y:S01]  /*53b0*/  ULDC UR59, c[0x0][0x9dc] ;  /* 0x00027700003b7ab9 */ /* 0x000fe20000000800 */
[----:B------:R-:W-:Y:S01]  /*53c0*/  ULDC UR58, c[0x0][0x988] ;  /* 0x00026200003a7ab9 */ /* 0x000fe20000000800 */
[----:B------:R-:W-:-:S05]  /*53d0*/  ULDC UR60, c[0x0][0x9e0] ;  /* 0x00027800003c7ab9 */ /* 0x000fca0000000800 */
.L_x_7838:
[----:B------:R-:W-:Y:S01]  /*53e0*/  ISETP.NE.AND P2, PT, RZ, UR49, PT ;  /* 0x00000031ff007c0c */ /* 0x000fe2000bf45270 */
[----:B------:R-:W-:-:S04]  /*53f0*/  UISETP.NE.AND UP0, UPT, UR45, 0x1, UPT ;  /* 0x000000012d00788c */ /* 0x000fc8000bf05270 */
[----:B------:R-:W-:-:S04]  /*5400*/  USEL UR39, URZ, 0x1, UP0 ;  /* 0x000000013f277887 */ /* 0x000fc80008000000 */
[----:B------:R-:W-:-:S04]  /*5410*/  ULOP3.LUT UR39, UR44, UR39, URZ, 0x3c, !UPT ;  /* 0x000000272c277292 */ /* 0x000fc8000f8e3c3f */
[----:B------:R-:W-:Y:S08]  /*5420*/  @P2 BRA `(.L_x_7820) ;  /* 0x0000000000382947 */ /* 0x000ff00003800000 */
[----:B------:R-:W-:Y:S05]  /*5430*/  @!P0 BRA `(.L_x_7821) ;  /* 0x0000000000048947 */ /* 0x000fea0003800000 */
[----:B------:R-:W-:Y:S01]  /*5440*/  BPT.TRAP 0x1 ;  /* 0x000000040000795c */ /* 0x000fe20000300000 */
.L_x_7821:
        /* <DEDUP_REMOVED lines=9> */
.L_x_7822:
[----:B-1----:R-:W-:Y:S05]  /*54e0*/  @P1 BRA `(.L_x_7820) ;  /* 0x0000000000081947 */ /* 0x002fea0003800000 */
[----:B------:R-:W1:Y:S02]  /*54f0*/  SYNCS.PHASECHK.TRANS64.TRYWAIT P1, [UR6+0x28830], R0 ;  /* 0x02883000ff0075a7 */ /* 0x000e640008020146 */
[----:B-1----:R-:W-:Y:S05]  /*5500*/  @!P1 BRA `(.L_x_7823) ;  /* 0x00000124003c9947 */ /* 0x002fea0003800000 */
.L_x_7820:
[----:B------:R-:W2:Y:S01]  /*5510*/  S2R R4, SR_TID.X ;  /* 0x0000000000047919 */ /* 0x000ea20000002100 */
        /* <DEDUP_REMOVED lines=14> */
[----:B------:R-:W-:Y:S01]  /*5600*/  UMOV UR34, UR30 ;  /* 0x0000001e00227c82 */ /* 0x000fe20008000000 */
[----:B------:R-:W-:Y:S02]  /*5610*/  UIADD3 UR14, UR30, 0x6, URZ ;  /* 0x000000061e0e7890 */ /* 0x000fe4000fffe03f */
[----:B------:R-:W-:-:S02]  /*5620*/  UIADD3 UR18, UR30, 0x400, URZ ;  /* 0x000004001e127890 */ /* 0x000fc4000fffe03f */
[----:B------:R-:W-:Y:S02]  /*5630*/  UIADD3 UR22, UR30, 0x402, URZ ;  /* 0x000004021e167890 */ /* 0x000fe4000fffe03f */
[----:B------:R-:W-:Y:S02]  /*5640*/  UIADD3 UR26, UR30, 0x404, URZ ;  /* 0x000004041e1a7890 */ /* 0x000fe4000fffe03f */
[----:B------:R-:W-:Y:S01]  /*5650*/  UIADD3 UR30, UR30, 0x406, URZ ;  /* 0x000004061e1e7890 */ /* 0x000fe2000fffe03f */
[----:B--2---:R-:W-:-:S05]  /*5660*/  SHF.R.U32.HI R4, RZ, 0x7, R4 ;  /* 0x00000007ff047819 */ /* 0x004fca0000011604 */
[----:B01----:R-:W-:-:S05]  /*5670*/  VIADD R0, R4, 0x8 ;  /* 0x0000000804007836 */ /* 0x003fca0000000000 */
        /* <DEDUP_REMOVED lines=28> */
.L_x_7825:
[----:B------:R-:W-:Y:S01]  /*5840*/  ULEA UR6, UR45, UR40, 0x3 ;  /* 0x000000282d067291 */ /* 0x000fe2000f8e183f */
[----:B------:R-:W-:-:S05]  /*5850*/  IMAD.U32 R0, RZ, RZ, UR44 ;  /* 0x0000002cff007e24 */ /* 0x000fca000f8e00ff */
[----:B------:R-:W-:-:S04]  /*5860*/  SHF.L.U32 R0, R0, 0x1f, RZ ;  /* 0x0000001f00007819 */ /* 0x000fc800000006ff */
[----:B------:R0:W1:Y:S01]  /*5870*/  SYNCS.PHASECHK.TRANS64.TRYWAIT P1, [UR6+0x28850], R0 ;  /* 0x02885000ff0075a7 */ /* 0x0000620008020146 */
[----:B------:R-:W-:Y:S05]  /*5880*/  @!P0 BRA `(.L_x_7826) ;  /* 0x0000000000048947 */ /* 0x000fea0003800000 */
[----:B------:R-:W-:Y:S01]  /*5890*/  BPT.TRAP 0x1 ;  /* 0x000000040000795c */ /* 0x000fe20000300000 */
.L_x_7826:
[----:B-1----:R-:W-:Y:S05]  /*58a0*/  @P1 BRA `(.L_x_7824) ;  /* 0x0000000000081947 */ /* 0x002fea0003800000 */
[----:B------:R-:W1:Y:S02]  /*58b0*/  SYNCS.PHASECHK.TRANS64.TRYWAIT P1, [UR6+0x28850], R0 ;  /* 0x02885000ff0075a7 */ /* 0x000e640008020146 */
[----:B-1----:R-:W-:Y:S05]  /*58c0*/  @!P1 BRA `(.L_x_7827) ;  /* 0x0000012000649947 */ /* 0x002fea0003800000 */
.L_x_7824:
[----:B------:R-:W-:Y:S01]  /*58d0*/  UIADD3 UR6, UR40, 0x400, URZ ;  /* 0x0000040028067890 */ /* 0x000fe2000fffe03f */
[----:B------:R-:W-:Y:S01]  /*58e0*/  WARPGROUP.ARRIVE ;  /* 0x00000000000079c5 */ /* 0x000fe20000000000 */
[----:B------:R-:W-:-:S05]  /*58f0*/  UMOV UR7, 0x40000040 ;  /* 0x4000004000077882 */ /* 0x000fca0000000000 */
[----:B------:R-:W2:Y:S01]  /*5900*/  S2R R4, SR_TID.X ;  /* 0x0000000000047919 */ /* 0x000ea20000002100 */
        /* <DEDUP_REMOVED lines=8> */
[----:B--2---:R-:W-:-:S04]  /*5990*/  SHF.R.U32.HI R4, RZ, 0x7, R4 ;  /* 0x00000007ff047819 */ /* 0x004fc80000011604 */
[----:B01----:R-:W-:Y:S01]  /*59a0*/  IADD3 R0, -R4, 0xb, RZ ;  /* 0x0000000b04007810 */ /* 0x003fe20007ffe1ff */
[----:B------:R-:W-:Y:S02]  /*59b0*/  WARPGROUP.DEPBAR.LE gsb0, 0x0 ;  /* 0x00008000000079c5 */ /* 0x000fe40000010000 */
[----:B------:R-:W-:-:S06]  /*59c0*/  WARPGROUP.ARRIVE ;  /* 0x00000000000079c5 */ /* 0x000fcc0000000000 */
        /* <DEDUP_REMOVED lines=35> */
.L_x_7828:
[----:B------:R-:W-:Y:S01]  /*5c00*/  UISETP.NE.AND UP1, UPT, UR50, URZ, UPT ;  /* 0x0000003f3200728c */ /* 0x000fe2000bf25270 */
[----:B0-----:R-:W-:Y:S01]  /*5c10*/  VIADD R0, R17, UR46 ;  /* 0x0000002e11007c36 */ /* 0x001fe20008000000 */
[----:B------:R-:W-:Y:S01]  /*5c20*/  ULEA UR6, UR38, UR40, 0x3 ;  /* 0x0000002826067291 */ /* 0x000fe2000f8e183f */
[----:B------:R-:W-:Y:S01]  /*5c30*/  IMAD.SHL.U32 R9, R8, 0x80, RZ ;  /* 0x0000008008097824 */ /* 0x000fe200078e00ff */
[----:B------:R-:W-:Y:S01]  /*5c40*/  UISETP.NE.AND UP0, UPT, UR43, URZ, UPT ;  /* 0x0000003f2b00728c */ /* 0x000fe2000bf05270 */
[----:B------:R-:W-:Y:S01]  /*5c50*/  IMAD.U32 R11, RZ, RZ, UR42 ;  /* 0x0000002aff0b7e24 */ /* 0x000fe2000f8e00ff */
[----:B------:R-:W-:Y:S01]  /*5c60*/  PLOP3.LUT P1, PT, PT, PT, UP1, 0x80, 0x0 ;  /* 0x000000000000781c */ /* 0x000fe20003f2f018 */
[----:B------:R-:W-:Y:S01]  /*5c70*/  UIADD3 UR6, UR6, 0x28840, URZ ;  /* 0x0002884006067890 */ /* 0x000fe2000fffe03f */
[----:B------:R-:W-:-:S03]  /*5c80*/  PLOP3.LUT P2, PT, PT, PT, UP1, 0x80, 0x0 ;  /* 0x000000000000781c */ /* 0x000fc60003f4f018 */
[----:B------:R-:W-:Y:S01]  /*5c90*/  @UP1 ULDC UR7, c[0x0][0x44c] ;  /* 0x0001130000071ab9 */ /* 0x000fe20000000800 */
[----:B------:R-:W-:-:S07]  /*5ca0*/  UPRMT UR6, UR53, 0x654, UR6 ;  /* 0x0000065435067896 */ /* 0x000fce0008000006 */
[----:B------:R-:W-:Y:S01]  /*5cb0*/  @P1 IMAD.HI.U32 R4, R0, UR7, RZ ;  /* 0x0000000700041c27 */ /* 0x000fe2000f8e00ff */
[----:B------:R-:W-:Y:S01]  /*5cc0*/  @UP1 ULDC UR7, c[0x0][0x450] ;  /* 0x0001140000071ab9 */ /* 0x000fe20000000800 */
[----:B------:R-:W-:Y:S01]  /*5cd0*/  PLOP3.LUT P1, PT, PT, PT, UP0, 0x40, 0x0 ;  /* 0x000000000000781c */ /* 0x000fe20003f2e808 */
[----:B------:R-:W-:Y:S01]  /*5ce0*/  SYNCS.ARRIVE.TRANS64.RED.A1T0 RZ, [UR6], RZ ;  /* 0x000000ffffff79a7 */ /* 0x000fe20008100406 */
[----:B------:R-:W-:Y:S01]  /*5cf0*/  ULOP3.LUT UR6, URZ, UR59, URZ, 0x33, !UPT ;  /* 0x0000003b3f067292 */ /* 0x000fe2000f8e333f */
[----:B------:R-:W-:Y:S02]  /*5d00*/  @P2 SHF.R.U32.HI R0, RZ, UR7, R4 ;  /* 0x00000007ff002c19 */ /* 0x000fe40008011604 */
[----:B------:R-:W-:-:S03]  /*5d10*/  IADD3 R4, -R16, 0x1, -R9 ;  /* 0x0000000110047810 */ /* 0x000fc60007ffe909 */
[----:B------:R-:W0:Y:S01]  /*5d20*/  SHFL.IDX PT, R5, R0, RZ, 0x1c1f ;  /* 0x001c1fff00057589 */ /* 0x000e2200000e0000 */
[----:B------:R-:W-:-:S05]  /*5d30*/  IADD3 R4, -R11, UR41, R4 ;  /* 0x000000290b047c10 */ /* 0x000fca000fffe104 */
[C---:B------:R-:W-:Y:S02]  /*5d40*/  VIADD R14, R4.reuse, UR60 ;  /* 0x0000003c040e7c36 */ /* 0x040fe40008000000 */
[----:B------:R-:W-:Y:S02]  /*5d50*/  VIADD R20, R4, UR6 ;  /* 0x0000000604147c36 */ /* 0x000fe40008000000 */
[--C-:B0-----:R-:W-:Y:S02]  /*5d60*/  IMAD.IADD R10, R14, 0x1, R5.reuse ;  /* 0x000000010e0a7824 */ /* 0x101fe400078e0205 */
[----:B------:R-:W-:Y:S01]  /*5d70*/  IMAD.IADD R11, R20, 0x1, R5 ;  /* 0x00000001140b7824 */ /* 0x000fe200078e0205 */
        /* <DEDUP_REMOVED lines=14> */
.L_x_7831:
[----:B------:R-:W-:-:S05]  /*5e60*/  IMAD.U32 R15, RZ, RZ, UR51 ;  /* 0x00000033ff0f7e24 */ /* 0x000fca000f8e00ff */
[----:B------:R-:W-:-:S13]  /*5e70*/  ISETP.NE.AND P1, PT, R15, 0x1, PT ;  /* 0x000000010f00780c */ /* 0x000fda0003f25270 */
[----:B------:R-:W0:Y:S02]  /*5e80*/  @P1 LDC.64 R4, c[0x0][0x9e8] ;  /* 0x00027a00ff041b82 */ /* 0x000e240000000a00 */
[----:B0-----:R-:W-:-:S05]  /*5e90*/  @P1 IMAD.HI.U32 R4, R12, R4, RZ ;  /* 0x000000040c041227 */ /* 0x001fca00078e00ff */
[----:B------:R-:W-:-:S07]  /*5ea0*/  @P1 SHF.R.U32.HI R12, RZ, R5, R4 ;  /* 0x00000005ff0c1219 */ /* 0x000fce0000011604 */
.L_x_7832:
[----:B------:R-:W-:Y:S05]  /*5eb0*/  BSYNC B0 ;  /* 0x0000000000007941 */ /* 0x000fea0003800000 */
.L_x_7830:
[----:B------:R-:W-:-:S04]  /*5ec0*/  IMAD R5, R12, R15, -R9 ;  /* 0x0000000f0c057224 */ /* 0x000fc800078e0a09 */
[----:B------:R-:W-:-:S05]  /*5ed0*/  IMAD.IADD R5, R5, 0x1, -R16 ;  /* 0x0000000105057824 */ /* 0x000fca00078e0a10 */
[----:B------:R-:W-:Y:S02]  /*5ee0*/  VIADDMNMX R10, R5, R15, R10, PT ;  /* 0x0000000f050a7246 */ /* 0x000fe4000380010a */
[----:B------:R-:W-:-:S07]  /*5ef0*/  VIMNMX R11, R11, R5, !PT ;  /* 0x000000050b0b7248 */ /* 0x000fce0007fe0100 */
.L_x_7829:
[----:B------:R-:W-:Y:S01]  /*5f00*/  ISETP.GT.AND P1, PT, R8, -0x1, PT ;  /* 0xffffffff0800780c */ /* 0x000fe20003f24270 */
[----:B------:R-:W0:Y:S01]  /*5f10*/  SHFL.IDX PT, R5, R0, 0x1, 0x1c1f ;  /* 0x003c1f0000057f89 */ /* 0x000e2200000e0000 */
[----:B------:R-:W-:Y:S02]  /*5f20*/  UISETP.NE.AND UP0, UPT, UR43, URZ, UPT ;  /* 0x0000003f2b00728c */ /* 0x000fe4000bf05270 */
[C---:B------:R-:W-:Y:S02]  /*5f30*/  ISETP.GT.AND P3, PT, R11.reuse, 0x8, P1 ;  /* 0x000000080b00780c */ /* 0x040fe40000f64270 */
[C---:B------:R-:W-:Y:S02]  /*5f40*/  ISETP.GT.AND P6, PT, R11.reuse, RZ, P1 ;  /* 0x000000ff0b00720c */ /* 0x040fe40000fc4270 */
        /* <DEDUP_REMOVED lines=87> */
[--C-:B0-----:R-:W-:Y:S01]  /*64c0*/  IMAD.IADD R11, R20, 0x1, R5.reuse ;  /* 0x00000001140b7824 */ /* 0x101fe200078e0205 */
[C---:B------:R-:W-:Y:S02]  /*64d0*/  ISETP.LT.OR P5, PT, R10.reuse, 0x71, P5 ;  /* 0x000000710a00780c */ /* 0x040fe40002fa1670 */
[C---:B------:R-:W-:Y:S02]  /*64e0*/  ISETP.LT.OR P4, PT, R10.reuse, 0x72, P4 ;  /* 0x000000720a00780c */ /* 0x040fe40002781670 */
[C---:B------:R-:W-:Y:S02]  /*64f0*/  ISETP.LT.OR P6, PT, R10.reuse, 0x79, P6 ;  /* 0x000000790a00780c */ /* 0x040fe400037c1670 */
[----:B------:R-:W-:Y:S01]  /*6500*/  ISETP.LT.OR P2, PT, R10, 0x7a, P2 ;  /* 0x0000007a0a00780c */ /* 0x000fe20001741670 */
[----:B------:R-:W-:Y:S01]  /*6510*/  IMAD.IADD R10, R14, 0x1, R5 ;  /* 0x000000010e0a7824 */ /* 0x000fe200078e0205 */
        /* <DEDUP_REMOVED lines=18> */
.L_x_7835:
[----:B------:R-:W-:-:S05]  /*6640*/  IMAD.U32 R12, RZ, RZ, UR51 ;  /* 0x00000033ff0c7e24 */ /* 0x000fca000f8e00ff */
[----:B------:R-:W-:-:S13]  /*6650*/  ISETP.NE.AND P2, PT, R12, 0x1, PT ;  /* 0x000000010c00780c */ /* 0x000fda0003f45270 */
[----:B------:R-:W0:Y:S02]  /*6660*/  @P2 LDC.64 R4, c[0x0][0x9e8] ;  /* 0x00027a00ff042b82 */ /* 0x000e240000000a00 */
[----:B0-----:R-:W-:-:S05]  /*6670*/  @P2 IMAD.HI.U32 R4, R0, R4, RZ ;  /* 0x0000000400042227 */ /* 0x001fca00078e00ff */
[----:B------:R-:W-:-:S07]  /*6680*/  @P2 SHF.R.U32.HI R0, RZ, R5, R4 ;  /* 0x00000005ff002219 */ /* 0x000fce0000011604 */
.L_x_7836:
[----:B------:R-:W-:Y:S05]  /*6690*/  BSYNC B0 ;  /* 0x0000000000007941 */ /* 0x000fea0003800000 */
.L_x_7834:
[----:B------:R-:W-:-:S04]  /*66a0*/  IMAD R9, R0, R12, -R9 ;  /* 0x0000000c00097224 */ /* 0x000fc800078e0a09 */
[----:B------:R-:W-:-:S05]  /*66b0*/  IMAD.IADD R9, R9, 0x1, -R16 ;  /* 0x0000000109097824 */ /* 0x000fca00078e0a10 */
[----:B------:R-:W-:Y:S02]  /*66c0*/  VIADDMNMX R10, R9, R12, R10, PT ;  /* 0x0000000c090a7246 */ /* 0x000fe4000380010a */
[----:B------:R-:W-:-:S07]  /*66d0*/  VIMNMX R11, R11, R9, !PT ;  /* 0x000000090b0b7248 */ /* 0x000fce0007fe0100 */
.L_x_7833:
[----:B------:R-:W-:Y:S01]  /*66e0*/  FMNMX.FTZ R0, R153, R6, !PT ;  /* 0x0000000699007209 */ /* 0x000fe20007810000 */
[----:B------:R-:W-:Y:S01]  /*66f0*/  UMOV UR6, UR58 ;  /* 0x0000003a00067c82 */ /* 0x000fe20008000000 */
        /* <DEDUP_REMOVED lines=12> */
[----:B------:R-:W-:Y:S02]  /*67c0*/  ISETP.GT.AND P5, PT, R11, RZ, P1 ;  /* 0x000000ff0b00720c */ /* 0x000fe40000fa4270 */
        /* <DEDUP_REMOVED lines=17> */
[----:B------:R-:W-:Y:S02]  /*68e0*/  FMNMX.FTZ R12, R26, R7, !PT ;  /* 0x000000071a0c7209 */ /* 0x000fe40007810000 */
        /* <DEDUP_REMOVED lines=9> */
[----:B------:R-:W-:-:S02]  /*6980*/  ISETP.GT.AND P3, PT, R11, 0x18, P1 ;  /* 0x000000180b00780c */ /* 0x000fc40000f64270 */
[----:B------:R-:W-:Y:S02]  /*6990*/  FMNMX.FTZ R5, R65, R0, !PT ;  /* 0x0000000041057209 */ /* 0x000fe40007810000 */
[----:B------:R-:W-:Y:S02]  /*69a0*/  ISETP.LT.OR P2, PT, R10, 0x12, P2 ;  /* 0x000000120a00780c */ /* 0x000fe40001741670 */
[----:B------:R-:W-:Y:S02]  /*69b0*/  FMNMX.FTZ R0, R68, R5, !PT ;  /* 0x0000000544007209 */ /* 0x000fe40007810000 */
[----:B------:R-:W-:Y:S02]  /*69c0*/  ISETP.GT.AND P4, PT, R11, 0x19, P1 ;  /* 0x000000190b00780c */ /* 0x000fe40000f84270 */
[----:B------:R-:W-:Y:S02]  /*69d0*/  FMNMX.FTZ R5, R69, R0, !PT ;  /* 0x0000000045057209 */ /* 0x000fe40007810000 */
[----:B------:R-:W-:-:S02]  /*69e0*/  ISETP.LT.OR P3, PT, R10, 0x19, P3 ;  /* 0x000000190a00780c */ /* 0x000fc40001f61670 */
[----:B------:R-:W-:Y:S02]  /*69f0*/  FMNMX.FTZ R0, R72, R5, !PT ;  /* 0x0000000548007209 */ /* 0x000fe40007810000 */
[----:B------:R-:W-:Y:S02]  /*6a00*/  FSEL R35, R35, -INF , !P2 ;  /* 0xff80000023237808 */ /* 0x000fe40005000000 */
        /* <DEDUP_REMOVED lines=11> */
[C---:B------:R-:W-:Y:S02]  /*6ac0*/  ISETP.LT.OR P2, PT, R10.reuse, 0x22, P2 ;  /* 0x000000220a00780c */ /* 0x040fe40001741670 */
[----:B------:R-:W-:Y:S02]  /*6ad0*/  FMNMX.FTZ R4, R85, R0, !PT ;  /* 0x0000000055047209 */ /* 0x000fe40007810000 */
[----:B------:R-:W-:Y:S02]  /*6ae0*/  ISETP.GT.AND P4, PT, R11, 0x29, P1 ;  /* 0x000000290b00780c */ /* 0x000fe40000f84270 */
[----:B------:R-:W-:Y:S01]  /*6af0*/  ISETP.LT.OR P3, PT, R10, 0x29, P3 ;  /* 0x000000290a00780c */ /* 0x000fe20001f61670 */
[----:B------:R-:W0:Y:S01]  /*6b00*/  SHFL.BFLY PT, R5, R4, 0x2, 0x1f ;  /* 0x0c401f0004057f89 */ /* 0x000e2200000e0000 */
[----:B------:R-:W-:-:S02]  /*6b10*/  FSEL R43, R43, -INF , !P2 ;  /* 0xff8000002b2b7808 */ /* 0x000fc40005000000 */
[C---:B------:R-:W-:Y:S02]  /*6b20*/  ISETP.GT.AND P2, PT, R11.reuse, 0x30, P1 ;  /* 0x000000300b00780c */ /* 0x040fe40000f44270 */
[----:B------:R-:W-:Y:S02]  /*6b30*/  FSEL R46, R46, -INF , !P3 ;  /* 0xff8000002e2e7808 */ /* 0x000fe40005800000 */
[C---:B------:R-:W-:Y:S02]  /*6b40*/  ISETP.LT.OR P4, PT, R10.reuse, 0x2a, P4 ;  /* 0x0000002a0a00780c */ /* 0x040fe40002781670 */
[----:B------:R-:W-:Y:S02]  /*6b50*/  ISETP.GT.AND P3, PT, R11, 0x31, P1 ;  /* 0x000000310b00780c */ /* 0x000fe40000f64270 */
[----:B------:R-:W-:Y:S02]  /*6b60*/  ISETP.LT.OR P2, PT, R10, 0x31, P2 ;  /* 0x000000310a00780c */ /* 0x000fe40001741670 */
[----:B------:R-:W-:-:S02]  /*6b70*/  FSEL R47, R47, -INF , !P4 ;  /* 0xff8000002f2f7808 */ /* 0x000fc40006000000 */
[C---:B------:R-:W-:Y:S02]  /*6b80*/  ISETP.GT.AND P5, PT, R11.reuse, 0x38, P1 ;  /* 0x000000380b00780c */ /* 0x040fe40000fa4270 */
[----:B------:R-:W-:Y:S02]  /*6b90*/  FSEL R50, R50, -INF , !P2 ;  /* 0xff80000032327808 */ /* 0x000fe40005000000 */
[C---:B------:R-:W-:Y:S02]  /*6ba0*/  ISETP.LT.OR P3, PT, R10.reuse, 0x32, P3 ;  /* 0x000000320a00780c */ /* 0x040fe40001f61670 */
[----:B------:R-:W-:Y:S02]  /*6bb0*/  ISETP.GT.AND P4, PT, R11, 0x39, P1 ;  /* 0x000000390b00780c */ /* 0x000fe40000f84270 */
[----:B------:R-:W-:Y:S02]  /*6bc0*/  ISETP.LT.OR P5, PT, R10, 0x39, P5 ;  /* 0x000000390a00780c */ /* 0x000fe40002fa1670 */
[----:B0-----:R-:W-:-:S02]  /*6bd0*/  FMNMX.FTZ R5, R4, R5, !PT ;  /* 0x0000000504057209 */ /* 0x001fc40007810000 */
[----:B------:R-:W-:Y:S02]  /*6be0*/  FSEL R51, R51, -INF , !P3 ;  /* 0xff80000033337808 */ /* 0x000fe40005800000 */
[C---:B------:R-:W-:Y:S01]  /*6bf0*/  ISETP.GT.AND P2, PT, R11.reuse, 0x40, P1 ;  /* 0x000000400b00780c */ /* 0x040fe20000f44270 */
[----:B------:R-:W0:Y:S01]  /*6c00*/  SHFL.BFLY PT, R0, R5, 0x1, 0x1f ;  /* 0x0c201f0005007f89 */ /* 0x000e2200000e0000 */
[----:B------:R-:W-:Y:S02]  /*6c10*/  FSEL R54, R54, -INF , !P5 ;  /* 0xff80000036367808 */ /* 0x000fe40006800000 */
[C---:B------:R-:W-:Y:S02]  /*6c20*/  ISETP.LT.OR P4, PT, R10.reuse, 0x3a, P4 ;  /* 0x0000003a0a00780c */ /* 0x040fe40002781670 */
[----:B------:R-:W-:Y:S02]  /*6c30*/  ISETP.GT.AND P3, PT, R11, 0x41, P1 ;  /* 0x000000410b00780c */ /* 0x000fe40000f64270 */
[----:B------:R-:W-:-:S02]  /*6c40*/  ISETP.LT.OR P2, PT, R10, 0x41, P2 ;  /* 0x000000410a00780c */ /* 0x000fc40001741670 */
[----:B------:R-:W-:Y:S02]  /*6c50*/  FSEL R55, R55, -INF , !P4 ;  /* 0xff80000037377808 */ /* 0x000fe40006000000 */
[C---:B------:R-:W-:Y:S02]  /*6c60*/  ISETP.GT.AND P5, PT, R11.reuse, 0x48, P1 ;  /* 0x000000480b00780c */ /* 0x040fe40000fa4270 */
[----:B------:R-:W-:Y:S02]  /*6c70*/  FSEL R58, R58, -INF , !P2 ;  /* 0xff8000003a3a7808 */ /* 0x000fe40005000000 */
[C---:B------:R-:W-:Y:S02]  /*6c80*/  ISETP.LT.OR P3, PT, R10.reuse, 0x42, P3 ;  /* 0x000000420a00780c */ /* 0x040fe40001f61670 */
[----:B------:R-:W-:Y:S02]  /*6c90*/  ISETP.GT.AND P4, PT, R11, 0x49, P1 ;  /* 0x000000490b00780c */ /* 0x000fe40000f84270 */
[----:B------:R-:W-:-:S02]  /*6ca0*/  ISETP.LT.OR P5, PT, R10, 0x49, P5 ;  /* 0x000000490a00780c */ /* 0x000fc40002fa1670 */
[----:B------:R-:W-:Y:S02]  /*6cb0*/  FSEL R59, R59, -INF , !P3 ;  /* 0xff8000003b3b7808 */ /* 0x000fe40005800000 */
[----:B------:R-:W-:Y:S02]  /*6cc0*/  ISETP.GT.AND P2, PT, R11, 0x50, P1 ;  /* 0x000000500b00780c */ /* 0x000fe40000f44270 */
[----:B0-----:R-:W-:Y:S02]  /*6cd0*/  FMNMX.FTZ R0, R5, R0, !PT ;  /* 0x0000000005007209 */ /* 0x001fe40007810000 */
[----:B------:R-:W-:Y:S02]  /*6ce0*/  FSEL R62, R62, -INF , !P5 ;  /* 0xff8000003e3e7808 */ /* 0x000fe40006800000 */
[C---:B------:R-:W-:Y:S01]  /*6cf0*/  FSETP.NEU.FTZ.AND P6, PT, R0.reuse, -INF , PT ;  /* 0xff8000000000780b */ /* 0x040fe20003fdd000 */
[----:B------:R-:W-:Y:S01]  /*6d00*/  FMUL.FTZ R9, R0, UR6 ;  /* 0x0000000600097c20 */ /* 0x000fe20008410000 */
[----:B------:R-:W-:-:S02]  /*6d10*/  ISETP.LT.OR P4, PT, R10, 0x4a, P4 ;  /* 0x0000004a0a00780c */ /* 0x000fc40002781670 */
[----:B------:R-:W-:Y:S02]  /*6d20*/  ISETP.GT.AND P3, PT, R11, 0x51, P1 ;  /* 0x000000510b00780c */ /* 0x000fe40000f64270 */
[----:B------:R-:W-:Y:S02]  /*6d30*/  FSEL R4, R9, RZ, P6 ;  /* 0x000000ff09047208 */ /* 0x000fe40003000000 */
[----:B------:R-:W-:Y:S02]  /*6d40*/  ISETP.LT.OR P2, PT, R10, 0x51, P2 ;  /* 0x000000510a00780c */ /* 0x000fe40001741670 */
        /* <DEDUP_REMOVED lines=9> */
[----:B------:R-:W-:Y:S01]  /*6de0*/  ISETP.GT.AND P5, PT, R11, 0x58, P1 ;  /* 0x000000580b00780c */ /* 0x000fe20000fa4270 */
        /* <DEDUP_REMOVED lines=36> */
[----:B------:R-:W-:Y:S01]  /*7030*/  MUFU.EX2 R180, R180 ;  /* 0x000000b400b47308 */ /* 0x000fe20000000800 */
[----:B------:R-:W-:Y:S01]  /*7040*/  FMNMX.FTZ R12, R50, R25, !PT ;  /* 0x00000019320c7209 */ /* 0x000fe20007810000 */
[--C-:B------:R-:W-:Y:S01]  /*7050*/  FFMA.FTZ R25, R45, UR6, -R4.reuse ;  /* 0x000000062d197c23 */ /* 0x100fe20008010804 */
[----:B------:R-:W-:Y:S01]  /*7060*/  ISETP.LT.OR P2, PT, R10, 0x61, P2 ;  /* 0x000000610a00780c */ /* 0x000fe20001741670 */
[----:B------:R-:W-:Y:S01]  /*7070*/  FFMA.FTZ R45, R77, UR6, -R4 ;  /* 0x000000064d2d7c23 */ /* 0x000fe20008010804 */
[----:B------:R-:W-:-:S02]  /*7080*/  FMNMX.FTZ R29, R51, R12, !PT ;  /* 0x0000000c331d7209 */ /* 0x000fc40007810000 */
[----:B------:R-:W-:Y:S01]  /*7090*/  FSEL R71, R71, -INF , !P4 ;  /* 0xff80000047477808 */ /* 0x000fe20006000000 */
[----:B------:R-:W-:Y:S01]  /*70a0*/  MUFU.EX2 R5, R5 ;  /* 0x0000000500057308 */ /* 0x000fe20000000800 */
[----:B------:R-:W-:Y:S02]  /*70b0*/  FMNMX.FTZ R12, R54, R29, !PT ;  /* 0x0000001d360c7209 */ /* 0x000fe40007810000 */
[----:B------:R-:W-:Y:S02]  /*70c0*/  ISETP.GT.AND P5, PT, R11, 0x68, P1 ;  /* 0x000000680b00780c */ /* 0x000fe40000fa4270 */
[----:B------:R-:W-:Y:S02]  /*70d0*/  FMNMX.FTZ R29, R55, R12, !PT ;  /* 0x0000000c371d7209 */ /* 0x000fe40007810000 */
[----:B------:R-:W-:Y:S01]  /*70e0*/  FSEL R74, R74, -INF , !P2 ;  /* 0xff8000004a4a7808 */ /* 0x000fe20005000000 */
[----:B------:R-:W-:Y:S01]  /*70f0*/  MUFU.EX2 R182, R182 ;  /* 0x000000b600b67308 */ /* 0x000fe20000000800 */
[----:B------:R-:W-:Y:S01]  /*7100*/  FMNMX.FTZ R12, R58, R29, !PT ;  /* 0x0000001d3a0c7209 */ /* 0x000fe20007810000 */
[--C-:B------:R-:W-:Y:S01]  /*7110*/  FFMA.FTZ R29, R49, UR6, -R4.reuse ;  /* 0x00000006311d7c23 */ /* 0x100fe20008010804 */
[----:B------:R-:W-:Y:S01]  /*7120*/  ISETP.LT.OR P3, PT, R10, 0x62, P3 ;  /* 0x000000620a00780c */ /* 0x000fe20001f61670 */
[----:B------:R-:W-:Y:S01]  /*7130*/  FFMA.FTZ R49, R73, UR6, -R4 ;  /* 0x0000000649317c23 */ /* 0x000fe20008010804 */
[----:B------:R-:W-:-:S02]  /*7140*/  FMNMX.FTZ R33, R59, R12, !PT ;  /* 0x0000000c3b217209 */ /* 0x000fc40007810000 */
[----:B------:R-:W-:Y:S01]  /*7150*/  ISETP.GT.AND P4, PT, R11, 0x69, P1 ;  /* 0x000000690b00780c */ /* 0x000fe20000f84270 */
[----:B------:R-:W-:Y:S01]  /*7160*/  MUFU.EX2 R9, R9 ;  /* 0x0000000900097308 */ /* 0x000fe20000000800 */
[----:B------:R-:W-:Y:S02]  /*7170*/  FMNMX.FTZ R12, R62, R33, !PT ;  /* 0x000000213e0c7209 */ /* 0x000fe40007810000 */
[----:B------:R-:W-:Y:S02]  /*7180*/  ISETP.LT.OR P5, PT, R10, 0x69, P5 ;  /* 0x000000690a00780c */ /* 0x000fe40002fa1670 */
[----:B------:R-:W-:Y:S02]  /*7190*/  FMNMX.FTZ R33, R63, R12, !PT ;  /* 0x0000000c3f217209 */ /* 0x000fe40007810000 */
[----:B------:R-:W-:Y:S01]  /*71a0*/  FSEL R75, R75, -INF , !P3 ;  /* 0xff8000004b4b7808 */ /* 0x000fe20005800000 */
[----:B------:R-:W-:Y:S01]  /*71b0*/  MUFU.EX2 R176, R176 ;  /* 0x000000b000b07308 */ /* 0x000fe20000000800 */
[----:B------:R-:W-:Y:S01]  /*71c0*/  FMNMX.FTZ R12, R66, R33, !PT ;  /* 0x00000021420c7209 */ /* 0x000fe20007810000 */
[--C-:B------:R-:W-:Y:S01]  /*71d0*/  FFMA.FTZ R33, R53, UR6, -R4.reuse ;  /* 0x0000000635217c23 */ /* 0x100fe20008010804 */
[----:B------:R-:W-:Y:S01]  /*71e0*/  ISETP.GT.AND P2, PT, R11, 0x70, P1 ;  /* 0x000000700b00780c */ /* 0x000fe20000f44270 */
[----:B------:R-:W-:Y:S01]  /*71f0*/  FFMA.FTZ R53, R69, UR6, -R4 ;  /* 0x0000000645357c23 */ /* 0x000fe20008010804 */
[----:B------:R-:W-:-:S02]  /*7200*/  FMNMX.FTZ R37, R67, R12, !PT ;  /* 0x0000000c43257209 */ /* 0x000fc40007810000 */
[----:B------:R-:W-:Y:S01]  /*7210*/  FSEL R78, R78, -INF , !P5 ;  /* 0xff8000004e4e7808 */ /* 0x000fe20006800000 */
[----:B------:R-:W-:Y:S01]  /*7220*/  MUFU.EX2 R13, R13 ;  /* 0x0000000d000d7308 */ /* 0x000fe20000000800 */
[----:B------:R-:W-:Y:S02]  /*7230*/  FMNMX.FTZ R12, R70, R37, !PT ;  /* 0x00000025460c7209 */ /* 0x000fe40007810000 */
[----:B------:R-:W-:Y:S02]  /*7240*/  ISETP.LT.OR P4, PT, R10, 0x6a, P4 ;  /* 0x0000006a0a00780c */ /* 0x000fe40002781670 */
[----:B------:R-:W-:Y:S02]  /*7250*/  FMNMX.FTZ R37, R71, R12, !PT ;  /* 0x0000000c47257209 */ /* 0x000fe40007810000 */
[----:B------:R-:W-:Y:S01]  /*7260*/  ISETP.GT.AND P3, PT, R11, 0x71, P1 ;  /* 0x000000710b00780c */ /* 0x000fe20000f64270 */
[----:B------:R-:W-:Y:S01]  /*7270*/  MUFU.EX2 R178, R178 ;  /* 0x000000b200b27308 */ /* 0x000fe20000000800 */
[----:B------:R-:W-:-:S02]  /*7280*/  FMNMX.FTZ R12, R74, R37, !PT ;  /* 0x000000254a0c7209 */ /* 0x000fc40007810000 */
[----:B------:R-:W-:Y:S02]  /*7290*/  ISETP.LT.OR P2, PT, R10, 0x71, P2 ;  /* 0x000000710a00780c */ /* 0x000fe40001741670 */
[----:B------:R-:W-:Y:S02]  /*72a0*/  FMNMX.FTZ R37, R75, R12, !PT ;  /* 0x0000000c4b257209 */ /* 0x000fe40007810000 */
[----:B------:R-:W-:Y:S01]  /*72b0*/  FSEL R79, R79, -INF , !P4 ;  /* 0xff8000004f4f7808 */ /* 0x000fe20006000000 */
[----:B------:R-:W-:Y:S01]  /*72c0*/  MUFU.EX2 R15, R15 ;  /* 0x0000000f000f7308 */ /* 0x000fe20000000800 */
[----:B------:R-:W-:Y:S02]  /*72d0*/  FMNMX.FTZ R12, R78, R37, !PT ;  /* 0x000000254e0c7209 */ /* 0x000fe40007810000 */
[----:B------:R-:W-:Y:S02]  /*72e0*/  ISETP.GT.AND P5, PT, R11, 0x78, P1 ;  /* 0x000000780b00780c */ /* 0x000fe40000fa4270 */
[----:B------:R-:W-:-:S02]  /*72f0*/  ISETP.LT.OR P3, PT, R10, 0x72, P3 ;  /* 0x000000720a00780c */ /* 0x000fc40001f61670 */
[----:B------:R-:W-:Y:S01]  /*7300*/  FSEL R82, R82, -INF , !P2 ;  /* 0xff80000052527808 */ /* 0x000fe20005000000 */
[----:B------:R-:W-:Y:S01]  /*7310*/  MUFU.EX2 R172, R172 ;  /* 0x000000ac00ac7308 */ /* 0x000fe20000000800 */
[----:B------:R-:W-:Y:S02]  /*7320*/  FMNMX.FTZ R37, R79, R12, !PT ;  /* 0x0000000c4f257209 */ /* 0x000fe40007810000 */
[----:B------:R-:W-:Y:S01]  /*7330*/  ISETP.GT.AND P1, PT, R11, 0x79, P1 ;  /* 0x000000790b00780c */ /* 0x000fe20000f24270 */
[--C-:B------:R-:W-:Y:S01]  /*7340*/  FFMA.FTZ R11, R57, UR6, -R4.reuse ;  /* 0x00000006390b7c23 */ /* 0x100fe20008010804 */
[----:B------:R-:W-:Y:S01]  /*7350*/  ISETP.LT.OR P5, PT, R10, 0x79, P5 ;  /* 0x000000790a00780c */ /* 0x000fe20002fa1670 */
[----:B------:R-:W-:Y:S01]  /*7360*/  FFMA.FTZ R57, R65, UR6, -R4 ;  /* 0x0000000641397c23 */ /* 0x000fe20008010804 */
[----:B------:R-:W-:Y:S01]  /*7370*/  FSEL R83, R83, -INF , !P3 ;  /* 0xff80000053537808 */ /* 0x000fe20005800000 */
[----:B------:R-:W-:Y:S01]  /*7380*/  MUFU.EX2 R21, R21 ;  /* 0x0000001500157308 */ /* 0x000fe20000000800 */
[----:B------:R-:W-:-:S02]  /*7390*/  FMNMX.FTZ R12, R82, R37, !PT ;  /* 0x00000025520c7209 */ /* 0x000fc40007810000 */
[----:B------:R-:W-:Y:S02]  /*73a0*/  ISETP.LT.OR P1, PT, R10, 0x7a, P1 ;  /* 0x0000007a0a00780c */ /* 0x000fe40000f21670 */
[----:B------:R-:W-:Y:S02]  /*73b0*/  FSEL R86, R86, -INF , !P5 ;  /* 0xff80000056567808 */ /* 0x000fe40006800000 */
[----:B------:R-:W-:Y:S01]  /*73c0*/  FMNMX.FTZ R37, R83, R12, !PT ;  /* 0x0000000c53257209 */ /* 0x000fe20007810000 */
[----:B------:R-:W-:Y:S01]  /*73d0*/  MUFU.EX2 R174, R174 ;  /* 0x000000ae00ae7308 */ /* 0x000fe20000000800 */
[----:B------:R-:W-:Y:S02]  /*73e0*/  FSEL R87, R87, -INF , !P1 ;  /* 0xff80000057577808 */ /* 0x000fe40004800000 */
[----:B------:R-:W-:Y:S02]  /*73f0*/  FMNMX.FTZ R10, R86, R37, !PT ;  /* 0x00000025560a7209 */ /* 0x000fe40007810000 */
[----:B------:R-:W-:-:S02]  /*7400*/  FSEL R65, R0, RZ, P6 ;  /* 0x000000ff00417208 */ /* 0x000fc40003000000 */
[----:B------:R-:W-:Y:S01]  /*7410*/  FMNMX.FTZ R10, R87, R10, !PT ;  /* 0x0000000a570a7209 */ /* 0x000fe20007810000 */
[----:B------:R-:W-:Y:S02]  /*7420*/  MUFU.EX2 R25, R25 ;  /* 0x0000001900197308 */ /* 0x000fe40000000800 */
[----:B------:R-:W-:Y:S02]  /*7430*/  FADD.FTZ R6, -R65, R6 ;  /* 0x0000000641067221 */ /* 0x000fe40000010100 */
[----:B------:R-:W0:Y:S04]  /*7440*/  SHFL.BFLY PT, R37, R10, 0x2, 0x1f ;  /* 0x0c401f000a257f89 */ /* 0x000e2800000e0000 */
        /* <DEDUP_REMOVED lines=10> */
[----:B------:R-:W-:-:S03]  /*74f0*/  FMUL.FTZ R37, R6, UR6 ;  /* 0x0000000606257c20 */ /* 0x000fc60008410000 */
[C---:B------:R-:W-:Y:S01]  /*7500*/  FSETP.NEU.FTZ.AND P1, PT, R4.reuse, -INF , PT ;  /* 0xff8000000400780b */ /* 0x040fe20003f3d000 */
[----:B------:R-:W-:Y:S02]  /*7510*/  FMUL.FTZ R10, R4, UR6 ;  /* 0x00000006040a7c20 */ /* 0x000fe40008410000 */
[----:B------:R-:W0:Y:S03]  /*7520*/  MUFU.EX2 R37, R37 ;  /* 0x0000002500257308 */ /* 0x000e260000000800 */
[----:B------:R-:W-:-:S05]  /*7530*/  FSEL R6, R10, RZ, P1 ;  /* 0x000000ff0a067208 */ /* 0x000fca0000800000 */
[--C-:B------:R-:W-:Y:S01]  /*7540*/  FFMA.FTZ R183, R30, UR6, -R6.reuse ;  /* 0x000000061eb77c23 */ /* 0x100fe20008010806 */
[----:B------:R-:W-:Y:S01]  /*7550*/  FSEL R30, R4, RZ, P1 ;  /* 0x000000ff041e7208 */ /* 0x000fe20000800000 */
[--C-:B------:R-:W-:Y:S01]  /*7560*/  FFMA.FTZ R10, R26, UR6, -R6.reuse ;  /* 0x000000061a0a7c23 */ /* 0x100fe20008010806 */
[--C-:B------:R-:W-:Y:S01]  /*7570*/  FFMA.FTZ R181, R27, UR6, -R6.reuse ;  /* 0x000000061bb57c23 */ /* 0x100fe20008010806 */
[--C-:B------:R-:W-:Y:S01]  /*7580*/  FFMA.FTZ R12, R31, UR6, -R6.reuse ;  /* 0x000000061f0c7c23 */ /* 0x100fe20008010806 */
[--C-:B------:R-:W-:Y:S01]  /*7590*/  FFMA.FTZ R177, R34, UR6, -R6.reuse ;  /* 0x0000000622b17c23 */ /* 0x100fe20008010806 */
[----:B------:R-:W-:Y:S01]  /*75a0*/  FADD.FTZ R30, -R30, R7 ;  /* 0x000000071e1e7221 */ /* 0x000fe20000010100 */
[----:B------:R-:W-:Y:S01]  /*75b0*/  MUFU.EX2 R183, R183 ;  /* 0x000000b700b77308 */ /* 0x000fe20000000800 */
[----:B------:R-:W-:Y:S01]  /*75c0*/  FFMA.FTZ R14, R35, UR6, -R6 ;  /* 0x00000006230e7c23 */ /* 0x000fe20008010806 */
[----:B0-----:R-:W-:Y:S01]  /*75d0*/  FFMA.FTZ R34, R37, R3, R180 ;  /* 0x0000000325227223 */ /* 0x001fe200000100b4 */
[----:B------:R-:W-:Y:S01]  /*75e0*/  FMUL.FTZ R7, R30, UR6 ;  /* 0x000000061e077c20 */ /* 0x000fe20008410000 */
        /* <DEDUP_REMOVED lines=27> */
[----:B------:R-:W-:Y:S01]  /*77a0*/  FFMA.FTZ R157, R74, UR6, -R6 ;  /* 0x000000064a9d7c23 */ /* 0x000fe20008010806 */
[----:B------:R-:W2:Y:S01]  /*77b0*/  MUFU.EX2 R12, R12 ;  /* 0x0000000c000c7308 */ /* 0x000ea20000000800 */
[----:B0-----:R-:W-:Y:S01]  /*77c0*/  FFMA.FTZ R2, R7, R2, R10 ;  /* 0x0000000207027223 */ /* 0x001fe2000001000a */
        /* <DEDUP_REMOVED lines=17> */
[----:B0-----:R-:W-:Y:S01]  /*78e0*/  FADD.FTZ R3, R177, R2 ;  /* 0x00000002b1037221 */ /* 0x001fe20000010000 */
[----:B------:R-:W-:-:S04]  /*78f0*/  FADD.FTZ R42, R170, R27 ;  /* 0x0000001baa2a7221 */ /* 0x000fc80000010000 */
[----:B------:R-:W-:Y:S02]  /*7900*/  FADD.FTZ R27, R33, R42 ;  /* 0x0000002a211b7221 */ /* 0x000fe40000010000 */
[----:B------:R-:W0:Y:S01]  /*7910*/  MUFU.EX2 R20, R20 ;  /* 0x0000001400147308 */ /* 0x000e220000000800 */
[----:B-1----:R-:W-:Y:S01]  /*7920*/  FADD.FTZ R2, R14, R3 ;  /* 0x000000030e027221 */ /* 0x002fe20000010000 */
[----:B------:R-:W-:-:S04]  /*7930*/  FADD.FTZ R42, R164, R27 ;  /* 0x0000001ba42a7221 */ /* 0x000fc80000010000 */
[----:B------:R-:W-:Y:S01]  /*7940*/  FADD.FTZ R27, R11, R42 ;  /* 0x0000002a0b1b7221 */ /* 0x000fe20000010000 */
[----:B------:R-:W-:Y:S01]  /*7950*/  FFMA.FTZ R42, R79, UR6, -R6 ;  /* 0x000000064f2a7c23 */ /* 0x000fe20008010806 */
        /* <DEDUP_REMOVED lines=81> */
.L_x_7837:
[----:B------:R-:W-:Y:S01]  /*7e70*/  ULEA UR7, UR45, UR40, 0x3 ;  /* 0x000000282d077291 */ /* 0x000fe2000f8e183f */
[----:B------:R-:W-:Y:S01]  /*7e80*/  ISETP.GT.AND P1, PT, R8, UR48, PT ;  /* 0x0000003008007c0c */ /* 0x000fe2000bf24270 */
[----:B------:R-:W-:Y:S01]  /*7e90*/  UMOV UR44, UR39 ;  /* 0x00000027002c7c82 */ /* 0x000fe20008000000 */
[----:B------:R-:W-:Y:S01]  /*7ea0*/  UMOV UR45, UR38 ;  /* 0x00000026002d7c82 */ /* 0x000fe20008000000 */
[----:B------:R-:W-:Y:S01]  /*7eb0*/  UIADD3 UR7, UR7, 0x28860, URZ ;  /* 0x0002886007077890 */ /* 0x000fe2000fffe03f */
[----:B------:R-:W-:Y:S01]  /*7ec0*/  F2FP.BF16.F32.PACK_AB R155, R6, R155 ;  /* 0x0000009b069b723e */ /* 0x000fe200000010ff */
        /* <DEDUP_REMOVED lines=98> */
[----:B------:R-:W-:Y:S02]  /*84f0*/  IMAD.MOV.U32 R7, RZ, RZ, R4 ;  /* 0x000000ffff077224 */ /* 0x000fe400078e0004 */
[----:B------:R-:W-:Y:S01]  /*8500*/  IMAD.MOV.U32 R6, RZ, RZ, R0 ;  /* 0x000000ffff067224 */ /* 0x000fe200078e0000 */
[----:B------:R-:W-:Y:S06]  /*8510*/  @P1 BRA `(.L_x_7838) ;  /* 0xffffffcc00b01947 */ /* 0x000fec000383ffff */
.L_x_7819:
[----:B------:R-:W-:Y:S02]  /*8520*/  UISETP.NE.AND UP1, UPT, UR50, URZ, UPT ;  /* 0x0000003f3200728c */ /* 0x000fe4000bf25270 */
[----:B------:R-:W-:Y:S02]  /*8530*/  UISETP.NE.AND UP0, UPT, UR43, URZ, UPT ;  /* 0x0000003f2b00728c */ /* 0x000fe4000bf05270 */
[----:B------:R-:W-:Y:S02]  /*8540*/  UIADD3 UR7, UR46, 0x7f, URZ ;  /* 0x0000007f2e077890 */ /* 0x000fe4000fffe03f */
[----:B------:R-:W-:Y:S02]  /*8550*/  UIADD3 UR14, UR41, 0x1, -UR42 ;  /* 0x00000001290e7890 */ /* 0x000fe4000fffe82a */
[----:B------:R-:W-:-:S03]  /*8560*/  PLOP3.LUT P1, PT, PT, PT, UP0, 0x40, 0x0 ;  /* 0x000000000000781c */ /* 0x000fc60003f2e808 */
        /* <DEDUP_REMOVED lines=18> */
.L_x_7840:
[----:B------:R-:W-:Y:S02]  /*8690*/  ULDC UR18, c[0x0][0x9e4] ;  /* 0x0002790000127ab9 */ /* 0x000fe40000000800 */
[----:B------:R-:W-:-:S11]  /*86a0*/  UISETP.NE.AND UP0, UPT, UR18, 0x1, UPT ;  /* 0x000000011200788c */ /* 0x000fd6000bf05270 */
[----:B------:R-:W-:Y:S02]  /*86b0*/  @UP0 ULDC.64 UR10, c[0x0][0x9e8] ;  /* 0x00027a00000a0ab9 */ /* 0x000fe40000000a00 */
[----:B------:R-:W-:-:S04]  /*86c0*/  UIMAD.WIDE.U32 UR14, UR7, UR10, URZ ;  /* 0x0000000a070e72a5 */ /* 0x000fc8000f8e003f */
[----:B------:R-:W-:-:S12]  /*86d0*/  @UP0 USHF.R.U32.HI UR7, URZ, UR11, UR15 ;  /* 0x0000000b3f070299 */ /* 0x000fd8000801160f */
.L_x_7841:
[----:B------:R-:W-:-:S04]  /*86e0*/  UIMAD UR7, UR7, UR18, URZ ;  /* 0x00000012070772a4 */ /* 0x000fc8000f8e023f */
[----:B------:R-:W-:-:S04]  /*86f0*/  UISETP.LT.AND UP0, UPT, UR59, UR7, UPT ;  /* 0x000000073b00728c */ /* 0x000fc8000bf01270 */
[----:B------:R-:W-:-:S12]  /*8700*/  USEL UR59, UR59, UR7, !UP0 ;  /* 0x000000073b3b7287 */ /* 0x000fd8000c000000 */
.L_x_7839:
        /* <DEDUP_REMOVED lines=13> */
.L_x_7853:
[----:B------:R-:W-:Y:S01]  /*87e0*/  ISETP.NE.AND P2, PT, RZ, UR49, PT ;  /* 0x00000031ff007c0c */ /* 0x000fe2000bf45270 */
[----:B------:R-:W-:-:S04]  /*87f0*/  UISETP.NE.AND UP0, UPT, UR45, 0x1, UPT ;  /* 0x000000012d00788c */ /* 0x000fc8000bf05270 */
[----:B------:R-:W-:-:S04]  /*8800*/  USEL UR39, URZ, 0x1, UP0 ;  /* 0x000000013f277887 */ /* 0x000fc80008000000 */
[----:B------:R-:W-:-:S04]  /*8810*/  ULOP3.LUT UR39, UR44, UR39, URZ, 0x3c, !UPT ;  /* 0x000000272c277292 */ /* 0x000fc8000f8e3c3f */
[----:B------:R-:W-:Y:S08]  /*8820*/  @P2 BRA `(.L_x_7843) ;  /* 0x0000000000382947 */ /* 0x000ff00003800000 */
[----:B------:R-:W-:Y:S05]  /*8830*/  @!P0 BRA `(.L_x_7844) ;  /* 0x0000000000048947 */ /* 0x000fea0003800000 */
[----:B------:R-:W-:Y:S01]  /*8840*/  BPT.TRAP 0x1 ;  /* 0x000000040000795c */ /* 0x000fe20000300000 */
.L_x_7844:
        /* <DEDUP_REMOVED lines=9> */
.L_x_7845:
[----:B-1----:R-:W-:Y:S05]  /*88e0*/  @P1 BRA `(.L_x_7843) ;  /* 0x0000000000081947 */ /* 0x002fea0003800000 */
[----:B------:R-:W1:Y:S02]  /*88f0*/  SYNCS.PHASECHK.TRANS64.TRYWAIT P1, [UR6+0x28830], R0 ;  /* 0x02883000ff0075a7 */ /* 0x000e640008020146 */
[----:B-1----:R-:W-:Y:S05]  /*8900*/  @!P1 BRA `(.L_x_7846) ;  /* 0x000000f0006c9947 */ /* 0x002fea0003800000 */
.L_x_7843:
        /* <DEDUP_REMOVED lines=51> */
.L_x_7848:
[----:B------:R-:W-:Y:S01]  /*8c40*/  ULEA UR6, UR45, UR40, 0x3 ;  /* 0x000000282d067291 */ /* 0x000fe2000f8e183f */
[----:B------:R-:W-:-:S05]  /*8c50*/  IMAD.U32 R0, RZ, RZ, UR44 ;  /* 0x0000002cff007e24 */ /* 0x000fca000f8e00ff */
[----:B------:R-:W-:-:S04]  /*8c60*/  SHF.L.U32 R0, R0, 0x1f, RZ ;  /* 0x0000001f00007819 */ /* 0x000fc800000006ff */
[----:B------:R0:W1:Y:S01]  /*8c70*/  SYNCS.PHASECHK.TRANS64.TRYWAIT P1, [UR6+0x28850], R0 ;  /* 0x02885000ff0075a7 */ /* 0x0000620008020146 */
[----:B------:R-:W-:Y:S05]  /*8c80*/  @!P0 BRA `(.L_x_7849) ;  /* 0x0000000000048947 */ /* 0x000fea0003800000 */
[----:B------:R-:W-:Y:S01]  /*8c90*/  BPT.TRAP 0x1 ;  /* 0x000000040000795c */ /* 0x000fe20000300000 */
.L_x_7849:
[----:B-1----:R-:W-:Y:S05]  /*8ca0*/  @P1 BRA `(.L_x_7847) ;  /* 0x0000000000081947 */ /* 0x002fea0003800000 */
[----:B------:R-:W1:Y:S02]  /*8cb0*/  SYNCS.PHASECHK.TRANS64.TRYWAIT P1, [UR6+0x28850], R0 ;  /* 0x02885000ff0075a7 */ /* 0x000e640008020146 */
[----:B-1----:R-:W-:Y:S05]  /*8cc0*/  @!P1 BRA `(.L_x_7850) ;  /* 0x000000ec00949947 */ /* 0x002fea0003800000 */
.L_x_7847:
        /* <DEDUP_REMOVED lines=51> */
.L_x_7851:
[----:B0-----:R-:W-:Y:S01]  /*9000*/  FMNMX.FTZ R0, R24, R5, !PT ;  /* 0x0000000518007209 */ /* 0x001fe20007810000 */
[----:B------:R-:W-:Y:S01]  /*9010*/  UMOV UR6, UR51 ;  /* 0x0000003300067c82 */ /* 0x000fe20008000000 */
[----:B------:R-:W-:Y:S01]  /*9020*/  FMNMX.FTZ R4, R26, R7, !PT ;  /* 0x000000071a047209 */ /* 0x000fe20007810000 */
        /* <DEDUP_REMOVED lines=75> */
[----:B------:R-:W-:-:S03]  /*94e0*/  FMUL.FTZ R10, R0, UR6 ;  /* 0x00000006000a7c20 */ /* 0x000fc60008410000 */
[----:B------:R-:W-:Y:S01]  /*94f0*/  FMUL.FTZ R13, R5, UR6 ;  /* 0x00000006050d7c20 */ /* 0x000fe20008410000 */
[--C-:B------:R-:W-:Y:S01]  /*9500*/  FFMA.FTZ R153, R41, UR6, -R10.reuse ;  /* 0x0000000629997c23 */ /* 0x100fe2000801080a */
[----:B------:R-:W-:Y:S01]  /*9510*/  FADD.FTZ R5, -R4, R7 ;  /* 0x0000000704057221 */ /* 0x000fe20000010100 */
        /* <DEDUP_REMOVED lines=25> */
[--C-:B0-----:R-:W-:Y:S01]  /*96b0*/  FFMA.FTZ R13, R73, UR6, -R10.reuse ;  /* 0x00000006490d7c23 */ /* 0x101fe2000801080a */
        /* <DEDUP_REMOVED lines=8> */
[----:B------:R-:W0:Y:S02]  /*9740*/  MUFU.EX2 R7, R7 ;  /* 0x0000000700077308 */ /* 0x000e240000000800 */
        /* <DEDUP_REMOVED lines=25> */
[----:B------:R-:W-:-:S05]  /*98e0*/  FFMA.FTZ R163, R70, UR6, -R10 ;  /* 0x0000000646a37c23 */ /* 0x000fca000801080a */
        /* <DEDUP_REMOVED lines=41> */
[----:B0-----:R-:W-:Y:S01]  /*9b80*/  FADD.FTZ R42, R174, R27 ;  /* 0x0000001bae2a7221 */ /* 0x001fe20000010000 */
[----:B------:R-:W-:-:S06]  /*9b90*/  FFMA.FTZ R27, R74, UR6, -R10 ;  /* 0x000000064a1b7c23 */ /* 0x000fcc000801080a */
        /* <DEDUP_REMOVED lines=93> */
.L_x_7852:
[----:B------:R-:W-:Y:S01]  /*a170*/  ULEA UR7, UR45, UR40, 0x3 ;  /* 0x000000282d077291 */ /* 0x000fe2000f8e183f */
[----:B------:R-:W-:Y:S01]  /*a180*/  ISETP.GT.AND P1, PT, R8, UR48, PT ;  /* 0x0000003008007c0c */ /* 0x000fe2000bf24270 */
[----:B------:R-:W-:Y:S01]  /*a190*/  UMOV UR44, UR39 ;  /* 0x00000027002c7c82 */ /* 0x000fe20008000000 */
[----:B------:R-:W-:Y:S01]  /*a1a0*/  UMOV UR45, UR38 ;  /* 0x00000026002d7c82 */ /* 0x000fe20008000000 */
[----:B------:R-:W-:Y:S01]  /*a1b0*/  UIADD3 UR7, UR7, 0x28860, URZ ;  /* 0x0002886007077890 */ /* 0x000fe2000fffe03f */
[----:B------:R-:W-:Y:S01]  /*a1c0*/  F2FP.BF16.F32.PACK_AB R180, R180, R7 ;  /* 0x00000007b4b4723e */ /* 0x000fe200000010ff */
[-C--:B------:R-:W-:Y:S01]  /*a1d0*/  FMUL.FTZ R90, R90, R5.reuse ;  /* 0x000000055a5a7220 */ /* 0x080fe20000410000 */
[----:B------:R-:W-:Y:S01]  /*a1e0*/  F2FP.BF16.F32.PACK_AB R182, R159, R182 ;  /* 0x000000b69fb6723e */ /* 0x000fe200000010ff */
[----:B------:R-:W-:Y:S01]  /*a1f0*/  UPRMT UR7, UR53, 0x654, UR7 ;  /* 0x0000065435077896 */ /* 0x000fe20008000007 */
[----:B------:R-:W-:Y:S01]  /*a200*/  F2FP.BF16.F32.PACK_AB R176, R157, R176 ;  /* 0x000000b09db0723e */ /* 0x000fe200000010ff */
[-C--:B------:R-:W-:Y:S01]  /*a210*/  FMUL.FTZ R91, R91, R5.reuse ;  /* 0x000000055b5b7220 */ /* 0x080fe20000410000 */
[----:B------:R-:W-:Y:S01]  /*a220*/  F2FP.BF16.F32.PACK_AB R178, R155, R178 ;  /* 0x000000b29bb2723e */ /* 0x000fe200000010ff */
[-C--:B------:R-:W-:Y:S01]  /*a230*/  FMUL.FTZ R94, R94, R5.reuse ;  /* 0x000000055e5e7220 */ /* 0x080fe20000410000 */
        /* <DEDUP_REMOVED lines=92> */
[----:B------:R-:W-:Y:S01]  /*a800*/  IMAD.MOV.U32 R5, RZ, RZ, R0 ;  /* 0x000000ffff057224 */ /* 0x000fe200078e0000 */
[----:B------:R-:W-:Y:S06]  /*a810*/  @P1 BRA `(.L_x_7853) ;  /* 0xffffffdc00f01947 */ /* 0x000fec000383ffff */
.L_x_7842:
        /* <DEDUP_REMOVED lines=10> */
.L_x_7873:
[----:B------:R-:W-:Y:S01]  /*a8c0*/  UIADD3 UR38, UR45, 0x1, URZ ;  /* 0x000000012d267890 */ /* 0x000fe2000fffe03f */
[----:B------:R-:W-:-:S03]  /*a8d0*/  ISETP.NE.AND P2, PT, RZ, UR49, PT ;  /* 0x00000031ff007c0c */ /* 0x000fc6000bf45270 */
[----:B------:R-:W-:-:S04]  /*a8e0*/  UISETP.NE.AND UP0, UPT, UR38, 0x2, UPT ;  /* 0x000000022600788c */ /* 0x000fc8000bf05270 */
[----:B------:R-:W-:Y:S02]  /*a8f0*/  USEL UR39, URZ, 0x1, UP0 ;  /* 0x000000013f277887 */ /* 0x000fe40008000000 */
[----:B------:R-:W-:Y:S02]  /*a900*/  USEL UR38, UR38, URZ, UP0 ;  /* 0x0000003f26267287 */ /* 0x000fe40008000000 */
[----:B------:R-:W-:Y:S02]  /*a910*/  ULOP3.LUT UR39, UR44, UR39, URZ, 0x3c, !UPT ;  /* 0x000000272c277292 */ /* 0x000fe4000f8e3c3f */
[----:B------:R-:W-:Y:S10]  /*a920*/  @P2 BRA `(.L_x_7855) ;  /* 0x00000000002c2947 */ /* 0x000ff40003800000 */
[----:B------:R-:W-:Y:S05]  /*a930*/  @!P0 BRA `(.L_x_7856) ;  /* 0x0000000000048947 */ /* 0x000fea0003800000 */
[----:B------:R-:W-:Y:S01]  /*a940*/  BPT.TRAP 0x1 ;  /* 0x000000040000795c */ /* 0x000fe20000300000 */
.L_x_7856:
[----:B------:R-:W-:Y:S01]  /*a950*/  ULEA UR6, UR38, UR40, 0x3 ;  /* 0x0000002826067291 */ /* 0x000fe2000f8e183f */
[----:B------:R-:W-:-:S05]  /*a960*/  IMAD.U32 R0, RZ, RZ, UR39 ;  /* 0x00000027ff007e24 */ /* 0x000fca000f8e00ff */
[----:B------:R-:W-:-:S04]  /*a970*/  SHF.L.U32 R0, R0, 0x1f, RZ ;  /* 0x0000001f00007819 */ /* 0x000fc800000006ff */
[----:B------:R0:W1:Y:S01]  /*a980*/  SYNCS.PHASECHK.TRANS64.TRYWAIT P1, [UR6+0x28830], R0 ;  /* 0x02883000ff0075a7 */ /* 0x0000620008020146 */
[----:B------:R-:W-:Y:S05]  /*a990*/  @!P0 BRA `(.L_x_7857) ;  /* 0x0000000000048947 */ /* 0x000fea0003800000 */
[----:B------:R-:W-:Y:S01]  /*a9a0*/  BPT.TRAP 0x1 ;  /* 0x000000040000795c */ /* 0x000fe20000300000 */
.L_x_7857:
[----:B-1----:R-:W-:Y:S05]  /*a9b0*/  @P1 BRA `(.L_x_7855) ;  /* 0x0000000000081947 */ /* 0x002fea0003800000 */
[----:B------:R-:W1:Y:S02]  /*a9c0*/  SYNCS.PHASECHK.TRANS64.TRYWAIT P1, [UR6+0x28830], R0 ;  /* 0x02883000ff0075a7 */ /* 0x000e640008020146 */
[----:B-1----:R-:W-:Y:S05]  /*a9d0*/  @!P1 BRA `(.L_x_7858) ;  /* 0x000000d000689947 */ /* 0x002fea0003800000 */
.L_x_7855:
[----:B------:R-:W2:Y:S01]  /*a9e0*/  S2R R4, SR_TID.X ;  /* 0x0000000000047919 */ /* 0x000ea20000002100 */
[----:B------:R-:W-:Y:S01]  /*a9f0*/  ULEA UR30, UR38, UR47, 0xb ;  /* 0x0000002f261e7291 */ /* 0x000fe2000f8e583f */
[----:B------:R-:W-:Y:S01]  /*aa00*/  UMOV UR35, 0x40000040 ;  /* 0x4000004000237882 */ /* 0x000fe20000000000 */
[----:B------:R-:W-:Y:S02]  /*aa10*/  UMOV UR7, 0x40000040 ;  /* 0x4000004000077882 */ /* 0x000fe40000000000 */
[----:B------:R-:W-:Y:S02]  /*aa20*/  UIADD3 UR6, UR30, 0x2, URZ ;  /* 0x000000021e067890 */ /* 0x000fe4000fffe03f */
[----:B------:R-:W-:Y:S02]  /*aa30*/  UIADD3 UR10, UR30, 0x4, URZ ;  /* 0x000000041e0a7890 */ /* 0x000fe4000fffe03f */
[----:B------:R-:W-:Y:S01]  /*aa40*/  UMOV UR34, UR30 ;  /* 0x0000001e00227c82 */ /* 0x000fe20008000000 */
        /* <DEDUP_REMOVED lines=41> */
.L_x_7860:
[----:B------:R-:W-:Y:S01]  /*ace0*/  ULEA UR6, UR45, UR40, 0x3 ;  /* 0x000000282d067291 */ /* 0x000fe2000f8e183f */
[----:B------:R-:W-:-:S05]  /*acf0*/  IMAD.U32 R0, RZ, RZ, UR44 ;  /* 0x0000002cff007e24 */ /* 0x000fca000f8e00ff */
[----:B------:R-:W-:-:S04]  /*ad00*/  SHF.L.U32 R0, R0, 0x1f, RZ ;  /* 0x0000001f00007819 */ /* 0x000fc800000006ff */
[----:B------:R0:W1:Y:S01]  /*ad10*/  SYNCS.PHASECHK.TRANS64.TRYWAIT P1, [UR6+0x28850], R0 ;  /* 0x02885000ff0075a7 */ /* 0x0000620008020146 */
[----:B------:R-:W-:Y:S05]  /*ad20*/  @!P0 BRA `(.L_x_7861) ;  /* 0x0000000000048947 */ /* 0x000fea0003800000 */
[----:B------:R-:W-:Y:S01]  /*ad30*/  BPT.TRAP 0x1 ;  /* 0x000000040000795c */ /* 0x000fe20000300000 */
.L_x_7861:
[----:B-1----:R-:W-:Y:S05]  /*ad40*/  @P1 BRA `(.L_x_7859) ;  /* 0x0000000000081947 */ /* 0x002fea0003800000 */
[----:B------:R-:W1:Y:S02]  /*ad50*/  SYNCS.PHASECHK.TRANS64.TRYWAIT P1, [UR6+0x28850], R0 ;  /* 0x02885000ff0075a7 */ /* 0x000e640008020146 */
[----:B-1----:R-:W-:Y:S05]  /*ad60*/  @!P1 BRA `(.L_x_7862) ;  /* 0x000000cc009c9947 */ /* 0x002fea0003800000 */
.L_x_7859:
        /* <DEDUP_REMOVED lines=51> */
.L_x_7863:
        /* <DEDUP_REMOVED lines=38> */
.L_x_7866:
[----:B------:R-:W-:-:S05]  /*b300*/  IMAD.U32 R15, RZ, RZ, UR48 ;  /* 0x00000030ff0f7e24 */ /* 0x000fca000f8e00ff */
[----:B------:R-:W-:-:S13]  /*b310*/  ISETP.NE.AND P1, PT, R15, 0x1, PT ;  /* 0x000000010f00780c */ /* 0x000fda0003f25270 */
[----:B------:R-:W0:Y:S02]  /*b320*/  @P1 LDC.64 R4, c[0x0][0x9e8] ;  /* 0x00027a00ff041b82 */ /* 0x000e240000000a00 */
[----:B0-----:R-:W-:-:S05]  /*b330*/  @P1 IMAD.HI.U32 R4, R12, R4, RZ ;  /* 0x000000040c041227 */ /* 0x001fca00078e00ff */
[----:B------:R-:W-:-:S07]  /*b340*/  @P1 SHF.R.U32.HI R12, RZ, R5, R4 ;  /* 0x00000005ff0c1219 */ /* 0x000fce0000011604 */
.L_x_7867:
[----:B------:R-:W-:Y:S05]  /*b350*/  BSYNC B0 ;  /* 0x0000000000007941 */ /* 0x000fea0003800000 */
.L_x_7865:
[----:B------:R-:W-:-:S04]  /*b360*/  IMAD R5, R12, R15, -R9 ;  /* 0x0000000f0c057224 */ /* 0x000fc800078e0a09 */
[----:B------:R-:W-:-:S05]  /*b370*/  IMAD.IADD R5, R5, 0x1, -R16 ;  /* 0x0000000105057824 */ /* 0x000fca00078e0a10 */
[----:B------:R-:W-:Y:S02]  /*b380*/  VIADDMNMX R10, R5, R15, R10, PT ;  /* 0x0000000f050a7246 */ /* 0x000fe4000380010a */
[----:B------:R-:W-:-:S07]  /*b390*/  VIMNMX R11, R11, R5, !PT ;  /* 0x000000050b0b7248 */ /* 0x000fce0007fe0100 */
.L_x_7864:
        /* <DEDUP_REMOVED lines=116> */
.L_x_7870:
[----:B------:R-:W-:-:S05]  /*bae0*/  IMAD.U32 R12, RZ, RZ, UR48 ;  /* 0x00000030ff0c7e24 */ /* 0x000fca000f8e00ff */
[----:B------:R-:W-:-:S13]  /*baf0*/  ISETP.NE.AND P2, PT, R12, 0x1, PT ;  /* 0x000000010c00780c */ /* 0x000fda0003f45270 */
[----:B------:R-:W0:Y:S02]  /*bb00*/  @P2 LDC.64 R4, c[0x0][0x9e8] ;  /* 0x00027a00ff042b82 */ /* 0x000e240000000a00 */
[----:B0-----:R-:W-:-:S05]  /*bb10*/  @P2 IMAD.HI.U32 R4, R0, R4, RZ ;  /* 0x0000000400042227 */ /* 0x001fca00078e00ff */
[----:B------:R-:W-:-:S07]  /*bb20*/  @P2 SHF.R.U32.HI R0, RZ, R5, R4 ;  /* 0x00000005ff002219 */ /* 0x000fce0000011604 */
.L_x_7871:
[----:B------:R-:W-:Y:S05]  /*bb30*/  BSYNC B0 ;  /* 0x0000000000007941 */ /* 0x000fea0003800000 */
.L_x_7869:
[----:B------:R-:W-:-:S04]  /*bb40*/  IMAD R9, R0, R12, -R9 ;  /* 0x0000000c00097224 */ /* 0x000fc800078e0a09 */
[----:B------:R-:W-:-:S05]  /*bb50*/  IMAD.IADD R9, R9, 0x1, -R16 ;  /* 0x0000000109097824 */ /* 0x000fca00078e0a10 */
[----:B------:R-:W-:Y:S02]  /*bb60*/  VIADDMNMX R10, R9, R12, R10, PT ;  /* 0x0000000c090a7246 */ /* 0x000fe4000380010a */
[----:B------:R-:W-:-:S07]  /*bb70*/  VIMNMX R11, R11, R9, !PT ;  /* 0x000000090b0b7248 */ /* 0x000fce0007fe0100 */
.L_x_7868:
        /* <DEDUP_REMOVED lines=377> */
.L_x_7872:
        /* <DEDUP_REMOVED lines=107> */
.L_x_7854:
[----:B------:R-:W-:Y:S06]  /*d9c0*/  BAR.ARV 0x8, 0x180 ;  /* 0x0206000000007b1d */ /* 0x000fec0000002000 */
[----:B------:R-:W-:Y:S05]  /*d9d0*/  @!P0 BRA `(.L_x_7874) ;  /* 0x0000000000048947 */ /* 0x000fea0003800000 */
[----:B------:R-:W-:Y:S01]  /*d9e0*/  BPT.TRAP 0x1 ;  /* 0x000000040000795c */ /* 0x000fe20000300000 */
.L_x_7874:
[----:B------:R-:W-:Y:S01]  /*d9f0*/  ULEA UR5, UR38, UR40, 0x3 ;  /* 0x0000002826057291 */ /* 0x000fe2000f8e183f */
[----:B------:R-:W-:-:S05]  /*da00*/  IMAD.U32 R5, RZ, RZ, UR39 ;  /* 0x00000027ff057e24 */ /* 0x000fca000f8e00ff */
[----:B------:R-:W-:-:S04]  /*da10*/  SHF.L.U32 R5, R5, 0x1f, RZ ;  /* 0x0000001f05057819 */ /* 0x000fc800000006ff */
[----:B------:R0:W1:Y:S01]  /*da20*/  SYNCS.PHASECHK.TRANS64.TRYWAIT P1, [UR5+0x28850], R5 ;  /* 0x02885005ff0075a7 */ /* 0x0000620008020145 */
[----:B------:R-:W-:Y:S05]  /*da30*/  @!P0 BRA `(.L_x_7875) ;  /* 0x0000000000048947 */ /* 0x000fea0003800000 */
[----:B------:R-:W-:Y:S01]  /*da40*/  BPT.TRAP 0x1 ;  /* 0x000000040000795c */ /* 0x000fe20000300000 */
.L_x_7875:
[----:B-1----:R-:W-:Y:S05]  /*da50*/  @P1 BRA `(.L_x_7876) ;  /* 0x0000000000081947 */ /* 0x002fea0003800000 */
[----:B------:R-:W1:Y:S02]  /*da60*/  SYNCS.PHASECHK.TRANS64.TRYWAIT P1, [UR5+0x28850], R5 ;  /* 0x02885005ff0075a7 */ /* 0x000e640008020145 */
[----:B-1----:R-:W-:Y:S05]  /*da70*/  @!P1 BRA `(.L_x_7877) ;  /* 0x000000a000709947 */ /* 0x002fea0003800000 */
.L_x_7876:
[----:B------:R-:W-:Y:S01]  /*da80*/  UIADD3 UR40, UR40, 0x400, URZ ;  /* 0x0000040028287890 */ /* 0x000fe2000fffe03f */
[----:B------:R-:W-:Y:S01]  /*da90*/  WARPGROUP.ARRIVE ;  /* 0x00000000000079c5 */ /* 0x000fe20000000000 */
[----:B------:R-:W-:Y:S01]  /*daa0*/  UMOV UR11, 0x40000040 ;  /* 0x40000040000b7882 */ /* 0x000fe20000000000 */
[----:B-1----:R-:W1:Y:S01]  /*dab0*/  SHFL.BFLY PT, R6, R3, 0x2, 0x1f ;  /* 0x0c401f0003067f89 */ /* 0x002e6200000e0000 */
[----:B------:R-:W-:Y:S01]  /*dac0*/  USHF.R.U32.HI UR40, URZ, 0x4, UR40 ;  /* 0x000000043f287899 */ /* 0x000fe20008011628 */
[----:B------:R-:W-:Y:S02]  /*dad0*/  IMAD.U32 R12, RZ, RZ, UR6 ;  /* 0x00000006ff0c7e24 */ /* 0x000fe4000f8e00ff */
[----:B0-----:R-:W0:Y:S01]  /*dae0*/  SHFL.BFLY PT, R5, R2, 0x2, 0x1f ;  /* 0x0c401f0002057f89 */ /* 0x001e2200000e0000 */
[----:B------:R-:W-:Y:S01]  /*daf0*/  ULOP3.LUT UR40, UR40, 0x3fff, URZ, 0xc0, !UPT ;  /* 0x00003fff28287892 */ /* 0x000fe2000f8ec03f */
[----:B------:R-:W-:Y:S02]  /*db00*/  IMAD.MOV.U32 R21, RZ, RZ, -0x800000 ;  /* 0xff800000ff157424 */ /* 0x000fe400078e00ff */
[----:B------:R-:W-:Y:S01]  /*db10*/  IMAD.MOV.U32 R20, RZ, RZ, -0x800000 ;  /* 0xff800000ff147424 */ /* 0x000fe200078e00ff */
[----:B------:R-:W-:-:S04]  /*db20*/  ULOP3.LUT UR4, UR40, 0x4000000, URZ, 0xfc, !UPT ;  /* 0x0400000028047892 */ /* 0x000fc8000f8efc3f */
[----:B------:R-:W-:-:S07]  /*db30*/  ULEA UR4, UR38, UR4, 0xb ;  /* 0x0000000426047291 */ /* 0x000fce000f8e583f */
[----:B------:R-:W-:Y:S02]  /*db40*/  UMOV UR10, UR4 ;  /* 0x00000004000a7c82 */ /* 0x000fe40008000000 */
[----:B------:R-:W-:Y:S01]  /*db50*/  HGMMA.64x128x16.F32.BF16 R88, R180, gdesc[UR8].tnspB, R88, gsb0 ;  /* 0x41e00008b4587df0 */ /* 0x000fe20008001858 */
[----:B------:R-:W-:Y:S01]  /*db60*/  UIADD3 UR10, UR4, 0x80, URZ ;  /* 0x00000080040a7890 */ /* 0x000fe2000fffe03f */
[----:B-1----:R-:W-:Y:S01]  /*db70*/  FADD.FTZ R6, R6, R3 ;  /* 0x0000000306067221 */ /* 0x002fe20000010000 */
[----:B------:R-:W-:Y:S01]  /*db80*/  UMOV UR11, 0x40000040 ;  /* 0x40000040000b7882 */ /* 0x000fe20000000000 */
[----:B------:R-:W-:Y:S02]  /*db90*/  IMAD.U32 R3, RZ, RZ, UR6 ;  /* 0x00000006ff037e24 */ /* 0x000fe4000f8e00ff */
[----:B0-----:R-:W-:Y:S01]  /*dba0*/  FADD.FTZ R7, R5, R2 ;  /* 0x0000000205077221 */ /* 0x001fe20000010000 */
[----:B------:R-:W-:Y:S01]  /*dbb0*/  IMAD.MOV.U32 R2, RZ, RZ, RZ ;  /* 0x000000ffff027224 */ /* 0x000fe200078e00ff */
[----:B------:R-:W0:Y:S04]  /*dbc0*/  SHFL.BFLY PT, R5, R6, 0x1, 0x1f ;  /* 0x0c201f0006057f89 */ /* 0x000e2800000e0000 */
[----:B------:R-:W1:Y:S01]  /*dbd0*/  SHFL.BFLY PT, R8, R7, 0x1, 0x1f ;  /* 0x0c201f0007087f89 */ /* 0x000e6200000e0000 */
[----:B0-----:R-:W-:Y:S01]  /*dbe0*/  FADD.FTZ R10, R6, R5 ;  /* 0x00000005060a7221 */ /* 0x001fe20000010000 */
[----:B-1----:R-:W-:-:S04]  /*dbf0*/  FADD.FTZ R11, R7, R8 ;  /* 0x00000008070b7221 */ /* 0x002fc80000010000 */
[----:B------:R-:W-:Y:S01]  /*dc00*/  FSETP.NE.FTZ.AND P1, PT, R10, RZ, PT ;  /* 0x000000ff0a00720b */ /* 0x000fe20003f35000 */
[----:B------:R-:W-:Y:S01]  /*dc10*/  IMAD.MOV.U32 R8, RZ, RZ, RZ ;  /* 0x000000ffff087224 */ /* 0x000fe200078e00ff */
[----:B------:R-:W-:-:S11]  /*dc20*/  FSETP.NE.FTZ.AND P2, PT, R11, RZ, PT ;  /* 0x000000ff0b00720b */ /* 0x000fd60003f55000 */
[----:B------:R-:W0:Y:S01]  /*dc30*/  @P1 MUFU.LG2 R5, R10 ;  /* 0x0000000a00051308 */ /* 0x000e220000000c00 */
[----:B------:R-:W-:Y:S01]  /*dc40*/  @P1 FMUL.FTZ R3, R3, 0.69314718246459960938 ;  /* 0x3f31721803031820 */ /* 0x000fe20000410000 */
        /* <DEDUP_REMOVED lines=45> */
.L_x_7878:
        /* <DEDUP_REMOVED lines=37> */
[----:B------:R-:W-:Y:S01]  /*e170*/  USEL UR4, URZ, 0x1, UP0 ;  /* 0x000000013f047887 */ /* 0x000fe20008000000 */
        /* <DEDUP_REMOVED lines=33> */
[----:B------:R-:W-:-:S02]  /*e390*/  UIADD3 UR61, UR61, 0x1, URZ ;  /* 0x000000013d3d7890 */ /* 0x000fc4000fffe03f */
[----:B------:R-:W-:Y:S02]  /*e3a0*/  USEL UR38, UR38, URZ, UP0 ;  /* 0x0000003f26267287 */ /* 0x000fe40008000000 */
[----:B------:R-:W-:-:S12]  /*e3b0*/  ULOP3.LUT UR39, UR39, UR4, URZ, 0x3c, !UPT ;  /* 0x0000000427277292 */ /* 0x000fd8000f8e3c3f */
.L_x_7800:
[----:B------:R-:W0:Y:S01]  /*e3c0*/  S2R R5, SR_CgaCtaId ;  /* 0x0000000000057919 */ /* 0x000e220000008800 */
[----:B------:R-:W-:Y:S01]  /*e3d0*/  MOV R0, 0x400 ;  /* 0x0000040000007802 */ /* 0x000fe20000000f00 */
[----:B------:R-:W-:Y:S01]  /*e3e0*/  BSSY B0, `(.L_x_7879) ;  /* 0x00002e8000007945 */ /* 0x000fe20003800000 */
[----:B------:R-:W-:Y:S02]  /*e3f0*/  BAR.SYNC.DEFER_BLOCKING 0x5, 0x180 ;  /* 0x0146000000007b1d */ /* 0x000fe40000010000 */
[----:B0-----:R-:W-:-:S05]  /*e400*/  LEA R0, R5, R0, 0x18 ;  /* 0x0000000005007211 */ /* 0x001fca00078ec0ff */
[----:B------:R-:W0:Y:S02]  /*e410*/  LDS.128 R4, [R0+0x288d0] ;  /* 0x0288d00000047984 */ /* 0x000e240000000c00 */
[----:B0-----:R-:W-:Y:S02]  /*e420*/  R2UR UR6, R5 ;  /* 0x00000000050672ca */ /* 0x001fe400000e0000 */
[----:B------:R-:W-:Y:S02]  /*e430*/  R2UR UR5, R6 ;  /* 0x00000000060572ca */ /* 0x000fe400000e0000 */
[----:B------:R-:W-:Y:S01]  /*e440*/  R2UR UR7, R7 ;  /* 0x00000000070772ca */ /* 0x000fe200000e0000 */
[----:B------:R-:W-:Y:S06]  /*e450*/  BAR.ARV 0x4, 0x180 ;  /* 0x0106000000007b1d */ /* 0x000fec0000002000 */
[----:B------:R-:W-:Y:S08]  /*e460*/  @P0 BRA `(.L_x_7880) ;  /* 0x0000002000640947 */ /* 0x000ff00003800000 */
[----:B------:R-:W0:Y:S01]  /*e470*/  S2R R5, SR_SWINHI ;  /* 0x0000000000057919 */ /* 0x000e220000002f00 */
[----:B------:R-:W-:Y:S01]  /*e480*/  ULDC.64 UR10, c[0x0][0xc00] ;  /* 0x00030000000a7ab9 */ /* 0x000fe20000000a00 */
[----:B------:R-:W-:Y:S01]  /*e490*/  ULDC.64 UR8, c[0x0][0xc00] ;  /* 0x0003000000087ab9 */ /* 0x000fe20000000a00 */
[----:B------:R-:W1:Y:S01]  /*e4a0*/  LDC R45, c[0x0][0xbe8] ;  /* 0x0002fa00ff2d7b82 */ /* 0x000e620000000800 */
[----:B------:R-:W-:Y:S01]  /*e4b0*/  UIMAD.WIDE UR8, UR57, 0x4, UR8 ;  /* 0x00000004390878a5 */ /* 0x000fe2000f8e0208 */
[----:B------:R-:W-:Y:S02]  /*e4c0*/  MOV R32, R0 ;  /* 0x0000000000207202 */ /* 0x000fe40000000f00 */
[----:B0-----:R-:W-:-:S03]  /*e4d0*/  MOV R33, R5 ;  /* 0x0000000500217202 */ /* 0x001fc60000000f00 */
[----:B------:R-:W-:-:S03]  /*e4e0*/  IMAD.WIDE R4, R218, 0x2, R32 ;  /* 0x00000002da047825 */ /* 0x000fc600078e0220 */
[C---:B------:R-:W-:Y:S02]  /*e4f0*/  LOP3.LUT R7, R4.reuse, 0x380, RZ, 0xc0, !PT ;  /* 0x0000038004077812 */ /* 0x040fe400078ec0ff */
[C---:B------:R-:W-:Y:S02]  /*e500*/  IADD3 R8, P5, R4.reuse, 0x40, RZ ;  /* 0x0000004004087810 */ /* 0x040fe40007fbe0ff */
[----:B------:R-:W-:Y:S02]  /*e510*/  SHF.R.U64 R7, R7, 0x3, RZ ;  /* 0x0000000307077819 */ /* 0x000fe400000012ff */
[C---:B------:R-:W-:Y:S01]  /*e520*/  IADD3 R31, P6, R4.reuse, 0x20, RZ ;  /* 0x00000020041f7810 */ /* 0x040fe20007fde0ff */
[--C-:B------:R-:W-:Y:S01]  /*e530*/  IMAD.X R27, RZ, RZ, R5.reuse, P5 ;  /* 0x000000ffff1b7224 */ /* 0x100fe200028e0605 */
[C---:B------:R-:W-:Y:S02]  /*e540*/  IADD3 R35, P4, R4.reuse, 0x60, RZ ;  /* 0x0000006004237810 */ /* 0x040fe40007f9e0ff */
        /* <DEDUP_REMOVED lines=14> */
[----:B------:R-:W-:Y:S02]  /*e630*/  LOP3.LUT R10, R35, 0x380, RZ, 0xc0, !PT ;  /* 0x00000380230a7812 */ /* 0x000fe400078ec0ff */
[----:B------:R-:W-:Y:S02]  /*e640*/  LOP3.LUT R12, R37, 0x380, RZ, 0xc0, !PT ;  /* 0x00000380250c7812 */ /* 0x000fe400078ec0ff */
[----:B------:R-:W-:Y:S02]  /*e650*/  LOP3.LUT R26, R7, R8, RZ, 0x3c, !PT ;  /* 0x00000008071a7212 */ /* 0x000fe400078e3cff */
[----:B------:R-:W-:Y:S02]  /*e660*/  SHF.R.U64 R6, R6, 0x3, RZ ;  /* 0x0000000306067819 */ /* 0x000fe400000012ff */
[----:B------:R-:W-:-:S02]  /*e670*/  SHF.R.U64 R10, R10, 0x3, RZ ;  /* 0x000000030a0a7819 */ /* 0x000fc400000012ff */
[----:B------:R-:W-:Y:S02]  /*e680*/  LOP3.LUT R8, R39, 0x380, RZ, 0xc0, !PT ;  /* 0x0000038027087812 */ /* 0x000fe400078ec0ff */
[----:B------:R-:W-:Y:S02]  /*e690*/  SHF.R.U64 R12, R12, 0x3, RZ ;  /* 0x000000030c0c7819 */ /* 0x000fe400000012ff */
[----:B------:R-:W-:Y:S02]  /*e6a0*/  LOP3.LUT R28, R6, R31, RZ, 0x3c, !PT ;  /* 0x0000001f061c7212 */ /* 0x000fe400078e3cff */
[----:B------:R-:W-:Y:S02]  /*e6b0*/  LOP3.LUT R24, R10, R35, RZ, 0x3c, !PT ;  /* 0x000000230a187212 */ /* 0x000fe400078e3cff */
[----:B------:R-:W-:Y:S02]  /*e6c0*/  SHF.R.U64 R8, R8, 0x3, RZ ;  /* 0x0000000308087819 */ /* 0x000fe400000012ff */
[----:B------:R-:W-:-:S02]  /*e6d0*/  LOP3.LUT R10, R41, 0x380, RZ, 0xc0, !PT ;  /* 0x00000380290a7812 */ /* 0x000fc400078ec0ff */
[----:B------:R-:W-:Y:S02]  /*e6e0*/  LOP3.LUT R31, R34, 0x380, RZ, 0xc0, !PT ;  /* 0x00000380221f7812 */ /* 0x000fe400078ec0ff */
[----:B------:R-:W-:Y:S02]  /*e6f0*/  LOP3.LUT R14, R12, R37, RZ, 0x3c, !PT ;  /* 0x000000250c0e7212 */ /* 0x000fe400078e3cff */
[----:B------:R-:W-:Y:S02]  /*e700*/  LOP3.LUT R12, R8, R39, RZ, 0x3c, !PT ;  /* 0x00000027080c7212 */ /* 0x000fe400078e3cff */
[----:B------:R-:W-:Y:S02]  /*e710*/  MOV R30, R4 ;  /* 0x00000004001e7202 */ /* 0x000fe40000000f00 */
[----:B------:R-:W-:Y:S02]  /*e720*/  SHF.R.U64 R10, R10, 0x3, RZ ;  /* 0x000000030a0a7819 */ /* 0x000fe400000012ff */
[----:B------:R-:W-:-:S02]  /*e730*/  SHF.R.U64 R31, R31, 0x3, RZ ;  /* 0x000000031f1f7819 */ /* 0x000fc400000012ff */
[----:B------:R-:W-:Y:S02]  /*e740*/  F2FP.BF16.F32.PACK_AB R4, R89, R88 ;  /* 0x000000585904723e */ /* 0x000fe400000010ff */
[----:B------:R-:W-:Y:S02]  /*e750*/  F2FP.BF16.F32.PACK_AB R5, R3, R2 ;  /* 0x000000020305723e */ /* 0x000fe400000010ff */
[----:B------:R-:W-:Y:S02]  /*e760*/  F2FP.BF16.F32.PACK_AB R6, R93, R92 ;  /* 0x0000005c5d06723e */ /* 0x000fe400000010ff */
[----:B------:R-:W-:Y:S01]  /*e770*/  F2FP.BF16.F32.PACK_AB R7, R95, R94 ;  /* 0x0000005e5f07723e */ /* 0x000fe200000010ff */
[----:B------:R-:W-:Y:S01]  /*e780*/  BAR.SYNC.DEFER_BLOCKING 0x1, 0x100 ;  /* 0x0044000000007b1d */ /* 0x000fe20000010000 */
[----:B------:R-:W-:Y:S02]  /*e790*/  MOV R37, R14 ;  /* 0x0000000e00257202 */ /* 0x000fe40000000f00 */
[----:B------:R-:W-:-:S02]  /*e7a0*/  MOV R36, R12 ;  /* 0x0000000c00247202 */ /* 0x000fc40000000f00 */
[----:B------:R-:W-:Y:S02]  /*e7b0*/  LOP3.LUT R10, R10, R41, RZ, 0x3c, !PT ;  /* 0x000000290a0a7212 */ /* 0x000fe400078e3cff */
[----:B------:R-:W-:Y:S02]  /*e7c0*/  LOP3.LUT R8, R31, R34, RZ, 0x3c, !PT ;  /* 0x000000221f087212 */ /* 0x000fe400078e3cff */
[----:B------:R-:W-:Y:S02]  /*e7d0*/  MOV R40, R28 ;  /* 0x0000001c00287202 */ /* 0x000fe40000000f00 */
[----:B------:R-:W-:Y:S02]  /*e7e0*/  MOV R39, R26 ;  /* 0x0000001a00277202 */ /* 0x000fe40000000f00 */
[----:B------:R-:W-:Y:S02]  /*e7f0*/  MOV R38, R24 ;  /* 0x0000001800267202 */ /* 0x000fe40000000f00 */
[----:B------:R-:W-:-:S02]  /*e800*/  F2FP.BF16.F32.PACK_AB R12, R97, R96 ;  /* 0x00000060610c723e */ /* 0x000fc400000010ff */
[----:B------:R-:W-:Y:S02]  /*e810*/  F2FP.BF16.F32.PACK_AB R13, R99, R98 ;  /* 0x00000062630d723e */ /* 0x000fe400000010ff */
[----:B------:R-:W-:Y:S02]  /*e820*/  F2FP.BF16.F32.PACK_AB R14, R101, R100 ;  /* 0x00000064650e723e */ /* 0x000fe400000010ff */
[----:B------:R-:W-:Y:S02]  /*e830*/  F2FP.BF16.F32.PACK_AB R15, R103, R102 ;  /* 0x00000066670f723e */ /* 0x000fe400000010ff */
[----:B------:R-:W-:Y:S01]  /*e840*/  F2FP.BF16.F32.PACK_AB R24, R105, R104 ;  /* 0x000000686918723e */ /* 0x000fe200000010ff */
[----:B------:R0:W-:Y:S01]  /*e850*/  STSM.16.M88.4 [R30], R4 ;  /* 0x000000041e007844 */ /* 0x0001e20000000200 */
[----:B------:R-:W-:Y:S02]  /*e860*/  F2FP.BF16.F32.PACK_AB R25, R107, R106 ;  /* 0x0000006a6b19723e */ /* 0x000fe400000010ff */
[----:B------:R-:W-:Y:S01]  /*e870*/  F2FP.BF16.F32.PACK_AB R26, R109, R108 ;  /* 0x0000006c6d1a723e */ /* 0x000fe200000010ff */
[----:B------:R2:W-:Y:S01]  /*e880*/  STSM.16.M88.4 [R40], R12 ;  /* 0x0000000c28007844 */ /* 0x0005e20000000200 */
[----:B------:R-:W-:-:S02]  /*e890*/  F2FP.BF16.F32.PACK_AB R27, R111, R110 ;  /* 0x0000006e6f1b723e */ /* 0x000fc400000010ff */
[----:B------:R-:W-:Y:S02]  /*e8a0*/  F2FP.BF16.F32.PACK_AB R28, R113, R112 ;  /* 0x00000070711c723e */ /* 0x000fe400000010ff */
[----:B------:R-:W-:Y:S01]  /*e8b0*/  F2FP.BF16.F32.PACK_AB R29, R115, R114 ;  /* 0x00000072731d723e */ /* 0x000fe200000010ff */
[----:B------:R-:W-:Y:S01]  /*e8c0*/  STSM.16.M88.4 [R39], R24 ;  /* 0x0000001827007844 */ /* 0x000fe20000000200 */
[----:B------:R-:W-:Y:S02]  /*e8d0*/  F2FP.BF16.F32.PACK_AB R31, R119, R118 ;  /* 0x00000076771f723e */ /* 0x000fe400000010ff */
[----:B------:R-:W-:Y:S02]  /*e8e0*/  MOV R35, R10 ;  /* 0x0000000a00237202 */ /* 0x000fe40000000f00 */
[----:B------:R-:W-:Y:S02]  /*e8f0*/  MOV R34, R8 ;  /* 0x0000000800227202 */ /* 0x000fe40000000f00 */
[----:B0-----:R-:W-:-:S02]  /*e900*/  F2FP.BF16.F32.PACK_AB R30, R117, R116 ;  /* 0x00000074751e723e */ /* 0x001fc400000010ff */
[----:B------:R-:W-:Y:S02]  /*e910*/  F2FP.BF16.F32.PACK_AB R4, R121, R120 ;  /* 0x000000787904723e */ /* 0x000fe400000010ff */
[----:B------:R-:W-:Y:S01]  /*e920*/  F2FP.BF16.F32.PACK_AB R5, R123, R122 ;  /* 0x0000007a7b05723e */ /* 0x000fe200000010ff */
[----:B------:R0:W-:Y:S01]  /*e930*/  STSM.16.M88.4 [R38], R28 ;  /* 0x0000001c26007844 */ /* 0x0001e20000000200 */
[----:B------:R-:W-:Y:S02]  /*e940*/  F2FP.BF16.F32.PACK_AB R6, R125, R124 ;  /* 0x0000007c7d06723e */ /* 0x000fe400000010ff */
[----:B------:R-:W-:Y:S02]  /*e950*/  F2FP.BF16.F32.PACK_AB R7, R127, R126 ;  /* 0x0000007e7f07723e */ /* 0x000fe400000010ff */
[----:B------:R-:W-:Y:S02]  /*e960*/  F2FP.BF16.F32.PACK_AB R8, R129, R128 ;  /* 0x000000808108723e */ /* 0x000fe400000010ff */
[----:B------:R-:W-:Y:S01]  /*e970*/  F2FP.BF16.F32.PACK_AB R9, R131, R130 ;  /* 0x000000828309723e */ /* 0x000fe200000010ff */
[----:B------:R3:W-:Y:S01]  /*e980*/  STSM.16.M88.4 [R37], R4 ;  /* 0x0000000425007844 */ /* 0x0007e20000000200 */
[----:B------:R-:W-:-:S02]  /*e990*/  F2FP.BF16.F32.PACK_AB R10, R133, R132 ;  /* 0x00000084850a723e */ /* 0x000fc400000010ff */
[----:B------:R-:W-:Y:S02]  /*e9a0*/  F2FP.BF16.F32.PACK_AB R11, R135, R134 ;  /* 0x00000086870b723e */ /* 0x000fe400000010ff */
[----:B--2---:R-:W-:Y:S02]  /*e9b0*/  F2FP.BF16.F32.PACK_AB R12, R137, R136 ;  /* 0x00000088890c723e */ /* 0x004fe400000010ff */
[----:B------:R-:W-:Y:S01]  /*e9c0*/  F2FP.BF16.F32.PACK_AB R13, R139, R138 ;  /* 0x0000008a8b0d723e */ /* 0x000fe200000010ff */
[----:B------:R2:W-:Y:S01]  /*e9d0*/  STSM.16.M88.4 [R36], R8 ;  /* 0x0000000824007844 */ /* 0x0005e20000000200 */
[----:B------:R-:W-:Y:S01]  /*e9e0*/  F2FP.BF16.F32.PACK_AB R14, R141, R140 ;  /* 0x0000008c8d0e723e */ /* 0x000fe200000010ff */
[----:B0-----:R-:W-:Y:S01]  /*e9f0*/  IMAD.U32 R28, RZ, RZ, UR8 ;  /* 0x00000008ff1c7e24 */ /* 0x001fe2000f8e00ff */
[----:B------:R-:W-:Y:S01]  /*ea00*/  F2FP.BF16.F32.PACK_AB R15, R143, R142 ;  /* 0x0000008e8f0f723e */ /* 0x000fe200000010ff */
[----:B------:R-:W-:Y:S01]  /*ea10*/  IMAD.U32 R29, RZ, RZ, UR9 ;  /* 0x00000009ff1d7e24 */ /* 0x000fe2000f8e00ff */
[----:B------:R-:W-:Y:S01]  /*ea20*/  F2FP.BF16.F32.PACK_AB R24, R145, R144 ;  /* 0x000000909118723e */ /* 0x000fe200000010ff */
[----:B------:R-:W-:Y:S01]  /*ea30*/  ULDC.64 UR8, c[0x0][0xc08] ;  /* 0x0003020000087ab9 */ /* 0x000fe20000000a00 */
[----:B------:R-:W-:Y:S01]  /*ea40*/  F2FP.BF16.F32.PACK_AB R25, R147, R146 ;  /* 0x000000929319723e */ /* 0x000fe200000010ff */
[----:B------:R0:W-:Y:S01]  /*ea50*/  STSM.16.M88.4 [R35], R12 ;  /* 0x0000000c23007844 */ /* 0x0001e20000000200 */
[----:B------:R-:W-:-:S02]  /*ea60*/  F2FP.BF16.F32.PACK_AB R26, R149, R148 ;  /* 0x00000094951a723e */ /* 0x000fc400000010ff */
[----:B------:R-:W-:Y:S02]  /*ea70*/  F2FP.BF16.F32.PACK_AB R27, R151, R150 ;  /* 0x00000096971b723e */ /* 0x000fe400000010ff */
[----:B------:R-:W-:-:S03]  /*ea80*/  ISETP.NE.U32.AND P0, PT, RZ, UR10, PT ;  /* 0x0000000aff007c0c */ /* 0x000fc6000bf05070 */
[----:B------:R4:W-:Y:S01]  /*ea90*/  STSM.16.M88.4 [R34], R24 ;  /* 0x0000001822007844 */ /* 0x0009e20000000200 */
[----:B------:R-:W-:Y:S01]  /*eaa0*/  BAR.SYNC.DEFER_BLOCKING 0x1, 0x100 ;  /* 0x0044000000007b1d */ /* 0x000fe20000010000 */
[----:B------:R-:W-:-:S13]  /*eab0*/  ISETP.NE.AND.EX P0, PT, RZ, UR11, PT, P0 ;  /* 0x0000000bff007c0c */ /* 0x000fda000bf05300 */
[----:B------:R-:W4:Y:S01]  /*eac0*/  @P0 LDG.E R30, desc[UR36][R28.64] ;  /* 0x000000241c1e0981 */ /* 0x000f22000c1e1900 */
[----:B------:R-:W-:Y:S01]  /*ead0*/  UISETP.NE.U32.AND UP0, UPT, UR8, URZ, UPT ;  /* 0x0000003f0800728c */ /* 0x000fe2000bf05070 */
[----:B-1----:R-:W-:Y:S01]  /*eae0*/  ISETP.NE.AND P1, PT, R45, 0x1, PT ;  /* 0x000000012d00780c */ /* 0x002fe20003f25270 */
[----:B------:R-:W-:Y:S02]  /*eaf0*/  ULDC UR4, c[0x0][0xa88] ;  /* 0x0002a20000047ab9 */ /* 0x000fe40000000800 */
[----:B------:R-:W-:Y:S01]  /*eb00*/  UISETP.NE.AND.EX UP0, UPT, UR9, URZ, UPT, UP0 ;  /* 0x0000003f0900728c */ /* 0x000fe2000bf05300 */
[----:B------:R-:W-:Y:S01]  /*eb10*/  IMAD.U32 R44, RZ, RZ, UR4 ;  /* 0x00000004ff2c7e24 */ /* 0x000fe2000f8e00ff */
[----:B------:R-:W-:-:S04]  /*eb20*/  ULDC UR4, c[0x0][0xad4] ;  /* 0x0002b50000047ab9 */ /* 0x000fc80000000800 */
[----:B------:R-:W-:-:S04]  /*eb30*/  PLOP3.LUT P4, PT, PT, PT, UP0, 0x80, 0x0 ;  /* 0x000000000000781c */ /* 0x000fc80003f8f008 */
[----:B---3--:R-:W1:Y:S01]  /*eb40*/  @P1 LDC R6, c[0x0][0xbec] ;  /* 0x0002fb00ff061b82 */ /* 0x008e620000000800 */
[----:B------:R-:W-:Y:S02]  /*eb50*/  @UP0 ULDC.64 UR8, c[0x0][0xc08] ;  /* 0x0003020000080ab9 */ /* 0x000fe40000000a00 */
[----:B------:R-:W-:Y:S02]  /*eb60*/  @UP0 UIMAD.WIDE UR8, UR57, 0x4, UR8 ;  /* 0x00000004390808a5 */ /* 0x000fe4000f8e0208 */
[----:B------:R-:W-:-:S03]  /*eb70*/  UISETP.NE.AND UP0, UPT, UR54, URZ, UPT ;  /* 0x0000003f3600728c */ /* 0x000fc6000bf05270 */
[----:B--2---:R-:W2:Y:S01]  /*eb80*/  @P1 LDC R9, c[0x0][0xbf0] ;  /* 0x0002fc00ff091b82 */ /* 0x004ea20000000800 */
[----:B------:R-:W-:Y:S01]  /*eb90*/  USEL UR4, UR54, UR4, UP0 ;  /* 0x0000000436047287 */ /* 0x000fe20008000000 */
[----:B------:R-:W-:Y:S01]  /*eba0*/  IMAD.U32 R4, RZ, RZ, UR8 ;  /* 0x00000008ff047e24 */ /* 0x000fe2000f8e00ff */
[----:B------:R-:W-:Y:S01]  /*ebb0*/  UMOV UR19, 0x9b8 ;  /* 0x000009b800137882 */ /* 0x000fe20000000000 */
[----:B------:R-:W-:Y:S01]  /*ebc0*/  IMAD.U32 R5, RZ, RZ, UR9 ;  /* 0x00000009ff057e24 */ /* 0x000fe2000f8e00ff */
[----:B------:R-:W-:Y:S02]  /*ebd0*/  UISETP.GT.AND UP1, UPT, UR4, 0x1, UPT ;  /* 0x000000010400788c */ /* 0x000fe4000bf24270 */
[----:B------:R-:W-:Y:S02]  /*ebe0*/  UISETP.NE.U32.AND UP0, UPT, UR10, URZ, UPT ;  /* 0x0000003f0a00728c */ /* 0x000fe4000bf05070 */
[----:B------:R-:W-:Y:S01]  /*ebf0*/  USEL UR19, UR19, 0x978, UP1 ;  /* 0x0000097813137887 */ /* 0x000fe20008800000 */
[----:B0-----:R-:W-:Y:S01]  /*ec00*/  VIADD R13, R17, UR46 ;  /* 0x0000002e110d7c36 */ /* 0x001fe20008000000 */
[----:B------:R-:W-:Y:S01]  /*ec10*/  UISETP.NE.AND.EX UP0, UPT, UR11, URZ, UPT, UP0 ;  /* 0x0000003f0b00728c */ /* 0x000fe2000bf05300 */
[----:B------:R1:W5:Y:S01]  /*ec20*/  @P4 LDG.E R44, desc[UR36][R4.64] ;  /* 0x00000024042c4981 */ /* 0x000362000c1e1900 */
[----:B------:R-:W-:Y:S01]  /*ec30*/  UMOV UR4, URZ ;  /* 0x0000003f00047c82 */ /* 0x000fe20008000000 */
[----:B------:R-:W-:Y:S01]  /*ec40*/  USHF.R.S32.HI UR10, URZ, 0x1f, UR57 ;  /* 0x0000001f3f0a7899 */ /* 0x000fe20008011439 */
[----:B------:R-:W-:Y:S01]  /*ec50*/  IMAD.MOV.U32 R7, RZ, RZ, R13 ;  /* 0x000000ffff077224 */ /* 0x000fe200078e000d */
[----:B------:R-:W-:-:S02]  /*ec60*/  USEL UR8, UR57, URZ, !UP0 ;  /* 0x0000003f39087287 */ /* 0x000fc4000c000000 */
[----:B------:R-:W-:Y:S02]  /*ec70*/  USEL UR9, UR56, URZ, UP1 ;  /* 0x0000003f38097287 */ /* 0x000fe40008800000 */
[----:B------:R-:W-:Y:S01]  /*ec80*/  USEL UR18, UR10, URZ, !UP0 ;  /* 0x0000003f0a127287 */ /* 0x000fe2000c000000 */
[----:B------:R-:W-:Y:S02]  /*ec90*/  ULDC.64 UR12, c[0x0][UR19+0x220] ;  /* 0x00008800130c7abb */ /* 0x000fe40008000a00 */
[----:B------:R-:W-:Y:S01]  /*eca0*/  ULDC.64 UR10, c[0x0][UR19+0x218] ;  /* 0x00008600130a7abb */ /* 0x000fe20008000a00 */
[----:B-1----:R-:W-:Y:S01]  /*ecb0*/  @P1 IMAD.HI.U32 R4, R13, R6, RZ ;  /* 0x000000060d041227 */ /* 0x002fe200078e00ff */
[----:B------:R-:W-:Y:S01]  /*ecc0*/  ULDC.64 UR14, c[0x0][UR19+0x228] ;  /* 0x00008a00130e7abb */ /* 0x000fe20008000a00 */
[----:B------:R-:W-:Y:S02]  /*ecd0*/  UIMAD UR13, UR13, UR8, URZ ;  /* 0x000000080d0d72a4 */ /* 0x000fe4000f8e023f */
[----:B------:R-:W-:Y:S01]  /*ece0*/  UIMAD.WIDE.U32 UR16, UR10, UR55, URZ ;  /* 0x000000370a1072a5 */ /* 0x000fe2000f8e003f */
[----:B--2---:R-:W-:Y:S01]  /*ecf0*/  @P1 SHF.R.U32.HI R7, RZ, R9, R4 ;  /* 0x00000009ff071219 */ /* 0x004fe20000011604 */
[----:B------:R-:W-:-:S02]  /*ed00*/  UIMAD UR20, UR11, UR55, URZ ;  /* 0x000000370b1472a4 */ /* 0x000fc4000f8e023f */
[----:B------:R-:W-:Y:S02]  /*ed10*/  UIMAD.WIDE.U32 UR10, UR12, UR8, URZ ;  /* 0x000000080c0a72a5 */ /* 0x000fe4000f8e003f */
[----:B------:R-:W-:Y:S01]  /*ed20*/  UIMAD.WIDE.U32 UR22, UR14, UR9, URZ ;  /* 0x000000090e1672a5 */ /* 0x000fe2000f8e003f */
[----:B------:R-:W-:Y:S01]  /*ed30*/  IMAD.MOV R6, RZ, RZ, -R7 ;  /* 0x000000ffff067224 */ /* 0x000fe200078e0a07 */
[----:B------:R-:W-:Y:S02]  /*ed40*/  UIMAD UR9, UR15, UR9, URZ ;  /* 0x000000090f0972a4 */ /* 0x000fe4000f8e023f */
[----:B------:R-:W-:Y:S01]  /*ed50*/  UIMAD UR13, UR12, UR18, UR13 ;  /* 0x000000120c0d72a4 */ /* 0x000fe2000f8e020d */
[----:B------:R-:W-:Y:S01]  /*ed60*/  IMAD R9, R45, R6, R13 ;  /* 0x000000062d097224 */ /* 0x000fe200078e020d */
[----:B------:R-:W-:Y:S01]  /*ed70*/  UIADD3 UR20, UR17, UR20, URZ ;  /* 0x0000001411147290 */ /* 0x000fe2000fffe03f */
[----:B------:R-:W-:Y:S02]  /*ed80*/  IMAD.U32 R4, RZ, RZ, UR22 ;  /* 0x00000016ff047e24 */ /* 0x000fe4000f8e00ff */
[----:B------:R-:W-:Y:S01]  /*ed90*/  IMAD.U32 R5, RZ, RZ, UR23 ;  /* 0x00000017ff057e24 */ /* 0x000fe2000f8e00ff */
[----:B------:R-:W-:-:S02]  /*eda0*/  SHF.R.S32.HI R5, RZ, 0x1f, R7 ;  /* 0x0000001fff057819 */ /* 0x000fc40000011407 */
[----:B------:R-:W-:Y:S02]  /*edb0*/  SHF.R.S32.HI R6, RZ, 0x1f, R9 ;  /* 0x0000001fff067819 */ /* 0x000fe40000011409 */
[----:B----4-:R-:W-:-:S13]  /*edc0*/  @P0 R2UR UR4, R30 ;  /* 0x000000001e0402ca */ /* 0x010fda00000e0000 */
[----:B------:R-:W-:Y:S02]  /*edd0*/  UIADD3 UR16, UP0, UP2, UR10, UR16, UR4 ;  /* 0x000000100a107290 */ /* 0x000fe4000fa1e004 */
[----:B------:R-:W-:Y:S02]  /*ede0*/  UIADD3 UR10, UR23, UR9, URZ ;  /* 0x00000009170a7290 */ /* 0x000fe4000fffe03f */
[----:B------:R-:W-:Y:S02]  /*edf0*/  UIADD3 UR9, UR11, UR13, URZ ;  /* 0x0000000d0b097290 */ /* 0x000fe4000fffe03f */
[----:B------:R-:W-:Y:S01]  /*ee00*/  USHF.R.S32.HI UR14, URZ, 0x1f, UR4 ;  /* 0x0000001f3f0e7899 */ /* 0x000fe20008011404 */
[----:B------:R-:W-:Y:S01]  /*ee10*/  IADD3 R4, P2, P3, R7, UR16, R4 ;  /* 0x0000001007047c10 */ /* 0x000fe2000fb5e004 */
[----:B------:R-:W-:Y:S01]  /*ee20*/  IMAD.U32 R8, RZ, RZ, UR10 ;  /* 0x0000000aff087e24 */ /* 0x000fe2000f8e00ff */
[----:B------:R-:W-:Y:S01]  /*ee30*/  ULDC.64 UR10, c[0x0][UR19+0x210] ;  /* 0x00008400130a7abb */ /* 0x000fe20008000a00 */
[----:B------:R-:W-:Y:S01]  /*ee40*/  UIADD3.X UR9, UR9, UR20, UR14, UP0, UP2 ;  /* 0x0000001409097290 */ /* 0x000fe200087e440e */
[----:B------:R-:W-:Y:S01]  /*ee50*/  IMAD R7, R9, UR11, RZ ;  /* 0x0000000b09077c24 */ /* 0x000fe2000f8e02ff */
[----:B------:R-:W-:Y:S01]  /*ee60*/  ULDC.64 UR12, c[0x0][0xba8] ;  /* 0x0002ea00000c7ab9 */ /* 0x000fe20000000a00 */
[----:B------:R-:W-:Y:S01]  /*ee70*/  @!UP1 ULDC UR12, c[0x0][0xb50] ;  /* 0x0002d400000c9ab9 */ /* 0x000fe20000000800 */
[----:B------:R-:W-:Y:S01]  /*ee80*/  @!UP1 ULDC UR13, c[0x0][0xb54] ;  /* 0x0002d500000d9ab9 */ /* 0x000fe20000000800 */
[----:B------:R-:W-:Y:S01]  /*ee90*/  IMAD R7, R6, UR10, R7 ;  /* 0x0000000a06077c24 */ /* 0x000fe2000f8e0207 */
[----:B------:R-:W-:-:S03]  /*eea0*/  IADD3.X R5, R5, UR9, R8, P2, P3 ;  /* 0x0000000905057c10 */ /* 0x000fc600097e6408 */
        /* <DEDUP_REMOVED lines=9> */
.L_x_7881:
[----:B------:R-:W-:Y:S01]  /*ef40*/  SHFL.IDX PT, R4, R8, RZ, 0x1c1f ;  /* 0x001c1fff08047589 */ /* 0x000fe200000e0000 */
[----:B------:R-:W-:Y:S01]  /*ef50*/  VIADD R11, R217, UR46 ;  /* 0x0000002ed90b7c36 */ /* 0x000fe20008000000 */
[----:B------:R-:W-:Y:S01]  /*ef60*/  LOP3.LUT P0, RZ, R199, 0x3, RZ, 0xc0, !PT ;  /* 0x00000003c7ff7812 */ /* 0x000fe2000780c0ff */
[----:B-----5:R-:W-:Y:S01]  /*ef70*/  IMAD R44, R44, R45, RZ ;  /* 0x0000002d2c2c7224 */ /* 0x020fe200078e02ff */
[----:B------:R-:W0:Y:S01]  /*ef80*/  SHFL.IDX PT, R5, R10, RZ, 0x1c1f ;  /* 0x001c1fff0a057589 */ /* 0x000e2200000e0000 */
[C---:B------:R-:W-:Y:S01]  /*ef90*/  VIADD R9, R11.reuse, 0x8 ;  /* 0x000000080b097836 */ /* 0x040fe20000000000 */
[----:B------:R-:W-:Y:S02]  /*efa0*/  PLOP3.LUT P3, PT, PT, PT, UP1, 0x80, 0x0 ;  /* 0x000000000000781c */ /* 0x000fe40003f6f018 */
[----:B------:R-:W-:Y:S01]  /*efb0*/  SHFL.IDX PT, R6, R8, 0x1, 0x1c1f ;  /* 0x003c1f0008067f89 */ /* 0x000fe200000e0000 */
[-C--:B------:R-:W-:Y:S02]  /*efc0*/  ISETP.GE.OR P2, PT, R11, R44.reuse, P0 ;  /* 0x0000002c0b00720c */ /* 0x080fe40000746670 */
[-C--:B------:R-:W-:Y:S01]  /*efd0*/  ISETP.GE.OR P0, PT, R9, R44.reuse, P0 ;  /* 0x0000002c0900720c */ /* 0x080fe20000706670 */
[----:B------:R-:W1:Y:S10]  /*efe0*/  SHFL.IDX PT, R7, R10, 0x1, 0x1c1f ;  /* 0x003c1f000a077f89 */ /* 0x000e7400000e0000 */
[----:B0-----:R0:W-:Y:S01]  /*eff0*/  @!P2 ST.E desc[UR36][R4.64], R21 ;  /* 0x000000150400a985 */ /* 0x0011e2000c101924 */
[----:B------:R-:W-:-:S03]  /*f000*/  ISETP.GE.AND P2, PT, R11, R44, PT ;  /* 0x0000002c0b00720c */ /* 0x000fc60003f46270 */
[----:B-1----:R0:W-:Y:S01]  /*f010*/  @!P0 ST.E desc[UR36][R6.64], R20 ;  /* 0x0000001406008985 */ /* 0x0021e2000c101924 */
[----:B------:R-:W-:Y:S01]  /*f020*/  ISETP.GE.AND P0, PT, R9, R44, PT ;  /* 0x0000002c0900720c */ /* 0x000fe20003f06270 */
[----:B------:R-:W-:-:S12]  /*f030*/  @P3 BRA `(.L_x_7882) ;  /* 0x00000008008c3947 */ /* 0x000fd80003800000 */
[----:B------:R-:W-:Y:S01]  /*f040*/  IMAD R3, R198, 0x40, R18 ;  /* 0x00000040c6037824 */ /* 0x000fe200078e0212 */
[----:B0-----:R-:W0:Y:S01]  /*f050*/  @P1 LDC R20, c[0x0][0xbec] ;  /* 0x0002fb00ff141b82 */ /* 0x001e220000000800 */
[----:B------:R-:W-:Y:S02]  /*f060*/  ULDC.64 UR12, c[0x0][0xaa0] ;  /* 0x0002a800000c7ab9 */ /* 0x000fe40000000a00 */
[----:B------:R-:W-:-:S03]  /*f070*/  IMAD.WIDE R32, R3, 0x2, R32 ;  /* 0x0000000203207825 */ /* 0x000fc600078e0220 */
[C---:B------:R-:W-:Y:S01]  /*f080*/  IADD3 R9, P6, R32.reuse, 0x1000, RZ ;  /* 0x0000100020097810 */ /* 0x040fe20007fde0ff */
[----:B------:R-:W-:Y:S01]  /*f090*/  UIMAD UR9, UR14, UR12, URZ ;  /* 0x0000000c0e0972a4 */ /* 0x000fe2000f8e023f */
[C---:B------:R-:W-:Y:S02]  /*f0a0*/  IADD3 R13, P5, R32.reuse, 0x2000, RZ ;  /* 0x00002000200d7810 */ /* 0x040fe40007fbe0ff */
[----:B------:R-:W-:Y:S01]  /*f0b0*/  LOP3.LUT R8, R9, 0x380, RZ, 0xc0, !PT ;  /* 0x0000038009087812 */ /* 0x000fe200078ec0ff */
[----:B------:R-:W-:Y:S01]  /*f0c0*/  UIMAD.WIDE.U32 UR10, UR4, UR12, URZ ;  /* 0x0000000c040a72a5 */ /* 0x000fe2000f8e003f */
[----:B------:R-:W-:Y:S02]  /*f0d0*/  IADD3 R25, P4, R32, 0x3000, RZ ;  /* 0x0000300020197810 */ /* 0x000fe40007f9e0ff */
[----:B------:R-:W-:Y:S01]  /*f0e0*/  SHF.R.U64 R8, R8, 0x3, RZ ;  /* 0x0000000308087819 */ /* 0x000fe200000012ff */
[----:B------:R-:W-:Y:S01]  /*f0f0*/  UIMAD UR9, UR4, UR13, UR9 ;  /* 0x0000000d040972a4 */ /* 0x000fe2000f8e0209 */
[----:B------:R-:W-:-:S02]  /*f100*/  IADD3 R29, P3, R32, 0x4000, RZ ;  /* 0x00004000201d7810 */ /* 0x000fc40007f7e0ff */
[----:B------:R-:W-:Y:S01]  /*f110*/  LOP3.LUT R8, R8, R9, RZ, 0x3c, !PT ;  /* 0x0000000908087212 */ /* 0x000fe200078e3cff */
[--C-:B------:R-:W-:Y:S01]  /*f120*/  IMAD.X R9, RZ, RZ, R33.reuse, P6 ;  /* 0x000000ffff097224 */ /* 0x100fe200030e0621 */
[C---:B------:R-:W-:Y:S01]  /*f130*/  IADD3 R3, P6, R32.reuse, 0x7000, RZ ;  /* 0x0000700020037810 */ /* 0x040fe20007fde0ff */
[----:B------:R-:W-:Y:S01]  /*f140*/  UIADD3 UR11, UR11, UR9, URZ ;  /* 0x000000090b0b7290 */ /* 0x000fe2000fffe03f */
[C---:B------:R-:W-:Y:S01]  /*f150*/  IADD3 R35, P2, R32.reuse, 0x5000, RZ ;  /* 0x0000500020237810 */ /* 0x040fe20007f5e0ff */
[----:B------:R-:W-:Y:S01]  /*f160*/  ULDC.64 UR12, c[0x0][0xae8] ;  /* 0x0002ba00000c7ab9 */ /* 0x000fe20000000a00 */
[----:B------:R-:W-:Y:S01]  /*f170*/  LOP3.LUT R2, R3, 0x380, RZ, 0xc0, !PT ;  /* 0x0000038003027812 */ /* 0x000fe200078ec0ff */
[----:B------:R-:W-:Y:S01]  /*f180*/  USHF.R.S32.HI UR4, URZ, 0x1f, UR8 ;  /* 0x0000001f3f047899 */ /* 0x000fe20008011408 */
[----:B------:R-:W-:Y:S01]  /*f190*/  IADD3 R37, P0, R32, 0x6000, RZ ;  /* 0x0000600020257810 */ /* 0x000fe20007f1e0ff */
[----:B------:R-:W-:Y:S01]  /*f1a0*/  IMAD.X R41, RZ, RZ, R33, P6 ;  /* 0x000000ffff297224 */ /* 0x000fe200030e0621 */
[----:B------:R-:W-:Y:S01]  /*f1b0*/  SHF.R.U64 R2, R2, 0x3, RZ ;  /* 0x0000000302027819 */ /* 0x000fe200000012ff */
[----:B------:R-:W-:Y:S01]  /*f1c0*/  UIMAD.WIDE.U32 UR10, UR55, UR12, UR10 ;  /* 0x0000000c370a72a5 */ /* 0x000fe2000f8e000a */
[----:B------:R-:W-:Y:S01]  /*f1d0*/  LOP3.LUT R12, R13, 0x380, RZ, 0xc0, !PT ;  /* 0x000003800d0c7812 */ /* 0x000fe200078ec0ff */
[----:B------:R-:W5:Y:S01]  /*f1e0*/  LD.E.128 R8, desc[UR36][R8.64] ;  /* 0x0000002408087980 */ /* 0x000f62000c101d00 */
[----:B------:R-:W-:-:S02]  /*f1f0*/  LOP3.LUT R40, R2, R3, RZ, 0x3c, !PT ;  /* 0x0000000302287212 */ /* 0x000fc400078e3cff */
[----:B------:R-:W1:Y:S01]  /*f200*/  @P1 LDC R3, c[0x0][0xbf0] ;  /* 0x0002fc00ff031b82 */ /* 0x000e620000000800 */
[----:B------:R-:W-:Y:S01]  /*f210*/  IMAD R2, R22, 0x20, R198 ;  /* 0x0000002016027824 */ /* 0x000fe200078e02c6 */
[----:B------:R-:W-:Y:S01]  /*f220*/  UIMAD UR11, UR55, UR13, UR11 ;  /* 0x0000000d370b72a4 */ /* 0x000fe2000f8e020b */
[----:B------:R-:W-:Y:S01]  /*f230*/  LOP3.LUT R24, R25, 0x380, RZ, 0xc0, !PT ;  /* 0x0000038019187812 */ /* 0x000fe200078ec0ff */
[----:B------:R-:W5:Y:S01]  /*f240*/  LD.E.128 R40, desc[UR36][R40.64] ;  /* 0x0000002428287980 */ /* 0x000f62000c101d00 */
[----:B------:R-:W-:Y:S01]  /*f250*/  VIADD R47, R2, UR46 ;  /* 0x0000002e022f7c36 */ /* 0x000fe20008000000 */
[----:B------:R-:W-:Y:S01]  /*f260*/  ULDC.64 UR12, c[0x0][0xaf0] ;  /* 0x0002bc00000c7ab9 */ /* 0x000fe20000000a00 */
[----:B------:R-:W-:Y:S01]  /*f270*/  LOP3.LUT R28, R29, 0x380, RZ, 0xc0, !PT ;  /* 0x000003801d1c7812 */ /* 0x000fe200078ec0ff */
[----:B------:R-:W-:Y:S01]  /*f280*/  UIMAD UR4, UR4, UR12, URZ ;  /* 0x0000000c040472a4 */ /* 0x000fe2000f8e023f */
[----:B0-----:R-:W-:Y:S01]  /*f290*/  @P1 IMAD.HI.U32 R2, R47, R20, RZ ;  /* 0x000000142f021227 */ /* 0x001fe200078e00ff */
[----:B------:R-:W-:-:S02]  /*f2a0*/  LOP3.LUT R34, R35, 0x380, RZ, 0xc0, !PT ;  /* 0x0000038023227812 */ /* 0x000fc400078ec0ff */
[----:B------:R-:W-:Y:S02]  /*f2b0*/  LOP3.LUT R36, R37, 0x380, RZ, 0xc0, !PT ;  /* 0x0000038025247812 */ /* 0x000fe400078ec0ff */
[----:B------:R-:W-:Y:S01]  /*f2c0*/  LOP3.LUT R5, R32, 0x380, RZ, 0xc0, !PT ;  /* 0x0000038020057812 */ /* 0x000fe200078ec0ff */
[----:B------:R-:W-:Y:S01]  /*f2d0*/  IMAD.MOV.U32 R21, RZ, RZ, R47 ;  /* 0x000000ffff157224 */ /* 0x000fe200078e002f */
[----:B------:R-:W-:Y:S01]  /*f2e0*/  SHF.R.U64 R12, R12, 0x3, RZ ;  /* 0x000000030c0c7819 */ /* 0x000fe200000012ff */
[----:B------:R-:W-:Y:S01]  /*f2f0*/  UIMAD UR4, UR8, UR13, UR4 ;  /* 0x0000000d080472a4 */ /* 0x000fe2000f8e0204 */
[----:B------:R-:W-:Y:S01]  /*f300*/  SHF.R.U64 R24, R24, 0x3, RZ ;  /* 0x0000000318187819 */ /* 0x000fe200000012ff */
[----:B------:R-:W-:Y:S01]  /*f310*/  UIMAD.WIDE.U32 UR8, UR8, UR12, UR10 ;  /* 0x0000000c080872a5 */ /* 0x000fe2000f8e000a */
[----:B------:R-:W-:Y:S02]  /*f320*/  SHF.R.U64 R28, R28, 0x3, RZ ;  /* 0x000000031c1c7819 */ /* 0x000fe400000012ff */
[----:B------:R-:W-:-:S02]  /*f330*/  SHF.R.U64 R34, R34, 0x3, RZ ;  /* 0x0000000322227819 */ /* 0x000fc400000012ff */
[----:B------:R-:W-:Y:S02]  /*f340*/  SHF.R.U64 R36, R36, 0x3, RZ ;  /* 0x0000000324247819 */ /* 0x000fe400000012ff */
[----:B------:R-:W-:Y:S02]  /*f350*/  SHF.R.U64 R5, R5, 0x3, RZ ;  /* 0x0000000305057819 */ /* 0x000fe400000012ff */
[----:B-1----:R-:W-:Y:S01]  /*f360*/  @P1 SHF.R.U32.HI R21, RZ, R3, R2 ;  /* 0x00000003ff151219 */ /* 0x002fe20000011602 */
        /* <DEDUP_REMOVED lines=13> */
[--C-:B------:R-:W-:Y:S01]  /*f440*/  SHF.R.S32.HI R20, RZ, 0x1f, R21.reuse ;  /* 0x0000001fff147819 */ /* 0x100fe20000011415 */
[----:B------:R-:W-:Y:S01]  /*f450*/  IMAD.MOV R46, RZ, RZ, -R21 ;  /* 0x000000ffff2e7224 */ /* 0x000fe200078e0a15 */
[----:B------:R-:W-:Y:S01]  /*f460*/  ULDC.64 UR10, c[0x0][0xae0] ;  /* 0x0002b800000a7ab9 */ /* 0x000fe20000000a00 */
[----:B------:R-:W-:Y:S01]  /*f470*/  IMAD.U32 R3, RZ, RZ, UR9 ;  /* 0x00000009ff037e24 */ /* 0x000fe2000f8e00ff */
[----:B------:R-:W5:Y:S01]  /*f480*/  LD.E.128 R12, desc[UR36][R12.64] ;  /* 0x000000240c0c7980 */ /* 0x000f62000c101d00 */
[----:B------:R-:W-:-:S02]  /*f490*/  IMAD R20, R20, UR10, RZ ;  /* 0x0000000a14147c24 */ /* 0x000fc4000f8e02ff */
[----:B------:R-:W-:Y:S01]  /*f4a0*/  IMAD R45, R45, R46, R47 ;  /* 0x0000002e2d2d7224 */ /* 0x000fe200078e022f */
[----:B------:R-:W5:Y:S01]  /*f4b0*/  LD.E.128 R4, desc[UR36][R4.64] ;  /* 0x0000002404047980 */ /* 0x000f62000c101d00 */
[----:B------:R-:W-:Y:S01]  /*f4c0*/  IMAD.U32 R2, RZ, RZ, UR8 ;  /* 0x00000008ff027e24 */ /* 0x000fe2000f8e00ff */
[----:B------:R-:W-:Y:S01]  /*f4d0*/  ULDC.64 UR8, c[0x0][0xad8] ;  /* 0x0002b60000087ab9 */ /* 0x000fe20000000a00 */
[----:B------:R-:W-:Y:S01]  /*f4e0*/  IMAD.U32 R3, RZ, RZ, UR4 ;  /* 0x00000004ff037e24 */ /* 0x000fe2000f8e00ff */
[----:B------:R-:W5:Y:S01]  /*f4f0*/  LD.E.128 R24, desc[UR36][R24.64] ;  /* 0x0000002418187980 */ /* 0x000f62000c101d00 */
[----:B------:R-:W-:-:S03]  /*f500*/  IMAD R47, R21, UR11, R20 ;  /* 0x0000000b152f7c24 */ /* 0x000fc6000f8e0214 */
[----:B------:R-:W5:Y:S01]  /*f510*/  LD.E.128 R28, desc[UR36][R28.64] ;  /* 0x000000241c1c7980 */ /* 0x000f62000c101d00 */
[----:B------:R-:W-:-:S03]  /*f520*/  SHF.R.S32.HI R20, RZ, 0x1f, R45 ;  /* 0x0000001fff147819 */ /* 0x000fc6000001142d */
[----:B------:R-:W5:Y:S04]  /*f530*/  LD.E.128 R32, desc[UR36][R34.64] ;  /* 0x0000002422207980 */ /* 0x000f68000c101d00 */
[----:B------:R-:W5:Y:S01]  /*f540*/  LD.E.128 R36, desc[UR36][R36.64] ;  /* 0x0000002424247980 */ /* 0x000f62000c101d00 */
[----:B------:R-:W-:Y:S01]  /*f550*/  IMAD.WIDE.U32 R2, R21, UR10, R2 ;  /* 0x0000000a15027c25 */ /* 0x000fe2000f8e0002 */
        /* <DEDUP_REMOVED lines=8> */
[----:B------:R-:W-:Y:S02]  /*f5e0*/  VIADD R49, R198, UR46 ;  /* 0x0000002ec6317c36 */ /* 0x000fe40008000000 */
[C---:B------:R-:W-:Y:S02]  /*f5f0*/  IMAD R47, R45.reuse, UR9, R20 ;  /* 0x000000092d2f7c24 */ /* 0x040fe4000f8e0214 */
[----:B------:R-:W-:Y:S01]  /*f600*/  IMAD.WIDE.U32 R2, R45, UR8, R2 ;  /* 0x000000082d027c25 */ /* 0x000fe2000f8e0002 */
[----:B------:R-:W-:Y:S01]  /*f610*/  ISETP.GE.AND P2, PT, R49, R44, PT ;  /* 0x0000002c3100720c */ /* 0x000fe20003f46270 */
[----:B------:R-:W-:Y:S02]  /*f620*/  ULDC.64 UR8, c[0x0][0xa80] ;  /* 0x0002a00000087ab9 */ /* 0x000fe40000000a00 */
[----:B------:R-:W-:Y:S01]  /*f630*/  VIADD R0, R0, 0x28820 ;  /* 0x0002882000007836 */ /* 0x000fe20000000000 */
[----:B------:R-:W-:Y:S01]  /*f640*/  LEA R45, P3, R2, UR8, 0x1 ;  /* 0x00000008022d7c11 */ /* 0x000fe2000f8608ff */
[----:B------:R-:W-:-:S02]  /*f650*/  IMAD.IADD R3, R3, 0x1, R47 ;  /* 0x0000000103037824 */ /* 0x000fc400078e022f */
[----:B------:R-:W-:Y:S01]  /*f660*/  VIADD R21, R49, 0x20 ;  /* 0x0000002031157836 */ /* 0x000fe20000000000 */
[----:B------:R-:W-:Y:S02]  /*f670*/  PRMT R0, RZ, 0x654, R0 ;  /* 0x00000654ff007816 */ /* 0x000fe40000000000 */
[----:B------:R-:W-:Y:S02]  /*f680*/  LEA.HI.X R46, R2, UR9, R3, 0x1, P3 ;  /* 0x00000009022e7c11 */ /* 0x000fe400098f0c03 */
[-C--:B------:R-:W-:Y:S01]  /*f690*/  ISETP.GE.AND P0, PT, R21, R44.reuse, PT ;  /* 0x0000002c1500720c */ /* 0x080fe20003f06270 */
[----:B------:R-:W-:Y:S01]  /*f6a0*/  VIADD R21, R49, 0x40 ;  /* 0x0000004031157836 */ /* 0x000fe20000000000 */
[----:B0-----:R0:W-:Y:S01]  /*f6b0*/  SYNCS.ARRIVE.TRANS64.RED.A1T0 RZ, [R0+URZ], RZ ;  /* 0x000000ff00ff79a7 */ /* 0x0011e2000810043f */
[----:B------:R1:W2:Y:S01]  /*f6c0*/  SHFL.IDX PT, R20, R45, RZ, 0x181f ;  /* 0x00181fff2d147589 */ /* 0x0002a200000e0000 */
[----:B------:R-:W-:Y:S02]  /*f6d0*/  BSSY B1, `(.L_x_7883) ;  /* 0x000000d000017945 */ /* 0x000fe40003800000 */
[----:B------:R-:W-:Y:S01]  /*f6e0*/  ISETP.GE.AND P1, PT, R21, R44, PT ;  /* 0x0000002c1500720c */ /* 0x000fe20003f26270 */
[----:B0-----:R1:W0:Y:S01]  /*f6f0*/  SHFL.IDX PT, R0, R46, RZ, 0x181f ;  /* 0x00181fff2e007589 */ /* 0x00122200000e0000 */
[----:B------:R-:W-:Y:S11]  /*f700*/  @P2 BRA `(.L_x_7884) ;  /* 0x0000000000242947 */ /* 0x000ff60003800000 */
[----:B------:R-:W-:Y:S02]  /*f710*/  ULDC UR4, c[0x0][0xac8] ;  /* 0x0002b20000047ab9 */ /* 0x000fe40000000800 */
[----:B------:R-:W-:Y:S02]  /*f720*/  ISETP.GE.AND P2, PT, R18, UR4, PT ;  /* 0x0000000412007c0c */ /* 0x000fe4000bf46270 */
[----:B------:R-:W-:-:S11]  /*f730*/  ISETP.GE.AND P3, PT, R19, UR4, PT ;  /* 0x0000000413007c0c */ /* 0x000fd6000bf66270 */
[CC--:B--2---:R-:W-:Y:S02]  /*f740*/  @!P2 LEA R2, P4, R18.reuse, R20.reuse, 0x1 ;  /* 0x000000141202a211 */ /* 0x0c4fe400078808ff */
[C---:B------:R-:W-:Y:S02]  /*f750*/  @!P3 LEA R20, P5, R19.reuse, R20, 0x1 ;  /* 0x000000141314b211 */ /* 0x040fe400078a08ff */
[-C--:B0-----:R-:W-:Y:S02]  /*f760*/  @!P2 LEA.HI.X R3, R18, R0.reuse, R221, 0x1, P4 ;  /* 0x000000001203a211 */ /* 0x081fe400020f0cdd */
[----:B------:R-:W-:-:S03]  /*f770*/  @!P3 LEA.HI.X R21, R19, R0, R220, 0x1, P5 ;  /* 0x000000001315b211 */ /* 0x000fc600028f0cdc */
[----:B-----5:R3:W-:Y:S04]  /*f780*/  @!P2 ST.E.128 desc[UR36][R2.64], R4 ;  /* 0x000000040200a985 */ /* 0x0207e8000c101d24 */
[----:B------:R3:W-:Y:S02]  /*f790*/  @!P3 ST.E.128 desc[UR36][R20.64], R28 ;  /* 0x0000001c1400b985 */ /* 0x0007e4000c101d24 */
.L_x_7884:
[----:B------:R-:W-:Y:S05]  /*f7a0*/  BSYNC B1 ;  /* 0x0000000000017941 */ /* 0x000fea0003800000 */
.L_x_7883:
[----:B0-----:R0:W4:Y:S01]  /*f7b0*/  SHFL.IDX PT, R0, R46, 0x1, 0x181f ;  /* 0x00381f002e007f89 */ /* 0x00112200000e0000 */
[----:B------:R-:W-:Y:S03]  /*f7c0*/  BSSY B1, `(.L_x_7885) ;  /* 0x000000c000017945 */ /* 0x000fe60003800000 */
[----:B---3-5:R0:W3:Y:S01]  /*f7d0*/  SHFL.IDX PT, R4, R45, 0x1, 0x181f ;  /* 0x00381f002d047f89 */ /* 0x0280e200000e0000 */
[----:B------:R-:W-:Y:S05]  /*f7e0*/  @P0 BRA `(.L_x_7886) ;  /* 0x0000000000240947 */ /* 0x000fea0003800000 */
[----:B------:R-:W-:Y:S02]  /*f7f0*/  ULDC UR4, c[0x0][0xac8] ;  /* 0x0002b20000047ab9 */ /* 0x000fe40000000800 */
[----:B------:R-:W-:Y:S02]  /*f800*/  ISETP.GE.AND P3, PT, R18, UR4, PT ;  /* 0x0000000412007c0c */ /* 0x000fe4000bf66270 */
[----:B------:R-:W-:-:S11]  /*f810*/  ISETP.GE.AND P4, PT, R19, UR4, PT ;  /* 0x0000000413007c0c */ /* 0x000fd6000bf86270 */
[CC--:B---3--:R-:W-:Y:S02]  /*f820*/  @!P3 LEA R2, P0, R18.reuse, R4.reuse, 0x1 ;  /* 0x000000041202b211 */ /* 0x0c8fe400078008ff */
[C---:B------:R-:W-:Y:S02]  /*f830*/  @!P4 LEA R4, P2, R19.reuse, R4, 0x1 ;  /* 0x000000041304c211 */ /* 0x040fe400078408ff */
[-C--:B----4-:R-:W-:Y:S02]  /*f840*/  @!P3 LEA.HI.X R3, R18, R0.reuse, R221, 0x1, P0 ;  /* 0x000000001203b211 */ /* 0x090fe400000f0cdd */
[----:B------:R-:W-:-:S03]  /*f850*/  @!P4 LEA.HI.X R5, R19, R0, R220, 0x1, P2 ;  /* 0x000000001305c211 */ /* 0x000fc600010f0cdc */
[----:B------:R3:W-:Y:S04]  /*f860*/  @!P3 ST.E.128 desc[UR36][R2.64], R8 ;  /* 0x000000080200b985 */ /* 0x0007e8000c101d24 */
[----:B------:R3:W-:Y:S02]  /*f870*/  @!P4 ST.E.128 desc[UR36][R4.64], R32 ;  /* 0x000000200400c985 */ /* 0x0007e4000c101d24 */
.L_x_7886:
[----:B------:R-:W-:Y:S05]  /*f880*/  BSYNC B1 ;  /* 0x0000000000017941 */ /* 0x000fea0003800000 */
.L_x_7885:
[----:B----4-:R4:W0:Y:S01]  /*f890*/  SHFL.IDX PT, R0, R46, 0x2, 0x181f ;  /* 0x00581f002e007f89 */ /* 0x01082200000e0000 */
[----:B------:R-:W-:Y:S03]  /*f8a0*/  BSSY B1, `(.L_x_7887) ;  /* 0x000000c000017945 */ /* 0x000fe60003800000 */
[----:B---3--:R4:W3:Y:S01]  /*f8b0*/  SHFL.IDX PT, R4, R45, 0x2, 0x181f ;  /* 0x00581f002d047f89 */ /* 0x0088e200000e0000 */
[----:B------:R-:W-:Y:S05]  /*f8c0*/  @P1 BRA `(.L_x_7888) ;  /* 0x0000000000241947 */ /* 0x000fea0003800000 */
[----:B------:R-:W-:Y:S02]  /*f8d0*/  ULDC UR4, c[0x0][0xac8] ;  /* 0x0002b20000047ab9 */ /* 0x000fe40000000800 */
[----:B------:R-:W-:Y:S02]  /*f8e0*/  ISETP.GE.AND P2, PT, R18, UR4, PT ;  /* 0x0000000412007c0c */ /* 0x000fe4000bf46270 */
[----:B------:R-:W-:-:S11]  /*f8f0*/  ISETP.GE.AND P3, PT, R19, UR4, PT ;  /* 0x0000000413007c0c */ /* 0x000fd6000bf66270 */
[CC--:B---3--:R-:W-:Y:S02]  /*f900*/  @!P2 LEA R2, P0, R18.reuse, R4.reuse, 0x1 ;  /* 0x000000041202a211 */ /* 0x0c8fe400078008ff */
[C---:B------:R-:W-:Y:S02]  /*f910*/  @!P3 LEA R4, P1, R19.reuse, R4, 0x1 ;  /* 0x000000041304b211 */ /* 0x040fe400078208ff */
[-C--:B0-----:R-:W-:Y:S02]  /*f920*/  @!P2 LEA.HI.X R3, R18, R0.reuse, R221, 0x1, P0 ;  /* 0x000000001203a211 */ /* 0x081fe400000f0cdd */
[----:B------:R-:W-:-:S03]  /*f930*/  @!P3 LEA.HI.X R5, R19, R0, R220, 0x1, P1 ;  /* 0x000000001305b211 */ /* 0x000fc600008f0cdc */
[----:B------:R0:W-:Y:S04]  /*f940*/  @!P2 ST.E.128 desc[UR36][R2.64], R12 ;  /* 0x0000000c0200a985 */ /* 0x0001e8000c101d24 */
[----:B------:R0:W-:Y:S02]  /*f950*/  @!P3 ST.E.128 desc[UR36][R4.64], R36 ;  /* 0x000000240400b985 */ /* 0x0001e4000c101d24 */
.L_x_7888:
[----:B------:R-:W-:Y:S05]  /*f960*/  BSYNC B1 ;  /* 0x0000000000017941 */ /* 0x000fea0003800000 */
.L_x_7887:
[----:B0-----:R-:W-:Y:S01]  /*f970*/  VIADD R3, R49, 0x60 ;  /* 0x0000006031037836 */ /* 0x001fe20000000000 */
[----:B-1--4-:R-:W0:Y:S04]  /*f980*/  SHFL.IDX PT, R46, R46, 0x3, 0x181f ;  /* 0x00781f002e2e7f89 */ /* 0x012e2800000e0000 */
[----:B------:R-:W-:Y:S01]  /*f990*/  ISETP.GE.AND P0, PT, R3, R44, PT ;  /* 0x0000002c0300720c */ /* 0x000fe20003f06270 */
[----:B------:R-:W1:-:S12]  /*f9a0*/  SHFL.IDX PT, R45, R45, 0x3, 0x181f ;  /* 0x00781f002d2d7f89 */ /* 0x000e5800000e0000 */
[----:B------:R-:W-:Y:S05]  /*f9b0*/  @P0 BRA `(.L_x_7889) ;  /* 0x0000001800280947 */ /* 0x000fea0003800000 */
[----:B------:R-:W-:Y:S02]  /*f9c0*/  ULDC UR4, c[0x0][0xac8] ;  /* 0x0002b20000047ab9 */ /* 0x000fe40000000800 */
[----:B------:R-:W-:-:S13]  /*f9d0*/  ISETP.GE.AND P1, PT, R18, UR4, PT ;  /* 0x0000000412007c0c */ /* 0x000fda000bf26270 */
[----:B-1----:R-:W-:-:S04]  /*f9e0*/  @!P1 LEA R2, P0, R18, R45, 0x1 ;  /* 0x0000002d12029211 */ /* 0x002fc800078008ff */
[----:B0-----:R-:W-:Y:S02]  /*f9f0*/  @!P1 LEA.HI.X R3, R18, R46, R221, 0x1, P0 ;  /* 0x0000002e12039211 */ /* 0x001fe400000f0cdd */
[----:B------:R-:W-:-:S03]  /*fa00*/  ISETP.GE.AND P0, PT, R19, UR4, PT ;  /* 0x0000000413007c0c */ /* 0x000fc6000bf06270 */
[----:B------:R4:W-:Y:S10]  /*fa10*/  @!P1 ST.E.128 desc[UR36][R2.64], R24 ;  /* 0x0000001802009985 */ /* 0x0009f4000c101d24 */
[----:B------:R-:W-:Y:S05]  /*fa20*/  @P0 BRA `(.L_x_7889) ;  /* 0x00000018000c0947 */ /* 0x000fea0003800000 */
[----:B----4-:R-:W-:-:S04]  /*fa30*/  LEA R2, P0, R19, R45, 0x1 ;  /* 0x0000002d13027211 */ /* 0x010fc800078008ff */
[----:B------:R-:W-:-:S05]  /*fa40*/  LEA.HI.X R3, R19, R46, R220, 0x1, P0 ;  /* 0x0000002e13037211 */ /* 0x000fca00000f0cdc */
[----:B------:R0:W-:Y:S01]  /*fa50*/  ST.E.128 desc[UR36][R2.64], R40 ;  /* 0x0000002802007985 */ /* 0x0001e2000c101d24 */
[----:B------:R-:W-:Y:S05]  /*fa60*/  BRA `(.L_x_7889) ;  /* 0x0000001400fc7947 */ /* 0x000fea0003800000 */
.L_x_7882:
[----:B------:R-:W-:Y:S01]  /*fa70*/  ULDC.64 UR12, c[0x0][0xb08] ;  /* 0x0002c200000c7ab9 */ /* 0x000fe20000000a00 */
[----:B0-----:R-:W0:Y:S01]  /*fa80*/  @P1 LDC R4, c[0x0][0xbec] ;  /* 0x0002fb00ff041b82 */ /* 0x001e220000000800 */
[----:B------:R-:W-:Y:S01]  /*fa90*/  UIMAD UR9, UR14, UR12, URZ ;  /* 0x0000000c0e0972a4 */ /* 0x000fe2000f8e023f */
[----:B------:R-:W-:Y:S01]  /*faa0*/  IMAD.MOV.U32 R7, RZ, RZ, R13 ;  /* 0x000000ffff077224 */ /* 0x000fe200078e000d */
[----:B------:R-:W-:Y:S01]  /*fab0*/  UIMAD.WIDE.U32 UR10, UR4, UR12, URZ ;  /* 0x0000000c040a72a5 */ /* 0x000fe2000f8e003f */
[----:B------:R-:W-:Y:S01]  /*fac0*/  BSSY B1, `(.L_x_7890) ;  /* 0x000006d000017945 */ /* 0x000fe20003800000 */
[----:B------:R-:W-:Y:S02]  /*fad0*/  UIMAD UR9, UR4, UR13, UR9 ;  /* 0x0000000d040972a4 */ /* 0x000fe4000f8e0209 */
[----:B------:R-:W-:Y:S01]  /*fae0*/  USHF.R.S32.HI UR4, URZ, 0x1f, UR8 ;  /* 0x0000001f3f047899 */ /* 0x000fe20008011408 */
[----:B------:R-:W1:Y:S01]  /*faf0*/  @P1 LDC R5, c[0x0][0xbf0] ;  /* 0x0002fc00ff051b82 */ /* 0x000e620000000800 */
[----:B------:R-:W-:Y:S01]  /*fb00*/  UIADD3 UR11, UR11, UR9, URZ ;  /* 0x000000090b0b7290 */ /* 0x000fe2000fffe03f */
[----:B------:R-:W-:-:S03]  /*fb10*/  ULDC.64 UR12, c[0x0][0xb38] ;  /* 0x0002ce00000c7ab9 */ /* 0x000fc60000000a00 */
[----:B------:R-:W-:-:S04]  /*fb20*/  UIMAD.WIDE.U32 UR10, UR55, UR12, UR10 ;  /* 0x0000000c370a72a5 */ /* 0x000fc8000f8e000a */
[----:B------:R-:W-:-:S03]  /*fb30*/  UIMAD UR11, UR55, UR13, UR11 ;  /* 0x0000000d370b72a4 */ /* 0x000fc6000f8e020b */
[----:B------:R-:W-:Y:S02]  /*fb40*/  ULDC.64 UR12, c[0x0][0xb40] ;  /* 0x0002d000000c7ab9 */ /* 0x000fe40000000a00 */
[----:B------:R-:W-:Y:S01]  /*fb50*/  UIMAD UR4, UR4, UR12, URZ ;  /* 0x0000000c040472a4 */ /* 0x000fe2000f8e023f */
[----:B0-----:R-:W-:-:S03]  /*fb60*/  @P1 IMAD.HI.U32 R4, R13, R4, RZ ;  /* 0x000000040d041227 */ /* 0x001fc600078e00ff */
[----:B------:R-:W-:Y:S02]  /*fb70*/  UIMAD UR4, UR8, UR13, UR4 ;  /* 0x0000000d080472a4 */ /* 0x000fe4000f8e0204 */
[----:B------:R-:W-:-:S03]  /*fb80*/  UIMAD.WIDE.U32 UR8, UR8, UR12, UR10 ;  /* 0x0000000c080872a5 */ /* 0x000fc6000f8e000a */
[----:B------:R-:W-:Y:S01]  /*fb90*/  ULDC.64 UR10, c[0x0][0xb48] ;  /* 0x0002d200000a7ab9 */ /* 0x000fe20000000a00 */
[----:B------:R-:W-:Y:S01]  /*fba0*/  UIADD3 UR9, UR9, UR4, URZ ;  /* 0x0000000409097290 */ /* 0x000fe2000fffe03f */
[----:B-1----:R-:W-:-:S03]  /*fbb0*/  @P1 SHF.R.U32.HI R7, RZ, R5, R4 ;  /* 0x00000005ff071219 */ /* 0x002fc60000011604 */
[----:B------:R-:W-:Y:S01]  /*fbc0*/  UIMAD.WIDE.U32 UR8, UR56, UR10, UR8 ;  /* 0x0000000a380872a5 */ /* 0x000fe2000f8e0008 */
[--C-:B------:R-:W-:Y:S01]  /*fbd0*/  SHF.R.S32.HI R4, RZ, 0x1f, R7.reuse ;  /* 0x0000001fff047819 */ /* 0x100fe20000011407 */
[----:B------:R-:W-:Y:S02]  /*fbe0*/  IMAD.MOV R6, RZ, RZ, -R7 ;  /* 0x000000ffff067224 */ /* 0x000fe400078e0a07 */
[----:B------:R-:W-:Y:S02]  /*fbf0*/  UIMAD UR56, UR56, UR11, UR9 ;  /* 0x0000000b383872a4 */ /* 0x000fe4000f8e0209 */
[----:B------:R-:W-:Y:S01]  /*fc00*/  IMAD R45, R45, R6, R13 ;  /* 0x000000062d2d7224 */ /* 0x000fe200078e020d */
[----:B------:R-:W-:Y:S01]  /*fc10*/  ULDC.64 UR10, c[0x0][0xb30] ;  /* 0x0002cc00000a7ab9 */ /* 0x000fe20000000a00 */
[----:B------:R-:W-:Y:S02]  /*fc20*/  IMAD.U32 R5, RZ, RZ, UR9 ;  /* 0x00000009ff057e24 */ /* 0x000fe4000f8e00ff */
        /* <DEDUP_REMOVED lines=15> */
[----:B------:R-:W-:Y:S01]  /*fd20*/  PRMT R6, RZ, 0x654, R6 ;  /* 0x00000654ff067816 */ /* 0x000fe20000000006 */
[----:B------:R0:W1:Y:S01]  /*fd30*/  SHFL.IDX PT, R14, R0, RZ, 0x1c1f ;  /* 0x001c1fff000e7589 */ /* 0x00006200000e0000 */
[----:B------:R-:W-:Y:S02]  /*fd40*/  LEA.HI.X R20, R4, UR9, R5, 0x2, P1 ;  /* 0x0000000904147c11 */ /* 0x000fe400088f1405 */
[----:B------:R0:W-:Y:S03]  /*fd50*/  SYNCS.ARRIVE.TRANS64.RED.A1T0 RZ, [R6+URZ], RZ ;  /* 0x000000ff06ff79a7 */ /* 0x0001e6000810043f */
[----:B------:R0:W2:Y:S01]  /*fd60*/  SHFL.IDX PT, R15, R20, RZ, 0x1c1f ;  /* 0x001c1fff140f7589 */ /* 0x0000a200000e0000 */
[----:B------:R-:W-:Y:S05]  /*fd70*/  @P2 BRA `(.L_x_7891) ;  /* 0x0000000400042947 */ /* 0x000fea0003800000 */
[----:B------:R-:W-:Y:S02]  /*fd80*/  ULDC UR4, c[0x0][0xac8] ;  /* 0x0002b20000047ab9 */ /* 0x000fe40000000800 */
[----:B------:R-:W-:Y:S02]  /*fd90*/  ISETP.GE.AND P1, PT, R16, UR4, PT ;  /* 0x0000000410007c0c */ /* 0x000fe4000bf26270 */
[----:B------:R-:W-:Y:S02]  /*fda0*/  ISETP.GE.AND P3, PT, R197, UR4, PT ;  /* 0x00000004c5007c0c */ /* 0x000fe4000bf66270 */
[----:B------:R-:W-:Y:S02]  /*fdb0*/  ISETP.GE.AND P4, PT, R196, UR4, PT ;  /* 0x00000004c4007c0c */ /* 0x000fe4000bf86270 */
[----:B------:R-:W-:-:S07]  /*fdc0*/  ISETP.GE.AND P2, PT, R195, UR4, PT ;  /* 0x00000004c3007c0c */ /* 0x000fce000bf46270 */
[CC--:B-1----:R-:W-:Y:S02]  /*fdd0*/  @!P1 LEA R4, P5, R16.reuse, R14.reuse, 0x2 ;  /* 0x0000000e10049211 */ /* 0x0c2fe400078a10ff */
[CC--:B0-----:R-:W-:Y:S02]  /*fde0*/  @!P3 LEA R6, P6, R197.reuse, R14.reuse, 0x2 ;  /* 0x0000000ec506b211 */ /* 0x0c1fe400078c10ff */
[-C--:B--2---:R-:W-:Y:S02]  /*fdf0*/  @!P1 LEA.HI.X R5, R16, R15.reuse, R215, 0x2, P5 ;  /* 0x0000000f10059211 */ /* 0x084fe400028f14d7 */
[----:B------:R-:W-:Y:S02]  /*fe00*/  @!P3 LEA.HI.X R7, R197, R15, R214, 0x2, P6 ;  /* 0x0000000fc507b211 */ /* 0x000fe400030f14d6 */
[----:B------:R-:W-:Y:S01]  /*fe10*/  @!P4 LEA R8, P5, R196, R14, 0x2 ;  /* 0x0000000ec408c211 */ /* 0x000fe200078a10ff */
[----:B------:R0:W-:Y:S01]  /*fe20*/  @!P1 ST.E.64 desc[UR36][R4.64], R88 ;  /* 0x0000005804009985 */ /* 0x0001e2000c101b24 */
[----:B------:R-:W-:-:S02]  /*fe30*/  ISETP.GE.AND P1, PT, R194, UR4, PT ;  /* 0x00000004c2007c0c */ /* 0x000fc4000bf26270 */
[-C--:B------:R-:W-:Y:S01]  /*fe40*/  @!P2 LEA R10, P6, R195, R14.reuse, 0x2 ;  /* 0x0000000ec30aa211 */ /* 0x080fe200078c10ff */
[----:B------:R1:W-:Y:S01]  /*fe50*/  @!P3 ST.E.64 desc[UR36][R6.64], R92 ;  /* 0x0000005c0600b985 */ /* 0x0003e2000c101b24 */
[----:B------:R-:W-:Y:S02]  /*fe60*/  ISETP.GE.AND P3, PT, R193, UR4, PT ;  /* 0x00000004c1007c0c */ /* 0x000fe4000bf66270 */
[-C--:B------:R-:W-:Y:S02]  /*fe70*/  @!P4 LEA.HI.X R9, R196, R15.reuse, R213, 0x2, P5 ;  /* 0x0000000fc409c211 */ /* 0x080fe400028f14d5 */
[----:B------:R-:W-:Y:S02]  /*fe80*/  @!P2 LEA.HI.X R11, R195, R15, R212, 0x2, P6 ;  /* 0x0000000fc30ba211 */ /* 0x000fe400030f14d4 */
[----:B------:R-:W-:Y:S01]  /*fe90*/  ISETP.GE.AND P5, PT, R192, UR4, PT ;  /* 0x00000004c0007c0c */ /* 0x000fe2000bfa6270 */
[----:B------:R2:W-:Y:S02]  /*fea0*/  @!P4 ST.E.64 desc[UR36][R8.64], R96 ;  /* 0x000000600800c985 */ /* 0x0005e4000c101b24 */
[----:B------:R-:W-:-:S02]  /*feb0*/  @!P1 LEA R12, P4, R194, R14, 0x2 ;  /* 0x0000000ec20c9211 */ /* 0x000fc400078810ff */
[----:B------:R3:W-:Y:S01]  /*fec0*/  @!P2 ST.E.64 desc[UR36][R10.64], R100 ;  /* 0x000000640a00a985 */ /* 0x0007e2000c101b24 */
[----:B------:R-:W-:Y:S02]  /*fed0*/  ISETP.GE.AND P2, PT, R191, UR4, PT ;  /* 0x00000004bf007c0c */ /* 0x000fe4000bf46270 */
[CC--:B0-----:R-:W-:Y:S02]  /*fee0*/  @!P3 LEA R4, P6, R193.reuse, R14.reuse, 0x2 ;  /* 0x0000000ec104b211 */ /* 0x0c1fe400078c10ff */
[-C--:B------:R-:W-:Y:S02]  /*fef0*/  @!P1 LEA.HI.X R13, R194, R15.reuse, R211, 0x2, P4 ;  /* 0x0000000fc20d9211 */ /* 0x080fe400020f14d3 */
[----:B------:R-:W-:Y:S02]  /*ff00*/  @!P3 LEA.HI.X R5, R193, R15, R210, 0x2, P6 ;  /* 0x0000000fc105b211 */ /* 0x000fe400030f14d2 */
[----:B------:R-:W-:Y:S01]  /*ff10*/  ISETP.GE.AND P4, PT, R190, UR4, PT ;  /* 0x00000004be007c0c */ /* 0x000fe2000bf86270 */
[----:B------:R0:W-:Y:S01]  /*ff20*/  @!P1 ST.E.64 desc[UR36][R12.64], R104 ;  /* 0x000000680c009985 */ /* 0x0001e2000c101b24 */
[----:B-1----:R-:W-:-:S03]  /*ff30*/  @!P5 LEA R6, P1, R192, R14, 0x2 ;  /* 0x0000000ec006d211 */ /* 0x002fc600078210ff */
[----:B------:R1:W-:Y:S01]  /*ff40*/  @!P3 ST.E.64 desc[UR36][R4.64], R108 ;  /* 0x0000006c0400b985 */ /* 0x0003e2000c101b24 */
[-C--:B--2---:R-:W-:Y:S02]  /*ff50*/  @!P2 LEA R8, P6, R191, R14.reuse, 0x2 ;  /* 0x0000000ebf08a211 */ /* 0x084fe400078c10ff */
[----:B------:R-:W-:Y:S02]  /*ff60*/  ISETP.GE.AND P3, PT, R189, UR4, PT ;  /* 0x00000004bd007c0c */ /* 0x000fe4000bf66270 */
[-C--:B------:R-:W-:Y:S02]  /*ff70*/  @!P5 LEA.HI.X R7, R192, R15.reuse, R209, 0x2, P1 ;  /* 0x0000000fc007d211 */ /* 0x080fe400008f14d1 */
[----:B------:R-:W-:Y:S02]  /*ff80*/  ISETP.GE.AND P1, PT, R188, UR4, PT ;  /* 0x00000004bc007c0c */ /* 0x000fe4000bf26270 */
[----:B------:R-:W-:Y:S01]  /*ff90*/  @!P2 LEA.HI.X R9, R191, R15, R208, 0x2, P6 ;  /* 0x0000000fbf09a211 */ /* 0x000fe200030f14d0 */
[----:B------:R2:W-:Y:S01]  /*ffa0*/  @!P5 ST.E.64 desc[UR36][R6.64], R112 ;  /* 0x000000700600d985 */ /* 0x0005e2000c101b24 */
[----:B---3--:R-:W-:-:S03]  /*ffb0*/  @!P4 LEA R10, P6, R190, R14, 0x2 ;  /* 0x0000000ebe0ac211 */ /* 0x008fc600078c10ff */
[----:B------:R3:W-:Y:S01]  /*ffc0*/  @!P2 ST.E.64 desc[UR36][R8.64], R116 ;  /* 0x000000740800a985 */ /* 0x0007e2000c101b24 */
[----:B------:R-:W-:Y:S02]  /*ffd0*/  ISETP.GE.AND P2, PT, R187, UR4, PT ;  /* 0x00000004bb007c0c */ /* 0x000fe4000bf46270 */
[-C--:B------:R-:W-:Y:S02]  /*ffe0*/  @!P4 LEA.HI.X R11, R190, R15.reuse, R207, 0x2, P6 ;  /* 0x0000000fbe0bc211 */ /* 0x080fe400030f14cf */
[CC--:B0-----:R-:W-:Y:S02]  /*fff0*/  @!P3 LEA R12, P5, R189.reuse, R14.reuse, 0x2 ;  /* 0x0000000ebd0cb211 */ /* 0x0c1fe400078a10ff */
        /* <DEDUP_REMOVED lines=14> */
[CC--:B0-----:R-:W-:Y:S02]  /*100e0*/  @!P5 LEA R10, P2, R185.reuse, R14.reuse, 0x2 ;  /* 0x0000000eb90ad211 */ /* 0x0c1fe400078410ff */
        /* <DEDUP_REMOVED lines=10> */
.L_x_7891:
[----:B------:R-:W-:Y:S05]  /*10190*/  BSYNC B1 ;  /* 0x0000000000017941 */ /* 0x000fea0003800000 */
.L_x_7890:
[----:B0-----:R-:W0:Y:S04]  /*101a0*/  SHFL.IDX PT, R20, R20, 0x1, 0x1c1f ;  /* 0x003c1f0014147f89 */ /* 0x001e2800000e0000 */
[----:B------:R-:W3:Y:S01]  /*101b0*/  SHFL.IDX PT, R0, R0, 0x1, 0x1c1f ;  /* 0x003c1f0000007f89 */ /* 0x000ee200000e0000 */
[----:B------:R-:W-:Y:S05]  /*101c0*/  @P0 BRA `(.L_x_7889) ;  /* 0x0000001000240947 */ /* 0x000fea0003800000 */
[----:B------:R-:W-:Y:S02]  /*101d0*/  ULDC UR4, c[0x0][0xac8] ;  /* 0x0002b20000047ab9 */ /* 0x000fe40000000800 */
[----:B------:R-:W-:Y:S02]  /*101e0*/  ISETP.GE.AND P2, PT, R16, UR4, PT ;  /* 0x0000000410007c0c */ /* 0x000fe4000bf46270 */
[----:B------:R-:W-:Y:S02]  /*101f0*/  ISETP.GE.AND P1, PT, R197, UR4, PT ;  /* 0x00000004c5007c0c */ /* 0x000fe4000bf26270 */
[----:B------:R-:W-:Y:S02]  /*10200*/  ISETP.GE.AND P0, PT, R196, UR4, PT ;  /* 0x00000004c4007c0c */ /* 0x000fe4000bf06270 */
[----:B------:R-:W-:Y:S02]  /*10210*/  ISETP.GE.AND P4, PT, R194, UR4, PT ;  /* 0x00000004c2007c0c */ /* 0x000fe4000bf86270 */
[----:B------:R-:W-:-:S05]  /*10220*/  ISETP.GE.AND P3, PT, R195, UR4, PT ;  /* 0x00000004c3007c0c */ /* 0x000fca000bf66270 */
[CC--:B---34-:R-:W-:Y:S02]  /*10230*/  @!P2 LEA R4, P6, R16.reuse, R0.reuse, 0x2 ;  /* 0x000000001004a211 */ /* 0x0d8fe400078c10ff */
[C---:B------:R-:W-:Y:S02]  /*10240*/  @!P1 LEA R6, P5, R197.reuse, R0, 0x2 ;  /* 0x00000000c5069211 */ /* 0x040fe400078a10ff */
[----:B0-----:R-:W-:Y:S02]  /*10250*/  @!P2 LEA.HI.X R5, R16, R20, R215, 0x2, P6 ;  /* 0x000000141005a211 */ /* 0x001fe400030f14d7 */
[----:B------:R-:W-:Y:S02]  /*10260*/  @!P0 LEA R8, P6, R196, R0, 0x2 ;  /* 0x00000000c4088211 */ /* 0x000fe400078c10ff */
[----:B------:R-:W-:Y:S01]  /*10270*/  @!P1 LEA.HI.X R7, R197, R20, R214, 0x2, P5 ;  /* 0x00000014c5079211 */ /* 0x000fe200028f14d6 */
[----:B------:R0:W-:Y:S01]  /*10280*/  @!P2 ST.E.64 desc[UR36][R4.64], R2 ;  /* 0x000000020400a985 */ /* 0x0001e2000c101b24 */
[----:B------:R-:W-:-:S02]  /*10290*/  ISETP.GE.AND P5, PT, R193, UR4, PT ;  /* 0x00000004c1007c0c */ /* 0x000fc4000bfa6270 */
[----:B------:R-:W-:Y:S01]  /*102a0*/  @!P0 LEA.HI.X R9, R196, R20, R213, 0x2, P6 ;  /* 0x00000014c4098211 */ /* 0x000fe200030f14d5 */
[----:B------:R3:W-:Y:S01]  /*102b0*/  @!P1 ST.E.64 desc[UR36][R6.64], R94 ;  /* 0x0000005e06009985 */ /* 0x0007e2000c101b24 */
[----:B------:R-:W-:Y:S02]  /*102c0*/  ISETP.GE.AND P2, PT, R192, UR4, PT ;  /* 0x00000004c0007c0c */ /* 0x000fe4000bf46270 */
[-C--:B------:R-:W-:Y:S01]  /*102d0*/  @!P3 LEA R10, P6, R195, R0.reuse, 0x2 ;  /* 0x00000000c30ab211 */ /* 0x080fe200078c10ff */
[----:B------:R4:W-:Y:S01]  /*102e0*/  @!P0 ST.E.64 desc[UR36][R8.64], R98 ;  /* 0x0000006208008985 */ /* 0x0009e2000c101b24 */
[C---:B------:R-:W-:Y:S02]  /*102f0*/  @!P4 LEA R12, P0, R194.reuse, R0, 0x2 ;  /* 0x00000000c20cc211 */ /* 0x040fe400078010ff */
[----:B------:R-:W-:Y:S02]  /*10300*/  ISETP.GE.AND P1, PT, R191, UR4, PT ;  /* 0x00000004bf007c0c */ /* 0x000fe4000bf26270 */
[----:B------:R-:W-:-:S02]  /*10310*/  @!P4 LEA.HI.X R13, R194, R20, R211, 0x2, P0 ;  /* 0x00000014c20dc211 */ /* 0x000fc400000f14d3 */
[----:B------:R-:W-:Y:S02]  /*10320*/  @!P3 LEA.HI.X R11, R195, R20, R212, 0x2, P6 ;  /* 0x00000014c30bb211 */ /* 0x000fe400030f14d4 */
[----:B------:R-:W-:Y:S02]  /*10330*/  ISETP.GE.AND P0, PT, R190, UR4, PT ;  /* 0x00000004be007c0c */ /* 0x000fe4000bf06270 */
[----:B-1----:R-:W-:Y:S01]  /*10340*/  @!P5 LEA R14, P6, R193, R0, 0x2 ;  /* 0x00000000c10ed211 */ /* 0x002fe200078c10ff */
[----:B------:R1:W-:Y:S01]  /*10350*/  @!P3 ST.E.64 desc[UR36][R10.64], R102 ;  /* 0x000000660a00b985 */ /* 0x0003e2000c101b24 */
[----:B------:R-:W-:Y:S02]  /*10360*/  ISETP.GE.AND P3, PT, R189, UR4, PT ;  /* 0x00000004bd007c0c */ /* 0x000fe4000bf66270 */
[----:B--2---:R-:W-:Y:S01]  /*10370*/  @!P5 LEA.HI.X R15, R193, R20, R210, 0x2, P6 ;  /* 0x00000014c10fd211 */ /* 0x004fe200030f14d2 */
[----:B------:R-:W-:Y:S01]  /*10380*/  @!P4 ST.E.64 desc[UR36][R12.64], R106 ;  /* 0x0000006a0c00c985 */ /* 0x000fe2000c101b24 */
[----:B0-----:R-:W-:-:S03]  /*10390*/  @!P2 LEA R2, P4, R192, R0, 0x2 ;  /* 0x00000000c002a211 */ /* 0x001fc600078810ff */
[----:B------:R-:W-:Y:S01]  /*103a0*/  @!P5 ST.E.64 desc[UR36][R14.64], R110 ;  /* 0x0000006e0e00d985 */ /* 0x000fe2000c101b24 */
[C---:B------:R-:W-:Y:S02]  /*103b0*/  @!P1 LEA R4, P5, R191.reuse, R0, 0x2 ;  /* 0x00000000bf049211 */ /* 0x040fe400078a10ff */
[----:B------:R-:W-:Y:S02]  /*103c0*/  @!P2 LEA.HI.X R3, R192, R20, R209, 0x2, P4 ;  /* 0x00000014c003a211 */ /* 0x000fe400020f14d1 */
[----:B---3--:R-:W-:Y:S02]  /*103d0*/  @!P0 LEA R6, P6, R190, R0, 0x2 ;  /* 0x00000000be068211 */ /* 0x008fe400078c10ff */
[----:B------:R-:W-:Y:S01]  /*103e0*/  ISETP.GE.AND P4, PT, R188, UR4, PT ;  /* 0x00000004bc007c0c */ /* 0x000fe2000bf86270 */
[----:B------:R0:W-:Y:S01]  /*103f0*/  @!P2 ST.E.64 desc[UR36][R2.64], R114 ;  /* 0x000000720200a985 */ /* 0x0001e2000c101b24 */
[-C--:B------:R-:W-:Y:S02]  /*10400*/  @!P1 LEA.HI.X R5, R191, R20.reuse, R208, 0x2, P5 ;  /* 0x00000014bf059211 */ /* 0x080fe400028f14d0 */
[----:B------:R-:W-:-:S02]  /*10410*/  @!P0 LEA.HI.X R7, R190, R20, R207, 0x2, P6 ;  /* 0x00000014be078211 */ /* 0x000fc400030f14cf */
[----:B------:R-:W-:Y:S01]  /*10420*/  ISETP.GE.AND P2, PT, R187, UR4, PT ;  /* 0x00000004bb007c0c */ /* 0x000fe2000bf46270 */
[----:B------:R2:W-:Y:S01]  /*10430*/  @!P1 ST.E.64 desc[UR36][R4.64], R118 ;  /* 0x0000007604009985 */ /* 0x0005e2000c101b24 */
[----:B----4-:R-:W-:Y:S02]  /*10440*/  @!P3 LEA R8, P5, R189, R0, 0x2 ;  /* 0x00000000bd08b211 */ /* 0x010fe400078a10ff */
[----:B------:R-:W-:Y:S01]  /*10450*/  ISETP.GE.AND P1, PT, R186, UR4, PT ;  /* 0x00000004ba007c0c */ /* 0x000fe2000bf26270 */
[----:B------:R3:W-:Y:S01]  /*10460*/  @!P0 ST.E.64 desc[UR36][R6.64], R122 ;  /* 0x0000007a06008985 */ /* 0x0007e2000c101b24 */
[----:B------:R-:W-:Y:S02]  /*10470*/  ISETP.GE.AND P0, PT, R185, UR4, PT ;  /* 0x00000004b9007c0c */ /* 0x000fe4000bf06270 */
[----:B------:R-:W-:Y:S02]  /*10480*/  @!P3 LEA.HI.X R9, R189, R20, R206, 0x2, P5 ;  /* 0x00000014bd09b211 */ /* 0x000fe400028f14ce */
[----:B------:R-:W-:-:S02]  /*10490*/  ISETP.GE.AND P5, PT, R184, UR4, PT ;  /* 0x00000004b8007c0c */ /* 0x000fc4000bfa6270 */
[CC--:B-1----:R-:W-:Y:S01]  /*104a0*/  @!P4 LEA R10, P6, R188.reuse, R0.reuse, 0x2 ;  /* 0x00000000bc0ac211 */ /* 0x0c2fe200078c10ff */
[----:B------:R1:W-:Y:S01]  /*104b0*/  @!P3 ST.E.64 desc[UR36][R8.64], R126 ;  /* 0x0000007e0800b985 */ /* 0x0003e2000c101b24 */
[C---:B0-----:R-:W-:Y:S02]  /*104c0*/  @!P2 LEA R2, P3, R187.reuse, R0, 0x2 ;  /* 0x00000000bb02a211 */ /* 0x041fe400078610ff */
[----:B------:R-:W-:Y:S02]  /*104d0*/  @!P4 LEA.HI.X R11, R188, R20, R205, 0x2, P6 ;  /* 0x00000014bc0bc211 */ /* 0x000fe400030f14cd */
[----:B--2---:R-:W-:Y:S02]  /*104e0*/  @!P1 LEA R4, P6, R186, R0, 0x2 ;  /* 0x00000000ba049211 */ /* 0x004fe400078c10ff */
[----:B------:R-:W-:Y:S01]  /*104f0*/  @!P2 LEA.HI.X R3, R187, R20, R204, 0x2, P3 ;  /* 0x00000014bb03a211 */ /* 0x000fe200018f14cc */
[----:B------:R1:W-:Y:S01]  /*10500*/  @!P4 ST.E.64 desc[UR36][R10.64], R130 ;  /* 0x000000820a00c985 */ /* 0x0003e2000c101b24 */
[----:B---3--:R-:W-:-:S02]  /*10510*/  @!P0 LEA R6, P4, R185, R0, 0x2 ;  /* 0x00000000b9068211 */ /* 0x008fc400078810ff */
        /* <DEDUP_REMOVED lines=10> */
[----:B-1----:R-:W-:-:S04]  /*105c0*/  LEA R2, P0, R23, R0, 0x2 ;  /* 0x0000000017027211 */ /* 0x002fc800078010ff */
[----:B------:R-:W-:-:S05]  /*105d0*/  LEA.HI.X R3, R23, R20, R200, 0x2, P0 ;  /* 0x0000001417037211 */ /* 0x000fca00000f14c8 */
[----:B------:R0:W-:Y:S01]  /*105e0*/  ST.E.64 desc[UR36][R2.64], R150 ;  /* 0x0000009602007985 */ /* 0x0001e2000c101b24 */
[----:B------:R-:W-:Y:S05]  /*105f0*/  BRA `(.L_x_7889) ;  /* 0x0000000c00187947 */ /* 0x000fea0003800000 */
.L_x_7880:
[----:B------:R-:W-:Y:S02]  /*10600*/  ULDC.64 UR8, c[0x0][0xc00] ;  /* 0x0003000000087ab9 */ /* 0x000fe40000000a00 */
[----:B------:R-:W-:-:S04]  /*10610*/  UISETP.NE.U32.AND UP0, UPT, UR8, URZ, UPT ;  /* 0x0000003f0800728c */ /* 0x000fc8000bf05070 */
[----:B------:R-:W-:-:S03]  /*10620*/  UISETP.NE.AND.EX UP0, UPT, UR9, URZ, UPT, UP0 ;  /* 0x0000003f0900728c */ /* 0x000fc6000bf05300 */
[----:B------:R-:W-:Y:S02]  /*10630*/  ULDC.64 UR8, c[0x0][0xc00] ;  /* 0x0003000000087ab9 */ /* 0x000fe40000000a00 */
[----:B------:R-:W-:Y:S01]  /*10640*/  UIMAD.WIDE UR8, UR57, 0x4, UR8 ;  /* 0x00000004390878a5 */ /* 0x000fe2000f8e0208 */
[----:B------:R-:W-:-:S05]  /*10650*/  PLOP3.LUT P1, PT, PT, PT, UP0, 0x80, 0x0 ;  /* 0x000000000000781c */ /* 0x000fca0003f2f008 */
[----:B------:R-:W-:Y:S02]  /*10660*/  IMAD.U32 R2, RZ, RZ, UR8 ;  /* 0x00000008ff027e24 */ /* 0x000fe4000f8e00ff */
[----:B------:R-:W-:Y:S01]  /*10670*/  IMAD.U32 R3, RZ, RZ, UR9 ;  /* 0x00000009ff037e24 */ /* 0x000fe2000f8e00ff */
[----:B------:R-:W-:Y:S02]  /*10680*/  ULDC.64 UR8, c[0x0][0xc08] ;  /* 0x0003020000087ab9 */ /* 0x000fe40000000a00 */
[----:B------:R-:W-:Y:S01]  /*10690*/  UISETP.NE.U32.AND UP1, UPT, UR8, URZ, UPT ;  /* 0x0000003f0800728c */ /* 0x000fe2000bf25070 */
[----:B------:R-:W-:Y:S02]  /*106a0*/  ULDC UR4, c[0x0][0xa88] ;  /* 0x0002a20000047ab9 */ /* 0x000fe40000000800 */
[----:B------:R-:W2:Y:S01]  /*106b0*/  @P1 LDG.E R6, desc[UR36][R2.64] ;  /* 0x0000002402061981 */ /* 0x000ea2000c1e1900 */
[----:B------:R-:W-:Y:S01]  /*106c0*/  UISETP.NE.AND.EX UP1, UPT, UR9, URZ, UPT, UP1 ;  /* 0x0000003f0900728c */ /* 0x000fe2000bf25310 */
[----:B------:R-:W-:-:S05]  /*106d0*/  IMAD.U32 R0, RZ, RZ, UR4 ;  /* 0x00000004ff007e24 */ /* 0x000fca000f8e00ff */
[----:B------:R-:W-:-:S05]  /*106e0*/  PLOP3.LUT P2, PT, PT, PT, UP1, 0x80, 0x0 ;  /* 0x000000000000781c */ /* 0x000fca0003f4f018 */
[----:B------:R-:W-:Y:S02]  /*106f0*/  @UP1 ULDC.64 UR8, c[0x0][0xc08] ;  /* 0x0003020000081ab9 */ /* 0x000fe40000000a00 */
[----:B------:R-:W-:-:S06]  /*10700*/  @UP1 UIMAD.WIDE UR8, UR57, 0x4, UR8 ;  /* 0x00000004390818a5 */ /* 0x000fcc000f8e0208 */
[----:B------:R-:W-:Y:S02]  /*10710*/  IMAD.U32 R4, RZ, RZ, UR8 ;  /* 0x00000008ff047e24 */ /* 0x000fe4000f8e00ff */
[----:B------:R-:W-:-:S05]  /*10720*/  IMAD.U32 R5, RZ, RZ, UR9 ;  /* 0x00000009ff057e24 */ /* 0x000fca000f8e00ff */
[----:B------:R0:W5:Y:S01]  /*10730*/  @P2 LDG.E R0, desc[UR36][R4.64] ;  /* 0x0000002404002981 */ /* 0x000162000c1e1900 */
[----:B------:R-:W-:Y:S01]  /*10740*/  UISETP.NE.AND UP1, UPT, UR54, URZ, UPT ;  /* 0x0000003f3600728c */ /* 0x000fe2000bf25270 */
[----:B------:R-:W-:Y:S01]  /*10750*/  ISETP.GT.AND P0, PT, R222, 0x7f, PT ;  /* 0x0000007fde00780c */ /* 0x000fe20003f04270 */
[----:B------:R-:W-:-:S09]  /*10760*/  UMOV UR4, URZ ;  /* 0x0000003f00047c82 */ /* 0x000fd20008000000 */
[----:B------:R-:W-:Y:S01]  /*10770*/  @!UP1 ULDC UR54, c[0x0][0xad4] ;  /* 0x0002b50000369ab9 */ /* 0x000fe20000000800 */
[----:B--2---:R-:W-:Y:S01]  /*10780*/  @P1 R2UR UR4, R6 ;  /* 0x00000000060412ca */ /* 0x004fe200000e0000 */
[----:B0-----:R-:W-:-:S14]  /*10790*/  @P2 BRA `(.L_x_7892) ;  /* 0x0000000000102947 */ /* 0x001fdc0003800000 */
[----:B------:R-:W-:Y:S05]  /*107a0*/  @!P1 BRA `(.L_x_7892) ;  /* 0x00000000000c9947 */ /* 0x000fea0003800000 */
[----:B------:R-:W2:Y:S04]  /*107b0*/  LDG.E R5, desc[UR36][R2.64] ;  /* 0x0000002402057981 */ /* 0x000ea8000c1e1900 */
[----:B-----5:R-:W2:Y:S02]  /*107c0*/  LDG.E R0, desc[UR36][R2.64+0x4] ;  /* 0x0000042402007981 */ /* 0x020ea4000c1e1900 */
[----:B--2---:R-:W-:-:S07]  /*107d0*/  IMAD.IADD R0, R0, 0x1, -R5 ;  /* 0x0000000100007824 */ /* 0x004fce00078e0a05 */
.L_x_7892:
[----:B------:R-:W-:Y:S01]  /*107e0*/  USHF.R.S32.HI UR13, URZ, 0x1f, UR57 ;  /* 0x0000001f3f0d7899 */ /* 0x000fe20008011439 */
[----:B------:R-:W-:Y:S01]  /*107f0*/  BSSY B1, `(.L_x_7893) ;  /* 0x000003a000017945 */ /* 0x000fe20003800000 */
[----:B------:R-:W-:Y:S02]  /*10800*/  USHF.R.S32.HI UR21, URZ, 0x1f, UR4 ;  /* 0x0000001f3f157899 */ /* 0x000fe40008011404 */
        /* <DEDUP_REMOVED lines=11> */
[----:B------:R-:W-:Y:S01]  /*108c0*/  UISETP.GT.AND UP0, UPT, UR54, 0x1, UPT ;  /* 0x000000013600788c */ /* 0x000fe2000bf04270 */
[----:B------:R-:W-:Y:S01]  /*108d0*/  IMAD.MOV.U32 R5, RZ, RZ, R4 ;  /* 0x000000ffff057224 */ /* 0x000fe200078e0004 */
[----:B------:R-:W-:Y:S02]  /*108e0*/  UMOV UR19, 0x9b8 ;  /* 0x000009b800137882 */ /* 0x000fe40000000000 */
[----:B------:R-:W-:Y:S02]  /*108f0*/  USEL UR19, UR19, 0x978, UP0 ;  /* 0x0000097813137887 */ /* 0x000fe40008000000 */
[----:B------:R-:W-:-:S06]  /*10900*/  USEL UR18, UR56, URZ, UP0 ;  /* 0x0000003f38127287 */ /* 0x000fcc0008000000 */
[----:B------:R-:W0:Y:S04]  /*10910*/  @P0 LDC R3, c[0x0][0xbec] ;  /* 0x0002fb00ff030b82 */ /* 0x000e280000000800 */
[----:B------:R-:W-:Y:S01]  /*10920*/  ULDC.64 UR8, c[0x0][UR19+0x218] ;  /* 0x0000860013087abb */ /* 0x000fe20008000a00 */
[----:B------:R-:W-:Y:S01]  /*10930*/  ULDC.64 UR14, c[0x0][UR19+0x220] ;  /* 0x00008800130e7abb */ /* 0x000fe20008000a00 */
[----:B------:R-:W-:Y:S01]  /*10940*/  ULDC.64 UR16, c[0x0][UR19+0x228] ;  /* 0x00008a0013107abb */ /* 0x000fe20008000a00 */
[----:B------:R-:W-:Y:S01]  /*10950*/  UIMAD.WIDE.U32 UR10, UR8, UR55, URZ ;  /* 0x00000037080a72a5 */ /* 0x000fe2000f8e003f */
[----:B------:R-:W1:Y:S01]  /*10960*/  @P0 LDC R7, c[0x0][0xbf0] ;  /* 0x0002fc00ff070b82 */ /* 0x000e620000000800 */
[----:B------:R-:W-:Y:S02]  /*10970*/  UIMAD UR20, UR9, UR55, URZ ;  /* 0x00000037091472a4 */ /* 0x000fe4000f8e023f */
[----:B------:R-:W-:-:S02]  /*10980*/  UIMAD UR15, UR15, UR12, URZ ;  /* 0x0000000c0f0f72a4 */ /* 0x000fc4000f8e023f */
[----:B------:R-:W-:Y:S02]  /*10990*/  UIMAD.WIDE.U32 UR22, UR16, UR18, URZ ;  /* 0x00000012101672a5 */ /* 0x000fe4000f8e003f */
[----:B------:R-:W-:Y:S02]  /*109a0*/  UIMAD.WIDE.U32 UR8, UR14, UR12, URZ ;  /* 0x0000000c0e0872a5 */ /* 0x000fe4000f8e003f */
[----:B------:R-:W-:Y:S02]  /*109b0*/  UIMAD UR16, UR17, UR18, URZ ;  /* 0x00000012111072a4 */ /* 0x000fe4000f8e023f */
[----:B------:R-:W-:Y:S02]  /*109c0*/  UIMAD UR15, UR14, UR13, UR15 ;  /* 0x0000000d0e0f72a4 */ /* 0x000fe4000f8e020f */
[----:B------:R-:W-:Y:S02]  /*109d0*/  UIADD3 UR10, UP1, UP2, UR8, UR10, UR4 ;  /* 0x0000000a080a7290 */ /* 0x000fe4000fa3e004 */
[----:B------:R-:W-:Y:S01]  /*109e0*/  UIADD3 UR16, UR23, UR16, URZ ;  /* 0x0000001017107290 */ /* 0x000fe2000fffe03f */
[----:B0-----:R-:W-:Y:S01]  /*109f0*/  @P0 IMAD.HI.U32 R2, R4, R3, RZ ;  /* 0x0000000304020227 */ /* 0x001fe200078e00ff */
[----:B------:R-:W-:-:S02]  /*10a00*/  UIADD3 UR20, UR11, UR20, URZ ;  /* 0x000000140b147290 */ /* 0x000fc4000fffe03f */
[----:B------:R-:W-:Y:S01]  /*10a10*/  UIADD3 UR15, UR9, UR15, URZ ;  /* 0x0000000f090f7290 */ /* 0x000fe2000fffe03f */
[----:B------:R-:W-:Y:S02]  /*10a20*/  IMAD.U32 R3, RZ, RZ, UR23 ;  /* 0x00000017ff037e24 */ /* 0x000fe4000f8e00ff */
[----:B------:R-:W-:Y:S01]  /*10a30*/  IMAD.U32 R6, RZ, RZ, UR16 ;  /* 0x00000010ff067e24 */ /* 0x000fe2000f8e00ff */
[----:B------:R-:W-:Y:S01]  /*10a40*/  ULDC.64 UR8, c[0x0][UR19+0x210] ;  /* 0x0000840013087abb */ /* 0x000fe20008000a00 */
[----:B-1----:R-:W-:Y:S01]  /*10a50*/  @P0 SHF.R.U32.HI R5, RZ, R7, R2 ;  /* 0x00000007ff050219 */ /* 0x002fe20000011602 */
[----:B------:R-:W-:-:S04]  /*10a60*/  IMAD.U32 R2, RZ, RZ, UR22 ;  /* 0x00000016ff027e24 */ /* 0x000fc8000f8e00ff */
[--C-:B------:R-:W-:Y:S01]  /*10a70*/  IMAD.MOV R7, RZ, RZ, -R5.reuse ;  /* 0x000000ffff077224 */ /* 0x100fe200078e0a05 */
[----:B------:R-:W-:Y:S01]  /*10a80*/  IADD3 R2, P0, P1, R5, UR10, R2 ;  /* 0x0000000a05027c10 */ /* 0x000fe2000f91e002 */
[----:B------:R-:W-:Y:S01]  /*10a90*/  UIADD3.X UR10, UR15, UR20, UR21, UP1, UP2 ;  /* 0x000000140f0a7290 */ /* 0x000fe20008fe4415 */
[----:B------:R-:W-:Y:S01]  /*10aa0*/  SHF.R.S32.HI R5, RZ, 0x1f, R5 ;  /* 0x0000001fff057819 */ /* 0x000fe20000011405 */
[----:B------:R-:W-:-:S04]  /*10ab0*/  IMAD R7, R9, R7, R4 ;  /* 0x0000000709077224 */ /* 0x000fc800078e0204 */
[----:B------:R-:W-:Y:S01]  /*10ac0*/  IADD3.X R3, R5, UR10, R6, P0, P1 ;  /* 0x0000000a05037c10 */ /* 0x000fe200087e2406 */
[C---:B------:R-:W-:Y:S01]  /*10ad0*/  IMAD R9, R7.reuse, UR9, RZ ;  /* 0x0000000907097c24 */ /* 0x040fe2000f8e02ff */
[----:B------:R-:W-:Y:S01]  /*10ae0*/  SHF.R.S32.HI R4, RZ, 0x1f, R7 ;  /* 0x0000001fff047819 */ /* 0x000fe20000011407 */
[----:B------:R-:W-:Y:S01]  /*10af0*/  ULDC.64 UR10, c[0x0][0xba8] ;  /* 0x0002ea00000a7ab9 */ /* 0x000fe20000000a00 */
[----:B------:R-:W-:Y:S01]  /*10b00*/  @!UP0 ULDC UR10, c[0x0][0xb50] ;  /* 0x0002d400000a8ab9 */ /* 0x000fe20000000800 */
[----:B------:R-:W-:Y:S01]  /*10b10*/  IMAD.WIDE.U32 R2, R7, UR8, R2 ;  /* 0x0000000807027c25 */ /* 0x000fe2000f8e0002 */
[----:B------:R-:W-:-:S03]  /*10b20*/  @!UP0 ULDC UR11, c[0x0][0xb54] ;  /* 0x0002d500000b8ab9 */ /* 0x000fc60000000800 */
[----:B------:R-:W-:Y:S01]  /*10b30*/  IMAD R9, R4, UR8, R9 ;  /* 0x0000000804097c24 */ /* 0x000fe2000f8e0209 */
[----:B------:R-:W-:-:S03]  /*10b40*/  LEA R4, P0, R2, UR10, 0x2 ;  /* 0x0000000a02047c11 */ /* 0x000fc6000f8010ff */
[----:B------:R-:W-:-:S05]  /*10b50*/  IMAD.IADD R3, R3, 0x1, R9 ;  /* 0x0000000103037824 */ /* 0x000fca00078e0209 */
[----:B------:R-:W-:Y:S01]  /*10b60*/  LEA.HI.X R5, R2, UR11, R3, 0x2, P0 ;  /* 0x0000000b02057c11 */ /* 0x000fe200080f1403 */
[----:B------:R-:W-:-:S05]  /*10b70*/  IMAD.MOV.U32 R3, RZ, RZ, -0x800000 ;  /* 0xff800000ff037424 */ /* 0x000fca00078e00ff */
[----:B------:R0:W-:Y:S02]  /*10b80*/  STG.E desc[UR36][R4.64], R3 ;  /* 0x0000000304007986 */ /* 0x0001e4000c101924 */
.L_x_7894:
[----:B------:R-:W-:Y:S05]  /*10b90*/  BSYNC B1 ;  /* 0x0000000000017941 */ /* 0x000fea0003800000 */
.L_x_7893:
[----:B------:R-:W-:-:S06]  /*10ba0*/  UISETP.GT.AND UP0, UPT, UR54, 0x1, UPT ;  /* 0x000000013600788c */ /* 0x000fcc000bf04270 */
[----:B------:R-:W-:-:S13]  /*10bb0*/  PLOP3.LUT P0, PT, PT, PT, UP0, 0x80, 0x0 ;  /* 0x000000000000781c */ /* 0x000fda0003f0f008 */
[----:B------:R-:W-:Y:S05]  /*10bc0*/  @P0 BRA `(.L_x_7889) ;  /* 0x0000000400a40947 */ /* 0x000fea0003800000 */
[----:B------:R-:W1:Y:S01]  /*10bd0*/  LDC R11, c[0x0][0xbe8] ;  /* 0x0002fa00ff0b7b82 */ /* 0x000e620000000800 */
[----:B------:R-:W-:Y:S01]  /*10be0*/  ULDC.64 UR14, c[0x0][0xaa0] ;  /* 0x0002a800000e7ab9 */ /* 0x000fe20000000a00 */
[----:B------:R-:W-:Y:S01]  /*10bf0*/  IMAD R2, R22, 0x20, R198 ;  /* 0x0000002016027824 */ /* 0x000fe200078e02c6 */
[----:B------:R-:W-:Y:S01]  /*10c00*/  UIMAD UR10, UR21, UR14, URZ ;  /* 0x0000000e150a72a4 */ /* 0x000fe2000f8e023f */
[----:B------:R-:W-:Y:S01]  /*10c10*/  BSSY B1, `(.L_x_7895) ;  /* 0x000003a000017945 */ /* 0x000fe20003800000 */
[----:B------:R-:W-:Y:S01]  /*10c20*/  UIMAD.WIDE.U32 UR8, UR4, UR14, URZ ;  /* 0x0000000e040872a5 */ /* 0x000fe2000f8e003f */
[----:B------:R-:W-:Y:S01]  /*10c30*/  VIADD R6, R2, UR46 ;  /* 0x0000002e02067c36 */ /* 0x000fe20008000000 */
[----:B------:R-:W-:-:S03]  /*10c40*/  UIMAD UR10, UR4, UR15, UR10 ;  /* 0x0000000f040a72a4 */ /* 0x000fc6000f8e020a */
[----:B0-----:R-:W-:Y:S01]  /*10c50*/  IMAD.MOV.U32 R5, RZ, RZ, R6 ;  /* 0x000000ffff057224 */ /* 0x001fe200078e0006 */
        /* <DEDUP_REMOVED lines=28> */
[----:B------:R-:W-:Y:S02]  /*10e20*/  VIADD R6, R198, UR46 ;  /* 0x0000002ec6067c36 */ /* 0x000fe40008000000 */
[----:B-----5:R-:W-:Y:S02]  /*10e30*/  IMAD R11, R0, R11, RZ ;  /* 0x0000000b000b7224 */ /* 0x020fe400078e02ff */
[C---:B------:R-:W-:Y:S02]  /*10e40*/  IMAD R5, R7.reuse, UR9, R4 ;  /* 0x0000000907057c24 */ /* 0x040fe4000f8e0204 */
[----:B------:R-:W-:Y:S01]  /*10e50*/  IMAD.WIDE.U32 R2, R7, UR8, R2 ;  /* 0x0000000807027c25 */ /* 0x000fe2000f8e0002 */
[----:B------:R-:W-:Y:S01]  /*10e60*/  ISETP.GE.AND P2, PT, R6, R11, PT ;  /* 0x0000000b0600720c */ /* 0x000fe20003f46270 */
[----:B------:R-:W-:-:S02]  /*10e70*/  ULDC.64 UR8, c[0x0][0xa80] ;  /* 0x0002a00000087ab9 */ /* 0x000fc40000000a00 */
[----:B------:R-:W-:Y:S01]  /*10e80*/  VIADD R0, R6, 0x20 ;  /* 0x0000002006007836 */ /* 0x000fe20000000000 */
[----:B------:R-:W-:Y:S01]  /*10e90*/  LEA R4, P3, R2, UR8, 0x1 ;  /* 0x0000000802047c11 */ /* 0x000fe2000f8608ff */
[----:B------:R-:W-:-:S03]  /*10ea0*/  IMAD.IADD R3, R3, 0x1, R5 ;  /* 0x0000000103037824 */ /* 0x000fc600078e0205 */
[-C--:B------:R-:W-:Y:S01]  /*10eb0*/  ISETP.GE.AND P1, PT, R0, R11.reuse, PT ;  /* 0x0000000b0000720c */ /* 0x080fe20003f26270 */
[----:B------:R-:W-:Y:S01]  /*10ec0*/  VIADD R0, R6, 0x40 ;  /* 0x0000004006007836 */ /* 0x000fe20000000000 */
[----:B------:R-:W-:Y:S02]  /*10ed0*/  LEA.HI.X R5, R2, UR9, R3, 0x1, P3 ;  /* 0x0000000902057c11 */ /* 0x000fe400098f0c03 */
[----:B------:R0:W1:Y:S02]  /*10ee0*/  SHFL.IDX PT, R2, R4, RZ, 0x181f ;  /* 0x00181fff04027589 */ /* 0x00006400000e0000 */
[----:B------:R-:W-:Y:S02]  /*10ef0*/  ISETP.GE.AND P0, PT, R0, R11, PT ;  /* 0x0000000b0000720c */ /* 0x000fe40003f06270 */
[----:B------:R0:W2:Y:S01]  /*10f00*/  SHFL.IDX PT, R0, R5, RZ, 0x181f ;  /* 0x00181fff05007589 */ /* 0x0000a200000e0000 */
[----:B------:R-:W-:Y:S10]  /*10f10*/  @P2 BRA `(.L_x_7896) ;  /* 0x0000000000242947 */ /* 0x000ff40003800000 */
[----:B------:R-:W-:Y:S02]  /*10f20*/  ULDC UR4, c[0x0][0xac8] ;  /* 0x0002b20000047ab9 */ /* 0x000fe40000000800 */
[----:B------:R-:W-:Y:S02]  /*10f30*/  ISETP.GE.AND P4, PT, R18, UR4, PT ;  /* 0x0000000412007c0c */ /* 0x000fe4000bf86270 */
[----:B------:R-:W-:-:S11]  /*10f40*/  ISETP.GE.AND P5, PT, R19, UR4, PT ;  /* 0x0000000413007c0c */ /* 0x000fd6000bfa6270 */
[CC--:B-1----:R-:W-:Y:S02]  /*10f50*/  @!P4 LEA R8, P2, R18.reuse, R2.reuse, 0x1 ;  /* 0x000000021208c211 */ /* 0x0c2fe400078408ff */
[C---:B------:R-:W-:Y:S02]  /*10f60*/  @!P5 LEA R2, P3, R19.reuse, R2, 0x1 ;  /* 0x000000021302d211 */ /* 0x040fe400078608ff */
[-C--:B--2---:R-:W-:Y:S02]  /*10f70*/  @!P4 LEA.HI.X R9, R18, R0.reuse, R221, 0x1, P2 ;  /* 0x000000001209c211 */ /* 0x084fe400010f0cdd */
[----:B------:R-:W-:-:S03]  /*10f80*/  @!P5 LEA.HI.X R3, R19, R0, R220, 0x1, P3 ;  /* 0x000000001303d211 */ /* 0x000fc600018f0cdc */
[----:B------:R3:W-:Y:S04]  /*10f90*/  @!P4 ST.E.128 desc[UR36][R8.64], RZ ;  /* 0x000000ff0800c985 */ /* 0x0007e8000c101d24 */
[----:B------:R3:W-:Y:S02]  /*10fa0*/  @!P5 ST.E.128 desc[UR36][R2.64], RZ ;  /* 0x000000ff0200d985 */ /* 0x0007e4000c101d24 */
.L_x_7896:
[----:B------:R-:W-:Y:S05]  /*10fb0*/  BSYNC B1 ;  /* 0x0000000000017941 */ /* 0x000fea0003800000 */
.L_x_7895:
[----:B--2---:R2:W4:Y:S01]  /*10fc0*/  SHFL.IDX PT, R0, R5, 0x1, 0x181f ;  /* 0x00381f0005007f89 */ /* 0x00452200000e0000 */
[----:B------:R-:W-:Y:S03]  /*10fd0*/  BSSY B1, `(.L_x_7897) ;  /* 0x000000c000017945 */ /* 0x000fe60003800000 */
[----:B-1-3--:R2:W1:Y:S01]  /*10fe0*/  SHFL.IDX PT, R2, R4, 0x1, 0x181f ;  /* 0x00381f0004027f89 */ /* 0x00a46200000e0000 */
[----:B------:R-:W-:Y:S05]  /*10ff0*/  @P1 BRA `(.L_x_7898) ;  /* 0x0000000000241947 */ /* 0x000fea0003800000 */
[----:B------:R-:W-:Y:S02]  /*11000*/  ULDC UR4, c[0x0][0xac8] ;  /* 0x0002b20000047ab9 */ /* 0x000fe40000000800 */
[----:B------:R-:W-:Y:S02]  /*11010*/  ISETP.GE.AND P3, PT, R18, UR4, PT ;  /* 0x0000000412007c0c */ /* 0x000fe4000bf66270 */
[----:B------:R-:W-:-:S11]  /*11020*/  ISETP.GE.AND P4, PT, R19, UR4, PT ;  /* 0x0000000413007c0c */ /* 0x000fd6000bf86270 */
[CC--:B-1----:R-:W-:Y:S02]  /*11030*/  @!P3 LEA R8, P1, R18.reuse, R2.reuse, 0x1 ;  /* 0x000000021208b211 */ /* 0x0c2fe400078208ff */
[C---:B------:R-:W-:Y:S02]  /*11040*/  @!P4 LEA R2, P2, R19.reuse, R2, 0x1 ;  /* 0x000000021302c211 */ /* 0x040fe400078408ff */
[-C--:B----4-:R-:W-:Y:S02]  /*11050*/  @!P3 LEA.HI.X R9, R18, R0.reuse, R221, 0x1, P1 ;  /* 0x000000001209b211 */ /* 0x090fe400008f0cdd */
[----:B------:R-:W-:-:S03]  /*11060*/  @!P4 LEA.HI.X R3, R19, R0, R220, 0x1, P2 ;  /* 0x000000001303c211 */ /* 0x000fc600010f0cdc */
[----:B------:R3:W-:Y:S04]  /*11070*/  @!P3 ST.E.128 desc[UR36][R8.64], RZ ;  /* 0x000000ff0800b985 */ /* 0x0007e8000c101d24 */
[----:B------:R3:W-:Y:S02]  /*11080*/  @!P4 ST.E.128 desc[UR36][R2.64], RZ ;  /* 0x000000ff0200c985 */ /* 0x0007e4000c101d24 */
.L_x_7898:
[----:B------:R-:W-:Y:S05]  /*11090*/  BSYNC B1 ;  /* 0x0000000000017941 */ /* 0x000fea0003800000 */
.L_x_7897:
[----:B----4-:R4:W0:Y:S01]  /*110a0*/  SHFL.IDX PT, R0, R5, 0x2, 0x181f ;  /* 0x00581f0005007f89 */ /* 0x01082200000e0000 */
        /* <DEDUP_REMOVED lines=8> */
[-C--:B0-----:R-:W-:Y:S02]  /*11130*/  @!P2 LEA.HI.X R9, R18, R0.reuse, R221, 0x1, P0 ;  /* 0x000000001209a211 */ /* 0x081fe400000f0cdd */
[----:B------:R-:W-:-:S03]  /*11140*/  @!P3 LEA.HI.X R3, R19, R0, R220, 0x1, P1 ;  /* 0x000000001303b211 */ /* 0x000fc600008f0cdc */
[----:B------:R3:W-:Y:S04]  /*11150*/  @!P2 ST.E.128 desc[UR36][R8.64], RZ ;  /* 0x000000ff0800a985 */ /* 0x0007e8000c101d24 */
[----:B------:R3:W-:Y:S02]  /*11160*/  @!P3 ST.E.128 desc[UR36][R2.64], RZ ;  /* 0x000000ff0200b985 */ /* 0x0007e4000c101d24 */
.L_x_7900:
[----:B------:R-:W-:Y:S05]  /*11170*/  BSYNC B1 ;  /* 0x0000000000017941 */ /* 0x000fea0003800000 */
.L_x_7899:
        /* <DEDUP_REMOVED lines=8> */
[CC--:B--2---:R-:W-:Y:S02]  /*11200*/  @!P2 LEA R6, P0, R18.reuse, R2.reuse, 0x1 ;  /* 0x000000021206a211 */ /* 0x0c4fe400078008ff */
[C---:B------:R-:W-:Y:S02]  /*11210*/  @!P3 LEA R2, P1, R19.reuse, R2, 0x1 ;  /* 0x000000021302b211 */ /* 0x040fe400078208ff */
[-C--:B0-----:R-:W-:Y:S02]  /*11220*/  @!P2 LEA.HI.X R7, R18, R5.reuse, R221, 0x1, P0 ;  /* 0x000000051207a211 */ /* 0x081fe400000f0cdd */
[----:B------:R-:W-:-:S03]  /*11230*/  @!P3 LEA.HI.X R3, R19, R5, R220, 0x1, P1 ;  /* 0x000000051303b211 */ /* 0x000fc600008f0cdc */
[----:B------:R0:W-:Y:S04]  /*11240*/  @!P2 ST.E.128 desc[UR36][R6.64], RZ ;  /* 0x000000ff0600a985 */ /* 0x0001e8000c101d24 */
[----:B------:R0:W-:Y:S02]  /*11250*/  @!P3 ST.E.128 desc[UR36][R2.64], RZ ;  /* 0x000000ff0200b985 */ /* 0x0001e4000c101d24 */
.L_x_7889:
[----:B------:R-:W-:Y:S05]  /*11260*/  BSYNC B0 ;  /* 0x0000000000007941 */ /* 0x000fea0003800000 */
.L_x_7879:
[----:B------:R-:W-:Y:S02]  /*11270*/  ULDC UR4, c[0x0][0xc3c] ;  /* 0x00030f0000047ab9 */ /* 0x000fe40000000800 */
[----:B------:R-:W-:-:S06]  /*11280*/  UISETP.GE.AND UP0, UPT, UR7, UR4, UPT ;  /* 0x000000040700728c */ /* 0x000fcc000bf06270 */
[----:B------:R-:W-:-:S13]  /*11290*/  PLOP3.LUT P0, PT, PT, PT, UP0, 0x80, 0x0 ;  /* 0x000000000000781c */ /* 0x000fda0003f0f008 */
[----:B------:R-:W-:Y:S05]  /*112a0*/  @!P0 BRA `(.L_x_7901) ;  /* 0xfffffefc00348947 */ /* 0x000fea000383ffff */
[----:B------:R-:W-:Y:S05]  /*112b0*/  EXIT ;  /* 0x000000000000794d */ /* 0x000fea0003800000 */
.L_x_7788:
        /* <DEDUP_REMOVED lines=16> */
.L_x_7902:
        /* <DEDUP_REMOVED lines=43> */
.L_x_7906:
        /* <DEDUP_REMOVED lines=35> */
.L_x_7904:
        /* <DEDUP_REMOVED lines=13> */
.L_x_7907:
        /* <DEDUP_REMOVED lines=62> */
.L_x_7908:
        /* <DEDUP_REMOVED lines=61> */
.L_x_7909:
[----:B------:R-:W-:-:S05]  /*12120*/  LOP3.LUT R17, RZ, R2, RZ, 0x33, !PT ;  /* 0x00000002ff117212 */ /* 0x000fca00078e33ff */
[----:B------:R-:W-:Y:S01]  /*12130*/  IMAD.IADD R17, R6, 0x1, R17 ;  /* 0x0000000106117824 */ /* 0x000fe200078e0211 */
[----:B------:R-:W-:Y:S06]  /*12140*/  BRA `(.L_x_7910) ;  /* 0x0000000000147947 */ /* 0x000fec0003800000 */
.L_x_7905:
[----:B------:R-:W-:Y:S01]  /*12150*/  ULDC UR4, c[0x0][0xc3c] ;  /* 0x00030f0000047ab9 */ /* 0x000fe20000000800 */
[----:B------:R-:W-:Y:S02]  /*12160*/  IMAD.MOV.U32 R17, RZ, RZ, RZ ;  /* 0x000000ffff117224 */ /* 0x000fe400078e00ff */
[----:B------:R-:W-:Y:S02]  /*12170*/  IMAD.U32 R16, RZ, RZ, UR6 ;  /* 0x00000006ff107e24 */ /* 0x000fe4000f8e00ff */
[----:B------:R-:W-:Y:S02]  /*12180*/  IMAD.MOV.U32 R18, RZ, RZ, RZ ;  /* 0x000000ffff127224 */ /* 0x000fe400078e00ff */
[----:B------:R-:W-:-:S07]  /*12190*/  IMAD.U32 R19, RZ, RZ, UR4 ;  /* 0x00000004ff137e24 */ /* 0x000fce000f8e00ff */
.L_x_7910:
[----:B------:R-:W-:-:S13]  /*121a0*/  ISETP.NE.AND P0, PT, R7, RZ, PT ;  /* 0x000000ff0700720c */ /* 0x000fda0003f05270 */
[----:B------:R-:W0:Y:S01]  /*121b0*/  @!P0 S2R R3, SR_CgaCtaId ;  /* 0x0000000000038919 */ /* 0x000e220000008800 */
[----:B------:R-:W-:-:S04]  /*121c0*/  @!P0 MOV R2, 0x400 ;  /* 0x0000040000028802 */ /* 0x000fc80000000f00 */
[----:B0-----:R-:W-:-:S05]  /*121d0*/  @!P0 LEA R2, R3, R2, 0x18 ;  /* 0x0000000203028211 */ /* 0x001fca00078ec0ff */
[----:B------:R1:W-:Y:S01]  /*121e0*/  @!P0 STS.128 [R2+0x288d0], R16 ;  /* 0x0288d01002008388 */ /* 0x0003e20000000c00 */
[----:B------:R-:W-:Y:S06]  /*121f0*/  BAR.ARV 0x5, 0x180 ;  /* 0x0146000000007b1d */ /* 0x000fec0000002000 */
.L_x_7903:
        /* <DEDUP_REMOVED lines=18> */
[----:B------:R-:W-:Y:S02]  /*12320*/  LOP3.LUT R29, R30, 0x40, RZ, 0xfc, !PT ;  /* 0x000000401e1d7812 */ /* 0x000fe400078efcff */
[----:B--2---:R-:W-:Y:S02]  /*12330*/  R2UR UR4, R2 ;  /* 0x00000000020472ca */ /* 0x004fe400000e0000 */
[C---:B------:R-:W-:Y:S01]  /*12340*/  LOP3.LUT R2, R0.reuse, 0x7f, RZ, 0xc0, !PT ;  /* 0x0000007f00027812 */ /* 0x040fe200078ec0ff */
[----:B------:R-:W-:-:S03]  /*12350*/  IMAD.SHL.U32 R0, R0, 0x10, RZ ;  /* 0x0000001000007824 */ /* 0x000fc600078e00ff */
[----:B------:R-:W-:Y:S02]  /*12360*/  SHF.R.U32.HI R2, RZ, 0x3, R2 ;  /* 0x00000003ff027819 */ /* 0x000fe40000011602 */
[----:B------:R-:W-:-:S04]  /*12370*/  LOP3.LUT R0, R0, 0x70, RZ, 0xc0, !PT ;  /* 0x0000007000007812 */ /* 0x000fc800078ec0ff */
[----:B------:R-:W-:Y:S01]  /*12380*/  LOP3.LUT R2, R2, R0, RZ, 0xfc, !PT ;  /* 0x0000000002027212 */ /* 0x000fe200078efcff */
[----:B------:R-:W-:-:S03]  /*12390*/  ULOP3.LUT UR38, UR4, 0x2, URZ, 0xfc, !UPT ;  /* 0x0000000204267892 */ /* 0x000fc6000f8efc3f */
[----:B------:R-:W-:Y:S02]  /*123a0*/  UMOV UR4, 0x400 ;  /* 0x0000040000047882 */ /* 0x000fe40000000000 */
[----:B0-----:R-:W-:-:S06]  /*123b0*/  ULEA UR4, UR5, UR4, 0x18 ;  /* 0x0000000405047291 */ /* 0x001fcc000f8ec03f */
[----:B------:R-:W-:-:S04]  /*123c0*/  IMAD.U32 R22, RZ, RZ, UR4 ;  /* 0x00000004ff167e24 */ /* 0x000fc8000f8e00ff */
[----:B------:R-:W-:-:S05]  /*123d0*/  IMAD R0, R33, 0x2, R22 ;  /* 0x0000000221007824 */ /* 0x000fca00078e0216 */
[----:B------:R1:W-:Y:S02]  /*123e0*/  STL [R1], R0 ;  /* 0x0000000001007387 */ /* 0x0003e40000100800 */
.L_x_7984:
        /* <DEDUP_REMOVED lines=8> */
[----:B------:R0:W5:Y:S01]  /*12470*/  @P0 LDG.E R36, desc[UR36][R2.64] ;  /* 0x0000002402240981 */ /* 0x000162000c1e1900 */
[----:B------:R-:W-:Y:S01]  /*12480*/  ISETP.NE.U32.AND P0, PT, RZ, UR4, PT ;  /* 0x00000004ff007c0c */ /* 0x000fe2000bf05070 */
[----:B-1----:R-:W-:Y:S01]  /*12490*/  IMAD.MOV.U32 R0, RZ, RZ, RZ ;  /* 0x000000ffff007224 */ /* 0x002fe200078e00ff */
        /* <DEDUP_REMOVED lines=10> */
[----:B--2---:R-:W2:Y:S01]  /*12540*/  @P2 LDG.E R0, desc[UR36][R2.64] ;  /* 0x0000002402002981 */ /* 0x004ea2000c1e1900 */
        /* <DEDUP_REMOVED lines=17> */
.L_x_7912:
[----:B------:R-:W-:Y:S02]  /*12660*/  ULDC.64 UR4, c[0x0][0xa20] ;  /* 0x0002880000047ab9 */ /* 0x000fe40000000a00 */
[----:B------:R-:W-:-:S04]  /*12670*/  ISETP.NE.U32.AND P0, PT, RZ, UR4, PT ;  /* 0x00000004ff007c0c */ /* 0x000fc8000bf05070 */
[----:B------:R-:W-:-:S13]  /*12680*/  ISETP.NE.AND.EX P0, PT, RZ, UR5, PT, P0 ;  /* 0x00000005ff007c0c */ /* 0x000fda000bf05300 */
[----:B------:R-:W-:Y:S05]  /*12690*/  @!P0 BRA `(.L_x_7913) ;  /* 0x0000000000108947 */ /* 0x000fea0003800000 */
[----:B------:R-:W1:Y:S02]  /*126a0*/  LDC.64 R2, c[0x0][0xa20] ;  /* 0x00028800ff027b82 */ /* 0x000e640000000a00 */
[----:B-1----:R-:W-:-:S05]  /*126b0*/  IMAD.WIDE R2, R19, 0x4, R2 ;  /* 0x0000000413027825 */ /* 0x002fca00078e0202 */
[----:B------:R1:W5:Y:S01]  /*126c0*/  LDG.E R7, desc[UR36][R2.64] ;  /* 0x0000002402077981 */ /* 0x000362000c1e1900 */
[----:B------:R-:W-:Y:S05]  /*126d0*/  BRA `(.L_x_7914) ;  /* 0x0000000000247947 */ /* 0x000fea0003800000 */
.L_x_7913:
[----:B------:R-:W-:Y:S02]  /*126e0*/  ULDC.64 UR4, c[0x0][0xa08] ;  /* 0x0002820000047ab9 */ /* 0x000fe40000000a00 */
[----:B------:R-:W-:-:S04]  /*126f0*/  ISETP.NE.U32.AND P0, PT, RZ, UR4, PT ;  /* 0x00000004ff007c0c */ /* 0x000fc8000bf05070 */
[----:B------:R-:W-:-:S13]  /*12700*/  ISETP.NE.AND.EX P0, PT, RZ, UR5, PT, P0 ;  /* 0x00000005ff007c0c */ /* 0x000fda000bf05300 */
[----:B------:R-:W-:Y:S05]  /*12710*/  @!P0 BRA `(.L_x_7914) ;  /* 0x0000000000148947 */ /* 0x000fea0003800000 */
[----:B------:R-:W1:Y:S02]  /*12720*/  LDC.64 R2, c[0x0][0xa08] ;  /* 0x00028200ff027b82 */ /* 0x000e640000000a00 */
[----:B-1----:R-:W-:-:S05]  /*12730*/  IMAD.WIDE R2, R19, 0x4, R2 ;  /* 0x0000000413027825 */ /* 0x002fca00078e0202 */
[----:B------:R-:W2:Y:S04]  /*12740*/  LDG.E R7, desc[UR36][R2.64] ;  /* 0x0000002402077981 */ /* 0x000ea8000c1e1900 */
[----:B0-----:R-:W2:Y:S02]  /*12750*/  LDG.E R0, desc[UR36][R2.64+0x4] ;  /* 0x0000042402007981 */ /* 0x001ea4000c1e1900 */
[----:B--2---:R-:W-:-:S07]  /*12760*/  IMAD.IADD R7, R0, 0x1, -R7 ;  /* 0x0000000100077824 */ /* 0x004fce00078e0a07 */
.L_x_7914:
[----:B0-----:R-:W0:Y:S01]  /*12770*/  LDC R0, c[0x0][0x448] ;  /* 0x00011200ff007b82 */ /* 0x001e220000000800 */
[----:B------:R-:W-:Y:S01]  /*12780*/  IMAD.SHL.U32 R27, R17, 0x80, RZ ;  /* 0x00000080111b7824 */ /* 0x000fe200078e00ff */
[----:B------:R-:W-:Y:S01]  /*12790*/  LOP3.LUT R23, R23, 0xffffffef, RZ, 0xc0, !PT ;  /* 0xffffffef17177812 */ /* 0x000fe200078ec0ff */
[----:B-----5:R-:W-:-:S05]  /*127a0*/  IMAD.IADD R34, R7, 0x1, -R36 ;  /* 0x0000000107227824 */ /* 0x020fca00078e0a24 */
[----:B-1----:R-:W1:Y:S01]  /*127b0*/  LDC.64 R2, c[0x0][0x9e0] ;  /* 0x00027800ff027b82 */ /* 0x002e620000000a00 */
[----:B0-----:R-:W-:Y:S01]  /*127c0*/  ISETP.NE.AND P2, PT, R0, 0x1, PT ;  /* 0x000000010000780c */ /* 0x001fe20003f45270 */
[----:B------:R-:W-:Y:S01]  /*127d0*/  VIADD R0, R27, 0x7f ;  /* 0x0000007f1b007836 */ /* 0x000fe20000000000 */
[----:B-1----:R-:W-:-:S11]  /*127e0*/  ISETP.GE.AND P1, PT, R3, 0x1, PT ;  /* 0x000000010300780c */ /* 0x002fd60003f26270 */
        /* <DEDUP_REMOVED lines=20> */
.L_x_7917:
[----:B------:R-:W-:-:S13]  /*12930*/  ISETP.NE.AND P0, PT, R3, 0x1, PT ;  /* 0x000000010300780c */ /* 0x000fda0003f05270 */
[----:B------:R-:W0:Y:S02]  /*12940*/  @P0 LDC.64 R4, c[0x0][0x9e8] ;  /* 0x00027a00ff040b82 */ /* 0x000e240000000a00 */
[----:B0-----:R-:W-:-:S05]  /*12950*/  @P0 IMAD.HI.U32 R4, R0, R4, RZ ;  /* 0x0000000400040227 */ /* 0x001fca00078e00ff */
[----:B------:R-:W-:-:S07]  /*12960*/  @P0 SHF.R.U32.HI R0, RZ, R5, R4 ;  /* 0x00000005ff000219 */ /* 0x000fce0000011604 */
.L_x_7918:
[----:B------:R-:W-:Y:S05]  /*12970*/  BSYNC B0 ;  /* 0x0000000000007941 */ /* 0x000fea0003800000 */
.L_x_7916:
[----:B------:R-:W-:-:S05]  /*12980*/  IMAD R5, R0, R3, R3 ;  /* 0x0000000300057224 */ /* 0x000fca00078e0203 */
[----:B------:R-:W-:-:S07]  /*12990*/  VIMNMX R2, R2, R5, PT ;  /* 0x0000000502027248 */ /* 0x000fce0003fe0100 */
.L_x_7915:
        /* <DEDUP_REMOVED lines=29> */
.L_x_7921:
[----:B------:R-:W-:-:S13]  /*12b70*/  ISETP.NE.AND P0, PT, R3, 0x1, PT ;  /* 0x000000010300780c */ /* 0x000fda0003f05270 */
[----:B------:R-:W0:Y:S02]  /*12b80*/  @P0 LDC.64 R4, c[0x0][0x9e8] ;  /* 0x00027a00ff040b82 */ /* 0x000e240000000a00 */
[----:B0-----:R-:W-:-:S05]  /*12b90*/  @P0 IMAD.HI.U32 R4, R6, R4, RZ ;  /* 0x0000000406040227 */ /* 0x001fca00078e00ff */
[----:B------:R-:W-:-:S07]  /*12ba0*/  @P0 SHF.R.U32.HI R6, RZ, R5, R4 ;  /* 0x00000005ff060219 */ /* 0x000fce0000011604 */
.L_x_7922:
[----:B------:R-:W-:Y:S05]  /*12bb0*/  BSYNC B0 ;  /* 0x0000000000007941 */ /* 0x000fea0003800000 */
.L_x_7920:
[----:B------:R-:W-:-:S05]  /*12bc0*/  IMAD R3, R6, R3, RZ ;  /* 0x0000000306037224 */ /* 0x000fca00078e02ff */
[----:B------:R-:W-:-:S07]  /*12bd0*/  VIMNMX R2, R2, R3, !PT ;  /* 0x0000000302027248 */ /* 0x000fce0007fe0100 */
.L_x_7919:
        /* <DEDUP_REMOVED lines=17> */
[----:B0-----:R-:W-:-:S04]  /*12cf0*/  IABS R6, R5 ;  /* 0x0000000500067213 */ /* 0x001fc80000000000 */
[----:B------:R-:W0:Y:S08]  /*12d00*/  I2F.RP R7, R6 ;  /* 0x0000000600077306 */ /* 0x000e300000209400 */
[----:B0-----:R-:W0:Y:S02]  /*12d10*/  MUFU.RCP R7, R7 ;  /* 0x0000000700077308 */ /* 0x001e240000001000 */
[----:B0-----:R-:W-:-:S06]  /*12d20*/  VIADD R8, R7, 0xffffffe ;  /* 0x0ffffffe07087836 */ /* 0x001fcc0000000000 */
[----:B------:R-:W0:Y:S02]  /*12d30*/  F2I.FTZ.U32.TRUNC.NTZ R3, R8 ;  /* 0x0000000800037305 */ /* 0x000e24000021f000 */
[----:B0-----:R-:W-:-:S04]  /*12d40*/  IMAD.MOV R9, RZ, RZ, -R3 ;  /* 0x000000ffff097224 */ /* 0x001fc800078e0a03 */
[----:B------:R-:W-:-:S04]  /*12d50*/  IMAD R9, R9, R6, RZ ;  /* 0x0000000609097224 */ /* 0x000fc800078e02ff */
[----:B------:R-:W-:Y:S01]  /*12d60*/  IMAD.HI.U32 R3, R3, R9, R2 ;  /* 0x0000000903037227 */ /* 0x000fe200078e0002 */
[----:B------:R-:W-:Y:S02]  /*12d70*/  IADD3 R2, R5, -0x1, R0 ;  /* 0xffffffff05027810 */ /* 0x000fe40007ffe000 */
[----:B------:R-:W-:-:S03]  /*12d80*/  IABS R9, R5 ;  /* 0x0000000500097213 */ /* 0x000fc60000000000 */
[----:B------:R-:W-:Y:S02]  /*12d90*/  IMAD.IADD R2, R2, 0x1, -R35 ;  /* 0x0000000102027824 */ /* 0x000fe400078e0a23 */
[----:B------:R-:W-:-:S03]  /*12da0*/  IMAD.MOV R7, RZ, RZ, -R9 ;  /* 0x000000ffff077224 */ /* 0x000fc600078e0a09 */
        /* <DEDUP_REMOVED lines=14> */
.L_x_7924:
[----:B------:R-:W-:Y:S05]  /*12e90*/  BSYNC B0 ;  /* 0x0000000000007941 */ /* 0x000fea0003800000 */
.L_x_7923:
[-C--:B------:R-:W-:Y:S01]  /*12ea0*/  IMAD R35, R4, R2.reuse, R35 ;  /* 0x0000000204237224 */ /* 0x080fe200078e0223 */
        /* <DEDUP_REMOVED lines=22> */
.L_x_7926:
        /* <DEDUP_REMOVED lines=20> */
.L_x_7929:
[----:B------:R-:W-:Y:S05]  /*13150*/  BSYNC B6 ;  /* 0x0000000000067941 */ /* 0x000fea0003800000 */
.L_x_7928:
        /* <DEDUP_REMOVED lines=20> */
.L_x_7932:
        /* <DEDUP_REMOVED lines=15> */
.L_x_7931:
[----:B------:R-:W-:Y:S05]  /*13390*/  BSYNC B6 ;  /* 0x0000000000067941 */ /* 0x000fea0003800000 */
.L_x_7930:
[----:B------:R-:W-:Y:S01]  /*133a0*/  ULDC.64 UR4, c[0x0][0x9f8] ;  /* 0x00027e0000047ab9 */ /* 0x000fe20000000a00 */
[----:B------:R-:W-:Y:S01]  /*133b0*/  IMAD.MOV.U32 R32, RZ, RZ, R19 ;  /* 0x000000ffff207224 */ /* 0x000fe200078e0013 */
[----:B------:R-:W-:Y:S01]  /*133c0*/  ISETP.NE.U32.AND P0, PT, RZ, UR4, PT ;  /* 0x00000004ff007c0c */ /* 0x000fe2000bf05070 */
[----:B------:R-:W0:Y:S01]  /*133d0*/  S2R R20, SR_TID.X ;  /* 0x0000000000147919 */ /* 0x000e220000002100 */
[----:B------:R-:W1:Y:S01]  /*133e0*/  LDC R6, c[0x0][0x430] ;  /* 0x00010c00ff067b82 */ /* 0x000e620000000800 */
[----:B------:R-:W2:Y:S01]  /*133f0*/  S2R R17, SR_TID.X ;  /* 0x0000000000117919 */ /* 0x000ea20000002100 */
[----:B------:R-:W-:Y:S01]  /*13400*/  ISETP.NE.AND.EX P0, PT, RZ, UR5, PT, P0 ;  /* 0x00000005ff007c0c */ /* 0x000fe2000bf05300 */
[----:B------:R-:W-:Y:S01]  /*13410*/  VIADD R26, R24, 0xffffffff ;  /* 0xffffffff181a7836 */ /* 0x000fe20000000000 */
[----:B------:R-:W-:Y:S01]  /*13420*/  LOP3.LUT R23, R23, 0xfffffff7, RZ, 0xc0, !PT ;  /* 0xfffffff717177812 */ /* 0x000fe200078ec0ff */
[----:B------:R-:W-:-:S10]  /*13430*/  ULDC UR4, c[0x0][0x2f4] ;  /* 0x0000bd0000047ab9 */ /* 0x000fd40000000800 */
[----:B------:R-:W3:Y:S02]  /*13440*/  @P0 LDC.64 R2, c[0x0][0x9f8] ;  /* 0x00027e00ff020b82 */ /* 0x000ee40000000a00 */
[----:B---3--:R-:W-:-:S05]  /*13450*/  @P0 IMAD.WIDE R2, R19, 0x4, R2 ;  /* 0x0000000413020825 */ /* 0x008fca00078e0202 */
[----:B------:R3:W4:Y:S01]  /*13460*/  @P0 LDG.E R32, desc[UR36][R2.64] ;  /* 0x0000002402200981 */ /* 0x000722000c1e1900 */
[----:B-1----:R-:W-:Y:S01]  /*13470*/  ISETP.NE.AND P1, PT, R6, 0x1, PT ;  /* 0x000000010600780c */ /* 0x002fe20003f25270 */
[----:B0-----:R-:W-:Y:S01]  /*13480*/  IMAD.SHL.U32 R20, R20, 0x10, RZ ;  /* 0x0000001014147824 */ /* 0x001fe200078e00ff */
[----:B--2---:R-:W-:Y:S01]  /*13490*/  LOP3.LUT R17, R17, 0x7f, RZ, 0xc0, !PT ;  /* 0x0000007f11117812 */ /* 0x004fe200078ec0ff */
[----:B------:R-:W-:-:S03]  /*134a0*/  IMAD.SHL.U32 R8, R26, 0x80, RZ ;  /* 0x000000801a087824 */ /* 0x000fc600078e00ff */
[----:B------:R-:W-:Y:S02]  /*134b0*/  SHF.R.U32.HI R17, RZ, 0x3, R17 ;  /* 0x00000003ff117819 */ /* 0x000fe40000011611 */
[----:B------:R-:W-:-:S04]  /*134c0*/  LOP3.LUT R20, R20, 0x70, RZ, 0xc0, !PT ;  /* 0x0000007014147812 */ /* 0x000fc800078ec0ff */
[----:B------:R-:W-:Y:S01]  /*134d0*/  LOP3.LUT R5, R8, R17, R20, 0xfe, !PT ;  /* 0x0000001108057212 */ /* 0x000fe200078efe14 */
[----:B------:R-:W0:Y:S01]  /*134e0*/  @P1 LDC R4, c[0x0][0x434] ;  /* 0x00010d00ff041b82 */ /* 0x000e220000000800 */
[----:B------:R-:W-:Y:S02]  /*134f0*/  @P1 LOP3.LUT R23, R23, 0x8, RZ, 0xfc, !PT ;  /* 0x0000000817171812 */ /* 0x000fe400078efcff */
[C---:B------:R-:W-:Y:S01]  /*13500*/  ISETP.GE.AND P0, PT, R5.reuse, R34, PT ;  /* 0x000000220500720c */ /* 0x040fe20003f06270 */
[----:B------:R-:W-:-:S04]  /*13510*/  IMAD.IADD R5, R5, 0x1, R36 ;  /* 0x0000000105057824 */ /* 0x000fc800078e0224 */
[----:B------:R-:W1:Y:S08]  /*13520*/  @P1 LDC R0, c[0x0][0x438] ;  /* 0x00010e00ff001b82 */ /* 0x000e700000000800 */
[----:B---3--:R-:W2:Y:S01]  /*13530*/  @!P0 LDC.64 R2, c[0x0][0x428] ;  /* 0x00010a00ff028b82 */ /* 0x008ea20000000a00 */
[----:B0-----:R-:W-:-:S04]  /*13540*/  @P1 IMAD.HI.U32 R7, R5, R4, RZ ;  /* 0x0000000405071227 */ /* 0x001fc800078e00ff */
[----:B------:R-:W-:Y:S01]  /*13550*/  IMAD.MOV.U32 R4, RZ, RZ, R5 ;  /* 0x000000ffff047224 */ /* 0x000fe200078e0005 */
[----:B-1----:R-:W-:-:S05]  /*13560*/  @P1 SHF.R.U32.HI R4, RZ, R0, R7 ;  /* 0x00000000ff041219 */ /* 0x002fca0000011607 */
[----:B------:R-:W-:-:S04]  /*13570*/  IMAD.MOV R0, RZ, RZ, -R4 ;  /* 0x000000ffff007224 */ /* 0x000fc800078e0a04 */
[----:B------:R-:W-:Y:S01]  /*13580*/  IMAD R0, R6, R0, R5 ;  /* 0x0000000006007224 */ /* 0x000fe200078e0205 */
[----:B------:R-:W-:Y:S02]  /*13590*/  @!P0 SHF.R.S32.HI R5, RZ, 0x1f, R4 ;  /* 0x0000001fff058819 */ /* 0x000fe40000011404 */
[----:B------:R-:W-:Y:S01]  /*135a0*/  LOP3.LUT R23, R23, 0xfffffffb, RZ, 0xc0, !PT ;  /* 0xfffffffb17177812 */ /* 0x000fe200078ec0ff */
[----:B------:R-:W-:Y:S01]  /*135b0*/  UMOV UR5, 0xffffffff ;  /* 0xffffffff00057882 */ /* 0x000fe20000000000 */
[----:B----4-:R-:W-:Y:S01]  /*135c0*/  SHF.R.S32.HI R37, RZ, 0x1f, R32 ;  /* 0x0000001fff257819 */ /* 0x010fe20000011420 */
[----:B--2---:R-:W-:-:S04]  /*135d0*/  @!P0 IMAD.WIDE.U32 R4, R32, R2, R4 ;  /* 0x0000000220048225 */ /* 0x004fc800078e0004 */
[----:B------:R-:W-:-:S04]  /*135e0*/  @!P0 IMAD R6, R37, R2, RZ ;  /* 0x0000000225068224 */ /* 0x000fc800078e02ff */
[----:B------:R-:W-:Y:S02]  /*135f0*/  @!P0 IMAD R6, R32, R3, R6 ;  /* 0x0000000320068224 */ /* 0x000fe400078e0206 */
[----:B------:R-:W0:Y:S02]  /*13600*/  @!P0 LDC.64 R2, c[0x0][0x418] ;  /* 0x00010600ff028b82 */ /* 0x000e240000000a00 */
[----:B------:R-:W-:Y:S01]  /*13610*/  @!P0 IMAD.IADD R5, R5, 0x1, R6 ;  /* 0x0000000105058824 */ /* 0x000fe200078e0206 */
[----:B0-----:R-:W-:-:S04]  /*13620*/  @!P0 LEA R2, P1, R4, R2, 0x2 ;  /* 0x0000000204028211 */ /* 0x001fc800078210ff */
[----:B------:R-:W-:Y:S01]  /*13630*/  @!P0 LEA.HI.X R3, R4, R3, R5, 0x2, P1 ;  /* 0x0000000304038211 */ /* 0x000fe200008f1405 */
[----:B------:R-:W-:Y:S02]  /*13640*/  IMAD.U32 R5, RZ, RZ, UR38 ;  /* 0x00000026ff057e24 */ /* 0x000fe4000f8e00ff */
[----:B------:R-:W-:-:S03]  /*13650*/  IMAD.MOV.U32 R4, RZ, RZ, RZ ;  /* 0x000000ffff047224 */ /* 0x000fc600078e00ff */
[----:B------:R-:W-:-:S03]  /*13660*/  ISETP.NE.AND P2, PT, R5, 0x3, PT ;  /* 0x000000030500780c */ /* 0x000fc60003f45270 */
[----:B------:R0:W5:Y:S01]  /*13670*/  @!P0 LDG.E R4, desc[UR36][R2.64] ;  /* 0x0000002402048981 */ /* 0x000162000c1e1900 */
[----:B------:R-:W-:-:S09]  /*13680*/  ISETP.GE.AND P0, PT, R30, UR4, PT ;  /* 0x000000041e007c0c */ /* 0x000fd2000bf06270 */
[----:B------:R-:W-:-:S04]  /*13690*/  @P2 LOP3.LUT R23, R23, 0x4, RZ, 0xfc, !PT ;  /* 0x0000000417172812 */ /* 0x000fc800078efcff */
[----:B------:R-:W-:-:S04]  /*136a0*/  LOP3.LUT R23, R23, 0xfffffffd, RZ, 0xc0, !PT ;  /* 0xfffffffd17177812 */ /* 0x000fc800078ec0ff */
[----:B------:R-:W-:Y:S02]  /*136b0*/  @P0 LOP3.LUT R23, R23, 0x2, RZ, 0xfc, !PT ;  /* 0x0000000217170812 */ /* 0x000fe400078efcff */
[----:B------:R-:W-:Y:S02]  /*136c0*/  ISETP.GE.AND P0, PT, R29, UR4, PT ;  /* 0x000000041d007c0c */ /* 0x000fe4000bf06270 */
[----:B------:R-:W-:-:S11]  /*136d0*/  LOP3.LUT R23, R23, 0xfffffffe, RZ, 0xc0, !PT ;  /* 0xfffffffe17177812 */ /* 0x000fd600078ec0ff */
[----:B------:R-:W-:Y:S01]  /*136e0*/  @P0 LOP3.LUT R23, R23, 0x1, RZ, 0xfc, !PT ;  /* 0x0000000117170812 */ /* 0x000fe200078efcff */
[----:B0-----:R-:W-:Y:S06]  /*136f0*/  BRA.DIV UR5, `(.L_x_7933) ;  /* 0x0000004605687947 */ /* 0x001fec000b800000 */
.L_x_8001:
[----:B------:R-:W-:Y:S01]  /*13700*/  LOP3.LUT R24, R18, 0xffff, RZ, 0xc0, !PT ;  /* 0x0000ffff12187812 */ /* 0x000fe200078ec0ff */
[----:B------:R-:W-:Y:S06]  /*13710*/  @!P2 BRA `(.L_x_7934) ;  /* 0x000000000004a947 */ /* 0x000fec0003800000 */
[----:B------:R-:W-:Y:S01]  /*13720*/  BPT.TRAP 0x1 ;  /* 0x000000040000795c */ /* 0x000fe20000300000 */
.L_x_7934:
[----:B------:R-:W-:Y:S01]  /*13730*/  SHF.R.S32.HI R6, RZ, 0x1f, R0 ;  /* 0x0000001fff067819 */ /* 0x000fe20000011400 */
[----:B------:R-:W-:Y:S01]  /*13740*/  ULDC.64 UR4, c[0x0][0x328] ;  /* 0x0000ca0000047ab9 */ /* 0x000fe20000000a00 */
[----:B------:R-:W-:Y:S01]  /*13750*/  ULDC.64 UR6, c[0x0][0x318] ;  /* 0x0000c60000067ab9 */ /* 0x000fe20000000a00 */
[----:B------:R-:W-:Y:S01]  /*13760*/  IMAD.WIDE.U32 R2, R0, UR4, RZ ;  /* 0x0000000400027c25 */ /* 0x000fe2000f8e00ff */
        /* <DEDUP_REMOVED lines=19> */
.L_x_8002:
[----:B------:R-:W-:Y:S05]  /*138a0*/  BSYNC B0 ;  /* 0x0000000000007941 */ /* 0x000fea0003800000 */
.L_x_7935:
        /* <DEDUP_REMOVED lines=105> */
.L_x_8020:
        /* <DEDUP_REMOVED lines=11> */
.L_x_7938:
        /* <DEDUP_REMOVED lines=10> */
.L_x_7939:
[----:B-1----:R1:W5:Y:S01]  /*14090*/  LDL.LU R2, [R1+0x4] ;  /* 0x0000040001027983 */ /* 0x0023620000300800 */
[----:B------:R1:W-:Y:S02]  /*140a0*/  SYNCS.ARRIVE.TRANS64.A1T0 RZ, [R7+URZ+0x28830], RZ ;  /* 0x028830ff07ff79a7 */ /* 0x0003e4000810003f */
[----:B------:R-:W-:Y:S05]  /*140b0*/  WARPSYNC.ALL ;  /* 0x0000000000007948 */ /* 0x000fea0003800000 */
[----:B------:R-:W-:Y:S01]  /*140c0*/  ULDC.64 UR4, c[0x0][0x298] ;  /* 0x0000a60000047ab9 */ /* 0x000fe20000000a00 */
[----:B------:R-:W-:Y:S01]  /*140d0*/  BSSY B6, `(.L_x_7940) ;  /* 0x000001c000067945 */ /* 0x000fe20003800000 */
[----:B------:R-:W-:Y:S01]  /*140e0*/  BAR.SYNC.DEFER_BLOCKING 0x8, 0x180 ;  /* 0x0206000000007b1d */ /* 0x000fe20000010000 */
[----:B-----5:R-:W-:Y:S01]  /*140f0*/  SHF.R.S32.HI R0, RZ, 0x1f, R2 ;  /* 0x0000001fff007819 */ /* 0x020fe20000011402 */
[----:B0-----:R-:W-:-:S04]  /*14100*/  IMAD.WIDE.U32 R4, R2, UR4, RZ ;  /* 0x0000000402047c25 */ /* 0x001fc8000f8e00ff */
[----:B------:R-:W-:Y:S01]  /*14110*/  IMAD R0, R0, UR4, RZ ;  /* 0x0000000400007c24 */ /* 0x000fe2000f8e02ff */
[----:B------:R0:W-:Y:S03]  /*14120*/  STL.64 [R1+0x8], R4 ;  /* 0x0000080401007387 */ /* 0x0001e60000100a00 */
[----:B------:R-:W-:Y:S02]  /*14130*/  IMAD R0, R2, UR5, R0 ;  /* 0x0000000502007c24 */ /* 0x000fe4000f8e0200 */
[----:B------:R-:W-:Y:S02]  /*14140*/  VIADD R2, R22, 0x10400 ;  /* 0x0001040016027836 */ /* 0x000fe40000000000 */
[----:B------:R-:W-:-:S03]  /*14150*/  IMAD.IADD R0, R5, 0x1, R0 ;  /* 0x0000000105007824 */ /* 0x000fc600078e0200 */
[----:B------:R-:W-:Y:S02]  /*14160*/  LOP3.LUT P0, RZ, R2, 0x3ff, RZ, 0xc0, !PT ;  /* 0x000003ff02ff7812 */ /* 0x000fe4000780c0ff */
[----:B------:R0:W-:Y:S11]  /*14170*/  STL [R1+0x4], R0 ;  /* 0x0000040001007387 */ /* 0x0001f60000100800 */
[----:B0-----:R-:W-:Y:S05]  /*14180*/  @!P0 BRA `(.L_x_7941) ;  /* 0x0000000000408947 */ /* 0x001fea0003800000 */
        /* <DEDUP_REMOVED lines=16> */
.L_x_7941:
[----:B------:R-:W-:Y:S05]  /*14290*/  BSYNC B6 ;  /* 0x0000000000067941 */ /* 0x000fea0003800000 */
.L_x_7940:
[----:B------:R-:W2:Y:S01]  /*142a0*/  LDL.LU R2, [R1+0x4] ;  /* 0x0000040001027983 */ /* 0x000ea20000300800 */
[----:B------:R-:W-:Y:S01]  /*142b0*/  LOP3.LUT P6, RZ, R23, 0x20, RZ, 0xc0, !PT ;  /* 0x0000002017ff7812 */ /* 0x000fe200078cc0ff */
[----:B------:R-:W-:Y:S01]  /*142c0*/  ULDC.64 UR6, c[0x0][0x2e0] ;  /* 0x0000b80000067ab9 */ /* 0x000fe20000000a00 */
[----:B------:R-:W-:Y:S01]  /*142d0*/  SHF.R.S32.HI R0, RZ, 0x1f, R19 ;  /* 0x0000001fff007819 */ /* 0x000fe20000011413 */
[----:B------:R-:W3:Y:S01]  /*142e0*/  LDL.LU.64 R20, [R1+0x8] ;  /* 0x0000080001147983 */ /* 0x000ee20000300a00 */
[----:B------:R-:W-:Y:S02]  /*142f0*/  ULDC.64 UR4, c[0x0][0x2d8] ;  /* 0x0000b60000047ab9 */ /* 0x000fe40000000a00 */
[----:B------:R-:W-:Y:S01]  /*14300*/  SEL R0, R0, RZ, !P6 ;  /* 0x000000ff00007207 */ /* 0x000fe20007000000 */
[----:B------:R0:W5:Y:S04]  /*14310*/  LDL R8, [R1] ;  /* 0x0000000001087983 */ /* 0x0001680000100800 */
[----:B------:R-:W-:Y:S01]  /*14320*/  IMAD R4, R0, UR6, RZ ;  /* 0x0000000600047c24 */ /* 0x000fe2000f8e02ff */
[----:B------:R-:W-:-:S05]  /*14330*/  SEL R0, R19, RZ, !P6 ;  /* 0x000000ff13007207 */ /* 0x000fca0007000000 */
[----:B------:R-:W-:Y:S02]  /*14340*/  IMAD R4, R0, UR7, R4 ;  /* 0x0000000700047c24 */ /* 0x000fe4000f8e0204 */
[----:B--2---:R-:W-:Y:S01]  /*14350*/  IMAD.MOV.U32 R3, RZ, RZ, R2 ;  /* 0x000000ffff037224 */ /* 0x004fe200078e0002 */
[----:B---3--:R-:W2:Y:S01]  /*14360*/  LDC R21, c[0x0][0x448] ;  /* 0x00011200ff157b82 */ /* 0x008ea20000000800 */
[----:B------:R-:W-:Y:S02]  /*14370*/  IMAD.MOV.U32 R2, RZ, RZ, R20 ;  /* 0x000000ffff027224 */ /* 0x000fe400078e0014 */
[----:B------:R-:W3:Y:S02]  /*14380*/  S2R R20, SR_TID.X ;  /* 0x0000000000147919 */ /* 0x000ee40000002100 */
[----:B------:R-:W-:-:S04]  /*14390*/  IMAD.WIDE.U32 R2, R24, UR4, R2 ;  /* 0x0000000418027c25 */ /* 0x000fc8000f8e0002 */
[----:B------:R-:W-:Y:S01]  /*143a0*/  IMAD R3, R24, UR5, R3 ;  /* 0x0000000518037c24 */ /* 0x000fe2000f8e0203 */
[----:B------:R-:W-:Y:S01]  /*143b0*/  ULDC.64 UR4, c[0x0][0x2d0] ;  /* 0x0000b40000047ab9 */ /* 0x000fe20000000a00 */
[----:B------:R-:W-:-:S04]  /*143c0*/  IMAD.WIDE.U32 R2, R0, UR6, R2 ;  /* 0x0000000600027c25 */ /* 0x000fc8000f8e0002 */
[----:B------:R-:W-:Y:S01]  /*143d0*/  IMAD.IADD R3, R3, 0x1, R4 ;  /* 0x0000000103037824 */ /* 0x000fe200078e0204 */
[----:B--2---:R-:W-:Y:S02]  /*143e0*/  ISETP.NE.AND P6, PT, R21, 0x1, PT ;  /* 0x000000011500780c */ /* 0x004fe40003fc5270 */
[----:B------:R-:W2:Y:S01]  /*143f0*/  S2R R21, SR_TID.X ;  /* 0x0000000000157919 */ /* 0x000ea20000002100 */
[----:B---3--:R-:W-:-:S10]  /*14400*/  LOP3.LUT R20, R20, 0x7f, RZ, 0xc0, !PT ;  /* 0x0000007f14147812 */ /* 0x008fd400078ec0ff */
[----:B------:R-:W3:Y:S01]  /*14410*/  @P6 LDC R5, c[0x0][0x44c] ;  /* 0x00011300ff056b82 */ /* 0x000ee20000000800 */
[----:B------:R-:W-:-:S07]  /*14420*/  SHF.R.U32.HI R20, RZ, 0x3, R20 ;  /* 0x00000003ff147819 */ /* 0x000fce0000011614 */
[----:B------:R-:W4:Y:S01]  /*14430*/  @P6 LDC R0, c[0x0][0x450] ;  /* 0x00011400ff006b82 */ /* 0x000f220000000800 */
[----:B--2---:R-:W-:-:S05]  /*14440*/  IMAD.SHL.U32 R21, R21, 0x10, RZ ;  /* 0x0000001015157824 */ /* 0x004fca00078e00ff */
[----:B------:R-:W-:-:S04]  /*14450*/  LOP3.LUT R21, R21, 0x70, RZ, 0xc0, !PT ;  /* 0x0000007015157812 */ /* 0x000fc800078ec0ff */
[----:B------:R-:W-:-:S05]  /*14460*/  LOP3.LUT R20, R20, R21, RZ, 0xfc, !PT ;  /* 0x0000001514147212 */ /* 0x000fca00078efcff */
[----:B------:R-:W-:-:S04]  /*14470*/  IMAD.IADD R4, R20, 0x1, R27 ;  /* 0x0000000114047824 */ /* 0x000fc800078e021b */
[----:B---3--:R-:W-:-:S04]  /*14480*/  @P6 IMAD.HI.U32 R5, R4, R5, RZ ;  /* 0x0000000504056227 */ /* 0x008fc800078e00ff */
[----:B------:R-:W-:Y:S01]  /*14490*/  IMAD.MOV.U32 R6, RZ, RZ, R4 ;  /* 0x000000ffff067224 */ /* 0x000fe200078e0004 */
[----:B----4-:R-:W-:Y:S02]  /*144a0*/  @P6 SHF.R.U32.HI R6, RZ, R0, R5 ;  /* 0x00000000ff066219 */ /* 0x010fe40000011605 */
[----:B------:R-:W2:Y:S03]  /*144b0*/  LDC R5, c[0x0][0x448] ;  /* 0x00011200ff057b82 */ /* 0x000ea60000000800 */
[----:B------:R-:W-:Y:S01]  /*144c0*/  IMAD.MOV R0, RZ, RZ, -R6 ;  /* 0x000000ffff007224 */ /* 0x000fe200078e0a06 */
[----:B------:R-:W3:Y:S01]  /*144d0*/  S2R R20, SR_TID.X ;  /* 0x0000000000147919 */ /* 0x000ee20000002100 */
[----:B------:R-:W-:-:S04]  /*144e0*/  IMAD.WIDE.U32 R2, R6, UR4, R2 ;  /* 0x0000000406027c25 */ /* 0x000fc8000f8e0002 */
[----:B--2---:R-:W-:Y:S01]  /*144f0*/  IMAD R0, R5, R0, R4 ;  /* 0x0000000005007224 */ /* 0x004fe200078e0204 */
[----:B------:R-:W-:-:S05]  /*14500*/  SHF.R.S32.HI R4, RZ, 0x1f, R6 ;  /* 0x0000001fff047819 */ /* 0x000fca0000011406 */
[----:B-1----:R-:W-:-:S04]  /*14510*/  IMAD R7, R4, UR4, RZ ;  /* 0x0000000404077c24 */ /* 0x002fc8000f8e02ff */
        /* <DEDUP_REMOVED lines=14> */
[----:B------:R-:W-:Y:S01]  /*14600*/  UMOV UR4, 0xffffffff ;  /* 0xffffffff00047882 */ /* 0x000fe20000000000 */
[----:B---3--:R-:W-:-:S04]  /*14610*/  LOP3.LUT R20, R20, 0x7f, RZ, 0xc0, !PT ;  /* 0x0000007f14147812 */ /* 0x008fc800078ec0ff */
[----:B------:R-:W-:Y:S01]  /*14620*/  SHF.R.U32.HI R9, RZ, 0x3, R20 ;  /* 0x00000003ff097819 */ /* 0x000fe20000011614 */
[----:B0-----:R-:W-:Y:S06]  /*14630*/  BRA.DIV UR4, `(.L_x_7942) ;  /* 0x0000004204ac7947 */ /* 0x001fec000b800000 */
        /* <DEDUP_REMOVED lines=72> */
.L_x_8037:
        /* <DEDUP_REMOVED lines=11> */
.L_x_7944:
[----:B------:R-:W-:Y:S05]  /*14b70*/  BSYNC B0 ;  /* 0x0000000000007941 */ /* 0x000fea0003800000 */
.L_x_7943:
[----:B------:R-:W-:Y:S01]  /*14b80*/  NOP ;  /* 0x0000000000007918 */ /* 0x000fe20000000000 */
[----:B------:R-:W-:-:S13]  /*14b90*/  PLOP3.LUT P0, PT, PT, PT, PT, 0x80, 0x0 ;  /* 0x000000000000781c */ /* 0x000fda0003f0f070 */
.L_x_7945:
        /* <DEDUP_REMOVED lines=21> */
.L_x_8038:
[----:B------:R-:W-:Y:S05]  /*14cf0*/  BSYNC B0 ;  /* 0x0000000000007941 */ /* 0x000fea0003800000 */
.L_x_7946:
        /* <DEDUP_REMOVED lines=8> */
.L_x_7962:
[----:B------:R-:W1:Y:S01]  /*14d80*/  LDC R0, c[0x0][0x430] ;  /* 0x00010c00ff007b82 */ /* 0x000e620000000800 */
[----:B------:R-:W3:Y:S01]  /*14d90*/  S2R R4, SR_TID.X ;  /* 0x0000000000047919 */ /* 0x000ee20000002100 */
[----:B------:R-:W-:Y:S05]  /*14da0*/  YIELD ;  /* 0x0000000000007946 */ /* 0x000fea0003800000 */
[----:B------:R-:W-:Y:S01]  /*14db0*/  ULDC.64 UR4, c[0x0][0x428] ;  /* 0x00010a0000047ab9 */ /* 0x000fe20000000a00 */
[----:B------:R-:W-:Y:S01]  /*14dc0*/  LOP3.LUT P3, RZ, R23, 0x4, RZ, 0xc0, !PT ;  /* 0x0000000417ff7812 */ /* 0x000fe2000786c0ff */
[----:B------:R-:W-:Y:S01]  /*14dd0*/  VIADD R25, R10, 0x1 ;  /* 0x000000010a197836 */ /* 0x000fe20000000000 */
[----:B-1----:R-:W-:-:S02]  /*14de0*/  ISETP.NE.AND P0, PT, R0, 0x1, PT ;  /* 0x000000010000780c */ /* 0x002fc40003f05270 */
[----:B------:R-:W1:Y:S01]  /*14df0*/  S2R R0, SR_TID.X ;  /* 0x0000000000007919 */ /* 0x000e620000002100 */
[----:B---3--:R-:W-:-:S10]  /*14e00*/  IMAD.SHL.U32 R4, R4, 0x10, RZ ;  /* 0x0000001004047824 */ /* 0x008fd400078e00ff */
[----:B0-----:R-:W0:Y:S01]  /*14e10*/  @P0 LDC R3, c[0x0][0x438] ;  /* 0x00010e00ff030b82 */ /* 0x001e220000000800 */
[----:B------:R-:W-:Y:S02]  /*14e20*/  LOP3.LUT R4, R4, 0x70, RZ, 0xc0, !PT ;  /* 0x0000007004047812 */ /* 0x000fe400078ec0ff */
[----:B-1----:R-:W-:-:S04]  /*14e30*/  LOP3.LUT R0, R0, 0x7f, RZ, 0xc0, !PT ;  /* 0x0000007f00007812 */ /* 0x002fc800078ec0ff */
[----:B------:R-:W-:Y:S02]  /*14e40*/  SHF.R.U32.HI R5, RZ, 0x3, R0 ;  /* 0x00000003ff057819 */ /* 0x000fe40000011600 */
[----:B------:R-:W1:Y:S03]  /*14e50*/  @P0 LDC R0, c[0x0][0x434] ;  /* 0x00010d00ff000b82 */ /* 0x000e660000000800 */
[----:B------:R-:W-:Y:S02]  /*14e60*/  IMAD R7, R6, 0x80, R5 ;  /* 0x0000008006077824 */ /* 0x000fe400078e0205 */
[----:B------:R-:W-:-:S03]  /*14e70*/  IMAD R5, R37, UR4, RZ ;  /* 0x0000000425057c24 */ /* 0x000fc6000f8e02ff */
[----:B------:R-:W-:Y:S01]  /*14e80*/  IADD3 R7, R4, R7, R36 ;  /* 0x0000000704077210 */ /* 0x000fe20007ffe024 */
[----:B------:R-:W-:-:S04]  /*14e90*/  IMAD R5, R32, UR5, R5 ;  /* 0x0000000520057c24 */ /* 0x000fc8000f8e0205 */
[----:B------:R-:W-:Y:S02]  /*14ea0*/  IMAD.MOV.U32 R8, RZ, RZ, R7 ;  /* 0x000000ffff087224 */ /* 0x000fe400078e0007 */
[----:B-1----:R-:W-:-:S05]  /*14eb0*/  @P0 IMAD.HI.U32 R0, R7, R0, RZ ;  /* 0x0000000007000227 */ /* 0x002fca00078e00ff */
[----:B0-----:R-:W-:-:S04]  /*14ec0*/  @P0 SHF.R.U32.HI R8, RZ, R3, R0 ;  /* 0x00000003ff080219 */ /* 0x001fc80000011600 */
[--C-:B------:R-:W-:Y:S01]  /*14ed0*/  SHF.R.S32.HI R3, RZ, 0x1f, R8.reuse ;  /* 0x0000001fff037819 */ /* 0x100fe20000011408 */
[----:B------:R-:W-:-:S04]  /*14ee0*/  IMAD.MOV.U32 R2, RZ, RZ, R8 ;  /* 0x000000ffff027224 */ /* 0x000fc800078e0008 */
[----:B------:R-:W-:Y:S01]  /*14ef0*/  IMAD.WIDE.U32 R2, R32, UR4, R2 ;  /* 0x0000000420027c25 */ /* 0x000fe2000f8e0002 */
[----:B------:R-:W-:-:S03]  /*14f00*/  ULDC.64 UR4, c[0x0][0x418] ;  /* 0x0001060000047ab9 */ /* 0x000fc60000000a00 */
[----:B------:R-:W-:Y:S01]  /*14f10*/  IMAD.IADD R3, R5, 0x1, R3 ;  /* 0x0000000105037824 */ /* 0x000fe200078e0203 */
[----:B------:R-:W-:Y:S01]  /*14f20*/  LEA R4, P0, R2, UR4, 0x2 ;  /* 0x0000000402047c11 */ /* 0x000fe2000f8010ff */
[----:B------:R-:W-:-:S03]  /*14f30*/  ULDC UR4, c[0x0][0x430] ;  /* 0x00010c0000047ab9 */ /* 0x000fc60000000800 */
[----:B------:R-:W-:Y:S01]  /*14f40*/  LEA.HI.X R5, R2, UR5, R3, 0x2, P0 ;  /* 0x0000000502057c11 */ /* 0x000fe200080f1403 */
[----:B------:R-:W-:Y:S01]  /*14f50*/  IMAD.MOV R2, RZ, RZ, -R8 ;  /* 0x000000ffff027224 */ /* 0x000fe200078e0a08 */
[----:B------:R-:W-:-:S03]  /*14f60*/  ISETP.NE.AND P0, PT, R25, 0x2, PT ;  /* 0x000000021900780c */ /* 0x000fc60003f05270 */
[----:B------:R0:W3:Y:S01]  /*14f70*/  LDG.E R0, desc[UR36][R4.64] ;  /* 0x0000002404007981 */ /* 0x0000e2000c1e1900 */
[----:B------:R-:W-:Y:S01]  /*14f80*/  SEL R28, RZ, 0x1, P0 ;  /* 0x00000001ff1c7807 */ /* 0x000fe20000000000 */
[----:B------:R-:W-:Y:S01]  /*14f90*/  IMAD.MOV.U32 R26, RZ, RZ, R6 ;  /* 0x000000ffff1a7224 */ /* 0x000fe200078e0006 */
[----:B------:R-:W-:Y:S02]  /*14fa0*/  SEL R25, R25, RZ, P0 ;  /* 0x000000ff19197207 */ /* 0x000fe40000000000 */
[----:B------:R-:W-:Y:S01]  /*14fb0*/  LOP3.LUT R28, R20, R28, RZ, 0x3c, !PT ;  /* 0x0000001c141c7212 */ /* 0x000fe200078e3cff */
[----:B0-----:R-:W-:Y:S01]  /*14fc0*/  IMAD R4, R2, UR4, R7 ;  /* 0x0000000402047c24 */ /* 0x001fe2000f8e0207 */
[----:B---3--:R-:W-:Y:S01]  /*14fd0*/  SHF.R.S32.HI R27, RZ, 0x1f, R0 ;  /* 0x0000001fff1b7819 */ /* 0x008fe20000011400 */
[----:B------:R-:W-:Y:S06]  /*14fe0*/  @!P3 BRA `(.L_x_7950) ;  /* 0x000000000004b947 */ /* 0x000fec0003800000 */
[----:B------:R-:W-:Y:S01]  /*14ff0*/  BPT.TRAP 0x1 ;  /* 0x000000040000795c */ /* 0x000fe20000300000 */
.L_x_7950:
[----:B------:R-:W-:Y:S01]  /*15000*/  IMAD R6, R25, 0x8, R22 ;  /* 0x0000000819067824 */ /* 0x000fe200078e0216 */
[----:B------:R-:W-:Y:S01]  /*15010*/  SHF.L.U32 R3, R28, 0x1f, RZ ;  /* 0x0000001f1c037819 */ /* 0x000fe200000006ff */
[----:B------:R-:W-:Y:S03]  /*15020*/  BSSY B1, `(.L_x_7951) ;  /* 0x0000003000017945 */ /* 0x000fe60003800000 */
[----:B------:R-:W0:Y:S02]  /*15030*/  SYNCS.PHASECHK.TRANS64.TRYWAIT P0, [R6+URZ+0x28840], R3 ;  /* 0x02884003060075a7 */ /* 0x000e24000800017f */
[----:B0-----:R-:W-:Y:S05]  /*15040*/  @!P0 BRA `(.L_x_7952) ;  /* 0x0000004000bc8947 */ /* 0x001fea0003800000 */
.L_x_8039:
[----:B------:R-:W-:Y:S05]  /*15050*/  BSYNC B1 ;  /* 0x0000000000017941 */ /* 0x000fea0003800000 */
.L_x_7951:
[----:B------:R-:W-:Y:S01]  /*15060*/  SHF.R.S32.HI R21, RZ, 0x1f, R4 ;  /* 0x0000001fff157819 */ /* 0x000fe20000011404 */
[----:B------:R-:W-:Y:S01]  /*15070*/  ULDC.64 UR4, c[0x0][0x300] ;  /* 0x0000c00000047ab9 */ /* 0x000fe20000000a00 */
[----:B------:R-:W-:Y:S01]  /*15080*/  ULDC.64 UR6, c[0x0][0x2e8] ;  /* 0x0000ba0000067ab9 */ /* 0x000fe20000000a00 */
[C---:B0-----:R-:W-:Y:S01]  /*15090*/  IMAD.WIDE.U32 R2, R4.reuse, UR4, RZ ;  /* 0x0000000404027c25 */ /* 0x041fe2000f8e00ff */
        /* <DEDUP_REMOVED lines=65> */
.L_x_8057:
        /* <DEDUP_REMOVED lines=9> */
.L_x_7954:
        /* <DEDUP_REMOVED lines=10> */
.L_x_7955:
[----:B------:R3:W-:Y:S01]  /*155e0*/  SYNCS.ARRIVE.TRANS64.A1T0 RZ, [R6+URZ+0x28830], RZ ;  /* 0x028830ff06ff79a7 */ /* 0x0007e2000810003f */
[----:B------:R-:W-:Y:S05]  /*155f0*/  @!P4 BRA `(.L_x_7956) ;  /* 0x000000000004c947 */ /* 0x000fea0003800000 */
[----:B------:R-:W-:Y:S01]  /*15600*/  BPT.TRAP 0x1 ;  /* 0x000000040000795c */ /* 0x000fe20000300000 */
.L_x_7956:
[----:B-1----:R-:W-:Y:S01]  /*15610*/  SHF.L.U32 R2, R20, 0x1f, RZ ;  /* 0x0000001f14027819 */ /* 0x002fe200000006ff */
[----:B---3--:R-:W-:Y:S01]  /*15620*/  IMAD R6, R10, 0x8, R22 ;  /* 0x000000080a067824 */ /* 0x008fe200078e0216 */
[----:B------:R-:W-:Y:S01]  /*15630*/  BSSY B1, `(.L_x_7957) ;  /* 0x0000004000017945 */ /* 0x000fe20003800000 */
[----:B------:R-:W-:Y:S02]  /*15640*/  IMAD R8, R31, -0x80, R34 ;  /* 0xffffff801f087824 */ /* 0x000fe400078e0222 */
[----:B------:R-:W1:Y:S02]  /*15650*/  SYNCS.PHASECHK.TRANS64.TRYWAIT P0, [R6+URZ+0x28860], R2 ;  /* 0x02886002060075a7 */ /* 0x000e64000800017f */
[----:B-1----:R-:W-:Y:S05]  /*15660*/  @!P0 BRA `(.L_x_7958) ;  /* 0x0000004400948947 */ /* 0x002fea0003800000 */
.L_x_8058:
[----:B------:R-:W-:Y:S05]  /*15670*/  BSYNC B1 ;  /* 0x0000000000017941 */ /* 0x000fea0003800000 */
.L_x_7957:
[----:B------:R-:W3:Y:S01]  /*15680*/  S2R R3, SR_TID.X ;  /* 0x0000000000037919 */ /* 0x000ee20000002100 */
[----:B------:R-:W-:Y:S01]  /*15690*/  UMOV UR4, 0xffffffff ;  /* 0xffffffff00047882 */ /* 0x000fe20000000000 */
[----:B0-----:R-:W-:Y:S01]  /*156a0*/  IMAD R7, R10, 0x4000, R33 ;  /* 0x000040000a077824 */ /* 0x001fe200078e0221 */
[----:B---3--:R-:W-:-:S04]  /*156b0*/  LOP3.LUT R3, R3, 0x7f, RZ, 0xc0, !PT ;  /* 0x0000007f03037812 */ /* 0x008fc800078ec0ff */
[----:B------:R-:W-:-:S05]  /*156c0*/  SHF.R.U32.HI R3, RZ, 0x3, R3 ;  /* 0x00000003ff037819 */ /* 0x000fca0000011603 */
[----:B------:R-:W-:Y:S01]  /*156d0*/  IMAD.IADD R8, R8, 0x1, -R3 ;  /* 0x0000000108087824 */ /* 0x000fe200078e0a03 */
[----:B------:R-:W-:Y:S06]  /*156e0*/  BRA.DIV UR4, `(.L_x_7959) ;  /* 0x0000004604887947 */ /* 0x000fec000b800000 */
[----:B-1----:R-:W0:Y:S01]  /*156f0*/  SHFL.IDX PT, R2, R17, RZ, 0x181f ;  /* 0x00181fff11027589 */ /* 0x002e2200000e0000 */
        /* <DEDUP_REMOVED lines=58> */
.L_x_8076:
        /* <DEDUP_REMOVED lines=27> */
.L_x_7960:
        /* <DEDUP_REMOVED lines=10> */
.L_x_7961:
[C---:B------:R-:W-:Y:S01]  /*15cf0*/  ISETP.GT.AND P0, PT, R26.reuse, R35, PT ;  /* 0x000000231a00720c */ /* 0x040fe20003f04270 */
[----:B------:R0:W-:Y:S01]  /*15d00*/  SYNCS.ARRIVE.TRANS64.A1T0 RZ, [R6+URZ+0x28850], RZ ;  /* 0x028850ff06ff79a7 */ /* 0x0001e2000810003f */
[----:B------:R-:W-:Y:S02]  /*15d10*/  IMAD.MOV.U32 R10, RZ, RZ, R25 ;  /* 0x000000ffff0a7224 */ /* 0x000fe400078e0019 */
[----:B------:R-:W-:Y:S02]  /*15d20*/  IMAD.MOV.U32 R20, RZ, RZ, R28 ;  /* 0x000000ffff147224 */ /* 0x000fe400078e001c */
[----:B------:R-:W-:Y:S02]  /*15d30*/  IMAD.MOV.U32 R31, RZ, RZ, R26 ;  /* 0x000000ffff1f7224 */ /* 0x000fe400078e001a */
[----:B0-----:R-:W-:-:S05]  /*15d40*/  VIADD R6, R26, 0xffffffff ;  /* 0xffffffff1a067836 */ /* 0x001fca0000000000 */
[----:B------:R-:W-:Y:S05]  /*15d50*/  @P0 BRA `(.L_x_7962) ;  /* 0xfffffff000080947 */ /* 0x000fea000383ffff */
.L_x_7949:
[----:B------:R-:W-:Y:S05]  /*15d60*/  BSYNC B0 ;  /* 0x0000000000007941 */ /* 0x000fea0003800000 */
.L_x_7948:
        /* <DEDUP_REMOVED lines=17> */
.L_x_7964:
[----:B------:R-:W-:Y:S05]  /*15e80*/  BSYNC B0 ;  /* 0x0000000000007941 */ /* 0x000fea0003800000 */
.L_x_7963:
[----:B------:R-:W-:-:S13]  /*15e90*/  LOP3.LUT P0, RZ, R23, 0x4, RZ, 0xc0, !PT ;  /* 0x0000000417ff7812 */ /* 0x000fda000780c0ff */
[----:B------:R-:W-:Y:S05]  /*15ea0*/  @!P0 BRA `(.L_x_7965) ;  /* 0x0000000000048947 */ /* 0x000fea0003800000 */
[----:B------:R-:W-:Y:S01]  /*15eb0*/  BPT.TRAP 0x1 ;  /* 0x000000040000795c */ /* 0x000fe20000300000 */
.L_x_7965:
[----:B------:R-:W-:Y:S01]  /*15ec0*/  IMAD R0, R25, 0x8, R22 ;  /* 0x0000000819007824 */ /* 0x000fe200078e0216 */
[----:B0-----:R-:W-:Y:S01]  /*15ed0*/  SHF.L.U32 R3, R28, 0x1f, RZ ;  /* 0x0000001f1c037819 */ /* 0x001fe200000006ff */
[----:B------:R-:W-:Y:S01]  /*15ee0*/  BSSY B0, `(.L_x_7966) ;  /* 0x0000004000007945 */ /* 0x000fe20003800000 */
[----:B------:R-:W-:Y:S02]  /*15ef0*/  IMAD R6, R26, -0x80, R34 ;  /* 0xffffff801a067824 */ /* 0x000fe400078e0222 */
[----:B------:R-:W0:Y:S02]  /*15f00*/  SYNCS.PHASECHK.TRANS64.TRYWAIT P0, [R0+URZ+0x28860], R3 ;  /* 0x02886003000075a7 */ /* 0x000e24000800017f */
[----:B0-----:R-:W-:Y:S05]  /*15f10*/  @!P0 BRA `(.L_x_7967) ;  /* 0x0000004800048947 */ /* 0x001fea0003800000 */
.L_x_8077:
[----:B------:R-:W-:Y:S05]  /*15f20*/  BSYNC B0 ;  /* 0x0000000000007941 */ /* 0x000fea0003800000 */
.L_x_7966:
        /* <DEDUP_REMOVED lines=70> */
.L_x_8095:
        /* <DEDUP_REMOVED lines=11> */
.L_x_7969:
        /* <DEDUP_REMOVED lines=10> */
.L_x_7970:
[----:B------:R1:W-:Y:S01]  /*164e0*/  SYNCS.ARRIVE.TRANS64.A1T0 RZ, [R0+URZ+0x28850], RZ ;  /* 0x028850ff00ff79a7 */ /* 0x0003e2000810003f */
[----:B------:R-:W-:-:S05]  /*164f0*/  VIADD R25, R25, 0x1 ;  /* 0x0000000119197836 */ /* 0x000fca0000000000 */
[----:B------:R-:W-:-:S04]  /*16500*/  ISETP.NE.AND P0, PT, R25, 0x2, PT ;  /* 0x000000021900780c */ /* 0x000fc80003f05270 */
[----:B0-----:R-:W-:Y:S02]  /*16510*/  SEL R3, RZ, 0x1, P0 ;  /* 0x00000001ff037807 */ /* 0x001fe40000000000 */
[----:B------:R-:W-:Y:S02]  /*16520*/  SEL R25, R25, RZ, P0 ;  /* 0x000000ff19197207 */ /* 0x000fe40000000000 */
[----:B-1----:R-:W-:-:S07]  /*16530*/  LOP3.LUT R28, R28, R3, RZ, 0x3c, !PT ;  /* 0x000000031c1c7212 */ /* 0x002fce00078e3cff */
.L_x_7927:
[----:B------:R-:W-:Y:S05]  /*16540*/  BSYNC B7 ;  /* 0x0000000000077941 */ /* 0x000fea0003800000 */
.L_x_7925:
        /* <DEDUP_REMOVED lines=11> */
.L_x_7971:
        /* <DEDUP_REMOVED lines=43> */
.L_x_8105:
[----:B------:R-:W-:Y:S02]  /*168b0*/  ULDC UR4, c[0x0][0xc38] ;  /* 0x00030e0000047ab9 */ /* 0x000fe40000000800 */
[----:B------:R-:W-:-:S04]  /*168c0*/  IMAD.U32 R5, RZ, RZ, UR4 ;  /* 0x00000004ff057e24 */ /* 0x000fc8000f8e00ff */
[----:B-1----:R-:W-:-:S04]  /*168d0*/  IMAD R14, R14, R5, RZ ;  /* 0x000000050e0e7224 */ /* 0x002fc800078e02ff */
[----:B------:R-:W-:-:S05]  /*168e0*/  IMAD.IADD R7, R7, 0x1, R14 ;  /* 0x0000000107077824 */ /* 0x000fca00078e020e */
[----:B------:R-:W-:-:S13]  /*168f0*/  ISETP.GT.AND P6, PT, R7, R0, PT ;  /* 0x000000000700720c */ /* 0x000fda0003fc4270 */
[----:B------:R-:W-:Y:S05]  /*16900*/  @P6 BRA `(.L_x_7974) ;  /* 0x0000000000a46947 */ /* 0x000fea0003800000 */
.L_x_7977:
        /* <DEDUP_REMOVED lines=35> */
.L_x_8113:
[----:B------:R-:W-:Y:S02]  /*16b40*/  ULDC UR4, c[0x0][0xc38] ;  /* 0x00030e0000047ab9 */ /* 0x000fe40000000800 */
[----:B------:R-:W-:-:S04]  /*16b50*/  IMAD.U32 R5, RZ, RZ, UR4 ;  /* 0x00000004ff057e24 */ /* 0x000fc8000f8e00ff */
[----:B-1----:R-:W-:-:S04]  /*16b60*/  IMAD R14, R14, R5, RZ ;  /* 0x000000050e0e7224 */ /* 0x002fc800078e02ff */
[----:B------:R-:W-:-:S05]  /*16b70*/  IMAD.IADD R7, R14, 0x1, R7 ;  /* 0x000000010e077824 */ /* 0x000fca00078e0207 */
[----:B------:R-:W-:-:S13]  /*16b80*/  ISETP.GT.AND P6, PT, R7, R0, PT ;  /* 0x000000000700720c */ /* 0x000fda0003fc4270 */
[----:B------:R-:W-:Y:S05]  /*16b90*/  @!P6 BRA `(.L_x_7977) ;  /* 0xfffffffc005ce947 */ /* 0x000fea000383ffff */
.L_x_7974:
        /* <DEDUP_REMOVED lines=10> */
.L_x_8118:
[----:B------:R-:W-:-:S13]  /*16c40*/  ISETP.NE.AND P0, PT, R3, RZ, PT ;  /* 0x000000ff0300720c */ /* 0x000fda0003f05270 */
[----:B------:R-:W-:Y:S05]  /*16c50*/  @!P0 BRA `(.L_x_7979) ;  /* 0x0000000000108947 */ /* 0x000fea0003800000 */
[----:B------:R-:W-:Y:S01]  /*16c60*/  UMOV UR4, 0xffffffff ;  /* 0xffffffff00047882 */ /* 0x000fe20000000000 */
[----:B-1----:R-:W-:Y:S02]  /*16c70*/  VIADD R12, R12, 0xffffffff ;  /* 0xffffffff0c0c7836 */ /* 0x002fe40000000000 */
[----:B------:R-:W-:Y:S05]  /*16c80*/  BRA.DIV UR4, `(.L_x_7980) ;  /* 0x0000004e04887947 */ /* 0x000fea000b800000 */
[----:B------:R4:W1:Y:S02]  /*16c90*/  SHFL.IDX PT, R6, R2, R12, 0x1f ;  /* 0x00001f0c02067589 */ /* 0x00086400000e0000 */
.L_x_7979:
        /* <DEDUP_REMOVED lines=59> */
.L_x_7981:
        /* <DEDUP_REMOVED lines=60> */
.L_x_7982:
[----:B------:R-:W-:-:S05]  /*17410*/  LOP3.LUT R2, RZ, R2, RZ, 0x33, !PT ;  /* 0x00000002ff027212 */ /* 0x000fca00078e33ff */
[----:B------:R-:W-:Y:S01]  /*17420*/  IMAD.IADD R17, R17, 0x1, R2 ;  /* 0x0000000111117824 */ /* 0x000fe200078e0202 */
[----:B------:R-:W-:Y:S06]  /*17430*/  BRA `(.L_x_7983) ;  /* 0x00000000001c7947 */ /* 0x000fec0003800000 */
.L_x_7975:
[----:B------:R-:W-:Y:S01]  /*17440*/  UMOV UR4, URZ ;  /* 0x0000003f00047c82 */ /* 0x000fe20008000000 */
[----:B------:R-:W-:Y:S01]  /*17450*/  UMOV UR5, URZ ;  /* 0x0000003f00057c82 */ /* 0x000fe20008000000 */
[----:B------:R-:W-:Y:S01]  /*17460*/  ULDC UR6, c[0x0][0xc3c] ;  /* 0x00030f0000067ab9 */ /* 0x000fe20000000800 */
[----:B------:R-:W-:Y:S02]  /*17470*/  IMAD.MOV.U32 R16, RZ, RZ, R0 ;  /* 0x000000ffff107224 */ /* 0x000fe400078e0000 */
[----:B------:R-:W-:Y:S02]  /*17480*/  IMAD.U32 R17, RZ, RZ, UR4 ;  /* 0x00000004ff117e24 */ /* 0x000fe4000f8e00ff */
[----:B------:R-:W-:Y:S02]  /*17490*/  IMAD.U32 R18, RZ, RZ, UR5 ;  /* 0x00000005ff127e24 */ /* 0x000fe4000f8e00ff */
[----:B------:R-:W-:-:S07]  /*174a0*/  IMAD.U32 R19, RZ, RZ, UR6 ;  /* 0x00000006ff137e24 */ /* 0x000fce000f8e00ff */
.L_x_7983:
        /* <DEDUP_REMOVED lines=10> */
.L_x_7972:
[----:B------:R-:W-:Y:S02]  /*17550*/  ULDC UR4, c[0x0][0xc3c] ;  /* 0x00030f0000047ab9 */ /* 0x000fe40000000800 */
[----:B-1----:R-:W-:-:S13]  /*17560*/  ISETP.GE.AND P0, PT, R19, UR4, PT ;  /* 0x0000000413007c0c */ /* 0x002fda000bf06270 */
[----:B------:R-:W-:Y:S05]  /*17570*/  @!P0 BRA `(.L_x_7984) ;  /* 0xffffffac009c8947 */ /* 0x000fea000383ffff */
[----:B------:R-:W-:Y:S05]  /*17580*/  BSYNC B8 ;  /* 0x0000000000087941 */ /* 0x000fea0003800000 */
.L_x_7911:
        /* <DEDUP_REMOVED lines=12> */
.L_x_8121:
[----:B------:R-:W-:Y:S05]  /*17650*/  BSYNC B0 ;  /* 0x0000000000007941 */ /* 0x000fea0003800000 */
.L_x_7985:
[----:B------:R-:W-:-:S03]  /*17660*/  UMOV UR4, 0xffffffff ;  /* 0xffffffff00047882 */ /* 0x000fc60000000000 */
[----:B------:R-:W-:Y:S05]  /*17670*/  BRA.DIV UR4, `(.L_x_7987) ;  /* 0x0000004604487947 */ /* 0x000fea000b800000 */
[----:B-1----:R-:W1:Y:S02]  /*17680*/  S2R R0, SR_TID.X ;  /* 0x0000000000007919 */ /* 0x002e640000002100 */
[----:B-1----:R-:W-:-:S04]  /*17690*/  SHF.R.U32.HI R0, RZ, 0x5, R0 ;  /* 0x00000005ff007819 */ /* 0x002fc80000011600 */
[----:B------:R-:W-:-:S05]  /*176a0*/  LOP3.LUT R0, R0, 0x3, RZ, 0xc0, !PT ;  /* 0x0000000300007812 */ /* 0x000fca00078ec0ff */
[----:B------:R1:W3:Y:S02]  /*176b0*/  SHFL.IDX PT, R14, R0, RZ, 0x1f ;  /* 0x00001fff000e7589 */ /* 0x0002e400000e0000 */
.L_x_8124:
[----:B---3--:R-:W-:Y:S01]  /*176c0*/  ISETP.NE.AND P0, PT, R14, RZ, PT ;  /* 0x000000ff0e00720c */ /* 0x008fe20003f05270 */
[----:B------:R-:W-:-:S12]  /*176d0*/  BSSY B0, `(.L_x_7988) ;  /* 0x0000026000007945 */ /* 0x000fd80003800000 */
[----:B------:R-:W-:Y:S05]  /*176e0*/  @P0 BRA `(.L_x_7989) ;  /* 0x0000000000900947 */ /* 0x000fea0003800000 */
[----:B------:R-:W-:-:S03]  /*176f0*/  UMOV UR4, 0xffffffff ;  /* 0xffffffff00047882 */ /* 0x000fc60000000000 */
[----:B------:R-:W-:Y:S05]  /*17700*/  BRA.DIV UR4, `(.L_x_7990) ;  /* 0x0000004604587947 */ /* 0x000fea000b800000 */
[----:B------:R-:W-:-:S13]  /*17710*/  ELECT P6, URZ, PT ;  /* 0x00000000003f782f */ /* 0x000fda00038c0000 */
.L_x_8127:
        /* <DEDUP_REMOVED lines=8> */
.L_x_7991:
[C---:B------:R-:W-:Y:S01]  /*177a0*/  IMAD R5, R25.reuse, 0x8, R4 ;  /* 0x0000000819057824 */ /* 0x040fe200078e0204 */
[----:B------:R-:W-:Y:S01]  /*177b0*/  SHF.L.U32 R0, R28, 0x1f, RZ ;  /* 0x0000001f1c007819 */ /* 0x000fe200000006ff */
[----:B------:R-:W-:-:S03]  /*177c0*/  VIADD R25, R25, 0x1 ;  /* 0x0000000119197836 */ /* 0x000fc60000000000 */
[----:B------:R-:W1:Y:S02]  /*177d0*/  SYNCS.PHASECHK.TRANS64.TRYWAIT P1, [R5+URZ+0x28840], R0 ;  /* 0x02884000050075a7 */ /* 0x000e64000802017f */
[----:B------:R-:W-:-:S04]  /*177e0*/  ISETP.NE.AND P2, PT, R25, 0x2, PT ;  /* 0x000000021900780c */ /* 0x000fc80003f45270 */
[----:B------:R-:W-:Y:S01]  /*177f0*/  SEL R3, RZ, 0x1, P2 ;  /* 0x00000001ff037807 */ /* 0x000fe20001000000 */
[----:B-1----:R-:W-:Y:S08]  /*17800*/  @!P1 BRA `(.L_x_7992) ;  /* 0x0000004400389947 */ /* 0x002ff00003800000 */
.L_x_8128:
[----:B------:R-:W-:Y:S02]  /*17810*/  SEL R25, R25, RZ, P2 ;  /* 0x000000ff19197207 */ /* 0x000fe40001000000 */
[----:B------:R-:W-:Y:S01]  /*17820*/  LOP3.LUT R2, R28, R3, RZ, 0x3c, !PT ;  /* 0x000000031c027212 */ /* 0x000fe200078e3cff */
[----:B------:R-:W-:Y:S06]  /*17830*/  @!P0 BRA `(.L_x_7993) ;  /* 0x0000000000048947 */ /* 0x000fec0003800000 */
[----:B------:R-:W-:Y:S01]  /*17840*/  BPT.TRAP 0x1 ;  /* 0x000000040000795c */ /* 0x000fe20000300000 */
.L_x_7993:
[----:B------:R-:W-:Y:S01]  /*17850*/  IMAD R25, R25, 0x8, R4 ;  /* 0x0000000819197824 */ /* 0x000fe200078e0204 */
[----:B------:R-:W-:-:S04]  /*17860*/  SHF.L.U32 R2, R2, 0x1f, RZ ;  /* 0x0000001f02027819 */ /* 0x000fc800000006ff */
[----:B------:R-:W3:Y:S02]  /*17870*/  SYNCS.PHASECHK.TRANS64.TRYWAIT P1, [R25+URZ+0x28840], R2 ;  /* 0x02884002190075a7 */ /* 0x000ee4000802017f */
[----:B---3--:R-:W-:Y:S05]  /*17880*/  @!P1 BRA `(.L_x_7994) ;  /* 0x00000044002c9947 */ /* 0x008fea0003800000 */
.L_x_8129:
[----:B------:R-:W-:Y:S05]  /*17890*/  @!P0 BRA `(.L_x_7995) ;  /* 0x0000000000048947 */ /* 0x000fea0003800000 */
[----:B------:R-:W-:Y:S01]  /*178a0*/  BPT.TRAP 0x1 ;  /* 0x000000040000795c */ /* 0x000fe20000300000 */
.L_x_7995:
[----:B------:R-:W4:Y:S02]  /*178b0*/  SYNCS.PHASECHK.TRANS64.TRYWAIT P1, [R5+URZ+0x28860], R0 ;  /* 0x02886000050075a7 */ /* 0x000f24000802017f */
[----:B----4-:R-:W-:Y:S05]  /*178c0*/  @!P1 BRA `(.L_x_7996) ;  /* 0x0000004400309947 */ /* 0x010fea0003800000 */
.L_x_8130:
[----:B------:R-:W-:Y:S05]  /*178d0*/  @!P0 BRA `(.L_x_7997) ;  /* 0x0000000000048947 */ /* 0x000fea0003800000 */
[----:B------:R-:W-:Y:S01]  /*178e0*/  BPT.TRAP 0x1 ;  /* 0x000000040000795c */ /* 0x000fe20000300000 */
.L_x_7997:
[----:B------:R0:W0:Y:S02]  /*178f0*/  SYNCS.PHASECHK.TRANS64.TRYWAIT P0, [R25+URZ+0x28860], R2 ;  /* 0x02886002190075a7 */ /* 0x000024000800017f */
[----:B0-----:R-:W-:Y:S05]  /*17900*/  @!P0 NANOSLEEP.SYNCS 0x989680 ;  /* 0x009896800000895d */ /* 0x001fea0003900000 */
[----:B------:R-:W0:Y:S02]  /*17910*/  @!P0 SYNCS.PHASECHK.TRANS64 P0, [R25+URZ+0x28860], R2 ;  /* 0x02886002190085a7 */ /* 0x000e24000800007f */
[----:B0-----:R-:W-:Y:S05]  /*17920*/  @!P0 BRA `(.L_x_7997) ;  /* 0xfffffffc00f08947 */ /* 0x001fea000383ffff */
.L_x_7989:
[----:B------:R-:W-:Y:S05]  /*17930*/  BSYNC B0 ;  /* 0x0000000000007941 */ /* 0x000fea0003800000 */
.L_x_7988:
[----:B------:R-:W-:Y:S05]  /*17940*/  EXIT ;  /* 0x000000000000794d */ /* 0x000fea0003800000 */
.L_x_7802:
[----:B0-----:R-:W-:-:S04]  /*17950*/  IMAD.U32 R3, RZ, RZ, UR40 ;  /* 0x00000028ff037e24 */ /* 0x001fc8000f8e00ff */
[----:B------:R0:W1:Y:S03]  /*17960*/  SYNCS.PHASECHK.TRANS64.TRYWAIT P1, [R3+URZ+0x28800], R0 ;  /* 0x02880000030075a7 */ /* 0x000066000802017f */
[----:B-1----:R-:W-:Y:S05]  /*17970*/  @!P1 NANOSLEEP.SYNCS 0x989680 ;  /* 0x009896800000995d */ /* 0x002fea0003900000 */
[----:B------:R-:W1:Y:S02]  /*17980*/  @!P1 SYNCS.PHASECHK.TRANS64 P1, [R3+URZ+0x28800], R0 ;  /* 0x02880000030095a7 */ /* 0x000e64000802007f */
[----:B-1----:R-:W-:Y:S05]  /*17990*/  @!P1 BRA `(.L_x_7802) ;  /* 0xfffffffc00ec9947 */ /* 0x002fea000383ffff */
[----:B------:R-:W-:Y:S05]  /*179a0*/  BRA `(.L_x_7998) ;  /* 0xfffffea400c87947 */ /* 0x000fea000383ffff */
.L_x_7806:
[----:B-1----:R1:W2:Y:S02]  /*179b0*/  SYNCS.PHASECHK.TRANS64.TRYWAIT P1, [R3+URZ+0x28830], R0 ;  /* 0x02883000030075a7 */ /* 0x0022a4000802017f */
[----:B--2---:R-:W-:Y:S05]  /*179c0*/  @!P1 NANOSLEEP.SYNCS 0x989680 ;  /* 0x009896800000995d */ /* 0x004fea0003900000 */
[----:B------:R-:W2:Y:S02]  /*179d0*/  @!P1 SYNCS.PHASECHK.TRANS64 P1, [R3+URZ+0x28830], R0 ;  /* 0x02883000030095a7 */ /* 0x000ea4000802007f */
[----:B--2---:R-:W-:Y:S05]  /*179e0*/  @!P1 BRA `(.L_x_7806) ;  /* 0xfffffffc00f09947 */ /* 0x004fea000383ffff */
[----:B------:R-:W-:Y:S05]  /*179f0*/  BRA `(.L_x_7805) ;  /* 0xfffffea400e47947 */ /* 0x000fea000383ffff */
.L_x_7823:
[----:B-1----:R-:W-:-:S04]  /*17a00*/  IMAD.U32 R5, RZ, RZ, UR6 ;  /* 0x00000006ff057e24 */ /* 0x002fc8000f8e00ff */
[----:B------:R1:W2:Y:S03]  /*17a10*/  SYNCS.PHASECHK.TRANS64.TRYWAIT P1, [R5+URZ+0x28830], R0 ;  /* 0x02883000050075a7 */ /* 0x0002a6000802017f */
[----:B--2---:R-:W-:Y:S05]  /*17a20*/  @!P1 NANOSLEEP.SYNCS 0x989680 ;  /* 0x009896800000995d */ /* 0x004fea0003900000 */
[----:B------:R-:W2:Y:S02]  /*17a30*/  @!P1 SYNCS.PHASECHK.TRANS64 P1, [R5+URZ+0x28830], R0 ;  /* 0x02883000050095a7 */ /* 0x000ea4000802007f */
[----:B--2---:R-:W-:Y:S05]  /*17a40*/  @!P1 BRA `(.L_x_7823) ;  /* 0xfffffffc00ec9947 */ /* 0x004fea000383ffff */
[----:B------:R-:W-:Y:S05]  /*17a50*/  BRA `(.L_x_7820) ;  /* 0xfffffed800ac7947 */ /* 0x000fea000383ffff */
.L_x_7827:
[----:B-1----:R-:W-:-:S04]  /*17a60*/  IMAD.U32 R5, RZ, RZ, UR6 ;  /* 0x00000006ff057e24 */ /* 0x002fc8000f8e00ff */
[----:B------:R1:W2:Y:S03]  /*17a70*/  SYNCS.PHASECHK.TRANS64.TRYWAIT P1, [R5+URZ+0x28850], R0 ;  /* 0x02885000050075a7 */ /* 0x0002a6000802017f */
[----:B--2---:R-:W-:Y:S05]  /*17a80*/  @!P1 NANOSLEEP.SYNCS 0x989680 ;  /* 0x009896800000995d */ /* 0x004fea0003900000 */
[----:B------:R-:W2:Y:S02]  /*17a90*/  @!P1 SYNCS.PHASECHK.TRANS64 P1, [R5+URZ+0x28850], R0 ;  /* 0x02885000050095a7 */ /* 0x000ea4000802007f */
[----:B--2---:R-:W-:Y:S05]  /*17aa0*/  @!P1 BRA `(.L_x_7827) ;  /* 0xfffffffc00ec9947 */ /* 0x004fea000383ffff */
[----:B------:R-:W-:Y:S05]  /*17ab0*/  BRA `(.L_x_7824) ;  /* 0xfffffedc00847947 */ /* 0x000fea000383ffff */
.L_x_7846:
[----:B-1----:R-:W-:-:S04]  /*17ac0*/  IMAD.U32 R9, RZ, RZ, UR6 ;  /* 0x00000006ff097e24 */ /* 0x002fc8000f8e00ff */
[----:B------:R1:W2:Y:S03]  /*17ad0*/  SYNCS.PHASECHK.TRANS64.TRYWAIT P1, [R9+URZ+0x28830], R0 ;  /* 0x02883000090075a7 */ /* 0x0002a6000802017f */
[----:B--2---:R-:W-:Y:S05]  /*17ae0*/  @!P1 NANOSLEEP.SYNCS 0x989680 ;  /* 0x009896800000995d */ /* 0x004fea0003900000 */
[----:B------:R-:W2:Y:S02]  /*17af0*/  @!P1 SYNCS.PHASECHK.TRANS64 P1, [R9+URZ+0x28830], R0 ;  /* 0x02883000090095a7 */ /* 0x000ea4000802007f */
[----:B--2---:R-:W-:Y:S05]  /*17b00*/  @!P1 BRA `(.L_x_7846) ;  /* 0xfffffffc00ec9947 */ /* 0x004fea000383ffff */
[----:B------:R-:W-:Y:S05]  /*17b10*/  BRA `(.L_x_7843) ;  /* 0xffffff0c007c7947 */ /* 0x000fea000383ffff */
.L_x_7850:
[----:B-1----:R-:W-:-:S04]  /*17b20*/  IMAD.U32 R9, RZ, RZ, UR6 ;  /* 0x00000006ff097e24 */ /* 0x002fc8000f8e00ff */
[----:B------:R1:W2:Y:S03]  /*17b30*/  SYNCS.PHASECHK.TRANS64.TRYWAIT P1, [R9+URZ+0x28850], R0 ;  /* 0x02885000090075a7 */ /* 0x0002a6000802017f */
[----:B--2---:R-:W-:Y:S05]  /*17b40*/  @!P1 NANOSLEEP.SYNCS 0x989680 ;  /* 0x009896800000995d */ /* 0x004fea0003900000 */
[----:B------:R-:W2:Y:S02]  /*17b50*/  @!P1 SYNCS.PHASECHK.TRANS64 P1, [R9+URZ+0x28850], R0 ;  /* 0x02885000090095a7 */ /* 0x000ea4000802007f */
[----:B--2---:R-:W-:Y:S05]  /*17b60*/  @!P1 BRA `(.L_x_7850) ;  /* 0xfffffffc00ec9947 */ /* 0x004fea000383ffff */
[----:B------:R-:W-:Y:S05]  /*17b70*/  BRA `(.L_x_7847) ;  /* 0xffffff1000547947 */ /* 0x000fea000383ffff */
.L_x_7858:
[----:B-1----:R-:W-:-:S04]  /*17b80*/  IMAD.U32 R5, RZ, RZ, UR6 ;  /* 0x00000006ff057e24 */ /* 0x002fc8000f8e00ff */
[----:B------:R1:W2:Y:S03]  /*17b90*/  SYNCS.PHASECHK.TRANS64.TRYWAIT P1, [R5+URZ+0x28830], R0 ;  /* 0x02883000050075a7 */ /* 0x0002a6000802017f */
[----:B--2---:R-:W-:Y:S05]  /*17ba0*/  @!P1 NANOSLEEP.SYNCS 0x989680 ;  /* 0x009896800000995d */ /* 0x004fea0003900000 */
[----:B------:R-:W2:Y:S02]  /*17bb0*/  @!P1 SYNCS.PHASECHK.TRANS64 P1, [R5+URZ+0x28830], R0 ;  /* 0x02883000050095a7 */ /* 0x000ea4000802007f */
[----:B--2---:R-:W-:Y:S05]  /*17bc0*/  @!P1 BRA `(.L_x_7858) ;  /* 0xfffffffc00ec9947 */ /* 0x004fea000383ffff */
[----:B------:R-:W-:Y:S05]  /*17bd0*/  BRA `(.L_x_7855) ;  /* 0xffffff2c00807947 */ /* 0x000fea000383ffff */
.L_x_7862:
[----:B-1----:R-:W-:-:S04]  /*17be0*/  IMAD.U32 R5, RZ, RZ, UR6 ;  /* 0x00000006ff057e24 */ /* 0x002fc8000f8e00ff */
[----:B------:R1:W2:Y:S03]  /*17bf0*/  SYNCS.PHASECHK.TRANS64.TRYWAIT P1, [R5+URZ+0x28850], R0 ;  /* 0x02885000050075a7 */ /* 0x0002a6000802017f */
[----:B--2---:R-:W-:Y:S05]  /*17c00*/  @!P1 NANOSLEEP.SYNCS 0x989680 ;  /* 0x009896800000995d */ /* 0x004fea0003900000 */
[----:B------:R-:W2:Y:S02]  /*17c10*/  @!P1 SYNCS.PHASECHK.TRANS64 P1, [R5+URZ+0x28850], R0 ;  /* 0x02885000050095a7 */ /* 0x000ea4000802007f */
[----:B--2---:R-:W-:Y:S05]  /*17c20*/  @!P1 BRA `(.L_x_7862) ;  /* 0xfffffffc00ec9947 */ /* 0x004fea000383ffff */
[----:B------:R-:W-:Y:S05]  /*17c30*/  BRA `(.L_x_7859) ;  /* 0xffffff30004c7947 */ /* 0x000fea000383ffff */
.L_x_7877:
[----:B-1----:R-:W-:-:S04]  /*17c40*/  IMAD.U32 R6, RZ, RZ, UR5 ;  /* 0x00000005ff067e24 */ /* 0x002fc8000f8e00ff */
[----:B------:R1:W2:Y:S03]  /*17c50*/  SYNCS.PHASECHK.TRANS64.TRYWAIT P1, [R6+URZ+0x28850], R5 ;  /* 0x02885005060075a7 */ /* 0x0002a6000802017f */
[----:B--2---:R-:W-:Y:S05]  /*17c60*/  @!P1 NANOSLEEP.SYNCS 0x989680 ;  /* 0x009896800000995d */ /* 0x004fea0003900000 */
[----:B------:R-:W2:Y:S02]  /*17c70*/  @!P1 SYNCS.PHASECHK.TRANS64 P1, [R6+URZ+0x28850], R5 ;  /* 0x02885005060095a7 */ /* 0x000ea4000802007f */
[----:B--2---:R-:W-:Y:S05]  /*17c80*/  @!P1 BRA `(.L_x_7877) ;  /* 0xfffffffc00ec9947 */ /* 0x004fea000383ffff */
[----:B------:R-:W-:Y:S05]  /*17c90*/  BRA `(.L_x_7876) ;  /* 0xffffff5c00787947 */ /* 0x000fea000383ffff */
.L_x_7933:
        /* <DEDUP_REMOVED lines=11> */
.L_x_8000:
[----:B------:R-:W-:Y:S05]  /*17d50*/  BSYNC B0 ;  /* 0x0000000000007941 */ /* 0x000fea0003800000 */
.L_x_7999:
[----:B------:R-:W-:Y:S05]  /*17d60*/  BRA `(.L_x_8001) ;  /* 0xffffffb800647947 */ /* 0x000fea000383ffff */
.L_x_7936:
[----:B0-----:R0:W1:Y:S02]  /*17d70*/  SYNCS.PHASECHK.TRANS64.TRYWAIT P0, [R7+URZ+0x28840], R2 ;  /* 0x02884002070075a7 */ /* 0x001064000800017f */
[----:B-1----:R-:W-:Y:S05]  /*17d80*/  @!P0 NANOSLEEP.SYNCS 0x989680 ;  /* 0x009896800000895d */ /* 0x002fea0003900000 */
[----:B------:R-:W1:Y:S02]  /*17d90*/  @!P0 SYNCS.PHASECHK.TRANS64 P0, [R7+URZ+0x28840], R2 ;  /* 0x02884002070085a7 */ /* 0x000e64000800007f */
[----:B-1----:R-:W-:Y:S05]  /*17da0*/  @!P0 BRA `(.L_x_7936) ;  /* 0xfffffffc00f08947 */ /* 0x002fea000383ffff */
[----:B------:R-:W-:Y:S05]  /*17db0*/  BRA `(.L_x_8002) ;  /* 0xffffffb800b87947 */ /* 0x000fea000383ffff */
.L_x_7937:
        /* <DEDUP_REMOVED lines=8> */
.L_x_8004:
[----:B------:R-:W-:Y:S05]  /*17e40*/  BSYNC B0 ;  /* 0x0000000000007941 */ /* 0x000fea0003800000 */
.L_x_8003:
        /* <DEDUP_REMOVED lines=9> */
.L_x_8005:
[----:B------:R-:W-:Y:S02]  /*17ee0*/  IMAD.MOV.U32 R13, RZ, RZ, R0 ;  /* 0x000000ffff0d7224 */ /* 0x000fe400078e0000 */
[----:B------:R-:W-:Y:S02]  /*17ef0*/  IMAD.MOV.U32 R12, RZ, RZ, 0x1 ;  /* 0x00000001ff0c7424 */ /* 0x000fe400078e00ff */
[----:B------:R-:W-:-:S07]  /*17f00*/  IMAD.MOV.U32 R3, RZ, RZ, R14 ;  /* 0x000000ffff037224 */ /* 0x000fce00078e000e */
[----:B------:R-:W-:Y:S05]  /*17f10*/  WARPSYNC.COLLECTIVE R15, `(.L_x_8006) ;  /* 0x000000000f087348 */ /* 0x000fea0003c00000 */
[----:B------:R0:W1:Y:S02]  /*17f20*/  SHFL.IDX P6, R14, R13, R12, R11 ;  /* 0x0000000c0d0e7389 */ /* 0x00006400000c000b */
[----:B01----:R-:W-:Y:S01]  /*17f30*/  ENDCOLLECTIVE ;  /* 0x000000000000791b */ /* 0x003fe20003800000 */
.L_x_8006:
        /* <DEDUP_REMOVED lines=16> */
.L_x_8007:
[----:B------:R-:W-:Y:S02]  /*18040*/  @P1 IMAD R8, R5, 0x2, R22 ;  /* 0x0000000205081824 */ /* 0x000fe400078e0216 */
[----:B------:R-:W-:Y:S02]  /*18050*/  IMAD.MOV.U32 R13, RZ, RZ, R0 ;  /* 0x000000ffff0d7224 */ /* 0x000fe400078e0000 */
[----:B------:R-:W-:Y:S02]  /*18060*/  IMAD.MOV.U32 R12, RZ, RZ, 0x2 ;  /* 0x00000002ff0c7424 */ /* 0x000fe400078e00ff */
[----:B------:R-:W-:-:S07]  /*18070*/  IMAD.MOV.U32 R3, RZ, RZ, R14 ;  /* 0x000000ffff037224 */ /* 0x000fce00078e000e */
[----:B------:R-:W-:Y:S05]  /*18080*/  WARPSYNC.COLLECTIVE R15, `(.L_x_8008) ;  /* 0x000000000f087348 */ /* 0x000fea0003c00000 */
[----:B------:R0:W1:Y:S02]  /*18090*/  SHFL.IDX P6, R14, R13, R12, R11 ;  /* 0x0000000c0d0e7389 */ /* 0x00006400000c000b */
[----:B01----:R-:W-:Y:S01]  /*180a0*/  ENDCOLLECTIVE ;  /* 0x000000000000791b */ /* 0x003fe20003800000 */
.L_x_8008:
        /* <DEDUP_REMOVED lines=16> */
.L_x_8009:
[----:B------:R-:W-:Y:S02]  /*181b0*/  @P1 IMAD R8, R5, 0x2, R22 ;  /* 0x0000000205081824 */ /* 0x000fe400078e0216 */
[----:B------:R-:W-:Y:S02]  /*181c0*/  IMAD.MOV.U32 R13, RZ, RZ, R0 ;  /* 0x000000ffff0d7224 */ /* 0x000fe400078e0000 */
[----:B------:R-:W-:Y:S02]  /*181d0*/  IMAD.MOV.U32 R12, RZ, RZ, 0x3 ;  /* 0x00000003ff0c7424 */ /* 0x000fe400078e00ff */
[----:B------:R-:W-:-:S07]  /*181e0*/  IMAD.MOV.U32 R3, RZ, RZ, R14 ;  /* 0x000000ffff037224 */ /* 0x000fce00078e000e */
[----:B------:R-:W-:Y:S05]  /*181f0*/  WARPSYNC.COLLECTIVE R15, `(.L_x_8010) ;  /* 0x000000000f087348 */ /* 0x000fea0003c00000 */
[----:B------:R0:W1:Y:S02]  /*18200*/  SHFL.IDX P6, R14, R13, R12, R11 ;  /* 0x0000000c0d0e7389 */ /* 0x00006400000c000b */
[----:B01----:R-:W-:Y:S01]  /*18210*/  ENDCOLLECTIVE ;  /* 0x000000000000791b */ /* 0x003fe20003800000 */
.L_x_8010:
        /* <DEDUP_REMOVED lines=16> */
.L_x_8011:
[----:B------:R-:W-:Y:S02]  /*18320*/  @P1 IMAD R8, R5, 0x2, R22 ;  /* 0x0000000205081824 */ /* 0x000fe400078e0216 */
[----:B------:R-:W-:Y:S02]  /*18330*/  IMAD.MOV.U32 R13, RZ, RZ, R0 ;  /* 0x000000ffff0d7224 */ /* 0x000fe400078e0000 */
[----:B------:R-:W-:Y:S02]  /*18340*/  IMAD.MOV.U32 R12, RZ, RZ, 0x4 ;  /* 0x00000004ff0c7424 */ /* 0x000fe400078e00ff */
[----:B------:R-:W-:-:S07]  /*18350*/  IMAD.MOV.U32 R3, RZ, RZ, R14 ;  /* 0x000000ffff037224 */ /* 0x000fce00078e000e */
[----:B------:R-:W-:Y:S05]  /*18360*/  WARPSYNC.COLLECTIVE R15, `(.L_x_8012) ;  /* 0x000000000f087348 */ /* 0x000fea0003c00000 */
[----:B------:R0:W1:Y:S02]  /*18370*/  SHFL.IDX P6, R14, R13, R12, R11 ;  /* 0x0000000c0d0e7389 */ /* 0x00006400000c000b */
[----:B01----:R-:W-:Y:S01]  /*18380*/  ENDCOLLECTIVE ;  /* 0x000000000000791b */ /* 0x003fe20003800000 */
.L_x_8012:
        /* <DEDUP_REMOVED lines=16> */
.L_x_8013:
[----:B------:R-:W-:Y:S02]  /*18490*/  @P1 IMAD R8, R5, 0x2, R22 ;  /* 0x0000000205081824 */ /* 0x000fe400078e0216 */
[----:B------:R-:W-:Y:S02]  /*184a0*/  IMAD.MOV.U32 R13, RZ, RZ, R0 ;  /* 0x000000ffff0d7224 */ /* 0x000fe400078e0000 */
[----:B------:R-:W-:Y:S02]  /*184b0*/  IMAD.MOV.U32 R12, RZ, RZ, 0x5 ;  /* 0x00000005ff0c7424 */ /* 0x000fe400078e00ff */
[----:B------:R-:W-:-:S07]  /*184c0*/  IMAD.MOV.U32 R3, RZ, RZ, R14 ;  /* 0x000000ffff037224 */ /* 0x000fce00078e000e */
[----:B------:R-:W-:Y:S05]  /*184d0*/  WARPSYNC.COLLECTIVE R15, `(.L_x_8014) ;  /* 0x000000000f087348 */ /* 0x000fea0003c00000 */
[----:B------:R0:W1:Y:S02]  /*184e0*/  SHFL.IDX P6, R14, R13, R12, R11 ;  /* 0x0000000c0d0e7389 */ /* 0x00006400000c000b */
[----:B01----:R-:W-:Y:S01]  /*184f0*/  ENDCOLLECTIVE ;  /* 0x000000000000791b */ /* 0x003fe20003800000 */
.L_x_8014:
        /* <DEDUP_REMOVED lines=16> */
.L_x_8015:
[----:B------:R-:W-:Y:S02]  /*18600*/  @P1 IMAD R8, R5, 0x2, R22 ;  /* 0x0000000205081824 */ /* 0x000fe400078e0216 */
[----:B------:R-:W-:Y:S02]  /*18610*/  IMAD.MOV.U32 R13, RZ, RZ, R0 ;  /* 0x000000ffff0d7224 */ /* 0x000fe400078e0000 */
[----:B------:R-:W-:Y:S02]  /*18620*/  IMAD.MOV.U32 R12, RZ, RZ, 0x6 ;  /* 0x00000006ff0c7424 */ /* 0x000fe400078e00ff */
[----:B------:R-:W-:-:S07]  /*18630*/  IMAD.MOV.U32 R3, RZ, RZ, R14 ;  /* 0x000000ffff037224 */ /* 0x000fce00078e000e */
[----:B------:R-:W-:Y:S05]  /*18640*/  WARPSYNC.COLLECTIVE R15, `(.L_x_8016) ;  /* 0x000000000f087348 */ /* 0x000fea0003c00000 */
[----:B------:R0:W1:Y:S02]  /*18650*/  SHFL.IDX P6, R14, R13, R12, R11 ;  /* 0x0000000c0d0e7389 */ /* 0x00006400000c000b */
[----:B01----:R-:W-:Y:S01]  /*18660*/  ENDCOLLECTIVE ;  /* 0x000000000000791b */ /* 0x003fe20003800000 */
.L_x_8016:
        /* <DEDUP_REMOVED lines=16> */
.L_x_8017:
[----:B------:R-:W-:Y:S02]  /*18770*/  @P1 IMAD R8, R5, 0x2, R22 ;  /* 0x0000000205081824 */ /* 0x000fe400078e0216 */
[----:B------:R-:W-:Y:S02]  /*18780*/  IMAD.MOV.U32 R13, RZ, RZ, R0 ;  /* 0x000000ffff0d7224 */ /* 0x000fe400078e0000 */
[----:B------:R-:W-:Y:S02]  /*18790*/  IMAD.MOV.U32 R12, RZ, RZ, 0x7 ;  /* 0x00000007ff0c7424 */ /* 0x000fe400078e00ff */
[----:B------:R-:W-:-:S07]  /*187a0*/  IMAD.MOV.U32 R3, RZ, RZ, R14 ;  /* 0x000000ffff037224 */ /* 0x000fce00078e000e */
[----:B------:R-:W-:Y:S05]  /*187b0*/  WARPSYNC.COLLECTIVE R15, `(.L_x_8018) ;  /* 0x000000000f087348 */ /* 0x000fea0003c00000 */
[----:B------:R0:W1:Y:S02]  /*187c0*/  SHFL.IDX P6, R14, R13, R12, R11 ;  /* 0x0000000c0d0e7389 */ /* 0x00006400000c000b */
[----:B01----:R-:W-:Y:S01]  /*187d0*/  ENDCOLLECTIVE ;  /* 0x000000000000791b */ /* 0x003fe20003800000 */
.L_x_8018:
        /* <DEDUP_REMOVED lines=10> */
.L_x_8019:
[----:B------:R-:W-:Y:S01]  /*18880*/  @!PT LDS RZ, [RZ] ;  /* 0x00000000fffff984 */ /* 0x000fe20000000800 */
[----:B------:R-:W-:Y:S01]  /*18890*/  @!PT LDS RZ, [RZ] ;  /* 0x00000000fffff984 */ /* 0x000fe20000000800 */
[----:B------:R-:W-:Y:S01]  /*188a0*/  @!PT LDS RZ, [RZ] ;  /* 0x00000000fffff984 */ /* 0x000fe20000000800 */
[----:B------:R-:W-:Y:S04]  /*188b0*/  @P1 LDGSTS.E.BYPASS.LTC128B.128 [R8+0x1b400], desc[UR36][R2.64], !P3 ;  /* 0x1b40000002081fae */ /* 0x000fe8000d901d64 */
[----:B------:R0:W-:Y:S02]  /*188c0*/  @P1 LDGSTS.E.BYPASS.LTC128B.128 [R8+0x1f400], desc[UR36][R2.64+0x80], !P2 ;  /* 0x1f40008002081fae */ /* 0x0001e4000d101d64 */
[----:B0-----:R-:W-:Y:S01]  /*188d0*/  IMAD.MOV.U32 R2, RZ, RZ, R14 ;  /* 0x000000ffff027224 */ /* 0x001fe200078e000e */
[----:B------:R-:W-:Y:S06]  /*188e0*/  BRA `(.L_x_8020) ;  /* 0xffffffb400947947 */ /* 0x000fec000383ffff */
.L_x_7942:
        /* <DEDUP_REMOVED lines=9> */
.L_x_8021:
[C---:B------:R-:W-:Y:S01]  /*18980*/  VIADD R6, R27.reuse, 0x10 ;  /* 0x000000101b067836 */ /* 0x040fe20000000000 */
[----:B------:R-:W-:Y:S01]  /*18990*/  ISETP.GE.AND P2, PT, R27, R31, PT ;  /* 0x0000001f1b00720c */ /* 0x000fe20003f46270 */
[----:B------:R-:W-:Y:S02]  /*189a0*/  IMAD.MOV.U32 R13, RZ, RZ, R0 ;  /* 0x000000ffff0d7224 */ /* 0x000fe400078e0000 */
[----:B------:R-:W-:-:S10]  /*189b0*/  IMAD.MOV.U32 R2, RZ, RZ, R14 ;  /* 0x000000ffff027224 */ /* 0x000fd400078e000e */
[----:B------:R-:W-:Y:S05]  /*189c0*/  WARPSYNC.COLLECTIVE R15, `(.L_x_8022) ;  /* 0x000000000f087348 */ /* 0x000fea0003c00000 */
[----:B------:R0:W1:Y:S02]  /*189d0*/  SHFL.IDX P6, R14, R13, R12, R11 ;  /* 0x0000000c0d0e7389 */ /* 0x00006400000c000b */
[----:B01----:R-:W-:Y:S01]  /*189e0*/  ENDCOLLECTIVE ;  /* 0x000000000000791b */ /* 0x003fe20003800000 */
.L_x_8022:
        /* <DEDUP_REMOVED lines=8> */
.L_x_8023:
[----:B------:R-:W-:Y:S01]  /*18a70*/  @!PT LDS RZ, [RZ] ;  /* 0x00000000fffff984 */ /* 0x000fe20000000800 */
[----:B------:R-:W-:Y:S01]  /*18a80*/  @!PT LDS RZ, [RZ] ;  /* 0x00000000fffff984 */ /* 0x000fe20000000800 */
[----:B------:R-:W-:Y:S01]  /*18a90*/  @!PT LDS RZ, [RZ] ;  /* 0x00000000fffff984 */ /* 0x000fe20000000800 */
[----:B------:R-:W-:Y:S04]  /*18aa0*/  @!P2 LDGSTS.E.BYPASS.LTC128B.128 [R8+0x10400], desc[UR36][R2.64], !P0 ;  /* 0x104000000208afae */ /* 0x000fe8000c101d64 */
[----:B------:R0:W-:Y:S01]  /*18ab0*/  @!P2 LDGSTS.E.BYPASS.LTC128B.128 [R8+0x14400], desc[UR36][R2.64+0x80], !P1 ;  /* 0x144000800208afae */ /* 0x0001e2000c901d64 */
[----:B------:R-:W-:Y:S01]  /*18ac0*/  ISETP.GE.AND P2, PT, R6, R31, PT ;  /* 0x0000001f0600720c */ /* 0x000fe20003f46270 */
[----:B------:R-:W-:Y:S02]  /*18ad0*/  VIADD R6, R27, 0x20 ;  /* 0x000000201b067836 */ /* 0x000fe40000000000 */
[----:B------:R-:W-:Y:S02]  /*18ae0*/  IMAD.MOV.U32 R13, RZ, RZ, R0 ;  /* 0x000000ffff0d7224 */ /* 0x000fe400078e0000 */
[----:B0-----:R-:W-:-:S08]  /*18af0*/  IMAD.MOV.U32 R2, RZ, RZ, R14 ;  /* 0x000000ffff027224 */ /* 0x001fd000078e000e */
[----:B------:R-:W-:Y:S05]  /*18b00*/  WARPSYNC.COLLECTIVE R15, `(.L_x_8024) ;  /* 0x000000000f087348 */ /* 0x000fea0003c00000 */
[----:B------:R0:W1:Y:S02]  /*18b10*/  SHFL.IDX P6, R14, R13, R12, R11 ;  /* 0x0000000c0d0e7389 */ /* 0x00006400000c000b */
[----:B01----:R-:W-:Y:S01]  /*18b20*/  ENDCOLLECTIVE ;  /* 0x000000000000791b */ /* 0x003fe20003800000 */
.L_x_8024:
        /* <DEDUP_REMOVED lines=8> */
.L_x_8025:
[----:B------:R-:W-:-:S05]  /*18bb0*/  @!P2 IMAD.MOV.U32 R3, RZ, RZ, R5 ;  /* 0x000000ffff03a224 */ /* 0x000fca00078e0005 */
        /* <DEDUP_REMOVED lines=12> */
.L_x_8026:
        /* <DEDUP_REMOVED lines=8> */
.L_x_8027:
        /* <DEDUP_REMOVED lines=13> */
.L_x_8028:
        /* <DEDUP_REMOVED lines=8> */
.L_x_8029:
        /* <DEDUP_REMOVED lines=13> */
.L_x_8030:
        /* <DEDUP_REMOVED lines=8> */
.L_x_8031:
        /* <DEDUP_REMOVED lines=13> */
.L_x_8032:
        /* <DEDUP_REMOVED lines=8> */
.L_x_8033:
[----:B------:R-:W-:-:S05]  /*190f0*/  @!P2 IMAD.MOV.U32 R3, RZ, RZ, R5 ;  /* 0x000000ffff03a224 */ /* 0x000fca00078e0005 */
        /* <DEDUP_REMOVED lines=11> */
.L_x_8034:
        /* <DEDUP_REMOVED lines=8> */
.L_x_8035:
        /* <DEDUP_REMOVED lines=11> */
.L_x_8036:
[----:B------:R-:W-:Y:S05]  /*192e0*/  BRA `(.L_x_8037) ;  /* 0xffffffb400f47947 */ /* 0x000fea000383ffff */
.L_x_7947:
[----:B0-----:R0:W1:Y:S02]  /*192f0*/  SYNCS.PHASECHK.TRANS64.TRYWAIT P1, [R22+URZ+0x28820], R3 ;  /* 0x02882003160075a7 */ /* 0x001064000802017f */
[----:B-1----:R-:W-:Y:S05]  /*19300*/  @!P1 NANOSLEEP.SYNCS 0x989680 ;  /* 0x009896800000995d */ /* 0x002fea0003900000 */
[----:B------:R-:W1:Y:S02]  /*19310*/  @!P1 SYNCS.PHASECHK.TRANS64 P1, [R22+URZ+0x28820], R3 ;  /* 0x02882003160095a7 */ /* 0x000e64000802007f */
[----:B-1----:R-:W-:Y:S05]  /*19320*/  @!P1 BRA `(.L_x_7947) ;  /* 0xfffffffc00f09947 */ /* 0x002fea000383ffff */
[----:B------:R-:W-:Y:S05]  /*19330*/  BRA `(.L_x_8038) ;  /* 0xffffffb8006c7947 */ /* 0x000fea000383ffff */
.L_x_7952:
[----:B0-----:R0:W1:Y:S02]  /*19340*/  SYNCS.PHASECHK.TRANS64.TRYWAIT P0, [R6+URZ+0x28840], R3 ;  /* 0x02884003060075a7 */ /* 0x001064000800017f */
[----:B-1----:R-:W-:Y:S05]  /*19350*/  @!P0 NANOSLEEP.SYNCS 0x989680 ;  /* 0x009896800000895d */ /* 0x002fea0003900000 */
[----:B------:R-:W1:Y:S02]  /*19360*/  @!P0 SYNCS.PHASECHK.TRANS64 P0, [R6+URZ+0x28840], R3 ;  /* 0x02884003060085a7 */ /* 0x000e64000800007f */
[----:B-1----:R-:W-:Y:S05]  /*19370*/  @!P0 BRA `(.L_x_7952) ;  /* 0xfffffffc00f08947 */ /* 0x002fea000383ffff */
[----:B------:R-:W-:Y:S05]  /*19380*/  BRA `(.L_x_8039) ;  /* 0xffffffbc00307947 */ /* 0x000fea000383ffff */
.L_x_7953:
        /* <DEDUP_REMOVED lines=8> */
.L_x_8041:
[----:B------:R-:W-:Y:S05]  /*19410*/  BSYNC B1 ;  /* 0x0000000000017941 */ /* 0x000fea0003800000 */
.L_x_8040:
        /* <DEDUP_REMOVED lines=9> */
.L_x_8042:
[----:B------:R-:W-:Y:S02]  /*194b0*/  IMAD R8, R8, 0x2, R22 ;  /* 0x0000000208087824 */ /* 0x000fe400078e0216 */
[----:B------:R-:W-:Y:S02]  /*194c0*/  IMAD.MOV.U32 R13, RZ, RZ, R9 ;  /* 0x000000ffff0d7224 */ /* 0x000fe400078e0009 */
[----:B------:R-:W-:Y:S02]  /*194d0*/  IMAD.MOV.U32 R12, RZ, RZ, 0x1 ;  /* 0x00000001ff0c7424 */ /* 0x000fe400078e00ff */
[----:B------:R-:W-:-:S07]  /*194e0*/  IMAD.MOV.U32 R2, RZ, RZ, R14 ;  /* 0x000000ffff027224 */ /* 0x000fce00078e000e */
[----:B------:R-:W-:Y:S05]  /*194f0*/  WARPSYNC.COLLECTIVE R15, `(.L_x_8043) ;  /* 0x000000000f087348 */ /* 0x000fea0003c00000 */
[----:B------:R0:W1:Y:S02]  /*19500*/  SHFL.IDX P6, R14, R13, R12, R11 ;  /* 0x0000000c0d0e7389 */ /* 0x00006400000c000b */
[----:B01----:R-:W-:Y:S01]  /*19510*/  ENDCOLLECTIVE ;  /* 0x000000000000791b */ /* 0x003fe20003800000 */
.L_x_8043:
        /* <DEDUP_REMOVED lines=12> */
.L_x_8044:
[----:B------:R-:W-:Y:S02]  /*195e0*/  IMAD.MOV.U32 R13, RZ, RZ, R9 ;  /* 0x000000ffff0d7224 */ /* 0x000fe400078e0009 */
[----:B------:R-:W-:Y:S02]  /*195f0*/  IMAD.MOV.U32 R12, RZ, RZ, 0x2 ;  /* 0x00000002ff0c7424 */ /* 0x000fe400078e00ff */
[----:B------:R-:W-:-:S07]  /*19600*/  IMAD.MOV.U32 R2, RZ, RZ, R14 ;  /* 0x000000ffff027224 */ /* 0x000fce00078e000e */
[----:B------:R-:W-:Y:S05]  /*19610*/  WARPSYNC.COLLECTIVE R15, `(.L_x_8045) ;  /* 0x000000000f087348 */ /* 0x000fea0003c00000 */
[----:B------:R0:W1:Y:S02]  /*19620*/  SHFL.IDX P6, R14, R13, R12, R11 ;  /* 0x0000000c0d0e7389 */ /* 0x00006400000c000b */
[----:B01----:R-:W-:Y:S01]  /*19630*/  ENDCOLLECTIVE ;  /* 0x000000000000791b */ /* 0x003fe20003800000 */
.L_x_8045:
        /* <DEDUP_REMOVED lines=12> */
.L_x_8046:
[----:B------:R-:W-:Y:S02]  /*19700*/  IMAD.MOV.U32 R13, RZ, RZ, R9 ;  /* 0x000000ffff0d7224 */ /* 0x000fe400078e0009 */
[----:B------:R-:W-:Y:S02]  /*19710*/  IMAD.MOV.U32 R12, RZ, RZ, 0x3 ;  /* 0x00000003ff0c7424 */ /* 0x000fe400078e00ff */
[----:B------:R-:W-:-:S07]  /*19720*/  IMAD.MOV.U32 R2, RZ, RZ, R14 ;  /* 0x000000ffff027224 */ /* 0x000fce00078e000e */
[----:B------:R-:W-:Y:S05]  /*19730*/  WARPSYNC.COLLECTIVE R15, `(.L_x_8047) ;  /* 0x000000000f087348 */ /* 0x000fea0003c00000 */
[----:B------:R0:W1:Y:S02]  /*19740*/  SHFL.IDX P6, R14, R13, R12, R11 ;  /* 0x0000000c0d0e7389 */ /* 0x00006400000c000b */
[----:B01----:R-:W-:Y:S01]  /*19750*/  ENDCOLLECTIVE ;  /* 0x000000000000791b */ /* 0x003fe20003800000 */
.L_x_8047:
        /* <DEDUP_REMOVED lines=12> */
.L_x_8048:
[----:B------:R-:W-:Y:S02]  /*19820*/  IMAD.MOV.U32 R13, RZ, RZ, R9 ;  /* 0x000000ffff0d7224 */ /* 0x000fe400078e0009 */
[----:B------:R-:W-:Y:S02]  /*19830*/  IMAD.MOV.U32 R12, RZ, RZ, 0x4 ;  /* 0x00000004ff0c7424 */ /* 0x000fe400078e00ff */
[----:B------:R-:W-:-:S07]  /*19840*/  IMAD.MOV.U32 R2, RZ, RZ, R14 ;  /* 0x000000ffff027224 */ /* 0x000fce00078e000e */
[----:B------:R-:W-:Y:S05]  /*19850*/  WARPSYNC.COLLECTIVE R15, `(.L_x_8049) ;  /* 0x000000000f087348 */ /* 0x000fea0003c00000 */
[----:B------:R0:W1:Y:S02]  /*19860*/  SHFL.IDX P6, R14, R13, R12, R11 ;  /* 0x0000000c0d0e7389 */ /* 0x00006400000c000b */
[----:B01----:R-:W-:Y:S01]  /*19870*/  ENDCOLLECTIVE ;  /* 0x000000000000791b */ /* 0x003fe20003800000 */
.L_x_8049:
        /* <DEDUP_REMOVED lines=12> */
.L_x_8050:
[----:B------:R-:W-:Y:S02]  /*19940*/  IMAD.MOV.U32 R13, RZ, RZ, R9 ;  /* 0x000000ffff0d7224 */ /* 0x000fe400078e0009 */
[----:B------:R-:W-:Y:S02]  /*19950*/  IMAD.MOV.U32 R12, RZ, RZ, 0x5 ;  /* 0x00000005ff0c7424 */ /* 0x000fe400078e00ff */
[----:B------:R-:W-:-:S07]  /*19960*/  IMAD.MOV.U32 R2, RZ, RZ, R14 ;  /* 0x000000ffff027224 */ /* 0x000fce00078e000e */
[----:B------:R-:W-:Y:S05]  /*19970*/  WARPSYNC.COLLECTIVE R15, `(.L_x_8051) ;  /* 0x000000000f087348 */ /* 0x000fea0003c00000 */
[----:B------:R0:W1:Y:S02]  /*19980*/  SHFL.IDX P6, R14, R13, R12, R11 ;  /* 0x0000000c0d0e7389 */ /* 0x00006400000c000b */
[----:B01----:R-:W-:Y:S01]  /*19990*/  ENDCOLLECTIVE ;  /* 0x000000000000791b */ /* 0x003fe20003800000 */
.L_x_8051:
        /* <DEDUP_REMOVED lines=12> */
.L_x_8052:
[----:B------:R-:W-:Y:S02]  /*19a60*/  IMAD.MOV.U32 R13, RZ, RZ, R9 ;  /* 0x000000ffff0d7224 */ /* 0x000fe400078e0009 */
[----:B------:R-:W-:Y:S02]  /*19a70*/  IMAD.MOV.U32 R12, RZ, RZ, 0x6 ;  /* 0x00000006ff0c7424 */ /* 0x000fe400078e00ff */
[----:B------:R-:W-:-:S07]  /*19a80*/  IMAD.MOV.U32 R2, RZ, RZ, R14 ;  /* 0x000000ffff027224 */ /* 0x000fce00078e000e */
[----:B------:R-:W-:Y:S05]  /*19a90*/  WARPSYNC.COLLECTIVE R15, `(.L_x_8053) ;  /* 0x000000000f087348 */ /* 0x000fea0003c00000 */
[----:B------:R0:W1:Y:S02]  /*19aa0*/  SHFL.IDX P6, R14, R13, R12, R11 ;  /* 0x0000000c0d0e7389 */ /* 0x00006400000c000b */
[----:B01----:R-:W-:Y:S01]  /*19ab0*/  ENDCOLLECTIVE ;  /* 0x000000000000791b */ /* 0x003fe20003800000 */
.L_x_8053:
        /* <DEDUP_REMOVED lines=12> */
.L_x_8054:
[----:B------:R-:W-:Y:S02]  /*19b80*/  IMAD.MOV.U32 R13, RZ, RZ, R9 ;  /* 0x000000ffff0d7224 */ /* 0x000fe400078e0009 */
[----:B------:R-:W-:Y:S02]  /*19b90*/  IMAD.MOV.U32 R12, RZ, RZ, 0x7 ;  /* 0x00000007ff0c7424 */ /* 0x000fe400078e00ff */
[----:B------:R-:W-:-:S07]  /*19ba0*/  IMAD.MOV.U32 R2, RZ, RZ, R14 ;  /* 0x000000ffff027224 */ /* 0x000fce00078e000e */
[----:B------:R-:W-:Y:S05]  /*19bb0*/  WARPSYNC.COLLECTIVE R15, `(.L_x_8055) ;  /* 0x000000000f087348 */ /* 0x000fea0003c00000 */
[----:B------:R0:W1:Y:S02]  /*19bc0*/  SHFL.IDX P6, R14, R13, R12, R11 ;  /* 0x0000000c0d0e7389 */ /* 0x00006400000c000b */
[----:B01----:R-:W-:Y:S01]  /*19bd0*/  ENDCOLLECTIVE ;  /* 0x000000000000791b */ /* 0x003fe20003800000 */
.L_x_8055:
        /* <DEDUP_REMOVED lines=12> */
.L_x_8056:
[----:B------:R-:W-:Y:S01]  /*19ca0*/  IMAD.MOV.U32 R2, RZ, RZ, R14 ;  /* 0x000000ffff027224 */ /* 0x000fe200078e000e */
[----:B------:R-:W-:Y:S06]  /*19cb0*/  BRA `(.L_x_8057) ;  /* 0xffffffb400fc7947 */ /* 0x000fec000383ffff */
.L_x_7958:
[----:B-1----:R1:W3:Y:S02]  /*19cc0*/  SYNCS.PHASECHK.TRANS64.TRYWAIT P0, [R6+URZ+0x28860], R2 ;  /* 0x02886002060075a7 */ /* 0x0022e4000800017f */
[----:B---3--:R-:W-:Y:S05]  /*19cd0*/  @!P0 NANOSLEEP.SYNCS 0x989680 ;  /* 0x009896800000895d */ /* 0x008fea0003900000 */
[----:B------:R-:W3:Y:S02]  /*19ce0*/  @!P0 SYNCS.PHASECHK.TRANS64 P0, [R6+URZ+0x28860], R2 ;  /* 0x02886002060085a7 */ /* 0x000ee4000800007f */
[----:B---3--:R-:W-:Y:S05]  /*19cf0*/  @!P0 BRA `(.L_x_7958) ;  /* 0xfffffffc00f08947 */ /* 0x008fea000383ffff */
[----:B------:R-:W-:Y:S05]  /*19d00*/  BRA `(.L_x_8058) ;  /* 0xffffffb800587947 */ /* 0x000fea000383ffff */
.L_x_7959:
        /* <DEDUP_REMOVED lines=8> */
.L_x_8060:
[----:B------:R-:W-:Y:S05]  /*19d90*/  BSYNC B1 ;  /* 0x0000000000017941 */ /* 0x000fea0003800000 */
.L_x_8059:
        /* <DEDUP_REMOVED lines=9> */
.L_x_8061:
[----:B------:R-:W-:Y:S02]  /*19e30*/  IMAD.MOV.U32 R13, RZ, RZ, R18 ;  /* 0x000000ffff0d7224 */ /* 0x000fe400078e0012 */
[----:B------:R-:W-:Y:S02]  /*19e40*/  IMAD.MOV.U32 R12, RZ, RZ, 0x1 ;  /* 0x00000001ff0c7424 */ /* 0x000fe400078e00ff */
[----:B------:R-:W-:-:S07]  /*19e50*/  IMAD.MOV.U32 R2, RZ, RZ, R14 ;  /* 0x000000ffff027224 */ /* 0x000fce00078e000e */
[----:B------:R-:W-:Y:S05]  /*19e60*/  WARPSYNC.COLLECTIVE R15, `(.L_x_8062) ;  /* 0x000000000f087348 */ /* 0x000fea0003c00000 */
[----:B------:R0:W1:Y:S02]  /*19e70*/  SHFL.IDX P6, R14, R13, R12, R11 ;  /* 0x0000000c0d0e7389 */ /* 0x00006400000c000b */
[----:B01----:R-:W-:Y:S01]  /*19e80*/  ENDCOLLECTIVE ;  /* 0x000000000000791b */ /* 0x003fe20003800000 */
.L_x_8062:
        /* <DEDUP_REMOVED lines=14> */
.L_x_8063:
[----:B------:R-:W-:Y:S02]  /*19f70*/  IMAD.MOV.U32 R13, RZ, RZ, R18 ;  /* 0x000000ffff0d7224 */ /* 0x000fe400078e0012 */
[----:B------:R-:W-:Y:S02]  /*19f80*/  IMAD.MOV.U32 R12, RZ, RZ, 0x2 ;  /* 0x00000002ff0c7424 */ /* 0x000fe400078e00ff */
[----:B------:R-:W-:-:S07]  /*19f90*/  IMAD.MOV.U32 R2, RZ, RZ, R14 ;  /* 0x000000ffff027224 */ /* 0x000fce00078e000e */
[----:B------:R-:W-:Y:S05]  /*19fa0*/  WARPSYNC.COLLECTIVE R15, `(.L_x_8064) ;  /* 0x000000000f087348 */ /* 0x000fea0003c00000 */
[----:B------:R0:W1:Y:S02]  /*19fb0*/  SHFL.IDX P6, R14, R13, R12, R11 ;  /* 0x0000000c0d0e7389 */ /* 0x00006400000c000b */
[----:B01----:R-:W-:Y:S01]  /*19fc0*/  ENDCOLLECTIVE ;  /* 0x000000000000791b */ /* 0x003fe20003800000 */
.L_x_8064:
        /* <DEDUP_REMOVED lines=14> */
.L_x_8065:
[----:B------:R-:W-:Y:S02]  /*1a0b0*/  IMAD.MOV.U32 R13, RZ, RZ, R18 ;  /* 0x000000ffff0d7224 */ /* 0x000fe400078e0012 */
[----:B------:R-:W-:Y:S02]  /*1a0c0*/  IMAD.MOV.U32 R12, RZ, RZ, 0x3 ;  /* 0x00000003ff0c7424 */ /* 0x000fe400078e00ff */
[----:B------:R-:W-:-:S07]  /*1a0d0*/  IMAD.MOV.U32 R2, RZ, RZ, R14 ;  /* 0x000000ffff027224 */ /* 0x000fce00078e000e */
[----:B------:R-:W-:Y:S05]  /*1a0e0*/  WARPSYNC.COLLECTIVE R15, `(.L_x_8066) ;  /* 0x000000000f087348 */ /* 0x000fea0003c00000 */
[----:B------:R0:W1:Y:S02]  /*1a0f0*/  SHFL.IDX P6, R14, R13, R12, R11 ;  /* 0x0000000c0d0e7389 */ /* 0x00006400000c000b */
[----:B01----:R-:W-:Y:S01]  /*1a100*/  ENDCOLLECTIVE ;  /* 0x000000000000791b */ /* 0x003fe20003800000 */
.L_x_8066:
        /* <DEDUP_REMOVED lines=14> */
.L_x_8067:
[----:B------:R-:W-:Y:S02]  /*1a1f0*/  IMAD.MOV.U32 R13, RZ, RZ, R18 ;  /* 0x000000ffff0d7224 */ /* 0x000fe400078e0012 */
[----:B------:R-:W-:Y:S02]  /*1a200*/  IMAD.MOV.U32 R12, RZ, RZ, 0x4 ;  /* 0x00000004ff0c7424 */ /* 0x000fe400078e00ff */
[----:B------:R-:W-:-:S07]  /*1a210*/  IMAD.MOV.U32 R2, RZ, RZ, R14 ;  /* 0x000000ffff027224 */ /* 0x000fce00078e000e */
[----:B------:R-:W-:Y:S05]  /*1a220*/  WARPSYNC.COLLECTIVE R15, `(.L_x_8068) ;  /* 0x000000000f087348 */ /* 0x000fea0003c00000 */
[----:B------:R0:W1:Y:S02]  /*1a230*/  SHFL.IDX P6, R14, R13, R12, R11 ;  /* 0x0000000c0d0e7389 */ /* 0x00006400000c000b */
[----:B01----:R-:W-:Y:S01]  /*1a240*/  ENDCOLLECTIVE ;  /* 0x000000000000791b */ /* 0x003fe20003800000 */
.L_x_8068:
        /* <DEDUP_REMOVED lines=14> */
.L_x_8069:
[----:B------:R-:W-:Y:S02]  /*1a330*/  IMAD.MOV.U32 R13, RZ, RZ, R18 ;  /* 0x000000ffff0d7224 */ /* 0x000fe400078e0012 */
[----:B------:R-:W-:Y:S02]  /*1a340*/  IMAD.MOV.U32 R12, RZ, RZ, 0x5 ;  /* 0x00000005ff0c7424 */ /* 0x000fe400078e00ff */
[----:B------:R-:W-:-:S07]  /*1a350*/  IMAD.MOV.U32 R2, RZ, RZ, R14 ;  /* 0x000000ffff027224 */ /* 0x000fce00078e000e */
[----:B------:R-:W-:Y:S05]  /*1a360*/  WARPSYNC.COLLECTIVE R15, `(.L_x_8070) ;  /* 0x000000000f087348 */ /* 0x000fea0003c00000 */
[----:B------:R0:W1:Y:S02]  /*1a370*/  SHFL.IDX P6, R14, R13, R12, R11 ;  /* 0x0000000c0d0e7389 */ /* 0x00006400000c000b */
[----:B01----:R-:W-:Y:S01]  /*1a380*/  ENDCOLLECTIVE ;  /* 0x000000000000791b */ /* 0x003fe20003800000 */
.L_x_8070:
        /* <DEDUP_REMOVED lines=14> */
.L_x_8071:
[----:B------:R-:W-:Y:S02]  /*1a470*/  IMAD.MOV.U32 R13, RZ, RZ, R18 ;  /* 0x000000ffff0d7224 */ /* 0x000fe400078e0012 */
[----:B------:R-:W-:Y:S02]  /*1a480*/  IMAD.MOV.U32 R12, RZ, RZ, 0x6 ;  /* 0x00000006ff0c7424 */ /* 0x000fe400078e00ff */
[----:B------:R-:W-:-:S07]  /*1a490*/  IMAD.MOV.U32 R2, RZ, RZ, R14 ;  /* 0x000000ffff027224 */ /* 0x000fce00078e000e */
[----:B------:R-:W-:Y:S05]  /*1a4a0*/  WARPSYNC.COLLECTIVE R15, `(.L_x_8072) ;  /* 0x000000000f087348 */ /* 0x000fea0003c00000 */
[----:B------:R0:W1:Y:S02]  /*1a4b0*/  SHFL.IDX P6, R14, R13, R12, R11 ;  /* 0x0000000c0d0e7389 */ /* 0x00006400000c000b */
[----:B01----:R-:W-:Y:S01]  /*1a4c0*/  ENDCOLLECTIVE ;  /* 0x000000000000791b */ /* 0x003fe20003800000 */
.L_x_8072:
        /* <DEDUP_REMOVED lines=14> */
.L_x_8073:
[----:B------:R-:W-:Y:S02]  /*1a5b0*/  IMAD.MOV.U32 R13, RZ, RZ, R18 ;  /* 0x000000ffff0d7224 */ /* 0x000fe400078e0012 */
[----:B------:R-:W-:Y:S02]  /*1a5c0*/  IMAD.MOV.U32 R12, RZ, RZ, 0x7 ;  /* 0x00000007ff0c7424 */ /* 0x000fe400078e00ff */
[----:B------:R-:W-:-:S07]  /*1a5d0*/  IMAD.MOV.U32 R2, RZ, RZ, R14 ;  /* 0x000000ffff027224 */ /* 0x000fce00078e000e */
[----:B------:R-:W-:Y:S05]  /*1a5e0*/  WARPSYNC.COLLECTIVE R15, `(.L_x_8074) ;  /* 0x000000000f087348 */ /* 0x000fea0003c00000 */
[----:B------:R0:W1:Y:S02]  /*1a5f0*/  SHFL.IDX P6, R14, R13, R12, R11 ;  /* 0x0000000c0d0e7389 */ /* 0x00006400000c000b */
[----:B01----:R-:W-:Y:S01]  /*1a600*/  ENDCOLLECTIVE ;  /* 0x000000000000791b */ /* 0x003fe20003800000 */
.L_x_8074:
        /* <DEDUP_REMOVED lines=13> */
.L_x_8075:
[----:B------:R-:W-:Y:S01]  /*1a6e0*/  @!PT LDS RZ, [RZ] ;  /* 0x00000000fffff984 */ /* 0x000fe20000000800 */
[----:B------:R-:W-:Y:S01]  /*1a6f0*/  @!PT LDS RZ, [RZ] ;  /* 0x00000000fffff984 */ /* 0x000fe20000000800 */
[----:B------:R-:W-:Y:S01]  /*1a700*/  @!PT LDS RZ, [RZ] ;  /* 0x00000000fffff984 */ /* 0x000fe20000000800 */
[----:B------:R0:W-:Y:S01]  /*1a710*/  LDGSTS.E.BYPASS.LTC128B.128 [R7+0x7400], desc[UR36][R2.64+0x80], !P0 ;  /* 0x0740008002077fae */ /* 0x0001e2000c101d64 */
[----:B------:R-:W-:Y:S05]  /*1a720*/  BRA `(.L_x_8076) ;  /* 0xffffffb000dc7947 */ /* 0x000fea000383ffff */
.L_x_7967:
[----:B0-----:R0:W1:Y:S02]  /*1a730*/  SYNCS.PHASECHK.TRANS64.TRYWAIT P0, [R0+URZ+0x28860], R3 ;  /* 0x02886003000075a7 */ /* 0x001064000800017f */
[----:B-1----:R-:W-:Y:S05]  /*1a740*/  @!P0 NANOSLEEP.SYNCS 0x989680 ;  /* 0x009896800000895d */ /* 0x002fea0003900000 */
[----:B------:R-:W1:Y:S02]  /*1a750*/  @!P0 SYNCS.PHASECHK.TRANS64 P0, [R0+URZ+0x28860], R3 ;  /* 0x02886003000085a7 */ /* 0x000e64000800007f */
[----:B-1----:R-:W-:Y:S05]  /*1a760*/  @!P0 BRA `(.L_x_7967) ;  /* 0xfffffffc00f08947 */ /* 0x002fea000383ffff */
[----:B------:R-:W-:Y:S05]  /*1a770*/  BRA `(.L_x_8077) ;  /* 0xffffffb400e87947 */ /* 0x000fea000383ffff */
.L_x_7968:
        /* <DEDUP_REMOVED lines=8> */
.L_x_8079:
[----:B------:R-:W-:Y:S05]  /*1a800*/  BSYNC B0 ;  /* 0x0000000000007941 */ /* 0x000fea0003800000 */
.L_x_8078:
        /* <DEDUP_REMOVED lines=9> */
.L_x_8080:
        /* <DEDUP_REMOVED lines=12> */
.L_x_8081:
        /* <DEDUP_REMOVED lines=13> */
.L_x_8082:
[----:B------:R-:W-:Y:S02]  /*1aa30*/  IMAD.MOV.U32 R13, RZ, RZ, R18 ;  /* 0x000000ffff0d7224 */ /* 0x000fe400078e0012 */
[----:B------:R-:W-:Y:S02]  /*1aa40*/  IMAD.MOV.U32 R12, RZ, RZ, 0x2 ;  /* 0x00000002ff0c7424 */ /* 0x000fe400078e00ff */
[----:B------:R-:W-:-:S07]  /*1aa50*/  IMAD.MOV.U32 R10, RZ, RZ, R14 ;  /* 0x000000ffff0a7224 */ /* 0x000fce00078e000e */
[----:B------:R-:W-:Y:S05]  /*1aa60*/  WARPSYNC.COLLECTIVE R15, `(.L_x_8083) ;  /* 0x000000000f087348 */ /* 0x000fea0003c00000 */
[----:B------:R0:W1:Y:S02]  /*1aa70*/  SHFL.IDX P6, R14, R13, R12, R11 ;  /* 0x0000000c0d0e7389 */ /* 0x00006400000c000b */
[----:B01----:R-:W-:Y:S01]  /*1aa80*/  ENDCOLLECTIVE ;  /* 0x000000000000791b */ /* 0x003fe20003800000 */
.L_x_8083:
        /* <DEDUP_REMOVED lines=14> */
.L_x_8084:
[----:B------:R-:W-:Y:S02]  /*1ab70*/  IMAD.MOV.U32 R13, RZ, RZ, R18 ;  /* 0x000000ffff0d7224 */ /* 0x000fe400078e0012 */
[----:B------:R-:W-:Y:S01]  /*1ab80*/  IMAD.MOV.U32 R12, RZ, RZ, 0x3 ;  /* 0x00000003ff0c7424 */ /* 0x000fe200078e00ff */
[----:B------:R-:W-:-:S13]  /*1ab90*/  IADD3 R2, P2, R14, R5, RZ ;  /* 0x000000050e027210 */ /* 0x000fda0007f5e0ff */
[----:B------:R-:W-:Y:S05]  /*1aba0*/  WARPSYNC.COLLECTIVE R15, `(.L_x_8085) ;  /* 0x000000000f087348 */ /* 0x000fea0003c00000 */
[----:B------:R0:W1:Y:S02]  /*1abb0*/  SHFL.IDX P6, R14, R13, R12, R11 ;  /* 0x0000000c0d0e7389 */ /* 0x00006400000c000b */
[----:B01----:R-:W-:Y:S01]  /*1abc0*/  ENDCOLLECTIVE ;  /* 0x000000000000791b */ /* 0x003fe20003800000 */
.L_x_8085:
        /* <DEDUP_REMOVED lines=13> */
.L_x_8086:
[----:B------:R-:W-:Y:S02]  /*1aca0*/  IMAD.MOV.U32 R13, RZ, RZ, R18 ;  /* 0x000000ffff0d7224 */ /* 0x000fe400078e0012 */
[----:B------:R-:W-:Y:S01]  /*1acb0*/  IMAD.MOV.U32 R12, RZ, RZ, 0x4 ;  /* 0x00000004ff0c7424 */ /* 0x000fe200078e00ff */
[----:B------:R-:W-:-:S13]  /*1acc0*/  IADD3 R2, P2, R14, R5, RZ ;  /* 0x000000050e027210 */ /* 0x000fda0007f5e0ff */
[----:B------:R-:W-:Y:S05]  /*1acd0*/  WARPSYNC.COLLECTIVE R15, `(.L_x_8087) ;  /* 0x000000000f087348 */ /* 0x000fea0003c00000 */
[----:B------:R0:W1:Y:S02]  /*1ace0*/  SHFL.IDX P6, R14, R13, R12, R11 ;  /* 0x0000000c0d0e7389 */ /* 0x00006400000c000b */
[----:B01----:R-:W-:Y:S01]  /*1acf0*/  ENDCOLLECTIVE ;  /* 0x000000000000791b */ /* 0x003fe20003800000 */
.L_x_8087:
        /* <DEDUP_REMOVED lines=13> */
.L_x_8088:
[----:B------:R-:W-:Y:S02]  /*1add0*/  IMAD.MOV.U32 R13, RZ, RZ, R18 ;  /* 0x000000ffff0d7224 */ /* 0x000fe400078e0012 */
[----:B------:R-:W-:Y:S02]  /*1ade0*/  IMAD.MOV.U32 R12, RZ, RZ, 0x5 ;  /* 0x00000005ff0c7424 */ /* 0x000fe400078e00ff */
[----:B------:R-:W-:-:S07]  /*1adf0*/  IMAD.MOV.U32 R10, RZ, RZ, R14 ;  /* 0x000000ffff0a7224 */ /* 0x000fce00078e000e */
[----:B------:R-:W-:Y:S05]  /*1ae00*/  WARPSYNC.COLLECTIVE R15, `(.L_x_8089) ;  /* 0x000000000f087348 */ /* 0x000fea0003c00000 */
[----:B------:R0:W1:Y:S02]  /*1ae10*/  SHFL.IDX P6, R14, R13, R12, R11 ;  /* 0x0000000c0d0e7389 */ /* 0x00006400000c000b */
[----:B01----:R-:W-:Y:S01]  /*1ae20*/  ENDCOLLECTIVE ;  /* 0x000000000000791b */ /* 0x003fe20003800000 */
.L_x_8089:
        /* <DEDUP_REMOVED lines=14> */
.L_x_8090:
[----:B------:R-:W-:Y:S02]  /*1af10*/  IMAD.MOV.U32 R13, RZ, RZ, R18 ;  /* 0x000000ffff0d7224 */ /* 0x000fe400078e0012 */
[----:B------:R-:W-:Y:S01]  /*1af20*/  IMAD.MOV.U32 R12, RZ, RZ, 0x6 ;  /* 0x00000006ff0c7424 */ /* 0x000fe200078e00ff */
[----:B------:R-:W-:-:S13]  /*1af30*/  IADD3 R2, P2, R14, R5, RZ ;  /* 0x000000050e027210 */ /* 0x000fda0007f5e0ff */
[----:B------:R-:W-:Y:S05]  /*1af40*/  WARPSYNC.COLLECTIVE R15, `(.L_x_8091) ;  /* 0x000000000f087348 */ /* 0x000fea0003c00000 */
[----:B------:R0:W1:Y:S02]  /*1af50*/  SHFL.IDX P6, R14, R13, R12, R11 ;  /* 0x0000000c0d0e7389 */ /* 0x00006400000c000b */
[----:B01----:R-:W-:Y:S01]  /*1af60*/  ENDCOLLECTIVE ;  /* 0x000000000000791b */ /* 0x003fe20003800000 */
.L_x_8091:
        /* <DEDUP_REMOVED lines=13> */
.L_x_8092:
[----:B------:R-:W-:Y:S02]  /*1b040*/  IMAD.MOV.U32 R13, RZ, RZ, R18 ;  /* 0x000000ffff0d7224 */ /* 0x000fe400078e0012 */
[----:B------:R-:W-:Y:S02]  /*1b050*/  IMAD.MOV.U32 R12, RZ, RZ, 0x7 ;  /* 0x00000007ff0c7424 */ /* 0x000fe400078e00ff */
[----:B------:R-:W-:-:S07]  /*1b060*/  IMAD.MOV.U32 R10, RZ, RZ, R14 ;  /* 0x000000ffff0a7224 */ /* 0x000fce00078e000e */
[----:B------:R-:W-:Y:S05]  /*1b070*/  WARPSYNC.COLLECTIVE R15, `(.L_x_8093) ;  /* 0x000000000f087348 */ /* 0x000fea0003c00000 */
[----:B------:R0:W1:Y:S02]  /*1b080*/  SHFL.IDX P6, R14, R13, R12, R11 ;  /* 0x0000000c0d0e7389 */ /* 0x00006400000c000b */
[----:B01----:R-:W-:Y:S01]  /*1b090*/  ENDCOLLECTIVE ;  /* 0x000000000000791b */ /* 0x003fe20003800000 */
.L_x_8093:
        /* <DEDUP_REMOVED lines=12> */
.L_x_8094:
[----:B------:R-:W-:Y:S05]  /*1b160*/  BRA `(.L_x_8095) ;  /* 0xffffffb000887947 */ /* 0x000fea000383ffff */
.L_x_7973:
        /* <DEDUP_REMOVED lines=8> */
.L_x_8097:
[----:B------:R-:W-:Y:S05]  /*1b1f0*/  BSYNC B0 ;  /* 0x0000000000007941 */ /* 0x000fea0003800000 */
.L_x_8096:
        /* <DEDUP_REMOVED lines=9> */
.L_x_8098:
        /* <DEDUP_REMOVED lines=23> */
.L_x_8099:
[----:B------:R-:W-:Y:S01]  /*1b400*/  IMAD.MOV.U32 R12, RZ, RZ, 0x2 ;  /* 0x00000002ff0c7424 */ /* 0x000fe200078e00ff */
[----:B------:R-:W-:-:S05]  /*1b410*/  SEL R6, R14, RZ, P1 ;  /* 0x000000ff0e067207 */ /* 0x000fca0000800000 */
[----:B------:R-:W-:-:S04]  /*1b420*/  IMAD.IADD R6, R13, 0x1, R6 ;  /* 0x000000010d067824 */ /* 0x000fc800078e0206 */
[----:B------:R-:W-:-:S07]  /*1b430*/  IMAD.MOV.U32 R13, RZ, RZ, R6 ;  /* 0x000000ffff0d7224 */ /* 0x000fce00078e0006 */
[----:B------:R-:W-:Y:S05]  /*1b440*/  WARPSYNC.COLLECTIVE R15, `(.L_x_8100) ;  /* 0x000000000f087348 */ /* 0x000fea0003c00000 */
[----:B------:R0:W1:Y:S02]  /*1b450*/  SHFL.UP P6, R14, R13, R12, R11 ;  /* 0x0400000c0d0e7389 */ /* 0x00006400000c000b */
[----:B01----:R-:W-:Y:S01]  /*1b460*/  ENDCOLLECTIVE ;  /* 0x000000000000791b */ /* 0x003fe20003800000 */
.L_x_8100:
        /* <DEDUP_REMOVED lines=8> */
.L_x_8101:
[----:B------:R-:W-:Y:S01]  /*1b4f0*/  IMAD.MOV.U32 R12, RZ, RZ, 0x8 ;  /* 0x00000008ff0c7424 */ /* 0x000fe200078e00ff */
[----:B------:R-:W-:-:S05]  /*1b500*/  SEL R3, R14, RZ, P3 ;  /* 0x000000ff0e037207 */ /* 0x000fca0001800000 */
[----:B------:R-:W-:-:S04]  /*1b510*/  IMAD.IADD R3, R2, 0x1, R3 ;  /* 0x0000000102037824 */ /* 0x000fc800078e0203 */
[----:B------:R-:W-:-:S07]  /*1b520*/  IMAD.MOV.U32 R13, RZ, RZ, R3 ;  /* 0x000000ffff0d7224 */ /* 0x000fce00078e0003 */
[----:B------:R-:W-:Y:S05]  /*1b530*/  WARPSYNC.COLLECTIVE R15, `(.L_x_8102) ;  /* 0x000000000f087348 */ /* 0x000fea0003c00000 */
[----:B------:R0:W1:Y:S02]  /*1b540*/  SHFL.UP P6, R14, R13, R12, R11 ;  /* 0x0400000c0d0e7389 */ /* 0x00006400000c000b */
[----:B01----:R-:W-:Y:S01]  /*1b550*/  ENDCOLLECTIVE ;  /* 0x000000000000791b */ /* 0x003fe20003800000 */
.L_x_8102:
[----:B------:R-:W-:Y:S01]  /*1b560*/  IMAD.MOV.U32 R12, RZ, RZ, 0x10 ;  /* 0x00000010ff0c7424 */ /* 0x000fe200078e00ff */
[----:B------:R-:W-:-:S05]  /*1b570*/  SEL R4, R14, RZ, P4 ;  /* 0x000000ff0e047207 */ /* 0x000fca0002000000 */
[----:B------:R-:W-:-:S04]  /*1b580*/  IMAD.IADD R4, R3, 0x1, R4 ;  /* 0x0000000103047824 */ /* 0x000fc800078e0204 */
[----:B------:R-:W-:-:S07]  /*1b590*/  IMAD.MOV.U32 R13, RZ, RZ, R4 ;  /* 0x000000ffff0d7224 */ /* 0x000fce00078e0004 */
[----:B------:R-:W-:Y:S05]  /*1b5a0*/  WARPSYNC.COLLECTIVE R15, `(.L_x_8103) ;  /* 0x000000000f087348 */ /* 0x000fea0003c00000 */
[----:B------:R0:W1:Y:S02]  /*1b5b0*/  SHFL.UP P6, R14, R13, R12, R11 ;  /* 0x0400000c0d0e7389 */ /* 0x00006400000c000b */
[----:B01----:R-:W-:Y:S01]  /*1b5c0*/  ENDCOLLECTIVE ;  /* 0x000000000000791b */ /* 0x003fe20003800000 */
.L_x_8103:
        /* <DEDUP_REMOVED lines=8> */
.L_x_8104:
[----:B------:R-:W-:Y:S05]  /*1b650*/  BRA `(.L_x_8105) ;  /* 0xffffffb000947947 */ /* 0x000fea000383ffff */
.L_x_7976:
[----:B------:R-:W-:Y:S01]  /*1b660*/  BSSY B0, `(.L_x_8106) ;  /* 0x0000007000007945 */ /* 0x000fe20003800000 */
[----:B------:R-:W-:Y:S02]  /*1b670*/  IMAD.MOV.U32 R12, RZ, RZ, 0x1 ;  /* 0x00000001ff0c7424 */ /* 0x000fe400078e00ff */
[----:B------:R-:W-:Y:S02]  /*1b680*/  IMAD.MOV.U32 R11, RZ, RZ, RZ ;  /* 0x000000ffff0b7224 */ /* 0x000fe400078e00ff */
[----:B------:R-:W-:-:S07]  /*1b690*/  IMAD.MOV.U32 R15, RZ, RZ, -0x1 ;  /* 0xffffffffff0f7424 */ /* 0x000fce00078e00ff */
[----:B------:R-:W-:Y:S05]  /*1b6a0*/  WARPSYNC.COLLECTIVE R15, `(.L_x_8107) ;  /* 0x000000000f087348 */ /* 0x000fea0003c00000 */
[----:B------:R0:W1:Y:S02]  /*1b6b0*/  SHFL.UP P6, R14, R13, R12, R11 ;  /* 0x0400000c0d0e7389 */ /* 0x00006400000c000b */
[----:B01----:R-:W-:Y:S01]  /*1b6c0*/  ENDCOLLECTIVE ;  /* 0x000000000000791b */ /* 0x003fe20003800000 */
.L_x_8107:
[----:B------:R-:W-:Y:S05]  /*1b6d0*/  BSYNC B0 ;  /* 0x0000000000007941 */ /* 0x000fea0003800000 */
.L_x_8106:
        /* <DEDUP_REMOVED lines=8> */
.L_x_8108:
[----:B------:R-:W-:Y:S01]  /*1b760*/  IMAD.MOV.U32 R12, RZ, RZ, 0x4 ;  /* 0x00000004ff0c7424 */ /* 0x000fe200078e00ff */
[----:B------:R-:W-:-:S05]  /*1b770*/  SEL R2, R14, RZ, P2 ;  /* 0x000000ff0e027207 */ /* 0x000fca0001000000 */
[----:B------:R-:W-:-:S04]  /*1b780*/  IMAD.IADD R2, R13, 0x1, R2 ;  /* 0x000000010d027824 */ /* 0x000fc800078e0202 */
[----:B------:R-:W-:-:S07]  /*1b790*/  IMAD.MOV.U32 R13, RZ, RZ, R2 ;  /* 0x000000ffff0d7224 */ /* 0x000fce00078e0002 */
[----:B------:R-:W-:Y:S05]  /*1b7a0*/  WARPSYNC.COLLECTIVE R15, `(.L_x_8109) ;  /* 0x000000000f087348 */ /* 0x000fea0003c00000 */
[----:B------:R0:W1:Y:S02]  /*1b7b0*/  SHFL.UP P6, R14, R13, R12, R11 ;  /* 0x0400000c0d0e7389 */ /* 0x00006400000c000b */
[----:B01----:R-:W-:Y:S01]  /*1b7c0*/  ENDCOLLECTIVE ;  /* 0x000000000000791b */ /* 0x003fe20003800000 */
.L_x_8109:
[----:B------:R-:W-:Y:S01]  /*1b7d0*/  IMAD.MOV.U32 R12, RZ, RZ, 0x8 ;  /* 0x00000008ff0c7424 */ /* 0x000fe200078e00ff */
[----:B------:R-:W-:-:S05]  /*1b7e0*/  SEL R3, R14, RZ, P3 ;  /* 0x000000ff0e037207 */ /* 0x000fca0001800000 */
[----:B------:R-:W-:-:S04]  /*1b7f0*/  IMAD.IADD R3, R2, 0x1, R3 ;  /* 0x0000000102037824 */ /* 0x000fc800078e0203 */
[----:B------:R-:W-:-:S07]  /*1b800*/  IMAD.MOV.U32 R13, RZ, RZ, R3 ;  /* 0x000000ffff0d7224 */ /* 0x000fce00078e0003 */
[----:B------:R-:W-:Y:S05]  /*1b810*/  WARPSYNC.COLLECTIVE R15, `(.L_x_8110) ;  /* 0x000000000f087348 */ /* 0x000fea0003c00000 */
[----:B------:R0:W1:Y:S02]  /*1b820*/  SHFL.UP P6, R14, R13, R12, R11 ;  /* 0x0400000c0d0e7389 */ /* 0x00006400000c000b */
[----:B01----:R-:W-:Y:S01]  /*1b830*/  ENDCOLLECTIVE ;  /* 0x000000000000791b */ /* 0x003fe20003800000 */
.L_x_8110:
[----:B------:R-:W-:Y:S01]  /*1b840*/  IMAD.MOV.U32 R12, RZ, RZ, 0x10 ;  /* 0x00000010ff0c7424 */ /* 0x000fe200078e00ff */
[----:B------:R-:W-:-:S05]  /*1b850*/  SEL R4, R14, RZ, P4 ;  /* 0x000000ff0e047207 */ /* 0x000fca0002000000 */
[----:B------:R-:W-:-:S04]  /*1b860*/  IMAD.IADD R4, R3, 0x1, R4 ;  /* 0x0000000103047824 */ /* 0x000fc800078e0204 */
[----:B------:R-:W-:-:S07]  /*1b870*/  IMAD.MOV.U32 R13, RZ, RZ, R4 ;  /* 0x000000ffff0d7224 */ /* 0x000fce00078e0004 */
[----:B------:R-:W-:Y:S05]  /*1b880*/  WARPSYNC.COLLECTIVE R15, `(.L_x_8111) ;  /* 0x000000000f087348 */ /* 0x000fea0003c00000 */
[----:B------:R0:W1:Y:S02]  /*1b890*/  SHFL.UP P6, R14, R13, R12, R11 ;  /* 0x0400000c0d0e7389 */ /* 0x00006400000c000b */
[----:B01----:R-:W-:Y:S01]  /*1b8a0*/  ENDCOLLECTIVE ;  /* 0x000000000000791b */ /* 0x003fe20003800000 */
.L_x_8111:
        /* <DEDUP_REMOVED lines=8> */
.L_x_8112:
[----:B------:R-:W-:Y:S05]  /*1b930*/  BRA `(.L_x_8113) ;  /* 0xffffffb000807947 */ /* 0x000fea000383ffff */
.L_x_7978:
[----:B------:R-:W-:Y:S01]  /*1b940*/  BSSY B0, `(.L_x_8114) ;  /* 0x0000006000007945 */ /* 0x000fe20003800000 */
[----:B------:R-:W-:Y:S01]  /*1b950*/  PLOP3.LUT P6, PT, P6, PT, PT, 0x8, 0x0 ;  /* 0x000000000000781c */ /* 0x000fe200037ce170 */
[----:B------:R-:W-:-:S12]  /*1b960*/  IMAD.MOV.U32 R15, RZ, RZ, -0x1 ;  /* 0xffffffffff0f7424 */ /* 0x000fd800078e00ff */
[----:B0-----:R-:W-:Y:S05]  /*1b970*/  WARPSYNC.COLLECTIVE R15, `(.L_x_8115) ;  /* 0x000000000f087348 */ /* 0x001fea0003c00000 */
[----:B------:R-:W-:Y:S01]  /*1b980*/  VOTE.ANY R14, PT, P6 ;  /* 0x00000000000e7806 */ /* 0x000fe200030e0100 */
[----:B0-----:R-:W-:Y:S06]  /*1b990*/  ENDCOLLECTIVE ;  /* 0x000000000000791b */ /* 0x001fec0003800000 */
.L_x_8115:
[----:B------:R-:W-:Y:S05]  /*1b9a0*/  BSYNC B0 ;  /* 0x0000000000007941 */ /* 0x000fea0003800000 */
.L_x_8114:
        /* <DEDUP_REMOVED lines=8> */
.L_x_8116:
[----:B------:R-:W-:Y:S02]  /*1ba30*/  IMAD.IADD R19, R12, 0x1, R19 ;  /* 0x000000010c137824 */ /* 0x000fe400078e0213 */
[----:B------:R-:W-:Y:S02]  /*1ba40*/  IMAD.MOV.U32 R13, RZ, RZ, R8 ;  /* 0x000000ffff0d7224 */ /* 0x000fe400078e0008 */
[----:B------:R-:W-:-:S07]  /*1ba50*/  IMAD.MOV.U32 R17, RZ, RZ, R14 ;  /* 0x000000ffff117224 */ /* 0x000fce00078e000e */
[----:B------:R-:W-:Y:S05]  /*1ba60*/  WARPSYNC.COLLECTIVE R15, `(.L_x_8117) ;  /* 0x000000000f087348 */ /* 0x000fea0003c00000 */
[----:B------:R0:W1:Y:S02]  /*1ba70*/  SHFL.IDX P6, R14, R13, R12, R11 ;  /* 0x0000000c0d0e7389 */ /* 0x00006400000c000b */
[----:B01----:R-:W-:Y:S01]  /*1ba80*/  ENDCOLLECTIVE ;  /* 0x000000000000791b */ /* 0x003fe20003800000 */
.L_x_8117:
[----:B------:R-:W-:Y:S01]  /*1ba90*/  IMAD.MOV.U32 R8, RZ, RZ, R14 ;  /* 0x000000ffff087224 */ /* 0x000fe200078e000e */
[----:B------:R-:W-:Y:S06]  /*1baa0*/  BRA `(.L_x_8118) ;  /* 0xffffffb000647947 */ /* 0x000fec000383ffff */
.L_x_7980:
[----:B------:R-:W-:Y:S01]  /*1bab0*/  BSSY B0, `(.L_x_8119) ;  /* 0x0000007000007945 */ /* 0x000fe20003800000 */
[----:B------:R-:W-:Y:S02]  /*1bac0*/  IMAD.MOV.U32 R13, RZ, RZ, R2 ;  /* 0x000000ffff0d7224 */ /* 0x000fe400078e0002 */
[----:B------:R-:W-:Y:S02]  /*1bad0*/  IMAD.MOV.U32 R11, RZ, RZ, 0x1f ;  /* 0x0000001fff0b7424 */ /* 0x000fe400078e00ff */
[----:B------:R-:W-:-:S07]  /*1bae0*/  IMAD.MOV.U32 R15, RZ, RZ, -0x1 ;  /* 0xffffffffff0f7424 */ /* 0x000fce00078e00ff */
[----:B0-23--:R-:W-:Y:S05]  /*1baf0*/  WARPSYNC.COLLECTIVE R15, `(.L_x_8120) ;  /* 0x000000000f087348 */ /* 0x00dfea0003c00000 */
[----:B------:R1:W4:Y:S02]  /*1bb00*/  SHFL.IDX P6, R14, R13, R12, R11 ;  /* 0x0000000c0d0e7389 */ /* 0x00032400000c000b */
[----:B01234-:R-:W-:Y:S01]  /*1bb10*/  ENDCOLLECTIVE ;  /* 0x000000000000791b */ /* 0x01ffe20003800000 */
.L_x_8120:
[----:B------:R-:W-:Y:S05]  /*1bb20*/  BSYNC B0 ;  /* 0x0000000000007941 */ /* 0x000fea0003800000 */
.L_x_8119:
[----:B------:R-:W-:Y:S01]  /*1bb30*/  IMAD.MOV.U32 R6, RZ, RZ, R14 ;  /* 0x000000ffff067224 */ /* 0x000fe200078e000e */
[----:B------:R-:W-:Y:S06]  /*1bb40*/  BRA `(.L_x_7979) ;  /* 0xffffffb000547947 */ /* 0x000fec000383ffff */
.L_x_7986:
[----:B-1----:R1:W3:Y:S02]  /*1bb50*/  SYNCS.PHASECHK.TRANS64.TRYWAIT P0, [R4+URZ+0x28820], R0 ;  /* 0x02882000040075a7 */ /* 0x0022e4000800017f */
[----:B---3--:R-:W-:Y:S05]  /*1bb60*/  @!P0 NANOSLEEP.SYNCS 0x989680 ;  /* 0x009896800000895d */ /* 0x008fea0003900000 */
[----:B------:R-:W3:Y:S02]  /*1bb70*/  @!P0 SYNCS.PHASECHK.TRANS64 P0, [R4+URZ+0x28820], R0 ;  /* 0x02882000040085a7 */ /* 0x000ee4000800007f */
[----:B---3--:R-:W-:Y:S05]  /*1bb80*/  @!P0 BRA `(.L_x_7986) ;  /* 0xfffffffc00f08947 */ /* 0x008fea000383ffff */
[----:B------:R-:W-:Y:S05]  /*1bb90*/  BRA `(.L_x_8121) ;  /* 0xffffffb800ac7947 */ /* 0x000fea000383ffff */
.L_x_7987:
        /* <DEDUP_REMOVED lines=11> */
.L_x_8123:
[----:B------:R-:W-:Y:S05]  /*1bc50*/  BSYNC B0 ;  /* 0x0000000000007941 */ /* 0x000fea0003800000 */
.L_x_8122:
[----:B------:R-:W-:Y:S05]  /*1bc60*/  BRA `(.L_x_8124) ;  /* 0xffffffb800947947 */ /* 0x000fea000383ffff */
.L_x_7990:
[----:B------:R-:W-:Y:S01]  /*1bc70*/  BSSY B1, `(.L_x_8125) ;  /* 0x0000006000017945 */ /* 0x000fe20003800000 */
[----:B------:R-:W-:-:S07]  /*1bc80*/  IMAD.MOV.U32 R15, RZ, RZ, -0x1 ;  /* 0xffffffffff0f7424 */ /* 0x000fce00078e00ff */
[----:B012---:R-:W-:Y:S05]  /*1bc90*/  WARPSYNC.COLLECTIVE R15, `(.L_x_8126) ;  /* 0x000000000f0c7348 */ /* 0x007fea0003c00000 */
[----:B------:R-:W-:Y:S02]  /*1bca0*/  ELECT P6, UR62, PT ;  /* 0x00000000003e782f */ /* 0x000fe400038c0000 */
[----:B------:R-:W-:Y:S01]  /*1bcb0*/  MOV R14, UR62 ;  /* 0x0000003e000e7c02 */ /* 0x000fe20008000f00 */
[----:B012---:R-:W-:Y:S10]  /*1bcc0*/  ENDCOLLECTIVE ;  /* 0x000000000000791b */ /* 0x007ff40003800000 */
.L_x_8126:
[----:B------:R-:W-:Y:S05]  /*1bcd0*/  BSYNC B1 ;  /* 0x0000000000017941 */ /* 0x000fea0003800000 */
.L_x_8125:
[----:B------:R-:W-:Y:S05]  /*1bce0*/  BRA `(.L_x_8127) ;  /* 0xffffffb8008c7947 */ /* 0x000fea000383ffff */
.L_x_7992:
[----:B-1----:R1:W3:Y:S02]  /*1bcf0*/  SYNCS.PHASECHK.TRANS64.TRYWAIT P1, [R5+URZ+0x28840], R0 ;  /* 0x02884000050075a7 */ /* 0x0022e4000802017f */
[----:B---3--:R-:W-:Y:S05]  /*1bd00*/  @!P1 NANOSLEEP.SYNCS 0x989680 ;  /* 0x009896800000995d */ /* 0x008fea0003900000 */
[----:B------:R-:W3:Y:S02]  /*1bd10*/  @!P1 SYNCS.PHASECHK.TRANS64 P1, [R5+URZ+0x28840], R0 ;  /* 0x02884000050095a7 */ /* 0x000ee4000802007f */
[----:B---3--:R-:W-:Y:S05]  /*1bd20*/  @!P1 BRA `(.L_x_7992) ;  /* 0xfffffffc00f09947 */ /* 0x008fea000383ffff */
[----:B------:R-:W-:Y:S05]  /*1bd30*/  BRA `(.L_x_8128) ;  /* 0xffffffb800b47947 */ /* 0x000fea000383ffff */
.L_x_7994:
[----:B---3--:R3:W4:Y:S02]  /*1bd40*/  SYNCS.PHASECHK.TRANS64.TRYWAIT P1, [R25+URZ+0x28840], R2 ;  /* 0x02884002190075a7 */ /* 0x008724000802017f */
[----:B----4-:R-:W-:Y:S05]  /*1bd50*/  @!P1 NANOSLEEP.SYNCS 0x989680 ;  /* 0x009896800000995d */ /* 0x010fea0003900000 */
[----:B------:R-:W4:Y:S02]  /*1bd60*/  @!P1 SYNCS.PHASECHK.TRANS64 P1, [R25+URZ+0x28840], R2 ;  /* 0x02884002190095a7 */ /* 0x000f24000802007f */
[----:B----4-:R-:W-:Y:S05]  /*1bd70*/  @!P1 BRA `(.L_x_7994) ;  /* 0xfffffffc00f09947 */ /* 0x010fea000383ffff */
[----:B------:R-:W-:Y:S05]  /*1bd80*/  BRA `(.L_x_8129) ;  /* 0xffffffb800c07947 */ /* 0x000fea000383ffff */
.L_x_7996:
[----:B----4-:R4:W0:Y:S02]  /*1bd90*/  SYNCS.PHASECHK.TRANS64.TRYWAIT P1, [R5+URZ+0x28860], R0 ;  /* 0x02886000050075a7 */ /* 0x010824000802017f */
[----:B0-----:R-:W-:Y:S05]  /*1bda0*/  @!P1 NANOSLEEP.SYNCS 0x989680 ;  /* 0x009896800000995d */ /* 0x001fea0003900000 */
[----:B------:R-:W0:Y:S02]  /*1bdb0*/  @!P1 SYNCS.PHASECHK.TRANS64 P1, [R5+URZ+0x28860], R0 ;  /* 0x02886000050095a7 */ /* 0x000e24000802007f */
[----:B0-----:R-:W-:Y:S05]  /*1bdc0*/  @!P1 BRA `(.L_x_7996) ;  /* 0xfffffffc00f09947 */ /* 0x001fea000383ffff */
[----:B------:R-:W-:Y:S05]  /*1bdd0*/  BRA `(.L_x_8130) ;  /* 0xffffffb800bc7947 */ /* 0x000fea000383ffff */
.L_x_8131:
        /* <DEDUP_REMOVED lines=10> */
.L_x_15978:


//--------------------- .text._ZN7cutlass13device_kernelIN5flash11enable_sm90INS1_16FlashAttnFwdSm90INS1_25CollectiveMainloopFwdSm90ILi2EN4cute5tupleIJNS5_1CILi1EEES8_S8_EEENS6_IJNS7_ILi128EEESA_SA_EEELi128ENS_10bfloat16_tEfNS_4arch4Sm90ELb0ELb1ELb0ELb1ELb1ELb1ELb0ELb1ELb1ELb1ELb1ELb0EEENS1_21CollectiveEpilogueFwdISB_S9_SC_SE_Li256ELb1ELb1ELb1ELb0EEENS1_36VarlenDynamicPersistentTileSchedulerILi128ELi128ELi256ELi128ELb1ELb1ELb1ELb1ELb0ELb1EEEEEEEEEvNT_6ParamsE --------------------------
	.section	.text._ZN7cutlass13device_kernelIN5flash11enable_sm90INS1_16FlashAttnFwdSm90INS1_25CollectiveMainloopFwdSm90ILi2EN4cute5tupleIJNS5_1CILi1EEES8_S8_EEENS6_IJNS7_ILi128EEESA_SA_EEELi128ENS_10bfloat16_tEfNS_4arch4Sm90ELb0ELb1ELb0ELb1ELb1ELb1ELb0ELb1ELb1ELb1ELb1ELb0EEENS1_21CollectiveEpilogueFwdISB_S9_SC_SE_Li256ELb1ELb1ELb1ELb0EEENS1_36VarlenDynamicPersistentTileSchedulerILi128ELi128ELi256ELi128ELb1ELb1ELb1ELb1ELb0ELb1EEEEEEEEEvNT_6ParamsE,"ax",@progbits
	.align	128
.text._ZN7cutlass13device_kernelIN5flash11enable_sm90INS1_16FlashAttnFwdSm90INS1_25CollectiveMainloopFwdSm90ILi2EN4cute5tupleIJNS5_1CILi1EEES8_S8_EEENS6_IJNS7_ILi128EEESA_SA_EEELi128ENS_10bfloat16_tEfNS_4arch4Sm90ELb0ELb1ELb0ELb1ELb1ELb1ELb0ELb1ELb1ELb1ELb1ELb0EEENS1_21CollectiveEpilogueFwdISB_S9_SC_SE_Li256ELb1ELb1ELb1ELb0EEENS1_36VarlenDynamicPersistentTileSchedulerILi128ELi128ELi256ELi128ELb1ELb1ELb1ELb1ELb0ELb1EEEEEEEEEvNT_6ParamsE:
        .type           _ZN7cutlass13device_kernelIN5flash11enable_sm90INS1_16FlashAttnFwdSm90INS1_25CollectiveMainloopFwdSm90ILi2EN4cute5tupleIJNS5_1CILi1EEES8_S8_EEENS6_IJNS7_ILi128EEESA_SA_EEELi128ENS_10bfloat16_tEfNS_4arch4Sm90ELb0ELb1ELb0ELb1ELb1ELb1ELb0ELb1ELb1ELb1ELb1ELb0EEENS1_21CollectiveEpilogueFwdISB_S9_SC_SE_Li256ELb1ELb1ELb1ELb0EEENS1_36VarlenDynamicPersistentTileSchedulerILi128ELi128ELi256ELi128ELb1ELb1ELb1ELb1ELb0ELb1EEEEEEEEEvNT_6ParamsE,@function
        .size           _ZN7cutlass13device_kernelIN5flash11enable_sm90INS1_16FlashAttnFwdSm90INS1_25CollectiveMainloopFwdSm90ILi2EN4cute5tupleIJNS5_1CILi1EEES8_S8_EEENS6_IJNS7_ILi128EEESA_SA_EEELi128ENS_10bfloat16_tEfNS_4arch4Sm90ELb0ELb1ELb0ELb1ELb1ELb1ELb0ELb1ELb1ELb1ELb1ELb0EEENS1_21CollectiveEpilogueFwdISB_S9_SC_SE_Li256ELb1ELb1ELb1ELb0EEENS1_36VarlenDynamicPersistentTileSchedulerILi128ELi128ELi256ELi128ELb1ELb1ELb1ELb1ELb0ELb1EEEEEEEEEvNT_6ParamsE,(.L_x_15979 - _ZN7cutlass13device_kernelIN5flash11enable_sm90INS1_16FlashAttnFwdSm90INS1_25CollectiveMainloopFwdSm90ILi2EN4cute5tupleIJNS5_1CILi1EEES8_S8_EEENS6_IJNS7_ILi128EEESA_SA_EEELi128ENS_10bfloat16_tEfNS_4arch4Sm90ELb0ELb1ELb0ELb1ELb1ELb1ELb0ELb1ELb1ELb1ELb1ELb0EEENS1_21CollectiveEpilogueFwdISB_S9_SC_SE_Li256ELb1ELb1ELb1ELb0EEENS1_36VarlenDynamicPersistentTileSchedulerILi128ELi128ELi256ELi128ELb1ELb1ELb1ELb1ELb0ELb1EEEEEEEEEvNT_6ParamsE)
        .other          _ZN7cutlass13device_kernelIN5flash11enable_sm90INS1_16FlashAttnFwdSm90INS1_25CollectiveMainloopFwdSm90ILi2EN4cute5tupleIJNS5_1CILi1EEES8_S8_EEENS6_IJNS7_ILi128EEESA_SA_EEELi128ENS_10bfloat16_tEfNS_4arch4Sm90ELb0ELb1ELb0ELb1ELb1ELb1ELb0ELb1ELb1ELb1ELb1ELb0EEENS1_21CollectiveEpilogueFwdISB_S9_SC_SE_Li256ELb1ELb1ELb1ELb0EEENS1_36VarlenDynamicPersistentTileSchedulerILi128ELi128ELi256ELi128ELb1ELb1ELb1ELb1ELb0ELb1EEEEEEEEEvNT_6ParamsE,@"STO_CUDA_ENTRY STV_DEFAULT"
_ZN7cutlass13device_kernelIN5flash11enable_sm90INS1_16FlashAttnFwdSm90INS1_25CollectiveMainloopFwdSm90ILi2EN4cute5tupleIJNS5_1CILi1EEES8_S8_EEENS6_IJNS7_ILi128EEESA_SA_EEELi128ENS_10bfloat16_tEfNS_4arch4Sm90ELb0ELb1ELb0ELb1ELb1ELb1ELb0ELb1ELb1ELb1ELb1ELb0EEENS1_21CollectiveEpilogueFwdISB_S9_SC_SE_Li256ELb1ELb1ELb1ELb0EEENS1_36VarlenDynamicPersistentTileSchedulerILi128ELi128ELi256ELi128ELb1ELb1ELb1ELb1ELb0ELb1EEEEEEEEEvNT_6ParamsE:
        /* <DEDUP_REMOVED lines=18> */
.L_x_8133:
[----:B------:R-:W-:Y:S05]  /*0120*/  BSYNC B0 ;  /* 0x0000000000007941 */ /* 0x000fea0003800000 */
.L_x_8132:
        /* <DEDUP_REMOVED lines=41> */
.L_x_8134:
        /* <DEDUP_REMOVED lines=22> */
.L_x_8135:
        /* <DEDUP_REMOVED lines=18> */
.L_x_8136:
        /* <DEDUP_REMOVED lines=22> */
.L_x_8137:
        /* <DEDUP_REMOVED lines=22> */
.L_x_8138:
        /* <DEDUP_REMOVED lines=8> */
.L_x_8141:
[----:B------:R-:W-:-:S08]  /*0980*/  NOP ;  /* 0x0000000000007918 */ /* 0x000fd00000000000 */
[----:B------:R-:W0:Y:S02]  /*0990*/  USETMAXREG.TRY_ALLOC.CTAPOOL UP0, 0xe8 ;  /* 0x000000e8000079c8 */ /* 0x000e240008000600 */
[----:B0-----:R-:W-:-:S13]  /*09a0*/  PLOP3.LUT P0, PT, PT, PT, UP0, 0x80, 0x0 ;  /* 0x000000000000781c */ /* 0x001fda0003f0f008 */
[----:B------:R-:W-:Y:S05]  /*09b0*/  @!P0 BRA `(.L_x_8141) ;  /* 0xfffffffc00f08947 */ /* 0x000fea000383ffff */
[----:B------:R-:W-:Y:S01]  /*09c0*/  SHF.R.U32.HI R2, RZ, 0x7, R0 ;  /* 0x00000007ff027819 */ /* 0x000fe20000011600 */
[----:B------:R-:W0:Y:S08]  /*09d0*/  S2UR UR38, SR_CgaCtaId ;  /* 0x00000000002679c3 */ /* 0x000e300000008800 */
[----:B------:R-:W-:Y:S06]  /*09e0*/  BAR.ARV 0x8, 0x180 ;  /* 0x0206000000007b1d */ /* 0x000fec0000002000 */
[----:B------:R-:W-:Y:S01]  /*09f0*/  ISETP.NE.AND P0, PT, R2, 0x1, PT ;  /* 0x000000010200780c */ /* 0x000fe20003f05270 */
[----:B------:R-:W-:-:S12]  /*0a00*/  UMOV UR4, 0x400 ;  /* 0x0000040000047882 */ /* 0x000fd80000000000 */
[----:B------:R-:W-:Y:S06]  /*0a10*/  @!P0 BAR.ARV 0x9, 0x100 ;  /* 0x0244000000008b1d */ /* 0x000fec0000002000 */
[----:B0-----:R-:W-:Y:S02]  /*0a20*/  ULEA UR4, UR38, UR4, 0x18 ;  /* 0x0000000426047291 */ /* 0x001fe4000f8ec03f */
[----:B------:R-:W-:Y:S04]  /*0a30*/  BAR.SYNC.DEFER_BLOCKING 0x5, 0x180 ;  /* 0x0146000000007b1d */ /* 0x000fe80000010000 */
[----:B------:R-:W-:-:S02]  /*0a40*/  IMAD.U32 R18, RZ, RZ, UR4 ;  /* 0x00000004ff127e24 */ /* 0x000fc4000f8e00ff */
[----:B------:R-:W-:-:S03]  /*0a50*/  ULDC UR4, c[0x0][0xc3c] ;  /* 0x00030f0000047ab9 */ /* 0x000fc60000000800 */
[----:B------:R-:W0:Y:S01]  /*0a60*/  LDS.128 R28, [R18+0x288d0] ;  /* 0x0288d000121c7984 */ /* 0x000e220000000c00 */
[----:B------:R-:W-:Y:S06]  /*0a70*/  BAR.ARV 0x4, 0x180 ;  /* 0x0106000000007b1d */ /* 0x000fec0000002000 */
[----:B0-----:R-:W-:-:S13]  /*0a80*/  ISETP.GE.AND P0, PT, R31, UR4, PT ;  /* 0x000000041f007c0c */ /* 0x001fda000bf06270 */
[----:B------:R-:W-:Y:S05]  /*0a90*/  @P0 BRA `(.L_x_8142) ;  /* 0x0000026000740947 */ /* 0x000fea0003800000 */
[----:B------:R-:W-:Y:S01]  /*0aa0*/  VIADD R0, R0, 0xffffff80 ;  /* 0xffffff8000007836 */ /* 0x000fe20000000000 */
[----:B------:R-:W-:Y:S01]  /*0ab0*/  ULOP3.LUT UR39, UR36, 0x1, URZ, 0xfc, !UPT ;  /* 0x0000000124277892 */ /* 0x000fe2000f8efc3f */
[----:B------:R-:W-:Y:S01]  /*0ac0*/  VIADD R214, R18, 0x10400 ;  /* 0x0001040012d67836 */ /* 0x000fe20000000000 */
[----:B------:R-:W-:Y:S01]  /*0ad0*/  UMOV UR37, URZ ;  /* 0x0000003f00257c82 */ /* 0x000fe20008000000 */
[----:B------:R-:W-:Y:S01]  /*0ae0*/  IMAD.MOV.U32 R19, RZ, RZ, RZ ;  /* 0x000000ffff137224 */ /* 0x000fe200078e00ff */
[----:B------:R-:W-:Y:S01]  /*0af0*/  SHF.R.S32.HI R3, RZ, 0x1f, R0 ;  /* 0x0000001fff037819 */ /* 0x000fe20000011400 */
[----:B------:R-:W-:Y:S02]  /*0b00*/  IMAD.MOV.U32 R199, RZ, RZ, RZ ;  /* 0x000000ffffc77224 */ /* 0x000fe400078e00ff */
[----:B------:R-:W-:Y:S01]  /*0b10*/  IMAD.MOV.U32 R187, RZ, RZ, RZ ;  /* 0x000000ffffbb7224 */ /* 0x000fe200078e00ff */
[CC--:B------:R-:W-:Y:S01]  /*0b20*/  LEA.HI R2, R3.reuse, R0.reuse, RZ, 0x7 ;  /* 0x0000000003027211 */ /* 0x0c0fe200078f38ff */
[----:B------:R-:W-:Y:S01]  /*0b30*/  IMAD.MOV.U32 R184, RZ, RZ, RZ ;  /* 0x000000ffffb87224 */ /* 0x000fe200078e00ff */
[----:B------:R-:W-:-:S02]  /*0b40*/  LEA.HI R4, R3, R0, RZ, 0x4 ;  /* 0x0000000003047211 */ /* 0x000fc400078f20ff */
[----:B------:R-:W-:Y:S02]  /*0b50*/  LOP3.LUT R5, R2, 0xffffff80, RZ, 0xc0, !PT ;  /* 0xffffff8002057812 */ /* 0x000fe400078ec0ff */
[----:B------:R-:W-:Y:S02]  /*0b60*/  SHF.R.S32.HI R7, RZ, 0x4, R4 ;  /* 0x00000004ff077819 */ /* 0x000fe40000011404 */
[----:B------:R-:W-:Y:S01]  /*0b70*/  SHF.R.S32.HI R13, RZ, 0x7, R2 ;  /* 0x00000007ff0d7819 */ /* 0x000fe20000011402 */
[----:B------:R-:W-:Y:S01]  /*0b80*/  IMAD.IADD R14, R0, 0x1, -R5 ;  /* 0x00000001000e7824 */ /* 0x000fe200078e0a05 */
[CC--:B------:R-:W-:Y:S02]  /*0b90*/  LEA.HI R5, R3.reuse, R0.reuse, RZ, 0x5 ;  /* 0x0000000003057211 */ /* 0x0c0fe400078f28ff */
[----:B------:R-:W-:Y:S02]  /*0ba0*/  LEA.HI R188, R3, R0, RZ, 0x3 ;  /* 0x0000000003bc7211 */ /* 0x000fe400078f18ff */
[----:B------:R-:W-:Y:S01]  /*0bb0*/  SHF.R.S32.HI R8, RZ, 0x1f, R14 ;  /* 0x0000001fff087819 */ /* 0x000fe2000001140e */
[----:B------:R-:W-:Y:S01]  /*0bc0*/  IMAD.SHL.U32 R6, R5, 0x20, RZ ;  /* 0x0000002005067824 */ /* 0x000fe200078e00ff */
[----:B------:R-:W-:Y:S01]  /*0bd0*/  LOP3.LUT R5, R4, 0x3fffff0, RZ, 0xc0, !PT ;  /* 0x03fffff004057812 */ /* 0x000fe200078ec0ff */
[----:B------:R-:W-:Y:S01]  /*0be0*/  STL [R1+0xc], R14 ;  /* 0x00000c0e01007387 */ /* 0x000fe20000100800 */
[----:B------:R-:W-:-:S02]  /*0bf0*/  LEA.HI R10, R8, R14, RZ, 0x2 ;  /* 0x0000000e080a7211 */ /* 0x000fc400078f10ff */
[----:B------:R-:W-:Y:S01]  /*0c00*/  LOP3.LUT R6, R6, 0xfffffc00, RZ, 0xc0, !PT ;  /* 0xfffffc0006067812 */ /* 0x000fe200078ec0ff */
[----:B------:R-:W-:Y:S01]  /*0c10*/  IMAD.IADD R5, R0, 0x1, -R5 ;  /* 0x0000000100057824 */ /* 0x000fe200078e0a05 */
[--C-:B------:R-:W-:Y:S01]  /*0c20*/  SHF.R.S32.HI R11, RZ, 0x2, R10.reuse ;  /* 0x00000002ff0b7819 */ /* 0x100fe2000001140a */
[----:B------:R0:W-:Y:S01]  /*0c30*/  STL [R1+0x34], R13 ;  /* 0x0000340d01007387 */ /* 0x0001e20000100800 */
[----:B------:R-:W-:Y:S01]  /*0c40*/  SHF.R.S32.HI R12, RZ, 0x1f, R10 ;  /* 0x0000001fff0c7819 */ /* 0x000fe2000001140a */
[----:B------:R-:W-:Y:S01]  /*0c50*/  IMAD R9, R5, 0x40, R6 ;  /* 0x0000004005097824 */ /* 0x000fe200078e0206 */
[----:B------:R-:W-:Y:S02]  /*0c60*/  LEA.HI R5, R3, R0, RZ, 0x2 ;  /* 0x0000000003057211 */ /* 0x000fe400078f10ff */
[----:B------:R-:W-:Y:S02]  /*0c70*/  LEA.HI R4, R4, R7, RZ, 0x1 ;  /* 0x0000000704047211 */ /* 0x000fe400078f08ff */
[----:B------:R-:W-:-:S02]  /*0c80*/  LOP3.LUT R5, R5, 0xfffffffc, RZ, 0xc0, !PT ;  /* 0xfffffffc05057812 */ /* 0x000fc400078ec0ff */
[----:B------:R-:W-:Y:S02]  /*0c90*/  LEA.HI R12, R12, R11, RZ, 0x3 ;  /* 0x0000000b0c0c7211 */ /* 0x000fe400078f18ff */
[----:B------:R-:W-:Y:S01]  /*0ca0*/  LOP3.LUT R4, R4, 0x1ffffffe, RZ, 0xc0, !PT ;  /* 0x1ffffffe04047812 */ /* 0x000fe200078ec0ff */
[----:B------:R-:W-:Y:S01]  /*0cb0*/  IMAD.IADD R6, R0, 0x1, -R5 ;  /* 0x0000000100067824 */ /* 0x000fe200078e0a05 */
[----:B------:R-:W-:Y:S02]  /*0cc0*/  LEA.HI R2, R2, R13, RZ, 0x1 ;  /* 0x0000000d02027211 */ /* 0x000fe400078f08ff */
[----:B------:R-:W-:Y:S01]  /*0cd0*/  LOP3.LUT R12, R12, 0xfffffff8, RZ, 0xc0, !PT ;  /* 0xfffffff80c0c7812 */ /* 0x000fe200078ec0ff */
[----:B------:R-:W-:Y:S01]  /*0ce0*/  IMAD.IADD R4, R7, 0x1, -R4 ;  /* 0x0000000107047824 */ /* 0x000fe200078e0a04 */
[----:B------:R-:W-:Y:S02]  /*0cf0*/  LEA.HI R8, R8, R14, RZ, 0x5 ;  /* 0x0000000e08087211 */ /* 0x000fe400078f28ff */
[----:B------:R-:W-:Y:S01]  /*0d00*/  LOP3.LUT R5, R188, 0xfffffff8, RZ, 0xc0, !PT ;  /* 0xfffffff8bc057812 */ /* 0x000fe200078ec0ff */
[----:B------:R-:W-:Y:S01]  /*0d10*/  IMAD.IADD R11, R11, 0x1, -R12 ;  /* 0x000000010b0b7824 */ /* 0x000fe200078e0a0c */
[----:B------:R-:W-:-:S02]  /*0d20*/  LOP3.LUT R2, R2, 0x3fffffe, RZ, 0xc0, !PT ;  /* 0x03fffffe02027812 */ /* 0x000fc400078ec0ff */
[----:B------:R-:W-:Y:S01]  /*0d30*/  SHF.R.S32.HI R188, RZ, 0x3, R188 ;  /* 0x00000003ffbc7819 */ /* 0x000fe200000114bc */
[----:B------:R-:W-:Y:S01]  /*0d40*/  IMAD.IADD R220, R0, 0x1, -R5 ;  /* 0x0000000100dc7824 */ /* 0x000fe200078e0a05 */
[----:B------:R-:W-:Y:S01]  /*0d50*/  SHF.R.S32.HI R8, RZ, 0x5, R8 ;  /* 0x00000005ff087819 */ /* 0x000fe20000011408 */
[----:B------:R-:W-:Y:S01]  /*0d60*/  IMAD.IADD R2, R13, 0x1, -R2 ;  /* 0x000000010d027824 */ /* 0x000fe200078e0a02 */
[----:B------:R-:W-:Y:S01]  /*0d70*/  LEA.HI R3, R3, R0, RZ, 0x6 ;  /* 0x0000000003037211 */ /* 0x000fe200078f30ff */
[----:B------:R-:W-:Y:S01]  /*0d80*/  IMAD R0, R4, 0x8, R9 ;  /* 0x0000000804007824 */ /* 0x000fe200078e0209 */
[----:B------:R-:W-:Y:S01]  /*0d90*/  LEA.HI R7, R6, R6, RZ, 0x1 ;  /* 0x0000000606077211 */ /* 0x000fe200078f08ff */
[----:B------:R-:W-:Y:S01]  /*0da0*/  VIADD R15, R188, 0x20 ;  /* 0x00000020bc0f7836 */ /* 0x000fe20000000000 */
[----:B------:R-:W-:Y:S01]  /*0db0*/  LOP3.LUT R10, R10, 0x7ffffffc, RZ, 0xc0, !PT ;  /* 0x7ffffffc0a0a7812 */ /* 0x000fe200078ec0ff */
[----:B------:R-:W-:Y:S01]  /*0dc0*/  IMAD R11, R8, 0x10, R11 ;  /* 0x00000010080b7824 */ /* 0x000fe200078e020b */
[----:B------:R1:W-:Y:S01]  /*0dd0*/  STL [R1+0x3c], R0 ;  /* 0x00003c0001007387 */ /* 0x0003e20000100800 */
[C---:B0-----:R-:W-:Y:S01]  /*0de0*/  VIADD R13, R188.reuse, 0x40 ;  /* 0x00000040bc0d7836 */ /* 0x041fe20000000000 */
[----:B------:R-:W-:Y:S01]  /*0df0*/  LOP3.LUT R7, R7, 0x1ffffffe, RZ, 0xc0, !PT ;  /* 0x1ffffffe07077812 */ /* 0x000fe200078ec0ff */
[----:B------:R-:W-:-:S02]  /*0e00*/  VIADD R12, R188, 0x60 ;  /* 0x00000060bc0c7836 */ /* 0x000fc40000000000 */
[----:B------:R-:W-:Y:S02]  /*0e10*/  IMAD.SHL.U32 R3, R3, 0x8, RZ ;  /* 0x0000000803037824 */ /* 0x000fe400078e00ff */
[----:B------:R-:W-:Y:S01]  /*0e20*/  IMAD R8, R2, 0x40, R11 ;  /* 0x0000004002087824 */ /* 0x000fe200078e020b */
[----:B------:R-:W-:Y:S01]  /*0e30*/  SHF.R.S32.HI R2, RZ, 0x1f, R13 ;  /* 0x0000001fff027819 */ /* 0x000fe2000001140d */
[----:B------:R-:W-:Y:S01]  /*0e40*/  IMAD.SHL.U32 R209, R188, 0x40, RZ ;  /* 0x00000040bcd17824 */ /* 0x000fe200078e00ff */
[----:B-1----:R-:W-:Y:S01]  /*0e50*/  SHF.R.S32.HI R0, RZ, 0x1f, R15 ;  /* 0x0000001fff007819 */ /* 0x002fe2000001140f */
[----:B------:R-:W-:Y:S01]  /*0e60*/  IMAD.SHL.U32 R205, R15, 0x40, RZ ;  /* 0x000000400fcd7824 */ /* 0x000fe200078e00ff */
[----:B------:R-:W-:Y:S01]  /*0e70*/  SHF.R.S32.HI R5, RZ, 0x1f, R12 ;  /* 0x0000001fff057819 */ /* 0x000fe2000001140c */
[----:B------:R-:W-:Y:S01]  /*0e80*/  IMAD.SHL.U32 R16, R220, 0x8, RZ ;  /* 0x00000008dc107824 */ /* 0x000fe200078e00ff */
[----:B------:R-:W-:Y:S01]  /*0e90*/  LOP3.LUT R213, R3, 0xfffffe00, RZ, 0xc0, !PT ;  /* 0xfffffe0003d57812 */ /* 0x000fe200078ec0ff */
[----:B------:R-:W-:Y:S01]  /*0ea0*/  IMAD.SHL.U32 R204, R13, 0x40, RZ ;  /* 0x000000400dcc7824 */ /* 0x000fe200078e00ff */
[----:B------:R-:W-:Y:S01]  /*0eb0*/  LEA.HI R3, R0, R15, RZ, 0x3 ;  /* 0x0000000f00037211 */ /* 0x000fe200078f18ff */
[----:B------:R-:W-:Y:S01]  /*0ec0*/  IMAD.SHL.U32 R203, R12, 0x40, RZ ;  /* 0x000000400ccb7824 */ /* 0x000fe200078e00ff */
[----:B------:R-:W-:Y:S01]  /*0ed0*/  LEA.HI R4, R2, R13, RZ, 0x3 ;  /* 0x0000000d02047211 */ /* 0x000fe200078f18ff */
[----:B------:R-:W-:Y:S01]  /*0ee0*/  IMAD.IADD R7, R6, 0x1, -R7 ;  /* 0x0000000106077824 */ /* 0x000fe200078e0a07 */
[----:B------:R-:W-:Y:S01]  /*0ef0*/  LOP3.LUT R209, R209, 0x1c0, RZ, 0xc0, !PT ;  /* 0x000001c0d1d17812 */ /* 0x000fe200078ec0ff */
[----:B------:R-:W-:Y:S01]  /*0f00*/  IMAD.SHL.U32 R3, R3, 0x40, RZ ;  /* 0x0000004003037824 */ /* 0x000fe200078e00ff */
[----:B------:R-:W-:Y:S01]  /*0f10*/  LEA.HI R5, R5, R12, RZ, 0x3 ;  /* 0x0000000c05057211 */ /* 0x000fe200078f18ff */
[----:B------:R-:W-:Y:S01]  /*0f20*/  IMAD.SHL.U32 R4, R4, 0x40, RZ ;  /* 0x0000004004047824 */ /* 0x000fe200078e00ff */
[----:B------:R-:W-:Y:S01]  /*0f30*/  LOP3.LUT R205, R205, 0x1c0, RZ, 0xc0, !PT ;  /* 0x000001c0cdcd7812 */ /* 0x000fe200078ec0ff */
[----:B------:R-:W-:Y:S01]  /*0f40*/  IMAD.IADD R10, R14, 0x1, -R10 ;  /* 0x000000010e0a7824 */ /* 0x000fe200078e0a0a */
[----:B------:R-:W-:Y:S01]  /*0f50*/  LOP3.LUT R0, R209, 0x38, R16, 0xf8, !PT ;  /* 0x00000038d1007812 */ /* 0x000fe200078ef810 */
[----:B------:R-:W-:Y:S01]  /*0f60*/  IMAD.SHL.U32 R5, R5, 0x40, RZ ;  /* 0x0000004005057824 */ /* 0x000fe200078e00ff */
[----:B------:R-:W-:Y:S01]  /*0f70*/  SHF.R.U32.HI R6, RZ, 0x3, R209 ;  /* 0x00000003ff067819 */ /* 0x000fe200000116d1 */
[----:B------:R-:W-:Y:S01]  /*0f80*/  STL [R1+0x38], R8 ;  /* 0x0000380801007387 */ /* 0x000fe20000100800 */
[----:B------:R-:W-:Y:S01]  /*0f90*/  LOP3.LUT R204, R204, 0x1c0, RZ, 0xc0, !PT ;  /* 0x000001c0cccc7812 */ /* 0x000fe200078ec0ff */
[----:B------:R-:W-:Y:S01]  /*0fa0*/  IMAD.SHL.U32 R189, R10, 0x2, RZ ;  /* 0x000000020abd7824 */ /* 0x000fe200078e00ff */
[----:B------:R-:W-:Y:S01]  /*0fb0*/  LOP3.LUT R203, R203, 0x1c0, RZ, 0xc0, !PT ;  /* 0x000001c0cbcb7812 */ /* 0x000fe200078ec0ff */
[----:B------:R-:W-:Y:S01]  /*0fc0*/  IMAD.SHL.U32 R22, R220, 0x4, RZ ;  /* 0x00000004dc167824 */ /* 0x000fe200078e00ff */
[----:B------:R-:W-:Y:S01]  /*0fd0*/  LOP3.LUT R219, R213, R0, R6, 0xf6, !PT ;  /* 0x00000000d5db7212 */ /* 0x000fe200078ef606 */
[C---:B------:R-:W-:Y:S01]  /*0fe0*/  VIADD R229, R189.reuse, 0x58 ;  /* 0x00000058bde57836 */ /* 0x040fe20000000000 */
[----:B------:R-:W-:Y:S01]  /*0ff0*/  SHF.R.U32.HI R13, RZ, 0x3, R205 ;  /* 0x00000003ff0d7819 */ /* 0x000fe200000116cd */
[----:B------:R-:W-:Y:S01]  /*1000*/  VIADD R228, R189, 0x60 ;  /* 0x00000060bde47836 */ /* 0x000fe20000000000 */
[----:B------:R-:W-:Y:S01]  /*1010*/  LOP3.LUT R9, R205, 0x38, R16, 0xf8, !PT ;  /* 0x00000038cd097812 */ /* 0x000fe200078ef810 */
[----:B------:R-:W-:Y:S01]  /*1020*/  VIADD R2, R16, 0x40 ;  /* 0x0000004010027836 */ /* 0x000fe20000000000 */
[----:B------:R-:W-:Y:S01]  /*1030*/  LOP3.LUT R212, R3, 0xfffffe00, RZ, 0xc0, !PT ;  /* 0xfffffe0003d47812 */ /* 0x000fe200078ec0ff */
[C---:B------:R-:W-:Y:S01]  /*1040*/  VIADD R227, R189.reuse, 0x68 ;  /* 0x00000068bde37836 */ /* 0x040fe20000000000 */
[----:B------:R-:W-:Y:S01]  /*1050*/  SHF.R.U32.HI R12, RZ, 0x3, R204 ;  /* 0x00000003ff0c7819 */ /* 0x000fe200000116cc */
[C---:B------:R-:W-:Y:S01]  /*1060*/  VIADD R226, R189.reuse, 0x70 ;  /* 0x00000070bde27836 */ /* 0x040fe20000000000 */
[--C-:B------:R-:W-:Y:S01]  /*1070*/  LOP3.LUT R0, R204, 0x38, R16.reuse, 0xf8, !PT ;  /* 0x00000038cc007812 */ /* 0x100fe200078ef810 */
[C---:B------:R-:W-:Y:S01]  /*1080*/  VIADD R225, R189.reuse, 0x78 ;  /* 0x00000078bde17836 */ /* 0x040fe20000000000 */
[----:B------:R-:W-:Y:S01]  /*1090*/  LOP3.LUT R211, R4, 0xfffffe00, RZ, 0xc0, !PT ;  /* 0xfffffe0004d37812 */ /* 0x000fe200078ec0ff */
[----:B------:R-:W-:Y:S01]  /*10a0*/  VIADD R186, R22, 0x20 ;  /* 0x0000002016ba7836 */ /* 0x000fe20000000000 */
[----:B------:R-:W-:Y:S01]  /*10b0*/  SHF.R.U32.HI R6, RZ, 0x3, R203 ;  /* 0x00000003ff067819 */ /* 0x000fe200000116cb */
[----:B------:R-:W-:Y:S01]  /*10c0*/  VIADD R224, R189, 0x40 ;  /* 0x00000040bde07836 */ /* 0x000fe20000000000 */
[----:B------:R-:W-:Y:S01]  /*10d0*/  LOP3.LUT R11, R203, 0x38, R16, 0xf8, !PT ;  /* 0x00000038cb0b7812 */ /* 0x000fe200078ef810 */
[----:B------:R-:W-:Y:S01]  /*10e0*/  IMAD R202, R7, 0x8, R8 ;  /* 0x0000000807ca7824 */ /* 0x000fe200078e0208 */
[----:B------:R-:W-:-:S02]  /*10f0*/  LOP3.LUT R210, R5, 0xfffffe00, RZ, 0xc0, !PT ;  /* 0xfffffe0005d27812 */ /* 0x000fc400078ec0ff */
[----:B------:R-:W-:Y:S02]  /*1100*/  LOP3.LUT R9, R212, R9, R13, 0xf6, !PT ;  /* 0x00000009d4097212 */ /* 0x000fe400078ef60d */
[----:B------:R-:W-:Y:S02]  /*1110*/  LOP3.LUT R3, R211, R0, R12, 0xf6, !PT ;  /* 0x00000000d3037212 */ /* 0x000fe400078ef60c */
[----:B------:R-:W-:Y:S01]  /*1120*/  LOP3.LUT R11, R210, R11, R6, 0xf6, !PT ;  /* 0x0000000bd20b7212 */ /* 0x000fe200078ef606 */
[----:B------:R-:W-:Y:S01]  /*1130*/  IMAD R4, R9, 0x2, R214 ;  /* 0x0000000209047824 */ /* 0x000fe200078e02d6 */
[----:B------:R-:W-:Y:S01]  /*1140*/  SHF.R.S32.HI R23, RZ, 0x1f, R22 ;  /* 0x0000001fff177819 */ /* 0x000fe20000011416 */
[----:B------:R-:W-:Y:S01]  /*1150*/  IMAD R3, R3, 0x2, R214 ;  /* 0x0000000203037824 */ /* 0x000fe200078e02d6 */
[----:B------:R-:W-:Y:S01]  /*1160*/  SHF.R.S32.HI R17, RZ, 0x1f, R16 ;  /* 0x0000001fff117819 */ /* 0x000fe20000011410 */
[----:B------:R-:W-:Y:S01]  /*1170*/  IMAD R0, R11, 0x2, R214 ;  /* 0x000000020b007824 */ /* 0x000fe200078e02d6 */
[----:B------:R-:W-:Y:S01]  /*1180*/  STL [R1+0x30], R4 ;  /* 0x0000300401007387 */ /* 0x000fe20000100800 */
[----:B------:R-:W-:Y:S01]  /*1190*/  SHF.R.S32.HI R185, RZ, 0x1f, R2 ;  /* 0x0000001fffb97819 */ /* 0x000fe20000011402 */
[----:B------:R-:W-:-:S02]  /*11a0*/  IMAD R214, R219, 0x2, R214 ;  /* 0x00000002dbd67824 */ /* 0x000fc400078e02d6 */
[----:B------:R0:W-:Y:S04]  /*11b0*/  STL [R1+0x2c], R3 ;  /* 0x00002c0301007387 */ /* 0x0001e80000100800 */
[----:B------:R1:W-:Y:S01]  /*11c0*/  STL [R1+0x28], R0 ;  /* 0x0000280001007387 */ /* 0x0003e20000100800 */
[C---:B0-----:R-:W-:Y:S02]  /*11d0*/  VIADD R3, R189.reuse, 0x48 ;  /* 0x00000048bd037836 */ /* 0x041fe40000000000 */
[----:B-1----:R-:W-:-:S03]  /*11e0*/  VIADD R0, R189, 0x50 ;  /* 0x00000050bd007836 */ /* 0x002fc60000000000 */
[----:B------:R-:W-:Y:S02]  /*11f0*/  SHF.R.S32.HI R5, RZ, 0x1f, R3 ;  /* 0x0000001fff057819 */ /* 0x000fe40000011403 */
[----:B------:R-:W-:Y:S02]  /*1200*/  SHF.R.S32.HI R3, RZ, 0x1f, R229 ;  /* 0x0000001fff037819 */ /* 0x000fe400000114e5 */
[----:B------:R-:W-:Y:S02]  /*1210*/  SHF.R.S32.HI R4, RZ, 0x1f, R0 ;  /* 0x0000001fff047819 */ /* 0x000fe40000011400 */
[----:B------:R-:W-:Y:S02]  /*1220*/  SHF.R.S32.HI R0, RZ, 0x1f, R228 ;  /* 0x0000001fff007819 */ /* 0x000fe400000114e4 */
[----:B------:R-:W-:Y:S02]  /*1230*/  SHF.R.S32.HI R4, RZ, 0x1f, R227 ;  /* 0x0000001fff047819 */ /* 0x000fe400000114e3 */
[----:B------:R-:W-:-:S02]  /*1240*/  SHF.R.S32.HI R3, RZ, 0x1f, R226 ;  /* 0x0000001fff037819 */ /* 0x000fc400000114e2 */
[----:B------:R-:W-:-:S07]  /*1250*/  SHF.R.S32.HI R0, RZ, 0x1f, R225 ;  /* 0x0000001fff007819 */ /* 0x000fce00000114e1 */
.L_x_8439:
[----:B------:R-:W-:Y:S05]  /*1260*/  YIELD ;  /* 0x0000000000007946 */ /* 0x000fea0003800000 */
[----:B------:R-:W-:Y:S01]  /*1270*/  ULDC.64 UR4, c[0x0][0xa28] ;  /* 0x00028a0000047ab9 */ /* 0x000fe20000000a00 */
[----:B01--4-:R-:W0:Y:S01]  /*1280*/  LDC.64 R6, c[0x0][0xa08] ;  /* 0x00028200ff067b82 */ /* 0x013e220000000a00 */
[----:B------:R-:W-:Y:S01]  /*1290*/  ISETP.NE.U32.AND P1, PT, RZ, UR4, PT ;  /* 0x00000004ff007c0c */ /* 0x000fe2000bf25070 */
[----:B------:R-:W-:Y:S02]  /*12a0*/  IMAD.MOV.U32 R12, RZ, RZ, RZ ;  /* 0x000000ffff0c7224 */ /* 0x000fe400078e00ff */
[----:B------:R-:W-:Y:S01]  /*12b0*/  IMAD.MOV.U32 R32, RZ, RZ, RZ ;  /* 0x000000ffff207224 */ /* 0x000fe200078e00ff */
[----:B------:R-:W-:Y:S01]  /*12c0*/  ISETP.NE.AND.EX P1, PT, RZ, UR5, PT, P1 ;  /* 0x00000005ff007c0c */ /* 0x000fe2000bf25310 */
[----:B------:R-:W-:-:S02]  /*12d0*/  ULDC.64 UR4, c[0x0][0xa18] ;  /* 0x0002860000047ab9 */ /* 0x000fc40000000a00 */
[----:B------:R-:W-:-:S04]  /*12e0*/  ISETP.NE.U32.AND P2, PT, RZ, UR4, PT ;  /* 0x00000004ff007c0c */ /* 0x000fc8000bf45070 */
[----:B------:R-:W-:Y:S01]  /*12f0*/  ISETP.NE.AND.EX P2, PT, RZ, UR5, PT, P2 ;  /* 0x00000005ff007c0c */ /* 0x000fe2000bf45320 */
[----:B------:R-:W-:Y:S02]  /*1300*/  ULDC.64 UR4, c[0x0][0xa08] ;  /* 0x0002820000047ab9 */ /* 0x000fe40000000a00 */
[----:B------:R-:W-:-:S03]  /*1310*/  ISETP.NE.U32.AND P0, PT, RZ, UR4, PT ;  /* 0x00000004ff007c0c */ /* 0x000fc6000bf05070 */
[----:B------:R-:W1:Y:S01]  /*1320*/  @P1 LDC.64 R4, c[0x0][0xa28] ;  /* 0x00028a00ff041b82 */ /* 0x000e620000000a00 */
[----:B------:R-:W-:Y:S01]  /*1330*/  ISETP.NE.AND.EX P0, PT, RZ, UR5, PT, P0 ;  /* 0x00000005ff007c0c */ /* 0x000fe2000bf05300 */
[----:B0-----:R-:W-:-:S06]  /*1340*/  IMAD.WIDE R10, R31, 0x4, R6 ;  /* 0x000000041f0a7825 */ /* 0x001fcc00078e0206 */
[----:B------:R-:W0:Y:S01]  /*1350*/  @P2 LDC.64 R8, c[0x0][0xa18] ;  /* 0x00028600ff082b82 */ /* 0x000e220000000a00 */
[----:B------:R-:W-:Y:S02]  /*1360*/  ULDC UR4, c[0x0][0x288] ;  /* 0x0000a20000047ab9 */ /* 0x000fe40000000800 */
[----:B------:R-:W-:Y:S01]  /*1370*/  IMAD.U32 R196, RZ, RZ, UR4 ;  /* 0x00000004ffc47e24 */ /* 0x000fe2000f8e00ff */
[----:B------:R-:W-:Y:S02]  /*1380*/  ULDC.64 UR4, c[0x0][0x418] ;  /* 0x0001060000047ab9 */ /* 0x000fe40000000a00 */
[----:B--2---:R2:W5:Y:S01]  /*1390*/  @P0 LDG.E R32, desc[UR52][R10.64] ;  /* 0x000000340a200981 */ /* 0x004562000c1e1900 */
[----:B-1----:R-:W-:-:S05]  /*13a0*/  @P1 IMAD.WIDE R4, R31, 0x4, R4 ;  /* 0x000000041f041825 */ /* 0x002fca00078e0204 */
[----:B------:R2:W5:Y:S01]  /*13b0*/  @P1 LDG.E R12, desc[UR52][R4.64] ;  /* 0x00000034040c1981 */ /* 0x000562000c1e1900 */
[----:B0-----:R-:W-:-:S05]  /*13c0*/  @P2 IMAD.WIDE R6, R31, 0x4, R8 ;  /* 0x000000041f062825 */ /* 0x001fca00078e0208 */
        /* <DEDUP_REMOVED lines=10> */
[----:B--2---:R-:W-:Y:S06]  /*1470*/  @P2 BRA `(.L_x_8143) ;  /* 0x0000000000242947 */ /* 0x004fec0003800000 */
        /* <DEDUP_REMOVED lines=9> */
.L_x_8143:
        /* <DEDUP_REMOVED lines=10> */
[----:B------:R-:W0:Y:S02]  /*15b0*/  LDC.64 R4, c[0x0][0xa20] ;  /* 0x00028800ff047b82 */ /* 0x000e240000000a00 */
[----:B0-----:R-:W-:-:S05]  /*15c0*/  IMAD.WIDE R4, R31, 0x4, R4 ;  /* 0x000000041f047825 */ /* 0x001fca00078e0204 */
[----:B------:R0:W5:Y:S01]  /*15d0*/  LDG.E R33, desc[UR52][R4.64] ;  /* 0x0000003404217981 */ /* 0x000162000c1e1900 */
[----:B------:R-:W-:Y:S05]  /*15e0*/  BRA `(.L_x_8145) ;  /* 0x0000000000107947 */ /* 0x000fea0003800000 */
.L_x_8144:
[----:B------:R-:W-:Y:S05]  /*15f0*/  @!P0 BRA `(.L_x_8145) ;  /* 0x00000000000c8947 */ /* 0x000fea0003800000 */
[----:B------:R-:W2:Y:S04]  /*1600*/  LDG.E R0, desc[UR52][R10.64] ;  /* 0x000000340a007981 */ /* 0x000ea8000c1e1900 */
[----:B------:R-:W2:Y:S02]  /*1610*/  LDG.E R33, desc[UR52][R10.64+0x4] ;  /* 0x000004340a217981 */ /* 0x000ea4000c1e1900 */
[----:B--2---:R-:W-:-:S07]  /*1620*/  IMAD.IADD R33, R33, 0x1, -R0 ;  /* 0x0000000121217824 */ /* 0x004fce00078e0a00 */
.L_x_8145:
[----:B------:R-:W-:Y:S01]  /*1630*/  ULDC.64 UR4, c[0x0][0xa10] ;  /* 0x0002840000047ab9 */ /* 0x000fe20000000a00 */
[----:B------:R-:W1:Y:S01]  /*1640*/  LDC R8, c[0x0][0x448] ;  /* 0x00011200ff087b82 */ /* 0x000e620000000800 */
[----:B------:R-:W-:-:S04]  /*1650*/  ISETP.NE.U32.AND P0, PT, RZ, UR4, PT ;  /* 0x00000004ff007c0c */ /* 0x000fc8000bf05070 */
[----:B------:R-:W-:Y:S01]  /*1660*/  ISETP.NE.AND.EX P0, PT, RZ, UR5, PT, P0 ;  /* 0x00000005ff007c0c */ /* 0x000fe2000bf05300 */
[----:B------:R-:W-:Y:S02]  /*1670*/  ULDC.64 UR4, c[0x0][0xa30] ;  /* 0x00028c0000047ab9 */ /* 0x000fe40000000a00 */
[----:B------:R-:W-:Y:S01]  /*1680*/  ISETP.NE.U32.AND P1, PT, RZ, UR4, PT ;  /* 0x00000004ff007c0c */ /* 0x000fe2000bf25070 */
[----:B-----5:R-:W-:Y:S01]  /*1690*/  IMAD.MOV.U32 R24, RZ, RZ, R33 ;  /* 0x000000ffff187224 */ /* 0x020fe200078e0021 */
[----:B------:R-:W2:Y:S02]  /*16a0*/  LDC.64 R10, c[0x0][0x9e0] ;  /* 0x00027800ff0a7b82 */ /* 0x000ea40000000a00 */
[----:B------:R-:W-:-:S06]  /*16b0*/  ISETP.NE.AND.EX P1, PT, RZ, UR5, PT, P1 ;  /* 0x00000005ff007c0c */ /* 0x000fcc000bf25310 */
[----:B0-----:R-:W0:Y:S08]  /*16c0*/  @P0 LDC.64 R4, c[0x0][0xa10] ;  /* 0x00028400ff040b82 */ /* 0x001e300000000a00 */
[----:B------:R-:W3:Y:S01]  /*16d0*/  @P1 LDC.64 R6, c[0x0][0xa30] ;  /* 0x00028c00ff061b82 */ /* 0x000ee20000000a00 */
[----:B0-----:R-:W-:-:S05]  /*16e0*/  @P0 IMAD.WIDE R4, R31, 0x4, R4 ;  /* 0x000000041f040825 */ /* 0x001fca00078e0204 */
[----:B------:R-:W4:Y:S04]  /*16f0*/  @P0 LDG.E R0, desc[UR52][R4.64] ;  /* 0x0000003404000981 */ /* 0x000f28000c1e1900 */
[----:B------:R-:W4:Y:S01]  /*1700*/  @P0 LDG.E R3, desc[UR52][R4.64+0x4] ;  /* 0x0000043404030981 */ /* 0x000f22000c1e1900 */
[----:B---3--:R-:W-:-:S05]  /*1710*/  @P1 IMAD.WIDE R6, R31, 0x4, R6 ;  /* 0x000000041f061825 */ /* 0x008fca00078e0206 */
[----:B------:R0:W5:Y:S01]  /*1720*/  @P1 LDG.E R24, desc[UR52][R6.64] ;  /* 0x0000003406181981 */ /* 0x000162000c1e1900 */
[----:B-1----:R-:W-:Y:S01]  /*1730*/  ISETP.NE.AND P1, PT, R8, 0x1, PT ;  /* 0x000000010800780c */ /* 0x002fe20003f25270 */
[----:B------:R-:W-:Y:S01]  /*1740*/  IMAD.SHL.U32 R200, R29, 0x80, RZ ;  /* 0x000000801dc87824 */ /* 0x000fe200078e00ff */
[----:B--2---:R-:W-:Y:S01]  /*1750*/  ISETP.GE.AND P2, PT, R11, 0x1, PT ;  /* 0x000000010b00780c */ /* 0x004fe20003f46270 */
[----:B------:R-:W-:-:S10]  /*1760*/  IMAD.IADD R12, R33, 0x1, -R12 ;  /* 0x00000001210c7824 */ /* 0x000fd400078e0a0c */
[----:B------:R-:W1:Y:S08]  /*1770*/  @P1 LDC R9, c[0x0][0x44c] ;  /* 0x00011300ff091b82 */ /* 0x000e700000000800 */
[----:B------:R-:W2:Y:S01]  /*1780*/  @P1 LDC R8, c[0x0][0x450] ;  /* 0x00011400ff081b82 */ /* 0x000ea20000000800 */
[----:B----4-:R-:W-:Y:S02]  /*1790*/  @P0 IMAD.IADD R25, R3, 0x1, -R0 ;  /* 0x0000000103190824 */ /* 0x010fe400078e0a00 */
[----:B------:R-:W-:-:S02]  /*17a0*/  VIADD R0, R200, 0x7f ;  /* 0x0000007fc8007836 */ /* 0x000fc40000000000 */
[----:B------:R-:W-:Y:S02]  /*17b0*/  IMAD.IADD R198, R12, 0x1, R25 ;  /* 0x000000010cc67824 */ /* 0x000fe400078e0219 */
[----:B-1----:R-:W-:-:S03]  /*17c0*/  @P1 IMAD.HI.U32 R3, R0, R9, RZ ;  /* 0x0000000900031227 */ /* 0x002fc600078e00ff */
[C---:B------:R-:W-:Y:S01]  /*17d0*/  IADD3 R5, R198.reuse, 0x1, -R196 ;  /* 0x00000001c6057810 */ /* 0x040fe20007ffe8c4 */
[----:B------:R-:W-:Y:S01]  /*17e0*/  IMAD.MOV.U32 R4, RZ, RZ, R0 ;  /* 0x000000ffff047224 */ /* 0x000fe200078e0000 */
[----:B--2---:R-:W-:Y:S01]  /*17f0*/  @P1 SHF.R.U32.HI R4, RZ, R8, R3 ;  /* 0x00000008ff041219 */ /* 0x004fe20000011603 */
[----:B------:R-:W-:-:S04]  /*1800*/  VIADD R0, R198, 0x7f ;  /* 0x0000007fc6007836 */ /* 0x000fc80000000000 */
[----:B0-----:R-:W-:Y:S01]  /*1810*/  IMAD.IADD R7, R5, 0x1, R4 ;  /* 0x0000000105077824 */ /* 0x001fe200078e0204 */
[----:B------:R-:W-:-:S04]  /*1820*/  SHF.R.S32.HI R3, RZ, 0x1f, R0 ;  /* 0x0000001fff037819 */ /* 0x000fc80000011400 */
[----:B------:R-:W-:Y:S01]  /*1830*/  LEA.HI R3, R3, R0, RZ, 0x7 ;  /* 0x0000000003037211 */ /* 0x000fe200078f38ff */
[----:B------:R-:W-:-:S03]  /*1840*/  IMAD.IADD R0, R7, 0x1, R10 ;  /* 0x0000000107007824 */ /* 0x000fc600078e020a */
[----:B------:R-:W-:Y:S01]  /*1850*/  SHF.R.S32.HI R94, RZ, 0x7, R3 ;  /* 0x00000007ff5e7819 */ /* 0x000fe20000011403 */
        /* <DEDUP_REMOVED lines=12> */
.L_x_8148:
[----:B------:R-:W-:-:S13]  /*1920*/  ISETP.NE.AND P0, PT, R11, 0x1, PT ;  /* 0x000000010b00780c */ /* 0x000fda0003f05270 */
[----:B------:R-:W0:Y:S02]  /*1930*/  @P0 LDC.64 R4, c[0x0][0x9e8] ;  /* 0x00027a00ff040b82 */ /* 0x000e240000000a00 */
[----:B0-----:R-:W-:-:S05]  /*1940*/  @P0 IMAD.HI.U32 R4, R3, R4, RZ ;  /* 0x0000000403040227 */ /* 0x001fca00078e00ff */
[----:B------:R-:W-:-:S07]  /*1950*/  @P0 SHF.R.U32.HI R3, RZ, R5, R4 ;  /* 0x00000005ff030219 */ /* 0x000fce0000011604 */
.L_x_8149:
[----:B------:R-:W-:Y:S05]  /*1960*/  BSYNC B0 ;  /* 0x0000000000007941 */ /* 0x000fea0003800000 */
.L_x_8147:
[----:B------:R-:W-:-:S05]  /*1970*/  IMAD R3, R3, R11, R11 ;  /* 0x0000000b03037224 */ /* 0x000fca00078e020b */
[----:B------:R-:W-:-:S07]  /*1980*/  VIMNMX R0, R0, R3, PT ;  /* 0x0000000300007248 */ /* 0x000fce0003fe0100 */
.L_x_8146:
[----:B------:R-:W0:Y:S01]  /*1990*/  @P1 LDC R5, c[0x0][0x44c] ;  /* 0x00011300ff051b82 */ /* 0x000e220000000800 */
[----:B------:R-:W-:Y:S01]  /*19a0*/  VIADD R0, R0, 0x7f ;  /* 0x0000007f00007836 */ /* 0x000fe20000000000 */
[----:B------:R-:W-:Y:S01]  /*19b0*/  ULDC UR4, c[0x0][0x9dc] ;  /* 0x0002770000047ab9 */ /* 0x000fe20000000800 */
[----:B------:R-:W-:Y:S02]  /*19c0*/  IMAD.MOV.U32 R4, RZ, RZ, R200 ;  /* 0x000000ffff047224 */ /* 0x000fe400078e00c8 */
[----:B------:R-:W-:Y:S01]  /*19d0*/  IMAD.IADD R93, R198, 0x1, -R196 ;  /* 0x00000001c65d7824 */ /* 0x000fe200078e0ac4 */
[----:B------:R-:W-:Y:S02]  /*19e0*/  SHF.R.S32.HI R3, RZ, 0x1f, R0 ;  /* 0x0000001fff037819 */ /* 0x000fe40000011400 */
[----:B------:R-:W1:Y:S02]  /*19f0*/  @P1 LDC R6, c[0x0][0x450] ;  /* 0x00011400ff061b82 */ /* 0x000e640000000800 */
[----:B------:R-:W-:-:S04]  /*1a00*/  LEA.HI R3, R3, R0, RZ, 0x7 ;  /* 0x0000000003037211 */ /* 0x000fc800078f38ff */
[----:B------:R-:W-:-:S04]  /*1a10*/  SHF.R.S32.HI R3, RZ, 0x7, R3 ;  /* 0x00000007ff037819 */ /* 0x000fc80000011403 */
[----:B------:R-:W-:Y:S01]  /*1a20*/  VIMNMX R8, R94, R3, PT ;  /* 0x000000035e087248 */ /* 0x000fe20003fe0100 */
[----:B0-----:R-:W-:-:S05]  /*1a30*/  @P1 IMAD.HI.U32 R5, R200, R5, RZ ;  /* 0x00000005c8051227 */ /* 0x001fca00078e00ff */
[----:B-1----:R-:W-:-:S05]  /*1a40*/  @P1 SHF.R.U32.HI R4, RZ, R6, R5 ;  /* 0x00000006ff041219 */ /* 0x002fca0000011605 */
[----:B------:R-:W-:-:S04]  /*1a50*/  IMAD.IADD R0, R93, 0x1, R4 ;  /* 0x000000015d007824 */ /* 0x000fc800078e0204 */
        /* <DEDUP_REMOVED lines=12> */
.L_x_8152:
[----:B------:R-:W-:-:S13]  /*1b20*/  ISETP.NE.AND P0, PT, R11, 0x1, PT ;  /* 0x000000010b00780c */ /* 0x000fda0003f05270 */
[----:B------:R-:W0:Y:S02]  /*1b30*/  @P0 LDC.64 R4, c[0x0][0x9e8] ;  /* 0x00027a00ff040b82 */ /* 0x000e240000000a00 */
[----:B0-----:R-:W-:-:S05]  /*1b40*/  @P0 IMAD.HI.U32 R4, R0, R4, RZ ;  /* 0x0000000400040227 */ /* 0x001fca00078e00ff */
[----:B------:R-:W-:-:S07]  /*1b50*/  @P0 SHF.R.U32.HI R0, RZ, R5, R4 ;  /* 0x00000005ff000219 */ /* 0x000fce0000011604 */
.L_x_8153:
[----:B------:R-:W-:Y:S05]  /*1b60*/  BSYNC B0 ;  /* 0x0000000000007941 */ /* 0x000fea0003800000 */
.L_x_8151:
[----:B------:R-:W-:-:S05]  /*1b70*/  IMAD R0, R0, R11, RZ ;  /* 0x0000000b00007224 */ /* 0x000fca00078e02ff */
[----:B------:R-:W-:-:S07]  /*1b80*/  VIMNMX R3, R3, R0, !PT ;  /* 0x0000000003037248 */ /* 0x000fce0007fe0100 */
.L_x_8150:
[----:B------:R-:W-:Y:S01]  /*1b90*/  SHF.R.S32.HI R0, RZ, 0x1f, R3 ;  /* 0x0000001fff007819 */ /* 0x000fe20000011403 */
[----:B------:R-:W-:Y:S01]  /*1ba0*/  BSSY B0, `(.L_x_8154) ;  /* 0x0000028000007945 */ /* 0x000fe20003800000 */
[----:B------:R-:W-:Y:S02]  /*1bb0*/  LOP3.LUT R223, R221, 0xff, RZ, 0xc0, !PT ;  /* 0x000000ffdddf7812 */ /* 0x000fe400078ec0ff */
[----:B------:R-:W-:Y:S02]  /*1bc0*/  LEA.HI R0, R0, R3, RZ, 0x7 ;  /* 0x0000000300007211 */ /* 0x000fe400078f38ff */
[----:B------:R-:W-:Y:S02]  /*1bd0*/  SHF.R.U32.HI R221, RZ, 0x10, R221 ;  /* 0x00000010ffdd7819 */ /* 0x000fe400000116dd */
[----:B------:R-:W-:-:S04]  /*1be0*/  SHF.R.S32.HI R0, RZ, 0x7, R0 ;  /* 0x00000007ff007819 */ /* 0x000fc80000011400 */
[----:B------:R-:W-:Y:S01]  /*1bf0*/  VIMNMX R9, RZ, R0, !PT ;  /* 0x00000000ff097248 */ /* 0x000fe20007fe0100 */
[----:B------:R-:W-:-:S03]  /*1c00*/  IMAD.MOV.U32 R0, RZ, RZ, RZ ;  /* 0x000000ffff007224 */ /* 0x000fc600078e00ff */
[----:B------:R-:W-:-:S13]  /*1c10*/  ISETP.GT.AND P0, PT, R8, R9, PT ;  /* 0x000000090800720c */ /* 0x000fda0003f04270 */
[----:B------:R-:W-:Y:S05]  /*1c20*/  @!P0 BRA `(.L_x_8155) ;  /* 0x00000000007c8947 */ /* 0x000fea0003800000 */
        /* <DEDUP_REMOVED lines=31> */
.L_x_8155:
[----:B------:R-:W-:Y:S05]  /*1e20*/  BSYNC B0 ;  /* 0x0000000000007941 */ /* 0x000fea0003800000 */
.L_x_8154:
        /* <DEDUP_REMOVED lines=36> */
.L_x_8158:
[----:B------:R-:W-:Y:S05]  /*2070*/  BSYNC B6 ;  /* 0x0000000000067941 */ /* 0x000fea0003800000 */
.L_x_8157:
        /* <DEDUP_REMOVED lines=20> */
.L_x_8160:
[----:B------:R-:W-:Y:S05]  /*21c0*/  BSYNC B6 ;  /* 0x0000000000067941 */ /* 0x000fea0003800000 */
.L_x_8159:
[----:B------:R-:W-:Y:S01]  /*21d0*/  ULDC.64 UR4, c[0x0][0x9f8] ;  /* 0x00027e0000047ab9 */ /* 0x000fe20000000a00 */
[----:B------:R-:W-:Y:S01]  /*21e0*/  IMAD.MOV.U32 R0, RZ, RZ, R31 ;  /* 0x000000ffff007224 */ /* 0x000fe200078e001f */
[----:B------:R-:W-:Y:S01]  /*21f0*/  ISETP.NE.U32.AND P0, PT, RZ, UR4, PT ;  /* 0x00000004ff007c0c */ /* 0x000fe2000bf05070 */
[----:B------:R-:W0:Y:S03]  /*2200*/  LDC R15, c[0x0][0x3f4] ;  /* 0x0000fd00ff0f7b82 */ /* 0x000e260000000800 */
[----:B------:R-:W-:-:S05]  /*2210*/  ISETP.NE.AND.EX P0, PT, RZ, UR5, PT, P0 ;  /* 0x00000005ff007c0c */ /* 0x000fca000bf05300 */
[----:B------:R-:W1:Y:S08]  /*2220*/  LDC.64 R28, c[0x0][0x3f8] ;  /* 0x0000fe00ff1c7b82 */ /* 0x000e700000000a00 */
[----:B------:R-:W2:Y:S08]  /*2230*/  @P0 LDC.64 R4, c[0x0][0x9f8] ;  /* 0x00027e00ff040b82 */ /* 0x000eb00000000a00 */
[----:B------:R-:W3:Y:S01]  /*2240*/  LDC.64 R34, c[0x0][0x408] ;  /* 0x00010200ff227b82 */ /* 0x000ee20000000a00 */
[----:B--2---:R-:W-:-:S05]  /*2250*/  @P0 IMAD.WIDE R4, R31, 0x4, R4 ;  /* 0x000000041f040825 */ /* 0x004fca00078e0204 */
[----:B------:R3:W2:Y:S01]  /*2260*/  @P0 LDG.E R0, desc[UR52][R4.64] ;  /* 0x0000003404000981 */ /* 0x0006a2000c1e1900 */
[----:B------:R-:W-:Y:S01]  /*2270*/  SHF.R.S32.HI R11, RZ, 0x1f, R188 ;  /* 0x0000001fff0b7819 */ /* 0x000fe200000114bc */
[-C--:B-1----:R-:W-:Y:S01]  /*2280*/  IMAD.WIDE.U32 R6, R188, R28.reuse, R22 ;  /* 0x0000001cbc067225 */ /* 0x082fe200078e0016 */
[----:B0-----:R-:W-:Y:S02]  /*2290*/  ISETP.GE.AND P0, PT, R16, R15, PT ;  /* 0x0000000f1000720c */ /* 0x001fe40003f06270 */
[----:B------:R-:W-:Y:S01]  /*22a0*/  SHF.R.U32.HI R36, RZ, 0x3, R209 ;  /* 0x00000003ff247819 */ /* 0x000fe200000116d1 */
[C---:B------:R-:W-:Y:S01]  /*22b0*/  IMAD R8, R11.reuse, R28, RZ ;  /* 0x0000001c0b087224 */ /* 0x040fe200078e02ff */
[----:B-----5:R-:W-:Y:S01]  /*22c0*/  SHF.R.S32.HI R13, RZ, 0x1f, R24 ;  /* 0x0000001fff0d7819 */ /* 0x020fe20000011418 */
[----:B------:R-:W-:Y:S01]  /*22d0*/  IMAD.MOV.U32 R80, RZ, RZ, R6 ;  /* 0x000000ffff507224 */ /* 0x000fe200078e0006 */
[----:B------:R-:W-:Y:S01]  /*22e0*/  SHF.R.U32.HI R30, RZ, 0x3, R205 ;  /* 0x00000003ff1e7819 */ /* 0x000fe200000116cd */
[-C--:B---3--:R-:W-:Y:S01]  /*22f0*/  IMAD R4, R11, R34.reuse, RZ ;  /* 0x000000220b047224 */ /* 0x088fe200078e02ff */
[----:B------:R-:W-:Y:S01]  /*2300*/  SEL R11, R15, RZ, P0 ;  /* 0x000000ff0f0b7207 */ /* 0x000fe20000000000 */
[----:B------:R-:W-:Y:S01]  /*2310*/  IMAD.WIDE.U32 R84, R188, R34, R22 ;  /* 0x00000022bc547225 */ /* 0x000fe200078e0016 */
[----:B------:R-:W-:-:S02]  /*2320*/  SHF.R.U32.HI R21, RZ, 0x3, R204 ;  /* 0x00000003ff157819 */ /* 0x000fc400000116cc */
[----:B------:R-:W-:Y:S01]  /*2330*/  SHF.R.U32.HI R20, RZ, 0x3, R203 ;  /* 0x00000003ff147819 */ /* 0x000fe200000116cb */
[----:B------:R-:W-:Y:S01]  /*2340*/  IMAD.IADD R11, R16, 0x1, R11 ;  /* 0x00000001100b7824 */ /* 0x000fe200078e020b */
[----:B------:R-:W-:Y:S01]  /*2350*/  SHF.L.U64.HI R31, R34, 0x7, R35 ;  /* 0x00000007221f7819 */ /* 0x000fe20000010223 */
[C---:B------:R-:W-:Y:S02]  /*2360*/  IMAD R87, R188.reuse, R35, R4 ;  /* 0x00000023bc577224 */ /* 0x040fe400078e0204 */
[----:B------:R-:W-:Y:S01]  /*2370*/  IMAD.WIDE.U32 R4, R188, R34, R16 ;  /* 0x00000022bc047225 */ /* 0x000fe200078e0010 */
[----:B------:R-:W-:-:S03]  /*2380*/  SHF.R.S32.HI R6, RZ, 0x1f, R11 ;  /* 0x0000001fff067819 */ /* 0x000fc6000001140b */
[----:B------:R-:W-:Y:S01]  /*2390*/  IMAD.MOV.U32 R86, RZ, RZ, R4 ;  /* 0x000000ffff567224 */ /* 0x000fe200078e0004 */
[----:B------:R-:W-:Y:S01]  /*23a0*/  LEA.HI R12, R6, R11, RZ, 0x3 ;  /* 0x0000000b060c7211 */ /* 0x000fe200078f18ff */
[----:B------:R-:W-:Y:S02]  /*23b0*/  IMAD.IADD R85, R85, 0x1, R87 ;  /* 0x0000000155557824 */ /* 0x000fe400078e0257 */
[----:B------:R-:W-:Y:S01]  /*23c0*/  IMAD.IADD R87, R87, 0x1, R5 ;  /* 0x0000000157577824 */ /* 0x000fe200078e0205 */
[----:B------:R-:W-:Y:S01]  /*23d0*/  LOP3.LUT R4, R209, 0x38, R12, 0xf8, !PT ;  /* 0x00000038d1047812 */ /* 0x000fe200078ef80c */
[----:B------:R-:W-:Y:S01]  /*23e0*/  IMAD R83, R188, R29, R8 ;  /* 0x0000001dbc537224 */ /* 0x000fe200078e0208 */
[----:B------:R-:W-:Y:S01]  /*23f0*/  LEA.HI R5, R6, R11, RZ, 0x6 ;  /* 0x0000000b06057211 */ /* 0x000fe200078f30ff */
[----:B------:R-:W-:Y:S01]  /*2400*/  IMAD.WIDE.U32 R8, R188, R28, R16 ;  /* 0x0000001cbc087225 */ /* 0x000fe200078e0010 */
[----:B------:R-:W-:Y:S02]  /*2410*/  LOP3.LUT R4, R4, R36, RZ, 0x3c, !PT ;  /* 0x0000002404047212 */ /* 0x000fe400078e3cff */
[----:B------:R-:W0:Y:S01]  /*2420*/  S2R R36, SR_TID.X ;  /* 0x0000000000247919 */ /* 0x000e220000002100 */
[----:B------:R-:W-:Y:S01]  /*2430*/  IMAD.SHL.U32 R5, R5, 0x80, RZ ;  /* 0x0000008005057824 */ /* 0x000fe200078e00ff */
[----:B------:R-:W-:Y:S01]  /*2440*/  LOP3.LUT R6, R205, 0x38, R12, 0xf8, !PT ;  /* 0x00000038cd067812 */ /* 0x000fe200078ef80c */
[----:B------:R-:W-:Y:S01]  /*2450*/  IMAD.IADD R81, R7, 0x1, R83 ;  /* 0x0000000107517824 */ /* 0x000fe200078e0253 */
[----:B------:R-:W-:Y:S01]  /*2460*/  LOP3.LUT R76, R12, 0xfffffff8, RZ, 0xc0, !PT ;  /* 0xfffffff80c4c7812 */ /* 0x000fe200078ec0ff */
[----:B------:R-:W-:Y:S01]  /*2470*/  IMAD.MOV.U32 R82, RZ, RZ, R8 ;  /* 0x000000ffff527224 */ /* 0x000fe200078e0008 */
[--C-:B------:R-:W-:Y:S01]  /*2480*/  LOP3.LUT R8, R204, 0x38, R12.reuse, 0xf8, !PT ;  /* 0x00000038cc087812 */ /* 0x100fe200078ef80c */
[----:B------:R-:W-:Y:S01]  /*2490*/  IMAD.IADD R83, R83, 0x1, R9 ;  /* 0x0000000153537824 */ /* 0x000fe200078e0209 */
[----:B------:R-:W-:Y:S01]  /*24a0*/  LOP3.LUT R9, R203, 0x38, R12, 0xf8, !PT ;  /* 0x00000038cb097812 */ /* 0x000fe200078ef80c */
[----:B------:R-:W-:Y:S01]  /*24b0*/  IMAD R10, R13, R28, RZ ;  /* 0x0000001c0d0a7224 */ /* 0x000fe200078e02ff */
[----:B------:R-:W-:Y:S01]  /*24c0*/  LOP3.LUT R7, R5, 0xffffe000, RZ, 0xc0, !PT ;  /* 0xffffe00005077812 */ /* 0x000fe200078ec0ff */
[----:B------:R-:W-:Y:S01]  /*24d0*/  IMAD R13, R13, R34, RZ ;  /* 0x000000220d0d7224 */ /* 0x000fe200078e02ff */
[----:B------:R-:W-:Y:S01]  /*24e0*/  LOP3.LUT R5, R6, R30, RZ, 0x3c, !PT ;  /* 0x0000001e06057212 */ /* 0x000fe200078e3cff */
[----:B------:R-:W-:Y:S01]  /*24f0*/  IMAD R39, R24, R29, R10 ;  /* 0x0000001d18277224 */ /* 0x000fe200078e020a */
[----:B------:R-:W-:Y:S01]  /*2500*/  LOP3.LUT R6, R8, R21, RZ, 0x3c, !PT ;  /* 0x0000001508067212 */ /* 0x000fe200078e3cff */
[----:B------:R-:W-:Y:S01]  /*2510*/  IMAD.WIDE.U32 R80, R24, R28, R80 ;  /* 0x0000001c18507225 */ /* 0x000fe200078e0050 */
[----:B------:R-:W-:-:S02]  /*2520*/  LOP3.LUT R9, R9, R20, RZ, 0x3c, !PT ;  /* 0x0000001409097212 */ /* 0x000fc400078e3cff */
[-C--:B------:R-:W-:Y:S01]  /*2530*/  IADD3 R4, R4, R7.reuse, R213 ;  /* 0x0000000704047210 */ /* 0x080fe20007ffe0d5 */
[----:B------:R-:W-:Y:S01]  /*2540*/  IMAD.WIDE.U32 R82, R24, R28, R82 ;  /* 0x0000001c18527225 */ /* 0x000fe200078e0052 */
[-C--:B------:R-:W-:Y:S02]  /*2550*/  IADD3 R5, R5, R7.reuse, R212 ;  /* 0x0000000705057210 */ /* 0x080fe40007ffe0d4 */
[----:B------:R-:W-:Y:S01]  /*2560*/  IADD3 R6, R6, R7, R211 ;  /* 0x0000000706067210 */ /* 0x000fe20007ffe0d3 */
[C---:B------:R-:W-:Y:S01]  /*2570*/  IMAD R13, R24.reuse, R35, R13 ;  /* 0x00000023180d7224 */ /* 0x040fe200078e020d */
[----:B------:R-:W-:Y:S01]  /*2580*/  IADD3 R7, R9, R7, R210 ;  /* 0x0000000709077210 */ /* 0x000fe20007ffe0d2 */
[-C--:B------:R-:W-:Y:S01]  /*2590*/  IMAD.WIDE.U32 R84, R24, R34.reuse, R84 ;  /* 0x0000002218547225 */ /* 0x080fe200078e0054 */
[C-C-:B------:R-:W-:Y:S02]  /*25a0*/  SHF.L.U64.HI R8, R28.reuse, 0x5, R29.reuse ;  /* 0x000000051c087819 */ /* 0x140fe4000001021d */
[----:B------:R-:W-:Y:S01]  /*25b0*/  SHF.L.U64.HI R9, R28, 0x6, R29 ;  /* 0x000000061c097819 */ /* 0x000fe2000001021d */
[----:B------:R-:W-:Y:S01]  /*25c0*/  IMAD.WIDE.U32 R86, R24, R34, R86 ;  /* 0x0000002218567225 */ /* 0x000fe200078e0056 */
[----:B------:R-:W-:-:S02]  /*25d0*/  SHF.L.U64.HI R10, R28, 0x7, R29 ;  /* 0x000000071c0a7819 */ /* 0x000fc4000001021d */
[----:B0-----:R-:W-:Y:S01]  /*25e0*/  SHF.R.U32.HI R36, RZ, 0x7, R36 ;  /* 0x00000007ff247819 */ /* 0x001fe20000011624 */
[----:B------:R-:W-:Y:S01]  /*25f0*/  IMAD.IADD R3, R32, 0x1, R33 ;  /* 0x0000000120037824 */ /* 0x000fe200078e0221 */
[--C-:B------:R-:W-:Y:S01]  /*2600*/  SHF.L.U64.HI R29, R34, 0x5, R35.reuse ;  /* 0x00000005221d7819 */ /* 0x100fe20000010223 */
[----:B------:R-:W-:Y:S01]  /*2610*/  IMAD.SHL.U32 R20, R28, 0x20, RZ ;  /* 0x000000201c147824 */ /* 0x000fe200078e00ff */
[----:B------:R-:W-:Y:S01]  /*2620*/  ISETP.NE.AND P6, PT, R36, 0x1, PT ;  /* 0x000000012400780c */ /* 0x000fe20003fc5270 */
[----:B------:R-:W-:Y:S01]  /*2630*/  IMAD.SHL.U32 R21, R28, 0x40, RZ ;  /* 0x000000401c157824 */ /* 0x000fe200078e00ff */
[C---:B------:R-:W-:Y:S01]  /*2640*/  SHF.L.U64.HI R30, R34.reuse, 0x6, R35 ;  /* 0x00000006221e7819 */ /* 0x040fe20000010223 */
[C---:B------:R-:W-:Y:S01]  /*2650*/  IMAD.SHL.U32 R32, R34.reuse, 0x20, RZ ;  /* 0x0000002022207824 */ /* 0x040fe200078e00ff */
[----:B------:R-:W-:Y:S01]  /*2660*/  SHF.R.S32.HI R79, RZ, 0x3, R12 ;  /* 0x00000003ff4f7819 */ /* 0x000fe2000001140c */
[----:B------:R-:W-:Y:S01]  /*2670*/  IMAD.SHL.U32 R33, R34, 0x40, RZ ;  /* 0x0000004022217824 */ /* 0x000fe200078e00ff */
[----:B------:R-:W-:Y:S01]  /*2680*/  SHF.R.S32.HI R88, RZ, 0x1f, R76 ;  /* 0x0000001fff587819 */ /* 0x000fe2000001144c */
[----:B------:R-:W-:-:S02]  /*2690*/  VIADD R92, R36, 0x8 ;  /* 0x00000008245c7836 */ /* 0x000fc40000000000 */
[----:B------:R-:W-:Y:S02]  /*26a0*/  IMAD.IADD R38, R81, 0x1, R39 ;  /* 0x0000000151267824 */ /* 0x000fe400078e0227 */
[----:B------:R-:W-:Y:S02]  /*26b0*/  IMAD.SHL.U32 R28, R28, 0x80, RZ ;  /* 0x000000801c1c7824 */ /* 0x000fe400078e00ff */
[----:B------:R-:W-:Y:S05]  /*26c0*/  @!P6 WARPSYNC.ALL ;  /* 0x000000000000e948 */ /* 0x000fea0003800000 */
[----:B------:R-:W-:Y:S01]  /*26d0*/  ULDC UR4, c[0x0][0x2f4] ;  /* 0x0000bd0000047ab9 */ /* 0x000fe20000000800 */
[----:B------:R-:W-:Y:S01]  /*26e0*/  IMAD.SHL.U32 R34, R34, 0x80, RZ ;  /* 0x0000008022227824 */ /* 0x000fe200078e00ff */
[----:B------:R-:W-:Y:S01]  /*26f0*/  ISETP.GE.AND P1, PT, R16, UR4, PT ;  /* 0x0000000410007c0c */ /* 0x000fe2000bf26270 */
[----:B------:R-:W-:Y:S01]  /*2700*/  IMAD R35, R220, 0x20, R188 ;  /* 0x00000020dc237824 */ /* 0x000fe200078e02bc */
[----:B------:R-:W-:Y:S01]  /*2710*/  @!P6 BAR.SYNC.DEFER_BLOCKING 0x9, 0x100 ;  /* 0x024400000000eb1d */ /* 0x000fe20000010000 */
[----:B------:R-:W-:Y:S01]  /*2720*/  IMAD.SHL.U32 R36, R15, 0x2, RZ ;  /* 0x000000020f247824 */ /* 0x000fe200078e00ff */
[----:B------:R-:W-:Y:S01]  /*2730*/  ISETP.GE.AND P2, PT, R2, UR4, PT ;  /* 0x0000000402007c0c */ /* 0x000fe2000bf46270 */
[----:B------:R-:W-:-:S02]  /*2740*/  IMAD.IADD R39, R39, 0x1, R83 ;  /* 0x0000000127277824 */ /* 0x000fc400078e0253 */
[----:B------:R-:W-:Y:S02]  /*2750*/  IMAD.IADD R77, R85, 0x1, R13 ;  /* 0x00000001554d7824 */ /* 0x000fe400078e020d */
[----:B------:R-:W-:Y:S01]  /*2760*/  IMAD.IADD R78, R13, 0x1, R87 ;  /* 0x000000010d4e7824 */ /* 0x000fe200078e0257 */
[----:B--2---:R-:W-:-:S07]  /*2770*/  SHF.R.S32.HI R37, RZ, 0x1f, R0 ;  /* 0x0000001fff257819 */ /* 0x004fce0000011400 */
.L_x_8258:
[----:B------:R-:W0:Y:S01]  /*2780*/  LDC R98, c[0x0][0x430] ;  /* 0x00010c00ff627b82 */ /* 0x000e220000000800 */
[----:B------:R-:W-:Y:S02]  /*2790*/  VIADD R42, R27, 0xffffffff ;  /* 0xffffffff1b2a7836 */ /* 0x000fe40000000000 */
[----:B------:R-:W-:Y:S02]  /*27a0*/  IMAD.MOV.U32 R99, RZ, RZ, RZ ;  /* 0x000000ffff637224 */ /* 0x000fe400078e00ff */
[----:B------:R-:W-:-:S03]  /*27b0*/  IMAD R12, R42, 0x80, R35 ;  /* 0x000000802a0c7824 */ /* 0x000fc600078e0223 */
[----:B-1----:R-:W1:Y:S01]  /*27c0*/  LDC R102, c[0x0][0x3f4] ;  /* 0x0000fd00ff667b82 */ /* 0x002e620000000800 */
[----:B------:R-:W-:Y:S01]  /*27d0*/  IMAD.IADD R43, R3, 0x1, R12 ;  /* 0x00000001032b7824 */ /* 0x000fe200078e020c */
[----:B------:R-:W-:-:S03]  /*27e0*/  ISETP.GE.AND P3, PT, R12, R25, PT ;  /* 0x000000190c00720c */ /* 0x000fc60003f66270 */
[----:B---3--:R-:W-:Y:S01]  /*27f0*/  IMAD.MOV.U32 R11, RZ, RZ, R43 ;  /* 0x000000ffff0b7224 */ /* 0x008fe200078e002b */
[----:B------:R-:W-:Y:S02]  /*2800*/  ISETP.GT.OR P3, PT, R35, 0x7f, P3 ;  /* 0x0000007f2300780c */ /* 0x000fe40001f64670 */
[----:B0-----:R-:W-:-:S11]  /*2810*/  ISETP.NE.AND P4, PT, R98, 0x1, PT ;  /* 0x000000016200780c */ /* 0x001fd60003f85270 */
[----:B------:R-:W0:Y:S08]  /*2820*/  @!P3 LDC.64 R40, c[0x0][0x428] ;  /* 0x00010a00ff28bb82 */ /* 0x000e300000000a00 */
[----:B--2---:R-:W2:Y:S08]  /*2830*/  @!P3 LDC.64 R12, c[0x0][0x418] ;  /* 0x00010600ff0cbb82 */ /* 0x004eb00000000a00 */
[----:B------:R-:W3:Y:S08]  /*2840*/  @P4 LDC R14, c[0x0][0x434] ;  /* 0x00010d00ff0e4b82 */ /* 0x000ef00000000800 */
[----:B----4-:R-:W4:Y:S01]  /*2850*/  @P4 LDC R15, c[0x0][0x438] ;  /* 0x00010e00ff0f4b82 */ /* 0x010f220000000800 */
        /* <DEDUP_REMOVED lines=8> */
[----:B--2---:R-:W-:-:S04]  /*28e0*/  @!P3 LEA R12, P4, R14, R12, 0x2 ;  /* 0x0000000c0e0cb211 */ /* 0x004fc800078810ff */
[----:B------:R-:W-:-:S05]  /*28f0*/  @!P3 LEA.HI.X R13, R14, R13, R15, 0x2, P4 ;  /* 0x0000000d0e0db211 */ /* 0x000fca00020f140f */
[----:B------:R0:W5:Y:S01]  /*2900*/  @!P3 LDG.E R99, desc[UR52][R12.64] ;  /* 0x000000340c63b981 */ /* 0x000162000c1e1900 */
[----:B-1----:R-:W-:Y:S01]  /*2910*/  ISETP.GE.AND P3, PT, R102, 0x1, PT ;  /* 0x000000016600780c */ /* 0x002fe20003f66270 */
[----:B------:R-:W-:Y:S01]  /*2920*/  IMAD.MOV R11, RZ, RZ, -R11 ;  /* 0x000000ffff0b7224 */ /* 0x000fe200078e0a0b */
[----:B------:R-:W-:Y:S01]  /*2930*/  ISETP.GT.AND P4, PT, R42, R26, PT ;  /* 0x0000001a2a00720c */ /* 0x000fe20003f84270 */
[----:B------:R-:W-:Y:S01]  /*2940*/  IMAD R91, R19, 0x4000, R219 ;  /* 0x00004000135b7824 */ /* 0x000fe200078e02db */
[----:B------:R-:W-:Y:S05]  /*2950*/  YIELD ;  /* 0x0000000000007946 */ /* 0x000fea0003800000 */
[----:B------:R-:W-:Y:S01]  /*2960*/  BSSY B0, `(.L_x_8161) ;  /* 0x00005d8000007945 */ /* 0x000fe20003800000 */
[----:B------:R-:W-:Y:S01]  /*2970*/  IMAD R98, R98, R11, R43 ;  /* 0x0000000b62627224 */ /* 0x000fe200078e022b */
[----:B------:R-:W-:Y:S01]  /*2980*/  P2R R90, PR, RZ, 0x10 ;  /* 0x00000010ff5a7803 */ /* 0x000fe20000000000 */
[----:B------:R-:W-:-:S02]  /*2990*/  IMAD R91, R91, 0x2, R18 ;  /* 0x000000025b5b7824 */ /* 0x000fc400078e0212 */
[----:B------:R-:W-:Y:S01]  /*29a0*/  IMAD.MOV.U32 R27, RZ, RZ, R42 ;  /* 0x000000ffff1b7224 */ /* 0x000fe200078e002a */
[----:B0-----:R-:W-:Y:S06]  /*29b0*/  @!P3 BRA `(.L_x_8162) ;  /* 0x0000005400a4b947 */ /* 0x001fec0003800000 */
[----:B------:R-:W-:Y:S01]  /*29c0*/  SHF.R.S32.HI R97, RZ, 0x1f, R98 ;  /* 0x0000001fff617819 */ /* 0x000fe20000011462 */
[----:B------:R-:W-:Y:S01]  /*29d0*/  ULDC.64 UR4, c[0x0][0x300] ;  /* 0x0000c00000047ab9 */ /* 0x000fe20000000a00 */
[----:B-----5:R-:W-:Y:S01]  /*29e0*/  SHF.R.S32.HI R96, RZ, 0x1f, R99 ;  /* 0x0000001fff607819 */ /* 0x020fe20000011463 */
[C---:B------:R-:W-:Y:S01]  /*29f0*/  IMAD.WIDE.U32 R12, R98.reuse, UR4, RZ ;  /* 0x00000004620c7c25 */ /* 0x040fe2000f8e00ff */
        /* <DEDUP_REMOVED lines=57> */
.L_x_8165:
[----:B------:R-:W-:Y:S05]  /*2d90*/  BSYNC B1 ;  /* 0x0000000000017941 */ /* 0x000fea0003800000 */
.L_x_8164:
        /* <DEDUP_REMOVED lines=15> */
[----:B------:R-:W-:Y:S01]  /*2e90*/  P2R R130, PR, RZ, 0x8 ;  /* 0x00000008ff827803 */ /* 0x000fe20000000000 */
[----:B------:R-:W-:Y:S01]  /*2ea0*/  IMAD.MOV.U32 R43, RZ, RZ, R71 ;  /* 0x000000ffff2b7224 */ /* 0x000fe200078e0047 */
[----:B------:R-:W-:-:S02]  /*2eb0*/  PRMT R122, R40, 0x7610, R122 ;  /* 0x00007610287a7816 */ /* 0x000fc4000000007a */
[----:B------:R-:W-:Y:S02]  /*2ec0*/  CS2R R58, SRZ ;  /* 0x00000000003a7805 */ /* 0x000fe4000001ff00 */
[----:B------:R-:W-:Y:S02]  /*2ed0*/  PRMT R123, R41, 0x7610, R123 ;  /* 0x00007610297b7816 */ /* 0x000fe4000000007b */
[----:B------:R-:W-:Y:S02]  /*2ee0*/  CS2R R62, SRZ ;  /* 0x00000000003e7805 */ /* 0x000fe4000001ff00 */
[----:B------:R-:W-:Y:S02]  /*2ef0*/  PRMT R135, R42, 0x7610, R135 ;  /* 0x000076102a877816 */ /* 0x000fe40000000087 */
[----:B------:R-:W-:Y:S01]  /*2f00*/  PRMT R136, R43, 0x7610, R136 ;  /* 0x000076102b887816 */ /* 0x000fe20000000088 */
        /* <DEDUP_REMOVED lines=21> */
.L_x_8167:
[----:B------:R-:W-:Y:S05]  /*3060*/  BSYNC B1 ;  /* 0x0000000000017941 */ /* 0x000fea0003800000 */
.L_x_8166:
        /* <DEDUP_REMOVED lines=23> */
[----:B------:R-:W-:-:S02]  /*31e0*/  CS2R R54, SRZ ;  /* 0x0000000000367805 */ /* 0x000fc4000001ff00 */
        /* <DEDUP_REMOVED lines=24> */
.L_x_8169:
[----:B------:R-:W-:Y:S05]  /*3370*/  BSYNC B1 ;  /* 0x0000000000017941 */ /* 0x000fea0003800000 */
.L_x_8168:
        /* <DEDUP_REMOVED lines=32> */
.L_x_8171:
[----:B------:R-:W-:Y:S05]  /*3580*/  BSYNC B1 ;  /* 0x0000000000017941 */ /* 0x000fea0003800000 */
.L_x_8170:
[----:B-----5:R-:W-:Y:S01]  /*3590*/  IMAD.MOV.U32 R11, RZ, RZ, R48 ;  /* 0x000000ffff0b7224 */ /* 0x020fe200078e0030 */
[----:B------:R-:W-:Y:S01]  /*35a0*/  UISETP.NE.AND UP0, UPT, UR39, 0x3, UPT ;  /* 0x000000032700788c */ /* 0x000fe2000bf05270 */
[----:B0-----:R-:W-:Y:S02]  /*35b0*/  IMAD.MOV.U32 R12, RZ, RZ, R49 ;  /* 0x000000ffff0c7224 */ /* 0x001fe400078e0031 */
        /* <DEDUP_REMOVED lines=33> */
.L_x_8172:
[----:B------:R-:W-:Y:S01]  /*37d0*/  IMAD R89, R19, 0x8, R18 ;  /* 0x0000000813597824 */ /* 0x000fe200078e0212 */
[----:B------:R-:W-:Y:S01]  /*37e0*/  SHF.L.U32 R100, R199, 0x1f, RZ ;  /* 0x0000001fc7647819 */ /* 0x000fe200000006ff */
[----:B------:R-:W-:Y:S03]  /*37f0*/  BSSY B1, `(.L_x_8173) ;  /* 0x0000003000017945 */ /* 0x000fe60003800000 */
[----:B------:R-:W0:Y:S02]  /*3800*/  SYNCS.PHASECHK.TRANS64.TRYWAIT P6, [R89+URZ+0x28890], R100 ;  /* 0x02889064590075a7 */ /* 0x000e2400080c017f */
[----:B0-----:R-:W-:Y:S05]  /*3810*/  @!P6 BRA `(.L_x_8174) ;  /* 0x00000234001ce947 */ /* 0x001fea0003800000 */
.L_x_8580:
[----:B------:R-:W-:Y:S05]  /*3820*/  BSYNC B1 ;  /* 0x0000000000017941 */ /* 0x000fea0003800000 */
.L_x_8173:
[----:B------:R-:W-:-:S03]  /*3830*/  UMOV UR4, 0xffffffff ;  /* 0xffffffff00047882 */ /* 0x000fc60000000000 */
[----:B------:R-:W-:Y:S05]  /*3840*/  BRA.DIV UR4, `(.L_x_8175) ;  /* 0x0000023604247947 */ /* 0x000fea000b800000 */
[----:B------:R1:W2:Y:S04]  /*3850*/  SHFL.IDX PT, R75, R101, RZ, 0x181f ;  /* 0x00181fff654b7589 */ /* 0x0002a800000e0000 */
[----:B------:R1:W3:Y:S02]  /*3860*/  SHFL.IDX PT, R103, R106, RZ, 0x181f ;  /* 0x00181fff6a677589 */ /* 0x0002e400000e0000 */
.L_x_8584:
        /* <DEDUP_REMOVED lines=57> */
.L_x_8181:
[----:B------:R-:W-:Y:S05]  /*3c00*/  BSYNC B3 ;  /* 0x0000000000037941 */ /* 0x000fea0003800000 */
.L_x_8180:
[----:B0-----:R4:W-:Y:S02]  /*3c10*/  ST.E.128 desc[UR52][R72.64], R12 ;  /* 0x0000000c48007985 */ /* 0x0019e4000c101d34 */
.L_x_8179:
[----:B------:R-:W-:Y:S05]  /*3c20*/  BSYNC B2 ;  /* 0x0000000000027941 */ /* 0x000fea0003800000 */
.L_x_8178:
        /* <DEDUP_REMOVED lines=13> */
[----:B------:R-:W-:Y:S01]  /*3d00*/  PRMT R122, R122, 0x5410, R11 ;  /* 0x000054107a7a7816 */ /* 0x000fe2000000000b */
[----:B------:R-:W-:Y:S01]  /*3d10*/  IMAD.U32 R11, R12, 0x10000, RZ ;  /* 0x000100000c0b7824 */ /* 0x000fe200078e00ff */
[----:B------:R-:W-:-:S02]  /*3d20*/  PRMT R123, R123, 0x5410, R70 ;  /* 0x000054107b7b7816 */ /* 0x000fc40000000046 */
[----:B------:R-:W-:Y:S01]  /*3d30*/  LOP3.LUT R65, R14, 0xffff0000, RZ, 0xc0, !PT ;  /* 0xffff00000e417812 */ /* 0x000fe200078ec0ff */
[----:B------:R-:W-:Y:S01]  /*3d40*/  IMAD.U32 R14, R13, 0x10000, RZ ;  /* 0x000100000d0e7824 */ /* 0x000fe200078e00ff */
        /* <DEDUP_REMOVED lines=35> */
.L_x_8183:
[----:B------:R-:W-:Y:S05]  /*3f80*/  BSYNC B2 ;  /* 0x0000000000027941 */ /* 0x000fea0003800000 */
.L_x_8182:
[----:B0-----:R0:W-:Y:S02]  /*3f90*/  ST.E.128 desc[UR52][R68.64], R12 ;  /* 0x0000000c44007985 */ /* 0x0011e4000c101d34 */
.L_x_8177:
[----:B------:R-:W-:Y:S05]  /*3fa0*/  BSYNC B1 ;  /* 0x0000000000017941 */ /* 0x000fea0003800000 */
.L_x_8176:
[----:B------:R-:W-:-:S03]  /*3fb0*/  UMOV UR4, 0xffffffff ;  /* 0xffffffff00047882 */ /* 0x000fc60000000000 */
[----:B------:R-:W-:Y:S05]  /*3fc0*/  BRA.DIV UR4, `(.L_x_8184) ;  /* 0x0000022e04907947 */ /* 0x000fea000b800000 */
[----:B------:R1:W1:Y:S04]  /*3fd0*/  SHFL.IDX PT, R67, R101, 0x1, 0x181f ;  /* 0x00381f0065437f89 */ /* 0x00026800000e0000 */
[----:B0-----:R0:W0:Y:S02]  /*3fe0*/  SHFL.IDX PT, R69, R106, 0x1, 0x181f ;  /* 0x00381f006a457f89 */ /* 0x00102400000e0000 */
.L_x_8588:
[----:B------:R-:W-:Y:S01]  /*3ff0*/  ISETP.NE.AND P6, PT, R130, RZ, PT ;  /* 0x000000ff8200720c */ /* 0x000fe20003fc5270 */
[----:B------:R-:W-:-:S12]  /*4000*/  BSSY B1, `(.L_x_8185) ;  /* 0x0000072000017945 */ /* 0x000fd80003800000 */
[----:B------:R-:W-:Y:S05]  /*4010*/  @P6 BRA `(.L_x_8186) ;  /* 0x0000000400c06947 */ /* 0x000fea0003800000 */
[----:B------:R-:W-:Y:S04]  /*4020*/  BSSY B2, `(.L_x_8187) ;  /* 0x0000038000027945 */ /* 0x000fe80003800000 */
[----:B------:R-:W-:Y:S05]  /*4030*/  @P1 BRA `(.L_x_8188) ;  /* 0x0000000000d81947 */ /* 0x000fea0003800000 */
[----:B----4-:R4:W2:Y:S01]  /*4040*/  LDS.128 R12, [R91+0x19400] ;  /* 0x019400005b0c7984 */ /* 0x0108a20000000c00 */
[C---:B0-----:R-:W-:Y:S01]  /*4050*/  LEA R64, P6, R16.reuse, R69, 0x1 ;  /* 0x0000004510407211 */ /* 0x041fe200078c08ff */
[----:B------:R-:W-:Y:S03]  /*4060*/  BSSY B3, `(.L_x_8189) ;  /* 0x0000032000037945 */ /* 0x000fe60003800000 */
[----:B-1----:R-:W-:Y:S02]  /*4070*/  LEA.HI.X R65, R16, R67, R17, 0x1, P6 ;  /* 0x0000004310417211 */ /* 0x002fe400030f0c11 */
[----:B------:R-:W-:-:S13]  /*4080*/  ISETP.GE.AND P6, PT, R22, R102, PT ;  /* 0x000000661600720c */ /* 0x000fda0003fc6270 */
[----:B----4-:R-:W-:Y:S05]  /*4090*/  @P6 BRA `(.L_x_8190) ;  /* 0x0000000000b86947 */ /* 0x010fea0003800000 */
[----:B------:R-:W-:Y:S02]  /*40a0*/  SHF.R.U64 R11, R62, 0x10, R63 ;  /* 0x000000103e0b7819 */ /* 0x000fe4000000123f */
[----:B------:R-:W-:Y:S01]  /*40b0*/  SHF.R.U64 R71, R60, 0x10, R61 ;  /* 0x000000103c477819 */ /* 0x000fe2000000123d */
[----:B--2---:R-:W-:Y:S01]  /*40c0*/  IMAD.U32 R60, R14, 0x10000, RZ ;  /* 0x000100000e3c7824 */ /* 0x004fe200078e00ff */
[----:B------:R-:W-:Y:S02]  /*40d0*/  SHF.R.U32.HI R66, RZ, 0x10, R63 ;  /* 0x00000010ff427819 */ /* 0x000fe4000001163f */
[----:B------:R-:W-:Y:S02]  /*40e0*/  SHF.R.U32.HI R68, RZ, 0x10, R61 ;  /* 0x00000010ff447819 */ /* 0x000fe4000001163d */
[----:B------:R-:W-:Y:S01]  /*40f0*/  PRMT R118, R118, 0x5410, R11 ;  /* 0x0000541076767816 */ /* 0x000fe2000000000b */
[----:B------:R-:W-:Y:S01]  /*4100*/  IMAD.U32 R11, R12, 0x10000, RZ ;  /* 0x000100000c0b7824 */ /* 0x000fe200078e00ff */
[----:B------:R-:W-:-:S02]  /*4110*/  PRMT R116, R116, 0x5410, R71 ;  /* 0x0000541074747816 */ /* 0x000fc40000000047 */
[----:B------:R-:W-:Y:S02]  /*4120*/  PRMT R119, R119, 0x5410, R66 ;  /* 0x0000541077777816 */ /* 0x000fe40000000042 */
        /* <DEDUP_REMOVED lines=8> */
[----:B------:R-:W-:Y:S01]  /*41b0*/  FMUL.FTZ R73, R61, R70 ;  /* 0x000000463d497220 */ /* 0x000fe20000410000 */
[----:B------:R-:W-:Y:S01]  /*41c0*/  LOP3.LUT R62, R15, 0xffff0000, RZ, 0xc0, !PT ;  /* 0xffff00000f3e7812 */ /* 0x000fe200078ec0ff */
[C---:B------:R-:W-:Y:S01]  /*41d0*/  FMUL.FTZ R71, R13.reuse, R68 ;  /* 0x000000440d477220 */ /* 0x040fe20000410000 */
[----:B------:R-:W-:Y:S01]  /*41e0*/  LOP3.LUT R12, R12, 0xffff0000, RZ, 0xc0, !PT ;  /* 0xffff00000c0c7812 */ /* 0x000fe200078ec0ff */
[----:B------:R-:W-:Y:S01]  /*41f0*/  FMUL.FTZ R13, R13, R63 ;  /* 0x0000003f0d0d7220 */ /* 0x000fe20000410000 */
[----:B------:R-:W-:Y:S01]  /*4200*/  LOP3.LUT R119, R119, 0xffff0000, RZ, 0xc0, !PT ;  /* 0xffff000077777812 */ /* 0x000fe200078ec0ff */
[----:B------:R-:W-:Y:S01]  /*4210*/  FMUL.FTZ R61, R61, R66 ;  /* 0x000000423d3d7220 */ /* 0x000fe20000410000 */
[----:B------:R-:W-:Y:S01]  /*4220*/  LOP3.LUT R117, R117, 0xffff0000, RZ, 0xc0, !PT ;  /* 0xffff000075757812 */ /* 0x000fe200078ec0ff */
[----:B------:R-:W-:-:S02]  /*4230*/  IMAD.U32 R118, R118, 0x10000, RZ ;  /* 0x0001000076767824 */ /* 0x000fc400078e00ff */
[----:B------:R-:W-:Y:S01]  /*4240*/  FFMA.FTZ R71, R14, R63, -R71 ;  /* 0x0000003f0e477223 */ /* 0x000fe20000010847 */
[----:B------:R-:W-:Y:S02]  /*4250*/  IMAD.U32 R116, R116, 0x10000, RZ ;  /* 0x0001000074747824 */ /* 0x000fe400078e00ff */
        /* <DEDUP_REMOVED lines=18> */
.L_x_8190:
[----:B------:R-:W-:Y:S05]  /*4380*/  BSYNC B3 ;  /* 0x0000000000037941 */ /* 0x000fea0003800000 */
.L_x_8189:
[----:B--2---:R0:W-:Y:S02]  /*4390*/  ST.E.128 desc[UR52][R64.64], R12 ;  /* 0x0000000c40007985 */ /* 0x0041e4000c101d34 */
.L_x_8188:
[----:B------:R-:W-:Y:S05]  /*43a0*/  BSYNC B2 ;  /* 0x0000000000027941 */ /* 0x000fea0003800000 */
.L_x_8187:
[----:B------:R-:W-:Y:S05]  /*43b0*/  @P2 BRA `(.L_x_8186) ;  /* 0x0000000000d82947 */ /* 0x000fea0003800000 */
        /* <DEDUP_REMOVED lines=52> */
.L_x_8192:
[----:B------:R-:W-:Y:S05]  /*4700*/  BSYNC B2 ;  /* 0x0000000000027941 */ /* 0x000fea0003800000 */
.L_x_8191:
[----:B----4-:R0:W-:Y:S02]  /*4710*/  ST.E.128 desc[UR52][R60.64], R12 ;  /* 0x0000000c3c007985 */ /* 0x0101e4000c101d34 */
.L_x_8186:
[----:B------:R-:W-:Y:S05]  /*4720*/  BSYNC B1 ;  /* 0x0000000000017941 */ /* 0x000fea0003800000 */
.L_x_8185:
[----:B------:R-:W-:-:S03]  /*4730*/  UMOV UR4, 0xffffffff ;  /* 0xffffffff00047882 */ /* 0x000fc60000000000 */
[----:B------:R-:W-:Y:S05]  /*4740*/  BRA.DIV UR4, `(.L_x_8193) ;  /* 0x0000022604fc7947 */ /* 0x000fea000b800000 */
[----:B------:R1:W1:Y:S04]  /*4750*/  SHFL.IDX PT, R59, R101, 0x2, 0x181f ;  /* 0x00581f00653b7f89 */ /* 0x00026800000e0000 */
[----:B0-----:R0:W0:Y:S02]  /*4760*/  SHFL.IDX PT, R61, R106, 0x2, 0x181f ;  /* 0x00581f006a3d7f89 */ /* 0x00102400000e0000 */
.L_x_8592:
[----:B------:R-:W-:Y:S04]  /*4770*/  BSSY B1, `(.L_x_8194) ;  /* 0x0000072000017945 */ /* 0x000fe80003800000 */
        /* <DEDUP_REMOVED lines=14> */
[----:B------:R-:W-:Y:S02]  /*4860*/  PRMT R131, R131, 0x5410, R58 ;  /* 0x0000541083837816 */ /* 0x000fe4000000003a */
[----:B------:R-:W-:Y:S01]  /*4870*/  PRMT R128, R128, 0x5410, R11 ;  /* 0x0000541080807816 */ /* 0x000fe2000000000b */
[----:B------:R-:W-:Y:S01]  /*4880*/  IMAD.U32 R11, R12, 0x10000, RZ ;  /* 0x000100000c0b7824 */ /* 0x000fe200078e00ff */
[----:B------:R-:W-:Y:S01]  /*4890*/  LOP3.LUT R53, R14, 0xffff0000, RZ, 0xc0, !PT ;  /* 0xffff00000e357812 */ /* 0x000fe200078ec0ff */
        /* <DEDUP_REMOVED lines=37> */
.L_x_8199:
[----:B------:R-:W-:Y:S05]  /*4af0*/  BSYNC B3 ;  /* 0x0000000000037941 */ /* 0x000fea0003800000 */
.L_x_8198:
[----:B--2---:R0:W-:Y:S02]  /*4b00*/  ST.E.128 desc[UR52][R56.64], R12 ;  /* 0x0000000c38007985 */ /* 0x0041e4000c101d34 */
.L_x_8197:
[----:B------:R-:W-:Y:S05]  /*4b10*/  BSYNC B2 ;  /* 0x0000000000027941 */ /* 0x000fea0003800000 */
.L_x_8196:
        /* <DEDUP_REMOVED lines=53> */
.L_x_8201:
[----:B------:R-:W-:Y:S05]  /*4e70*/  BSYNC B2 ;  /* 0x0000000000027941 */ /* 0x000fea0003800000 */
.L_x_8200:
[----:B----4-:R0:W-:Y:S02]  /*4e80*/  ST.E.128 desc[UR52][R52.64], R12 ;  /* 0x0000000c34007985 */ /* 0x0101e4000c101d34 */
.L_x_8195:
[----:B------:R-:W-:Y:S05]  /*4e90*/  BSYNC B1 ;  /* 0x0000000000017941 */ /* 0x000fea0003800000 */
.L_x_8194:
[----:B------:R-:W-:-:S03]  /*4ea0*/  UMOV UR4, 0xffffffff ;  /* 0xffffffff00047882 */ /* 0x000fc60000000000 */
[----:B------:R-:W-:Y:S05]  /*4eb0*/  BRA.DIV UR4, `(.L_x_8202) ;  /* 0x00000222046c7947 */ /* 0x000fea000b800000 */
[----:B-1----:R-:W1:Y:S04]  /*4ec0*/  SHFL.IDX PT, R101, R101, 0x3, 0x181f ;  /* 0x00781f0065657f89 */ /* 0x002e6800000e0000 */
[----:B------:R0:W0:Y:S02]  /*4ed0*/  SHFL.IDX PT, R51, R106, 0x3, 0x181f ;  /* 0x00781f006a337f89 */ /* 0x00002400000e0000 */
.L_x_8596:
[----:B------:R-:W-:Y:S05]  /*4ee0*/  @P4 BRA `(.L_x_8203) ;  /* 0x0000003400fc4947 */ /* 0x000fea0003800000 */
[----:B------:R-:W-:Y:S04]  /*4ef0*/  BSSY B1, `(.L_x_8204) ;  /* 0x0000038000017945 */ /* 0x000fe80003800000 */
[----:B------:R-:W-:Y:S05]  /*4f00*/  @P1 BRA `(.L_x_8205) ;  /* 0x0000000000d81947 */ /* 0x000fea0003800000 */
[----:B0---4-:R0:W4:Y:S01]  /*4f10*/  LDS.128 R12, [R91+0x1b400] ;  /* 0x01b400005b0c7984 */ /* 0x0111220000000c00 */
[C---:B------:R-:W-:Y:S01]  /*4f20*/  LEA R48, P3, R16.reuse, R51, 0x1 ;  /* 0x0000003310307211 */ /* 0x040fe200078608ff */
[----:B------:R-:W-:Y:S03]  /*4f30*/  BSSY B2, `(.L_x_8206) ;  /* 0x0000032000027945 */ /* 0x000fe60003800000 */
[----:B-1----:R-:W-:Y:S02]  /*4f40*/  LEA.HI.X R49, R16, R101, R17, 0x1, P3 ;  /* 0x0000006510317211 */ /* 0x002fe400018f0c11 */
[----:B------:R-:W-:-:S13]  /*4f50*/  ISETP.GE.AND P3, PT, R22, R102, PT ;  /* 0x000000661600720c */ /* 0x000fda0003f66270 */
[----:B0-----:R-:W-:Y:S05]  /*4f60*/  @P3 BRA `(.L_x_8207) ;  /* 0x0000000000b83947 */ /* 0x001fea0003800000 */
[----:B------:R-:W-:Y:S02]  /*4f70*/  SHF.R.U64 R11, R46, 0x10, R47 ;  /* 0x000000102e0b7819 */ /* 0x000fe4000000122f */
[----:B------:R-:W-:Y:S01]  /*4f80*/  SHF.R.U64 R53, R44, 0x10, R45 ;  /* 0x000000102c357819 */ /* 0x000fe2000000122d */
[----:B----4-:R-:W-:Y:S01]  /*4f90*/  IMAD.U32 R44, R14, 0x10000, RZ ;  /* 0x000100000e2c7824 */ /* 0x010fe200078e00ff */
        /* <DEDUP_REMOVED lines=43> */
.L_x_8207:
[----:B------:R-:W-:Y:S05]  /*5250*/  BSYNC B2 ;  /* 0x0000000000027941 */ /* 0x000fea0003800000 */
.L_x_8206:
[----:B----4-:R0:W-:Y:S02]  /*5260*/  ST.E.128 desc[UR52][R48.64], R12 ;  /* 0x0000000c30007985 */ /* 0x0101e4000c101d34 */
.L_x_8205:
[----:B------:R-:W-:Y:S05]  /*5270*/  BSYNC B1 ;  /* 0x0000000000017941 */ /* 0x000fea0003800000 */
.L_x_8204:
        /* <DEDUP_REMOVED lines=36> */
[----:B------:R-:W-:Y:S01]  /*54c0*/  FFMA.FTZ R13, R40, R46, -R13 ;  /* 0x0000002e280d7223 */ /* 0x000fe2000001080d */
[----:B------:R-:W-:Y:S01]  /*54d0*/  FMUL.FTZ R14, R12, R105 ;  /* 0x000000690c0e7220 */ /* 0x000fe20000410000 */
[----:B------:R-:W-:Y:S02]  /*54e0*/  IMAD.U32 R15, R15, 0x10000, RZ ;  /* 0x000100000f0f7824 */ /* 0x000fe400078e00ff */
[----:B------:R-:W-:Y:S01]  /*54f0*/  FFMA.FTZ R40, R40, R48, R41 ;  /* 0x0000003028287223 */ /* 0x000fe20000010029 */
        /* <DEDUP_REMOVED lines=13> */
.L_x_8209:
[----:B------:R-:W-:Y:S05]  /*55d0*/  BSYNC B1 ;  /* 0x0000000000017941 */ /* 0x000fea0003800000 */
.L_x_8208:
[----:B----4-:R0:W-:Y:S01]  /*55e0*/  ST.E.128 desc[UR52][R44.64], R12 ;  /* 0x0000000c2c007985 */ /* 0x0101e2000c101d34 */
[----:B------:R-:W-:Y:S05]  /*55f0*/  BRA `(.L_x_8203) ;  /* 0x0000003000387947 */ /* 0x000fea0003800000 */
.L_x_8163:
[C---:B------:R-:W-:Y:S01]  /*5600*/  VIADD R40, R188.reuse, 0x20 ;  /* 0x00000020bc287836 */ /* 0x040fe20000000000 */
[----:B------:R-:W-:Y:S01]  /*5610*/  CS2R R46, SRZ ;  /* 0x00000000002e7805 */ /* 0x000fe2000001ff00 */
[----:B------:R-:W-:-:S03]  /*5620*/  VIADD R44, R188, 0x40 ;  /* 0x00000040bc2c7836 */ /* 0x000fc60000000000 */
[----:B------:R-:W-:-:S04]  /*5630*/  ISETP.GE.AND P4, PT, R40, R95, PT ;  /* 0x0000005f2800720c */ /* 0x000fc80003f86270 */
        /* <DEDUP_REMOVED lines=19> */
[----:B------:R-:W-:Y:S02]  /*5770*/  @!P5 IMAD.X R45, R89, 0x1, R39, P6 ;  /* 0x00000001592dd824 */ /* 0x000fe400030e0627 */
[----:B------:R-:W0:Y:S01]  /*5780*/  @!P5 LDC.64 R50, c[0x0][0x400] ;  /* 0x00010000ff32db82 */ /* 0x000e220000000a00 */
[----:B----4-:R-:W-:-:S04]  /*5790*/  @!P5 LEA R48, P6, R44, R48, 0x1 ;  /* 0x000000302c30d211 */ /* 0x010fc800078c08ff */
[----:B------:R-:W-:Y:S02]  /*57a0*/  @!P5 LEA.HI.X R49, R44, R49, R45, 0x1, P6 ;  /* 0x000000312c31d211 */ /* 0x000fe400030f0c2d */
[----:B------:R-:W-:-:S05]  /*57b0*/  @!P5 IADD3 R44, P6, R86, R12, RZ ;  /* 0x0000000c562cd210 */ /* 0x000fca0007fde0ff */
[----:B------:R-:W-:Y:S01]  /*57c0*/  @!P5 IMAD.X R45, R11, 0x1, R78, P6 ;  /* 0x000000010b2dd824 */ /* 0x000fe200030e064e */
[----:B0-----:R-:W-:-:S04]  /*57d0*/  @!P5 LEA R50, P6, R44, R50, 0x1 ;  /* 0x000000322c32d211 */ /* 0x001fc800078c08ff */
[----:B------:R-:W-:Y:S02]  /*57e0*/  @!P5 LEA.HI.X R51, R44, R51, R45, 0x1, P6 ;  /* 0x000000332c33d211 */ /* 0x000fe400030f0c2d */
[----:B------:R-:W-:Y:S02]  /*57f0*/  CS2R R44, SRZ ;  /* 0x00000000002c7805 */ /* 0x000fe4000001ff00 */
[----:B------:R-:W-:-:S04]  /*5800*/  @!P4 LEA R56, P6, R42, R56, 0x1 ;  /* 0x000000382a38c211 */ /* 0x000fc800078c08ff */
[----:B------:R-:W-:Y:S02]  /*5810*/  @!P4 LEA.HI.X R57, R42, R57, R43, 0x1, P6 ;  /* 0x000000392a39c211 */ /* 0x000fe400030f0c2b */
[----:B------:R-:W-:Y:S02]  /*5820*/  CS2R R42, SRZ ;  /* 0x00000000002a7805 */ /* 0x000fe4000001ff00 */
[C---:B-1----:R-:W-:Y:S01]  /*5830*/  @!P4 LEA R58, P6, R40.reuse, R58, 0x1 ;  /* 0x0000003a283ac211 */ /* 0x042fe200078c08ff */
[----:B------:R0:W5:Y:S03]  /*5840*/  @!P5 LDG.E.128 R44, desc[UR52][R50.64] ;  /* 0x00000034322cd981 */ /* 0x000166000c1e1d00 */
[----:B------:R-:W-:Y:S02]  /*5850*/  @!P4 LEA.HI.X R59, R40, R59, R41, 0x1, P6 ;  /* 0x0000003b283bc211 */ /* 0x000fe400030f0c29 */
[----:B------:R-:W-:-:S02]  /*5860*/  CS2R R40, SRZ ;  /* 0x0000000000287805 */ /* 0x000fc4000001ff00 */
[----:B------:R-:W-:Y:S02]  /*5870*/  CS2R R54, SRZ ;  /* 0x0000000000367805 */ /* 0x000fe4000001ff00 */
[----:B------:R-:W-:Y:S02]  /*5880*/  CS2R R52, SRZ ;  /* 0x0000000000347805 */ /* 0x000fe4000001ff00 */
[----:B------:R1:W5:Y:S01]  /*5890*/  @!P5 LDG.E.128 R40, desc[UR52][R48.64] ;  /* 0x000000343028d981 */ /* 0x000362000c1e1d00 */
[----:B0-----:R-:W-:-:S03]  /*58a0*/  CS2R R50, SRZ ;  /* 0x0000000000327805 */ /* 0x001fc6000001ff00 */
[----:B------:R0:W5:Y:S01]  /*58b0*/  @!P4 LDG.E.128 R52, desc[UR52][R58.64] ;  /* 0x000000343a34c981 */ /* 0x000162000c1e1d00 */
[----:B-1----:R-:W-:-:S06]  /*58c0*/  CS2R R48, SRZ ;  /* 0x0000000000307805 */ /* 0x002fcc000001ff00 */
[----:B------:R1:W5:Y:S01]  /*58d0*/  @!P4 LDG.E.128 R48, desc[UR52][R56.64] ;  /* 0x000000343830c981 */ /* 0x000362000c1e1d00 */
[----:B--2---:R-:W-:Y:S01]  /*58e0*/  @!P3 LEA R64, P4, R62, R64, 0x1 ;  /* 0x000000403e40b211 */ /* 0x004fe200078808ff */
[----:B------:R-:W-:-:S03]  /*58f0*/  VIADD R68, R188, 0x60 ;  /* 0x00000060bc447836 */ /* 0x000fc60000000000 */
[----:B------:R-:W-:Y:S02]  /*5900*/  @!P3 LEA.HI.X R65, R62, R65, R63, 0x1, P4 ;  /* 0x000000413e41b211 */ /* 0x000fe400020f0c3f */
[----:B---3--:R-:W-:-:S04]  /*5910*/  @!P3 LEA R66, P4, R60, R66, 0x1 ;  /* 0x000000423c42b211 */ /* 0x008fc800078808ff */
[----:B------:R-:W-:Y:S02]  /*5920*/  @!P3 LEA.HI.X R67, R60, R67, R61, 0x1, P4 ;  /* 0x000000433c43b211 */ /* 0x000fe400020f0c3d */
[----:B------:R-:W-:-:S04]  /*5930*/  ISETP.GE.AND P4, PT, R68, R95, PT ;  /* 0x0000005f4400720c */ /* 0x000fc80003f86270 */
[----:B------:R-:W-:Y:S02]  /*5940*/  ISETP.GE.OR P4, PT, R16, R102, P4 ;  /* 0x000000661000720c */ /* 0x000fe40002786670 */
[----:B0-----:R-:W-:Y:S02]  /*5950*/  CS2R R58, SRZ ;  /* 0x00000000003a7805 */ /* 0x001fe4000001ff00 */
[----:B-1----:R-:W-:Y:S02]  /*5960*/  CS2R R56, SRZ ;  /* 0x0000000000387805 */ /* 0x002fe4000001ff00 */
[----:B------:R-:W-:Y:S02]  /*5970*/  CS2R R62, SRZ ;  /* 0x00000000003e7805 */ /* 0x000fe4000001ff00 */
[----:B------:R-:W-:Y:S01]  /*5980*/  CS2R R60, SRZ ;  /* 0x00000000003c7805 */ /* 0x000fe2000001ff00 */
        /* <DEDUP_REMOVED lines=12> */
[----:B------:R-:W-:Y:S01]  /*5a50*/  IMAD.MOV.U32 R13, RZ, RZ, R11 ;  /* 0x000000ffff0d7224 */ /* 0x000fe200078e000b */
[----:B------:R-:W-:-:S04]  /*5a60*/  ULDC.64 UR6, c[0x0][0x400] ;  /* 0x0001000000067ab9 */ /* 0x000fc80000000a00 */
[----:B------:R-:W1:Y:S01]  /*5a70*/  LDC.64 R66, c[0x0][0x408] ;  /* 0x00010200ff427b82 */ /* 0x000e620000000a00 */
[----:B0-----:R-:W-:-:S04]  /*5a80*/  IMAD.WIDE.U32 R14, R64, 0x60, R14 ;  /* 0x00000060400e7825 */ /* 0x001fc800078e000e */
[----:B------:R-:W-:Y:S01]  /*5a90*/  IMAD R65, R65, 0x60, RZ ;  /* 0x0000006041417824 */ /* 0x000fe200078e02ff */
[----:B------:R-:W-:Y:S01]  /*5aa0*/  IADD3 R14, P4, R82, R14, RZ ;  /* 0x0000000e520e7210 */ /* 0x000fe20007f9e0ff */
[----:B-1----:R-:W-:-:S03]  /*5ab0*/  IMAD.WIDE.U32 R12, R66, 0x60, R12 ;  /* 0x00000060420c7825 */ /* 0x002fc600078e000c */
[----:B------:R-:W-:Y:S01]  /*5ac0*/  IADD3.X R15, R39, R15, R65, P4, !PT ;  /* 0x0000000f270f7210 */ /* 0x000fe200027fe441 */
[----:B------:R-:W-:Y:S01]  /*5ad0*/  IMAD R67, R67, 0x60, RZ ;  /* 0x0000006043437824 */ /* 0x000fe200078e02ff */
[----:B------:R-:W-:-:S04]  /*5ae0*/  IADD3 R11, P4, R86, R12, RZ ;  /* 0x0000000c560b7210 */ /* 0x000fc80007f9e0ff */
[----:B------:R-:W-:Y:S02]  /*5af0*/  IADD3.X R12, R78, R13, R67, P4, !PT ;  /* 0x0000000d4e0c7210 */ /* 0x000fe400027fe443 */
[----:B------:R-:W-:-:S04]  /*5b00*/  LEA R64, P4, R14, UR4, 0x1 ;  /* 0x000000040e407c11 */ /* 0x000fc8000f8808ff */
[----:B------:R-:W-:Y:S02]  /*5b10*/  LEA.HI.X R65, R14, UR5, R15, 0x1, P4 ;  /* 0x000000050e417c11 */ /* 0x000fe4000a0f0c0f */
[----:B------:R-:W-:-:S04]  /*5b20*/  LEA R68, P4, R11, UR6, 0x1 ;  /* 0x000000060b447c11 */ /* 0x000fc8000f8808ff */
[----:B------:R-:W-:Y:S01]  /*5b30*/  LEA.HI.X R69, R11, UR7, R12, 0x1, P4 ;  /* 0x000000070b457c11 */ /* 0x000fe2000a0f0c0c */
[----:B------:R-:W5:Y:S05]  /*5b40*/  LDG.E.128 R64, desc[UR52][R64.64] ;  /* 0x0000003440407981 */ /* 0x000f6a000c1e1d00 */
[----:B------:R-:W5:Y:S03]  /*5b50*/  LDG.E.128 R68, desc[UR52][R68.64] ;  /* 0x0000003444447981 */ /* 0x000f66000c1e1d00 */
.L_x_8211:
[----:B------:R-:W-:Y:S05]  /*5b60*/  BSYNC B1 ;  /* 0x0000000000017941 */ /* 0x000fea0003800000 */
.L_x_8210:
        /* <DEDUP_REMOVED lines=68> */
.L_x_8212:
[----:B------:R-:W-:Y:S01]  /*5fb0*/  IMAD R89, R19, 0x8, R18 ;  /* 0x0000000813597824 */ /* 0x000fe200078e0212 */
[----:B------:R-:W-:Y:S01]  /*5fc0*/  SHF.L.U32 R100, R199, 0x1f, RZ ;  /* 0x0000001fc7647819 */ /* 0x000fe200000006ff */
[----:B------:R-:W0:Y:S01]  /*5fd0*/  LDC R107, c[0x0][0x2f4] ;  /* 0x0000bd00ff6b7b82 */ /* 0x000e220000000800 */
[----:B------:R-:W-:Y:S02]  /*5fe0*/  BSSY B1, `(.L_x_8213) ;  /* 0x0000003000017945 */ /* 0x000fe40003800000 */
[----:B------:R-:W1:Y:S02]  /*5ff0*/  SYNCS.PHASECHK.TRANS64.TRYWAIT P4, [R89+URZ+0x28890], R100 ;  /* 0x02889064590075a7 */ /* 0x000e64000808017f */
[----:B-1----:R-:W-:Y:S05]  /*6000*/  @!P4 BRA `(.L_x_8214) ;  /* 0x000002100064c947 */ /* 0x002fea0003800000 */
.L_x_8597:
[----:B------:R-:W-:Y:S05]  /*6010*/  BSYNC B1 ;  /* 0x0000000000017941 */ /* 0x000fea0003800000 */
.L_x_8213:
[----:B------:R-:W-:Y:S01]  /*6020*/  UMOV UR4, 0xffffffff ;  /* 0xffffffff00047882 */ /* 0x000fe20000000000 */
[----:B0-----:R-:W-:Y:S02]  /*6030*/  IMAD.IADD R109, R107, 0x1, -R36 ;  /* 0x000000016b6d7824 */ /* 0x001fe400078e0a24 */
[----:B------:R-:W-:Y:S05]  /*6040*/  BRA.DIV UR4, `(.L_x_8215) ;  /* 0x0000021204687947 */ /* 0x000fea000b800000 */
[----:B------:R0:W2:Y:S04]  /*6050*/  SHFL.IDX PT, R105, R101, RZ, 0x181f ;  /* 0x00181fff65697589 */ /* 0x0000a800000e0000 */
[----:B------:R0:W3:Y:S02]  /*6060*/  SHFL.IDX PT, R104, R106, RZ, 0x181f ;  /* 0x00181fff6a687589 */ /* 0x0000e400000e0000 */
.L_x_8601:
[----:B------:R-:W-:Y:S01]  /*6070*/  ISETP.GE.OR P4, PT, R188, R95, P1 ;  /* 0x0000005fbc00720c */ /* 0x000fe20000f86670 */
[----:B------:R-:W-:-:S12]  /*6080*/  BSSY B1, `(.L_x_8216) ;  /* 0x0000079000017945 */ /* 0x000fd80003800000 */
[----:B------:R-:W-:Y:S05]  /*6090*/  @P4 BRA `(.L_x_8217) ;  /* 0x0000000400dc4947 */ /* 0x000fea0003800000 */
[----:B------:R-:W-:Y:S01]  /*60a0*/  SEL R11, R36, R109, !P0 ;  /* 0x0000006d240b7207 */ /* 0x000fe20004000000 */
[----:B------:R-:W-:Y:S01]  /*60b0*/  BSSY B2, `(.L_x_8218) ;  /* 0x0000071000027945 */ /* 0x000fe20003800000 */
[----:B------:R-:W-:Y:S02]  /*60c0*/  SHF.R.U32.HI R13, RZ, 0x3, R209 ;  /* 0x00000003ff0d7819 */ /* 0x000fe400000116d1 */
[----:B------:R-:W-:Y:S02]  /*60d0*/  SHF.R.S32.HI R12, RZ, 0x1f, R11 ;  /* 0x0000001fff0c7819 */ /* 0x000fe4000001140b */
[----:B---3--:R-:W-:Y:S02]  /*60e0*/  LEA R102, P4, R76, R104, 0x1 ;  /* 0x000000684c667211 */ /* 0x008fe400078808ff */
[----:B------:R-:W-:Y:S02]  /*60f0*/  LEA.HI R12, R12, R11, RZ, 0x4 ;  /* 0x0000000b0c0c7211 */ /* 0x000fe400078f20ff */
[----:B--2---:R-:W-:-:S02]  /*6100*/  LEA.HI.X R103, R76, R105, R88, 0x1, P4 ;  /* 0x000000694c677211 */ /* 0x004fc400020f0c58 */
        /* <DEDUP_REMOVED lines=12> */
[----:B------:R-:W-:-:S03]  /*61d0*/  IMAD R72, R13, 0x2, R18 ;  /* 0x000000020d487824 */ /* 0x000fc600078e0212 */
[----:B------:R2:W3:Y:S04]  /*61e0*/  LDS.128 R12, [R11+0x18400] ;  /* 0x018400000b0c7984 */ /* 0x0004e80000000c00 */
[----:B------:R-:W4:Y:S01]  /*61f0*/  LDS.128 R72, [R72+0x18400] ;  /* 0x0184000048487984 */ /* 0x000f220000000c00 */
[----:B------:R-:W-:Y:S05]  /*6200*/  @P3 BRA `(.L_x_8219) ;  /* 0x00000004006c3947 */ /* 0x000fea0003800000 */
[----:B------:R-:W-:Y:S01]  /*6210*/  SHF.R.U32.HI R142, RZ, 0x10, R45 ;  /* 0x00000010ff8e7819 */ /* 0x000fe2000001162d */
[----:B----4-:R-:W-:Y:S01]  /*6220*/  IMAD.U32 R136, R75, 0x10000, RZ ;  /* 0x000100004b887824 */ /* 0x010fe200078e00ff */
[----:B------:R-:W-:Y:S01]  /*6230*/  SHF.R.U32.HI R147, RZ, 0x10, R41 ;  /* 0x00000010ff937819 */ /* 0x000fe20000011629 */
[----:B---3--:R-:W-:Y:S01]  /*6240*/  IMAD.U32 R135, R15, 0x10000, RZ ;  /* 0x000100000f877824 */ /* 0x008fe200078e00ff */
[----:B------:R-:W-:Y:S01]  /*6250*/  PRMT R141, R141, 0x5410, R142 ;  /* 0x000054108d8d7816 */ /* 0x000fe2000000008e */
[----:B--2---:R-:W-:Y:S01]  /*6260*/  IMAD.U32 R11, R14, 0x10000, RZ ;  /* 0x000100000e0b7824 */ /* 0x004fe200078e00ff */
[----:B------:R-:W-:Y:S02]  /*6270*/  PRMT R140, R140, 0x5410, R147 ;  /* 0x000054108c8c7816 */ /* 0x000fe40000000093 */
[----:B------:R-:W-:Y:S01]  /*6280*/  SHF.R.U64 R40, R40, 0x10, R41 ;  /* 0x0000001028287819 */ /* 0x000fe20000001229 */
[----:B------:R-:W-:Y:S01]  /*6290*/  IMAD.U32 R142, R141, 0x10000, RZ ;  /* 0x000100008d8e7824 */ /* 0x000fe200078e00ff */
[----:B------:R-:W-:Y:S01]  /*62a0*/  SHF.R.U32.HI R143, RZ, 0x10, R43 ;  /* 0x00000010ff8f7819 */ /* 0x000fe2000001162b */
[----:B------:R-:W-:Y:S01]  /*62b0*/  IMAD.U32 R41, R72, 0x10000, RZ ;  /* 0x0001000048297824 */ /* 0x000fe200078e00ff */
[----:B------:R-:W-:Y:S01]  /*62c0*/  SHF.R.U64 R146, R44, 0x10, R45 ;  /* 0x000000102c927819 */ /* 0x000fe2000000122d */
[----:B------:R-:W-:Y:S01]  /*62d0*/  IMAD.U32 R44, R13, 0x10000, RZ ;  /* 0x000100000d2c7824 */ /* 0x000fe200078e00ff */
[----:B------:R-:W-:Y:S01]  /*62e0*/  SHF.R.U64 R145, R42, 0x10, R43 ;  /* 0x000000102a917819 */ /* 0x000fe2000000122b */
[----:B------:R-:W-:Y:S01]  /*62f0*/  IMAD.U32 R43, R73, 0x10000, RZ ;  /* 0x00010000492b7824 */ /* 0x000fe200078e00ff */
[----:B------:R-:W-:-:S02]  /*6300*/  SHF.R.U64 R45, R46, 0x10, R47 ;  /* 0x000000102e2d7819 */ /* 0x000fc4000000122f */
[----:B------:R-:W-:Y:S02]  /*6310*/  SHF.R.U32.HI R144, RZ, 0x10, R47 ;  /* 0x00000010ff907819 */ /* 0x000fe4000001162f */
[----:B------:R-:W-:Y:S01]  /*6320*/  LOP3.LUT R47, R75, 0xffff0000, RZ, 0xc0, !PT ;  /* 0xffff00004b2f7812 */ /* 0x000fe200078ec0ff */
[----:B------:R-:W-:Y:S01]  /*6330*/  IMAD.U32 R75, R140, 0x10000, RZ ;  /* 0x000100008c4b7824 */ /* 0x000fe200078e00ff */
[----:B------:R-:W-:Y:S02]  /*6340*/  LOP3.LUT R46, R73, 0xffff0000, RZ, 0xc0, !PT ;  /* 0xffff0000492e7812 */ /* 0x000fe400078ec0ff */
[----:B------:R-:W-:Y:S02]  /*6350*/  PRMT R73, R111, 0x5432, R40 ;  /* 0x000054326f497816 */ /* 0x000fe40000000028 */
[----:B------:R-:W-:Y:S02]  /*6360*/  PRMT R138, R138, 0x5410, R143 ;  /* 0x000054108a8a7816 */ /* 0x000fe4000000008f */
[----:B------:R-:W-:-:S02]  /*6370*/  LOP3.LUT R141, R141, 0xffff0000, RZ, 0xc0, !PT ;  /* 0xffff00008d8d7812 */ /* 0x000fc400078ec0ff */
[----:B------:R-:W-:Y:S01]  /*6380*/  PRMT R40, R110, 0x5432, R145 ;  /* 0x000054326e287816 */ /* 0x000fe20000000091 */
[-C--:B------:R-:W-:Y:S01]  /*6390*/  FMUL.FTZ R145, R43, R142.reuse ;  /* 0x0000008e2b917220 */ /* 0x080fe20000410000 */
[----:B------:R-:W-:Y:S01]  /*63a0*/  PRMT R143, R137, 0x5410, R144 ;  /* 0x00005410898f7816 */ /* 0x000fe20000000090 */
[-C--:B------:R-:W-:Y:S01]  /*63b0*/  FMUL.FTZ R137, R43, R75.reuse ;  /* 0x0000004b2b897220 */ /* 0x080fe20000410000 */
[----:B------:R-:W-:Y:S01]  /*63c0*/  LOP3.LUT R140, R140, 0xffff0000, RZ, 0xc0, !PT ;  /* 0xffff00008c8c7812 */ /* 0x000fe200078ec0ff */
[----:B------:R-:W-:Y:S01]  /*63d0*/  FFMA.FTZ R43, R44, R75, -R145 ;  /* 0x0000004b2c2b7223 */ /* 0x000fe20000010891 */
[----:B------:R-:W-:Y:S01]  /*63e0*/  LOP3.LUT R133, R13, 0xffff0000, RZ, 0xc0, !PT ;  /* 0xffff00000d857812 */ /* 0x000fe200078ec0ff */
[----:B------:R-:W-:Y:S01]  /*63f0*/  IMAD.U32 R144, R143, 0x10000, RZ ;  /* 0x000100008f907824 */ /* 0x000fe200078e00ff */
[----:B------:R-:W-:Y:S01]  /*6400*/  PRMT R139, R139, 0x5410, R146 ;  /* 0x000054108b8b7816 */ /* 0x000fe20000000092 */
[----:B------:R-:W-:Y:S01]  /*6410*/  FMUL.FTZ R146, R46, R141 ;  /* 0x0000008d2e927220 */ /* 0x000fe20000410000 */
[----:B------:R-:W-:Y:S01]  /*6420*/  FFMA.FTZ R44, R44, R142, R137 ;  /* 0x0000008e2c2c7223 */ /* 0x000fe20000010089 */
[----:B------:R-:W-:Y:S01]  /*6430*/  FMUL.FTZ R142, R46, R140 ;  /* 0x0000008c2e8e7220 */ /* 0x000fe20000410000 */
[----:B------:R-:W-:-:S02]  /*6440*/  IMAD.U32 R137, R138, 0x10000, RZ ;  /* 0x000100008a897824 */ /* 0x000fc400078e00ff */
[----:B------:R-:W-:Y:S01]  /*6450*/  FFMA.FTZ R46, R133, R140, -R146 ;  /* 0x0000008c852e7223 */ /* 0x000fe20000010892 */
[----:B------:R-:W-:Y:S01]  /*6460*/  LOP3.LUT R143, R143, 0xffff0000, RZ, 0xc0, !PT ;  /* 0xffff00008f8f7812 */ /* 0x000fe200078ec0ff */
[C---:B------:R-:W-:Y:S01]  /*6470*/  FMUL.FTZ R140, R136.reuse, R144 ;  /* 0x00000090888c7220 */ /* 0x040fe20000410000 */
[----:B------:R-:W-:Y:S01]  /*6480*/  LOP3.LUT R42, R15, 0xffff0000, RZ, 0xc0, !PT ;  /* 0xffff00000f2a7812 */ /* 0x000fe200078ec0ff */
[----:B------:R-:W-:Y:S01]  /*6490*/  FMUL.FTZ R145, R136, R137 ;  /* 0x0000008988917220 */ /* 0x000fe20000410000 */
[----:B------:R-:W-:Y:S01]  /*64a0*/  FFMA.FTZ R75, R133, R141, R142 ;  /* 0x0000008d854b7223 */ /* 0x000fe2000001008e */
[----:B------:R-:W-:Y:S01]  /*64b0*/  LOP3.LUT R138, R138, 0xffff0000, RZ, 0xc0, !PT ;  /* 0xffff00008a8a7812 */ /* 0x000fe200078ec0ff */
[----:B------:R-:W-:Y:S01]  /*64c0*/  FFMA.FTZ R137, R135, R137, -R140 ;  /* 0x0000008987897223 */ /* 0x000fe2000001088c */
[----:B------:R-:W-:Y:S01]  /*64d0*/  FMUL.FTZ R133, R47, R143 ;  /* 0x0000008f2f857220 */ /* 0x000fe20000410000 */
[----:B------:R-:W-:Y:S01]  /*64e0*/  IMAD.U32 R140, R139, 0x10000, RZ ;  /* 0x000100008b8c7824 */ /* 0x000fe200078e00ff */
[----:B------:R-:W-:Y:S01]  /*64f0*/  LOP3.LUT R72, R72, 0xffff0000, RZ, 0xc0, !PT ;  /* 0xffff000048487812 */ /* 0x000fe200078ec0ff */
[----:B------:R-:W-:-:S02]  /*6500*/  IMAD.U32 R136, R73, 0x10000, RZ ;  /* 0x0001000049887824 */ /* 0x000fc400078e00ff */
[-C--:B------:R-:W-:Y:S01]  /*6510*/  FMUL.FTZ R47, R47, R138.reuse ;  /* 0x0000008a2f2f7220 */ /* 0x080fe20000410000 */
[----:B------:R-:W-:Y:S01]  /*6520*/  FFMA.FTZ R142, R42, R138, -R133 ;  /* 0x0000008a2a8e7223 */ /* 0x000fe20000010885 */
[----:B------:R-:W-:Y:S01]  /*6530*/  LOP3.LUT R139, R139, 0xffff0000, RZ, 0xc0, !PT ;  /* 0xffff00008b8b7812 */ /* 0x000fe200078ec0ff */
[----:B------:R-:W-:Y:S01]  /*6540*/  FMUL.FTZ R138, R41, R140 ;  /* 0x0000008c298a7220 */ /* 0x000fe20000410000 */
[----:B------:R-:W-:Y:S01]  /*6550*/  LOP3.LUT R73, R73, 0xffff0000, RZ, 0xc0, !PT ;  /* 0xffff000049497812 */ /* 0x000fe200078ec0ff */
[----:B------:R-:W-:Y:S01]  /*6560*/  IMAD.U32 R13, R12, 0x10000, RZ ;  /* 0x000100000c0d7824 */ /* 0x000fe200078e00ff */
[----:B------:R-:W-:Y:S01]  /*6570*/  PRMT R45, R108, 0x5432, R45 ;  /* 0x000054326c2d7816 */ /* 0x000fe2000000002d */
[----:B------:R-:W-:Y:S01]  /*6580*/  FMUL.FTZ R41, R41, R136 ;  /* 0x0000008829297220 */ /* 0x000fe20000410000 */
[----:B------:R-:W-:Y:S01]  /*6590*/  FFMA.FTZ R145, R135, R144, R145 ;  /* 0x0000009087917223 */ /* 0x000fe20000010091 */
[----:B------:R-:W-:Y:S01]  /*65a0*/  LOP3.LUT R12, R12, 0xffff0000, RZ, 0xc0, !PT ;  /* 0xffff00000c0c7812 */ /* 0x000fe200078ec0ff */
[----:B------:R-:W-:Y:S01]  /*65b0*/  FFMA.FTZ R144, R42, R143, R47 ;  /* 0x0000008f2a907223 */ /* 0x000fe2000001002f */
[----:B------:R-:W-:Y:S01]  /*65c0*/  LOP3.LUT R15, R14, 0xffff0000, RZ, 0xc0, !PT ;  /* 0xffff00000e0f7812 */ /* 0x000fe200078ec0ff */
[C---:B------:R-:W-:Y:S01]  /*65d0*/  FMUL.FTZ R47, R72.reuse, R139 ;  /* 0x0000008b482f7220 */ /* 0x040fe20000410000 */
[----:B------:R-:W-:Y:S01]  /*65e0*/  FFMA.FTZ R140, R13, R140, R41 ;  /* 0x0000008c0d8c7223 */ /* 0x000fe20000010029 */
[----:B------:R-:W-:Y:S01]  /*65f0*/  FMUL.FTZ R133, R72, R73 ;  /* 0x0000004948857220 */ /* 0x000fe20000410000 */
[----:B------:R-:W-:-:S02]  /*6600*/  IMAD.U32 R14, R74, 0x10000, RZ ;  /* 0x000100004a0e7824 */ /* 0x000fc400078e00ff */
[----:B------:R-:W-:Y:S01]  /*6610*/  FFMA.FTZ R138, R13, R136, -R138 ;  /* 0x000000880d8a7223 */ /* 0x000fe2000001088a */
[C---:B------:R-:W-:Y:S01]  /*6620*/  IMAD.U32 R41, R45.reuse, 0x10000, RZ ;  /* 0x000100002d297824 */ /* 0x040fe200078e00ff */
[----:B------:R-:W-:Y:S01]  /*6630*/  LOP3.LUT R74, R74, 0xffff0000, RZ, 0xc0, !PT ;  /* 0xffff00004a4a7812 */ /* 0x000fe200078ec0ff */
[----:B------:R-:W-:Y:S01]  /*6640*/  IMAD.U32 R13, R40, 0x10000, RZ ;  /* 0x00010000280d7824 */ /* 0x000fe200078e00ff */
[----:B------:R-:W-:Y:S01]  /*6650*/  LOP3.LUT R45, R45, 0xffff0000, RZ, 0xc0, !PT ;  /* 0xffff00002d2d7812 */ /* 0x000fe200078ec0ff */
[C---:B------:R-:W-:Y:S01]  /*6660*/  FFMA.FTZ R47, R12.reuse, R73, -R47 ;  /* 0x000000490c2f7223 */ /* 0x040fe2000001082f */
[----:B------:R-:W-:Y:S01]  /*6670*/  FFMA.FTZ R133, R12, R139, R133 ;  /* 0x0000008b0c857223 */ /* 0x000fe20000010085 */
[----:B------:R-:W-:Y:S01]  /*6680*/  FMUL.FTZ R12, R14, R41 ;  /* 0x000000290e0c7220 */ /* 0x000fe20000410000 */
[----:B------:R-:W-:Y:S01]  /*6690*/  LOP3.LUT R40, R40, 0xffff0000, RZ, 0xc0, !PT ;  /* 0xffff000028287812 */ /* 0x000fe200078ec0ff */
[----:B------:R-:W-:Y:S01]  /*66a0*/  FMUL.FTZ R14, R14, R13 ;  /* 0x0000000d0e0e7220 */ /* 0x000fe20000410000 */
[----:B------:R-:W-:Y:S01]  /*66b0*/  FMUL.FTZ R42, R74, R45 ;  /* 0x0000002d4a2a7220 */ /* 0x000fe20000410000 */
[C---:B------:R-:W-:Y:S01]  /*66c0*/  FFMA.FTZ R12, R11.reuse, R13, -R12 ;  /* 0x0000000d0b0c7223 */ /* 0x040fe2000001080c */
[----:B------:R-:W-:Y:S01]  /*66d0*/  F2FP.BF16.F32.PACK_AB R137, R142, R137 ;  /* 0x000000898e89723e */ /* 0x000fe200000010ff */
[----:B------:R-:W-:Y:S01]  /*66e0*/  FFMA.FTZ R14, R11, R41, R14 ;  /* 0x000000290b0e7223 */ /* 0x000fe2000001000e */
[-C--:B------:R-:W-:Y:S01]  /*66f0*/  FMUL.FTZ R74, R74, R40.reuse ;  /* 0x000000284a4a7220 */ /* 0x080fe20000410000 */
[----:B------:R-:W-:Y:S01]  /*6700*/  FFMA.FTZ R11, R15, R40, -R42 ;  /* 0x000000280f0b7223 */ /* 0x000fe2000001082a */
[----:B------:R-:W-:-:S02]  /*6710*/  F2FP.BF16.F32.PACK_AB R138, R47, R138 ;  /* 0x0000008a2f8a723e */ /* 0x000fc400000010ff */
[----:B------:R-:W-:Y:S01]  /*6720*/  FFMA.FTZ R15, R15, R45, R74 ;  /* 0x0000002d0f0f7223 */ /* 0x000fe2000001004a */
        /* <DEDUP_REMOVED lines=9> */
.L_x_8219:
[----:B------:R-:W-:Y:S05]  /*67c0*/  BSYNC B2 ;  /* 0x0000000000027941 */ /* 0x000fea0003800000 */
.L_x_8218:
[----:B------:R-:W-:Y:S01]  /*67d0*/  ISETP.GE.AND P4, PT, R134, R107, PT ;  /* 0x0000006b8600720c */ /* 0x000fe20003f86270 */
[----:B---3--:R3:W-:-:S12]  /*67e0*/  ST.E.128 desc[UR52][R102.64], R12 ;  /* 0x0000000c66007985 */ /* 0x0087d8000c101d34 */
[----:B------:R-:W-:-:S05]  /*67f0*/  @!P4 IMAD.WIDE R104, R134, 0x2, R104 ;  /* 0x000000028668c825 */ /* 0x000fca00078e0268 */
[----:B----4-:R3:W-:Y:S02]  /*6800*/  @!P4 ST.E.128 desc[UR52][R104.64], R72 ;  /* 0x000000486800c985 */ /* 0x0107e4000c101d34 */
.L_x_8217:
[----:B------:R-:W-:Y:S05]  /*6810*/  BSYNC B1 ;  /* 0x0000000000017941 */ /* 0x000fea0003800000 */
.L_x_8216:
[----:B------:R-:W-:-:S03]  /*6820*/  UMOV UR4, 0xffffffff ;  /* 0xffffffff00047882 */ /* 0x000fc60000000000 */
[----:B------:R-:W-:Y:S05]  /*6830*/  BRA.DIV UR4, `(.L_x_8220) ;  /* 0x0000020a04b87947 */ /* 0x000fea000b800000 */
[----:B------:R4:W0:Y:S04]  /*6840*/  SHFL.IDX PT, R47, R101, 0x1, 0x181f ;  /* 0x00381f00652f7f89 */ /* 0x00082800000e0000 */
[----:B------:R4:W0:Y:S02]  /*6850*/  SHFL.IDX PT, R46, R106, 0x1, 0x181f ;  /* 0x00381f006a2e7f89 */ /* 0x00082400000e0000 */
.L_x_8605:
[----:B--2---:R-:W-:Y:S01]  /*6860*/  VIADD R11, R188, 0x20 ;  /* 0x00000020bc0b7836 */ /* 0x004fe20000000000 */
[----:B------:R-:W-:Y:S04]  /*6870*/  BSSY B1, `(.L_x_8221) ;  /* 0x000007c000017945 */ /* 0x000fe80003800000 */
[----:B------:R-:W-:-:S13]  /*6880*/  ISETP.GE.OR P4, PT, R11, R95, P1 ;  /* 0x0000005f0b00720c */ /* 0x000fda0000f86670 */
[----:B------:R-:W-:Y:S05]  /*6890*/  @P4 BRA `(.L_x_8222) ;  /* 0x0000000400e44947 */ /* 0x000fea0003800000 */
[----:B------:R-:W-:Y:S01]  /*68a0*/  SEL R11, R36, R109, !P0 ;  /* 0x0000006d240b7207 */ /* 0x000fe20004000000 */
[----:B------:R-:W-:Y:S01]  /*68b0*/  BSSY B2, `(.L_x_8223) ;  /* 0x0000073000027945 */ /* 0x000fe20003800000 */
[----:B---3--:R-:W-:Y:S02]  /*68c0*/  SHF.R.U32.HI R13, RZ, 0x3, R205 ;  /* 0x00000003ff0d7819 */ /* 0x008fe400000116cd */
        /* <DEDUP_REMOVED lines=17> */
[----:B------:R0:W2:Y:S04]  /*69e0*/  LDS.128 R12, [R11+0x18400] ;  /* 0x018400000b0c7984 */ /* 0x0000a80000000c00 */
[----:B------:R-:W3:Y:S01]  /*69f0*/  LDS.128 R40, [R40+0x18400] ;  /* 0x0184000028287984 */ /* 0x000ee20000000c00 */
[----:B------:R-:W-:Y:S05]  /*6a00*/  @P3 BRA `(.L_x_8224) ;  /* 0x0000000400743947 */ /* 0x000fea0003800000 */
[----:B------:R-:W-:Y:S01]  /*6a10*/  SHF.R.U32.HI R105, RZ, 0x10, R49 ;  /* 0x00000010ff697819 */ /* 0x000fe20000011631 */
[----:B0-2---:R-:W-:Y:S01]  /*6a20*/  IMAD.U32 R11, R14, 0x10000, RZ ;  /* 0x000100000e0b7824 */ /* 0x005fe200078e00ff */
[----:B------:R-:W-:Y:S02]  /*6a30*/  SHF.R.U32.HI R73, RZ, 0x10, R53 ;  /* 0x00000010ff497819 */ /* 0x000fe40000011635 */
[----:B------:R-:W-:Y:S02]  /*6a40*/  PRMT R128, R128, 0x5410, R105 ;  /* 0x0000541080807816 */ /* 0x000fe40000000069 */
[----:B------:R-:W-:Y:S02]  /*6a50*/  PRMT R132, R132, 0x5410, R73 ;  /* 0x0000541084847816 */ /* 0x000fe40000000049 */
[----:B------:R-:W-:Y:S02]  /*6a60*/  SHF.R.U32.HI R75, RZ, 0x10, R55 ;  /* 0x00000010ff4b7819 */ /* 0x000fe40000011637 */
[----:B------:R-:W-:Y:S01]  /*6a70*/  SHF.R.U64 R102, R52, 0x10, R53 ;  /* 0x0000001034667819 */ /* 0x000fe20000001235 */
[----:B---3--:R-:W-:Y:S01]  /*6a80*/  IMAD.U32 R52, R41, 0x10000, RZ ;  /* 0x0001000029347824 */ /* 0x008fe200078e00ff */
[----:B------:R-:W-:Y:S01]  /*6a90*/  SHF.R.U64 R74, R54, 0x10, R55 ;  /* 0x00000010364a7819 */ /* 0x000fe20000001237 */
[----:B------:R-:W-:Y:S01]  /*6aa0*/  IMAD.U32 R73, R132, 0x10000, RZ ;  /* 0x0001000084497824 */ /* 0x000fe200078e00ff */
[----:B------:R-:W-:Y:S01]  /*6ab0*/  SHF.R.U32.HI R103, RZ, 0x10, R51 ;  /* 0x00000010ff677819 */ /* 0x000fe20000011633 */
[----:B------:R-:W-:Y:S01]  /*6ac0*/  IMAD.U32 R55, R128, 0x10000, RZ ;  /* 0x0001000080377824 */ /* 0x000fe200078e00ff */
[----:B------:R-:W-:Y:S01]  /*6ad0*/  PRMT R130, R130, 0x5410, R75 ;  /* 0x0000541082827816 */ /* 0x000fe2000000004b */
[----:B------:R-:W-:Y:S01]  /*6ae0*/  IMAD.U32 R54, R43, 0x10000, RZ ;  /* 0x000100002b367824 */ /* 0x000fe200078e00ff */
[----:B------:R-:W-:Y:S01]  /*6af0*/  SHF.R.U64 R134, R48, 0x10, R49 ;  /* 0x0000001030867819 */ /* 0x000fe20000001231 */
[----:B------:R-:W-:Y:S01]  /*6b00*/  IMAD.U32 R49, R13, 0x10000, RZ ;  /* 0x000100000d317824 */ /* 0x000fe200078e00ff */
[----:B------:R-:W-:Y:S01]  /*6b10*/  PRMT R131, R131, 0x5410, R102 ;  /* 0x0000541083837816 */ /* 0x000fe20000000066 */
[C---:B------:R-:W-:Y:S01]  /*6b20*/  FMUL.FTZ R102, R52.reuse, R55 ;  /* 0x0000003734667220 */ /* 0x040fe20000410000 */
[----:B------:R-:W-:Y:S01]  /*6b30*/  PRMT R129, R129, 0x5410, R74 ;  /* 0x0000541081817816 */ /* 0x000fe2000000004a */
[----:B------:R-:W-:Y:S01]  /*6b40*/  FMUL.FTZ R74, R52, R73 ;  /* 0x00000049344a7220 */ /* 0x000fe20000410000 */
[----:B------:R-:W-:Y:S01]  /*6b50*/  LOP3.LUT R53, R41, 0xffff0000, RZ, 0xc0, !PT ;  /* 0xffff000029357812 */ /* 0x000fe200078ec0ff */
[----:B------:R-:W-:Y:S01]  /*6b60*/  IMAD.U32 R52, R130, 0x10000, RZ ;  /* 0x0001000082347824 */ /* 0x000fe200078e00ff */
[----:B------:R-:W-:Y:S01]  /*6b70*/  PRMT R126, R126, 0x5410, R103 ;  /* 0x000054107e7e7816 */ /* 0x000fe20000000067 */
[C---:B------:R-:W-:Y:S01]  /*6b80*/  FFMA.FTZ R74, R49.reuse, R55, -R74 ;  /* 0x00000037314a7223 */ /* 0x040fe2000001084a */
[----:B------:R-:W-:Y:S01]  /*6b90*/  LOP3.LUT R132, R132, 0xffff0000, RZ, 0xc0, !PT ;  /* 0xffff000084847812 */ /* 0x000fe200078ec0ff */
[----:B------:R-:W-:Y:S01]  /*6ba0*/  FFMA.FTZ R102, R49, R73, R102 ;  /* 0x0000004931667223 */ /* 0x000fe20000010066 */
[----:B------:R-:W-:Y:S01]  /*6bb0*/  LOP3.LUT R128, R128, 0xffff0000, RZ, 0xc0, !PT ;  /* 0xffff000080807812 */ /* 0x000fe200078ec0ff */
[----:B------:R-:W-:Y:S01]  /*6bc0*/  IMAD.U32 R49, R126, 0x10000, RZ ;  /* 0x000100007e317824 */ /* 0x000fe200078e00ff */
[----:B------:R-:W-:Y:S01]  /*6bd0*/  SHF.R.U64 R104, R50, 0x10, R51 ;  /* 0x0000001032687819 */ /* 0x000fe20000001233 */
[----:B------:R-:W-:Y:S01]  /*6be0*/  FMUL.FTZ R55, R53, R132 ;  /* 0x0000008435377220 */ /* 0x000fe20000410000 */
[----:B------:R-:W-:Y:S01]  /*6bf0*/  LOP3.LUT R50, R13, 0xffff0000, RZ, 0xc0, !PT ;  /* 0xffff00000d327812 */ /* 0x000fe200078ec0ff */
[----:B------:R-:W-:Y:S01]  /*6c00*/  FMUL.FTZ R53, R53, R128 ;  /* 0x0000008035357220 */ /* 0x000fe20000410000 */
[----:B------:R-:W-:Y:S01]  /*6c10*/  PRMT R125, R125, 0x5410, R104 ;  /* 0x000054107d7d7816 */ /* 0x000fe20000000068 */
[----:B------:R-:W-:Y:S01]  /*6c20*/  IMAD.U32 R51, R15, 0x10000, RZ ;  /* 0x000100000f337824 */ /* 0x000fe200078e00ff */
[----:B------:R-:W-:Y:S01]  /*6c30*/  PRMT R127, R127, 0x5410, R134 ;  /* 0x000054107f7f7816 */ /* 0x000fe20000000086 */
[C---:B------:R-:W-:Y:S01]  /*6c40*/  FMUL.FTZ R104, R54.reuse, R52 ;  /* 0x0000003436687220 */ /* 0x040fe20000410000 */
[----:B------:R-:W-:Y:S01]  /*6c50*/  LOP3.LUT R43, R43, 0xffff0000, RZ, 0xc0, !PT ;  /* 0xffff00002b2b7812 */ /* 0x000fe200078ec0ff */
[----:B------:R-:W-:Y:S01]  /*6c60*/  FMUL.FTZ R73, R54, R49 ;  /* 0x0000003136497220 */ /* 0x000fe20000410000 */
[----:B------:R-:W-:Y:S01]  /*6c70*/  LOP3.LUT R130, R130, 0xffff0000, RZ, 0xc0, !PT ;  /* 0xffff000082827812 */ /* 0x000fe200078ec0ff */
[----:B------:R-:W-:Y:S01]  /*6c80*/  FFMA.FTZ R55, R50, R128, -R55 ;  /* 0x0000008032377223 */ /* 0x000fe20000010837 */
[----:B------:R-:W-:Y:S01]  /*6c90*/  LOP3.LUT R126, R126, 0xffff0000, RZ, 0xc0, !PT ;  /* 0xffff00007e7e7812 */ /* 0x000fe200078ec0ff */
[----:B------:R-:W-:Y:S01]  /*6ca0*/  FFMA.FTZ R53, R50, R132, R53 ;  /* 0x0000008432357223 */ /* 0x000fe20000010035 */
[----:B------:R-:W-:-:S02]  /*6cb0*/  IMAD.U32 R41, R40, 0x10000, RZ ;  /* 0x0001000028297824 */ /* 0x000fc400078e00ff */
[----:B------:R-:W-:Y:S01]  /*6cc0*/  FFMA.FTZ R104, R51, R49, -R104 ;  /* 0x0000003133687223 */ /* 0x000fe20000010868 */
[----:B------:R-:W-:Y:S02]  /*6cd0*/  IMAD.U32 R50, R131, 0x10000, RZ ;  /* 0x0001000083327824 */ /* 0x000fe400078e00ff */
[----:B------:R-:W-:Y:S01]  /*6ce0*/  FFMA.FTZ R73, R51, R52, R73 ;  /* 0x0000003433497223 */ /* 0x000fe20000010049 */
[----:B------:R-:W-:Y:S02]  /*6cf0*/  IMAD.U32 R49, R127, 0x10000, RZ ;  /* 0x000100007f317824 */ /* 0x000fe400078e00ff */
[C---:B------:R-:W-:Y:S01]  /*6d00*/  FMUL.FTZ R52, R43.reuse, R130 ;  /* 0x000000822b347220 */ /* 0x040fe20000410000 */
[----:B------:R-:W-:Y:S01]  /*6d10*/  FMUL.FTZ R54, R43, R126 ;  /* 0x0000007e2b367220 */ /* 0x000fe20000410000 */
[----:B------:R-:W-:Y:S01]  /*6d20*/  LOP3.LUT R15, R15, 0xffff0000, RZ, 0xc0, !PT ;  /* 0xffff00000f0f7812 */ /* 0x000fe200078ec0ff */
[C---:B------:R-:W-:Y:S01]  /*6d30*/  FMUL.FTZ R43, R41.reuse, R50 ;  /* 0x00000032292b7220 */ /* 0x040fe20000410000 */
[----:B------:R-:W-:Y:S01]  /*6d40*/  IMAD.U32 R48, R12, 0x10000, RZ ;  /* 0x000100000c307824 */ /* 0x000fe200078e00ff */
[----:B------:R-:W-:Y:S01]  /*6d50*/  LOP3.LUT R40, R40, 0xffff0000, RZ, 0xc0, !PT ;  /* 0xffff000028287812 */ /* 0x000fe200078ec0ff */
[-C--:B------:R-:W-:Y:S01]  /*6d60*/  FMUL.FTZ R41, R41, R49.reuse ;  /* 0x0000003129297220 */ /* 0x080fe20000410000 */
[----:B------:R-:W-:Y:S01]  /*6d70*/  LOP3.LUT R131, R131, 0xffff0000, RZ, 0xc0, !PT ;  /* 0xffff000083837812 */ /* 0x000fe200078ec0ff */
[----:B------:R-:W-:Y:S01]  /*6d80*/  FFMA.FTZ R51, R15, R126, -R52 ;  /* 0x0000007e0f337223 */ /* 0x000fe20000010834 */
[----:B------:R-:W-:Y:S01]  /*6d90*/  LOP3.LUT R127, R127, 0xffff0000, RZ, 0xc0, !PT ;  /* 0xffff00007f7f7812 */ /* 0x000fe200078ec0ff */
[----:B------:R-:W-:Y:S01]  /*6da0*/  FFMA.FTZ R54, R15, R130, R54 ;  /* 0x000000820f367223 */ /* 0x000fe20000010036 */
[C---:B------:R-:W-:Y:S01]  /*6db0*/  FFMA.FTZ R43, R48.reuse, R49, -R43 ;  /* 0x00000031302b7223 */ /* 0x040fe2000001082b */
        /* <DEDUP_REMOVED lines=9> */
[----:B------:R-:W-:Y:S01]  /*6e50*/  FFMA.FTZ R50, R12, R127, -R15 ;  /* 0x0000007f0c327223 */ /* 0x000fe2000001080f */
[----:B------:R-:W-:Y:S01]  /*6e60*/  LOP3.LUT R125, R125, 0xffff0000, RZ, 0xc0, !PT ;  /* 0xffff00007d7d7812 */ /* 0x000fe200078ec0ff */
[C---:B------:R-:W-:Y:S01]  /*6e70*/  FMUL.FTZ R52, R13.reuse, R48 ;  /* 0x000000300d347220 */ /* 0x040fe20000410000 */
[----:B------:R-:W-:Y:S01]  /*6e80*/  LOP3.LUT R14, R14, 0xffff0000, RZ, 0xc0, !PT ;  /* 0xffff00000e0e7812 */ /* 0x000fe200078ec0ff */
[C---:B------:R-:W-:Y:S01]  /*6e90*/  FMUL.FTZ R15, R42.reuse, R129 ;  /* 0x000000812a0f7220 */ /* 0x040fe20000410000 */
        /* <DEDUP_REMOVED lines=20> */
.L_x_8224:
[----:B------:R-:W-:Y:S05]  /*6fe0*/  BSYNC B2 ;  /* 0x0000000000027941 */ /* 0x000fea0003800000 */
.L_x_8223:
[----:B------:R-:W-:Y:S01]  /*6ff0*/  ISETP.GE.AND P4, PT, R72, R107, PT ;  /* 0x0000006b4800720c */ /* 0x000fe20003f86270 */
[----:B--2---:R2:W-:-:S12]  /*7000*/  ST.E.128 desc[UR52][R44.64], R12 ;  /* 0x0000000c2c007985 */ /* 0x0045d8000c101d34 */
[----:B------:R-:W-:-:S05]  /*7010*/  @!P4 IMAD.WIDE R46, R72, 0x2, R46 ;  /* 0x00000002482ec825 */ /* 0x000fca00078e022e */
[----:B---3--:R2:W-:Y:S02]  /*7020*/  @!P4 ST.E.128 desc[UR52][R46.64], R40 ;  /* 0x000000282e00c985 */ /* 0x0085e4000c101d34 */
.L_x_8222:
[----:B------:R-:W-:Y:S05]  /*7030*/  BSYNC B1 ;  /* 0x0000000000017941 */ /* 0x000fea0003800000 */
.L_x_8221:
[----:B------:R-:W-:-:S03]  /*7040*/  UMOV UR4, 0xffffffff ;  /* 0xffffffff00047882 */ /* 0x000fc60000000000 */
[----:B------:R-:W-:Y:S05]  /*7050*/  BRA.DIV UR4, `(.L_x_8225) ;  /* 0x0000020204fc7947 */ /* 0x000fea000b800000 */
[----:B0-2---:R0:W2:Y:S04]  /*7060*/  SHFL.IDX PT, R47, R101, 0x2, 0x181f ;  /* 0x00581f00652f7f89 */ /* 0x0050a800000e0000 */
[----:B------:R0:W0:Y:S02]  /*7070*/  SHFL.IDX PT, R46, R106, 0x2, 0x181f ;  /* 0x00581f006a2e7f89 */ /* 0x00002400000e0000 */
.L_x_8609:
[----:B------:R-:W-:Y:S01]  /*7080*/  VIADD R11, R188, 0x40 ;  /* 0x00000040bc0b7836 */ /* 0x000fe20000000000 */
        /* <DEDUP_REMOVED lines=24> */
[----:B------:R-:W2:Y:S01]  /*7210*/  LDS.128 R40, [R40+0x18400] ;  /* 0x0184000028287984 */ /* 0x000ea20000000c00 */
[----:B------:R-:W-:Y:S05]  /*7220*/  @P3 BRA `(.L_x_8229) ;  /* 0x0000000400683947 */ /* 0x000fea0003800000 */
[----:B------:R-:W-:Y:S01]  /*7230*/  SHF.R.U64 R73, R60, 0x10, R61 ;  /* 0x000000103c497819 */ /* 0x000fe2000000123d */
[----:B--2---:R-:W-:Y:S01]  /*7240*/  IMAD.U32 R52, R41, 0x10000, RZ ;  /* 0x0001000029347824 */ /* 0x004fe200078e00ff */
[----:B------:R-:W-:Y:S01]  /*7250*/  SHF.R.U64 R75, R56, 0x10, R57 ;  /* 0x00000010384b7819 */ /* 0x000fe20000001239 */
[----:B0-----:R-:W-:Y:S01]  /*7260*/  IMAD.U32 R49, R13, 0x10000, RZ ;  /* 0x000100000d317824 */ /* 0x001fe200078e00ff */
[----:B------:R-:W-:Y:S01]  /*7270*/  SHF.R.U32.HI R60, RZ, 0x10, R61 ;  /* 0x00000010ff3c7819 */ /* 0x000fe2000001163d */
[----:B------:R-:W-:Y:S01]  /*7280*/  IMAD.U32 R54, R43, 0x10000, RZ ;  /* 0x000100002b367824 */ /* 0x000fe200078e00ff */
[----:B------:R-:W-:Y:S02]  /*7290*/  SHF.R.U32.HI R56, RZ, 0x10, R57 ;  /* 0x00000010ff387819 */ /* 0x000fe40000011639 */
[----:B------:R-:W-:Y:S02]  /*72a0*/  SHF.R.U64 R57, R58, 0x10, R59 ;  /* 0x000000103a397819 */ /* 0x000fe4000000123b */
[----:B------:R-:W-:-:S02]  /*72b0*/  PRMT R123, R123, 0x5410, R60 ;  /* 0x000054107b7b7816 */ /* 0x000fc4000000003c */
[----:B------:R-:W-:Y:S02]  /*72c0*/  PRMT R121, R121, 0x5410, R56 ;  /* 0x0000541079797816 */ /* 0x000fe40000000038 */
[----:B------:R-:W-:Y:S02]  /*72d0*/  SHF.R.U32.HI R58, RZ, 0x10, R59 ;  /* 0x00000010ff3a7819 */ /* 0x000fe4000001163b */
[----:B------:R-:W-:Y:S01]  /*72e0*/  PRMT R124, R124, 0x5410, R57 ;  /* 0x000054107c7c7816 */ /* 0x000fe20000000039 */
[----:B------:R-:W-:Y:S01]  /*72f0*/  IMAD.U32 R57, R123, 0x10000, RZ ;  /* 0x000100007b397824 */ /* 0x000fe200078e00ff */
[--C-:B------:R-:W-:Y:S01]  /*7300*/  SHF.R.U64 R59, R62, 0x10, R63.reuse ;  /* 0x000000103e3b7819 */ /* 0x100fe2000000123f */
[----:B------:R-:W-:Y:S01]  /*7310*/  IMAD.U32 R56, R121, 0x10000, RZ ;  /* 0x0001000079387824 */ /* 0x000fe200078e00ff */
[----:B------:R-:W-:Y:S02]  /*7320*/  SHF.R.U32.HI R62, RZ, 0x10, R63 ;  /* 0x00000010ff3e7819 */ /* 0x000fe4000001163f */
        /* <DEDUP_REMOVED lines=74> */
.L_x_8229:
[----:B------:R-:W-:Y:S05]  /*77d0*/  BSYNC B2 ;  /* 0x0000000000027941 */ /* 0x000fea0003800000 */
.L_x_8228:
[----:B------:R-:W-:Y:S01]  /*77e0*/  ISETP.GE.AND P4, PT, R11, R107, PT ;  /* 0x0000006b0b00720c */ /* 0x000fe20003f86270 */
[----:B0-----:R0:W-:-:S12]  /*77f0*/  ST.E.128 desc[UR52][R44.64], R12 ;  /* 0x0000000c2c007985 */ /* 0x0011d8000c101d34 */
[----:B------:R-:W-:-:S05]  /*7800*/  @!P4 IMAD.WIDE R46, R11, 0x2, R46 ;  /* 0x000000020b2ec825 */ /* 0x000fca00078e022e */
[----:B--2---:R0:W-:Y:S02]  /*7810*/  @!P4 ST.E.128 desc[UR52][R46.64], R40 ;  /* 0x000000282e00c985 */ /* 0x0041e4000c101d34 */
.L_x_8227:
[----:B------:R-:W-:Y:S05]  /*7820*/  BSYNC B1 ;  /* 0x0000000000017941 */ /* 0x000fea0003800000 */
.L_x_8226:
[----:B------:R-:W-:-:S03]  /*7830*/  UMOV UR4, 0xffffffff ;  /* 0xffffffff00047882 */ /* 0x000fc60000000000 */
[----:B------:R-:W-:Y:S05]  /*7840*/  BRA.DIV UR4, `(.L_x_8230) ;  /* 0x000001fe044c7947 */ /* 0x000fea000b800000 */
[----:B0---4-:R-:W0:Y:S04]  /*7850*/  SHFL.IDX PT, R101, R101, 0x3, 0x181f ;  /* 0x00781f0065657f89 */ /* 0x011e2800000e0000 */
[----:B------:R-:W4:Y:S02]  /*7860*/  SHFL.IDX PT, R106, R106, 0x3, 0x181f ;  /* 0x00781f006a6a7f89 */ /* 0x000f2400000e0000 */
.L_x_8613:
[----:B------:R-:W-:-:S05]  /*7870*/  VIADD R11, R188, 0x60 ;  /* 0x00000060bc0b7836 */ /* 0x000fca0000000000 */
[----:B------:R-:W-:-:S13]  /*7880*/  ISETP.GE.OR P4, PT, R11, R95, P1 ;  /* 0x0000005f0b00720c */ /* 0x000fda0000f86670 */
[----:B------:R-:W-:Y:S05]  /*7890*/  @P4 BRA `(.L_x_8203) ;  /* 0x0000000c00904947 */ /* 0x000fea0003800000 */
[----:B------:R-:W-:Y:S01]  /*78a0*/  SEL R109, R36, R109, !P0 ;  /* 0x0000006d246d7207 */ /* 0x000fe20004000000 */
[----:B------:R-:W-:Y:S01]  /*78b0*/  BSSY B1, `(.L_x_8231) ;  /* 0x0000072000017945 */ /* 0x000fe20003800000 */
[----:B---3--:R-:W-:Y:S02]  /*78c0*/  SHF.R.U32.HI R13, RZ, 0x3, R203 ;  /* 0x00000003ff0d7819 */ /* 0x008fe400000116cb */
[----:B------:R-:W-:Y:S02]  /*78d0*/  SHF.R.S32.HI R12, RZ, 0x1f, R109 ;  /* 0x0000001fff0c7819 */ /* 0x000fe4000001146d */
[----:B----4-:R-:W-:Y:S02]  /*78e0*/  LEA R44, P4, R76, R106, 0x1 ;  /* 0x0000006a4c2c7211 */ /* 0x010fe400078808ff */
[----:B------:R-:W-:Y:S02]  /*78f0*/  LEA.HI R12, R12, R109, RZ, 0x4 ;  /* 0x0000006d0c0c7211 */ /* 0x000fe400078f20ff */
[----:B0-----:R-:W-:-:S02]  /*7900*/  LEA.HI.X R45, R76, R101, R88, 0x1, P4 ;  /* 0x000000654c2d7211 */ /* 0x001fc400020f0c58 */
        /* <DEDUP_REMOVED lines=16> */
[----:B------:R-:W-:Y:S01]  /*7a10*/  SHF.R.U64 R54, R68, 0x10, R69 ;  /* 0x0000001044367819 */ /* 0x000fe20000001245 */
[----:B----4-:R-:W-:Y:S01]  /*7a20*/  IMAD.U32 R50, R41, 0x10000, RZ ;  /* 0x0001000029327824 */ /* 0x010fe200078e00ff */
[----:B------:R-:W-:Y:S01]  /*7a30*/  SHF.R.U64 R58, R64, 0x10, R65 ;  /* 0x00000010403a7819 */ /* 0x000fe20000001241 */
[----:B--23--:R-:W-:Y:S01]  /*7a40*/  IMAD.U32 R47, R13, 0x10000, RZ ;  /* 0x000100000d2f7824 */ /* 0x00cfe200078e00ff */
[----:B------:R-:W-:Y:S01]  /*7a50*/  SHF.R.U32.HI R69, RZ, 0x10, R69 ;  /* 0x00000010ff457819 */ /* 0x000fe20000011645 */
[----:B------:R-:W-:Y:S01]  /*7a60*/  IMAD.U32 R52, R43, 0x10000, RZ ;  /* 0x000100002b347824 */ /* 0x000fe200078e00ff */
[----:B------:R-:W-:Y:S01]  /*7a70*/  SHF.R.U32.HI R65, RZ, 0x10, R65 ;  /* 0x00000010ff417819 */ /* 0x000fe20000011641 */
[----:B------:R-:W-:Y:S01]  /*7a80*/  IMAD.U32 R48, R40, 0x10000, RZ ;  /* 0x0001000028307824 */ /* 0x000fe200078e00ff */
[----:B------:R-:W-:Y:S01]  /*7a90*/  SHF.R.U64 R55, R66, 0x10, R67 ;  /* 0x0000001042377819 */ /* 0x000fe20000001243 */
[----:B0-----:R-:W-:Y:S01]  /*7aa0*/  IMAD.U32 R11, R12, 0x10000, RZ ;  /* 0x000100000c0b7824 */ /* 0x001fe200078e00ff */
[----:B------:R-:W-:-:S02]  /*7ab0*/  PRMT R116, R116, 0x5410, R69 ;  /* 0x0000541074747816 */ /* 0x000fc40000000045 */
[----:B------:R-:W-:Y:S02]  /*7ac0*/  PRMT R112, R112, 0x5410, R65 ;  /* 0x0000541070707816 */ /* 0x000fe40000000041 */
[----:B------:R-:W-:Y:S02]  /*7ad0*/  SHF.R.U64 R56, R70, 0x10, R71 ;  /* 0x0000001046387819 */ /* 0x000fe40000001247 */
[----:B------:R-:W-:Y:S01]  /*7ae0*/  PRMT R108, R108, 0x5410, R55 ;  /* 0x000054106c6c7816 */ /* 0x000fe20000000037 */
[----:B------:R-:W-:Y:S01]  /*7af0*/  IMAD.U32 R55, R116, 0x10000, RZ ;  /* 0x0001000074377824 */ /* 0x000fe200078e00ff */
[----:B------:R-:W-:Y:S02]  /*7b00*/  SHF.R.U32.HI R71, RZ, 0x10, R71 ;  /* 0x00000010ff477819 */ /* 0x000fe40000011647 */
[----:B------:R-:W-:Y:S01]  /*7b10*/  PRMT R115, R115, 0x5410, R54 ;  /* 0x0000541073737816 */ /* 0x000fe20000000036 */
[----:B------:R-:W-:Y:S01]  /*7b20*/  IMAD.U32 R54, R112, 0x10000, RZ ;  /* 0x0001000070367824 */ /* 0x000fe200078e00ff */
[----:B------:R-:W-:-:S02]  /*7b30*/  SHF.R.U32.HI R67, RZ, 0x10, R67 ;  /* 0x00000010ff437819 */ /* 0x000fc40000011643 */
        /* <DEDUP_REMOVED lines=23> */
[----:B------:R-:W-:Y:S01]  /*7cb0*/  FFMA.FTZ R116, R13, R116, R50 ;  /* 0x000000740d747223 */ /* 0x000fe20000010032 */
[----:B------:R-:W-:Y:S01]  /*7cc0*/  LOP3.LUT R41, R15, 0xffff0000, RZ, 0xc0, !PT ;  /* 0xffff00000f297812 */ /* 0x000fe200078ec0ff */
[----:B------:R-:W-:Y:S01]  /*7cd0*/  FFMA.FTZ R51, R13, R112, -R54 ;  /* 0x000000700d337223 */ /* 0x000fe20000010836 */
[C---:B------:R-:W-:Y:S01]  /*7ce0*/  FFMA.FTZ R59, R40.reuse, R47, -R59 ;  /* 0x0000002f283b7223 */ /* 0x040fe2000001083b */
[----:B------:R-:W-:Y:S01]  /*7cf0*/  FFMA.FTZ R57, R40, R57, R52 ;  /* 0x0000003928397223 */ /* 0x000fe20000010034 */
[----:B------:R-:W-:Y:S01]  /*7d00*/  FMUL.FTZ R50, R53, R114 ;  /* 0x0000007235327220 */ /* 0x000fe20000410000 */
[----:B------:R-:W-:-:S02]  /*7d10*/  IMAD.U32 R13, R111, 0x10000, RZ ;  /* 0x000100006f0d7824 */ /* 0x000fc400078e00ff */
[-C--:B------:R-:W-:Y:S01]  /*7d20*/  FMUL.FTZ R52, R53, R110.reuse ;  /* 0x0000006e35347220 */ /* 0x080fe20000410000 */
[----:B------:R-:W-:Y:S02]  /*7d30*/  IMAD.U32 R40, R115, 0x10000, RZ ;  /* 0x0001000073287824 */ /* 0x000fe400078e00ff */
[----:B------:R-:W-:Y:S01]  /*7d40*/  FFMA.FTZ R110, R41, R110, -R50 ;  /* 0x0000006e296e7223 */ /* 0x000fe20000010832 */
[CC--:B------:R-:W-:Y:S01]  /*7d50*/  FMUL.FTZ R47, R48.reuse, R13.reuse ;  /* 0x0000000d302f7220 */ /* 0x0c0fe20000410000 */
[----:B------:R-:W-:Y:S01]  /*7d60*/  LOP3.LUT R115, R115, 0xffff0000, RZ, 0xc0, !PT ;  /* 0xffff000073737812 */ /* 0x000fe200078ec0ff */
[-C--:B------:R-:W-:Y:S01]  /*7d70*/  FMUL.FTZ R50, R48, R40.reuse ;  /* 0x0000002830327220 */ /* 0x080fe20000410000 */
[C---:B------:R-:W-:Y:S01]  /*7d80*/  IMAD.U32 R43, R42.reuse, 0x10000, RZ ;  /* 0x000100002a2b7824 */ /* 0x040fe200078e00ff */
[----:B------:R-:W-:Y:S01]  /*7d90*/  LOP3.LUT R42, R42, 0xffff0000, RZ, 0xc0, !PT ;  /* 0xffff00002a2a7812 */ /* 0x000fe200078ec0ff */
[----:B------:R-:W-:Y:S02]  /*7da0*/  IMAD.U32 R48, R113, 0x10000, RZ ;  /* 0x0001000071307824 */ /* 0x000fe400078e00ff */
[C---:B------:R-:W-:Y:S01]  /*7db0*/  FFMA.FTZ R50, R11.reuse, R13, -R50 ;  /* 0x0000000d0b327223 */ /* 0x040fe20000010832 */
[----:B------:R-:W-:Y:S01]  /*7dc0*/  FFMA.FTZ R47, R11, R40, R47 ;  /* 0x000000280b2f7223 */ /* 0x000fe2000001002f */
[----:B------:R-:W-:Y:S01]  /*7dd0*/  LOP3.LUT R113, R113, 0xffff0000, RZ, 0xc0, !PT ;  /* 0xffff000071717812 */ /* 0x000fe200078ec0ff */
[----:B------:R-:W-:Y:S01]  /*7de0*/  FFMA.FTZ R114, R41, R114, R52 ;  /* 0x0000007229727223 */ /* 0x000fe20000010034 */
[----:B------:R-:W-:Y:S01]  /*7df0*/  LOP3.LUT R12, R12, 0xffff0000, RZ, 0xc0, !PT ;  /* 0xffff00000c0c7812 */ /* 0x000fe200078ec0ff */
[----:B------:R-:W-:Y:S01]  /*7e00*/  FMUL.FTZ R41, R49, R115 ;  /* 0x0000007331297220 */ /* 0x000fe20000410000 */
[----:B------:R-:W-:Y:S01]  /*7e10*/  LOP3.LUT R111, R111, 0xffff0000, RZ, 0xc0, !PT ;  /* 0xffff00006f6f7812 */ /* 0x000fe200078ec0ff */
[C---:B------:R-:W-:Y:S01]  /*7e20*/  IMAD.U32 R40, R108.reuse, 0x10000, RZ ;  /* 0x000100006c287824 */ /* 0x040fe200078e00ff */
[----:B------:R-:W-:Y:S01]  /*7e30*/  LOP3.LUT R11, R108, 0xffff0000, RZ, 0xc0, !PT ;  /* 0xffff00006c0b7812 */ /* 0x000fe200078ec0ff */
[C---:B------:R-:W-:Y:S01]  /*7e40*/  IMAD.U32 R15, R14.reuse, 0x10000, RZ ;  /* 0x000100000e0f7824 */ /* 0x040fe200078e00ff */
[----:B------:R-:W-:Y:S01]  /*7e50*/  LOP3.LUT R14, R14, 0xffff0000, RZ, 0xc0, !PT ;  /* 0xffff00000e0e7812 */ /* 0x000fe200078ec0ff */
[----:B------:R-:W-:Y:S01]  /*7e60*/  FMUL.FTZ R52, R43, R48 ;  /* 0x000000302b347220 */ /* 0x000fe20000410000 */
[----:B------:R-:W-:Y:S01]  /*7e70*/  FMUL.FTZ R13, R42, R113 ;  /* 0x000000712a0d7220 */ /* 0x000fe20000410000 */
[-C--:B------:R-:W-:Y:S01]  /*7e80*/  FMUL.FTZ R49, R49, R111.reuse ;  /* 0x0000006f31317220 */ /* 0x080fe20000410000 */
        /* <DEDUP_REMOVED lines=19> */
[----:B------:R-:W-:-:S07]  /*7fc0*/  IMAD.MOV.U32 R43, RZ, RZ, R57 ;  /* 0x000000ffff2b7224 */ /* 0x000fce00078e0039 */
.L_x_8232:
[----:B------:R-:W-:Y:S05]  /*7fd0*/  BSYNC B1 ;  /* 0x0000000000017941 */ /* 0x000fea0003800000 */
.L_x_8231:
[----:B---3--:R3:W-:Y:S01]  /*7fe0*/  ST.E.128 desc[UR52][R44.64], R12 ;  /* 0x0000000c2c007985 */ /* 0x0087e2000c101d34 */
[----:B------:R-:W-:Y:S01]  /*7ff0*/  ISETP.GE.AND P3, PT, R46, R107, PT ;  /* 0x0000006b2e00720c */ /* 0x000fe20003f66270 */
[----:B------:R-:W-:-:S12]  /*8000*/  IMAD.MOV.U32 R107, RZ, RZ, R101 ;  /* 0x000000ffff6b7224 */ /* 0x000fd800078e0065 */
[----:B------:R-:W-:Y:S05]  /*8010*/  @P3 BRA `(.L_x_8203) ;  /* 0x0000000400b03947 */ /* 0x000fea0003800000 */
[----:B--2---:R-:W-:-:S05]  /*8020*/  IMAD.WIDE R46, R46, 0x2, R106 ;  /* 0x000000022e2e7825 */ /* 0x004fca00078e026a */
[----:B----4-:R2:W-:Y:S01]  /*8030*/  ST.E.128 desc[UR52][R46.64], R40 ;  /* 0x000000282e007985 */ /* 0x0105e2000c101d34 */
[----:B------:R-:W-:Y:S05]  /*8040*/  BRA `(.L_x_8203) ;  /* 0x0000000400a47947 */ /* 0x000fea0003800000 */
.L_x_8162:
[----:B------:R-:W-:-:S06]  /*8050*/  UISETP.NE.AND UP0, UPT, UR39, 0x3, UPT ;  /* 0x000000032700788c */ /* 0x000fcc000bf05270 */
[----:B------:R-:W-:-:S13]  /*8060*/  PLOP3.LUT P5, PT, PT, PT, UP0, 0x80, 0x0 ;  /* 0x000000000000781c */ /* 0x000fda0003faf008 */
[----:B------:R-:W-:Y:S05]  /*8070*/  @!P5 BRA `(.L_x_8233) ;  /* 0x000000000004d947 */ /* 0x000fea0003800000 */
[----:B------:R-:W-:Y:S01]  /*8080*/  BPT.TRAP 0x1 ;  /* 0x000000040000795c */ /* 0x000fe20000300000 */
.L_x_8233:
[----:B------:R-:W-:Y:S01]  /*8090*/  IMAD R89, R19, 0x8, R18 ;  /* 0x0000000813597824 */ /* 0x000fe200078e0212 */
[----:B------:R-:W-:Y:S01]  /*80a0*/  SHF.L.U32 R100, R199, 0x1f, RZ ;  /* 0x0000001fc7647819 */ /* 0x000fe200000006ff */
[----:B------:R-:W-:Y:S01]  /*80b0*/  BSSY B1, `(.L_x_8234) ;  /* 0x0000004000017945 */ /* 0x000fe20003800000 */
[----:B------:R-:W-:Y:S02]  /*80c0*/  SHF.R.S32.HI R97, RZ, 0x1f, R98 ;  /* 0x0000001fff617819 */ /* 0x000fe40000011462 */
[----:B------:R-:W0:Y:S02]  /*80d0*/  SYNCS.PHASECHK.TRANS64.TRYWAIT P3, [R89+URZ+0x28890], R100 ;  /* 0x02889064590075a7 */ /* 0x000e24000806017f */
[----:B0-----:R-:W-:Y:S05]  /*80e0*/  @!P3 BRA `(.L_x_8235) ;  /* 0x000001f40070b947 */ /* 0x001fea0003800000 */
.L_x_8614:
[----:B------:R-:W-:Y:S05]  /*80f0*/  BSYNC B1 ;  /* 0x0000000000017941 */ /* 0x000fea0003800000 */
.L_x_8234:
        /* <DEDUP_REMOVED lines=25> */
.L_x_8618:
        /* <DEDUP_REMOVED lines=13> */
.L_x_8238:
[----:B------:R-:W-:Y:S05]  /*8360*/  BSYNC B1 ;  /* 0x0000000000017941 */ /* 0x000fea0003800000 */
.L_x_8237:
[----:B------:R-:W-:-:S03]  /*8370*/  UMOV UR4, 0xffffffff ;  /* 0xffffffff00047882 */ /* 0x000fc60000000000 */
[----:B------:R-:W-:Y:S05]  /*8380*/  BRA.DIV UR4, `(.L_x_8239) ;  /* 0x000001f604247947 */ /* 0x000fea000b800000 */
[----:B--2-4-:R2:W4:Y:S04]  /*8390*/  SHFL.IDX PT, R41, R45, 0x1, 0x181f ;  /* 0x00381f002d297f89 */ /* 0x01452800000e0000 */
[----:B---3--:R2:W3:Y:S02]  /*83a0*/  SHFL.IDX PT, R14, R44, 0x1, 0x181f ;  /* 0x00381f002c0e7f89 */ /* 0x0084e400000e0000 */
.L_x_8622:
        /* <DEDUP_REMOVED lines=14> */
.L_x_8241:
[----:B------:R-:W-:Y:S05]  /*8490*/  BSYNC B1 ;  /* 0x0000000000017941 */ /* 0x000fea0003800000 */
.L_x_8240:
[----:B------:R-:W-:-:S03]  /*84a0*/  UMOV UR4, 0xffffffff ;  /* 0xffffffff00047882 */ /* 0x000fc60000000000 */
[----:B------:R-:W-:Y:S05]  /*84b0*/  BRA.DIV UR4, `(.L_x_8242) ;  /* 0x000001f604207947 */ /* 0x000fea000b800000 */
[----:B---34-:R3:W4:Y:S04]  /*84c0*/  SHFL.IDX PT, R41, R45, 0x2, 0x181f ;  /* 0x00581f002d297f89 */ /* 0x01872800000e0000 */
[----:B------:R3:W0:Y:S02]  /*84d0*/  SHFL.IDX PT, R14, R44, 0x2, 0x181f ;  /* 0x00581f002c0e7f89 */ /* 0x00062400000e0000 */
.L_x_8626:
        /* <DEDUP_REMOVED lines=14> */
.L_x_8244:
[----:B------:R-:W-:Y:S05]  /*85c0*/  BSYNC B1 ;  /* 0x0000000000017941 */ /* 0x000fea0003800000 */
.L_x_8243:
[----:B------:R-:W-:-:S03]  /*85d0*/  UMOV UR4, 0xffffffff ;  /* 0xffffffff00047882 */ /* 0x000fc60000000000 */
[----:B------:R-:W-:Y:S05]  /*85e0*/  BRA.DIV UR4, `(.L_x_8245) ;  /* 0x000001f6041c7947 */ /* 0x000fea000b800000 */
[----:B0---4-:R0:W4:Y:S04]  /*85f0*/  SHFL.IDX PT, R41, R45, 0x3, 0x181f ;  /* 0x00781f002d297f89 */ /* 0x01112800000e0000 */
[----:B------:R0:W0:Y:S02]  /*8600*/  SHFL.IDX PT, R14, R44, 0x3, 0x181f ;  /* 0x00781f002c0e7f89 */ /* 0x00002400000e0000 */
.L_x_8630:
        /* <DEDUP_REMOVED lines=13> */
.L_x_8203:
[----:B------:R-:W-:Y:S05]  /*86e0*/  BSYNC B0 ;  /* 0x0000000000007941 */ /* 0x000fea0003800000 */
.L_x_8161:
[----:B0-----:R-:W0:Y:S01]  /*86f0*/  S2R R11, SR_TID.X ;  /* 0x00000000000b7919 */ /* 0x001e220000002100 */
        /* <DEDUP_REMOVED lines=8> */
[----:B0-----:R-:W-:Y:S01]  /*8780*/  LOP3.LUT R11, R11, 0x7f, RZ, 0xc0, !PT ;  /* 0x0000007f0b0b7812 */ /* 0x001fe200078ec0ff */
[----:B-----5:R0:W-:Y:S03]  /*8790*/  BAR.SYNC.DEFER_BLOCKING R92, 0x80 ;  /* 0x0002005c0000751d */ /* 0x0201e60000010000 */
[----:B------:R-:W-:-:S13]  /*87a0*/  ISETP.NE.AND P3, PT, R11, RZ, PT ;  /* 0x000000ff0b00720c */ /* 0x000fda0003f65270 */
[----:B------:R-:W-:-:S05]  /*87b0*/  @!P3 VIADD R11, R89, 0x288a0 ;  /* 0x000288a0590bb836 */ /* 0x000fca0000000000 */
[----:B------:R-:W-:-:S04]  /*87c0*/  @!P3 PRMT R11, RZ, 0x654, R11 ;  /* 0x00000654ff0bb816 */ /* 0x000fc8000000000b */
[----:B------:R0:W-:Y:S01]  /*87d0*/  @!P3 SYNCS.ARRIVE.TRANS64.RED.A1T0 RZ, [R11+URZ], RZ ;  /* 0x000000ff0bffb9a7 */ /* 0x0001e2000810043f */
[----:B------:R-:W-:Y:S05]  /*87e0*/  @!P5 BRA `(.L_x_8247) ;  /* 0x000000000004d947 */ /* 0x000fea0003800000 */
[----:B------:R-:W-:Y:S01]  /*87f0*/  BPT.TRAP 0x1 ;  /* 0x000000040000795c */ /* 0x000fe20000300000 */
.L_x_8247:
[----:B------:R-:W-:Y:S05]  /*8800*/  BSYNC B0 ;  /* 0x0000000000007941 */ /* 0x000fea0003800000 */
.L_x_8246:
[----:B------:R-:W5:Y:S01]  /*8810*/  SYNCS.PHASECHK.TRANS64.TRYWAIT P4, [R89+URZ+0x288b0], R100 ;  /* 0x0288b064590075a7 */ /* 0x000f62000808017f */
[----:B------:R-:W-:Y:S01]  /*8820*/  ULDC UR40, c[0x0][0x2f4] ;  /* 0x0000bd0000287ab9 */ /* 0x000fe20000000800 */
[----:B------:R-:W-:Y:S04]  /*8830*/  BSSY B0, `(.L_x_8248) ;  /* 0x0000002000007945 */ /* 0x000fe80003800000 */
[----:B-----5:R-:W-:Y:S05]  /*8840*/  @!P4 BRA `(.L_x_8249) ;  /* 0x000001f000ccc947 */ /* 0x020fea0003800000 */
.L_x_8631:
[----:B------:R-:W-:Y:S05]  /*8850*/  BSYNC B0 ;  /* 0x0000000000007941 */ /* 0x000fea0003800000 */
.L_x_8248:
[----:B------:R-:W-:Y:S01]  /*8860*/  ULDC.64 UR4, c[0x0][0x328] ;  /* 0x0000ca0000047ab9 */ /* 0x000fe20000000a00 */
[----:B------:R-:W-:Y:S01]  /*8870*/  ULDC.64 UR6, c[0x0][0x318] ;  /* 0x0000c60000067ab9 */ /* 0x000fe20000000a00 */
[----:B------:R-:W-:Y:S01]  /*8880*/  IMAD R97, R97, UR4, RZ ;  /* 0x0000000461617c24 */ /* 0x000fe2000f8e02ff */
[----:B------:R-:W-:Y:S01]  /*8890*/  BSSY B0, `(.L_x_8250) ;  /* 0x000001d000007945 */ /* 0x000fe20003800000 */
[----:B---34-:R-:W-:-:S04]  /*88a0*/  IMAD.WIDE.U32 R12, R98, UR4, RZ ;  /* 0x00000004620c7c25 */ /* 0x018fc8000f8e00ff */
        /* <DEDUP_REMOVED lines=11> */
[----:B-12---:R-:W-:-:S04]  /*8960*/  LEA R44, P4, R12, UR6, 0x1 ;  /* 0x000000060c2c7c11 */ /* 0x006fc8000f8808ff */
        /* <DEDUP_REMOVED lines=15> */
.L_x_8251:
[----:B------:R-:W-:Y:S05]  /*8a60*/  BSYNC B0 ;  /* 0x0000000000007941 */ /* 0x000fea0003800000 */
.L_x_8250:
        /* <DEDUP_REMOVED lines=15> */
.L_x_8253:
[----:B------:R-:W-:Y:S05]  /*8b60*/  BSYNC B0 ;  /* 0x0000000000007941 */ /* 0x000fea0003800000 */
.L_x_8252:
        /* <DEDUP_REMOVED lines=15> */
.L_x_8255:
[----:B------:R-:W-:Y:S05]  /*8c60*/  BSYNC B0 ;  /* 0x0000000000007941 */ /* 0x000fea0003800000 */
.L_x_8254:
[----:B------:R-:W-:Y:S01]  /*8c70*/  ISETP.GE.AND P4, PT, R95, 0x61, PT ;  /* 0x000000615f00780c */ /* 0x000fe20003f86270 */
[----:B------:R-:W3:Y:S01]  /*8c80*/  SHFL.IDX PT, R11, R11, 0x3, 0x181f ;  /* 0x00781f000b0b7f89 */ /* 0x000ee200000e0000 */
[----:B------:R-:W-:Y:S03]  /*8c90*/  BSSY B0, `(.L_x_8256) ;  /* 0x000000d000007945 */ /* 0x000fe60003800000 */
[----:B01----:R0:W1:Y:S08]  /*8ca0*/  SHFL.IDX PT, R43, R44, 0x3, 0x181f ;  /* 0x00781f002c2b7f89 */ /* 0x00307000000e0000 */
[----:B0-----:R-:W-:Y:S05]  /*8cb0*/  @!P4 BRA `(.L_x_8257) ;  /* 0x000000000028c947 */ /* 0x001fea0003800000 */
[----:B------:R-:W-:-:S13]  /*8cc0*/  ISETP.GE.AND P4, PT, R16, UR40, PT ;  /* 0x0000002810007c0c */ /* 0x000fda000bf86270 */
[----:B--2---:R-:W0:Y:S01]  /*8cd0*/  @!P4 LDS.128 R12, [R91+0x3400] ;  /* 0x003400005b0cc984 */ /* 0x004e220000000c00 */
        /* <DEDUP_REMOVED lines=8> */
.L_x_8257:
[----:B------:R-:W-:Y:S05]  /*8d60*/  BSYNC B0 ;  /* 0x0000000000007941 */ /* 0x000fea0003800000 */
.L_x_8256:
[----:B------:R-:W-:Y:S01]  /*8d70*/  @!PT LDS RZ, [RZ] ;  /* 0x00000000fffff984 */ /* 0x000fe20000000800 */
[----:B------:R-:W-:Y:S01]  /*8d80*/  @!PT LDS RZ, [RZ] ;  /* 0x00000000fffff984 */ /* 0x000fe20000000800 */
[----:B------:R-:W-:Y:S01]  /*8d90*/  @!PT LDS RZ, [RZ] ;  /* 0x00000000fffff984 */ /* 0x000fe20000000800 */
[----:B------:R-:W-:Y:S01]  /*8da0*/  @!PT LDS RZ, [RZ] ;  /* 0x00000000fffff984 */ /* 0x000fe20000000800 */
[----:B------:R4:W-:Y:S06]  /*8db0*/  MEMBAR.ALL.CTA ;  /* 0x0000000000007992 */ /* 0x0009ec0000008000 */
[----:B----4-:R-:W4:Y:S01]  /*8dc0*/  FENCE.VIEW.ASYNC.S ;  /* 0x00000000000073c6 */ /* 0x010f220000000000 */
[----:B------:R-:W-:Y:S01]  /*8dd0*/  @!P3 VIADD R89, R89, 0x288c0 ;  /* 0x000288c05959b836 */ /* 0x000fe20000000000 */
[----:B----4-:R4:W-:Y:S01]  /*8de0*/  BAR.SYNC.DEFER_BLOCKING R92, 0x80 ;  /* 0x0002005c0000751d */ /* 0x0109e20000010000 */
[----:B------:R-:W-:Y:S01]  /*8df0*/  ISETP.NE.AND P4, PT, R90, RZ, PT ;  /* 0x000000ff5a00720c */ /* 0x000fe20003f85270 */
[----:B------:R-:W-:-:S02]  /*8e00*/  VIADD R19, R19, 0x1 ;  /* 0x0000000113137836 */ /* 0x000fc40000000000 */
[----:B------:R-:W-:-:S04]  /*8e10*/  @!P3 PRMT R89, RZ, 0x654, R89 ;  /* 0x00000654ff59b816 */ /* 0x000fc80000000059 */
[----:B------:R4:W-:Y:S01]  /*8e20*/  @!P3 SYNCS.ARRIVE.TRANS64.RED.A1T0 RZ, [R89+URZ], RZ ;  /* 0x000000ff59ffb9a7 */ /* 0x0009e2000810043f */
[----:B------:R-:W-:-:S04]  /*8e30*/  ISETP.NE.AND P3, PT, R19, 0x2, PT ;  /* 0x000000021300780c */ /* 0x000fc80003f65270 */
[----:B0-----:R-:W-:Y:S02]  /*8e40*/  SEL R12, RZ, 0x1, P3 ;  /* 0x00000001ff0c7807 */ /* 0x001fe40001800000 */
[----:B------:R-:W-:Y:S02]  /*8e50*/  SEL R19, R19, RZ, P3 ;  /* 0x000000ff13137207 */ /* 0x000fe40001800000 */
[----:B------:R-:W-:Y:S01]  /*8e60*/  LOP3.LUT R199, R199, R12, RZ, 0x3c, !PT ;  /* 0x0000000cc7c77212 */ /* 0x000fe200078e3cff */
[----:B------:R-:W-:Y:S06]  /*8e70*/  @P4 BRA `(.L_x_8258) ;  /* 0xffffff9800404947 */ /* 0x000fec000383ffff */
[----:B---3--:R-:W0:Y:S01]  /*8e80*/  S2R R11, SR_TID.X ;  /* 0x00000000000b7919 */ /* 0x008e220000002100 */
[----:B------:R-:W-:Y:S02]  /*8e90*/  PLOP3.LUT P0, PT, PT, PT, PT, 0x8, 0x0 ;  /* 0x000000000000781c */ /* 0x000fe40003f0e170 */
[----:B0-----:R-:W-:-:S04]  /*8ea0*/  SHF.R.U32.HI R11, RZ, 0x7, R11 ;  /* 0x00000007ff0b7819 */ /* 0x001fc8000001160b */
[----:B------:R-:W-:-:S13]  /*8eb0*/  ISETP.NE.AND P4, PT, R11, 0x1, PT ;  /* 0x000000010b00780c */ /* 0x000fda0003f85270 */
[----:B------:R-:W-:Y:S06]  /*8ec0*/  @!P4 BAR.ARV 0x9, 0x100 ;  /* 0x024400000000cb1d */ /* 0x000fec0000002000 */
.L_x_8156:
[----:B------:R-:W0:Y:S01]  /*8ed0*/  LDC R0, c[0x0][0x448] ;  /* 0x00011200ff007b82 */ /* 0x000e220000000800 */
[----:B------:R-:W-:-:S07]  /*8ee0*/  IADD3 R5, R198, 0x1, -R196 ;  /* 0x00000001c6057810 */ /* 0x000fce0007ffe8c4 */
[----:B------:R-:W3:Y:S01]  /*8ef0*/  LDC.64 R6, c[0x0][0x9e0] ;  /* 0x00027800ff067b82 */ /* 0x000ee20000000a00 */
[----:B0-----:R-:W-:Y:S01]  /*8f00*/  ISETP.NE.AND P1, PT, R0, 0x1, PT ;  /* 0x000000010000780c */ /* 0x001fe20003f25270 */
[----:B------:R-:W-:Y:S01]  /*8f10*/  VIADD R0, R200, 0x7f ;  /* 0x0000007fc8007836 */ /* 0x000fe20000000000 */
[----:B---3--:R-:W-:-:S11]  /*8f20*/  ISETP.GE.AND P2, PT, R7, 0x1, PT ;  /* 0x000000010700780c */ /* 0x008fd60003f46270 */
[----:B------:R-:W0:Y:S08]  /*8f30*/  @P1 LDC R3, c[0x0][0x44c] ;  /* 0x00011300ff031b82 */ /* 0x000e300000000800 */
[----:B------:R-:W3:Y:S01]  /*8f40*/  @P1 LDC R4, c[0x0][0x450] ;  /* 0x00011400ff041b82 */ /* 0x000ee20000000800 */
[----:B0-----:R-:W-:-:S05]  /*8f50*/  @P1 IMAD.HI.U32 R3, R0, R3, RZ ;  /* 0x0000000300031227 */ /* 0x001fca00078e00ff */
[----:B---3--:R-:W-:-:S05]  /*8f60*/  @P1 SHF.R.U32.HI R0, RZ, R4, R3 ;  /* 0x00000004ff001219 */ /* 0x008fca0000011603 */
[----:B------:R-:W-:Y:S01]  /*8f70*/  IMAD.IADD R5, R5, 0x1, R0 ;  /* 0x0000000105057824 */ /* 0x000fe200078e0200 */
[----:B------:R-:W-:Y:S06]  /*8f80*/  @P0 BRA `(.L_x_8259) ;  /* 0x00000000000c0947 */ /* 0x000fec0003800000 */
[----:B------:R-:W0:Y:S01]  /*8f90*/  FENCE.VIEW.ASYNC.G ;  /* 0x00000000000073c6 */ /* 0x000e220000000100 */
[----:B------:R-:W-:Y:S05]  /*8fa0*/  WARPSYNC.ALL ;  /* 0x0000000000007948 */ /* 0x000fea0003800000 */
[----:B0-----:R-:W-:Y:S06]  /*8fb0*/  BAR.ARV 0xc, 0x180 ;  /* 0x0306000000007b1d */ /* 0x001fec0000002000 */
.L_x_8259:
        /* <DEDUP_REMOVED lines=13> */
.L_x_8262:
[----:B------:R-:W-:-:S13]  /*9090*/  ISETP.NE.AND P0, PT, R7, 0x1, PT ;  /* 0x000000010700780c */ /* 0x000fda0003f05270 */
[----:B------:R-:W0:Y:S02]  /*90a0*/  @P0 LDC.64 R4, c[0x0][0x9e8] ;  /* 0x00027a00ff040b82 */ /* 0x000e240000000a00 */
[----:B0-----:R-:W-:-:S05]  /*90b0*/  @P0 IMAD.HI.U32 R4, R3, R4, RZ ;  /* 0x0000000403040227 */ /* 0x001fca00078e00ff */
[----:B------:R-:W-:-:S07]  /*90c0*/  @P0 SHF.R.U32.HI R3, RZ, R5, R4 ;  /* 0x00000005ff030219 */ /* 0x000fce0000011604 */
.L_x_8263:
[----:B------:R-:W-:Y:S05]  /*90d0*/  BSYNC B0 ;  /* 0x0000000000007941 */ /* 0x000fea0003800000 */
.L_x_8261:
[----:B------:R-:W-:-:S05]  /*90e0*/  IMAD R3, R3, R7, R7 ;  /* 0x0000000703037224 */ /* 0x000fca00078e0207 */
[----:B------:R-:W-:-:S07]  /*90f0*/  VIMNMX R0, R0, R3, PT ;  /* 0x0000000300007248 */ /* 0x000fce0003fe0100 */
.L_x_8260:
[----:B------:R-:W0:Y:S01]  /*9100*/  @P1 LDC R5, c[0x0][0x44c] ;  /* 0x00011300ff051b82 */ /* 0x000e220000000800 */
[----:B------:R-:W-:Y:S01]  /*9110*/  VIADD R0, R0, 0x7f ;  /* 0x0000007f00007836 */ /* 0x000fe20000000000 */
[----:B------:R-:W-:Y:S01]  /*9120*/  ULDC UR4, c[0x0][0x9dc] ;  /* 0x0002770000047ab9 */ /* 0x000fe20000000800 */
[----:B------:R-:W-:-:S03]  /*9130*/  IMAD.MOV.U32 R4, RZ, RZ, R200 ;  /* 0x000000ffff047224 */ /* 0x000fc600078e00c8 */
[----:B------:R-:W-:Y:S02]  /*9140*/  SHF.R.S32.HI R3, RZ, 0x1f, R0 ;  /* 0x0000001fff037819 */ /* 0x000fe40000011400 */
[----:B------:R-:W3:Y:S02]  /*9150*/  @P1 LDC R6, c[0x0][0x450] ;  /* 0x00011400ff061b82 */ /* 0x000ee40000000800 */
[----:B------:R-:W-:-:S04]  /*9160*/  LEA.HI R3, R3, R0, RZ, 0x7 ;  /* 0x0000000003037211 */ /* 0x000fc800078f38ff */
[----:B------:R-:W-:-:S04]  /*9170*/  SHF.R.S32.HI R3, RZ, 0x7, R3 ;  /* 0x00000007ff037819 */ /* 0x000fc80000011403 */
[----:B------:R-:W-:Y:S01]  /*9180*/  VIMNMX R9, R94, R3, PT ;  /* 0x000000035e097248 */ /* 0x000fe20003fe0100 */
[----:B0-----:R-:W-:-:S05]  /*9190*/  @P1 IMAD.HI.U32 R5, R200, R5, RZ ;  /* 0x00000005c8051227 */ /* 0x001fca00078e00ff */
[----:B---3--:R-:W-:-:S05]  /*91a0*/  @P1 SHF.R.U32.HI R4, RZ, R6, R5 ;  /* 0x00000006ff041219 */ /* 0x008fca0000011605 */
        /* <DEDUP_REMOVED lines=13> */
.L_x_8266:
[----:B------:R-:W-:-:S13]  /*9280*/  ISETP.NE.AND P0, PT, R7, 0x1, PT ;  /* 0x000000010700780c */ /* 0x000fda0003f05270 */
[----:B------:R-:W0:Y:S02]  /*9290*/  @P0 LDC.64 R4, c[0x0][0x9e8] ;  /* 0x00027a00ff040b82 */ /* 0x000e240000000a00 */
[----:B0-----:R-:W-:-:S05]  /*92a0*/  @P0 IMAD.HI.U32 R4, R0, R4, RZ ;  /* 0x0000000400040227 */ /* 0x001fca00078e00ff */
[----:B------:R-:W-:-:S07]  /*92b0*/  @P0 SHF.R.U32.HI R0, RZ, R5, R4 ;  /* 0x00000005ff000219 */ /* 0x000fce0000011604 */
.L_x_8267:
[----:B------:R-:W-:Y:S05]  /*92c0*/  BSYNC B0 ;  /* 0x0000000000007941 */ /* 0x000fea0003800000 */
.L_x_8265:
[----:B------:R-:W-:-:S05]  /*92d0*/  IMAD R0, R0, R7, RZ ;  /* 0x0000000700007224 */ /* 0x000fca00078e02ff */
[----:B------:R-:W-:-:S07]  /*92e0*/  VIMNMX R3, R3, R0, !PT ;  /* 0x0000000003037248 */ /* 0x000fce0007fe0100 */
.L_x_8264:
        /* <DEDUP_REMOVED lines=22> */
[----:B------:R0:W3:Y:S02]  /*9450*/  F2I.FTZ.U32.TRUNC.NTZ R5, R4 ;  /* 0x0000000400057305 */ /* 0x0000e4000021f000 */
[----:B0-----:R-:W-:Y:S02]  /*9460*/  IMAD.MOV.U32 R4, RZ, RZ, RZ ;  /* 0x000000ffff047224 */ /* 0x001fe400078e00ff */
[----:B---3--:R-:W-:-:S04]  /*9470*/  IMAD.MOV R7, RZ, RZ, -R5 ;  /* 0x000000ffff077224 */ /* 0x008fc800078e0a05 */
        /* <DEDUP_REMOVED lines=14> */
.L_x_8269:
[----:B------:R-:W-:Y:S05]  /*9560*/  BSYNC B0 ;  /* 0x0000000000007941 */ /* 0x000fea0003800000 */
.L_x_8268:
[-C--:B------:R-:W-:Y:S01]  /*9570*/  IMAD R208, R223, R88.reuse, R208 ;  /* 0x00000058dfd07224 */ /* 0x080fe200078e02d0 */
[----:B------:R-:W-:Y:S02]  /*9580*/  PLOP3.LUT P0, PT, PT, PT, PT, 0x80, 0x0 ;  /* 0x000000000000781c */ /* 0x000fe40003f0f070 */
[----:B------:R-:W-:Y:S02]  /*9590*/  CS2R R20, SRZ ;  /* 0x0000000000147805 */ /* 0x000fe4000001ff00 */
[----:B------:R-:W-:Y:S02]  /*95a0*/  CS2R R150, SRZ ;  /* 0x0000000000967805 */ /* 0x000fe4000001ff00 */
[----:B------:R-:W-:Y:S02]  /*95b0*/  CS2R R148, SRZ ;  /* 0x0000000000947805 */ /* 0x000fe4000001ff00 */
[----:B------:R-:W-:Y:S02]  /*95c0*/  VIADDMNMX R88, R208, R88, R9, PT ;  /* 0x00000058d0587246 */ /* 0x000fe40003800109 */
[----:B------:R-:W-:-:S02]  /*95d0*/  CS2R R146, SRZ ;  /* 0x0000000000927805 */ /* 0x000fc4000001ff00 */
[----:B------:R-:W-:Y:S02]  /*95e0*/  CS2R R144, SRZ ;  /* 0x0000000000907805 */ /* 0x000fe4000001ff00 */
[----:B------:R-:W-:Y:S02]  /*95f0*/  CS2R R142, SRZ ;  /* 0x00000000008e7805 */ /* 0x000fe4000001ff00 */
[----:B------:R-:W-:Y:S02]  /*9600*/  ISETP.GT.AND P1, PT, R88, R208, PT ;  /* 0x000000d05800720c */ /* 0x000fe40003f24270 */
        /* <DEDUP_REMOVED lines=28> */
[----:B------:R-:W-:Y:S01]  /*97d0*/  UMOV UR4, 0xffffffff ;  /* 0xffffffff00047882 */ /* 0x000fe20000000000 */
[----:B------:R-:W-:Y:S02]  /*97e0*/  VIADD R3, R18, 0x10400 ;  /* 0x0001040012037836 */ /* 0x000fe40000000000 */
[----:B------:R-:W-:Y:S05]  /*97f0*/  BRA.DIV UR4, `(.L_x_8271) ;  /* 0x000001e204f47947 */ /* 0x000fea000b800000 */
[----:B------:R-:W3:Y:S04]  /*9800*/  LDL R0, [R1+0x34] ;  /* 0x0000340001007983 */ /* 0x000ee80000100800 */
[----:B---3--:R0:W3:Y:S02]  /*9810*/  SHFL.IDX PT, R201, R0, RZ, 0x1f ;  /* 0x00001fff00c97589 */ /* 0x0080e400000e0000 */
.L_x_8634:
[----:B0--3--:R-:W-:Y:S01]  /*9820*/  LEA.HI R0, R201, R201, RZ, 0x1 ;  /* 0x000000c9c9007211 */ /* 0x009fe200078f08ff */
[----:B------:R-:W-:Y:S01]  /*9830*/  BSSY B6, `(.L_x_8272) ;  /* 0x0000019000067945 */ /* 0x000fe20003800000 */
[----:B------:R-:W-:Y:S02]  /*9840*/  LOP3.LUT P0, RZ, R3, 0x3ff, RZ, 0xc0, !PT ;  /* 0x000003ff03ff7812 */ /* 0x000fe4000780c0ff */
[----:B------:R-:W-:Y:S02]  /*9850*/  LOP3.LUT R0, R0, 0x1e, RZ, 0xc0, !PT ;  /* 0x0000001e00007812 */ /* 0x000fe400078ec0ff */
[----:B------:R-:W-:-:S03]  /*9860*/  P2R R25, PR, RZ, 0x1 ;  /* 0x00000001ff197803 */ /* 0x000fc60000000000 */
        /* <DEDUP_REMOVED lines=8> */
[----:B------:R-:W-:Y:S01]  /*98f0*/  IMAD.U32 R4, RZ, RZ, UR4 ;  /* 0x00000004ff047e24 */ /* 0x000fe2000f8e00ff */
[----:B------:R0:W3:Y:S01]  /*9900*/  LDC.64 R14, c[0x4][R0] ;  /* 0x01000000000e7b82 */ /* 0x0000e20000000a00 */
        /* <DEDUP_REMOVED lines=8> */
[----:B0-2---:R-:W-:-:S07]  /*9990*/  IMAD.MOV.U32 R13, RZ, RZ, RZ ;  /* 0x000000ffff0d7224 */ /* 0x005fce00078e00ff */
[----:B------:R-:W-:-:S07]  /*99a0*/  LEPC R20, `(.L_x_8273) ;  /* 0x000000001014794e */ /* 0x000fce0000000000 */
[----:B-1-345:R-:W-:Y:S05]  /*99b0*/  CALL.ABS.NOINC R14 ;  /* 0x000000000e007343 */ /* 0x03afea0003c00000 */
.L_x_8273:
[----:B------:R-:W-:Y:S05]  /*99c0*/  BSYNC B6 ;  /* 0x0000000000067941 */ /* 0x000fea0003800000 */
.L_x_8272:
        /* <DEDUP_REMOVED lines=13> */
.L_x_8277:
[----:B---3--:R3:W0:Y:S02]  /*9aa0*/  SYNCS.PHASECHK.TRANS64.TRYWAIT P0, [R18+URZ+0x28800], R3 ;  /* 0x02880003120075a7 */ /* 0x008624000800017f */
[----:B0-----:R-:W-:Y:S05]  /*9ab0*/  @!P0 NANOSLEEP.SYNCS 0x989680 ;  /* 0x009896800000895d */ /* 0x001fea0003900000 */
[----:B------:R-:W0:Y:S02]  /*9ac0*/  @!P0 SYNCS.PHASECHK.TRANS64 P0, [R18+URZ+0x28800], R3 ;  /* 0x02880003120085a7 */ /* 0x000e24000800007f */
[----:B0-----:R-:W-:Y:S05]  /*9ad0*/  @!P0 BRA `(.L_x_8277) ;  /* 0xfffffffc00f08947 */ /* 0x001fea000383ffff */
.L_x_8276:
[----:B------:R-:W-:Y:S05]  /*9ae0*/  BSYNC B0 ;  /* 0x0000000000007941 */ /* 0x000fea0003800000 */
.L_x_8275:
[----:B------:R-:W-:Y:S05]  /*9af0*/  BRA `(.L_x_8278) ;  /* 0x00000054002c7947 */ /* 0x000fea0003800000 */
.L_x_8274:
[----:B------:R-:W-:Y:S01]  /*9b00*/  ISETP.NE.AND P0, PT, R25, RZ, PT ;  /* 0x000000ff1900720c */ /* 0x000fe20003f05270 */
[----:B------:R-:W-:Y:S01]  /*9b10*/  ULDC.64 UR4, c[0x0][0x3f8] ;  /* 0x0000fe0000047ab9 */ /* 0x000fe20000000a00 */
[----:B-----5:R-:W-:Y:S01]  /*9b20*/  SHF.R.S32.HI R0, RZ, 0x1f, R24 ;  /* 0x0000001fff007819 */ /* 0x020fe20000011418 */
        /* <DEDUP_REMOVED lines=26> */
[----:B-1-34-:R-:W-:Y:S05]  /*9cd0*/  CALL.ABS.NOINC R14 ;  /* 0x000000000e007343 */ /* 0x01afea0003c00000 */
.L_x_8280:
[----:B------:R-:W-:Y:S05]  /*9ce0*/  BSYNC B6 ;  /* 0x0000000000067941 */ /* 0x000fea0003800000 */
.L_x_8279:
[----:B------:R-:W-:Y:S01]  /*9cf0*/  ULDC.U8 UR4, c[0x0][0x410] ;  /* 0x0001040000047ab9 */ /* 0x000fe20000000000 */
[----:B------:R-:W-:Y:S01]  /*9d00*/  IMAD.IADD R56, R188, 0x1, R200 ;  /* 0x00000001bc387824 */ /* 0x000fe200078e02c8 */
[----:B------:R-:W-:Y:S01]  /*9d10*/  ISETP.NE.AND P0, PT, RZ, UR4, PT ;  /* 0x00000004ff007c0c */ /* 0x000fe2000bf05270 */
[----:B------:R-:W-:Y:S02]  /*9d20*/  BSSY B0, `(.L_x_8281) ;  /* 0x0000520000007945 */ /* 0x000fe40003800000 */
[----:B------:R-:W-:-:S10]  /*9d30*/  IMAD R3, R220, 0x20, R56 ;  /* 0x00000020dc037824 */ /* 0x000fd400078e0238 */
[----:B------:R-:W-:Y:S05]  /*9d40*/  @!P0 BRA `(.L_x_8282) ;  /* 0x00000028006c8947 */ /* 0x000fea0003800000 */
[----:B------:R-:W0:Y:S01]  /*9d50*/  LDC R75, c[0x0][0x448] ;  /* 0x00011200ff4b7b82 */ /* 0x000e220000000800 */
[----:B------:R-:W-:Y:S01]  /*9d60*/  ULDC.64 UR4, c[0x0][0x3f8] ;  /* 0x0000fe0000047ab9 */ /* 0x000fe20000000a00 */
[----:B------:R-:W-:Y:S01]  /*9d70*/  ULDC.64 UR6, c[0x0][0x408] ;  /* 0x0001020000067ab9 */ /* 0x000fe20000000a00 */
[----:B------:R-:W-:Y:S01]  /*9d80*/  IMAD.MOV.U32 R8, RZ, RZ, R26 ;  /* 0x000000ffff087224 */ /* 0x000fe200078e001a */
[----:B------:R-:W-:Y:S01]  /*9d90*/  SHF.R.S32.HI R67, RZ, 0x1f, R186 ;  /* 0x0000001fff437819 */ /* 0x000fe200000114ba */
[----:B------:R-:W-:Y:S02]  /*9da0*/  IMAD.MOV.U32 R9, RZ, RZ, R29 ;  /* 0x000000ffff097224 */ /* 0x000fe400078e001d */
[----:B------:R-:W-:Y:S02]  /*9db0*/  IMAD.MOV.U32 R10, RZ, RZ, R24 ;  /* 0x000000ffff0a7224 */ /* 0x000fe400078e0018 */
[----:B------:R-:W-:Y:S01]  /*9dc0*/  IMAD.MOV.U32 R11, RZ, RZ, R31 ;  /* 0x000000ffff0b7224 */ /* 0x000fe200078e001f */
[----:B0-----:R-:W-:-:S13]  /*9dd0*/  ISETP.NE.AND P0, PT, R75, 0x1, PT ;  /* 0x000000014b00780c */ /* 0x001fda0003f05270 */
[----:B------:R-:W0:Y:S08]  /*9de0*/  @P0 LDC R0, c[0x0][0x44c] ;  /* 0x00011300ff000b82 */ /* 0x000e300000000800 */
[----:B------:R-:W3:Y:S01]  /*9df0*/  @P0 LDC R5, c[0x0][0x450] ;  /* 0x00011400ff050b82 */ /* 0x000ee20000000800 */
[----:B0-----:R-:W-:-:S05]  /*9e00*/  @P0 IMAD.HI.U32 R0, R3, R0, RZ ;  /* 0x0000000003000227 */ /* 0x001fca00078e00ff */
[----:B---3--:R-:W-:-:S04]  /*9e10*/  @P0 SHF.R.U32.HI R3, RZ, R5, R0 ;  /* 0x00000005ff030219 */ /* 0x008fc80000011600 */
[----:B------:R-:W-:Y:S01]  /*9e20*/  SHF.R.S32.HI R0, RZ, 0x1f, R3 ;  /* 0x0000001fff007819 */ /* 0x000fe20000011403 */
[----:B------:R-:W-:-:S04]  /*9e30*/  IMAD.WIDE.U32 R8, R3, UR4, R8 ;  /* 0x0000000403087c25 */ /* 0x000fc8000f8e0008 */
[C---:B------:R-:W-:Y:S02]  /*9e40*/  IMAD R4, R0.reuse, UR4, RZ ;  /* 0x0000000400047c24 */ /* 0x040fe4000f8e02ff */
[----:B------:R-:W-:Y:S02]  /*9e50*/  IMAD R0, R0, UR6, RZ ;  /* 0x0000000600007c24 */ /* 0x000fe4000f8e02ff */
[C---:B--2---:R-:W-:Y:S01]  /*9e60*/  IMAD R13, R3.reuse, UR5, R4 ;  /* 0x00000005030d7c24 */ /* 0x044fe2000f8e0204 */
        /* <DEDUP_REMOVED lines=13> */
[----:B------:R0:W3:Y:S04]  /*9f40*/  SHFL.IDX PT, R3, R5, RZ, 0x181f ;  /* 0x00181fff05037589 */ /* 0x0000e800000e0000 */
[----:B------:R0:W0:Y:S04]  /*9f50*/  SHFL.IDX PT, R4, R8, RZ, 0x181f ;  /* 0x00181fff08047589 */ /* 0x00002800000e0000 */
[----:B------:R0:W0:Y:S02]  /*9f60*/  SHFL.IDX PT, R14, R7, RZ, 0x181f ;  /* 0x00181fff070e7589 */ /* 0x00002400000e0000 */
.L_x_8640:
[----:B------:R-:W-:Y:S01]  /*9f70*/  IMAD R75, R196, R75, RZ ;  /* 0x0000004bc44b7224 */ /* 0x000fe200078e02ff */
[----:B------:R-:W-:Y:S01]  /*9f80*/  BSSY B1, `(.L_x_8284) ;  /* 0x000001e000017945 */ /* 0x000fe20003800000 */
[----:B------:R-:W-:Y:S02]  /*9f90*/  CS2R R48, SRZ ;  /* 0x0000000000307805 */ /* 0x000fe4000001ff00 */
[----:B------:R-:W-:Y:S02]  /*9fa0*/  CS2R R38, SRZ ;  /* 0x0000000000267805 */ /* 0x000fe4000001ff00 */
[----:B------:R-:W-:Y:S02]  /*9fb0*/  CS2R R46, SRZ ;  /* 0x00000000002e7805 */ /* 0x000fe4000001ff00 */
[----:B------:R-:W-:Y:S02]  /*9fc0*/  ISETP.GE.AND P0, PT, R56, R75, PT ;  /* 0x0000004b3800720c */ /* 0x000fe40003f06270 */
[----:B------:R-:W-:-:S11]  /*9fd0*/  CS2R R40, SRZ ;  /* 0x0000000000287805 */ /* 0x000fd6000001ff00 */
        /* <DEDUP_REMOVED lines=8> */
[C---:B------:R-:W-:Y:S01]  /*a060*/  @!P5 IMAD.SHL.U32 R15, R186.reuse, 0x2, RZ ;  /* 0x00000002ba0fd824 */ /* 0x040fe200078e00ff */
[----:B------:R-:W-:Y:S02]  /*a070*/  @!P5 SHF.L.U64.HI R9, R186, 0x1, R67 ;  /* 0x00000001ba09d819 */ /* 0x000fe40000010243 */
[CC--:B---3--:R-:W-:Y:S02]  /*a080*/  @!P4 IADD3 R10, P0, R3.reuse, R12.reuse, RZ ;  /* 0x0000000c030ac210 */ /* 0x0c8fe40007f1e0ff */
[----:B0-----:R-:W-:Y:S02]  /*a090*/  @!P4 IADD3 R12, P1, R14, R12, RZ ;  /* 0x0000000c0e0cc210 */ /* 0x001fe40007f3e0ff */
[-C--:B------:R-:W-:Y:S01]  /*a0a0*/  @!P5 IADD3 R20, P2, R3, R15.reuse, RZ ;  /* 0x0000000f0314d210 */ /* 0x080fe20007f5e0ff */
[----:B--2---:R-:W-:Y:S01]  /*a0b0*/  @!P4 IMAD.X R11, R0, 0x1, R13, P0 ;  /* 0x00000001000bc824 */ /* 0x004fe200000e060d */
[----:B------:R-:W-:Y:S02]  /*a0c0*/  @!P5 IADD3 R14, P3, R14, R15, RZ ;  /* 0x0000000f0e0ed210 */ /* 0x000fe40007f7e0ff */
[----:B------:R-:W-:-:S02]  /*a0d0*/  CS2R R46, SRZ ;  /* 0x00000000002e7805 */ /* 0x000fc4000001ff00 */
[----:B------:R-:W-:Y:S01]  /*a0e0*/  CS2R R48, SRZ ;  /* 0x0000000000307805 */ /* 0x000fe2000001ff00 */
[----:B------:R-:W-:Y:S02]  /*a0f0*/  @!P5 IMAD.X R21, R0, 0x1, R9, P2 ;  /* 0x000000010015d824 */ /* 0x000fe400010e0609 */
[C---:B------:R-:W-:Y:S02]  /*a100*/  @!P4 IMAD.X R13, R4.reuse, 0x1, R13, P1 ;  /* 0x00000001040dc824 */ /* 0x040fe400008e060d */
[----:B------:R-:W-:Y:S01]  /*a110*/  @!P5 IMAD.X R15, R4, 0x1, R9, P3 ;  /* 0x00000001040fd824 */ /* 0x000fe200018e0609 */
[----:B------:R0:W5:Y:S04]  /*a120*/  @!P5 LD.E.64 R40, desc[UR52][R20.64] ;  /* 0x000000341428d980 */ /* 0x000168000c101b00 */
[----:B------:R0:W5:Y:S04]  /*a130*/  @!P5 LD.E.64 R38, desc[UR52][R14.64] ;  /* 0x000000340e26d980 */ /* 0x000168000c101b00 */
[----:B------:R0:W5:Y:S04]  /*a140*/  @!P4 LD.E.64 R46, desc[UR52][R10.64] ;  /* 0x000000340a2ec980 */ /* 0x000168000c101b00 */
[----:B------:R0:W5:Y:S02]  /*a150*/  @!P4 LD.E.64 R48, desc[UR52][R12.64] ;  /* 0x000000340c30c980 */ /* 0x000164000c101b00 */
.L_x_8285:
[----:B------:R-:W-:Y:S05]  /*a160*/  BSYNC B1 ;  /* 0x0000000000017941 */ /* 0x000fea0003800000 */
.L_x_8284:
[----:B--2--5:R-:W-:Y:S01]  /*a170*/  IMAD.MOV.U32 R0, RZ, RZ, R48 ;  /* 0x000000ffff007224 */ /* 0x024fe200078e0030 */
[----:B------:R-:W-:Y:S01]  /*a180*/  UMOV UR4, 0xffffffff ;  /* 0xffffffff00047882 */ /* 0x000fe20000000000 */
[----:B---3--:R-:W-:Y:S01]  /*a190*/  IMAD.MOV.U32 R3, RZ, RZ, R49 ;  /* 0x000000ffff037224 */ /* 0x008fe200078e0031 */
[----:B-1----:R-:W-:Y:S01]  /*a1a0*/  CS2R R42, SRZ ;  /* 0x00000000002a7805 */ /* 0x002fe2000001ff00 */
[----:B0-----:R-:W-:Y:S01]  /*a1b0*/  IMAD.MOV.U32 R4, RZ, RZ, R38 ;  /* 0x000000ffff047224 */ /* 0x001fe200078e0026 */
        /* <DEDUP_REMOVED lines=14> */
[----:B------:R0:W1:Y:S04]  /*a2a0*/  SHFL.IDX PT, R0, R6, 0x1, 0x181f ;  /* 0x00381f0006007f89 */ /* 0x00006800000e0000 */
[----:B------:R0:W2:Y:S04]  /*a2b0*/  SHFL.IDX PT, R3, R5, 0x1, 0x181f ;  /* 0x00381f0005037f89 */ /* 0x0000a800000e0000 */
[----:B------:R0:W3:Y:S04]  /*a2c0*/  SHFL.IDX PT, R4, R8, 0x1, 0x181f ;  /* 0x00381f0008047f89 */ /* 0x0000e800000e0000 */
[----:B------:R0:W0:Y:S02]  /*a2d0*/  SHFL.IDX PT, R14, R7, 0x1, 0x181f ;  /* 0x00381f00070e7f89 */ /* 0x00002400000e0000 */
.L_x_8646:
[----:B------:R-:W-:Y:S01]  /*a2e0*/  VIADD R10, R56, 0x20 ;  /* 0x00000020380a7836 */ /* 0x000fe20000000000 */
[----:B------:R-:W-:Y:S01]  /*a2f0*/  BSSY B1, `(.L_x_8287) ;  /* 0x000001d000017945 */ /* 0x000fe20003800000 */
[----:B------:R-:W-:Y:S02]  /*a300*/  CS2R R28, SRZ ;  /* 0x00000000001c7805 */ /* 0x000fe4000001ff00 */
[----:B------:R-:W-:Y:S02]  /*a310*/  CS2R R44, SRZ ;  /* 0x00000000002c7805 */ /* 0x000fe4000001ff00 */
[----:B------:R-:W-:Y:S02]  /*a320*/  CS2R R30, SRZ ;  /* 0x00000000001e7805 */ /* 0x000fe4000001ff00 */
        /* <DEDUP_REMOVED lines=11> */
[CC--:B--2---:R-:W-:Y:S02]  /*a3e0*/  @!P4 IADD3 R10, P0, R3.reuse, R12.reuse, RZ ;  /* 0x0000000c030ac210 */ /* 0x0c4fe40007f1e0ff */
[-C--:B------:R-:W-:Y:S02]  /*a3f0*/  @!P5 IADD3 R20, P2, R3, R11.reuse, RZ ;  /* 0x0000000b0314d210 */ /* 0x080fe40007f5e0ff */
[C---:B0-----:R-:W-:Y:S02]  /*a400*/  @!P4 IADD3 R12, P1, R14.reuse, R12, RZ ;  /* 0x0000000c0e0cc210 */ /* 0x041fe40007f3e0ff */
[----:B------:R-:W-:Y:S01]  /*a410*/  @!P5 IADD3 R14, P3, R14, R11, RZ ;  /* 0x0000000b0e0ed210 */ /* 0x000fe20007f7e0ff */
[----:B-1----:R-:W-:Y:S01]  /*a420*/  @!P5 IMAD.X R21, R0, 0x1, R15, P2 ;  /* 0x000000010015d824 */ /* 0x002fe200010e060f */
[----:B------:R-:W-:-:S02]  /*a430*/  CS2R R44, SRZ ;  /* 0x00000000002c7805 */ /* 0x000fc4000001ff00 */
[----:B------:R-:W-:Y:S01]  /*a440*/  CS2R R42, SRZ ;  /* 0x00000000002a7805 */ /* 0x000fe2000001ff00 */
[--C-:B------:R-:W-:Y:S02]  /*a450*/  @!P4 IMAD.X R11, R0, 0x1, R9.reuse, P0 ;  /* 0x00000001000bc824 */ /* 0x100fe400000e0609 */
[C---:B---3--:R-:W-:Y:S01]  /*a460*/  @!P4 IMAD.X R13, R4.reuse, 0x1, R9, P1 ;  /* 0x00000001040dc824 */ /* 0x048fe200008e0609 */
[----:B------:R0:W5:Y:S01]  /*a470*/  @!P5 LD.E.64 R30, desc[UR52][R20.64] ;  /* 0x00000034141ed980 */ /* 0x000162000c101b00 */
[----:B------:R-:W-:-:S03]  /*a480*/  @!P5 IMAD.X R15, R4, 0x1, R15, P3 ;  /* 0x00000001040fd824 */ /* 0x000fc600018e060f */
[----:B------:R0:W5:Y:S04]  /*a490*/  @!P4 LD.E.64 R44, desc[UR52][R10.64] ;  /* 0x000000340a2cc980 */ /* 0x000168000c101b00 */
[----:B------:R0:W5:Y:S04]  /*a4a0*/  @!P5 LD.E.64 R28, desc[UR52][R14.64] ;  /* 0x000000340e1cd980 */ /* 0x000168000c101b00 */
[----:B------:R0:W5:Y:S02]  /*a4b0*/  @!P4 LD.E.64 R42, desc[UR52][R12.64] ;  /* 0x000000340c2ac980 */ /* 0x000164000c101b00 */
.L_x_8288:
[----:B------:R-:W-:Y:S05]  /*a4c0*/  BSYNC B1 ;  /* 0x0000000000017941 */ /* 0x000fea0003800000 */
.L_x_8287:
[----:B-1---5:R-:W-:Y:S01]  /*a4d0*/  IMAD.MOV.U32 R0, RZ, RZ, R42 ;  /* 0x000000ffff007224 */ /* 0x022fe200078e002a */
[----:B------:R-:W-:Y:S01]  /*a4e0*/  UMOV UR4, 0xffffffff ;  /* 0xffffffff00047882 */ /* 0x000fe20000000000 */
[----:B--2---:R-:W-:Y:S02]  /*a4f0*/  IMAD.MOV.U32 R3, RZ, RZ, R43 ;  /* 0x000000ffff037224 */ /* 0x004fe400078e002b */
        /* <DEDUP_REMOVED lines=15> */
[----:B------:R1:W2:Y:S04]  /*a5f0*/  SHFL.IDX PT, R0, R6, 0x2, 0x181f ;  /* 0x00581f0006007f89 */ /* 0x0002a800000e0000 */
[----:B------:R1:W3:Y:S04]  /*a600*/  SHFL.IDX PT, R3, R5, 0x2, 0x181f ;  /* 0x00581f0005037f89 */ /* 0x0002e800000e0000 */
[----:B------:R1:W1:Y:S04]  /*a610*/  SHFL.IDX PT, R4, R8, 0x2, 0x181f ;  /* 0x00581f0008047f89 */ /* 0x00026800000e0000 */
[----:B0-----:R0:W0:Y:S02]  /*a620*/  SHFL.IDX PT, R14, R7, 0x2, 0x181f ;  /* 0x00581f00070e7f89 */ /* 0x00102400000e0000 */
.L_x_8652:
[----:B------:R-:W-:Y:S01]  /*a630*/  VIADD R10, R56, 0x40 ;  /* 0x00000040380a7836 */ /* 0x000fe20000000000 */
        /* <DEDUP_REMOVED lines=17> */
[-C--:B------:R-:W-:Y:S02]  /*a750*/  @!P5 IADD3 R20, P2, R3, R11.reuse, RZ ;  /* 0x0000000b0314d210 */ /* 0x080fe40007f5e0ff */
[C---:B0-----:R-:W-:Y:S02]  /*a760*/  @!P4 IADD3 R12, P1, R14.reuse, R12, RZ ;  /* 0x0000000c0e0cc210 */ /* 0x041fe40007f3e0ff */
[----:B------:R-:W-:Y:S01]  /*a770*/  @!P5 IADD3 R14, P3, R14, R11, RZ ;  /* 0x0000000b0e0ed210 */ /* 0x000fe20007f7e0ff */
[----:B--2---:R-:W-:Y:S01]  /*a780*/  @!P5 IMAD.X R21, R0, 0x1, R15, P2 ;  /* 0x000000010015d824 */ /* 0x004fe200010e060f */
[----:B------:R-:W-:-:S02]  /*a790*/  CS2R R34, SRZ ;  /* 0x0000000000227805 */ /* 0x000fc4000001ff00 */
[----:B------:R-:W-:Y:S01]  /*a7a0*/  CS2R R32, SRZ ;  /* 0x0000000000207805 */ /* 0x000fe2000001ff00 */
[--C-:B------:R-:W-:Y:S02]  /*a7b0*/  @!P4 IMAD.X R11, R0, 0x1, R9.reuse, P0 ;  /* 0x00000001000bc824 */ /* 0x100fe400000e0609 */
[C---:B-1----:R-:W-:Y:S01]  /*a7c0*/  @!P4 IMAD.X R13, R4.reuse, 0x1, R9, P1 ;  /* 0x00000001040dc824 */ /* 0x042fe200008e0609 */
[----:B------:R0:W5:Y:S01]  /*a7d0*/  @!P5 LD.E.64 R24, desc[UR52][R20.64] ;  /* 0x000000341418d980 */ /* 0x000162000c101b00 */
[----:B------:R-:W-:-:S03]  /*a7e0*/  @!P5 IMAD.X R15, R4, 0x1, R15, P3 ;  /* 0x00000001040fd824 */ /* 0x000fc600018e060f */
[----:B------:R0:W5:Y:S04]  /*a7f0*/  @!P4 LD.E.64 R34, desc[UR52][R10.64] ;  /* 0x000000340a22c980 */ /* 0x000168000c101b00 */
[----:B------:R0:W5:Y:S04]  /*a800*/  @!P5 LD.E.64 R26, desc[UR52][R14.64] ;  /* 0x000000340e1ad980 */ /* 0x000168000c101b00 */
[----:B------:R0:W5:Y:S02]  /*a810*/  @!P4 LD.E.64 R32, desc[UR52][R12.64] ;  /* 0x000000340c20c980 */ /* 0x000164000c101b00 */
.L_x_8291:
[----:B------:R-:W-:Y:S05]  /*a820*/  BSYNC B1 ;  /* 0x0000000000017941 */ /* 0x000fea0003800000 */
.L_x_8290:
[----:B--2--5:R-:W-:Y:S01]  /*a830*/  IMAD.MOV.U32 R0, RZ, RZ, R32 ;  /* 0x000000ffff007224 */ /* 0x024fe200078e0020 */
[----:B------:R-:W-:Y:S01]  /*a840*/  UMOV UR4, 0xffffffff ;  /* 0xffffffff00047882 */ /* 0x000fe20000000000 */
[----:B---3--:R-:W-:Y:S01]  /*a850*/  IMAD.MOV.U32 R3, RZ, RZ, R33 ;  /* 0x000000ffff037224 */ /* 0x008fe200078e0021 */
[----:B0-----:R-:W-:Y:S01]  /*a860*/  CS2R R20, SRZ ;  /* 0x0000000000147805 */ /* 0x001fe2000001ff00 */
        /* <DEDUP_REMOVED lines=19> */
.L_x_8658:
[----:B------:R-:W-:Y:S01]  /*a9a0*/  VIADD R56, R56, 0x60 ;  /* 0x0000006038387836 */ /* 0x000fe20000000000 */
[----:B------:R-:W-:Y:S01]  /*a9b0*/  BSSY B1, `(.L_x_8293) ;  /* 0x000001d000017945 */ /* 0x000fe20003800000 */
[----:B0-----:R-:W-:Y:S02]  /*a9c0*/  CS2R R8, SRZ ;  /* 0x0000000000087805 */ /* 0x001fe4000001ff00 */
[----:B------:R-:W-:Y:S02]  /*a9d0*/  CS2R R12, SRZ ;  /* 0x00000000000c7805 */ /* 0x000fe4000001ff00 */
[----:B------:R-:W-:Y:S02]  /*a9e0*/  CS2R R10, SRZ ;  /* 0x00000000000a7805 */ /* 0x000fe4000001ff00 */
[----:B------:R-:W-:-:S13]  /*a9f0*/  ISETP.GE.AND P0, PT, R56, R75, PT ;  /* 0x0000004b3800720c */ /* 0x000fda0003f06270 */
[----:B------:R-:W-:Y:S05]  /*aa00*/  @P0 BRA `(.L_x_8294) ;  /* 0x00000000005c0947 */ /* 0x000fea0003800000 */
[----:B------:R-:W-:Y:S01]  /*aa10*/  ULDC UR4, c[0x0][0x3f4] ;  /* 0x0000fd0000047ab9 */ /* 0x000fe20000000800 */
[----:B------:R-:W-:Y:S02]  /*aa20*/  CS2R R10, SRZ ;  /* 0x00000000000a7805 */ /* 0x000fe4000001ff00 */
[----:B------:R-:W-:Y:S02]  /*aa30*/  ISETP.GE.AND P4, PT, R22, UR4, PT ;  /* 0x0000000416007c0c */ /* 0x000fe4000bf86270 */
[----:B------:R-:W-:-:S11]  /*aa40*/  ISETP.GE.AND P5, PT, R186, UR4, PT ;  /* 0x00000004ba007c0c */ /* 0x000fd6000bfa6270 */
[C---:B------:R-:W-:Y:S01]  /*aa50*/  @!P4 IMAD.SHL.U32 R66, R22.reuse, 0x2, RZ ;  /* 0x000000021642c824 */ /* 0x040fe200078e00ff */
[----:B------:R-:W-:Y:S01]  /*aa60*/  @!P4 SHF.L.U64.HI R5, R22, 0x1, R23 ;  /* 0x000000011605c819 */ /* 0x000fe20000010217 */
[C---:B------:R-:W-:Y:S01]  /*aa70*/  @!P5 IMAD.SHL.U32 R15, R186.reuse, 0x2, RZ ;  /* 0x00000002ba0fd824 */ /* 0x040fe200078e00ff */
[----:B------:R-:W-:Y:S02]  /*aa80*/  @!P5 SHF.L.U64.HI R9, R186, 0x1, R67 ;  /* 0x00000001ba09d819 */ /* 0x000fe40000010243 */
[CC--:B--2---:R-:W-:Y:S02]  /*aa90*/  @!P4 IADD3 R6, P0, R3.reuse, R66.reuse, RZ ;  /* 0x000000420306c210 */ /* 0x0c4fe40007f1e0ff */
[----:B------:R-:W-:Y:S02]  /*aaa0*/  @!P4 IADD3 R66, P1, R14, R66, RZ ;  /* 0x000000420e42c210 */ /* 0x000fe40007f3e0ff */
[----:B------:R-:W-:Y:S02]  /*aab0*/  @!P5 IADD3 R68, P2, R3, R15, RZ ;  /* 0x0000000f0344d210 */ /* 0x000fe40007f5e0ff */
[----:B------:R-:W-:-:S02]  /*aac0*/  CS2R R12, SRZ ;  /* 0x00000000000c7805 */ /* 0x000fc4000001ff00 */
[----:B------:R-:W-:Y:S02]  /*aad0*/  @!P5 IADD3 R14, P3, R14, R15, RZ ;  /* 0x0000000f0e0ed210 */ /* 0x000fe40007f7e0ff */
[----:B------:R-:W-:Y:S01]  /*aae0*/  CS2R R20, SRZ ;  /* 0x0000000000147805 */ /* 0x000fe2000001ff00 */
[C---:B-1----:R-:W-:Y:S02]  /*aaf0*/  @!P4 IMAD.X R7, R0.reuse, 0x1, R5, P0 ;  /* 0x000000010007c824 */ /* 0x042fe400000e0605 */
[--C-:B------:R-:W-:Y:S02]  /*ab00*/  @!P5 IMAD.X R69, R0, 0x1, R9.reuse, P2 ;  /* 0x000000010045d824 */ /* 0x100fe400010e0609 */
[C---:B---3--:R-:W-:Y:S01]  /*ab10*/  @!P5 IMAD.X R15, R4.reuse, 0x1, R9, P3 ;  /* 0x00000001040fd824 */ /* 0x048fe200018e0609 */
[----:B------:R-:W-:Y:S01]  /*ab20*/  CS2R R8, SRZ ;  /* 0x0000000000087805 */ /* 0x000fe2000001ff00 */
[----:B------:R-:W-:Y:S01]  /*ab30*/  @!P4 IMAD.X R67, R4, 0x1, R5, P1 ;  /* 0x000000010443c824 */ /* 0x000fe200008e0605 */
[----:B------:R0:W5:Y:S04]  /*ab40*/  @!P5 LD.E.64 R10, desc[UR52][R68.64] ;  /* 0x00000034440ad980 */ /* 0x000168000c101b00 */
[----:B------:R0:W5:Y:S04]  /*ab50*/  @!P5 LD.E.64 R8, desc[UR52][R14.64] ;  /* 0x000000340e08d980 */ /* 0x000168000c101b00 */
[----:B------:R0:W5:Y:S04]  /*ab60*/  @!P4 LD.E.64 R12, desc[UR52][R6.64] ;  /* 0x00000034060cc980 */ /* 0x000168000c101b00 */
[----:B------:R0:W5:Y:S02]  /*ab70*/  @!P4 LD.E.64 R20, desc[UR52][R66.64] ;  /* 0x000000344214c980 */ /* 0x000164000c101b00 */
.L_x_8294:
[----:B------:R-:W-:Y:S05]  /*ab80*/  BSYNC B1 ;  /* 0x0000000000017941 */ /* 0x000fea0003800000 */
.L_x_8293:
[----:B------:R-:W-:Y:S01]  /*ab90*/  ULEA.HI UR4, UR37, UR37, URZ, 0x1 ;  /* 0x0000002525047291 */ /* 0x000fe2000f8f083f */
[----:B---3-5:R-:W-:Y:S01]  /*aba0*/  IMAD.MOV.U32 R4, RZ, RZ, R21 ;  /* 0x000000ffff047224 */ /* 0x028fe200078e0015 */
[----:B--2---:R-:W-:Y:S01]  /*abb0*/  VIADDMNMX R3, R75, -R200, 0x80, PT ;  /* 0x000000804b037446 */ /* 0x004fe200038009c8 */
[----:B-1----:R-:W-:Y:S01]  /*abc0*/  IMAD.MOV.U32 R0, RZ, RZ, R20 ;  /* 0x000000ffff007224 */ /* 0x002fe200078e0014 */
[----:B------:R-:W-:Y:S01]  /*abd0*/  ULOP3.LUT UR4, UR4, 0xfffffffe, URZ, 0xc0, !UPT ;  /* 0xfffffffe04047892 */ /* 0x000fe2000f8ec03f */
[----:B0-----:R-:W-:Y:S01]  /*abe0*/  IMAD.MOV.U32 R6, RZ, RZ, R12 ;  /* 0x000000ffff067224 */ /* 0x001fe200078e000c */
[----:B------:R-:W-:Y:S01]  /*abf0*/  PRMT R67, R4, 0x7610, R67 ;  /* 0x0000761004437816 */ /* 0x000fe20000000043 */
[----:B------:R-:W-:Y:S01]  /*ac00*/  IMAD.MOV.U32 R4, RZ, RZ, R9 ;  /* 0x000000ffff047224 */ /* 0x000fe200078e0009 */
[----:B------:R-:W-:Y:S01]  /*ac10*/  UIADD3 UR4, UR37, -UR4, URZ ;  /* 0x8000000425047290 */ /* 0x000fe2000fffe03f */
[----:B------:R-:W-:Y:S01]  /*ac20*/  IMAD.MOV.U32 R7, RZ, RZ, R13 ;  /* 0x000000ffff077224 */ /* 0x000fe200078e000d */
[----:B------:R-:W-:Y:S01]  /*ac30*/  BSSY B1, `(.L_x_8295) ;  /* 0x000000d000017945 */ /* 0x000fe20003800000 */
[----:B------:R-:W-:Y:S01]  /*ac40*/  PRMT R66, R0, 0x7610, R66 ;  /* 0x0000761000427816 */ /* 0x000fe20000000042 */
[----:B------:R-:W-:Y:S01]  /*ac50*/  IMAD.MOV.U32 R0, RZ, RZ, R8 ;  /* 0x000000ffff007224 */ /* 0x000fe200078e0008 */
[----:B------:R-:W-:Y:S01]  /*ac60*/  PRMT R14, R4, 0x7610, R14 ;  /* 0x00007610040e7816 */ /* 0x000fe2000000000e */
[----:B------:R-:W-:Y:S01]  /*ac70*/  IMAD.U32 R5, RZ, RZ, UR4 ;  /* 0x00000004ff057e24 */ /* 0x000fe2000f8e00ff */
[----:B------:R-:W-:Y:S01]  /*ac80*/  PRMT R68, R6, 0x7610, R68 ;  /* 0x0000761006447816 */ /* 0x000fe20000000044 */
[----:B------:R-:W-:Y:S01]  /*ac90*/  IMAD.MOV.U32 R4, RZ, RZ, R10 ;  /* 0x000000ffff047224 */ /* 0x000fe200078e000a */
[----:B------:R-:W-:Y:S01]  /*aca0*/  ISETP.GE.AND P1, PT, R188, R3, PT ;  /* 0x00000003bc00720c */ /* 0x000fe20003f26270 */
[----:B------:R-:W-:Y:S01]  /*acb0*/  IMAD.MOV.U32 R6, RZ, RZ, R11 ;  /* 0x000000ffff067224 */ /* 0x000fe200078e000b */
[----:B------:R-:W-:-:S02]  /*acc0*/  SHF.L.U32 R5, R5, 0x1f, RZ ;  /* 0x0000001f05057819 */ /* 0x000fc400000006ff */
[----:B------:R-:W-:Y:S02]  /*acd0*/  PRMT R69, R7, 0x7610, R69 ;  /* 0x0000761007457816 */ /* 0x000fe40000000045 */
[----:B------:R-:W0:Y:S02]  /*ace0*/  SYNCS.PHASECHK.TRANS64.TRYWAIT P0, [R18+URZ+0x28800], R5 ;  /* 0x02880005120075a7 */ /* 0x000e24000800017f */
[----:B0-----:R-:W-:Y:S05]  /*acf0*/  @!P0 BRA `(.L_x_8296) ;  /* 0x000001d400a08947 */ /* 0x001fea0003800000 */
.L_x_8659:
[----:B------:R-:W-:Y:S05]  /*ad00*/  BSYNC B1 ;  /* 0x0000000000017941 */ /* 0x000fea0003800000 */
.L_x_8295:
[----:B------:R-:W-:Y:S01]  /*ad10*/  BSSY B1, `(.L_x_8297) ;  /* 0x0000067000017945 */ /* 0x000fe20003800000 */
        /* <DEDUP_REMOVED lines=19> */
[----:B------:R-:W-:Y:S02]  /*ae50*/  LOP3.LUT R75, R75, 0xffff0000, RZ, 0xc0, !PT ;  /* 0xffff00004b4b7812 */ /* 0x000fe400078ec0ff */
[----:B------:R-:W-:Y:S02]  /*ae60*/  PRMT R74, R50, 0x5432, R74 ;  /* 0x00005432324a7816 */ /* 0x000fe4000000004a */
        /* <DEDUP_REMOVED lines=9> */
[----:B------:R-:W-:Y:S01]  /*af00*/  FFMA.FTZ R80, R46, R79, R80 ;  /* 0x0000004f2e507223 */ /* 0x000fe20000010050 */
[-C--:B------:R-:W-:Y:S01]  /*af10*/  FFMA.FTZ R79, R48, R75.reuse, -R47 ;  /* 0x0000004b304f7223 */ /* 0x080fe2000001082f */
[C---:B------:R-:W-:Y:S01]  /*af20*/  IMAD.U32 R7, R5.reuse, 0x10000, RZ ;  /* 0x0001000005077824 */ /* 0x040fe200078e00ff */
[----:B------:R-:W-:Y:S01]  /*af30*/  LOP3.LUT R4, R4, 0xffff0000, RZ, 0xc0, !PT ;  /* 0xffff000004047812 */ /* 0x000fe200078ec0ff */
[C---:B------:R-:W-:Y:S01]  /*af40*/  IMAD.U32 R47, R74.reuse, 0x10000, RZ ;  /* 0x000100004a2f7824 */ /* 0x040fe200078e00ff */
[----:B------:R-:W-:Y:S01]  /*af50*/  LOP3.LUT R5, R5, 0xffff0000, RZ, 0xc0, !PT ;  /* 0xffff000005057812 */ /* 0x000fe200078ec0ff */
[----:B------:R-:W-:Y:S01]  /*af60*/  FMUL.FTZ R83, R49, R75 ;  /* 0x0000004b31537220 */ /* 0x000fe20000410000 */
[C---:B------:R-:W-:Y:S01]  /*af70*/  LOP3.LUT R46, R77.reuse, 0xffff0000, RZ, 0xc0, !PT ;  /* 0xffff00004d2e7812 */ /* 0x040fe200078ec0ff */
[----:B------:R-:W-:Y:S01]  /*af80*/  IMAD.U32 R49, R77, 0x10000, RZ ;  /* 0x000100004d317824 */ /* 0x000fe200078e00ff */
[----:B------:R-:W-:Y:S01]  /*af90*/  LOP3.LUT R74, R74, 0xffff0000, RZ, 0xc0, !PT ;  /* 0xffff00004a4a7812 */ /* 0x000fe200078ec0ff */
[----:B------:R-:W-:Y:S01]  /*afa0*/  FFMA.FTZ R78, R48, R78, R83 ;  /* 0x0000004e304e7223 */ /* 0x000fe20000010053 */
[C---:B------:R-:W-:Y:S01]  /*afb0*/  FMUL.FTZ R48, R4.reuse, R47 ;  /* 0x0000002f04307220 */ /* 0x040fe20000410000 */
        /* <DEDUP_REMOVED lines=10> */
[----:B------:R-:W-:-:S05]  /*b060*/  F2FP.BF16.F32.PACK_AB R5, R46, R5 ;  /* 0x000000052e05723e */ /* 0x000fca00000010ff */
[----:B------:R0:W-:Y:S02]  /*b070*/  STS.128 [R214], R4 ;  /* 0x00000004d6007388 */ /* 0x0001e40000000c00 */
.L_x_8300:
[----:B------:R-:W-:Y:S05]  /*b080*/  BSYNC B2 ;  /* 0x0000000000027941 */ /* 0x000fea0003800000 */
.L_x_8299:
        /* <DEDUP_REMOVED lines=47> */
.L_x_8298:
[----:B------:R-:W-:Y:S05]  /*b380*/  BSYNC B1 ;  /* 0x0000000000017941 */ /* 0x000fea0003800000 */
.L_x_8297:
        /* <DEDUP_REMOVED lines=55> */
.L_x_8304:
[----:B------:R-:W-:Y:S05]  /*b700*/  BSYNC B2 ;  /* 0x0000000000027941 */ /* 0x000fea0003800000 */
.L_x_8303:
        /* <DEDUP_REMOVED lines=47> */
.L_x_8302:
[----:B------:R-:W-:Y:S05]  /*ba00*/  BSYNC B1 ;  /* 0x0000000000017941 */ /* 0x000fea0003800000 */
.L_x_8301:
        /* <DEDUP_REMOVED lines=55> */
.L_x_8308:
[----:B------:R-:W-:Y:S05]  /*bd80*/  BSYNC B2 ;  /* 0x0000000000027941 */ /* 0x000fea0003800000 */
.L_x_8307:
        /* <DEDUP_REMOVED lines=47> */
.L_x_8306:
[----:B------:R-:W-:Y:S05]  /*c080*/  BSYNC B1 ;  /* 0x0000000000017941 */ /* 0x000fea0003800000 */
.L_x_8305:
        /* <DEDUP_REMOVED lines=22> */
[C---:B------:R-:W-:Y:S01]  /*c1f0*/  IMAD.U32 R20, R7.reuse, 0x10000, RZ ;  /* 0x0001000007147824 */ /* 0x040fe200078e00ff */
[----:B------:R-:W-:Y:S01]  /*c200*/  LOP3.LUT R7, R7, 0xffff0000, RZ, 0xc0, !PT ;  /* 0xffff000007077812 */ /* 0x000fe200078ec0ff */
[----:B------:R-:W-:-:S02]  /*c210*/  IMAD.U32 R12, R6, 0x10000, RZ ;  /* 0x00010000060c7824 */ /* 0x000fc400078e00ff */
[CC--:B------:R-:W-:Y:S01]  /*c220*/  FMUL.FTZ R25, R13.reuse, R24.reuse ;  /* 0x000000180d197220 */ /* 0x0c0fe20000410000 */
[----:B------:R-:W-:Y:S01]  /*c230*/  FMUL.FTZ R13, R13, R21 ;  /* 0x000000150d0d7220 */ /* 0x000fe20000410000 */
[C---:B------:R-:W-:Y:S01]  /*c240*/  FMUL.FTZ R29, R7.reuse, R67 ;  /* 0x00000043071d7220 */ /* 0x040fe20000410000 */
[----:B------:R-:W-:Y:S02]  /*c250*/  IMAD.U32 R3, R4, 0x10000, RZ ;  /* 0x0001000004037824 */ /* 0x000fe400078e00ff */
[C---:B------:R-:W-:Y:S01]  /*c260*/  FFMA.FTZ R26, R12.reuse, R21, -R25 ;  /* 0x000000150c1a7223 */ /* 0x040fe20000010819 */
[----:B------:R-:W-:Y:S01]  /*c270*/  FFMA.FTZ R27, R12, R24, R13 ;  /* 0x000000180c1b7223 */ /* 0x000fe2000001000d */
[-C--:B------:R-:W-:Y:S01]  /*c280*/  FMUL.FTZ R13, R7, R69.reuse ;  /* 0x00000045070d7220 */ /* 0x080fe20000410000 */
        /* <DEDUP_REMOVED lines=22> */
.L_x_8311:
[----:B------:R-:W-:Y:S05]  /*c3f0*/  BSYNC B1 ;  /* 0x0000000000017941 */ /* 0x000fea0003800000 */
.L_x_8310:
        /* <DEDUP_REMOVED lines=27> */
[C---:B------:R-:W-:Y:S01]  /*c5b0*/  IMAD.U32 R7, R10.reuse, 0x10000, RZ ;  /* 0x000100000a077824 */ /* 0x040fe200078e00ff */
[----:B------:R-:W-:Y:S01]  /*c5c0*/  LOP3.LUT R5, R5, 0xffff0000, RZ, 0xc0, !PT ;  /* 0xffff000005057812 */ /* 0x000fe200078ec0ff */
        /* <DEDUP_REMOVED lines=19> */
.L_x_8282:
[----:B------:R-:W0:Y:S01]  /*c700*/  LDC R5, c[0x0][0x448] ;  /* 0x00011200ff057b82 */ /* 0x000e220000000800 */
[----:B------:R-:W-:Y:S01]  /*c710*/  ULDC.64 UR4, c[0x0][0x3f8] ;  /* 0x0000fe0000047ab9 */ /* 0x000fe20000000a00 */
[----:B------:R-:W-:Y:S01]  /*c720*/  ULDC.64 UR6, c[0x0][0x408] ;  /* 0x0001020000067ab9 */ /* 0x000fe20000000a00 */
        /* <DEDUP_REMOVED lines=24> */
[----:B------:R-:W0:Y:S01]  /*c8b0*/  LDC R55, c[0x0][0x3f4] ;  /* 0x0000fd00ff377b82 */ /* 0x000e220000000800 */
[----:B------:R-:W3:Y:S01]  /*c8c0*/  SHFL.IDX PT, R4, R32, RZ, 0x181f ;  /* 0x00181fff20047589 */ /* 0x000ee200000e0000 */
[----:B------:R-:W-:-:S03]  /*c8d0*/  IMAD R3, R196, R5, RZ ;  /* 0x00000005c4037224 */ /* 0x000fc600078e02ff */
[----:B------:R-:W5:Y:S04]  /*c8e0*/  SHFL.IDX PT, R0, R35, RZ, 0x181f ;  /* 0x00181fff23007589 */ /* 0x000f6800000e0000 */
[----:B------:R-:W1:Y:S04]  /*c8f0*/  SHFL.IDX PT, R14, R34, RZ, 0x181f ;  /* 0x00181fff220e7589 */ /* 0x000e6800000e0000 */
[----:B------:R-:W2:Y:S01]  /*c900*/  SHFL.IDX PT, R5, R33, RZ, 0x181f ;  /* 0x00181fff21057589 */ /* 0x000ea200000e0000 */
[----:B0-----:R-:W-:-:S04]  /*c910*/  ISETP.GE.AND P0, PT, R16, R55, PT ;  /* 0x000000371000720c */ /* 0x001fc80003f06270 */
[----:B------:R-:W-:-:S13]  /*c920*/  ISETP.GE.OR P1, PT, R56, R3, P0 ;  /* 0x000000033800720c */ /* 0x000fda0000726670 */
[C---:B------:R-:W-:Y:S01]  /*c930*/  @!P1 IMAD.SHL.U32 R21, R16.reuse, 0x2, RZ ;  /* 0x0000000210159824 */ /* 0x040fe200078e00ff */
[----:B------:R-:W-:-:S04]  /*c940*/  @!P1 SHF.L.U64.HI R6, R16, 0x1, R17 ;  /* 0x0000000110069819 */ /* 0x000fc80000010211 */
[----:B---3--:R-:W-:-:S05]  /*c950*/  @!P1 IADD3 R4, P2, R4, R21, RZ ;  /* 0x0000001504049210 */ /* 0x008fca0007f5e0ff */
[----:B-----5:R-:W-:Y:S02]  /*c960*/  @!P1 IMAD.X R7, R0, 0x1, R6, P2 ;  /* 0x0000000100079824 */ /* 0x020fe400010e0606 */
[----:B------:R-:W-:Y:S02]  /*c970*/  @!P1 IMAD.MOV.U32 R8, RZ, RZ, R4 ;  /* 0x000000ffff089224 */ /* 0x000fe400078e0004 */
[----:B------:R-:W-:-:S06]  /*c980*/  @!P1 IMAD.MOV.U32 R9, RZ, RZ, R7 ;  /* 0x000000ffff099224 */ /* 0x000fcc00078e0007 */
[----:B------:R-:W3:Y:S01]  /*c990*/  @!P1 LD.E.128 R8, desc[UR52][R8.64] ;  /* 0x0000003408089980 */ /* 0x000ee2000c101d00 */
[----:B-1----:R-:W-:-:S05]  /*c9a0*/  @!P1 IADD3 R14, P2, R14, R21, RZ ;  /* 0x000000150e0e9210 */ /* 0x002fca0007f5e0ff */
[----:B--2---:R-:W-:Y:S02]  /*c9b0*/  @!P1 IMAD.X R5, R5, 0x1, R6, P2 ;  /* 0x0000000105059824 */ /* 0x004fe400010e0606 */
[----:B------:R-:W-:-:S06]  /*c9c0*/  @!P1 IMAD.MOV.U32 R4, RZ, RZ, R14 ;  /* 0x000000ffff049224 */ /* 0x000fcc00078e000e */
[----:B------:R-:W2:Y:S01]  /*c9d0*/  @!P1 LD.E.128 R4, desc[UR52][R4.64] ;  /* 0x0000003404049980 */ /* 0x000ea2000c101d00 */
[----:B------:R-:W-:Y:S02]  /*c9e0*/  CS2R R48, SRZ ;  /* 0x0000000000307805 */ /* 0x000fe4000001ff00 */
[----:B------:R-:W-:Y:S02]  /*c9f0*/  CS2R R50, SRZ ;  /* 0x0000000000327805 */ /* 0x000fe4000001ff00 */
[----:B------:R-:W-:Y:S01]  /*ca00*/  CS2R R38, SRZ ;  /* 0x0000000000267805 */ /* 0x000fe2000001ff00 */
[----:B------:R0:W1:Y:S01]  /*ca10*/  SHFL.IDX PT, R14, R34, 0x1, 0x181f ;  /* 0x00381f00220e7f89 */ /* 0x00006200000e0000 */
[----:B------:R-:W-:Y:S02]  /*ca20*/  CS2R R20, SRZ ;  /* 0x0000000000147805 */ /* 0x000fe4000001ff00 */
[----:B------:R-:W-:Y:S01]  /*ca30*/  CS2R R24, SRZ ;  /* 0x0000000000187805 */ /* 0x000fe2000001ff00 */
[----:B---3--:R-:W-:-:S02]  /*ca40*/  @!P1 IMAD.MOV.U32 R48, RZ, RZ, R8 ;  /* 0x000000ffff309224 */ /* 0x008fc400078e0008 */
[----:B------:R-:W-:Y:S01]  /*ca50*/  @!P1 IMAD.MOV.U32 R49, RZ, RZ, R9 ;  /* 0x000000ffff319224 */ /* 0x000fe200078e0009 */
[----:B------:R0:W3:Y:S01]  /*ca60*/  SHFL.IDX PT, R8, R32, 0x1, 0x181f ;  /* 0x00381f0020087f89 */ /* 0x0000e200000e0000 */
[----:B------:R-:W-:Y:S02]  /*ca70*/  IMAD.MOV.U32 R0, RZ, RZ, R48 ;  /* 0x000000ffff007224 */ /* 0x000fe400078e0030 */
[----:B------:R-:W-:Y:S01]  /*ca80*/  @!P1 IMAD.MOV.U32 R50, RZ, RZ, R10 ;  /* 0x000000ffff329224 */ /* 0x000fe200078e000a */
[----:B------:R0:W0:Y:S01]  /*ca90*/  SHFL.IDX PT, R9, R33, 0x1, 0x181f ;  /* 0x00381f0021097f89 */ /* 0x00002200000e0000 */
[----:B------:R-:W-:Y:S01]  /*caa0*/  @!P1 IMAD.MOV.U32 R51, RZ, RZ, R11 ;  /* 0x000000ffff339224 */ /* 0x000fe200078e000b */
[----:B------:R-:W-:Y:S01]  /*cab0*/  PRMT R77, R0, 0x7610, R77 ;  /* 0x00007610004d7816 */ /* 0x000fe2000000004d */
[----:B------:R-:W-:Y:S01]  /*cac0*/  IMAD.MOV.U32 R12, RZ, RZ, R49 ;  /* 0x000000ffff0c7224 */ /* 0x000fe200078e0031 */
[----:B------:R0:W0:Y:S01]  /*cad0*/  SHFL.IDX PT, R0, R35, 0x1, 0x181f ;  /* 0x00381f0023007f89 */ /* 0x00002200000e0000 */
[----:B------:R-:W-:-:S02]  /*cae0*/  IMAD.MOV.U32 R10, RZ, RZ, R50 ;  /* 0x000000ffff0a7224 */ /* 0x000fc400078e0032 */
[----:B--2---:R-:W-:Y:S01]  /*caf0*/  @!P1 IMAD.MOV.U32 R38, RZ, RZ, R4 ;  /* 0x000000ffff269224 */ /* 0x004fe200078e0004 */
[----:B------:R-:W-:Y:S01]  /*cb00*/  PRMT R78, R12, 0x7610, R78 ;  /* 0x000076100c4e7816 */ /* 0x000fe2000000004e */
[----:B------:R-:W-:Y:S01]  /*cb10*/  @!P1 IMAD.MOV.U32 R39, RZ, RZ, R5 ;  /* 0x000000ffff279224 */ /* 0x000fe200078e0005 */
[----:B------:R-:W-:Y:S01]  /*cb20*/  PRMT R37, R10, 0x7610, R37 ;  /* 0x000076100a257816 */ /* 0x000fe20000000025 */
[----:B------:R-:W-:Y:S02]  /*cb30*/  @!P1 IMAD.MOV.U32 R20, RZ, RZ, R6 ;  /* 0x000000ffff149224 */ /* 0x000fe400078e0006 */
[----:B------:R-:W-:Y:S02]  /*cb40*/  @!P1 IMAD.MOV.U32 R21, RZ, RZ, R7 ;  /* 0x000000ffff159224 */ /* 0x000fe400078e0007 */
[----:B------:R-:W-:Y:S02]  /*cb50*/  IMAD.MOV.U32 R11, RZ, RZ, R51 ;  /* 0x000000ffff0b7224 */ /* 0x000fe400078e0033 */
[----:B------:R-:W-:-:S02]  /*cb60*/  IMAD.MOV.U32 R4, RZ, RZ, R38 ;  /* 0x000000ffff047224 */ /* 0x000fc400078e0026 */
[----:B------:R-:W-:Y:S01]  /*cb70*/  IMAD.MOV.U32 R5, RZ, RZ, R39 ;  /* 0x000000ffff057224 */ /* 0x000fe200078e0027 */
[----:B------:R-:W-:Y:S01]  /*cb80*/  PRMT R52, R11, 0x7610, R52 ;  /* 0x000076100b347816 */ /* 0x000fe20000000034 */
[----:B------:R-:W-:Y:S01]  /*cb90*/  IMAD.MOV.U32 R6, RZ, RZ, R20 ;  /* 0x000000ffff067224 */ /* 0x000fe200078e0014 */
[----:B------:R-:W-:Y:S01]  /*cba0*/  PRMT R79, R4, 0x7610, R79 ;  /* 0x00007610044f7816 */ /* 0x000fe2000000004f */
[----:B------:R-:W-:Y:S01]  /*cbb0*/  IMAD.MOV.U32 R7, RZ, RZ, R21 ;  /* 0x000000ffff077224 */ /* 0x000fe200078e0015 */
[----:B------:R-:W-:Y:S02]  /*cbc0*/  PRMT R80, R5, 0x7610, R80 ;  /* 0x0000761005507816 */ /* 0x000fe40000000050 */
[----:B------:R-:W-:Y:S02]  /*cbd0*/  PRMT R81, R6, 0x7610, R81 ;  /* 0x0000761006517816 */ /* 0x000fe40000000051 */
[----:B01-3--:R-:W-:-:S07]  /*cbe0*/  PRMT R82, R7, 0x7610, R82 ;  /* 0x0000761007527816 */ /* 0x00bfce0000000052 */
.L_x_8669:
[----:B------:R-:W-:Y:S01]  /*cbf0*/  VIADD R4, R56, 0x20 ;  /* 0x0000002038047836 */ /* 0x000fe20000000000 */
[----:B------:R-:W-:Y:S01]  /*cc00*/  BSSY B1, `(.L_x_8313) ;  /* 0x0000012000017945 */ /* 0x000fe20003800000 */
[----:B------:R-:W-:Y:S02]  /*cc10*/  CS2R R26, SRZ ;  /* 0x00000000001a7805 */ /* 0x000fe4000001ff00 */
[----:B------:R-:W-:Y:S02]  /*cc20*/  CS2R R6, SRZ ;  /* 0x0000000000067805 */ /* 0x000fe4000001ff00 */
[----:B------:R-:W-:Y:S02]  /*cc30*/  ISETP.GE.AND P1, PT, R4, R3, PT ;  /* 0x000000030400720c */ /* 0x000fe40003f26270 */
[----:B------:R-:W-:-:S11]  /*cc40*/  CS2R R4, SRZ ;  /* 0x0000000000047805 */ /* 0x000fd6000001ff00 */
[----:B------:R-:W-:Y:S05]  /*cc50*/  @P1 BRA `(.L_x_8314) ;  /* 0x0000000000301947 */ /* 0x000fea0003800000 */
[----:B------:R-:W-:Y:S02]  /*cc60*/  CS2R R26, SRZ ;  /* 0x00000000001a7805 */ /* 0x000fe4000001ff00 */
[----:B------:R-:W-:Y:S02]  /*cc70*/  CS2R R4, SRZ ;  /* 0x0000000000047805 */ /* 0x000fe4000001ff00 */
[----:B------:R-:W-:Y:S01]  /*cc80*/  CS2R R6, SRZ ;  /* 0x0000000000067805 */ /* 0x000fe2000001ff00 */
[----:B------:R-:W-:Y:S06]  /*cc90*/  @P0 BRA `(.L_x_8314) ;  /* 0x0000000000200947 */ /* 0x000fec0003800000 */
[C---:B------:R-:W-:Y:S01]  /*cca0*/  IMAD.SHL.U32 R15, R16.reuse, 0x2, RZ ;  /* 0x00000002100f7824 */ /* 0x040fe200078e00ff */
[----:B------:R-:W-:-:S04]  /*ccb0*/  SHF.L.U64.HI R6, R16, 0x1, R17 ;  /* 0x0000000110067819 */ /* 0x000fc80000010211 */
[-C--:B------:R-:W-:Y:S02]  /*ccc0*/  IADD3 R4, P1, R8, R15.reuse, RZ ;  /* 0x0000000f08047210 */ /* 0x080fe40007f3e0ff */
[----:B------:R-:W-:-:S03]  /*ccd0*/  IADD3 R14, P2, R14, R15, RZ ;  /* 0x0000000f0e0e7210 */ /* 0x000fc60007f5e0ff */
[--C-:B------:R-:W-:Y:S02]  /*cce0*/  IMAD.X R5, R0, 0x1, R6.reuse, P1 ;  /* 0x0000000100057824 */ /* 0x100fe400008e0606 */
[----:B------:R-:W-:-:S04]  /*ccf0*/  IMAD.X R15, R9, 0x1, R6, P2 ;  /* 0x00000001090f7824 */ /* 0x000fc800010e0606 */
[----:B------:R-:W5:Y:S04]  /*cd00*/  LD.E.128 R4, desc[UR52][R4.64] ;  /* 0x0000003404047980 */ /* 0x000f68000c101d00 */
[----:B------:R0:W5:Y:S02]  /*cd10*/  LD.E.128 R24, desc[UR52][R14.64] ;  /* 0x000000340e187980 */ /* 0x000164000c101d00 */
.L_x_8314:
[----:B------:R-:W-:Y:S05]  /*cd20*/  BSYNC B1 ;  /* 0x0000000000017941 */ /* 0x000fea0003800000 */
.L_x_8313:
[----:B-----5:R-:W-:Y:S01]  /*cd30*/  IMAD.MOV.U32 R0, RZ, RZ, R24 ;  /* 0x000000ffff007224 */ /* 0x020fe200078e0018 */
        /* <DEDUP_REMOVED lines=17> */
[----:B------:R-:W1:Y:S01]  /*ce50*/  SHFL.IDX PT, R8, R32, 0x2, 0x181f ;  /* 0x00581f0020087f89 */ /* 0x000e6200000e0000 */
[----:B------:R-:W-:-:S03]  /*ce60*/  VIADD R10, R56, 0x40 ;  /* 0x00000040380a7836 */ /* 0x000fc60000000000 */
[----:B------:R-:W2:Y:S02]  /*ce70*/  SHFL.IDX PT, R0, R35, 0x2, 0x181f ;  /* 0x00581f0023007f89 */ /* 0x000ea400000e0000 */
[----:B------:R-:W-:Y:S02]  /*ce80*/  ISETP.GE.OR P1, PT, R10, R3, P0 ;  /* 0x000000030a00720c */ /* 0x000fe40000726670 */
[----:B0-----:R-:W0:Y:S04]  /*ce90*/  SHFL.IDX PT, R14, R34, 0x2, 0x181f ;  /* 0x00581f00220e7f89 */ /* 0x001e2800000e0000 */
[----:B------:R-:W3:Y:S07]  /*cea0*/  SHFL.IDX PT, R28, R33, 0x2, 0x181f ;  /* 0x00581f00211c7f89 */ /* 0x000eee00000e0000 */
[C---:B------:R-:W-:Y:S01]  /*ceb0*/  @!P1 IMAD.SHL.U32 R31, R16.reuse, 0x2, RZ ;  /* 0x00000002101f9824 */ /* 0x040fe200078e00ff */
[----:B------:R-:W-:-:S04]  /*cec0*/  @!P1 SHF.L.U64.HI R29, R16, 0x1, R17 ;  /* 0x00000001101d9819 */ /* 0x000fc80000010211 */
[----:B-1----:R-:W-:-:S05]  /*ced0*/  @!P1 IADD3 R8, P2, R8, R31, RZ ;  /* 0x0000001f08089210 */ /* 0x002fca0007f5e0ff */
[----:B--2---:R-:W-:-:S06]  /*cee0*/  @!P1 IMAD.X R9, R0, 0x1, R29, P2 ;  /* 0x0000000100099824 */ /* 0x004fcc00010e061d */
[----:B------:R-:W2:Y:S01]  /*cef0*/  @!P1 LD.E.128 R8, desc[UR52][R8.64] ;  /* 0x0000003408089980 */ /* 0x000ea2000c101d00 */
[----:B0-----:R-:W-:-:S05]  /*cf00*/  @!P1 IADD3 R14, P2, R14, R31, RZ ;  /* 0x0000001f0e0e9210 */ /* 0x001fca0007f5e0ff */
[----:B---3--:R-:W-:-:S04]  /*cf10*/  @!P1 IMAD.X R29, R28, 0x1, R29, P2 ;  /* 0x000000011c1d9824 */ /* 0x008fc800010e061d */
[----:B------:R-:W-:-:S05]  /*cf20*/  @!P1 IMAD.MOV.U32 R15, RZ, RZ, R29 ;  /* 0x000000ffff0f9224 */ /* 0x000fca00078e001d */
[----:B------:R-:W3:Y:S01]  /*cf30*/  @!P1 LD.E.128 R28, desc[UR52][R14.64] ;  /* 0x000000340e1c9980 */ /* 0x000ee2000c101d00 */
[----:B------:R-:W-:Y:S02]  /*cf40*/  CS2R R44, SRZ ;  /* 0x00000000002c7805 */ /* 0x000fe4000001ff00 */
[----:B------:R-:W-:Y:S02]  /*cf50*/  CS2R R46, SRZ ;  /* 0x00000000002e7805 */ /* 0x000fe4000001ff00 */
[----:B------:R-:W-:Y:S01]  /*cf60*/  CS2R R40, SRZ ;  /* 0x0000000000287805 */ /* 0x000fe2000001ff00 */
[----:B------:R-:W0:Y:S01]  /*cf70*/  SHFL.IDX PT, R32, R32, 0x3, 0x181f ;  /* 0x00781f0020207f89 */ /* 0x000e2200000e0000 */
[----:B------:R-:W-:-:S03]  /*cf80*/  CS2R R42, SRZ ;  /* 0x00000000002a7805 */ /* 0x000fc6000001ff00 */
[----:B------:R-:W1:Y:S04]  /*cf90*/  SHFL.IDX PT, R34, R34, 0x3, 0x181f ;  /* 0x00781f0022227f89 */ /* 0x000e6800000e0000 */
[----:B------:R-:W0:Y:S01]  /*cfa0*/  SHFL.IDX PT, R33, R33, 0x3, 0x181f ;  /* 0x00781f0021217f89 */ /* 0x000e2200000e0000 */
[----:B--2---:R-:W-:Y:S02]  /*cfb0*/  @!P1 IMAD.MOV.U32 R44, RZ, RZ, R8 ;  /* 0x000000ffff2c9224 */ /* 0x004fe400078e0008 */
[----:B------:R-:W-:Y:S02]  /*cfc0*/  @!P1 IMAD.MOV.U32 R46, RZ, RZ, R10 ;  /* 0x000000ffff2e9224 */ /* 0x000fe400078e000a */
[----:B------:R-:W-:Y:S02]  /*cfd0*/  IMAD.MOV.U32 R0, RZ, RZ, R44 ;  /* 0x000000ffff007224 */ /* 0x000fe400078e002c */
[----:B------:R-:W-:-:S02]  /*cfe0*/  @!P1 IMAD.MOV.U32 R47, RZ, RZ, R11 ;  /* 0x000000ffff2f9224 */ /* 0x000fc400078e000b */
[----:B------:R-:W-:Y:S01]  /*cff0*/  @!P1 IMAD.MOV.U32 R45, RZ, RZ, R9 ;  /* 0x000000ffff2d9224 */ /* 0x000fe200078e0009 */
[----:B------:R-:W-:Y:S01]  /*d000*/  PRMT R65, R0, 0x7610, R65 ;  /* 0x0000761000417816 */ /* 0x000fe20000000041 */
[----:B------:R-:W-:Y:S01]  /*d010*/  IMAD.MOV.U32 R8, RZ, RZ, R46 ;  /* 0x000000ffff087224 */ /* 0x000fe200078e002e */
[----:B------:R2:W0:Y:S01]  /*d020*/  SHFL.IDX PT, R0, R35, 0x3, 0x181f ;  /* 0x00781f0023007f89 */ /* 0x00042200000e0000 */
[----:B------:R-:W-:Y:S02]  /*d030*/  IMAD.MOV.U32 R9, RZ, RZ, R47 ;  /* 0x000000ffff097224 */ /* 0x000fe400078e002f */
[----:B------:R-:W-:Y:S01]  /*d040*/  IMAD.MOV.U32 R12, RZ, RZ, R45 ;  /* 0x000000ffff0c7224 */ /* 0x000fe200078e002d */
[----:B------:R-:W-:Y:S01]  /*d050*/  PRMT R53, R8, 0x7610, R53 ;  /* 0x0000761008357816 */ /* 0x000fe20000000035 */
[----:B---3--:R-:W-:Y:S01]  /*d060*/  @!P1 IMAD.MOV.U32 R40, RZ, RZ, R28 ;  /* 0x000000ffff289224 */ /* 0x008fe200078e001c */
[----:B------:R-:W-:Y:S01]  /*d070*/  PRMT R54, R9, 0x7610, R54 ;  /* 0x0000761009367816 */ /* 0x000fe20000000036 */
[----:B------:R-:W-:Y:S01]  /*d080*/  @!P1 IMAD.MOV.U32 R41, RZ, RZ, R29 ;  /* 0x000000ffff299224 */ /* 0x000fe200078e001d */
[----:B------:R-:W-:Y:S01]  /*d090*/  PRMT R66, R12, 0x7610, R66 ;  /* 0x000076100c427816 */ /* 0x000fe20000000042 */
[----:B------:R-:W-:-:S02]  /*d0a0*/  @!P1 IMAD.MOV.U32 R42, RZ, RZ, R30 ;  /* 0x000000ffff2a9224 */ /* 0x000fc400078e001e */
[----:B------:R-:W-:Y:S02]  /*d0b0*/  @!P1 IMAD.MOV.U32 R43, RZ, RZ, R31 ;  /* 0x000000ffff2b9224 */ /* 0x000fe400078e001f */
[----:B------:R-:W-:Y:S02]  /*d0c0*/  IMAD.MOV.U32 R8, RZ, RZ, R40 ;  /* 0x000000ffff087224 */ /* 0x000fe400078e0028 */
[----:B------:R-:W-:Y:S02]  /*d0d0*/  IMAD.MOV.U32 R9, RZ, RZ, R41 ;  /* 0x000000ffff097224 */ /* 0x000fe400078e0029 */
[----:B------:R-:W-:Y:S01]  /*d0e0*/  IMAD.MOV.U32 R10, RZ, RZ, R42 ;  /* 0x000000ffff0a7224 */ /* 0x000fe200078e002a */
[----:B------:R-:W-:Y:S01]  /*d0f0*/  PRMT R72, R8, 0x7610, R72 ;  /* 0x0000761008487816 */ /* 0x000fe20000000048 */
[----:B------:R-:W-:Y:S01]  /*d100*/  IMAD.MOV.U32 R11, RZ, RZ, R43 ;  /* 0x000000ffff0b7224 */ /* 0x000fe200078e002b */
[----:B------:R-:W-:Y:S02]  /*d110*/  PRMT R73, R9, 0x7610, R73 ;  /* 0x0000761009497816 */ /* 0x000fe40000000049 */
[----:B------:R-:W-:-:S02]  /*d120*/  CS2R R8, SRZ ;  /* 0x0000000000087805 */ /* 0x000fc4000001ff00 */
[----:B------:R-:W-:Y:S02]  /*d130*/  PRMT R74, R10, 0x7610, R74 ;  /* 0x000076100a4a7816 */ /* 0x000fe4000000004a */
[----:B012---:R-:W-:-:S07]  /*d140*/  PRMT R75, R11, 0x7610, R75 ;  /* 0x000076100b4b7816 */ /* 0x007fce000000004b */
.L_x_8679:
[----:B------:R-:W-:Y:S01]  /*d150*/  VIADD R56, R56, 0x60 ;  /* 0x0000006038387836 */ /* 0x000fe20000000000 */
[----:B------:R-:W-:Y:S01]  /*d160*/  BSSY B1, `(.L_x_8316) ;  /* 0x0000012000017945 */ /* 0x000fe20003800000 */
[----:B------:R-:W-:Y:S02]  /*d170*/  CS2R R10, SRZ ;  /* 0x00000000000a7805 */ /* 0x000fe4000001ff00 */
[----:B------:R-:W-:Y:S02]  /*d180*/  CS2R R12, SRZ ;  /* 0x00000000000c7805 */ /* 0x000fe4000001ff00 */
[----:B------:R-:W-:Y:S02]  /*d190*/  CS2R R14, SRZ ;  /* 0x00000000000e7805 */ /* 0x000fe4000001ff00 */
[----:B------:R-:W-:-:S13]  /*d1a0*/  ISETP.GE.AND P1, PT, R56, R3, PT ;  /* 0x000000033800720c */ /* 0x000fda0003f26270 */
        /* <DEDUP_REMOVED lines=12> */
[----:B------:R-:W5:Y:S02]  /*d270*/  LD.E.128 R8, desc[UR52][R8.64] ;  /* 0x0000003408087980 */ /* 0x000f64000c101d00 */
.L_x_8317:
[----:B------:R-:W-:Y:S05]  /*d280*/  BSYNC B1 ;  /* 0x0000000000017941 */ /* 0x000fea0003800000 */
.L_x_8316:
[----:B------:R-:W-:Y:S01]  /*d290*/  ULEA.HI UR4, UR37, UR37, URZ, 0x1 ;  /* 0x0000002525047291 */ /* 0x000fe2000f8f083f */
[C---:B------:R-:W-:Y:S01]  /*d2a0*/  VIADD R0, R188.reuse, 0x20 ;  /* 0x00000020bc007836 */ /* 0x040fe20000000000 */
[----:B------:R-:W-:Y:S01]  /*d2b0*/  VIADDMNMX R3, R3, -R200, 0x80, PT ;  /* 0x0000008003037446 */ /* 0x000fe200038009c8 */
[C---:B------:R-:W-:Y:S01]  /*d2c0*/  VIADD R31, R188.reuse, 0x40 ;  /* 0x00000040bc1f7836 */ /* 0x040fe20000000000 */
[----:B------:R-:W-:Y:S01]  /*d2d0*/  ULOP3.LUT UR4, UR4, 0xfffffffe, URZ, 0xc0, !UPT ;  /* 0xfffffffe04047892 */ /* 0x000fe2000f8ec03f */
[----:B------:R-:W-:Y:S01]  /*d2e0*/  VIADD R30, R188, 0x60 ;  /* 0x00000060bc1e7836 */ /* 0x000fe20000000000 */
[-C--:B------:R-:W-:Y:S01]  /*d2f0*/  ISETP.GE.OR P2, PT, R0, R3.reuse, P0 ;  /* 0x000000030000720c */ /* 0x080fe20000746670 */
[----:B-----5:R-:W-:Y:S01]  /*d300*/  IMAD.MOV.U32 R0, RZ, RZ, R8 ;  /* 0x000000ffff007224 */ /* 0x020fe200078e0008 */
[----:B------:R-:W-:Y:S01]  /*d310*/  UIADD3 UR4, UR37, -UR4, URZ ;  /* 0x8000000425047290 */ /* 0x000fe2000fffe03f */
[----:B------:R-:W-:Y:S01]  /*d320*/  IMAD.MOV.U32 R28, RZ, RZ, R9 ;  /* 0x000000ffff1c7224 */ /* 0x000fe200078e0009 */
[-C--:B------:R-:W-:Y:S01]  /*d330*/  ISETP.GE.OR P3, PT, R188, R3.reuse, P0 ;  /* 0x00000003bc00720c */ /* 0x080fe20000766670 */
[----:B------:R-:W-:Y:S01]  /*d340*/  BSSY B1, `(.L_x_8318) ;  /* 0x0000013000017945 */ /* 0x000fe20003800000 */
[----:B------:R-:W-:-:S02]  /*d350*/  ISETP.GE.OR P1, PT, R31, R3, P0 ;  /* 0x000000031f00720c */ /* 0x000fc40000726670 */
[----:B------:R-:W-:Y:S01]  /*d360*/  IMAD.U32 R29, RZ, RZ, UR4 ;  /* 0x00000004ff1d7e24 */ /* 0x000fe2000f8e00ff */
[----:B------:R-:W-:Y:S01]  /*d370*/  ISETP.GE.OR P0, PT, R30, R3, P0 ;  /* 0x000000031e00720c */ /* 0x000fe20000706670 */
[----:B------:R-:W-:Y:S01]  /*d380*/  IMAD.MOV.U32 R3, RZ, RZ, R11 ;  /* 0x000000ffff037224 */ /* 0x000fe200078e000b */
[----:B------:R-:W-:Y:S01]  /*d390*/  PRMT R56, R0, 0x7610, R56 ;  /* 0x0000761000387816 */ /* 0x000fe20000000038 */
[----:B------:R-:W-:Y:S01]  /*d3a0*/  IMAD.MOV.U32 R0, RZ, RZ, R10 ;  /* 0x000000ffff007224 */ /* 0x000fe200078e000a */
[----:B------:R-:W-:Y:S01]  /*d3b0*/  SHF.L.U32 R29, R29, 0x1f, RZ ;  /* 0x0000001f1d1d7819 */ /* 0x000fe200000006ff */
[----:B------:R-:W-:Y:S01]  /*d3c0*/  IMAD.MOV.U32 R30, RZ, RZ, R13 ;  /* 0x000000ffff1e7224 */ /* 0x000fe200078e000d */
[----:B------:R-:W-:Y:S01]  /*d3d0*/  PRMT R67, R28, 0x7610, R67 ;  /* 0x000076101c437816 */ /* 0x000fe20000000043 */
[----:B------:R-:W-:Y:S01]  /*d3e0*/  IMAD.MOV.U32 R28, RZ, RZ, R12 ;  /* 0x000000ffff1c7224 */ /* 0x000fe200078e000c */
[----:B------:R-:W0:Y:S01]  /*d3f0*/  SYNCS.PHASECHK.TRANS64.TRYWAIT P4, [R18+URZ+0x28800], R29 ;  /* 0x0288001d120075a7 */ /* 0x000e22000808017f */
[----:B------:R-:W-:Y:S01]  /*d400*/  PRMT R68, R0, 0x7610, R68 ;  /* 0x0000761000447816 */ /* 0x000fe20000000044 */
[----:B------:R-:W-:Y:S01]  /*d410*/  IMAD.MOV.U32 R0, RZ, RZ, R14 ;  /* 0x000000ffff007224 */ /* 0x000fe200078e000e */
[----:B------:R-:W-:Y:S01]  /*d420*/  PRMT R69, R3, 0x7610, R69 ;  /* 0x0000761003457816 */ /* 0x000fe20000000045 */
[----:B------:R-:W-:Y:S01]  /*d430*/  IMAD.MOV.U32 R3, RZ, RZ, R15 ;  /* 0x000000ffff037224 */ /* 0x000fe200078e000f */
[----:B------:R-:W-:-:S02]  /*d440*/  PRMT R70, R28, 0x7610, R70 ;  /* 0x000076101c467816 */ /* 0x000fc40000000046 */
[----:B------:R-:W-:Y:S01]  /*d450*/  PRMT R71, R30, 0x7610, R71 ;  /* 0x000076101e477816 */ /* 0x000fe20000000047 */
[----:B0-----:R-:W-:Y:S06]  /*d460*/  @!P4 BRA `(.L_x_8319) ;  /* 0x000001b800b8c947 */ /* 0x001fec0003800000 */
.L_x_8680:
[----:B------:R-:W-:Y:S05]  /*d470*/  BSYNC B1 ;  /* 0x0000000000017941 */ /* 0x000fea0003800000 */
.L_x_8318:
[----:B------:R-:W-:Y:S04]  /*d480*/  BSSY B1, `(.L_x_8320) ;  /* 0x0000069000017945 */ /* 0x000fe80003800000 */
[----:B------:R-:W-:Y:S05]  /*d490*/  @P3 BRA `(.L_x_8321) ;  /* 0x00000004009c3947 */ /* 0x000fea0003800000 */
[----:B------:R-:W-:Y:S02]  /*d4a0*/  LEA.HI R28, R55, R220, RZ, 0x1d ;  /* 0x000000dc371c7211 */ /* 0x000fe400078fe8ff */
[----:B------:R-:W-:Y:S02]  /*d4b0*/  SHF.R.U32.HI R31, RZ, 0x3, R209 ;  /* 0x00000003ff1f7819 */ /* 0x000fe400000116d1 */
[----:B0-----:R-:W-:Y:S01]  /*d4c0*/  SHF.R.S32.HI R29, RZ, 0x1f, R28 ;  /* 0x0000001fff1d7819 */ /* 0x001fe2000001141c */
[----:B------:R-:W-:Y:S01]  /*d4d0*/  IMAD.SHL.U32 R30, R28, 0x8, RZ ;  /* 0x000000081c1e7824 */ /* 0x000fe200078e00ff */
[----:B------:R-:W-:Y:S02]  /*d4e0*/  SHF.R.U64 R38, R38, 0x10, R39 ;  /* 0x0000001026267819 */ /* 0x000fe40000001227 */
[----:B------:R-:W-:Y:S02]  /*d4f0*/  LEA.HI R29, R29, R28, RZ, 0x3 ;  /* 0x0000001c1d1d7211 */ /* 0x000fe400078f18ff */
[----:B------:R-:W-:-:S02]  /*d500*/  LOP3.LUT R30, R209, 0x38, R30, 0xf8, !PT ;  /* 0x00000038d11e7812 */ /* 0x000fc400078ef81e */
[----:B------:R-:W-:Y:S01]  /*d510*/  SHF.R.U64 R84, R48, 0x10, R49 ;  /* 0x0000001030547819 */ /* 0x000fe20000001231 */
[----:B------:R-:W-:Y:S01]  /*d520*/  IMAD.SHL.U32 R29, R29, 0x400, RZ ;  /* 0x000004001d1d7824 */ /* 0x000fe200078e00ff */
[----:B------:R-:W-:Y:S02]  /*d530*/  LOP3.LUT R30, R30, R31, RZ, 0x3c, !PT ;  /* 0x0000001f1e1e7212 */ /* 0x000fe400078e3cff */
[----:B------:R-:W-:Y:S02]  /*d540*/  SHF.R.U32.HI R39, RZ, 0x10, R39 ;  /* 0x00000010ff277819 */ /* 0x000fe40000011627 */
[----:B------:R-:W-:Y:S02]  /*d550*/  LOP3.LUT R28, R29, 0x7fffe000, RZ, 0xc0, !PT ;  /* 0x7fffe0001d1c7812 */ /* 0x000fe400078ec0ff */
[----:B------:R-:W-:Y:S02]  /*d560*/  PRMT R79, R79, 0x5410, R38 ;  /* 0x000054104f4f7816 */ /* 0x000fe40000000026 */
[----:B------:R-:W-:-:S02]  /*d570*/  IADD3 R33, R30, R28, R213 ;  /* 0x0000001c1e217210 */ /* 0x000fc40007ffe0d5 */
[----:B------:R-:W0:Y:S01]  /*d580*/  LDS.128 R28, [R214] ;  /* 0x00000000d61c7984 */ /* 0x000e220000000c00 */
[--C-:B------:R-:W-:Y:S02]  /*d590*/  SHF.R.U64 R48, R50, 0x10, R51.reuse ;  /* 0x0000001032307819 */ /* 0x100fe40000001233 */
[----:B------:R-:W-:Y:S01]  /*d5a0*/  IMAD R76, R33, 0x2, R18 ;  /* 0x00000002214c7824 */ /* 0x000fe200078e0212 */
[----:B------:R-:W-:Y:S02]  /*d5b0*/  SHF.R.U32.HI R51, RZ, 0x10, R51 ;  /* 0x00000010ff337819 */ /* 0x000fe40000011633 */
[----:B------:R-:W-:Y:S02]  /*d5c0*/  PRMT R77, R77, 0x5410, R84 ;  /* 0x000054104d4d7816 */ /* 0x000fe40000000054 */
[----:B------:R-:W1:Y:S01]  /*d5d0*/  LDS.128 R32, [R76+0x10400] ;  /* 0x010400004c207984 */ /* 0x000e620000000c00 */
[----:B------:R-:W-:Y:S02]  /*d5e0*/  SHF.R.U32.HI R49, RZ, 0x10, R49 ;  /* 0x00000010ff317819 */ /* 0x000fe40000011631 */
[----:B------:R-:W-:-:S02]  /*d5f0*/  SHF.R.U64 R20, R20, 0x10, R21 ;  /* 0x0000001014147819 */ /* 0x000fc40000001215 */
[----:B------:R-:W-:Y:S01]  /*d600*/  PRMT R84, R80, 0x5410, R39 ;  /* 0x0000541050547816 */ /* 0x000fe20000000027 */
[----:B------:R-:W-:Y:S01]  /*d610*/  IMAD.U32 R80, R79, 0x10000, RZ ;  /* 0x000100004f507824 */ /* 0x000fe200078e00ff */
[----:B------:R-:W-:Y:S02]  /*d620*/  SHF.R.U32.HI R21, RZ, 0x10, R21 ;  /* 0x00000010ff157819 */ /* 0x000fe40000011615 */
[----:B------:R-:W-:Y:S01]  /*d630*/  PRMT R52, R52, 0x5410, R51 ;  /* 0x0000541034347816 */ /* 0x000fe20000000033 */
[----:B------:R-:W-:Y:S01]  /*d640*/  IMAD.U32 R51, R77, 0x10000, RZ ;  /* 0x000100004d337824 */ /* 0x000fe200078e00ff */
[----:B------:R-:W-:Y:S02]  /*d650*/  PRMT R78, R78, 0x5410, R49 ;  /* 0x000054104e4e7816 */ /* 0x000fe40000000031 */
[----:B------:R-:W-:Y:S02]  /*d660*/  PRMT R83, R37, 0x5410, R48 ;  /* 0x0000541025537816 */ /* 0x000fe40000000030 */
[----:B------:R-:W-:Y:S01]  /*d670*/  PRMT R85, R81, 0x5410, R20 ;  /* 0x0000541051557816 */ /* 0x000fe20000000014 */
[----:B------:R-:W-:Y:S01]  /*d680*/  IMAD.U32 R81, R84, 0x10000, RZ ;  /* 0x0001000054517824 */ /* 0x000fe200078e00ff */
[----:B------:R-:W-:-:S02]  /*d690*/  PRMT R82, R82, 0x5410, R21 ;  /* 0x0000541052527816 */ /* 0x000fc40000000015 */
        /* <DEDUP_REMOVED lines=16> */
[----:B----4-:R-:W-:Y:S01]  /*d7a0*/  FMUL.FTZ R89, R39, R51 ;  /* 0x0000003327597220 */ /* 0x010fe20000410000 */
[----:B------:R-:W-:-:S02]  /*d7b0*/  IMAD.U32 R39, R78, 0x10000, RZ ;  /* 0x000100004e277824 */ /* 0x000fc400078e00ff */
[----:B------:R-:W-:Y:S01]  /*d7c0*/  FMUL.FTZ R90, R48, R81 ;  /* 0x00000051305a7220 */ /* 0x000fe20000410000 */
[----:B------:R-:W-:Y:S01]  /*d7d0*/  FFMA.FTZ R86, R20, R51, -R87 ;  /* 0x0000003314567223 */ /* 0x000fe20000010857 */
[----:B------:R-:W-:Y:S02]  /*d7e0*/  IMAD.U32 R50, R35, 0x10000, RZ ;  /* 0x0001000023327824 */ /* 0x000fe400078e00ff */
[-C--:B------:R-:W-:Y:S01]  /*d7f0*/  FMUL.FTZ R48, R48, R39.reuse ;  /* 0x0000002730307220 */ /* 0x080fe20000410000 */
[----:B------:R-:W-:Y:S02]  /*d800*/  IMAD.U32 R87, R82, 0x10000, RZ ;  /* 0x0001000052577824 */ /* 0x000fe400078e00ff */
[C---:B------:R-:W-:Y:S01]  /*d810*/  FFMA.FTZ R90, R37.reuse, R39, -R90 ;  /* 0x00000027255a7223 */ /* 0x040fe2000001085a */
[----:B------:R-:W-:Y:S02]  /*d820*/  IMAD.U32 R51, R52, 0x10000, RZ ;  /* 0x0001000034337824 */ /* 0x000fe400078e00ff */
[----:B------:R-:W-:Y:S01]  /*d830*/  FFMA.FTZ R89, R20, R80, R89 ;  /* 0x0000005014597223 */ /* 0x000fe20000010059 */
[----:B------:R-:W-:Y:S01]  /*d840*/  FMUL.FTZ R39, R50, R87 ;  /* 0x0000005732277220 */ /* 0x000fe20000410000 */
[----:B------:R-:W-:Y:S01]  /*d850*/  LOP3.LUT R78, R78, 0xffff0000, RZ, 0xc0, !PT ;  /* 0xffff00004e4e7812 */ /* 0x000fe200078ec0ff */
[----:B------:R-:W-:Y:S01]  /*d860*/  FMUL.FTZ R50, R50, R51 ;  /* 0x0000003332327220 */ /* 0x000fe20000410000 */
[----:B------:R-:W-:Y:S01]  /*d870*/  FMUL.FTZ R20, R32, R79 ;  /* 0x0000004f20147220 */ /* 0x000fe20000410000 */
[----:B------:R-:W-:Y:S01]  /*d880*/  FFMA.FTZ R48, R37, R81, R48 ;  /* 0x0000005125307223 */ /* 0x000fe20000010030 */
[C---:B------:R-:W-:Y:S01]  /*d890*/  FFMA.FTZ R39, R38.reuse, R51, -R39 ;  /* 0x0000003326277223 */ /* 0x040fe20000010827 */
[----:B------:R-:W-:Y:S01]  /*d8a0*/  FFMA.FTZ R87, R38, R87, R50 ;  /* 0x0000005726577223 */ /* 0x000fe20000010032 */
[----:B------:R-:W-:Y:S01]  /*d8b0*/  FMUL.FTZ R38, R32, R77 ;  /* 0x0000004d20267220 */ /* 0x000fe20000410000 */
[----:B------:R-:W-:Y:S01]  /*d8c0*/  FMUL.FTZ R37, R33, R84 ;  /* 0x0000005421257220 */ /* 0x000fe20000410000 */
[----:B------:R-:W-:-:S02]  /*d8d0*/  IMAD.U32 R49, R34, 0x10000, RZ ;  /* 0x0001000022317824 */ /* 0x000fc400078e00ff */
[----:B------:R-:W-:Y:S01]  /*d8e0*/  FFMA.FTZ R77, R21, R77, -R20 ;  /* 0x0000004d154d7223 */ /* 0x000fe20000010814 */
[----:B------:R-:W-:Y:S02]  /*d8f0*/  IMAD.U32 R32, R85, 0x10000, RZ ;  /* 0x0001000055207824 */ /* 0x000fe400078e00ff */
[-C--:B------:R-:W-:Y:S01]  /*d900*/  FMUL.FTZ R33, R33, R78.reuse ;  /* 0x0000004e21217220 */ /* 0x080fe20000410000 */
[----:B------:R-:W-:Y:S02]  /*d910*/  IMAD.U32 R20, R83, 0x10000, RZ ;  /* 0x0001000053147824 */ /* 0x000fe400078e00ff */
[C---:B------:R-:W-:Y:S01]  /*d920*/  FFMA.FTZ R37, R28.reuse, R78, -R37 ;  /* 0x0000004e1c257223 */ /* 0x040fe20000010825 */
[C---:B------:R-:W-:Y:S01]  /*d930*/  FMUL.FTZ R50, R49.reuse, R32 ;  /* 0x0000002031327220 */ /* 0x040fe20000410000 */
[----:B------:R-:W-:Y:S01]  /*d940*/  FFMA.FTZ R33, R28, R84, R33 ;  /* 0x000000541c217223 */ /* 0x000fe20000010021 */
[----:B------:R-:W-:Y:S01]  /*d950*/  LOP3.LUT R34, R34, 0xffff0000, RZ, 0xc0, !PT ;  /* 0xffff000022227812 */ /* 0x000fe200078ec0ff */
[-C--:B------:R-:W-:Y:S01]  /*d960*/  FMUL.FTZ R28, R49, R20.reuse ;  /* 0x00000014311c7220 */ /* 0x080fe20000410000 */
        /* <DEDUP_REMOVED lines=8> */
[----:B------:R-:W-:Y:S01]  /*d9f0*/  LOP3.LUT R52, R52, 0xffff0000, RZ, 0xc0, !PT ;  /* 0xffff000034347812 */ /* 0x000fe200078ec0ff */
[----:B------:R-:W-:Y:S01]  /*da00*/  FMUL.FTZ R28, R35, R82 ;  /* 0x00000052231c7220 */ /* 0x000fe20000410000 */
[----:B------:R-:W-:Y:S01]  /*da10*/  F2FP.BF16.F32.PACK_AB R29, R37, R90 ;  /* 0x0000005a251d723e */ /* 0x000fe200000010ff */
[-C--:B------:R-:W-:Y:S01]  /*da20*/  FMUL.FTZ R34, R34, R83.reuse ;  /* 0x0000005322227220 */ /* 0x080fe20000410000 */
[C---:B------:R-:W-:Y:S01]  /*da30*/  FFMA.FTZ R21, R30.reuse, R83, -R21 ;  /* 0x000000531e157223 */ /* 0x040fe20000010815 */
        /* <DEDUP_REMOVED lines=8> */
[----:B------:R-:W-:Y:S01]  /*dac0*/  F2FP.BF16.F32.PACK_AB R33, R33, R48 ;  /* 0x000000302121723e */ /* 0x000fe200000010ff */
[----:B------:R1:W-:Y:S01]  /*dad0*/  STS.128 [R214], R28 ;  /* 0x0000001cd6007388 */ /* 0x0003e20000000c00 */
[----:B------:R-:W-:Y:S02]  /*dae0*/  F2FP.BF16.F32.PACK_AB R34, R85, R20 ;  /* 0x000000145522723e */ /* 0x000fe400000010ff */
[----:B------:R-:W-:-:S05]  /*daf0*/  F2FP.BF16.F32.PACK_AB R35, R82, R87 ;  /* 0x000000575223723e */ /* 0x000fca00000010ff */
[----:B------:R1:W-:Y:S02]  /*db00*/  STS.128 [R76+0x10400], R32 ;  /* 0x010400204c007388 */ /* 0x0003e40000000c00 */
.L_x_8321:
[----:B------:R-:W-:Y:S05]  /*db10*/  BSYNC B1 ;  /* 0x0000000000017941 */ /* 0x000fea0003800000 */
.L_x_8320:
[----:B------:R-:W-:Y:S04]  /*db20*/  BSSY B1, `(.L_x_8322) ;  /* 0x000006a000017945 */ /* 0x000fe80003800000 */
[----:B------:R-:W-:Y:S05]  /*db30*/  @P2 BRA `(.L_x_8323) ;  /* 0x0000000400a02947 */ /* 0x000fea0003800000 */
[----:B------:R-:W2:Y:S01]  /*db40*/  LDL R52, [R1+0x30] ;  /* 0x0000300001347983 */ /* 0x000ea20000100800 */
[----:B------:R-:W-:Y:S02]  /*db50*/  LEA.HI R20, R55, R220, RZ, 0x1d ;  /* 0x000000dc37147211 */ /* 0x000fe400078fe8ff */
[----:B01----:R-:W-:Y:S02]  /*db60*/  SHF.R.U32.HI R29, RZ, 0x3, R205 ;  /* 0x00000003ff1d7819 */ /* 0x003fe400000116cd */
[----:B------:R-:W-:Y:S01]  /*db70*/  SHF.R.S32.HI R21, RZ, 0x1f, R20 ;  /* 0x0000001fff157819 */ /* 0x000fe20000011414 */
[----:B------:R-:W-:Y:S01]  /*db80*/  IMAD.SHL.U32 R28, R20, 0x8, RZ ;  /* 0x00000008141c7824 */ /* 0x000fe200078e00ff */
[----:B------:R-:W-:Y:S02]  /*db90*/  SHF.R.U64 R38, R4, 0x10, R5 ;  /* 0x0000001004267819 */ /* 0x000fe40000001205 */
[----:B------:R-:W-:Y:S02]  /*dba0*/  LEA.HI R21, R21, R20, RZ, 0x3 ;  /* 0x0000001415157211 */ /* 0x000fe400078f18ff */
[----:B------:R-:W-:-:S02]  /*dbb0*/  LOP3.LUT R20, R205, 0x38, R28, 0xf8, !PT ;  /* 0x00000038cd147812 */ /* 0x000fc400078ef81c */
[----:B------:R-:W-:Y:S01]  /*dbc0*/  SHF.R.U32.HI R5, RZ, 0x10, R5 ;  /* 0x00000010ff057819 */ /* 0x000fe20000011605 */
[----:B------:R-:W-:Y:S01]  /*dbd0*/  IMAD.SHL.U32 R28, R21, 0x400, RZ ;  /* 0x00000400151c7824 */ /* 0x000fe200078e00ff */
[----:B------:R-:W-:Y:S02]  /*dbe0*/  LOP3.LUT R21, R20, R29, RZ, 0x3c, !PT ;  /* 0x0000001d14157212 */ /* 0x000fe400078e3cff */
[----:B------:R-:W-:Y:S02]  /*dbf0*/  SHF.R.U64 R20, R6, 0x10, R7 ;  /* 0x0000001006147819 */ /* 0x000fe40000001207 */
[----:B------:R-:W-:Y:S02]  /*dc00*/  LOP3.LUT R28, R28, 0x7fffe000, RZ, 0xc0, !PT ;  /* 0x7fffe0001c1c7812 */ /* 0x000fe400078ec0ff */
[----:B------:R-:W-:Y:S02]  /*dc10*/  SHF.R.U64 R6, R24, 0x10, R25 ;  /* 0x0000001018067819 */ /* 0x000fe40000001219 */
[----:B------:R-:W-:-:S02]  /*dc20*/  IADD3 R21, R21, R28, R212 ;  /* 0x0000001c15157210 */ /* 0x000fc40007ffe0d4 */
[----:B------:R-:W-:Y:S02]  /*dc30*/  SHF.R.U32.HI R7, RZ, 0x10, R7 ;  /* 0x00000010ff077819 */ /* 0x000fe40000011607 */
[----:B------:R-:W-:Y:S01]  /*dc40*/  SHF.R.U32.HI R25, RZ, 0x10, R25 ;  /* 0x00000010ff197819 */ /* 0x000fe20000011619 */
[----:B------:R-:W-:Y:S01]  /*dc50*/  IMAD R21, R21, 0x2, R18 ;  /* 0x0000000215157824 */ /* 0x000fe200078e0212 */
[--C-:B------:R-:W-:Y:S02]  /*dc60*/  SHF.R.U64 R4, R26, 0x10, R27.reuse ;  /* 0x000000101a047819 */ /* 0x100fe4000000121b */
[----:B------:R-:W-:Y:S02]  /*dc70*/  PRMT R57, R57, 0x5410, R6 ;  /* 0x0000541039397816 */ /* 0x000fe40000000006 */
[----:B------:R-:W0:Y:S01]  /*dc80*/  LDS.128 R32, [R21+0x10400] ;  /* 0x0104000015207984 */ /* 0x000e220000000c00 */
[----:B------:R-:W-:Y:S02]  /*dc90*/  SHF.R.U32.HI R27, RZ, 0x10, R27 ;  /* 0x00000010ff1b7819 */ /* 0x000fe4000001161b */
[----:B------:R-:W-:Y:S01]  /*dca0*/  PRMT R61, R61, 0x5410, R38 ;  /* 0x000054103d3d7816 */ /* 0x000fe20000000026 */
[----:B------:R-:W-:Y:S01]  /*dcb0*/  IMAD.U32 R38, R57, 0x10000, RZ ;  /* 0x0001000039267824 */ /* 0x000fe200078e00ff */
[----:B------:R-:W-:-:S02]  /*dcc0*/  PRMT R62, R62, 0x5410, R5 ;  /* 0x000054103e3e7816 */ /* 0x000fc40000000005 */
[----:B------:R-:W-:Y:S01]  /*dcd0*/  PRMT R63, R63, 0x5410, R20 ;  /* 0x000054103f3f7816 */ /* 0x000fe20000000014 */
[----:B------:R-:W-:Y:S01]  /*dce0*/  IMAD.U32 R37, R61, 0x10000, RZ ;  /* 0x000100003d257824 */ /* 0x000fe200078e00ff */
[----:B------:R-:W-:Y:S02]  /*dcf0*/  PRMT R64, R64, 0x5410, R7 ;  /* 0x0000541040407816 */ /* 0x000fe40000000007 */
[----:B------:R-:W-:Y:S02]  /*dd00*/  PRMT R58, R58, 0x5410, R25 ;  /* 0x000054103a3a7816 */ /* 0x000fe40000000019 */
[----:B------:R-:W-:Y:S02]  /*dd10*/  PRMT R59, R59, 0x5410, R4 ;  /* 0x000054103b3b7816 */ /* 0x000fe40000000004 */
[----:B------:R-:W-:Y:S02]  /*dd20*/  PRMT R60, R60, 0x5410, R27 ;  /* 0x000054103c3c7816 */ /* 0x000fe4000000001b */
[----:B------:R-:W-:-:S02]  /*dd30*/  LOP3.LUT R57, R57, 0xffff0000, RZ, 0xc0, !PT ;  /* 0xffff000039397812 */ /* 0x000fc400078ec0ff */
[----:B------:R-:W-:Y:S01]  /*dd40*/  LOP3.LUT R61, R61, 0xffff0000, RZ, 0xc0, !PT ;  /* 0xffff00003d3d7812 */ /* 0x000fe200078ec0ff */
[C---:B0-----:R-:W-:Y:S01]  /*dd50*/  IMAD.U32 R25, R32.reuse, 0x10000, RZ ;  /* 0x0001000020197824 */ /* 0x041fe200078e00ff */
[----:B------:R-:W-:Y:S01]  /*dd60*/  LOP3.LUT R26, R32, 0xffff0000, RZ, 0xc0, !PT ;  /* 0xffff0000201a7812 */ /* 0x000fe200078ec0ff */
[C---:B------:R-:W-:Y:S01]  /*dd70*/  IMAD.U32 R27, R33.reuse, 0x10000, RZ ;  /* 0x00010000211b7824 */ /* 0x040fe200078e00ff */
[----:B------:R-:W-:Y:S01]  /*dd80*/  LOP3.LUT R32, R33, 0xffff0000, RZ, 0xc0, !PT ;  /* 0xffff000021207812 */ /* 0x000fe200078ec0ff */
[----:B------:R-:W-:Y:S02]  /*dd90*/  IMAD.U32 R33, R35, 0x10000, RZ ;  /* 0x0001000023217824 */ /* 0x000fe400078e00ff */
[C---:B------:R-:W-:Y:S01]  /*dda0*/  FMUL.FTZ R39, R25.reuse, R38 ;  /* 0x0000002619277220 */ /* 0x040fe20000410000 */
[-C--:B------:R-:W-:Y:S01]  /*ddb0*/  FMUL.FTZ R49, R25, R37.reuse ;  /* 0x0000002519317220 */ /* 0x080fe20000410000 */
[----:B------:R-:W-:Y:S01]  /*ddc0*/  IMAD.U32 R25, R62, 0x10000, RZ ;  /* 0x000100003e197824 */ /* 0x000fe200078e00ff */
[----:B--2---:R-:W0:Y:S02]  /*ddd0*/  LDS.128 R28, [R52] ;  /* 0x00000000341c7984 */ /* 0x004e240000000c00 */
        /* <DEDUP_REMOVED lines=8> */
[C---:B------:R-:W-:Y:S01]  /*de60*/  IMAD.U32 R29, R34.reuse, 0x10000, RZ ;  /* 0x00010000221d7824 */ /* 0x040fe200078e00ff */
[----:B------:R-:W-:Y:S01]  /*de70*/  LOP3.LUT R31, R34, 0xffff0000, RZ, 0xc0, !PT ;  /* 0xffff0000221f7812 */ /* 0x000fe200078ec0ff */
[----:B------:R-:W-:Y:S01]  /*de80*/  FFMA.FTZ R39, R4, R37, -R39 ;  /* 0x0000002504277223 */ /* 0x000fe20000010827 */
[----:B------:R-:W-:Y:S01]  /*de90*/  LOP3.LUT R34, R35, 0xffff0000, RZ, 0xc0, !PT ;  /* 0xffff000023227812 */ /* 0x000fe200078ec0ff */
[----:B------:R-:W-:-:S02]  /*dea0*/  IMAD.U32 R35, R58, 0x10000, RZ ;  /* 0x000100003a237824 */ /* 0x000fc400078e00ff */
[----:B------:R-:W-:Y:S01]  /*deb0*/  FFMA.FTZ R49, R4, R38, R49 ;  /* 0x0000002604317223 */ /* 0x000fe20000010031 */
[----:B------:R-:W-:Y:S02]  /*dec0*/  IMAD.U32 R37, R60, 0x10000, RZ ;  /* 0x000100003c257824 */ /* 0x000fe400078e00ff */
[C---:B------:R-:W-:Y:S01]  /*ded0*/  FMUL.FTZ R51, R27.reuse, R35 ;  /* 0x000000231b337220 */ /* 0x040fe20000410000 */
[-C--:B------:R-:W-:Y:S01]  /*dee0*/  FMUL.FTZ R27, R27, R25.reuse ;  /* 0x000000191b1b7220 */ /* 0x080fe20000410000 */
[----:B------:R-:W-:Y:S02]  /*def0*/  IMAD.U32 R4, R64, 0x10000, RZ ;  /* 0x0001000040047824 */ /* 0x000fe400078e00ff */
[C---:B------:R-:W-:Y:S01]  /*df00*/  FFMA.FTZ R51, R6.reuse, R25, -R51 ;  /* 0x0000001906337223 */ /* 0x040fe20000010833 */
[C---:B------:R-:W-:Y:S01]  /*df10*/  FMUL.FTZ R25, R33.reuse, R37 ;  /* 0x0000002521197220 */ /* 0x040fe20000410000 */
[----:B------:R-:W-:Y:S01]  /*df20*/  FFMA.FTZ R35, R6, R35, R27 ;  /* 0x0000002306237223 */ /* 0x000fe2000001001b */
[-C--:B------:R-:W-:Y:S01]  /*df30*/  FMUL.FTZ R38, R33, R4.reuse ;  /* 0x0000000421267220 */ /* 0x080fe20000410000 */
[----:B------:R-:W-:Y:S01]  /*df40*/  LOP3.LUT R27, R58, 0xffff0000, RZ, 0xc0, !PT ;  /* 0xffff00003a1b7812 */ /* 0x000fe200078ec0ff */
[----:B------:R-:W-:Y:S01]  /*df50*/  FFMA.FTZ R50, R24, R4, -R25 ;  /* 0x0000000418327223 */ /* 0x000fe20000010819 */
[----:B------:R-:W-:Y:S01]  /*df60*/  LOP3.LUT R25, R62, 0xffff0000, RZ, 0xc0, !PT ;  /* 0xffff00003e197812 */ /* 0x000fe200078ec0ff */
[----:B------:R-:W-:Y:S01]  /*df70*/  FMUL.FTZ R4, R26, R57 ;  /* 0x000000391a047220 */ /* 0x000fe20000410000 */
[----:B------:R-:W-:Y:S01]  /*df80*/  FFMA.FTZ R37, R24, R37, R38 ;  /* 0x0000002518257223 */ /* 0x000fe20000010026 */
[----:B------:R-:W-:Y:S01]  /*df90*/  FMUL.FTZ R33, R32, R27 ;  /* 0x0000001b20217220 */ /* 0x000fe20000410000 */
[----:B------:R-:W-:-:S02]  /*dfa0*/  IMAD.U32 R6, R59, 0x10000, RZ ;  /* 0x000100003b067824 */ /* 0x000fc400078e00ff */
[----:B------:R-:W-:Y:S01]  /*dfb0*/  FFMA.FTZ R24, R5, R61, -R4 ;  /* 0x0000003d05187223 */ /* 0x000fe20000010804 */
[----:B------:R-:W-:Y:S01]  /*dfc0*/  FMUL.FTZ R38, R32, R25 ;  /* 0x0000001920267220 */ /* 0x000fe20000410000 */
[----:B------:R-:W-:Y:S02]  /*dfd0*/  IMAD.U32 R4, R63, 0x10000, RZ ;  /* 0x000100003f047824 */ /* 0x000fe400078e00ff */
[----:B------:R-:W-:Y:S01]  /*dfe0*/  FMUL.FTZ R26, R26, R61 ;  /* 0x0000003d1a1a7220 */ /* 0x000fe20000410000 */
[C---:B------:R-:W-:Y:S01]  /*dff0*/  FFMA.FTZ R32, R28.reuse, R25, -R33 ;  /* 0x000000191c207223 */ /* 0x040fe20000010821 */
[----:B------:R-:W-:Y:S01]  /*e000*/  FFMA.FTZ R38, R28, R27, R38 ;  /* 0x0000001b1c267223 */ /* 0x000fe20000010026 */
[C---:B------:R-:W-:Y:S01]  /*e010*/  FMUL.FTZ R48, R29.reuse, R6 ;  /* 0x000000061d307220 */ /* 0x040fe20000410000 */
[-C--:B------:R-:W-:Y:S01]  /*e020*/  FMUL.FTZ R28, R29, R4.reuse ;  /* 0x000000041d1c7220 */ /* 0x080fe20000410000 */
[----:B------:R-:W-:Y:S01]  /*e030*/  LOP3.LUT R59, R59, 0xffff0000, RZ, 0xc0, !PT ;  /* 0xffff00003b3b7812 */ /* 0x000fe200078ec0ff */
[----:B------:R-:W-:Y:S01]  /*e040*/  FFMA.FTZ R26, R5, R57, R26 ;  /* 0x00000039051a7223 */ /* 0x000fe2000001001a */
        /* <DEDUP_REMOVED lines=23> */
.L_x_8323:
[----:B------:R-:W-:Y:S05]  /*e1c0*/  BSYNC B1 ;  /* 0x0000000000017941 */ /* 0x000fea0003800000 */
.L_x_8322:
[----:B------:R-:W-:Y:S04]  /*e1d0*/  BSSY B1, `(.L_x_8324) ;  /* 0x000006a000017945 */ /* 0x000fe80003800000 */
[----:B------:R-:W-:Y:S05]  /*e1e0*/  @P1 BRA `(.L_x_8325) ;  /* 0x0000000400a01947 */ /* 0x000fea0003800000 */
[----:B------:R-:W3:Y:S01]  /*e1f0*/  LDL R48, [R1+0x2c] ;  /* 0x00002c0001307983 */ /* 0x000ee20000100800 */
[----:B--2---:R-:W-:Y:S02]  /*e200*/  LEA.HI R4, R55, R220, RZ, 0x1d ;  /* 0x000000dc37047211 */ /* 0x004fe400078fe8ff */
[----:B------:R-:W-:Y:S02]  /*e210*/  SHF.R.U32.HI R6, RZ, 0x3, R204 ;  /* 0x00000003ff067819 */ /* 0x000fe400000116cc */
[----:B------:R-:W-:Y:S01]  /*e220*/  SHF.R.S32.HI R7, RZ, 0x1f, R4 ;  /* 0x0000001fff077819 */ /* 0x000fe20000011404 */
[----:B------:R-:W-:Y:S01]  /*e230*/  IMAD.SHL.U32 R5, R4, 0x8, RZ ;  /* 0x0000000804057824 */ /* 0x000fe200078e00ff */
[----:B-1----:R-:W-:Y:S02]  /*e240*/  SHF.R.U64 R31, R40, 0x10, R41 ;  /* 0x00000010281f7819 */ /* 0x002fe40000001229 */
        /* <DEDUP_REMOVED lines=9> */
[----:B------:R-:W-:Y:S01]  /*e2e0*/  PRMT R65, R65, 0x5410, R28 ;  /* 0x0000541041417816 */ /* 0x000fe2000000001c */
[----:B------:R-:W-:Y:S01]  /*e2f0*/  IMAD.U32 R37, R72, 0x10000, RZ ;  /* 0x0001000048257824 */ /* 0x000fe200078e00ff */
[----:B------:R-:W-:Y:S01]  /*e300*/  SHF.R.U32.HI R45, RZ, 0x10, R45 ;  /* 0x00000010ff2d7819 */ /* 0x000fe2000001162d */
[----:B------:R-:W-:Y:S01]  /*e310*/  IMAD R21, R21, 0x2, R18 ;  /* 0x0000000215157824 */ /* 0x000fe200078e0212 */
[----:B------:R-:W-:Y:S01]  /*e320*/  SHF.R.U64 R20, R46, 0x10, R47 ;  /* 0x000000102e147819 */ /* 0x000fe2000000122f */
[----:B------:R-:W-:Y:S01]  /*e330*/  IMAD.U32 R35, R65, 0x10000, RZ ;  /* 0x0001000041237824 */ /* 0x000fe200078e00ff */
[--C-:B0-----:R-:W-:Y:S02]  /*e340*/  SHF.R.U64 R29, R42, 0x10, R43.reuse ;  /* 0x000000102a1d7819 */ /* 0x101fe4000000122b */
[----:B------:R-:W0:Y:S01]  /*e350*/  LDS.128 R24, [R21+0x10400] ;  /* 0x0104000015187984 */ /* 0x000e220000000c00 */
[----:B------:R-:W-:Y:S02]  /*e360*/  PRMT R73, R73, 0x5410, R40 ;  /* 0x0000541049497816 */ /* 0x000fe40000000028 */
[----:B------:R-:W-:-:S02]  /*e370*/  SHF.R.U32.HI R42, RZ, 0x10, R43 ;  /* 0x00000010ff2a7819 */ /* 0x000fc4000001162b */
[----:B------:R-:W-:Y:S01]  /*e380*/  PRMT R66, R66, 0x5410, R45 ;  /* 0x0000541042427816 */ /* 0x000fe2000000002d */
[----:B------:R-:W-:Y:S01]  /*e390*/  IMAD.U32 R39, R73, 0x10000, RZ ;  /* 0x0001000049277824 */ /* 0x000fe200078e00ff */
[----:B------:R-:W-:Y:S02]  /*e3a0*/  PRMT R53, R53, 0x5410, R20 ;  /* 0x0000541035357816 */ /* 0x000fe40000000014 */
[----:B------:R-:W-:Y:S02]  /*e3b0*/  SHF.R.U32.HI R47, RZ, 0x10, R47 ;  /* 0x00000010ff2f7819 */ /* 0x000fe4000001162f */
[----:B------:R-:W-:Y:S02]  /*e3c0*/  PRMT R75, R75, 0x5410, R42 ;  /* 0x000054104b4b7816 */ /* 0x000fe4000000002a */
[----:B------:R-:W-:Y:S02]  /*e3d0*/  PRMT R54, R54, 0x5410, R47 ;  /* 0x0000541036367816 */ /* 0x000fe4000000002f */
[----:B------:R-:W-:-:S02]  /*e3e0*/  LOP3.LUT R65, R65, 0xffff0000, RZ, 0xc0, !PT ;  /* 0xffff000041417812 */ /* 0x000fc400078ec0ff */
[----:B------:R-:W-:Y:S01]  /*e3f0*/  PRMT R74, R74, 0x5410, R29 ;  /* 0x000054104a4a7816 */ /* 0x000fe2000000001d */
[C---:B0-----:R-:W-:Y:S01]  /*e400*/  IMAD.U32 R31, R24.reuse, 0x10000, RZ ;  /* 0x00010000181f7824 */ /* 0x041fe200078e00ff */
[----:B------:R-:W-:Y:S01]  /*e410*/  LOP3.LUT R24, R24, 0xffff0000, RZ, 0xc0, !PT ;  /* 0xffff000018187812 */ /* 0x000fe200078ec0ff */
[C---:B------:R-:W-:Y:S01]  /*e420*/  IMAD.U32 R32, R25.reuse, 0x10000, RZ ;  /* 0x0001000019207824 */ /* 0x040fe200078e00ff */
[----:B------:R-:W-:Y:S01]  /*e430*/  LOP3.LUT R25, R25, 0xffff0000, RZ, 0xc0, !PT ;  /* 0xffff000019197812 */ /* 0x000fe200078ec0ff */
[C---:B------:R-:W-:Y:S01]  /*e440*/  FMUL.FTZ R41, R31.reuse, R37 ;  /* 0x000000251f297220 */ /* 0x040fe20000410000 */
[----:B------:R-:W-:Y:S01]  /*e450*/  FMUL.FTZ R43, R31, R35 ;  /* 0x000000231f2b7220 */ /* 0x000fe20000410000 */
[----:B------:R-:W-:Y:S02]  /*e460*/  IMAD.U32 R31, R66, 0x10000, RZ ;  /* 0x00010000421f7824 */ /* 0x000fe400078e00ff */
[----:B------:R-:W-:Y:S01]  /*e470*/  FMUL.FTZ R45, R32, R39 ;  /* 0x00000027202d7220 */ /* 0x000fe20000410000 */
[----:B------:R-:W-:Y:S01]  /*e480*/  IMAD.U32 R34, R27, 0x10000, RZ ;  /* 0x000100001b227824 */ /* 0x000fe200078e00ff */
[----:B------:R-:W-:Y:S01]  /*e490*/  LOP3.LUT R66, R66, 0xffff0000, RZ, 0xc0, !PT ;  /* 0xffff000042427812 */ /* 0x000fe200078ec0ff */
[C---:B------:R-:W-:Y:S01]  /*e4a0*/  IMAD.U32 R33, R26.reuse, 0x10000, RZ ;  /* 0x000100001a217824 */ /* 0x040fe200078e00ff */
[----:B------:R-:W-:-:S02]  /*e4b0*/  LOP3.LUT R26, R26, 0xffff0000, RZ, 0xc0, !PT ;  /* 0xffff00001a1a7812 */ /* 0x000fc400078ec0ff */
[----:B------:R-:W-:Y:S01]  /*e4c0*/  LOP3.LUT R27, R27, 0xffff0000, RZ, 0xc0, !PT ;  /* 0xffff00001b1b7812 */ /* 0x000fe200078ec0ff */
[----:B---3--:R-:W0:Y:S02]  /*e4d0*/  LDS.128 R4, [R48] ;  /* 0x0000000030047984 */ /* 0x008e240000000c00 */
[C---:B0-----:R-:W-:Y:S01]  /*e4e0*/  IMAD.U32 R20, R4.reuse, 0x10000, RZ ;  /* 0x0001000004147824 */ /* 0x041fe200078e00ff */
[----:B------:R-:W-:Y:S01]  /*e4f0*/  LOP3.LUT R4, R4, 0xffff0000, RZ, 0xc0, !PT ;  /* 0xffff000004047812 */ /* 0x000fe200078ec0ff */
[C---:B------:R-:W-:Y:S01]  /*e500*/  IMAD.U32 R28, R5.reuse, 0x10000, RZ ;  /* 0x00010000051c7824 */ /* 0x040fe200078e00ff */
[----:B------:R-:W-:Y:S01]  /*e510*/  LOP3.LUT R5, R5, 0xffff0000, RZ, 0xc0, !PT ;  /* 0xffff000005057812 */ /* 0x000fe200078ec0ff */
[C---:B------:R-:W-:Y:S01]  /*e520*/  FFMA.FTZ R38, R20.reuse, R35, -R41 ;  /* 0x0000002314267223 */ /* 0x040fe20000010829 */
[----:B------:R-:W-:Y:S02]  /*e530*/  IMAD.U32 R41, R75, 0x10000, RZ ;  /* 0x000100004b297824 */ /* 0x000fe400078e00ff */
[----:B------:R-:W-:Y:S01]  /*e540*/  FFMA.FTZ R43, R20, R37, R43 ;  /* 0x00000025142b7223 */ /* 0x000fe2000001002b */
[-C--:B------:R-:W-:Y:S01]  /*e550*/  FMUL.FTZ R37, R32, R31.reuse ;  /* 0x0000001f20257220 */ /* 0x080fe20000410000 */
[----:B------:R-:W-:Y:S01]  /*e560*/  FFMA.FTZ R45, R28, R31, -R45 ;  /* 0x0000001f1c2d7223 */ /* 0x000fe2000001082d */
[----:B------:R-:W-:-:S02]  /*e570*/  IMAD.U32 R30, R7, 0x10000, RZ ;  /* 0x00010000071e7824 */ /* 0x000fc400078e00ff */
[----:B------:R-:W-:Y:S01]  /*e580*/  FMUL.FTZ R47, R34, R41 ;  /* 0x00000029222f7220 */ /* 0x000fe20000410000 */
[----:B------:R-:W-:Y:S01]  /*e590*/  IMAD.U32 R35, R54, 0x10000, RZ ;  /* 0x0001000036237824 */ /* 0x000fe200078e00ff */
[----:B------:R-:W-:Y:S01]  /*e5a0*/  LOP3.LUT R31, R72, 0xffff0000, RZ, 0xc0, !PT ;  /* 0xffff0000481f7812 */ /* 0x000fe200078ec0ff */
[----:B------:R-:W-:Y:S01]  /*e5b0*/  FFMA.FTZ R39, R28, R39, R37 ;  /* 0x000000271c277223 */ /* 0x000fe20000010025 */
[----:B------:R-:W-:Y:S01]  /*e5c0*/  LOP3.LUT R28, R73, 0xffff0000, RZ, 0xc0, !PT ;  /* 0xffff0000491c7812 */ /* 0x000fe200078ec0ff */
[-C--:B------:R-:W-:Y:S01]  /*e5d0*/  FMUL.FTZ R34, R34, R35.reuse ;  /* 0x0000002322227220 */ /* 0x080fe20000410000 */
[----:B------:R-:W-:Y:S01]  /*e5e0*/  FFMA.FTZ R47, R30, R35, -R47 ;  /* 0x000000231e2f7223 */ /* 0x000fe2000001082f */
[C---:B------:R-:W-:Y:S01]  /*e5f0*/  FMUL.FTZ R35, R24.reuse, R31 ;  /* 0x0000001f18237220 */ /* 0x040fe20000410000 */
[----:B------:R-:W-:Y:S01]  /*e600*/  FMUL.FTZ R37, R24, R65 ;  /* 0x0000004118257220 */ /* 0x000fe20000410000 */
[----:B------:R-:W-:Y:S02]  /*e610*/  IMAD.U32 R24, R74, 0x10000, RZ ;  /* 0x000100004a187824 */ /* 0x000fe400078e00ff */
[----:B------:R-:W-:Y:S01]  /*e620*/  FFMA.FTZ R41, R30, R41, R34 ;  /* 0x000000291e297223 */ /* 0x000fe20000010022 */
[----:B------:R-:W-:Y:S01]  /*e630*/  FMUL.FTZ R32, R25, R28 ;  /* 0x0000001c19207220 */ /* 0x000fe20000410000 */
[----:B------:R-:W-:Y:S01]  /*e640*/  FFMA.FTZ R35, R4, R65, -R35 ;  /* 0x0000004104237223 */ /* 0x000fe20000010823 */
[----:B------:R-:W-:-:S02]  /*e650*/  IMAD.U32 R20, R53, 0x10000, RZ ;  /* 0x0001000035147824 */ /* 0x000fc400078e00ff */
[----:B------:R-:W-:Y:S01]  /*e660*/  FMUL.FTZ R25, R25, R66 ;  /* 0x0000004219197220 */ /* 0x000fe20000410000 */
[----:B------:R-:W-:Y:S01]  /*e670*/  FFMA.FTZ R30, R4, R31, R37 ;  /* 0x0000001f041e7223 */ /* 0x000fe20000010025 */
[----:B------:R-:W-:Y:S02]  /*e680*/  IMAD.U32 R29, R6, 0x10000, RZ ;  /* 0x00010000061d7824 */ /* 0x000fe400078e00ff */
[----:B------:R-:W-:Y:S01]  /*e690*/  FMUL.FTZ R4, R33, R24 ;  /* 0x0000001821047220 */ /* 0x000fe20000410000 */
[C---:B------:R-:W-:Y:S01]  /*e6a0*/  FFMA.FTZ R32, R5.reuse, R66, -R32 ;  /* 0x0000004205207223 */ /* 0x040fe20000010820 */
[----:B------:R-:W-:Y:S01]  /*e6b0*/  FFMA.FTZ R28, R5, R28, R25 ;  /* 0x0000001c051c7223 */ /* 0x000fe20000010019 */
[-C--:B------:R-:W-:Y:S01]  /*e6c0*/  FMUL.FTZ R34, R33, R20.reuse ;  /* 0x0000001421227220 */ /* 0x080fe20000410000 */
[----:B------:R-:W-:Y:S01]  /*e6d0*/  FFMA.FTZ R20, R29, R20, -R4 ;  /* 0x000000141d147223 */ /* 0x000fe20000010804 */
[----:B------:R-:W-:Y:S02]  /*e6e0*/  LOP3.LUT R5, R74, 0xffff0000, RZ, 0xc0, !PT ;  /* 0xffff00004a057812 */ /* 0x000fe400078ec0ff */
        /* <DEDUP_REMOVED lines=9> */
[----:B------:R-:W-:-:S02]  /*e780*/  FMUL.FTZ R29, R27, R54 ;  /* 0x000000361b1d7220 */ /* 0x000fc40000410000 */
[C---:B------:R-:W-:Y:S01]  /*e790*/  FFMA.FTZ R53, R6.reuse, R53, -R25 ;  /* 0x0000003506357223 */ /* 0x040fe20000010819 */
[----:B------:R-:W-:Y:S01]  /*e7a0*/  FFMA.FTZ R27, R6, R5, R26 ;  /* 0x00000005061b7223 */ /* 0x000fe2000001001a */
[C---:B------:R-:W-:Y:S01]  /*e7b0*/  FFMA.FTZ R54, R7.reuse, R54, -R24 ;  /* 0x0000003607367223 */ /* 0x040fe20000010818 */
        /* <DEDUP_REMOVED lines=11> */
.L_x_8325:
[----:B------:R-:W-:Y:S05]  /*e870*/  BSYNC B1 ;  /* 0x0000000000017941 */ /* 0x000fea0003800000 */
.L_x_8324:
[----:B------:R-:W-:Y:S01]  /*e880*/  PRMT R20, R3, 0x5410, R0 ;  /* 0x0000541003147816 */ /* 0x000fe20000000000 */
[----:B------:R-:W-:Y:S06]  /*e890*/  @P0 BRA `(.L_x_8309) ;  /* 0x0000000400a00947 */ /* 0x000fec0003800000 */
[----:B-1----:R-:W5:Y:S01]  /*e8a0*/  LDL R32, [R1+0x28] ;  /* 0x0000280001207983 */ /* 0x002f620000100800 */
[----:B------:R-:W-:Y:S02]  /*e8b0*/  LEA.HI R55, R55, R220, RZ, 0x1d ;  /* 0x000000dc37377211 */ /* 0x000fe400078fe8ff */
[----:B--23--:R-:W-:Y:S02]  /*e8c0*/  SHF.R.U32.HI R5, RZ, 0x3, R203 ;  /* 0x00000003ff057819 */ /* 0x00cfe400000116cb */
        /* <DEDUP_REMOVED lines=8> */
[--C-:B------:R-:W-:Y:S02]  /*e950*/  SHF.R.U64 R13, R8, 0x10, R9.reuse ;  /* 0x00000010080d7819 */ /* 0x100fe40000001209 */
[----:B------:R-:W-:Y:S02]  /*e960*/  LOP3.LUT R4, R4, 0x7fffe000, RZ, 0xc0, !PT ;  /* 0x7fffe00004047812 */ /* 0x000fe400078ec0ff */
[----:B------:R-:W-:Y:S02]  /*e970*/  SHF.R.U32.HI R8, RZ, 0x10, R9 ;  /* 0x00000010ff087819 */ /* 0x000fe40000011609 */
[----:B------:R-:W-:-:S02]  /*e980*/  IADD3 R3, R3, R4, R210 ;  /* 0x0000000403037210 */ /* 0x000fc40007ffe0d2 */
[----:B------:R-:W-:Y:S02]  /*e990*/  PRMT R56, R56, 0x5410, R13 ;  /* 0x0000541038387816 */ /* 0x000fe4000000000d */
[--C-:B------:R-:W-:Y:S01]  /*e9a0*/  SHF.R.U64 R9, R10, 0x10, R11.reuse ;  /* 0x000000100a097819 */ /* 0x100fe2000000120b */
[----:B------:R-:W-:Y:S01]  /*e9b0*/  IMAD R3, R3, 0x2, R18 ;  /* 0x0000000203037824 */ /* 0x000fe200078e0212 */
[----:B------:R-:W-:Y:S02]  /*e9c0*/  SHF.R.U32.HI R10, RZ, 0x10, R11 ;  /* 0x00000010ff0a7819 */ /* 0x000fe4000001160b */
[----:B------:R-:W-:Y:S02]  /*e9d0*/  PRMT R71, R71, 0x5410, R12 ;  /* 0x0000541047477816 */ /* 0x000fe4000000000c */
[----:B------:R-:W1:Y:S01]  /*e9e0*/  LDS.128 R24, [R3+0x10400] ;  /* 0x0104000003187984 */ /* 0x000e620000000c00 */
[--C-:B------:R-:W-:Y:S02]  /*e9f0*/  SHF.R.U64 R28, R14, 0x10, R15.reuse ;  /* 0x000000100e1c7819 */ /* 0x100fe4000000120f */
[----:B0-----:R-:W-:-:S02]  /*ea00*/  SHF.R.U32.HI R29, RZ, 0x10, R15 ;  /* 0x00000010ff1d7819 */ /* 0x001fc4000001160f */
[----:B------:R-:W-:Y:S02]  /*ea10*/  PRMT R70, R70, 0x5410, R21 ;  /* 0x0000541046467816 */ /* 0x000fe40000000015 */
[----:B------:R-:W-:Y:S02]  /*ea20*/  PRMT R67, R67, 0x5410, R8 ;  /* 0x0000541043437816 */ /* 0x000fe40000000008 */
[----:B------:R-:W-:Y:S01]  /*ea30*/  PRMT R28, R20, 0x5432, R28 ;  /* 0x00005432141c7816 */ /* 0x000fe2000000001c */
[----:B------:R-:W-:Y:S01]  /*ea40*/  IMAD.U32 R21, R70, 0x10000, RZ ;  /* 0x0001000046157824 */ /* 0x000fe200078e00ff */
[----:B------:R-:W-:Y:S02]  /*ea50*/  PRMT R29, R20, 0x5410, R29 ;  /* 0x00005410141d7816 */ /* 0x000fe4000000001d */
[----:B------:R-:W-:Y:S02]  /*ea60*/  PRMT R69, R69, 0x5410, R10 ;  /* 0x0000541045457816 */ /* 0x000fe4000000000a */
[----:B------:R-:W-:Y:S01]  /*ea70*/  PRMT R68, R68, 0x5410, R9 ;  /* 0x0000541044447816 */ /* 0x000fe20000000009 */
[C---:B-1----:R-:W-:Y:S01]  /*ea80*/  IMAD.U32 R11, R24.reuse, 0x10000, RZ ;  /* 0x00010000180b7824 */ /* 0x042fe200078e00ff */
[----:B------:R-:W-:Y:S01]  /*ea90*/  LOP3.LUT R12, R24, 0xffff0000, RZ, 0xc0, !PT ;  /* 0xffff0000180c7812 */ /* 0x000fe200078ec0ff */
[C---:B------:R-:W-:Y:S01]  /*eaa0*/  IMAD.U32 R13, R25.reuse, 0x10000, RZ ;  /* 0x00010000190d7824 */ /* 0x040fe200078e00ff */
[----:B------:R-:W-:Y:S01]  /*eab0*/  LOP3.LUT R24, R25, 0xffff0000, RZ, 0xc0, !PT ;  /* 0xffff000019187812 */ /* 0x000fe200078ec0ff */
[----:B------:R-:W-:Y:S01]  /*eac0*/  IMAD.U32 R25, R56, 0x10000, RZ ;  /* 0x0001000038197824 */ /* 0x000fe200078e00ff */
[C---:B------:R-:W-:Y:S01]  /*ead0*/  LOP3.LUT R15, R26.reuse, 0xffff0000, RZ, 0xc0, !PT ;  /* 0xffff00001a0f7812 */ /* 0x040fe200078ec0ff */
[----:B------:R-:W-:Y:S01]  /*eae0*/  IMAD.U32 R14, R26, 0x10000, RZ ;  /* 0x000100001a0e7824 */ /* 0x000fe200078e00ff */
[C---:B------:R-:W-:Y:S01]  /*eaf0*/  LOP3.LUT R26, R27.reuse, 0xffff0000, RZ, 0xc0, !PT ;  /* 0xffff00001b1a7812 */ /* 0x040fe200078ec0ff */
[----:B------:R-:W-:-:S02]  /*eb00*/  IMAD.U32 R20, R27, 0x10000, RZ ;  /* 0x000100001b147824 */ /* 0x000fc400078e00ff */
[----:B------:R-:W-:Y:S01]  /*eb10*/  FMUL.FTZ R31, R11, R25 ;  /* 0x000000190b1f7220 */ /* 0x000fe20000410000 */
[----:B------:R-:W-:Y:S02]  /*eb20*/  IMAD.U32 R27, R67, 0x10000, RZ ;  /* 0x00010000431b7824 */ /* 0x000fe400078e00ff */
[----:B------:R-:W-:Y:S01]  /*eb30*/  FMUL.FTZ R33, R11, R21 ;  /* 0x000000150b217220 */ /* 0x000fe20000410000 */
[----:B------:R-:W-:Y:S01]  /*eb40*/  IMAD.U32 R11, R71, 0x10000, RZ ;  /* 0x00010000470b7824 */ /* 0x000fe200078e00ff */
[----:B------:R-:W-:Y:S01]  /*eb50*/  LOP3.LUT R67, R67, 0xffff0000, RZ, 0xc0, !PT ;  /* 0xffff000043437812 */ /* 0x000fe200078ec0ff */
[----:B------:R-:W-:Y:S01]  /*eb60*/  FMUL.FTZ R35, R13, R27 ;  /* 0x0000001b0d237220 */ /* 0x000fe20000410000 */
[----:B------:R-:W-:Y:S01]  /*eb70*/  LOP3.LUT R71, R71, 0xffff0000, RZ, 0xc0, !PT ;  /* 0xffff000047477812 */ /* 0x000fe200078ec0ff */
[----:B-----5:R-:W0:Y:S02]  /*eb80*/  LDS.128 R4, [R32] ;  /* 0x0000000020047984 */ /* 0x020e240000000c00 */
[C---:B0-----:R-:W-:Y:S01]  /*eb90*/  IMAD.U32 R0, R4.reuse, 0x10000, RZ ;  /* 0x0001000004007824 */ /* 0x041fe200078e00ff */
[----:B------:R-:W-:Y:S01]  /*eba0*/  LOP3.LUT R4, R4, 0xffff0000, RZ, 0xc0, !PT ;  /* 0xffff000004047812 */ /* 0x000fe200078ec0ff */
[C---:B------:R-:W-:Y:S01]  /*ebb0*/  IMAD.U32 R8, R5.reuse, 0x10000, RZ ;  /* 0x0001000005087824 */ /* 0x040fe200078e00ff */
[----:B------:R-:W-:Y:S01]  /*ebc0*/  LOP3.LUT R5, R5, 0xffff0000, RZ, 0xc0, !PT ;  /* 0xffff000005057812 */ /* 0x000fe200078ec0ff */
[----:B------:R-:W-:Y:S01]  /*ebd0*/  FFMA.FTZ R30, R0, R21, -R31 ;  /* 0x00000015001e7223 */ /* 0x000fe2000001081f */
[----:B------:R-:W-:-:S02]  /*ebe0*/  IMAD.U32 R31, R69, 0x10000, RZ ;  /* 0x00010000451f7824 */ /* 0x000fc400078e00ff */
[----:B------:R-:W-:Y:S01]  /*ebf0*/  FFMA.FTZ R33, R0, R25, R33 ;  /* 0x0000001900217223 */ /* 0x000fe20000010021 */
[----:B------:R-:W-:Y:S02]  /*ec00*/  IMAD.U32 R21, R29, 0x10000, RZ ;  /* 0x000100001d157824 */ /* 0x000fe400078e00ff */
[-C--:B------:R-:W-:Y:S01]  /*ec10*/  FMUL.FTZ R25, R13, R11.reuse ;  /* 0x0000000b0d197220 */ /* 0x080fe20000410000 */
[----:B------:R-:W-:Y:S01]  /*ec20*/  FFMA.FTZ R35, R8, R11, -R35 ;  /* 0x0000000b08237223 */ /* 0x000fe20000010823 */
[----:B------:R-:W-:Y:S02]  /*ec30*/  IMAD.U32 R10, R7, 0x10000, RZ ;  /* 0x00010000070a7824 */ /* 0x000fe400078e00ff */
[C---:B------:R-:W-:Y:S01]  /*ec40*/  FMUL.FTZ R11, R20.reuse, R31 ;  /* 0x0000001f140b7220 */ /* 0x040fe20000410000 */
[----:B------:R-:W-:Y:S01]  /*ec50*/  FMUL.FTZ R0, R20, R21 ;  /* 0x0000001514007220 */ /* 0x000fe20000410000 */
[----:B------:R-:W-:Y:S01]  /*ec60*/  LOP3.LUT R13, R56, 0xffff0000, RZ, 0xc0, !PT ;  /* 0xffff0000380d7812 */ /* 0x000fe200078ec0ff */
[----:B------:R-:W-:Y:S01]  /*ec70*/  FFMA.FTZ R27, R8, R27, R25 ;  /* 0x0000001b081b7223 */ /* 0x000fe20000010019 */
[----:B------:R-:W-:Y:S01]  /*ec80*/  FFMA.FTZ R20, R10, R21, -R11 ;  /* 0x000000150a147223 */ /* 0x000fe2000001080b */
[----:B------:R-:W-:Y:S01]  /*ec90*/  LOP3.LUT R11, R70, 0xffff0000, RZ, 0xc0, !PT ;  /* 0xffff0000460b7812 */ /* 0x000fe200078ec0ff */
[----:B------:R-:W-:-:S02]  /*eca0*/  IMAD.U32 R8, R68, 0x10000, RZ ;  /* 0x0001000044087824 */ /* 0x000fc400078e00ff */
[----:B------:R-:W-:Y:S01]  /*ecb0*/  FMUL.FTZ R21, R12, R13 ;  /* 0x0000000d0c157220 */ /* 0x000fe20000410000 */
[----:B------:R-:W-:Y:S01]  /*ecc0*/  FFMA.FTZ R31, R10, R31, R0 ;  /* 0x0000001f0a1f7223 */ /* 0x000fe20000010000 */
[----:B------:R-:W-:Y:S02]  /*ecd0*/  IMAD.U32 R0, R28, 0x10000, RZ ;  /* 0x000100001c007824 */ /* 0x000fe400078e00ff */
[-C--:B------:R-:W-:Y:S01]  /*ece0*/  FMUL.FTZ R25, R12, R11.reuse ;  /* 0x0000000b0c197220 */ /* 0x080fe20000410000 */
[----:B------:R-:W-:Y:S01]  /*ecf0*/  FFMA.FTZ R21, R4, R11, -R21 ;  /* 0x0000000b04157223 */ /* 0x000fe20000010815 */
[----:B------:R-:W-:Y:S01]  /*ed00*/  FMUL.FTZ R12, R24, R67 ;  /* 0x00000043180c7220 */ /* 0x000fe20000410000 */
[----:B------:R-:W-:Y:S02]  /*ed10*/  IMAD.U32 R9, R6, 0x10000, RZ ;  /* 0x0001000006097824 */ /* 0x000fe400078e00ff */
[----:B------:R-:W-:Y:S01]  /*ed20*/  FFMA.FTZ R10, R4, R13, R25 ;  /* 0x0000000d040a7223 */ /* 0x000fe20000010019 */
[-C--:B------:R-:W-:Y:S01]  /*ed30*/  FMUL.FTZ R24, R24, R71.reuse ;  /* 0x0000004718187220 */ /* 0x080fe20000410000 */
[----:B------:R-:W-:Y:S01]  /*ed40*/  FMUL.FTZ R4, R14, R8 ;  /* 0x000000080e047220 */ /* 0x000fe20000410000 */
[----:B------:R-:W-:Y:S01]  /*ed50*/  LOP3.LUT R68, R68, 0xffff0000, RZ, 0xc0, !PT ;  /* 0xffff000044447812 */ /* 0x000fe200078ec0ff */
[-C--:B------:R-:W-:Y:S01]  /*ed60*/  FMUL.FTZ R14, R14, R0.reuse ;  /* 0x000000000e0e7220 */ /* 0x080fe20000410000 */
[----:B------:R-:W-:Y:S01]  /*ed70*/  LOP3.LUT R69, R69, 0xffff0000, RZ, 0xc0, !PT ;  /* 0xffff000045457812 */ /* 0x000fe200078ec0ff */
[C---:B------:R-:W-:Y:S01]  /*ed80*/  FFMA.FTZ R12, R5.reuse, R71, -R12 ;  /* 0x00000047050c7223 */ /* 0x040fe2000001080c */
[----:B------:R-:W-:Y:S01]  /*ed90*/  LOP3.LUT R28, R28, 0xffff0000, RZ, 0xc0, !PT ;  /* 0xffff00001c1c7812 */ /* 0x000fe200078ec0ff */
[----:B------:R-:W-:Y:S01]  /*eda0*/  FFMA.FTZ R24, R5, R67, R24 ;  /* 0x0000004305187223 */ /* 0x000fe20000010018 */
[----:B------:R-:W-:Y:S01]  /*edb0*/  LOP3.LUT R29, R29, 0xffff0000, RZ, 0xc0, !PT ;  /* 0xffff00001d1d7812 */ /* 0x000fe200078ec0ff */
[----:B------:R-:W-:Y:S01]  /*edc0*/  FFMA.FTZ R0, R9, R0, -R4 ;  /* 0x0000000009007223 */ /* 0x000fe20000010804 */
[----:B------:R-:W-:Y:S01]  /*edd0*/  LOP3.LUT R6, R6, 0xffff0000, RZ, 0xc0, !PT ;  /* 0xffff000006067812 */ /* 0x000fe200078ec0ff */
[----:B------:R-:W-:Y:S01]  /*ede0*/  FMUL.FTZ R5, R15, R68 ;  /* 0x000000440f057220 */ /* 0x000fe20000410000 */
[----:B------:R-:W-:Y:S01]  /*edf0*/  LOP3.LUT R7, R7, 0xffff0000, RZ, 0xc0, !PT ;  /* 0xffff000007077812 */ /* 0x000fe200078ec0ff */
[C---:B------:R-:W-:Y:S01]  /*ee00*/  FMUL.FTZ R4, R26.reuse, R69 ;  /* 0x000000451a047220 */ /* 0x040fe20000410000 */
[-C--:B------:R-:W-:Y:S01]  /*ee10*/  FMUL.FTZ R15, R15, R28.reuse ;  /* 0x0000001c0f0f7220 */ /* 0x080fe20000410000 */
[-C--:B------:R-:W-:Y:S01]  /*ee20*/  FMUL.FTZ R26, R26, R29.reuse ;  /* 0x0000001d1a1a7220 */ /* 0x080fe20000410000 */
        /* <DEDUP_REMOVED lines=15> */
.L_x_8309:
[----:B------:R-:W-:Y:S05]  /*ef20*/  BSYNC B0 ;  /* 0x0000000000007941 */ /* 0x000fea0003800000 */
.L_x_8281:
        /* <DEDUP_REMOVED lines=8> */
.L_x_8278:
[----:B------:R-:W-:-:S05]  /*efb0*/  IMAD.U32 R0, RZ, RZ, UR39 ;  /* 0x00000027ff007e24 */ /* 0x000fca000f8e00ff */
[----:B------:R-:W-:-:S13]  /*efc0*/  ISETP.NE.AND P0, PT, R0, 0x3, PT ;  /* 0x000000030000780c */ /* 0x000fda0003f05270 */
[----:B------:R-:W-:Y:S05]  /*efd0*/  @!P0 BRA `(.L_x_8326) ;  /* 0x0000000000048947 */ /* 0x000fea0003800000 */
[----:B------:R-:W-:Y:S01]  /*efe0*/  BPT.TRAP 0x1 ;  /* 0x000000040000795c */ /* 0x000fe20000300000 */
.L_x_8326:
[----:B0-----:R-:W-:Y:S01]  /*eff0*/  IMAD R8, R184, 0x8, R18 ;  /* 0x00000008b8087824 */ /* 0x001fe200078e0212 */
[----:B---3--:R-:W-:-:S04]  /*f000*/  SHF.L.U32 R3, R187, 0x1f, RZ ;  /* 0x0000001fbb037819 */ /* 0x008fc800000006ff */
[----:B------:R0:W3:Y:S01]  /*f010*/  SYNCS.PHASECHK.TRANS64.TRYWAIT P1, [R8+URZ+0x28830], R3 ;  /* 0x02883003080075a7 */ /* 0x0000e2000802017f */
[----:B------:R-:W-:Y:S05]  /*f020*/  @!P0 BRA `(.L_x_8327) ;  /* 0x0000000000048947 */ /* 0x000fea0003800000 */
[----:B------:R-:W-:Y:S01]  /*f030*/  BPT.TRAP 0x1 ;  /* 0x000000040000795c */ /* 0x000fe20000300000 */
.L_x_8327:
[----:B------:R-:W-:Y:S01]  /*f040*/  VIADD R0, R18, 0x18400 ;  /* 0x0001840012007836 */ /* 0x000fe20000000000 */
[----:B--2---:R-:W-:Y:S01]  /*f050*/  LOP3.LUT R6, R36, 0x10000, RZ, 0xfc, !PT ;  /* 0x0001000024067812 */ /* 0x004fe200078efcff */
[----:B------:R-:W-:-:S03]  /*f060*/  IMAD.MOV.U32 R7, RZ, RZ, 0x40000040 ;  /* 0x40000040ff077424 */ /* 0x000fc600078e00ff */
[----:B------:R-:W-:-:S04]  /*f070*/  SHF.R.U32.HI R0, RZ, 0x4, R0 ;  /* 0x00000004ff007819 */ /* 0x000fc80000011600 */
[----:B------:R-:W-:-:S04]  /*f080*/  LOP3.LUT R0, R0, 0x3fff, RZ, 0xc0, !PT ;  /* 0x00003fff00007812 */ /* 0x000fc800078ec0ff */
[----:B------:R-:W-:Y:S01]  /*f090*/  LOP3.LUT R9, R0, 0x10000, RZ, 0xfc, !PT ;  /* 0x0001000000097812 */ /* 0x000fe200078efcff */
[----:B---3--:R-:W-:Y:S06]  /*f0a0*/  @P1 BRA `(.L_x_8328) ;  /* 0x0000000000081947 */ /* 0x008fec0003800000 */
[----:B------:R-:W2:Y:S02]  /*f0b0*/  SYNCS.PHASECHK.TRANS64.TRYWAIT P1, [R8+URZ+0x28830], R3 ;  /* 0x02883003080075a7 */ /* 0x000ea4000802017f */
[----:B--2---:R-:W-:Y:S05]  /*f0c0*/  @!P1 BRA `(.L_x_8329) ;  /* 0x0000019c00b49947 */ /* 0x004fea0003800000 */
.L_x_8328:
[----:B------:R-:W-:Y:S01]  /*f0d0*/  IMAD R4, R184, 0x800, R9 ;  /* 0x00000800b8047824 */ /* 0x000fe200078e0209 */
[----:B------:R-:W-:Y:S05]  /*f0e0*/  WARPSYNC.ALL ;  /* 0x0000000000007948 */ /* 0x000fea0003800000 */
[----:B------:R-:W-:Y:S01]  /*f0f0*/  IMAD.MOV.U32 R5, RZ, RZ, 0x40000040 ;  /* 0x40000040ff057424 */ /* 0x000fe200078e00ff */
[C---:B------:R-:W-:Y:S01]  /*f100*/  R2UR UR4, R6.reuse ;  /* 0x00000000060472ca */ /* 0x040fe200000e0000 */
[----:B-1---5:R-:W-:Y:S01]  /*f110*/  WARPGROUP.ARRIVE ;  /* 0x00000000000079c5 */ /* 0x022fe20000000000 */
[----:B------:R-:W-:Y:S01]  /*f120*/  R2UR UR5, R7 ;  /* 0x00000000070572ca */ /* 0x000fe200000e0000 */
[----:B------:R-:W-:Y:S01]  /*f130*/  VIADD R194, R6, 0x2 ;  /* 0x0000000206c27836 */ /* 0x000fe20000000000 */
[C---:B------:R-:W-:Y:S01]  /*f140*/  R2UR UR6, R4.reuse ;  /* 0x00000000040672ca */ /* 0x040fe200000e0000 */
[----:B------:R-:W-:Y:S01]  /*f150*/  VIADD R10, R4, 0x2 ;  /* 0x00000002040a7836 */ /* 0x000fe20000000000 */
[----:B------:R-:W-:Y:S01]  /*f160*/  R2UR UR7, R5 ;  /* 0x00000000050772ca */ /* 0x000fe200000e0000 */
[----:B------:R-:W-:-:S02]  /*f170*/  IMAD.MOV.U32 R195, RZ, RZ, 0x40000040 ;  /* 0x40000040ffc37424 */ /* 0x000fc400078e00ff */
[----:B------:R-:W-:Y:S02]  /*f180*/  IMAD.MOV.U32 R11, RZ, RZ, 0x40000040 ;  /* 0x40000040ff0b7424 */ /* 0x000fe400078e00ff */
[C---:B------:R-:W-:Y:S02]  /*f190*/  VIADD R192, R6.reuse, 0x4 ;  /* 0x0000000406c07836 */ /* 0x040fe40000000000 */
[----:B------:R-:W-:Y:S02]  /*f1a0*/  IMAD.MOV.U32 R193, RZ, RZ, 0x40000040 ;  /* 0x40000040ffc17424 */ /* 0x000fe400078e00ff */
[----:B------:R-:W-:Y:S02]  /*f1b0*/  VIADD R190, R6, 0x6 ;  /* 0x0000000606be7836 */ /* 0x000fe40000000000 */
[----:B------:R-:W-:Y:S02]  /*f1c0*/  IMAD.MOV.U32 R191, RZ, RZ, 0x40000040 ;  /* 0x40000040ffbf7424 */ /* 0x000fe400078e00ff */
[----:B------:R-:W-:Y:S01]  /*f1d0*/  HGMMA.64x128x16.F32.BF16 R24, gdesc[UR4], RZ, !UPT, gsb0 ;  /* 0x01e00000041879f0 */ /* 0x000fe2000c0018ff */
[----:B------:R-:W-:Y:S01]  /*f1e0*/  R2UR UR4, R194 ;  /* 0x00000000c20472ca */ /* 0x000fe200000e0000 */
[----:B------:R-:W-:Y:S01]  /*f1f0*/  VIADD R20, R6, 0x400 ;  /* 0x0000040006147836 */ /* 0x000fe20000000000 */
[----:B------:R-:W-:Y:S01]  /*f200*/  R2UR UR5, R195 ;  /* 0x00000000c30572ca */ /* 0x000fe200000e0000 */
[----:B------:R-:W-:Y:S01]  /*f210*/  IMAD.MOV.U32 R21, RZ, RZ, 0x40000040 ;  /* 0x40000040ff157424 */ /* 0x000fe200078e00ff */
[----:B------:R-:W-:Y:S01]  /*f220*/  R2UR UR6, R10 ;  /* 0x000000000a0672ca */ /* 0x000fe200000e0000 */
[----:B------:R-:W-:Y:S01]  /*f230*/  VIADD R10, R4, 0x4 ;  /* 0x00000004040a7836 */ /* 0x000fe20000000000 */
[----:B------:R-:W-:Y:S01]  /*f240*/  R2UR UR7, R11 ;  /* 0x000000000b0772ca */ /* 0x000fe200000e0000 */
[----:B------:R-:W-:-:S02]  /*f250*/  IMAD.MOV.U32 R11, RZ, RZ, 0x40000040 ;  /* 0x40000040ff0b7424 */ /* 0x000fc400078e00ff */
[C---:B------:R-:W-:Y:S02]  /*f260*/  VIADD R14, R6.reuse, 0x402 ;  /* 0x00000402060e7836 */ /* 0x040fe40000000000 */
[----:B------:R-:W-:Y:S02]  /*f270*/  IMAD.MOV.U32 R15, RZ, RZ, 0x40000040 ;  /* 0x40000040ff0f7424 */ /* 0x000fe400078e00ff */
[----:B------:R-:W-:Y:S02]  /*f280*/  VIADD R12, R6, 0x404 ;  /* 0x00000404060c7836 */ /* 0x000fe40000000000 */
[----:B------:R-:W-:Y:S02]  /*f290*/  IMAD.MOV.U32 R13, RZ, RZ, 0x40000040 ;  /* 0x40000040ff0d7424 */ /* 0x000fe400078e00ff */
[----:B------:R-:W-:Y:S01]  /*f2a0*/  IMAD.MOV.U32 R5, RZ, RZ, 0x40000040 ;  /* 0x40000040ff057424 */ /* 0x000fe200078e00ff */
[----:B------:R-:W-:Y:S02]  /*f2b0*/  WARPGROUP.DEPBAR.LE gsb0, 0x0 ;  /* 0x00008000000079c5 */ /* 0x000fe40000010000 */
[----:B------:R-:W-:-:S06]  /*f2c0*/  WARPGROUP.ARRIVE ;  /* 0x00000000000079c5 */ /* 0x000fcc0000000000 */
[----:B------:R-:W-:Y:S01]  /*f2d0*/  HGMMA.64x128x16.F32.BF16 R24, gdesc[UR4], R24, gsb0 ;  /* 0x01e00000041879f0 */ /* 0x000fe20008001818 */
        /* <DEDUP_REMOVED lines=48> */
[----:B------:R-:W-:Y:S02]  /*f5e0*/  R2UR UR6, R4 ;  /* 0x00000000040672ca */ /* 0x000fe400000e0000 */
[----:B------:R-:W-:Y:S01]  /*f5f0*/  R2UR UR7, R5 ;  /* 0x00000000050772ca */ /* 0x000fe200000e0000 */
[----:B------:R-:W-:Y:S02]  /*f600*/  WARPGROUP.DEPBAR.LE gsb0, 0x0 ;  /* 0x00008000000079c5 */ /* 0x000fe40000010000 */
[----:B------:R-:W-:-:S10]  /*f610*/  WARPGROUP.ARRIVE ;  /* 0x00000000000079c5 */ /* 0x000fd40000000000 */
[----:B------:R-:W-:Y:S03]  /*f620*/  HGMMA.64x128x16.F32.BF16 R24, gdesc[UR4], R24, gsb0 ;  /* 0x01e00000041879f0 */ /* 0x000fe60008001818 */
[----:B------:R-:W-:Y:S02]  /*f630*/  WARPGROUP.DEPBAR.LE gsb0, 0x0 ;  /* 0x00008000000079c5 */ /* 0x000fe40000010000 */
[----:B------:R-:W-:Y:S05]  /*f640*/  @!P0 BRA `(.L_x_8330) ;  /* 0x0000000000048947 */ /* 0x000fea0003800000 */
[----:B------:R-:W-:Y:S01]  /*f650*/  BPT.TRAP 0x1 ;  /* 0x000000040000795c */ /* 0x000fe20000300000 */
.L_x_8330:
[----:B------:R-:W1:Y:S01]  /*f660*/  LDC R0, c[0x0][0x448] ;  /* 0x00011200ff007b82 */ /* 0x000e620000000800 */
[----:B0-2---:R-:W-:Y:S01]  /*f670*/  IMAD.IADD R3, R202, 0x1, R200 ;  /* 0x00000001ca037824 */ /* 0x005fe200078e02c8 */
[----:B------:R-:W-:Y:S01]  /*f680*/  ULDC UR50, c[0x0][0x9dc] ;  /* 0x0002770000327ab9 */ /* 0x000fe20000000800 */
[----:B----4-:R-:W-:Y:S01]  /*f690*/  IMAD.U32 R89, RZ, RZ, UR38 ;  /* 0x00000026ff597e24 */ /* 0x010fe2000f8e00ff */
[----:B------:R-:W-:Y:S01]  /*f6a0*/  ULOP3.LUT UR4, URZ, UR50, URZ, 0x33, !UPT ;  /* 0x000000323f047292 */ /* 0x000fe2000f8e333f */
[----:B------:R-:W-:-:S03]  /*f6b0*/  LEA R92, R88, 0xffffff80, 0x7 ;  /* 0xffffff80585c7811 */ /* 0x000fc600078e38ff */
[----:B------:R-:W0:Y:S01]  /*f6c0*/  LDC.64 R90, c[0x0][0x9e0] ;  /* 0x00027800ff5a7b82 */ /* 0x000e220000000a00 */
[----:B-1----:R-:W-:Y:S02]  /*f6d0*/  ISETP.NE.AND P1, PT, R0, 0x1, PT ;  /* 0x000000010000780c */ /* 0x002fe40003f25270 */
[----:B0-----:R-:W-:-:S11]  /*f6e0*/  ISETP.GE.AND P2, PT, R91, 0x1, PT ;  /* 0x000000015b00780c */ /* 0x001fd60003f46270 */
[----:B------:R-:W0:Y:S08]  /*f6f0*/  @P1 LDC R0, c[0x0][0x44c] ;  /* 0x00011300ff001b82 */ /* 0x000e300000000800 */
[----:B------:R-:W1:Y:S01]  /*f700*/  @P1 LDC R5, c[0x0][0x450] ;  /* 0x00011400ff051b82 */ /* 0x000e620000000800 */
[----:B0-----:R-:W-:-:S05]  /*f710*/  @P1 IMAD.HI.U32 R0, R3, R0, RZ ;  /* 0x0000000003001227 */ /* 0x001fca00078e00ff */
[----:B-1----:R-:W-:Y:S01]  /*f720*/  @P1 SHF.R.U32.HI R3, RZ, R5, R0 ;  /* 0x00000005ff031219 */ /* 0x002fe20000011600 */
[----:B------:R-:W-:Y:S02]  /*f730*/  IMAD.MOV.U32 R5, RZ, RZ, -0x80 ;  /* 0xffffff80ff057424 */ /* 0x000fe400078e00ff */
[----:B------:R-:W-:Y:S02]  /*f740*/  VIADD R0, R8, 0x28840 ;  /* 0x0002884008007836 */ /* 0x000fe40000000000 */
[----:B------:R-:W0:Y:S01]  /*f750*/  SHFL.IDX PT, R97, R3, RZ, 0x1c1f ;  /* 0x001c1fff03617589 */ /* 0x000e2200000e0000 */
[----:B------:R-:W-:Y:S02]  /*f760*/  IMAD R94, R88, R5, 0x80 ;  /* 0x00000080585e7424 */ /* 0x000fe400078e0205 */
[----:B------:R-:W-:-:S03]  /*f770*/  PRMT R0, R89, 0x654, R0 ;  /* 0x0000065459007816 */ /* 0x000fc60000000000 */
[----:B------:R-:W-:Y:S01]  /*f780*/  IADD3 R5, -R189, 0x1, R94 ;  /* 0x00000001bd057810 */ /* 0x000fe20007ffe15e */
[----:B------:R1:W-:Y:S03]  /*f790*/  SYNCS.ARRIVE.TRANS64.RED.A1T0 RZ, [R0+URZ], RZ ;  /* 0x000000ff00ff79a7 */ /* 0x0003e6000810043f */
[----:B------:R-:W-:-:S05]  /*f7a0*/  IADD3 R5, -R196, R5, R198 ;  /* 0x00000005c4057210 */ /* 0x000fca0007ffe1c6 */
[----:B------:R-:W-:Y:S01]  /*f7b0*/  IMAD.IADD R89, R5, 0x1, R90 ;  /* 0x0000000105597824 */ /* 0x000fe200078e025a */
[----:B-1----:R-:W-:Y:S01]  /*f7c0*/  IADD3 R0, -R189, R198, R94 ;  /* 0x000000c6bd007210 */ /* 0x002fe20007ffe15e */
[----:B------:R-:W-:-:S04]  /*f7d0*/  VIADD R8, R5, UR4 ;  /* 0x0000000405087c36 */ /* 0x000fc80008000000 */
[----:B0-----:R-:W-:Y:S01]  /*f7e0*/  IMAD.IADD R95, R8, 0x1, R97 ;  /* 0x00000001085f7824 */ /* 0x001fe200078e0261 */
        /* <DEDUP_REMOVED lines=13> */
.L_x_8333:
[----:B------:R-:W-:-:S13]  /*f8c0*/  ISETP.NE.AND P3, PT, R91, 0x1, PT ;  /* 0x000000015b00780c */ /* 0x000fda0003f65270 */
[----:B------:R-:W0:Y:S02]  /*f8d0*/  @P3 LDC.64 R4, c[0x0][0x9e8] ;  /* 0x00027a00ff043b82 */ /* 0x000e240000000a00 */
[----:B0-----:R-:W-:-:S05]  /*f8e0*/  @P3 IMAD.HI.U32 R4, R97, R4, RZ ;  /* 0x0000000461043227 */ /* 0x001fca00078e00ff */
[----:B------:R-:W-:-:S07]  /*f8f0*/  @P3 SHF.R.U32.HI R97, RZ, R5, R4 ;  /* 0x00000005ff613219 */ /* 0x000fce0000011604 */
.L_x_8334:
[----:B------:R-:W-:Y:S05]  /*f900*/  BSYNC B0 ;  /* 0x0000000000007941 */ /* 0x000fea0003800000 */
.L_x_8332:
[----:B------:R-:W-:-:S04]  /*f910*/  IMAD R4, R97, R91, -R92 ;  /* 0x0000005b61047224 */ /* 0x000fc800078e0a5c */
[----:B------:R-:W-:-:S05]  /*f920*/  IMAD.IADD R4, R4, 0x1, -R189 ;  /* 0x0000000104047824 */ /* 0x000fca00078e0abd */
[----:B------:R-:W-:Y:S02]  /*f930*/  VIMNMX R95, R95, R4, !PT ;  /* 0x000000045f5f7248 */ /* 0x000fe40007fe0100 */
[----:B------:R-:W-:-:S07]  /*f940*/  VIADDMNMX R96, R4, R91, R96, PT ;  /* 0x0000005b04607246 */ /* 0x000fce0003800160 */
.L_x_8331:
[C---:B------:R-:W-:Y:S01]  /*f950*/  ISETP.GE.AND P3, PT, R94.reuse, 0x2, PT ;  /* 0x000000025e00780c */ /* 0x040fe20003f66270 */
[----:B------:R-:W0:Y:S01]  /*f960*/  SHFL.IDX PT, R3, R3, 0x1, 0x1c1f ;  /* 0x003c1f0003037f89 */ /* 0x000e2200000e0000 */
[----:B------:R-:W-:Y:S02]  /*f970*/  ISETP.GE.AND P5, PT, R94, 0x9, PT ;  /* 0x000000095e00780c */ /* 0x000fe40003fa6270 */
[----:B------:R-:W-:Y:S02]  /*f980*/  ISETP.GT.AND P4, PT, R95, 0x1, !P3 ;  /* 0x000000015f00780c */ /* 0x000fe40005f84270 */
[----:B------:R-:W-:Y:S02]  /*f990*/  P2R R120, PR, RZ, 0x20 ;  /* 0x00000020ff787803 */ /* 0x000fe40000000000 */
[----:B------:R-:W-:-:S04]  /*f9a0*/  ISETP.LT.OR P4, PT, R96, 0x2, P4 ;  /* 0x000000026000780c */ /* 0x000fc80002781670 */
[----:B------:R-:W-:Y:S02]  /*f9b0*/  FSEL R25, R25, -INF , !P4 ;  /* 0xff80000019197808 */ /* 0x000fe40006000000 */
[----:B------:R-:W-:Y:S02]  /*f9c0*/  ISETP.GT.AND P4, PT, R95, 0x8, !P5 ;  /* 0x000000085f00780c */ /* 0x000fe40006f84270 */
[----:B------:R-:W-:Y:S02]  /*f9d0*/  ISETP.GE.AND P5, PT, R94, 0xa, PT ;  /* 0x0000000a5e00780c */ /* 0x000fe40003fa6270 */
[----:B------:R-:W-:Y:S02]  /*f9e0*/  ISETP.LT.OR P4, PT, R96, 0x9, P4 ;  /* 0x000000096000780c */ /* 0x000fe40002781670 */
[----:B------:R-:W-:Y:S02]  /*f9f0*/  P2R R119, PR, RZ, 0x20 ;  /* 0x00000020ff777803 */ /* 0x000fe40000000000 */
[----:B------:R-:W-:-:S02]  /*fa00*/  FSEL R28, R28, -INF , !P4 ;  /* 0xff8000001c1c7808 */ /* 0x000fc40006000000 */
[----:B------:R-:W-:Y:S01]  /*fa10*/  ISETP.GT.AND P4, PT, R95, 0x9, !P5 ;  /* 0x000000095f00780c */ /* 0x000fe20006f84270 */
[----:B0-----:R-:W-:Y:S01]  /*fa20*/  IMAD.IADD R8, R8, 0x1, R3 ;  /* 0x0000000108087824 */ /* 0x001fe200078e0203 */
[----:B------:R-:W-:Y:S02]  /*fa30*/  ISETP.GE.AND P5, PT, R94, 0x11, PT ;  /* 0x000000115e00780c */ /* 0x000fe40003fa6270 */
[----:B------:R-:W-:Y:S02]  /*fa40*/  ISETP.LT.OR P4, PT, R96, 0xa, P4 ;  /* 0x0000000a6000780c */ /* 0x000fe40002781670 */
[----:B------:R-:W-:Y:S02]  /*fa50*/  P2R R118, PR, RZ, 0x20 ;  /* 0x00000020ff767803 */ /* 0x000fe40000000000 */
[----:B------:R-:W-:Y:S02]  /*fa60*/  FSEL R29, R29, -INF , !P4 ;  /* 0xff8000001d1d7808 */ /* 0x000fe40006000000 */
[----:B------:R-:W-:-:S02]  /*fa70*/  ISETP.GT.AND P4, PT, R95, 0x10, !P5 ;  /* 0x000000105f00780c */ /* 0x000fc40006f84270 */
[----:B------:R-:W-:Y:S02]  /*fa80*/  ISETP.GE.AND P5, PT, R94, 0x12, PT ;  /* 0x000000125e00780c */ /* 0x000fe40003fa6270 */
[----:B------:R-:W-:Y:S02]  /*fa90*/  ISETP.LT.OR P4, PT, R96, 0x11, P4 ;  /* 0x000000116000780c */ /* 0x000fe40002781670 */
[----:B------:R-:W-:Y:S02]  /*faa0*/  P2R R117, PR, RZ, 0x20 ;  /* 0x00000020ff757803 */ /* 0x000fe40000000000 */
[----:B------:R-:W-:Y:S02]  /*fab0*/  FSEL R32, R32, -INF , !P4 ;  /* 0xff80000020207808 */ /* 0x000fe40006000000 */
[----:B------:R-:W-:Y:S02]  /*fac0*/  ISETP.GT.AND P4, PT, R95, 0x11, !P5 ;  /* 0x000000115f00780c */ /* 0x000fe40006f84270 */
[----:B------:R-:W-:-:S02]  /*fad0*/  ISETP.GE.AND P5, PT, R94, 0x19, PT ;  /* 0x000000195e00780c */ /* 0x000fc40003fa6270 */
[----:B------:R-:W-:Y:S02]  /*fae0*/  ISETP.LT.OR P4, PT, R96, 0x12, P4 ;  /* 0x000000126000780c */ /* 0x000fe40002781670 */
[----:B------:R-:W-:Y:S02]  /*faf0*/  P2R R122, PR, RZ, 0x20 ;  /* 0x00000020ff7a7803 */ /* 0x000fe40000000000 */
[----:B------:R-:W-:Y:S02]  /*fb00*/  FSEL R33, R33, -INF , !P4 ;  /* 0xff80000021217808 */ /* 0x000fe40006000000 */
[----:B------:R-:W-:Y:S02]  /*fb10*/  ISETP.GT.AND P4, PT, R95, 0x18, !P5 ;  /* 0x000000185f00780c */ /* 0x000fe40006f84270 */
[----:B------:R-:W-:Y:S02]  /*fb20*/  ISETP.GE.AND P5, PT, R94, 0x1a, PT ;  /* 0x0000001a5e00780c */ /* 0x000fe40003fa6270 */
[----:B------:R-:W-:-:S02]  /*fb30*/  ISETP.LT.OR P4, PT, R96, 0x19, P4 ;  /* 0x000000196000780c */ /* 0x000fc40002781670 */
[----:B------:R-:W-:Y:S02]  /*fb40*/  P2R R116, PR, RZ, 0x20 ;  /* 0x00000020ff747803 */ /* 0x000fe40000000000 */
[----:B------:R-:W-:Y:S02]  /*fb50*/  FSEL R36, R36, -INF , !P4 ;  /* 0xff80000024247808 */ /* 0x000fe40006000000 */
[----:B------:R-:W-:Y:S02]  /*fb60*/  ISETP.GT.AND P4, PT, R95, 0x19, !P5 ;  /* 0x000000195f00780c */ /* 0x000fe40006f84270 */
[----:B------:R-:W-:Y:S02]  /*fb70*/  ISETP.GE.AND P5, PT, R94, 0x21, PT ;  /* 0x000000215e00780c */ /* 0x000fe40003fa6270 */
[----:B------:R-:W-:Y:S02]  /*fb80*/  ISETP.LT.OR P4, PT, R96, 0x1a, P4 ;  /* 0x0000001a6000780c */ /* 0x000fe40002781670 */
[----:B------:R-:W-:-:S02]  /*fb90*/  P2R R115, PR, RZ, 0x20 ;  /* 0x00000020ff737803 */ /* 0x000fc40000000000 */
[----:B------:R-:W-:Y:S02]  /*fba0*/  FSEL R37, R37, -INF , !P4 ;  /* 0xff80000025257808 */ /* 0x000fe40006000000 */
[----:B------:R-:W-:Y:S02]  /*fbb0*/  ISETP.GT.AND P4, PT, R95, 0x20, !P5 ;  /* 0x000000205f00780c */ /* 0x000fe40006f84270 */
[----:B------:R-:W-:Y:S02]  /*fbc0*/  ISETP.GE.AND P5, PT, R94, 0x22, PT ;  /* 0x000000225e00780c */ /* 0x000fe40003fa6270 */
[----:B------:R-:W-:Y:S02]  /*fbd0*/  ISETP.LT.OR P4, PT, R96, 0x21, P4 ;  /* 0x000000216000780c */ /* 0x000fe40002781670 */
[----:B------:R-:W-:Y:S02]  /*fbe0*/  P2R R114, PR, RZ, 0x20 ;  /* 0x00000020ff727803 */ /* 0x000fe40000000000 */
[----:B------:R-:W-:-:S02]  /*fbf0*/  FSEL R40, R40, -INF , !P4 ;  /* 0xff80000028287808 */ /* 0x000fc40006000000 */
[----:B------:R-:W-:Y:S02]  /*fc00*/  ISETP.GT.AND P4, PT, R95, 0x21, !P5 ;  /* 0x000000215f00780c */ /* 0x000fe40006f84270 */
        /* <DEDUP_REMOVED lines=95> */
[----:B------:R-:W-:Y:S02]  /*10200*/  VIADDMNMX R0, R3, R89, R0, PT ;  /* 0x0000005903007246 */ /* 0x000fe40003800100 */
        /* <DEDUP_REMOVED lines=18> */
[----:B------:R-:W-:-:S04]  /*10330*/  ISETP.LT.OR P6, PT, R96, 0x7a, P6 ;  /* 0x0000007a6000780c */ /* 0x000fc800037c1670 */
[----:B------:R-:W-:Y:S01]  /*10340*/  FSEL R85, R85, -INF , !P6 ;  /* 0xff80000055557808 */ /* 0x000fe20007000000 */
[----:B------:R-:W-:Y:S08]  /*10350*/  @!P2 BRA `(.L_x_8335) ;  /* 0x000000000050a947 */ /* 0x000ff00003800000 */
        /* <DEDUP_REMOVED lines=11> */
.L_x_8337:
[----:B------:R-:W-:-:S13]  /*10410*/  ISETP.NE.AND P6, PT, R91, 0x1, PT ;  /* 0x000000015b00780c */ /* 0x000fda0003fc5270 */
[----:B------:R-:W0:Y:S02]  /*10420*/  @P6 LDC.64 R4, c[0x0][0x9e8] ;  /* 0x00027a00ff046b82 */ /* 0x000e240000000a00 */
[----:B0-----:R-:W-:-:S05]  /*10430*/  @P6 IMAD.HI.U32 R4, R3, R4, RZ ;  /* 0x0000000403046227 */ /* 0x001fca00078e00ff */
[----:B------:R-:W-:-:S07]  /*10440*/  @P6 SHF.R.U32.HI R3, RZ, R5, R4 ;  /* 0x00000005ff036219 */ /* 0x000fce0000011604 */
.L_x_8338:
[----:B------:R-:W-:Y:S05]  /*10450*/  BSYNC B0 ;  /* 0x0000000000007941 */ /* 0x000fea0003800000 */
.L_x_8336:
[----:B------:R-:W-:-:S04]  /*10460*/  IMAD R92, R3, R91, -R92 ;  /* 0x0000005b035c7224 */ /* 0x000fc800078e0a5c */
[----:B------:R-:W-:-:S05]  /*10470*/  IMAD.IADD R3, R92, 0x1, -R189 ;  /* 0x000000015c037824 */ /* 0x000fca00078e0abd */
[----:B------:R-:W-:Y:S02]  /*10480*/  VIMNMX R8, R8, R3, !PT ;  /* 0x0000000308087248 */ /* 0x000fe40007fe0100 */
[----:B------:R-:W-:-:S07]  /*10490*/  VIADDMNMX R0, R3, R91, R0, PT ;  /* 0x0000005b03007246 */ /* 0x000fce0003800100 */
.L_x_8335:
[----:B------:R-:W-:Y:S01]  /*104a0*/  ISETP.GT.AND P3, PT, R8, 0x1, !P3 ;  /* 0x000000010800780c */ /* 0x000fe20005f64270 */
[----:B------:R-:W-:Y:S01]  /*104b0*/  ULDC UR51, c[0x0][0x988] ;  /* 0x0002620000337ab9 */ /* 0x000fe20000000800 */
        /* <DEDUP_REMOVED lines=77> */
[----:B------:R-:W-:Y:S01]  /*10990*/  ISETP.GT.AND P4, PT, R8, 0x71, !P4 ;  /* 0x000000710800780c */ /* 0x000fe20006784270 */
[----:B------:R-:W0:Y:S01]  /*109a0*/  SHFL.BFLY PT, R4, R5, 0x2, 0x1f ;  /* 0x0c401f0005047f89 */ /* 0x000e2200000e0000 */
[----:B------:R-:W-:Y:S02]  /*109b0*/  FSEL R50, R50, -INF , !P3 ;  /* 0xff80000032327808 */ /* 0x000fe40005800000 */
[----:B------:R-:W-:Y:S02]  /*109c0*/  ISETP.NE.AND P3, PT, R110, RZ, PT ;  /* 0x000000ff6e00720c */ /* 0x000fe40003f65270 */
[C---:B------:R-:W-:Y:S02]  /*109d0*/  ISETP.GT.AND P5, PT, R8.reuse, 0x78, !P5 ;  /* 0x000000780800780c */ /* 0x040fe40006fa4270 */
[----:B------:R-:W-:Y:S02]  /*109e0*/  ISETP.GT.AND P3, PT, R8, 0x31, !P3 ;  /* 0x000000310800780c */ /* 0x000fe40005f64270 */
[----:B------:R-:W-:-:S02]  /*109f0*/  ISETP.LT.OR P4, PT, R0, 0x72, P4 ;  /* 0x000000720000780c */ /* 0x000fc40002781670 */
        /* <DEDUP_REMOVED lines=11> */
[----:B------:R-:W0:Y:S03]  /*10ab0*/  SHFL.BFLY PT, R4, R89, 0x1, 0x1f ;  /* 0x0c201f0059047f89 */ /* 0x000e2600000e0000 */
[----:B------:R-:W-:-:S04]  /*10ac0*/  ISETP.GT.AND P3, PT, R8, 0x39, !P3 ;  /* 0x000000390800780c */ /* 0x000fc80005f64270 */
[----:B------:R-:W-:-:S04]  /*10ad0*/  ISETP.LT.OR P3, PT, R0, 0x3a, P3 ;  /* 0x0000003a0000780c */ /* 0x000fc80001f61670 */
[----:B------:R-:W-:Y:S02]  /*10ae0*/  FSEL R55, R55, -INF , !P3 ;  /* 0xff80000037377808 */ /* 0x000fe40005800000 */
[----:B------:R-:W-:-:S04]  /*10af0*/  ISETP.NE.AND P3, PT, R107, RZ, PT ;  /* 0x000000ff6b00720c */ /* 0x000fc80003f65270 */
[----:B------:R-:W-:-:S04]  /*10b00*/  ISETP.GT.AND P3, PT, R8, 0x40, !P3 ;  /* 0x000000400800780c */ /* 0x000fc80005f64270 */
[----:B------:R-:W-:Y:S02]  /*10b10*/  ISETP.LT.OR P3, PT, R0, 0x41, P3 ;  /* 0x000000410000780c */ /* 0x000fe40001f61670 */
[----:B0-----:R-:W-:Y:S02]  /*10b20*/  FMNMX.FTZ R3, R89, R4, !PT ;  /* 0x0000000459037209 */ /* 0x001fe40007810000 */
[----:B------:R-:W-:Y:S02]  /*10b30*/  FSEL R58, R58, -INF , !P3 ;  /* 0xff8000003a3a7808 */ /* 0x000fe40005800000 */
[----:B------:R-:W-:Y:S01]  /*10b40*/  ISETP.GT.AND P3, PT, R8, 0x41, !P6 ;  /* 0x000000410800780c */ /* 0x000fe20007764270 */
[----:B------:R-:W-:Y:S01]  /*10b50*/  FMUL.FTZ R4, R3, UR51 ;  /* 0x0000003303047c20 */ /* 0x000fe20008410000 */
[----:B------:R-:W-:Y:S02]  /*10b60*/  ISETP.NE.AND P6, PT, R124, RZ, PT ;  /* 0x000000ff7c00720c */ /* 0x000fe40003fc5270 */
        /* <DEDUP_REMOVED lines=44> */
[----:B------:R-:W-:-:S04]  /*10e30*/  ISETP.LT.OR P3, PT, R0, 0x71, P3 ;  /* 0x000000710000780c */ /* 0x000fc80001f61670 */
[----:B------:R-:W-:Y:S02]  /*10e40*/  FSEL R82, R82, -INF , !P3 ;  /* 0xff80000052527808 */ /* 0x000fe40005800000 */
[----:B------:R-:W-:-:S04]  /*10e50*/  FSETP.NEU.FTZ.AND P3, PT, R3, -INF , PT ;  /* 0xff8000000300780b */ /* 0x000fc80003f7d000 */
[----:B------:R-:W-:Y:S02]  /*10e60*/  FSEL R4, R4, RZ, P3 ;  /* 0x000000ff04047208 */ /* 0x000fe40001800000 */
[----:B------:R-:W-:Y:S02]  /*10e70*/  ISETP.GT.AND P3, PT, R8, RZ, !P6 ;  /* 0x000000ff0800720c */ /* 0x000fe40007764270 */
[----:B------:R-:W-:Y:S01]  /*10e80*/  ISETP.NE.AND P6, PT, R94, RZ, PT ;  /* 0x000000ff5e00720c */ /* 0x000fe20003fc5270 */
[--C-:B------:R-:W-:Y:S01]  /*10e90*/  FFMA.FTZ R5, R25, UR51, -R4.reuse ;  /* 0x0000003319057c23 */ /* 0x100fe20008010804 */
[----:B------:R-:W-:Y:S01]  /*10ea0*/  ISETP.LT.OR P3, PT, R0, 0x1, P3 ;  /* 0x000000010000780c */ /* 0x000fe20001f61670 */
[--C-:B------:R-:W-:Y:S01]  /*10eb0*/  FFMA.FTZ R25, R29, UR51, -R4.reuse ;  /* 0x000000331d197c23 */ /* 0x100fe20008010804 */
[--C-:B------:R-:W-:Y:S01]  /*10ec0*/  FFMA.FTZ R180, R24, UR51, -R4.reuse ;  /* 0x0000003318b47c23 */ /* 0x100fe20008010804 */
[--C-:B------:R-:W-:Y:S01]  /*10ed0*/  FFMA.FTZ R182, R28, UR51, -R4.reuse ;  /* 0x000000331cb67c23 */ /* 0x100fe20008010804 */
[----:B------:R-:W-:Y:S01]  /*10ee0*/  FSEL R26, R26, -INF , !P3 ;  /* 0xff8000001a1a7808 */ /* 0x000fe20005800000 */
[--C-:B------:R-:W-:Y:S01]  /*10ef0*/  FFMA.FTZ R28, R33, UR51, -R4.reuse ;  /* 0x00000033211c7c23 */ /* 0x100fe20008010804 */
[--C-:B------:R-:W-:Y:S01]  /*10f00*/  FFMA.FTZ R176, R32, UR51, -R4.reuse ;  /* 0x0000003320b07c23 */ /* 0x100fe20008010804 */
        /* <DEDUP_REMOVED lines=15> */
[--C-:B------:R-:W-:Y:S01]  /*11000*/  FFMA.FTZ R164, R56, UR51, -R4.reuse ;  /* 0x0000003338a47c23 */ /* 0x100fe20008010804 */
[--C-:B------:R-:W-:Y:S01]  /*11010*/  FFMA.FTZ R166, R60, UR51, -R4.reuse ;  /* 0x000000333ca67c23 */ /* 0x100fe20008010804 */
[----:B------:R-:W-:Y:S01]  /*11020*/  FMNMX.FTZ R33, R35, R24, !PT ;  /* 0x0000001823217209 */ /* 0x000fe20007810000 */
[----:B------:R1:W-:Y:S01]  /*11030*/  MUFU.EX2 R29, R28 ;  /* 0x0000001c001d7308 */ /* 0x0003e20000000800 */
[--C-:B------:R-:W-:Y:S01]  /*11040*/  FFMA.FTZ R160, R64, UR51, -R4.reuse ;  /* 0x0000003340a07c23 */ /* 0x100fe20008010804 */
[--C-:B------:R-:W-:Y:S01]  /*11050*/  FFMA.FTZ R162, R68, UR51, -R4.reuse ;  /* 0x0000003344a27c23 */ /* 0x100fe20008010804 */
[----:B------:R-:W-:Y:S01]  /*11060*/  FMNMX.FTZ R24, R38, R33, !PT ;  /* 0x0000002126187209 */ /* 0x000fe20007810000 */
[--C-:B------:R-:W-:Y:S01]  /*11070*/  FFMA.FTZ R156, R72, UR51, -R4.reuse ;  /* 0x00000033489c7c23 */ /* 0x100fe20008010804 */
[--C-:B------:R-:W-:Y:S01]  /*11080*/  FFMA.FTZ R158, R76, UR51, -R4.reuse ;  /* 0x000000334c9e7c23 */ /* 0x100fe20008010804 */
[--C-:B------:R-:W-:Y:S01]  /*11090*/  FFMA.FTZ R152, R80, UR51, -R4.reuse ;  /* 0x0000003350987c23 */ /* 0x100fe20008010804 */
[----:B------:R-:W-:Y:S01]  /*110a0*/  FMNMX.FTZ R33, R39, R24, !PT ;  /* 0x0000001827217209 */ /* 0x000fe20007810000 */
[----:B------:R-:W2:Y:S01]  /*110b0*/  MUFU.EX2 R182, R182 ;  /* 0x000000b600b67308 */ /* 0x000ea20000000800 */
[--C-:B-1----:R-:W-:Y:S01]  /*110c0*/  FFMA.FTZ R28, R41, UR51, -R4.reuse ;  /* 0x00000033291c7c23 */ /* 0x102fe20008010804 */
[----:B------:R-:W-:Y:S01]  /*110d0*/  FFMA.FTZ R154, R84, UR51, -R4 ;  /* 0x00000033549a7c23 */ /* 0x000fe20008010804 */
[----:B------:R-:W-:Y:S01]  /*110e0*/  FMNMX.FTZ R24, R42, R33, !PT ;  /* 0x000000212a187209 */ /* 0x000fe20007810000 */
[----:B------:R-:W1:Y:S03]  /*110f0*/  @P1 LDC R48, c[0x0][0x450] ;  /* 0x00011400ff301b82 */ /* 0x000e660000000800 */
[----:B------:R-:W-:Y:S01]  /*11100*/  FMNMX.FTZ R37, R43, R24, !PT ;  /* 0x000000182b257209 */ /* 0x000fe20007810000 */
[----:B------:R3:W-:Y:S03]  /*11110*/  MUFU.EX2 R33, R32 ;  /* 0x0000002000217308 */ /* 0x0007e60000000800 */
[----:B------:R-:W-:-:S04]  /*11120*/  FMNMX.FTZ R24, R46, R37, !PT ;  /* 0x000000252e187209 */ /* 0x000fc80007810000 */
[----:B------:R-:W-:Y:S01]  /*11130*/  FMNMX.FTZ R37, R47, R24, !PT ;  /* 0x000000182f257209 */ /* 0x000fe20007810000 */
[----:B------:R-:W4:Y:S01]  /*11140*/  MUFU.EX2 R25, R25 ;  /* 0x0000001900197308 */ /* 0x000f220000000800 */
[----:B---3--:R-:W-:Y:S02]  /*11150*/  FFMA.FTZ R32, R45, UR51, -R4 ;  /* 0x000000332d207c23 */ /* 0x008fe40008010804 */
[----:B------:R-:W-:-:S04]  /*11160*/  FMNMX.FTZ R24, R50, R37, !PT ;  /* 0x0000002532187209 */ /* 0x000fc80007810000 */
[----:B------:R-:W-:Y:S01]  /*11170*/  FMNMX.FTZ R41, R51, R24, !PT ;  /* 0x0000001833297209 */ /* 0x000fe20007810000 */
[----:B------:R3:W-:Y:S03]  /*11180*/  MUFU.EX2 R37, R28 ;  /* 0x0000001c00257308 */ /* 0x0007e60000000800 */
[----:B------:R-:W-:-:S04]  /*11190*/  FMNMX.FTZ R24, R54, R41, !PT ;  /* 0x0000002936187209 */ /* 0x000fc80007810000 */
[----:B------:R-:W-:Y:S01]  /*111a0*/  FMNMX.FTZ R41, R55, R24, !PT ;  /* 0x0000001837297209 */ /* 0x000fe20007810000 */
[----:B------:R-:W5:Y:S01]  /*111b0*/  MUFU.EX2 R176, R176 ;  /* 0x000000b000b07308 */ /* 0x000f620000000800 */
[----:B---3--:R-:W-:Y:S02]  /*111c0*/  FFMA.FTZ R28, R49, UR51, -R4 ;  /* 0x00000033311c7c23 */ /* 0x008fe40008010804 */
[----:B------:R-:W-:-:S04]  /*111d0*/  FMNMX.FTZ R24, R58, R41, !PT ;  /* 0x000000293a187209 */ /* 0x000fc80007810000 */
[----:B------:R-:W-:Y:S01]  /*111e0*/  FMNMX.FTZ R45, R59, R24, !PT ;  /* 0x000000183b2d7209 */ /* 0x000fe20007810000 */
[----:B------:R3:W-:Y:S03]  /*111f0*/  MUFU.EX2 R41, R32 ;  /* 0x0000002000297308 */ /* 0x0007e60000000800 */
[----:B------:R-:W-:-:S04]  /*11200*/  FMNMX.FTZ R24, R62, R45, !PT ;  /* 0x0000002d3e187209 */ /* 0x000fc80007810000 */
[----:B------:R-:W-:Y:S01]  /*11210*/  FMNMX.FTZ R45, R63, R24, !PT ;  /* 0x000000183f2d7209 */ /* 0x000fe20007810000 */
[----:B------:R-:W1:Y:S01]  /*11220*/  MUFU.EX2 R178, R178 ;  /* 0x000000b200b27308 */ /* 0x000e620000000800 */
[----:B---3--:R-:W-:Y:S02]  /*11230*/  FFMA.FTZ R32, R53, UR51, -R4 ;  /* 0x0000003335207c23 */ /* 0x008fe40008010804 */
[----:B------:R-:W-:-:S04]  /*11240*/  FMNMX.FTZ R24, R66, R45, !PT ;  /* 0x0000002d42187209 */ /* 0x000fc80007810000 */
[----:B------:R-:W-:Y:S01]  /*11250*/  FMNMX.FTZ R49, R67, R24, !PT ;  /* 0x0000001843317209 */ /* 0x000fe20007810000 */
[----:B------:R-:W3:Y:S03]  /*11260*/  MUFU.EX2 R172, R172 ;  /* 0x000000ac00ac7308 */ /* 0x000ee60000000800 */
        /* <DEDUP_REMOVED lines=8> */
[----:B------:R-:W-:Y:S01]  /*112f0*/  FFMA.FTZ R24, R57, UR51, -R4 ;  /* 0x0000003339187c23 */ /* 0x000fe20008010804 */
[----:B------:R-:W-:Y:S02]  /*11300*/  MUFU.EX2 R168, R168 ;  /* 0x000000a800a87308 */ /* 0x000fe40000000800 */
[----:B------:R-:W-:-:S04]  /*11310*/  FMNMX.FTZ R8, R82, R53, !PT ;  /* 0x0000003552087209 */ /* 0x000fc80007810000 */
[----:B------:R-:W-:Y:S02]  /*11320*/  FMNMX.FTZ R57, R83, R8, !PT ;  /* 0x0000000853397209 */ /* 0x000fe40007810000 */
[----:B------:R2:W-:Y:S02]  /*11330*/  MUFU.EX2 R53, R24 ;  /* 0x0000001800357308 */ /* 0x0005e40000000800 */
        /* <DEDUP_REMOVED lines=8> */
[----:B------:R-:W-:Y:S01]  /*113c0*/  FFMA.FTZ R81, R85, UR51, -R4 ;  /* 0x0000003355517c23 */ /* 0x000fe20008010804 */
[----:B------:R-:W0:Y:S01]  /*113d0*/  SHFL.BFLY PT, R89, R0, 0x2, 0x1f ;  /* 0x0c401f0000597f89 */ /* 0x000e2200000e0000 */
[----:B------:R-:W-:Y:S08]  /*113e0*/  MUFU.EX2 R170, R170 ;  /* 0x000000aa00aa7308 */ /* 0x000ff00000000800 */
[----:B------:R1:W-:Y:S08]  /*113f0*/  MUFU.EX2 R49, R32 ;  /* 0x0000002000317308 */ /* 0x0003f00000000800 */
        /* <DEDUP_REMOVED lines=18> */
[--C-:B--2---:R-:W-:Y:S01]  /*11520*/  FFMA.FTZ R24, R31, UR51, -R8.reuse ;  /* 0x000000331f187c23 */ /* 0x104fe20008010808 */
[----:B------:R-:W-:Y:S01]  /*11530*/  FADD.FTZ R38, R182, R27 ;  /* 0x0000001bb6267221 */ /* 0x000fe20000010000 */
[----:B------:R-:W-:Y:S01]  /*11540*/  MUFU.EX2 R181, R181 ;  /* 0x000000b500b57308 */ /* 0x000fe20000000800 */
[--C-:B------:R-:W-:Y:S01]  /*11550*/  FFMA.FTZ R177, R34, UR51, -R8.reuse ;  /* 0x0000003322b17c23 */ /* 0x100fe20008010808 */
[----:B------:R-:W-:Y:S01]  /*11560*/  FFMA.FTZ R26, R35, UR51, -R8 ;  /* 0x00000033231a7c23 */ /* 0x000fe20008010808 */
[----:B----4-:R-:W-:Y:S01]  /*11570*/  FADD.FTZ R27, R25, R38 ;  /* 0x00000026191b7221 */ /* 0x010fe20000010000 */
[--C-:B------:R-:W-:Y:S01]  /*11580*/  FFMA.FTZ R173, R42, UR51, -R8.reuse ;  /* 0x000000332aad7c23 */ /* 0x100fe20008010808 */
[--C-:B------:R-:W-:Y:S01]  /*11590*/  FFMA.FTZ R28, R39, UR51, -R8.reuse ;  /* 0x00000033271c7c23 */ /* 0x100fe20008010808 */
[----:B------:R-:W0:Y:S01]  /*115a0*/  @P1 LDC R35, c[0x0][0x44c] ;  /* 0x00011300ff231b82 */ /* 0x000e220000000800 */
[----:B-----5:R-:W-:Y:S01]  /*115b0*/  FADD.FTZ R40, R176, R27 ;  /* 0x0000001bb0287221 */ /* 0x020fe20000010000 */
[----:B------:R-:W2:Y:S01]  /*115c0*/  MUFU.EX2 R4, R4 ;  /* 0x0000000400047308 */ /* 0x000ea20000000800 */
[--C-:B------:R-:W-:Y:S01]  /*115d0*/  FFMA.FTZ R30, R43, UR51, -R8.reuse ;  /* 0x000000332b1e7c23 */ /* 0x100fe20008010808 */
[----:B------:R-:W-:Y:S01]  /*115e0*/  FFMA.FTZ R175, R46, UR51, -R8 ;  /* 0x000000332eaf7c23 */ /* 0x000fe20008010808 */
[----:B------:R-:W-:Y:S01]  /*115f0*/  FADD.FTZ R27, R29, R40 ;  /* 0x000000281d1b7221 */ /* 0x000fe20000010000 */
[--C-:B-1----:R-:W-:Y:S01]  /*11600*/  FFMA.FTZ R32, R47, UR51, -R8.reuse ;  /* 0x000000332f207c23 */ /* 0x102fe20008010808 */
[--C-:B------:R-:W-:Y:S01]  /*11610*/  FFMA.FTZ R169, R50, UR51, -R8.reuse ;  /* 0x0000003332a97c23 */ /* 0x100fe20008010808 */
[--C-:B------:R-:W-:Y:S01]  /*11620*/  FFMA.FTZ R34, R51, UR51, -R8.reuse ;  /* 0x0000003333227c23 */ /* 0x100fe20008010808 */
[----:B------:R-:W-:Y:S01]  /*11630*/  FADD.FTZ R40, R178, R27 ;  /* 0x0000001bb2287221 */ /* 0x000fe20000010000 */
[----:B------:R-:W1:Y:S01]  /*11640*/  MUFU.EX2 R183, R183 ;  /* 0x000000b700b77308 */ /* 0x000e620000000800 */
[----:B------:R-:W-:Y:S01]  /*11650*/  FFMA.FTZ R171, R54, UR51, -R8 ;  /* 0x0000003336ab7c23 */ /* 0x000fe20008010808 */
[----:B------:R-:W-:-:S02]  /*11660*/  IMAD.MOV.U32 R50, RZ, RZ, R200 ;  /* 0x000000ffff327224 */ /* 0x000fc400078e00c8 */
[----:B------:R-:W-:Y:S01]  /*11670*/  FADD.FTZ R31, R33, R40 ;  /* 0x00000028211f7221 */ /* 0x000fe20000010000 */
[--C-:B------:R-:W-:Y:S01]  /*11680*/  FFMA.FTZ R36, R55, UR51, -R8.reuse ;  /* 0x0000003337247c23 */ /* 0x100fe20008010808 */
[--C-:B------:R-:W-:Y:S01]  /*11690*/  FFMA.FTZ R165, R58, UR51, -R8.reuse ;  /* 0x000000333aa57c23 */ /* 0x100fe20008010808 */
[----:B------:R-:W-:Y:S01]  /*116a0*/  FFMA.FTZ R38, R59, UR51, -R8 ;  /* 0x000000333b267c23 */ /* 0x000fe20008010808 */
[----:B---3--:R-:W-:Y:S01]  /*116b0*/  FADD.FTZ R44, R172, R31 ;  /* 0x0000001fac2c7221 */ /* 0x008fe20000010000 */
[----:B------:R-:W3:Y:S01]  /*116c0*/  MUFU.EX2 R24, R24 ;  /* 0x0000001800187308 */ /* 0x000ee20000000800 */
[----:B--2---:R-:W-:Y:S01]  /*116d0*/  FADD.FTZ R42, R181, R4 ;  /* 0x00000004b52a7221 */ /* 0x004fe20000010000 */
[----:B------:R-:W-:Y:S01]  /*116e0*/  FFMA.FTZ R167, R62, UR51, -R8 ;  /* 0x000000333ea77c23 */ /* 0x000fe20008010808 */
[----:B------:R-:W-:Y:S01]  /*116f0*/  FADD.FTZ R31, R37, R44 ;  /* 0x0000002c251f7221 */ /* 0x000fe20000010000 */
[--C-:B------:R-:W-:Y:S01]  /*11700*/  FFMA.FTZ R40, R63, UR51, -R8.reuse ;  /* 0x000000333f287c23 */ /* 0x100fe20008010808 */
[----:B------:R-:W-:Y:S01]  /*11710*/  FFMA.FTZ R161, R66, UR51, -R8 ;  /* 0x0000003342a17c23 */ /* 0x000fe20008010808 */
[----:B0-----:R-:W-:-:S04]  /*11720*/  @P1 IMAD.HI.U32 R35, R200, R35, RZ ;  /* 0x00000023c8231227 */ /* 0x001fc800078e00ff */
[----:B------:R-:W-:Y:S01]  /*11730*/  FFMA.FTZ R163, R70, UR51, -R8 ;  /* 0x0000003346a37c23 */ /* 0x000fe20008010808 */
[----:B------:R-:W0:Y:S01]  /*11740*/  MUFU.EX2 R177, R177 ;  /* 0x000000b100b17308 */ /* 0x000e220000000800 */
[----:B-1----:R-:W-:Y:S01]  /*11750*/  FADD.FTZ R27, R183, R42 ;  /* 0x0000002ab71b7221 */ /* 0x002fe20000010000 */
[--C-:B------:R-:W-:Y:S01]  /*11760*/  FFMA.FTZ R74, R74, UR51, -R8.reuse ;  /* 0x000000334a4a7c23 */ /* 0x100fe20008010808 */
[----:B------:R-:W-:Y:S01]  /*11770*/  @P1 SHF.R.U32.HI R50, RZ, R48, R35 ;  /* 0x00000030ff321219 */ /* 0x000fe20000011623 */
[--C-:B------:R-:W-:Y:S01]  /*11780*/  FFMA.FTZ R75, R75, UR51, -R8.reuse ;  /* 0x000000334b4b7c23 */ /* 0x100fe20008010808 */
[--C-:B------:R-:W-:Y:S01]  /*11790*/  FFMA.FTZ R78, R78, UR51, -R8.reuse ;  /* 0x000000334e4e7c23 */ /* 0x100fe20008010808 */
[--C-:B------:R-:W-:Y:S01]  /*117a0*/  FFMA.FTZ R79, R79, UR51, -R8.reuse ;  /* 0x000000334f4f7c23 */ /* 0x100fe20008010808 */
[--C-:B------:R-:W-:Y:S01]  /*117b0*/  FFMA.FTZ R82, R82, UR51, -R8.reuse ;  /* 0x0000003352527c23 */ /* 0x100fe20008010808 */
[----:B------:R-:W1:Y:S01]  /*117c0*/  MUFU.EX2 R26, R26 ;  /* 0x0000001a001a7308 */ /* 0x000e620000000800 */
[----:B---3--:R-:W-:Y:S01]  /*117d0*/  FADD.FTZ R42, R24, R27 ;  /* 0x0000001b182a7221 */ /* 0x008fe20000010000 */
[--C-:B------:R-:W-:Y:S01]  /*117e0*/  FFMA.FTZ R83, R83, UR51, -R8.reuse ;  /* 0x0000003353537c23 */ /* 0x100fe20008010808 */
[--C-:B------:R-:W-:Y:S01]  /*117f0*/  FFMA.FTZ R86, R86, UR51, -R8.reuse ;  /* 0x0000003356567c23 */ /* 0x100fe20008010808 */
[----:B------:R-:W-:Y:S01]  /*11800*/  FFMA.FTZ R87, R87, UR51, -R8 ;  /* 0x0000003357577c23 */ /* 0x000fe20008010808 */
[----:B------:R-:W-:Y:S01]  /*11810*/  F2FP.BF16.F32.PACK_AB R180, R5, R180 ;  /* 0x000000b405b4723e */ /* 0x000fe200000010ff */
[----:B------:R-:W-:Y:S01]  /*11820*/  IMAD.IADD R93, R93, 0x1, R50 ;  /* 0x000000015d5d7824 */ /* 0x000fe200078e0232 */
[----:B------:R-:W-:Y:S01]  /*11830*/  F2FP.BF16.F32.PACK_AB R182, R25, R182 ;  /* 0x000000b619b6723e */ /* 0x000fe200000010ff */
[----:B------:R-:W2:Y:S01]  /*11840*/  MUFU.EX2 R179, R179 ;  /* 0x000000b300b37308 */ /* 0x000ea20000000800 */
[----:B0-----:R-:W-:Y:S01]  /*11850*/  FADD.FTZ R27, R177, R42 ;  /* 0x0000002ab11b7221 */ /* 0x001fe20000010000 */
[----:B------:R-:W-:Y:S01]  /*11860*/  FADD.FTZ R42, R174, R31 ;  /* 0x0000001fae2a7221 */ /* 0x000fe20000010000 */
[----:B------:R-:W-:Y:S01]  /*11870*/  F2FP.BF16.F32.PACK_AB R181, R4, R181 ;  /* 0x000000b504b5723e */ /* 0x000fe200000010ff */
[----:B------:R-:W-:Y:S01]  /*11880*/  IMAD.IADD R90, R93, 0x1, R90 ;  /* 0x000000015d5a7824 */ /* 0x000fe200078e025a */
[----:B------:R-:W-:Y:S01]  /*11890*/  F2FP.BF16.F32.PACK_AB R176, R29, R176 ;  /* 0x000000b01db0723e */ /* 0x000fe200000010ff */
        /* <DEDUP_REMOVED lines=10> */
[----:B--2---:R-:W-:Y:S01]  /*11940*/  FADD.FTZ R27, R179, R44 ;  /* 0x0000002cb31b7221 */ /* 0x004fe20000010000 */
[----:B------:R-:W-:Y:S01]  /*11950*/  FADD.FTZ R48, R170, R31 ;  /* 0x0000001faa307221 */ /* 0x000fe20000010000 */
[----:B------:R-:W-:Y:S02]  /*11960*/  F2FP.BF16.F32.PACK_AB R168, R45, R168 ;  /* 0x000000a82da8723e */ /* 0x000fe400000010ff */
[C---:B------:R-:W-:Y:S01]  /*11970*/  F2FP.BF16.F32.PACK_AB R170, R49.reuse, R170 ;  /* 0x000000aa31aa723e */ /* 0x040fe200000010ff */
[----:B------:R-:W-:Y:S01]  /*11980*/  FADD.FTZ R31, R49, R48 ;  /* 0x00000030311f7221 */ /* 0x000fe20000010000 */
[----:B------:R-:W-:Y:S01]  /*11990*/  F2FP.BF16.F32.PACK_AB R183, R24, R183 ;  /* 0x000000b718b7723e */ /* 0x000fe200000010ff */
        /* <DEDUP_REMOVED lines=10> */
[----:B------:R-:W-:Y:S01]  /*11a40*/  FFMA.FTZ R44, R71, UR51, -R8 ;  /* 0x00000033472c7c23 */ /* 0x000fe20008010808 */
[C---:B------:R-:W-:Y:S02]  /*11a50*/  F2FP.BF16.F32.PACK_AB R166, R57.reuse, R166 ;  /* 0x000000a639a6723e */ /* 0x040fe400000010ff */
[----:B------:R-:W-:Y:S02]  /*11a60*/  FADD.FTZ R31, R57, R48 ;  /* 0x00000030391f7221 */ /* 0x000fe40000010000 */
        /* <DEDUP_REMOVED lines=78> */
[C---:B-1----:R-:W-:Y:S01]  /*11f50*/  FADD.FTZ R5, R87.reuse, R4 ;  /* 0x0000000457057221 */ /* 0x042fe20000010000 */
[----:B------:R-:W-:Y:S01]  /*11f60*/  F2FP.BF16.F32.PACK_AB R155, R87, R86 ;  /* 0x00000056579b723e */ /* 0x000fe200000010ff */
[----:B------:R-:W-:Y:S02]  /*11f70*/  VIADD R4, R88, 0xfffffffe ;  /* 0xfffffffe58047836 */ /* 0x000fe40000000000 */
[C---:B--2---:R-:W-:Y:S01]  /*11f80*/  FADD.FTZ R8, R81.reuse, R46 ;  /* 0x0000002e51087221 */ /* 0x044fe20000010000 */
        /* <DEDUP_REMOVED lines=13> */
.L_x_8341:
[----:B------:R-:W-:-:S13]  /*12060*/  ISETP.NE.AND P3, PT, R91, 0x1, PT ;  /* 0x000000015b00780c */ /* 0x000fda0003f65270 */
[----:B------:R-:W0:Y:S02]  /*12070*/  @P3 LDC.64 R26, c[0x0][0x9e8] ;  /* 0x00027a00ff1a3b82 */ /* 0x000e240000000a00 */
[----:B0-----:R-:W-:-:S05]  /*12080*/  @P3 IMAD.HI.U32 R26, R24, R26, RZ ;  /* 0x0000001a181a3227 */ /* 0x001fca00078e00ff */
[----:B------:R-:W-:-:S07]  /*12090*/  @P3 SHF.R.U32.HI R24, RZ, R27, R26 ;  /* 0x0000001bff183219 */ /* 0x000fce000001161a */
.L_x_8342:
[----:B------:R-:W-:Y:S05]  /*120a0*/  BSYNC B0 ;  /* 0x0000000000007941 */ /* 0x000fea0003800000 */
.L_x_8340:
[----:B------:R-:W-:-:S05]  /*120b0*/  IMAD R91, R24, R91, R91 ;  /* 0x0000005b185b7224 */ /* 0x000fca00078e025b */
[----:B------:R-:W-:-:S07]  /*120c0*/  VIMNMX R90, R90, R91, PT ;  /* 0x0000005b5a5a7248 */ /* 0x000fce0003fe0100 */
.L_x_8339:
[----:B------:R-:W-:Y:S01]  /*120d0*/  SHF.R.S32.HI R25, RZ, 0x1f, R90 ;  /* 0x0000001fff197819 */ /* 0x000fe2000001145a */
[----:B------:R-:W-:Y:S01]  /*120e0*/  ULDC UR41, c[0x0][0x9e4] ;  /* 0x0002790000297ab9 */ /* 0x000fe20000000800 */
[----:B------:R-:W-:Y:S01]  /*120f0*/  ULDC UR5, c[0x0][0x9e4] ;  /* 0x0002790000057ab9 */ /* 0x000fe20000000800 */
[----:B------:R-:W-:Y:S01]  /*12100*/  ULDC UR42, c[0x0][0x9dc] ;  /* 0x00027700002a7ab9 */ /* 0x000fe20000000800 */
[----:B------:R-:W-:Y:S01]  /*12110*/  LEA.HI R25, R25, R90, RZ, 0x7 ;  /* 0x0000005a19197211 */ /* 0x000fe200078f38ff */
[----:B------:R-:W-:Y:S01]  /*12120*/  ULDC UR48, c[0x0][0x9dc] ;  /* 0x0002770000307ab9 */ /* 0x000fe20000000800 */
[----:B------:R-:W-:Y:S01]  /*12130*/  ULDC UR4, c[0x0][0x988] ;  /* 0x0002620000047ab9 */ /* 0x000fe20000000800 */
[----:B------:R-:W-:Y:S01]  /*12140*/  ULDC UR7, c[0x0][0x988] ;  /* 0x0002620000077ab9 */ /* 0x000fe20000000800 */
[----:B------:R-:W-:Y:S01]  /*12150*/  SHF.R.S32.HI R25, RZ, 0x7, R25 ;  /* 0x00000007ff197819 */ /* 0x000fe20000011419 */
[----:B------:R-:W-:Y:S01]  /*12160*/  ULDC UR6, c[0x0][0x988] ;  /* 0x0002620000067ab9 */ /* 0x000fe20000000800 */
[----:B------:R-:W-:Y:S01]  /*12170*/  ULDC UR49, c[0x0][0x9e0] ;  /* 0x0002780000317ab9 */ /* 0x000fe20000000800 */
[----:B------:R-:W-:Y:S01]  /*12180*/  ULDC UR43, c[0x0][0x9e0] ;  /* 0x00027800002b7ab9 */ /* 0x000fe20000000800 */
[----:B------:R-:W-:-:S02]  /*12190*/  VIMNMX R215, R208, R25, !PT ;  /* 0x00000019d0d77248 */ /* 0x000fc40007fe0100 */
[----:B------:R-:W-:Y:S02]  /*121a0*/  CS2R R150, SRZ ;  /* 0x0000000000967805 */ /* 0x000fe4000001ff00 */
[----:B------:R-:W-:Y:S02]  /*121b0*/  CS2R R148, SRZ ;  /* 0x0000000000947805 */ /* 0x000fe4000001ff00 */
[----:B------:R-:W-:Y:S02]  /*121c0*/  CS2R R146, SRZ ;  /* 0x0000000000927805 */ /* 0x000fe4000001ff00 */
[----:B------:R-:W-:Y:S02]  /*121d0*/  ISETP.GE.AND P3, PT, R4, R215, PT ;  /* 0x000000d70400720c */ /* 0x000fe40003f66270 */
        /* <DEDUP_REMOVED lines=30> */
[----:B------:R-:W-:-:S07]  /*123c0*/  IMAD.MOV.U32 R151, RZ, RZ, RZ ;  /* 0x000000ffff977224 */ /* 0x000fce00078e00ff */
.L_x_8363:
[----:B------:R-:W-:Y:S01]  /*123d0*/  ISETP.NE.AND P3, PT, R201, RZ, PT ;  /* 0x000000ffc900720c */ /* 0x000fe20003f65270 */
[----:B------:R-:W-:Y:S01]  /*123e0*/  VIADD R216, R184, 0x1 ;  /* 0x00000001b8d87836 */ /* 0x000fe20000000000 */
[----:B------:R-:W-:Y:S05]  /*123f0*/  YIELD ;  /* 0x0000000000007946 */ /* 0x000fea0003800000 */
[----:B------:R-:W-:-:S04]  /*12400*/  ISETP.NE.AND P4, PT, R216, 0x2, PT ;  /* 0x00000002d800780c */ /* 0x000fc80003f85270 */
[----:B------:R-:W-:Y:S02]  /*12410*/  SEL R24, RZ, 0x1, P4 ;  /* 0x00000001ff187807 */ /* 0x000fe40002000000 */
[----:B------:R-:W-:Y:S02]  /*12420*/  SEL R216, R216, RZ, P4 ;  /* 0x000000ffd8d87207 */ /* 0x000fe40002000000 */
[----:B------:R-:W-:Y:S01]  /*12430*/  LOP3.LUT R217, R187, R24, RZ, 0x3c, !PT ;  /* 0x00000018bbd97212 */ /* 0x000fe200078e3cff */
[----:B------:R-:W-:Y:S06]  /*12440*/  @P3 BRA `(.L_x_8344) ;  /* 0x0000000000303947 */ /* 0x000fec0003800000 */
[----:B------:R-:W-:Y:S05]  /*12450*/  @!P0 BRA `(.L_x_8345) ;  /* 0x0000000000048947 */ /* 0x000fea0003800000 */
[----:B------:R-:W-:Y:S01]  /*12460*/  BPT.TRAP 0x1 ;  /* 0x000000040000795c */ /* 0x000fe20000300000 */
.L_x_8345:
[----:B------:R-:W-:Y:S01]  /*12470*/  IMAD R25, R216, 0x8, R18 ;  /* 0x00000008d8197824 */ /* 0x000fe200078e0212 */
[----:B------:R-:W-:-:S04]  /*12480*/  SHF.L.U32 R24, R217, 0x1f, RZ ;  /* 0x0000001fd9187819 */ /* 0x000fc800000006ff */
[----:B------:R0:W1:Y:S01]  /*12490*/  SYNCS.PHASECHK.TRANS64.TRYWAIT P4, [R25+URZ+0x28830], R24 ;  /* 0x02883018190075a7 */ /* 0x000062000808017f */
[----:B------:R-:W-:Y:S05]  /*124a0*/  @!P0 BRA `(.L_x_8346) ;  /* 0x0000000000048947 */ /* 0x000fea0003800000 */
[----:B------:R-:W-:Y:S01]  /*124b0*/  BPT.TRAP 0x1 ;  /* 0x000000040000795c */ /* 0x000fe20000300000 */
.L_x_8346:
[----:B------:R-:W-:Y:S04]  /*124c0*/  BSSY B0, `(.L_x_8344) ;  /* 0x0000004000007945 */ /* 0x000fe80003800000 */
[----:B-1----:R-:W-:Y:S05]  /*124d0*/  @P4 BRA `(.L_x_8347) ;  /* 0x0000000000084947 */ /* 0x002fea0003800000 */
[----:B------:R-:W1:Y:S02]  /*124e0*/  SYNCS.PHASECHK.TRANS64.TRYWAIT P4, [R25+URZ+0x28830], R24 ;  /* 0x02883018190075a7 */ /* 0x000e64000808017f */
[----:B-1----:R-:W-:Y:S05]  /*124f0*/  @!P4 BRA `(.L_x_8348) ;  /* 0x0000016800bcc947 */ /* 0x002fea0003800000 */
.L_x_8347:
[----:B------:R-:W-:Y:S05]  /*12500*/  BSYNC B0 ;  /* 0x0000000000007941 */ /* 0x000fea0003800000 */
.L_x_8344:
[----:B------:R-:W2:Y:S01]  /*12510*/  S2R R26, SR_TID.X ;  /* 0x00000000001a7919 */ /* 0x000ea20000002100 */
[----:B------:R-:W-:Y:S05]  /*12520*/  WARPSYNC.ALL ;  /* 0x0000000000007948 */ /* 0x000fea0003800000 */
[----:B01----:R-:W-:Y:S01]  /*12530*/  IMAD R24, R216, 0x800, R9 ;  /* 0x00000800d8187824 */ /* 0x003fe200078e0209 */
[----:B------:R-:W-:Y:S01]  /*12540*/  R2UR UR8, R6 ;  /* 0x00000000060872ca */ /* 0x000fe200000e0000 */
[----:B------:R-:W-:Y:S01]  /*12550*/  IMAD.MOV.U32 R25, RZ, RZ, 0x40000040 ;  /* 0x40000040ff197424 */ /* 0x000fe200078e00ff */
[----:B------:R-:W-:Y:S01]  /*12560*/  R2UR UR9, R7 ;  /* 0x00000000070972ca */ /* 0x000fe200000e0000 */
[C---:B------:R-:W-:Y:S01]  /*12570*/  VIADD R28, R24.reuse, 0x2 ;  /* 0x00000002181c7836 */ /* 0x040fe20000000000 */
[----:B------:R-:W-:Y:S01]  /*12580*/  R2UR UR10, R24 ;  /* 0x00000000180a72ca */ /* 0x000fe200000e0000 */
[----:B------:R-:W-:Y:S01]  /*12590*/  IMAD.MOV.U32 R29, RZ, RZ, 0x40000040 ;  /* 0x40000040ff1d7424 */ /* 0x000fe200078e00ff */
[----:B------:R-:W-:Y:S01]  /*125a0*/  R2UR UR11, R25 ;  /* 0x00000000190b72ca */ /* 0x000fe200000e0000 */
[----:B------:R-:W-:Y:S01]  /*125b0*/  IMAD.MOV.U32 R27, RZ, RZ, 0x40000040 ;  /* 0x40000040ff1b7424 */ /* 0x000fe200078e00ff */
[----:B------:R-:W-:Y:S01]  /*125c0*/  R2UR UR14, R28 ;  /* 0x000000001c0e72ca */ /* 0x000fe200000e0000 */
[----:B------:R-:W-:Y:S01]  /*125d0*/  VIADD R28, R24, 0x6 ;  /* 0x00000006181c7836 */ /* 0x000fe20000000000 */
[----:B------:R-:W-:Y:S01]  /*125e0*/  R2UR UR15, R29 ;  /* 0x000000001d0f72ca */ /* 0x000fe200000e0000 */
[----:B------:R-:W-:Y:S01]  /*125f0*/  IMAD.MOV.U32 R31, RZ, RZ, 0x40000040 ;  /* 0x40000040ff1f7424 */ /* 0x000fe200078e00ff */
[----:B------:R-:W-:-:S02]  /*12600*/  R2UR UR19, R27 ;  /* 0x000000001b1372ca */ /* 0x000fc400000e0000 */
[----:B------:R-:W-:Y:S01]  /*12610*/  R2UR UR22, R28 ;  /* 0x000000001c1672ca */ /* 0x000fe200000e0000 */
[----:B------:R-:W-:Y:S01]  /*12620*/  VIADD R28, R24, 0x402 ;  /* 0x00000402181c7836 */ /* 0x000fe20000000000 */
[----:B------:R-:W-:Y:S02]  /*12630*/  R2UR UR23, R29 ;  /* 0x000000001d1772ca */ /* 0x000fe400000e0000 */
[----:B------:R-:W-:Y:S02]  /*12640*/  R2UR UR27, R27 ;  /* 0x000000001b1b72ca */ /* 0x000fe400000e0000 */
[----:B------:R-:W-:Y:S02]  /*12650*/  R2UR UR30, R28 ;  /* 0x000000001c1e72ca */ /* 0x000fe400000e0000 */
[----:B------:R-:W-:Y:S02]  /*12660*/  R2UR UR31, R29 ;  /* 0x000000001d1f72ca */ /* 0x000fe400000e0000 */
[----:B------:R-:W-:-:S02]  /*12670*/  R2UR UR35, R31 ;  /* 0x000000001f2372ca */ /* 0x000fc400000e0000 */
[----:B--2---:R-:W-:Y:S02]  /*12680*/  SHF.R.U32.HI R26, RZ, 0x7, R26 ;  /* 0x00000007ff1a7819 */ /* 0x004fe4000001161a */
[----:B------:R-:W-:Y:S02]  /*12690*/  R2UR UR47, R25 ;  /* 0x00000000192f72ca */ /* 0x000fe400000e0000 */
[----:B------:R-:W-:Y:S01]  /*126a0*/  R2UR UR12, R194 ;  /* 0x00000000c20c72ca */ /* 0x000fe200000e0000 */
[----:B------:R-:W-:Y:S01]  /*126b0*/  VIADD R30, R26, 0x8 ;  /* 0x000000081a1e7836 */ /* 0x000fe20000000000 */
[----:B------:R-:W-:Y:S01]  /*126c0*/  R2UR UR13, R195 ;  /* 0x00000000c30d72ca */ /* 0x000fe200000e0000 */
[----:B------:R-:W-:Y:S01]  /*126d0*/  VIADD R26, R24, 0x4 ;  /* 0x00000004181a7836 */ /* 0x000fe20000000000 */
[----:B------:R-:W-:Y:S02]  /*126e0*/  R2UR UR16, R192 ;  /* 0x00000000c01072ca */ /* 0x000fe400000e0000 */
[----:B------:R0:W-:Y:S01]  /*126f0*/  BAR.SYNC.DEFER_BLOCKING R30, 0x100 ;  /* 0x0004001e0000751d */ /* 0x0001e20000010000 */
[----:B------:R-:W-:-:S02]  /*12700*/  R2UR UR17, R193 ;  /* 0x00000000c11172ca */ /* 0x000fc400000e0000 */
[----:B------:R-:W-:Y:S01]  /*12710*/  R2UR UR18, R26 ;  /* 0x000000001a1272ca */ /* 0x000fe200000e0000 */
[----:B------:R-:W-:Y:S01]  /*12720*/  VIADD R26, R24, 0x400 ;  /* 0x00000400181a7836 */ /* 0x000fe20000000000 */
[----:B------:R-:W-:Y:S02]  /*12730*/  R2UR UR20, R190 ;  /* 0x00000000be1472ca */ /* 0x000fe400000e0000 */
[----:B------:R-:W-:Y:S01]  /*12740*/  R2UR UR21, R191 ;  /* 0x00000000bf1572ca */ /* 0x000fe200000e0000 */
[----:B0-----:R-:W-:Y:S01]  /*12750*/  VIADD R30, R24, 0x404 ;  /* 0x00000404181e7836 */ /* 0x001fe20000000000 */
[----:B------:R-:W-:Y:S01]  /*12760*/  R2UR UR26, R26 ;  /* 0x000000001a1a72ca */ /* 0x000fe200000e0000 */
[----:B------:R-:W-:Y:S01]  /*12770*/  VIADD R24, R24, 0x406 ;  /* 0x0000040618187836 */ /* 0x000fe20000000000 */
[----:B------:R-:W-:Y:S02]  /*12780*/  R2UR UR24, R20 ;  /* 0x00000000141872ca */ /* 0x000fe400000e0000 */
[----:B------:R-:W-:-:S02]  /*12790*/  R2UR UR34, R30 ;  /* 0x000000001e2272ca */ /* 0x000fc400000e0000 */
[----:B------:R-:W-:Y:S02]  /*127a0*/  R2UR UR46, R24 ;  /* 0x00000000182e72ca */ /* 0x000fe400000e0000 */
[----:B------:R-:W-:Y:S02]  /*127b0*/  R2UR UR25, R21 ;  /* 0x00000000151972ca */ /* 0x000fe400000e0000 */
[----:B------:R-:W-:Y:S02]  /*127c0*/  R2UR UR28, R14 ;  /* 0x000000000e1c72ca */ /* 0x000fe400000e0000 */
[----:B------:R-:W-:Y:S02]  /*127d0*/  R2UR UR29, R15 ;  /* 0x000000000f1d72ca */ /* 0x000fe400000e0000 */
[----:B------:R-:W-:Y:S01]  /*127e0*/  R2UR UR32, R12 ;  /* 0x000000000c2072ca */ /* 0x000fe200000e0000 */
[----:B------:R-:W-:Y:S01]  /*127f0*/  WARPGROUP.ARRIVE ;  /* 0x00000000000079c5 */ /* 0x000fe20000000000 */
[----:B------:R-:W-:-:S02]  /*12800*/  R2UR UR33, R13 ;  /* 0x000000000d2172ca */ /* 0x000fc400000e0000 */
[----:B------:R-:W-:Y:S02]  /*12810*/  R2UR UR44, R10 ;  /* 0x000000000a2c72ca */ /* 0x000fe400000e0000 */
[----:B------:R-:W-:Y:S01]  /*12820*/  R2UR UR45, R11 ;  /* 0x000000000b2d72ca */ /* 0x000fe200000e0000 */
        /* <DEDUP_REMOVED lines=26> */
.L_x_8350:
[----:B------:R-:W-:Y:S01]  /*129d0*/  SHF.L.U32 R187, R187, 0x1f, RZ ;  /* 0x0000001fbbbb7819 */ /* 0x000fe200000006ff */
[----:B------:R-:W-:-:S04]  /*129e0*/  IMAD R206, R184, 0x8, R18 ;  /* 0x00000008b8ce7824 */ /* 0x000fc800078e0212 */
[----:B------:R0:W1:Y:S01]  /*129f0*/  SYNCS.PHASECHK.TRANS64.TRYWAIT P3, [R206+URZ+0x28850], R187 ;  /* 0x028850bbce0075a7 */ /* 0x000062000806017f */
[----:B------:R-:W-:Y:S05]  /*12a00*/  @!P0 BRA `(.L_x_8351) ;  /* 0x0000000000048947 */ /* 0x000fea0003800000 */
[----:B------:R-:W-:Y:S01]  /*12a10*/  BPT.TRAP 0x1 ;  /* 0x000000040000795c */ /* 0x000fe20000300000 */
.L_x_8351:
[----:B-1----:R-:W-:Y:S05]  /*12a20*/  @P3 BRA `(.L_x_8349) ;  /* 0x0000000000083947 */ /* 0x002fea0003800000 */
[----:B------:R-:W1:Y:S02]  /*12a30*/  SYNCS.PHASECHK.TRANS64.TRYWAIT P3, [R206+URZ+0x28850], R187 ;  /* 0x028850bbce0075a7 */ /* 0x000e64000806017f */
[----:B-1----:R-:W-:Y:S05]  /*12a40*/  @!P3 BRA `(.L_x_8352) ;  /* 0x00000164007cb947 */ /* 0x002fea0003800000 */
.L_x_8349:
[----:B01----:R-:W-:Y:S01]  /*12a50*/  VIADD R187, R18, 0x400 ;  /* 0x0000040012bb7836 */ /* 0x003fe20000000000 */
[----:B------:R-:W-:Y:S05]  /*12a60*/  WARPSYNC.ALL ;  /* 0x0000000000007948 */ /* 0x000fea0003800000 */
[----:B------:R-:W-:Y:S01]  /*12a70*/  SHF.R.U32.HI R187, RZ, 0x4, R187 ;  /* 0x00000004ffbb7819 */ /* 0x000fe200000116bb */
[----:B------:R-:W-:Y:S01]  /*12a80*/  IMAD.MOV.U32 R207, RZ, RZ, 0x40000040 ;  /* 0x40000040ffcf7424 */ /* 0x000fe200078e00ff */
[----:B------:R-:W-:-:S06]  /*12a90*/  WARPGROUP.ARRIVE ;  /* 0x00000000000079c5 */ /* 0x000fcc0000000000 */
[----:B------:R-:W0:Y:S01]  /*12aa0*/  S2R R218, SR_TID.X ;  /* 0x0000000000da7919 */ /* 0x000e220000002100 */
[----:B------:R-:W-:Y:S02]  /*12ab0*/  LOP3.LUT R187, R187, 0x3fff, RZ, 0xc0, !PT ;  /* 0x00003fffbbbb7812 */ /* 0x000fe400078ec0ff */
[----:B------:R-:W-:Y:S01]  /*12ac0*/  R2UR UR11, R207 ;  /* 0x00000000cf0b72ca */ /* 0x000fe200000e0000 */
[----:B------:R-:W-:Y:S01]  /*12ad0*/  IMAD.MOV.U32 R207, RZ, RZ, 0x40000040 ;  /* 0x40000040ffcf7424 */ /* 0x000fe200078e00ff */
[----:B------:R-:W-:-:S05]  /*12ae0*/  LOP3.LUT R187, R187, 0x4000000, RZ, 0xfc, !PT ;  /* 0x04000000bbbb7812 */ /* 0x000fca00078efcff */
[----:B------:R-:W-:-:S05]  /*12af0*/  IMAD R206, R184, 0x800, R187 ;  /* 0x00000800b8ce7824 */ /* 0x000fca00078e02bb */
[----:B------:R-:W-:-:S13]  /*12b00*/  R2UR UR10, R206 ;  /* 0x00000000ce0a72ca */ /* 0x000fda00000e0000 */
[----:B------:R-:W-:Y:S01]  /*12b10*/  HGMMA.64x128x16.F32.BF16 R88, R180, gdesc[UR8].tnspB, R88, gsb0 ;  /* 0x41e00008b4587df0 */ /* 0x000fe20008001858 */
[----:B0-----:R-:W-:Y:S02]  /*12b20*/  SHF.R.U32.HI R218, RZ, 0x7, R218 ;  /* 0x00000007ffda7819 */ /* 0x001fe400000116da */
[----:B------:R-:W-:Y:S02]  /*12b30*/  WARPGROUP.DEPBAR.LE gsb0, 0x0 ;  /* 0x00008000000079c5 */ /* 0x000fe40000010000 */
[----:B------:R-:W-:Y:S01]  /*12b40*/  VIADD R180, R206, 0x80 ;  /* 0x00000080ceb47836 */ /* 0x000fe20000000000 */
[----:B------:R-:W-:Y:S01]  /*12b50*/  WARPGROUP.ARRIVE ;  /* 0x00000000000079c5 */ /* 0x000fe20000000000 */
[----:B------:R-:W-:-:S03]  /*12b60*/  IMAD.MOV.U32 R181, RZ, RZ, 0x40000040 ;  /* 0x40000040ffb57424 */ /* 0x000fc600078e00ff */
[----:B------:R-:W-:Y:S02]  /*12b70*/  R2UR UR10, R180 ;  /* 0x00000000b40a72ca */ /* 0x000fe400000e0000 */
[----:B------:R-:W-:-:S13]  /*12b80*/  R2UR UR11, R181 ;  /* 0x00000000b50b72ca */ /* 0x000fda00000e0000 */
[----:B------:R-:W-:Y:S03]  /*12b90*/  HGMMA.64x128x16.F32.BF16 R88, R176, gdesc[UR8].tnspB, R88, gsb0 ;  /* 0x41e00008b0587df0 */ /* 0x000fe60008001858 */
        /* <DEDUP_REMOVED lines=29> */
[C---:B------:R-:W-:Y:S01]  /*12d70*/  VIADD R160, R206.reuse, 0x300 ;  /* 0x00000300cea07836 */ /* 0x040fe20000000000 */
[----:B------:R-:W-:Y:S01]  /*12d80*/  WARPGROUP.ARRIVE ;  /* 0x00000000000079c5 */ /* 0x000fe20000000000 */
[----:B------:R-:W-:Y:S02]  /*12d90*/  IMAD.MOV.U32 R161, RZ, RZ, 0x40000040 ;  /* 0x40000040ffa17424 */ /* 0x000fe400078e00ff */
[----:B------:R-:W-:Y:S01]  /*12da0*/  VIADD R206, R206, 0x380 ;  /* 0x00000380cece7836 */ /* 0x000fe20000000000 */
[----:B------:R-:W-:-:S02]  /*12db0*/  R2UR UR10, R160 ;  /* 0x00000000a00a72ca */ /* 0x000fc400000e0000 */
[----:B------:R-:W-:-:S13]  /*12dc0*/  R2UR UR11, R161 ;  /* 0x00000000a10b72ca */ /* 0x000fda00000e0000 */
[----:B------:R-:W-:Y:S01]  /*12dd0*/  HGMMA.64x128x16.F32.BF16 R88, R156, gdesc[UR8].tnspB, R88, gsb0 ;  /* 0x41e000089c587df0 */ /* 0x000fe20008001858 */
[----:B------:R-:W-:Y:S02]  /*12de0*/  R2UR UR10, R206 ;  /* 0x00000000ce0a72ca */ /* 0x000fe400000e0000 */
[----:B------:R-:W-:Y:S01]  /*12df0*/  R2UR UR11, R207 ;  /* 0x00000000cf0b72ca */ /* 0x000fe200000e0000 */
[----:B------:R-:W-:Y:S02]  /*12e00*/  WARPGROUP.DEPBAR.LE gsb0, 0x0 ;  /* 0x00008000000079c5 */ /* 0x000fe40000010000 */
[----:B------:R-:W-:-:S10]  /*12e10*/  WARPGROUP.ARRIVE ;  /* 0x00000000000079c5 */ /* 0x000fd40000000000 */
[----:B------:R-:W-:Y:S03]  /*12e20*/  HGMMA.64x128x16.F32.BF16 R88, R152, gdesc[UR8].tnspB, R88, gsb0 ;  /* 0x41e0000898587df0 */ /* 0x000fe60008001858 */
[----:B------:R-:W-:Y:S02]  /*12e30*/  WARPGROUP.DEPBAR.LE gsb0, 0x0 ;  /* 0x00008000000079c5 */ /* 0x000fe40000010000 */
[----:B------:R-:W-:-:S05]  /*12e40*/  IADD3 R152, -R218, 0xb, RZ ;  /* 0x0000000bda987810 */ /* 0x000fca0007ffe1ff */
[----:B------:R0:W-:Y:S06]  /*12e50*/  BAR.ARV R152, 0x100 ;  /* 0x000400980000751d */ /* 0x0001ec0000002000 */
[----:B------:R-:W-:Y:S05]  /*12e60*/  @!P0 BRA `(.L_x_8353) ;  /* 0x0000000000048947 */ /* 0x000fea0003800000 */
[----:B------:R-:W-:Y:S01]  /*12e70*/  BPT.TRAP 0x1 ;  /* 0x000000040000795c */ /* 0x000fe20000300000 */
.L_x_8353:
[----:B0-----:R-:W0:Y:S01]  /*12e80*/  @P1 LDC R152, c[0x0][0x44c] ;  /* 0x00011300ff981b82 */ /* 0x001e220000000800 */
[----:B------:R-:W-:Y:S01]  /*12e90*/  IMAD.IADD R159, R202, 0x1, R200 ;  /* 0x00000001ca9f7824 */ /* 0x000fe200078e02c8 */
[----:B------:R-:W-:Y:S01]  /*12ea0*/  UMOV UR50, UR42 ;  /* 0x0000002a00327c82 */ /* 0x000fe20008000000 */
[----:B------:R-:W-:Y:S01]  /*12eb0*/  IMAD.SHL.U32 R154, R4, 0x80, RZ ;  /* 0x00000080049a7824 */ /* 0x000fe200078e00ff */
[----:B------:R-:W-:-:S04]  /*12ec0*/  ULOP3.LUT UR8, URZ, UR50, URZ, 0x33, !UPT ;  /* 0x000000323f087292 */ /* 0x000fc8000f8e333f */
[----:B------:R-:W1:Y:S01]  /*12ed0*/  @P1 LDC R153, c[0x0][0x450] ;  /* 0x00011400ff991b82 */ /* 0x000e620000000800 */
[----:B0-----:R-:W-:-:S05]  /*12ee0*/  @P1 IMAD.HI.U32 R152, R159, R152, RZ ;  /* 0x000000989f981227 */ /* 0x001fca00078e00ff */
[----:B-1----:R-:W-:Y:S01]  /*12ef0*/  @P1 SHF.R.U32.HI R159, RZ, R153, R152 ;  /* 0x00000099ff9f1219 */ /* 0x002fe20000011698 */
[----:B------:R-:W-:Y:S02]  /*12f00*/  IMAD R152, R216, 0x8, R18 ;  /* 0x00000008d8987824 */ /* 0x000fe400078e0212 */
[----:B------:R-:W-:Y:S02]  /*12f10*/  IMAD.U32 R153, RZ, RZ, UR38 ;  /* 0x00000026ff997e24 */ /* 0x000fe4000f8e00ff */
[----:B------:R-:W0:Y:S01]  /*12f20*/  SHFL.IDX PT, R161, R159, RZ, 0x1c1f ;  /* 0x001c1fff9fa17589 */ /* 0x000e2200000e0000 */
[----:B------:R-:W-:-:S05]  /*12f30*/  VIADD R152, R152, 0x28840 ;  /* 0x0002884098987836 */ /* 0x000fca0000000000 */
[----:B------:R-:W-:Y:S02]  /*12f40*/  PRMT R152, R153, 0x654, R152 ;  /* 0x0000065499987816 */ /* 0x000fe40000000098 */
[----:B------:R-:W-:Y:S02]  /*12f50*/  IADD3 R153, -R189, 0x1, -R154 ;  /* 0x00000001bd997810 */ /* 0x000fe40007ffe99a */
[----:B------:R1:W-:Y:S02]  /*12f60*/  SYNCS.ARRIVE.TRANS64.RED.A1T0 RZ, [R152+URZ], RZ ;  /* 0x000000ff98ff79a7 */ /* 0x0003e4000810043f */
[----:B------:R-:W-:-:S05]  /*12f70*/  IADD3 R153, -R196, R153, R198 ;  /* 0x00000099c4997210 */ /* 0x000fca0007ffe1c6 */
[C---:B------:R-:W-:Y:S02]  /*12f80*/  VIADD R158, R153.reuse, UR49 ;  /* 0x00000031999e7c36 */ /* 0x040fe40008000000 */
[----:B------:R-:W-:Y:S02]  /*12f90*/  VIADD R157, R153, UR8 ;  /* 0x00000008999d7c36 */ /* 0x000fe40008000000 */
[--C-:B0-----:R-:W-:Y:S02]  /*12fa0*/  IMAD.IADD R156, R158, 0x1, R161.reuse ;  /* 0x000000019e9c7824 */ /* 0x101fe400078e02a1 */
[----:B------:R-:W-:Y:S01]  /*12fb0*/  IMAD.IADD R155, R157, 0x1, R161 ;  /* 0x000000019d9b7824 */ /* 0x000fe200078e02a1 */
[----:B-1----:R-:W-:Y:S06]  /*12fc0*/  @!P2 BRA `(.L_x_8354) ;  /* 0x000000000058a947 */ /* 0x002fec0003800000 */
[----:B------:R-:W-:Y:S01]  /*12fd0*/  IADD3 R160, -R196, R198, R161 ;  /* 0x000000c6c4a07210 */ /* 0x000fe20007ffe1a1 */
[----:B------:R-:W-:Y:S03]  /*12fe0*/  BSSY B0, `(.L_x_8355) ;  /* 0x0000010000007945 */ /* 0x000fe60003800000 */
        /* <DEDUP_REMOVED lines=10> */
.L_x_8356:
[----:B------:R-:W-:-:S05]  /*13090*/  IMAD.U32 R161, RZ, RZ, UR41 ;  /* 0x00000029ffa17e24 */ /* 0x000fca000f8e00ff */
[----:B------:R-:W-:-:S13]  /*130a0*/  ISETP.NE.AND P3, PT, R161, 0x1, PT ;  /* 0x00000001a100780c */ /* 0x000fda0003f65270 */
[----:B------:R-:W0:Y:S02]  /*130b0*/  @P3 LDC.64 R152, c[0x0][0x9e8] ;  /* 0x00027a00ff983b82 */ /* 0x000e240000000a00 */
[----:B0-----:R-:W-:-:S05]  /*130c0*/  @P3 IMAD.HI.U32 R152, R160, R152, RZ ;  /* 0x00000098a0983227 */ /* 0x001fca00078e00ff */
[----:B------:R-:W-:-:S07]  /*130d0*/  @P3 SHF.R.U32.HI R160, RZ, R153, R152 ;  /* 0x00000099ffa03219 */ /* 0x000fce0000011698 */
.L_x_8357:
[----:B------:R-:W-:Y:S05]  /*130e0*/  BSYNC B0 ;  /* 0x0000000000007941 */ /* 0x000fea0003800000 */
.L_x_8355:
[----:B------:R-:W-:-:S04]  /*130f0*/  IMAD R160, R160, R161, -R154 ;  /* 0x000000a1a0a07224 */ /* 0x000fc800078e0a9a */
[----:B------:R-:W-:-:S05]  /*13100*/  IMAD.IADD R160, R160, 0x1, -R189 ;  /* 0x00000001a0a07824 */ /* 0x000fca00078e0abd */
[----:B------:R-:W-:Y:S02]  /*13110*/  VIADDMNMX R156, R160, R161, R156, PT ;  /* 0x000000a1a09c7246 */ /* 0x000fe4000380019c */
[----:B------:R-:W-:-:S07]  /*13120*/  VIMNMX R155, R155, R160, !PT ;  /* 0x000000a09b9b7248 */ /* 0x000fce0007fe0100 */
.L_x_8354:
[----:B------:R-:W-:Y:S01]  /*13130*/  ISETP.GT.AND P3, PT, R4, -0x1, PT ;  /* 0xffffffff0400780c */ /* 0x000fe20003f64270 */
[----:B------:R-:W0:Y:S03]  /*13140*/  SHFL.IDX PT, R159, R159, 0x1, 0x1c1f ;  /* 0x003c1f009f9f7f89 */ /* 0x000e2600000e0000 */
[C---:B------:R-:W-:Y:S02]  /*13150*/  ISETP.GT.AND P5, PT, R155.reuse, RZ, P3 ;  /* 0x000000ff9b00720c */ /* 0x040fe40001fa4270 */
[----:B------:R-:W-:Y:S02]  /*13160*/  ISETP.GT.AND P4, PT, R155, 0x1, P3 ;  /* 0x000000019b00780c */ /* 0x000fe40001f84270 */
[C---:B------:R-:W-:Y:S02]  /*13170*/  ISETP.LT.OR P5, PT, R156.reuse, 0x1, P5 ;  /* 0x000000019c00780c */ /* 0x040fe40002fa1670 */
[----:B------:R-:W-:-:S02]  /*13180*/  ISETP.LT.OR P4, PT, R156, 0x2, P4 ;  /* 0x000000029c00780c */ /* 0x000fc40002781670 */
[----:B------:R-:W-:Y:S02]  /*13190*/  FSEL R24, R24, -INF , !P5 ;  /* 0xff80000018187808 */ /* 0x000fe40006800000 */
[----:B------:R-:W-:Y:S02]  /*131a0*/  FSEL R25, R25, -INF , !P4 ;  /* 0xff80000019197808 */ /* 0x000fe40006000000 */
[C---:B------:R-:W-:Y:S02]  /*131b0*/  ISETP.GT.AND P5, PT, R155.reuse, 0x8, P3 ;  /* 0x000000089b00780c */ /* 0x040fe40001fa4270 */
[----:B------:R-:W-:Y:S02]  /*131c0*/  ISETP.GT.AND P4, PT, R155, 0x9, P3 ;  /* 0x000000099b00780c */ /* 0x000fe40001f84270 */
[C---:B------:R-:W-:Y:S02]  /*131d0*/  ISETP.LT.OR P5, PT, R156.reuse, 0x9, P5 ;  /* 0x000000099c00780c */ /* 0x040fe40002fa1670 */
[----:B------:R-:W-:-:S02]  /*131e0*/  ISETP.LT.OR P4, PT, R156, 0xa, P4 ;  /* 0x0000000a9c00780c */ /* 0x000fc40002781670 */
[----:B------:R-:W-:Y:S01]  /*131f0*/  FSEL R28, R28, -INF , !P5 ;  /* 0xff8000001c1c7808 */ /* 0x000fe20006800000 */
[--C-:B0-----:R-:W-:Y:S01]  /*13200*/  IMAD.IADD R158, R158, 0x1, R159.reuse ;  /* 0x000000019e9e7824 */ /* 0x101fe200078e029f */
[----:B------:R-:W-:Y:S01]  /*13210*/  FSEL R29, R29, -INF , !P4 ;  /* 0xff8000001d1d7808 */ /* 0x000fe20006000000 */
[----:B------:R-:W-:Y:S01]  /*13220*/  IMAD.IADD R157, R157, 0x1, R159 ;  /* 0x000000019d9d7824 */ /* 0x000fe200078e029f */
[C---:B------:R-:W-:Y:S02]  /*13230*/  ISETP.GT.AND P5, PT, R155.reuse, 0x10, P3 ;  /* 0x000000109b00780c */ /* 0x040fe40001fa4270 */
        /* <DEDUP_REMOVED lines=82> */
[----:B------:R-:W-:Y:S01]  /*13760*/  FSEL R85, R85, -INF , !P4 ;  /* 0xff80000055557808 */ /* 0x000fe20006000000 */
[----:B------:R-:W-:Y:S08]  /*13770*/  @!P2 BRA `(.L_x_8358) ;  /* 0x000000000058a947 */ /* 0x000ff00003800000 */
        /* <DEDUP_REMOVED lines=12> */
.L_x_8360:
[----:B------:R-:W-:-:S05]  /*13840*/  IMAD.U32 R155, RZ, RZ, UR41 ;  /* 0x00000029ff9b7e24 */ /* 0x000fca000f8e00ff */
[----:B------:R-:W-:-:S13]  /*13850*/  ISETP.NE.AND P4, PT, R155, 0x1, PT ;  /* 0x000000019b00780c */ /* 0x000fda0003f85270 */
[----:B------:R-:W0:Y:S02]  /*13860*/  @P4 LDC.64 R32, c[0x0][0x9e8] ;  /* 0x00027a00ff204b82 */ /* 0x000e240000000a00 */
[----:B0-----:R-:W-:-:S05]  /*13870*/  @P4 IMAD.HI.U32 R32, R159, R32, RZ ;  /* 0x000000209f204227 */ /* 0x001fca00078e00ff */
[----:B------:R-:W-:-:S07]  /*13880*/  @P4 SHF.R.U32.HI R159, RZ, R33, R32 ;  /* 0x00000021ff9f4219 */ /* 0x000fce0000011620 */
.L_x_8361:
[----:B------:R-:W-:Y:S05]  /*13890*/  BSYNC B0 ;  /* 0x0000000000007941 */ /* 0x000fea0003800000 */
.L_x_8359:
[----:B------:R-:W-:-:S04]  /*138a0*/  IMAD R154, R159, R155, -R154 ;  /* 0x0000009b9f9a7224 */ /* 0x000fc800078e0a9a */
[----:B------:R-:W-:-:S05]  /*138b0*/  IMAD.IADD R154, R154, 0x1, -R189 ;  /* 0x000000019a9a7824 */ /* 0x000fca00078e0abd */
[----:B------:R-:W-:Y:S02]  /*138c0*/  VIADDMNMX R158, R154, R155, R158, PT ;  /* 0x0000009b9a9e7246 */ /* 0x000fe4000380019e */
[----:B------:R-:W-:-:S07]  /*138d0*/  VIMNMX R157, R157, R154, !PT ;  /* 0x0000009a9d9d7248 */ /* 0x000fce0007fe0100 */
.L_x_8358:
        /* <DEDUP_REMOVED lines=8> */
[C---:B------:R-:W-:Y:S02]  /*13960*/  ISETP.GT.AND P5, PT, R157.reuse, 0x10, P3 ;  /* 0x000000109d00780c */ /* 0x040fe40001fa4270 */
        /* <DEDUP_REMOVED lines=38> */
[----:B------:R-:W-:Y:S02]  /*13bd0*/  ISETP.LT.OR P5, PT, R158, 0x29, P5 ;  /* 0x000000299e00780c */ /* 0x000fe40002fa1670 */
[----:B------:R-:W-:-:S02]  /*13be0*/  FMNMX.FTZ R33, R69, R32, !PT ;  /* 0x0000002045217209 */ /* 0x000fc40007810000 */
[----:B------:R-:W-:Y:S02]  /*13bf0*/  ISETP.LT.OR P4, PT, R158, 0x1a, P4 ;  /* 0x0000001a9e00780c */ /* 0x000fe40002781670 */
[----:B------:R-:W-:Y:S02]  /*13c00*/  FSEL R46, R46, -INF , !P5 ;  /* 0xff8000002e2e7808 */ /* 0x000fe40006800000 */
[----:B------:R-:W-:Y:S02]  /*13c10*/  FMNMX.FTZ R32, R72, R33, !PT ;  /* 0x0000002148207209 */ /* 0x000fe40007810000 */
[----:B------:R-:W-:Y:S02]  /*13c20*/  ISETP.GT.AND P5, PT, R157, 0x30, P3 ;  /* 0x000000309d00780c */ /* 0x000fe40001fa4270 */
[----:B------:R-:W-:Y:S02]  /*13c30*/  FSEL R39, R39, -INF , !P4 ;  /* 0xff80000027277808 */ /* 0x000fe40006000000 */
[----:B------:R-:W-:-:S02]  /*13c40*/  ISETP.GT.AND P4, PT, R157, 0x21, P3 ;  /* 0x000000219d00780c */ /* 0x000fc40001f84270 */
[----:B------:R-:W-:Y:S02]  /*13c50*/  FMNMX.FTZ R33, R73, R32, !PT ;  /* 0x0000002049217209 */ /* 0x000fe40007810000 */
[C---:B------:R-:W-:Y:S02]  /*13c60*/  ISETP.LT.OR P5, PT, R158.reuse, 0x31, P5 ;  /* 0x000000319e00780c */ /* 0x040fe40002fa1670 */
[----:B------:R-:W-:Y:S02]  /*13c70*/  ISETP.LT.OR P4, PT, R158, 0x22, P4 ;  /* 0x000000229e00780c */ /* 0x000fe40002781670 */
[----:B------:R-:W-:Y:S02]  /*13c80*/  FMNMX.FTZ R32, R76, R33, !PT ;  /* 0x000000214c207209 */ /* 0x000fe40007810000 */
[----:B------:R-:W-:Y:S02]  /*13c90*/  FSEL R50, R50, -INF , !P5 ;  /* 0xff80000032327808 */ /* 0x000fe40006800000 */
[----:B------:R-:W-:-:S02]  /*13ca0*/  ISETP.GT.AND P5, PT, R157, 0x38, P3 ;  /* 0x000000389d00780c */ /* 0x000fc40001fa4270 */
[----:B------:R-:W-:Y:S02]  /*13cb0*/  FSEL R43, R43, -INF , !P4 ;  /* 0xff8000002b2b7808 */ /* 0x000fe40006000000 */
[----:B------:R-:W-:Y:S02]  /*13cc0*/  ISETP.GT.AND P4, PT, R157, 0x29, P3 ;  /* 0x000000299d00780c */ /* 0x000fe40001f84270 */
[----:B------:R-:W-:Y:S02]  /*13cd0*/  FMNMX.FTZ R33, R77, R32, !PT ;  /* 0x000000204d217209 */ /* 0x000fe40007810000 */
[C---:B------:R-:W-:Y:S02]  /*13ce0*/  ISETP.LT.OR P5, PT, R158.reuse, 0x39, P5 ;  /* 0x000000399e00780c */ /* 0x040fe40002fa1670 */
[----:B------:R-:W-:Y:S02]  /*13cf0*/  ISETP.LT.OR P4, PT, R158, 0x2a, P4 ;  /* 0x0000002a9e00780c */ /* 0x000fe40002781670 */
[----:B------:R-:W-:-:S02]  /*13d00*/  FMNMX.FTZ R32, R80, R33, !PT ;  /* 0x0000002150207209 */ /* 0x000fc40007810000 */
[----:B------:R-:W-:Y:S02]  /*13d10*/  FSEL R54, R54, -INF , !P5 ;  /* 0xff80000036367808 */ /* 0x000fe40006800000 */
[----:B------:R-:W-:Y:S02]  /*13d20*/  ISETP.GT.AND P5, PT, R157, 0x40, P3 ;  /* 0x000000409d00780c */ /* 0x000fe40001fa4270 */
[----:B------:R-:W-:Y:S02]  /*13d30*/  FSEL R47, R47, -INF , !P4 ;  /* 0xff8000002f2f7808 */ /* 0x000fe40006000000 */
[----:B------:R-:W-:Y:S02]  /*13d40*/  FMNMX.FTZ R33, R81, R32, !PT ;  /* 0x0000002051217209 */ /* 0x000fe40007810000 */
[----:B------:R-:W-:Y:S02]  /*13d50*/  ISETP.GT.AND P4, PT, R157, 0x31, P3 ;  /* 0x000000319d00780c */ /* 0x000fe40001f84270 */
[----:B------:R-:W-:-:S02]  /*13d60*/  ISETP.LT.OR P5, PT, R158, 0x41, P5 ;  /* 0x000000419e00780c */ /* 0x000fc40002fa1670 */
[----:B------:R-:W-:Y:S02]  /*13d70*/  FMNMX.FTZ R32, R84, R33, !PT ;  /* 0x0000002154207209 */ /* 0x000fe40007810000 */
[----:B------:R-:W-:Y:S02]  /*13d80*/  ISETP.LT.OR P4, PT, R158, 0x32, P4 ;  /* 0x000000329e00780c */ /* 0x000fe40002781670 */
[----:B------:R-:W-:Y:S02]  /*13d90*/  FSEL R58, R58, -INF , !P5 ;  /* 0xff8000003a3a7808 */ /* 0x000fe40006800000 */
[----:B------:R-:W-:Y:S02]  /*13da0*/  ISETP.GT.AND P5, PT, R157, 0x48, P3 ;  /* 0x000000489d00780c */ /* 0x000fe40001fa4270 */
[----:B------:R-:W-:Y:S02]  /*13db0*/  FMNMX.FTZ R33, R85, R32, !PT ;  /* 0x0000002055217209 */ /* 0x000fe40007810000 */
[----:B------:R-:W-:-:S02]  /*13dc0*/  FSEL R51, R51, -INF , !P4 ;  /* 0xff80000033337808 */ /* 0x000fc40006000000 */
[C---:B------:R-:W-:Y:S01]  /*13dd0*/  ISETP.GT.AND P4, PT, R157.reuse, 0x39, P3 ;  /* 0x000000399d00780c */ /* 0x040fe20001f84270 */
[----:B------:R-:W0:Y:S01]  /*13de0*/  SHFL.BFLY PT, R32, R33, 0x2, 0x1f ;  /* 0x0c401f0021207f89 */ /* 0x000e2200000e0000 */
[C---:B------:R-:W-:Y:S02]  /*13df0*/  ISETP.LT.OR P5, PT, R158.reuse, 0x49, P5 ;  /* 0x000000499e00780c */ /* 0x040fe40002fa1670 */
[----:B------:R-:W-:Y:S02]  /*13e00*/  ISETP.LT.OR P4, PT, R158, 0x3a, P4 ;  /* 0x0000003a9e00780c */ /* 0x000fe40002781670 */
[----:B------:R-:W-:Y:S02]  /*13e10*/  FSEL R62, R62, -INF , !P5 ;  /* 0xff8000003e3e7808 */ /* 0x000fe40006800000 */
[----:B------:R-:W-:Y:S02]  /*13e20*/  ISETP.GT.AND P5, PT, R157, 0x50, P3 ;  /* 0x000000509d00780c */ /* 0x000fe40001fa4270 */
[----:B------:R-:W-:-:S02]  /*13e30*/  FSEL R55, R55, -INF , !P4 ;  /* 0xff80000037377808 */ /* 0x000fc40006000000 */
[C---:B------:R-:W-:Y:S02]  /*13e40*/  ISETP.GT.AND P4, PT, R157.reuse, 0x41, P3 ;  /* 0x000000419d00780c */ /* 0x040fe40001f84270 */
        /* <DEDUP_REMOVED lines=11> */
[----:B------:R-:W-:Y:S02]  /*13f00*/  ISETP.GT.AND P4, PT, R157, 0x51, P3 ;  /* 0x000000519d00780c */ /* 0x000fe40001f84270 */
[----:B0-----:R-:W-:Y:S02]  /*13f10*/  FMNMX.FTZ R154, R33, R32, !PT ;  /* 0x00000020219a7209 */ /* 0x001fe40007810000 */
[C---:B------:R-:W-:Y:S02]  /*13f20*/  ISETP.LT.OR P5, PT, R158.reuse, 0x61, P5 ;  /* 0x000000619e00780c */ /* 0x040fe40002fa1670 */
[----:B------:R-:W-:Y:S01]  /*13f30*/  ISETP.LT.OR P4, PT, R158, 0x52, P4 ;  /* 0x000000529e00780c */ /* 0x000fe20002781670 */
[----:B------:R-:W0:Y:S01]  /*13f40*/  SHFL.BFLY PT, R155, R154, 0x1, 0x1f ;  /* 0x0c201f009a9b7f89 */ /* 0x000e2200000e0000 */
[----:B------:R-:W-:Y:S02]  /*13f50*/  FSEL R74, R74, -INF , !P5 ;  /* 0xff8000004a4a7808 */ /* 0x000fe40006800000 */
[----:B------:R-:W-:-:S02]  /*13f60*/  ISETP.GT.AND P5, PT, R157, 0x68, P3 ;  /* 0x000000689d00780c */ /* 0x000fc40001fa4270 */
[----:B------:R-:W-:Y:S02]  /*13f70*/  FSEL R67, R67, -INF , !P4 ;  /* 0xff80000043437808 */ /* 0x000fe40006000000 */
[C---:B------:R-:W-:Y:S02]  /*13f80*/  ISETP.GT.AND P4, PT, R157.reuse, 0x59, P3 ;  /* 0x000000599d00780c */ /* 0x040fe40001f84270 */
[C---:B------:R-:W-:Y:S02]  /*13f90*/  ISETP.LT.OR P5, PT, R158.reuse, 0x69, P5 ;  /* 0x000000699e00780c */ /* 0x040fe40002fa1670 */
[----:B------:R-:W-:Y:S02]  /*13fa0*/  ISETP.LT.OR P4, PT, R158, 0x5a, P4 ;  /* 0x0000005a9e00780c */ /* 0x000fe40002781670 */
        /* <DEDUP_REMOVED lines=9> */
[----:B------:R-:W-:Y:S02]  /*14040*/  ISETP.GT.AND P4, PT, R157, 0x69, P3 ;  /* 0x000000699d00780c */ /* 0x000fe40001f84270 */
[----:B------:R-:W-:Y:S02]  /*14050*/  ISETP.LT.OR P5, PT, R158, 0x72, P5 ;  /* 0x000000729e00780c */ /* 0x000fe40002fa1670 */
[----:B0-----:R-:W-:Y:S02]  /*14060*/  FMNMX.FTZ R32, R154, R155, !PT ;  /* 0x0000009b9a207209 */ /* 0x001fe40007810000 */
[----:B------:R-:W-:Y:S02]  /*14070*/  ISETP.LT.OR P4, PT, R158, 0x6a, P4 ;  /* 0x0000006a9e00780c */ /* 0x000fe40002781670 */
[----:B------:R-:W-:Y:S01]  /*14080*/  FSEL R83, R83, -INF , !P5 ;  /* 0xff80000053537808 */ /* 0x000fe20006800000 */
[----:B------:R-:W-:Y:S01]  /*14090*/  FMUL.FTZ R33, R32, UR51 ;  /* 0x0000003320217c20 */ /* 0x000fe20008410000 */
[----:B------:R-:W-:-:S02]  /*140a0*/  ISETP.GT.AND P5, PT, R157, RZ, P3 ;  /* 0x000000ff9d00720c */ /* 0x000fc40001fa4270 */
[----:B------:R-:W-:Y:S02]  /*140b0*/  FSEL R79, R79, -INF , !P4 ;  /* 0xff8000004f4f7808 */ /* 0x000fe40006000000 */
[----:B------:R-:W-:Y:S02]  /*140c0*/  FSETP.NEU.FTZ.AND P4, PT, R32, -INF , PT ;  /* 0xff8000002000780b */ /* 0x000fe40003f9d000 */
[----:B------:R-:W-:Y:S02]  /*140d0*/  ISETP.LT.OR P5, PT, R158, 0x1, P5 ;  /* 0x000000019e00780c */ /* 0x000fe40002fa1670 */
[----:B------:R-:W-:Y:S02]  /*140e0*/  FSEL R33, R33, RZ, P4 ;  /* 0x000000ff21217208 */ /* 0x000fe40002000000 */
[----:B------:R-:W-:Y:S02]  /*140f0*/  FSEL R26, R26, -INF , !P5 ;  /* 0xff8000001a1a7808 */ /* 0x000fe40006800000 */
[----:B------:R-:W-:Y:S01]  /*14100*/  ISETP.GT.AND P5, PT, R157, 0x78, P3 ;  /* 0x000000789d00780c */ /* 0x000fe20001fa4270 */
        /* <DEDUP_REMOVED lines=62> */
[----:B------:R0:W-:Y:S01]  /*144f0*/  MUFU.EX2 R29, R53 ;  /* 0x00000035001d7308 */ /* 0x0001e20000000800 */
[----:B------:R-:W-:-:S04]  /*14500*/  FMNMX.FTZ R41, R71, R28, !PT ;  /* 0x0000001c47297209 */ /* 0x000fc80007810000 */
[----:B------:R-:W-:-:S03]  /*14510*/  FMNMX.FTZ R28, R74, R41, !PT ;  /* 0x000000294a1c7209 */ /* 0x000fc60007810000 */
[----:B------:R-:W-:Y:S01]  /*14520*/  MUFU.EX2 R178, R178 ;  /* 0x000000b200b27308 */ /* 0x000fe20000000800 */
[----:B------:R-:W-:Y:S01]  /*14530*/  FMNMX.FTZ R41, R75, R28, !PT ;  /* 0x0000001c4b297209 */ /* 0x000fe20007810000 */
[--C-:B------:R-:W-:Y:S01]  /*14540*/  FFMA.FTZ R28, R57, UR51, -R33.reuse ;  /* 0x00000033391c7c23 */ /* 0x100fe20008010821 */
[----:B0-----:R-:W-:Y:S02]  /*14550*/  FFMA.FTZ R53, R61, UR51, -R33 ;  /* 0x000000333d357c23 */ /* 0x001fe40008010821 */
        /* <DEDUP_REMOVED lines=13> */
[----:B0-----:R-:W-:Y:S01]  /*14630*/  FMNMX.FTZ R56, R41, R44, !PT ;  /* 0x0000002c29387209 */ /* 0x001fe20007810000 */
[--C-:B------:R-:W-:Y:S01]  /*14640*/  FFMA.FTZ R41, R80, UR51, -R33.reuse ;  /* 0x0000003350297c23 */ /* 0x100fe20008010821 */
[----:B------:R-:W-:-:S05]  /*14650*/  FFMA.FTZ R44, R81, UR51, -R33 ;  /* 0x00000033512c7c23 */ /* 0x000fca0008010821 */
        /* <DEDUP_REMOVED lines=8> */
[----:B------:R-:W-:Y:S02]  /*146e0*/  FMUL.FTZ R57, R33, UR51 ;  /* 0x0000003321397c20 */ /* 0x000fe40008410000 */
[----:B------:R-:W-:Y:S01]  /*146f0*/  MUFU.EX2 R166, R166 ;  /* 0x000000a600a67308 */ /* 0x000fe20000000800 */
[----:B------:R-:W-:Y:S02]  /*14700*/  FADD.FTZ R3, -R56, R3 ;  /* 0x0000000338037221 */ /* 0x000fe40000010100 */
[----:B------:R-:W-:Y:S02]  /*14710*/  FSEL R57, R57, RZ, P3 ;  /* 0x000000ff39397208 */ /* 0x000fe40001800000 */
[----:B------:R-:W-:-:S03]  /*14720*/  FMUL.FTZ R3, R3, UR51 ;  /* 0x0000003303037c20 */ /* 0x000fc60008410000 */
[----:B------:R-:W-:Y:S01]  /*14730*/  MUFU.EX2 R53, R53 ;  /* 0x0000003500357308 */ /* 0x000fe20000000800 */
[--C-:B------:R-:W-:Y:S01]  /*14740*/  FFMA.FTZ R177, R34, UR51, -R57.reuse ;  /* 0x0000003322b17c23 */ /* 0x100fe20008010839 */
[--C-:B------:R-:W-:Y:S01]  /*14750*/  FFMA.FTZ R34, R35, UR51, -R57.reuse ;  /* 0x0000003323227c23 */ /* 0x100fe20008010839 */
[----:B------:R-:W-:Y:S01]  /*14760*/  FSEL R35, R33, RZ, P3 ;  /* 0x000000ff21237208 */ /* 0x000fe20001800000 */
[--C-:B------:R-:W-:Y:S01]  /*14770*/  FFMA.FTZ R181, R26, UR51, -R57.reuse ;  /* 0x000000331ab57c23 */ /* 0x100fe20008010839 */
[--C-:B------:R-:W-:Y:S01]  /*14780*/  FFMA.FTZ R61, R27, UR51, -R57.reuse ;  /* 0x000000331b3d7c23 */ /* 0x100fe20008010839 */
[--C-:B------:R-:W-:Y:S01]  /*14790*/  FFMA.FTZ R183, R30, UR51, -R57.reuse ;  /* 0x000000331eb77c23 */ /* 0x100fe20008010839 */
[--C-:B------:R-:W-:Y:S01]  /*147a0*/  FFMA.FTZ R60, R31, UR51, -R57.reuse ;  /* 0x000000331f3c7c23 */ /* 0x100fe20008010839 */
[----:B------:R-:W-:Y:S01]  /*147b0*/  FADD.FTZ R0, -R35, R0 ;  /* 0x0000000023007221 */ /* 0x000fe20000010100 */
[----:B------:R-:W0:Y:S01]  /*147c0*/  MUFU.EX2 R3, R3 ;  /* 0x0000000300037308 */ /* 0x000e220000000800 */
[--C-:B------:R-:W-:Y:S01]  /*147d0*/  FFMA.FTZ R35, R55, UR51, -R57.reuse ;  /* 0x0000003337237c23 */ /* 0x100fe20008010839 */
[--C-:B------:R-:W-:Y:S01]  /*147e0*/  FFMA.FTZ R179, R38, UR51, -R57.reuse ;  /* 0x0000003326b37c23 */ /* 0x100fe20008010839 */
[----:B------:R-:W-:Y:S01]  /*147f0*/  FMUL.FTZ R0, R0, UR51 ;  /* 0x0000003300007c20 */ /* 0x000fe20008410000 */
        /* <DEDUP_REMOVED lines=24> */
[--C-:B------:R-:W-:Y:S01]  /*14980*/  FFMA.FTZ R159, R78, UR51, -R57.reuse ;  /* 0x000000334e9f7c23 */ /* 0x100fe20008010839 */
[----:B------:R-:W-:Y:S01]  /*14990*/  FADD.FTZ R55, R25, R58 ;  /* 0x0000003a19377221 */ /* 0x000fe20000010000 */
[--C-:B------:R-:W-:Y:S01]  /*149a0*/  FFMA.FTZ R43, R79, UR51, -R57.reuse ;  /* 0x000000334f2b7c23 */ /* 0x100fe20008010839 */
[----:B------:R-:W-:Y:S01]  /*149b0*/  FFMA.FTZ R39, R82, UR51, -R57 ;  /* 0x0000003352277c23 */ /* 0x000fe20008010839 */
[----:B------:R-:W2:Y:S01]  /*149c0*/  MUFU.EX2 R183, R183 ;  /* 0x000000b700b77308 */ /* 0x000ea20000000800 */
[----:B-1----:R-:W-:Y:S01]  /*149d0*/  FFMA.FTZ R8, R0, R5, R181 ;  /* 0x0000000500087223 */ /* 0x002fe200000100b5 */
[----:B------:R-:W-:Y:S01]  /*149e0*/  FADD.FTZ R58, R176, R55 ;  /* 0x00000037b03a7221 */ /* 0x000fe20000010000 */
[--C-:B------:R-:W-:Y:S01]  /*149f0*/  FFMA.FTZ R42, R83, UR51, -R57.reuse ;  /* 0x00000033532a7c23 */ /* 0x100fe20008010839 */
[--C-:B------:R-:W-:Y:S01]  /*14a00*/  FFMA.FTZ R155, R86, UR51, -R57.reuse ;  /* 0x00000033569b7c23 */ /* 0x100fe20008010839 */
[----:B------:R-:W-:Y:S01]  /*14a10*/  FFMA.FTZ R38, R87, UR51, -R57 ;  /* 0x0000003357267c23 */ /* 0x000fe20008010839 */
[----:B------:R-:W-:-:S02]  /*14a20*/  FADD.FTZ R55, R153, R58 ;  /* 0x0000003a99377221 */ /* 0x000fc40000010000 */
        /* <DEDUP_REMOVED lines=100> */
.L_x_8362:
[----:B------:R-:W-:Y:S01]  /*15070*/  IMAD R55, R184, 0x8, R18 ;  /* 0x00000008b8377824 */ /* 0x000fe200078e0212 */
[----:B------:R-:W-:Y:S01]  /*15080*/  ISETP.GT.AND P3, PT, R4, R215, PT ;  /* 0x000000d70400720c */ /* 0x000fe20003f64270 */
[----:B------:R-:W-:Y:S01]  /*15090*/  IMAD.U32 R58, RZ, RZ, UR38 ;  /* 0x00000026ff3a7e24 */ /* 0x000fe2000f8e00ff */
[----:B------:R-:W-:Y:S01]  /*150a0*/  F2FP.BF16.F32.PACK_AB R176, R153, R176 ;  /* 0x000000b099b0723e */ /* 0x000fe200000010ff */
[----:B------:R-:W-:Y:S01]  /*150b0*/  VIADD R55, R55, 0x28860 ;  /* 0x0002886037377836 */ /* 0x000fe20000000000 */
[----:B------:R-:W-:Y:S01]  /*150c0*/  F2FP.BF16.F32.PACK_AB R178, R152, R178 ;  /* 0x000000b298b2723e */ /* 0x000fe200000010ff */
[-C--:B------:R-:W-:Y:S01]  /*150d0*/  FMUL.FTZ R88, R88, R3.reuse ;  /* 0x0000000358587220 */ /* 0x080fe20000410000 */
        /* <DEDUP_REMOVED lines=100> */
[----:B0-----:R-:W-:Y:S06]  /*15720*/  @P3 BRA `(.L_x_8363) ;  /* 0xffffffcc00283947 */ /* 0x001fec000383ffff */
[----:B------:R-:W-:Y:S02]  /*15730*/  IMAD.MOV.U32 R0, RZ, RZ, R33 ;  /* 0x000000ffff007224 */ /* 0x000fe400078e0021 */
[----:B------:R-:W-:Y:S02]  /*15740*/  IMAD.MOV.U32 R3, RZ, RZ, R32 ;  /* 0x000000ffff037224 */ /* 0x000fe400078e0020 */
[----:B------:R-:W-:Y:S02]  /*15750*/  IMAD.MOV.U32 R184, RZ, RZ, R216 ;  /* 0x000000ffffb87224 */ /* 0x000fe400078e00d8 */
[----:B------:R-:W-:-:S07]  /*15760*/  IMAD.MOV.U32 R187, RZ, RZ, R217 ;  /* 0x000000ffffbb7224 */ /* 0x000fce00078e00d9 */
.L_x_8343:
[----:B------:R-:W0:Y:S01]  /*15770*/  LDC R24, c[0x0][0x448] ;  /* 0x00011200ff187b82 */ /* 0x000e220000000800 */
[----:B------:R-:W-:-:S07]  /*15780*/  IADD3 R27, R198, 0x1, -R196 ;  /* 0x00000001c61b7810 */ /* 0x000fce0007ffe8c4 */
[----:B------:R-:W1:Y:S01]  /*15790*/  LDC R28, c[0x0][0x9e4] ;  /* 0x00027900ff1c7b82 */ /* 0x000e620000000800 */
[----:B0-----:R-:W-:Y:S01]  /*157a0*/  ISETP.NE.AND P4, PT, R24, 0x1, PT ;  /* 0x000000011800780c */ /* 0x001fe20003f85270 */
[----:B------:R-:W-:Y:S01]  /*157b0*/  VIADD R24, R200, 0x7f ;  /* 0x0000007fc8187836 */ /* 0x000fe20000000000 */
[----:B-1----:R-:W-:-:S11]  /*157c0*/  ISETP.GE.AND P5, PT, R28, 0x1, PT ;  /* 0x000000011c00780c */ /* 0x002fd60003fa6270 */
[----:B------:R-:W0:Y:S08]  /*157d0*/  @P4 LDC R25, c[0x0][0x44c] ;  /* 0x00011300ff194b82 */ /* 0x000e300000000800 */
[----:B------:R-:W1:Y:S01]  /*157e0*/  @P4 LDC R26, c[0x0][0x450] ;  /* 0x00011400ff1a4b82 */ /* 0x000e620000000800 */
[----:B0-----:R-:W-:-:S05]  /*157f0*/  @P4 IMAD.HI.U32 R25, R24, R25, RZ ;  /* 0x0000001918194227 */ /* 0x001fca00078e00ff */
[----:B-1----:R-:W-:-:S05]  /*15800*/  @P4 SHF.R.U32.HI R24, RZ, R26, R25 ;  /* 0x0000001aff184219 */ /* 0x002fca0000011619 */
[----:B------:R-:W-:-:S04]  /*15810*/  IMAD.IADD R24, R27, 0x1, R24 ;  /* 0x000000011b187824 */ /* 0x000fc800078e0218 */
[----:B------:R-:W-:Y:S01]  /*15820*/  VIADD R26, R24, -UR50 ;  /* 0x80000032181a7c36 */ /* 0x000fe20008000000 */
        /* <DEDUP_REMOVED lines=12> */
.L_x_8366:
[----:B------:R-:W-:-:S13]  /*158f0*/  ISETP.NE.AND P1, PT, R28, 0x1, PT ;  /* 0x000000011c00780c */ /* 0x000fda0003f25270 */
[----:B------:R-:W0:Y:S02]  /*15900*/  @P1 LDC.64 R24, c[0x0][0x9e8] ;  /* 0x00027a00ff181b82 */ /* 0x000e240000000a00 */
[----:B0-----:R-:W-:-:S05]  /*15910*/  @P1 IMAD.HI.U32 R24, R27, R24, RZ ;  /* 0x000000181b181227 */ /* 0x001fca00078e00ff */
[----:B------:R-:W-:-:S07]  /*15920*/  @P1 SHF.R.U32.HI R27, RZ, R25, R24 ;  /* 0x00000019ff1b1219 */ /* 0x000fce0000011618 */
.L_x_8367:
[----:B------:R-:W-:Y:S05]  /*15930*/  BSYNC B0 ;  /* 0x0000000000007941 */ /* 0x000fea0003800000 */
.L_x_8365:
[----:B------:R-:W-:-:S05]  /*15940*/  IMAD R27, R27, R28, RZ ;  /* 0x0000001c1b1b7224 */ /* 0x000fca00078e02ff */
[----:B------:R-:W-:-:S07]  /*15950*/  VIMNMX R26, R26, R27, !PT ;  /* 0x0000001b1a1a7248 */ /* 0x000fce0007fe0100 */
.L_x_8364:
[----:B------:R-:W-:-:S05]  /*15960*/  VIADD R26, R26, 0x7f ;  /* 0x0000007f1a1a7836 */ /* 0x000fca0000000000 */
[----:B------:R-:W-:-:S04]  /*15970*/  SHF.R.S32.HI R25, RZ, 0x1f, R26 ;  /* 0x0000001fff197819 */ /* 0x000fc8000001141a */
[----:B------:R-:W-:-:S04]  /*15980*/  LEA.HI R25, R25, R26, RZ, 0x7 ;  /* 0x0000001a19197211 */ /* 0x000fc800078f38ff */
[----:B------:R-:W-:-:S04]  /*15990*/  SHF.R.S32.HI R25, RZ, 0x7, R25 ;  /* 0x00000007ff197819 */ /* 0x000fc80000011419 */
[----:B------:R-:W-:-:S04]  /*159a0*/  VIMNMX R215, R208, R25, !PT ;  /* 0x00000019d0d77248 */ /* 0x000fc80007fe0100 */
[----:B------:R-:W-:-:S13]  /*159b0*/  ISETP.GE.AND P1, PT, R4, R215, PT ;  /* 0x000000d70400720c */ /* 0x000fda0003f26270 */
[----:B------:R-:W-:Y:S05]  /*159c0*/  @!P1 BRA `(.L_x_8368) ;  /* 0x0000002000dc9947 */ /* 0x000fea0003800000 */
[----:B------:R-:W-:Y:S02]  /*159d0*/  IMAD.MOV.U32 R216, RZ, RZ, R0 ;  /* 0x000000ffffd87224 */ /* 0x000fe400078e0000 */
[----:B------:R-:W-:Y:S02]  /*159e0*/  IMAD.MOV.U32 R217, RZ, RZ, R3 ;  /* 0x000000ffffd97224 */ /* 0x000fe400078e0003 */
[----:B------:R-:W-:Y:S02]  /*159f0*/  IMAD.MOV.U32 R206, RZ, RZ, R187 ;  /* 0x000000ffffce7224 */ /* 0x000fe400078e00bb */
[----:B------:R-:W-:-:S07]  /*15a00*/  IMAD.MOV.U32 R218, RZ, RZ, R184 ;  /* 0x000000ffffda7224 */ /* 0x000fce00078e00b8 */
.L_x_8380:
        /* <DEDUP_REMOVED lines=8> */
.L_x_8370:
        /* <DEDUP_REMOVED lines=8> */
.L_x_8371:
[----:B------:R-:W-:Y:S04]  /*15b10*/  BSSY B0, `(.L_x_8369) ;  /* 0x0000004000007945 */ /* 0x000fe80003800000 */
[----:B-1----:R-:W-:Y:S05]  /*15b20*/  @P2 BRA `(.L_x_8372) ;  /* 0x0000000000082947 */ /* 0x002fea0003800000 */
[----:B------:R-:W1:Y:S02]  /*15b30*/  SYNCS.PHASECHK.TRANS64.TRYWAIT P2, [R3+URZ+0x28830], R0 ;  /* 0x02883000030075a7 */ /* 0x000e64000804017f */
[----:B-1----:R-:W-:Y:S05]  /*15b40*/  @!P2 BRA `(.L_x_8373) ;  /* 0x000001340050a947 */ /* 0x002fea0003800000 */
.L_x_8372:
[----:B------:R-:W-:Y:S05]  /*15b50*/  BSYNC B0 ;  /* 0x0000000000007941 */ /* 0x000fea0003800000 */
.L_x_8369:
[----:B01----:R-:W0:Y:S01]  /*15b60*/  S2R R0, SR_TID.X ;  /* 0x0000000000007919 */ /* 0x003e220000002100 */
[----:B------:R-:W-:Y:S01]  /*15b70*/  VIADD R184, R218, 0x1 ;  /* 0x00000001dab87836 */ /* 0x000fe20000000000 */
[----:B------:R-:W-:Y:S05]  /*15b80*/  WARPSYNC.ALL ;  /* 0x0000000000007948 */ /* 0x000fea0003800000 */
[----:B------:R-:W-:Y:S01]  /*15b90*/  ISETP.NE.AND P2, PT, R184, 0x2, PT ;  /* 0x00000002b800780c */ /* 0x000fe20003f45270 */
[----:B------:R-:W-:Y:S01]  /*15ba0*/  IMAD.MOV.U32 R25, RZ, RZ, 0x40000040 ;  /* 0x40000040ff197424 */ /* 0x000fe200078e00ff */
[----:B------:R-:W-:Y:S01]  /*15bb0*/  R2UR UR8, R6 ;  /* 0x00000000060872ca */ /* 0x000fe200000e0000 */
[----:B------:R-:W-:Y:S01]  /*15bc0*/  IMAD.MOV.U32 R29, RZ, RZ, 0x40000040 ;  /* 0x40000040ff1d7424 */ /* 0x000fe200078e00ff */
[----:B------:R-:W-:Y:S01]  /*15bd0*/  SEL R184, R184, RZ, P2 ;  /* 0x000000ffb8b87207 */ /* 0x000fe20001000000 */
[----:B------:R-:W-:Y:S01]  /*15be0*/  IMAD.MOV.U32 R27, RZ, RZ, 0x40000040 ;  /* 0x40000040ff1b7424 */ /* 0x000fe200078e00ff */
[----:B------:R-:W-:Y:S01]  /*15bf0*/  R2UR UR11, R25 ;  /* 0x00000000190b72ca */ /* 0x000fe200000e0000 */
[----:B------:R-:W-:Y:S01]  /*15c00*/  IMAD.MOV.U32 R31, RZ, RZ, 0x40000040 ;  /* 0x40000040ff1f7424 */ /* 0x000fe200078e00ff */
[----:B------:R-:W-:Y:S01]  /*15c10*/  R2UR UR9, R7 ;  /* 0x00000000070972ca */ /* 0x000fe200000e0000 */
[----:B------:R-:W-:Y:S01]  /*15c20*/  IMAD R24, R184, 0x800, R9 ;  /* 0x00000800b8187824 */ /* 0x000fe200078e0209 */
[----:B------:R-:W-:-:S02]  /*15c30*/  R2UR UR15, R29 ;  /* 0x000000001d0f72ca */ /* 0x000fc400000e0000 */
        /* <DEDUP_REMOVED lines=10> */
[----:B------:R-:W-:-:S02]  /*15ce0*/  R2UR UR27, R27 ;  /* 0x000000001b1b72ca */ /* 0x000fc400000e0000 */
[----:B------:R-:W-:Y:S01]  /*15cf0*/  R2UR UR22, R28 ;  /* 0x000000001c1672ca */ /* 0x000fe200000e0000 */
[C---:B------:R-:W-:Y:S01]  /*15d00*/  VIADD R28, R24.reuse, 0x402 ;  /* 0x00000402181c7836 */ /* 0x040fe20000000000 */
[----:B0-----:R-:W-:Y:S01]  /*15d10*/  SHF.R.U32.HI R0, RZ, 0x7, R0 ;  /* 0x00000007ff007819 */ /* 0x001fe20000011600 */
[----:B------:R-:W-:Y:S01]  /*15d20*/  VIADD R24, R24, 0x406 ;  /* 0x0000040618187836 */ /* 0x000fe20000000000 */
[----:B------:R-:W-:Y:S02]  /*15d30*/  R2UR UR26, R26 ;  /* 0x000000001a1a72ca */ /* 0x000fe400000e0000 */
[----:B------:R-:W-:Y:S01]  /*15d40*/  R2UR UR30, R28 ;  /* 0x000000001c1e72ca */ /* 0x000fe200000e0000 */
[----:B------:R-:W-:Y:S01]  /*15d50*/  VIADD R0, R0, 0x8 ;  /* 0x0000000800007836 */ /* 0x000fe20000000000 */
[----:B------:R-:W-:Y:S02]  /*15d60*/  R2UR UR31, R29 ;  /* 0x000000001d1f72ca */ /* 0x000fe400000e0000 */
[----:B------:R-:W-:-:S02]  /*15d70*/  R2UR UR34, R30 ;  /* 0x000000001e2272ca */ /* 0x000fc400000e0000 */
[----:B------:R0:W-:Y:S01]  /*15d80*/  BAR.SYNC.DEFER_BLOCKING R0, 0x100 ;  /* 0x000400000000751d */ /* 0x0001e20000010000 */
        /* <DEDUP_REMOVED lines=16> */
[----:B------:R-:W-:Y:S01]  /*15e90*/  HGMMA.64x128x16.F32.BF16 R24, gdesc[UR8], RZ, !UPT, gsb0 ;  /* 0x01e00000081879f0 */ /* 0x000fe2000c0018ff */
        /* <DEDUP_REMOVED lines=27> */
.L_x_8375:
[----:B------:R-:W-:Y:S01]  /*16050*/  SHF.L.U32 R0, R206, 0x1f, RZ ;  /* 0x0000001fce007819 */ /* 0x000fe200000006ff */
[----:B------:R-:W-:-:S04]  /*16060*/  IMAD R3, R218, 0x8, R18 ;  /* 0x00000008da037824 */ /* 0x000fc800078e0212 */
[----:B------:R0:W1:Y:S01]  /*16070*/  SYNCS.PHASECHK.TRANS64.TRYWAIT P1, [R3+URZ+0x28850], R0 ;  /* 0x02885000030075a7 */ /* 0x000062000802017f */
[----:B------:R-:W-:Y:S05]  /*16080*/  @!P0 BRA `(.L_x_8376) ;  /* 0x0000000000048947 */ /* 0x000fea0003800000 */
[----:B------:R-:W-:Y:S01]  /*16090*/  BPT.TRAP 0x1 ;  /* 0x000000040000795c */ /* 0x000fe20000300000 */
.L_x_8376:
[----:B-1----:R-:W-:Y:S05]  /*160a0*/  @P1 BRA `(.L_x_8374) ;  /* 0x0000000000081947 */ /* 0x002fea0003800000 */
[----:B------:R-:W1:Y:S02]  /*160b0*/  SYNCS.PHASECHK.TRANS64.TRYWAIT P1, [R3+URZ+0x28850], R0 ;  /* 0x02885000030075a7 */ /* 0x000e64000802017f */
[----:B-1----:R-:W-:Y:S05]  /*160c0*/  @!P1 BRA `(.L_x_8377) ;  /* 0x0000013000049947 */ /* 0x002fea0003800000 */
.L_x_8374:
        /* <DEDUP_REMOVED lines=13> */
[----:B0-----:R-:W-:-:S04]  /*161a0*/  SHF.R.U32.HI R3, RZ, 0x7, R3 ;  /* 0x00000007ff037819 */ /* 0x001fc80000011603 */
[----:B------:R-:W-:Y:S01]  /*161b0*/  IADD3 R0, -R3, 0xb, RZ ;  /* 0x0000000b03007810 */ /* 0x000fe20007ffe1ff */
        /* <DEDUP_REMOVED lines=49> */
[----:B------:R0:W-:Y:S06]  /*164d0*/  BAR.ARV R0, 0x100 ;  /* 0x000400000000751d */ /* 0x0001ec0000002000 */
[----:B------:R-:W-:Y:S05]  /*164e0*/  @!P0 BRA `(.L_x_8378) ;  /* 0x0000000000048947 */ /* 0x000fea0003800000 */
[----:B------:R-:W-:Y:S01]  /*164f0*/  BPT.TRAP 0x1 ;  /* 0x000000040000795c */ /* 0x000fe20000300000 */
.L_x_8378:
[----:B0-----:R-:W-:Y:S01]  /*16500*/  FMNMX.FTZ R0, R24, R217, !PT ;  /* 0x000000d918007209 */ /* 0x001fe20007810000 */
[----:B------:R-:W-:-:S03]  /*16510*/  UMOV UR51, UR6 ;  /* 0x0000000600337c82 */ /* 0x000fc60008000000 */
[----:B------:R-:W-:Y:S02]  /*16520*/  FMNMX.FTZ R3, R25, R0, !PT ;  /* 0x0000000019037209 */ /* 0x000fe40007810000 */
[----:B------:R-:W-:-:S04]  /*16530*/  FMNMX.FTZ R0, R26, R216, !PT ;  /* 0x000000d81a007209 */ /* 0x000fc80007810000 */
        /* <DEDUP_REMOVED lines=69> */
[C---:B------:R-:W-:Y:S01]  /*16990*/  FMUL.FTZ R152, R3.reuse, UR51 ;  /* 0x0000003303987c20 */ /* 0x040fe20008410000 */
[----:B------:R-:W-:Y:S01]  /*169a0*/  FADD.FTZ R156, -R3, R217 ;  /* 0x000000d9039c7221 */ /* 0x000fe20000010100 */
[----:B------:R-:W-:Y:S02]  /*169b0*/  FADD.FTZ R153, -R0, R216 ;  /* 0x000000d800997221 */ /* 0x000fe40000010100 */
[--C-:B------:R-:W-:Y:S01]  /*169c0*/  FFMA.FTZ R170, R52, UR51, -R152.reuse ;  /* 0x0000003334aa7c23 */ /* 0x100fe20008010898 */
[----:B------:R-:W-:Y:S01]  /*169d0*/  FMUL.FTZ R52, R0, UR51 ;  /* 0x0000003300347c20 */ /* 0x000fe20008410000 */
[----:B------:R-:W-:Y:S01]  /*169e0*/  FFMA.FTZ R180, R24, UR51, -R152 ;  /* 0x0000003318b47c23 */ /* 0x000fe20008010898 */
[----:B------:R-:W-:Y:S01]  /*169f0*/  FMUL.FTZ R153, R153, UR51 ;  /* 0x0000003399997c20 */ /* 0x000fe20008410000 */
[----:B------:R-:W-:Y:S01]  /*16a00*/  FMUL.FTZ R156, R156, UR51 ;  /* 0x000000339c9c7c20 */ /* 0x000fe20008410000 */
[----:B------:R-:W-:Y:S01]  /*16a10*/  FFMA.FTZ R181, R26, UR51, -R52 ;  /* 0x000000331ab57c23 */ /* 0x000fe20008010834 */
[----:B------:R-:W-:Y:S01]  /*16a20*/  FFMA.FTZ R161, R25, UR51, -R152 ;  /* 0x0000003319a17c23 */ /* 0x000fe20008010898 */
[----:B------:R0:W-:Y:S01]  /*16a30*/  MUFU.EX2 R207, R153 ;  /* 0x0000009900cf7308 */ /* 0x0001e20000000800 */
[----:B------:R-:W-:-:S02]  /*16a40*/  IMAD R26, R184, 0x8, R18 ;  /* 0x00000008b81a7824 */ /* 0x000fc400078e0212 */
[----:B------:R-:W-:Y:S01]  /*16a50*/  FFMA.FTZ R182, R28, UR51, -R152 ;  /* 0x000000331cb67c23 */ /* 0x000fe20008010898 */
[--C-:B------:R-:W-:Y:S01]  /*16a60*/  FFMA.FTZ R183, R30, UR51, -R52.reuse ;  /* 0x000000331eb77c23 */ /* 0x100fe20008010834 */
[--C-:B------:R-:W-:Y:S01]  /*16a70*/  FFMA.FTZ R177, R34, UR51, -R52.reuse ;  /* 0x0000003322b17c23 */ /* 0x100fe20008010834 */
[----:B------:R-:W-:Y:S01]  /*16a80*/  FFMA.FTZ R34, R39, UR51, -R52 ;  /* 0x0000003327227c23 */ /* 0x000fe20008010834 */
[----:B------:R-:W-:Y:S02]  /*16a90*/  VIADD R26, R26, 0x28840 ;  /* 0x000288401a1a7836 */ /* 0x000fe40000000000 */
[--C-:B------:R-:W-:Y:S01]  /*16aa0*/  FFMA.FTZ R159, R29, UR51, -R152.reuse ;  /* 0x000000331d9f7c23 */ /* 0x100fe20008010898 */
[----:B------:R-:W-:Y:S01]  /*16ab0*/  MUFU.EX2 R206, R156 ;  /* 0x0000009c00ce7308 */ /* 0x000fe20000000800 */
[--C-:B0-----:R-:W-:Y:S01]  /*16ac0*/  FFMA.FTZ R153, R41, UR51, -R152.reuse ;  /* 0x0000003329997c23 */ /* 0x101fe20008010898 */
[----:B------:R-:W-:Y:S01]  /*16ad0*/  FFMA.FTZ R41, R49, UR51, -R152 ;  /* 0x0000003331297c23 */ /* 0x000fe20008010898 */
[----:B------:R-:W-:Y:S01]  /*16ae0*/  FFMA.FTZ R49, R27, UR51, -R52 ;  /* 0x000000331b317c23 */ /* 0x000fe20008010834 */
[----:B------:R-:W-:-:S02]  /*16af0*/  IMAD.U32 R39, RZ, RZ, UR38 ;  /* 0x00000026ff277e24 */ /* 0x000fc4000f8e00ff */
[----:B------:R-:W-:Y:S01]  /*16b00*/  FFMA.FTZ R168, R48, UR51, -R152 ;  /* 0x0000003330a87c23 */ /* 0x000fe20008010898 */
[----:B------:R-:W-:Y:S01]  /*16b10*/  FFMA.FTZ R48, R31, UR51, -R52 ;  /* 0x000000331f307c23 */ /* 0x000fe20008010834 */
[----:B------:R-:W-:Y:S01]  /*16b20*/  FFMA.FTZ R176, R32, UR51, -R152 ;  /* 0x0000003320b07c23 */ /* 0x000fe20008010898 */
[----:B------:R-:W0:Y:S01]  /*16b30*/  MUFU.EX2 R180, R180 ;  /* 0x000000b400b47308 */ /* 0x000e220000000800 */
[----:B------:R-:W-:Y:S01]  /*16b40*/  PRMT R26, R39, 0x654, R26 ;  /* 0x00000654271a7816 */ /* 0x000fe2000000001a */
[--C-:B------:R-:W-:Y:S01]  /*16b50*/  FFMA.FTZ R179, R38, UR51, -R52.reuse ;  /* 0x0000003326b37c23 */ /* 0x100fe20008010834 */
[----:B------:R-:W-:Y:S01]  /*16b60*/  FFMA.FTZ R38, R55, UR51, -R52 ;  /* 0x0000003337267c23 */ /* 0x000fe20008010834 */
[--C-:B------:R-:W-:Y:S01]  /*16b70*/  FFMA.FTZ R157, R33, UR51, -R152.reuse ;  /* 0x00000033219d7c23 */ /* 0x100fe20008010898 */
[----:B------:R-:W-:Y:S01]  /*16b80*/  FFMA.FTZ R172, R40, UR51, -R152 ;  /* 0x0000003328ac7c23 */ /* 0x000fe20008010898 */
[----:B------:R-:W-:Y:S01]  /*16b90*/  FFMA.FTZ R35, R35, UR51, -R52 ;  /* 0x0000003323237c23 */ /* 0x000fe20008010834 */
[----:B------:R1:W-:Y:S01]  /*16ba0*/  SYNCS.ARRIVE.TRANS64.RED.A1T0 RZ, [R26+URZ], RZ ;  /* 0x000000ff1aff79a7 */ /* 0x0003e2000810043f */
[----:B------:R-:W2:Y:S01]  /*16bb0*/  MUFU.EX2 R181, R181 ;  /* 0x000000b500b57308 */ /* 0x000ea20000000800 */
[--C-:B------:R-:W-:Y:S01]  /*16bc0*/  FFMA.FTZ R40, R53, UR51, -R152.reuse ;  /* 0x0000003335287c23 */ /* 0x100fe20008010898 */
[----:B------:R-:W-:Y:S01]  /*16bd0*/  FFMA.FTZ R164, R56, UR51, -R152 ;  /* 0x0000003338a47c23 */ /* 0x000fe20008010898 */
[--C-:B------:R-:W-:Y:S01]  /*16be0*/  FFMA.FTZ R173, R42, UR51, -R52.reuse ;  /* 0x000000332aad7c23 */ /* 0x100fe20008010834 */
[--C-:B------:R-:W-:Y:S01]  /*16bf0*/  FFMA.FTZ R31, R43, UR51, -R52.reuse ;  /* 0x000000332b1f7c23 */ /* 0x100fe20008010834 */
[--C-:B------:R-:W-:Y:S01]  /*16c00*/  FFMA.FTZ R175, R46, UR51, -R52.reuse ;  /* 0x000000332eaf7c23 */ /* 0x100fe20008010834 */
[--C-:B------:R-:W-:Y:S01]  /*16c10*/  FFMA.FTZ R30, R47, UR51, -R52.reuse ;  /* 0x000000332f1e7c23 */ /* 0x100fe20008010834 */
[--C-:B------:R-:W-:Y:S01]  /*16c20*/  FFMA.FTZ R169, R50, UR51, -R52.reuse ;  /* 0x0000003332a97c23 */ /* 0x100fe20008010834 */
[----:B------:R-:W3:Y:S01]  /*16c30*/  MUFU.EX2 R161, R161 ;  /* 0x000000a100a17308 */ /* 0x000ee20000000800 */
[--C-:B------:R-:W-:Y:S01]  /*16c40*/  FFMA.FTZ R27, R51, UR51, -R52.reuse ;  /* 0x00000033331b7c23 */ /* 0x100fe20008010834 */
[--C-:B------:R-:W-:Y:S01]  /*16c50*/  FFMA.FTZ R171, R54, UR51, -R52.reuse ;  /* 0x0000003336ab7c23 */ /* 0x100fe20008010834 */
[--C-:B------:R-:W-:Y:S01]  /*16c60*/  FFMA.FTZ R165, R58, UR51, -R52.reuse ;  /* 0x000000333aa57c23 */ /* 0x100fe20008010834 */
[--C-:B------:R-:W-:Y:S01]  /*16c70*/  FFMA.FTZ R53, R59, UR51, -R52.reuse ;  /* 0x000000333b357c23 */ /* 0x100fe20008010834 */
[--C-:B------:R-:W-:Y:S01]  /*16c80*/  FFMA.FTZ R167, R62, UR51, -R52.reuse ;  /* 0x000000333ea77c23 */ /* 0x100fe20008010834 */
[--C-:B------:R-:W-:Y:S01]  /*16c90*/  FFMA.FTZ R56, R63, UR51, -R52.reuse ;  /* 0x000000333f387c23 */ /* 0x100fe20008010834 */
[--C-:B------:R-:W-:Y:S01]  /*16ca0*/  FFMA.FTZ R54, R66, UR51, -R52.reuse ;  /* 0x0000003342367c23 */ /* 0x100fe20008010834 */
[----:B------:R-:W4:Y:S01]  /*16cb0*/  MUFU.EX2 R49, R49 ;  /* 0x0000003100317308 */ /* 0x000f220000000800 */
[--C-:B------:R-:W-:Y:S01]  /*16cc0*/  FFMA.FTZ R55, R67, UR51, -R52.reuse ;  /* 0x0000003343377c23 */ /* 0x100fe20008010834 */
[--C-:B------:R-:W-:Y:S01]  /*16cd0*/  FFMA.FTZ R163, R70, UR51, -R52.reuse ;  /* 0x0000003346a37c23 */ /* 0x100fe20008010834 */
[--C-:B------:R-:W-:Y:S01]  /*16ce0*/  FFMA.FTZ R71, R71, UR51, -R52.reuse ;  /* 0x0000003347477c23 */ /* 0x100fe20008010834 */
[--C-:B------:R-:W-:Y:S01]  /*16cf0*/  FFMA.FTZ R50, R74, UR51, -R52.reuse ;  /* 0x000000334a327c23 */ /* 0x100fe20008010834 */
[--C-:B------:R-:W-:Y:S01]  /*16d00*/  FFMA.FTZ R51, R75, UR51, -R52.reuse ;  /* 0x000000334b337c23 */ /* 0x100fe20008010834 */
[--C-:B------:R-:W-:Y:S01]  /*16d10*/  FFMA.FTZ R46, R78, UR51, -R52.reuse ;  /* 0x000000334e2e7c23 */ /* 0x100fe20008010834 */
[--C-:B------:R-:W-:Y:S01]  /*16d20*/  FFMA.FTZ R47, R79, UR51, -R52.reuse ;  /* 0x000000334f2f7c23 */ /* 0x100fe20008010834 */
[----:B------:R-:W5:Y:S01]  /*16d30*/  MUFU.EX2 R182, R182 ;  /* 0x000000b600b67308 */ /* 0x000f620000000800 */
[--C-:B------:R-:W-:Y:S01]  /*16d40*/  FFMA.FTZ R42, R82, UR51, -R52.reuse ;  /* 0x00000033522a7c23 */ /* 0x100fe20008010834 */
[--C-:B------:R-:W-:Y:S01]  /*16d50*/  FFMA.FTZ R43, R83, UR51, -R52.reuse ;  /* 0x00000033532b7c23 */ /* 0x100fe20008010834 */
[----:B------:R-:W-:Y:S01]  /*16d60*/  FFMA.FTZ R39, R87, UR51, -R52 ;  /* 0x0000003357277c23 */ /* 0x000fe20008010834 */
[----:B0-----:R-:W-:Y:S01]  /*16d70*/  FFMA.FTZ R8, R206, R8, R180 ;  /* 0x00000008ce087223 */ /* 0x001fe200000100b4 */
        /* <DEDUP_REMOVED lines=21> */
[----:B------:R-:W-:-:S06]  /*16ed0*/  FFMA.FTZ R45, R85, UR51, -R152 ;  /* 0x00000033552d7c23 */ /* 0x000fcc0008010898 */
[----:B------:R-:W0:Y:S08]  /*16ee0*/  MUFU.EX2 R176, R176 ;  /* 0x000000b000b07308 */ /* 0x000e300000000800 */
[----:B-1----:R1:W-:Y:S08]  /*16ef0*/  MUFU.EX2 R26, R38 ;  /* 0x00000026001a7308 */ /* 0x0023f00000000800 */
[----:B------:R-:W0:Y:S01]  /*16f00*/  MUFU.EX2 R177, R177 ;  /* 0x000000b100b17308 */ /* 0x000e220000000800 */
[----:B-1----:R-:W-:Y:S01]  /*16f10*/  FFMA.FTZ R38, R86, UR51, -R52 ;  /* 0x0000003356267c23 */ /* 0x002fe20008010834 */
[----:B--2---:R-:W-:Y:S01]  /*16f20*/  FFMA.FTZ R52, R207, R5, R181 ;  /* 0x00000005cf347223 */ /* 0x004fe200000100b5 */
[----:B---3--:R-:W-:-:S03]  /*16f30*/  FADD.FTZ R5, R161, R8 ;  /* 0x00000008a1057221 */ /* 0x008fc60000010000 */
[----:B----4-:R-:W-:Y:S01]  /*16f40*/  FADD.FTZ R52, R49, R52 ;  /* 0x0000003431347221 */ /* 0x010fe20000010000 */
[----:B-----5:R-:W-:Y:S01]  /*16f50*/  FADD.FTZ R8, R182, R5 ;  /* 0x00000005b6087221 */ /* 0x020fe20000010000 */
[----:B------:R-:W1:Y:S02]  /*16f60*/  MUFU.EX2 R157, R157 ;  /* 0x0000009d009d7308 */ /* 0x000e640000000800 */
[----:B0-----:R-:W-:Y:S01]  /*16f70*/  FADD.FTZ R5, R183, R52 ;  /* 0x00000034b7057221 */ /* 0x001fe20000010000 */
[----:B------:R-:W-:-:S03]  /*16f80*/  FADD.FTZ R57, R159, R8 ;  /* 0x000000089f397221 */ /* 0x000fc60000010000 */
[----:B------:R-:W-:Y:S01]  /*16f90*/  FADD.FTZ R8, R48, R5 ;  /* 0x0000000530087221 */ /* 0x000fe20000010000 */
[----:B------:R-:W-:Y:S01]  /*16fa0*/  FADD.FTZ R52, R176, R57 ;  /* 0x00000039b0347221 */ /* 0x000fe20000010000 */
[----:B------:R-:W0:Y:S02]  /*16fb0*/  MUFU.EX2 R35, R35 ;  /* 0x0000002300237308 */ /* 0x000e240000000800 */
        /* <DEDUP_REMOVED lines=41> */
[----:B------:R-:W-:-:S03]  /*17250*/  FADD.FTZ R8, R26, R57 ;  /* 0x000000391a087221 */ /* 0x000fc60000010000 */
        /* <DEDUP_REMOVED lines=66> */
.L_x_8379:
[----:B------:R-:W-:Y:S01]  /*17680*/  IMAD R57, R218, 0x8, R18 ;  /* 0x00000008da397824 */ /* 0x000fe200078e0212 */
[----:B------:R-:W-:Y:S01]  /*17690*/  ISETP.GT.AND P1, PT, R4, R215, PT ;  /* 0x000000d70400720c */ /* 0x000fe20003f24270 */
[----:B------:R-:W-:Y:S01]  /*176a0*/  IMAD.U32 R58, RZ, RZ, UR38 ;  /* 0x00000026ff3a7e24 */ /* 0x000fe2000f8e00ff */
[----:B------:R-:W-:Y:S01]  /*176b0*/  F2FP.BF16.F32.PACK_AB R180, R161, R180 ;  /* 0x000000b4a1b4723e */ /* 0x000fe200000010ff */
[----:B------:R-:W-:Y:S01]  /*176c0*/  VIADD R57, R57, 0x28860 ;  /* 0x0002886039397836 */ /* 0x000fe20000000000 */
[----:B------:R-:W-:Y:S01]  /*176d0*/  F2FP.BF16.F32.PACK_AB R182, R159, R182 ;  /* 0x000000b69fb6723e */ /* 0x000fe200000010ff */
[----:B------:R-:W-:Y:S01]  /*176e0*/  FMUL.FTZ R88, R88, R206 ;  /* 0x000000ce58587220 */ /* 0x000fe20000410000 */
[----:B------:R-:W-:Y:S01]  /*176f0*/  F2FP.BF16.F32.PACK_AB R176, R157, R176 ;  /* 0x000000b09db0723e */ /* 0x000fe200000010ff */
[-C--:B------:R-:W-:Y:S01]  /*17700*/  FMUL.FTZ R89, R89, R206.reuse ;  /* 0x000000ce59597220 */ /* 0x080fe20000410000 */
[----:B------:R-:W-:Y:S01]  /*17710*/  PRMT R57, R58, 0x654, R57 ;  /* 0x000006543a397816 */ /* 0x000fe20000000039 */
[----:B------:R-:W-:Y:S01]  /*17720*/  FMUL.FTZ R92, R92, R206 ;  /* 0x000000ce5c5c7220 */ /* 0x000fe20000410000 */
[----:B------:R-:W-:Y:S01]  /*17730*/  F2FP.BF16.F32.PACK_AB R178, R155, R178 ;  /* 0x000000b29bb2723e */ /* 0x000fe200000010ff */
[----:B------:R-:W-:Y:S01]  /*17740*/  FMUL.FTZ R93, R93, R206 ;  /* 0x000000ce5d5d7220 */ /* 0x000fe20000410000 */
        /* <DEDUP_REMOVED lines=93> */
[----:B------:R-:W-:Y:S01]  /*17d20*/  IMAD.MOV.U32 R218, RZ, RZ, R184 ;  /* 0x000000ffffda7224 */ /* 0x000fe200078e00b8 */
[----:B0-----:R-:W-:Y:S06]  /*17d30*/  @P1 BRA `(.L_x_8380) ;  /* 0xffffffdc00341947 */ /* 0x001fec000383ffff */
.L_x_8368:
[----:B------:R-:W-:-:S13]  /*17d40*/  ISETP.GE.AND P1, PT, R4, R208, PT ;  /* 0x000000d00400720c */ /* 0x000fda0003f26270 */
[----:B------:R-:W-:Y:S05]  /*17d50*/  @!P1 BRA `(.L_x_8381) ;  /* 0x0000003000f49947 */ /* 0x000fea0003800000 */
[----:B------:R-:W-:Y:S02]  /*17d60*/  IMAD.MOV.U32 R215, RZ, RZ, R0 ;  /* 0x000000ffffd77224 */ /* 0x000fe400078e0000 */
[----:B------:R-:W-:Y:S02]  /*17d70*/  IMAD.MOV.U32 R216, RZ, RZ, R3 ;  /* 0x000000ffffd87224 */ /* 0x000fe400078e0003 */
[----:B------:R-:W-:Y:S02]  /*17d80*/  IMAD.MOV.U32 R206, RZ, RZ, R187 ;  /* 0x000000ffffce7224 */ /* 0x000fe400078e00bb */
[----:B------:R-:W-:-:S07]  /*17d90*/  IMAD.MOV.U32 R217, RZ, RZ, R184 ;  /* 0x000000ffffd97224 */ /* 0x000fce00078e00b8 */
.L_x_8401:
        /* <DEDUP_REMOVED lines=8> */
.L_x_8383:
        /* <DEDUP_REMOVED lines=8> */
.L_x_8384:
[----:B------:R-:W-:Y:S04]  /*17ea0*/  BSSY B0, `(.L_x_8382) ;  /* 0x0000004000007945 */ /* 0x000fe80003800000 */
[----:B-1----:R-:W-:Y:S05]  /*17eb0*/  @P2 BRA `(.L_x_8385) ;  /* 0x0000000000082947 */ /* 0x002fea0003800000 */
[----:B------:R-:W1:Y:S02]  /*17ec0*/  SYNCS.PHASECHK.TRANS64.TRYWAIT P2, [R3+URZ+0x28830], R0 ;  /* 0x02883000030075a7 */ /* 0x000e64000804017f */
[----:B-1----:R-:W-:Y:S05]  /*17ed0*/  @!P2 BRA `(.L_x_8386) ;  /* 0x000001100094a947 */ /* 0x002fea0003800000 */
.L_x_8385:
[----:B------:R-:W-:Y:S05]  /*17ee0*/  BSYNC B0 ;  /* 0x0000000000007941 */ /* 0x000fea0003800000 */
.L_x_8382:
        /* <DEDUP_REMOVED lines=79> */
.L_x_8388:
[----:B------:R-:W-:Y:S01]  /*183e0*/  SHF.L.U32 R0, R206, 0x1f, RZ ;  /* 0x0000001fce007819 */ /* 0x000fe200000006ff */
[----:B------:R-:W-:-:S04]  /*183f0*/  IMAD R3, R217, 0x8, R18 ;  /* 0x00000008d9037824 */ /* 0x000fc800078e0212 */
[----:B------:R0:W1:Y:S01]  /*18400*/  SYNCS.PHASECHK.TRANS64.TRYWAIT P1, [R3+URZ+0x28850], R0 ;  /* 0x02885000030075a7 */ /* 0x000062000802017f */
[----:B------:R-:W-:Y:S05]  /*18410*/  @!P0 BRA `(.L_x_8389) ;  /* 0x0000000000048947 */ /* 0x000fea0003800000 */
[----:B------:R-:W-:Y:S01]  /*18420*/  BPT.TRAP 0x1 ;  /* 0x000000040000795c */ /* 0x000fe20000300000 */
.L_x_8389:
[----:B-1----:R-:W-:Y:S05]  /*18430*/  @P1 BRA `(.L_x_8387) ;  /* 0x0000000000081947 */ /* 0x002fea0003800000 */
[----:B------:R-:W1:Y:S02]  /*18440*/  SYNCS.PHASECHK.TRANS64.TRYWAIT P1, [R3+URZ+0x28850], R0 ;  /* 0x02885000030075a7 */ /* 0x000e64000802017f */
[----:B-1----:R-:W-:Y:S05]  /*18450*/  @!P1 BRA `(.L_x_8390) ;  /* 0x0000010c00489947 */ /* 0x002fea0003800000 */
.L_x_8387:
        /* <DEDUP_REMOVED lines=67> */
.L_x_8391:
[----:B0-----:R-:W0:Y:S01]  /*18890*/  @P4 LDC R0, c[0x0][0x44c] ;  /* 0x00011300ff004b82 */ /* 0x001e220000000800 */
[----:B------:R-:W-:Y:S01]  /*188a0*/  IMAD.IADD R157, R202, 0x1, R200 ;  /* 0x00000001ca9d7824 */ /* 0x000fe200078e02c8 */
[----:B------:R-:W-:-:S06]  /*188b0*/  ULOP3.LUT UR8, URZ, UR48, URZ, 0x33, !UPT ;  /* 0x000000303f087292 */ /* 0x000fcc000f8e333f */
[----:B------:R-:W1:Y:S01]  /*188c0*/  @P4 LDC R3, c[0x0][0x450] ;  /* 0x00011400ff034b82 */ /* 0x000e620000000800 */
[----:B0-----:R-:W-:-:S05]  /*188d0*/  @P4 IMAD.HI.U32 R0, R157, R0, RZ ;  /* 0x000000009d004227 */ /* 0x001fca00078e00ff */
[----:B-1----:R-:W-:Y:S01]  /*188e0*/  @P4 SHF.R.U32.HI R157, RZ, R3, R0 ;  /* 0x00000003ff9d4219 */ /* 0x002fe20000011600 */
[----:B------:R-:W-:Y:S02]  /*188f0*/  IMAD R0, R184, 0x8, R18 ;  /* 0x00000008b8007824 */ /* 0x000fe400078e0212 */
[----:B------:R-:W-:Y:S02]  /*18900*/  IMAD.U32 R3, RZ, RZ, UR38 ;  /* 0x00000026ff037e24 */ /* 0x000fe4000f8e00ff */
[----:B------:R-:W-:Y:S01]  /*18910*/  VIADD R0, R0, 0x28840 ;  /* 0x0002884000007836 */ /* 0x000fe20000000000 */
[----:B------:R-:W0:Y:S04]  /*18920*/  SHFL.IDX PT, R159, R157, RZ, 0x1c1f ;  /* 0x001c1fff9d9f7589 */ /* 0x000e2800000e0000 */
[----:B------:R-:W-:-:S04]  /*18930*/  PRMT R0, R3, 0x654, R0 ;  /* 0x0000065403007816 */ /* 0x000fc80000000000 */
[----:B------:R1:W-:Y:S02]  /*18940*/  SYNCS.ARRIVE.TRANS64.RED.A1T0 RZ, [R0+URZ], RZ ;  /* 0x000000ff00ff79a7 */ /* 0x0003e4000810043f */
[----:B-1----:R-:W-:-:S05]  /*18950*/  IMAD.SHL.U32 R0, R4, 0x80, RZ ;  /* 0x0000008004007824 */ /* 0x002fca00078e00ff */
[----:B------:R-:W-:-:S04]  /*18960*/  IADD3 R3, -R189, 0x1, -R0 ;  /* 0x00000001bd037810 */ /* 0x000fc80007ffe900 */
[----:B------:R-:W-:-:S05]  /*18970*/  IADD3 R3, -R196, R3, R198 ;  /* 0x00000003c4037210 */ /* 0x000fca0007ffe1c6 */
[C---:B------:R-:W-:Y:S02]  /*18980*/  VIADD R156, R3.reuse, UR43 ;  /* 0x0000002b039c7c36 */ /* 0x040fe40008000000 */
        /* <DEDUP_REMOVED lines=16> */
.L_x_8394:
[----:B------:R-:W-:-:S05]  /*18a90*/  IMAD.U32 R161, RZ, RZ, UR5 ;  /* 0x00000005ffa17e24 */ /* 0x000fca000f8e00ff */
[----:B------:R-:W-:-:S13]  /*18aa0*/  ISETP.NE.AND P1, PT, R161, 0x1, PT ;  /* 0x00000001a100780c */ /* 0x000fda0003f25270 */
[----:B------:R-:W0:Y:S02]  /*18ab0*/  @P1 LDC.64 R152, c[0x0][0x9e8] ;  /* 0x00027a00ff981b82 */ /* 0x000e240000000a00 */
[----:B0-----:R-:W-:-:S05]  /*18ac0*/  @P1 IMAD.HI.U32 R152, R159, R152, RZ ;  /* 0x000000989f981227 */ /* 0x001fca00078e00ff */
[----:B------:R-:W-:-:S07]  /*18ad0*/  @P1 SHF.R.U32.HI R159, RZ, R153, R152 ;  /* 0x00000099ff9f1219 */ /* 0x000fce0000011698 */
.L_x_8395:
[----:B------:R-:W-:Y:S05]  /*18ae0*/  BSYNC B0 ;  /* 0x0000000000007941 */ /* 0x000fea0003800000 */
.L_x_8393:
[----:B------:R-:W-:-:S04]  /*18af0*/  IMAD R152, R159, R161, -R0 ;  /* 0x000000a19f987224 */ /* 0x000fc800078e0a00 */
[----:B------:R-:W-:-:S05]  /*18b00*/  IMAD.IADD R152, R152, 0x1, -R189 ;  /* 0x0000000198987824 */ /* 0x000fca00078e0abd */
[----:B------:R-:W-:Y:S02]  /*18b10*/  VIADDMNMX R154, R152, R161, R154, PT ;  /* 0x000000a1989a7246 */ /* 0x000fe4000380019a */
[----:B------:R-:W-:-:S07]  /*18b20*/  VIMNMX R3, R3, R152, !PT ;  /* 0x0000009803037248 */ /* 0x000fce0007fe0100 */
.L_x_8392:
        /* <DEDUP_REMOVED lines=113> */
.L_x_8398:
[----:B------:R-:W-:-:S05]  /*19240*/  IMAD.U32 R3, RZ, RZ, UR5 ;  /* 0x00000005ff037e24 */ /* 0x000fca000f8e00ff */
[----:B------:R-:W-:-:S13]  /*19250*/  ISETP.NE.AND P2, PT, R3, 0x1, PT ;  /* 0x000000010300780c */ /* 0x000fda0003f45270 */
[----:B------:R-:W0:Y:S02]  /*19260*/  @P2 LDC.64 R32, c[0x0][0x9e8] ;  /* 0x00027a00ff202b82 */ /* 0x000e240000000a00 */
[----:B0-----:R-:W-:-:S05]  /*19270*/  @P2 IMAD.HI.U32 R32, R157, R32, RZ ;  /* 0x000000209d202227 */ /* 0x001fca00078e00ff */
[----:B------:R-:W-:-:S07]  /*19280*/  @P2 SHF.R.U32.HI R157, RZ, R33, R32 ;  /* 0x00000021ff9d2219 */ /* 0x000fce0000011620 */
.L_x_8399:
[----:B------:R-:W-:Y:S05]  /*19290*/  BSYNC B0 ;  /* 0x0000000000007941 */ /* 0x000fea0003800000 */
.L_x_8397:
[----:B------:R-:W-:-:S04]  /*192a0*/  IMAD R0, R157, R3, -R0 ;  /* 0x000000039d007224 */ /* 0x000fc800078e0a00 */
[----:B------:R-:W-:-:S05]  /*192b0*/  IMAD.IADD R0, R0, 0x1, -R189 ;  /* 0x0000000100007824 */ /* 0x000fca00078e0abd */
[----:B------:R-:W-:Y:S02]  /*192c0*/  VIADDMNMX R156, R0, R3, R156, PT ;  /* 0x00000003009c7246 */ /* 0x000fe4000380019c */
[----:B------:R-:W-:-:S07]  /*192d0*/  VIMNMX R155, R155, R0, !PT ;  /* 0x000000009b9b7248 */ /* 0x000fce0007fe0100 */
.L_x_8396:
        /* <DEDUP_REMOVED lines=198> */
[----:B------:R-:W-:Y:S01]  /*19f40*/  FFMA.FTZ R28, R57, UR51, -R0 ;  /* 0x00000033391c7c23 */ /* 0x000fe20008010800 */
[----:B------:R-:W-:Y:S02]  /*19f50*/  MUFU.EX2 R178, R178 ;  /* 0x000000b200b27308 */ /* 0x000fe40000000800 */
[----:B------:R-:W-:-:S04]  /*19f60*/  FMNMX.FTZ R40, R78, R41, !PT ;  /* 0x000000294e287209 */ /* 0x000fc80007810000 */
[----:B------:R-:W-:Y:S02]  /*19f70*/  FMNMX.FTZ R41, R79, R40, !PT ;  /* 0x000000284f297209 */ /* 0x000fe40007810000 */
[----:B------:R-:W-:Y:S02]  /*19f80*/  MUFU.EX2 R37, R37 ;  /* 0x0000002500257308 */ /* 0x000fe40000000800 */
[----:B------:R-:W-:-:S04]  /*19f90*/  FMNMX.FTZ R40, R82, R41, !PT ;  /* 0x0000002952287209 */ /* 0x000fc80007810000 */
[----:B------:R-:W-:Y:S02]  /*19fa0*/  FMNMX.FTZ R41, R83, R40, !PT ;  /* 0x0000002853297209 */ /* 0x000fe40007810000 */
[----:B------:R-:W-:Y:S02]  /*19fb0*/  MUFU.EX2 R172, R172 ;  /* 0x000000ac00ac7308 */ /* 0x000fe40000000800 */
[----:B------:R-:W-:Y:S01]  /*19fc0*/  FMNMX.FTZ R40, R86, R41, !PT ;  /* 0x0000002956287209 */ /* 0x000fe20007810000 */
[----:B------:R-:W-:-:S03]  /*19fd0*/  FFMA.FTZ R41, R81, UR51, -R0 ;  /* 0x0000003351297c23 */ /* 0x000fc60008010800 */
[----:B------:R-:W-:Y:S02]  /*19fe0*/  FMNMX.FTZ R40, R87, R40, !PT ;  /* 0x0000002857287209 */ /* 0x000fe40007810000 */
[----:B------:R-:W-:Y:S03]  /*19ff0*/  MUFU.EX2 R36, R36 ;  /* 0x0000002400247308 */ /* 0x000fe60000000800 */
[----:B0-----:R-:W0:Y:S05]  /*1a000*/  SHFL.BFLY PT, R53, R40, 0x2, 0x1f ;  /* 0x0c401f0028357f89 */ /* 0x001e2a00000e0000 */
[----:B------:R-:W-:Y:S08]  /*1a010*/  MUFU.EX2 R174, R174 ;  /* 0x000000ae00ae7308 */ /* 0x000ff00000000800 */
[----:B------:R-:W-:Y:S08]  /*1a020*/  MUFU.EX2 R33, R33 ;  /* 0x0000002100217308 */ /* 0x000ff00000000800 */
[----:B------:R-:W-:Y:S01]  /*1a030*/  MUFU.EX2 R168, R168 ;  /* 0x000000a800a87308 */ /* 0x000fe20000000800 */
[----:B0-----:R-:W-:Y:S01]  /*1a040*/  FMNMX.FTZ R53, R40, R53, !PT ;  /* 0x0000003528357209 */ /* 0x001fe20007810000 */
[----:B------:R-:W-:-:S04]  /*1a050*/  FFMA.FTZ R40, R80, UR51, -R0 ;  /* 0x0000003350287c23 */ /* 0x000fc80008010800 */
[----:B------:R-:W0:Y:S02]  /*1a060*/  SHFL.BFLY PT, R56, R53, 0x1, 0x1f ;  /* 0x0c201f0035387f89 */ /* 0x000e2400000e0000 */
[----:B------:R-:W-:Y:S08]  /*1a070*/  MUFU.EX2 R32, R32 ;  /* 0x0000002000207308 */ /* 0x000ff00000000800 */
[----:B------:R-:W-:Y:S08]  /*1a080*/  MUFU.EX2 R170, R170 ;  /* 0x000000aa00aa7308 */ /* 0x000ff00000000800 */
[----:B------:R-:W-:Y:S01]  /*1a090*/  MUFU.EX2 R164, R164 ;  /* 0x000000a400a47308 */ /* 0x000fe20000000800 */
[----:B0-----:R-:W-:-:S07]  /*1a0a0*/  FMNMX.FTZ R0, R53, R56, !PT ;  /* 0x0000003835007209 */ /* 0x001fce0007810000 */
[----:B------:R-:W-:Y:S01]  /*1a0b0*/  MUFU.EX2 R28, R28 ;  /* 0x0000001c001c7308 */ /* 0x000fe20000000800 */
[----:B------:R-:W-:Y:S02]  /*1a0c0*/  FSEL R53, R3, RZ, P2 ;  /* 0x000000ff03357208 */ /* 0x000fe40001000000 */
[C---:B------:R-:W-:Y:S01]  /*1a0d0*/  FSETP.NEU.FTZ.AND P1, PT, R0.reuse, -INF , PT ;  /* 0xff8000000000780b */ /* 0x040fe20003f3d000 */
[----:B------:R-:W-:Y:S02]  /*1a0e0*/  FMUL.FTZ R57, R0, UR51 ;  /* 0x0000003300397c20 */ /* 0x000fe40008410000 */
[----:B------:R-:W-:Y:S02]  /*1a0f0*/  FADD.FTZ R53, -R53, R216 ;  /* 0x000000d835357221 */ /* 0x000fe40000010100 */
[----:B------:R-:W-:Y:S01]  /*1a100*/  MUFU.EX2 R166, R166 ;  /* 0x000000a600a67308 */ /* 0x000fe20000000800 */
[----:B------:R-:W-:Y:S01]  /*1a110*/  FSEL R57, R57, RZ, P1 ;  /* 0x000000ff39397208 */ /* 0x000fe20000800000 */
[----:B------:R-:W-:-:S04]  /*1a120*/  FMUL.FTZ R53, R53, UR51 ;  /* 0x0000003335357c20 */ /* 0x000fc80008410000 */
        /* <DEDUP_REMOVED lines=41> */
[----:B------:R-:W-:Y:S01]  /*1a3c0*/  FADD.FTZ R55, R152, R55 ;  /* 0x0000003798377221 */ /* 0x000fe20000010000 */
[----:B------:R-:W-:Y:S01]  /*1a3d0*/  FFMA.FTZ R43, R79, UR51, -R57 ;  /* 0x000000334f2b7c23 */ /* 0x000fe20008010839 */
[----:B------:R-:W1:Y:S01]  /*1a3e0*/  MUFU.EX2 R60, R60 ;  /* 0x0000003c003c7308 */ /* 0x000e620000000800 */
[----:B0-----:R-:W-:Y:S01]  /*1a3f0*/  FADD.FTZ R8, R61, R8 ;  /* 0x000000083d087221 */ /* 0x001fe20000010000 */
[----:B------:R-:W-:Y:S01]  /*1a400*/  FADD.FTZ R58, R178, R55 ;  /* 0x00000037b23a7221 */ /* 0x000fe20000010000 */
[--C-:B------:R-:W-:Y:S01]  /*1a410*/  FFMA.FTZ R153, R82, UR51, -R57.reuse ;  /* 0x0000003352997c23 */ /* 0x100fe20008010839 */
[--C-:B------:R-:W-:Y:S01]  /*1a420*/  FFMA.FTZ R42, R83, UR51, -R57.reuse ;  /* 0x00000033532a7c23 */ /* 0x100fe20008010839 */
[--C-:B------:R-:W-:Y:S01]  /*1a430*/  FFMA.FTZ R155, R86, UR51, -R57.reuse ;  /* 0x00000033569b7c23 */ /* 0x100fe20008010839 */
[----:B------:R-:W-:Y:S01]  /*1a440*/  FADD.FTZ R55, R37, R58 ;  /* 0x0000003a25377221 */ /* 0x000fe20000010000 */
[----:B------:R-:W-:Y:S01]  /*1a450*/  FFMA.FTZ R39, R87, UR51, -R57 ;  /* 0x0000003357277c23 */ /* 0x000fe20008010839 */
        /* <DEDUP_REMOVED lines=97> */
.L_x_8400:
        /* <DEDUP_REMOVED lines=10> */
[-C--:B------:R-:W-:Y:S01]  /*1ab10*/  FMUL.FTZ R92, R92, R53.reuse ;  /* 0x000000355c5c7220 */ /* 0x080fe20000410000 */
[----:B------:R-:W-:Y:S01]  /*1ab20*/  F2FP.BF16.F32.PACK_AB R182, R25, R182 ;  /* 0x000000b619b6723e */ /* 0x000fe200000010ff */
[----:B------:R-:W-:Y:S01]  /*1ab30*/  FMUL.FTZ R93, R93, R53 ;  /* 0x000000355d5d7220 */ /* 0x000fe20000410000 */
[----:B------:R0:W-:Y:S01]  /*1ab40*/  SYNCS.ARRIVE.TRANS64.RED.A1T0 RZ, [R55+URZ], RZ ;  /* 0x000000ff37ff79a7 */ /* 0x0001e2000810043f */
        /* <DEDUP_REMOVED lines=94> */
.L_x_8381:
[----:B------:R-:W-:Y:S05]  /*1b130*/  WARPSYNC.ALL ;  /* 0x0000000000007948 */ /* 0x000fea0003800000 */
[----:B------:R-:W-:Y:S06]  /*1b140*/  BAR.ARV 0x8, 0x180 ;  /* 0x0206000000007b1d */ /* 0x000fec0000002000 */
[----:B------:R-:W-:Y:S05]  /*1b150*/  @!P0 BRA `(.L_x_8402) ;  /* 0x0000000000048947 */ /* 0x000fea0003800000 */
[----:B------:R-:W-:Y:S01]  /*1b160*/  BPT.TRAP 0x1 ;  /* 0x000000040000795c */ /* 0x000fe20000300000 */
.L_x_8402:
[----:B------:R-:W-:Y:S01]  /*1b170*/  IMAD R11, R184, 0x8, R18 ;  /* 0x00000008b80b7824 */ /* 0x000fe200078e0212 */
[----:B------:R-:W-:-:S04]  /*1b180*/  SHF.L.U32 R4, R187, 0x1f, RZ ;  /* 0x0000001fbb047819 */ /* 0x000fc800000006ff */
[----:B------:R0:W1:Y:S01]  /*1b190*/  SYNCS.PHASECHK.TRANS64.TRYWAIT P1, [R11+URZ+0x28850], R4 ;  /* 0x028850040b0075a7 */ /* 0x000062000802017f */
[----:B------:R-:W-:Y:S05]  /*1b1a0*/  @!P0 BRA `(.L_x_8403) ;  /* 0x0000000000048947 */ /* 0x000fea0003800000 */
[----:B------:R-:W-:Y:S01]  /*1b1b0*/  BPT.TRAP 0x1 ;  /* 0x000000040000795c */ /* 0x000fe20000300000 */
.L_x_8403:
[----:B------:R-:W-:-:S05]  /*1b1c0*/  VIADD R18, R18, 0x400 ;  /* 0x0000040012127836 */ /* 0x000fca0000000000 */
[----:B------:R-:W-:-:S04]  /*1b1d0*/  SHF.R.U32.HI R18, RZ, 0x4, R18 ;  /* 0x00000004ff127819 */ /* 0x000fc80000011612 */
[----:B------:R-:W-:-:S04]  /*1b1e0*/  LOP3.LUT R18, R18, 0x3fff, RZ, 0xc0, !PT ;  /* 0x00003fff12127812 */ /* 0x000fc800078ec0ff */
[----:B------:R-:W-:Y:S01]  /*1b1f0*/  LOP3.LUT R7, R18, 0x4000000, RZ, 0xfc, !PT ;  /* 0x0400000012077812 */ /* 0x000fe200078efcff */
[----:B-1----:R-:W-:Y:S06]  /*1b200*/  @P1 BRA `(.L_x_8404) ;  /* 0x0000000000081947 */ /* 0x002fec0003800000 */
[----:B------:R-:W1:Y:S02]  /*1b210*/  SYNCS.PHASECHK.TRANS64.TRYWAIT P1, [R11+URZ+0x28850], R4 ;  /* 0x028850040b0075a7 */ /* 0x000e64000802017f */
[----:B-1----:R-:W-:Y:S05]  /*1b220*/  @!P1 BRA `(.L_x_8405) ;  /* 0x000000dc00e89947 */ /* 0x002fea0003800000 */
.L_x_8404:
        /* <DEDUP_REMOVED lines=9> */
[----:B------:R-:W-:Y:S02]  /*1b2c0*/  IMAD.MOV.U32 R7, RZ, RZ, 0x40000040 ;  /* 0x40000040ff077424 */ /* 0x000fe400078e00ff */
[----:B------:R-:W-:Y:S02]  /*1b2d0*/  IMAD.U32 R14, RZ, RZ, UR51 ;  /* 0x00000033ff0e7e24 */ /* 0x000fe4000f8e00ff */
[----:B------:R-:W-:Y:S02]  /*1b2e0*/  IMAD.MOV.U32 R21, RZ, RZ, -0x800000 ;  /* 0xff800000ff157424 */ /* 0x000fe400078e00ff */
[----:B------:R-:W-:-:S04]  /*1b2f0*/  IMAD.MOV.U32 R20, RZ, RZ, -0x800000 ;  /* 0xff800000ff147424 */ /* 0x000fc800078e00ff */
        /* <DEDUP_REMOVED lines=42> */
[----:B------:R-:W-:Y:S01]  /*1b5a0*/  R2UR UR6, R6 ;  /* 0x00000000060672ca */ /* 0x000fe200000e0000 */
[----:B0-----:R-:W-:Y:S01]  /*1b5b0*/  FADD.FTZ R6, R4, R5 ;  /* 0x0000000504067221 */ /* 0x001fe20000010000 */
[----:B------:R-:W-:Y:S01]  /*1b5c0*/  R2UR UR7, R7 ;  /* 0x00000000070772ca */ /* 0x000fe200000e0000 */
[----:B------:R-:W-:Y:S01]  /*1b5d0*/  IMAD.U32 R5, RZ, RZ, UR51 ;  /* 0x00000033ff057e24 */ /* 0x000fe2000f8e00ff */
[----:B------:R-:W0:Y:S04]  /*1b5e0*/  SHFL.BFLY PT, R7, R8, 0x2, 0x1f ;  /* 0x0c401f0008077f89 */ /* 0x000e2800000e0000 */
[----:B------:R-:W1:Y:S01]  /*1b5f0*/  SHFL.BFLY PT, R9, R6, 0x1, 0x1f ;  /* 0x0c201f0006097f89 */ /* 0x000e6200000e0000 */
[----:B0-----:R-:W-:Y:S01]  /*1b600*/  FADD.FTZ R7, R7, R8 ;  /* 0x0000000807077221 */ /* 0x001fe20000010000 */
[----:B-1----:R-:W-:-:S04]  /*1b610*/  FADD.FTZ R13, R6, R9 ;  /* 0x00000009060d7221 */ /* 0x002fc80000010000 */
[----:B------:R-:W0:Y:S01]  /*1b620*/  SHFL.BFLY PT, R4, R7, 0x1, 0x1f ;  /* 0x0c201f0007047f89 */ /* 0x000e2200000e0000 */
[----:B------:R-:W-:Y:S01]  /*1b630*/  IMAD.MOV.U32 R9, RZ, RZ, RZ ;  /* 0x000000ffff097224 */ /* 0x000fe200078e00ff */
[----:B------:R-:W-:-:S13]  /*1b640*/  FSETP.NE.FTZ.AND P2, PT, R13, RZ, PT ;  /* 0x000000ff0d00720b */ /* 0x000fda0003f55000 */
[----:B------:R-:W1:Y:S01]  /*1b650*/  @P2 MUFU.LG2 R10, R13 ;  /* 0x0000000d000a2308 */ /* 0x000e620000000c00 */
[----:B------:R-:W-:Y:S01]  /*1b660*/  @P2 FMUL.FTZ R14, R14, 0.69314718246459960938 ;  /* 0x3f3172180e0e2820 */ /* 0x000fe20000410000 */
[----:B0-----:R-:W-:Y:S01]  /*1b670*/  FADD.FTZ R12, R7, R4 ;  /* 0x00000004070c7221 */ /* 0x001fe20000010000 */
[----:B------:R-:W-:-:S05]  /*1b680*/  IMAD.MOV.U32 R4, RZ, RZ, RZ ;  /* 0x000000ffff047224 */ /* 0x000fca00078e00ff */
[----:B------:R-:W-:Y:S01]  /*1b690*/  @P2 MUFU.RCP R9, R13 ;  /* 0x0000000d00092308 */ /* 0x000fe20000001000 */
[----:B------:R-:W-:Y:S01]  /*1b6a0*/  FSETP.NE.FTZ.AND P1, PT, R12, RZ, PT ;  /* 0x000000ff0c00720b */ /* 0x000fe20003f35000 */
[----:B-1----:R-:W-:-:S04]  /*1b6b0*/  @P2 FMUL.FTZ R7, R10, 0.69314718246459960938 ;  /* 0x3f3172180a072820 */ /* 0x002fc80000410000 */
        /* <DEDUP_REMOVED lines=12> */
.L_x_8406:
        /* <DEDUP_REMOVED lines=19> */
[----:B0-----:R-:W-:Y:S01]  /*1b8b0*/  SEL R0, RZ, 0x1, P1 ;  /* 0x00000001ff007807 */ /* 0x001fe20000800000 */
        /* <DEDUP_REMOVED lines=54> */
[----:B------:R-:W-:-:S11]  /*1bc20*/  SEL R184, R184, RZ, P1 ;  /* 0x000000ffb8b87207 */ /* 0x000fd60000800000 */
.L_x_8270:
[----:B------:R-:W-:Y:S05]  /*1bc30*/  WARPSYNC.ALL ;  /* 0x0000000000007948 */ /* 0x000fea0003800000 */
[----:B------:R-:W0:Y:S08]  /*1bc40*/  S2UR UR38, SR_CgaCtaId ;  /* 0x00000000002679c3 */ /* 0x000e300000008800 */
[----:B------:R-:W-:Y:S06]  /*1bc50*/  BAR.SYNC.DEFER_BLOCKING 0x5, 0x180 ;  /* 0x0146000000007b1d */ /* 0x000fec0000010000 */
[----:B------:R-:W-:Y:S01]  /*1bc60*/  UMOV UR4, 0x400 ;  /* 0x0000040000047882 */ /* 0x000fe20000000000 */
[----:B------:R-:W-:Y:S01]  /*1bc70*/  BSSY B0, `(.L_x_8407) ;  /* 0x0000306000007945 */ /* 0x000fe20003800000 */
[----:B0-----:R-:W-:-:S06]  /*1bc80*/  ULEA UR4, UR38, UR4, 0x18 ;  /* 0x0000000426047291 */ /* 0x001fcc000f8ec03f */
[----:B------:R-:W-:-:S05]  /*1bc90*/  IMAD.U32 R18, RZ, RZ, UR4 ;  /* 0x00000004ff127e24 */ /* 0x000fca000f8e00ff */
[----:B------:R0:W3:Y:S01]  /*1bca0*/  LDS.128 R28, [R18+0x288d0] ;  /* 0x0288d000121c7984 */ /* 0x0000e20000000c00 */
[----:B------:R-:W-:Y:S06]  /*1bcb0*/  BAR.ARV 0x4, 0x180 ;  /* 0x0106000000007b1d */ /* 0x000fec0000002000 */
[----:B------:R-:W-:Y:S05]  /*1bcc0*/  @P0 BRA `(.L_x_8408) ;  /* 0x0000002400000947 */ /* 0x000fea0003800000 */
[----:B------:R-:W2:Y:S01]  /*1bcd0*/  LDL R0, [R1+0x3c] ;  /* 0x00003c0001007983 */ /* 0x000ea20000100800 */
[----:B------:R-:W-:Y:S01]  /*1bce0*/  ULDC UR4, c[0x0][0xad4] ;  /* 0x0002b50000047ab9 */ /* 0x000fe20000000800 */
[----:B------:R-:W-:Y:S01]  /*1bcf0*/  F2FP.BF16.F32.PACK_AB R34, R133, R132 ;  /* 0x000000848522723e */ /* 0x000fe200000010ff */
[----:B------:R-:W1:Y:S01]  /*1bd00*/  S2R R3, SR_SWINHI ;  /* 0x0000000000037919 */ /* 0x000e620000002f00 */
[----:B------:R-:W-:Y:S02]  /*1bd10*/  MOV R40, R18 ;  /* 0x0000001200287202 */ /* 0x000fe40000000f00 */
[----:B-1----:R-:W-:-:S03]  /*1bd20*/  MOV R41, R3 ;  /* 0x0000000300297202 */ /* 0x002fc60000000f00 */
[----:B--2---:R-:W-:-:S03]  /*1bd30*/  IMAD.WIDE R4, R0, 0x2, R40 ;  /* 0x0000000200047825 */ /* 0x004fc600078e0228 */
[C---:B------:R-:W-:Y:S02]  /*1bd40*/  IADD3 R8, P0, R4.reuse, 0x40, RZ ;  /* 0x0000004004087810 */ /* 0x040fe40007f1e0ff */
[C---:B------:R-:W-:Y:S02]  /*1bd50*/  LOP3.LUT R3, R4.reuse, 0x380, RZ, 0xc0, !PT ;  /* 0x0000038004037812 */ /* 0x040fe400078ec0ff */
[C---:B------:R-:W-:Y:S01]  /*1bd60*/  IADD3 R7, P5, R4.reuse, 0x20, RZ ;  /* 0x0000002004077810 */ /* 0x040fe20007fbe0ff */
[--C-:B------:R-:W-:Y:S01]  /*1bd70*/  IMAD.X R27, RZ, RZ, R5.reuse, P0 ;  /* 0x000000ffff1b7224 */ /* 0x100fe200000e0605 */
[C---:B------:R-:W-:Y:S02]  /*1bd80*/  ISETP.NE.AND P0, PT, R221.reuse, RZ, PT ;  /* 0x000000ffdd00720c */ /* 0x040fe40003f05270 */
[----:B------:R-:W-:Y:S01]  /*1bd90*/  IADD3 R35, P1, R4, 0x60, RZ ;  /* 0x0000006004237810 */ /* 0x000fe20007f3e0ff */
[--C-:B------:R-:W-:Y:S01]  /*1bda0*/  IMAD.X R25, RZ, RZ, R5.reuse, P5 ;  /* 0x000000ffff197224 */ /* 0x100fe200028e0605 */
[----:B------:R-:W-:Y:S01]  /*1bdb0*/  SEL R221, R221, UR4, P0 ;  /* 0x00000004dddd7c07 */ /* 0x000fe20008000000 */
[----:B------:R-:W-:Y:S05]  /*1bdc0*/  WARPSYNC.ALL ;  /* 0x0000000000007948 */ /* 0x000fea0003800000 */
[----:B------:R-:W-:Y:S01]  /*1bdd0*/  SHF.R.U64 R3, R3, 0x3, RZ ;  /* 0x0000000303037819 */ /* 0x000fe200000012ff */
[----:B------:R-:W-:Y:S01]  /*1bde0*/  ULDC.64 UR6, c[0x0][0xc08] ;  /* 0x0003020000067ab9 */ /* 0x000fe20000000a00 */
[----:B------:R-:W-:Y:S01]  /*1bdf0*/  LOP3.LUT R0, R7, 0x380, RZ, 0xc0, !PT ;  /* 0x0000038007007812 */ /* 0x000fe200078ec0ff */
[----:B------:R-:W-:Y:S01]  /*1be00*/  IMAD.X R15, RZ, RZ, R5, P1 ;  /* 0x000000ffff0f7224 */ /* 0x000fe200008e0605 */
[----:B------:R-:W-:Y:S01]  /*1be10*/  LOP3.LUT R6, R8, 0x380, RZ, 0xc0, !PT ;  /* 0x0000038008067812 */ /* 0x000fe200078ec0ff */
[----:B------:R-:W-:Y:S01]  /*1be20*/  ULDC.64 UR4, c[0x0][0xc00] ;  /* 0x0003000000047ab9 */ /* 0x000fe20000000a00 */
[----:B------:R-:W-:Y:S01]  /*1be30*/  LOP3.LUT R10, R35, 0x380, RZ, 0xc0, !PT ;  /* 0x00000380230a7812 */ /* 0x000fe200078ec0ff */
[----:B------:R-:W-:Y:S01]  /*1be40*/  BAR.SYNC.DEFER_BLOCKING 0x1, 0x100 ;  /* 0x0044000000007b1d */ /* 0x000fe20000010000 */
[----:B------:R-:W-:-:S02]  /*1be50*/  IADD3 R43, P2, R4, 0x4000, RZ ;  /* 0x00004000042b7810 */ /* 0x000fc40007f5e0ff */
[C---:B---3--:R-:W-:Y:S02]  /*1be60*/  IADD3 R28, P3, R4.reuse, 0x4020, RZ ;  /* 0x00004020041c7810 */ /* 0x048fe40007f7e0ff */
[C---:B------:R-:W-:Y:S01]  /*1be70*/  IADD3 R45, P4, R4.reuse, 0x4040, RZ ;  /* 0x00004040042d7810 */ /* 0x040fe20007f9e0ff */
[--C-:B------:R-:W-:Y:S01]  /*1be80*/  IMAD.X R13, RZ, RZ, R5.reuse, P2 ;  /* 0x000000ffff0d7224 */ /* 0x100fe200010e0605 */
[----:B------:R-:W-:Y:S01]  /*1be90*/  IADD3 R32, P5, R4, 0x4060, RZ ;  /* 0x0000406004207810 */ /* 0x000fe20007fbe0ff */
[--C-:B------:R-:W-:Y:S01]  /*1bea0*/  IMAD.X R11, RZ, RZ, R5.reuse, P3 ;  /* 0x000000ffff0b7224 */ /* 0x100fe200018e0605 */
[----:B------:R-:W-:Y:S01]  /*1beb0*/  LOP3.LUT R4, R3, R4, RZ, 0x3c, !PT ;  /* 0x0000000403047212 */ /* 0x000fe200078e3cff */
[--C-:B------:R-:W-:Y:S01]  /*1bec0*/  IMAD.X R9, RZ, RZ, R5.reuse, P4 ;  /* 0x000000ffff097224 */ /* 0x100fe200020e0605 */
[----:B------:R-:W-:Y:S01]  /*1bed0*/  SHF.R.U64 R0, R0, 0x3, RZ ;  /* 0x0000000300007819 */ /* 0x000fe200000012ff */
[----:B------:R-:W-:Y:S01]  /*1bee0*/  IMAD.X R33, RZ, RZ, R5, P5 ;  /* 0x000000ffff217224 */ /* 0x000fe200028e0605 */
[----:B------:R-:W-:-:S02]  /*1bef0*/  SHF.R.U64 R3, R6, 0x3, RZ ;  /* 0x0000000306037819 */ /* 0x000fc400000012ff */
[----:B------:R-:W-:Y:S02]  /*1bf00*/  SHF.R.U64 R6, R10, 0x3, RZ ;  /* 0x000000030a067819 */ /* 0x000fe400000012ff */
[----:B-----5:R-:W-:Y:S02]  /*1bf10*/  LOP3.LUT R24, R0, R7, RZ, 0x3c, !PT ;  /* 0x0000000700187212 */ /* 0x020fe400078e3cff */
[----:B------:R-:W-:Y:S02]  /*1bf20*/  LOP3.LUT R14, R6, R35, RZ, 0x3c, !PT ;  /* 0x00000023060e7212 */ /* 0x000fe400078e3cff */
[----:B------:R-:W-:Y:S02]  /*1bf30*/  LOP3.LUT R0, R43, 0x380, RZ, 0xc0, !PT ;  /* 0x000003802b007812 */ /* 0x000fe400078ec0ff */
[----:B------:R-:W-:Y:S02]  /*1bf40*/  LOP3.LUT R6, R45, 0x380, RZ, 0xc0, !PT ;  /* 0x000003802d067812 */ /* 0x000fe400078ec0ff */
[----:B------:R-:W-:-:S02]  /*1bf50*/  LOP3.LUT R7, R32, 0x380, RZ, 0xc0, !PT ;  /* 0x0000038020077812 */ /* 0x000fc400078ec0ff */
[----:B------:R-:W-:Y:S02]  /*1bf60*/  LOP3.LUT R26, R3, R8, RZ, 0x3c, !PT ;  /* 0x00000008031a7212 */ /* 0x000fe400078e3cff */
[----:B------:R-:W-:Y:S02]  /*1bf70*/  LOP3.LUT R3, R28, 0x380, RZ, 0xc0, !PT ;  /* 0x000003801c037812 */ /* 0x000fe400078ec0ff */
[----:B------:R-:W-:Y:S02]  /*1bf80*/  SHF.R.U64 R0, R0, 0x3, RZ ;  /* 0x0000000300007819 */ /* 0x000fe400000012ff */
[----:B------:R-:W-:Y:S02]  /*1bf90*/  SHF.R.U64 R6, R6, 0x3, RZ ;  /* 0x0000000306067819 */ /* 0x000fe400000012ff */
[----:B------:R-:W-:Y:S02]  /*1bfa0*/  SHF.R.U64 R7, R7, 0x3, RZ ;  /* 0x0000000307077819 */ /* 0x000fe400000012ff */
[----:B------:R-:W-:-:S02]  /*1bfb0*/  SHF.R.U64 R3, R3, 0x3, RZ ;  /* 0x0000000303037819 */ /* 0x000fc400000012ff */
[----:B------:R-:W-:Y:S02]  /*1bfc0*/  LOP3.LUT R12, R0, R43, RZ, 0x3c, !PT ;  /* 0x0000002b000c7212 */ /* 0x000fe400078e3cff */
[----:B------:R-:W-:Y:S01]  /*1bfd0*/  ISETP.NE.U32.AND P0, PT, RZ, UR6, PT ;  /* 0x00000006ff007c0c */ /* 0x000fe2000bf05070 */
[----:B------:R-:W1:Y:S01]  /*1bfe0*/  LDC.64 R42, c[0x0][0xc00] ;  /* 0x00030000ff2a7b82 */ /* 0x000e620000000a00 */
[----:B------:R-:W-:Y:S02]  /*1bff0*/  LOP3.LUT R8, R6, R45, RZ, 0x3c, !PT ;  /* 0x0000002d06087212 */ /* 0x000fe400078e3cff */
[----:B------:R-:W-:Y:S02]  /*1c000*/  LOP3.LUT R32, R7, R32, RZ, 0x3c, !PT ;  /* 0x0000002007207212 */ /* 0x000fe400078e3cff */
[----:B------:R-:W-:Y:S02]  /*1c010*/  MOV R0, R4 ;  /* 0x0000000400007202 */ /* 0x000fe40000000f00 */
[----:B------:R-:W-:-:S02]  /*1c020*/  F2FP.BF16.F32.PACK_AB R4, R37, R36 ;  /* 0x000000242504723e */ /* 0x000fc400000010ff */
[----:B------:R-:W-:Y:S02]  /*1c030*/  F2FP.BF16.F32.PACK_AB R5, R91, R90 ;  /* 0x0000005a5b05723e */ /* 0x000fe400000010ff */
[----:B------:R-:W-:Y:S02]  /*1c040*/  F2FP.BF16.F32.PACK_AB R6, R39, R38 ;  /* 0x000000262706723e */ /* 0x000fe400000010ff */
[----:B------:R-:W-:Y:S02]  /*1c050*/  F2FP.BF16.F32.PACK_AB R7, R95, R94 ;  /* 0x0000005e5f07723e */ /* 0x000fe400000010ff */
[----:B------:R-:W-:Y:S02]  /*1c060*/  LOP3.LUT R10, R3, R28, RZ, 0x3c, !PT ;  /* 0x0000001c030a7212 */ /* 0x000fe400078e3cff */
[----:B------:R-:W-:Y:S01]  /*1c070*/  ISETP.NE.AND.EX P0, PT, RZ, UR7, PT, P0 ;  /* 0x00000007ff007c0c */ /* 0x000fe2000bf05300 */
[----:B------:R2:W-:Y:S01]  /*1c080*/  STSM.16.M88.4 [R0], R4 ;  /* 0x0000000400007844 */ /* 0x0005e20000000200 */
[----:B------:R-:W-:-:S02]  /*1c090*/  MOV R47, R24 ;  /* 0x00000018002f7202 */ /* 0x000fc40000000f00 */
[----:B------:R-:W-:Y:S02]  /*1c0a0*/  MOV R44, R10 ;  /* 0x0000000a002c7202 */ /* 0x000fe40000000f00 */
[----:B------:R-:W-:Y:S02]  /*1c0b0*/  MOV R28, R8 ;  /* 0x00000008001c7202 */ /* 0x000fe40000000f00 */
[----:B------:R-:W-:Y:S02]  /*1c0c0*/  MOV R46, R26 ;  /* 0x0000001a002e7202 */ /* 0x000fe40000000f00 */
[----:B------:R-:W-:Y:S02]  /*1c0d0*/  F2FP.BF16.F32.PACK_AB R35, R135, R134 ;  /* 0x000000868723723e */ /* 0x000fe400000010ff */
[----:B------:R-:W-:Y:S01]  /*1c0e0*/  ISETP.NE.U32.AND P3, PT, RZ, UR4, PT ;  /* 0x00000004ff007c0c */ /* 0x000fe2000bf65070 */
[----:B------:R-:W-:Y:S01]  /*1c0f0*/  ULDC UR6, c[0x0][0xa88] ;  /* 0x0002a20000067ab9 */ /* 0x000fe20000000800 */
[----:B------:R-:W-:Y:S01]  /*1c100*/  MOV R45, R14 ;  /* 0x0000000e002d7202 */ /* 0x000fe20000000f00 */
[----:B-1----:R-:W-:Y:S01]  /*1c110*/  IMAD.WIDE R42, R222, 0x4, R42 ;  /* 0x00000004de2a7825 */ /* 0x002fe200078e022a */
[----:B------:R-:W-:-:S02]  /*1c120*/  MOV R3, R12 ;  /* 0x0000000c00037202 */ /* 0x000fc40000000f00 */
[----:B--2---:R-:W-:Y:S02]  /*1c130*/  F2FP.BF16.F32.PACK_AB R4, R97, R96 ;  /* 0x000000606104723e */ /* 0x004fe400000010ff */
[----:B------:R-:W-:Y:S02]  /*1c140*/  F2FP.BF16.F32.PACK_AB R5, R99, R98 ;  /* 0x000000626305723e */ /* 0x000fe400000010ff */
[----:B------:R-:W-:Y:S02]  /*1c150*/  F2FP.BF16.F32.PACK_AB R6, R101, R100 ;  /* 0x000000646506723e */ /* 0x000fe400000010ff */
[----:B------:R-:W-:Y:S02]  /*1c160*/  F2FP.BF16.F32.PACK_AB R7, R103, R102 ;  /* 0x000000666707723e */ /* 0x000fe400000010ff */
[----:B------:R-:W-:Y:S02]  /*1c170*/  F2FP.BF16.F32.PACK_AB R8, R105, R104 ;  /* 0x000000686908723e */ /* 0x000fe400000010ff */
[----:B------:R-:W-:Y:S01]  /*1c180*/  F2FP.BF16.F32.PACK_AB R9, R107, R106 ;  /* 0x0000006a6b09723e */ /* 0x000fe200000010ff */
[----:B------:R1:W-:Y:S01]  /*1c190*/  STSM.16.M88.4 [R47], R4 ;  /* 0x000000042f007844 */ /* 0x0003e20000000200 */
[----:B------:R-:W-:-:S02]  /*1c1a0*/  F2FP.BF16.F32.PACK_AB R10, R109, R108 ;  /* 0x0000006c6d0a723e */ /* 0x000fc400000010ff */
[----:B------:R-:W-:Y:S02]  /*1c1b0*/  F2FP.BF16.F32.PACK_AB R11, R111, R110 ;  /* 0x0000006e6f0b723e */ /* 0x000fe400000010ff */
[----:B------:R-:W-:Y:S02]  /*1c1c0*/  F2FP.BF16.F32.PACK_AB R12, R113, R112 ;  /* 0x00000070710c723e */ /* 0x000fe400000010ff */
[----:B------:R-:W-:Y:S01]  /*1c1d0*/  F2FP.BF16.F32.PACK_AB R13, R115, R114 ;  /* 0x00000072730d723e */ /* 0x000fe200000010ff */
[----:B------:R2:W-:Y:S01]  /*1c1e0*/  STSM.16.M88.4 [R46], R8 ;  /* 0x000000082e007844 */ /* 0x0005e20000000200 */
[----:B------:R-:W-:Y:S02]  /*1c1f0*/  F2FP.BF16.F32.PACK_AB R14, R117, R116 ;  /* 0x00000074750e723e */ /* 0x000fe400000010ff */
[----:B------:R-:W-:Y:S02]  /*1c200*/  F2FP.BF16.F32.PACK_AB R15, R119, R118 ;  /* 0x00000076770f723e */ /* 0x000fe400000010ff */
[----:B------:R-:W-:-:S02]  /*1c210*/  F2FP.BF16.F32.PACK_AB R24, R121, R120 ;  /* 0x000000787918723e */ /* 0x000fc400000010ff */
[----:B------:R-:W-:Y:S01]  /*1c220*/  F2FP.BF16.F32.PACK_AB R25, R123, R122 ;  /* 0x0000007a7b19723e */ /* 0x000fe200000010ff */
[----:B------:R-:W-:Y:S01]  /*1c230*/  STSM.16.M88.4 [R45], R12 ;  /* 0x0000000c2d007844 */ /* 0x000fe20000000200 */
[----:B------:R-:W-:Y:S02]  /*1c240*/  F2FP.BF16.F32.PACK_AB R26, R125, R124 ;  /* 0x0000007c7d1a723e */ /* 0x000fe400000010ff */
[----:B------:R-:W-:Y:S02]  /*1c250*/  F2FP.BF16.F32.PACK_AB R27, R127, R126 ;  /* 0x0000007e7f1b723e */ /* 0x000fe400000010ff */
[----:B------:R-:W-:Y:S02]  /*1c260*/  MOV R0, R32 ;  /* 0x0000002000007202 */ /* 0x000fe40000000f00 */
[----:B------:R-:W-:Y:S01]  /*1c270*/  F2FP.BF16.F32.PACK_AB R32, R129, R128 ;  /* 0x000000808120723e */ /* 0x000fe200000010ff */
[----:B------:R3:W-:Y:S01]  /*1c280*/  STSM.16.M88.4 [R3], R24 ;  /* 0x0000001803007844 */ /* 0x0007e20000000200 */
[----:B------:R-:W-:-:S02]  /*1c290*/  F2FP.BF16.F32.PACK_AB R33, R131, R130 ;  /* 0x000000828321723e */ /* 0x000fc400000010ff */
[----:B-1----:R-:W-:Y:S02]  /*1c2a0*/  F2FP.BF16.F32.PACK_AB R4, R137, R136 ;  /* 0x000000888904723e */ /* 0x002fe400000010ff */
[----:B------:R-:W-:Y:S01]  /*1c2b0*/  F2FP.BF16.F32.PACK_AB R5, R139, R138 ;  /* 0x0000008a8b05723e */ /* 0x000fe200000010ff */
[----:B------:R-:W-:Y:S01]  /*1c2c0*/  STSM.16.M88.4 [R44], R32 ;  /* 0x000000202c007844 */ /* 0x000fe20000000200 */
[----:B------:R-:W-:Y:S02]  /*1c2d0*/  F2FP.BF16.F32.PACK_AB R6, R141, R140 ;  /* 0x0000008c8d06723e */ /* 0x000fe400000010ff */
[----:B------:R-:W-:Y:S02]  /*1c2e0*/  F2FP.BF16.F32.PACK_AB R7, R143, R142 ;  /* 0x0000008e8f07723e */ /* 0x000fe400000010ff */
[----:B--2---:R-:W-:Y:S02]  /*1c2f0*/  F2FP.BF16.F32.PACK_AB R8, R145, R144 ;  /* 0x000000909108723e */ /* 0x004fe400000010ff */
[----:B------:R-:W-:Y:S01]  /*1c300*/  F2FP.BF16.F32.PACK_AB R9, R147, R146 ;  /* 0x000000929309723e */ /* 0x000fe200000010ff */
[----:B------:R1:W-:Y:S01]  /*1c310*/  STSM.16.M88.4 [R28], R4 ;  /* 0x000000041c007844 */ /* 0x0003e20000000200 */
[----:B------:R-:W-:Y:S01]  /*1c320*/  F2FP.BF16.F32.PACK_AB R10, R149, R148 ;  /* 0x00000094950a723e */ /* 0x000fe200000010ff */
[----:B---3--:R-:W2:Y:S01]  /*1c330*/  @P0 LDC.64 R24, c[0x0][0xc08] ;  /* 0x00030200ff180b82 */ /* 0x008ea20000000a00 */
[----:B------:R-:W-:Y:S01]  /*1c340*/  F2FP.BF16.F32.PACK_AB R11, R151, R150 ;  /* 0x00000096970b723e */ /* 0x000fe200000010ff */
[----:B------:R-:W-:Y:S01]  /*1c350*/  IMAD.MOV.U32 R3, RZ, RZ, RZ ;  /* 0x000000ffff037224 */ /* 0x000fe200078e00ff */
[----:B------:R-:W-:-:S03]  /*1c360*/  ISETP.NE.AND.EX P3, PT, RZ, UR5, PT, P3 ;  /* 0x00000005ff007c0c */ /* 0x000fc6000bf65330 */
[----:B------:R3:W-:Y:S02]  /*1c370*/  STSM.16.M88.4 [R0], R8 ;  /* 0x0000000800007844 */ /* 0x0007e40000000200 */
[----:B------:R-:W-:Y:S01]  /*1c380*/  BAR.SYNC.DEFER_BLOCKING 0x1, 0x100 ;  /* 0x0044000000007b1d */ /* 0x000fe20000010000 */
[----:B------:R-:W-:Y:S01]  /*1c390*/  IMAD.U32 R27, RZ, RZ, UR6 ;  /* 0x00000006ff1b7e24 */ /* 0x000fe2000f8e00ff */
[----:B------:R-:W-:Y:S01]  /*1c3a0*/  ISETP.GT.AND P1, PT, R221, 0x1, PT ;  /* 0x00000001dd00780c */ /* 0x000fe20003f24270 */
[----:B-1----:R-:W-:-:S05]  /*1c3b0*/  IMAD.MOV.U32 R4, RZ, RZ, 0x9b8 ;  /* 0x000009b8ff047424 */ /* 0x002fca00078e00ff */
[----:B---3--:R-:W1:Y:S01]  /*1c3c0*/  LDC R0, c[0x0][0xbe8] ;  /* 0x0002fa00ff007b82 */ /* 0x008e620000000800 */
[----:B--2---:R-:W-:Y:S01]  /*1c3d0*/  @P0 IMAD.WIDE R24, R222, 0x4, R24 ;  /* 0x00000004de180825 */ /* 0x004fe200078e0218 */
[----:B------:R2:W5:Y:S04]  /*1c3e0*/  @P3 LDG.E R3, desc[UR52][R42.64] ;  /* 0x000000342a033981 */ /* 0x000568000c1e1900 */
[----:B------:R2:W5:Y:S01]  /*1c3f0*/  @P0 LDG.E R27, desc[UR52][R24.64] ;  /* 0x00000034181b0981 */ /* 0x000562000c1e1900 */
[----:B------:R-:W-:-:S04]  /*1c400*/  SEL R4, R4, 0x978, P1 ;  /* 0x0000097804047807 */ /* 0x000fc80000800000 */
[----:B------:R2:W3:Y:S01]  /*1c410*/  LDC.64 R10, c[0x0][R4+0x220] ;  /* 0x00008800040a7b82 */ /* 0x0004e20000000a00 */
[----:B-1----:R-:W-:-:S07]  /*1c420*/  ISETP.NE.AND P2, PT, R0, 0x1, PT ;  /* 0x000000010000780c */ /* 0x002fce0003f45270 */
[----:B------:R2:W1:Y:S08]  /*1c430*/  LDC.64 R14, c[0x0][R4+0x218] ;  /* 0x00008600040e7b82 */ /* 0x0004700000000a00 */
[----:B------:R2:W0:Y:S01]  /*1c440*/  LDC.64 R12, c[0x0][R4+0x228] ;  /* 0x00008a00040c7b82 */ /* 0x0004220000000a00 */
[----:B------:R-:W-:Y:S05]  /*1c450*/  @P0 BRA `(.L_x_8409) ;  /* 0x0000000000100947 */ /* 0x000fea0003800000 */
[----:B------:R-:W-:Y:S05]  /*1c460*/  @!P3 BRA `(.L_x_8409) ;  /* 0x00000000000cb947 */ /* 0x000fea0003800000 */
[----:B------:R-:W2:Y:S04]  /*1c470*/  LDG.E R6, desc[UR52][R42.64] ;  /* 0x000000342a067981 */ /* 0x000ea8000c1e1900 */
[----:B-----5:R-:W2:Y:S02]  /*1c480*/  LDG.E R27, desc[UR52][R42.64+0x4] ;  /* 0x000004342a1b7981 */ /* 0x020ea4000c1e1900 */
[----:B--2---:R-:W-:-:S07]  /*1c490*/  IMAD.IADD R27, R27, 0x1, -R6 ;  /* 0x000000011b1b7824 */ /* 0x004fce00078e0a06 */
.L_x_8409:
[----:B------:R-:W4:Y:S04]  /*1c4a0*/  LDL R28, [R1+0x38] ;  /* 0x00003800011c7983 */ /* 0x000f280000100800 */
[----:B------:R-:W4:Y:S01]  /*1c4b0*/  LDL R26, [R1+0xc] ;  /* 0x00000c00011a7983 */ /* 0x000f220000100800 */
[----:B--2---:R-:W2:Y:S01]  /*1c4c0*/  LDC.64 R4, c[0x0][R4+0x210] ;  /* 0x0000840004047b82 */ /* 0x004ea20000000a00 */
[----:B------:R-:W-:Y:S01]  /*1c4d0*/  ISETP.NE.U32.AND P0, PT, RZ, UR4, PT ;  /* 0x00000004ff007c0c */ /* 0x000fe2000bf05070 */
[-C--:B-1----:R-:W-:Y:S01]  /*1c4e0*/  IMAD R25, R15, R197.reuse, RZ ;  /* 0x000000c50f197224 */ /* 0x082fe200078e02ff */
[----:B------:R-:W-:Y:S01]  /*1c4f0*/  SHF.R.S32.HI R9, RZ, 0x1f, R222 ;  /* 0x0000001fff097819 */ /* 0x000fe200000114de */
[----:B------:R-:W-:Y:S01]  /*1c500*/  IMAD.WIDE.U32 R14, R14, R197, RZ ;  /* 0x000000c50e0e7225 */ /* 0x000fe200078e00ff */
[----:B------:R-:W-:-:S03]  /*1c510*/  ISETP.NE.AND.EX P0, PT, RZ, UR5, PT, P0 ;  /* 0x00000005ff007c0c */ /* 0x000fc6000bf05300 */
[----:B------:R-:W1:Y:S01]  /*1c520*/  @P2 LDC R24, c[0x0][0xbec] ;  /* 0x0002fb00ff182b82 */ /* 0x000e620000000800 */
[----:B------:R-:W-:Y:S01]  /*1c530*/  SEL R8, R222, RZ, !P0 ;  /* 0x000000ffde087207 */ /* 0x000fe20004000000 */
[----:B------:R-:W-:Y:S01]  /*1c540*/  IMAD.IADD R45, R202, 0x1, R200 ;  /* 0x00000001ca2d7824 */ /* 0x000fe200078e02c8 */
[----:B------:R-:W-:Y:S01]  /*1c550*/  SEL R9, R9, RZ, !P0 ;  /* 0x000000ff09097207 */ /* 0x000fe20004000000 */
[----:B------:R-:W-:Y:S02]  /*1c560*/  IMAD.IADD R43, R15, 0x1, R25 ;  /* 0x000000010f2b7824 */ /* 0x000fe400078e0219 */
[-C--:B---3--:R-:W-:Y:S02]  /*1c570*/  IMAD R11, R11, R8.reuse, RZ ;  /* 0x000000080b0b7224 */ /* 0x088fe400078e02ff */
[----:B------:R-:W3:Y:S02]  /*1c580*/  @P2 LDC R35, c[0x0][0xbf0] ;  /* 0x0002fc00ff232b82 */ /* 0x000ee40000000800 */
[C---:B------:R-:W-:Y:S01]  /*1c590*/  IMAD R33, R10.reuse, R9, R11 ;  /* 0x000000090a217224 */ /* 0x040fe200078e020b */
[----:B------:R-:W-:Y:S01]  /*1c5a0*/  SEL R9, R223, RZ, P1 ;  /* 0x000000ffdf097207 */ /* 0x000fe20000800000 */
[----:B------:R-:W-:-:S04]  /*1c5b0*/  IMAD.WIDE.U32 R10, R10, R8, RZ ;  /* 0x000000080a0a7225 */ /* 0x000fc800078e00ff */
[----:B------:R-:W2:Y:S01]  /*1c5c0*/  LDC.64 R6, c[0x0][0xba8] ;  /* 0x0002ea00ff067b82 */ /* 0x000ea20000000a00 */
[----:B-----5:R-:W-:Y:S01]  /*1c5d0*/  IADD3 R15, P0, P3, R10, R14, R3 ;  /* 0x0000000e0a0f7210 */ /* 0x020fe20007b1e003 */
[----:B------:R-:W-:Y:S01]  /*1c5e0*/  IMAD.IADD R33, R11, 0x1, R33 ;  /* 0x000000010b217824 */ /* 0x000fe200078e0221 */
[----:B------:R-:W-:Y:S01]  /*1c5f0*/  SHF.R.S32.HI R10, RZ, 0x1f, R3 ;  /* 0x0000001fff0a7819 */ /* 0x000fe20000011403 */
[----:B------:R-:W-:Y:S02]  /*1c600*/  IMAD.MOV.U32 R11, RZ, RZ, R45 ;  /* 0x000000ffff0b7224 */ /* 0x000fe400078e002d */
[----:B0-----:R-:W-:Y:S02]  /*1c610*/  IMAD R25, R13, R9, RZ ;  /* 0x000000090d197224 */ /* 0x001fe400078e02ff */
[----:B-1----:R-:W-:-:S04]  /*1c620*/  @P2 IMAD.HI.U32 R14, R45, R24, RZ ;  /* 0x000000182d0e2227 */ /* 0x002fc800078e00ff */
[----:B------:R-:W-:Y:S01]  /*1c630*/  IMAD.WIDE.U32 R12, R12, R9, RZ ;  /* 0x000000090c0c7225 */ /* 0x000fe200078e00ff */
[----:B---3--:R-:W-:-:S03]  /*1c640*/  @P2 SHF.R.U32.HI R11, RZ, R35, R14 ;  /* 0x00000023ff0b2219 */ /* 0x008fc6000001160e */
[----:B------:R-:W-:Y:S01]  /*1c650*/  IMAD.IADD R25, R13, 0x1, R25 ;  /* 0x000000010d197824 */ /* 0x000fe200078e0219 */
[----:B------:R-:W-:Y:S02]  /*1c660*/  IADD3.X R14, R33, R43, R10, P0, P3 ;  /* 0x0000002b210e7210 */ /* 0x000fe400007e640a */
[----:B------:R-:W-:Y:S01]  /*1c670*/  IADD3 R12, P0, P3, R11, R15, R12 ;  /* 0x0000000f0b0c7210 */ /* 0x000fe20007b1e00c */
[--C-:B------:R-:W-:Y:S01]  /*1c680*/  IMAD.MOV R9, RZ, RZ, -R11.reuse ;  /* 0x000000ffff097224 */ /* 0x100fe200078e0a0b */
[----:B------:R-:W-:Y:S01]  /*1c690*/  SHF.R.S32.HI R11, RZ, 0x1f, R11 ;  /* 0x0000001fff0b7819 */ /* 0x000fe2000001140b */
[----:B--2---:R-:W0:Y:S02]  /*1c6a0*/  @!P1 LDC R6, c[0x0][0xb50] ;  /* 0x0002d400ff069b82 */ /* 0x004e240000000800 */
[----:B------:R-:W-:Y:S01]  /*1c6b0*/  IMAD R9, R0, R9, R45 ;  /* 0x0000000900097224 */ /* 0x000fe200078e022d */
[----:B------:R-:W-:-:S03]  /*1c6c0*/  IADD3.X R13, R11, R14, R25, P0, P3 ;  /* 0x0000000e0b0d7210 */ /* 0x000fc600007e6419 */
[----:B------:R-:W-:Y:S01]  /*1c6d0*/  IMAD R5, R5, R9, RZ ;  /* 0x0000000905057224 */ /* 0x000fe200078e02ff */
[----:B------:R-:W-:Y:S01]  /*1c6e0*/  SHF.R.S32.HI R11, RZ, 0x1f, R9 ;  /* 0x0000001fff0b7819 */ /* 0x000fe20000011409 */
[----:B------:R-:W1:Y:S04]  /*1c6f0*/  @!P1 LDC R7, c[0x0][0xb54] ;  /* 0x0002d500ff079b82 */ /* 0x000e680000000800 */
[C---:B------:R-:W-:Y:S02]  /*1c700*/  IMAD R11, R4.reuse, R11, R5 ;  /* 0x0000000b040b7224 */ /* 0x040fe400078e0205 */
[----:B------:R-:W-:-:S04]  /*1c710*/  IMAD.WIDE.U32 R4, R4, R9, R12 ;  /* 0x0000000904047225 */ /* 0x000fc800078e000c */
[----:B------:R-:W-:Y:S02]  /*1c720*/  IMAD.IADD R5, R5, 0x1, R11 ;  /* 0x0000000105057824 */ /* 0x000fe400078e020b */
[----:B------:R-:W-:Y:S01]  /*1c730*/  IMAD R9, R27, R0, RZ ;  /* 0x000000001b097224 */ /* 0x000fe200078e02ff */
[----:B0-----:R-:W-:-:S05]  /*1c740*/  LEA R11, P0, R4, R6, 0x2 ;  /* 0x00000006040b7211 */ /* 0x001fca00078010ff */
[----:B------:R-:W-:Y:S01]  /*1c750*/  SHFL.IDX PT, R12, R11, 0x1, 0x1c1f ;  /* 0x003c1f000b0c7f89 */ /* 0x000fe200000e0000 */
[----:B-1----:R-:W-:-:S03]  /*1c760*/  LEA.HI.X R7, R4, R7, R5, 0x2, P0 ;  /* 0x0000000704077211 */ /* 0x002fc600000f1405 */
[----:B------:R-:W-:Y:S04]  /*1c770*/  SHFL.IDX PT, R4, R11, RZ, 0x1c1f ;  /* 0x001c1fff0b047589 */ /* 0x000fe800000e0000 */
[----:B------:R-:W0:Y:S04]  /*1c780*/  SHFL.IDX PT, R5, R7, RZ, 0x1c1f ;  /* 0x001c1fff07057589 */ /* 0x000e2800000e0000 */
[----:B------:R-:W1:Y:S01]  /*1c790*/  SHFL.IDX PT, R13, R7, 0x1, 0x1c1f ;  /* 0x003c1f00070d7f89 */ /* 0x000e6200000e0000 */
[----:B----4-:R-:W-:Y:S01]  /*1c7a0*/  IMAD.IADD R24, R28, 0x1, R200 ;  /* 0x000000011c187824 */ /* 0x010fe200078e02c8 */
[----:B------:R-:W-:-:S03]  /*1c7b0*/  LOP3.LUT P0, RZ, R26, 0x3, RZ, 0xc0, !PT ;  /* 0x000000031aff7812 */ /* 0x000fc6000780c0ff */
[C---:B------:R-:W-:Y:S01]  /*1c7c0*/  VIADD R6, R24.reuse, 0x8 ;  /* 0x0000000818067836 */ /* 0x040fe20000000000 */
[----:B------:R-:W-:-:S04]  /*1c7d0*/  ISETP.GE.OR P3, PT, R24, R9, P0 ;  /* 0x000000091800720c */ /* 0x000fc80000766670 */
[----:B------:R-:W-:-:S09]  /*1c7e0*/  ISETP.GE.OR P0, PT, R6, R9, P0 ;  /* 0x000000090600720c */ /* 0x000fd20000706670 */
[----:B0-----:R0:W-:Y:S04]  /*1c7f0*/  @!P3 ST.E desc[UR52][R4.64], R21 ;  /* 0x000000150400b985 */ /* 0x0011e8000c101934 */
[----:B-1----:R0:W-:Y:S01]  /*1c800*/  @!P0 ST.E desc[UR52][R12.64], R20 ;  /* 0x000000140c008985 */ /* 0x0021e2000c101934 */
[----:B------:R-:W-:Y:S05]  /*1c810*/  @P1 BRA `(.L_x_8410) ;  /* 0x0000000800a41947 */ /* 0x000fea0003800000 */
[----:B0-----:R-:W-:Y:S01]  /*1c820*/  IMAD R5, R188, 0x8, R220 ;  /* 0x00000008bc057824 */ /* 0x001fe200078e02dc */
[----:B------:R-:W0:Y:S01]  /*1c830*/  @P2 LDC R21, c[0x0][0xbec] ;  /* 0x0002fb00ff152b82 */ /* 0x000e220000000800 */
[----:B------:R-:W-:Y:S02]  /*1c840*/  ULDC.64 UR4, c[0x0][0xaa0] ;  /* 0x0002a80000047ab9 */ /* 0x000fe40000000a00 */
[----:B------:R-:W-:-:S04]  /*1c850*/  IMAD.SHL.U32 R5, R5, 0x8, RZ ;  /* 0x0000000805057824 */ /* 0x000fc800078e00ff */
[----:B------:R-:W-:Y:S01]  /*1c860*/  IMAD.WIDE R40, R5, 0x2, R40 ;  /* 0x0000000205287825 */ /* 0x000fe200078e0228 */
[----:B------:R-:W1:Y:S02]  /*1c870*/  @P2 LDC R14, c[0x0][0xbf0] ;  /* 0x0002fc00ff0e2b82 */ /* 0x000e640000000800 */
[C---:B------:R-:W-:Y:S02]  /*1c880*/  IADD3 R25, P5, R40.reuse, 0x1000, RZ ;  /* 0x0000100028197810 */ /* 0x040fe40007fbe0ff */
[----:B------:R-:W-:Y:S02]  /*1c890*/  IADD3 R33, P0, R40, 0x2000, RZ ;  /* 0x0000200028217810 */ /* 0x000fe40007f1e0ff */
[----:B------:R-:W-:Y:S02]  /*1c8a0*/  LOP3.LUT R24, R25, 0x380, RZ, 0xc0, !PT ;  /* 0x0000038019187812 */ /* 0x000fe400078ec0ff */
[----:B------:R-:W-:Y:S02]  /*1c8b0*/  LOP3.LUT R32, R33, 0x380, RZ, 0xc0, !PT ;  /* 0x0000038021207812 */ /* 0x000fe400078ec0ff */
[----:B------:R-:W-:-:S02]  /*1c8c0*/  SHF.R.U64 R24, R24, 0x3, RZ ;  /* 0x0000000318187819 */ /* 0x000fc400000012ff */
[----:B------:R-:W-:Y:S01]  /*1c8d0*/  SHF.R.U64 R32, R32, 0x3, RZ ;  /* 0x0000000320207819 */ /* 0x000fe200000012ff */
[----:B------:R-:W-:Y:S01]  /*1c8e0*/  IMAD R10, R10, UR4, RZ ;  /* 0x000000040a0a7c24 */ /* 0x000fe2000f8e02ff */
[----:B------:R-:W-:Y:S01]  /*1c8f0*/  LOP3.LUT R24, R24, R25, RZ, 0x3c, !PT ;  /* 0x0000001918187212 */ /* 0x000fe200078e3cff */
[--C-:B------:R-:W-:Y:S01]  /*1c900*/  IMAD.X R25, RZ, RZ, R41.reuse, P5 ;  /* 0x000000ffff197224 */ /* 0x100fe200028e0629 */
[----:B------:R-:W-:Y:S01]  /*1c910*/  LOP3.LUT R32, R32, R33, RZ, 0x3c, !PT ;  /* 0x0000002120207212 */ /* 0x000fe200078e3cff */
[--C-:B------:R-:W-:Y:S01]  /*1c920*/  IMAD.X R33, RZ, RZ, R41.reuse, P0 ;  /* 0x000000ffff217224 */ /* 0x100fe200000e0629 */
[C---:B------:R-:W-:Y:S02]  /*1c930*/  IADD3 R37, P1, R40.reuse, 0x3000, RZ ;  /* 0x0000300028257810 */ /* 0x040fe40007f3e0ff */
[C---:B------:R-:W-:Y:S02]  /*1c940*/  IADD3 R43, P3, R40.reuse, 0x4000, RZ ;  /* 0x00004000282b7810 */ /* 0x040fe40007f7e0ff */
[C---:B------:R-:W-:Y:S01]  /*1c950*/  IADD3 R45, P4, R40.reuse, 0x5000, RZ ;  /* 0x00005000282d7810 */ /* 0x040fe20007f9e0ff */
[C---:B------:R-:W-:Y:S01]  /*1c960*/  IMAD R13, R3.reuse, UR5, R10 ;  /* 0x00000005030d7c24 */ /* 0x040fe2000f8e020a */
[C---:B------:R-:W-:Y:S01]  /*1c970*/  IADD3 R49, P5, R40.reuse, 0x6000, RZ ;  /* 0x0000600028317810 */ /* 0x040fe20007fbe0ff */
[----:B------:R-:W5:Y:S01]  /*1c980*/  LD.E.128 R24, desc[UR52][R24.64] ;  /* 0x0000003418187980 */ /* 0x000f62000c101d00 */
[----:B------:R-:W-:Y:S01]  /*1c990*/  IADD3 R7, P0, R40, 0x7000, RZ ;  /* 0x0000700028077810 */ /* 0x000fe20007f1e0ff */
[----:B------:R-:W-:Y:S01]  /*1c9a0*/  IMAD.WIDE.U32 R10, R3, UR4, RZ ;  /* 0x00000004030a7c25 */ /* 0x000fe2000f8e00ff */
[----:B------:R-:W-:Y:S01]  /*1c9b0*/  LOP3.LUT R36, R37, 0x380, RZ, 0xc0, !PT ;  /* 0x0000038025247812 */ /* 0x000fe200078ec0ff */
[----:B------:R-:W-:Y:S01]  /*1c9c0*/  ULDC.64 UR4, c[0x0][0xae8] ;  /* 0x0002ba0000047ab9 */ /* 0x000fe20000000a00 */
[----:B------:R-:W-:Y:S01]  /*1c9d0*/  LOP3.LUT R42, R43, 0x380, RZ, 0xc0, !PT ;  /* 0x000003802b2a7812 */ /* 0x000fe200078ec0ff */
[----:B------:R-:W-:Y:S01]  /*1c9e0*/  IMAD.X R53, RZ, RZ, R41, P0 ;  /* 0x000000ffff357224 */ /* 0x000fe200000e0629 */
[----:B------:R-:W-:Y:S01]  /*1c9f0*/  LOP3.LUT R44, R45, 0x380, RZ, 0xc0, !PT ;  /* 0x000003802d2c7812 */ /* 0x000fe200078ec0ff */
[----:B------:R-:W5:Y:S01]  /*1ca00*/  LD.E.128 R32, desc[UR52][R32.64] ;  /* 0x0000003420207980 */ /* 0x000f62000c101d00 */
[----:B------:R-:W-:-:S02]  /*1ca10*/  LOP3.LUT R48, R49, 0x380, RZ, 0xc0, !PT ;  /* 0x0000038031307812 */ /* 0x000fc400078ec0ff */
[----:B------:R-:W-:Y:S02]  /*1ca20*/  LOP3.LUT R5, R40, 0x380, RZ, 0xc0, !PT ;  /* 0x0000038028057812 */ /* 0x000fe400078ec0ff */
[----:B------:R-:W-:Y:S01]  /*1ca30*/  LOP3.LUT R6, R7, 0x380, RZ, 0xc0, !PT ;  /* 0x0000038007067812 */ /* 0x000fe200078ec0ff */
[----:B------:R-:W-:Y:S01]  /*1ca40*/  IMAD.IADD R11, R11, 0x1, R13 ;  /* 0x000000010b0b7824 */ /* 0x000fe200078e020d */
[----:B------:R-:W-:Y:S01]  /*1ca50*/  SHF.R.U64 R36, R36, 0x3, RZ ;  /* 0x0000000324247819 */ /* 0x000fe200000012ff */
[----:B------:R-:W-:Y:S01]  /*1ca60*/  IMAD R3, R220, 0x20, R188 ;  /* 0x00000020dc037824 */ /* 0x000fe200078e02bc */
[----:B------:R-:W-:Y:S02]  /*1ca70*/  SHF.R.U64 R42, R42, 0x3, RZ ;  /* 0x000000032a2a7819 */ /* 0x000fe400000012ff */
[----:B------:R-:W-:Y:S02]  /*1ca80*/  SHF.R.U64 R44, R44, 0x3, RZ ;  /* 0x000000032c2c7819 */ /* 0x000fe400000012ff */
[----:B------:R-:W-:-:S02]  /*1ca90*/  SHF.R.U64 R48, R48, 0x3, RZ ;  /* 0x0000000330307819 */ /* 0x000fc400000012ff */
[----:B------:R-:W-:Y:S02]  /*1caa0*/  SHF.R.U64 R5, R5, 0x3, RZ ;  /* 0x0000000305057819 */ /* 0x000fe400000012ff */
[----:B------:R-:W-:Y:S01]  /*1cab0*/  SHF.R.U64 R6, R6, 0x3, RZ ;  /* 0x0000000306067819 */ /* 0x000fe200000012ff */
[----:B------:R-:W-:Y:S01]  /*1cac0*/  IMAD.WIDE.U32 R10, R197, UR4, R10 ;  /* 0x00000004c50a7c25 */ /* 0x000fe2000f8e000a */
        /* <DEDUP_REMOVED lines=11> */
[----:B------:R-:W-:Y:S01]  /*1cb80*/  SHF.R.S32.HI R15, RZ, 0x1f, R8 ;  /* 0x0000001fff0f7819 */ /* 0x000fe20000011408 */
[----:B------:R-:W-:Y:S01]  /*1cb90*/  IMAD.IADD R12, R200, 0x1, R3 ;  /* 0x00000001c80c7824 */ /* 0x000fe200078e0203 */
[----:B------:R-:W5:Y:S01]  /*1cba0*/  LD.E.128 R36, desc[UR52][R36.64] ;  /* 0x0000003424247980 */ /* 0x000f62000c101d00 */
[----:B------:R-:W-:Y:S01]  /*1cbb0*/  IMAD R11, R197, UR5, R11 ;  /* 0x00000005c50b7c24 */ /* 0x000fe2000f8e020b */
[----:B------:R-:W-:Y:S01]  /*1cbc0*/  ULDC.64 UR4, c[0x0][0xaf0] ;  /* 0x0002bc0000047ab9 */ /* 0x000fe20000000a00 */
[----:B0-----:R-:W-:Y:S01]  /*1cbd0*/  @P2 IMAD.HI.U32 R3, R12, R21, RZ ;  /* 0x000000150c032227 */ /* 0x001fe200078e00ff */
[----:B------:R-:W5:Y:S03]  /*1cbe0*/  LD.E.128 R4, desc[UR52][R4.64] ;  /* 0x0000003404047980 */ /* 0x000f66000c101d00 */
[----:B------:R-:W-:Y:S01]  /*1cbf0*/  IMAD R15, R15, UR4, RZ ;  /* 0x000000040f0f7c24 */ /* 0x000fe2000f8e02ff */
[----:B------:R-:W5:Y:S01]  /*1cc00*/  LD.E.128 R40, desc[UR52][R42.64] ;  /* 0x000000342a287980 */ /* 0x000f62000c101d00 */
[----:B------:R-:W-:-:S03]  /*1cc10*/  IMAD.MOV.U32 R13, RZ, RZ, R12 ;  /* 0x000000ffff0d7224 */ /* 0x000fc600078e000c */
[----:B------:R-:W5:Y:S01]  /*1cc20*/  LD.E.128 R44, desc[UR52][R44.64] ;  /* 0x000000342c2c7980 */ /* 0x000f62000c101d00 */
[----:B------:R-:W-:-:S03]  /*1cc30*/  IMAD R15, R8, UR5, R15 ;  /* 0x00000005080f7c24 */ /* 0x000fc6000f8e020f */
[----:B------:R-:W5:Y:S01]  /*1cc40*/  LD.E.128 R48, desc[UR52][R48.64] ;  /* 0x0000003430307980 */ /* 0x000f62000c101d00 */
[----:B------:R-:W-:-:S03]  /*1cc50*/  IMAD.WIDE.U32 R10, R8, UR4, R10 ;  /* 0x00000004080a7c25 */ /* 0x000fc6000f8e000a */
[----:B------:R-:W5:Y:S01]  /*1cc60*/  LD.E.128 R52, desc[UR52][R52.64] ;  /* 0x0000003434347980 */ /* 0x000f62000c101d00 */
[----:B-1----:R-:W-:Y:S01]  /*1cc70*/  @P2 SHF.R.U32.HI R13, RZ, R14, R3 ;  /* 0x0000000eff0d2219 */ /* 0x002fe20000011603 */
[----:B------:R-:W-:Y:S01]  /*1cc80*/  ULDC.64 UR4, c[0x0][0xae0] ;  /* 0x0002b80000047ab9 */ /* 0x000fe20000000a00 */
[----:B------:R-:W-:Y:S01]  /*1cc90*/  @!PT LDS RZ, [RZ] ;  /* 0x00000000fffff984 */ /* 0x000fe20000000800 */
[----:B------:R-:W-:Y:S01]  /*1cca0*/  @!PT LDS RZ, [RZ] ;  /* 0x00000000fffff984 */ /* 0x000fe20000000800 */
[----:B------:R-:W-:Y:S01]  /*1ccb0*/  @!PT LDS RZ, [RZ] ;  /* 0x00000000fffff984 */ /* 0x000fe20000000800 */
[----:B------:R-:W-:Y:S01]  /*1ccc0*/  @!PT LDS RZ, [RZ] ;  /* 0x00000000fffff984 */ /* 0x000fe20000000800 */
[----:B------:R0:W-:Y:S06]  /*1ccd0*/  MEMBAR.ALL.CTA ;  /* 0x0000000000007992 */ /* 0x0001ec0000008000 */
[----:B0-----:R-:W0:Y:S01]  /*1cce0*/  FENCE.VIEW.ASYNC.S ;  /* 0x00000000000073c6 */ /* 0x001e220000000000 */
[----:B------:R-:W-:Y:S01]  /*1ccf0*/  IMAD.IADD R11, R11, 0x1, R15 ;  /* 0x000000010b0b7824 */ /* 0x000fe200078e020f */
[--C-:B------:R-:W-:Y:S01]  /*1cd00*/  SHF.R.S32.HI R8, RZ, 0x1f, R13.reuse ;  /* 0x0000001fff087819 */ /* 0x100fe2000001140d */
[----:B------:R-:W-:-:S04]  /*1cd10*/  IMAD.MOV R15, RZ, RZ, -R13 ;  /* 0x000000ffff0f7224 */ /* 0x000fc800078e0a0d */
[----:B------:R-:W-:Y:S02]  /*1cd20*/  IMAD R15, R0, R15, R12 ;  /* 0x0000000f000f7224 */ /* 0x000fe400078e020c */
[----:B------:R-:W-:Y:S02]  /*1cd30*/  IMAD R8, R8, UR4, RZ ;  /* 0x0000000408087c24 */ /* 0x000fe4000f8e02ff */
[----:B------:R-:W-:Y:S01]  /*1cd40*/  VIADD R3, R18, 0x28820 ;  /* 0x0002882012037836 */ /* 0x000fe20000000000 */
[----:B------:R-:W-:Y:S01]  /*1cd50*/  SHF.R.S32.HI R0, RZ, 0x1f, R15 ;  /* 0x0000001fff007819 */ /* 0x000fe2000001140f */
[C---:B------:R-:W-:Y:S02]  /*1cd60*/  IMAD R21, R13.reuse, UR5, R8 ;  /* 0x000000050d157c24 */ /* 0x040fe4000f8e0208 */
[----:B------:R-:W-:Y:S01]  /*1cd70*/  IMAD.WIDE.U32 R10, R13, UR4, R10 ;  /* 0x000000040d0a7c25 */ /* 0x000fe2000f8e000a */
[----:B------:R-:W-:Y:S01]  /*1cd80*/  ULDC.64 UR4, c[0x0][0xad8] ;  /* 0x0002b60000047ab9 */ /* 0x000fe20000000a00 */
[----:B------:R-:W-:-:S02]  /*1cd90*/  PRMT R3, RZ, 0x654, R3 ;  /* 0x00000654ff037816 */ /* 0x000fc40000000003 */
[----:B------:R-:W-:Y:S02]  /*1cda0*/  IMAD.IADD R11, R11, 0x1, R21 ;  /* 0x000000010b0b7824 */ /* 0x000fe400078e0215 */
[----:B------:R-:W-:Y:S02]  /*1cdb0*/  IMAD R0, R0, UR4, RZ ;  /* 0x0000000400007c24 */ /* 0x000fe4000f8e02ff */
[C---:B------:R-:W-:Y:S01]  /*1cdc0*/  IMAD.WIDE.U32 R10, R15.reuse, UR4, R10 ;  /* 0x000000040f0a7c25 */ /* 0x040fe2000f8e000a */
[----:B0-----:R0:W-:Y:S03]  /*1cdd0*/  SYNCS.ARRIVE.TRANS64.RED.A1T0 RZ, [R3+URZ], RZ ;  /* 0x000000ff03ff79a7 */ /* 0x0011e6000810043f */
[----:B0-----:R-:W-:Y:S01]  /*1cde0*/  IMAD R3, R15, UR5, R0 ;  /* 0x000000050f037c24 */ /* 0x001fe2000f8e0200 */
[----:B------:R-:W-:Y:S02]  /*1cdf0*/  ULDC.64 UR4, c[0x0][0xa80] ;  /* 0x0002a00000047ab9 */ /* 0x000fe40000000a00 */
[----:B------:R-:W-:Y:S01]  /*1ce00*/  LEA R0, P0, R10, UR4, 0x1 ;  /* 0x000000040a007c11 */ /* 0x000fe2000f8008ff */
[----:B------:R-:W-:Y:S01]  /*1ce10*/  IMAD.IADD R3, R11, 0x1, R3 ;  /* 0x000000010b037824 */ /* 0x000fe200078e0203 */
[----:B------:R-:W-:Y:S01]  /*1ce20*/  UMOV UR4, 0xffffffff ;  /* 0xffffffff00047882 */ /* 0x000fe20000000000 */
[----:B------:R-:W-:-:S03]  /*1ce30*/  IMAD.IADD R200, R188, 0x1, R200 ;  /* 0x00000001bcc87824 */ /* 0x000fc600078e02c8 */
[----:B------:R-:W-:Y:S01]  /*1ce40*/  LEA.HI.X R8, R10, UR5, R3, 0x1, P0 ;  /* 0x000000050a087c11 */ /* 0x000fe200080f0c03 */
[----:B------:R-:W-:Y:S06]  /*1ce50*/  BRA.DIV UR4, `(.L_x_8411) ;  /* 0x000000c204f07947 */ /* 0x000fec000b800000 */
[----:B------:R0:W1:Y:S04]  /*1ce60*/  SHFL.IDX PT, R3, R8, RZ, 0x181f ;  /* 0x00181fff08037589 */ /* 0x00006800000e0000 */
[----:B------:R0:W2:Y:S02]  /*1ce70*/  SHFL.IDX PT, R14, R0, RZ, 0x181f ;  /* 0x00181fff000e7589 */ /* 0x0000a400000e0000 */
.L_x_8683:
[----:B------:R-:W-:Y:S01]  /*1ce80*/  ISETP.GE.AND P0, PT, R200, R9, PT ;  /* 0x00000009c800720c */ /* 0x000fe20003f06270 */
[----:B------:R-:W-:-:S12]  /*1ce90*/  BSSY B1, `(.L_x_8412) ;  /* 0x000000b000017945 */ /* 0x000fd80003800000 */
[----:B------:R-:W-:Y:S05]  /*1cea0*/  @P0 BRA `(.L_x_8413) ;  /* 0x0000000000240947 */ /* 0x000fea0003800000 */
[----:B------:R-:W-:Y:S02]  /*1ceb0*/  ULDC UR4, c[0x0][0xac8] ;  /* 0x0002b20000047ab9 */ /* 0x000fe40000000800 */
[----:B------:R-:W-:Y:S02]  /*1cec0*/  ISETP.GE.AND P0, PT, R16, UR4, PT ;  /* 0x0000000410007c0c */ /* 0x000fe4000bf06270 */
[----:B------:R-:W-:-:S11]  /*1ced0*/  ISETP.GE.AND P1, PT, R2, UR4, PT ;  /* 0x0000000402007c0c */ /* 0x000fd6000bf26270 */
[-C--:B--2---:R-:W-:Y:S02]  /*1cee0*/  @!P0 LEA R10, P2, R16, R14.reuse, 0x1 ;  /* 0x0000000e100a8211 */ /* 0x084fe400078408ff */
[----:B------:R-:W-:Y:S02]  /*1cef0*/  @!P1 LEA R14, P3, R2, R14, 0x1 ;  /* 0x0000000e020e9211 */ /* 0x000fe400078608ff */
[-C--:B-1----:R-:W-:Y:S02]  /*1cf00*/  @!P0 LEA.HI.X R11, R16, R3.reuse, R17, 0x1, P2 ;  /* 0x00000003100b8211 */ /* 0x082fe400010f0c11 */
[----:B------:R-:W-:-:S03]  /*1cf10*/  @!P1 LEA.HI.X R15, R2, R3, R185, 0x1, P3 ;  /* 0x00000003020f9211 */ /* 0x000fc600018f0cb9 */
[----:B-----5:R3:W-:Y:S04]  /*1cf20*/  @!P0 ST.E.128 desc[UR52][R10.64], R4 ;  /* 0x000000040a008985 */ /* 0x0207e8000c101d34 */
[----:B------:R3:W-:Y:S02]  /*1cf30*/  @!P1 ST.E.128 desc[UR52][R14.64], R40 ;  /* 0x000000280e009985 */ /* 0x0007e4000c101d34 */
.L_x_8413:
[----:B------:R-:W-:Y:S05]  /*1cf40*/  BSYNC B1 ;  /* 0x0000000000017941 */ /* 0x000fea0003800000 */
.L_x_8412:
[----:B------:R-:W-:-:S03]  /*1cf50*/  UMOV UR4, 0xffffffff ;  /* 0xffffffff00047882 */ /* 0x000fc60000000000 */
[----:B------:R-:W-:Y:S05]  /*1cf60*/  BRA.DIV UR4, `(.L_x_8414) ;  /* 0x000000c204e07947 */ /* 0x000fea000b800000 */
[----:B-1----:R1:W4:Y:S04]  /*1cf70*/  SHFL.IDX PT, R3, R8, 0x1, 0x181f ;  /* 0x00381f0008037f89 */ /* 0x00232800000e0000 */
[----:B--23--:R1:W2:Y:S02]  /*1cf80*/  SHFL.IDX PT, R14, R0, 0x1, 0x181f ;  /* 0x00381f00000e7f89 */ /* 0x00c2a400000e0000 */
.L_x_8687:
[----:B-----5:R-:W-:Y:S01]  /*1cf90*/  VIADD R4, R200, 0x20 ;  /* 0x00000020c8047836 */ /* 0x020fe20000000000 */
[----:B------:R-:W-:Y:S04]  /*1cfa0*/  BSSY B1, `(.L_x_8415) ;  /* 0x000000c000017945 */ /* 0x000fe80003800000 */
[----:B------:R-:W-:-:S13]  /*1cfb0*/  ISETP.GE.AND P0, PT, R4, R9, PT ;  /* 0x000000090400720c */ /* 0x000fda0003f06270 */
[----:B------:R-:W-:Y:S05]  /*1cfc0*/  @P0 BRA `(.L_x_8416) ;  /* 0x0000000000240947 */ /* 0x000fea0003800000 */
[----:B------:R-:W-:Y:S02]  /*1cfd0*/  ULDC UR4, c[0x0][0xac8] ;  /* 0x0002b20000047ab9 */ /* 0x000fe40000000800 */
[----:B------:R-:W-:Y:S02]  /*1cfe0*/  ISETP.GE.AND P2, PT, R16, UR4, PT ;  /* 0x0000000410007c0c */ /* 0x000fe4000bf46270 */
[----:B------:R-:W-:-:S11]  /*1cff0*/  ISETP.GE.AND P3, PT, R2, UR4, PT ;  /* 0x0000000402007c0c */ /* 0x000fd6000bf66270 */
[-C--:B--2---:R-:W-:Y:S02]  /*1d000*/  @!P2 LEA R4, P0, R16, R14.reuse, 0x1 ;  /* 0x0000000e1004a211 */ /* 0x084fe400078008ff */
[----:B------:R-:W-:Y:S02]  /*1d010*/  @!P3 LEA R14, P1, R2, R14, 0x1 ;  /* 0x0000000e020eb211 */ /* 0x000fe400078208ff */
[-C--:B----4-:R-:W-:Y:S02]  /*1d020*/  @!P2 LEA.HI.X R5, R16, R3.reuse, R17, 0x1, P0 ;  /* 0x000000031005a211 */ /* 0x090fe400000f0c11 */
[----:B------:R-:W-:-:S03]  /*1d030*/  @!P3 LEA.HI.X R15, R2, R3, R185, 0x1, P1 ;  /* 0x00000003020fb211 */ /* 0x000fc600008f0cb9 */
[----:B------:R3:W-:Y:S04]  /*1d040*/  @!P2 ST.E.128 desc[UR52][R4.64], R24 ;  /* 0x000000180400a985 */ /* 0x0007e8000c101d34 */
[----:B------:R3:W-:Y:S02]  /*1d050*/  @!P3 ST.E.128 desc[UR52][R14.64], R44 ;  /* 0x0000002c0e00b985 */ /* 0x0007e4000c101d34 */
.L_x_8416:
[----:B------:R-:W-:Y:S05]  /*1d060*/  BSYNC B1 ;  /* 0x0000000000017941 */ /* 0x000fea0003800000 */
.L_x_8415:
[----:B------:R-:W-:-:S03]  /*1d070*/  UMOV UR4, 0xffffffff ;  /* 0xffffffff00047882 */ /* 0x000fc60000000000 */
[----:B------:R-:W-:Y:S05]  /*1d080*/  BRA.DIV UR4, `(.L_x_8417) ;  /* 0x000000c204e07947 */ /* 0x000fea000b800000 */
[----:B----4-:R4:W0:Y:S04]  /*1d090*/  SHFL.IDX PT, R3, R8, 0x2, 0x181f ;  /* 0x00581f0008037f89 */ /* 0x01082800000e0000 */
[----:B--23--:R4:W2:Y:S02]  /*1d0a0*/  SHFL.IDX PT, R14, R0, 0x2, 0x181f ;  /* 0x00581f00000e7f89 */ /* 0x00c8a400000e0000 */
.L_x_8691:
[----:B------:R-:W-:Y:S01]  /*1d0b0*/  VIADD R4, R200, 0x40 ;  /* 0x00000040c8047836 */ /* 0x000fe20000000000 */
        /* <DEDUP_REMOVED lines=8> */
[-C--:B0-----:R-:W-:Y:S02]  /*1d140*/  @!P2 LEA.HI.X R5, R16, R3.reuse, R17, 0x1, P0 ;  /* 0x000000031005a211 */ /* 0x081fe400000f0c11 */
[----:B------:R-:W-:-:S03]  /*1d150*/  @!P3 LEA.HI.X R15, R2, R3, R185, 0x1, P1 ;  /* 0x00000003020fb211 */ /* 0x000fc600008f0cb9 */
[----:B------:R3:W-:Y:S04]  /*1d160*/  @!P2 ST.E.128 desc[UR52][R4.64], R32 ;  /* 0x000000200400a985 */ /* 0x0007e8000c101d34 */
[----:B------:R3:W-:Y:S02]  /*1d170*/  @!P3 ST.E.128 desc[UR52][R14.64], R48 ;  /* 0x000000300e00b985 */ /* 0x0007e4000c101d34 */
.L_x_8419:
[----:B------:R-:W-:Y:S05]  /*1d180*/  BSYNC B1 ;  /* 0x0000000000017941 */ /* 0x000fea0003800000 */
.L_x_8418:
[----:B------:R-:W-:-:S03]  /*1d190*/  UMOV UR4, 0xffffffff ;  /* 0xffffffff00047882 */ /* 0x000fc60000000000 */
[----:B------:R-:W-:Y:S05]  /*1d1a0*/  BRA.DIV UR4, `(.L_x_8420) ;  /* 0x000000c204e07947 */ /* 0x000fea000b800000 */
[----:B0-----:R0:W0:Y:S04]  /*1d1b0*/  SHFL.IDX PT, R3, R8, 0x3, 0x181f ;  /* 0x00781f0008037f89 */ /* 0x00102800000e0000 */
[----:B--23--:R2:W3:Y:S02]  /*1d1c0*/  SHFL.IDX PT, R14, R0, 0x3, 0x181f ;  /* 0x00781f00000e7f89 */ /* 0x00c4e400000e0000 */
.L_x_8695:
[----:B-12-4-:R-:W-:-:S05]  /*1d1d0*/  VIADD R0, R200, 0x60 ;  /* 0x00000060c8007836 */ /* 0x016fca0000000000 */
        /* <DEDUP_REMOVED lines=13> */
.L_x_8410:
[----:B0-----:R-:W0:Y:S01]  /*1d2b0*/  @P2 LDC R12, c[0x0][0xbec] ;  /* 0x0002fb00ff0c2b82 */ /* 0x001e220000000800 */
[----:B------:R-:W-:Y:S01]  /*1d2c0*/  ULDC.64 UR4, c[0x0][0xb08] ;  /* 0x0002c20000047ab9 */ /* 0x000fe20000000a00 */
[----:B------:R-:W-:Y:S01]  /*1d2d0*/  ULDC.64 UR6, c[0x0][0xb30] ;  /* 0x0002cc0000067ab9 */ /* 0x000fe20000000a00 */
[----:B------:R-:W-:Y:S01]  /*1d2e0*/  IMAD R10, R10, UR4, RZ ;  /* 0x000000040a0a7c24 */ /* 0x000fe2000f8e02ff */
[----:B------:R-:W-:Y:S01]  /*1d2f0*/  SHF.R.S32.HI R51, RZ, 0x1f, R224 ;  /* 0x0000001fff337819 */ /* 0x000fe200000114e0 */
[----:B------:R-:W-:-:S03]  /*1d300*/  IMAD.WIDE.U32 R4, R3, UR4, RZ ;  /* 0x0000000403047c25 */ /* 0x000fc6000f8e00ff */
[----:B------:R-:W1:Y:S01]  /*1d310*/  @P2 LDC R11, c[0x0][0xbf0] ;  /* 0x0002fc00ff0b2b82 */ /* 0x000e620000000800 */
[----:B------:R-:W-:Y:S01]  /*1d320*/  IMAD R3, R3, UR5, R10 ;  /* 0x0000000503037c24 */ /* 0x000fe2000f8e020a */
[----:B------:R-:W-:Y:S01]  /*1d330*/  ULDC.64 UR4, c[0x0][0xb38] ;  /* 0x0002ce0000047ab9 */ /* 0x000fe20000000a00 */
[----:B------:R-:W-:Y:S02]  /*1d340*/  VIADD R33, R189, 0x8 ;  /* 0x00000008bd217836 */ /* 0x000fe40000000000 */
[----:B------:R-:W-:Y:S01]  /*1d350*/  IMAD.IADD R5, R5, 0x1, R3 ;  /* 0x0000000105057824 */ /* 0x000fe200078e0203 */
[----:B------:R-:W-:Y:S01]  /*1d360*/  SHF.R.S32.HI R3, RZ, 0x1f, R8 ;  /* 0x0000001fff037819 */ /* 0x000fe20000011408 */
[----:B------:R-:W-:Y:S02]  /*1d370*/  VIADD R35, R189, 0x10 ;  /* 0x00000010bd237836 */ /* 0x000fe40000000000 */
[----:B------:R-:W-:-:S03]  /*1d380*/  IMAD.WIDE.U32 R4, R197, UR4, R4 ;  /* 0x00000004c5047c25 */ /* 0x000fc6000f8e0004 */
[----:B------:R-:W-:Y:S01]  /*1d390*/  SHF.R.S32.HI R28, RZ, 0x1f, R35 ;  /* 0x0000001fff1c7819 */ /* 0x000fe20000011423 */
[----:B------:R-:W-:Y:S01]  /*1d3a0*/  IMAD R5, R197, UR5, R5 ;  /* 0x00000005c5057c24 */ /* 0x000fe2000f8e0205 */
[----:B------:R-:W-:Y:S01]  /*1d3b0*/  ULDC.64 UR4, c[0x0][0xb40] ;  /* 0x0002d00000047ab9 */ /* 0x000fe20000000a00 */
[----:B------:R-:W-:Y:S02]  /*1d3c0*/  VIADD R41, R189, 0x18 ;  /* 0x00000018bd297836 */ /* 0x000fe40000000000 */
[----:B------:R-:W-:Y:S02]  /*1d3d0*/  IMAD R3, R3, UR4, RZ ;  /* 0x0000000403037c24 */ /* 0x000fe4000f8e02ff */
[----:B0-----:R-:W-:Y:S01]  /*1d3e0*/  @P2 IMAD.HI.U32 R12, R45, R12, RZ ;  /* 0x0000000c2d0c2227 */ /* 0x001fe200078e00ff */
[----:B------:R-:W-:-:S03]  /*1d3f0*/  SHF.R.S32.HI R32, RZ, 0x1f, R41 ;  /* 0x0000001fff207819 */ /* 0x000fc60000011429 */
[C---:B------:R-:W-:Y:S02]  /*1d400*/  IMAD R7, R8.reuse, UR5, R3 ;  /* 0x0000000508077c24 */ /* 0x040fe4000f8e0203 */
[----:B------:R-:W-:Y:S01]  /*1d410*/  IMAD.WIDE.U32 R4, R8, UR4, R4 ;  /* 0x0000000408047c25 */ /* 0x000fe2000f8e0004 */
[----:B------:R-:W-:-:S03]  /*1d420*/  ULDC.64 UR4, c[0x0][0xb48] ;  /* 0x0002d20000047ab9 */ /* 0x000fc60000000a00 */
[----:B------:R-:W-:Y:S01]  /*1d430*/  IMAD.MOV.U32 R3, RZ, RZ, R45 ;  /* 0x000000ffff037224 */ /* 0x000fe200078e002d */
[----:B-1----:R-:W-:Y:S01]  /*1d440*/  @P2 SHF.R.U32.HI R3, RZ, R11, R12 ;  /* 0x0000000bff032219 */ /* 0x002fe2000001160c */
        /* <DEDUP_REMOVED lines=15> */
[----:B------:R-:W-:Y:S02]  /*1d540*/  VIADD R8, R18, 0x28820 ;  /* 0x0002882012087836 */ /* 0x000fe40000000000 */
[C---:B------:R-:W-:Y:S02]  /*1d550*/  IMAD R3, R7.reuse, UR5, R0 ;  /* 0x0000000507037c24 */ /* 0x040fe4000f8e0200 */
[----:B------:R-:W-:Y:S01]  /*1d560*/  IMAD.WIDE.U32 R4, R7, UR4, R4 ;  /* 0x0000000407047c25 */ /* 0x000fe2000f8e0004 */
[----:B------:R-:W-:Y:S01]  /*1d570*/  ULDC.64 UR4, c[0x0][0xb00] ;  /* 0x0002c00000047ab9 */ /* 0x000fe20000000a00 */
[----:B------:R-:W-:-:S02]  /*1d580*/  PRMT R8, RZ, 0x654, R8 ;  /* 0x00000654ff087816 */ /* 0x000fc40000000008 */
[----:B------:R-:W-:Y:S01]  /*1d590*/  IMAD.IADD R5, R5, 0x1, R3 ;  /* 0x0000000105057824 */ /* 0x000fe200078e0203 */
[C---:B------:R-:W-:Y:S01]  /*1d5a0*/  LEA R3, P0, R4.reuse, UR4, 0x2 ;  /* 0x0000000404037c11 */ /* 0x040fe2000f8010ff */
[C---:B------:R-:W-:Y:S01]  /*1d5b0*/  VIADD R45, R189.reuse, 0x28 ;  /* 0x00000028bd2d7836 */ /* 0x040fe20000000000 */
[----:B------:R-:W-:Y:S01]  /*1d5c0*/  UMOV UR4, 0xffffffff ;  /* 0xffffffff00047882 */ /* 0x000fe20000000000 */
[C---:B------:R-:W-:Y:S01]  /*1d5d0*/  VIADD R47, R189.reuse, 0x30 ;  /* 0x00000030bd2f7836 */ /* 0x040fe20000000000 */
[----:B------:R0:W-:Y:S01]  /*1d5e0*/  SYNCS.ARRIVE.TRANS64.RED.A1T0 RZ, [R8+URZ], RZ ;  /* 0x000000ff08ff79a7 */ /* 0x0001e2000810043f */
[----:B------:R-:W-:Y:S01]  /*1d5f0*/  VIADD R49, R189, 0x38 ;  /* 0x00000038bd317836 */ /* 0x000fe20000000000 */
[----:B------:R-:W-:Y:S02]  /*1d600*/  LEA.HI.X R4, R4, UR5, R5, 0x2, P0 ;  /* 0x0000000504047c11 */ /* 0x000fe400080f1405 */
[----:B------:R-:W-:Y:S02]  /*1d610*/  SHF.R.S32.HI R7, RZ, 0x1f, R189 ;  /* 0x0000001fff077819 */ /* 0x000fe400000114bd */
[----:B------:R-:W-:-:S02]  /*1d620*/  SHF.R.S32.HI R40, RZ, 0x1f, R45 ;  /* 0x0000001fff287819 */ /* 0x000fc4000001142d */
[----:B0-----:R-:W-:Y:S02]  /*1d630*/  SHF.R.S32.HI R8, RZ, 0x1f, R33 ;  /* 0x0000001fff087819 */ /* 0x001fe40000011421 */
[----:B------:R-:W-:Y:S02]  /*1d640*/  SHF.R.S32.HI R42, RZ, 0x1f, R47 ;  /* 0x0000001fff2a7819 */ /* 0x000fe4000001142f */
[----:B------:R-:W-:Y:S01]  /*1d650*/  SHF.R.S32.HI R44, RZ, 0x1f, R49 ;  /* 0x0000001fff2c7819 */ /* 0x000fe20000011431 */
[----:B------:R-:W-:Y:S06]  /*1d660*/  BRA.DIV UR4, `(.L_x_8422) ;  /* 0x000000be04f87947 */ /* 0x000fec000b800000 */
[----:B------:R0:W1:Y:S04]  /*1d670*/  SHFL.IDX PT, R0, R4, RZ, 0x1c1f ;  /* 0x001c1fff04007589 */ /* 0x00006800000e0000 */
[----:B------:R0:W2:Y:S02]  /*1d680*/  SHFL.IDX PT, R14, R3, RZ, 0x1c1f ;  /* 0x001c1fff030e7589 */ /* 0x0000a400000e0000 */
.L_x_8698:
[----:B------:R-:W-:Y:S01]  /*1d690*/  ISETP.GE.AND P0, PT, R24, R9, PT ;  /* 0x000000091800720c */ /* 0x000fe20003f06270 */
[----:B------:R-:W-:-:S12]  /*1d6a0*/  BSSY B1, `(.L_x_8423) ;  /* 0x000004e000017945 */ /* 0x000fd80003800000 */
[----:B------:R-:W-:Y:S05]  /*1d6b0*/  @P0 BRA `(.L_x_8424) ;  /* 0x0000000400300947 */ /* 0x000fea0003800000 */
[----:B------:R-:W-:Y:S01]  /*1d6c0*/  ULDC UR4, c[0x0][0xac8] ;  /* 0x0002b20000047ab9 */ /* 0x000fe20000000800 */
[C---:B------:R-:W-:Y:S01]  /*1d6d0*/  VIADD R46, R189.reuse, 0x48 ;  /* 0x00000048bd2e7836 */ /* 0x040fe20000000000 */
[C---:B------:R-:W-:Y:S01]  /*1d6e0*/  ISETP.GE.AND P0, PT, R189.reuse, UR4, PT ;  /* 0x00000004bd007c0c */ /* 0x040fe2000bf06270 */
[----:B------:R-:W-:Y:S01]  /*1d6f0*/  VIADD R5, R189, 0x50 ;  /* 0x00000050bd057836 */ /* 0x000fe20000000000 */
[----:B------:R-:W-:Y:S01]  /*1d700*/  ISETP.GE.AND P2, PT, R33, UR4, PT ;  /* 0x0000000421007c0c */ /* 0x000fe2000bf46270 */
[----:B------:R-:W-:Y:S01]  /*1d710*/  VIADD R48, R189, 0x48 ;  /* 0x00000048bd307836 */ /* 0x000fe20000000000 */
[----:B------:R-:W-:Y:S01]  /*1d720*/  ISETP.GE.AND P3, PT, R35, UR4, PT ;  /* 0x0000000423007c0c */ /* 0x000fe2000bf66270 */
[----:B------:R-:W-:Y:S01]  /*1d730*/  VIADD R15, R189, 0x50 ;  /* 0x00000050bd0f7836 */ /* 0x000fe20000000000 */
[----:B------:R-:W-:Y:S02]  /*1d740*/  ISETP.GE.AND P1, PT, R41, UR4, PT ;  /* 0x0000000429007c0c */ /* 0x000fe4000bf26270 */
[----:B------:R-:W-:-:S02]  /*1d750*/  SHF.R.S32.HI R48, RZ, 0x1f, R48 ;  /* 0x0000001fff307819 */ /* 0x000fc40000011430 */
[----:B------:R-:W-:-:S03]  /*1d760*/  SHF.R.S32.HI R15, RZ, 0x1f, R15 ;  /* 0x0000001fff0f7819 */ /* 0x000fc6000001140f */
[-C--:B--2---:R-:W-:Y:S02]  /*1d770*/  @!P0 LEA R10, P4, R189, R14.reuse, 0x2 ;  /* 0x0000000ebd0a8211 */ /* 0x084fe400078810ff */
[----:B------:R-:W-:Y:S02]  /*1d780*/  @!P2 LEA R12, P5, R33, R14, 0x2 ;  /* 0x0000000e210ca211 */ /* 0x000fe400078a10ff */
[-C--:B-1----:R-:W-:Y:S02]  /*1d790*/  @!P0 LEA.HI.X R11, R189, R0.reuse, R7, 0x2, P4 ;  /* 0x00000000bd0b8211 */ /* 0x082fe400020f1407 */
[----:B------:R-:W-:Y:S02]  /*1d7a0*/  @!P2 LEA.HI.X R13, R33, R0, R8, 0x2, P5 ;  /* 0x00000000210da211 */ /* 0x000fe400028f1408 */
[----:B------:R-:W-:Y:S01]  /*1d7b0*/  @!P3 LEA R20, P4, R35, R14, 0x2 ;  /* 0x0000000e2314b211 */ /* 0x000fe200078810ff */
[----:B------:R1:W-:Y:S01]  /*1d7c0*/  @!P0 ST.E.64 desc[UR52][R10.64], R36 ;  /* 0x000000240a008985 */ /* 0x0003e2000c101b34 */
[----:B------:R-:W-:-:S02]  /*1d7d0*/  ISETP.GE.AND P0, PT, R43, UR4, PT ;  /* 0x000000042b007c0c */ /* 0x000fc4000bf06270 */
[----:B------:R-:W-:Y:S01]  /*1d7e0*/  @!P1 LEA R24, P5, R41, R14, 0x2 ;  /* 0x0000000e29189211 */ /* 0x000fe200078a10ff */
        /* <DEDUP_REMOVED lines=9> */
[----:B-1----:R-:W-:Y:S02]  /*1d880*/  @!P2 LEA R10, P5, R45, R14, 0x2 ;  /* 0x0000000e2d0aa211 */ /* 0x002fe400078a10ff */
[-C--:B------:R-:W-:Y:S02]  /*1d890*/  @!P0 LEA.HI.X R27, R43, R0.reuse, R34, 0x2, P3 ;  /* 0x000000002b1b8211 */ /* 0x080fe400018f1422 */
[----:B------:R-:W-:Y:S02]  /*1d8a0*/  @!P2 LEA.HI.X R11, R45, R0, R40, 0x2, P5 ;  /* 0x000000002d0ba211 */ /* 0x000fe400028f1428 */
[----:B------:R-:W-:Y:S01]  /*1d8b0*/  ISETP.GE.AND P3, PT, R224, UR4, PT ;  /* 0x00000004e0007c0c */ /* 0x000fe2000bf66270 */
[----:B------:R1:W-:Y:S01]  /*1d8c0*/  @!P0 ST.E.64 desc[UR52][R26.64], R104 ;  /* 0x000000681a008985 */ /* 0x0003e2000c101b34 */
[----:B--2---:R-:W-:-:S03]  /*1d8d0*/  @!P4 LEA R12, P0, R47, R14, 0x2 ;  /* 0x0000000e2f0cc211 */ /* 0x004fc600078010ff */
[----:B------:R2:W-:Y:S01]  /*1d8e0*/  @!P2 ST.E.64 desc[UR52][R10.64], R108 ;  /* 0x0000006c0a00a985 */ /* 0x0005e2000c101b34 */
[----:B---3--:R-:W-:Y:S02]  /*1d8f0*/  @!P1 LEA R20, P5, R49, R14, 0x2 ;  /* 0x0000000e31149211 */ /* 0x008fe400078a10ff */
        /* <DEDUP_REMOVED lines=8> */
[----:B------:R-:W-:Y:S02]  /*1d980*/  @!P3 LEA.HI.X R25, R224, R0, R51, 0x2, P5 ;  /* 0x00000000e019b211 */ /* 0x000fe400028f1433 */
[CC--:B-1----:R-:W-:Y:S02]  /*1d990*/  @!P2 LEA R26, P4, R46.reuse, R14.reuse, 0x2 ;  /* 0x0000000e2e1aa211 */ /* 0x0c2fe400078810ff */
[----:B--2---:R-:W-:Y:S01]  /*1d9a0*/  @!P0 LEA R10, P5, R5, R14, 0x2 ;  /* 0x0000000e050a8211 */ /* 0x004fe200078a10ff */
[----:B------:R1:W-:Y:S01]  /*1d9b0*/  @!P3 ST.E.64 desc[UR52][R24.64], R120 ;  /* 0x000000781800b985 */ /* 0x0003e2000c101b34 */
[----:B------:R-:W-:Y:S02]  /*1d9c0*/  @!P2 LEA.HI.X R27, R46, R0, R48, 0x2, P4 ;  /* 0x000000002e1ba211 */ /* 0x000fe400020f1430 */
[----:B------:R-:W-:-:S02]  /*1d9d0*/  ISETP.GE.AND P3, PT, R228, UR4, PT ;  /* 0x00000004e4007c0c */ /* 0x000fc4000bf66270 */
[----:B------:R-:W-:Y:S01]  /*1d9e0*/  @!P0 LEA.HI.X R11, R5, R0, R15, 0x2, P5 ;  /* 0x00000000050b8211 */ /* 0x000fe200028f140f */
[----:B------:R2:W-:Y:S01]  /*1d9f0*/  @!P2 ST.E.64 desc[UR52][R26.64], R124 ;  /* 0x0000007c1a00a985 */ /* 0x0005e2000c101b34 */
[----:B------:R-:W-:Y:S02]  /*1da00*/  ISETP.GE.AND P4, PT, R227, UR4, PT ;  /* 0x00000004e3007c0c */ /* 0x000fe4000bf86270 */
[----:B------:R-:W-:Y:S01]  /*1da10*/  SHF.R.S32.HI R5, RZ, 0x1f, R229 ;  /* 0x0000001fff057819 */ /* 0x000fe200000114e5 */
[----:B------:R0:W-:Y:S01]  /*1da20*/  @!P0 ST.E.64 desc[UR52][R10.64], R128 ;  /* 0x000000800a008985 */ /* 0x0001e2000c101b34 */
[----:B---3--:R-:W-:Y:S02]  /*1da30*/  @!P1 LEA R12, P5, R229, R14, 0x2 ;  /* 0x0000000ee50c9211 */ /* 0x008fe400078a10ff */
[----:B------:R-:W-:Y:S02]  /*1da40*/  ISETP.GE.AND P2, PT, R226, UR4, PT ;  /* 0x00000004e2007c0c */ /* 0x000fe4000bf46270 */
[----:B------:R-:W-:-:S02]  /*1da50*/  ISETP.GE.AND P0, PT, R225, UR4, PT ;  /* 0x00000004e1007c0c */ /* 0x000fc4000bf06270 */
[----:B------:R-:W-:Y:S02]  /*1da60*/  @!P1 LEA.HI.X R13, R229, R0, R5, 0x2, P5 ;  /* 0x00000000e50d9211 */ /* 0x000fe400028f1405 */
[----:B------:R-:W-:Y:S02]  /*1da70*/  SHF.R.S32.HI R5, RZ, 0x1f, R228 ;  /* 0x0000001fff057819 */ /* 0x000fe400000114e4 */
[CC--:B----4-:R-:W-:Y:S01]  /*1da80*/  @!P3 LEA R20, P5, R228.reuse, R14.reuse, 0x2 ;  /* 0x0000000ee414b211 */ /* 0x0d0fe200078a10ff */
[----:B------:R0:W-:Y:S01]  /*1da90*/  @!P1 ST.E.64 desc[UR52][R12.64], R132 ;  /* 0x000000840c009985 */ /* 0x0001e2000c101b34 */
[----:B-1----:R-:W-:Y:S02]  /*1daa0*/  @!P4 LEA R24, P1, R227, R14, 0x2 ;  /* 0x0000000ee318c211 */ /* 0x002fe400078210ff */
[----:B------:R-:W-:Y:S02]  /*1dab0*/  SHF.R.S32.HI R15, RZ, 0x1f, R227 ;  /* 0x0000001fff0f7819 */ /* 0x000fe400000114e3 */
[----:B------:R-:W-:-:S02]  /*1dac0*/  @!P3 LEA.HI.X R21, R228, R0, R5, 0x2, P5 ;  /* 0x00000000e415b211 */ /* 0x000fc400028f1405 */
[C---:B--2---:R-:W-:Y:S02]  /*1dad0*/  @!P2 LEA R26, P5, R226.reuse, R14, 0x2 ;  /* 0x0000000ee21aa211 */ /* 0x044fe400078a10ff */
[----:B------:R-:W-:Y:S01]  /*1dae0*/  SHF.R.S32.HI R46, RZ, 0x1f, R226 ;  /* 0x0000001fff2e7819 */ /* 0x000fe200000114e2 */
[----:B------:R0:W-:Y:S01]  /*1daf0*/  @!P3 ST.E.64 desc[UR52][R20.64], R136 ;  /* 0x000000881400b985 */ /* 0x0001e2000c101b34 */
[----:B------:R-:W-:Y:S02]  /*1db00*/  @!P4 LEA.HI.X R25, R227, R0, R15, 0x2, P1 ;  /* 0x00000000e319c211 */ /* 0x000fe400008f140f */
[----:B------:R-:W-:Y:S02]  /*1db10*/  SHF.R.S32.HI R5, RZ, 0x1f, R225 ;  /* 0x0000001fff057819 */ /* 0x000fe400000114e1 */
[----:B------:R-:W-:Y:S01]  /*1db20*/  @!P0 LEA R14, P1, R225, R14, 0x2 ;  /* 0x0000000ee10e8211 */ /* 0x000fe200078210ff */
[----:B------:R0:W-:Y:S01]  /*1db30*/  @!P4 ST.E.64 desc[UR52][R24.64], R140 ;  /* 0x0000008c1800c985 */ /* 0x0001e2000c101b34 */
[----:B------:R-:W-:-:S02]  /*1db40*/  @!P2 LEA.HI.X R27, R226, R0, R46, 0x2, P5 ;  /* 0x00000000e21ba211 */ /* 0x000fc400028f142e */
[----:B------:R-:W-:-:S03]  /*1db50*/  @!P0 LEA.HI.X R15, R225, R0, R5, 0x2, P1 ;  /* 0x00000000e10f8211 */ /* 0x000fc600008f1405 */
[----:B------:R0:W-:Y:S04]  /*1db60*/  @!P2 ST.E.64 desc[UR52][R26.64], R144 ;  /* 0x000000901a00a985 */ /* 0x0001e8000c101b34 */
[----:B------:R0:W-:Y:S02]  /*1db70*/  @!P0 ST.E.64 desc[UR52][R14.64], R148 ;  /* 0x000000940e008985 */ /* 0x0001e4000c101b34 */
.L_x_8424:
[----:B------:R-:W-:Y:S05]  /*1db80*/  BSYNC B1 ;  /* 0x0000000000017941 */ /* 0x000fea0003800000 */
.L_x_8423:
[----:B------:R-:W-:-:S03]  /*1db90*/  UMOV UR4, 0xffffffff ;  /* 0xffffffff00047882 */ /* 0x000fc60000000000 */
[----:B------:R-:W-:Y:S05]  /*1dba0*/  BRA.DIV UR4, `(.L_x_8425) ;  /* 0x000000ba04dc7947 */ /* 0x000fea000b800000 */
[----:B-1----:R1:W3:Y:S04]  /*1dbb0*/  SHFL.IDX PT, R0, R4, 0x1, 0x1c1f ;  /* 0x003c1f0004007f89 */ /* 0x0022e800000e0000 */
[----:B0-2---:R1:W0:Y:S02]  /*1dbc0*/  SHFL.IDX PT, R14, R3, 0x1, 0x1c1f ;  /* 0x003c1f00030e7f89 */ /* 0x00522400000e0000 */
.L_x_8702:
[----:B------:R-:W-:-:S13]  /*1dbd0*/  ISETP.GE.AND P0, PT, R6, R9, PT ;  /* 0x000000090600720c */ /* 0x000fda0003f06270 */
[----:B------:R-:W-:Y:S05]  /*1dbe0*/  @P0 BRA `(.L_x_8421) ;  /* 0x0000001000380947 */ /* 0x000fea0003800000 */
[----:B------:R-:W-:Y:S01]  /*1dbf0*/  ULDC UR4, c[0x0][0xac8] ;  /* 0x0002b20000047ab9 */ /* 0x000fe20000000800 */
[C---:B------:R-:W-:Y:S01]  /*1dc00*/  VIADD R15, R189.reuse, 0x48 ;  /* 0x00000048bd0f7836 */ /* 0x040fe20000000000 */
[C---:B------:R-:W-:Y:S01]  /*1dc10*/  ISETP.GE.AND P3, PT, R189.reuse, UR4, PT ;  /* 0x00000004bd007c0c */ /* 0x040fe2000bf66270 */
[----:B-1----:R-:W-:Y:S01]  /*1dc20*/  VIADD R3, R189, 0x50 ;  /* 0x00000050bd037836 */ /* 0x002fe20000000000 */
[----:B------:R-:W-:Y:S01]  /*1dc30*/  ISETP.GE.AND P4, PT, R33, UR4, PT ;  /* 0x0000000421007c0c */ /* 0x000fe2000bf86270 */
[----:B------:R-:W-:Y:S01]  /*1dc40*/  VIADD R26, R189, 0x48 ;  /* 0x00000048bd1a7836 */ /* 0x000fe20000000000 */
[----:B------:R-:W-:-:S04]  /*1dc50*/  ISETP.GE.AND P0, PT, R35, UR4, PT ;  /* 0x0000000423007c0c */ /* 0x000fc8000bf06270 */
[----:B------:R-:W-:-:S05]  /*1dc60*/  SHF.R.S32.HI R26, RZ, 0x1f, R26 ;  /* 0x0000001fff1a7819 */ /* 0x000fca000001141a */
[-C--:B0-----:R-:W-:Y:S02]  /*1dc70*/  @!P3 LEA R4, P1, R189, R14.reuse, 0x2 ;  /* 0x0000000ebd04b211 */ /* 0x081fe400078210ff */
[----:B------:R-:W-:Y:S02]  /*1dc80*/  @!P4 LEA R6, P2, R33, R14, 0x2 ;  /* 0x0000000e2106c211 */ /* 0x000fe400078410ff */
[-C--:B---3--:R-:W-:Y:S02]  /*1dc90*/  @!P3 LEA.HI.X R5, R189, R0.reuse, R7, 0x2, P1 ;  /* 0x00000000bd05b211 */ /* 0x088fe400008f1407 */
[----:B------:R-:W-:Y:S02]  /*1dca0*/  @!P4 LEA.HI.X R7, R33, R0, R8, 0x2, P2 ;  /* 0x000000002107c211 */ /* 0x000fe400010f1408 */
[----:B------:R-:W-:Y:S01]  /*1dcb0*/  ISETP.GE.AND P1, PT, R41, UR4, PT ;  /* 0x0000000429007c0c */ /* 0x000fe2000bf26270 */
[----:B------:R0:W-:Y:S01]  /*1dcc0*/  @!P3 ST.E.64 desc[UR52][R4.64], R90 ;  /* 0x0000005a0400b985 */ /* 0x0001e2000c101b34 */
[----:B------:R-:W-:-:S02]  /*1dcd0*/  ISETP.GE.AND P2, PT, R43, UR4, PT ;  /* 0x000000042b007c0c */ /* 0x000fc4000bf46270 */
[----:B------:R-:W-:Y:S01]  /*1dce0*/  @!P0 LEA R8, P5, R35, R14, 0x2 ;  /* 0x0000000e23088211 */ /* 0x000fe200078a10ff */
[----:B------:R1:W-:Y:S01]  /*1dcf0*/  @!P4 ST.E.64 desc[UR52][R6.64], R94 ;  /* 0x0000005e0600c985 */ /* 0x0003e2000c101b34 */
[----:B------:R-:W-:Y:S02]  /*1dd00*/  ISETP.GE.AND P3, PT, R45, UR4, PT ;  /* 0x000000042d007c0c */ /* 0x000fe4000bf66270 */
[----:B------:R-:W-:Y:S02]  /*1dd10*/  @!P0 LEA.HI.X R9, R35, R0, R28, 0x2, P5 ;  /* 0x0000000023098211 */ /* 0x000fe400028f141c */
[----:B------:R-:W-:-:S03]  /*1dd20*/  ISETP.GE.AND P4, PT, R47, UR4, PT ;  /* 0x000000042f007c0c */ /* 0x000fc6000bf86270 */
[-C--:B------:R-:W-:Y:S01]  /*1dd30*/  @!P1 LEA R10, P5, R41, R14.reuse, 0x2 ;  /* 0x0000000e290a9211 */ /* 0x080fe200078a10ff */
[----:B------:R2:W-:Y:S01]  /*1dd40*/  @!P0 ST.E.64 desc[UR52][R8.64], R98 ;  /* 0x0000006208008985 */ /* 0x0005e2000c101b34 */
[----:B------:R-:W-:Y:S02]  /*1dd50*/  @!P2 LEA R12, P0, R43, R14, 0x2 ;  /* 0x0000000e2b0ca211 */ /* 0x000fe400078010ff */
[-C--:B------:R-:W-:Y:S02]  /*1dd60*/  @!P1 LEA.HI.X R11, R41, R0.reuse, R32, 0x2, P5 ;  /* 0x00000000290b9211 */ /* 0x080fe400028f1420 */
[----:B------:R-:W-:Y:S02]  /*1dd70*/  @!P2 LEA.HI.X R13, R43, R0, R34, 0x2, P0 ;  /* 0x000000002b0da211 */ /* 0x000fe400000f1422 */
[----:B------:R-:W-:Y:S01]  /*1dd80*/  ISETP.GE.AND P0, PT, R49, UR4, PT ;  /* 0x0000000431007c0c */ /* 0x000fe2000bf06270 */
[----:B------:R-:W-:Y:S01]  /*1dd90*/  @!P1 ST.E.64 desc[UR52][R10.64], R102 ;  /* 0x000000660a009985 */ /* 0x000fe2000c101b34 */
[----:B0-----:R-:W-:-:S02]  /*1dda0*/  @!P3 LEA R4, P5, R45, R14, 0x2 ;  /* 0x0000000e2d04b211 */ /* 0x001fc400078a10ff */
[----:B------:R-:W-:Y:S01]  /*1ddb0*/  ISETP.GE.AND P1, PT, R224, UR4, PT ;  /* 0x00000004e0007c0c */ /* 0x000fe2000bf26270 */
[----:B------:R-:W-:Y:S01]  /*1ddc0*/  @!P2 ST.E.64 desc[UR52][R12.64], R106 ;  /* 0x0000006a0c00a985 */ /* 0x000fe2000c101b34 */
[----:B------:R-:W-:Y:S02]  /*1ddd0*/  ISETP.GE.AND P2, PT, R15, UR4, PT ;  /* 0x000000040f007c0c */ /* 0x000fe4000bf46270 */
[----:B------:R-:W-:Y:S02]  /*1dde0*/  @!P3 LEA.HI.X R5, R45, R0, R40, 0x2, P5 ;  /* 0x000000002d05b211 */ /* 0x000fe400028f1428 */
[----:B------:R-:W-:-:S03]  /*1ddf0*/  @!P4 LEA R20, P5, R47, R14, 0x2 ;  /* 0x0000000e2f14c211 */ /* 0x000fc600078a10ff */
[----:B------:R0:W-:Y:S01]  /*1de00*/  @!P3 ST.E.64 desc[UR52][R4.64], R110 ;  /* 0x0000006e0400b985 */ /* 0x0001e2000c101b34 */
[----:B------:R-:W-:Y:S02]  /*1de10*/  @!P4 LEA.HI.X R21, R47, R0, R42, 0x2, P5 ;  /* 0x000000002f15c211 */ /* 0x000fe400028f142a */
[----:B-1----:R-:W-:Y:S02]  /*1de20*/  @!P0 LEA R6, P5, R49, R14, 0x2 ;  /* 0x0000000e31068211 */ /* 0x002fe400078a10ff */
[----:B------:R-:W-:Y:S01]  /*1de30*/  ISETP.GE.AND P3, PT, R3, UR4, PT ;  /* 0x0000000403007c0c */ /* 0x000fe2000bf66270 */
[----:B------:R-:W-:Y:S01]  /*1de40*/  @!P4 ST.E.64 desc[UR52][R20.64], R114 ;  /* 0x000000721400c985 */ /* 0x000fe2000c101b34 */
[----:B------:R-:W-:Y:S02]  /*1de50*/  @!P0 LEA.HI.X R7, R49, R0, R44, 0x2, P5 ;  /* 0x0000000031078211 */ /* 0x000fe400028f142c */
[CC--:B------:R-:W-:Y:S02]  /*1de60*/  @!P2 LEA R24, P4, R15.reuse, R14.reuse, 0x2 ;  /* 0x0000000e0f18a211 */ /* 0x0c0fe400078810ff */
[C---:B--2---:R-:W-:Y:S01]  /*1de70*/  @!P1 LEA R8, P5, R224.reuse, R14, 0x2 ;  /* 0x0000000ee0089211 */ /* 0x044fe200078a10ff */
[----:B------:R1:W-:Y:S01]  /*1de80*/  @!P0 ST.E.64 desc[UR52][R6.64], R118 ;  /* 0x0000007606008985 */ /* 0x0003e2000c101b34 */
[-C--:B------:R-:W-:Y:S01]  /*1de90*/  @!P2 LEA.HI.X R25, R15, R0.reuse, R26, 0x2, P4 ;  /* 0x000000000f19a211 */ /* 0x080fe200020f141a */
[----:B------:R-:W-:Y:S01]  /*1dea0*/  VIADD R15, R189, 0x50 ;  /* 0x00000050bd0f7836 */ /* 0x000fe20000000000 */
[----:B------:R-:W-:-:S02]  /*1deb0*/  @!P1 LEA.HI.X R9, R224, R0, R51, 0x2, P5 ;  /* 0x00000000e0099211 */ /* 0x000fc400028f1433 */
[----:B------:R-:W-:Y:S02]  /*1dec0*/  ISETP.GE.AND P0, PT, R229, UR4, PT ;  /* 0x00000004e5007c0c */ /* 0x000fe4000bf06270 */
[----:B------:R-:W-:Y:S01]  /*1ded0*/  ISETP.GE.AND P4, PT, R228, UR4, PT ;  /* 0x00000004e4007c0c */ /* 0x000fe2000bf86270 */
[----:B------:R2:W-:Y:S01]  /*1dee0*/  @!P1 ST.E.64 desc[UR52][R8.64], R122 ;  /* 0x0000007a08009985 */ /* 0x0005e2000c101b34 */
[----:B------:R-:W-:Y:S02]  /*1def0*/  SHF.R.S32.HI R15, RZ, 0x1f, R15 ;  /* 0x0000001fff0f7819 */ /* 0x000fe4000001140f */
[----:B0-----:R-:W-:Y:S01]  /*1df00*/  @!P3 LEA R4, P5, R3, R14, 0x2 ;  /* 0x0000000e0304b211 */ /* 0x001fe200078a10ff */
[----:B------:R4:W-:Y:S01]  /*1df10*/  @!P2 ST.E.64 desc[UR52][R24.64], R126 ;  /* 0x0000007e1800a985 */ /* 0x0009e2000c101b34 */
[----:B------:R-:W-:Y:S02]  /*1df20*/  ISETP.GE.AND P1, PT, R227, UR4, PT ;  /* 0x00000004e3007c0c */ /* 0x000fe4000bf26270 */
[----:B------:R-:W-:-:S02]  /*1df30*/  ISETP.GE.AND P2, PT, R226, UR4, PT ;  /* 0x00000004e2007c0c */ /* 0x000fc4000bf46270 */
[----:B------:R-:W-:Y:S02]  /*1df40*/  @!P3 LEA.HI.X R5, R3, R0, R15, 0x2, P5 ;  /* 0x000000000305b211 */ /* 0x000fe400028f140f */
[----:B------:R-:W-:Y:S02]  /*1df50*/  SHF.R.S32.HI R3, RZ, 0x1f, R229 ;  /* 0x0000001fff037819 */ /* 0x000fe400000114e5 */
[CC--:B------:R-:W-:Y:S01]  /*1df60*/  @!P0 LEA R10, P5, R229.reuse, R14.reuse, 0x2 ;  /* 0x0000000ee50a8211 */ /* 0x0c0fe200078a10ff */
        /* <DEDUP_REMOVED lines=12> */
[----:B------:R-:W-:Y:S02]  /*1e030*/  @!P2 LEA.HI.X R13, R226, R0, R3, 0x2, P3 ;  /* 0x00000000e20da211 */ /* 0x000fe400018f1403 */
[----:B------:R-:W-:Y:S01]  /*1e040*/  ISETP.GE.AND P0, PT, R225, UR4, PT ;  /* 0x00000004e1007c0c */ /* 0x000fe2000bf06270 */
[----:B------:R4:W-:Y:S04]  /*1e050*/  @!P1 ST.E.64 desc[UR52][R8.64], R142 ;  /* 0x0000008e08009985 */ /* 0x0009e8000c101b34 */
[----:B------:R4:W-:Y:S08]  /*1e060*/  @!P2 ST.E.64 desc[UR52][R12.64], R146 ;  /* 0x000000920c00a985 */ /* 0x0009f0000c101b34 */
[----:B------:R-:W-:Y:S05]  /*1e070*/  @P0 BRA `(.L_x_8421) ;  /* 0x0000000c00140947 */ /* 0x000fea0003800000 */
[----:B------:R-:W-:Y:S02]  /*1e080*/  SHF.R.S32.HI R3, RZ, 0x1f, R225 ;  /* 0x0000001fff037819 */ /* 0x000fe400000114e1 */
[----:B------:R-:W-:-:S04]  /*1e090*/  LEA R14, P0, R225, R14, 0x2 ;  /* 0x0000000ee10e7211 */ /* 0x000fc800078010ff */
[----:B------:R-:W-:-:S05]  /*1e0a0*/  LEA.HI.X R15, R225, R0, R3, 0x2, P0 ;  /* 0x00000000e10f7211 */ /* 0x000fca00000f1403 */
[----:B------:R2:W-:Y:S01]  /*1e0b0*/  ST.E.64 desc[UR52][R14.64], R150 ;  /* 0x000000960e007985 */ /* 0x0005e2000c101b34 */
[----:B------:R-:W-:Y:S05]  /*1e0c0*/  BRA `(.L_x_8421) ;  /* 0x0000000c00007947 */ /* 0x000fea0003800000 */
.L_x_8408:
[----:B------:R-:W-:Y:S01]  /*1e0d0*/  ULDC.64 UR4, c[0x0][0xc08] ;  /* 0x0003020000047ab9 */ /* 0x000fe20000000a00 */
[----:B------:R-:W1:Y:S01]  /*1e0e0*/  LDC.64 R4, c[0x0][0xc00] ;  /* 0x00030000ff047b82 */ /* 0x000e620000000a00 */
[----:B------:R-:W-:Y:S01]  /*1e0f0*/  ISETP.NE.U32.AND P0, PT, RZ, UR4, PT ;  /* 0x00000004ff007c0c */ /* 0x000fe2000bf05070 */
[----:B------:R-:W-:-:S03]  /*1e100*/  IMAD.MOV.U32 R3, RZ, RZ, RZ ;  /* 0x000000ffff037224 */ /* 0x000fc600078e00ff */
[----:B------:R-:W-:Y:S01]  /*1e110*/  ISETP.NE.AND.EX P1, PT, RZ, UR5, PT, P0 ;  /* 0x00000005ff007c0c */ /* 0x000fe2000bf25300 */
[----:B------:R-:W-:Y:S02]  /*1e120*/  ULDC.64 UR4, c[0x0][0xc00] ;  /* 0x0003000000047ab9 */ /* 0x000fe40000000a00 */
[----:B------:R-:W-:-:S04]  /*1e130*/  ISETP.NE.U32.AND P0, PT, RZ, UR4, PT ;  /* 0x00000004ff007c0c */ /* 0x000fc8000bf05070 */
[----:B------:R-:W-:-:S06]  /*1e140*/  ISETP.NE.AND.EX P0, PT, RZ, UR5, PT, P0 ;  /* 0x00000005ff007c0c */ /* 0x000fcc000bf05300 */
[----:B------:R-:W2:Y:S01]  /*1e150*/  @P1 LDC.64 R6, c[0x0][0xc08] ;  /* 0x00030200ff061b82 */ /* 0x000ea20000000a00 */
[----:B------:R-:W-:Y:S02]  /*1e160*/  ULDC UR4, c[0x0][0xa88] ;  /* 0x0002a20000047ab9 */ /* 0x000fe40000000800 */
[----:B------:R-:W-:Y:S02]  /*1e170*/  IMAD.U32 R20, RZ, RZ, UR4 ;  /* 0x00000004ff147e24 */ /* 0x000fe4000f8e00ff */
[----:B-1----:R-:W-:-:S05]  /*1e180*/  IMAD.WIDE R4, R222, 0x4, R4 ;  /* 0x00000004de047825 */ /* 0x002fca00078e0204 */
[----:B------:R1:W5:Y:S01]  /*1e190*/  @P0 LDG.E R3, desc[UR52][R4.64] ;  /* 0x0000003404030981 */ /* 0x000362000c1e1900 */
[----:B--2---:R-:W-:-:S05]  /*1e1a0*/  @P1 IMAD.WIDE R6, R222, 0x4, R6 ;  /* 0x00000004de061825 */ /* 0x004fca00078e0206 */
[----:B------:R1:W5:Y:S01]  /*1e1b0*/  @P1 LDG.E R20, desc[UR52][R6.64] ;  /* 0x0000003406141981 */ /* 0x000362000c1e1900 */
[----:B------:R-:W-:Y:S02]  /*1e1c0*/  ISETP.NE.AND P2, PT, R221, RZ, PT ;  /* 0x000000ffdd00720c */ /* 0x000fe40003f45270 */
[----:B------:R-:W-:Y:S01]  /*1e1d0*/  SHF.R.S32.HI R26, RZ, 0x1f, R222 ;  /* 0x0000001fff1a7819 */ /* 0x000fe200000114de */
[----:B------:R-:W2:Y:S10]  /*1e1e0*/  S2R R27, SR_TID.X ;  /* 0x00000000001b7919 */ /* 0x000eb40000002100 */
[----:B------:R-:W4:Y:S01]  /*1e1f0*/  @!P2 LDC R221, c[0x0][0xad4] ;  /* 0x0002b500ffddab82 */ /* 0x000f220000000800 */
[----:B--2---:R-:W-:Y:S01]  /*1e200*/  VIADD R0, R27, 0xffffff80 ;  /* 0xffffff801b007836 */ /* 0x004fe20000000000 */
[----:B----4-:R-:W-:-:S04]  /*1e210*/  ISETP.GT.AND P2, PT, R221, 0x1, PT ;  /* 0x00000001dd00780c */ /* 0x010fc80003f44270 */
[----:B------:R-:W-:Y:S01]  /*1e220*/  ISETP.GT.AND P3, PT, R0, 0x7f, PT ;  /* 0x0000007f0000780c */ /* 0x000fe20003f64270 */
[----:B-1----:R-:W-:-:S12]  /*1e230*/  @P1 BRA `(.L_x_8426) ;  /* 0x0000000000101947 */ /* 0x002fd80003800000 */
[----:B------:R-:W-:Y:S05]  /*1e240*/  @!P0 BRA `(.L_x_8426) ;  /* 0x00000000000c8947 */ /* 0x000fea0003800000 */
[----:B------:R-:W2:Y:S04]  /*1e250*/  LDG.E R7, desc[UR52][R4.64] ;  /* 0x0000003404077981 */ /* 0x000ea8000c1e1900 */
[----:B-----5:R-:W2:Y:S02]  /*1e260*/  LDG.E R20, desc[UR52][R4.64+0x4] ;  /* 0x0000043404147981 */ /* 0x020ea4000c1e1900 */
[----:B--2---:R-:W-:-:S07]  /*1e270*/  IMAD.IADD R20, R20, 0x1, -R7 ;  /* 0x0000000114147824 */ /* 0x004fce00078e0a07 */
.L_x_8426:
[----:B------:R-:W-:Y:S01]  /*1e280*/  BSSY B1, `(.L_x_8427) ;  /* 0x0000035000017945 */ /* 0x000fe20003800000 */
[----:B------:R-:W-:Y:S02]  /*1e290*/  SEL R25, R222, RZ, !P0 ;  /* 0x000000ffde197207 */ /* 0x000fe40004000000 */
[----:B------:R-:W-:Y:S02]  /*1e2a0*/  SEL R26, R26, RZ, !P0 ;  /* 0x000000ff1a1a7207 */ /* 0x000fe40004000000 */
[----:B-----5:R-:W-:Y:S01]  /*1e2b0*/  SHF.R.S32.HI R24, RZ, 0x1f, R3 ;  /* 0x0000001fff187819 */ /* 0x020fe20000011403 */
[----:B------:R-:W-:Y:S06]  /*1e2c0*/  @P3 BRA `(.L_x_8428) ;  /* 0x0000000000c03947 */ /* 0x000fec0003800000 */
[----:B------:R-:W1:Y:S01]  /*1e2d0*/  LDC R35, c[0x0][0xbe8] ;  /* 0x0002fa00ff237b82 */ /* 0x000e620000000800 */
[----:B------:R-:W-:Y:S01]  /*1e2e0*/  IADD3 R27, R200, -0x80, R27 ;  /* 0xffffff80c81b7810 */ /* 0x000fe20007ffe01b */
[----:B-1----:R-:W-:-:S05]  /*1e2f0*/  IMAD R0, R20, R35, RZ ;  /* 0x0000002314007224 */ /* 0x002fca00078e02ff */
[----:B------:R-:W-:-:S13]  /*1e300*/  ISETP.GE.AND P0, PT, R27, R0, PT ;  /* 0x000000001b00720c */ /* 0x000fda0003f06270 */
[----:B------:R-:W-:Y:S05]  /*1e310*/  @P0 BRA `(.L_x_8428) ;  /* 0x0000000000ac0947 */ /* 0x000fea0003800000 */
[----:B------:R-:W-:Y:S01]  /*1e320*/  IMAD.MOV.U32 R14, RZ, RZ, 0x9b8 ;  /* 0x000009b8ff0e7424 */ /* 0x000fe200078e00ff */
[----:B------:R-:W-:Y:S01]  /*1e330*/  ISETP.GT.AND P0, PT, R221, 0x1, PT ;  /* 0x00000001dd00780c */ /* 0x000fe20003f04270 */
[----:B------:R-:W1:Y:S01]  /*1e340*/  LDC.64 R32, c[0x0][0xba8] ;  /* 0x0002ea00ff207b82 */ /* 0x000e620000000a00 */
[----:B------:R-:W-:Y:S01]  /*1e350*/  ISETP.NE.AND P1, PT, R35, 0x1, PT ;  /* 0x000000012300780c */ /* 0x000fe20003f25270 */
[----:B------:R-:W-:Y:S01]  /*1e360*/  IMAD.MOV.U32 R15, RZ, RZ, R27 ;  /* 0x000000ffff0f7224 */ /* 0x000fe200078e001b */
[----:B------:R-:W-:Y:S02]  /*1e370*/  SEL R14, R14, 0x978, P0 ;  /* 0x000009780e0e7807 */ /* 0x000fe40000000000 */
[----:B------:R-:W-:-:S03]  /*1e380*/  SEL R223, R223, RZ, P0 ;  /* 0x000000ffdfdf7207 */ /* 0x000fc60000000000 */
[----:B------:R-:W2:Y:S08]  /*1e390*/  LDC.64 R6, c[0x0][R14+0x220] ;  /* 0x000088000e067b82 */ /* 0x000eb00000000a00 */
[----:B------:R-:W4:Y:S08]  /*1e3a0*/  LDC.64 R4, c[0x0][R14+0x218] ;  /* 0x000086000e047b82 */ /* 0x000f300000000a00 */
[----:B------:R-:W5:Y:S08]  /*1e3b0*/  LDC.64 R8, c[0x0][R14+0x228] ;  /* 0x00008a000e087b82 */ /* 0x000f700000000a00 */
[----:B------:R-:W0:Y:S08]  /*1e3c0*/  LDC.64 R10, c[0x0][R14+0x210] ;  /* 0x000084000e0a7b82 */ /* 0x000e300000000a00 */
[----:B------:R-:W3:Y:S08]  /*1e3d0*/  @P1 LDC R0, c[0x0][0xbec] ;  /* 0x0002fb00ff001b82 */ /* 0x000ef00000000800 */
[----:B------:R-:W5:Y:S01]  /*1e3e0*/  @P1 LDC R37, c[0x0][0xbf0] ;  /* 0x0002fc00ff251b82 */ /* 0x000f620000000800 */
[----:B--2---:R-:W-:-:S07]  /*1e3f0*/  IMAD R7, R7, R25, RZ ;  /* 0x0000001907077224 */ /* 0x004fce00078e02ff */
[----:B-1----:R-:W1:Y:S01]  /*1e400*/  @!P0 LDC R32, c[0x0][0xb50] ;  /* 0x0002d400ff208b82 */ /* 0x002e620000000800 */
        /* <DEDUP_REMOVED lines=17> */
[----:B0-----:R-:W-:Y:S01]  /*1e520*/  IMAD R0, R11, R7, RZ ;  /* 0x000000070b007224 */ /* 0x001fe200078e02ff */
[----:B------:R-:W-:-:S04]  /*1e530*/  SHF.R.S32.HI R15, RZ, 0x1f, R15 ;  /* 0x0000001fff0f7819 */ /* 0x000fc8000001140f */
[----:B------:R-:W-:Y:S02]  /*1e540*/  IADD3.X R5, R15, R6, R9, P0, P1 ;  /* 0x000000060f057210 */ /* 0x000fe400007e2409 */
[----:B------:R-:W-:Y:S01]  /*1e550*/  SHF.R.S32.HI R9, RZ, 0x1f, R7 ;  /* 0x0000001fff097819 */ /* 0x000fe20000011407 */
[----:B------:R-:W-:-:S04]  /*1e560*/  IMAD.WIDE.U32 R4, R10, R7, R4 ;  /* 0x000000070a047225 */ /* 0x000fc800078e0004 */
[----:B------:R-:W-:Y:S01]  /*1e570*/  IMAD R9, R10, R9, R0 ;  /* 0x000000090a097224 */ /* 0x000fe200078e0200 */
[----:B-1----:R-:W-:-:S03]  /*1e580*/  LEA R6, P0, R4, R32, 0x2 ;  /* 0x0000002004067211 */ /* 0x002fc600078010ff */
[----:B------:R-:W-:Y:S02]  /*1e590*/  IMAD.IADD R0, R5, 0x1, R9 ;  /* 0x0000000105007824 */ /* 0x000fe400078e0209 */
[----:B------:R-:W-:-:S03]  /*1e5a0*/  IMAD.MOV.U32 R5, RZ, RZ, -0x800000 ;  /* 0xff800000ff057424 */ /* 0x000fc600078e00ff */
[----:B--2---:R-:W-:-:S05]  /*1e5b0*/  LEA.HI.X R7, R4, R33, R0, 0x2, P0 ;  /* 0x0000002104077211 */ /* 0x004fca00000f1400 */
[----:B------:R1:W-:Y:S02]  /*1e5c0*/  STG.E desc[UR52][R6.64], R5 ;  /* 0x0000000506007986 */ /* 0x0003e4000c101934 */
.L_x_8428:
[----:B------:R-:W-:Y:S05]  /*1e5d0*/  BSYNC B1 ;  /* 0x0000000000017941 */ /* 0x000fea0003800000 */
.L_x_8427:
[----:B------:R-:W-:Y:S05]  /*1e5e0*/  @P2 BRA `(.L_x_8421) ;  /* 0x0000000400b82947 */ /* 0x000fea0003800000 */
[----:B------:R-:W2:Y:S01]  /*1e5f0*/  LDC R21, c[0x0][0xbe8] ;  /* 0x0002fa00ff157b82 */ /* 0x000ea20000000800 */
[----:B------:R-:W-:Y:S01]  /*1e600*/  ULDC.64 UR4, c[0x0][0xaa0] ;  /* 0x0002a80000047ab9 */ /* 0x000fe20000000a00 */
[----:B------:R-:W-:Y:S01]  /*1e610*/  ULDC.64 UR6, c[0x0][0xaf0] ;  /* 0x0002bc0000067ab9 */ /* 0x000fe20000000a00 */
[----:B------:R-:W-:Y:S02]  /*1e620*/  IMAD R0, R24, UR4, RZ ;  /* 0x0000000418007c24 */ /* 0x000fe4000f8e02ff */
[----:B-1----:R-:W-:-:S04]  /*1e630*/  IMAD.WIDE.U32 R4, R3, UR4, RZ ;  /* 0x0000000403047c25 */ /* 0x002fc8000f8e00ff */
[----:B------:R-:W-:Y:S01]  /*1e640*/  IMAD R7, R3, UR5, R0 ;  /* 0x0000000503077c24 */ /* 0x000fe2000f8e0200 */
[----:B------:R-:W-:Y:S01]  /*1e650*/  ULDC.64 UR4, c[0x0][0xae8] ;  /* 0x0002ba0000047ab9 */ /* 0x000fe20000000a00 */
[----:B------:R-:W-:Y:S02]  /*1e660*/  IMAD R3, R220, 0x20, R188 ;  /* 0x00000020dc037824 */ /* 0x000fe400078e02bc */
[----:B------:R-:W-:Y:S02]  /*1e670*/  IMAD.IADD R5, R5, 0x1, R7 ;  /* 0x0000000105057824 */ /* 0x000fe400078e0207 */
[----:B------:R-:W-:Y:S02]  /*1e680*/  IMAD.IADD R9, R200, 0x1, R3 ;  /* 0x00000001c8097824 */ /* 0x000fe400078e0203 */
[----:B------:R-:W-:-:S04]  /*1e690*/  IMAD.WIDE.U32 R4, R197, UR4, R4 ;  /* 0x00000004c5047c25 */ /* 0x000fc8000f8e0004 */
[----:B------:R-:W-:Y:S02]  /*1e6a0*/  IMAD.MOV.U32 R3, RZ, RZ, R9 ;  /* 0x000000ffff037224 */ /* 0x000fe400078e0009 */
[----:B------:R-:W-:Y:S01]  /*1e6b0*/  IMAD R5, R197, UR5, R5 ;  /* 0x00000005c5057c24 */ /* 0x000fe2000f8e0205 */
[----:B--2---:R-:W-:Y:S01]  /*1e6c0*/  ISETP.NE.AND P0, PT, R21, 0x1, PT ;  /* 0x000000011500780c */ /* 0x004fe20003f05270 */
[----:B------:R-:W-:Y:S01]  /*1e6d0*/  ULDC.64 UR4, c[0x0][0xae0] ;  /* 0x0002b80000047ab9 */ /* 0x000fe20000000a00 */
[----:B------:R-:W-:Y:S02]  /*1e6e0*/  IMAD.IADD R200, R188, 0x1, R200 ;  /* 0x00000001bcc87824 */ /* 0x000fe400078e02c8 */
[----:B------:R-:W-:-:S09]  /*1e6f0*/  IMAD.WIDE.U32 R4, R25, UR6, R4 ;  /* 0x0000000619047c25 */ /* 0x000fd2000f8e0004 */
        /* <DEDUP_REMOVED lines=22> */
[----:B------:R-:W-:-:S04]  /*1e860*/  UMOV UR4, 0xffffffff ;  /* 0xffffffff00047882 */ /* 0x000fc80000000000 */
[----:B------:R-:W-:Y:S01]  /*1e870*/  LEA.HI.X R4, R4, UR5, R3, 0x1, P0 ;  /* 0x0000000504047c11 */ /* 0x000fe200080f0c03 */
[----:B------:R-:W-:Y:S06]  /*1e880*/  BRA.DIV UR4, `(.L_x_8429) ;  /* 0x000000ae04ec7947 */ /* 0x000fec000b800000 */
[----:B------:R1:W2:Y:S04]  /*1e890*/  SHFL.IDX PT, R3, R4, RZ, 0x181f ;  /* 0x00181fff04037589 */ /* 0x0002a800000e0000 */
[----:B------:R1:W4:Y:S02]  /*1e8a0*/  SHFL.IDX PT, R14, R0, RZ, 0x181f ;  /* 0x00181fff000e7589 */ /* 0x00032400000e0000 */
.L_x_8705:
[----:B------:R-:W-:Y:S01]  /*1e8b0*/  IMAD R20, R20, R21, RZ ;  /* 0x0000001514147224 */ /* 0x000fe200078e02ff */
[----:B------:R-:W-:Y:S04]  /*1e8c0*/  BSSY B1, `(.L_x_8430) ;  /* 0x000000c000017945 */ /* 0x000fe80003800000 */
[----:B------:R-:W-:-:S13]  /*1e8d0*/  ISETP.GE.AND P0, PT, R200, R20, PT ;  /* 0x00000014c800720c */ /* 0x000fda0003f06270 */
[----:B------:R-:W-:Y:S05]  /*1e8e0*/  @P0 BRA `(.L_x_8431) ;  /* 0x0000000000240947 */ /* 0x000fea0003800000 */
[----:B------:R-:W-:Y:S02]  /*1e8f0*/  ULDC UR4, c[0x0][0xac8] ;  /* 0x0002b20000047ab9 */ /* 0x000fe40000000800 */
[----:B------:R-:W-:Y:S02]  /*1e900*/  ISETP.GE.AND P2, PT, R16, UR4, PT ;  /* 0x0000000410007c0c */ /* 0x000fe4000bf46270 */
[----:B------:R-:W-:-:S11]  /*1e910*/  ISETP.GE.AND P3, PT, R2, UR4, PT ;  /* 0x0000000402007c0c */ /* 0x000fd6000bf66270 */
[-C--:B----4-:R-:W-:Y:S02]  /*1e920*/  @!P2 LEA R6, P0, R16, R14.reuse, 0x1 ;  /* 0x0000000e1006a211 */ /* 0x090fe400078008ff */
[----:B------:R-:W-:Y:S02]  /*1e930*/  @!P3 LEA R14, P1, R2, R14, 0x1 ;  /* 0x0000000e020eb211 */ /* 0x000fe400078208ff */
[-C--:B--2---:R-:W-:Y:S02]  /*1e940*/  @!P2 LEA.HI.X R7, R16, R3.reuse, R17, 0x1, P0 ;  /* 0x000000031007a211 */ /* 0x084fe400000f0c11 */
[----:B------:R-:W-:-:S03]  /*1e950*/  @!P3 LEA.HI.X R15, R2, R3, R185, 0x1, P1 ;  /* 0x00000003020fb211 */ /* 0x000fc600008f0cb9 */
[----:B------:R2:W-:Y:S04]  /*1e960*/  @!P2 ST.E.128 desc[UR52][R6.64], RZ ;  /* 0x000000ff0600a985 */ /* 0x0005e8000c101d34 */
[----:B------:R2:W-:Y:S02]  /*1e970*/  @!P3 ST.E.128 desc[UR52][R14.64], RZ ;  /* 0x000000ff0e00b985 */ /* 0x0005e4000c101d34 */
.L_x_8431:
[----:B------:R-:W-:Y:S05]  /*1e980*/  BSYNC B1 ;  /* 0x0000000000017941 */ /* 0x000fea0003800000 */
.L_x_8430:
[----:B------:R-:W-:-:S03]  /*1e990*/  UMOV UR4, 0xffffffff ;  /* 0xffffffff00047882 */ /* 0x000fc60000000000 */
[----:B------:R-:W-:Y:S05]  /*1e9a0*/  BRA.DIV UR4, `(.L_x_8432) ;  /* 0x000000ae04d87947 */ /* 0x000fea000b800000 */
[----:B--2---:R2:W0:Y:S04]  /*1e9b0*/  SHFL.IDX PT, R3, R4, 0x1, 0x181f ;  /* 0x00381f0004037f89 */ /* 0x00442800000e0000 */
[----:B----4-:R2:W4:Y:S02]  /*1e9c0*/  SHFL.IDX PT, R14, R0, 0x1, 0x181f ;  /* 0x00381f00000e7f89 */ /* 0x01052400000e0000 */
.L_x_8709:
[----:B------:R-:W-:Y:S01]  /*1e9d0*/  VIADD R5, R200, 0x20 ;  /* 0x00000020c8057836 */ /* 0x000fe20000000000 */
        /* <DEDUP_REMOVED lines=8> */
[-C--:B0-----:R-:W-:Y:S02]  /*1ea60*/  @!P2 LEA.HI.X R7, R16, R3.reuse, R17, 0x1, P0 ;  /* 0x000000031007a211 */ /* 0x081fe400000f0c11 */
[----:B------:R-:W-:-:S03]  /*1ea70*/  @!P3 LEA.HI.X R15, R2, R3, R185, 0x1, P1 ;  /* 0x00000003020fb211 */ /* 0x000fc600008f0cb9 */
[----:B------:R0:W-:Y:S04]  /*1ea80*/  @!P2 ST.E.128 desc[UR52][R6.64], RZ ;  /* 0x000000ff0600a985 */ /* 0x0001e8000c101d34 */
[----:B------:R0:W-:Y:S02]  /*1ea90*/  @!P3 ST.E.128 desc[UR52][R14.64], RZ ;  /* 0x000000ff0e00b985 */ /* 0x0001e4000c101d34 */
.L_x_8434:
[----:B------:R-:W-:Y:S05]  /*1eaa0*/  BSYNC B1 ;  /* 0x0000000000017941 */ /* 0x000fea0003800000 */
.L_x_8433:
[----:B------:R-:W-:-:S03]  /*1eab0*/  UMOV UR4, 0xffffffff ;  /* 0xffffffff00047882 */ /* 0x000fc60000000000 */
[----:B------:R-:W-:Y:S05]  /*1eac0*/  BRA.DIV UR4, `(.L_x_8435) ;  /* 0x000000ae04d87947 */ /* 0x000fea000b800000 */
[----:B0-----:R0:W0:Y:S04]  /*1ead0*/  SHFL.IDX PT, R3, R4, 0x2, 0x181f ;  /* 0x00581f0004037f89 */ /* 0x00102800000e0000 */
[----:B----4-:R4:W0:Y:S02]  /*1eae0*/  SHFL.IDX PT, R14, R0, 0x2, 0x181f ;  /* 0x00581f00000e7f89 */ /* 0x01082400000e0000 */
.L_x_8713:
[----:B------:R-:W-:Y:S01]  /*1eaf0*/  VIADD R5, R200, 0x40 ;  /* 0x00000040c8057836 */ /* 0x000fe20000000000 */
[----:B------:R-:W-:Y:S04]  /*1eb00*/  BSSY B1, `(.L_x_8436) ;  /* 0x000000c000017945 */ /* 0x000fe80003800000 */
[----:B------:R-:W-:-:S13]  /*1eb10*/  ISETP.GE.AND P0, PT, R5, R20, PT ;  /* 0x000000140500720c */ /* 0x000fda0003f06270 */
[----:B------:R-:W-:Y:S05]  /*1eb20*/  @P0 BRA `(.L_x_8437) ;  /* 0x0000000000240947 */ /* 0x000fea0003800000 */
[----:B------:R-:W-:Y:S02]  /*1eb30*/  ULDC UR4, c[0x0][0xac8] ;  /* 0x0002b20000047ab9 */ /* 0x000fe40000000800 */
[----:B------:R-:W-:Y:S02]  /*1eb40*/  ISETP.GE.AND P2, PT, R16, UR4, PT ;  /* 0x0000000410007c0c */ /* 0x000fe4000bf46270 */
[----:B------:R-:W-:-:S11]  /*1eb50*/  ISETP.GE.AND P3, PT, R2, UR4, PT ;  /* 0x0000000402007c0c */ /* 0x000fd6000bf66270 */
[-C--:B0-----:R-:W-:Y:S02]  /*1eb60*/  @!P2 LEA R6, P0, R16, R14.reuse, 0x1 ;  /* 0x0000000e1006a211 */ /* 0x081fe400078008ff */
[----:B------:R-:W-:Y:S02]  /*1eb70*/  @!P3 LEA R14, P1, R2, R14, 0x1 ;  /* 0x0000000e020eb211 */ /* 0x000fe400078208ff */
[-C--:B------:R-:W-:Y:S02]  /*1eb80*/  @!P2 LEA.HI.X R7, R16, R3.reuse, R17, 0x1, P0 ;  /* 0x000000031007a211 */ /* 0x080fe400000f0c11 */
[----:B------:R-:W-:-:S03]  /*1eb90*/  @!P3 LEA.HI.X R15, R2, R3, R185, 0x1, P1 ;  /* 0x00000003020fb211 */ /* 0x000fc600008f0cb9 */
[----:B------:R0:W-:Y:S04]  /*1eba0*/  @!P2 ST.E.128 desc[UR52][R6.64], RZ ;  /* 0x000000ff0600a985 */ /* 0x0001e8000c101d34 */
[----:B------:R0:W-:Y:S02]  /*1ebb0*/  @!P3 ST.E.128 desc[UR52][R14.64], RZ ;  /* 0x000000ff0e00b985 */ /* 0x0001e4000c101d34 */
.L_x_8437:
[----:B------:R-:W-:Y:S05]  /*1ebc0*/  BSYNC B1 ;  /* 0x0000000000017941 */ /* 0x000fea0003800000 */
.L_x_8436:
[----:B------:R-:W-:-:S03]  /*1ebd0*/  UMOV UR4, 0xffffffff ;  /* 0xffffffff00047882 */ /* 0x000fc60000000000 */
[----:B------:R-:W-:Y:S05]  /*1ebe0*/  BRA.DIV UR4, `(.L_x_8438) ;  /* 0x000000ae04d87947 */ /* 0x000fea000b800000 */
[----:B0-----:R0:W0:Y:S04]  /*1ebf0*/  SHFL.IDX PT, R3, R4, 0x3, 0x181f ;  /* 0x00781f0004037f89 */ /* 0x00102800000e0000 */
[----:B------:R0:W0:Y:S02]  /*1ec00*/  SHFL.IDX PT, R14, R0, 0x3, 0x181f ;  /* 0x00781f00000e7f89 */ /* 0x00002400000e0000 */
.L_x_8717:
[----:B012-4-:R-:W-:-:S05]  /*1ec10*/  VIADD R0, R200, 0x60 ;  /* 0x00000060c8007836 */ /* 0x017fca0000000000 */
[----:B------:R-:W-:-:S13]  /*1ec20*/  ISETP.GE.AND P0, PT, R0, R20, PT ;  /* 0x000000140000720c */ /* 0x000fda0003f06270 */
[----:B------:R-:W-:Y:S05]  /*1ec30*/  @P0 BRA `(.L_x_8421) ;  /* 0x0000000000240947 */ /* 0x000fea0003800000 */
[----:B------:R-:W-:Y:S02]  /*1ec40*/  ULDC UR4, c[0x0][0xac8] ;  /* 0x0002b20000047ab9 */ /* 0x000fe40000000800 */
[----:B------:R-:W-:Y:S02]  /*1ec50*/  ISETP.GE.AND P2, PT, R16, UR4, PT ;  /* 0x0000000410007c0c */ /* 0x000fe4000bf46270 */
[----:B------:R-:W-:-:S11]  /*1ec60*/  ISETP.GE.AND P3, PT, R2, UR4, PT ;  /* 0x0000000402007c0c */ /* 0x000fd6000bf66270 */
[-C--:B------:R-:W-:Y:S02]  /*1ec70*/  @!P2 LEA R4, P0, R16, R14.reuse, 0x1 ;  /* 0x0000000e1004a211 */ /* 0x080fe400078008ff */
[----:B------:R-:W-:Y:S02]  /*1ec80*/  @!P3 LEA R14, P1, R2, R14, 0x1 ;  /* 0x0000000e020eb211 */ /* 0x000fe400078208ff */
[-C--:B------:R-:W-:Y:S02]  /*1ec90*/  @!P2 LEA.HI.X R5, R16, R3.reuse, R17, 0x1, P0 ;  /* 0x000000031005a211 */ /* 0x080fe400000f0c11 */
[----:B------:R-:W-:-:S03]  /*1eca0*/  @!P3 LEA.HI.X R15, R2, R3, R185, 0x1, P1 ;  /* 0x00000003020fb211 */ /* 0x000fc600008f0cb9 */
[----:B------:R0:W-:Y:S04]  /*1ecb0*/  @!P2 ST.E.128 desc[UR52][R4.64], RZ ;  /* 0x000000ff0400a985 */ /* 0x0001e8000c101d34 */
[----:B------:R0:W-:Y:S02]  /*1ecc0*/  @!P3 ST.E.128 desc[UR52][R14.64], RZ ;  /* 0x000000ff0e00b985 */ /* 0x0001e4000c101d34 */
.L_x_8421:
[----:B------:R-:W-:Y:S05]  /*1ecd0*/  BSYNC B0 ;  /* 0x0000000000007941 */ /* 0x000fea0003800000 */
.L_x_8407:
[----:B------:R-:W-:Y:S02]  /*1ece0*/  ULDC UR4, c[0x0][0xc3c] ;  /* 0x00030f0000047ab9 */ /* 0x000fe40000000800 */
[----:B---3--:R-:W-:-:S13]  /*1ecf0*/  ISETP.GE.AND P0, PT, R31, UR4, PT ;  /* 0x000000041f007c0c */ /* 0x008fda000bf06270 */
[----:B------:R-:W-:Y:S05]  /*1ed00*/  @!P0 BRA `(.L_x_8439) ;  /* 0xfffffe2400548947 */ /* 0x000fea000383ffff */
[----:B------:R-:W-:Y:S05]  /*1ed10*/  BRA `(.L_x_8142) ;  /* 0x0000007c00d47947 */ /* 0x000fea0003800000 */
.L_x_8140:
        /* <DEDUP_REMOVED lines=16> */
.L_x_8440:
        /* <DEDUP_REMOVED lines=43> */
.L_x_8444:
        /* <DEDUP_REMOVED lines=37> */
.L_x_8442:
        /* <DEDUP_REMOVED lines=13> */
.L_x_8445:
        /* <DEDUP_REMOVED lines=62> */
.L_x_8446:
        /* <DEDUP_REMOVED lines=61> */
.L_x_8447:
[----:B------:R-:W-:-:S05]  /*1fba0*/  LOP3.LUT R17, RZ, R2, RZ, 0x33, !PT ;  /* 0x00000002ff117212 */ /* 0x000fca00078e33ff */
[----:B------:R-:W-:Y:S01]  /*1fbb0*/  IMAD.IADD R17, R6, 0x1, R17 ;  /* 0x0000000106117824 */ /* 0x000fe200078e0211 */
[----:B------:R-:W-:Y:S06]  /*1fbc0*/  BRA `(.L_x_8448) ;  /* 0x00000000000c7947 */ /* 0x000fec0003800000 */
.L_x_8443:
[----:B------:R-:W-:Y:S02]  /*1fbd0*/  IMAD.MOV.U32 R17, RZ, RZ, RZ ;  /* 0x000000ffff117224 */ /* 0x000fe400078e00ff */
[----:B------:R-:W-:Y:S02]  /*1fbe0*/  IMAD.U32 R16, RZ, RZ, UR6 ;  /* 0x00000006ff107e24 */ /* 0x000fe4000f8e00ff */
[----:B------:R-:W-:-:S07]  /*1fbf0*/  IMAD.MOV.U32 R18, RZ, RZ, RZ ;  /* 0x000000ffff127224 */ /* 0x000fce00078e00ff */
.L_x_8448:
[----:B------:R-:W-:-:S13]  /*1fc00*/  ISETP.NE.AND P0, PT, R7, RZ, PT ;  /* 0x000000ff0700720c */ /* 0x000fda0003f05270 */
[----:B------:R-:W0:Y:S01]  /*1fc10*/  @!P0 S2R R3, SR_CgaCtaId ;  /* 0x0000000000038919 */ /* 0x000e220000008800 */
[----:B------:R-:W-:-:S04]  /*1fc20*/  @!P0 MOV R2, 0x400 ;  /* 0x0000040000028802 */ /* 0x000fc80000000f00 */
[----:B0-----:R-:W-:-:S05]  /*1fc30*/  @!P0 LEA R2, R3, R2, 0x18 ;  /* 0x0000000203028211 */ /* 0x001fca00078ec0ff */
[----:B------:R1:W-:Y:S01]  /*1fc40*/  @!P0 STS.128 [R2+0x288d0], R16 ;  /* 0x0288d01002008388 */ /* 0x0003e20000000c00 */
[----:B------:R-:W-:Y:S06]  /*1fc50*/  BAR.ARV 0x5, 0x180 ;  /* 0x0146000000007b1d */ /* 0x000fec0000002000 */
.L_x_8441:
        /* <DEDUP_REMOVED lines=18> */
[----:B------:R-:W-:Y:S01]  /*1fd80*/  LOP3.LUT R30, R31, 0x40, RZ, 0xfc, !PT ;  /* 0x000000401f1e7812 */ /* 0x000fe200078efcff */
[----:B------:R-:W-:Y:S01]  /*1fd90*/  IMAD.MOV.U32 R26, RZ, RZ, RZ ;  /* 0x000000ffff1a7224 */ /* 0x000fe200078e00ff */
[----:B------:R-:W-:Y:S01]  /*1fda0*/  LOP3.LUT R35, R2, 0x200, R35, 0xf8, !PT ;  /* 0x0000020002237812 */ /* 0x000fe200078ef823 */
[----:B------:R-:W-:Y:S01]  /*1fdb0*/  IMAD.MOV.U32 R24, RZ, RZ, RZ ;  /* 0x000000ffff187224 */ /* 0x000fe200078e00ff */
[----:B------:R-:W-:Y:S01]  /*1fdc0*/  SHF.R.U32.HI R2, RZ, 0x3, R4 ;  /* 0x00000003ff027819 */ /* 0x000fe20000011604 */
[----:B------:R-:W-:Y:S01]  /*1fdd0*/  IMAD.MOV.U32 R28, RZ, RZ, 0x1 ;  /* 0x00000001ff1c7424 */ /* 0x000fe200078e00ff */
[----:B------:R-:W-:Y:S01]  /*1fde0*/  LOP3.LUT R0, R0, 0x70, RZ, 0xc0, !PT ;  /* 0x0000007000007812 */ /* 0x000fe200078ec0ff */
[----:B------:R-:W-:Y:S01]  /*1fdf0*/  ULOP3.LUT UR38, UR36, 0x2, URZ, 0xfc, !UPT ;  /* 0x0000000224267892 */ /* 0x000fe2000f8efc3f */
[----:B------:R-:W-:-:S02]  /*1fe00*/  ULDC.64 UR40, c[0x0][0x198] ;  /* 0x0000660000287ab9 */ /* 0x000fc40000000a00 */
[----:B------:R-:W-:Y:S01]  /*1fe10*/  LOP3.LUT R2, R2, R0, RZ, 0xfc, !PT ;  /* 0x0000000002027212 */ /* 0x000fe200078efcff */
[----:B------:R-:W-:Y:S01]  /*1fe20*/  ULDC UR37, c[0x0][0xc] ;  /* 0x0000030000257ab9 */ /* 0x000fe20000000800 */
[----:B0-----:R-:W-:-:S06]  /*1fe30*/  ULEA UR4, UR5, UR4, 0x18 ;  /* 0x0000000405047291 */ /* 0x001fcc000f8ec03f */
[----:B------:R-:W-:-:S04]  /*1fe40*/  IMAD.U32 R22, RZ, RZ, UR4 ;  /* 0x00000004ff167e24 */ /* 0x000fc8000f8e00ff */
[----:B------:R-:W-:-:S05]  /*1fe50*/  IMAD R0, R35, 0x2, R22 ;  /* 0x0000000223007824 */ /* 0x000fca00078e0216 */
[----:B------:R2:W-:Y:S02]  /*1fe60*/  STL [R1+0x8], R0 ;  /* 0x0000080001007387 */ /* 0x0005e40000100800 */
.L_x_8568:
[----:B------:R-:W-:Y:S05]  /*1fe70*/  YIELD ;  /* 0x0000000000007946 */ /* 0x000fea0003800000 */
[----:B------:R-:W-:Y:S01]  /*1fe80*/  ULDC.64 UR4, c[0x0][0xa28] ;  /* 0x00028a0000047ab9 */ /* 0x000fe20000000a00 */
[----:B------:R-:W-:Y:S01]  /*1fe90*/  IMAD.MOV.U32 R10, RZ, RZ, RZ ;  /* 0x000000ffff0a7224 */ /* 0x000fe200078e00ff */
[----:B------:R-:W-:Y:S01]  /*1fea0*/  ISETP.NE.U32.AND P0, PT, RZ, UR4, PT ;  /* 0x00000004ff007c0c */ /* 0x000fe2000bf05070 */
[----:B0-----:R-:W0:Y:S01]  /*1feb0*/  LDC.64 R4, c[0x0][0xa00] ;  /* 0x00028000ff047b82 */ /* 0x001e220000000a00 */
[----:B------:R-:W-:Y:S01]  /*1fec0*/  IMAD.MOV.U32 R8, RZ, RZ, RZ ;  /* 0x000000ffff087224 */ /* 0x000fe200078e00ff */
[----:B------:R-:W-:Y:S01]  /*1fed0*/  ULDC.64 UR6, c[0x0][0xa10] ;  /* 0x0002840000067ab9 */ /* 0x000fe20000000a00 */
[----:B------:R-:W-:Y:S01]  /*1fee0*/  ISETP.NE.AND.EX P0, PT, RZ, UR5, PT, P0 ;  /* 0x00000005ff007c0c */ /* 0x000fe2000bf05300 */
[----:B------:R-:W-:-:S12]  /*1fef0*/  ULDC.64 UR4, c[0x0][0xa18] ;  /* 0x0002860000047ab9 */ /* 0x000fd80000000a00 */
[----:B-1----:R-:W1:Y:S02]  /*1ff00*/  @P0 LDC.64 R2, c[0x0][0xa28] ;  /* 0x00028a00ff020b82 */ /* 0x002e640000000a00 */
[----:B-1----:R-:W-:-:S05]  /*1ff10*/  @P0 IMAD.WIDE R2, R19, 0x4, R2 ;  /* 0x0000000413020825 */ /* 0x002fca00078e0202 */
[----:B------:R1:W3:Y:S01]  /*1ff20*/  @P0 LDG.E R10, desc[UR52][R2.64] ;  /* 0x00000034020a0981 */ /* 0x0002e2000c1e1900 */
[----:B------:R-:W-:Y:S01]  /*1ff30*/  ISETP.NE.U32.AND P0, PT, RZ, UR4, PT ;  /* 0x00000004ff007c0c */ /* 0x000fe2000bf05070 */
[----:B0-----:R-:W-:Y:S01]  /*1ff40*/  IMAD.WIDE R4, R19, 0x4, R4 ;  /* 0x0000000413047825 */ /* 0x001fe200078e0204 */
[----:B------:R-:W-:Y:S02]  /*1ff50*/  ISETP.NE.U32.AND P1, PT, RZ, UR6, PT ;  /* 0x00000006ff007c0c */ /* 0x000fe4000bf25070 */
[----:B------:R-:W-:Y:S01]  /*1ff60*/  ISETP.NE.AND.EX P2, PT, RZ, UR5, PT, P0 ;  /* 0x00000005ff007c0c */ /* 0x000fe2000bf45300 */
[----:B------:R-:W-:Y:S01]  /*1ff70*/  ULDC.64 UR4, c[0x0][0xa00] ;  /* 0x0002800000047ab9 */ /* 0x000fe20000000a00 */
[----:B------:R-:W-:Y:S01]  /*1ff80*/  ISETP.NE.AND.EX P1, PT, RZ, UR7, PT, P1 ;  /* 0x00000007ff007c0c */ /* 0x000fe2000bf25310 */
[----:B--2---:R-:W-:Y:S01]  /*1ff90*/  IMAD.MOV.U32 R0, RZ, RZ, RZ ;  /* 0x000000ffff007224 */ /* 0x004fe200078e00ff */
[----:B------:R-:W-:Y:S01]  /*1ffa0*/  ISETP.NE.U32.AND P0, PT, RZ, UR4, PT ;  /* 0x00000004ff007c0c */ /* 0x000fe2000bf05070 */
[----:B-1----:R-:W0:Y:S03]  /*1ffb0*/  LDC.64 R2, c[0x0][0xa10] ;  /* 0x00028400ff027b82 */ /* 0x002e260000000a00 */
[----:B------:R-:W-:-:S05]  /*1ffc0*/  ISETP.NE.AND.EX P0, PT, RZ, UR5, PT, P0 ;  /* 0x00000005ff007c0c */ /* 0x000fca000bf05300 */
[----:B------:R-:W1:Y:S08]  /*1ffd0*/  @P2 LDC.64 R6, c[0x0][0xa18] ;  /* 0x00028600ff062b82 */ /* 0x000e700000000a00 */
[----:B------:R-:W2:Y:S01]  /*1ffe0*/  @P0 LDG.E R8, desc[UR52][R4.64] ;  /* 0x0000003404080981 */ /* 0x000ea2000c1e1900 */
        /* <DEDUP_REMOVED lines=16> */
[----:B---3--:R0:W-:Y:S04]  /*200f0*/  STL [R1], R10 ;  /* 0x0000000a01007387 */ /* 0x0081e80000100800 */
[----:B--2---:R0:W-:Y:S01]  /*20100*/  STL [R1+0xc], R8 ;  /* 0x00000c0801007387 */ /* 0x0041e20000100800 */
[----:B------:R-:W-:Y:S05]  /*20110*/  @P2 BRA `(.L_x_8450) ;  /* 0x0000000000102947 */ /* 0x000fea0003800000 */
[----:B------:R-:W-:Y:S05]  /*20120*/  @!P0 BRA `(.L_x_8450) ;  /* 0x00000000000c8947 */ /* 0x000fea0003800000 */
[----:B------:R-:W2:Y:S04]  /*20130*/  LDG.E R6, desc[UR52][R4.64] ;  /* 0x0000003404067981 */ /* 0x000ea8000c1e1900 */
[----:B-----5:R-:W2:Y:S02]  /*20140*/  LDG.E R33, desc[UR52][R4.64+0x4] ;  /* 0x0000043404217981 */ /* 0x020ea4000c1e1900 */
[----:B--2---:R-:W-:-:S07]  /*20150*/  IMAD.IADD R33, R33, 0x1, -R6 ;  /* 0x0000000121217824 */ /* 0x004fce00078e0a06 */
.L_x_8450:
        /* <DEDUP_REMOVED lines=13> */
.L_x_8451:
        /* <DEDUP_REMOVED lines=9> */
.L_x_8452:
[----:B-1----:R-:W2:Y:S01]  /*202c0*/  @P1 LDG.E R5, desc[UR52][R2.64] ;  /* 0x0000003402051981 */ /* 0x002ea2000c1e1900 */
[----:B0-----:R-:W0:Y:S03]  /*202d0*/  LDC R8, c[0x0][0x448] ;  /* 0x00011200ff087b82 */ /* 0x001e260000000800 */
[----:B------:R1:W2:Y:S01]  /*202e0*/  @P1 LDG.E R4, desc[UR52][R2.64+0x4] ;  /* 0x0000043402041981 */ /* 0x0002a2000c1e1900 */
[----:B------:R-:W-:Y:S02]  /*202f0*/  IMAD.SHL.U32 R27, R17, 0x80, RZ ;  /* 0x00000080111b7824 */ /* 0x000fe400078e00ff */
[----:B-----5:R-:W-:Y:S02]  /*20300*/  IMAD.IADD R9, R9, 0x1, -R10 ;  /* 0x0000000109097824 */ /* 0x020fe400078e0a0a */
[----:B------:R-:W-:Y:S01]  /*20310*/  VIADD R11, R27, 0x7f ;  /* 0x0000007f1b0b7836 */ /* 0x000fe20000000000 */
[----:B-1----:R-:W1:Y:S01]  /*20320*/  LDC.64 R2, c[0x0][0x9e0] ;  /* 0x00027800ff027b82 */ /* 0x002e620000000a00 */
[----:B0-----:R-:W-:-:S13]  /*20330*/  ISETP.NE.AND P2, PT, R8, 0x1, PT ;  /* 0x000000010800780c */ /* 0x001fda0003f45270 */
[----:B------:R-:W0:Y:S01]  /*20340*/  @P2 LDC R8, c[0x0][0x44c] ;  /* 0x00011300ff082b82 */ /* 0x000e220000000800 */
[----:B-1----:R-:W-:-:S07]  /*20350*/  ISETP.GE.AND P3, PT, R3, 0x1, PT ;  /* 0x000000010300780c */ /* 0x002fce0003f66270 */
[----:B------:R-:W1:Y:S01]  /*20360*/  @P2 LDC R13, c[0x0][0x450] ;  /* 0x00011400ff0d2b82 */ /* 0x000e620000000800 */
[----:B--2---:R-:W-:Y:S02]  /*20370*/  @P1 IMAD.IADD R7, R4, 0x1, -R5 ;  /* 0x0000000104071824 */ /* 0x004fe400078e0a05 */
[----:B0-----:R-:W-:-:S04]  /*20380*/  @P2 IMAD.HI.U32 R4, R11, R8, RZ ;  /* 0x000000080b042227 */ /* 0x001fc800078e00ff */
[----:B------:R-:W-:Y:S01]  /*20390*/  IMAD.IADD R36, R9, 0x1, R7 ;  /* 0x0000000109247824 */ /* 0x000fe200078e0207 */
[----:B-1----:R-:W-:-:S03]  /*203a0*/  @P2 SHF.R.U32.HI R11, RZ, R13, R4 ;  /* 0x0000000dff0b2219 */ /* 0x002fc60000011604 */
[C---:B------:R-:W-:Y:S01]  /*203b0*/  VIADD R4, R36.reuse, 0x7f ;  /* 0x0000007f24047836 */ /* 0x040fe20000000000 */
[----:B------:R-:W-:-:S04]  /*203c0*/  IADD3 R10, R36, 0x1, -R33 ;  /* 0x00000001240a7810 */ /* 0x000fc80007ffe821 */
[----:B------:R-:W-:Y:S01]  /*203d0*/  SHF.R.S32.HI R5, RZ, 0x1f, R4 ;  /* 0x0000001fff057819 */ /* 0x000fe20000011404 */
[----:B------:R-:W-:-:S03]  /*203e0*/  IMAD.IADD R11, R10, 0x1, R11 ;  /* 0x000000010a0b7824 */ /* 0x000fc600078e020b */
        /* <DEDUP_REMOVED lines=15> */
.L_x_8455:
[----:B------:R-:W-:-:S13]  /*204e0*/  ISETP.NE.AND P0, PT, R3, 0x1, PT ;  /* 0x000000010300780c */ /* 0x000fda0003f05270 */
[----:B------:R-:W0:Y:S02]  /*204f0*/  @P0 LDC.64 R4, c[0x0][0x9e8] ;  /* 0x00027a00ff040b82 */ /* 0x000e240000000a00 */
[----:B0-----:R-:W-:-:S05]  /*20500*/  @P0 IMAD.HI.U32 R4, R8, R4, RZ ;  /* 0x0000000408040227 */ /* 0x001fca00078e00ff */
[----:B------:R-:W-:-:S07]  /*20510*/  @P0 SHF.R.U32.HI R8, RZ, R5, R4 ;  /* 0x00000005ff080219 */ /* 0x000fce0000011604 */
.L_x_8456:
[----:B------:R-:W-:Y:S05]  /*20520*/  BSYNC B0 ;  /* 0x0000000000007941 */ /* 0x000fea0003800000 */
.L_x_8454:
[----:B------:R-:W-:-:S05]  /*20530*/  IMAD R5, R8, R3, R3 ;  /* 0x0000000308057224 */ /* 0x000fca00078e0203 */
[----:B------:R-:W-:-:S07]  /*20540*/  VIMNMX R2, R2, R5, PT ;  /* 0x0000000502027248 */ /* 0x000fce0003fe0100 */
.L_x_8453:
[----:B------:R-:W0:Y:S01]  /*20550*/  @P2 LDC R4, c[0x0][0x44c] ;  /* 0x00011300ff042b82 */ /* 0x000e220000000800 */
[----:B------:R-:W-:Y:S01]  /*20560*/  VIADD R2, R2, 0x7f ;  /* 0x0000007f02027836 */ /* 0x000fe20000000000 */
[----:B------:R-:W-:Y:S01]  /*20570*/  ULDC UR4, c[0x0][0x9dc] ;  /* 0x0002770000047ab9 */ /* 0x000fe20000000800 */
[----:B------:R-:W-:Y:S02]  /*20580*/  IMAD.MOV.U32 R5, RZ, RZ, R27 ;  /* 0x000000ffff057224 */ /* 0x000fe400078e001b */
[----:B------:R-:W-:-:S03]  /*20590*/  IMAD.IADD R8, R36, 0x1, -R33 ;  /* 0x0000000124087824 */ /* 0x000fc600078e0a21 */
[----:B------:R-:W1:Y:S01]  /*205a0*/  @P2 LDC R11, c[0x0][0x450] ;  /* 0x00011400ff0b2b82 */ /* 0x000e620000000800 */
[----:B0-----:R-:W-:-:S05]  /*205b0*/  @P2 IMAD.HI.U32 R4, R27, R4, RZ ;  /* 0x000000041b042227 */ /* 0x001fca00078e00ff */
[----:B-1----:R-:W-:Y:S02]  /*205c0*/  @P2 SHF.R.U32.HI R5, RZ, R11, R4 ;  /* 0x0000000bff052219 */ /* 0x002fe40000011604 */
[----:B------:R-:W-:-:S03]  /*205d0*/  SHF.R.S32.HI R11, RZ, 0x1f, R2 ;  /* 0x0000001fff0b7819 */ /* 0x000fc60000011402 */
[----:B------:R-:W-:Y:S01]  /*205e0*/  IMAD.IADD R12, R8, 0x1, R5 ;  /* 0x00000001080c7824 */ /* 0x000fe200078e0205 */
[----:B------:R-:W-:-:S04]  /*205f0*/  LEA.HI R11, R11, R2, RZ, 0x7 ;  /* 0x000000020b0b7211 */ /* 0x000fc800078f38ff */
[----:B------:R-:W-:-:S04]  /*20600*/  SHF.R.S32.HI R2, RZ, 0x7, R11 ;  /* 0x00000007ff027819 */ /* 0x000fc8000001140b */
        /* <DEDUP_REMOVED lines=13> */
.L_x_8459:
[----:B------:R-:W-:-:S13]  /*206e0*/  ISETP.NE.AND P0, PT, R3, 0x1, PT ;  /* 0x000000010300780c */ /* 0x000fda0003f05270 */
[----:B------:R-:W0:Y:S02]  /*206f0*/  @P0 LDC.64 R4, c[0x0][0x9e8] ;  /* 0x00027a00ff040b82 */ /* 0x000e240000000a00 */
[----:B0-----:R-:W-:-:S05]  /*20700*/  @P0 IMAD.HI.U32 R4, R12, R4, RZ ;  /* 0x000000040c040227 */ /* 0x001fca00078e00ff */
[----:B------:R-:W-:-:S07]  /*20710*/  @P0 SHF.R.U32.HI R12, RZ, R5, R4 ;  /* 0x00000005ff0c0219 */ /* 0x000fce0000011604 */
.L_x_8460:
[----:B------:R-:W-:Y:S05]  /*20720*/  BSYNC B0 ;  /* 0x0000000000007941 */ /* 0x000fea0003800000 */
.L_x_8458:
[----:B------:R-:W-:-:S05]  /*20730*/  IMAD R3, R12, R3, RZ ;  /* 0x000000030c037224 */ /* 0x000fca00078e02ff */
[----:B------:R-:W-:-:S07]  /*20740*/  VIMNMX R2, R2, R3, !PT ;  /* 0x0000000302027248 */ /* 0x000fce0007fe0100 */
.L_x_8457:
[----:B------:R-:W-:Y:S01]  /*20750*/  SHF.R.S32.HI R3, RZ, 0x1f, R2 ;  /* 0x0000001fff037819 */ /* 0x000fe20000011402 */
[----:B------:R-:W-:Y:S01]  /*20760*/  BSSY B0, `(.L_x_8461) ;  /* 0x0000027000007945 */ /* 0x000fe20003800000 */
[----:B------:R-:W-:Y:S02]  /*20770*/  LOP3.LUT R37, R6, 0xff, RZ, 0xc0, !PT ;  /* 0x000000ff06257812 */ /* 0x000fe400078ec0ff */
[----:B------:R-:W-:Y:S01]  /*20780*/  LEA.HI R3, R3, R2, RZ, 0x7 ;  /* 0x0000000203037211 */ /* 0x000fe200078f38ff */
[----:B------:R-:W-:Y:S01]  /*20790*/  IMAD.MOV.U32 R2, RZ, RZ, RZ ;  /* 0x000000ffff027224 */ /* 0x000fe200078e00ff */
        /* <DEDUP_REMOVED lines=35> */
.L_x_8462:
[----:B------:R-:W-:Y:S05]  /*209d0*/  BSYNC B0 ;  /* 0x0000000000007941 */ /* 0x000fea0003800000 */
.L_x_8461:
[-C--:B------:R-:W-:Y:S01]  /*209e0*/  IMAD R4, R37, R2.reuse, R4 ;  /* 0x0000000225047224 */ /* 0x080fe200078e0204 */
        /* <DEDUP_REMOVED lines=23> */
.L_x_8720:
[----:B-1----:R-:W-:Y:S02]  /*20b60*/  ISETP.NE.AND P0, PT, R14, RZ, PT ;  /* 0x000000ff0e00720c */ /* 0x002fe40003f05270 */
[----:B------:R-:W-:-:S11]  /*20b70*/  PLOP3.LUT P6, PT, PT, PT, PT, 0x8, 0x0 ;  /* 0x000000000000781c */ /* 0x000fd60003fce170 */
[----:B------:R-:W-:Y:S05]  /*20b80*/  @P0 BRA `(.L_x_8466) ;  /* 0x00000000000c0947 */ /* 0x000fea0003800000 */
[----:B------:R-:W-:-:S03]  /*20b90*/  UMOV UR4, 0xffffffff ;  /* 0xffffffff00047882 */ /* 0x000fc60000000000 */
[----:B------:R-:W-:Y:S05]  /*20ba0*/  BRA.DIV UR4, `(.L_x_8467) ;  /* 0x0000009204647947 */ /* 0x000fea000b800000 */
[----:B------:R-:W-:-:S13]  /*20bb0*/  ELECT P6, URZ, PT ;  /* 0x00000000003f782f */ /* 0x000fda00038c0000 */
.L_x_8466:
        /* <DEDUP_REMOVED lines=9> */
.L_x_8723:
[----:B------:R-:W-:Y:S05]  /*20c50*/  BSYNC B1 ;  /* 0x0000000000017941 */ /* 0x000fea0003800000 */
.L_x_8468:
[----:B------:R-:W-:Y:S04]  /*20c60*/  BSSY B1, `(.L_x_8470) ;  /* 0x000006e000017945 */ /* 0x000fe80003800000 */
[----:B------:R-:W-:Y:S05]  /*20c70*/  @!P6 BRA `(.L_x_8471) ;  /* 0x0000000400b0e947 */ /* 0x000fea0003800000 */
[----:B0-----:R-:W-:Y:S01]  /*20c80*/  IMAD R3, R26, 0x8, R22 ;  /* 0x000000081a037824 */ /* 0x001fe200078e0216 */
[----:B------:R-:W-:Y:S01]  /*20c90*/  SHF.L.U32 R7, R29, 0x1f, RZ ;  /* 0x0000001f1d077819 */ /* 0x000fe200000006ff */
[----:B------:R-:W0:Y:S01]  /*20ca0*/  S2R R9, SR_TID.X ;  /* 0x0000000000097919 */ /* 0x000e220000002100 */
[----:B------:R-:W-:Y:S02]  /*20cb0*/  BSSY B2, `(.L_x_8472) ;  /* 0x0000005000027945 */ /* 0x000fe40003800000 */
[----:B------:R-:W1:Y:S01]  /*20cc0*/  SYNCS.PHASECHK.TRANS64.TRYWAIT P0, [R3+URZ+0x288a0], R7 ;  /* 0x0288a007030075a7 */ /* 0x000e62000800017f */
[----:B0-----:R-:W-:-:S04]  /*20cd0*/  LOP3.LUT R9, R9, 0x7f, RZ, 0xc0, !PT ;  /* 0x0000007f09097812 */ /* 0x001fc800078ec0ff */
[----:B------:R-:W-:Y:S01]  /*20ce0*/  ISETP.NE.AND P1, PT, R9, RZ, PT ;  /* 0x000000ff0900720c */ /* 0x000fe20003f25270 */
[----:B-1----:R-:W-:-:S12]  /*20cf0*/  @!P0 BRA `(.L_x_8473) ;  /* 0x0000009000448947 */ /* 0x002fd80003800000 */
.L_x_8724:
[----:B------:R-:W-:Y:S05]  /*20d00*/  BSYNC B2 ;  /* 0x0000000000027941 */ /* 0x000fea0003800000 */
.L_x_8472:
        /* <DEDUP_REMOVED lines=9> */
.L_x_8475:
[----:B------:R-:W-:Y:S05]  /*20da0*/  BSYNC B2 ;  /* 0x0000000000027941 */ /* 0x000fea0003800000 */
.L_x_8474:
        /* <DEDUP_REMOVED lines=13> */
.L_x_8476:
        /* <DEDUP_REMOVED lines=16> */
.L_x_8477:
        /* <DEDUP_REMOVED lines=13> */
.L_x_8725:
[----:B------:R-:W-:Y:S05]  /*21050*/  BSYNC B2 ;  /* 0x0000000000027941 */ /* 0x000fea0003800000 */
.L_x_8478:
        /* <DEDUP_REMOVED lines=11> */
.L_x_8481:
[----:B------:R-:W-:Y:S05]  /*21110*/  BSYNC B2 ;  /* 0x0000000000027941 */ /* 0x000fea0003800000 */
.L_x_8480:
        /* <DEDUP_REMOVED lines=9> */
.L_x_8482:
        /* <DEDUP_REMOVED lines=15> */
.L_x_8483:
        /* <DEDUP_REMOVED lines=10> */
.L_x_8471:
[----:B------:R-:W-:Y:S05]  /*21340*/  BSYNC B1 ;  /* 0x0000000000017941 */ /* 0x000fea0003800000 */
.L_x_8470:
        /* <DEDUP_REMOVED lines=9> */
.L_x_8498:
[----:B------:R-:W-:Y:S05]  /*213e0*/  YIELD ;  /* 0x0000000000007946 */ /* 0x000fea0003800000 */
[----:B------:R-:W-:Y:S04]  /*213f0*/  BSSY B1, `(.L_x_8484) ;  /* 0x000006b000017945 */ /* 0x000fe80003800000 */
[----:B------:R-:W-:Y:S05]  /*21400*/  @!P6 BRA `(.L_x_8485) ;  /* 0x0000000400a4e947 */ /* 0x000fea0003800000 */
[----:B------:R-:W-:Y:S01]  /*21410*/  IMAD R11, R26, 0x8, R22 ;  /* 0x000000081a0b7824 */ /* 0x000fe200078e0216 */
[----:B------:R-:W-:Y:S01]  /*21420*/  SHF.L.U32 R2, R29, 0x1f, RZ ;  /* 0x0000001f1d027819 */ /* 0x000fe200000006ff */
[----:B0-----:R-:W0:Y:S01]  /*21430*/  S2R R3, SR_TID.X ;  /* 0x0000000000037919 */ /* 0x001e220000002100 */
[----:B------:R-:W-:Y:S02]  /*21440*/  BSSY B2, `(.L_x_8486) ;  /* 0x0000005000027945 */ /* 0x000fe40003800000 */
[----:B------:R-:W1:Y:S01]  /*21450*/  SYNCS.PHASECHK.TRANS64.TRYWAIT P1, [R11+URZ+0x288a0], R2 ;  /* 0x0288a0020b0075a7 */ /* 0x000e62000802017f */
[----:B0-----:R-:W-:-:S04]  /*21460*/  LOP3.LUT R3, R3, 0x7f, RZ, 0xc0, !PT ;  /* 0x0000007f03037812 */ /* 0x001fc800078ec0ff */
[----:B------:R-:W-:Y:S01]  /*21470*/  ISETP.NE.AND P2, PT, R3, RZ, PT ;  /* 0x000000ff0300720c */ /* 0x000fe20003f45270 */
[----:B-1----:R-:W-:-:S12]  /*21480*/  @!P1 BRA `(.L_x_8487) ;  /* 0x0000008800889947 */ /* 0x002fd80003800000 */
.L_x_8726:
[----:B------:R-:W-:Y:S05]  /*21490*/  BSYNC B2 ;  /* 0x0000000000027941 */ /* 0x000fea0003800000 */
.L_x_8486:
        /* <DEDUP_REMOVED lines=9> */
.L_x_8489:
[----:B------:R-:W-:Y:S05]  /*21530*/  BSYNC B2 ;  /* 0x0000000000027941 */ /* 0x000fea0003800000 */
.L_x_8488:
        /* <DEDUP_REMOVED lines=11> */
.L_x_8490:
        /* <DEDUP_REMOVED lines=16> */
.L_x_8491:
        /* <DEDUP_REMOVED lines=13> */
.L_x_8727:
[----:B------:R-:W-:Y:S05]  /*217c0*/  BSYNC B2 ;  /* 0x0000000000027941 */ /* 0x000fea0003800000 */
.L_x_8492:
[----:B------:R-:W-:Y:S01]  /*217d0*/  BSSY B2, `(.L_x_8494) ;  /* 0x000000b000027945 */ /* 0x000fe20003800000 */
[----:B01----:R-:W-:Y:S02]  /*217e0*/  IMAD.MOV.U32 R2, RZ, RZ, 0x0 ;  /* 0x00000000ff027424 */ /* 0x003fe400078e00ff */
[----:B------:R-:W-:Y:S01]  /*217f0*/  IMAD.MOV.U32 R3, RZ, RZ, 0x12f00000 ;  /* 0x12f00000ff037424 */ /* 0x000fe200078e00ff */
        /* <DEDUP_REMOVED lines=8> */
.L_x_8495:
[----:B------:R-:W-:Y:S05]  /*21880*/  BSYNC B2 ;  /* 0x0000000000027941 */ /* 0x000fea0003800000 */
.L_x_8494:
        /* <DEDUP_REMOVED lines=8> */
.L_x_8496:
        /* <DEDUP_REMOVED lines=15> */
.L_x_8497:
        /* <DEDUP_REMOVED lines=10> */
.L_x_8485:
[----:B------:R-:W-:Y:S05]  /*21aa0*/  BSYNC B1 ;  /* 0x0000000000017941 */ /* 0x000fea0003800000 */
.L_x_8484:
        /* <DEDUP_REMOVED lines=8> */
.L_x_8464:
[----:B------:R-:W-:Y:S05]  /*21b30*/  BSYNC B0 ;  /* 0x0000000000007941 */ /* 0x000fea0003800000 */
.L_x_8463:
[----:B------:R-:W1:Y:S01]  /*21b40*/  LDC R0, c[0x0][0x448] ;  /* 0x00011200ff007b82 */ /* 0x000e620000000800 */
[----:B------:R-:W-:Y:S01]  /*21b50*/  VIADD R5, R27, 0x7f ;  /* 0x0000007f1b057836 */ /* 0x000fe20000000000 */
[----:B------:R-:W-:Y:S06]  /*21b60*/  @!P0 WARPSYNC.ALL ;  /* 0x0000000000008948 */ /* 0x000fec0003800000 */
[----:B0-----:R-:W0:Y:S08]  /*21b70*/  LDC.64 R2, c[0x0][0x9e0] ;  /* 0x00027800ff027b82 */ /* 0x001e300000000a00 */
[----:B------:R-:W-:Y:S01]  /*21b80*/  @!P0 BAR.SYNC.DEFER_BLOCKING 0xc, 0x180 ;  /* 0x0306000000008b1d */ /* 0x000fe20000010000 */
[----:B-1----:R-:W-:-:S02]  /*21b90*/  ISETP.NE.AND P1, PT, R0, 0x1, PT ;  /* 0x000000010000780c */ /* 0x002fc40003f25270 */
[----:B0-----:R-:W-:-:S11]  /*21ba0*/  ISETP.GE.AND P2, PT, R3, 0x1, PT ;  /* 0x000000010300780c */ /* 0x001fd60003f46270 */
[----:B------:R-:W0:Y:S08]  /*21bb0*/  @P1 LDC R0, c[0x0][0x44c] ;  /* 0x00011300ff001b82 */ /* 0x000e300000000800 */
[----:B------:R-:W1:Y:S01]  /*21bc0*/  @P1 LDC R7, c[0x0][0x450] ;  /* 0x00011400ff071b82 */ /* 0x000e620000000800 */
[----:B0-----:R-:W-:-:S05]  /*21bd0*/  @P1 IMAD.HI.U32 R0, R5, R0, RZ ;  /* 0x0000000005001227 */ /* 0x001fca00078e00ff */
        /* <DEDUP_REMOVED lines=15> */
.L_x_8501:
[----:B------:R-:W-:-:S13]  /*21cd0*/  ISETP.NE.AND P0, PT, R3, 0x1, PT ;  /* 0x000000010300780c */ /* 0x000fda0003f05270 */
[----:B------:R-:W0:Y:S02]  /*21ce0*/  @P0 LDC.64 R4, c[0x0][0x9e8] ;  /* 0x00027a00ff040b82 */ /* 0x000e240000000a00 */
[----:B0-----:R-:W-:-:S05]  /*21cf0*/  @P0 IMAD.HI.U32 R4, R0, R4, RZ ;  /* 0x0000000400040227 */ /* 0x001fca00078e00ff */
[----:B------:R-:W-:-:S07]  /*21d00*/  @P0 SHF.R.U32.HI R0, RZ, R5, R4 ;  /* 0x00000005ff000219 */ /* 0x000fce0000011604 */
.L_x_8502:
[----:B------:R-:W-:Y:S05]  /*21d10*/  BSYNC B0 ;  /* 0x0000000000007941 */ /* 0x000fea0003800000 */
.L_x_8500:
[----:B------:R-:W-:-:S05]  /*21d20*/  IMAD R5, R0, R3, R3 ;  /* 0x0000000300057224 */ /* 0x000fca00078e0203 */
[----:B------:R-:W-:-:S07]  /*21d30*/  VIMNMX R2, R2, R5, PT ;  /* 0x0000000502027248 */ /* 0x000fce0003fe0100 */
.L_x_8499:
[----:B------:R-:W0:Y:S01]  /*21d40*/  @P1 LDC R4, c[0x0][0x44c] ;  /* 0x00011300ff041b82 */ /* 0x000e220000000800 */
[----:B------:R-:W-:Y:S01]  /*21d50*/  VIADD R2, R2, 0x7f ;  /* 0x0000007f02027836 */ /* 0x000fe20000000000 */
[----:B------:R-:W-:Y:S01]  /*21d60*/  ULDC UR4, c[0x0][0x9dc] ;  /* 0x0002770000047ab9 */ /* 0x000fe20000000800 */
[----:B------:R-:W-:-:S03]  /*21d70*/  IMAD.MOV.U32 R7, RZ, RZ, R27 ;  /* 0x000000ffff077224 */ /* 0x000fc600078e001b */
        /* <DEDUP_REMOVED lines=20> */
.L_x_8505:
[----:B------:R-:W-:-:S13]  /*21ec0*/  ISETP.NE.AND P0, PT, R3, 0x1, PT ;  /* 0x000000010300780c */ /* 0x000fda0003f05270 */
[----:B------:R-:W0:Y:S02]  /*21ed0*/  @P0 LDC.64 R4, c[0x0][0x9e8] ;  /* 0x00027a00ff040b82 */ /* 0x000e240000000a00 */
[----:B0-----:R-:W-:-:S05]  /*21ee0*/  @P0 IMAD.HI.U32 R4, R8, R4, RZ ;  /* 0x0000000408040227 */ /* 0x001fca00078e00ff */
[----:B------:R-:W-:-:S07]  /*21ef0*/  @P0 SHF.R.U32.HI R8, RZ, R5, R4 ;  /* 0x00000005ff080219 */ /* 0x000fce0000011604 */
.L_x_8506:
[----:B------:R-:W-:Y:S05]  /*21f00*/  BSYNC B0 ;  /* 0x0000000000007941 */ /* 0x000fea0003800000 */
.L_x_8504:
[----:B------:R-:W-:-:S05]  /*21f10*/  IMAD R3, R8, R3, RZ ;  /* 0x0000000308037224 */ /* 0x000fca00078e02ff */
[----:B------:R-:W-:-:S07]  /*21f20*/  VIMNMX R0, R0, R3, !PT ;  /* 0x0000000300007248 */ /* 0x000fce0007fe0100 */
.L_x_8503:
[----:B------:R-:W-:Y:S01]  /*21f30*/  ISETP.NE.AND P1, PT, R6, RZ, PT ;  /* 0x000000ff0600720c */ /* 0x000fe20003f25270 */
[----:B------:R-:W-:Y:S01]  /*21f40*/  BSSY B0, `(.L_x_8507) ;  /* 0x0000023000007945 */ /* 0x000fe20003800000 */
[----:B------:R-:W-:Y:S01]  /*21f50*/  SHF.R.S32.HI R3, RZ, 0x1f, R0 ;  /* 0x0000001fff037819 */ /* 0x000fe20000011400 */
[----:B------:R-:W-:-:S03]  /*21f60*/  IMAD.MOV.U32 R2, RZ, RZ, RZ ;  /* 0x000000ffff027224 */ /* 0x000fc600078e00ff */
[----:B------:R-:W-:-:S04]  /*21f70*/  LEA.HI R3, R3, R0, RZ, 0x7 ;  /* 0x0000000003037211 */ /* 0x000fc800078f38ff */
[----:B------:R-:W-:-:S03]  /*21f80*/  SHF.R.S32.HI R0, RZ, 0x7, R3 ;  /* 0x00000007ff007819 */ /* 0x000fc60000011403 */
        /* <DEDUP_REMOVED lines=30> */
.L_x_8508:
[----:B------:R-:W-:Y:S05]  /*22170*/  BSYNC B0 ;  /* 0x0000000000007941 */ /* 0x000fea0003800000 */
.L_x_8507:
[-C--:B------:R-:W-:Y:S01]  /*22180*/  IMAD R37, R37, R2.reuse, R0 ;  /* 0x0000000225257224 */ /* 0x080fe200078e0200 */
        /* <DEDUP_REMOVED lines=22> */
.L_x_8510:
        /* <DEDUP_REMOVED lines=20> */
.L_x_8513:
[----:B------:R-:W-:Y:S05]  /*22430*/  BSYNC B6 ;  /* 0x0000000000067941 */ /* 0x000fea0003800000 */
.L_x_8512:
        /* <DEDUP_REMOVED lines=20> */
.L_x_8516:
        /* <DEDUP_REMOVED lines=15> */
.L_x_8515:
[----:B------:R-:W-:Y:S05]  /*22670*/  BSYNC B6 ;  /* 0x0000000000067941 */ /* 0x000fea0003800000 */
.L_x_8514:
[----:B------:R-:W-:Y:S01]  /*22680*/  ULDC.64 UR4, c[0x0][0x9f8] ;  /* 0x00027e0000047ab9 */ /* 0x000fe20000000a00 */
[----:B------:R-:W2:Y:S01]  /*22690*/  LDL R17, [R1] ;  /* 0x0000000001117983 */ /* 0x000ea20000100800 */
[----:B------:R-:W-:Y:S01]  /*226a0*/  ISETP.NE.U32.AND P0, PT, RZ, UR4, PT ;  /* 0x00000004ff007c0c */ /* 0x000fe2000bf05070 */
[----:B------:R-:W-:Y:S01]  /*226b0*/  IMAD.MOV.U32 R34, RZ, RZ, R19 ;  /* 0x000000ffff227224 */ /* 0x000fe200078e0013 */
[----:B------:R-:W1:Y:S01]  /*226c0*/  LDC R0, c[0x0][0x430] ;  /* 0x00010c00ff007b82 */ /* 0x000e620000000800 */
[----:B------:R-:W3:Y:S01]  /*226d0*/  S2R R21, SR_TID.X ;  /* 0x0000000000157919 */ /* 0x000ee20000002100 */
[----:B------:R-:W-:Y:S01]  /*226e0*/  ISETP.NE.AND.EX P0, PT, RZ, UR5, PT, P0 ;  /* 0x00000005ff007c0c */ /* 0x000fe2000bf05300 */
[----:B------:R-:W4:Y:S01]  /*226f0*/  S2R R20, SR_TID.X ;  /* 0x0000000000147919 */ /* 0x000f220000002100 */
[----:B------:R-:W-:Y:S01]  /*22700*/  VIADD R25, R23, 0xffffffff ;  /* 0xffffffff17197836 */ /* 0x000fe20000000000 */
[----:B------:R-:W-:-:S10]  /*22710*/  ULDC UR4, c[0x0][0x2f4] ;  /* 0x0000bd0000047ab9 */ /* 0x000fd40000000800 */
[----:B------:R-:W0:Y:S02]  /*22720*/  @P0 LDC.64 R2, c[0x0][0x9f8] ;  /* 0x00027e00ff020b82 */ /* 0x000e240000000a00 */
[----:B0-----:R-:W-:-:S05]  /*22730*/  @P0 IMAD.WIDE R2, R19, 0x4, R2 ;  /* 0x0000000413020825 */ /* 0x001fca00078e0202 */
[----:B------:R0:W2:Y:S01]  /*22740*/  @P0 LDG.E R34, desc[UR52][R2.64] ;  /* 0x0000003402220981 */ /* 0x0000a2000c1e1900 */
[----:B-1----:R-:W-:Y:S01]  /*22750*/  ISETP.NE.AND P1, PT, R0, 0x1, PT ;  /* 0x000000010000780c */ /* 0x002fe20003f25270 */
[----:B---3--:R-:W-:Y:S01]  /*22760*/  IMAD.SHL.U32 R21, R21, 0x10, RZ ;  /* 0x0000001015157824 */ /* 0x008fe200078e00ff */
[----:B----4-:R-:W-:Y:S01]  /*22770*/  LOP3.LUT R20, R20, 0x7f, RZ, 0xc0, !PT ;  /* 0x0000007f14147812 */ /* 0x010fe200078ec0ff */
[----:B------:R-:W-:-:S03]  /*22780*/  IMAD.SHL.U32 R8, R25, 0x80, RZ ;  /* 0x0000008019087824 */ /* 0x000fc600078e00ff */
[----:B------:R-:W-:Y:S02]  /*22790*/  SHF.R.U32.HI R20, RZ, 0x3, R20 ;  /* 0x00000003ff147819 */ /* 0x000fe40000011614 */
[----:B------:R-:W-:-:S04]  /*227a0*/  LOP3.LUT R21, R21, 0x70, RZ, 0xc0, !PT ;  /* 0x0000007015157812 */ /* 0x000fc800078ec0ff */
[----:B------:R-:W-:Y:S01]  /*227b0*/  LOP3.LUT R5, R8, R20, R21, 0xfe, !PT ;  /* 0x0000001408057212 */ /* 0x000fe200078efe15 */
[----:B------:R-:W1:Y:S03]  /*227c0*/  @P1 LDC R6, c[0x0][0x434] ;  /* 0x00010d00ff061b82 */ /* 0x000e660000000800 */
[----:B------:R-:W-:-:S05]  /*227d0*/  ISETP.GE.AND P0, PT, R5, R36, PT ;  /* 0x000000240500720c */ /* 0x000fca0003f06270 */
[----:B------:R-:W3:Y:S08]  /*227e0*/  @P1 LDC R7, c[0x0][0x438] ;  /* 0x00010e00ff071b82 */ /* 0x000ef00000000800 */
[----:B0-----:R-:W0:Y:S01]  /*227f0*/  @!P0 LDC.64 R2, c[0x0][0x428] ;  /* 0x00010a00ff028b82 */ /* 0x001e220000000a00 */
[----:B------:R-:W-:Y:S01]  /*22800*/  LOP3.LUT R32, R32, 0xfffffffb, RZ, 0xc0, !PT ;  /* 0xfffffffb20207812 */ /* 0x000fe200078ec0ff */
[----:B------:R-:W-:Y:S01]  /*22810*/  UMOV UR5, 0xffffffff ;  /* 0xffffffff00057882 */ /* 0x000fe20000000000 */
[----:B--2---:R-:W-:-:S04]  /*22820*/  IMAD.IADD R5, R5, 0x1, R17 ;  /* 0x0000000105057824 */ /* 0x004fc800078e0211 */
[----:B-1----:R-:W-:-:S04]  /*22830*/  @P1 IMAD.HI.U32 R6, R5, R6, RZ ;  /* 0x0000000605061227 */ /* 0x002fc800078e00ff */
[----:B------:R-:W-:Y:S01]  /*22840*/  IMAD.MOV.U32 R4, RZ, RZ, R5 ;  /* 0x000000ffff047224 */ /* 0x000fe200078e0005 */
[----:B---3--:R-:W-:-:S05]  /*22850*/  @P1 SHF.R.U32.HI R4, RZ, R7, R6 ;  /* 0x00000007ff041219 */ /* 0x008fca0000011606 */
[----:B------:R-:W-:-:S04]  /*22860*/  IMAD.MOV R6, RZ, RZ, -R4 ;  /* 0x000000ffff067224 */ /* 0x000fc800078e0a04 */
[----:B------:R-:W-:Y:S01]  /*22870*/  IMAD R0, R0, R6, R5 ;  /* 0x0000000600007224 */ /* 0x000fe200078e0205 */
[----:B------:R-:W-:Y:S02]  /*22880*/  @!P0 SHF.R.S32.HI R5, RZ, 0x1f, R4 ;  /* 0x0000001fff058819 */ /* 0x000fe40000011404 */
[----:B------:R-:W-:Y:S01]  /*22890*/  SHF.R.S32.HI R9, RZ, 0x1f, R34 ;  /* 0x0000001fff097819 */ /* 0x000fe20000011422 */
[----:B0-----:R-:W-:-:S04]  /*228a0*/  @!P0 IMAD.WIDE.U32 R4, R34, R2, R4 ;  /* 0x0000000222048225 */ /* 0x001fc800078e0004 */
[----:B------:R-:W-:Y:S01]  /*228b0*/  @!P0 IMAD R2, R9, R2, RZ ;  /* 0x0000000209028224 */ /* 0x000fe200078e02ff */
[----:B------:R0:W-:Y:S03]  /*228c0*/  STL [R1+0x4], R9 ;  /* 0x0000040901007387 */ /* 0x0001e60000100800 */
[----:B------:R-:W-:Y:S02]  /*228d0*/  @!P0 IMAD R7, R34, R3, R2 ;  /* 0x0000000322078224 */ /* 0x000fe400078e0202 */
[----:B------:R-:W1:Y:S01]  /*228e0*/  @!P0 LDC.64 R2, c[0x0][0x418] ;  /* 0x00010600ff028b82 */ /* 0x000e620000000a00 */
[----:B------:R-:W-:Y:S02]  /*228f0*/  IMAD.U32 R6, RZ, RZ, UR38 ;  /* 0x00000026ff067e24 */ /* 0x000fe4000f8e00ff */
[----:B------:R-:W-:-:S03]  /*22900*/  @!P0 IMAD.IADD R5, R5, 0x1, R7 ;  /* 0x0000000105058824 */ /* 0x000fc600078e0207 */
[----:B------:R-:W-:Y:S02]  /*22910*/  ISETP.NE.AND P2, PT, R6, 0x3, PT ;  /* 0x000000030600780c */ /* 0x000fe40003f45270 */
[----:B-1----:R-:W-:-:S04]  /*22920*/  @!P0 LEA R2, P1, R4, R2, 0x2 ;  /* 0x0000000204028211 */ /* 0x002fc800078210ff */
        /* <DEDUP_REMOVED lines=11> */
.L_x_8730:
[----:B------:R-:W-:Y:S05]  /*229e0*/  @!P2 BRA `(.L_x_8518) ;  /* 0x000000000004a947 */ /* 0x000fea0003800000 */
[----:B------:R-:W-:Y:S01]  /*229f0*/  BPT.TRAP 0x1 ;  /* 0x000000040000795c */ /* 0x000fe20000300000 */
.L_x_8518:
        /* <DEDUP_REMOVED lines=23> */
.L_x_8731:
[----:B------:R-:W-:Y:S05]  /*22b70*/  BSYNC B0 ;  /* 0x0000000000007941 */ /* 0x000fea0003800000 */
.L_x_8519:
[----:B------:R-:W1:Y:S01]  /*22b80*/  S2R R9, SR_TID.X ;  /* 0x0000000000097919 */ /* 0x000e620000002100 */
[----:B------:R-:W-:Y:S01]  /*22b90*/  ULDC.64 UR4, c[0x0][0x300] ;  /* 0x0000c00000047ab9 */ /* 0x000fe20000000a00 */
[----:B------:R-:W-:Y:S01]  /*22ba0*/  ULDC.64 UR6, c[0x0][0x2e8] ;  /* 0x0000ba0000067ab9 */ /* 0x000fe20000000a00 */
[----:B------:R-:W-:Y:S01]  /*22bb0*/  IMAD R5, R5, UR4, RZ ;  /* 0x0000000405057c24 */ /* 0x000fe2000f8e02ff */
[----:B------:R-:W-:Y:S01]  /*22bc0*/  LOP3.LUT P3, RZ, R32, 0x2, RZ, 0xc0, !PT ;  /* 0x0000000220ff7812 */ /* 0x000fe2000786c0ff */
        /* <DEDUP_REMOVED lines=100> */
.L_x_8749:
        /* <DEDUP_REMOVED lines=11> */
.L_x_8522:
        /* <DEDUP_REMOVED lines=11> */
.L_x_8523:
[----:B-1----:R1:W5:Y:S01]  /*23370*/  LDL.LU R3, [R1+0xc] ;  /* 0x00000c0001037983 */ /* 0x0023620000300800 */
[----:B------:R1:W-:Y:S02]  /*23380*/  SYNCS.ARRIVE.TRANS64.A1T0 RZ, [R7+URZ+0x28830], RZ ;  /* 0x028830ff07ff79a7 */ /* 0x0003e4000810003f */
[----:B------:R-:W-:Y:S05]  /*23390*/  WARPSYNC.ALL ;  /* 0x0000000000007948 */ /* 0x000fea0003800000 */
[----:B------:R-:W-:Y:S01]  /*233a0*/  ULDC.64 UR4, c[0x0][0x298] ;  /* 0x0000a60000047ab9 */ /* 0x000fe20000000a00 */
[----:B------:R-:W-:Y:S01]  /*233b0*/  VIADD R2, R22, 0x10400 ;  /* 0x0001040016027836 */ /* 0x000fe20000000000 */
[----:B------:R-:W-:Y:S01]  /*233c0*/  ULDC.64 UR6, c[0x0][0xa00] ;  /* 0x0002800000067ab9 */ /* 0x000fe20000000a00 */
[----:B------:R-:W-:Y:S01]  /*233d0*/  BSSY B6, `(.L_x_8524) ;  /* 0x0000022000067945 */ /* 0x000fe20003800000 */
[----:B------:R-:W-:Y:S01]  /*233e0*/  BAR.SYNC.DEFER_BLOCKING 0x8, 0x180 ;  /* 0x0206000000007b1d */ /* 0x000fe20000010000 */
[----:B------:R-:W-:-:S02]  /*233f0*/  ISETP.NE.U32.AND P0, PT, RZ, UR6, PT ;  /* 0x00000006ff007c0c */ /* 0x000fc4000bf05070 */
[----:B------:R-:W-:Y:S02]  /*23400*/  LOP3.LUT P1, RZ, R2, 0x3ff, RZ, 0xc0, !PT ;  /* 0x000003ff02ff7812 */ /* 0x000fe4000782c0ff */
[----:B------:R-:W-:Y:S02]  /*23410*/  ISETP.NE.AND.EX P0, PT, RZ, UR7, PT, P0 ;  /* 0x00000007ff007c0c */ /* 0x000fe4000bf05300 */
[----:B-----5:R-:W-:Y:S01]  /*23420*/  SHF.R.S32.HI R0, RZ, 0x1f, R3 ;  /* 0x0000001fff007819 */ /* 0x020fe20000011403 */
[----:B0-----:R-:W-:-:S04]  /*23430*/  IMAD.WIDE.U32 R4, R3, UR4, RZ ;  /* 0x0000000403047c25 */ /* 0x001fc8000f8e00ff */
[----:B------:R-:W-:Y:S01]  /*23440*/  IMAD R0, R0, UR4, RZ ;  /* 0x0000000400007c24 */ /* 0x000fe2000f8e02ff */
[----:B------:R0:W-:Y:S03]  /*23450*/  STL.64 [R1+0x10], R4 ;  /* 0x0000100401007387 */ /* 0x0001e60000100a00 */
[----:B------:R-:W-:Y:S01]  /*23460*/  IMAD R2, R3, UR5, R0 ;  /* 0x0000000503027c24 */ /* 0x000fe2000f8e0200 */
[----:B------:R-:W-:-:S03]  /*23470*/  SHF.R.S32.HI R0, RZ, 0x1f, R19 ;  /* 0x0000001fff007819 */ /* 0x000fc60000011413 */
[----:B------:R-:W-:Y:S01]  /*23480*/  IMAD.IADD R3, R5, 0x1, R2 ;  /* 0x0000000105037824 */ /* 0x000fe200078e0202 */
[----:B------:R-:W-:Y:S02]  /*23490*/  SEL R2, R0, RZ, !P0 ;  /* 0x000000ff00027207 */ /* 0x000fe40004000000 */
[----:B------:R-:W-:Y:S02]  /*234a0*/  SEL R0, R19, RZ, !P0 ;  /* 0x000000ff13007207 */ /* 0x000fe40004000000 */
[----:B------:R0:W-:Y:S04]  /*234b0*/  STL [R1+0x20], R3 ;  /* 0x0000200301007387 */ /* 0x0001e80000100800 */
[----:B------:R0:W-:Y:S04]  /*234c0*/  STL [R1+0xc], R0 ;  /* 0x00000c0001007387 */ /* 0x0001e80000100800 */
[----:B------:R0:W-:Y:S01]  /*234d0*/  STL [R1+0x24], R2 ;  /* 0x0000240201007387 */ /* 0x0001e20000100800 */
[----:B------:R-:W-:Y:S05]  /*234e0*/  @!P1 BRA `(.L_x_8525) ;  /* 0x0000000000409947 */ /* 0x000fea0003800000 */
[----:B0-----:R-:W-:Y:S01]  /*234f0*/  MOV R2, 0x0 ;  /* 0x0000000000027802 */ /* 0x001fe20000000f00 */
        /* <DEDUP_REMOVED lines=15> */
.L_x_8525:
[----:B------:R-:W-:Y:S05]  /*235f0*/  BSYNC B6 ;  /* 0x0000000000067941 */ /* 0x000fea0003800000 */
.L_x_8524:
[----:B------:R-:W2:Y:S01]  /*23600*/  LDL.LU R20, [R1+0x20] ;  /* 0x0000200001147983 */ /* 0x000ea20000300800 */
[----:B------:R-:W-:Y:S01]  /*23610*/  ULDC.64 UR4, c[0x0][0x2d8] ;  /* 0x0000b60000047ab9 */ /* 0x000fe20000000a00 */
[----:B------:R-:W3:Y:S01]  /*23620*/  LDC R6, c[0x0][0x448] ;  /* 0x00011200ff067b82 */ /* 0x000ee20000000800 */
[----:B------:R-:W-:Y:S01]  /*23630*/  ULDC.64 UR6, c[0x0][0x280] ;  /* 0x0000a00000067ab9 */ /* 0x000fe20000000a00 */
[----:B0-----:R-:W2:Y:S04]  /*23640*/  LDL.LU.64 R2, [R1+0x10] ;  /* 0x0000100001027983 */ /* 0x001ea80000300a00 */
[----:B------:R-:W4:Y:S04]  /*23650*/  LDL.LU R0, [R1+0x24] ;  /* 0x0000240001007983 */ /* 0x000f280000300800 */
[----:B------:R-:W4:Y:S04]  /*23660*/  LDL.LU R21, [R1+0xc] ;  /* 0x00000c0001157983 */ /* 0x000f280000300800 */
[----:B------:R0:W5:Y:S01]  /*23670*/  LDL R8, [R1+0x8] ;  /* 0x0000080001087983 */ /* 0x0001620000100800 */
[----:B---3--:R-:W-:-:S13]  /*23680*/  ISETP.NE.AND P0, PT, R6, 0x1, PT ;  /* 0x000000010600780c */ /* 0x008fda0003f05270 */
[----:B-1----:R-:W1:Y:S01]  /*23690*/  @P0 LDC R7, c[0x0][0x44c] ;  /* 0x00011300ff070b82 */ /* 0x002e620000000800 */
[----:B--2---:R-:W-:Y:S02]  /*236a0*/  IMAD.MOV.U32 R3, RZ, RZ, R20 ;  /* 0x000000ffff037224 */ /* 0x004fe400078e0014 */
[----:B------:R-:W2:Y:S01]  /*236b0*/  S2R R20, SR_TID.X ;  /* 0x0000000000147919 */ /* 0x000ea20000002100 */
[----:B------:R-:W-:-:S04]  /*236c0*/  IMAD.WIDE.U32 R2, R18, UR4, R2 ;  /* 0x0000000412027c25 */ /* 0x000fc8000f8e0002 */
[----:B------:R-:W-:Y:S01]  /*236d0*/  IMAD R3, R18, UR5, R3 ;  /* 0x0000000512037c24 */ /* 0x000fe2000f8e0203 */
[----:B------:R-:W-:Y:S02]  /*236e0*/  ULDC.64 UR4, c[0x0][0x2e0] ;  /* 0x0000b80000047ab9 */ /* 0x000fe40000000a00 */
[----:B----4-:R-:W-:Y:S02]  /*236f0*/  IMAD R0, R0, UR4, RZ ;  /* 0x0000000400007c24 */ /* 0x010fe4000f8e02ff */
[----:B------:R-:W-:-:S04]  /*23700*/  IMAD.WIDE.U32 R2, R21, UR4, R2 ;  /* 0x0000000415027c25 */ /* 0x000fc8000f8e0002 */
[----:B------:R-:W-:Y:S01]  /*23710*/  IMAD R0, R21, UR5, R0 ;  /* 0x0000000515007c24 */ /* 0x000fe2000f8e0200 */
[----:B------:R-:W-:Y:S01]  /*23720*/  ULDC.64 UR4, c[0x0][0x2d0] ;  /* 0x0000b40000047ab9 */ /* 0x000fe20000000a00 */
[----:B------:R-:W3:Y:S02]  /*23730*/  S2R R21, SR_TID.X ;  /* 0x0000000000157919 */ /* 0x000ee40000002100 */
[----:B------:R-:W-:Y:S02]  /*23740*/  IMAD.IADD R3, R3, 0x1, R0 ;  /* 0x0000000103037824 */ /* 0x000fe400078e0200 */
[----:B------:R-:W4:Y:S01]  /*23750*/  @P0 LDC R0, c[0x0][0x450] ;  /* 0x00011400ff000b82 */ /* 0x000f220000000800 */
[----:B--2---:R-:W-:-:S04]  /*23760*/  LOP3.LUT R20, R20, 0x7f, RZ, 0xc0, !PT ;  /* 0x0000007f14147812 */ /* 0x004fc800078ec0ff */
[----:B------:R-:W-:Y:S01]  /*23770*/  SHF.R.U32.HI R20, RZ, 0x3, R20 ;  /* 0x00000003ff147819 */ /* 0x000fe20000011614 */
[----:B---3--:R-:W-:-:S05]  /*23780*/  IMAD.SHL.U32 R21, R21, 0x10, RZ ;  /* 0x0000001015157824 */ /* 0x008fca00078e00ff */
[----:B------:R-:W-:-:S04]  /*23790*/  LOP3.LUT R21, R21, 0x70, RZ, 0xc0, !PT ;  /* 0x0000007015157812 */ /* 0x000fc800078ec0ff */
[----:B------:R-:W-:-:S05]  /*237a0*/  LOP3.LUT R20, R20, R21, RZ, 0xfc, !PT ;  /* 0x0000001514147212 */ /* 0x000fca00078efcff */
[----:B------:R-:W-:-:S04]  /*237b0*/  IMAD.IADD R5, R20, 0x1, R27 ;  /* 0x0000000114057824 */ /* 0x000fc800078e021b */
[----:B-1----:R-:W-:-:S04]  /*237c0*/  @P0 IMAD.HI.U32 R7, R5, R7, RZ ;  /* 0x0000000705070227 */ /* 0x002fc800078e00ff */
[----:B------:R-:W-:Y:S01]  /*237d0*/  IMAD.MOV.U32 R4, RZ, RZ, R5 ;  /* 0x000000ffff047224 */ /* 0x000fe200078e0005 */
[----:B----4-:R-:W-:Y:S01]  /*237e0*/  @P0 SHF.R.U32.HI R4, RZ, R0, R7 ;  /* 0x00000000ff040219 */ /* 0x010fe20000011607 */
        /* <DEDUP_REMOVED lines=19> */
[----:B-1----:R-:W-:Y:S02]  /*23920*/  LOP3.LUT R20, R20, 0x7f, RZ, 0xc0, !PT ;  /* 0x0000007f14147812 */ /* 0x002fe400078ec0ff */
[----:B------:R-:W-:Y:S02]  /*23930*/  LEA.HI.X R4, R2, UR7, R3, 0x1, P2 ;  /* 0x0000000702047c11 */ /* 0x000fe400090f0c03 */
        /* <DEDUP_REMOVED lines=74> */
.L_x_8766:
        /* <DEDUP_REMOVED lines=11> */
.L_x_8528:
[----:B------:R-:W-:Y:S05]  /*23e90*/  BSYNC B0 ;  /* 0x0000000000007941 */ /* 0x000fea0003800000 */
.L_x_8527:
[----:B------:R-:W-:Y:S01]  /*23ea0*/  NOP ;  /* 0x0000000000007918 */ /* 0x000fe20000000000 */
[----:B------:R-:W-:-:S13]  /*23eb0*/  PLOP3.LUT P0, PT, PT, PT, PT, 0x80, 0x0 ;  /* 0x000000000000781c */ /* 0x000fda0003f0f070 */
.L_x_8529:
        /* <DEDUP_REMOVED lines=21> */
.L_x_8767:
[----:B------:R-:W-:Y:S05]  /*24010*/  BSYNC B0 ;  /* 0x0000000000007941 */ /* 0x000fea0003800000 */
.L_x_8530:
        /* <DEDUP_REMOVED lines=8> */
.L_x_8546:
[----:B------:R-:W3:Y:S01]  /*240a0*/  LDL R7, [R1] ;  /* 0x0000000001077983 */ /* 0x000ee20000100800 */
[----:B------:R-:W1:Y:S03]  /*240b0*/  LDC R0, c[0x0][0x430] ;  /* 0x00010c00ff007b82 */ /* 0x000e660000000800 */
[----:B------:R-:W4:Y:S01]  /*240c0*/  LDL R5, [R1+0x4] ;  /* 0x0000040001057983 */ /* 0x000f220000100800 */
[----:B------:R-:W-:Y:S05]  /*240d0*/  YIELD ;  /* 0x0000000000007946 */ /* 0x000fea0003800000 */
[----:B------:R-:W5:Y:S01]  /*240e0*/  S2R R2, SR_TID.X ;  /* 0x0000000000027919 */ /* 0x000f620000002100 */
[----:B------:R-:W-:Y:S01]  /*240f0*/  ULDC.64 UR4, c[0x0][0x428] ;  /* 0x00010a0000047ab9 */ /* 0x000fe20000000a00 */
[----:B------:R-:W2:Y:S01]  /*24100*/  S2R R4, SR_TID.X ;  /* 0x0000000000047919 */ /* 0x000ea20000002100 */
[----:B-1----:R-:W-:-:S13]  /*24110*/  ISETP.NE.AND P0, PT, R0, 0x1, PT ;  /* 0x000000010000780c */ /* 0x002fda0003f05270 */
[----:B0-----:R-:W0:Y:S01]  /*24120*/  @P0 LDC R3, c[0x0][0x434] ;  /* 0x00010d00ff030b82 */ /* 0x001e220000000800 */
[----:B-----5:R-:W-:-:S07]  /*24130*/  LOP3.LUT R2, R2, 0x7f, RZ, 0xc0, !PT ;  /* 0x0000007f02027812 */ /* 0x020fce00078ec0ff */
[----:B------:R-:W1:Y:S01]  /*24140*/  @P0 LDC R8, c[0x0][0x438] ;  /* 0x00010e00ff080b82 */ /* 0x000e620000000800 */
[----:B------:R-:W-:Y:S01]  /*24150*/  SHF.R.U32.HI R2, RZ, 0x3, R2 ;  /* 0x00000003ff027819 */ /* 0x000fe20000011602 */
[----:B--2---:R-:W-:-:S04]  /*24160*/  IMAD.SHL.U32 R4, R4, 0x10, RZ ;  /* 0x0000001004047824 */ /* 0x004fc800078e00ff */
[----:B------:R-:W-:Y:S01]  /*24170*/  IMAD R2, R6, 0x80, R2 ;  /* 0x0000008006027824 */ /* 0x000fe200078e0202 */
[----:B------:R-:W-:-:S04]  /*24180*/  LOP3.LUT R4, R4, 0x70, RZ, 0xc0, !PT ;  /* 0x0000007004047812 */ /* 0x000fc800078ec0ff */
[----:B---3--:R-:W-:Y:S01]  /*24190*/  IADD3 R4, R4, R2, R7 ;  /* 0x0000000204047210 */ /* 0x008fe20007ffe007 */
[----:B----4-:R-:W-:-:S04]  /*241a0*/  IMAD R5, R5, UR4, RZ ;  /* 0x0000000405057c24 */ /* 0x010fc8000f8e02ff */
[----:B0-----:R-:W-:-:S04]  /*241b0*/  @P0 IMAD.HI.U32 R3, R4, R3, RZ ;  /* 0x0000000304030227 */ /* 0x001fc800078e00ff */
[----:B------:R-:W-:Y:S01]  /*241c0*/  IMAD.MOV.U32 R2, RZ, RZ, R4 ;  /* 0x000000ffff027224 */ /* 0x000fe200078e0004 */
[----:B-1----:R-:W-:Y:S01]  /*241d0*/  @P0 SHF.R.U32.HI R2, RZ, R8, R3 ;  /* 0x00000008ff020219 */ /* 0x002fe20000011603 */
[----:B------:R-:W-:-:S04]  /*241e0*/  IMAD R5, R34, UR5, R5 ;  /* 0x0000000522057c24 */ /* 0x000fc8000f8e0205 */
[----:B------:R-:W-:-:S04]  /*241f0*/  IMAD.MOV R3, RZ, RZ, -R2 ;  /* 0x000000ffff037224 */ /* 0x000fc800078e0a02 */
[----:B------:R-:W-:Y:S01]  /*24200*/  IMAD R0, R0, R3, R4 ;  /* 0x0000000300007224 */ /* 0x000fe200078e0204 */
[----:B------:R-:W-:-:S03]  /*24210*/  SHF.R.S32.HI R3, RZ, 0x1f, R2 ;  /* 0x0000001fff037819 */ /* 0x000fc60000011402 */
[----:B------:R-:W-:Y:S01]  /*24220*/  IMAD.WIDE.U32 R2, R34, UR4, R2 ;  /* 0x0000000422027c25 */ /* 0x000fe2000f8e0002 */
[----:B------:R-:W-:-:S03]  /*24230*/  ULDC.64 UR4, c[0x0][0x418] ;  /* 0x0001060000047ab9 */ /* 0x000fc60000000a00 */
[----:B------:R-:W-:Y:S01]  /*24240*/  IMAD.IADD R3, R5, 0x1, R3 ;  /* 0x0000000105037824 */ /* 0x000fe200078e0203 */
[----:B------:R-:W-:-:S04]  /*24250*/  LEA R4, P0, R2, UR4, 0x2 ;  /* 0x0000000402047c11 */ /* 0x000fc8000f8010ff */
[----:B------:R-:W-:-:S05]  /*24260*/  LEA.HI.X R5, R2, UR5, R3, 0x2, P0 ;  /* 0x0000000502057c11 */ /* 0x000fca00080f1403 */
[----:B------:R-:W2:Y:S01]  /*24270*/  LDG.E R4, desc[UR52][R4.64] ;  /* 0x0000003404047981 */ /* 0x000ea2000c1e1900 */
[----:B------:R-:W-:Y:S02]  /*24280*/  IMAD.U32 R7, RZ, RZ, UR38 ;  /* 0x00000026ff077e24 */ /* 0x000fe4000f8e00ff */
[----:B------:R-:W-:Y:S02]  /*24290*/  VIADD R24, R10, 0x1 ;  /* 0x000000010a187836 */ /* 0x000fe40000000000 */
[----:B------:R-:W-:Y:S01]  /*242a0*/  IMAD.MOV.U32 R25, RZ, RZ, R6 ;  /* 0x000000ffff197224 */ /* 0x000fe200078e0006 */
[----:B------:R-:W-:Y:S02]  /*242b0*/  ISETP.NE.AND P3, PT, R7, 0x3, PT ;  /* 0x000000030700780c */ /* 0x000fe40003f65270 */
[----:B------:R-:W-:-:S04]  /*242c0*/  ISETP.NE.AND P0, PT, R24, 0x2, PT ;  /* 0x000000021800780c */ /* 0x000fc80003f05270 */
[----:B------:R-:W-:Y:S02]  /*242d0*/  SEL R3, RZ, 0x1, P0 ;  /* 0x00000001ff037807 */ /* 0x000fe40000000000 */
[----:B------:R-:W-:Y:S02]  /*242e0*/  SEL R24, R24, RZ, P0 ;  /* 0x000000ff18187207 */ /* 0x000fe40000000000 */
[----:B------:R-:W-:Y:S02]  /*242f0*/  LOP3.LUT R28, R20, R3, RZ, 0x3c, !PT ;  /* 0x00000003141c7212 */ /* 0x000fe400078e3cff */
[----:B--2---:R-:W-:Y:S01]  /*24300*/  SHF.R.S32.HI R27, RZ, 0x1f, R4 ;  /* 0x0000001fff1b7819 */ /* 0x004fe20000011404 */
[----:B------:R-:W-:Y:S06]  /*24310*/  @!P3 BRA `(.L_x_8534) ;  /* 0x000000000004b947 */ /* 0x000fec0003800000 */
[----:B------:R-:W-:Y:S01]  /*24320*/  BPT.TRAP 0x1 ;  /* 0x000000040000795c */ /* 0x000fe20000300000 */
.L_x_8534:
[----:B------:R-:W-:Y:S01]  /*24330*/  IMAD R6, R24, 0x8, R22 ;  /* 0x0000000818067824 */ /* 0x000fe200078e0216 */
[----:B------:R-:W-:Y:S01]  /*24340*/  SHF.L.U32 R3, R28, 0x1f, RZ ;  /* 0x0000001f1c037819 */ /* 0x000fe200000006ff */
[----:B------:R-:W-:Y:S03]  /*24350*/  BSSY B1, `(.L_x_8535) ;  /* 0x0000003000017945 */ /* 0x000fe60003800000 */
[----:B------:R-:W0:Y:S02]  /*24360*/  SYNCS.PHASECHK.TRANS64.TRYWAIT P0, [R6+URZ+0x28840], R3 ;  /* 0x02884003060075a7 */ /* 0x000e24000800017f */
[----:B0-----:R-:W-:Y:S05]  /*24370*/  @!P0 BRA `(.L_x_8536) ;  /* 0x00000070009c8947 */ /* 0x001fea0003800000 */
.L_x_8768:
[----:B------:R-:W-:Y:S05]  /*24380*/  BSYNC B1 ;  /* 0x0000000000017941 */ /* 0x000fea0003800000 */
.L_x_8535:
        /* <DEDUP_REMOVED lines=63> */
[----:B------:R-:W2:Y:S01]  /*24780*/  SHFL.IDX PT, R9, R9, 0x7, 0x181f ;  /* 0x00f81f0009097f89 */ /* 0x000ea200000e0000 */
[----:B0-----:R-:W-:-:S05]  /*24790*/  IADD3 R2, P0, R2, R5, RZ ;  /* 0x0000000502027210 */ /* 0x001fca0007f1e0ff */
[----:B-1----:R-:W-:-:S05]  /*247a0*/  IMAD.X R3, RZ, RZ, R3, P0 ;  /* 0x000000ffff037224 */ /* 0x002fca00000e0603 */
[----:B------:R-:W-:Y:S04]  /*247b0*/  LDGSTS.E.BYPASS.LTC128B.128 [R8+0x1b400], desc[UR52][R2.64], !P4 ;  /* 0x1b40000002087fae */ /* 0x000fe8000e101d74 */
[----:B------:R0:W-:Y:S04]  /*247c0*/  LDGSTS.E.BYPASS.LTC128B.128 [R8+0x1f400], desc[UR52][R2.64+0x80], !P3 ;  /* 0x1f40008002087fae */ /* 0x0001e8000d901d74 */
[----:B0-2---:R0:W1:Y:S02]  /*247d0*/  SHFL.IDX PT, R2, R7, 0x7, 0x181f ;  /* 0x00f81f0007027f89 */ /* 0x00506400000e0000 */
.L_x_8786:
        /* <DEDUP_REMOVED lines=9> */
.L_x_8538:
        /* <DEDUP_REMOVED lines=11> */
.L_x_8539:
[----:B------:R1:W-:Y:S01]  /*24920*/  SYNCS.ARRIVE.TRANS64.A1T0 RZ, [R6+URZ+0x28830], RZ ;  /* 0x028830ff06ff79a7 */ /* 0x0003e2000810003f */
[----:B------:R-:W-:Y:S05]  /*24930*/  @!P4 BRA `(.L_x_8540) ;  /* 0x000000000004c947 */ /* 0x000fea0003800000 */
[----:B------:R-:W-:Y:S01]  /*24940*/  BPT.TRAP 0x1 ;  /* 0x000000040000795c */ /* 0x000fe20000300000 */
.L_x_8540:
[----:B------:R-:W-:Y:S01]  /*24950*/  SHF.L.U32 R2, R20, 0x1f, RZ ;  /* 0x0000001f14027819 */ /* 0x000fe200000006ff */
[----:B-1----:R-:W-:Y:S01]  /*24960*/  IMAD R6, R10, 0x8, R22 ;  /* 0x000000080a067824 */ /* 0x002fe200078e0216 */
[----:B------:R-:W-:Y:S03]  /*24970*/  BSSY B1, `(.L_x_8541) ;  /* 0x0000003000017945 */ /* 0x000fe60003800000 */
[----:B------:R-:W1:Y:S02]  /*24980*/  SYNCS.PHASECHK.TRANS64.TRYWAIT P0, [R6+URZ+0x28860], R2 ;  /* 0x02886002060075a7 */ /* 0x000e64000800017f */
[----:B-1----:R-:W-:Y:S05]  /*24990*/  @!P0 BRA `(.L_x_8542) ;  /* 0x0000007400748947 */ /* 0x002fea0003800000 */
.L_x_8787:
[----:B------:R-:W-:Y:S05]  /*249a0*/  BSYNC B1 ;  /* 0x0000000000017941 */ /* 0x000fea0003800000 */
.L_x_8541:
[----:B------:R-:W2:Y:S01]  /*249b0*/  S2R R3, SR_TID.X ;  /* 0x0000000000037919 */ /* 0x000ea20000002100 */
[----:B------:R-:W-:Y:S01]  /*249c0*/  UMOV UR4, 0xffffffff ;  /* 0xffffffff00047882 */ /* 0x000fe20000000000 */
[----:B------:R-:W-:Y:S02]  /*249d0*/  IMAD R8, R33, -0x80, R36 ;  /* 0xffffff8021087824 */ /* 0x000fe400078e0224 */
[----:B0-----:R-:W-:Y:S01]  /*249e0*/  IMAD R7, R10, 0x4000, R35 ;  /* 0x000040000a077824 */ /* 0x001fe200078e0223 */
[----:B--2---:R-:W-:-:S04]  /*249f0*/  LOP3.LUT R3, R3, 0x7f, RZ, 0xc0, !PT ;  /* 0x0000007f03037812 */ /* 0x004fc800078ec0ff */
[----:B------:R-:W-:-:S05]  /*24a00*/  SHF.R.U32.HI R3, RZ, 0x3, R3 ;  /* 0x00000003ff037819 */ /* 0x000fca0000011603 */
        /* <DEDUP_REMOVED lines=61> */
.L_x_8805:
        /* <DEDUP_REMOVED lines=27> */
.L_x_8544:
        /* <DEDUP_REMOVED lines=11> */
.L_x_8545:
[C---:B------:R-:W-:Y:S01]  /*25040*/  ISETP.GT.AND P0, PT, R25.reuse, R37, PT ;  /* 0x000000251900720c */ /* 0x040fe20003f04270 */
[----:B------:R0:W-:Y:S01]  /*25050*/  SYNCS.ARRIVE.TRANS64.A1T0 RZ, [R6+URZ+0x28850], RZ ;  /* 0x028850ff06ff79a7 */ /* 0x0001e2000810003f */
[----:B------:R-:W-:Y:S02]  /*25060*/  IMAD.MOV.U32 R10, RZ, RZ, R24 ;  /* 0x000000ffff0a7224 */ /* 0x000fe400078e0018 */
[----:B------:R-:W-:Y:S02]  /*25070*/  IMAD.MOV.U32 R20, RZ, RZ, R28 ;  /* 0x000000ffff147224 */ /* 0x000fe400078e001c */
[----:B------:R-:W-:Y:S02]  /*25080*/  IMAD.MOV.U32 R33, RZ, RZ, R25 ;  /* 0x000000ffff217224 */ /* 0x000fe400078e0019 */
[----:B0-----:R-:W-:-:S05]  /*25090*/  VIADD R6, R25, 0xffffffff ;  /* 0xffffffff19067836 */ /* 0x001fca0000000000 */
[----:B------:R-:W-:Y:S05]  /*250a0*/  @P0 BRA `(.L_x_8546) ;  /* 0xffffffec00fc0947 */ /* 0x000fea000383ffff */
.L_x_8533:
[----:B------:R-:W-:Y:S05]  /*250b0*/  BSYNC B0 ;  /* 0x0000000000007941 */ /* 0x000fea0003800000 */
.L_x_8532:
        /* <DEDUP_REMOVED lines=17> */
.L_x_8548:
[----:B------:R-:W-:Y:S05]  /*251d0*/  BSYNC B0 ;  /* 0x0000000000007941 */ /* 0x000fea0003800000 */
.L_x_8547:
[----:B------:R-:W-:-:S05]  /*251e0*/  IMAD.U32 R0, RZ, RZ, UR38 ;  /* 0x00000026ff007e24 */ /* 0x000fca000f8e00ff */
[----:B------:R-:W-:-:S13]  /*251f0*/  ISETP.NE.AND P0, PT, R0, 0x3, PT ;  /* 0x000000030000780c */ /* 0x000fda0003f05270 */
[----:B------:R-:W-:Y:S05]  /*25200*/  @!P0 BRA `(.L_x_8549) ;  /* 0x0000000000048947 */ /* 0x000fea0003800000 */
[----:B------:R-:W-:Y:S01]  /*25210*/  BPT.TRAP 0x1 ;  /* 0x000000040000795c */ /* 0x000fe20000300000 */
.L_x_8549:
[----:B------:R-:W-:Y:S01]  /*25220*/  IMAD R0, R24, 0x8, R22 ;  /* 0x0000000818007824 */ /* 0x000fe200078e0216 */
[----:B0-----:R-:W-:Y:S01]  /*25230*/  SHF.L.U32 R3, R28, 0x1f, RZ ;  /* 0x0000001f1c037819 */ /* 0x001fe200000006ff */
[----:B------:R-:W-:Y:S01]  /*25240*/  BSSY B0, `(.L_x_8550) ;  /* 0x0000004000007945 */ /* 0x000fe20003800000 */
[----:B------:R-:W-:Y:S02]  /*25250*/  IMAD R6, R25, -0x80, R36 ;  /* 0xffffff8019067824 */ /* 0x000fe400078e0224 */
[----:B------:R-:W0:Y:S02]  /*25260*/  SYNCS.PHASECHK.TRANS64.TRYWAIT P0, [R0+URZ+0x28860], R3 ;  /* 0x02886003000075a7 */ /* 0x000e24000800017f */
[----:B0-----:R-:W-:Y:S05]  /*25270*/  @!P0 BRA `(.L_x_8551) ;  /* 0x0000007400d88947 */ /* 0x001fea0003800000 */
.L_x_8806:
[----:B------:R-:W-:Y:S05]  /*25280*/  BSYNC B0 ;  /* 0x0000000000007941 */ /* 0x000fea0003800000 */
.L_x_8550:
        /* <DEDUP_REMOVED lines=70> */
.L_x_8824:
        /* <DEDUP_REMOVED lines=11> */
.L_x_8553:
        /* <DEDUP_REMOVED lines=11> */
.L_x_8554:
[----:B------:R0:W-:Y:S01]  /*25850*/  SYNCS.ARRIVE.TRANS64.A1T0 RZ, [R0+URZ+0x28850], RZ ;  /* 0x028850ff00ff79a7 */ /* 0x0001e2000810003f */
[----:B------:R-:W-:-:S05]  /*25860*/  VIADD R24, R24, 0x1 ;  /* 0x0000000118187836 */ /* 0x000fca0000000000 */
[----:B------:R-:W-:-:S04]  /*25870*/  ISETP.NE.AND P0, PT, R24, 0x2, PT ;  /* 0x000000021800780c */ /* 0x000fc80003f05270 */
[----:B------:R-:W-:Y:S02]  /*25880*/  SEL R3, RZ, 0x1, P0 ;  /* 0x00000001ff037807 */ /* 0x000fe40000000000 */
[----:B------:R-:W-:Y:S02]  /*25890*/  SEL R24, R24, RZ, P0 ;  /* 0x000000ff18187207 */ /* 0x000fe40000000000 */
[----:B0-----:R-:W-:-:S07]  /*258a0*/  LOP3.LUT R28, R28, R3, RZ, 0x3c, !PT ;  /* 0x000000031c1c7212 */ /* 0x001fce00078e3cff */
.L_x_8511:
[----:B------:R-:W-:Y:S05]  /*258b0*/  BSYNC B7 ;  /* 0x0000000000077941 */ /* 0x000fea0003800000 */
.L_x_8509:
        /* <DEDUP_REMOVED lines=11> */
.L_x_8555:
        /* <DEDUP_REMOVED lines=11> */
[----:B0-----:R2:W3:Y:S02]  /*25a20*/  @!P1 LDG.E R6, desc[UR52][R2.64] ;  /* 0x0000003402069981 */ /* 0x0014e4000c1e1900 */
        /* <DEDUP_REMOVED lines=31> */
.L_x_8834:
[----:B------:R-:W-:Y:S02]  /*25c20*/  ULDC UR4, c[0x0][0xc38] ;  /* 0x00030e0000047ab9 */ /* 0x000fe40000000800 */
[----:B------:R-:W-:-:S04]  /*25c30*/  IMAD.U32 R5, RZ, RZ, UR4 ;  /* 0x00000004ff057e24 */ /* 0x000fc8000f8e00ff */
[----:B-1----:R-:W-:-:S04]  /*25c40*/  IMAD R14, R14, R5, RZ ;  /* 0x000000050e0e7224 */ /* 0x002fc800078e02ff */
[----:B------:R-:W-:-:S05]  /*25c50*/  IMAD.IADD R7, R7, 0x1, R14 ;  /* 0x0000000107077824 */ /* 0x000fca00078e020e */
[----:B------:R-:W-:-:S13]  /*25c60*/  ISETP.GT.AND P6, PT, R7, R0, PT ;  /* 0x000000000700720c */ /* 0x000fda0003fc4270 */
[----:B------:R-:W-:Y:S05]  /*25c70*/  @P6 BRA `(.L_x_8558) ;  /* 0x0000000000a46947 */ /* 0x000fea0003800000 */
.L_x_8561:
        /* <DEDUP_REMOVED lines=35> */
.L_x_8842:
[----:B------:R-:W-:Y:S02]  /*25eb0*/  ULDC UR4, c[0x0][0xc38] ;  /* 0x00030e0000047ab9 */ /* 0x000fe40000000800 */
[----:B------:R-:W-:-:S04]  /*25ec0*/  IMAD.U32 R5, RZ, RZ, UR4 ;  /* 0x00000004ff057e24 */ /* 0x000fc8000f8e00ff */
[----:B-1----:R-:W-:-:S04]  /*25ed0*/  IMAD R14, R14, R5, RZ ;  /* 0x000000050e0e7224 */ /* 0x002fc800078e02ff */
[----:B------:R-:W-:-:S05]  /*25ee0*/  IMAD.IADD R7, R14, 0x1, R7 ;  /* 0x000000010e077824 */ /* 0x000fca00078e0207 */
[----:B------:R-:W-:-:S13]  /*25ef0*/  ISETP.GT.AND P6, PT, R7, R0, PT ;  /* 0x000000000700720c */ /* 0x000fda0003fc4270 */
[----:B------:R-:W-:Y:S05]  /*25f00*/  @!P6 BRA `(.L_x_8561) ;  /* 0xfffffffc005ce947 */ /* 0x000fea000383ffff */
.L_x_8558:
        /* <DEDUP_REMOVED lines=10> */
.L_x_8847:
[----:B------:R-:W-:-:S13]  /*25fb0*/  ISETP.NE.AND P0, PT, R3, RZ, PT ;  /* 0x000000ff0300720c */ /* 0x000fda0003f05270 */
[----:B------:R-:W-:Y:S05]  /*25fc0*/  @!P0 BRA `(.L_x_8563) ;  /* 0x0000000000108947 */ /* 0x000fea0003800000 */
[----:B------:R-:W-:Y:S01]  /*25fd0*/  UMOV UR4, 0xffffffff ;  /* 0xffffffff00047882 */ /* 0x000fe20000000000 */
[----:B-1----:R-:W-:Y:S02]  /*25fe0*/  VIADD R12, R12, 0xffffffff ;  /* 0xffffffff0c0c7836 */ /* 0x002fe40000000000 */
[----:B------:R-:W-:Y:S05]  /*25ff0*/  BRA.DIV UR4, `(.L_x_8564) ;  /* 0x0000007e04587947 */ /* 0x000fea000b800000 */
[----:B------:R4:W1:Y:S02]  /*26000*/  SHFL.IDX PT, R6, R2, R12, 0x1f ;  /* 0x00001f0c02067589 */ /* 0x00086400000e0000 */
.L_x_8563:
        /* <DEDUP_REMOVED lines=59> */
.L_x_8565:
        /* <DEDUP_REMOVED lines=60> */
.L_x_8566:
[----:B------:R-:W-:-:S05]  /*26780*/  LOP3.LUT R2, RZ, R2, RZ, 0x33, !PT ;  /* 0x00000002ff027212 */ /* 0x000fca00078e33ff */
[----:B------:R-:W-:Y:S01]  /*26790*/  IMAD.IADD R17, R17, 0x1, R2 ;  /* 0x0000000111117824 */ /* 0x000fe200078e0202 */
[----:B------:R-:W-:Y:S06]  /*267a0*/  BRA `(.L_x_8567) ;  /* 0x00000000001c7947 */ /* 0x000fec0003800000 */
.L_x_8559:
[----:B------:R-:W-:Y:S01]  /*267b0*/  UMOV UR4, URZ ;  /* 0x0000003f00047c82 */ /* 0x000fe20008000000 */
[----:B------:R-:W-:Y:S01]  /*267c0*/  UMOV UR5, URZ ;  /* 0x0000003f00057c82 */ /* 0x000fe20008000000 */
[----:B------:R-:W-:Y:S01]  /*267d0*/  ULDC UR6, c[0x0][0xc3c] ;  /* 0x00030f0000067ab9 */ /* 0x000fe20000000800 */
[----:B------:R-:W-:Y:S02]  /*267e0*/  IMAD.MOV.U32 R16, RZ, RZ, R0 ;  /* 0x000000ffff107224 */ /* 0x000fe400078e0000 */
[----:B------:R-:W-:Y:S02]  /*267f0*/  IMAD.U32 R17, RZ, RZ, UR4 ;  /* 0x00000004ff117e24 */ /* 0x000fe4000f8e00ff */
[----:B------:R-:W-:Y:S02]  /*26800*/  IMAD.U32 R18, RZ, RZ, UR5 ;  /* 0x00000005ff127e24 */ /* 0x000fe4000f8e00ff */
[----:B------:R-:W-:-:S07]  /*26810*/  IMAD.U32 R19, RZ, RZ, UR6 ;  /* 0x00000006ff137e24 */ /* 0x000fce000f8e00ff */
.L_x_8567:
        /* <DEDUP_REMOVED lines=10> */
.L_x_8556:
[----:B------:R-:W-:Y:S02]  /*268c0*/  ULDC UR4, c[0x0][0xc3c] ;  /* 0x00030f0000047ab9 */ /* 0x000fe40000000800 */
[----:B--2---:R-:W-:-:S13]  /*268d0*/  ISETP.GE.AND P0, PT, R19, UR4, PT ;  /* 0x0000000413007c0c */ /* 0x004fda000bf06270 */
[----:B------:R-:W-:Y:S05]  /*268e0*/  @!P0 BRA `(.L_x_8568) ;  /* 0xffffff9400608947 */ /* 0x000fea000383ffff */
[----:B------:R-:W-:Y:S05]  /*268f0*/  BSYNC B8 ;  /* 0x0000000000087941 */ /* 0x000fea0003800000 */
.L_x_8449:
        /* <DEDUP_REMOVED lines=12> */
.L_x_8850:
[----:B------:R-:W-:Y:S05]  /*269c0*/  BSYNC B0 ;  /* 0x0000000000007941 */ /* 0x000fea0003800000 */
.L_x_8569:
[----:B------:R-:W-:-:S03]  /*269d0*/  UMOV UR4, 0xffffffff ;  /* 0xffffffff00047882 */ /* 0x000fc60000000000 */
[----:B------:R-:W-:Y:S05]  /*269e0*/  BRA.DIV UR4, `(.L_x_8571) ;  /* 0x0000007604187947 */ /* 0x000fea000b800000 */
[----:B-1----:R-:W1:Y:S02]  /*269f0*/  S2R R0, SR_TID.X ;  /* 0x0000000000007919 */ /* 0x002e640000002100 */
[----:B-1----:R-:W-:-:S04]  /*26a00*/  SHF.R.U32.HI R0, RZ, 0x5, R0 ;  /* 0x00000005ff007819 */ /* 0x002fc80000011600 */
[----:B------:R-:W-:-:S05]  /*26a10*/  LOP3.LUT R0, R0, 0x3, RZ, 0xc0, !PT ;  /* 0x0000000300007812 */ /* 0x000fca00078ec0ff */
[----:B------:R1:W2:Y:S02]  /*26a20*/  SHFL.IDX PT, R14, R0, RZ, 0x1f ;  /* 0x00001fff000e7589 */ /* 0x0002a400000e0000 */
.L_x_8853:
[----:B--2---:R-:W-:-:S13]  /*26a30*/  ISETP.NE.AND P0, PT, R14, RZ, PT ;  /* 0x000000ff0e00720c */ /* 0x004fda0003f05270 */
[----:B------:R-:W-:Y:S05]  /*26a40*/  @P0 BRA `(.L_x_8142) ;  /* 0x0000000000880947 */ /* 0x000fea0003800000 */
[----:B------:R-:W-:-:S03]  /*26a50*/  UMOV UR4, 0xffffffff ;  /* 0xffffffff00047882 */ /* 0x000fc60000000000 */
[----:B------:R-:W-:Y:S05]  /*26a60*/  BRA.DIV UR4, `(.L_x_8572) ;  /* 0x00000076042c7947 */ /* 0x000fea000b800000 */
[----:B------:R-:W-:-:S13]  /*26a70*/  ELECT P6, URZ, PT ;  /* 0x00000000003f782f */ /* 0x000fda00038c0000 */
.L_x_8856:
[----:B------:R-:W-:Y:S05]  /*26a80*/  @!P6 BRA `(.L_x_8142) ;  /* 0x000000000078e947 */ /* 0x000fea0003800000 */
[----:B------:R-:W-:-:S06]  /*26a90*/  ULOP3.LUT UR4, UR36, 0x2, URZ, 0xfc, !UPT ;  /* 0x0000000224047892 */ /* 0x000fcc000f8efc3f */
[----:B-1----:R-:W-:-:S05]  /*26aa0*/  IMAD.U32 R0, RZ, RZ, UR4 ;  /* 0x00000004ff007e24 */ /* 0x002fca000f8e00ff */
[----:B------:R-:W-:-:S13]  /*26ab0*/  ISETP.NE.AND P0, PT, R0, 0x3, PT ;  /* 0x000000030000780c */ /* 0x000fda0003f05270 */
[----:B------:R-:W-:Y:S05]  /*26ac0*/  @!P0 BRA `(.L_x_8573) ;  /* 0x0000000000048947 */ /* 0x000fea0003800000 */
[----:B------:R-:W-:Y:S01]  /*26ad0*/  BPT.TRAP 0x1 ;  /* 0x000000040000795c */ /* 0x000fe20000300000 */
.L_x_8573:
[----:B------:R-:W-:Y:S01]  /*26ae0*/  IMAD R5, R24, 0x8, R7 ;  /* 0x0000000818057824 */ /* 0x000fe200078e0207 */
[----:B------:R-:W-:Y:S01]  /*26af0*/  SHF.L.U32 R0, R28, 0x1f, RZ ;  /* 0x0000001f1c007819 */ /* 0x000fe200000006ff */
[----:B------:R-:W-:-:S03]  /*26b00*/  VIADD R24, R24, 0x1 ;  /* 0x0000000118187836 */ /* 0x000fc60000000000 */
[----:B------:R-:W1:Y:S02]  /*26b10*/  SYNCS.PHASECHK.TRANS64.TRYWAIT P1, [R5+URZ+0x28840], R0 ;  /* 0x02884000050075a7 */ /* 0x000e64000802017f */
[----:B------:R-:W-:-:S04]  /*26b20*/  ISETP.NE.AND P2, PT, R24, 0x2, PT ;  /* 0x000000021800780c */ /* 0x000fc80003f45270 */
[----:B------:R-:W-:Y:S01]  /*26b30*/  SEL R3, RZ, 0x1, P2 ;  /* 0x00000001ff037807 */ /* 0x000fe20001000000 */
[----:B-1----:R-:W-:Y:S08]  /*26b40*/  @!P1 BRA `(.L_x_8574) ;  /* 0x0000007400149947 */ /* 0x002ff00003800000 */
.L_x_8857:
[----:B------:R-:W-:Y:S02]  /*26b50*/  SEL R24, R24, RZ, P2 ;  /* 0x000000ff18187207 */ /* 0x000fe40001000000 */
[----:B------:R-:W-:Y:S01]  /*26b60*/  LOP3.LUT R2, R28, R3, RZ, 0x3c, !PT ;  /* 0x000000031c027212 */ /* 0x000fe200078e3cff */
[----:B------:R-:W-:Y:S06]  /*26b70*/  @!P0 BRA `(.L_x_8575) ;  /* 0x0000000000048947 */ /* 0x000fec0003800000 */
[----:B------:R-:W-:Y:S01]  /*26b80*/  BPT.TRAP 0x1 ;  /* 0x000000040000795c */ /* 0x000fe20000300000 */
.L_x_8575:
[----:B------:R-:W-:Y:S01]  /*26b90*/  IMAD R3, R24, 0x8, R7 ;  /* 0x0000000818037824 */ /* 0x000fe200078e0207 */
[----:B------:R-:W-:-:S04]  /*26ba0*/  SHF.L.U32 R2, R2, 0x1f, RZ ;  /* 0x0000001f02027819 */ /* 0x000fc800000006ff */
[----:B------:R-:W2:Y:S02]  /*26bb0*/  SYNCS.PHASECHK.TRANS64.TRYWAIT P1, [R3+URZ+0x28840], R2 ;  /* 0x02884002030075a7 */ /* 0x000ea4000802017f */
[----:B--2---:R-:W-:Y:S05]  /*26bc0*/  @!P1 BRA `(.L_x_8576) ;  /* 0x0000007400089947 */ /* 0x004fea0003800000 */
.L_x_8858:
[----:B------:R-:W-:Y:S05]  /*26bd0*/  @!P0 BRA `(.L_x_8577) ;  /* 0x0000000000048947 */ /* 0x000fea0003800000 */
[----:B------:R-:W-:Y:S01]  /*26be0*/  BPT.TRAP 0x1 ;  /* 0x000000040000795c */ /* 0x000fe20000300000 */
.L_x_8577:
[----:B------:R-:W3:Y:S02]  /*26bf0*/  SYNCS.PHASECHK.TRANS64.TRYWAIT P1, [R5+URZ+0x28860], R0 ;  /* 0x02886000050075a7 */ /* 0x000ee4000802017f */
[----:B---3--:R-:W-:Y:S05]  /*26c00*/  @!P1 BRA `(.L_x_8578) ;  /* 0x00000074000c9947 */ /* 0x008fea0003800000 */
.L_x_8859:
[----:B------:R-:W-:Y:S05]  /*26c10*/  @!P0 BRA `(.L_x_8579) ;  /* 0x0000000000048947 */ /* 0x000fea0003800000 */
[----:B------:R-:W-:Y:S01]  /*26c20*/  BPT.TRAP 0x1 ;  /* 0x000000040000795c */ /* 0x000fe20000300000 */
.L_x_8579:
[----:B----4-:R4:W0:Y:S02]  /*26c30*/  SYNCS.PHASECHK.TRANS64.TRYWAIT P0, [R3+URZ+0x28860], R2 ;  /* 0x02886002030075a7 */ /* 0x010824000800017f */
[----:B0-----:R-:W-:Y:S05]  /*26c40*/  @!P0 NANOSLEEP.SYNCS 0x989680 ;  /* 0x009896800000895d */ /* 0x001fea0003900000 */
[----:B------:R-:W0:Y:S02]  /*26c50*/  @!P0 SYNCS.PHASECHK.TRANS64 P0, [R3+URZ+0x28860], R2 ;  /* 0x02886002030085a7 */ /* 0x000e24000800007f */
[----:B0-----:R-:W-:Y:S05]  /*26c60*/  @!P0 BRA `(.L_x_8579) ;  /* 0xfffffffc00f08947 */ /* 0x001fea000383ffff */
.L_x_8142:
[----:B------:R-:W-:Y:S05]  /*26c70*/  BSYNC B9 ;  /* 0x0000000000097941 */ /* 0x000fea0003800000 */
.L_x_8139:
[----:B------:R-:W-:Y:S05]  /*26c80*/  EXIT ;  /* 0x000000000000794d */ /* 0x000fea0003800000 */
.L_x_8174:
[----:B0-----:R0:W1:Y:S02]  /*26c90*/  SYNCS.PHASECHK.TRANS64.TRYWAIT P6, [R89+URZ+0x28890], R100 ;  /* 0x02889064590075a7 */ /* 0x00106400080c017f */
[----:B-1----:R-:W-:Y:S05]  /*26ca0*/  @!P6 NANOSLEEP.SYNCS 0x989680 ;  /* 0x009896800000e95d */ /* 0x002fea0003900000 */
[----:B------:R-:W1:Y:S02]  /*26cb0*/  @!P6 SYNCS.PHASECHK.TRANS64 P6, [R89+URZ+0x28890], R100 ;  /* 0x028890645900e5a7 */ /* 0x000e6400080c007f */
[----:B-1----:R-:W-:Y:S05]  /*26cc0*/  @!P6 BRA `(.L_x_8174) ;  /* 0xfffffffc00f0e947 */ /* 0x002fea000383ffff */
[----:B------:R-:W-:Y:S05]  /*26cd0*/  BRA `(.L_x_8580) ;  /* 0xfffffdc800d07947 */ /* 0x000fea000383ffff */
.L_x_8175:
        /* <DEDUP_REMOVED lines=8> */
.L_x_8582:
[----:B------:R-:W-:Y:S05]  /*26d60*/  BSYNC B1 ;  /* 0x0000000000017941 */ /* 0x000fea0003800000 */
.L_x_8581:
        /* <DEDUP_REMOVED lines=8> */
.L_x_8583:
[----:B------:R-:W-:Y:S01]  /*26df0*/  IMAD.MOV.U32 R103, RZ, RZ, R14 ;  /* 0x000000ffff677224 */ /* 0x000fe200078e000e */
[----:B------:R-:W-:Y:S06]  /*26e00*/  BRA `(.L_x_8584) ;  /* 0xfffffdc800987947 */ /* 0x000fec000383ffff */
.L_x_8184:
        /* <DEDUP_REMOVED lines=8> */
.L_x_8586:
[----:B------:R-:W-:Y:S05]  /*26e90*/  BSYNC B1 ;  /* 0x0000000000017941 */ /* 0x000fea0003800000 */
.L_x_8585:
        /* <DEDUP_REMOVED lines=8> */
.L_x_8587:
[----:B------:R-:W-:Y:S01]  /*26f20*/  IMAD.MOV.U32 R69, RZ, RZ, R14 ;  /* 0x000000ffff457224 */ /* 0x000fe200078e000e */
[----:B------:R-:W-:Y:S06]  /*26f30*/  BRA `(.L_x_8588) ;  /* 0xfffffdd0002c7947 */ /* 0x000fec000383ffff */
.L_x_8193:
        /* <DEDUP_REMOVED lines=8> */
.L_x_8590:
[----:B------:R-:W-:Y:S05]  /*26fc0*/  BSYNC B1 ;  /* 0x0000000000017941 */ /* 0x000fea0003800000 */
.L_x_8589:
        /* <DEDUP_REMOVED lines=8> */
.L_x_8591:
[----:B------:R-:W-:Y:S01]  /*27050*/  IMAD.MOV.U32 R61, RZ, RZ, R14 ;  /* 0x000000ffff3d7224 */ /* 0x000fe200078e000e */
[----:B------:R-:W-:Y:S06]  /*27060*/  BRA `(.L_x_8592) ;  /* 0xfffffdd400c07947 */ /* 0x000fec000383ffff */
.L_x_8202:
        /* <DEDUP_REMOVED lines=8> */
.L_x_8594:
[----:B------:R-:W-:Y:S05]  /*270f0*/  BSYNC B1 ;  /* 0x0000000000017941 */ /* 0x000fea0003800000 */
.L_x_8593:
        /* <DEDUP_REMOVED lines=8> */
.L_x_8595:
[----:B------:R-:W-:Y:S01]  /*27180*/  IMAD.MOV.U32 R51, RZ, RZ, R14 ;  /* 0x000000ffff337224 */ /* 0x000fe200078e000e */
[----:B------:R-:W-:Y:S06]  /*27190*/  BRA `(.L_x_8596) ;  /* 0xfffffddc00507947 */ /* 0x000fec000383ffff */
.L_x_8214:
[----:B-1----:R1:W2:Y:S02]  /*271a0*/  SYNCS.PHASECHK.TRANS64.TRYWAIT P4, [R89+URZ+0x28890], R100 ;  /* 0x02889064590075a7 */ /* 0x0022a4000808017f */
[----:B--2---:R-:W-:Y:S05]  /*271b0*/  @!P4 NANOSLEEP.SYNCS 0x989680 ;  /* 0x009896800000c95d */ /* 0x004fea0003900000 */
[----:B------:R-:W2:Y:S02]  /*271c0*/  @!P4 SYNCS.PHASECHK.TRANS64 P4, [R89+URZ+0x28890], R100 ;  /* 0x028890645900c5a7 */ /* 0x000ea4000808007f */
[----:B--2---:R-:W-:Y:S05]  /*271d0*/  @!P4 BRA `(.L_x_8214) ;  /* 0xfffffffc00f0c947 */ /* 0x004fea000383ffff */
[----:B------:R-:W-:Y:S05]  /*271e0*/  BRA `(.L_x_8597) ;  /* 0xfffffdec00887947 */ /* 0x000fea000383ffff */
.L_x_8215:
        /* <DEDUP_REMOVED lines=8> */
.L_x_8599:
[----:B------:R-:W-:Y:S05]  /*27270*/  BSYNC B1 ;  /* 0x0000000000017941 */ /* 0x000fea0003800000 */
.L_x_8598:
        /* <DEDUP_REMOVED lines=8> */
.L_x_8600:
[----:B------:R-:W-:Y:S01]  /*27300*/  IMAD.MOV.U32 R104, RZ, RZ, R14 ;  /* 0x000000ffff687224 */ /* 0x000fe200078e000e */
[----:B------:R-:W-:Y:S06]  /*27310*/  BRA `(.L_x_8601) ;  /* 0xfffffdec00547947 */ /* 0x000fec000383ffff */
.L_x_8220:
[----:B------:R-:W-:Y:S01]  /*27320*/  BSSY B1, `(.L_x_8602) ;  /* 0x0000008000017945 */ /* 0x000fe20003800000 */
[----:B---3--:R-:W-:Y:S02]  /*27330*/  IMAD.MOV.U32 R13, RZ, RZ, R101 ;  /* 0x000000ffff0d7224 */ /* 0x008fe400078e0065 */
[----:B------:R-:W-:Y:S02]  /*27340*/  IMAD.MOV.U32 R12, RZ, RZ, 0x1 ;  /* 0x00000001ff0c7424 */ /* 0x000fe400078e00ff */
[----:B--2---:R-:W-:Y:S02]  /*27350*/  IMAD.MOV.U32 R11, RZ, RZ, 0x181f ;  /* 0x0000181fff0b7424 */ /* 0x004fe400078e00ff */
[----:B------:R-:W-:-:S07]  /*27360*/  IMAD.MOV.U32 R15, RZ, RZ, -0x1 ;  /* 0xffffffffff0f7424 */ /* 0x000fce00078e00ff */
[----:B01----:R-:W-:Y:S05]  /*27370*/  WARPSYNC.COLLECTIVE R15, `(.L_x_8603) ;  /* 0x000000000f087348 */ /* 0x003fea0003c00000 */
[----:B------:R2:W3:Y:S02]  /*27380*/  SHFL.IDX P6, R14, R13, R12, R11 ;  /* 0x0000000c0d0e7389 */ /* 0x0004e400000c000b */
[----:B0123--:R-:W-:Y:S01]  /*27390*/  ENDCOLLECTIVE ;  /* 0x000000000000791b */ /* 0x00ffe20003800000 */
.L_x_8603:
[----:B------:R-:W-:Y:S05]  /*273a0*/  BSYNC B1 ;  /* 0x0000000000017941 */ /* 0x000fea0003800000 */
.L_x_8602:
        /* <DEDUP_REMOVED lines=8> */
.L_x_8604:
[----:B------:R-:W-:Y:S01]  /*27430*/  IMAD.MOV.U32 R46, RZ, RZ, R14 ;  /* 0x000000ffff2e7224 */ /* 0x000fe200078e000e */
[----:B------:R-:W-:Y:S06]  /*27440*/  BRA `(.L_x_8605) ;  /* 0xfffffdf400047947 */ /* 0x000fec000383ffff */
.L_x_8225:
[----:B------:R-:W-:Y:S01]  /*27450*/  BSSY B1, `(.L_x_8606) ;  /* 0x0000008000017945 */ /* 0x000fe20003800000 */
[----:B--23--:R-:W-:Y:S02]  /*27460*/  IMAD.MOV.U32 R13, RZ, RZ, R101 ;  /* 0x000000ffff0d7224 */ /* 0x00cfe400078e0065 */
[----:B------:R-:W-:Y:S02]  /*27470*/  IMAD.MOV.U32 R12, RZ, RZ, 0x2 ;  /* 0x00000002ff0c7424 */ /* 0x000fe400078e00ff */
[----:B0-----:R-:W-:Y:S02]  /*27480*/  IMAD.MOV.U32 R11, RZ, RZ, 0x181f ;  /* 0x0000181fff0b7424 */ /* 0x001fe400078e00ff */
[----:B------:R-:W-:-:S07]  /*27490*/  IMAD.MOV.U32 R15, RZ, RZ, -0x1 ;  /* 0xffffffffff0f7424 */ /* 0x000fce00078e00ff */
[----:B-1--4-:R-:W-:Y:S05]  /*274a0*/  WARPSYNC.COLLECTIVE R15, `(.L_x_8607) ;  /* 0x000000000f087348 */ /* 0x012fea0003c00000 */
[----:B------:R0:W2:Y:S02]  /*274b0*/  SHFL.IDX P6, R14, R13, R12, R11 ;  /* 0x0000000c0d0e7389 */ /* 0x0000a400000c000b */
[----:B012-4-:R-:W-:Y:S01]  /*274c0*/  ENDCOLLECTIVE ;  /* 0x000000000000791b */ /* 0x017fe20003800000 */
.L_x_8607:
[----:B------:R-:W-:Y:S05]  /*274d0*/  BSYNC B1 ;  /* 0x0000000000017941 */ /* 0x000fea0003800000 */
.L_x_8606:
        /* <DEDUP_REMOVED lines=8> */
.L_x_8608:
[----:B------:R-:W-:Y:S01]  /*27560*/  IMAD.MOV.U32 R46, RZ, RZ, R14 ;  /* 0x000000ffff2e7224 */ /* 0x000fe200078e000e */
[----:B------:R-:W-:Y:S06]  /*27570*/  BRA `(.L_x_8609) ;  /* 0xfffffdf800c07947 */ /* 0x000fec000383ffff */
.L_x_8230:
        /* <DEDUP_REMOVED lines=8> */
.L_x_8611:
[----:B------:R-:W-:Y:S05]  /*27600*/  BSYNC B1 ;  /* 0x0000000000017941 */ /* 0x000fea0003800000 */
.L_x_8610:
        /* <DEDUP_REMOVED lines=8> */
.L_x_8612:
[----:B------:R-:W-:Y:S01]  /*27690*/  IMAD.MOV.U32 R106, RZ, RZ, R14 ;  /* 0x000000ffff6a7224 */ /* 0x000fe200078e000e */
[----:B------:R-:W-:Y:S06]  /*276a0*/  BRA `(.L_x_8613) ;  /* 0xfffffe0000707947 */ /* 0x000fec000383ffff */
.L_x_8235:
[----:B0-----:R0:W1:Y:S02]  /*276b0*/  SYNCS.PHASECHK.TRANS64.TRYWAIT P3, [R89+URZ+0x28890], R100 ;  /* 0x02889064590075a7 */ /* 0x001064000806017f */
[----:B-1----:R-:W-:Y:S05]  /*276c0*/  @!P3 NANOSLEEP.SYNCS 0x989680 ;  /* 0x009896800000b95d */ /* 0x002fea0003900000 */
[----:B------:R-:W1:Y:S02]  /*276d0*/  @!P3 SYNCS.PHASECHK.TRANS64 P3, [R89+URZ+0x28890], R100 ;  /* 0x028890645900b5a7 */ /* 0x000e64000806007f */
[----:B-1----:R-:W-:Y:S05]  /*276e0*/  @!P3 BRA `(.L_x_8235) ;  /* 0xfffffffc00f0b947 */ /* 0x002fea000383ffff */
[----:B------:R-:W-:Y:S05]  /*276f0*/  BRA `(.L_x_8614) ;  /* 0xfffffe08007c7947 */ /* 0x000fea000383ffff */
.L_x_8236:
        /* <DEDUP_REMOVED lines=8> */
.L_x_8616:
[----:B------:R-:W-:Y:S05]  /*27780*/  BSYNC B1 ;  /* 0x0000000000017941 */ /* 0x000fea0003800000 */
.L_x_8615:
        /* <DEDUP_REMOVED lines=8> */
.L_x_8617:
[----:B------:R-:W-:Y:S05]  /*27810*/  BRA `(.L_x_8618) ;  /* 0xfffffe08009c7947 */ /* 0x000fea000383ffff */
.L_x_8239:
[----:B------:R-:W-:Y:S01]  /*27820*/  BSSY B1, `(.L_x_8619) ;  /* 0x0000008000017945 */ /* 0x000fe20003800000 */
[----:B----4-:R-:W-:Y:S02]  /*27830*/  IMAD.MOV.U32 R13, RZ, RZ, R45 ;  /* 0x000000ffff0d7224 */ /* 0x010fe400078e002d */
[----:B------:R-:W-:Y:S02]  /*27840*/  IMAD.MOV.U32 R12, RZ, RZ, 0x1 ;  /* 0x00000001ff0c7424 */ /* 0x000fe400078e00ff */
[----:B------:R-:W-:Y:S02]  /*27850*/  IMAD.MOV.U32 R11, RZ, RZ, 0x181f ;  /* 0x0000181fff0b7424 */ /* 0x000fe400078e00ff */
[----:B------:R-:W-:-:S07]  /*27860*/  IMAD.MOV.U32 R15, RZ, RZ, -0x1 ;  /* 0xffffffffff0f7424 */ /* 0x000fce00078e00ff */
[----:B0123--:R-:W-:Y:S05]  /*27870*/  WARPSYNC.COLLECTIVE R15, `(.L_x_8620) ;  /* 0x000000000f087348 */ /* 0x00ffea0003c00000 */
[----:B---3--:R3:W4:Y:S02]  /*27880*/  SHFL.IDX P6, R14, R13, R12, R11 ;  /* 0x0000000c0d0e7389 */ /* 0x00872400000c000b */
[----:B01234-:R-:W-:Y:S01]  /*27890*/  ENDCOLLECTIVE ;  /* 0x000000000000791b */ /* 0x01ffe20003800000 */
.L_x_8620:
[----:B------:R-:W-:Y:S05]  /*278a0*/  BSYNC B1 ;  /* 0x0000000000017941 */ /* 0x000fea0003800000 */
.L_x_8619:
        /* <DEDUP_REMOVED lines=8> */
.L_x_8621:
[----:B------:R-:W-:Y:S05]  /*27930*/  BRA `(.L_x_8622) ;  /* 0xfffffe08009c7947 */ /* 0x000fea000383ffff */
.L_x_8242:
        /* <DEDUP_REMOVED lines=8> */
.L_x_8624:
[----:B------:R-:W-:Y:S05]  /*279c0*/  BSYNC B1 ;  /* 0x0000000000017941 */ /* 0x000fea0003800000 */
.L_x_8623:
        /* <DEDUP_REMOVED lines=8> */
.L_x_8625:
[----:B------:R-:W-:Y:S05]  /*27a50*/  BRA `(.L_x_8626) ;  /* 0xfffffe0800a07947 */ /* 0x000fea000383ffff */
.L_x_8245:
        /* <DEDUP_REMOVED lines=8> */
.L_x_8628:
[----:B------:R-:W-:Y:S05]  /*27ae0*/  BSYNC B1 ;  /* 0x0000000000017941 */ /* 0x000fea0003800000 */
.L_x_8627:
        /* <DEDUP_REMOVED lines=8> */
.L_x_8629:
[----:B------:R-:W-:Y:S05]  /*27b70*/  BRA `(.L_x_8630) ;  /* 0xfffffe0800a47947 */ /* 0x000fea000383ffff */
.L_x_8249:
[----:B------:R0:W0:Y:S02]  /*27b80*/  SYNCS.PHASECHK.TRANS64.TRYWAIT P4, [R89+URZ+0x288b0], R100 ;  /* 0x0288b064590075a7 */ /* 0x000024000808017f */
[----:B0-----:R-:W-:Y:S05]  /*27b90*/  @!P4 NANOSLEEP.SYNCS 0x989680 ;  /* 0x009896800000c95d */ /* 0x001fea0003900000 */
[----:B------:R-:W0:Y:S02]  /*27ba0*/  @!P4 SYNCS.PHASECHK.TRANS64 P4, [R89+URZ+0x288b0], R100 ;  /* 0x0288b0645900c5a7 */ /* 0x000e24000808007f */
[----:B0-----:R-:W-:Y:S05]  /*27bb0*/  @!P4 BRA `(.L_x_8249) ;  /* 0xfffffffc00f0c947 */ /* 0x001fea000383ffff */
[----:B------:R-:W-:Y:S05]  /*27bc0*/  BRA `(.L_x_8631) ;  /* 0xfffffe0c00207947 */ /* 0x000fea000383ffff */
.L_x_8271:
[----:B--2---:R0:W5:Y:S01]  /*27bd0*/  LDL R13, [R1+0x34] ;  /* 0x00003400010d7983 */ /* 0x0041620000100800 */
[----:B------:R-:W-:Y:S01]  /*27be0*/  BSSY B0, `(.L_x_8632) ;  /* 0x0000007000007945 */ /* 0x000fe20003800000 */
[----:B------:R-:W-:Y:S02]  /*27bf0*/  IMAD.MOV.U32 R12, RZ, RZ, RZ ;  /* 0x000000ffff0c7224 */ /* 0x000fe400078e00ff */
[----:B------:R-:W-:Y:S02]  /*27c00*/  IMAD.MOV.U32 R11, RZ, RZ, 0x1f ;  /* 0x0000001fff0b7424 */ /* 0x000fe400078e00ff */
[----:B------:R-:W-:-:S07]  /*27c10*/  IMAD.MOV.U32 R15, RZ, RZ, -0x1 ;  /* 0xffffffffff0f7424 */ /* 0x000fce00078e00ff */
[----:B01--45:R-:W-:Y:S05]  /*27c20*/  WARPSYNC.COLLECTIVE R15, `(.L_x_8633) ;  /* 0x000000000f087348 */ /* 0x033fea0003c00000 */
[----:B-----5:R2:W3:Y:S02]  /*27c30*/  SHFL.IDX P6, R14, R13, R12, R11 ;  /* 0x0000000c0d0e7389 */ /* 0x0204e400000c000b */
[----:B01234-:R-:W-:Y:S01]  /*27c40*/  ENDCOLLECTIVE ;  /* 0x000000000000791b */ /* 0x01ffe20003800000 */
.L_x_8633:
[----:B------:R-:W-:Y:S05]  /*27c50*/  BSYNC B0 ;  /* 0x0000000000007941 */ /* 0x000fea0003800000 */
.L_x_8632:
[----:B------:R-:W-:Y:S01]  /*27c60*/  IMAD.MOV.U32 R201, RZ, RZ, R14 ;  /* 0x000000ffffc97224 */ /* 0x000fe200078e000e */
[----:B------:R-:W-:Y:S06]  /*27c70*/  BRA `(.L_x_8634) ;  /* 0xfffffe1800e87947 */ /* 0x000fec000383ffff */
.L_x_8283:
[----:B------:R-:W-:Y:S01]  /*27c80*/  BSSY B1, `(.L_x_8635) ;  /* 0x0000008000017945 */ /* 0x000fe20003800000 */
[----:B------:R-:W-:Y:S02]  /*27c90*/  IMAD.MOV.U32 R13, RZ, RZ, R6 ;  /* 0x000000ffff0d7224 */ /* 0x000fe400078e0006 */
[----:B------:R-:W-:Y:S02]  /*27ca0*/  IMAD.MOV.U32 R12, RZ, RZ, RZ ;  /* 0x000000ffff0c7224 */ /* 0x000fe400078e00ff */
[----:B------:R-:W-:Y:S02]  /*27cb0*/  IMAD.MOV.U32 R11, RZ, RZ, 0x181f ;  /* 0x0000181fff0b7424 */ /* 0x000fe400078e00ff */
[----:B------:R-:W-:-:S07]  /*27cc0*/  IMAD.MOV.U32 R15, RZ, RZ, -0x1 ;  /* 0xffffffffff0f7424 */ /* 0x000fce00078e00ff */
[----:B-1--4-:R-:W-:Y:S05]  /*27cd0*/  WARPSYNC.COLLECTIVE R15, `(.L_x_8636) ;  /* 0x000000000f087348 */ /* 0x012fea0003c00000 */
[----:B------:R0:W2:Y:S02]  /*27ce0*/  SHFL.IDX P6, R14, R13, R12, R11 ;  /* 0x0000000c0d0e7389 */ /* 0x0000a400000c000b */
[----:B012-4-:R-:W-:Y:S01]  /*27cf0*/  ENDCOLLECTIVE ;  /* 0x000000000000791b */ /* 0x017fe20003800000 */
.L_x_8636:
[----:B------:R-:W-:Y:S05]  /*27d00*/  BSYNC B1 ;  /* 0x0000000000017941 */ /* 0x000fea0003800000 */
.L_x_8635:
        /* <DEDUP_REMOVED lines=8> */
.L_x_8637:
[----:B------:R-:W-:Y:S02]  /*27d90*/  IMAD.MOV.U32 R13, RZ, RZ, R8 ;  /* 0x000000ffff0d7224 */ /* 0x000fe400078e0008 */
[----:B------:R-:W-:-:S07]  /*27da0*/  IMAD.MOV.U32 R3, RZ, RZ, R14 ;  /* 0x000000ffff037224 */ /* 0x000fce00078e000e */
[----:B------:R-:W-:Y:S05]  /*27db0*/  WARPSYNC.COLLECTIVE R15, `(.L_x_8638) ;  /* 0x000000000f087348 */ /* 0x000fea0003c00000 */
[----:B------:R0:W1:Y:S02]  /*27dc0*/  SHFL.IDX P6, R14, R13, R12, R11 ;  /* 0x0000000c0d0e7389 */ /* 0x00006400000c000b */
[----:B01----:R-:W-:Y:S01]  /*27dd0*/  ENDCOLLECTIVE ;  /* 0x000000000000791b */ /* 0x003fe20003800000 */
.L_x_8638:
[----:B------:R-:W-:Y:S02]  /*27de0*/  IMAD.MOV.U32 R13, RZ, RZ, R7 ;  /* 0x000000ffff0d7224 */ /* 0x000fe400078e0007 */
[----:B------:R-:W-:-:S07]  /*27df0*/  IMAD.MOV.U32 R4, RZ, RZ, R14 ;  /* 0x000000ffff047224 */ /* 0x000fce00078e000e */
[----:B------:R-:W-:Y:S05]  /*27e00*/  WARPSYNC.COLLECTIVE R15, `(.L_x_8639) ;  /* 0x000000000f087348 */ /* 0x000fea0003c00000 */
[----:B------:R0:W1:Y:S02]  /*27e10*/  SHFL.IDX P6, R14, R13, R12, R11 ;  /* 0x0000000c0d0e7389 */ /* 0x00006400000c000b */
[----:B01----:R-:W-:Y:S01]  /*27e20*/  ENDCOLLECTIVE ;  /* 0x000000000000791b */ /* 0x003fe20003800000 */
.L_x_8639:
[----:B------:R-:W-:Y:S05]  /*27e30*/  BRA `(.L_x_8640) ;  /* 0xfffffe20004c7947 */ /* 0x000fea000383ffff */
.L_x_8286:
[----:B------:R-:W-:Y:S01]  /*27e40*/  BSSY B1, `(.L_x_8641) ;  /* 0x0000008000017945 */ /* 0x000fe20003800000 */
[----:B------:R-:W-:Y:S02]  /*27e50*/  IMAD.MOV.U32 R13, RZ, RZ, R6 ;  /* 0x000000ffff0d7224 */ /* 0x000fe400078e0006 */
[----:B------:R-:W-:Y:S02]  /*27e60*/  IMAD.MOV.U32 R12, RZ, RZ, 0x1 ;  /* 0x00000001ff0c7424 */ /* 0x000fe400078e00ff */
[----:B------:R-:W-:Y:S02]  /*27e70*/  IMAD.MOV.U32 R11, RZ, RZ, 0x181f ;  /* 0x0000181fff0b7424 */ /* 0x000fe400078e00ff */
[----:B------:R-:W-:-:S07]  /*27e80*/  IMAD.MOV.U32 R15, RZ, RZ, -0x1 ;  /* 0xffffffffff0f7424 */ /* 0x000fce00078e00ff */
[----:B----4-:R-:W-:Y:S05]  /*27e90*/  WARPSYNC.COLLECTIVE R15, `(.L_x_8642) ;  /* 0x000000000f087348 */ /* 0x010fea0003c00000 */
[----:B------:R0:W1:Y:S02]  /*27ea0*/  SHFL.IDX P6, R14, R13, R12, R11 ;  /* 0x0000000c0d0e7389 */ /* 0x00006400000c000b */
[----:B01--4-:R-:W-:Y:S01]  /*27eb0*/  ENDCOLLECTIVE ;  /* 0x000000000000791b */ /* 0x013fe20003800000 */
.L_x_8642:
[----:B------:R-:W-:Y:S05]  /*27ec0*/  BSYNC B1 ;  /* 0x0000000000017941 */ /* 0x000fea0003800000 */
.L_x_8641:
        /* <DEDUP_REMOVED lines=8> */
.L_x_8643:
[----:B------:R-:W-:Y:S02]  /*27f50*/  IMAD.MOV.U32 R13, RZ, RZ, R8 ;  /* 0x000000ffff0d7224 */ /* 0x000fe400078e0008 */
[----:B------:R-:W-:-:S07]  /*27f60*/  IMAD.MOV.U32 R3, RZ, RZ, R14 ;  /* 0x000000ffff037224 */ /* 0x000fce00078e000e */
[----:B------:R-:W-:Y:S05]  /*27f70*/  WARPSYNC.COLLECTIVE R15, `(.L_x_8644) ;  /* 0x000000000f087348 */ /* 0x000fea0003c00000 */
[----:B------:R0:W1:Y:S02]  /*27f80*/  SHFL.IDX P6, R14, R13, R12, R11 ;  /* 0x0000000c0d0e7389 */ /* 0x00006400000c000b */
[----:B01----:R-:W-:Y:S01]  /*27f90*/  ENDCOLLECTIVE ;  /* 0x000000000000791b */ /* 0x003fe20003800000 */
.L_x_8644:
[----:B------:R-:W-:Y:S02]  /*27fa0*/  IMAD.MOV.U32 R13, RZ, RZ, R7 ;  /* 0x000000ffff0d7224 */ /* 0x000fe400078e0007 */
[----:B------:R-:W-:-:S07]  /*27fb0*/  IMAD.MOV.U32 R4, RZ, RZ, R14 ;  /* 0x000000ffff047224 */ /* 0x000fce00078e000e */
[----:B------:R-:W-:Y:S05]  /*27fc0*/  WARPSYNC.COLLECTIVE R15, `(.L_x_8645) ;  /* 0x000000000f087348 */ /* 0x000fea0003c00000 */
[----:B------:R0:W1:Y:S02]  /*27fd0*/  SHFL.IDX P6, R14, R13, R12, R11 ;  /* 0x0000000c0d0e7389 */ /* 0x00006400000c000b */
[----:B01----:R-:W-:Y:S01]  /*27fe0*/  ENDCOLLECTIVE ;  /* 0x000000000000791b */ /* 0x003fe20003800000 */
.L_x_8645:
[----:B------:R-:W-:Y:S05]  /*27ff0*/  BRA `(.L_x_8646) ;  /* 0xfffffe2000b87947 */ /* 0x000fea000383ffff */
.L_x_8289:
[----:B------:R-:W-:Y:S01]  /*28000*/  BSSY B1, `(.L_x_8647) ;  /* 0x0000008000017945 */ /* 0x000fe20003800000 */
[----:B0-----:R-:W-:Y:S02]  /*28010*/  IMAD.MOV.U32 R13, RZ, RZ, R6 ;  /* 0x000000ffff0d7224 */ /* 0x001fe400078e0006 */
[----:B------:R-:W-:Y:S02]  /*28020*/  IMAD.MOV.U32 R12, RZ, RZ, 0x2 ;  /* 0x00000002ff0c7424 */ /* 0x000fe400078e00ff */
[----:B------:R-:W-:Y:S02]  /*28030*/  IMAD.MOV.U32 R11, RZ, RZ, 0x181f ;  /* 0x0000181fff0b7424 */ /* 0x000fe400078e00ff */
[----:B------:R-:W-:-:S07]  /*28040*/  IMAD.MOV.U32 R15, RZ, RZ, -0x1 ;  /* 0xffffffffff0f7424 */ /* 0x000fce00078e00ff */
[----:B----4-:R-:W-:Y:S05]  /*28050*/  WARPSYNC.COLLECTIVE R15, `(.L_x_8648) ;  /* 0x000000000f087348 */ /* 0x010fea0003c00000 */
[----:B------:R0:W1:Y:S02]  /*28060*/  SHFL.IDX P6, R14, R13, R12, R11 ;  /* 0x0000000c0d0e7389 */ /* 0x00006400000c000b */
[----:B01--4-:R-:W-:Y:S01]  /*28070*/  ENDCOLLECTIVE ;  /* 0x000000000000791b */ /* 0x013fe20003800000 */
.L_x_8648:
[----:B------:R-:W-:Y:S05]  /*28080*/  BSYNC B1 ;  /* 0x0000000000017941 */ /* 0x000fea0003800000 */
.L_x_8647:
        /* <DEDUP_REMOVED lines=8> */
.L_x_8649:
[----:B------:R-:W-:Y:S02]  /*28110*/  IMAD.MOV.U32 R13, RZ, RZ, R8 ;  /* 0x000000ffff0d7224 */ /* 0x000fe400078e0008 */
[----:B------:R-:W-:-:S07]  /*28120*/  IMAD.MOV.U32 R3, RZ, RZ, R14 ;  /* 0x000000ffff037224 */ /* 0x000fce00078e000e */
[----:B------:R-:W-:Y:S05]  /*28130*/  WARPSYNC.COLLECTIVE R15, `(.L_x_8650) ;  /* 0x000000000f087348 */ /* 0x000fea0003c00000 */
[----:B------:R0:W1:Y:S02]  /*28140*/  SHFL.IDX P6, R14, R13, R12, R11 ;  /* 0x0000000c0d0e7389 */ /* 0x00006400000c000b */
[----:B01----:R-:W-:Y:S01]  /*28150*/  ENDCOLLECTIVE ;  /* 0x000000000000791b */ /* 0x003fe20003800000 */
.L_x_8650:
[----:B------:R-:W-:Y:S02]  /*28160*/  IMAD.MOV.U32 R13, RZ, RZ, R7 ;  /* 0x000000ffff0d7224 */ /* 0x000fe400078e0007 */
[----:B------:R-:W-:-:S07]  /*28170*/  IMAD.MOV.U32 R4, RZ, RZ, R14 ;  /* 0x000000ffff047224 */ /* 0x000fce00078e000e */
[----:B------:R-:W-:Y:S05]  /*28180*/  WARPSYNC.COLLECTIVE R15, `(.L_x_8651) ;  /* 0x000000000f087348 */ /* 0x000fea0003c00000 */
[----:B------:R0:W1:Y:S02]  /*28190*/  SHFL.IDX P6, R14, R13, R12, R11 ;  /* 0x0000000c0d0e7389 */ /* 0x00006400000c000b */
[----:B01----:R-:W-:Y:S01]  /*281a0*/  ENDCOLLECTIVE ;  /* 0x000000000000791b */ /* 0x003fe20003800000 */
.L_x_8651:
[----:B------:R-:W-:Y:S05]  /*281b0*/  BRA `(.L_x_8652) ;  /* 0xfffffe24001c7947 */ /* 0x000fea000383ffff */
.L_x_8292:
        /* <DEDUP_REMOVED lines=8> */
.L_x_8654:
[----:B------:R-:W-:Y:S05]  /*28240*/  BSYNC B1 ;  /* 0x0000000000017941 */ /* 0x000fea0003800000 */
.L_x_8653:
        /* <DEDUP_REMOVED lines=8> */
.L_x_8655:
[----:B------:R-:W-:Y:S02]  /*282d0*/  IMAD.MOV.U32 R13, RZ, RZ, R8 ;  /* 0x000000ffff0d7224 */ /* 0x000fe400078e0008 */
[----:B------:R-:W-:-:S07]  /*282e0*/  IMAD.MOV.U32 R3, RZ, RZ, R14 ;  /* 0x000000ffff037224 */ /* 0x000fce00078e000e */
[----:B------:R-:W-:Y:S05]  /*282f0*/  WARPSYNC.COLLECTIVE R15, `(.L_x_8656) ;  /* 0x000000000f087348 */ /* 0x000fea0003c00000 */
[----:B------:R0:W1:Y:S02]  /*28300*/  SHFL.IDX P6, R14, R13, R12, R11 ;  /* 0x0000000c0d0e7389 */ /* 0x00006400000c000b */
[----:B01----:R-:W-:Y:S01]  /*28310*/  ENDCOLLECTIVE ;  /* 0x000000000000791b */ /* 0x003fe20003800000 */
.L_x_8656:
[----:B------:R-:W-:Y:S02]  /*28320*/  IMAD.MOV.U32 R13, RZ, RZ, R7 ;  /* 0x000000ffff0d7224 */ /* 0x000fe400078e0007 */
[----:B------:R-:W-:-:S07]  /*28330*/  IMAD.MOV.U32 R4, RZ, RZ, R14 ;  /* 0x000000ffff047224 */ /* 0x000fce00078e000e */
[----:B------:R-:W-:Y:S05]  /*28340*/  WARPSYNC.COLLECTIVE R15, `(.L_x_8657) ;  /* 0x000000000f087348 */ /* 0x000fea0003c00000 */
[----:B------:R0:W1:Y:S02]  /*28350*/  SHFL.IDX P6, R14, R13, R12, R11 ;  /* 0x0000000c0d0e7389 */ /* 0x00006400000c000b */
[----:B01----:R-:W-:Y:S01]  /*28360*/  ENDCOLLECTIVE ;  /* 0x000000000000791b */ /* 0x003fe20003800000 */
.L_x_8657:
[----:B------:R-:W-:Y:S05]  /*28370*/  BRA `(.L_x_8658) ;  /* 0xfffffe2400887947 */ /* 0x000fea000383ffff */
.L_x_8296:
[----:B0-----:R0:W1:Y:S02]  /*28380*/  SYNCS.PHASECHK.TRANS64.TRYWAIT P0, [R18+URZ+0x28800], R5 ;  /* 0x02880005120075a7 */ /* 0x001064000800017f */
[----:B-1----:R-:W-:Y:S05]  /*28390*/  @!P0 NANOSLEEP.SYNCS 0x989680 ;  /* 0x009896800000895d */ /* 0x002fea0003900000 */
[----:B------:R-:W1:Y:S02]  /*283a0*/  @!P0 SYNCS.PHASECHK.TRANS64 P0, [R18+URZ+0x28800], R5 ;  /* 0x02880005120085a7 */ /* 0x000e64000800007f */
[----:B-1----:R-:W-:Y:S05]  /*283b0*/  @!P0 BRA `(.L_x_8296) ;  /* 0xfffffffc00f08947 */ /* 0x002fea000383ffff */
[----:B------:R-:W-:Y:S05]  /*283c0*/  BRA `(.L_x_8659) ;  /* 0xfffffe28004c7947 */ /* 0x000fea000383ffff */
.L_x_8312:
[----:B------:R-:W0:Y:S01]  /*283d0*/  LDC R55, c[0x0][0x3f4] ;  /* 0x0000fd00ff377b82 */ /* 0x000e220000000800 */
[----:B------:R-:W-:Y:S01]  /*283e0*/  BSSY B1, `(.L_x_8660) ;  /* 0x0000008000017945 */ /* 0x000fe20003800000 */
[----:B--2---:R-:W-:Y:S02]  /*283f0*/  IMAD.MOV.U32 R13, RZ, RZ, R35 ;  /* 0x000000ffff0d7224 */ /* 0x004fe400078e0023 */
[----:B------:R-:W-:Y:S02]  /*28400*/  IMAD.MOV.U32 R12, RZ, RZ, RZ ;  /* 0x000000ffff0c7224 */ /* 0x000fe400078e00ff */
[----:B------:R-:W-:Y:S02]  /*28410*/  IMAD.MOV.U32 R11, RZ, RZ, 0x181f ;  /* 0x0000181fff0b7424 */ /* 0x000fe400078e00ff */
[----:B------:R-:W-:-:S07]  /*28420*/  IMAD.MOV.U32 R15, RZ, RZ, -0x1 ;  /* 0xffffffffff0f7424 */ /* 0x000fce00078e00ff */
[----:B01--4-:R-:W-:Y:S05]  /*28430*/  WARPSYNC.COLLECTIVE R15, `(.L_x_8661) ;  /* 0x000000000f087348 */ /* 0x013fea0003c00000 */
[----:B------:R2:W3:Y:S02]  /*28440*/  SHFL.IDX P6, R14, R13, R12, R11 ;  /* 0x0000000c0d0e7389 */ /* 0x0004e400000c000b */
[----:B01234-:R-:W-:Y:S01]  /*28450*/  ENDCOLLECTIVE ;  /* 0x000000000000791b */ /* 0x01ffe20003800000 */
.L_x_8661:
[----:B------:R-:W-:Y:S05]  /*28460*/  BSYNC B1 ;  /* 0x0000000000017941 */ /* 0x000fea0003800000 */
.L_x_8660:
[----:B------:R-:W-:Y:S01]  /*28470*/  IMAD.MOV.U32 R13, RZ, RZ, R32 ;  /* 0x000000ffff0d7224 */ /* 0x000fe200078e0020 */
[----:B------:R-:W-:Y:S01]  /*28480*/  ISETP.GE.AND P0, PT, R16, R55, PT ;  /* 0x000000371000720c */ /* 0x000fe20003f06270 */
[----:B------:R-:W-:Y:S02]  /*28490*/  IMAD.MOV.U32 R12, RZ, RZ, RZ ;  /* 0x000000ffff0c7224 */ /* 0x000fe400078e00ff */
[----:B------:R-:W-:Y:S02]  /*284a0*/  IMAD.MOV.U32 R11, RZ, RZ, 0x181f ;  /* 0x0000181fff0b7424 */ /* 0x000fe400078e00ff */
[----:B------:R-:W-:Y:S02]  /*284b0*/  IMAD.MOV.U32 R15, RZ, RZ, -0x1 ;  /* 0xffffffffff0f7424 */ /* 0x000fe400078e00ff */
[----:B------:R-:W-:Y:S02]  /*284c0*/  IMAD.MOV.U32 R0, RZ, RZ, R14 ;  /* 0x000000ffff007224 */ /* 0x000fe400078e000e */
[----:B------:R-:W-:-:S07]  /*284d0*/  IMAD R3, R196, R5, RZ ;  /* 0x00000005c4037224 */ /* 0x000fce00078e02ff */
[----:B------:R-:W-:Y:S05]  /*284e0*/  WARPSYNC.COLLECTIVE R15, `(.L_x_8662) ;  /* 0x000000000f087348 */ /* 0x000fea0003c00000 */
[----:B------:R0:W1:Y:S02]  /*284f0*/  SHFL.IDX P6, R14, R13, R12, R11 ;  /* 0x0000000c0d0e7389 */ /* 0x00006400000c000b */
[----:B01----:R-:W-:Y:S01]  /*28500*/  ENDCOLLECTIVE ;  /* 0x000000000000791b */ /* 0x003fe20003800000 */
.L_x_8662:
[----:B------:R-:W-:Y:S01]  /*28510*/  ISETP.GE.OR P1, PT, R56, R3, P0 ;  /* 0x000000033800720c */ /* 0x000fe20000726670 */
[----:B------:R-:W-:-:S12]  /*28520*/  IMAD.MOV.U32 R13, RZ, RZ, R33 ;  /* 0x000000ffff0d7224 */ /* 0x000fd800078e0021 */
[C---:B------:R-:W-:Y:S01]  /*28530*/  @!P1 IMAD.SHL.U32 R21, R16.reuse, 0x2, RZ ;  /* 0x0000000210159824 */ /* 0x040fe200078e00ff */
[----:B------:R-:W-:Y:S01]  /*28540*/  @!P1 SHF.L.U64.HI R6, R16, 0x1, R17 ;  /* 0x0000000110069819 */ /* 0x000fe20000010211 */
[----:B------:R-:W-:-:S07]  /*28550*/  IMAD.MOV.U32 R4, RZ, RZ, R14 ;  /* 0x000000ffff047224 */ /* 0x000fce00078e000e */
[----:B------:R-:W-:Y:S05]  /*28560*/  WARPSYNC.COLLECTIVE R15, `(.L_x_8663) ;  /* 0x000000000f087348 */ /* 0x000fea0003c00000 */
[----:B------:R0:W1:Y:S02]  /*28570*/  SHFL.IDX P6, R14, R13, R12, R11 ;  /* 0x0000000c0d0e7389 */ /* 0x00006400000c000b */
[----:B01----:R-:W-:Y:S01]  /*28580*/  ENDCOLLECTIVE ;  /* 0x000000000000791b */ /* 0x003fe20003800000 */
.L_x_8663:
[----:B------:R-:W-:-:S05]  /*28590*/  @!P1 IADD3 R4, P2, R4, R21, RZ ;  /* 0x0000001504049210 */ /* 0x000fca0007f5e0ff */
[----:B------:R-:W-:Y:S02]  /*285a0*/  @!P1 IMAD.X R7, R0, 0x1, R6, P2 ;  /* 0x0000000100079824 */ /* 0x000fe400010e0606 */
[----:B------:R-:W-:Y:S02]  /*285b0*/  @!P1 IMAD.MOV.U32 R8, RZ, RZ, R4 ;  /* 0x000000ffff089224 */ /* 0x000fe400078e0004 */
[----:B------:R-:W-:Y:S02]  /*285c0*/  @!P1 IMAD.MOV.U32 R9, RZ, RZ, R7 ;  /* 0x000000ffff099224 */ /* 0x000fe400078e0007 */
[----:B------:R-:W-:Y:S02]  /*285d0*/  IMAD.MOV.U32 R13, RZ, RZ, R34 ;  /* 0x000000ffff0d7224 */ /* 0x000fe400078e0022 */
[----:B------:R-:W-:-:S07]  /*285e0*/  IMAD.MOV.U32 R5, RZ, RZ, R14 ;  /* 0x000000ffff057224 */ /* 0x000fce00078e000e */
[----:B------:R-:W-:Y:S05]  /*285f0*/  WARPSYNC.COLLECTIVE R15, `(.L_x_8664) ;  /* 0x000000000f087348 */ /* 0x000fea0003c00000 */
[----:B------:R0:W1:Y:S02]  /*28600*/  SHFL.IDX P6, R14, R13, R12, R11 ;  /* 0x0000000c0d0e7389 */ /* 0x00006400000c000b */
[----:B01----:R-:W-:Y:S01]  /*28610*/  ENDCOLLECTIVE ;  /* 0x000000000000791b */ /* 0x003fe20003800000 */
.L_x_8664:
[----:B------:R-:W2:Y:S01]  /*28620*/  @!P1 LD.E.128 R8, desc[UR52][R8.64] ;  /* 0x0000003408089980 */ /* 0x000ea2000c101d00 */
[----:B------:R-:W-:-:S05]  /*28630*/  @!P1 IADD3 R14, P2, R14, R21, RZ ;  /* 0x000000150e0e9210 */ /* 0x000fca0007f5e0ff */
[----:B------:R-:W-:Y:S02]  /*28640*/  @!P1 IMAD.X R5, R5, 0x1, R6, P2 ;  /* 0x0000000105059824 */ /* 0x000fe400010e0606 */
[----:B------:R-:W-:-:S06]  /*28650*/  @!P1 IMAD.MOV.U32 R4, RZ, RZ, R14 ;  /* 0x000000ffff049224 */ /* 0x000fcc00078e000e */
[----:B------:R-:W5:Y:S01]  /*28660*/  @!P1 LD.E.128 R4, desc[UR52][R4.64] ;  /* 0x0000003404049980 */ /* 0x000f62000c101d00 */
[----:B------:R-:W-:Y:S02]  /*28670*/  CS2R R48, SRZ ;  /* 0x0000000000307805 */ /* 0x000fe4000001ff00 */
[----:B------:R-:W-:Y:S01]  /*28680*/  CS2R R50, SRZ ;  /* 0x0000000000327805 */ /* 0x000fe2000001ff00 */
[----:B------:R-:W-:Y:S01]  /*28690*/  IMAD.MOV.U32 R13, RZ, RZ, R35 ;  /* 0x000000ffff0d7224 */ /* 0x000fe200078e0023 */
[----:B------:R-:W-:Y:S02]  /*286a0*/  CS2R R38, SRZ ;  /* 0x0000000000267805 */ /* 0x000fe4000001ff00 */
[----:B------:R-:W-:Y:S01]  /*286b0*/  CS2R R20, SRZ ;  /* 0x0000000000147805 */ /* 0x000fe2000001ff00 */
[----:B--2---:R-:W-:Y:S02]  /*286c0*/  @!P1 IMAD.MOV.U32 R49, RZ, RZ, R9 ;  /* 0x000000ffff319224 */ /* 0x004fe400078e0009 */
[----:B------:R-:W-:-:S02]  /*286d0*/  @!P1 IMAD.MOV.U32 R51, RZ, RZ, R11 ;  /* 0x000000ffff339224 */ /* 0x000fc400078e000b */
[----:B------:R-:W-:Y:S02]  /*286e0*/  IMAD.MOV.U32 R12, RZ, RZ, R49 ;  /* 0x000000ffff0c7224 */ /* 0x000fe400078e0031 */
[----:B------:R-:W-:Y:S02]  /*286f0*/  IMAD.MOV.U32 R11, RZ, RZ, 0x181f ;  /* 0x0000181fff0b7424 */ /* 0x000fe400078e00ff */
[----:B------:R-:W-:Y:S01]  /*28700*/  @!P1 IMAD.MOV.U32 R48, RZ, RZ, R8 ;  /* 0x000000ffff309224 */ /* 0x000fe200078e0008 */
[----:B------:R-:W-:Y:S01]  /*28710*/  PRMT R78, R12, 0x7610, R78 ;  /* 0x000076100c4e7816 */ /* 0x000fe2000000004e */
[----:B------:R-:W-:Y:S02]  /*28720*/  IMAD.MOV.U32 R12, RZ, RZ, 0x1 ;  /* 0x00000001ff0c7424 */ /* 0x000fe400078e00ff */
[----:B------:R-:W-:Y:S02]  /*28730*/  IMAD.MOV.U32 R0, RZ, RZ, R48 ;  /* 0x000000ffff007224 */ /* 0x000fe400078e0030 */
[----:B------:R-:W-:-:S07]  /*28740*/  @!P1 IMAD.MOV.U32 R50, RZ, RZ, R10 ;  /* 0x000000ffff329224 */ /* 0x000fce00078e000a */
[----:B-----5:R-:W-:Y:S05]  /*28750*/  WARPSYNC.COLLECTIVE R15, `(.L_x_8665) ;  /* 0x000000000f087348 */ /* 0x020fea0003c00000 */
[----:B------:R0:W1:Y:S02]  /*28760*/  SHFL.IDX P6, R14, R13, R12, R11 ;  /* 0x0000000c0d0e7389 */ /* 0x00006400000c000b */
[----:B01---5:R-:W-:Y:S01]  /*28770*/  ENDCOLLECTIVE ;  /* 0x000000000000791b */ /* 0x023fe20003800000 */
.L_x_8665:
[----:B------:R-:W-:Y:S01]  /*28780*/  IMAD.MOV.U32 R24, RZ, RZ, R51 ;  /* 0x000000ffff187224 */ /* 0x000fe200078e0033 */
[----:B------:R-:W-:Y:S01]  /*28790*/  PRMT R77, R0, 0x7610, R77 ;  /* 0x00007610004d7816 */ /* 0x000fe2000000004d */
[----:B------:R-:W-:-:S03]  /*287a0*/  IMAD.MOV.U32 R10, RZ, RZ, R50 ;  /* 0x000000ffff0a7224 */ /* 0x000fc600078e0032 */
[----:B------:R-:W-:Y:S02]  /*287b0*/  PRMT R52, R24, 0x7610, R52 ;  /* 0x0000761018347816 */ /* 0x000fe40000000034 */
[----:B------:R-:W-:Y:S01]  /*287c0*/  CS2R R24, SRZ ;  /* 0x0000000000187805 */ /* 0x000fe2000001ff00 */
[----:B------:R-:W-:Y:S01]  /*287d0*/  @!P1 IMAD.MOV.U32 R38, RZ, RZ, R4 ;  /* 0x000000ffff269224 */ /* 0x000fe200078e0004 */
[----:B------:R-:W-:Y:S01]  /*287e0*/  PRMT R37, R10, 0x7610, R37 ;  /* 0x000076100a257816 */ /* 0x000fe20000000025 */
[----:B------:R-:W-:Y:S02]  /*287f0*/  @!P1 IMAD.MOV.U32 R39, RZ, RZ, R5 ;  /* 0x000000ffff279224 */ /* 0x000fe400078e0005 */
[----:B------:R-:W-:Y:S02]  /*28800*/  @!P1 IMAD.MOV.U32 R20, RZ, RZ, R6 ;  /* 0x000000ffff149224 */ /* 0x000fe400078e0006 */
[----:B------:R-:W-:Y:S02]  /*28810*/  IMAD.MOV.U32 R13, RZ, RZ, R32 ;  /* 0x000000ffff0d7224 */ /* 0x000fe400078e0020 */
[----:B------:R-:W-:-:S02]  /*28820*/  @!P1 IMAD.MOV.U32 R21, RZ, RZ, R7 ;  /* 0x000000ffff159224 */ /* 0x000fc400078e0007 */
[----:B------:R-:W-:Y:S02]  /*28830*/  IMAD.MOV.U32 R4, RZ, RZ, R38 ;  /* 0x000000ffff047224 */ /* 0x000fe400078e0026 */
[----:B------:R-:W-:Y:S02]  /*28840*/  IMAD.MOV.U32 R5, RZ, RZ, R39 ;  /* 0x000000ffff057224 */ /* 0x000fe400078e0027 */
[----:B------:R-:W-:Y:S01]  /*28850*/  IMAD.MOV.U32 R6, RZ, RZ, R20 ;  /* 0x000000ffff067224 */ /* 0x000fe200078e0014 */
[----:B------:R-:W-:Y:S01]  /*28860*/  PRMT R79, R4, 0x7610, R79 ;  /* 0x00007610044f7816 */ /* 0x000fe2000000004f */
[----:B------:R-:W-:Y:S01]  /*28870*/  IMAD.MOV.U32 R0, RZ, RZ, R14 ;  /* 0x000000ffff007224 */ /* 0x000fe200078e000e */
[----:B------:R-:W-:-:S07]  /*28880*/  PRMT R80, R5, 0x7610, R80 ;  /* 0x0000761005507816 */ /* 0x000fce0000000050 */
[----:B------:R-:W-:Y:S05]  /*28890*/  WARPSYNC.COLLECTIVE R15, `(.L_x_8666) ;  /* 0x000000000f087348 */ /* 0x000fea0003c00000 */
[----:B------:R0:W1:Y:S02]  /*288a0*/  SHFL.IDX P6, R14, R13, R12, R11 ;  /* 0x0000000c0d0e7389 */ /* 0x00006400000c000b */
[----:B01----:R-:W-:Y:S01]  /*288b0*/  ENDCOLLECTIVE ;  /* 0x000000000000791b */ /* 0x003fe20003800000 */
.L_x_8666:
[----:B------:R-:W-:Y:S01]  /*288c0*/  IMAD.MOV.U32 R7, RZ, RZ, R21 ;  /* 0x000000ffff077224 */ /* 0x000fe200078e0015 */
[----:B------:R-:W-:-:S04]  /*288d0*/  PRMT R81, R6, 0x7610, R81 ;  /* 0x0000761006517816 */ /* 0x000fc80000000051 */
[----:B------:R-:W-:Y:S01]  /*288e0*/  PRMT R82, R7, 0x7610, R82 ;  /* 0x0000761007527816 */ /* 0x000fe20000000052 */
[----:B------:R-:W-:Y:S02]  /*288f0*/  IMAD.MOV.U32 R13, RZ, RZ, R33 ;  /* 0x000000ffff0d7224 */ /* 0x000fe400078e0021 */
[----:B------:R-:W-:-:S07]  /*28900*/  IMAD.MOV.U32 R8, RZ, RZ, R14 ;  /* 0x000000ffff087224 */ /* 0x000fce00078e000e */
[----:B------:R-:W-:Y:S05]  /*28910*/  WARPSYNC.COLLECTIVE R15, `(.L_x_8667) ;  /* 0x000000000f087348 */ /* 0x000fea0003c00000 */
[----:B------:R0:W1:Y:S02]  /*28920*/  SHFL.IDX P6, R14, R13, R12, R11 ;  /* 0x0000000c0d0e7389 */ /* 0x00006400000c000b */
[----:B01----:R-:W-:Y:S01]  /*28930*/  ENDCOLLECTIVE ;  /* 0x000000000000791b */ /* 0x003fe20003800000 */
.L_x_8667:
[----:B------:R-:W-:Y:S02]  /*28940*/  IMAD.MOV.U32 R13, RZ, RZ, R34 ;  /* 0x000000ffff0d7224 */ /* 0x000fe400078e0022 */
[----:B------:R-:W-:-:S07]  /*28950*/  IMAD.MOV.U32 R9, RZ, RZ, R14 ;  /* 0x000000ffff097224 */ /* 0x000fce00078e000e */
[----:B------:R-:W-:Y:S05]  /*28960*/  WARPSYNC.COLLECTIVE R15, `(.L_x_8668) ;  /* 0x000000000f087348 */ /* 0x000fea0003c00000 */
[----:B------:R0:W1:Y:S02]  /*28970*/  SHFL.IDX P6, R14, R13, R12, R11 ;  /* 0x0000000c0d0e7389 */ /* 0x00006400000c000b */
[----:B01----:R-:W-:Y:S01]  /*28980*/  ENDCOLLECTIVE ;  /* 0x000000000000791b */ /* 0x003fe20003800000 */
.L_x_8668:
[----:B------:R-:W-:Y:S05]  /*28990*/  BRA `(.L_x_8669) ;  /* 0xfffffe4000947947 */ /* 0x000fea000383ffff */
.L_x_8315:
[----:B------:R-:W-:Y:S01]  /*289a0*/  BSSY B1, `(.L_x_8670) ;  /* 0x0000008000017945 */ /* 0x000fe20003800000 */
[----:B------:R-:W-:Y:S02]  /*289b0*/  IMAD.MOV.U32 R13, RZ, RZ, R35 ;  /* 0x000000ffff0d7224 */ /* 0x000fe400078e0023 */
[----:B------:R-:W-:Y:S02]  /*289c0*/  IMAD.MOV.U32 R12, RZ, RZ, 0x2 ;  /* 0x00000002ff0c7424 */ /* 0x000fe400078e00ff */
[----:B------:R-:W-:Y:S02]  /*289d0*/  IMAD.MOV.U32 R11, RZ, RZ, 0x181f ;  /* 0x0000181fff0b7424 */ /* 0x000fe400078e00ff */
[----:B0-----:R-:W-:-:S07]  /*289e0*/  IMAD.MOV.U32 R15, RZ, RZ, -0x1 ;  /* 0xffffffffff0f7424 */ /* 0x001fce00078e00ff */
[----:B----4-:R-:W-:Y:S05]  /*289f0*/  WARPSYNC.COLLECTIVE R15, `(.L_x_8671) ;  /* 0x000000000f087348 */ /* 0x010fea0003c00000 */
[----:B------:R0:W1:Y:S02]  /*28a00*/  SHFL.IDX P6, R14, R13, R12, R11 ;  /* 0x0000000c0d0e7389 */ /* 0x00006400000c000b */
[----:B01--4-:R-:W-:Y:S01]  /*28a10*/  ENDCOLLECTIVE ;  /* 0x000000000000791b */ /* 0x013fe20003800000 */
.L_x_8671:
[----:B------:R-:W-:Y:S05]  /*28a20*/  BSYNC B1 ;  /* 0x0000000000017941 */ /* 0x000fea0003800000 */
.L_x_8670:
[----:B------:R-:W-:Y:S02]  /*28a30*/  IMAD.MOV.U32 R13, RZ, RZ, R32 ;  /* 0x000000ffff0d7224 */ /* 0x000fe400078e0020 */
[----:B------:R-:W-:Y:S02]  /*28a40*/  IMAD.MOV.U32 R12, RZ, RZ, 0x2 ;  /* 0x00000002ff0c7424 */ /* 0x000fe400078e00ff */
[----:B------:R-:W-:Y:S02]  /*28a50*/  IMAD.MOV.U32 R11, RZ, RZ, 0x181f ;  /* 0x0000181fff0b7424 */ /* 0x000fe400078e00ff */
[----:B------:R-:W-:Y:S02]  /*28a60*/  IMAD.MOV.U32 R15, RZ, RZ, -0x1 ;  /* 0xffffffffff0f7424 */ /* 0x000fe400078e00ff */
[----:B------:R-:W-:Y:S02]  /*28a70*/  IMAD.MOV.U32 R0, RZ, RZ, R14 ;  /* 0x000000ffff007224 */ /* 0x000fe400078e000e */
[----:B------:R-:W-:-:S07]  /*28a80*/  VIADD R10, R56, 0x40 ;  /* 0x00000040380a7836 */ /* 0x000fce0000000000 */
[----:B------:R-:W-:Y:S05]  /*28a90*/  WARPSYNC.COLLECTIVE R15, `(.L_x_8672) ;  /* 0x000000000f087348 */ /* 0x000fea0003c00000 */
[----:B------:R0:W1:Y:S02]  /*28aa0*/  SHFL.IDX P6, R14, R13, R12, R11 ;  /* 0x0000000c0d0e7389 */ /* 0x00006400000c000b */
[----:B01----:R-:W-:Y:S01]  /*28ab0*/  ENDCOLLECTIVE ;  /* 0x000000000000791b */ /* 0x003fe20003800000 */
.L_x_8672:
        /* <DEDUP_REMOVED lines=8> */
.L_x_8673:
[----:B------:R-:W-:-:S05]  /*28b40*/  @!P1 IADD3 R8, P2, R8, R31, RZ ;  /* 0x0000001f08089210 */ /* 0x000fca0007f5e0ff */
[----:B------:R-:W-:Y:S02]  /*28b50*/  @!P1 IMAD.X R9, R0, 0x1, R29, P2 ;  /* 0x0000000100099824 */ /* 0x000fe400010e061d */
[----:B------:R-:W-:Y:S02]  /*28b60*/  IMAD.MOV.U32 R13, RZ, RZ, R34 ;  /* 0x000000ffff0d7224 */ /* 0x000fe400078e0022 */
[----:B------:R-:W-:-:S07]  /*28b70*/  IMAD.MOV.U32 R28, RZ, RZ, R14 ;  /* 0x000000ffff1c7224 */ /* 0x000fce00078e000e */
[----:B------:R-:W-:Y:S05]  /*28b80*/  WARPSYNC.COLLECTIVE R15, `(.L_x_8674) ;  /* 0x000000000f087348 */ /* 0x000fea0003c00000 */
[----:B------:R0:W1:Y:S02]  /*28b90*/  SHFL.IDX P6, R14, R13, R12, R11 ;  /* 0x0000000c0d0e7389 */ /* 0x00006400000c000b */
[----:B01----:R-:W-:Y:S01]  /*28ba0*/  ENDCOLLECTIVE ;  /* 0x000000000000791b */ /* 0x003fe20003800000 */
.L_x_8674:
[----:B------:R-:W2:Y:S01]  /*28bb0*/  @!P1 LD.E.128 R8, desc[UR52][R8.64] ;  /* 0x0000003408089980 */ /* 0x000ea2000c101d00 */
[----:B------:R-:W-:-:S05]  /*28bc0*/  @!P1 IADD3 R14, P2, R14, R31, RZ ;  /* 0x0000001f0e0e9210 */ /* 0x000fca0007f5e0ff */
[----:B------:R-:W-:-:S04]  /*28bd0*/  @!P1 IMAD.X R29, R28, 0x1, R29, P2 ;  /* 0x000000011c1d9824 */ /* 0x000fc800010e061d */
[----:B------:R-:W-:-:S05]  /*28be0*/  @!P1 IMAD.MOV.U32 R15, RZ, RZ, R29 ;  /* 0x000000ffff0f9224 */ /* 0x000fca00078e001d */
[----:B------:R0:W5:Y:S01]  /*28bf0*/  @!P1 LD.E.128 R28, desc[UR52][R14.64] ;  /* 0x000000340e1c9980 */ /* 0x000162000c101d00 */
[----:B------:R-:W-:Y:S02]  /*28c00*/  CS2R R44, SRZ ;  /* 0x00000000002c7805 */ /* 0x000fe4000001ff00 */
[----:B------:R-:W-:Y:S01]  /*28c10*/  CS2R R46, SRZ ;  /* 0x00000000002e7805 */ /* 0x000fe2000001ff00 */
[----:B------:R-:W-:Y:S01]  /*28c20*/  IMAD.MOV.U32 R13, RZ, RZ, R35 ;  /* 0x000000ffff0d7224 */ /* 0x000fe200078e0023 */
[----:B------:R-:W-:Y:S02]  /*28c30*/  CS2R R40, SRZ ;  /* 0x0000000000287805 */ /* 0x000fe4000001ff00 */
[----:B------:R-:W-:Y:S01]  /*28c40*/  CS2R R42, SRZ ;  /* 0x00000000002a7805 */ /* 0x000fe2000001ff00 */
[----:B0-----:R-:W-:Y:S02]  /*28c50*/  IMAD.MOV.U32 R15, RZ, RZ, -0x1 ;  /* 0xffffffffff0f7424 */ /* 0x001fe400078e00ff */
[----:B--2---:R-:W-:-:S02]  /*28c60*/  @!P1 IMAD.MOV.U32 R45, RZ, RZ, R9 ;  /* 0x000000ffff2d9224 */ /* 0x004fc400078e0009 */
[----:B------:R-:W-:Y:S02]  /*28c70*/  @!P1 IMAD.MOV.U32 R47, RZ, RZ, R11 ;  /* 0x000000ffff2f9224 */ /* 0x000fe400078e000b */
[----:B------:R-:W-:Y:S02]  /*28c80*/  IMAD.MOV.U32 R12, RZ, RZ, R45 ;  /* 0x000000ffff0c7224 */ /* 0x000fe400078e002d */
[----:B------:R-:W-:Y:S02]  /*28c90*/  IMAD.MOV.U32 R11, RZ, RZ, 0x181f ;  /* 0x0000181fff0b7424 */ /* 0x000fe400078e00ff */
[----:B------:R-:W-:Y:S01]  /*28ca0*/  @!P1 IMAD.MOV.U32 R44, RZ, RZ, R8 ;  /* 0x000000ffff2c9224 */ /* 0x000fe200078e0008 */
[----:B------:R-:W-:Y:S01]  /*28cb0*/  PRMT R66, R12, 0x7610, R66 ;  /* 0x000076100c427816 */ /* 0x000fe20000000042 */
[----:B------:R-:W-:Y:S02]  /*28cc0*/  IMAD.MOV.U32 R12, RZ, RZ, 0x3 ;  /* 0x00000003ff0c7424 */ /* 0x000fe400078e00ff */
[----:B------:R-:W-:-:S02]  /*28cd0*/  IMAD.MOV.U32 R0, RZ, RZ, R44 ;  /* 0x000000ffff007224 */ /* 0x000fc400078e002c */
[----:B------:R-:W-:-:S07]  /*28ce0*/  @!P1 IMAD.MOV.U32 R46, RZ, RZ, R10 ;  /* 0x000000ffff2e9224 */ /* 0x000fce00078e000a */
[----:B-----5:R-:W-:Y:S05]  /*28cf0*/  WARPSYNC.COLLECTIVE R15, `(.L_x_8675) ;  /* 0x000000000f087348 */ /* 0x020fea0003c00000 */
[----:B------:R0:W1:Y:S02]  /*28d00*/  SHFL.IDX P6, R14, R13, R12, R11 ;  /* 0x0000000c0d0e7389 */ /* 0x00006400000c000b */
[----:B01---5:R-:W-:Y:S01]  /*28d10*/  ENDCOLLECTIVE ;  /* 0x000000000000791b */ /* 0x023fe20003800000 */
.L_x_8675:
[----:B------:R-:W-:Y:S01]  /*28d20*/  IMAD.MOV.U32 R9, RZ, RZ, R47 ;  /* 0x000000ffff097224 */ /* 0x000fe200078e002f */
[----:B------:R-:W-:Y:S01]  /*28d30*/  PRMT R65, R0, 0x7610, R65 ;  /* 0x0000761000417816 */ /* 0x000fe20000000041 */
[----:B------:R-:W-:-:S03]  /*28d40*/  IMAD.MOV.U32 R8, RZ, RZ, R46 ;  /* 0x000000ffff087224 */ /* 0x000fc600078e002e */
[----:B------:R-:W-:Y:S02]  /*28d50*/  PRMT R54, R9, 0x7610, R54 ;  /* 0x0000761009367816 */ /* 0x000fe40000000036 */
[----:B------:R-:W-:Y:S01]  /*28d60*/  PRMT R53, R8, 0x7610, R53 ;  /* 0x0000761008357816 */ /* 0x000fe20000000035 */
[----:B------:R-:W-:Y:S02]  /*28d70*/  @!P1 IMAD.MOV.U32 R40, RZ, RZ, R28 ;  /* 0x000000ffff289224 */ /* 0x000fe400078e001c */
        /* <DEDUP_REMOVED lines=13> */
.L_x_8676:
[----:B------:R-:W-:Y:S02]  /*28e50*/  PRMT R74, R10, 0x7610, R74 ;  /* 0x000076100a4a7816 */ /* 0x000fe4000000004a */
[----:B------:R-:W-:Y:S01]  /*28e60*/  CS2R R8, SRZ ;  /* 0x0000000000087805 */ /* 0x000fe2000001ff00 */
[----:B------:R-:W-:Y:S02]  /*28e70*/  IMAD.MOV.U32 R13, RZ, RZ, R33 ;  /* 0x000000ffff0d7224 */ /* 0x000fe400078e0021 */
[----:B------:R-:W-:-:S07]  /*28e80*/  IMAD.MOV.U32 R32, RZ, RZ, R14 ;  /* 0x000000ffff207224 */ /* 0x000fce00078e000e */
[----:B------:R-:W-:Y:S05]  /*28e90*/  WARPSYNC.COLLECTIVE R15, `(.L_x_8677) ;  /* 0x000000000f087348 */ /* 0x000fea0003c00000 */
[----:B------:R0:W1:Y:S02]  /*28ea0*/  SHFL.IDX P6, R14, R13, R12, R11 ;  /* 0x0000000c0d0e7389 */ /* 0x00006400000c000b */
[----:B01----:R-:W-:Y:S01]  /*28eb0*/  ENDCOLLECTIVE ;  /* 0x000000000000791b */ /* 0x003fe20003800000 */
.L_x_8677:
[----:B------:R-:W-:Y:S02]  /*28ec0*/  IMAD.MOV.U32 R13, RZ, RZ, R34 ;  /* 0x000000ffff0d7224 */ /* 0x000fe400078e0022 */
[----:B------:R-:W-:-:S07]  /*28ed0*/  IMAD.MOV.U32 R33, RZ, RZ, R14 ;  /* 0x000000ffff217224 */ /* 0x000fce00078e000e */
[----:B------:R-:W-:Y:S05]  /*28ee0*/  WARPSYNC.COLLECTIVE R15, `(.L_x_8678) ;  /* 0x000000000f087348 */ /* 0x000fea0003c00000 */
[----:B------:R0:W1:Y:S02]  /*28ef0*/  SHFL.IDX P6, R14, R13, R12, R11 ;  /* 0x0000000c0d0e7389 */ /* 0x00006400000c000b */
[----:B01----:R-:W-:Y:S01]  /*28f00*/  ENDCOLLECTIVE ;  /* 0x000000000000791b */ /* 0x003fe20003800000 */
.L_x_8678:
[----:B------:R-:W-:-:S05]  /*28f10*/  IMAD.MOV.U32 R11, RZ, RZ, R43 ;  /* 0x000000ffff0b7224 */ /* 0x000fca00078e002b */
[----:B------:R-:W-:Y:S01]  /*28f20*/  PRMT R75, R11, 0x7610, R75 ;  /* 0x000076100b4b7816 */ /* 0x000fe2000000004b */
[----:B------:R-:W-:Y:S01]  /*28f30*/  IMAD.MOV.U32 R34, RZ, RZ, R14 ;  /* 0x000000ffff227224 */ /* 0x000fe200078e000e */
[----:B------:R-:W-:Y:S06]  /*28f40*/  BRA `(.L_x_8679) ;  /* 0xfffffe4000807947 */ /* 0x000fec000383ffff */
.L_x_8319:
[----:B0-----:R0:W1:Y:S02]  /*28f50*/  SYNCS.PHASECHK.TRANS64.TRYWAIT P4, [R18+URZ+0x28800], R29 ;  /* 0x0288001d120075a7 */ /* 0x001064000808017f */
[----:B-1----:R-:W-:Y:S05]  /*28f60*/  @!P4 NANOSLEEP.SYNCS 0x989680 ;  /* 0x009896800000c95d */ /* 0x002fea0003900000 */
[----:B------:R-:W1:Y:S02]  /*28f70*/  @!P4 SYNCS.PHASECHK.TRANS64 P4, [R18+URZ+0x28800], R29 ;  /* 0x0288001d1200c5a7 */ /* 0x000e64000808007f */
[----:B-1----:R-:W-:Y:S05]  /*28f80*/  @!P4 BRA `(.L_x_8319) ;  /* 0xfffffffc00f0c947 */ /* 0x002fea000383ffff */
[----:B------:R-:W-:Y:S05]  /*28f90*/  BRA `(.L_x_8680) ;  /* 0xfffffe4400347947 */ /* 0x000fea000383ffff */
.L_x_8329:
[----:B--2---:R2:W3:Y:S02]  /*28fa0*/  SYNCS.PHASECHK.TRANS64.TRYWAIT P1, [R8+URZ+0x28830], R3 ;  /* 0x02883003080075a7 */ /* 0x0044e4000802017f */
[----:B---3--:R-:W-:Y:S05]  /*28fb0*/  @!P1 NANOSLEEP.SYNCS 0x989680 ;  /* 0x009896800000995d */ /* 0x008fea0003900000 */
[----:B------:R-:W3:Y:S02]  /*28fc0*/  @!P1 SYNCS.PHASECHK.TRANS64 P1, [R8+URZ+0x28830], R3 ;  /* 0x02883003080095a7 */ /* 0x000ee4000802007f */
[----:B---3--:R-:W-:Y:S05]  /*28fd0*/  @!P1 BRA `(.L_x_8329) ;  /* 0xfffffffc00f09947 */ /* 0x008fea000383ffff */
[----:B------:R-:W-:Y:S05]  /*28fe0*/  BRA `(.L_x_8328) ;  /* 0xfffffe6000387947 */ /* 0x000fea000383ffff */
.L_x_8348:
[----:B-1----:R1:W2:Y:S02]  /*28ff0*/  SYNCS.PHASECHK.TRANS64.TRYWAIT P4, [R25+URZ+0x28830], R24 ;  /* 0x02883018190075a7 */ /* 0x0022a4000808017f */
[----:B--2---:R-:W-:Y:S05]  /*29000*/  @!P4 NANOSLEEP.SYNCS 0x989680 ;  /* 0x009896800000c95d */ /* 0x004fea0003900000 */
[----:B------:R-:W2:Y:S02]  /*29010*/  @!P4 SYNCS.PHASECHK.TRANS64 P4, [R25+URZ+0x28830], R24 ;  /* 0x028830181900c5a7 */ /* 0x000ea4000808007f */
[----:B--2---:R-:W-:Y:S05]  /*29020*/  @!P4 BRA `(.L_x_8348) ;  /* 0xfffffffc00f0c947 */ /* 0x004fea000383ffff */
[----:B------:R-:W-:Y:S05]  /*29030*/  BRA `(.L_x_8347) ;  /* 0xfffffe9400307947 */ /* 0x000fea000383ffff */
.L_x_8352:
[----:B-1----:R1:W2:Y:S02]  /*29040*/  SYNCS.PHASECHK.TRANS64.TRYWAIT P3, [R206+URZ+0x28850], R187 ;  /* 0x028850bbce0075a7 */ /* 0x0022a4000806017f */
[----:B--2---:R-:W-:Y:S05]  /*29050*/  @!P3 NANOSLEEP.SYNCS 0x989680 ;  /* 0x009896800000b95d */ /* 0x004fea0003900000 */
[----:B------:R-:W2:Y:S02]  /*29060*/  @!P3 SYNCS.PHASECHK.TRANS64 P3, [R206+URZ+0x28850], R187 ;  /* 0x028850bbce00b5a7 */ /* 0x000ea4000806007f */
[----:B--2---:R-:W-:Y:S05]  /*29070*/  @!P3 BRA `(.L_x_8352) ;  /* 0xfffffffc00f0b947 */ /* 0x004fea000383ffff */
[----:B------:R-:W-:Y:S05]  /*29080*/  BRA `(.L_x_8349) ;  /* 0xfffffe9800707947 */ /* 0x000fea000383ffff */
.L_x_8373:
[----:B-1----:R1:W2:Y:S02]  /*29090*/  SYNCS.PHASECHK.TRANS64.TRYWAIT P2, [R3+URZ+0x28830], R0 ;  /* 0x02883000030075a7 */ /* 0x0022a4000804017f */
[----:B--2---:R-:W-:Y:S05]  /*290a0*/  @!P2 NANOSLEEP.SYNCS 0x989680 ;  /* 0x009896800000a95d */ /* 0x004fea0003900000 */
[----:B------:R-:W2:Y:S02]  /*290b0*/  @!P2 SYNCS.PHASECHK.TRANS64 P2, [R3+URZ+0x28830], R0 ;  /* 0x028830000300a5a7 */ /* 0x000ea4000804007f */
[----:B--2---:R-:W-:Y:S05]  /*290c0*/  @!P2 BRA `(.L_x_8373) ;  /* 0xfffffffc00f0a947 */ /* 0x004fea000383ffff */
[----:B------:R-:W-:Y:S05]  /*290d0*/  BRA `(.L_x_8372) ;  /* 0xfffffec8009c7947 */ /* 0x000fea000383ffff */
.L_x_8377:
[----:B-1----:R1:W2:Y:S02]  /*290e0*/  SYNCS.PHASECHK.TRANS64.TRYWAIT P1, [R3+URZ+0x28850], R0 ;  /* 0x02885000030075a7 */ /* 0x0022a4000802017f */
[----:B--2---:R-:W-:Y:S05]  /*290f0*/  @!P1 NANOSLEEP.SYNCS 0x989680 ;  /* 0x009896800000995d */ /* 0x004fea0003900000 */
[----:B------:R-:W2:Y:S02]  /*29100*/  @!P1 SYNCS.PHASECHK.TRANS64 P1, [R3+URZ+0x28850], R0 ;  /* 0x02885000030095a7 */ /* 0x000ea4000802007f */
[----:B--2---:R-:W-:Y:S05]  /*29110*/  @!P1 BRA `(.L_x_8377) ;  /* 0xfffffffc00f09947 */ /* 0x004fea000383ffff */
[----:B------:R-:W-:Y:S05]  /*29120*/  BRA `(.L_x_8374) ;  /* 0xfffffecc00e87947 */ /* 0x000fea000383ffff */
.L_x_8386:
[----:B-1----:R1:W2:Y:S02]  /*29130*/  SYNCS.PHASECHK.TRANS64.TRYWAIT P2, [R3+URZ+0x28830], R0 ;  /* 0x02883000030075a7 */ /* 0x0022a4000804017f */
[----:B--2---:R-:W-:Y:S05]  /*29140*/  @!P2 NANOSLEEP.SYNCS 0x989680 ;  /* 0x009896800000a95d */ /* 0x004fea0003900000 */
[----:B------:R-:W2:Y:S02]  /*29150*/  @!P2 SYNCS.PHASECHK.TRANS64 P2, [R3+URZ+0x28830], R0 ;  /* 0x028830000300a5a7 */ /* 0x000ea4000804007f */
[----:B--2---:R-:W-:Y:S05]  /*29160*/  @!P2 BRA `(.L_x_8386) ;  /* 0xfffffffc00f0a947 */ /* 0x004fea000383ffff */
[----:B------:R-:W-:Y:S05]  /*29170*/  BRA `(.L_x_8385) ;  /* 0xfffffeec00587947 */ /* 0x000fea000383ffff */
.L_x_8390:
[----:B-1----:R1:W2:Y:S02]  /*29180*/  SYNCS.PHASECHK.TRANS64.TRYWAIT P1, [R3+URZ+0x28850], R0 ;  /* 0x02885000030075a7 */ /* 0x0022a4000802017f */
[----:B--2---:R-:W-:Y:S05]  /*29190*/  @!P1 NANOSLEEP.SYNCS 0x989680 ;  /* 0x009896800000995d */ /* 0x004fea0003900000 */
[----:B------:R-:W2:Y:S02]  /*291a0*/  @!P1 SYNCS.PHASECHK.TRANS64 P1, [R3+URZ+0x28850], R0 ;  /* 0x02885000030095a7 */ /* 0x000ea4000802007f */
[----:B--2---:R-:W-:Y:S05]  /*291b0*/  @!P1 BRA `(.L_x_8390) ;  /* 0xfffffffc00f09947 */ /* 0x004fea000383ffff */
[----:B------:R-:W-:Y:S05]  /*291c0*/  BRA `(.L_x_8387) ;  /* 0xfffffef000a47947 */ /* 0x000fea000383ffff */
.L_x_8405:
[----:B-1----:R1:W2:Y:S02]  /*291d0*/  SYNCS.PHASECHK.TRANS64.TRYWAIT P1, [R11+URZ+0x28850], R4 ;  /* 0x028850040b0075a7 */ /* 0x0022a4000802017f */
[----:B--2---:R-:W-:Y:S05]  /*291e0*/  @!P1 NANOSLEEP.SYNCS 0x989680 ;  /* 0x009896800000995d */ /* 0x004fea0003900000 */
[----:B------:R-:W2:Y:S02]  /*291f0*/  @!P1 SYNCS.PHASECHK.TRANS64 P1, [R11+URZ+0x28850], R4 ;  /* 0x028850040b0095a7 */ /* 0x000ea4000802007f */
[----:B--2---:R-:W-:Y:S05]  /*29200*/  @!P1 BRA `(.L_x_8405) ;  /* 0xfffffffc00f09947 */ /* 0x004fea000383ffff */
[----:B------:R-:W-:Y:S05]  /*29210*/  BRA `(.L_x_8404) ;  /* 0xffffff2000047947 */ /* 0x000fea000383ffff */
.L_x_8411:
[----:B------:R-:W-:Y:S02]  /*29220*/  IMAD.MOV.U32 R13, RZ, RZ, R8 ;  /* 0x000000ffff0d7224 */ /* 0x000fe400078e0008 */
[----:B------:R-:W-:Y:S02]  /*29230*/  IMAD.MOV.U32 R12, RZ, RZ, RZ ;  /* 0x000000ffff0c7224 */ /* 0x000fe400078e00ff */
[----:B------:R-:W-:Y:S02]  /*29240*/  IMAD.MOV.U32 R11, RZ, RZ, 0x181f ;  /* 0x0000181fff0b7424 */ /* 0x000fe400078e00ff */
[----:B------:R-:W-:-:S07]  /*29250*/  IMAD.MOV.U32 R15, RZ, RZ, -0x1 ;  /* 0xffffffffff0f7424 */ /* 0x000fce00078e00ff */
[----:B-----5:R-:W-:Y:S05]  /*29260*/  WARPSYNC.COLLECTIVE R15, `(.L_x_8681) ;  /* 0x000000000f087348 */ /* 0x020fea0003c00000 */
[----:B------:R0:W1:Y:S02]  /*29270*/  SHFL.IDX P6, R14, R13, R12, R11 ;  /* 0x0000000c0d0e7389 */ /* 0x00006400000c000b */
[----:B01---5:R-:W-:Y:S01]  /*29280*/  ENDCOLLECTIVE ;  /* 0x000000000000791b */ /* 0x023fe20003800000 */
.L_x_8681:
[----:B------:R-:W-:Y:S02]  /*29290*/  IMAD.MOV.U32 R13, RZ, RZ, R0 ;  /* 0x000000ffff0d7224 */ /* 0x000fe400078e0000 */
[----:B------:R-:W-:-:S07]  /*292a0*/  IMAD.MOV.U32 R3, RZ, RZ, R14 ;  /* 0x000000ffff037224 */ /* 0x000fce00078e000e */
[----:B------:R-:W-:Y:S05]  /*292b0*/  WARPSYNC.COLLECTIVE R15, `(.L_x_8682) ;  /* 0x000000000f087348 */ /* 0x000fea0003c00000 */
[----:B------:R0:W1:Y:S02]  /*292c0*/  SHFL.IDX P6, R14, R13, R12, R11 ;  /* 0x0000000c0d0e7389 */ /* 0x00006400000c000b */
[----:B01----:R-:W-:Y:S01]  /*292d0*/  ENDCOLLECTIVE ;  /* 0x000000000000791b */ /* 0x003fe20003800000 */
.L_x_8682:
[----:B------:R-:W-:Y:S05]  /*292e0*/  BRA `(.L_x_8683) ;  /* 0xffffff3800e47947 */ /* 0x000fea000383ffff */
.L_x_8414:
[----:B------:R-:W-:Y:S01]  /*292f0*/  BSSY B1, `(.L_x_8684) ;  /* 0x0000008000017945 */ /* 0x000fe20003800000 */
[----:B------:R-:W-:Y:S02]  /*29300*/  IMAD.MOV.U32 R13, RZ, RZ, R8 ;  /* 0x000000ffff0d7224 */ /* 0x000fe400078e0008 */
[----:B------:R-:W-:Y:S02]  /*29310*/  IMAD.MOV.U32 R12, RZ, RZ, 0x1 ;  /* 0x00000001ff0c7424 */ /* 0x000fe400078e00ff */
[----:B---3--:R-:W-:Y:S02]  /*29320*/  IMAD.MOV.U32 R11, RZ, RZ, 0x181f ;  /* 0x0000181fff0b7424 */ /* 0x008fe400078e00ff */
[----:B------:R-:W-:-:S07]  /*29330*/  IMAD.MOV.U32 R15, RZ, RZ, -0x1 ;  /* 0xffffffffff0f7424 */ /* 0x000fce00078e00ff */
[----:B012--5:R-:W-:Y:S05]  /*29340*/  WARPSYNC.COLLECTIVE R15, `(.L_x_8685) ;  /* 0x000000000f087348 */ /* 0x027fea0003c00000 */
[----:B--2---:R2:W3:Y:S02]  /*29350*/  SHFL.IDX P6, R14, R13, R12, R11 ;  /* 0x0000000c0d0e7389 */ /* 0x0044e400000c000b */
[----:B0123-5:R-:W-:Y:S01]  /*29360*/  ENDCOLLECTIVE ;  /* 0x000000000000791b */ /* 0x02ffe20003800000 */
.L_x_8685:
[----:B------:R-:W-:Y:S05]  /*29370*/  BSYNC B1 ;  /* 0x0000000000017941 */ /* 0x000fea0003800000 */
.L_x_8684:
        /* <DEDUP_REMOVED lines=8> */
.L_x_8686:
[----:B------:R-:W-:Y:S05]  /*29400*/  BRA `(.L_x_8687) ;  /* 0xffffff3800e07947 */ /* 0x000fea000383ffff */
.L_x_8417:
        /* <DEDUP_REMOVED lines=8> */
.L_x_8689:
[----:B------:R-:W-:Y:S05]  /*29490*/  BSYNC B1 ;  /* 0x0000000000017941 */ /* 0x000fea0003800000 */
.L_x_8688:
        /* <DEDUP_REMOVED lines=8> */
.L_x_8690:
[----:B------:R-:W-:Y:S05]  /*29520*/  BRA `(.L_x_8691) ;  /* 0xffffff3800e07947 */ /* 0x000fea000383ffff */
.L_x_8420:
        /* <DEDUP_REMOVED lines=8> */
.L_x_8693:
[----:B------:R-:W-:Y:S05]  /*295b0*/  BSYNC B1 ;  /* 0x0000000000017941 */ /* 0x000fea0003800000 */
.L_x_8692:
        /* <DEDUP_REMOVED lines=8> */
.L_x_8694:
[----:B------:R-:W-:Y:S05]  /*29640*/  BRA `(.L_x_8695) ;  /* 0xffffff3800e07947 */ /* 0x000fea000383ffff */
.L_x_8422:
[----:B------:R-:W-:Y:S02]  /*29650*/  IMAD.MOV.U32 R13, RZ, RZ, R4 ;  /* 0x000000ffff0d7224 */ /* 0x000fe400078e0004 */
[----:B------:R-:W-:Y:S02]  /*29660*/  IMAD.MOV.U32 R12, RZ, RZ, RZ ;  /* 0x000000ffff0c7224 */ /* 0x000fe400078e00ff */
[----:B------:R-:W-:Y:S02]  /*29670*/  IMAD.MOV.U32 R11, RZ, RZ, 0x1c1f ;  /* 0x00001c1fff0b7424 */ /* 0x000fe400078e00ff */
[----:B------:R-:W-:-:S07]  /*29680*/  IMAD.MOV.U32 R15, RZ, RZ, -0x1 ;  /* 0xffffffffff0f7424 */ /* 0x000fce00078e00ff */
[----:B------:R-:W-:Y:S05]  /*29690*/  WARPSYNC.COLLECTIVE R15, `(.L_x_8696) ;  /* 0x000000000f087348 */ /* 0x000fea0003c00000 */
[----:B------:R0:W1:Y:S02]  /*296a0*/  SHFL.IDX P6, R14, R13, R12, R11 ;  /* 0x0000000c0d0e7389 */ /* 0x00006400000c000b */
[----:B01----:R-:W-:Y:S01]  /*296b0*/  ENDCOLLECTIVE ;  /* 0x000000000000791b */ /* 0x003fe20003800000 */
.L_x_8696:
[----:B------:R-:W-:Y:S02]  /*296c0*/  IMAD.MOV.U32 R13, RZ, RZ, R3 ;  /* 0x000000ffff0d7224 */ /* 0x000fe400078e0003 */
[----:B------:R-:W-:-:S07]  /*296d0*/  IMAD.MOV.U32 R0, RZ, RZ, R14 ;  /* 0x000000ffff007224 */ /* 0x000fce00078e000e */
[----:B------:R-:W-:Y:S05]  /*296e0*/  WARPSYNC.COLLECTIVE R15, `(.L_x_8697) ;  /* 0x000000000f087348 */ /* 0x000fea0003c00000 */
[----:B------:R0:W1:Y:S02]  /*296f0*/  SHFL.IDX P6, R14, R13, R12, R11 ;  /* 0x0000000c0d0e7389 */ /* 0x00006400000c000b */
[----:B01----:R-:W-:Y:S01]  /*29700*/  ENDCOLLECTIVE ;  /* 0x000000000000791b */ /* 0x003fe20003800000 */
.L_x_8697:
[----:B------:R-:W-:Y:S05]  /*29710*/  BRA `(.L_x_8698) ;  /* 0xffffff3c00dc7947 */ /* 0x000fea000383ffff */
.L_x_8425:
[----:B------:R-:W-:Y:S01]  /*29720*/  BSSY B1, `(.L_x_8699) ;  /* 0x0000008000017945 */ /* 0x000fe20003800000 */
[----:B0-----:R-:W-:Y:S02]  /*29730*/  IMAD.MOV.U32 R13, RZ, RZ, R4 ;  /* 0x000000ffff0d7224 */ /* 0x001fe400078e0004 */
[----:B------:R-:W-:Y:S02]  /*29740*/  IMAD.MOV.U32 R12, RZ, RZ, 0x1 ;  /* 0x00000001ff0c7424 */ /* 0x000fe400078e00ff */
[----:B------:R-:W-:Y:S02]  /*29750*/  IMAD.MOV.U32 R11, RZ, RZ, 0x1c1f ;  /* 0x00001c1fff0b7424 */ /* 0x000fe400078e00ff */
[----:B------:R-:W-:-:S07]  /*29760*/  IMAD.MOV.U32 R15, RZ, RZ, -0x1 ;  /* 0xffffffffff0f7424 */ /* 0x000fce00078e00ff */
[----:B-12---:R-:W-:Y:S05]  /*29770*/  WARPSYNC.COLLECTIVE R15, `(.L_x_8700) ;  /* 0x000000000f087348 */ /* 0x006fea0003c00000 */
[----:B--2---:R0:W2:Y:S02]  /*29780*/  SHFL.IDX P6, R14, R13, R12, R11 ;  /* 0x0000000c0d0e7389 */ /* 0x0040a400000c000b */
[----:B012---:R-:W-:Y:S01]  /*29790*/  ENDCOLLECTIVE ;  /* 0x000000000000791b */ /* 0x007fe20003800000 */
.L_x_8700:
[----:B------:R-:W-:Y:S05]  /*297a0*/  BSYNC B1 ;  /* 0x0000000000017941 */ /* 0x000fea0003800000 */
.L_x_8699:
        /* <DEDUP_REMOVED lines=8> */
.L_x_8701:
[----:B------:R-:W-:Y:S05]  /*29830*/  BRA `(.L_x_8702) ;  /* 0xffffff4000e47947 */ /* 0x000fea000383ffff */
.L_x_8429:
[----:B------:R-:W-:Y:S02]  /*29840*/  IMAD.MOV.U32 R13, RZ, RZ, R4 ;  /* 0x000000ffff0d7224 */ /* 0x000fe400078e0004 */
[----:B------:R-:W-:Y:S02]  /*29850*/  IMAD.MOV.U32 R12, RZ, RZ, RZ ;  /* 0x000000ffff0c7224 */ /* 0x000fe400078e00ff */
[----:B------:R-:W-:Y:S02]  /*29860*/  IMAD.MOV.U32 R11, RZ, RZ, 0x181f ;  /* 0x0000181fff0b7424 */ /* 0x000fe400078e00ff */
[----:B------:R-:W-:-:S07]  /*29870*/  IMAD.MOV.U32 R15, RZ, RZ, -0x1 ;  /* 0xffffffffff0f7424 */ /* 0x000fce00078e00ff */
[----:B0--3--:R-:W-:Y:S05]  /*29880*/  WARPSYNC.COLLECTIVE R15, `(.L_x_8703) ;  /* 0x000000000f087348 */ /* 0x009fea0003c00000 */
[----:B------:R1:W2:Y:S02]  /*29890*/  SHFL.IDX P6, R14, R13, R12, R11 ;  /* 0x0000000c0d0e7389 */ /* 0x0002a400000c000b */
[----:B0123--:R-:W-:Y:S01]  /*298a0*/  ENDCOLLECTIVE ;  /* 0x000000000000791b */ /* 0x00ffe20003800000 */
.L_x_8703:
[----:B------:R-:W-:Y:S02]  /*298b0*/  IMAD.MOV.U32 R13, RZ, RZ, R0 ;  /* 0x000000ffff0d7224 */ /* 0x000fe400078e0000 */
[----:B------:R-:W-:-:S07]  /*298c0*/  IMAD.MOV.U32 R3, RZ, RZ, R14 ;  /* 0x000000ffff037224 */ /* 0x000fce00078e000e */
[----:B------:R-:W-:Y:S05]  /*298d0*/  WARPSYNC.COLLECTIVE R15, `(.L_x_8704) ;  /* 0x000000000f087348 */ /* 0x000fea0003c00000 */
[----:B------:R0:W1:Y:S02]  /*298e0*/  SHFL.IDX P6, R14, R13, R12, R11 ;  /* 0x0000000c0d0e7389 */ /* 0x00006400000c000b */
[----:B01----:R-:W-:Y:S01]  /*298f0*/  ENDCOLLECTIVE ;  /* 0x000000000000791b */ /* 0x003fe20003800000 */
.L_x_8704:
[----:B------:R-:W-:Y:S05]  /*29900*/  BRA `(.L_x_8705) ;  /* 0xffffff4c00e87947 */ /* 0x000fea000383ffff */
.L_x_8432:
        /* <DEDUP_REMOVED lines=8> */
.L_x_8707:
[----:B------:R-:W-:Y:S05]  /*29990*/  BSYNC B1 ;  /* 0x0000000000017941 */ /* 0x000fea0003800000 */
.L_x_8706:
        /* <DEDUP_REMOVED lines=8> */
.L_x_8708:
[----:B------:R-:W-:Y:S05]  /*29a20*/  BRA `(.L_x_8709) ;  /* 0xffffff4c00e87947 */ /* 0x000fea000383ffff */
.L_x_8435:
        /* <DEDUP_REMOVED lines=8> */
.L_x_8711:
[----:B------:R-:W-:Y:S05]  /*29ab0*/  BSYNC B1 ;  /* 0x0000000000017941 */ /* 0x000fea0003800000 */
.L_x_8710:
        /* <DEDUP_REMOVED lines=8> */
.L_x_8712:
[----:B------:R-:W-:Y:S05]  /*29b40*/  BRA `(.L_x_8713) ;  /* 0xffffff4c00e87947 */ /* 0x000fea000383ffff */
.L_x_8438:
[----:B------:R-:W-:Y:S01]  /*29b50*/  BSSY B1, `(.L_x_8714) ;  /* 0x0000008000017945 */ /* 0x000fe20003800000 */
[----:B------:R-:W-:Y:S02]  /*29b60*/  IMAD.MOV.U32 R13, RZ, RZ, R4 ;  /* 0x000000ffff0d7224 */ /* 0x000fe400078e0004 */
[----:B------:R-:W-:Y:S02]  /*29b70*/  IMAD.MOV.U32 R12, RZ, RZ, 0x3 ;  /* 0x00000003ff0c7424 */ /* 0x000fe400078e00ff */
[----:B------:R-:W-:Y:S02]  /*29b80*/  IMAD.MOV.U32 R11, RZ, RZ, 0x181f ;  /* 0x0000181fff0b7424 */ /* 0x000fe400078e00ff */
[----:B0-----:R-:W-:-:S07]  /*29b90*/  IMAD.MOV.U32 R15, RZ, RZ, -0x1 ;  /* 0xffffffffff0f7424 */ /* 0x001fce00078e00ff */
[----:B-1234-:R-:W-:Y:S05]  /*29ba0*/  WARPSYNC.COLLECTIVE R15, `(.L_x_8715) ;  /* 0x000000000f087348 */ /* 0x01efea0003c00000 */
[----:B------:R0:W0:Y:S02]  /*29bb0*/  SHFL.IDX P6, R14, R13, R12, R11 ;  /* 0x0000000c0d0e7389 */ /* 0x00002400000c000b */
[----:B01234-:R-:W-:Y:S01]  /*29bc0*/  ENDCOLLECTIVE ;  /* 0x000000000000791b */ /* 0x01ffe20003800000 */
.L_x_8715:
[----:B------:R-:W-:Y:S05]  /*29bd0*/  BSYNC B1 ;  /* 0x0000000000017941 */ /* 0x000fea0003800000 */
.L_x_8714:
        /* <DEDUP_REMOVED lines=8> */
.L_x_8716:
[----:B------:R-:W-:Y:S05]  /*29c60*/  BRA `(.L_x_8717) ;  /* 0xffffff4c00e87947 */ /* 0x000fea000383ffff */
.L_x_8465:
        /* <DEDUP_REMOVED lines=11> */
.L_x_8719:
[----:B------:R-:W-:Y:S05]  /*29d20*/  BSYNC B1 ;  /* 0x0000000000017941 */ /* 0x000fea0003800000 */
.L_x_8718:
[----:B------:R-:W-:Y:S05]  /*29d30*/  BRA `(.L_x_8720) ;  /* 0xffffff6c00887947 */ /* 0x000fea000383ffff */
.L_x_8467:
[----:B------:R-:W-:Y:S01]  /*29d40*/  BSSY B1, `(.L_x_8721) ;  /* 0x0000006000017945 */ /* 0x000fe20003800000 */
[----:B------:R-:W-:-:S07]  /*29d50*/  IMAD.MOV.U32 R15, RZ, RZ, -0x1 ;  /* 0xffffffffff0f7424 */ /* 0x000fce00078e00ff */
[----:B0-----:R-:W-:Y:S05]  /*29d60*/  WARPSYNC.COLLECTIVE R15, `(.L_x_8722) ;  /* 0x000000000f0c7348 */ /* 0x001fea0003c00000 */
[----:B------:R-:W-:Y:S02]  /*29d70*/  ELECT P6, UR62, PT ;  /* 0x00000000003e782f */ /* 0x000fe400038c0000 */
[----:B------:R-:W-:Y:S01]  /*29d80*/  MOV R14, UR62 ;  /* 0x0000003e000e7c02 */ /* 0x000fe20008000f00 */
[----:B0-----:R-:W-:Y:S10]  /*29d90*/  ENDCOLLECTIVE ;  /* 0x000000000000791b */ /* 0x001ff40003800000 */
.L_x_8722:
[----:B------:R-:W-:Y:S05]  /*29da0*/  BSYNC B1 ;  /* 0x0000000000017941 */ /* 0x000fea0003800000 */
.L_x_8721:
[----:B------:R-:W-:Y:S05]  /*29db0*/  BRA `(.L_x_8466) ;  /* 0xffffff6c00807947 */ /* 0x000fea000383ffff */
.L_x_8469:
[----:B0-----:R0:W1:Y:S02]  /*29dc0*/  SYNCS.PHASECHK.TRANS64.TRYWAIT P0, [R22+URZ+0x28820], R3 ;  /* 0x02882003160075a7 */ /* 0x001064000800017f */
[----:B-1----:R-:W-:Y:S05]  /*29dd0*/  @!P0 NANOSLEEP.SYNCS 0x989680 ;  /* 0x009896800000895d */ /* 0x002fea0003900000 */
[----:B------:R-:W1:Y:S02]  /*29de0*/  @!P0 SYNCS.PHASECHK.TRANS64 P0, [R22+URZ+0x28820], R3 ;  /* 0x02882003160085a7 */ /* 0x000e64000800007f */
[----:B-1----:R-:W-:Y:S05]  /*29df0*/  @!P0 BRA `(.L_x_8469) ;  /* 0xfffffffc00f08947 */ /* 0x002fea000383ffff */
[----:B------:R-:W-:Y:S05]  /*29e00*/  BRA `(.L_x_8723) ;  /* 0xffffff6c00907947 */ /* 0x000fea000383ffff */
.L_x_8473:
[----:B0-----:R0:W1:Y:S02]  /*29e10*/  SYNCS.PHASECHK.TRANS64.TRYWAIT P0, [R3+URZ+0x288a0], R7 ;  /* 0x0288a007030075a7 */ /* 0x001064000800017f */
[----:B-1----:R-:W-:Y:S05]  /*29e20*/  @!P0 NANOSLEEP.SYNCS 0x989680 ;  /* 0x009896800000895d */ /* 0x002fea0003900000 */
[----:B------:R-:W1:Y:S02]  /*29e30*/  @!P0 SYNCS.PHASECHK.TRANS64 P0, [R3+URZ+0x288a0], R7 ;  /* 0x0288a007030085a7 */ /* 0x000e64000800007f */
[----:B-1----:R-:W-:Y:S05]  /*29e40*/  @!P0 BRA `(.L_x_8473) ;  /* 0xfffffffc00f08947 */ /* 0x002fea000383ffff */
[----:B------:R-:W-:Y:S05]  /*29e50*/  BRA `(.L_x_8724) ;  /* 0xffffff6c00a87947 */ /* 0x000fea000383ffff */
.L_x_8479:
[----:B-1----:R1:W2:Y:S02]  /*29e60*/  SYNCS.PHASECHK.TRANS64.TRYWAIT P0, [R3+URZ+0x288c0], R7 ;  /* 0x0288c007030075a7 */ /* 0x0022a4000800017f */
[----:B--2---:R-:W-:Y:S05]  /*29e70*/  @!P0 NANOSLEEP.SYNCS 0x989680 ;  /* 0x009896800000895d */ /* 0x004fea0003900000 */
[----:B------:R-:W2:Y:S02]  /*29e80*/  @!P0 SYNCS.PHASECHK.TRANS64 P0, [R3+URZ+0x288c0], R7 ;  /* 0x0288c007030085a7 */ /* 0x000ea4000800007f */
[----:B--2---:R-:W-:Y:S05]  /*29e90*/  @!P0 BRA `(.L_x_8479) ;  /* 0xfffffffc00f08947 */ /* 0x004fea000383ffff */
[----:B------:R-:W-:Y:S05]  /*29ea0*/  BRA `(.L_x_8725) ;  /* 0xffffff7000687947 */ /* 0x000fea000383ffff */
.L_x_8487:
[----:B0-----:R0:W1:Y:S02]  /*29eb0*/  SYNCS.PHASECHK.TRANS64.TRYWAIT P1, [R11+URZ+0x288a0], R2 ;  /* 0x0288a0020b0075a7 */ /* 0x001064000802017f */
[----:B-1----:R-:W-:Y:S05]  /*29ec0*/  @!P1 NANOSLEEP.SYNCS 0x989680 ;  /* 0x009896800000995d */ /* 0x002fea0003900000 */
[----:B------:R-:W1:Y:S02]  /*29ed0*/  @!P1 SYNCS.PHASECHK.TRANS64 P1, [R11+URZ+0x288a0], R2 ;  /* 0x0288a0020b0095a7 */ /* 0x000e64000802007f */
[----:B-1----:R-:W-:Y:S05]  /*29ee0*/  @!P1 BRA `(.L_x_8487) ;  /* 0xfffffffc00f09947 */ /* 0x002fea000383ffff */
[----:B------:R-:W-:Y:S05]  /*29ef0*/  BRA `(.L_x_8726) ;  /* 0xffffff7400647947 */ /* 0x000fea000383ffff */
.L_x_8493:
[----:B-1----:R1:W2:Y:S02]  /*29f00*/  SYNCS.PHASECHK.TRANS64.TRYWAIT P1, [R11+URZ+0x288c0], R2 ;  /* 0x0288c0020b0075a7 */ /* 0x0022a4000802017f */
[----:B--2---:R-:W-:Y:S05]  /*29f10*/  @!P1 NANOSLEEP.SYNCS 0x989680 ;  /* 0x009896800000995d */ /* 0x004fea0003900000 */
[----:B------:R-:W2:Y:S02]  /*29f20*/  @!P1 SYNCS.PHASECHK.TRANS64 P1, [R11+URZ+0x288c0], R2 ;  /* 0x0288c0020b0095a7 */ /* 0x000ea4000802007f */
[----:B--2---:R-:W-:Y:S05]  /*29f30*/  @!P1 BRA `(.L_x_8493) ;  /* 0xfffffffc00f09947 */ /* 0x004fea000383ffff */
[----:B------:R-:W-:Y:S05]  /*29f40*/  BRA `(.L_x_8727) ;  /* 0xffffff78001c7947 */ /* 0x000fea000383ffff */
.L_x_8517:
        /* <DEDUP_REMOVED lines=11> */
.L_x_8729:
[----:B------:R-:W-:Y:S05]  /*2a000*/  BSYNC B0 ;  /* 0x0000000000007941 */ /* 0x000fea0003800000 */
.L_x_8728:
[----:B------:R-:W-:Y:S05]  /*2a010*/  BRA `(.L_x_8730) ;  /* 0xffffff8800707947 */ /* 0x000fea000383ffff */
.L_x_8520:
[----:B0-----:R0:W1:Y:S02]  /*2a020*/  SYNCS.PHASECHK.TRANS64.TRYWAIT P0, [R7+URZ+0x28840], R2 ;  /* 0x02884002070075a7 */ /* 0x001064000800017f */
[----:B-1----:R-:W-:Y:S05]  /*2a030*/  @!P0 NANOSLEEP.SYNCS 0x989680 ;  /* 0x009896800000895d */ /* 0x002fea0003900000 */
[----:B------:R-:W1:Y:S02]  /*2a040*/  @!P0 SYNCS.PHASECHK.TRANS64 P0, [R7+URZ+0x28840], R2 ;  /* 0x02884002070085a7 */ /* 0x000e64000800007f */
[----:B-1----:R-:W-:Y:S05]  /*2a050*/  @!P0 BRA `(.L_x_8520) ;  /* 0xfffffffc00f08947 */ /* 0x002fea000383ffff */
[----:B------:R-:W-:Y:S05]  /*2a060*/  BRA `(.L_x_8731) ;  /* 0xffffff8800c07947 */ /* 0x000fea000383ffff */
.L_x_8521:
        /* <DEDUP_REMOVED lines=8> */
.L_x_8733:
[----:B------:R-:W-:Y:S05]  /*2a0f0*/  BSYNC B0 ;  /* 0x0000000000007941 */ /* 0x000fea0003800000 */
.L_x_8732:
        /* <DEDUP_REMOVED lines=9> */
.L_x_8734:
[----:B------:R-:W-:Y:S02]  /*2a190*/  IMAD.MOV.U32 R13, RZ, RZ, R0 ;  /* 0x000000ffff0d7224 */ /* 0x000fe400078e0000 */
[----:B------:R-:W-:Y:S02]  /*2a1a0*/  IMAD.MOV.U32 R12, RZ, RZ, 0x1 ;  /* 0x00000001ff0c7424 */ /* 0x000fe400078e00ff */
[----:B------:R-:W-:-:S07]  /*2a1b0*/  IMAD.MOV.U32 R3, RZ, RZ, R14 ;  /* 0x000000ffff037224 */ /* 0x000fce00078e000e */
[----:B------:R-:W-:Y:S05]  /*2a1c0*/  WARPSYNC.COLLECTIVE R15, `(.L_x_8735) ;  /* 0x000000000f087348 */ /* 0x000fea0003c00000 */
[----:B------:R0:W1:Y:S02]  /*2a1d0*/  SHFL.IDX P6, R14, R13, R12, R11 ;  /* 0x0000000c0d0e7389 */ /* 0x00006400000c000b */
[----:B01----:R-:W-:Y:S01]  /*2a1e0*/  ENDCOLLECTIVE ;  /* 0x000000000000791b */ /* 0x003fe20003800000 */
.L_x_8735:
        /* <DEDUP_REMOVED lines=16> */
.L_x_8736:
[----:B------:R-:W-:Y:S02]  /*2a2f0*/  @P0 IMAD R8, R5, 0x2, R22 ;  /* 0x0000000205080824 */ /* 0x000fe400078e0216 */
[----:B------:R-:W-:Y:S02]  /*2a300*/  IMAD.MOV.U32 R13, RZ, RZ, R0 ;  /* 0x000000ffff0d7224 */ /* 0x000fe400078e0000 */
[----:B------:R-:W-:Y:S02]  /*2a310*/  IMAD.MOV.U32 R12, RZ, RZ, 0x2 ;  /* 0x00000002ff0c7424 */ /* 0x000fe400078e00ff */
[----:B------:R-:W-:-:S07]  /*2a320*/  IMAD.MOV.U32 R3, RZ, RZ, R14 ;  /* 0x000000ffff037224 */ /* 0x000fce00078e000e */
[----:B------:R-:W-:Y:S05]  /*2a330*/  WARPSYNC.COLLECTIVE R15, `(.L_x_8737) ;  /* 0x000000000f087348 */ /* 0x000fea0003c00000 */
[----:B------:R0:W1:Y:S02]  /*2a340*/  SHFL.IDX P6, R14, R13, R12, R11 ;  /* 0x0000000c0d0e7389 */ /* 0x00006400000c000b */
[----:B01----:R-:W-:Y:S01]  /*2a350*/  ENDCOLLECTIVE ;  /* 0x000000000000791b */ /* 0x003fe20003800000 */
.L_x_8737:
        /* <DEDUP_REMOVED lines=16> */
.L_x_8738:
[----:B------:R-:W-:Y:S02]  /*2a460*/  @P0 IMAD R8, R5, 0x2, R22 ;  /* 0x0000000205080824 */ /* 0x000fe400078e0216 */
[----:B------:R-:W-:Y:S02]  /*2a470*/  IMAD.MOV.U32 R13, RZ, RZ, R0 ;  /* 0x000000ffff0d7224 */ /* 0x000fe400078e0000 */
[----:B------:R-:W-:Y:S02]  /*2a480*/  IMAD.MOV.U32 R12, RZ, RZ, 0x3 ;  /* 0x00000003ff0c7424 */ /* 0x000fe400078e00ff */
[----:B------:R-:W-:-:S07]  /*2a490*/  IMAD.MOV.U32 R3, RZ, RZ, R14 ;  /* 0x000000ffff037224 */ /* 0x000fce00078e000e */
[----:B------:R-:W-:Y:S05]  /*2a4a0*/  WARPSYNC.COLLECTIVE R15, `(.L_x_8739) ;  /* 0x000000000f087348 */ /* 0x000fea0003c00000 */
[----:B------:R0:W1:Y:S02]  /*2a4b0*/  SHFL.IDX P6, R14, R13, R12, R11 ;  /* 0x0000000c0d0e7389 */ /* 0x00006400000c000b */
[----:B01----:R-:W-:Y:S01]  /*2a4c0*/  ENDCOLLECTIVE ;  /* 0x000000000000791b */ /* 0x003fe20003800000 */
.L_x_8739:
        /* <DEDUP_REMOVED lines=16> */
.L_x_8740:
[----:B------:R-:W-:Y:S02]  /*2a5d0*/  @P0 IMAD R8, R5, 0x2, R22 ;  /* 0x0000000205080824 */ /* 0x000fe400078e0216 */
[----:B------:R-:W-:Y:S02]  /*2a5e0*/  IMAD.MOV.U32 R13, RZ, RZ, R0 ;  /* 0x000000ffff0d7224 */ /* 0x000fe400078e0000 */
[----:B------:R-:W-:Y:S02]  /*2a5f0*/  IMAD.MOV.U32 R12, RZ, RZ, 0x4 ;  /* 0x00000004ff0c7424 */ /* 0x000fe400078e00ff */
[----:B------:R-:W-:-:S07]  /*2a600*/  IMAD.MOV.U32 R3, RZ, RZ, R14 ;  /* 0x000000ffff037224 */ /* 0x000fce00078e000e */
[----:B------:R-:W-:Y:S05]  /*2a610*/  WARPSYNC.COLLECTIVE R15, `(.L_x_8741) ;  /* 0x000000000f087348 */ /* 0x000fea0003c00000 */
[----:B------:R0:W1:Y:S02]  /*2a620*/  SHFL.IDX P6, R14, R13, R12, R11 ;  /* 0x0000000c0d0e7389 */ /* 0x00006400000c000b */
[----:B01----:R-:W-:Y:S01]  /*2a630*/  ENDCOLLECTIVE ;  /* 0x000000000000791b */ /* 0x003fe20003800000 */
.L_x_8741:
        /* <DEDUP_REMOVED lines=16> */
.L_x_8742:
[----:B------:R-:W-:Y:S02]  /*2a740*/  @P0 IMAD R8, R5, 0x2, R22 ;  /* 0x0000000205080824 */ /* 0x000fe400078e0216 */
[----:B------:R-:W-:Y:S02]  /*2a750*/  IMAD.MOV.U32 R13, RZ, RZ, R0 ;  /* 0x000000ffff0d7224 */ /* 0x000fe400078e0000 */
[----:B------:R-:W-:Y:S02]  /*2a760*/  IMAD.MOV.U32 R12, RZ, RZ, 0x5 ;  /* 0x00000005ff0c7424 */ /* 0x000fe400078e00ff */
[----:B------:R-:W-:-:S07]  /*2a770*/  IMAD.MOV.U32 R3, RZ, RZ, R14 ;  /* 0x000000ffff037224 */ /* 0x000fce00078e000e */
[----:B------:R-:W-:Y:S05]  /*2a780*/  WARPSYNC.COLLECTIVE R15, `(.L_x_8743) ;  /* 0x000000000f087348 */ /* 0x000fea0003c00000 */
[----:B------:R0:W1:Y:S02]  /*2a790*/  SHFL.IDX P6, R14, R13, R12, R11 ;  /* 0x0000000c0d0e7389 */ /* 0x00006400000c000b */
[----:B01----:R-:W-:Y:S01]  /*2a7a0*/  ENDCOLLECTIVE ;  /* 0x000000000000791b */ /* 0x003fe20003800000 */
.L_x_8743:
        /* <DEDUP_REMOVED lines=16> */
.L_x_8744:
[----:B------:R-:W-:Y:S02]  /*2a8b0*/  @P0 IMAD R8, R5, 0x2, R22 ;  /* 0x0000000205080824 */ /* 0x000fe400078e0216 */
[----:B------:R-:W-:Y:S02]  /*2a8c0*/  IMAD.MOV.U32 R13, RZ, RZ, R0 ;  /* 0x000000ffff0d7224 */ /* 0x000fe400078e0000 */
[----:B------:R-:W-:Y:S02]  /*2a8d0*/  IMAD.MOV.U32 R12, RZ, RZ, 0x6 ;  /* 0x00000006ff0c7424 */ /* 0x000fe400078e00ff */
[----:B------:R-:W-:-:S07]  /*2a8e0*/  IMAD.MOV.U32 R3, RZ, RZ, R14 ;  /* 0x000000ffff037224 */ /* 0x000fce00078e000e */
[----:B------:R-:W-:Y:S05]  /*2a8f0*/  WARPSYNC.COLLECTIVE R15, `(.L_x_8745) ;  /* 0x000000000f087348 */ /* 0x000fea0003c00000 */
[----:B------:R0:W1:Y:S02]  /*2a900*/  SHFL.IDX P6, R14, R13, R12, R11 ;  /* 0x0000000c0d0e7389 */ /* 0x00006400000c000b */
[----:B01----:R-:W-:Y:S01]  /*2a910*/  ENDCOLLECTIVE ;  /* 0x000000000000791b */ /* 0x003fe20003800000 */
.L_x_8745:
        /* <DEDUP_REMOVED lines=16> */
.L_x_8746:
[----:B------:R-:W-:Y:S02]  /*2aa20*/  @P0 IMAD R8, R5, 0x2, R22 ;  /* 0x0000000205080824 */ /* 0x000fe400078e0216 */
[----:B------:R-:W-:Y:S02]  /*2aa30*/  IMAD.MOV.U32 R13, RZ, RZ, R0 ;  /* 0x000000ffff0d7224 */ /* 0x000fe400078e0000 */
[----:B------:R-:W-:Y:S02]  /*2aa40*/  IMAD.MOV.U32 R12, RZ, RZ, 0x7 ;  /* 0x00000007ff0c7424 */ /* 0x000fe400078e00ff */
[----:B------:R-:W-:-:S07]  /*2aa50*/  IMAD.MOV.U32 R3, RZ, RZ, R14 ;  /* 0x000000ffff037224 */ /* 0x000fce00078e000e */
[----:B------:R-:W-:Y:S05]  /*2aa60*/  WARPSYNC.COLLECTIVE R15, `(.L_x_8747) ;  /* 0x000000000f087348 */ /* 0x000fea0003c00000 */
[----:B------:R0:W1:Y:S02]  /*2aa70*/  SHFL.IDX P6, R14, R13, R12, R11 ;  /* 0x0000000c0d0e7389 */ /* 0x00006400000c000b */
[----:B01----:R-:W-:Y:S01]  /*2aa80*/  ENDCOLLECTIVE ;  /* 0x000000000000791b */ /* 0x003fe20003800000 */
.L_x_8747:
        /* <DEDUP_REMOVED lines=10> */
.L_x_8748:
[----:B------:R-:W-:Y:S01]  /*2ab30*/  @!PT LDS RZ, [RZ] ;  /* 0x00000000fffff984 */ /* 0x000fe20000000800 */
[----:B------:R-:W-:Y:S01]  /*2ab40*/  @!PT LDS RZ, [RZ] ;  /* 0x00000000fffff984 */ /* 0x000fe20000000800 */
[----:B------:R-:W-:Y:S01]  /*2ab50*/  @!PT LDS RZ, [RZ] ;  /* 0x00000000fffff984 */ /* 0x000fe20000000800 */
[----:B------:R-:W-:Y:S04]  /*2ab60*/  @P0 LDGSTS.E.BYPASS.LTC128B.128 [R8+0x1b400], desc[UR52][R2.64], !P3 ;  /* 0x1b40000002080fae */ /* 0x000fe8000d901d74 */
[----:B------:R0:W-:Y:S02]  /*2ab70*/  @P0 LDGSTS.E.BYPASS.LTC128B.128 [R8+0x1f400], desc[UR52][R2.64+0x80], !P2 ;  /* 0x1f40008002080fae */ /* 0x0001e4000d101d74 */
[----:B0-----:R-:W-:Y:S01]  /*2ab80*/  IMAD.MOV.U32 R2, RZ, RZ, R14 ;  /* 0x000000ffff027224 */ /* 0x001fe200078e000e */
[----:B------:R-:W-:Y:S06]  /*2ab90*/  BRA `(.L_x_8749) ;  /* 0xffffff84009c7947 */ /* 0x000fec000383ffff */
.L_x_8526:
        /* <DEDUP_REMOVED lines=9> */
.L_x_8750:
[C---:B------:R-:W-:Y:S01]  /*2ac30*/  VIADD R6, R27.reuse, 0x10 ;  /* 0x000000101b067836 */ /* 0x040fe20000000000 */
[----:B------:R-:W-:Y:S01]  /*2ac40*/  ISETP.GE.AND P3, PT, R27, R33, PT ;  /* 0x000000211b00720c */ /* 0x000fe20003f66270 */
[----:B------:R-:W-:Y:S02]  /*2ac50*/  IMAD.MOV.U32 R13, RZ, RZ, R0 ;  /* 0x000000ffff0d7224 */ /* 0x000fe400078e0000 */
[----:B------:R-:W-:-:S10]  /*2ac60*/  IMAD.MOV.U32 R2, RZ, RZ, R14 ;  /* 0x000000ffff027224 */ /* 0x000fd400078e000e */
[----:B------:R-:W-:Y:S05]  /*2ac70*/  WARPSYNC.COLLECTIVE R15, `(.L_x_8751) ;  /* 0x000000000f087348 */ /* 0x000fea0003c00000 */
[----:B------:R0:W1:Y:S02]  /*2ac80*/  SHFL.IDX P6, R14, R13, R12, R11 ;  /* 0x0000000c0d0e7389 */ /* 0x00006400000c000b */
[----:B01----:R-:W-:Y:S01]  /*2ac90*/  ENDCOLLECTIVE ;  /* 0x000000000000791b */ /* 0x003fe20003800000 */
.L_x_8751:
        /* <DEDUP_REMOVED lines=8> */
.L_x_8752:
        /* <DEDUP_REMOVED lines=12> */
.L_x_8753:
        /* <DEDUP_REMOVED lines=8> */
.L_x_8754:
        /* <DEDUP_REMOVED lines=13> */
.L_x_8755:
        /* <DEDUP_REMOVED lines=8> */
.L_x_8756:
        /* <DEDUP_REMOVED lines=13> */
.L_x_8757:
        /* <DEDUP_REMOVED lines=8> */
.L_x_8758:
        /* <DEDUP_REMOVED lines=13> */
.L_x_8759:
        /* <DEDUP_REMOVED lines=8> */
.L_x_8760:
        /* <DEDUP_REMOVED lines=13> */
.L_x_8761:
        /* <DEDUP_REMOVED lines=8> */
.L_x_8762:
        /* <DEDUP_REMOVED lines=12> */
.L_x_8763:
        /* <DEDUP_REMOVED lines=8> */
.L_x_8764:
        /* <DEDUP_REMOVED lines=11> */
.L_x_8765:
[----:B------:R-:W-:Y:S05]  /*2b590*/  BRA `(.L_x_8766) ;  /* 0xffffff8800107947 */ /* 0x000fea000383ffff */
.L_x_8531:
[----:B0-----:R0:W1:Y:S02]  /*2b5a0*/  SYNCS.PHASECHK.TRANS64.TRYWAIT P0, [R22+URZ+0x28820], R3 ;  /* 0x02882003160075a7 */ /* 0x001064000800017f */
[----:B-1----:R-:W-:Y:S05]  /*2b5b0*/  @!P0 NANOSLEEP.SYNCS 0x989680 ;  /* 0x009896800000895d */ /* 0x002fea0003900000 */
[----:B------:R-:W1:Y:S02]  /*2b5c0*/  @!P0 SYNCS.PHASECHK.TRANS64 P0, [R22+URZ+0x28820], R3 ;  /* 0x02882003160085a7 */ /* 0x000e64000800007f */
[----:B-1----:R-:W-:Y:S05]  /*2b5d0*/  @!P0 BRA `(.L_x_8531) ;  /* 0xfffffffc00f08947 */ /* 0x002fea000383ffff */
[----:B------:R-:W-:Y:S05]  /*2b5e0*/  BRA `(.L_x_8767) ;  /* 0xffffff8800887947 */ /* 0x000fea000383ffff */
.L_x_8536:
[----:B0-----:R0:W1:Y:S02]  /*2b5f0*/  SYNCS.PHASECHK.TRANS64.TRYWAIT P0, [R6+URZ+0x28840], R3 ;  /* 0x02884003060075a7 */ /* 0x001064000800017f */
[----:B-1----:R-:W-:Y:S05]  /*2b600*/  @!P0 NANOSLEEP.SYNCS 0x989680 ;  /* 0x009896800000895d */ /* 0x002fea0003900000 */
[----:B------:R-:W1:Y:S02]  /*2b610*/  @!P0 SYNCS.PHASECHK.TRANS64 P0, [R6+URZ+0x28840], R3 ;  /* 0x02884003060085a7 */ /* 0x000e64000800007f */
[----:B-1----:R-:W-:Y:S05]  /*2b620*/  @!P0 BRA `(.L_x_8536) ;  /* 0xfffffffc00f08947 */ /* 0x002fea000383ffff */
[----:B------:R-:W-:Y:S05]  /*2b630*/  BRA `(.L_x_8768) ;  /* 0xffffff8c00507947 */ /* 0x000fea000383ffff */
.L_x_8537:
        /* <DEDUP_REMOVED lines=8> */
.L_x_8770:
[----:B------:R-:W-:Y:S05]  /*2b6c0*/  BSYNC B1 ;  /* 0x0000000000017941 */ /* 0x000fea0003800000 */
.L_x_8769:
        /* <DEDUP_REMOVED lines=9> */
.L_x_8771:
[----:B------:R-:W-:Y:S02]  /*2b760*/  IMAD R8, R8, 0x2, R22 ;  /* 0x0000000208087824 */ /* 0x000fe400078e0216 */
[----:B------:R-:W-:Y:S02]  /*2b770*/  IMAD.MOV.U32 R13, RZ, RZ, R9 ;  /* 0x000000ffff0d7224 */ /* 0x000fe400078e0009 */
[----:B------:R-:W-:Y:S02]  /*2b780*/  IMAD.MOV.U32 R12, RZ, RZ, 0x1 ;  /* 0x00000001ff0c7424 */ /* 0x000fe400078e00ff */
[----:B------:R-:W-:-:S07]  /*2b790*/  IMAD.MOV.U32 R2, RZ, RZ, R14 ;  /* 0x000000ffff027224 */ /* 0x000fce00078e000e */
[----:B------:R-:W-:Y:S05]  /*2b7a0*/  WARPSYNC.COLLECTIVE R15, `(.L_x_8772) ;  /* 0x000000000f087348 */ /* 0x000fea0003c00000 */
[----:B------:R0:W1:Y:S02]  /*2b7b0*/  SHFL.IDX P6, R14, R13, R12, R11 ;  /* 0x0000000c0d0e7389 */ /* 0x00006400000c000b */
[----:B01----:R-:W-:Y:S01]  /*2b7c0*/  ENDCOLLECTIVE ;  /* 0x000000000000791b */ /* 0x003fe20003800000 */
.L_x_8772:
        /* <DEDUP_REMOVED lines=12> */
.L_x_8773:
[----:B------:R-:W-:Y:S02]  /*2b890*/  IMAD.MOV.U32 R13, RZ, RZ, R9 ;  /* 0x000000ffff0d7224 */ /* 0x000fe400078e0009 */
[----:B------:R-:W-:Y:S02]  /*2b8a0*/  IMAD.MOV.U32 R12, RZ, RZ, 0x2 ;  /* 0x00000002ff0c7424 */ /* 0x000fe400078e00ff */
[----:B------:R-:W-:-:S07]  /*2b8b0*/  IMAD.MOV.U32 R2, RZ, RZ, R14 ;  /* 0x000000ffff027224 */ /* 0x000fce00078e000e */
[----:B------:R-:W-:Y:S05]  /*2b8c0*/  WARPSYNC.COLLECTIVE R15, `(.L_x_8774) ;  /* 0x000000000f087348 */ /* 0x000fea0003c00000 */
[----:B------:R0:W1:Y:S02]  /*2b8d0*/  SHFL.IDX P6, R14, R13, R12, R11 ;  /* 0x0000000c0d0e7389 */ /* 0x00006400000c000b */
[----:B01----:R-:W-:Y:S01]  /*2b8e0*/  ENDCOLLECTIVE ;  /* 0x000000000000791b */ /* 0x003fe20003800000 */
.L_x_8774:
        /* <DEDUP_REMOVED lines=12> */
.L_x_8775:
[----:B------:R-:W-:Y:S02]  /*2b9b0*/  IMAD.MOV.U32 R13, RZ, RZ, R9 ;  /* 0x000000ffff0d7224 */ /* 0x000fe400078e0009 */
[----:B------:R-:W-:Y:S02]  /*2b9c0*/  IMAD.MOV.U32 R12, RZ, RZ, 0x3 ;  /* 0x00000003ff0c7424 */ /* 0x000fe400078e00ff */
[----:B------:R-:W-:-:S07]  /*2b9d0*/  IMAD.MOV.U32 R2, RZ, RZ, R14 ;  /* 0x000000ffff027224 */ /* 0x000fce00078e000e */
[----:B------:R-:W-:Y:S05]  /*2b9e0*/  WARPSYNC.COLLECTIVE R15, `(.L_x_8776) ;  /* 0x000000000f087348 */ /* 0x000fea0003c00000 */
[----:B------:R0:W1:Y:S02]  /*2b9f0*/  SHFL.IDX P6, R14, R13, R12, R11 ;  /* 0x0000000c0d0e7389 */ /* 0x00006400000c000b */
[----:B01----:R-:W-:Y:S01]  /*2ba00*/  ENDCOLLECTIVE ;  /* 0x000000000000791b */ /* 0x003fe20003800000 */
.L_x_8776:
        /* <DEDUP_REMOVED lines=12> */
.L_x_8777:
[----:B------:R-:W-:Y:S02]  /*2bad0*/  IMAD.MOV.U32 R13, RZ, RZ, R9 ;  /* 0x000000ffff0d7224 */ /* 0x000fe400078e0009 */
[----:B------:R-:W-:Y:S02]  /*2bae0*/  IMAD.MOV.U32 R12, RZ, RZ, 0x4 ;  /* 0x00000004ff0c7424 */ /* 0x000fe400078e00ff */
[----:B------:R-:W-:-:S07]  /*2baf0*/  IMAD.MOV.U32 R2, RZ, RZ, R14 ;  /* 0x000000ffff027224 */ /* 0x000fce00078e000e */
[----:B------:R-:W-:Y:S05]  /*2bb00*/  WARPSYNC.COLLECTIVE R15, `(.L_x_8778) ;  /* 0x000000000f087348 */ /* 0x000fea0003c00000 */
[----:B------:R0:W1:Y:S02]  /*2bb10*/  SHFL.IDX P6, R14, R13, R12, R11 ;  /* 0x0000000c0d0e7389 */ /* 0x00006400000c000b */
[----:B01----:R-:W-:Y:S01]  /*2bb20*/  ENDCOLLECTIVE ;  /* 0x000000000000791b */ /* 0x003fe20003800000 */
.L_x_8778:
        /* <DEDUP_REMOVED lines=12> */
.L_x_8779:
[----:B------:R-:W-:Y:S02]  /*2bbf0*/  IMAD.MOV.U32 R13, RZ, RZ, R9 ;  /* 0x000000ffff0d7224 */ /* 0x000fe400078e0009 */
[----:B------:R-:W-:Y:S02]  /*2bc00*/  IMAD.MOV.U32 R12, RZ, RZ, 0x5 ;  /* 0x00000005ff0c7424 */ /* 0x000fe400078e00ff */
[----:B------:R-:W-:-:S07]  /*2bc10*/  IMAD.MOV.U32 R2, RZ, RZ, R14 ;  /* 0x000000ffff027224 */ /* 0x000fce00078e000e */
[----:B------:R-:W-:Y:S05]  /*2bc20*/  WARPSYNC.COLLECTIVE R15, `(.L_x_8780) ;  /* 0x000000000f087348 */ /* 0x000fea0003c00000 */
[----:B------:R0:W1:Y:S02]  /*2bc30*/  SHFL.IDX P6, R14, R13, R12, R11 ;  /* 0x0000000c0d0e7389 */ /* 0x00006400000c000b */
[----:B01----:R-:W-:Y:S01]  /*2bc40*/  ENDCOLLECTIVE ;  /* 0x000000000000791b */ /* 0x003fe20003800000 */
.L_x_8780:
        /* <DEDUP_REMOVED lines=12> */
.L_x_8781:
[----:B------:R-:W-:Y:S02]  /*2bd10*/  IMAD.MOV.U32 R13, RZ, RZ, R9 ;  /* 0x000000ffff0d7224 */ /* 0x000fe400078e0009 */
[----:B------:R-:W-:Y:S02]  /*2bd20*/  IMAD.MOV.U32 R12, RZ, RZ, 0x6 ;  /* 0x00000006ff0c7424 */ /* 0x000fe400078e00ff */
[----:B------:R-:W-:-:S07]  /*2bd30*/  IMAD.MOV.U32 R2, RZ, RZ, R14 ;  /* 0x000000ffff027224 */ /* 0x000fce00078e000e */
[----:B------:R-:W-:Y:S05]  /*2bd40*/  WARPSYNC.COLLECTIVE R15, `(.L_x_8782) ;  /* 0x000000000f087348 */ /* 0x000fea0003c00000 */
[----:B------:R0:W1:Y:S02]  /*2bd50*/  SHFL.IDX P6, R14, R13, R12, R11 ;  /* 0x0000000c0d0e7389 */ /* 0x00006400000c000b */
[----:B01----:R-:W-:Y:S01]  /*2bd60*/  ENDCOLLECTIVE ;  /* 0x000000000000791b */ /* 0x003fe20003800000 */
.L_x_8782:
        /* <DEDUP_REMOVED lines=12> */
.L_x_8783:
[----:B------:R-:W-:Y:S02]  /*2be30*/  IMAD.MOV.U32 R13, RZ, RZ, R9 ;  /* 0x000000ffff0d7224 */ /* 0x000fe400078e0009 */
[----:B------:R-:W-:Y:S02]  /*2be40*/  IMAD.MOV.U32 R12, RZ, RZ, 0x7 ;  /* 0x00000007ff0c7424 */ /* 0x000fe400078e00ff */
[----:B------:R-:W-:-:S07]  /*2be50*/  IMAD.MOV.U32 R2, RZ, RZ, R14 ;  /* 0x000000ffff027224 */ /* 0x000fce00078e000e */
[----:B------:R-:W-:Y:S05]  /*2be60*/  WARPSYNC.COLLECTIVE R15, `(.L_x_8784) ;  /* 0x000000000f087348 */ /* 0x000fea0003c00000 */
[----:B------:R0:W1:Y:S02]  /*2be70*/  SHFL.IDX P6, R14, R13, R12, R11 ;  /* 0x0000000c0d0e7389 */ /* 0x00006400000c000b */
[----:B01----:R-:W-:Y:S01]  /*2be80*/  ENDCOLLECTIVE ;  /* 0x000000000000791b */ /* 0x003fe20003800000 */
.L_x_8784:
        /* <DEDUP_REMOVED lines=12> */
.L_x_8785:
[----:B------:R-:W-:Y:S01]  /*2bf50*/  IMAD.MOV.U32 R2, RZ, RZ, R14 ;  /* 0x000000ffff027224 */ /* 0x000fe200078e000e */
[----:B------:R-:W-:Y:S06]  /*2bf60*/  BRA `(.L_x_8786) ;  /* 0xffffff88001c7947 */ /* 0x000fec000383ffff */
.L_x_8542:
[----:B-1----:R1:W2:Y:S02]  /*2bf70*/  SYNCS.PHASECHK.TRANS64.TRYWAIT P0, [R6+URZ+0x28860], R2 ;  /* 0x02886002060075a7 */ /* 0x0022a4000800017f */
[----:B--2---:R-:W-:Y:S05]  /*2bf80*/  @!P0 NANOSLEEP.SYNCS 0x989680 ;  /* 0x009896800000895d */ /* 0x004fea0003900000 */
[----:B------:R-:W2:Y:S02]  /*2bf90*/  @!P0 SYNCS.PHASECHK.TRANS64 P0, [R6+URZ+0x28860], R2 ;  /* 0x02886002060085a7 */ /* 0x000ea4000800007f */
[----:B--2---:R-:W-:Y:S05]  /*2bfa0*/  @!P0 BRA `(.L_x_8542) ;  /* 0xfffffffc00f08947 */ /* 0x004fea000383ffff */
[----:B------:R-:W-:Y:S05]  /*2bfb0*/  BRA `(.L_x_8787) ;  /* 0xffffff8800787947 */ /* 0x000fea000383ffff */
.L_x_8543:
        /* <DEDUP_REMOVED lines=8> */
.L_x_8789:
[----:B------:R-:W-:Y:S05]  /*2c040*/  BSYNC B1 ;  /* 0x0000000000017941 */ /* 0x000fea0003800000 */
.L_x_8788:
        /* <DEDUP_REMOVED lines=9> */
.L_x_8790:
[----:B------:R-:W-:Y:S02]  /*2c0e0*/  IMAD.MOV.U32 R13, RZ, RZ, R23 ;  /* 0x000000ffff0d7224 */ /* 0x000fe400078e0017 */
[----:B------:R-:W-:Y:S02]  /*2c0f0*/  IMAD.MOV.U32 R12, RZ, RZ, 0x1 ;  /* 0x00000001ff0c7424 */ /* 0x000fe400078e00ff */
[----:B------:R-:W-:-:S07]  /*2c100*/  IMAD.MOV.U32 R2, RZ, RZ, R14 ;  /* 0x000000ffff027224 */ /* 0x000fce00078e000e */
[----:B------:R-:W-:Y:S05]  /*2c110*/  WARPSYNC.COLLECTIVE R15, `(.L_x_8791) ;  /* 0x000000000f087348 */ /* 0x000fea0003c00000 */
[----:B------:R0:W1:Y:S02]  /*2c120*/  SHFL.IDX P6, R14, R13, R12, R11 ;  /* 0x0000000c0d0e7389 */ /* 0x00006400000c000b */
[----:B01----:R-:W-:Y:S01]  /*2c130*/  ENDCOLLECTIVE ;  /* 0x000000000000791b */ /* 0x003fe20003800000 */
.L_x_8791:
        /* <DEDUP_REMOVED lines=14> */
.L_x_8792:
[----:B------:R-:W-:Y:S02]  /*2c220*/  IMAD.MOV.U32 R13, RZ, RZ, R23 ;  /* 0x000000ffff0d7224 */ /* 0x000fe400078e0017 */
[----:B------:R-:W-:Y:S02]  /*2c230*/  IMAD.MOV.U32 R12, RZ, RZ, 0x2 ;  /* 0x00000002ff0c7424 */ /* 0x000fe400078e00ff */
[----:B------:R-:W-:-:S07]  /*2c240*/  IMAD.MOV.U32 R2, RZ, RZ, R14 ;  /* 0x000000ffff027224 */ /* 0x000fce00078e000e */
[----:B------:R-:W-:Y:S05]  /*2c250*/  WARPSYNC.COLLECTIVE R15, `(.L_x_8793) ;  /* 0x000000000f087348 */ /* 0x000fea0003c00000 */
[----:B------:R0:W1:Y:S02]  /*2c260*/  SHFL.IDX P6, R14, R13, R12, R11 ;  /* 0x0000000c0d0e7389 */ /* 0x00006400000c000b */
[----:B01----:R-:W-:Y:S01]  /*2c270*/  ENDCOLLECTIVE ;  /* 0x000000000000791b */ /* 0x003fe20003800000 */
.L_x_8793:
        /* <DEDUP_REMOVED lines=14> */
.L_x_8794:
[----:B------:R-:W-:Y:S02]  /*2c360*/  IMAD.MOV.U32 R13, RZ, RZ, R23 ;  /* 0x000000ffff0d7224 */ /* 0x000fe400078e0017 */
[----:B------:R-:W-:Y:S02]  /*2c370*/  IMAD.MOV.U32 R12, RZ, RZ, 0x3 ;  /* 0x00000003ff0c7424 */ /* 0x000fe400078e00ff */
[----:B------:R-:W-:-:S07]  /*2c380*/  IMAD.MOV.U32 R2, RZ, RZ, R14 ;  /* 0x000000ffff027224 */ /* 0x000fce00078e000e */
[----:B------:R-:W-:Y:S05]  /*2c390*/  WARPSYNC.COLLECTIVE R15, `(.L_x_8795) ;  /* 0x000000000f087348 */ /* 0x000fea0003c00000 */
[----:B------:R0:W1:Y:S02]  /*2c3a0*/  SHFL.IDX P6, R14, R13, R12, R11 ;  /* 0x0000000c0d0e7389 */ /* 0x00006400000c000b */
[----:B01----:R-:W-:Y:S01]  /*2c3b0*/  ENDCOLLECTIVE ;  /* 0x000000000000791b */ /* 0x003fe20003800000 */
.L_x_8795:
        /* <DEDUP_REMOVED lines=14> */
.L_x_8796:
[----:B------:R-:W-:Y:S02]  /*2c4a0*/  IMAD.MOV.U32 R13, RZ, RZ, R23 ;  /* 0x000000ffff0d7224 */ /* 0x000fe400078e0017 */
[----:B------:R-:W-:Y:S02]  /*2c4b0*/  IMAD.MOV.U32 R12, RZ, RZ, 0x4 ;  /* 0x00000004ff0c7424 */ /* 0x000fe400078e00ff */
[----:B------:R-:W-:-:S07]  /*2c4c0*/  IMAD.MOV.U32 R2, RZ, RZ, R14 ;  /* 0x000000ffff027224 */ /* 0x000fce00078e000e */
[----:B------:R-:W-:Y:S05]  /*2c4d0*/  WARPSYNC.COLLECTIVE R15, `(.L_x_8797) ;  /* 0x000000000f087348 */ /* 0x000fea0003c00000 */
[----:B------:R0:W1:Y:S02]  /*2c4e0*/  SHFL.IDX P6, R14, R13, R12, R11 ;  /* 0x0000000c0d0e7389 */ /* 0x00006400000c000b */
[----:B01----:R-:W-:Y:S01]  /*2c4f0*/  ENDCOLLECTIVE ;  /* 0x000000000000791b */ /* 0x003fe20003800000 */
.L_x_8797:
        /* <DEDUP_REMOVED lines=14> */
.L_x_8798:
[----:B------:R-:W-:Y:S02]  /*2c5e0*/  IMAD.MOV.U32 R13, RZ, RZ, R23 ;  /* 0x000000ffff0d7224 */ /* 0x000fe400078e0017 */
[----:B------:R-:W-:Y:S02]  /*2c5f0*/  IMAD.MOV.U32 R12, RZ, RZ, 0x5 ;  /* 0x00000005ff0c7424 */ /* 0x000fe400078e00ff */
[----:B------:R-:W-:-:S07]  /*2c600*/  IMAD.MOV.U32 R2, RZ, RZ, R14 ;  /* 0x000000ffff027224 */ /* 0x000fce00078e000e */
[----:B------:R-:W-:Y:S05]  /*2c610*/  WARPSYNC.COLLECTIVE R15, `(.L_x_8799) ;  /* 0x000000000f087348 */ /* 0x000fea0003c00000 */
[----:B------:R0:W1:Y:S02]  /*2c620*/  SHFL.IDX P6, R14, R13, R12, R11 ;  /* 0x0000000c0d0e7389 */ /* 0x00006400000c000b */
[----:B01----:R-:W-:Y:S01]  /*2c630*/  ENDCOLLECTIVE ;  /* 0x000000000000791b */ /* 0x003fe20003800000 */
.L_x_8799:
        /* <DEDUP_REMOVED lines=14> */
.L_x_8800:
[----:B------:R-:W-:Y:S02]  /*2c720*/  IMAD.MOV.U32 R13, RZ, RZ, R23 ;  /* 0x000000ffff0d7224 */ /* 0x000fe400078e0017 */
[----:B------:R-:W-:Y:S02]  /*2c730*/  IMAD.MOV.U32 R12, RZ, RZ, 0x6 ;  /* 0x00000006ff0c7424 */ /* 0x000fe400078e00ff */
[----:B------:R-:W-:-:S07]  /*2c740*/  IMAD.MOV.U32 R2, RZ, RZ, R14 ;  /* 0x000000ffff027224 */ /* 0x000fce00078e000e */
[----:B------:R-:W-:Y:S05]  /*2c750*/  WARPSYNC.COLLECTIVE R15, `(.L_x_8801) ;  /* 0x000000000f087348 */ /* 0x000fea0003c00000 */
[----:B------:R0:W1:Y:S02]  /*2c760*/  SHFL.IDX P6, R14, R13, R12, R11 ;  /* 0x0000000c0d0e7389 */ /* 0x00006400000c000b */
[----:B01----:R-:W-:Y:S01]  /*2c770*/  ENDCOLLECTIVE ;  /* 0x000000000000791b */ /* 0x003fe20003800000 */
.L_x_8801:
        /* <DEDUP_REMOVED lines=14> */
.L_x_8802:
[----:B------:R-:W-:Y:S02]  /*2c860*/  IMAD.MOV.U32 R13, RZ, RZ, R23 ;  /* 0x000000ffff0d7224 */ /* 0x000fe400078e0017 */
[----:B------:R-:W-:Y:S02]  /*2c870*/  IMAD.MOV.U32 R12, RZ, RZ, 0x7 ;  /* 0x00000007ff0c7424 */ /* 0x000fe400078e00ff */
[----:B------:R-:W-:-:S07]  /*2c880*/  IMAD.MOV.U32 R2, RZ, RZ, R14 ;  /* 0x000000ffff027224 */ /* 0x000fce00078e000e */
[----:B------:R-:W-:Y:S05]  /*2c890*/  WARPSYNC.COLLECTIVE R15, `(.L_x_8803) ;  /* 0x000000000f087348 */ /* 0x000fea0003c00000 */
[----:B------:R0:W1:Y:S02]  /*2c8a0*/  SHFL.IDX P6, R14, R13, R12, R11 ;  /* 0x0000000c0d0e7389 */ /* 0x00006400000c000b */
[----:B01----:R-:W-:Y:S01]  /*2c8b0*/  ENDCOLLECTIVE ;  /* 0x000000000000791b */ /* 0x003fe20003800000 */
.L_x_8803:
        /* <DEDUP_REMOVED lines=13> */
.L_x_8804:
[----:B------:R-:W-:Y:S01]  /*2c990*/  @!PT LDS RZ, [RZ] ;  /* 0x00000000fffff984 */ /* 0x000fe20000000800 */
[----:B------:R-:W-:Y:S01]  /*2c9a0*/  @!PT LDS RZ, [RZ] ;  /* 0x00000000fffff984 */ /* 0x000fe20000000800 */
[----:B------:R-:W-:Y:S01]  /*2c9b0*/  @!PT LDS RZ, [RZ] ;  /* 0x00000000fffff984 */ /* 0x000fe20000000800 */
[----:B------:R1:W-:Y:S01]  /*2c9c0*/  LDGSTS.E.BYPASS.LTC128B.128 [R7+0x7400], desc[UR52][R2.64+0x80], !P0 ;  /* 0x0740008002077fae */ /* 0x0003e2000c101d74 */
[----:B------:R-:W-:Y:S05]  /*2c9d0*/  BRA `(.L_x_8805) ;  /* 0xffffff8400007947 */ /* 0x000fea000383ffff */
.L_x_8551:
[----:B0-----:R0:W1:Y:S02]  /*2c9e0*/  SYNCS.PHASECHK.TRANS64.TRYWAIT P0, [R0+URZ+0x28860], R3 ;  /* 0x02886003000075a7 */ /* 0x001064000800017f */
[----:B-1----:R-:W-:Y:S05]  /*2c9f0*/  @!P0 NANOSLEEP.SYNCS 0x989680 ;  /* 0x009896800000895d */ /* 0x002fea0003900000 */
[----:B------:R-:W1:Y:S02]  /*2ca00*/  @!P0 SYNCS.PHASECHK.TRANS64 P0, [R0+URZ+0x28860], R3 ;  /* 0x02886003000085a7 */ /* 0x000e64000800007f */
[----:B-1----:R-:W-:Y:S05]  /*2ca10*/  @!P0 BRA `(.L_x_8551) ;  /* 0xfffffffc00f08947 */ /* 0x002fea000383ffff */
[----:B------:R-:W-:Y:S05]  /*2ca20*/  BRA `(.L_x_8806) ;  /* 0xffffff8800147947 */ /* 0x000fea000383ffff */
.L_x_8552:
        /* <DEDUP_REMOVED lines=8> */
.L_x_8808:
[----:B------:R-:W-:Y:S05]  /*2cab0*/  BSYNC B0 ;  /* 0x0000000000007941 */ /* 0x000fea0003800000 */
.L_x_8807:
        /* <DEDUP_REMOVED lines=9> */
.L_x_8809:
        /* <DEDUP_REMOVED lines=12> */
.L_x_8810:
        /* <DEDUP_REMOVED lines=13> */
.L_x_8811:
[----:B------:R-:W-:Y:S02]  /*2cce0*/  IMAD.MOV.U32 R13, RZ, RZ, R23 ;  /* 0x000000ffff0d7224 */ /* 0x000fe400078e0017 */
[----:B------:R-:W-:Y:S02]  /*2ccf0*/  IMAD.MOV.U32 R12, RZ, RZ, 0x2 ;  /* 0x00000002ff0c7424 */ /* 0x000fe400078e00ff */
[----:B------:R-:W-:-:S07]  /*2cd00*/  IMAD.MOV.U32 R10, RZ, RZ, R14 ;  /* 0x000000ffff0a7224 */ /* 0x000fce00078e000e */
[----:B------:R-:W-:Y:S05]  /*2cd10*/  WARPSYNC.COLLECTIVE R15, `(.L_x_8812) ;  /* 0x000000000f087348 */ /* 0x000fea0003c00000 */
[----:B------:R0:W1:Y:S02]  /*2cd20*/  SHFL.IDX P6, R14, R13, R12, R11 ;  /* 0x0000000c0d0e7389 */ /* 0x00006400000c000b */
[----:B01----:R-:W-:Y:S01]  /*2cd30*/  ENDCOLLECTIVE ;  /* 0x000000000000791b */ /* 0x003fe20003800000 */
.L_x_8812:
        /* <DEDUP_REMOVED lines=14> */
.L_x_8813:
[----:B------:R-:W-:Y:S02]  /*2ce20*/  IMAD.MOV.U32 R13, RZ, RZ, R23 ;  /* 0x000000ffff0d7224 */ /* 0x000fe400078e0017 */
[----:B------:R-:W-:Y:S01]  /*2ce30*/  IMAD.MOV.U32 R12, RZ, RZ, 0x3 ;  /* 0x00000003ff0c7424 */ /* 0x000fe200078e00ff */
[----:B------:R-:W-:-:S13]  /*2ce40*/  IADD3 R2, P2, R14, R5, RZ ;  /* 0x000000050e027210 */ /* 0x000fda0007f5e0ff */
[----:B------:R-:W-:Y:S05]  /*2ce50*/  WARPSYNC.COLLECTIVE R15, `(.L_x_8814) ;  /* 0x000000000f087348 */ /* 0x000fea0003c00000 */
[----:B------:R0:W1:Y:S02]  /*2ce60*/  SHFL.IDX P6, R14, R13, R12, R11 ;  /* 0x0000000c0d0e7389 */ /* 0x00006400000c000b */
[----:B01----:R-:W-:Y:S01]  /*2ce70*/  ENDCOLLECTIVE ;  /* 0x000000000000791b */ /* 0x003fe20003800000 */
.L_x_8814:
        /* <DEDUP_REMOVED lines=13> */
.L_x_8815:
[----:B------:R-:W-:Y:S02]  /*2cf50*/  IMAD.MOV.U32 R13, RZ, RZ, R23 ;  /* 0x000000ffff0d7224 */ /* 0x000fe400078e0017 */
[----:B------:R-:W-:Y:S01]  /*2cf60*/  IMAD.MOV.U32 R12, RZ, RZ, 0x4 ;  /* 0x00000004ff0c7424 */ /* 0x000fe200078e00ff */
[----:B------:R-:W-:-:S13]  /*2cf70*/  IADD3 R2, P2, R14, R5, RZ ;  /* 0x000000050e027210 */ /* 0x000fda0007f5e0ff */
[----:B------:R-:W-:Y:S05]  /*2cf80*/  WARPSYNC.COLLECTIVE R15, `(.L_x_8816) ;  /* 0x000000000f087348 */ /* 0x000fea0003c00000 */
[----:B------:R0:W1:Y:S02]  /*2cf90*/  SHFL.IDX P6, R14, R13, R12, R11 ;  /* 0x0000000c0d0e7389 */ /* 0x00006400000c000b */
[----:B01----:R-:W-:Y:S01]  /*2cfa0*/  ENDCOLLECTIVE ;  /* 0x000000000000791b */ /* 0x003fe20003800000 */
.L_x_8816:
        /* <DEDUP_REMOVED lines=13> */
.L_x_8817:
[----:B------:R-:W-:Y:S02]  /*2d080*/  IMAD.MOV.U32 R13, RZ, RZ, R23 ;  /* 0x000000ffff0d7224 */ /* 0x000fe400078e0017 */
[----:B------:R-:W-:Y:S02]  /*2d090*/  IMAD.MOV.U32 R12, RZ, RZ, 0x5 ;  /* 0x00000005ff0c7424 */ /* 0x000fe400078e00ff */
[----:B------:R-:W-:-:S07]  /*2d0a0*/  IMAD.MOV.U32 R10, RZ, RZ, R14 ;  /* 0x000000ffff0a7224 */ /* 0x000fce00078e000e */
[----:B------:R-:W-:Y:S05]  /*2d0b0*/  WARPSYNC.COLLECTIVE R15, `(.L_x_8818) ;  /* 0x000000000f087348 */ /* 0x000fea0003c00000 */
[----:B------:R0:W1:Y:S02]  /*2d0c0*/  SHFL.IDX P6, R14, R13, R12, R11 ;  /* 0x0000000c0d0e7389 */ /* 0x00006400000c000b */
[----:B01----:R-:W-:Y:S01]  /*2d0d0*/  ENDCOLLECTIVE ;  /* 0x000000000000791b */ /* 0x003fe20003800000 */
.L_x_8818:
        /* <DEDUP_REMOVED lines=14> */
.L_x_8819:
[----:B------:R-:W-:Y:S02]  /*2d1c0*/  IMAD.MOV.U32 R13, RZ, RZ, R23 ;  /* 0x000000ffff0d7224 */ /* 0x000fe400078e0017 */
[----:B------:R-:W-:Y:S01]  /*2d1d0*/  IMAD.MOV.U32 R12, RZ, RZ, 0x6 ;  /* 0x00000006ff0c7424 */ /* 0x000fe200078e00ff */
[----:B------:R-:W-:-:S13]  /*2d1e0*/  IADD3 R2, P2, R14, R5, RZ ;  /* 0x000000050e027210 */ /* 0x000fda0007f5e0ff */
[----:B------:R-:W-:Y:S05]  /*2d1f0*/  WARPSYNC.COLLECTIVE R15, `(.L_x_8820) ;  /* 0x000000000f087348 */ /* 0x000fea0003c00000 */
[----:B------:R0:W1:Y:S02]  /*2d200*/  SHFL.IDX P6, R14, R13, R12, R11 ;  /* 0x0000000c0d0e7389 */ /* 0x00006400000c000b */
[----:B01----:R-:W-:Y:S01]  /*2d210*/  ENDCOLLECTIVE ;  /* 0x000000000000791b */ /* 0x003fe20003800000 */
.L_x_8820:
        /* <DEDUP_REMOVED lines=13> */
.L_x_8821:
[----:B------:R-:W-:Y:S02]  /*2d2f0*/  IMAD.MOV.U32 R13, RZ, RZ, R23 ;  /* 0x000000ffff0d7224 */ /* 0x000fe400078e0017 */
[----:B------:R-:W-:Y:S02]  /*2d300*/  IMAD.MOV.U32 R12, RZ, RZ, 0x7 ;  /* 0x00000007ff0c7424 */ /* 0x000fe400078e00ff */
[----:B------:R-:W-:-:S07]  /*2d310*/  IMAD.MOV.U32 R10, RZ, RZ, R14 ;  /* 0x000000ffff0a7224 */ /* 0x000fce00078e000e */
[----:B------:R-:W-:Y:S05]  /*2d320*/  WARPSYNC.COLLECTIVE R15, `(.L_x_8822) ;  /* 0x000000000f087348 */ /* 0x000fea0003c00000 */
[----:B------:R0:W1:Y:S02]  /*2d330*/  SHFL.IDX P6, R14, R13, R12, R11 ;  /* 0x0000000c0d0e7389 */ /* 0x00006400000c000b */
[----:B01----:R-:W-:Y:S01]  /*2d340*/  ENDCOLLECTIVE ;  /* 0x000000000000791b */ /* 0x003fe20003800000 */
.L_x_8822:
        /* <DEDUP_REMOVED lines=12> */
.L_x_8823:
[----:B------:R-:W-:Y:S05]  /*2d410*/  BRA `(.L_x_8824) ;  /* 0xffffff8000b47947 */ /* 0x000fea000383ffff */
.L_x_8557:
        /* <DEDUP_REMOVED lines=8> */
.L_x_8826:
[----:B------:R-:W-:Y:S05]  /*2d4a0*/  BSYNC B0 ;  /* 0x0000000000007941 */ /* 0x000fea0003800000 */
.L_x_8825:
        /* <DEDUP_REMOVED lines=9> */
.L_x_8827:
        /* <DEDUP_REMOVED lines=24> */
.L_x_8828:
[----:B------:R-:W-:Y:S01]  /*2d6c0*/  IMAD.MOV.U32 R12, RZ, RZ, 0x2 ;  /* 0x00000002ff0c7424 */ /* 0x000fe200078e00ff */
[----:B------:R-:W-:-:S05]  /*2d6d0*/  SEL R14, R14, RZ, P1 ;  /* 0x000000ff0e0e7207 */ /* 0x000fca0000800000 */
[----:B------:R-:W-:-:S04]  /*2d6e0*/  IMAD.IADD R5, R13, 0x1, R14 ;  /* 0x000000010d057824 */ /* 0x000fc800078e020e */
[----:B------:R-:W-:-:S07]  /*2d6f0*/  IMAD.MOV.U32 R13, RZ, RZ, R5 ;  /* 0x000000ffff0d7224 */ /* 0x000fce00078e0005 */
[----:B------:R-:W-:Y:S05]  /*2d700*/  WARPSYNC.COLLECTIVE R15, `(.L_x_8829) ;  /* 0x000000000f087348 */ /* 0x000fea0003c00000 */
[----:B------:R0:W1:Y:S02]  /*2d710*/  SHFL.UP P6, R14, R13, R12, R11 ;  /* 0x0400000c0d0e7389 */ /* 0x00006400000c000b */
[----:B01----:R-:W-:Y:S01]  /*2d720*/  ENDCOLLECTIVE ;  /* 0x000000000000791b */ /* 0x003fe20003800000 */
.L_x_8829:
[----:B------:R-:W-:Y:S01]  /*2d730*/  IMAD.MOV.U32 R12, RZ, RZ, 0x4 ;  /* 0x00000004ff0c7424 */ /* 0x000fe200078e00ff */
[----:B------:R-:W-:-:S05]  /*2d740*/  SEL R2, R14, RZ, P2 ;  /* 0x000000ff0e027207 */ /* 0x000fca0001000000 */
[----:B------:R-:W-:-:S04]  /*2d750*/  IMAD.IADD R2, R5, 0x1, R2 ;  /* 0x0000000105027824 */ /* 0x000fc800078e0202 */
[----:B------:R-:W-:-:S07]  /*2d760*/  IMAD.MOV.U32 R13, RZ, RZ, R2 ;  /* 0x000000ffff0d7224 */ /* 0x000fce00078e0002 */
[----:B------:R-:W-:Y:S05]  /*2d770*/  WARPSYNC.COLLECTIVE R15, `(.L_x_8830) ;  /* 0x000000000f087348 */ /* 0x000fea0003c00000 */
[----:B------:R0:W1:Y:S02]  /*2d780*/  SHFL.UP P6, R14, R13, R12, R11 ;  /* 0x0400000c0d0e7389 */ /* 0x00006400000c000b */
[----:B01----:R-:W-:Y:S01]  /*2d790*/  ENDCOLLECTIVE ;  /* 0x000000000000791b */ /* 0x003fe20003800000 */
.L_x_8830:
[----:B------:R-:W-:Y:S01]  /*2d7a0*/  IMAD.MOV.U32 R12, RZ, RZ, 0x8 ;  /* 0x00000008ff0c7424 */ /* 0x000fe200078e00ff */
[----:B------:R-:W-:-:S05]  /*2d7b0*/  SEL R3, R14, RZ, P3 ;  /* 0x000000ff0e037207 */ /* 0x000fca0001800000 */
[----:B------:R-:W-:-:S04]  /*2d7c0*/  IMAD.IADD R3, R2, 0x1, R3 ;  /* 0x0000000102037824 */ /* 0x000fc800078e0203 */
[----:B------:R-:W-:-:S07]  /*2d7d0*/  IMAD.MOV.U32 R13, RZ, RZ, R3 ;  /* 0x000000ffff0d7224 */ /* 0x000fce00078e0003 */
[----:B------:R-:W-:Y:S05]  /*2d7e0*/  WARPSYNC.COLLECTIVE R15, `(.L_x_8831) ;  /* 0x000000000f087348 */ /* 0x000fea0003c00000 */
[----:B------:R0:W1:Y:S02]  /*2d7f0*/  SHFL.UP P6, R14, R13, R12, R11 ;  /* 0x0400000c0d0e7389 */ /* 0x00006400000c000b */
[----:B01----:R-:W-:Y:S01]  /*2d800*/  ENDCOLLECTIVE ;  /* 0x000000000000791b */ /* 0x003fe20003800000 */
.L_x_8831:
[----:B------:R-:W-:Y:S01]  /*2d810*/  IMAD.MOV.U32 R12, RZ, RZ, 0x10 ;  /* 0x00000010ff0c7424 */ /* 0x000fe200078e00ff */
[----:B------:R-:W-:-:S05]  /*2d820*/  SEL R14, R14, RZ, P4 ;  /* 0x000000ff0e0e7207 */ /* 0x000fca0002000000 */
[----:B------:R-:W-:-:S04]  /*2d830*/  IMAD.IADD R5, R3, 0x1, R14 ;  /* 0x0000000103057824 */ /* 0x000fc800078e020e */
[----:B------:R-:W-:-:S07]  /*2d840*/  IMAD.MOV.U32 R13, RZ, RZ, R5 ;  /* 0x000000ffff0d7224 */ /* 0x000fce00078e0005 */
[----:B------:R-:W-:Y:S05]  /*2d850*/  WARPSYNC.COLLECTIVE R15, `(.L_x_8832) ;  /* 0x000000000f087348 */ /* 0x000fea0003c00000 */
[----:B------:R0:W1:Y:S02]  /*2d860*/  SHFL.UP P6, R14, R13, R12, R11 ;  /* 0x0400000c0d0e7389 */ /* 0x00006400000c000b */
[----:B01----:R-:W-:Y:S01]  /*2d870*/  ENDCOLLECTIVE ;  /* 0x000000000000791b */ /* 0x003fe20003800000 */
.L_x_8832:
        /* <DEDUP_REMOVED lines=8> */
.L_x_8833:
[----:B------:R-:W-:Y:S05]  /*2d900*/  BRA `(.L_x_8834) ;  /* 0xffffff8000c47947 */ /* 0x000fea000383ffff */
.L_x_8560:
[----:B------:R-:W-:Y:S01]  /*2d910*/  BSSY B0, `(.L_x_8835) ;  /* 0x0000007000007945 */ /* 0x000fe20003800000 */
[----:B------:R-:W-:Y:S02]  /*2d920*/  IMAD.MOV.U32 R12, RZ, RZ, 0x1 ;  /* 0x00000001ff0c7424 */ /* 0x000fe400078e00ff */
[----:B------:R-:W-:Y:S02]  /*2d930*/  IMAD.MOV.U32 R11, RZ, RZ, RZ ;  /* 0x000000ffff0b7224 */ /* 0x000fe400078e00ff */
[----:B------:R-:W-:-:S07]  /*2d940*/  IMAD.MOV.U32 R15, RZ, RZ, -0x1 ;  /* 0xffffffffff0f7424 */ /* 0x000fce00078e00ff */
[----:B------:R-:W-:Y:S05]  /*2d950*/  WARPSYNC.COLLECTIVE R15, `(.L_x_8836) ;  /* 0x000000000f087348 */ /* 0x000fea0003c00000 */
[----:B------:R0:W1:Y:S02]  /*2d960*/  SHFL.UP P6, R14, R13, R12, R11 ;  /* 0x0400000c0d0e7389 */ /* 0x00006400000c000b */
[----:B01----:R-:W-:Y:S01]  /*2d970*/  ENDCOLLECTIVE ;  /* 0x000000000000791b */ /* 0x003fe20003800000 */
.L_x_8836:
[----:B------:R-:W-:Y:S05]  /*2d980*/  BSYNC B0 ;  /* 0x0000000000007941 */ /* 0x000fea0003800000 */
.L_x_8835:
        /* <DEDUP_REMOVED lines=8> */
.L_x_8837:
[----:B------:R-:W-:Y:S01]  /*2da10*/  IMAD.MOV.U32 R12, RZ, RZ, 0x4 ;  /* 0x00000004ff0c7424 */ /* 0x000fe200078e00ff */
[----:B------:R-:W-:-:S05]  /*2da20*/  SEL R2, R14, RZ, P2 ;  /* 0x000000ff0e027207 */ /* 0x000fca0001000000 */
[----:B------:R-:W-:-:S04]  /*2da30*/  IMAD.IADD R2, R13, 0x1, R2 ;  /* 0x000000010d027824 */ /* 0x000fc800078e0202 */
[----:B------:R-:W-:-:S07]  /*2da40*/  IMAD.MOV.U32 R13, RZ, RZ, R2 ;  /* 0x000000ffff0d7224 */ /* 0x000fce00078e0002 */
[----:B------:R-:W-:Y:S05]  /*2da50*/  WARPSYNC.COLLECTIVE R15, `(.L_x_8838) ;  /* 0x000000000f087348 */ /* 0x000fea0003c00000 */
[----:B------:R0:W1:Y:S02]  /*2da60*/  SHFL.UP P6, R14, R13, R12, R11 ;  /* 0x0400000c0d0e7389 */ /* 0x00006400000c000b */
[----:B01----:R-:W-:Y:S01]  /*2da70*/  ENDCOLLECTIVE ;  /* 0x000000000000791b */ /* 0x003fe20003800000 */
.L_x_8838:
[----:B------:R-:W-:Y:S01]  /*2da80*/  IMAD.MOV.U32 R12, RZ, RZ, 0x8 ;  /* 0x00000008ff0c7424 */ /* 0x000fe200078e00ff */
[----:B------:R-:W-:-:S05]  /*2da90*/  SEL R3, R14, RZ, P3 ;  /* 0x000000ff0e037207 */ /* 0x000fca0001800000 */
[----:B------:R-:W-:-:S04]  /*2daa0*/  IMAD.IADD R3, R2, 0x1, R3 ;  /* 0x0000000102037824 */ /* 0x000fc800078e0203 */
[----:B------:R-:W-:-:S07]  /*2dab0*/  IMAD.MOV.U32 R13, RZ, RZ, R3 ;  /* 0x000000ffff0d7224 */ /* 0x000fce00078e0003 */
[----:B------:R-:W-:Y:S05]  /*2dac0*/  WARPSYNC.COLLECTIVE R15, `(.L_x_8839) ;  /* 0x000000000f087348 */ /* 0x000fea0003c00000 */
[----:B------:R0:W1:Y:S02]  /*2dad0*/  SHFL.UP P6, R14, R13, R12, R11 ;  /* 0x0400000c0d0e7389 */ /* 0x00006400000c000b */
[----:B01----:R-:W-:Y:S01]  /*2dae0*/  ENDCOLLECTIVE ;  /* 0x000000000000791b */ /* 0x003fe20003800000 */
.L_x_8839:
[----:B------:R-:W-:Y:S01]  /*2daf0*/  IMAD.MOV.U32 R12, RZ, RZ, 0x10 ;  /* 0x00000010ff0c7424 */ /* 0x000fe200078e00ff */
[----:B------:R-:W-:-:S05]  /*2db00*/  SEL R14, R14, RZ, P4 ;  /* 0x000000ff0e0e7207 */ /* 0x000fca0002000000 */
[----:B------:R-:W-:-:S04]  /*2db10*/  IMAD.IADD R5, R3, 0x1, R14 ;  /* 0x0000000103057824 */ /* 0x000fc800078e020e */
[----:B------:R-:W-:-:S07]  /*2db20*/  IMAD.MOV.U32 R13, RZ, RZ, R5 ;  /* 0x000000ffff0d7224 */ /* 0x000fce00078e0005 */
[----:B------:R-:W-:Y:S05]  /*2db30*/  WARPSYNC.COLLECTIVE R15, `(.L_x_8840) ;  /* 0x000000000f087348 */ /* 0x000fea0003c00000 */
[----:B------:R0:W1:Y:S02]  /*2db40*/  SHFL.UP P6, R14, R13, R12, R11 ;  /* 0x0400000c0d0e7389 */ /* 0x00006400000c000b */
[----:B01----:R-:W-:Y:S01]  /*2db50*/  ENDCOLLECTIVE ;  /* 0x000000000000791b */ /* 0x003fe20003800000 */
.L_x_8840:
        /* <DEDUP_REMOVED lines=8> */
.L_x_8841:
[----:B------:R-:W-:Y:S05]  /*2dbe0*/  BRA `(.L_x_8842) ;  /* 0xffffff8000b07947 */ /* 0x000fea000383ffff */
.L_x_8562:
[----:B------:R-:W-:Y:S01]  /*2dbf0*/  BSSY B0, `(.L_x_8843) ;  /* 0x0000006000007945 */ /* 0x000fe20003800000 */
[----:B------:R-:W-:Y:S01]  /*2dc00*/  PLOP3.LUT P6, PT, P6, PT, PT, 0x8, 0x0 ;  /* 0x000000000000781c */ /* 0x000fe200037ce170 */
[----:B------:R-:W-:-:S12]  /*2dc10*/  IMAD.MOV.U32 R15, RZ, RZ, -0x1 ;  /* 0xffffffffff0f7424 */ /* 0x000fd800078e00ff */
[----:B0-----:R-:W-:Y:S05]  /*2dc20*/  WARPSYNC.COLLECTIVE R15, `(.L_x_8844) ;  /* 0x000000000f087348 */ /* 0x001fea0003c00000 */
[----:B------:R-:W-:Y:S01]  /*2dc30*/  VOTE.ANY R14, PT, P6 ;  /* 0x00000000000e7806 */ /* 0x000fe200030e0100 */
[----:B0-----:R-:W-:Y:S06]  /*2dc40*/  ENDCOLLECTIVE ;  /* 0x000000000000791b */ /* 0x001fec0003800000 */
.L_x_8844:
[----:B------:R-:W-:Y:S05]  /*2dc50*/  BSYNC B0 ;  /* 0x0000000000007941 */ /* 0x000fea0003800000 */
.L_x_8843:
        /* <DEDUP_REMOVED lines=8> */
.L_x_8845:
[----:B------:R-:W-:Y:S02]  /*2dce0*/  IMAD.IADD R19, R12, 0x1, R19 ;  /* 0x000000010c137824 */ /* 0x000fe400078e0213 */
[----:B------:R-:W-:Y:S02]  /*2dcf0*/  IMAD.MOV.U32 R13, RZ, RZ, R4 ;  /* 0x000000ffff0d7224 */ /* 0x000fe400078e0004 */
[----:B------:R-:W-:-:S07]  /*2dd00*/  IMAD.MOV.U32 R17, RZ, RZ, R14 ;  /* 0x000000ffff117224 */ /* 0x000fce00078e000e */
[----:B------:R-:W-:Y:S05]  /*2dd10*/  WARPSYNC.COLLECTIVE R15, `(.L_x_8846) ;  /* 0x000000000f087348 */ /* 0x000fea0003c00000 */
[----:B------:R0:W1:Y:S02]  /*2dd20*/  SHFL.IDX P6, R14, R13, R12, R11 ;  /* 0x0000000c0d0e7389 */ /* 0x00006400000c000b */
[----:B01----:R-:W-:Y:S01]  /*2dd30*/  ENDCOLLECTIVE ;  /* 0x000000000000791b */ /* 0x003fe20003800000 */
.L_x_8846:
[----:B------:R-:W-:Y:S01]  /*2dd40*/  IMAD.MOV.U32 R4, RZ, RZ, R14 ;  /* 0x000000ffff047224 */ /* 0x000fe200078e000e */
[----:B------:R-:W-:Y:S06]  /*2dd50*/  BRA `(.L_x_8847) ;  /* 0xffffff8000947947 */ /* 0x000fec000383ffff */
.L_x_8564:
[----:B------:R-:W-:Y:S01]  /*2dd60*/  BSSY B0, `(.L_x_8848) ;  /* 0x0000007000007945 */ /* 0x000fe20003800000 */
[----:B------:R-:W-:Y:S02]  /*2dd70*/  IMAD.MOV.U32 R13, RZ, RZ, R2 ;  /* 0x000000ffff0d7224 */ /* 0x000fe400078e0002 */
[----:B------:R-:W-:Y:S02]  /*2dd80*/  IMAD.MOV.U32 R11, RZ, RZ, 0x1f ;  /* 0x0000001fff0b7424 */ /* 0x000fe400078e00ff */
[----:B------:R-:W-:-:S07]  /*2dd90*/  IMAD.MOV.U32 R15, RZ, RZ, -0x1 ;  /* 0xffffffffff0f7424 */ /* 0x000fce00078e00ff */
[----:B0-23--:R-:W-:Y:S05]  /*2dda0*/  WARPSYNC.COLLECTIVE R15, `(.L_x_8849) ;  /* 0x000000000f087348 */ /* 0x00dfea0003c00000 */
[----:B------:R1:W4:Y:S02]  /*2ddb0*/  SHFL.IDX P6, R14, R13, R12, R11 ;  /* 0x0000000c0d0e7389 */ /* 0x00032400000c000b */
[----:B01234-:R-:W-:Y:S01]  /*2ddc0*/  ENDCOLLECTIVE ;  /* 0x000000000000791b */ /* 0x01ffe20003800000 */
.L_x_8849:
[----:B------:R-:W-:Y:S05]  /*2ddd0*/  BSYNC B0 ;  /* 0x0000000000007941 */ /* 0x000fea0003800000 */
.L_x_8848:
[----:B------:R-:W-:Y:S01]  /*2dde0*/  IMAD.MOV.U32 R6, RZ, RZ, R14 ;  /* 0x000000ffff067224 */ /* 0x000fe200078e000e */
[----:B------:R-:W-:Y:S06]  /*2ddf0*/  BRA `(.L_x_8563) ;  /* 0xffffff8000847947 */ /* 0x000fec000383ffff */
.L_x_8570:
[----:B-1----:R1:W2:Y:S02]  /*2de00*/  SYNCS.PHASECHK.TRANS64.TRYWAIT P0, [R7+URZ+0x28820], R0 ;  /* 0x02882000070075a7 */ /* 0x0022a4000800017f */
[----:B--2---:R-:W-:Y:S05]  /*2de10*/  @!P0 NANOSLEEP.SYNCS 0x989680 ;  /* 0x009896800000895d */ /* 0x004fea0003900000 */
[----:B------:R-:W2:Y:S02]  /*2de20*/  @!P0 SYNCS.PHASECHK.TRANS64 P0, [R7+URZ+0x28820], R0 ;  /* 0x02882000070085a7 */ /* 0x000ea4000800007f */
[----:B--2---:R-:W-:Y:S05]  /*2de30*/  @!P0 BRA `(.L_x_8570) ;  /* 0xfffffffc00f08947 */ /* 0x004fea000383ffff */
[----:B------:R-:W-:Y:S05]  /*2de40*/  BRA `(.L_x_8850) ;  /* 0xffffff8800dc7947 */ /* 0x000fea000383ffff */
.L_x_8571:
        /* <DEDUP_REMOVED lines=11> */
.L_x_8852:
[----:B------:R-:W-:Y:S05]  /*2df00*/  BSYNC B0 ;  /* 0x0000000000007941 */ /* 0x000fea0003800000 */
.L_x_8851:
[----:B------:R-:W-:Y:S05]  /*2df10*/  BRA `(.L_x_8853) ;  /* 0xffffff8800c47947 */ /* 0x000fea000383ffff */
.L_x_8572:
[----:B------:R-:W-:Y:S01]  /*2df20*/  BSSY B0, `(.L_x_8854) ;  /* 0x0000006000007945 */ /* 0x000fe20003800000 */
[----:B------:R-:W-:-:S07]  /*2df30*/  IMAD.MOV.U32 R15, RZ, RZ, -0x1 ;  /* 0xffffffffff0f7424 */ /* 0x000fce00078e00ff */
[----:B01----:R-:W-:Y:S05]  /*2df40*/  WARPSYNC.COLLECTIVE R15, `(.L_x_8855) ;  /* 0x000000000f0c7348 */ /* 0x003fea0003c00000 */
[----:B------:R-:W-:Y:S02]  /*2df50*/  ELECT P6, UR62, PT ;  /* 0x00000000003e782f */ /* 0x000fe400038c0000 */
[----:B------:R-:W-:Y:S01]  /*2df60*/  MOV R14, UR62 ;  /* 0x0000003e000e7c02 */ /* 0x000fe20008000f00 */
[----:B01----:R-:W-:Y:S10]  /*2df70*/  ENDCOLLECTIVE ;  /* 0x000000000000791b */ /* 0x003ff40003800000 */
.L_x_8855:
[----:B------:R-:W-:Y:S05]  /*2df80*/  BSYNC B0 ;  /* 0x0000000000007941 */ /* 0x000fea0003800000 */
.L_x_8854:
[----:B------:R-:W-:Y:S05]  /*2df90*/  BRA `(.L_x_8856) ;  /* 0xffffff8800b87947 */ /* 0x000fea000383ffff */
.L_x_8574:
[----:B-1----:R1:W2:Y:S02]  /*2dfa0*/  SYNCS.PHASECHK.TRANS64.TRYWAIT P1, [R5+URZ+0x28840], R0 ;  /* 0x02884000050075a7 */ /* 0x0022a4000802017f */
[----:B--2---:R-:W-:Y:S05]  /*2dfb0*/  @!P1 NANOSLEEP.SYNCS 0x989680 ;  /* 0x009896800000995d */ /* 0x004fea0003900000 */
[----:B------:R-:W2:Y:S02]  /*2dfc0*/  @!P1 SYNCS.PHASECHK.TRANS64 P1, [R5+URZ+0x28840], R0 ;  /* 0x02884000050095a7 */ /* 0x000ea4000802007f */
[----:B--2---:R-:W-:Y:S05]  /*2dfd0*/  @!P1 BRA `(.L_x_8574) ;  /* 0xfffffffc00f09947 */ /* 0x004fea000383ffff */
[----:B------:R-:W-:Y:S05]  /*2dfe0*/  BRA `(.L_x_8857) ;  /* 0xffffff8800d87947 */ /* 0x000fea000383ffff */
.L_x_8576:
[----:B--2---:R2:W3:Y:S02]  /*2dff0*/  SYNCS.PHASECHK.TRANS64.TRYWAIT P1, [R3+URZ+0x28840], R2 ;  /* 0x02884002030075a7 */ /* 0x0044e4000802017f */
[----:B---3--:R-:W-:Y:S05]  /*2e000*/  @!P1 NANOSLEEP.SYNCS 0x989680 ;  /* 0x009896800000995d */ /* 0x008fea0003900000 */
[----:B------:R-:W3:Y:S02]  /*2e010*/  @!P1 SYNCS.PHASECHK.TRANS64 P1, [R3+URZ+0x28840], R2 ;  /* 0x02884002030095a7 */ /* 0x000ee4000802007f */
[----:B---3--:R-:W-:Y:S05]  /*2e020*/  @!P1 BRA `(.L_x_8576) ;  /* 0xfffffffc00f09947 */ /* 0x008fea000383ffff */
[----:B------:R-:W-:Y:S05]  /*2e030*/  BRA `(.L_x_8858) ;  /* 0xffffff8800e47947 */ /* 0x000fea000383ffff */
.L_x_8578:
[----:B---3--:R3:W4:Y:S02]  /*2e040*/  SYNCS.PHASECHK.TRANS64.TRYWAIT P1, [R5+URZ+0x28860], R0 ;  /* 0x02886000050075a7 */ /* 0x008724000802017f */
[----:B----4-:R-:W-:Y:S05]  /*2e050*/  @!P1 NANOSLEEP.SYNCS 0x989680 ;  /* 0x009896800000995d */ /* 0x010fea0003900000 */
[----:B------:R-:W4:Y:S02]  /*2e060*/  @!P1 SYNCS.PHASECHK.TRANS64 P1, [R5+URZ+0x28860], R0 ;  /* 0x02886000050095a7 */ /* 0x000f24000802007f */
[----:B----4-:R-:W-:Y:S05]  /*2e070*/  @!P1 BRA `(.L_x_8578) ;  /* 0xfffffffc00f09947 */ /* 0x010fea000383ffff */
[----:B------:R-:W-:Y:S05]  /*2e080*/  BRA `(.L_x_8859) ;  /* 0xffffff8800e07947 */ /* 0x000fea000383ffff */
.L_x_8860:
        /* <DEDUP_REMOVED lines=15> */
.L_x_15979:


//--------------------- .text._ZN7cutlass13device_kernelIN5flash11enable_sm90INS1_16FlashAttnFwdSm90INS1_25CollectiveMainloopFwdSm90ILi2EN4cute5tupleIJNS5_1CILi1EEES8_S8_EEENS6_IJNS7_ILi128EEESA_SA_EEELi128ENS_10bfloat16_tEfNS_4arch4Sm90ELb1ELb0ELb0ELb0ELb1ELb0ELb0ELb1ELb1ELb1ELb1ELb0EEENS1_21CollectiveEpilogueFwdISB_S9_SC_SE_Li256ELb0ELb1ELb1ELb0EEENS1_19SingleTileSchedulerILb0ELb1ELb1ELi128EEEEEEEEEvNT_6ParamsE --------------------------
	.section	.text._ZN7cutlass13device_kernelIN5flash11enable_sm90INS1_16FlashAttnFwdSm90INS1_25CollectiveMainloopFwdSm90ILi2EN4cute5tupleIJNS5_1CILi1EEES8_S8_EEENS6_IJNS7_ILi128EEESA_SA_EEELi128ENS_10bfloat16_tEfNS_4arch4Sm90ELb1ELb0ELb0ELb0ELb1ELb0ELb0ELb1ELb1ELb1ELb1ELb0EEENS1_21CollectiveEpilogueFwdISB_S9_SC_SE_Li256ELb0ELb1ELb1ELb0EEENS1_19SingleTileSchedulerILb0ELb1ELb1ELi128EEEEEEEEEvNT_6ParamsE,"ax",@progbits
	.align	128
.text._ZN7cutlass13device_kernelIN5flash11enable_sm90INS1_16FlashAttnFwdSm90INS1_25CollectiveMainloopFwdSm90ILi2EN4cute5tupleIJNS5_1CILi1EEES8_S8_EEENS6_IJNS7_ILi128EEESA_SA_EEELi128ENS_10bfloat16_tEfNS_4arch4Sm90ELb1ELb0ELb0ELb0ELb1ELb0ELb0ELb1ELb1ELb1ELb1ELb0EEENS1_21CollectiveEpilogueFwdISB_S9_SC_SE_Li256ELb0ELb1ELb1ELb0EEENS1_19SingleTileSchedulerILb0ELb1ELb1ELi128EEEEEEEEEvNT_6ParamsE:
        .type           _ZN7cutlass13device_kernelIN5flash11enable_sm90INS1_16FlashAttnFwdSm90INS1_25CollectiveMainloopFwdSm90ILi2EN4cute5tupleIJNS5_1CILi1EEES8_S8_EEENS6_IJNS7_ILi128EEESA_SA_EEELi128ENS_10bfloat16_tEfNS_4arch4Sm90ELb1ELb0ELb0ELb0ELb1ELb0ELb0ELb1ELb1ELb1ELb1ELb0EEENS1_21CollectiveEpilogueFwdISB_S9_SC_SE_Li256ELb0ELb1ELb1ELb0EEENS1_19SingleTileSchedulerILb0ELb1ELb1ELi128EEEEEEEEEvNT_6ParamsE,@function
        .size           _ZN7cutlass13device_kernelIN5flash11enable_sm90INS1_16FlashAttnFwdSm90INS1_25CollectiveMainloopFwdSm90ILi2EN4cute5tupleIJNS5_1CILi1EEES8_S8_EEENS6_IJNS7_ILi128EEESA_SA_EEELi128ENS_10bfloat16_tEfNS_4arch4Sm90ELb1ELb0ELb0ELb0ELb1ELb0ELb0ELb1ELb1ELb1ELb1ELb0EEENS1_21CollectiveEpilogueFwdISB_S9_SC_SE_Li256ELb0ELb1ELb1ELb0EEENS1_19SingleTileSchedulerILb0ELb1ELb1ELi128EEEEEEEEEvNT_6ParamsE,(.L_x_15980 - _ZN7cutlass13device_kernelIN5flash11enable_sm90INS1_16FlashAttnFwdSm90INS1_25CollectiveMainloopFwdSm90ILi2EN4cute5tupleIJNS5_1CILi1EEES8_S8_EEENS6_IJNS7_ILi128EEESA_SA_EEELi128ENS_10bfloat16_tEfNS_4arch4Sm90ELb1ELb0ELb0ELb0ELb1ELb0ELb0ELb1ELb1ELb1ELb1ELb0EEENS1_21CollectiveEpilogueFwdISB_S9_SC_SE_Li256ELb0ELb1ELb1ELb0EEENS1_19SingleTileSchedulerILb0ELb1ELb1ELi128EEEEEEEEEvNT_6ParamsE)
        .other          _ZN7cutlass13device_kernelIN5flash11enable_sm90INS1_16FlashAttnFwdSm90INS1_25CollectiveMainloopFwdSm90ILi2EN4cute5tupleIJNS5_1CILi1EEES8_S8_EEENS6_IJNS7_ILi128EEESA_SA_EEELi128ENS_10bfloat16_tEfNS_4arch4Sm90ELb1ELb0ELb0ELb0ELb1ELb0ELb0ELb1ELb1ELb1ELb1ELb0EEENS1_21CollectiveEpilogueFwdISB_S9_SC_SE_Li256ELb0ELb1ELb1ELb0EEENS1_19SingleTileSchedulerILb0ELb1ELb1ELi128EEEEEEEEEvNT_6ParamsE,@"STO_CUDA_ENTRY STV_DEFAULT"
_ZN7cutlass13device_kernelIN5flash11enable_sm90INS1_16FlashAttnFwdSm90INS1_25CollectiveMainloopFwdSm90ILi2EN4cute5tupleIJNS5_1CILi1EEES8_S8_EEENS6_IJNS7_ILi128EEESA_SA_EEELi128ENS_10bfloat16_tEfNS_4arch4Sm90ELb1ELb0ELb0ELb0ELb1ELb0ELb0ELb1ELb1ELb1ELb1ELb0EEENS1_21CollectiveEpilogueFwdISB_S9_SC_SE_Li256ELb0ELb1ELb1ELb0EEENS1_19SingleTileSchedulerILb0ELb1ELb1ELi128EEEEEEEEEvNT_6ParamsE:
        /* <DEDUP_REMOVED lines=44> */
.L_x_8861:
        /* <DEDUP_REMOVED lines=22> */
.L_x_8862:
        /* <DEDUP_REMOVED lines=18> */
.L_x_8863:
        /* <DEDUP_REMOVED lines=22> */
.L_x_8864:
        /* <DEDUP_REMOVED lines=23> */
.L_x_8865:
        /* <DEDUP_REMOVED lines=9> */
.L_x_8868:
        /* <DEDUP_REMOVED lines=21> */
[----:B------:R-:W0:Y:S01]  /*09f0*/  S2UR UR48, SR_CTAID.X ;  /* 0x00000000003079c3 */ /* 0x000e220000002500 */
[----:B------:R-:W-:Y:S01]  /*0a00*/  ULDC UR4, c[0x0][0x448] ;  /* 0x0001120000047ab9 */ /* 0x000fe20000000800 */
[----:B------:R-:W-:Y:S01]  /*0a10*/  ULDC UR38, c[0x0][0x424] ;  /* 0x0001090000267ab9 */ /* 0x000fe20000000800 */
[----:B------:R-:W-:Y:S01]  /*0a20*/  UISETP.NE.AND UP1, UPT, UR4, 0x1, UPT ;  /* 0x000000010400788c */ /* 0x000fe2000bf25270 */
[----:B------:R-:W-:Y:S02]  /*0a30*/  ULDC UR7, c[0x0][0x288] ;  /* 0x0000a20000077ab9 */ /* 0x000fe40000000800 */
[----:B------:R-:W-:Y:S01]  /*0a40*/  ULDC.64 UR4, c[0x0][0x418] ;  /* 0x0001060000047ab9 */ /* 0x000fe20000000a00 */
[----:B------:R-:W-:Y:S02]  /*0a50*/  UIADD3 UR7, -UR7, 0x80, URZ ;  /* 0x0000008007077890 */ /* 0x000fe4000fffe13f */
[----:B------:R-:W-:Y:S01]  /*0a60*/  UISETP.NE.U32.AND UP0, UPT, UR4, URZ, UPT ;  /* 0x0000003f0400728c */ /* 0x000fe2000bf05070 */
[----:B------:R-:W-:Y:S01]  /*0a70*/  ULDC UR8, c[0x0][0x2f0] ;  /* 0x0000bc0000087ab9 */ /* 0x000fe20000000800 */
[----:B------:R-:W-:-:S02]  /*0a80*/  UP2UR UR42, UPR, URZ, 0x2 ;  /* 0x000000023f2a7883 */ /* 0x000fc40008000000 */
[----:B------:R-:W-:Y:S01]  /*0a90*/  UISETP.NE.AND.EX UP0, UPT, UR5, URZ, UPT, UP0 ;  /* 0x0000003f0500728c */ /* 0x000fe2000bf05300 */
[----:B------:R-:W-:Y:S02]  /*0aa0*/  @UP1 ULDC UR9, c[0x0][0x450] ;  /* 0x0001140000091ab9 */ /* 0x000fe40000000800 */
[----:B------:R-:W-:Y:S01]  /*0ab0*/  @UP1 ULDC UR5, c[0x0][0x44c] ;  /* 0x0001130000051ab9 */ /* 0x000fe20000000800 */
[----:B------:R-:W-:Y:S02]  /*0ac0*/  USEL UR38, UR38, 0x1, UP0 ;  /* 0x0000000126267887 */ /* 0x000fe40008000000 */
[----:B------:R-:W-:Y:S02]  /*0ad0*/  USHF.R.U32.HI UR10, URZ, 0x10, UR39 ;  /* 0x000000103f0a7899 */ /* 0x000fe40008011627 */
[----:B------:R-:W-:Y:S02]  /*0ae0*/  UIMAD UR7, UR38, UR8, UR7 ;  /* 0x00000008260772a4 */ /* 0x000fe4000f8e0207 */
[----:B0-----:R-:W-:-:S02]  /*0af0*/  USHF.L.U32 UR48, UR48, 0x7, URZ ;  /* 0x0000000730307899 */ /* 0x001fc4000800063f */
[----:B------:R-:W-:Y:S02]  /*0b00*/  ULOP3.LUT UR39, UR39, 0xffff, URZ, 0xc0, !UPT ;  /* 0x0000ffff27277892 */ /* 0x000fe4000f8ec03f */
[----:B------:R-:W-:Y:S02]  /*0b10*/  @UP1 UIADD3 UR4, UR48, 0x7f, URZ ;  /* 0x0000007f30041890 */ /* 0x000fe4000fffe03f */
[----:B------:R-:W-:Y:S02]  /*0b20*/  UIADD3 UR6, UR48, 0x7f, URZ ;  /* 0x0000007f30067890 */ /* 0x000fe4000fffe03f */
[----:B------:R-:W-:Y:S02]  /*0b30*/  UIMAD.WIDE.U32 UR4, UR4, UR5, URZ ;  /* 0x00000005040472a5 */ /* 0x000fe4000f8e003f */
[----:B------:R-:W-:Y:S02]  /*0b40*/  UIMAD UR4, UR38, UR8, 0x7f ;  /* 0x0000007f260474a4 */ /* 0x000fe4000f8e0208 */
[----:B------:R-:W-:-:S02]  /*0b50*/  @UP1 USHF.R.U32.HI UR6, URZ, UR9, UR5 ;  /* 0x000000093f061299 */ /* 0x000fc40008011605 */
[----:B------:R-:W-:Y:S02]  /*0b60*/  USHF.R.S32.HI UR5, URZ, 0x1f, UR4 ;  /* 0x0000001f3f057899 */ /* 0x000fe40008011404 */
[----:B------:R-:W-:Y:S02]  /*0b70*/  UIADD3 UR6, UR7, UR6, URZ ;  /* 0x0000000607067290 */ /* 0x000fe4000fffe03f */
[----:B------:R-:W-:Y:S02]  /*0b80*/  ULEA.HI UR5, UR5, UR4, URZ, 0x7 ;  /* 0x0000000405057291 */ /* 0x000fe4000f8f383f */
[----:B------:R-:W-:Y:S02]  /*0b90*/  USHF.R.S32.HI UR7, URZ, 0x1f, UR6 ;  /* 0x0000001f3f077899 */ /* 0x000fe40008011406 */
[----:B------:R-:W-:Y:S02]  /*0ba0*/  USHF.R.S32.HI UR5, URZ, 0x7, UR5 ;  /* 0x000000073f057899 */ /* 0x000fe40008011405 */
[----:B------:R-:W-:Y:S01]  /*0bb0*/  ULEA.HI UR7, UR7, UR6, URZ, 0x7 ;  /* 0x0000000607077291 */ /* 0x000fe2000f8f383f */
[----:B------:R-:W-:-:S03]  /*0bc0*/  UMOV UR4, URZ ;  /* 0x0000003f00047c82 */ /* 0x000fc60008000000 */
[----:B------:R-:W-:-:S04]  /*0bd0*/  USHF.R.S32.HI UR7, URZ, 0x7, UR7 ;  /* 0x000000073f077899 */ /* 0x000fc80008011407 */
[----:B------:R-:W-:-:S04]  /*0be0*/  UISETP.LT.AND UP0, UPT, UR5, UR7, UPT ;  /* 0x000000070500728c */ /* 0x000fc8000bf01270 */
[----:B------:R-:W-:Y:S02]  /*0bf0*/  USEL UR9, UR5, UR7, UP0 ;  /* 0x0000000705097287 */ /* 0x000fe40008000000 */
[----:B------:R-:W-:Y:S02]  /*0c00*/  UISETP.NE.AND UP0, UPT, UR10, URZ, UPT ;  /* 0x0000003f0a00728c */ /* 0x000fe4000bf05270 */
[----:B------:R-:W-:-:S06]  /*0c10*/  UISETP.GE.AND UP1, UPT, UR9, 0x1, UPT ;  /* 0x000000010900788c */ /* 0x000fcc000bf26270 */
        /* <DEDUP_REMOVED lines=36> */
.L_x_8870:
[----:B------:R-:W-:Y:S02]  /*0e60*/  UIMAD UR39, UR39, UR4, URZ ;  /* 0x00000004272772a4 */ /* 0x000fe4000f8e023f */
[----:B------:R-:W-:Y:S01]  /*0e70*/  IMAD.U32 R3, RZ, RZ, UR4 ;  /* 0x00000004ff037e24 */ /* 0x000fe2000f8e00ff */
[----:B------:R-:W-:Y:S01]  /*0e80*/  MOV R0, UR9 ;  /* 0x0000000900007c02 */ /* 0x000fe20008000f00 */
[----:B------:R-:W-:Y:S01]  /*0e90*/  VIADD R19, R19, 0xffffff80 ;  /* 0xffffff8013137836 */ /* 0x000fe20000000000 */
[----:B------:R-:W-:Y:S01]  /*0ea0*/  PLOP3.LUT P0, PT, PT, PT, PT, 0x80, 0x0 ;  /* 0x000000000000781c */ /* 0x000fe20003f0f070 */
[----:B------:R-:W-:Y:S01]  /*0eb0*/  IMAD.MOV.U32 R4, RZ, RZ, RZ ;  /* 0x000000ffff047224 */ /* 0x000fe200078e00ff */
        /* <DEDUP_REMOVED lines=72> */
.L_x_8872:
[----:B------:R-:W-:-:S04]  /*1340*/  SHF.L.U32 R0, RZ, 0x1f, RZ ;  /* 0x0000001fff007819 */ /* 0x000fc800000006ff */
[----:B------:R-:W0:Y:S02]  /*1350*/  SYNCS.PHASECHK.TRANS64.TRYWAIT P0, [UR41+0x28800], R0 ;  /* 0x02880000ff0075a7 */ /* 0x000e240008000169 */
[----:B0-----:R-:W-:Y:S05]  /*1360*/  @!P0 BRA `(.L_x_8873) ;  /* 0x000000cc00ec8947 */ /* 0x001fea0003800000 */
.L_x_8958:
[----:B------:R-:W-:-:S06]  /*1370*/  ULOP3.LUT UR4, UR36, 0x1, URZ, 0xfc, !UPT ;  /* 0x0000000124047892 */ /* 0x000fcc000f8efc3f */
[----:B0-----:R-:W-:-:S05]  /*1380*/  IMAD.U32 R3, RZ, RZ, UR4 ;  /* 0x00000004ff037e24 */ /* 0x001fca000f8e00ff */
[----:B------:R-:W-:-:S13]  /*1390*/  ISETP.NE.AND P0, PT, R3, 0x3, PT ;  /* 0x000000030300780c */ /* 0x000fda0003f05270 */
[----:B------:R-:W-:Y:S05]  /*13a0*/  @!P0 BRA `(.L_x_8874) ;  /* 0x0000000000048947 */ /* 0x000fea0003800000 */
[----:B------:R-:W-:Y:S01]  /*13b0*/  BPT.TRAP 0x1 ;  /* 0x000000040000795c */ /* 0x000fe20000300000 */
.L_x_8874:
[----:B------:R0:W1:Y:S01]  /*13c0*/  SYNCS.PHASECHK.TRANS64.TRYWAIT P1, [UR41+0x28830], R0 ;  /* 0x02883000ff0075a7 */ /* 0x0000620008020169 */
[----:B------:R-:W-:Y:S05]  /*13d0*/  @!P0 BRA `(.L_x_8875) ;  /* 0x0000000000048947 */ /* 0x000fea0003800000 */
[----:B------:R-:W-:Y:S01]  /*13e0*/  BPT.TRAP 0x1 ;  /* 0x000000040000795c */ /* 0x000fe20000300000 */
.L_x_8875:
[----:B------:R-:W-:-:S05]  /*13f0*/  IMAD.U32 R8, RZ, RZ, UR43 ;  /* 0x0000002bff087e24 */ /* 0x000fca000f8e00ff */
[----:B------:R-:W-:Y:S01]  /*1400*/  LOP3.LUT R8, R8, 0x10000, RZ, 0xfc, !PT ;  /* 0x0001000008087812 */ /* 0x000fe200078efcff */
[----:B-1----:R-:W-:Y:S06]  /*1410*/  @P1 BRA `(.L_x_8876) ;  /* 0x0000000000081947 */ /* 0x002fec0003800000 */
[----:B------:R-:W1:Y:S02]  /*1420*/  SYNCS.PHASECHK.TRANS64.TRYWAIT P1, [UR41+0x28830], R0 ;  /* 0x02883000ff0075a7 */ /* 0x000e640008020169 */
[----:B-1----:R-:W-:Y:S05]  /*1430*/  @!P1 BRA `(.L_x_8877) ;  /* 0x000000cc00d09947 */ /* 0x002fea0003800000 */
.L_x_8876:
[----:B------:R-:W-:Y:S05]  /*1440*/  WARPSYNC.ALL ;  /* 0x0000000000007948 */ /* 0x000fea0003800000 */
[----:B------:R-:W-:Y:S01]  /*1450*/  IMAD.MOV.U32 R9, RZ, RZ, 0x40000040 ;  /* 0x40000040ff097424 */ /* 0x000fe200078e00ff */
[----:B------:R-:W-:Y:S01]  /*1460*/  UIADD3 UR4, UR41, 0x18400, URZ ;  /* 0x0001840029047890 */ /* 0x000fe2000fffe03f */
[----:B------:R-:W-:Y:S01]  /*1470*/  R2UR UR8, R8 ;  /* 0x00000000080872ca */ /* 0x000fe200000e0000 */
[----:B------:R-:W-:Y:S02]  /*1480*/  WARPGROUP.ARRIVE ;  /* 0x00000000000079c5 */ /* 0x000fe40000000000 */
[----:B------:R-:W-:Y:S01]  /*1490*/  R2UR UR9, R9 ;  /* 0x00000000090972ca */ /* 0x000fe200000e0000 */
[----:B------:R-:W-:-:S03]  /*14a0*/  USHF.R.U32.HI UR4, URZ, 0x4, UR4 ;  /* 0x000000043f047899 */ /* 0x000fc60008011604 */
[----:B------:R-:W2:Y:S01]  /*14b0*/  S2UR UR43, SR_CgaCtaId ;  /* 0x00000000002b79c3 */ /* 0x000ea20000008800 */
[----:B------:R-:W-:Y:S01]  /*14c0*/  UMOV UR11, 0x40000040 ;  /* 0x40000040000b7882 */ /* 0x000fe20000000000 */
[----:B------:R-:W-:Y:S01]  /*14d0*/  UMOV UR13, 0x40000040 ;  /* 0x40000040000d7882 */ /* 0x000fe20000000000 */
[----:B------:R-:W-:Y:S01]  /*14e0*/  ULOP3.LUT UR4, UR4, 0x3fff, URZ, 0xc0, !UPT ;  /* 0x00003fff04047892 */ /* 0x000fe2000f8ec03f */
[----:B------:R-:W-:Y:S01]  /*14f0*/  UMOV UR15, 0x40000040 ;  /* 0x40000040000f7882 */ /* 0x000fe20000000000 */
[----:B------:R-:W-:Y:S02]  /*1500*/  UMOV UR17, 0x40000040 ;  /* 0x4000004000117882 */ /* 0x000fe40000000000 */
[----:B------:R-:W-:Y:S01]  /*1510*/  ULOP3.LUT UR46, UR4, 0x10000, URZ, 0xfc, !UPT ;  /* 0x00010000042e7892 */ /* 0x000fe2000f8efc3f */
[----:B------:R-:W-:Y:S02]  /*1520*/  UMOV UR19, 0x40000040 ;  /* 0x4000004000137882 */ /* 0x000fe40000000000 */
[----:B------:R-:W-:Y:S01]  /*1530*/  R2UR UR4, R8 ;  /* 0x00000000080472ca */ /* 0x000fe200000e0000 */
[----:B------:R-:W-:-:S02]  /*1540*/  UIADD3 UR14, UR46, 0x4, URZ ;  /* 0x000000042e0e7890 */ /* 0x000fc4000fffe03f */
[----:B------:R-:W-:Y:S02]  /*1550*/  UIADD3 UR18, UR46, 0x6, URZ ;  /* 0x000000062e127890 */ /* 0x000fe4000fffe03f */
[----:B------:R-:W-:Y:S01]  /*1560*/  UMOV UR10, UR46 ;  /* 0x0000002e000a7c82 */ /* 0x000fe20008000000 */
[----:B------:R-:W-:Y:S01]  /*1570*/  UIADD3 UR22, UR46, 0x400, URZ ;  /* 0x000004002e167890 */ /* 0x000fe2000fffe03f */
[----:B------:R-:W-:Y:S01]  /*1580*/  HGMMA.64x128x16.F32.BF16 R24, gdesc[UR8], RZ, !UPT, gsb0 ;  /* 0x01e00000081879f0 */ /* 0x000fe2000c0018ff */
[----:B------:R-:W-:Y:S01]  /*1590*/  UIADD3 UR10, UR46, 0x2, URZ ;  /* 0x000000022e0a7890 */ /* 0x000fe2000fffe03f */
[----:B------:R-:W-:Y:S01]  /*15a0*/  UMOV UR9, 0x40000040 ;  /* 0x4000004000097882 */ /* 0x000fe20000000000 */
[----:B------:R-:W-:Y:S01]  /*15b0*/  UMOV UR11, 0x40000040 ;  /* 0x40000040000b7882 */ /* 0x000fe20000000000 */
[----:B------:R-:W-:Y:S02]  /*15c0*/  UMOV UR21, 0x40000040 ;  /* 0x4000004000157882 */ /* 0x000fe40000000000 */
[----:B------:R-:W-:-:S02]  /*15d0*/  UIADD3 UR8, UR4, 0x2, URZ ;  /* 0x0000000204087890 */ /* 0x000fc4000fffe03f */
[----:B------:R-:W-:Y:S02]  /*15e0*/  UIADD3 UR12, UR4, 0x4, URZ ;  /* 0x00000004040c7890 */ /* 0x000fe4000fffe03f */
[----:B------:R-:W-:Y:S02]  /*15f0*/  UIADD3 UR16, UR4, 0x6, URZ ;  /* 0x0000000604107890 */ /* 0x000fe4000fffe03f */
[----:B------:R-:W-:Y:S01]  /*1600*/  UIADD3 UR20, UR4, 0x400, URZ ;  /* 0x0000040004147890 */ /* 0x000fe2000fffe03f */
        /* <DEDUP_REMOVED lines=37> */
.L_x_8878:
[----:B01----:R-:W-:Y:S01]  /*1860*/  LOP3.LUT R0, R17, 0xffffff80, RZ, 0xc0, !PT ;  /* 0xffffff8011007812 */ /* 0x003fe200078ec0ff */
[----:B------:R-:W-:Y:S01]  /*1870*/  UISETP.NE.AND UP0, UPT, UR42, URZ, UPT ;  /* 0x0000003f2a00728c */ /* 0x000fe2000bf05270 */
[----:B------:R-:W-:Y:S01]  /*1880*/  LEA.HI R16, R16, R19, RZ, 0x2 ;  /* 0x0000001310107211 */ /* 0x000fe200078f10ff */
[----:B------:R-:W-:Y:S01]  /*1890*/  ULDC UR7, c[0x0][0x2f0] ;  /* 0x0000bc0000077ab9 */ /* 0x000fe20000000800 */
[----:B------:R-:W-:Y:S01]  /*18a0*/  LEA.HI R7, R18, R18, RZ, 0x1 ;  /* 0x0000001212077211 */ /* 0x000fe200078f08ff */
[----:B------:R-:W-:Y:S01]  /*18b0*/  IMAD.IADD R0, R19, 0x1, -R0 ;  /* 0x0000000113007824 */ /* 0x000fe200078e0a00 */
[----:B------:R-:W-:Y:S01]  /*18c0*/  LOP3.LUT R16, R16, 0xfffffffc, RZ, 0xc0, !PT ;  /* 0xfffffffc10107812 */ /* 0x000fe200078ec0ff */
[----:B------:R-:W-:Y:S01]  /*18d0*/  IMAD.U32 R13, RZ, RZ, UR7 ;  /* 0x00000007ff0d7e24 */ /* 0x000fe2000f8e00ff */
[----:B------:R-:W-:Y:S01]  /*18e0*/  LOP3.LUT R7, R7, 0x3fffffe, RZ, 0xc0, !PT ;  /* 0x03fffffe07077812 */ /* 0x000fe200078ec0ff */
[----:B------:R-:W-:Y:S01]  /*18f0*/  ULDC UR10, c[0x0][0x288] ;  /* 0x0000a200000a7ab9 */ /* 0x000fe20000000800 */
[----:B------:R-:W-:Y:S01]  /*1900*/  SHF.R.S32.HI R3, RZ, 0x1f, R0 ;  /* 0x0000001fff037819 */ /* 0x000fe20000011400 */
[----:B------:R-:W-:Y:S01]  /*1910*/  UIADD3 UR53, UR47, -0x2, URZ ;  /* 0xfffffffe2f357890 */ /* 0x000fe2000fffe03f */
[----:B------:R-:W-:Y:S01]  /*1920*/  IADD3 R16, R19, -R16, RZ ;  /* 0x8000001013107210 */ /* 0x000fe20007ffe0ff */
[----:B------:R-:W-:Y:S01]  /*1930*/  IMAD.IADD R7, R18, 0x1, -R7 ;  /* 0x0000000112077824 */ /* 0x000fe200078e0a07 */
[CC--:B------:R-:W-:Y:S01]  /*1940*/  LEA.HI R4, R3.reuse, R0.reuse, RZ, 0x2 ;  /* 0x0000000003047211 */ /* 0x0c0fe200078f10ff */
[----:B------:R-:W-:Y:S01]  /*1950*/  @UP0 ULDC UR4, c[0x0][0x44c] ;  /* 0x0001130000040ab9 */ /* 0x000fe20000000800 */
[----:B------:R-:W-:Y:S01]  /*1960*/  LEA.HI R5, R3, R0, RZ, 0x5 ;  /* 0x0000000003057211 */ /* 0x000fe200078f28ff */
[----:B------:R-:W-:Y:S01]  /*1970*/  @UP0 ULDC UR5, c[0x0][0x450] ;  /* 0x0001140000050ab9 */ /* 0x000fe20000000800 */
[--C-:B------:R-:W-:Y:S01]  /*1980*/  SHF.R.S32.HI R3, RZ, 0x2, R4.reuse ;  /* 0x00000002ff037819 */ /* 0x100fe20000011404 */
[----:B------:R-:W-:Y:S01]  /*1990*/  @UP0 ULDC UR11, c[0x0][0x450] ;  /* 0x00011400000b0ab9 */ /* 0x000fe20000000800 */
[----:B------:R-:W-:Y:S01]  /*19a0*/  SHF.R.S32.HI R6, RZ, 0x1f, R4 ;  /* 0x0000001fff067819 */ /* 0x000fe20000011404 */
[----:B------:R-:W-:Y:S01]  /*19b0*/  UIADD3 UR6, UR41, 0x28840, URZ ;  /* 0x0002884029067890 */ /* 0x000fe2000fffe03f */
[----:B------:R-:W-:-:S02]  /*19c0*/  SHF.R.S32.HI R5, RZ, 0x5, R5 ;  /* 0x00000005ff057819 */ /* 0x000fc40000011405 */
[----:B------:R-:W-:Y:S02]  /*19d0*/  CS2R R150, SRZ ;  /* 0x0000000000967805 */ /* 0x000fe4000001ff00 */
[----:B------:R-:W-:Y:S01]  /*19e0*/  LEA.HI R6, R6, R3, RZ, 0x3 ;  /* 0x0000000306067211 */ /* 0x000fe200078f18ff */
[----:B------:R-:W-:Y:S01]  /*19f0*/  UPRMT UR6, UR43, 0x654, UR6 ;  /* 0x000006542b067896 */ /* 0x000fe20008000006 */
[----:B------:R-:W-:Y:S02]  /*1a00*/  LEA.HI R10, R16, R16, RZ, 0x1 ;  /* 0x00000010100a7211 */ /* 0x000fe400078f08ff */
[----:B------:R-:W-:Y:S02]  /*1a10*/  CS2R R148, SRZ ;  /* 0x0000000000947805 */ /* 0x000fe4000001ff00 */
[----:B------:R-:W-:Y:S02]  /*1a20*/  LEA R11, R5, UR48, 0x4 ;  /* 0x00000030050b7c11 */ /* 0x000fe4000f8e20ff */
[----:B------:R-:W-:-:S02]  /*1a30*/  CS2R R146, SRZ ;  /* 0x0000000000927805 */ /* 0x000fc4000001ff00 */
[----:B------:R-:W-:Y:S02]  /*1a40*/  LOP3.LUT R6, R6, 0xfffffff8, RZ, 0xc0, !PT ;  /* 0xfffffff806067812 */ /* 0x000fe400078ec0ff */
[----:B------:R-:W-:Y:S02]  /*1a50*/  CS2R R144, SRZ ;  /* 0x0000000000907805 */ /* 0x000fe4000001ff00 */
[----:B------:R-:W-:Y:S02]  /*1a60*/  LOP3.LUT R5, R10, 0x1ffffffe, RZ, 0xc0, !PT ;  /* 0x1ffffffe0a057812 */ /* 0x000fe400078ec0ff */
[----:B------:R-:W-:Y:S02]  /*1a70*/  CS2R R142, SRZ ;  /* 0x00000000008e7805 */ /* 0x000fe4000001ff00 */
[----:B------:R-:W-:Y:S01]  /*1a80*/  IADD3 R6, R11, R3, -R6 ;  /* 0x000000030b067210 */ /* 0x000fe20007ffe806 */
[----:B------:R-:W-:Y:S01]  /*1a90*/  SYNCS.ARRIVE.TRANS64.RED.A1T0 RZ, [UR6], RZ ;  /* 0x000000ffffff79a7 */ /* 0x000fe20008100406 */
[----:B------:R-:W-:Y:S01]  /*1aa0*/  PLOP3.LUT P1, PT, PT, PT, UP0, 0x80, 0x0 ;  /* 0x000000000000781c */ /* 0x000fe20003f2f008 */
[----:B------:R-:W-:Y:S01]  /*1ab0*/  IMAD.IADD R3, R16, 0x1, -R5 ;  /* 0x0000000110037824 */ /* 0x000fe200078e0a05 */
[----:B------:R-:W-:Y:S01]  /*1ac0*/  PLOP3.LUT P2, PT, PT, PT, UP0, 0x80, 0x0 ;  /* 0x000000000000781c */ /* 0x000fe20003f4f008 */
[----:B------:R-:W-:Y:S01]  /*1ad0*/  IMAD R6, R7, 0x40, R6 ;  /* 0x0000004007067824 */ /* 0x000fe200078e0206 */
[----:B------:R-:W-:-:S02]  /*1ae0*/  CS2R R140, SRZ ;  /* 0x00000000008c7805 */ /* 0x000fc4000001ff00 */
[----:B------:R-:W-:Y:S02]  /*1af0*/  CS2R R138, SRZ ;  /* 0x00000000008a7805 */ /* 0x000fe4000001ff00 */
[----:B------:R-:W-:Y:S01]  /*1b00*/  CS2R R136, SRZ ;  /* 0x0000000000887805 */ /* 0x000fe2000001ff00 */
[----:B------:R-:W-:Y:S01]  /*1b10*/  IMAD R3, R3, 0x8, R6 ;  /* 0x0000000803037824 */ /* 0x000fe200078e0206 */
[----:B------:R-:W-:Y:S02]  /*1b20*/  CS2R R134, SRZ ;  /* 0x0000000000867805 */ /* 0x000fe4000001ff00 */
[----:B------:R-:W-:Y:S02]  /*1b30*/  CS2R R132, SRZ ;  /* 0x0000000000847805 */ /* 0x000fe4000001ff00 */
[----:B------:R-:W-:Y:S01]  /*1b40*/  CS2R R130, SRZ ;  /* 0x0000000000827805 */ /* 0x000fe2000001ff00 */
[----:B------:R-:W-:Y:S01]  /*1b50*/  IMAD.MOV.U32 R10, RZ, RZ, R3 ;  /* 0x000000ffff0a7224 */ /* 0x000fe200078e0003 */
[----:B------:R-:W-:Y:S01]  /*1b60*/  CS2R R128, SRZ ;  /* 0x0000000000807805 */ /* 0x000fe2000001ff00 */
[----:B------:R-:W-:Y:S01]  /*1b70*/  @P1 IMAD.HI.U32 R5, R3, UR4, RZ ;  /* 0x0000000403051c27 */ /* 0x000fe2000f8e00ff */
[----:B------:R-:W-:Y:S01]  /*1b80*/  UMOV UR4, 0xffffff80 ;  /* 0xffffff8000047882 */ /* 0x000fe20000000000 */
[----:B------:R-:W-:Y:S01]  /*1b90*/  CS2R R126, SRZ ;  /* 0x00000000007e7805 */ /* 0x000fe2000001ff00 */
[----:B------:R-:W-:Y:S01]  /*1ba0*/  UIMAD UR4, UR47, UR4, 0x80 ;  /* 0x000000802f0474a4 */ /* 0x000fe2000f8e0204 */
[----:B------:R-:W-:-:S02]  /*1bb0*/  CS2R R124, SRZ ;  /* 0x00000000007c7805 */ /* 0x000fc4000001ff00 */
[----:B------:R-:W-:Y:S01]  /*1bc0*/  @P2 SHF.R.U32.HI R10, RZ, UR5, R5 ;  /* 0x00000005ff0a2c19 */ /* 0x000fe20008011605 */
[----:B------:R-:W-:Y:S01]  /*1bd0*/  UMOV UR47, URZ ;  /* 0x0000003f002f7c82 */ /* 0x000fe20008000000 */
[----:B------:R-:W-:Y:S01]  /*1be0*/  UIADD3 UR5, UR4, 0x1, URZ ;  /* 0x0000000104057890 */ /* 0x000fe2000fffe03f */
[----:B------:R-:W-:Y:S01]  /*1bf0*/  LOP3.LUT R5, R4, 0x7ffffffc, RZ, 0xc0, !PT ;  /* 0x7ffffffc04057812 */ /* 0x000fe200078ec0ff */
[----:B------:R-:W-:Y:S01]  /*1c00*/  UIMAD UR4, UR38, UR7, UR4 ;  /* 0x00000007260472a4 */ /* 0x000fe2000f8e0204 */
[----:B------:R-:W0:Y:S01]  /*1c10*/  SHFL.IDX PT, R11, R10, RZ, 0x1c1f ;  /* 0x001c1fff0a0b7589 */ /* 0x000e2200000e0000 */
[----:B------:R-:W-:Y:S01]  /*1c20*/  UIMAD UR7, UR38, UR7, -UR10 ;  /* 0x00000007260772a4 */ /* 0x000fe2000f8e0a0a */
[----:B------:R-:W-:Y:S01]  /*1c30*/  IADD3 R6, R0, -R5, RZ ;  /* 0x8000000500067210 */ /* 0x000fe20007ffe0ff */
[----:B------:R-:W-:Y:S01]  /*1c40*/  IMAD.U32 R5, RZ, RZ, UR5 ;  /* 0x00000005ff057e24 */ /* 0x000fe2000f8e00ff */
[----:B------:R-:W1:Y:S01]  /*1c50*/  SHFL.IDX PT, R10, R10, 0x1, 0x1c1f ;  /* 0x003c1f000a0a7f89 */ /* 0x000e6200000e0000 */
[----:B------:R-:W-:Y:S01]  /*1c60*/  IMAD.U32 R7, RZ, RZ, UR4 ;  /* 0x00000004ff077e24 */ /* 0x000fe2000f8e00ff */
[----:B------:R-:W-:Y:S01]  /*1c70*/  ULDC UR4, c[0x0][0x988] ;  /* 0x0002620000047ab9 */ /* 0x000fe20000000800 */
[C---:B------:R-:W-:Y:S01]  /*1c80*/  IMAD R0, R6.reuse, -0x2, R5 ;  /* 0xfffffffe06007824 */ /* 0x040fe200078e0205 */
[----:B------:R-:W-:Y:S01]  /*1c90*/  CS2R R122, SRZ ;  /* 0x00000000007a7805 */ /* 0x000fe2000001ff00 */
[----:B------:R-:W-:Y:S01]  /*1ca0*/  IMAD R4, R6, -0x2, R7 ;  /* 0xfffffffe06047824 */ /* 0x000fe200078e0207 */
[----:B------:R-:W-:Y:S01]  /*1cb0*/  CS2R R120, SRZ ;  /* 0x0000000000787805 */ /* 0x000fe2000001ff00 */
[----:B------:R-:W-:-:S04]  /*1cc0*/  IMAD R5, R13, UR38, R0 ;  /* 0x000000260d057c24 */ /* 0x000fc8000f8e0200 */
[----:B------:R-:W-:-:S05]  /*1cd0*/  VIADD R7, R5, -UR10 ;  /* 0x8000000a05077c36 */ /* 0x000fca0008000000 */
        /* <DEDUP_REMOVED lines=95> */
[----:B-1----:R-:W-:Y:S02]  /*22d0*/  IADD3 R5, R10, -UR10, R5 ;  /* 0x8000000a0a057c10 */ /* 0x002fe4000fffe005 */
[----:B------:R-:W-:Y:S01]  /*22e0*/  FMNMX.FTZ R12, R85, R0, !PT ;  /* 0x00000000550c7209 */ /* 0x000fe20007810000 */
[----:B------:R-:W-:Y:S01]  /*22f0*/  IMAD.U32 R0, RZ, RZ, UR4 ;  /* 0x00000004ff007e24 */ /* 0x000fe2000f8e00ff */
[----:B------:R-:W-:Y:S01]  /*2300*/  VIMNMX R4, R4, R5, PT ;  /* 0x0000000504047248 */ /* 0x000fe20003fe0100 */
[----:B------:R-:W-:-:S02]  /*2310*/  @UP0 ULDC UR4, c[0x0][0x44c] ;  /* 0x0001130000040ab9 */ /* 0x000fc40000000800 */
[----:B------:R-:W0:Y:S01]  /*2320*/  SHFL.BFLY PT, R7, R12, 0x2, 0x1f ;  /* 0x0c401f000c077f89 */ /* 0x000e2200000e0000 */
[C---:B------:R-:W-:Y:S01]  /*2330*/  ISETP.GT.AND P2, PT, R4.reuse, 0x1, PT ;  /* 0x000000010400780c */ /* 0x040fe20003f44270 */
[----:B------:R-:W-:Y:S01]  /*2340*/  UIMAD.WIDE.U32 UR4, UR48, UR4, URZ ;  /* 0x00000004300472a5 */ /* 0x000fe2000f8e003f */
[----:B------:R-:W-:Y:S02]  /*2350*/  ISETP.GT.AND P3, PT, R4, 0x8, PT ;  /* 0x000000080400780c */ /* 0x000fe40003f64270 */
[----:B------:R-:W-:Y:S01]  /*2360*/  FSEL R27, R27, -INF , P2 ;  /* 0xff8000001b1b7808 */ /* 0x000fe20001000000 */
[----:B------:R-:W-:Y:S01]  /*2370*/  @UP0 USHF.R.U32.HI UR48, URZ, UR11, UR5 ;  /* 0x0000000b3f300299 */ /* 0x000fe20008011605 */
[----:B------:R-:W-:Y:S02]  /*2380*/  FSEL R109, R30, -INF , P3 ;  /* 0xff8000001e6d7808 */ /* 0x000fe40001800000 */
[----:B------:R-:W-:Y:S01]  /*2390*/  ISETP.GT.AND P2, PT, R4, 0x10, PT ;  /* 0x000000100400780c */ /* 0x000fe20003f44270 */
[----:B------:R-:W-:-:S03]  /*23a0*/  UIADD3 UR7, UR7, UR48, URZ ;  /* 0x0000003007077290 */ /* 0x000fc6000fffe03f */
[----:B------:R-:W-:Y:S01]  /*23b0*/  UMOV UR48, URZ ;  /* 0x0000003f00307c82 */ /* 0x000fe20008000000 */
[----:B------:R-:W-:-:S04]  /*23c0*/  USHF.R.S32.HI UR4, URZ, 0x1f, UR7 ;  /* 0x0000001f3f047899 */ /* 0x000fc80008011407 */
[----:B------:R-:W-:-:S04]  /*23d0*/  ULEA.HI UR4, UR4, UR7, URZ, 0x7 ;  /* 0x0000000704047291 */ /* 0x000fc8000f8f383f */
[----:B------:R-:W-:Y:S01]  /*23e0*/  USHF.R.S32.HI UR4, URZ, 0x7, UR4 ;  /* 0x000000073f047899 */ /* 0x000fe20008011404 */
[----:B0-----:R-:W-:-:S03]  /*23f0*/  FMNMX.FTZ R14, R12, R7, !PT ;  /* 0x000000070c0e7209 */ /* 0x001fc60007810000 */
[----:B------:R-:W-:Y:S02]  /*2400*/  UISETP.LT.AND UP0, UPT, UR39, UR4, UPT ;  /* 0x000000042700728c */ /* 0x000fe4000bf01270 */
[----:B------:R-:W0:Y:S02]  /*2410*/  SHFL.BFLY PT, R7, R14, 0x1, 0x1f ;  /* 0x0c201f000e077f89 */ /* 0x000e2400000e0000 */
[----:B------:R-:W-:-:S04]  /*2420*/  USEL UR51, UR39, UR4, !UP0 ;  /* 0x0000000427337287 */ /* 0x000fc8000c000000 */
[----:B------:R-:W-:Y:S01]  /*2430*/  UISETP.GE.AND UP0, UPT, UR53, UR51, UPT ;  /* 0x000000333500728c */ /* 0x000fe2000bf06270 */
[----:B0-----:R-:W-:-:S04]  /*2440*/  FMNMX.FTZ R7, R14, R7, !PT ;  /* 0x000000070e077209 */ /* 0x001fc80007810000 */
[C---:B------:R-:W-:Y:S01]  /*2450*/  FSETP.NEU.FTZ.AND P1, PT, R7.reuse, -INF , PT ;  /* 0xff8000000700780b */ /* 0x040fe20003f3d000 */
[----:B------:R-:W-:-:S05]  /*2460*/  FMUL.FTZ R16, R7, R0 ;  /* 0x0000000007107220 */ /* 0x000fca0000410000 */
[----:B------:R-:W-:Y:S02]  /*2470*/  FSEL R16, R16, RZ, P1 ;  /* 0x000000ff10107208 */ /* 0x000fe40000800000 */
[----:B------:R-:W-:-:S03]  /*2480*/  ISETP.GT.AND P1, PT, R4, RZ, PT ;  /* 0x000000ff0400720c */ /* 0x000fc60003f24270 */
[-CC-:B------:R-:W-:Y:S01]  /*2490*/  FFMA.FTZ R180, R11, R0.reuse, -R16.reuse ;  /* 0x000000000bb47223 */ /* 0x180fe20000010810 */
[----:B------:R-:W-:Y:S01]  /*24a0*/  FSEL R107, R26, -INF , P1 ;  /* 0xff8000001a6b7808 */ /* 0x000fe20000800000 */
[-CC-:B------:R-:W-:Y:S01]  /*24b0*/  FFMA.FTZ R11, R29, R0.reuse, -R16.reuse ;  /* 0x000000001d0b7223 */ /* 0x180fe20000010810 */
[C---:B------:R-:W-:Y:S01]  /*24c0*/  ISETP.GT.AND P1, PT, R4.reuse, 0x9, PT ;  /* 0x000000090400780c */ /* 0x040fe20003f24270 */
[-CC-:B------:R-:W-:Y:S01]  /*24d0*/  FFMA.FTZ R176, R15, R0.reuse, -R16.reuse ;  /* 0x000000000fb07223 */ /* 0x180fe20000010810 */
[----:B------:R-:W-:Y:S01]  /*24e0*/  FMNMX.FTZ R10, R107, R27, !PT ;  /* 0x0000001b6b0a7209 */ /* 0x000fe20007810000 */
        /* <DEDUP_REMOVED lines=24> */
[----:B------:R0:W-:Y:S01]  /*2670*/  MUFU.EX2 R5, R25 ;  /* 0x0000001900057308 */ /* 0x0001e20000000800 */
        /* <DEDUP_REMOVED lines=9> */
[-CC-:B0-----:R-:W-:Y:S01]  /*2710*/  FFMA.FTZ R25, R53, R0.reuse, -R16.reuse ;  /* 0x0000000035197223 */ /* 0x181fe20000010810 */
[C---:B------:R-:W-:Y:S01]  /*2720*/  ISETP.GT.AND P2, PT, R4.reuse, 0x28, PT ;  /* 0x000000280400780c */ /* 0x040fe20003f44270 */
        /* <DEDUP_REMOVED lines=11> */
[C---:B------:R-:W-:Y:S01]  /*27e0*/  ISETP.GT.AND P2, PT, R4.reuse, 0x30, PT ;  /* 0x000000300400780c */ /* 0x040fe20003f44270 */
        /* <DEDUP_REMOVED lines=20> */
[----:B------:R-:W-:Y:S01]  /*2930*/  FFMA.FTZ R16, R85, R0, -R16 ;  /* 0x0000000055107223 */ /* 0x000fe20000010810 */
[----:B------:R-:W-:-:S02]  /*2940*/  FMNMX.FTZ R10, R51, R10, !PT ;  /* 0x0000000a330a7209 */ /* 0x000fc40007810000 */
[C---:B------:R-:W-:Y:S01]  /*2950*/  ISETP.GT.AND P2, PT, R4.reuse, 0x40, PT ;  /* 0x000000400400780c */ /* 0x040fe20003f44270 */
[----:B------:R-:W-:Y:S01]  /*2960*/  MUFU.EX2 R178, R178 ;  /* 0x000000b200b27308 */ /* 0x000fe20000000800 */
[----:B------:R-:W-:Y:S02]  /*2970*/  FSEL R55, R55, -INF , P1 ;  /* 0xff80000037377808 */ /* 0x000fe40000800000 */
[----:B------:R-:W-:Y:S02]  /*2980*/  FMNMX.FTZ R10, R115, R10, !PT ;  /* 0x0000000a730a7209 */ /* 0x000fe40007810000 */
[----:B------:R-:W-:Y:S02]  /*2990*/  ISETP.GT.AND P1, PT, R4, 0x41, PT ;  /* 0x000000410400780c */ /* 0x000fe40003f24270 */
[----:B------:R-:W-:Y:S01]  /*29a0*/  FSEL R41, R58, -INF , P2 ;  /* 0xff8000003a297808 */ /* 0x000fe20001000000 */
[----:B------:R-:W-:Y:S01]  /*29b0*/  MUFU.EX2 R17, R17 ;  /* 0x0000001100117308 */ /* 0x000fe20000000800 */
[----:B------:R-:W-:-:S02]  /*29c0*/  FMNMX.FTZ R10, R55, R10, !PT ;  /* 0x0000000a370a7209 */ /* 0x000fc40007810000 */
[C---:B------:R-:W-:Y:S02]  /*29d0*/  ISETP.GT.AND P2, PT, R4.reuse, 0x48, PT ;  /* 0x000000480400780c */ /* 0x040fe40003f44270 */
[----:B------:R-:W-:Y:S02]  /*29e0*/  FSEL R59, R59, -INF , P1 ;  /* 0xff8000003b3b7808 */ /* 0x000fe40000800000 */
[----:B------:R-:W-:Y:S01]  /*29f0*/  FMNMX.FTZ R10, R41, R10, !PT ;  /* 0x0000000a290a7209 */ /* 0x000fe20007810000 */
[----:B------:R-:W-:Y:S01]  /*2a00*/  MUFU.EX2 R172, R172 ;  /* 0x000000ac00ac7308 */ /* 0x000fe20000000800 */
[----:B------:R-:W-:Y:S02]  /*2a10*/  ISETP.GT.AND P1, PT, R4, 0x49, PT ;  /* 0x000000490400780c */ /* 0x000fe40003f24270 */
[----:B------:R-:W-:Y:S02]  /*2a20*/  FSEL R117, R62, -INF , P2 ;  /* 0xff8000003e757808 */ /* 0x000fe40001000000 */
        /* <DEDUP_REMOVED lines=42> */
[----:B------:R-:W0:Y:S01]  /*2cd0*/  MUFU.EX2 R57, R57 ;  /* 0x0000003900397308 */ /* 0x000e220000000800 */
[----:B------:R-:W-:Y:S02]  /*2ce0*/  ISETP.GT.AND P1, PT, R4, 0x79, PT ;  /* 0x000000790400780c */ /* 0x000fe40003f24270 */
[----:B------:R-:W-:Y:S02]  /*2cf0*/  FSEL R91, R86, -INF , P2 ;  /* 0xff800000565b7808 */ /* 0x000fe40001000000 */
[----:B------:R-:W-:-:S02]  /*2d00*/  FMNMX.FTZ R10, R83, R10, !PT ;  /* 0x0000000a530a7209 */ /* 0x000fc40007810000 */
[----:B------:R-:W-:Y:S01]  /*2d10*/  FSEL R87, R87, -INF , P1 ;  /* 0xff80000057577808 */ /* 0x000fe20000800000 */
[----:B------:R-:W-:Y:S01]  /*2d20*/  MUFU.EX2 R93, R93 ;  /* 0x0000005d005d7308 */ /* 0x000fe20000000800 */
[----:B------:R-:W-:-:S04]  /*2d30*/  FMNMX.FTZ R10, R91, R10, !PT ;  /* 0x0000000a5b0a7209 */ /* 0x000fc80007810000 */
[----:B------:R-:W-:-:S03]  /*2d40*/  FMNMX.FTZ R10, R87, R10, !PT ;  /* 0x0000000a570a7209 */ /* 0x000fc60007810000 */
[----:B------:R-:W-:Y:S01]  /*2d50*/  MUFU.EX2 R166, R61 ;  /* 0x0000003d00a67308 */ /* 0x000fe20000000800 */
[----:B0-----:R-:W-:Y:S01]  /*2d60*/  F2FP.BF16.F32.PACK_AB R164, R57, R12 ;  /* 0x0000000c39a4723e */ /* 0x001fe200000010ff */
        /* <DEDUP_REMOVED lines=12> */
[----:B------:R-:W-:-:S06]  /*2e30*/  FMUL.FTZ R4, R13, R0 ;  /* 0x000000000d047220 */ /* 0x000fcc0000410000 */
[----:B------:R-:W-:Y:S01]  /*2e40*/  MUFU.EX2 R154, R77 ;  /* 0x0000004d009a7308 */ /* 0x000fe20000000800 */
        /* <DEDUP_REMOVED lines=19> */
[----:B------:R-:W-:Y:S01]  /*2f80*/  FADD.FTZ R30, R182, R27 ;  /* 0x0000001bb61e7221 */ /* 0x000fe20000010000 */
[-CC-:B------:R-:W-:Y:S01]  /*2f90*/  FFMA.FTZ R115, R115, R0.reuse, -R4.reuse ;  /* 0x0000000073737223 */ /* 0x180fe20000010804 */
        /* <DEDUP_REMOVED lines=9> */
[----:B------:R2:W3:Y:S01]  /*3030*/  MUFU.EX2 R14, R31 ;  /* 0x0000001f000e7308 */ /* 0x0004e20000000800 */
[----:B------:R-:W-:Y:S01]  /*3040*/  FADD.FTZ R27, R15, R30 ;  /* 0x0000001e0f1b7221 */ /* 0x000fe20000010000 */
[-CC-:B------:R-:W-:Y:S01]  /*3050*/  FFMA.FTZ R67, R67, R0.reuse, -R4.reuse ;  /* 0x0000000043437223 */ /* 0x180fe20000010804 */
[-CC-:B------:R-:W-:Y:S01]  /*3060*/  FFMA.FTZ R119, R119, R0.reuse, -R4.reuse ;  /* 0x0000000077777223 */ /* 0x180fe20000010804 */
[-CC-:B------:R-:W-:Y:S01]  /*3070*/  FFMA.FTZ R71, R71, R0.reuse, -R4.reuse ;  /* 0x0000000047477223 */ /* 0x180fe20000010804 */
[----:B------:R-:W-:Y:S01]  /*3080*/  FADD.FTZ R32, R178, R27 ;  /* 0x0000001bb2207221 */ /* 0x000fe20000010000 */
[-CC-:B------:R-:W-:Y:S01]  /*3090*/  FFMA.FTZ R49, R49, R0.reuse, -R4.reuse ;  /* 0x0000000031317223 */ /* 0x180fe20000010804 */
[-C--:B------:R-:W-:Y:S01]  /*30a0*/  FFMA.FTZ R75, R75, R0.reuse, -R4 ;  /* 0x000000004b4b7223 */ /* 0x080fe20000010804 */
[----:B------:R-:W4:Y:S01]  /*30b0*/  MUFU.EX2 R29, R29 ;  /* 0x0000001d001d7308 */ /* 0x000f220000000800 */
[----:B------:R-:W-:Y:S01]  /*30c0*/  FADD.FTZ R27, R17, R32 ;  /* 0x00000020111b7221 */ /* 0x000fe20000010000 */
[----:B-1----:R-:W-:Y:S01]  /*30d0*/  FADD.FTZ R32, R107, R10 ;  /* 0x0000000a6b207221 */ /* 0x002fe20000010000 */
[-CC-:B------:R-:W-:Y:S01]  /*30e0*/  FFMA.FTZ R89, R89, R0.reuse, -R4.reuse ;  /* 0x0000000059597223 */ /* 0x180fe20000010804 */
[-C--:B------:R-:W-:Y:S01]  /*30f0*/  FFMA.FTZ R79, R79, R0.reuse, -R4 ;  /* 0x000000004f4f7223 */ /* 0x080fe20000010804 */
[----:B------:R-:W-:Y:S01]  /*3100*/  FADD.FTZ R34, R172, R27 ;  /* 0x0000001bac227221 */ /* 0x000fe20000010000 */
[----:B0-----:R-:W-:Y:S01]  /*3110*/  FADD.FTZ R27, R109, R32 ;  /* 0x000000206d1b7221 */ /* 0x001fe20000010000 */
[-C--:B------:R-:W-:Y:S01]  /*3120*/  FFMA.FTZ R53, R53, R0.reuse, -R4 ;  /* 0x0000000035357223 */ /* 0x080fe20000010804 */
[----:B------:R-:W0:Y:S01]  /*3130*/  MUFU.EX2 R18, R35 ;  /* 0x0000002300127308 */ /* 0x000e220000000800 */
[----:B--2---:R-:W-:Y:S01]  /*3140*/  FADD.FTZ R31, R19, R34 ;  /* 0x00000022131f7221 */ /* 0x004fe20000010000 */
[----:B---3--:R-:W-:Y:S01]  /*3150*/  FADD.FTZ R34, R14, R27 ;  /* 0x0000001b0e227221 */ /* 0x008fe20000010000 */
[-CC-:B------:R-:W-:Y:S01]  /*3160*/  FFMA.FTZ R83, R83, R0.reuse, -R4.reuse ;  /* 0x0000000053537223 */ /* 0x180fe20000010804 */
[-CC-:B------:R-:W-:Y:S01]  /*3170*/  FFMA.FTZ R91, R91, R0.reuse, -R4.reuse ;  /* 0x000000005b5b7223 */ /* 0x180fe20000010804 */
[----:B------:R-:W-:Y:S01]  /*3180*/  FADD.FTZ R36, R174, R31 ;  /* 0x0000001fae247221 */ /* 0x000fe20000010000 */
[----:B------:R-:W-:Y:S01]  /*3190*/  FFMA.FTZ R87, R87, R0, -R4 ;  /* 0x0000000057577223 */ /* 0x000fe20000010804 */
[----:B------:R-:W-:Y:S01]  /*31a0*/  F2FP.BF16.F32.PACK_AB R180, R5, R180 ;  /* 0x000000b405b4723e */ /* 0x000fe200000010ff */
[----:B------:R-:W1:Y:S01]  /*31b0*/  MUFU.EX2 R111, R111 ;  /* 0x0000006f006f7308 */ /* 0x000e620000000800 */
[----:B----4-:R-:W-:Y:S01]  /*31c0*/  FADD.FTZ R27, R29, R34 ;  /* 0x000000221d1b7221 */ /* 0x010fe20000010000 */
[----:B------:R-:W-:Y:S01]  /*31d0*/  FADD.FTZ R31, R21, R36 ;  /* 0x00000024151f7221 */ /* 0x000fe20000010000 */
[----:B------:R-:W-:-:S02]  /*31e0*/  F2FP.BF16.F32.PACK_AB R182, R11, R182 ;  /* 0x000000b60bb6723e */ /* 0x000fc400000010ff */
[----:B------:R-:W-:Y:S01]  /*31f0*/  F2FP.BF16.F32.PACK_AB R181, R10, R107 ;  /* 0x0000006b0ab5723e */ /* 0x000fe200000010ff */
[----:B------:R-:W-:Y:S01]  /*3200*/  FADD.FTZ R36, R168, R31 ;  /* 0x0000001fa8247221 */ /* 0x000fe20000010000 */
[----:B------:R-:W-:Y:S01]  /*3210*/  F2FP.BF16.F32.PACK_AB R183, R14, R109 ;  /* 0x0000006d0eb7723e */ /* 0x000fe200000010ff */
[----:B------:R-:W2:Y:S01]  /*3220*/  MUFU.EX2 R20, R39 ;  /* 0x0000002700147308 */ /* 0x000ea20000000800 */
[----:B0-----:R-:W-:Y:S01]  /*3230*/  FADD.FTZ R34, R18, R27 ;  /* 0x0000001b12227221 */ /* 0x001fe20000010000 */
[----:B------:R-:W-:Y:S01]  /*3240*/  FADD.FTZ R31, R23, R36 ;  /* 0x00000024171f7221 */ /* 0x000fe20000010000 */
[----:B------:R-:W-:Y:S02]  /*3250*/  F2FP.BF16.F32.PACK_AB R176, R15, R176 ;  /* 0x000000b00fb0723e */ /* 0x000fe400000010ff */
[----:B------:R-:W-:Y:S02]  /*3260*/  CS2R R108, SRZ ;  /* 0x00000000006c7805 */ /* 0x000fe4000001ff00 */
[----:B------:R-:W-:Y:S01]  /*3270*/  F2FP.BF16.F32.PACK_AB R178, R17, R178 ;  /* 0x000000b211b2723e */ /* 0x000fe200000010ff */
[----:B------:R-:W-:Y:S01]  /*3280*/  FADD.FTZ R38, R170, R31 ;  /* 0x0000001faa267221 */ /* 0x000fe20000010000 */
[----:B------:R-:W-:Y:S01]  /*3290*/  F2FP.BF16.F32.PACK_AB R172, R19, R172 ;  /* 0x000000ac13ac723e */ /* 0x000fe200000010ff */
[----:B------:R-:W0:Y:S01]  /*32a0*/  MUFU.EX2 R33, R33 ;  /* 0x0000002100217308 */ /* 0x000e220000000800 */
[----:B-1----:R-:W-:Y:S01]  /*32b0*/  FADD.FTZ R27, R111, R34 ;  /* 0x000000226f1b7221 */ /* 0x002fe20000010000 */
[----:B------:R-:W-:Y:S01]  /*32c0*/  FADD.FTZ R31, R25, R38 ;  /* 0x00000026191f7221 */ /* 0x000fe20000010000 */
[----:B------:R-:W-:-:S02]  /*32d0*/  F2FP.BF16.F32.PACK_AB R174, R21, R174 ;  /* 0x000000ae15ae723e */ /* 0x000fc400000010ff */
[----:B------:R-:W-:Y:S02]  /*32e0*/  CS2R R106, SRZ ;  /* 0x00000000006a7805 */ /* 0x000fe4000001ff00 */
[----:B------:R-:W-:Y:S01]  /*32f0*/  F2FP.BF16.F32.PACK_AB R168, R23, R168 ;  /* 0x000000a817a8723e */ /* 0x000fe200000010ff */
[----:B------:R-:W-:Y:S01]  /*3300*/  FADD.FTZ R38, R12, R31 ;  /* 0x0000001f0c267221 */ /* 0x000fe20000010000 */
[----:B------:R-:W-:Y:S01]  /*3310*/  F2FP.BF16.F32.PACK_AB R170, R25, R170 ;  /* 0x000000aa19aa723e */ /* 0x000fe200000010ff */
[----:B------:R-:W1:Y:S01]  /*3320*/  MUFU.EX2 R22, R43 ;  /* 0x0000002b00167308 */ /* 0x000e620000000800 */
[C---:B--2---:R-:W-:Y:S01]  /*3330*/  FADD.FTZ R36, R20.reuse, R27 ;  /* 0x0000001b14247221 */ /* 0x044fe20000010000 */
[----:B------:R-:W-:Y:S01]  /*3340*/  FADD.FTZ R40, R57, R38 ;  /* 0x0000002639287221 */ /* 0x000fe20000010000 */
[----:B------:R-:W-:Y:S02]  /*3350*/  F2FP.BF16.F32.PACK_AB R179, R20, R111 ;  /* 0x0000006f14b3723e */ /* 0x000fe400000010ff */
[----:B------:R-:W-:-:S02]  /*3360*/  CS2R R110, SRZ ;  /* 0x00000000006e7805 */ /* 0x000fc4000001ff00 */
[----:B------:R-:W-:Y:S01]  /*3370*/  F2FP.BF16.F32.PACK_AB R177, R18, R29 ;  /* 0x0000001d12b1723e */ /* 0x000fe200000010ff */
[----:B------:R-:W-:Y:S01]  /*3380*/  FADD.FTZ R31, R93, R40 ;  /* 0x000000285d1f7221 */ /* 0x000fe20000010000 */
[----:B------:R-:W2:Y:S01]  /*3390*/  MUFU.EX2 R113, R113 ;  /* 0x0000007100717308 */ /* 0x000ea20000000800 */
[----:B0-----:R-:W-:Y:S02]  /*33a0*/  FADD.FTZ R27, R33, R36 ;  /* 0x00000024211b7221 */ /* 0x001fe40000010000 */
[C---:B------:R-:W-:Y:S01]  /*33b0*/  FADD.FTZ R40, R166.reuse, R31 ;  /* 0x0000001fa6287221 */ /* 0x040fe20000010000 */
[----:B------:R-:W-:Y:S02]  /*33c0*/  F2FP.BF16.F32.PACK_AB R166, R166, R93 ;  /* 0x0000005da6a6723e */ /* 0x000fe400000010ff */
[----:B------:R-:W-:Y:S01]  /*33d0*/  CS2R R92, SRZ ;  /* 0x00000000005c7805 */ /* 0x000fe2000001ff00 */
[----:B------:R-:W-:Y:S01]  /*33e0*/  FADD.FTZ R31, R95, R40 ;  /* 0x000000285f1f7221 */ /* 0x000fe20000010000 */
[----:B------:R-:W0:Y:S01]  /*33f0*/  MUFU.EX2 R24, R47 ;  /* 0x0000002f00187308 */ /* 0x000e220000000800 */
[----:B-1----:R-:W-:-:S02]  /*3400*/  FADD.FTZ R36, R22, R27 ;  /* 0x0000001b16247221 */ /* 0x002fc40000010000 */
[C---:B------:R-:W-:Y:S01]  /*3410*/  FADD.FTZ R40, R160.reuse, R31 ;  /* 0x0000001fa0287221 */ /* 0x040fe20000010000 */
[----:B------:R-:W-:Y:S02]  /*3420*/  F2FP.BF16.F32.PACK_AB R160, R160, R95 ;  /* 0x0000005fa0a0723e */ /* 0x000fe400000010ff */
[----:B------:R-:W-:Y:S02]  /*3430*/  CS2R R94, SRZ ;  /* 0x00000000005e7805 */ /* 0x000fe4000001ff00 */
[----:B------:R-:W-:Y:S01]  /*3440*/  F2FP.BF16.F32.PACK_AB R173, R22, R33 ;  /* 0x0000002116ad723e */ /* 0x000fe200000010ff */
        /* <DEDUP_REMOVED lines=15> */
[----:B------:R-:W-:Y:S01]  /*3540*/  FADD.FTZ R27, R97, R40 ;  /* 0x00000028611b7221 */ /* 0x000fe20000010000 */
[----:B------:R-:W-:Y:S02]  /*3550*/  F2FP.BF16.F32.PACK_AB R171, R28, R115 ;  /* 0x000000731cab723e */ /* 0x000fe400000010ff */
[----:B------:R-:W-:Y:S01]  /*3560*/  CS2R R114, SRZ ;  /* 0x0000000000727805 */ /* 0x000fe2000001ff00 */
[C---:B------:R-:W-:Y:S01]  /*3570*/  FADD.FTZ R40, R162.reuse, R27 ;  /* 0x0000001ba2287221 */ /* 0x040fe20000010000 */
[----:B------:R-:W-:Y:S01]  /*3580*/  F2FP.BF16.F32.PACK_AB R162, R162, R97 ;  /* 0x00000061a2a2723e */ /* 0x000fe200000010ff */
[----:B------:R-:W1:Y:S01]  /*3590*/  MUFU.EX2 R117, R117 ;  /* 0x0000007500757308 */ /* 0x000e620000000800 */
[----:B--2---:R-:W-:Y:S01]  /*35a0*/  FADD.FTZ R5, R41, R4 ;  /* 0x0000000429057221 */ /* 0x004fe20000010000 */
[----:B------:R-:W-:Y:S01]  /*35b0*/  FADD.FTZ R11, R99, R40 ;  /* 0x00000028630b7221 */ /* 0x000fe20000010000 */
[----:B------:R-:W-:-:S03]  /*35c0*/  CS2R R96, SRZ ;  /* 0x0000000000607805 */ /* 0x000fc6000001ff00 */
[C---:B------:R-:W-:Y:S01]  /*35d0*/  FADD.FTZ R42, R152.reuse, R11 ;  /* 0x0000000b982a7221 */ /* 0x040fe20000010000 */
[----:B------:R-:W-:Y:S01]  /*35e0*/  F2FP.BF16.F32.PACK_AB R152, R152, R99 ;  /* 0x000000639898723e */ /* 0x000fe200000010ff */
[----:B------:R-:W2:Y:S01]  /*35f0*/  MUFU.EX2 R32, R63 ;  /* 0x0000003f00207308 */ /* 0x000ea20000000800 */
[C---:B0-----:R-:W-:Y:S01]  /*3600*/  FADD.FTZ R4, R30.reuse, R5 ;  /* 0x000000051e047221 */ /* 0x041fe20000010000 */
[----:B------:R-:W-:Y:S01]  /*3610*/  FADD.FTZ R11, R101, R42 ;  /* 0x0000002a650b7221 */ /* 0x000fe20000010000 */
[----:B------:R-:W-:Y:S02]  /*3620*/  F2FP.BF16.F32.PACK_AB R165, R30, R41 ;  /* 0x000000291ea5723e */ /* 0x000fe400000010ff */
[----:B------:R-:W-:Y:S01]  /*3630*/  CS2R R98, SRZ ;  /* 0x0000000000627805 */ /* 0x000fe2000001ff00 */
[C---:B------:R-:W-:Y:S01]  /*3640*/  FADD.FTZ R12, R154.reuse, R11 ;  /* 0x0000000b9a0c7221 */ /* 0x040fe20000010000 */
[----:B------:R-:W-:Y:S01]  /*3650*/  F2FP.BF16.F32.PACK_AB R154, R154, R101 ;  /* 0x000000659a9a723e */ /* 0x000fe200000010ff */
[----:B------:R-:W0:Y:S01]  /*3660*/  MUFU.EX2 R45, R45 ;  /* 0x0000002d002d7308 */ /* 0x000e220000000800 */
[----:B-1----:R-:W-:Y:S01]  /*3670*/  FADD.FTZ R5, R117, R4 ;  /* 0x0000000475057221 */ /* 0x002fe20000010000 */
[----:B------:R-:W-:-:S06]  /*3680*/  CS2R R100, SRZ ;  /* 0x0000000000647805 */ /* 0x000fcc000001ff00 */
[----:B------:R-:W1:Y:S01]  /*3690*/  MUFU.EX2 R34, R67 ;  /* 0x0000004300227308 */ /* 0x000e620000000800 */
[C---:B--2---:R-:W-:Y:S01]  /*36a0*/  FADD.FTZ R4, R32.reuse, R5 ;  /* 0x0000000520047221 */ /* 0x044fe20000010000 */
[----:B------:R-:W-:Y:S02]  /*36b0*/  F2FP.BF16.F32.PACK_AB R167, R32, R117 ;  /* 0x0000007520a7723e */ /* 0x000fe400000010ff */
[----:B------:R-:W-:-:S04]  /*36c0*/  CS2R R116, SRZ ;  /* 0x0000000000747805 */ /* 0x000fc8000001ff00 */
        /* <DEDUP_REMOVED lines=32> */
[----:B------:R-:W-:-:S06]  /*38d0*/  F2FP.BF16.F32.PACK_AB R157, R12, R53 ;  /* 0x000000350c9d723e */ /* 0x000fcc00000010ff */
[----:B------:R-:W2:Y:S01]  /*38e0*/  MUFU.EX2 R16, R16 ;  /* 0x0000001000107308 */ /* 0x000ea20000000800 */
[----:B0-----:R-:W-:-:S07]  /*38f0*/  FADD.FTZ R11, R105, R42 ;  /* 0x0000002a690b7221 */ /* 0x001fce0000010000 */
[----:B------:R-:W0:Y:S01]  /*3900*/  MUFU.EX2 R10, R87 ;  /* 0x00000057000a7308 */ /* 0x000e220000000800 */
[----:B-1----:R-:W-:Y:S01]  /*3910*/  FADD.FTZ R5, R91, R14 ;  /* 0x0000000e5b057221 */ /* 0x002fe20000010000 */
[C---:B--2---:R-:W-:Y:S01]  /*3920*/  F2FP.BF16.F32.PACK_AB R158, R16.reuse, R105 ;  /* 0x00000069109e723e */ /* 0x044fe200000010ff */
[----:B------:R-:W-:Y:S01]  /*3930*/  FADD.FTZ R4, R16, R11 ;  /* 0x0000000b10047221 */ /* 0x000fe20000010000 */
[----:B------:R-:W-:Y:S02]  /*3940*/  CS2R R104, SRZ ;  /* 0x0000000000687805 */ /* 0x000fe4000001ff00 */
[C---:B0-----:R-:W-:Y:S01]  /*3950*/  F2FP.BF16.F32.PACK_AB R159, R10.reuse, R91 ;  /* 0x0000005b0a9f723e */ /* 0x041fe200000010ff */
[----:B------:R-:W-:Y:S01]  /*3960*/  FADD.FTZ R5, R10, R5 ;  /* 0x000000050a057221 */ /* 0x000fe20000010000 */
[----:B------:R-:W-:Y:S01]  /*3970*/  CS2R R90, SRZ ;  /* 0x00000000005a7805 */ /* 0x000fe2000001ff00 */
[----:B------:R-:W-:Y:S06]  /*3980*/  @!P1 BRA `(.L_x_8879) ;  /* 0x00000028008c9947 */ /* 0x000fec0003800000 */
[----:B------:R-:W-:Y:S01]  /*3990*/  MOV R11, R13 ;  /* 0x0000000d000b7202 */ /* 0x000fe20000000f00 */
[----:B------:R-:W-:Y:S01]  /*39a0*/  IMAD.MOV.U32 R10, RZ, RZ, R7 ;  /* 0x000000ffff0a7224 */ /* 0x000fe200078e0007 */
[----:B------:R-:W-:Y:S01]  /*39b0*/  UMOV UR54, URZ ;  /* 0x0000003f00367c82 */ /* 0x000fe20008000000 */
[----:B------:R-:W-:Y:S01]  /*39c0*/  IMAD.MOV.U32 R151, RZ, RZ, RZ ;  /* 0x000000ffff977224 */ /* 0x000fe200078e00ff */
[----:B------:R-:W-:Y:S01]  /*39d0*/  UMOV UR52, URZ ;  /* 0x0000003f00347c82 */ /* 0x000fe20008000000 */
[----:B------:R-:W-:Y:S01]  /*39e0*/  ULDC UR49, c[0x0][0x288] ;  /* 0x0000a20000317ab9 */ /* 0x000fe20000000800 */
[----:B------:R-:W-:-:S05]  /*39f0*/  ULDC UR50, c[0x0][0x2f0] ;  /* 0x0000bc0000327ab9 */ /* 0x000fca0000000800 */
.L_x_8890:
[----:B------:R-:W-:Y:S01]  /*3a00*/  ISETP.NE.AND P2, PT, RZ, UR40, PT ;  /* 0x00000028ff007c0c */ /* 0x000fe2000bf45270 */
[----:B------:R-:W-:-:S04]  /*3a10*/  UISETP.NE.AND UP0, UPT, UR52, 0x1, UPT ;  /* 0x000000013400788c */ /* 0x000fc8000bf05270 */
[----:B------:R-:W-:-:S04]  /*3a20*/  USEL UR47, URZ, 0x1, UP0 ;  /* 0x000000013f2f7887 */ /* 0x000fc80008000000 */
[----:B------:R-:W-:-:S04]  /*3a30*/  ULOP3.LUT UR47, UR54, UR47, URZ, 0x3c, !UPT ;  /* 0x0000002f362f7292 */ /* 0x000fc8000f8e3c3f */
[----:B------:R-:W-:Y:S08]  /*3a40*/  @P2 BRA `(.L_x_8880) ;  /* 0x0000000000382947 */ /* 0x000ff00003800000 */
[----:B------:R-:W-:Y:S05]  /*3a50*/  @!P0 BRA `(.L_x_8881) ;  /* 0x0000000000048947 */ /* 0x000fea0003800000 */
[----:B------:R-:W-:Y:S01]  /*3a60*/  BPT.TRAP 0x1 ;  /* 0x000000040000795c */ /* 0x000fe20000300000 */
.L_x_8881:
        /* <DEDUP_REMOVED lines=9> */
.L_x_8882:
[----:B-1----:R-:W-:Y:S05]  /*3b00*/  @P1 BRA `(.L_x_8880) ;  /* 0x0000000000081947 */ /* 0x002fea0003800000 */
[----:B------:R-:W1:Y:S02]  /*3b10*/  SYNCS.PHASECHK.TRANS64.TRYWAIT P1, [UR4+0x28830], R0 ;  /* 0x02883000ff0075a7 */ /* 0x000e640008020144 */
[----:B-1----:R-:W-:Y:S05]  /*3b20*/  @!P1 BRA `(.L_x_8883) ;  /* 0x000000a8002c9947 */ /* 0x002fea0003800000 */
.L_x_8880:
        /* <DEDUP_REMOVED lines=50> */
.L_x_8885:
[----:B------:R-:W-:Y:S01]  /*3e50*/  ULEA UR4, UR52, UR41, 0x3 ;  /* 0x0000002934047291 */ /* 0x000fe2000f8e183f */
[----:B------:R-:W-:-:S05]  /*3e60*/  IMAD.U32 R0, RZ, RZ, UR54 ;  /* 0x00000036ff007e24 */ /* 0x000fca000f8e00ff */
[----:B------:R-:W-:-:S04]  /*3e70*/  SHF.L.U32 R0, R0, 0x1f, RZ ;  /* 0x0000001f00007819 */ /* 0x000fc800000006ff */
[----:B------:R0:W1:Y:S01]  /*3e80*/  SYNCS.PHASECHK.TRANS64.TRYWAIT P1, [UR4+0x28850], R0 ;  /* 0x02885000ff0075a7 */ /* 0x0000620008020144 */
[----:B------:R-:W-:Y:S05]  /*3e90*/  @!P0 BRA `(.L_x_8886) ;  /* 0x0000000000048947 */ /* 0x000fea0003800000 */
[----:B------:R-:W-:Y:S01]  /*3ea0*/  BPT.TRAP 0x1 ;  /* 0x000000040000795c */ /* 0x000fe20000300000 */
.L_x_8886:
[----:B-1----:R-:W-:Y:S05]  /*3eb0*/  @P1 BRA `(.L_x_8884) ;  /* 0x0000000000081947 */ /* 0x002fea0003800000 */
[----:B------:R-:W1:Y:S02]  /*3ec0*/  SYNCS.PHASECHK.TRANS64.TRYWAIT P1, [UR4+0x28850], R0 ;  /* 0x02885000ff0075a7 */ /* 0x000e640008020144 */
[----:B-1----:R-:W-:Y:S05]  /*3ed0*/  @!P1 BRA `(.L_x_8887) ;  /* 0x000000a400589947 */ /* 0x002fea0003800000 */
.L_x_8884:
        /* <DEDUP_REMOVED lines=49> */
.L_x_8888:
[----:B------:R-:W-:Y:S01]  /*41f0*/  UISETP.NE.AND UP0, UPT, UR42, URZ, UPT ;  /* 0x0000003f2a00728c */ /* 0x000fe2000bf05270 */
[----:B------:R-:W-:Y:S01]  /*4200*/  MOV R16, R3 ;  /* 0x0000000300107202 */ /* 0x000fe20000000f00 */
[----:B------:R-:W-:-:S04]  /*4210*/  IMAD.U32 R15, RZ, RZ, UR50 ;  /* 0x00000032ff0f7e24 */ /* 0x000fc8000f8e00ff */
[----:B------:R-:W-:Y:S02]  /*4220*/  PLOP3.LUT P1, PT, PT, PT, UP0, 0x80, 0x0 ;  /* 0x000000000000781c */ /* 0x000fe40003f2f008 */
[----:B------:R-:W-:-:S03]  /*4230*/  PLOP3.LUT P2, PT, PT, PT, UP0, 0x80, 0x0 ;  /* 0x000000000000781c */ /* 0x000fc60003f4f008 */
[----:B------:R-:W-:-:S08]  /*4240*/  @UP0 ULDC UR4, c[0x0][0x44c] ;  /* 0x0001130000040ab9 */ /* 0x000fd00000000800 */
[----:B0-----:R-:W-:Y:S01]  /*4250*/  @P1 IMAD.HI.U32 R0, R3, UR4, RZ ;  /* 0x0000000403001c27 */ /* 0x001fe2000f8e00ff */
[----:B------:R-:W-:-:S04]  /*4260*/  @UP0 ULDC UR4, c[0x0][0x450] ;  /* 0x0001140000040ab9 */ /* 0x000fc80000000800 */
[----:B------:R-:W-:Y:S01]  /*4270*/  @P2 SHF.R.U32.HI R16, RZ, UR4, R0 ;  /* 0x00000004ff102c19 */ /* 0x000fe20008011600 */
[----:B------:R-:W-:Y:S02]  /*4280*/  UMOV UR4, 0xffffff80 ;  /* 0xffffff8000047882 */ /* 0x000fe40000000000 */
[----:B------:R-:W-:Y:S02]  /*4290*/  UIMAD UR4, UR53, UR4, 0x1 ;  /* 0x00000001350474a4 */ /* 0x000fe4000f8e0204 */
[----:B------:R-:W0:Y:S04]  /*42a0*/  SHFL.IDX PT, R7, R16, RZ, 0x1c1f ;  /* 0x001c1fff10077589 */ /* 0x000e2800000e0000 */
[----:B------:R-:W-:Y:S01]  /*42b0*/  IMAD.U32 R13, RZ, RZ, UR4 ;  /* 0x00000004ff0d7e24 */ /* 0x000fe2000f8e00ff */
[----:B------:R-:W1:Y:S01]  /*42c0*/  SHFL.IDX PT, R157, R16, 0x1, 0x1c1f ;  /* 0x003c1f00109d7f89 */ /* 0x000e6200000e0000 */
[----:B------:R-:W-:-:S02]  /*42d0*/  ULEA UR4, UR48, UR41, 0x3 ;  /* 0x0000002930047291 */ /* 0x000fc4000f8e183f */
[----:B------:R-:W-:Y:S02]  /*42e0*/  IMAD R0, R6, -0x2, R13 ;  /* 0xfffffffe06007824 */ /* 0x000fe400078e020d */
[----:B------:R-:W-:Y:S02]  /*42f0*/  UIADD3 UR4, UR4, 0x28840, URZ ;  /* 0x0002884004047890 */ /* 0x000fe4000fffe03f */
[----:B------:R-:W-:Y:S02]  /*4300*/  IMAD R14, R15, UR38, R0 ;  /* 0x000000260f0e7c24 */ /* 0x000fe4000f8e0200 */
[----:B------:R-:W-:-:S09]  /*4310*/  UPRMT UR4, UR43, 0x654, UR4 ;  /* 0x000006542b047896 */ /* 0x000fd20008000004 */
[----:B------:R-:W-:Y:S01]  /*4320*/  SYNCS.ARRIVE.TRANS64.RED.A1T0 RZ, [UR4], RZ ;  /* 0x000000ffffff79a7 */ /* 0x000fe20008100404 */
[----:B0-----:R-:W-:-:S04]  /*4330*/  IADD3 R7, R7, -UR49, R14 ;  /* 0x8000003107077c10 */ /* 0x001fc8000fffe00e */
        /* <DEDUP_REMOVED lines=95> */
[----:B-1----:R-:W-:-:S02]  /*4930*/  IADD3 R14, R157, -UR49, R14 ;  /* 0x800000319d0e7c10 */ /* 0x002fc4000fffe00e */
[----:B------:R-:W-:Y:S02]  /*4940*/  FMNMX.FTZ R18, R85, R0, !PT ;  /* 0x0000000055127209 */ /* 0x000fe40007810000 */
[----:B------:R-:W0:Y:S01]  /*4950*/  LDC R0, c[0x0][0x988] ;  /* 0x00026200ff007b82 */ /* 0x000e220000000800 */
[C---:B------:R-:W-:Y:S02]  /*4960*/  ISETP.GT.AND P2, PT, R14.reuse, RZ, PT ;  /* 0x000000ff0e00720c */ /* 0x040fe40003f44270 */
[----:B------:R-:W1:Y:S01]  /*4970*/  SHFL.BFLY PT, R7, R18, 0x2, 0x1f ;  /* 0x0c401f0012077f89 */ /* 0x000e6200000e0000 */
        /* <DEDUP_REMOVED lines=12> */
[----:B-1----:R-:W-:Y:S02]  /*4a40*/  FMNMX.FTZ R20, R18, R7, !PT ;  /* 0x0000000712147209 */ /* 0x002fe40007810000 */
[----:B------:R-:W-:-:S03]  /*4a50*/  FMNMX.FTZ R16, R31, R16, !PT ;  /* 0x000000101f107209 */ /* 0x000fc60007810000 */
[----:B------:R-:W1:Y:S02]  /*4a60*/  SHFL.BFLY PT, R7, R20, 0x1, 0x1f ;  /* 0x0c201f0014077f89 */ /* 0x000e6400000e0000 */
[----:B-1----:R-:W-:-:S04]  /*4a70*/  FMNMX.FTZ R7, R20, R7, !PT ;  /* 0x0000000714077209 */ /* 0x002fc80007810000 */
[C---:B------:R-:W-:Y:S01]  /*4a80*/  FSETP.NEU.FTZ.AND P1, PT, R7.reuse, -INF , PT ;  /* 0xff8000000700780b */ /* 0x040fe20003f3d000 */
[----:B0-----:R-:W-:-:S05]  /*4a90*/  FMUL.FTZ R12, R7, R0 ;  /* 0x00000000070c7220 */ /* 0x001fca0000410000 */
[----:B------:R-:W-:-:S05]  /*4aa0*/  FSEL R12, R12, RZ, P1 ;  /* 0x000000ff0c0c7208 */ /* 0x000fca0000800000 */
[-CC-:B------:R-:W-:Y:S01]  /*4ab0*/  FFMA.FTZ R180, R17, R0.reuse, -R12.reuse ;  /* 0x0000000011b47223 */ /* 0x180fe2000001080c */
[-CC-:B------:R-:W-:Y:S01]  /*4ac0*/  FFMA.FTZ R17, R163, R0.reuse, -R12.reuse ;  /* 0x00000000a3117223 */ /* 0x180fe2000001080c */
[----:B------:R-:W-:Y:S01]  /*4ad0*/  FSEL R163, R34, -INF , P2 ;  /* 0xff80000022a37808 */ /* 0x000fe20001000000 */
        /* <DEDUP_REMOVED lines=64> */
[----:B------:R-:W-:Y:S01]  /*4ee0*/  ISETP.GT.AND P3, PT, R14, 0x41, PT ;  /* 0x000000410e00780c */ /* 0x000fe20003f64270 */
[----:B------:R-:W-:Y:S01]  /*4ef0*/  MUFU.EX2 R180, R180 ;  /* 0x000000b400b47308 */ /* 0x000fe20000000800 */
[----:B------:R-:W-:Y:S02]  /*4f00*/  FSEL R51, R58, -INF , P2 ;  /* 0xff8000003a337808 */ /* 0x000fe40001000000 */
[----:B------:R-:W-:Y:S02]  /*4f10*/  FMNMX.FTZ R16, R55, R16, !PT ;  /* 0x0000001037107209 */ /* 0x000fe40007810000 */
[----:B------:R-:W-:-:S02]  /*4f20*/  ISETP.GT.AND P2, PT, R14, 0x48, PT ;  /* 0x000000480e00780c */ /* 0x000fc40003f44270 */
[----:B------:R-:W-:Y:S01]  /*4f30*/  FSEL R59, R59, -INF , P3 ;  /* 0xff8000003b3b7808 */ /* 0x000fe20001800000 */
[----:B------:R-:W-:Y:S01]  /*4f40*/  MUFU.EX2 R182, R182 ;  /* 0x000000b600b67308 */ /* 0x000fe20000000800 */
[----:B------:R-:W-:Y:S02]  /*4f50*/  FMNMX.FTZ R16, R51, R16, !PT ;  /* 0x0000001033107209 */ /* 0x000fe40007810000 */
[----:B------:R-:W-:Y:S02]  /*4f60*/  ISETP.GT.AND P3, PT, R14, 0x49, PT ;  /* 0x000000490e00780c */ /* 0x000fe40003f64270 */
[----:B------:R-:W-:Y:S02]  /*4f70*/  FSEL R161, R62, -INF , P2 ;  /* 0xff8000003ea17808 */ /* 0x000fe40001000000 */
        /* <DEDUP_REMOVED lines=47> */
[----:B------:R-:W-:-:S02]  /*5270*/  FSEL R87, R87, -INF , P3 ;  /* 0xff80000057577808 */ /* 0x000fc40001800000 */
        /* <DEDUP_REMOVED lines=15> */
[C---:B------:R-:W-:Y:S02]  /*5370*/  FMUL.FTZ R14, R13.reuse, R0 ;  /* 0x000000000d0e7220 */ /* 0x040fe40000410000 */
[----:B------:R-:W-:Y:S01]  /*5380*/  MUFU.EX2 R23, R23 ;  /* 0x0000001700177308 */ /* 0x000fe20000000800 */
[----:B------:R-:W-:Y:S02]  /*5390*/  FSEL R28, R13, RZ, P2 ;  /* 0x000000ff0d1c7208 */ /* 0x000fe40001000000 */
[----:B------:R-:W-:-:S03]  /*53a0*/  FSEL R12, R14, RZ, P2 ;  /* 0x000000ff0e0c7208 */ /* 0x000fc60001000000 */
[----:B------:R-:W-:Y:S02]  /*53b0*/  FADD.FTZ R11, -R28, R11 ;  /* 0x0000000b1c0b7221 */ /* 0x000fe40000010100 */
[-CC-:B------:R-:W-:Y:S01]  /*53c0*/  FFMA.FTZ R24, R47, R0.reuse, -R12.reuse ;  /* 0x000000002f187223 */ /* 0x180fe2000001080c */
[----:B------:R-:W-:Y:S01]  /*53d0*/  FSEL R47, R7, RZ, P1 ;  /* 0x000000ff072f7208 */ /* 0x000fe20000800000 */
[-CC-:B------:R-:W-:Y:S01]  /*53e0*/  FFMA.FTZ R14, R26, R0.reuse, -R12.reuse ;  /* 0x000000001a0e7223 */ /* 0x180fe2000001080c */
[-C--:B------:R-:W-:Y:S01]  /*53f0*/  FMUL.FTZ R11, R11, R0.reuse ;  /* 0x000000000b0b7220 */ /* 0x080fe20000410000 */
[-CC-:B------:R-:W-:Y:S01]  /*5400*/  FFMA.FTZ R57, R157, R0.reuse, -R12.reuse ;  /* 0x000000009d397223 */ /* 0x180fe2000001080c */
[-C--:B------:R-:W-:Y:S01]  /*5410*/  FFMA.FTZ R16, R159, R0.reuse, -R12 ;  /* 0x000000009f107223 */ /* 0x080fe2000001080c */
[----:B------:R-:W-:Y:S01]  /*5420*/  FADD.FTZ R47, -R47, R10 ;  /* 0x0000000a2f2f7221 */ /* 0x000fe20000010100 */
[-CC-:B------:R-:W-:Y:S01]  /*5430*/  FFMA.FTZ R31, R31, R0.reuse, -R12.reuse ;  /* 0x000000001f1f7223 */ /* 0x180fe2000001080c */
[----:B------:R-:W-:Y:S01]  /*5440*/  MUFU.EX2 R14, R14 ;  /* 0x0000000e000e7308 */ /* 0x000fe20000000800 */
[-CC-:B------:R-:W-:Y:S01]  /*5450*/  FFMA.FTZ R18, R163, R0.reuse, -R12.reuse ;  /* 0x00000000a3127223 */ /* 0x180fe2000001080c */
[-C--:B------:R-:W-:Y:S01]  /*5460*/  FMUL.FTZ R10, R47, R0.reuse ;  /* 0x000000002f0a7220 */ /* 0x080fe20000410000 */
        /* <DEDUP_REMOVED lines=22> */
[----:B0-----:R-:W-:Y:S01]  /*55d0*/  FFMA.FTZ R47, R10, R4, R15 ;  /* 0x000000040a2f7223 */ /* 0x001fe2000001000f */
[-CC-:B------:R-:W-:Y:S01]  /*55e0*/  FFMA.FTZ R79, R79, R0.reuse, -R12.reuse ;  /* 0x000000004f4f7223 */ /* 0x180fe2000001080c */
[-CC-:B------:R-:W-:Y:S01]  /*55f0*/  FFMA.FTZ R185, R185, R0.reuse, -R12.reuse ;  /* 0x00000000b9b97223 */ /* 0x180fe2000001080c */
[-CC-:B------:R-:W-:Y:S01]  /*5600*/  FFMA.FTZ R83, R83, R0.reuse, -R12.reuse ;  /* 0x0000000053537223 */ /* 0x180fe2000001080c */
[----:B------:R-:W-:-:S03]  /*5610*/  FFMA.FTZ R187, R187, R0, -R12 ;  /* 0x00000000bbbb7223 */ /* 0x000fc6000001080c */
[----:B------:R-:W0:Y:S01]  /*5620*/  MUFU.EX2 R16, R16 ;  /* 0x0000001000107308 */ /* 0x000e220000000800 */
[----:B-1----:R-:W-:Y:S01]  /*5630*/  FFMA.FTZ R4, R11, R5, R14 ;  /* 0x000000050b047223 */ /* 0x002fe2000001000e */
[----:B------:R-:W-:Y:S01]  /*5640*/  FADD.FTZ R5, R180, R47 ;  /* 0x0000002fb4057221 */ /* 0x000fe20000010000 */
[----:B------:R-:W-:-:S05]  /*5650*/  FFMA.FTZ R47, R63, R0, -R12 ;  /* 0x000000003f2f7223 */ /* 0x000fca000001080c */
        /* <DEDUP_REMOVED lines=19> */
[-CC-:B------:R-:W-:Y:S01]  /*5790*/  FFMA.FTZ R34, R67, R0.reuse, -R12.reuse ;  /* 0x0000000043227223 */ /* 0x180fe2000001080c */
[----:B------:R-:W-:-:S04]  /*57a0*/  FFMA.FTZ R12, R87, R0, -R12 ;  /* 0x00000000570c7223 */ /* 0x000fc8000001080c */
[----:B------:R-:W0:Y:S01]  /*57b0*/  MUFU.EX2 R22, R22 ;  /* 0x0000001600167308 */ /* 0x000e220000000800 */
[----:B-1----:R-:W-:-:S07]  /*57c0*/  FADD.FTZ R36, R20, R51 ;  /* 0x0000003314247221 */ /* 0x002fce0000010000 */
[----:B------:R-:W1:Y:S01]  /*57d0*/  MUFU.EX2 R65, R65 ;  /* 0x0000004100417308 */ /* 0x000e620000000800 */
[----:B--2---:R-:W-:-:S07]  /*57e0*/  FADD.FTZ R51, R39, R36 ;  /* 0x0000002427337221 */ /* 0x004fce0000010000 */
[----:B------:R-:W2:Y:S01]  /*57f0*/  MUFU.EX2 R175, R175 ;  /* 0x000000af00af7308 */ /* 0x000ea20000000800 */
[----:B0-----:R-:W-:Y:S01]  /*5800*/  FADD.FTZ R36, R22, R51 ;  /* 0x0000003316247221 */ /* 0x001fe20000010000 */
[----:B------:R-:W-:-:S06]  /*5810*/  FADD.FTZ R51, R43, R4 ;  /* 0x000000042b337221 */ /* 0x000fcc0000010000 */
[----:B------:R-:W0:Y:S01]  /*5820*/  MUFU.EX2 R24, R24 ;  /* 0x0000001800187308 */ /* 0x000e220000000800 */
[----:B-1----:R-:W-:-:S07]  /*5830*/  FADD.FTZ R36, R65, R36 ;  /* 0x0000002441247221 */ /* 0x002fce0000010000 */
        /* <DEDUP_REMOVED lines=20> */
[----:B------:R-:W-:-:S06]  /*5980*/  FADD.FTZ R4, R166, R51 ;  /* 0x00000033a6047221 */ /* 0x000fcc0000010000 */
        /* <DEDUP_REMOVED lines=53> */
.L_x_8889:
[----:B------:R-:W-:Y:S01]  /*5ce0*/  UISETP.GT.AND UP0, UPT, UR53, UR51, UPT ;  /* 0x000000333500728c */ /* 0x000fe2000bf04270 */
[-C--:B------:R-:W-:Y:S01]  /*5cf0*/  FMUL.FTZ R88, R88, R10.reuse ;  /* 0x0000000a58587220 */ /* 0x080fe20000410000 */
[----:B------:R-:W-:Y:S01]  /*5d00*/  ULEA UR4, UR52, UR41, 0x3 ;  /* 0x0000002934047291 */ /* 0x000fe2000f8e183f */
[-C--:B------:R-:W-:Y:S01]  /*5d10*/  FMUL.FTZ R89, R89, R10.reuse ;  /* 0x0000000a59597220 */ /* 0x080fe20000410000 */
[----:B------:R-:W-:Y:S01]  /*5d20*/  UIADD3 UR5, UR53, -0x1, URZ ;  /* 0xffffffff35057890 */ /* 0x000fe2000fffe03f */
[-C--:B------:R-:W-:Y:S01]  /*5d30*/  FMUL.FTZ R92, R92, R10.reuse ;  /* 0x0000000a5c5c7220 */ /* 0x080fe20000410000 */
[----:B------:R-:W-:Y:S01]  /*5d40*/  UIADD3 UR4, UR4, 0x28860, URZ ;  /* 0x0002886004047890 */ /* 0x000fe2000fffe03f */
[----:B------:R-:W-:Y:S01]  /*5d50*/  PLOP3.LUT P1, PT, PT, PT, UP0, 0x80, 0x0 ;  /* 0x000000000000781c */ /* 0x000fe20003f2f008 */
[----:B------:R-:W-:Y:S01]  /*5d60*/  UMOV UR54, UR47 ;  /* 0x0000002f00367c82 */ /* 0x000fe20008000000 */
[----:B------:R-:W-:Y:S01]  /*5d70*/  UMOV UR52, UR48 ;  /* 0x0000003000347c82 */ /* 0x000fe20008000000 */
[----:B------:R-:W-:Y:S01]  /*5d80*/  UPRMT UR4, UR43, 0x654, UR4 ;  /* 0x000006542b047896 */ /* 0x000fe20008000004 */
[-C--:B------:R-:W-:Y:S01]  /*5d90*/  FMUL.FTZ R93, R93, R10.reuse ;  /* 0x0000000a5d5d7220 */ /* 0x080fe20000410000 */
[----:B------:R-:W-:Y:S01]  /*5da0*/  UMOV UR53, UR5 ;  /* 0x0000000500357c82 */ /* 0x000fe20008000000 */
        /* <DEDUP_REMOVED lines=96> */
[----:B------:R-:W-:-:S05]  /*63b0*/  UMOV UR53, UR5 ;  /* 0x0000000500357c82 */ /* 0x000fca0008000000 */
.L_x_8879:
[----:B------:R-:W-:-:S06]  /*63c0*/  UISETP.GE.AND UP0, UPT, UR53, UR39, UPT ;  /* 0x000000273500728c */ /* 0x000fcc000bf06270 */
[----:B------:R-:W-:-:S13]  /*63d0*/  PLOP3.LUT P1, PT, PT, PT, UP0, 0x80, 0x0 ;  /* 0x000000000000781c */ /* 0x000fda0003f2f008 */
[----:B------:R-:W-:Y:S05]  /*63e0*/  @!P1 BRA `(.L_x_8891) ;  /* 0x0000002000109947 */ /* 0x000fea0003800000 */
[C---:B------:R-:W-:Y:S01]  /*63f0*/  VIADD R3, R2.reuse, 0x8 ;  /* 0x0000000802037836 */ /* 0x040fe20000000000 */
[----:B------:R-:W-:Y:S01]  /*6400*/  MOV R6, R7 ;  /* 0x0000000700067202 */ /* 0x000fe20000000f00 */
[----:B------:R-:W-:Y:S01]  /*6410*/  IMAD.MOV.U32 R10, RZ, RZ, R13 ;  /* 0x000000ffff0a7224 */ /* 0x000fe200078e000d */
[----:B------:R-:W-:Y:S01]  /*6420*/  IADD3 R2, -R2, 0xb, RZ ;  /* 0x0000000b02027810 */ /* 0x000fe20007ffe1ff */
[----:B------:R-:W-:Y:S01]  /*6430*/  UMOV UR42, UR47 ;  /* 0x0000002f002a7c82 */ /* 0x000fe20008000000 */
[----:B------:R-:W-:-:S05]  /*6440*/  UMOV UR38, UR48 ;  /* 0x0000003000267c82 */ /* 0x000fca0008000000 */
.L_x_8902:
        /* <DEDUP_REMOVED lines=9> */
.L_x_8893:
[----:B------:R-:W-:Y:S01]  /*64e0*/  ULEA UR4, UR48, UR41, 0x3 ;  /* 0x0000002930047291 */ /* 0x000fe2000f8e183f */
[----:B------:R-:W-:-:S05]  /*64f0*/  IMAD.U32 R0, RZ, RZ, UR47 ;  /* 0x0000002fff007e24 */ /* 0x000fca000f8e00ff */
[----:B------:R-:W-:-:S04]  /*6500*/  SHF.L.U32 R0, R0, 0x1f, RZ ;  /* 0x0000001f00007819 */ /* 0x000fc800000006ff */
[----:B------:R0:W1:Y:S01]  /*6510*/  SYNCS.PHASECHK.TRANS64.TRYWAIT P1, [UR4+0x28830], R0 ;  /* 0x02883000ff0075a7 */ /* 0x0000620008020144 */
[----:B------:R-:W-:Y:S05]  /*6520*/  @!P0 BRA `(.L_x_8894) ;  /* 0x0000000000048947 */ /* 0x000fea0003800000 */
[----:B------:R-:W-:Y:S01]  /*6530*/  BPT.TRAP 0x1 ;  /* 0x000000040000795c */ /* 0x000fe20000300000 */
.L_x_8894:
[----:B-1----:R-:W-:Y:S05]  /*6540*/  @P1 BRA `(.L_x_8892) ;  /* 0x0000000000081947 */ /* 0x002fea0003800000 */
[----:B------:R-:W1:Y:S02]  /*6550*/  SYNCS.PHASECHK.TRANS64.TRYWAIT P1, [UR4+0x28830], R0 ;  /* 0x02883000ff0075a7 */ /* 0x000e640008020144 */
[----:B-1----:R-:W-:Y:S05]  /*6560*/  @!P1 BRA `(.L_x_8895) ;  /* 0x0000007c00cc9947 */ /* 0x002fea0003800000 */
.L_x_8892:
        /* <DEDUP_REMOVED lines=46> */
.L_x_8897:
[----:B------:R-:W-:Y:S01]  /*6850*/  ULEA UR4, UR38, UR41, 0x3 ;  /* 0x0000002926047291 */ /* 0x000fe2000f8e183f */
[----:B01----:R-:W-:-:S05]  /*6860*/  IMAD.U32 R0, RZ, RZ, UR42 ;  /* 0x0000002aff007e24 */ /* 0x003fca000f8e00ff */
[----:B------:R-:W-:-:S04]  /*6870*/  SHF.L.U32 R0, R0, 0x1f, RZ ;  /* 0x0000001f00007819 */ /* 0x000fc800000006ff */
[----:B------:R0:W1:Y:S01]  /*6880*/  SYNCS.PHASECHK.TRANS64.TRYWAIT P1, [UR4+0x28850], R0 ;  /* 0x02885000ff0075a7 */ /* 0x0000620008020144 */
[----:B------:R-:W-:Y:S05]  /*6890*/  @!P0 BRA `(.L_x_8898) ;  /* 0x0000000000048947 */ /* 0x000fea0003800000 */
[----:B------:R-:W-:Y:S01]  /*68a0*/  BPT.TRAP 0x1 ;  /* 0x000000040000795c */ /* 0x000fe20000300000 */
.L_x_8898:
[----:B-1----:R-:W-:Y:S05]  /*68b0*/  @P1 BRA `(.L_x_8896) ;  /* 0x0000000000081947 */ /* 0x002fea0003800000 */
[----:B------:R-:W1:Y:S02]  /*68c0*/  SYNCS.PHASECHK.TRANS64.TRYWAIT P1, [UR4+0x28850], R0 ;  /* 0x02885000ff0075a7 */ /* 0x000e640008020144 */
[----:B-1----:R-:W-:Y:S05]  /*68d0*/  @!P1 BRA `(.L_x_8899) ;  /* 0x0000007c00089947 */ /* 0x002fea0003800000 */
.L_x_8896:
        /* <DEDUP_REMOVED lines=49> */
.L_x_8900:
[----:B01----:R-:W-:Y:S01]  /*6bf0*/  FMNMX.FTZ R0, R24, R6, !PT ;  /* 0x0000000618007209 */ /* 0x003fe20007810000 */
        /* <DEDUP_REMOVED lines=73> */
[----:B------:R-:W3:Y:S01]  /*7090*/  SHFL.BFLY PT, R16, R15, 0x1, 0x1f ;  /* 0x0c201f000f107f89 */ /* 0x000ee200000e0000 */
[----:B-1----:R-:W-:-:S02]  /*70a0*/  FMNMX.FTZ R7, R14, R7, !PT ;  /* 0x000000070e077209 */ /* 0x002fc40007810000 */
[----:B---3--:R-:W-:-:S03]  /*70b0*/  FMNMX.FTZ R13, R15, R16, !PT ;  /* 0x000000100f0d7209 */ /* 0x008fc60007810000 */
[C---:B------:R-:W-:Y:S01]  /*70c0*/  FADD.FTZ R17, -R7.reuse, R6 ;  /* 0x0000000607117221 */ /* 0x040fe20000010100 */
[----:B0-----:R-:W-:-:S03]  /*70d0*/  FMUL.FTZ R153, R7, R0 ;  /* 0x0000000007997220 */ /* 0x001fc60000410000 */
[-C--:B------:R-:W-:Y:S01]  /*70e0*/  FMUL.FTZ R17, R17, R0.reuse ;  /* 0x0000000011117220 */ /* 0x080fe20000410000 */
[-CC-:B------:R-:W-:Y:S01]  /*70f0*/  FFMA.FTZ R29, R29, R0.reuse, -R153.reuse ;  /* 0x000000001d1d7223 */ /* 0x180fe20000010899 */
        /* <DEDUP_REMOVED lines=19> */
[-CC-:B0-----:R-:W-:Y:S01]  /*7230*/  FFMA.FTZ R29, R49, R0.reuse, -R153.reuse ;  /* 0x00000000311d7223 */ /* 0x181fe20000010899 */
[-CC-:B------:R-:W-:Y:S01]  /*7240*/  FFMA.FTZ R49, R69, R0.reuse, -R153.reuse ;  /* 0x0000000045317223 */ /* 0x180fe20000010899 */
[-C--:B------:R-:W-:Y:S01]  /*7250*/  FMUL.FTZ R69, R13, R0.reuse ;  /* 0x000000000d457220 */ /* 0x080fe20000410000 */
[-CC-:B------:R-:W-:Y:S01]  /*7260*/  FFMA.FTZ R164, R56, R0.reuse, -R153.reuse ;  /* 0x0000000038a47223 */ /* 0x180fe20000010899 */
[-CC-:B------:R-:W-:Y:S01]  /*7270*/  FFMA.FTZ R37, R57, R0.reuse, -R153.reuse ;  /* 0x0000000039257223 */ /* 0x180fe20000010899 */
[-C--:B------:R-:W-:Y:S01]  /*7280*/  FFMA.FTZ R166, R60, R0.reuse, -R153 ;  /* 0x000000003ca67223 */ /* 0x080fe20000010899 */
        /* <DEDUP_REMOVED lines=9> */
[--C-:B------:R-:W-:Y:S01]  /*7320*/  FFMA.FTZ R173, R42, R0, -R69.reuse ;  /* 0x000000002aad7223 */ /* 0x100fe20000010845 */
[----:B------:R-:W0:Y:S01]  /*7330*/  MUFU.EX2 R181, R181 ;  /* 0x000000b500b57308 */ /* 0x000e220000000800 */
[----:B-1----:R-:W-:Y:S01]  /*7340*/  FFMA.FTZ R4, R11, R4, R180 ;  /* 0x000000040b047223 */ /* 0x002fe200000100b4 */
        /* <DEDUP_REMOVED lines=10> */
[-C--:B------:R-:W-:Y:S01]  /*73f0*/  FFMA.FTZ R167, R62, R0.reuse, -R69 ;  /* 0x000000003ea77223 */ /* 0x080fe20000010845 */
[-C--:B------:R-:W-:Y:S01]  /*7400*/  FFMA.FTZ R41, R61, R0.reuse, -R153 ;  /* 0x000000003d297223 */ /* 0x080fe20000010899 */
[-C--:B------:R-:W-:Y:S01]  /*7410*/  FFMA.FTZ R28, R63, R0.reuse, -R69 ;  /* 0x000000003f1c7223 */ /* 0x080fe20000010845 */
[-C--:B------:R-:W-:Y:S01]  /*7420*/  FFMA.FTZ R160, R64, R0.reuse, -R153 ;  /* 0x0000000040a07223 */ /* 0x080fe20000010899 */
[----:B------:R-:W3:Y:S01]  /*7430*/  MUFU.EX2 R10, R10 ;  /* 0x0000000a000a7308 */ /* 0x000ee20000000800 */
[----:B0-----:R-:W-:Y:S01]  /*7440*/  FFMA.FTZ R5, R6, R5, R181 ;  /* 0x0000000506057223 */ /* 0x001fe200000100b5 */
[-C--:B------:R-:W-:Y:S01]  /*7450*/  FFMA.FTZ R161, R66, R0.reuse, -R69 ;  /* 0x0000000042a17223 */ /* 0x080fe20000010845 */
[-CC-:B------:R-:W-:Y:S01]  /*7460*/  FFMA.FTZ R45, R65, R0.reuse, -R153.reuse ;  /* 0x00000000412d7223 */ /* 0x180fe20000010899 */
[-C--:B------:R-:W-:Y:S01]  /*7470*/  FFMA.FTZ R162, R68, R0.reuse, -R153 ;  /* 0x0000000044a27223 */ /* 0x080fe20000010899 */
[-CC-:B------:R-:W-:Y:S01]  /*7480*/  FFMA.FTZ R70, R70, R0.reuse, -R69.reuse ;  /* 0x0000000046467223 */ /* 0x180fe20000010845 */
        /* <DEDUP_REMOVED lines=8> */
[-C--:B------:R-:W-:Y:S01]  /*7510*/  FFMA.FTZ R78, R78, R0.reuse, -R69 ;  /* 0x000000004e4e7223 */ /* 0x080fe20000010845 */
[-C--:B------:R-:W-:Y:S01]  /*7520*/  FFMA.FTZ R57, R77, R0.reuse, -R153 ;  /* 0x000000004d397223 */ /* 0x080fe20000010899 */
[----:B------:R-:W1:Y:S01]  /*7530*/  MUFU.EX2 R183, R183 ;  /* 0x000000b700b77308 */ /* 0x000e620000000800 */
[----:B---3--:R-:W-:Y:S01]  /*7540*/  FADD.FTZ R4, R10, R5 ;  /* 0x000000050a047221 */ /* 0x008fe20000010000 */
[-C--:B------:R-:W-:Y:S01]  /*7550*/  FFMA.FTZ R79, R79, R0.reuse, -R69 ;  /* 0x000000004f4f7223 */ /* 0x080fe20000010845 */
[-C--:B------:R-:W-:Y:S01]  /*7560*/  FFMA.FTZ R156, R80, R0.reuse, -R153 ;  /* 0x00000000509c7223 */ /* 0x080fe20000010899 */
[-C--:B------:R-:W-:Y:S01]  /*7570*/  FFMA.FTZ R82, R82, R0.reuse, -R69 ;  /* 0x0000000052527223 */ /* 0x080fe20000010845 */
[-C--:B------:R-:W-:Y:S01]  /*7580*/  FFMA.FTZ R61, R81, R0.reuse, -R153 ;  /* 0x00000000513d7223 */ /* 0x080fe20000010899 */
[-C--:B------:R-:W-:Y:S01]  /*7590*/  FFMA.FTZ R83, R83, R0.reuse, -R69 ;  /* 0x0000000053537223 */ /* 0x080fe20000010845 */
[-C--:B------:R-:W-:Y:S01]  /*75a0*/  FFMA.FTZ R158, R84, R0.reuse, -R153 ;  /* 0x00000000549e7223 */ /* 0x080fe20000010899 */
[----:B------:R-:W3:Y:S01]  /*75b0*/  MUFU.EX2 R12, R12 ;  /* 0x0000000c000c7308 */ /* 0x000ee20000000800 */
[----:B0-----:R-:W-:Y:S01]  /*75c0*/  FADD.FTZ R30, R182, R27 ;  /* 0x0000001bb61e7221 */ /* 0x001fe20000010000 */
[-C--:B------:R-:W-:Y:S01]  /*75d0*/  FFMA.FTZ R86, R86, R0.reuse, -R69 ;  /* 0x0000000056567223 */ /* 0x080fe20000010845 */
[----:B------:R-:W-:-:S02]  /*75e0*/  FFMA.FTZ R65, R85, R0, -R153 ;  /* 0x0000000055417223 */ /* 0x000fc40000010899 */
[----:B------:R-:W-:-:S03]  /*75f0*/  FADD.FTZ R27, R17, R30 ;  /* 0x0000001e111b7221 */ /* 0x000fc60000010000 */
        /* <DEDUP_REMOVED lines=9> */
[----:B---3--:R-:W-:Y:S01]  /*7690*/  FADD.FTZ R27, R19, R30 ;  /* 0x0000001e131b7221 */ /* 0x008fe20000010000 */
[-CC-:B------:R-:W-:Y:S01]  /*76a0*/  FFMA.FTZ R30, R67, R0.reuse, -R69.reuse ;  /* 0x00000000431e7223 */ /* 0x180fe20000010845 */
[----:B------:R-:W-:-:S05]  /*76b0*/  FFMA.FTZ R69, R87, R0, -R69 ;  /* 0x0000000057457223 */ /* 0x000fca0000010845 */
        /* <DEDUP_REMOVED lines=102> */
[----:B0-----:R-:W-:-:S03]  /*7d20*/  FADD.FTZ R4, R65, R4 ;  /* 0x0000000441047221 */ /* 0x001fc60000010000 */
[----:B-1----:R-:W-:Y:S01]  /*7d30*/  FADD.FTZ R5, R69, R5 ;  /* 0x0000000545057221 */ /* 0x002fe20000010000 */
[----:B------:R-:W-:Y:S06]  /*7d40*/  @!P0 BRA `(.L_x_8901) ;  /* 0x0000000000048947 */ /* 0x000fec0003800000 */
[----:B------:R-:W-:Y:S01]  /*7d50*/  BPT.TRAP 0x1 ;  /* 0x000000040000795c */ /* 0x000fe20000300000 */
.L_x_8901:
[----:B------:R-:W-:Y:S01]  /*7d60*/  UISETP.GT.AND UP0, UPT, UR53, UR39, UPT ;  /* 0x000000273500728c */ /* 0x000fe2000bf04270 */
[----:B------:R-:W-:Y:S01]  /*7d70*/  F2FP.BF16.F32.PACK_AB R181, R10, R181 ;  /* 0x000000b50ab5723e */ /* 0x000fe200000010ff */
        /* <DEDUP_REMOVED lines=103> */
[----:B------:R-:W-:Y:S01]  /*83f0*/  FMUL.FTZ R149, R149, R11 ;  /* 0x0000000b95957220 */ /* 0x000fe20000410000 */
[----:B------:R-:W-:-:S02]  /*8400*/  IMAD.MOV.U32 R10, RZ, RZ, R13 ;  /* 0x000000ffff0a7224 */ /* 0x000fc400078e000d */
[----:B------:R-:W-:Y:S01]  /*8410*/  IMAD.MOV.U32 R6, RZ, RZ, R7 ;  /* 0x000000ffff067224 */ /* 0x000fe200078e0007 */
[----:B------:R-:W-:Y:S06]  /*8420*/  @P1 BRA `(.L_x_8902) ;  /* 0xffffffe000081947 */ /* 0x000fec000383ffff */
.L_x_8891:
[----:B------:R-:W-:Y:S06]  /*8430*/  BAR.ARV 0x8, 0x180 ;  /* 0x0206000000007b1d */ /* 0x000fec0000002000 */
[----:B------:R-:W-:Y:S05]  /*8440*/  @!P0 BRA `(.L_x_8903) ;  /* 0x0000000000048947 */ /* 0x000fea0003800000 */
[----:B------:R-:W-:Y:S01]  /*8450*/  BPT.TRAP 0x1 ;  /* 0x000000040000795c */ /* 0x000fe20000300000 */
.L_x_8903:
[----:B------:R-:W-:Y:S01]  /*8460*/  ULEA UR5, UR48, UR41, 0x3 ;  /* 0x0000002930057291 */ /* 0x000fe2000f8e183f */
[----:B--2---:R-:W-:-:S04]  /*8470*/  MOV R2, UR47 ;  /* 0x0000002f00027c02 */ /* 0x004fc80008000f00 */
[----:B------:R-:W-:-:S04]  /*8480*/  SHF.L.U32 R2, R2, 0x1f, RZ ;  /* 0x0000001f02027819 */ /* 0x000fc800000006ff */
[----:B------:R0:W1:Y:S01]  /*8490*/  SYNCS.PHASECHK.TRANS64.TRYWAIT P1, [UR5+0x28850], R2 ;  /* 0x02885002ff0075a7 */ /* 0x0000620008020145 */
[----:B------:R-:W-:Y:S05]  /*84a0*/  @!P0 BRA `(.L_x_8904) ;  /* 0x0000000000048947 */ /* 0x000fea0003800000 */
[----:B------:R-:W-:Y:S01]  /*84b0*/  BPT.TRAP 0x1 ;  /* 0x000000040000795c */ /* 0x000fe20000300000 */
.L_x_8904:
[----:B-1----:R-:W-:Y:S05]  /*84c0*/  @P1 BRA `(.L_x_8905) ;  /* 0x0000000000081947 */ /* 0x002fea0003800000 */
[----:B------:R-:W1:Y:S02]  /*84d0*/  SYNCS.PHASECHK.TRANS64.TRYWAIT P1, [UR5+0x28850], R2 ;  /* 0x02885002ff0075a7 */ /* 0x000e640008020145 */
[----:B-1----:R-:W-:Y:S05]  /*84e0*/  @!P1 BRA `(.L_x_8906) ;  /* 0x00000060001c9947 */ /* 0x002fea0003800000 */
.L_x_8905:
[----:B------:R-:W-:Y:S01]  /*84f0*/  UIADD3 UR41, UR41, 0x400, URZ ;  /* 0x0000040029297890 */ /* 0x000fe2000fffe03f */
[----:B------:R-:W-:Y:S01]  /*8500*/  WARPGROUP.ARRIVE ;  /* 0x00000000000079c5 */ /* 0x000fe20000000000 */
[----:B------:R-:W-:Y:S01]  /*8510*/  UMOV UR7, 0x40000040 ;  /* 0x4000004000077882 */ /* 0x000fe20000000000 */
[----:B-1----:R-:W1:Y:S01]  /*8520*/  SHFL.BFLY PT, R3, R4, 0x2, 0x1f ;  /* 0x0c401f0004037f89 */ /* 0x002e6200000e0000 */
[----:B------:R-:W-:Y:S01]  /*8530*/  USHF.R.U32.HI UR41, URZ, 0x4, UR41 ;  /* 0x000000043f297899 */ /* 0x000fe20008011629 */
[----:B------:R-:W-:Y:S02]  /*8540*/  IMAD.MOV.U32 R8, RZ, RZ, RZ ;  /* 0x000000ffff087224 */ /* 0x000fe400078e00ff */
[----:B0-----:R-:W0:Y:S01]  /*8550*/  SHFL.BFLY PT, R2, R5, 0x2, 0x1f ;  /* 0x0c401f0005027f89 */ /* 0x001e2200000e0000 */
[----:B------:R-:W-:-:S04]  /*8560*/  ULOP3.LUT UR41, UR41, 0x3fff, URZ, 0xc0, !UPT ;  /* 0x00003fff29297892 */ /* 0x000fc8000f8ec03f */
[----:B------:R-:W-:-:S04]  /*8570*/  ULOP3.LUT UR41, UR41, 0x4000000, URZ, 0xfc, !UPT ;  /* 0x0400000029297892 */ /* 0x000fc8000f8efc3f */
[----:B------:R-:W-:-:S04]  /*8580*/  ULEA UR48, UR48, UR41, 0xb ;  /* 0x0000002930307291 */ /* 0x000fc8000f8e583f */
[----:B------:R-:W-:-:S03]  /*8590*/  UIADD3 UR4, UR48, 0x80, URZ ;  /* 0x0000008030047890 */ /* 0x000fc6000fffe03f */
[----:B------:R-:W-:-:S06]  /*85a0*/  UMOV UR6, UR48 ;  /* 0x0000003000067c82 */ /* 0x000fcc0008000000 */
[----:B------:R-:W-:Y:S01]  /*85b0*/  HGMMA.64x128x16.F32.BF16 R88, R180, gdesc[UR4].tnspB, R88, gsb0 ;  /* 0x41e00004b4587df0 */ /* 0x000fe20008001858 */
[----:B------:R-:W-:Y:S01]  /*85c0*/  UMOV UR7, 0x40000040 ;  /* 0x4000004000077882 */ /* 0x000fe20000000000 */
[----:B------:R-:W-:Y:S01]  /*85d0*/  UMOV UR6, UR4 ;  /* 0x0000000400067c82 */ /* 0x000fe20008000000 */
[----:B------:R-:W-:Y:S01]  /*85e0*/  UIADD3 UR4, UR48, 0x100, URZ ;  /* 0x0000010030047890 */ /* 0x000fe2000fffe03f */
[----:B-1----:R-:W-:Y:S01]  /*85f0*/  FADD.FTZ R3, R3, R4 ;  /* 0x0000000403037221 */ /* 0x002fe20000010000 */
[----:B------:R-:W-:Y:S02]  /*8600*/  IMAD.MOV.U32 R4, RZ, RZ, -0x800000 ;  /* 0xff800000ff047424 */ /* 0x000fe400078e00ff */
[----:B0-----:R-:W-:Y:S02]  /*8610*/  FADD.FTZ R6, R2, R5 ;  /* 0x0000000502067221 */ /* 0x001fe40000010000 */
[----:B------:R-:W0:Y:S04]  /*8620*/  SHFL.BFLY PT, R2, R3, 0x1, 0x1f ;  /* 0x0c201f0003027f89 */ /* 0x000e2800000e0000 */
[----:B------:R-:W1:Y:S01]  /*8630*/  SHFL.BFLY PT, R9, R6, 0x1, 0x1f ;  /* 0x0c201f0006097f89 */ /* 0x000e6200000e0000 */
[----:B0-----:R-:W-:Y:S01]  /*8640*/  FADD.FTZ R10, R3, R2 ;  /* 0x00000002030a7221 */ /* 0x001fe20000010000 */
[----:B------:R-:W-:-:S02]  /*8650*/  IMAD.MOV.U32 R2, RZ, RZ, RZ ;  /* 0x000000ffff027224 */ /* 0x000fc400078e00ff */
        /* <DEDUP_REMOVED lines=55> */
.L_x_8907:
        /* <DEDUP_REMOVED lines=68> */
.L_x_8871:
        /* <DEDUP_REMOVED lines=27> */
[----:B------:R-:W-:Y:S02]  /*8fc0*/  LOP3.LUT R5, R5, 0xfffffffc, RZ, 0xc0, !PT ;  /* 0xfffffffc05057812 */ /* 0x000fe400078ec0ff */
[C---:B------:R-:W-:Y:S01]  /*8fd0*/  IADD3 R24, R2.reuse, -R7, RZ ;  /* 0x8000000702187210 */ /* 0x040fe20007ffe0ff */
[----:B------:R-:W3:Y:S01]  /*8fe0*/  @P0 LDC R27, c[0x0][0xbec] ;  /* 0x0002fb00ff1b0b82 */ /* 0x000ee20000000800 */
[----:B------:R-:W-:Y:S01]  /*8ff0*/  SHF.R.S32.HI R7, RZ, 0x7, R0 ;  /* 0x00000007ff077819 */ /* 0x000fe20000011400 */
[----:B------:R-:W-:Y:S01]  /*9000*/  IMAD.IADD R8, R2, 0x1, -R5 ;  /* 0x0000000102087824 */ /* 0x000fe200078e0a05 */
[----:B------:R-:W-:Y:S01]  /*9010*/  SHF.R.S32.HI R9, RZ, 0x1f, R24 ;  /* 0x0000001fff097819 */ /* 0x000fe20000011418 */
[----:B----4-:R-:W-:Y:S01]  /*9020*/  IMAD R23, R23, R14, UR11 ;  /* 0x0000000b17177e24 */ /* 0x010fe2000f8e020e */
[----:B------:R-:W-:-:S02]  /*9030*/  LEA.HI R0, R0, R7, RZ, 0x1 ;  /* 0x0000000700007211 */ /* 0x000fc400078f08ff */
[----:B------:R-:W-:Y:S01]  /*9040*/  LEA.HI R25, R9, R24, RZ, 0x2 ;  /* 0x0000001809197211 */ /* 0x000fe200078f10ff */
[----:B------:R-:W4:Y:S01]  /*9050*/  @P0 LDC R15, c[0x0][0xbf0] ;  /* 0x0002fc00ff0f0b82 */ /* 0x000f220000000800 */
[----:B------:R-:W-:Y:S01]  /*9060*/  LOP3.LUT R0, R0, 0x3fffffe, RZ, 0xc0, !PT ;  /* 0x03fffffe00007812 */ /* 0x000fe200078ec0ff */
[----:B0-----:R-:W-:Y:S01]  /*9070*/  IMAD R12, R18, UR10, RZ ;  /* 0x0000000a120c7c24 */ /* 0x001fe2000f8e02ff */
[--C-:B------:R-:W-:Y:S02]  /*9080*/  SHF.R.S32.HI R6, RZ, 0x2, R25.reuse ;  /* 0x00000002ff067819 */ /* 0x100fe40000011419 */
[----:B------:R-:W-:Y:S01]  /*9090*/  SHF.R.S32.HI R11, RZ, 0x1f, R25 ;  /* 0x0000001fff0b7819 */ /* 0x000fe20000011419 */
[----:B------:R-:W-:Y:S01]  /*90a0*/  IMAD.IADD R0, R7, 0x1, -R0 ;  /* 0x0000000107007824 */ /* 0x000fe200078e0a00 */
[----:B------:R-:W-:Y:S01]  /*90b0*/  LEA.HI R5, R8, R8, RZ, 0x1 ;  /* 0x0000000808057211 */ /* 0x000fe200078f08ff */
[----:B------:R-:W0:Y:S01]  /*90c0*/  @P0 LDC R16, c[0x0][0xbf0] ;  /* 0x0002fc00ff100b82 */ /* 0x000e220000000800 */
[----:B------:R-:W-:-:S02]  /*90d0*/  LEA.HI R11, R11, R6, RZ, 0x3 ;  /* 0x000000060b0b7211 */ /* 0x000fc400078f18ff */
[----:B------:R-:W-:Y:S02]  /*90e0*/  LEA.HI R9, R9, R24, RZ, 0x5 ;  /* 0x0000001809097211 */ /* 0x000fe400078f28ff */
[----:B------:R-:W-:Y:S02]  /*90f0*/  LOP3.LUT R11, R11, 0xfffffff8, RZ, 0xc0, !PT ;  /* 0xfffffff80b0b7812 */ /* 0x000fe400078ec0ff */
[----:B------:R-:W-:Y:S02]  /*9100*/  LOP3.LUT R7, R5, 0x1ffffffe, RZ, 0xc0, !PT ;  /* 0x1ffffffe05077812 */ /* 0x000fe400078ec0ff */
[----:B------:R-:W-:Y:S01]  /*9110*/  SHF.R.S32.HI R5, RZ, 0x5, R9 ;  /* 0x00000005ff057819 */ /* 0x000fe20000011409 */
[----:B------:R-:W-:Y:S01]  /*9120*/  IMAD.IADD R2, R6, 0x1, -R11 ;  /* 0x0000000106027824 */ /* 0x000fe200078e0a0b */
[----:B------:R-:W-:Y:S01]  /*9130*/  MOV R6, UR4 ;  /* 0x0000000400067c02 */ /* 0x000fe20008000f00 */
[----:B------:R-:W5:Y:S01]  /*9140*/  LDC.64 R10, c[0x0][0xbd8] ;  /* 0x0002f600ff0a7b82 */ /* 0x000f620000000a00 */
[----:B------:R-:W-:Y:S01]  /*9150*/  IMAD.IADD R9, R8, 0x1, -R7 ;  /* 0x0000000108097824 */ /* 0x000fe200078e0a07 */
[----:B------:R-:W-:Y:S01]  /*9160*/  LOP3.LUT R25, R25, 0x7ffffffc, RZ, 0xc0, !PT ;  /* 0x7ffffffc19197812 */ /* 0x000fe200078ec0ff */
[----:B------:R-:W-:-:S02]  /*9170*/  IMAD R5, R5, 0x10, R2 ;  /* 0x0000001005057824 */ /* 0x000fc400078e0202 */
[----:B------:R-:W-:Y:S01]  /*9180*/  IMAD.U32 R7, RZ, RZ, UR5 ;  /* 0x00000005ff077e24 */ /* 0x000fe2000f8e00ff */
[----:B------:R-:W-:Y:S01]  /*9190*/  UIMAD.WIDE.U32 UR4, UR37, UR8, URZ ;  /* 0x00000008250472a5 */ /* 0x000fe2000f8e003f */
[----:B------:R-:W-:Y:S01]  /*91a0*/  IMAD.U32 R7, RZ, RZ, UR6 ;  /* 0x00000006ff077e24 */ /* 0x000fe2000f8e00ff */
[----:B------:R-:W-:Y:S01]  /*91b0*/  UIMAD UR6, UR37, UR9, UR7 ;  /* 0x00000009250672a4 */ /* 0x000fe2000f8e0207 */
[----:B------:R-:W-:Y:S02]  /*91c0*/  IMAD R0, R0, 0x40, R5 ;  /* 0x0000004000007824 */ /* 0x000fe400078e0205 */
[----:B------:R-:W-:Y:S01]  /*91d0*/  ULDC.64 UR8, c[0x0][0xb28] ;  /* 0x0002ca0000087ab9 */ /* 0x000fe20000000a00 */
[----:B------:R-:W-:Y:S01]  /*91e0*/  UIADD3 UR6, UR5, UR6, URZ ;  /* 0x0000000605067290 */ /* 0x000fe2000fffe03f */
[----:B------:R-:W-:Y:S02]  /*91f0*/  IMAD R2, R9, 0x8, R0 ;  /* 0x0000000809027824 */ /* 0x000fe400078e0200 */
[----:B------:R-:W-:-:S02]  /*9200*/  IMAD.U32 R9, RZ, RZ, UR5 ;  /* 0x00000005ff097e24 */ /* 0x000fc4000f8e00ff */
[----:B--2---:R-:W-:Y:S02]  /*9210*/  IMAD R2, R21, 0x80, R2 ;  /* 0x0000008015027824 */ /* 0x004fe400078e0202 */
[----:B------:R-:W-:Y:S01]  /*9220*/  IMAD.U32 R9, RZ, RZ, UR6 ;  /* 0x00000006ff097e24 */ /* 0x000fe2000f8e00ff */
[----:B------:R-:W-:Y:S01]  /*9230*/  ULDC.64 UR6, c[0x0][0xb48] ;  /* 0x0002d20000067ab9 */ /* 0x000fe20000000a00 */
[----:B---3--:R-:W-:-:S04]  /*9240*/  @P0 IMAD.HI.U32 R27, R2, R27, RZ ;  /* 0x0000001b021b0227 */ /* 0x008fc800078e00ff */
[C---:B-----5:R-:W-:Y:S02]  /*9250*/  IMAD R8, R10.reuse, UR10, RZ ;  /* 0x0000000a0a087c24 */ /* 0x060fe4000f8e02ff */
[----:B------:R-:W-:-:S04]  /*9260*/  IMAD.WIDE.U32 R6, R10, UR12, R6 ;  /* 0x0000000c0a067c25 */ /* 0x000fc8000f8e0006 */
[----:B------:R-:W-:Y:S01]  /*9270*/  IMAD R11, R11, UR12, R8 ;  /* 0x0000000c0b0b7c24 */ /* 0x000fe2000f8e0208 */
[----:B------:R-:W-:Y:S01]  /*9280*/  MOV R8, UR4 ;  /* 0x0000000400087c02 */ /* 0x000fe20008000f00 */
[----:B-1----:R-:W-:Y:S01]  /*9290*/  @P0 IMAD.HI.U32 R10, R2, R13, RZ ;  /* 0x0000000d020a0227 */ /* 0x002fe200078e00ff */
[----:B------:R-:W-:-:S03]  /*92a0*/  ULDC.64 UR4, c[0x0][0xbe0] ;  /* 0x0002f80000047ab9 */ /* 0x000fc60000000a00 */
[----:B------:R-:W-:Y:S01]  /*92b0*/  IMAD R13, R19, UR12, R12 ;  /* 0x0000000c130d7c24 */ /* 0x000fe2000f8e020c */
[----:B------:R-:W-:Y:S01]  /*92c0*/  SHF.R.S32.HI R12, RZ, 0x1f, R23 ;  /* 0x0000001fff0c7819 */ /* 0x000fe20000011417 */
[----:B------:R-:W-:-:S04]  /*92d0*/  IMAD.WIDE.U32 R8, R18, UR12, R8 ;  /* 0x0000000c12087c25 */ /* 0x000fc8000f8e0008 */
[----:B------:R-:W-:Y:S01]  /*92e0*/  IMAD.IADD R7, R7, 0x1, R11 ;  /* 0x0000000107077824 */ /* 0x000fe200078e020b */
[----:B------:R-:W-:Y:S01]  /*92f0*/  MOV R11, R2 ;  /* 0x00000002000b7202 */ /* 0x000fe20000000f00 */
[----:B------:R-:W-:Y:S01]  /*9300*/  IMAD.IADD R9, R9, 0x1, R13 ;  /* 0x0000000109097824 */ /* 0x000fe200078e020d */
[----:B0-----:R-:W-:Y:S01]  /*9310*/  @P0 SHF.R.U32.HI R11, RZ, R16, R27 ;  /* 0x00000010ff0b0219 */ /* 0x001fe2000001161b */
[----:B------:R-:W-:Y:S01]  /*9320*/  IMAD.MOV.U32 R5, RZ, RZ, R2 ;  /* 0x000000ffff057224 */ /* 0x000fe200078e0002 */
[----:B----4-:R-:W-:Y:S01]  /*9330*/  @P0 SHF.R.U32.HI R5, RZ, R15, R10 ;  /* 0x0000000fff050219 */ /* 0x010fe2000001160a */
[----:B------:R-:W-:Y:S02]  /*9340*/  IMAD R13, R12, UR6, RZ ;  /* 0x000000060c0d7c24 */ /* 0x000fe4000f8e02ff */
[----:B------:R-:W-:-:S04]  /*9350*/  IMAD.WIDE.U32 R6, R23, UR4, R6 ;  /* 0x0000000417067c25 */ /* 0x000fc8000f8e0006 */
        /* <DEDUP_REMOVED lines=13> */
[----:B------:R-:W-:Y:S01]  /*9430*/  IMAD R13, R17, R14, R2 ;  /* 0x0000000e110d7224 */ /* 0x000fe200078e0202 */
[----:B------:R-:W-:Y:S01]  /*9440*/  SHF.R.S32.HI R2, RZ, 0x1f, R5 ;  /* 0x0000001fff027819 */ /* 0x000fe20000011405 */
[----:B------:R-:W-:Y:S02]  /*9450*/  IMAD R10, R10, UR4, RZ ;  /* 0x000000040a0a7c24 */ /* 0x000fe4000f8e02ff */
[----:B------:R-:W-:Y:S02]  /*9460*/  IMAD.IADD R9, R9, 0x1, R15 ;  /* 0x0000000109097824 */ /* 0x000fe400078e020f */
[C---:B------:R-:W-:Y:S01]  /*9470*/  IMAD R15, R11.reuse, UR5, R10 ;  /* 0x000000050b0f7c24 */ /* 0x040fe2000f8e020a */
[----:B------:R-:W0:Y:S01]  /*9480*/  S2UR UR5, SR_CgaCtaId ;  /* 0x00000000000579c3 */ /* 0x000e220000008800 */
[----:B------:R-:W-:Y:S01]  /*9490*/  SHF.R.S32.HI R10, RZ, 0x1f, R13 ;  /* 0x0000001fff0a7819 */ /* 0x000fe2000001140d */
[----:B------:R-:W-:Y:S02]  /*94a0*/  IMAD R2, R2, UR6, RZ ;  /* 0x0000000602027c24 */ /* 0x000fe4000f8e02ff */
[----:B------:R-:W-:Y:S01]  /*94b0*/  IMAD.WIDE.U32 R8, R11, UR4, R8 ;  /* 0x000000040b087c25 */ /* 0x000fe2000f8e0008 */
[----:B------:R-:W-:-:S03]  /*94c0*/  UMOV UR4, 0x400 ;  /* 0x0000040000047882 */ /* 0x000fc60000000000 */
[C---:B------:R-:W-:Y:S02]  /*94d0*/  IMAD R11, R5.reuse, UR7, R2 ;  /* 0x00000007050b7c24 */ /* 0x040fe4000f8e0202 */
[----:B------:R-:W-:Y:S01]  /*94e0*/  IMAD.WIDE.U32 R6, R5, UR6, R6 ;  /* 0x0000000605067c25 */ /* 0x000fe2000f8e0006 */
[----:B------:R-:W-:-:S03]  /*94f0*/  ULDC.64 UR6, c[0x0][0xba8] ;  /* 0x0002ea0000067ab9 */ /* 0x000fc60000000a00 */
[----:B------:R-:W-:Y:S01]  /*9500*/  IMAD.IADD R9, R9, 0x1, R15 ;  /* 0x0000000109097824 */ /* 0x000fe200078e020f */
[----:B------:R-:W-:Y:S01]  /*9510*/  LEA R2, P0, R6, UR6, 0x2 ;  /* 0x0000000606027c11 */ /* 0x000fe2000f8010ff */
[----:B------:R-:W-:Y:S01]  /*9520*/  IMAD R10, R10, UR8, RZ ;  /* 0x000000080a0a7c24 */ /* 0x000fe2000f8e02ff */
[----:B------:R-:W-:Y:S01]  /*9530*/  IADD3 R7, R7, R11, RZ ;  /* 0x0000000b07077210 */ /* 0x000fe20007ffe0ff */
[----:B------:R-:W-:Y:S01]  /*9540*/  IMAD.WIDE.U32 R8, R13, UR8, R8 ;  /* 0x000000080d087c25 */ /* 0x000fe2000f8e0008 */
[----:B------:R-:W-:-:S03]  /*9550*/  ULDC UR6, c[0x0][0xa88] ;  /* 0x0002a20000067ab9 */ /* 0x000fc60000000800 */
[----:B------:R-:W-:Y:S01]  /*9560*/  IMAD R5, R13, UR9, R10 ;  /* 0x000000090d057c24 */ /* 0x000fe2000f8e020a */
[----:B------:R-:W-:Y:S01]  /*9570*/  ULDC.64 UR8, c[0x0][0xb00] ;  /* 0x0002c00000087ab9 */ /* 0x000fe20000000a00 */
[----:B------:R-:W-:Y:S01]  /*9580*/  LEA.HI.X R10, R6, UR7, R7, 0x2, P0 ;  /* 0x00000007060a7c11 */ /* 0x000fe200080f1407 */
[----:B------:R-:W-:Y:S01]  /*9590*/  IMAD R0, R21, 0x80, R0 ;  /* 0x0000008015007824 */ /* 0x000fe200078e0200 */
[----:B------:R-:W-:Y:S01]  /*95a0*/  LEA R20, P1, R8, UR8, 0x2 ;  /* 0x0000000808147c11 */ /* 0x000fe2000f8210ff */
[----:B------:R-:W-:Y:S01]  /*95b0*/  IMAD.IADD R5, R9, 0x1, R5 ;  /* 0x0000000109057824 */ /* 0x000fe200078e0205 */
[----:B------:R-:W-:Y:S01]  /*95c0*/  SHFL.IDX PT, R6, R2, RZ, 0x1c1f ;  /* 0x001c1fff02067589 */ /* 0x000fe200000e0000 */
[----:B0-----:R-:W-:Y:S01]  /*95d0*/  ULEA UR4, UR5, UR4, 0x18 ;  /* 0x0000000405047291 */ /* 0x001fe2000f8ec03f */
[----:B------:R-:W-:Y:S01]  /*95e0*/  IMAD R17, R17, UR6, RZ ;  /* 0x0000000611117c24 */ /* 0x000fe2000f8e02ff */
[----:B------:R-:W-:Y:S01]  /*95f0*/  LOP3.LUT P0, RZ, R24, 0x3, RZ, 0xc0, !PT ;  /* 0x0000000318ff7812 */ /* 0x000fe2000780c0ff */
[----:B------:R-:W0:Y:S01]  /*9600*/  SHFL.IDX PT, R7, R10, RZ, 0x1c1f ;  /* 0x001c1fff0a077589 */ /* 0x000e2200000e0000 */
[----:B------:R-:W-:Y:S01]  /*9610*/  LEA.HI.X R22, R8, UR9, R5, 0x2, P1 ;  /* 0x0000000908167c11 */ /* 0x000fe200088f1405 */
[C---:B------:R-:W-:Y:S01]  /*9620*/  VIADD R16, R0.reuse, 0x8 ;  /* 0x0000000800107836 */ /* 0x040fe20000000000 */
[----:B------:R-:W-:Y:S01]  /*9630*/  UIADD3 UR4, UR4, 0x28820, URZ ;  /* 0x0002882004047890 */ /* 0x000fe2000fffe03f */
[----:B------:R-:W-:Y:S01]  /*9640*/  SHFL.IDX PT, R8, R2, 0x1, 0x1c1f ;  /* 0x003c1f0002087f89 */ /* 0x000fe200000e0000 */
[-C--:B------:R-:W-:Y:S01]  /*9650*/  ISETP.GE.OR P1, PT, R0, R17.reuse, P0 ;  /* 0x000000110000720c */ /* 0x080fe20000726670 */
[----:B------:R-:W-:Y:S01]  /*9660*/  IMAD.IADD R19, R24, 0x1, -R25 ;  /* 0x0000000118137824 */ /* 0x000fe200078e0a19 */
[-C--:B------:R-:W-:Y:S01]  /*9670*/  ISETP.GE.OR P0, PT, R16, R17.reuse, P0 ;  /* 0x000000111000720c */ /* 0x080fe20000706670 */
[----:B------:R-:W1:Y:S01]  /*9680*/  SHFL.IDX PT, R9, R10, 0x1, 0x1c1f ;  /* 0x003c1f000a097f89 */ /* 0x000e6200000e0000 */
[----:B------:R-:W-:Y:S01]  /*9690*/  UPRMT UR4, URZ, 0x654, UR4 ;  /* 0x000006543f047896 */ /* 0x000fe20008000004 */
[----:B------:R-:W-:Y:S01]  /*96a0*/  ISETP.GE.AND P2, PT, R0, R17, PT ;  /* 0x000000110000720c */ /* 0x000fe20003f46270 */
[----:B------:R-:W-:Y:S01]  /*96b0*/  IMAD.SHL.U32 R19, R19, 0x2, RZ ;  /* 0x0000000213137824 */ /* 0x000fe200078e00ff */
[----:B------:R2:W3:Y:S04]  /*96c0*/  SHFL.IDX PT, R14, R20, RZ, 0x1c1f ;  /* 0x001c1fff140e7589 */ /* 0x0004e800000e0000 */
[----:B------:R2:W4:Y:S02]  /*96d0*/  SHFL.IDX PT, R15, R22, RZ, 0x1c1f ;  /* 0x001c1fff160f7589 */ /* 0x00052400000e0000 */
[----:B------:R-:W-:Y:S02]  /*96e0*/  SYNCS.ARRIVE.TRANS64.RED.A1T0 RZ, [UR4], RZ ;  /* 0x000000ffffff79a7 */ /* 0x000fe40008100404 */
[----:B0-----:R2:W-:Y:S04]  /*96f0*/  @!P1 ST.E desc[UR44][R6.64], R3 ;  /* 0x0000000306009985 */ /* 0x0015e8000c10192c */
[----:B-1----:R2:W-:Y:S01]  /*9700*/  @!P0 ST.E desc[UR44][R8.64], R4 ;  /* 0x0000000408008985 */ /* 0x0025e2000c10192c */
[----:B------:R-:W-:Y:S05]  /*9710*/  @P2 BRA `(.L_x_8910) ;  /* 0x0000000400782947 */ /* 0x000fea0003800000 */
[C---:B------:R-:W-:Y:S01]  /*9720*/  IADD3 R0, R19.reuse, 0x8, RZ ;  /* 0x0000000813007810 */ /* 0x040fe20007ffe0ff */
[----:B------:R-:W-:Y:S01]  /*9730*/  ULDC UR4, c[0x0][0xac8] ;  /* 0x0002b20000047ab9 */ /* 0x000fe20000000800 */
[C---:B--2---:R-:W-:Y:S01]  /*9740*/  VIADD R6, R19.reuse, 0x10 ;  /* 0x0000001013067836 */ /* 0x044fe20000000000 */
[C---:B------:R-:W-:Y:S01]  /*9750*/  ISETP.GE.AND P2, PT, R19.reuse, UR4, PT ;  /* 0x0000000413007c0c */ /* 0x040fe2000bf46270 */
[C---:B------:R-:W-:Y:S01]  /*9760*/  VIADD R7, R19.reuse, 0x18 ;  /* 0x0000001813077836 */ /* 0x040fe20000000000 */
        /* <DEDUP_REMOVED lines=11> */
[----:B---34-:R-:W-:Y:S01]  /*9820*/  @!P2 IMAD.WIDE R2, R19, 0x4, R14 ;  /* 0x000000041302a825 */ /* 0x018fe200078e020e */
[----:B------:R-:W-:-:S02]  /*9830*/  ISETP.GE.AND P6, PT, R11, UR4, PT ;  /* 0x000000040b007c0c */ /* 0x000fc4000bfc6270 */
[----:B------:R-:W-:Y:S02]  /*9840*/  @!P3 LEA.HI R0, R0, R0, RZ, 0x1 ;  /* 0x000000000000b211 */ /* 0x000fe400078f08ff */
[----:B------:R0:W-:Y:S01]  /*9850*/  @!P2 ST.E.64 desc[UR44][R2.64], R88 ;  /* 0x000000580200a985 */ /* 0x0001e2000c101b2c */
[----:B------:R-:W-:Y:S02]  /*9860*/  @!P0 LEA.HI R6, R6, R6, RZ, 0x1 ;  /* 0x0000000606068211 */ /* 0x000fe400078f08ff */
[----:B------:R-:W-:Y:S01]  /*9870*/  @!P3 LOP3.LUT R5, R0, 0xfffffffe, RZ, 0xc0, !PT ;  /* 0xfffffffe0005b812 */ /* 0x000fe200078ec0ff */
[----:B------:R-:W-:Y:S01]  /*9880*/  VIADD R0, R19, 0x20 ;  /* 0x0000002013007836 */ /* 0x000fe20000000000 */
[----:B------:R-:W-:Y:S02]  /*9890*/  @!P1 LEA.HI R7, R7, R7, RZ, 0x1 ;  /* 0x0000000707079211 */ /* 0x000fe400078f08ff */
[----:B------:R-:W-:Y:S01]  /*98a0*/  @!P5 LEA.HI R10, R10, R10, RZ, 0x1 ;  /* 0x0000000a0a0ad211 */ /* 0x000fe200078f08ff */
[----:B------:R-:W-:Y:S01]  /*98b0*/  @!P3 IMAD.WIDE R4, R5, 0x4, R14 ;  /* 0x000000040504b825 */ /* 0x000fe200078e020e */
[----:B------:R-:W-:-:S02]  /*98c0*/  ISETP.GE.AND P2, PT, R0, UR4, PT ;  /* 0x0000000400007c0c */ /* 0x000fc4000bf46270 */
[----:B------:R-:W-:Y:S02]  /*98d0*/  @!P5 LOP3.LUT R13, R10, 0xfffffffe, RZ, 0xc0, !PT ;  /* 0xfffffffe0a0dd812 */ /* 0x000fe400078ec0ff */
[----:B------:R1:W-:Y:S01]  /*98e0*/  @!P3 ST.E.64 desc[UR44][R4.64], R92 ;  /* 0x0000005c0400b985 */ /* 0x0003e2000c101b2c */
[----:B------:R-:W-:Y:S02]  /*98f0*/  ISETP.GE.AND P3, PT, R8, UR4, PT ;  /* 0x0000000408007c0c */ /* 0x000fe4000bf66270 */
        /* <DEDUP_REMOVED lines=28> */
[----:B------:R1:W-:Y:S01]  /*9ac0*/  @!P4 ST.E.64 desc[UR44][R4.64], R112 ;  /* 0x000000700400c985 */ /* 0x0003e2000c101b2c */
[C---:B0-----:R-:W-:Y:S02]  /*9ad0*/  IADD3 R6, R19.reuse, 0x68, RZ ;  /* 0x0000006813067810 */ /* 0x041fe40007ffe0ff */
[C---:B------:R-:W-:Y:S01]  /*9ae0*/  VIADD R7, R19.reuse, 0x70 ;  /* 0x0000007013077836 */ /* 0x040fe20000000000 */
[----:B------:R0:W-:Y:S01]  /*9af0*/  @!P5 ST.E.64 desc[UR44][R8.64], R116 ;  /* 0x000000740800d985 */ /* 0x0001e2000c101b2c */
[----:B--2---:R-:W-:Y:S01]  /*9b00*/  VIADD R3, R19, 0x78 ;  /* 0x0000007813037836 */ /* 0x004fe20000000000 */
[----:B------:R-:W-:Y:S02]  /*9b10*/  ISETP.GE.AND P4, PT, R6, UR4, PT ;  /* 0x0000000406007c0c */ /* 0x000fe4000bf86270 */
[----:B------:R2:W-:Y:S01]  /*9b20*/  @!P6 ST.E.64 desc[UR44][R10.64], R120 ;  /* 0x000000780a00e985 */ /* 0x0005e2000c101b2c */
[----:B------:R-:W-:-:S02]  /*9b30*/  ISETP.GE.AND P5, PT, R7, UR4, PT ;  /* 0x0000000407007c0c */ /* 0x000fc4000bfa6270 */
[----:B------:R-:W-:Y:S02]  /*9b40*/  ISETP.GE.AND P6, PT, R3, UR4, PT ;  /* 0x0000000403007c0c */ /* 0x000fe4000bfc6270 */
[----:B------:R-:W-:Y:S02]  /*9b50*/  @!P0 LEA.HI R0, R0, R0, RZ, 0x1 ;  /* 0x0000000000008211 */ /* 0x000fe400078f08ff */
[----:B------:R-:W-:Y:S02]  /*9b60*/  @!P2 LEA.HI R13, R13, R13, RZ, 0x1 ;  /* 0x0000000d0d0da211 */ /* 0x000fe400078f08ff */
[----:B------:R-:W-:Y:S02]  /*9b70*/  @!P3 LEA.HI R18, R18, R18, RZ, 0x1 ;  /* 0x000000121212b211 */ /* 0x000fe400078f08ff */
[----:B------:R-:W-:Y:S02]  /*9b80*/  @!P4 LEA.HI R6, R6, R6, RZ, 0x1 ;  /* 0x000000060606c211 */ /* 0x000fe400078f08ff */
[----:B-1----:R-:W-:-:S02]  /*9b90*/  @!P1 LOP3.LUT R5, R12, 0xfffffffe, RZ, 0xc0, !PT ;  /* 0xfffffffe0c059812 */ /* 0x002fc400078ec0ff */
[----:B------:R-:W-:Y:S02]  /*9ba0*/  @!P5 LEA.HI R2, R7, R7, RZ, 0x1 ;  /* 0x000000070702d211 */ /* 0x000fe400078f08ff */
[----:B------:R-:W-:Y:S02]  /*9bb0*/  @!P6 LEA.HI R4, R3, R3, RZ, 0x1 ;  /* 0x000000030304e211 */ /* 0x000fe400078f08ff */
[----:B------:R-:W-:Y:S02]  /*9bc0*/  @!P0 LOP3.LUT R3, R0, 0xfffffffe, RZ, 0xc0, !PT ;  /* 0xfffffffe00038812 */ /* 0x000fe400078ec0ff */
[----:B------:R-:W-:Y:S02]  /*9bd0*/  @!P2 LOP3.LUT R7, R13, 0xfffffffe, RZ, 0xc0, !PT ;  /* 0xfffffffe0d07a812 */ /* 0x000fe400078ec0ff */
[----:B0-----:R-:W-:Y:S02]  /*9be0*/  @!P3 LOP3.LUT R9, R18, 0xfffffffe, RZ, 0xc0, !PT ;  /* 0xfffffffe1209b812 */ /* 0x001fe400078ec0ff */
[----:B--2---:R-:W-:Y:S01]  /*9bf0*/  @!P4 LOP3.LUT R11, R6, 0xfffffffe, RZ, 0xc0, !PT ;  /* 0xfffffffe060bc812 */ /* 0x004fe200078ec0ff */
        /* <DEDUP_REMOVED lines=16> */
.L_x_8910:
[----:B------:R-:W-:Y:S05]  /*9d00*/  BSYNC B0 ;  /* 0x0000000000007941 */ /* 0x000fea0003800000 */
.L_x_8909:
[----:B------:R-:W-:Y:S01]  /*9d10*/  ISETP.GE.AND P0, PT, R16, R17, PT ;  /* 0x000000111000720c */ /* 0x000fe20003f06270 */
[----:B0-----:R0:W1:Y:S04]  /*9d20*/  SHFL.IDX PT, R13, R22, 0x1, 0x1c1f ;  /* 0x003c1f00160d7f89 */ /* 0x00106800000e0000 */
[----:B------:R0:W0:Y:S08]  /*9d30*/  SHFL.IDX PT, R12, R20, 0x1, 0x1c1f ;  /* 0x003c1f00140c7f89 */ /* 0x00003000000e0000 */
[----:B------:R-:W-:Y:S05]  /*9d40*/  @P0 BRA `(.L_x_8869) ;  /* 0x00000044006c0947 */ /* 0x000fea0003800000 */
[----:B------:R-:W-:Y:S01]  /*9d50*/  ULDC UR4, c[0x0][0xac8] ;  /* 0x0002b20000047ab9 */ /* 0x000fe20000000800 */
[C---:B------:R-:W-:Y:S01]  /*9d60*/  VIADD R0, R19.reuse, 0x8 ;  /* 0x0000000813007836 */ /* 0x040fe20000000000 */
[C---:B------:R-:W-:Y:S01]  /*9d70*/  ISETP.GE.AND P0, PT, R19.reuse, UR4, PT ;  /* 0x0000000413007c0c */ /* 0x040fe2000bf06270 */
[C---:B--2---:R-:W-:Y:S01]  /*9d80*/  VIADD R4, R19.reuse, 0x10 ;  /* 0x0000001013047836 */ /* 0x044fe20000000000 */
[C---:B------:R-:W-:Y:S01]  /*9d90*/  IADD3 R8, R19.reuse, 0x20, RZ ;  /* 0x0000002013087810 */ /* 0x040fe20007ffe0ff */
        /* <DEDUP_REMOVED lines=9> */
[----:B------:R-:W-:Y:S01]  /*9e30*/  ISETP.GE.AND P2, PT, R10, UR4, PT ;  /* 0x000000040a007c0c */ /* 0x000fe2000bf46270 */
[----:B01----:R-:W-:Y:S01]  /*9e40*/  @!P0 IMAD.WIDE R2, R19, 0x4, R12 ;  /* 0x0000000413028825 */ /* 0x003fe200078e020c */
[----:B------:R-:W-:-:S03]  /*9e50*/  ISETP.GE.AND P1, PT, R11, UR4, PT ;  /* 0x000000040b007c0c */ /* 0x000fc6000bf26270 */
[----:B------:R-:W-:Y:S01]  /*9e60*/  @!P5 LEA.HI R0, R0, R0, RZ, 0x1 ;  /* 0x000000000000d211 */ /* 0x000fe200078f08ff */
[----:B------:R0:W-:Y:S01]  /*9e70*/  @!P0 ST.E.64 desc[UR44][R2.64], R90 ;  /* 0x0000005a02008985 */ /* 0x0001e2000c101b2c */
[----:B------:R-:W-:Y:S01]  /*9e80*/  ISETP.GE.AND P0, PT, R6, UR4, PT ;  /* 0x0000000406007c0c */ /* 0x000fe2000bf06270 */
[C---:B------:R-:W-:Y:S01]  /*9e90*/  VIADD R18, R19.reuse, 0x48 ;  /* 0x0000004813127836 */ /* 0x040fe20000000000 */
[----:B------:R-:W-:Y:S01]  /*9ea0*/  @!P6 LEA.HI R4, R4, R4, RZ, 0x1 ;  /* 0x000000040404e211 */ /* 0x000fe200078f08ff */
[----:B------:R-:W-:Y:S01]  /*9eb0*/  VIADD R20, R19, 0x70 ;  /* 0x0000007013147836 */ /* 0x000fe20000000000 */
[----:B------:R-:W-:Y:S02]  /*9ec0*/  @!P5 LOP3.LUT R5, R0, 0xfffffffe, RZ, 0xc0, !PT ;  /* 0xfffffffe0005d812 */ /* 0x000fe400078ec0ff */
[----:B------:R-:W-:Y:S02]  /*9ed0*/  @!P6 LOP3.LUT R7, R4, 0xfffffffe, RZ, 0xc0, !PT ;  /* 0xfffffffe0407e812 */ /* 0x000fe400078ec0ff */
[----:B------:R-:W-:-:S02]  /*9ee0*/  @!P4 LEA.HI R8, R8, R8, RZ, 0x1 ;  /* 0x000000080808c211 */ /* 0x000fc400078f08ff */
[----:B------:R-:W-:Y:S02]  /*9ef0*/  @!P3 LEA.HI R0, R9, R9, RZ, 0x1 ;  /* 0x000000090900b211 */ /* 0x000fe400078f08ff */
[----:B------:R-:W-:Y:S01]  /*9f00*/  @!P2 LEA.HI R10, R10, R10, RZ, 0x1 ;  /* 0x0000000a0a0aa211 */ /* 0x000fe200078f08ff */
[--C-:B0-----:R-:W-:Y:S01]  /*9f10*/  @!P5 IMAD.WIDE R2, R5, 0x4, R12.reuse ;  /* 0x000000040502d825 */ /* 0x101fe200078e020c */
[----:B------:R-:W-:Y:S02]  /*9f20*/  @!P0 LEA.HI R6, R6, R6, RZ, 0x1 ;  /* 0x0000000606068211 */ /* 0x000fe400078f08ff */
[----:B---3--:R-:W-:Y:S01]  /*9f30*/  @!P1 LEA.HI R14, R11, R11, RZ, 0x1 ;  /* 0x0000000b0b0e9211 */ /* 0x008fe200078f08ff */
[----:B------:R-:W-:Y:S01]  /*9f40*/  @!P6 IMAD.WIDE R4, R7, 0x4, R12 ;  /* 0x000000040704e825 */ /* 0x000fe200078e020c */
[----:B------:R-:W-:Y:S01]  /*9f50*/  @!P0 LOP3.LUT R7, R6, 0xfffffffe, RZ, 0xc0, !PT ;  /* 0xfffffffe06078812 */ /* 0x000fe200078ec0ff */
[----:B------:R0:W-:Y:S01]  /*9f60*/  @!P5 ST.E.64 desc[UR44][R2.64], R94 ;  /* 0x0000005e0200d985 */ /* 0x0001e2000c101b2c */
[----:B------:R-:W-:-:S02]  /*9f70*/  @!P4 LOP3.LUT R9, R8, 0xfffffffe, RZ, 0xc0, !PT ;  /* 0xfffffffe0809c812 */ /* 0x000fc400078ec0ff */
[----:B------:R-:W-:Y:S01]  /*9f80*/  @!P3 LOP3.LUT R11, R0, 0xfffffffe, RZ, 0xc0, !PT ;  /* 0xfffffffe000bb812 */ /* 0x000fe200078ec0ff */
[----:B------:R1:W-:Y:S01]  /*9f90*/  @!P6 ST.E.64 desc[UR44][R4.64], R98 ;  /* 0x000000620400e985 */ /* 0x0003e2000c101b2c */
[----:B----4-:R-:W-:Y:S02]  /*9fa0*/  @!P2 LOP3.LUT R15, R10, 0xfffffffe, RZ, 0xc0, !PT ;  /* 0xfffffffe0a0fa812 */ /* 0x010fe400078ec0ff */
[----:B------:R-:W-:Y:S01]  /*9fb0*/  @!P1 LOP3.LUT R17, R14, 0xfffffffe, RZ, 0xc0, !PT ;  /* 0xfffffffe0e119812 */ /* 0x000fe200078ec0ff */
[C---:B------:R-:W-:Y:S01]  /*9fc0*/  VIADD R14, R19.reuse, 0x58 ;  /* 0x00000058130e7836 */ /* 0x040fe20000000000 */
[----:B------:R-:W-:Y:S02]  /*9fd0*/  ISETP.GE.AND P5, PT, R16, UR4, PT ;  /* 0x0000000410007c0c */ /* 0x000fe4000bfa6270 */
[----:B------:R-:W-:Y:S02]  /*9fe0*/  ISETP.GE.AND P6, PT, R18, UR4, PT ;  /* 0x0000000412007c0c */ /* 0x000fe4000bfc6270 */
[----:B------:R-:W-:Y:S01]  /*9ff0*/  IADD3 R0, R19, 0x50, RZ ;  /* 0x0000005013007810 */ /* 0x000fe20007ffe0ff */
        /* <DEDUP_REMOVED lines=53> */
.L_x_8908:
        /* <DEDUP_REMOVED lines=60> */
.L_x_8867:
        /* <DEDUP_REMOVED lines=18> */
.L_x_8911:
[----:B------:R-:W-:Y:S01]  /*a830*/  ULDC UR43, c[0x0][0xc50] ;  /* 0x00031400002b7ab9 */ /* 0x000fe20000000800 */
[----:B------:R-:W-:Y:S01]  /*a840*/  UMOV UR40, UR6 ;  /* 0x0000000600287c82 */ /* 0x000fe20008000000 */
[----:B------:R-:W-:-:S11]  /*a850*/  UISETP.NE.AND UP0, UPT, UR43, 0x1, UPT ;  /* 0x000000012b00788c */ /* 0x000fd6000bf05270 */
[----:B------:R-:W-:Y:S01]  /*a860*/  @UP0 ULDC UR4, c[0x0][0xc54] ;  /* 0x0003150000040ab9 */ /* 0x000fe20000000800 */
[----:B------:R-:W-:Y:S01]  /*a870*/  @UP0 ULDC UR7, c[0x0][0xc58] ;  /* 0x0003160000070ab9 */ /* 0x000fe20000000800 */
[----:B------:R-:W-:-:S04]  /*a880*/  UIMAD.WIDE.U32 UR4, UR6, UR4, URZ ;  /* 0x00000004060472a5 */ /* 0x000fc8000f8e003f */
[----:B------:R-:W-:-:S12]  /*a890*/  @UP0 USHF.R.U32.HI UR40, URZ, UR7, UR5 ;  /* 0x000000073f280299 */ /* 0x000fd80008011605 */
.L_x_8912:
        /* <DEDUP_REMOVED lines=31> */
[----:B------:R-:W-:Y:S02]  /*aa90*/  USHF.R.S32.HI UR5, URZ, 0x1f, UR4 ;  /* 0x0000001f3f057899 */ /* 0x000fe40008011404 */
[----:B------:R-:W-:Y:S02]  /*aaa0*/  USHF.R.S32.HI UR7, URZ, 0x1f, UR6 ;  /* 0x0000001f3f077899 */ /* 0x000fe40008011406 */
[----:B------:R-:W-:-:S02]  /*aab0*/  ULEA.HI UR5, UR5, UR4, URZ, 0x7 ;  /* 0x0000000405057291 */ /* 0x000fc4000f8f383f */
[----:B------:R-:W-:Y:S02]  /*aac0*/  ULEA.HI UR7, UR7, UR6, URZ, 0x7 ;  /* 0x0000000607077291 */ /* 0x000fe4000f8f383f */
[----:B------:R-:W-:Y:S02]  /*aad0*/  USHF.R.S32.HI UR42, URZ, 0x7, UR5 ;  /* 0x000000073f2a7899 */ /* 0x000fe40008011405 */
[----:B------:R-:W-:-:S04]  /*aae0*/  USHF.R.S32.HI UR46, URZ, 0x7, UR7 ;  /* 0x000000073f2e7899 */ /* 0x000fc80008011407 */
        /* <DEDUP_REMOVED lines=43> */
.L_x_8914:
[----:B------:R-:W-:Y:S02]  /*ada0*/  UIMAD UR51, UR43, UR37, URZ ;  /* 0x000000252b3372a4 */ /* 0x000fe4000f8e023f */
[----:B------:R-:W-:Y:S01]  /*adb0*/  MOV R3, UR37 ;  /* 0x0000002500037c02 */ /* 0x000fe20008000f00 */
[----:B------:R-:W-:Y:S02]  /*adc0*/  IMAD.MOV.U32 R0, RZ, RZ, RZ ;  /* 0x000000ffff007224 */ /* 0x000fe400078e00ff */
[----:B------:R-:W-:Y:S02]  /*add0*/  IMAD.MOV.U32 R9, RZ, RZ, 0x1 ;  /* 0x00000001ff097424 */ /* 0x000fe400078e00ff */
[----:B------:R-:W-:-:S05]  /*ade0*/  IMAD.U32 R34, RZ, RZ, UR51 ;  /* 0x00000033ff227e24 */ /* 0x000fca000f8e00ff */
        /* <DEDUP_REMOVED lines=26> */
.L_x_8915:
        /* <DEDUP_REMOVED lines=20> */
.L_x_8917:
        /* <DEDUP_REMOVED lines=8> */
[----:B------:R-:W-:Y:S01]  /*b150*/  MOV R13, RZ ;  /* 0x000000ff000d7202 */ /* 0x000fe20000000f00 */
[----:B------:R-:W-:Y:S02]  /*b160*/  IMAD.U32 R10, RZ, RZ, UR4 ;  /* 0x00000004ff0a7e24 */ /* 0x000fe4000f8e00ff */
[----:B------:R-:W-:-:S02]  /*b170*/  IMAD.U32 R11, RZ, RZ, UR5 ;  /* 0x00000005ff0b7e24 */ /* 0x000fc4000f8e00ff */
[----:B------:R-:W-:Y:S02]  /*b180*/  IMAD.MOV.U32 R8, RZ, RZ, 0x70 ;  /* 0x00000070ff087424 */ /* 0x000fe400078e00ff */
[----:B0-----:R-:W-:-:S07]  /*b190*/  IMAD.MOV.U32 R12, RZ, RZ, 0x1 ;  /* 0x00000001ff0c7424 */ /* 0x001fce00078e00ff */
[----:B------:R-:W-:-:S07]  /*b1a0*/  LEPC R20, `(.L_x_8916) ;  /* 0x000000001014794e */ /* 0x000fce0000000000 */
[----:B-1----:R-:W-:Y:S05]  /*b1b0*/  CALL.ABS.NOINC R2 ;  /* 0x0000000002007343 */ /* 0x002fea0003c00000 */
.L_x_8916:
        /* <DEDUP_REMOVED lines=18> */
[C---:B------:R-:W-:Y:S02]  /*b2e0*/  ISETP.GE.AND P0, PT, R8.reuse, UR41, PT ;  /* 0x0000002908007c0c */ /* 0x040fe4000bf06270 */
[----:B-----5:R-:W-:Y:S01]  /*b2f0*/  IADD3 R8, R8, R31, RZ ;  /* 0x0000001f08087210 */ /* 0x020fe20007ffe0ff */
[----:B0-----:R-:W0:Y:S01]  /*b300*/  @P1 LDC R3, c[0x0][0x434] ;  /* 0x00010d00ff031b82 */ /* 0x001e220000000800 */
[----:B------:R-:W-:-:S03]  /*b310*/  @P1 LOP3.LUT R23, R23, 0x8, RZ, 0xfc, !PT ;  /* 0x0000000817171812 */ /* 0x000fc600078efcff */
[----:B------:R-:W-:-:S04]  /*b320*/  IMAD.MOV.U32 R9, RZ, RZ, R8 ;  /* 0x000000ffff097224 */ /* 0x000fc800078e0008 */
        /* <DEDUP_REMOVED lines=27> */
.L_x_8960:
[----:B------:R-:W-:Y:S01]  /*b4e0*/  ULOP3.LUT UR4, UR36, 0x2, URZ, 0xfc, !UPT ;  /* 0x0000000224047892 */ /* 0x000fe2000f8efc3f */
[----:B------:R-:W-:Y:S01]  /*b4f0*/  IMAD.U32 R24, RZ, RZ, UR40 ;  /* 0x00000028ff187e24 */ /* 0x000fe2000f8e00ff */
[----:B------:R-:W-:Y:S01]  /*b500*/  LOP3.LUT R23, R23, 0xfffffffb, RZ, 0xc0, !PT ;  /* 0xfffffffb17177812 */ /* 0x000fe200078ec0ff */
[----:B------:R-:W-:-:S03]  /*b510*/  IMAD.MOV R4, RZ, RZ, -R9 ;  /* 0x000000ffff047224 */ /* 0x000fc600078e0a09 */
[----:B------:R-:W-:Y:S01]  /*b520*/  MOV R18, UR4 ;  /* 0x0000000400127c02 */ /* 0x000fe20008000f00 */
[----:B------:R-:W-:Y:S01]  /*b530*/  IMAD R4, R29, R4, R8 ;  /* 0x000000041d047224 */ /* 0x000fe200078e0208 */
[----:B------:R-:W-:Y:S02]  /*b540*/  SHF.R.S32.HI R24, RZ, 0x1f, R24 ;  /* 0x0000001fff187819 */ /* 0x000fe40000011418 */
[----:B------:R-:W-:-:S13]  /*b550*/  ISETP.NE.AND P0, PT, R18, 0x3, PT ;  /* 0x000000031200780c */ /* 0x000fda0003f05270 */
[----:B------:R-:W-:Y:S01]  /*b560*/  @P0 LOP3.LUT R23, R23, 0x4, RZ, 0xfc, !PT ;  /* 0x0000000417170812 */ /* 0x000fe200078efcff */
[----:B------:R-:W-:Y:S06]  /*b570*/  @!P0 BRA `(.L_x_8919) ;  /* 0x0000000000048947 */ /* 0x000fec0003800000 */
[----:B------:R-:W-:Y:S01]  /*b580*/  BPT.TRAP 0x1 ;  /* 0x000000040000795c */ /* 0x000fe20000300000 */
.L_x_8919:
        /* <DEDUP_REMOVED lines=16> */
[----:B------:R-:W-:Y:S01]  /*b690*/  IMAD.IADD R3, R3, 0x1, R11 ;  /* 0x0000000103037824 */ /* 0x000fe200078e020b */
[----:B------:R-:W-:Y:S01]  /*b6a0*/  MOV R11, UR4 ;  /* 0x00000004000b7c02 */ /* 0x000fe20008000f00 */
[----:B------:R-:W-:-:S03]  /*b6b0*/  UIMAD UR4, UR6, UR4, URZ ;  /* 0x00000004060472a4 */ /* 0x000fc6000f8e023f */
[----:B------:R-:W-:Y:S01]  /*b6c0*/  ULDC.64 UR6, c[0x0][0x318] ;  /* 0x0000c60000067ab9 */ /* 0x000fe20000000a00 */
[----:B------:R-:W-:Y:S02]  /*b6d0*/  UIMAD UR4, UR40, UR5, UR4 ;  /* 0x00000005280472a4 */ /* 0x000fe4000f8e0204 */
[----:B------:R-:W-:-:S04]  /*b6e0*/  IMAD.WIDE.U32 R2, R11, UR40, R2 ;  /* 0x000000280b027c25 */ /* 0x000fc8000f8e0002 */
[----:B------:R-:W-:Y:S01]  /*b6f0*/  VIADD R3, R3, UR4 ;  /* 0x0000000403037c36 */ /* 0x000fe20008000000 */
[----:B------:R-:W-:-:S04]  /*b700*/  LEA R16, P1, R2, UR6, 0x1 ;  /* 0x0000000602107c11 */ /* 0x000fc8000f8208ff */
[----:B------:R-:W-:Y:S01]  /*b710*/  LEA.HI.X R2, R2, UR7, R3, 0x1, P1 ;  /* 0x0000000702027c11 */ /* 0x000fe200088f0c03 */
[----:B0-----:R-:W-:Y:S08]  /*b720*/  @!P0 BRA `(.L_x_8920) ;  /* 0x0000002c00c48947 */ /* 0x001ff00003800000 */
.L_x_8961:
        /* <DEDUP_REMOVED lines=23> */
[----:B------:R-:W-:Y:S01]  /*b8a0*/  ULDC.64 UR6, c[0x0][0x2e8] ;  /* 0x0000ba0000067ab9 */ /* 0x000fe20000000a00 */
[----:B------:R-:W-:-:S02]  /*b8b0*/  IADD3 R6, -R28, R3, RZ ;  /* 0x000000031c067210 */ /* 0x000fc40007ffe1ff */
        /* <DEDUP_REMOVED lines=28> */
[----:B------:R-:W2:Y:S01]  /*ba80*/  SHFL.IDX PT, R10, R3, 0x4, 0x181f ;  /* 0x00981f00030a7f89 */ /* 0x000ea200000e0000 */
[----:B---3--:R-:W-:Y:S01]  /*ba90*/  IMAD.MOV.U32 R4, RZ, RZ, R37 ;  /* 0x000000ffff047224 */ /* 0x008fe200078e0025 */
[----:B------:R-:W-:Y:S02]  /*baa0*/  @P1 LEA R37, R19, UR47, 0x1 ;  /* 0x0000002f13251c11 */ /* 0x000fe4000f8e08ff */
[----:B------:R-:W-:Y:S01]  /*bab0*/  @P0 LDGSTS.E.BYPASS.LTC128B.128 [R36+0x18c00], desc[UR44][R20.64], !P3 ;  /* 0x18c0000014240fae */ /* 0x000fe2000d901d6c */
[----:B------:R-:W-:-:S03]  /*bac0*/  @P1 IMAD.WIDE.U32 R8, R26, 0x2, R4 ;  /* 0x000000021a081825 */ /* 0x000fc600078e0004 */
[----:B------:R3:W-:Y:S01]  /*bad0*/  @P0 LDGSTS.E.BYPASS.LTC128B.128 [R36+0x1cc00], desc[UR44][R20.64+0x80], !P2 ;  /* 0x1cc0008014240fae */ /* 0x0007e2000d101d6c */
[C---:B------:R-:W-:Y:S01]  /*bae0*/  ISETP.GE.AND P0, PT, R6.reuse, 0x31, PT ;  /* 0x000000310600780c */ /* 0x040fe20003f06270 */
[----:B0-----:R-:W-:Y:S02]  /*baf0*/  IMAD.MOV.U32 R4, RZ, RZ, R32 ;  /* 0x000000ffff047224 */ /* 0x001fe400078e0020 */
[----:B------:R-:W-:Y:S01]  /*bb00*/  IMAD.MOV.U32 R5, RZ, RZ, R7 ;  /* 0x000000ffff057224 */ /* 0x000fe200078e0007 */
[----:B------:R-:W-:Y:S04]  /*bb10*/  @P1 LDGSTS.E.BYPASS.LTC128B.128 [R37+0x19400], desc[UR44][R8.64], !P3 ;  /* 0x1940000008251fae */ /* 0x000fe8000d901d6c */
[----:B------:R0:W-:Y:S01]  /*bb20*/  @P1 LDGSTS.E.BYPASS.LTC128B.128 [R37+0x1d400], desc[UR44][R8.64+0x80], !P2 ;  /* 0x1d40008008251fae */ /* 0x0001e2000d101d6c */
[----:B------:R-:W-:-:S03]  /*bb30*/  ISETP.GE.AND P1, PT, R6, 0x51, PT ;  /* 0x000000510600780c */ /* 0x000fc60003f26270 */
[----:B------:R-:W4:Y:S01]  /*bb40*/  SHFL.IDX PT, R32, R3, 0x5, 0x181f ;  /* 0x00b81f0003207f89 */ /* 0x000f2200000e0000 */
[----:B------:R-:W-:Y:S01]  /*bb50*/  @P0 IMAD.WIDE.U32 R4, R26, 0x2, R4 ;  /* 0x000000021a040825 */ /* 0x000fe200078e0004 */
[----:B------:R-:W-:Y:S02]  /*bb60*/  @P0 LEA R7, R19, UR47, 0x1 ;  /* 0x0000002f13070c11 */ /* 0x000fe4000f8e08ff */
[----:B---3--:R-:W-:Y:S04]  /*bb70*/  SHFL.IDX PT, R36, R0, 0x6, 0x181f ;  /* 0x00d81f0000247f89 */ /* 0x008fe800000e0000 */
[----:B------:R-:W-:Y:S04]  /*bb80*/  @P0 LDGSTS.E.BYPASS.LTC128B.128 [R7+0x19c00], desc[UR44][R4.64], !P3 ;  /* 0x19c0000004070fae */ /* 0x000fe8000d901d6c */
[----:B------:R3:W-:Y:S01]  /*bb90*/  @P0 LDGSTS.E.BYPASS.LTC128B.128 [R7+0x1dc00], desc[UR44][R4.64+0x80], !P2 ;  /* 0x1dc0008004070fae */ /* 0x0007e2000d101d6c */
[----:B------:R-:W-:-:S03]  /*bba0*/  ISETP.GE.AND P0, PT, R6, 0x41, PT ;  /* 0x000000410600780c */ /* 0x000fc60003f06270 */
[----:B0-----:R-:W0:Y:S04]  /*bbb0*/  SHFL.IDX PT, R37, R0, 0x5, 0x181f ;  /* 0x00b81f0000257f89 */ /* 0x001e2800000e0000 */
[----:B---3--:R-:W3:Y:S01]  /*bbc0*/  SHFL.IDX PT, R7, R3, 0x6, 0x181f ;  /* 0x00d81f0003077f89 */ /* 0x008ee200000e0000 */
[----:B-1----:R-:W-:Y:S02]  /*bbd0*/  IMAD.MOV.U32 R4, RZ, RZ, R14 ;  /* 0x000000ffff047224 */ /* 0x002fe400078e000e */
[----:B--2---:R-:W-:-:S03]  /*bbe0*/  IMAD.MOV.U32 R5, RZ, RZ, R10 ;  /* 0x000000ffff057224 */ /* 0x004fc600078e000a */
[----:B------:R-:W-:Y:S01]  /*bbf0*/  @P0 LEA R10, R19, UR47, 0x1 ;  /* 0x0000002f130a0c11 */ /* 0x000fe2000f8e08ff */
[----:B------:R-:W1:Y:S01]  /*bc00*/  SHFL.IDX PT, R3, R3, 0x7, 0x181f ;  /* 0x00f81f0003037f89 */ /* 0x000e6200000e0000 */
[----:B------:R-:W-:Y:S01]  /*bc10*/  @P0 IMAD.WIDE.U32 R20, R26, 0x2, R4 ;  /* 0x000000021a140825 */ /* 0x000fe200078e0004 */
[----:B----4-:R-:W-:Y:S02]  /*bc20*/  MOV R5, R32 ;  /* 0x0000002000057202 */ /* 0x010fe40000000f00 */
[----:B------:R2:W4:Y:S04]  /*bc30*/  SHFL.IDX PT, R14, R0, 0x7, 0x181f ;  /* 0x00f81f00000e7f89 */ /* 0x00052800000e0000 */
[----:B------:R2:W-:Y:S01]  /*bc40*/  @P0 LDGSTS.E.BYPASS.LTC128B.128 [R10+0x1a400], desc[UR44][R20.64], !P3 ;  /* 0x1a400000140a0fae */ /* 0x0005e2000d901d6c */
[----:B0-----:R-:W-:-:S03]  /*bc50*/  IMAD.MOV.U32 R4, RZ, RZ, R37 ;  /* 0x000000ffff047224 */ /* 0x001fc600078e0025 */
[----:B------:R2:W-:Y:S01]  /*bc60*/  @P0 LDGSTS.E.BYPASS.LTC128B.128 [R10+0x1e400], desc[UR44][R20.64+0x80], !P2 ;  /* 0x1e400080140a0fae */ /* 0x0005e2000d101d6c */
[----:B------:R-:W-:Y:S01]  /*bc70*/  ISETP.GE.AND P0, PT, R6, 0x61, PT ;  /* 0x000000610600780c */ /* 0x000fe20003f06270 */
[----:B------:R-:W-:Y:S01]  /*bc80*/  @P1 IMAD.WIDE.U32 R8, R26, 0x2, R4 ;  /* 0x000000021a081825 */ /* 0x000fe200078e0004 */
[----:B------:R-:W-:-:S03]  /*bc90*/  @P1 LEA R37, R19, UR47, 0x1 ;  /* 0x0000002f13251c11 */ /* 0x000fc6000f8e08ff */
[----:B------:R-:W-:Y:S02]  /*bca0*/  IMAD.MOV.U32 R4, RZ, RZ, R36 ;  /* 0x000000ffff047224 */ /* 0x000fe400078e0024 */
[----:B---3--:R-:W-:Y:S01]  /*bcb0*/  IMAD.MOV.U32 R5, RZ, RZ, R7 ;  /* 0x000000ffff057224 */ /* 0x008fe200078e0007 */
[----:B------:R2:W-:Y:S05]  /*bcc0*/  @P1 LDGSTS.E.BYPASS.LTC128B.128 [R37+0x1ac00], desc[UR44][R8.64], !P3 ;  /* 0x1ac0000008251fae */ /* 0x0005ea000d901d6c */
[----:B------:R-:W-:Y:S01]  /*bcd0*/  @P0 IMAD.WIDE.U32 R4, R26, 0x2, R4 ;  /* 0x000000021a040825 */ /* 0x000fe200078e0004 */
[----:B------:R-:W-:Y:S01]  /*bce0*/  @P0 LEA R7, R19, UR47, 0x1 ;  /* 0x0000002f13070c11 */ /* 0x000fe2000f8e08ff */
[----:B------:R2:W-:Y:S04]  /*bcf0*/  @P1 LDGSTS.E.BYPASS.LTC128B.128 [R37+0x1ec00], desc[UR44][R8.64+0x80], !P2 ;  /* 0x1ec0008008251fae */ /* 0x0005e8000d101d6c */
[----:B------:R2:W-:Y:S04]  /*bd00*/  @P0 LDGSTS.E.BYPASS.LTC128B.128 [R7+0x1b400], desc[UR44][R4.64], !P3 ;  /* 0x1b40000004070fae */ /* 0x0005e8000d901d6c */
[----:B-1--4-:R2:W-:Y:S02]  /*bd10*/  @P0 LDGSTS.E.BYPASS.LTC128B.128 [R7+0x1f400], desc[UR44][R4.64+0x80], !P2 ;  /* 0x1f40008004070fae */ /* 0x0125e4000d101d6c */
.L_x_8979:
        /* <DEDUP_REMOVED lines=17> */
.L_x_8922:
        /* <DEDUP_REMOVED lines=30> */
.L_x_8923:
[----:B------:R-:W-:Y:S01]  /*c010*/  UISETP.NE.AND UP0, UPT, UR50, URZ, UPT ;  /* 0x0000003f3200728c */ /* 0x000fe2000bf05270 */
[----:B------:R-:W-:Y:S01]  /*c020*/  IMAD.U32 R4, RZ, RZ, UR38 ;  /* 0x00000026ff047e24 */ /* 0x000fe2000f8e00ff */
[----:B------:R-:W0:Y:S01]  /*c030*/  LDC R0, c[0x0][0x448] ;  /* 0x00011200ff007b82 */ /* 0x000e220000000800 */
[----:B------:R-:W-:Y:S01]  /*c040*/  IADD3 R3, R33, R28, RZ ;  /* 0x0000001c21037210 */ /* 0x000fe20007ffe0ff */
[----:B------:R-:W-:Y:S01]  /*c050*/  IMAD.U32 R7, RZ, RZ, UR48 ;  /* 0x00000030ff077e24 */ /* 0x000fe2000f8e00ff */
[----:B------:R-:W-:Y:S01]  /*c060*/  ULDC.64 UR4, c[0x0][0x2e0] ;  /* 0x0000b80000047ab9 */ /* 0x000fe20000000a00 */
[----:B------:R-:W-:Y:S01]  /*c070*/  PLOP3.LUT P0, PT, PT, PT, UP0, 0x80, 0x0 ;  /* 0x000000000000781c */ /* 0x000fe20003f0f008 */
[----:B------:R-:W-:Y:S01]  /*c080*/  IMAD.MOV.U32 R6, RZ, RZ, R4 ;  /* 0x000000ffff067224 */ /* 0x000fe200078e0004 */
[----:B------:R-:W-:Y:S01]  /*c090*/  PLOP3.LUT P1, PT, PT, PT, UP0, 0x80, 0x0 ;  /* 0x000000000000781c */ /* 0x000fe20003f2f008 */
[----:B------:R-:W-:Y:S01]  /*c0a0*/  IMAD.U32 R4, RZ, RZ, UR49 ;  /* 0x00000031ff047e24 */ /* 0x000fe2000f8e00ff */
[----:B------:R-:W-:Y:S01]  /*c0b0*/  ULDC.64 UR6, c[0x0][0x280] ;  /* 0x0000a00000067ab9 */ /* 0x000fe20000000a00 */
[----:B------:R-:W-:-:S02]  /*c0c0*/  IMAD R32, R32, UR4, RZ ;  /* 0x0000000420207c24 */ /* 0x000fc4000f8e02ff */
[----:B------:R-:W-:Y:S02]  /*c0d0*/  IMAD R3, R4, 0x80, R3 ;  /* 0x0000008004037824 */ /* 0x000fe400078e0203 */
[----:B------:R-:W-:Y:S01]  /*c0e0*/  IMAD.WIDE.U32 R6, R35, UR4, R6 ;  /* 0x0000000423067c25 */ /* 0x000fe2000f8e0006 */
[----:B------:R-:W-:-:S03]  /*c0f0*/  @UP0 ULDC UR4, c[0x0][0x44c] ;  /* 0x0001130000040ab9 */ /* 0x000fc60000000800 */
[----:B------:R-:W-:Y:S01]  /*c100*/  @P0 IMAD.HI.U32 R4, R3, UR4, RZ ;  /* 0x0000000403040c27 */ /* 0x000fe2000f8e00ff */
[----:B------:R-:W-:-:S03]  /*c110*/  @UP0 ULDC UR4, c[0x0][0x450] ;  /* 0x0001140000040ab9 */ /* 0x000fc60000000800 */
[----:B------:R-:W-:Y:S01]  /*c120*/  IMAD.MOV.U32 R9, RZ, RZ, R3 ;  /* 0x000000ffff097224 */ /* 0x000fe200078e0003 */
[----:B------:R-:W-:Y:S01]  /*c130*/  @P1 SHF.R.U32.HI R9, RZ, UR4, R4 ;  /* 0x00000004ff091c19 */ /* 0x000fe20008011604 */
[----:B------:R-:W-:Y:S02]  /*c140*/  IMAD.U32 R5, RZ, RZ, UR39 ;  /* 0x00000027ff057e24 */ /* 0x000fe4000f8e00ff */
[----:B------:R-:W-:Y:S01]  /*c150*/  IMAD R5, R35, UR5, R32 ;  /* 0x0000000523057c24 */ /* 0x000fe2000f8e0220 */
[----:B------:R-:W-:Y:S01]  /*c160*/  ULDC.64 UR4, c[0x0][0x2d0] ;  /* 0x0000b40000047ab9 */ /* 0x000fe20000000a00 */
[----:B------:R-:W-:Y:S02]  /*c170*/  IMAD.MOV R4, RZ, RZ, -R9 ;  /* 0x000000ffff047224 */ /* 0x000fe400078e0a09 */
[----:B------:R-:W-:Y:S02]  /*c180*/  IMAD.IADD R7, R7, 0x1, R5 ;  /* 0x0000000107077824 */ /* 0x000fe400078e0205 */
        /* <DEDUP_REMOVED lines=8> */
[----:B------:R-:W-:Y:S02]  /*c210*/  IADD3 R5, R5, R9, RZ ;  /* 0x0000000905057210 */ /* 0x000fe40007ffe0ff */
        /* <DEDUP_REMOVED lines=11> */
[----:B------:R-:W-:Y:S01]  /*c2d0*/  IMAD.U32 R3, RZ, RZ, UR49 ;  /* 0x00000031ff037e24 */ /* 0x000fe2000f8e00ff */
[----:B------:R-:W-:Y:S02]  /*c2e0*/  ULDC UR4, c[0x0][0x288] ;  /* 0x0000a20000047ab9 */ /* 0x000fe40000000800 */
[----:B------:R-:W0:Y:S01]  /*c2f0*/  SHFL.IDX PT, R4, R6, RZ, 0x181f ;  /* 0x00181fff06047589 */ /* 0x000e2200000e0000 */
[----:B------:R-:W-:Y:S02]  /*c300*/  IMAD R0, R0, UR4, RZ ;  /* 0x0000000400007c24 */ /* 0x000fe4000f8e02ff */
[----:B------:R-:W-:Y:S01]  /*c310*/  IMAD R3, R3, 0x80, R28 ;  /* 0x0000008003037824 */ /* 0x000fe200078e021c */
[----:B------:R-:W-:Y:S03]  /*c320*/  SHFL.IDX PT, R8, R7, 0x1, 0x181f ;  /* 0x00381f0007087f89 */ /* 0x000fe600000e0000 */
[C---:B------:R-:W-:Y:S01]  /*c330*/  VIADD R9, R3.reuse, 0x10 ;  /* 0x0000001003097836 */ /* 0x040fe20000000000 */
[C---:B------:R-:W-:Y:S01]  /*c340*/  ISETP.GE.AND P2, PT, R3.reuse, R0, PT ;  /* 0x000000000300720c */ /* 0x040fe20003f46270 */
[----:B------:R-:W1:Y:S01]  /*c350*/  SHFL.IDX PT, R14, R6, 0x1, 0x181f ;  /* 0x00381f00060e7f89 */ /* 0x000e6200000e0000 */
[----:B------:R-:W-:-:S03]  /*c360*/  VIADD R11, R3, 0x20 ;  /* 0x00000020030b7836 */ /* 0x000fc60000000000 */
[----:B------:R-:W-:Y:S08]  /*c370*/  SHFL.IDX PT, R10, R7, 0x3, 0x181f ;  /* 0x00781f00070a7f89 */ /* 0x000ff000000e0000 */
[----:B------:R-:W-:Y:S01]  /*c380*/  @!P2 LEA R21, R19, UR47, 0x1 ;  /* 0x0000002f1315ac11 */ /* 0x000fe2000f8e08ff */
[----:B0-----:R-:W-:-:S05]  /*c390*/  @!P2 IMAD.WIDE.U32 R4, R26, 0x2, R4 ;  /* 0x000000021a04a825 */ /* 0x001fca00078e0004 */
[----:B------:R-:W-:Y:S04]  /*c3a0*/  @!P2 LDGSTS.E.BYPASS.LTC128B.128 [R21+0x10400], desc[UR44][R4.64], !P0 ;  /* 0x104000000415afae */ /* 0x000fe8000c101d6c */
[----:B------:R1:W-:Y:S01]  /*c3b0*/  @!P2 LDGSTS.E.BYPASS.LTC128B.128 [R21+0x14400], desc[UR44][R4.64+0x80], !P1 ;  /* 0x144000800415afae */ /* 0x0003e2000c901d6c */
[----:B------:R-:W-:Y:S01]  /*c3c0*/  ISETP.GE.AND P2, PT, R9, R0, PT ;  /* 0x000000000900720c */ /* 0x000fe20003f46270 */
[----:B-1----:R-:W-:Y:S01]  /*c3d0*/  IMAD.MOV.U32 R4, RZ, RZ, R14 ;  /* 0x000000ffff047224 */ /* 0x002fe200078e000e */
[----:B------:R-:W-:Y:S01]  /*c3e0*/  MOV R5, R8 ;  /* 0x0000000800057202 */ /* 0x000fe20000000f00 */
[----:B------:R-:W-:Y:S10]  /*c3f0*/  SHFL.IDX PT, R14, R6, 0x3, 0x181f ;  /* 0x00781f00060e7f89 */ /* 0x000ff400000e0000 */
[----:B------:R-:W-:Y:S01]  /*c400*/  @!P2 LEA R35, R19, UR47, 0x1 ;  /* 0x0000002f1323ac11 */ /* 0x000fe2000f8e08ff */
[----:B------:R-:W-:-:S02]  /*c410*/  @!P2 IMAD.WIDE.U32 R8, R26, 0x2, R4 ;  /* 0x000000021a08a825 */ /* 0x000fc400078e0004 */
        /* <DEDUP_REMOVED lines=24> */
[----:B-1----:R-:W-:-:S09]  /*c5a0*/  IADD3 R9, R3, 0x50, RZ ;  /* 0x0000005003097810 */ /* 0x002fd20007ffe0ff */
        /* <DEDUP_REMOVED lines=20> */
.L_x_8996:
[----:B------:R-:W-:Y:S01]  /*c6f0*/  VIADD R3, R3, 0x70 ;  /* 0x0000007003037836 */ /* 0x000fe20000000000 */
[----:B------:R-:W-:Y:S01]  /*c700*/  BSSY B0, `(.L_x_8925) ;  /* 0x000000e000007945 */ /* 0x000fe20003800000 */
[----:B-12---:R-:W-:Y:S01]  /*c710*/  MOV R4, R14 ;  /* 0x0000000e00047202 */ /* 0x006fe20000000f00 */
[----:B------:R-:W-:Y:S02]  /*c720*/  IMAD.MOV.U32 R5, RZ, RZ, R10 ;  /* 0x000000ffff057224 */ /* 0x000fe400078e000a */
        /* <DEDUP_REMOVED lines=11> */
.L_x_8926:
[----:B------:R-:W-:Y:S05]  /*c7e0*/  BSYNC B0 ;  /* 0x0000000000007941 */ /* 0x000fea0003800000 */
.L_x_8925:
        /* <DEDUP_REMOVED lines=9> */
.L_x_8997:
[----:B------:R-:W-:Y:S02]  /*c880*/  IMAD.MOV.U32 R8, RZ, RZ, 0x1 ;  /* 0x00000001ff087424 */ /* 0x000fe400078e00ff */
[----:B------:R-:W-:Y:S01]  /*c890*/  IMAD.MOV.U32 R10, RZ, RZ, RZ ;  /* 0x000000ffff0a7224 */ /* 0x000fe200078e00ff */
[----:B------:R-:W-:Y:S06]  /*c8a0*/  @!P1 BRA `(.L_x_8928) ;  /* 0x00000010002c9947 */ /* 0x000fec0003800000 */
[----:B------:R-:W-:Y:S01]  /*c8b0*/  UIADD3 UR4, UR43, 0x1, URZ ;  /* 0x000000012b047890 */ /* 0x000fe2000fffe03f */
[----:B0-----:R-:W-:Y:S01]  /*c8c0*/  LOP3.LUT R0, RZ, UR42, RZ, 0x33, !PT ;  /* 0x0000002aff007c12 */ /* 0x001fe2000f8e33ff */
[----:B------:R-:W-:Y:S01]  /*c8d0*/  ULOP3.LUT UR5, URZ, UR46, URZ, 0x33, !UPT ;  /* 0x0000002e3f057292 */ /* 0x000fe2000f8e333f */
[----:B------:R-:W-:Y:S01]  /*c8e0*/  IADD3 R31, R33, R31, R28 ;  /* 0x0000001f211f7210 */ /* 0x000fe20007ffe01c */
[----:B------:R-:W-:Y:S01]  /*c8f0*/  UIMAD UR4, UR4, UR37, URZ ;  /* 0x00000025040472a4 */ /* 0x000fe2000f8e023f */
[----:B------:R-:W-:Y:S01]  /*c900*/  BSSY B0, `(.L_x_8928) ;  /* 0x0000105000007945 */ /* 0x000fe20003800000 */
[----:B------:R-:W-:Y:S01]  /*c910*/  MOV R9, 0x1 ;  /* 0x0000000100097802 */ /* 0x000fe20000000f00 */
[----:B------:R-:W-:Y:S02]  /*c920*/  IMAD.MOV.U32 R20, RZ, RZ, RZ ;  /* 0x000000ffff147224 */ /* 0x000fe400078e00ff */
[----:B------:R-:W-:Y:S01]  /*c930*/  VIADD R31, R31, 0xfffffe80 ;  /* 0xfffffe801f1f7836 */ /* 0x000fe20000000000 */
[----:B------:R-:W-:Y:S01]  /*c940*/  LOP3.LUT R3, RZ, UR4, RZ, 0x33, !PT ;  /* 0x00000004ff037c12 */ /* 0x000fe2000f8e33ff */
[----:B------:R-:W-:-:S02]  /*c950*/  ULDC UR4, c[0x0][0x2f4] ;  /* 0x0000bd0000047ab9 */ /* 0x000fc40000000800 */
[----:B------:R-:W-:Y:S02]  /*c960*/  ISETP.GE.AND P2, PT, R26, UR4, PT ;  /* 0x000000041a007c0c */ /* 0x000fe4000bf46270 */
[----:B------:R-:W-:Y:S02]  /*c970*/  VIMNMX3 R0, R0, UR5, R3, !PT ;  /* 0x0000000500007c0f */ /* 0x000fe4000f800103 */
[----:B------:R-:W-:Y:S02]  /*c980*/  IADD3 R3, -R28, UR41, RZ ;  /* 0x000000291c037c10 */ /* 0x000fe4000fffe1ff */
[----:B------:R-:W-:Y:S01]  /*c990*/  ISETP.GE.AND P1, PT, R25, UR4, PT ;  /* 0x0000000419007c0c */ /* 0x000fe2000bf26270 */
[C---:B------:R-:W-:Y:S01]  /*c9a0*/  IMAD R21, R0.reuse, -0x80, R31 ;  /* 0xffffff8000157824 */ /* 0x040fe200078e021f */
[C---:B------:R-:W-:Y:S01]  /*c9b0*/  IADD3 R22, -R0.reuse, -0x2, RZ ;  /* 0xfffffffe00167810 */ /* 0x040fe20007ffe1ff */
[----:B------:R-:W-:-:S04]  /*c9c0*/  IMAD R3, R0, 0x80, R3 ;  /* 0x0000008000037824 */ /* 0x000fc800078e0203 */
[----:B------:R-:W-:-:S07]  /*c9d0*/  VIADD R31, R3, 0x100 ;  /* 0x00000100031f7836 */ /* 0x000fce0000000000 */
.L_x_8941:
        /* <DEDUP_REMOVED lines=26> */
.L_x_8929:
[----:B------:R-:W-:Y:S01]  /*cb80*/  LEA R34, R10, UR47, 0x3 ;  /* 0x0000002f0a227c11 */ /* 0x000fe2000f8e18ff */
[----:B------:R-:W-:Y:S01]  /*cb90*/  BSSY B1, `(.L_x_8930) ;  /* 0x0000004000017945 */ /* 0x000fe20003800000 */
[----:B------:R-:W-:-:S04]  /*cba0*/  SHF.L.U32 R3, R8, 0x1f, RZ ;  /* 0x0000001f08037819 */ /* 0x000fc800000006ff */
[----:B------:R-:W0:Y:S02]  /*cbb0*/  SYNCS.PHASECHK.TRANS64.TRYWAIT P0, [R34+URZ+0x28840], R3 ;  /* 0x02884003220075a7 */ /* 0x000e24000800017f */
[----:B0-----:R-:W-:Y:S05]  /*cbc0*/  @!P0 BRA `(.L_x_8931) ;  /* 0x0000002c00c88947 */ /* 0x001fea0003800000 */
.L_x_8998:
[----:B------:R-:W-:Y:S05]  /*cbd0*/  BSYNC B1 ;  /* 0x0000000000017941 */ /* 0x000fea0003800000 */
.L_x_8930:
        /* <DEDUP_REMOVED lines=26> */
[----:B------:R-:W-:Y:S02]  /*cd80*/  LEA.HI.X R5, R4, UR7, R5, 0x1, P0 ;  /* 0x0000000704057c11 */ /* 0x000fe400080f0c05 */
[----:B------:R-:W-:Y:S01]  /*cd90*/  LEA R4, R10, R19, 0xe ;  /* 0x000000130a047211 */ /* 0x000fe200078e70ff */
        /* <DEDUP_REMOVED lines=47> */
.L_x_9016:
        /* <DEDUP_REMOVED lines=9> */
.L_x_8933:
        /* <DEDUP_REMOVED lines=10> */
.L_x_8934:
[----:B------:R2:W-:Y:S01]  /*d1c0*/  SYNCS.ARRIVE.TRANS64.A1T0 RZ, [R34+URZ+0x28830], RZ ;  /* 0x028830ff22ff79a7 */ /* 0x0005e2000810003f */
[----:B------:R-:W-:Y:S05]  /*d1d0*/  @!P4 BRA `(.L_x_8935) ;  /* 0x000000000004c947 */ /* 0x000fea0003800000 */
[----:B------:R-:W-:Y:S01]  /*d1e0*/  BPT.TRAP 0x1 ;  /* 0x000000040000795c */ /* 0x000fe20000300000 */
.L_x_8935:
[----:B------:R-:W-:Y:S01]  /*d1f0*/  SHF.L.U32 R5, R9, 0x1f, RZ ;  /* 0x0000001f09057819 */ /* 0x000fe200000006ff */
[----:B------:R-:W-:Y:S01]  /*d200*/  BSSY B1, `(.L_x_8936) ;  /* 0x0000004000017945 */ /* 0x000fe20003800000 */
[----:B------:R-:W-:-:S04]  /*d210*/  LEA R0, R20, UR47, 0x3 ;  /* 0x0000002f14007c11 */ /* 0x000fc8000f8e18ff */
[----:B------:R-:W3:Y:S02]  /*d220*/  SYNCS.PHASECHK.TRANS64.TRYWAIT P0, [R0+URZ+0x28860], R5 ;  /* 0x02886005000075a7 */ /* 0x000ee4000800017f */
[----:B---3--:R-:W-:Y:S05]  /*d230*/  @!P0 BRA `(.L_x_8937) ;  /* 0x00000030009c8947 */ /* 0x008fea0003800000 */
.L_x_9017:
[----:B------:R-:W-:Y:S05]  /*d240*/  BSYNC B1 ;  /* 0x0000000000017941 */ /* 0x000fea0003800000 */
.L_x_8936:
        /* <DEDUP_REMOVED lines=15> */
[----:B------:R-:W1:Y:S01]  /*d340*/  SHFL.IDX PT, R14, R16, 0x2, 0x181f ;  /* 0x00581f00100e7f89 */ /* 0x000e6200000e0000 */
[----:B------:R-:W-:Y:S02]  /*d350*/  IADD3.X R13, RZ, R6, RZ, P0, !PT ;  /* 0x00000006ff0d7210 */ /* 0x000fe400007fe4ff */
        /* <DEDUP_REMOVED lines=45> */
.L_x_9035:
        /* <DEDUP_REMOVED lines=21> */
.L_x_8939:
        /* <DEDUP_REMOVED lines=10> */
.L_x_8940:
[----:B------:R-:W-:Y:S01]  /*d820*/  R2UR UR4, R24 ;  /* 0x00000000180472ca */ /* 0x000fe200000e0000 */
[----:B------:R-:W-:Y:S01]  /*d830*/  ULDC.64 UR6, c[0x0][0x330] ;  /* 0x0000cc0000067ab9 */ /* 0x000fe20000000a00 */
[----:B------:R-:W-:Y:S01]  /*d840*/  IMAD.MOV.U32 R5, RZ, RZ, R33 ;  /* 0x000000ffff057224 */ /* 0x000fe200078e0021 */
[----:B------:R-:W-:Y:S01]  /*d850*/  IADD3 R22, R22, -0x1, RZ ;  /* 0xffffffff16167810 */ /* 0x000fe20007ffe0ff */
[----:B0-----:R-:W-:Y:S01]  /*d860*/  IMAD.U32 R3, RZ, RZ, UR6 ;  /* 0x00000006ff037e24 */ /* 0x001fe2000f8e00ff */
        /* <DEDUP_REMOVED lines=15> */
.L_x_8928:
[----:B------:R-:W-:-:S13]  /*d960*/  ISETP.NE.AND P0, PT, R18, 0x3, PT ;  /* 0x000000031200780c */ /* 0x000fda0003f05270 */
[----:B------:R-:W-:Y:S05]  /*d970*/  @!P0 BRA `(.L_x_8942) ;  /* 0x0000000000048947 */ /* 0x000fea0003800000 */
[----:B------:R-:W-:Y:S01]  /*d980*/  BPT.TRAP 0x1 ;  /* 0x000000040000795c */ /* 0x000fe20000300000 */
.L_x_8942:
        /* <DEDUP_REMOVED lines=9> */
.L_x_9036:
[----:B------:R-:W-:Y:S05]  /*da20*/  BSYNC B0 ;  /* 0x0000000000007941 */ /* 0x000fea0003800000 */
.L_x_8943:
        /* <DEDUP_REMOVED lines=31> */
[----:B------:R-:W5:Y:S01]  /*dc20*/  SHFL.IDX PT, R19, R2, 0x5, 0x181f ;  /* 0x00b81f0002137f89 */ /* 0x000f6200000e0000 */
[----:B0-----:R-:W-:-:S03]  /*dc30*/  MOV R12, R24 ;  /* 0x00000018000c7202 */ /* 0x001fc60000000f00 */
[----:B------:R-:W0:Y:S01]  /*dc40*/  SHFL.IDX PT, R14, R16, 0x5, 0x181f ;  /* 0x00b81f00100e7f89 */ /* 0x000e2200000e0000 */
[----:B-1----:R-:W-:Y:S01]  /*dc50*/  IMAD.MOV.U32 R13, RZ, RZ, R9 ;  /* 0x000000ffff0d7224 */ /* 0x002fe200078e0009 */
[----:B------:R-:W-:Y:S02]  /*dc60*/  MOV R9, RZ ;  /* 0x000000ff00097202 */ /* 0x000fe40000000f00 */
        /* <DEDUP_REMOVED lines=32> */
.L_x_9054:
        /* <DEDUP_REMOVED lines=12> */
.L_x_8946:
        /* <DEDUP_REMOVED lines=10> */
.L_x_8947:
[----:B------:R1:W-:Y:S02]  /*dfd0*/  SYNCS.ARRIVE.TRANS64.A1T0 RZ, [R0+URZ+0x28850], RZ ;  /* 0x028850ff00ff79a7 */ /* 0x0003e4000810003f */
[----:B-1----:R-:W-:-:S05]  /*dfe0*/  VIADD R0, R10, 0x1 ;  /* 0x000000010a007836 */ /* 0x002fca0000000000 */
[----:B------:R-:W-:-:S04]  /*dff0*/  ISETP.NE.AND P0, PT, R0, 0x2, PT ;  /* 0x000000020000780c */ /* 0x000fc80003f05270 */
[----:B0-----:R-:W-:Y:S02]  /*e000*/  SEL R3, RZ, 0x1, P0 ;  /* 0x00000001ff037807 */ /* 0x001fe40000000000 */
[----:B------:R-:W-:Y:S02]  /*e010*/  SEL R0, R0, RZ, P0 ;  /* 0x000000ff00007207 */ /* 0x000fe40000000000 */
[----:B------:R-:W-:-:S07]  /*e020*/  LOP3.LUT R8, R8, R3, RZ, 0x3c, !PT ;  /* 0x0000000308087212 */ /* 0x000fce00078e3cff */
.L_x_8913:
[----:B------:R-:W0:Y:S01]  /*e030*/  S2R R3, SR_CgaCtaId ;  /* 0x0000000000037919 */ /* 0x000e220000008800 */
[----:B------:R-:W-:Y:S02]  /*e040*/  MOV R2, 0x400 ;  /* 0x0000040000027802 */ /* 0x000fe40000000f00 */
[----:B------:R-:W-:Y:S02]  /*e050*/  SHF.L.U32 R9, R9, 0x1f, RZ ;  /* 0x0000001f09097819 */ /* 0x000fe400000006ff */
[----:B0-----:R-:W-:-:S04]  /*e060*/  LEA R7, R3, R2, 0x18 ;  /* 0x0000000203077211 */ /* 0x001fc800078ec0ff */
[----:B------:R-:W0:Y:S02]  /*e070*/  SYNCS.PHASECHK.TRANS64.TRYWAIT P0, [R7+URZ+0x28820], R9 ;  /* 0x02882009070075a7 */ /* 0x000e24000800017f */
[----:B0-----:R-:W-:Y:S05]  /*e080*/  @!P0 BRA `(.L_x_8948) ;  /* 0x00000038007c8947 */ /* 0x001fea0003800000 */
.L_x_9055:
[----:B------:R-:W-:-:S03]  /*e090*/  UMOV UR4, 0xffffffff ;  /* 0xffffffff00047882 */ /* 0x000fc60000000000 */
[----:B------:R-:W-:Y:S05]  /*e0a0*/  BRA.DIV UR4, `(.L_x_8949) ;  /* 0x0000003a04887947 */ /* 0x000fea000b800000 */
[----:B------:R1:W3:Y:S02]  /*e0b0*/  SHFL.IDX PT, R14, R17, RZ, 0x1f ;  /* 0x00001fff110e7589 */ /* 0x0002e400000e0000 */
.L_x_9058:
[----:B---3--:R-:W-:-:S13]  /*e0c0*/  ISETP.NE.AND P0, PT, R14, RZ, PT ;  /* 0x000000ff0e00720c */ /* 0x008fda0003f05270 */
[----:B------:R-:W-:Y:S05]  /*e0d0*/  @P0 BRA `(.L_x_8869) ;  /* 0x0000000000880947 */ /* 0x000fea0003800000 */
[----:B------:R-:W-:-:S03]  /*e0e0*/  UMOV UR4, 0xffffffff ;  /* 0xffffffff00047882 */ /* 0x000fc60000000000 */
[----:B------:R-:W-:Y:S05]  /*e0f0*/  BRA.DIV UR4, `(.L_x_8950) ;  /* 0x0000003a049c7947 */ /* 0x000fea000b800000 */
[----:B------:R-:W-:-:S13]  /*e100*/  ELECT P6, URZ, PT ;  /* 0x00000000003f782f */ /* 0x000fda00038c0000 */
.L_x_9061:
[----:B------:R-:W-:Y:S05]  /*e110*/  @!P6 BRA `(.L_x_8869) ;  /* 0x000000000078e947 */ /* 0x000fea0003800000 */
[----:B------:R-:W-:-:S06]  /*e120*/  ULOP3.LUT UR4, UR36, 0x2, URZ, 0xfc, !UPT ;  /* 0x0000000224047892 */ /* 0x000fcc000f8efc3f */
[----:B------:R-:W-:-:S05]  /*e130*/  IMAD.U32 R2, RZ, RZ, UR4 ;  /* 0x00000004ff027e24 */ /* 0x000fca000f8e00ff */
[----:B------:R-:W-:-:S13]  /*e140*/  ISETP.NE.AND P0, PT, R2, 0x3, PT ;  /* 0x000000030200780c */ /* 0x000fda0003f05270 */
[----:B------:R-:W-:Y:S05]  /*e150*/  @!P0 BRA `(.L_x_8951) ;  /* 0x0000000000048947 */ /* 0x000fea0003800000 */
[----:B------:R-:W-:Y:S01]  /*e160*/  BPT.TRAP 0x1 ;  /* 0x000000040000795c */ /* 0x000fe20000300000 */
.L_x_8951:
[----:B------:R-:W-:Y:S01]  /*e170*/  IMAD R5, R0, 0x8, R7 ;  /* 0x0000000800057824 */ /* 0x000fe200078e0207 */
[----:B------:R-:W-:Y:S02]  /*e180*/  SHF.L.U32 R2, R8, 0x1f, RZ ;  /* 0x0000001f08027819 */ /* 0x000fe400000006ff */
[----:B------:R-:W-:Y:S02]  /*e190*/  IADD3 R0, R0, 0x1, RZ ;  /* 0x0000000100007810 */ /* 0x000fe40007ffe0ff */
[----:B------:R-:W3:Y:S02]  /*e1a0*/  SYNCS.PHASECHK.TRANS64.TRYWAIT P1, [R5+URZ+0x28840], R2 ;  /* 0x02884002050075a7 */ /* 0x000ee4000802017f */
[----:B------:R-:W-:-:S04]  /*e1b0*/  ISETP.NE.AND P2, PT, R0, 0x2, PT ;  /* 0x000000020000780c */ /* 0x000fc80003f45270 */
[----:B------:R-:W-:Y:S01]  /*e1c0*/  SEL R3, RZ, 0x1, P2 ;  /* 0x00000001ff037807 */ /* 0x000fe20001000000 */
[----:B---3--:R-:W-:Y:S08]  /*e1d0*/  @!P1 BRA `(.L_x_8952) ;  /* 0x0000003800849947 */ /* 0x008ff00003800000 */
.L_x_9062:
[----:B------:R-:W-:Y:S02]  /*e1e0*/  SEL R0, R0, RZ, P2 ;  /* 0x000000ff00007207 */ /* 0x000fe40001000000 */
[----:B------:R-:W-:Y:S01]  /*e1f0*/  LOP3.LUT R3, R8, R3, RZ, 0x3c, !PT ;  /* 0x0000000308037212 */ /* 0x000fe200078e3cff */
[----:B------:R-:W-:Y:S06]  /*e200*/  @!P0 BRA `(.L_x_8953) ;  /* 0x0000000000048947 */ /* 0x000fec0003800000 */
[----:B------:R-:W-:Y:S01]  /*e210*/  BPT.TRAP 0x1 ;  /* 0x000000040000795c */ /* 0x000fe20000300000 */
.L_x_8953:
[----:B0-----:R-:W-:Y:S01]  /*e220*/  IMAD R7, R0, 0x8, R7 ;  /* 0x0000000800077824 */ /* 0x001fe200078e0207 */
[----:B------:R-:W-:-:S04]  /*e230*/  SHF.L.U32 R0, R3, 0x1f, RZ ;  /* 0x0000001f03007819 */ /* 0x000fc800000006ff */
[----:B------:R-:W0:Y:S02]  /*e240*/  SYNCS.PHASECHK.TRANS64.TRYWAIT P1, [R7+URZ+0x28840], R0 ;  /* 0x02884000070075a7 */ /* 0x000e24000802017f */
[----:B0-----:R-:W-:Y:S05]  /*e250*/  @!P1 BRA `(.L_x_8954) ;  /* 0x0000003800789947 */ /* 0x001fea0003800000 */
.L_x_9063:
[----:B------:R-:W-:Y:S05]  /*e260*/  @!P0 BRA `(.L_x_8955) ;  /* 0x0000000000048947 */ /* 0x000fea0003800000 */
[----:B------:R-:W-:Y:S01]  /*e270*/  BPT.TRAP 0x1 ;  /* 0x000000040000795c */ /* 0x000fe20000300000 */
.L_x_8955:
[----:B------:R-:W4:Y:S02]  /*e280*/  SYNCS.PHASECHK.TRANS64.TRYWAIT P1, [R5+URZ+0x28860], R2 ;  /* 0x02886002050075a7 */ /* 0x000f24000802017f */
[----:B----4-:R-:W-:Y:S05]  /*e290*/  @!P1 BRA `(.L_x_8956) ;  /* 0x00000038007c9947 */ /* 0x010fea0003800000 */
.L_x_9064:
[----:B------:R-:W-:Y:S05]  /*e2a0*/  @!P0 BRA `(.L_x_8957) ;  /* 0x0000000000048947 */ /* 0x000fea0003800000 */
[----:B------:R-:W-:Y:S01]  /*e2b0*/  BPT.TRAP 0x1 ;  /* 0x000000040000795c */ /* 0x000fe20000300000 */
.L_x_8957:
[----:B------:R0:W0:Y:S02]  /*e2c0*/  SYNCS.PHASECHK.TRANS64.TRYWAIT P0, [R7+URZ+0x28860], R0 ;  /* 0x02886000070075a7 */ /* 0x000024000800017f */
[----:B0-----:R-:W-:Y:S05]  /*e2d0*/  @!P0 NANOSLEEP.SYNCS 0x989680 ;  /* 0x009896800000895d */ /* 0x001fea0003900000 */
[----:B------:R-:W0:Y:S02]  /*e2e0*/  @!P0 SYNCS.PHASECHK.TRANS64 P0, [R7+URZ+0x28860], R0 ;  /* 0x02886000070085a7 */ /* 0x000e24000800007f */
[----:B0-----:R-:W-:Y:S05]  /*e2f0*/  @!P0 BRA `(.L_x_8957) ;  /* 0xfffffffc00f08947 */ /* 0x001fea000383ffff */
.L_x_8869:
[----:B------:R-:W-:Y:S05]  /*e300*/  BSYNC B6 ;  /* 0x0000000000067941 */ /* 0x000fea0003800000 */
.L_x_8866:
[----:B------:R-:W-:Y:S05]  /*e310*/  EXIT ;  /* 0x000000000000794d */ /* 0x000fea0003800000 */
.L_x_8873:
[----:B0-----:R-:W-:-:S04]  /*e320*/  IMAD.U32 R3, RZ, RZ, UR41 ;  /* 0x00000029ff037e24 */ /* 0x001fc8000f8e00ff */
[----:B------:R0:W1:Y:S03]  /*e330*/  SYNCS.PHASECHK.TRANS64.TRYWAIT P0, [R3+URZ+0x28800], R0 ;  /* 0x02880000030075a7 */ /* 0x000066000800017f */
[----:B-1----:R-:W-:Y:S05]  /*e340*/  @!P0 NANOSLEEP.SYNCS 0x989680 ;  /* 0x009896800000895d */ /* 0x002fea0003900000 */
[----:B------:R-:W1:Y:S02]  /*e350*/  @!P0 SYNCS.PHASECHK.TRANS64 P0, [R3+URZ+0x28800], R0 ;  /* 0x02880000030085a7 */ /* 0x000e64000800007f */
[----:B-1----:R-:W-:Y:S05]  /*e360*/  @!P0 BRA `(.L_x_8873) ;  /* 0xfffffffc00ec8947 */ /* 0x002fea000383ffff */
[----:B------:R-:W-:Y:S05]  /*e370*/  BRA `(.L_x_8958) ;  /* 0xffffff2c00fc7947 */ /* 0x000fea000383ffff */
.L_x_8877:
[----:B-1----:R-:W-:-:S04]  /*e380*/  IMAD.U32 R3, RZ, RZ, UR41 ;  /* 0x00000029ff037e24 */ /* 0x002fc8000f8e00ff */
[----:B------:R1:W2:Y:S03]  /*e390*/  SYNCS.PHASECHK.TRANS64.TRYWAIT P1, [R3+URZ+0x28830], R0 ;  /* 0x02883000030075a7 */ /* 0x0002a6000802017f */
[----:B--2---:R-:W-:Y:S05]  /*e3a0*/  @!P1 NANOSLEEP.SYNCS 0x989680 ;  /* 0x009896800000995d */ /* 0x004fea0003900000 */
[----:B------:R-:W2:Y:S02]  /*e3b0*/  @!P1 SYNCS.PHASECHK.TRANS64 P1, [R3+URZ+0x28830], R0 ;  /* 0x02883000030095a7 */ /* 0x000ea4000802007f */
[----:B--2---:R-:W-:Y:S05]  /*e3c0*/  @!P1 BRA `(.L_x_8877) ;  /* 0xfffffffc00ec9947 */ /* 0x004fea000383ffff */
[----:B------:R-:W-:Y:S05]  /*e3d0*/  BRA `(.L_x_8876) ;  /* 0xffffff3000187947 */ /* 0x000fea000383ffff */
.L_x_8883:
[----:B-1----:R-:W-:-:S04]  /*e3e0*/  IMAD.U32 R7, RZ, RZ, UR4 ;  /* 0x00000004ff077e24 */ /* 0x002fc8000f8e00ff */
[----:B------:R1:W2:Y:S03]  /*e3f0*/  SYNCS.PHASECHK.TRANS64.TRYWAIT P1, [R7+URZ+0x28830], R0 ;  /* 0x02883000070075a7 */ /* 0x0002a6000802017f */
[----:B--2---:R-:W-:Y:S05]  /*e400*/  @!P1 NANOSLEEP.SYNCS 0x989680 ;  /* 0x009896800000995d */ /* 0x004fea0003900000 */
[----:B------:R-:W2:Y:S02]  /*e410*/  @!P1 SYNCS.PHASECHK.TRANS64 P1, [R7+URZ+0x28830], R0 ;  /* 0x02883000070095a7 */ /* 0x000ea4000802007f */
[----:B--2---:R-:W-:Y:S05]  /*e420*/  @!P1 BRA `(.L_x_8883) ;  /* 0xfffffffc00ec9947 */ /* 0x004fea000383ffff */
[----:B------:R-:W-:Y:S05]  /*e430*/  BRA `(.L_x_8880) ;  /* 0xffffff5400bc7947 */ /* 0x000fea000383ffff */
.L_x_8887:
[----:B-1----:R-:W-:-:S04]  /*e440*/  IMAD.U32 R7, RZ, RZ, UR4 ;  /* 0x00000004ff077e24 */ /* 0x002fc8000f8e00ff */
[----:B------:R1:W2:Y:S03]  /*e450*/  SYNCS.PHASECHK.TRANS64.TRYWAIT P1, [R7+URZ+0x28850], R0 ;  /* 0x02885000070075a7 */ /* 0x0002a6000802017f */
[----:B--2---:R-:W-:Y:S05]  /*e460*/  @!P1 NANOSLEEP.SYNCS 0x989680 ;  /* 0x009896800000995d */ /* 0x004fea0003900000 */
[----:B------:R-:W2:Y:S02]  /*e470*/  @!P1 SYNCS.PHASECHK.TRANS64 P1, [R7+URZ+0x28850], R0 ;  /* 0x02885000070095a7 */ /* 0x000ea4000802007f */
[----:B--2---:R-:W-:Y:S05]  /*e480*/  @!P1 BRA `(.L_x_8887) ;  /* 0xfffffffc00ec9947 */ /* 0x004fea000383ffff */
[----:B------:R-:W-:Y:S05]  /*e490*/  BRA `(.L_x_8884) ;  /* 0xffffff5800907947 */ /* 0x000fea000383ffff */
.L_x_8895:
[----:B-1----:R-:W-:-:S04]  /*e4a0*/  MOV R7, UR4 ;  /* 0x0000000400077c02 */ /* 0x002fc80008000f00 */
[----:B------:R1:W2:Y:S03]  /*e4b0*/  SYNCS.PHASECHK.TRANS64.TRYWAIT P1, [R7+URZ+0x28830], R0 ;  /* 0x02883000070075a7 */ /* 0x0002a6000802017f */
[----:B--2---:R-:W-:Y:S05]  /*e4c0*/  @!P1 NANOSLEEP.SYNCS 0x989680 ;  /* 0x009896800000995d */ /* 0x004fea0003900000 */
[----:B------:R-:W2:Y:S02]  /*e4d0*/  @!P1 SYNCS.PHASECHK.TRANS64 P1, [R7+URZ+0x28830], R0 ;  /* 0x02883000070095a7 */ /* 0x000ea4000802007f */
[----:B--2---:R-:W-:Y:S05]  /*e4e0*/  @!P1 BRA `(.L_x_8895) ;  /* 0xfffffffc00ec9947 */ /* 0x004fea000383ffff */
[----:B------:R-:W-:Y:S05]  /*e4f0*/  BRA `(.L_x_8892) ;  /* 0xffffff80001c7947 */ /* 0x000fea000383ffff */
.L_x_8899:
[----:B-1----:R-:W-:-:S04]  /*e500*/  IMAD.U32 R7, RZ, RZ, UR4 ;  /* 0x00000004ff077e24 */ /* 0x002fc8000f8e00ff */
[----:B------:R1:W2:Y:S03]  /*e510*/  SYNCS.PHASECHK.TRANS64.TRYWAIT P1, [R7+URZ+0x28850], R0 ;  /* 0x02885000070075a7 */ /* 0x0002a6000802017f */
[----:B--2---:R-:W-:Y:S05]  /*e520*/  @!P1 NANOSLEEP.SYNCS 0x989680 ;  /* 0x009896800000995d */ /* 0x004fea0003900000 */
[----:B------:R-:W2:Y:S02]  /*e530*/  @!P1 SYNCS.PHASECHK.TRANS64 P1, [R7+URZ+0x28850], R0 ;  /* 0x02885000070095a7 */ /* 0x000ea4000802007f */
[----:B--2---:R-:W-:Y:S05]  /*e540*/  @!P1 BRA `(.L_x_8899) ;  /* 0xfffffffc00ec9947 */ /* 0x004fea000383ffff */
[----:B------:R-:W-:Y:S05]  /*e550*/  BRA `(.L_x_8896) ;  /* 0xffffff8000e07947 */ /* 0x000fea000383ffff */
.L_x_8906:
[----:B-1----:R-:W-:-:S04]  /*e560*/  IMAD.U32 R3, RZ, RZ, UR5 ;  /* 0x00000005ff037e24 */ /* 0x002fc8000f8e00ff */
[----:B------:R1:W2:Y:S03]  /*e570*/  SYNCS.PHASECHK.TRANS64.TRYWAIT P1, [R3+URZ+0x28850], R2 ;  /* 0x02885002030075a7 */ /* 0x0002a6000802017f */
[----:B--2---:R-:W-:Y:S05]  /*e580*/  @!P1 NANOSLEEP.SYNCS 0x989680 ;  /* 0x009896800000995d */ /* 0x004fea0003900000 */
[----:B------:R-:W2:Y:S02]  /*e590*/  @!P1 SYNCS.PHASECHK.TRANS64 P1, [R3+URZ+0x28850], R2 ;  /* 0x02885002030095a7 */ /* 0x000ea4000802007f */
[----:B--2---:R-:W-:Y:S05]  /*e5a0*/  @!P1 BRA `(.L_x_8906) ;  /* 0xfffffffc00ec9947 */ /* 0x004fea000383ffff */
[----:B------:R-:W-:Y:S05]  /*e5b0*/  BRA `(.L_x_8905) ;  /* 0xffffff9c00cc7947 */ /* 0x000fea000383ffff */
.L_x_8918:
[----:B------:R-:W-:Y:S01]  /*e5c0*/  IMAD.MOV.U32 R13, RZ, RZ, R17 ;  /* 0x000000ffff0d7224 */ /* 0x000fe200078e0011 */
[----:B------:R-:W-:Y:S01]  /*e5d0*/  MOV R15, 0xffffffff ;  /* 0xffffffff000f7802 */ /* 0x000fe20000000f00 */
[----:B------:R-:W-:Y:S02]  /*e5e0*/  IMAD.MOV.U32 R12, RZ, RZ, RZ ;  /* 0x000000ffff0c7224 */ /* 0x000fe400078e00ff */
[----:B------:R-:W-:-:S07]  /*e5f0*/  IMAD.MOV.U32 R11, RZ, RZ, 0x1f ;  /* 0x0000001fff0b7424 */ /* 0x000fce00078e00ff */
[----:B-----5:R-:W-:Y:S05]  /*e600*/  WARPSYNC.COLLECTIVE R15, `(.L_x_8959) ;  /* 0x000000000f087348 */ /* 0x020fea0003c00000 */
[----:B------:R0:W1:Y:S02]  /*e610*/  SHFL.IDX P6, R14, R13, R12, R11 ;  /* 0x0000000c0d0e7389 */ /* 0x00006400000c000b */
[----:B01---5:R-:W-:Y:S01]  /*e620*/  ENDCOLLECTIVE ;  /* 0x000000000000791b */ /* 0x023fe20003800000 */
.L_x_8959:
[----:B------:R-:W-:Y:S05]  /*e630*/  BRA `(.L_x_8960) ;  /* 0xffffffcc00a87947 */ /* 0x000fea000383ffff */
.L_x_8920:
[----:B0-----:R-:W-:-:S04]  /*e640*/  IMAD.U32 R10, RZ, RZ, UR47 ;  /* 0x0000002fff0a7e24 */ /* 0x001fc8000f8e00ff */
[----:B------:R0:W1:Y:S03]  /*e650*/  SYNCS.PHASECHK.TRANS64.TRYWAIT P0, [R10+URZ+0x28840], R9 ;  /* 0x028840090a0075a7 */ /* 0x000066000800017f */
[----:B-1----:R-:W-:Y:S05]  /*e660*/  @!P0 NANOSLEEP.SYNCS 0x989680 ;  /* 0x009896800000895d */ /* 0x002fea0003900000 */
[----:B------:R-:W1:Y:S02]  /*e670*/  @!P0 SYNCS.PHASECHK.TRANS64 P0, [R10+URZ+0x28840], R9 ;  /* 0x028840090a0085a7 */ /* 0x000e64000800007f */
[----:B-1----:R-:W-:Y:S05]  /*e680*/  @!P0 BRA `(.L_x_8920) ;  /* 0xfffffffc00ec8947 */ /* 0x002fea000383ffff */
[----:B------:R-:W-:Y:S05]  /*e690*/  BRA `(.L_x_8961) ;  /* 0xffffffd000247947 */ /* 0x000fea000383ffff */
.L_x_8921:
        /* <DEDUP_REMOVED lines=8> */
.L_x_8963:
[----:B------:R-:W-:Y:S05]  /*e720*/  BSYNC B0 ;  /* 0x0000000000007941 */ /* 0x000fea0003800000 */
.L_x_8962:
[----:B------:R-:W-:Y:S01]  /*e730*/  IMAD.MOV.U32 R13, RZ, RZ, R0 ;  /* 0x000000ffff0d7224 */ /* 0x000fe200078e0000 */
[----:B------:R-:W-:Y:S01]  /*e740*/  MOV R5, R14 ;  /* 0x0000000e00057202 */ /* 0x000fe20000000f00 */
[----:B------:R-:W-:Y:S01]  /*e750*/  IMAD.MOV.U32 R12, RZ, RZ, RZ ;  /* 0x000000ffff0c7224 */ /* 0x000fe200078e00ff */
[----:B------:R-:W-:Y:S01]  /*e760*/  @P0 LEA R9, R19, UR47, 0x1 ;  /* 0x0000002f13090c11 */ /* 0x000fe2000f8e08ff */
[----:B------:R-:W-:Y:S02]  /*e770*/  IMAD.MOV.U32 R11, RZ, RZ, 0x181f ;  /* 0x0000181fff0b7424 */ /* 0x000fe400078e00ff */
[----:B------:R-:W-:-:S07]  /*e780*/  IMAD.MOV.U32 R15, RZ, RZ, -0x1 ;  /* 0xffffffffff0f7424 */ /* 0x000fce00078e00ff */
[----:B------:R-:W-:Y:S05]  /*e790*/  WARPSYNC.COLLECTIVE R15, `(.L_x_8964) ;  /* 0x000000000f087348 */ /* 0x000fea0003c00000 */
[----:B------:R0:W1:Y:S02]  /*e7a0*/  SHFL.IDX P6, R14, R13, R12, R11 ;  /* 0x0000000c0d0e7389 */ /* 0x00006400000c000b */
[----:B01----:R-:W-:Y:S01]  /*e7b0*/  ENDCOLLECTIVE ;  /* 0x000000000000791b */ /* 0x003fe20003800000 */
.L_x_8964:
[----:B------:R-:W-:Y:S01]  /*e7c0*/  MOV R13, R3 ;  /* 0x00000003000d7202 */ /* 0x000fe20000000f00 */
[----:B------:R-:W-:Y:S02]  /*e7d0*/  IMAD.MOV.U32 R12, RZ, RZ, 0x1 ;  /* 0x00000001ff0c7424 */ /* 0x000fe400078e00ff */
[----:B------:R-:W-:-:S07]  /*e7e0*/  IMAD.MOV.U32 R4, RZ, RZ, R14 ;  /* 0x000000ffff047224 */ /* 0x000fce00078e000e */
[----:B------:R-:W-:Y:S05]  /*e7f0*/  WARPSYNC.COLLECTIVE R15, `(.L_x_8965) ;  /* 0x000000000f087348 */ /* 0x000fea0003c00000 */
[----:B------:R0:W1:Y:S02]  /*e800*/  SHFL.IDX P6, R14, R13, R12, R11 ;  /* 0x0000000c0d0e7389 */ /* 0x00006400000c000b */
[----:B01----:R-:W-:Y:S01]  /*e810*/  ENDCOLLECTIVE ;  /* 0x000000000000791b */ /* 0x003fe20003800000 */
.L_x_8965:
        /* <DEDUP_REMOVED lines=13> */
.L_x_8966:
[----:B------:R-:W-:Y:S01]  /*e8f0*/  IMAD.MOV.U32 R5, RZ, RZ, R8 ;  /* 0x000000ffff057224 */ /* 0x000fe200078e0008 */
[----:B------:R-:W-:Y:S01]  /*e900*/  MOV R13, R3 ;  /* 0x00000003000d7202 */ /* 0x000fe20000000f00 */
[----:B------:R-:W-:Y:S02]  /*e910*/  IMAD.MOV.U32 R12, RZ, RZ, 0x2 ;  /* 0x00000002ff0c7424 */ /* 0x000fe400078e00ff */
[----:B------:R-:W-:-:S07]  /*e920*/  IMAD.MOV.U32 R4, RZ, RZ, R14 ;  /* 0x000000ffff047224 */ /* 0x000fce00078e000e */
[----:B------:R-:W-:Y:S05]  /*e930*/  WARPSYNC.COLLECTIVE R15, `(.L_x_8967) ;  /* 0x000000000f087348 */ /* 0x000fea0003c00000 */
[----:B------:R0:W1:Y:S02]  /*e940*/  SHFL.IDX P6, R14, R13, R12, R11 ;  /* 0x0000000c0d0e7389 */ /* 0x00006400000c000b */
[----:B01----:R-:W-:Y:S01]  /*e950*/  ENDCOLLECTIVE ;  /* 0x000000000000791b */ /* 0x003fe20003800000 */
.L_x_8967:
        /* <DEDUP_REMOVED lines=12> */
.L_x_8968:
[----:B------:R-:W-:Y:S01]  /*ea20*/  MOV R5, R10 ;  /* 0x0000000a00057202 */ /* 0x000fe20000000f00 */
[----:B------:R-:W-:Y:S02]  /*ea30*/  IMAD.MOV.U32 R13, RZ, RZ, R3 ;  /* 0x000000ffff0d7224 */ /* 0x000fe400078e0003 */
[----:B------:R-:W-:Y:S02]  /*ea40*/  IMAD.MOV.U32 R12, RZ, RZ, 0x3 ;  /* 0x00000003ff0c7424 */ /* 0x000fe400078e00ff */
[----:B------:R-:W-:-:S07]  /*ea50*/  IMAD.MOV.U32 R37, RZ, RZ, R14 ;  /* 0x000000ffff257224 */ /* 0x000fce00078e000e */
[----:B------:R-:W-:Y:S05]  /*ea60*/  WARPSYNC.COLLECTIVE R15, `(.L_x_8969) ;  /* 0x000000000f087348 */ /* 0x000fea0003c00000 */
[----:B------:R0:W1:Y:S02]  /*ea70*/  SHFL.IDX P6, R14, R13, R12, R11 ;  /* 0x0000000c0d0e7389 */ /* 0x00006400000c000b */
[----:B01----:R-:W-:Y:S01]  /*ea80*/  ENDCOLLECTIVE ;  /* 0x000000000000791b */ /* 0x003fe20003800000 */
.L_x_8969:
[----:B------:R-:W-:Y:S01]  /*ea90*/  IMAD.MOV.U32 R4, RZ, RZ, R37 ;  /* 0x000000ffff047224 */ /* 0x000fe200078e0025 */
[----:B------:R-:W-:-:S03]  /*eaa0*/  @P0 LEA R37, R19, UR47, 0x1 ;  /* 0x0000002f13250c11 */ /* 0x000fc6000f8e08ff */
        /* <DEDUP_REMOVED lines=12> */
.L_x_8970:
        /* <DEDUP_REMOVED lines=8> */
.L_x_8971:
[----:B------:R-:W-:-:S05]  /*ebf0*/  MOV R4, R32 ;  /* 0x0000002000047202 */ /* 0x000fca0000000f00 */
        /* <DEDUP_REMOVED lines=12> */
.L_x_8972:
        /* <DEDUP_REMOVED lines=8> */
.L_x_8973:
        /* <DEDUP_REMOVED lines=12> */
.L_x_8974:
[----:B------:R-:W-:Y:S02]  /*ee00*/  IMAD.MOV.U32 R5, RZ, RZ, R32 ;  /* 0x000000ffff057224 */ /* 0x000fe400078e0020 */
[----:B------:R-:W-:Y:S02]  /*ee10*/  IMAD.MOV.U32 R13, RZ, RZ, R3 ;  /* 0x000000ffff0d7224 */ /* 0x000fe400078e0003 */
[----:B------:R-:W-:Y:S01]  /*ee20*/  IMAD.MOV.U32 R12, RZ, RZ, 0x6 ;  /* 0x00000006ff0c7424 */ /* 0x000fe200078e00ff */
[----:B------:R-:W-:-:S07]  /*ee30*/  MOV R37, R14 ;  /* 0x0000000e00257202 */ /* 0x000fce0000000f00 */
[----:B------:R-:W-:Y:S05]  /*ee40*/  WARPSYNC.COLLECTIVE R15, `(.L_x_8975) ;  /* 0x000000000f087348 */ /* 0x000fea0003c00000 */
[----:B------:R0:W1:Y:S02]  /*ee50*/  SHFL.IDX P6, R14, R13, R12, R11 ;  /* 0x0000000c0d0e7389 */ /* 0x00006400000c000b */
[----:B01----:R-:W-:Y:S01]  /*ee60*/  ENDCOLLECTIVE ;  /* 0x000000000000791b */ /* 0x003fe20003800000 */
.L_x_8975:
        /* <DEDUP_REMOVED lines=14> */
.L_x_8976:
        /* <DEDUP_REMOVED lines=8> */
.L_x_8977:
        /* <DEDUP_REMOVED lines=8> */
[----:B------:R-:W-:-:S07]  /*f050*/  MOV R3, R14 ;  /* 0x0000000e00037202 */ /* 0x000fce0000000f00 */
[----:B0-----:R-:W-:Y:S05]  /*f060*/  WARPSYNC.COLLECTIVE R15, `(.L_x_8978) ;  /* 0x000000000f087348 */ /* 0x001fea0003c00000 */
[----:B------:R1:W2:Y:S02]  /*f070*/  SHFL.IDX P6, R14, R13, R12, R11 ;  /* 0x0000000c0d0e7389 */ /* 0x0002a400000c000b */
[----:B012---:R-:W-:Y:S01]  /*f080*/  ENDCOLLECTIVE ;  /* 0x000000000000791b */ /* 0x007fe20003800000 */
.L_x_8978:
[----:B------:R-:W-:Y:S05]  /*f090*/  BRA `(.L_x_8979) ;  /* 0xffffffcc00207947 */ /* 0x000fea000383ffff */
.L_x_8924:
[----:B------:R-:W-:Y:S02]  /*f0a0*/  IMAD.MOV.U32 R13, RZ, RZ, R7 ;  /* 0x000000ffff0d7224 */ /* 0x000fe400078e0007 */
[----:B------:R-:W-:Y:S02]  /*f0b0*/  IMAD.MOV.U32 R12, RZ, RZ, RZ ;  /* 0x000000ffff0c7224 */ /* 0x000fe400078e00ff */
[----:B------:R-:W-:Y:S02]  /*f0c0*/  IMAD.MOV.U32 R11, RZ, RZ, 0x181f ;  /* 0x0000181fff0b7424 */ /* 0x000fe400078e00ff */
[----:B------:R-:W-:Y:S02]  /*f0d0*/  IMAD.MOV.U32 R15, RZ, RZ, -0x1 ;  /* 0xffffffffff0f7424 */ /* 0x000fe400078e00ff */
[----:B------:R-:W-:-:S07]  /*f0e0*/  IMAD.U32 R3, RZ, RZ, UR49 ;  /* 0x00000031ff037e24 */ /* 0x000fce000f8e00ff */
[----:B------:R-:W-:Y:S05]  /*f0f0*/  WARPSYNC.COLLECTIVE R15, `(.L_x_8980) ;  /* 0x000000000f087348 */ /* 0x000fea0003c00000 */
[----:B------:R0:W1:Y:S02]  /*f100*/  SHFL.IDX P6, R14, R13, R12, R11 ;  /* 0x0000000c0d0e7389 */ /* 0x00006400000c000b */
[----:B01----:R-:W-:Y:S01]  /*f110*/  ENDCOLLECTIVE ;  /* 0x000000000000791b */ /* 0x003fe20003800000 */
.L_x_8980:
[----:B------:R-:W-:-:S04]  /*f120*/  IMAD R3, R3, 0x80, R28 ;  /* 0x0000008003037824 */ /* 0x000fc800078e021c */
[----:B------:R-:W-:Y:S02]  /*f130*/  VIADD R9, R3, 0x10 ;  /* 0x0000001003097836 */ /* 0x000fe40000000000 */
[----:B------:R-:W-:Y:S01]  /*f140*/  IMAD.MOV.U32 R13, RZ, RZ, R6 ;  /* 0x000000ffff0d7224 */ /* 0x000fe200078e0006 */
[----:B------:R-:W-:-:S07]  /*f150*/  MOV R5, R14 ;  /* 0x0000000e00057202 */ /* 0x000fce0000000f00 */
[----:B------:R-:W-:Y:S05]  /*f160*/  WARPSYNC.COLLECTIVE R15, `(.L_x_8981) ;  /* 0x000000000f087348 */ /* 0x000fea0003c00000 */
[----:B------:R0:W1:Y:S02]  /*f170*/  SHFL.IDX P6, R14, R13, R12, R11 ;  /* 0x0000000c0d0e7389 */ /* 0x00006400000c000b */
[----:B01----:R-:W-:Y:S01]  /*f180*/  ENDCOLLECTIVE ;  /* 0x000000000000791b */ /* 0x003fe20003800000 */
.L_x_8981:
[----:B------:R-:W-:Y:S02]  /*f190*/  ULDC UR4, c[0x0][0x288] ;  /* 0x0000a20000047ab9 */ /* 0x000fe40000000800 */
[----:B------:R-:W-:-:S05]  /*f1a0*/  IMAD R0, R0, UR4, RZ ;  /* 0x0000000400007c24 */ /* 0x000fca000f8e02ff */
[----:B------:R-:W-:Y:S02]  /*f1b0*/  ISETP.GE.AND P2, PT, R3, R0, PT ;  /* 0x000000000300720c */ /* 0x000fe40003f46270 */
[----:B------:R-:W-:Y:S01]  /*f1c0*/  MOV R13, R7 ;  /* 0x00000007000d7202 */ /* 0x000fe20000000f00 */
[----:B------:R-:W-:-:S10]  /*f1d0*/  IMAD.MOV.U32 R12, RZ, RZ, 0x1 ;  /* 0x00000001ff0c7424 */ /* 0x000fd400078e00ff */
[----:B------:R-:W-:Y:S01]  /*f1e0*/  @!P2 LEA R21, R19, UR47, 0x1 ;  /* 0x0000002f1315ac11 */ /* 0x000fe2000f8e08ff */
[----:B------:R-:W-:-:S07]  /*f1f0*/  IMAD.MOV.U32 R4, RZ, RZ, R14 ;  /* 0x000000ffff047224 */ /* 0x000fce00078e000e */
[----:B------:R-:W-:Y:S05]  /*f200*/  WARPSYNC.COLLECTIVE R15, `(.L_x_8982) ;  /* 0x000000000f087348 */ /* 0x000fea0003c00000 */
[----:B------:R0:W1:Y:S02]  /*f210*/  SHFL.IDX P6, R14, R13, R12, R11 ;  /* 0x0000000c0d0e7389 */ /* 0x00006400000c000b */
[----:B01----:R-:W-:Y:S01]  /*f220*/  ENDCOLLECTIVE ;  /* 0x000000000000791b */ /* 0x003fe20003800000 */
.L_x_8982:
        /* <DEDUP_REMOVED lines=13> */
.L_x_8983:
[----:B------:R-:W-:Y:S02]  /*f300*/  IMAD.MOV.U32 R5, RZ, RZ, R8 ;  /* 0x000000ffff057224 */ /* 0x000fe400078e0008 */
[----:B------:R-:W-:Y:S02]  /*f310*/  IMAD.MOV.U32 R13, RZ, RZ, R7 ;  /* 0x000000ffff0d7224 */ /* 0x000fe400078e0007 */
[----:B------:R-:W-:Y:S02]  /*f320*/  IMAD.MOV.U32 R12, RZ, RZ, 0x2 ;  /* 0x00000002ff0c7424 */ /* 0x000fe400078e00ff */
[----:B------:R-:W-:-:S07]  /*f330*/  IMAD.MOV.U32 R4, RZ, RZ, R14 ;  /* 0x000000ffff047224 */ /* 0x000fce00078e000e */
[----:B------:R-:W-:Y:S05]  /*f340*/  WARPSYNC.COLLECTIVE R15, `(.L_x_8984) ;  /* 0x000000000f087348 */ /* 0x000fea0003c00000 */
[----:B------:R0:W1:Y:S02]  /*f350*/  SHFL.IDX P6, R14, R13, R12, R11 ;  /* 0x0000000c0d0e7389 */ /* 0x00006400000c000b */
[----:B01----:R-:W-:Y:S01]  /*f360*/  ENDCOLLECTIVE ;  /* 0x000000000000791b */ /* 0x003fe20003800000 */
.L_x_8984:
[----:B------:R-:W-:Y:S01]  /*f370*/  @!P2 IMAD.WIDE.U32 R8, R26, 0x2, R4 ;  /* 0x000000021a08a825 */ /* 0x000fe200078e0004 */
[----:B------:R-:W-:-:S04]  /*f380*/  IADD3 R5, R3, 0x20, RZ ;  /* 0x0000002003057810 */ /* 0x000fc80007ffe0ff */
[----:B------:R-:W-:Y:S01]  /*f390*/  @!PT LDS RZ, [RZ] ;  /* 0x00000000fffff984 */ /* 0x000fe20000000800 */
[----:B------:R-:W-:Y:S01]  /*f3a0*/  @!PT LDS RZ, [RZ] ;  /* 0x00000000fffff984 */ /* 0x000fe20000000800 */
[----:B------:R-:W-:Y:S01]  /*f3b0*/  @!PT LDS RZ, [RZ] ;  /* 0x00000000fffff984 */ /* 0x000fe20000000800 */
[----:B------:R-:W-:Y:S04]  /*f3c0*/  @!P2 LDGSTS.E.BYPASS.LTC128B.128 [R35+0x10c00], desc[UR44][R8.64], !P0 ;  /* 0x10c000000823afae */ /* 0x000fe8000c101d6c */
[----:B------:R0:W-:Y:S01]  /*f3d0*/  @!P2 LDGSTS.E.BYPASS.LTC128B.128 [R35+0x14c00], desc[UR44][R8.64+0x80], !P1 ;  /* 0x14c000800823afae */ /* 0x0001e2000c901d6c */
[----:B------:R-:W-:Y:S01]  /*f3e0*/  ISETP.GE.AND P2, PT, R5, R0, PT ;  /* 0x000000000500720c */ /* 0x000fe20003f46270 */
[----:B------:R-:W-:Y:S01]  /*f3f0*/  IMAD.MOV.U32 R13, RZ, RZ, R6 ;  /* 0x000000ffff0d7224 */ /* 0x000fe200078e0006 */
[----:B0-----:R-:W-:Y:S01]  /*f400*/  IADD3 R9, R3, 0x30, RZ ;  /* 0x0000003003097810 */ /* 0x001fe20007ffe0ff */
[----:B------:R-:W-:-:S10]  /*f410*/  IMAD.MOV.U32 R5, RZ, RZ, R14 ;  /* 0x000000ffff057224 */ /* 0x000fd400078e000e */
[----:B------:R-:W-:-:S07]  /*f420*/  @!P2 LEA R21, R19, UR47, 0x1 ;  /* 0x0000002f1315ac11 */ /* 0x000fce000f8e08ff */
[----:B------:R-:W-:Y:S05]  /*f430*/  WARPSYNC.COLLECTIVE R15, `(.L_x_8985) ;  /* 0x000000000f087348 */ /* 0x000fea0003c00000 */
[----:B------:R0:W1:Y:S02]  /*f440*/  SHFL.IDX P6, R14, R13, R12, R11 ;  /* 0x0000000c0d0e7389 */ /* 0x00006400000c000b */
[----:B01----:R-:W-:Y:S01]  /*f450*/  ENDCOLLECTIVE ;  /* 0x000000000000791b */ /* 0x003fe20003800000 */
.L_x_8985:
[----:B------:R-:W-:Y:S02]  /*f460*/  IMAD.MOV.U32 R13, RZ, RZ, R7 ;  /* 0x000000ffff0d7224 */ /* 0x000fe400078e0007 */
[----:B------:R-:W-:Y:S02]  /*f470*/  IMAD.MOV.U32 R12, RZ, RZ, 0x3 ;  /* 0x00000003ff0c7424 */ /* 0x000fe400078e00ff */
[----:B------:R-:W-:-:S07]  /*f480*/  IMAD.MOV.U32 R4, RZ, RZ, R14 ;  /* 0x000000ffff047224 */ /* 0x000fce00078e000e */
[----:B------:R-:W-:Y:S05]  /*f490*/  WARPSYNC.COLLECTIVE R15, `(.L_x_8986) ;  /* 0x000000000f087348 */ /* 0x000fea0003c00000 */
[----:B------:R0:W1:Y:S02]  /*f4a0*/  SHFL.IDX P6, R14, R13, R12, R11 ;  /* 0x0000000c0d0e7389 */ /* 0x00006400000c000b */
[----:B01----:R-:W-:Y:S01]  /*f4b0*/  ENDCOLLECTIVE ;  /* 0x000000000000791b */ /* 0x003fe20003800000 */
.L_x_8986:
        /* <DEDUP_REMOVED lines=13> */
.L_x_8987:
[----:B------:R-:W-:Y:S01]  /*f590*/  MOV R5, R10 ;  /* 0x0000000a00057202 */ /* 0x000fe20000000f00 */
[----:B------:R-:W-:Y:S02]  /*f5a0*/  IMAD.MOV.U32 R13, RZ, RZ, R7 ;  /* 0x000000ffff0d7224 */ /* 0x000fe400078e0007 */
[----:B------:R-:W-:Y:S02]  /*f5b0*/  IMAD.MOV.U32 R12, RZ, RZ, 0x4 ;  /* 0x00000004ff0c7424 */ /* 0x000fe400078e00ff */
[----:B------:R-:W-:-:S07]  /*f5c0*/  IMAD.MOV.U32 R4, RZ, RZ, R14 ;  /* 0x000000ffff047224 */ /* 0x000fce00078e000e */
[----:B------:R-:W-:Y:S05]  /*f5d0*/  WARPSYNC.COLLECTIVE R15, `(.L_x_8988) ;  /* 0x000000000f087348 */ /* 0x000fea0003c00000 */
[----:B------:R0:W1:Y:S02]  /*f5e0*/  SHFL.IDX P6, R14, R13, R12, R11 ;  /* 0x0000000c0d0e7389 */ /* 0x00006400000c000b */
[----:B01----:R-:W-:Y:S01]  /*f5f0*/  ENDCOLLECTIVE ;  /* 0x000000000000791b */ /* 0x003fe20003800000 */
.L_x_8988:
        /* <DEDUP_REMOVED lines=15> */
.L_x_8989:
[----:B------:R-:W-:Y:S02]  /*f6f0*/  IMAD.MOV.U32 R13, RZ, RZ, R7 ;  /* 0x000000ffff0d7224 */ /* 0x000fe400078e0007 */
[----:B------:R-:W-:Y:S01]  /*f700*/  IMAD.MOV.U32 R12, RZ, RZ, 0x5 ;  /* 0x00000005ff0c7424 */ /* 0x000fe200078e00ff */
[----:B------:R-:W-:-:S07]  /*f710*/  MOV R4, R14 ;  /* 0x0000000e00047202 */ /* 0x000fce0000000f00 */
[----:B------:R-:W-:Y:S05]  /*f720*/  WARPSYNC.COLLECTIVE R15, `(.L_x_8990) ;  /* 0x000000000f087348 */ /* 0x000fea0003c00000 */
[----:B------:R0:W1:Y:S02]  /*f730*/  SHFL.IDX P6, R14, R13, R12, R11 ;  /* 0x0000000c0d0e7389 */ /* 0x00006400000c000b */
[----:B01----:R-:W-:Y:S01]  /*f740*/  ENDCOLLECTIVE ;  /* 0x000000000000791b */ /* 0x003fe20003800000 */
.L_x_8990:
        /* <DEDUP_REMOVED lines=12> */
.L_x_8991:
[----:B------:R-:W-:Y:S01]  /*f810*/  @!P2 LEA R35, R19, UR47, 0x1 ;  /* 0x0000002f1323ac11 */ /* 0x000fe2000f8e08ff */
[----:B------:R-:W-:Y:S02]  /*f820*/  IMAD.MOV.U32 R5, RZ, RZ, R10 ;  /* 0x000000ffff057224 */ /* 0x000fe400078e000a */
[----:B------:R-:W-:Y:S02]  /*f830*/  IMAD.MOV.U32 R13, RZ, RZ, R7 ;  /* 0x000000ffff0d7224 */ /* 0x000fe400078e0007 */
[----:B------:R-:W-:Y:S01]  /*f840*/  IMAD.MOV.U32 R12, RZ, RZ, 0x6 ;  /* 0x00000006ff0c7424 */ /* 0x000fe200078e00ff */
[----:B------:R-:W-:-:S07]  /*f850*/  MOV R4, R14 ;  /* 0x0000000e00047202 */ /* 0x000fce0000000f00 */
[----:B------:R-:W-:Y:S05]  /*f860*/  WARPSYNC.COLLECTIVE R15, `(.L_x_8992) ;  /* 0x000000000f087348 */ /* 0x000fea0003c00000 */
[----:B------:R0:W1:Y:S02]  /*f870*/  SHFL.IDX P6, R14, R13, R12, R11 ;  /* 0x0000000c0d0e7389 */ /* 0x00006400000c000b */
[----:B01----:R-:W-:Y:S01]  /*f880*/  ENDCOLLECTIVE ;  /* 0x000000000000791b */ /* 0x003fe20003800000 */
.L_x_8992:
[----:B------:R-:W-:-:S04]  /*f890*/  @!P2 IMAD.WIDE.U32 R8, R26, 0x2, R4 ;  /* 0x000000021a08a825 */ /* 0x000fc800078e0004 */
[----:B------:R-:W-:Y:S01]  /*f8a0*/  VIADD R5, R3, 0x60 ;  /* 0x0000006003057836 */ /* 0x000fe20000000000 */
        /* <DEDUP_REMOVED lines=8> */
[----:B0-----:R-:W-:Y:S05]  /*f930*/  WARPSYNC.COLLECTIVE R15, `(.L_x_8993) ;  /* 0x000000000f087348 */ /* 0x001fea0003c00000 */
[----:B------:R1:W2:Y:S02]  /*f940*/  SHFL.IDX P6, R14, R13, R12, R11 ;  /* 0x0000000c0d0e7389 */ /* 0x0002a400000c000b */
[----:B012---:R-:W-:Y:S01]  /*f950*/  ENDCOLLECTIVE ;  /* 0x000000000000791b */ /* 0x007fe20003800000 */
.L_x_8993:
[----:B------:R-:W-:Y:S01]  /*f960*/  @!P2 LEA R21, R19, UR47, 0x1 ;  /* 0x0000002f1315ac11 */ /* 0x000fe2000f8e08ff */
[----:B------:R-:W-:Y:S02]  /*f970*/  IMAD.MOV.U32 R13, RZ, RZ, R7 ;  /* 0x000000ffff0d7224 */ /* 0x000fe400078e0007 */
[----:B------:R-:W-:Y:S02]  /*f980*/  IMAD.MOV.U32 R12, RZ, RZ, 0x7 ;  /* 0x00000007ff0c7424 */ /* 0x000fe400078e00ff */
[----:B------:R-:W-:-:S07]  /*f990*/  IMAD.MOV.U32 R4, RZ, RZ, R14 ;  /* 0x000000ffff047224 */ /* 0x000fce00078e000e */
[----:B------:R-:W-:Y:S05]  /*f9a0*/  WARPSYNC.COLLECTIVE R15, `(.L_x_8994) ;  /* 0x000000000f087348 */ /* 0x000fea0003c00000 */
[----:B------:R0:W1:Y:S02]  /*f9b0*/  SHFL.IDX P6, R14, R13, R12, R11 ;  /* 0x0000000c0d0e7389 */ /* 0x00006400000c000b */
[----:B01----:R-:W-:Y:S01]  /*f9c0*/  ENDCOLLECTIVE ;  /* 0x000000000000791b */ /* 0x003fe20003800000 */
.L_x_8994:
        /* <DEDUP_REMOVED lines=11> */
.L_x_8995:
[----:B------:R-:W-:Y:S05]  /*fa80*/  BRA `(.L_x_8996) ;  /* 0xffffffcc00187947 */ /* 0x000fea000383ffff */
.L_x_8927:
[----:B0-----:R-:W-:-:S04]  /*fa90*/  MOV R3, UR47 ;  /* 0x0000002f00037c02 */ /* 0x001fc80008000f00 */
[----:B------:R0:W1:Y:S03]  /*faa0*/  SYNCS.PHASECHK.TRANS64.TRYWAIT P0, [R3+URZ+0x28820], R0 ;  /* 0x02882000030075a7 */ /* 0x000066000800017f */
[----:B-1----:R-:W-:Y:S05]  /*fab0*/  @!P0 NANOSLEEP.SYNCS 0x989680 ;  /* 0x009896800000895d */ /* 0x002fea0003900000 */
[----:B------:R-:W1:Y:S02]  /*fac0*/  @!P0 SYNCS.PHASECHK.TRANS64 P0, [R3+URZ+0x28820], R0 ;  /* 0x02882000030085a7 */ /* 0x000e64000800007f */
[----:B-1----:R-:W-:Y:S05]  /*fad0*/  @!P0 BRA `(.L_x_8927) ;  /* 0xfffffffc00ec8947 */ /* 0x002fea000383ffff */
[----:B------:R-:W-:Y:S05]  /*fae0*/  BRA `(.L_x_8997) ;  /* 0xffffffcc00647947 */ /* 0x000fea000383ffff */
.L_x_8931:
[----:B0-----:R0:W1:Y:S02]  /*faf0*/  SYNCS.PHASECHK.TRANS64.TRYWAIT P0, [R34+URZ+0x28840], R3 ;  /* 0x02884003220075a7 */ /* 0x001064000800017f */
[----:B-1----:R-:W-:Y:S05]  /*fb00*/  @!P0 NANOSLEEP.SYNCS 0x989680 ;  /* 0x009896800000895d */ /* 0x002fea0003900000 */
[----:B------:R-:W1:Y:S02]  /*fb10*/  @!P0 SYNCS.PHASECHK.TRANS64 P0, [R34+URZ+0x28840], R3 ;  /* 0x02884003220085a7 */ /* 0x000e64000800007f */
[----:B-1----:R-:W-:Y:S05]  /*fb20*/  @!P0 BRA `(.L_x_8931) ;  /* 0xfffffffc00f08947 */ /* 0x002fea000383ffff */
[----:B------:R-:W-:Y:S05]  /*fb30*/  BRA `(.L_x_8998) ;  /* 0xffffffd000247947 */ /* 0x000fea000383ffff */
.L_x_8932:
        /* <DEDUP_REMOVED lines=8> */
.L_x_9000:
[----:B------:R-:W-:Y:S05]  /*fbc0*/  BSYNC B1 ;  /* 0x0000000000017941 */ /* 0x000fea0003800000 */
.L_x_8999:
[----:B------:R-:W-:Y:S01]  /*fbd0*/  MOV R13, R6 ;  /* 0x00000006000d7202 */ /* 0x000fe20000000f00 */
[----:B------:R-:W-:Y:S01]  /*fbe0*/  IMAD.MOV.U32 R12, RZ, RZ, RZ ;  /* 0x000000ffff0c7224 */ /* 0x000fe200078e00ff */
[----:B------:R-:W-:Y:S01]  /*fbf0*/  LEA R4, R4, UR47, 0x1 ;  /* 0x0000002f04047c11 */ /* 0x000fe2000f8e08ff */
[----:B------:R-:W-:Y:S02]  /*fc00*/  IMAD.MOV.U32 R11, RZ, RZ, 0x181f ;  /* 0x0000181fff0b7424 */ /* 0x000fe400078e00ff */
[----:B------:R-:W-:Y:S02]  /*fc10*/  IMAD.MOV.U32 R15, RZ, RZ, -0x1 ;  /* 0xffffffffff0f7424 */ /* 0x000fe400078e00ff */
[----:B------:R-:W-:Y:S02]  /*fc20*/  IMAD.MOV.U32 R0, RZ, RZ, R14 ;  /* 0x000000ffff007224 */ /* 0x000fe400078e000e */
[----:B------:R-:W-:-:S07]  /*fc30*/  IMAD.SHL.U32 R3, R26, 0x2, RZ ;  /* 0x000000021a037824 */ /* 0x000fce00078e00ff */
[----:B------:R-:W-:Y:S05]  /*fc40*/  WARPSYNC.COLLECTIVE R15, `(.L_x_9001) ;  /* 0x000000000f087348 */ /* 0x000fea0003c00000 */
[----:B------:R0:W1:Y:S02]  /*fc50*/  SHFL.IDX P6, R14, R13, R12, R11 ;  /* 0x0000000c0d0e7389 */ /* 0x00006400000c000b */
[----:B01----:R-:W-:Y:S01]  /*fc60*/  ENDCOLLECTIVE ;  /* 0x000000000000791b */ /* 0x003fe20003800000 */
.L_x_9001:
[----:B------:R-:W-:Y:S01]  /*fc70*/  MOV R13, R5 ;  /* 0x00000005000d7202 */ /* 0x000fe20000000f00 */
        /* <DEDUP_REMOVED lines=12> */
.L_x_9002:
[----:B------:R-:W-:Y:S02]  /*fd40*/  IMAD.MOV.U32 R13, RZ, RZ, R6 ;  /* 0x000000ffff0d7224 */ /* 0x000fe400078e0006 */
[----:B------:R-:W-:-:S07]  /*fd50*/  IMAD.MOV.U32 R0, RZ, RZ, R14 ;  /* 0x000000ffff007224 */ /* 0x000fce00078e000e */
[----:B------:R-:W-:Y:S05]  /*fd60*/  WARPSYNC.COLLECTIVE R15, `(.L_x_9003) ;  /* 0x000000000f087348 */ /* 0x000fea0003c00000 */
[----:B------:R0:W1:Y:S02]  /*fd70*/  SHFL.IDX P6, R14, R13, R12, R11 ;  /* 0x0000000c0d0e7389 */ /* 0x00006400000c000b */
[----:B01----:R-:W-:Y:S01]  /*fd80*/  ENDCOLLECTIVE ;  /* 0x000000000000791b */ /* 0x003fe20003800000 */
.L_x_9003:
        /* <DEDUP_REMOVED lines=14> */
.L_x_9004:
[----:B------:R-:W-:Y:S01]  /*fe70*/  MOV R13, R6 ;  /* 0x00000006000d7202 */ /* 0x000fe20000000f00 */
[----:B------:R-:W-:-:S07]  /*fe80*/  IMAD.MOV.U32 R7, RZ, RZ, R14 ;  /* 0x000000ffff077224 */ /* 0x000fce00078e000e */
[----:B------:R-:W-:Y:S05]  /*fe90*/  WARPSYNC.COLLECTIVE R15, `(.L_x_9005) ;  /* 0x000000000f087348 */ /* 0x000fea0003c00000 */
[----:B------:R0:W1:Y:S02]  /*fea0*/  SHFL.IDX P6, R14, R13, R12, R11 ;  /* 0x0000000c0d0e7389 */ /* 0x00006400000c000b */
[----:B01----:R-:W-:Y:S01]  /*feb0*/  ENDCOLLECTIVE ;  /* 0x000000000000791b */ /* 0x003fe20003800000 */
.L_x_9005:
        /* <DEDUP_REMOVED lines=13> */
.L_x_9006:
[----:B------:R-:W-:Y:S01]  /*ff90*/  IMAD.MOV.U32 R13, RZ, RZ, R6 ;  /* 0x000000ffff0d7224 */ /* 0x000fe200078e0006 */
[----:B------:R-:W-:-:S07]  /*ffa0*/  MOV R0, R14 ;  /* 0x0000000e00007202 */ /* 0x000fce0000000f00 */
[----:B------:R-:W-:Y:S05]  /*ffb0*/  WARPSYNC.COLLECTIVE R15, `(.L_x_9007) ;  /* 0x000000000f087348 */ /* 0x000fea0003c00000 */
[----:B------:R0:W1:Y:S02]  /*ffc0*/  SHFL.IDX P6, R14, R13, R12, R11 ;  /* 0x0000000c0d0e7389 */ /* 0x00006400000c000b */
[----:B01----:R-:W-:Y:S01]  /*ffd0*/  ENDCOLLECTIVE ;  /* 0x000000000000791b */ /* 0x003fe20003800000 */
.L_x_9007:
[----:B------:R-:W-:Y:S01]  /*ffe0*/  IMAD.MOV.U32 R13, RZ, RZ, R5 ;  /* 0x000000ffff0d7224 */ /* 0x000fe200078e0005 */
[----:B------:R-:W-:Y:S01]  /*fff0*/  MOV R12, 0x4 ;  /* 0x00000004000c7802 */ /* 0x000fe20000000f00 */
        /* <DEDUP_REMOVED lines=12> */
.L_x_9008:
[----:B------:R-:W-:Y:S02]  /*100c0*/  IMAD.MOV.U32 R13, RZ, RZ, R6 ;  /* 0x000000ffff0d7224 */ /* 0x000fe400078e0006 */
[----:B------:R-:W-:-:S07]  /*100d0*/  IMAD.MOV.U32 R0, RZ, RZ, R14 ;  /* 0x000000ffff007224 */ /* 0x000fce00078e000e */
[----:B------:R-:W-:Y:S05]  /*100e0*/  WARPSYNC.COLLECTIVE R15, `(.L_x_9009) ;  /* 0x000000000f087348 */ /* 0x000fea0003c00000 */
[----:B------:R0:W1:Y:S02]  /*100f0*/  SHFL.IDX P6, R14, R13, R12, R11 ;  /* 0x0000000c0d0e7389 */ /* 0x00006400000c000b */
[----:B01----:R-:W-:Y:S01]  /*10100*/  ENDCOLLECTIVE ;  /* 0x000000000000791b */ /* 0x003fe20003800000 */
.L_x_9009:
        /* <DEDUP_REMOVED lines=14> */
.L_x_9010:
[----:B------:R-:W-:Y:S01]  /*101f0*/  MOV R13, R6 ;  /* 0x00000006000d7202 */ /* 0x000fe20000000f00 */
[----:B------:R-:W-:-:S07]  /*10200*/  IMAD.MOV.U32 R7, RZ, RZ, R14 ;  /* 0x000000ffff077224 */ /* 0x000fce00078e000e */
[----:B------:R-:W-:Y:S05]  /*10210*/  WARPSYNC.COLLECTIVE R15, `(.L_x_9011) ;  /* 0x000000000f087348 */ /* 0x000fea0003c00000 */
[----:B------:R0:W1:Y:S02]  /*10220*/  SHFL.IDX P6, R14, R13, R12, R11 ;  /* 0x0000000c0d0e7389 */ /* 0x00006400000c000b */
[----:B01----:R-:W-:Y:S01]  /*10230*/  ENDCOLLECTIVE ;  /* 0x000000000000791b */ /* 0x003fe20003800000 */
.L_x_9011:
        /* <DEDUP_REMOVED lines=13> */
.L_x_9012:
[----:B------:R-:W-:Y:S01]  /*10310*/  IMAD.MOV.U32 R13, RZ, RZ, R6 ;  /* 0x000000ffff0d7224 */ /* 0x000fe200078e0006 */
[----:B------:R-:W-:-:S07]  /*10320*/  MOV R0, R14 ;  /* 0x0000000e00007202 */ /* 0x000fce0000000f00 */
[----:B------:R-:W-:Y:S05]  /*10330*/  WARPSYNC.COLLECTIVE R15, `(.L_x_9013) ;  /* 0x000000000f087348 */ /* 0x000fea0003c00000 */
[----:B------:R0:W1:Y:S02]  /*10340*/  SHFL.IDX P6, R14, R13, R12, R11 ;  /* 0x0000000c0d0e7389 */ /* 0x00006400000c000b */
[----:B01----:R-:W-:Y:S01]  /*10350*/  ENDCOLLECTIVE ;  /* 0x000000000000791b */ /* 0x003fe20003800000 */
.L_x_9013:
        /* <DEDUP_REMOVED lines=14> */
.L_x_9014:
[----:B------:R-:W-:Y:S02]  /*10440*/  IMAD.MOV.U32 R13, RZ, RZ, R6 ;  /* 0x000000ffff0d7224 */ /* 0x000fe400078e0006 */
[----:B------:R-:W-:-:S07]  /*10450*/  IMAD.MOV.U32 R5, RZ, RZ, R14 ;  /* 0x000000ffff057224 */ /* 0x000fce00078e000e */
[----:B------:R-:W-:Y:S05]  /*10460*/  WARPSYNC.COLLECTIVE R15, `(.L_x_9015) ;  /* 0x000000000f087348 */ /* 0x000fea0003c00000 */
[----:B------:R0:W1:Y:S02]  /*10470*/  SHFL.IDX P6, R14, R13, R12, R11 ;  /* 0x0000000c0d0e7389 */ /* 0x00006400000c000b */
[----:B01----:R-:W-:Y:S01]  /*10480*/  ENDCOLLECTIVE ;  /* 0x000000000000791b */ /* 0x003fe20003800000 */
.L_x_9015:
[----:B------:R-:W-:Y:S01]  /*10490*/  IMAD.MOV.U32 R6, RZ, RZ, R14 ;  /* 0x000000ffff067224 */ /* 0x000fe200078e000e */
[----:B------:R-:W-:Y:S06]  /*104a0*/  BRA `(.L_x_9016) ;  /* 0xffffffc800f87947 */ /* 0x000fec000383ffff */
.L_x_8937:
[----:B---3--:R3:W4:Y:S02]  /*104b0*/  SYNCS.PHASECHK.TRANS64.TRYWAIT P0, [R0+URZ+0x28860], R5 ;  /* 0x02886005000075a7 */ /* 0x008724000800017f */
[----:B----4-:R-:W-:Y:S05]  /*104c0*/  @!P0 NANOSLEEP.SYNCS 0x989680 ;  /* 0x009896800000895d */ /* 0x010fea0003900000 */
[----:B------:R-:W4:Y:S02]  /*104d0*/  @!P0 SYNCS.PHASECHK.TRANS64 P0, [R0+URZ+0x28860], R5 ;  /* 0x02886005000085a7 */ /* 0x000f24000800007f */
[----:B----4-:R-:W-:Y:S05]  /*104e0*/  @!P0 BRA `(.L_x_8937) ;  /* 0xfffffffc00f08947 */ /* 0x010fea000383ffff */
[----:B------:R-:W-:Y:S05]  /*104f0*/  BRA `(.L_x_9017) ;  /* 0xffffffcc00507947 */ /* 0x000fea000383ffff */
.L_x_8938:
[----:B------:R-:W-:Y:S01]  /*10500*/  BSSY B1, `(.L_x_9018) ;  /* 0x0000008000017945 */ /* 0x000fe20003800000 */
[----:B0-----:R-:W-:Y:S01]  /*10510*/  MOV R13, R2 ;  /* 0x00000002000d7202 */ /* 0x001fe20000000f00 */
[----:B------:R-:W-:Y:S02]  /*10520*/  IMAD.MOV.U32 R12, RZ, RZ, RZ ;  /* 0x000000ffff0c7224 */ /* 0x000fe400078e00ff */
[----:B------:R-:W-:Y:S02]  /*10530*/  IMAD.MOV.U32 R11, RZ, RZ, 0x181f ;  /* 0x0000181fff0b7424 */ /* 0x000fe400078e00ff */
[----:B------:R-:W-:-:S07]  /*10540*/  IMAD.MOV.U32 R15, RZ, RZ, -0x1 ;  /* 0xffffffffff0f7424 */ /* 0x000fce00078e00ff */
[----:B--23--:R-:W-:Y:S05]  /*10550*/  WARPSYNC.COLLECTIVE R15, `(.L_x_9019) ;  /* 0x000000000f087348 */ /* 0x00cfea0003c00000 */
[----:B------:R0:W1:Y:S02]  /*10560*/  SHFL.IDX P6, R14, R13, R12, R11 ;  /* 0x0000000c0d0e7389 */ /* 0x00006400000c000b */
[----:B0123--:R-:W-:Y:S01]  /*10570*/  ENDCOLLECTIVE ;  /* 0x000000000000791b */ /* 0x00ffe20003800000 */
.L_x_9019:
[----:B------:R-:W-:Y:S05]  /*10580*/  BSYNC B1 ;  /* 0x0000000000017941 */ /* 0x000fea0003800000 */
.L_x_9018:
[----:B------:R-:W-:Y:S01]  /*10590*/  MOV R13, R16 ;  /* 0x00000010000d7202 */ /* 0x000fe20000000f00 */
[----:B------:R-:W-:Y:S01]  /*105a0*/  IMAD.MOV.U32 R12, RZ, RZ, RZ ;  /* 0x000000ffff0c7224 */ /* 0x000fe200078e00ff */
[----:B------:R-:W-:Y:S01]  /*105b0*/  LEA R7, R7, UR47, 0x1 ;  /* 0x0000002f07077c11 */ /* 0x000fe2000f8e08ff */
[----:B------:R-:W-:Y:S02]  /*105c0*/  IMAD.MOV.U32 R11, RZ, RZ, 0x181f ;  /* 0x0000181fff0b7424 */ /* 0x000fe400078e00ff */
[----:B------:R-:W-:Y:S02]  /*105d0*/  IMAD.MOV.U32 R15, RZ, RZ, -0x1 ;  /* 0xffffffffff0f7424 */ /* 0x000fe400078e00ff */
[----:B------:R-:W-:-:S07]  /*105e0*/  IMAD.MOV.U32 R5, RZ, RZ, R14 ;  /* 0x000000ffff057224 */ /* 0x000fce00078e000e */
[----:B------:R-:W-:Y:S05]  /*105f0*/  WARPSYNC.COLLECTIVE R15, `(.L_x_9020) ;  /* 0x000000000f087348 */ /* 0x000fea0003c00000 */
[----:B------:R0:W1:Y:S02]  /*10600*/  SHFL.IDX P6, R14, R13, R12, R11 ;  /* 0x0000000c0d0e7389 */ /* 0x00006400000c000b */
[----:B01----:R-:W-:Y:S01]  /*10610*/  ENDCOLLECTIVE ;  /* 0x000000000000791b */ /* 0x003fe20003800000 */
.L_x_9020:
[----:B------:R-:W-:Y:S01]  /*10620*/  MOV R13, R2 ;  /* 0x00000002000d7202 */ /* 0x000fe20000000f00 */
[----:B------:R-:W-:Y:S01]  /*10630*/  IMAD.MOV.U32 R12, RZ, RZ, 0x1 ;  /* 0x00000001ff0c7424 */ /* 0x000fe200078e00ff */
[----:B------:R-:W-:-:S13]  /*10640*/  IADD3 R4, P0, R14, R3, RZ ;  /* 0x000000030e047210 */ /* 0x000fda0007f1e0ff */
[----:B------:R-:W-:Y:S05]  /*10650*/  WARPSYNC.COLLECTIVE R15, `(.L_x_9021) ;  /* 0x000000000f087348 */ /* 0x000fea0003c00000 */
[----:B------:R0:W1:Y:S02]  /*10660*/  SHFL.IDX P6, R14, R13, R12, R11 ;  /* 0x0000000c0d0e7389 */ /* 0x00006400000c000b */
[----:B01----:R-:W-:Y:S01]  /*10670*/  ENDCOLLECTIVE ;  /* 0x000000000000791b */ /* 0x003fe20003800000 */
.L_x_9021:
        /* <DEDUP_REMOVED lines=12> */
.L_x_9022:
        /* <DEDUP_REMOVED lines=10> */
.L_x_9023:
        /* <DEDUP_REMOVED lines=12> */
.L_x_9024:
        /* <DEDUP_REMOVED lines=10> */
.L_x_9025:
        /* <DEDUP_REMOVED lines=12> */
.L_x_9026:
        /* <DEDUP_REMOVED lines=10> */
.L_x_9027:
        /* <DEDUP_REMOVED lines=12> */
.L_x_9028:
        /* <DEDUP_REMOVED lines=10> */
.L_x_9029:
        /* <DEDUP_REMOVED lines=12> */
.L_x_9030:
        /* <DEDUP_REMOVED lines=10> */
.L_x_9031:
        /* <DEDUP_REMOVED lines=12> */
.L_x_9032:
        /* <DEDUP_REMOVED lines=10> */
.L_x_9033:
        /* <DEDUP_REMOVED lines=12> */
.L_x_9034:
[----:B------:R-:W-:Y:S01]  /*10f80*/  @!PT LDS RZ, [RZ] ;  /* 0x00000000fffff984 */ /* 0x000fe20000000800 */
[----:B------:R-:W-:Y:S01]  /*10f90*/  @!PT LDS RZ, [RZ] ;  /* 0x00000000fffff984 */ /* 0x000fe20000000800 */
[----:B------:R-:W-:Y:S01]  /*10fa0*/  @!PT LDS RZ, [RZ] ;  /* 0x00000000fffff984 */ /* 0x000fe20000000800 */
[----:B------:R0:W-:Y:S01]  /*10fb0*/  LDGSTS.E.BYPASS.LTC128B.128 [R7+0x7400], desc[UR44][R4.64+0x80], !P0 ;  /* 0x0740008004077fae */ /* 0x0001e2000c101d6c */
[----:B------:R-:W-:Y:S05]  /*10fc0*/  BRA `(.L_x_9035) ;  /* 0xffffffc400987947 */ /* 0x000fea000383ffff */
.L_x_8944:
[----:B0-----:R0:W1:Y:S02]  /*10fd0*/  SYNCS.PHASECHK.TRANS64.TRYWAIT P0, [R0+URZ+0x28860], R5 ;  /* 0x02886005000075a7 */ /* 0x001064000800017f */
[----:B-1----:R-:W-:Y:S05]  /*10fe0*/  @!P0 NANOSLEEP.SYNCS 0x989680 ;  /* 0x009896800000895d */ /* 0x002fea0003900000 */
[----:B------:R-:W1:Y:S02]  /*10ff0*/  @!P0 SYNCS.PHASECHK.TRANS64 P0, [R0+URZ+0x28860], R5 ;  /* 0x02886005000085a7 */ /* 0x000e64000800007f */
[----:B-1----:R-:W-:Y:S05]  /*11000*/  @!P0 BRA `(.L_x_8944) ;  /* 0xfffffffc00f08947 */ /* 0x002fea000383ffff */
[----:B------:R-:W-:Y:S05]  /*11010*/  BRA `(.L_x_9036) ;  /* 0xffffffc800807947 */ /* 0x000fea000383ffff */
.L_x_8945:
        /* <DEDUP_REMOVED lines=8> */
.L_x_9038:
[----:B------:R-:W-:Y:S05]  /*110a0*/  BSYNC B0 ;  /* 0x0000000000007941 */ /* 0x000fea0003800000 */
.L_x_9037:
        /* <DEDUP_REMOVED lines=9> */
.L_x_9039:
[----:B------:R-:W-:Y:S02]  /*11140*/  ULDC UR4, c[0x0][0x2f4] ;  /* 0x0000bd0000047ab9 */ /* 0x000fe40000000800 */
[----:B------:R-:W-:Y:S02]  /*11150*/  ISETP.GE.AND P0, PT, R25, UR4, PT ;  /* 0x0000000419007c0c */ /* 0x000fe4000bf06270 */
[----:B------:R-:W-:Y:S02]  /*11160*/  ISETP.GE.AND P1, PT, R26, UR4, PT ;  /* 0x000000041a007c0c */ /* 0x000fe4000bf26270 */
[C---:B------:R-:W-:Y:S02]  /*11170*/  ISETP.LT.OR P3, PT, R28.reuse, 0x1, P0 ;  /* 0x000000011c00780c */ /* 0x040fe40000761670 */
[----:B------:R-:W-:Y:S01]  /*11180*/  ISETP.LT.OR P2, PT, R28, 0x1, P1 ;  /* 0x000000011c00780c */ /* 0x000fe20000f41670 */
[----:B------:R-:W-:Y:S01]  /*11190*/  IMAD.MOV.U32 R13, RZ, RZ, R2 ;  /* 0x000000ffff0d7224 */ /* 0x000fe200078e0002 */
[----:B------:R-:W-:Y:S01]  /*111a0*/  MOV R12, 0x1 ;  /* 0x00000001000c7802 */ /* 0x000fe20000000f00 */
[----:B------:R-:W-:-:S10]  /*111b0*/  IMAD.MOV.U32 R4, RZ, RZ, R14 ;  /* 0x000000ffff047224 */ /* 0x000fd400078e000e */
[----:B------:R-:W-:Y:S05]  /*111c0*/  WARPSYNC.COLLECTIVE R15, `(.L_x_9040) ;  /* 0x000000000f087348 */ /* 0x000fea0003c00000 */
[----:B------:R0:W1:Y:S02]  /*111d0*/  SHFL.IDX P6, R14, R13, R12, R11 ;  /* 0x0000000c0d0e7389 */ /* 0x00006400000c000b */
[----:B01----:R-:W-:Y:S01]  /*111e0*/  ENDCOLLECTIVE ;  /* 0x000000000000791b */ /* 0x003fe20003800000 */
.L_x_9040:
        /* <DEDUP_REMOVED lines=13> */
.L_x_9041:
[----:B------:R-:W-:Y:S01]  /*112c0*/  IMAD.MOV.U32 R5, RZ, RZ, R19 ;  /* 0x000000ffff057224 */ /* 0x000fe200078e0013 */
[----:B------:R-:W-:Y:S01]  /*112d0*/  MOV R13, R2 ;  /* 0x00000002000d7202 */ /* 0x000fe20000000f00 */
[----:B------:R-:W-:Y:S02]  /*112e0*/  IMAD.MOV.U32 R12, RZ, RZ, 0x2 ;  /* 0x00000002ff0c7424 */ /* 0x000fe400078e00ff */
[----:B------:R-:W-:-:S07]  /*112f0*/  IMAD.MOV.U32 R4, RZ, RZ, R14 ;  /* 0x000000ffff047224 */ /* 0x000fce00078e000e */
[----:B------:R-:W-:Y:S05]  /*11300*/  WARPSYNC.COLLECTIVE R15, `(.L_x_9042) ;  /* 0x000000000f087348 */ /* 0x000fea0003c00000 */
[----:B------:R0:W1:Y:S02]  /*11310*/  SHFL.IDX P6, R14, R13, R12, R11 ;  /* 0x0000000c0d0e7389 */ /* 0x00006400000c000b */
[----:B01----:R-:W-:Y:S01]  /*11320*/  ENDCOLLECTIVE ;  /* 0x000000000000791b */ /* 0x003fe20003800000 */
.L_x_9042:
        /* <DEDUP_REMOVED lines=13> */
.L_x_9043:
[----:B------:R-:W-:Y:S02]  /*11400*/  IMAD.MOV.U32 R5, RZ, RZ, R23 ;  /* 0x000000ffff057224 */ /* 0x000fe400078e0017 */
[----:B------:R-:W-:Y:S02]  /*11410*/  IMAD.MOV.U32 R13, RZ, RZ, R2 ;  /* 0x000000ffff0d7224 */ /* 0x000fe400078e0002 */
[----:B------:R-:W-:Y:S02]  /*11420*/  IMAD.MOV.U32 R12, RZ, RZ, 0x3 ;  /* 0x00000003ff0c7424 */ /* 0x000fe400078e00ff */
[----:B------:R-:W-:-:S07]  /*11430*/  IMAD.MOV.U32 R22, RZ, RZ, R14 ;  /* 0x000000ffff167224 */ /* 0x000fce00078e000e */
[----:B------:R-:W-:Y:S05]  /*11440*/  WARPSYNC.COLLECTIVE R15, `(.L_x_9044) ;  /* 0x000000000f087348 */ /* 0x000fea0003c00000 */
[----:B------:R0:W1:Y:S02]  /*11450*/  SHFL.IDX P6, R14, R13, R12, R11 ;  /* 0x0000000c0d0e7389 */ /* 0x00006400000c000b */
[----:B01----:R-:W-:Y:S01]  /*11460*/  ENDCOLLECTIVE ;  /* 0x000000000000791b */ /* 0x003fe20003800000 */
.L_x_9044:
[----:B------:R-:W-:-:S05]  /*11470*/  MOV R4, R22 ;  /* 0x0000001600047202 */ /* 0x000fca0000000f00 */
[----:B------:R-:W-:-:S05]  /*11480*/  IMAD.WIDE.U32 R4, R26, 0x2, R4 ;  /* 0x000000021a047825 */ /* 0x000fca00078e0004 */
[----:B------:R-:W-:Y:S01]  /*11490*/  @!PT LDS RZ, [RZ] ;  /* 0x00000000fffff984 */ /* 0x000fe20000000800 */
[----:B------:R-:W-:Y:S01]  /*114a0*/  @!PT LDS RZ, [RZ] ;  /* 0x00000000fffff984 */ /* 0x000fe20000000800 */
[----:B------:R-:W-:Y:S01]  /*114b0*/  @!PT LDS RZ, [RZ] ;  /* 0x00000000fffff984 */ /* 0x000fe20000000800 */
[----:B------:R0:W-:Y:S01]  /*114c0*/  LDGSTS.E.BYPASS.LTC128B.128 [R3+0x1400], desc[UR44][R4.64], !P2 ;  /* 0x0140000004037fae */ /* 0x0001e2000d101d6c */
[----:B------:R-:W-:Y:S02]  /*114d0*/  MOV R13, R16 ;  /* 0x00000010000d7202 */ /* 0x000fe40000000f00 */
[C---:B------:R-:W-:Y:S01]  /*114e0*/  ISETP.LT.OR P2, PT, R28.reuse, 0x31, P1 ;  /* 0x000000311c00780c */ /* 0x040fe20000f41670 */
[----:B------:R0:W-:Y:S01]  /*114f0*/  LDGSTS.E.BYPASS.LTC128B.128 [R3+0x5400], desc[UR44][R4.64+0x80], !P3 ;  /* 0x0540008004037fae */ /* 0x0001e2000d901d6c */
[----:B------:R-:W-:Y:S01]  /*11500*/  ISETP.LT.OR P3, PT, R28, 0x31, P0 ;  /* 0x000000311c00780c */ /* 0x000fe20000761670 */
[----:B------:R-:W-:-:S12]  /*11510*/  IMAD.MOV.U32 R21, RZ, RZ, R14 ;  /* 0x000000ffff157224 */ /* 0x000fd800078e000e */
[----:B0-----:R-:W-:Y:S05]  /*11520*/  WARPSYNC.COLLECTIVE R15, `(.L_x_9045) ;  /* 0x000000000f087348 */ /* 0x001fea0003c00000 */
[----:B------:R1:W2:Y:S02]  /*11530*/  SHFL.IDX P6, R14, R13, R12, R11 ;  /* 0x0000000c0d0e7389 */ /* 0x0002a400000c000b */
[----:B012---:R-:W-:Y:S01]  /*11540*/  ENDCOLLECTIVE ;  /* 0x000000000000791b */ /* 0x007fe20003800000 */
.L_x_9045:
[----:B------:R-:W-:Y:S02]  /*11550*/  IMAD.MOV.U32 R5, RZ, RZ, R21 ;  /* 0x000000ffff057224 */ /* 0x000fe400078e0015 */
[----:B------:R-:W-:Y:S01]  /*11560*/  IMAD.MOV.U32 R13, RZ, RZ, R2 ;  /* 0x000000ffff0d7224 */ /* 0x000fe200078e0002 */
[----:B------:R-:W-:Y:S01]  /*11570*/  MOV R12, 0x4 ;  /* 0x00000004000c7802 */ /* 0x000fe20000000f00 */
[----:B------:R-:W-:-:S07]  /*11580*/  IMAD.MOV.U32 R20, RZ, RZ, R14 ;  /* 0x000000ffff147224 */ /* 0x000fce00078e000e */
[----:B------:R-:W-:Y:S05]  /*11590*/  WARPSYNC.COLLECTIVE R15, `(.L_x_9046) ;  /* 0x000000000f087348 */ /* 0x000fea0003c00000 */
[----:B------:R0:W1:Y:S02]  /*115a0*/  SHFL.IDX P6, R14, R13, R12, R11 ;  /* 0x0000000c0d0e7389 */ /* 0x00006400000c000b */
[----:B01----:R-:W-:Y:S01]  /*115b0*/  ENDCOLLECTIVE ;  /* 0x000000000000791b */ /* 0x003fe20003800000 */
.L_x_9046:
        /* <DEDUP_REMOVED lines=14> */
.L_x_9047:
[----:B------:R-:W-:Y:S01]  /*116a0*/  MOV R5, R9 ;  /* 0x0000000900057202 */ /* 0x000fe20000000f00 */
[----:B------:R-:W-:Y:S02]  /*116b0*/  IMAD.MOV.U32 R9, RZ, RZ, RZ ;  /* 0x000000ffff097224 */ /* 0x000fe400078e00ff */
[----:B------:R-:W-:Y:S02]  /*116c0*/  IMAD.MOV.U32 R13, RZ, RZ, R2 ;  /* 0x000000ffff0d7224 */ /* 0x000fe400078e0002 */
[----:B------:R-:W-:Y:S02]  /*116d0*/  IMAD.MOV.U32 R12, RZ, RZ, 0x5 ;  /* 0x00000005ff0c7424 */ /* 0x000fe400078e00ff */
[----:B------:R-:W-:-:S07]  /*116e0*/  IMAD.MOV.U32 R24, RZ, RZ, R14 ;  /* 0x000000ffff187224 */ /* 0x000fce00078e000e */
[----:B------:R-:W-:Y:S05]  /*116f0*/  WARPSYNC.COLLECTIVE R15, `(.L_x_9048) ;  /* 0x000000000f087348 */ /* 0x000fea0003c00000 */
[----:B------:R0:W1:Y:S02]  /*11700*/  SHFL.IDX P6, R14, R13, R12, R11 ;  /* 0x0000000c0d0e7389 */ /* 0x00006400000c000b */
[----:B01----:R-:W-:Y:S01]  /*11710*/  ENDCOLLECTIVE ;  /* 0x000000000000791b */ /* 0x003fe20003800000 */
.L_x_9048:
        /* <DEDUP_REMOVED lines=14> */
.L_x_9049:
[----:B------:R-:W-:Y:S02]  /*11800*/  IMAD.MOV.U32 R5, RZ, RZ, R19 ;  /* 0x000000ffff057224 */ /* 0x000fe400078e0013 */
[----:B------:R-:W-:Y:S02]  /*11810*/  IMAD.MOV.U32 R13, RZ, RZ, R2 ;  /* 0x000000ffff0d7224 */ /* 0x000fe400078e0002 */
[----:B------:R-:W-:Y:S01]  /*11820*/  IMAD.MOV.U32 R12, RZ, RZ, 0x6 ;  /* 0x00000006ff0c7424 */ /* 0x000fe200078e00ff */
[----:B------:R-:W-:-:S07]  /*11830*/  MOV R4, R14 ;  /* 0x0000000e00047202 */ /* 0x000fce0000000f00 */
[----:B------:R-:W-:Y:S05]  /*11840*/  WARPSYNC.COLLECTIVE R15, `(.L_x_9050) ;  /* 0x000000000f087348 */ /* 0x000fea0003c00000 */
[----:B------:R0:W1:Y:S02]  /*11850*/  SHFL.IDX P6, R14, R13, R12, R11 ;  /* 0x0000000c0d0e7389 */ /* 0x00006400000c000b */
[----:B01----:R-:W-:Y:S01]  /*11860*/  ENDCOLLECTIVE ;  /* 0x000000000000791b */ /* 0x003fe20003800000 */
.L_x_9050:
        /* <DEDUP_REMOVED lines=13> */
.L_x_9051:
[----:B------:R-:W-:Y:S02]  /*11940*/  IMAD.MOV.U32 R5, RZ, RZ, R25 ;  /* 0x000000ffff057224 */ /* 0x000fe400078e0019 */
[----:B------:R-:W-:Y:S01]  /*11950*/  IMAD.MOV.U32 R13, RZ, RZ, R2 ;  /* 0x000000ffff0d7224 */ /* 0x000fe200078e0002 */
[----:B------:R-:W-:Y:S01]  /*11960*/  MOV R12, 0x7 ;  /* 0x00000007000c7802 */ /* 0x000fe20000000f00 */
[----:B------:R-:W-:-:S07]  /*11970*/  IMAD.MOV.U32 R30, RZ, RZ, R14 ;  /* 0x000000ffff1e7224 */ /* 0x000fce00078e000e */
[----:B------:R-:W-:Y:S05]  /*11980*/  WARPSYNC.COLLECTIVE R15, `(.L_x_9052) ;  /* 0x000000000f087348 */ /* 0x000fea0003c00000 */
[----:B------:R0:W1:Y:S02]  /*11990*/  SHFL.IDX P6, R14, R13, R12, R11 ;  /* 0x0000000c0d0e7389 */ /* 0x00006400000c000b */
[----:B01----:R-:W-:Y:S01]  /*119a0*/  ENDCOLLECTIVE ;  /* 0x000000000000791b */ /* 0x003fe20003800000 */
.L_x_9052:
        /* <DEDUP_REMOVED lines=12> */
.L_x_9053:
[----:B------:R-:W-:Y:S05]  /*11a70*/  BRA `(.L_x_9054) ;  /* 0xffffffc000fc7947 */ /* 0x000fea000383ffff */
.L_x_8948:
[----:B0-----:R0:W1:Y:S02]  /*11a80*/  SYNCS.PHASECHK.TRANS64.TRYWAIT P0, [R7+URZ+0x28820], R9 ;  /* 0x02882009070075a7 */ /* 0x001064000800017f */
[----:B-1----:R-:W-:Y:S05]  /*11a90*/  @!P0 NANOSLEEP.SYNCS 0x989680 ;  /* 0x009896800000895d */ /* 0x002fea0003900000 */
[----:B------:R-:W1:Y:S02]  /*11aa0*/  @!P0 SYNCS.PHASECHK.TRANS64 P0, [R7+URZ+0x28820], R9 ;  /* 0x02882009070085a7 */ /* 0x000e64000800007f */
[----:B-1----:R-:W-:Y:S05]  /*11ab0*/  @!P0 BRA `(.L_x_8948) ;  /* 0xfffffffc00f08947 */ /* 0x002fea000383ffff */
[----:B------:R-:W-:Y:S05]  /*11ac0*/  BRA `(.L_x_9055) ;  /* 0xffffffc400707947 */ /* 0x000fea000383ffff */
.L_x_8949:
[----:B------:R-:W-:Y:S01]  /*11ad0*/  BSSY B0, `(.L_x_9056) ;  /* 0x0000008000007945 */ /* 0x000fe20003800000 */
[----:B------:R-:W-:Y:S01]  /*11ae0*/  IMAD.MOV.U32 R13, RZ, RZ, R17 ;  /* 0x000000ffff0d7224 */ /* 0x000fe200078e0011 */
[----:B------:R-:W-:Y:S01]  /*11af0*/  MOV R12, RZ ;  /* 0x000000ff000c7202 */ /* 0x000fe20000000f00 */
[----:B------:R-:W-:Y:S02]  /*11b00*/  IMAD.MOV.U32 R11, RZ, RZ, 0x1f ;  /* 0x0000001fff0b7424 */ /* 0x000fe400078e00ff */
[----:B------:R-:W-:-:S07]  /*11b10*/  IMAD.MOV.U32 R15, RZ, RZ, -0x1 ;  /* 0xffffffffff0f7424 */ /* 0x000fce00078e00ff */
[----:B0-2--5:R-:W-:Y:S05]  /*11b20*/  WARPSYNC.COLLECTIVE R15, `(.L_x_9057) ;  /* 0x000000000f087348 */ /* 0x025fea0003c00000 */
[----:B------:R1:W3:Y:S02]  /*11b30*/  SHFL.IDX P6, R14, R13, R12, R11 ;  /* 0x0000000c0d0e7389 */ /* 0x0002e400000c000b */
[----:B0123-5:R-:W-:Y:S01]  /*11b40*/  ENDCOLLECTIVE ;  /* 0x000000000000791b */ /* 0x02ffe20003800000 */
.L_x_9057:
[----:B------:R-:W-:Y:S05]  /*11b50*/  BSYNC B0 ;  /* 0x0000000000007941 */ /* 0x000fea0003800000 */
.L_x_9056:
[----:B------:R-:W-:Y:S05]  /*11b60*/  BRA `(.L_x_9058) ;  /* 0xffffffc400547947 */ /* 0x000fea000383ffff */
.L_x_8950:
[----:B------:R-:W-:Y:S01]  /*11b70*/  BSSY B0, `(.L_x_9059) ;  /* 0x0000006000007945 */ /* 0x000fe20003800000 */
[----:B------:R-:W-:-:S07]  /*11b80*/  IMAD.MOV.U32 R15, RZ, RZ, -0x1 ;  /* 0xffffffffff0f7424 */ /* 0x000fce00078e00ff */
[----:B012--5:R-:W-:Y:S05]  /*11b90*/  WARPSYNC.COLLECTIVE R15, `(.L_x_9060) ;  /* 0x000000000f0c7348 */ /* 0x027fea0003c00000 */
[----:B------:R-:W-:Y:S02]  /*11ba0*/  ELECT P6, UR62, PT ;  /* 0x00000000003e782f */ /* 0x000fe400038c0000 */
[----:B------:R-:W-:Y:S01]  /*11bb0*/  MOV R14, UR62 ;  /* 0x0000003e000e7c02 */ /* 0x000fe20008000f00 */
[----:B012--5:R-:W-:Y:S10]  /*11bc0*/  ENDCOLLECTIVE ;  /* 0x000000000000791b */ /* 0x027ff40003800000 */
.L_x_9060:
[----:B------:R-:W-:Y:S05]  /*11bd0*/  BSYNC B0 ;  /* 0x0000000000007941 */ /* 0x000fea0003800000 */
.L_x_9059:
[----:B------:R-:W-:Y:S05]  /*11be0*/  BRA `(.L_x_9061) ;  /* 0xffffffc400487947 */ /* 0x000fea000383ffff */
.L_x_8952:
[----:B---3--:R3:W4:Y:S02]  /*11bf0*/  SYNCS.PHASECHK.TRANS64.TRYWAIT P1, [R5+URZ+0x28840], R2 ;  /* 0x02884002050075a7 */ /* 0x008724000802017f */
[----:B----4-:R-:W-:Y:S05]  /*11c00*/  @!P1 NANOSLEEP.SYNCS 0x989680 ;  /* 0x009896800000995d */ /* 0x010fea0003900000 */
[----:B------:R-:W4:Y:S02]  /*11c10*/  @!P1 SYNCS.PHASECHK.TRANS64 P1, [R5+URZ+0x28840], R2 ;  /* 0x02884002050095a7 */ /* 0x000f24000802007f */
[----:B----4-:R-:W-:Y:S05]  /*11c20*/  @!P1 BRA `(.L_x_8952) ;  /* 0xfffffffc00f09947 */ /* 0x010fea000383ffff */
[----:B------:R-:W-:Y:S05]  /*11c30*/  BRA `(.L_x_9062) ;  /* 0xffffffc400687947 */ /* 0x000fea000383ffff */
.L_x_8954:
[----:B0-----:R0:W4:Y:S02]  /*11c40*/  SYNCS.PHASECHK.TRANS64.TRYWAIT P1, [R7+URZ+0x28840], R0 ;  /* 0x02884000070075a7 */ /* 0x001124000802017f */
[----:B----4-:R-:W-:Y:S05]  /*11c50*/  @!P1 NANOSLEEP.SYNCS 0x989680 ;  /* 0x009896800000995d */ /* 0x010fea0003900000 */
[----:B------:R-:W4:Y:S02]  /*11c60*/  @!P1 SYNCS.PHASECHK.TRANS64 P1, [R7+URZ+0x28840], R0 ;  /* 0x02884000070095a7 */ /* 0x000f24000802007f */
[----:B----4-:R-:W-:Y:S05]  /*11c70*/  @!P1 BRA `(.L_x_8954) ;  /* 0xfffffffc00f09947 */ /* 0x010fea000383ffff */
[----:B------:R-:W-:Y:S05]  /*11c80*/  BRA `(.L_x_9063) ;  /* 0xffffffc400747947 */ /* 0x000fea000383ffff */
.L_x_8956:
[----:B----4-:R4:W0:Y:S02]  /*11c90*/  SYNCS.PHASECHK.TRANS64.TRYWAIT P1, [R5+URZ+0x28860], R2 ;  /* 0x02886002050075a7 */ /* 0x010824000802017f */
[----:B0-----:R-:W-:Y:S05]  /*11ca0*/  @!P1 NANOSLEEP.SYNCS 0x989680 ;  /* 0x009896800000995d */ /* 0x001fea0003900000 */
[----:B------:R-:W0:Y:S02]  /*11cb0*/  @!P1 SYNCS.PHASECHK.TRANS64 P1, [R5+URZ+0x28860], R2 ;  /* 0x02886002050095a7 */ /* 0x000e24000802007f */
[----:B0-----:R-:W-:Y:S05]  /*11cc0*/  @!P1 BRA `(.L_x_8956) ;  /* 0xfffffffc00f09947 */ /* 0x001fea000383ffff */
[----:B------:R-:W-:Y:S05]  /*11cd0*/  BRA `(.L_x_9064) ;  /* 0xffffffc400707947 */ /* 0x000fea000383ffff */
.L_x_9065:
        /* <DEDUP_REMOVED lines=10> */
.L_x_15980:


//--------------------- .text._ZN7cutlass13device_kernelIN5flash11enable_sm90INS1_16FlashAttnFwdSm90INS1_25CollectiveMainloopFwdSm90ILi2EN4cute5tupleIJNS5_1CILi1EEES8_S8_EEENS6_IJNS7_ILi128EEESA_SA_EEELi128ENS_10bfloat16_tEfNS_4arch4Sm90ELb1ELb0ELb0ELb1ELb1ELb0ELb0ELb1ELb1ELb1ELb1ELb0EEENS1_21CollectiveEpilogueFwdISB_S9_SC_SE_Li256ELb1ELb1ELb1ELb0EEENS1_36VarlenDynamicPersistentTileSchedulerILi128ELi128ELi256ELi128ELb1ELb1ELb1ELb1ELb1ELb1EEEEEEEEEvNT_6ParamsE --------------------------
	.section	.text._ZN7cutlass13device_kernelIN5flash11enable_sm90INS1_16FlashAttnFwdSm90INS1_25CollectiveMainloopFwdSm90ILi2EN4cute5tupleIJNS5_1CILi1EEES8_S8_EEENS6_IJNS7_ILi128EEESA_SA_EEELi128ENS_10bfloat16_tEfNS_4arch4Sm90ELb1ELb0ELb0ELb1ELb1ELb0ELb0ELb1ELb1ELb1ELb1ELb0EEENS1_21CollectiveEpilogueFwdISB_S9_SC_SE_Li256ELb1ELb1ELb1ELb0EEENS1_36VarlenDynamicPersistentTileSchedulerILi128ELi128ELi256ELi128ELb1ELb1ELb1ELb1ELb1ELb1EEEEEEEEEvNT_6ParamsE,"ax",@progbits
	.align	128
.text._ZN7cutlass13device_kernelIN5flash11enable_sm90INS1_16FlashAttnFwdSm90INS1_25CollectiveMainloopFwdSm90ILi2EN4cute5tupleIJNS5_1CILi1EEES8_S8_EEENS6_IJNS7_ILi128EEESA_SA_EEELi128ENS_10bfloat16_tEfNS_4arch4Sm90ELb1ELb0ELb0ELb1ELb1ELb0ELb0ELb1ELb1ELb1ELb1ELb0EEENS1_21CollectiveEpilogueFwdISB_S9_SC_SE_Li256ELb1ELb1ELb1ELb0EEENS1_36VarlenDynamicPersistentTileSchedulerILi128ELi128ELi256ELi128ELb1ELb1ELb1ELb1ELb1ELb1EEEEEEEEEvNT_6ParamsE:
        .type           _ZN7cutlass13device_kernelIN5flash11enable_sm90INS1_16FlashAttnFwdSm90INS1_25CollectiveMainloopFwdSm90ILi2EN4cute5tupleIJNS5_1CILi1EEES8_S8_EEENS6_IJNS7_ILi128EEESA_SA_EEELi128ENS_10bfloat16_tEfNS_4arch4Sm90ELb1ELb0ELb0ELb1ELb1ELb0ELb0ELb1ELb1ELb1ELb1ELb0EEENS1_21CollectiveEpilogueFwdISB_S9_SC_SE_Li256ELb1ELb1ELb1ELb0EEENS1_36VarlenDynamicPersistentTileSchedulerILi128ELi128ELi256ELi128ELb1ELb1ELb1ELb1ELb1ELb1EEEEEEEEEvNT_6ParamsE,@function
        .size           _ZN7cutlass13device_kernelIN5flash11enable_sm90INS1_16FlashAttnFwdSm90INS1_25CollectiveMainloopFwdSm90ILi2EN4cute5tupleIJNS5_1CILi1EEES8_S8_EEENS6_IJNS7_ILi128EEESA_SA_EEELi128ENS_10bfloat16_tEfNS_4arch4Sm90ELb1ELb0ELb0ELb1ELb1ELb0ELb0ELb1ELb1ELb1ELb1ELb0EEENS1_21CollectiveEpilogueFwdISB_S9_SC_SE_Li256ELb1ELb1ELb1ELb0EEENS1_36VarlenDynamicPersistentTileSchedulerILi128ELi128ELi256ELi128ELb1ELb1ELb1ELb1ELb1ELb1EEEEEEEEEvNT_6ParamsE,(.L_x_15981 - _ZN7cutlass13device_kernelIN5flash11enable_sm90INS1_16FlashAttnFwdSm90INS1_25CollectiveMainloopFwdSm90ILi2EN4cute5tupleIJNS5_1CILi1EEES8_S8_EEENS6_IJNS7_ILi128EEESA_SA_EEELi128ENS_10bfloat16_tEfNS_4arch4Sm90ELb1ELb0ELb0ELb1ELb1ELb0ELb0ELb1ELb1ELb1ELb1ELb0EEENS1_21CollectiveEpilogueFwdISB_S9_SC_SE_Li256ELb1ELb1ELb1ELb0EEENS1_36VarlenDynamicPersistentTileSchedulerILi128ELi128ELi256ELi128ELb1ELb1ELb1ELb1ELb1ELb1EEEEEEEEEvNT_6ParamsE)
        .other          _ZN7cutlass13device_kernelIN5flash11enable_sm90INS1_16FlashAttnFwdSm90INS1_25CollectiveMainloopFwdSm90ILi2EN4cute5tupleIJNS5_1CILi1EEES8_S8_EEENS6_IJNS7_ILi128EEESA_SA_EEELi128ENS_10bfloat16_tEfNS_4arch4Sm90ELb1ELb0ELb0ELb1ELb1ELb0ELb0ELb1ELb1ELb1ELb1ELb0EEENS1_21CollectiveEpilogueFwdISB_S9_SC_SE_Li256ELb1ELb1ELb1ELb0EEENS1_36VarlenDynamicPersistentTileSchedulerILi128ELi128ELi256ELi128ELb1ELb1ELb1ELb1ELb1ELb1EEEEEEEEEvNT_6ParamsE,@"STO_CUDA_ENTRY STV_DEFAULT"
_ZN7cutlass13device_kernelIN5flash11enable_sm90INS1_16FlashAttnFwdSm90INS1_25CollectiveMainloopFwdSm90ILi2EN4cute5tupleIJNS5_1CILi1EEES8_S8_EEENS6_IJNS7_ILi128EEESA_SA_EEELi128ENS_10bfloat16_tEfNS_4arch4Sm90ELb1ELb0ELb0ELb1ELb1ELb0ELb0ELb1ELb1ELb1ELb1ELb0EEENS1_21CollectiveEpilogueFwdISB_S9_SC_SE_Li256ELb1ELb1ELb1ELb0EEENS1_36VarlenDynamicPersistentTileSchedulerILi128ELi128ELi256ELi128ELb1ELb1ELb1ELb1ELb1ELb1EEEEEEEEEvNT_6ParamsE:
        /* <DEDUP_REMOVED lines=45> */
.L_x_9066:
        /* <DEDUP_REMOVED lines=22> */
.L_x_9067:
        /* <DEDUP_REMOVED lines=18> */
.L_x_9068:
        /* <DEDUP_REMOVED lines=22> */
.L_x_9069:
        /* <DEDUP_REMOVED lines=23> */
.L_x_9070:
[----:B------:R-:W-:Y:S01]  /*0820*/  UISETP.NE.AND UP0, UPT, UR9, URZ, UPT ;  /* 0x0000003f0900728c */ /* 0x000fe2000bf05270 */
[----:B------:R-:W-:Y:S01]  /*0830*/  NOP ;  /* 0x0000000000007918 */ /* 0x000fe20000000000 */
[----:B------:R-:W-:Y:S01]  /*0840*/  UMOV UR44, 0x1 ;  /* 0x00000001002c7882 */ /* 0x000fe20000000000 */
[----:B------:R-:W-:Y:S01]  /*0850*/  ULDC.64 UR56, c[0x0][0x208] ;  /* 0x0000820000387ab9 */ /* 0x000fe20000000a00 */
[----:B------:R-:W-:Y:S01]  /*0860*/  USEL UR44, UR44, 0x2, !UP0 ;  /* 0x000000022c2c7887 */ /* 0x000fe2000c000000 */
[----:B01234-:R-:W-:Y:S01]  /*0870*/  BAR.SYNC.DEFER_BLOCKING 0x0 ;  /* 0x0000000000007b1d */ /* 0x01ffe20000010000 */
[----:B------:R-:W-:-:S13]  /*0880*/  PLOP3.LUT P0, PT, PT, PT, UP0, 0x80, 0x0 ;  /* 0x000000000000781c */ /* 0x000fda0003f0f008 */
[----:B------:R-:W-:Y:S05]  /*0890*/  @!P0 BRA `(.L_x_9071) ;  /* 0x000000b800dc8947 */ /* 0x000fea0003800000 */
.L_x_9072:
        /* <DEDUP_REMOVED lines=18> */
[----:B------:R-:W-:Y:S01]  /*09c0*/  VIADD R219, R2, 0xffffff80 ;  /* 0xffffff8002db7836 */ /* 0x000fe20000000000 */
[----:B------:R-:W-:Y:S01]  /*09d0*/  R2UR UR6, R33 ;  /* 0x00000000210672ca */ /* 0x000fe200000e0000 */
[----:B------:R-:W-:Y:S01]  /*09e0*/  ULOP3.LUT UR50, UR44, 0x1, URZ, 0xfc, !UPT ;  /* 0x000000012c327892 */ /* 0x000fe2000f8efc3f */
[----:B------:R-:W-:Y:S01]  /*09f0*/  R2UR UR5, R34 ;  /* 0x00000000220572ca */ /* 0x000fe200000e0000 */
[----:B------:R-:W-:Y:S01]  /*0a00*/  UMOV UR49, URZ ;  /* 0x0000003f00317c82 */ /* 0x000fe20008000000 */
[----:B------:R-:W-:Y:S01]  /*0a10*/  SHF.R.S32.HI R0, RZ, 0x1f, R219 ;  /* 0x0000001fff007819 */ /* 0x000fe200000114db */
[----:B------:R-:W-:Y:S01]  /*0a20*/  UMOV UR48, URZ ;  /* 0x0000003f00307c82 */ /* 0x000fe20008000000 */
[----:B------:R-:W-:Y:S02]  /*0a30*/  UMOV UR47, URZ ;  /* 0x0000003f002f7c82 */ /* 0x000fe40008000000 */
[CC--:B------:R-:W-:Y:S02]  /*0a40*/  LEA.HI R4, R0.reuse, R219.reuse, RZ, 0x5 ;  /* 0x000000db00047211 */ /* 0x0c0fe400078f28ff */
[----:B------:R-:W-:-:S02]  /*0a50*/  LEA.HI R2, R0, R219, RZ, 0x4 ;  /* 0x000000db00027211 */ /* 0x000fc400078f20ff */
[----:B------:R-:W-:Y:S01]  /*0a60*/  LEA.HI R3, R0, R219, RZ, 0x7 ;  /* 0x000000db00037211 */ /* 0x000fe200078f38ff */
[----:B------:R-:W-:Y:S01]  /*0a70*/  IMAD.SHL.U32 R6, R4, 0x20, RZ ;  /* 0x0000002004067824 */ /* 0x000fe200078e00ff */
[----:B------:R-:W-:Y:S02]  /*0a80*/  LOP3.LUT R4, R2, 0x3fffff0, RZ, 0xc0, !PT ;  /* 0x03fffff002047812 */ /* 0x000fe400078ec0ff */
[----:B------:R-:W-:Y:S02]  /*0a90*/  SHF.R.S32.HI R5, RZ, 0x4, R2 ;  /* 0x00000004ff057819 */ /* 0x000fe40000011402 */
[----:B------:R-:W-:Y:S01]  /*0aa0*/  LOP3.LUT R7, R6, 0xfffffc00, RZ, 0xc0, !PT ;  /* 0xfffffc0006077812 */ /* 0x000fe200078ec0ff */
[----:B------:R-:W-:Y:S01]  /*0ab0*/  IMAD.IADD R4, R219, 0x1, -R4 ;  /* 0x00000001db047824 */ /* 0x000fe200078e0a04 */
[----:B------:R-:W-:Y:S02]  /*0ac0*/  LOP3.LUT R198, R3, 0xffffff80, RZ, 0xc0, !PT ;  /* 0xffffff8003c67812 */ /* 0x000fe400078ec0ff */
[----:B------:R-:W-:Y:S01]  /*0ad0*/  LEA.HI R2, R2, R5, RZ, 0x1 ;  /* 0x0000000502027211 */ /* 0x000fe200078f08ff */
[----:B------:R-:W-:Y:S01]  /*0ae0*/  IMAD R7, R4, 0x40, R7 ;  /* 0x0000004004077824 */ /* 0x000fe200078e0207 */
[----:B------:R-:W-:Y:S01]  /*0af0*/  LEA.HI R4, R0, R219, RZ, 0x2 ;  /* 0x000000db00047211 */ /* 0x000fe200078f10ff */
[----:B------:R-:W-:Y:S01]  /*0b00*/  IMAD.IADD R198, R219, 0x1, -R198 ;  /* 0x00000001dbc67824 */ /* 0x000fe200078e0ac6 */
[----:B------:R-:W-:-:S02]  /*0b10*/  LOP3.LUT R2, R2, 0x1ffffffe, RZ, 0xc0, !PT ;  /* 0x1ffffffe02027812 */ /* 0x000fc400078ec0ff */
[----:B------:R-:W-:Y:S02]  /*0b20*/  LOP3.LUT R4, R4, 0xfffffffc, RZ, 0xc0, !PT ;  /* 0xfffffffc04047812 */ /* 0x000fe400078ec0ff */
[----:B------:R-:W-:Y:S01]  /*0b30*/  SHF.R.S32.HI R9, RZ, 0x1f, R198 ;  /* 0x0000001fff097819 */ /* 0x000fe200000114c6 */
[----:B------:R-:W-:Y:S01]  /*0b40*/  IMAD.IADD R2, R5, 0x1, -R2 ;  /* 0x0000000105027824 */ /* 0x000fe200078e0a02 */
[----:B------:R-:W-:Y:S01]  /*0b50*/  LEA.HI R0, R0, R219, RZ, 0x3 ;  /* 0x000000db00007211 */ /* 0x000fe200078f18ff */
[----:B------:R-:W-:Y:S01]  /*0b60*/  IMAD.IADD R4, R219, 0x1, -R4 ;  /* 0x00000001db047824 */ /* 0x000fe200078e0a04 */
[----:B------:R-:W-:Y:S01]  /*0b70*/  LEA.HI R8, R9, R198, RZ, 0x2 ;  /* 0x000000c609087211 */ /* 0x000fe200078f10ff */
[----:B------:R-:W-:Y:S01]  /*0b80*/  IMAD R216, R2, 0x8, R7 ;  /* 0x0000000802d87824 */ /* 0x000fe200078e0207 */
[----:B------:R-:W-:Y:S02]  /*0b90*/  SHF.R.S32.HI R214, RZ, 0x7, R3 ;  /* 0x00000007ffd67819 */ /* 0x000fe40000011403 */
[----:B------:R-:W-:-:S02]  /*0ba0*/  LEA.HI R2, R4, R4, RZ, 0x1 ;  /* 0x0000000404027211 */ /* 0x000fc400078f08ff */
[--C-:B------:R-:W-:Y:S02]  /*0bb0*/  SHF.R.S32.HI R6, RZ, 0x2, R8.reuse ;  /* 0x00000002ff067819 */ /* 0x100fe40000011408 */
[----:B------:R-:W-:Y:S02]  /*0bc0*/  SHF.R.S32.HI R11, RZ, 0x1f, R8 ;  /* 0x0000001fff0b7819 */ /* 0x000fe40000011408 */
[----:B------:R-:W-:Y:S02]  /*0bd0*/  LOP3.LUT R5, R2, 0x1ffffffe, RZ, 0xc0, !PT ;  /* 0x1ffffffe02057812 */ /* 0x000fe400078ec0ff */
[----:B------:R-:W-:Y:S02]  /*0be0*/  LEA.HI R11, R11, R6, RZ, 0x3 ;  /* 0x000000060b0b7211 */ /* 0x000fe400078f18ff */
[----:B------:R-:W-:Y:S01]  /*0bf0*/  LOP3.LUT R2, R0, 0xfffffff8, RZ, 0xc0, !PT ;  /* 0xfffffff800027812 */ /* 0x000fe200078ec0ff */
[----:B------:R-:W-:Y:S01]  /*0c00*/  IMAD.IADD R4, R4, 0x1, -R5 ;  /* 0x0000000104047824 */ /* 0x000fe200078e0a05 */
[----:B------:R-:W-:-:S02]  /*0c10*/  LOP3.LUT R5, R8, 0x7ffffffc, RZ, 0xc0, !PT ;  /* 0x7ffffffc08057812 */ /* 0x000fc400078ec0ff */
        /* <DEDUP_REMOVED lines=13> */
[----:B------:R-:W-:-:S02]  /*0cf0*/  IMAD.IADD R3, R214, 0x1, -R3 ;  /* 0x00000001d6037824 */ /* 0x000fc400078e0a03 */
[----:B------:R-:W-:Y:S02]  /*0d00*/  VIADD R18, R2, 0x40 ;  /* 0x0000004002127836 */ /* 0x000fe40000000000 */
        /* <DEDUP_REMOVED lines=31> */
[----:B------:R-:W-:Y:S01]  /*0f00*/  SHF.R.S32.HI R199, RZ, 0x1f, R22 ;  /* 0x0000001fffc77819 */ /* 0x000fe20000011416 */
[----:B------:R-:W-:-:S07]  /*0f10*/  IMAD R17, R4, 0x8, R215 ;  /* 0x0000000804117824 */ /* 0x000fce00078e02d7 */
.L_x_9136:
[----:B0-2-4-:R-:W0:Y:S01]  /*0f20*/  LDC.64 R4, c[0x0][0xc88] ;  /* 0x00032200ff047b82 */ /* 0x015e220000000a00 */
[----:B------:R-:W-:Y:S01]  /*0f30*/  ULDC.64 UR8, c[0x0][0xa28] ;  /* 0x00028a0000087ab9 */ /* 0x000fe20000000a00 */
[----:B------:R-:W-:Y:S01]  /*0f40*/  ULDC.64 UR10, c[0x0][0xa18] ;  /* 0x00028600000a7ab9 */ /* 0x000fe20000000a00 */
[----:B------:R-:W-:Y:S01]  /*0f50*/  ULDC UR4, c[0x0][0x424] ;  /* 0x0001090000047ab9 */ /* 0x000fe20000000800 */
[----:B------:R-:W-:Y:S01]  /*0f60*/  ULDC UR7, c[0x0][0x2f0] ;  /* 0x0000bc0000077ab9 */ /* 0x000fe20000000800 */
[----:B0-----:R-:W-:-:S06]  /*0f70*/  IMAD.WIDE R4, R35, 0x4, R4 ;  /* 0x0000000423047825 */ /* 0x001fcc00078e0204 */
[----:B------:R-:W2:Y:S01]  /*0f80*/  LDG.E R4, desc[UR56][R4.64] ;  /* 0x0000003804047981 */ /* 0x000ea2000c1e1900 */
[----:B------:R-:W-:Y:S02]  /*0f90*/  UISETP.NE.U32.AND UP0, UPT, UR8, URZ, UPT ;  /* 0x0000003f0800728c */ /* 0x000fe4000bf05070 */
        /* <DEDUP_REMOVED lines=9> */
[----:B------:R-:W-:Y:S01]  /*1030*/  @UP1 ULEA UR10, UP0, UR42, UR10, 0x2 ;  /* 0x0000000a2a0a1291 */ /* 0x000fe2000f80103f */
[----:B------:R-:W-:-:S03]  /*1040*/  IMAD.U32 R4, RZ, RZ, UR8 ;  /* 0x00000008ff047e24 */ /* 0x000fc6000f8e00ff */
[----:B------:R-:W-:Y:S01]  /*1050*/  @UP1 ULEA.HI.X UR11, UR42, UR11, UR36, 0x2, UP0 ;  /* 0x0000000b2a0b1291 */ /* 0x000fe200080f1424 */
[----:B------:R-:W-:Y:S01]  /*1060*/  IMAD.U32 R5, RZ, RZ, UR9 ;  /* 0x00000009ff057e24 */ /* 0x000fe2000f8e00ff */
[----:B------:R-:W-:Y:S01]  /*1070*/  ULDC.64 UR8, c[0x0][0x418] ;  /* 0x0001060000087ab9 */ /* 0x000fe20000000a00 */
[----:B------:R-:W-:-:S03]  /*1080*/  IMAD.U32 R6, RZ, RZ, UR10 ;  /* 0x0000000aff067e24 */ /* 0x000fc6000f8e00ff */
[----:B---3--:R-:W-:Y:S01]  /*1090*/  IMAD.U32 R7, RZ, RZ, UR11 ;  /* 0x0000000bff077e24 */ /* 0x008fe2000f8e00ff */
[----:B------:R-:W2:Y:S01]  /*10a0*/  @P0 LDG.E R4, desc[UR56][R4.64] ;  /* 0x0000003804040981 */ /* 0x000ea2000c1e1900 */
[----:B------:R-:W-:Y:S01]  /*10b0*/  UISETP.NE.U32.AND UP0, UPT, UR8, URZ, UPT ;  /* 0x0000003f0800728c */ /* 0x000fe2000bf05070 */
[----:B------:R-:W-:Y:S02]  /*10c0*/  ULDC.64 UR10, c[0x0][0xa20] ;  /* 0x00028800000a7ab9 */ /* 0x000fe40000000a00 */
[----:B------:R-:W3:Y:S01]  /*10d0*/  @P2 LDG.E R6, desc[UR56][R6.64] ;  /* 0x0000003806062981 */ /* 0x000ee2000c1e1900 */
[----:B------:R-:W-:Y:S01]  /*10e0*/  UISETP.NE.AND.EX UP0, UPT, UR9, URZ, UPT, UP0 ;  /* 0x0000003f0900728c */ /* 0x000fe2000bf05300 */
[----:B------:R-:W-:Y:S01]  /*10f0*/  ISETP.NE.U32.AND P1, PT, RZ, UR10, PT ;  /* 0x0000000aff007c0c */ /* 0x000fe2000bf25070 */
[----:B------:R-:W-:Y:S01]  /*1100*/  UMOV UR52, URZ ;  /* 0x0000003f00347c82 */ /* 0x000fe20008000000 */
[----:B------:R-:W-:Y:S02]  /*1110*/  ULOP3.LUT UR43, UR5, 0xffff, URZ, 0xc0, !UPT ;  /* 0x0000ffff052b7892 */ /* 0x000fe4000f8ec03f */
[----:B------:R-:W-:Y:S01]  /*1120*/  USEL UR4, UR4, 0x1, UP0 ;  /* 0x0000000104047887 */ /* 0x000fe20008000000 */
[----:B------:R-:W-:-:S03]  /*1130*/  ISETP.NE.AND.EX P1, PT, RZ, UR11, PT, P1 ;  /* 0x0000000bff007c0c */ /* 0x000fc6000bf25310 */
[----:B------:R-:W-:Y:S01]  /*1140*/  UIMAD UR4, UR4, UR7, URZ ;  /* 0x00000007040472a4 */ /* 0x000fe2000f8e023f */
[----:B--2---:R-:W-:Y:S02]  /*1150*/  @P0 R2UR UR52, R4 ;  /* 0x00000000043402ca */ /* 0x004fe400000e0000 */
[----:B---3--:R-:W-:Y:S01]  /*1160*/  @P2 R2UR UR53, R6 ;  /* 0x00000000063522ca */ /* 0x008fe200000e0000 */
[----:B-1---5:R-:W-:-:S14]  /*1170*/  @P2 BRA `(.L_x_9073) ;  /* 0x0000000000382947 */ /* 0x022fdc0003800000 */
        /* <DEDUP_REMOVED lines=14> */
.L_x_9073:
[----:B------:R-:W-:Y:S05]  /*1260*/  @!P1 BRA `(.L_x_9074) ;  /* 0x00000000001c9947 */ /* 0x000fea0003800000 */
[----:B------:R-:W-:-:S04]  /*1270*/  ULEA UR4, UP0, UR42, UR10, 0x2 ;  /* 0x0000000a2a047291 */ /* 0x000fc8000f80103f */
[----:B------:R-:W-:Y:S02]  /*1280*/  ULEA.HI.X UR7, UR42, UR11, UR36, 0x2, UP0 ;  /* 0x0000000b2a077291 */ /* 0x000fe400080f1424 */
[----:B------:R-:W-:-:S04]  /*1290*/  IMAD.U32 R4, RZ, RZ, UR4 ;  /* 0x00000004ff047e24 */ /* 0x000fc8000f8e00ff */
[----:B------:R-:W-:-:S05]  /*12a0*/  IMAD.U32 R5, RZ, RZ, UR7 ;  /* 0x00000007ff057e24 */ /* 0x000fca000f8e00ff */
[----:B------:R-:W2:Y:S02]  /*12b0*/  LDG.E R4, desc[UR56][R4.64] ;  /* 0x0000003804047981 */ /* 0x000ea4000c1e1900 */
[----:B--2---:R-:W-:Y:S01]  /*12c0*/  R2UR UR4, R4 ;  /* 0x00000000040472ca */ /* 0x004fe200000e0000 */
[----:B------:R-:W-:-:S14]  /*12d0*/  BRA `(.L_x_9075) ;  /* 0x0000000000347947 */ /* 0x000fdc0003800000 */
.L_x_9074:
        /* <DEDUP_REMOVED lines=13> */
.L_x_9075:
[----:B------:R-:W-:Y:S01]  /*13b0*/  ULDC UR7, c[0x0][0x448] ;  /* 0x0001120000077ab9 */ /* 0x000fe20000000800 */
[----:B------:R-:W-:Y:S02]  /*13c0*/  USHF.L.U32 UR37, UR6, 0x7, URZ ;  /* 0x0000000706257899 */ /* 0x000fe4000800063f */
[----:B------:R-:W-:Y:S02]  /*13d0*/  UISETP.NE.AND UP0, UPT, UR7, 0x1, UPT ;  /* 0x000000010700788c */ /* 0x000fe4000bf05270 */
[----:B------:R-:W-:Y:S02]  /*13e0*/  UIADD3 UR8, UR37, 0x7f, URZ ;  /* 0x0000007f25087890 */ /* 0x000fe4000fffe03f */
[----:B------:R-:W-:Y:S02]  /*13f0*/  UIADD3 UR52, -UR52, UR4, URZ ;  /* 0x0000000434347290 */ /* 0x000fe4000fffe13f */
[----:B------:R-:W-:Y:S02]  /*1400*/  UP2UR UR54, UPR, URZ, 0x1 ;  /* 0x000000013f367883 */ /* 0x000fe40008000000 */
[----:B------:R-:W-:-:S03]  /*1410*/  UIADD3 UR9, UR52, 0x80, -UR53 ;  /* 0x0000008034097890 */ /* 0x000fc6000fffe835 */
[----:B------:R-:W-:Y:S01]  /*1420*/  @UP0 ULDC UR6, c[0x0][0x44c] ;  /* 0x0001130000060ab9 */ /* 0x000fe20000000800 */
[----:B------:R-:W-:Y:S01]  /*1430*/  @UP0 ULDC UR4, c[0x0][0x450] ;  /* 0x0001140000040ab9 */ /* 0x000fe20000000800 */
[----:B------:R-:W-:-:S04]  /*1440*/  UIMAD.WIDE.U32 UR6, UR8, UR6, URZ ;  /* 0x00000006080672a5 */ /* 0x000fc8000f8e003f */
[----:B------:R-:W-:Y:S02]  /*1450*/  @UP0 USHF.R.U32.HI UR8, URZ, UR4, UR7 ;  /* 0x000000043f080299 */ /* 0x000fe40008011607 */
[----:B------:R-:W-:Y:S02]  /*1460*/  UIADD3 UR4, UR52, 0x7f, URZ ;  /* 0x0000007f34047890 */ /* 0x000fe4000fffe03f */
[----:B------:R-:W-:Y:S02]  /*1470*/  UIADD3 UR8, UR9, UR8, URZ ;  /* 0x0000000809087290 */ /* 0x000fe4000fffe03f */
[----:B------:R-:W-:Y:S02]  /*1480*/  USHF.R.S32.HI UR6, URZ, 0x1f, UR4 ;  /* 0x0000001f3f067899 */ /* 0x000fe40008011404 */
[----:B------:R-:W-:Y:S02]  /*1490*/  USHF.R.S32.HI UR7, URZ, 0x1f, UR8 ;  /* 0x0000001f3f077899 */ /* 0x000fe40008011408 */
[----:B------:R-:W-:-:S02]  /*14a0*/  ULEA.HI UR6, UR6, UR4, URZ, 0x7 ;  /* 0x0000000406067291 */ /* 0x000fc4000f8f383f */
[----:B------:R-:W-:Y:S02]  /*14b0*/  ULEA.HI UR7, UR7, UR8, URZ, 0x7 ;  /* 0x0000000807077291 */ /* 0x000fe4000f8f383f */
[----:B------:R-:W-:Y:S02]  /*14c0*/  USHF.R.S32.HI UR6, URZ, 0x7, UR6 ;  /* 0x000000073f067899 */ /* 0x000fe40008011406 */
[----:B------:R-:W-:Y:S02]  /*14d0*/  USHF.R.S32.HI UR7, URZ, 0x7, UR7 ;  /* 0x000000073f077899 */ /* 0x000fe40008011407 */
[----:B------:R-:W-:Y:S02]  /*14e0*/  ULOP3.LUT UR4, UR5, 0xff000000, URZ, 0xc0, !UPT ;  /* 0xff00000005047892 */ /* 0x000fe4000f8ec03f */
[----:B------:R-:W-:Y:S02]  /*14f0*/  UISETP.LT.AND UP0, UPT, UR6, UR7, UPT ;  /* 0x000000070600728c */ /* 0x000fe4000bf01270 */
[----:B------:R-:W-:-:S02]  /*1500*/  ULOP3.LUT UR5, UR5, 0xff0000, URZ, 0xc0, !UPT ;  /* 0x00ff000005057892 */ /* 0x000fc4000f8ec03f */
[----:B------:R-:W-:Y:S02]  /*1510*/  USEL UR9, UR6, UR7, UP0 ;  /* 0x0000000706097287 */ /* 0x000fe40008000000 */
[----:B------:R-:W-:Y:S02]  /*1520*/  USHF.R.U32.HI UR4, URZ, 0x8, UR4 ;  /* 0x000000083f047899 */ /* 0x000fe40008011604 */
[----:B------:R-:W-:Y:S02]  /*1530*/  UISETP.GE.AND UP0, UPT, UR9, 0x1, UPT ;  /* 0x000000010900788c */ /* 0x000fe4000bf06270 */
        /* <DEDUP_REMOVED lines=42> */
.L_x_9076:
[----:B------:R-:W-:Y:S01]  /*17e0*/  UIMAD UR39, UR38, UR4, URZ ;  /* 0x00000004262772a4 */ /* 0x000fe2000f8e023f */
[----:B------:R-:W-:Y:S01]  /*17f0*/  IMAD.U32 R0, RZ, RZ, UR9 ;  /* 0x00000009ff007e24 */ /* 0x000fe2000f8e00ff */
[----:B------:R-:W-:Y:S01]  /*1800*/  PLOP3.LUT P0, PT, PT, PT, PT, 0x80, 0x0 ;  /* 0x000000000000781c */ /* 0x000fe20003f0f070 */
[----:B------:R-:W-:Y:S01]  /*1810*/  IMAD.U32 R3, RZ, RZ, UR4 ;  /* 0x00000004ff037e24 */ /* 0x000fe2000f8e00ff */
[----:B------:R-:W-:Y:S02]  /*1820*/  CS2R R150, SRZ ;  /* 0x0000000000967805 */ /* 0x000fe4000001ff00 */
[----:B------:R-:W-:Y:S02]  /*1830*/  CS2R R148, SRZ ;  /* 0x0000000000947805 */ /* 0x000fe4000001ff00 */
[----:B------:R-:W-:Y:S02]  /*1840*/  CS2R R146, SRZ ;  /* 0x0000000000927805 */ /* 0x000fe4000001ff00 */
[----:B------:R-:W-:-:S02]  /*1850*/  CS2R R144, SRZ ;  /* 0x0000000000907805 */ /* 0x000fc4000001ff00 */
[----:B------:R-:W-:Y:S01]  /*1860*/  VIADDMNMX R3, R3, UR39, R0, PT ;  /* 0x0000002703037c46 */ /* 0x000fe2000b800100 */
[----:B------:R-:W-:Y:S01]  /*1870*/  IMAD.MOV.U32 R0, RZ, RZ, RZ ;  /* 0x000000ffff007224 */ /* 0x000fe200078e00ff */
[----:B------:R-:W-:Y:S02]  /*1880*/  CS2R R142, SRZ ;  /* 0x00000000008e7805 */ /* 0x000fe4000001ff00 */
[----:B------:R-:W-:Y:S02]  /*1890*/  CS2R R140, SRZ ;  /* 0x00000000008c7805 */ /* 0x000fe4000001ff00 */
[----:B------:R-:W-:Y:S01]  /*18a0*/  R2UR UR60, R3 ;  /* 0x00000000033c72ca */ /* 0x000fe200000e0000 */
[----:B------:R-:W-:Y:S01]  /*18b0*/  IMAD.MOV.U32 R3, RZ, RZ, RZ ;  /* 0x000000ffff037224 */ /* 0x000fe200078e00ff */
        /* <DEDUP_REMOVED lines=60> */
.L_x_9078:
[----:B------:R-:W-:Y:S01]  /*1c80*/  ULEA.HI UR4, UR49, UR49, URZ, 0x1 ;  /* 0x0000003131047291 */ /* 0x000fe2000f8f083f */
[----:B------:R-:W-:-:S03]  /*1c90*/  IMAD.U32 R3, RZ, RZ, UR50 ;  /* 0x00000032ff037e24 */ /* 0x000fc6000f8e00ff */
[----:B------:R-:W-:Y:S02]  /*1ca0*/  ULOP3.LUT UR4, UR4, 0xfffffffe, URZ, 0xc0, !UPT ;  /* 0xfffffffe04047892 */ /* 0x000fe4000f8ec03f */
[----:B------:R-:W-:Y:S02]  /*1cb0*/  ISETP.NE.AND P0, PT, R3, 0x3, PT ;  /* 0x000000030300780c */ /* 0x000fe40003f05270 */
[----:B------:R-:W-:-:S06]  /*1cc0*/  UIADD3 UR4, UR49, -UR4, URZ ;  /* 0x8000000431047290 */ /* 0x000fcc000fffe03f */
[----:B------:R-:W-:-:S05]  /*1cd0*/  IMAD.U32 R0, RZ, RZ, UR4 ;  /* 0x00000004ff007e24 */ /* 0x000fca000f8e00ff */
[----:B------:R-:W-:-:S04]  /*1ce0*/  SHF.L.U32 R0, R0, 0x1f, RZ ;  /* 0x0000001f00007819 */ /* 0x000fc800000006ff */
[----:B------:R-:W0:Y:S02]  /*1cf0*/  SYNCS.PHASECHK.TRANS64.TRYWAIT P1, [UR41+0x28800], R0 ;  /* 0x02880000ff0075a7 */ /* 0x000e240008020169 */
[----:B0-----:R-:W-:Y:S05]  /*1d00*/  @!P1 BRA `(.L_x_9079) ;  /* 0x0000010800c89947 */ /* 0x001fea0003800000 */
.L_x_9225:
[----:B------:R-:W-:Y:S05]  /*1d10*/  @!P0 BRA `(.L_x_9080) ;  /* 0x0000000000048947 */ /* 0x000fea0003800000 */
[----:B------:R-:W-:Y:S01]  /*1d20*/  BPT.TRAP 0x1 ;  /* 0x000000040000795c */ /* 0x000fe20000300000 */
.L_x_9080:
[----:B0-----:R-:W-:Y:S02]  /*1d30*/  IMAD.U32 R0, RZ, RZ, UR47 ;  /* 0x0000002fff007e24 */ /* 0x001fe4000f8e00ff */
[----:B------:R-:W-:-:S03]  /*1d40*/  IMAD.U32 R3, RZ, RZ, UR48 ;  /* 0x00000030ff037e24 */ /* 0x000fc6000f8e00ff */
[----:B------:R-:W-:Y:S02]  /*1d50*/  LEA R0, R0, UR41, 0x3 ;  /* 0x0000002900007c11 */ /* 0x000fe4000f8e18ff */
[----:B------:R-:W-:-:S04]  /*1d60*/  SHF.L.U32 R3, R3, 0x1f, RZ ;  /* 0x0000001f03037819 */ /* 0x000fc800000006ff */
[----:B------:R0:W1:Y:S01]  /*1d70*/  SYNCS.PHASECHK.TRANS64.TRYWAIT P1, [R0+URZ+0x28830], R3 ;  /* 0x02883003000075a7 */ /* 0x000062000802017f */
[----:B------:R-:W-:Y:S05]  /*1d80*/  @!P0 BRA `(.L_x_9081) ;  /* 0x0000000000048947 */ /* 0x000fea0003800000 */
[----:B------:R-:W-:Y:S01]  /*1d90*/  BPT.TRAP 0x1 ;  /* 0x000000040000795c */ /* 0x000fe20000300000 */
.L_x_9081:
[----:B-1----:R-:W-:Y:S05]  /*1da0*/  @P1 BRA `(.L_x_9082) ;  /* 0x0000000000081947 */ /* 0x002fea0003800000 */
[----:B------:R-:W1:Y:S02]  /*1db0*/  SYNCS.PHASECHK.TRANS64.TRYWAIT P1, [R0+URZ+0x28830], R3 ;  /* 0x02883003000075a7 */ /* 0x000e64000802017f */
[----:B-1----:R-:W-:Y:S05]  /*1dc0*/  @!P1 BRA `(.L_x_9083) ;  /* 0x0000010800b09947 */ /* 0x002fea0003800000 */
.L_x_9082:
        /* <DEDUP_REMOVED lines=63> */
.L_x_9084:
[----:B------:R-:W-:Y:S01]  /*21c0*/  UISETP.NE.AND UP0, UPT, UR54, URZ, UPT ;  /* 0x0000003f3600728c */ /* 0x000fe2000bf05270 */
[----:B------:R-:W-:Y:S01]  /*21d0*/  VIADD R5, R17, UR37 ;  /* 0x0000002511057c36 */ /* 0x000fe20008000000 */
[----:B------:R-:W-:Y:S01]  /*21e0*/  ULDC UR55, c[0x0][0x988] ;  /* 0x0002620000377ab9 */ /* 0x000fe20000000800 */
[----:B------:R-:W-:Y:S01]  /*21f0*/  IMAD.U32 R8, RZ, RZ, UR53 ;  /* 0x00000035ff087e24 */ /* 0x000fe2000f8e00ff */
[----:B------:R-:W-:Y:S01]  /*2200*/  R2UR UR11, R0 ;  /* 0x00000000000b72ca */ /* 0x000fe200000e0000 */
[----:B------:R-:W-:Y:S01]  /*2210*/  UMOV UR10, UR37 ;  /* 0x00000025000a7c82 */ /* 0x000fe20008000000 */
[----:B------:R-:W-:Y:S02]  /*2220*/  PLOP3.LUT P1, PT, PT, PT, UP0, 0x80, 0x0 ;  /* 0x000000000000781c */ /* 0x000fe40003f2f008 */
[----:B------:R-:W-:Y:S02]  /*2230*/  CS2R R150, SRZ ;  /* 0x0000000000967805 */ /* 0x000fe4000001ff00 */
[----:B------:R-:W-:-:S02]  /*2240*/  PLOP3.LUT P2, PT, PT, PT, UP0, 0x80, 0x0 ;  /* 0x000000000000781c */ /* 0x000fc40003f4f008 */
[----:B------:R-:W-:Y:S02]  /*2250*/  CS2R R148, SRZ ;  /* 0x0000000000947805 */ /* 0x000fe4000001ff00 */
[----:B------:R-:W-:Y:S01]  /*2260*/  CS2R R146, SRZ ;  /* 0x0000000000927805 */ /* 0x000fe2000001ff00 */
[----:B------:R-:W-:Y:S01]  /*2270*/  @UP0 ULDC UR6, c[0x0][0x44c] ;  /* 0x0001130000060ab9 */ /* 0x000fe20000000800 */
[----:B------:R-:W-:Y:S01]  /*2280*/  @UP0 ULDC UR14, c[0x0][0x450] ;  /* 0x00011400000e0ab9 */ /* 0x000fe20000000800 */
[----:B------:R-:W-:Y:S02]  /*2290*/  CS2R R144, SRZ ;  /* 0x0000000000907805 */ /* 0x000fe4000001ff00 */
[----:B------:R-:W-:Y:S02]  /*22a0*/  CS2R R142, SRZ ;  /* 0x00000000008e7805 */ /* 0x000fe4000001ff00 */
[----:B------:R-:W-:Y:S02]  /*22b0*/  CS2R R140, SRZ ;  /* 0x00000000008c7805 */ /* 0x000fe4000001ff00 */
[----:B------:R-:W-:-:S02]  /*22c0*/  CS2R R138, SRZ ;  /* 0x00000000008a7805 */ /* 0x000fc4000001ff00 */
[----:B------:R-:W-:Y:S02]  /*22d0*/  CS2R R136, SRZ ;  /* 0x0000000000887805 */ /* 0x000fe4000001ff00 */
[----:B------:R-:W-:Y:S01]  /*22e0*/  CS2R R134, SRZ ;  /* 0x0000000000867805 */ /* 0x000fe2000001ff00 */
[----:B01----:R-:W-:Y:S01]  /*22f0*/  @P1 IMAD.HI.U32 R3, R5, UR6, RZ ;  /* 0x0000000605031c27 */ /* 0x003fe2000f8e00ff */
[----:B------:R-:W-:Y:S01]  /*2300*/  @UP0 ULDC UR6, c[0x0][0x450] ;  /* 0x0001140000060ab9 */ /* 0x000fe20000000800 */
[----:B------:R-:W-:Y:S02]  /*2310*/  CS2R R132, SRZ ;  /* 0x0000000000847805 */ /* 0x000fe4000001ff00 */
[----:B------:R-:W-:Y:S02]  /*2320*/  CS2R R130, SRZ ;  /* 0x0000000000827805 */ /* 0x000fe4000001ff00 */
[----:B------:R-:W-:Y:S02]  /*2330*/  CS2R R128, SRZ ;  /* 0x0000000000807805 */ /* 0x000fe4000001ff00 */
[----:B------:R-:W-:Y:S01]  /*2340*/  @P2 SHF.R.U32.HI R5, RZ, UR6, R3 ;  /* 0x00000006ff052c19 */ /* 0x000fe20008011603 */
[----:B------:R-:W-:Y:S01]  /*2350*/  UMOV UR6, 0xffffff80 ;  /* 0xffffff8000067882 */ /* 0x000fe20000000000 */
[----:B------:R-:W-:Y:S01]  /*2360*/  CS2R R126, SRZ ;  /* 0x00000000007e7805 */ /* 0x000fe2000001ff00 */
[----:B------:R-:W-:Y:S01]  /*2370*/  UIMAD UR6, UR60, UR6, 0x80 ;  /* 0x000000803c0674a4 */ /* 0x000fe2000f8e0206 */
[----:B------:R-:W-:Y:S01]  /*2380*/  CS2R R124, SRZ ;  /* 0x00000000007c7805 */ /* 0x000fe2000001ff00 */
[----:B------:R-:W0:Y:S01]  /*2390*/  SHFL.IDX PT, R4, R5, 0x1, 0x1c1f ;  /* 0x003c1f0005047f89 */ /* 0x000e2200000e0000 */
[----:B------:R-:W-:Y:S01]  /*23a0*/  UIADD3 UR60, UR60, -0x2, URZ ;  /* 0xfffffffe3c3c7890 */ /* 0x000fe2000fffe03f */
[----:B------:R-:W-:-:S02]  /*23b0*/  CS2R R122, SRZ ;  /* 0x00000000007a7805 */ /* 0x000fc4000001ff00 */
[----:B------:R-:W-:Y:S01]  /*23c0*/  CS2R R120, SRZ ;  /* 0x0000000000787805 */ /* 0x000fe2000001ff00 */
[----:B------:R-:W-:Y:S01]  /*23d0*/  IMAD.U32 R7, RZ, RZ, UR6 ;  /* 0x00000006ff077e24 */ /* 0x000fe2000f8e00ff */
[----:B------:R-:W1:Y:S01]  /*23e0*/  SHFL.IDX PT, R5, R5, RZ, 0x1c1f ;  /* 0x001c1fff05057589 */ /* 0x000e6200000e0000 */
[----:B------:R-:W-:Y:S01]  /*23f0*/  @UP0 ULDC UR6, c[0x0][0x44c] ;  /* 0x0001130000060ab9 */ /* 0x000fe20000000800 */
[----:B------:R-:W-:Y:S01]  /*2400*/  CS2R R118, SRZ ;  /* 0x0000000000767805 */ /* 0x000fe2000001ff00 */
[----:B------:R-:W-:Y:S01]  /*2410*/  UIMAD.WIDE.U32 UR6, UR37, UR6, URZ ;  /* 0x00000006250672a5 */ /* 0x000fe2000f8e003f */
[C-C-:B------:R-:W-:Y:S01]  /*2420*/  IADD3 R3, -R16.reuse, 0x1, R7.reuse ;  /* 0x0000000110037810 */ /* 0x140fe20007ffe107 */
[----:B------:R-:W-:Y:S01]  /*2430*/  UIADD3 UR6, UR11, 0x28840, URZ ;  /* 0x000288400b067890 */ /* 0x000fe2000fffe03f */
[----:B------:R-:W-:Y:S01]  /*2440*/  IADD3 R6, -R16, UR52, R7 ;  /* 0x0000003410067c10 */ /* 0x000fe2000fffe107 */
[----:B------:R-:W-:Y:S01]  /*2450*/  @UP0 USHF.R.U32.HI UR10, URZ, UR14, UR7 ;  /* 0x0000000e3f0a0299 */ /* 0x000fe20008011607 */
[----:B------:R-:W-:Y:S01]  /*2460*/  IADD3 R7, -R8, UR52, R3 ;  /* 0x0000003408077c10 */ /* 0x000fe2000fffe103 */
[----:B------:R-:W-:Y:S01]  /*2470*/  UPRMT UR6, UR40, 0x654, UR6 ;  /* 0x0000065428067896 */ /* 0x000fe20008000006 */
[----:B------:R-:W-:Y:S01]  /*2480*/  CS2R R116, SRZ ;  /* 0x0000000000747805 */ /* 0x000fe2000001ff00 */
[----:B------:R-:W-:Y:S01]  /*2490*/  UIADD3 UR7, UR10, UR52, -UR53 ;  /* 0x000000340a077290 */ /* 0x000fe2000fffe835 */
[----:B------:R-:W-:-:S02]  /*24a0*/  CS2R R114, SRZ ;  /* 0x0000000000727805 */ /* 0x000fc4000001ff00 */
[----:B------:R-:W-:Y:S02]  /*24b0*/  CS2R R112, SRZ ;  /* 0x0000000000707805 */ /* 0x000fe4000001ff00 */
[----:B------:R-:W-:Y:S01]  /*24c0*/  CS2R R110, SRZ ;  /* 0x00000000006e7805 */ /* 0x000fe2000001ff00 */
[----:B------:R-:W-:Y:S01]  /*24d0*/  USHF.R.S32.HI UR10, URZ, 0x1f, UR7 ;  /* 0x0000001f3f0a7899 */ /* 0x000fe20008011407 */
[----:B------:R-:W-:Y:S02]  /*24e0*/  CS2R R108, SRZ ;  /* 0x00000000006c7805 */ /* 0x000fe4000001ff00 */
[----:B------:R-:W-:Y:S01]  /*24f0*/  CS2R R106, SRZ ;  /* 0x00000000006a7805 */ /* 0x000fe2000001ff00 */
[----:B------:R-:W-:Y:S01]  /*2500*/  SYNCS.ARRIVE.TRANS64.RED.A1T0 RZ, [UR6], RZ ;  /* 0x000000ffffff79a7 */ /* 0x000fe20008100406 */
[----:B0-----:R-:W-:Y:S01]  /*2510*/  VIADDMNMX R4, R4, R7, R6, PT ;  /* 0x0000000704047246 */ /* 0x001fe20003800106 */
[----:B------:R-:W-:-:S03]  /*2520*/  ULEA.HI UR10, UR10, UR7, URZ, 0x7 ;  /* 0x000000070a0a7291 */ /* 0x000fc6000f8f383f */
[C---:B------:R-:W-:Y:S01]  /*2530*/  ISETP.GT.AND P1, PT, R4.reuse, RZ, PT ;  /* 0x000000ff0400720c */ /* 0x040fe20003f24270 */
[----:B------:R-:W-:Y:S01]  /*2540*/  USHF.R.S32.HI UR10, URZ, 0x7, UR10 ;  /* 0x000000073f0a7899 */ /* 0x000fe2000801140a */
[C---:B------:R-:W-:Y:S02]  /*2550*/  ISETP.GT.AND P2, PT, R4.reuse, 0x1, PT ;  /* 0x000000010400780c */ /* 0x040fe40003f44270 */
        /* <DEDUP_REMOVED lines=97> */
[C---:B------:R-:W-:Y:S02]  /*2b70*/  ISETP.GT.AND P2, PT, R11.reuse, 0x1, PT ;  /* 0x000000010b00780c */ /* 0x040fe40003f44270 */
[----:B------:R-:W-:Y:S01]  /*2b80*/  ISETP.GT.AND P3, PT, R11, 0x8, PT ;  /* 0x000000080b00780c */ /* 0x000fe20003f64270 */
[----:B------:R-:W0:Y:S01]  /*2b90*/  SHFL.BFLY PT, R4, R9, 0x2, 0x1f ;  /* 0x0c401f0009047f89 */ /* 0x000e2200000e0000 */
[----:B------:R-:W-:Y:S02]  /*2ba0*/  FSEL R88, R25, -INF , P2 ;  /* 0xff80000019587808 */ /* 0x000fe40001000000 */
[----:B------:R-:W-:Y:S02]  /*2bb0*/  FSEL R28, R28, -INF , P3 ;  /* 0xff8000001c1c7808 */ /* 0x000fe40001800000 */
[----:B------:R-:W-:-:S04]  /*2bc0*/  ISETP.GT.AND P2, PT, R11, 0x10, PT ;  /* 0x000000100b00780c */ /* 0x000fc80003f44270 */
[----:B------:R-:W-:Y:S02]  /*2bd0*/  FSEL R32, R32, -INF , P2 ;  /* 0xff80000020207808 */ /* 0x000fe40001000000 */
[----:B------:R-:W-:Y:S02]  /*2be0*/  ISETP.GT.AND P2, PT, R11, 0x18, PT ;  /* 0x000000180b00780c */ /* 0x000fe40003f44270 */
[----:B0-----:R-:W-:Y:S02]  /*2bf0*/  FMNMX.FTZ R13, R9, R4, !PT ;  /* 0x00000004090d7209 */ /* 0x001fe40007810000 */
[----:B------:R-:W-:Y:S02]  /*2c00*/  FSEL R9, R36, -INF , P2 ;  /* 0xff80000024097808 */ /* 0x000fe40001000000 */
[----:B------:R-:W-:Y:S01]  /*2c10*/  ISETP.GT.AND P2, PT, R11, 0x20, PT ;  /* 0x000000200b00780c */ /* 0x000fe20003f44270 */
[----:B------:R-:W0:Y:S03]  /*2c20*/  SHFL.BFLY PT, R4, R13, 0x1, 0x1f ;  /* 0x0c201f000d047f89 */ /* 0x000e2600000e0000 */
        /* <DEDUP_REMOVED lines=10> */
[C---:B------:R-:W-:Y:S01]  /*2cd0*/  FSETP.NEU.FTZ.AND P1, PT, R4.reuse, -INF , PT ;  /* 0xff8000000400780b */ /* 0x040fe20003f3d000 */
[----:B------:R-:W-:Y:S01]  /*2ce0*/  FMUL.FTZ R3, R4, UR55 ;  /* 0x0000003704037c20 */ /* 0x000fe20008410000 */
[----:B------:R-:W-:-:S04]  /*2cf0*/  ISETP.GT.AND P2, PT, R11, 0x48, PT ;  /* 0x000000480b00780c */ /* 0x000fc80003f44270 */
[----:B------:R-:W-:Y:S02]  /*2d00*/  FSEL R3, R3, RZ, P1 ;  /* 0x000000ff03037208 */ /* 0x000fe40000800000 */
[C---:B------:R-:W-:Y:S02]  /*2d10*/  ISETP.GT.AND P1, PT, R11.reuse, RZ, PT ;  /* 0x000000ff0b00720c */ /* 0x040fe40003f24270 */
[----:B------:R-:W-:Y:S01]  /*2d20*/  FSEL R60, R60, -INF , P2 ;  /* 0xff8000003c3c7808 */ /* 0x000fe20001000000 */
[--C-:B------:R-:W-:Y:S01]  /*2d30*/  FFMA.FTZ R181, R8, UR55, -R3.reuse ;  /* 0x0000003708b57c23 */ /* 0x100fe20008010803 */
[----:B------:R-:W-:Y:S01]  /*2d40*/  FSEL R7, R24, -INF , P1 ;  /* 0xff80000018077808 */ /* 0x000fe20000800000 */
[--C-:B------:R-:W-:Y:S01]  /*2d50*/  FFMA.FTZ R6, R10, UR55, -R3.reuse ;  /* 0x000000370a067c23 */ /* 0x100fe20008010803 */
[----:B------:R-:W-:Y:S01]  /*2d60*/  ISETP.GT.AND P1, PT, R11, 0x9, PT ;  /* 0x000000090b00780c */ /* 0x000fe20003f24270 */
[--C-:B------:R-:W-:Y:S01]  /*2d70*/  FFMA.FTZ R183, R12, UR55, -R3.reuse ;  /* 0x000000370cb77c23 */ /* 0x100fe20008010803 */
[----:B------:R-:W-:Y:S01]  /*2d80*/  FMNMX.FTZ R5, R7, R88, !PT ;  /* 0x0000005807057209 */ /* 0x000fe20007810000 */
[--C-:B------:R-:W-:Y:S01]  /*2d90*/  FFMA.FTZ R171, R54, UR55, -R3.reuse ;  /* 0x0000003736ab7c23 */ /* 0x100fe20008010803 */
[----:B------:R-:W-:Y:S01]  /*2da0*/  FSEL R29, R29, -INF , P1 ;  /* 0xff8000001d1d7808 */ /* 0x000fe20000800000 */
[----:B------:R-:W-:Y:S01]  /*2db0*/  MUFU.EX2 R181, R181 ;  /* 0x000000b500b57308 */ /* 0x000fe20000000800 */
[----:B------:R-:W-:Y:S01]  /*2dc0*/  FMNMX.FTZ R8, R28, R5, !PT ;  /* 0x000000051c087209 */ /* 0x000fe20007810000 */
[--C-:B------:R-:W-:Y:S01]  /*2dd0*/  FFMA.FTZ R177, R90, UR55, -R3.reuse ;  /* 0x000000375ab17c23 */ /* 0x100fe20008010803 */
[----:B------:R-:W-:Y:S01]  /*2de0*/  ISETP.GT.AND P1, PT, R11, 0x11, PT ;  /* 0x000000110b00780c */ /* 0x000fe20003f24270 */
[--C-:B------:R-:W-:Y:S01]  /*2df0*/  FFMA.FTZ R179, R94, UR55, -R3.reuse ;  /* 0x000000375eb37c23 */ /* 0x100fe20008010803 */
[----:B------:R-:W-:Y:S01]  /*2e00*/  FMNMX.FTZ R5, R29, R8, !PT ;  /* 0x000000081d057209 */ /* 0x000fe20007810000 */
[--C-:B------:R-:W-:Y:S01]  /*2e10*/  FFMA.FTZ R8, R14, UR55, -R3.reuse ;  /* 0x000000370e087c23 */ /* 0x100fe20008010803 */
[----:B------:R-:W-:Y:S01]  /*2e20*/  FSEL R33, R33, -INF , P1 ;  /* 0xff80000021217808 */ /* 0x000fe20000800000 */
[----:B------:R-:W0:Y:S01]  /*2e30*/  MUFU.EX2 R6, R6 ;  /* 0x0000000600067308 */ /* 0x000e220000000800 */
[----:B------:R-:W-:Y:S01]  /*2e40*/  FMNMX.FTZ R10, R32, R5, !PT ;  /* 0x00000005200a7209 */ /* 0x000fe20007810000 */
        /* <DEDUP_REMOVED lines=16> */
[----:B0-----:R-:W-:Y:S01]  /*2f50*/  FADD.FTZ R58, R181, R6 ;  /* 0x00000006b53a7221 */ /* 0x001fe20000010000 */
        /* <DEDUP_REMOVED lines=36> */
[----:B------:R-:W-:Y:S01]  /*31a0*/  ISETP.GT.AND P2, PT, R11, 0x50, PT ;  /* 0x000000500b00780c */ /* 0x000fe20003f44270 */
[----:B------:R-:W-:Y:S01]  /*31b0*/  MUFU.EX2 R173, R173 ;  /* 0x000000ad00ad7308 */ /* 0x000fe20000000800 */
[----:B------:R-:W-:Y:S01]  /*31c0*/  FSEL R61, R61, -INF , P1 ;  /* 0xff8000003d3d7808 */ /* 0x000fe20000800000 */
[--C-:B------:R-:W-:Y:S01]  /*31d0*/  FFMA.FTZ R159, R86, UR55, -R3.reuse ;  /* 0x00000037569f7c23 */ /* 0x100fe20008010803 */
[----:B------:R-:W-:Y:S01]  /*31e0*/  FMNMX.FTZ R24, R60, R5, !PT ;  /* 0x000000053c187209 */ /* 0x000fe20007810000 */
[----:B------:R-:W-:Y:S01]  /*31f0*/  FFMA.FTZ R87, R87, UR55, -R3 ;  /* 0x0000003757577c23 */ /* 0x000fe20008010803 */
[----:B------:R-:W-:-:S02]  /*3200*/  ISETP.GT.AND P1, PT, R11, 0x51, PT ;  /* 0x000000510b00780c */ /* 0x000fc40003f24270 */
[----:B------:R-:W-:Y:S02]  /*3210*/  CS2R R102, SRZ ;  /* 0x0000000000667805 */ /* 0x000fe4000001ff00 */
[----:B------:R-:W-:Y:S01]  /*3220*/  FSEL R64, R64, -INF , P2 ;  /* 0xff80000040407808 */ /* 0x000fe20001000000 */
[----:B------:R-:W-:Y:S01]  /*3230*/  MUFU.EX2 R14, R14 ;  /* 0x0000000e000e7308 */ /* 0x000fe20000000800 */
[----:B------:R-:W-:Y:S01]  /*3240*/  FMNMX.FTZ R5, R61, R24, !PT ;  /* 0x000000183d057209 */ /* 0x000fe20007810000 */
[----:B------:R-:W-:Y:S01]  /*3250*/  FFMA.FTZ R24, R104, UR55, -R3 ;  /* 0x0000003768187c23 */ /* 0x000fe20008010803 */
[----:B------:R-:W-:Y:S02]  /*3260*/  ISETP.GT.AND P2, PT, R11, 0x58, PT ;  /* 0x000000580b00780c */ /* 0x000fe40003f44270 */
[----:B------:R-:W-:Y:S02]  /*3270*/  CS2R R104, SRZ ;  /* 0x0000000000687805 */ /* 0x000fe4000001ff00 */
[----:B------:R-:W-:-:S02]  /*3280*/  FSEL R65, R65, -INF , P1 ;  /* 0xff80000041417808 */ /* 0x000fc40000800000 */
[----:B------:R-:W-:Y:S02]  /*3290*/  CS2R R100, SRZ ;  /* 0x0000000000647805 */ /* 0x000fe4000001ff00 */
[----:B------:R-:W-:Y:S01]  /*32a0*/  FMNMX.FTZ R36, R64, R5, !PT ;  /* 0x0000000540247209 */ /* 0x000fe20007810000 */
[----:B------:R-:W-:Y:S01]  /*32b0*/  MUFU.EX2 R175, R175 ;  /* 0x000000af00af7308 */ /* 0x000fe20000000800 */
[----:B------:R-:W-:Y:S02]  /*32c0*/  ISETP.GT.AND P1, PT, R11, 0x59, PT ;  /* 0x000000590b00780c */ /* 0x000fe40003f24270 */
[----:B------:R-:W-:Y:S02]  /*32d0*/  CS2R R98, SRZ ;  /* 0x0000000000627805 */ /* 0x000fe4000001ff00 */
[----:B------:R-:W-:Y:S02]  /*32e0*/  FSEL R68, R68, -INF , P2 ;  /* 0xff80000044447808 */ /* 0x000fe40001000000 */
[----:B------:R-:W-:-:S02]  /*32f0*/  CS2R R96, SRZ ;  /* 0x0000000000607805 */ /* 0x000fc4000001ff00 */
[----:B------:R-:W-:Y:S02]  /*3300*/  FMNMX.FTZ R5, R65, R36, !PT ;  /* 0x0000002441057209 */ /* 0x000fe40007810000 */
[----:B------:R-:W-:Y:S02]  /*3310*/  CS2R R94, SRZ ;  /* 0x00000000005e7805 */ /* 0x000fe4000001ff00 */
[----:B------:R-:W-:Y:S01]  /*3320*/  ISETP.GT.AND P2, PT, R11, 0x60, PT ;  /* 0x000000600b00780c */ /* 0x000fe20003f44270 */
[----:B------:R-:W-:Y:S01]  /*3330*/  MUFU.EX2 R24, R24 ;  /* 0x0000001800187308 */ /* 0x000fe20000000800 */
[----:B------:R-:W-:Y:S02]  /*3340*/  FSEL R69, R69, -INF , P1 ;  /* 0xff80000045457808 */ /* 0x000fe40000800000 */
[----:B------:R-:W-:Y:S02]  /*3350*/  CS2R R92, SRZ ;  /* 0x00000000005c7805 */ /* 0x000fe4000001ff00 */
[----:B------:R-:W-:-:S02]  /*3360*/  FMNMX.FTZ R36, R68, R5, !PT ;  /* 0x0000000544247209 */ /* 0x000fc40007810000 */
[----:B------:R-:W-:Y:S02]  /*3370*/  CS2R R90, SRZ ;  /* 0x00000000005a7805 */ /* 0x000fe4000001ff00 */
[----:B------:R-:W-:Y:S02]  /*3380*/  ISETP.GT.AND P1, PT, R11, 0x61, PT ;  /* 0x000000610b00780c */ /* 0x000fe40003f24270 */
[----:B------:R-:W-:Y:S01]  /*3390*/  FSEL R72, R72, -INF , P2 ;  /* 0xff80000048487808 */ /* 0x000fe20001000000 */
[----:B------:R-:W-:Y:S01]  /*33a0*/  MUFU.EX2 R169, R169 ;  /* 0x000000a900a97308 */ /* 0x000fe20000000800 */
[----:B------:R-:W-:Y:S01]  /*33b0*/  FMNMX.FTZ R5, R69, R36, !PT ;  /* 0x0000002445057209 */ /* 0x000fe20007810000 */
[----:B------:R-:W-:Y:S01]  /*33c0*/  FFMA.FTZ R36, R46, UR55, -R3 ;  /* 0x000000372e247c23 */ /* 0x000fe20008010803 */
[----:B------:R-:W-:Y:S02]  /*33d0*/  ISETP.GT.AND P2, PT, R11, 0x68, PT ;  /* 0x000000680b00780c */ /* 0x000fe40003f44270 */
[----:B------:R-:W-:-:S02]  /*33e0*/  FSEL R73, R73, -INF , P1 ;  /* 0xff80000049497808 */ /* 0x000fc40000800000 */
[----:B------:R-:W-:Y:S01]  /*33f0*/  FMNMX.FTZ R46, R72, R5, !PT ;  /* 0x00000005482e7209 */ /* 0x000fe20007810000 */
[----:B------:R-:W-:Y:S01]  /*3400*/  MUFU.EX2 R36, R36 ;  /* 0x0000002400247308 */ /* 0x000fe20000000800 */
[----:B------:R-:W-:Y:S02]  /*3410*/  ISETP.GT.AND P1, PT, R11, 0x69, PT ;  /* 0x000000690b00780c */ /* 0x000fe40003f24270 */
[----:B------:R-:W-:Y:S02]  /*3420*/  FSEL R76, R76, -INF , P2 ;  /* 0xff8000004c4c7808 */ /* 0x000fe40001000000 */
[----:B------:R-:W-:Y:S02]  /*3430*/  FMNMX.FTZ R5, R73, R46, !PT ;  /* 0x0000002e49057209 */ /* 0x000fe40007810000 */
[----:B------:R-:W-:Y:S01]  /*3440*/  ISETP.GT.AND P2, PT, R11, 0x70, PT ;  /* 0x000000700b00780c */ /* 0x000fe20003f44270 */
[----:B------:R-:W-:Y:S01]  /*3450*/  MUFU.EX2 R171, R171 ;  /* 0x000000ab00ab7308 */ /* 0x000fe20000000800 */
[----:B------:R-:W-:-:S02]  /*3460*/  FSEL R77, R77, -INF , P1 ;  /* 0xff8000004d4d7808 */ /* 0x000fc40000800000 */
[----:B------:R-:W-:Y:S02]  /*3470*/  FMNMX.FTZ R46, R76, R5, !PT ;  /* 0x000000054c2e7209 */ /* 0x000fe40007810000 */
        /* <DEDUP_REMOVED lines=8> */
[----:B------:R-:W-:Y:S02]  /*3500*/  ISETP.GT.AND P1, PT, R11, 0x79, PT ;  /* 0x000000790b00780c */ /* 0x000fe40003f24270 */
[----:B------:R-:W-:Y:S02]  /*3510*/  FSEL R84, R84, -INF , P2 ;  /* 0xff80000054547808 */ /* 0x000fe40001000000 */
[----:B------:R-:W-:Y:S02]  /*3520*/  FMNMX.FTZ R5, R81, R46, !PT ;  /* 0x0000002e51057209 */ /* 0x000fe40007810000 */
[----:B------:R-:W-:Y:S01]  /*3530*/  FSEL R85, R85, -INF , P1 ;  /* 0xff80000055557808 */ /* 0x000fe20000800000 */
[----:B------:R-:W-:Y:S01]  /*3540*/  MUFU.EX2 R167, R167 ;  /* 0x000000a700a77308 */ /* 0x000fe20000000800 */
[----:B------:R-:W-:-:S02]  /*3550*/  FMNMX.FTZ R46, R84, R5, !PT ;  /* 0x00000005542e7209 */ /* 0x000fc40007810000 */
[----:B------:R-:W-:Y:S02]  /*3560*/  F2FP.BF16.F32.PACK_AB R181, R6, R181 ;  /* 0x000000b506b5723e */ /* 0x000fe400000010ff */
[----:B------:R-:W-:Y:S01]  /*3570*/  FMNMX.FTZ R5, R85, R46, !PT ;  /* 0x0000002e55057209 */ /* 0x000fe20007810000 */
[----:B------:R-:W-:Y:S02]  /*3580*/  FFMA.FTZ R46, R59, UR55, -R3 ;  /* 0x000000373b2e7c23 */ /* 0x000fe40008010803 */
        /* <DEDUP_REMOVED lines=48> */
[----:B0-----:R-:W-:Y:S01]  /*3890*/  FADD.FTZ R11, R7, R88 ;  /* 0x00000058070b7221 */ /* 0x001fe20000010000 */
[----:B------:R-:W-:Y:S01]  /*38a0*/  F2FP.BF16.F32.PACK_AB R180, R88, R7 ;  /* 0x0000000758b4723e */ /* 0x000fe200000010ff */
[--C-:B------:R-:W-:Y:S01]  /*38b0*/  FFMA.FTZ R77, R77, UR55, -R54.reuse ;  /* 0x000000374d4d7c23 */ /* 0x100fe20008010836 */
[--C-:B------:R-:W-:Y:S01]  /*38c0*/  FFMA.FTZ R80, R80, UR55, -R54.reuse ;  /* 0x0000003750507c23 */ /* 0x100fe20008010836 */
[--C-:B------:R-:W-:Y:S01]  /*38d0*/  FFMA.FTZ R81, R81, UR55, -R54.reuse ;  /* 0x0000003751517c23 */ /* 0x100fe20008010836 */
[--C-:B------:R-:W-:Y:S01]  /*38e0*/  FFMA.FTZ R84, R84, UR55, -R54.reuse ;  /* 0x0000003754547c23 */ /* 0x100fe20008010836 */
[----:B------:R-:W-:Y:S01]  /*38f0*/  FFMA.FTZ R54, R85, UR55, -R54 ;  /* 0x0000003755367c23 */ /* 0x000fe20008010836 */
[----:B------:R-:W0:Y:S01]  /*3900*/  MUFU.EX2 R32, R32 ;  /* 0x0000002000207308 */ /* 0x000e220000000800 */
[----:B-1----:R-:W-:Y:S01]  /*3910*/  FADD.FTZ R62, R28, R11 ;  /* 0x0000000b1c3e7221 */ /* 0x002fe20000010000 */
[----:B------:R-:W-:Y:S01]  /*3920*/  FADD.FTZ R11, R183, R58 ;  /* 0x0000003ab70b7221 */ /* 0x000fe20000010000 */
[----:B------:R-:W-:-:S02]  /*3930*/  F2FP.BF16.F32.PACK_AB R183, R8, R183 ;  /* 0x000000b708b7723e */ /* 0x000fc400000010ff */
[----:B------:R-:W-:Y:S01]  /*3940*/  CS2R R88, SRZ ;  /* 0x0000000000587805 */ /* 0x000fe2000001ff00 */
[----:B------:R-:W-:Y:S02]  /*3950*/  FADD.FTZ R58, R8, R11 ;  /* 0x0000000b083a7221 */ /* 0x000fe40000010000 */
[----:B------:R-:W1:Y:S01]  /*3960*/  MUFU.EX2 R33, R33 ;  /* 0x0000002100217308 */ /* 0x000e620000000800 */
[----:B--2---:R-:W-:Y:S01]  /*3970*/  FADD.FTZ R13, R29, R62 ;  /* 0x0000003e1d0d7221 */ /* 0x004fe20000010000 */
[----:B------:R-:W-:Y:S01]  /*3980*/  FADD.FTZ R11, R177, R58 ;  /* 0x0000003ab10b7221 */ /* 0x000fe20000010000 */
[C---:B------:R-:W-:Y:S02]  /*3990*/  F2FP.BF16.F32.PACK_AB R177, R10.reuse, R177 ;  /* 0x000000b10ab1723e */ /* 0x040fe400000010ff */
[----:B------:R-:W-:Y:S01]  /*39a0*/  F2FP.BF16.F32.PACK_AB R182, R29, R28 ;  /* 0x0000001c1db6723e */ /* 0x000fe200000010ff */
[----:B------:R-:W-:Y:S02]  /*39b0*/  FADD.FTZ R58, R10, R11 ;  /* 0x0000000b0a3a7221 */ /* 0x000fe40000010000 */
[----:B------:R-:W2:Y:S01]  /*39c0*/  MUFU.EX2 R9, R9 ;  /* 0x0000000900097308 */ /* 0x000ea20000000800 */
[----:B0-----:R-:W-:Y:S01]  /*39d0*/  FADD.FTZ R0, R32, R13 ;  /* 0x0000000d20007221 */ /* 0x001fe20000010000 */
[----:B------:R-:W-:Y:S01]  /*39e0*/  FADD.FTZ R11, R179, R58 ;  /* 0x0000003ab30b7221 */ /* 0x000fe20000010000 */
[----:B------:R-:W-:-:S05]  /*39f0*/  F2FP.BF16.F32.PACK_AB R179, R12, R179 ;  /* 0x000000b30cb3723e */ /* 0x000fca00000010ff */
[----:B------:R-:W0:Y:S01]  /*3a00*/  MUFU.EX2 R178, R37 ;  /* 0x0000002500b27308 */ /* 0x000e220000000800 */
[C---:B-1----:R-:W-:Y:S01]  /*3a10*/  FADD.FTZ R0, R33.reuse, R0 ;  /* 0x0000000021007221 */ /* 0x042fe20000010000 */
[----:B------:R-:W-:-:S06]  /*3a20*/  F2FP.BF16.F32.PACK_AB R176, R33, R32 ;  /* 0x0000002021b0723e */ /* 0x000fcc00000010ff */
[----:B------:R-:W1:Y:S01]  /*3a30*/  MUFU.EX2 R40, R40 ;  /* 0x0000002800287308 */ /* 0x000e620000000800 */
[----:B--2---:R-:W-:Y:S01]  /*3a40*/  FADD.FTZ R3, R9, R0 ;  /* 0x0000000009037221 */ /* 0x004fe20000010000 */
[----:B------:R-:W-:-:S06]  /*3a50*/  FADD.FTZ R0, R12, R11 ;  /* 0x0000000b0c007221 */ /* 0x000fcc0000010000 */
        /* <DEDUP_REMOVED lines=22> */
[----:B------:R-:W-:Y:S02]  /*3bc0*/  F2FP.BF16.F32.PACK_AB R174, R45, R44 ;  /* 0x0000002c2dae723e */ /* 0x000fe400000010ff */
[C---:B------:R-:W-:Y:S01]  /*3bd0*/  F2FP.BF16.F32.PACK_AB R171, R26.reuse, R171 ;  /* 0x000000ab1aab723e */ /* 0x040fe200000010ff */
[----:B------:R-:W-:Y:S02]  /*3be0*/  FADD.FTZ R0, R26, R3 ;  /* 0x000000031a007221 */ /* 0x000fe40000010000 */
[----:B------:R-:W1:Y:S01]  /*3bf0*/  MUFU.EX2 R52, R52 ;  /* 0x0000003400347308 */ /* 0x000e620000000800 */
[----:B--2---:R-:W-:Y:S01]  /*3c00*/  FADD.FTZ R58, R48, R11 ;  /* 0x0000000b303a7221 */ /* 0x004fe20000010000 */
[----:B------:R-:W-:Y:S01]  /*3c10*/  FADD.FTZ R3, R165, R0 ;  /* 0x00000000a5037221 */ /* 0x000fe20000010000 */
[----:B------:R-:W-:-:S03]  /*3c20*/  F2FP.BF16.F32.PACK_AB R165, R46, R165 ;  /* 0x000000a52ea5723e */ /* 0x000fc600000010ff */
[----:B------:R-:W-:Y:S02]  /*3c30*/  FADD.FTZ R0, R46, R3 ;  /* 0x000000032e007221 */ /* 0x000fe40000010000 */
[----:B------:R-:W2:Y:S01]  /*3c40*/  MUFU.EX2 R53, R53 ;  /* 0x0000003500357308 */ /* 0x000ea20000000800 */
[----:B0-----:R-:W-:Y:S01]  /*3c50*/  FADD.FTZ R11, R49, R58 ;  /* 0x0000003a310b7221 */ /* 0x001fe20000010000 */
[----:B------:R-:W-:Y:S01]  /*3c60*/  FADD.FTZ R3, R167, R0 ;  /* 0x00000000a7037221 */ /* 0x000fe20000010000 */
[----:B------:R-:W-:Y:S02]  /*3c70*/  F2FP.BF16.F32.PACK_AB R168, R49, R48 ;  /* 0x0000003031a8723e */ /* 0x000fe400000010ff */
[C---:B------:R-:W-:Y:S01]  /*3c80*/  F2FP.BF16.F32.PACK_AB R167, R50.reuse, R167 ;  /* 0x000000a732a7723e */ /* 0x040fe200000010ff */
[----:B------:R-:W-:Y:S02]  /*3c90*/  FADD.FTZ R0, R50, R3 ;  /* 0x0000000332007221 */ /* 0x000fe40000010000 */
        /* <DEDUP_REMOVED lines=8> */
[----:B------:R-:W-:Y:S02]  /*3d20*/  F2FP.BF16.F32.PACK_AB R170, R53, R52 ;  /* 0x0000003435aa723e */ /* 0x000fe400000010ff */
[C---:B------:R-:W-:Y:S01]  /*3d30*/  F2FP.BF16.F32.PACK_AB R163, R30.reuse, R163 ;  /* 0x000000a31ea3723e */ /* 0x040fe200000010ff */
[----:B------:R-:W-:Y:S02]  /*3d40*/  FADD.FTZ R0, R30, R3 ;  /* 0x000000031e007221 */ /* 0x000fe40000010000 */
        /* <DEDUP_REMOVED lines=28> */
[----:B------:R-:W-:-:S05]  /*3f10*/  F2FP.BF16.F32.PACK_AB R152, R73, R72 ;  /* 0x000000484998723e */ /* 0x000fca00000010ff */
        /* <DEDUP_REMOVED lines=23> */
[----:B------:R-:W-:Y:S02]  /*4090*/  F2FP.BF16.F32.PACK_AB R158, R3, R84 ;  /* 0x00000054039e723e */ /* 0x000fe400000010ff */
[C---:B--2---:R-:W-:Y:S01]  /*40a0*/  FADD.FTZ R3, R6.reuse, R7 ;  /* 0x0000000706037221 */ /* 0x044fe20000010000 */
[----:B------:R-:W-:Y:S01]  /*40b0*/  F2FP.BF16.F32.PACK_AB R159, R6, R159 ;  /* 0x0000009f069f723e */ /* 0x000fe200000010ff */
[----:B------:R-:W-:Y:S06]  /*40c0*/  @!P1 BRA `(.L_x_9085) ;  /* 0x0000002800889947 */ /* 0x000fec0003800000 */
[----:B------:R-:W-:Y:S01]  /*40d0*/  IMAD.MOV.U32 R7, RZ, RZ, R4 ;  /* 0x000000ffff077224 */ /* 0x000fe200078e0004 */
[----:B------:R-:W-:Y:S01]  /*40e0*/  UMOV UR61, UR48 ;  /* 0x00000030003d7c82 */ /* 0x000fe20008000000 */
[----:B------:R-:W-:Y:S01]  /*40f0*/  IMAD.MOV.U32 R6, RZ, RZ, R5 ;  /* 0x000000ffff067224 */ /* 0x000fe200078e0005 */
[----:B------:R-:W-:Y:S01]  /*4100*/  UMOV UR59, UR47 ;  /* 0x0000002f003b7c82 */ /* 0x000fe20008000000 */
[----:B------:R-:W-:Y:S01]  /*4110*/  IMAD.MOV.U32 R151, RZ, RZ, RZ ;  /* 0x000000ffff977224 */ /* 0x000fe200078e00ff */
[----:B------:R-:W-:-:S06]  /*4120*/  ULDC UR55, c[0x0][0x988] ;  /* 0x0002620000377ab9 */ /* 0x000fcc0000000800 */
.L_x_9096:
[----:B------:R-:W-:Y:S01]  /*4130*/  ISETP.NE.AND P2, PT, RZ, UR45, PT ;  /* 0x0000002dff007c0c */ /* 0x000fe2000bf45270 */
[----:B------:R-:W-:-:S04]  /*4140*/  UISETP.NE.AND UP0, UPT, UR59, 0x1, UPT ;  /* 0x000000013b00788c */ /* 0x000fc8000bf05270 */
[----:B------:R-:W-:-:S04]  /*4150*/  USEL UR48, URZ, 0x1, UP0 ;  /* 0x000000013f307887 */ /* 0x000fc80008000000 */
[----:B------:R-:W-:-:S04]  /*4160*/  ULOP3.LUT UR48, UR61, UR48, URZ, 0x3c, !UPT ;  /* 0x000000303d307292 */ /* 0x000fc8000f8e3c3f */
[----:B------:R-:W-:Y:S08]  /*4170*/  @P2 BRA `(.L_x_9086) ;  /* 0x0000000000382947 */ /* 0x000ff00003800000 */
[----:B------:R-:W-:Y:S05]  /*4180*/  @!P0 BRA `(.L_x_9087) ;  /* 0x0000000000048947 */ /* 0x000fea0003800000 */
[----:B------:R-:W-:Y:S01]  /*4190*/  BPT.TRAP 0x1 ;  /* 0x000000040000795c */ /* 0x000fe20000300000 */
.L_x_9087:
        /* <DEDUP_REMOVED lines=9> */
.L_x_9088:
[----:B-1----:R-:W-:Y:S05]  /*4230*/  @P1 BRA `(.L_x_9086) ;  /* 0x0000000000081947 */ /* 0x002fea0003800000 */
[----:B------:R-:W1:Y:S02]  /*4240*/  SYNCS.PHASECHK.TRANS64.TRYWAIT P1, [UR6+0x28830], R4 ;  /* 0x02883004ff0075a7 */ /* 0x000e640008020146 */
[----:B-1----:R-:W-:Y:S05]  /*4250*/  @!P1 BRA `(.L_x_9089) ;  /* 0x000000e400a09947 */ /* 0x002fea0003800000 */
.L_x_9086:
        /* <DEDUP_REMOVED lines=50> */
.L_x_9091:
[----:B------:R-:W-:Y:S01]  /*4580*/  ULEA UR6, UR59, UR41, 0x3 ;  /* 0x000000293b067291 */ /* 0x000fe2000f8e183f */
[----:B------:R-:W-:-:S05]  /*4590*/  IMAD.U32 R4, RZ, RZ, UR61 ;  /* 0x0000003dff047e24 */ /* 0x000fca000f8e00ff */
[----:B------:R-:W-:-:S04]  /*45a0*/  SHF.L.U32 R4, R4, 0x1f, RZ ;  /* 0x0000001f04047819 */ /* 0x000fc800000006ff */
[----:B------:R0:W1:Y:S01]  /*45b0*/  SYNCS.PHASECHK.TRANS64.TRYWAIT P1, [UR6+0x28850], R4 ;  /* 0x02885004ff0075a7 */ /* 0x0000620008020146 */
[----:B------:R-:W-:Y:S05]  /*45c0*/  @!P0 BRA `(.L_x_9092) ;  /* 0x0000000000048947 */ /* 0x000fea0003800000 */
[----:B------:R-:W-:Y:S01]  /*45d0*/  BPT.TRAP 0x1 ;  /* 0x000000040000795c */ /* 0x000fe20000300000 */
.L_x_9092:
[----:B-1----:R-:W-:Y:S05]  /*45e0*/  @P1 BRA `(.L_x_9090) ;  /* 0x0000000000081947 */ /* 0x002fea0003800000 */
[----:B------:R-:W1:Y:S02]  /*45f0*/  SYNCS.PHASECHK.TRANS64.TRYWAIT P1, [UR6+0x28850], R4 ;  /* 0x02885004ff0075a7 */ /* 0x000e640008020146 */
[----:B-1----:R-:W-:Y:S05]  /*4600*/  @!P1 BRA `(.L_x_9093) ;  /* 0x000000e000cc9947 */ /* 0x002fea0003800000 */
.L_x_9090:
[----:B------:R-:W-:Y:S01]  /*4610*/  UIADD3 UR6, UR41, 0x400, URZ ;  /* 0x0000040029067890 */ /* 0x000fe2000fffe03f */
[----:B------:R-:W-:Y:S01]  /*4620*/  WARPGROUP.ARRIVE ;  /* 0x00000000000079c5 */ /* 0x000fe20000000000 */
[----:B------:R-:W-:-:S05]  /*4630*/  UMOV UR7, 0x40000040 ;  /* 0x4000004000077882 */ /* 0x000fca0000000000 */
[----:B-1----:R-:W1:Y:S01]  /*4640*/  S2R R5, SR_TID.X ;  /* 0x0000000000057919 */ /* 0x002e620000002100 */
        /* <DEDUP_REMOVED lines=8> */
[----:B-1----:R-:W-:-:S04]  /*46d0*/  SHF.R.U32.HI R5, RZ, 0x7, R5 ;  /* 0x00000007ff057819 */ /* 0x002fc80000011605 */
[----:B0-----:R-:W-:Y:S01]  /*46e0*/  IADD3 R4, -R5, 0xb, RZ ;  /* 0x0000000b05047810 */ /* 0x001fe20007ffe1ff */
        /* <DEDUP_REMOVED lines=37> */
.L_x_9094:
[----:B------:R-:W-:Y:S01]  /*4940*/  UISETP.NE.AND UP0, UPT, UR54, URZ, UPT ;  /* 0x0000003f3600728c */ /* 0x000fe2000bf05270 */
[----:B------:R-:W-:Y:S02]  /*4950*/  VIADD R10, R17, UR37 ;  /* 0x00000025110a7c36 */ /* 0x000fe40008000000 */
[----:B------:R-:W-:-:S03]  /*4960*/  IMAD.U32 R9, RZ, RZ, UR52 ;  /* 0x00000034ff097e24 */ /* 0x000fc6000f8e00ff */
        /* <DEDUP_REMOVED lines=9> */
[----:B------:R-:W-:Y:S01]  /*4a00*/  IADD3 R4, R9, UR6, -R16 ;  /* 0x0000000609047c10 */ /* 0x000fe2000fffe810 */
[----:B------:R-:W1:Y:S01]  /*4a10*/  SHFL.IDX PT, R173, R10, 0x1, 0x1c1f ;  /* 0x003c1f000aad7f89 */ /* 0x000e6200000e0000 */
[----:B------:R-:W-:-:S03]  /*4a20*/  ULEA UR6, UR47, UR41, 0x3 ;  /* 0x000000292f067291 */ /* 0x000fc6000f8e183f */
[----:B------:R-:W-:Y:S01]  /*4a30*/  VIADD R4, R4, -UR53 ;  /* 0x8000003504047c36 */ /* 0x000fe20008000000 */
[----:B------:R-:W-:-:S04]  /*4a40*/  UIADD3 UR6, UR6, 0x28840, URZ ;  /* 0x0002884006067890 */ /* 0x000fc8000fffe03f */
[----:B------:R-:W-:-:S09]  /*4a50*/  UPRMT UR6, UR40, 0x654, UR6 ;  /* 0x0000065428067896 */ /* 0x000fd20008000006 */
[----:B------:R-:W-:Y:S01]  /*4a60*/  SYNCS.ARRIVE.TRANS64.RED.A1T0 RZ, [UR6], RZ ;  /* 0x000000ffffff79a7 */ /* 0x000fe20008100406 */
[----:B0-----:R-:W-:-:S05]  /*4a70*/  IMAD.IADD R5, R4, 0x1, R5 ;  /* 0x0000000104057824 */ /* 0x001fca00078e0205 */
[C---:B------:R-:W-:Y:S01]  /*4a80*/  ISETP.GT.AND P1, PT, R5.reuse, RZ, PT ;  /* 0x000000ff0500720c */ /* 0x040fe20003f24270 */
[----:B-1----:R-:W-:Y:S01]  /*4a90*/  IMAD.IADD R4, R4, 0x1, R173 ;  /* 0x0000000104047824 */ /* 0x002fe200078e02ad */
        /* <DEDUP_REMOVED lines=94> */
[----:B------:R-:W-:-:S02]  /*5080*/  ISETP.GT.AND P2, PT, R4, RZ, PT ;  /* 0x000000ff0400720c */ /* 0x000fc40003f44270 */
[----:B------:R-:W-:Y:S02]  /*5090*/  FMNMX.FTZ R12, R85, R8, !PT ;  /* 0x00000008550c7209 */ /* 0x000fe40007810000 */
[----:B------:R-:W-:Y:S02]  /*50a0*/  ISETP.GT.AND P3, PT, R4, 0x1, PT ;  /* 0x000000010400780c */ /* 0x000fe40003f64270 */
[----:B------:R-:W-:Y:S01]  /*50b0*/  FSEL R26, R26, -INF , P2 ;  /* 0xff8000001a1a7808 */ /* 0x000fe20001000000 */
[----:B------:R-:W0:Y:S01]  /*50c0*/  SHFL.BFLY PT, R5, R12, 0x2, 0x1f ;  /* 0x0c401f000c057f89 */ /* 0x000e2200000e0000 */
[----:B------:R-:W-:Y:S02]  /*50d0*/  ISETP.GT.AND P2, PT, R4, 0x8, PT ;  /* 0x000000080400780c */ /* 0x000fe40003f44270 */
[----:B------:R-:W-:Y:S02]  /*50e0*/  FSEL R27, R27, -INF , P3 ;  /* 0xff8000001b1b7808 */ /* 0x000fe40001800000 */
[----:B------:R-:W-:-:S02]  /*50f0*/  FMNMX.FTZ R10, R26, R7, !PT ;  /* 0x000000071a0a7209 */ /* 0x000fc40007810000 */
[----:B------:R-:W-:Y:S02]  /*5100*/  ISETP.GT.AND P3, PT, R4, 0x9, PT ;  /* 0x000000090400780c */ /* 0x000fe40003f64270 */
        /* <DEDUP_REMOVED lines=24> */
[----:B------:R-:W-:Y:S02]  /*5290*/  FSEL R66, R66, -INF , P2 ;  /* 0xff80000042427808 */ /* 0x000fe40001000000 */
        /* <DEDUP_REMOVED lines=49> */
[----:B------:R-:W-:Y:S01]  /*55b0*/  FFMA.FTZ R25, R85, UR55, -R8 ;  /* 0x0000003755197c23 */ /* 0x000fe20008010808 */
[----:B------:R-:W-:Y:S01]  /*55c0*/  FMNMX.FTZ R161, R20, R161, !PT ;  /* 0x000000a114a17209 */ /* 0x000fe20007810000 */
[----:B------:R-:W-:Y:S01]  /*55d0*/  MUFU.EX2 R9, R9 ;  /* 0x0000000900097308 */ /* 0x000fe20000000800 */
[----:B------:R-:W-:-:S02]  /*55e0*/  FSEL R55, R55, -INF , P3 ;  /* 0xff80000037377808 */ /* 0x000fc40001800000 */
[----:B------:R-:W-:Y:S02]  /*55f0*/  FMNMX.FTZ R24, R54, R161, !PT ;  /* 0x000000a136187209 */ /* 0x000fe40007810000 */
[----:B------:R-:W-:Y:S02]  /*5600*/  ISETP.GT.AND P3, PT, R4, 0x41, PT ;  /* 0x000000410400780c */ /* 0x000fe40003f64270 */
[----:B------:R-:W-:Y:S01]  /*5610*/  FMNMX.FTZ R51, R55, R24, !PT ;  /* 0x0000001837337209 */ /* 0x000fe20007810000 */
[----:B------:R-:W-:Y:S01]  /*5620*/  MUFU.EX2 R180, R180 ;  /* 0x000000b400b47308 */ /* 0x000fe20000000800 */
[----:B------:R-:W-:Y:S02]  /*5630*/  FSEL R59, R59, -INF , P3 ;  /* 0xff8000003b3b7808 */ /* 0x000fe40001800000 */
[----:B------:R-:W-:Y:S01]  /*5640*/  FMNMX.FTZ R24, R58, R51, !PT ;  /* 0x000000333a187209 */ /* 0x000fe20007810000 */
[----:B------:R-:W-:Y:S01]  /*5650*/  FFMA.FTZ R51, R153, UR55, -R8 ;  /* 0x0000003799337c23 */ /* 0x000fe20008010808 */
[----:B------:R-:W-:-:S02]  /*5660*/  ISETP.GT.AND P3, PT, R4, 0x49, PT ;  /* 0x000000490400780c */ /* 0x000fc40003f64270 */
[----:B------:R-:W-:Y:S01]  /*5670*/  FMNMX.FTZ R153, R59, R24, !PT ;  /* 0x000000183b997209 */ /* 0x000fe20007810000 */
[----:B------:R-:W-:Y:S01]  /*5680*/  MUFU.EX2 R182, R182 ;  /* 0x000000b600b67308 */ /* 0x000fe20000000800 */
[----:B------:R-:W-:Y:S02]  /*5690*/  FSEL R63, R63, -INF , P3 ;  /* 0xff8000003f3f7808 */ /* 0x000fe40001800000 */
[----:B------:R-:W-:Y:S02]  /*56a0*/  FMNMX.FTZ R24, R62, R153, !PT ;  /* 0x000000993e187209 */ /* 0x000fe40007810000 */
[----:B------:R-:W-:Y:S02]  /*56b0*/  ISETP.GT.AND P3, PT, R4, 0x51, PT ;  /* 0x000000510400780c */ /* 0x000fe40003f64270 */
[----:B------:R-:W-:Y:S01]  /*56c0*/  FMNMX.FTZ R45, R63, R24, !PT ;  /* 0x000000183f2d7209 */ /* 0x000fe20007810000 */
        /* <DEDUP_REMOVED lines=18> */
[----:B------:R-:W-:Y:S01]  /*57f0*/  FMNMX.FTZ R24, R74, R41, !PT ;  /* 0x000000294a187209 */ /* 0x000fe20007810000 */
[--C-:B------:R-:W-:Y:S01]  /*5800*/  FFMA.FTZ R41, R53, UR55, -R8.reuse ;  /* 0x0000003735297c23 */ /* 0x100fe20008010808 */
[----:B------:R-:W-:Y:S01]  /*5810*/  ISETP.GT.AND P3, PT, R4, 0x69, PT ;  /* 0x000000690400780c */ /* 0x000fe20003f64270 */
[----:B------:R-:W-:Y:S01]  /*5820*/  FFMA.FTZ R53, R61, UR55, -R8 ;  /* 0x000000373d357c23 */ /* 0x000fe20008010808 */
[----:B------:R-:W-:Y:S01]  /*5830*/  FSEL R78, R78, -INF , P2 ;  /* 0xff8000004e4e7808 */ /* 0x000fe20001000000 */
[----:B------:R-:W-:Y:S01]  /*5840*/  MUFU.EX2 R39, R39 ;  /* 0x0000002700277308 */ /* 0x000fe20000000800 */
[----:B------:R-:W-:Y:S02]  /*5850*/  FMNMX.FTZ R49, R75, R24, !PT ;  /* 0x000000184b317209 */ /* 0x000fe40007810000 */
[----:B------:R-:W-:Y:S02]  /*5860*/  ISETP.GT.AND P2, PT, R4, 0x70, PT ;  /* 0x000000700400780c */ /* 0x000fe40003f44270 */
[----:B------:R-:W-:-:S02]  /*5870*/  FSEL R79, R79, -INF , P3 ;  /* 0xff8000004f4f7808 */ /* 0x000fc40001800000 */
[----:B------:R-:W-:Y:S01]  /*5880*/  FMNMX.FTZ R24, R78, R49, !PT ;  /* 0x000000314e187209 */ /* 0x000fe20007810000 */
[----:B------:R-:W-:Y:S01]  /*5890*/  FFMA.FTZ R49, R65, UR55, -R8 ;  /* 0x0000003741317c23 */ /* 0x000fe20008010808 */
[----:B------:R-:W-:Y:S01]  /*58a0*/  ISETP.GT.AND P3, PT, R4, 0x71, PT ;  /* 0x000000710400780c */ /* 0x000fe20003f64270 */
[----:B------:R-:W-:Y:S01]  /*58b0*/  MUFU.EX2 R172, R172 ;  /* 0x000000ac00ac7308 */ /* 0x000fe20000000800 */
[----:B------:R-:W-:Y:S02]  /*58c0*/  FSEL R82, R82, -INF , P2 ;  /* 0xff80000052527808 */ /* 0x000fe40001000000 */
[----:B------:R-:W-:Y:S02]  /*58d0*/  FMNMX.FTZ R37, R79, R24, !PT ;  /* 0x000000184f257209 */ /* 0x000fe40007810000 */
[----:B------:R-:W-:Y:S02]  /*58e0*/  ISETP.GT.AND P2, PT, R4, 0x78, PT ;  /* 0x000000780400780c */ /* 0x000fe40003f44270 */
[----:B------:R-:W-:Y:S01]  /*58f0*/  FSEL R83, R83, -INF , P3 ;  /* 0xff80000053537808 */ /* 0x000fe20001800000 */
[----:B------:R-:W-:Y:S01]  /*5900*/  MUFU.EX2 R47, R47 ;  /* 0x0000002f002f7308 */ /* 0x000fe20000000800 */
[----:B------:R-:W-:-:S02]  /*5910*/  FMNMX.FTZ R24, R82, R37, !PT ;  /* 0x0000002552187209 */ /* 0x000fc40007810000 */
[----:B------:R-:W-:Y:S02]  /*5920*/  ISETP.GT.AND P3, PT, R4, 0x79, PT ;  /* 0x000000790400780c */ /* 0x000fe40003f64270 */
[----:B------:R-:W-:Y:S02]  /*5930*/  FSEL R86, R86, -INF , P2 ;  /* 0xff80000056567808 */ /* 0x000fe40001000000 */
[----:B------:R-:W-:Y:S01]  /*5940*/  FMNMX.FTZ R37, R83, R24, !PT ;  /* 0x0000001853257209 */ /* 0x000fe20007810000 */
[----:B------:R-:W-:Y:S01]  /*5950*/  MUFU.EX2 R174, R174 ;  /* 0x000000ae00ae7308 */ /* 0x000fe20000000800 */
[----:B------:R-:W-:Y:S02]  /*5960*/  FSEL R87, R87, -INF , P3 ;  /* 0xff80000057577808 */ /* 0x000fe40001800000 */
        /* <DEDUP_REMOVED lines=55> */
[----:B------:R-:W-:-:S06]  /*5ce0*/  FFMA.FTZ R86, R86, UR55, -R29 ;  /* 0x0000003756567c23 */ /* 0x000fcc000801081d */
[----:B------:R-:W2:Y:S01]  /*5cf0*/  MUFU.EX2 R183, R183 ;  /* 0x000000b700b77308 */ /* 0x000ea20000000800 */
[----:B0-----:R-:W-:-:S04]  /*5d00*/  FFMA.FTZ R27, R6, R0, R9 ;  /* 0x00000000061b7223 */ /* 0x001fc80000010009 */
[----:B------:R-:W-:-:S03]  /*5d10*/  FADD.FTZ R27, R180, R27 ;  /* 0x0000001bb41b7221 */ /* 0x000fc60000010000 */
[----:B------:R-:W0:Y:S01]  /*5d20*/  MUFU.EX2 R10, R10 ;  /* 0x0000000a000a7308 */ /* 0x000e220000000800 */
[----:B-1----:R-:W-:Y:S01]  /*5d30*/  FFMA.FTZ R0, R7, R3, R8 ;  /* 0x0000000307007223 */ /* 0x002fe20000010008 */
        /* <DEDUP_REMOVED lines=19> */
[----:B------:R-:W-:-:S04]  /*5e70*/  FADD.FTZ R38, R174, R27 ;  /* 0x0000001bae267221 */ /* 0x000fc80000010000 */
[----:B------:R-:W-:Y:S02]  /*5e80*/  FADD.FTZ R27, R51, R38 ;  /* 0x00000026331b7221 */ /* 0x000fe40000010000 */
[----:B------:R-:W2:Y:S01]  /*5e90*/  MUFU.EX2 R173, R173 ;  /* 0x000000ad00ad7308 */ /* 0x000ea20000000800 */
[----:B0-----:R-:W-:Y:S01]  /*5ea0*/  FADD.FTZ R3, R179, R0 ;  /* 0x00000000b3037221 */ /* 0x001fe20000010000 */
[----:B------:R-:W-:-:S04]  /*5eb0*/  FADD.FTZ R38, R168, R27 ;  /* 0x0000001ba8267221 */ /* 0x000fc80000010000 */
[----:B------:R-:W-:Y:S01]  /*5ec0*/  FADD.FTZ R27, R45, R38 ;  /* 0x000000262d1b7221 */ /* 0x000fe20000010000 */
[----:B------:R-:W-:Y:S01]  /*5ed0*/  FFMA.FTZ R38, R75, UR55, -R29 ;  /* 0x000000374b267c23 */ /* 0x000fe2000801081d */
[----:B------:R-:W0:Y:S01]  /*5ee0*/  MUFU.EX2 R26, R26 ;  /* 0x0000001a001a7308 */ /* 0x000e220000000800 */
[----:B-1----:R-:W-:Y:S01]  /*5ef0*/  FADD.FTZ R0, R12, R3 ;  /* 0x000000030c007221 */ /* 0x002fe20000010000 */
[----:B------:R-:W-:-:S04]  /*5f00*/  FADD.FTZ R40, R170, R27 ;  /* 0x0000001baa287221 */ /* 0x000fc80000010000 */
        /* <DEDUP_REMOVED lines=80> */
.L_x_9095:
        /* <DEDUP_REMOVED lines=110> */
.L_x_9085:
        /* <DEDUP_REMOVED lines=8> */
.L_x_9108:
        /* <DEDUP_REMOVED lines=9> */
.L_x_9099:
[----:B------:R-:W-:Y:S01]  /*6c00*/  ULEA UR6, UR47, UR41, 0x3 ;  /* 0x000000292f067291 */ /* 0x000fe2000f8e183f */
[----:B------:R-:W-:-:S05]  /*6c10*/  IMAD.U32 R4, RZ, RZ, UR48 ;  /* 0x00000030ff047e24 */ /* 0x000fca000f8e00ff */
[----:B------:R-:W-:-:S04]  /*6c20*/  SHF.L.U32 R4, R4, 0x1f, RZ ;  /* 0x0000001f04047819 */ /* 0x000fc800000006ff */
[----:B------:R0:W1:Y:S01]  /*6c30*/  SYNCS.PHASECHK.TRANS64.TRYWAIT P1, [UR6+0x28830], R4 ;  /* 0x02883004ff0075a7 */ /* 0x0000620008020146 */
[----:B------:R-:W-:Y:S05]  /*6c40*/  @!P0 BRA `(.L_x_9100) ;  /* 0x0000000000048947 */ /* 0x000fea0003800000 */
[----:B------:R-:W-:Y:S01]  /*6c50*/  BPT.TRAP 0x1 ;  /* 0x000000040000795c */ /* 0x000fe20000300000 */
.L_x_9100:
[----:B-1----:R-:W-:Y:S05]  /*6c60*/  @P1 BRA `(.L_x_9098) ;  /* 0x0000000000081947 */ /* 0x002fea0003800000 */
[----:B------:R-:W1:Y:S02]  /*6c70*/  SYNCS.PHASECHK.TRANS64.TRYWAIT P1, [UR6+0x28830], R4 ;  /* 0x02883004ff0075a7 */ /* 0x000e640008020146 */
[----:B-1----:R-:W-:Y:S05]  /*6c80*/  @!P1 BRA `(.L_x_9101) ;  /* 0x000000bc00449947 */ /* 0x002fea0003800000 */
.L_x_9098:
[----:B-1----:R-:W1:Y:S01]  /*6c90*/  S2R R5, SR_TID.X ;  /* 0x0000000000057919 */ /* 0x002e620000002100 */
[----:B------:R-:W-:Y:S01]  /*6ca0*/  ULEA UR34, UR47, UR51, 0xb ;  /* 0x000000332f227291 */ /* 0x000fe2000f8e583f */
[----:B------:R-:W-:Y:S01]  /*6cb0*/  UMOV UR35, 0x40000040 ;  /* 0x4000004000237882 */ /* 0x000fe20000000000 */
[----:B------:R-:W-:Y:S02]  /*6cc0*/  UMOV UR7, 0x40000040 ;  /* 0x4000004000077882 */ /* 0x000fe40000000000 */
        /* <DEDUP_REMOVED lines=43> */
.L_x_9103:
[----:B------:R-:W-:Y:S01]  /*6f80*/  ULEA UR6, UR53, UR41, 0x3 ;  /* 0x0000002935067291 */ /* 0x000fe2000f8e183f */
[----:B------:R-:W-:-:S05]  /*6f90*/  IMAD.U32 R4, RZ, RZ, UR54 ;  /* 0x00000036ff047e24 */ /* 0x000fca000f8e00ff */
[----:B------:R-:W-:-:S04]  /*6fa0*/  SHF.L.U32 R4, R4, 0x1f, RZ ;  /* 0x0000001f04047819 */ /* 0x000fc800000006ff */
[----:B------:R0:W1:Y:S01]  /*6fb0*/  SYNCS.PHASECHK.TRANS64.TRYWAIT P1, [UR6+0x28850], R4 ;  /* 0x02885004ff0075a7 */ /* 0x0000620008020146 */
[----:B------:R-:W-:Y:S05]  /*6fc0*/  @!P0 BRA `(.L_x_9104) ;  /* 0x0000000000048947 */ /* 0x000fea0003800000 */
[----:B------:R-:W-:Y:S01]  /*6fd0*/  BPT.TRAP 0x1 ;  /* 0x000000040000795c */ /* 0x000fe20000300000 */
.L_x_9104:
[----:B-1----:R-:W-:Y:S05]  /*6fe0*/  @P1 BRA `(.L_x_9102) ;  /* 0x0000000000081947 */ /* 0x002fea0003800000 */
[----:B------:R-:W1:Y:S02]  /*6ff0*/  SYNCS.PHASECHK.TRANS64.TRYWAIT P1, [UR6+0x28850], R4 ;  /* 0x02885004ff0075a7 */ /* 0x000e640008020146 */
[----:B-1----:R-:W-:Y:S05]  /*7000*/  @!P1 BRA `(.L_x_9105) ;  /* 0x000000b8007c9947 */ /* 0x002fea0003800000 */
.L_x_9102:
        /* <DEDUP_REMOVED lines=51> */
.L_x_9106:
        /* <DEDUP_REMOVED lines=78> */
[----:B------:R-:W-:-:S03]  /*7820*/  FADD.FTZ R6, -R5, R6 ;  /* 0x0000000605067221 */ /* 0x000fc60000010100 */
[--C-:B------:R-:W-:Y:S01]  /*7830*/  FFMA.FTZ R153, R41, UR55, -R8.reuse ;  /* 0x0000003729997c23 */ /* 0x100fe20008010808 */
[--C-:B------:R-:W-:Y:S01]  /*7840*/  FFMA.FTZ R161, R25, UR55, -R8.reuse ;  /* 0x0000003719a17c23 */ /* 0x100fe20008010808 */
[--C-:B------:R-:W-:Y:S01]  /*7850*/  FFMA.FTZ R159, R29, UR55, -R8.reuse ;  /* 0x000000371d9f7c23 */ /* 0x100fe20008010808 */
[--C-:B------:R-:W-:Y:S01]  /*7860*/  FFMA.FTZ R157, R33, UR55, -R8.reuse ;  /* 0x00000037219d7c23 */ /* 0x100fe20008010808 */
        /* <DEDUP_REMOVED lines=29> */
[C---:B------:R-:W-:Y:S01]  /*7a40*/  FADD.FTZ R6, -R4.reuse, R7 ;  /* 0x0000000704067221 */ /* 0x040fe20000010100 */
[----:B------:R-:W-:Y:S01]  /*7a50*/  FMUL.FTZ R8, R4, UR55 ;  /* 0x0000003704087c20 */ /* 0x000fe20008410000 */
[----:B------:R0:W-:Y:S02]  /*7a60*/  MUFU.EX2 R7, R12 ;  /* 0x0000000c00077308 */ /* 0x0001e40000000800 */
[----:B------:R-:W-:Y:S01]  /*7a70*/  FMUL.FTZ R6, R6, UR55 ;  /* 0x0000003706067c20 */ /* 0x000fe20008410000 */
[--C-:B------:R-:W-:Y:S01]  /*7a80*/  FFMA.FTZ R181, R26, UR55, -R8.reuse ;  /* 0x000000371ab57c23 */ /* 0x100fe20008010808 */
[--C-:B------:R-:W-:Y:S01]  /*7a90*/  FFMA.FTZ R10, R27, UR55, -R8.reuse ;  /* 0x000000371b0a7c23 */ /* 0x100fe20008010808 */
[--C-:B------:R-:W-:Y:S01]  /*7aa0*/  FFMA.FTZ R183, R30, UR55, -R8.reuse ;  /* 0x000000371eb77c23 */ /* 0x100fe20008010808 */
[--C-:B------:R-:W-:Y:S01]  /*7ab0*/  FFMA.FTZ R177, R34, UR55, -R8.reuse ;  /* 0x0000003722b17c23 */ /* 0x100fe20008010808 */
[--C-:B------:R-:W-:Y:S01]  /*7ac0*/  FFMA.FTZ R14, R35, UR55, -R8.reuse ;  /* 0x00000037230e7c23 */ /* 0x100fe20008010808 */
[----:B------:R-:W1:Y:S01]  /*7ad0*/  MUFU.EX2 R180, R180 ;  /* 0x000000b400b47308 */ /* 0x000e620000000800 */
[--C-:B0-----:R-:W-:Y:S01]  /*7ae0*/  FFMA.FTZ R12, R31, UR55, -R8.reuse ;  /* 0x000000371f0c7c23 */ /* 0x101fe20008010808 */
        /* <DEDUP_REMOVED lines=18> */
[----:B------:R-:W-:-:S04]  /*7c10*/  FFMA.FTZ R86, R86, UR55, -R8 ;  /* 0x0000003756567c23 */ /* 0x000fc80008010808 */
        /* <DEDUP_REMOVED lines=93> */
[--C-:B------:R-:W-:Y:S01]  /*81f0*/  FFMA.FTZ R44, R83, UR55, -R8.reuse ;  /* 0x00000037532c7c23 */ /* 0x100fe20008010808 */
[----:B------:R-:W-:-:S05]  /*8200*/  FFMA.FTZ R8, R87, UR55, -R8 ;  /* 0x0000003757087c23 */ /* 0x000fca0008010808 */
        /* <DEDUP_REMOVED lines=42> */
.L_x_9107:
[----:B------:R-:W-:Y:S01]  /*84b0*/  UISETP.GT.AND UP0, UPT, UR60, UR39, UPT ;  /* 0x000000273c00728c */ /* 0x000fe2000bf04270 */
[----:B------:R-:W-:Y:S01]  /*84c0*/  F2FP.BF16.F32.PACK_AB R180, R161, R180 ;  /* 0x000000b4a1b4723e */ /* 0x000fe200000010ff */
[----:B------:R-:W-:Y:S01]  /*84d0*/  ULEA UR6, UR53, UR41, 0x3 ;  /* 0x0000002935067291 */ /* 0x000fe2000f8e183f */
[----:B------:R-:W-:Y:S01]  /*84e0*/  F2FP.BF16.F32.PACK_AB R182, R159, R182 ;  /* 0x000000b69fb6723e */ /* 0x000fe200000010ff */
[----:B------:R-:W-:Y:S01]  /*84f0*/  UIADD3 UR7, UR60, -0x1, URZ ;  /* 0xffffffff3c077890 */ /* 0x000fe2000fffe03f */
[----:B------:R-:W-:Y:S01]  /*8500*/  F2FP.BF16.F32.PACK_AB R176, R157, R176 ;  /* 0x000000b09db0723e */ /* 0x000fe200000010ff */
[----:B------:R-:W-:Y:S01]  /*8510*/  UIADD3 UR6, UR6, 0x28860, URZ ;  /* 0x0002886006067890 */ /* 0x000fe2000fffe03f */
[----:B------:R-:W-:Y:S01]  /*8520*/  PLOP3.LUT P1, PT, PT, PT, UP0, 0x80, 0x0 ;  /* 0x000000000000781c */ /* 0x000fe20003f2f008 */
[----:B------:R-:W-:Y:S01]  /*8530*/  UMOV UR54, UR48 ;  /* 0x0000003000367c82 */ /* 0x000fe20008000000 */
[----:B------:R-:W-:Y:S01]  /*8540*/  UMOV UR53, UR47 ;  /* 0x0000002f00357c82 */ /* 0x000fe20008000000 */
[----:B------:R-:W-:Y:S01]  /*8550*/  UPRMT UR6, UR40, 0x654, UR6 ;  /* 0x0000065428067896 */ /* 0x000fe20008000006 */
[----:B------:R-:W-:Y:S01]  /*8560*/  F2FP.BF16.F32.PACK_AB R178, R155, R178 ;  /* 0x000000b29bb2723e */ /* 0x000fe200000010ff */
[----:B------:R-:W-:Y:S01]  /*8570*/  UMOV UR60, UR7 ;  /* 0x00000007003c7c82 */ /* 0x000fe20008000000 */
[----:B------:R-:W-:Y:S01]  /*8580*/  F2FP.BF16.F32.PACK_AB R172, R153, R172 ;  /* 0x000000ac99ac723e */ /* 0x000fe200000010ff */
        /* <DEDUP_REMOVED lines=95> */
.L_x_9097:
[----:B------:R-:W-:Y:S06]  /*8b80*/  BAR.ARV 0x8, 0x180 ;  /* 0x0206000000007b1d */ /* 0x000fec0000002000 */
[----:B------:R-:W-:Y:S05]  /*8b90*/  @!P0 BRA `(.L_x_9109) ;  /* 0x0000000000048947 */ /* 0x000fea0003800000 */
[----:B------:R-:W-:Y:S01]  /*8ba0*/  BPT.TRAP 0x1 ;  /* 0x000000040000795c */ /* 0x000fe20000300000 */
.L_x_9109:
[----:B------:R-:W-:Y:S01]  /*8bb0*/  ULEA UR5, UR47, UR41, 0x3 ;  /* 0x000000292f057291 */ /* 0x000fe2000f8e183f */
[----:B------:R-:W-:-:S05]  /*8bc0*/  IMAD.U32 R6, RZ, RZ, UR48 ;  /* 0x00000030ff067e24 */ /* 0x000fca000f8e00ff */
[----:B------:R-:W-:-:S04]  /*8bd0*/  SHF.L.U32 R6, R6, 0x1f, RZ ;  /* 0x0000001f06067819 */ /* 0x000fc800000006ff */
[----:B------:R0:W1:Y:S01]  /*8be0*/  SYNCS.PHASECHK.TRANS64.TRYWAIT P1, [UR5+0x28850], R6 ;  /* 0x02885006ff0075a7 */ /* 0x0000620008020145 */
[----:B------:R-:W-:Y:S05]  /*8bf0*/  @!P0 BRA `(.L_x_9110) ;  /* 0x0000000000048947 */ /* 0x000fea0003800000 */
[----:B------:R-:W-:Y:S01]  /*8c00*/  BPT.TRAP 0x1 ;  /* 0x000000040000795c */ /* 0x000fe20000300000 */
.L_x_9110:
[----:B-1----:R-:W-:Y:S05]  /*8c10*/  @P1 BRA `(.L_x_9111) ;  /* 0x0000000000081947 */ /* 0x002fea0003800000 */
[----:B------:R-:W1:Y:S02]  /*8c20*/  SYNCS.PHASECHK.TRANS64.TRYWAIT P1, [UR5+0x28850], R6 ;  /* 0x02885006ff0075a7 */ /* 0x000e640008020145 */
[----:B-1----:R-:W-:Y:S05]  /*8c30*/  @!P1 BRA `(.L_x_9112) ;  /* 0x0000009c00889947 */ /* 0x002fea0003800000 */
.L_x_9111:
        /* <DEDUP_REMOVED lines=12> */
[----:B------:R-:W-:Y:S01]  /*8d00*/  HGMMA.64x128x16.F32.BF16 R88, R180, gdesc[UR4].tnspB, R88, gsb0 ;  /* 0x41e00004b4587df0 */ /* 0x000fe20008001858 */
[----:B------:R-:W-:Y:S01]  /*8d10*/  UIADD3 UR6, UR4, 0x80, URZ ;  /* 0x0000008004067890 */ /* 0x000fe2000fffe03f */
[----:B-1----:R-:W-:Y:S01]  /*8d20*/  FADD.FTZ R7, R7, R0 ;  /* 0x0000000007077221 */ /* 0x002fe20000010000 */
[----:B------:R-:W-:Y:S01]  /*8d30*/  UMOV UR7, 0x40000040 ;  /* 0x4000004000077882 */ /* 0x000fe20000000000 */
[----:B------:R-:W-:Y:S02]  /*8d40*/  IMAD.MOV.U32 R0, RZ, RZ, -0x800000 ;  /* 0xff800000ff007424 */ /* 0x000fe400078e00ff */
[----:B0-----:R-:W-:Y:S01]  /*8d50*/  FADD.FTZ R8, R6, R3 ;  /* 0x0000000306087221 */ /* 0x001fe20000010000 */
[----:B------:R-:W-:Y:S01]  /*8d60*/  IMAD.MOV.U32 R3, RZ, RZ, -0x800000 ;  /* 0xff800000ff037424 */ /* 0x000fe200078e00ff */
[----:B------:R-:W0:Y:S04]  /*8d70*/  SHFL.BFLY PT, R6, R7, 0x1, 0x1f ;  /* 0x0c201f0007067f89 */ /* 0x000e2800000e0000 */
[----:B------:R-:W1:Y:S01]  /*8d80*/  SHFL.BFLY PT, R9, R8, 0x1, 0x1f ;  /* 0x0c201f0008097f89 */ /* 0x000e6200000e0000 */
[----:B0-----:R-:W-:Y:S01]  /*8d90*/  FADD.FTZ R12, R7, R6 ;  /* 0x00000006070c7221 */ /* 0x001fe20000010000 */
[----:B------:R-:W-:-:S02]  /*8da0*/  IMAD.MOV.U32 R6, RZ, RZ, RZ ;  /* 0x000000ffff067224 */ /* 0x000fc400078e00ff */
[----:B------:R-:W-:Y:S02]  /*8db0*/  IMAD.U32 R7, RZ, RZ, UR55 ;  /* 0x00000037ff077e24 */ /* 0x000fe4000f8e00ff */
        /* <DEDUP_REMOVED lines=47> */
[----:B0-23--:R-:W-:Y:S05]  /*90b0*/  @!P0 BRA `(.L_x_9113) ;  /* 0x0000000000048947 */ /* 0x00dfea0003800000 */
[----:B------:R-:W-:Y:S01]  /*90c0*/  BPT.TRAP 0x1 ;  /* 0x000000040000795c */ /* 0x000fe20000300000 */
.L_x_9113:
        /* <DEDUP_REMOVED lines=74> */
.L_x_9077:
[----:B------:R-:W0:Y:S01]  /*9570*/  S2R R5, SR_CgaCtaId ;  /* 0x0000000000057919 */ /* 0x000e220000008800 */
[----:B------:R-:W-:Y:S01]  /*9580*/  MOV R20, 0x400 ;  /* 0x0000040000147802 */ /* 0x000fe20000000f00 */
[----:B------:R-:W-:Y:S01]  /*9590*/  BSSY B0, `(.L_x_9114) ;  /* 0x00002e3000007945 */ /* 0x000fe20003800000 */
[----:B------:R-:W-:Y:S02]  /*95a0*/  BAR.SYNC.DEFER_BLOCKING 0x5, 0x180 ;  /* 0x0146000000007b1d */ /* 0x000fe40000010000 */
[----:B0-----:R-:W-:-:S05]  /*95b0*/  LEA R20, R5, R20, 0x18 ;  /* 0x0000001405147211 */ /* 0x001fca00078ec0ff */
[----:B------:R-:W0:Y:S02]  /*95c0*/  LDS.128 R32, [R20+0x288d0] ;  /* 0x0288d00014207984 */ /* 0x000e240000000c00 */
[----:B0-----:R-:W-:Y:S02]  /*95d0*/  R2UR UR6, R33 ;  /* 0x00000000210672ca */ /* 0x001fe400000e0000 */
[----:B------:R-:W-:Y:S01]  /*95e0*/  R2UR UR5, R34 ;  /* 0x00000000220572ca */ /* 0x000fe200000e0000 */
[----:B------:R-:W-:Y:S06]  /*95f0*/  BAR.ARV 0x4, 0x180 ;  /* 0x0106000000007b1d */ /* 0x000fec0000002000 */
[----:B------:R-:W-:Y:S08]  /*9600*/  @P0 BRA `(.L_x_9115) ;  /* 0x0000002000580947 */ /* 0x000ff00003800000 */
[----:B------:R-:W0:Y:S01]  /*9610*/  S2R R5, SR_SWINHI ;  /* 0x0000000000057919 */ /* 0x000e220000002f00 */
[----:B------:R-:W-:Y:S01]  /*9620*/  ULDC.64 UR10, c[0x0][0xc00] ;  /* 0x00030000000a7ab9 */ /* 0x000fe20000000a00 */
[----:B------:R-:W-:Y:S02]  /*9630*/  ULDC.64 UR8, c[0x0][0xc00] ;  /* 0x0003000000087ab9 */ /* 0x000fe40000000a00 */
        /* <DEDUP_REMOVED lines=83> */
[----:B------:R-:W-:Y:S01]  /*9b70*/  F2FP.BF16.F32.PACK_AB R14, R141, R140 ;  /* 0x0000008c8d0e723e */ /* 0x000fe200000010ff */
[----:B0-----:R-:W-:Y:S01]  /*9b80*/  IMAD.U32 R28, RZ, RZ, UR8 ;  /* 0x00000008ff1c7e24 */ /* 0x001fe2000f8e00ff */
[----:B------:R-:W-:Y:S01]  /*9b90*/  F2FP.BF16.F32.PACK_AB R15, R143, R142 ;  /* 0x0000008e8f0f723e */ /* 0x000fe200000010ff */
[----:B------:R-:W-:Y:S01]  /*9ba0*/  IMAD.U32 R29, RZ, RZ, UR9 ;  /* 0x00000009ff1d7e24 */ /* 0x000fe2000f8e00ff */
[----:B------:R-:W-:Y:S01]  /*9bb0*/  F2FP.BF16.F32.PACK_AB R24, R145, R144 ;  /* 0x000000909118723e */ /* 0x000fe200000010ff */
[----:B------:R-:W-:Y:S01]  /*9bc0*/  ULDC.64 UR8, c[0x0][0xc08] ;  /* 0x0003020000087ab9 */ /* 0x000fe20000000a00 */
[----:B------:R-:W-:Y:S01]  /*9bd0*/  F2FP.BF16.F32.PACK_AB R25, R147, R146 ;  /* 0x000000929319723e */ /* 0x000fe200000010ff */
[----:B------:R-:W-:Y:S01]  /*9be0*/  STSM.16.M88.4 [R21], R12 ;  /* 0x0000000c15007844 */ /* 0x000fe20000000200 */
[----:B------:R-:W-:-:S02]  /*9bf0*/  F2FP.BF16.F32.PACK_AB R26, R149, R148 ;  /* 0x00000094951a723e */ /* 0x000fc400000010ff */
        /* <DEDUP_REMOVED lines=32> */
[----:B------:R-:W-:Y:S01]  /*9e00*/  USEL UR42, UR42, URZ, !UP0 ;  /* 0x0000003f2a2a7287 */ /* 0x000fe2000c000000 */
[----:B------:R-:W-:Y:S01]  /*9e10*/  ULDC.64 UR10, c[0x0][UR16+0x220] ;  /* 0x00008800100a7abb */ /* 0x000fe20008000a00 */
[----:B------:R-:W-:Y:S01]  /*9e20*/  ULDC.64 UR8, c[0x0][UR16+0x218] ;  /* 0x0000860010087abb */ /* 0x000fe20008000a00 */
[----:B0-----:R-:W-:Y:S01]  /*9e30*/  @P1 IMAD.HI.U32 R4, R11, R6, RZ ;  /* 0x000000060b041227 */ /* 0x001fe200078e00ff */
[----:B------:R-:W-:Y:S01]  /*9e40*/  USEL UR36, UR36, URZ, !UP0 ;  /* 0x0000003f24247287 */ /* 0x000fe2000c000000 */
[----:B------:R-:W-:Y:S01]  /*9e50*/  ULDC.64 UR12, c[0x0][UR16+0x228] ;  /* 0x00008a00100c7abb */ /* 0x000fe20008000a00 */
[----:B------:R-:W-:Y:S02]  /*9e60*/  UIMAD UR11, UR11, UR42, URZ ;  /* 0x0000002a0b0b72a4 */ /* 0x000fe4000f8e023f */
[----:B------:R-:W-:Y:S02]  /*9e70*/  UIMAD.WIDE.U32 UR14, UR8, UR43, URZ ;  /* 0x0000002b080e72a5 */ /* 0x000fe4000f8e003f */
[----:B------:R-:W-:Y:S01]  /*9e80*/  UIMAD UR17, UR9, UR43, URZ ;  /* 0x0000002b091172a4 */ /* 0x000fe2000f8e023f */
[----:B-1----:R-:W-:Y:S01]  /*9e90*/  @P1 SHF.R.U32.HI R7, RZ, R9, R4 ;  /* 0x00000009ff071219 */ /* 0x002fe20000011604 */
[----:B------:R-:W-:-:S02]  /*9ea0*/  UIMAD.WIDE.U32 UR8, UR10, UR42, URZ ;  /* 0x0000002a0a0872a5 */ /* 0x000fc4000f8e003f */
[----:B------:R-:W-:Y:S02]  /*9eb0*/  UIMAD.WIDE.U32 UR18, UR12, UR7, URZ ;  /* 0x000000070c1272a5 */ /* 0x000fe4000f8e003f */
[----:B------:R-:W-:Y:S01]  /*9ec0*/  UIMAD UR7, UR13, UR7, URZ ;  /* 0x000000070d0772a4 */ /* 0x000fe2000f8e023f */
[--C-:B------:R-:W-:Y:S01]  /*9ed0*/  IMAD.MOV R9, RZ, RZ, -R7.reuse ;  /* 0x000000ffff097224 */ /* 0x100fe200078e0a07 */
[----:B------:R-:W-:Y:S02]  /*9ee0*/  UIMAD UR11, UR10, UR36, UR11 ;  /* 0x000000240a0b72a4 */ /* 0x000fe4000f8e020b */
[----:B------:R-:W-:Y:S01]  /*9ef0*/  UIADD3 UR17, UR15, UR17, URZ ;  /* 0x000000110f117290 */ /* 0x000fe2000fffe03f */
[----:B------:R-:W-:Y:S02]  /*9f00*/  IMAD.U32 R4, RZ, RZ, UR18 ;  /* 0x00000012ff047e24 */ /* 0x000fe4000f8e00ff */
        /* <DEDUP_REMOVED lines=28> */
.L_x_9116:
        /* <DEDUP_REMOVED lines=16> */
[----:B0-----:R-:W-:Y:S01]  /*a1d0*/  IMAD R3, R197, 0x40, R2 ;  /* 0x00000040c5037824 */ /* 0x001fe200078e0202 */
[----:B------:R-:W-:Y:S01]  /*a1e0*/  ULDC.64 UR10, c[0x0][0xaa0] ;  /* 0x0002a800000a7ab9 */ /* 0x000fe20000000a00 */
[----:B------:R-:W0:Y:S02]  /*a1f0*/  @P1 LDC R49, c[0x0][0xbf0] ;  /* 0x0002fc00ff311b82 */ /* 0x000e240000000800 */
[----:B------:R-:W-:-:S03]  /*a200*/  IMAD.WIDE R32, R3, 0x2, R32 ;  /* 0x0000000203207825 */ /* 0x000fc600078e0220 */
[C---:B------:R-:W-:Y:S02]  /*a210*/  IADD3 R9, P6, R32.reuse, 0x1000, RZ ;  /* 0x0000100020097810 */ /* 0x040fe40007fde0ff */
[C---:B------:R-:W-:Y:S02]  /*a220*/  IADD3 R13, P5, R32.reuse, 0x2000, RZ ;  /* 0x00002000200d7810 */ /* 0x040fe40007fbe0ff */
[----:B------:R-:W-:Y:S02]  /*a230*/  LOP3.LUT R8, R9, 0x380, RZ, 0xc0, !PT ;  /* 0x0000038009087812 */ /* 0x000fe400078ec0ff */
[C---:B------:R-:W-:Y:S02]  /*a240*/  IADD3 R25, P4, R32.reuse, 0x3000, RZ ;  /* 0x0000300020197810 */ /* 0x040fe40007f9e0ff */
[C---:B------:R-:W-:Y:S02]  /*a250*/  IADD3 R29, P3, R32.reuse, 0x4000, RZ ;  /* 0x00004000201d7810 */ /* 0x040fe40007f7e0ff */
[----:B------:R-:W-:-:S02]  /*a260*/  IADD3 R37, P2, R32, 0x5000, RZ ;  /* 0x0000500020257810 */ /* 0x000fc40007f5e0ff */
[C---:B------:R-:W-:Y:S02]  /*a270*/  IADD3 R41, P0, R32.reuse, 0x6000, RZ ;  /* 0x0000600020297810 */ /* 0x040fe40007f1e0ff */
[----:B------:R-:W-:Y:S02]  /*a280*/  LOP3.LUT R5, R32, 0x380, RZ, 0xc0, !PT ;  /* 0x0000038020057812 */ /* 0x000fe400078ec0ff */
[----:B------:R-:W-:Y:S02]  /*a290*/  SHF.R.U64 R8, R8, 0x3, RZ ;  /* 0x0000000308087819 */ /* 0x000fe400000012ff */
[----:B------:R-:W-:Y:S02]  /*a2a0*/  LOP3.LUT R12, R13, 0x380, RZ, 0xc0, !PT ;  /* 0x000003800d0c7812 */ /* 0x000fe400078ec0ff */
[----:B------:R-:W-:Y:S02]  /*a2b0*/  LOP3.LUT R24, R25, 0x380, RZ, 0xc0, !PT ;  /* 0x0000038019187812 */ /* 0x000fe400078ec0ff */
[----:B------:R-:W-:-:S02]  /*a2c0*/  LOP3.LUT R28, R29, 0x380, RZ, 0xc0, !PT ;  /* 0x000003801d1c7812 */ /* 0x000fc400078ec0ff */
[----:B------:R-:W-:Y:S02]  /*a2d0*/  LOP3.LUT R36, R37, 0x380, RZ, 0xc0, !PT ;  /* 0x0000038025247812 */ /* 0x000fe400078ec0ff */
[----:B------:R-:W-:Y:S02]  /*a2e0*/  LOP3.LUT R40, R41, 0x380, RZ, 0xc0, !PT ;  /* 0x0000038029287812 */ /* 0x000fe400078ec0ff */
[----:B------:R-:W-:Y:S02]  /*a2f0*/  SHF.R.U64 R5, R5, 0x3, RZ ;  /* 0x0000000305057819 */ /* 0x000fe400000012ff */
[----:B------:R-:W-:Y:S01]  /*a300*/  LOP3.LUT R8, R8, R9, RZ, 0x3c, !PT ;  /* 0x0000000908087212 */ /* 0x000fe200078e3cff */
[----:B------:R-:W-:Y:S01]  /*a310*/  IMAD.X R9, RZ, RZ, R33, P6 ;  /* 0x000000ffff097224 */ /* 0x000fe200030e0621 */
[----:B------:R-:W-:Y:S02]  /*a320*/  IADD3 R3, P6, R32, 0x7000, RZ ;  /* 0x0000700020037810 */ /* 0x000fe40007fde0ff */
[----:B------:R-:W-:-:S02]  /*a330*/  SHF.R.U64 R12, R12, 0x3, RZ ;  /* 0x000000030c0c7819 */ /* 0x000fc400000012ff */
[----:B------:R-:W-:Y:S01]  /*a340*/  SHF.R.U64 R24, R24, 0x3, RZ ;  /* 0x0000000318187819 */ /* 0x000fe200000012ff */
[--C-:B------:R-:W-:Y:S01]  /*a350*/  IMAD.X R45, RZ, RZ, R33.reuse, P6 ;  /* 0x000000ffff2d7224 */ /* 0x100fe200030e0621 */
[----:B------:R-:W-:Y:S01]  /*a360*/  SHF.R.U64 R28, R28, 0x3, RZ ;  /* 0x000000031c1c7819 */ /* 0x000fe200000012ff */
[----:B------:R-:W-:Y:S01]  /*a370*/  UIMAD UR7, UR12, UR10, URZ ;  /* 0x0000000a0c0772a4 */ /* 0x000fe2000f8e023f */
[----:B------:R-:W-:Y:S01]  /*a380*/  SHF.R.U64 R36, R36, 0x3, RZ ;  /* 0x0000000324247819 */ /* 0x000fe200000012ff */
[----:B------:R-:W-:Y:S01]  /*a390*/  UIMAD.WIDE.U32 UR8, UR4, UR10, URZ ;  /* 0x0000000a040872a5 */ /* 0x000fe2000f8e003f */
[----:B------:R-:W-:Y:S01]  /*a3a0*/  SHF.R.U64 R40, R40, 0x3, RZ ;  /* 0x0000000328287819 */ /* 0x000fe200000012ff */
[----:B------:R-:W5:Y:S01]  /*a3b0*/  LD.E.128 R8, desc[UR56][R8.64] ;  /* 0x0000003808087980 */ /* 0x000f62000c101d00 */
        /* <DEDUP_REMOVED lines=11> */
[----:B------:R1:W5:Y:S01]  /*a470*/  LD.E.128 R4, desc[UR56][R32.64] ;  /* 0x0000003820047980 */ /* 0x000362000c101d00 */
[----:B------:R-:W-:Y:S01]  /*a480*/  LOP3.LUT R0, R3, 0x380, RZ, 0xc0, !PT ;  /* 0x0000038003007812 */ /* 0x000fe200078ec0ff */
[----:B------:R-:W-:-:S02]  /*a490*/  UIMAD UR7, UR4, UR11, UR7 ;  /* 0x0000000b040772a4 */ /* 0x000fc4000f8e0207 */
[----:B------:R-:W5:Y:S01]  /*a4a0*/  LD.E.128 R12, desc[UR56][R12.64] ;  /* 0x000000380c0c7980 */ /* 0x000f62000c101d00 */
[----:B------:R-:W-:-:S03]  /*a4b0*/  SHF.R.U64 R0, R0, 0x3, RZ ;  /* 0x0000000300007819 */ /* 0x000fc600000012ff */
[----:B------:R-:W5:Y:S01]  /*a4c0*/  LD.E.128 R24, desc[UR56][R24.64] ;  /* 0x0000003818187980 */ /* 0x000f62000c101d00 */
[----:B-1----:R-:W1:Y:S01]  /*a4d0*/  @P1 LDC R33, c[0x0][0xbec] ;  /* 0x0002fb00ff211b82 */ /* 0x002e620000000800 */
[----:B------:R-:W-:Y:S01]  /*a4e0*/  UIADD3 UR9, UR9, UR7, URZ ;  /* 0x0000000709097290 */ /* 0x000fe2000fffe03f */
[----:B------:R-:W-:Y:S01]  /*a4f0*/  LOP3.LUT R44, R0, R3, RZ, 0x3c, !PT ;  /* 0x00000003002c7212 */ /* 0x000fe200078e3cff */
[----:B------:R-:W-:Y:S01]  /*a500*/  ULDC.64 UR10, c[0x0][0xae8] ;  /* 0x0002ba00000a7ab9 */ /* 0x000fe20000000a00 */
[----:B------:R-:W-:Y:S01]  /*a510*/  IMAD R0, R19, 0x20, R197 ;  /* 0x0000002013007824 */ /* 0x000fe200078e02c5 */
[----:B------:R-:W-:Y:S01]  /*a520*/  UIMAD.WIDE.U32 UR8, UR43, UR10, UR8 ;  /* 0x0000000a2b0872a5 */ /* 0x000fe2000f8e0008 */
[----:B------:R-:W5:Y:S01]  /*a530*/  LD.E.128 R28, desc[UR56][R28.64] ;  /* 0x000000381c1c7980 */ /* 0x000f62000c101d00 */
[----:B------:R-:W-:Y:S01]  /*a540*/  USHF.R.S32.HI UR4, URZ, 0x1f, UR42 ;  /* 0x0000001f3f047899 */ /* 0x000fe2000801142a */
[----:B------:R-:W-:Y:S01]  /*a550*/  VIADD R48, R0, UR37 ;  /* 0x0000002500307c36 */ /* 0x000fe20008000000 */
[----:B------:R-:W-:Y:S01]  /*a560*/  UIMAD UR9, UR43, UR11, UR9 ;  /* 0x0000000b2b0972a4 */ /* 0x000fe2000f8e0209 */
[----:B------:R-:W5:Y:S02]  /*a570*/  LD.E.128 R36, desc[UR56][R36.64] ;  /* 0x0000003824247980 */ /* 0x000f64000c101d00 */
[----:B------:R-:W-:-:S02]  /*a580*/  ULDC.64 UR10, c[0x0][0xaf0] ;  /* 0x0002bc00000a7ab9 */ /* 0x000fc40000000a00 */
[----:B------:R-:W-:Y:S01]  /*a590*/  UIMAD UR4, UR4, UR10, URZ ;  /* 0x0000000a040472a4 */ /* 0x000fe2000f8e023f */
[----:B------:R-:W-:Y:S01]  /*a5a0*/  IMAD.MOV.U32 R3, RZ, RZ, R48 ;  /* 0x000000ffff037224 */ /* 0x000fe200078e0030 */
[----:B------:R-:W5:Y:S02]  /*a5b0*/  LD.E.128 R40, desc[UR56][R40.64] ;  /* 0x0000003828287980 */ /* 0x000f64000c101d00 */
[----:B------:R-:W-:Y:S02]  /*a5c0*/  UIMAD UR4, UR42, UR11, UR4 ;  /* 0x0000000b2a0472a4 */ /* 0x000fe4000f8e0204 */
[----:B------:R-:W5:Y:S01]  /*a5d0*/  LD.E.128 R44, desc[UR56][R44.64] ;  /* 0x000000382c2c7980 */ /* 0x000f62000c101d00 */
[----:B-1----:R-:W-:Y:S01]  /*a5e0*/  @P1 IMAD.HI.U32 R0, R48, R33, RZ ;  /* 0x0000002130001227 */ /* 0x002fe200078e00ff */
[----:B------:R-:W-:Y:S01]  /*a5f0*/  UIMAD.WIDE.U32 UR42, UR42, UR10, UR8 ;  /* 0x0000000a2a2a72a5 */ /* 0x000fe2000f8e0008 */
[----:B------:R-:W-:Y:S01]  /*a600*/  @!PT LDS RZ, [RZ] ;  /* 0x00000000fffff984 */ /* 0x000fe20000000800 */
[----:B------:R-:W-:Y:S01]  /*a610*/  @!PT LDS RZ, [RZ] ;  /* 0x00000000fffff984 */ /* 0x000fe20000000800 */
[----:B------:R-:W-:Y:S01]  /*a620*/  @!PT LDS RZ, [RZ] ;  /* 0x00000000fffff984 */ /* 0x000fe20000000800 */
[----:B------:R-:W-:Y:S01]  /*a630*/  @!PT LDS RZ, [RZ] ;  /* 0x00000000fffff984 */ /* 0x000fe20000000800 */
[----:B------:R1:W-:Y:S06]  /*a640*/  MEMBAR.ALL.CTA ;  /* 0x0000000000007992 */ /* 0x0003ec0000008000 */
[----:B-1----:R-:W1:Y:S01]  /*a650*/  FENCE.VIEW.ASYNC.S ;  /* 0x00000000000073c6 */ /* 0x002e620000000000 */
[----:B------:R-:W-:Y:S01]  /*a660*/  ULDC.64 UR8, c[0x0][0xae0] ;  /* 0x0002b80000087ab9 */ /* 0x000fe20000000a00 */
[----:B0-----:R-:W-:Y:S01]  /*a670*/  @P1 SHF.R.U32.HI R3, RZ, R49, R0 ;  /* 0x00000031ff031219 */ /* 0x001fe20000011600 */
[----:B------:R-:W-:-:S03]  /*a680*/  UIADD3 UR4, UR43, UR4, URZ ;  /* 0x000000042b047290 */ /* 0x000fc6000fffe03f */
[--C-:B------:R-:W-:Y:S01]  /*a690*/  SHF.R.S32.HI R0, RZ, 0x1f, R3.reuse ;  /* 0x0000001fff007819 */ /* 0x100fe20000011403 */
[----:B------:R-:W-:Y:S02]  /*a6a0*/  IMAD.MOV R49, RZ, RZ, -R3 ;  /* 0x000000ffff317224 */ /* 0x000fe400078e0a03 */
[----:B------:R-:W-:Y:S02]  /*a6b0*/  IMAD.U32 R33, RZ, RZ, UR43 ;  /* 0x0000002bff217e24 */ /* 0x000fe4000f8e00ff */
[----:B------:R-:W-:Y:S02]  /*a6c0*/  IMAD R0, R0, UR8, RZ ;  /* 0x0000000800007c24 */ /* 0x000fe4000f8e02ff */
[----:B------:R-:W-:Y:S02]  /*a6d0*/  IMAD R49, R34, R49, R48 ;  /* 0x0000003122317224 */ /* 0x000fe400078e0230 */
[----:B------:R-:W-:Y:S02]  /*a6e0*/  IMAD.U32 R32, RZ, RZ, UR42 ;  /* 0x0000002aff207e24 */ /* 0x000fe4000f8e00ff */
[----:B------:R-:W-:-:S02]  /*a6f0*/  IMAD.U32 R33, RZ, RZ, UR4 ;  /* 0x00000004ff217e24 */ /* 0x000fc4000f8e00ff */
[C---:B------:R-:W-:Y:S01]  /*a700*/  IMAD R51, R3.reuse, UR9, R0 ;  /* 0x0000000903337c24 */ /* 0x040fe2000f8e0200 */
[----:B------:R-:W-:Y:S01]  /*a710*/  SHF.R.S32.HI R0, RZ, 0x1f, R49 ;  /* 0x0000001fff007819 */ /* 0x000fe20000011431 */
[----:B------:R-:W-:Y:S01]  /*a720*/  IMAD.WIDE.U32 R32, R3, UR8, R32 ;  /* 0x0000000803207c25 */ /* 0x000fe2000f8e0020 */
[----:B------:R-:W-:-:S03]  /*a730*/  ULDC.64 UR8, c[0x0][0xad8] ;  /* 0x0002b60000087ab9 */ /* 0x000fc60000000a00 */
[----:B------:R-:W-:Y:S02]  /*a740*/  IMAD.IADD R33, R33, 0x1, R51 ;  /* 0x0000000121217824 */ /* 0x000fe400078e0233 */
[----:B------:R-:W-:Y:S02]  /*a750*/  IMAD R34, R0, UR8, RZ ;  /* 0x0000000800227c24 */ /* 0x000fe4000f8e02ff */
[----:B------:R-:W-:Y:S02]  /*a760*/  VIADD R50, R197, UR37 ;  /* 0x00000025c5327c36 */ /* 0x000fe40008000000 */
[C---:B------:R-:W-:Y:S02]  /*a770*/  IMAD R3, R49.reuse, UR9, R34 ;  /* 0x0000000931037c24 */ /* 0x040fe4000f8e0222 */
[----:B------:R-:W-:Y:S01]  /*a780*/  IMAD.WIDE.U32 R32, R49, UR8, R32 ;  /* 0x0000000831207c25 */ /* 0x000fe2000f8e0020 */
[----:B------:R-:W-:Y:S01]  /*a790*/  ISETP.GE.AND P2, PT, R50, R21, PT ;  /* 0x000000153200720c */ /* 0x000fe20003f46270 */
[----:B------:R-:W-:-:S02]  /*a7a0*/  ULDC.64 UR8, c[0x0][0xa80] ;  /* 0x0002a00000087ab9 */ /* 0x000fc40000000a00 */
[----:B------:R-:W-:Y:S01]  /*a7b0*/  IMAD.IADD R3, R33, 0x1, R3 ;  /* 0x0000000121037824 */ /* 0x000fe200078e0203 */
[----:B------:R-:W-:Y:S01]  /*a7c0*/  LEA R34, P3, R32, UR8, 0x1 ;  /* 0x0000000820227c11 */ /* 0x000fe2000f8608ff */
[----:B------:R-:W-:Y:S02]  /*a7d0*/  VIADD R20, R20, 0x28820 ;  /* 0x0002882014147836 */ /* 0x000fe40000000000 */
[----:B------:R-:W-:Y:S01]  /*a7e0*/  VIADD R0, R50, 0x20 ;  /* 0x0000002032007836 */ /* 0x000fe20000000000 */
[----:B------:R-:W-:Y:S02]  /*a7f0*/  LEA.HI.X R3, R32, UR9, R3, 0x1, P3 ;  /* 0x0000000920037c11 */ /* 0x000fe400098f0c03 */
[----:B------:R-:W-:Y:S02]  /*a800*/  PRMT R20, RZ, 0x654, R20 ;  /* 0x00000654ff147816 */ /* 0x000fe40000000014 */
[-C--:B------:R-:W-:Y:S01]  /*a810*/  ISETP.GE.AND P0, PT, R0, R21.reuse, PT ;  /* 0x000000150000720c */ /* 0x080fe20003f06270 */
[----:B------:R-:W-:Y:S01]  /*a820*/  VIADD R0, R50, 0x40 ;  /* 0x0000004032007836 */ /* 0x000fe20000000000 */
[----:B-1----:R0:W-:Y:S01]  /*a830*/  SYNCS.ARRIVE.TRANS64.RED.A1T0 RZ, [R20+URZ], RZ ;  /* 0x000000ff14ff79a7 */ /* 0x0021e2000810043f */
[----:B------:R0:W1:Y:S01]  /*a840*/  SHFL.IDX PT, R33, R34, RZ, 0x181f ;  /* 0x00181fff22217589 */ /* 0x00006200000e0000 */
[----:B------:R-:W-:Y:S03]  /*a850*/  BSSY B1, `(.L_x_9118) ;  /* 0x000000d000017945 */ /* 0x000fe60003800000 */
[----:B------:R0:W2:Y:S01]  /*a860*/  SHFL.IDX PT, R49, R3, RZ, 0x181f ;  /* 0x00181fff03317589 */ /* 0x0000a200000e0000 */
[----:B------:R-:W-:Y:S01]  /*a870*/  ISETP.GE.AND P1, PT, R0, R21, PT ;  /* 0x000000150000720c */ /* 0x000fe20003f26270 */
[----:B------:R-:W-:-:S12]  /*a880*/  @P2 BRA `(.L_x_9119) ;  /* 0x0000000000242947 */ /* 0x000fd80003800000 */
        /* <DEDUP_REMOVED lines=9> */
.L_x_9119:
[----:B------:R-:W-:Y:S05]  /*a920*/  BSYNC B1 ;  /* 0x0000000000017941 */ /* 0x000fea0003800000 */
.L_x_9118:
[----:B---3-5:R3:W4:Y:S01]  /*a930*/  SHFL.IDX PT, R7, R3, 0x1, 0x181f ;  /* 0x00381f0003077f89 */ /* 0x02872200000e0000 */
[----:B------:R-:W-:Y:S03]  /*a940*/  BSSY B1, `(.L_x_9120) ;  /* 0x000000c000017945 */ /* 0x000fe60003800000 */
[----:B------:R3:W0:Y:S01]  /*a950*/  SHFL.IDX PT, R5, R34, 0x1, 0x181f ;  /* 0x00381f0022057f89 */ /* 0x00062200000e0000 */
[----:B------:R-:W-:Y:S05]  /*a960*/  @P0 BRA `(.L_x_9121) ;  /* 0x0000000000240947 */ /* 0x000fea0003800000 */
[----:B------:R-:W-:Y:S02]  /*a970*/  ULDC UR4, c[0x0][0xac8] ;  /* 0x0002b20000047ab9 */ /* 0x000fe40000000800 */
[----:B------:R-:W-:Y:S02]  /*a980*/  ISETP.GE.AND P3, PT, R2, UR4, PT ;  /* 0x0000000402007c0c */ /* 0x000fe4000bf66270 */
[----:B------:R-:W-:-:S11]  /*a990*/  ISETP.GE.AND P4, PT, R18, UR4, PT ;  /* 0x0000000412007c0c */ /* 0x000fd6000bf86270 */
[-C--:B0-----:R-:W-:Y:S02]  /*a9a0*/  @!P3 LEA R4, P0, R2, R5.reuse, 0x1 ;  /* 0x000000050204b211 */ /* 0x081fe400078008ff */
[----:B------:R-:W-:Y:S02]  /*a9b0*/  @!P4 LEA R6, P2, R18, R5, 0x1 ;  /* 0x000000051206c211 */ /* 0x000fe400078408ff */
[-C--:B----4-:R-:W-:Y:S02]  /*a9c0*/  @!P3 LEA.HI.X R5, R2, R7.reuse, R218, 0x1, P0 ;  /* 0x000000070205b211 */ /* 0x090fe400000f0cda */
[----:B------:R-:W-:-:S03]  /*a9d0*/  @!P4 LEA.HI.X R7, R18, R7, R217, 0x1, P2 ;  /* 0x000000071207c211 */ /* 0x000fc600010f0cd9 */
[----:B------:R0:W-:Y:S04]  /*a9e0*/  @!P3 ST.E.128 desc[UR56][R4.64], R8 ;  /* 0x000000080400b985 */ /* 0x0001e8000c101d38 */
[----:B------:R0:W-:Y:S02]  /*a9f0*/  @!P4 ST.E.128 desc[UR56][R6.64], R36 ;  /* 0x000000240600c985 */ /* 0x0001e4000c101d38 */
.L_x_9121:
[----:B------:R-:W-:Y:S05]  /*aa00*/  BSYNC B1 ;  /* 0x0000000000017941 */ /* 0x000fea0003800000 */
.L_x_9120:
[----:B0---4-:R0:W4:Y:S01]  /*aa10*/  SHFL.IDX PT, R7, R3, 0x2, 0x181f ;  /* 0x00581f0003077f89 */ /* 0x01112200000e0000 */
        /* <DEDUP_REMOVED lines=12> */
.L_x_9123:
[----:B------:R-:W-:Y:S05]  /*aae0*/  BSYNC B1 ;  /* 0x0000000000017941 */ /* 0x000fea0003800000 */
.L_x_9122:
[----:B------:R-:W-:Y:S01]  /*aaf0*/  VIADD R0, R50, 0x60 ;  /* 0x0000006032007836 */ /* 0x000fe20000000000 */
[----:B0--3--:R-:W0:Y:S04]  /*ab00*/  SHFL.IDX PT, R3, R3, 0x3, 0x181f ;  /* 0x00781f0003037f89 */ /* 0x009e2800000e0000 */
[----:B------:R-:W-:Y:S01]  /*ab10*/  ISETP.GE.AND P0, PT, R0, R21, PT ;  /* 0x000000150000720c */ /* 0x000fe20003f06270 */
[----:B----4-:R3:W4:-:S12]  /*ab20*/  SHFL.IDX PT, R7, R34, 0x3, 0x181f ;  /* 0x00781f0022077f89 */ /* 0x01071800000e0000 */
[----:B---3--:R-:W-:Y:S05]  /*ab30*/  @P0 BRA `(.L_x_9124) ;  /* 0x0000001800200947 */ /* 0x008fea0003800000 */
[----:B------:R-:W-:Y:S02]  /*ab40*/  ULDC UR4, c[0x0][0xac8] ;  /* 0x0002b20000047ab9 */ /* 0x000fe40000000800 */
[----:B------:R-:W-:-:S13]  /*ab50*/  ISETP.GE.AND P1, PT, R2, UR4, PT ;  /* 0x0000000402007c0c */ /* 0x000fda000bf26270 */
[----:B----4-:R-:W-:-:S04]  /*ab60*/  @!P1 LEA R4, P0, R2, R7, 0x1 ;  /* 0x0000000702049211 */ /* 0x010fc800078008ff */
        /* <DEDUP_REMOVED lines=8> */
.L_x_9117:
[----:B------:R-:W-:Y:S01]  /*abf0*/  ULDC.64 UR10, c[0x0][0xb08] ;  /* 0x0002c200000a7ab9 */ /* 0x000fe20000000a00 */
[----:B0-----:R-:W0:Y:S01]  /*ac00*/  @P1 LDC R0, c[0x0][0xbec] ;  /* 0x0002fb00ff001b82 */ /* 0x001e220000000800 */
[----:B------:R-:W-:Y:S01]  /*ac10*/  UIMAD UR7, UR12, UR10, URZ ;  /* 0x0000000a0c0772a4 */ /* 0x000fe2000f8e023f */
[----:B------:R-:W-:Y:S01]  /*ac20*/  IMAD.MOV.U32 R3, RZ, RZ, R11 ;  /* 0x000000ffff037224 */ /* 0x000fe200078e000b */
[----:B------:R-:W-:Y:S01]  /*ac30*/  UIMAD.WIDE.U32 UR8, UR4, UR10, URZ ;  /* 0x0000000a040872a5 */ /* 0x000fe2000f8e003f */
[----:B------:R-:W-:Y:S01]  /*ac40*/  VIADD R20, R20, 0x28820 ;  /* 0x0002882014147836 */ /* 0x000fe20000000000 */
[----:B------:R-:W-:Y:S01]  /*ac50*/  UIMAD UR7, UR4, UR11, UR7 ;  /* 0x0000000b040772a4 */ /* 0x000fe2000f8e0207 */
[----:B------:R-:W-:Y:S01]  /*ac60*/  BSSY B1, `(.L_x_9125) ;  /* 0x000006b000017945 */ /* 0x000fe20003800000 */
[----:B------:R-:W-:Y:S01]  /*ac70*/  USHF.R.S32.HI UR4, URZ, 0x1f, UR42 ;  /* 0x0000001f3f047899 */ /* 0x000fe2000801142a */
[----:B------:R-:W1:Y:S01]  /*ac80*/  @P1 LDC R5, c[0x0][0xbf0] ;  /* 0x0002fc00ff051b82 */ /* 0x000e620000000800 */
[----:B------:R-:W-:Y:S01]  /*ac90*/  UIADD3 UR9, UR9, UR7, URZ ;  /* 0x0000000709097290 */ /* 0x000fe2000fffe03f */
[----:B------:R-:W-:Y:S01]  /*aca0*/  PRMT R20, RZ, 0x654, R20 ;  /* 0x00000654ff147816 */ /* 0x000fe20000000014 */
[----:B------:R-:W-:-:S02]  /*acb0*/  ULDC.64 UR10, c[0x0][0xb38] ;  /* 0x0002ce00000a7ab9 */ /* 0x000fc40000000a00 */
[----:B------:R-:W-:Y:S01]  /*acc0*/  UIMAD.WIDE.U32 UR8, UR43, UR10, UR8 ;  /* 0x0000000a2b0872a5 */ /* 0x000fe2000f8e0008 */
[----:B------:R2:W-:Y:S03]  /*acd0*/  SYNCS.ARRIVE.TRANS64.RED.A1T0 RZ, [R20+URZ], RZ ;  /* 0x000000ff14ff79a7 */ /* 0x0005e6000810043f */
        /* <DEDUP_REMOVED lines=8> */
[----:B-1----:R-:W-:Y:S02]  /*ad60*/  @P1 SHF.R.U32.HI R3, RZ, R5, R0 ;  /* 0x00000005ff031219 */ /* 0x002fe40000011600 */
[----:B------:R-:W-:Y:S02]  /*ad70*/  UMOV UR8, UR42 ;  /* 0x0000002a00087c82 */ /* 0x000fe40008000000 */
[----:B------:R-:W-:Y:S01]  /*ad80*/  UIMAD.WIDE.U32 UR8, UR38, UR10, UR8 ;  /* 0x0000000a260872a5 */ /* 0x000fe2000f8e0008 */
[--C-:B------:R-:W-:Y:S01]  /*ad90*/  SHF.R.S32.HI R0, RZ, 0x1f, R3.reuse ;  /* 0x0000001fff007819 */ /* 0x100fe20000011403 */
[----:B------:R-:W-:Y:S02]  /*ada0*/  IMAD.MOV R7, RZ, RZ, -R3 ;  /* 0x000000ffff077224 */ /* 0x000fe400078e0a03 */
[----:B------:R-:W-:-:S02]  /*adb0*/  UIMAD UR38, UR38, UR11, UR9 ;  /* 0x0000000b262672a4 */ /* 0x000fc4000f8e0209 */
[----:B------:R-:W-:Y:S01]  /*adc0*/  IMAD R7, R34, R7, R11 ;  /* 0x0000000722077224 */ /* 0x000fe200078e020b */
[----:B------:R-:W-:Y:S01]  /*add0*/  ULDC.64 UR10, c[0x0][0xb30] ;  /* 0x0002cc00000a7ab9 */ /* 0x000fe20000000a00 */
[----:B------:R-:W-:Y:S02]  /*ade0*/  IMAD.U32 R5, RZ, RZ, UR9 ;  /* 0x00000009ff057e24 */ /* 0x000fe4000f8e00ff */
[----:B------:R-:W-:Y:S02]  /*adf0*/  IMAD R0, R0, UR10, RZ ;  /* 0x0000000a00007c24 */ /* 0x000fe4000f8e02ff */
        /* <DEDUP_REMOVED lines=13> */
[----:B------:R-:W-:Y:S01]  /*aed0*/  LEA.HI.X R3, R4, UR9, R3, 0x2, P1 ;  /* 0x0000000904037c11 */ /* 0x000fe200088f1403 */
[----:B------:R2:W0:Y:S04]  /*aee0*/  SHFL.IDX PT, R6, R0, RZ, 0x1c1f ;  /* 0x001c1fff00067589 */ /* 0x00042800000e0000 */
[----:B------:R2:W1:Y:S01]  /*aef0*/  SHFL.IDX PT, R7, R3, RZ, 0x1c1f ;  /* 0x001c1fff03077589 */ /* 0x00046200000e0000 */
[----:B------:R-:W-:Y:S05]  /*af00*/  @P2 BRA `(.L_x_9126) ;  /* 0x0000000400002947 */ /* 0x000fea0003800000 */
[----:B------:R-:W-:Y:S02]  /*af10*/  ULDC UR4, c[0x0][0xac8] ;  /* 0x0002b20000047ab9 */ /* 0x000fe40000000800 */
[----:B------:R-:W-:Y:S02]  /*af20*/  ISETP.GE.AND P3, PT, R196, UR4, PT ;  /* 0x00000004c4007c0c */ /* 0x000fe4000bf66270 */
[----:B------:R-:W-:Y:S02]  /*af30*/  ISETP.GE.AND P1, PT, R16, UR4, PT ;  /* 0x0000000410007c0c */ /* 0x000fe4000bf26270 */
[----:B------:R-:W-:Y:S02]  /*af40*/  ISETP.GE.AND P4, PT, R195, UR4, PT ;  /* 0x00000004c3007c0c */ /* 0x000fe4000bf86270 */
[----:B------:R-:W-:-:S07]  /*af50*/  ISETP.GE.AND P2, PT, R194, UR4, PT ;  /* 0x00000004c2007c0c */ /* 0x000fce000bf46270 */
[-C--:B0-----:R-:W-:Y:S02]  /*af60*/  @!P3 LEA R8, P5, R196, R6.reuse, 0x2 ;  /* 0x00000006c408b211 */ /* 0x081fe400078a10ff */
[----:B-1----:R-:W-:Y:S02]  /*af70*/  @!P1 IMAD.WIDE R4, R16, 0x4, R6 ;  /* 0x0000000410049825 */ /* 0x002fe400078e0206 */
        /* <DEDUP_REMOVED lines=19> */
[----:B-1----:R-:W-:-:S03]  /*b0b0*/  @!P5 LEA R8, P1, R191, R6, 0x2 ;  /* 0x00000006bf08d211 */ /* 0x002fc600078210ff */
        /* <DEDUP_REMOVED lines=37> */
.L_x_9126:
[----:B------:R-:W-:Y:S05]  /*b310*/  BSYNC B1 ;  /* 0x0000000000017941 */ /* 0x000fea0003800000 */
.L_x_9125:
[----:B-1-3--:R1:W3:Y:S04]  /*b320*/  SHFL.IDX PT, R7, R3, 0x1, 0x1c1f ;  /* 0x003c1f0003077f89 */ /* 0x00a2e800000e0000 */
        /* <DEDUP_REMOVED lines=24> */
[----:B--2---:R-:W-:-:S03]  /*b4b0*/  @!P5 LEA R20, P6, R192, R6, 0x2 ;  /* 0x00000006c014d211 */ /* 0x004fc600078c10ff */
        /* <DEDUP_REMOVED lines=13> */
[----:B--2---:R-:W-:Y:S01]  /*b590*/  @!P3 LEA R12, P5, R188, R6, 0x2 ;  /* 0x00000006bc0cb211 */ /* 0x004fe200078a10ff */
[----:B------:R0:W-:Y:S01]  /*b5a0*/  @!P1 ST.E.64 desc[UR56][R8.64], R118 ;  /* 0x0000007608009985 */ /* 0x0001e2000c101b38 */
[----:B------:R-:W-:Y:S02]  /*b5b0*/  ISETP.GE.AND P1, PT, R185, UR4, PT ;  /* 0x00000004b9007c0c */ /* 0x000fe4000bf26270 */
[----:B------:R-:W-:Y:S01]  /*b5c0*/  ISETP.GE.AND P0, PT, R184, UR4, PT ;  /* 0x00000004b8007c0c */ /* 0x000fe2000bf06270 */
[----:B------:R2:W-:Y:S01]  /*b5d0*/  @!P2 ST.E.64 desc[UR56][R10.64], R122 ;  /* 0x0000007a0a00a985 */ /* 0x0005e2000c101b38 */
[----:B------:R-:W-:-:S02]  /*b5e0*/  ISETP.GE.AND P2, PT, R186, UR4, PT ;  /* 0x00000004ba007c0c */ /* 0x000fc4000bf46270 */
[-C--:B------:R-:W-:Y:S02]  /*b5f0*/  @!P3 LEA.HI.X R13, R188, R7.reuse, R205, 0x2, P5 ;  /* 0x00000007bc0db211 */ /* 0x080fe400028f14cd */
[----:B------:R-:W-:Y:S02]  /*b600*/  ISETP.GE.AND P5, PT, R23, UR4, PT ;  /* 0x0000000417007c0c */ /* 0x000fe4000bfa6270 */
[CC--:B----4-:R-:W-:Y:S01]  /*b610*/  @!P4 LEA R14, P6, R187.reuse, R6.reuse, 0x2 ;  /* 0x00000006bb0ec211 */ /* 0x0d0fe200078c10ff */
[----:B------:R4:W-:Y:S03]  /*b620*/  @!P3 ST.E.64 desc[UR56][R12.64], R126 ;  /* 0x0000007e0c00b985 */ /* 0x0009e6000c101b38 */
[----:B------:R-:W-:Y:S02]  /*b630*/  @!P4 LEA.HI.X R15, R187, R7, R204, 0x2, P6 ;  /* 0x00000007bb0fc211 */ /* 0x000fe400030f14cc */
[----:B0-----:R-:W-:-:S02]  /*b640*/  @!P1 LEA R8, P6, R185, R6, 0x2 ;  /* 0x00000006b9089211 */ /* 0x001fc400078c10ff */
[-C--:B------:R-:W-:Y:S01]  /*b650*/  @!P2 LEA R4, P3, R186, R6.reuse, 0x2 ;  /* 0x00000006ba04a211 */ /* 0x080fe200078610ff */
[----:B------:R4:W-:Y:S01]  /*b660*/  @!P4 ST.E.64 desc[UR56][R14.64], R130 ;  /* 0x000000820e00c985 */ /* 0x0009e2000c101b38 */
[-C--:B--2---:R-:W-:Y:S02]  /*b670*/  @!P0 LEA R10, P4, R184, R6.reuse, 0x2 ;  /* 0x00000006b80a8211 */ /* 0x084fe400078810ff */
        /* <DEDUP_REMOVED lines=15> */
.L_x_9115:
        /* <DEDUP_REMOVED lines=11> */
[----:B------:R-:W-:Y:S01]  /*b820*/  UISETP.NE.AND.EX UP1, UPT, UR9, URZ, UPT, UP1 ;  /* 0x0000003f0900728c */ /* 0x000fe2000bf25310 */
[----:B------:R-:W-:Y:S02]  /*b830*/  ULDC UR4, c[0x0][0xa88] ;  /* 0x0002a20000047ab9 */ /* 0x000fe40000000800 */
[----:B------:R-:W-:-:S03]  /*b840*/  IMAD.U32 R0, RZ, RZ, UR4 ;  /* 0x00000004ff007e24 */ /* 0x000fc6000f8e00ff */
[----:B------:R-:W-:-:S05]  /*b850*/  PLOP3.LUT P2, PT, PT, PT, UP1, 0x80, 0x0 ;  /* 0x000000000000781c */ /* 0x000fca0003f4f018 */
[----:B------:R-:W-:-:S04]  /*b860*/  @UP1 ULEA UR8, UP2, UR42, UR8, 0x2 ;  /* 0x000000082a081291 */ /* 0x000fc8000f84103f */
[----:B------:R-:W-:Y:S02]  /*b870*/  @UP1 ULEA.HI.X UR9, UR42, UR9, UR36, 0x2, UP2 ;  /* 0x000000092a091291 */ /* 0x000fe400090f1424 */
[----:B------:R-:W-:-:S04]  /*b880*/  IMAD.U32 R6, RZ, RZ, UR8 ;  /* 0x00000008ff067e24 */ /* 0x000fc8000f8e00ff */
[----:B------:R-:W-:-:S05]  /*b890*/  IMAD.U32 R7, RZ, RZ, UR9 ;  /* 0x00000009ff077e24 */ /* 0x000fca000f8e00ff */
[----:B------:R0:W5:Y:S01]  /*b8a0*/  @P2 LDG.E R0, desc[UR56][R6.64] ;  /* 0x0000003806002981 */ /* 0x000162000c1e1900 */
[----:B------:R-:W-:Y:S01]  /*b8b0*/  UMOV UR4, URZ ;  /* 0x0000003f00047c82 */ /* 0x000fe20008000000 */
[----:B------:R-:W-:Y:S01]  /*b8c0*/  UISETP.NE.AND UP1, UPT, UR46, URZ, UPT ;  /* 0x0000003f2e00728c */ /* 0x000fe2000bf25270 */
[----:B------:R-:W-:-:S10]  /*b8d0*/  ISETP.GT.AND P0, PT, R219, 0x7f, PT ;  /* 0x0000007fdb00780c */ /* 0x000fd40003f04270 */
[----:B------:R-:W-:Y:S01]  /*b8e0*/  @!UP1 ULDC UR46, c[0x0][0xad4] ;  /* 0x0002b500002e9ab9 */ /* 0x000fe20000000800 */
[----:B--2---:R-:W-:-:S13]  /*b8f0*/  @P1 R2UR UR4, R3 ;  /* 0x00000000030412ca */ /* 0x004fda00000e0000 */
[----:B------:R-:W-:Y:S01]  /*b900*/  USHF.R.S32.HI UR18, URZ, 0x1f, UR4 ;  /* 0x0000001f3f127899 */ /* 0x000fe20008011404 */
[----:B0-----:R-:W-:Y:S11]  /*b910*/  @P2 BRA `(.L_x_9127) ;  /* 0x0000000000102947 */ /* 0x001ff60003800000 */
[----:B------:R-:W-:Y:S05]  /*b920*/  @!P1 BRA `(.L_x_9127) ;  /* 0x00000000000c9947 */ /* 0x000fea0003800000 */
[----:B------:R-:W2:Y:S04]  /*b930*/  LDG.E R3, desc[UR56][R4.64] ;  /* 0x0000003804037981 */ /* 0x000ea8000c1e1900 */
[----:B-----5:R-:W2:Y:S02]  /*b940*/  LDG.E R0, desc[UR56][R4.64+0x4] ;  /* 0x0000043804007981 */ /* 0x020ea4000c1e1900 */
[----:B--2---:R-:W-:-:S07]  /*b950*/  IMAD.IADD R0, R0, 0x1, -R3 ;  /* 0x0000000100007824 */ /* 0x004fce00078e0a03 */
.L_x_9127:
[----:B------:R-:W-:Y:S01]  /*b960*/  USEL UR42, UR42, URZ, !UP0 ;  /* 0x0000003f2a2a7287 */ /* 0x000fe2000c000000 */
[----:B------:R-:W-:Y:S01]  /*b970*/  BSSY B1, `(.L_x_9128) ;  /* 0x0000038000017945 */ /* 0x000fe20003800000 */
[----:B------:R-:W-:-:S03]  /*b980*/  USEL UR36, UR36, URZ, !UP0 ;  /* 0x0000003f24247287 */ /* 0x000fc6000c000000 */
[----:B------:R-:W-:Y:S09]  /*b990*/  @P0 BRA `(.L_x_9129) ;  /* 0x0000000000d40947 */ /* 0x000ff20003800000 */
        /* <DEDUP_REMOVED lines=9> */
[----:B------:R-:W-:-:S03]  /*ba30*/  UMOV UR16, 0x9b8 ;  /* 0x000009b800107882 */ /* 0x000fc60000000000 */
[----:B------:R-:W-:Y:S02]  /*ba40*/  USEL UR16, UR16, 0x978, UP0 ;  /* 0x0000097810107887 */ /* 0x000fe40008000000 */
[----:B------:R-:W-:-:S06]  /*ba50*/  USEL UR7, UR38, URZ, UP0 ;  /* 0x0000003f26077287 */ /* 0x000fcc0008000000 */
[----:B------:R-:W0:Y:S04]  /*ba60*/  @P0 LDC R3, c[0x0][0xbec] ;  /* 0x0002fb00ff030b82 */ /* 0x000e280000000800 */
[----:B------:R-:W-:Y:S01]  /*ba70*/  ULDC.64 UR10, c[0x0][UR16+0x220] ;  /* 0x00008800100a7abb */ /* 0x000fe20008000a00 */
[----:B------:R-:W-:Y:S01]  /*ba80*/  ULDC.64 UR8, c[0x0][UR16+0x218] ;  /* 0x0000860010087abb */ /* 0x000fe20008000a00 */
[----:B------:R-:W-:Y:S01]  /*ba90*/  ULDC.64 UR12, c[0x0][UR16+0x228] ;  /* 0x00008a00100c7abb */ /* 0x000fe20008000a00 */
[----:B------:R-:W-:Y:S01]  /*baa0*/  UIMAD UR11, UR11, UR42, URZ ;  /* 0x0000002a0b0b72a4 */ /* 0x000fe2000f8e023f */
[----:B------:R-:W1:Y:S01]  /*bab0*/  @P0 LDC R5, c[0x0][0xbf0] ;  /* 0x0002fc00ff050b82 */ /* 0x000e620000000800 */
[----:B------:R-:W-:Y:S02]  /*bac0*/  UIMAD.WIDE.U32 UR14, UR8, UR43, URZ ;  /* 0x0000002b080e72a5 */ /* 0x000fe4000f8e003f */
        /* <DEDUP_REMOVED lines=10> */
[----:B------:R-:W-:Y:S02]  /*bb70*/  IMAD.MOV.U32 R3, RZ, RZ, R6 ;  /* 0x000000ffff037224 */ /* 0x000fe400078e0006 */
[----:B------:R-:W-:Y:S01]  /*bb80*/  IMAD.U32 R8, RZ, RZ, UR8 ;  /* 0x00000008ff087e24 */ /* 0x000fe2000f8e00ff */
[----:B------:R-:W-:Y:S01]  /*bb90*/  UIADD3.X UR7, UR7, UR17, UR18, UP1, UP2 ;  /* 0x0000001107077290 */ /* 0x000fe20008fe4412 */
[----:B-1----:R-:W-:Y:S01]  /*bba0*/  @P0 SHF.R.U32.HI R3, RZ, R5, R4 ;  /* 0x00000005ff030219 */ /* 0x002fe20000011604 */
[----:B------:R-:W-:Y:S01]  /*bbb0*/  IMAD.U32 R4, RZ, RZ, UR20 ;  /* 0x00000014ff047e24 */ /* 0x000fe2000f8e00ff */
[----:B------:R-:W-:Y:S01]  /*bbc0*/  ULDC.64 UR8, c[0x0][UR16+0x210] ;  /* 0x0000840010087abb */ /* 0x000fe20008000a00 */
[----:B------:R-:W-:Y:S01]  /*bbd0*/  IMAD.U32 R5, RZ, RZ, UR21 ;  /* 0x00000015ff057e24 */ /* 0x000fe2000f8e00ff */
[--C-:B------:R-:W-:Y:S01]  /*bbe0*/  SHF.R.S32.HI R5, RZ, 0x1f, R3.reuse ;  /* 0x0000001fff057819 */ /* 0x100fe20000011403 */
[----:B------:R-:W-:Y:S01]  /*bbf0*/  IMAD.MOV R7, RZ, RZ, -R3 ;  /* 0x000000ffff077224 */ /* 0x000fe200078e0a03 */
[----:B------:R-:W-:Y:S01]  /*bc00*/  IADD3 R4, P0, P1, R3, UR14, R4 ;  /* 0x0000000e03047c10 */ /* 0x000fe2000f91e004 */
[----:B------:R-:W-:Y:S01]  /*bc10*/  ULDC.64 UR10, c[0x0][0xba8] ;  /* 0x0002ea00000a7ab9 */ /* 0x000fe20000000a00 */
[----:B------:R-:W-:Y:S01]  /*bc20*/  @!UP0 ULDC UR10, c[0x0][0xb50] ;  /* 0x0002d400000a8ab9 */ /* 0x000fe20000000800 */
[----:B------:R-:W-:Y:S01]  /*bc30*/  IMAD R7, R9, R7, R6 ;  /* 0x0000000709077224 */ /* 0x000fe200078e0206 */
[----:B------:R-:W-:Y:S01]  /*bc40*/  IADD3.X R5, R5, UR7, R8, P0, P1 ;  /* 0x0000000705057c10 */ /* 0x000fe200087e2408 */
[----:B------:R-:W-:-:S02]  /*bc50*/  @!UP0 ULDC UR11, c[0x0][0xb54] ;  /* 0x0002d500000b8ab9 */ /* 0x000fc40000000800 */
[C---:B------:R-:W-:Y:S01]  /*bc60*/  IMAD R6, R7.reuse, UR9, RZ ;  /* 0x0000000907067c24 */ /* 0x040fe2000f8e02ff */
[----:B------:R-:W-:Y:S01]  /*bc70*/  SHF.R.S32.HI R3, RZ, 0x1f, R7 ;  /* 0x0000001fff037819 */ /* 0x000fe20000011407 */
[----:B------:R-:W-:-:S04]  /*bc80*/  IMAD.WIDE.U32 R4, R7, UR8, R4 ;  /* 0x0000000807047c25 */ /* 0x000fc8000f8e0004 */
[----:B------:R-:W-:Y:S01]  /*bc90*/  IMAD R3, R3, UR8, R6 ;  /* 0x0000000803037c24 */ /* 0x000fe2000f8e0206 */
[----:B------:R-:W-:-:S03]  /*bca0*/  LEA R6, P0, R4, UR10, 0x2 ;  /* 0x0000000a04067c11 */ /* 0x000fc6000f8010ff */
[----:B------:R-:W-:-:S05]  /*bcb0*/  IMAD.IADD R3, R5, 0x1, R3 ;  /* 0x0000000105037824 */ /* 0x000fca00078e0203 */
[----:B------:R-:W-:Y:S01]  /*bcc0*/  LEA.HI.X R7, R4, UR11, R3, 0x2, P0 ;  /* 0x0000000b04077c11 */ /* 0x000fe200080f1403 */
[----:B------:R-:W-:-:S05]  /*bcd0*/  IMAD.MOV.U32 R3, RZ, RZ, -0x800000 ;  /* 0xff800000ff037424 */ /* 0x000fca00078e00ff */
[----:B------:R0:W-:Y:S02]  /*bce0*/  STG.E desc[UR56][R6.64], R3 ;  /* 0x0000000306007986 */ /* 0x0001e4000c101938 */
.L_x_9129:
[----:B------:R-:W-:Y:S05]  /*bcf0*/  BSYNC B1 ;  /* 0x0000000000017941 */ /* 0x000fea0003800000 */
.L_x_9128:
[----:B------:R-:W-:-:S06]  /*bd00*/  UISETP.GT.AND UP0, UPT, UR46, 0x1, UPT ;  /* 0x000000012e00788c */ /* 0x000fcc000bf04270 */
[----:B------:R-:W-:-:S13]  /*bd10*/  PLOP3.LUT P0, PT, PT, PT, UP0, 0x80, 0x0 ;  /* 0x000000000000781c */ /* 0x000fda0003f0f008 */
[----:B------:R-:W-:Y:S05]  /*bd20*/  @P0 BRA `(.L_x_9124) ;  /* 0x0000000400a40947 */ /* 0x000fea0003800000 */
[----:B------:R-:W1:Y:S01]  /*bd30*/  LDC R11, c[0x0][0xbe8] ;  /* 0x0002fa00ff0b7b82 */ /* 0x000e620000000800 */
[----:B------:R-:W-:Y:S01]  /*bd40*/  ULDC.64 UR10, c[0x0][0xaa0] ;  /* 0x0002a800000a7ab9 */ /* 0x000fe20000000a00 */
[----:B0-----:R-:W-:Y:S01]  /*bd50*/  IMAD R3, R19, 0x20, R197 ;  /* 0x0000002013037824 */ /* 0x001fe200078e02c5 */
[----:B------:R-:W-:Y:S01]  /*bd60*/  UIMAD UR7, UR18, UR10, URZ ;  /* 0x0000000a120772a4 */ /* 0x000fe2000f8e023f */
[----:B------:R-:W-:Y:S01]  /*bd70*/  BSSY B1, `(.L_x_9130) ;  /* 0x000003a000017945 */ /* 0x000fe20003800000 */
[----:B------:R-:W-:Y:S01]  /*bd80*/  UIMAD.WIDE.U32 UR8, UR4, UR10, URZ ;  /* 0x0000000a040872a5 */ /* 0x000fe2000f8e003f */
[----:B------:R-:W-:Y:S01]  /*bd90*/  VIADD R8, R3, UR37 ;  /* 0x0000002503087c36 */ /* 0x000fe20008000000 */
[----:B------:R-:W-:-:S03]  /*bda0*/  UIMAD UR7, UR4, UR11, UR7 ;  /* 0x0000000b040772a4 */ /* 0x000fc6000f8e0207 */
[----:B------:R-:W-:Y:S01]  /*bdb0*/  ULDC.64 UR10, c[0x0][0xae8] ;  /* 0x0002ba00000a7ab9 */ /* 0x000fe20000000a00 */
[----:B------:R-:W-:Y:S01]  /*bdc0*/  UIADD3 UR9, UR9, UR7, URZ ;  /* 0x0000000709097290 */ /* 0x000fe2000fffe03f */
[----:B------:R-:W-:-:S03]  /*bdd0*/  IMAD.MOV.U32 R3, RZ, RZ, R8 ;  /* 0x000000ffff037224 */ /* 0x000fc600078e0008 */
        /* <DEDUP_REMOVED lines=18> */
[----:B------:R-:W-:Y:S02]  /*bf00*/  IMAD.U32 R4, RZ, RZ, UR42 ;  /* 0x0000002aff047e24 */ /* 0x000fe4000f8e00ff */
[----:B------:R-:W-:Y:S02]  /*bf10*/  IMAD R7, R11, R7, R8 ;  /* 0x000000070b077224 */ /* 0x000fe400078e0208 */
[C---:B------:R-:W-:Y:S02]  /*bf20*/  IMAD R9, R3.reuse, UR9, R6 ;  /* 0x0000000903097c24 */ /* 0x040fe4000f8e0206 */
[----:B------:R-:W-:Y:S01]  /*bf30*/  IMAD.WIDE.U32 R4, R3, UR8, R4 ;  /* 0x0000000803047c25 */ /* 0x000fe2000f8e0004 */
[----:B------:R-:W-:Y:S01]  /*bf40*/  SHF.R.S32.HI R3, RZ, 0x1f, R7 ;  /* 0x0000001fff037819 */ /* 0x000fe20000011407 */
[----:B------:R-:W-:-:S02]  /*bf50*/  ULDC.64 UR8, c[0x0][0xad8] ;  /* 0x0002b60000087ab9 */ /* 0x000fc40000000a00 */
        /* <DEDUP_REMOVED lines=27> */
.L_x_9131:
[----:B------:R-:W-:Y:S05]  /*c110*/  BSYNC B1 ;  /* 0x0000000000017941 */ /* 0x000fea0003800000 */
.L_x_9130:
[----:B--23--:R2:W3:Y:S01]  /*c120*/  SHFL.IDX PT, R5, R3, 0x1, 0x181f ;  /* 0x00381f0003057f89 */ /* 0x00c4e200000e0000 */
[----:B------:R-:W-:Y:S03]  /*c130*/  BSSY B1, `(.L_x_9132) ;  /* 0x000000c000017945 */ /* 0x000fe60003800000 */
[----:B-1----:R2:W1:Y:S01]  /*c140*/  SHFL.IDX PT, R7, R6, 0x1, 0x181f ;  /* 0x00381f0006077f89 */ /* 0x00246200000e0000 */
[----:B------:R-:W-:Y:S05]  /*c150*/  @P1 BRA `(.L_x_9133) ;  /* 0x0000000000241947 */ /* 0x000fea0003800000 */
[----:B------:R-:W-:Y:S02]  /*c160*/  ULDC UR4, c[0x0][0xac8] ;  /* 0x0002b20000047ab9 */ /* 0x000fe40000000800 */
[----:B------:R-:W-:Y:S02]  /*c170*/  ISETP.GE.AND P3, PT, R2, UR4, PT ;  /* 0x0000000402007c0c */ /* 0x000fe4000bf66270 */
[----:B------:R-:W-:-:S11]  /*c180*/  ISETP.GE.AND P4, PT, R18, UR4, PT ;  /* 0x0000000412007c0c */ /* 0x000fd6000bf86270 */
[-C--:B-1----:R-:W-:Y:S02]  /*c190*/  @!P3 LEA R12, P1, R2, R7.reuse, 0x1 ;  /* 0x00000007020cb211 */ /* 0x082fe400078208ff */
[----:B------:R-:W-:Y:S02]  /*c1a0*/  @!P4 LEA R4, P2, R18, R7, 0x1 ;  /* 0x000000071204c211 */ /* 0x000fe400078408ff */
[-C--:B---3--:R-:W-:Y:S02]  /*c1b0*/  @!P3 LEA.HI.X R13, R2, R5.reuse, R218, 0x1, P1 ;  /* 0x00000005020db211 */ /* 0x088fe400008f0cda */
[----:B------:R-:W-:-:S03]  /*c1c0*/  @!P4 LEA.HI.X R5, R18, R5, R217, 0x1, P2 ;  /* 0x000000051205c211 */ /* 0x000fc600010f0cd9 */
[----:B------:R4:W-:Y:S04]  /*c1d0*/  @!P3 ST.E.128 desc[UR56][R12.64], RZ ;  /* 0x000000ff0c00b985 */ /* 0x0009e8000c101d38 */
[----:B------:R4:W-:Y:S02]  /*c1e0*/  @!P4 ST.E.128 desc[UR56][R4.64], RZ ;  /* 0x000000ff0400c985 */ /* 0x0009e4000c101d38 */
.L_x_9133:
[----:B------:R-:W-:Y:S05]  /*c1f0*/  BSYNC B1 ;  /* 0x0000000000017941 */ /* 0x000fea0003800000 */
.L_x_9132:
[----:B---34-:R3:W4:Y:S01]  /*c200*/  SHFL.IDX PT, R5, R3, 0x2, 0x181f ;  /* 0x00581f0003057f89 */ /* 0x01872200000e0000 */
        /* <DEDUP_REMOVED lines=12> */
.L_x_9135:
[----:B------:R-:W-:Y:S05]  /*c2d0*/  BSYNC B1 ;  /* 0x0000000000017941 */ /* 0x000fea0003800000 */
.L_x_9134:
[----:B------:R-:W-:Y:S01]  /*c2e0*/  VIADD R0, R8, 0x60 ;  /* 0x0000006008007836 */ /* 0x000fe20000000000 */
[----:B0-23--:R-:W0:Y:S04]  /*c2f0*/  SHFL.IDX PT, R3, R3, 0x3, 0x181f ;  /* 0x00781f0003037f89 */ /* 0x00de2800000e0000 */
[----:B------:R-:W-:Y:S01]  /*c300*/  ISETP.GE.AND P0, PT, R0, R11, PT ;  /* 0x0000000b0000720c */ /* 0x000fe20003f06270 */
[----:B-1--4-:R1:W2:-:S12]  /*c310*/  SHFL.IDX PT, R5, R6, 0x3, 0x181f ;  /* 0x00781f0006057f89 */ /* 0x01229800000e0000 */
        /* <DEDUP_REMOVED lines=10> */
.L_x_9124:
[----:B------:R-:W-:Y:S05]  /*c3c0*/  BSYNC B0 ;  /* 0x0000000000007941 */ /* 0x000fea0003800000 */
.L_x_9114:
[----:B------:R-:W-:Y:S02]  /*c3d0*/  ULDC UR4, c[0x0][0xc3c] ;  /* 0x00030f0000047ab9 */ /* 0x000fe40000000800 */
[----:B------:R-:W-:-:S13]  /*c3e0*/  ISETP.GE.AND P0, PT, R35, UR4, PT ;  /* 0x0000000423007c0c */ /* 0x000fda000bf06270 */
[----:B------:R-:W-:Y:S05]  /*c3f0*/  @!P0 BRA `(.L_x_9136) ;  /* 0xffffff4800c88947 */ /* 0x000fea000383ffff */
[----:B------:R-:W-:Y:S05]  /*c400*/  EXIT ;  /* 0x000000000000794d */ /* 0x000fea0003800000 */
.L_x_9071:
        /* <DEDUP_REMOVED lines=16> */
.L_x_9137:
        /* <DEDUP_REMOVED lines=44> */
.L_x_9141:
        /* <DEDUP_REMOVED lines=35> */
.L_x_9139:
        /* <DEDUP_REMOVED lines=13> */
.L_x_9142:
        /* <DEDUP_REMOVED lines=62> */
.L_x_9143:
        /* <DEDUP_REMOVED lines=61> */
.L_x_9144:
[----:B------:R-:W-:-:S05]  /*d280*/  LOP3.LUT R17, RZ, R2, RZ, 0x33, !PT ;  /* 0x00000002ff117212 */ /* 0x000fca00078e33ff */
[----:B------:R-:W-:Y:S01]  /*d290*/  IMAD.IADD R17, R0, 0x1, R17 ;  /* 0x0000000100117824 */ /* 0x000fe200078e0211 */
[----:B------:R-:W-:Y:S06]  /*d2a0*/  BRA `(.L_x_9145) ;  /* 0x0000000000147947 */ /* 0x000fec0003800000 */
.L_x_9140:
[----:B------:R-:W-:Y:S01]  /*d2b0*/  ULDC UR4, c[0x0][0xc3c] ;  /* 0x00030f0000047ab9 */ /* 0x000fe20000000800 */
[----:B------:R-:W-:Y:S02]  /*d2c0*/  IMAD.MOV.U32 R17, RZ, RZ, RZ ;  /* 0x000000ffff117224 */ /* 0x000fe400078e00ff */
[----:B------:R-:W-:Y:S02]  /*d2d0*/  IMAD.U32 R16, RZ, RZ, UR6 ;  /* 0x00000006ff107e24 */ /* 0x000fe4000f8e00ff */
[----:B------:R-:W-:Y:S02]  /*d2e0*/  IMAD.MOV.U32 R18, RZ, RZ, RZ ;  /* 0x000000ffff127224 */ /* 0x000fe400078e00ff */
[----:B------:R-:W-:-:S07]  /*d2f0*/  IMAD.U32 R19, RZ, RZ, UR4 ;  /* 0x00000004ff137e24 */ /* 0x000fce000f8e00ff */
.L_x_9145:
[----:B------:R-:W-:-:S13]  /*d300*/  ISETP.NE.AND P0, PT, R7, RZ, PT ;  /* 0x000000ff0700720c */ /* 0x000fda0003f05270 */
[----:B------:R-:W0:Y:S01]  /*d310*/  @!P0 S2R R3, SR_CgaCtaId ;  /* 0x0000000000038919 */ /* 0x000e220000008800 */
[----:B------:R-:W-:-:S04]  /*d320*/  @!P0 MOV R0, 0x400 ;  /* 0x0000040000008802 */ /* 0x000fc80000000f00 */
[----:B0-----:R-:W-:-:S05]  /*d330*/  @!P0 LEA R0, R3, R0, 0x18 ;  /* 0x0000000003008211 */ /* 0x001fca00078ec0ff */
[----:B------:R0:W-:Y:S01]  /*d340*/  @!P0 STS.128 [R0+0x288d0], R16 ;  /* 0x0288d01000008388 */ /* 0x0001e20000000c00 */
[----:B------:R-:W-:Y:S06]  /*d350*/  BAR.ARV 0x5, 0x180 ;  /* 0x0146000000007b1d */ /* 0x000fec0000002000 */
.L_x_9138:
[----:B------:R2:W-:Y:S01]  /*d360*/  STL [R1+0x1c], RZ ;  /* 0x00001cff01007387 */ /* 0x0005e20000100800 */
[----:B------:R-:W-:Y:S01]  /*d370*/  ULDC UR4, c[0x0][0xc3c] ;  /* 0x00030f0000047ab9 */ /* 0x000fe20000000800 */
[----:B------:R-:W-:Y:S01]  /*d380*/  IMAD.MOV.U32 R28, RZ, RZ, 0x1 ;  /* 0x00000001ff1c7424 */ /* 0x000fe200078e00ff */
[----:B-1----:R-:W-:Y:S01]  /*d390*/  ISETP.GE.AND P0, PT, R19, UR4, PT ;  /* 0x0000000413007c0c */ /* 0x002fe2000bf06270 */
[----:B------:R-:W-:-:S12]  /*d3a0*/  IMAD.MOV.U32 R25, RZ, RZ, RZ ;  /* 0x000000ffff197224 */ /* 0x000fd800078e00ff */
[----:B--2---:R-:W-:Y:S05]  /*d3b0*/  @P0 BRA `(.L_x_9146) ;  /* 0x0000005000340947 */ /* 0x004fea0003800000 */
[----:B------:R-:W1:Y:S01]  /*d3c0*/  S2R R4, SR_TID.X ;  /* 0x0000000000047919 */ /* 0x000e620000002100 */
[----:B------:R-:W2:Y:S01]  /*d3d0*/  S2UR UR5, SR_CgaCtaId ;  /* 0x00000000000579c3 */ /* 0x000ea20000008800 */
[----:B------:R-:W-:Y:S01]  /*d3e0*/  UMOV UR4, 0x400 ;  /* 0x0000040000047882 */ /* 0x000fe20000000000 */
[----:B------:R-:W-:Y:S01]  /*d3f0*/  BSSY B8, `(.L_x_9146) ;  /* 0x0000509000087945 */ /* 0x000fe20003800000 */
[----:B------:R3:W-:Y:S01]  /*d400*/  STL [R1+0x1c], RZ ;  /* 0x00001cff01007387 */ /* 0x0007e20000100800 */
[----:B------:R-:W-:Y:S01]  /*d410*/  IMAD.MOV.U32 R28, RZ, RZ, 0x1 ;  /* 0x00000001ff1c7424 */ /* 0x000fe200078e00ff */
[----:B------:R-:W-:Y:S01]  /*d420*/  ULOP3.LUT UR36, UR44, 0x2, URZ, 0xfc, !UPT ;  /* 0x000000022c247892 */ /* 0x000fe2000f8efc3f */
[----:B------:R-:W-:Y:S01]  /*d430*/  IMAD.MOV.U32 R25, RZ, RZ, RZ ;  /* 0x000000ffff197224 */ /* 0x000fe200078e00ff */
[----:B------:R-:W-:Y:S01]  /*d440*/  ULDC UR37, c[0x0][0xc] ;  /* 0x0000030000257ab9 */ /* 0x000fe20000000800 */
[----:B--2---:R-:W-:-:S06]  /*d450*/  ULEA UR4, UR5, UR4, 0x18 ;  /* 0x0000000405047291 */ /* 0x004fcc000f8ec03f */
[----:B------:R-:W-:Y:S01]  /*d460*/  IMAD.U32 R22, RZ, RZ, UR4 ;  /* 0x00000004ff167e24 */ /* 0x000fe2000f8e00ff */
[C---:B-1----:R-:W-:Y:S01]  /*d470*/  LOP3.LUT R3, R4.reuse, 0x7f, RZ, 0xc0, !PT ;  /* 0x0000007f04037812 */ /* 0x042fe200078ec0ff */
[C---:B------:R-:W-:Y:S02]  /*d480*/  IMAD.SHL.U32 R30, R4.reuse, 0x8, RZ ;  /* 0x00000008041e7824 */ /* 0x040fe400078e00ff */
[----:B------:R-:W-:-:S03]  /*d490*/  IMAD.SHL.U32 R2, R4, 0x10, RZ ;  /* 0x0000001004027824 */ /* 0x000fc600078e00ff */
[----:B0-----:R-:W-:Y:S02]  /*d4a0*/  LOP3.LUT R0, R30, 0x1f8, RZ, 0xc0, !PT ;  /* 0x000001f81e007812 */ /* 0x001fe400078ec0ff */
[----:B------:R-:W-:Y:S02]  /*d4b0*/  LOP3.LUT R2, R2, 0x70, RZ, 0xc0, !PT ;  /* 0x0000007002027812 */ /* 0x000fe400078ec0ff */
[----:B------:R-:W-:Y:S02]  /*d4c0*/  LOP3.LUT R33, R0, 0x38, R4, 0x78, !PT ;  /* 0x0000003800217812 */ /* 0x000fe400078e7804 */
[----:B------:R-:W-:Y:S02]  /*d4d0*/  SHF.R.U32.HI R0, RZ, 0x3, R3 ;  /* 0x00000003ff007819 */ /* 0x000fe40000011603 */
[----:B------:R-:W-:Y:S02]  /*d4e0*/  LOP3.LUT R33, R33, 0x200, R30, 0xf8, !PT ;  /* 0x0000020021217812 */ /* 0x000fe400078ef81e */
[----:B------:R-:W-:-:S02]  /*d4f0*/  LOP3.LUT R2, R0, R2, RZ, 0xfc, !PT ;  /* 0x0000000200027212 */ /* 0x000fc400078efcff */
[----:B------:R-:W-:Y:S01]  /*d500*/  LOP3.LUT R30, R30, 0x38, RZ, 0xc0, !PT ;  /* 0x000000381e1e7812 */ /* 0x000fe200078ec0ff */
[----:B------:R-:W-:-:S03]  /*d510*/  IMAD R0, R33, 0x2, R22 ;  /* 0x0000000221007824 */ /* 0x000fc600078e0216 */
[----:B------:R-:W-:Y:S02]  /*d520*/  LOP3.LUT R29, R30, 0x40, RZ, 0xfc, !PT ;  /* 0x000000401e1d7812 */ /* 0x000fe400078efcff */
[----:B------:R3:W-:Y:S05]  /*d530*/  STL [R1], R0 ;  /* 0x0000000001007387 */ /* 0x0007ea0000100800 */
.L_x_9211:
[----:B0-----:R-:W0:Y:S02]  /*d540*/  LDC.64 R2, c[0x0][0xc88] ;  /* 0x00032200ff027b82 */ /* 0x001e240000000a00 */
[----:B0-----:R-:W-:-:S05]  /*d550*/  IMAD.WIDE R2, R19, 0x4, R2 ;  /* 0x0000000413027825 */ /* 0x001fca00078e0202 */
[----:B------:R-:W3:Y:S01]  /*d560*/  LDG.E R31, desc[UR56][R2.64] ;  /* 0x00000038021f7981 */ /* 0x000ee2000c1e1900 */
[----:B------:R-:W-:Y:S05]  /*d570*/  YIELD ;  /* 0x0000000000007946 */ /* 0x000fea0003800000 */
[----:B------:R-:W-:Y:S01]  /*d580*/  ULDC.64 UR4, c[0x0][0xa28] ;  /* 0x00028a0000047ab9 */ /* 0x000fe20000000a00 */
[----:B------:R-:W-:Y:S01]  /*d590*/  IMAD.MOV.U32 R36, RZ, RZ, RZ ;  /* 0x000000ffff247224 */ /* 0x000fe200078e00ff */
[----:B------:R-:W-:Y:S01]  /*d5a0*/  ISETP.NE.U32.AND P0, PT, RZ, UR4, PT ;  /* 0x00000004ff007c0c */ /* 0x000fe2000bf05070 */
[----:B------:R-:W-:-:S03]  /*d5b0*/  ULDC.64 UR6, c[0x0][0xa18] ;  /* 0x0002860000067ab9 */ /* 0x000fc60000000a00 */
[----:B------:R-:W-:Y:S02]  /*d5c0*/  ISETP.NE.AND.EX P0, PT, RZ, UR5, PT, P0 ;  /* 0x00000005ff007c0c */ /* 0x000fe4000bf05300 */
[----:B---3--:R-:W-:-:S11]  /*d5d0*/  SHF.R.S32.HI R0, RZ, 0x1f, R31 ;  /* 0x0000001fff007819 */ /* 0x008fd6000001141f */
        /* <DEDUP_REMOVED lines=39> */
.L_x_9147:
        /* <DEDUP_REMOVED lines=9> */
.L_x_9148:
        /* <DEDUP_REMOVED lines=8> */
[----:B---3--:R-:W-:-:S07]  /*d960*/  IMAD.IADD R7, R0, 0x1, -R7 ;  /* 0x0000000100077824 */ /* 0x008fce00078e0a07 */
.L_x_9149:
        /* <DEDUP_REMOVED lines=12> */
[----:B-1----:R-:W-:Y:S02]  /*da30*/  @P0 SHF.R.U32.HI R0, RZ, R5, R2 ;  /* 0x00000005ff000219 */ /* 0x002fe40000011602 */
[----:B----4-:R-:W-:-:S05]  /*da40*/  IADD3 R3, R34, 0x80, -R4 ;  /* 0x0000008022037810 */ /* 0x010fca0007ffe804 */
[----:B------:R-:W-:Y:S02]  /*da50*/  IMAD.IADD R2, R3, 0x1, R0 ;  /* 0x0000000103027824 */ /* 0x000fe400078e0200 */
[----:B------:R-:W-:-:S03]  /*da60*/  VIADD R0, R34, 0x7f ;  /* 0x0000007f22007836 */ /* 0x000fc60000000000 */
[----:B------:R-:W-:Y:S02]  /*da70*/  SHF.R.S32.HI R5, RZ, 0x1f, R2 ;  /* 0x0000001fff057819 */ /* 0x000fe40000011402 */
[----:B------:R-:W-:Y:S02]  /*da80*/  SHF.R.S32.HI R3, RZ, 0x1f, R0 ;  /* 0x0000001fff037819 */ /* 0x000fe40000011400 */
[----:B------:R-:W-:Y:S02]  /*da90*/  LEA.HI R5, R5, R2, RZ, 0x7 ;  /* 0x0000000205057211 */ /* 0x000fe400078f38ff */
[----:B------:R-:W-:Y:S02]  /*daa0*/  LEA.HI R3, R3, R0, RZ, 0x7 ;  /* 0x0000000003037211 */ /* 0x000fe400078f38ff */
[----:B------:R-:W-:Y:S02]  /*dab0*/  SHF.R.S32.HI R5, RZ, 0x7, R5 ;  /* 0x00000007ff057819 */ /* 0x000fe40000011405 */
[----:B------:R-:W-:-:S02]  /*dac0*/  SHF.R.S32.HI R0, RZ, 0x7, R3 ;  /* 0x00000007ff007819 */ /* 0x000fc40000011403 */
        /* <DEDUP_REMOVED lines=37> */
.L_x_9151:
[----:B------:R-:W-:Y:S05]  /*dd20*/  BSYNC B0 ;  /* 0x0000000000007941 */ /* 0x000fea0003800000 */
.L_x_9150:
        /* <DEDUP_REMOVED lines=23> */
.L_x_9153:
        /* <DEDUP_REMOVED lines=20> */
.L_x_9156:
[----:B------:R-:W-:Y:S05]  /*dfe0*/  BSYNC B6 ;  /* 0x0000000000067941 */ /* 0x000fea0003800000 */
.L_x_9155:
        /* <DEDUP_REMOVED lines=20> */
.L_x_9159:
        /* <DEDUP_REMOVED lines=15> */
.L_x_9158:
[----:B------:R-:W-:Y:S05]  /*e220*/  BSYNC B6 ;  /* 0x0000000000067941 */ /* 0x000fea0003800000 */
.L_x_9157:
[----:B------:R-:W2:Y:S01]  /*e230*/  LDL R26, [R1+0x18] ;  /* 0x00001800011a7983 */ /* 0x000ea20000100800 */
[----:B------:R-:W-:Y:S01]  /*e240*/  ULDC.64 UR4, c[0x0][0x9f8] ;  /* 0x00027e0000047ab9 */ /* 0x000fe20000000a00 */
[----:B------:R-:W0:Y:S01]  /*e250*/  LDC R10, c[0x0][0x430] ;  /* 0x00010c00ff0a7b82 */ /* 0x000e220000000800 */
[----:B------:R-:W-:-:S04]  /*e260*/  ISETP.NE.U32.AND P0, PT, RZ, UR4, PT ;  /* 0x00000004ff007c0c */ /* 0x000fc8000bf05070 */
[----:B------:R-:W-:-:S13]  /*e270*/  ISETP.NE.AND.EX P0, PT, RZ, UR5, PT, P0 ;  /* 0x00000005ff007c0c */ /* 0x000fda000bf05300 */
[----:B------:R-:W-:Y:S01]  /*e280*/  @P0 IADD3 R2, P1, R23, UR4, RZ ;  /* 0x0000000417020c10 */ /* 0x000fe2000ff3e0ff */
[----:B------:R-:W1:Y:S01]  /*e290*/  S2R R21, SR_TID.X ;  /* 0x0000000000157919 */ /* 0x000e620000002100 */
[----:B------:R-:W3:Y:S02]  /*e2a0*/  S2R R20, SR_TID.X ;  /* 0x0000000000147919 */ /* 0x000ee40000002100 */
[----:B------:R-:W-:Y:S01]  /*e2b0*/  @P0 IADD3.X R3, R24, UR5, RZ, P1, !PT ;  /* 0x0000000518030c10 */ /* 0x000fe20008ffe4ff */
[----:B------:R-:W-:-:S04]  /*e2c0*/  ULDC UR4, c[0x0][0x2f4] ;  /* 0x0000bd0000047ab9 */ /* 0x000fc80000000800 */
[----:B------:R4:W4:Y:S01]  /*e2d0*/  @P0 LDG.E R32, desc[UR56][R2.64] ;  /* 0x0000003802200981 */ /* 0x000922000c1e1900 */
[----:B0-----:R-:W-:Y:S02]  /*e2e0*/  ISETP.NE.AND P2, PT, R10, 0x1, PT ;  /* 0x000000010a00780c */ /* 0x001fe40003f45270 */
[----:B------:R-:W-:-:S11]  /*e2f0*/  LOP3.LUT R27, R27, 0xfffffff7, RZ, 0xc0, !PT ;  /* 0xfffffff71b1b7812 */ /* 0x000fd600078ec0ff */
[----:B------:R-:W0:Y:S01]  /*e300*/  @P2 LDC R7, c[0x0][0x434] ;  /* 0x00010d00ff072b82 */ /* 0x000e220000000800 */
[----:B------:R-:W-:Y:S01]  /*e310*/  @P2 LOP3.LUT R27, R27, 0x8, RZ, 0xfc, !PT ;  /* 0x000000081b1b2812 */ /* 0x000fe200078efcff */
[----:B-1----:R-:W-:-:S06]  /*e320*/  IMAD.SHL.U32 R21, R21, 0x10, RZ ;  /* 0x0000001015157824 */ /* 0x002fcc00078e00ff */
[----:B------:R-:W1:Y:S01]  /*e330*/  @P2 LDC R5, c[0x0][0x438] ;  /* 0x00010e00ff052b82 */ /* 0x000e620000000800 */
[----:B---3--:R-:W-:Y:S02]  /*e340*/  LOP3.LUT R20, R20, 0x7f, RZ, 0xc0, !PT ;  /* 0x0000007f14147812 */ /* 0x008fe400078ec0ff */
        /* <DEDUP_REMOVED lines=12> */
[----:B----4-:R-:W0:Y:S02]  /*e410*/  @!P0 LDC.64 R2, c[0x0][0x428] ;  /* 0x00010a00ff028b82 */ /* 0x010e240000000a00 */
[----:B------:R-:W-:Y:S01]  /*e420*/  IMAD.MOV R5, RZ, RZ, -R4 ;  /* 0x000000ffff057224 */ /* 0x000fe200078e0a04 */
[----:B------:R-:W-:-:S03]  /*e430*/  SHF.R.S32.HI R37, RZ, 0x1f, R32 ;  /* 0x0000001fff257819 */ /* 0x000fc60000011420 */
[----:B------:R-:W-:Y:S01]  /*e440*/  IMAD R0, R10, R5, R0 ;  /* 0x000000050a007224 */ /* 0x000fe200078e0200 */
[--C-:B------:R-:W-:Y:S01]  /*e450*/  @!P0 SHF.R.S32.HI R5, RZ, 0x1f, R4.reuse ;  /* 0x0000001fff058819 */ /* 0x100fe20000011404 */
[-C--:B0-----:R-:W-:Y:S02]  /*e460*/  @!P0 IMAD R6, R37, R2.reuse, RZ ;  /* 0x0000000225068224 */ /* 0x081fe400078e02ff */
[----:B------:R-:W-:-:S04]  /*e470*/  @!P0 IMAD.WIDE.U32 R4, R32, R2, R4 ;  /* 0x0000000220048225 */ /* 0x000fc800078e0004 */
[----:B------:R-:W-:Y:S02]  /*e480*/  @!P0 IMAD R6, R32, R3, R6 ;  /* 0x0000000320068224 */ /* 0x000fe400078e0206 */
[----:B------:R-:W0:Y:S01]  /*e490*/  @!P0 LDC.64 R2, c[0x0][0x418] ;  /* 0x00010600ff028b82 */ /* 0x000e220000000a00 */
[----:B------:R-:W-:Y:S02]  /*e4a0*/  IMAD.U32 R7, RZ, RZ, UR36 ;  /* 0x00000024ff077e24 */ /* 0x000fe4000f8e00ff */
[----:B------:R-:W-:-:S03]  /*e4b0*/  @!P0 IMAD.IADD R6, R5, 0x1, R6 ;  /* 0x0000000105068824 */ /* 0x000fc600078e0206 */
        /* <DEDUP_REMOVED lines=13> */
.L_x_9228:
[----:B------:R-:W-:Y:S01]  /*e590*/  LOP3.LUT R24, R18, 0xffff, RZ, 0xc0, !PT ;  /* 0x0000ffff12187812 */ /* 0x000fe200078ec0ff */
[----:B------:R-:W-:Y:S06]  /*e5a0*/  @!P2 BRA `(.L_x_9161) ;  /* 0x000000000004a947 */ /* 0x000fec0003800000 */
[----:B------:R-:W-:Y:S01]  /*e5b0*/  BPT.TRAP 0x1 ;  /* 0x000000040000795c */ /* 0x000fe20000300000 */
.L_x_9161:
        /* <DEDUP_REMOVED lines=23> */
.L_x_9229:
[----:B------:R-:W-:Y:S05]  /*e730*/  BSYNC B0 ;  /* 0x0000000000007941 */ /* 0x000fea0003800000 */
.L_x_9162:
        /* <DEDUP_REMOVED lines=105> */
.L_x_9247:
        /* <DEDUP_REMOVED lines=11> */
.L_x_9165:
        /* <DEDUP_REMOVED lines=11> */
.L_x_9166:
[----:B0-----:R0:W5:Y:S01]  /*ef30*/  LDL.LU R4, [R1+0xc] ;  /* 0x00000c0001047983 */ /* 0x0011620000300800 */
[----:B------:R0:W-:Y:S03]  /*ef40*/  SYNCS.ARRIVE.TRANS64.A1T0 RZ, [R7+URZ+0x28830], RZ ;  /* 0x028830ff07ff79a7 */ /* 0x0001e6000810003f */
[----:B-1----:R0:W5:Y:S02]  /*ef50*/  LDL.LU R3, [R1+0x4] ;  /* 0x0000040001037983 */ /* 0x0021640000300800 */
[----:B------:R-:W-:Y:S05]  /*ef60*/  WARPSYNC.ALL ;  /* 0x0000000000007948 */ /* 0x000fea0003800000 */
[----:B------:R-:W-:Y:S01]  /*ef70*/  ULDC.64 UR4, c[0x0][0x298] ;  /* 0x0000a60000047ab9 */ /* 0x000fe20000000a00 */
[----:B------:R-:W-:Y:S01]  /*ef80*/  BAR.SYNC.DEFER_BLOCKING 0x8, 0x180 ;  /* 0x0206000000007b1d */ /* 0x000fe20000010000 */
[----:B------:R-:W-:Y:S01]  /*ef90*/  LOP3.LUT P0, RZ, R27, 0x10, RZ, 0xc0, !PT ;  /* 0x000000101bff7812 */ /* 0x000fe2000780c0ff */
[----:B------:R-:W-:-:S03]  /*efa0*/  VIADD R2, R22, 0x10400 ;  /* 0x0001040016027836 */ /* 0x000fc60000000000 */
[----:B------:R-:W-:Y:S01]  /*efb0*/  SEL R31, R31, RZ, !P0 ;  /* 0x000000ff1f1f7207 */ /* 0x000fe20004000000 */
[----:B------:R-:W-:Y:S01]  /*efc0*/  BSSY B6, `(.L_x_9167) ;  /* 0x000001c000067945 */ /* 0x000fe20003800000 */
[----:B-----5:R-:W-:Y:S02]  /*efd0*/  SEL R4, R4, RZ, !P0 ;  /* 0x000000ff04047207 */ /* 0x020fe40004000000 */
[----:B------:R-:W-:Y:S02]  /*efe0*/  LOP3.LUT P0, RZ, R2, 0x3ff, RZ, 0xc0, !PT ;  /* 0x000003ff02ff7812 */ /* 0x000fe4000780c0ff */
[----:B------:R-:W-:Y:S01]  /*eff0*/  SHF.R.S32.HI R0, RZ, 0x1f, R3 ;  /* 0x0000001fff007819 */ /* 0x000fe20000011403 */
[----:B------:R1:W-:Y:S04]  /*f000*/  STL [R1+0xc], R4 ;  /* 0x00000c0401007387 */ /* 0x0003e80000100800 */
[----:B------:R-:W-:-:S04]  /*f010*/  IMAD R0, R0, UR4, RZ ;  /* 0x0000000400007c24 */ /* 0x000fc8000f8e02ff */
[C---:B------:R-:W-:Y:S02]  /*f020*/  IMAD R0, R3.reuse, UR5, R0 ;  /* 0x0000000503007c24 */ /* 0x040fe4000f8e0200 */
[----:B------:R-:W-:-:S04]  /*f030*/  IMAD.WIDE.U32 R2, R3, UR4, RZ ;  /* 0x0000000403027c25 */ /* 0x000fc8000f8e00ff */
[----:B------:R-:W-:Y:S01]  /*f040*/  IMAD.IADD R0, R3, 0x1, R0 ;  /* 0x0000000103007824 */ /* 0x000fe200078e0200 */
[----:B------:R1:W-:Y:S04]  /*f050*/  STL.64 [R1+0x10], R2 ;  /* 0x0000100201007387 */ /* 0x0003e80000100a00 */
[----:B------:R1:W-:Y:S01]  /*f060*/  STL [R1+0x4], R0 ;  /* 0x0000040001007387 */ /* 0x0003e20000100800 */
[----:B------:R-:W-:Y:S05]  /*f070*/  @!P0 BRA `(.L_x_9168) ;  /* 0x0000000000408947 */ /* 0x000fea0003800000 */
[----:B-1----:R-:W-:Y:S01]  /*f080*/  MOV R2, 0x0 ;  /* 0x0000000000027802 */ /* 0x002fe20000000f00 */
[----:B------:R-:W-:Y:S01]  /*f090*/  ULDC.64 UR4, c[0x4][0x138] ;  /* 0x01004e0000047ab9 */ /* 0x000fe20000000a00 */
[----:B------:R-:W-:Y:S01]  /*f0a0*/  ULDC.64 UR6, c[0x4][0x140] ;  /* 0x0100500000067ab9 */ /* 0x000fe20000000a00 */
[----:B------:R-:W-:Y:S01]  /*f0b0*/  ULDC.64 UR8, c[0x4][0x68] ;  /* 0x01001a0000087ab9 */ /* 0x000fe20000000a00 */
[----:B------:R-:W-:Y:S02]  /*f0c0*/  IMAD.U32 R4, RZ, RZ, UR4 ;  /* 0x00000004ff047e24 */ /* 0x000fe4000f8e00ff */
[----:B------:R-:W1:Y:S01]  /*f0d0*/  LDC.64 R2, c[0x4][R2] ;  /* 0x0100000002027b82 */ /* 0x000e620000000a00 */
[----:B------:R-:W-:Y:S02]  /*f0e0*/  IMAD.U32 R5, RZ, RZ, UR5 ;  /* 0x00000005ff057e24 */ /* 0x000fe4000f8e00ff */
[----:B------:R-:W-:Y:S02]  /*f0f0*/  IMAD.U32 R6, RZ, RZ, UR6 ;  /* 0x00000006ff067e24 */ /* 0x000fe4000f8e00ff */
[----:B0-----:R-:W-:-:S02]  /*f100*/  IMAD.U32 R7, RZ, RZ, UR7 ;  /* 0x00000007ff077e24 */ /* 0x001fc4000f8e00ff */
[----:B------:R-:W-:Y:S02]  /*f110*/  IMAD.U32 R10, RZ, RZ, UR8 ;  /* 0x00000008ff0a7e24 */ /* 0x000fe4000f8e00ff */
[----:B------:R-:W-:Y:S02]  /*f120*/  IMAD.U32 R11, RZ, RZ, UR9 ;  /* 0x00000009ff0b7e24 */ /* 0x000fe4000f8e00ff */
[----:B------:R-:W-:Y:S02]  /*f130*/  IMAD.MOV.U32 R8, RZ, RZ, 0x70 ;  /* 0x00000070ff087424 */ /* 0x000fe400078e00ff */
[----:B------:R-:W-:Y:S02]  /*f140*/  IMAD.MOV.U32 R12, RZ, RZ, 0x1 ;  /* 0x00000001ff0c7424 */ /* 0x000fe400078e00ff */
[----:B------:R-:W-:-:S07]  /*f150*/  IMAD.MOV.U32 R13, RZ, RZ, RZ ;  /* 0x000000ffff0d7224 */ /* 0x000fce00078e00ff */
[----:B------:R-:W-:-:S07]  /*f160*/  LEPC R20, `(.L_x_9168) ;  /* 0x000000001014794e */ /* 0x000fce0000000000 */
[----:B-1----:R-:W-:Y:S05]  /*f170*/  CALL.ABS.NOINC R2 ;  /* 0x0000000002007343 */ /* 0x002fea0003c00000 */
.L_x_9168:
[----:B------:R-:W-:Y:S05]  /*f180*/  BSYNC B6 ;  /* 0x0000000000067941 */ /* 0x000fea0003800000 */
.L_x_9167:
[----:B------:R-:W2:Y:S01]  /*f190*/  LDL.LU R21, [R1+0xc] ;  /* 0x00000c0001157983 */ /* 0x000ea20000300800 */
[----:B-1----:R-:W1:Y:S01]  /*f1a0*/  LDC R4, c[0x0][0x448] ;  /* 0x00011200ff047b82 */ /* 0x002e620000000800 */
[----:B------:R-:W-:Y:S01]  /*f1b0*/  ULDC.64 UR6, c[0x0][0x2e0] ;  /* 0x0000b80000067ab9 */ /* 0x000fe20000000a00 */
[----:B------:R-:W-:Y:S01]  /*f1c0*/  ULDC.64 UR4, c[0x0][0x2d8] ;  /* 0x0000b60000047ab9 */ /* 0x000fe20000000a00 */
[----:B------:R-:W3:Y:S04]  /*f1d0*/  LDL.LU R20, [R1+0x4] ;  /* 0x0000040001147983 */ /* 0x000ee80000300800 */
[----:B------:R-:W3:Y:S04]  /*f1e0*/  LDL.LU.64 R2, [R1+0x10] ;  /* 0x0000100001027983 */ /* 0x000ee80000300a00 */
[----:B------:R4:W5:Y:S04]  /*f1f0*/  LDL R10, [R1+0x8] ;  /* 0x00000800010a7983 */ /* 0x0009680000100800 */
[----:B------:R4:W5:Y:S01]  /*f200*/  LDL R8, [R1] ;  /* 0x0000000001087983 */ /* 0x0009620000100800 */
[----:B-1----:R-:W-:-:S13]  /*f210*/  ISETP.NE.AND P6, PT, R4, 0x1, PT ;  /* 0x000000010400780c */ /* 0x002fda0003fc5270 */
[----:B------:R-:W1:Y:S08]  /*f220*/  @P6 LDC R5, c[0x0][0x44c] ;  /* 0x00011300ff056b82 */ /* 0x000e700000000800 */
[----:B------:R-:W0:Y:S01]  /*f230*/  @P6 LDC R4, c[0x0][0x450] ;  /* 0x00011400ff046b82 */ /* 0x000e220000000800 */
[----:B--2---:R-:W-:Y:S02]  /*f240*/  IMAD R0, R21, UR6, RZ ;  /* 0x0000000615007c24 */ /* 0x004fe4000f8e02ff */
[----:B------:R-:W2:Y:S02]  /*f250*/  S2R R21, SR_TID.X ;  /* 0x0000000000157919 */ /* 0x000ea40000002100 */
[----:B------:R-:W-:-:S02]  /*f260*/  IMAD R0, R31, UR7, R0 ;  /* 0x000000071f007c24 */ /* 0x000fc4000f8e0200 */
[----:B---3--:R-:W-:Y:S02]  /*f270*/  IMAD.MOV.U32 R3, RZ, RZ, R20 ;  /* 0x000000ffff037224 */ /* 0x008fe400078e0014 */
[----:B------:R-:W3:Y:S01]  /*f280*/  S2R R20, SR_TID.X ;  /* 0x0000000000147919 */ /* 0x000ee20000002100 */
[----:B------:R-:W-:-:S04]  /*f290*/  IMAD.WIDE.U32 R2, R24, UR4, R2 ;  /* 0x0000000418027c25 */ /* 0x000fc8000f8e0002 */
[----:B------:R-:W-:Y:S01]  /*f2a0*/  IMAD R3, R24, UR5, R3 ;  /* 0x0000000518037c24 */ /* 0x000fe2000f8e0203 */
[----:B------:R-:W-:Y:S01]  /*f2b0*/  ULDC.64 UR4, c[0x0][0x2d0] ;  /* 0x0000b40000047ab9 */ /* 0x000fe20000000a00 */
[----:B------:R-:W-:-:S04]  /*f2c0*/  IMAD.WIDE.U32 R2, R31, UR6, R2 ;  /* 0x000000061f027c25 */ /* 0x000fc8000f8e0002 */
[----:B------:R-:W-:Y:S02]  /*f2d0*/  IMAD.IADD R3, R3, 0x1, R0 ;  /* 0x0000000103037824 */ /* 0x000fe400078e0200 */
[----:B--2---:R-:W-:-:S05]  /*f2e0*/  IMAD.SHL.U32 R21, R21, 0x10, RZ ;  /* 0x0000001015157824 */ /* 0x004fca00078e00ff */
[----:B------:R-:W-:Y:S02]  /*f2f0*/  LOP3.LUT R21, R21, 0x70, RZ, 0xc0, !PT ;  /* 0x0000007015157812 */ /* 0x000fe400078ec0ff */
[----:B---3--:R-:W-:-:S04]  /*f300*/  LOP3.LUT R20, R20, 0x7f, RZ, 0xc0, !PT ;  /* 0x0000007f14147812 */ /* 0x008fc800078ec0ff */
[----:B------:R-:W-:-:S04]  /*f310*/  SHF.R.U32.HI R20, RZ, 0x3, R20 ;  /* 0x00000003ff147819 */ /* 0x000fc80000011614 */
[----:B------:R-:W-:-:S05]  /*f320*/  LOP3.LUT R20, R20, R21, RZ, 0xfc, !PT ;  /* 0x0000001514147212 */ /* 0x000fca00078efcff */
[----:B------:R-:W-:-:S04]  /*f330*/  IMAD R0, R17, 0x80, R20 ;  /* 0x0000008011007824 */ /* 0x000fc800078e0214 */
[----:B-1----:R-:W-:-:S04]  /*f340*/  @P6 IMAD.HI.U32 R5, R0, R5, RZ ;  /* 0x0000000500056227 */ /* 0x002fc800078e00ff */
[----:B------:R-:W-:Y:S01]  /*f350*/  IMAD.MOV.U32 R6, RZ, RZ, R0 ;  /* 0x000000ffff067224 */ /* 0x000fe200078e0000 */
[----:B0-----:R-:W-:Y:S02]  /*f360*/  @P6 SHF.R.U32.HI R6, RZ, R4, R5 ;  /* 0x00000004ff066219 */ /* 0x001fe40000011605 */
[----:B------:R-:W0:Y:S03]  /*f370*/  LDC R5, c[0x0][0x448] ;  /* 0x00011200ff057b82 */ /* 0x000e260000000800 */
[----:B------:R-:W-:Y:S01]  /*f380*/  IMAD.MOV R4, RZ, RZ, -R6 ;  /* 0x000000ffff047224 */ /* 0x000fe200078e0a06 */
[----:B------:R-:W1:Y:S01]  /*f390*/  S2R R20, SR_TID.X ;  /* 0x0000000000147919 */ /* 0x000e620000002100 */
        /* <DEDUP_REMOVED lines=19> */
[----:B-1----:R-:W-:-:S04]  /*f4d0*/  LOP3.LUT R20, R20, 0x7f, RZ, 0xc0, !PT ;  /* 0x0000007f14147812 */ /* 0x002fc800078ec0ff */
[----:B------:R-:W-:Y:S01]  /*f4e0*/  SHF.R.U32.HI R9, RZ, 0x3, R20 ;  /* 0x00000003ff097819 */ /* 0x000fe20000011614 */
[----:B----4-:R-:W-:Y:S06]  /*f4f0*/  BRA.DIV UR4, `(.L_x_9169) ;  /* 0x0000004204847947 */ /* 0x010fec000b800000 */
        /* <DEDUP_REMOVED lines=72> */
.L_x_9264:
        /* <DEDUP_REMOVED lines=11> */
.L_x_9171:
[----:B------:R-:W-:Y:S05]  /*fa30*/  BSYNC B0 ;  /* 0x0000000000007941 */ /* 0x000fea0003800000 */
.L_x_9170:
[----:B------:R-:W-:Y:S01]  /*fa40*/  NOP ;  /* 0x0000000000007918 */ /* 0x000fe20000000000 */
[----:B------:R-:W-:-:S13]  /*fa50*/  PLOP3.LUT P0, PT, PT, PT, PT, 0x80, 0x0 ;  /* 0x000000000000781c */ /* 0x000fda0003f0f070 */
.L_x_9172:
        /* <DEDUP_REMOVED lines=21> */
.L_x_9265:
[----:B------:R-:W-:Y:S05]  /*fbb0*/  BSYNC B0 ;  /* 0x0000000000007941 */ /* 0x000fea0003800000 */
.L_x_9173:
        /* <DEDUP_REMOVED lines=8> */
.L_x_9189:
[----:B0-----:R-:W0:Y:S01]  /*fc40*/  S2R R3, SR_TID.X ;  /* 0x0000000000037919 */ /* 0x001e220000002100 */
[----:B------:R-:W1:Y:S01]  /*fc50*/  LDC R4, c[0x0][0x430] ;  /* 0x00010c00ff047b82 */ /* 0x000e620000000800 */
[----:B------:R-:W-:Y:S05]  /*fc60*/  YIELD ;  /* 0x0000000000007946 */ /* 0x000fea0003800000 */
[----:B------:R-:W-:Y:S01]  /*fc70*/  ULDC.64 UR4, c[0x0][0x428] ;  /* 0x00010a0000047ab9 */ /* 0x000fe20000000a00 */
[----:B------:R-:W-:Y:S01]  /*fc80*/  VIADD R25, R10, 0x1 ;  /* 0x000000010a197836 */ /* 0x000fe20000000000 */
[----:B-1----:R-:W-:Y:S02]  /*fc90*/  ISETP.NE.AND P0, PT, R4, 0x1, PT ;  /* 0x000000010400780c */ /* 0x002fe40003f05270 */
[C---:B0-----:R-:W-:Y:S01]  /*fca0*/  LOP3.LUT R0, R3.reuse, 0x7f, RZ, 0xc0, !PT ;  /* 0x0000007f03007812 */ /* 0x041fe200078ec0ff */
[----:B------:R-:W-:-:S03]  /*fcb0*/  IMAD.SHL.U32 R4, R3, 0x10, RZ ;  /* 0x0000001003047824 */ /* 0x000fc600078e00ff */
[----:B------:R-:W-:-:S07]  /*fcc0*/  SHF.R.U32.HI R5, RZ, 0x3, R0 ;  /* 0x00000003ff057819 */ /* 0x000fce0000011600 */
[----:B------:R-:W0:Y:S01]  /*fcd0*/  @P0 LDC R0, c[0x0][0x434] ;  /* 0x00010d00ff000b82 */ /* 0x000e220000000800 */
[----:B------:R-:W-:Y:S01]  /*fce0*/  LOP3.LUT R4, R4, 0x70, RZ, 0xc0, !PT ;  /* 0x0000007004047812 */ /* 0x000fe200078ec0ff */
[----:B------:R-:W-:Y:S02]  /*fcf0*/  IMAD R7, R6, 0x80, R5 ;  /* 0x0000008006077824 */ /* 0x000fe400078e0205 */
[----:B------:R-:W-:-:S04]  /*fd00*/  IMAD R5, R37, UR4, RZ ;  /* 0x0000000425057c24 */ /* 0x000fc8000f8e02ff */
[----:B------:R-:W1:Y:S01]  /*fd10*/  @P0 LDC R3, c[0x0][0x438] ;  /* 0x00010e00ff030b82 */ /* 0x000e620000000800 */
[----:B------:R-:W-:Y:S01]  /*fd20*/  IADD3 R7, R4, R7, R36 ;  /* 0x0000000704077210 */ /* 0x000fe20007ffe024 */
[----:B------:R-:W-:-:S04]  /*fd30*/  IMAD R5, R32, UR5, R5 ;  /* 0x0000000520057c24 */ /* 0x000fc8000f8e0205 */
[----:B------:R-:W-:Y:S02]  /*fd40*/  IMAD.MOV.U32 R8, RZ, RZ, R7 ;  /* 0x000000ffff087224 */ /* 0x000fe400078e0007 */
[----:B0-----:R-:W-:-:S05]  /*fd50*/  @P0 IMAD.HI.U32 R0, R7, R0, RZ ;  /* 0x0000000007000227 */ /* 0x001fca00078e00ff */
[----:B-1----:R-:W-:-:S04]  /*fd60*/  @P0 SHF.R.U32.HI R8, RZ, R3, R0 ;  /* 0x00000003ff080219 */ /* 0x002fc80000011600 */
[--C-:B------:R-:W-:Y:S01]  /*fd70*/  SHF.R.S32.HI R3, RZ, 0x1f, R8.reuse ;  /* 0x0000001fff037819 */ /* 0x100fe20000011408 */
[----:B------:R-:W-:-:S04]  /*fd80*/  IMAD.MOV.U32 R2, RZ, RZ, R8 ;  /* 0x000000ffff027224 */ /* 0x000fc800078e0008 */
[----:B------:R-:W-:Y:S01]  /*fd90*/  IMAD.WIDE.U32 R2, R32, UR4, R2 ;  /* 0x0000000420027c25 */ /* 0x000fe2000f8e0002 */
[----:B------:R-:W-:-:S03]  /*fda0*/  ULDC.64 UR4, c[0x0][0x418] ;  /* 0x0001060000047ab9 */ /* 0x000fc60000000a00 */
[----:B------:R-:W-:Y:S01]  /*fdb0*/  IMAD.IADD R3, R5, 0x1, R3 ;  /* 0x0000000105037824 */ /* 0x000fe200078e0203 */
[C---:B------:R-:W-:Y:S01]  /*fdc0*/  LEA R4, P0, R2.reuse, UR4, 0x2 ;  /* 0x0000000402047c11 */ /* 0x040fe2000f8010ff */
[----:B------:R-:W-:Y:S01]  /*fdd0*/  IMAD.U32 R9, RZ, RZ, UR36 ;  /* 0x00000024ff097e24 */ /* 0x000fe2000f8e00ff */
[----:B------:R-:W-:Y:S02]  /*fde0*/  ULDC UR4, c[0x0][0x430] ;  /* 0x00010c0000047ab9 */ /* 0x000fe40000000800 */
[----:B------:R-:W-:Y:S02]  /*fdf0*/  LEA.HI.X R5, R2, UR5, R3, 0x2, P0 ;  /* 0x0000000502057c11 */ /* 0x000fe400080f1403 */
[----:B------:R-:W-:Y:S01]  /*fe00*/  ISETP.NE.AND P3, PT, R9, 0x3, PT ;  /* 0x000000030900780c */ /* 0x000fe20003f65270 */
[----:B------:R-:W-:Y:S01]  /*fe10*/  IMAD.MOV R2, RZ, RZ, -R8 ;  /* 0x000000ffff027224 */ /* 0x000fe200078e0a08 */
[C---:B------:R-:W-:Y:S01]  /*fe20*/  ISETP.NE.AND P0, PT, R25.reuse, 0x2, PT ;  /* 0x000000021900780c */ /* 0x040fe20003f05270 */
[----:B------:R0:W3:Y:S03]  /*fe30*/  LDG.E R0, desc[UR56][R4.64] ;  /* 0x0000003804007981 */ /* 0x0000e6000c1e1900 */
[----:B------:R-:W-:Y:S01]  /*fe40*/  SEL R28, RZ, 0x1, P0 ;  /* 0x00000001ff1c7807 */ /* 0x000fe20000000000 */
[----:B------:R-:W-:Y:S01]  /*fe50*/  IMAD.MOV.U32 R26, RZ, RZ, R6 ;  /* 0x000000ffff1a7224 */ /* 0x000fe200078e0006 */
[----:B------:R-:W-:-:S02]  /*fe60*/  SEL R25, R25, RZ, P0 ;  /* 0x000000ff19197207 */ /* 0x000fc40000000000 */
[----:B------:R-:W-:Y:S01]  /*fe70*/  LOP3.LUT R28, R17, R28, RZ, 0x3c, !PT ;  /* 0x0000001c111c7212 */ /* 0x000fe200078e3cff */
[----:B0-----:R-:W-:Y:S01]  /*fe80*/  IMAD R4, R2, UR4, R7 ;  /* 0x0000000402047c24 */ /* 0x001fe2000f8e0207 */
[----:B---3--:R-:W-:Y:S01]  /*fe90*/  SHF.R.S32.HI R21, RZ, 0x1f, R0 ;  /* 0x0000001fff157819 */ /* 0x008fe20000011400 */
[----:B------:R-:W-:Y:S06]  /*fea0*/  @!P3 BRA `(.L_x_9177) ;  /* 0x000000000004b947 */ /* 0x000fec0003800000 */
[----:B------:R-:W-:Y:S01]  /*feb0*/  BPT.TRAP 0x1 ;  /* 0x000000040000795c */ /* 0x000fe20000300000 */
.L_x_9177:
[----:B------:R-:W-:Y:S01]  /*fec0*/  IMAD R6, R25, 0x8, R22 ;  /* 0x0000000819067824 */ /* 0x000fe200078e0216 */
[----:B------:R-:W-:Y:S01]  /*fed0*/  SHF.L.U32 R3, R28, 0x1f, RZ ;  /* 0x0000001f1c037819 */ /* 0x000fe200000006ff */
[----:B------:R-:W-:Y:S03]  /*fee0*/  BSSY B1, `(.L_x_9178) ;  /* 0x0000003000017945 */ /* 0x000fe60003800000 */
[----:B------:R-:W0:Y:S02]  /*fef0*/  SYNCS.PHASECHK.TRANS64.TRYWAIT P0, [R6+URZ+0x28840], R3 ;  /* 0x02884003060075a7 */ /* 0x000e24000800017f */
[----:B0-----:R-:W-:Y:S05]  /*ff00*/  @!P0 BRA `(.L_x_9179) ;  /* 0x0000004000948947 */ /* 0x001fea0003800000 */
.L_x_9266:
[----:B------:R-:W-:Y:S05]  /*ff10*/  BSYNC B1 ;  /* 0x0000000000017941 */ /* 0x000fea0003800000 */
.L_x_9178:
        /* <DEDUP_REMOVED lines=69> */
.L_x_9284:
        /* <DEDUP_REMOVED lines=9> */
.L_x_9181:
        /* <DEDUP_REMOVED lines=11> */
.L_x_9182:
[----:B------:R1:W-:Y:S01]  /*104b0*/  SYNCS.ARRIVE.TRANS64.A1T0 RZ, [R6+URZ+0x28830], RZ ;  /* 0x028830ff06ff79a7 */ /* 0x0003e2000810003f */
[----:B------:R-:W-:Y:S05]  /*104c0*/  @!P4 BRA `(.L_x_9183) ;  /* 0x000000000004c947 */ /* 0x000fea0003800000 */
[----:B------:R-:W-:Y:S01]  /*104d0*/  BPT.TRAP 0x1 ;  /* 0x000000040000795c */ /* 0x000fe20000300000 */
.L_x_9183:
[----:B------:R-:W-:Y:S01]  /*104e0*/  SHF.L.U32 R2, R17, 0x1f, RZ ;  /* 0x0000001f11027819 */ /* 0x000fe200000006ff */
[----:B-1----:R-:W-:Y:S01]  /*104f0*/  IMAD R6, R10, 0x8, R22 ;  /* 0x000000080a067824 */ /* 0x002fe200078e0216 */
[----:B------:R-:W-:Y:S01]  /*10500*/  BSSY B1, `(.L_x_9184) ;  /* 0x0000004000017945 */ /* 0x000fe20003800000 */
[----:B0-----:R-:W-:Y:S02]  /*10510*/  IMAD R8, R31, -0x80, R34 ;  /* 0xffffff801f087824 */ /* 0x001fe400078e0222 */
[----:B------:R-:W0:Y:S02]  /*10520*/  SYNCS.PHASECHK.TRANS64.TRYWAIT P0, [R6+URZ+0x28860], R2 ;  /* 0x02886002060075a7 */ /* 0x000e24000800017f */
[----:B0-----:R-:W-:Y:S05]  /*10530*/  @!P0 BRA `(.L_x_9185) ;  /* 0x0000004400688947 */ /* 0x001fea0003800000 */
.L_x_9285:
[----:B------:R-:W-:Y:S05]  /*10540*/  BSYNC B1 ;  /* 0x0000000000017941 */ /* 0x000fea0003800000 */
.L_x_9184:
        /* <DEDUP_REMOVED lines=66> */
.L_x_9303:
        /* <DEDUP_REMOVED lines=27> */
.L_x_9187:
        /* <DEDUP_REMOVED lines=11> */
.L_x_9188:
[C---:B------:R-:W-:Y:S01]  /*10bd0*/  ISETP.GT.AND P0, PT, R26.reuse, R35, PT ;  /* 0x000000231a00720c */ /* 0x040fe20003f04270 */
[----:B------:R0:W-:Y:S01]  /*10be0*/  SYNCS.ARRIVE.TRANS64.A1T0 RZ, [R6+URZ+0x28850], RZ ;  /* 0x028850ff06ff79a7 */ /* 0x0001e2000810003f */
[----:B------:R-:W-:Y:S02]  /*10bf0*/  IMAD.MOV.U32 R10, RZ, RZ, R25 ;  /* 0x000000ffff0a7224 */ /* 0x000fe400078e0019 */
[----:B------:R-:W-:Y:S02]  /*10c00*/  IMAD.MOV.U32 R17, RZ, RZ, R28 ;  /* 0x000000ffff117224 */ /* 0x000fe400078e001c */
[----:B------:R-:W-:Y:S02]  /*10c10*/  IMAD.MOV.U32 R31, RZ, RZ, R26 ;  /* 0x000000ffff1f7224 */ /* 0x000fe400078e001a */
[----:B0-----:R-:W-:-:S05]  /*10c20*/  VIADD R6, R26, 0xffffffff ;  /* 0xffffffff1a067836 */ /* 0x001fca0000000000 */
[----:B------:R-:W-:Y:S05]  /*10c30*/  @P0 BRA `(.L_x_9189) ;  /* 0xfffffff000000947 */ /* 0x000fea000383ffff */
.L_x_9176:
[----:B------:R-:W-:Y:S05]  /*10c40*/  BSYNC B0 ;  /* 0x0000000000007941 */ /* 0x000fea0003800000 */
.L_x_9175:
        /* <DEDUP_REMOVED lines=17> */
.L_x_9191:
[----:B------:R-:W-:Y:S05]  /*10d60*/  BSYNC B0 ;  /* 0x0000000000007941 */ /* 0x000fea0003800000 */
.L_x_9190:
[----:B------:R-:W-:-:S05]  /*10d70*/  IMAD.U32 R0, RZ, RZ, UR36 ;  /* 0x00000024ff007e24 */ /* 0x000fca000f8e00ff */
[----:B------:R-:W-:-:S13]  /*10d80*/  ISETP.NE.AND P0, PT, R0, 0x3, PT ;  /* 0x000000030000780c */ /* 0x000fda0003f05270 */
[----:B------:R-:W-:Y:S05]  /*10d90*/  @!P0 BRA `(.L_x_9192) ;  /* 0x0000000000048947 */ /* 0x000fea0003800000 */
[----:B------:R-:W-:Y:S01]  /*10da0*/  BPT.TRAP 0x1 ;  /* 0x000000040000795c */ /* 0x000fe20000300000 */
.L_x_9192:
[----:B------:R-:W-:Y:S01]  /*10db0*/  IMAD R0, R25, 0x8, R22 ;  /* 0x0000000819007824 */ /* 0x000fe200078e0216 */
[----:B0-----:R-:W-:Y:S01]  /*10dc0*/  SHF.L.U32 R3, R28, 0x1f, RZ ;  /* 0x0000001f1c037819 */ /* 0x001fe200000006ff */
[----:B------:R-:W-:Y:S01]  /*10dd0*/  BSSY B0, `(.L_x_9193) ;  /* 0x0000004000007945 */ /* 0x000fe20003800000 */
[----:B------:R-:W-:Y:S02]  /*10de0*/  IMAD R6, R26, -0x80, R34 ;  /* 0xffffff801a067824 */ /* 0x000fe400078e0222 */
[----:B------:R-:W0:Y:S02]  /*10df0*/  SYNCS.PHASECHK.TRANS64.TRYWAIT P0, [R0+URZ+0x28860], R3 ;  /* 0x02886003000075a7 */ /* 0x000e24000800017f */
[----:B0-----:R-:W-:Y:S05]  /*10e00*/  @!P0 BRA `(.L_x_9194) ;  /* 0x0000004400d08947 */ /* 0x001fea0003800000 */
.L_x_9304:
[----:B------:R-:W-:Y:S05]  /*10e10*/  BSYNC B0 ;  /* 0x0000000000007941 */ /* 0x000fea0003800000 */
.L_x_9193:
        /* <DEDUP_REMOVED lines=70> */
.L_x_9322:
        /* <DEDUP_REMOVED lines=11> */
.L_x_9196:
        /* <DEDUP_REMOVED lines=11> */
.L_x_9197:
[----:B------:R0:W-:Y:S01]  /*113e0*/  SYNCS.ARRIVE.TRANS64.A1T0 RZ, [R0+URZ+0x28850], RZ ;  /* 0x028850ff00ff79a7 */ /* 0x0001e2000810003f */
[----:B------:R-:W-:-:S05]  /*113f0*/  VIADD R25, R25, 0x1 ;  /* 0x0000000119197836 */ /* 0x000fca0000000000 */
[----:B------:R-:W-:-:S04]  /*11400*/  ISETP.NE.AND P0, PT, R25, 0x2, PT ;  /* 0x000000021900780c */ /* 0x000fc80003f05270 */
[----:B------:R-:W-:Y:S02]  /*11410*/  SEL R3, RZ, 0x1, P0 ;  /* 0x00000001ff037807 */ /* 0x000fe40000000000 */
[----:B------:R-:W-:Y:S02]  /*11420*/  SEL R25, R25, RZ, P0 ;  /* 0x000000ff19197207 */ /* 0x000fe40000000000 */
[----:B0-----:R-:W-:-:S07]  /*11430*/  LOP3.LUT R28, R28, R3, RZ, 0x3c, !PT ;  /* 0x000000031c1c7212 */ /* 0x001fce00078e3cff */
.L_x_9154:
[----:B------:R-:W-:Y:S05]  /*11440*/  BSYNC B7 ;  /* 0x0000000000077941 */ /* 0x000fea0003800000 */
.L_x_9152:
        /* <DEDUP_REMOVED lines=11> */
.L_x_9198:
        /* <DEDUP_REMOVED lines=43> */
.L_x_9332:
[----:B------:R-:W-:Y:S02]  /*117b0*/  ULDC UR4, c[0x0][0xc38] ;  /* 0x00030e0000047ab9 */ /* 0x000fe40000000800 */
[----:B------:R-:W-:-:S04]  /*117c0*/  IMAD.U32 R4, RZ, RZ, UR4 ;  /* 0x00000004ff047e24 */ /* 0x000fc8000f8e00ff */
[----:B-1----:R-:W-:-:S04]  /*117d0*/  IMAD R14, R14, R4, RZ ;  /* 0x000000040e0e7224 */ /* 0x002fc800078e02ff */
[----:B------:R-:W-:-:S05]  /*117e0*/  IMAD.IADD R9, R6, 0x1, R14 ;  /* 0x0000000106097824 */ /* 0x000fca00078e020e */
[----:B------:R-:W-:-:S13]  /*117f0*/  ISETP.GT.AND P6, PT, R9, R0, PT ;  /* 0x000000000900720c */ /* 0x000fda0003fc4270 */
[----:B------:R-:W-:Y:S05]  /*11800*/  @P6 BRA `(.L_x_9201) ;  /* 0x0000000000a46947 */ /* 0x000fea0003800000 */
.L_x_9204:
        /* <DEDUP_REMOVED lines=35> */
.L_x_9340:
[----:B------:R-:W-:Y:S02]  /*11a40*/  ULDC UR4, c[0x0][0xc38] ;  /* 0x00030e0000047ab9 */ /* 0x000fe40000000800 */
[----:B------:R-:W-:-:S04]  /*11a50*/  IMAD.U32 R4, RZ, RZ, UR4 ;  /* 0x00000004ff047e24 */ /* 0x000fc8000f8e00ff */
[----:B-1----:R-:W-:-:S04]  /*11a60*/  IMAD R14, R14, R4, RZ ;  /* 0x000000040e0e7224 */ /* 0x002fc800078e02ff */
[----:B------:R-:W-:-:S05]  /*11a70*/  IMAD.IADD R9, R14, 0x1, R9 ;  /* 0x000000010e097824 */ /* 0x000fca00078e0209 */
[----:B------:R-:W-:-:S13]  /*11a80*/  ISETP.GT.AND P6, PT, R9, R0, PT ;  /* 0x000000000900720c */ /* 0x000fda0003fc4270 */
[----:B------:R-:W-:Y:S05]  /*11a90*/  @!P6 BRA `(.L_x_9204) ;  /* 0xfffffffc005ce947 */ /* 0x000fea000383ffff */
.L_x_9201:
        /* <DEDUP_REMOVED lines=10> */
.L_x_9345:
[----:B------:R-:W-:-:S13]  /*11b40*/  ISETP.NE.AND P0, PT, R3, RZ, PT ;  /* 0x000000ff0300720c */ /* 0x000fda0003f05270 */
[----:B------:R-:W-:Y:S05]  /*11b50*/  @!P0 BRA `(.L_x_9206) ;  /* 0x0000000000108947 */ /* 0x000fea0003800000 */
[----:B------:R-:W-:Y:S01]  /*11b60*/  UMOV UR4, 0xffffffff ;  /* 0xffffffff00047882 */ /* 0x000fe20000000000 */
[----:B-1----:R-:W-:Y:S02]  /*11b70*/  VIADD R12, R12, 0xffffffff ;  /* 0xffffffff0c0c7836 */ /* 0x002fe40000000000 */
[----:B------:R-:W-:Y:S05]  /*11b80*/  BRA.DIV UR4, `(.L_x_9207) ;  /* 0x0000004e04507947 */ /* 0x000fea000b800000 */
[----:B------:R4:W1:Y:S02]  /*11b90*/  SHFL.IDX PT, R7, R2, R12, 0x1f ;  /* 0x00001f0c02077589 */ /* 0x00086400000e0000 */
.L_x_9206:
        /* <DEDUP_REMOVED lines=59> */
.L_x_9208:
        /* <DEDUP_REMOVED lines=43> */
[----:B------:R-:W-:Y:S02]  /*12200*/  IABS R5, R9 ;  /* 0x0000000900057213 */ /* 0x000fe40000000000 */
[----:B------:R-:W-:Y:S01]  /*12210*/  IADD3 R3, R6, 0x1000000, R9 ;  /* 0x0100000006037810 */ /* 0x000fe20007ffe009 */
        /* <DEDUP_REMOVED lines=12> */
[----:B------:R-:W-:Y:S01]  /*122e0*/  @!P1 LOP3.LUT R2, RZ, R4, RZ, 0x33, !PT ;  /* 0x00000004ff029212 */ /* 0x000fe200078e33ff */
[----:B------:R-:W-:-:S04]  /*122f0*/  IMAD.MOV R4, RZ, RZ, -R4 ;  /* 0x000000ffff047224 */ /* 0x000fc800078e0a04 */
[----:B------:R-:W-:-:S07]  /*12300*/  IMAD R18, R2, R4, R3 ;  /* 0x0000000402127224 */ /* 0x000fce00078e0203 */
.L_x_9209:
[----:B------:R-:W-:-:S05]  /*12310*/  LOP3.LUT R2, RZ, R2, RZ, 0x33, !PT ;  /* 0x00000002ff027212 */ /* 0x000fca00078e33ff */
[----:B------:R-:W-:Y:S01]  /*12320*/  IMAD.IADD R17, R17, 0x1, R2 ;  /* 0x0000000111117824 */ /* 0x000fe200078e0202 */
[----:B------:R-:W-:Y:S06]  /*12330*/  BRA `(.L_x_9210) ;  /* 0x00000000001c7947 */ /* 0x000fec0003800000 */
.L_x_9202:
[----:B------:R-:W-:Y:S01]  /*12340*/  UMOV UR4, URZ ;  /* 0x0000003f00047c82 */ /* 0x000fe20008000000 */
[----:B------:R-:W-:Y:S01]  /*12350*/  UMOV UR5, URZ ;  /* 0x0000003f00057c82 */ /* 0x000fe20008000000 */
[----:B------:R-:W-:Y:S01]  /*12360*/  ULDC UR6, c[0x0][0xc3c] ;  /* 0x00030f0000067ab9 */ /* 0x000fe20000000800 */
[----:B------:R-:W-:Y:S02]  /*12370*/  IMAD.MOV.U32 R16, RZ, RZ, R0 ;  /* 0x000000ffff107224 */ /* 0x000fe400078e0000 */
[----:B------:R-:W-:Y:S02]  /*12380*/  IMAD.U32 R17, RZ, RZ, UR4 ;  /* 0x00000004ff117e24 */ /* 0x000fe4000f8e00ff */
[----:B------:R-:W-:Y:S02]  /*12390*/  IMAD.U32 R18, RZ, RZ, UR5 ;  /* 0x00000005ff127e24 */ /* 0x000fe4000f8e00ff */
[----:B------:R-:W-:-:S07]  /*123a0*/  IMAD.U32 R19, RZ, RZ, UR6 ;  /* 0x00000006ff137e24 */ /* 0x000fce000f8e00ff */
.L_x_9210:
        /* <DEDUP_REMOVED lines=10> */
.L_x_9199:
[----:B------:R-:W-:Y:S02]  /*12450*/  ULDC UR4, c[0x0][0xc3c] ;  /* 0x00030f0000047ab9 */ /* 0x000fe40000000800 */
[----:B-1----:R-:W-:-:S13]  /*12460*/  ISETP.GE.AND P0, PT, R19, UR4, PT ;  /* 0x0000000413007c0c */ /* 0x002fda000bf06270 */
[----:B------:R-:W-:Y:S05]  /*12470*/  @!P0 BRA `(.L_x_9211) ;  /* 0xffffffb000308947 */ /* 0x000fea000383ffff */
[----:B------:R-:W-:Y:S05]  /*12480*/  BSYNC B8 ;  /* 0x0000000000087941 */ /* 0x000fea0003800000 */
.L_x_9146:
        /* <DEDUP_REMOVED lines=12> */
.L_x_9348:
[----:B------:R-:W-:Y:S05]  /*12550*/  BSYNC B0 ;  /* 0x0000000000007941 */ /* 0x000fea0003800000 */
.L_x_9212:
[----:B------:R-:W-:-:S03]  /*12560*/  UMOV UR4, 0xffffffff ;  /* 0xffffffff00047882 */ /* 0x000fc60000000000 */
[----:B------:R-:W-:Y:S05]  /*12570*/  BRA.DIV UR4, `(.L_x_9214) ;  /* 0x0000004604107947 */ /* 0x000fea000b800000 */
[----:B0-----:R-:W0:Y:S02]  /*12580*/  S2R R0, SR_TID.X ;  /* 0x0000000000007919 */ /* 0x001e240000002100 */
[----:B0-----:R-:W-:-:S04]  /*12590*/  SHF.R.U32.HI R0, RZ, 0x5, R0 ;  /* 0x00000005ff007819 */ /* 0x001fc80000011600 */
[----:B------:R-:W-:-:S05]  /*125a0*/  LOP3.LUT R0, R0, 0x3, RZ, 0xc0, !PT ;  /* 0x0000000300007812 */ /* 0x000fca00078ec0ff */
[----:B------:R0:W1:Y:S02]  /*125b0*/  SHFL.IDX PT, R14, R0, RZ, 0x1f ;  /* 0x00001fff000e7589 */ /* 0x00006400000e0000 */
.L_x_9351:
[----:B-1----:R-:W-:Y:S01]  /*125c0*/  ISETP.NE.AND P0, PT, R14, RZ, PT ;  /* 0x000000ff0e00720c */ /* 0x002fe20003f05270 */
[----:B------:R-:W-:-:S12]  /*125d0*/  BSSY B0, `(.L_x_9215) ;  /* 0x0000024000007945 */ /* 0x000fd80003800000 */
[----:B------:R-:W-:Y:S05]  /*125e0*/  @P0 BRA `(.L_x_9216) ;  /* 0x0000000000880947 */ /* 0x000fea0003800000 */
[----:B------:R-:W-:-:S03]  /*125f0*/  UMOV UR4, 0xffffffff ;  /* 0xffffffff00047882 */ /* 0x000fc60000000000 */
[----:B------:R-:W-:Y:S05]  /*12600*/  BRA.DIV UR4, `(.L_x_9217) ;  /* 0x0000004604207947 */ /* 0x000fea000b800000 */
[----:B------:R-:W-:-:S13]  /*12610*/  ELECT P6, URZ, PT ;  /* 0x00000000003f782f */ /* 0x000fda00038c0000 */
.L_x_9354:
[----:B------:R-:W-:Y:S05]  /*12620*/  @!P6 BRA `(.L_x_9216) ;  /* 0x000000000078e947 */ /* 0x000fea0003800000 */
[----:B------:R-:W-:-:S06]  /*12630*/  ULOP3.LUT UR4, UR44, 0x2, URZ, 0xfc, !UPT ;  /* 0x000000022c047892 */ /* 0x000fcc000f8efc3f */
[----:B0-----:R-:W-:-:S05]  /*12640*/  IMAD.U32 R0, RZ, RZ, UR4 ;  /* 0x00000004ff007e24 */ /* 0x001fca000f8e00ff */
[----:B------:R-:W-:-:S13]  /*12650*/  ISETP.NE.AND P0, PT, R0, 0x3, PT ;  /* 0x000000030000780c */ /* 0x000fda0003f05270 */
[----:B------:R-:W-:Y:S05]  /*12660*/  @!P0 BRA `(.L_x_9218) ;  /* 0x0000000000048947 */ /* 0x000fea0003800000 */
[----:B------:R-:W-:Y:S01]  /*12670*/  BPT.TRAP 0x1 ;  /* 0x000000040000795c */ /* 0x000fe20000300000 */
.L_x_9218:
[C---:B------:R-:W-:Y:S01]  /*12680*/  IMAD R5, R25.reuse, 0x8, R4 ;  /* 0x0000000819057824 */ /* 0x040fe200078e0204 */
[----:B------:R-:W-:Y:S01]  /*12690*/  SHF.L.U32 R0, R28, 0x1f, RZ ;  /* 0x0000001f1c007819 */ /* 0x000fe200000006ff */
[----:B------:R-:W-:-:S03]  /*126a0*/  VIADD R25, R25, 0x1 ;  /* 0x0000000119197836 */ /* 0x000fc60000000000 */
[----:B------:R-:W0:Y:S02]  /*126b0*/  SYNCS.PHASECHK.TRANS64.TRYWAIT P1, [R5+URZ+0x28840], R0 ;  /* 0x02884000050075a7 */ /* 0x000e24000802017f */
[----:B------:R-:W-:-:S04]  /*126c0*/  ISETP.NE.AND P2, PT, R25, 0x2, PT ;  /* 0x000000021900780c */ /* 0x000fc80003f45270 */
[----:B------:R-:W-:Y:S01]  /*126d0*/  SEL R3, RZ, 0x1, P2 ;  /* 0x00000001ff037807 */ /* 0x000fe20001000000 */
[----:B0-----:R-:W-:Y:S08]  /*126e0*/  @!P1 BRA `(.L_x_9219) ;  /* 0x0000004400089947 */ /* 0x001ff00003800000 */
.L_x_9355:
[----:B------:R-:W-:Y:S02]  /*126f0*/  SEL R25, R25, RZ, P2 ;  /* 0x000000ff19197207 */ /* 0x000fe40001000000 */
[----:B------:R-:W-:Y:S01]  /*12700*/  LOP3.LUT R2, R28, R3, RZ, 0x3c, !PT ;  /* 0x000000031c027212 */ /* 0x000fe200078e3cff */
[----:B------:R-:W-:Y:S06]  /*12710*/  @!P0 BRA `(.L_x_9220) ;  /* 0x0000000000048947 */ /* 0x000fec0003800000 */
[----:B------:R-:W-:Y:S01]  /*12720*/  BPT.TRAP 0x1 ;  /* 0x000000040000795c */ /* 0x000fe20000300000 */
.L_x_9220:
[----:B------:R-:W-:Y:S01]  /*12730*/  IMAD R25, R25, 0x8, R4 ;  /* 0x0000000819197824 */ /* 0x000fe200078e0204 */
[----:B------:R-:W-:-:S04]  /*12740*/  SHF.L.U32 R2, R2, 0x1f, RZ ;  /* 0x0000001f02027819 */ /* 0x000fc800000006ff */
[----:B------:R-:W1:Y:S02]  /*12750*/  SYNCS.PHASECHK.TRANS64.TRYWAIT P1, [R25+URZ+0x28840], R2 ;  /* 0x02884002190075a7 */ /* 0x000e64000802017f */
[----:B-1----:R-:W-:Y:S05]  /*12760*/  @!P1 BRA `(.L_x_9221) ;  /* 0x0000004000fc9947 */ /* 0x002fea0003800000 */
.L_x_9356:
[----:B------:R-:W-:Y:S05]  /*12770*/  @!P0 BRA `(.L_x_9222) ;  /* 0x0000000000048947 */ /* 0x000fea0003800000 */
[----:B------:R-:W-:Y:S01]  /*12780*/  BPT.TRAP 0x1 ;  /* 0x000000040000795c */ /* 0x000fe20000300000 */
.L_x_9222:
[----:B------:R-:W3:Y:S02]  /*12790*/  SYNCS.PHASECHK.TRANS64.TRYWAIT P1, [R5+URZ+0x28860], R0 ;  /* 0x02886000050075a7 */ /* 0x000ee4000802017f */
[----:B---3--:R-:W-:Y:S05]  /*127a0*/  @!P1 BRA `(.L_x_9223) ;  /* 0x0000004400009947 */ /* 0x008fea0003800000 */
.L_x_9357:
[----:B------:R-:W-:Y:S05]  /*127b0*/  @!P0 BRA `(.L_x_9224) ;  /* 0x0000000000048947 */ /* 0x000fea0003800000 */
[----:B------:R-:W-:Y:S01]  /*127c0*/  BPT.TRAP 0x1 ;  /* 0x000000040000795c */ /* 0x000fe20000300000 */
.L_x_9224:
[----:B----4-:R4:W0:Y:S02]  /*127d0*/  SYNCS.PHASECHK.TRANS64.TRYWAIT P0, [R25+URZ+0x28860], R2 ;  /* 0x02886002190075a7 */ /* 0x010824000800017f */
[----:B0-----:R-:W-:Y:S05]  /*127e0*/  @!P0 NANOSLEEP.SYNCS 0x989680 ;  /* 0x009896800000895d */ /* 0x001fea0003900000 */
[----:B------:R-:W0:Y:S02]  /*127f0*/  @!P0 SYNCS.PHASECHK.TRANS64 P0, [R25+URZ+0x28860], R2 ;  /* 0x02886002190085a7 */ /* 0x000e24000800007f */
[----:B0-----:R-:W-:Y:S05]  /*12800*/  @!P0 BRA `(.L_x_9224) ;  /* 0xfffffffc00f08947 */ /* 0x001fea000383ffff */
.L_x_9216:
[----:B------:R-:W-:Y:S05]  /*12810*/  BSYNC B0 ;  /* 0x0000000000007941 */ /* 0x000fea0003800000 */
.L_x_9215:
[----:B------:R-:W-:Y:S05]  /*12820*/  EXIT ;  /* 0x000000000000794d */ /* 0x000fea0003800000 */
.L_x_9079:
[----:B0-----:R-:W-:-:S04]  /*12830*/  IMAD.U32 R3, RZ, RZ, UR41 ;  /* 0x00000029ff037e24 */ /* 0x001fc8000f8e00ff */
[----:B------:R0:W1:Y:S03]  /*12840*/  SYNCS.PHASECHK.TRANS64.TRYWAIT P1, [R3+URZ+0x28800], R0 ;  /* 0x02880000030075a7 */ /* 0x000066000802017f */
[----:B-1----:R-:W-:Y:S05]  /*12850*/  @!P1 NANOSLEEP.SYNCS 0x989680 ;  /* 0x009896800000995d */ /* 0x002fea0003900000 */
[----:B------:R-:W1:Y:S02]  /*12860*/  @!P1 SYNCS.PHASECHK.TRANS64 P1, [R3+URZ+0x28800], R0 ;  /* 0x02880000030095a7 */ /* 0x000e64000802007f */
[----:B-1----:R-:W-:Y:S05]  /*12870*/  @!P1 BRA `(.L_x_9079) ;  /* 0xfffffffc00ec9947 */ /* 0x002fea000383ffff */
[----:B------:R-:W-:Y:S05]  /*12880*/  BRA `(.L_x_9225) ;  /* 0xfffffef400207947 */ /* 0x000fea000383ffff */
.L_x_9083:
[----:B-1----:R1:W2:Y:S02]  /*12890*/  SYNCS.PHASECHK.TRANS64.TRYWAIT P1, [R0+URZ+0x28830], R3 ;  /* 0x02883003000075a7 */ /* 0x0022a4000802017f */
[----:B--2---:R-:W-:Y:S05]  /*128a0*/  @!P1 NANOSLEEP.SYNCS 0x989680 ;  /* 0x009896800000995d */ /* 0x004fea0003900000 */
[----:B------:R-:W2:Y:S02]  /*128b0*/  @!P1 SYNCS.PHASECHK.TRANS64 P1, [R0+URZ+0x28830], R3 ;  /* 0x02883003000095a7 */ /* 0x000ea4000802007f */
[----:B--2---:R-:W-:Y:S05]  /*128c0*/  @!P1 BRA `(.L_x_9083) ;  /* 0xfffffffc00f09947 */ /* 0x004fea000383ffff */
[----:B------:R-:W-:Y:S05]  /*128d0*/  BRA `(.L_x_9082) ;  /* 0xfffffef4003c7947 */ /* 0x000fea000383ffff */
.L_x_9089:
[----:B-1----:R-:W-:-:S04]  /*128e0*/  IMAD.U32 R5, RZ, RZ, UR6 ;  /* 0x00000006ff057e24 */ /* 0x002fc8000f8e00ff */
[----:B------:R1:W2:Y:S03]  /*128f0*/  SYNCS.PHASECHK.TRANS64.TRYWAIT P1, [R5+URZ+0x28830], R4 ;  /* 0x02883004050075a7 */ /* 0x0002a6000802017f */
[----:B--2---:R-:W-:Y:S05]  /*12900*/  @!P1 NANOSLEEP.SYNCS 0x989680 ;  /* 0x009896800000995d */ /* 0x004fea0003900000 */
[----:B------:R-:W2:Y:S02]  /*12910*/  @!P1 SYNCS.PHASECHK.TRANS64 P1, [R5+URZ+0x28830], R4 ;  /* 0x02883004050095a7 */ /* 0x000ea4000802007f */
[----:B--2---:R-:W-:Y:S05]  /*12920*/  @!P1 BRA `(.L_x_9089) ;  /* 0xfffffffc00ec9947 */ /* 0x004fea000383ffff */
[----:B------:R-:W-:Y:S05]  /*12930*/  BRA `(.L_x_9086) ;  /* 0xffffff1800487947 */ /* 0x000fea000383ffff */
.L_x_9093:
[----:B-1----:R-:W-:-:S04]  /*12940*/  IMAD.U32 R5, RZ, RZ, UR6 ;  /* 0x00000006ff057e24 */ /* 0x002fc8000f8e00ff */
[----:B------:R1:W2:Y:S03]  /*12950*/  SYNCS.PHASECHK.TRANS64.TRYWAIT P1, [R5+URZ+0x28850], R4 ;  /* 0x02885004050075a7 */ /* 0x0002a6000802017f */
[----:B--2---:R-:W-:Y:S05]  /*12960*/  @!P1 NANOSLEEP.SYNCS 0x989680 ;  /* 0x009896800000995d */ /* 0x004fea0003900000 */
[----:B------:R-:W2:Y:S02]  /*12970*/  @!P1 SYNCS.PHASECHK.TRANS64 P1, [R5+URZ+0x28850], R4 ;  /* 0x02885004050095a7 */ /* 0x000ea4000802007f */
[----:B--2---:R-:W-:Y:S05]  /*12980*/  @!P1 BRA `(.L_x_9093) ;  /* 0xfffffffc00ec9947 */ /* 0x004fea000383ffff */
[----:B------:R-:W-:Y:S05]  /*12990*/  BRA `(.L_x_9090) ;  /* 0xffffff1c001c7947 */ /* 0x000fea000383ffff */
.L_x_9101:
[----:B-1----:R-:W-:-:S04]  /*129a0*/  IMAD.U32 R5, RZ, RZ, UR6 ;  /* 0x00000006ff057e24 */ /* 0x002fc8000f8e00ff */
[----:B------:R1:W2:Y:S03]  /*129b0*/  SYNCS.PHASECHK.TRANS64.TRYWAIT P1, [R5+URZ+0x28830], R4 ;  /* 0x02883004050075a7 */ /* 0x0002a6000802017f */
[----:B--2---:R-:W-:Y:S05]  /*129c0*/  @!P1 NANOSLEEP.SYNCS 0x989680 ;  /* 0x009896800000995d */ /* 0x004fea0003900000 */
[----:B------:R-:W2:Y:S02]  /*129d0*/  @!P1 SYNCS.PHASECHK.TRANS64 P1, [R5+URZ+0x28830], R4 ;  /* 0x02883004050095a7 */ /* 0x000ea4000802007f */
[----:B--2---:R-:W-:Y:S05]  /*129e0*/  @!P1 BRA `(.L_x_9101) ;  /* 0xfffffffc00ec9947 */ /* 0x004fea000383ffff */
[----:B------:R-:W-:Y:S05]  /*129f0*/  BRA `(.L_x_9098) ;  /* 0xffffff4000a47947 */ /* 0x000fea000383ffff */
.L_x_9105:
[----:B-1----:R-:W-:-:S04]  /*12a00*/  IMAD.U32 R5, RZ, RZ, UR6 ;  /* 0x00000006ff057e24 */ /* 0x002fc8000f8e00ff */
[----:B------:R1:W2:Y:S03]  /*12a10*/  SYNCS.PHASECHK.TRANS64.TRYWAIT P1, [R5+URZ+0x28850], R4 ;  /* 0x02885004050075a7 */ /* 0x0002a6000802017f */
[----:B--2---:R-:W-:Y:S05]  /*12a20*/  @!P1 NANOSLEEP.SYNCS 0x989680 ;  /* 0x009896800000995d */ /* 0x004fea0003900000 */
[----:B------:R-:W2:Y:S02]  /*12a30*/  @!P1 SYNCS.PHASECHK.TRANS64 P1, [R5+URZ+0x28850], R4 ;  /* 0x02885004050095a7 */ /* 0x000ea4000802007f */
[----:B--2---:R-:W-:Y:S05]  /*12a40*/  @!P1 BRA `(.L_x_9105) ;  /* 0xfffffffc00ec9947 */ /* 0x004fea000383ffff */
[----:B------:R-:W-:Y:S05]  /*12a50*/  BRA `(.L_x_9102) ;  /* 0xffffff44006c7947 */ /* 0x000fea000383ffff */
.L_x_9112:
[----:B-1----:R-:W-:-:S04]  /*12a60*/  IMAD.U32 R7, RZ, RZ, UR5 ;  /* 0x00000005ff077e24 */ /* 0x002fc8000f8e00ff */
[----:B------:R1:W2:Y:S03]  /*12a70*/  SYNCS.PHASECHK.TRANS64.TRYWAIT P1, [R7+URZ+0x28850], R6 ;  /* 0x02885006070075a7 */ /* 0x0002a6000802017f */
[----:B--2---:R-:W-:Y:S05]  /*12a80*/  @!P1 NANOSLEEP.SYNCS 0x989680 ;  /* 0x009896800000995d */ /* 0x004fea0003900000 */
[----:B------:R-:W2:Y:S02]  /*12a90*/  @!P1 SYNCS.PHASECHK.TRANS64 P1, [R7+URZ+0x28850], R6 ;  /* 0x02885006070095a7 */ /* 0x000ea4000802007f */
[----:B--2---:R-:W-:Y:S05]  /*12aa0*/  @!P1 BRA `(.L_x_9112) ;  /* 0xfffffffc00ec9947 */ /* 0x004fea000383ffff */
[----:B------:R-:W-:Y:S05]  /*12ab0*/  BRA `(.L_x_9111) ;  /* 0xffffff6000607947 */ /* 0x000fea000383ffff */
.L_x_9160:
        /* <DEDUP_REMOVED lines=11> */
.L_x_9227:
[----:B------:R-:W-:Y:S05]  /*12b70*/  BSYNC B0 ;  /* 0x0000000000007941 */ /* 0x000fea0003800000 */
.L_x_9226:
[----:B------:R-:W-:Y:S05]  /*12b80*/  BRA `(.L_x_9228) ;  /* 0xffffffb800807947 */ /* 0x000fea000383ffff */
.L_x_9163:
[----:B0-----:R0:W1:Y:S02]  /*12b90*/  SYNCS.PHASECHK.TRANS64.TRYWAIT P0, [R7+URZ+0x28840], R2 ;  /* 0x02884002070075a7 */ /* 0x001064000800017f */
[----:B-1----:R-:W-:Y:S05]  /*12ba0*/  @!P0 NANOSLEEP.SYNCS 0x989680 ;  /* 0x009896800000895d */ /* 0x002fea0003900000 */
[----:B------:R-:W1:Y:S02]  /*12bb0*/  @!P0 SYNCS.PHASECHK.TRANS64 P0, [R7+URZ+0x28840], R2 ;  /* 0x02884002070085a7 */ /* 0x000e64000800007f */
[----:B-1----:R-:W-:Y:S05]  /*12bc0*/  @!P0 BRA `(.L_x_9163) ;  /* 0xfffffffc00f08947 */ /* 0x002fea000383ffff */
[----:B------:R-:W-:Y:S05]  /*12bd0*/  BRA `(.L_x_9229) ;  /* 0xffffffb800d47947 */ /* 0x000fea000383ffff */
.L_x_9164:
        /* <DEDUP_REMOVED lines=8> */
.L_x_9231:
[----:B------:R-:W-:Y:S05]  /*12c60*/  BSYNC B0 ;  /* 0x0000000000007941 */ /* 0x000fea0003800000 */
.L_x_9230:
        /* <DEDUP_REMOVED lines=9> */
.L_x_9232:
[----:B------:R-:W-:Y:S02]  /*12d00*/  IMAD.MOV.U32 R13, RZ, RZ, R0 ;  /* 0x000000ffff0d7224 */ /* 0x000fe400078e0000 */
[----:B------:R-:W-:Y:S02]  /*12d10*/  IMAD.MOV.U32 R12, RZ, RZ, 0x1 ;  /* 0x00000001ff0c7424 */ /* 0x000fe400078e00ff */
[----:B------:R-:W-:-:S07]  /*12d20*/  IMAD.MOV.U32 R3, RZ, RZ, R14 ;  /* 0x000000ffff037224 */ /* 0x000fce00078e000e */
[----:B------:R-:W-:Y:S05]  /*12d30*/  WARPSYNC.COLLECTIVE R15, `(.L_x_9233) ;  /* 0x000000000f087348 */ /* 0x000fea0003c00000 */
[----:B------:R0:W1:Y:S02]  /*12d40*/  SHFL.IDX P6, R14, R13, R12, R11 ;  /* 0x0000000c0d0e7389 */ /* 0x00006400000c000b */
[----:B01----:R-:W-:Y:S01]  /*12d50*/  ENDCOLLECTIVE ;  /* 0x000000000000791b */ /* 0x003fe20003800000 */
.L_x_9233:
        /* <DEDUP_REMOVED lines=16> */
.L_x_9234:
[----:B------:R-:W-:Y:S02]  /*12e60*/  @P1 IMAD R8, R5, 0x2, R22 ;  /* 0x0000000205081824 */ /* 0x000fe400078e0216 */
[----:B------:R-:W-:Y:S02]  /*12e70*/  IMAD.MOV.U32 R13, RZ, RZ, R0 ;  /* 0x000000ffff0d7224 */ /* 0x000fe400078e0000 */
[----:B------:R-:W-:Y:S02]  /*12e80*/  IMAD.MOV.U32 R12, RZ, RZ, 0x2 ;  /* 0x00000002ff0c7424 */ /* 0x000fe400078e00ff */
[----:B------:R-:W-:-:S07]  /*12e90*/  IMAD.MOV.U32 R3, RZ, RZ, R14 ;  /* 0x000000ffff037224 */ /* 0x000fce00078e000e */
[----:B------:R-:W-:Y:S05]  /*12ea0*/  WARPSYNC.COLLECTIVE R15, `(.L_x_9235) ;  /* 0x000000000f087348 */ /* 0x000fea0003c00000 */
[----:B------:R0:W1:Y:S02]  /*12eb0*/  SHFL.IDX P6, R14, R13, R12, R11 ;  /* 0x0000000c0d0e7389 */ /* 0x00006400000c000b */
[----:B01----:R-:W-:Y:S01]  /*12ec0*/  ENDCOLLECTIVE ;  /* 0x000000000000791b */ /* 0x003fe20003800000 */
.L_x_9235:
        /* <DEDUP_REMOVED lines=16> */
.L_x_9236:
[----:B------:R-:W-:Y:S02]  /*12fd0*/  @P1 IMAD R8, R5, 0x2, R22 ;  /* 0x0000000205081824 */ /* 0x000fe400078e0216 */
[----:B------:R-:W-:Y:S02]  /*12fe0*/  IMAD.MOV.U32 R13, RZ, RZ, R0 ;  /* 0x000000ffff0d7224 */ /* 0x000fe400078e0000 */
[----:B------:R-:W-:Y:S02]  /*12ff0*/  IMAD.MOV.U32 R12, RZ, RZ, 0x3 ;  /* 0x00000003ff0c7424 */ /* 0x000fe400078e00ff */
[----:B------:R-:W-:-:S07]  /*13000*/  IMAD.MOV.U32 R3, RZ, RZ, R14 ;  /* 0x000000ffff037224 */ /* 0x000fce00078e000e */
[----:B------:R-:W-:Y:S05]  /*13010*/  WARPSYNC.COLLECTIVE R15, `(.L_x_9237) ;  /* 0x000000000f087348 */ /* 0x000fea0003c00000 */
[----:B------:R0:W1:Y:S02]  /*13020*/  SHFL.IDX P6, R14, R13, R12, R11 ;  /* 0x0000000c0d0e7389 */ /* 0x00006400000c000b */
[----:B01----:R-:W-:Y:S01]  /*13030*/  ENDCOLLECTIVE ;  /* 0x000000000000791b */ /* 0x003fe20003800000 */
.L_x_9237:
        /* <DEDUP_REMOVED lines=16> */
.L_x_9238:
[----:B------:R-:W-:Y:S02]  /*13140*/  @P1 IMAD R8, R5, 0x2, R22 ;  /* 0x0000000205081824 */ /* 0x000fe400078e0216 */
[----:B------:R-:W-:Y:S02]  /*13150*/  IMAD.MOV.U32 R13, RZ, RZ, R0 ;  /* 0x000000ffff0d7224 */ /* 0x000fe400078e0000 */
[----:B------:R-:W-:Y:S02]  /*13160*/  IMAD.MOV.U32 R12, RZ, RZ, 0x4 ;  /* 0x00000004ff0c7424 */ /* 0x000fe400078e00ff */
[----:B------:R-:W-:-:S07]  /*13170*/  IMAD.MOV.U32 R3, RZ, RZ, R14 ;  /* 0x000000ffff037224 */ /* 0x000fce00078e000e */
[----:B------:R-:W-:Y:S05]  /*13180*/  WARPSYNC.COLLECTIVE R15, `(.L_x_9239) ;  /* 0x000000000f087348 */ /* 0x000fea0003c00000 */
[----:B------:R0:W1:Y:S02]  /*13190*/  SHFL.IDX P6, R14, R13, R12, R11 ;  /* 0x0000000c0d0e7389 */ /* 0x00006400000c000b */
[----:B01----:R-:W-:Y:S01]  /*131a0*/  ENDCOLLECTIVE ;  /* 0x000000000000791b */ /* 0x003fe20003800000 */
.L_x_9239:
        /* <DEDUP_REMOVED lines=16> */
.L_x_9240:
[----:B------:R-:W-:Y:S02]  /*132b0*/  @P1 IMAD R8, R5, 0x2, R22 ;  /* 0x0000000205081824 */ /* 0x000fe400078e0216 */
[----:B------:R-:W-:Y:S02]  /*132c0*/  IMAD.MOV.U32 R13, RZ, RZ, R0 ;  /* 0x000000ffff0d7224 */ /* 0x000fe400078e0000 */
[----:B------:R-:W-:Y:S02]  /*132d0*/  IMAD.MOV.U32 R12, RZ, RZ, 0x5 ;  /* 0x00000005ff0c7424 */ /* 0x000fe400078e00ff */
[----:B------:R-:W-:-:S07]  /*132e0*/  IMAD.MOV.U32 R3, RZ, RZ, R14 ;  /* 0x000000ffff037224 */ /* 0x000fce00078e000e */
[----:B------:R-:W-:Y:S05]  /*132f0*/  WARPSYNC.COLLECTIVE R15, `(.L_x_9241) ;  /* 0x000000000f087348 */ /* 0x000fea0003c00000 */
[----:B------:R0:W1:Y:S02]  /*13300*/  SHFL.IDX P6, R14, R13, R12, R11 ;  /* 0x0000000c0d0e7389 */ /* 0x00006400000c000b */
[----:B01----:R-:W-:Y:S01]  /*13310*/  ENDCOLLECTIVE ;  /* 0x000000000000791b */ /* 0x003fe20003800000 */
.L_x_9241:
        /* <DEDUP_REMOVED lines=16> */
.L_x_9242:
[----:B------:R-:W-:Y:S02]  /*13420*/  @P1 IMAD R8, R5, 0x2, R22 ;  /* 0x0000000205081824 */ /* 0x000fe400078e0216 */
[----:B------:R-:W-:Y:S02]  /*13430*/  IMAD.MOV.U32 R13, RZ, RZ, R0 ;  /* 0x000000ffff0d7224 */ /* 0x000fe400078e0000 */
[----:B------:R-:W-:Y:S02]  /*13440*/  IMAD.MOV.U32 R12, RZ, RZ, 0x6 ;  /* 0x00000006ff0c7424 */ /* 0x000fe400078e00ff */
[----:B------:R-:W-:-:S07]  /*13450*/  IMAD.MOV.U32 R3, RZ, RZ, R14 ;  /* 0x000000ffff037224 */ /* 0x000fce00078e000e */
[----:B------:R-:W-:Y:S05]  /*13460*/  WARPSYNC.COLLECTIVE R15, `(.L_x_9243) ;  /* 0x000000000f087348 */ /* 0x000fea0003c00000 */
[----:B------:R0:W1:Y:S02]  /*13470*/  SHFL.IDX P6, R14, R13, R12, R11 ;  /* 0x0000000c0d0e7389 */ /* 0x00006400000c000b */
[----:B01----:R-:W-:Y:S01]  /*13480*/  ENDCOLLECTIVE ;  /* 0x000000000000791b */ /* 0x003fe20003800000 */
.L_x_9243:
        /* <DEDUP_REMOVED lines=16> */
.L_x_9244:
[----:B------:R-:W-:Y:S02]  /*13590*/  @P1 IMAD R8, R5, 0x2, R22 ;  /* 0x0000000205081824 */ /* 0x000fe400078e0216 */
[----:B------:R-:W-:Y:S02]  /*135a0*/  IMAD.MOV.U32 R13, RZ, RZ, R0 ;  /* 0x000000ffff0d7224 */ /* 0x000fe400078e0000 */
[----:B------:R-:W-:Y:S02]  /*135b0*/  IMAD.MOV.U32 R12, RZ, RZ, 0x7 ;  /* 0x00000007ff0c7424 */ /* 0x000fe400078e00ff */
[----:B------:R-:W-:-:S07]  /*135c0*/  IMAD.MOV.U32 R3, RZ, RZ, R14 ;  /* 0x000000ffff037224 */ /* 0x000fce00078e000e */
[----:B------:R-:W-:Y:S05]  /*135d0*/  WARPSYNC.COLLECTIVE R15, `(.L_x_9245) ;  /* 0x000000000f087348 */ /* 0x000fea0003c00000 */
[----:B------:R0:W1:Y:S02]  /*135e0*/  SHFL.IDX P6, R14, R13, R12, R11 ;  /* 0x0000000c0d0e7389 */ /* 0x00006400000c000b */
[----:B01----:R-:W-:Y:S01]  /*135f0*/  ENDCOLLECTIVE ;  /* 0x000000000000791b */ /* 0x003fe20003800000 */
.L_x_9245:
        /* <DEDUP_REMOVED lines=10> */
.L_x_9246:
[----:B------:R-:W-:Y:S01]  /*136a0*/  @!PT LDS RZ, [RZ] ;  /* 0x00000000fffff984 */ /* 0x000fe20000000800 */
[----:B------:R-:W-:Y:S01]  /*136b0*/  @!PT LDS RZ, [RZ] ;  /* 0x00000000fffff984 */ /* 0x000fe20000000800 */
[----:B------:R-:W-:Y:S01]  /*136c0*/  @!PT LDS RZ, [RZ] ;  /* 0x00000000fffff984 */ /* 0x000fe20000000800 */
[----:B------:R-:W-:Y:S04]  /*136d0*/  @P1 LDGSTS.E.BYPASS.LTC128B.128 [R8+0x1b400], desc[UR56][R2.64], !P3 ;  /* 0x1b40000002081fae */ /* 0x000fe8000d901d78 */
[----:B------:R0:W-:Y:S02]  /*136e0*/  @P1 LDGSTS.E.BYPASS.LTC128B.128 [R8+0x1f400], desc[UR56][R2.64+0x80], !P2 ;  /* 0x1f40008002081fae */ /* 0x0001e4000d101d78 */
[----:B0-----:R-:W-:Y:S01]  /*136f0*/  IMAD.MOV.U32 R2, RZ, RZ, R14 ;  /* 0x000000ffff027224 */ /* 0x001fe200078e000e */
[----:B------:R-:W-:Y:S06]  /*13700*/  BRA `(.L_x_9247) ;  /* 0xffffffb400b07947 */ /* 0x000fec000383ffff */
.L_x_9169:
        /* <DEDUP_REMOVED lines=9> */
.L_x_9248:
[C---:B------:R-:W-:Y:S01]  /*137a0*/  VIADD R6, R17.reuse, 0x10 ;  /* 0x0000001011067836 */ /* 0x040fe20000000000 */
[----:B------:R-:W-:Y:S01]  /*137b0*/  ISETP.GE.AND P2, PT, R17, R5, PT ;  /* 0x000000051100720c */ /* 0x000fe20003f46270 */
[----:B------:R-:W-:Y:S02]  /*137c0*/  IMAD.MOV.U32 R13, RZ, RZ, R0 ;  /* 0x000000ffff0d7224 */ /* 0x000fe400078e0000 */
[----:B------:R-:W-:-:S10]  /*137d0*/  IMAD.MOV.U32 R2, RZ, RZ, R14 ;  /* 0x000000ffff027224 */ /* 0x000fd400078e000e */
[----:B------:R-:W-:Y:S05]  /*137e0*/  WARPSYNC.COLLECTIVE R15, `(.L_x_9249) ;  /* 0x000000000f087348 */ /* 0x000fea0003c00000 */
[----:B------:R0:W1:Y:S02]  /*137f0*/  SHFL.IDX P6, R14, R13, R12, R11 ;  /* 0x0000000c0d0e7389 */ /* 0x00006400000c000b */
[----:B01----:R-:W-:Y:S01]  /*13800*/  ENDCOLLECTIVE ;  /* 0x000000000000791b */ /* 0x003fe20003800000 */
.L_x_9249:
        /* <DEDUP_REMOVED lines=8> */
.L_x_9250:
        /* <DEDUP_REMOVED lines=12> */
.L_x_9251:
        /* <DEDUP_REMOVED lines=8> */
.L_x_9252:
        /* <DEDUP_REMOVED lines=13> */
.L_x_9253:
        /* <DEDUP_REMOVED lines=8> */
.L_x_9254:
        /* <DEDUP_REMOVED lines=13> */
.L_x_9255:
        /* <DEDUP_REMOVED lines=8> */
.L_x_9256:
        /* <DEDUP_REMOVED lines=13> */
.L_x_9257:
        /* <DEDUP_REMOVED lines=8> */
.L_x_9258:
        /* <DEDUP_REMOVED lines=13> */
.L_x_9259:
        /* <DEDUP_REMOVED lines=8> */
.L_x_9260:
        /* <DEDUP_REMOVED lines=12> */
.L_x_9261:
        /* <DEDUP_REMOVED lines=8> */
.L_x_9262:
        /* <DEDUP_REMOVED lines=11> */
.L_x_9263:
[----:B------:R-:W-:Y:S05]  /*14100*/  BRA `(.L_x_9264) ;  /* 0xffffffb8001c7947 */ /* 0x000fea000383ffff */
.L_x_9174:
[----:B0-----:R0:W1:Y:S02]  /*14110*/  SYNCS.PHASECHK.TRANS64.TRYWAIT P1, [R22+URZ+0x28820], R3 ;  /* 0x02882003160075a7 */ /* 0x001064000802017f */
[----:B-1----:R-:W-:Y:S05]  /*14120*/  @!P1 NANOSLEEP.SYNCS 0x989680 ;  /* 0x009896800000995d */ /* 0x002fea0003900000 */
[----:B------:R-:W1:Y:S02]  /*14130*/  @!P1 SYNCS.PHASECHK.TRANS64 P1, [R22+URZ+0x28820], R3 ;  /* 0x02882003160095a7 */ /* 0x000e64000802007f */
[----:B-1----:R-:W-:Y:S05]  /*14140*/  @!P1 BRA `(.L_x_9174) ;  /* 0xfffffffc00f09947 */ /* 0x002fea000383ffff */
[----:B------:R-:W-:Y:S05]  /*14150*/  BRA `(.L_x_9265) ;  /* 0xffffffb800947947 */ /* 0x000fea000383ffff */
.L_x_9179:
[----:B0-----:R0:W1:Y:S02]  /*14160*/  SYNCS.PHASECHK.TRANS64.TRYWAIT P0, [R6+URZ+0x28840], R3 ;  /* 0x02884003060075a7 */ /* 0x001064000800017f */
[----:B-1----:R-:W-:Y:S05]  /*14170*/  @!P0 NANOSLEEP.SYNCS 0x989680 ;  /* 0x009896800000895d */ /* 0x002fea0003900000 */
[----:B------:R-:W1:Y:S02]  /*14180*/  @!P0 SYNCS.PHASECHK.TRANS64 P0, [R6+URZ+0x28840], R3 ;  /* 0x02884003060085a7 */ /* 0x000e64000800007f */
[----:B-1----:R-:W-:Y:S05]  /*14190*/  @!P0 BRA `(.L_x_9179) ;  /* 0xfffffffc00f08947 */ /* 0x002fea000383ffff */
[----:B------:R-:W-:Y:S05]  /*141a0*/  BRA `(.L_x_9266) ;  /* 0xffffffbc00587947 */ /* 0x000fea000383ffff */
.L_x_9180:
        /* <DEDUP_REMOVED lines=8> */
.L_x_9268:
[----:B------:R-:W-:Y:S05]  /*14230*/  BSYNC B1 ;  /* 0x0000000000017941 */ /* 0x000fea0003800000 */
.L_x_9267:
        /* <DEDUP_REMOVED lines=9> */
.L_x_9269:
[----:B------:R-:W-:Y:S02]  /*142d0*/  IMAD R7, R7, 0x2, R22 ;  /* 0x0000000207077824 */ /* 0x000fe400078e0216 */
[----:B------:R-:W-:Y:S02]  /*142e0*/  IMAD.MOV.U32 R13, RZ, RZ, R9 ;  /* 0x000000ffff0d7224 */ /* 0x000fe400078e0009 */
[----:B------:R-:W-:Y:S02]  /*142f0*/  IMAD.MOV.U32 R12, RZ, RZ, 0x1 ;  /* 0x00000001ff0c7424 */ /* 0x000fe400078e00ff */
[----:B------:R-:W-:-:S07]  /*14300*/  IMAD.MOV.U32 R2, RZ, RZ, R14 ;  /* 0x000000ffff027224 */ /* 0x000fce00078e000e */
[----:B------:R-:W-:Y:S05]  /*14310*/  WARPSYNC.COLLECTIVE R15, `(.L_x_9270) ;  /* 0x000000000f087348 */ /* 0x000fea0003c00000 */
[----:B------:R0:W1:Y:S02]  /*14320*/  SHFL.IDX P6, R14, R13, R12, R11 ;  /* 0x0000000c0d0e7389 */ /* 0x00006400000c000b */
[----:B01----:R-:W-:Y:S01]  /*14330*/  ENDCOLLECTIVE ;  /* 0x000000000000791b */ /* 0x003fe20003800000 */
.L_x_9270:
        /* <DEDUP_REMOVED lines=12> */
.L_x_9271:
[----:B------:R-:W-:Y:S02]  /*14400*/  IMAD.MOV.U32 R13, RZ, RZ, R9 ;  /* 0x000000ffff0d7224 */ /* 0x000fe400078e0009 */
[----:B------:R-:W-:Y:S02]  /*14410*/  IMAD.MOV.U32 R12, RZ, RZ, 0x2 ;  /* 0x00000002ff0c7424 */ /* 0x000fe400078e00ff */
[----:B------:R-:W-:-:S07]  /*14420*/  IMAD.MOV.U32 R2, RZ, RZ, R14 ;  /* 0x000000ffff027224 */ /* 0x000fce00078e000e */
[----:B------:R-:W-:Y:S05]  /*14430*/  WARPSYNC.COLLECTIVE R15, `(.L_x_9272) ;  /* 0x000000000f087348 */ /* 0x000fea0003c00000 */
[----:B------:R0:W1:Y:S02]  /*14440*/  SHFL.IDX P6, R14, R13, R12, R11 ;  /* 0x0000000c0d0e7389 */ /* 0x00006400000c000b */
[----:B01----:R-:W-:Y:S01]  /*14450*/  ENDCOLLECTIVE ;  /* 0x000000000000791b */ /* 0x003fe20003800000 */
.L_x_9272:
        /* <DEDUP_REMOVED lines=12> */
.L_x_9273:
[----:B------:R-:W-:Y:S02]  /*14520*/  IMAD.MOV.U32 R13, RZ, RZ, R9 ;  /* 0x000000ffff0d7224 */ /* 0x000fe400078e0009 */
[----:B------:R-:W-:Y:S02]  /*14530*/  IMAD.MOV.U32 R12, RZ, RZ, 0x3 ;  /* 0x00000003ff0c7424 */ /* 0x000fe400078e00ff */
[----:B------:R-:W-:-:S07]  /*14540*/  IMAD.MOV.U32 R2, RZ, RZ, R14 ;  /* 0x000000ffff027224 */ /* 0x000fce00078e000e */
[----:B------:R-:W-:Y:S05]  /*14550*/  WARPSYNC.COLLECTIVE R15, `(.L_x_9274) ;  /* 0x000000000f087348 */ /* 0x000fea0003c00000 */
[----:B------:R0:W1:Y:S02]  /*14560*/  SHFL.IDX P6, R14, R13, R12, R11 ;  /* 0x0000000c0d0e7389 */ /* 0x00006400000c000b */
[----:B01----:R-:W-:Y:S01]  /*14570*/  ENDCOLLECTIVE ;  /* 0x000000000000791b */ /* 0x003fe20003800000 */
.L_x_9274:
        /* <DEDUP_REMOVED lines=12> */
.L_x_9275:
[----:B------:R-:W-:Y:S02]  /*14640*/  IMAD.MOV.U32 R13, RZ, RZ, R9 ;  /* 0x000000ffff0d7224 */ /* 0x000fe400078e0009 */
[----:B------:R-:W-:Y:S02]  /*14650*/  IMAD.MOV.U32 R12, RZ, RZ, 0x4 ;  /* 0x00000004ff0c7424 */ /* 0x000fe400078e00ff */
[----:B------:R-:W-:-:S07]  /*14660*/  IMAD.MOV.U32 R2, RZ, RZ, R14 ;  /* 0x000000ffff027224 */ /* 0x000fce00078e000e */
[----:B------:R-:W-:Y:S05]  /*14670*/  WARPSYNC.COLLECTIVE R15, `(.L_x_9276) ;  /* 0x000000000f087348 */ /* 0x000fea0003c00000 */
[----:B------:R0:W1:Y:S02]  /*14680*/  SHFL.IDX P6, R14, R13, R12, R11 ;  /* 0x0000000c0d0e7389 */ /* 0x00006400000c000b */
[----:B01----:R-:W-:Y:S01]  /*14690*/  ENDCOLLECTIVE ;  /* 0x000000000000791b */ /* 0x003fe20003800000 */
.L_x_9276:
        /* <DEDUP_REMOVED lines=12> */
.L_x_9277:
[----:B------:R-:W-:Y:S02]  /*14760*/  IMAD.MOV.U32 R13, RZ, RZ, R9 ;  /* 0x000000ffff0d7224 */ /* 0x000fe400078e0009 */
[----:B------:R-:W-:Y:S02]  /*14770*/  IMAD.MOV.U32 R12, RZ, RZ, 0x5 ;  /* 0x00000005ff0c7424 */ /* 0x000fe400078e00ff */
[----:B------:R-:W-:-:S07]  /*14780*/  IMAD.MOV.U32 R2, RZ, RZ, R14 ;  /* 0x000000ffff027224 */ /* 0x000fce00078e000e */
[----:B------:R-:W-:Y:S05]  /*14790*/  WARPSYNC.COLLECTIVE R15, `(.L_x_9278) ;  /* 0x000000000f087348 */ /* 0x000fea0003c00000 */
[----:B------:R0:W1:Y:S02]  /*147a0*/  SHFL.IDX P6, R14, R13, R12, R11 ;  /* 0x0000000c0d0e7389 */ /* 0x00006400000c000b */
[----:B01----:R-:W-:Y:S01]  /*147b0*/  ENDCOLLECTIVE ;  /* 0x000000000000791b */ /* 0x003fe20003800000 */
.L_x_9278:
        /* <DEDUP_REMOVED lines=12> */
.L_x_9279:
[----:B------:R-:W-:Y:S02]  /*14880*/  IMAD.MOV.U32 R13, RZ, RZ, R9 ;  /* 0x000000ffff0d7224 */ /* 0x000fe400078e0009 */
[----:B------:R-:W-:Y:S02]  /*14890*/  IMAD.MOV.U32 R12, RZ, RZ, 0x6 ;  /* 0x00000006ff0c7424 */ /* 0x000fe400078e00ff */
[----:B------:R-:W-:-:S07]  /*148a0*/  IMAD.MOV.U32 R2, RZ, RZ, R14 ;  /* 0x000000ffff027224 */ /* 0x000fce00078e000e */
[----:B------:R-:W-:Y:S05]  /*148b0*/  WARPSYNC.COLLECTIVE R15, `(.L_x_9280) ;  /* 0x000000000f087348 */ /* 0x000fea0003c00000 */
[----:B------:R0:W1:Y:S02]  /*148c0*/  SHFL.IDX P6, R14, R13, R12, R11 ;  /* 0x0000000c0d0e7389 */ /* 0x00006400000c000b */
[----:B01----:R-:W-:Y:S01]  /*148d0*/  ENDCOLLECTIVE ;  /* 0x000000000000791b */ /* 0x003fe20003800000 */
.L_x_9280:
        /* <DEDUP_REMOVED lines=12> */
.L_x_9281:
[----:B------:R-:W-:Y:S02]  /*149a0*/  IMAD.MOV.U32 R13, RZ, RZ, R9 ;  /* 0x000000ffff0d7224 */ /* 0x000fe400078e0009 */
[----:B------:R-:W-:Y:S02]  /*149b0*/  IMAD.MOV.U32 R12, RZ, RZ, 0x7 ;  /* 0x00000007ff0c7424 */ /* 0x000fe400078e00ff */
[----:B------:R-:W-:-:S07]  /*149c0*/  IMAD.MOV.U32 R2, RZ, RZ, R14 ;  /* 0x000000ffff027224 */ /* 0x000fce00078e000e */
[----:B------:R-:W-:Y:S05]  /*149d0*/  WARPSYNC.COLLECTIVE R15, `(.L_x_9282) ;  /* 0x000000000f087348 */ /* 0x000fea0003c00000 */
[----:B------:R0:W1:Y:S02]  /*149e0*/  SHFL.IDX P6, R14, R13, R12, R11 ;  /* 0x0000000c0d0e7389 */ /* 0x00006400000c000b */
[----:B01----:R-:W-:Y:S01]  /*149f0*/  ENDCOLLECTIVE ;  /* 0x000000000000791b */ /* 0x003fe20003800000 */
.L_x_9282:
        /* <DEDUP_REMOVED lines=12> */
.L_x_9283:
[----:B------:R-:W-:Y:S01]  /*14ac0*/  IMAD.MOV.U32 R2, RZ, RZ, R14 ;  /* 0x000000ffff027224 */ /* 0x000fe200078e000e */
[----:B------:R-:W-:Y:S06]  /*14ad0*/  BRA `(.L_x_9284) ;  /* 0xffffffb800247947 */ /* 0x000fec000383ffff */
.L_x_9185:
[----:B0-----:R0:W1:Y:S02]  /*14ae0*/  SYNCS.PHASECHK.TRANS64.TRYWAIT P0, [R6+URZ+0x28860], R2 ;  /* 0x02886002060075a7 */ /* 0x001064000800017f */
[----:B-1----:R-:W-:Y:S05]  /*14af0*/  @!P0 NANOSLEEP.SYNCS 0x989680 ;  /* 0x009896800000895d */ /* 0x002fea0003900000 */
[----:B------:R-:W1:Y:S02]  /*14b00*/  @!P0 SYNCS.PHASECHK.TRANS64 P0, [R6+URZ+0x28860], R2 ;  /* 0x02886002060085a7 */ /* 0x000e64000800007f */
[----:B-1----:R-:W-:Y:S05]  /*14b10*/  @!P0 BRA `(.L_x_9185) ;  /* 0xfffffffc00f08947 */ /* 0x002fea000383ffff */
[----:B------:R-:W-:Y:S05]  /*14b20*/  BRA `(.L_x_9285) ;  /* 0xffffffb800847947 */ /* 0x000fea000383ffff */
.L_x_9186:
        /* <DEDUP_REMOVED lines=8> */
.L_x_9287:
[----:B------:R-:W-:Y:S05]  /*14bb0*/  BSYNC B1 ;  /* 0x0000000000017941 */ /* 0x000fea0003800000 */
.L_x_9286:
        /* <DEDUP_REMOVED lines=9> */
.L_x_9288:
[----:B------:R-:W-:Y:S02]  /*14c50*/  IMAD.MOV.U32 R13, RZ, RZ, R23 ;  /* 0x000000ffff0d7224 */ /* 0x000fe400078e0017 */
[----:B------:R-:W-:Y:S02]  /*14c60*/  IMAD.MOV.U32 R12, RZ, RZ, 0x1 ;  /* 0x00000001ff0c7424 */ /* 0x000fe400078e00ff */
[----:B------:R-:W-:-:S07]  /*14c70*/  IMAD.MOV.U32 R2, RZ, RZ, R14 ;  /* 0x000000ffff027224 */ /* 0x000fce00078e000e */
[----:B------:R-:W-:Y:S05]  /*14c80*/  WARPSYNC.COLLECTIVE R15, `(.L_x_9289) ;  /* 0x000000000f087348 */ /* 0x000fea0003c00000 */
[----:B------:R0:W1:Y:S02]  /*14c90*/  SHFL.IDX P6, R14, R13, R12, R11 ;  /* 0x0000000c0d0e7389 */ /* 0x00006400000c000b */
[----:B01----:R-:W-:Y:S01]  /*14ca0*/  ENDCOLLECTIVE ;  /* 0x000000000000791b */ /* 0x003fe20003800000 */
.L_x_9289:
        /* <DEDUP_REMOVED lines=14> */
.L_x_9290:
[----:B------:R-:W-:Y:S02]  /*14d90*/  IMAD.MOV.U32 R13, RZ, RZ, R23 ;  /* 0x000000ffff0d7224 */ /* 0x000fe400078e0017 */
[----:B------:R-:W-:Y:S02]  /*14da0*/  IMAD.MOV.U32 R12, RZ, RZ, 0x2 ;  /* 0x00000002ff0c7424 */ /* 0x000fe400078e00ff */
[----:B------:R-:W-:-:S07]  /*14db0*/  IMAD.MOV.U32 R2, RZ, RZ, R14 ;  /* 0x000000ffff027224 */ /* 0x000fce00078e000e */
[----:B------:R-:W-:Y:S05]  /*14dc0*/  WARPSYNC.COLLECTIVE R15, `(.L_x_9291) ;  /* 0x000000000f087348 */ /* 0x000fea0003c00000 */
[----:B------:R0:W1:Y:S02]  /*14dd0*/  SHFL.IDX P6, R14, R13, R12, R11 ;  /* 0x0000000c0d0e7389 */ /* 0x00006400000c000b */
[----:B01----:R-:W-:Y:S01]  /*14de0*/  ENDCOLLECTIVE ;  /* 0x000000000000791b */ /* 0x003fe20003800000 */
.L_x_9291:
        /* <DEDUP_REMOVED lines=14> */
.L_x_9292:
[----:B------:R-:W-:Y:S02]  /*14ed0*/  IMAD.MOV.U32 R13, RZ, RZ, R23 ;  /* 0x000000ffff0d7224 */ /* 0x000fe400078e0017 */
[----:B------:R-:W-:Y:S02]  /*14ee0*/  IMAD.MOV.U32 R12, RZ, RZ, 0x3 ;  /* 0x00000003ff0c7424 */ /* 0x000fe400078e00ff */
[----:B------:R-:W-:-:S07]  /*14ef0*/  IMAD.MOV.U32 R2, RZ, RZ, R14 ;  /* 0x000000ffff027224 */ /* 0x000fce00078e000e */
[----:B------:R-:W-:Y:S05]  /*14f00*/  WARPSYNC.COLLECTIVE R15, `(.L_x_9293) ;  /* 0x000000000f087348 */ /* 0x000fea0003c00000 */
[----:B------:R0:W1:Y:S02]  /*14f10*/  SHFL.IDX P6, R14, R13, R12, R11 ;  /* 0x0000000c0d0e7389 */ /* 0x00006400000c000b */
[----:B01----:R-:W-:Y:S01]  /*14f20*/  ENDCOLLECTIVE ;  /* 0x000000000000791b */ /* 0x003fe20003800000 */
.L_x_9293:
        /* <DEDUP_REMOVED lines=14> */
.L_x_9294:
[----:B------:R-:W-:Y:S02]  /*15010*/  IMAD.MOV.U32 R13, RZ, RZ, R23 ;  /* 0x000000ffff0d7224 */ /* 0x000fe400078e0017 */
[----:B------:R-:W-:Y:S02]  /*15020*/  IMAD.MOV.U32 R12, RZ, RZ, 0x4 ;  /* 0x00000004ff0c7424 */ /* 0x000fe400078e00ff */
[----:B------:R-:W-:-:S07]  /*15030*/  IMAD.MOV.U32 R2, RZ, RZ, R14 ;  /* 0x000000ffff027224 */ /* 0x000fce00078e000e */
[----:B------:R-:W-:Y:S05]  /*15040*/  WARPSYNC.COLLECTIVE R15, `(.L_x_9295) ;  /* 0x000000000f087348 */ /* 0x000fea0003c00000 */
[----:B------:R0:W1:Y:S02]  /*15050*/  SHFL.IDX P6, R14, R13, R12, R11 ;  /* 0x0000000c0d0e7389 */ /* 0x00006400000c000b */
[----:B01----:R-:W-:Y:S01]  /*15060*/  ENDCOLLECTIVE ;  /* 0x000000000000791b */ /* 0x003fe20003800000 */
.L_x_9295:
        /* <DEDUP_REMOVED lines=14> */
.L_x_9296:
[----:B------:R-:W-:Y:S02]  /*15150*/  IMAD.MOV.U32 R13, RZ, RZ, R23 ;  /* 0x000000ffff0d7224 */ /* 0x000fe400078e0017 */
[----:B------:R-:W-:Y:S02]  /*15160*/  IMAD.MOV.U32 R12, RZ, RZ, 0x5 ;  /* 0x00000005ff0c7424 */ /* 0x000fe400078e00ff */
[----:B------:R-:W-:-:S07]  /*15170*/  IMAD.MOV.U32 R2, RZ, RZ, R14 ;  /* 0x000000ffff027224 */ /* 0x000fce00078e000e */
[----:B------:R-:W-:Y:S05]  /*15180*/  WARPSYNC.COLLECTIVE R15, `(.L_x_9297) ;  /* 0x000000000f087348 */ /* 0x000fea0003c00000 */
[----:B------:R0:W1:Y:S02]  /*15190*/  SHFL.IDX P6, R14, R13, R12, R11 ;  /* 0x0000000c0d0e7389 */ /* 0x00006400000c000b */
[----:B01----:R-:W-:Y:S01]  /*151a0*/  ENDCOLLECTIVE ;  /* 0x000000000000791b */ /* 0x003fe20003800000 */
.L_x_9297:
        /* <DEDUP_REMOVED lines=14> */
.L_x_9298:
[----:B------:R-:W-:Y:S02]  /*15290*/  IMAD.MOV.U32 R13, RZ, RZ, R23 ;  /* 0x000000ffff0d7224 */ /* 0x000fe400078e0017 */
[----:B------:R-:W-:Y:S02]  /*152a0*/  IMAD.MOV.U32 R12, RZ, RZ, 0x6 ;  /* 0x00000006ff0c7424 */ /* 0x000fe400078e00ff */
[----:B------:R-:W-:-:S07]  /*152b0*/  IMAD.MOV.U32 R2, RZ, RZ, R14 ;  /* 0x000000ffff027224 */ /* 0x000fce00078e000e */
[----:B------:R-:W-:Y:S05]  /*152c0*/  WARPSYNC.COLLECTIVE R15, `(.L_x_9299) ;  /* 0x000000000f087348 */ /* 0x000fea0003c00000 */
[----:B------:R0:W1:Y:S02]  /*152d0*/  SHFL.IDX P6, R14, R13, R12, R11 ;  /* 0x0000000c0d0e7389 */ /* 0x00006400000c000b */
[----:B01----:R-:W-:Y:S01]  /*152e0*/  ENDCOLLECTIVE ;  /* 0x000000000000791b */ /* 0x003fe20003800000 */
.L_x_9299:
        /* <DEDUP_REMOVED lines=14> */
.L_x_9300:
[----:B------:R-:W-:Y:S02]  /*153d0*/  IMAD.MOV.U32 R13, RZ, RZ, R23 ;  /* 0x000000ffff0d7224 */ /* 0x000fe400078e0017 */
[----:B------:R-:W-:Y:S02]  /*153e0*/  IMAD.MOV.U32 R12, RZ, RZ, 0x7 ;  /* 0x00000007ff0c7424 */ /* 0x000fe400078e00ff */
[----:B------:R-:W-:-:S07]  /*153f0*/  IMAD.MOV.U32 R2, RZ, RZ, R14 ;  /* 0x000000ffff027224 */ /* 0x000fce00078e000e */
[----:B------:R-:W-:Y:S05]  /*15400*/  WARPSYNC.COLLECTIVE R15, `(.L_x_9301) ;  /* 0x000000000f087348 */ /* 0x000fea0003c00000 */
[----:B------:R0:W1:Y:S02]  /*15410*/  SHFL.IDX P6, R14, R13, R12, R11 ;  /* 0x0000000c0d0e7389 */ /* 0x00006400000c000b */
[----:B01----:R-:W-:Y:S01]  /*15420*/  ENDCOLLECTIVE ;  /* 0x000000000000791b */ /* 0x003fe20003800000 */
.L_x_9301:
        /* <DEDUP_REMOVED lines=13> */
.L_x_9302:
[----:B------:R-:W-:Y:S01]  /*15500*/  @!PT LDS RZ, [RZ] ;  /* 0x00000000fffff984 */ /* 0x000fe20000000800 */
[----:B------:R-:W-:Y:S01]  /*15510*/  @!PT LDS RZ, [RZ] ;  /* 0x00000000fffff984 */ /* 0x000fe20000000800 */
[----:B------:R-:W-:Y:S01]  /*15520*/  @!PT LDS RZ, [RZ] ;  /* 0x00000000fffff984 */ /* 0x000fe20000000800 */
[----:B------:R1:W-:Y:S01]  /*15530*/  LDGSTS.E.BYPASS.LTC128B.128 [R7+0x7400], desc[UR56][R2.64+0x80], !P0 ;  /* 0x0740008002077fae */ /* 0x0003e2000c101d78 */
[----:B------:R-:W-:Y:S05]  /*15540*/  BRA `(.L_x_9303) ;  /* 0xffffffb400087947 */ /* 0x000fea000383ffff */
.L_x_9194:
[----:B0-----:R0:W1:Y:S02]  /*15550*/  SYNCS.PHASECHK.TRANS64.TRYWAIT P0, [R0+URZ+0x28860], R3 ;  /* 0x02886003000075a7 */ /* 0x001064000800017f */
[----:B-1----:R-:W-:Y:S05]  /*15560*/  @!P0 NANOSLEEP.SYNCS 0x989680 ;  /* 0x009896800000895d */ /* 0x002fea0003900000 */
[----:B------:R-:W1:Y:S02]  /*15570*/  @!P0 SYNCS.PHASECHK.TRANS64 P0, [R0+URZ+0x28860], R3 ;  /* 0x02886003000085a7 */ /* 0x000e64000800007f */
[----:B-1----:R-:W-:Y:S05]  /*15580*/  @!P0 BRA `(.L_x_9194) ;  /* 0xfffffffc00f08947 */ /* 0x002fea000383ffff */
[----:B------:R-:W-:Y:S05]  /*15590*/  BRA `(.L_x_9304) ;  /* 0xffffffb8001c7947 */ /* 0x000fea000383ffff */
.L_x_9195:
        /* <DEDUP_REMOVED lines=8> */
.L_x_9306:
[----:B------:R-:W-:Y:S05]  /*15620*/  BSYNC B0 ;  /* 0x0000000000007941 */ /* 0x000fea0003800000 */
.L_x_9305:
        /* <DEDUP_REMOVED lines=9> */
.L_x_9307:
        /* <DEDUP_REMOVED lines=12> */
.L_x_9308:
        /* <DEDUP_REMOVED lines=13> */
.L_x_9309:
[----:B------:R-:W-:Y:S02]  /*15850*/  IMAD.MOV.U32 R13, RZ, RZ, R23 ;  /* 0x000000ffff0d7224 */ /* 0x000fe400078e0017 */
[----:B------:R-:W-:Y:S02]  /*15860*/  IMAD.MOV.U32 R12, RZ, RZ, 0x2 ;  /* 0x00000002ff0c7424 */ /* 0x000fe400078e00ff */
[----:B------:R-:W-:-:S07]  /*15870*/  IMAD.MOV.U32 R10, RZ, RZ, R14 ;  /* 0x000000ffff0a7224 */ /* 0x000fce00078e000e */
[----:B------:R-:W-:Y:S05]  /*15880*/  WARPSYNC.COLLECTIVE R15, `(.L_x_9310) ;  /* 0x000000000f087348 */ /* 0x000fea0003c00000 */
[----:B------:R0:W1:Y:S02]  /*15890*/  SHFL.IDX P6, R14, R13, R12, R11 ;  /* 0x0000000c0d0e7389 */ /* 0x00006400000c000b */
[----:B01----:R-:W-:Y:S01]  /*158a0*/  ENDCOLLECTIVE ;  /* 0x000000000000791b */ /* 0x003fe20003800000 */
.L_x_9310:
        /* <DEDUP_REMOVED lines=14> */
.L_x_9311:
[----:B------:R-:W-:Y:S02]  /*15990*/  IMAD.MOV.U32 R13, RZ, RZ, R23 ;  /* 0x000000ffff0d7224 */ /* 0x000fe400078e0017 */
[----:B------:R-:W-:Y:S01]  /*159a0*/  IMAD.MOV.U32 R12, RZ, RZ, 0x3 ;  /* 0x00000003ff0c7424 */ /* 0x000fe200078e00ff */
[----:B------:R-:W-:-:S13]  /*159b0*/  IADD3 R2, P2, R14, R5, RZ ;  /* 0x000000050e027210 */ /* 0x000fda0007f5e0ff */
[----:B------:R-:W-:Y:S05]  /*159c0*/  WARPSYNC.COLLECTIVE R15, `(.L_x_9312) ;  /* 0x000000000f087348 */ /* 0x000fea0003c00000 */
[----:B------:R0:W1:Y:S02]  /*159d0*/  SHFL.IDX P6, R14, R13, R12, R11 ;  /* 0x0000000c0d0e7389 */ /* 0x00006400000c000b */
[----:B01----:R-:W-:Y:S01]  /*159e0*/  ENDCOLLECTIVE ;  /* 0x000000000000791b */ /* 0x003fe20003800000 */
.L_x_9312:
        /* <DEDUP_REMOVED lines=13> */
.L_x_9313:
[----:B------:R-:W-:Y:S02]  /*15ac0*/  IMAD.MOV.U32 R13, RZ, RZ, R23 ;  /* 0x000000ffff0d7224 */ /* 0x000fe400078e0017 */
[----:B------:R-:W-:Y:S01]  /*15ad0*/  IMAD.MOV.U32 R12, RZ, RZ, 0x4 ;  /* 0x00000004ff0c7424 */ /* 0x000fe200078e00ff */
[----:B------:R-:W-:-:S13]  /*15ae0*/  IADD3 R2, P2, R14, R5, RZ ;  /* 0x000000050e027210 */ /* 0x000fda0007f5e0ff */
[----:B------:R-:W-:Y:S05]  /*15af0*/  WARPSYNC.COLLECTIVE R15, `(.L_x_9314) ;  /* 0x000000000f087348 */ /* 0x000fea0003c00000 */
[----:B------:R0:W1:Y:S02]  /*15b00*/  SHFL.IDX P6, R14, R13, R12, R11 ;  /* 0x0000000c0d0e7389 */ /* 0x00006400000c000b */
[----:B01----:R-:W-:Y:S01]  /*15b10*/  ENDCOLLECTIVE ;  /* 0x000000000000791b */ /* 0x003fe20003800000 */
.L_x_9314:
        /* <DEDUP_REMOVED lines=13> */
.L_x_9315:
[----:B------:R-:W-:Y:S02]  /*15bf0*/  IMAD.MOV.U32 R13, RZ, RZ, R23 ;  /* 0x000000ffff0d7224 */ /* 0x000fe400078e0017 */
[----:B------:R-:W-:Y:S02]  /*15c00*/  IMAD.MOV.U32 R12, RZ, RZ, 0x5 ;  /* 0x00000005ff0c7424 */ /* 0x000fe400078e00ff */
[----:B------:R-:W-:-:S07]  /*15c10*/  IMAD.MOV.U32 R10, RZ, RZ, R14 ;  /* 0x000000ffff0a7224 */ /* 0x000fce00078e000e */
[----:B------:R-:W-:Y:S05]  /*15c20*/  WARPSYNC.COLLECTIVE R15, `(.L_x_9316) ;  /* 0x000000000f087348 */ /* 0x000fea0003c00000 */
[----:B------:R0:W1:Y:S02]  /*15c30*/  SHFL.IDX P6, R14, R13, R12, R11 ;  /* 0x0000000c0d0e7389 */ /* 0x00006400000c000b */
[----:B01----:R-:W-:Y:S01]  /*15c40*/  ENDCOLLECTIVE ;  /* 0x000000000000791b */ /* 0x003fe20003800000 */
.L_x_9316:
        /* <DEDUP_REMOVED lines=14> */
.L_x_9317:
[----:B------:R-:W-:Y:S02]  /*15d30*/  IMAD.MOV.U32 R13, RZ, RZ, R23 ;  /* 0x000000ffff0d7224 */ /* 0x000fe400078e0017 */
[----:B------:R-:W-:Y:S01]  /*15d40*/  IMAD.MOV.U32 R12, RZ, RZ, 0x6 ;  /* 0x00000006ff0c7424 */ /* 0x000fe200078e00ff */
[----:B------:R-:W-:-:S13]  /*15d50*/  IADD3 R2, P2, R14, R5, RZ ;  /* 0x000000050e027210 */ /* 0x000fda0007f5e0ff */
[----:B------:R-:W-:Y:S05]  /*15d60*/  WARPSYNC.COLLECTIVE R15, `(.L_x_9318) ;  /* 0x000000000f087348 */ /* 0x000fea0003c00000 */
[----:B------:R0:W1:Y:S02]  /*15d70*/  SHFL.IDX P6, R14, R13, R12, R11 ;  /* 0x0000000c0d0e7389 */ /* 0x00006400000c000b */
[----:B01----:R-:W-:Y:S01]  /*15d80*/  ENDCOLLECTIVE ;  /* 0x000000000000791b */ /* 0x003fe20003800000 */
.L_x_9318:
        /* <DEDUP_REMOVED lines=13> */
.L_x_9319:
[----:B------:R-:W-:Y:S02]  /*15e60*/  IMAD.MOV.U32 R13, RZ, RZ, R23 ;  /* 0x000000ffff0d7224 */ /* 0x000fe400078e0017 */
[----:B------:R-:W-:Y:S02]  /*15e70*/  IMAD.MOV.U32 R12, RZ, RZ, 0x7 ;  /* 0x00000007ff0c7424 */ /* 0x000fe400078e00ff */
[----:B------:R-:W-:-:S07]  /*15e80*/  IMAD.MOV.U32 R10, RZ, RZ, R14 ;  /* 0x000000ffff0a7224 */ /* 0x000fce00078e000e */
[----:B------:R-:W-:Y:S05]  /*15e90*/  WARPSYNC.COLLECTIVE R15, `(.L_x_9320) ;  /* 0x000000000f087348 */ /* 0x000fea0003c00000 */
[----:B------:R0:W1:Y:S02]  /*15ea0*/  SHFL.IDX P6, R14, R13, R12, R11 ;  /* 0x0000000c0d0e7389 */ /* 0x00006400000c000b */
[----:B01----:R-:W-:Y:S01]  /*15eb0*/  ENDCOLLECTIVE ;  /* 0x000000000000791b */ /* 0x003fe20003800000 */
.L_x_9320:
        /* <DEDUP_REMOVED lines=12> */
.L_x_9321:
[----:B------:R-:W-:Y:S05]  /*15f80*/  BRA `(.L_x_9322) ;  /* 0xffffffb000bc7947 */ /* 0x000fea000383ffff */
.L_x_9200:
        /* <DEDUP_REMOVED lines=8> */
.L_x_9324:
[----:B------:R-:W-:Y:S05]  /*16010*/  BSYNC B0 ;  /* 0x0000000000007941 */ /* 0x000fea0003800000 */
.L_x_9323:
        /* <DEDUP_REMOVED lines=9> */
.L_x_9325:
        /* <DEDUP_REMOVED lines=23> */
.L_x_9326:
[----:B------:R-:W-:Y:S01]  /*16220*/  IMAD.MOV.U32 R12, RZ, RZ, 0x2 ;  /* 0x00000002ff0c7424 */ /* 0x000fe200078e00ff */
[----:B------:R-:W-:-:S05]  /*16230*/  SEL R14, R14, RZ, P1 ;  /* 0x000000ff0e0e7207 */ /* 0x000fca0000800000 */
[----:B------:R-:W-:-:S04]  /*16240*/  IMAD.IADD R7, R13, 0x1, R14 ;  /* 0x000000010d077824 */ /* 0x000fc800078e020e */
[----:B------:R-:W-:-:S07]  /*16250*/  IMAD.MOV.U32 R13, RZ, RZ, R7 ;  /* 0x000000ffff0d7224 */ /* 0x000fce00078e0007 */
[----:B------:R-:W-:Y:S05]  /*16260*/  WARPSYNC.COLLECTIVE R15, `(.L_x_9327) ;  /* 0x000000000f087348 */ /* 0x000fea0003c00000 */
[----:B------:R0:W1:Y:S02]  /*16270*/  SHFL.UP P6, R14, R13, R12, R11 ;  /* 0x0400000c0d0e7389 */ /* 0x00006400000c000b */
[----:B01----:R-:W-:Y:S01]  /*16280*/  ENDCOLLECTIVE ;  /* 0x000000000000791b */ /* 0x003fe20003800000 */
.L_x_9327:
        /* <DEDUP_REMOVED lines=8> */
.L_x_9328:
[----:B------:R-:W-:Y:S01]  /*16310*/  IMAD.MOV.U32 R12, RZ, RZ, 0x8 ;  /* 0x00000008ff0c7424 */ /* 0x000fe200078e00ff */
[----:B------:R-:W-:-:S05]  /*16320*/  SEL R3, R14, RZ, P3 ;  /* 0x000000ff0e037207 */ /* 0x000fca0001800000 */
[----:B------:R-:W-:-:S04]  /*16330*/  IMAD.IADD R3, R2, 0x1, R3 ;  /* 0x0000000102037824 */ /* 0x000fc800078e0203 */
[----:B------:R-:W-:-:S07]  /*16340*/  IMAD.MOV.U32 R13, RZ, RZ, R3 ;  /* 0x000000ffff0d7224 */ /* 0x000fce00078e0003 */
[----:B------:R-:W-:Y:S05]  /*16350*/  WARPSYNC.COLLECTIVE R15, `(.L_x_9329) ;  /* 0x000000000f087348 */ /* 0x000fea0003c00000 */
[----:B------:R0:W1:Y:S02]  /*16360*/  SHFL.UP P6, R14, R13, R12, R11 ;  /* 0x0400000c0d0e7389 */ /* 0x00006400000c000b */
[----:B01----:R-:W-:Y:S01]  /*16370*/  ENDCOLLECTIVE ;  /* 0x000000000000791b */ /* 0x003fe20003800000 */
.L_x_9329:
[----:B------:R-:W-:Y:S01]  /*16380*/  IMAD.MOV.U32 R12, RZ, RZ, 0x10 ;  /* 0x00000010ff0c7424 */ /* 0x000fe200078e00ff */
[----:B------:R-:W-:-:S05]  /*16390*/  SEL R4, R14, RZ, P4 ;  /* 0x000000ff0e047207 */ /* 0x000fca0002000000 */
[----:B------:R-:W-:-:S04]  /*163a0*/  IMAD.IADD R4, R3, 0x1, R4 ;  /* 0x0000000103047824 */ /* 0x000fc800078e0204 */
[----:B------:R-:W-:-:S07]  /*163b0*/  IMAD.MOV.U32 R13, RZ, RZ, R4 ;  /* 0x000000ffff0d7224 */ /* 0x000fce00078e0004 */
[----:B------:R-:W-:Y:S05]  /*163c0*/  WARPSYNC.COLLECTIVE R15, `(.L_x_9330) ;  /* 0x000000000f087348 */ /* 0x000fea0003c00000 */
[----:B------:R0:W1:Y:S02]  /*163d0*/  SHFL.UP P6, R14, R13, R12, R11 ;  /* 0x0400000c0d0e7389 */ /* 0x00006400000c000b */
[----:B01----:R-:W-:Y:S01]  /*163e0*/  ENDCOLLECTIVE ;  /* 0x000000000000791b */ /* 0x003fe20003800000 */
.L_x_9330:
        /* <DEDUP_REMOVED lines=8> */
.L_x_9331:
[----:B------:R-:W-:Y:S05]  /*16470*/  BRA `(.L_x_9332) ;  /* 0xffffffb000cc7947 */ /* 0x000fea000383ffff */
.L_x_9203:
[----:B------:R-:W-:Y:S01]  /*16480*/  BSSY B0, `(.L_x_9333) ;  /* 0x0000007000007945 */ /* 0x000fe20003800000 */
[----:B------:R-:W-:Y:S02]  /*16490*/  IMAD.MOV.U32 R12, RZ, RZ, 0x1 ;  /* 0x00000001ff0c7424 */ /* 0x000fe400078e00ff */
[----:B------:R-:W-:Y:S02]  /*164a0*/  IMAD.MOV.U32 R11, RZ, RZ, RZ ;  /* 0x000000ffff0b7224 */ /* 0x000fe400078e00ff */
[----:B------:R-:W-:-:S07]  /*164b0*/  IMAD.MOV.U32 R15, RZ, RZ, -0x1 ;  /* 0xffffffffff0f7424 */ /* 0x000fce00078e00ff */
[----:B------:R-:W-:Y:S05]  /*164c0*/  WARPSYNC.COLLECTIVE R15, `(.L_x_9334) ;  /* 0x000000000f087348 */ /* 0x000fea0003c00000 */
[----:B------:R0:W1:Y:S02]  /*164d0*/  SHFL.UP P6, R14, R13, R12, R11 ;  /* 0x0400000c0d0e7389 */ /* 0x00006400000c000b */
[----:B01----:R-:W-:Y:S01]  /*164e0*/  ENDCOLLECTIVE ;  /* 0x000000000000791b */ /* 0x003fe20003800000 */
.L_x_9334:
[----:B------:R-:W-:Y:S05]  /*164f0*/  BSYNC B0 ;  /* 0x0000000000007941 */ /* 0x000fea0003800000 */
.L_x_9333:
        /* <DEDUP_REMOVED lines=8> */
.L_x_9335:
[----:B------:R-:W-:Y:S01]  /*16580*/  IMAD.MOV.U32 R12, RZ, RZ, 0x4 ;  /* 0x00000004ff0c7424 */ /* 0x000fe200078e00ff */
[----:B------:R-:W-:-:S05]  /*16590*/  SEL R2, R14, RZ, P2 ;  /* 0x000000ff0e027207 */ /* 0x000fca0001000000 */
[----:B------:R-:W-:-:S04]  /*165a0*/  IMAD.IADD R2, R13, 0x1, R2 ;  /* 0x000000010d027824 */ /* 0x000fc800078e0202 */
[----:B------:R-:W-:-:S07]  /*165b0*/  IMAD.MOV.U32 R13, RZ, RZ, R2 ;  /* 0x000000ffff0d7224 */ /* 0x000fce00078e0002 */
[----:B------:R-:W-:Y:S05]  /*165c0*/  WARPSYNC.COLLECTIVE R15, `(.L_x_9336) ;  /* 0x000000000f087348 */ /* 0x000fea0003c00000 */
[----:B------:R0:W1:Y:S02]  /*165d0*/  SHFL.UP P6, R14, R13, R12, R11 ;  /* 0x0400000c0d0e7389 */ /* 0x00006400000c000b */
[----:B01----:R-:W-:Y:S01]  /*165e0*/  ENDCOLLECTIVE ;  /* 0x000000000000791b */ /* 0x003fe20003800000 */
.L_x_9336:
[----:B------:R-:W-:Y:S01]  /*165f0*/  IMAD.MOV.U32 R12, RZ, RZ, 0x8 ;  /* 0x00000008ff0c7424 */ /* 0x000fe200078e00ff */
[----:B------:R-:W-:-:S05]  /*16600*/  SEL R3, R14, RZ, P3 ;  /* 0x000000ff0e037207 */ /* 0x000fca0001800000 */
[----:B------:R-:W-:-:S04]  /*16610*/  IMAD.IADD R3, R2, 0x1, R3 ;  /* 0x0000000102037824 */ /* 0x000fc800078e0203 */
[----:B------:R-:W-:-:S07]  /*16620*/  IMAD.MOV.U32 R13, RZ, RZ, R3 ;  /* 0x000000ffff0d7224 */ /* 0x000fce00078e0003 */
[----:B------:R-:W-:Y:S05]  /*16630*/  WARPSYNC.COLLECTIVE R15, `(.L_x_9337) ;  /* 0x000000000f087348 */ /* 0x000fea0003c00000 */
[----:B------:R0:W1:Y:S02]  /*16640*/  SHFL.UP P6, R14, R13, R12, R11 ;  /* 0x0400000c0d0e7389 */ /* 0x00006400000c000b */
[----:B01----:R-:W-:Y:S01]  /*16650*/  ENDCOLLECTIVE ;  /* 0x000000000000791b */ /* 0x003fe20003800000 */
.L_x_9337:
[----:B------:R-:W-:Y:S01]  /*16660*/  IMAD.MOV.U32 R12, RZ, RZ, 0x10 ;  /* 0x00000010ff0c7424 */ /* 0x000fe200078e00ff */
[----:B------:R-:W-:-:S05]  /*16670*/  SEL R4, R14, RZ, P4 ;  /* 0x000000ff0e047207 */ /* 0x000fca0002000000 */
[----:B------:R-:W-:-:S04]  /*16680*/  IMAD.IADD R4, R3, 0x1, R4 ;  /* 0x0000000103047824 */ /* 0x000fc800078e0204 */
[----:B------:R-:W-:-:S07]  /*16690*/  IMAD.MOV.U32 R13, RZ, RZ, R4 ;  /* 0x000000ffff0d7224 */ /* 0x000fce00078e0004 */
[----:B------:R-:W-:Y:S05]  /*166a0*/  WARPSYNC.COLLECTIVE R15, `(.L_x_9338) ;  /* 0x000000000f087348 */ /* 0x000fea0003c00000 */
[----:B------:R0:W1:Y:S02]  /*166b0*/  SHFL.UP P6, R14, R13, R12, R11 ;  /* 0x0400000c0d0e7389 */ /* 0x00006400000c000b */
[----:B01----:R-:W-:Y:S01]  /*166c0*/  ENDCOLLECTIVE ;  /* 0x000000000000791b */ /* 0x003fe20003800000 */
.L_x_9338:
        /* <DEDUP_REMOVED lines=8> */
.L_x_9339:
[----:B------:R-:W-:Y:S05]  /*16750*/  BRA `(.L_x_9340) ;  /* 0xffffffb000b87947 */ /* 0x000fea000383ffff */
.L_x_9205:
[----:B------:R-:W-:Y:S01]  /*16760*/  BSSY B0, `(.L_x_9341) ;  /* 0x0000006000007945 */ /* 0x000fe20003800000 */
[----:B------:R-:W-:Y:S01]  /*16770*/  PLOP3.LUT P6, PT, P6, PT, PT, 0x8, 0x0 ;  /* 0x000000000000781c */ /* 0x000fe200037ce170 */
[----:B------:R-:W-:-:S12]  /*16780*/  IMAD.MOV.U32 R15, RZ, RZ, -0x1 ;  /* 0xffffffffff0f7424 */ /* 0x000fd800078e00ff */
[----:B0-----:R-:W-:Y:S05]  /*16790*/  WARPSYNC.COLLECTIVE R15, `(.L_x_9342) ;  /* 0x000000000f087348 */ /* 0x001fea0003c00000 */
[----:B------:R-:W-:Y:S01]  /*167a0*/  VOTE.ANY R14, PT, P6 ;  /* 0x00000000000e7806 */ /* 0x000fe200030e0100 */
[----:B0-----:R-:W-:Y:S06]  /*167b0*/  ENDCOLLECTIVE ;  /* 0x000000000000791b */ /* 0x001fec0003800000 */
.L_x_9342:
[----:B------:R-:W-:Y:S05]  /*167c0*/  BSYNC B0 ;  /* 0x0000000000007941 */ /* 0x000fea0003800000 */
.L_x_9341:
        /* <DEDUP_REMOVED lines=8> */
.L_x_9343:
[----:B------:R-:W-:Y:S02]  /*16850*/  IMAD.IADD R19, R12, 0x1, R19 ;  /* 0x000000010c137824 */ /* 0x000fe400078e0213 */
[----:B------:R-:W-:Y:S02]  /*16860*/  IMAD.MOV.U32 R13, RZ, RZ, R8 ;  /* 0x000000ffff0d7224 */ /* 0x000fe400078e0008 */
[----:B------:R-:W-:-:S07]  /*16870*/  IMAD.MOV.U32 R17, RZ, RZ, R14 ;  /* 0x000000ffff117224 */ /* 0x000fce00078e000e */
[----:B------:R-:W-:Y:S05]  /*16880*/  WARPSYNC.COLLECTIVE R15, `(.L_x_9344) ;  /* 0x000000000f087348 */ /* 0x000fea0003c00000 */
[----:B------:R0:W1:Y:S02]  /*16890*/  SHFL.IDX P6, R14, R13, R12, R11 ;  /* 0x0000000c0d0e7389 */ /* 0x00006400000c000b */
[----:B01----:R-:W-:Y:S01]  /*168a0*/  ENDCOLLECTIVE ;  /* 0x000000000000791b */ /* 0x003fe20003800000 */
.L_x_9344:
[----:B------:R-:W-:Y:S01]  /*168b0*/  IMAD.MOV.U32 R8, RZ, RZ, R14 ;  /* 0x000000ffff087224 */ /* 0x000fe200078e000e */
[----:B------:R-:W-:Y:S06]  /*168c0*/  BRA `(.L_x_9345) ;  /* 0xffffffb0009c7947 */ /* 0x000fec000383ffff */
.L_x_9207:
[----:B------:R-:W-:Y:S01]  /*168d0*/  BSSY B0, `(.L_x_9346) ;  /* 0x0000007000007945 */ /* 0x000fe20003800000 */
[----:B------:R-:W-:Y:S02]  /*168e0*/  IMAD.MOV.U32 R13, RZ, RZ, R2 ;  /* 0x000000ffff0d7224 */ /* 0x000fe400078e0002 */
[----:B------:R-:W-:Y:S02]  /*168f0*/  IMAD.MOV.U32 R11, RZ, RZ, 0x1f ;  /* 0x0000001fff0b7424 */ /* 0x000fe400078e00ff */
[----:B------:R-:W-:-:S07]  /*16900*/  IMAD.MOV.U32 R15, RZ, RZ, -0x1 ;  /* 0xffffffffff0f7424 */ /* 0x000fce00078e00ff */
[----:B0-23--:R-:W-:Y:S05]  /*16910*/  WARPSYNC.COLLECTIVE R15, `(.L_x_9347) ;  /* 0x000000000f087348 */ /* 0x00dfea0003c00000 */
[----:B------:R1:W4:Y:S02]  /*16920*/  SHFL.IDX P6, R14, R13, R12, R11 ;  /* 0x0000000c0d0e7389 */ /* 0x00032400000c000b */
[----:B01234-:R-:W-:Y:S01]  /*16930*/  ENDCOLLECTIVE ;  /* 0x000000000000791b */ /* 0x01ffe20003800000 */
.L_x_9347:
[----:B------:R-:W-:Y:S05]  /*16940*/  BSYNC B0 ;  /* 0x0000000000007941 */ /* 0x000fea0003800000 */
.L_x_9346:
[----:B------:R-:W-:Y:S01]  /*16950*/  IMAD.MOV.U32 R7, RZ, RZ, R14 ;  /* 0x000000ffff077224 */ /* 0x000fe200078e000e */
[----:B------:R-:W-:Y:S06]  /*16960*/  BRA `(.L_x_9206) ;  /* 0xffffffb0008c7947 */ /* 0x000fec000383ffff */
.L_x_9213:
[----:B0-----:R0:W1:Y:S02]  /*16970*/  SYNCS.PHASECHK.TRANS64.TRYWAIT P0, [R4+URZ+0x28820], R0 ;  /* 0x02882000040075a7 */ /* 0x001064000800017f */
[----:B-1----:R-:W-:Y:S05]  /*16980*/  @!P0 NANOSLEEP.SYNCS 0x989680 ;  /* 0x009896800000895d */ /* 0x002fea0003900000 */
[----:B------:R-:W1:Y:S02]  /*16990*/  @!P0 SYNCS.PHASECHK.TRANS64 P0, [R4+URZ+0x28820], R0 ;  /* 0x02882000040085a7 */ /* 0x000e64000800007f */
[----:B-1----:R-:W-:Y:S05]  /*169a0*/  @!P0 BRA `(.L_x_9213) ;  /* 0xfffffffc00f08947 */ /* 0x002fea000383ffff */
[----:B------:R-:W-:Y:S05]  /*169b0*/  BRA `(.L_x_9348) ;  /* 0xffffffb800e47947 */ /* 0x000fea000383ffff */
.L_x_9214:
        /* <DEDUP_REMOVED lines=11> */
.L_x_9350:
[----:B------:R-:W-:Y:S05]  /*16a70*/  BSYNC B0 ;  /* 0x0000000000007941 */ /* 0x000fea0003800000 */
.L_x_9349:
[----:B------:R-:W-:Y:S05]  /*16a80*/  BRA `(.L_x_9351) ;  /* 0xffffffb800cc7947 */ /* 0x000fea000383ffff */
.L_x_9217:
[----:B------:R-:W-:Y:S01]  /*16a90*/  BSSY B1, `(.L_x_9352) ;  /* 0x0000006000017945 */ /* 0x000fe20003800000 */
[----:B------:R-:W-:-:S07]  /*16aa0*/  IMAD.MOV.U32 R15, RZ, RZ, -0x1 ;  /* 0xffffffffff0f7424 */ /* 0x000fce00078e00ff */
[----:B0-2---:R-:W-:Y:S05]  /*16ab0*/  WARPSYNC.COLLECTIVE R15, `(.L_x_9353) ;  /* 0x000000000f0c7348 */ /* 0x005fea0003c00000 */
[----:B------:R-:W-:Y:S02]  /*16ac0*/  ELECT P6, UR62, PT ;  /* 0x00000000003e782f */ /* 0x000fe400038c0000 */
[----:B------:R-:W-:Y:S01]  /*16ad0*/  MOV R14, UR62 ;  /* 0x0000003e000e7c02 */ /* 0x000fe20008000f00 */
[----:B0-2---:R-:W-:Y:S10]  /*16ae0*/  ENDCOLLECTIVE ;  /* 0x000000000000791b */ /* 0x005ff40003800000 */
.L_x_9353:
[----:B------:R-:W-:Y:S05]  /*16af0*/  BSYNC B1 ;  /* 0x0000000000017941 */ /* 0x000fea0003800000 */
.L_x_9352:
[----:B------:R-:W-:Y:S05]  /*16b00*/  BRA `(.L_x_9354) ;  /* 0xffffffb800c47947 */ /* 0x000fea000383ffff */
.L_x_9219:
[----:B0-----:R0:W1:Y:S02]  /*16b10*/  SYNCS.PHASECHK.TRANS64.TRYWAIT P1, [R5+URZ+0x28840], R0 ;  /* 0x02884000050075a7 */ /* 0x001064000802017f */
[----:B-1----:R-:W-:Y:S05]  /*16b20*/  @!P1 NANOSLEEP.SYNCS 0x989680 ;  /* 0x009896800000995d */ /* 0x002fea0003900000 */
[----:B------:R-:W1:Y:S02]  /*16b30*/  @!P1 SYNCS.PHASECHK.TRANS64 P1, [R5+URZ+0x28840], R0 ;  /* 0x02884000050095a7 */ /* 0x000e64000802007f */
[----:B-1----:R-:W-:Y:S05]  /*16b40*/  @!P1 BRA `(.L_x_9219) ;  /* 0xfffffffc00f09947 */ /* 0x002fea000383ffff */
[----:B------:R-:W-:Y:S05]  /*16b50*/  BRA `(.L_x_9355) ;  /* 0xffffffb800e47947 */ /* 0x000fea000383ffff */
.L_x_9221:
[----:B-1----:R1:W3:Y:S02]  /*16b60*/  SYNCS.PHASECHK.TRANS64.TRYWAIT P1, [R25+URZ+0x28840], R2 ;  /* 0x02884002190075a7 */ /* 0x0022e4000802017f */
[----:B---3--:R-:W-:Y:S05]  /*16b70*/  @!P1 NANOSLEEP.SYNCS 0x989680 ;  /* 0x009896800000995d */ /* 0x008fea0003900000 */
[----:B------:R-:W3:Y:S02]  /*16b80*/  @!P1 SYNCS.PHASECHK.TRANS64 P1, [R25+URZ+0x28840], R2 ;  /* 0x02884002190095a7 */ /* 0x000ee4000802007f */
[----:B---3--:R-:W-:Y:S05]  /*16b90*/  @!P1 BRA `(.L_x_9221) ;  /* 0xfffffffc00f09947 */ /* 0x008fea000383ffff */
[----:B------:R-:W-:Y:S05]  /*16ba0*/  BRA `(.L_x_9356) ;  /* 0xffffffb800f07947 */ /* 0x000fea000383ffff */
.L_x_9223:
[----:B---3--:R3:W4:Y:S02]  /*16bb0*/  SYNCS.PHASECHK.TRANS64.TRYWAIT P1, [R5+URZ+0x28860], R0 ;  /* 0x02886000050075a7 */ /* 0x008724000802017f */
[----:B----4-:R-:W-:Y:S05]  /*16bc0*/  @!P1 NANOSLEEP.SYNCS 0x989680 ;  /* 0x009896800000995d */ /* 0x010fea0003900000 */
[----:B------:R-:W4:Y:S02]  /*16bd0*/  @!P1 SYNCS.PHASECHK.TRANS64 P1, [R5+URZ+0x28860], R0 ;  /* 0x02886000050095a7 */ /* 0x000f24000802007f */
[----:B----4-:R-:W-:Y:S05]  /*16be0*/  @!P1 BRA `(.L_x_9223) ;  /* 0xfffffffc00f09947 */ /* 0x010fea000383ffff */
[----:B------:R-:W-:Y:S05]  /*16bf0*/  BRA `(.L_x_9357) ;  /* 0xffffffb800ec7947 */ /* 0x000fea000383ffff */
.L_x_9358:
        /* <DEDUP_REMOVED lines=16> */
.L_x_15981:


//--------------------- .text._ZN7cutlass13device_kernelIN5flash11enable_sm90INS1_16FlashAttnFwdSm90INS1_25CollectiveMainloopFwdSm90ILi2EN4cute5tupleIJNS5_1CILi1EEES8_S8_EEENS6_IJNS7_ILi128EEESA_SA_EEELi128ENS_10bfloat16_tEfNS_4arch4Sm90ELb1ELb0ELb0ELb1ELb1ELb1ELb0ELb1ELb1ELb1ELb1ELb0EEENS1_21CollectiveEpilogueFwdISB_S9_SC_SE_Li256ELb1ELb1ELb1ELb0EEENS1_36VarlenDynamicPersistentTileSchedulerILi128ELi128ELi256ELi128ELb1ELb1ELb1ELb1ELb1ELb1EEEEEEEEEvNT_6ParamsE --------------------------
	.section	.text._ZN7cutlass13device_kernelIN5flash11enable_sm90INS1_16FlashAttnFwdSm90INS1_25CollectiveMainloopFwdSm90ILi2EN4cute5tupleIJNS5_1CILi1EEES8_S8_EEENS6_IJNS7_ILi128EEESA_SA_EEELi128ENS_10bfloat16_tEfNS_4arch4Sm90ELb1ELb0ELb0ELb1ELb1ELb1ELb0ELb1ELb1ELb1ELb1ELb0EEENS1_21CollectiveEpilogueFwdISB_S9_SC_SE_Li256ELb1ELb1ELb1ELb0EEENS1_36VarlenDynamicPersistentTileSchedulerILi128ELi128ELi256ELi128ELb1ELb1ELb1ELb1ELb1ELb1EEEEEEEEEvNT_6ParamsE,"ax",@progbits
	.align	128
.text._ZN7cutlass13device_kernelIN5flash11enable_sm90INS1_16FlashAttnFwdSm90INS1_25CollectiveMainloopFwdSm90ILi2EN4cute5tupleIJNS5_1CILi1EEES8_S8_EEENS6_IJNS7_ILi128EEESA_SA_EEELi128ENS_10bfloat16_tEfNS_4arch4Sm90ELb1ELb0ELb0ELb1ELb1ELb1ELb0ELb1ELb1ELb1ELb1ELb0EEENS1_21CollectiveEpilogueFwdISB_S9_SC_SE_Li256ELb1ELb1ELb1ELb0EEENS1_36VarlenDynamicPersistentTileSchedulerILi128ELi128ELi256ELi128ELb1ELb1ELb1ELb1ELb1ELb1EEEEEEEEEvNT_6ParamsE:
        .type           _ZN7cutlass13device_kernelIN5flash11enable_sm90INS1_16FlashAttnFwdSm90INS1_25CollectiveMainloopFwdSm90ILi2EN4cute5tupleIJNS5_1CILi1EEES8_S8_EEENS6_IJNS7_ILi128EEESA_SA_EEELi128ENS_10bfloat16_tEfNS_4arch4Sm90ELb1ELb0ELb0ELb1ELb1ELb1ELb0ELb1ELb1ELb1ELb1ELb0EEENS1_21CollectiveEpilogueFwdISB_S9_SC_SE_Li256ELb1ELb1ELb1ELb0EEENS1_36VarlenDynamicPersistentTileSchedulerILi128ELi128ELi256ELi128ELb1ELb1ELb1ELb1ELb1ELb1EEEEEEEEEvNT_6ParamsE,@function
        .size           _ZN7cutlass13device_kernelIN5flash11enable_sm90INS1_16FlashAttnFwdSm90INS1_25CollectiveMainloopFwdSm90ILi2EN4cute5tupleIJNS5_1CILi1EEES8_S8_EEENS6_IJNS7_ILi128EEESA_SA_EEELi128ENS_10bfloat16_tEfNS_4arch4Sm90ELb1ELb0ELb0ELb1ELb1ELb1ELb0ELb1ELb1ELb1ELb1ELb0EEENS1_21CollectiveEpilogueFwdISB_S9_SC_SE_Li256ELb1ELb1ELb1ELb0EEENS1_36VarlenDynamicPersistentTileSchedulerILi128ELi128ELi256ELi128ELb1ELb1ELb1ELb1ELb1ELb1EEEEEEEEEvNT_6ParamsE,(.L_x_15982 - _ZN7cutlass13device_kernelIN5flash11enable_sm90INS1_16FlashAttnFwdSm90INS1_25CollectiveMainloopFwdSm90ILi2EN4cute5tupleIJNS5_1CILi1EEES8_S8_EEENS6_IJNS7_ILi128EEESA_SA_EEELi128ENS_10bfloat16_tEfNS_4arch4Sm90ELb1ELb0ELb0ELb1ELb1ELb1ELb0ELb1ELb1ELb1ELb1ELb0EEENS1_21CollectiveEpilogueFwdISB_S9_SC_SE_Li256ELb1ELb1ELb1ELb0EEENS1_36VarlenDynamicPersistentTileSchedulerILi128ELi128ELi256ELi128ELb1ELb1ELb1ELb1ELb1ELb1EEEEEEEEEvNT_6ParamsE)
        .other          _ZN7cutlass13device_kernelIN5flash11enable_sm90INS1_16FlashAttnFwdSm90INS1_25CollectiveMainloopFwdSm90ILi2EN4cute5tupleIJNS5_1CILi1EEES8_S8_EEENS6_IJNS7_ILi128EEESA_SA_EEELi128ENS_10bfloat16_tEfNS_4arch4Sm90ELb1ELb0ELb0ELb1ELb1ELb1ELb0ELb1ELb1ELb1ELb1ELb0EEENS1_21CollectiveEpilogueFwdISB_S9_SC_SE_Li256ELb1ELb1ELb1ELb0EEENS1_36VarlenDynamicPersistentTileSchedulerILi128ELi128ELi256ELi128ELb1ELb1ELb1ELb1ELb1ELb1EEEEEEEEEvNT_6ParamsE,@"STO_CUDA_ENTRY STV_DEFAULT"
_ZN7cutlass13device_kernelIN5flash11enable_sm90INS1_16FlashAttnFwdSm90INS1_25CollectiveMainloopFwdSm90ILi2EN4cute5tupleIJNS5_1CILi1EEES8_S8_EEENS6_IJNS7_ILi128EEESA_SA_EEELi128ENS_10bfloat16_tEfNS_4arch4Sm90ELb1ELb0ELb0ELb1ELb1ELb1ELb0ELb1ELb1ELb1ELb1ELb0EEENS1_21CollectiveEpilogueFwdISB_S9_SC_SE_Li256ELb1ELb1ELb1ELb0EEENS1_36VarlenDynamicPersistentTileSchedulerILi128ELi128ELi256ELi128ELb1ELb1ELb1ELb1ELb1ELb1EEEEEEEEEvNT_6ParamsE:
        /* <DEDUP_REMOVED lines=18> */
.L_x_9360:
[----:B------:R-:W-:Y:S05]  /*0120*/  BSYNC B0 ;  /* 0x0000000000007941 */ /* 0x000fea0003800000 */
.L_x_9359:
        /* <DEDUP_REMOVED lines=41> */
.L_x_9361:
        /* <DEDUP_REMOVED lines=22> */
.L_x_9362:
        /* <DEDUP_REMOVED lines=18> */
.L_x_9363:
        /* <DEDUP_REMOVED lines=22> */
.L_x_9364:
        /* <DEDUP_REMOVED lines=22> */
.L_x_9365:
        /* <DEDUP_REMOVED lines=8> */
.L_x_9368:
        /* <DEDUP_REMOVED lines=19> */
[----:B------:R-:W-:Y:S01]  /*0ab0*/  R2UR UR40, R18 ;  /* 0x00000000122872ca */ /* 0x000fe200000e0000 */
[----:B------:R-:W-:Y:S01]  /*0ac0*/  IMAD.MOV.U32 R19, RZ, RZ, RZ ;  /* 0x000000ffff137224 */ /* 0x000fe200078e00ff */
[----:B------:R-:W-:Y:S01]  /*0ad0*/  ULOP3.LUT UR41, UR36, 0x1, URZ, 0xfc, !UPT ;  /* 0x0000000124297892 */ /* 0x000fe2000f8efc3f */
[----:B------:R-:W-:Y:S01]  /*0ae0*/  IMAD.MOV.U32 R190, RZ, RZ, RZ ;  /* 0x000000ffffbe7224 */ /* 0x000fe200078e00ff */
[----:B------:R-:W-:Y:S01]  /*0af0*/  SHF.R.S32.HI R0, RZ, 0x1f, R12 ;  /* 0x0000001fff007819 */ /* 0x000fe2000001140c */
[----:B------:R-:W-:Y:S01]  /*0b00*/  IMAD.MOV.U32 R189, RZ, RZ, RZ ;  /* 0x000000ffffbd7224 */ /* 0x000fe200078e00ff */
[----:B------:R-:W-:Y:S01]  /*0b10*/  UMOV UR39, URZ ;  /* 0x0000003f00277c82 */ /* 0x000fe20008000000 */
[----:B------:R-:W-:Y:S01]  /*0b20*/  IMAD.MOV.U32 R186, RZ, RZ, RZ ;  /* 0x000000ffffba7224 */ /* 0x000fe200078e00ff */
[CC--:B------:R-:W-:Y:S02]  /*0b30*/  LEA.HI R2, R0.reuse, R12.reuse, RZ, 0x7 ;  /* 0x0000000c00027211 */ /* 0x0c0fe400078f38ff */
[----:B------:R-:W-:-:S02]  /*0b40*/  LEA.HI R4, R0, R12, RZ, 0x5 ;  /* 0x0000000c00047211 */ /* 0x000fc400078f28ff */
[----:B------:R-:W-:Y:S01]  /*0b50*/  LOP3.LUT R220, R2, 0xffffff80, RZ, 0xc0, !PT ;  /* 0xffffff8002dc7812 */ /* 0x000fe200078ec0ff */
[----:B------:R-:W-:Y:S01]  /*0b60*/  UIADD3 UR40, UR40, 0x10400, URZ ;  /* 0x0001040028287890 */ /* 0x000fe2000fffe03f */
[-C--:B------:R-:W-:Y:S01]  /*0b70*/  LEA.HI R3, R0, R12.reuse, RZ, 0x4 ;  /* 0x0000000c00037211 */ /* 0x080fe200078f20ff */
[----:B------:R-:W-:Y:S01]  /*0b80*/  IMAD.SHL.U32 R5, R4, 0x20, RZ ;  /* 0x0000002004057824 */ /* 0x000fe200078e00ff */
[----:B------:R-:W-:Y:S01]  /*0b90*/  LEA.HI R11, R0, R12, RZ, 0x2 ;  /* 0x0000000c000b7211 */ /* 0x000fe200078f10ff */
[C---:B------:R-:W-:Y:S01]  /*0ba0*/  IMAD.IADD R220, R12.reuse, 0x1, -R220 ;  /* 0x000000010cdc7824 */ /* 0x040fe200078e0adc */
[----:B------:R-:W-:Y:S02]  /*0bb0*/  LOP3.LUT R4, R3, 0x3fffff0, RZ, 0xc0, !PT ;  /* 0x03fffff003047812 */ /* 0x000fe400078ec0ff */
[----:B------:R-:W-:Y:S02]  /*0bc0*/  LOP3.LUT R5, R5, 0xfffffc00, RZ, 0xc0, !PT ;  /* 0xfffffc0005057812 */ /* 0x000fe400078ec0ff */
[----:B------:R-:W-:Y:S01]  /*0bd0*/  SHF.R.S32.HI R7, RZ, 0x1f, R220 ;  /* 0x0000001fff077819 */ /* 0x000fe200000114dc */
[----:B------:R-:W-:Y:S01]  /*0be0*/  IMAD.IADD R4, R12, 0x1, -R4 ;  /* 0x000000010c047824 */ /* 0x000fe200078e0a04 */
[----:B------:R-:W-:-:S02]  /*0bf0*/  LOP3.LUT R11, R11, 0xfffffffc, RZ, 0xc0, !PT ;  /* 0xfffffffc0b0b7812 */ /* 0x000fc400078ec0ff */
[CC--:B------:R-:W-:Y:S02]  /*0c00*/  LEA.HI R8, R7.reuse, R220.reuse, RZ, 0x2 ;  /* 0x000000dc07087211 */ /* 0x0c0fe400078f10ff */
[----:B------:R-:W-:Y:S01]  /*0c10*/  SHF.R.S32.HI R16, RZ, 0x7, R2 ;  /* 0x00000007ff107819 */ /* 0x000fe20000011402 */
[----:B------:R-:W-:Y:S01]  /*0c20*/  IMAD.IADD R11, R12, 0x1, -R11 ;  /* 0x000000010c0b7824 */ /* 0x000fe200078e0a0b */
[--C-:B------:R-:W-:Y:S02]  /*0c30*/  SHF.R.S32.HI R9, RZ, 0x2, R8.reuse ;  /* 0x00000002ff097819 */ /* 0x100fe40000011408 */
[----:B------:R-:W-:Y:S02]  /*0c40*/  SHF.R.S32.HI R6, RZ, 0x1f, R8 ;  /* 0x0000001fff067819 */ /* 0x000fe40000011408 */
[----:B------:R-:W-:Y:S02]  /*0c50*/  LEA.HI R7, R7, R220, RZ, 0x5 ;  /* 0x000000dc07077211 */ /* 0x000fe400078f28ff */
[----:B------:R-:W-:-:S02]  /*0c60*/  LEA.HI R6, R6, R9, RZ, 0x3 ;  /* 0x0000000906067211 */ /* 0x000fc400078f18ff */
[----:B------:R-:W-:Y:S02]  /*0c70*/  LEA.HI R2, R2, R16, RZ, 0x1 ;  /* 0x0000001002027211 */ /* 0x000fe400078f08ff */
[----:B------:R-:W-:Y:S01]  /*0c80*/  LOP3.LUT R10, R6, 0xfffffff8, RZ, 0xc0, !PT ;  /* 0xfffffff8060a7812 */ /* 0x000fe200078ec0ff */
[----:B------:R-:W-:Y:S01]  /*0c90*/  IMAD R6, R4, 0x40, R5 ;  /* 0x0000004004067824 */ /* 0x000fe200078e0205 */
[----:B------:R-:W-:Y:S02]  /*0ca0*/  SHF.R.S32.HI R4, RZ, 0x4, R3 ;  /* 0x00000004ff047819 */ /* 0x000fe40000011403 */
[----:B------:R-:W-:Y:S01]  /*0cb0*/  SHF.R.S32.HI R7, RZ, 0x5, R7 ;  /* 0x00000005ff077819 */ /* 0x000fe20000011407 */
[----:B------:R-:W-:Y:S01]  /*0cc0*/  IMAD.IADD R10, R9, 0x1, -R10 ;  /* 0x00000001090a7824 */ /* 0x000fe200078e0a0a */
[----:B------:R-:W-:Y:S02]  /*0cd0*/  LEA.HI R3, R3, R4, RZ, 0x1 ;  /* 0x0000000403037211 */ /* 0x000fe400078f08ff */
[----:B------:R-:W-:Y:S01]  /*0ce0*/  LOP3.LUT R2, R2, 0x3fffffe, RZ, 0xc0, !PT ;  /* 0x03fffffe02027812 */ /* 0x000fe200078ec0ff */
[----:B------:R-:W-:Y:S01]  /*0cf0*/  IMAD R7, R7, 0x10, R10 ;  /* 0x0000001007077824 */ /* 0x000fe200078e020a */
[----:B------:R-:W-:-:S02]  /*0d00*/  LOP3.LUT R3, R3, 0x1ffffffe, RZ, 0xc0, !PT ;  /* 0x1ffffffe03037812 */ /* 0x000fc400078ec0ff */
[-C--:B------:R-:W-:Y:S01]  /*0d10*/  LEA.HI R187, R0, R12.reuse, RZ, 0x3 ;  /* 0x0000000c00bb7211 */ /* 0x080fe200078f18ff */
[----:B------:R-:W-:Y:S01]  /*0d20*/  IMAD.IADD R2, R16, 0x1, -R2 ;  /* 0x0000000110027824 */ /* 0x000fe200078e0a02 */
[----:B------:R-:W-:Y:S01]  /*0d30*/  LEA.HI R5, R11, R11, RZ, 0x1 ;  /* 0x0000000b0b057211 */ /* 0x000fe200078f08ff */
[----:B------:R-:W-:Y:S01]  /*0d40*/  IMAD.IADD R3, R4, 0x1, -R3 ;  /* 0x0000000104037824 */ /* 0x000fe200078e0a03 */
[----:B------:R-:W-:Y:S01]  /*0d50*/  LOP3.LUT R207, R187, 0xfffffff8, RZ, 0xc0, !PT ;  /* 0xfffffff8bbcf7812 */ /* 0x000fe200078ec0ff */
[----:B------:R-:W-:Y:S01]  /*0d60*/  IMAD R20, R2, 0x40, R7 ;  /* 0x0000004002147824 */ /* 0x000fe200078e0207 */
[----:B------:R-:W-:Y:S01]  /*0d70*/  LOP3.LUT R4, R5, 0x1ffffffe, RZ, 0xc0, !PT ;  /* 0x1ffffffe05047812 */ /* 0x000fe200078ec0ff */
[----:B------:R-:W-:Y:S01]  /*0d80*/  IMAD R3, R3, 0x8, R6 ;  /* 0x0000000803037824 */ /* 0x000fe200078e0206 */
[----:B------:R-:W-:Y:S01]  /*0d90*/  LEA.HI R0, R0, R12, RZ, 0x6 ;  /* 0x0000000c00007211 */ /* 0x000fe200078f30ff */
[----:B------:R-:W-:Y:S01]  /*0da0*/  IMAD.IADD R207, R12, 0x1, -R207 ;  /* 0x000000010ccf7824 */ /* 0x000fe200078e0acf */
[----:B------:R-:W-:Y:S01]  /*0db0*/  SHF.R.S32.HI R187, RZ, 0x3, R187 ;  /* 0x00000003ffbb7819 */ /* 0x000fe200000114bb */
[----:B------:R-:W-:Y:S01]  /*0dc0*/  IMAD.IADD R4, R11, 0x1, -R4 ;  /* 0x000000010b047824 */ /* 0x000fe200078e0a04 */
[----:B------:R0:W-:Y:S01]  /*0dd0*/  STL [R1+0x18], R3 ;  /* 0x0000180301007387 */ /* 0x0001e20000100800 */
[----:B------:R-:W-:-:S02]  /*0de0*/  IMAD.SHL.U32 R0, R0, 0x8, RZ ;  /* 0x0000000800007824 */ /* 0x000fc400078e00ff */
[C---:B------:R-:W-:Y:S01]  /*0df0*/  IMAD.SHL.U32 R2, R187.reuse, 0x40, RZ ;  /* 0x00000040bb027824 */ /* 0x040fe200078e00ff */
[----:B------:R1:W-:Y:S01]  /*0e00*/  STL [R1+0x14], R20 ;  /* 0x0000141401007387 */ /* 0x0003e20000100800 */
[C---:B------:R-:W-:Y:S01]  /*0e10*/  VIADD R12, R187.reuse, 0x20 ;  /* 0x00000020bb0c7836 */ /* 0x040fe20000000000 */
[----:B------:R-:W-:Y:S01]  /*0e20*/  LOP3.LUT R205, R0, 0xfffffe00, RZ, 0xc0, !PT ;  /* 0xfffffe0000cd7812 */ /* 0x000fe200078ec0ff */
[C---:B------:R-:W-:Y:S02]  /*0e30*/  VIADD R11, R187.reuse, 0x60 ;  /* 0x00000060bb0b7836 */ /* 0x040fe40000000000 */
[----:B------:R-:W-:Y:S01]  /*0e40*/  VIADD R9, R187, 0x40 ;  /* 0x00000040bb097836 */ /* 0x000fe20000000000 */
[----:B0-----:R-:W-:Y:S01]  /*0e50*/  LOP3.LUT R3, R2, 0x1c0, RZ, 0xc0, !PT ;  /* 0x000001c002037812 */ /* 0x001fe200078ec0ff */
[----:B------:R-:W-:Y:S01]  /*0e60*/  IMAD.SHL.U32 R16, R207, 0x8, RZ ;  /* 0x00000008cf107824 */ /* 0x000fe200078e00ff */
[----:B------:R-:W-:Y:S01]  /*0e70*/  SHF.R.S32.HI R0, RZ, 0x1f, R12 ;  /* 0x0000001fff007819 */ /* 0x000fe2000001140c */
[----:B------:R-:W-:Y:S01]  /*0e80*/  IMAD.SHL.U32 R198, R12, 0x40, RZ ;  /* 0x000000400cc67824 */ /* 0x000fe200078e00ff */
[----:B------:R-:W-:Y:S01]  /*0e90*/  SHF.R.S32.HI R10, RZ, 0x1f, R11 ;  /* 0x0000001fff0a7819 */ /* 0x000fe2000001140b */
[----:B------:R-:W-:Y:S01]  /*0ea0*/  IMAD.SHL.U32 R197, R9, 0x40, RZ ;  /* 0x0000004009c57824 */ /* 0x000fe200078e00ff */
[----:B------:R-:W-:Y:S01]  /*0eb0*/  SHF.R.S32.HI R2, RZ, 0x1f, R9 ;  /* 0x0000001fff027819 */ /* 0x000fe20000011409 */
[----:B------:R-:W-:Y:S01]  /*0ec0*/  IMAD.SHL.U32 R196, R11, 0x40, RZ ;  /* 0x000000400bc47824 */ /* 0x000fe200078e00ff */
[----:B------:R-:W-:Y:S01]  /*0ed0*/  SHF.R.U32.HI R204, RZ, 0x3, R3 ;  /* 0x00000003ffcc7819 */ /* 0x000fe20000011603 */
[----:B------:R-:W-:Y:S01]  /*0ee0*/  IMAD.MOV.U32 R5, RZ, RZ, R13 ;  /* 0x000000ffff057224 */ /* 0x000fe200078e000d */
[----:B------:R-:W-:Y:S01]  /*0ef0*/  LOP3.LUT R200, R3, 0x38, R16, 0xf8, !PT ;  /* 0x0000003803c87812 */ /* 0x000fe200078ef810 */
[----:B------:R-:W-:Y:S01]  /*0f00*/  IMAD.MOV.U32 R6, RZ, RZ, R14 ;  /* 0x000000ffff067224 */ /* 0x000fe200078e000e */
[----:B------:R-:W-:Y:S01]  /*0f10*/  LEA.HI R0, R0, R12, RZ, 0x3 ;  /* 0x0000000c00007211 */ /* 0x000fe200078f18ff */
[----:B------:R-:W-:Y:S01]  /*0f20*/  IMAD.MOV.U32 R7, RZ, RZ, R15 ;  /* 0x000000ffff077224 */ /* 0x000fe200078e000f */
[----:B------:R-:W-:Y:S01]  /*0f30*/  LEA.HI R10, R10, R11, RZ, 0x3 ;  /* 0x0000000b0a0a7211 */ /* 0x000fe200078f18ff */
[----:B------:R-:W-:Y:S01]  /*0f40*/  IMAD.SHL.U32 R22, R207, 0x4, RZ ;  /* 0x00000004cf167824 */ /* 0x000fe200078e00ff */
[----:B------:R-:W-:Y:S01]  /*0f50*/  LOP3.LUT R3, R8, 0x7ffffffc, RZ, 0xc0, !PT ;  /* 0x7ffffffc08037812 */ /* 0x000fe200078ec0ff */
[----:B------:R-:W-:Y:S01]  /*0f60*/  IMAD.SHL.U32 R0, R0, 0x40, RZ ;  /* 0x0000004000007824 */ /* 0x000fe200078e00ff */
[----:B------:R-:W-:Y:S01]  /*0f70*/  LEA.HI R9, R2, R9, RZ, 0x3 ;  /* 0x0000000902097211 */ /* 0x000fe200078f18ff */
[----:B------:R-:W-:Y:S01]  /*0f80*/  IMAD.SHL.U32 R10, R10, 0x40, RZ ;  /* 0x000000400a0a7824 */ /* 0x000fe200078e00ff */
[----:B------:R-:W-:Y:S01]  /*0f90*/  LOP3.LUT R198, R198, 0x1c0, RZ, 0xc0, !PT ;  /* 0x000001c0c6c67812 */ /* 0x000fe200078ec0ff */
[----:B------:R-:W-:Y:S01]  /*0fa0*/  IMAD.IADD R3, R220, 0x1, -R3 ;  /* 0x00000001dc037824 */ /* 0x000fe200078e0a03 */
[----:B------:R-:W-:Y:S01]  /*0fb0*/  LOP3.LUT R197, R197, 0x1c0, RZ, 0xc0, !PT ;  /* 0x000001c0c5c57812 */ /* 0x000fe200078ec0ff */
[----:B------:R-:W-:Y:S01]  /*0fc0*/  VIADD R2, R16, 0x40 ;  /* 0x0000004010027836 */ /* 0x000fe20000000000 */
[----:B------:R-:W-:Y:S01]  /*0fd0*/  LOP3.LUT R196, R196, 0x1c0, RZ, 0xc0, !PT ;  /* 0x000001c0c4c47812 */ /* 0x000fe200078ec0ff */
[----:B------:R-:W-:Y:S01]  /*0fe0*/  IMAD.SHL.U32 R193, R3, 0x2, RZ ;  /* 0x0000000203c17824 */ /* 0x000fe200078e00ff */
[----:B------:R-:W-:Y:S01]  /*0ff0*/  SHF.L.U32 R9, R9, 0x6, RZ ;  /* 0x0000000609097819 */ /* 0x000fe200000006ff */
[----:B------:R-:W-:Y:S01]  /*1000*/  VIADD R185, R22, 0x20 ;  /* 0x0000002016b97836 */ /* 0x000fe20000000000 */
[----:B------:R-:W-:Y:S01]  /*1010*/  SHF.R.U32.HI R15, RZ, 0x3, R198 ;  /* 0x00000003ff0f7819 */ /* 0x000fe200000116c6 */
[C---:B------:R-:W-:Y:S01]  /*1020*/  VIADD R218, R193.reuse, 0x50 ;  /* 0x00000050c1da7836 */ /* 0x040fe20000000000 */
[--C-:B------:R-:W-:Y:S01]  /*1030*/  LOP3.LUT R8, R198, 0x38, R16.reuse, 0xf8, !PT ;  /* 0x00000038c6087812 */ /* 0x100fe200078ef810 */
[C---:B------:R-:W-:Y:S01]  /*1040*/  VIADD R217, R193.reuse, 0x58 ;  /* 0x00000058c1d97836 */ /* 0x040fe20000000000 */
[----:B------:R-:W-:Y:S01]  /*1050*/  SHF.R.U32.HI R14, RZ, 0x3, R197 ;  /* 0x00000003ff0e7819 */ /* 0x000fe200000116c5 */
[----:B------:R-:W-:Y:S01]  /*1060*/  VIADD R216, R193, 0x60 ;  /* 0x00000060c1d87836 */ /* 0x000fe20000000000 */
[----:B------:R-:W-:Y:S01]  /*1070*/  LOP3.LUT R11, R197, 0x38, R16, 0xf8, !PT ;  /* 0x00000038c50b7812 */ /* 0x000fe200078ef810 */
[C---:B------:R-:W-:Y:S01]  /*1080*/  VIADD R215, R193.reuse, 0x68 ;  /* 0x00000068c1d77836 */ /* 0x040fe20000000000 */
[----:B------:R-:W-:Y:S01]  /*1090*/  SHF.R.U32.HI R13, RZ, 0x3, R196 ;  /* 0x00000003ff0d7819 */ /* 0x000fe200000116c4 */
[C---:B------:R-:W-:Y:S01]  /*10a0*/  VIADD R214, R193.reuse, 0x70 ;  /* 0x00000070c1d67836 */ /* 0x040fe20000000000 */
[----:B------:R-:W-:Y:S01]  /*10b0*/  LOP3.LUT R12, R196, 0x38, R16, 0xf8, !PT ;  /* 0x00000038c40c7812 */ /* 0x000fe200078ef810 */
[----:B------:R-:W-:Y:S01]  /*10c0*/  VIADD R213, R193, 0x78 ;  /* 0x00000078c1d57836 */ /* 0x000fe20000000000 */
[----:B------:R-:W-:Y:S01]  /*10d0*/  LOP3.LUT R203, R0, 0xfffffe00, RZ, 0xc0, !PT ;  /* 0xfffffe0000cb7812 */ /* 0x000fe200078ec0ff */
[----:B------:R-:W-:Y:S01]  /*10e0*/  IMAD R206, R4, 0x8, R20 ;  /* 0x0000000804ce7824 */ /* 0x000fe200078e0214 */
[----:B------:R-:W-:-:S02]  /*10f0*/  LOP3.LUT R202, R9, 0xfffffe00, RZ, 0xc0, !PT ;  /* 0xfffffe0009ca7812 */ /* 0x000fc400078ec0ff */
[----:B------:R-:W-:Y:S02]  /*1100*/  LOP3.LUT R201, R10, 0xfffffe00, RZ, 0xc0, !PT ;  /* 0xfffffe000ac97812 */ /* 0x000fe400078ec0ff */
[----:B------:R-:W-:Y:S02]  /*1110*/  LOP3.LUT R8, R203, R8, R15, 0xf6, !PT ;  /* 0x00000008cb087212 */ /* 0x000fe400078ef60f */
[----:B------:R-:W-:Y:S02]  /*1120*/  LOP3.LUT R11, R202, R11, R14, 0xf6, !PT ;  /* 0x0000000bca0b7212 */ /* 0x000fe400078ef60e */
[----:B------:R-:W-:Y:S02]  /*1130*/  LOP3.LUT R12, R201, R12, R13, 0xf6, !PT ;  /* 0x0000000cc90c7212 */ /* 0x000fe400078ef60d */
[----:B------:R-:W-:Y:S02]  /*1140*/  SHF.R.S32.HI R23, RZ, 0x1f, R22 ;  /* 0x0000001fff177819 */ /* 0x000fe40000011416 */
[----:B------:R-:W-:-:S02]  /*1150*/  SHF.R.S32.HI R17, RZ, 0x1f, R16 ;  /* 0x0000001fff117819 */ /* 0x000fc40000011410 */
[----:B------:R-:W-:Y:S02]  /*1160*/  LOP3.LUT R200, R205, R200, R204, 0xf6, !PT ;  /* 0x000000c8cdc87212 */ /* 0x000fe400078ef6cc */
[----:B------:R-:W-:Y:S02]  /*1170*/  SHF.R.S32.HI R184, RZ, 0x1f, R2 ;  /* 0x0000001fffb87819 */ /* 0x000fe40000011402 */
[----:B------:R-:W-:Y:S02]  /*1180*/  LEA R229, R8, UR40, 0x1 ;  /* 0x0000002808e57c11 */ /* 0x000fe4000f8e08ff */
[----:B------:R-:W-:Y:S02]  /*1190*/  LEA R228, R11, UR40, 0x1 ;  /* 0x000000280be47c11 */ /* 0x000fe4000f8e08ff */
[----:B------:R-:W-:Y:S02]  /*11a0*/  LEA R227, R12, UR40, 0x1 ;  /* 0x000000280ce37c11 */ /* 0x000fe4000f8e08ff */
[----:B------:R-:W-:-:S02]  /*11b0*/  SHF.R.S32.HI R226, RZ, 0x1f, R218 ;  /* 0x0000001fffe27819 */ /* 0x000fc400000114da */
[----:B------:R-:W-:Y:S02]  /*11c0*/  SHF.R.S32.HI R225, RZ, 0x1f, R217 ;  /* 0x0000001fffe17819 */ /* 0x000fe400000114d9 */
[----:B------:R-:W-:Y:S02]  /*11d0*/  SHF.R.S32.HI R224, RZ, 0x1f, R216 ;  /* 0x0000001fffe07819 */ /* 0x000fe400000114d8 */
[----:B------:R-:W-:Y:S02]  /*11e0*/  SHF.R.S32.HI R223, RZ, 0x1f, R215 ;  /* 0x0000001fffdf7819 */ /* 0x000fe400000114d7 */
[----:B------:R-:W-:Y:S02]  /*11f0*/  SHF.R.S32.HI R222, RZ, 0x1f, R214 ;  /* 0x0000001fffde7819 */ /* 0x000fe400000114d6 */
[----:B-1----:R-:W-:-:S07]  /*1200*/  SHF.R.S32.HI R221, RZ, 0x1f, R213 ;  /* 0x0000001fffdd7819 */ /* 0x002fce00000114d5 */
.L_x_9603:
[----:B012---:R-:W0:Y:S02]  /*1210*/  LDC.64 R8, c[0x0][0xc88] ;  /* 0x00032200ff087b82 */ /* 0x007e240000000a00 */
[----:B0-----:R-:W-:-:S05]  /*1220*/  IMAD.WIDE R8, R7, 0x4, R8 ;  /* 0x0000000407087825 */ /* 0x001fca00078e0208 */
[----:B------:R-:W2:Y:S01]  /*1230*/  LDG.E R209, desc[UR42][R8.64] ;  /* 0x0000002a08d17981 */ /* 0x000ea2000c1e1900 */
[----:B------:R-:W-:Y:S05]  /*1240*/  YIELD ;  /* 0x0000000000007946 */ /* 0x000fea0003800000 */
[----:B------:R-:W-:Y:S01]  /*1250*/  ULDC.64 UR4, c[0x0][0xa28] ;  /* 0x00028a0000047ab9 */ /* 0x000fe20000000a00 */
[----:B------:R-:W-:Y:S01]  /*1260*/  ULDC.64 UR8, c[0x0][0xa18] ;  /* 0x0002860000087ab9 */ /* 0x000fe20000000a00 */
[----:B------:R-:W-:Y:S01]  /*1270*/  ISETP.NE.U32.AND P1, PT, RZ, UR4, PT ;  /* 0x00000004ff007c0c */ /* 0x000fe2000bf25070 */
[----:B------:R-:W-:Y:S01]  /*1280*/  ULDC.64 UR6, c[0x0][0xa08] ;  /* 0x0002820000067ab9 */ /* 0x000fe20000000a00 */
[----:B------:R-:W-:Y:S01]  /*1290*/  IMAD.MOV.U32 R15, RZ, RZ, RZ ;  /* 0x000000ffff0f7224 */ /* 0x000fe200078e00ff */
[----:B------:R-:W-:Y:S01]  /*12a0*/  ISETP.NE.U32.AND P0, PT, RZ, UR6, PT ;  /* 0x00000006ff007c0c */ /* 0x000fe2000bf05070 */
[----:B-----5:R-:W-:Y:S01]  /*12b0*/  IMAD.MOV.U32 R31, RZ, RZ, RZ ;  /* 0x000000ffff1f7224 */ /* 0x020fe200078e00ff */
        /* <DEDUP_REMOVED lines=28> */
[----:B0---4-:R-:W-:Y:S06]  /*1480*/  @P2 BRA `(.L_x_9370) ;  /* 0x0000000000242947 */ /* 0x011fec0003800000 */
        /* <DEDUP_REMOVED lines=9> */
.L_x_9370:
[----:B------:R-:W-:Y:S01]  /*1520*/  ULDC.64 UR4, c[0x0][0xa20] ;  /* 0x0002880000047ab9 */ /* 0x000fe20000000a00 */
[C---:B------:R-:W-:Y:S02]  /*1530*/  LOP3.LUT R3, R6.reuse, 0xff000000, RZ, 0xc0, !PT ;  /* 0xff00000006037812 */ /* 0x040fe400078ec0ff */
        /* <DEDUP_REMOVED lines=11> */
.L_x_9371:
[----:B------:R-:W-:Y:S05]  /*15f0*/  @!P0 BRA `(.L_x_9372) ;  /* 0x00000000000c8947 */ /* 0x000fea0003800000 */
[----:B------:R-:W2:Y:S04]  /*1600*/  LDG.E R3, desc[UR42][R12.64] ;  /* 0x0000002a0c037981 */ /* 0x000ea8000c1e1900 */
[----:B------:R-:W2:Y:S02]  /*1610*/  LDG.E R30, desc[UR42][R12.64+0x4] ;  /* 0x0000042a0c1e7981 */ /* 0x000ea4000c1e1900 */
[----:B--2---:R-:W-:-:S07]  /*1620*/  IMAD.IADD R30, R30, 0x1, -R3 ;  /* 0x000000011e1e7824 */ /* 0x004fce00078e0a03 */
.L_x_9372:
[----:B------:R-:W-:Y:S01]  /*1630*/  ULDC.64 UR4, c[0x0][0xa10] ;  /* 0x0002840000047ab9 */ /* 0x000fe20000000a00 */
[----:B------:R-:W1:Y:S01]  /*1640*/  LDC R4, c[0x0][0x448] ;  /* 0x00011200ff047b82 */ /* 0x000e620000000800 */
        /* <DEDUP_REMOVED lines=8> */
[----:B-----5:R-:W-:-:S03]  /*16d0*/  IMAD.MOV.U32 R24, RZ, RZ, R30 ;  /* 0x000000ffff187224 */ /* 0x020fc600078e001e */
[----:B------:R-:W-:-:S13]  /*16e0*/  ISETP.NE.AND.EX P1, PT, RZ, UR5, PT, P1 ;  /* 0x00000005ff007c0c */ /* 0x000fda000bf25310 */
[----:B------:R-:W-:-:S04]  /*16f0*/  @P1 IADD3 R8, P2, R210, UR4, RZ ;  /* 0x00000004d2081c10 */ /* 0x000fc8000ff5e0ff */
[----:B------:R-:W-:-:S05]  /*1700*/  @P1 IADD3.X R9, R211, UR5, RZ, P2, !PT ;  /* 0x00000005d3091c10 */ /* 0x000fca00097fe4ff */
[----:B------:R3:W5:Y:S01]  /*1710*/  @P1 LDG.E R24, desc[UR42][R8.64] ;  /* 0x0000002a08181981 */ /* 0x000762000c1e1900 */
[----:B-1----:R-:W-:Y:S01]  /*1720*/  ISETP.NE.AND P1, PT, R4, 0x1, PT ;  /* 0x000000010400780c */ /* 0x002fe20003f25270 */
[----:B------:R-:W-:Y:S01]  /*1730*/  IMAD.SHL.U32 R192, R5, 0x80, RZ ;  /* 0x0000008005c07824 */ /* 0x000fe200078e00ff */
[----:B------:R-:W-:Y:S01]  /*1740*/  BSSY B0, `(.L_x_9373) ;  /* 0x0000035000007945 */ /* 0x000fe20003800000 */
[----:B------:R-:W-:Y:S01]  /*1750*/  IMAD.IADD R10, R30, 0x1, -R15 ;  /* 0x000000011e0a7824 */ /* 0x000fe200078e0a0f */
[----:B------:R-:W-:Y:S01]  /*1760*/  LOP3.LUT R212, R208, 0xff, RZ, 0xc0, !PT ;  /* 0x000000ffd0d47812 */ /* 0x000fe200078ec0ff */
[----:B------:R-:W-:Y:S01]  /*1770*/  VIADD R4, R192, 0x7f ;  /* 0x0000007fc0047836 */ /* 0x000fe20000000000 */
[----:B------:R-:W-:-:S07]  /*1780*/  SHF.R.U32.HI R208, RZ, 0x10, R208 ;  /* 0x00000010ffd07819 */ /* 0x000fce00000116d0 */
[----:B------:R-:W1:Y:S08]  /*1790*/  @P1 LDC R11, c[0x0][0x44c] ;  /* 0x00011300ff0b1b82 */ /* 0x000e700000000800 */
[----:B0-----:R-:W0:Y:S01]  /*17a0*/  @P1 LDC R7, c[0x0][0x450] ;  /* 0x00011400ff071b82 */ /* 0x001e220000000800 */
[----:B--2---:R-:W-:Y:S02]  /*17b0*/  @P0 IMAD.IADD R25, R3, 0x1, -R0 ;  /* 0x0000000103190824 */ /* 0x004fe400078e0a00 */
[----:B-1----:R-:W-:-:S04]  /*17c0*/  @P1 IMAD.HI.U32 R0, R4, R11, RZ ;  /* 0x0000000b04001227 */ /* 0x002fc800078e00ff */
[----:B------:R-:W-:Y:S01]  /*17d0*/  IMAD.IADD R195, R10, 0x1, R25 ;  /* 0x000000010ac37824 */ /* 0x000fe200078e0219 */
[----:B0-----:R-:W-:-:S03]  /*17e0*/  @P1 SHF.R.U32.HI R4, RZ, R7, R0 ;  /* 0x00000007ff041219 */ /* 0x001fc60000011600 */
[C---:B------:R-:W-:Y:S01]  /*17f0*/  VIADD R0, R195.reuse, 0x7f ;  /* 0x0000007fc3007836 */ /* 0x040fe20000000000 */
[----:B------:R-:W-:-:S04]  /*1800*/  IADD3 R93, R195, 0x80, -R194 ;  /* 0x00000080c35d7810 */ /* 0x000fc80007ffe8c2 */
[----:B------:R-:W-:Y:S01]  /*1810*/  SHF.R.S32.HI R3, RZ, 0x1f, R0 ;  /* 0x0000001fff037819 */ /* 0x000fe20000011400 */
[----:B------:R-:W-:-:S03]  /*1820*/  IMAD.IADD R4, R93, 0x1, R4 ;  /* 0x000000015d047824 */ /* 0x000fc600078e0204 */
[----:B------:R-:W-:Y:S02]  /*1830*/  LEA.HI R3, R3, R0, RZ, 0x7 ;  /* 0x0000000003037211 */ /* 0x000fe400078f38ff */
[----:B------:R-:W-:Y:S02]  /*1840*/  SHF.R.S32.HI R5, RZ, 0x1f, R4 ;  /* 0x0000001fff057819 */ /* 0x000fe40000011404 */
[----:B------:R-:W-:Y:S01]  /*1850*/  SHF.R.S32.HI R94, RZ, 0x7, R3 ;  /* 0x00000007ff5e7819 */ /* 0x000fe20000011403 */
[----:B------:R-:W-:Y:S01]  /*1860*/  IMAD.MOV.U32 R3, RZ, RZ, RZ ;  /* 0x000000ffff037224 */ /* 0x000fe200078e00ff */
[----:B------:R-:W-:-:S04]  /*1870*/  LEA.HI R5, R5, R4, RZ, 0x7 ;  /* 0x0000000405057211 */ /* 0x000fc800078f38ff */
[----:B------:R-:W-:-:S04]  /*1880*/  SHF.R.S32.HI R5, RZ, 0x7, R5 ;  /* 0x00000007ff057819 */ /* 0x000fc80000011405 */
[----:B---3--:R-:W-:-:S04]  /*1890*/  VIMNMX R9, R94, R5, PT ;  /* 0x000000055e097248 */ /* 0x008fc80003fe0100 */
[----:B------:R-:W-:-:S13]  /*18a0*/  ISETP.GE.AND P0, PT, R9, 0x1, PT ;  /* 0x000000010900780c */ /* 0x000fda0003f06270 */
[----:B------:R-:W-:Y:S05]  /*18b0*/  @!P0 BRA `(.L_x_9374) ;  /* 0x0000000000748947 */ /* 0x000fea0003800000 */
[----:B------:R-:W-:Y:S01]  /*18c0*/  ISETP.NE.AND P0, PT, R208, RZ, PT ;  /* 0x000000ffd000720c */ /* 0x000fe20003f05270 */
[----:B------:R-:W-:-:S03]  /*18d0*/  ULDC UR4, c[0x0][0x9f0] ;  /* 0x00027c0000047ab9 */ /* 0x000fc60000000800 */
[----:B------:R-:W-:-:S04]  /*18e0*/  SEL R11, R208, UR4, P0 ;  /* 0x00000004d00b7c07 */ /* 0x000fc80008000000 */
[-C--:B------:R-:W-:Y:S02]  /*18f0*/  IABS R6, R11.reuse ;  /* 0x0000000b00067213 */ /* 0x080fe40000000000 */
        /* <DEDUP_REMOVED lines=22> */
[----:B------:R-:W-:-:S05]  /*1a60*/  IMAD.MOV.U32 R3, RZ, RZ, R5 ;  /* 0x000000ffff037224 */ /* 0x000fca00078e0005 */
[----:B------:R-:W-:Y:S02]  /*1a70*/  @!P2 IADD3 R3, -R3, RZ, RZ ;  /* 0x000000ff0303a210 */ /* 0x000fe40007ffe1ff */
[----:B------:R-:W-:-:S07]  /*1a80*/  @!P1 LOP3.LUT R3, RZ, R11, RZ, 0x33, !PT ;  /* 0x0000000bff039212 */ /* 0x000fce00078e33ff */
.L_x_9374:
[----:B------:R-:W-:Y:S05]  /*1a90*/  BSYNC B0 ;  /* 0x0000000000007941 */ /* 0x000fea0003800000 */
.L_x_9373:
[----:B------:R-:W-:-:S05]  /*1aa0*/  IMAD R0, R212, R3, RZ ;  /* 0x00000003d4007224 */ /* 0x000fca00078e02ff */
        /* <DEDUP_REMOVED lines=35> */
.L_x_9377:
[----:B------:R-:W-:Y:S05]  /*1ce0*/  BSYNC B6 ;  /* 0x0000000000067941 */ /* 0x000fea0003800000 */
.L_x_9376:
        /* <DEDUP_REMOVED lines=20> */
.L_x_9379:
[----:B------:R-:W-:Y:S05]  /*1e30*/  BSYNC B6 ;  /* 0x0000000000067941 */ /* 0x000fea0003800000 */
.L_x_9378:
[----:B------:R-:W-:Y:S01]  /*1e40*/  ULDC.64 UR4, c[0x0][0x9f8] ;  /* 0x00027e0000047ab9 */ /* 0x000fe20000000a00 */
[----:B------:R-:W-:Y:S01]  /*1e50*/  IMAD.MOV.U32 R0, RZ, RZ, R209 ;  /* 0x000000ffff007224 */ /* 0x000fe200078e00d1 */
[----:B------:R-:W-:Y:S01]  /*1e60*/  ISETP.NE.U32.AND P0, PT, RZ, UR4, PT ;  /* 0x00000004ff007c0c */ /* 0x000fe2000bf05070 */
[----:B------:R-:W0:Y:S03]  /*1e70*/  LDC R37, c[0x0][0x3f4] ;  /* 0x0000fd00ff257b82 */ /* 0x000e260000000800 */
[----:B------:R-:W-:-:S05]  /*1e80*/  ISETP.NE.AND.EX P0, PT, RZ, UR5, PT, P0 ;  /* 0x00000005ff007c0c */ /* 0x000fca000bf05300 */
[----:B------:R-:W1:Y:S08]  /*1e90*/  LDC.64 R28, c[0x0][0x3f8] ;  /* 0x0000fe00ff1c7b82 */ /* 0x000e700000000a00 */
[----:B------:R-:W-:Y:S01]  /*1ea0*/  @P0 IADD3 R4, P1, R210, UR4, RZ ;  /* 0x00000004d2040c10 */ /* 0x000fe2000ff3e0ff */
[----:B------:R-:W2:Y:S03]  /*1eb0*/  LDC.64 R34, c[0x0][0x408] ;  /* 0x00010200ff227b82 */ /* 0x000ea60000000a00 */
[----:B------:R-:W-:-:S05]  /*1ec0*/  @P0 IADD3.X R5, R211, UR5, RZ, P1, !PT ;  /* 0x00000005d3050c10 */ /* 0x000fca0008ffe4ff */
[----:B------:R3:W4:Y:S01]  /*1ed0*/  @P0 LDG.E R0, desc[UR42][R4.64] ;  /* 0x0000002a04000981 */ /* 0x000722000c1e1900 */
[----:B------:R-:W-:Y:S01]  /*1ee0*/  SHF.R.S32.HI R11, RZ, 0x1f, R187 ;  /* 0x0000001fff0b7819 */ /* 0x000fe200000114bb */
[----:B------:R-:W-:Y:S01]  /*1ef0*/  IMAD.SHL.U32 R33, R187, 0x40, RZ ;  /* 0x00000040bb217824 */ /* 0x000fe200078e00ff */
[----:B0-----:R-:W-:Y:S01]  /*1f00*/  ISETP.GE.AND P0, PT, R16, R37, PT ;  /* 0x000000251000720c */ /* 0x001fe20003f06270 */
[----:B------:R-:W0:Y:S01]  /*1f10*/  S2R R36, SR_TID.X ;  /* 0x0000000000247919 */ /* 0x000e220000002100 */
[----:B-----5:R-:W-:Y:S01]  /*1f20*/  SHF.R.S32.HI R13, RZ, 0x1f, R24 ;  /* 0x0000001fff0d7819 */ /* 0x020fe20000011418 */
[----:B------:R-:W-:Y:S01]  /*1f30*/  IMAD.IADD R3, R31, 0x1, R30 ;  /* 0x000000011f037824 */ /* 0x000fe200078e021e */
[----:B------:R-:W-:Y:S01]  /*1f40*/  SHF.R.U32.HI R32, RZ, 0x3, R198 ;  /* 0x00000003ff207819 */ /* 0x000fe200000116c6 */
[-C--:B-1----:R-:W-:Y:S01]  /*1f50*/  IMAD R8, R11, R28.reuse, RZ ;  /* 0x0000001c0b087224 */ /* 0x082fe200078e02ff */
[----:B------:R-:W-:Y:S01]  /*1f60*/  SHF.R.U32.HI R21, RZ, 0x3, R197 ;  /* 0x00000003ff157819 */ /* 0x000fe200000116c5 */
[----:B------:R-:W-:Y:S01]  /*1f70*/  IMAD.WIDE.U32 R6, R187, R28, R22 ;  /* 0x0000001cbb067225 */ /* 0x000fe200078e0016 */
[----:B---3--:R-:W-:-:S02]  /*1f80*/  SEL R5, R37, RZ, P0 ;  /* 0x000000ff25057207 */ /* 0x008fc40000000000 */
[----:B------:R-:W-:Y:S01]  /*1f90*/  SHF.R.U32.HI R20, RZ, 0x3, R196 ;  /* 0x00000003ff147819 */ /* 0x000fe200000116c4 */
[----:B------:R-:W-:Y:S02]  /*1fa0*/  IMAD R83, R187, R29, R8 ;  /* 0x0000001dbb537224 */ /* 0x000fe400078e0208 */
[----:B--2---:R-:W-:Y:S01]  /*1fb0*/  IMAD R4, R11, R34, RZ ;  /* 0x000000220b047224 */ /* 0x004fe200078e02ff */
[----:B------:R-:W-:Y:S01]  /*1fc0*/  SHF.L.U64.HI R30, R34, 0x6, R35 ;  /* 0x00000006221e7819 */ /* 0x000fe20000010223 */
[----:B------:R-:W-:Y:S01]  /*1fd0*/  IMAD.IADD R5, R16, 0x1, R5 ;  /* 0x0000000110057824 */ /* 0x000fe200078e0205 */
[----:B------:R-:W-:Y:S01]  /*1fe0*/  SHF.L.U64.HI R31, R34, 0x7, R35 ;  /* 0x00000007221f7819 */ /* 0x000fe20000010223 */
[----:B------:R-:W-:Y:S02]  /*1ff0*/  IMAD.IADD R81, R7, 0x1, R83 ;  /* 0x0000000107517824 */ /* 0x000fe400078e0253 */
[----:B------:R-:W-:Y:S01]  /*2000*/  IMAD R7, R187, R35, R4 ;  /* 0x00000023bb077224 */ /* 0x000fe200078e0204 */
[----:B------:R-:W-:Y:S01]  /*2010*/  SHF.R.S32.HI R4, RZ, 0x1f, R5 ;  /* 0x0000001fff047819 */ /* 0x000fe20000011405 */
[----:B------:R-:W-:-:S02]  /*2020*/  IMAD.MOV.U32 R80, RZ, RZ, R6 ;  /* 0x000000ffff507224 */ /* 0x000fc400078e0006 */
[CC--:B------:R-:W-:Y:S01]  /*2030*/  IMAD.WIDE.U32 R84, R187.reuse, R34.reuse, R22 ;  /* 0x00000022bb547225 */ /* 0x0c0fe200078e0016 */
[CC--:B------:R-:W-:Y:S02]  /*2040*/  LEA.HI R11, R4.reuse, R5.reuse, RZ, 0x3 ;  /* 0x00000005040b7211 */ /* 0x0c0fe400078f18ff */
[----:B------:R-:W-:Y:S01]  /*2050*/  LEA.HI R6, R4, R5, RZ, 0x6 ;  /* 0x0000000504067211 */ /* 0x000fe200078f30ff */
[----:B------:R-:W-:Y:S01]  /*2060*/  IMAD.WIDE.U32 R86, R187, R34, R16 ;  /* 0x00000022bb567225 */ /* 0x000fe200078e0010 */
[----:B------:R-:W-:Y:S02]  /*2070*/  LOP3.LUT R4, R11, 0x38, RZ, 0xc0, !PT ;  /* 0x000000380b047812 */ /* 0x000fe400078ec0ff */
[----:B------:R-:W-:Y:S01]  /*2080*/  LOP3.LUT R10, R196, 0x38, R11, 0xf8, !PT ;  /* 0x00000038c40a7812 */ /* 0x000fe200078ef80b */
[-C--:B------:R-:W-:Y:S01]  /*2090*/  IMAD.WIDE.U32 R8, R187, R28.reuse, R16 ;  /* 0x0000001cbb087225 */ /* 0x080fe200078e0010 */
[----:B------:R-:W-:Y:S02]  /*20a0*/  LOP3.LUT R5, R4, 0x1c0, R33, 0xf8, !PT ;  /* 0x000001c004057812 */ /* 0x000fe400078ef821 */
[----:B0-----:R-:W-:Y:S01]  /*20b0*/  SHF.R.U32.HI R36, RZ, 0x7, R36 ;  /* 0x00000007ff247819 */ /* 0x001fe20000011624 */
[----:B------:R-:W-:Y:S01]  /*20c0*/  IMAD.IADD R85, R85, 0x1, R7 ;  /* 0x0000000155557824 */ /* 0x000fe200078e0207 */
[----:B------:R-:W-:Y:S01]  /*20d0*/  LOP3.LUT R76, R11, 0xfffffff8, RZ, 0xc0, !PT ;  /* 0xfffffff80b4c7812 */ /* 0x000fe200078ec0ff */
[----:B------:R-:W-:Y:S01]  /*20e0*/  IMAD.IADD R87, R7, 0x1, R87 ;  /* 0x0000000107577824 */ /* 0x000fe200078e0257 */
[----:B------:R-:W-:Y:S01]  /*20f0*/  ISETP.NE.AND P6, PT, R36, 0x1, PT ;  /* 0x000000012400780c */ /* 0x000fe20003fc5270 */
[----:B------:R-:W-:Y:S01]  /*2100*/  IMAD.SHL.U32 R6, R6, 0x80, RZ ;  /* 0x0000008006067824 */ /* 0x000fe200078e00ff */
[----:B------:R-:W-:Y:S01]  /*2110*/  LOP3.LUT R7, R198, 0x38, R11, 0xf8, !PT ;  /* 0x00000038c6077812 */ /* 0x000fe200078ef80b */
[----:B------:R-:W-:Y:S01]  /*2120*/  IMAD.IADD R83, R83, 0x1, R9 ;  /* 0x0000000153537824 */ /* 0x000fe200078e0209 */
[----:B------:R-:W-:Y:S01]  /*2130*/  LOP3.LUT R9, R197, 0x38, R11, 0xf8, !PT ;  /* 0x00000038c5097812 */ /* 0x000fe200078ef80b */
[----:B------:R-:W-:Y:S01]  /*2140*/  IMAD.MOV.U32 R82, RZ, RZ, R8 ;  /* 0x000000ffff527224 */ /* 0x000fe200078e0008 */
[----:B------:R-:W-:Y:S01]  /*2150*/  LOP3.LUT R8, R6, 0xffffe000, RZ, 0xc0, !PT ;  /* 0xffffe00006087812 */ /* 0x000fe200078ec0ff */
[----:B------:R-:W-:Y:S01]  /*2160*/  IMAD R12, R13, R28, RZ ;  /* 0x0000001c0d0c7224 */ /* 0x000fe200078e02ff */
[----:B------:R-:W-:Y:S01]  /*2170*/  LOP3.LUT R4, R7, R32, RZ, 0x3c, !PT ;  /* 0x0000002007047212 */ /* 0x000fe200078e3cff */
[----:B------:R-:W-:Y:S01]  /*2180*/  IMAD R13, R13, R34, RZ ;  /* 0x000000220d0d7224 */ /* 0x000fe200078e02ff */
[----:B------:R-:W-:Y:S01]  /*2190*/  LOP3.LUT R9, R9, R21, RZ, 0x3c, !PT ;  /* 0x0000001509097212 */ /* 0x000fe200078e3cff */
[----:B------:R-:W-:Y:S01]  /*21a0*/  IMAD R15, R24, R29, R12 ;  /* 0x0000001d180f7224 */ /* 0x000fe200078e020c */
[----:B------:R-:W-:Y:S01]  /*21b0*/  LOP3.LUT R6, R10, R20, RZ, 0x3c, !PT ;  /* 0x000000140a067212 */ /* 0x000fe200078e3cff */
[----:B------:R-:W-:Y:S05]  /*21c0*/  @!P6 WARPSYNC.ALL ;  /* 0x000000000000e948 */ /* 0x000fea0003800000 */
[----:B------:R-:W-:Y:S01]  /*21d0*/  LOP3.LUT R7, R5, R204, RZ, 0x3c, !PT ;  /* 0x000000cc05077212 */ /* 0x000fe200078e3cff */
[----:B------:R-:W-:Y:S01]  /*21e0*/  IMAD.WIDE.U32 R80, R24, R28, R80 ;  /* 0x0000001c18507225 */ /* 0x000fe200078e0050 */
[-C--:B------:R-:W-:Y:S01]  /*21f0*/  IADD3 R4, R4, R8.reuse, R203 ;  /* 0x0000000804047210 */ /* 0x080fe20007ffe0cb */
[----:B------:R-:W-:Y:S01]  /*2200*/  ULDC UR4, c[0x0][0x2f4] ;  /* 0x0000bd0000047ab9 */ /* 0x000fe20000000800 */
[----:B------:R-:W-:Y:S01]  /*2210*/  IADD3 R5, R9, R8, R202 ;  /* 0x0000000809057210 */ /* 0x000fe20007ffe0ca */
[----:B------:R-:W-:Y:S01]  /*2220*/  IMAD.WIDE.U32 R82, R24, R28, R82 ;  /* 0x0000001c18527225 */ /* 0x000fe200078e0052 */
[----:B------:R-:W-:-:S02]  /*2230*/  IADD3 R6, R6, R8, R201 ;  /* 0x0000000806067210 */ /* 0x000fc40007ffe0c9 */
[----:B------:R-:W-:Y:S01]  /*2240*/  IADD3 R7, R7, R8, R205 ;  /* 0x0000000807077210 */ /* 0x000fe20007ffe0cd */
[----:B------:R-:W-:Y:S01]  /*2250*/  IMAD R13, R24, R35, R13 ;  /* 0x00000023180d7224 */ /* 0x000fe200078e020d */
[----:B------:R-:W-:Y:S01]  /*2260*/  SHF.L.U64.HI R8, R28, 0x5, R29 ;  /* 0x000000051c087819 */ /* 0x000fe2000001021d */
[-C--:B------:R-:W-:Y:S01]  /*2270*/  IMAD.WIDE.U32 R84, R24, R34.reuse, R84 ;  /* 0x0000002218547225 */ /* 0x080fe200078e0054 */
[C-C-:B------:R-:W-:Y:S02]  /*2280*/  SHF.L.U64.HI R9, R28.reuse, 0x6, R29.reuse ;  /* 0x000000061c097819 */ /* 0x140fe4000001021d */
[----:B------:R-:W-:Y:S01]  /*2290*/  SHF.L.U64.HI R10, R28, 0x7, R29 ;  /* 0x000000071c0a7819 */ /* 0x000fe2000001021d */
[----:B------:R-:W-:Y:S01]  /*22a0*/  IMAD.WIDE.U32 R86, R24, R34, R86 ;  /* 0x0000002218567225 */ /* 0x000fe200078e0056 */
[----:B------:R-:W-:Y:S02]  /*22b0*/  SHF.L.U32 R20, R28, 0x5, RZ ;  /* 0x000000051c147819 */ /* 0x000fe400000006ff */
[----:B------:R-:W-:Y:S01]  /*22c0*/  SHF.L.U64.HI R29, R34, 0x5, R35 ;  /* 0x00000005221d7819 */ /* 0x000fe20000010223 */
[----:B------:R-:W-:Y:S01]  /*22d0*/  VIADD R92, R36, 0x8 ;  /* 0x00000008245c7836 */ /* 0x000fe20000000000 */
[----:B------:R-:W-:Y:S01]  /*22e0*/  ISETP.GE.AND P1, PT, R16, UR4, PT ;  /* 0x0000000410007c0c */ /* 0x000fe2000bf26270 */
[----:B------:R-:W-:Y:S01]  /*22f0*/  IMAD.SHL.U32 R21, R28, 0x40, RZ ;  /* 0x000000401c157824 */ /* 0x000fe200078e00ff */
[----:B------:R-:W-:Y:S01]  /*2300*/  ISETP.GE.AND P2, PT, R2, UR4, PT ;  /* 0x0000000402007c0c */ /* 0x000fe2000bf46270 */
[C---:B------:R-:W-:Y:S01]  /*2310*/  IMAD.SHL.U32 R32, R34.reuse, 0x20, RZ ;  /* 0x0000002022207824 */ /* 0x040fe200078e00ff */
[----:B------:R-:W-:Y:S01]  /*2320*/  SHF.R.S32.HI R78, RZ, 0x3, R11 ;  /* 0x00000003ff4e7819 */ /* 0x000fe2000001140b */
[----:B------:R-:W-:Y:S01]  /*2330*/  IMAD.SHL.U32 R33, R34, 0x40, RZ ;  /* 0x0000004022217824 */ /* 0x000fe200078e00ff */
[----:B------:R-:W-:Y:S01]  /*2340*/  SHF.R.S32.HI R88, RZ, 0x1f, R76 ;  /* 0x0000001fff587819 */ /* 0x000fe2000001144c */
[----:B------:R-:W-:-:S02]  /*2350*/  IMAD.SHL.U32 R36, R37, 0x2, RZ ;  /* 0x0000000225247824 */ /* 0x000fc400078e00ff */
[----:B------:R-:W-:Y:S02]  /*2360*/  IMAD.SHL.U32 R28, R28, 0x80, RZ ;  /* 0x000000801c1c7824 */ /* 0x000fe400078e00ff */
[----:B------:R-:W-:Y:S02]  /*2370*/  IMAD.SHL.U32 R34, R34, 0x80, RZ ;  /* 0x0000008022227824 */ /* 0x000fe400078e00ff */
[----:B------:R-:W-:Y:S02]  /*2380*/  IMAD R35, R207, 0x20, R187 ;  /* 0x00000020cf237824 */ /* 0x000fe400078e02bb */
[----:B------:R-:W-:Y:S02]  /*2390*/  IMAD.IADD R37, R81, 0x1, R15 ;  /* 0x0000000151257824 */ /* 0x000fe400078e020f */
[----:B------:R-:W-:Y:S02]  /*23a0*/  IMAD.IADD R38, R15, 0x1, R83 ;  /* 0x000000010f267824 */ /* 0x000fe400078e0253 */
[----:B------:R-:W-:-:S02]  /*23b0*/  IMAD.IADD R39, R85, 0x1, R13 ;  /* 0x0000000155277824 */ /* 0x000fc400078e020d */
[----:B------:R-:W-:Y:S01]  /*23c0*/  IMAD.IADD R77, R13, 0x1, R87 ;  /* 0x000000010d4d7824 */ /* 0x000fe200078e0257 */
[----:B----4-:R-:W-:Y:S01]  /*23d0*/  SHF.R.S32.HI R79, RZ, 0x1f, R0 ;  /* 0x0000001fff4f7819 */ /* 0x010fe20000011400 */
[----:B------:R-:W-:Y:S06]  /*23e0*/  @!P6 BAR.SYNC.DEFER_BLOCKING 0x9, 0x100 ;  /* 0x024400000000eb1d */ /* 0x000fec0000010000 */
.L_x_9477:
[----:B0-----:R-:W0:Y:S01]  /*23f0*/  LDC R98, c[0x0][0x430] ;  /* 0x00010c00ff627b82 */ /* 0x001e220000000800 */
        /* <DEDUP_REMOVED lines=96> */
.L_x_9384:
[----:B------:R-:W-:Y:S05]  /*2a00*/  BSYNC B1 ;  /* 0x0000000000017941 */ /* 0x000fea0003800000 */
.L_x_9383:
        /* <DEDUP_REMOVED lines=16> */
[----:B------:R-:W-:Y:S02]  /*2b10*/  CS2R R58, SRZ ;  /* 0x00000000003a7805 */ /* 0x000fe4000001ff00 */
[----:B------:R-:W-:Y:S02]  /*2b20*/  P2R R130, PR, RZ, 0x8 ;  /* 0x00000008ff827803 */ /* 0x000fe40000000000 */
[----:B------:R-:W-:Y:S02]  /*2b30*/  CS2R R62, SRZ ;  /* 0x00000000003e7805 */ /* 0x000fe4000001ff00 */
[----:B------:R-:W-:Y:S02]  /*2b40*/  PRMT R122, R40, 0x7610, R122 ;  /* 0x00007610287a7816 */ /* 0x000fe4000000007a */
[----:B------:R-:W-:Y:S02]  /*2b50*/  PRMT R123, R41, 0x7610, R123 ;  /* 0x00007610297b7816 */ /* 0x000fe4000000007b */
[----:B------:R-:W-:-:S02]  /*2b60*/  PRMT R134, R42, 0x7610, R134 ;  /* 0x000076102a867816 */ /* 0x000fc40000000086 */
        /* <DEDUP_REMOVED lines=22> */
.L_x_9386:
[----:B------:R-:W-:Y:S05]  /*2cd0*/  BSYNC B1 ;  /* 0x0000000000017941 */ /* 0x000fea0003800000 */
.L_x_9385:
        /* <DEDUP_REMOVED lines=48> */
.L_x_9388:
[----:B------:R-:W-:Y:S05]  /*2fe0*/  BSYNC B1 ;  /* 0x0000000000017941 */ /* 0x000fea0003800000 */
.L_x_9387:
[----:B0-----:R-:W-:Y:S01]  /*2ff0*/  VIADD R72, R187, 0x60 ;  /* 0x00000060bb487836 */ /* 0x001fe20000000000 */
[----:B------:R-:W-:Y:S04]  /*3000*/  BSSY B1, `(.L_x_9389) ;  /* 0x000001f000017945 */ /* 0x000fe80003800000 */
[----:B------:R-:W-:-:S13]  /*3010*/  ISETP.GE.AND P4, PT, R72, R95, PT ;  /* 0x0000005f4800720c */ /* 0x000fda0003f86270 */
[----:B------:R-:W-:Y:S05]  /*3020*/  @P4 BRA `(.L_x_9390) ;  /* 0x0000000000704947 */ /* 0x000fea0003800000 */
[----:B------:R-:W0:Y:S01]  /*3030*/  LDC.64 R40, c[0x0][0x3f8] ;  /* 0x0000fe00ff287b82 */ /* 0x000e220000000a00 */
[----:B------:R-:W-:Y:S01]  /*3040*/  IMAD.MOV.U32 R15, RZ, RZ, R89 ;  /* 0x000000ffff0f7224 */ /* 0x000fe200078e0059 */
[----:B------:R-:W-:Y:S01]  /*3050*/  ULDC.64 UR4, c[0x0][0x3e8] ;  /* 0x0000fa0000047ab9 */ /* 0x000fe20000000a00 */
[----:B------:R-:W-:Y:S01]  /*3060*/  IMAD.MOV.U32 R13, RZ, RZ, R11 ;  /* 0x000000ffff0d7224 */ /* 0x000fe200078e000b */
[----:B------:R-:W-:Y:S02]  /*3070*/  CS2R R44, SRZ ;  /* 0x00000000002c7805 */ /* 0x000fe4000001ff00 */
[----:B------:R-:W-:Y:S01]  /*3080*/  CS2R R46, SRZ ;  /* 0x00000000002e7805 */ /* 0x000fe2000001ff00 */
        /* <DEDUP_REMOVED lines=22> */
.L_x_9390:
[----:B------:R-:W-:Y:S05]  /*31f0*/  BSYNC B1 ;  /* 0x0000000000017941 */ /* 0x000fea0003800000 */
.L_x_9389:
        /* <DEDUP_REMOVED lines=36> */
.L_x_9391:
[----:B------:R-:W-:Y:S01]  /*3440*/  IMAD R89, R19, 0x8, R18 ;  /* 0x0000000813597824 */ /* 0x000fe200078e0212 */
[----:B------:R-:W-:Y:S01]  /*3450*/  SHF.L.U32 R100, R190, 0x1f, RZ ;  /* 0x0000001fbe647819 */ /* 0x000fe200000006ff */
[----:B------:R-:W-:Y:S03]  /*3460*/  BSSY B1, `(.L_x_9392) ;  /* 0x0000003000017945 */ /* 0x000fe60003800000 */
[----:B------:R-:W0:Y:S02]  /*3470*/  SYNCS.PHASECHK.TRANS64.TRYWAIT P6, [R89+URZ+0x28890], R100 ;  /* 0x02889064590075a7 */ /* 0x000e2400080c017f */
[----:B0-----:R-:W-:Y:S05]  /*3480*/  @!P6 BRA `(.L_x_9393) ;  /* 0x000001d800a8e947 */ /* 0x001fea0003800000 */
.L_x_9728:
[----:B------:R-:W-:Y:S05]  /*3490*/  BSYNC B1 ;  /* 0x0000000000017941 */ /* 0x000fea0003800000 */
.L_x_9392:
[----:B------:R-:W-:-:S03]  /*34a0*/  UMOV UR4, 0xffffffff ;  /* 0xffffffff00047882 */ /* 0x000fc60000000000 */
[----:B------:R-:W-:Y:S05]  /*34b0*/  BRA.DIV UR4, `(.L_x_9394) ;  /* 0x000001da04b07947 */ /* 0x000fea000b800000 */
[----:B------:R1:W2:Y:S04]  /*34c0*/  SHFL.IDX PT, R75, R101, RZ, 0x181f ;  /* 0x00181fff654b7589 */ /* 0x0002a800000e0000 */
[----:B------:R1:W3:Y:S02]  /*34d0*/  SHFL.IDX PT, R103, R106, RZ, 0x181f ;  /* 0x00181fff6a677589 */ /* 0x0002e400000e0000 */
.L_x_9732:
        /* <DEDUP_REMOVED lines=22> */
[----:B------:R-:W-:Y:S02]  /*3640*/  PRMT R135, R135, 0x5410, R140 ;  /* 0x0000541087877816 */ /* 0x000fe4000000008c */
        /* <DEDUP_REMOVED lines=8> */
[----:B------:R-:W-:Y:S01]  /*36d0*/  FMUL.FTZ R140, R13, R71 ;  /* 0x000000470d8c7220 */ /* 0x000fe20000410000 */
[----:B------:R-:W-:Y:S01]  /*36e0*/  LOP3.LUT R70, R15, 0xffff0000, RZ, 0xc0, !PT ;  /* 0xffff00000f467812 */ /* 0x000fe200078ec0ff */
        /* <DEDUP_REMOVED lines=24> */
.L_x_9400:
[----:B------:R-:W-:Y:S05]  /*3870*/  BSYNC B3 ;  /* 0x0000000000037941 */ /* 0x000fea0003800000 */
.L_x_9399:
[----:B0-----:R4:W-:Y:S02]  /*3880*/  ST.E.128 desc[UR42][R72.64], R12 ;  /* 0x0000000c48007985 */ /* 0x0019e4000c101d2a */
.L_x_9398:
[----:B------:R-:W-:Y:S05]  /*3890*/  BSYNC B2 ;  /* 0x0000000000027941 */ /* 0x000fea0003800000 */
.L_x_9397:
        /* <DEDUP_REMOVED lines=53> */
.L_x_9402:
[----:B------:R-:W-:Y:S05]  /*3bf0*/  BSYNC B2 ;  /* 0x0000000000027941 */ /* 0x000fea0003800000 */
.L_x_9401:
[----:B0-----:R0:W-:Y:S02]  /*3c00*/  ST.E.128 desc[UR42][R68.64], R12 ;  /* 0x0000000c44007985 */ /* 0x0011e4000c101d2a */
.L_x_9396:
[----:B------:R-:W-:Y:S05]  /*3c10*/  BSYNC B1 ;  /* 0x0000000000017941 */ /* 0x000fea0003800000 */
.L_x_9395:
[----:B------:R-:W-:-:S03]  /*3c20*/  UMOV UR4, 0xffffffff ;  /* 0xffffffff00047882 */ /* 0x000fc60000000000 */
[----:B------:R-:W-:Y:S05]  /*3c30*/  BRA.DIV UR4, `(.L_x_9403) ;  /* 0x000001d6041c7947 */ /* 0x000fea000b800000 */
[----:B------:R1:W1:Y:S04]  /*3c40*/  SHFL.IDX PT, R67, R101, 0x1, 0x181f ;  /* 0x00381f0065437f89 */ /* 0x00026800000e0000 */
[----:B0-----:R0:W0:Y:S02]  /*3c50*/  SHFL.IDX PT, R69, R106, 0x1, 0x181f ;  /* 0x00381f006a457f89 */ /* 0x00102400000e0000 */
.L_x_9736:
        /* <DEDUP_REMOVED lines=57> */
.L_x_9409:
[----:B------:R-:W-:Y:S05]  /*3ff0*/  BSYNC B3 ;  /* 0x0000000000037941 */ /* 0x000fea0003800000 */
.L_x_9408:
[----:B--2---:R0:W-:Y:S02]  /*4000*/  ST.E.128 desc[UR42][R64.64], R12 ;  /* 0x0000000c40007985 */ /* 0x0041e4000c101d2a */
.L_x_9407:
[----:B------:R-:W-:Y:S05]  /*4010*/  BSYNC B2 ;  /* 0x0000000000027941 */ /* 0x000fea0003800000 */
.L_x_9406:
        /* <DEDUP_REMOVED lines=53> */
.L_x_9411:
[----:B------:R-:W-:Y:S05]  /*4370*/  BSYNC B2 ;  /* 0x0000000000027941 */ /* 0x000fea0003800000 */
.L_x_9410:
[----:B----4-:R0:W-:Y:S02]  /*4380*/  ST.E.128 desc[UR42][R60.64], R12 ;  /* 0x0000000c3c007985 */ /* 0x0101e4000c101d2a */
.L_x_9405:
[----:B------:R-:W-:Y:S05]  /*4390*/  BSYNC B1 ;  /* 0x0000000000017941 */ /* 0x000fea0003800000 */
.L_x_9404:
[----:B------:R-:W-:-:S03]  /*43a0*/  UMOV UR4, 0xffffffff ;  /* 0xffffffff00047882 */ /* 0x000fc60000000000 */
[----:B------:R-:W-:Y:S05]  /*43b0*/  BRA.DIV UR4, `(.L_x_9412) ;  /* 0x000001ce04887947 */ /* 0x000fea000b800000 */
[----:B------:R1:W1:Y:S04]  /*43c0*/  SHFL.IDX PT, R59, R101, 0x2, 0x181f ;  /* 0x00581f00653b7f89 */ /* 0x00026800000e0000 */
[----:B0-----:R0:W0:Y:S02]  /*43d0*/  SHFL.IDX PT, R61, R106, 0x2, 0x181f ;  /* 0x00581f006a3d7f89 */ /* 0x00102400000e0000 */
.L_x_9740:
        /* <DEDUP_REMOVED lines=11> */
[----:B------:R-:W-:Y:S02]  /*4490*/  SHF.R.U64 R11, R52, 0x10, R53 ;  /* 0x00000010340b7819 */ /* 0x000fe40000001235 */
[----:B------:R-:W-:Y:S02]  /*44a0*/  SHF.R.U32.HI R55, RZ, 0x10, R55 ;  /* 0x00000010ff377819 */ /* 0x000fe40000011637 */
[----:B------:R-:W-:Y:S02]  /*44b0*/  SHF.R.U32.HI R60, RZ, 0x10, R53 ;  /* 0x00000010ff3c7819 */ /* 0x000fe40000011635 */
[----:B------:R-:W-:Y:S02]  /*44c0*/  PRMT R131, R131, 0x5410, R58 ;  /* 0x0000541083837816 */ /* 0x000fe4000000003a */
[----:B------:R-:W-:Y:S01]  /*44d0*/  PRMT R128, R128, 0x5410, R11 ;  /* 0x0000541080807816 */ /* 0x000fe2000000000b */
[----:B--2---:R-:W-:Y:S01]  /*44e0*/  IMAD.U32 R11, R12, 0x10000, RZ ;  /* 0x000100000c0b7824 */ /* 0x004fe200078e00ff */
[----:B------:R-:W-:-:S02]  /*44f0*/  SHF.L.U32 R52, R14, 0x10, RZ ;  /* 0x000000100e347819 */ /* 0x000fc400000006ff */
[----:B------:R-:W-:Y:S01]  /*4500*/  LOP3.LUT R53, R14, 0xffff0000, RZ, 0xc0, !PT ;  /* 0xffff00000e357812 */ /* 0x000fe200078ec0ff */
[----:B------:R-:W-:Y:S01]  /*4510*/  IMAD.U32 R14, R13, 0x10000, RZ ;  /* 0x000100000d0e7824 */ /* 0x000fe200078e00ff */
        /* <DEDUP_REMOVED lines=36> */
.L_x_9418:
[----:B------:R-:W-:Y:S05]  /*4760*/  BSYNC B3 ;  /* 0x0000000000037941 */ /* 0x000fea0003800000 */
.L_x_9417:
[----:B--2---:R0:W-:Y:S02]  /*4770*/  ST.E.128 desc[UR42][R56.64], R12 ;  /* 0x0000000c38007985 */ /* 0x0041e4000c101d2a */
.L_x_9416:
[----:B------:R-:W-:Y:S05]  /*4780*/  BSYNC B2 ;  /* 0x0000000000027941 */ /* 0x000fea0003800000 */
.L_x_9415:
        /* <DEDUP_REMOVED lines=53> */
.L_x_9420:
[----:B------:R-:W-:Y:S05]  /*4ae0*/  BSYNC B2 ;  /* 0x0000000000027941 */ /* 0x000fea0003800000 */
.L_x_9419:
[----:B----4-:R0:W-:Y:S02]  /*4af0*/  ST.E.128 desc[UR42][R52.64], R12 ;  /* 0x0000000c34007985 */ /* 0x0101e4000c101d2a */
.L_x_9414:
[----:B------:R-:W-:Y:S05]  /*4b00*/  BSYNC B1 ;  /* 0x0000000000017941 */ /* 0x000fea0003800000 */
.L_x_9413:
[----:B------:R-:W-:-:S03]  /*4b10*/  UMOV UR4, 0xffffffff ;  /* 0xffffffff00047882 */ /* 0x000fc60000000000 */
[----:B------:R-:W-:Y:S05]  /*4b20*/  BRA.DIV UR4, `(.L_x_9421) ;  /* 0x000001c604f87947 */ /* 0x000fea000b800000 */
[----:B-1----:R-:W1:Y:S04]  /*4b30*/  SHFL.IDX PT, R101, R101, 0x3, 0x181f ;  /* 0x00781f0065657f89 */ /* 0x002e6800000e0000 */
[----:B------:R0:W0:Y:S02]  /*4b40*/  SHFL.IDX PT, R51, R106, 0x3, 0x181f ;  /* 0x00781f006a337f89 */ /* 0x00002400000e0000 */
.L_x_9744:
        /* <DEDUP_REMOVED lines=55> */
.L_x_9426:
[----:B------:R-:W-:Y:S05]  /*4ec0*/  BSYNC B2 ;  /* 0x0000000000027941 */ /* 0x000fea0003800000 */
.L_x_9425:
[----:B----4-:R0:W-:Y:S02]  /*4ed0*/  ST.E.128 desc[UR42][R48.64], R12 ;  /* 0x0000000c30007985 */ /* 0x0101e4000c101d2a */
.L_x_9424:
[----:B------:R-:W-:Y:S05]  /*4ee0*/  BSYNC B1 ;  /* 0x0000000000017941 */ /* 0x000fea0003800000 */
.L_x_9423:
        /* <DEDUP_REMOVED lines=53> */
.L_x_9428:
[----:B------:R-:W-:Y:S05]  /*5240*/  BSYNC B1 ;  /* 0x0000000000017941 */ /* 0x000fea0003800000 */
.L_x_9427:
[----:B----4-:R0:W-:Y:S01]  /*5250*/  ST.E.128 desc[UR42][R44.64], R12 ;  /* 0x0000000c2c007985 */ /* 0x0101e2000c101d2a */
[----:B------:R-:W-:Y:S05]  /*5260*/  BRA `(.L_x_9422) ;  /* 0x00000030003c7947 */ /* 0x000fea0003800000 */
.L_x_9382:
        /* <DEDUP_REMOVED lines=86> */
.L_x_9430:
[----:B------:R-:W-:Y:S05]  /*57d0*/  BSYNC B1 ;  /* 0x0000000000017941 */ /* 0x000fea0003800000 */
.L_x_9429:
        /* <DEDUP_REMOVED lines=68> */
.L_x_9431:
[----:B------:R-:W-:Y:S01]  /*5c20*/  IMAD R89, R19, 0x8, R18 ;  /* 0x0000000813597824 */ /* 0x000fe200078e0212 */
[----:B------:R-:W-:Y:S01]  /*5c30*/  SHF.L.U32 R100, R190, 0x1f, RZ ;  /* 0x0000001fbe647819 */ /* 0x000fe200000006ff */
[----:B------:R-:W0:Y:S01]  /*5c40*/  LDC R107, c[0x0][0x2f4] ;  /* 0x0000bd00ff6b7b82 */ /* 0x000e220000000800 */
[----:B------:R-:W-:Y:S02]  /*5c50*/  BSSY B1, `(.L_x_9432) ;  /* 0x0000003000017945 */ /* 0x000fe40003800000 */
[----:B------:R-:W1:Y:S02]  /*5c60*/  SYNCS.PHASECHK.TRANS64.TRYWAIT P4, [R89+URZ+0x28890], R100 ;  /* 0x02889064590075a7 */ /* 0x000e64000808017f */
[----:B-1----:R-:W-:Y:S05]  /*5c70*/  @!P4 BRA `(.L_x_9433) ;  /* 0x000001b400f0c947 */ /* 0x002fea0003800000 */
.L_x_9745:
[----:B------:R-:W-:Y:S05]  /*5c80*/  BSYNC B1 ;  /* 0x0000000000017941 */ /* 0x000fea0003800000 */
.L_x_9432:
[----:B------:R-:W-:Y:S01]  /*5c90*/  UMOV UR4, 0xffffffff ;  /* 0xffffffff00047882 */ /* 0x000fe20000000000 */
[----:B0-----:R-:W-:Y:S02]  /*5ca0*/  IMAD.IADD R109, R107, 0x1, -R36 ;  /* 0x000000016b6d7824 */ /* 0x001fe400078e0a24 */
[----:B------:R-:W-:Y:S05]  /*5cb0*/  BRA.DIV UR4, `(.L_x_9434) ;  /* 0x000001b604f47947 */ /* 0x000fea000b800000 */
[----:B------:R0:W2:Y:S04]  /*5cc0*/  SHFL.IDX PT, R105, R101, RZ, 0x181f ;  /* 0x00181fff65697589 */ /* 0x0000a800000e0000 */
[----:B------:R0:W3:Y:S02]  /*5cd0*/  SHFL.IDX PT, R104, R106, RZ, 0x181f ;  /* 0x00181fff6a687589 */ /* 0x0000e400000e0000 */
.L_x_9749:
        /* <DEDUP_REMOVED lines=29> */
[----:B------:R-:W-:Y:S01]  /*5eb0*/  SHF.R.U32.HI R142, RZ, 0x10, R41 ;  /* 0x00000010ff8e7819 */ /* 0x000fe20000011629 */
[----:B--2---:R-:W-:Y:S01]  /*5ec0*/  IMAD.U32 R136, R15, 0x10000, RZ ;  /* 0x000100000f887824 */ /* 0x004fe200078e00ff */
[----:B------:R-:W-:Y:S02]  /*5ed0*/  PRMT R138, R138, 0x5410, R141 ;  /* 0x000054108a8a7816 */ /* 0x000fe4000000008d */
[----:B------:R-:W-:Y:S01]  /*5ee0*/  SHF.R.U64 R144, R44, 0x10, R45 ;  /* 0x000000102c907819 */ /* 0x000fe2000000122d */
[----:B------:R-:W-:Y:S01]  /*5ef0*/  IMAD.U32 R44, R73, 0x10000, RZ ;  /* 0x00010000492c7824 */ /* 0x000fe200078e00ff */
[----:B------:R-:W-:Y:S01]  /*5f00*/  PRMT R139, R139, 0x5410, R142 ;  /* 0x000054108b8b7816 */ /* 0x000fe2000000008e */
[----:B------:R-:W-:Y:S01]  /*5f10*/  IMAD.U32 R142, R138, 0x10000, RZ ;  /* 0x000100008a8e7824 */ /* 0x000fe200078e00ff */
[--C-:B------:R-:W-:Y:S01]  /*5f20*/  SHF.R.U64 R143, R46, 0x10, R47.reuse ;  /* 0x000000102e8f7819 */ /* 0x100fe2000000122f */
[----:B------:R-:W-:Y:S01]  /*5f30*/  IMAD.U32 R45, R13, 0x10000, RZ ;  /* 0x000100000d2d7824 */ /* 0x000fe200078e00ff */
[----:B------:R-:W-:-:S02]  /*5f40*/  SHF.R.U32.HI R146, RZ, 0x10, R47 ;  /* 0x00000010ff927819 */ /* 0x000fc4000001162f */
[----:B------:R-:W-:Y:S02]  /*5f50*/  SHF.R.U32.HI R148, RZ, 0x10, R43 ;  /* 0x00000010ff947819 */ /* 0x000fe4000001162b */
[----:B------:R-:W-:Y:S01]  /*5f60*/  PRMT R141, R135, 0x5410, R144 ;  /* 0x00005410878d7816 */ /* 0x000fe20000000090 */
[----:B------:R-:W-:Y:S01]  /*5f70*/  IMAD.U32 R135, R139, 0x10000, RZ ;  /* 0x000100008b877824 */ /* 0x000fe200078e00ff */
[----:B------:R-:W-:Y:S01]  /*5f80*/  LOP3.LUT R47, R73, 0xffff0000, RZ, 0xc0, !PT ;  /* 0xffff0000492f7812 */ /* 0x000fe200078ec0ff */
[----:B------:R-:W-:Y:S01]  /*5f90*/  FMUL.FTZ R144, R44, R142 ;  /* 0x0000008e2c907220 */ /* 0x000fe20000410000 */
[----:B------:R-:W-:Y:S02]  /*5fa0*/  PRMT R46, R108, 0x5432, R143 ;  /* 0x000054326c2e7816 */ /* 0x000fe4000000008f */
[----:B------:R-:W-:Y:S02]  /*5fb0*/  LOP3.LUT R138, R138, 0xffff0000, RZ, 0xc0, !PT ;  /* 0xffff00008a8a7812 */ /* 0x000fe400078ec0ff */
[----:B------:R-:W-:Y:S01]  /*5fc0*/  PRMT R143, R133, 0x5410, R146 ;  /* 0x00005410858f7816 */ /* 0x000fe20000000092 */
[-C--:B------:R-:W-:Y:S01]  /*5fd0*/  FMUL.FTZ R146, R44, R135.reuse ;  /* 0x000000872c927220 */ /* 0x080fe20000410000 */
[----:B------:R-:W-:Y:S01]  /*5fe0*/  PRMT R137, R137, 0x5410, R148 ;  /* 0x0000541089897816 */ /* 0x000fe20000000094 */
[----:B------:R-:W-:Y:S01]  /*5ff0*/  FFMA.FTZ R44, R45, R135, -R144 ;  /* 0x000000872d2c7223 */ /* 0x000fe20000010890 */
[----:B------:R-:W-:Y:S01]  /*6000*/  LOP3.LUT R139, R139, 0xffff0000, RZ, 0xc0, !PT ;  /* 0xffff00008b8b7812 */ /* 0x000fe200078ec0ff */
[----:B------:R-:W-:Y:S01]  /*6010*/  FMUL.FTZ R145, R47, R138 ;  /* 0x0000008a2f917220 */ /* 0x000fe20000410000 */
[----:B------:R-:W-:Y:S01]  /*6020*/  LOP3.LUT R134, R13, 0xffff0000, RZ, 0xc0, !PT ;  /* 0xffff00000d867812 */ /* 0x000fe200078ec0ff */
[----:B------:R-:W-:Y:S01]  /*6030*/  IMAD.U32 R135, R143, 0x10000, RZ ;  /* 0x000100008f877824 */ /* 0x000fe200078e00ff */
[----:B------:R-:W-:Y:S01]  /*6040*/  SHF.R.U64 R150, R40, 0x10, R41 ;  /* 0x0000001028967819 */ /* 0x000fe20000001229 */
[----:B------:R-:W-:-:S02]  /*6050*/  IMAD.U32 R133, R137, 0x10000, RZ ;  /* 0x0001000089857824 */ /* 0x000fc400078e00ff */
[-C--:B------:R-:W-:Y:S01]  /*6060*/  FMUL.FTZ R147, R47, R139.reuse ;  /* 0x0000008b2f937220 */ /* 0x080fe20000410000 */
[----:B------:R-:W-:Y:S01]  /*6070*/  FFMA.FTZ R47, R134, R139, -R145 ;  /* 0x0000008b862f7223 */ /* 0x000fe20000010891 */
[C---:B------:R-:W-:Y:S01]  /*6080*/  FMUL.FTZ R139, R140.reuse, R135 ;  /* 0x000000878c8b7220 */ /* 0x040fe20000410000 */
[----:B------:R-:W-:Y:S01]  /*6090*/  LOP3.LUT R73, R75, 0xffff0000, RZ, 0xc0, !PT ;  /* 0xffff00004b497812 */ /* 0x000fe200078ec0ff */
[----:B------:R-:W-:Y:S01]  /*60a0*/  FMUL.FTZ R140, R140, R133 ;  /* 0x000000858c8c7220 */ /* 0x000fe20000410000 */
[----:B------:R-:W-:Y:S01]  /*60b0*/  PRMT R75, R111, 0x5432, R150 ;  /* 0x000054326f4b7816 */ /* 0x000fe20000000096 */
[----:B------:R-:W-:Y:S01]  /*60c0*/  FFMA.FTZ R45, R45, R142, R146 ;  /* 0x0000008e2d2d7223 */ /* 0x000fe20000010092 */
[----:B------:R-:W-:Y:S01]  /*60d0*/  FFMA.FTZ R134, R134, R138, R147 ;  /* 0x0000008a86867223 */ /* 0x000fe20000010093 */
[----:B------:R-:W-:Y:S01]  /*60e0*/  LOP3.LUT R142, R143, 0xffff0000, RZ, 0xc0, !PT ;  /* 0xffff00008f8e7812 */ /* 0x000fe200078ec0ff */
[C---:B------:R-:W-:Y:S01]  /*60f0*/  FFMA.FTZ R140, R136.reuse, R135, R140 ;  /* 0x00000087888c7223 */ /* 0x040fe2000001008c */
[----:B------:R-:W-:Y:S01]  /*6100*/  LOP3.LUT R138, R137, 0xffff0000, RZ, 0xc0, !PT ;  /* 0xffff0000898a7812 */ /* 0x000fe200078ec0ff */
[----:B------:R-:W-:Y:S01]  /*6110*/  FFMA.FTZ R139, R136, R133, -R139 ;  /* 0x00000085888b7223 */ /* 0x000fe2000001088b */
[----:B------:R-:W-:Y:S01]  /*6120*/  SHF.R.U64 R41, R42, 0x10, R43 ;  /* 0x000000102a297819 */ /* 0x000fe2000000122b */
[----:B------:R-:W-:Y:S01]  /*6130*/  IMAD.U32 R42, R72, 0x10000, RZ ;  /* 0x00010000482a7824 */ /* 0x000fe200078e00ff */
[----:B------:R-:W-:Y:S01]  /*6140*/  LOP3.LUT R43, R15, 0xffff0000, RZ, 0xc0, !PT ;  /* 0xffff00000f2b7812 */ /* 0x000fe200078ec0ff */
[----:B------:R-:W-:-:S02]  /*6150*/  IMAD.U32 R135, R141, 0x10000, RZ ;  /* 0x000100008d877824 */ /* 0x000fc400078e00ff */
[----:B------:R-:W-:Y:S01]  /*6160*/  FMUL.FTZ R136, R73, R142 ;  /* 0x0000008e49887220 */ /* 0x000fe20000410000 */
[----:B------:R-:W-:Y:S02]  /*6170*/  IMAD.U32 R133, R75, 0x10000, RZ ;  /* 0x000100004b857824 */ /* 0x000fe400078e00ff */
[-C--:B------:R-:W-:Y:S01]  /*6180*/  FMUL.FTZ R144, R73, R138.reuse ;  /* 0x0000008a49907220 */ /* 0x080fe20000410000 */
[----:B------:R-:W-:Y:S01]  /*6190*/  LOP3.LUT R72, R72, 0xffff0000, RZ, 0xc0, !PT ;  /* 0xffff000048487812 */ /* 0x000fe200078ec0ff */
[----:B------:R-:W-:Y:S01]  /*61a0*/  FMUL.FTZ R73, R42, R135 ;  /* 0x000000872a497220 */ /* 0x000fe20000410000 */
[----:B------:R-:W-:Y:S01]  /*61b0*/  LOP3.LUT R141, R141, 0xffff0000, RZ, 0xc0, !PT ;  /* 0xffff00008d8d7812 */ /* 0x000fe200078ec0ff */
[----:B------:R-:W-:Y:S01]  /*61c0*/  IMAD.U32 R40, R12, 0x10000, RZ ;  /* 0x000100000c287824 */ /* 0x000fe200078e00ff */
[----:B------:R-:W-:Y:S01]  /*61d0*/  PRMT R41, R110, 0x5432, R41 ;  /* 0x000054326e297816 */ /* 0x000fe20000000029 */
[----:B------:R-:W-:Y:S01]  /*61e0*/  FMUL.FTZ R42, R42, R133 ;  /* 0x000000852a2a7220 */ /* 0x000fe20000410000 */
[----:B------:R-:W-:Y:S01]  /*61f0*/  LOP3.LUT R75, R75, 0xffff0000, RZ, 0xc0, !PT ;  /* 0xffff00004b4b7812 */ /* 0x000fe200078ec0ff */
[C---:B------:R-:W-:Y:S01]  /*6200*/  FFMA.FTZ R138, R43.reuse, R138, -R136 ;  /* 0x0000008a2b8a7223 */ /* 0x040fe20000010888 */
[----:B------:R-:W-:Y:S01]  /*6210*/  LOP3.LUT R12, R12, 0xffff0000, RZ, 0xc0, !PT ;  /* 0xffff00000c0c7812 */ /* 0x000fe200078ec0ff */
[----:B------:R-:W-:Y:S01]  /*6220*/  FFMA.FTZ R137, R43, R142, R144 ;  /* 0x0000008e2b897223 */ /* 0x000fe20000010090 */
[C---:B------:R-:W-:Y:S01]  /*6230*/  IMAD.U32 R13, R14.reuse, 0x10000, RZ ;  /* 0x000100000e0d7824 */ /* 0x040fe200078e00ff */
[----:B------:R-:W-:Y:S01]  /*6240*/  LOP3.LUT R15, R14, 0xffff0000, RZ, 0xc0, !PT ;  /* 0xffff00000e0f7812 */ /* 0x000fe200078ec0ff */
[----:B------:R-:W-:Y:S01]  /*6250*/  FMUL.FTZ R43, R72, R141 ;  /* 0x0000008d482b7220 */ /* 0x000fe20000410000 */
[C---:B------:R-:W-:Y:S01]  /*6260*/  FFMA.FTZ R73, R40.reuse, R133, -R73 ;  /* 0x0000008528497223 */ /* 0x040fe20000010849 */
[----:B------:R-:W-:Y:S01]  /*6270*/  FFMA.FTZ R135, R40, R135, R42 ;  /* 0x0000008728877223 */ /* 0x000fe2000001002a */
[C---:B------:R-:W-:Y:S01]  /*6280*/  IMAD.U32 R14, R74.reuse, 0x10000, RZ ;  /* 0x000100004a0e7824 */ /* 0x040fe200078e00ff */
[----:B------:R-:W-:Y:S01]  /*6290*/  LOP3.LUT R74, R74, 0xffff0000, RZ, 0xc0, !PT ;  /* 0xffff00004a4a7812 */ /* 0x000fe200078ec0ff */
[----:B------:R-:W-:-:S02]  /*62a0*/  IMAD.U32 R42, R46, 0x10000, RZ ;  /* 0x000100002e2a7824 */ /* 0x000fc400078e00ff */
[-C--:B------:R-:W-:Y:S01]  /*62b0*/  FMUL.FTZ R133, R72, R75.reuse ;  /* 0x0000004b48857220 */ /* 0x080fe20000410000 */
[C---:B------:R-:W-:Y:S01]  /*62c0*/  IMAD.U32 R40, R41.reuse, 0x10000, RZ ;  /* 0x0001000029287824 */ /* 0x040fe200078e00ff */
[----:B------:R-:W-:Y:S01]  /*62d0*/  LOP3.LUT R46, R46, 0xffff0000, RZ, 0xc0, !PT ;  /* 0xffff00002e2e7812 */ /* 0x000fe200078ec0ff */
[----:B------:R-:W-:Y:S01]  /*62e0*/  FFMA.FTZ R72, R12, R75, -R43 ;  /* 0x0000004b0c487223 */ /* 0x000fe2000001082b */
[----:B------:R-:W-:Y:S01]  /*62f0*/  LOP3.LUT R41, R41, 0xffff0000, RZ, 0xc0, !PT ;  /* 0xffff000029297812 */ /* 0x000fe200078ec0ff */
[C---:B------:R-:W-:Y:S01]  /*6300*/  FMUL.FTZ R136, R14.reuse, R42 ;  /* 0x0000002a0e887220 */ /* 0x040fe20000410000 */
[----:B------:R-:W-:Y:S01]  /*6310*/  FMUL.FTZ R43, R14, R40 ;  /* 0x000000280e2b7220 */ /* 0x000fe20000410000 */
[----:B------:R-:W-:Y:S01]  /*6320*/  FFMA.FTZ R12, R12, R141, R133 ;  /* 0x0000008d0c0c7223 */ /* 0x000fe20000010085 */
[C---:B------:R-:W-:Y:S01]  /*6330*/  FMUL.FTZ R14, R74.reuse, R46 ;  /* 0x0000002e4a0e7220 */ /* 0x040fe20000410000 */
[-C--:B------:R-:W-:Y:S01]  /*6340*/  FMUL.FTZ R75, R74, R41.reuse ;  /* 0x000000294a4b7220 */ /* 0x080fe20000410000 */
[C---:B------:R-:W-:Y:S01]  /*6350*/  FFMA.FTZ R136, R13.reuse, R40, -R136 ;  /* 0x000000280d887223 */ /* 0x040fe20000010888 */
[----:B------:R-:W-:Y:S01]  /*6360*/  FFMA.FTZ R43, R13, R42, R43 ;  /* 0x0000002a0d2b7223 */ /* 0x000fe2000001002b */
        /* <DEDUP_REMOVED lines=13> */
.L_x_9438:
[----:B------:R-:W-:Y:S05]  /*6440*/  BSYNC B2 ;  /* 0x0000000000027941 */ /* 0x000fea0003800000 */
.L_x_9437:
[----:B------:R-:W-:Y:S01]  /*6450*/  ISETP.GE.AND P4, PT, R11, R107, PT ;  /* 0x0000006b0b00720c */ /* 0x000fe20003f86270 */
[----:B--2---:R4:W-:-:S12]  /*6460*/  ST.E.128 desc[UR42][R102.64], R12 ;  /* 0x0000000c66007985 */ /* 0x0049d8000c101d2a */
[----:B------:R-:W-:-:S05]  /*6470*/  @!P4 IMAD.WIDE R104, R11, 0x2, R104 ;  /* 0x000000020b68c825 */ /* 0x000fca00078e0268 */
[----:B---3--:R4:W-:Y:S02]  /*6480*/  @!P4 ST.E.128 desc[UR42][R104.64], R72 ;  /* 0x000000486800c985 */ /* 0x0089e4000c101d2a */
.L_x_9436:
[----:B------:R-:W-:Y:S05]  /*6490*/  BSYNC B1 ;  /* 0x0000000000017941 */ /* 0x000fea0003800000 */
.L_x_9435:
[----:B------:R-:W-:-:S03]  /*64a0*/  UMOV UR4, 0xffffffff ;  /* 0xffffffff00047882 */ /* 0x000fc60000000000 */
[----:B------:R-:W-:Y:S05]  /*64b0*/  BRA.DIV UR4, `(.L_x_9439) ;  /* 0x000001b204407947 */ /* 0x000fea000b800000 */
[----:B------:R0:W0:Y:S04]  /*64c0*/  SHFL.IDX PT, R47, R101, 0x1, 0x181f ;  /* 0x00381f00652f7f89 */ /* 0x00002800000e0000 */
[----:B------:R0:W0:Y:S02]  /*64d0*/  SHFL.IDX PT, R46, R106, 0x1, 0x181f ;  /* 0x00381f006a2e7f89 */ /* 0x00002400000e0000 */
.L_x_9753:
        /* <DEDUP_REMOVED lines=12> */
[----:B------:R-:W-:Y:S02]  /*65a0*/  SHF.R.S32.HI R13, RZ, 0x1f, R12 ;  /* 0x0000001fff0d7819 */ /* 0x000fe4000001140c */
[----:B------:R-:W-:Y:S02]  /*65b0*/  SHF.L.U32 R11, R12, 0x3, RZ ;  /* 0x000000030c0b7819 */ /* 0x000fe400000006ff */
        /* <DEDUP_REMOVED lines=25> */
[----:B------:R-:W-:Y:S01]  /*6750*/  SHF.R.U64 R102, R50, 0x10, R51 ;  /* 0x0000001032667819 */ /* 0x000fe20000001233 */
[----:B------:R-:W-:Y:S01]  /*6760*/  IMAD.U32 R50, R13, 0x10000, RZ ;  /* 0x000100000d327824 */ /* 0x000fe200078e00ff */
        /* <DEDUP_REMOVED lines=49> */
[----:B------:R-:W-:Y:S01]  /*6a80*/  IMAD.U32 R41, R129, 0x10000, RZ ;  /* 0x0001000081297824 */ /* 0x000fe200078e00ff */
[----:B------:R-:W-:Y:S01]  /*6a90*/  LOP3.LUT R42, R42, 0xffff0000, RZ, 0xc0, !PT ;  /* 0xffff00002a2a7812 */ /* 0x000fe200078ec0ff */
[----:B------:R-:W-:Y:S01]  /*6aa0*/  IMAD.U32 R40, R125, 0x10000, RZ ;  /* 0x000100007d287824 */ /* 0x000fe200078e00ff */
[----:B------:R-:W-:Y:S01]  /*6ab0*/  LOP3.LUT R129, R129, 0xffff0000, RZ, 0xc0, !PT ;  /* 0xffff000081817812 */ /* 0x000fe200078ec0ff */
[----:B------:R-:W-:Y:S01]  /*6ac0*/  FFMA.FTZ R54, R13, R127, -R54 ;  /* 0x0000007f0d367223 */ /* 0x000fe20000010836 */
[----:B------:R-:W-:Y:S01]  /*6ad0*/  LOP3.LUT R125, R125, 0xffff0000, RZ, 0xc0, !PT ;  /* 0xffff00007d7d7812 */ /* 0x000fe200078ec0ff */
[C---:B------:R-:W-:Y:S02]  /*6ae0*/  IMAD.U32 R12, R14.reuse, 0x10000, RZ ;  /* 0x000100000e0c7824 */ /* 0x040fe400078e00ff */
        /* <DEDUP_REMOVED lines=21> */
.L_x_9443:
[----:B------:R-:W-:Y:S05]  /*6c40*/  BSYNC B2 ;  /* 0x0000000000027941 */ /* 0x000fea0003800000 */
.L_x_9442:
[----:B------:R-:W-:Y:S01]  /*6c50*/  ISETP.GE.AND P4, PT, R11, R107, PT ;  /* 0x0000006b0b00720c */ /* 0x000fe20003f86270 */
[----:B0-----:R0:W-:-:S12]  /*6c60*/  ST.E.128 desc[UR42][R44.64], R12 ;  /* 0x0000000c2c007985 */ /* 0x0011d8000c101d2a */
[----:B------:R-:W-:-:S05]  /*6c70*/  @!P4 IMAD.WIDE R46, R11, 0x2, R46 ;  /* 0x000000020b2ec825 */ /* 0x000fca00078e022e */
[----:B----4-:R0:W-:Y:S02]  /*6c80*/  @!P4 ST.E.128 desc[UR42][R46.64], R40 ;  /* 0x000000282e00c985 */ /* 0x0101e4000c101d2a */
.L_x_9441:
[----:B------:R-:W-:Y:S05]  /*6c90*/  BSYNC B1 ;  /* 0x0000000000017941 */ /* 0x000fea0003800000 */
.L_x_9440:
[----:B------:R-:W-:-:S03]  /*6ca0*/  UMOV UR4, 0xffffffff ;  /* 0xffffffff00047882 */ /* 0x000fc60000000000 */
[----:B------:R-:W-:Y:S05]  /*6cb0*/  BRA.DIV UR4, `(.L_x_9444) ;  /* 0x000001aa048c7947 */ /* 0x000fea000b800000 */
[----:B0-----:R0:W0:Y:S04]  /*6cc0*/  SHFL.IDX PT, R47, R101, 0x2, 0x181f ;  /* 0x00581f00652f7f89 */ /* 0x00102800000e0000 */
[----:B------:R0:W0:Y:S02]  /*6cd0*/  SHFL.IDX PT, R46, R106, 0x2, 0x181f ;  /* 0x00581f006a2e7f89 */ /* 0x00002400000e0000 */
.L_x_9757:
        /* <DEDUP_REMOVED lines=24> */
[----:B------:R0:W4:Y:S04]  /*6e60*/  LDS.128 R12, [R11+0x18400] ;  /* 0x018400000b0c7984 */ /* 0x0001280000000c00 */
[----:B------:R-:W0:Y:S01]  /*6e70*/  LDS.128 R40, [R40+0x18400] ;  /* 0x0184000028287984 */ /* 0x000e220000000c00 */
[----:B------:R-:W-:Y:S05]  /*6e80*/  @P3 BRA `(.L_x_9448) ;  /* 0x0000000400743947 */ /* 0x000fea0003800000 */
[----:B------:R-:W-:Y:S01]  /*6e90*/  SHF.R.U64 R74, R56, 0x10, R57 ;  /* 0x00000010384a7819 */ /* 0x000fe20000001239 */
[----:B0-----:R-:W-:Y:S01]  /*6ea0*/  IMAD.U32 R52, R41, 0x10000, RZ ;  /* 0x0001000029347824 */ /* 0x001fe200078e00ff */
[--C-:B------:R-:W-:Y:S01]  /*6eb0*/  SHF.R.U64 R56, R60, 0x10, R61.reuse ;  /* 0x000000103c387819 */ /* 0x100fe2000000123d */
[----:B----4-:R-:W-:Y:S01]  /*6ec0*/  IMAD.U32 R49, R13, 0x10000, RZ ;  /* 0x000100000d317824 */ /* 0x010fe200078e00ff */
        /* <DEDUP_REMOVED lines=8> */
[--C-:B------:R-:W-:Y:S02]  /*6f50*/  SHF.R.U64 R58, R62, 0x10, R63.reuse ;  /* 0x000000103e3a7819 */ /* 0x100fe4000000123f */
        /* <DEDUP_REMOVED lines=17> */
[C---:B------:R-:W-:Y:S01]  /*7070*/  IMAD.U32 R41, R40.reuse, 0x10000, RZ ;  /* 0x0001000028297824 */ /* 0x040fe200078e00ff */
[----:B------:R-:W-:Y:S01]  /*7080*/  LOP3.LUT R51, R40, 0xffff0000, RZ, 0xc0, !PT ;  /* 0xffff000028337812 */ /* 0x000fe200078ec0ff */
[----:B------:R-:W-:Y:S01]  /*7090*/  FMUL.FTZ R61, R53, R124 ;  /* 0x0000007c353d7220 */ /* 0x000fe20000410000 */
[----:B------:R-:W-:Y:S01]  /*70a0*/  LOP3.LUT R55, R43, 0xffff0000, RZ, 0xc0, !PT ;  /* 0xffff00002b377812 */ /* 0x000fe200078ec0ff */
[-C--:B------:R-:W-:Y:S01]  /*70b0*/  FMUL.FTZ R53, R53, R120.reuse ;  /* 0x0000007835357220 */ /* 0x080fe20000410000 */
[----:B------:R-:W-:Y:S01]  /*70c0*/  LOP3.LUT R122, R122, 0xffff0000, RZ, 0xc0, !PT ;  /* 0xffff00007a7a7812 */ /* 0x000fe200078ec0ff */
[C---:B------:R-:W-:Y:S01]  /*70d0*/  FMUL.FTZ R63, R54.reuse, R59 ;  /* 0x0000003b363f7220 */ /* 0x040fe20000410000 */
[----:B------:R-:W-:Y:S01]  /*70e0*/  SHF.L.U32 R40, R15, 0x10, RZ ;  /* 0x000000100f287819 */ /* 0x000fe200000006ff */
[-C--:B------:R-:W-:Y:S01]  /*70f0*/  FMUL.FTZ R54, R54, R49.reuse ;  /* 0x0000003136367220 */ /* 0x080fe20000410000 */
[----:B------:R-:W-:Y:S01]  /*7100*/  PRMT R119, R119, 0x5410, R74 ;  /* 0x0000541077777816 */ /* 0x000fe2000000004a */
[----:B------:R-:W-:Y:S01]  /*7110*/  FFMA.FTZ R61, R50, R120, -R61 ;  /* 0x00000078323d7223 */ /* 0x000fe2000001083d */
[----:B------:R-:W-:Y:S01]  /*7120*/  LOP3.LUT R118, R118, 0xffff0000, RZ, 0xc0, !PT ;  /* 0xffff000076767812 */ /* 0x000fe200078ec0ff */
[----:B------:R-:W-:Y:S01]  /*7130*/  FFMA.FTZ R124, R50, R124, R53 ;  /* 0x0000007c327c7223 */ /* 0x000fe20000010035 */
[----:B------:R-:W-:Y:S01]  /*7140*/  LOP3.LUT R15, R15, 0xffff0000, RZ, 0xc0, !PT ;  /* 0xffff00000f0f7812 */ /* 0x000fe200078ec0ff */
[----:B------:R-:W-:Y:S01]  /*7150*/  FMUL.FTZ R52, R55, R122 ;  /* 0x0000007a37347220 */ /* 0x000fe20000410000 */
[C---:B------:R-:W-:Y:S01]  /*7160*/  FFMA.FTZ R63, R40.reuse, R49, -R63 ;  /* 0x00000031283f7223 */ /* 0x040fe2000001083f */
[----:B------:R-:W-:Y:S01]  /*7170*/  FFMA.FTZ R59, R40, R59, R54 ;  /* 0x0000003b283b7223 */ /* 0x000fe20000010036 */
[----:B------:R-:W-:-:S02]  /*7180*/  IMAD.U32 R50, R123, 0x10000, RZ ;  /* 0x000100007b327824 */ /* 0x000fc400078e00ff */
[-C--:B------:R-:W-:Y:S01]  /*7190*/  FMUL.FTZ R54, R55, R118.reuse ;  /* 0x0000007637367220 */ /* 0x080fe20000410000 */
[----:B------:R-:W-:Y:S02]  /*71a0*/  IMAD.U32 R40, R119, 0x10000, RZ ;  /* 0x0001000077287824 */ /* 0x000fe400078e00ff */
[----:B------:R-:W-:Y:S01]  /*71b0*/  FFMA.FTZ R118, R15, R118, -R52 ;  /* 0x000000760f767223 */ /* 0x000fe20000010834 */
[C---:B------:R-:W-:Y:S01]  /*71c0*/  FMUL.FTZ R52, R41.reuse, R50 ;  /* 0x0000003229347220 */ /* 0x040fe20000410000 */
[----:B------:R-:W-:Y:S02]  /*71d0*/  IMAD.U32 R13, R12, 0x10000, RZ ;  /* 0x000100000c0d7824 */ /* 0x000fe400078e00ff */
[----:B------:R-:W-:Y:S01]  /*71e0*/  FMUL.FTZ R41, R41, R40 ;  /* 0x0000002829297220 */ /* 0x000fe20000410000 */
[----:B------:R-:W-:Y:S01]  /*71f0*/  PRMT R117, R117, 0x5410, R72 ;  /* 0x0000541075757816 */ /* 0x000fe20000000048 */
[----:B------:R-:W-:Y:S01]  /*7200*/  IMAD.U32 R43, R42, 0x10000, RZ ;  /* 0x000100002a2b7824 */ /* 0x000fe200078e00ff */
[----:B------:R-:W-:Y:S01]  /*7210*/  LOP3.LUT R123, R123, 0xffff0000, RZ, 0xc0, !PT ;  /* 0xffff00007b7b7812 */ /* 0x000fe200078ec0ff */
[C---:B------:R-:W-:Y:S01]  /*7220*/  FFMA.FTZ R41, R13.reuse, R50, R41 ;  /* 0x000000320d297223 */ /* 0x040fe20000010029 */
[----:B------:R-:W-:Y:S01]  /*7230*/  FFMA.FTZ R52, R13, R40, -R52 ;  /* 0x000000280d347223 */ /* 0x000fe20000010834 */
        /* <DEDUP_REMOVED lines=10> */
[-C--:B------:R-:W-:Y:S01]  /*72e0*/  FMUL.FTZ R51, R51, R119.reuse ;  /* 0x0000007733337220 */ /* 0x080fe20000410000 */
[----:B------:R-:W-:Y:S01]  /*72f0*/  LOP3.LUT R14, R14, 0xffff0000, RZ, 0xc0, !PT ;  /* 0xffff00000e0e7812 */ /* 0x000fe200078ec0ff */
[----:B------:R-:W-:Y:S01]  /*7300*/  FFMA.FTZ R15, R12, R119, -R15 ;  /* 0x000000770c0f7223 */ /* 0x000fe2000001080f */
        /* <DEDUP_REMOVED lines=21> */
.L_x_9448:
[----:B------:R-:W-:Y:S05]  /*7460*/  BSYNC B2 ;  /* 0x0000000000027941 */ /* 0x000fea0003800000 */
.L_x_9447:
[----:B------:R-:W-:Y:S01]  /*7470*/  ISETP.GE.AND P4, PT, R48, R107, PT ;  /* 0x0000006b3000720c */ /* 0x000fe20003f86270 */
[----:B----4-:R4:W-:-:S12]  /*7480*/  ST.E.128 desc[UR42][R44.64], R12 ;  /* 0x0000000c2c007985 */ /* 0x0109d8000c101d2a */
[----:B------:R-:W-:-:S05]  /*7490*/  @!P4 IMAD.WIDE R46, R48, 0x2, R46 ;  /* 0x00000002302ec825 */ /* 0x000fca00078e022e */
[----:B0-----:R4:W-:Y:S02]  /*74a0*/  @!P4 ST.E.128 desc[UR42][R46.64], R40 ;  /* 0x000000282e00c985 */ /* 0x0019e4000c101d2a */
.L_x_9446:
[----:B------:R-:W-:Y:S05]  /*74b0*/  BSYNC B1 ;  /* 0x0000000000017941 */ /* 0x000fea0003800000 */
.L_x_9445:
[----:B------:R-:W-:-:S03]  /*74c0*/  UMOV UR4, 0xffffffff ;  /* 0xffffffff00047882 */ /* 0x000fc60000000000 */
[----:B------:R-:W-:Y:S05]  /*74d0*/  BRA.DIV UR4, `(.L_x_9449) ;  /* 0x000001a204d07947 */ /* 0x000fea000b800000 */
[----:B0-----:R-:W0:Y:S04]  /*74e0*/  SHFL.IDX PT, R101, R101, 0x3, 0x181f ;  /* 0x00781f0065657f89 */ /* 0x001e2800000e0000 */
[----:B------:R-:W0:Y:S02]  /*74f0*/  SHFL.IDX PT, R106, R106, 0x3, 0x181f ;  /* 0x00781f006a6a7f89 */ /* 0x000e2400000e0000 */
.L_x_9761:
        /* <DEDUP_REMOVED lines=16> */
[----:B------:R-:W-:Y:S01]  /*7600*/  LOP3.LUT R12, R12, R13, RZ, 0x3c, !PT ;  /* 0x0000000d0c0c7212 */ /* 0x000fe200078e3cff */
[----:B------:R-:W-:-:S03]  /*7610*/  IMAD R13, R19, 0x4000, R6 ;  /* 0x00004000130d7824 */ /* 0x000fc600078e0206 */
[----:B------:R-:W-:Y:S01]  /*7620*/  LOP3.LUT R109, R109, 0x7fffe000, RZ, 0xc0, !PT ;  /* 0x7fffe0006d6d7812 */ /* 0x000fe200078ec0ff */
[----:B------:R-:W-:-:S03]  /*7630*/  IMAD R13, R13, 0x2, R18 ;  /* 0x000000020d0d7824 */ /* 0x000fc600078e0212 */
[----:B------:R-:W-:-:S05]  /*7640*/  IADD3 R12, R12, R109, R201 ;  /* 0x0000006d0c0c7210 */ /* 0x000fca0007ffe0c9 */
[----:B------:R-:W-:-:S04]  /*7650*/  IMAD R15, R19, 0x4000, R12 ;  /* 0x00004000130f7824 */ /* 0x000fc800078e020c */
[----:B------:R-:W-:Y:S02]  /*7660*/  IMAD R40, R15, 0x2, R18 ;  /* 0x000000020f287824 */ /* 0x000fe400078e0212 */
        /* <DEDUP_REMOVED lines=13> */
[----:B------:R-:W-:Y:S01]  /*7740*/  SHF.R.U64 R54, R70, 0x10, R71 ;  /* 0x0000001046367819 */ /* 0x000fe20000001247 */
[----:B------:R-:W-:Y:S01]  /*7750*/  IMAD.U32 R57, R116, 0x10000, RZ ;  /* 0x0001000074397824 */ /* 0x000fe200078e00ff */
[----:B------:R-:W-:Y:S02]  /*7760*/  PRMT R112, R112, 0x5410, R65 ;  /* 0x0000541070707816 */ /* 0x000fe40000000041 */
[----:B------:R-:W-:Y:S01]  /*7770*/  SHF.R.U32.HI R71, RZ, 0x10, R71 ;  /* 0x00000010ff477819 */ /* 0x000fe20000011647 */
[----:B------:R-:W-:Y:S01]  /*7780*/  FMUL.FTZ R59, R50, R57 ;  /* 0x00000039323b7220 */ /* 0x000fe20000410000 */
[----:B------:R-:W-:Y:S02]  /*7790*/  SHF.R.U32.HI R67, RZ, 0x10, R67 ;  /* 0x00000010ff437819 */ /* 0x000fe40000011643 */
[----:B------:R-:W-:Y:S01]  /*77a0*/  PRMT R108, R108, 0x5410, R55 ;  /* 0x000054106c6c7816 */ /* 0x000fe20000000037 */
[----:B------:R-:W-:Y:S01]  /*77b0*/  IMAD.U32 R55, R112, 0x10000, RZ ;  /* 0x0001000070377824 */ /* 0x000fe200078e00ff */
[----:B------:R-:W-:-:S02]  /*77c0*/  PRMT R114, R114, 0x5410, R71 ;  /* 0x0000541072727816 */ /* 0x000fc40000000047 */
[----:B------:R-:W-:Y:S01]  /*77d0*/  PRMT R110, R110, 0x5410, R67 ;  /* 0x000054106e6e7816 */ /* 0x000fe20000000043 */
[-C--:B------:R-:W-:Y:S01]  /*77e0*/  FMUL.FTZ R61, R50, R55.reuse ;  /* 0x00000037323d7220 */ /* 0x080fe20000410000 */
[----:B------:R-:W-:Y:S01]  /*77f0*/  PRMT R113, R113, 0x5410, R54 ;  /* 0x0000541071717816 */ /* 0x000fe20000000036 */
        /* <DEDUP_REMOVED lines=9> */
[----:B------:R-:W-:-:S02]  /*7890*/  IMAD.U32 R40, R15, 0x10000, RZ ;  /* 0x000100000f287824 */ /* 0x000fc400078e00ff */
[-C--:B------:R-:W-:Y:S01]  /*78a0*/  FMUL.FTZ R52, R52, R55.reuse ;  /* 0x0000003734347220 */ /* 0x080fe20000410000 */
[----:B------:R-:W-:Y:S01]  /*78b0*/  LOP3.LUT R47, R13, 0xffff0000, RZ, 0xc0, !PT ;  /* 0xffff00000d2f7812 */ /* 0x000fe200078ec0ff */
[----:B------:R-:W-:Y:S01]  /*78c0*/  FMUL.FTZ R50, R51, R116 ;  /* 0x0000007433327220 */ /* 0x000fe20000410000 */
[----:B------:R-:W-:Y:S01]  /*78d0*/  PRMT R111, R111, 0x5410, R58 ;  /* 0x000054106f6f7816 */ /* 0x000fe2000000003a */
[-C--:B------:R-:W-:Y:S01]  /*78e0*/  FMUL.FTZ R46, R51, R112.reuse ;  /* 0x00000070332e7220 */ /* 0x080fe20000410000 */
[----:B------:R-:W-:Y:S01]  /*78f0*/  LOP3.LUT R53, R43, 0xffff0000, RZ, 0xc0, !PT ;  /* 0xffff00002b357812 */ /* 0x000fe200078ec0ff */
[----:B------:R-:W-:Y:S01]  /*7900*/  FFMA.FTZ R57, R40, R55, -R57 ;  /* 0x0000003728397223 */ /* 0x000fe20000010839 */
[----:B------:R-:W-:Y:S01]  /*7910*/  LOP3.LUT R114, R114, 0xffff0000, RZ, 0xc0, !PT ;  /* 0xffff000072727812 */ /* 0x000fe200078ec0ff */
[----:B------:R-:W-:Y:S01]  /*7920*/  FFMA.FTZ R52, R40, R59, R52 ;  /* 0x0000003b28347223 */ /* 0x000fe20000010034 */
[----:B------:R-:W-:Y:S01]  /*7930*/  PRMT R115, R115, 0x5410, R56 ;  /* 0x0000541073737816 */ /* 0x000fe20000000038 */
[C---:B------:R-:W-:Y:S01]  /*7940*/  FFMA.FTZ R51, R47.reuse, R112, -R50 ;  /* 0x000000702f337223 */ /* 0x040fe20000010832 */
[----:B------:R-:W-:Y:S01]  /*7950*/  LOP3.LUT R110, R110, 0xffff0000, RZ, 0xc0, !PT ;  /* 0xffff00006e6e7812 */ /* 0x000fe200078ec0ff */
[----:B------:R-:W-:Y:S01]  /*7960*/  FFMA.FTZ R116, R47, R116, R46 ;  /* 0x000000742f747223 */ /* 0x000fe2000001002e */
[----:B------:R-:W-:Y:S01]  /*7970*/  SHF.L.U32 R40, R111, 0x10, RZ ;  /* 0x000000106f287819 */ /* 0x000fe200000006ff */
[----:B------:R-:W-:Y:S01]  /*7980*/  FMUL.FTZ R50, R53, R114 ;  /* 0x0000007235327220 */ /* 0x000fe20000410000 */
[----:B------:R-:W-:Y:S01]  /*7990*/  LOP3.LUT R41, R15, 0xffff0000, RZ, 0xc0, !PT ;  /* 0xffff00000f297812 */ /* 0x000fe200078ec0ff */
[----:B------:R-:W-:-:S02]  /*79a0*/  IMAD.U32 R46, R115, 0x10000, RZ ;  /* 0x00010000732e7824 */ /* 0x000fc400078e00ff */
[----:B------:R-:W-:Y:S01]  /*79b0*/  FMUL.FTZ R56, R53, R110 ;  /* 0x0000006e35387220 */ /* 0x000fe20000410000 */
[----:B------:R-:W-:Y:S01]  /*79c0*/  IMAD.U32 R13, R12, 0x10000, RZ ;  /* 0x000100000c0d7824 */ /* 0x000fe200078e00ff */
[----:B------:R-:W-:Y:S01]  /*79d0*/  LOP3.LUT R115, R115, 0xffff0000, RZ, 0xc0, !PT ;  /* 0xffff000073737812 */ /* 0x000fe200078ec0ff */
[C---:B------:R-:W-:Y:S01]  /*79e0*/  FMUL.FTZ R47, R48.reuse, R40 ;  /* 0x00000028302f7220 */ /* 0x040fe20000410000 */
[----:B------:R-:W-:Y:S01]  /*79f0*/  FFMA.FTZ R110, R41, R110, -R50 ;  /* 0x0000006e296e7223 */ /* 0x000fe20000010832 */
[----:B------:R-:W-:Y:S01]  /*7a00*/  LOP3.LUT R111, R111, 0xffff0000, RZ, 0xc0, !PT ;  /* 0xffff00006f6f7812 */ /* 0x000fe200078ec0ff */
[----:B------:R-:W-:Y:S01]  /*7a10*/  FMUL.FTZ R50, R48, R46 ;  /* 0x0000002e30327220 */ /* 0x000fe20000410000 */
[----:B------:R-:W-:Y:S01]  /*7a20*/  LOP3.LUT R12, R12, 0xffff0000, RZ, 0xc0, !PT ;  /* 0xffff00000c0c7812 */ /* 0x000fe200078ec0ff */
[----:B------:R-:W-:Y:S01]  /*7a30*/  FFMA.FTZ R53, R41, R114, R56 ;  /* 0x0000007229357223 */ /* 0x000fe20000010038 */
[----:B------:R-:W-:Y:S01]  /*7a40*/  FFMA.FTZ R47, R13, R46, R47 ;  /* 0x0000002e0d2f7223 */ /* 0x000fe2000001002f */
[----:B------:R-:W-:-:S02]  /*7a50*/  IMAD.U32 R43, R42, 0x10000, RZ ;  /* 0x000100002a2b7824 */ /* 0x000fc400078e00ff */
[----:B------:R-:W-:Y:S01]  /*7a60*/  FMUL.FTZ R41, R49, R115 ;  /* 0x0000007331297220 */ /* 0x000fe20000410000 */
[----:B------:R-:W-:Y:S01]  /*7a70*/  IMAD.U32 R46, R113, 0x10000, RZ ;  /* 0x00010000712e7824 */ /* 0x000fe200078e00ff */
[----:B------:R-:W-:Y:S01]  /*7a80*/  LOP3.LUT R42, R42, 0xffff0000, RZ, 0xc0, !PT ;  /* 0xffff00002a2a7812 */ /* 0x000fe200078ec0ff */
[----:B------:R-:W-:Y:S01]  /*7a90*/  FFMA.FTZ R50, R13, R40, -R50 ;  /* 0x000000280d327223 */ /* 0x000fe20000010832 */
[-C--:B------:R-:W-:Y:S01]  /*7aa0*/  FMUL.FTZ R49, R49, R111.reuse ;  /* 0x0000006f31317220 */ /* 0x080fe20000410000 */
[----:B------:R-:W-:Y:S01]  /*7ab0*/  LOP3.LUT R113, R113, 0xffff0000, RZ, 0xc0, !PT ;  /* 0xffff000071717812 */ /* 0x000fe200078ec0ff */
[C---:B------:R-:W-:Y:S01]  /*7ac0*/  IMAD.U32 R40, R108.reuse, 0x10000, RZ ;  /* 0x000100006c287824 */ /* 0x040fe200078e00ff */
[----:B------:R-:W-:Y:S01]  /*7ad0*/  LOP3.LUT R13, R108, 0xffff0000, RZ, 0xc0, !PT ;  /* 0xffff00006c0d7812 */ /* 0x000fe200078ec0ff */
[----:B------:R-:W-:Y:S01]  /*7ae0*/  FFMA.FTZ R41, R12, R111, -R41 ;  /* 0x0000006f0c297223 */ /* 0x000fe20000010829 */
[----:B------:R-:W-:Y:S02]  /*7af0*/  IMAD.U32 R15, R14, 0x10000, RZ ;  /* 0x000100000e0f7824 */ /* 0x000fe400078e00ff */
[----:B------:R-:W-:Y:S01]  /*7b00*/  FFMA.FTZ R12, R12, R115, R49 ;  /* 0x000000730c0c7223 */ /* 0x000fe20000010031 */
        /* <DEDUP_REMOVED lines=18> */
[----:B------:R-:W-:-:S02]  /*7c30*/  F2FP.BF16.F32.PACK_AB R15, R110, R57 ;  /* 0x000000396e0f723e */ /* 0x000fc400000010ff */
[----:B------:R-:W-:-:S07]  /*7c40*/  F2FP.BF16.F32.PACK_AB R14, R49, R48 ;  /* 0x00000030310e723e */ /* 0x000fce00000010ff */
.L_x_9451:
[----:B------:R-:W-:Y:S05]  /*7c50*/  BSYNC B1 ;  /* 0x0000000000017941 */ /* 0x000fea0003800000 */
.L_x_9450:
[----:B0-----:R0:W-:Y:S01]  /*7c60*/  ST.E.128 desc[UR42][R44.64], R12 ;  /* 0x0000000c2c007985 */ /* 0x0011e2000c101d2a */
[----:B------:R-:W-:Y:S01]  /*7c70*/  ISETP.GE.AND P3, PT, R11, R107, PT ;  /* 0x0000006b0b00720c */ /* 0x000fe20003f66270 */
[----:B------:R-:W-:-:S12]  /*7c80*/  IMAD.MOV.U32 R107, RZ, RZ, R101 ;  /* 0x000000ffff6b7224 */ /* 0x000fd800078e0065 */
[----:B------:R-:W-:Y:S05]  /*7c90*/  @P3 BRA `(.L_x_9422) ;  /* 0x0000000400b03947 */ /* 0x000fea0003800000 */
[----:B0-----:R-:W-:-:S05]  /*7ca0*/  IMAD.WIDE R12, R11, 0x2, R106 ;  /* 0x000000020b0c7825 */ /* 0x001fca00078e026a */
[----:B----4-:R0:W-:Y:S01]  /*7cb0*/  ST.E.128 desc[UR42][R12.64], R40 ;  /* 0x000000280c007985 */ /* 0x0101e2000c101d2a */
[----:B------:R-:W-:Y:S05]  /*7cc0*/  BRA `(.L_x_9422) ;  /* 0x0000000400a47947 */ /* 0x000fea0003800000 */
.L_x_9381:
[----:B------:R-:W-:-:S06]  /*7cd0*/  UISETP.NE.AND UP0, UPT, UR41, 0x3, UPT ;  /* 0x000000032900788c */ /* 0x000fcc000bf05270 */
[----:B------:R-:W-:-:S13]  /*7ce0*/  PLOP3.LUT P5, PT, PT, PT, UP0, 0x80, 0x0 ;  /* 0x000000000000781c */ /* 0x000fda0003faf008 */
[----:B------:R-:W-:Y:S05]  /*7cf0*/  @!P5 BRA `(.L_x_9452) ;  /* 0x000000000004d947 */ /* 0x000fea0003800000 */
[----:B------:R-:W-:Y:S01]  /*7d00*/  BPT.TRAP 0x1 ;  /* 0x000000040000795c */ /* 0x000fe20000300000 */
.L_x_9452:
[----:B------:R-:W-:Y:S01]  /*7d10*/  IMAD R89, R19, 0x8, R18 ;  /* 0x0000000813597824 */ /* 0x000fe200078e0212 */
[----:B------:R-:W-:Y:S01]  /*7d20*/  SHF.L.U32 R100, R190, 0x1f, RZ ;  /* 0x0000001fbe647819 */ /* 0x000fe200000006ff */
[----:B------:R-:W-:Y:S01]  /*7d30*/  BSSY B1, `(.L_x_9453) ;  /* 0x0000004000017945 */ /* 0x000fe20003800000 */
[----:B------:R-:W-:Y:S02]  /*7d40*/  SHF.R.S32.HI R97, RZ, 0x1f, R98 ;  /* 0x0000001fff617819 */ /* 0x000fe40000011462 */
[----:B------:R-:W0:Y:S02]  /*7d50*/  SYNCS.PHASECHK.TRANS64.TRYWAIT P3, [R89+URZ+0x28890], R100 ;  /* 0x02889064590075a7 */ /* 0x000e24000806017f */
[----:B0-----:R-:W-:Y:S05]  /*7d60*/  @!P3 BRA `(.L_x_9454) ;  /* 0x0000019800f8b947 */ /* 0x001fea0003800000 */
.L_x_9762:
[----:B------:R-:W-:Y:S05]  /*7d70*/  BSYNC B1 ;  /* 0x0000000000017941 */ /* 0x000fea0003800000 */
.L_x_9453:
        /* <DEDUP_REMOVED lines=25> */
.L_x_9766:
        /* <DEDUP_REMOVED lines=13> */
.L_x_9457:
[----:B------:R-:W-:Y:S05]  /*7fe0*/  BSYNC B1 ;  /* 0x0000000000017941 */ /* 0x000fea0003800000 */
.L_x_9456:
[----:B------:R-:W-:-:S03]  /*7ff0*/  UMOV UR4, 0xffffffff ;  /* 0xffffffff00047882 */ /* 0x000fc60000000000 */
[----:B------:R-:W-:Y:S05]  /*8000*/  BRA.DIV UR4, `(.L_x_9458) ;  /* 0x0000019a04ac7947 */ /* 0x000fea000b800000 */
[----:B--2-4-:R2:W4:Y:S04]  /*8010*/  SHFL.IDX PT, R41, R45, 0x1, 0x181f ;  /* 0x00381f002d297f89 */ /* 0x01452800000e0000 */
[----:B---3--:R2:W3:Y:S02]  /*8020*/  SHFL.IDX PT, R14, R44, 0x1, 0x181f ;  /* 0x00381f002c0e7f89 */ /* 0x0084e400000e0000 */
.L_x_9770:
        /* <DEDUP_REMOVED lines=14> */
.L_x_9460:
[----:B------:R-:W-:Y:S05]  /*8110*/  BSYNC B1 ;  /* 0x0000000000017941 */ /* 0x000fea0003800000 */
.L_x_9459:
[----:B------:R-:W-:-:S03]  /*8120*/  UMOV UR4, 0xffffffff ;  /* 0xffffffff00047882 */ /* 0x000fc60000000000 */
[----:B------:R-:W-:Y:S05]  /*8130*/  BRA.DIV UR4, `(.L_x_9461) ;  /* 0x0000019a04a87947 */ /* 0x000fea000b800000 */
[----:B---34-:R3:W4:Y:S04]  /*8140*/  SHFL.IDX PT, R41, R45, 0x2, 0x181f ;  /* 0x00581f002d297f89 */ /* 0x01872800000e0000 */
[----:B------:R3:W0:Y:S02]  /*8150*/  SHFL.IDX PT, R14, R44, 0x2, 0x181f ;  /* 0x00581f002c0e7f89 */ /* 0x00062400000e0000 */
.L_x_9774:
        /* <DEDUP_REMOVED lines=14> */
.L_x_9463:
[----:B------:R-:W-:Y:S05]  /*8240*/  BSYNC B1 ;  /* 0x0000000000017941 */ /* 0x000fea0003800000 */
.L_x_9462:
[----:B------:R-:W-:-:S03]  /*8250*/  UMOV UR4, 0xffffffff ;  /* 0xffffffff00047882 */ /* 0x000fc60000000000 */
[----:B------:R-:W-:Y:S05]  /*8260*/  BRA.DIV UR4, `(.L_x_9464) ;  /* 0x0000019a04a47947 */ /* 0x000fea000b800000 */
[----:B0---4-:R0:W4:Y:S04]  /*8270*/  SHFL.IDX PT, R41, R45, 0x3, 0x181f ;  /* 0x00781f002d297f89 */ /* 0x01112800000e0000 */
[----:B------:R0:W0:Y:S02]  /*8280*/  SHFL.IDX PT, R14, R44, 0x3, 0x181f ;  /* 0x00781f002c0e7f89 */ /* 0x00002400000e0000 */
.L_x_9778:
        /* <DEDUP_REMOVED lines=13> */
.L_x_9422:
[----:B------:R-:W-:Y:S05]  /*8360*/  BSYNC B0 ;  /* 0x0000000000007941 */ /* 0x000fea0003800000 */
.L_x_9380:
[----:B------:R-:W5:Y:S01]  /*8370*/  S2R R11, SR_TID.X ;  /* 0x00000000000b7919 */ /* 0x000f620000002100 */
[----:B------:R-:W-:Y:S01]  /*8380*/  @!PT LDS RZ, [RZ] ;  /* 0x00000000fffff984 */ /* 0x000fe20000000800 */
[----:B------:R-:W-:Y:S01]  /*8390*/  @!PT LDS RZ, [RZ] ;  /* 0x00000000fffff984 */ /* 0x000fe20000000800 */
[----:B------:R-:W-:Y:S01]  /*83a0*/  @!PT LDS RZ, [RZ] ;  /* 0x00000000fffff984 */ /* 0x000fe20000000800 */
[----:B------:R-:W-:Y:S01]  /*83b0*/  @!PT LDS RZ, [RZ] ;  /* 0x00000000fffff984 */ /* 0x000fe20000000800 */
[----:B------:R2:W-:Y:S06]  /*83c0*/  MEMBAR.ALL.CTA ;  /* 0x0000000000007992 */ /* 0x0005ec0000008000 */
[----:B--2---:R-:W2:Y:S01]  /*83d0*/  FENCE.VIEW.ASYNC.S ;  /* 0x00000000000073c6 */ /* 0x004ea20000000000 */
[----:B------:R-:W-:Y:S05]  /*83e0*/  WARPSYNC.ALL ;  /* 0x0000000000007948 */ /* 0x000fea0003800000 */
[----:B------:R-:W-:Y:S01]  /*83f0*/  BSSY B0, `(.L_x_9465) ;  /* 0x0000009000007945 */ /* 0x000fe20003800000 */
[----:B-----5:R-:W-:Y:S01]  /*8400*/  LOP3.LUT R11, R11, 0x7f, RZ, 0xc0, !PT ;  /* 0x0000007f0b0b7812 */ /* 0x020fe200078ec0ff */
[----:B--2---:R2:W-:Y:S03]  /*8410*/  BAR.SYNC.DEFER_BLOCKING R92, 0x80 ;  /* 0x0002005c0000751d */ /* 0x0045e60000010000 */
[----:B------:R-:W-:-:S13]  /*8420*/  ISETP.NE.AND P3, PT, R11, RZ, PT ;  /* 0x000000ff0b00720c */ /* 0x000fda0003f65270 */
[----:B------:R-:W-:-:S05]  /*8430*/  @!P3 VIADD R11, R89, 0x288a0 ;  /* 0x000288a0590bb836 */ /* 0x000fca0000000000 */
[----:B------:R-:W-:-:S04]  /*8440*/  @!P3 PRMT R11, RZ, 0x654, R11 ;  /* 0x00000654ff0bb816 */ /* 0x000fc8000000000b */
[----:B------:R2:W-:Y:S01]  /*8450*/  @!P3 SYNCS.ARRIVE.TRANS64.RED.A1T0 RZ, [R11+URZ], RZ ;  /* 0x000000ff0bffb9a7 */ /* 0x0005e2000810043f */
[----:B------:R-:W-:Y:S05]  /*8460*/  @!P5 BRA `(.L_x_9466) ;  /* 0x000000000004d947 */ /* 0x000fea0003800000 */
[----:B------:R-:W-:Y:S01]  /*8470*/  BPT.TRAP 0x1 ;  /* 0x000000040000795c */ /* 0x000fe20000300000 */
.L_x_9466:
[----:B------:R-:W-:Y:S05]  /*8480*/  BSYNC B0 ;  /* 0x0000000000007941 */ /* 0x000fea0003800000 */
.L_x_9465:
[----:B------:R-:W5:Y:S01]  /*8490*/  SYNCS.PHASECHK.TRANS64.TRYWAIT P4, [R89+URZ+0x288b0], R100 ;  /* 0x0288b064590075a7 */ /* 0x000f62000808017f */
[----:B------:R-:W-:Y:S01]  /*84a0*/  ULDC UR37, c[0x0][0x2f4] ;  /* 0x0000bd0000257ab9 */ /* 0x000fe20000000800 */
[----:B------:R-:W-:Y:S04]  /*84b0*/  BSSY B0, `(.L_x_9467) ;  /* 0x0000002000007945 */ /* 0x000fe80003800000 */
[----:B-----5:R-:W-:Y:S05]  /*84c0*/  @!P4 BRA `(.L_x_9468) ;  /* 0x000001980054c947 */ /* 0x020fea0003800000 */
.L_x_9779:
[----:B------:R-:W-:Y:S05]  /*84d0*/  BSYNC B0 ;  /* 0x0000000000007941 */ /* 0x000fea0003800000 */
.L_x_9467:
[----:B------:R-:W-:Y:S01]  /*84e0*/  ULDC.64 UR4, c[0x0][0x328] ;  /* 0x0000ca0000047ab9 */ /* 0x000fe20000000a00 */
[----:B------:R-:W-:Y:S01]  /*84f0*/  ULDC.64 UR6, c[0x0][0x318] ;  /* 0x0000c60000067ab9 */ /* 0x000fe20000000a00 */
[----:B------:R-:W-:Y:S01]  /*8500*/  IMAD R97, R97, UR4, RZ ;  /* 0x0000000461617c24 */ /* 0x000fe2000f8e02ff */
[----:B------:R-:W-:Y:S01]  /*8510*/  BSSY B0, `(.L_x_9469) ;  /* 0x000001d000007945 */ /* 0x000fe20003800000 */
[----:B0---4-:R-:W-:-:S04]  /*8520*/  IMAD.WIDE.U32 R12, R98, UR4, RZ ;  /* 0x00000004620c7c25 */ /* 0x011fc8000f8e00ff */
[----:B------:R-:W-:Y:S01]  /*8530*/  IMAD R97, R98, UR5, R97 ;  /* 0x0000000562617c24 */ /* 0x000fe2000f8e0261 */
[----:B------:R-:W-:Y:S01]  /*8540*/  ULDC.64 UR4, c[0x0][0x338] ;  /* 0x0000ce0000047ab9 */ /* 0x000fe20000000a00 */
[----:B------:R-:W-:Y:S02]  /*8550*/  IMAD.IADD R95, R95, 0x1, -R187 ;  /* 0x000000015f5f7824 */ /* 0x000fe400078e0abb */
[----:B------:R-:W-:Y:S02]  /*8560*/  IMAD R96, R96, UR4, RZ ;  /* 0x0000000460607c24 */ /* 0x000fe4000f8e02ff */
[----:B------:R-:W-:Y:S02]  /*8570*/  IMAD.IADD R13, R13, 0x1, R97 ;  /* 0x000000010d0d7824 */ /* 0x000fe400078e0261 */
[C---:B--2---:R-:W-:Y:S02]  /*8580*/  IMAD R11, R99.reuse, UR5, R96 ;  /* 0x00000005630b7c24 */ /* 0x044fe4000f8e0260 */
[----:B------:R-:W-:Y:S01]  /*8590*/  IMAD.WIDE.U32 R12, R99, UR4, R12 ;  /* 0x00000004630c7c25 */ /* 0x000fe2000f8e000c */
[----:B------:R-:W-:-:S03]  /*85a0*/  ULDC.64 UR4, c[0x0][0x330] ;  /* 0x0000cc0000047ab9 */ /* 0x000fc60000000a00 */
[----:B------:R-:W-:Y:S02]  /*85b0*/  IMAD.IADD R13, R13, 0x1, R11 ;  /* 0x000000010d0d7824 */ /* 0x000fe400078e020b */
[----:B------:R-:W-:-:S04]  /*85c0*/  IMAD.WIDE.U32 R12, R188, UR4, R12 ;  /* 0x00000004bc0c7c25 */ /* 0x000fc8000f8e000c */
[----:B------:R-:W-:Y:S01]  /*85d0*/  IMAD R11, R188, UR5, R13 ;  /* 0x00000005bc0b7c24 */ /* 0x000fe2000f8e020d */
[----:B-1-3--:R-:W-:-:S04]  /*85e0*/  LEA R44, P4, R12, UR6, 0x1 ;  /* 0x000000060c2c7c11 */ /* 0x00afc8000f8808ff */
        /* <DEDUP_REMOVED lines=15> */
.L_x_9470:
[----:B------:R-:W-:Y:S05]  /*86e0*/  BSYNC B0 ;  /* 0x0000000000007941 */ /* 0x000fea0003800000 */
.L_x_9469:
        /* <DEDUP_REMOVED lines=15> */
.L_x_9472:
[----:B------:R-:W-:Y:S05]  /*87e0*/  BSYNC B0 ;  /* 0x0000000000007941 */ /* 0x000fea0003800000 */
.L_x_9471:
        /* <DEDUP_REMOVED lines=15> */
.L_x_9474:
[----:B------:R-:W-:Y:S05]  /*88e0*/  BSYNC B0 ;  /* 0x0000000000007941 */ /* 0x000fea0003800000 */
.L_x_9473:
        /* <DEDUP_REMOVED lines=15> */
.L_x_9476:
[----:B------:R-:W-:Y:S05]  /*89e0*/  BSYNC B0 ;  /* 0x0000000000007941 */ /* 0x000fea0003800000 */
.L_x_9475:
        /* <DEDUP_REMOVED lines=13> */
[----:B---3--:R-:W-:Y:S02]  /*8ac0*/  SEL R11, RZ, 0x1, P3 ;  /* 0x00000001ff0b7807 */ /* 0x008fe40001800000 */
[----:B------:R-:W-:Y:S02]  /*8ad0*/  SEL R19, R19, RZ, P3 ;  /* 0x000000ff13137207 */ /* 0x000fe40001800000 */
[----:B------:R-:W-:Y:S01]  /*8ae0*/  LOP3.LUT R190, R190, R11, RZ, 0x3c, !PT ;  /* 0x0000000bbebe7212 */ /* 0x000fe200078e3cff */
[----:B------:R-:W-:Y:S06]  /*8af0*/  @P4 BRA `(.L_x_9477) ;  /* 0xffffff98003c4947 */ /* 0x000fec000383ffff */
[----:B0-----:R-:W0:Y:S01]  /*8b00*/  S2R R12, SR_TID.X ;  /* 0x00000000000c7919 */ /* 0x001e220000002100 */
[----:B------:R-:W-:Y:S02]  /*8b10*/  PLOP3.LUT P0, PT, PT, PT, PT, 0x8, 0x0 ;  /* 0x000000000000781c */ /* 0x000fe40003f0e170 */
[----:B0-----:R-:W-:-:S04]  /*8b20*/  SHF.R.U32.HI R12, RZ, 0x7, R12 ;  /* 0x00000007ff0c7819 */ /* 0x001fc8000001160c */
[----:B------:R-:W-:-:S13]  /*8b30*/  ISETP.NE.AND P4, PT, R12, 0x1, PT ;  /* 0x000000010c00780c */ /* 0x000fda0003f85270 */
[----:B------:R-:W-:Y:S06]  /*8b40*/  @!P4 BAR.ARV 0x9, 0x100 ;  /* 0x024400000000cb1d */ /* 0x000fec0000002000 */
.L_x_9375:
[----:B------:R-:W0:Y:S01]  /*8b50*/  LDC R0, c[0x0][0x448] ;  /* 0x00011200ff007b82 */ /* 0x000e220000000800 */
[----:B------:R-:W-:Y:S01]  /*8b60*/  IMAD.MOV.U32 R88, RZ, RZ, RZ ;  /* 0x000000ffff587224 */ /* 0x000fe200078e00ff */
[----:B0-----:R-:W-:Y:S01]  /*8b70*/  ISETP.NE.AND P1, PT, R0, 0x1, PT ;  /* 0x000000010000780c */ /* 0x001fe20003f25270 */
[----:B------:R-:W-:-:S12]  /*8b80*/  VIADD R0, R192, 0x7f ;  /* 0x0000007fc0007836 */ /* 0x000fd80000000000 */
[----:B------:R-:W0:Y:S08]  /*8b90*/  @P1 LDC R3, c[0x0][0x44c] ;  /* 0x00011300ff031b82 */ /* 0x000e300000000800 */
[----:B------:R-:W3:Y:S01]  /*8ba0*/  @P1 LDC R4, c[0x0][0x450] ;  /* 0x00011400ff041b82 */ /* 0x000ee20000000800 */
[----:B0-----:R-:W-:-:S05]  /*8bb0*/  @P1 IMAD.HI.U32 R3, R0, R3, RZ ;  /* 0x0000000300031227 */ /* 0x001fca00078e00ff */
[----:B---3--:R-:W-:-:S05]  /*8bc0*/  @P1 SHF.R.U32.HI R0, RZ, R4, R3 ;  /* 0x00000004ff001219 */ /* 0x008fca0000011603 */
[----:B------:R-:W-:-:S05]  /*8bd0*/  IMAD.IADD R0, R93, 0x1, R0 ;  /* 0x000000015d007824 */ /* 0x000fca00078e0200 */
[----:B------:R-:W-:-:S04]  /*8be0*/  SHF.R.S32.HI R3, RZ, 0x1f, R0 ;  /* 0x0000001fff037819 */ /* 0x000fc80000011400 */
[----:B------:R-:W-:-:S04]  /*8bf0*/  LEA.HI R3, R3, R0, RZ, 0x7 ;  /* 0x0000000003037211 */ /* 0x000fc800078f38ff */
[----:B------:R-:W-:-:S04]  /*8c00*/  SHF.R.S32.HI R3, RZ, 0x7, R3 ;  /* 0x00000007ff037819 */ /* 0x000fc80000011403 */
[----:B------:R-:W-:-:S04]  /*8c10*/  VIMNMX R94, R94, R3, PT ;  /* 0x000000035e5e7248 */ /* 0x000fc80003fe0100 */
[----:B------:R-:W-:Y:S01]  /*8c20*/  ISETP.GE.AND P1, PT, R94, 0x1, PT ;  /* 0x000000015e00780c */ /* 0x000fe20003f26270 */
[----:B------:R-:W-:-:S12]  /*8c30*/  @P0 BRA `(.L_x_9478) ;  /* 0x00000000000c0947 */ /* 0x000fd80003800000 */
[----:B------:R-:W0:Y:S01]  /*8c40*/  FENCE.VIEW.ASYNC.G ;  /* 0x00000000000073c6 */ /* 0x000e220000000100 */
[----:B------:R-:W-:Y:S05]  /*8c50*/  WARPSYNC.ALL ;  /* 0x0000000000007948 */ /* 0x000fea0003800000 */
[----:B0-----:R-:W-:Y:S06]  /*8c60*/  BAR.ARV 0xc, 0x180 ;  /* 0x0306000000007b1d */ /* 0x001fec0000002000 */
.L_x_9478:
        /* <DEDUP_REMOVED lines=31> */
.L_x_9480:
[----:B------:R-:W-:Y:S05]  /*8e60*/  BSYNC B0 ;  /* 0x0000000000007941 */ /* 0x000fea0003800000 */
.L_x_9479:
[-C--:B------:R-:W-:Y:S01]  /*8e70*/  IMAD R199, R212, R88.reuse, RZ ;  /* 0x00000058d4c77224 */ /* 0x080fe200078e02ff */
[----:B------:R-:W-:Y:S01]  /*8e80*/  PLOP3.LUT P0, PT, PT, PT, PT, 0x80, 0x0 ;  /* 0x000000000000781c */ /* 0x000fe20003f0f070 */
[----:B------:R-:W-:Y:S01]  /*8e90*/  IMAD.MOV.U32 R0, RZ, RZ, RZ ;  /* 0x000000ffff007224 */ /* 0x000fe200078e00ff */
[----:B------:R-:W-:Y:S01]  /*8ea0*/  CS2R R150, SRZ ;  /* 0x0000000000967805 */ /* 0x000fe2000001ff00 */
[----:B------:R-:W-:Y:S01]  /*8eb0*/  IMAD.MOV.U32 R3, RZ, RZ, RZ ;  /* 0x000000ffff037224 */ /* 0x000fe200078e00ff */
[----:B------:R-:W-:Y:S02]  /*8ec0*/  VIADDMNMX R88, R199, R88, R94, PT ;  /* 0x00000058c7587246 */ /* 0x000fe4000380015e */
[----:B------:R-:W-:Y:S02]  /*8ed0*/  CS2R R148, SRZ ;  /* 0x0000000000947805 */ /* 0x000fe4000001ff00 */
        /* <DEDUP_REMOVED lines=28> */
[----:B----4-:R-:W-:Y:S02]  /*90a0*/  CS2R R92, SRZ ;  /* 0x00000000005c7805 */ /* 0x010fe4000001ff00 */
[----:B------:R-:W-:Y:S02]  /*90b0*/  CS2R R90, SRZ ;  /* 0x00000000005a7805 */ /* 0x000fe4000001ff00 */
[----:B------:R-:W-:Y:S01]  /*90c0*/  CS2R R20, SRZ ;  /* 0x0000000000147805 */ /* 0x000fe2000001ff00 */
[----:B------:R-:W-:Y:S06]  /*90d0*/  @!P1 BRA `(.L_x_9481) ;  /* 0x000000d400609947 */ /* 0x000fec0003800000 */
[----:B------:R-:W-:-:S03]  /*90e0*/  UMOV UR4, 0xffffffff ;  /* 0xffffffff00047882 */ /* 0x000fc60000000000 */
[----:B------:R-:W-:Y:S05]  /*90f0*/  BRA.DIV UR4, `(.L_x_9482) ;  /* 0x0000018e045c7947 */ /* 0x000fea000b800000 */
[----:B------:R-:W0:Y:S02]  /*9100*/  S2R R3, SR_TID.X ;  /* 0x0000000000037919 */ /* 0x000e240000002100 */
[----:B0-----:R-:W-:-:S05]  /*9110*/  VIADD R3, R3, 0xffffff80 ;  /* 0xffffff8003037836 */ /* 0x001fca0000000000 */
[----:B------:R-:W-:-:S04]  /*9120*/  SHF.R.S32.HI R0, RZ, 0x1f, R3 ;  /* 0x0000001fff007819 */ /* 0x000fc80000011403 */
[----:B------:R-:W-:-:S04]  /*9130*/  LEA.HI R0, R0, R3, RZ, 0x7 ;  /* 0x0000000300007211 */ /* 0x000fc800078f38ff */
[----:B------:R-:W-:-:S05]  /*9140*/  SHF.R.S32.HI R0, RZ, 0x7, R0 ;  /* 0x00000007ff007819 */ /* 0x000fca0000011400 */
[----:B------:R0:W3:Y:S02]  /*9150*/  SHFL.IDX PT, R191, R0, RZ, 0x1f ;  /* 0x00001fff00bf7589 */ /* 0x0000e400000e0000 */
.L_x_9782:
[----:B0--3--:R-:W-:Y:S01]  /*9160*/  LEA.HI R0, R191, R191, RZ, 0x1 ;  /* 0x000000bfbf007211 */ /* 0x009fe200078f08ff */
        /* <DEDUP_REMOVED lines=14> */
[----:B------:R-:W-:Y:S01]  /*9250*/  MOV R5, UR5 ;  /* 0x0000000500057c02 */ /* 0x000fe20008000f00 */
        /* <DEDUP_REMOVED lines=9> */
[----:B-1-3-5:R-:W-:Y:S05]  /*92f0*/  CALL.ABS.NOINC R14 ;  /* 0x000000000e007343 */ /* 0x02afea0003c00000 */
.L_x_9483:
        /* <DEDUP_REMOVED lines=13> */
.L_x_9487:
[----:B---3--:R3:W4:Y:S02]  /*93d0*/  SYNCS.PHASECHK.TRANS64.TRYWAIT P0, [R18+URZ+0x28800], R3 ;  /* 0x02880003120075a7 */ /* 0x008724000800017f */
[----:B----4-:R-:W-:Y:S05]  /*93e0*/  @!P0 NANOSLEEP.SYNCS 0x989680 ;  /* 0x009896800000895d */ /* 0x010fea0003900000 */
[----:B------:R-:W4:Y:S02]  /*93f0*/  @!P0 SYNCS.PHASECHK.TRANS64 P0, [R18+URZ+0x28800], R3 ;  /* 0x02880003120085a7 */ /* 0x000f24000800007f */
[----:B----4-:R-:W-:Y:S05]  /*9400*/  @!P0 BRA `(.L_x_9487) ;  /* 0xfffffffc00f08947 */ /* 0x010fea000383ffff */
.L_x_9486:
[----:B------:R-:W-:Y:S05]  /*9410*/  BSYNC B0 ;  /* 0x0000000000007941 */ /* 0x000fea0003800000 */
.L_x_9485:
[----:B------:R-:W-:Y:S05]  /*9420*/  BRA `(.L_x_9488) ;  /* 0x0000005400207947 */ /* 0x000fea0003800000 */
.L_x_9484:
[----:B------:R-:W-:Y:S01]  /*9430*/  ISETP.NE.AND P0, PT, R25, RZ, PT ;  /* 0x000000ff1900720c */ /* 0x000fe20003f05270 */
[----:B------:R-:W-:Y:S01]  /*9440*/  ULDC.64 UR4, c[0x0][0x3f8] ;  /* 0x0000fe0000047ab9 */ /* 0x000fe20000000a00 */
[----:B-----5:R-:W-:Y:S01]  /*9450*/  SHF.R.S32.HI R0, RZ, 0x1f, R24 ;  /* 0x0000001fff007819 */ /* 0x020fe20000011418 */
[----:B------:R-:W-:Y:S01]  /*9460*/  ULDC.64 UR6, c[0x0][0x408] ;  /* 0x0001020000067ab9 */ /* 0x000fe20000000a00 */
[----:B------:R-:W-:-:S04]  /*9470*/  IMAD.WIDE.U32 R26, R24, UR4, RZ ;  /* 0x00000004181a7c25 */ /* 0x000fc8000f8e00ff */
[C---:B------:R-:W-:Y:S02]  /*9480*/  IMAD R3, R0.reuse, UR4, RZ ;  /* 0x0000000400037c24 */ /* 0x040fe4000f8e02ff */
[----:B------:R-:W-:Y:S02]  /*9490*/  IMAD R5, R0, UR6, RZ ;  /* 0x0000000600057c24 */ /* 0x000fe4000f8e02ff */
        /* <DEDUP_REMOVED lines=21> */
[----:B-1-3--:R-:W-:Y:S05]  /*95f0*/  CALL.ABS.NOINC R14 ;  /* 0x000000000e007343 */ /* 0x00afea0003c00000 */
.L_x_9489:
[----:B------:R-:W-:Y:S01]  /*9600*/  ULDC.U8 UR4, c[0x0][0x410] ;  /* 0x0001040000047ab9 */ /* 0x000fe20000000000 */
[----:B------:R-:W-:Y:S01]  /*9610*/  IMAD.IADD R56, R187, 0x1, R192 ;  /* 0x00000001bb387824 */ /* 0x000fe200078e02c0 */
[----:B------:R-:W-:Y:S01]  /*9620*/  ISETP.NE.AND P0, PT, RZ, UR4, PT ;  /* 0x00000004ff007c0c */ /* 0x000fe2000bf05270 */
[----:B------:R-:W-:Y:S01]  /*9630*/  BSSY B0, `(.L_x_9490) ;  /* 0x000051f000007945 */ /* 0x000fe20003800000 */
[----:B------:R-:W-:Y:S01]  /*9640*/  LEA R37, R200, UR40, 0x1 ;  /* 0x00000028c8257c11 */ /* 0x000fe2000f8e08ff */
        /* <DEDUP_REMOVED lines=34> */
[----:B------:R0:W4:Y:S04]  /*9870*/  SHFL.IDX PT, R4, R8, RZ, 0x181f ;  /* 0x00181fff08047589 */ /* 0x00012800000e0000 */
[----:B------:R0:W0:Y:S02]  /*9880*/  SHFL.IDX PT, R14, R7, RZ, 0x181f ;  /* 0x00181fff070e7589 */ /* 0x00002400000e0000 */
.L_x_9788:
        /* <DEDUP_REMOVED lines=25> */
[C---:B----4-:R-:W-:Y:S02]  /*9a20*/  @!P4 IMAD.X R13, R4.reuse, 0x1, R13, P1 ;  /* 0x00000001040dc824 */ /* 0x050fe400008e060d */
[----:B------:R-:W-:Y:S01]  /*9a30*/  @!P5 IMAD.X R15, R4, 0x1, R9, P3 ;  /* 0x00000001040fd824 */ /* 0x000fe200018e0609 */
[----:B------:R0:W5:Y:S04]  /*9a40*/  @!P5 LD.E.64 R40, desc[UR42][R20.64] ;  /* 0x0000002a1428d980 */ /* 0x000168000c101b00 */
[----:B------:R0:W5:Y:S04]  /*9a50*/  @!P5 LD.E.64 R38, desc[UR42][R14.64] ;  /* 0x0000002a0e26d980 */ /* 0x000168000c101b00 */
[----:B------:R0:W5:Y:S04]  /*9a60*/  @!P4 LD.E.64 R46, desc[UR42][R10.64] ;  /* 0x0000002a0a2ec980 */ /* 0x000168000c101b00 */
[----:B------:R0:W5:Y:S02]  /*9a70*/  @!P4 LD.E.64 R48, desc[UR42][R12.64] ;  /* 0x0000002a0c30c980 */ /* 0x000164000c101b00 */
.L_x_9494:
[----:B------:R-:W-:Y:S05]  /*9a80*/  BSYNC B1 ;  /* 0x0000000000017941 */ /* 0x000fea0003800000 */
.L_x_9493:
[----:B--2--5:R-:W-:Y:S01]  /*9a90*/  IMAD.MOV.U32 R0, RZ, RZ, R48 ;  /* 0x000000ffff007224 */ /* 0x024fe200078e0030 */
[----:B----4-:R-:W-:Y:S01]  /*9aa0*/  MOV R4, R38 ;  /* 0x0000002600047202 */ /* 0x010fe20000000f00 */
[----:B---3--:R-:W-:Y:S01]  /*9ab0*/  IMAD.MOV.U32 R3, RZ, RZ, R49 ;  /* 0x000000ffff037224 */ /* 0x008fe200078e0031 */
[----:B------:R-:W-:Y:S01]  /*9ac0*/  UMOV UR4, 0xffffffff ;  /* 0xffffffff00047882 */ /* 0x000fe20000000000 */
        /* <DEDUP_REMOVED lines=10> */
[----:B-1----:R-:W-:Y:S02]  /*9b70*/  CS2R R42, SRZ ;  /* 0x00000000002a7805 */ /* 0x002fe4000001ff00 */
[----:B------:R-:W-:Y:S02]  /*9b80*/  PRMT R51, R51, 0x5410, R3 ;  /* 0x0000541033337816 */ /* 0x000fe40000000003 */
[----:B------:R-:W-:Y:S02]  /*9b90*/  PRMT R74, R4, 0x7610, R74 ;  /* 0x00007610044a7816 */ /* 0x000fe4000000004a */
[----:B------:R-:W-:Y:S01]  /*9ba0*/  PRMT R73, R9, 0x7610, R73 ;  /* 0x0000761009497816 */ /* 0x000fe20000000049 */
[----:B------:R-:W-:Y:S06]  /*9bb0*/  BRA.DIV UR4, `(.L_x_9495) ;  /* 0x00000186045c7947 */ /* 0x000fec000b800000 */
[----:B------:R1:W2:Y:S04]  /*9bc0*/  SHFL.IDX PT, R0, R6, 0x1, 0x181f ;  /* 0x00381f0006007f89 */ /* 0x0002a800000e0000 */
[----:B------:R1:W3:Y:S04]  /*9bd0*/  SHFL.IDX PT, R3, R5, 0x1, 0x181f ;  /* 0x00381f0005037f89 */ /* 0x0002e800000e0000 */
[----:B------:R1:W4:Y:S04]  /*9be0*/  SHFL.IDX PT, R4, R8, 0x1, 0x181f ;  /* 0x00381f0008047f89 */ /* 0x00032800000e0000 */
[----:B0-----:R1:W0:Y:S02]  /*9bf0*/  SHFL.IDX PT, R14, R7, 0x1, 0x181f ;  /* 0x00381f00070e7f89 */ /* 0x00122400000e0000 */
.L_x_9794:
        /* <DEDUP_REMOVED lines=24> */
[C---:B----4-:R-:W-:Y:S01]  /*9d80*/  @!P4 IMAD.X R13, R4.reuse, 0x1, R9, P1 ;  /* 0x00000001040dc824 */ /* 0x050fe200008e0609 */
[----:B------:R0:W5:Y:S01]  /*9d90*/  @!P5 LD.E.64 R30, desc[UR42][R20.64] ;  /* 0x0000002a141ed980 */ /* 0x000162000c101b00 */
[----:B------:R-:W-:-:S03]  /*9da0*/  @!P5 IMAD.X R15, R4, 0x1, R15, P3 ;  /* 0x00000001040fd824 */ /* 0x000fc600018e060f */
[----:B------:R0:W5:Y:S04]  /*9db0*/  @!P4 LD.E.64 R44, desc[UR42][R10.64] ;  /* 0x0000002a0a2cc980 */ /* 0x000168000c101b00 */
[----:B------:R0:W5:Y:S04]  /*9dc0*/  @!P5 LD.E.64 R28, desc[UR42][R14.64] ;  /* 0x0000002a0e1cd980 */ /* 0x000168000c101b00 */
[----:B------:R0:W5:Y:S02]  /*9dd0*/  @!P4 LD.E.64 R42, desc[UR42][R12.64] ;  /* 0x0000002a0c2ac980 */ /* 0x000164000c101b00 */
.L_x_9497:
[----:B------:R-:W-:Y:S05]  /*9de0*/  BSYNC B1 ;  /* 0x0000000000017941 */ /* 0x000fea0003800000 */
.L_x_9496:
[----:B--2--5:R-:W-:Y:S01]  /*9df0*/  IMAD.MOV.U32 R0, RZ, RZ, R42 ;  /* 0x000000ffff007224 */ /* 0x024fe200078e002a */
[----:B------:R-:W-:Y:S01]  /*9e00*/  UMOV UR4, 0xffffffff ;  /* 0xffffffff00047882 */ /* 0x000fe20000000000 */
[----:B---3--:R-:W-:Y:S02]  /*9e10*/  IMAD.MOV.U32 R3, RZ, RZ, R43 ;  /* 0x000000ffff037224 */ /* 0x008fe400078e002b */
[----:B----4-:R-:W-:Y:S01]  /*9e20*/  IMAD.MOV.U32 R4, RZ, RZ, R28 ;  /* 0x000000ffff047224 */ /* 0x010fe200078e001c */
        /* <DEDUP_REMOVED lines=14> */
[----:B------:R2:W3:Y:S04]  /*9f10*/  SHFL.IDX PT, R0, R6, 0x2, 0x181f ;  /* 0x00581f0006007f89 */ /* 0x0004e800000e0000 */
[----:B------:R2:W4:Y:S04]  /*9f20*/  SHFL.IDX PT, R3, R5, 0x2, 0x181f ;  /* 0x00581f0005037f89 */ /* 0x00052800000e0000 */
[----:B------:R2:W1:Y:S04]  /*9f30*/  SHFL.IDX PT, R4, R8, 0x2, 0x181f ;  /* 0x00581f0008047f89 */ /* 0x00046800000e0000 */
[----:B0-----:R2:W0:Y:S02]  /*9f40*/  SHFL.IDX PT, R14, R7, 0x2, 0x181f ;  /* 0x00581f00070e7f89 */ /* 0x00142400000e0000 */
.L_x_9800:
        /* <DEDUP_REMOVED lines=17> */
[CC--:B----4-:R-:W-:Y:S02]  /*a060*/  @!P4 IADD3 R10, P0, R3.reuse, R12.reuse, RZ ;  /* 0x0000000c030ac210 */ /* 0x0d0fe40007f1e0ff */
[-C--:B------:R-:W-:Y:S02]  /*a070*/  @!P5 IADD3 R20, P2, R3, R11.reuse, RZ ;  /* 0x0000000b0314d210 */ /* 0x080fe40007f5e0ff */
[C---:B0-----:R-:W-:Y:S02]  /*a080*/  @!P4 IADD3 R12, P1, R14.reuse, R12, RZ ;  /* 0x0000000c0e0cc210 */ /* 0x041fe40007f3e0ff */
[----:B------:R-:W-:Y:S01]  /*a090*/  @!P5 IADD3 R14, P3, R14, R11, RZ ;  /* 0x0000000b0e0ed210 */ /* 0x000fe20007f7e0ff */
[----:B---3--:R-:W-:Y:S01]  /*a0a0*/  @!P5 IMAD.X R21, R0, 0x1, R15, P2 ;  /* 0x000000010015d824 */ /* 0x008fe200010e060f */
        /* <DEDUP_REMOVED lines=9> */
.L_x_9500:
[----:B------:R-:W-:Y:S05]  /*a140*/  BSYNC B1 ;  /* 0x0000000000017941 */ /* 0x000fea0003800000 */
.L_x_9499:
[----:B---3-5:R-:W-:Y:S01]  /*a150*/  IMAD.MOV.U32 R0, RZ, RZ, R32 ;  /* 0x000000ffff007224 */ /* 0x028fe200078e0020 */
[----:B------:R-:W-:Y:S01]  /*a160*/  UMOV UR4, 0xffffffff ;  /* 0xffffffff00047882 */ /* 0x000fe20000000000 */
[----:B----4-:R-:W-:Y:S01]  /*a170*/  IMAD.MOV.U32 R3, RZ, RZ, R33 ;  /* 0x000000ffff037224 */ /* 0x010fe200078e0021 */
        /* <DEDUP_REMOVED lines=17> */
[----:B------:R0:W3:Y:S04]  /*a290*/  SHFL.IDX PT, R3, R5, 0x3, 0x181f ;  /* 0x00781f0005037f89 */ /* 0x0000e800000e0000 */
[----:B------:R0:W4:Y:S04]  /*a2a0*/  SHFL.IDX PT, R4, R8, 0x3, 0x181f ;  /* 0x00781f0008047f89 */ /* 0x00012800000e0000 */
[----:B------:R0:W0:Y:S02]  /*a2b0*/  SHFL.IDX PT, R14, R7, 0x3, 0x181f ;  /* 0x00781f00070e7f89 */ /* 0x00002400000e0000 */
.L_x_9806:
[----:B------:R-:W-:Y:S01]  /*a2c0*/  IADD3 R56, R56, 0x60, RZ ;  /* 0x0000006038387810 */ /* 0x000fe20007ffe0ff */
[----:B------:R-:W-:Y:S01]  /*a2d0*/  BSSY B1, `(.L_x_9502) ;  /* 0x000001d000017945 */ /* 0x000fe20003800000 */
[----:B0-2---:R-:W-:Y:S02]  /*a2e0*/  CS2R R8, SRZ ;  /* 0x0000000000087805 */ /* 0x005fe4000001ff00 */
[----:B------:R-:W-:Y:S02]  /*a2f0*/  CS2R R12, SRZ ;  /* 0x00000000000c7805 */ /* 0x000fe4000001ff00 */
[----:B------:R-:W-:Y:S02]  /*a300*/  ISETP.GE.AND P0, PT, R56, R67, PT ;  /* 0x000000433800720c */ /* 0x000fe40003f06270 */
[----:B------:R-:W-:-:S11]  /*a310*/  CS2R R10, SRZ ;  /* 0x00000000000a7805 */ /* 0x000fd6000001ff00 */
        /* <DEDUP_REMOVED lines=9> */
[CC--:B---3--:R-:W-:Y:S02]  /*a3b0*/  @!P4 IADD3 R6, P0, R3.reuse, R68.reuse, RZ ;  /* 0x000000440306c210 */ /* 0x0c8fe40007f1e0ff */
[----:B------:R-:W-:Y:S02]  /*a3c0*/  @!P4 IADD3 R68, P1, R14, R68, RZ ;  /* 0x000000440e44c210 */ /* 0x000fe40007f3e0ff */
[----:B------:R-:W-:Y:S02]  /*a3d0*/  @!P5 IADD3 R76, P2, R3, R15, RZ ;  /* 0x0000000f034cd210 */ /* 0x000fe40007f5e0ff */
[----:B------:R-:W-:-:S02]  /*a3e0*/  CS2R R12, SRZ ;  /* 0x00000000000c7805 */ /* 0x000fc4000001ff00 */
[----:B------:R-:W-:Y:S02]  /*a3f0*/  @!P5 IADD3 R14, P3, R14, R15, RZ ;  /* 0x0000000f0e0ed210 */ /* 0x000fe40007f7e0ff */
[----:B------:R-:W-:Y:S01]  /*a400*/  CS2R R20, SRZ ;  /* 0x0000000000147805 */ /* 0x000fe2000001ff00 */
[C---:B-1----:R-:W-:Y:S02]  /*a410*/  @!P4 IMAD.X R7, R0.reuse, 0x1, R5, P0 ;  /* 0x000000010007c824 */ /* 0x042fe400000e0605 */
[--C-:B------:R-:W-:Y:S02]  /*a420*/  @!P5 IMAD.X R77, R0, 0x1, R9.reuse, P2 ;  /* 0x00000001004dd824 */ /* 0x100fe400010e0609 */
[C---:B----4-:R-:W-:Y:S01]  /*a430*/  @!P5 IMAD.X R15, R4.reuse, 0x1, R9, P3 ;  /* 0x00000001040fd824 */ /* 0x050fe200018e0609 */
[----:B------:R-:W-:Y:S01]  /*a440*/  CS2R R8, SRZ ;  /* 0x0000000000087805 */ /* 0x000fe2000001ff00 */
[----:B------:R-:W-:Y:S01]  /*a450*/  @!P4 IMAD.X R69, R4, 0x1, R5, P1 ;  /* 0x000000010445c824 */ /* 0x000fe200008e0605 */
[----:B------:R0:W5:Y:S04]  /*a460*/  @!P5 LD.E.64 R10, desc[UR42][R76.64] ;  /* 0x0000002a4c0ad980 */ /* 0x000168000c101b00 */
[----:B------:R0:W5:Y:S04]  /*a470*/  @!P5 LD.E.64 R8, desc[UR42][R14.64] ;  /* 0x0000002a0e08d980 */ /* 0x000168000c101b00 */
[----:B------:R0:W5:Y:S04]  /*a480*/  @!P4 LD.E.64 R12, desc[UR42][R6.64] ;  /* 0x0000002a060cc980 */ /* 0x000168000c101b00 */
[----:B------:R0:W5:Y:S02]  /*a490*/  @!P4 LD.E.64 R20, desc[UR42][R68.64] ;  /* 0x0000002a4414c980 */ /* 0x000164000c101b00 */
.L_x_9503:
[----:B------:R-:W-:Y:S05]  /*a4a0*/  BSYNC B1 ;  /* 0x0000000000017941 */ /* 0x000fea0003800000 */
.L_x_9502:
[----:B------:R-:W-:Y:S01]  /*a4b0*/  ULEA.HI UR4, UR39, UR39, URZ, 0x1 ;  /* 0x0000002727047291 */ /* 0x000fe2000f8f083f */
[----:B----45:R-:W-:Y:S01]  /*a4c0*/  IMAD.MOV.U32 R4, RZ, RZ, R21 ;  /* 0x000000ffff047224 */ /* 0x030fe200078e0015 */
[----:B-1----:R-:W-:Y:S01]  /*a4d0*/  VIADDMNMX R0, R67, -R192, 0x80, PT ;  /* 0x0000008043007446 */ /* 0x002fe200038009c0 */
[----:B---3--:R-:W-:Y:S01]  /*a4e0*/  IMAD.MOV.U32 R3, RZ, RZ, R20 ;  /* 0x000000ffff037224 */ /* 0x008fe200078e0014 */
        /* <DEDUP_REMOVED lines=19> */
.L_x_9807:
[----:B------:R-:W-:Y:S05]  /*a620*/  BSYNC B1 ;  /* 0x0000000000017941 */ /* 0x000fea0003800000 */
.L_x_9504:
[----:B------:R-:W-:Y:S01]  /*a630*/  BSSY B1, `(.L_x_9506) ;  /* 0x0000067000017945 */ /* 0x000fe20003800000 */
[----:B------:R-:W-:Y:S02]  /*a640*/  PRMT R15, R4, 0x7610, R15 ;  /* 0x00007610040f7816 */ /* 0x000fe4000000000f */
[----:B------:R-:W-:Y:S01]  /*a650*/  PRMT R56, R6, 0x7610, R56 ;  /* 0x0000761006387816 */ /* 0x000fe20000000038 */
[----:B------:R-:W-:Y:S06]  /*a660*/  @P1 BRA `(.L_x_9507) ;  /* 0x00000004008c1947 */ /* 0x000fec0003800000 */
[----:B------:R-:W1:Y:S01]  /*a670*/  LDC R4, c[0x0][0x3f4] ;  /* 0x0000fd00ff047b82 */ /* 0x000e620000000800 */
[----:B------:R-:W-:Y:S01]  /*a680*/  BSSY B2, `(.L_x_9508) ;  /* 0x0000032000027945 */ /* 0x000fe20003800000 */
[-C--:B-1----:R-:W-:Y:S02]  /*a690*/  ISETP.GE.AND P0, PT, R22, R4.reuse, PT ;  /* 0x000000041600720c */ /* 0x082fe40003f06270 */
[----:B------:R-:W-:-:S11]  /*a6a0*/  ISETP.GE.AND P1, PT, R185, R4, PT ;  /* 0x00000004b900720c */ /* 0x000fd60003f26270 */
[----:B------:R-:W-:Y:S05]  /*a6b0*/  @P0 BRA `(.L_x_9509) ;  /* 0x0000000000b80947 */ /* 0x000fea0003800000 */
[----:B0-----:R-:W0:Y:S01]  /*a6c0*/  LDS.128 R4, [R37] ;  /* 0x0000000025047984 */ /* 0x001e220000000c00 */
[----:B------:R-:W-:Y:S02]  /*a6d0*/  SHF.R.U32.HI R79, RZ, 0x10, R49 ;  /* 0x00000010ff4f7819 */ /* 0x000fe40000011631 */
[----:B------:R-:W-:Y:S02]  /*a6e0*/  SHF.R.U32.HI R76, RZ, 0x10, R47 ;  /* 0x00000010ff4c7819 */ /* 0x000fe4000001162f */
[----:B------:R-:W-:Y:S02]  /*a6f0*/  PRMT R79, R80, 0x5410, R79 ;  /* 0x00005410504f7816 */ /* 0x000fe4000000004f */
[----:B------:R-:W-:Y:S02]  /*a700*/  PRMT R76, R51, 0x5432, R76 ;  /* 0x00005432334c7816 */ /* 0x000fe4000000004c */
[----:B------:R-:W-:Y:S01]  /*a710*/  SHF.R.U64 R75, R46, 0x10, R47 ;  /* 0x000000102e4b7819 */ /* 0x000fe2000000122f */
[----:B------:R-:W-:Y:S01]  /*a720*/  IMAD.U32 R80, R79, 0x10000, RZ ;  /* 0x000100004f507824 */ /* 0x000fe200078e00ff */
[----:B------:R-:W-:Y:S01]  /*a730*/  SHF.R.U64 R78, R48, 0x10, R49 ;  /* 0x00000010304e7819 */ /* 0x000fe20000001231 */
[----:B------:R-:W-:Y:S01]  /*a740*/  IMAD.U32 R77, R76, 0x10000, RZ ;  /* 0x000100004c4d7824 */ /* 0x000fe200078e00ff */
[----:B------:R-:W-:-:S02]  /*a750*/  PRMT R75, R81, 0x5410, R75 ;  /* 0x00005410514b7816 */ /* 0x000fc4000000004b */
[----:B------:R-:W-:Y:S02]  /*a760*/  LOP3.LUT R79, R79, 0xffff0000, RZ, 0xc0, !PT ;  /* 0xffff00004f4f7812 */ /* 0x000fe400078ec0ff */
[----:B------:R-:W-:Y:S02]  /*a770*/  LOP3.LUT R76, R76, 0xffff0000, RZ, 0xc0, !PT ;  /* 0xffff00004c4c7812 */ /* 0x000fe400078ec0ff */
[----:B------:R-:W-:Y:S02]  /*a780*/  PRMT R78, R50, 0x5432, R78 ;  /* 0x00005432324e7816 */ /* 0x000fe4000000004e */
[C---:B0-----:R-:W-:Y:S01]  /*a790*/  LOP3.LUT R47, R6.reuse, 0xffff0000, RZ, 0xc0, !PT ;  /* 0xffff0000062f7812 */ /* 0x041fe200078ec0ff */
[----:B------:R-:W-:Y:S01]  /*a7a0*/  IMAD.U32 R46, R6, 0x10000, RZ ;  /* 0x00010000062e7824 */ /* 0x000fe200078e00ff */
[C---:B------:R-:W-:Y:S01]  /*a7b0*/  LOP3.LUT R49, R7.reuse, 0xffff0000, RZ, 0xc0, !PT ;  /* 0xffff000007317812 */ /* 0x040fe200078ec0ff */
[----:B------:R-:W-:Y:S02]  /*a7c0*/  IMAD.U32 R48, R7, 0x10000, RZ ;  /* 0x0001000007307824 */ /* 0x000fe400078e00ff */
[C---:B------:R-:W-:Y:S01]  /*a7d0*/  FMUL.FTZ R81, R47.reuse, R80 ;  /* 0x000000502f517220 */ /* 0x040fe20000410000 */
[----:B------:R-:W-:Y:S01]  /*a7e0*/  FMUL.FTZ R47, R47, R77 ;  /* 0x0000004d2f2f7220 */ /* 0x000fe20000410000 */
[----:B------:R-:W-:Y:S01]  /*a7f0*/  FMUL.FTZ R83, R49, R79 ;  /* 0x0000004f31537220 */ /* 0x000fe20000410000 */
[----:B------:R-:W-:-:S02]  /*a800*/  IMAD.U32 R6, R4, 0x10000, RZ ;  /* 0x0001000004067824 */ /* 0x000fc400078e00ff */
[C---:B------:R-:W-:Y:S01]  /*a810*/  FFMA.FTZ R81, R46.reuse, R77, -R81 ;  /* 0x0000004d2e517223 */ /* 0x040fe20000010851 */
[----:B------:R-:W-:Y:S01]  /*a820*/  FMUL.FTZ R77, R49, R76 ;  /* 0x0000004c314d7220 */ /* 0x000fe20000410000 */
        /* <DEDUP_REMOVED lines=23> */
.L_x_9509:
[----:B------:R-:W-:Y:S05]  /*a9a0*/  BSYNC B2 ;  /* 0x0000000000027941 */ /* 0x000fea0003800000 */
.L_x_9508:
        /* <DEDUP_REMOVED lines=47> */
.L_x_9507:
[----:B------:R-:W-:Y:S05]  /*aca0*/  BSYNC B1 ;  /* 0x0000000000017941 */ /* 0x000fea0003800000 */
.L_x_9506:
[----:B-12---:R-:W-:Y:S01]  /*acb0*/  VIADD R4, R187, 0x20 ;  /* 0x00000020bb047836 */ /* 0x006fe20000000000 */
[----:B------:R-:W-:Y:S04]  /*acc0*/  BSSY B1, `(.L_x_9510) ;  /* 0x0000066000017945 */ /* 0x000fe80003800000 */
[----:B------:R-:W-:-:S13]  /*acd0*/  ISETP.GE.AND P0, PT, R4, R0, PT ;  /* 0x000000000400720c */ /* 0x000fda0003f06270 */
[----:B------:R-:W-:Y:S05]  /*ace0*/  @P0 BRA `(.L_x_9511) ;  /* 0x00000004008c0947 */ /* 0x000fea0003800000 */
[----:B------:R-:W1:Y:S01]  /*acf0*/  LDC R4, c[0x0][0x3f4] ;  /* 0x0000fd00ff047b82 */ /* 0x000e620000000800 */
[----:B------:R-:W-:Y:S01]  /*ad00*/  BSSY B2, `(.L_x_9512) ;  /* 0x0000032000027945 */ /* 0x000fe20003800000 */
[-C--:B-1----:R-:W-:Y:S02]  /*ad10*/  ISETP.GE.AND P0, PT, R22, R4.reuse, PT ;  /* 0x000000041600720c */ /* 0x082fe40003f06270 */
[----:B------:R-:W-:-:S11]  /*ad20*/  ISETP.GE.AND P1, PT, R185, R4, PT ;  /* 0x00000004b900720c */ /* 0x000fd60003f26270 */
        /* <DEDUP_REMOVED lines=10> */
[C---:B------:R-:W-:Y:S02]  /*add0*/  SHF.L.U32 R43, R64.reuse, 0x10, RZ ;  /* 0x00000010402b7819 */ /* 0x040fe400000006ff */
[----:B------:R-:W-:Y:S02]  /*ade0*/  LOP3.LUT R64, R64, 0xffff0000, RZ, 0xc0, !PT ;  /* 0xffff000040407812 */ /* 0x000fe400078ec0ff */
        /* <DEDUP_REMOVED lines=35> */
.L_x_9513:
[----:B------:R-:W-:Y:S05]  /*b020*/  BSYNC B2 ;  /* 0x0000000000027941 */ /* 0x000fea0003800000 */
.L_x_9512:
        /* <DEDUP_REMOVED lines=47> */
.L_x_9511:
[----:B------:R-:W-:Y:S05]  /*b320*/  BSYNC B1 ;  /* 0x0000000000017941 */ /* 0x000fea0003800000 */
.L_x_9510:
        /* <DEDUP_REMOVED lines=55> */
.L_x_9517:
[----:B------:R-:W-:Y:S05]  /*b6a0*/  BSYNC B2 ;  /* 0x0000000000027941 */ /* 0x000fea0003800000 */
.L_x_9516:
        /* <DEDUP_REMOVED lines=47> */
.L_x_9515:
[----:B------:R-:W-:Y:S05]  /*b9a0*/  BSYNC B1 ;  /* 0x0000000000017941 */ /* 0x000fea0003800000 */
.L_x_9514:
[----:B-12---:R-:W-:-:S05]  /*b9b0*/  VIADD R4, R187, 0x60 ;  /* 0x00000060bb047836 */ /* 0x006fca0000000000 */
        /* <DEDUP_REMOVED lines=23> */
[----:B------:R-:W-:Y:S01]  /*bb30*/  IMAD.U32 R12, R6, 0x10000, RZ ;  /* 0x00010000060c7824 */ /* 0x000fe200078e00ff */
[----:B------:R-:W-:Y:S01]  /*bb40*/  SHF.L.U32 R6, R5, 0x10, RZ ;  /* 0x0000001005067819 */ /* 0x000fe200000006ff */
        /* <DEDUP_REMOVED lines=14> */
[----:B------:R-:W-:Y:S01]  /*bc30*/  LOP3.LUT R69, R69, 0xffff0000, RZ, 0xc0, !PT ;  /* 0xffff000045457812 */ /* 0x000fe200078ec0ff */
[C---:B------:R-:W-:Y:S01]  /*bc40*/  FMUL.FTZ R21, R4.reuse, R13 ;  /* 0x0000000d04157220 */ /* 0x040fe20000410000 */
[----:B------:R-:W-:Y:S01]  /*bc50*/  FMUL.FTZ R12, R4, R7 ;  /* 0x00000007040c7220 */ /* 0x000fe20000410000 */
[----:B------:R-:W-:-:S02]  /*bc60*/  FMUL.FTZ R25, R5, R67 ;  /* 0x0000004305197220 */ /* 0x000fc40000410000 */
[----:B------:R-:W-:Y:S01]  /*bc70*/  FMUL.FTZ R20, R5, R69 ;  /* 0x0000004505147220 */ /* 0x000fe20000410000 */
        /* <DEDUP_REMOVED lines=9> */
.L_x_9520:
[----:B------:R-:W-:Y:S05]  /*bd10*/  BSYNC B1 ;  /* 0x0000000000017941 */ /* 0x000fea0003800000 */
.L_x_9519:
[----:B------:R-:W-:Y:S05]  /*bd20*/  @P1 BRA `(.L_x_9518) ;  /* 0x0000002800bc1947 */ /* 0x000fea0003800000 */
[----:B01----:R-:W0:Y:S01]  /*bd30*/  LDS.128 R4, [R37+0x7000] ;  /* 0x0070000025047984 */ /* 0x003e220000000c00 */
        /* <DEDUP_REMOVED lines=46> */
.L_x_9491:
        /* <DEDUP_REMOVED lines=30> */
[----:B------:R-:W4:Y:S04]  /*c200*/  SHFL.IDX PT, R0, R35, RZ, 0x181f ;  /* 0x00181fff23007589 */ /* 0x000f2800000e0000 */
[----:B------:R-:W5:Y:S04]  /*c210*/  SHFL.IDX PT, R14, R34, RZ, 0x181f ;  /* 0x00181fff220e7589 */ /* 0x000f6800000e0000 */
[----:B------:R-:W1:Y:S01]  /*c220*/  SHFL.IDX PT, R5, R33, RZ, 0x181f ;  /* 0x00181fff21057589 */ /* 0x000e6200000e0000 */
[----:B0-----:R-:W-:-:S04]  /*c230*/  ISETP.GE.AND P0, PT, R16, R58, PT ;  /* 0x0000003a1000720c */ /* 0x001fc80003f06270 */
[----:B------:R-:W-:-:S13]  /*c240*/  ISETP.GE.OR P1, PT, R56, R3, P0 ;  /* 0x000000033800720c */ /* 0x000fda0000726670 */
[C---:B------:R-:W-:Y:S01]  /*c250*/  @!P1 IMAD.SHL.U32 R21, R16.reuse, 0x2, RZ ;  /* 0x0000000210159824 */ /* 0x040fe200078e00ff */
[----:B------:R-:W-:-:S04]  /*c260*/  @!P1 SHF.L.U64.HI R6, R16, 0x1, R17 ;  /* 0x0000000110069819 */ /* 0x000fc80000010211 */
[----:B---3--:R-:W-:-:S05]  /*c270*/  @!P1 IADD3 R4, P2, R4, R21, RZ ;  /* 0x0000001504049210 */ /* 0x008fca0007f5e0ff */
[----:B----4-:R-:W-:Y:S02]  /*c280*/  @!P1 IMAD.X R7, R0, 0x1, R6, P2 ;  /* 0x0000000100079824 */ /* 0x010fe400010e0606 */
[----:B------:R-:W-:Y:S02]  /*c290*/  @!P1 IMAD.MOV.U32 R8, RZ, RZ, R4 ;  /* 0x000000ffff089224 */ /* 0x000fe400078e0004 */
[----:B------:R-:W-:-:S06]  /*c2a0*/  @!P1 IMAD.MOV.U32 R9, RZ, RZ, R7 ;  /* 0x000000ffff099224 */ /* 0x000fcc00078e0007 */
[----:B------:R-:W3:Y:S01]  /*c2b0*/  @!P1 LD.E.128 R8, desc[UR42][R8.64] ;  /* 0x0000002a08089980 */ /* 0x000ee2000c101d00 */
[----:B-----5:R-:W-:-:S05]  /*c2c0*/  @!P1 IADD3 R14, P2, R14, R21, RZ ;  /* 0x000000150e0e9210 */ /* 0x020fca0007f5e0ff */
[----:B-1----:R-:W-:Y:S02]  /*c2d0*/  @!P1 IMAD.X R5, R5, 0x1, R6, P2 ;  /* 0x0000000105059824 */ /* 0x002fe400010e0606 */
[----:B------:R-:W-:-:S06]  /*c2e0*/  @!P1 IMAD.MOV.U32 R4, RZ, RZ, R14 ;  /* 0x000000ffff049224 */ /* 0x000fcc00078e000e */
[----:B------:R-:W4:Y:S01]  /*c2f0*/  @!P1 LD.E.128 R4, desc[UR42][R4.64] ;  /* 0x0000002a04049980 */ /* 0x000f22000c101d00 */
        /* <DEDUP_REMOVED lines=17> */
[----:B----4-:R-:W-:Y:S01]  /*c410*/  @!P1 IMAD.MOV.U32 R38, RZ, RZ, R4 ;  /* 0x000000ffff269224 */ /* 0x010fe200078e0004 */
[----:B------:R-:W-:Y:S01]  /*c420*/  PRMT R79, R12, 0x7610, R79 ;  /* 0x000076100c4f7816 */ /* 0x000fe2000000004f */
[----:B------:R-:W-:Y:S01]  /*c430*/  @!P1 IMAD.MOV.U32 R39, RZ, RZ, R5 ;  /* 0x000000ffff279224 */ /* 0x000fe200078e0005 */
[----:B------:R-:W-:Y:S01]  /*c440*/  PRMT R52, R10, 0x7610, R52 ;  /* 0x000076100a347816 */ /* 0x000fe20000000034 */
[----:B------:R-:W-:Y:S02]  /*c450*/  @!P1 IMAD.MOV.U32 R20, RZ, RZ, R6 ;  /* 0x000000ffff149224 */ /* 0x000fe400078e0006 */
[----:B------:R-:W-:Y:S02]  /*c460*/  @!P1 IMAD.MOV.U32 R21, RZ, RZ, R7 ;  /* 0x000000ffff159224 */ /* 0x000fe400078e0007 */
[----:B------:R-:W-:Y:S02]  /*c470*/  IMAD.MOV.U32 R11, RZ, RZ, R51 ;  /* 0x000000ffff0b7224 */ /* 0x000fe400078e0033 */
[----:B------:R-:W-:Y:S01]  /*c480*/  IMAD.MOV.U32 R4, RZ, RZ, R38 ;  /* 0x000000ffff047224 */ /* 0x000fe200078e0026 */
[----:B------:R-:W-:Y:S01]  /*c490*/  MOV R7, R21 ;  /* 0x0000001500077202 */ /* 0x000fe20000000f00 */
[----:B------:R-:W-:Y:S01]  /*c4a0*/  IMAD.MOV.U32 R5, RZ, RZ, R39 ;  /* 0x000000ffff057224 */ /* 0x000fe200078e0027 */
[----:B------:R-:W-:Y:S01]  /*c4b0*/  PRMT R53, R11, 0x7610, R53 ;  /* 0x000076100b357816 */ /* 0x000fe20000000035 */
[----:B------:R-:W-:Y:S01]  /*c4c0*/  IMAD.MOV.U32 R6, RZ, RZ, R20 ;  /* 0x000000ffff067224 */ /* 0x000fe200078e0014 */
[----:B------:R-:W-:-:S02]  /*c4d0*/  PRMT R80, R4, 0x7610, R80 ;  /* 0x0000761004507816 */ /* 0x000fc40000000050 */
[----:B------:R-:W-:Y:S02]  /*c4e0*/  PRMT R81, R5, 0x7610, R81 ;  /* 0x0000761005517816 */ /* 0x000fe40000000051 */
[----:B------:R-:W-:Y:S02]  /*c4f0*/  PRMT R82, R6, 0x7610, R82 ;  /* 0x0000761006527816 */ /* 0x000fe40000000052 */
[----:B01-3--:R-:W-:-:S07]  /*c500*/  PRMT R83, R7, 0x7610, R83 ;  /* 0x0000761007537816 */ /* 0x00bfce0000000053 */
.L_x_9817:
        /* <DEDUP_REMOVED lines=19> */
.L_x_9523:
[----:B------:R-:W-:Y:S05]  /*c640*/  BSYNC B1 ;  /* 0x0000000000017941 */ /* 0x000fea0003800000 */
.L_x_9522:
        /* <DEDUP_REMOVED lines=20> */
[----:B------:R-:W3:Y:S02]  /*c790*/  SHFL.IDX PT, R0, R35, 0x2, 0x181f ;  /* 0x00581f0023007f89 */ /* 0x000ee400000e0000 */
[----:B------:R-:W-:Y:S02]  /*c7a0*/  ISETP.GE.OR P1, PT, R10, R3, P0 ;  /* 0x000000030a00720c */ /* 0x000fe40000726670 */
[----:B0-----:R-:W0:Y:S04]  /*c7b0*/  SHFL.IDX PT, R14, R34, 0x2, 0x181f ;  /* 0x00581f00220e7f89 */ /* 0x001e2800000e0000 */
[----:B------:R-:W4:Y:S07]  /*c7c0*/  SHFL.IDX PT, R28, R33, 0x2, 0x181f ;  /* 0x00581f00211c7f89 */ /* 0x000f2e00000e0000 */
[C---:B------:R-:W-:Y:S01]  /*c7d0*/  @!P1 IMAD.SHL.U32 R31, R16.reuse, 0x2, RZ ;  /* 0x00000002101f9824 */ /* 0x040fe200078e00ff */
[----:B------:R-:W-:-:S04]  /*c7e0*/  @!P1 SHF.L.U64.HI R29, R16, 0x1, R17 ;  /* 0x00000001101d9819 */ /* 0x000fc80000010211 */
[----:B-1----:R-:W-:-:S05]  /*c7f0*/  @!P1 IADD3 R8, P2, R8, R31, RZ ;  /* 0x0000001f08089210 */ /* 0x002fca0007f5e0ff */
[----:B---3--:R-:W-:-:S06]  /*c800*/  @!P1 IMAD.X R9, R0, 0x1, R29, P2 ;  /* 0x0000000100099824 */ /* 0x008fcc00010e061d */
[----:B------:R-:W3:Y:S01]  /*c810*/  @!P1 LD.E.128 R8, desc[UR42][R8.64] ;  /* 0x0000002a08089980 */ /* 0x000ee2000c101d00 */
[----:B0-----:R-:W-:-:S05]  /*c820*/  @!P1 IADD3 R14, P2, R14, R31, RZ ;  /* 0x0000001f0e0e9210 */ /* 0x001fca0007f5e0ff */
[----:B----4-:R-:W-:-:S04]  /*c830*/  @!P1 IMAD.X R29, R28, 0x1, R29, P2 ;  /* 0x000000011c1d9824 */ /* 0x010fc800010e061d */
[----:B------:R-:W-:-:S05]  /*c840*/  @!P1 IMAD.MOV.U32 R15, RZ, RZ, R29 ;  /* 0x000000ffff0f9224 */ /* 0x000fca00078e001d */
[----:B------:R-:W4:Y:S01]  /*c850*/  @!P1 LD.E.128 R28, desc[UR42][R14.64] ;  /* 0x0000002a0e1c9980 */ /* 0x000f22000c101d00 */
[----:B------:R-:W-:Y:S02]  /*c860*/  CS2R R44, SRZ ;  /* 0x00000000002c7805 */ /* 0x000fe4000001ff00 */
[----:B------:R-:W-:Y:S02]  /*c870*/  CS2R R46, SRZ ;  /* 0x00000000002e7805 */ /* 0x000fe4000001ff00 */
[----:B------:R-:W-:Y:S01]  /*c880*/  CS2R R40, SRZ ;  /* 0x0000000000287805 */ /* 0x000fe2000001ff00 */
[----:B------:R-:W0:Y:S01]  /*c890*/  SHFL.IDX PT, R32, R32, 0x3, 0x181f ;  /* 0x00781f0020207f89 */ /* 0x000e2200000e0000 */
[----:B------:R-:W-:-:S03]  /*c8a0*/  CS2R R42, SRZ ;  /* 0x00000000002a7805 */ /* 0x000fc6000001ff00 */
[----:B------:R-:W1:Y:S04]  /*c8b0*/  SHFL.IDX PT, R34, R34, 0x3, 0x181f ;  /* 0x00781f0022227f89 */ /* 0x000e6800000e0000 */
[----:B------:R-:W0:Y:S01]  /*c8c0*/  SHFL.IDX PT, R33, R33, 0x3, 0x181f ;  /* 0x00781f0021217f89 */ /* 0x000e2200000e0000 */
[----:B---3--:R-:W-:Y:S02]  /*c8d0*/  @!P1 IMAD.MOV.U32 R44, RZ, RZ, R8 ;  /* 0x000000ffff2c9224 */ /* 0x008fe400078e0008 */
        /* <DEDUP_REMOVED lines=10> */
[----:B----4-:R-:W-:Y:S01]  /*c980*/  @!P1 IMAD.MOV.U32 R40, RZ, RZ, R28 ;  /* 0x000000ffff289224 */ /* 0x010fe200078e001c */
        /* <DEDUP_REMOVED lines=13> */
[----:B01-3--:R-:W-:-:S07]  /*ca60*/  PRMT R76, R11, 0x7610, R76 ;  /* 0x000076100b4c7816 */ /* 0x00bfce000000004c */
.L_x_9827:
[----:B------:R-:W-:Y:S01]  /*ca70*/  VIADD R56, R56, 0x60 ;  /* 0x0000006038387836 */ /* 0x000fe20000000000 */
[----:B------:R-:W-:Y:S01]  /*ca80*/  BSSY B1, `(.L_x_9525) ;  /* 0x0000012000017945 */ /* 0x000fe20003800000 */
[----:B------:R-:W-:Y:S02]  /*ca90*/  CS2R R10, SRZ ;  /* 0x00000000000a7805 */ /* 0x000fe4000001ff00 */
[----:B--2---:R-:W-:Y:S02]  /*caa0*/  CS2R R12, SRZ ;  /* 0x00000000000c7805 */ /* 0x004fe4000001ff00 */
        /* <DEDUP_REMOVED lines=10> */
[----:B------:R-:W-:Y:S02]  /*cb50*/  IADD3 R8, P2, R34, R11, RZ ;  /* 0x0000000b22087210 */ /* 0x000fe40007f5e0ff */
[----:B------:R-:W-:-:S03]  /*cb60*/  IADD3.X R13, R0, R9, RZ, P1, !PT ;  /* 0x00000009000d7210 */ /* 0x000fc60000ffe4ff */
[----:B------:R-:W-:-:S03]  /*cb70*/  IMAD.X R9, R33, 0x1, R9, P2 ;  /* 0x0000000121097824 */ /* 0x000fc600010e0609 */
[----:B------:R-:W5:Y:S04]  /*cb80*/  LD.E.128 R12, desc[UR42][R12.64] ;  /* 0x0000002a0c0c7980 */ /* 0x000f68000c101d00 */
[----:B------:R-:W5:Y:S02]  /*cb90*/  LD.E.128 R8, desc[UR42][R8.64] ;  /* 0x0000002a08087980 */ /* 0x000f64000c101d00 */
.L_x_9526:
[----:B------:R-:W-:Y:S05]  /*cba0*/  BSYNC B1 ;  /* 0x0000000000017941 */ /* 0x000fea0003800000 */
.L_x_9525:
[----:B------:R-:W-:Y:S01]  /*cbb0*/  ULEA.HI UR4, UR39, UR39, URZ, 0x1 ;  /* 0x0000002727047291 */ /* 0x000fe2000f8f083f */
[----:B------:R-:W-:Y:S01]  /*cbc0*/  VIADD R28, R187, 0x20 ;  /* 0x00000020bb1c7836 */ /* 0x000fe20000000000 */
[----:B------:R-:W-:Y:S01]  /*cbd0*/  VIADDMNMX R0, R3, -R192, 0x80, PT ;  /* 0x0000008003007446 */ /* 0x000fe200038009c0 */
[C---:B------:R-:W-:Y:S01]  /*cbe0*/  VIADD R31, R187.reuse, 0x40 ;  /* 0x00000040bb1f7836 */ /* 0x040fe20000000000 */
[----:B------:R-:W-:Y:S01]  /*cbf0*/  ULOP3.LUT UR4, UR4, 0xfffffffe, URZ, 0xc0, !UPT ;  /* 0xfffffffe04047892 */ /* 0x000fe2000f8ec03f */
[C---:B------:R-:W-:Y:S01]  /*cc00*/  VIADD R30, R187.reuse, 0x60 ;  /* 0x00000060bb1e7836 */ /* 0x040fe20000000000 */
        /* <DEDUP_REMOVED lines=24> */
.L_x_9828:
[----:B------:R-:W-:Y:S05]  /*cd90*/  BSYNC B1 ;  /* 0x0000000000017941 */ /* 0x000fea0003800000 */
.L_x_9527:
[----:B------:R-:W-:Y:S04]  /*cda0*/  BSSY B1, `(.L_x_9529) ;  /* 0x000006a000017945 */ /* 0x000fe80003800000 */
[----:B------:R-:W-:Y:S05]  /*cdb0*/  @P3 BRA `(.L_x_9530) ;  /* 0x0000000400a03947 */ /* 0x000fea0003800000 */
[----:B------:R-:W-:Y:S01]  /*cdc0*/  LEA.HI R28, R58, R207, RZ, 0x1d ;  /* 0x000000cf3a1c7211 */ /* 0x000fe200078fe8ff */
[----:B------:R-:W-:Y:S01]  /*cdd0*/  IMAD.SHL.U32 R30, R187, 0x40, RZ ;  /* 0x00000040bb1e7824 */ /* 0x000fe200078e00ff */
[--C-:B------:R-:W-:Y:S02]  /*cde0*/  SHF.R.U64 R87, R48, 0x10, R49.reuse ;  /* 0x0000001030577819 */ /* 0x100fe40000001231 */
[----:B------:R-:W-:Y:S01]  /*cdf0*/  SHF.R.S32.HI R31, RZ, 0x1f, R28 ;  /* 0x0000001fff1f7819 */ /* 0x000fe2000001141c */
[----:B0-----:R-:W-:Y:S01]  /*ce00*/  IMAD.SHL.U32 R29, R28, 0x8, RZ ;  /* 0x000000081c1d7824 */ /* 0x001fe200078e00ff */
[----:B------:R-:W-:Y:S02]  /*ce10*/  SHF.R.U32.HI R48, RZ, 0x10, R49 ;  /* 0x00000010ff307819 */ /* 0x000fe40000011631 */
[----:B------:R-:W-:Y:S02]  /*ce20*/  LEA.HI R31, R31, R28, RZ, 0x3 ;  /* 0x0000001c1f1f7211 */ /* 0x000fe400078f18ff */
[----:B------:R-:W-:-:S02]  /*ce30*/  LOP3.LUT R29, R29, 0x38, RZ, 0xc0, !PT ;  /* 0x000000381d1d7812 */ /* 0x000fc400078ec0ff */
[----:B------:R-:W-:Y:S01]  /*ce40*/  SHF.R.U64 R49, R38, 0x10, R39 ;  /* 0x0000001026317819 */ /* 0x000fe20000001227 */
[----:B------:R-:W-:Y:S01]  /*ce50*/  IMAD.SHL.U32 R31, R31, 0x400, RZ ;  /* 0x000004001f1f7824 */ /* 0x000fe200078e00ff */
[----:B------:R-:W-:Y:S02]  /*ce60*/  LOP3.LUT R29, R29, 0x1c0, R30, 0xf8, !PT ;  /* 0x000001c01d1d7812 */ /* 0x000fe400078ef81e */
[----:B------:R-:W-:Y:S02]  /*ce70*/  SHF.R.U64 R85, R50, 0x10, R51 ;  /* 0x0000001032557819 */ /* 0x000fe40000001233 */
[----:B------:R-:W-:Y:S02]  /*ce80*/  LOP3.LUT R29, R29, R204, RZ, 0x3c, !PT ;  /* 0x000000cc1d1d7212 */ /* 0x000fe400078e3cff */
[----:B------:R-:W-:Y:S02]  /*ce90*/  LOP3.LUT R28, R31, 0x7fffe000, RZ, 0xc0, !PT ;  /* 0x7fffe0001f1c7812 */ /* 0x000fe400078ec0ff */
[----:B------:R-:W-:-:S02]  /*cea0*/  SHF.R.U32.HI R38, RZ, 0x10, R39 ;  /* 0x00000010ff267819 */ /* 0x000fc40000011627 */
[----:B------:R-:W-:Y:S02]  /*ceb0*/  IADD3 R77, R29, R28, R205 ;  /* 0x0000001c1d4d7210 */ /* 0x000fe40007ffe0cd */
[----:B------:R-:W0:Y:S01]  /*cec0*/  LDS.128 R28, [R37] ;  /* 0x00000000251c7984 */ /* 0x000e220000000c00 */
[----:B------:R-:W-:Y:S02]  /*ced0*/  PRMT R80, R80, 0x5410, R49 ;  /* 0x0000541050507816 */ /* 0x000fe40000000031 */
[----:B------:R-:W-:Y:S01]  /*cee0*/  IMAD R77, R77, 0x2, R18 ;  /* 0x000000024d4d7824 */ /* 0x000fe200078e0212 */
[----:B------:R-:W-:Y:S02]  /*cef0*/  SHF.R.U64 R39, R20, 0x10, R21 ;  /* 0x0000001014277819 */ /* 0x000fe40000001215 */
[----:B------:R-:W-:Y:S02]  /*cf00*/  PRMT R52, R52, 0x5410, R85 ;  /* 0x0000541034347816 */ /* 0x000fe40000000055 */
[----:B------:R-:W1:Y:S01]  /*cf10*/  LDS.128 R32, [R77+0x10400] ;  /* 0x010400004d207984 */ /* 0x000e620000000c00 */
[----:B------:R-:W-:-:S02]  /*cf20*/  SHF.R.U32.HI R84, RZ, 0x10, R51 ;  /* 0x00000010ff547819 */ /* 0x000fc40000011633 */
[----:B------:R-:W-:Y:S02]  /*cf30*/  SHF.R.U32.HI R20, RZ, 0x10, R21 ;  /* 0x00000010ff147819 */ /* 0x000fe40000011615 */
[----:B------:R-:W-:Y:S02]  /*cf40*/  PRMT R78, R78, 0x5410, R87 ;  /* 0x000054104e4e7816 */ /* 0x000fe40000000057 */
[----:B------:R-:W-:Y:S02]  /*cf50*/  PRMT R79, R79, 0x5410, R48 ;  /* 0x000054104f4f7816 */ /* 0x000fe40000000030 */
[----:B------:R-:W-:Y:S01]  /*cf60*/  PRMT R85, R81, 0x5410, R38 ;  /* 0x0000541051557816 */ /* 0x000fe20000000026 */
[----:B------:R-:W-:Y:S01]  /*cf70*/  IMAD.U32 R81, R80, 0x10000, RZ ;  /* 0x0001000050517824 */ /* 0x000fe200078e00ff */
[----:B------:R-:W-:Y:S01]  /*cf80*/  PRMT R84, R53, 0x5410, R84 ;  /* 0x0000541035547816 */ /* 0x000fe20000000054 */
[----:B------:R-:W-:Y:S01]  /*cf90*/  IMAD.U32 R53, R78, 0x10000, RZ ;  /* 0x000100004e357824 */ /* 0x000fe200078e00ff */
[----:B------:R-:W-:-:S02]  /*cfa0*/  PRMT R83, R83, 0x5410, R20 ;  /* 0x0000541053537816 */ /* 0x000fc40000000014 */
[----:B------:R-:W-:Y:S01]  /*cfb0*/  PRMT R86, R82, 0x5410, R39 ;  /* 0x0000541052567816 */ /* 0x000fe20000000027 */
[----:B------:R-:W-:Y:S01]  /*cfc0*/  IMAD.U32 R82, R85, 0x10000, RZ ;  /* 0x0001000055527824 */ /* 0x000fe200078e00ff */
[----:B------:R-:W-:Y:S01]  /*cfd0*/  LOP3.LUT R80, R80, 0xffff0000, RZ, 0xc0, !PT ;  /* 0xffff000050507812 */ /* 0x000fe200078ec0ff */
        /* <DEDUP_REMOVED lines=19> */
[----:B------:R-:W-:Y:S01]  /*d110*/  FFMA.FTZ R87, R20, R53, -R87 ;  /* 0x0000003514577223 */ /* 0x000fe20000010857 */
[----:B------:R-:W-:Y:S01]  /*d120*/  FMUL.FTZ R53, R49, R82 ;  /* 0x0000005231357220 */ /* 0x000fe20000410000 */
[----:B------:R-:W-:-:S02]  /*d130*/  IMAD.U32 R51, R35, 0x10000, RZ ;  /* 0x0001000023337824 */ /* 0x000fc400078e00ff */
[----:B------:R-:W-:Y:S01]  /*d140*/  FFMA.FTZ R89, R20, R81, R89 ;  /* 0x0000005114597223 */ /* 0x000fe20000010059 */
[----:B------:R-:W-:Y:S02]  /*d150*/  IMAD.U32 R20, R84, 0x10000, RZ ;  /* 0x0001000054147824 */ /* 0x000fe400078e00ff */
[-C--:B------:R-:W-:Y:S01]  /*d160*/  FMUL.FTZ R49, R49, R48.reuse ;  /* 0x0000003031317220 */ /* 0x080fe20000410000 */
[C---:B------:R-:W-:Y:S01]  /*d170*/  FFMA.FTZ R53, R38.reuse, R48, -R53 ;  /* 0x0000003026357223 */ /* 0x040fe20000010835 */
[C---:B------:R-:W-:Y:S01]  /*d180*/  FMUL.FTZ R48, R51.reuse, R90 ;  /* 0x0000005a33307220 */ /* 0x040fe20000410000 */
[----:B------:R-:W-:Y:S01]  /*d190*/  FMUL.FTZ R81, R51, R20 ;  /* 0x0000001433517220 */ /* 0x000fe20000410000 */
[----:B------:R-:W-:Y:S01]  /*d1a0*/  FFMA.FTZ R49, R38, R82, R49 ;  /* 0x0000005226317223 */ /* 0x000fe20000010031 */
[C---:B------:R-:W-:Y:S01]  /*d1b0*/  FMUL.FTZ R38, R32.reuse, R78 ;  /* 0x0000004e20267220 */ /* 0x040fe20000410000 */
[----:B------:R-:W-:Y:S01]  /*d1c0*/  FFMA.FTZ R51, R39, R20, -R48 ;  /* 0x0000001427337223 */ /* 0x000fe20000010830 */
[----:B------:R-:W-:Y:S01]  /*d1d0*/  FMUL.FTZ R20, R32, R80 ;  /* 0x0000005020147220 */ /* 0x000fe20000410000 */
[----:B------:R-:W-:-:S02]  /*d1e0*/  IMAD.U32 R50, R34, 0x10000, RZ ;  /* 0x0001000022327824 */ /* 0x000fc400078e00ff */
[C---:B------:R-:W-:Y:S01]  /*d1f0*/  FFMA.FTZ R38, R21.reuse, R80, R38 ;  /* 0x0000005015267223 */ /* 0x040fe20000010026 */
[----:B------:R-:W-:Y:S02]  /*d200*/  IMAD.U32 R32, R86, 0x10000, RZ ;  /* 0x0001000056207824 */ /* 0x000fe400078e00ff */
[----:B------:R-:W-:Y:S01]  /*d210*/  FFMA.FTZ R78, R21, R78, -R20 ;  /* 0x0000004e154e7223 */ /* 0x000fe20000010814 */
[----:B------:R-:W-:Y:S02]  /*d220*/  IMAD.U32 R20, R52, 0x10000, RZ ;  /* 0x0001000034147824 */ /* 0x000fe400078e00ff */
[----:B------:R-:W-:Y:S01]  /*d230*/  FFMA.FTZ R81, R39, R90, R81 ;  /* 0x0000005a27517223 */ /* 0x000fe20000010051 */
[----:B------:R-:W-:Y:S01]  /*d240*/  FMUL.FTZ R80, R50, R32 ;  /* 0x0000002032507220 */ /* 0x000fe20000410000 */
[C---:B------:R-:W-:Y:S01]  /*d250*/  FMUL.FTZ R39, R33.reuse, R85 ;  /* 0x0000005521277220 */ /* 0x040fe20000410000 */
[-C--:B------:R-:W-:Y:S01]  /*d260*/  FMUL.FTZ R82, R33, R79.reuse ;  /* 0x0000004f21527220 */ /* 0x080fe20000410000 */
[----:B------:R-:W-:Y:S01]  /*d270*/  LOP3.LUT R34, R34, 0xffff0000, RZ, 0xc0, !PT ;  /* 0xffff000022227812 */ /* 0x000fe200078ec0ff */
        /* <DEDUP_REMOVED lines=14> */
[C---:B------:R-:W-:Y:S01]  /*d360*/  FFMA.FTZ R21, R30.reuse, R21, -R29 ;  /* 0x000000151e157223 */ /* 0x040fe2000001081d */
[-C--:B------:R-:W-:Y:S01]  /*d370*/  FMUL.FTZ R39, R35, R84.reuse ;  /* 0x0000005423277220 */ /* 0x080fe20000410000 */
[----:B------:R-:W-:Y:S01]  /*d380*/  FFMA.FTZ R35, R30, R33, R34 ;  /* 0x000000211e237223 */ /* 0x000fe20000010022 */
[C---:B------:R-:W-:Y:S01]  /*d390*/  FFMA.FTZ R84, R31.reuse, R84, -R28 ;  /* 0x000000541f547223 */ /* 0x040fe2000001081c */
        /* <DEDUP_REMOVED lines=10> */
.L_x_9530:
[----:B------:R-:W-:Y:S05]  /*d440*/  BSYNC B1 ;  /* 0x0000000000017941 */ /* 0x000fea0003800000 */
.L_x_9529:
[----:B------:R-:W-:Y:S04]  /*d450*/  BSSY B1, `(.L_x_9531) ;  /* 0x0000069000017945 */ /* 0x000fe80003800000 */
[----:B------:R-:W-:Y:S05]  /*d460*/  @P2 BRA `(.L_x_9532) ;  /* 0x00000004009c2947 */ /* 0x000fea0003800000 */
[----:B------:R-:W-:Y:S02]  /*d470*/  LEA.HI R20, R58, R207, RZ, 0x1d ;  /* 0x000000cf3a147211 */ /* 0x000fe400078fe8ff */
[----:B-1----:R-:W-:Y:S02]  /*d480*/  SHF.R.U32.HI R28, RZ, 0x3, R198 ;  /* 0x00000003ff1c7819 */ /* 0x002fe400000116c6 */
        /* <DEDUP_REMOVED lines=8> */
[----:B------:R-:W-:Y:S02]  /*d510*/  PRMT R57, R57, 0x5410, R4 ;  /* 0x0000541039397816 */ /* 0x000fe40000000004 */
[----:B------:R-:W-:Y:S02]  /*d520*/  LOP3.LUT R21, R29, 0x7fffe000, RZ, 0xc0, !PT ;  /* 0x7fffe0001d157812 */ /* 0x000fe400078ec0ff */
[----:B------:R-:W0:Y:S01]  /*d530*/  LDS.128 R28, [R229] ;  /* 0x00000000e51c7984 */ /* 0x000e220000000c00 */
[----:B------:R-:W-:Y:S01]  /*d540*/  SHF.R.U64 R37, R6, 0x10, R7 ;  /* 0x0000001006257819 */ /* 0x000fe20000001207 */
[----:B------:R-:W-:Y:S01]  /*d550*/  IMAD.U32 R38, R57, 0x10000, RZ ;  /* 0x0001000039267824 */ /* 0x000fe200078e00ff */
[----:B------:R-:W-:-:S02]  /*d560*/  IADD3 R21, R20, R21, R203 ;  /* 0x0000001514157210 */ /* 0x000fc40007ffe0cb */
[----:B------:R-:W-:Y:S02]  /*d570*/  SHF.R.U32.HI R20, RZ, 0x10, R5 ;  /* 0x00000010ff147819 */ /* 0x000fe40000011605 */
[----:B------:R-:W-:Y:S02]  /*d580*/  LEA R21, R21, R18, 0x1 ;  /* 0x0000001215157211 */ /* 0x000fe400078e08ff */
[----:B------:R-:W-:Y:S02]  /*d590*/  SHF.R.U32.HI R24, RZ, 0x10, R25 ;  /* 0x00000010ff187819 */ /* 0x000fe40000011619 */
[----:B------:R-:W-:Y:S01]  /*d5a0*/  SHF.R.U64 R5, R26, 0x10, R27 ;  /* 0x000000101a057819 */ /* 0x000fe2000000121b */
[----:B------:R-:W1:Y:S01]  /*d5b0*/  LDS.128 R32, [R21+0x10400] ;  /* 0x0104000015207984 */ /* 0x000e620000000c00 */
[----:B------:R-:W-:Y:S02]  /*d5c0*/  PRMT R62, R62, 0x5410, R39 ;  /* 0x000054103e3e7816 */ /* 0x000fe40000000027 */
[----:B------:R-:W-:-:S02]  /*d5d0*/  SHF.R.U32.HI R26, RZ, 0x10, R27 ;  /* 0x00000010ff1a7819 */ /* 0x000fc4000001161b */
[----:B------:R-:W-:Y:S01]  /*d5e0*/  PRMT R64, R64, 0x5410, R37 ;  /* 0x0000541040407816 */ /* 0x000fe20000000025 */
[----:B------:R-:W-:Y:S01]  /*d5f0*/  IMAD.U32 R37, R62, 0x10000, RZ ;  /* 0x000100003e257824 */ /* 0x000fe200078e00ff */
[----:B------:R-:W-:Y:S02]  /*d600*/  SHF.R.U32.HI R6, RZ, 0x10, R7 ;  /* 0x00000010ff067819 */ /* 0x000fe40000011607 */
[----:B------:R-:W-:Y:S02]  /*d610*/  PRMT R61, R61, 0x5410, R26 ;  /* 0x000054103d3d7816 */ /* 0x000fe4000000001a */
[----:B------:R-:W-:Y:S02]  /*d620*/  PRMT R63, R63, 0x5410, R20 ;  /* 0x000054103f3f7816 */ /* 0x000fe40000000014 */
[----:B------:R-:W-:Y:S02]  /*d630*/  PRMT R59, R59, 0x5410, R24 ;  /* 0x000054103b3b7816 */ /* 0x000fe40000000018 */
[----:B------:R-:W-:-:S02]  /*d640*/  PRMT R60, R60, 0x5410, R5 ;  /* 0x000054103c3c7816 */ /* 0x000fc40000000005 */
[----:B------:R-:W-:Y:S02]  /*d650*/  PRMT R65, R65, 0x5410, R6 ;  /* 0x0000541041417816 */ /* 0x000fe40000000006 */
        /* <DEDUP_REMOVED lines=16> */
[----:B------:R-:W-:Y:S01]  /*d760*/  IMAD.U32 R33, R35, 0x10000, RZ ;  /* 0x0001000023217824 */ /* 0x000fe200078e00ff */
[----:B------:R-:W-:Y:S01]  /*d770*/  LOP3.LUT R31, R34, 0xffff0000, RZ, 0xc0, !PT ;  /* 0xffff0000221f7812 */ /* 0x000fe200078ec0ff */
[----:B------:R-:W-:Y:S01]  /*d780*/  FFMA.FTZ R39, R4, R37, -R39 ;  /* 0x0000002504277223 */ /* 0x000fe20000010827 */
[----:B------:R-:W-:-:S02]  /*d790*/  IMAD.U32 R37, R61, 0x10000, RZ ;  /* 0x000100003d257824 */ /* 0x000fc400078e00ff */
[----:B------:R-:W-:Y:S01]  /*d7a0*/  FFMA.FTZ R49, R4, R38, R49 ;  /* 0x0000002604317223 */ /* 0x000fe20000010031 */
[----:B------:R-:W-:Y:S01]  /*d7b0*/  IMAD.U32 R29, R34, 0x10000, RZ ;  /* 0x00010000221d7824 */ /* 0x000fe200078e00ff */
[----:B------:R-:W-:Y:S01]  /*d7c0*/  LOP3.LUT R34, R35, 0xffff0000, RZ, 0xc0, !PT ;  /* 0xffff000023227812 */ /* 0x000fe200078ec0ff */
[----:B------:R-:W-:Y:S02]  /*d7d0*/  IMAD.U32 R35, R59, 0x10000, RZ ;  /* 0x000100003b237824 */ /* 0x000fe400078e00ff */
[----:B------:R-:W-:Y:S01]  /*d7e0*/  FMUL.FTZ R53, R33, R37 ;  /* 0x0000002521357220 */ /* 0x000fe20000410000 */
[----:B------:R-:W-:Y:S01]  /*d7f0*/  IMAD.U32 R25, R63, 0x10000, RZ ;  /* 0x000100003f197824 */ /* 0x000fe200078e00ff */
[----:B------:R-:W-:Y:S01]  /*d800*/  LOP3.LUT R59, R59, 0xffff0000, RZ, 0xc0, !PT ;  /* 0xffff00003b3b7812 */ /* 0x000fe200078ec0ff */
[----:B------:R-:W-:Y:S02]  /*d810*/  IMAD.U32 R4, R65, 0x10000, RZ ;  /* 0x0001000041047824 */ /* 0x000fe400078e00ff */
[C---:B------:R-:W-:Y:S01]  /*d820*/  FMUL.FTZ R51, R27.reuse, R35 ;  /* 0x000000231b337220 */ /* 0x040fe20000410000 */
[----:B------:R-:W-:Y:S01]  /*d830*/  FMUL.FTZ R27, R27, R25 ;  /* 0x000000191b1b7220 */ /* 0x000fe20000410000 */
[----:B------:R-:W-:Y:S01]  /*d840*/  LOP3.LUT R63, R63, 0xffff0000, RZ, 0xc0, !PT ;  /* 0xffff00003f3f7812 */ /* 0x000fe200078ec0ff */
[-C--:B------:R-:W-:Y:S01]  /*d850*/  FMUL.FTZ R38, R33, R4.reuse ;  /* 0x0000000421267220 */ /* 0x080fe20000410000 */
[----:B------:R-:W-:Y:S01]  /*d860*/  FFMA.FTZ R53, R24, R4, -R53 ;  /* 0x0000000418357223 */ /* 0x000fe20000010835 */
[----:B------:R-:W-:Y:S01]  /*d870*/  FMUL.FTZ R4, R26, R57 ;  /* 0x000000391a047220 */ /* 0x000fe20000410000 */
[C---:B------:R-:W-:Y:S01]  /*d880*/  FFMA.FTZ R51, R6.reuse, R25, -R51 ;  /* 0x0000001906337223 */ /* 0x040fe20000010833 */
[----:B------:R-:W-:Y:S01]  /*d890*/  FFMA.FTZ R25, R6, R35, R27 ;  /* 0x0000002306197223 */ /* 0x000fe2000001001b */
[-C--:B------:R-:W-:Y:S01]  /*d8a0*/  FMUL.FTZ R26, R26, R62.reuse ;  /* 0x0000003e1a1a7220 */ /* 0x080fe20000410000 */
[----:B------:R-:W-:Y:S01]  /*d8b0*/  FFMA.FTZ R62, R5, R62, -R4 ;  /* 0x0000003e053e7223 */ /* 0x000fe20000010804 */
[----:B------:R-:W-:-:S02]  /*d8c0*/  IMAD.U32 R6, R60, 0x10000, RZ ;  /* 0x000100003c067824 */ /* 0x000fc400078e00ff */
[----:B------:R-:W-:Y:S01]  /*d8d0*/  FMUL.FTZ R27, R32, R59 ;  /* 0x0000003b201b7220 */ /* 0x000fe20000410000 */
[----:B------:R-:W-:Y:S02]  /*d8e0*/  IMAD.U32 R4, R64, 0x10000, RZ ;  /* 0x0001000040047824 */ /* 0x000fe400078e00ff */
[----:B------:R-:W-:Y:S01]  /*d8f0*/  FMUL.FTZ R32, R32, R63 ;  /* 0x0000003f20207220 */ /* 0x000fe20000410000 */
[----:B------:R-:W-:Y:S01]  /*d900*/  LOP3.LUT R60, R60, 0xffff0000, RZ, 0xc0, !PT ;  /* 0xffff00003c3c7812 */ /* 0x000fe200078ec0ff */
[----:B------:R-:W-:Y:S01]  /*d910*/  FFMA.FTZ R37, R24, R37, R38 ;  /* 0x0000002518257223 */ /* 0x000fe20000010026 */
[----:B------:R-:W-:Y:S01]  /*d920*/  LOP3.LUT R64, R64, 0xffff0000, RZ, 0xc0, !PT ;  /* 0xffff000040407812 */ /* 0x000fe200078ec0ff */
[----:B------:R-:W-:Y:S01]  /*d930*/  FFMA.FTZ R24, R5, R57, R26 ;  /* 0x0000003905187223 */ /* 0x000fe2000001001a */
        /* <DEDUP_REMOVED lines=26> */
.L_x_9532:
[----:B------:R-:W-:Y:S05]  /*dae0*/  BSYNC B1 ;  /* 0x0000000000017941 */ /* 0x000fea0003800000 */
.L_x_9531:
[----:B------:R-:W-:Y:S04]  /*daf0*/  BSSY B1, `(.L_x_9533) ;  /* 0x0000069000017945 */ /* 0x000fe80003800000 */
[----:B------:R-:W-:Y:S05]  /*db00*/  @P1 BRA `(.L_x_9534) ;  /* 0x00000004009c1947 */ /* 0x000fea0003800000 */
        /* <DEDUP_REMOVED lines=14> */
[----:B------:R-:W1:Y:S01]  /*dbf0*/  LDS.128 R4, [R228] ;  /* 0x00000000e4047984 */ /* 0x000e620000000c00 */
[----:B------:R-:W-:Y:S01]  /*dc00*/  PRMT R66, R66, 0x5410, R31 ;  /* 0x0000541042427816 */ /* 0x000fe2000000001f */
[----:B------:R-:W-:Y:S01]  /*dc10*/  IMAD.U32 R37, R73, 0x10000, RZ ;  /* 0x0001000049257824 */ /* 0x000fe200078e00ff */
[----:B------:R-:W-:Y:S01]  /*dc20*/  SHF.R.U32.HI R44, RZ, 0x10, R45 ;  /* 0x00000010ff2c7819 */ /* 0x000fe2000001162d */
[----:B------:R-:W-:Y:S01]  /*dc30*/  IMAD R21, R21, 0x2, R18 ;  /* 0x0000000215157824 */ /* 0x000fe200078e0212 */
[----:B------:R-:W-:Y:S01]  /*dc40*/  SHF.R.U64 R20, R42, 0x10, R43 ;  /* 0x000000102a147819 */ /* 0x000fe2000000122b */
[----:B------:R-:W-:Y:S01]  /*dc50*/  IMAD.U32 R35, R66, 0x10000, RZ ;  /* 0x0001000042237824 */ /* 0x000fe200078e00ff */
[----:B------:R-:W-:Y:S02]  /*dc60*/  PRMT R74, R74, 0x5410, R41 ;  /* 0x000054104a4a7816 */ /* 0x000fe40000000029 */
[----:B------:R-:W2:Y:S01]  /*dc70*/  LDS.128 R24, [R21+0x10400] ;  /* 0x0104000015187984 */ /* 0x000ea20000000c00 */
[----:B------:R-:W-:-:S02]  /*dc80*/  SHF.R.U32.HI R43, RZ, 0x10, R43 ;  /* 0x00000010ff2b7819 */ /* 0x000fc4000001162b */
[--C-:B0-----:R-:W-:Y:S01]  /*dc90*/  SHF.R.U64 R29, R46, 0x10, R47.reuse ;  /* 0x000000102e1d7819 */ /* 0x101fe2000000122f */
[----:B------:R-:W-:Y:S01]  /*dca0*/  IMAD.U32 R39, R74, 0x10000, RZ ;  /* 0x000100004a277824 */ /* 0x000fe200078e00ff */
[----:B------:R-:W-:Y:S02]  /*dcb0*/  PRMT R67, R67, 0x5410, R44 ;  /* 0x0000541043437816 */ /* 0x000fe4000000002c */
[----:B------:R-:W-:Y:S02]  /*dcc0*/  PRMT R75, R75, 0x5410, R20 ;  /* 0x000054104b4b7816 */ /* 0x000fe40000000014 */
[----:B------:R-:W-:Y:S02]  /*dcd0*/  SHF.R.U32.HI R46, RZ, 0x10, R47 ;  /* 0x00000010ff2e7819 */ /* 0x000fe4000001162f */
[----:B------:R-:W-:Y:S02]  /*dce0*/  PRMT R76, R76, 0x5410, R43 ;  /* 0x000054104c4c7816 */ /* 0x000fe4000000002b */
[----:B------:R-:W-:-:S02]  /*dcf0*/  PRMT R55, R55, 0x5410, R46 ;  /* 0x0000541037377816 */ /* 0x000fc4000000002e */
[----:B------:R-:W-:Y:S02]  /*dd00*/  LOP3.LUT R73, R73, 0xffff0000, RZ, 0xc0, !PT ;  /* 0xffff000049497812 */ /* 0x000fe400078ec0ff */
[----:B------:R-:W-:Y:S02]  /*dd10*/  LOP3.LUT R74, R74, 0xffff0000, RZ, 0xc0, !PT ;  /* 0xffff00004a4a7812 */ /* 0x000fe400078ec0ff */
[----:B------:R-:W-:Y:S01]  /*dd20*/  PRMT R54, R54, 0x5410, R29 ;  /* 0x0000541036367816 */ /* 0x000fe2000000001d */
        /* <DEDUP_REMOVED lines=8> */
[C---:B--2---:R-:W-:Y:S01]  /*ddb0*/  IMAD.U32 R31, R24.reuse, 0x10000, RZ ;  /* 0x00010000181f7824 */ /* 0x044fe200078e00ff */
        /* <DEDUP_REMOVED lines=12> */
[----:B------:R-:W-:Y:S01]  /*de80*/  FFMA.FTZ R45, R28, R31, -R45 ;  /* 0x0000001f1c2d7223 */ /* 0x000fe2000001082d */
[----:B------:R-:W-:Y:S02]  /*de90*/  IMAD.U32 R35, R55, 0x10000, RZ ;  /* 0x0001000037237824 */ /* 0x000fe400078e00ff */
[----:B------:R-:W-:Y:S01]  /*dea0*/  FMUL.FTZ R31, R34, R41 ;  /* 0x00000029221f7220 */ /* 0x000fe20000410000 */
[----:B------:R-:W-:Y:S01]  /*deb0*/  FFMA.FTZ R39, R28, R39, R37 ;  /* 0x000000271c277223 */ /* 0x000fe20000010025 */
[----:B------:R-:W-:Y:S01]  /*dec0*/  LOP3.LUT R20, R67, 0xffff0000, RZ, 0xc0, !PT ;  /* 0xffff000043147812 */ /* 0x000fe200078ec0ff */
[-C--:B------:R-:W-:Y:S01]  /*ded0*/  FMUL.FTZ R34, R34, R35.reuse ;  /* 0x0000002322227220 */ /* 0x080fe20000410000 */
[----:B------:R-:W-:Y:S01]  /*dee0*/  FFMA.FTZ R40, R30, R35, -R31 ;  /* 0x000000231e287223 */ /* 0x000fe2000001081f */
[----:B------:R-:W-:Y:S01]  /*def0*/  LOP3.LUT R31, R66, 0xffff0000, RZ, 0xc0, !PT ;  /* 0xffff0000421f7812 */ /* 0x000fe200078ec0ff */
[----:B------:R-:W-:Y:S01]  /*df00*/  FMUL.FTZ R35, R24, R73 ;  /* 0x0000004918237220 */ /* 0x000fe20000410000 */
[----:B------:R-:W-:-:S02]  /*df10*/  IMAD.U32 R33, R26, 0x10000, RZ ;  /* 0x000100001a217824 */ /* 0x000fc400078e00ff */
[----:B------:R-:W-:Y:S01]  /*df20*/  FFMA.FTZ R41, R30, R41, R34 ;  /* 0x000000291e297223 */ /* 0x000fe20000010022 */
[----:B------:R-:W-:Y:S02]  /*df30*/  IMAD.U32 R28, R75, 0x10000, RZ ;  /* 0x000100004b1c7824 */ /* 0x000fe400078e00ff */
[-C--:B------:R-:W-:Y:S01]  /*df40*/  FMUL.FTZ R37, R24, R31.reuse ;  /* 0x0000001f18257220 */ /* 0x080fe20000410000 */
[----:B------:R-:W-:Y:S01]  /*df50*/  FFMA.FTZ R35, R4, R31, -R35 ;  /* 0x0000001f04237223 */ /* 0x000fe20000010823 */
[C---:B------:R-:W-:Y:S01]  /*df60*/  FMUL.FTZ R32, R25.reuse, R74 ;  /* 0x0000004a19207220 */ /* 0x040fe20000410000 */
[----:B------:R-:W-:Y:S02]  /*df70*/  IMAD.U32 R24, R54, 0x10000, RZ ;  /* 0x0001000036187824 */ /* 0x000fe400078e00ff */
[----:B------:R-:W-:Y:S01]  /*df80*/  FFMA.FTZ R30, R4, R73, R37 ;  /* 0x00000049041e7223 */ /* 0x000fe20000010025 */
[----:B------:R-:W-:Y:S01]  /*df90*/  FMUL.FTZ R25, R25, R20 ;  /* 0x0000001419197220 */ /* 0x000fe20000410000 */
[----:B------:R-:W-:Y:S01]  /*dfa0*/  FMUL.FTZ R4, R33, R28 ;  /* 0x0000001c21047220 */ /* 0x000fe20000410000 */
[C---:B------:R-:W-:Y:S01]  /*dfb0*/  FFMA.FTZ R32, R5.reuse, R20, -R32 ;  /* 0x0000001405207223 */ /* 0x040fe20000010820 */
[----:B------:R-:W-:Y:S01]  /*dfc0*/  LOP3.LUT R26, R26, 0xffff0000, RZ, 0xc0, !PT ;  /* 0xffff00001a1a7812 */ /* 0x000fe200078ec0ff */
[----:B------:R-:W-:Y:S01]  /*dfd0*/  FFMA.FTZ R74, R5, R74, R25 ;  /* 0x0000004a054a7223 */ /* 0x000fe20000010019 */
[----:B------:R-:W-:Y:S01]  /*dfe0*/  LOP3.LUT R27, R27, 0xffff0000, RZ, 0xc0, !PT ;  /* 0xffff00001b1b7812 */ /* 0x000fe200078ec0ff */
[-C--:B------:R-:W-:Y:S01]  /*dff0*/  FFMA.FTZ R20, R29, R24.reuse, -R4 ;  /* 0x000000181d147223 */ /* 0x080fe20000010804 */
[----:B------:R-:W-:Y:S01]  /*e000*/  LOP3.LUT R75, R75, 0xffff0000, RZ, 0xc0, !PT ;  /* 0xffff00004b4b7812 */ /* 0x000fe200078ec0ff */
[----:B------:R-:W-:Y:S01]  /*e010*/  FMUL.FTZ R34, R33, R24 ;  /* 0x0000001821227220 */ /* 0x000fe20000410000 */
[----:B------:R-:W-:-:S02]  /*e020*/  LOP3.LUT R76, R76, 0xffff0000, RZ, 0xc0, !PT ;  /* 0xffff00004c4c7812 */ /* 0x000fc400078ec0ff */
[----:B------:R-:W-:Y:S01]  /*e030*/  LOP3.LUT R5, R54, 0xffff0000, RZ, 0xc0, !PT ;  /* 0xffff000036057812 */ /* 0x000fe200078ec0ff */
[C---:B------:R-:W-:Y:S01]  /*e040*/  FMUL.FTZ R25, R26.reuse, R75 ;  /* 0x0000004b1a197220 */ /* 0x040fe20000410000 */
[----:B------:R-:W-:Y:S01]  /*e050*/  LOP3.LUT R4, R55, 0xffff0000, RZ, 0xc0, !PT ;  /* 0xffff000037047812 */ /* 0x000fe200078ec0ff */
[----:B------:R-:W-:Y:S01]  /*e060*/  FMUL.FTZ R24, R27, R76 ;  /* 0x0000004c1b187220 */ /* 0x000fe20000410000 */
[----:B------:R-:W-:Y:S01]  /*e070*/  FFMA.FTZ R34, R29, R28, R34 ;  /* 0x0000001c1d227223 */ /* 0x000fe20000010022 */
[-C--:B------:R-:W-:Y:S02]  /*e080*/  FMUL.FTZ R26, R26, R5.reuse ;  /* 0x000000051a1a7220 */ /* 0x080fe40000410000 */
        /* <DEDUP_REMOVED lines=15> */
.L_x_9534:
[----:B------:R-:W-:Y:S05]  /*e180*/  BSYNC B1 ;  /* 0x0000000000017941 */ /* 0x000fea0003800000 */
.L_x_9533:
[----:B------:R-:W-:Y:S01]  /*e190*/  PRMT R20, R3, 0x5410, R0 ;  /* 0x0000541003147816 */ /* 0x000fe20000000000 */
[----:B------:R-:W-:Y:S06]  /*e1a0*/  @P0 BRA `(.L_x_9518) ;  /* 0x00000004009c0947 */ /* 0x000fec0003800000 */
[----:B------:R-:W-:Y:S02]  /*e1b0*/  LEA.HI R58, R58, R207, RZ, 0x1d ;  /* 0x000000cf3a3a7211 */ /* 0x000fe400078fe8ff */
[----:B--23--:R-:W-:Y:S02]  /*e1c0*/  SHF.R.U32.HI R4, RZ, 0x3, R196 ;  /* 0x00000003ff047819 */ /* 0x00cfe400000116c4 */
[----:B------:R-:W-:Y:S02]  /*e1d0*/  SHF.R.S32.HI R5, RZ, 0x1f, R58 ;  /* 0x0000001fff057819 */ /* 0x000fe4000001143a */
[----:B------:R-:W-:Y:S02]  /*e1e0*/  SHF.L.U32 R3, R58, 0x3, RZ ;  /* 0x000000033a037819 */ /* 0x000fe400000006ff */
[----:B------:R-:W-:Y:S02]  /*e1f0*/  LEA.HI R5, R5, R58, RZ, 0x3 ;  /* 0x0000003a05057211 */ /* 0x000fe400078f18ff */
[----:B------:R-:W-:-:S02]  /*e200*/  LOP3.LUT R0, R196, 0x38, R3, 0xf8, !PT ;  /* 0x00000038c4007812 */ /* 0x000fc400078ef803 */
[--C-:B------:R-:W-:Y:S01]  /*e210*/  SHF.R.U64 R12, R12, 0x10, R13.reuse ;  /* 0x000000100c0c7819 */ /* 0x100fe2000000120d */
[----:B------:R-:W-:Y:S01]  /*e220*/  IMAD.SHL.U32 R5, R5, 0x400, RZ ;  /* 0x0000040005057824 */ /* 0x000fe200078e00ff */
[----:B------:R-:W-:Y:S02]  /*e230*/  LOP3.LUT R0, R0, R4, RZ, 0x3c, !PT ;  /* 0x0000000400007212 */ /* 0x000fe400078e3cff */
[----:B------:R-:W-:Y:S02]  /*e240*/  SHF.R.U32.HI R21, RZ, 0x10, R13 ;  /* 0x00000010ff157819 */ /* 0x000fe4000001160d */
[----:B------:R-:W-:Y:S02]  /*e250*/  LOP3.LUT R3, R5, 0x7fffe000, RZ, 0xc0, !PT ;  /* 0x7fffe00005037812 */ /* 0x000fe400078ec0ff */
[----:B------:R-:W2:Y:S01]  /*e260*/  LDS.128 R4, [R227] ;  /* 0x00000000e3047984 */ /* 0x000ea20000000c00 */
[----:B------:R-:W-:Y:S02]  /*e270*/  SHF.R.U64 R13, R8, 0x10, R9 ;  /* 0x00000010080d7819 */ /* 0x000fe40000001209 */
[----:B------:R-:W-:-:S02]  /*e280*/  IADD3 R3, R0, R3, R201 ;  /* 0x0000000300037210 */ /* 0x000fc40007ffe0c9 */
[--C-:B------:R-:W-:Y:S02]  /*e290*/  SHF.R.U64 R0, R10, 0x10, R11.reuse ;  /* 0x000000100a007819 */ /* 0x100fe4000000120b */
[----:B------:R-:W-:Y:S01]  /*e2a0*/  SHF.R.U32.HI R11, RZ, 0x10, R11 ;  /* 0x00000010ff0b7819 */ /* 0x000fe2000001160b */
[----:B------:R-:W-:Y:S01]  /*e2b0*/  IMAD R3, R3, 0x2, R18 ;  /* 0x0000000203037824 */ /* 0x000fe200078e0212 */
[----:B------:R-:W-:Y:S02]  /*e2c0*/  SHF.R.U32.HI R9, RZ, 0x10, R9 ;  /* 0x00000010ff097819 */ /* 0x000fe40000011609 */
[----:B------:R-:W-:Y:S02]  /*e2d0*/  PRMT R56, R56, 0x5410, R13 ;  /* 0x0000541038387816 */ /* 0x000fe4000000000d */
[----:B------:R-:W3:Y:S01]  /*e2e0*/  LDS.128 R24, [R3+0x10400] ;  /* 0x0104000003187984 */ /* 0x000ee20000000c00 */
[----:B------:R-:W-:Y:S02]  /*e2f0*/  PRMT R71, R71, 0x5410, R12 ;  /* 0x0000541047477816 */ /* 0x000fe4000000000c */
[----:B------:R-:W-:-:S02]  /*e300*/  PRMT R70, R70, 0x5410, R11 ;  /* 0x0000541046467816 */ /* 0x000fc4000000000b */
[--C-:B-1----:R-:W-:Y:S02]  /*e310*/  SHF.R.U64 R28, R14, 0x10, R15.reuse ;  /* 0x000000100e1c7819 */ /* 0x102fe4000000120f */
[----:B0-----:R-:W-:Y:S02]  /*e320*/  SHF.R.U32.HI R29, RZ, 0x10, R15 ;  /* 0x00000010ff1d7819 */ /* 0x001fe4000001160f */
[----:B------:R-:W-:Y:S02]  /*e330*/  PRMT R68, R68, 0x5410, R9 ;  /* 0x0000541044447816 */ /* 0x000fe40000000009 */
[----:B------:R-:W-:Y:S01]  /*e340*/  PRMT R72, R72, 0x5410, R21 ;  /* 0x0000541048487816 */ /* 0x000fe20000000015 */
[----:B------:R-:W-:Y:S01]  /*e350*/  IMAD.U32 R21, R71, 0x10000, RZ ;  /* 0x0001000047157824 */ /* 0x000fe200078e00ff */
[C---:B------:R-:W-:Y:S02]  /*e360*/  PRMT R28, R20.reuse, 0x5432, R28 ;  /* 0x00005432141c7816 */ /* 0x040fe4000000001c */
[----:B------:R-:W-:-:S02]  /*e370*/  PRMT R29, R20, 0x5410, R29 ;  /* 0x00005410141d7816 */ /* 0x000fc4000000001d */
[----:B------:R-:W-:Y:S02]  /*e380*/  PRMT R69, R69, 0x5410, R0 ;  /* 0x0000541045457816 */ /* 0x000fe40000000000 */
[----:B------:R-:W-:Y:S01]  /*e390*/  LOP3.LUT R71, R71, 0xffff0000, RZ, 0xc0, !PT ;  /* 0xffff000047477812 */ /* 0x000fe200078ec0ff */
[C---:B--2---:R-:W-:Y:S01]  /*e3a0*/  IMAD.U32 R0, R4.reuse, 0x10000, RZ ;  /* 0x0001000004007824 */ /* 0x044fe200078e00ff */
[----:B------:R-:W-:Y:S01]  /*e3b0*/  LOP3.LUT R4, R4, 0xffff0000, RZ, 0xc0, !PT ;  /* 0xffff000004047812 */ /* 0x000fe200078ec0ff */
[C---:B------:R-:W-:Y:S01]  /*e3c0*/  IMAD.U32 R8, R5.reuse, 0x10000, RZ ;  /* 0x0001000005087824 */ /* 0x040fe200078e00ff */
[----:B------:R-:W-:Y:S01]  /*e3d0*/  LOP3.LUT R5, R5, 0xffff0000, RZ, 0xc0, !PT ;  /* 0xffff000005057812 */ /* 0x000fe200078ec0ff */
[C---:B------:R-:W-:Y:S01]  /*e3e0*/  IMAD.U32 R10, R7.reuse, 0x10000, RZ ;  /* 0x00010000070a7824 */ /* 0x040fe200078e00ff */
[----:B------:R-:W-:Y:S01]  /*e3f0*/  LOP3.LUT R7, R7, 0xffff0000, RZ, 0xc0, !PT ;  /* 0xffff000007077812 */ /* 0x000fe200078ec0ff */
[C---:B------:R-:W-:Y:S01]  /*e400*/  IMAD.U32 R9, R6.reuse, 0x10000, RZ ;  /* 0x0001000006097824 */ /* 0x040fe200078e00ff */
[----:B------:R-:W-:Y:S01]  /*e410*/  LOP3.LUT R6, R6, 0xffff0000, RZ, 0xc0, !PT ;  /* 0xffff000006067812 */ /* 0x000fe200078ec0ff */
[C---:B---3--:R-:W-:Y:S01]  /*e420*/  IMAD.U32 R11, R24.reuse, 0x10000, RZ ;  /* 0x00010000180b7824 */ /* 0x048fe200078e00ff */
        /* <DEDUP_REMOVED lines=8> */
[C---:B------:R-:W-:Y:S01]  /*e4b0*/  FMUL.FTZ R31, R11.reuse, R25 ;  /* 0x000000190b1f7220 */ /* 0x040fe20000410000 */
[----:B------:R-:W-:Y:S02]  /*e4c0*/  IMAD.U32 R27, R68, 0x10000, RZ ;  /* 0x00010000441b7824 */ /* 0x000fe400078e00ff */
[-C--:B------:R-:W-:Y:S01]  /*e4d0*/  FMUL.FTZ R33, R11, R21.reuse ;  /* 0x000000150b217220 */ /* 0x080fe20000410000 */
[----:B------:R-:W-:Y:S02]  /*e4e0*/  IMAD.U32 R11, R72, 0x10000, RZ ;  /* 0x00010000480b7824 */ /* 0x000fe400078e00ff */
[----:B------:R-:W-:Y:S01]  /*e4f0*/  FFMA.FTZ R30, R0, R21, -R31 ;  /* 0x00000015001e7223 */ /* 0x000fe2000001081f */
[----:B------:R-:W-:Y:S01]  /*e500*/  FMUL.FTZ R35, R13, R27 ;  /* 0x0000001b0d237220 */ /* 0x000fe20000410000 */
[----:B------:R-:W-:Y:S02]  /*e510*/  IMAD.U32 R31, R70, 0x10000, RZ ;  /* 0x00010000461f7824 */ /* 0x000fe400078e00ff */
[----:B------:R-:W-:Y:S01]  /*e520*/  FFMA.FTZ R33, R0, R25, R33 ;  /* 0x0000001900217223 */ /* 0x000fe20000010021 */
[----:B------:R-:W-:-:S02]  /*e530*/  IMAD.U32 R21, R29, 0x10000, RZ ;  /* 0x000100001d157824 */ /* 0x000fc400078e00ff */
[-C--:B------:R-:W-:Y:S01]  /*e540*/  FMUL.FTZ R13, R13, R11.reuse ;  /* 0x0000000b0d0d7220 */ /* 0x080fe20000410000 */
[----:B------:R-:W-:Y:S01]  /*e550*/  FFMA.FTZ R35, R8, R11, -R35 ;  /* 0x0000000b08237223 */ /* 0x000fe20000010823 */
[----:B------:R-:W-:Y:S01]  /*e560*/  FMUL.FTZ R25, R20, R31 ;  /* 0x0000001f14197220 */ /* 0x000fe20000410000 */
[----:B------:R-:W-:Y:S01]  /*e570*/  LOP3.LUT R11, R56, 0xffff0000, RZ, 0xc0, !PT ;  /* 0xffff0000380b7812 */ /* 0x000fe200078ec0ff */
[----:B------:R-:W-:Y:S01]  /*e580*/  FMUL.FTZ R0, R20, R21 ;  /* 0x0000001514007220 */ /* 0x000fe20000410000 */
[----:B------:R-:W-:Y:S01]  /*e590*/  FFMA.FTZ R27, R8, R27, R13 ;  /* 0x0000001b081b7223 */ /* 0x000fe2000001000d */
[----:B------:R-:W-:Y:S01]  /*e5a0*/  FFMA.FTZ R20, R10, R21, -R25 ;  /* 0x000000150a147223 */ /* 0x000fe20000010819 */
        /* <DEDUP_REMOVED lines=9> */
[----:B------:R-:W-:Y:S01]  /*e640*/  FMUL.FTZ R4, R14, R8 ;  /* 0x000000080e047220 */ /* 0x000fe20000410000 */
[C---:B------:R-:W-:Y:S01]  /*e650*/  FMUL.FTZ R12, R24.reuse, R68 ;  /* 0x00000044180c7220 */ /* 0x040fe20000410000 */
[----:B------:R-:W-:Y:S01]  /*e660*/  FMUL.FTZ R25, R24, R72 ;  /* 0x0000004818197220 */ /* 0x000fe20000410000 */
[----:B------:R-:W-:Y:S01]  /*e670*/  FMUL.FTZ R14, R14, R0 ;  /* 0x000000000e0e7220 */ /* 0x000fe20000410000 */
[----:B------:R-:W-:Y:S01]  /*e680*/  LOP3.LUT R69, R69, 0xffff0000, RZ, 0xc0, !PT ;  /* 0xffff000045457812 */ /* 0x000fe200078ec0ff */
[C---:B------:R-:W-:Y:S01]  /*e690*/  FFMA.FTZ R12, R5.reuse, R72, -R12 ;  /* 0x00000048050c7223 */ /* 0x040fe2000001080c */
[----:B------:R-:W-:Y:S01]  /*e6a0*/  LOP3.LUT R70, R70, 0xffff0000, RZ, 0xc0, !PT ;  /* 0xffff000046467812 */ /* 0x000fe200078ec0ff */
[----:B------:R-:W-:Y:S01]  /*e6b0*/  FFMA.FTZ R68, R5, R68, R25 ;  /* 0x0000004405447223 */ /* 0x000fe20000010019 */
[----:B------:R-:W-:Y:S01]  /*e6c0*/  LOP3.LUT R28, R28, 0xffff0000, RZ, 0xc0, !PT ;  /* 0xffff00001c1c7812 */ /* 0x000fe200078ec0ff */
[----:B------:R-:W-:Y:S01]  /*e6d0*/  FFMA.FTZ R14, R9, R8, R14 ;  /* 0x00000008090e7223 */ /* 0x000fe2000001000e */
[----:B------:R-:W-:Y:S01]  /*e6e0*/  LOP3.LUT R29, R29, 0xffff0000, RZ, 0xc0, !PT ;  /* 0xffff00001d1d7812 */ /* 0x000fe200078ec0ff */
[----:B------:R-:W-:Y:S01]  /*e6f0*/  FFMA.FTZ R0, R9, R0, -R4 ;  /* 0x0000000009007223 */ /* 0x000fe20000010804 */
        /* <DEDUP_REMOVED lines=18> */
.L_x_9518:
[----:B------:R-:W-:Y:S05]  /*e820*/  BSYNC B0 ;  /* 0x0000000000007941 */ /* 0x000fea0003800000 */
.L_x_9490:
        /* <DEDUP_REMOVED lines=8> */
.L_x_9488:
[----:B------:R-:W-:-:S05]  /*e8b0*/  IMAD.U32 R0, RZ, RZ, UR41 ;  /* 0x00000029ff007e24 */ /* 0x000fca000f8e00ff */
[----:B------:R-:W-:-:S13]  /*e8c0*/  ISETP.NE.AND P0, PT, R0, 0x3, PT ;  /* 0x000000030000780c */ /* 0x000fda0003f05270 */
[----:B------:R-:W-:Y:S05]  /*e8d0*/  @!P0 BRA `(.L_x_9535) ;  /* 0x0000000000048947 */ /* 0x000fea0003800000 */
[----:B------:R-:W-:Y:S01]  /*e8e0*/  BPT.TRAP 0x1 ;  /* 0x000000040000795c */ /* 0x000fe20000300000 */
.L_x_9535:
[----:B------:R-:W-:Y:S01]  /*e8f0*/  IMAD R0, R186, 0x8, R18 ;  /* 0x00000008ba007824 */ /* 0x000fe200078e0212 */
[----:B0--34-:R-:W-:-:S04]  /*e900*/  SHF.L.U32 R3, R189, 0x1f, RZ ;  /* 0x0000001fbd037819 */ /* 0x019fc800000006ff */
[----:B------:R0:W3:Y:S01]  /*e910*/  SYNCS.PHASECHK.TRANS64.TRYWAIT P1, [R0+URZ+0x28830], R3 ;  /* 0x02883003000075a7 */ /* 0x0000e2000802017f */
[----:B------:R-:W-:Y:S05]  /*e920*/  @!P0 BRA `(.L_x_9536) ;  /* 0x0000000000048947 */ /* 0x000fea0003800000 */
[----:B------:R-:W-:Y:S01]  /*e930*/  BPT.TRAP 0x1 ;  /* 0x000000040000795c */ /* 0x000fe20000300000 */
.L_x_9536:
[----:B---3--:R-:W-:Y:S05]  /*e940*/  @P1 BRA `(.L_x_9537) ;  /* 0x0000000000081947 */ /* 0x008fea0003800000 */
[----:B------:R-:W3:Y:S02]  /*e950*/  SYNCS.PHASECHK.TRANS64.TRYWAIT P1, [R0+URZ+0x28830], R3 ;  /* 0x02883003000075a7 */ /* 0x000ee4000802017f */
[----:B---3--:R-:W-:Y:S05]  /*e960*/  @!P1 BRA `(.L_x_9538) ;  /* 0x0000014800489947 */ /* 0x008fea0003800000 */
.L_x_9537:
[----:B------:R-:W-:Y:S05]  /*e970*/  WARPSYNC.ALL ;  /* 0x0000000000007948 */ /* 0x000fea0003800000 */
[----:B0--3--:R-:W-:Y:S01]  /*e980*/  VIADD R3, R18, 0x18400 ;  /* 0x0001840012037836 */ /* 0x009fe20000000000 */
[----:B------:R-:W-:Y:S01]  /*e990*/  R2UR UR4, R36 ;  /* 0x00000000240472ca */ /* 0x000fe200000e0000 */
[----:B-12---:R-:W-:Y:S01]  /*e9a0*/  IMAD.MOV.U32 R7, RZ, RZ, 0x40000040 ;  /* 0x40000040ff077424 */ /* 0x006fe200078e00ff */
        /* <DEDUP_REMOVED lines=30> */
[----:B------:R-:W-:Y:S01]  /*eb90*/  IMAD.MOV.U32 R9, RZ, RZ, 0x40000040 ;  /* 0x40000040ff097424 */ /* 0x000fe200078e00ff */
[----:B------:R-:W-:Y:S01]  /*eba0*/  R2UR UR14, R8 ;  /* 0x00000000080e72ca */ /* 0x000fe200000e0000 */
[----:B------:R-:W-:Y:S01]  /*ebb0*/  VIADD R8, R6, 0x6 ;  /* 0x0000000606087836 */ /* 0x000fe20000000000 */
[----:B------:R-:W-:Y:S01]  /*ebc0*/  HGMMA.64x128x16.F32.BF16 R24, gdesc[UR4], RZ, !UPT, gsb0 ;  /* 0x01e00000041879f0 */ /* 0x000fe2000c0018ff */
[----:B------:R-:W-:Y:S01]  /*ebd0*/  UIADD3 UR24, UR4, 0x402, URZ ;  /* 0x0000040204187890 */ /* 0x000fe2000fffe03f */
[----:B------:R-:W-:Y:S01]  /*ebe0*/  R2UR UR27, R9 ;  /* 0x00000000091b72ca */ /* 0x000fe200000e0000 */
[----:B------:R-:W-:Y:S01]  /*ebf0*/  UMOV UR25, 0x40000040 ;  /* 0x4000004000197882 */ /* 0x000fe20000000000 */
[----:B------:R-:W-:Y:S01]  /*ec00*/  R2UR UR18, R8 ;  /* 0x00000000081272ca */ /* 0x000fe200000e0000 */
[----:B------:R-:W-:Y:S01]  /*ec10*/  VIADD R8, R6, 0x400 ;  /* 0x0000040006087836 */ /* 0x000fe20000000000 */
[----:B------:R-:W-:Y:S01]  /*ec20*/  UIADD3 UR28, UR4, 0x404, URZ ;  /* 0x00000404041c7890 */ /* 0x000fe2000fffe03f */
        /* <DEDUP_REMOVED lines=8> */
[C---:B------:R-:W-:Y:S01]  /*ecb0*/  VIADD R8, R6.reuse, 0x404 ;  /* 0x0000040406087836 */ /* 0x040fe20000000000 */
[----:B------:R-:W-:-:S04]  /*ecc0*/  IADD3 R6, R6, 0x406, RZ ;  /* 0x0000040606067810 */ /* 0x000fc80007ffe0ff */
        /* <DEDUP_REMOVED lines=26> */
.L_x_9539:
[----:B------:R-:W0:Y:S01]  /*ee70*/  LDC R3, c[0x0][0x448] ;  /* 0x00011200ff037b82 */ /* 0x000e220000000800 */
[----:B------:R-:W-:Y:S01]  /*ee80*/  ULDC UR46, c[0x0][0x988] ;  /* 0x00026200002e7ab9 */ /* 0x000fe20000000800 */
[----:B------:R-:W-:Y:S01]  /*ee90*/  VIADD R0, R0, 0x28840 ;  /* 0x0002884000007836 */ /* 0x000fe20000000000 */
[----:B------:R-:W-:Y:S01]  /*eea0*/  ULDC UR44, c[0x0][0x988] ;  /* 0x00026200002c7ab9 */ /* 0x000fe20000000800 */
[----:B------:R-:W-:Y:S01]  /*eeb0*/  ULDC UR45, c[0x0][0x988] ;  /* 0x00026200002d7ab9 */ /* 0x000fe20000000800 */
        /* <DEDUP_REMOVED lines=19> */
[----:B0-----:R-:W-:Y:S01]  /*eff0*/  ISETP.NE.AND P1, PT, R3, 0x1, PT ;  /* 0x000000010300780c */ /* 0x001fe20003f25270 */
[----:B------:R-:W-:Y:S01]  /*f000*/  IMAD.IADD R3, R206, 0x1, R192 ;  /* 0x00000001ce037824 */ /* 0x000fe200078e02c0 */
[----:B------:R-:W-:Y:S02]  /*f010*/  CS2R R112, SRZ ;  /* 0x0000000000707805 */ /* 0x000fe4000001ff00 */
[----:B------:R-:W-:-:S02]  /*f020*/  CS2R R110, SRZ ;  /* 0x00000000006e7805 */ /* 0x000fc4000001ff00 */
[----:B------:R-:W-:-:S07]  /*f030*/  CS2R R108, SRZ ;  /* 0x00000000006c7805 */ /* 0x000fce000001ff00 */
[----:B------:R-:W0:Y:S08]  /*f040*/  @P1 LDC R6, c[0x0][0x44c] ;  /* 0x00011300ff061b82 */ /* 0x000e300000000800 */
[----:B------:R-:W1:Y:S01]  /*f050*/  @P1 LDC R8, c[0x0][0x450] ;  /* 0x00011400ff081b82 */ /* 0x000e620000000800 */
[----:B0-----:R-:W-:-:S04]  /*f060*/  @P1 IMAD.HI.U32 R5, R3, R6, RZ ;  /* 0x0000000603051227 */ /* 0x001fc800078e00ff */
[----:B------:R-:W-:Y:S02]  /*f070*/  IMAD.MOV.U32 R6, RZ, RZ, R3 ;  /* 0x000000ffff067224 */ /* 0x000fe400078e0003 */
[----:B------:R-:W-:Y:S01]  /*f080*/  IMAD.MOV.U32 R3, RZ, RZ, -0x80 ;  /* 0xffffff80ff037424 */ /* 0x000fe200078e00ff */
[----:B-1----:R-:W-:-:S03]  /*f090*/  @P1 SHF.R.U32.HI R6, RZ, R8, R5 ;  /* 0x00000008ff061219 */ /* 0x002fc60000011605 */
[----:B------:R-:W-:Y:S02]  /*f0a0*/  IMAD R8, R88, R3, 0x80 ;  /* 0x0000008058087424 */ /* 0x000fe400078e0203 */
[----:B------:R-:W0:Y:S03]  /*f0b0*/  SHFL.IDX PT, R5, R6, 0x1, 0x1c1f ;  /* 0x003c1f0006057f89 */ /* 0x000e2600000e0000 */
[C-C-:B------:R-:W-:Y:S02]  /*f0c0*/  IADD3 R3, -R193.reuse, 0x1, R8.reuse ;  /* 0x00000001c1037810 */ /* 0x140fe40007ffe108 */
[----:B------:R-:W-:Y:S01]  /*f0d0*/  IADD3 R10, -R193, R195, R8 ;  /* 0x000000c3c10a7210 */ /* 0x000fe20007ffe108 */
        /* <DEDUP_REMOVED lines=106> */
[----:B------:R-:W-:-:S04]  /*f780*/  ISETP.GT.AND P3, PT, R95, 0x18, PT ;  /* 0x000000185f00780c */ /* 0x000fc80003f64270 */
[----:B------:R-:W-:Y:S02]  /*f790*/  FSEL R36, R36, -INF , P3 ;  /* 0xff80000024247808 */ /* 0x000fe40001800000 */
[----:B------:R-:W-:-:S04]  /*f7a0*/  ISETP.GT.AND P3, PT, R95, 0x20, PT ;  /* 0x000000205f00780c */ /* 0x000fc80003f64270 */
[----:B------:R-:W-:Y:S02]  /*f7b0*/  FSEL R40, R40, -INF , P3 ;  /* 0xff80000028287808 */ /* 0x000fe40001800000 */
[C---:B------:R-:W-:Y:S02]  /*f7c0*/  ISETP.GT.AND P3, PT, R95.reuse, 0x28, PT ;  /* 0x000000285f00780c */ /* 0x040fe40003f64270 */
        /* <DEDUP_REMOVED lines=9> */
[----:B------:R-:W-:Y:S02]  /*f860*/  ISETP.GT.AND P3, PT, R95, 0x48, PT ;  /* 0x000000485f00780c */ /* 0x000fe40003f64270 */
[----:B0-----:R-:W-:-:S04]  /*f870*/  FMNMX.FTZ R5, R14, R5, !PT ;  /* 0x000000050e057209 */ /* 0x001fc80007810000 */
[C---:B------:R-:W-:Y:S01]  /*f880*/  FSETP.NEU.FTZ.AND P2, PT, R5.reuse, -INF , PT ;  /* 0xff8000000500780b */ /* 0x040fe20003f5d000 */
[----:B------:R-:W-:-:S05]  /*f890*/  FMUL.FTZ R8, R5, UR46 ;  /* 0x0000002e05087c20 */ /* 0x000fca0008410000 */
[----:B------:R-:W-:Y:S02]  /*f8a0*/  FSEL R8, R8, RZ, P2 ;  /* 0x000000ff08087208 */ /* 0x000fe40001000000 */
[----:B------:R-:W-:-:S03]  /*f8b0*/  ISETP.GT.AND P2, PT, R95, RZ, PT ;  /* 0x000000ff5f00720c */ /* 0x000fc60003f44270 */
        /* <DEDUP_REMOVED lines=20> */
[----:B------:R-:W0:Y:S01]  /*fa00*/  @P1 LDC R31, c[0x0][0x450] ;  /* 0x00011400ff1f1b82 */ /* 0x000e220000000800 */
        /* <DEDUP_REMOVED lines=15> */
[----:B------:R-:W1:Y:S01]  /*fb00*/  MUFU.EX2 R10, R10 ;  /* 0x0000000a000a7308 */ /* 0x000e620000000800 */
        /* <DEDUP_REMOVED lines=41> */
[----:B------:R-:W-:Y:S01]  /*fda0*/  FFMA.FTZ R8, R87, UR46, -R8 ;  /* 0x0000002e57087c23 */ /* 0x000fe20008010808 */
        /* <DEDUP_REMOVED lines=18> */
[----:B------:R-:W-:Y:S02]  /*fed0*/  ISETP.GT.AND P3, PT, R95, 0x60, PT ;  /* 0x000000605f00780c */ /* 0x000fe40003f64270 */
[----:B------:R-:W-:Y:S02]  /*fee0*/  CS2R R90, SRZ ;  /* 0x00000000005a7805 */ /* 0x000fe4000001ff00 */
[----:B------:R-:W-:Y:S01]  /*fef0*/  FSEL R69, R69, -INF , P2 ;  /* 0xff80000045457808 */ /* 0x000fe20001000000 */
[----:B------:R-:W-:Y:S01]  /*ff00*/  MUFU.EX2 R26, R26 ;  /* 0x0000001a001a7308 */ /* 0x000fe20000000800 */
[----:B------:R-:W-:-:S02]  /*ff10*/  FMNMX.FTZ R6, R68, R39, !PT ;  /* 0x0000002744067209 */ /* 0x000fc40007810000 */
[----:B------:R-:W-:Y:S02]  /*ff20*/  ISETP.GT.AND P2, PT, R95, 0x61, PT ;  /* 0x000000615f00780c */ /* 0x000fe40003f44270 */
[----:B------:R-:W-:Y:S02]  /*ff30*/  FSEL R72, R72, -INF , P3 ;  /* 0xff80000048487808 */ /* 0x000fe40001800000 */
[----:B------:R-:W-:Y:S01]  /*ff40*/  FMNMX.FTZ R13, R69, R6, !PT ;  /* 0x00000006450d7209 */ /* 0x000fe20007810000 */
[----:B------:R-:W-:Y:S01]  /*ff50*/  MUFU.EX2 R175, R175 ;  /* 0x000000af00af7308 */ /* 0x000fe20000000800 */
[----:B------:R-:W-:Y:S02]  /*ff60*/  ISETP.GT.AND P3, PT, R95, 0x68, PT ;  /* 0x000000685f00780c */ /* 0x000fe40003f64270 */
[----:B------:R-:W-:Y:S02]  /*ff70*/  FSEL R73, R73, -INF , P2 ;  /* 0xff80000049497808 */ /* 0x000fe40001000000 */
[----:B------:R-:W-:-:S02]  /*ff80*/  FMNMX.FTZ R6, R72, R13, !PT ;  /* 0x0000000d48067209 */ /* 0x000fc40007810000 */
        /* <DEDUP_REMOVED lines=18> */
[----:B------:R-:W-:Y:S02]  /*100b0*/  CS2R R94, SRZ ;  /* 0x00000000005e7805 */ /* 0x000fe4000001ff00 */
[----:B------:R-:W-:Y:S02]  /*100c0*/  FMNMX.FTZ R7, R81, R6, !PT ;  /* 0x0000000651077209 */ /* 0x000fe40007810000 */
[----:B------:R-:W-:Y:S02]  /*100d0*/  FSEL R85, R85, -INF , P2 ;  /* 0xff80000055557808 */ /* 0x000fe40001000000 */
[----:B------:R-:W-:Y:S01]  /*100e0*/  FMNMX.FTZ R6, R84, R7, !PT ;  /* 0x0000000754067209 */ /* 0x000fe20007810000 */
[----:B------:R-:W-:Y:S01]  /*100f0*/  MUFU.EX2 R38, R38 ;  /* 0x0000002600267308 */ /* 0x000fe20000000800 */
[----:B------:R-:W2:Y:S02]  /*10100*/  @P1 LDC R7, c[0x0][0x44c] ;  /* 0x00011300ff071b82 */ /* 0x000ea40000000800 */
[----:B------:R-:W-:-:S05]  /*10110*/  FMNMX.FTZ R6, R85, R6, !PT ;  /* 0x0000000655067209 */ /* 0x000fca0007810000 */
[----:B------:R-:W3:Y:S01]  /*10120*/  SHFL.BFLY PT, R3, R6, 0x2, 0x1f ;  /* 0x0c401f0006037f89 */ /* 0x000ee200000e0000 */
[----:B------:R-:W-:Y:S08]  /*10130*/  MUFU.EX2 R165, R165 ;  /* 0x000000a500a57308 */ /* 0x000ff00000000800 */
[----:B------:R-:W-:Y:S08]  /*10140*/  MUFU.EX2 R42, R42 ;  /* 0x0000002a002a7308 */ /* 0x000ff00000000800 */
[----:B------:R-:W-:Y:S01]  /*10150*/  MUFU.EX2 R167, R167 ;  /* 0x000000a700a77308 */ /* 0x000fe20000000800 */
[----:B---3--:R-:W-:-:S07]  /*10160*/  FMNMX.FTZ R3, R6, R3, !PT ;  /* 0x0000000306037209 */ /* 0x008fce0007810000 */
[----:B------:R-:W-:Y:S01]  /*10170*/  MUFU.EX2 R50, R50 ;  /* 0x0000003200327308 */ /* 0x000fe20000000800 */
[----:B------:R-:W3:Y:S07]  /*10180*/  SHFL.BFLY PT, R6, R3, 0x1, 0x1f ;  /* 0x0c201f0003067f89 */ /* 0x000eee00000e0000 */
[----:B------:R-:W-:Y:S08]  /*10190*/  MUFU.EX2 R161, R161 ;  /* 0x000000a100a17308 */ /* 0x000ff00000000800 */
[----:B------:R-:W-:Y:S08]  /*101a0*/  MUFU.EX2 R46, R46 ;  /* 0x0000002e002e7308 */ /* 0x000ff00000000800 */
[----:B------:R-:W-:Y:S01]  /*101b0*/  MUFU.EX2 R163, R163 ;  /* 0x000000a300a37308 */ /* 0x000fe20000000800 */
[----:B---3--:R-:W-:-:S04]  /*101c0*/  FMNMX.FTZ R6, R3, R6, !PT ;  /* 0x0000000603067209 */ /* 0x008fc80007810000 */
[C---:B------:R-:W-:Y:S01]  /*101d0*/  FSETP.NEU.FTZ.AND P2, PT, R6.reuse, -INF , PT ;  /* 0xff8000000600780b */ /* 0x040fe20003f5d000 */
[----:B------:R-:W-:Y:S02]  /*101e0*/  FMUL.FTZ R3, R6, UR46 ;  /* 0x0000002e06037c20 */ /* 0x000fe40008410000 */
[----:B------:R-:W-:Y:S03]  /*101f0*/  MUFU.EX2 R54, R54 ;  /* 0x0000003600367308 */ /* 0x000fe60000000800 */
[----:B------:R-:W-:-:S05]  /*10200*/  FSEL R66, R3, RZ, P2 ;  /* 0x000000ff03427208 */ /* 0x000fca0001000000 */
[----:B------:R-:W-:Y:S01]  /*10210*/  MUFU.EX2 R157, R157 ;  /* 0x0000009d009d7308 */ /* 0x000fe20000000800 */
[--C-:B------:R-:W-:Y:S01]  /*10220*/  FFMA.FTZ R180, R24, UR46, -R66.reuse ;  /* 0x0000002e18b47c23 */ /* 0x100fe20008010842 */
[--C-:B------:R-:W-:Y:S01]  /*10230*/  FFMA.FTZ R3, R25, UR46, -R66.reuse ;  /* 0x0000002e19037c23 */ /* 0x100fe20008010842 */
[--C-:B------:R-:W-:Y:S01]  /*10240*/  FFMA.FTZ R182, R28, UR46, -R66.reuse ;  /* 0x0000002e1cb67c23 */ /* 0x100fe20008010842 */
[--C-:B------:R-:W-:Y:S01]  /*10250*/  FFMA.FTZ R9, R29, UR46, -R66.reuse ;  /* 0x0000002e1d097c23 */ /* 0x100fe20008010842 */
[--C-:B------:R-:W-:Y:S01]  /*10260*/  FFMA.FTZ R176, R32, UR46, -R66.reuse ;  /* 0x0000002e20b07c23 */ /* 0x100fe20008010842 */
[--C-:B------:R-:W-:Y:S01]  /*10270*/  FFMA.FTZ R11, R33, UR46, -R66.reuse ;  /* 0x0000002e210b7c23 */ /* 0x100fe20008010842 */
[----:B------:R-:W-:Y:S01]  /*10280*/  IMAD.U32 R33, RZ, RZ, UR38 ;  /* 0x00000026ff217e24 */ /* 0x000fe2000f8e00ff */
[----:B------:R-:W-:Y:S01]  /*10290*/  MUFU.EX2 R180, R180 ;  /* 0x000000b400b47308 */ /* 0x000fe20000000800 */
[----:B------:R-:W-:Y:S01]  /*102a0*/  FFMA.FTZ R178, R36, UR46, -R66 ;  /* 0x0000002e24b27c23 */ /* 0x000fe20008010842 */
[----:B--2---:R-:W-:-:S04]  /*102b0*/  @P1 IMAD.HI.U32 R24, R192, R7, RZ ;  /* 0x00000007c0181227 */ /* 0x004fc800078e00ff */
[----:B------:R-:W-:Y:S01]  /*102c0*/  FFMA.FTZ R13, R37, UR46, -R66 ;  /* 0x0000002e250d7c23 */ /* 0x000fe20008010842 */
[----:B------:R-:W-:Y:S01]  /*102d0*/  PRMT R0, R33, 0x654, R0 ;  /* 0x0000065421007816 */ /* 0x000fe20000000000 */
[----:B------:R-:W-:Y:S01]  /*102e0*/  FFMA.FTZ R172, R40, UR46, -R66 ;  /* 0x0000002e28ac7c23 */ /* 0x000fe20008010842 */
[----:B------:R-:W-:Y:S01]  /*102f0*/  IMAD.MOV.U32 R28, RZ, RZ, R192 ;  /* 0x000000ffff1c7224 */ /* 0x000fe200078e00c0 */
[----:B0-----:R-:W-:Y:S01]  /*10300*/  @P1 SHF.R.U32.HI R28, RZ, R31, R24 ;  /* 0x0000001fff1c1219 */ /* 0x001fe20000011618 */
[----:B------:R-:W0:Y:S01]  /*10310*/  MUFU.EX2 R3, R3 ;  /* 0x0000000300037308 */ /* 0x000e220000000800 */
[----:B------:R1:W-:Y:S01]  /*10320*/  SYNCS.ARRIVE.TRANS64.RED.A1T0 RZ, [R0+URZ], RZ ;  /* 0x000000ff00ff79a7 */ /* 0x0003e2000810043f */
[--C-:B------:R-:W-:Y:S01]  /*10330*/  FFMA.FTZ R15, R41, UR46, -R66.reuse ;  /* 0x0000002e290f7c23 */ /* 0x100fe20008010842 */
[--C-:B------:R-:W-:Y:S01]  /*10340*/  FFMA.FTZ R174, R44, UR46, -R66.reuse ;  /* 0x0000002e2cae7c23 */ /* 0x100fe20008010842 */
[--C-:B------:R-:W-:Y:S01]  /*10350*/  FFMA.FTZ R21, R45, UR46, -R66.reuse ;  /* 0x0000002e2d157c23 */ /* 0x100fe20008010842 */
[--C-:B------:R-:W-:Y:S01]  /*10360*/  FFMA.FTZ R168, R48, UR46, -R66.reuse ;  /* 0x0000002e30a87c23 */ /* 0x100fe20008010842 */
[--C-:B------:R-:W-:Y:S01]  /*10370*/  FFMA.FTZ R27, R49, UR46, -R66.reuse ;  /* 0x0000002e311b7c23 */ /* 0x100fe20008010842 */
[----:B------:R-:W-:Y:S01]  /*10380*/  FFMA.FTZ R170, R52, UR46, -R66 ;  /* 0x0000002e34aa7c23 */ /* 0x000fe20008010842 */
[----:B------:R-:W2:Y:S01]  /*10390*/  MUFU.EX2 R182, R182 ;  /* 0x000000b600b67308 */ /* 0x000ea20000000800 */
[----:B-1----:R-:W-:Y:S01]  /*103a0*/  FADD.FTZ R0, R181, R10 ;  /* 0x0000000ab5007221 */ /* 0x002fe20000010000 */
[--C-:B------:R-:W-:Y:S01]  /*103b0*/  FFMA.FTZ R25, R53, UR46, -R66.reuse ;  /* 0x0000002e35197c23 */ /* 0x100fe20008010842 */
[----:B------:R-:W-:Y:S01]  /*103c0*/  FFMA.FTZ R164, R62, UR46, -R66 ;  /* 0x0000002e3ea47c23 */ /* 0x000fe20008010842 */
[----:B------:R-:W-:Y:S01]  /*103d0*/  IADD3 R28, R28, R195, -R194 ;  /* 0x000000c31c1c7210 */ /* 0x000fe20007ffe8c2 */
[--C-:B------:R-:W-:Y:S01]  /*103e0*/  FFMA.FTZ R29, R57, UR46, -R66.reuse ;  /* 0x0000002e391d7c23 */ /* 0x100fe20008010842 */
[--C-:B------:R-:W-:Y:S01]  /*103f0*/  FFMA.FTZ R166, R43, UR46, -R66.reuse ;  /* 0x0000002e2ba67c23 */ /* 0x100fe20008010842 */
[----:B------:R-:W-:Y:S01]  /*10400*/  FFMA.FTZ R61, R61, UR46, -R66 ;  /* 0x0000002e3d3d7c23 */ /* 0x000fe20008010842 */
[----:B------:R-:W1:Y:S01]  /*10410*/  MUFU.EX2 R9, R9 ;  /* 0x0000000900097308 */ /* 0x000e620000000800 */
[----:B0-----:R-:W-:Y:S01]  /*10420*/  FADD.FTZ R7, R180, R3 ;  /* 0x00000003b4077221 */ /* 0x001fe20000010000 */
[----:B------:R-:W-:Y:S01]  /*10430*/  SHF.R.S32.HI R33, RZ, 0x1f, R28 ;  /* 0x0000001fff217819 */ /* 0x000fe2000001141c */
[--C-:B------:R-:W-:Y:S01]  /*10440*/  FFMA.FTZ R64, R64, UR46, -R66.reuse ;  /* 0x0000002e40407c23 */ /* 0x100fe20008010842 */
[----:B------:R-:W-:Y:S01]  /*10450*/  F2FP.BF16.F32.PACK_AB R181, R10, R181 ;  /* 0x000000b50ab5723e */ /* 0x000fe200000010ff */
[--C-:B------:R-:W-:Y:S01]  /*10460*/  FFMA.FTZ R65, R65, UR46, -R66.reuse ;  /* 0x0000002e41417c23 */ /* 0x100fe20008010842 */
[----:B------:R-:W-:Y:S01]  /*10470*/  FFMA.FTZ R68, R68, UR46, -R66 ;  /* 0x0000002e44447c23 */ /* 0x000fe20008010842 */
[----:B------:R-:W-:Y:S01]  /*10480*/  F2FP.BF16.F32.PACK_AB R180, R3, R180 ;  /* 0x000000b403b4723e */ /* 0x000fe200000010ff */
[----:B------:R-:W0:Y:S01]  /*10490*/  MUFU.EX2 R176, R176 ;  /* 0x000000b000b07308 */ /* 0x000e220000000800 */
[----:B--2---:R-:W-:Y:S01]  /*104a0*/  FADD.FTZ R24, R182, R7 ;  /* 0x00000007b6187221 */ /* 0x004fe20000010000 */
[----:B------:R-:W-:Y:S01]  /*104b0*/  FADD.FTZ R7, R183, R0 ;  /* 0x00000000b7077221 */ /* 0x000fe20000010000 */
[--C-:B------:R-:W-:Y:S01]  /*104c0*/  FFMA.FTZ R69, R69, UR46, -R66.reuse ;  /* 0x0000002e45457c23 */ /* 0x100fe20008010842 */
[--C-:B------:R-:W-:Y:S01]  /*104d0*/  FFMA.FTZ R72, R72, UR46, -R66.reuse ;  /* 0x0000002e48487c23 */ /* 0x100fe20008010842 */
[--C-:B------:R-:W-:Y:S01]  /*104e0*/  FFMA.FTZ R73, R73, UR46, -R66.reuse ;  /* 0x0000002e49497c23 */ /* 0x100fe20008010842 */
[----:B------:R-:W-:Y:S01]  /*104f0*/  FADD.FTZ R0, R12, R7 ;  /* 0x000000070c007221 */ /* 0x000fe20000010000 */
[----:B------:R-:W-:Y:S01]  /*10500*/  FFMA.FTZ R76, R76, UR46, -R66 ;  /* 0x0000002e4c4c7c23 */ /* 0x000fe20008010842 */
[----:B------:R-:W2:Y:S01]  /*10510*/  MUFU.EX2 R11, R11 ;  /* 0x0000000b000b7308 */ /* 0x000ea20000000800 */
[----:B-1----:R-:W-:Y:S01]  /*10520*/  FADD.FTZ R31, R9, R24 ;  /* 0x00000018091f7221 */ /* 0x002fe20000010000 */
[----:B------:R-:W-:Y:S01]  /*10530*/  FADD.FTZ R7, R177, R0 ;  /* 0x00000000b1077221 */ /* 0x000fe20000010000 */
[----:B------:R-:W-:Y:S01]  /*10540*/  F2FP.BF16.F32.PACK_AB R182, R9, R182 ;  /* 0x000000b609b6723e */ /* 0x000fe200000010ff */
[--C-:B------:R-:W-:Y:S01]  /*10550*/  FFMA.FTZ R77, R77, UR46, -R66.reuse ;  /* 0x0000002e4d4d7c23 */ /* 0x100fe20008010842 */
[--C-:B------:R-:W-:Y:S01]  /*10560*/  FFMA.FTZ R80, R80, UR46, -R66.reuse ;  /* 0x0000002e50507c23 */ /* 0x100fe20008010842 */
[----:B------:R-:W-:Y:S01]  /*10570*/  FADD.FTZ R0, R14, R7 ;  /* 0x000000070e007221 */ /* 0x000fe20000010000 */
[----:B------:R-:W-:Y:S01]  /*10580*/  FFMA.FTZ R81, R81, UR46, -R66 ;  /* 0x0000002e51517c23 */ /* 0x000fe20008010842 */
[----:B------:R-:W1:Y:S01]  /*10590*/  MUFU.EX2 R178, R178 ;  /* 0x000000b200b27308 */ /* 0x000e620000000800 */
[----:B0-----:R-:W-:Y:S01]  /*105a0*/  FADD.FTZ R24, R176, R31 ;  /* 0x0000001fb0187221 */ /* 0x001fe20000010000 */
[----:B------:R-:W-:Y:S01]  /*105b0*/  FADD.FTZ R7, R179, R0 ;  /* 0x00000000b3077221 */ /* 0x000fe20000010000 */
[--C-:B------:R-:W-:Y:S01]  /*105c0*/  FFMA.FTZ R84, R84, UR46, -R66.reuse ;  /* 0x0000002e54547c23 */ /* 0x100fe20008010842 */
[----:B------:R-:W-:Y:S01]  /*105d0*/  FFMA.FTZ R66, R85, UR46, -R66 ;  /* 0x0000002e55427c23 */ /* 0x000fe20008010842 */
[----:B------:R-:W-:Y:S01]  /*105e0*/  F2FP.BF16.F32.PACK_AB R183, R12, R183 ;  /* 0x000000b70cb7723e */ /* 0x000fe200000010ff */
[----:B------:R-:W-:Y:S01]  /*105f0*/  FADD.FTZ R0, R20, R7 ;  /* 0x0000000714007221 */ /* 0x000fe20000010000 */
[----:B------:R-:W-:Y:S01]  /*10600*/  F2FP.BF16.F32.PACK_AB R177, R14, R177 ;  /* 0x000000b10eb1723e */ /* 0x000fe200000010ff */
[----:B------:R-:W0:Y:S01]  /*10610*/  MUFU.EX2 R13, R13 ;  /* 0x0000000d000d7308 */ /* 0x000e220000000800 */
[----:B--2---:R-:W-:Y:S01]  /*10620*/  FADD.FTZ R31, R11, R24 ;  /* 0x000000180b1f7221 */ /* 0x004fe20000010000 */
[----:B------:R-:W-:Y:S01]  /*10630*/  FADD.FTZ R7, R173, R0 ;  /* 0x00000000ad077221 */ /* 0x000fe20000010000 */
[----:B------:R-:W-:-:S02]  /*10640*/  F2FP.BF16.F32.PACK_AB R176, R11, R176 ;  /* 0x000000b00bb0723e */ /* 0x000fc400000010ff */
[----:B------:R-:W-:Y:S01]  /*10650*/  F2FP.BF16.F32.PACK_AB R179, R20, R179 ;  /* 0x000000b314b3723e */ /* 0x000fe200000010ff */
[C---:B------:R-:W-:Y:S01]  /*10660*/  FADD.FTZ R0, R26.reuse, R7 ;  /* 0x000000071a007221 */ /* 0x040fe20000010000 */
[----:B------:R-:W-:Y:S01]  /*10670*/  F2FP.BF16.F32.PACK_AB R173, R26, R173 ;  /* 0x000000ad1aad723e */ /* 0x000fe200000010ff */
[----:B------:R-:W2:Y:S01]  /*10680*/  MUFU.EX2 R172, R172 ;  /* 0x000000ac00ac7308 */ /* 0x000ea20000000800 */
[----:B-1----:R-:W-:Y:S01]  /*10690*/  FADD.FTZ R24, R178, R31 ;  /* 0x0000001fb2187221 */ /* 0x002fe20000010000 */
[----:B------:R-:W-:Y:S01]  /*106a0*/  FADD.FTZ R7, R175, R0 ;  /* 0x00000000af077221 */ /* 0x000fe20000010000 */
[----:B------:R-:W-:-:S03]  /*106b0*/  F2FP.BF16.F32.PACK_AB R175, R30, R175 ;  /* 0x000000af1eaf723e */ /* 0x000fc600000010ff */
[----:B------:R-:W-:Y:S01]  /*106c0*/  FADD.FTZ R0, R30, R7 ;  /* 0x000000071e007221 */ /* 0x000fe20000010000 */
[----:B------:R-:W-:Y:S01]  /*106d0*/  LEA.HI R7, R33, R28, RZ, 0x7 ;  /* 0x0000001c21077211 */ /* 0x000fe200078f38ff */
[----:B------:R-:W1:Y:S01]  /*106e0*/  MUFU.EX2 R15, R15 ;  /* 0x0000000f000f7308 */ /* 0x000e620000000800 */
[C---:B0-----:R-:W-:Y:S01]  /*106f0*/  FADD.FTZ R31, R13.reuse, R24 ;  /* 0x000000180d1f7221 */ /* 0x041fe20000010000 */
[----:B------:R-:W-:Y:S01]  /*10700*/  F2FP.BF16.F32.PACK_AB R178, R13, R178 ;  /* 0x000000b20db2723e */ /* 0x000fe200000010ff */
[----:B------:R-:W-:Y:S01]  /*10710*/  VIADD R13, R88, 0xfffffffe ;  /* 0xfffffffe580d7836 */ /* 0x000fe20000000000 */
[----:B------:R-:W-:-:S04]  /*10720*/  CS2R R88, SRZ ;  /* 0x0000000000587805 */ /* 0x000fc8000001ff00 */
        /* <DEDUP_REMOVED lines=11> */
[----:B-1----:R-:W-:Y:S01]  /*107e0*/  FADD.FTZ R24, R168, R31 ;  /* 0x0000001fa8187221 */ /* 0x002fe20000010000 */
[----:B------:R-:W-:Y:S01]  /*107f0*/  FADD.FTZ R31, R169, R0 ;  /* 0x00000000a91f7221 */ /* 0x000fe20000010000 */
[----:B------:R-:W-:-:S03]  /*10800*/  F2FP.BF16.F32.PACK_AB R169, R34, R169 ;  /* 0x000000a922a9723e */ /* 0x000fc600000010ff */
[----:B------:R-:W-:Y:S02]  /*10810*/  FADD.FTZ R0, R34, R31 ;  /* 0x0000001f22007221 */ /* 0x000fe40000010000 */
[----:B------:R-:W1:Y:S01]  /*10820*/  MUFU.EX2 R25, R25 ;  /* 0x0000001900197308 */ /* 0x000e620000000800 */
[----:B0-----:R-:W-:Y:S01]  /*10830*/  FADD.FTZ R33, R27, R24 ;  /* 0x000000181b217221 */ /* 0x001fe20000010000 */
[----:B------:R-:W-:Y:S01]  /*10840*/  FADD.FTZ R31, R171, R0 ;  /* 0x00000000ab1f7221 */ /* 0x000fe20000010000 */
[----:B------:R-:W-:Y:S02]  /*10850*/  F2FP.BF16.F32.PACK_AB R168, R27, R168 ;  /* 0x000000a81ba8723e */ /* 0x000fe400000010ff */
[C---:B------:R-:W-:Y:S01]  /*10860*/  F2FP.BF16.F32.PACK_AB R171, R38.reuse, R171 ;  /* 0x000000ab26ab723e */ /* 0x040fe200000010ff */
[----:B------:R-:W-:Y:S02]  /*10870*/  FADD.FTZ R0, R38, R31 ;  /* 0x0000001f26007221 */ /* 0x000fe40000010000 */
[----:B------:R-:W0:Y:S01]  /*10880*/  MUFU.EX2 R164, R164 ;  /* 0x000000a400a47308 */ /* 0x000e220000000800 */
[----:B--2---:R-:W-:Y:S01]  /*10890*/  FADD.FTZ R10, R170, R33 ;  /* 0x00000021aa0a7221 */ /* 0x004fe20000010000 */
[----:B------:R-:W-:Y:S01]  /*108a0*/  FADD.FTZ R31, R165, R0 ;  /* 0x00000000a51f7221 */ /* 0x000fe20000010000 */
[----:B------:R-:W-:-:S03]  /*108b0*/  F2FP.BF16.F32.PACK_AB R165, R42, R165 ;  /* 0x000000a52aa5723e */ /* 0x000fc600000010ff */
[----:B------:R-:W-:Y:S02]  /*108c0*/  FADD.FTZ R0, R42, R31 ;  /* 0x0000001f2a007221 */ /* 0x000fe40000010000 */
        /* <DEDUP_REMOVED lines=25> */
[----:B-1----:R-:W-:Y:S01]  /*10a60*/  FADD.FTZ R9, R65, R10 ;  /* 0x0000000a41097221 */ /* 0x002fe20000010000 */
[----:B------:R-:W-:Y:S01]  /*10a70*/  FADD.FTZ R3, R157, R0 ;  /* 0x000000009d037221 */ /* 0x000fe20000010000 */
[----:B------:R-:W-:-:S05]  /*10a80*/  F2FP.BF16.F32.PACK_AB R160, R65, R64 ;  /* 0x0000004041a0723e */ /* 0x000fca00000010ff */
        /* <DEDUP_REMOVED lines=16> */
[C---:B0-----:R-:W-:Y:S01]  /*10b90*/  FADD.FTZ R11, R77.reuse, R10 ;  /* 0x0000000a4d0b7221 */ /* 0x041fe20000010000 */
[----:B------:R-:W-:-:S06]  /*10ba0*/  F2FP.BF16.F32.PACK_AB R158, R77, R76 ;  /* 0x0000004c4d9e723e */ /* 0x000fcc00000010ff */
[----:B------:R-:W0:Y:S01]  /*10bb0*/  MUFU.EX2 R58, R58 ;  /* 0x0000003a003a7308 */ /* 0x000e220000000800 */
[----:B--2---:R-:W-:-:S07]  /*10bc0*/  FADD.FTZ R3, R159, R0 ;  /* 0x000000009f037221 */ /* 0x004fce0000010000 */
        /* <DEDUP_REMOVED lines=17> */
[----:B------:R-:W-:Y:S02]  /*10ce0*/  SHF.R.S32.HI R10, RZ, 0x7, R7 ;  /* 0x00000007ff0a7819 */ /* 0x000fe40000011407 */
[----:B------:R-:W-:Y:S02]  /*10cf0*/  F2FP.BF16.F32.PACK_AB R154, R9, R84 ;  /* 0x00000054099a723e */ /* 0x000fe400000010ff */
[----:B------:R-:W-:Y:S01]  /*10d00*/  VIMNMX R10, R199, R10, !PT ;  /* 0x0000000ac70a7248 */ /* 0x000fe20007fe0100 */
[----:B0-----:R-:W-:-:S03]  /*10d10*/  FADD.FTZ R11, R155, R0 ;  /* 0x000000009b0b7221 */ /* 0x001fc60000010000 */
[----:B------:R-:W-:Y:S01]  /*10d20*/  ISETP.GE.AND P2, PT, R13, R10, PT ;  /* 0x0000000a0d00720c */ /* 0x000fe20003f46270 */
[C---:B--2---:R-:W-:Y:S01]  /*10d30*/  FADD.FTZ R0, R8.reuse, R11 ;  /* 0x0000000b08007221 */ /* 0x044fe20000010000 */
[----:B------:R-:W-:-:S11]  /*10d40*/  F2FP.BF16.F32.PACK_AB R155, R8, R155 ;  /* 0x0000009b089b723e */ /* 0x000fd600000010ff */
[----:B------:R-:W-:Y:S05]  /*10d50*/  @!P2 BRA `(.L_x_9540) ;  /* 0x0000002800eca947 */ /* 0x000fea0003800000 */
[----:B------:R-:W-:Y:S02]  /*10d60*/  IMAD.MOV.U32 R11, RZ, RZ, R5 ;  /* 0x000000ffff0b7224 */ /* 0x000fe400078e0005 */
[----:B------:R-:W-:Y:S02]  /*10d70*/  IMAD.MOV.U32 R12, RZ, RZ, R6 ;  /* 0x000000ffff0c7224 */ /* 0x000fe400078e0006 */
[----:B------:R-:W-:Y:S02]  /*10d80*/  IMAD.MOV.U32 R7, RZ, RZ, R189 ;  /* 0x000000ffff077224 */ /* 0x000fe400078e00bd */
[----:B------:R-:W-:Y:S02]  /*10d90*/  IMAD.MOV.U32 R14, RZ, RZ, R186 ;  /* 0x000000ffff0e7224 */ /* 0x000fe400078e00ba */
[----:B------:R-:W-:-:S07]  /*10da0*/  IMAD.MOV.U32 R151, RZ, RZ, RZ ;  /* 0x000000ffff977224 */ /* 0x000fce00078e00ff */
.L_x_9552:
        /* <DEDUP_REMOVED lines=8> */
.L_x_9542:
        /* <DEDUP_REMOVED lines=8> */
.L_x_9543:
[----:B------:R-:W-:Y:S04]  /*10eb0*/  BSSY B0, `(.L_x_9541) ;  /* 0x0000004000007945 */ /* 0x000fe80003800000 */
[----:B-1----:R-:W-:Y:S05]  /*10ec0*/  @P3 BRA `(.L_x_9544) ;  /* 0x0000000000083947 */ /* 0x002fea0003800000 */
[----:B------:R-:W1:Y:S02]  /*10ed0*/  SYNCS.PHASECHK.TRANS64.TRYWAIT P3, [R5+URZ+0x28830], R6 ;  /* 0x02883006050075a7 */ /* 0x000e64000806017f */
[----:B-1----:R-:W-:Y:S05]  /*10ee0*/  @!P3 BRA `(.L_x_9545) ;  /* 0x0000012000fcb947 */ /* 0x002fea0003800000 */
.L_x_9544:
[----:B------:R-:W-:Y:S05]  /*10ef0*/  BSYNC B0 ;  /* 0x0000000000007941 */ /* 0x000fea0003800000 */
.L_x_9541:
[----:B01----:R-:W0:Y:S01]  /*10f00*/  S2R R5, SR_TID.X ;  /* 0x0000000000057919 */ /* 0x003e220000002100 */
[----:B------:R-:W-:Y:S01]  /*10f10*/  VIADD R186, R14, 0x1 ;  /* 0x000000010eba7836 */ /* 0x000fe20000000000 */
[----:B------:R-:W-:Y:S05]  /*10f20*/  WARPSYNC.ALL ;  /* 0x0000000000007948 */ /* 0x000fea0003800000 */
[C---:B------:R-:W-:Y:S01]  /*10f30*/  ISETP.NE.AND P3, PT, R186.reuse, 0x2, PT ;  /* 0x00000002ba00780c */ /* 0x040fe20003f65270 */
[----:B------:R-:W-:Y:S02]  /*10f40*/  IMAD.MOV.U32 R9, RZ, RZ, 0x40000040 ;  /* 0x40000040ff097424 */ /* 0x000fe400078e00ff */
        /* <DEDUP_REMOVED lines=58> */
.L_x_9547:
[----:B------:R-:W-:Y:S01]  /*112f0*/  SHF.L.U32 R5, R7, 0x1f, RZ ;  /* 0x0000001f07057819 */ /* 0x000fe200000006ff */
[----:B------:R-:W-:-:S04]  /*11300*/  IMAD R6, R14, 0x8, R18 ;  /* 0x000000080e067824 */ /* 0x000fc800078e0212 */
[----:B------:R0:W1:Y:S01]  /*11310*/  SYNCS.PHASECHK.TRANS64.TRYWAIT P2, [R6+URZ+0x28850], R5 ;  /* 0x02885005060075a7 */ /* 0x000062000804017f */
[----:B------:R-:W-:Y:S05]  /*11320*/  @!P0 BRA `(.L_x_9548) ;  /* 0x0000000000048947 */ /* 0x000fea0003800000 */
[----:B------:R-:W-:Y:S01]  /*11330*/  BPT.TRAP 0x1 ;  /* 0x000000040000795c */ /* 0x000fe20000300000 */
.L_x_9548:
[----:B-1----:R-:W-:Y:S05]  /*11340*/  @P2 BRA `(.L_x_9546) ;  /* 0x0000000000082947 */ /* 0x002fea0003800000 */
[----:B------:R-:W1:Y:S02]  /*11350*/  SYNCS.PHASECHK.TRANS64.TRYWAIT P2, [R6+URZ+0x28850], R5 ;  /* 0x02885005060075a7 */ /* 0x000e64000804017f */
[----:B-1----:R-:W-:Y:S05]  /*11360*/  @!P2 BRA `(.L_x_9549) ;  /* 0x0000011c00f0a947 */ /* 0x002fea0003800000 */
.L_x_9546:
        /* <DEDUP_REMOVED lines=15> */
[----:B------:R-:W-:Y:S02]  /*11460*/  R2UR UR6, R8 ;  /* 0x00000000080672ca */ /* 0x000fe400000e0000 */
[----:B------:R-:W-:Y:S01]  /*11470*/  R2UR UR7, R9 ;  /* 0x00000000090772ca */ /* 0x000fe200000e0000 */
[----:B------:R-:W-:Y:S01]  /*11480*/  IMAD.MOV.U32 R9, RZ, RZ, 0x40000040 ;  /* 0x40000040ff097424 */ /* 0x000fe200078e00ff */
[----:B------:R-:W-:Y:S02]  /*11490*/  IADD3 R8, R6, 0x100, RZ ;  /* 0x0000010006087810 */ /* 0x000fe40007ffe0ff */
[----:B0-----:R-:W-:-:S04]  /*114a0*/  SHF.R.U32.HI R15, RZ, 0x7, R15 ;  /* 0x00000007ff0f7819 */ /* 0x001fc8000001160f */
[----:B------:R-:W-:Y:S01]  /*114b0*/  IADD3 R5, -R15, 0xb, RZ ;  /* 0x0000000b0f057810 */ /* 0x000fe20007ffe1ff */
        /* <DEDUP_REMOVED lines=46> */
.L_x_9550:
[----:B0-----:R-:W0:Y:S01]  /*117a0*/  @P1 LDC R5, c[0x0][0x44c] ;  /* 0x00011300ff051b82 */ /* 0x001e220000000800 */
[----:B------:R-:W-:Y:S01]  /*117b0*/  IMAD.IADD R6, R206, 0x1, R192 ;  /* 0x00000001ce067824 */ /* 0x000fe200078e02c0 */
[----:B------:R-:W-:-:S06]  /*117c0*/  UMOV UR46, UR45 ;  /* 0x0000002d002e7c82 */ /* 0x000fcc0008000000 */
[----:B------:R-:W1:Y:S01]  /*117d0*/  @P1 LDC R8, c[0x0][0x450] ;  /* 0x00011400ff081b82 */ /* 0x000e620000000800 */
[----:B0-----:R-:W-:-:S05]  /*117e0*/  @P1 IMAD.HI.U32 R5, R6, R5, RZ ;  /* 0x0000000506051227 */ /* 0x001fca00078e00ff */
[----:B-1----:R-:W-:Y:S01]  /*117f0*/  @P1 SHF.R.U32.HI R6, RZ, R8, R5 ;  /* 0x00000008ff061219 */ /* 0x002fe20000011605 */
[----:B------:R-:W-:-:S04]  /*11800*/  IMAD.MOV.U32 R8, RZ, RZ, -0x80 ;  /* 0xffffff80ff087424 */ /* 0x000fc800078e00ff */
[----:B------:R-:W0:Y:S01]  /*11810*/  SHFL.IDX PT, R20, R6, RZ, 0x1c1f ;  /* 0x001c1fff06147589 */ /* 0x000e2200000e0000 */
[----:B------:R-:W-:-:S05]  /*11820*/  IMAD R8, R13, R8, 0x1 ;  /* 0x000000010d087424 */ /* 0x000fca00078e0208 */
[----:B------:R-:W-:-:S05]  /*11830*/  IADD3 R5, R195, R8, -R193 ;  /* 0x00000008c3057210 */ /* 0x000fca0007ffe8c1 */
[----:B------:R-:W-:-:S04]  /*11840*/  IMAD.IADD R5, R5, 0x1, -R194 ;  /* 0x0000000105057824 */ /* 0x000fc800078e0ac2 */
        /* <DEDUP_REMOVED lines=95> */
[----:B------:R-:W-:-:S04]  /*11e40*/  FMNMX.FTZ R8, R84, R7, !PT ;  /* 0x0000000754087209 */ /* 0x000fc80007810000 */
[----:B------:R-:W-:-:S05]  /*11e50*/  FMNMX.FTZ R9, R85, R8, !PT ;  /* 0x0000000855097209 */ /* 0x000fca0007810000 */
[----:B------:R-:W0:Y:S02]  /*11e60*/  SHFL.BFLY PT, R8, R9, 0x2, 0x1f ;  /* 0x0c401f0009087f89 */ /* 0x000e2400000e0000 */
[----:B0-----:R-:W-:Y:S02]  /*11e70*/  FMNMX.FTZ R15, R9, R8, !PT ;  /* 0x00000008090f7209 */ /* 0x001fe40007810000 */
[----:B------:R-:W0:Y:S04]  /*11e80*/  SHFL.IDX PT, R8, R6, 0x1, 0x1c1f ;  /* 0x003c1f0006087f89 */ /* 0x000e2800000e0000 */
[----:B------:R-:W1:Y:S01]  /*11e90*/  SHFL.BFLY PT, R20, R15, 0x1, 0x1f ;  /* 0x0c201f000f147f89 */ /* 0x000e6200000e0000 */
[----:B0-----:R-:W-:Y:S01]  /*11ea0*/  IMAD.IADD R5, R5, 0x1, R8 ;  /* 0x0000000105057824 */ /* 0x001fe200078e0208 */
[----:B-1----:R-:W-:-:S04]  /*11eb0*/  FMNMX.FTZ R6, R15, R20, !PT ;  /* 0x000000140f067209 */ /* 0x002fc80007810000 */
[C---:B------:R-:W-:Y:S02]  /*11ec0*/  ISETP.GT.AND P3, PT, R5.reuse, RZ, PT ;  /* 0x000000ff0500720c */ /* 0x040fe40003f64270 */
[C---:B------:R-:W-:Y:S01]  /*11ed0*/  ISETP.GT.AND P4, PT, R5.reuse, 0x1, PT ;  /* 0x000000010500780c */ /* 0x040fe20003f84270 */
[----:B------:R-:W-:Y:S01]  /*11ee0*/  FMUL.FTZ R7, R6, UR46 ;  /* 0x0000002e06077c20 */ /* 0x000fe20008410000 */
        /* <DEDUP_REMOVED lines=25> */
[----:B------:R-:W-:Y:S02]  /*12080*/  FSETP.NEU.FTZ.AND P2, PT, R6, -INF , PT ;  /* 0xff8000000600780b */ /* 0x000fe40003f5d000 */
[----:B------:R-:W-:Y:S02]  /*12090*/  ISETP.GT.AND P3, PT, R5, 0x28, PT ;  /* 0x000000280500780c */ /* 0x000fe40003f64270 */
[----:B------:R-:W-:-:S02]  /*120a0*/  FSEL R43, R43, -INF , P4 ;  /* 0xff8000002b2b7808 */ /* 0x000fc40002000000 */
        /* <DEDUP_REMOVED lines=10> */
[----:B------:R0:W-:Y:S01]  /*12150*/  MUFU.EX2 R8, R25 ;  /* 0x0000001900087308 */ /* 0x0001e20000000800 */
        /* <DEDUP_REMOVED lines=18> */
[----:B0-----:R-:W-:Y:S01]  /*12280*/  FMNMX.FTZ R25, R51, R24, !PT ;  /* 0x0000001833197209 */ /* 0x001fe20007810000 */
        /* <DEDUP_REMOVED lines=48> */
[----:B------:R-:W-:Y:S01]  /*12590*/  FFMA.FTZ R154, R84, UR46, -R7 ;  /* 0x0000002e549a7c23 */ /* 0x000fe20008010807 */
[----:B------:R-:W-:-:S02]  /*125a0*/  ISETP.GT.AND P3, PT, R5, 0x60, PT ;  /* 0x000000600500780c */ /* 0x000fc40003f64270 */
[----:B------:R-:W-:Y:S02]  /*125b0*/  FSEL R71, R71, -INF , P4 ;  /* 0xff80000047477808 */ /* 0x000fe40002000000 */
[----:B------:R-:W-:Y:S01]  /*125c0*/  FMNMX.FTZ R28, R70, R29, !PT ;  /* 0x0000001d461c7209 */ /* 0x000fe20007810000 */
[----:B------:R-:W-:Y:S01]  /*125d0*/  MUFU.EX2 R172, R172 ;  /* 0x000000ac00ac7308 */ /* 0x000fe20000000800 */
[----:B------:R-:W-:Y:S01]  /*125e0*/  ISETP.GT.AND P4, PT, R5, 0x61, PT ;  /* 0x000000610500780c */ /* 0x000fe20003f84270 */
[----:B0-----:R-:W-:Y:S01]  /*125f0*/  FFMA.FTZ R37, R65, UR46, -R7 ;  /* 0x0000002e41257c23 */ /* 0x001fe20008010807 */
        /* <DEDUP_REMOVED lines=25> */
[----:B------:R-:W-:Y:S02]  /*12790*/  FSEL R87, R87, -INF , P4 ;  /* 0xff80000057577808 */ /* 0x000fe40002000000 */
[----:B------:R-:W-:-:S03]  /*127a0*/  FMNMX.FTZ R32, R86, R5, !PT ;  /* 0x0000000556207209 */ /* 0x000fc60007810000 */
[----:B------:R0:W-:Y:S01]  /*127b0*/  MUFU.EX2 R28, R53 ;  /* 0x00000035001c7308 */ /* 0x0001e20000000800 */
[----:B------:R-:W-:-:S05]  /*127c0*/  FMNMX.FTZ R32, R87, R32, !PT ;  /* 0x0000002057207209 */ /* 0x000fca0007810000 */
[----:B------:R-:W1:Y:S02]  /*127d0*/  SHFL.BFLY PT, R5, R32, 0x2, 0x1f ;  /* 0x0c401f0020057f89 */ /* 0x000e6400000e0000 */
[----:B------:R-:W-:Y:S01]  /*127e0*/  MUFU.EX2 R164, R164 ;  /* 0x000000a400a47308 */ /* 0x000fe20000000800 */
[----:B0-----:R-:W-:-:S07]  /*127f0*/  IMAD R53, R186, 0x8, R18 ;  /* 0x00000008ba357824 */ /* 0x001fce00078e0212 */
[----:B------:R-:W-:Y:S08]  /*12800*/  MUFU.EX2 R41, R41 ;  /* 0x0000002900297308 */ /* 0x000ff00000000800 */
[----:B------:R-:W-:Y:S01]  /*12810*/  MUFU.EX2 R166, R166 ;  /* 0x000000a600a67308 */ /* 0x000fe20000000800 */
[----:B-1----:R-:W-:Y:S01]  /*12820*/  FMNMX.FTZ R29, R32, R5, !PT ;  /* 0x00000005201d7209 */ /* 0x002fe20007810000 */
[----:B------:R-:W-:-:S06]  /*12830*/  FFMA.FTZ R32, R77, UR46, -R7 ;  /* 0x0000002e4d207c23 */ /* 0x000fcc0008010807 */
[----:B------:R-:W-:Y:S01]  /*12840*/  MUFU.EX2 R40, R40 ;  /* 0x0000002800287308 */ /* 0x000fe20000000800 */
[----:B------:R-:W-:Y:S01]  /*12850*/  FFMA.FTZ R7, R85, UR46, -R7 ;  /* 0x0000002e55077c23 */ /* 0x000fe20008010807 */
[----:B------:R-:W0:Y:S06]  /*12860*/  SHFL.BFLY PT, R44, R29, 0x1, 0x1f ;  /* 0x0c201f001d2c7f89 */ /* 0x000e2c00000e0000 */
        /* <DEDUP_REMOVED lines=11> */
[----:B------:R-:W-:Y:S01]  /*12920*/  FSEL R35, R6, RZ, P2 ;  /* 0x000000ff06237208 */ /* 0x000fe20001000000 */
[--C-:B------:R-:W-:Y:S01]  /*12930*/  FFMA.FTZ R181, R26, UR46, -R44.reuse ;  /* 0x0000002e1ab57c23 */ /* 0x100fe2000801082c */
[--C-:B------:R-:W-:Y:S01]  /*12940*/  FFMA.FTZ R48, R27, UR46, -R44.reuse ;  /* 0x0000002e1b307c23 */ /* 0x100fe2000801082c */
[--C-:B------:R-:W-:Y:S01]  /*12950*/  FFMA.FTZ R183, R30, UR46, -R44.reuse ;  /* 0x0000002e1eb77c23 */ /* 0x100fe2000801082c */
[----:B------:R-:W-:Y:S01]  /*12960*/  FFMA.FTZ R45, R31, UR46, -R44 ;  /* 0x0000002e1f2d7c23 */ /* 0x000fe2000801082c */
[----:B------:R-:W-:Y:S01]  /*12970*/  FADD.FTZ R35, -R35, R12 ;  /* 0x0000000c23237221 */ /* 0x000fe20000010100 */
[----:B------:R-:W-:Y:S01]  /*12980*/  FSEL R12, R5, RZ, P3 ;  /* 0x000000ff050c7208 */ /* 0x000fe20001800000 */
[----:B------:R-:W-:Y:S01]  /*12990*/  MUFU.EX2 R181, R181 ;  /* 0x000000b500b57308 */ /* 0x000fe20000000800 */
[--C-:B------:R-:W-:Y:S01]  /*129a0*/  FFMA.FTZ R179, R38, UR46, -R44.reuse ;  /* 0x0000002e26b37c23 */ /* 0x100fe2000801082c */
[----:B------:R-:W-:Y:S01]  /*129b0*/  FMUL.FTZ R35, R35, UR46 ;  /* 0x0000002e23237c20 */ /* 0x000fe20008410000 */
[--C-:B------:R-:W-:Y:S01]  /*129c0*/  FFMA.FTZ R31, R39, UR46, -R44.reuse ;  /* 0x0000002e271f7c23 */ /* 0x100fe2000801082c */
[----:B------:R-:W-:Y:S01]  /*129d0*/  FADD.FTZ R12, -R12, R11 ;  /* 0x0000000b0c0c7221 */ /* 0x000fe20000010100 */
[--C-:B------:R-:W-:Y:S01]  /*129e0*/  FFMA.FTZ R173, R42, UR46, -R44.reuse ;  /* 0x0000002e2aad7c23 */ /* 0x100fe2000801082c */
        /* <DEDUP_REMOVED lines=21> */
[--C-:B------:R-:W-:Y:S01]  /*12b40*/  FFMA.FTZ R39, R75, UR46, -R44.reuse ;  /* 0x0000002e4b277c23 */ /* 0x100fe2000801082c */
[--C-:B------:R-:W-:Y:S01]  /*12b50*/  FFMA.FTZ R159, R78, UR46, -R44.reuse ;  /* 0x0000002e4e9f7c23 */ /* 0x100fe2000801082c */
[--C-:B------:R-:W-:Y:S01]  /*12b60*/  FFMA.FTZ R153, R82, UR46, -R44.reuse ;  /* 0x0000002e52997c23 */ /* 0x100fe2000801082c */
[----:B------:R-:W-:Y:S01]  /*12b70*/  FADD.FTZ R3, R8, R3 ;  /* 0x0000000308037221 */ /* 0x000fe20000010000 */
[----:B------:R-:W-:-:S02]  /*12b80*/  FFMA.FTZ R155, R86, UR46, -R44 ;  /* 0x0000002e569b7c23 */ /* 0x000fc4000801082c */
[----:B------:R-:W0:Y:S01]  /*12b90*/  MUFU.EX2 R183, R183 ;  /* 0x000000b700b77308 */ /* 0x000e220000000800 */
[----:B-1----:R-:W-:Y:S01]  /*12ba0*/  FFMA.FTZ R35, R12, R0, R181 ;  /* 0x000000000c237223 */ /* 0x002fe200000100b5 */
        /* <DEDUP_REMOVED lines=41> */
[----:B------:R-:W-:Y:S01]  /*12e40*/  FADD.FTZ R3, R41, R38 ;  /* 0x0000002629037221 */ /* 0x000fe20000010000 */
[----:B------:R-:W-:-:S03]  /*12e50*/  FFMA.FTZ R38, R79, UR46, -R44 ;  /* 0x0000002e4f267c23 */ /* 0x000fc6000801082c */
        /* <DEDUP_REMOVED lines=29> */
[----:B------:R-:W-:-:S06]  /*13030*/  IMAD.U32 R51, RZ, RZ, UR38 ;  /* 0x00000026ff337e24 */ /* 0x000fcc000f8e00ff */
[----:B------:R-:W0:Y:S01]  /*13040*/  MUFU.EX2 R39, R39 ;  /* 0x0000002700277308 */ /* 0x000e220000000800 */
[----:B-1----:R-:W-:Y:S01]  /*13050*/  FADD.FTZ R52, R157, R0 ;  /* 0x000000009d347221 */ /* 0x002fe20000010000 */
[----:B------:R-:W-:-:S05]  /*13060*/  VIADD R0, R53, 0x28840 ;  /* 0x0002884035007836 */ /* 0x000fca0000000000 */
[----:B------:R-:W-:Y:S01]  /*13070*/  PRMT R0, R51, 0x654, R0 ;  /* 0x0000065433007816 */ /* 0x000fe20000000000 */
[----:B------:R-:W1:Y:S01]  /*13080*/  MUFU.EX2 R158, R158 ;  /* 0x0000009e009e7308 */ /* 0x000e620000000800 */
[----:B--2---:R-:W-:Y:S02]  /*13090*/  FADD.FTZ R3, R33, R50 ;  /* 0x0000003221037221 */ /* 0x004fe40000010000 */
[----:B------:R2:W-:Y:S05]  /*130a0*/  SYNCS.ARRIVE.TRANS64.RED.A1T0 RZ, [R0+URZ], RZ ;  /* 0x000000ff00ff79a7 */ /* 0x0005ea000810043f */
[----:B------:R-:W3:Y:S01]  /*130b0*/  MUFU.EX2 R159, R159 ;  /* 0x0000009f009f7308 */ /* 0x000ee20000000800 */
[----:B0-----:R-:W-:-:S07]  /*130c0*/  FADD.FTZ R52, R39, R52 ;  /* 0x0000003427347221 */ /* 0x001fce0000010000 */
[----:B------:R-:W0:Y:S01]  /*130d0*/  MUFU.EX2 R32, R32 ;  /* 0x0000002000207308 */ /* 0x000e220000000800 */
[----:B-1----:R-:W-:-:S07]  /*130e0*/  FADD.FTZ R3, R158, R3 ;  /* 0x000000039e037221 */ /* 0x002fce0000010000 */
[----:B------:R-:W2:Y:S01]  /*130f0*/  MUFU.EX2 R38, R38 ;  /* 0x0000002600267308 */ /* 0x000ea20000000800 */
[----:B---3--:R-:W-:-:S07]  /*13100*/  FADD.FTZ R51, R159, R52 ;  /* 0x000000349f337221 */ /* 0x008fce0000010000 */
        /* <DEDUP_REMOVED lines=20> */
.L_x_9551:
[----:B------:R-:W-:Y:S01]  /*13250*/  IMAD R14, R14, 0x8, R18 ;  /* 0x000000080e0e7824 */ /* 0x000fe200078e0212 */
[----:B------:R-:W-:Y:S01]  /*13260*/  ISETP.GT.AND P2, PT, R13, R10, PT ;  /* 0x0000000a0d00720c */ /* 0x000fe20003f44270 */
[----:B------:R-:W-:Y:S01]  /*13270*/  IMAD.U32 R51, RZ, RZ, UR38 ;  /* 0x00000026ff337e24 */ /* 0x000fe2000f8e00ff */
[----:B------:R-:W-:Y:S01]  /*13280*/  F2FP.BF16.F32.PACK_AB R154, R7, R154 ;  /* 0x0000009a079a723e */ /* 0x000fe200000010ff */
[----:B------:R-:W-:Y:S02]  /*13290*/  VIADD R14, R14, 0x28860 ;  /* 0x000288600e0e7836 */ /* 0x000fe40000000000 */
[-C--:B------:R-:W-:Y:S01]  /*132a0*/  FMUL.FTZ R88, R88, R11.reuse ;  /* 0x0000000b58587220 */ /* 0x080fe20000410000 */
        /* <DEDUP_REMOVED lines=74> */
[----:B0-----:R-:W-:Y:S01]  /*13750*/  IMAD.MOV.U32 R14, RZ, RZ, R186 ;  /* 0x000000ffff0e7224 */ /* 0x001fe200078e00ba */
        /* <DEDUP_REMOVED lines=27> */
.L_x_9540:
[----:B------:R-:W-:-:S13]  /*13910*/  ISETP.GE.AND P1, PT, R13, R199, PT ;  /* 0x000000c70d00720c */ /* 0x000fda0003f26270 */
[----:B------:R-:W-:Y:S05]  /*13920*/  @!P1 BRA `(.L_x_9553) ;  /* 0x00000020008c9947 */ /* 0x000fea0003800000 */
[----:B------:R-:W-:Y:S02]  /*13930*/  IMAD.MOV.U32 R10, RZ, RZ, R5 ;  /* 0x000000ffff0a7224 */ /* 0x000fe400078e0005 */
[----:B------:R-:W-:Y:S02]  /*13940*/  IMAD.MOV.U32 R11, RZ, RZ, R6 ;  /* 0x000000ffff0b7224 */ /* 0x000fe400078e0006 */
[----:B------:R-:W-:Y:S02]  /*13950*/  IMAD.MOV.U32 R7, RZ, RZ, R189 ;  /* 0x000000ffff077224 */ /* 0x000fe400078e00bd */
[----:B------:R-:W-:-:S07]  /*13960*/  IMAD.MOV.U32 R12, RZ, RZ, R186 ;  /* 0x000000ffff0c7224 */ /* 0x000fce00078e00ba */
.L_x_9565:
        /* <DEDUP_REMOVED lines=10> */
.L_x_9555:
[----:B------:R-:W-:Y:S01]  /*13a10*/  IMAD R5, R186, 0x8, R18 ;  /* 0x00000008ba057824 */ /* 0x000fe200078e0212 */
[----:B------:R-:W-:-:S04]  /*13a20*/  SHF.L.U32 R6, R189, 0x1f, RZ ;  /* 0x0000001fbd067819 */ /* 0x000fc800000006ff */
[----:B------:R0:W1:Y:S01]  /*13a30*/  SYNCS.PHASECHK.TRANS64.TRYWAIT P1, [R5+URZ+0x28830], R6 ;  /* 0x02883006050075a7 */ /* 0x000062000802017f */
[----:B------:R-:W-:Y:S05]  /*13a40*/  @!P0 BRA `(.L_x_9556) ;  /* 0x0000000000048947 */ /* 0x000fea0003800000 */
[----:B------:R-:W-:Y:S01]  /*13a50*/  BPT.TRAP 0x1 ;  /* 0x000000040000795c */ /* 0x000fe20000300000 */
.L_x_9556:
[----:B------:R-:W-:Y:S04]  /*13a60*/  BSSY B0, `(.L_x_9554) ;  /* 0x0000004000007945 */ /* 0x000fe80003800000 */
[----:B-1----:R-:W-:Y:S05]  /*13a70*/  @P1 BRA `(.L_x_9557) ;  /* 0x0000000000081947 */ /* 0x002fea0003800000 */
[----:B------:R-:W1:Y:S02]  /*13a80*/  SYNCS.PHASECHK.TRANS64.TRYWAIT P1, [R5+URZ+0x28830], R6 ;  /* 0x02883006050075a7 */ /* 0x000e64000802017f */
[----:B-1----:R-:W-:Y:S05]  /*13a90*/  @!P1 BRA `(.L_x_9558) ;  /* 0x000000f800389947 */ /* 0x002fea0003800000 */
.L_x_9557:
[----:B------:R-:W-:Y:S05]  /*13aa0*/  BSYNC B0 ;  /* 0x0000000000007941 */ /* 0x000fea0003800000 */
.L_x_9554:
[----:B01----:R-:W0:Y:S01]  /*13ab0*/  S2R R5, SR_TID.X ;  /* 0x0000000000057919 */ /* 0x003e220000002100 */
[----:B------:R-:W-:Y:S05]  /*13ac0*/  WARPSYNC.ALL ;  /* 0x0000000000007948 */ /* 0x000fea0003800000 */
[----:B------:R-:W-:Y:S02]  /*13ad0*/  IMAD R8, R186, 0x800, R4 ;  /* 0x00000800ba087824 */ /* 0x000fe400078e0204 */
[----:B------:R-:W-:Y:S02]  /*13ae0*/  IMAD.MOV.U32 R9, RZ, RZ, 0x40000040 ;  /* 0x40000040ff097424 */ /* 0x000fe400078e00ff */
[C---:B------:R-:W-:Y:S01]  /*13af0*/  VIADD R24, R8.reuse, 0x4 ;  /* 0x0000000408187836 */ /* 0x040fe20000000000 */
[----:B------:R-:W-:Y:S01]  /*13b00*/  R2UR UR6, R8 ;  /* 0x00000000080672ca */ /* 0x000fe200000e0000 */
[----:B------:R-:W-:Y:S01]  /*13b10*/  IMAD.MOV.U32 R25, RZ, RZ, 0x40000040 ;  /* 0x40000040ff197424 */ /* 0x000fe200078e00ff */
[----:B------:R-:W-:Y:S01]  /*13b20*/  R2UR UR7, R9 ;  /* 0x00000000090772ca */ /* 0x000fe200000e0000 */
[----:B------:R-:W-:Y:S01]  /*13b30*/  IMAD.MOV.U32 R21, RZ, RZ, 0x40000040 ;  /* 0x40000040ff157424 */ /* 0x000fe200078e00ff */
[----:B------:R-:W-:Y:S01]  /*13b40*/  R2UR UR14, R24 ;  /* 0x00000000180e72ca */ /* 0x000fe200000e0000 */
[C---:B------:R-:W-:Y:S01]  /*13b50*/  VIADD R24, R8.reuse, 0x404 ;  /* 0x0000040408187836 */ /* 0x040fe20000000000 */
[C---:B------:R-:W-:Y:S01]  /*13b60*/  R2UR UR15, R25.reuse ;  /* 0x00000000190f72ca */ /* 0x040fe200000e0000 */
[----:B------:R-:W-:Y:S01]  /*13b70*/  VIADD R14, R8, 0x6 ;  /* 0x00000006080e7836 */ /* 0x000fe20000000000 */
[----:B------:R-:W-:Y:S01]  /*13b80*/  R2UR UR31, R25 ;  /* 0x00000000191f72ca */ /* 0x000fe200000e0000 */
[----:B------:R-:W-:Y:S01]  /*13b90*/  IMAD.MOV.U32 R15, RZ, RZ, 0x40000040 ;  /* 0x40000040ff0f7424 */ /* 0x000fe200078e00ff */
[----:B------:R-:W-:-:S02]  /*13ba0*/  R2UR UR30, R24 ;  /* 0x00000000181e72ca */ /* 0x000fc400000e0000 */
[----:B------:R-:W-:Y:S02]  /*13bb0*/  IADD3 R20, R8, 0x2, RZ ;  /* 0x0000000208147810 */ /* 0x000fe40007ffe0ff */
[----:B------:R-:W-:Y:S02]  /*13bc0*/  R2UR UR11, R21 ;  /* 0x00000000150b72ca */ /* 0x000fe400000e0000 */
[----:B------:R-:W-:Y:S01]  /*13bd0*/  R2UR UR10, R20 ;  /* 0x00000000140a72ca */ /* 0x000fe200000e0000 */
[----:B------:R-:W-:Y:S01]  /*13be0*/  VIADD R20, R8, 0x400 ;  /* 0x0000040008147836 */ /* 0x000fe20000000000 */
[----:B------:R-:W-:Y:S01]  /*13bf0*/  R2UR UR18, R14 ;  /* 0x000000000e1272ca */ /* 0x000fe200000e0000 */
[C---:B------:R-:W-:Y:S01]  /*13c00*/  VIADD R14, R8.reuse, 0x402 ;  /* 0x00000402080e7836 */ /* 0x040fe20000000000 */
        /* <DEDUP_REMOVED lines=38> */
.L_x_9560:
[----:B------:R-:W-:Y:S01]  /*13e70*/  SHF.L.U32 R5, R7, 0x1f, RZ ;  /* 0x0000001f07057819 */ /* 0x000fe200000006ff */
[----:B------:R-:W-:-:S04]  /*13e80*/  IMAD R6, R12, 0x8, R18 ;  /* 0x000000080c067824 */ /* 0x000fc800078e0212 */
[----:B------:R0:W1:Y:S01]  /*13e90*/  SYNCS.PHASECHK.TRANS64.TRYWAIT P1, [R6+URZ+0x28850], R5 ;  /* 0x02885005060075a7 */ /* 0x000062000802017f */
[----:B------:R-:W-:Y:S05]  /*13ea0*/  @!P0 BRA `(.L_x_9561) ;  /* 0x0000000000048947 */ /* 0x000fea0003800000 */
[----:B------:R-:W-:Y:S01]  /*13eb0*/  BPT.TRAP 0x1 ;  /* 0x000000040000795c */ /* 0x000fe20000300000 */
.L_x_9561:
[----:B-1----:R-:W-:Y:S05]  /*13ec0*/  @P1 BRA `(.L_x_9559) ;  /* 0x0000000000081947 */ /* 0x002fea0003800000 */
[----:B------:R-:W1:Y:S02]  /*13ed0*/  SYNCS.PHASECHK.TRANS64.TRYWAIT P1, [R6+URZ+0x28850], R5 ;  /* 0x02885005060075a7 */ /* 0x000e64000802017f */
[----:B-1----:R-:W-:Y:S05]  /*13ee0*/  @!P1 BRA `(.L_x_9562) ;  /* 0x000000f400389947 */ /* 0x002fea0003800000 */
.L_x_9559:
        /* <DEDUP_REMOVED lines=17> */
[----:B------:R-:W-:Y:S01]  /*14000*/  R2UR UR7, R9 ;  /* 0x00000000090772ca */ /* 0x000fe200000e0000 */
[----:B------:R-:W-:Y:S01]  /*14010*/  IMAD.MOV.U32 R9, RZ, RZ, 0x40000040 ;  /* 0x40000040ff097424 */ /* 0x000fe200078e00ff */
        /* <DEDUP_REMOVED lines=48> */
.L_x_9563:
[----:B------:R-:W-:Y:S01]  /*14320*/  FMNMX.FTZ R6, R24, R11, !PT ;  /* 0x0000000b18067209 */ /* 0x000fe20007810000 */
[----:B------:R-:W-:Y:S01]  /*14330*/  UMOV UR46, UR44 ;  /* 0x0000002c002e7c82 */ /* 0x000fe20008000000 */
[----:B------:R-:W-:Y:S02]  /*14340*/  FMNMX.FTZ R8, R26, R10, !PT ;  /* 0x0000000a1a087209 */ /* 0x000fe40007810000 */
[----:B0-----:R-:W-:Y:S02]  /*14350*/  FMNMX.FTZ R5, R25, R6, !PT ;  /* 0x0000000619057209 */ /* 0x001fe40007810000 */
        /* <DEDUP_REMOVED lines=120> */
[----:B------:R-:W-:Y:S01]  /*14ae0*/  FFMA.FTZ R167, R62, UR46, -R36 ;  /* 0x0000002e3ea77c23 */ /* 0x000fe20008010824 */
        /* <DEDUP_REMOVED lines=11> */
[--C-:B------:R-:W-:Y:S01]  /*14ba0*/  FFMA.FTZ R163, R70, UR46, -R36.reuse ;  /* 0x0000002e46a37c23 */ /* 0x100fe20008010824 */
[--C-:B------:R-:W-:Y:S01]  /*14bb0*/  FFMA.FTZ R15, R69, UR46, -R9.reuse ;  /* 0x0000002e450f7c23 */ /* 0x100fe20008010809 */
[--C-:B------:R-:W-:Y:S01]  /*14bc0*/  FFMA.FTZ R37, R71, UR46, -R36.reuse ;  /* 0x0000002e47257c23 */ /* 0x100fe20008010824 */
[--C-:B------:R-:W-:Y:S01]  /*14bd0*/  FFMA.FTZ R156, R72, UR46, -R9.reuse ;  /* 0x0000002e489c7c23 */ /* 0x100fe20008010809 */
[----:B------:R-:W-:Y:S01]  /*14be0*/  FFMA.FTZ R14, R73, UR46, -R9 ;  /* 0x0000002e490e7c23 */ /* 0x000fe20008010809 */
[--C-:B------:R-:W-:Y:S01]  /*14bf0*/  FFMA.FTZ R35, R75, UR46, -R36.reuse ;  /* 0x0000002e4b237c23 */ /* 0x100fe20008010824 */
[----:B------:R-:W0:Y:S01]  /*14c00*/  MUFU.EX2 R155, R155 ;  /* 0x0000009b009b7308 */ /* 0x000e220000000800 */
[----:B-1----:R-:W-:Y:S01]  /*14c10*/  FADD.FTZ R26, R182, R27 ;  /* 0x0000001bb61a7221 */ /* 0x002fe20000010000 */
[--C-:B------:R-:W-:Y:S01]  /*14c20*/  FFMA.FTZ R158, R76, UR46, -R9.reuse ;  /* 0x0000002e4c9e7c23 */ /* 0x100fe20008010809 */
[--C-:B------:R-:W-:Y:S01]  /*14c30*/  FFMA.FTZ R159, R78, UR46, -R36.reuse ;  /* 0x0000002e4e9f7c23 */ /* 0x100fe20008010824 */
[--C-:B------:R-:W-:Y:S01]  /*14c40*/  FFMA.FTZ R11, R77, UR46, -R9.reuse ;  /* 0x0000002e4d0b7c23 */ /* 0x100fe20008010809 */
[----:B------:R-:W-:Y:S01]  /*14c50*/  FFMA.FTZ R34, R79, UR46, -R36 ;  /* 0x0000002e4f227c23 */ /* 0x000fe20008010824 */
[--C-:B------:R-:W-:Y:S01]  /*14c60*/  FFMA.FTZ R152, R80, UR46, -R9.reuse ;  /* 0x0000002e50987c23 */ /* 0x100fe20008010809 */
[----:B------:R-:W-:Y:S01]  /*14c70*/  FFMA.FTZ R10, R81, UR46, -R9 ;  /* 0x0000002e510a7c23 */ /* 0x000fe20008010809 */
[----:B------:R-:W1:Y:S01]  /*14c80*/  MUFU.EX2 R49, R49 ;  /* 0x0000003100317308 */ /* 0x000e620000000800 */
[----:B--2---:R-:W-:Y:S01]  /*14c90*/  FADD.FTZ R0, R183, R0 ;  /* 0x00000000b7007221 */ /* 0x004fe20000010000 */
[----:B------:R-:W-:-:S02]  /*14ca0*/  IMAD R46, R186, 0x8, R18 ;  /* 0x00000008ba2e7824 */ /* 0x000fc400078e0212 */
[--C-:B------:R-:W-:Y:S01]  /*14cb0*/  FFMA.FTZ R154, R84, UR46, -R9.reuse ;  /* 0x0000002e549a7c23 */ /* 0x100fe20008010809 */
[----:B------:R-:W-:Y:S02]  /*14cc0*/  IMAD.U32 R51, RZ, RZ, UR38 ;  /* 0x00000026ff337e24 */ /* 0x000fe4000f8e00ff */
[----:B------:R-:W-:Y:S01]  /*14cd0*/  FFMA.FTZ R9, R85, UR46, -R9 ;  /* 0x0000002e55097c23 */ /* 0x000fe20008010809 */
[----:B------:R-:W-:Y:S01]  /*14ce0*/  VIADD R46, R46, 0x28840 ;  /* 0x000288402e2e7836 */ /* 0x000fe20000000000 */
        /* <DEDUP_REMOVED lines=92> */
[----:B-1----:R-:W-:Y:S01]  /*152b0*/  FADD.FTZ R0, R26, R47 ;  /* 0x0000002f1a007221 */ /* 0x002fe20000010000 */
[----:B------:R-:W-:-:S04]  /*152c0*/  PRMT R47, R51, 0x654, R46 ;  /* 0x00000654332f7816 */ /* 0x000fc8000000002e */
[----:B------:R1:W-:Y:S02]  /*152d0*/  SYNCS.ARRIVE.TRANS64.RED.A1T0 RZ, [R47+URZ], RZ ;  /* 0x000000ff2fff79a7 */ /* 0x0003e4000810043f */
[----:B------:R-:W3:Y:S01]  /*152e0*/  MUFU.EX2 R158, R158 ;  /* 0x0000009e009e7308 */ /* 0x000ee20000000800 */
[----:B--2---:R-:W-:-:S07]  /*152f0*/  FADD.FTZ R3, R14, R3 ;  /* 0x000000030e037221 */ /* 0x004fce0000010000 */
[----:B------:R-:W2:Y:S01]  /*15300*/  MUFU.EX2 R159, R159 ;  /* 0x0000009f009f7308 */ /* 0x000ea20000000800 */
[----:B0-----:R-:W-:-:S07]  /*15310*/  FADD.FTZ R0, R35, R0 ;  /* 0x0000000023007221 */ /* 0x001fce0000010000 */
[----:B------:R-:W1:Y:S01]  /*15320*/  MUFU.EX2 R11, R11 ;  /* 0x0000000b000b7308 */ /* 0x000e620000000800 */
[----:B---3--:R-:W-:-:S07]  /*15330*/  FADD.FTZ R46, R158, R3 ;  /* 0x000000039e2e7221 */ /* 0x008fce0000010000 */
        /* <DEDUP_REMOVED lines=22> */
.L_x_9564:
[----:B------:R-:W-:Y:S01]  /*154a0*/  IMAD R12, R12, 0x8, R18 ;  /* 0x000000080c0c7824 */ /* 0x000fe200078e0212 */
[----:B------:R-:W-:Y:S01]  /*154b0*/  ISETP.GT.AND P1, PT, R13, R199, PT ;  /* 0x000000c70d00720c */ /* 0x000fe20003f24270 */
[----:B------:R-:W-:Y:S01]  /*154c0*/  IMAD.U32 R47, RZ, RZ, UR38 ;  /* 0x00000026ff2f7e24 */ /* 0x000fe2000f8e00ff */
        /* <DEDUP_REMOVED lines=99> */
[----:B------:R-:W-:Y:S01]  /*15b00*/  VIADD R13, R13, 0xffffffff ;  /* 0xffffffff0d0d7836 */ /* 0x000fe20000000000 */
[----:B------:R-:W-:Y:S01]  /*15b10*/  MOV R10, R5 ;  /* 0x00000005000a7202 */ /* 0x000fe20000000f00 */
[----:B------:R-:W-:-:S02]  /*15b20*/  IMAD.MOV.U32 R11, RZ, RZ, R6 ;  /* 0x000000ffff0b7224 */ /* 0x000fc400078e0006 */
[----:B------:R-:W-:Y:S02]  /*15b30*/  IMAD.MOV.U32 R7, RZ, RZ, R189 ;  /* 0x000000ffff077224 */ /* 0x000fe400078e00bd */
[----:B0-----:R-:W-:Y:S01]  /*15b40*/  IMAD.MOV.U32 R12, RZ, RZ, R186 ;  /* 0x000000ffff0c7224 */ /* 0x001fe200078e00ba */
[----:B------:R-:W-:Y:S06]  /*15b50*/  @P1 BRA `(.L_x_9565) ;  /* 0xffffffdc00841947 */ /* 0x000fec000383ffff */
.L_x_9553:
[----:B------:R-:W-:Y:S05]  /*15b60*/  WARPSYNC.ALL ;  /* 0x0000000000007948 */ /* 0x000fea0003800000 */
[----:B------:R-:W-:Y:S06]  /*15b70*/  BAR.ARV 0x8, 0x180 ;  /* 0x0206000000007b1d */ /* 0x000fec0000002000 */
[----:B------:R-:W-:Y:S05]  /*15b80*/  @!P0 BRA `(.L_x_9566) ;  /* 0x0000000000048947 */ /* 0x000fea0003800000 */
[----:B------:R-:W-:Y:S01]  /*15b90*/  BPT.TRAP 0x1 ;  /* 0x000000040000795c */ /* 0x000fe20000300000 */
.L_x_9566:
[----:B------:R-:W-:Y:S01]  /*15ba0*/  IMAD R13, R186, 0x8, R18 ;  /* 0x00000008ba0d7824 */ /* 0x000fe200078e0212 */
[----:B------:R-:W-:-:S04]  /*15bb0*/  SHF.L.U32 R4, R189, 0x1f, RZ ;  /* 0x0000001fbd047819 */ /* 0x000fc800000006ff */
[----:B------:R0:W1:Y:S01]  /*15bc0*/  SYNCS.PHASECHK.TRANS64.TRYWAIT P1, [R13+URZ+0x28850], R4 ;  /* 0x028850040d0075a7 */ /* 0x000062000802017f */
[----:B------:R-:W-:Y:S05]  /*15bd0*/  @!P0 BRA `(.L_x_9567) ;  /* 0x0000000000048947 */ /* 0x000fea0003800000 */
[----:B------:R-:W-:Y:S01]  /*15be0*/  BPT.TRAP 0x1 ;  /* 0x000000040000795c */ /* 0x000fe20000300000 */
.L_x_9567:
[----:B------:R-:W-:-:S05]  /*15bf0*/  VIADD R18, R18, 0x400 ;  /* 0x0000040012127836 */ /* 0x000fca0000000000 */
[----:B------:R-:W-:-:S04]  /*15c00*/  SHF.R.U32.HI R18, RZ, 0x4, R18 ;  /* 0x00000004ff127819 */ /* 0x000fc80000011612 */
[----:B------:R-:W-:-:S04]  /*15c10*/  LOP3.LUT R18, R18, 0x3fff, RZ, 0xc0, !PT ;  /* 0x00003fff12127812 */ /* 0x000fc800078ec0ff */
[----:B------:R-:W-:Y:S01]  /*15c20*/  LOP3.LUT R9, R18, 0x4000000, RZ, 0xfc, !PT ;  /* 0x0400000012097812 */ /* 0x000fe200078efcff */
[----:B-1----:R-:W-:Y:S06]  /*15c30*/  @P1 BRA `(.L_x_9568) ;  /* 0x0000000000081947 */ /* 0x002fec0003800000 */
[----:B------:R-:W1:Y:S02]  /*15c40*/  SYNCS.PHASECHK.TRANS64.TRYWAIT P1, [R13+URZ+0x28850], R4 ;  /* 0x028850040d0075a7 */ /* 0x000e64000802017f */
[----:B-1----:R-:W-:Y:S05]  /*15c50*/  @!P1 BRA `(.L_x_9569) ;  /* 0x000000d400f09947 */ /* 0x002fea0003800000 */
.L_x_9568:
        /* <DEDUP_REMOVED lines=11> */
[----:B------:R-:W-:-:S08]  /*15d10*/  IMAD.U32 R21, RZ, RZ, UR46 ;  /* 0x0000002eff157e24 */ /* 0x000fd0000f8e00ff */
[----:B------:R-:W-:Y:S01]  /*15d20*/  HGMMA.64x128x16.F32.BF16 R88, R180, gdesc[UR4].tnspB, R88, gsb0 ;  /* 0x41e00004b4587df0 */ /* 0x000fe20008001858 */
[----:B------:R-:W-:Y:S01]  /*15d30*/  R2UR UR6, R10 ;  /* 0x000000000a0672ca */ /* 0x000fe200000e0000 */
[----:B------:R-:W-:Y:S01]  /*15d40*/  VIADD R10, R8, 0x100 ;  /* 0x00000100080a7836 */ /* 0x000fe20000000000 */
[----:B------:R-:W-:Y:S01]  /*15d50*/  R2UR UR7, R11 ;  /* 0x000000000b0772ca */ /* 0x000fe200000e0000 */
[----:B------:R-:W-:Y:S02]  /*15d60*/  IMAD.MOV.U32 R11, RZ, RZ, 0x40000040 ;  /* 0x40000040ff0b7424 */ /* 0x000fe400078e00ff */
[----:B0-----:R-:W-:Y:S01]  /*15d70*/  FADD.FTZ R4, R4, R3 ;  /* 0x0000000304047221 */ /* 0x001fe20000010000 */
[----:B------:R-:W-:Y:S01]  /*15d80*/  IMAD.MOV.U32 R3, RZ, RZ, -0x800000 ;  /* 0xff800000ff037424 */ /* 0x000fe200078e00ff */
        /* <DEDUP_REMOVED lines=34> */
[----:B------:R-:W-:Y:S01]  /*15fb0*/  IMAD.MOV.U32 R11, RZ, RZ, RZ ;  /* 0x000000ffff0b7224 */ /* 0x000fe200078e00ff */
[----:B------:R-:W-:Y:S02]  /*15fc0*/  WARPGROUP.DEPBAR.LE gsb0, 0x0 ;  /* 0x00008000000079c5 */ /* 0x000fe40000010000 */
[----:B------:R-:W-:-:S09]  /*15fd0*/  WARPGROUP.ARRIVE ;  /* 0x00000000000079c5 */ /* 0x000fd20000000000 */
[----:B------:R-:W-:Y:S01]  /*15fe0*/  HGMMA.64x128x16.F32.BF16 R88, R156, gdesc[UR4].tnspB, R88, gsb0 ;  /* 0x41e000049c587df0 */ /* 0x000fe20008001858 */
[----:B------:R-:W-:Y:S01]  /*15ff0*/  R2UR UR6, R8 ;  /* 0x00000000080672ca */ /* 0x000fe200000e0000 */
[----:B-1----:R-:W-:Y:S01]  /*16000*/  FADD.FTZ R8, R7, R0 ;  /* 0x0000000007087221 */ /* 0x002fe20000010000 */
[----:B------:R-:W-:Y:S01]  /*16010*/  R2UR UR7, R9 ;  /* 0x00000000090772ca */ /* 0x000fe200000e0000 */
[----:B------:R-:W0:Y:S01]  /*16020*/  SHFL.BFLY PT, R7, R4, 0x1, 0x1f ;  /* 0x0c201f0004077f89 */ /* 0x000e2200000e0000 */
[----:B------:R-:W-:-:S03]  /*16030*/  IMAD.MOV.U32 R0, RZ, RZ, -0x800000 ;  /* 0xff800000ff007424 */ /* 0x000fc600078e00ff */
[----:B------:R-:W1:Y:S01]  /*16040*/  SHFL.BFLY PT, R9, R8, 0x1, 0x1f ;  /* 0x0c201f0008097f89 */ /* 0x000e6200000e0000 */
[----:B0-----:R-:W-:Y:S01]  /*16050*/  FADD.FTZ R14, R4, R7 ;  /* 0x00000007040e7221 */ /* 0x001fe20000010000 */
[----:B------:R-:W-:Y:S02]  /*16060*/  IMAD.MOV.U32 R7, RZ, RZ, RZ ;  /* 0x000000ffff077224 */ /* 0x000fe400078e00ff */
[----:B-1----:R-:W-:Y:S02]  /*16070*/  FADD.FTZ R15, R8, R9 ;  /* 0x00000009080f7221 */ /* 0x002fe40000010000 */
[----:B------:R-:W-:Y:S01]  /*16080*/  FSETP.NE.FTZ.AND P1, PT, R14, RZ, PT ;  /* 0x000000ff0e00720b */ /* 0x000fe20003f35000 */
[----:B------:R-:W-:Y:S02]  /*16090*/  IMAD.U32 R9, RZ, RZ, UR46 ;  /* 0x0000002eff097e24 */ /* 0x000fe4000f8e00ff */
        /* <DEDUP_REMOVED lines=13> */
[----:B------:R-:W-:Y:S03]  /*16170*/  HGMMA.64x128x16.F32.BF16 R88, R152, gdesc[UR4].tnspB, R88, gsb0 ;  /* 0x41e0000498587df0 */ /* 0x000fe60008001858 */
[----:B------:R-:W-:Y:S02]  /*16180*/  WARPGROUP.DEPBAR.LE gsb0, 0x0 ;  /* 0x00008000000079c5 */ /* 0x000fe40000010000 */
[----:B--23--:R-:W-:Y:S05]  /*16190*/  @!P0 BRA `(.L_x_9570) ;  /* 0x0000000000048947 */ /* 0x00cfea0003800000 */
[----:B------:R-:W-:Y:S01]  /*161a0*/  BPT.TRAP 0x1 ;  /* 0x000000040000795c */ /* 0x000fe20000300000 */
.L_x_9570:
        /* <DEDUP_REMOVED lines=75> */
.L_x_9481:
        /* <DEDUP_REMOVED lines=13> */
[----:B------:R-:W4:Y:S01]  /*16730*/  S2R R9, SR_SWINHI ;  /* 0x0000000000097919 */ /* 0x000f220000002f00 */
[----:B------:R-:W-:Y:S02]  /*16740*/  F2FP.BF16.F32.PACK_AB R36, R137, R136 ;  /* 0x000000888924723e */ /* 0x000fe400000010ff */
[----:B------:R-:W-:Y:S02]  /*16750*/  MOV R40, R18 ;  /* 0x0000001200287202 */ /* 0x000fe40000000f00 */
[----:B----4-:R-:W-:-:S03]  /*16760*/  MOV R41, R9 ;  /* 0x0000000900297202 */ /* 0x010fc60000000f00 */
[----:B--2---:R-:W-:-:S03]  /*16770*/  IMAD.WIDE R12, R8, 0x2, R40 ;  /* 0x00000002080c7825 */ /* 0x004fc600078e0228 */
[C---:B------:R-:W-:Y:S02]  /*16780*/  IADD3 R37, P0, R12.reuse, 0x40, RZ ;  /* 0x000000400c257810 */ /* 0x040fe40007f1e0ff */
[----:B------:R-:W-:Y:S02]  /*16790*/  IADD3 R35, P5, R12, 0x20, RZ ;  /* 0x000000200c237810 */ /* 0x000fe40007fbe0ff */
[----:B------:R-:W-:Y:S01]  /*167a0*/  LOP3.LUT R8, R37, 0x380, RZ, 0xc0, !PT ;  /* 0x0000038025087812 */ /* 0x000fe200078ec0ff */
[--C-:B------:R-:W-:Y:S01]  /*167b0*/  IMAD.X R31, RZ, RZ, R13.reuse, P0 ;  /* 0x000000ffff1f7224 */ /* 0x100fe200000e060d */
[C---:B------:R-:W-:Y:S01]  /*167c0*/  ISETP.NE.AND P0, PT, R208.reuse, RZ, PT ;  /* 0x000000ffd000720c */ /* 0x040fe20003f05270 */
[----:B------:R-:W-:Y:S01]  /*167d0*/  IMAD.X R29, RZ, RZ, R13, P5 ;  /* 0x000000ffff1d7224 */ /* 0x000fe200028e060d */
[----:B---3--:R-:W-:Y:S02]  /*167e0*/  LOP3.LUT R4, R35, 0x380, RZ, 0xc0, !PT ;  /* 0x0000038023047812 */ /* 0x008fe400078ec0ff */
[----:B------:R-:W-:Y:S01]  /*167f0*/  SEL R208, R208, UR4, P0 ;  /* 0x00000004d0d07c07 */ /* 0x000fe20008000000 */
[----:B------:R-:W-:Y:S05]  /*16800*/  WARPSYNC.ALL ;  /* 0x0000000000007948 */ /* 0x000fea0003800000 */
[C---:B------:R-:W-:Y:S01]  /*16810*/  LOP3.LUT R15, R12.reuse, 0x380, RZ, 0xc0, !PT ;  /* 0x000003800c0f7812 */ /* 0x040fe200078ec0ff */
[----:B------:R-:W-:Y:S01]  /*16820*/  ULDC.64 UR6, c[0x0][0xc08] ;  /* 0x0003020000067ab9 */ /* 0x000fe20000000a00 */
[----:B------:R-:W-:Y:S01]  /*16830*/  IADD3 R39, P1, R12, 0x60, RZ ;  /* 0x000000600c277810 */ /* 0x000fe20007f3e0ff */
[----:B------:R-:W-:Y:S01]  /*16840*/  ULDC.64 UR4, c[0x0][0xc00] ;  /* 0x0003000000047ab9 */ /* 0x000fe20000000a00 */
[----:B------:R-:W-:-:S02]  /*16850*/  SHF.R.U64 R4, R4, 0x3, RZ ;  /* 0x0000000304047819 */ /* 0x000fc400000012ff */
[----:B------:R-:W-:Y:S01]  /*16860*/  SHF.R.U64 R8, R8, 0x3, RZ ;  /* 0x0000000308087819 */ /* 0x000fe200000012ff */
[--C-:B------:R-:W-:Y:S01]  /*16870*/  IMAD.X R27, RZ, RZ, R13.reuse, P1 ;  /* 0x000000ffff1b7224 */ /* 0x100fe200008e060d */
[C---:B-1----:R-:W-:Y:S02]  /*16880*/  IADD3 R43, P2, R12.reuse, 0x4000, RZ ;  /* 0x000040000c2b7810 */ /* 0x042fe40007f5e0ff */
[C---:B------:R-:W-:Y:S02]  /*16890*/  IADD3 R45, P3, R12.reuse, 0x4020, RZ ;  /* 0x000040200c2d7810 */ /* 0x040fe40007f7e0ff */
[----:B------:R-:W-:Y:S01]  /*168a0*/  SHF.R.U64 R15, R15, 0x3, RZ ;  /* 0x000000030f0f7819 */ /* 0x000fe200000012ff */
[----:B------:R-:W-:Y:S01]  /*168b0*/  IMAD.X R25, RZ, RZ, R13, P2 ;  /* 0x000000ffff197224 */ /* 0x000fe200010e060d */
[C---:B------:R-:W-:Y:S02]  /*168c0*/  IADD3 R47, P4, R12.reuse, 0x4040, RZ ;  /* 0x000040400c2f7810 */ /* 0x040fe40007f9e0ff */
[----:B------:R-:W-:-:S02]  /*168d0*/  IADD3 R32, P5, R12, 0x4060, RZ ;  /* 0x000040600c207810 */ /* 0x000fc40007fbe0ff */
[----:B------:R-:W-:Y:S01]  /*168e0*/  LOP3.LUT R10, R39, 0x380, RZ, 0xc0, !PT ;  /* 0x00000380270a7812 */ /* 0x000fe200078ec0ff */
[--C-:B------:R-:W-:Y:S01]  /*168f0*/  IMAD.X R9, RZ, RZ, R13.reuse, P4 ;  /* 0x000000ffff097224 */ /* 0x100fe200020e060d */
[----:B------:R-:W-:Y:S01]  /*16900*/  LOP3.LUT R28, R4, R35, RZ, 0x3c, !PT ;  /* 0x00000023041c7212 */ /* 0x000fe200078e3cff */
[----:B------:R-:W-:Y:S01]  /*16910*/  IMAD.X R33, RZ, RZ, R13, P5 ;  /* 0x000000ffff217224 */ /* 0x000fe200028e060d */
[----:B------:R-:W-:Y:S02]  /*16920*/  LOP3.LUT R30, R8, R37, RZ, 0x3c, !PT ;  /* 0x00000025081e7212 */ /* 0x000fe400078e3cff */
[----:B------:R-:W-:Y:S02]  /*16930*/  LOP3.LUT R12, R15, R12, RZ, 0x3c, !PT ;  /* 0x0000000c0f0c7212 */ /* 0x000fe400078e3cff */
[----:B------:R-:W-:Y:S02]  /*16940*/  LOP3.LUT R4, R43, 0x380, RZ, 0xc0, !PT ;  /* 0x000003802b047812 */ /* 0x000fe400078ec0ff */
        /* <DEDUP_REMOVED lines=8> */
[----:B------:R-:W-:Y:S02]  /*169d0*/  LOP3.LUT R26, R10, R39, RZ, 0x3c, !PT ;  /* 0x000000270a1a7212 */ /* 0x000fe400078e3cff */
[----:B-----5:R-:W-:Y:S02]  /*169e0*/  LOP3.LUT R24, R4, R43, RZ, 0x3c, !PT ;  /* 0x0000002b04187212 */ /* 0x020fe400078e3cff */
[----:B------:R-:W-:Y:S02]  /*169f0*/  LOP3.LUT R10, R8, R45, RZ, 0x3c, !PT ;  /* 0x0000002d080a7212 */ /* 0x000fe400078e3cff */
[----:B------:R-:W-:Y:S02]  /*16a00*/  IADD3.X R11, RZ, R13, RZ, P3, !PT ;  /* 0x0000000dff0b7210 */ /* 0x000fe40001ffe4ff */
[----:B------:R-:W-:-:S02]  /*16a10*/  LOP3.LUT R8, R14, R47, RZ, 0x3c, !PT ;  /* 0x0000002f0e087212 */ /* 0x000fc400078e3cff */
[----:B------:R-:W-:Y:S02]  /*16a20*/  LOP3.LUT R32, R15, R32, RZ, 0x3c, !PT ;  /* 0x000000200f207212 */ /* 0x000fe400078e3cff */
[----:B------:R-:W-:Y:S02]  /*16a30*/  MOV R4, R12 ;  /* 0x0000000c00047202 */ /* 0x000fe40000000f00 */
        /* <DEDUP_REMOVED lines=27> */
[----:B-1----:R-:W-:Y:S02]  /*16bf0*/  F2FP.BF16.F32.PACK_AB R12, R105, R104 ;  /* 0x00000068690c723e */ /* 0x002fe400000010ff */
        /* <DEDUP_REMOVED lines=11> */
[----:B------:R3:W-:Y:S01]  /*16cb0*/  STSM.16.M88.4 [R44], R28 ;  /* 0x0000001c2c007844 */ /* 0x0007e20000000200 */
[----:B------:R-:W-:-:S02]  /*16cc0*/  F2FP.BF16.F32.PACK_AB R10, R149, R148 ;  /* 0x00000094950a723e */ /* 0x000fc400000010ff */
[----:B------:R-:W-:Y:S01]  /*16cd0*/  F2FP.BF16.F32.PACK_AB R11, R151, R150 ;  /* 0x00000096970b723e */ /* 0x000fe200000010ff */
[----:B------:R-:W-:Y:S01]  /*16ce0*/  STSM.16.M88.4 [R43], R32 ;  /* 0x000000202b007844 */ /* 0x000fe20000000200 */
[----:B------:R-:W-:Y:S02]  /*16cf0*/  ISETP.NE.U32.AND P3, PT, RZ, UR6, PT ;  /* 0x00000006ff007c0c */ /* 0x000fe4000bf65070 */
[----:B------:R-:W-:Y:S01]  /*16d00*/  ISETP.NE.AND.EX P0, PT, RZ, UR5, PT, P0 ;  /* 0x00000005ff007c0c */ /* 0x000fe2000bf05300 */
[----:B-1----:R-:W-:Y:S01]  /*16d10*/  IMAD.MOV.U32 R12, RZ, RZ, RZ ;  /* 0x000000ffff0c7224 */ /* 0x002fe200078e00ff */
[----:B------:R-:W-:Y:S02]  /*16d20*/  F2FP.BF16.F32.PACK_AB R38, R141, R140 ;  /* 0x0000008c8d26723e */ /* 0x000fe400000010ff */
[----:B------:R-:W-:Y:S02]  /*16d30*/  IADD3 R14, P1, R210, UR4, RZ ;  /* 0x00000004d20e7c10 */ /* 0x000fe4000ff3e0ff */
[----:B--2---:R-:W-:-:S02]  /*16d40*/  F2FP.BF16.F32.PACK_AB R39, R143, R142 ;  /* 0x0000008e8f27723e */ /* 0x004fc400000010ff */
[----:B------:R-:W-:Y:S02]  /*16d50*/  ISETP.NE.AND.EX P3, PT, RZ, UR7, PT, P3 ;  /* 0x00000007ff007c0c */ /* 0x000fe4000bf65330 */
[----:B------:R-:W-:Y:S01]  /*16d60*/  IADD3.X R15, R211, UR5, RZ, P1, !PT ;  /* 0x00000005d30f7c10 */ /* 0x000fe20008ffe4ff */
[----:B------:R-:W-:Y:S04]  /*16d70*/  STSM.16.M88.4 [R42], R36 ;  /* 0x000000242a007844 */ /* 0x000fe80000000200 */
[----:B------:R1:W-:Y:S01]  /*16d80*/  STSM.16.M88.4 [R4], R8 ;  /* 0x0000000804007844 */ /* 0x0003e20000000200 */
[----:B------:R-:W-:Y:S05]  /*16d90*/  BAR.SYNC.DEFER_BLOCKING 0x1, 0x100 ;  /* 0x0044000000007b1d */ /* 0x000fea0000010000 */
[----:B------:R-:W-:Y:S01]  /*16da0*/  @P3 IADD3 R210, P1, R210, UR6, RZ ;  /* 0x00000006d2d23c10 */ /* 0x000fe2000ff3e0ff */
[----:B------:R-:W-:-:S03]  /*16db0*/  ULDC UR6, c[0x0][0xa88] ;  /* 0x0002a20000067ab9 */ /* 0x000fc60000000800 */
[----:B------:R-:W-:Y:S01]  /*16dc0*/  @P3 IADD3.X R211, R211, UR7, RZ, P1, !PT ;  /* 0x00000007d3d33c10 */ /* 0x000fe20008ffe4ff */
[----:B------:R-:W-:Y:S01]  /*16dd0*/  IMAD.U32 R13, RZ, RZ, UR6 ;  /* 0x00000006ff0d7e24 */ /* 0x000fe2000f8e00ff */
[----:B------:R-:W-:Y:S01]  /*16de0*/  ISETP.GT.AND P2, PT, R208, 0x1, PT ;  /* 0x00000001d000780c */ /* 0x000fe20003f44270 */
[----:B---3--:R-:W-:Y:S01]  /*16df0*/  IMAD.MOV.U32 R30, RZ, RZ, 0x9b8 ;  /* 0x000009b8ff1e7424 */ /* 0x008fe200078e00ff */
[----:B-1----:R-:W1:Y:S01]  /*16e00*/  LDC R4, c[0x0][0xbe8] ;  /* 0x0002fa00ff047b82 */ /* 0x002e620000000800 */
[----:B------:R2:W5:Y:S04]  /*16e10*/  @P0 LDG.E R12, desc[UR42][R14.64] ;  /* 0x0000002a0e0c0981 */ /* 0x000568000c1e1900 */
[----:B------:R2:W5:Y:S01]  /*16e20*/  @P3 LDG.E R13, desc[UR42][R210.64] ;  /* 0x0000002ad20d3981 */ /* 0x000562000c1e1900 */
[----:B------:R-:W-:-:S04]  /*16e30*/  SEL R30, R30, 0x978, P2 ;  /* 0x000009781e1e7807 */ /* 0x000fc80001000000 */
[----:B------:R2:W3:Y:S01]  /*16e40*/  LDC.64 R26, c[0x0][R30+0x220] ;  /* 0x000088001e1a7b82 */ /* 0x0004e20000000a00 */
[----:B-1----:R-:W-:-:S07]  /*16e50*/  ISETP.NE.AND P1, PT, R4, 0x1, PT ;  /* 0x000000010400780c */ /* 0x002fce0003f25270 */
[----:B------:R2:W1:Y:S08]  /*16e60*/  LDC.64 R24, c[0x0][R30+0x218] ;  /* 0x000086001e187b82 */ /* 0x0004700000000a00 */
[----:B------:R2:W4:Y:S01]  /*16e70*/  LDC.64 R8, c[0x0][R30+0x228] ;  /* 0x00008a001e087b82 */ /* 0x0005220000000a00 */
[----:B---3--:R-:W-:Y:S05]  /*16e80*/  @P3 BRA `(.L_x_9573) ;  /* 0x0000000000103947 */ /* 0x008fea0003800000 */
[----:B------:R-:W-:Y:S05]  /*16e90*/  @!P0 BRA `(.L_x_9573) ;  /* 0x00000000000c8947 */ /* 0x000fea0003800000 */
[----:B------:R-:W3:Y:S04]  /*16ea0*/  LDG.E R10, desc[UR42][R14.64] ;  /* 0x0000002a0e0a7981 */ /* 0x000ee8000c1e1900 */
[----:B-----5:R-:W3:Y:S02]  /*16eb0*/  LDG.E R13, desc[UR42][R14.64+0x4] ;  /* 0x0000042a0e0d7981 */ /* 0x020ee4000c1e1900 */
[----:B---3--:R-:W-:-:S07]  /*16ec0*/  IMAD.IADD R13, R13, 0x1, -R10 ;  /* 0x000000010d0d7824 */ /* 0x008fce00078e0a0a */
.L_x_9573:
[----:B------:R-:W3:Y:S01]  /*16ed0*/  LDL R36, [R1+0x14] ;  /* 0x0000140001247983 */ /* 0x000ee20000100800 */
[----:B--2---:R-:W2:Y:S01]  /*16ee0*/  LDC.64 R14, c[0x0][R30+0x210] ;  /* 0x000084001e0e7b82 */ /* 0x004ea20000000a00 */
[----:B------:R-:W-:Y:S01]  /*16ef0*/  ISETP.NE.U32.AND P0, PT, RZ, UR4, PT ;  /* 0x00000004ff007c0c */ /* 0x000fe2000bf05070 */
[-C--:B-1----:R-:W-:Y:S01]  /*16f00*/  IMAD R31, R25, R188.reuse, RZ ;  /* 0x000000bc191f7224 */ /* 0x082fe200078e02ff */
[----:B------:R-:W-:Y:S01]  /*16f10*/  SEL R29, R212, RZ, P2 ;  /* 0x000000ffd41d7207 */ /* 0x000fe20001000000 */
[----:B------:R-:W-:Y:S01]  /*16f20*/  IMAD.WIDE.U32 R24, R24, R188, RZ ;  /* 0x000000bc18187225 */ /* 0x000fe200078e00ff */
[----:B------:R-:W-:-:S03]  /*16f30*/  ISETP.NE.AND.EX P0, PT, RZ, UR5, PT, P0 ;  /* 0x00000005ff007c0c */ /* 0x000fc6000bf05300 */
[----:B------:R-:W1:Y:S01]  /*16f40*/  @P1 LDC R32, c[0x0][0xbec] ;  /* 0x0002fb00ff201b82 */ /* 0x000e620000000800 */
[----:B------:R-:W-:Y:S01]  /*16f50*/  SEL R209, R209, RZ, !P0 ;  /* 0x000000ffd1d17207 */ /* 0x000fe20004000000 */
[----:B------:R-:W-:Y:S01]  /*16f60*/  IMAD.IADD R35, R206, 0x1, R192 ;  /* 0x00000001ce237824 */ /* 0x000fe200078e02c0 */
[----:B------:R-:W-:Y:S01]  /*16f70*/  SEL R219, R219, RZ, !P0 ;  /* 0x000000ffdbdb7207 */ /* 0x000fe20004000000 */
[----:B------:R-:W-:Y:S02]  /*16f80*/  IMAD.IADD R34, R25, 0x1, R31 ;  /* 0x0000000119227824 */ /* 0x000fe400078e021f */
[----:B------:R-:W-:Y:S02]  /*16f90*/  IMAD R27, R27, R209, RZ ;  /* 0x000000d11b1b7224 */ /* 0x000fe400078e02ff */
[----:B------:R-:W0:Y:S01]  /*16fa0*/  @P1 LDC R33, c[0x0][0xbf0] ;  /* 0x0002fc00ff211b82 */ /* 0x000e220000000800 */
[----:B----4-:R-:W-:Y:S01]  /*16fb0*/  IMAD R31, R9, R29, RZ ;  /* 0x0000001d091f7224 */ /* 0x010fe200078e02ff */
[----:B-----5:R-:W-:Y:S01]  /*16fc0*/  SHF.R.S32.HI R9, RZ, 0x1f, R12 ;  /* 0x0000001fff097819 */ /* 0x020fe2000001140c */
[----:B------:R-:W-:-:S02]  /*16fd0*/  IMAD R219, R26, R219, R27 ;  /* 0x000000db1adb7224 */ /* 0x000fc400078e021b */
[----:B------:R-:W-:-:S03]  /*16fe0*/  IMAD.WIDE.U32 R26, R26, R209, RZ ;  /* 0x000000d11a1a7225 */ /* 0x000fc600078e00ff */
[----:B------:R-:W4:Y:S01]  /*16ff0*/  LDC.64 R10, c[0x0][0xba8] ;  /* 0x0002ea00ff0a7b82 */ /* 0x000f220000000a00 */
[----:B------:R-:W-:Y:S01]  /*17000*/  IMAD.IADD R219, R27, 0x1, R219 ;  /* 0x000000011bdb7824 */ /* 0x000fe200078e02db */
[----:B------:R-:W-:Y:S01]  /*17010*/  IADD3 R28, P0, P3, R26, R24, R12 ;  /* 0x000000181a1c7210 */ /* 0x000fe20007b1e00c */
[----:B------:R-:W-:Y:S02]  /*17020*/  IMAD.MOV.U32 R27, RZ, RZ, R35 ;  /* 0x000000ffff1b7224 */ /* 0x000fe400078e0023 */
[----:B------:R-:W-:Y:S01]  /*17030*/  IMAD.WIDE.U32 R24, R8, R29, RZ ;  /* 0x0000001d08187225 */ /* 0x000fe200078e00ff */
[----:B------:R-:W-:-:S03]  /*17040*/  IADD3.X R29, R219, R34, R9, P0, P3 ;  /* 0x00000022db1d7210 */ /* 0x000fc600007e6409 */
[----:B-1----:R-:W-:-:S04]  /*17050*/  @P1 IMAD.HI.U32 R26, R35, R32, RZ ;  /* 0x00000020231a1227 */ /* 0x002fc800078e00ff */
[----:B------:R-:W-:Y:S01]  /*17060*/  IMAD.IADD R31, R25, 0x1, R31 ;  /* 0x00000001191f7824 */ /* 0x000fe200078e021f */
[----:B0-----:R-:W-:-:S04]  /*17070*/  @P1 SHF.R.U32.HI R27, RZ, R33, R26 ;  /* 0x00000021ff1b1219 */ /* 0x001fc8000001161a */
[----:B------:R-:W-:Y:S01]  /*17080*/  IADD3 R24, P0, P3, R27, R28, R24 ;  /* 0x0000001c1b187210 */ /* 0x000fe20007b1e018 */
[--C-:B------:R-:W-:Y:S01]  /*17090*/  IMAD.MOV R33, RZ, RZ, -R27.reuse ;  /* 0x000000ffff217224 */ /* 0x100fe200078e0a1b */
[----:B------:R-:W-:Y:S01]  /*170a0*/  SHF.R.S32.HI R8, RZ, 0x1f, R27 ;  /* 0x0000001fff087819 */ /* 0x000fe2000001141b */
[----:B----4-:R-:W0:Y:S02]  /*170b0*/  @!P2 LDC R10, c[0x0][0xb50] ;  /* 0x0002d400ff0aab82 */ /* 0x010e240000000800 */
[----:B------:R-:W-:Y:S01]  /*170c0*/  IMAD R27, R4, R33, R35 ;  /* 0x00000021041b7224 */ /* 0x000fe200078e0223 */
[----:B------:R-:W-:-:S03]  /*170d0*/  IADD3.X R25, R8, R29, R31, P0, P3 ;  /* 0x0000001d08197210 */ /* 0x000fc600007e641f */
[----:B--2---:R-:W-:Y:S01]  /*170e0*/  IMAD R8, R15, R27, RZ ;  /* 0x0000001b0f087224 */ /* 0x004fe200078e02ff */
[----:B------:R-:W-:Y:S01]  /*170f0*/  SHF.R.S32.HI R29, RZ, 0x1f, R27 ;  /* 0x0000001fff1d7819 */ /* 0x000fe2000001141b */
[----:B------:R-:W1:Y:S04]  /*17100*/  @!P2 LDC R11, c[0x0][0xb54] ;  /* 0x0002d500ff0bab82 */ /* 0x000e680000000800 */
[C---:B------:R-:W-:Y:S02]  /*17110*/  IMAD R29, R14.reuse, R29, R8 ;  /* 0x0000001d0e1d7224 */ /* 0x040fe400078e0208 */
[----:B------:R-:W-:-:S04]  /*17120*/  IMAD.WIDE.U32 R14, R14, R27, R24 ;  /* 0x0000001b0e0e7225 */ /* 0x000fc800078e0018 */
[----:B------:R-:W-:Y:S01]  /*17130*/  IMAD.IADD R8, R15, 0x1, R29 ;  /* 0x000000010f087824 */ /* 0x000fe200078e021d */
[----:B0-----:R-:W-:-:S05]  /*17140*/  LEA R24, P0, R14, R10, 0x2 ;  /* 0x0000000a0e187211 */ /* 0x001fca00078010ff */
[----:B------:R-:W-:Y:S01]  /*17150*/  SHFL.IDX PT, R10, R24, RZ, 0x1c1f ;  /* 0x001c1fff180a7589 */ /* 0x000fe200000e0000 */
[----:B-1----:R-:W-:Y:S01]  /*17160*/  LEA.HI.X R26, R14, R11, R8, 0x2, P0 ;  /* 0x0000000b0e1a7211 */ /* 0x002fe200000f1408 */
[----:B------:R-:W-:Y:S02]  /*17170*/  IMAD R8, R13, R4, RZ ;  /* 0x000000040d087224 */ /* 0x000fe400078e02ff */
[----:B------:R-:W-:Y:S01]  /*17180*/  SHFL.IDX PT, R14, R24, 0x1, 0x1c1f ;  /* 0x003c1f00180e7f89 */ /* 0x000fe200000e0000 */
[----:B------:R-:W-:-:S03]  /*17190*/  LOP3.LUT P0, RZ, R220, 0x3, RZ, 0xc0, !PT ;  /* 0x00000003dcff7812 */ /* 0x000fc6000780c0ff */
[----:B------:R-:W0:Y:S04]  /*171a0*/  SHFL.IDX PT, R11, R26, RZ, 0x1c1f ;  /* 0x001c1fff1a0b7589 */ /* 0x000e2800000e0000 */
[----:B------:R-:W1:Y:S01]  /*171b0*/  SHFL.IDX PT, R15, R26, 0x1, 0x1c1f ;  /* 0x003c1f001a0f7f89 */ /* 0x000e6200000e0000 */
[----:B---3--:R-:W-:-:S04]  /*171c0*/  IMAD.IADD R27, R36, 0x1, R192 ;  /* 0x00000001241b7824 */ /* 0x008fc800078e02c0 */
[C---:B------:R-:W-:Y:S01]  /*171d0*/  VIADD R25, R27.reuse, 0x8 ;  /* 0x000000081b197836 */ /* 0x040fe20000000000 */
[----:B------:R-:W-:-:S04]  /*171e0*/  ISETP.GE.OR P3, PT, R27, R8, P0 ;  /* 0x000000081b00720c */ /* 0x000fc80000766670 */
[----:B------:R-:W-:-:S09]  /*171f0*/  ISETP.GE.OR P0, PT, R25, R8, P0 ;  /* 0x000000081900720c */ /* 0x000fd20000706670 */
[----:B0-----:R0:W-:Y:S04]  /*17200*/  @!P3 ST.E desc[UR42][R10.64], R3 ;  /* 0x000000030a00b985 */ /* 0x0011e8000c10192a */
[----:B-1----:R0:W-:Y:S01]  /*17210*/  @!P0 ST.E desc[UR42][R14.64], R0 ;  /* 0x000000000e008985 */ /* 0x0021e2000c10192a */
[----:B------:R-:W-:Y:S05]  /*17220*/  @P2 BRA `(.L_x_9574) ;  /* 0x0000000800a42947 */ /* 0x000fea0003800000 */
[----:B------:R-:W-:Y:S01]  /*17230*/  IMAD.SHL.U32 R36, R187, 0x40, RZ ;  /* 0x00000040bb247824 */ /* 0x000fe200078e00ff */
[----:B------:R-:W1:Y:S01]  /*17240*/  @P1 LDC R13, c[0x0][0xbec] ;  /* 0x0002fb00ff0d1b82 */ /* 0x000e620000000800 */
[----:B------:R-:W-:Y:S02]  /*17250*/  ULDC.64 UR4, c[0x0][0xaa0] ;  /* 0x0002a80000047ab9 */ /* 0x000fe40000000a00 */
[----:B0-----:R-:W-:-:S04]  /*17260*/  IMAD.IADD R3, R16, 0x1, R36 ;  /* 0x0000000110037824 */ /* 0x001fc800078e0224 */
[----:B------:R-:W-:Y:S01]  /*17270*/  IMAD.WIDE R40, R3, 0x2, R40 ;  /* 0x0000000203287825 */ /* 0x000fe200078e0228 */
[----:B------:R-:W0:Y:S02]  /*17280*/  @P1 LDC R15, c[0x0][0xbf0] ;  /* 0x0002fc00ff0f1b82 */ /* 0x000e240000000800 */
        /* <DEDUP_REMOVED lines=8> */
[----:B------:R-:W-:Y:S01]  /*17310*/  LOP3.LUT R32, R32, R33, RZ, 0x3c, !PT ;  /* 0x0000002120207212 */ /* 0x000fe200078e3cff */
[----:B------:R-:W-:Y:S01]  /*17320*/  IMAD.X R33, RZ, RZ, R41, P0 ;  /* 0x000000ffff217224 */ /* 0x000fe200000e0629 */
[C---:B------:R-:W-:Y:S02]  /*17330*/  IADD3 R37, P2, R40.reuse, 0x3000, RZ ;  /* 0x0000300028257810 */ /* 0x040fe40007f5e0ff */
[C---:B------:R-:W-:Y:S01]  /*17340*/  IADD3 R43, P3, R40.reuse, 0x4000, RZ ;  /* 0x00004000282b7810 */ /* 0x040fe20007f7e0ff */
[----:B------:R-:W-:Y:S01]  /*17350*/  IMAD R9, R9, UR4, RZ ;  /* 0x0000000409097c24 */ /* 0x000fe2000f8e02ff */
[----:B------:R-:W-:Y:S01]  /*17360*/  IADD3 R45, P4, R40, 0x5000, RZ ;  /* 0x00005000282d7810 */ /* 0x000fe20007f9e0ff */
[----:B------:R-:W-:Y:S01]  /*17370*/  IMAD.WIDE.U32 R10, R12, UR4, RZ ;  /* 0x000000040c0a7c25 */ /* 0x000fe2000f8e00ff */
[C---:B------:R-:W-:Y:S01]  /*17380*/  IADD3 R49, P5, R40.reuse, 0x6000, RZ ;  /* 0x0000600028317810 */ /* 0x040fe20007fbe0ff */
[----:B------:R-:W5:Y:S01]  /*17390*/  LD.E.128 R28, desc[UR42][R28.64] ;  /* 0x0000002a1c1c7980 */ /* 0x000f62000c101d00 */
[----:B------:R-:W-:-:S02]  /*173a0*/  IADD3 R3, P0, R40, 0x7000, RZ ;  /* 0x0000700028037810 */ /* 0x000fc40007f1e0ff */
[----:B------:R-:W-:Y:S01]  /*173b0*/  LOP3.LUT R36, R37, 0x380, RZ, 0xc0, !PT ;  /* 0x0000038025247812 */ /* 0x000fe200078ec0ff */
[----:B------:R-:W5:Y:S01]  /*173c0*/  LD.E.128 R32, desc[UR42][R32.64] ;  /* 0x0000002a20207980 */ /* 0x000f62000c101d00 */
[----:B------:R-:W-:Y:S02]  /*173d0*/  LOP3.LUT R42, R43, 0x380, RZ, 0xc0, !PT ;  /* 0x000003802b2a7812 */ /* 0x000fe400078ec0ff */
[----:B------:R-:W-:Y:S01]  /*173e0*/  LOP3.LUT R25, R40, 0x380, RZ, 0xc0, !PT ;  /* 0x0000038028197812 */ /* 0x000fe200078ec0ff */
[----:B------:R-:W-:Y:S01]  /*173f0*/  IMAD R9, R12, UR5, R9 ;  /* 0x000000050c097c24 */ /* 0x000fe2000f8e0209 */
[----:B------:R-:W-:Y:S01]  /*17400*/  LOP3.LUT R44, R45, 0x380, RZ, 0xc0, !PT ;  /* 0x000003802d2c7812 */ /* 0x000fe200078ec0ff */
[----:B------:R-:W-:Y:S01]  /*17410*/  IMAD.X R53, RZ, RZ, R41, P0 ;  /* 0x000000ffff357224 */ /* 0x000fe200000e0629 */
[----:B------:R-:W-:Y:S01]  /*17420*/  LOP3.LUT R48, R49, 0x380, RZ, 0xc0, !PT ;  /* 0x0000038031307812 */ /* 0x000fe200078ec0ff */
[----:B------:R-:W-:Y:S01]  /*17430*/  ULDC.64 UR4, c[0x0][0xae8] ;  /* 0x0002ba0000047ab9 */ /* 0x000fe20000000a00 */
[----:B------:R-:W-:-:S02]  /*17440*/  LOP3.LUT R0, R3, 0x380, RZ, 0xc0, !PT ;  /* 0x0000038003007812 */ /* 0x000fc400078ec0ff */
[----:B------:R-:W-:Y:S02]  /*17450*/  SHF.R.U64 R36, R36, 0x3, RZ ;  /* 0x0000000324247819 */ /* 0x000fe400000012ff */
[----:B------:R-:W-:Y:S02]  /*17460*/  SHF.R.U64 R42, R42, 0x3, RZ ;  /* 0x000000032a2a7819 */ /* 0x000fe400000012ff */
[----:B------:R-:W-:Y:S02]  /*17470*/  SHF.R.U64 R44, R44, 0x3, RZ ;  /* 0x000000032c2c7819 */ /* 0x000fe400000012ff */
[----:B------:R-:W-:Y:S02]  /*17480*/  SHF.R.U64 R48, R48, 0x3, RZ ;  /* 0x0000000330307819 */ /* 0x000fe400000012ff */
[----:B------:R-:W-:Y:S02]  /*17490*/  SHF.R.U64 R25, R25, 0x3, RZ ;  /* 0x0000000319197819 */ /* 0x000fe400000012ff */
[----:B------:R-:W-:-:S02]  /*174a0*/  SHF.R.U64 R0, R0, 0x3, RZ ;  /* 0x0000000300007819 */ /* 0x000fc400000012ff */
        /* <DEDUP_REMOVED lines=11> */
[----:B------:R-:W-:Y:S01]  /*17560*/  IMAD.IADD R11, R11, 0x1, R9 ;  /* 0x000000010b0b7824 */ /* 0x000fe200078e0209 */
[----:B------:R-:W5:Y:S01]  /*17570*/  LD.E.128 R36, desc[UR42][R36.64] ;  /* 0x0000002a24247980 */ /* 0x000f62000c101d00 */
[----:B------:R-:W-:-:S02]  /*17580*/  IMAD R3, R207, 0x20, R187 ;  /* 0x00000020cf037824 */ /* 0x000fc400078e02bb */
[----:B------:R-:W-:Y:S01]  /*17590*/  IMAD.WIDE.U32 R10, R188, UR4, R10 ;  /* 0x00000004bc0a7c25 */ /* 0x000fe2000f8e000a */
[----:B------:R-:W5:Y:S01]  /*175a0*/  LD.E.128 R24, desc[UR42][R24.64] ;  /* 0x0000002a18187980 */ /* 0x000f62000c101d00 */
[----:B------:R-:W-:-:S03]  /*175b0*/  SHF.R.S32.HI R12, RZ, 0x1f, R209 ;  /* 0x0000001fff0c7819 */ /* 0x000fc600000114d1 */
[----:B------:R-:W5:Y:S01]  /*175c0*/  LD.E.128 R40, desc[UR42][R42.64] ;  /* 0x0000002a2a287980 */ /* 0x000f62000c101d00 */
[----:B------:R-:W-:-:S03]  /*175d0*/  IMAD.IADD R14, R192, 0x1, R3 ;  /* 0x00000001c00e7824 */ /* 0x000fc600078e0203 */
        /* <DEDUP_REMOVED lines=8> */
[----:B--2---:R-:W2:Y:S01]  /*17660*/  FENCE.VIEW.ASYNC.S ;  /* 0x00000000000073c6 */ /* 0x004ea20000000000 */
[----:B------:R-:W-:Y:S01]  /*17670*/  IMAD R11, R188, UR5, R11 ;  /* 0x00000005bc0b7c24 */ /* 0x000fe2000f8e020b */
[----:B------:R-:W-:Y:S01]  /*17680*/  ULDC.64 UR4, c[0x0][0xaf0] ;  /* 0x0002bc0000047ab9 */ /* 0x000fe20000000a00 */
[----:B-1----:R-:W-:-:S04]  /*17690*/  @P1 IMAD.HI.U32 R0, R14, R13, RZ ;  /* 0x0000000d0e001227 */ /* 0x002fc800078e00ff */
[----:B------:R-:W-:Y:S02]  /*176a0*/  IMAD R12, R12, UR4, RZ ;  /* 0x000000040c0c7c24 */ /* 0x000fe4000f8e02ff */
[----:B------:R-:W-:Y:S01]  /*176b0*/  IMAD.MOV.U32 R3, RZ, RZ, R14 ;  /* 0x000000ffff037224 */ /* 0x000fe200078e000e */
[----:B0-----:R-:W-:Y:S01]  /*176c0*/  @P1 SHF.R.U32.HI R3, RZ, R15, R0 ;  /* 0x0000000fff031219 */ /* 0x001fe20000011600 */
[C---:B------:R-:W-:Y:S02]  /*176d0*/  IMAD R13, R209.reuse, UR5, R12 ;  /* 0x00000005d10d7c24 */ /* 0x040fe4000f8e020c */
[----:B------:R-:W-:Y:S01]  /*176e0*/  IMAD.WIDE.U32 R10, R209, UR4, R10 ;  /* 0x00000004d10a7c25 */ /* 0x000fe2000f8e000a */
[----:B------:R-:W-:Y:S01]  /*176f0*/  SHF.R.S32.HI R9, RZ, 0x1f, R3 ;  /* 0x0000001fff097819 */ /* 0x000fe20000011403 */
[----:B------:R-:W-:Y:S02]  /*17700*/  ULDC.64 UR4, c[0x0][0xae0] ;  /* 0x0002b80000047ab9 */ /* 0x000fe40000000a00 */
[----:B------:R-:W-:-:S02]  /*17710*/  IMAD.IADD R11, R11, 0x1, R13 ;  /* 0x000000010b0b7824 */ /* 0x000fc400078e020d */
[----:B------:R-:W-:Y:S02]  /*17720*/  VIADD R0, R18, 0x28820 ;  /* 0x0002882012007836 */ /* 0x000fe40000000000 */
[----:B------:R-:W-:Y:S02]  /*17730*/  IMAD.MOV R13, RZ, RZ, -R3 ;  /* 0x000000ffff0d7224 */ /* 0x000fe400078e0a03 */
[----:B------:R-:W-:Y:S01]  /*17740*/  IMAD R12, R9, UR4, RZ ;  /* 0x00000004090c7c24 */ /* 0x000fe2000f8e02ff */
[----:B------:R-:W-:Y:S01]  /*17750*/  PRMT R0, RZ, 0x654, R0 ;  /* 0x00000654ff007816 */ /* 0x000fe20000000000 */
[----:B------:R-:W-:-:S03]  /*17760*/  IMAD R9, R4, R13, R14 ;  /* 0x0000000d04097224 */ /* 0x000fc600078e020e */
[----:B--2---:R0:W-:Y:S01]  /*17770*/  SYNCS.ARRIVE.TRANS64.RED.A1T0 RZ, [R0+URZ], RZ ;  /* 0x000000ff00ff79a7 */ /* 0x0041e2000810043f */
[C---:B------:R-:W-:Y:S02]  /*17780*/  IMAD R13, R3.reuse, UR5, R12 ;  /* 0x00000005030d7c24 */ /* 0x040fe4000f8e020c */
[----:B------:R-:W-:Y:S01]  /*17790*/  IMAD.WIDE.U32 R10, R3, UR4, R10 ;  /* 0x00000004030a7c25 */ /* 0x000fe2000f8e000a */
[----:B------:R-:W-:Y:S01]  /*177a0*/  ULDC.64 UR4, c[0x0][0xad8] ;  /* 0x0002b60000047ab9 */ /* 0x000fe20000000a00 */
[----:B0-----:R-:W-:Y:S02]  /*177b0*/  SHF.R.S32.HI R0, RZ, 0x1f, R9 ;  /* 0x0000001fff007819 */ /* 0x001fe40000011409 */
        /* <DEDUP_REMOVED lines=13> */
.L_x_9831:
        /* <DEDUP_REMOVED lines=12> */
.L_x_9577:
[----:B------:R-:W-:Y:S05]  /*17950*/  BSYNC B1 ;  /* 0x0000000000017941 */ /* 0x000fea0003800000 */
.L_x_9576:
[----:B------:R-:W-:-:S03]  /*17960*/  UMOV UR4, 0xffffffff ;  /* 0xffffffff00047882 */ /* 0x000fc60000000000 */
[----:B------:R-:W-:Y:S05]  /*17970*/  BRA.DIV UR4, `(.L_x_9578) ;  /* 0x000000ba04f07947 */ /* 0x000fea000b800000 */
[----:B-1----:R1:W4:Y:S04]  /*17980*/  SHFL.IDX PT, R3, R4, 0x1, 0x181f ;  /* 0x00381f0004037f89 */ /* 0x00232800000e0000 */
[----:B--23--:R1:W2:Y:S02]  /*17990*/  SHFL.IDX PT, R14, R0, 0x1, 0x181f ;  /* 0x00381f00000e7f89 */ /* 0x00c2a400000e0000 */
.L_x_9835:
[----:B------:R-:W-:Y:S01]  /*179a0*/  IADD3 R9, R21, 0x20, RZ ;  /* 0x0000002015097810 */ /* 0x000fe20007ffe0ff */
[----:B------:R-:W-:Y:S03]  /*179b0*/  BSSY B1, `(.L_x_9579) ;  /* 0x000000c000017945 */ /* 0x000fe60003800000 */
        /* <DEDUP_REMOVED lines=9> */
[----:B-----5:R3:W-:Y:S04]  /*17a50*/  @!P2 ST.E.128 desc[UR42][R10.64], R28 ;  /* 0x0000001c0a00a985 */ /* 0x0207e8000c101d2a */
[----:B------:R3:W-:Y:S02]  /*17a60*/  @!P3 ST.E.128 desc[UR42][R14.64], R44 ;  /* 0x0000002c0e00b985 */ /* 0x0007e4000c101d2a */
.L_x_9580:
[----:B------:R-:W-:Y:S05]  /*17a70*/  BSYNC B1 ;  /* 0x0000000000017941 */ /* 0x000fea0003800000 */
.L_x_9579:
[----:B------:R-:W-:-:S03]  /*17a80*/  UMOV UR4, 0xffffffff ;  /* 0xffffffff00047882 */ /* 0x000fc60000000000 */
[----:B------:R-:W-:Y:S05]  /*17a90*/  BRA.DIV UR4, `(.L_x_9581) ;  /* 0x000000ba04f07947 */ /* 0x000fea000b800000 */
[----:B----4-:R4:W0:Y:S04]  /*17aa0*/  SHFL.IDX PT, R3, R4, 0x2, 0x181f ;  /* 0x00581f0004037f89 */ /* 0x01082800000e0000 */
[----:B--23--:R4:W2:Y:S02]  /*17ab0*/  SHFL.IDX PT, R14, R0, 0x2, 0x181f ;  /* 0x00581f00000e7f89 */ /* 0x00c8a400000e0000 */
.L_x_9839:
        /* <DEDUP_REMOVED lines=11> */
[----:B-----5:R3:W-:Y:S04]  /*17b70*/  @!P2 ST.E.128 desc[UR42][R10.64], R32 ;  /* 0x000000200a00a985 */ /* 0x0207e8000c101d2a */
[----:B------:R3:W-:Y:S02]  /*17b80*/  @!P3 ST.E.128 desc[UR42][R14.64], R48 ;  /* 0x000000300e00b985 */ /* 0x0007e4000c101d2a */
.L_x_9583:
[----:B------:R-:W-:Y:S05]  /*17b90*/  BSYNC B1 ;  /* 0x0000000000017941 */ /* 0x000fea0003800000 */
.L_x_9582:
[----:B------:R-:W-:-:S03]  /*17ba0*/  UMOV UR4, 0xffffffff ;  /* 0xffffffff00047882 */ /* 0x000fc60000000000 */
[----:B------:R-:W-:Y:S05]  /*17bb0*/  BRA.DIV UR4, `(.L_x_9584) ;  /* 0x000000ba04f07947 */ /* 0x000fea000b800000 */
[----:B0-----:R0:W0:Y:S04]  /*17bc0*/  SHFL.IDX PT, R3, R4, 0x3, 0x181f ;  /* 0x00781f0004037f89 */ /* 0x00102800000e0000 */
[----:B--23--:R2:W3:Y:S02]  /*17bd0*/  SHFL.IDX PT, R14, R0, 0x3, 0x181f ;  /* 0x00781f00000e7f89 */ /* 0x00c4e400000e0000 */
.L_x_9843:
        /* <DEDUP_REMOVED lines=8> */
[----:B-----5:R0:W-:Y:S10]  /*17c60*/  @!P1 ST.E.128 desc[UR42][R8.64], R36 ;  /* 0x0000002408009985 */ /* 0x0201f4000c101d2a */
[----:B------:R-:W-:Y:S05]  /*17c70*/  @P0 BRA `(.L_x_9585) ;  /* 0x0000001800480947 */ /* 0x000fea0003800000 */
[----:B------:R-:W-:-:S04]  /*17c80*/  LEA R14, P0, R2, R14, 0x1 ;  /* 0x0000000e020e7211 */ /* 0x000fc800078008ff */
[----:B------:R-:W-:-:S05]  /*17c90*/  LEA.HI.X R15, R2, R3, R184, 0x1, P0 ;  /* 0x00000003020f7211 */ /* 0x000fca00000f0cb8 */
[----:B------:R3:W-:Y:S01]  /*17ca0*/  ST.E.128 desc[UR42][R14.64], R52 ;  /* 0x000000340e007985 */ /* 0x0007e2000c101d2a */
[----:B------:R-:W-:Y:S05]  /*17cb0*/  BRA `(.L_x_9585) ;  /* 0x0000001800387947 */ /* 0x000fea0003800000 */
.L_x_9574:
[----:B0-----:R-:W0:Y:S01]  /*17cc0*/  @P1 LDC R14, c[0x0][0xbec] ;  /* 0x0002fb00ff0e1b82 */ /* 0x001e220000000800 */
[----:B------:R-:W-:Y:S01]  /*17cd0*/  ULDC.64 UR4, c[0x0][0xb08] ;  /* 0x0002c20000047ab9 */ /* 0x000fe20000000a00 */
[----:B------:R-:W-:Y:S01]  /*17ce0*/  SHF.R.S32.HI R0, RZ, 0x1f, R209 ;  /* 0x0000001fff007819 */ /* 0x000fe200000114d1 */
[----:B------:R-:W-:Y:S01]  /*17cf0*/  IMAD R9, R9, UR4, RZ ;  /* 0x0000000409097c24 */ /* 0x000fe2000f8e02ff */
[----:B------:R-:W-:Y:S01]  /*17d00*/  ULDC.64 UR6, c[0x0][0xb30] ;  /* 0x0002cc0000067ab9 */ /* 0x000fe20000000a00 */
[----:B------:R-:W-:-:S03]  /*17d10*/  IMAD.WIDE.U32 R10, R12, UR4, RZ ;  /* 0x000000040c0a7c25 */ /* 0x000fc6000f8e00ff */
[----:B------:R-:W1:Y:S01]  /*17d20*/  @P1 LDC R13, c[0x0][0xbf0] ;  /* 0x0002fc00ff0d1b82 */ /* 0x000e620000000800 */
[----:B------:R-:W-:Y:S01]  /*17d30*/  IMAD R9, R12, UR5, R9 ;  /* 0x000000050c097c24 */ /* 0x000fe2000f8e0209 */
[----:B------:R-:W-:Y:S01]  /*17d40*/  ULDC.64 UR4, c[0x0][0xb38] ;  /* 0x0002ce0000047ab9 */ /* 0x000fe20000000a00 */
[----:B------:R-:W-:Y:S02]  /*17d50*/  IMAD.MOV.U32 R3, RZ, RZ, R35 ;  /* 0x000000ffff037224 */ /* 0x000fe400078e0023 */
[----:B------:R-:W-:Y:S02]  /*17d60*/  IMAD.IADD R11, R11, 0x1, R9 ;  /* 0x000000010b0b7824 */ /* 0x000fe400078e0209 */
        /* <DEDUP_REMOVED lines=9> */
[C---:B------:R-:W-:Y:S01]  /*17e00*/  IMAD R9, R209.reuse, UR5, R0 ;  /* 0x00000005d1097c24 */ /* 0x040fe2000f8e0200 */
[----:B-1----:R-:W-:Y:S01]  /*17e10*/  @P1 SHF.R.U32.HI R3, RZ, R13, R14 ;  /* 0x0000000dff031219 */ /* 0x002fe2000001160e */
[----:B------:R-:W-:Y:S01]  /*17e20*/  IMAD.WIDE.U32 R10, R209, UR4, R10 ;  /* 0x00000004d10a7c25 */ /* 0x000fe2000f8e000a */
[----:B------:R-:W-:Y:S02]  /*17e30*/  ULDC.64 UR4, c[0x0][0xb48] ;  /* 0x0002d20000047ab9 */ /* 0x000fe40000000a00 */
[----:B------:R-:W-:Y:S01]  /*17e40*/  SHF.R.S32.HI R0, RZ, 0x1f, R3 ;  /* 0x0000001fff007819 */ /* 0x000fe20000011403 */
[----:B------:R-:W-:Y:S02]  /*17e50*/  IMAD.IADD R11, R11, 0x1, R9 ;  /* 0x000000010b0b7824 */ /* 0x000fe400078e0209 */
        /* <DEDUP_REMOVED lines=29> */
[----:B0-----:R-:W-:Y:S01]  /*18030*/  LEA.HI.X R4, R10, UR5, R3, 0x2, P0 ;  /* 0x000000050a047c11 */ /* 0x001fe200080f1403 */
[----:B------:R-:W-:Y:S01]  /*18040*/  VIADD R47, R193, 0x48 ;  /* 0x00000048c12f7836 */ /* 0x000fe20000000000 */
[----:B------:R-:W-:-:S02]  /*18050*/  SHF.R.S32.HI R42, RZ, 0x1f, R41 ;  /* 0x0000001fff2a7819 */ /* 0x000fc40000011429 */
[----:B------:R-:W-:Y:S02]  /*18060*/  SHF.R.S32.HI R44, RZ, 0x1f, R43 ;  /* 0x0000001fff2c7819 */ /* 0x000fe4000001142b */
[----:B------:R-:W-:Y:S02]  /*18070*/  SHF.R.S32.HI R46, RZ, 0x1f, R45 ;  /* 0x0000001fff2e7819 */ /* 0x000fe4000001142d */
[----:B------:R-:W-:Y:S01]  /*18080*/  SHF.R.S32.HI R48, RZ, 0x1f, R47 ;  /* 0x0000001fff307819 */ /* 0x000fe2000001142f */
[----:B------:R-:W-:Y:S06]  /*18090*/  BRA.DIV UR4, `(.L_x_9586) ;  /* 0x000000ba04007947 */ /* 0x000fec000b800000 */
[----:B------:R0:W1:Y:S04]  /*180a0*/  SHFL.IDX PT, R3, R4, RZ, 0x1c1f ;  /* 0x001c1fff04037589 */ /* 0x00006800000e0000 */
[----:B------:R0:W2:Y:S02]  /*180b0*/  SHFL.IDX PT, R14, R0, RZ, 0x1c1f ;  /* 0x001c1fff000e7589 */ /* 0x0000a400000e0000 */
.L_x_9846:
        /* <DEDUP_REMOVED lines=12> */
[-C--:B------:R-:W-:Y:S01]  /*18180*/  @!P3 LEA R26, P4, R33, R14.reuse, 0x2 ;  /* 0x0000000e211ab211 */ /* 0x080fe200078810ff */
        /* <DEDUP_REMOVED lines=19> */
[-C--:B------:R-:W-:Y:S02]  /*182c0*/  @!P1 LEA R20, P5, R43, R14.reuse, 0x2 ;  /* 0x0000000e2b149211 */ /* 0x080fe400078a10ff */
        /* <DEDUP_REMOVED lines=9> */
[CC--:B----4-:R-:W-:Y:S02]  /*18360*/  @!P2 LEA R28, P4, R47.reuse, R14.reuse, 0x2 ;  /* 0x0000000e2f1ca211 */ /* 0x0d0fe400078810ff */
        /* <DEDUP_REMOVED lines=25> */
.L_x_9588:
[----:B------:R-:W-:Y:S05]  /*18500*/  BSYNC B1 ;  /* 0x0000000000017941 */ /* 0x000fea0003800000 */
.L_x_9587:
[----:B------:R-:W-:-:S03]  /*18510*/  UMOV UR4, 0xffffffff ;  /* 0xffffffff00047882 */ /* 0x000fc60000000000 */
[----:B------:R-:W-:Y:S05]  /*18520*/  BRA.DIV UR4, `(.L_x_9589) ;  /* 0x000000b604107947 */ /* 0x000fea000b800000 */
[----:B-1----:R1:W3:Y:S04]  /*18530*/  SHFL.IDX PT, R3, R4, 0x1, 0x1c1f ;  /* 0x003c1f0004037f89 */ /* 0x0022e800000e0000 */
[----:B--2---:R1:W2:Y:S02]  /*18540*/  SHFL.IDX PT, R14, R0, 0x1, 0x1c1f ;  /* 0x003c1f00000e7f89 */ /* 0x0042a400000e0000 */
.L_x_9850:
        /* <DEDUP_REMOVED lines=8> */
[----:B---3--:R-:W-:Y:S02]  /*185d0*/  @!P4 IMAD.MOV.U32 R15, RZ, RZ, R3 ;  /* 0x000000ffff0fc224 */ /* 0x008fe400078e0003 */
[----:B------:R-:W-:Y:S02]  /*185e0*/  @!P2 LEA.HI.X R11, R24, R3, R32, 0x2, P3 ;  /* 0x00000003180ba211 */ /* 0x000fe400018f1420 */
[----:B------:R-:W-:Y:S01]  /*185f0*/  ISETP.GE.AND P3, PT, R37, UR4, PT ;  /* 0x0000000425007c0c */ /* 0x000fe2000bf66270 */
[----:B------:R-:W-:Y:S01]  /*18600*/  @!P4 IMAD.WIDE R8, R193, 0x4, R14 ;  /* 0x00000004c108c825 */ /* 0x000fe200078e020e */
[----:B------:R-:W-:-:S04]  /*18610*/  @!P1 LEA R12, P5, R33, R14, 0x2 ;  /* 0x0000000e210c9211 */ /* 0x000fc800078a10ff */
[----:B------:R2:W-:Y:S01]  /*18620*/  @!P4 ST.E.64 desc[UR42][R8.64], R90 ;  /* 0x0000005a0800c985 */ /* 0x0005e2000c101b2a */
[-C--:B------:R-:W-:Y:S02]  /*18630*/  @!P1 LEA.HI.X R13, R33, R3.reuse, R34, 0x2, P5 ;  /* 0x00000003210d9211 */ /* 0x080fe400028f1422 */
[----:B------:R-:W-:Y:S01]  /*18640*/  ISETP.GE.AND P4, PT, R39, UR4, PT ;  /* 0x0000000427007c0c */ /* 0x000fe2000bf86270 */
[----:B------:R3:W-:Y:S01]  /*18650*/  @!P2 ST.E.64 desc[UR42][R10.64], R94 ;  /* 0x0000005e0a00a985 */ /* 0x0007e2000c101b2a */
[----:B------:R-:W-:Y:S02]  /*18660*/  ISETP.GE.AND P2, PT, R41, UR4, PT ;  /* 0x0000000429007c0c */ /* 0x000fe4000bf46270 */
[-C--:B------:R-:W-:Y:S01]  /*18670*/  @!P0 LEA R20, P5, R35, R14.reuse, 0x2 ;  /* 0x0000000e23148211 */ /* 0x080fe200078a10ff */
[----:B------:R4:W-:Y:S01]  /*18680*/  @!P1 ST.E.64 desc[UR42][R12.64], R98 ;  /* 0x000000620c009985 */ /* 0x0009e2000c101b2a */
[----:B------:R-:W-:Y:S02]  /*18690*/  @!P3 LEA R24, P1, R37, R14, 0x2 ;  /* 0x0000000e2518b211 */ /* 0x000fe400078210ff */
[----:B------:R-:W-:-:S02]  /*186a0*/  @!P0 LEA.HI.X R21, R35, R3, R36, 0x2, P5 ;  /* 0x0000000323158211 */ /* 0x000fc400028f1424 */
[-C--:B------:R-:W-:Y:S02]  /*186b0*/  @!P3 LEA.HI.X R25, R37, R3.reuse, R38, 0x2, P1 ;  /* 0x000000032519b211 */ /* 0x080fe400008f1426 */
[----:B------:R-:W-:Y:S01]  /*186c0*/  ISETP.GE.AND P1, PT, R43, UR4, PT ;  /* 0x000000042b007c0c */ /* 0x000fe2000bf26270 */
[----:B------:R5:W-:Y:S01]  /*186d0*/  @!P0 ST.E.64 desc[UR42][R20.64], R102 ;  /* 0x0000006614008985 */ /* 0x000be2000c101b2a */
[-C--:B--2---:R-:W-:Y:S02]  /*186e0*/  @!P4 LEA R8, P5, R39, R14.reuse, 0x2 ;  /* 0x0000000e2708c211 */ /* 0x084fe400078a10ff */
[----:B------:R-:W-:Y:S01]  /*186f0*/  ISETP.GE.AND P0, PT, R45, UR4, PT ;  /* 0x000000042d007c0c */ /* 0x000fe2000bf06270 */
[----:B------:R2:W-:Y:S01]  /*18700*/  @!P3 ST.E.64 desc[UR42][R24.64], R106 ;  /* 0x0000006a1800b985 */ /* 0x0005e2000c101b2a */
[----:B------:R-:W-:Y:S02]  /*18710*/  @!P4 LEA.HI.X R9, R39, R3, R40, 0x2, P5 ;  /* 0x000000032709c211 */ /* 0x000fe400028f1428 */
[----:B---3--:R-:W-:-:S02]  /*18720*/  @!P2 LEA R10, P5, R41, R14, 0x2 ;  /* 0x0000000e290aa211 */ /* 0x008fc400078a10ff */
[----:B------:R-:W-:Y:S01]  /*18730*/  ISETP.GE.AND P3, PT, R47, UR4, PT ;  /* 0x000000042f007c0c */ /* 0x000fe2000bf66270 */
[----:B------:R3:W-:Y:S01]  /*18740*/  @!P4 ST.E.64 desc[UR42][R8.64], R110 ;  /* 0x0000006e0800c985 */ /* 0x0007e2000c101b2a */
[-C--:B------:R-:W-:Y:S02]  /*18750*/  @!P2 LEA.HI.X R11, R41, R3.reuse, R42, 0x2, P5 ;  /* 0x00000003290ba211 */ /* 0x080fe400028f142a */
[CC--:B----4-:R-:W-:Y:S02]  /*18760*/  @!P1 LEA R12, P5, R43.reuse, R14.reuse, 0x2 ;  /* 0x0000000e2b0c9211 */ /* 0x0d0fe400078a10ff */
[----:B------:R-:W-:Y:S01]  /*18770*/  ISETP.GE.AND P4, PT, R218, UR4, PT ;  /* 0x00000004da007c0c */ /* 0x000fe2000bf86270 */
[----:B------:R4:W-:Y:S01]  /*18780*/  @!P2 ST.E.64 desc[UR42][R10.64], R114 ;  /* 0x000000720a00a985 */ /* 0x0009e2000c101b2a */
[----:B------:R-:W-:Y:S02]  /*18790*/  @!P1 LEA.HI.X R13, R43, R3, R44, 0x2, P5 ;  /* 0x000000032b0d9211 */ /* 0x000fe400028f142c */
[----:B------:R-:W-:-:S02]  /*187a0*/  @!P0 LEA R26, P5, R45, R14, 0x2 ;  /* 0x0000000e2d1a8211 */ /* 0x000fc400078a10ff */
[----:B------:R-:W-:Y:S01]  /*187b0*/  ISETP.GE.AND P2, PT, R216, UR4, PT ;  /* 0x00000004d8007c0c */ /* 0x000fe2000bf46270 */
[----:B------:R0:W-:Y:S01]  /*187c0*/  @!P1 ST.E.64 desc[UR42][R12.64], R118 ;  /* 0x000000760c009985 */ /* 0x0001e2000c101b2a */
[-C--:B------:R-:W-:Y:S02]  /*187d0*/  @!P0 LEA.HI.X R27, R45, R3.reuse, R46, 0x2, P5 ;  /* 0x000000032d1b8211 */ /* 0x080fe400028f142e */
[-C--:B-----5:R-:W-:Y:S02]  /*187e0*/  @!P3 LEA R20, P5, R47, R14.reuse, 0x2 ;  /* 0x0000000e2f14b211 */ /* 0x0a0fe400078a10ff */
[----:B------:R-:W-:Y:S01]  /*187f0*/  ISETP.GE.AND P1, PT, R217, UR4, PT ;  /* 0x00000004d9007c0c */ /* 0x000fe2000bf26270 */
[----:B------:R5:W-:Y:S01]  /*18800*/  @!P0 ST.E.64 desc[UR42][R26.64], R122 ;  /* 0x0000007a1a008985 */ /* 0x000be2000c101b2a */
[----:B------:R-:W-:Y:S02]  /*18810*/  @!P3 LEA.HI.X R21, R47, R3, R48, 0x2, P5 ;  /* 0x000000032f15b211 */ /* 0x000fe400028f1430 */
[----:B--2---:R-:W-:-:S02]  /*18820*/  @!P4 LEA R24, P5, R218, R14, 0x2 ;  /* 0x0000000eda18c211 */ /* 0x004fc400078a10ff */
[----:B------:R-:W-:Y:S01]  /*18830*/  ISETP.GE.AND P0, PT, R215, UR4, PT ;  /* 0x00000004d7007c0c */ /* 0x000fe2000bf06270 */
[----:B------:R2:W-:Y:S01]  /*18840*/  @!P3 ST.E.64 desc[UR42][R20.64], R126 ;  /* 0x0000007e1400b985 */ /* 0x0005e2000c101b2a */
[----:B------:R-:W-:Y:S02]  /*18850*/  ISETP.GE.AND P3, PT, R214, UR4, PT ;  /* 0x00000004d6007c0c */ /* 0x000fe4000bf66270 */
[----:B------:R-:W-:-:S03]  /*18860*/  @!P4 LEA.HI.X R25, R218, R3, R226, 0x2, P5 ;  /* 0x00000003da19c211 */ /* 0x000fc600028f14e2 */
[CC--:B---3--:R-:W-:Y:S02]  /*18870*/  @!P1 LEA R8, P5, R217.reuse, R14.reuse, 0x2 ;  /* 0x0000000ed9089211 */ /* 0x0c8fe400078a10ff */
[----:B------:R2:W-:Y:S01]  /*18880*/  @!P4 ST.E.64 desc[UR42][R24.64], R130 ;  /* 0x000000821800c985 */ /* 0x0005e2000c101b2a */
[CC--:B----4-:R-:W-:Y:S02]  /*18890*/  @!P2 LEA R10, P4, R216.reuse, R14.reuse, 0x2 ;  /* 0x0000000ed80aa211 */ /* 0x0d0fe400078810ff */
[-C--:B------:R-:W-:Y:S02]  /*188a0*/  @!P1 LEA.HI.X R9, R217, R3.reuse, R225, 0x2, P5 ;  /* 0x00000003d9099211 */ /* 0x080fe400028f14e1 */
[-C--:B0-----:R-:W-:Y:S02]  /*188b0*/  @!P0 LEA R12, P5, R215, R14.reuse, 0x2 ;  /* 0x0000000ed70c8211 */ /* 0x081fe400078a10ff */
[----:B------:R-:W-:Y:S01]  /*188c0*/  @!P2 LEA.HI.X R11, R216, R3, R224, 0x2, P4 ;  /* 0x00000003d80ba211 */ /* 0x000fe200020f14e0 */
[----:B------:R2:W-:Y:S01]  /*188d0*/  @!P1 ST.E.64 desc[UR42][R8.64], R134 ;  /* 0x0000008608009985 */ /* 0x0005e2000c101b2a */
[----:B-----5:R-:W-:-:S02]  /*188e0*/  @!P3 LEA R26, P4, R214, R14, 0x2 ;  /* 0x0000000ed61ab211 */ /* 0x020fc400078810ff */
[-C--:B------:R-:W-:Y:S01]  /*188f0*/  @!P0 LEA.HI.X R13, R215, R3.reuse, R223, 0x2, P5 ;  /* 0x00000003d70d8211 */ /* 0x080fe200028f14df */
[----:B------:R2:W-:Y:S01]  /*18900*/  @!P2 ST.E.64 desc[UR42][R10.64], R138 ;  /* 0x0000008a0a00a985 */ /* 0x0005e2000c101b2a */
[----:B------:R-:W-:-:S03]  /*18910*/  @!P3 LEA.HI.X R27, R214, R3, R222, 0x2, P4 ;  /* 0x00000003d61bb211 */ /* 0x000fc600020f14de */
[----:B------:R2:W-:Y:S01]  /*18920*/  @!P0 ST.E.64 desc[UR42][R12.64], R142 ;  /* 0x0000008e0c008985 */ /* 0x0005e2000c101b2a */
[----:B------:R-:W-:-:S03]  /*18930*/  ISETP.GE.AND P0, PT, R213, UR4, PT ;  /* 0x00000004d5007c0c */ /* 0x000fc6000bf06270 */
[----:B------:R2:W-:Y:S10]  /*18940*/  @!P3 ST.E.64 desc[UR42][R26.64], R146 ;  /* 0x000000921a00b985 */ /* 0x0005f4000c101b2a */
[----:B------:R-:W-:Y:S05]  /*18950*/  @P0 BRA `(.L_x_9585) ;  /* 0x0000000c00100947 */ /* 0x000fea0003800000 */
[----:B------:R-:W-:-:S04]  /*18960*/  LEA R14, P0, R213, R14, 0x2 ;  /* 0x0000000ed50e7211 */ /* 0x000fc800078010ff */
[----:B------:R-:W-:-:S05]  /*18970*/  LEA.HI.X R15, R213, R3, R221, 0x2, P0 ;  /* 0x00000003d50f7211 */ /* 0x000fca00000f14dd */
[----:B------:R0:W-:Y:S01]  /*18980*/  ST.E.64 desc[UR42][R14.64], R150 ;  /* 0x000000960e007985 */ /* 0x0001e2000c101b2a */
[----:B------:R-:W-:Y:S05]  /*18990*/  BRA `(.L_x_9585) ;  /* 0x0000000c00007947 */ /* 0x000fea0003800000 */
.L_x_9572:
        /* <DEDUP_REMOVED lines=10> */
[----:B-----5:R-:W-:-:S04]  /*18a40*/  IMAD.U32 R24, RZ, RZ, UR4 ;  /* 0x00000004ff187e24 */ /* 0x020fc8000f8e00ff */
[----:B------:R-:W-:-:S04]  /*18a50*/  @P1 IADD3 R210, P2, R210, UR6, RZ ;  /* 0x00000006d2d21c10 */ /* 0x000fc8000ff5e0ff */
[----:B------:R-:W-:Y:S01]  /*18a60*/  @P1 IADD3.X R211, R211, UR7, RZ, P2, !PT ;  /* 0x00000007d3d31c10 */ /* 0x000fe200097fe4ff */
[----:B------:R4:W5:Y:S04]  /*18a70*/  @P0 LDG.E R3, desc[UR42][R8.64] ;  /* 0x0000002a08030981 */ /* 0x000968000c1e1900 */
[----:B------:R4:W5:Y:S01]  /*18a80*/  @P1 LDG.E R24, desc[UR42][R210.64] ;  /* 0x0000002ad2181981 */ /* 0x000962000c1e1900 */
[----:B------:R-:W-:Y:S01]  /*18a90*/  ISETP.NE.AND P2, PT, R208, RZ, PT ;  /* 0x000000ffd000720c */ /* 0x000fe20003f45270 */
[----:B------:R-:W1:-:S12]  /*18aa0*/  S2R R0, SR_TID.X ;  /* 0x0000000000007919 */ /* 0x000e580000002100 */
[----:B------:R-:W2:Y:S01]  /*18ab0*/  @!P2 LDC R208, c[0x0][0xad4] ;  /* 0x0002b500ffd0ab82 */ /* 0x000ea20000000800 */
[----:B-1----:R-:W-:Y:S01]  /*18ac0*/  VIADD R0, R0, 0xffffff80 ;  /* 0xffffff8000007836 */ /* 0x002fe20000000000 */
[----:B--2---:R-:W-:-:S04]  /*18ad0*/  ISETP.GT.AND P2, PT, R208, 0x1, PT ;  /* 0x00000001d000780c */ /* 0x004fc80003f44270 */
[----:B------:R-:W-:Y:S01]  /*18ae0*/  ISETP.GT.AND P3, PT, R0, 0x7f, PT ;  /* 0x0000007f0000780c */ /* 0x000fe20003f64270 */
[----:B----4-:R-:W-:-:S12]  /*18af0*/  @P1 BRA `(.L_x_9590) ;  /* 0x0000000000101947 */ /* 0x010fd80003800000 */
[----:B------:R-:W-:Y:S05]  /*18b00*/  @!P0 BRA `(.L_x_9590) ;  /* 0x00000000000c8947 */ /* 0x000fea0003800000 */
[----:B------:R-:W2:Y:S04]  /*18b10*/  LDG.E R11, desc[UR42][R8.64] ;  /* 0x0000002a080b7981 */ /* 0x000ea8000c1e1900 */
[----:B-----5:R-:W2:Y:S02]  /*18b20*/  LDG.E R24, desc[UR42][R8.64+0x4] ;  /* 0x0000042a08187981 */ /* 0x020ea4000c1e1900 */
[----:B--2---:R-:W-:-:S07]  /*18b30*/  IMAD.IADD R24, R24, 0x1, -R11 ;  /* 0x0000000118187824 */ /* 0x004fce00078e0a0b */
.L_x_9590:
[----:B------:R-:W-:Y:S01]  /*18b40*/  BSSY B1, `(.L_x_9591) ;  /* 0x0000036000017945 */ /* 0x000fe20003800000 */
[----:B------:R-:W-:Y:S02]  /*18b50*/  SEL R209, R209, RZ, !P0 ;  /* 0x000000ffd1d17207 */ /* 0x000fe40004000000 */
[----:B------:R-:W-:Y:S02]  /*18b60*/  SEL R219, R219, RZ, !P0 ;  /* 0x000000ffdbdb7207 */ /* 0x000fe40004000000 */
[----:B-----5:R-:W-:Y:S01]  /*18b70*/  SHF.R.S32.HI R28, RZ, 0x1f, R3 ;  /* 0x0000001fff1c7819 */ /* 0x020fe20000011403 */
[----:B------:R-:W-:Y:S06]  /*18b80*/  @P3 BRA `(.L_x_9592) ;  /* 0x0000000000c43947 */ /* 0x000fec0003800000 */
[----:B------:R-:W1:Y:S01]  /*18b90*/  S2R R31, SR_TID.X ;  /* 0x00000000001f7919 */ /* 0x000e620000002100 */
[----:B------:R-:W2:Y:S02]  /*18ba0*/  LDC R35, c[0x0][0xbe8] ;  /* 0x0002fa00ff237b82 */ /* 0x000ea40000000800 */
[----:B--2---:R-:W-:Y:S01]  /*18bb0*/  IMAD R0, R24, R35, RZ ;  /* 0x0000002318007224 */ /* 0x004fe200078e02ff */
[----:B-1----:R-:W-:-:S04]  /*18bc0*/  IADD3 R31, R192, -0x80, R31 ;  /* 0xffffff80c01f7810 */ /* 0x002fc80007ffe01f */
[----:B------:R-:W-:-:S13]  /*18bd0*/  ISETP.GE.AND P0, PT, R31, R0, PT ;  /* 0x000000001f00720c */ /* 0x000fda0003f06270 */
[----:B------:R-:W-:Y:S05]  /*18be0*/  @P0 BRA `(.L_x_9592) ;  /* 0x0000000000ac0947 */ /* 0x000fea0003800000 */
[----:B------:R-:W-:Y:S01]  /*18bf0*/  IMAD.MOV.U32 R26, RZ, RZ, 0x9b8 ;  /* 0x000009b8ff1a7424 */ /* 0x000fe200078e00ff */
[----:B------:R-:W-:Y:S01]  /*18c00*/  ISETP.GT.AND P0, PT, R208, 0x1, PT ;  /* 0x00000001d000780c */ /* 0x000fe20003f04270 */
[----:B------:R-:W1:Y:S01]  /*18c10*/  LDC.64 R32, c[0x0][0xba8] ;  /* 0x0002ea00ff207b82 */ /* 0x000e620000000a00 */
[----:B------:R-:W-:Y:S01]  /*18c20*/  ISETP.NE.AND P1, PT, R35, 0x1, PT ;  /* 0x000000012300780c */ /* 0x000fe20003f25270 */
[----:B------:R-:W-:Y:S01]  /*18c30*/  IMAD.MOV.U32 R25, RZ, RZ, R31 ;  /* 0x000000ffff197224 */ /* 0x000fe200078e001f */
[----:B------:R-:W-:-:S05]  /*18c40*/  SEL R26, R26, 0x978, P0 ;  /* 0x000009781a1a7807 */ /* 0x000fca0000000000 */
[----:B------:R-:W2:Y:S08]  /*18c50*/  LDC.64 R10, c[0x0][R26+0x220] ;  /* 0x000088001a0a7b82 */ /* 0x000eb00000000a00 */
[----:B------:R-:W4:Y:S08]  /*18c60*/  LDC.64 R8, c[0x0][R26+0x218] ;  /* 0x000086001a087b82 */ /* 0x000f300000000a00 */
[----:B------:R-:W5:Y:S08]  /*18c70*/  LDC.64 R12, c[0x0][R26+0x228] ;  /* 0x00008a001a0c7b82 */ /* 0x000f700000000a00 */
[----:B------:R-:W0:Y:S08]  /*18c80*/  @P1 LDC R0, c[0x0][0xbec] ;  /* 0x0002fb00ff001b82 */ /* 0x000e300000000800 */
[----:B------:R-:W5:Y:S08]  /*18c90*/  LDC.64 R14, c[0x0][R26+0x210] ;  /* 0x000084001a0e7b82 */ /* 0x000f700000000a00 */
[----:B------:R-:W3:Y:S01]  /*18ca0*/  @P1 LDC R29, c[0x0][0xbf0] ;  /* 0x0002fc00ff1d1b82 */ /* 0x000ee20000000800 */
[----:B0-----:R-:W-:-:S07]  /*18cb0*/  @P1 IMAD.HI.U32 R0, R31, R0, RZ ;  /* 0x000000001f001227 */ /* 0x001fce00078e00ff */
[----:B-1----:R-:W0:Y:S01]  /*18cc0*/  @!P0 LDC R32, c[0x0][0xb50] ;  /* 0x0002d400ff208b82 */ /* 0x002e220000000800 */
[-C--:B--2---:R-:W-:Y:S02]  /*18cd0*/  IMAD R11, R11, R209.reuse, RZ ;  /* 0x000000d10b0b7224 */ /* 0x084fe400078e02ff */
[----:B------:R-:W-:-:S05]  /*18ce0*/  IMAD.WIDE.U32 R20, R10, R209, RZ ;  /* 0x000000d10a147225 */ /* 0x000fca00078e00ff */
[----:B------:R-:W1:Y:S01]  /*18cf0*/  @!P0 LDC R33, c[0x0][0xb54] ;  /* 0x0002d500ff218b82 */ /* 0x000e620000000800 */
[-C--:B----4-:R-:W-:Y:S02]  /*18d00*/  IMAD R27, R9, R188.reuse, RZ ;  /* 0x000000bc091b7224 */ /* 0x090fe400078e02ff */
[----:B------:R-:W-:Y:S01]  /*18d10*/  IMAD.WIDE.U32 R8, R8, R188, RZ ;  /* 0x000000bc08087225 */ /* 0x000fe200078e00ff */
[----:B---3--:R-:W-:-:S03]  /*18d20*/  @P1 SHF.R.U32.HI R25, RZ, R29, R0 ;  /* 0x0000001dff191219 */ /* 0x008fc60000011600 */
[----:B------:R-:W-:Y:S01]  /*18d30*/  IMAD R29, R10, R219, R11 ;  /* 0x000000db0a1d7224 */ /* 0x000fe200078e020b */
[----:B------:R-:W-:Y:S01]  /*18d40*/  SEL R11, R212, RZ, P0 ;  /* 0x000000ffd40b7207 */ /* 0x000fe20000000000 */
[----:B------:R-:W-:Y:S01]  /*18d50*/  IMAD.IADD R27, R9, 0x1, R27 ;  /* 0x00000001091b7824 */ /* 0x000fe200078e021b */
[----:B------:R-:W-:Y:S01]  /*18d60*/  IADD3 R0, P1, P3, R20, R8, R3 ;  /* 0x0000000814007210 */ /* 0x000fe20007b3e003 */
[----:B------:R-:W-:Y:S02]  /*18d70*/  IMAD.MOV R4, RZ, RZ, -R25 ;  /* 0x000000ffff047224 */ /* 0x000fe400078e0a19 */
[----:B------:R-:W-:Y:S02]  /*18d80*/  IMAD.IADD R29, R21, 0x1, R29 ;  /* 0x00000001151d7824 */ /* 0x000fe400078e021d */
[----:B-----5:R-:W-:-:S04]  /*18d90*/  IMAD.WIDE.U32 R8, R12, R11, RZ ;  /* 0x0000000b0c087225 */ /* 0x020fc800078e00ff */
[----:B------:R-:W-:Y:S02]  /*18da0*/  IMAD R13, R13, R11, RZ ;  /* 0x0000000b0d0d7224 */ /* 0x000fe400078e02ff */
[----:B------:R-:W-:Y:S01]  /*18db0*/  IMAD R11, R35, R4, R31 ;  /* 0x00000004230b7224 */ /* 0x000fe200078e021f */
[----:B------:R-:W-:Y:S01]  /*18dc0*/  IADD3.X R4, R29, R27, R28, P1, P3 ;  /* 0x0000001b1d047210 */ /* 0x000fe20000fe641c */
[----:B------:R-:W-:Y:S01]  /*18dd0*/  IMAD.IADD R13, R9, 0x1, R13 ;  /* 0x00000001090d7824 */ /* 0x000fe200078e020d */
[----:B------:R-:W-:Y:S01]  /*18de0*/  IADD3 R8, P0, P1, R25, R0, R8 ;  /* 0x0000000019087210 */ /* 0x000fe2000791e008 */
[----:B------:R-:W-:Y:S01]  /*18df0*/  IMAD R0, R15, R11, RZ ;  /* 0x0000000b0f007224 */ /* 0x000fe200078e02ff */
        /* <DEDUP_REMOVED lines=10> */
.L_x_9592:
[----:B------:R-:W-:Y:S05]  /*18ea0*/  BSYNC B1 ;  /* 0x0000000000017941 */ /* 0x000fea0003800000 */
.L_x_9591:
        /* <DEDUP_REMOVED lines=11> */
[----:B------:R-:W-:-:S03]  /*18f60*/  IMAD.WIDE.U32 R8, R188, UR4, R8 ;  /* 0x00000004bc087c25 */ /* 0x000fc6000f8e0008 */
[----:B------:R-:W-:Y:S01]  /*18f70*/  MOV R3, R13 ;  /* 0x0000000d00037202 */ /* 0x000fe20000000f00 */
[----:B------:R-:W-:Y:S01]  /*18f80*/  IMAD R9, R188, UR5, R9 ;  /* 0x00000005bc097c24 */ /* 0x000fe2000f8e0209 */
[----:B------:R-:W-:Y:S01]  /*18f90*/  ULDC.64 UR4, c[0x0][0xae0] ;  /* 0x0002b80000047ab9 */ /* 0x000fe20000000a00 */
[----:B------:R-:W-:Y:S01]  /*18fa0*/  IMAD.IADD R192, R187, 0x1, R192 ;  /* 0x00000001bbc07824 */ /* 0x000fe200078e02c0 */
[----:B--2---:R-:W-:Y:S01]  /*18fb0*/  ISETP.NE.AND P0, PT, R21, 0x1, PT ;  /* 0x000000011500780c */ /* 0x004fe20003f05270 */
[----:B------:R-:W-:-:S12]  /*18fc0*/  IMAD.WIDE.U32 R8, R209, UR6, R8 ;  /* 0x00000006d1087c25 */ /* 0x000fd8000f8e0008 */
[----:B---3--:R-:W1:Y:S08]  /*18fd0*/  @P0 LDC R4, c[0x0][0xbec] ;  /* 0x0002fb00ff040b82 */ /* 0x008e700000000800 */
        /* <DEDUP_REMOVED lines=25> */
[----:B------:R1:W3:Y:S02]  /*19170*/  SHFL.IDX PT, R14, R0, RZ, 0x181f ;  /* 0x00181fff000e7589 */ /* 0x0002e400000e0000 */
.L_x_9853:
[----:B------:R-:W-:Y:S01]  /*19180*/  IMAD R21, R24, R21, RZ ;  /* 0x0000001518157224 */ /* 0x000fe200078e02ff */
[----:B------:R-:W-:Y:S04]  /*19190*/  BSSY B1, `(.L_x_9594) ;  /* 0x000000c000017945 */ /* 0x000fe80003800000 */
[----:B------:R-:W-:-:S13]  /*191a0*/  ISETP.GE.AND P0, PT, R192, R21, PT ;  /* 0x00000015c000720c */ /* 0x000fda0003f06270 */
[----:B------:R-:W-:Y:S05]  /*191b0*/  @P0 BRA `(.L_x_9595) ;  /* 0x0000000000240947 */ /* 0x000fea0003800000 */
[----:B------:R-:W-:Y:S02]  /*191c0*/  ULDC UR4, c[0x0][0xac8] ;  /* 0x0002b20000047ab9 */ /* 0x000fe40000000800 */
[----:B------:R-:W-:Y:S02]  /*191d0*/  ISETP.GE.AND P2, PT, R16, UR4, PT ;  /* 0x0000000410007c0c */ /* 0x000fe4000bf46270 */
[----:B------:R-:W-:-:S11]  /*191e0*/  ISETP.GE.AND P3, PT, R2, UR4, PT ;  /* 0x0000000402007c0c */ /* 0x000fd6000bf66270 */
[-C--:B---3--:R-:W-:Y:S02]  /*191f0*/  @!P2 LEA R8, P0, R16, R14.reuse, 0x1 ;  /* 0x0000000e1008a211 */ /* 0x088fe400078008ff */
[----:B------:R-:W-:Y:S02]  /*19200*/  @!P3 LEA R14, P1, R2, R14, 0x1 ;  /* 0x0000000e020eb211 */ /* 0x000fe400078208ff */
[-C--:B--2---:R-:W-:Y:S02]  /*19210*/  @!P2 LEA.HI.X R9, R16, R3.reuse, R17, 0x1, P0 ;  /* 0x000000031009a211 */ /* 0x084fe400000f0c11 */
[----:B------:R-:W-:-:S03]  /*19220*/  @!P3 LEA.HI.X R15, R2, R3, R184, 0x1, P1 ;  /* 0x00000003020fb211 */ /* 0x000fc600008f0cb8 */
[----:B------:R4:W-:Y:S04]  /*19230*/  @!P2 ST.E.128 desc[UR42][R8.64], RZ ;  /* 0x000000ff0800a985 */ /* 0x0009e8000c101d2a */
[----:B------:R4:W-:Y:S02]  /*19240*/  @!P3 ST.E.128 desc[UR42][R14.64], RZ ;  /* 0x000000ff0e00b985 */ /* 0x0009e4000c101d2a */
.L_x_9595:
[----:B------:R-:W-:Y:S05]  /*19250*/  BSYNC B1 ;  /* 0x0000000000017941 */ /* 0x000fea0003800000 */
.L_x_9594:
[----:B------:R-:W-:-:S03]  /*19260*/  UMOV UR4, 0xffffffff ;  /* 0xffffffff00047882 */ /* 0x000fc60000000000 */
[----:B------:R-:W-:Y:S05]  /*19270*/  BRA.DIV UR4, `(.L_x_9596) ;  /* 0x000000aa04387947 */ /* 0x000fea000b800000 */
[----:B--2---:R2:W0:Y:S04]  /*19280*/  SHFL.IDX PT, R3, R4, 0x1, 0x181f ;  /* 0x00381f0004037f89 */ /* 0x00442800000e0000 */
[----:B---34-:R2:W3:Y:S02]  /*19290*/  SHFL.IDX PT, R14, R0, 0x1, 0x181f ;  /* 0x00381f00000e7f89 */ /* 0x0184e400000e0000 */
.L_x_9857:
[----:B------:R-:W-:Y:S01]  /*192a0*/  VIADD R8, R192, 0x20 ;  /* 0x00000020c0087836 */ /* 0x000fe20000000000 */
        /* <DEDUP_REMOVED lines=10> */
[----:B------:R4:W-:Y:S04]  /*19350*/  @!P2 ST.E.128 desc[UR42][R8.64], RZ ;  /* 0x000000ff0800a985 */ /* 0x0009e8000c101d2a */
[----:B------:R4:W-:Y:S02]  /*19360*/  @!P3 ST.E.128 desc[UR42][R14.64], RZ ;  /* 0x000000ff0e00b985 */ /* 0x0009e4000c101d2a */
.L_x_9598:
[----:B------:R-:W-:Y:S05]  /*19370*/  BSYNC B1 ;  /* 0x0000000000017941 */ /* 0x000fea0003800000 */
.L_x_9597:
[----:B------:R-:W-:-:S03]  /*19380*/  UMOV UR4, 0xffffffff ;  /* 0xffffffff00047882 */ /* 0x000fc60000000000 */
[----:B------:R-:W-:Y:S05]  /*19390*/  BRA.DIV UR4, `(.L_x_9599) ;  /* 0x000000aa04387947 */ /* 0x000fea000b800000 */
[----:B0-----:R0:W0:Y:S04]  /*193a0*/  SHFL.IDX PT, R3, R4, 0x2, 0x181f ;  /* 0x00581f0004037f89 */ /* 0x00102800000e0000 */
[----:B---34-:R3:W4:Y:S02]  /*193b0*/  SHFL.IDX PT, R14, R0, 0x2, 0x181f ;  /* 0x00581f00000e7f89 */ /* 0x01872400000e0000 */
.L_x_9861:
        /* <DEDUP_REMOVED lines=13> */
.L_x_9601:
[----:B------:R-:W-:Y:S05]  /*19490*/  BSYNC B1 ;  /* 0x0000000000017941 */ /* 0x000fea0003800000 */
.L_x_9600:
[----:B------:R-:W-:-:S03]  /*194a0*/  UMOV UR4, 0xffffffff ;  /* 0xffffffff00047882 */ /* 0x000fc60000000000 */
[----:B------:R-:W-:Y:S05]  /*194b0*/  BRA.DIV UR4, `(.L_x_9602) ;  /* 0x000000aa04387947 */ /* 0x000fea000b800000 */
[----:B0-----:R0:W0:Y:S04]  /*194c0*/  SHFL.IDX PT, R3, R4, 0x3, 0x181f ;  /* 0x00781f0004037f89 */ /* 0x00102800000e0000 */
[----:B----4-:R4:W0:Y:S02]  /*194d0*/  SHFL.IDX PT, R14, R0, 0x3, 0x181f ;  /* 0x00781f00000e7f89 */ /* 0x01082400000e0000 */
.L_x_9865:
[----:B-1234-:R-:W-:-:S05]  /*194e0*/  VIADD R0, R192, 0x60 ;  /* 0x00000060c0007836 */ /* 0x01efca0000000000 */
        /* <DEDUP_REMOVED lines=11> */
.L_x_9585:
[----:B------:R-:W-:Y:S05]  /*195a0*/  BSYNC B0 ;  /* 0x0000000000007941 */ /* 0x000fea0003800000 */
.L_x_9571:
[----:B------:R-:W-:Y:S02]  /*195b0*/  ULDC UR4, c[0x0][0xc3c] ;  /* 0x00030f0000047ab9 */ /* 0x000fe40000000800 */
[----:B---3--:R-:W-:-:S13]  /*195c0*/  ISETP.GE.AND P0, PT, R7, UR4, PT ;  /* 0x0000000407007c0c */ /* 0x008fda000bf06270 */
[----:B------:R-:W-:Y:S05]  /*195d0*/  @!P0 BRA `(.L_x_9603) ;  /* 0xfffffe7c000c8947 */ /* 0x000fea000383ffff */
[----:B------:R-:W-:Y:S05]  /*195e0*/  BRA `(.L_x_9369) ;  /* 0x0000007800487947 */ /* 0x000fea0003800000 */
.L_x_9367:
        /* <DEDUP_REMOVED lines=16> */
.L_x_9604:
        /* <DEDUP_REMOVED lines=43> */
.L_x_9608:
        /* <DEDUP_REMOVED lines=37> */
.L_x_9606:
        /* <DEDUP_REMOVED lines=13> */
.L_x_9609:
        /* <DEDUP_REMOVED lines=25> */
[-C--:B------:R-:W-:Y:S01]  /*19e50*/  @!P1 IADD3 R3, R3, -R12.reuse, RZ ;  /* 0x8000000c03039210 */ /* 0x080fe20007ffe0ff */
        /* <DEDUP_REMOVED lines=36> */
.L_x_9610:
        /* <DEDUP_REMOVED lines=57> */
[----:B------:R-:W-:-:S06]  /*1a430*/  @P0 IADD3 R2, R2, 0x1, RZ ;  /* 0x0000000102020810 */ /* 0x000fcc0007ffe0ff */
[----:B------:R-:W-:Y:S01]  /*1a440*/  @!P2 IMAD.MOV R2, RZ, RZ, -R2 ;  /* 0x000000ffff02a224 */ /* 0x000fe200078e0a02 */
[----:B------:R-:W-:-:S05]  /*1a450*/  @!P1 LOP3.LUT R2, RZ, R13, RZ, 0x33, !PT ;  /* 0x0000000dff029212 */ /* 0x000fca00078e33ff */
[----:B------:R-:W-:-:S07]  /*1a460*/  IMAD R18, R2, R18, R3 ;  /* 0x0000001202127224 */ /* 0x000fce00078e0203 */
.L_x_9611:
[----:B------:R-:W-:-:S05]  /*1a470*/  LOP3.LUT R17, RZ, R2, RZ, 0x33, !PT ;  /* 0x00000002ff117212 */ /* 0x000fca00078e33ff */
[----:B------:R-:W-:Y:S01]  /*1a480*/  IMAD.IADD R17, R6, 0x1, R17 ;  /* 0x0000000106117824 */ /* 0x000fe200078e0211 */
[----:B------:R-:W-:Y:S06]  /*1a490*/  BRA `(.L_x_9612) ;  /* 0x00000000000c7947 */ /* 0x000fec0003800000 */
.L_x_9607:
[----:B------:R-:W-:Y:S02]  /*1a4a0*/  IMAD.MOV.U32 R17, RZ, RZ, RZ ;  /* 0x000000ffff117224 */ /* 0x000fe400078e00ff */
[----:B------:R-:W-:Y:S02]  /*1a4b0*/  IMAD.U32 R16, RZ, RZ, UR6 ;  /* 0x00000006ff107e24 */ /* 0x000fe4000f8e00ff */
[----:B------:R-:W-:-:S07]  /*1a4c0*/  IMAD.MOV.U32 R18, RZ, RZ, RZ ;  /* 0x000000ffff127224 */ /* 0x000fce00078e00ff */
.L_x_9612:
[----:B------:R-:W-:-:S13]  /*1a4d0*/  ISETP.NE.AND P0, PT, R7, RZ, PT ;  /* 0x000000ff0700720c */ /* 0x000fda0003f05270 */
[----:B------:R-:W0:Y:S01]  /*1a4e0*/  @!P0 S2R R3, SR_CgaCtaId ;  /* 0x0000000000038919 */ /* 0x000e220000008800 */
[----:B------:R-:W-:-:S04]  /*1a4f0*/  @!P0 MOV R2, 0x400 ;  /* 0x0000040000028802 */ /* 0x000fc80000000f00 */
[----:B0-----:R-:W-:-:S05]  /*1a500*/  @!P0 LEA R2, R3, R2, 0x18 ;  /* 0x0000000203028211 */ /* 0x001fca00078ec0ff */
[----:B------:R1:W-:Y:S01]  /*1a510*/  @!P0 STS.128 [R2+0x288d0], R16 ;  /* 0x0288d01002008388 */ /* 0x0003e20000000c00 */
[----:B------:R-:W-:Y:S06]  /*1a520*/  BAR.ARV 0x5, 0x180 ;  /* 0x0146000000007b1d */ /* 0x000fec0000002000 */
.L_x_9605:
        /* <DEDUP_REMOVED lines=33> */
.L_x_9716:
[----:B0-----:R-:W0:Y:S02]  /*1a740*/  LDC.64 R2, c[0x0][0xc88] ;  /* 0x00032200ff027b82 */ /* 0x001e240000000a00 */
[----:B0-----:R-:W-:-:S05]  /*1a750*/  IMAD.WIDE R2, R19, 0x4, R2 ;  /* 0x0000000413027825 */ /* 0x001fca00078e0202 */
[----:B--2---:R-:W2:Y:S01]  /*1a760*/  LDG.E R33, desc[UR42][R2.64] ;  /* 0x0000002a02217981 */ /* 0x004ea2000c1e1900 */
        /* <DEDUP_REMOVED lines=26> */
[----:B------:R-:W3:Y:S01]  /*1a910*/  @P0 LDG.E R6, desc[UR42][R2.64] ;  /* 0x0000002a02060981 */ /* 0x000ee2000c1e1900 */
[----:B------:R-:W-:Y:S01]  /*1a920*/  ULDC UR4, c[0x0][0x288] ;  /* 0x0000a20000047ab9 */ /* 0x000fe20000000800 */
[----:B------:R-:W-:Y:S01]  /*1a930*/  IADD3.X R5, R24, UR7, RZ, P4, !PT ;  /* 0x0000000718057c10 */ /* 0x000fe2000a7fe4ff */
[----:B------:R-:W-:Y:S01]  /*1a940*/  IMAD.U32 R8, RZ, RZ, UR4 ;  /* 0x00000004ff087e24 */ /* 0x000fe2000f8e00ff */
[----:B------:R-:W-:-:S03]  /*1a950*/  ULDC.64 UR4, c[0x0][0x418] ;  /* 0x0001060000047ab9 */ /* 0x000fc60000000a00 */
[----:B------:R-:W5:Y:S04]  /*1a960*/  @P1 LDG.E R0, desc[UR42][R4.64] ;  /* 0x0000002a04001981 */ /* 0x000f68000c1e1900 */
[----:B---3--:R0:W-:Y:S02]  /*1a970*/  STL [R1+0xc], R6 ;  /* 0x00000c0601007387 */ /* 0x0081e40000100800 */
[----:B0-----:R-:W-:-:S04]  /*1a980*/  @P2 IADD3 R6, P3, R23, UR8, RZ ;  /* 0x0000000817062c10 */ /* 0x001fc8000ff7e0ff */
        /* <DEDUP_REMOVED lines=11> */
[----:B---3--:R0:W-:Y:S04]  /*1aa40*/  STL [R1+0x10], R8 ;  /* 0x0000100801007387 */ /* 0x0081e80000100800 */
[----:B--2---:R0:W-:Y:S01]  /*1aa50*/  STL [R1], R13 ;  /* 0x0000000d01007387 */ /* 0x0041e20000100800 */
[----:B------:R-:W-:Y:S01]  /*1aa60*/  IMAD.MOV.U32 R12, RZ, RZ, R8 ;  /* 0x000000ffff0c7224 */ /* 0x000fe200078e0008 */
[----:B------:R-:W-:Y:S06]  /*1aa70*/  @P2 BRA `(.L_x_9614) ;  /* 0x0000000000142947 */ /* 0x000fec0003800000 */
[----:B------:R-:W-:Y:S05]  /*1aa80*/  @!P0 BRA `(.L_x_9614) ;  /* 0x0000000000108947 */ /* 0x000fea0003800000 */
[----:B0-----:R-:W2:Y:S04]  /*1aa90*/  LDG.E R8, desc[UR42][R2.64] ;  /* 0x0000002a02087981 */ /* 0x001ea8000c1e1900 */
[----:B------:R-:W2:Y:S02]  /*1aaa0*/  LDG.E R7, desc[UR42][R2.64+0x4] ;  /* 0x0000042a02077981 */ /* 0x000ea4000c1e1900 */
[----:B--2---:R-:W-:-:S05]  /*1aab0*/  IMAD.IADD R12, R7, 0x1, -R8 ;  /* 0x00000001070c7824 */ /* 0x004fca00078e0a08 */
[----:B------:R1:W-:Y:S02]  /*1aac0*/  STL [R1+0x10], R12 ;  /* 0x0000100c01007387 */ /* 0x0003e40000100800 */
.L_x_9614:
        /* <DEDUP_REMOVED lines=14> */
.L_x_9615:
        /* <DEDUP_REMOVED lines=9> */
.L_x_9616:
[----:B0-----:R-:W2:Y:S01]  /*1ac40*/  @P1 LDG.E R2, desc[UR42][R4.64] ;  /* 0x0000002a04021981 */ /* 0x001ea2000c1e1900 */
[----:B------:R-:W0:Y:S03]  /*1ac50*/  LDC R3, c[0x0][0x448] ;  /* 0x00011200ff037b82 */ /* 0x000e260000000800 */
[----:B------:R-:W2:Y:S01]  /*1ac60*/  @P1 LDG.E R11, desc[UR42][R4.64+0x4] ;  /* 0x0000042a040b1981 */ /* 0x000ea2000c1e1900 */
[----:B-----5:R-:W-:Y:S01]  /*1ac70*/  IMAD.IADD R9, R9, 0x1, -R13 ;  /* 0x0000000109097824 */ /* 0x020fe200078e0a0d */
[----:B------:R-:W-:Y:S01]  /*1ac80*/  BSSY B0, `(.L_x_9617) ;  /* 0x0000035000007945 */ /* 0x000fe20003800000 */
[----:B------:R-:W-:Y:S02]  /*1ac90*/  LOP3.LUT R37, R8, 0xff, RZ, 0xc0, !PT ;  /* 0x000000ff08257812 */ /* 0x000fe400078ec0ff */
[----:B------:R-:W-:Y:S02]  /*1aca0*/  MOV R13, RZ ;  /* 0x000000ff000d7202 */ /* 0x000fe40000000f00 */
[----:B0-----:R-:W-:-:S13]  /*1acb0*/  ISETP.NE.AND P0, PT, R3, 0x1, PT ;  /* 0x000000010300780c */ /* 0x001fda0003f05270 */
[----:B------:R-:W0:Y:S08]  /*1acc0*/  @P0 LDC R7, c[0x0][0x44c] ;  /* 0x00011300ff070b82 */ /* 0x000e300000000800 */
[----:B------:R-:W3:Y:S01]  /*1acd0*/  @P0 LDC R3, c[0x0][0x450] ;  /* 0x00011400ff030b82 */ /* 0x000ee20000000800 */
[----:B--2---:R-:W-:Y:S02]  /*1ace0*/  @P1 IMAD.IADD R6, R11, 0x1, -R2 ;  /* 0x000000010b061824 */ /* 0x004fe400078e0a02 */
[----:B------:R-:W-:-:S02]  /*1acf0*/  IMAD.SHL.U32 R2, R17, 0x80, RZ ;  /* 0x0000008011027824 */ /* 0x000fc400078e00ff */
[----:B------:R-:W-:Y:S02]  /*1ad00*/  IMAD.IADD R36, R9, 0x1, R6 ;  /* 0x0000000109247824 */ /* 0x000fe400078e0206 */
[----:B------:R-:W-:-:S04]  /*1ad10*/  VIADD R2, R2, 0x7f ;  /* 0x0000007f02027836 */ /* 0x000fc80000000000 */
[----:B0-----:R-:W-:Y:S01]  /*1ad20*/  @P0 IMAD.HI.U32 R10, R2, R7, RZ ;  /* 0x00000007020a0227 */ /* 0x001fe200078e00ff */
[----:B------:R-:W-:-:S04]  /*1ad30*/  IADD3 R7, R36, 0x80, -R12 ;  /* 0x0000008024077810 */ /* 0x000fc80007ffe80c */
[----:B---3--:R-:W-:Y:S01]  /*1ad40*/  @P0 SHF.R.U32.HI R2, RZ, R3, R10 ;  /* 0x00000003ff020219 */ /* 0x008fe2000001160a */
[----:B------:R-:W-:-:S04]  /*1ad50*/  VIADD R3, R36, 0x7f ;  /* 0x0000007f24037836 */ /* 0x000fc80000000000 */
[----:B------:R-:W-:Y:S01]  /*1ad60*/  IMAD.IADD R2, R7, 0x1, R2 ;  /* 0x0000000107027824 */ /* 0x000fe200078e0202 */
[----:B------:R-:W-:-:S04]  /*1ad70*/  SHF.R.S32.HI R4, RZ, 0x1f, R3 ;  /* 0x0000001fff047819 */ /* 0x000fc80000011403 */
[----:B------:R-:W-:Y:S02]  /*1ad80*/  LEA.HI R4, R4, R3, RZ, 0x7 ;  /* 0x0000000304047211 */ /* 0x000fe400078f38ff */
[----:B------:R-:W-:Y:S02]  /*1ad90*/  SHF.R.S32.HI R3, RZ, 0x1f, R2 ;  /* 0x0000001fff037819 */ /* 0x000fe40000011402 */
[----:B------:R-:W-:Y:S02]  /*1ada0*/  SHF.R.S32.HI R5, RZ, 0x7, R4 ;  /* 0x00000007ff057819 */ /* 0x000fe40000011404 */
[----:B------:R-:W-:Y:S02]  /*1adb0*/  LEA.HI R3, R3, R2, RZ, 0x7 ;  /* 0x0000000203037211 */ /* 0x000fe400078f38ff */
[----:B------:R-:W-:Y:S02]  /*1adc0*/  SHF.R.U32.HI R4, RZ, 0x10, R8 ;  /* 0x00000010ff047819 */ /* 0x000fe40000011608 */
[----:B------:R-:W-:-:S04]  /*1add0*/  SHF.R.S32.HI R10, RZ, 0x7, R3 ;  /* 0x00000007ff0a7819 */ /* 0x000fc80000011403 */
[----:B------:R-:W-:-:S04]  /*1ade0*/  VIMNMX R10, R5, R10, PT ;  /* 0x0000000a050a7248 */ /* 0x000fc80003fe0100 */
[----:B------:R-:W-:-:S13]  /*1adf0*/  ISETP.GE.AND P0, PT, R10, 0x1, PT ;  /* 0x000000010a00780c */ /* 0x000fda0003f06270 */
[----:B------:R-:W-:Y:S05]  /*1ae00*/  @!P0 BRA `(.L_x_9618) ;  /* 0x0000000000708947 */ /* 0x000fea0003800000 */
[----:B------:R-:W-:Y:S01]  /*1ae10*/  ISETP.NE.AND P0, PT, R4, RZ, PT ;  /* 0x000000ff0400720c */ /* 0x000fe20003f05270 */
[----:B------:R-:W-:-:S03]  /*1ae20*/  ULDC UR4, c[0x0][0x9f0] ;  /* 0x00027c0000047ab9 */ /* 0x000fc60000000800 */
[----:B------:R-:W-:-:S04]  /*1ae30*/  SEL R8, R4, UR4, P0 ;  /* 0x0000000404087c07 */ /* 0x000fc80008000000 */
[----:B-1----:R-:W-:Y:S02]  /*1ae40*/  IABS R12, R8 ;  /* 0x00000008000c7213 */ /* 0x002fe40000000000 */
        /* <DEDUP_REMOVED lines=24> */
.L_x_9618:
[----:B------:R-:W-:Y:S05]  /*1afd0*/  BSYNC B0 ;  /* 0x0000000000007941 */ /* 0x000fea0003800000 */
.L_x_9617:
[-C--:B------:R-:W-:Y:S01]  /*1afe0*/  IMAD R2, R37, R13.reuse, RZ ;  /* 0x0000000d25027224 */ /* 0x080fe200078e02ff */
[----:B------:R-:W-:Y:S04]  /*1aff0*/  BSSY B0, `(.L_x_9619) ;  /* 0x0000114000007945 */ /* 0x000fe80003800000 */
[C---:B------:R-:W-:Y:S01]  /*1b000*/  VIADDMNMX R10, R2.reuse, R13, R10, PT ;  /* 0x0000000d020a7246 */ /* 0x040fe2000380010a */
[----:B------:R-:W-:-:S04]  /*1b010*/  IMAD R2, R2, 0x80, -R9 ;  /* 0x0000008002027824 */ /* 0x000fc800078e0a09 */
[----:B------:R-:W-:-:S05]  /*1b020*/  IMAD R10, R10, 0x80, -R9 ;  /* 0x000000800a0a7824 */ /* 0x000fca00078e0a09 */
[----:B------:R-:W-:Y:S02]  /*1b030*/  VIMNMX R10, R10, R6, PT ;  /* 0x000000060a0a7248 */ /* 0x000fe40003fe0100 */
[----:B------:R-:W-:-:S04]  /*1b040*/  VIMNMX R6, RZ, R2, !PT ;  /* 0x00000002ff067248 */ /* 0x000fc80007fe0100 */
        /* <DEDUP_REMOVED lines=17> */
.L_x_9868:
[----:B--2---:R-:W-:Y:S02]  /*1b160*/  ISETP.NE.AND P0, PT, R14, RZ, PT ;  /* 0x000000ff0e00720c */ /* 0x004fe40003f05270 */
[----:B------:R-:W-:-:S11]  /*1b170*/  PLOP3.LUT P6, PT, PT, PT, PT, 0x8, 0x0 ;  /* 0x000000000000781c */ /* 0x000fd60003fce170 */
[----:B------:R-:W-:Y:S05]  /*1b180*/  @P0 BRA `(.L_x_9622) ;  /* 0x00000000000c0947 */ /* 0x000fea0003800000 */
[----:B------:R-:W-:-:S03]  /*1b190*/  UMOV UR4, 0xffffffff ;  /* 0xffffffff00047882 */ /* 0x000fc60000000000 */
[----:B------:R-:W-:Y:S05]  /*1b1a0*/  BRA.DIV UR4, `(.L_x_9623) ;  /* 0x0000008e04787947 */ /* 0x000fea000b800000 */
[----:B------:R-:W-:-:S13]  /*1b1b0*/  ELECT P6, URZ, PT ;  /* 0x00000000003f782f */ /* 0x000fda00038c0000 */
.L_x_9622:
        /* <DEDUP_REMOVED lines=9> */
.L_x_9871:
[----:B------:R-:W-:Y:S05]  /*1b250*/  BSYNC B1 ;  /* 0x0000000000017941 */ /* 0x000fea0003800000 */
.L_x_9624:
        /* <DEDUP_REMOVED lines=10> */
.L_x_9872:
[----:B------:R-:W-:Y:S05]  /*1b300*/  BSYNC B2 ;  /* 0x0000000000027941 */ /* 0x000fea0003800000 */
.L_x_9628:
        /* <DEDUP_REMOVED lines=9> */
.L_x_9631:
[----:B------:R-:W-:Y:S05]  /*1b3a0*/  BSYNC B2 ;  /* 0x0000000000027941 */ /* 0x000fea0003800000 */
.L_x_9630:
        /* <DEDUP_REMOVED lines=10> */
[----:B-1----:R-:W-:Y:S01]  /*1b450*/  VIADD R12, R8, 0x28890 ;  /* 0x00028890080c7836 */ /* 0x002fe20000000000 */
[----:B------:R-:W-:Y:S01]  /*1b460*/  UMOV UR7, 0x12f00000 ;  /* 0x12f0000000077882 */ /* 0x000fe20000000000 */
[----:B------:R-:W-:-:S08]  /*1b470*/  VIADD R13, R11, 0x18400 ;  /* 0x000184000b0d7836 */ /* 0x000fd00000000000 */
.L_x_9632:
        /* <DEDUP_REMOVED lines=16> */
.L_x_9633:
        /* <DEDUP_REMOVED lines=13> */
.L_x_9873:
[----:B------:R-:W-:Y:S05]  /*1b650*/  BSYNC B2 ;  /* 0x0000000000027941 */ /* 0x000fea0003800000 */
.L_x_9634:
        /* <DEDUP_REMOVED lines=11> */
.L_x_9637:
[----:B------:R-:W-:Y:S05]  /*1b710*/  BSYNC B2 ;  /* 0x0000000000027941 */ /* 0x000fea0003800000 */
.L_x_9636:
        /* <DEDUP_REMOVED lines=9> */
.L_x_9638:
        /* <DEDUP_REMOVED lines=15> */
.L_x_9639:
        /* <DEDUP_REMOVED lines=10> */
.L_x_9627:
[----:B------:R-:W-:Y:S05]  /*1b940*/  BSYNC B1 ;  /* 0x0000000000017941 */ /* 0x000fea0003800000 */
.L_x_9626:
        /* <DEDUP_REMOVED lines=9> */
.L_x_9654:
[----:B------:R-:W-:Y:S05]  /*1b9e0*/  YIELD ;  /* 0x0000000000007946 */ /* 0x000fea0003800000 */
[----:B------:R-:W-:Y:S04]  /*1b9f0*/  BSSY B1, `(.L_x_9640) ;  /* 0x000006b000017945 */ /* 0x000fe80003800000 */
[----:B------:R-:W-:Y:S05]  /*1ba00*/  @!P6 BRA `(.L_x_9641) ;  /* 0x0000000400a4e947 */ /* 0x000fea0003800000 */
[----:B------:R-:W-:Y:S01]  /*1ba10*/  LEA R11, R27, R22, 0x3 ;  /* 0x000000161b0b7211 */ /* 0x000fe200078e18ff */
[----:B------:R-:W1:Y:S01]  /*1ba20*/  S2R R3, SR_TID.X ;  /* 0x0000000000037919 */ /* 0x000e620000002100 */
[----:B------:R-:W-:Y:S01]  /*1ba30*/  SHF.L.U32 R10, R29, 0x1f, RZ ;  /* 0x0000001f1d0a7819 */ /* 0x000fe200000006ff */
[----:B------:R-:W-:Y:S03]  /*1ba40*/  BSSY B2, `(.L_x_9642) ;  /* 0x0000005000027945 */ /* 0x000fe60003800000 */
[----:B------:R-:W2:Y:S01]  /*1ba50*/  SYNCS.PHASECHK.TRANS64.TRYWAIT P1, [R11+URZ+0x288a0], R10 ;  /* 0x0288a00a0b0075a7 */ /* 0x000ea2000802017f */
[----:B-1----:R-:W-:-:S04]  /*1ba60*/  LOP3.LUT R3, R3, 0x7f, RZ, 0xc0, !PT ;  /* 0x0000007f03037812 */ /* 0x002fc800078ec0ff */
[----:B------:R-:W-:Y:S01]  /*1ba70*/  ISETP.NE.AND P2, PT, R3, RZ, PT ;  /* 0x000000ff0300720c */ /* 0x000fe20003f45270 */
[----:B--2---:R-:W-:-:S12]  /*1ba80*/  @!P1 BRA `(.L_x_9643) ;  /* 0x00000084009c9947 */ /* 0x004fd80003800000 */
.L_x_9874:
[----:B------:R-:W-:Y:S05]  /*1ba90*/  BSYNC B2 ;  /* 0x0000000000027941 */ /* 0x000fea0003800000 */
.L_x_9642:
        /* <DEDUP_REMOVED lines=9> */
.L_x_9645:
[----:B------:R-:W-:Y:S05]  /*1bb30*/  BSYNC B2 ;  /* 0x0000000000027941 */ /* 0x000fea0003800000 */
.L_x_9644:
        /* <DEDUP_REMOVED lines=11> */
.L_x_9646:
        /* <DEDUP_REMOVED lines=16> */
.L_x_9647:
        /* <DEDUP_REMOVED lines=13> */
.L_x_9875:
[----:B------:R-:W-:Y:S05]  /*1bdc0*/  BSYNC B2 ;  /* 0x0000000000027941 */ /* 0x000fea0003800000 */
.L_x_9648:
        /* <DEDUP_REMOVED lines=11> */
.L_x_9651:
[----:B------:R-:W-:Y:S05]  /*1be80*/  BSYNC B2 ;  /* 0x0000000000027941 */ /* 0x000fea0003800000 */
.L_x_9650:
        /* <DEDUP_REMOVED lines=8> */
.L_x_9652:
        /* <DEDUP_REMOVED lines=15> */
.L_x_9653:
        /* <DEDUP_REMOVED lines=10> */
.L_x_9641:
[----:B------:R-:W-:Y:S05]  /*1c0a0*/  BSYNC B1 ;  /* 0x0000000000017941 */ /* 0x000fea0003800000 */
.L_x_9640:
        /* <DEDUP_REMOVED lines=8> */
.L_x_9620:
[----:B------:R-:W-:Y:S05]  /*1c130*/  BSYNC B0 ;  /* 0x0000000000007941 */ /* 0x000fea0003800000 */
.L_x_9619:
        /* <DEDUP_REMOVED lines=11> */
[----:B----4-:R-:W-:-:S05]  /*1c1f0*/  @P1 SHF.R.U32.HI R2, RZ, R3, R0 ;  /* 0x00000003ff021219 */ /* 0x010fca0000011600 */
[----:B------:R-:W-:-:S05]  /*1c200*/  IMAD.IADD R2, R7, 0x1, R2 ;  /* 0x0000000107027824 */ /* 0x000fca00078e0202 */
[----:B------:R-:W-:-:S04]  /*1c210*/  SHF.R.S32.HI R3, RZ, 0x1f, R2 ;  /* 0x0000001fff037819 */ /* 0x000fc80000011402 */
[----:B------:R-:W-:-:S04]  /*1c220*/  LEA.HI R3, R3, R2, RZ, 0x7 ;  /* 0x0000000203037211 */ /* 0x000fc800078f38ff */
[----:B------:R-:W-:-:S04]  /*1c230*/  SHF.R.S32.HI R0, RZ, 0x7, R3 ;  /* 0x00000007ff007819 */ /* 0x000fc80000011403 */
[----:B------:R-:W-:Y:S01]  /*1c240*/  VIMNMX R5, R5, R0, PT ;  /* 0x0000000005057248 */ /* 0x000fe20003fe0100 */
[----:B------:R-:W-:-:S03]  /*1c250*/  IMAD.MOV.U32 R0, RZ, RZ, RZ ;  /* 0x000000ffff007224 */ /* 0x000fc600078e00ff */
        /* <DEDUP_REMOVED lines=28> */
.L_x_9656:
[----:B------:R-:W-:Y:S05]  /*1c420*/  BSYNC B0 ;  /* 0x0000000000007941 */ /* 0x000fea0003800000 */
.L_x_9655:
[-C--:B------:R-:W-:Y:S01]  /*1c430*/  IMAD R37, R37, R0.reuse, RZ ;  /* 0x0000000025257224 */ /* 0x080fe200078e02ff */
[----:B------:R-:W-:Y:S04]  /*1c440*/  BSSY B7, `(.L_x_9657) ;  /* 0x0000371000077945 */ /* 0x000fe80003800000 */
[----:B------:R-:W-:-:S04]  /*1c450*/  VIADDMNMX R2, R37, R0, R5, PT ;  /* 0x0000000025027246 */ /* 0x000fc80003800105 */
        /* <DEDUP_REMOVED lines=20> */
.L_x_9658:
        /* <DEDUP_REMOVED lines=9> */
[----:B0-----:R-:W-:Y:S01]  /*1c630*/  MOV R8, 0x70 ;  /* 0x0000007000087802 */ /* 0x001fe20000000f00 */
[----:B------:R-:W0:Y:S01]  /*1c640*/  LDC.64 R2, c[0x4][R2] ;  /* 0x0100000002027b82 */ /* 0x000e220000000a00 */
[----:B------:R-:W-:Y:S02]  /*1c650*/  IMAD.U32 R5, RZ, RZ, UR7 ;  /* 0x00000007ff057e24 */ /* 0x000fe4000f8e00ff */
[----:B------:R-:W-:Y:S02]  /*1c660*/  IMAD.U32 R6, RZ, RZ, UR8 ;  /* 0x00000008ff067e24 */ /* 0x000fe4000f8e00ff */
[----:B------:R-:W-:-:S02]  /*1c670*/  IMAD.U32 R7, RZ, RZ, UR9 ;  /* 0x00000009ff077e24 */ /* 0x000fc4000f8e00ff */
[----:B------:R-:W-:Y:S02]  /*1c680*/  IMAD.U32 R10, RZ, RZ, UR4 ;  /* 0x00000004ff0a7e24 */ /* 0x000fe4000f8e00ff */
[----:B------:R-:W-:Y:S02]  /*1c690*/  IMAD.U32 R11, RZ, RZ, UR5 ;  /* 0x00000005ff0b7e24 */ /* 0x000fe4000f8e00ff */
[----:B-1----:R-:W-:Y:S02]  /*1c6a0*/  IMAD.MOV.U32 R12, RZ, RZ, 0x1 ;  /* 0x00000001ff0c7424 */ /* 0x002fe400078e00ff */
[----:B------:R-:W-:-:S07]  /*1c6b0*/  IMAD.MOV.U32 R13, RZ, RZ, RZ ;  /* 0x000000ffff0d7224 */ /* 0x000fce00078e00ff */
[----:B------:R-:W-:-:S07]  /*1c6c0*/  LEPC R20, `(.L_x_9661) ;  /* 0x000000001014794e */ /* 0x000fce0000000000 */
[----:B0-----:R-:W-:Y:S05]  /*1c6d0*/  CALL.ABS.NOINC R2 ;  /* 0x0000000002007343 */ /* 0x001fea0003c00000 */
.L_x_9661:
[----:B------:R-:W-:Y:S05]  /*1c6e0*/  BSYNC B6 ;  /* 0x0000000000067941 */ /* 0x000fea0003800000 */
.L_x_9660:
        /* <DEDUP_REMOVED lines=20> */
.L_x_9664:
        /* <DEDUP_REMOVED lines=15> */
.L_x_9663:
[----:B------:R-:W-:Y:S05]  /*1c920*/  BSYNC B6 ;  /* 0x0000000000067941 */ /* 0x000fea0003800000 */
.L_x_9662:
[----:B------:R-:W2:Y:S01]  /*1c930*/  LDL R26, [R1+0x20] ;  /* 0x00002000011a7983 */ /* 0x000ea20000100800 */
[----:B------:R-:W-:Y:S01]  /*1c940*/  ULDC.64 UR4, c[0x0][0x9f8] ;  /* 0x00027e0000047ab9 */ /* 0x000fe20000000a00 */
[----:B------:R-:W3:Y:S01]  /*1c950*/  LDC R0, c[0x0][0x430] ;  /* 0x00010c00ff007b82 */ /* 0x000ee20000000800 */
[----:B------:R-:W-:Y:S01]  /*1c960*/  ISETP.NE.U32.AND P0, PT, RZ, UR4, PT ;  /* 0x00000004ff007c0c */ /* 0x000fe2000bf05070 */
[----:B------:R-:W4:Y:S03]  /*1c970*/  LDL R20, [R1] ;  /* 0x0000000001147983 */ /* 0x000f260000100800 */
[----:B------:R-:W-:-:S13]  /*1c980*/  ISETP.NE.AND.EX P0, PT, RZ, UR5, PT, P0 ;  /* 0x00000005ff007c0c */ /* 0x000fda000bf05300 */
[----:B------:R-:W-:Y:S01]  /*1c990*/  @P0 IADD3 R2, P1, R23, UR4, RZ ;  /* 0x0000000417020c10 */ /* 0x000fe2000ff3e0ff */
[----:B------:R-:W0:Y:S01]  /*1c9a0*/  S2R R5, SR_TID.X ;  /* 0x0000000000057919 */ /* 0x000e220000002100 */
[----:B------:R-:W-:Y:S02]  /*1c9b0*/  ULDC UR4, c[0x0][0x2f4] ;  /* 0x0000bd0000047ab9 */ /* 0x000fe40000000800 */
[----:B------:R-:W-:-:S05]  /*1c9c0*/  @P0 IADD3.X R3, R24, UR5, RZ, P1, !PT ;  /* 0x0000000518030c10 */ /* 0x000fca0008ffe4ff */
[----:B------:R1:W4:Y:S01]  /*1c9d0*/  @P0 LDG.E R34, desc[UR42][R2.64] ;  /* 0x0000002a02220981 */ /* 0x000322000c1e1900 */
[----:B---3--:R-:W-:Y:S01]  /*1c9e0*/  ISETP.NE.AND P1, PT, R0, 0x1, PT ;  /* 0x000000010000780c */ /* 0x008fe20003f25270 */
[----:B------:R-:W3:-:S12]  /*1c9f0*/  S2R R21, SR_TID.X ;  /* 0x0000000000157919 */ /* 0x000ed80000002100 */
[----:B------:R-:W1:Y:S08]  /*1ca00*/  @P1 LDC R4, c[0x0][0x434] ;  /* 0x00010d00ff041b82 */ /* 0x000e700000000800 */
[----:B------:R-:W1:Y:S01]  /*1ca10*/  @P1 LDC R6, c[0x0][0x438] ;  /* 0x00010e00ff061b82 */ /* 0x000e620000000800 */
[----:B0-----:R-:W-:-:S05]  /*1ca20*/  IMAD.SHL.U32 R5, R5, 0x10, RZ ;  /* 0x0000001005057824 */ /* 0x001fca00078e00ff */
[----:B------:R-:W-:Y:S02]  /*1ca30*/  LOP3.LUT R5, R5, 0x70, RZ, 0xc0, !PT ;  /* 0x0000007005057812 */ /* 0x000fe400078ec0ff */
[----:B---3--:R-:W-:-:S04]  /*1ca40*/  LOP3.LUT R21, R21, 0x7f, RZ, 0xc0, !PT ;  /* 0x0000007f15157812 */ /* 0x008fc800078ec0ff */
[----:B------:R-:W-:Y:S02]  /*1ca50*/  SHF.R.U32.HI R21, RZ, 0x3, R21 ;  /* 0x00000003ff157819 */ /* 0x000fe40000011615 */
[----:B------:R-:W-:Y:S01]  /*1ca60*/  LOP3.LUT R32, R32, 0xfffffffb, RZ, 0xc0, !PT ;  /* 0xfffffffb20207812 */ /* 0x000fe200078ec0ff */
[----:B------:R-:W-:Y:S01]  /*1ca70*/  UMOV UR5, 0xffffffff ;  /* 0xffffffff00057882 */ /* 0x000fe20000000000 */
[----:B--2---:R-:W-:-:S04]  /*1ca80*/  VIADD R26, R26, 0xffffffff ;  /* 0xffffffff1a1a7836 */ /* 0x004fc80000000000 */
[----:B------:R-:W-:-:S05]  /*1ca90*/  IMAD.SHL.U32 R8, R26, 0x80, RZ ;  /* 0x000000801a087824 */ /* 0x000fca00078e00ff */
[----:B------:R-:W-:-:S04]  /*1caa0*/  LOP3.LUT R5, R8, R21, R5, 0xfe, !PT ;  /* 0x0000001508057212 */ /* 0x000fc800078efe05 */
[C---:B------:R-:W-:Y:S01]  /*1cab0*/  ISETP.GE.AND P0, PT, R5.reuse, R36, PT ;  /* 0x000000240500720c */ /* 0x040fe20003f06270 */
[----:B----4-:R-:W-:-:S04]  /*1cac0*/  IMAD.IADD R5, R5, 0x1, R20 ;  /* 0x0000000105057824 */ /* 0x010fc800078e0214 */
[----:B-1----:R-:W-:-:S04]  /*1cad0*/  @P1 IMAD.HI.U32 R7, R5, R4, RZ ;  /* 0x0000000405071227 */ /* 0x002fc800078e00ff */
[----:B------:R-:W-:Y:S01]  /*1cae0*/  IMAD.MOV.U32 R4, RZ, RZ, R5 ;  /* 0x000000ffff047224 */ /* 0x000fe200078e0005 */
[----:B------:R-:W-:-:S03]  /*1caf0*/  @P1 SHF.R.U32.HI R4, RZ, R6, R7 ;  /* 0x00000006ff041219 */ /* 0x000fc60000011607 */
[----:B------:R-:W0:Y:S02]  /*1cb00*/  @!P0 LDC.64 R2, c[0x0][0x428] ;  /* 0x00010a00ff028b82 */ /* 0x000e240000000a00 */
[----:B------:R-:W-:Y:S01]  /*1cb10*/  IMAD.MOV R6, RZ, RZ, -R4 ;  /* 0x000000ffff067224 */ /* 0x000fe200078e0a04 */
[----:B------:R-:W-:-:S03]  /*1cb20*/  SHF.R.S32.HI R9, RZ, 0x1f, R34 ;  /* 0x0000001fff097819 */ /* 0x000fc60000011422 */
[----:B------:R-:W-:Y:S01]  /*1cb30*/  IMAD R0, R0, R6, R5 ;  /* 0x0000000600007224 */ /* 0x000fe200078e0205 */
[--C-:B------:R-:W-:Y:S01]  /*1cb40*/  @!P0 SHF.R.S32.HI R5, RZ, 0x1f, R4.reuse ;  /* 0x0000001fff058819 */ /* 0x100fe20000011404 */
[----:B------:R-:W-:Y:S01]  /*1cb50*/  IMAD.U32 R7, RZ, RZ, UR38 ;  /* 0x00000026ff077e24 */ /* 0x000fe2000f8e00ff */
[----:B------:R1:W-:Y:S01]  /*1cb60*/  STL [R1+0x4], R9 ;  /* 0x0000040901007387 */ /* 0x0003e20000100800 */
[-C--:B0-----:R-:W-:Y:S02]  /*1cb70*/  @!P0 IMAD R6, R9, R2.reuse, RZ ;  /* 0x0000000209068224 */ /* 0x081fe400078e02ff */
[----:B------:R-:W-:-:S04]  /*1cb80*/  @!P0 IMAD.WIDE.U32 R4, R34, R2, R4 ;  /* 0x0000000222048225 */ /* 0x000fc800078e0004 */
[----:B------:R-:W-:Y:S02]  /*1cb90*/  @!P0 IMAD R6, R34, R3, R6 ;  /* 0x0000000322068224 */ /* 0x000fe400078e0206 */
[----:B------:R-:W0:Y:S02]  /*1cba0*/  @!P0 LDC.64 R2, c[0x0][0x418] ;  /* 0x00010600ff028b82 */ /* 0x000e240000000a00 */
[----:B------:R-:W-:Y:S01]  /*1cbb0*/  @!P0 IMAD.IADD R6, R5, 0x1, R6 ;  /* 0x0000000105068824 */ /* 0x000fe200078e0206 */
        /* <DEDUP_REMOVED lines=12> */
[----:B-1----:R-:W-:Y:S06]  /*1cc80*/  BRA.DIV UR5, `(.L_x_9665) ;  /* 0x0000007605447947 */ /* 0x002fec000b800000 */
.L_x_9878:
[----:B------:R-:W-:Y:S05]  /*1cc90*/  @!P2 BRA `(.L_x_9666) ;  /* 0x000000000004a947 */ /* 0x000fea0003800000 */
[----:B------:R-:W-:Y:S01]  /*1cca0*/  BPT.TRAP 0x1 ;  /* 0x000000040000795c */ /* 0x000fe20000300000 */
.L_x_9666:
        /* <DEDUP_REMOVED lines=23> */
.L_x_9879:
[----:B------:R-:W-:Y:S05]  /*1ce20*/  BSYNC B0 ;  /* 0x0000000000007941 */ /* 0x000fea0003800000 */
.L_x_9667:
        /* <DEDUP_REMOVED lines=14> */
[----:B------:R-:W-:Y:S01]  /*1cf10*/  IMAD R5, R25, 0x4000, R35 ;  /* 0x0000400019057824 */ /* 0x000fe200078e0223 */
[----:B------:R-:W-:-:S03]  /*1cf20*/  IADD3 R3, R3, R6, RZ ;  /* 0x0000000603037210 */ /* 0x000fc60007ffe0ff */
[C---:B------:R-:W-:Y:S01]  /*1cf30*/  IMAD.WIDE.U32 R2, R18.reuse, UR4, R2 ;  /* 0x0000000412027c25 */ /* 0x040fe2000f8e0002 */
[----:B------:R-:W-:Y:S01]  /*1cf40*/  UMOV UR4, 0xffffffff ;  /* 0xffffffff00047882 */ /* 0x000fe20000000000 */
[----:B-1----:R-:W-:Y:S02]  /*1cf50*/  LOP3.LUT R9, R9, 0x7f, RZ, 0xc0, !PT ;  /* 0x0000007f09097812 */ /* 0x002fe400078ec0ff */
[----:B------:R-:W-:Y:S01]  /*1cf60*/  IMAD R0, R18, UR5, R3 ;  /* 0x0000000512007c24 */ /* 0x000fe2000f8e0203 */
[C---:B------:R-:W-:Y:S02]  /*1cf70*/  LEA R4, P0, R2.reuse, UR6, 0x1 ;  /* 0x0000000602047c11 */ /* 0x040fe4000f8008ff */
[----:B------:R-:W-:Y:S02]  /*1cf80*/  SHF.R.U32.HI R9, RZ, 0x3, R9 ;  /* 0x00000003ff097819 */ /* 0x000fe40000011609 */
[----:B------:R-:W-:Y:S02]  /*1cf90*/  LEA.HI.X R0, R2, UR7, R0, 0x1, P0 ;  /* 0x0000000702007c11 */ /* 0x000fe400080f0c00 */
        /* <DEDUP_REMOVED lines=82> */
.L_x_9897:
        /* <DEDUP_REMOVED lines=11> */
.L_x_9670:
        /* <DEDUP_REMOVED lines=11> */
.L_x_9671:
        /* <DEDUP_REMOVED lines=39> */
.L_x_9673:
[----:B------:R-:W-:Y:S05]  /*1d890*/  BSYNC B6 ;  /* 0x0000000000067941 */ /* 0x000fea0003800000 */
.L_x_9672:
[----:B------:R-:W2:Y:S01]  /*1d8a0*/  LDL.LU R20, [R1+0x14] ;  /* 0x0000140001147983 */ /* 0x000ea20000300800 */
[----:B------:R-:W3:Y:S01]  /*1d8b0*/  LDC R6, c[0x0][0x448] ;  /* 0x00011200ff067b82 */ /* 0x000ee20000000800 */
[----:B------:R-:W-:Y:S01]  /*1d8c0*/  ULDC.64 UR4, c[0x0][0x2d8] ;  /* 0x0000b60000047ab9 */ /* 0x000fe20000000a00 */
[----:B------:R-:W-:Y:S01]  /*1d8d0*/  ULDC.64 UR6, c[0x0][0x280] ;  /* 0x0000a00000067ab9 */ /* 0x000fe20000000a00 */
[----:B------:R-:W4:Y:S04]  /*1d8e0*/  LDL.LU R21, [R1+0xc] ;  /* 0x00000c0001157983 */ /* 0x000f280000300800 */
[----:B0-----:R-:W4:Y:S04]  /*1d8f0*/  LDL.LU.64 R2, [R1+0x18] ;  /* 0x0000180001027983 */ /* 0x001f280000300a00 */
[----:B------:R0:W5:Y:S04]  /*1d900*/  LDL R10, [R1+0x10] ;  /* 0x00001000010a7983 */ /* 0x0001680000100800 */
[----:B------:R0:W5:Y:S01]  /*1d910*/  LDL R8, [R1+0x8] ;  /* 0x0000080001087983 */ /* 0x0001620000100800 */
[----:B---3--:R-:W-:-:S13]  /*1d920*/  ISETP.NE.AND P0, PT, R6, 0x1, PT ;  /* 0x000000010600780c */ /* 0x008fda0003f05270 */
[----:B-1----:R-:W1:Y:S01]  /*1d930*/  @P0 LDC R7, c[0x0][0x44c] ;  /* 0x00011300ff070b82 */ /* 0x002e620000000800 */
[----:B----4-:R-:W-:Y:S02]  /*1d940*/  IMAD.MOV.U32 R3, RZ, RZ, R21 ;  /* 0x000000ffff037224 */ /* 0x010fe400078e0015 */
[C---:B------:R-:W-:Y:S01]  /*1d950*/  IMAD.WIDE.U32 R2, R18.reuse, UR4, R2 ;  /* 0x0000000412027c25 */ /* 0x040fe2000f8e0002 */
[----:B------:R-:W3:Y:S03]  /*1d960*/  S2R R21, SR_TID.X ;  /* 0x0000000000157919 */ /* 0x000ee60000002100 */
[----:B------:R-:W-:Y:S01]  /*1d970*/  IMAD R3, R18, UR5, R3 ;  /* 0x0000000512037c24 */ /* 0x000fe2000f8e0203 */
[----:B------:R-:W-:Y:S02]  /*1d980*/  ULDC.64 UR4, c[0x0][0x2e0] ;  /* 0x0000b80000047ab9 */ /* 0x000fe40000000a00 */
[----:B--2---:R-:W-:-:S02]  /*1d990*/  IMAD R0, R20, UR4, RZ ;  /* 0x0000000414007c24 */ /* 0x004fc4000f8e02ff */
[----:B------:R-:W2:Y:S01]  /*1d9a0*/  S2R R20, SR_TID.X ;  /* 0x0000000000147919 */ /* 0x000ea20000002100 */
[----:B------:R-:W-:-:S04]  /*1d9b0*/  IMAD.WIDE.U32 R2, R33, UR4, R2 ;  /* 0x0000000421027c25 */ /* 0x000fc8000f8e0002 */
[----:B------:R-:W-:Y:S01]  /*1d9c0*/  IMAD R0, R33, UR5, R0 ;  /* 0x0000000521007c24 */ /* 0x000fe2000f8e0200 */
[----:B------:R-:W-:-:S03]  /*1d9d0*/  ULDC.64 UR4, c[0x0][0x2d0] ;  /* 0x0000b40000047ab9 */ /* 0x000fc60000000a00 */
[----:B------:R-:W-:Y:S02]  /*1d9e0*/  IMAD.IADD R3, R3, 0x1, R0 ;  /* 0x0000000103037824 */ /* 0x000fe400078e0200 */
[----:B------:R-:W4:Y:S01]  /*1d9f0*/  @P0 LDC R0, c[0x0][0x450] ;  /* 0x00011400ff000b82 */ /* 0x000f220000000800 */
[----:B---3--:R-:W-:Y:S01]  /*1da00*/  IMAD.SHL.U32 R21, R21, 0x10, RZ ;  /* 0x0000001015157824 */ /* 0x008fe200078e00ff */
[----:B--2---:R-:W-:-:S04]  /*1da10*/  LOP3.LUT R20, R20, 0x7f, RZ, 0xc0, !PT ;  /* 0x0000007f14147812 */ /* 0x004fc800078ec0ff */
[----:B------:R-:W-:Y:S02]  /*1da20*/  LOP3.LUT R21, R21, 0x70, RZ, 0xc0, !PT ;  /* 0x0000007015157812 */ /* 0x000fe400078ec0ff */
[----:B------:R-:W-:-:S04]  /*1da30*/  SHF.R.U32.HI R20, RZ, 0x3, R20 ;  /* 0x00000003ff147819 */ /* 0x000fc80000011614 */
[----:B------:R-:W-:-:S05]  /*1da40*/  LOP3.LUT R20, R20, R21, RZ, 0xfc, !PT ;  /* 0x0000001514147212 */ /* 0x000fca00078efcff */
[----:B------:R-:W-:-:S04]  /*1da50*/  IMAD R5, R17, 0x80, R20 ;  /* 0x0000008011057824 */ /* 0x000fc800078e0214 */
[----:B-1----:R-:W-:-:S04]  /*1da60*/  @P0 IMAD.HI.U32 R7, R5, R7, RZ ;  /* 0x0000000705070227 */ /* 0x002fc800078e00ff */
[----:B------:R-:W-:Y:S01]  /*1da70*/  IMAD.MOV.U32 R4, RZ, RZ, R5 ;  /* 0x000000ffff047224 */ /* 0x000fe200078e0005 */
[----:B----4-:R-:W-:Y:S01]  /*1da80*/  @P0 SHF.R.U32.HI R4, RZ, R0, R7 ;  /* 0x00000000ff040219 */ /* 0x010fe20000011607 */
[----:B------:R-:W1:Y:S03]  /*1da90*/  S2R R20, SR_TID.X ;  /* 0x0000000000147919 */ /* 0x000e660000002100 */
[----:B------:R-:W-:-:S05]  /*1daa0*/  IADD3 R0, -R4, RZ, RZ ;  /* 0x000000ff04007210 */ /* 0x000fca0007ffe1ff */
        /* <DEDUP_REMOVED lines=93> */
.L_x_9914:
        /* <DEDUP_REMOVED lines=11> */
.L_x_9676:
[----:B------:R-:W-:Y:S05]  /*1e130*/  BSYNC B0 ;  /* 0x0000000000007941 */ /* 0x000fea0003800000 */
.L_x_9675:
[----:B------:R-:W-:Y:S01]  /*1e140*/  NOP ;  /* 0x0000000000007918 */ /* 0x000fe20000000000 */
[----:B------:R-:W-:-:S13]  /*1e150*/  PLOP3.LUT P0, PT, PT, PT, PT, 0x80, 0x0 ;  /* 0x000000000000781c */ /* 0x000fda0003f0f070 */
.L_x_9677:
        /* <DEDUP_REMOVED lines=21> */
.L_x_9915:
[----:B------:R-:W-:Y:S05]  /*1e2b0*/  BSYNC B0 ;  /* 0x0000000000007941 */ /* 0x000fea0003800000 */
.L_x_9678:
[----:B------:R-:W-:Y:S04]  /*1e2c0*/  BSSY B0, `(.L_x_9680) ;  /* 0x0000109000007945 */ /* 0x000fe80003800000 */
[----:B------:R-:W-:Y:S05]  /*1e2d0*/  @!P1 BRA `(.L_x_9681) ;  /* 0x00000010001c9947 */ /* 0x000fea0003800000 */
[----:B------:R-:W-:Y:S01]  /*1e2e0*/  ULDC UR4, c[0x0][0x2f4] ;  /* 0x0000bd0000047ab9 */ /* 0x000fe20000000800 */
[----:B------:R-:W-:Y:S01]  /*1e2f0*/  MOV R10, R25 ;  /* 0x00000019000a7202 */ /* 0x000fe20000000f00 */
[----:B------:R-:W-:Y:S01]  /*1e300*/  IMAD.MOV.U32 R17, RZ, RZ, R28 ;  /* 0x000000ffff117224 */ /* 0x000fe200078e001c */
[----:B------:R-:W-:Y:S01]  /*1e310*/  ISETP.GE.AND P2, PT, R31, UR4, PT ;  /* 0x000000041f007c0c */ /* 0x000fe2000bf46270 */
[----:B------:R-:W-:Y:S01]  /*1e320*/  IMAD.MOV.U32 R33, RZ, RZ, R26 ;  /* 0x000000ffff217224 */ /* 0x000fe200078e001a */
[----:B------:R-:W-:-:S13]  /*1e330*/  ISETP.GE.AND P1, PT, R30, UR4, PT ;  /* 0x000000041e007c0c */ /* 0x000fda000bf26270 */
.L_x_9694:
        /* <DEDUP_REMOVED lines=41> */
.L_x_9682:
[----:B------:R-:W-:Y:S01]  /*1e5d0*/  IMAD R6, R25, 0x8, R22 ;  /* 0x0000000819067824 */ /* 0x000fe200078e0216 */
[----:B------:R-:W-:Y:S01]  /*1e5e0*/  SHF.L.U32 R3, R28, 0x1f, RZ ;  /* 0x0000001f1c037819 */ /* 0x000fe200000006ff */
[----:B------:R-:W-:Y:S03]  /*1e5f0*/  BSSY B1, `(.L_x_9683) ;  /* 0x0000003000017945 */ /* 0x000fe60003800000 */
[----:B------:R-:W0:Y:S02]  /*1e600*/  SYNCS.PHASECHK.TRANS64.TRYWAIT P0, [R6+URZ+0x28840], R3 ;  /* 0x02884003060075a7 */ /* 0x000e24000800017f */
[----:B0-----:R-:W-:Y:S05]  /*1e610*/  @!P0 BRA `(.L_x_9684) ;  /* 0x0000007000888947 */ /* 0x001fea0003800000 */
.L_x_9916:
[----:B------:R-:W-:Y:S05]  /*1e620*/  BSYNC B1 ;  /* 0x0000000000017941 */ /* 0x000fea0003800000 */
.L_x_9683:
        /* <DEDUP_REMOVED lines=69> */
.L_x_9934:
        /* <DEDUP_REMOVED lines=9> */
.L_x_9686:
        /* <DEDUP_REMOVED lines=11> */
.L_x_9687:
[----:B------:R1:W-:Y:S01]  /*1ebc0*/  SYNCS.ARRIVE.TRANS64.A1T0 RZ, [R6+URZ+0x28830], RZ ;  /* 0x028830ff06ff79a7 */ /* 0x0003e2000810003f */
[----:B------:R-:W-:Y:S05]  /*1ebd0*/  @!P4 BRA `(.L_x_9688) ;  /* 0x000000000004c947 */ /* 0x000fea0003800000 */
[----:B------:R-:W-:Y:S01]  /*1ebe0*/  BPT.TRAP 0x1 ;  /* 0x000000040000795c */ /* 0x000fe20000300000 */
.L_x_9688:
[----:B------:R-:W-:Y:S01]  /*1ebf0*/  SHF.L.U32 R2, R17, 0x1f, RZ ;  /* 0x0000001f11027819 */ /* 0x000fe200000006ff */
[----:B-1----:R-:W-:Y:S01]  /*1ec00*/  IMAD R6, R10, 0x8, R22 ;  /* 0x000000080a067824 */ /* 0x002fe200078e0216 */
[----:B------:R-:W-:Y:S03]  /*1ec10*/  BSSY B1, `(.L_x_9689) ;  /* 0x0000003000017945 */ /* 0x000fe60003800000 */
[----:B------:R-:W1:Y:S02]  /*1ec20*/  SYNCS.PHASECHK.TRANS64.TRYWAIT P0, [R6+URZ+0x28860], R2 ;  /* 0x02886002060075a7 */ /* 0x000e64000800017f */
[----:B-1----:R-:W-:Y:S05]  /*1ec30*/  @!P0 BRA `(.L_x_9690) ;  /* 0x0000007400608947 */ /* 0x002fea0003800000 */
.L_x_9935:
[----:B------:R-:W-:Y:S05]  /*1ec40*/  BSYNC B1 ;  /* 0x0000000000017941 */ /* 0x000fea0003800000 */
.L_x_9689:
        /* <DEDUP_REMOVED lines=52> */
[----:B0-----:R-:W-:-:S04]  /*1ef90*/  IADD3 R2, P0, R2, R5, RZ ;  /* 0x0000000502027210 */ /* 0x001fc80007f1e0ff */
[----:B-1----:R-:W-:Y:S02]  /*1efa0*/  IADD3.X R3, RZ, R3, RZ, P0, !PT ;  /* 0x00000003ff037210 */ /* 0x002fe400007fe4ff */
        /* <DEDUP_REMOVED lines=13> */
.L_x_9953:
        /* <DEDUP_REMOVED lines=27> */
.L_x_9692:
        /* <DEDUP_REMOVED lines=11> */
.L_x_9693:
[C---:B------:R-:W-:Y:S01]  /*1f2e0*/  ISETP.GT.AND P0, PT, R26.reuse, R37, PT ;  /* 0x000000251a00720c */ /* 0x040fe20003f04270 */
[----:B------:R0:W-:Y:S01]  /*1f2f0*/  SYNCS.ARRIVE.TRANS64.A1T0 RZ, [R6+URZ+0x28850], RZ ;  /* 0x028850ff06ff79a7 */ /* 0x0001e2000810003f */
[----:B------:R-:W-:Y:S02]  /*1f300*/  IMAD.MOV.U32 R10, RZ, RZ, R25 ;  /* 0x000000ffff0a7224 */ /* 0x000fe400078e0019 */
[----:B------:R-:W-:Y:S02]  /*1f310*/  IMAD.MOV.U32 R17, RZ, RZ, R28 ;  /* 0x000000ffff117224 */ /* 0x000fe400078e001c */
[----:B------:R-:W-:Y:S02]  /*1f320*/  IMAD.MOV.U32 R33, RZ, RZ, R26 ;  /* 0x000000ffff217224 */ /* 0x000fe400078e001a */
[----:B0-----:R-:W-:-:S05]  /*1f330*/  VIADD R6, R26, 0xffffffff ;  /* 0xffffffff1a067836 */ /* 0x001fca0000000000 */
[----:B------:R-:W-:Y:S05]  /*1f340*/  @P0 BRA `(.L_x_9694) ;  /* 0xffffffec00fc0947 */ /* 0x000fea000383ffff */
.L_x_9681:
[----:B------:R-:W-:Y:S05]  /*1f350*/  BSYNC B0 ;  /* 0x0000000000007941 */ /* 0x000fea0003800000 */
.L_x_9680:
        /* <DEDUP_REMOVED lines=17> */
.L_x_9696:
[----:B------:R-:W-:Y:S05]  /*1f470*/  BSYNC B0 ;  /* 0x0000000000007941 */ /* 0x000fea0003800000 */
.L_x_9695:
[----:B------:R-:W-:-:S05]  /*1f480*/  IMAD.U32 R0, RZ, RZ, UR38 ;  /* 0x00000026ff007e24 */ /* 0x000fca000f8e00ff */
[----:B------:R-:W-:-:S13]  /*1f490*/  ISETP.NE.AND P0, PT, R0, 0x3, PT ;  /* 0x000000030000780c */ /* 0x000fda0003f05270 */
[----:B------:R-:W-:Y:S05]  /*1f4a0*/  @!P0 BRA `(.L_x_9697) ;  /* 0x0000000000048947 */ /* 0x000fea0003800000 */
[----:B------:R-:W-:Y:S01]  /*1f4b0*/  BPT.TRAP 0x1 ;  /* 0x000000040000795c */ /* 0x000fe20000300000 */
.L_x_9697:
[----:B------:R-:W-:Y:S01]  /*1f4c0*/  IMAD R0, R25, 0x8, R22 ;  /* 0x0000000819007824 */ /* 0x000fe200078e0216 */
[----:B0-----:R-:W-:Y:S01]  /*1f4d0*/  SHF.L.U32 R3, R28, 0x1f, RZ ;  /* 0x0000001f1c037819 */ /* 0x001fe200000006ff */
[----:B------:R-:W-:Y:S01]  /*1f4e0*/  BSSY B0, `(.L_x_9698) ;  /* 0x0000004000007945 */ /* 0x000fe20003800000 */
[----:B------:R-:W-:Y:S02]  /*1f4f0*/  IMAD R6, R26, -0x80, R36 ;  /* 0xffffff801a067824 */ /* 0x000fe400078e0224 */
[----:B------:R-:W0:Y:S02]  /*1f500*/  SYNCS.PHASECHK.TRANS64.TRYWAIT P0, [R0+URZ+0x28860], R3 ;  /* 0x02886003000075a7 */ /* 0x000e24000800017f */
[----:B0-----:R-:W-:Y:S05]  /*1f510*/  @!P0 BRA `(.L_x_9699) ;  /* 0x0000007400c48947 */ /* 0x001fea0003800000 */
.L_x_9954:
[----:B------:R-:W-:Y:S05]  /*1f520*/  BSYNC B0 ;  /* 0x0000000000007941 */ /* 0x000fea0003800000 */
.L_x_9698:
        /* <DEDUP_REMOVED lines=70> */
.L_x_9972:
        /* <DEDUP_REMOVED lines=11> */
.L_x_9701:
        /* <DEDUP_REMOVED lines=11> */
.L_x_9702:
[----:B------:R0:W-:Y:S01]  /*1faf0*/  SYNCS.ARRIVE.TRANS64.A1T0 RZ, [R0+URZ+0x28850], RZ ;  /* 0x028850ff00ff79a7 */ /* 0x0001e2000810003f */
[----:B------:R-:W-:-:S05]  /*1fb00*/  VIADD R25, R25, 0x1 ;  /* 0x0000000119197836 */ /* 0x000fca0000000000 */
[----:B------:R-:W-:-:S04]  /*1fb10*/  ISETP.NE.AND P0, PT, R25, 0x2, PT ;  /* 0x000000021900780c */ /* 0x000fc80003f05270 */
[----:B------:R-:W-:Y:S02]  /*1fb20*/  SEL R3, RZ, 0x1, P0 ;  /* 0x00000001ff037807 */ /* 0x000fe40000000000 */
[----:B------:R-:W-:Y:S02]  /*1fb30*/  SEL R25, R25, RZ, P0 ;  /* 0x000000ff19197207 */ /* 0x000fe40000000000 */
[----:B0-----:R-:W-:-:S07]  /*1fb40*/  LOP3.LUT R28, R28, R3, RZ, 0x3c, !PT ;  /* 0x000000031c1c7212 */ /* 0x001fce00078e3cff */
.L_x_9659:
[----:B------:R-:W-:Y:S05]  /*1fb50*/  BSYNC B7 ;  /* 0x0000000000077941 */ /* 0x000fea0003800000 */
.L_x_9657:
        /* <DEDUP_REMOVED lines=11> */
.L_x_9703:
[----:B0-----:R-:W0:Y:S01]  /*1fc10*/  S2R R8, SR_TID.X ;  /* 0x0000000000087919 */ /* 0x001e220000002100 */
        /* <DEDUP_REMOVED lines=41> */
[----:B------:R0:W2:Y:S02]  /*1feb0*/  SHFL.IDX PT, R14, R2, 0x1f, 0x1f ;  /* 0x03e01f00020e7f89 */ /* 0x0000a400000e0000 */
.L_x_9982:
[----:B------:R-:W-:Y:S02]  /*1fec0*/  ULDC UR4, c[0x0][0xc38] ;  /* 0x00030e0000047ab9 */ /* 0x000fe40000000800 */
[----:B------:R-:W-:-:S04]  /*1fed0*/  IMAD.U32 R5, RZ, RZ, UR4 ;  /* 0x00000004ff057e24 */ /* 0x000fc8000f8e00ff */
[----:B--2---:R-:W-:-:S04]  /*1fee0*/  IMAD R14, R14, R5, RZ ;  /* 0x000000050e0e7224 */ /* 0x004fc800078e02ff */
[----:B------:R-:W-:-:S05]  /*1fef0*/  IMAD.IADD R7, R7, 0x1, R14 ;  /* 0x0000000107077824 */ /* 0x000fca00078e020e */
[----:B------:R-:W-:-:S13]  /*1ff00*/  ISETP.GT.AND P6, PT, R7, R0, PT ;  /* 0x000000000700720c */ /* 0x000fda0003fc4270 */
[----:B------:R-:W-:Y:S05]  /*1ff10*/  @P6 BRA `(.L_x_9706) ;  /* 0x0000000000a46947 */ /* 0x000fea0003800000 */
.L_x_9709:
        /* <DEDUP_REMOVED lines=35> */
.L_x_9990:
[----:B------:R-:W-:Y:S02]  /*20150*/  ULDC UR4, c[0x0][0xc38] ;  /* 0x00030e0000047ab9 */ /* 0x000fe40000000800 */
[----:B------:R-:W-:-:S04]  /*20160*/  IMAD.U32 R5, RZ, RZ, UR4 ;  /* 0x00000004ff057e24 */ /* 0x000fc8000f8e00ff */
[----:B--2---:R-:W-:-:S04]  /*20170*/  IMAD R14, R14, R5, RZ ;  /* 0x000000050e0e7224 */ /* 0x004fc800078e02ff */
[----:B------:R-:W-:-:S05]  /*20180*/  IMAD.IADD R7, R14, 0x1, R7 ;  /* 0x000000010e077824 */ /* 0x000fca00078e0207 */
[----:B------:R-:W-:-:S13]  /*20190*/  ISETP.GT.AND P6, PT, R7, R0, PT ;  /* 0x000000000700720c */ /* 0x000fda0003fc4270 */
[----:B------:R-:W-:Y:S05]  /*201a0*/  @!P6 BRA `(.L_x_9709) ;  /* 0xfffffffc005ce947 */ /* 0x000fea000383ffff */
.L_x_9706:
        /* <DEDUP_REMOVED lines=10> */
.L_x_9995:
[----:B------:R-:W-:-:S13]  /*20250*/  ISETP.NE.AND P0, PT, R3, RZ, PT ;  /* 0x000000ff0300720c */ /* 0x000fda0003f05270 */
[----:B------:R-:W-:Y:S05]  /*20260*/  @!P0 BRA `(.L_x_9711) ;  /* 0x0000000000108947 */ /* 0x000fea0003800000 */
[----:B------:R-:W-:Y:S01]  /*20270*/  UMOV UR4, 0xffffffff ;  /* 0xffffffff00047882 */ /* 0x000fe20000000000 */
[----:B-1----:R-:W-:Y:S02]  /*20280*/  VIADD R12, R12, 0xffffffff ;  /* 0xffffffff0c0c7836 */ /* 0x002fe40000000000 */
[----:B------:R-:W-:Y:S05]  /*20290*/  BRA.DIV UR4, `(.L_x_9712) ;  /* 0x0000007e04447947 */ /* 0x000fea000b800000 */
[----:B------:R4:W1:Y:S02]  /*202a0*/  SHFL.IDX PT, R6, R2, R12, 0x1f ;  /* 0x00001f0c02067589 */ /* 0x00086400000e0000 */
.L_x_9711:
        /* <DEDUP_REMOVED lines=52> */
[----:B------:R-:W-:Y:S02]  /*205f0*/  @!P2 IADD3 R6, -R6, RZ, RZ ;  /* 0x000000ff0606a210 */ /* 0x000fe40007ffe1ff */
[----:B------:R-:W-:-:S05]  /*20600*/  @!P1 LOP3.LUT R6, RZ, R4, RZ, 0x33, !PT ;  /* 0x00000004ff069212 */ /* 0x000fca00078e33ff */
[--C-:B------:R-:W-:Y:S02]  /*20610*/  IMAD.MOV R5, RZ, RZ, -R6.reuse ;  /* 0x000000ffff057224 */ /* 0x100fe400078e0a06 */
[C---:B------:R-:W-:Y:S02]  /*20620*/  IMAD R3, R4.reuse, 0x1000000, R6 ;  /* 0x0100000004037824 */ /* 0x040fe400078e0206 */
[----:B------:R-:W-:-:S04]  /*20630*/  IMAD R4, R4, R5, R7 ;  /* 0x0000000504047224 */ /* 0x000fc800078e0207 */
[----:B------:R-:W-:Y:S01]  /*20640*/  IMAD R18, R4, 0x10000, R3 ;  /* 0x0001000004127824 */ /* 0x000fe200078e0203 */
[----:B------:R-:W-:Y:S06]  /*20650*/  BRA `(.L_x_9714) ;  /* 0x0000000000f07947 */ /* 0x000fec0003800000 */
.L_x_9713:
        /* <DEDUP_REMOVED lines=60> */
.L_x_9714:
[----:B------:R-:W-:-:S05]  /*20a20*/  LOP3.LUT R2, RZ, R2, RZ, 0x33, !PT ;  /* 0x00000002ff027212 */ /* 0x000fca00078e33ff */
[----:B------:R-:W-:Y:S01]  /*20a30*/  IMAD.IADD R17, R17, 0x1, R2 ;  /* 0x0000000111117824 */ /* 0x000fe200078e0202 */
[----:B------:R-:W-:Y:S06]  /*20a40*/  BRA `(.L_x_9715) ;  /* 0x00000000001c7947 */ /* 0x000fec0003800000 */
.L_x_9707:
[----:B------:R-:W-:Y:S01]  /*20a50*/  UMOV UR4, URZ ;  /* 0x0000003f00047c82 */ /* 0x000fe20008000000 */
[----:B------:R-:W-:Y:S01]  /*20a60*/  UMOV UR5, URZ ;  /* 0x0000003f00057c82 */ /* 0x000fe20008000000 */
[----:B------:R-:W-:Y:S01]  /*20a70*/  ULDC UR6, c[0x0][0xc3c] ;  /* 0x00030f0000067ab9 */ /* 0x000fe20000000800 */
[----:B------:R-:W-:Y:S02]  /*20a80*/  IMAD.MOV.U32 R16, RZ, RZ, R0 ;  /* 0x000000ffff107224 */ /* 0x000fe400078e0000 */
[----:B------:R-:W-:Y:S02]  /*20a90*/  IMAD.U32 R17, RZ, RZ, UR4 ;  /* 0x00000004ff117e24 */ /* 0x000fe4000f8e00ff */
[----:B------:R-:W-:Y:S02]  /*20aa0*/  IMAD.U32 R18, RZ, RZ, UR5 ;  /* 0x00000005ff127e24 */ /* 0x000fe4000f8e00ff */
[----:B------:R-:W-:-:S07]  /*20ab0*/  IMAD.U32 R19, RZ, RZ, UR6 ;  /* 0x00000006ff137e24 */ /* 0x000fce000f8e00ff */
.L_x_9715:
        /* <DEDUP_REMOVED lines=10> */
.L_x_9704:
[----:B------:R-:W-:Y:S02]  /*20b60*/  ULDC UR4, c[0x0][0xc3c] ;  /* 0x00030f0000047ab9 */ /* 0x000fe40000000800 */
[----:B---3--:R-:W-:-:S13]  /*20b70*/  ISETP.GE.AND P0, PT, R19, UR4, PT ;  /* 0x0000000413007c0c */ /* 0x008fda000bf06270 */
[----:B------:R-:W-:Y:S05]  /*20b80*/  @!P0 BRA `(.L_x_9716) ;  /* 0xffffff9800ec8947 */ /* 0x000fea000383ffff */
[----:B------:R-:W-:Y:S05]  /*20b90*/  BSYNC B8 ;  /* 0x0000000000087941 */ /* 0x000fea0003800000 */
.L_x_9613:
        /* <DEDUP_REMOVED lines=12> */
.L_x_9998:
[----:B------:R-:W-:Y:S05]  /*20c60*/  BSYNC B0 ;  /* 0x0000000000007941 */ /* 0x000fea0003800000 */
.L_x_9717:
[----:B------:R-:W-:-:S03]  /*20c70*/  UMOV UR4, 0xffffffff ;  /* 0xffffffff00047882 */ /* 0x000fc60000000000 */
[----:B------:R-:W-:Y:S05]  /*20c80*/  BRA.DIV UR4, `(.L_x_9719) ;  /* 0x0000007604047947 */ /* 0x000fea000b800000 */
[----:B-1----:R-:W1:Y:S02]  /*20c90*/  S2R R0, SR_TID.X ;  /* 0x0000000000007919 */ /* 0x002e640000002100 */
[----:B-1----:R-:W-:-:S04]  /*20ca0*/  SHF.R.U32.HI R0, RZ, 0x5, R0 ;  /* 0x00000005ff007819 */ /* 0x002fc80000011600 */
[----:B------:R-:W-:-:S05]  /*20cb0*/  LOP3.LUT R0, R0, 0x3, RZ, 0xc0, !PT ;  /* 0x0000000300007812 */ /* 0x000fca00078ec0ff */
[----:B------:R1:W3:Y:S02]  /*20cc0*/  SHFL.IDX PT, R14, R0, RZ, 0x1f ;  /* 0x00001fff000e7589 */ /* 0x0002e400000e0000 */
.L_x_10001:
[----:B---3--:R-:W-:-:S13]  /*20cd0*/  ISETP.NE.AND P0, PT, R14, RZ, PT ;  /* 0x000000ff0e00720c */ /* 0x008fda0003f05270 */
[----:B------:R-:W-:Y:S05]  /*20ce0*/  @P0 BRA `(.L_x_9369) ;  /* 0x0000000000880947 */ /* 0x000fea0003800000 */
[----:B------:R-:W-:-:S03]  /*20cf0*/  UMOV UR4, 0xffffffff ;  /* 0xffffffff00047882 */ /* 0x000fc60000000000 */
[----:B------:R-:W-:Y:S05]  /*20d00*/  BRA.DIV UR4, `(.L_x_9720) ;  /* 0x0000007604187947 */ /* 0x000fea000b800000 */
[----:B------:R-:W-:-:S13]  /*20d10*/  ELECT P6, URZ, PT ;  /* 0x00000000003f782f */ /* 0x000fda00038c0000 */
.L_x_10004:
[----:B------:R-:W-:Y:S05]  /*20d20*/  @!P6 BRA `(.L_x_9369) ;  /* 0x000000000078e947 */ /* 0x000fea0003800000 */
[----:B------:R-:W-:-:S06]  /*20d30*/  ULOP3.LUT UR4, UR36, 0x2, URZ, 0xfc, !UPT ;  /* 0x0000000224047892 */ /* 0x000fcc000f8efc3f */
[----:B-1----:R-:W-:-:S05]  /*20d40*/  IMAD.U32 R0, RZ, RZ, UR4 ;  /* 0x00000004ff007e24 */ /* 0x002fca000f8e00ff */
[----:B------:R-:W-:-:S13]  /*20d50*/  ISETP.NE.AND P0, PT, R0, 0x3, PT ;  /* 0x000000030000780c */ /* 0x000fda0003f05270 */
[----:B------:R-:W-:Y:S05]  /*20d60*/  @!P0 BRA `(.L_x_9721) ;  /* 0x0000000000048947 */ /* 0x000fea0003800000 */
[----:B------:R-:W-:Y:S01]  /*20d70*/  BPT.TRAP 0x1 ;  /* 0x000000040000795c */ /* 0x000fe20000300000 */
.L_x_9721:
[C---:B------:R-:W-:Y:S01]  /*20d80*/  IMAD R5, R25.reuse, 0x8, R4 ;  /* 0x0000000819057824 */ /* 0x040fe200078e0204 */
[----:B------:R-:W-:Y:S01]  /*20d90*/  SHF.L.U32 R0, R28, 0x1f, RZ ;  /* 0x0000001f1c007819 */ /* 0x000fe200000006ff */
[----:B------:R-:W-:-:S03]  /*20da0*/  VIADD R25, R25, 0x1 ;  /* 0x0000000119197836 */ /* 0x000fc60000000000 */
[----:B------:R-:W1:Y:S02]  /*20db0*/  SYNCS.PHASECHK.TRANS64.TRYWAIT P1, [R5+URZ+0x28840], R0 ;  /* 0x02884000050075a7 */ /* 0x000e64000802017f */
[----:B------:R-:W-:-:S04]  /*20dc0*/  ISETP.NE.AND P2, PT, R25, 0x2, PT ;  /* 0x000000021900780c */ /* 0x000fc80003f45270 */
[----:B------:R-:W-:Y:S01]  /*20dd0*/  SEL R3, RZ, 0x1, P2 ;  /* 0x00000001ff037807 */ /* 0x000fe20001000000 */
[----:B-1----:R-:W-:Y:S08]  /*20de0*/  @!P1 BRA `(.L_x_9722) ;  /* 0x0000007400009947 */ /* 0x002ff00003800000 */
.L_x_10005:
[----:B------:R-:W-:Y:S02]  /*20df0*/  SEL R25, R25, RZ, P2 ;  /* 0x000000ff19197207 */ /* 0x000fe40001000000 */
[----:B------:R-:W-:Y:S01]  /*20e00*/  LOP3.LUT R2, R28, R3, RZ, 0x3c, !PT ;  /* 0x000000031c027212 */ /* 0x000fe200078e3cff */
[----:B------:R-:W-:Y:S06]  /*20e10*/  @!P0 BRA `(.L_x_9723) ;  /* 0x0000000000048947 */ /* 0x000fec0003800000 */
[----:B------:R-:W-:Y:S01]  /*20e20*/  BPT.TRAP 0x1 ;  /* 0x000000040000795c */ /* 0x000fe20000300000 */
.L_x_9723:
[----:B------:R-:W-:Y:S01]  /*20e30*/  IMAD R25, R25, 0x8, R4 ;  /* 0x0000000819197824 */ /* 0x000fe200078e0204 */
[----:B------:R-:W-:-:S04]  /*20e40*/  SHF.L.U32 R2, R2, 0x1f, RZ ;  /* 0x0000001f02027819 */ /* 0x000fc800000006ff */
[----:B------:R-:W3:Y:S02]  /*20e50*/  SYNCS.PHASECHK.TRANS64.TRYWAIT P1, [R25+URZ+0x28840], R2 ;  /* 0x02884002190075a7 */ /* 0x000ee4000802017f */
[----:B---3--:R-:W-:Y:S05]  /*20e60*/  @!P1 BRA `(.L_x_9724) ;  /* 0x0000007000f49947 */ /* 0x008fea0003800000 */
.L_x_10006:
[----:B------:R-:W-:Y:S05]  /*20e70*/  @!P0 BRA `(.L_x_9725) ;  /* 0x0000000000048947 */ /* 0x000fea0003800000 */
[----:B------:R-:W-:Y:S01]  /*20e80*/  BPT.TRAP 0x1 ;  /* 0x000000040000795c */ /* 0x000fe20000300000 */
.L_x_9725:
[----:B------:R-:W4:Y:S02]  /*20e90*/  SYNCS.PHASECHK.TRANS64.TRYWAIT P1, [R5+URZ+0x28860], R0 ;  /* 0x02886000050075a7 */ /* 0x000f24000802017f */
[----:B----4-:R-:W-:Y:S05]  /*20ea0*/  @!P1 BRA `(.L_x_9726) ;  /* 0x0000007000f89947 */ /* 0x010fea0003800000 */
.L_x_10007:
[----:B------:R-:W-:Y:S05]  /*20eb0*/  @!P0 BRA `(.L_x_9727) ;  /* 0x0000000000048947 */ /* 0x000fea0003800000 */
[----:B------:R-:W-:Y:S01]  /*20ec0*/  BPT.TRAP 0x1 ;  /* 0x000000040000795c */ /* 0x000fe20000300000 */
.L_x_9727:
[----:B------:R0:W0:Y:S02]  /*20ed0*/  SYNCS.PHASECHK.TRANS64.TRYWAIT P0, [R25+URZ+0x28860], R2 ;  /* 0x02886002190075a7 */ /* 0x000024000800017f */
[----:B0-----:R-:W-:Y:S05]  /*20ee0*/  @!P0 NANOSLEEP.SYNCS 0x989680 ;  /* 0x009896800000895d */ /* 0x001fea0003900000 */
[----:B------:R-:W0:Y:S02]  /*20ef0*/  @!P0 SYNCS.PHASECHK.TRANS64 P0, [R25+URZ+0x28860], R2 ;  /* 0x02886002190085a7 */ /* 0x000e24000800007f */
[----:B0-----:R-:W-:Y:S05]  /*20f00*/  @!P0 BRA `(.L_x_9727) ;  /* 0xfffffffc00f08947 */ /* 0x001fea000383ffff */
.L_x_9369:
[----:B------:R-:W-:Y:S05]  /*20f10*/  BSYNC B9 ;  /* 0x0000000000097941 */ /* 0x000fea0003800000 */
.L_x_9366:
[----:B------:R-:W-:Y:S05]  /*20f20*/  EXIT ;  /* 0x000000000000794d */ /* 0x000fea0003800000 */
.L_x_9393:
[----:B0-----:R0:W1:Y:S02]  /*20f30*/  SYNCS.PHASECHK.TRANS64.TRYWAIT P6, [R89+URZ+0x28890], R100 ;  /* 0x02889064590075a7 */ /* 0x00106400080c017f */
[----:B-1----:R-:W-:Y:S05]  /*20f40*/  @!P6 NANOSLEEP.SYNCS 0x989680 ;  /* 0x009896800000e95d */ /* 0x002fea0003900000 */
[----:B------:R-:W1:Y:S02]  /*20f50*/  @!P6 SYNCS.PHASECHK.TRANS64 P6, [R89+URZ+0x28890], R100 ;  /* 0x028890645900e5a7 */ /* 0x000e6400080c007f */
[----:B-1----:R-:W-:Y:S05]  /*20f60*/  @!P6 BRA `(.L_x_9393) ;  /* 0xfffffffc00f0e947 */ /* 0x002fea000383ffff */
[----:B------:R-:W-:Y:S05]  /*20f70*/  BRA `(.L_x_9728) ;  /* 0xfffffe2400447947 */ /* 0x000fea000383ffff */
.L_x_9394:
        /* <DEDUP_REMOVED lines=8> */
.L_x_9730:
[----:B------:R-:W-:Y:S05]  /*21000*/  BSYNC B1 ;  /* 0x0000000000017941 */ /* 0x000fea0003800000 */
.L_x_9729:
        /* <DEDUP_REMOVED lines=8> */
.L_x_9731:
[----:B------:R-:W-:Y:S01]  /*21090*/  IMAD.MOV.U32 R103, RZ, RZ, R14 ;  /* 0x000000ffff677224 */ /* 0x000fe200078e000e */
[----:B------:R-:W-:Y:S06]  /*210a0*/  BRA `(.L_x_9732) ;  /* 0xfffffe24000c7947 */ /* 0x000fec000383ffff */
.L_x_9403:
        /* <DEDUP_REMOVED lines=8> */
.L_x_9734:
[----:B------:R-:W-:Y:S05]  /*21130*/  BSYNC B1 ;  /* 0x0000000000017941 */ /* 0x000fea0003800000 */
.L_x_9733:
        /* <DEDUP_REMOVED lines=8> */
.L_x_9735:
[----:B------:R-:W-:Y:S01]  /*211c0*/  IMAD.MOV.U32 R69, RZ, RZ, R14 ;  /* 0x000000ffff457224 */ /* 0x000fe200078e000e */
[----:B------:R-:W-:Y:S06]  /*211d0*/  BRA `(.L_x_9736) ;  /* 0xfffffe2800a07947 */ /* 0x000fec000383ffff */
.L_x_9412:
        /* <DEDUP_REMOVED lines=8> */
.L_x_9738:
[----:B------:R-:W-:Y:S05]  /*21260*/  BSYNC B1 ;  /* 0x0000000000017941 */ /* 0x000fea0003800000 */
.L_x_9737:
        /* <DEDUP_REMOVED lines=8> */
.L_x_9739:
[----:B------:R-:W-:Y:S01]  /*212f0*/  IMAD.MOV.U32 R61, RZ, RZ, R14 ;  /* 0x000000ffff3d7224 */ /* 0x000fe200078e000e */
[----:B------:R-:W-:Y:S06]  /*21300*/  BRA `(.L_x_9740) ;  /* 0xfffffe3000347947 */ /* 0x000fec000383ffff */
.L_x_9421:
        /* <DEDUP_REMOVED lines=8> */
.L_x_9742:
[----:B------:R-:W-:Y:S05]  /*21390*/  BSYNC B1 ;  /* 0x0000000000017941 */ /* 0x000fea0003800000 */
.L_x_9741:
        /* <DEDUP_REMOVED lines=8> */
.L_x_9743:
[----:B------:R-:W-:Y:S01]  /*21420*/  IMAD.MOV.U32 R51, RZ, RZ, R14 ;  /* 0x000000ffff337224 */ /* 0x000fe200078e000e */
[----:B------:R-:W-:Y:S06]  /*21430*/  BRA `(.L_x_9744) ;  /* 0xfffffe3400c47947 */ /* 0x000fec000383ffff */
.L_x_9433:
[----:B-1----:R1:W2:Y:S02]  /*21440*/  SYNCS.PHASECHK.TRANS64.TRYWAIT P4, [R89+URZ+0x28890], R100 ;  /* 0x02889064590075a7 */ /* 0x0022a4000808017f */
[----:B--2---:R-:W-:Y:S05]  /*21450*/  @!P4 NANOSLEEP.SYNCS 0x989680 ;  /* 0x009896800000c95d */ /* 0x004fea0003900000 */
[----:B------:R-:W2:Y:S02]  /*21460*/  @!P4 SYNCS.PHASECHK.TRANS64 P4, [R89+URZ+0x28890], R100 ;  /* 0x028890645900c5a7 */ /* 0x000ea4000808007f */
[----:B--2---:R-:W-:Y:S05]  /*21470*/  @!P4 BRA `(.L_x_9433) ;  /* 0xfffffffc00f0c947 */ /* 0x004fea000383ffff */
[----:B------:R-:W-:Y:S05]  /*21480*/  BRA `(.L_x_9745) ;  /* 0xfffffe4400fc7947 */ /* 0x000fea000383ffff */
.L_x_9434:
        /* <DEDUP_REMOVED lines=8> */
.L_x_9747:
[----:B------:R-:W-:Y:S05]  /*21510*/  BSYNC B1 ;  /* 0x0000000000017941 */ /* 0x000fea0003800000 */
.L_x_9746:
        /* <DEDUP_REMOVED lines=8> */
.L_x_9748:
[----:B------:R-:W-:Y:S01]  /*215a0*/  IMAD.MOV.U32 R104, RZ, RZ, R14 ;  /* 0x000000ffff687224 */ /* 0x000fe200078e000e */
[----:B------:R-:W-:Y:S06]  /*215b0*/  BRA `(.L_x_9749) ;  /* 0xfffffe4400c87947 */ /* 0x000fec000383ffff */
.L_x_9439:
        /* <DEDUP_REMOVED lines=8> */
.L_x_9751:
[----:B------:R-:W-:Y:S05]  /*21640*/  BSYNC B1 ;  /* 0x0000000000017941 */ /* 0x000fea0003800000 */
.L_x_9750:
        /* <DEDUP_REMOVED lines=8> */
.L_x_9752:
[----:B------:R-:W-:Y:S01]  /*216d0*/  IMAD.MOV.U32 R46, RZ, RZ, R14 ;  /* 0x000000ffff2e7224 */ /* 0x000fe200078e000e */
[----:B------:R-:W-:Y:S06]  /*216e0*/  BRA `(.L_x_9753) ;  /* 0xfffffe4c007c7947 */ /* 0x000fec000383ffff */
.L_x_9444:
        /* <DEDUP_REMOVED lines=8> */
.L_x_9755:
[----:B------:R-:W-:Y:S05]  /*21770*/  BSYNC B1 ;  /* 0x0000000000017941 */ /* 0x000fea0003800000 */
.L_x_9754:
        /* <DEDUP_REMOVED lines=8> */
.L_x_9756:
[----:B------:R-:W-:Y:S01]  /*21800*/  IMAD.MOV.U32 R46, RZ, RZ, R14 ;  /* 0x000000ffff2e7224 */ /* 0x000fe200078e000e */
[----:B------:R-:W-:Y:S06]  /*21810*/  BRA `(.L_x_9757) ;  /* 0xfffffe5400307947 */ /* 0x000fec000383ffff */
.L_x_9449:
[----:B------:R-:W-:Y:S01]  /*21820*/  BSSY B1, `(.L_x_9758) ;  /* 0x0000008000017945 */ /* 0x000fe20003800000 */
[----:B----4-:R-:W-:Y:S01]  /*21830*/  MOV R13, R101 ;  /* 0x00000065000d7202 */ /* 0x010fe20000000f00 */
[----:B------:R-:W-:Y:S02]  /*21840*/  IMAD.MOV.U32 R12, RZ, RZ, 0x3 ;  /* 0x00000003ff0c7424 */ /* 0x000fe400078e00ff */
[----:B------:R-:W-:Y:S02]  /*21850*/  IMAD.MOV.U32 R11, RZ, RZ, 0x181f ;  /* 0x0000181fff0b7424 */ /* 0x000fe400078e00ff */
[----:B------:R-:W-:-:S07]  /*21860*/  IMAD.MOV.U32 R15, RZ, RZ, -0x1 ;  /* 0xffffffffff0f7424 */ /* 0x000fce00078e00ff */
[----:B0123--:R-:W-:Y:S05]  /*21870*/  WARPSYNC.COLLECTIVE R15, `(.L_x_9759) ;  /* 0x000000000f087348 */ /* 0x00ffea0003c00000 */
[----:B------:R4:W0:Y:S02]  /*21880*/  SHFL.IDX P6, R14, R13, R12, R11 ;  /* 0x0000000c0d0e7389 */ /* 0x00082400000c000b */
[----:B01234-:R-:W-:Y:S01]  /*21890*/  ENDCOLLECTIVE ;  /* 0x000000000000791b */ /* 0x01ffe20003800000 */
.L_x_9759:
[----:B------:R-:W-:Y:S05]  /*218a0*/  BSYNC B1 ;  /* 0x0000000000017941 */ /* 0x000fea0003800000 */
.L_x_9758:
        /* <DEDUP_REMOVED lines=8> */
.L_x_9760:
[----:B------:R-:W-:Y:S01]  /*21930*/  IMAD.MOV.U32 R106, RZ, RZ, R14 ;  /* 0x000000ffff6a7224 */ /* 0x000fe200078e000e */
[----:B------:R-:W-:Y:S06]  /*21940*/  BRA `(.L_x_9761) ;  /* 0xfffffe5800ec7947 */ /* 0x000fec000383ffff */
.L_x_9454:
[----:B0-----:R0:W1:Y:S02]  /*21950*/  SYNCS.PHASECHK.TRANS64.TRYWAIT P3, [R89+URZ+0x28890], R100 ;  /* 0x02889064590075a7 */ /* 0x001064000806017f */
[----:B-1----:R-:W-:Y:S05]  /*21960*/  @!P3 NANOSLEEP.SYNCS 0x989680 ;  /* 0x009896800000b95d */ /* 0x002fea0003900000 */
[----:B------:R-:W1:Y:S02]  /*21970*/  @!P3 SYNCS.PHASECHK.TRANS64 P3, [R89+URZ+0x28890], R100 ;  /* 0x028890645900b5a7 */ /* 0x000e64000806007f */
[----:B-1----:R-:W-:Y:S05]  /*21980*/  @!P3 BRA `(.L_x_9454) ;  /* 0xfffffffc00f0b947 */ /* 0x002fea000383ffff */
[----:B------:R-:W-:Y:S05]  /*21990*/  BRA `(.L_x_9762) ;  /* 0xfffffe6000f47947 */ /* 0x000fea000383ffff */
.L_x_9455:
        /* <DEDUP_REMOVED lines=8> */
.L_x_9764:
[----:B------:R-:W-:Y:S05]  /*21a20*/  BSYNC B1 ;  /* 0x0000000000017941 */ /* 0x000fea0003800000 */
.L_x_9763:
        /* <DEDUP_REMOVED lines=8> */
.L_x_9765:
[----:B------:R-:W-:Y:S05]  /*21ab0*/  BRA `(.L_x_9766) ;  /* 0xfffffe6400147947 */ /* 0x000fea000383ffff */
.L_x_9458:
        /* <DEDUP_REMOVED lines=8> */
.L_x_9768:
[----:B------:R-:W-:Y:S05]  /*21b40*/  BSYNC B1 ;  /* 0x0000000000017941 */ /* 0x000fea0003800000 */
.L_x_9767:
        /* <DEDUP_REMOVED lines=8> */
.L_x_9769:
[----:B------:R-:W-:Y:S05]  /*21bd0*/  BRA `(.L_x_9770) ;  /* 0xfffffe6400147947 */ /* 0x000fea000383ffff */
.L_x_9461:
        /* <DEDUP_REMOVED lines=8> */
.L_x_9772:
[----:B------:R-:W-:Y:S05]  /*21c60*/  BSYNC B1 ;  /* 0x0000000000017941 */ /* 0x000fea0003800000 */
.L_x_9771:
        /* <DEDUP_REMOVED lines=8> */
.L_x_9773:
[----:B------:R-:W-:Y:S05]  /*21cf0*/  BRA `(.L_x_9774) ;  /* 0xfffffe6400187947 */ /* 0x000fea000383ffff */
.L_x_9464:
        /* <DEDUP_REMOVED lines=8> */
.L_x_9776:
[----:B------:R-:W-:Y:S05]  /*21d80*/  BSYNC B1 ;  /* 0x0000000000017941 */ /* 0x000fea0003800000 */
.L_x_9775:
        /* <DEDUP_REMOVED lines=8> */
.L_x_9777:
[----:B------:R-:W-:Y:S05]  /*21e10*/  BRA `(.L_x_9778) ;  /* 0xfffffe64001c7947 */ /* 0x000fea000383ffff */
.L_x_9468:
[----:B------:R0:W0:Y:S02]  /*21e20*/  SYNCS.PHASECHK.TRANS64.TRYWAIT P4, [R89+URZ+0x288b0], R100 ;  /* 0x0288b064590075a7 */ /* 0x000024000808017f */
[----:B0-----:R-:W-:Y:S05]  /*21e30*/  @!P4 NANOSLEEP.SYNCS 0x989680 ;  /* 0x009896800000c95d */ /* 0x001fea0003900000 */
[----:B------:R-:W0:Y:S02]  /*21e40*/  @!P4 SYNCS.PHASECHK.TRANS64 P4, [R89+URZ+0x288b0], R100 ;  /* 0x0288b0645900c5a7 */ /* 0x000e24000808007f */
[----:B0-----:R-:W-:Y:S05]  /*21e50*/  @!P4 BRA `(.L_x_9468) ;  /* 0xfffffffc00f0c947 */ /* 0x001fea000383ffff */
[----:B------:R-:W-:Y:S05]  /*21e60*/  BRA `(.L_x_9779) ;  /* 0xfffffe6400987947 */ /* 0x000fea000383ffff */
.L_x_9482:
[----:B------:R-:W0:Y:S01]  /*21e70*/  S2R R5, SR_TID.X ;  /* 0x0000000000057919 */ /* 0x000e220000002100 */
[----:B------:R-:W-:Y:S01]  /*21e80*/  BSSY B0, `(.L_x_9780) ;  /* 0x000000c000007945 */ /* 0x000fe20003800000 */
[----:B------:R-:W-:Y:S02]  /*21e90*/  IMAD.MOV.U32 R12, RZ, RZ, RZ ;  /* 0x000000ffff0c7224 */ /* 0x000fe400078e00ff */
[----:B------:R-:W-:Y:S02]  /*21ea0*/  IMAD.MOV.U32 R11, RZ, RZ, 0x1f ;  /* 0x0000001fff0b7424 */ /* 0x000fe400078e00ff */
[----:B------:R-:W-:Y:S02]  /*21eb0*/  IMAD.MOV.U32 R15, RZ, RZ, -0x1 ;  /* 0xffffffffff0f7424 */ /* 0x000fe400078e00ff */
[----:B0-----:R-:W-:-:S05]  /*21ec0*/  VIADD R5, R5, 0xffffff80 ;  /* 0xffffff8005057836 */ /* 0x001fca0000000000 */
[----:B------:R-:W-:-:S04]  /*21ed0*/  SHF.R.S32.HI R4, RZ, 0x1f, R5 ;  /* 0x0000001fff047819 */ /* 0x000fc80000011405 */
[----:B------:R-:W-:-:S04]  /*21ee0*/  LEA.HI R4, R4, R5, RZ, 0x7 ;  /* 0x0000000504047211 */ /* 0x000fc800078f38ff */
[----:B------:R-:W-:-:S05]  /*21ef0*/  SHF.R.S32.HI R4, RZ, 0x7, R4 ;  /* 0x00000007ff047819 */ /* 0x000fca0000011404 */
[----:B--2---:R-:W-:-:S07]  /*21f00*/  IMAD.MOV.U32 R13, RZ, RZ, R4 ;  /* 0x000000ffff0d7224 */ /* 0x004fce00078e0004 */
[----:B-1---5:R-:W-:Y:S05]  /*21f10*/  WARPSYNC.COLLECTIVE R15, `(.L_x_9781) ;  /* 0x000000000f087348 */ /* 0x022fea0003c00000 */
[----:B------:R0:W2:Y:S02]  /*21f20*/  SHFL.IDX P6, R14, R13, R12, R11 ;  /* 0x0000000c0d0e7389 */ /* 0x0000a400000c000b */
[----:B012--5:R-:W-:Y:S01]  /*21f30*/  ENDCOLLECTIVE ;  /* 0x000000000000791b */ /* 0x027fe20003800000 */
.L_x_9781:
[----:B------:R-:W-:Y:S05]  /*21f40*/  BSYNC B0 ;  /* 0x0000000000007941 */ /* 0x000fea0003800000 */
.L_x_9780:
[----:B------:R-:W-:Y:S01]  /*21f50*/  IMAD.MOV.U32 R191, RZ, RZ, R14 ;  /* 0x000000ffffbf7224 */ /* 0x000fe200078e000e */
[----:B------:R-:W-:Y:S06]  /*21f60*/  BRA `(.L_x_9782) ;  /* 0xfffffe70007c7947 */ /* 0x000fec000383ffff */
.L_x_9492:
        /* <DEDUP_REMOVED lines=8> */
.L_x_9784:
[----:B------:R-:W-:Y:S05]  /*21ff0*/  BSYNC B1 ;  /* 0x0000000000017941 */ /* 0x000fea0003800000 */
.L_x_9783:
        /* <DEDUP_REMOVED lines=8> */
.L_x_9785:
[----:B------:R-:W-:Y:S02]  /*22080*/  IMAD.MOV.U32 R13, RZ, RZ, R8 ;  /* 0x000000ffff0d7224 */ /* 0x000fe400078e0008 */
[----:B------:R-:W-:-:S07]  /*22090*/  IMAD.MOV.U32 R3, RZ, RZ, R14 ;  /* 0x000000ffff037224 */ /* 0x000fce00078e000e */
[----:B------:R-:W-:Y:S05]  /*220a0*/  WARPSYNC.COLLECTIVE R15, `(.L_x_9786) ;  /* 0x000000000f087348 */ /* 0x000fea0003c00000 */
[----:B------:R0:W1:Y:S02]  /*220b0*/  SHFL.IDX P6, R14, R13, R12, R11 ;  /* 0x0000000c0d0e7389 */ /* 0x00006400000c000b */
[----:B01----:R-:W-:Y:S01]  /*220c0*/  ENDCOLLECTIVE ;  /* 0x000000000000791b */ /* 0x003fe20003800000 */
.L_x_9786:
[----:B------:R-:W-:Y:S02]  /*220d0*/  IMAD.MOV.U32 R13, RZ, RZ, R7 ;  /* 0x000000ffff0d7224 */ /* 0x000fe400078e0007 */
[----:B------:R-:W-:-:S07]  /*220e0*/  IMAD.MOV.U32 R4, RZ, RZ, R14 ;  /* 0x000000ffff047224 */ /* 0x000fce00078e000e */
[----:B------:R-:W-:Y:S05]  /*220f0*/  WARPSYNC.COLLECTIVE R15, `(.L_x_9787) ;  /* 0x000000000f087348 */ /* 0x000fea0003c00000 */
[----:B------:R0:W1:Y:S02]  /*22100*/  SHFL.IDX P6, R14, R13, R12, R11 ;  /* 0x0000000c0d0e7389 */ /* 0x00006400000c000b */
[----:B01----:R-:W-:Y:S01]  /*22110*/  ENDCOLLECTIVE ;  /* 0x000000000000791b */ /* 0x003fe20003800000 */
.L_x_9787:
[----:B------:R-:W-:Y:S05]  /*22120*/  BRA `(.L_x_9788) ;  /* 0xfffffe7400d87947 */ /* 0x000fea000383ffff */
.L_x_9495:
[----:B------:R-:W-:Y:S01]  /*22130*/  BSSY B1, `(.L_x_9789) ;  /* 0x0000008000017945 */ /* 0x000fe20003800000 */
[----:B0-----:R-:W-:Y:S02]  /*22140*/  IMAD.MOV.U32 R13, RZ, RZ, R6 ;  /* 0x000000ffff0d7224 */ /* 0x001fe400078e0006 */
[----:B------:R-:W-:Y:S02]  /*22150*/  IMAD.MOV.U32 R12, RZ, RZ, 0x1 ;  /* 0x00000001ff0c7424 */ /* 0x000fe400078e00ff */
[----:B------:R-:W-:Y:S02]  /*22160*/  IMAD.MOV.U32 R11, RZ, RZ, 0x181f ;  /* 0x0000181fff0b7424 */ /* 0x000fe400078e00ff */
[----:B------:R-:W-:-:S07]  /*22170*/  IMAD.MOV.U32 R15, RZ, RZ, -0x1 ;  /* 0xffffffffff0f7424 */ /* 0x000fce00078e00ff */
[----:B------:R-:W-:Y:S05]  /*22180*/  WARPSYNC.COLLECTIVE R15, `(.L_x_9790) ;  /* 0x000000000f087348 */ /* 0x000fea0003c00000 */
[----:B------:R0:W1:Y:S02]  /*22190*/  SHFL.IDX P6, R14, R13, R12, R11 ;  /* 0x0000000c0d0e7389 */ /* 0x00006400000c000b */
[----:B01----:R-:W-:Y:S01]  /*221a0*/  ENDCOLLECTIVE ;  /* 0x000000000000791b */ /* 0x003fe20003800000 */
.L_x_9790:
[----:B------:R-:W-:Y:S05]  /*221b0*/  BSYNC B1 ;  /* 0x0000000000017941 */ /* 0x000fea0003800000 */
.L_x_9789:
        /* <DEDUP_REMOVED lines=8> */
.L_x_9791:
[----:B------:R-:W-:Y:S02]  /*22240*/  IMAD.MOV.U32 R13, RZ, RZ, R8 ;  /* 0x000000ffff0d7224 */ /* 0x000fe400078e0008 */
[----:B------:R-:W-:-:S07]  /*22250*/  IMAD.MOV.U32 R3, RZ, RZ, R14 ;  /* 0x000000ffff037224 */ /* 0x000fce00078e000e */
[----:B------:R-:W-:Y:S05]  /*22260*/  WARPSYNC.COLLECTIVE R15, `(.L_x_9792) ;  /* 0x000000000f087348 */ /* 0x000fea0003c00000 */
[----:B------:R0:W1:Y:S02]  /*22270*/  SHFL.IDX P6, R14, R13, R12, R11 ;  /* 0x0000000c0d0e7389 */ /* 0x00006400000c000b */
[----:B01----:R-:W-:Y:S01]  /*22280*/  ENDCOLLECTIVE ;  /* 0x000000000000791b */ /* 0x003fe20003800000 */
.L_x_9792:
[----:B------:R-:W-:Y:S02]  /*22290*/  IMAD.MOV.U32 R13, RZ, RZ, R7 ;  /* 0x000000ffff0d7224 */ /* 0x000fe400078e0007 */
[----:B------:R-:W-:-:S07]  /*222a0*/  IMAD.MOV.U32 R4, RZ, RZ, R14 ;  /* 0x000000ffff047224 */ /* 0x000fce00078e000e */
[----:B------:R-:W-:Y:S05]  /*222b0*/  WARPSYNC.COLLECTIVE R15, `(.L_x_9793) ;  /* 0x000000000f087348 */ /* 0x000fea0003c00000 */
[----:B------:R0:W1:Y:S02]  /*222c0*/  SHFL.IDX P6, R14, R13, R12, R11 ;  /* 0x0000000c0d0e7389 */ /* 0x00006400000c000b */
[----:B01----:R-:W-:Y:S01]  /*222d0*/  ENDCOLLECTIVE ;  /* 0x000000000000791b */ /* 0x003fe20003800000 */
.L_x_9793:
[----:B------:R-:W-:Y:S05]  /*222e0*/  BRA `(.L_x_9794) ;  /* 0xfffffe7800447947 */ /* 0x000fea000383ffff */
.L_x_9498:
[----:B------:R-:W-:Y:S01]  /*222f0*/  BSSY B1, `(.L_x_9795) ;  /* 0x0000008000017945 */ /* 0x000fe20003800000 */
[----:B0-----:R-:W-:Y:S02]  /*22300*/  IMAD.MOV.U32 R13, RZ, RZ, R6 ;  /* 0x000000ffff0d7224 */ /* 0x001fe400078e0006 */
[----:B------:R-:W-:Y:S02]  /*22310*/  IMAD.MOV.U32 R12, RZ, RZ, 0x2 ;  /* 0x00000002ff0c7424 */ /* 0x000fe400078e00ff */
[----:B------:R-:W-:Y:S02]  /*22320*/  IMAD.MOV.U32 R11, RZ, RZ, 0x181f ;  /* 0x0000181fff0b7424 */ /* 0x000fe400078e00ff */
[----:B------:R-:W-:-:S07]  /*22330*/  IMAD.MOV.U32 R15, RZ, RZ, -0x1 ;  /* 0xffffffffff0f7424 */ /* 0x000fce00078e00ff */
[----:B-1----:R-:W-:Y:S05]  /*22340*/  WARPSYNC.COLLECTIVE R15, `(.L_x_9796) ;  /* 0x000000000f087348 */ /* 0x002fea0003c00000 */
[----:B------:R0:W2:Y:S02]  /*22350*/  SHFL.IDX P6, R14, R13, R12, R11 ;  /* 0x0000000c0d0e7389 */ /* 0x0000a400000c000b */
[----:B012---:R-:W-:Y:S01]  /*22360*/  ENDCOLLECTIVE ;  /* 0x000000000000791b */ /* 0x007fe20003800000 */
.L_x_9796:
[----:B------:R-:W-:Y:S05]  /*22370*/  BSYNC B1 ;  /* 0x0000000000017941 */ /* 0x000fea0003800000 */
.L_x_9795:
        /* <DEDUP_REMOVED lines=8> */
.L_x_9797:
[----:B------:R-:W-:Y:S02]  /*22400*/  IMAD.MOV.U32 R13, RZ, RZ, R8 ;  /* 0x000000ffff0d7224 */ /* 0x000fe400078e0008 */
[----:B------:R-:W-:-:S07]  /*22410*/  IMAD.MOV.U32 R3, RZ, RZ, R14 ;  /* 0x000000ffff037224 */ /* 0x000fce00078e000e */
[----:B------:R-:W-:Y:S05]  /*22420*/  WARPSYNC.COLLECTIVE R15, `(.L_x_9798) ;  /* 0x000000000f087348 */ /* 0x000fea0003c00000 */
[----:B------:R0:W1:Y:S02]  /*22430*/  SHFL.IDX P6, R14, R13, R12, R11 ;  /* 0x0000000c0d0e7389 */ /* 0x00006400000c000b */
[----:B01----:R-:W-:Y:S01]  /*22440*/  ENDCOLLECTIVE ;  /* 0x000000000000791b */ /* 0x003fe20003800000 */
.L_x_9798:
[----:B------:R-:W-:Y:S02]  /*22450*/  IMAD.MOV.U32 R13, RZ, RZ, R7 ;  /* 0x000000ffff0d7224 */ /* 0x000fe400078e0007 */
[----:B------:R-:W-:-:S07]  /*22460*/  IMAD.MOV.U32 R4, RZ, RZ, R14 ;  /* 0x000000ffff047224 */ /* 0x000fce00078e000e */
[----:B------:R-:W-:Y:S05]  /*22470*/  WARPSYNC.COLLECTIVE R15, `(.L_x_9799) ;  /* 0x000000000f087348 */ /* 0x000fea0003c00000 */
[----:B------:R0:W1:Y:S02]  /*22480*/  SHFL.IDX P6, R14, R13, R12, R11 ;  /* 0x0000000c0d0e7389 */ /* 0x00006400000c000b */
[----:B01----:R-:W-:Y:S01]  /*22490*/  ENDCOLLECTIVE ;  /* 0x000000000000791b */ /* 0x003fe20003800000 */
.L_x_9799:
[----:B------:R-:W-:Y:S05]  /*224a0*/  BRA `(.L_x_9800) ;  /* 0xfffffe7800a87947 */ /* 0x000fea000383ffff */
.L_x_9501:
[----:B------:R-:W-:Y:S01]  /*224b0*/  BSSY B1, `(.L_x_9801) ;  /* 0x0000008000017945 */ /* 0x000fe20003800000 */
[----:B------:R-:W-:Y:S02]  /*224c0*/  IMAD.MOV.U32 R13, RZ, RZ, R6 ;  /* 0x000000ffff0d7224 */ /* 0x000fe400078e0006 */
[----:B------:R-:W-:Y:S02]  /*224d0*/  IMAD.MOV.U32 R12, RZ, RZ, 0x3 ;  /* 0x00000003ff0c7424 */ /* 0x000fe400078e00ff */
[----:B------:R-:W-:Y:S02]  /*224e0*/  IMAD.MOV.U32 R11, RZ, RZ, 0x181f ;  /* 0x0000181fff0b7424 */ /* 0x000fe400078e00ff */
[----:B------:R-:W-:-:S07]  /*224f0*/  IMAD.MOV.U32 R15, RZ, RZ, -0x1 ;  /* 0xffffffffff0f7424 */ /* 0x000fce00078e00ff */
[----:B--2---:R-:W-:Y:S05]  /*22500*/  WARPSYNC.COLLECTIVE R15, `(.L_x_9802) ;  /* 0x000000000f087348 */ /* 0x004fea0003c00000 */
[----:B------:R0:W1:Y:S02]  /*22510*/  SHFL.IDX P6, R14, R13, R12, R11 ;  /* 0x0000000c0d0e7389 */ /* 0x00006400000c000b */
[----:B012---:R-:W-:Y:S01]  /*22520*/  ENDCOLLECTIVE ;  /* 0x000000000000791b */ /* 0x007fe20003800000 */
.L_x_9802:
[----:B------:R-:W-:Y:S05]  /*22530*/  BSYNC B1 ;  /* 0x0000000000017941 */ /* 0x000fea0003800000 */
.L_x_9801:
        /* <DEDUP_REMOVED lines=8> */
.L_x_9803:
[----:B------:R-:W-:Y:S02]  /*225c0*/  IMAD.MOV.U32 R13, RZ, RZ, R8 ;  /* 0x000000ffff0d7224 */ /* 0x000fe400078e0008 */
[----:B------:R-:W-:-:S07]  /*225d0*/  IMAD.MOV.U32 R3, RZ, RZ, R14 ;  /* 0x000000ffff037224 */ /* 0x000fce00078e000e */
[----:B------:R-:W-:Y:S05]  /*225e0*/  WARPSYNC.COLLECTIVE R15, `(.L_x_9804) ;  /* 0x000000000f087348 */ /* 0x000fea0003c00000 */
[----:B------:R0:W1:Y:S02]  /*225f0*/  SHFL.IDX P6, R14, R13, R12, R11 ;  /* 0x0000000c0d0e7389 */ /* 0x00006400000c000b */
[----:B01----:R-:W-:Y:S01]  /*22600*/  ENDCOLLECTIVE ;  /* 0x000000000000791b */ /* 0x003fe20003800000 */
.L_x_9804:
[----:B------:R-:W-:Y:S02]  /*22610*/  IMAD.MOV.U32 R13, RZ, RZ, R7 ;  /* 0x000000ffff0d7224 */ /* 0x000fe400078e0007 */
[----:B------:R-:W-:-:S07]  /*22620*/  IMAD.MOV.U32 R4, RZ, RZ, R14 ;  /* 0x000000ffff047224 */ /* 0x000fce00078e000e */
[----:B------:R-:W-:Y:S05]  /*22630*/  WARPSYNC.COLLECTIVE R15, `(.L_x_9805) ;  /* 0x000000000f087348 */ /* 0x000fea0003c00000 */
[----:B------:R0:W1:Y:S02]  /*22640*/  SHFL.IDX P6, R14, R13, R12, R11 ;  /* 0x0000000c0d0e7389 */ /* 0x00006400000c000b */
[----:B01----:R-:W-:Y:S01]  /*22650*/  ENDCOLLECTIVE ;  /* 0x000000000000791b */ /* 0x003fe20003800000 */
.L_x_9805:
[----:B------:R-:W-:Y:S05]  /*22660*/  BRA `(.L_x_9806) ;  /* 0xfffffe7c00147947 */ /* 0x000fea000383ffff */
.L_x_9505:
[----:B0-----:R0:W1:Y:S02]  /*22670*/  SYNCS.PHASECHK.TRANS64.TRYWAIT P0, [R18+URZ+0x28800], R5 ;  /* 0x02880005120075a7 */ /* 0x001064000800017f */
[----:B-1----:R-:W-:Y:S05]  /*22680*/  @!P0 NANOSLEEP.SYNCS 0x989680 ;  /* 0x009896800000895d */ /* 0x002fea0003900000 */
[----:B------:R-:W1:Y:S02]  /*22690*/  @!P0 SYNCS.PHASECHK.TRANS64 P0, [R18+URZ+0x28800], R5 ;  /* 0x02880005120085a7 */ /* 0x000e64000800007f */
[----:B-1----:R-:W-:Y:S05]  /*226a0*/  @!P0 BRA `(.L_x_9505) ;  /* 0xfffffffc00f08947 */ /* 0x002fea000383ffff */
[----:B------:R-:W-:Y:S05]  /*226b0*/  BRA `(.L_x_9807) ;  /* 0xfffffe7c00d87947 */ /* 0x000fea000383ffff */
.L_x_9521:
[----:B------:R-:W0:Y:S01]  /*226c0*/  LDC R58, c[0x0][0x3f4] ;  /* 0x0000fd00ff3a7b82 */ /* 0x000e220000000800 */
[----:B------:R-:W-:Y:S01]  /*226d0*/  BSSY B1, `(.L_x_9808) ;  /* 0x0000008000017945 */ /* 0x000fe20003800000 */
[----:B--2---:R-:W-:Y:S01]  /*226e0*/  IMAD.MOV.U32 R13, RZ, RZ, R35 ;  /* 0x000000ffff0d7224 */ /* 0x004fe200078e0023 */
[----:B------:R-:W-:Y:S01]  /*226f0*/  MOV R12, RZ ;  /* 0x000000ff000c7202 */ /* 0x000fe20000000f00 */
[----:B------:R-:W-:Y:S02]  /*22700*/  IMAD.MOV.U32 R11, RZ, RZ, 0x181f ;  /* 0x0000181fff0b7424 */ /* 0x000fe400078e00ff */
[----:B------:R-:W-:-:S07]  /*22710*/  IMAD.MOV.U32 R15, RZ, RZ, -0x1 ;  /* 0xffffffffff0f7424 */ /* 0x000fce00078e00ff */
[----:B01----:R-:W-:Y:S05]  /*22720*/  WARPSYNC.COLLECTIVE R15, `(.L_x_9809) ;  /* 0x000000000f087348 */ /* 0x003fea0003c00000 */
[----:B------:R2:W3:Y:S02]  /*22730*/  SHFL.IDX P6, R14, R13, R12, R11 ;  /* 0x0000000c0d0e7389 */ /* 0x0004e400000c000b */
[----:B0123--:R-:W-:Y:S01]  /*22740*/  ENDCOLLECTIVE ;  /* 0x000000000000791b */ /* 0x00ffe20003800000 */
.L_x_9809:
[----:B------:R-:W-:Y:S05]  /*22750*/  BSYNC B1 ;  /* 0x0000000000017941 */ /* 0x000fea0003800000 */
.L_x_9808:
        /* <DEDUP_REMOVED lines=10> */
.L_x_9810:
        /* <DEDUP_REMOVED lines=8> */
.L_x_9811:
        /* <DEDUP_REMOVED lines=9> */
.L_x_9812:
        /* <DEDUP_REMOVED lines=22> */
.L_x_9813:
[----:B------:R-:W-:Y:S01]  /*22a70*/  IMAD.MOV.U32 R24, RZ, RZ, R51 ;  /* 0x000000ffff187224 */ /* 0x000fe200078e0033 */
[----:B------:R-:W-:Y:S01]  /*22a80*/  PRMT R78, R0, 0x7610, R78 ;  /* 0x00007610004e7816 */ /* 0x000fe2000000004e */
[----:B------:R-:W-:-:S03]  /*22a90*/  IMAD.MOV.U32 R10, RZ, RZ, R50 ;  /* 0x000000ffff0a7224 */ /* 0x000fc600078e0032 */
[----:B------:R-:W-:Y:S02]  /*22aa0*/  PRMT R53, R24, 0x7610, R53 ;  /* 0x0000761018357816 */ /* 0x000fe40000000035 */
[----:B------:R-:W-:Y:S02]  /*22ab0*/  CS2R R24, SRZ ;  /* 0x0000000000187805 */ /* 0x000fe4000001ff00 */
[----:B------:R-:W-:Y:S01]  /*22ac0*/  @!P1 MOV R38, R4 ;  /* 0x0000000400269202 */ /* 0x000fe20000000f00 */
[----:B------:R-:W-:Y:S01]  /*22ad0*/  @!P1 IMAD.MOV.U32 R39, RZ, RZ, R5 ;  /* 0x000000ffff279224 */ /* 0x000fe200078e0005 */
[----:B------:R-:W-:Y:S01]  /*22ae0*/  PRMT R52, R10, 0x7610, R52 ;  /* 0x000076100a347816 */ /* 0x000fe20000000034 */
[----:B------:R-:W-:Y:S02]  /*22af0*/  @!P1 IMAD.MOV.U32 R20, RZ, RZ, R6 ;  /* 0x000000ffff149224 */ /* 0x000fe400078e0006 */
[----:B------:R-:W-:Y:S02]  /*22b00*/  @!P1 IMAD.MOV.U32 R21, RZ, RZ, R7 ;  /* 0x000000ffff159224 */ /* 0x000fe400078e0007 */
[----:B------:R-:W-:-:S02]  /*22b10*/  IMAD.MOV.U32 R13, RZ, RZ, R32 ;  /* 0x000000ffff0d7224 */ /* 0x000fc400078e0020 */
[----:B------:R-:W-:Y:S02]  /*22b20*/  IMAD.MOV.U32 R4, RZ, RZ, R38 ;  /* 0x000000ffff047224 */ /* 0x000fe400078e0026 */
[----:B------:R-:W-:Y:S02]  /*22b30*/  IMAD.MOV.U32 R5, RZ, RZ, R39 ;  /* 0x000000ffff057224 */ /* 0x000fe400078e0027 */
[----:B------:R-:W-:Y:S01]  /*22b40*/  IMAD.MOV.U32 R6, RZ, RZ, R20 ;  /* 0x000000ffff067224 */ /* 0x000fe200078e0014 */
[----:B------:R-:W-:Y:S01]  /*22b50*/  PRMT R80, R4, 0x7610, R80 ;  /* 0x0000761004507816 */ /* 0x000fe20000000050 */
[----:B------:R-:W-:Y:S01]  /*22b60*/  IMAD.MOV.U32 R7, RZ, RZ, R21 ;  /* 0x000000ffff077224 */ /* 0x000fe200078e0015 */
[----:B------:R-:W-:Y:S01]  /*22b70*/  PRMT R81, R5, 0x7610, R81 ;  /* 0x0000761005517816 */ /* 0x000fe20000000051 */
[----:B------:R-:W-:Y:S01]  /*22b80*/  IMAD.MOV.U32 R0, RZ, RZ, R14 ;  /* 0x000000ffff007224 */ /* 0x000fe200078e000e */
[----:B------:R-:W-:-:S07]  /*22b90*/  PRMT R82, R6, 0x7610, R82 ;  /* 0x0000761006527816 */ /* 0x000fce0000000052 */
[----:B------:R-:W-:Y:S05]  /*22ba0*/  WARPSYNC.COLLECTIVE R15, `(.L_x_9814) ;  /* 0x000000000f087348 */ /* 0x000fea0003c00000 */
[----:B------:R0:W1:Y:S02]  /*22bb0*/  SHFL.IDX P6, R14, R13, R12, R11 ;  /* 0x0000000c0d0e7389 */ /* 0x00006400000c000b */
[----:B01----:R-:W-:Y:S01]  /*22bc0*/  ENDCOLLECTIVE ;  /* 0x000000000000791b */ /* 0x003fe20003800000 */
.L_x_9814:
[----:B------:R-:W-:Y:S01]  /*22bd0*/  PRMT R83, R7, 0x7610, R83 ;  /* 0x0000761007537816 */ /* 0x000fe20000000053 */
[----:B------:R-:W-:Y:S02]  /*22be0*/  IMAD.MOV.U32 R13, RZ, RZ, R33 ;  /* 0x000000ffff0d7224 */ /* 0x000fe400078e0021 */
[----:B------:R-:W-:-:S07]  /*22bf0*/  IMAD.MOV.U32 R8, RZ, RZ, R14 ;  /* 0x000000ffff087224 */ /* 0x000fce00078e000e */
[----:B------:R-:W-:Y:S05]  /*22c00*/  WARPSYNC.COLLECTIVE R15, `(.L_x_9815) ;  /* 0x000000000f087348 */ /* 0x000fea0003c00000 */
[----:B------:R0:W1:Y:S02]  /*22c10*/  SHFL.IDX P6, R14, R13, R12, R11 ;  /* 0x0000000c0d0e7389 */ /* 0x00006400000c000b */
[----:B01----:R-:W-:Y:S01]  /*22c20*/  ENDCOLLECTIVE ;  /* 0x000000000000791b */ /* 0x003fe20003800000 */
.L_x_9815:
[----:B------:R-:W-:Y:S02]  /*22c30*/  IMAD.MOV.U32 R13, RZ, RZ, R34 ;  /* 0x000000ffff0d7224 */ /* 0x000fe400078e0022 */
[----:B------:R-:W-:-:S07]  /*22c40*/  IMAD.MOV.U32 R9, RZ, RZ, R14 ;  /* 0x000000ffff097224 */ /* 0x000fce00078e000e */
[----:B------:R-:W-:Y:S05]  /*22c50*/  WARPSYNC.COLLECTIVE R15, `(.L_x_9816) ;  /* 0x000000000f087348 */ /* 0x000fea0003c00000 */
[----:B------:R0:W1:Y:S02]  /*22c60*/  SHFL.IDX P6, R14, R13, R12, R11 ;  /* 0x0000000c0d0e7389 */ /* 0x00006400000c000b */
[----:B01----:R-:W-:Y:S01]  /*22c70*/  ENDCOLLECTIVE ;  /* 0x000000000000791b */ /* 0x003fe20003800000 */
.L_x_9816:
[----:B------:R-:W-:Y:S05]  /*22c80*/  BRA `(.L_x_9817) ;  /* 0xfffffe9800207947 */ /* 0x000fea000383ffff */
.L_x_9524:
[----:B------:R-:W-:Y:S01]  /*22c90*/  BSSY B1, `(.L_x_9818) ;  /* 0x0000008000017945 */ /* 0x000fe20003800000 */
[----:B--2---:R-:W-:Y:S02]  /*22ca0*/  IMAD.MOV.U32 R13, RZ, RZ, R35 ;  /* 0x000000ffff0d7224 */ /* 0x004fe400078e0023 */
[----:B------:R-:W-:Y:S02]  /*22cb0*/  IMAD.MOV.U32 R12, RZ, RZ, 0x2 ;  /* 0x00000002ff0c7424 */ /* 0x000fe400078e00ff */
[----:B------:R-:W-:Y:S02]  /*22cc0*/  IMAD.MOV.U32 R11, RZ, RZ, 0x181f ;  /* 0x0000181fff0b7424 */ /* 0x000fe400078e00ff */
[----:B0-----:R-:W-:-:S07]  /*22cd0*/  IMAD.MOV.U32 R15, RZ, RZ, -0x1 ;  /* 0xffffffffff0f7424 */ /* 0x001fce00078e00ff */
[----:B------:R-:W-:Y:S05]  /*22ce0*/  WARPSYNC.COLLECTIVE R15, `(.L_x_9819) ;  /* 0x000000000f087348 */ /* 0x000fea0003c00000 */
[----:B------:R0:W1:Y:S02]  /*22cf0*/  SHFL.IDX P6, R14, R13, R12, R11 ;  /* 0x0000000c0d0e7389 */ /* 0x00006400000c000b */
[----:B01----:R-:W-:Y:S01]  /*22d00*/  ENDCOLLECTIVE ;  /* 0x000000000000791b */ /* 0x003fe20003800000 */
.L_x_9819:
[----:B------:R-:W-:Y:S05]  /*22d10*/  BSYNC B1 ;  /* 0x0000000000017941 */ /* 0x000fea0003800000 */
.L_x_9818:
        /* <DEDUP_REMOVED lines=9> */
.L_x_9820:
        /* <DEDUP_REMOVED lines=8> */
.L_x_9821:
[----:B------:R-:W-:-:S05]  /*22e30*/  @!P1 IADD3 R8, P2, R8, R31, RZ ;  /* 0x0000001f08089210 */ /* 0x000fca0007f5e0ff */
[----:B------:R-:W-:Y:S02]  /*22e40*/  @!P1 IMAD.X R9, R0, 0x1, R29, P2 ;  /* 0x0000000100099824 */ /* 0x000fe400010e061d */
[----:B------:R-:W-:Y:S02]  /*22e50*/  IMAD.MOV.U32 R13, RZ, RZ, R34 ;  /* 0x000000ffff0d7224 */ /* 0x000fe400078e0022 */
[----:B------:R-:W-:-:S07]  /*22e60*/  IMAD.MOV.U32 R28, RZ, RZ, R14 ;  /* 0x000000ffff1c7224 */ /* 0x000fce00078e000e */
[----:B------:R-:W-:Y:S05]  /*22e70*/  WARPSYNC.COLLECTIVE R15, `(.L_x_9822) ;  /* 0x000000000f087348 */ /* 0x000fea0003c00000 */
[----:B------:R0:W1:Y:S02]  /*22e80*/  SHFL.IDX P6, R14, R13, R12, R11 ;  /* 0x0000000c0d0e7389 */ /* 0x00006400000c000b */
[----:B01----:R-:W-:Y:S01]  /*22e90*/  ENDCOLLECTIVE ;  /* 0x000000000000791b */ /* 0x003fe20003800000 */
.L_x_9822:
        /* <DEDUP_REMOVED lines=9> */
[----:B------:R-:W-:Y:S02]  /*22f30*/  CS2R R42, SRZ ;  /* 0x00000000002a7805 */ /* 0x000fe4000001ff00 */
[----:B0-----:R-:W-:Y:S01]  /*22f40*/  MOV R15, 0xffffffff ;  /* 0xffffffff000f7802 */ /* 0x001fe20000000f00 */
        /* <DEDUP_REMOVED lines=12> */
.L_x_9823:
        /* <DEDUP_REMOVED lines=19> */
.L_x_9824:
[----:B------:R-:W-:Y:S02]  /*23140*/  PRMT R75, R10, 0x7610, R75 ;  /* 0x000076100a4b7816 */ /* 0x000fe4000000004b */
[----:B------:R-:W-:Y:S01]  /*23150*/  CS2R R8, SRZ ;  /* 0x0000000000087805 */ /* 0x000fe2000001ff00 */
[----:B------:R-:W-:Y:S02]  /*23160*/  IMAD.MOV.U32 R13, RZ, RZ, R33 ;  /* 0x000000ffff0d7224 */ /* 0x000fe400078e0021 */
[----:B------:R-:W-:-:S07]  /*23170*/  IMAD.MOV.U32 R32, RZ, RZ, R14 ;  /* 0x000000ffff207224 */ /* 0x000fce00078e000e */
[----:B------:R-:W-:Y:S05]  /*23180*/  WARPSYNC.COLLECTIVE R15, `(.L_x_9825) ;  /* 0x000000000f087348 */ /* 0x000fea0003c00000 */
[----:B------:R0:W1:Y:S02]  /*23190*/  SHFL.IDX P6, R14, R13, R12, R11 ;  /* 0x0000000c0d0e7389 */ /* 0x00006400000c000b */
[----:B01----:R-:W-:Y:S01]  /*231a0*/  ENDCOLLECTIVE ;  /* 0x000000000000791b */ /* 0x003fe20003800000 */
.L_x_9825:
[----:B------:R-:W-:Y:S02]  /*231b0*/  IMAD.MOV.U32 R13, RZ, RZ, R34 ;  /* 0x000000ffff0d7224 */ /* 0x000fe400078e0022 */
[----:B------:R-:W-:-:S07]  /*231c0*/  IMAD.MOV.U32 R33, RZ, RZ, R14 ;  /* 0x000000ffff217224 */ /* 0x000fce00078e000e */
[----:B------:R-:W-:Y:S05]  /*231d0*/  WARPSYNC.COLLECTIVE R15, `(.L_x_9826) ;  /* 0x000000000f087348 */ /* 0x000fea0003c00000 */
[----:B------:R0:W1:Y:S02]  /*231e0*/  SHFL.IDX P6, R14, R13, R12, R11 ;  /* 0x0000000c0d0e7389 */ /* 0x00006400000c000b */
[----:B01----:R-:W-:Y:S01]  /*231f0*/  ENDCOLLECTIVE ;  /* 0x000000000000791b */ /* 0x003fe20003800000 */
.L_x_9826:
[----:B------:R-:W-:-:S05]  /*23200*/  IMAD.MOV.U32 R11, RZ, RZ, R43 ;  /* 0x000000ffff0b7224 */ /* 0x000fca00078e002b */
[----:B------:R-:W-:Y:S01]  /*23210*/  PRMT R76, R11, 0x7610, R76 ;  /* 0x000076100b4c7816 */ /* 0x000fe2000000004c */
[----:B------:R-:W-:Y:S01]  /*23220*/  IMAD.MOV.U32 R34, RZ, RZ, R14 ;  /* 0x000000ffff227224 */ /* 0x000fe200078e000e */
[----:B------:R-:W-:Y:S06]  /*23230*/  BRA `(.L_x_9827) ;  /* 0xfffffe98000c7947 */ /* 0x000fec000383ffff */
.L_x_9528:
[----:B0-----:R0:W1:Y:S02]  /*23240*/  SYNCS.PHASECHK.TRANS64.TRYWAIT P4, [R18+URZ+0x28800], R29 ;  /* 0x0288001d120075a7 */ /* 0x001064000808017f */
[----:B-1----:R-:W-:Y:S05]  /*23250*/  @!P4 NANOSLEEP.SYNCS 0x989680 ;  /* 0x009896800000c95d */ /* 0x002fea0003900000 */
[----:B------:R-:W1:Y:S02]  /*23260*/  @!P4 SYNCS.PHASECHK.TRANS64 P4, [R18+URZ+0x28800], R29 ;  /* 0x0288001d1200c5a7 */ /* 0x000e64000808007f */
[----:B-1----:R-:W-:Y:S05]  /*23270*/  @!P4 BRA `(.L_x_9528) ;  /* 0xfffffffc00f0c947 */ /* 0x002fea000383ffff */
[----:B------:R-:W-:Y:S05]  /*23280*/  BRA `(.L_x_9828) ;  /* 0xfffffe9800c07947 */ /* 0x000fea000383ffff */
.L_x_9538:
[----:B---3--:R3:W4:Y:S02]  /*23290*/  SYNCS.PHASECHK.TRANS64.TRYWAIT P1, [R0+URZ+0x28830], R3 ;  /* 0x02883003000075a7 */ /* 0x008724000802017f */
[----:B----4-:R-:W-:Y:S05]  /*232a0*/  @!P1 NANOSLEEP.SYNCS 0x989680 ;  /* 0x009896800000995d */ /* 0x010fea0003900000 */
[----:B------:R-:W4:Y:S02]  /*232b0*/  @!P1 SYNCS.PHASECHK.TRANS64 P1, [R0+URZ+0x28830], R3 ;  /* 0x02883003000095a7 */ /* 0x000f24000802007f */
[----:B----4-:R-:W-:Y:S05]  /*232c0*/  @!P1 BRA `(.L_x_9538) ;  /* 0xfffffffc00f09947 */ /* 0x010fea000383ffff */
[----:B------:R-:W-:Y:S05]  /*232d0*/  BRA `(.L_x_9537) ;  /* 0xfffffeb400a47947 */ /* 0x000fea000383ffff */
.L_x_9545:
[----:B-1----:R1:W2:Y:S02]  /*232e0*/  SYNCS.PHASECHK.TRANS64.TRYWAIT P3, [R5+URZ+0x28830], R6 ;  /* 0x02883006050075a7 */ /* 0x0022a4000806017f */
[----:B--2---:R-:W-:Y:S05]  /*232f0*/  @!P3 NANOSLEEP.SYNCS 0x989680 ;  /* 0x009896800000b95d */ /* 0x004fea0003900000 */
[----:B------:R-:W2:Y:S02]  /*23300*/  @!P3 SYNCS.PHASECHK.TRANS64 P3, [R5+URZ+0x28830], R6 ;  /* 0x028830060500b5a7 */ /* 0x000ea4000806007f */
[----:B--2---:R-:W-:Y:S05]  /*23310*/  @!P3 BRA `(.L_x_9545) ;  /* 0xfffffffc00f0b947 */ /* 0x004fea000383ffff */
[----:B------:R-:W-:Y:S05]  /*23320*/  BRA `(.L_x_9544) ;  /* 0xfffffed800f07947 */ /* 0x000fea000383ffff */
.L_x_9549:
[----:B-1----:R1:W2:Y:S02]  /*23330*/  SYNCS.PHASECHK.TRANS64.TRYWAIT P2, [R6+URZ+0x28850], R5 ;  /* 0x02885005060075a7 */ /* 0x0022a4000804017f */
[----:B--2---:R-:W-:Y:S05]  /*23340*/  @!P2 NANOSLEEP.SYNCS 0x989680 ;  /* 0x009896800000a95d */ /* 0x004fea0003900000 */
[----:B------:R-:W2:Y:S02]  /*23350*/  @!P2 SYNCS.PHASECHK.TRANS64 P2, [R6+URZ+0x28850], R5 ;  /* 0x028850050600a5a7 */ /* 0x000ea4000804007f */
[----:B--2---:R-:W-:Y:S05]  /*23360*/  @!P2 BRA `(.L_x_9549) ;  /* 0xfffffffc00f0a947 */ /* 0x004fea000383ffff */
[----:B------:R-:W-:Y:S05]  /*23370*/  BRA `(.L_x_9546) ;  /* 0xfffffedc00fc7947 */ /* 0x000fea000383ffff */
.L_x_9558:
[----:B-1----:R1:W2:Y:S02]  /*23380*/  SYNCS.PHASECHK.TRANS64.TRYWAIT P1, [R5+URZ+0x28830], R6 ;  /* 0x02883006050075a7 */ /* 0x0022a4000802017f */
[----:B--2---:R-:W-:Y:S05]  /*23390*/  @!P1 NANOSLEEP.SYNCS 0x989680 ;  /* 0x009896800000995d */ /* 0x004fea0003900000 */
[----:B------:R-:W2:Y:S02]  /*233a0*/  @!P1 SYNCS.PHASECHK.TRANS64 P1, [R5+URZ+0x28830], R6 ;  /* 0x02883006050095a7 */ /* 0x000ea4000802007f */
[----:B--2---:R-:W-:Y:S05]  /*233b0*/  @!P1 BRA `(.L_x_9558) ;  /* 0xfffffffc00f09947 */ /* 0x004fea000383ffff */
[----:B------:R-:W-:Y:S05]  /*233c0*/  BRA `(.L_x_9557) ;  /* 0xffffff0400b47947 */ /* 0x000fea000383ffff */
.L_x_9562:
[----:B-1----:R1:W2:Y:S02]  /*233d0*/  SYNCS.PHASECHK.TRANS64.TRYWAIT P1, [R6+URZ+0x28850], R5 ;  /* 0x02885005060075a7 */ /* 0x0022a4000802017f */
[----:B--2---:R-:W-:Y:S05]  /*233e0*/  @!P1 NANOSLEEP.SYNCS 0x989680 ;  /* 0x009896800000995d */ /* 0x004fea0003900000 */
[----:B------:R-:W2:Y:S02]  /*233f0*/  @!P1 SYNCS.PHASECHK.TRANS64 P1, [R6+URZ+0x28850], R5 ;  /* 0x02885005060095a7 */ /* 0x000ea4000802007f */
[----:B--2---:R-:W-:Y:S05]  /*23400*/  @!P1 BRA `(.L_x_9562) ;  /* 0xfffffffc00f09947 */ /* 0x004fea000383ffff */
[----:B------:R-:W-:Y:S05]  /*23410*/  BRA `(.L_x_9559) ;  /* 0xffffff0800b47947 */ /* 0x000fea000383ffff */
.L_x_9569:
[----:B-1----:R1:W2:Y:S02]  /*23420*/  SYNCS.PHASECHK.TRANS64.TRYWAIT P1, [R13+URZ+0x28850], R4 ;  /* 0x028850040d0075a7 */ /* 0x0022a4000802017f */
[----:B--2---:R-:W-:Y:S05]  /*23430*/  @!P1 NANOSLEEP.SYNCS 0x989680 ;  /* 0x009896800000995d */ /* 0x004fea0003900000 */
[----:B------:R-:W2:Y:S02]  /*23440*/  @!P1 SYNCS.PHASECHK.TRANS64 P1, [R13+URZ+0x28850], R4 ;  /* 0x028850040d0095a7 */ /* 0x000ea4000802007f */
[----:B--2---:R-:W-:Y:S05]  /*23450*/  @!P1 BRA `(.L_x_9569) ;  /* 0xfffffffc00f09947 */ /* 0x004fea000383ffff */
[----:B------:R-:W-:Y:S05]  /*23460*/  BRA `(.L_x_9568) ;  /* 0xffffff2400fc7947 */ /* 0x000fea000383ffff */
.L_x_9575:
[----:B------:R-:W-:Y:S02]  /*23470*/  IMAD.MOV.U32 R13, RZ, RZ, R4 ;  /* 0x000000ffff0d7224 */ /* 0x000fe400078e0004 */
[----:B------:R-:W-:Y:S02]  /*23480*/  IMAD.MOV.U32 R12, RZ, RZ, RZ ;  /* 0x000000ffff0c7224 */ /* 0x000fe400078e00ff */
[----:B------:R-:W-:Y:S02]  /*23490*/  IMAD.MOV.U32 R11, RZ, RZ, 0x181f ;  /* 0x0000181fff0b7424 */ /* 0x000fe400078e00ff */
[----:B------:R-:W-:-:S07]  /*234a0*/  IMAD.MOV.U32 R15, RZ, RZ, -0x1 ;  /* 0xffffffffff0f7424 */ /* 0x000fce00078e00ff */
[----:B-----5:R-:W-:Y:S05]  /*234b0*/  WARPSYNC.COLLECTIVE R15, `(.L_x_9829) ;  /* 0x000000000f087348 */ /* 0x020fea0003c00000 */
[----:B------:R0:W1:Y:S02]  /*234c0*/  SHFL.IDX P6, R14, R13, R12, R11 ;  /* 0x0000000c0d0e7389 */ /* 0x00006400000c000b */
[----:B01---5:R-:W-:Y:S01]  /*234d0*/  ENDCOLLECTIVE ;  /* 0x000000000000791b */ /* 0x023fe20003800000 */
.L_x_9829:
[----:B------:R-:W-:Y:S02]  /*234e0*/  IMAD.MOV.U32 R13, RZ, RZ, R0 ;  /* 0x000000ffff0d7224 */ /* 0x000fe400078e0000 */
[----:B------:R-:W-:-:S07]  /*234f0*/  IMAD.MOV.U32 R3, RZ, RZ, R14 ;  /* 0x000000ffff037224 */ /* 0x000fce00078e000e */
[----:B------:R-:W-:Y:S05]  /*23500*/  WARPSYNC.COLLECTIVE R15, `(.L_x_9830) ;  /* 0x000000000f087348 */ /* 0x000fea0003c00000 */
[----:B------:R0:W1:Y:S02]  /*23510*/  SHFL.IDX P6, R14, R13, R12, R11 ;  /* 0x0000000c0d0e7389 */ /* 0x00006400000c000b */
[----:B01----:R-:W-:Y:S01]  /*23520*/  ENDCOLLECTIVE ;  /* 0x000000000000791b */ /* 0x003fe20003800000 */
.L_x_9830:
[----:B------:R-:W-:Y:S05]  /*23530*/  BRA `(.L_x_9831) ;  /* 0xffffff4000d47947 */ /* 0x000fea000383ffff */
.L_x_9578:
        /* <DEDUP_REMOVED lines=8> */
.L_x_9833:
[----:B------:R-:W-:Y:S05]  /*235c0*/  BSYNC B1 ;  /* 0x0000000000017941 */ /* 0x000fea0003800000 */
.L_x_9832:
        /* <DEDUP_REMOVED lines=8> */
.L_x_9834:
[----:B------:R-:W-:Y:S05]  /*23650*/  BRA `(.L_x_9835) ;  /* 0xffffff4000d07947 */ /* 0x000fea000383ffff */
.L_x_9581:
[----:B------:R-:W-:Y:S01]  /*23660*/  BSSY B1, `(.L_x_9836) ;  /* 0x0000008000017945 */ /* 0x000fe20003800000 */
[----:B------:R-:W-:Y:S01]  /*23670*/  IMAD.MOV.U32 R13, RZ, RZ, R4 ;  /* 0x000000ffff0d7224 */ /* 0x000fe200078e0004 */
[----:B---3--:R-:W-:Y:S01]  /*23680*/  MOV R11, 0x181f ;  /* 0x0000181f000b7802 */ /* 0x008fe20000000f00 */
[----:B------:R-:W-:Y:S02]  /*23690*/  IMAD.MOV.U32 R12, RZ, RZ, 0x2 ;  /* 0x00000002ff0c7424 */ /* 0x000fe400078e00ff */
[----:B------:R-:W-:-:S07]  /*236a0*/  IMAD.MOV.U32 R15, RZ, RZ, -0x1 ;  /* 0xffffffffff0f7424 */ /* 0x000fce00078e00ff */
[----:B012-45:R-:W-:Y:S05]  /*236b0*/  WARPSYNC.COLLECTIVE R15, `(.L_x_9837) ;  /* 0x000000000f087348 */ /* 0x037fea0003c00000 */
[----:B--2---:R2:W3:Y:S02]  /*236c0*/  SHFL.IDX P6, R14, R13, R12, R11 ;  /* 0x0000000c0d0e7389 */ /* 0x0044e400000c000b */
[----:B012345:R-:W-:Y:S01]  /*236d0*/  ENDCOLLECTIVE ;  /* 0x000000000000791b */ /* 0x03ffe20003800000 */
.L_x_9837:
[----:B------:R-:W-:Y:S05]  /*236e0*/  BSYNC B1 ;  /* 0x0000000000017941 */ /* 0x000fea0003800000 */
.L_x_9836:
        /* <DEDUP_REMOVED lines=8> */
.L_x_9838:
[----:B------:R-:W-:Y:S05]  /*23770*/  BRA `(.L_x_9839) ;  /* 0xffffff4000d07947 */ /* 0x000fea000383ffff */
.L_x_9584:
[----:B------:R-:W-:Y:S01]  /*23780*/  BSSY B1, `(.L_x_9840) ;  /* 0x0000008000017945 */ /* 0x000fe20003800000 */
[----:B------:R-:W-:Y:S02]  /*23790*/  IMAD.MOV.U32 R13, RZ, RZ, R4 ;  /* 0x000000ffff0d7224 */ /* 0x000fe400078e0004 */
[----:B------:R-:W-:Y:S02]  /*237a0*/  IMAD.MOV.U32 R12, RZ, RZ, 0x3 ;  /* 0x00000003ff0c7424 */ /* 0x000fe400078e00ff */
[----:B---3--:R-:W-:Y:S02]  /*237b0*/  IMAD.MOV.U32 R11, RZ, RZ, 0x181f ;  /* 0x0000181fff0b7424 */ /* 0x008fe400078e00ff */
[----:B------:R-:W-:-:S07]  /*237c0*/  IMAD.MOV.U32 R15, RZ, RZ, -0x1 ;  /* 0xffffffffff0f7424 */ /* 0x000fce00078e00ff */
[----:B012-45:R-:W-:Y:S05]  /*237d0*/  WARPSYNC.COLLECTIVE R15, `(.L_x_9841) ;  /* 0x000000000f087348 */ /* 0x037fea0003c00000 */
[----:B--2---:R2:W3:Y:S02]  /*237e0*/  SHFL.IDX P6, R14, R13, R12, R11 ;  /* 0x0000000c0d0e7389 */ /* 0x0044e400000c000b */
[----:B012345:R-:W-:Y:S01]  /*237f0*/  ENDCOLLECTIVE ;  /* 0x000000000000791b */ /* 0x03ffe20003800000 */
.L_x_9841:
[----:B------:R-:W-:Y:S05]  /*23800*/  BSYNC B1 ;  /* 0x0000000000017941 */ /* 0x000fea0003800000 */
.L_x_9840:
        /* <DEDUP_REMOVED lines=8> */
.L_x_9842:
[----:B------:R-:W-:Y:S05]  /*23890*/  BRA `(.L_x_9843) ;  /* 0xffffff4000d07947 */ /* 0x000fea000383ffff */
.L_x_9586:
[----:B------:R-:W-:Y:S02]  /*238a0*/  IMAD.MOV.U32 R13, RZ, RZ, R4 ;  /* 0x000000ffff0d7224 */ /* 0x000fe400078e0004 */
[----:B------:R-:W-:Y:S02]  /*238b0*/  IMAD.MOV.U32 R12, RZ, RZ, RZ ;  /* 0x000000ffff0c7224 */ /* 0x000fe400078e00ff */
[----:B------:R-:W-:Y:S02]  /*238c0*/  IMAD.MOV.U32 R11, RZ, RZ, 0x1c1f ;  /* 0x00001c1fff0b7424 */ /* 0x000fe400078e00ff */
[----:B------:R-:W-:-:S07]  /*238d0*/  IMAD.MOV.U32 R15, RZ, RZ, -0x1 ;  /* 0xffffffffff0f7424 */ /* 0x000fce00078e00ff */
[----:B------:R-:W-:Y:S05]  /*238e0*/  WARPSYNC.COLLECTIVE R15, `(.L_x_9844) ;  /* 0x000000000f087348 */ /* 0x000fea0003c00000 */
[----:B------:R0:W1:Y:S02]  /*238f0*/  SHFL.IDX P6, R14, R13, R12, R11 ;  /* 0x0000000c0d0e7389 */ /* 0x00006400000c000b */
[----:B01----:R-:W-:Y:S01]  /*23900*/  ENDCOLLECTIVE ;  /* 0x000000000000791b */ /* 0x003fe20003800000 */
.L_x_9844:
[----:B------:R-:W-:Y:S02]  /*23910*/  IMAD.MOV.U32 R13, RZ, RZ, R0 ;  /* 0x000000ffff0d7224 */ /* 0x000fe400078e0000 */
[----:B------:R-:W-:-:S07]  /*23920*/  IMAD.MOV.U32 R3, RZ, RZ, R14 ;  /* 0x000000ffff037224 */ /* 0x000fce00078e000e */
[----:B------:R-:W-:Y:S05]  /*23930*/  WARPSYNC.COLLECTIVE R15, `(.L_x_9845) ;  /* 0x000000000f087348 */ /* 0x000fea0003c00000 */
[----:B------:R0:W1:Y:S02]  /*23940*/  SHFL.IDX P6, R14, R13, R12, R11 ;  /* 0x0000000c0d0e7389 */ /* 0x00006400000c000b */
[----:B01----:R-:W-:Y:S01]  /*23950*/  ENDCOLLECTIVE ;  /* 0x000000000000791b */ /* 0x003fe20003800000 */
.L_x_9845:
[----:B------:R-:W-:Y:S05]  /*23960*/  BRA `(.L_x_9846) ;  /* 0xffffff4400d47947 */ /* 0x000fea000383ffff */
.L_x_9589:
        /* <DEDUP_REMOVED lines=8> */
.L_x_9848:
[----:B------:R-:W-:Y:S05]  /*239f0*/  BSYNC B1 ;  /* 0x0000000000017941 */ /* 0x000fea0003800000 */
.L_x_9847:
        /* <DEDUP_REMOVED lines=8> */
.L_x_9849:
[----:B------:R-:W-:Y:S05]  /*23a80*/  BRA `(.L_x_9850) ;  /* 0xffffff4800b07947 */ /* 0x000fea000383ffff */
.L_x_9593:
[----:B------:R-:W-:Y:S02]  /*23a90*/  IMAD.MOV.U32 R13, RZ, RZ, R4 ;  /* 0x000000ffff0d7224 */ /* 0x000fe400078e0004 */
[----:B------:R-:W-:Y:S02]  /*23aa0*/  IMAD.MOV.U32 R12, RZ, RZ, RZ ;  /* 0x000000ffff0c7224 */ /* 0x000fe400078e00ff */
[----:B------:R-:W-:Y:S02]  /*23ab0*/  IMAD.MOV.U32 R11, RZ, RZ, 0x181f ;  /* 0x0000181fff0b7424 */ /* 0x000fe400078e00ff */
[----:B------:R-:W-:-:S07]  /*23ac0*/  IMAD.MOV.U32 R15, RZ, RZ, -0x1 ;  /* 0xffffffffff0f7424 */ /* 0x000fce00078e00ff */
[----:B0-----:R-:W-:Y:S05]  /*23ad0*/  WARPSYNC.COLLECTIVE R15, `(.L_x_9851) ;  /* 0x000000000f087348 */ /* 0x001fea0003c00000 */
[----:B------:R1:W2:Y:S02]  /*23ae0*/  SHFL.IDX P6, R14, R13, R12, R11 ;  /* 0x0000000c0d0e7389 */ /* 0x0002a400000c000b */
[----:B012---:R-:W-:Y:S01]  /*23af0*/  ENDCOLLECTIVE ;  /* 0x000000000000791b */ /* 0x007fe20003800000 */
.L_x_9851:
[----:B------:R-:W-:Y:S01]  /*23b00*/  IMAD.MOV.U32 R13, RZ, RZ, R0 ;  /* 0x000000ffff0d7224 */ /* 0x000fe200078e0000 */
[----:B------:R-:W-:-:S07]  /*23b10*/  MOV R3, R14 ;  /* 0x0000000e00037202 */ /* 0x000fce0000000f00 */
[----:B------:R-:W-:Y:S05]  /*23b20*/  WARPSYNC.COLLECTIVE R15, `(.L_x_9852) ;  /* 0x000000000f087348 */ /* 0x000fea0003c00000 */
[----:B------:R0:W1:Y:S02]  /*23b30*/  SHFL.IDX P6, R14, R13, R12, R11 ;  /* 0x0000000c0d0e7389 */ /* 0x00006400000c000b */
[----:B01----:R-:W-:Y:S01]  /*23b40*/  ENDCOLLECTIVE ;  /* 0x000000000000791b */ /* 0x003fe20003800000 */
.L_x_9852:
[----:B------:R-:W-:Y:S05]  /*23b50*/  BRA `(.L_x_9853) ;  /* 0xffffff5400887947 */ /* 0x000fea000383ffff */
.L_x_9596:
[----:B------:R-:W-:Y:S01]  /*23b60*/  BSSY B1, `(.L_x_9854) ;  /* 0x0000008000017945 */ /* 0x000fe20003800000 */
[----:B------:R-:W-:Y:S02]  /*23b70*/  IMAD.MOV.U32 R13, RZ, RZ, R4 ;  /* 0x000000ffff0d7224 */ /* 0x000fe400078e0004 */
[----:B------:R-:W-:Y:S02]  /*23b80*/  IMAD.MOV.U32 R12, RZ, RZ, 0x1 ;  /* 0x00000001ff0c7424 */ /* 0x000fe400078e00ff */
[----:B------:R-:W-:Y:S02]  /*23b90*/  IMAD.MOV.U32 R11, RZ, RZ, 0x181f ;  /* 0x0000181fff0b7424 */ /* 0x000fe400078e00ff */
[----:B----4-:R-:W-:-:S07]  /*23ba0*/  IMAD.MOV.U32 R15, RZ, RZ, -0x1 ;  /* 0xffffffffff0f7424 */ /* 0x010fce00078e00ff */
[----:B0123--:R-:W-:Y:S05]  /*23bb0*/  WARPSYNC.COLLECTIVE R15, `(.L_x_9855) ;  /* 0x000000000f087348 */ /* 0x00ffea0003c00000 */
[----:B---3--:R3:W4:Y:S02]  /*23bc0*/  SHFL.IDX P6, R14, R13, R12, R11 ;  /* 0x0000000c0d0e7389 */ /* 0x00872400000c000b */
[----:B01234-:R-:W-:Y:S01]  /*23bd0*/  ENDCOLLECTIVE ;  /* 0x000000000000791b */ /* 0x01ffe20003800000 */
.L_x_9855:
[----:B------:R-:W-:Y:S05]  /*23be0*/  BSYNC B1 ;  /* 0x0000000000017941 */ /* 0x000fea0003800000 */
.L_x_9854:
        /* <DEDUP_REMOVED lines=8> */
.L_x_9856:
[----:B------:R-:W-:Y:S05]  /*23c70*/  BRA `(.L_x_9857) ;  /* 0xffffff5400887947 */ /* 0x000fea000383ffff */
.L_x_9599:
        /* <DEDUP_REMOVED lines=8> */
.L_x_9859:
[----:B------:R-:W-:Y:S05]  /*23d00*/  BSYNC B1 ;  /* 0x0000000000017941 */ /* 0x000fea0003800000 */
.L_x_9858:
        /* <DEDUP_REMOVED lines=8> */
.L_x_9860:
[----:B------:R-:W-:Y:S05]  /*23d90*/  BRA `(.L_x_9861) ;  /* 0xffffff5400887947 */ /* 0x000fea000383ffff */
.L_x_9602:
        /* <DEDUP_REMOVED lines=8> */
.L_x_9863:
[----:B------:R-:W-:Y:S05]  /*23e20*/  BSYNC B1 ;  /* 0x0000000000017941 */ /* 0x000fea0003800000 */
.L_x_9862:
        /* <DEDUP_REMOVED lines=8> */
.L_x_9864:
[----:B------:R-:W-:Y:S05]  /*23eb0*/  BRA `(.L_x_9865) ;  /* 0xffffff5400887947 */ /* 0x000fea000383ffff */
.L_x_9621:
[----:B------:R-:W0:Y:S01]  /*23ec0*/  S2R R8, SR_TID.X ;  /* 0x0000000000087919 */ /* 0x000e220000002100 */
[----:B------:R-:W-:Y:S01]  /*23ed0*/  BSSY B1, `(.L_x_9866) ;  /* 0x000000a000017945 */ /* 0x000fe20003800000 */
[----:B-1----:R-:W-:Y:S02]  /*23ee0*/  IMAD.MOV.U32 R12, RZ, RZ, RZ ;  /* 0x000000ffff0c7224 */ /* 0x002fe400078e00ff */
        /* <DEDUP_REMOVED lines=8> */
.L_x_9867:
[----:B------:R-:W-:Y:S05]  /*23f70*/  BSYNC B1 ;  /* 0x0000000000017941 */ /* 0x000fea0003800000 */
.L_x_9866:
[----:B------:R-:W-:Y:S05]  /*23f80*/  BRA `(.L_x_9868) ;  /* 0xffffff7000747947 */ /* 0x000fea000383ffff */
.L_x_9623:
[----:B------:R-:W-:Y:S01]  /*23f90*/  BSSY B1, `(.L_x_9869) ;  /* 0x0000006000017945 */ /* 0x000fe20003800000 */
[----:B------:R-:W-:-:S07]  /*23fa0*/  IMAD.MOV.U32 R15, RZ, RZ, -0x1 ;  /* 0xffffffffff0f7424 */ /* 0x000fce00078e00ff */
[----:B01----:R-:W-:Y:S05]  /*23fb0*/  WARPSYNC.COLLECTIVE R15, `(.L_x_9870) ;  /* 0x000000000f0c7348 */ /* 0x003fea0003c00000 */
[----:B------:R-:W-:Y:S02]  /*23fc0*/  ELECT P6, UR62, PT ;  /* 0x00000000003e782f */ /* 0x000fe400038c0000 */
[----:B------:R-:W-:Y:S01]  /*23fd0*/  MOV R14, UR62 ;  /* 0x0000003e000e7c02 */ /* 0x000fe20008000f00 */
[----:B01----:R-:W-:Y:S10]  /*23fe0*/  ENDCOLLECTIVE ;  /* 0x000000000000791b */ /* 0x003ff40003800000 */
.L_x_9870:
[----:B------:R-:W-:Y:S05]  /*23ff0*/  BSYNC B1 ;  /* 0x0000000000017941 */ /* 0x000fea0003800000 */
.L_x_9869:
[----:B------:R-:W-:Y:S05]  /*24000*/  BRA `(.L_x_9622) ;  /* 0xffffff70006c7947 */ /* 0x000fea000383ffff */
.L_x_9625:
[----:B0-----:R0:W2:Y:S02]  /*24010*/  SYNCS.PHASECHK.TRANS64.TRYWAIT P0, [R22+URZ+0x28820], R8 ;  /* 0x02882008160075a7 */ /* 0x0010a4000800017f */
[----:B--2---:R-:W-:Y:S05]  /*24020*/  @!P0 NANOSLEEP.SYNCS 0x989680 ;  /* 0x009896800000895d */ /* 0x004fea0003900000 */
[----:B------:R-:W2:Y:S02]  /*24030*/  @!P0 SYNCS.PHASECHK.TRANS64 P0, [R22+URZ+0x28820], R8 ;  /* 0x02882008160085a7 */ /* 0x000ea4000800007f */
[----:B--2---:R-:W-:Y:S05]  /*24040*/  @!P0 BRA `(.L_x_9625) ;  /* 0xfffffffc00f08947 */ /* 0x004fea000383ffff */
[----:B------:R-:W-:Y:S05]  /*24050*/  BRA `(.L_x_9871) ;  /* 0xffffff70007c7947 */ /* 0x000fea000383ffff */
.L_x_9629:
[----:B0-----:R0:W2:Y:S02]  /*24060*/  SYNCS.PHASECHK.TRANS64.TRYWAIT P0, [R8+URZ+0x288a0], R9 ;  /* 0x0288a009080075a7 */ /* 0x0010a4000800017f */
[----:B--2---:R-:W-:Y:S05]  /*24070*/  @!P0 NANOSLEEP.SYNCS 0x989680 ;  /* 0x009896800000895d */ /* 0x004fea0003900000 */
[----:B------:R-:W2:Y:S02]  /*24080*/  @!P0 SYNCS.PHASECHK.TRANS64 P0, [R8+URZ+0x288a0], R9 ;  /* 0x0288a009080085a7 */ /* 0x000ea4000800007f */
[----:B--2---:R-:W-:Y:S05]  /*24090*/  @!P0 BRA `(.L_x_9629) ;  /* 0xfffffffc00f08947 */ /* 0x004fea000383ffff */
[----:B------:R-:W-:Y:S05]  /*240a0*/  BRA `(.L_x_9872) ;  /* 0xffffff7000947947 */ /* 0x000fea000383ffff */
.L_x_9635:
[----:B-1----:R1:W2:Y:S02]  /*240b0*/  SYNCS.PHASECHK.TRANS64.TRYWAIT P0, [R8+URZ+0x288c0], R9 ;  /* 0x0288c009080075a7 */ /* 0x0022a4000800017f */
[----:B--2---:R-:W-:Y:S05]  /*240c0*/  @!P0 NANOSLEEP.SYNCS 0x989680 ;  /* 0x009896800000895d */ /* 0x004fea0003900000 */
[----:B------:R-:W2:Y:S02]  /*240d0*/  @!P0 SYNCS.PHASECHK.TRANS64 P0, [R8+URZ+0x288c0], R9 ;  /* 0x0288c009080085a7 */ /* 0x000ea4000800007f */
[----:B--2---:R-:W-:Y:S05]  /*240e0*/  @!P0 BRA `(.L_x_9635) ;  /* 0xfffffffc00f08947 */ /* 0x004fea000383ffff */
[----:B------:R-:W-:Y:S05]  /*240f0*/  BRA `(.L_x_9873) ;  /* 0xffffff7400547947 */ /* 0x000fea000383ffff */
.L_x_9643:
[----:B-1----:R1:W2:Y:S02]  /*24100*/  SYNCS.PHASECHK.TRANS64.TRYWAIT P1, [R11+URZ+0x288a0], R10 ;  /* 0x0288a00a0b0075a7 */ /* 0x0022a4000802017f */
[----:B--2---:R-:W-:Y:S05]  /*24110*/  @!P1 NANOSLEEP.SYNCS 0x989680 ;  /* 0x009896800000995d */ /* 0x004fea0003900000 */
[----:B------:R-:W2:Y:S02]  /*24120*/  @!P1 SYNCS.PHASECHK.TRANS64 P1, [R11+URZ+0x288a0], R10 ;  /* 0x0288a00a0b0095a7 */ /* 0x000ea4000802007f */
[----:B--2---:R-:W-:Y:S05]  /*24130*/  @!P1 BRA `(.L_x_9643) ;  /* 0xfffffffc00f09947 */ /* 0x004fea000383ffff */
[----:B------:R-:W-:Y:S05]  /*24140*/  BRA `(.L_x_9874) ;  /* 0xffffff7800507947 */ /* 0x000fea000383ffff */
.L_x_9649:
[----:B0-----:R0:W2:Y:S02]  /*24150*/  SYNCS.PHASECHK.TRANS64.TRYWAIT P1, [R11+URZ+0x288c0], R10 ;  /* 0x0288c00a0b0075a7 */ /* 0x0010a4000802017f */
[----:B--2---:R-:W-:Y:S05]  /*24160*/  @!P1 NANOSLEEP.SYNCS 0x989680 ;  /* 0x009896800000995d */ /* 0x004fea0003900000 */
[----:B------:R-:W2:Y:S02]  /*24170*/  @!P1 SYNCS.PHASECHK.TRANS64 P1, [R11+URZ+0x288c0], R10 ;  /* 0x0288c00a0b0095a7 */ /* 0x000ea4000802007f */
[----:B--2---:R-:W-:Y:S05]  /*24180*/  @!P1 BRA `(.L_x_9649) ;  /* 0xfffffffc00f09947 */ /* 0x004fea000383ffff */
[----:B------:R-:W-:Y:S05]  /*24190*/  BRA `(.L_x_9875) ;  /* 0xffffff7c00087947 */ /* 0x000fea000383ffff */
.L_x_9665:
[----:B------:R-:W0:Y:S01]  /*241a0*/  S2R R9, SR_TID.X ;  /* 0x0000000000097919 */ /* 0x000e220000002100 */
[----:B------:R-:W-:Y:S01]  /*241b0*/  BSSY B0, `(.L_x_9876) ;  /* 0x000000a000007945 */ /* 0x000fe20003800000 */
[----:B------:R-:W-:Y:S01]  /*241c0*/  MOV R12, RZ ;  /* 0x000000ff000c7202 */ /* 0x000fe20000000f00 */
        /* <DEDUP_REMOVED lines=8> */
.L_x_9877:
[----:B------:R-:W-:Y:S05]  /*24250*/  BSYNC B0 ;  /* 0x0000000000007941 */ /* 0x000fea0003800000 */
.L_x_9876:
[----:B------:R-:W-:Y:S05]  /*24260*/  BRA `(.L_x_9878) ;  /* 0xffffff8800887947 */ /* 0x000fea000383ffff */
.L_x_9668:
[----:B0-----:R0:W1:Y:S02]  /*24270*/  SYNCS.PHASECHK.TRANS64.TRYWAIT P0, [R7+URZ+0x28840], R2 ;  /* 0x02884002070075a7 */ /* 0x001064000800017f */
[----:B-1----:R-:W-:Y:S05]  /*24280*/  @!P0 NANOSLEEP.SYNCS 0x989680 ;  /* 0x009896800000895d */ /* 0x002fea0003900000 */
[----:B------:R-:W1:Y:S02]  /*24290*/  @!P0 SYNCS.PHASECHK.TRANS64 P0, [R7+URZ+0x28840], R2 ;  /* 0x02884002070085a7 */ /* 0x000e64000800007f */
[----:B-1----:R-:W-:Y:S05]  /*242a0*/  @!P0 BRA `(.L_x_9668) ;  /* 0xfffffffc00f08947 */ /* 0x002fea000383ffff */
[----:B------:R-:W-:Y:S05]  /*242b0*/  BRA `(.L_x_9879) ;  /* 0xffffff8800d87947 */ /* 0x000fea000383ffff */
.L_x_9669:
        /* <DEDUP_REMOVED lines=8> */
.L_x_9881:
[----:B------:R-:W-:Y:S05]  /*24340*/  BSYNC B0 ;  /* 0x0000000000007941 */ /* 0x000fea0003800000 */
.L_x_9880:
        /* <DEDUP_REMOVED lines=9> */
.L_x_9882:
[----:B------:R-:W-:Y:S02]  /*243e0*/  IMAD.MOV.U32 R13, RZ, RZ, R0 ;  /* 0x000000ffff0d7224 */ /* 0x000fe400078e0000 */
[----:B------:R-:W-:Y:S02]  /*243f0*/  IMAD.MOV.U32 R12, RZ, RZ, 0x1 ;  /* 0x00000001ff0c7424 */ /* 0x000fe400078e00ff */
[----:B------:R-:W-:-:S07]  /*24400*/  IMAD.MOV.U32 R3, RZ, RZ, R14 ;  /* 0x000000ffff037224 */ /* 0x000fce00078e000e */
[----:B------:R-:W-:Y:S05]  /*24410*/  WARPSYNC.COLLECTIVE R15, `(.L_x_9883) ;  /* 0x000000000f087348 */ /* 0x000fea0003c00000 */
[----:B------:R0:W1:Y:S02]  /*24420*/  SHFL.IDX P6, R14, R13, R12, R11 ;  /* 0x0000000c0d0e7389 */ /* 0x00006400000c000b */
[----:B01----:R-:W-:Y:S01]  /*24430*/  ENDCOLLECTIVE ;  /* 0x000000000000791b */ /* 0x003fe20003800000 */
.L_x_9883:
        /* <DEDUP_REMOVED lines=16> */
.L_x_9884:
[----:B------:R-:W-:Y:S02]  /*24540*/  @P0 IMAD R8, R5, 0x2, R22 ;  /* 0x0000000205080824 */ /* 0x000fe400078e0216 */
[----:B------:R-:W-:Y:S02]  /*24550*/  IMAD.MOV.U32 R13, RZ, RZ, R0 ;  /* 0x000000ffff0d7224 */ /* 0x000fe400078e0000 */
[----:B------:R-:W-:Y:S02]  /*24560*/  IMAD.MOV.U32 R12, RZ, RZ, 0x2 ;  /* 0x00000002ff0c7424 */ /* 0x000fe400078e00ff */
[----:B------:R-:W-:-:S07]  /*24570*/  IMAD.MOV.U32 R3, RZ, RZ, R14 ;  /* 0x000000ffff037224 */ /* 0x000fce00078e000e */
[----:B------:R-:W-:Y:S05]  /*24580*/  WARPSYNC.COLLECTIVE R15, `(.L_x_9885) ;  /* 0x000000000f087348 */ /* 0x000fea0003c00000 */
[----:B------:R0:W1:Y:S02]  /*24590*/  SHFL.IDX P6, R14, R13, R12, R11 ;  /* 0x0000000c0d0e7389 */ /* 0x00006400000c000b */
[----:B01----:R-:W-:Y:S01]  /*245a0*/  ENDCOLLECTIVE ;  /* 0x000000000000791b */ /* 0x003fe20003800000 */
.L_x_9885:
        /* <DEDUP_REMOVED lines=16> */
.L_x_9886:
[----:B------:R-:W-:Y:S02]  /*246b0*/  @P0 IMAD R8, R5, 0x2, R22 ;  /* 0x0000000205080824 */ /* 0x000fe400078e0216 */
[----:B------:R-:W-:Y:S02]  /*246c0*/  IMAD.MOV.U32 R13, RZ, RZ, R0 ;  /* 0x000000ffff0d7224 */ /* 0x000fe400078e0000 */
[----:B------:R-:W-:Y:S02]  /*246d0*/  IMAD.MOV.U32 R12, RZ, RZ, 0x3 ;  /* 0x00000003ff0c7424 */ /* 0x000fe400078e00ff */
[----:B------:R-:W-:-:S07]  /*246e0*/  IMAD.MOV.U32 R3, RZ, RZ, R14 ;  /* 0x000000ffff037224 */ /* 0x000fce00078e000e */
[----:B------:R-:W-:Y:S05]  /*246f0*/  WARPSYNC.COLLECTIVE R15, `(.L_x_9887) ;  /* 0x000000000f087348 */ /* 0x000fea0003c00000 */
[----:B------:R0:W1:Y:S02]  /*24700*/  SHFL.IDX P6, R14, R13, R12, R11 ;  /* 0x0000000c0d0e7389 */ /* 0x00006400000c000b */
[----:B01----:R-:W-:Y:S01]  /*24710*/  ENDCOLLECTIVE ;  /* 0x000000000000791b */ /* 0x003fe20003800000 */
.L_x_9887:
        /* <DEDUP_REMOVED lines=16> */
.L_x_9888:
[----:B------:R-:W-:Y:S01]  /*24820*/  @P0 LEA R8, R5, R22, 0x1 ;  /* 0x0000001605080211 */ /* 0x000fe200078e08ff */
[----:B------:R-:W-:Y:S02]  /*24830*/  IMAD.MOV.U32 R13, RZ, RZ, R0 ;  /* 0x000000ffff0d7224 */ /* 0x000fe400078e0000 */
[----:B------:R-:W-:Y:S02]  /*24840*/  IMAD.MOV.U32 R12, RZ, RZ, 0x4 ;  /* 0x00000004ff0c7424 */ /* 0x000fe400078e00ff */
[----:B------:R-:W-:-:S07]  /*24850*/  IMAD.MOV.U32 R3, RZ, RZ, R14 ;  /* 0x000000ffff037224 */ /* 0x000fce00078e000e */
[----:B------:R-:W-:Y:S05]  /*24860*/  WARPSYNC.COLLECTIVE R15, `(.L_x_9889) ;  /* 0x000000000f087348 */ /* 0x000fea0003c00000 */
[----:B------:R0:W1:Y:S02]  /*24870*/  SHFL.IDX P6, R14, R13, R12, R11 ;  /* 0x0000000c0d0e7389 */ /* 0x00006400000c000b */
[----:B01----:R-:W-:Y:S01]  /*24880*/  ENDCOLLECTIVE ;  /* 0x000000000000791b */ /* 0x003fe20003800000 */
.L_x_9889:
        /* <DEDUP_REMOVED lines=16> */
.L_x_9890:
[----:B------:R-:W-:Y:S02]  /*24990*/  @P0 IMAD R8, R5, 0x2, R22 ;  /* 0x0000000205080824 */ /* 0x000fe400078e0216 */
[----:B------:R-:W-:Y:S02]  /*249a0*/  IMAD.MOV.U32 R13, RZ, RZ, R0 ;  /* 0x000000ffff0d7224 */ /* 0x000fe400078e0000 */
[----:B------:R-:W-:Y:S02]  /*249b0*/  IMAD.MOV.U32 R12, RZ, RZ, 0x5 ;  /* 0x00000005ff0c7424 */ /* 0x000fe400078e00ff */
[----:B------:R-:W-:-:S07]  /*249c0*/  IMAD.MOV.U32 R3, RZ, RZ, R14 ;  /* 0x000000ffff037224 */ /* 0x000fce00078e000e */
[----:B------:R-:W-:Y:S05]  /*249d0*/  WARPSYNC.COLLECTIVE R15, `(.L_x_9891) ;  /* 0x000000000f087348 */ /* 0x000fea0003c00000 */
[----:B------:R0:W1:Y:S02]  /*249e0*/  SHFL.IDX P6, R14, R13, R12, R11 ;  /* 0x0000000c0d0e7389 */ /* 0x00006400000c000b */
[----:B01----:R-:W-:Y:S01]  /*249f0*/  ENDCOLLECTIVE ;  /* 0x000000000000791b */ /* 0x003fe20003800000 */
.L_x_9891:
        /* <DEDUP_REMOVED lines=16> */
.L_x_9892:
[----:B------:R-:W-:Y:S02]  /*24b00*/  @P0 IMAD R8, R5, 0x2, R22 ;  /* 0x0000000205080824 */ /* 0x000fe400078e0216 */
[----:B------:R-:W-:Y:S02]  /*24b10*/  IMAD.MOV.U32 R13, RZ, RZ, R0 ;  /* 0x000000ffff0d7224 */ /* 0x000fe400078e0000 */
[----:B------:R-:W-:Y:S02]  /*24b20*/  IMAD.MOV.U32 R12, RZ, RZ, 0x6 ;  /* 0x00000006ff0c7424 */ /* 0x000fe400078e00ff */
[----:B------:R-:W-:-:S07]  /*24b30*/  IMAD.MOV.U32 R3, RZ, RZ, R14 ;  /* 0x000000ffff037224 */ /* 0x000fce00078e000e */
[----:B------:R-:W-:Y:S05]  /*24b40*/  WARPSYNC.COLLECTIVE R15, `(.L_x_9893) ;  /* 0x000000000f087348 */ /* 0x000fea0003c00000 */
[----:B------:R0:W1:Y:S02]  /*24b50*/  SHFL.IDX P6, R14, R13, R12, R11 ;  /* 0x0000000c0d0e7389 */ /* 0x00006400000c000b */
[----:B01----:R-:W-:Y:S01]  /*24b60*/  ENDCOLLECTIVE ;  /* 0x000000000000791b */ /* 0x003fe20003800000 */
.L_x_9893:
        /* <DEDUP_REMOVED lines=16> */
.L_x_9894:
[----:B------:R-:W-:Y:S02]  /*24c70*/  @P0 IMAD R8, R5, 0x2, R22 ;  /* 0x0000000205080824 */ /* 0x000fe400078e0216 */
[----:B------:R-:W-:Y:S02]  /*24c80*/  IMAD.MOV.U32 R13, RZ, RZ, R0 ;  /* 0x000000ffff0d7224 */ /* 0x000fe400078e0000 */
[----:B------:R-:W-:Y:S02]  /*24c90*/  IMAD.MOV.U32 R12, RZ, RZ, 0x7 ;  /* 0x00000007ff0c7424 */ /* 0x000fe400078e00ff */
[----:B------:R-:W-:-:S07]  /*24ca0*/  IMAD.MOV.U32 R3, RZ, RZ, R14 ;  /* 0x000000ffff037224 */ /* 0x000fce00078e000e */
[----:B------:R-:W-:Y:S05]  /*24cb0*/  WARPSYNC.COLLECTIVE R15, `(.L_x_9895) ;  /* 0x000000000f087348 */ /* 0x000fea0003c00000 */
[----:B------:R0:W1:Y:S02]  /*24cc0*/  SHFL.IDX P6, R14, R13, R12, R11 ;  /* 0x0000000c0d0e7389 */ /* 0x00006400000c000b */
[----:B01----:R-:W-:Y:S01]  /*24cd0*/  ENDCOLLECTIVE ;  /* 0x000000000000791b */ /* 0x003fe20003800000 */
.L_x_9895:
        /* <DEDUP_REMOVED lines=10> */
.L_x_9896:
[----:B------:R-:W-:Y:S01]  /*24d80*/  @!PT LDS RZ, [RZ] ;  /* 0x00000000fffff984 */ /* 0x000fe20000000800 */
[----:B------:R-:W-:Y:S01]  /*24d90*/  @!PT LDS RZ, [RZ] ;  /* 0x00000000fffff984 */ /* 0x000fe20000000800 */
[----:B------:R-:W-:Y:S01]  /*24da0*/  @!PT LDS RZ, [RZ] ;  /* 0x00000000fffff984 */ /* 0x000fe20000000800 */
[----:B------:R-:W-:Y:S04]  /*24db0*/  @P0 LDGSTS.E.BYPASS.LTC128B.128 [R8+0x1b400], desc[UR42][R2.64], !P3 ;  /* 0x1b40000002080fae */ /* 0x000fe8000d901d6a */
[----:B------:R0:W-:Y:S02]  /*24dc0*/  @P0 LDGSTS.E.BYPASS.LTC128B.128 [R8+0x1f400], desc[UR42][R2.64+0x80], !P2 ;  /* 0x1f40008002080fae */ /* 0x0001e4000d101d6a */
[----:B0-----:R-:W-:Y:S01]  /*24dd0*/  IMAD.MOV.U32 R2, RZ, RZ, R14 ;  /* 0x000000ffff027224 */ /* 0x001fe200078e000e */
[----:B------:R-:W-:Y:S06]  /*24de0*/  BRA `(.L_x_9897) ;  /* 0xffffff8400b47947 */ /* 0x000fec000383ffff */
.L_x_9674:
        /* <DEDUP_REMOVED lines=9> */
.L_x_9898:
[C---:B------:R-:W-:Y:S01]  /*24e80*/  VIADD R6, R17.reuse, 0x10 ;  /* 0x0000001011067836 */ /* 0x040fe20000000000 */
[----:B------:R-:W-:Y:S01]  /*24e90*/  ISETP.GE.AND P3, PT, R17, R5, PT ;  /* 0x000000051100720c */ /* 0x000fe20003f66270 */
[----:B------:R-:W-:Y:S02]  /*24ea0*/  IMAD.MOV.U32 R13, RZ, RZ, R0 ;  /* 0x000000ffff0d7224 */ /* 0x000fe400078e0000 */
[----:B------:R-:W-:-:S10]  /*24eb0*/  IMAD.MOV.U32 R2, RZ, RZ, R14 ;  /* 0x000000ffff027224 */ /* 0x000fd400078e000e */
[----:B------:R-:W-:Y:S05]  /*24ec0*/  WARPSYNC.COLLECTIVE R15, `(.L_x_9899) ;  /* 0x000000000f087348 */ /* 0x000fea0003c00000 */
[----:B------:R0:W1:Y:S02]  /*24ed0*/  SHFL.IDX P6, R14, R13, R12, R11 ;  /* 0x0000000c0d0e7389 */ /* 0x00006400000c000b */
[----:B01----:R-:W-:Y:S01]  /*24ee0*/  ENDCOLLECTIVE ;  /* 0x000000000000791b */ /* 0x003fe20003800000 */
.L_x_9899:
        /* <DEDUP_REMOVED lines=8> */
.L_x_9900:
        /* <DEDUP_REMOVED lines=12> */
.L_x_9901:
        /* <DEDUP_REMOVED lines=8> */
.L_x_9902:
        /* <DEDUP_REMOVED lines=13> */
.L_x_9903:
        /* <DEDUP_REMOVED lines=8> */
.L_x_9904:
        /* <DEDUP_REMOVED lines=13> */
.L_x_9905:
        /* <DEDUP_REMOVED lines=8> */
.L_x_9906:
        /* <DEDUP_REMOVED lines=13> */
.L_x_9907:
        /* <DEDUP_REMOVED lines=8> */
.L_x_9908:
        /* <DEDUP_REMOVED lines=13> */
.L_x_9909:
        /* <DEDUP_REMOVED lines=8> */
.L_x_9910:
        /* <DEDUP_REMOVED lines=12> */
.L_x_9911:
        /* <DEDUP_REMOVED lines=8> */
.L_x_9912:
        /* <DEDUP_REMOVED lines=11> */
.L_x_9913:
[----:B------:R-:W-:Y:S05]  /*257e0*/  BRA `(.L_x_9914) ;  /* 0xffffff8800247947 */ /* 0x000fea000383ffff */
.L_x_9679:
[----:B0-----:R0:W1:Y:S02]  /*257f0*/  SYNCS.PHASECHK.TRANS64.TRYWAIT P0, [R22+URZ+0x28820], R3 ;  /* 0x02882003160075a7 */ /* 0x001064000800017f */
[----:B-1----:R-:W-:Y:S05]  /*25800*/  @!P0 NANOSLEEP.SYNCS 0x989680 ;  /* 0x009896800000895d */ /* 0x002fea0003900000 */
[----:B------:R-:W1:Y:S02]  /*25810*/  @!P0 SYNCS.PHASECHK.TRANS64 P0, [R22+URZ+0x28820], R3 ;  /* 0x02882003160085a7 */ /* 0x000e64000800007f */
[----:B-1----:R-:W-:Y:S05]  /*25820*/  @!P0 BRA `(.L_x_9679) ;  /* 0xfffffffc00f08947 */ /* 0x002fea000383ffff */
[----:B------:R-:W-:Y:S05]  /*25830*/  BRA `(.L_x_9915) ;  /* 0xffffff88009c7947 */ /* 0x000fea000383ffff */
.L_x_9684:
[----:B0-----:R0:W1:Y:S02]  /*25840*/  SYNCS.PHASECHK.TRANS64.TRYWAIT P0, [R6+URZ+0x28840], R3 ;  /* 0x02884003060075a7 */ /* 0x001064000800017f */
[----:B-1----:R-:W-:Y:S05]  /*25850*/  @!P0 NANOSLEEP.SYNCS 0x989680 ;  /* 0x009896800000895d */ /* 0x002fea0003900000 */
[----:B------:R-:W1:Y:S02]  /*25860*/  @!P0 SYNCS.PHASECHK.TRANS64 P0, [R6+URZ+0x28840], R3 ;  /* 0x02884003060085a7 */ /* 0x000e64000800007f */
[----:B-1----:R-:W-:Y:S05]  /*25870*/  @!P0 BRA `(.L_x_9684) ;  /* 0xfffffffc00f08947 */ /* 0x002fea000383ffff */
[----:B------:R-:W-:Y:S05]  /*25880*/  BRA `(.L_x_9916) ;  /* 0xffffff8c00647947 */ /* 0x000fea000383ffff */
.L_x_9685:
        /* <DEDUP_REMOVED lines=8> */
.L_x_9918:
[----:B------:R-:W-:Y:S05]  /*25910*/  BSYNC B1 ;  /* 0x0000000000017941 */ /* 0x000fea0003800000 */
.L_x_9917:
        /* <DEDUP_REMOVED lines=9> */
.L_x_9919:
[----:B------:R-:W-:Y:S02]  /*259b0*/  IMAD R8, R8, 0x2, R22 ;  /* 0x0000000208087824 */ /* 0x000fe400078e0216 */
[----:B------:R-:W-:Y:S02]  /*259c0*/  IMAD.MOV.U32 R13, RZ, RZ, R9 ;  /* 0x000000ffff0d7224 */ /* 0x000fe400078e0009 */
[----:B------:R-:W-:Y:S02]  /*259d0*/  IMAD.MOV.U32 R12, RZ, RZ, 0x1 ;  /* 0x00000001ff0c7424 */ /* 0x000fe400078e00ff */
[----:B------:R-:W-:-:S07]  /*259e0*/  IMAD.MOV.U32 R2, RZ, RZ, R14 ;  /* 0x000000ffff027224 */ /* 0x000fce00078e000e */
[----:B------:R-:W-:Y:S05]  /*259f0*/  WARPSYNC.COLLECTIVE R15, `(.L_x_9920) ;  /* 0x000000000f087348 */ /* 0x000fea0003c00000 */
[----:B------:R0:W1:Y:S02]  /*25a00*/  SHFL.IDX P6, R14, R13, R12, R11 ;  /* 0x0000000c0d0e7389 */ /* 0x00006400000c000b */
[----:B01----:R-:W-:Y:S01]  /*25a10*/  ENDCOLLECTIVE ;  /* 0x000000000000791b */ /* 0x003fe20003800000 */
.L_x_9920:
        /* <DEDUP_REMOVED lines=12> */
.L_x_9921:
[----:B------:R-:W-:Y:S02]  /*25ae0*/  IMAD.MOV.U32 R13, RZ, RZ, R9 ;  /* 0x000000ffff0d7224 */ /* 0x000fe400078e0009 */
[----:B------:R-:W-:Y:S01]  /*25af0*/  IMAD.MOV.U32 R12, RZ, RZ, 0x2 ;  /* 0x00000002ff0c7424 */ /* 0x000fe200078e00ff */
[----:B------:R-:W-:-:S07]  /*25b00*/  MOV R2, R14 ;  /* 0x0000000e00027202 */ /* 0x000fce0000000f00 */
[----:B------:R-:W-:Y:S05]  /*25b10*/  WARPSYNC.COLLECTIVE R15, `(.L_x_9922) ;  /* 0x000000000f087348 */ /* 0x000fea0003c00000 */
[----:B------:R0:W1:Y:S02]  /*25b20*/  SHFL.IDX P6, R14, R13, R12, R11 ;  /* 0x0000000c0d0e7389 */ /* 0x00006400000c000b */
[----:B01----:R-:W-:Y:S01]  /*25b30*/  ENDCOLLECTIVE ;  /* 0x000000000000791b */ /* 0x003fe20003800000 */
.L_x_9922:
        /* <DEDUP_REMOVED lines=12> */
.L_x_9923:
[----:B------:R-:W-:Y:S02]  /*25c00*/  IMAD.MOV.U32 R13, RZ, RZ, R9 ;  /* 0x000000ffff0d7224 */ /* 0x000fe400078e0009 */
[----:B------:R-:W-:Y:S02]  /*25c10*/  IMAD.MOV.U32 R12, RZ, RZ, 0x3 ;  /* 0x00000003ff0c7424 */ /* 0x000fe400078e00ff */
[----:B------:R-:W-:-:S07]  /*25c20*/  IMAD.MOV.U32 R2, RZ, RZ, R14 ;  /* 0x000000ffff027224 */ /* 0x000fce00078e000e */
[----:B------:R-:W-:Y:S05]  /*25c30*/  WARPSYNC.COLLECTIVE R15, `(.L_x_9924) ;  /* 0x000000000f087348 */ /* 0x000fea0003c00000 */
[----:B------:R0:W1:Y:S02]  /*25c40*/  SHFL.IDX P6, R14, R13, R12, R11 ;  /* 0x0000000c0d0e7389 */ /* 0x00006400000c000b */
[----:B01----:R-:W-:Y:S01]  /*25c50*/  ENDCOLLECTIVE ;  /* 0x000000000000791b */ /* 0x003fe20003800000 */
.L_x_9924:
        /* <DEDUP_REMOVED lines=12> */
.L_x_9925:
[----:B------:R-:W-:Y:S02]  /*25d20*/  IMAD.MOV.U32 R13, RZ, RZ, R9 ;  /* 0x000000ffff0d7224 */ /* 0x000fe400078e0009 */
[----:B------:R-:W-:Y:S02]  /*25d30*/  IMAD.MOV.U32 R12, RZ, RZ, 0x4 ;  /* 0x00000004ff0c7424 */ /* 0x000fe400078e00ff */
[----:B------:R-:W-:-:S07]  /*25d40*/  IMAD.MOV.U32 R2, RZ, RZ, R14 ;  /* 0x000000ffff027224 */ /* 0x000fce00078e000e */
[----:B------:R-:W-:Y:S05]  /*25d50*/  WARPSYNC.COLLECTIVE R15, `(.L_x_9926) ;  /* 0x000000000f087348 */ /* 0x000fea0003c00000 */
[----:B------:R0:W1:Y:S02]  /*25d60*/  SHFL.IDX P6, R14, R13, R12, R11 ;  /* 0x0000000c0d0e7389 */ /* 0x00006400000c000b */
[----:B01----:R-:W-:Y:S01]  /*25d70*/  ENDCOLLECTIVE ;  /* 0x000000000000791b */ /* 0x003fe20003800000 */
.L_x_9926:
        /* <DEDUP_REMOVED lines=12> */
.L_x_9927:
[----:B------:R-:W-:Y:S02]  /*25e40*/  IMAD.MOV.U32 R13, RZ, RZ, R9 ;  /* 0x000000ffff0d7224 */ /* 0x000fe400078e0009 */
[----:B------:R-:W-:Y:S02]  /*25e50*/  IMAD.MOV.U32 R12, RZ, RZ, 0x5 ;  /* 0x00000005ff0c7424 */ /* 0x000fe400078e00ff */
[----:B------:R-:W-:-:S07]  /*25e60*/  IMAD.MOV.U32 R2, RZ, RZ, R14 ;  /* 0x000000ffff027224 */ /* 0x000fce00078e000e */
[----:B------:R-:W-:Y:S05]  /*25e70*/  WARPSYNC.COLLECTIVE R15, `(.L_x_9928) ;  /* 0x000000000f087348 */ /* 0x000fea0003c00000 */
[----:B------:R0:W1:Y:S02]  /*25e80*/  SHFL.IDX P6, R14, R13, R12, R11 ;  /* 0x0000000c0d0e7389 */ /* 0x00006400000c000b */
[----:B01----:R-:W-:Y:S01]  /*25e90*/  ENDCOLLECTIVE ;  /* 0x000000000000791b */ /* 0x003fe20003800000 */
.L_x_9928:
        /* <DEDUP_REMOVED lines=12> */
.L_x_9929:
[----:B------:R-:W-:Y:S02]  /*25f60*/  IMAD.MOV.U32 R13, RZ, RZ, R9 ;  /* 0x000000ffff0d7224 */ /* 0x000fe400078e0009 */
[----:B------:R-:W-:Y:S02]  /*25f70*/  IMAD.MOV.U32 R12, RZ, RZ, 0x6 ;  /* 0x00000006ff0c7424 */ /* 0x000fe400078e00ff */
[----:B------:R-:W-:-:S07]  /*25f80*/  IMAD.MOV.U32 R2, RZ, RZ, R14 ;  /* 0x000000ffff027224 */ /* 0x000fce00078e000e */
[----:B------:R-:W-:Y:S05]  /*25f90*/  WARPSYNC.COLLECTIVE R15, `(.L_x_9930) ;  /* 0x000000000f087348 */ /* 0x000fea0003c00000 */
[----:B------:R0:W1:Y:S02]  /*25fa0*/  SHFL.IDX P6, R14, R13, R12, R11 ;  /* 0x0000000c0d0e7389 */ /* 0x00006400000c000b */
[----:B01----:R-:W-:Y:S01]  /*25fb0*/  ENDCOLLECTIVE ;  /* 0x000000000000791b */ /* 0x003fe20003800000 */
.L_x_9930:
        /* <DEDUP_REMOVED lines=12> */
.L_x_9931:
[----:B------:R-:W-:Y:S02]  /*26080*/  IMAD.MOV.U32 R13, RZ, RZ, R9 ;  /* 0x000000ffff0d7224 */ /* 0x000fe400078e0009 */
[----:B------:R-:W-:Y:S02]  /*26090*/  IMAD.MOV.U32 R12, RZ, RZ, 0x7 ;  /* 0x00000007ff0c7424 */ /* 0x000fe400078e00ff */
[----:B------:R-:W-:-:S07]  /*260a0*/  IMAD.MOV.U32 R2, RZ, RZ, R14 ;  /* 0x000000ffff027224 */ /* 0x000fce00078e000e */
[----:B------:R-:W-:Y:S05]  /*260b0*/  WARPSYNC.COLLECTIVE R15, `(.L_x_9932) ;  /* 0x000000000f087348 */ /* 0x000fea0003c00000 */
[----:B------:R0:W1:Y:S02]  /*260c0*/  SHFL.IDX P6, R14, R13, R12, R11 ;  /* 0x0000000c0d0e7389 */ /* 0x00006400000c000b */
[----:B01----:R-:W-:Y:S01]  /*260d0*/  ENDCOLLECTIVE ;  /* 0x000000000000791b */ /* 0x003fe20003800000 */
.L_x_9932:
[----:B------:R-:W-:-:S05]  /*260e0*/  IADD3 R2, P0, R2, R5, RZ ;  /* 0x0000000502027210 */ /* 0x000fca0007f1e0ff */
[----:B------:R-:W-:-:S05]  /*260f0*/  IMAD.X R3, RZ, RZ, R3, P0 ;  /* 0x000000ffff037224 */ /* 0x000fca00000e0603 */
[----:B------:R-:W-:Y:S01]  /*26100*/  @!PT LDS RZ, [RZ] ;  /* 0x00000000fffff984 */ /* 0x000fe20000000800 */
[----:B------:R-:W-:Y:S01]  /*26110*/  @!PT LDS RZ, [RZ] ;  /* 0x00000000fffff984 */ /* 0x000fe20000000800 */
[----:B------:R-:W-:Y:S01]  /*26120*/  @!PT LDS RZ, [RZ] ;  /* 0x00000000fffff984 */ /* 0x000fe20000000800 */
[----:B------:R0:W-:Y:S01]  /*26130*/  LDGSTS.E.BYPASS.LTC128B.128 [R8+0x1b400], desc[UR42][R2.64], !P4 ;  /* 0x1b40000002087fae */ /* 0x0001e2000e101d6a */
[----:B------:R-:W-:-:S03]  /*26140*/  MOV R13, R7 ;  /* 0x00000007000d7202 */ /* 0x000fc60000000f00 */
[----:B------:R0:W-:Y:S01]  /*26150*/  LDGSTS.E.BYPASS.LTC128B.128 [R8+0x1f400], desc[UR42][R2.64+0x80], !P3 ;  /* 0x1f40008002087fae */ /* 0x0001e2000d901d6a */
[----:B------:R-:W-:-:S07]  /*26160*/  IMAD.MOV.U32 R9, RZ, RZ, R14 ;  /* 0x000000ffff097224 */ /* 0x000fce00078e000e */
[----:B0-----:R-:W-:Y:S05]  /*26170*/  WARPSYNC.COLLECTIVE R15, `(.L_x_9933) ;  /* 0x000000000f087348 */ /* 0x001fea0003c00000 */
[----:B------:R1:W2:Y:S02]  /*26180*/  SHFL.IDX P6, R14, R13, R12, R11 ;  /* 0x0000000c0d0e7389 */ /* 0x0002a400000c000b */
[----:B012---:R-:W-:Y:S01]  /*26190*/  ENDCOLLECTIVE ;  /* 0x000000000000791b */ /* 0x007fe20003800000 */
.L_x_9933:
[----:B------:R-:W-:Y:S01]  /*261a0*/  IMAD.MOV.U32 R2, RZ, RZ, R14 ;  /* 0x000000ffff027224 */ /* 0x000fe200078e000e */
[----:B------:R-:W-:Y:S06]  /*261b0*/  BRA `(.L_x_9934) ;  /* 0xffffff8800307947 */ /* 0x000fec000383ffff */
.L_x_9690:
[----:B-1----:R1:W2:Y:S02]  /*261c0*/  SYNCS.PHASECHK.TRANS64.TRYWAIT P0, [R6+URZ+0x28860], R2 ;  /* 0x02886002060075a7 */ /* 0x0022a4000800017f */
[----:B--2---:R-:W-:Y:S05]  /*261d0*/  @!P0 NANOSLEEP.SYNCS 0x989680 ;  /* 0x009896800000895d */ /* 0x004fea0003900000 */
[----:B------:R-:W2:Y:S02]  /*261e0*/  @!P0 SYNCS.PHASECHK.TRANS64 P0, [R6+URZ+0x28860], R2 ;  /* 0x02886002060085a7 */ /* 0x000ea4000800007f */
[----:B--2---:R-:W-:Y:S05]  /*261f0*/  @!P0 BRA `(.L_x_9690) ;  /* 0xfffffffc00f08947 */ /* 0x004fea000383ffff */
[----:B------:R-:W-:Y:S05]  /*26200*/  BRA `(.L_x_9935) ;  /* 0xffffff88008c7947 */ /* 0x000fea000383ffff */
.L_x_9691:
        /* <DEDUP_REMOVED lines=8> */
.L_x_9937:
[----:B------:R-:W-:Y:S05]  /*26290*/  BSYNC B1 ;  /* 0x0000000000017941 */ /* 0x000fea0003800000 */
.L_x_9936:
        /* <DEDUP_REMOVED lines=9> */
.L_x_9938:
[----:B------:R-:W-:Y:S02]  /*26330*/  IMAD.MOV.U32 R13, RZ, RZ, R24 ;  /* 0x000000ffff0d7224 */ /* 0x000fe400078e0018 */
[----:B------:R-:W-:Y:S02]  /*26340*/  IMAD.MOV.U32 R12, RZ, RZ, 0x1 ;  /* 0x00000001ff0c7424 */ /* 0x000fe400078e00ff */
[----:B------:R-:W-:-:S07]  /*26350*/  IMAD.MOV.U32 R2, RZ, RZ, R14 ;  /* 0x000000ffff027224 */ /* 0x000fce00078e000e */
[----:B------:R-:W-:Y:S05]  /*26360*/  WARPSYNC.COLLECTIVE R15, `(.L_x_9939) ;  /* 0x000000000f087348 */ /* 0x000fea0003c00000 */
[----:B------:R0:W1:Y:S02]  /*26370*/  SHFL.IDX P6, R14, R13, R12, R11 ;  /* 0x0000000c0d0e7389 */ /* 0x00006400000c000b */
[----:B01----:R-:W-:Y:S01]  /*26380*/  ENDCOLLECTIVE ;  /* 0x000000000000791b */ /* 0x003fe20003800000 */
.L_x_9939:
        /* <DEDUP_REMOVED lines=14> */
.L_x_9940:
[----:B------:R-:W-:Y:S02]  /*26470*/  IMAD.MOV.U32 R13, RZ, RZ, R24 ;  /* 0x000000ffff0d7224 */ /* 0x000fe400078e0018 */
[----:B------:R-:W-:Y:S02]  /*26480*/  IMAD.MOV.U32 R12, RZ, RZ, 0x2 ;  /* 0x00000002ff0c7424 */ /* 0x000fe400078e00ff */
[----:B------:R-:W-:-:S07]  /*26490*/  IMAD.MOV.U32 R2, RZ, RZ, R14 ;  /* 0x000000ffff027224 */ /* 0x000fce00078e000e */
[----:B------:R-:W-:Y:S05]  /*264a0*/  WARPSYNC.COLLECTIVE R15, `(.L_x_9941) ;  /* 0x000000000f087348 */ /* 0x000fea0003c00000 */
[----:B------:R0:W1:Y:S02]  /*264b0*/  SHFL.IDX P6, R14, R13, R12, R11 ;  /* 0x0000000c0d0e7389 */ /* 0x00006400000c000b */
[----:B01----:R-:W-:Y:S01]  /*264c0*/  ENDCOLLECTIVE ;  /* 0x000000000000791b */ /* 0x003fe20003800000 */
.L_x_9941:
        /* <DEDUP_REMOVED lines=14> */
.L_x_9942:
[----:B------:R-:W-:Y:S02]  /*265b0*/  IMAD.MOV.U32 R13, RZ, RZ, R24 ;  /* 0x000000ffff0d7224 */ /* 0x000fe400078e0018 */
[----:B------:R-:W-:Y:S02]  /*265c0*/  IMAD.MOV.U32 R12, RZ, RZ, 0x3 ;  /* 0x00000003ff0c7424 */ /* 0x000fe400078e00ff */
[----:B------:R-:W-:-:S07]  /*265d0*/  IMAD.MOV.U32 R2, RZ, RZ, R14 ;  /* 0x000000ffff027224 */ /* 0x000fce00078e000e */
[----:B------:R-:W-:Y:S05]  /*265e0*/  WARPSYNC.COLLECTIVE R15, `(.L_x_9943) ;  /* 0x000000000f087348 */ /* 0x000fea0003c00000 */
[----:B------:R0:W1:Y:S02]  /*265f0*/  SHFL.IDX P6, R14, R13, R12, R11 ;  /* 0x0000000c0d0e7389 */ /* 0x00006400000c000b */
[----:B01----:R-:W-:Y:S01]  /*26600*/  ENDCOLLECTIVE ;  /* 0x000000000000791b */ /* 0x003fe20003800000 */
.L_x_9943:
        /* <DEDUP_REMOVED lines=14> */
.L_x_9944:
[----:B------:R-:W-:Y:S02]  /*266f0*/  IMAD.MOV.U32 R13, RZ, RZ, R24 ;  /* 0x000000ffff0d7224 */ /* 0x000fe400078e0018 */
[----:B------:R-:W-:Y:S02]  /*26700*/  IMAD.MOV.U32 R12, RZ, RZ, 0x4 ;  /* 0x00000004ff0c7424 */ /* 0x000fe400078e00ff */
[----:B------:R-:W-:-:S07]  /*26710*/  IMAD.MOV.U32 R2, RZ, RZ, R14 ;  /* 0x000000ffff027224 */ /* 0x000fce00078e000e */
[----:B------:R-:W-:Y:S05]  /*26720*/  WARPSYNC.COLLECTIVE R15, `(.L_x_9945) ;  /* 0x000000000f087348 */ /* 0x000fea0003c00000 */
[----:B------:R0:W1:Y:S02]  /*26730*/  SHFL.IDX P6, R14, R13, R12, R11 ;  /* 0x0000000c0d0e7389 */ /* 0x00006400000c000b */
[----:B01----:R-:W-:Y:S01]  /*26740*/  ENDCOLLECTIVE ;  /* 0x000000000000791b */ /* 0x003fe20003800000 */
.L_x_9945:
        /* <DEDUP_REMOVED lines=14> */
.L_x_9946:
[----:B------:R-:W-:Y:S02]  /*26830*/  IMAD.MOV.U32 R13, RZ, RZ, R24 ;  /* 0x000000ffff0d7224 */ /* 0x000fe400078e0018 */
[----:B------:R-:W-:Y:S02]  /*26840*/  IMAD.MOV.U32 R12, RZ, RZ, 0x5 ;  /* 0x00000005ff0c7424 */ /* 0x000fe400078e00ff */
[----:B------:R-:W-:-:S07]  /*26850*/  IMAD.MOV.U32 R2, RZ, RZ, R14 ;  /* 0x000000ffff027224 */ /* 0x000fce00078e000e */
[----:B------:R-:W-:Y:S05]  /*26860*/  WARPSYNC.COLLECTIVE R15, `(.L_x_9947) ;  /* 0x000000000f087348 */ /* 0x000fea0003c00000 */
[----:B------:R0:W1:Y:S02]  /*26870*/  SHFL.IDX P6, R14, R13, R12, R11 ;  /* 0x0000000c0d0e7389 */ /* 0x00006400000c000b */
[----:B01----:R-:W-:Y:S01]  /*26880*/  ENDCOLLECTIVE ;  /* 0x000000000000791b */ /* 0x003fe20003800000 */
.L_x_9947:
        /* <DEDUP_REMOVED lines=14> */
.L_x_9948:
[----:B------:R-:W-:Y:S02]  /*26970*/  IMAD.MOV.U32 R13, RZ, RZ, R24 ;  /* 0x000000ffff0d7224 */ /* 0x000fe400078e0018 */
[----:B------:R-:W-:Y:S02]  /*26980*/  IMAD.MOV.U32 R12, RZ, RZ, 0x6 ;  /* 0x00000006ff0c7424 */ /* 0x000fe400078e00ff */
[----:B------:R-:W-:-:S07]  /*26990*/  IMAD.MOV.U32 R2, RZ, RZ, R14 ;  /* 0x000000ffff027224 */ /* 0x000fce00078e000e */
[----:B------:R-:W-:Y:S05]  /*269a0*/  WARPSYNC.COLLECTIVE R15, `(.L_x_9949) ;  /* 0x000000000f087348 */ /* 0x000fea0003c00000 */
[----:B------:R0:W1:Y:S02]  /*269b0*/  SHFL.IDX P6, R14, R13, R12, R11 ;  /* 0x0000000c0d0e7389 */ /* 0x00006400000c000b */
[----:B01----:R-:W-:Y:S01]  /*269c0*/  ENDCOLLECTIVE ;  /* 0x000000000000791b */ /* 0x003fe20003800000 */
.L_x_9949:
        /* <DEDUP_REMOVED lines=14> */
.L_x_9950:
[----:B------:R-:W-:Y:S02]  /*26ab0*/  IMAD.MOV.U32 R13, RZ, RZ, R24 ;  /* 0x000000ffff0d7224 */ /* 0x000fe400078e0018 */
[----:B------:R-:W-:Y:S02]  /*26ac0*/  IMAD.MOV.U32 R12, RZ, RZ, 0x7 ;  /* 0x00000007ff0c7424 */ /* 0x000fe400078e00ff */
[----:B------:R-:W-:-:S07]  /*26ad0*/  IMAD.MOV.U32 R2, RZ, RZ, R14 ;  /* 0x000000ffff027224 */ /* 0x000fce00078e000e */
[----:B------:R-:W-:Y:S05]  /*26ae0*/  WARPSYNC.COLLECTIVE R15, `(.L_x_9951) ;  /* 0x000000000f087348 */ /* 0x000fea0003c00000 */
[----:B------:R0:W1:Y:S02]  /*26af0*/  SHFL.IDX P6, R14, R13, R12, R11 ;  /* 0x0000000c0d0e7389 */ /* 0x00006400000c000b */
[----:B01----:R-:W-:Y:S01]  /*26b00*/  ENDCOLLECTIVE ;  /* 0x000000000000791b */ /* 0x003fe20003800000 */
.L_x_9951:
        /* <DEDUP_REMOVED lines=13> */
.L_x_9952:
[----:B------:R-:W-:Y:S01]  /*26be0*/  @!PT LDS RZ, [RZ] ;  /* 0x00000000fffff984 */ /* 0x000fe20000000800 */
[----:B------:R-:W-:Y:S01]  /*26bf0*/  @!PT LDS RZ, [RZ] ;  /* 0x00000000fffff984 */ /* 0x000fe20000000800 */
[----:B------:R-:W-:Y:S01]  /*26c00*/  @!PT LDS RZ, [RZ] ;  /* 0x00000000fffff984 */ /* 0x000fe20000000800 */
[----:B------:R1:W-:Y:S01]  /*26c10*/  LDGSTS.E.BYPASS.LTC128B.128 [R7+0x7400], desc[UR42][R2.64+0x80], !P0 ;  /* 0x0740008002077fae */ /* 0x0003e2000c101d6a */
[----:B------:R-:W-:Y:S05]  /*26c20*/  BRA `(.L_x_9953) ;  /* 0xffffff8400147947 */ /* 0x000fea000383ffff */
.L_x_9699:
[----:B0-----:R0:W1:Y:S02]  /*26c30*/  SYNCS.PHASECHK.TRANS64.TRYWAIT P0, [R0+URZ+0x28860], R3 ;  /* 0x02886003000075a7 */ /* 0x001064000800017f */
[----:B-1----:R-:W-:Y:S05]  /*26c40*/  @!P0 NANOSLEEP.SYNCS 0x989680 ;  /* 0x009896800000895d */ /* 0x002fea0003900000 */
[----:B------:R-:W1:Y:S02]  /*26c50*/  @!P0 SYNCS.PHASECHK.TRANS64 P0, [R0+URZ+0x28860], R3 ;  /* 0x02886003000085a7 */ /* 0x000e64000800007f */
[----:B-1----:R-:W-:Y:S05]  /*26c60*/  @!P0 BRA `(.L_x_9699) ;  /* 0xfffffffc00f08947 */ /* 0x002fea000383ffff */
[----:B------:R-:W-:Y:S05]  /*26c70*/  BRA `(.L_x_9954) ;  /* 0xffffff8800287947 */ /* 0x000fea000383ffff */
.L_x_9700:
        /* <DEDUP_REMOVED lines=8> */
.L_x_9956:
[----:B------:R-:W-:Y:S05]  /*26d00*/  BSYNC B0 ;  /* 0x0000000000007941 */ /* 0x000fea0003800000 */
.L_x_9955:
        /* <DEDUP_REMOVED lines=9> */
.L_x_9957:
        /* <DEDUP_REMOVED lines=12> */
.L_x_9958:
        /* <DEDUP_REMOVED lines=13> */
.L_x_9959:
[----:B------:R-:W-:Y:S02]  /*26f30*/  IMAD.MOV.U32 R13, RZ, RZ, R24 ;  /* 0x000000ffff0d7224 */ /* 0x000fe400078e0018 */
[----:B------:R-:W-:Y:S01]  /*26f40*/  IMAD.MOV.U32 R12, RZ, RZ, 0x2 ;  /* 0x00000002ff0c7424 */ /* 0x000fe200078e00ff */
[----:B------:R-:W-:-:S07]  /*26f50*/  MOV R10, R14 ;  /* 0x0000000e000a7202 */ /* 0x000fce0000000f00 */
[----:B------:R-:W-:Y:S05]  /*26f60*/  WARPSYNC.COLLECTIVE R15, `(.L_x_9960) ;  /* 0x000000000f087348 */ /* 0x000fea0003c00000 */
[----:B------:R0:W1:Y:S02]  /*26f70*/  SHFL.IDX P6, R14, R13, R12, R11 ;  /* 0x0000000c0d0e7389 */ /* 0x00006400000c000b */
[----:B01----:R-:W-:Y:S01]  /*26f80*/  ENDCOLLECTIVE ;  /* 0x000000000000791b */ /* 0x003fe20003800000 */
.L_x_9960:
[----:B------:R-:W-:-:S05]  /*26f90*/  IADD3 R2, P2, R10, R5, RZ ;  /* 0x000000050a027210 */ /* 0x000fca0007f5e0ff */
[----:B------:R-:W-:-:S05]  /*26fa0*/  IMAD.X R3, RZ, RZ, R7, P2 ;  /* 0x000000ffff037224 */ /* 0x000fca00010e0607 */
        /* <DEDUP_REMOVED lines=12> */
.L_x_9961:
[----:B------:R-:W-:Y:S02]  /*27070*/  IMAD.MOV.U32 R13, RZ, RZ, R24 ;  /* 0x000000ffff0d7224 */ /* 0x000fe400078e0018 */
[----:B------:R-:W-:Y:S01]  /*27080*/  IMAD.MOV.U32 R12, RZ, RZ, 0x3 ;  /* 0x00000003ff0c7424 */ /* 0x000fe200078e00ff */
[----:B------:R-:W-:-:S13]  /*27090*/  IADD3 R2, P2, R14, R5, RZ ;  /* 0x000000050e027210 */ /* 0x000fda0007f5e0ff */
[----:B------:R-:W-:Y:S05]  /*270a0*/  WARPSYNC.COLLECTIVE R15, `(.L_x_9962) ;  /* 0x000000000f087348 */ /* 0x000fea0003c00000 */
[----:B------:R0:W1:Y:S02]  /*270b0*/  SHFL.IDX P6, R14, R13, R12, R11 ;  /* 0x0000000c0d0e7389 */ /* 0x00006400000c000b */
[----:B01----:R-:W-:Y:S01]  /*270c0*/  ENDCOLLECTIVE ;  /* 0x000000000000791b */ /* 0x003fe20003800000 */
.L_x_9962:
        /* <DEDUP_REMOVED lines=13> */
.L_x_9963:
[----:B------:R-:W-:Y:S02]  /*271a0*/  IMAD.MOV.U32 R13, RZ, RZ, R24 ;  /* 0x000000ffff0d7224 */ /* 0x000fe400078e0018 */
[----:B------:R-:W-:Y:S01]  /*271b0*/  IMAD.MOV.U32 R12, RZ, RZ, 0x4 ;  /* 0x00000004ff0c7424 */ /* 0x000fe200078e00ff */
[----:B------:R-:W-:-:S13]  /*271c0*/  IADD3 R2, P2, R14, R5, RZ ;  /* 0x000000050e027210 */ /* 0x000fda0007f5e0ff */
[----:B------:R-:W-:Y:S05]  /*271d0*/  WARPSYNC.COLLECTIVE R15, `(.L_x_9964) ;  /* 0x000000000f087348 */ /* 0x000fea0003c00000 */
[----:B------:R0:W1:Y:S02]  /*271e0*/  SHFL.IDX P6, R14, R13, R12, R11 ;  /* 0x0000000c0d0e7389 */ /* 0x00006400000c000b */
[----:B01----:R-:W-:Y:S01]  /*271f0*/  ENDCOLLECTIVE ;  /* 0x000000000000791b */ /* 0x003fe20003800000 */
.L_x_9964:
        /* <DEDUP_REMOVED lines=13> */
.L_x_9965:
[----:B------:R-:W-:Y:S02]  /*272d0*/  IMAD.MOV.U32 R13, RZ, RZ, R24 ;  /* 0x000000ffff0d7224 */ /* 0x000fe400078e0018 */
[----:B------:R-:W-:Y:S02]  /*272e0*/  IMAD.MOV.U32 R12, RZ, RZ, 0x5 ;  /* 0x00000005ff0c7424 */ /* 0x000fe400078e00ff */
[----:B------:R-:W-:-:S07]  /*272f0*/  IMAD.MOV.U32 R10, RZ, RZ, R14 ;  /* 0x000000ffff0a7224 */ /* 0x000fce00078e000e */
[----:B------:R-:W-:Y:S05]  /*27300*/  WARPSYNC.COLLECTIVE R15, `(.L_x_9966) ;  /* 0x000000000f087348 */ /* 0x000fea0003c00000 */
[----:B------:R0:W1:Y:S02]  /*27310*/  SHFL.IDX P6, R14, R13, R12, R11 ;  /* 0x0000000c0d0e7389 */ /* 0x00006400000c000b */
[----:B01----:R-:W-:Y:S01]  /*27320*/  ENDCOLLECTIVE ;  /* 0x000000000000791b */ /* 0x003fe20003800000 */
.L_x_9966:
        /* <DEDUP_REMOVED lines=14> */
.L_x_9967:
[----:B------:R-:W-:Y:S02]  /*27410*/  IMAD.MOV.U32 R13, RZ, RZ, R24 ;  /* 0x000000ffff0d7224 */ /* 0x000fe400078e0018 */
[----:B------:R-:W-:Y:S01]  /*27420*/  IMAD.MOV.U32 R12, RZ, RZ, 0x6 ;  /* 0x00000006ff0c7424 */ /* 0x000fe200078e00ff */
[----:B------:R-:W-:-:S13]  /*27430*/  IADD3 R2, P2, R14, R5, RZ ;  /* 0x000000050e027210 */ /* 0x000fda0007f5e0ff */
[----:B------:R-:W-:Y:S05]  /*27440*/  WARPSYNC.COLLECTIVE R15, `(.L_x_9968) ;  /* 0x000000000f087348 */ /* 0x000fea0003c00000 */
[----:B------:R0:W1:Y:S02]  /*27450*/  SHFL.IDX P6, R14, R13, R12, R11 ;  /* 0x0000000c0d0e7389 */ /* 0x00006400000c000b */
[----:B01----:R-:W-:Y:S01]  /*27460*/  ENDCOLLECTIVE ;  /* 0x000000000000791b */ /* 0x003fe20003800000 */
.L_x_9968:
        /* <DEDUP_REMOVED lines=13> */
.L_x_9969:
[----:B------:R-:W-:Y:S02]  /*27540*/  IMAD.MOV.U32 R13, RZ, RZ, R24 ;  /* 0x000000ffff0d7224 */ /* 0x000fe400078e0018 */
[----:B------:R-:W-:Y:S02]  /*27550*/  IMAD.MOV.U32 R12, RZ, RZ, 0x7 ;  /* 0x00000007ff0c7424 */ /* 0x000fe400078e00ff */
[----:B------:R-:W-:-:S07]  /*27560*/  IMAD.MOV.U32 R10, RZ, RZ, R14 ;  /* 0x000000ffff0a7224 */ /* 0x000fce00078e000e */
[----:B------:R-:W-:Y:S05]  /*27570*/  WARPSYNC.COLLECTIVE R15, `(.L_x_9970) ;  /* 0x000000000f087348 */ /* 0x000fea0003c00000 */
[----:B------:R0:W1:Y:S02]  /*27580*/  SHFL.IDX P6, R14, R13, R12, R11 ;  /* 0x0000000c0d0e7389 */ /* 0x00006400000c000b */
[----:B01----:R-:W-:Y:S01]  /*27590*/  ENDCOLLECTIVE ;  /* 0x000000000000791b */ /* 0x003fe20003800000 */
.L_x_9970:
        /* <DEDUP_REMOVED lines=12> */
.L_x_9971:
[----:B------:R-:W-:Y:S05]  /*27660*/  BRA `(.L_x_9972) ;  /* 0xffffff8000c87947 */ /* 0x000fea000383ffff */
.L_x_9705:
[----:B------:R-:W-:Y:S01]  /*27670*/  BSSY B0, `(.L_x_9973) ;  /* 0x0000008000007945 */ /* 0x000fe20003800000 */
[----:B------:R-:W-:Y:S01]  /*27680*/  IMAD.MOV.U32 R13, RZ, RZ, R16 ;  /* 0x000000ffff0d7224 */ /* 0x000fe200078e0010 */
[----:B------:R-:W-:Y:S01]  /*27690*/  MOV R11, 0x1f ;  /* 0x0000001f000b7802 */ /* 0x000fe20000000f00 */
[----:B-1----:R-:W-:Y:S02]  /*276a0*/  IMAD.MOV.U32 R12, RZ, RZ, RZ ;  /* 0x000000ffff0c7224 */ /* 0x002fe400078e00ff */
[----:B------:R-:W-:-:S07]  /*276b0*/  IMAD.MOV.U32 R15, RZ, RZ, -0x1 ;  /* 0xffffffffff0f7424 */ /* 0x000fce00078e00ff */
[----:B------:R-:W-:Y:S05]  /*276c0*/  WARPSYNC.COLLECTIVE R15, `(.L_x_9974) ;  /* 0x000000000f087348 */ /* 0x000fea0003c00000 */
[----:B------:R0:W1:Y:S02]  /*276d0*/  SHFL.IDX P6, R14, R13, R12, R11 ;  /* 0x0000000c0d0e7389 */ /* 0x00006400000c000b */
[----:B01----:R-:W-:Y:S01]  /*276e0*/  ENDCOLLECTIVE ;  /* 0x000000000000791b */ /* 0x003fe20003800000 */
.L_x_9974:
[----:B------:R-:W-:Y:S05]  /*276f0*/  BSYNC B0 ;  /* 0x0000000000007941 */ /* 0x000fea0003800000 */
.L_x_9973:
        /* <DEDUP_REMOVED lines=9> */
.L_x_9975:
        /* <DEDUP_REMOVED lines=24> */
.L_x_9976:
[----:B------:R-:W-:Y:S01]  /*27910*/  IMAD.MOV.U32 R12, RZ, RZ, 0x2 ;  /* 0x00000002ff0c7424 */ /* 0x000fe200078e00ff */
[----:B------:R-:W-:-:S05]  /*27920*/  SEL R14, R14, RZ, P1 ;  /* 0x000000ff0e0e7207 */ /* 0x000fca0000800000 */
[----:B------:R-:W-:-:S04]  /*27930*/  IMAD.IADD R5, R13, 0x1, R14 ;  /* 0x000000010d057824 */ /* 0x000fc800078e020e */
[----:B------:R-:W-:-:S07]  /*27940*/  IMAD.MOV.U32 R13, RZ, RZ, R5 ;  /* 0x000000ffff0d7224 */ /* 0x000fce00078e0005 */
[----:B------:R-:W-:Y:S05]  /*27950*/  WARPSYNC.COLLECTIVE R15, `(.L_x_9977) ;  /* 0x000000000f087348 */ /* 0x000fea0003c00000 */
[----:B------:R0:W1:Y:S02]  /*27960*/  SHFL.UP P6, R14, R13, R12, R11 ;  /* 0x0400000c0d0e7389 */ /* 0x00006400000c000b */
[----:B01----:R-:W-:Y:S01]  /*27970*/  ENDCOLLECTIVE ;  /* 0x000000000000791b */ /* 0x003fe20003800000 */
.L_x_9977:
[----:B------:R-:W-:Y:S01]  /*27980*/  IMAD.MOV.U32 R12, RZ, RZ, 0x4 ;  /* 0x00000004ff0c7424 */ /* 0x000fe200078e00ff */
[----:B------:R-:W-:-:S05]  /*27990*/  SEL R2, R14, RZ, P2 ;  /* 0x000000ff0e027207 */ /* 0x000fca0001000000 */
[----:B------:R-:W-:-:S04]  /*279a0*/  IMAD.IADD R2, R5, 0x1, R2 ;  /* 0x0000000105027824 */ /* 0x000fc800078e0202 */
[----:B------:R-:W-:-:S07]  /*279b0*/  IMAD.MOV.U32 R13, RZ, RZ, R2 ;  /* 0x000000ffff0d7224 */ /* 0x000fce00078e0002 */
[----:B------:R-:W-:Y:S05]  /*279c0*/  WARPSYNC.COLLECTIVE R15, `(.L_x_9978) ;  /* 0x000000000f087348 */ /* 0x000fea0003c00000 */
[----:B------:R0:W1:Y:S02]  /*279d0*/  SHFL.UP P6, R14, R13, R12, R11 ;  /* 0x0400000c0d0e7389 */ /* 0x00006400000c000b */
[----:B01----:R-:W-:Y:S01]  /*279e0*/  ENDCOLLECTIVE ;  /* 0x000000000000791b */ /* 0x003fe20003800000 */
.L_x_9978:
[----:B------:R-:W-:Y:S01]  /*279f0*/  IMAD.MOV.U32 R12, RZ, RZ, 0x8 ;  /* 0x00000008ff0c7424 */ /* 0x000fe200078e00ff */
[----:B------:R-:W-:-:S05]  /*27a00*/  SEL R3, R14, RZ, P3 ;  /* 0x000000ff0e037207 */ /* 0x000fca0001800000 */
[----:B------:R-:W-:-:S04]  /*27a10*/  IMAD.IADD R3, R2, 0x1, R3 ;  /* 0x0000000102037824 */ /* 0x000fc800078e0203 */
[----:B------:R-:W-:-:S07]  /*27a20*/  IMAD.MOV.U32 R13, RZ, RZ, R3 ;  /* 0x000000ffff0d7224 */ /* 0x000fce00078e0003 */
[----:B------:R-:W-:Y:S05]  /*27a30*/  WARPSYNC.COLLECTIVE R15, `(.L_x_9979) ;  /* 0x000000000f087348 */ /* 0x000fea0003c00000 */
[----:B------:R0:W1:Y:S02]  /*27a40*/  SHFL.UP P6, R14, R13, R12, R11 ;  /* 0x0400000c0d0e7389 */ /* 0x00006400000c000b */
[----:B01----:R-:W-:Y:S01]  /*27a50*/  ENDCOLLECTIVE ;  /* 0x000000000000791b */ /* 0x003fe20003800000 */
.L_x_9979:
[----:B------:R-:W-:Y:S01]  /*27a60*/  IMAD.MOV.U32 R12, RZ, RZ, 0x10 ;  /* 0x00000010ff0c7424 */ /* 0x000fe200078e00ff */
[----:B------:R-:W-:-:S05]  /*27a70*/  SEL R14, R14, RZ, P4 ;  /* 0x000000ff0e0e7207 */ /* 0x000fca0002000000 */
[----:B------:R-:W-:-:S04]  /*27a80*/  IMAD.IADD R5, R3, 0x1, R14 ;  /* 0x0000000103057824 */ /* 0x000fc800078e020e */
[----:B------:R-:W-:-:S07]  /*27a90*/  IMAD.MOV.U32 R13, RZ, RZ, R5 ;  /* 0x000000ffff0d7224 */ /* 0x000fce00078e0005 */
[----:B------:R-:W-:Y:S05]  /*27aa0*/  WARPSYNC.COLLECTIVE R15, `(.L_x_9980) ;  /* 0x000000000f087348 */ /* 0x000fea0003c00000 */
[----:B------:R0:W1:Y:S02]  /*27ab0*/  SHFL.UP P6, R14, R13, R12, R11 ;  /* 0x0400000c0d0e7389 */ /* 0x00006400000c000b */
[----:B01----:R-:W-:Y:S01]  /*27ac0*/  ENDCOLLECTIVE ;  /* 0x000000000000791b */ /* 0x003fe20003800000 */
.L_x_9980:
        /* <DEDUP_REMOVED lines=8> */
.L_x_9981:
[----:B------:R-:W-:Y:S05]  /*27b50*/  BRA `(.L_x_9982) ;  /* 0xffffff8000d87947 */ /* 0x000fea000383ffff */
.L_x_9708:
[----:B------:R-:W-:Y:S01]  /*27b60*/  BSSY B0, `(.L_x_9983) ;  /* 0x0000007000007945 */ /* 0x000fe20003800000 */
[----:B-1----:R-:W-:Y:S02]  /*27b70*/  IMAD.MOV.U32 R12, RZ, RZ, 0x1 ;  /* 0x00000001ff0c7424 */ /* 0x002fe400078e00ff */
[----:B------:R-:W-:Y:S02]  /*27b80*/  IMAD.MOV.U32 R11, RZ, RZ, RZ ;  /* 0x000000ffff0b7224 */ /* 0x000fe400078e00ff */
[----:B------:R-:W-:-:S07]  /*27b90*/  IMAD.MOV.U32 R15, RZ, RZ, -0x1 ;  /* 0xffffffffff0f7424 */ /* 0x000fce00078e00ff */
[----:B------:R-:W-:Y:S05]  /*27ba0*/  WARPSYNC.COLLECTIVE R15, `(.L_x_9984) ;  /* 0x000000000f087348 */ /* 0x000fea0003c00000 */
[----:B------:R0:W1:Y:S02]  /*27bb0*/  SHFL.UP P6, R14, R13, R12, R11 ;  /* 0x0400000c0d0e7389 */ /* 0x00006400000c000b */
[----:B01----:R-:W-:Y:S01]  /*27bc0*/  ENDCOLLECTIVE ;  /* 0x000000000000791b */ /* 0x003fe20003800000 */
.L_x_9984:
[----:B------:R-:W-:Y:S05]  /*27bd0*/  BSYNC B0 ;  /* 0x0000000000007941 */ /* 0x000fea0003800000 */
.L_x_9983:
[----:B------:R-:W-:Y:S01]  /*27be0*/  SEL R14, R14, RZ, P1 ;  /* 0x000000ff0e0e7207 */ /* 0x000fe20000800000 */
[----:B------:R-:W-:Y:S01]  /*27bf0*/  IMAD.MOV.U32 R11, RZ, RZ, RZ ;  /* 0x000000ffff0b7224 */ /* 0x000fe200078e00ff */
[----:B------:R-:W-:Y:S01]  /*27c00*/  MOV R12, 0x2 ;  /* 0x00000002000c7802 */ /* 0x000fe20000000f00 */
[----:B------:R-:W-:Y:S02]  /*27c10*/  IMAD.MOV.U32 R15, RZ, RZ, -0x1 ;  /* 0xffffffffff0f7424 */ /* 0x000fe400078e00ff */
[----:B------:R-:W-:-:S07]  /*27c20*/  IMAD.IADD R13, R13, 0x1, R14 ;  /* 0x000000010d0d7824 */ /* 0x000fce00078e020e */
[----:B------:R-:W-:Y:S05]  /*27c30*/  WARPSYNC.COLLECTIVE R15, `(.L_x_9985) ;  /* 0x000000000f087348 */ /* 0x000fea0003c00000 */
[----:B------:R0:W1:Y:S02]  /*27c40*/  SHFL.UP P6, R14, R13, R12, R11 ;  /* 0x0400000c0d0e7389 */ /* 0x00006400000c000b */
[----:B01----:R-:W-:Y:S01]  /*27c50*/  ENDCOLLECTIVE ;  /* 0x000000000000791b */ /* 0x003fe20003800000 */
.L_x_9985:
[----:B------:R-:W-:Y:S01]  /*27c60*/  IMAD.MOV.U32 R12, RZ, RZ, 0x4 ;  /* 0x00000004ff0c7424 */ /* 0x000fe200078e00ff */
[----:B------:R-:W-:-:S05]  /*27c70*/  SEL R2, R14, RZ, P2 ;  /* 0x000000ff0e027207 */ /* 0x000fca0001000000 */
[----:B------:R-:W-:-:S04]  /*27c80*/  IMAD.IADD R2, R13, 0x1, R2 ;  /* 0x000000010d027824 */ /* 0x000fc800078e0202 */
[----:B------:R-:W-:-:S07]  /*27c90*/  IMAD.MOV.U32 R13, RZ, RZ, R2 ;  /* 0x000000ffff0d7224 */ /* 0x000fce00078e0002 */
[----:B------:R-:W-:Y:S05]  /*27ca0*/  WARPSYNC.COLLECTIVE R15, `(.L_x_9986) ;  /* 0x000000000f087348 */ /* 0x000fea0003c00000 */
[----:B------:R0:W1:Y:S02]  /*27cb0*/  SHFL.UP P6, R14, R13, R12, R11 ;  /* 0x0400000c0d0e7389 */ /* 0x00006400000c000b */
[----:B01----:R-:W-:Y:S01]  /*27cc0*/  ENDCOLLECTIVE ;  /* 0x000000000000791b */ /* 0x003fe20003800000 */
.L_x_9986:
[----:B------:R-:W-:Y:S01]  /*27cd0*/  IMAD.MOV.U32 R12, RZ, RZ, 0x8 ;  /* 0x00000008ff0c7424 */ /* 0x000fe200078e00ff */
[----:B------:R-:W-:-:S05]  /*27ce0*/  SEL R3, R14, RZ, P3 ;  /* 0x000000ff0e037207 */ /* 0x000fca0001800000 */
[----:B------:R-:W-:-:S04]  /*27cf0*/  IMAD.IADD R3, R2, 0x1, R3 ;  /* 0x0000000102037824 */ /* 0x000fc800078e0203 */
[----:B------:R-:W-:-:S07]  /*27d00*/  IMAD.MOV.U32 R13, RZ, RZ, R3 ;  /* 0x000000ffff0d7224 */ /* 0x000fce00078e0003 */
[----:B------:R-:W-:Y:S05]  /*27d10*/  WARPSYNC.COLLECTIVE R15, `(.L_x_9987) ;  /* 0x000000000f087348 */ /* 0x000fea0003c00000 */
[----:B------:R0:W1:Y:S02]  /*27d20*/  SHFL.UP P6, R14, R13, R12, R11 ;  /* 0x0400000c0d0e7389 */ /* 0x00006400000c000b */
[----:B01----:R-:W-:Y:S01]  /*27d30*/  ENDCOLLECTIVE ;  /* 0x000000000000791b */ /* 0x003fe20003800000 */
.L_x_9987:
[----:B------:R-:W-:Y:S01]  /*27d40*/  IMAD.MOV.U32 R12, RZ, RZ, 0x10 ;  /* 0x00000010ff0c7424 */ /* 0x000fe200078e00ff */
[----:B------:R-:W-:-:S05]  /*27d50*/  SEL R14, R14, RZ, P4 ;  /* 0x000000ff0e0e7207 */ /* 0x000fca0002000000 */
[----:B------:R-:W-:-:S04]  /*27d60*/  IMAD.IADD R5, R3, 0x1, R14 ;  /* 0x0000000103057824 */ /* 0x000fc800078e020e */
[----:B------:R-:W-:-:S07]  /*27d70*/  IMAD.MOV.U32 R13, RZ, RZ, R5 ;  /* 0x000000ffff0d7224 */ /* 0x000fce00078e0005 */
[----:B------:R-:W-:Y:S05]  /*27d80*/  WARPSYNC.COLLECTIVE R15, `(.L_x_9988) ;  /* 0x000000000f087348 */ /* 0x000fea0003c00000 */
[----:B------:R0:W1:Y:S02]  /*27d90*/  SHFL.UP P6, R14, R13, R12, R11 ;  /* 0x0400000c0d0e7389 */ /* 0x00006400000c000b */
[----:B01----:R-:W-:Y:S01]  /*27da0*/  ENDCOLLECTIVE ;  /* 0x000000000000791b */ /* 0x003fe20003800000 */
.L_x_9988:
        /* <DEDUP_REMOVED lines=8> */
.L_x_9989:
[----:B------:R-:W-:Y:S05]  /*27e30*/  BRA `(.L_x_9990) ;  /* 0xffffff8000c47947 */ /* 0x000fea000383ffff */
.L_x_9710:
[----:B------:R-:W-:Y:S01]  /*27e40*/  BSSY B0, `(.L_x_9991) ;  /* 0x0000006000007945 */ /* 0x000fe20003800000 */
[----:B------:R-:W-:Y:S01]  /*27e50*/  PLOP3.LUT P6, PT, P6, PT, PT, 0x8, 0x0 ;  /* 0x000000000000781c */ /* 0x000fe200037ce170 */
[----:B------:R-:W-:-:S12]  /*27e60*/  IMAD.MOV.U32 R15, RZ, RZ, -0x1 ;  /* 0xffffffffff0f7424 */ /* 0x000fd800078e00ff */
[----:B01----:R-:W-:Y:S05]  /*27e70*/  WARPSYNC.COLLECTIVE R15, `(.L_x_9992) ;  /* 0x000000000f087348 */ /* 0x003fea0003c00000 */
[----:B------:R-:W-:Y:S01]  /*27e80*/  VOTE.ANY R14, PT, P6 ;  /* 0x00000000000e7806 */ /* 0x000fe200030e0100 */
[----:B01----:R-:W-:Y:S06]  /*27e90*/  ENDCOLLECTIVE ;  /* 0x000000000000791b */ /* 0x003fec0003800000 */
.L_x_9992:
[----:B------:R-:W-:Y:S05]  /*27ea0*/  BSYNC B0 ;  /* 0x0000000000007941 */ /* 0x000fea0003800000 */
.L_x_9991:
        /* <DEDUP_REMOVED lines=8> */
.L_x_9993:
[----:B------:R-:W-:Y:S02]  /*27f30*/  IMAD.IADD R19, R12, 0x1, R19 ;  /* 0x000000010c137824 */ /* 0x000fe400078e0213 */
[----:B------:R-:W-:Y:S02]  /*27f40*/  IMAD.MOV.U32 R13, RZ, RZ, R4 ;  /* 0x000000ffff0d7224 */ /* 0x000fe400078e0004 */
[----:B------:R-:W-:-:S07]  /*27f50*/  IMAD.MOV.U32 R17, RZ, RZ, R14 ;  /* 0x000000ffff117224 */ /* 0x000fce00078e000e */
[----:B------:R-:W-:Y:S05]  /*27f60*/  WARPSYNC.COLLECTIVE R15, `(.L_x_9994) ;  /* 0x000000000f087348 */ /* 0x000fea0003c00000 */
[----:B------:R0:W1:Y:S02]  /*27f70*/  SHFL.IDX P6, R14, R13, R12, R11 ;  /* 0x0000000c0d0e7389 */ /* 0x00006400000c000b */
[----:B01----:R-:W-:Y:S01]  /*27f80*/  ENDCOLLECTIVE ;  /* 0x000000000000791b */ /* 0x003fe20003800000 */
.L_x_9994:
[----:B------:R-:W-:Y:S01]  /*27f90*/  IMAD.MOV.U32 R4, RZ, RZ, R14 ;  /* 0x000000ffff047224 */ /* 0x000fe200078e000e */
[----:B------:R-:W-:Y:S06]  /*27fa0*/  BRA `(.L_x_9995) ;  /* 0xffffff8000a87947 */ /* 0x000fec000383ffff */
.L_x_9712:
[----:B------:R-:W-:Y:S01]  /*27fb0*/  BSSY B0, `(.L_x_9996) ;  /* 0x0000007000007945 */ /* 0x000fe20003800000 */
[----:B------:R-:W-:Y:S02]  /*27fc0*/  IMAD.MOV.U32 R13, RZ, RZ, R2 ;  /* 0x000000ffff0d7224 */ /* 0x000fe400078e0002 */
[----:B------:R-:W-:Y:S02]  /*27fd0*/  IMAD.MOV.U32 R11, RZ, RZ, 0x1f ;  /* 0x0000001fff0b7424 */ /* 0x000fe400078e00ff */
[----:B------:R-:W-:-:S07]  /*27fe0*/  IMAD.MOV.U32 R15, RZ, RZ, -0x1 ;  /* 0xffffffffff0f7424 */ /* 0x000fce00078e00ff */
[----:B0-23--:R-:W-:Y:S05]  /*27ff0*/  WARPSYNC.COLLECTIVE R15, `(.L_x_9997) ;  /* 0x000000000f087348 */ /* 0x00dfea0003c00000 */
[----:B------:R1:W4:Y:S02]  /*28000*/  SHFL.IDX P6, R14, R13, R12, R11 ;  /* 0x0000000c0d0e7389 */ /* 0x00032400000c000b */
[----:B01234-:R-:W-:Y:S01]  /*28010*/  ENDCOLLECTIVE ;  /* 0x000000000000791b */ /* 0x01ffe20003800000 */
.L_x_9997:
[----:B------:R-:W-:Y:S05]  /*28020*/  BSYNC B0 ;  /* 0x0000000000007941 */ /* 0x000fea0003800000 */
.L_x_9996:
[----:B------:R-:W-:Y:S01]  /*28030*/  IMAD.MOV.U32 R6, RZ, RZ, R14 ;  /* 0x000000ffff067224 */ /* 0x000fe200078e000e */
[----:B------:R-:W-:Y:S06]  /*28040*/  BRA `(.L_x_9711) ;  /* 0xffffff8000987947 */ /* 0x000fec000383ffff */
.L_x_9718:
[----:B-1----:R1:W3:Y:S02]  /*28050*/  SYNCS.PHASECHK.TRANS64.TRYWAIT P0, [R4+URZ+0x28820], R0 ;  /* 0x02882000040075a7 */ /* 0x0022e4000800017f */
[----:B---3--:R-:W-:Y:S05]  /*28060*/  @!P0 NANOSLEEP.SYNCS 0x989680 ;  /* 0x009896800000895d */ /* 0x008fea0003900000 */
[----:B------:R-:W3:Y:S02]  /*28070*/  @!P0 SYNCS.PHASECHK.TRANS64 P0, [R4+URZ+0x28820], R0 ;  /* 0x02882000040085a7 */ /* 0x000ee4000800007f */
[----:B---3--:R-:W-:Y:S05]  /*28080*/  @!P0 BRA `(.L_x_9718) ;  /* 0xfffffffc00f08947 */ /* 0x008fea000383ffff */
[----:B------:R-:W-:Y:S05]  /*28090*/  BRA `(.L_x_9998) ;  /* 0xffffff8800f07947 */ /* 0x000fea000383ffff */
.L_x_9719:
        /* <DEDUP_REMOVED lines=11> */
.L_x_10000:
[----:B------:R-:W-:Y:S05]  /*28150*/  BSYNC B0 ;  /* 0x0000000000007941 */ /* 0x000fea0003800000 */
.L_x_9999:
[----:B------:R-:W-:Y:S05]  /*28160*/  BRA `(.L_x_10001) ;  /* 0xffffff8800d87947 */ /* 0x000fea000383ffff */
.L_x_9720:
[----:B------:R-:W-:Y:S01]  /*28170*/  BSSY B0, `(.L_x_10002) ;  /* 0x0000006000007945 */ /* 0x000fe20003800000 */
[----:B------:R-:W-:-:S07]  /*28180*/  IMAD.MOV.U32 R15, RZ, RZ, -0x1 ;  /* 0xffffffffff0f7424 */ /* 0x000fce00078e00ff */
[----:B012---:R-:W-:Y:S05]  /*28190*/  WARPSYNC.COLLECTIVE R15, `(.L_x_10003) ;  /* 0x000000000f0c7348 */ /* 0x007fea0003c00000 */
[----:B------:R-:W-:Y:S02]  /*281a0*/  ELECT P6, UR62, PT ;  /* 0x00000000003e782f */ /* 0x000fe400038c0000 */
[----:B------:R-:W-:Y:S01]  /*281b0*/  MOV R14, UR62 ;  /* 0x0000003e000e7c02 */ /* 0x000fe20008000f00 */
[----:B012---:R-:W-:Y:S10]  /*281c0*/  ENDCOLLECTIVE ;  /* 0x000000000000791b */ /* 0x007ff40003800000 */
.L_x_10003:
[----:B------:R-:W-:Y:S05]  /*281d0*/  BSYNC B0 ;  /* 0x0000000000007941 */ /* 0x000fea0003800000 */
.L_x_10002:
[----:B------:R-:W-:Y:S05]  /*281e0*/  BRA `(.L_x_10004) ;  /* 0xffffff8800cc7947 */ /* 0x000fea000383ffff */
.L_x_9722:
[----:B-1----:R1:W3:Y:S02]  /*281f0*/  SYNCS.PHASECHK.TRANS64.TRYWAIT P1, [R5+URZ+0x28840], R0 ;  /* 0x02884000050075a7 */ /* 0x0022e4000802017f */
[----:B---3--:R-:W-:Y:S05]  /*28200*/  @!P1 NANOSLEEP.SYNCS 0x989680 ;  /* 0x009896800000995d */ /* 0x008fea0003900000 */
[----:B------:R-:W3:Y:S02]  /*28210*/  @!P1 SYNCS.PHASECHK.TRANS64 P1, [R5+URZ+0x28840], R0 ;  /* 0x02884000050095a7 */ /* 0x000ee4000802007f */
[----:B---3--:R-:W-:Y:S05]  /*28220*/  @!P1 BRA `(.L_x_9722) ;  /* 0xfffffffc00f09947 */ /* 0x008fea000383ffff */
[----:B------:R-:W-:Y:S05]  /*28230*/  BRA `(.L_x_10005) ;  /* 0xffffff8800ec7947 */ /* 0x000fea000383ffff */
.L_x_9724:
[----:B---3--:R3:W4:Y:S02]  /*28240*/  SYNCS.PHASECHK.TRANS64.TRYWAIT P1, [R25+URZ+0x28840], R2 ;  /* 0x02884002190075a7 */ /* 0x008724000802017f */
[----:B----4-:R-:W-:Y:S05]  /*28250*/  @!P1 NANOSLEEP.SYNCS 0x989680 ;  /* 0x009896800000995d */ /* 0x010fea0003900000 */
[----:B------:R-:W4:Y:S02]  /*28260*/  @!P1 SYNCS.PHASECHK.TRANS64 P1, [R25+URZ+0x28840], R2 ;  /* 0x02884002190095a7 */ /* 0x000f24000802007f */
[----:B----4-:R-:W-:Y:S05]  /*28270*/  @!P1 BRA `(.L_x_9724) ;  /* 0xfffffffc00f09947 */ /* 0x010fea000383ffff */
[----:B------:R-:W-:Y:S05]  /*28280*/  BRA `(.L_x_10006) ;  /* 0xffffff8800f87947 */ /* 0x000fea000383ffff */
.L_x_9726:
[----:B----4-:R4:W0:Y:S02]  /*28290*/  SYNCS.PHASECHK.TRANS64.TRYWAIT P1, [R5+URZ+0x28860], R0 ;  /* 0x02886000050075a7 */ /* 0x010824000802017f */
[----:B0-----:R-:W-:Y:S05]  /*282a0*/  @!P1 NANOSLEEP.SYNCS 0x989680 ;  /* 0x009896800000995d */ /* 0x001fea0003900000 */
[----:B------:R-:W0:Y:S02]  /*282b0*/  @!P1 SYNCS.PHASECHK.TRANS64 P1, [R5+URZ+0x28860], R0 ;  /* 0x02886000050095a7 */ /* 0x000e24000802007f */
[----:B0-----:R-:W-:Y:S05]  /*282c0*/  @!P1 BRA `(.L_x_9726) ;  /* 0xfffffffc00f09947 */ /* 0x001fea000383ffff */
[----:B------:R-:W-:Y:S05]  /*282d0*/  BRA `(.L_x_10007) ;  /* 0xffffff8800f47947 */ /* 0x000fea000383ffff */
.L_x_10008:
        /* <DEDUP_REMOVED lines=10> */
.L_x_15982:


//--------------------- .text._ZN7cutlass13device_kernelIN5flash11enable_sm90INS1_16FlashAttnFwdSm90INS1_25CollectiveMainloopFwdSm90ILi2EN4cute5tupleIJNS5_1CILi1EEES8_S8_EEENS6_IJNS7_ILi192EEENS7_ILi128EEENS7_ILi96EEEEEELi96ENS_10bfloat16_tEfNS_4arch4Sm90ELb0ELb0ELb0ELb0ELb1ELb0ELb0ELb0ELb1ELb1ELb1ELb0EEENS1_21CollectiveEpilogueFwdINS6_IJSA_SC_SB_EEES9_SE_SG_Li384ELb0ELb1ELb1ELb0EEENS1_19SingleTileSchedulerILb0ELb1ELb1ELi192EEEEEEEEEvNT_6ParamsE --------------------------
	.section	.text._ZN7cutlass13device_kernelIN5flash11enable_sm90INS1_16FlashAttnFwdSm90INS1_25CollectiveMainloopFwdSm90ILi2EN4cute5tupleIJNS5_1CILi1EEES8_S8_EEENS6_IJNS7_ILi192EEENS7_ILi128EEENS7_ILi96EEEEEELi96ENS_10bfloat16_tEfNS_4arch4Sm90ELb0ELb0ELb0ELb0ELb1ELb0ELb0ELb0ELb1ELb1ELb1ELb0EEENS1_21CollectiveEpilogueFwdINS6_IJSA_SC_SB_EEES9_SE_SG_Li384ELb0ELb1ELb1ELb0EEENS1_19SingleTileSchedulerILb0ELb1ELb1ELi192EEEEEEEEEvNT_6ParamsE,"ax",@progbits
	.align	128
.text._ZN7cutlass13device_kernelIN5flash11enable_sm90INS1_16FlashAttnFwdSm90INS1_25CollectiveMainloopFwdSm90ILi2EN4cute5tupleIJNS5_1CILi1EEES8_S8_EEENS6_IJNS7_ILi192EEENS7_ILi128EEENS7_ILi96EEEEEELi96ENS_10bfloat16_tEfNS_4arch4Sm90ELb0ELb0ELb0ELb0ELb1ELb0ELb0ELb0ELb1ELb1ELb1ELb0EEENS1_21CollectiveEpilogueFwdINS6_IJSA_SC_SB_EEES9_SE_SG_Li384ELb0ELb1ELb1ELb0EEENS1_19SingleTileSchedulerILb0ELb1ELb1ELi192EEEEEEEEEvNT_6ParamsE:
        .type           _ZN7cutlass13device_kernelIN5flash11enable_sm90INS1_16FlashAttnFwdSm90INS1_25CollectiveMainloopFwdSm90ILi2EN4cute5tupleIJNS5_1CILi1EEES8_S8_EEENS6_IJNS7_ILi192EEENS7_ILi128EEENS7_ILi96EEEEEELi96ENS_10bfloat16_tEfNS_4arch4Sm90ELb0ELb0ELb0ELb0ELb1ELb0ELb0ELb0ELb1ELb1ELb1ELb0EEENS1_21CollectiveEpilogueFwdINS6_IJSA_SC_SB_EEES9_SE_SG_Li384ELb0ELb1ELb1ELb0EEENS1_19SingleTileSchedulerILb0ELb1ELb1ELi192EEEEEEEEEvNT_6ParamsE,@function
        .size           _ZN7cutlass13device_kernelIN5flash11enable_sm90INS1_16FlashAttnFwdSm90INS1_25CollectiveMainloopFwdSm90ILi2EN4cute5tupleIJNS5_1CILi1EEES8_S8_EEENS6_IJNS7_ILi192EEENS7_ILi128EEENS7_ILi96EEEEEELi96ENS_10bfloat16_tEfNS_4arch4Sm90ELb0ELb0ELb0ELb0ELb1ELb0ELb0ELb0ELb1ELb1ELb1ELb0EEENS1_21CollectiveEpilogueFwdINS6_IJSA_SC_SB_EEES9_SE_SG_Li384ELb0ELb1ELb1ELb0EEENS1_19SingleTileSchedulerILb0ELb1ELb1ELi192EEEEEEEEEvNT_6ParamsE,(.L_x_15983 - _ZN7cutlass13device_kernelIN5flash11enable_sm90INS1_16FlashAttnFwdSm90INS1_25CollectiveMainloopFwdSm90ILi2EN4cute5tupleIJNS5_1CILi1EEES8_S8_EEENS6_IJNS7_ILi192EEENS7_ILi128EEENS7_ILi96EEEEEELi96ENS_10bfloat16_tEfNS_4arch4Sm90ELb0ELb0ELb0ELb0ELb1ELb0ELb0ELb0ELb1ELb1ELb1ELb0EEENS1_21CollectiveEpilogueFwdINS6_IJSA_SC_SB_EEES9_SE_SG_Li384ELb0ELb1ELb1ELb0EEENS1_19SingleTileSchedulerILb0ELb1ELb1ELi192EEEEEEEEEvNT_6ParamsE)
        .other          _ZN7cutlass13device_kernelIN5flash11enable_sm90INS1_16FlashAttnFwdSm90INS1_25CollectiveMainloopFwdSm90ILi2EN4cute5tupleIJNS5_1CILi1EEES8_S8_EEENS6_IJNS7_ILi192EEENS7_ILi128EEENS7_ILi96EEEEEELi96ENS_10bfloat16_tEfNS_4arch4Sm90ELb0ELb0ELb0ELb0ELb1ELb0ELb0ELb0ELb1ELb1ELb1ELb0EEENS1_21CollectiveEpilogueFwdINS6_IJSA_SC_SB_EEES9_SE_SG_Li384ELb0ELb1ELb1ELb0EEENS1_19SingleTileSchedulerILb0ELb1ELb1ELi192EEEEEEEEEvNT_6ParamsE,@"STO_CUDA_ENTRY STV_DEFAULT"
_ZN7cutlass13device_kernelIN5flash11enable_sm90INS1_16FlashAttnFwdSm90INS1_25CollectiveMainloopFwdSm90ILi2EN4cute5tupleIJNS5_1CILi1EEES8_S8_EEENS6_IJNS7_ILi192EEENS7_ILi128EEENS7_ILi96EEEEEELi96ENS_10bfloat16_tEfNS_4arch4Sm90ELb0ELb0ELb0ELb0ELb1ELb0ELb0ELb0ELb1ELb1ELb1ELb0EEENS1_21CollectiveEpilogueFwdINS6_IJSA_SC_SB_EEES9_SE_SG_Li384ELb0ELb1ELb1ELb0EEENS1_19SingleTileSchedulerILb0ELb1ELb1ELi192EEEEEEEEEvNT_6ParamsE:
        /* <DEDUP_REMOVED lines=9> */
[----:B------:R1:W2:Y:S01]  /*0090*/  SHFL.IDX PT, R3, R16, RZ, 0x1f ;  /* 0x00001fff10037589 */ /* 0x0002a200000e0000 */
        /* <DEDUP_REMOVED lines=14> */
[----:B------:R1:W0:Y:S06]  /*0180*/  @!UP0 SYNCS.EXCH.64 URZ, [UR8+0x2d800], UR4 ;  /* 0x02d80004083f85b2 */ /* 0x00022c0008000100 */
[----:B------:R1:W3:Y:S02]  /*0190*/  @!UP1 SYNCS.EXCH.64 URZ, [UR8+0x2d820], UR6 ;  /* 0x02d82006083f95b2 */ /* 0x0002e40008000100 */
[----:B-12---:R-:W-:Y:S05]  /*01a0*/  @P1 BRA `(.L_x_10009) ;  /* 0x0000000000481947 */ /* 0x006fea0003800000 */
[----:B------:R-:W1:Y:S01]  /*01b0*/  S2UR UR5, SR_CgaCtaId ;  /* 0x00000000000579c3 */ /* 0x000e620000008800 */
        /* <DEDUP_REMOVED lines=12> */
[----:B-1----:R1:W2:Y:S08]  /*0280*/  SYNCS.EXCH.64 URZ, [UR8+0x2d830], UR4 ;  /* 0x02d83004083f75b2 */ /* 0x0022b00008000100 */
[----:B------:R1:W4:Y:S01]  /*0290*/  SYNCS.EXCH.64 URZ, [UR8+0x2d840], UR6 ;  /* 0x02d84006083f75b2 */ /* 0x0003220008000100 */
[----:B------:R1:W0:Y:S01]  /*02a0*/  SYNCS.EXCH.64 URZ, [UR8+0x2d838], UR4 ;  /* 0x02d83804083f75b2 */ /* 0x0002220008000100 */
[----:B------:R1:W0:Y:S01]  /*02b0*/  SYNCS.EXCH.64 URZ, [UR8+0x2d848], UR6 ;  /* 0x02d84806083f75b2 */ /* 0x0002220008000100 */
[----:B------:R-:W-:Y:S01]  /*02c0*/  NOP ;  /* 0x0000000000007918 */ /* 0x000fe20000000000 */
.L_x_10009:
[----:B------:R-:W5:Y:S01]  /*02d0*/  SHFL.IDX PT, R2, R0, RZ, 0x1f ;  /* 0x00001fff00027589 */ /* 0x000f6200000e0000 */
[----:B------:R-:W-:Y:S01]  /*02e0*/  NOP ;  /* 0x0000000000007918 */ /* 0x000fe20000000000 */
[----:B-----5:R-:W-:-:S13]  /*02f0*/  ISETP.NE.AND P0, PT, R2, RZ, PT ;  /* 0x000000ff0200720c */ /* 0x020fda0003f05270 */
        /* <DEDUP_REMOVED lines=14> */
[----:B-1----:R1:W0:Y:S08]  /*03e0*/  SYNCS.EXCH.64 URZ, [UR8+0x2d850], UR4 ;  /* 0x02d85004083f75b2 */ /* 0x0022300008000100 */
[----:B------:R1:W0:Y:S01]  /*03f0*/  SYNCS.EXCH.64 URZ, [UR8+0x2d860], UR6 ;  /* 0x02d86006083f75b2 */ /* 0x0002220008000100 */
[----:B------:R1:W0:Y:S01]  /*0400*/  SYNCS.EXCH.64 URZ, [UR8+0x2d858], UR4 ;  /* 0x02d85804083f75b2 */ /* 0x0002220008000100 */
[----:B------:R1:W0:Y:S01]  /*0410*/  SYNCS.EXCH.64 URZ, [UR8+0x2d868], UR6 ;  /* 0x02d86806083f75b2 */ /* 0x0002220008000100 */
[----:B------:R-:W-:Y:S01]  /*0420*/  NOP ;  /* 0x0000000000007918 */ /* 0x000fe20000000000 */
.L_x_10010:
[----:B------:R-:W5:Y:S01]  /*0430*/  SHFL.IDX PT, R2, R0, RZ, 0x1f ;  /* 0x00001fff00027589 */ /* 0x000f6200000e0000 */
[----:B------:R-:W-:Y:S01]  /*0440*/  NOP ;  /* 0x0000000000007918 */ /* 0x000fe20000000000 */
[----:B-----5:R-:W-:-:S13]  /*0450*/  ISETP.NE.AND P0, PT, R2, RZ, PT ;  /* 0x000000ff0200720c */ /* 0x020fda0003f05270 */
        /* <DEDUP_REMOVED lines=10> */
[----:B-1----:R1:W0:Y:S01]  /*0500*/  SYNCS.EXCH.64 URZ, [UR6+0x2d870], UR4 ;  /* 0x02d87004063f75b2 */ /* 0x0022220008000100 */
[----:B------:R1:W0:Y:S01]  /*0510*/  SYNCS.EXCH.64 URZ, [UR6+0x2d880], UR4 ;  /* 0x02d88004063f75b2 */ /* 0x0002220008000100 */
[----:B------:R1:W0:Y:S01]  /*0520*/  SYNCS.EXCH.64 URZ, [UR6+0x2d878], UR4 ;  /* 0x02d87804063f75b2 */ /* 0x0002220008000100 */
[----:B------:R1:W0:Y:S01]  /*0530*/  SYNCS.EXCH.64 URZ, [UR6+0x2d888], UR4 ;  /* 0x02d88804063f75b2 */ /* 0x0002220008000100 */
[----:B------:R-:W-:Y:S01]  /*0540*/  NOP ;  /* 0x0000000000007918 */ /* 0x000fe20000000000 */
.L_x_10011:
        /* <DEDUP_REMOVED lines=22> */
.L_x_10012:
[----:B------:R-:W5:Y:S01]  /*06b0*/  SHFL.IDX PT, R2, R0, RZ, 0x1f ;  /* 0x00001fff00027589 */ /* 0x000f6200000e0000 */
[----:B------:R-:W-:Y:S01]  /*06c0*/  R2UR UR9, R3 ;  /* 0x00000000030972ca */ /* 0x000fe200000e0000 */
        /* <DEDUP_REMOVED lines=21> */
.L_x_10013:
[----:B------:R-:W-:Y:S01]  /*0820*/  UISETP.NE.AND UP0, UPT, UR9, URZ, UPT ;  /* 0x0000003f0900728c */ /* 0x000fe2000bf05270 */
[----:B------:R-:W-:Y:S01]  /*0830*/  NOP ;  /* 0x0000000000007918 */ /* 0x000fe20000000000 */
[----:B------:R-:W-:Y:S01]  /*0840*/  UMOV UR38, 0x1 ;  /* 0x0000000100267882 */ /* 0x000fe20000000000 */
[----:B------:R-:W-:Y:S01]  /*0850*/  ULDC.64 UR36, c[0x0][0x208] ;  /* 0x0000820000247ab9 */ /* 0x000fe20000000a00 */
[----:B------:R-:W-:Y:S01]  /*0860*/  USEL UR38, UR38, 0x2, !UP0 ;  /* 0x0000000226267887 */ /* 0x000fe2000c000000 */
[----:B------:R-:W-:Y:S01]  /*0870*/  BSSY B6, `(.L_x_10014) ;  /* 0x0000aa7000067945 */ /* 0x000fe20003800000 */
[----:B0-234-:R-:W-:Y:S01]  /*0880*/  BAR.SYNC.DEFER_BLOCKING 0x0 ;  /* 0x0000000000007b1d */ /* 0x01dfe20000010000 */
[----:B------:R-:W-:-:S13]  /*0890*/  PLOP3.LUT P0, PT, PT, PT, UP0, 0x80, 0x0 ;  /* 0x000000000000781c */ /* 0x000fda0003f0f008 */
[----:B------:R-:W-:Y:S05]  /*08a0*/  @!P0 BRA `(.L_x_10015) ;  /* 0x0000007000008947 */ /* 0x000fea0003800000 */
.L_x_10016:
[----:B------:R-:W-:-:S08]  /*08b0*/  NOP ;  /* 0x0000000000007918 */ /* 0x000fd00000000000 */
[----:B------:R-:W0:Y:S02]  /*08c0*/  USETMAXREG.TRY_ALLOC.CTAPOOL UP0, 0xa0 ;  /* 0x000000a0000079c8 */ /* 0x000e240008000600 */
[----:B0-----:R-:W-:-:S13]  /*08d0*/  PLOP3.LUT P0, PT, PT, PT, UP0, 0x80, 0x0 ;  /* 0x000000000000781c */ /* 0x001fda0003f0f008 */
[----:B------:R-:W-:Y:S05]  /*08e0*/  @!P0 BRA `(.L_x_10016) ;  /* 0xfffffffc00f08947 */ /* 0x000fea000383ffff */
[----:B-1----:R-:W0:Y:S01]  /*08f0*/  S2UR UR6, SR_CTAID.Y ;  /* 0x00000000000679c3 */ /* 0x002e220000002600 */
        /* <DEDUP_REMOVED lines=28> */
[----:B------:R-:W-:-:S03]  /*0ac0*/  ULEA.HI UR5, UR5, UR4, URZ, 0x7 ;  /* 0x0000000405057291 */ /* 0x000fc6000f8f383f */
[----:B------:R-:W-:Y:S01]  /*0ad0*/  UMOV UR4, URZ ;  /* 0x0000003f00047c82 */ /* 0x000fe20008000000 */
[----:B------:R-:W-:-:S04]  /*0ae0*/  USHF.R.S32.HI UR6, URZ, 0x7, UR5 ;  /* 0x000000073f067899 */ /* 0x000fc80008011405 */
        /* <DEDUP_REMOVED lines=37> */
.L_x_10018:
[----:B------:R-:W-:Y:S02]  /*0d40*/  UIMAD UR40, UR40, UR4, URZ ;  /* 0x00000004282872a4 */ /* 0x000fe4000f8e023f */
[----:B------:R-:W-:Y:S01]  /*0d50*/  IMAD.U32 R3, RZ, RZ, UR4 ;  /* 0x00000004ff037e24 */ /* 0x000fe2000f8e00ff */
[----:B------:R-:W-:Y:S01]  /*0d60*/  MOV R0, UR6 ;  /* 0x0000000600007c02 */ /* 0x000fe20008000f00 */
[----:B------:R-:W-:Y:S01]  /*0d70*/  VIADD R17, R22, 0xffffff80 ;  /* 0xffffff8016117836 */ /* 0x000fe20000000000 */
[----:B------:R-:W-:Y:S01]  /*0d80*/  PLOP3.LUT P0, PT, PT, PT, PT, 0x80, 0x0 ;  /* 0x000000000000781c */ /* 0x000fe20003f0f070 */
[----:B------:R-:W-:Y:S01]  /*0d90*/  IMAD.MOV.U32 R23, RZ, RZ, RZ ;  /* 0x000000ffff177224 */ /* 0x000fe200078e00ff */
        /* <DEDUP_REMOVED lines=28> */
[----:B------:R-:W-:-:S03]  /*0f60*/  CS2R R24, SRZ ;  /* 0x0000000000187805 */ /* 0x000fc6000001ff00 */
[----:B------:R-:W-:Y:S05]  /*0f70*/  @!P1 BRA `(.L_x_10019) ;  /* 0x0000005000d49947 */ /* 0x000fea0003800000 */
        /* <DEDUP_REMOVED lines=11> */
[----:B------:R-:W-:-:S04]  /*1030*/  UIMAD.WIDE UR4, UR41, 0x55555556, URZ ;  /* 0x55555556290478a5 */ /* 0x000fc8000f8e023f */
[----:B------:R-:W-:-:S04]  /*1040*/  ULEA.HI UR5, UR5, UR5, URZ, 0x1 ;  /* 0x0000000505057291 */ /* 0x000fc8000f8f083f */
[----:B------:R-:W-:-:S04]  /*1050*/  UIMAD UR46, UR5, -0x3, UR41 ;  /* 0xfffffffd052e78a4 */ /* 0x000fc8000f8e0229 */
        /* <DEDUP_REMOVED lines=20> */
.L_x_10020:
[----:B------:R-:W-:-:S04]  /*11a0*/  SHF.L.U32 R0, RZ, 0x1f, RZ ;  /* 0x0000001fff007819 */ /* 0x000fc800000006ff */
[----:B------:R-:W0:Y:S02]  /*11b0*/  SYNCS.PHASECHK.TRANS64.TRYWAIT P0, [UR42+0x2d800], R0 ;  /* 0x02d80000ff0075a7 */ /* 0x000e24000800016a */
[----:B0-----:R-:W-:Y:S05]  /*11c0*/  @!P0 BRA `(.L_x_10021) ;  /* 0x000000a0004c8947 */ /* 0x001fea0003800000 */
.L_x_10094:
[----:B------:R-:W-:-:S06]  /*11d0*/  ULOP3.LUT UR4, UR38, 0x1, URZ, 0xfc, !UPT ;  /* 0x0000000126047892 */ /* 0x000fcc000f8efc3f */
[----:B------:R-:W-:-:S04]  /*11e0*/  MOV R2, UR4 ;  /* 0x0000000400027c02 */ /* 0x000fc80008000f00 */
[----:B------:R-:W-:-:S13]  /*11f0*/  ISETP.NE.AND P0, PT, R2, 0x3, PT ;  /* 0x000000030200780c */ /* 0x000fda0003f05270 */
[----:B------:R-:W-:Y:S05]  /*1200*/  @!P0 BRA `(.L_x_10022) ;  /* 0x0000000000048947 */ /* 0x000fea0003800000 */
[----:B------:R-:W-:Y:S01]  /*1210*/  BPT.TRAP 0x1 ;  /* 0x000000040000795c */ /* 0x000fe20000300000 */
.L_x_10022:
[----:B------:R1:W2:Y:S01]  /*1220*/  SYNCS.PHASECHK.TRANS64.TRYWAIT P1, [UR42+0x2d830], R0 ;  /* 0x02d83000ff0075a7 */ /* 0x0002a2000802016a */
[----:B------:R-:W-:Y:S05]  /*1230*/  @!P0 BRA `(.L_x_10023) ;  /* 0x0000000000048947 */ /* 0x000fea0003800000 */
[----:B------:R-:W-:Y:S01]  /*1240*/  BPT.TRAP 0x1 ;  /* 0x000000040000795c */ /* 0x000fe20000300000 */
.L_x_10023:
[----:B--2---:R-:W-:Y:S05]  /*1250*/  @P1 BRA `(.L_x_10024) ;  /* 0x0000000000081947 */ /* 0x004fea0003800000 */
[----:B------:R-:W2:Y:S02]  /*1260*/  SYNCS.PHASECHK.TRANS64.TRYWAIT P1, [UR42+0x2d830], R0 ;  /* 0x02d83000ff0075a7 */ /* 0x000ea4000802016a */
[----:B--2---:R-:W-:Y:S05]  /*1270*/  @!P1 BRA `(.L_x_10025) ;  /* 0x000000a000389947 */ /* 0x004fea0003800000 */
.L_x_10024:
[----:B------:R-:W-:Y:S01]  /*1280*/  ULEA UR4, UR46, UR42, 0xc ;  /* 0x0000002a2e047291 */ /* 0x000fe2000f8e603f */
[----:B01----:R-:W-:Y:S02]  /*1290*/  IMAD.MOV.U32 R0, RZ, RZ, RZ ;  /* 0x000000ffff007224 */ /* 0x003fe400078e00ff */
[----:B------:R-:W-:Y:S01]  /*12a0*/  IMAD.MOV.U32 R135, RZ, RZ, RZ ;  /* 0x000000ffff877224 */ /* 0x000fe200078e00ff */
[----:B------:R-:W-:Y:S01]  /*12b0*/  UIADD3 UR4, UR4, 0xc400, URZ ;  /* 0x0000c40004047890 */ /* 0x000fe2000fffe03f */
[----:B------:R-:W-:-:S03]  /*12c0*/  IMAD.MOV.U32 R3, RZ, RZ, -0x7fffffe0 ;  /* 0x80000020ff037424 */ /* 0x000fc600078e00ff */
[----:B------:R-:W-:-:S04]  /*12d0*/  USHF.R.U32.HI UR4, URZ, 0x4, UR4 ;  /* 0x000000043f047899 */ /* 0x000fc80008011604 */
[----:B------:R-:W-:-:S06]  /*12e0*/  ULOP3.LUT UR4, UR4, 0x3fff, URZ, 0xc0, !UPT ;  /* 0x00003fff04047892 */ /* 0x000fcc000f8ec03f */
[----:B------:R-:W-:Y:S01]  /*12f0*/  IMAD.U32 R2, RZ, RZ, UR4 ;  /* 0x00000004ff027e24 */ /* 0x000fe2000f8e00ff */
[----:B------:R-:W-:Y:S05]  /*1300*/  WARPSYNC.ALL ;  /* 0x0000000000007948 */ /* 0x000fea0003800000 */
[----:B------:R-:W-:Y:S01]  /*1310*/  LOP3.LUT R2, R2, 0x10000, RZ, 0xfc, !PT ;  /* 0x0001000002027812 */ /* 0x000fe200078efcff */
[----:B------:R-:W-:-:S03]  /*1320*/  UIADD3 UR4, UR42, 0x15400, URZ ;  /* 0x000154002a047890 */ /* 0x000fc6000fffe03f */
[C---:B------:R-:W-:Y:S01]  /*1330*/  R2UR UR8, R2.reuse ;  /* 0x00000000020872ca */ /* 0x040fe200000e0000 */
[----:B------:R-:W-:Y:S01]  /*1340*/  WARPGROUP.ARRIVE ;  /* 0x00000000000079c5 */ /* 0x000fe20000000000 */
[----:B------:R-:W-:Y:S01]  /*1350*/  R2UR UR9, R3 ;  /* 0x00000000030972ca */ /* 0x000fe200000e0000 */
[----:B------:R-:W-:Y:S01]  /*1360*/  USHF.R.U32.HI UR4, URZ, 0x4, UR4 ;  /* 0x000000043f047899 */ /* 0x000fe20008011604 */
[----:B------:R-:W-:Y:S01]  /*1370*/  R2UR UR24, R2 ;  /* 0x00000000021872ca */ /* 0x000fe200000e0000 */
[----:B------:R-:W-:Y:S01]  /*1380*/  UMOV UR11, 0x80000020 ;  /* 0x80000020000b7882 */ /* 0x000fe20000000000 */
[----:B------:R-:W-:Y:S01]  /*1390*/  UMOV UR13, 0x80000020 ;  /* 0x80000020000d7882 */ /* 0x000fe20000000000 */
[----:B------:R-:W-:Y:S01]  /*13a0*/  ULOP3.LUT UR4, UR4, 0x3fff, URZ, 0xc0, !UPT ;  /* 0x00003fff04047892 */ /* 0x000fe2000f8ec03f */
[----:B------:R-:W0:Y:S01]  /*13b0*/  S2UR UR5, SR_CgaCtaId ;  /* 0x00000000000579c3 */ /* 0x000e220000008800 */
        /* <DEDUP_REMOVED lines=38> */
[----:B0-----:R-:W-:Y:S05]  /*1620*/  @!P0 BRA `(.L_x_10026) ;  /* 0x0000000000048947 */ /* 0x001fea0003800000 */
[----:B------:R-:W-:Y:S01]  /*1630*/  BPT.TRAP 0x1 ;  /* 0x000000040000795c */ /* 0x000fe20000300000 */
.L_x_10026:
[----:B------:R-:W-:Y:S01]  /*1640*/  LOP3.LUT R4, R19, 0xffffff80, RZ, 0xc0, !PT ;  /* 0xffffff8013047812 */ /* 0x000fe200078ec0ff */
[----:B------:R-:W-:Y:S01]  /*1650*/  IMAD.MOV.U32 R8, RZ, RZ, -0x2 ;  /* 0xfffffffeff087424 */ /* 0x000fe200078e00ff */
[----:B------:R-:W-:Y:S01]  /*1660*/  P2R R6, PR, RZ, 0x1 ;  /* 0x00000001ff067803 */ /* 0x000fe20000000000 */
[----:B------:R-:W-:Y:S01]  /*1670*/  ULDC UR4, c[0x0][0x988] ;  /* 0x0002620000047ab9 */ /* 0x000fe20000000800 */
[----:B------:R-:W-:Y:S01]  /*1680*/  UIADD3 UR7, UR42, 0x2d840, URZ ;  /* 0x0002d8402a077890 */ /* 0x000fe2000fffe03f */
[----:B------:R-:W-:Y:S01]  /*1690*/  IMAD.IADD R4, R17, 0x1, -R4 ;  /* 0x0000000111047824 */ /* 0x000fe200078e0a04 */
[----:B------:R-:W-:Y:S01]  /*16a0*/  UIADD3 UR33, UR45, -0x2, URZ ;  /* 0xfffffffe2d217890 */ /* 0x000fe2000fffe03f */
[--C-:B------:R-:W-:Y:S01]  /*16b0*/  IMAD.MOV.U32 R134, RZ, RZ, R135.reuse ;  /* 0x000000ffff867224 */ /* 0x100fe200078e0087 */
[----:B------:R-:W-:Y:S01]  /*16c0*/  UPRMT UR7, UR5, 0x654, UR7 ;  /* 0x0000065405077896 */ /* 0x000fe20008000007 */
[--C-:B------:R-:W-:Y:S01]  /*16d0*/  IMAD.MOV.U32 R133, RZ, RZ, R135.reuse ;  /* 0x000000ffff857224 */ /* 0x100fe200078e0087 */
[----:B------:R-:W-:Y:S01]  /*16e0*/  SHF.R.S32.HI R5, RZ, 0x1f, R4 ;  /* 0x0000001fff057819 */ /* 0x000fe20000011404 */
[----:B------:R-:W-:Y:S01]  /*16f0*/  UISETP.GE.AND UP0, UPT, UR33, UR40, UPT ;  /* 0x000000282100728c */ /* 0x000fe2000bf06270 */
[--C-:B------:R-:W-:Y:S01]  /*1700*/  IMAD.MOV.U32 R132, RZ, RZ, R135.reuse ;  /* 0x000000ffff847224 */ /* 0x100fe200078e0087 */
[----:B------:R-:W-:Y:S01]  /*1710*/  UMOV UR32, URZ ;  /* 0x0000003f00207c82 */ /* 0x000fe20008000000 */
[----:B------:R-:W-:Y:S01]  /*1720*/  LEA.HI R5, R5, R4, RZ, 0x2 ;  /* 0x0000000405057211 */ /* 0x000fe200078f10ff */
[--C-:B------:R-:W-:Y:S01]  /*1730*/  IMAD.MOV.U32 R131, RZ, RZ, R135.reuse ;  /* 0x000000ffff837224 */ /* 0x100fe200078e0087 */
[-C--:B------:R-:W-:Y:S01]  /*1740*/  MOV R128, R135.reuse ;  /* 0x0000008700807202 */ /* 0x080fe20000000f00 */
[----:B------:R-:W-:Y:S01]  /*1750*/  SYNCS.ARRIVE.TRANS64.RED.A1T0 RZ, [UR7], RZ ;  /* 0x000000ffffff79a7 */ /* 0x000fe20008100407 */
[----:B------:R-:W-:Y:S01]  /*1760*/  LOP3.LUT R5, R5, 0x7ffffffc, RZ, 0xc0, !PT ;  /* 0x7ffffffc05057812 */ /* 0x000fe200078ec0ff */
[--C-:B------:R-:W-:Y:S01]  /*1770*/  IMAD.MOV.U32 R130, RZ, RZ, R135.reuse ;  /* 0x000000ffff827224 */ /* 0x100fe200078e0087 */
[----:B------:R-:W-:Y:S01]  /*1780*/  MOV R121, R135 ;  /* 0x0000008700797202 */ /* 0x000fe20000000f00 */
[--C-:B------:R-:W-:Y:S01]  /*1790*/  IMAD.MOV.U32 R129, RZ, RZ, R135.reuse ;  /* 0x000000ffff817224 */ /* 0x100fe200078e0087 */
[----:B------:R-:W-:Y:S01]  /*17a0*/  IADD3 R5, R4, -R5, RZ ;  /* 0x8000000504057210 */ /* 0x000fe20007ffe0ff */
[----:B------:R-:W-:Y:S01]  /*17b0*/  IMAD.U32 R4, RZ, RZ, UR45 ;  /* 0x0000002dff047e24 */ /* 0x000fe2000f8e00ff */
[-C--:B------:R-:W-:Y:S01]  /*17c0*/  MOV R114, R135.reuse ;  /* 0x0000008700727202 */ /* 0x080fe20000000f00 */
[--C-:B------:R-:W-:Y:S01]  /*17d0*/  IMAD.MOV.U32 R127, RZ, RZ, R135.reuse ;  /* 0x000000ffff7f7224 */ /* 0x100fe200078e0087 */
[-C--:B------:R-:W-:Y:S01]  /*17e0*/  MOV R107, R135.reuse ;  /* 0x00000087006b7202 */ /* 0x080fe20000000f00 */
[----:B------:R-:W-:Y:S01]  /*17f0*/  IMAD R5, R5, R8, 0x80 ;  /* 0x0000008005057424 */ /* 0x000fe200078e0208 */
[-C--:B------:R-:W-:Y:S01]  /*1800*/  MOV R100, R135.reuse ;  /* 0x0000008700647202 */ /* 0x080fe20000000f00 */
[----:B------:R-:W-:Y:S01]  /*1810*/  IMAD.MOV.U32 R126, RZ, RZ, R135 ;  /* 0x000000ffff7e7224 */ /* 0x000fe200078e0087 */
[----:B------:R-:W-:Y:S01]  /*1820*/  MOV R93, R135 ;  /* 0x00000087005d7202 */ /* 0x000fe20000000f00 */
[----:B------:R-:W-:-:S02]  /*1830*/  VIADD R5, R5, UR44 ;  /* 0x0000002c05057c36 */ /* 0x000fc40008000000 */
[----:B------:R-:W-:Y:S02]  /*1840*/  IMAD.MOV.U32 R125, RZ, RZ, R135 ;  /* 0x000000ffff7d7224 */ /* 0x000fe400078e0087 */
[----:B------:R-:W-:Y:S02]  /*1850*/  IMAD R5, R4, -0x80, R5 ;  /* 0xffffff8004057824 */ /* 0x000fe400078e0205 */
        /* <DEDUP_REMOVED lines=133> */
[----:B------:R-:W-:Y:S02]  /*20b0*/  FSEL R79, R79, -INF , P2 ;  /* 0xff8000004f4f7808 */ /* 0x000fe40001000000 */
[----:B------:R-:W-:-:S02]  /*20c0*/  FMNMX.FTZ R4, R78, R7, !PT ;  /* 0x000000074e047209 */ /* 0x000fc40007810000 */
[----:B------:R-:W-:Y:S02]  /*20d0*/  ISETP.GT.AND P3, PT, R5, 0x70, PT ;  /* 0x000000700500780c */ /* 0x000fe40003f64270 */
[----:B------:R-:W-:Y:S02]  /*20e0*/  FSEL R60, R60, -INF , P4 ;  /* 0xff8000003c3c7808 */ /* 0x000fe40002000000 */
[----:B------:R-:W-:Y:S02]  /*20f0*/  FSEL R82, R82, -INF , P3 ;  /* 0xff80000052527808 */ /* 0x000fe40001800000 */
[----:B------:R-:W-:Y:S02]  /*2100*/  FMNMX.FTZ R7, R79, R4, !PT ;  /* 0x000000044f077209 */ /* 0x000fe40007810000 */
[----:B------:R-:W-:Y:S02]  /*2110*/  ISETP.GT.AND P4, PT, R5, 0x71, PT ;  /* 0x000000710500780c */ /* 0x000fe40003f84270 */
[----:B------:R-:W-:-:S02]  /*2120*/  FMNMX.FTZ R4, R82, R7, !PT ;  /* 0x0000000752047209 */ /* 0x000fc40007810000 */
[----:B------:R-:W-:Y:S02]  /*2130*/  FSEL R83, R83, -INF , P4 ;  /* 0xff80000053537808 */ /* 0x000fe40002000000 */
        /* <DEDUP_REMOVED lines=8> */
[----:B------:R-:W-:Y:S02]  /*21c0*/  P2R R13, PR, RZ, 0x1 ;  /* 0x00000001ff0d7803 */ /* 0x000fe40000000000 */
[----:B------:R-:W-:Y:S01]  /*21d0*/  P2R R12, PR, RZ, 0x2 ;  /* 0x00000002ff0c7803 */ /* 0x000fe20000000000 */
[----:B------:R-:W0:Y:S01]  /*21e0*/  SHFL.BFLY PT, R4, R7, 0x2, 0x1f ;  /* 0x0c401f0007047f89 */ /* 0x000e2200000e0000 */
[----:B------:R-:W-:-:S02]  /*21f0*/  P2R R11, PR, RZ, 0x4 ;  /* 0x00000004ff0b7803 */ /* 0x000fc40000000000 */
[C---:B------:R-:W-:Y:S02]  /*2200*/  ISETP.GT.AND P2, PT, R5.reuse, 0x58, PT ;  /* 0x000000580500780c */ /* 0x040fe40003f44270 */
[C---:B------:R-:W-:Y:S02]  /*2210*/  ISETP.GT.AND P1, PT, R5.reuse, 0x59, PT ;  /* 0x000000590500780c */ /* 0x040fe40003f24270 */
[----:B------:R-:W-:Y:S02]  /*2220*/  ISETP.GT.AND P0, PT, R5, 0x60, PT ;  /* 0x000000600500780c */ /* 0x000fe40003f04270 */
[----:B------:R-:W-:Y:S02]  /*2230*/  FMNMX.FTZ R5, R24, R25, !PT ;  /* 0x0000001918057209 */ /* 0x000fe40007810000 */
[----:B------:R-:W-:Y:S02]  /*2240*/  FSEL R69, R69, -INF , P1 ;  /* 0xff80000045457808 */ /* 0x000fe40000800000 */
[----:B------:R-:W-:-:S02]  /*2250*/  ISETP.NE.AND P1, PT, R12, RZ, PT ;  /* 0x000000ff0c00720c */ /* 0x000fc40003f25270 */
[----:B------:R-:W-:Y:S02]  /*2260*/  FSEL R72, R72, -INF , P0 ;  /* 0xff80000048487808 */ /* 0x000fe40000000000 */
[----:B------:R-:W-:Y:S02]  /*2270*/  ISETP.NE.AND P0, PT, R13, RZ, PT ;  /* 0x000000ff0d00720c */ /* 0x000fe40003f05270 */
[----:B------:R-:W-:Y:S02]  /*2280*/  FSEL R68, R68, -INF , P2 ;  /* 0xff80000044447808 */ /* 0x000fe40001000000 */
[----:B------:R-:W-:Y:S02]  /*2290*/  ISETP.NE.AND P2, PT, R11, RZ, PT ;  /* 0x000000ff0b00720c */ /* 0x000fe40003f45270 */
[----:B------:R-:W-:Y:S02]  /*22a0*/  FSEL R73, R73, -INF , P0 ;  /* 0xff80000049497808 */ /* 0x000fe40000000000 */
[----:B0-----:R-:W-:-:S02]  /*22b0*/  FMNMX.FTZ R8, R7, R4, !PT ;  /* 0x0000000407087209 */ /* 0x001fc40007810000 */
[----:B------:R-:W-:Y:S02]  /*22c0*/  FSEL R76, R76, -INF , P1 ;  /* 0xff8000004c4c7808 */ /* 0x000fe40000800000 */
[----:B------:R-:W-:Y:S01]  /*22d0*/  FSEL R77, R77, -INF , P2 ;  /* 0xff8000004d4d7808 */ /* 0x000fe20001000000 */
[----:B------:R-:W0:Y:S01]  /*22e0*/  SHFL.BFLY PT, R9, R8, 0x1, 0x1f ;  /* 0x0c201f0008097f89 */ /* 0x000e2200000e0000 */
[----:B------:R-:W-:Y:S02]  /*22f0*/  FSEL R81, R81, -INF , P4 ;  /* 0xff80000051517808 */ /* 0x000fe40002000000 */
[----:B------:R-:W-:Y:S02]  /*2300*/  FSEL R84, R84, -INF , P5 ;  /* 0xff80000054547808 */ /* 0x000fe40002800000 */
[----:B------:R-:W-:Y:S02]  /*2310*/  FSEL R85, R85, -INF , P6 ;  /* 0xff80000055557808 */ /* 0x000fe40003000000 */
[----:B------:R-:W-:-:S02]  /*2320*/  ISETP.NE.AND P0, PT, R6, RZ, PT ;  /* 0x000000ff0600720c */ /* 0x000fc40003f05270 */
[----:B0-----:R-:W-:-:S04]  /*2330*/  FMNMX.FTZ R4, R8, R9, !PT ;  /* 0x0000000908047209 */ /* 0x001fc80007810000 */
[C---:B------:R-:W-:Y:S01]  /*2340*/  FSETP.NEU.FTZ.AND P3, PT, R4.reuse, -INF , PT ;  /* 0xff8000000400780b */ /* 0x040fe20003f7d000 */
[----:B------:R-:W-:-:S05]  /*2350*/  FMUL.FTZ R15, R4, UR4 ;  /* 0x00000004040f7c20 */ /* 0x000fca0008410000 */
[----:B------:R-:W-:Y:S02]  /*2360*/  FSEL R15, R15, RZ, P3 ;  /* 0x000000ff0f0f7208 */ /* 0x000fe40001800000 */
[----:B------:R-:W-:Y:S02]  /*2370*/  ISETP.NE.AND P3, PT, R10, RZ, PT ;  /* 0x000000ff0a00720c */ /* 0x000fe40003f65270 */
[----:B------:R-:W-:Y:S01]  /*2380*/  FMNMX.FTZ R10, R28, R5, !PT ;  /* 0x000000051c0a7209 */ /* 0x000fe20007810000 */
[--C-:B------:R-:W-:Y:S01]  /*2390*/  FFMA.FTZ R11, R30, UR4, -R15.reuse ;  /* 0x000000041e0b7c23 */ /* 0x100fe2000801080f */
[----:B------:R-:W-:Y:S01]  /*23a0*/  FSEL R80, R80, -INF , P3 ;  /* 0xff80000050507808 */ /* 0x000fe20001800000 */
        /* <DEDUP_REMOVED lines=24> */
[--C-:B0-----:R-:W-:Y:S01]  /*2530*/  FFMA.FTZ R35, R54, UR4, -R15.reuse ;  /* 0x0000000436237c23 */ /* 0x101fe2000801080f */
        /* <DEDUP_REMOVED lines=11> */
[----:B0-----:R-:W-:Y:S01]  /*25f0*/  FFMA.FTZ R39, R71, UR4, -R15 ;  /* 0x0000000447277c23 */ /* 0x001fe2000801080f */
[----:B------:R-:W-:Y:S01]  /*2600*/  FMNMX.FTZ R14, R48, R13, !PT ;  /* 0x0000000d300e7209 */ /* 0x000fe20007810000 */
[----:B------:R-:W-:Y:S03]  /*2610*/  MUFU.EX2 R9, R9 ;  /* 0x0000000900097308 */ /* 0x000fe60000000800 */
[----:B------:R-:W-:-:S04]  /*2620*/  FMNMX.FTZ R13, R49, R14, !PT ;  /* 0x0000000e310d7209 */ /* 0x000fc80007810000 */
[----:B------:R-:W-:Y:S01]  /*2630*/  FMNMX.FTZ R20, R52, R13, !PT ;  /* 0x0000000d34147209 */ /* 0x000fe20007810000 */
[----:B------:R0:W-:Y:S03]  /*2640*/  MUFU.EX2 R14, R43 ;  /* 0x0000002b000e7308 */ /* 0x0001e60000000800 */
[----:B------:R-:W-:-:S04]  /*2650*/  FMNMX.FTZ R13, R53, R20, !PT ;  /* 0x00000014350d7209 */ /* 0x000fc80007810000 */
[----:B------:R-:W-:Y:S01]  /*2660*/  FMNMX.FTZ R20, R56, R13, !PT ;  /* 0x0000000d38147209 */ /* 0x000fe20007810000 */
[----:B------:R-:W1:Y:S01]  /*2670*/  MUFU.EX2 R6, R6 ;  /* 0x0000000600067308 */ /* 0x000e620000000800 */
[----:B0-----:R-:W-:Y:S02]  /*2680*/  FFMA.FTZ R43, R74, UR4, -R15 ;  /* 0x000000044a2b7c23 */ /* 0x001fe4000801080f */
[----:B------:R-:W-:-:S04]  /*2690*/  FMNMX.FTZ R13, R57, R20, !PT ;  /* 0x00000014390d7209 */ /* 0x000fc80007810000 */
        /* <DEDUP_REMOVED lines=14> */
[----:B0-----:R-:W-:-:S03]  /*2780*/  FFMA.FTZ R51, R78, UR4, -R15 ;  /* 0x000000044e337c23 */ /* 0x001fc6000801080f */
[----:B------:R-:W-:-:S03]  /*2790*/  FMNMX.FTZ R30, R76, R19, !PT ;  /* 0x000000134c1e7209 */ /* 0x000fc60007810000 */
[----:B------:R-:W-:Y:S01]  /*27a0*/  MUFU.EX2 R27, R27 ;  /* 0x0000001b001b7308 */ /* 0x000fe20000000800 */
[----:B------:R-:W-:-:S04]  /*27b0*/  FMNMX.FTZ R19, R77, R30, !PT ;  /* 0x0000001e4d137209 */ /* 0x000fc80007810000 */
[----:B------:R-:W-:-:S03]  /*27c0*/  FMNMX.FTZ R30, R80, R19, !PT ;  /* 0x00000013501e7209 */ /* 0x000fc60007810000 */
[----:B------:R-:W0:Y:S01]  /*27d0*/  MUFU.EX2 R7, R7 ;  /* 0x0000000700077308 */ /* 0x000e220000000800 */
[----:B------:R-:W-:-:S04]  /*27e0*/  FMNMX.FTZ R19, R81, R30, !PT ;  /* 0x0000001e51137209 */ /* 0x000fc80007810000 */
[----:B------:R-:W-:-:S03]  /*27f0*/  FMNMX.FTZ R30, R84, R19, !PT ;  /* 0x00000013541e7209 */ /* 0x000fc60007810000 */
[----:B------:R-:W-:Y:S01]  /*2800*/  MUFU.EX2 R31, R31 ;  /* 0x0000001f001f7308 */ /* 0x000fe20000000800 */
[----:B------:R-:W-:-:S05]  /*2810*/  FMNMX.FTZ R30, R85, R30, !PT ;  /* 0x0000001e551e7209 */ /* 0x000fca0007810000 */
[----:B------:R-:W2:Y:S02]  /*2820*/  SHFL.BFLY PT, R19, R30, 0x2, 0x1f ;  /* 0x0c401f001e137f89 */ /* 0x000ea400000e0000 */
[----:B------:R-:W-:Y:S08]  /*2830*/  MUFU.EX2 R26, R26 ;  /* 0x0000001a001a7308 */ /* 0x000ff00000000800 */
        /* <DEDUP_REMOVED lines=8> */
[----:B--2---:R-:W-:Y:S01]  /*28c0*/  FMNMX.FTZ R19, R55, R30, !PT ;  /* 0x0000001e37137209 */ /* 0x004fe20007810000 */
[----:B------:R-:W-:-:S03]  /*28d0*/  FFMA.FTZ R55, R86, UR4, -R15 ;  /* 0x0000000456377c23 */ /* 0x000fc6000801080f */
[C---:B------:R-:W-:Y:S01]  /*28e0*/  FSETP.NEU.FTZ.AND P1, PT, R19.reuse, -INF , PT ;  /* 0xff8000001300780b */ /* 0x040fe20003f3d000 */
[----:B------:R-:W-:Y:S02]  /*28f0*/  FMUL.FTZ R30, R19, UR4 ;  /* 0x00000004131e7c20 */ /* 0x000fe40008410000 */
[----:B------:R-:W-:Y:S03]  /*2900*/  MUFU.EX2 R54, R54 ;  /* 0x0000003600367308 */ /* 0x000fe60000000800 */
[----:B------:R-:W-:-:S05]  /*2910*/  FSEL R79, R30, RZ, P1 ;  /* 0x000000ff1e4f7208 */ /* 0x000fca0000800000 */
[----:B------:R-:W-:Y:S01]  /*2920*/  MUFU.EX2 R23, R23 ;  /* 0x0000001700177308 */ /* 0x000fe20000000800 */
[--C-:B------:R-:W-:Y:S01]  /*2930*/  FFMA.FTZ R15, R24, UR4, -R79.reuse ;  /* 0x00000004180f7c23 */ /* 0x100fe2000801084f */
[--C-:B------:R-:W-:Y:S01]  /*2940*/  FFMA.FTZ R24, R25, UR4, -R79.reuse ;  /* 0x0000000419187c23 */ /* 0x100fe2000801084f */
[-C--:B------:R-:W-:Y:S01]  /*2950*/  LEA.HI R25, R18, R17.reuse, RZ, 0x4 ;  /* 0x0000001112197211 */ /* 0x080fe200078f20ff */
[--C-:B------:R-:W-:Y:S01]  /*2960*/  FFMA.FTZ R30, R32, UR4, -R79.reuse ;  /* 0x00000004201e7c23 */ /* 0x100fe2000801084f */
[--C-:B------:R-:W-:Y:S01]  /*2970*/  FFMA.FTZ R63, R29, UR4, -R79.reuse ;  /* 0x000000041d3f7c23 */ /* 0x100fe2000801084f */
[--C-:B------:R-:W-:Y:S01]  /*2980*/  FFMA.FTZ R67, R36, UR4, -R79.reuse ;  /* 0x0000000424437c23 */ /* 0x100fe2000801084f */
[----:B------:R-:W-:Y:S01]  /*2990*/  LOP3.LUT R32, R25, 0xfffffff0, RZ, 0xc0, !PT ;  /* 0xfffffff019207812 */ /* 0x000fe200078ec0ff */
[--C-:B------:R-:W-:Y:S01]  /*29a0*/  FFMA.FTZ R70, R40, UR4, -R79.reuse ;  /* 0x0000000428467c23 */ /* 0x100fe2000801084f */
[----:B------:R-:W-:Y:S01]  /*29b0*/  FFMA.FTZ R75, R41, UR4, -R79 ;  /* 0x00000004294b7c23 */ /* 0x000fe2000801084f */
[----:B------:R-:W-:Y:S01]  /*29c0*/  SHF.R.S32.HI R41, RZ, 0x4, R25 ;  /* 0x00000004ff297819 */ /* 0x000fe20000011419 */
[--C-:B------:R-:W-:Y:S01]  /*29d0*/  FFMA.FTZ R71, R44, UR4, -R79.reuse ;  /* 0x000000042c477c23 */ /* 0x100fe2000801084f */
[----:B------:R-:W-:Y:S01]  /*29e0*/  IMAD.IADD R29, R17, 0x1, -R32 ;  /* 0x00000001111d7824 */ /* 0x000fe200078e0a20 */
[----:B------:R-:W-:Y:S01]  /*29f0*/  LEA.HI R17, R18, R17, RZ, 0x5 ;  /* 0x0000001112117211 */ /* 0x000fe200078f28ff */
[----:B------:R-:W-:Y:S01]  /*2a00*/  FFMA.FTZ R28, R28, UR4, -R79 ;  /* 0x000000041c1c7c23 */ /* 0x000fe2000801084f */
[----:B------:R-:W-:Y:S01]  /*2a10*/  IMAD.SHL.U32 R44, R41, 0x8, RZ ;  /* 0x00000008292c7824 */ /* 0x000fe200078e00ff */
[----:B------:R-:W-:Y:S01]  /*2a20*/  MUFU.EX2 R15, R15 ;  /* 0x0000000f000f7308 */ /* 0x000fe20000000800 */
[----:B------:R-:W-:Y:S01]  /*2a30*/  SHF.R.S32.HI R36, RZ, 0x1f, R29 ;  /* 0x0000001fff247819 */ /* 0x000fe2000001141d */
[----:B-1----:R-:W-:Y:S01]  /*2a40*/  FADD.FTZ R18, R9, R6 ;  /* 0x0000000609127221 */ /* 0x002fe20000010000 */
[----:B------:R-:W-:Y:S01]  /*2a50*/  SHF.L.U32 R17, R17, 0x5, RZ ;  /* 0x0000000511117819 */ /* 0x000fe200000006ff */
[--C-:B------:R-:W-:Y:S01]  /*2a60*/  FFMA.FTZ R78, R45, UR4, -R79.reuse ;  /* 0x000000042d4e7c23 */ /* 0x100fe2000801084f */
[----:B------:R-:W-:Y:S01]  /*2a70*/  LEA.HI R40, R36, R29, RZ, 0x3 ;  /* 0x0000001d24287211 */ /* 0x000fe200078f18ff */
[----:B------:R-:W-:Y:S01]  /*2a80*/  FFMA.FTZ R33, R33, UR4, -R79 ;  /* 0x0000000421217c23 */ /* 0x000fe2000801084f */
[----:B------:R-:W-:Y:S01]  /*2a90*/  LOP3.LUT R17, R17, 0x7ffffc00, RZ, 0xc0, !PT ;  /* 0x7ffffc0011117812 */ /* 0x000fe200078ec0ff */
[----:B------:R-:W1:Y:S01]  /*2aa0*/  MUFU.EX2 R24, R24 ;  /* 0x0000001800187308 */ /* 0x000e620000000800 */
[C---:B------:R-:W-:Y:S01]  /*2ab0*/  LOP3.LUT R36, R40.reuse, 0xfffffff8, RZ, 0xc0, !PT ;  /* 0xfffffff828247812 */ /* 0x040fe200078ec0ff */
[----:B------:R-:W-:-:S02]  /*2ac0*/  IMAD.SHL.U32 R40, R40, 0x40, RZ ;  /* 0x0000004028287824 */ /* 0x000fc400078e00ff */
[--C-:B------:R-:W-:Y:S01]  /*2ad0*/  FFMA.FTZ R74, R37, UR4, -R79.reuse ;  /* 0x00000004254a7c23 */ /* 0x100fe2000801084f */
[----:B------:R-:W-:Y:S01]  /*2ae0*/  F2FP.BF16.F32.PACK_AB R9, R6, R9 ;  /* 0x000000090609723e */ /* 0x000fe200000010ff */
[--C-:B------:R-:W-:Y:S01]  /*2af0*/  FFMA.FTZ R32, R48, UR4, -R79.reuse ;  /* 0x0000000430207c23 */ /* 0x100fe2000801084f */
[----:B------:R-:W-:Y:S01]  /*2b00*/  IMAD.IADD R29, R29, 0x1, -R36 ;  /* 0x000000011d1d7824 */ /* 0x000fe200078e0a24 */
[----:B------:R-:W-:Y:S01]  /*2b10*/  LOP3.LUT R40, R40, 0x7ffffe00, RZ, 0xc0, !PT ;  /* 0x7ffffe0028287812 */ /* 0x000fe200078ec0ff */
[----:B------:R-:W2:Y:S01]  /*2b20*/  MUFU.EX2 R28, R28 ;  /* 0x0000001c001c7308 */ /* 0x000ea20000000800 */
[--C-:B------:R-:W-:Y:S01]  /*2b30*/  FFMA.FTZ R36, R52, UR4, -R79.reuse ;  /* 0x0000000434247c23 */ /* 0x100fe2000801084f */
[----:B------:R-:W-:Y:S02]  /*2b40*/  IMAD.SHL.U32 R25, R29, 0x40, RZ ;  /* 0x000000401d197824 */ /* 0x000fe400078e00ff */
[--C-:B------:R-:W-:Y:S01]  /*2b50*/  FFMA.FTZ R37, R49, UR4, -R79.reuse ;  /* 0x0000000431257c23 */ /* 0x100fe2000801084f */
[----:B------:R-:W-:Y:S01]  /*2b60*/  LOP3.LUT P1, RZ, R29, 0x4, RZ, 0xc0, !PT ;  /* 0x000000041dff7812 */ /* 0x000fe2000782c0ff */
[--C-:B------:R-:W-:Y:S01]  /*2b70*/  FFMA.FTZ R41, R53, UR4, -R79.reuse ;  /* 0x0000000435297c23 */ /* 0x100fe2000801084f */
[----:B------:R-:W-:Y:S01]  /*2b80*/  LOP3.LUT P2, RZ, R29, 0x2, RZ, 0xc0, !PT ;  /* 0x000000021dff7812 */ /* 0x000fe2000784c0ff */
[--C-:B------:R-:W-:Y:S01]  /*2b90*/  FFMA.FTZ R49, R57, UR4, -R79.reuse ;  /* 0x0000000439317c23 */ /* 0x100fe2000801084f */
[----:B------:R-:W-:Y:S01]  /*2ba0*/  LOP3.LUT R25, R25, 0x1c0, RZ, 0xc0, !PT ;  /* 0x000001c019197812 */ /* 0x000fe200078ec0ff */
[----:B------:R-:W3:Y:S01]  /*2bb0*/  MUFU.EX2 R63, R63 ;  /* 0x0000003f003f7308 */ /* 0x000ee20000000800 */
[----:B0-----:R-:W-:Y:S01]  /*2bc0*/  F2FP.BF16.F32.PACK_AB R29, R14, R7 ;  /* 0x000000070e1d723e */ /* 0x001fe200000010ff */
[--C-:B------:R-:W-:Y:S01]  /*2bd0*/  FFMA.FTZ R48, R60, UR4, -R79.reuse ;  /* 0x000000043c307c23 */ /* 0x100fe2000801084f */
[----:B------:R-:W-:Y:S01]  /*2be0*/  LOP3.LUT R44, R25, 0x8, R44, 0xf8, !PT ;  /* 0x00000008192c7812 */ /* 0x000fe200078ef82c */
[----:B------:R-:W-:Y:S01]  /*2bf0*/  FFMA.FTZ R61, R61, UR4, -R79 ;  /* 0x000000043d3d7c23 */ /* 0x000fe2000801084f */
[----:B------:R-:W-:Y:S01]  /*2c00*/  SHF.R.U32.HI R25, RZ, 0x3, R25 ;  /* 0x00000003ff197819 */ /* 0x000fe20000011619 */
[--C-:B------:R-:W-:Y:S01]  /*2c10*/  FFMA.FTZ R65, R65, UR4, -R79.reuse ;  /* 0x0000000441417c23 */ /* 0x100fe2000801084f */
[--C-:B------:R-:W-:Y:S01]  /*2c20*/  FFMA.FTZ R68, R68, UR4, -R79.reuse ;  /* 0x0000000444447c23 */ /* 0x100fe2000801084f */
[----:B------:R-:W0:Y:S01]  /*2c30*/  MUFU.EX2 R30, R30 ;  /* 0x0000001e001e7308 */ /* 0x000e220000000800 */
[----:B------:R-:W-:Y:S01]  /*2c40*/  LOP3.LUT R25, R44, R25, RZ, 0x3c, !PT ;  /* 0x000000192c197212 */ /* 0x000fe200078e3cff */
[--C-:B------:R-:W-:Y:S01]  /*2c50*/  FFMA.FTZ R44, R56, UR4, -R79.reuse ;  /* 0x00000004382c7c23 */ /* 0x100fe2000801084f */
[--C-:B------:R-:W-:Y:S01]  /*2c60*/  FFMA.FTZ R69, R69, UR4, -R79.reuse ;  /* 0x0000000445457c23 */ /* 0x100fe2000801084f */
[----:B------:R-:W-:Y:S01]  /*2c70*/  FFMA.FTZ R72, R72, UR4, -R79 ;  /* 0x0000000448487c23 */ /* 0x000fe2000801084f */
[----:B------:R-:W-:Y:S01]  /*2c80*/  IADD3 R45, R25, R40, R17 ;  /* 0x00000028192d7210 */ /* 0x000fe20007ffe011 */
[----:B------:R-:W-:Y:S01]  /*2c90*/  FADD.FTZ R17, R11, R18 ;  /* 0x000000120b117221 */ /* 0x000fe20000010000 */
[----:B------:R-:W-:Y:S01]  /*2ca0*/  FFMA.FTZ R40, R64, UR4, -R79 ;  /* 0x0000000440287c23 */ /* 0x000fe2000801084f */
[----:B------:R-:W4:Y:S01]  /*2cb0*/  MUFU.EX2 R33, R33 ;  /* 0x0000002100217308 */ /* 0x000f220000000800 */
[C---:B------:R-:W-:Y:S01]  /*2cc0*/  F2FP.BF16.F32.PACK_AB R11, R8.reuse, R11 ;  /* 0x0000000b080b723e */ /* 0x040fe200000010ff */
[----:B------:R-:W-:Y:S01]  /*2cd0*/  FADD.FTZ R18, R8, R17 ;  /* 0x0000001108127221 */ /* 0x000fe20000010000 */
[----:B-1----:R-:W-:Y:S01]  /*2ce0*/  FADD.FTZ R17, R15, R24 ;  /* 0x000000180f117221 */ /* 0x002fe20000010000 */
[--C-:B------:R-:W-:Y:S01]  /*2cf0*/  FFMA.FTZ R73, R73, UR4, -R79.reuse ;  /* 0x0000000449497c23 */ /* 0x100fe2000801084f */
[----:B------:R-:W-:Y:S01]  /*2d00*/  FFMA.FTZ R76, R76, UR4, -R79 ;  /* 0x000000044c4c7c23 */ /* 0x000fe2000801084f */
[----:B------:R-:W-:Y:S01]  /*2d10*/  FADD.FTZ R25, R5, R18 ;  /* 0x0000001205197221 */ /* 0x000fe20000010000 */
[----:B--2---:R-:W-:Y:S01]  /*2d20*/  FADD.FTZ R18, R28, R17 ;  /* 0x000000111c127221 */ /* 0x004fe20000010000 */
[----:B------:R-:W1:Y:S01]  /*2d30*/  MUFU.EX2 R67, R67 ;  /* 0x0000004300437308 */ /* 0x000e620000000800 */
[----:B------:R-:W-:Y:S01]  /*2d40*/  FFMA.FTZ R77, R77, UR4, -R79 ;  /* 0x000000044d4d7c23 */ /* 0x000fe2000801084f */
[----:B------:R-:W-:Y:S01]  /*2d50*/  FADD.FTZ R52, R10, R25 ;  /* 0x000000190a347221 */ /* 0x000fe20000010000 */
[----:B---3--:R-:W-:Y:S01]  /*2d60*/  FADD.FTZ R17, R63, R18 ;  /* 0x000000123f117221 */ /* 0x008fe20000010000 */
[--C-:B------:R-:W-:Y:S01]  /*2d70*/  FFMA.FTZ R80, R80, UR4, -R79.reuse ;  /* 0x0000000450507c23 */ /* 0x100fe2000801084f */
[----:B------:R-:W-:Y:S01]  /*2d80*/  FFMA.FTZ R81, R81, UR4, -R79 ;  /* 0x0000000451517c23 */ /* 0x000fe2000801084f */
[----:B------:R-:W-:Y:S01]  /*2d90*/  FADD.FTZ R25, R27, R52 ;  /* 0x000000341b197221 */ /* 0x000fe20000010000 */
[----:B0-----:R-:W-:Y:S01]  /*2da0*/  FADD.FTZ R18, R30, R17 ;  /* 0x000000111e127221 */ /* 0x001fe20000010000 */
[----:B------:R-:W0:Y:S01]  /*2db0*/  MUFU.EX2 R74, R74 ;  /* 0x0000004a004a7308 */ /* 0x000e220000000800 */
[C---:B------:R-:W-:Y:S01]  /*2dc0*/  F2FP.BF16.F32.PACK_AB R27, R12.reuse, R27 ;  /* 0x0000001b0c1b723e */ /* 0x040fe200000010ff */
[----:B------:R-:W-:Y:S01]  /*2dd0*/  FADD.FTZ R52, R12, R25 ;  /* 0x000000190c347221 */ /* 0x000fe20000010000 */
[----:B----4-:R-:W-:Y:S01]  /*2de0*/  FADD.FTZ R18, R33, R18 ;  /* 0x0000001221127221 */ /* 0x010fe20000010000 */
[----:B------:R-:W-:Y:S01]  /*2df0*/  F2FP.BF16.F32.PACK_AB R25, R10, R5 ;  /* 0x000000050a19723e */ /* 0x000fe200000010ff */
[----:B------:R-:W-:Y:S01]  /*2e00*/  FFMA.FTZ R84, R84, UR4, -R79 ;  /* 0x0000000454547c23 */ /* 0x000fe2000801084f */
[----:B------:R-:W-:Y:S01]  /*2e10*/  FADD.FTZ R17, R7, R52 ;  /* 0x0000003407117221 */ /* 0x000fe20000010000 */
[----:B------:R-:W-:Y:S01]  /*2e20*/  F2FP.BF16.F32.PACK_AB R8, R24, R15 ;  /* 0x0000000f1808723e */ /* 0x000fe200000010ff */
[----:B------:R-:W2:Y:S01]  /*2e30*/  MUFU.EX2 R70, R70 ;  /* 0x0000004600467308 */ /* 0x000ea20000000800 */
[----:B-1----:R-:W-:Y:S01]  /*2e40*/  FADD.FTZ R5, R67, R18 ;  /* 0x0000001243057221 */ /* 0x002fe20000010000 */
[----:B------:R-:W-:Y:S01]  /*2e50*/  FADD.FTZ R6, R14, R17 ;  /* 0x000000110e067221 */ /* 0x000fe20000010000 */
[----:B------:R-:W-:Y:S01]  /*2e60*/  F2FP.BF16.F32.PACK_AB R10, R63, R28 ;  /* 0x0000001c3f0a723e */ /* 0x000fe200000010ff */
[----:B------:R-:W-:Y:S01]  /*2e70*/  FFMA.FTZ R79, R85, UR4, -R79 ;  /* 0x00000004554f7c23 */ /* 0x000fe2000801084f */
[----:B------:R-:W-:Y:S01]  /*2e80*/  LEA R18, R45, UR42, 0x1 ;  /* 0x0000002a2d127c11 */ /* 0x000fe2000f8e08ff */
[----:B------:R-:W-:Y:S01]  /*2e90*/  FADD.FTZ R17, R31, R6 ;  /* 0x000000061f117221 */ /* 0x000fe20000010000 */
[----:B------:R-:W-:Y:S01]  /*2ea0*/  IMAD.MOV.U32 R14, RZ, RZ, 0x40 ;  /* 0x00000040ff0e7424 */ /* 0x000fe200078e00ff */
[----:B------:R-:W1:Y:S01]  /*2eb0*/  MUFU.EX2 R75, R75 ;  /* 0x0000004b004b7308 */ /* 0x000e620000000800 */
[----:B0-----:R-:W-:Y:S01]  /*2ec0*/  FADD.FTZ R5, R74, R5 ;  /* 0x000000054a057221 */ /* 0x001fe20000010000 */
[----:B------:R-:W-:Y:S01]  /*2ed0*/  FADD.FTZ R12, R26, R17 ;  /* 0x000000111a0c7221 */ /* 0x000fe20000010000 */
[----:B------:R0:W-:Y:S01]  /*2ee0*/  STSM.16.M88.4 [R18+0x21800], R8 ;  /* 0x0218000812007844 */ /* 0x0001e20000000200 */
[----:B------:R-:W-:Y:S01]  /*2ef0*/  VIADD R15, R18, 0x21800 ;  /* 0x00021800120f7836 */ /* 0x000fe20000000000 */
[----:B------:R-:W-:Y:S01]  /*2f00*/  SEL R14, R14, 0xffffffc0, !P1 ;  /* 0xffffffc00e0e7807 */ /* 0x000fe20004800000 */
[----:B------:R-:W-:Y:S01]  /*2f10*/  FADD.FTZ R7, R13, R12 ;  /* 0x0000000c0d077221 */ /* 0x000fe20000010000 */
[----:B------:R-:W-:Y:S01]  /*2f20*/  VIADD R17, R18, 0x21820 ;  /* 0x0002182012117836 */ /* 0x000fe20000000000 */
[----:B------:R-:W3:Y:S01]  /*2f30*/  MUFU.EX2 R71, R71 ;  /* 0x0000004700477308 */ /* 0x000ee20000000800 */
[----:B--2---:R-:W-:Y:S01]  /*2f40*/  FADD.FTZ R6, R70, R5 ;  /* 0x0000000546067221 */ /* 0x004fe20000010000 */
[----:B------:R-:W-:Y:S01]  /*2f50*/  FADD.FTZ R12, R20, R7 ;  /* 0x00000007140c7221 */ /* 0x000fe20000010000 */
[C---:B------:R-:W-:Y:S01]  /*2f60*/  @P2 VIADD R17, R15.reuse, 0xffffffe0 ;  /* 0xffffffe00f112836 */ /* 0x040fe20000000000 */
[----:B------:R-:W-:Y:S01]  /*2f70*/  F2FP.BF16.F32.PACK_AB R31, R26, R31 ;  /* 0x0000001f1a1f723e */ /* 0x000fe200000010ff */
[----:B------:R-:W-:-:S02]  /*2f80*/  IMAD.IADD R15, R15, 0x1, R14 ;  /* 0x000000010f0f7824 */ /* 0x000fc400078e020e */
[----:B------:R-:W-:Y:S01]  /*2f90*/  FADD.FTZ R7, R35, R12 ;  /* 0x0000000c23077221 */ /* 0x000fe20000010000 */
[----:B------:R-:W-:Y:S01]  /*2fa0*/  F2FP.BF16.F32.PACK_AB R24, R33, R30 ;  /* 0x0000001e2118723e */ /* 0x000fe200000010ff */
[----:B------:R-:W2:Y:S01]  /*2fb0*/  MUFU.EX2 R78, R78 ;  /* 0x0000004e004e7308 */ /* 0x000ea20000000800 */
[C---:B-1----:R-:W-:Y:S01]  /*2fc0*/  FADD.FTZ R6, R75.reuse, R6 ;  /* 0x000000064b067221 */ /* 0x042fe20000010000 */
[----:B------:R-:W-:Y:S01]  /*2fd0*/  FADD.FTZ R12, R34, R7 ;  /* 0x00000007220c7221 */ /* 0x000fe20000010000 */
[----:B------:R-:W-:Y:S02]  /*2fe0*/  F2FP.BF16.F32.PACK_AB R26, R74, R67 ;  /* 0x000000434a1a723e */ /* 0x000fe400000010ff */
[----:B------:R-:W-:Y:S01]  /*2ff0*/  F2FP.BF16.F32.PACK_AB R28, R75, R70 ;  /* 0x000000464b1c723e */ /* 0x000fe200000010ff */
[----:B------:R-:W-:Y:S01]  /*3000*/  FADD.FTZ R7, R21, R12 ;  /* 0x0000000c15077221 */ /* 0x000fe20000010000 */
[----:B------:R-:W-:Y:S01]  /*3010*/  F2FP.BF16.F32.PACK_AB R35, R34, R35 ;  /* 0x000000232223723e */ /* 0x000fe200000010ff */
[----:B------:R-:W1:Y:S01]  /*3020*/  MUFU.EX2 R32, R32 ;  /* 0x0000002000207308 */ /* 0x000e620000000800 */
[----:B---3--:R-:W-:Y:S01]  /*3030*/  FADD.FTZ R5, R71, R6 ;  /* 0x0000000647057221 */ /* 0x008fe20000010000 */
[----:B------:R-:W-:Y:S01]  /*3040*/  FADD.FTZ R12, R46, R7 ;  /* 0x000000072e0c7221 */ /* 0x000fe20000010000 */
[----:B------:R-:W-:Y:S01]  /*3050*/  F2FP.BF16.F32.PACK_AB R33, R20, R13 ;  /* 0x0000000d1421723e */ /* 0x000fe200000010ff */
[----:B------:R3:W-:Y:S01]  /*3060*/  STSM.16.M88.4 [R17], R24 ;  /* 0x0000001811007844 */ /* 0x0007e20000000200 */
[----:B------:R-:W-:Y:S01]  /*3070*/  F2FP.BF16.F32.PACK_AB R45, R46, R21 ;  /* 0x000000152e2d723e */ /* 0x000fe200000010ff */
[----:B------:R-:W-:Y:S01]  /*3080*/  FADD.FTZ R7, R47, R12 ;  /* 0x0000000c2f077221 */ /* 0x000fe20000010000 */
[----:B------:R-:W-:Y:S01]  /*3090*/  IADD3 R14, R14, R17, RZ ;  /* 0x000000110e0e7210 */ /* 0x000fe20007ffe0ff */
[----:B------:R-:W4:Y:S01]  /*30a0*/  MUFU.EX2 R37, R37 ;  /* 0x0000002500257308 */ /* 0x000f220000000800 */
[----:B--2---:R-:W-:Y:S01]  /*30b0*/  FADD.FTZ R5, R78, R5 ;  /* 0x000000054e057221 */ /* 0x004fe20000010000 */
[----:B------:R-:W-:Y:S01]  /*30c0*/  FADD.FTZ R12, R54, R7 ;  /* 0x00000007360c7221 */ /* 0x000fe20000010000 */
[----:B------:R-:W-:-:S02]  /*30d0*/  F2FP.BF16.F32.PACK_AB R30, R78, R71 ;  /* 0x000000474e1e723e */ /* 0x000fc400000010ff */
[----:B------:R-:W-:Y:S01]  /*30e0*/  F2FP.BF16.F32.PACK_AB R47, R54, R47 ;  /* 0x0000002f362f723e */ /* 0x000fe200000010ff */
[----:B------:R-:W-:Y:S01]  /*30f0*/  FADD.FTZ R7, R23, R12 ;  /* 0x0000000c17077221 */ /* 0x000fe20000010000 */
[----:B------:R-:W-:Y:S01]  /*3100*/  PLOP3.LUT P1, PT, PT, PT, UP0, 0x80, 0x0 ;  /* 0x000000000000781c */ /* 0x000fe20003f2f008 */
[----:B------:R-:W2:Y:S01]  /*3110*/  MUFU.EX2 R36, R36 ;  /* 0x0000002400247308 */ /* 0x000ea20000000800 */
[----:B-1----:R-:W-:Y:S01]  /*3120*/  FADD.FTZ R6, R32, R5 ;  /* 0x0000000520067221 */ /* 0x002fe20000010000 */
[----:B------:R1:W-:Y:S06]  /*3130*/  STSM.16.M88.4 [R15], R28 ;  /* 0x0000001c0f007844 */ /* 0x0003ec0000000200 */
[----:B------:R-:W5:Y:S01]  /*3140*/  MUFU.EX2 R41, R41 ;  /* 0x0000002900297308 */ /* 0x000f620000000800 */
[C---:B----4-:R-:W-:Y:S01]  /*3150*/  FADD.FTZ R5, R37.reuse, R6 ;  /* 0x0000000625057221 */ /* 0x050fe20000010000 */
[----:B------:R-:W-:-:S06]  /*3160*/  F2FP.BF16.F32.PACK_AB R32, R37, R32 ;  /* 0x000000202520723e */ /* 0x000fcc00000010ff */
[----:B------:R-:W4:Y:S01]  /*3170*/  MUFU.EX2 R44, R44 ;  /* 0x0000002c002c7308 */ /* 0x000f220000000800 */
[----:B--2---:R-:W-:-:S07]  /*3180*/  FADD.FTZ R6, R36, R5 ;  /* 0x0000000524067221 */ /* 0x004fce0000010000 */
[----:B------:R-:W2:Y:S01]  /*3190*/  MUFU.EX2 R49, R49 ;  /* 0x0000003100317308 */ /* 0x000ea20000000800 */
[C---:B-----5:R-:W-:Y:S01]  /*31a0*/  FADD.FTZ R5, R41.reuse, R6 ;  /* 0x0000000629057221 */ /* 0x060fe20000010000 */
[----:B------:R-:W-:-:S05]  /*31b0*/  F2FP.BF16.F32.PACK_AB R34, R41, R36 ;  /* 0x000000242922723e */ /* 0x000fca00000010ff */
[----:B------:R1:W-:Y:S01]  /*31c0*/  STSM.16.M88.4 [R14], R32 ;  /* 0x000000200e007844 */ /* 0x0003e20000000200 */
[----:B------:R-:W5:Y:S01]  /*31d0*/  MUFU.EX2 R42, R42 ;  /* 0x0000002a002a7308 */ /* 0x000f620000000800 */
[----:B----4-:R-:W-:-:S07]  /*31e0*/  FADD.FTZ R6, R44, R5 ;  /* 0x000000052c067221 */ /* 0x010fce0000010000 */
[----:B------:R-:W4:Y:S01]  /*31f0*/  MUFU.EX2 R48, R48 ;  /* 0x0000003000307308 */ /* 0x000f220000000800 */
[C---:B--2---:R-:W-:Y:S01]  /*3200*/  FADD.FTZ R5, R49.reuse, R6 ;  /* 0x0000000631057221 */ /* 0x044fe20000010000 */
[----:B------:R-:W-:-:S06]  /*3210*/  F2FP.BF16.F32.PACK_AB R44, R49, R44 ;  /* 0x0000002c312c723e */ /* 0x000fcc00000010ff */
[----:B------:R-:W0:Y:S01]  /*3220*/  MUFU.EX2 R38, R38 ;  /* 0x0000002600267308 */ /* 0x000e220000000800 */
[C---:B-----5:R-:W-:Y:S01]  /*3230*/  FADD.FTZ R7, R42.reuse, R7 ;  /* 0x000000072a077221 */ /* 0x060fe20000010000 */
[----:B------:R-:W-:-:S06]  /*3240*/  F2FP.BF16.F32.PACK_AB R37, R42, R23 ;  /* 0x000000172a25723e */ /* 0x000fcc00000010ff */
[----:B------:R-:W2:Y:S01]  /*3250*/  MUFU.EX2 R61, R61 ;  /* 0x0000003d003d7308 */ /* 0x000ea20000000800 */
[----:B----4-:R-:W-:-:S07]  /*3260*/  FADD.FTZ R6, R48, R5 ;  /* 0x0000000530067221 */ /* 0x010fce0000010000 */
[----:B------:R-:W4:Y:S01]  /*3270*/  MUFU.EX2 R39, R39 ;  /* 0x0000002700277308 */ /* 0x000f220000000800 */
[----:B0-----:R-:W-:-:S07]  /*3280*/  FADD.FTZ R8, R38, R7 ;  /* 0x0000000726087221 */ /* 0x001fce0000010000 */
[----:B------:R-:W0:Y:S01]  /*3290*/  MUFU.EX2 R40, R40 ;  /* 0x0000002800287308 */ /* 0x000e220000000800 */
[C---:B--2---:R-:W-:Y:S01]  /*32a0*/  FADD.FTZ R5, R61.reuse, R6 ;  /* 0x000000063d057221 */ /* 0x044fe20000010000 */
[----:B------:R-:W-:-:S05]  /*32b0*/  F2FP.BF16.F32.PACK_AB R46, R61, R48 ;  /* 0x000000303d2e723e */ /* 0x000fca00000010ff */
[----:B------:R1:W-:Y:S01]  /*32c0*/  STSM.16.M88.4 [R18+0x27800], R44 ;  /* 0x0278002c12007844 */ /* 0x0003e20000000200 */
[----:B------:R-:W2:Y:S01]  /*32d0*/  MUFU.EX2 R43, R43 ;  /* 0x0000002b002b7308 */ /* 0x000ea20000000800 */
[C---:B----4-:R-:W-:Y:S01]  /*32e0*/  FADD.FTZ R8, R39.reuse, R8 ;  /* 0x0000000827087221 */ /* 0x050fe20000010000 */
[----:B------:R-:W-:-:S06]  /*32f0*/  F2FP.BF16.F32.PACK_AB R39, R39, R38 ;  /* 0x000000262727723e */ /* 0x000fcc00000010ff */
[----:B------:R-:W4:Y:S01]  /*3300*/  MUFU.EX2 R65, R65 ;  /* 0x0000004100417308 */ /* 0x000f220000000800 */
[----:B0-----:R-:W-:-:S07]  /*3310*/  FADD.FTZ R6, R40, R5 ;  /* 0x0000000528067221 */ /* 0x001fce0000010000 */
[----:B------:R-:W0:Y:S01]  /*3320*/  MUFU.EX2 R50, R50 ;  /* 0x0000003200327308 */ /* 0x000e220000000800 */
[----:B--2---:R-:W-:-:S07]  /*3330*/  FADD.FTZ R7, R43, R8 ;  /* 0x000000082b077221 */ /* 0x004fce0000010000 */
[----:B------:R-:W2:Y:S01]  /*3340*/  MUFU.EX2 R68, R68 ;  /* 0x0000004400447308 */ /* 0x000ea20000000800 */
[C---:B----4-:R-:W-:Y:S01]  /*3350*/  FADD.FTZ R5, R65.reuse, R6 ;  /* 0x0000000641057221 */ /* 0x050fe20000010000 */
[----:B------:R-:W-:-:S06]  /*3360*/  F2FP.BF16.F32.PACK_AB R36, R65, R40 ;  /* 0x000000284124723e */ /* 0x000fcc00000010ff */
[----:B------:R-:W4:Y:S01]  /*3370*/  MUFU.EX2 R51, R51 ;  /* 0x0000003300337308 */ /* 0x000f220000000800 */
[C---:B0-----:R-:W-:Y:S01]  /*3380*/  FADD.FTZ R8, R50.reuse, R7 ;  /* 0x0000000732087221 */ /* 0x041fe20000010000 */
[----:B------:R-:W-:-:S06]  /*3390*/  F2FP.BF16.F32.PACK_AB R49, R50, R43 ;  /* 0x0000002b3231723e */ /* 0x000fcc00000010ff */
[----:B------:R-:W0:Y:S01]  /*33a0*/  MUFU.EX2 R69, R69 ;  /* 0x0000004500457308 */ /* 0x000e220000000800 */
[----:B--2---:R-:W-:-:S07]  /*33b0*/  FADD.FTZ R6, R68, R5 ;  /* 0x0000000544067221 */ /* 0x004fce0000010000 */
[----:B------:R-:W2:Y:S01]  /*33c0*/  MUFU.EX2 R58, R58 ;  /* 0x0000003a003a7308 */ /* 0x000ea20000000800 */
[----:B----4-:R-:W-:-:S07]  /*33d0*/  FADD.FTZ R7, R51, R8 ;  /* 0x0000000833077221 */ /* 0x010fce0000010000 */
[----:B------:R-:W4:Y:S01]  /*33e0*/  MUFU.EX2 R72, R72 ;  /* 0x0000004800487308 */ /* 0x000f220000000800 */
[C---:B0-----:R-:W-:Y:S01]  /*33f0*/  F2FP.BF16.F32.PACK_AB R38, R69.reuse, R68 ;  /* 0x000000444526723e */ /* 0x041fe200000010ff */
[----:B------:R-:W-:-:S04]  /*3400*/  FADD.FTZ R5, R69, R6 ;  /* 0x0000000645057221 */ /* 0x000fc80000010000 */
[----:B------:R1:W-:Y:S02]  /*3410*/  STSM.16.M88.4 [R17+0x6000], R36 ;  /* 0x0060002411007844 */ /* 0x0003e40000000200 */
[----:B------:R-:W0:Y:S01]  /*3420*/  MUFU.EX2 R73, R73 ;  /* 0x0000004900497308 */ /* 0x000e220000000800 */
[C---:B--2---:R-:W-:Y:S01]  /*3430*/  F2FP.BF16.F32.PACK_AB R51, R58.reuse, R51 ;  /* 0x000000333a33723e */ /* 0x044fe200000010ff */
[----:B------:R-:W-:-:S06]  /*3440*/  FADD.FTZ R8, R58, R7 ;  /* 0x000000073a087221 */ /* 0x000fcc0000010000 */
[----:B------:R-:W2:Y:S01]  /*3450*/  MUFU.EX2 R76, R76 ;  /* 0x0000004c004c7308 */ /* 0x000ea20000000800 */
[----:B----4-:R-:W-:-:S07]  /*3460*/  FADD.FTZ R6, R72, R5 ;  /* 0x0000000548067221 */ /* 0x010fce0000010000 */
[----:B------:R-:W4:Y:S01]  /*3470*/  MUFU.EX2 R77, R77 ;  /* 0x0000004d004d7308 */ /* 0x000f220000000800 */
[C---:B0-----:R-:W-:Y:S01]  /*3480*/  F2FP.BF16.F32.PACK_AB R48, R73.reuse, R72 ;  /* 0x000000484930723e */ /* 0x041fe200000010ff */
[----:B------:R-:W-:-:S06]  /*3490*/  FADD.FTZ R5, R73, R6 ;  /* 0x0000000649057221 */ /* 0x000fcc0000010000 */
[----:B------:R-:W0:Y:S01]  /*34a0*/  MUFU.EX2 R59, R59 ;  /* 0x0000003b003b7308 */ /* 0x000e220000000800 */
[----:B--2---:R-:W-:-:S07]  /*34b0*/  FADD.FTZ R6, R76, R5 ;  /* 0x000000054c067221 */ /* 0x004fce0000010000 */
[----:B------:R-:W3:Y:S01]  /*34c0*/  MUFU.EX2 R66, R66 ;  /* 0x0000004200427308 */ /* 0x000ee20000000800 */
[C---:B----4-:R-:W-:Y:S01]  /*34d0*/  F2FP.BF16.F32.PACK_AB R50, R77.reuse, R76 ;  /* 0x0000004c4d32723e */ /* 0x050fe200000010ff */
[----:B------:R-:W-:-:S04]  /*34e0*/  FADD.FTZ R5, R77, R6 ;  /* 0x000000064d057221 */ /* 0x000fc80000010000 */
[----:B------:R1:W-:Y:S02]  /*34f0*/  STSM.16.M88.4 [R15+0x6000], R48 ;  /* 0x006000300f007844 */ /* 0x0003e40000000200 */
[----:B------:R-:W-:Y:S01]  /*3500*/  MUFU.EX2 R55, R55 ;  /* 0x0000003700377308 */ /* 0x000fe20000000800 */
[----:B0-----:R-:W-:-:S07]  /*3510*/  FADD.FTZ R7, R59, R8 ;  /* 0x000000083b077221 */ /* 0x001fce0000010000 */
[----:B------:R-:W0:Y:S01]  /*3520*/  MUFU.EX2 R62, R62 ;  /* 0x0000003e003e7308 */ /* 0x000e220000000800 */
[C---:B---3--:R-:W-:Y:S01]  /*3530*/  F2FP.BF16.F32.PACK_AB R25, R66.reuse, R59 ;  /* 0x0000003b4219723e */ /* 0x048fe200000010ff */
[----:B------:R-:W-:-:S06]  /*3540*/  FADD.FTZ R8, R66, R7 ;  /* 0x0000000742087221 */ /* 0x000fcc0000010000 */
[----:B------:R-:W2:Y:S08]  /*3550*/  MUFU.EX2 R80, R80 ;  /* 0x0000005000507308 */ /* 0x000eb00000000800 */
[----:B------:R-:W3:Y:S01]  /*3560*/  MUFU.EX2 R81, R81 ;  /* 0x0000005100517308 */ /* 0x000ee20000000800 */
[----:B0-----:R-:W-:Y:S01]  /*3570*/  F2FP.BF16.F32.PACK_AB R27, R62, R55 ;  /* 0x000000373e1b723e */ /* 0x001fe200000010ff */
[----:B------:R-:W-:-:S04]  /*3580*/  FADD.FTZ R55, R55, R8 ;  /* 0x0000000837377221 */ /* 0x000fc80000010000 */
[----:B------:R-:W-:Y:S02]  /*3590*/  FADD.FTZ R12, R62, R55 ;  /* 0x000000373e0c7221 */ /* 0x000fe40000010000 */
[----:B------:R-:W-:Y:S01]  /*35a0*/  MUFU.EX2 R84, R84 ;  /* 0x0000005400547308 */ /* 0x000fe20000000800 */
[----:B--2---:R-:W-:-:S07]  /*35b0*/  FADD.FTZ R6, R80, R5 ;  /* 0x0000000550067221 */ /* 0x004fce0000010000 */
[----:B------:R-:W0:Y:S01]  /*35c0*/  MUFU.EX2 R79, R79 ;  /* 0x0000004f004f7308 */ /* 0x000e220000000800 */
[C---:B---3--:R-:W-:Y:S01]  /*35d0*/  F2FP.BF16.F32.PACK_AB R24, R81.reuse, R80 ;  /* 0x000000505118723e */ /* 0x048fe200000010ff */
[----:B------:R-:W-:Y:S01]  /*35e0*/  FADD.FTZ R5, R81, R6 ;  /* 0x0000000651057221 */ /* 0x000fe20000010000 */
[----:B0-----:R-:W-:-:S03]  /*35f0*/  F2FP.BF16.F32.PACK_AB R26, R79, R84 ;  /* 0x000000544f1a723e */ /* 0x001fc600000010ff */
[----:B------:R-:W-:Y:S02]  /*3600*/  FADD.FTZ R84, R84, R5 ;  /* 0x0000000554547221 */ /* 0x000fe40000010000 */
[----:B------:R1:W-:Y:S02]  /*3610*/  STSM.16.M88.4 [R14+0x6000], R24 ;  /* 0x006000180e007844 */ /* 0x0003e40000000200 */
[----:B------:R-:W-:Y:S01]  /*3620*/  FADD.FTZ R13, R79, R84 ;  /* 0x000000544f0d7221 */ /* 0x000fe20000010000 */
[----:B------:R0:W-:Y:S06]  /*3630*/  MEMBAR.ALL.CTA ;  /* 0x0000000000007992 */ /* 0x0001ec0000008000 */
[----:B0-----:R-:W0:Y:S02]  /*3640*/  FENCE.VIEW.ASYNC.S ;  /* 0x00000000000073c6 */ /* 0x001e240000000000 */
[----:B0-----:R-:W-:Y:S01]  /*3650*/  NOP ;  /* 0x0000000000007918 */ /* 0x001fe20000000000 */
[----:B------:R-:W-:Y:S05]  /*3660*/  @!P1 BRA `(.L_x_10027) ;  /* 0x0000002000a89947 */ /* 0x000fea0003800000 */
[----:B------:R-:W-:Y:S01]  /*3670*/  IMAD.MOV.U32 R9, RZ, RZ, R4 ;  /* 0x000000ffff097224 */ /* 0x000fe200078e0004 */
[----:B------:R-:W-:Y:S01]  /*3680*/  MOV R5, R19 ;  /* 0x0000001300057202 */ /* 0x000fe20000000f00 */
[----:B------:R-:W-:Y:S01]  /*3690*/  VIADD R7, R17, 0x6000 ;  /* 0x0000600011077836 */ /* 0x000fe20000000000 */
        /* <DEDUP_REMOVED lines=25> */
[----:B------:R-:W-:Y:S01]  /*3830*/  UMOV UR7, URZ ;  /* 0x0000003f00077c82 */ /* 0x000fe20008000000 */
[----:B------:R-:W-:-:S05]  /*3840*/  ULDC UR4, c[0x0][0x988] ;  /* 0x0002620000047ab9 */ /* 0x000fca0000000800 */
.L_x_10038:
[----:B------:R-:W-:Y:S01]  /*3850*/  ISETP.NE.AND P2, PT, RZ, UR41, PT ;  /* 0x00000029ff007c0c */ /* 0x000fe2000bf45270 */
[----:B------:R-:W-:-:S04]  /*3860*/  UISETP.NE.AND UP0, UPT, UR7, 0x1, UPT ;  /* 0x000000010700788c */ /* 0x000fc8000bf05270 */
[----:B------:R-:W-:-:S04]  /*3870*/  USEL UR32, URZ, 0x1, UP0 ;  /* 0x000000013f207887 */ /* 0x000fc80008000000 */
[----:B------:R-:W-:-:S04]  /*3880*/  ULOP3.LUT UR32, UR34, UR32, URZ, 0x3c, !UPT ;  /* 0x0000002022207292 */ /* 0x000fc8000f8e3c3f */
[----:B------:R-:W-:Y:S08]  /*3890*/  @P2 BRA `(.L_x_10028) ;  /* 0x0000000000382947 */ /* 0x000ff00003800000 */
[----:B------:R-:W-:Y:S05]  /*38a0*/  @!P0 BRA `(.L_x_10029) ;  /* 0x0000000000048947 */ /* 0x000fea0003800000 */
[----:B------:R-:W-:Y:S01]  /*38b0*/  BPT.TRAP 0x1 ;  /* 0x000000040000795c */ /* 0x000fe20000300000 */
.L_x_10029:
[----:B------:R-:W-:Y:S01]  /*38c0*/  UIADD3 UR10, UR7, 0x1, URZ ;  /* 0x00000001070a7890 */ /* 0x000fe2000fffe03f */
[----:B------:R-:W-:-:S03]  /*38d0*/  IMAD.U32 R0, RZ, RZ, UR32 ;  /* 0x00000020ff007e24 */ /* 0x000fc6000f8e00ff */
[----:B------:R-:W-:Y:S02]  /*38e0*/  UISETP.NE.AND UP0, UPT, UR10, 0x2, UPT ;  /* 0x000000020a00788c */ /* 0x000fe4000bf05270 */
[----:B------:R-:W-:Y:S02]  /*38f0*/  SHF.L.U32 R0, R0, 0x1f, RZ ;  /* 0x0000001f00007819 */ /* 0x000fe400000006ff */
[----:B------:R-:W-:-:S04]  /*3900*/  USEL UR10, UR10, URZ, UP0 ;  /* 0x0000003f0a0a7287 */ /* 0x000fc80008000000 */
[----:B------:R-:W-:-:S09]  /*3910*/  ULEA UR10, UR10, UR42, 0x3 ;  /* 0x0000002a0a0a7291 */ /* 0x000fd2000f8e183f */
[----:B------:R0:W2:Y:S01]  /*3920*/  SYNCS.PHASECHK.TRANS64.TRYWAIT P1, [UR10+0x2d830], R0 ;  /* 0x02d83000ff0075a7 */ /* 0x0000a2000802014a */
[----:B------:R-:W-:Y:S05]  /*3930*/  @!P0 BRA `(.L_x_10030) ;  /* 0x0000000000048947 */ /* 0x000fea0003800000 */
[----:B------:R-:W-:Y:S01]  /*3940*/  BPT.TRAP 0x1 ;  /* 0x000000040000795c */ /* 0x000fe20000300000 */
.L_x_10030:
[----:B--2---:R-:W-:Y:S05]  /*3950*/  @P1 BRA `(.L_x_10028) ;  /* 0x0000000000081947 */ /* 0x004fea0003800000 */
[----:B------:R-:W2:Y:S02]  /*3960*/  SYNCS.PHASECHK.TRANS64.TRYWAIT P1, [UR10+0x2d830], R0 ;  /* 0x02d83000ff0075a7 */ /* 0x000ea4000802014a */
[----:B--2---:R-:W-:Y:S05]  /*3970*/  @!P1 BRA `(.L_x_10031) ;  /* 0x0000007800909947 */ /* 0x004fea0003800000 */
.L_x_10028:
[----:B0-2---:R-:W-:Y:S01]  /*3980*/  VIADD R0, R16, 0x8 ;  /* 0x0000000810007836 */ /* 0x005fe20000000000 */
        /* <DEDUP_REMOVED lines=9> */
[----:B------:R-:W-:Y:S01]  /*3a20*/  UIMAD UR30, UR35, 0x600, UR6 ;  /* 0x00000600231e78a4 */ /* 0x000fe2000f8e0206 */
[----:B------:R-:W-:Y:S01]  /*3a30*/  UMOV UR19, 0x80000020 ;  /* 0x8000002000137882 */ /* 0x000fe20000000000 */
[----:B------:R-:W-:Y:S02]  /*3a40*/  UMOV UR23, 0x80000020 ;  /* 0x8000002000177882 */ /* 0x000fe40000000000 */
[----:B------:R-:W-:Y:S01]  /*3a50*/  UIADD3 UR10, UR30, 0x2, URZ ;  /* 0x000000021e0a7890 */ /* 0x000fe2000fffe03f */
[----:B0-----:R-:W-:Y:S01]  /*3a60*/  IMAD.U32 R0, RZ, RZ, UR35 ;  /* 0x00000023ff007e24 */ /* 0x001fe2000f8e00ff */
[----:B------:R-:W-:-:S02]  /*3a70*/  UIADD3 UR14, UR30, 0x200, URZ ;  /* 0x000002001e0e7890 */ /* 0x000fc4000fffe03f */
[----:B------:R-:W-:Y:S02]  /*3a80*/  UIADD3 UR18, UR30, 0x202, URZ ;  /* 0x000002021e127890 */ /* 0x000fe4000fffe03f */
[----:B------:R-:W-:Y:S02]  /*3a90*/  UIADD3 UR22, UR30, 0x400, URZ ;  /* 0x000004001e167890 */ /* 0x000fe4000fffe03f */
[----:B------:R-:W-:Y:S01]  /*3aa0*/  UIADD3 UR26, UR30, 0x402, URZ ;  /* 0x000004021e1a7890 */ /* 0x000fe2000fffe03f */
[----:B------:R-:W-:Y:S01]  /*3ab0*/  UMOV UR27, 0x80000020 ;  /* 0x80000020001b7882 */ /* 0x000fe20000000000 */
[----:B-1----:R-:W-:-:S06]  /*3ac0*/  WARPGROUP.ARRIVE ;  /* 0x00000000000079c5 */ /* 0x002fcc0000000000 */
        /* <DEDUP_REMOVED lines=20> */
.L_x_10033:
[----:B------:R-:W-:Y:S01]  /*3c10*/  ULEA UR10, UR7, UR42, 0x3 ;  /* 0x0000002a070a7291 */ /* 0x000fe2000f8e183f */
[----:B------:R-:W-:-:S05]  /*3c20*/  IMAD.U32 R4, RZ, RZ, UR34 ;  /* 0x00000022ff047e24 */ /* 0x000fca000f8e00ff */
[----:B------:R-:W-:-:S04]  /*3c30*/  SHF.L.U32 R4, R4, 0x1f, RZ ;  /* 0x0000001f04047819 */ /* 0x000fc800000006ff */
[----:B------:R0:W1:Y:S01]  /*3c40*/  SYNCS.PHASECHK.TRANS64.TRYWAIT P1, [UR10+0x2d850], R4 ;  /* 0x02d85004ff0075a7 */ /* 0x000062000802014a */
[----:B------:R-:W-:Y:S05]  /*3c50*/  @!P0 BRA `(.L_x_10034) ;  /* 0x0000000000048947 */ /* 0x000fea0003800000 */
[----:B------:R-:W-:Y:S01]  /*3c60*/  BPT.TRAP 0x1 ;  /* 0x000000040000795c */ /* 0x000fe20000300000 */
.L_x_10034:
[----:B-1----:R-:W-:Y:S05]  /*3c70*/  @P1 BRA `(.L_x_10032) ;  /* 0x0000000000081947 */ /* 0x002fea0003800000 */
[----:B------:R-:W1:Y:S02]  /*3c80*/  SYNCS.PHASECHK.TRANS64.TRYWAIT P1, [UR10+0x2d850], R4 ;  /* 0x02d85004ff0075a7 */ /* 0x000e64000802014a */
[----:B-1----:R-:W-:Y:S05]  /*3c90*/  @!P1 BRA `(.L_x_10035) ;  /* 0x0000007400e09947 */ /* 0x002fea0003800000 */
.L_x_10032:
[----:B------:R-:W-:Y:S01]  /*3ca0*/  UIADD3 UR10, UR42, 0x400, URZ ;  /* 0x000004002a0a7890 */ /* 0x000fe2000fffe03f */
[----:B------:R-:W-:Y:S01]  /*3cb0*/  WARPGROUP.ARRIVE ;  /* 0x00000000000079c5 */ /* 0x000fe20000000000 */
[----:B------:R-:W-:Y:S01]  /*3cc0*/  ULOP3.LUT UR11, UR43, 0x10000, URZ, 0xfc, !UPT ;  /* 0x000100002b0b7892 */ /* 0x000fe2000f8efc3f */
[----:B01----:R-:W-:Y:S01]  /*3cd0*/  VIADD R4, R16, 0x9 ;  /* 0x0000000910047836 */ /* 0x003fe20000000000 */
[----:B------:R-:W-:Y:S01]  /*3ce0*/  USHF.R.U32.HI UR10, URZ, 0x4, UR10 ;  /* 0x000000043f0a7899 */ /* 0x000fe2000801160a */
[----:B------:R-:W-:Y:S01]  /*3cf0*/  ISETP.GE.U32.AND P1, PT, R22, 0x180, PT ;  /* 0x000001801600780c */ /* 0x000fe20003f26070 */
[----:B------:R-:W-:Y:S01]  /*3d00*/  UMOV UR29, 0x40000040 ;  /* 0x40000040001d7882 */ /* 0x000fe20000000000 */
[----:B------:R-:W-:Y:S01]  /*3d10*/  UMOV UR31, 0x80000020 ;  /* 0x80000020001f7882 */ /* 0x000fe20000000000 */
[----:B------:R-:W-:Y:S01]  /*3d20*/  ULOP3.LUT UR10, UR10, 0x3fff, URZ, 0xc0, !UPT ;  /* 0x00003fff0a0a7892 */ /* 0x000fe2000f8ec03f */
[----:B------:R-:W-:Y:S01]  /*3d30*/  SEL R4, R4, 0x9, !P1 ;  /* 0x0000000904047807 */ /* 0x000fe20004800000 */
[----:B------:R-:W-:-:S02]  /*3d40*/  UMOV UR28, UR11 ;  /* 0x0000000b001c7c82 */ /* 0x000fc40008000000 */
[----:B------:R-:W-:-:S04]  /*3d50*/  ULOP3.LUT UR10, UR10, 0x2000000, URZ, 0xfc, !UPT ;  /* 0x020000000a0a7892 */ /* 0x000fc8000f8efc3f */
[----:B------:R-:W-:-:S07]  /*3d60*/  UIMAD UR10, UR7, 0x600, UR10 ;  /* 0x00000600070a78a4 */ /* 0x000fce000f8e020a */
[----:B------:R-:W-:Y:S02]  /*3d70*/  UMOV UR30, UR10 ;  /* 0x0000000a001e7c82 */ /* 0x000fe40008000000 */
[----:B------:R-:W-:Y:S01]  /*3d80*/  HGMMA.64x96x16.F32.BF16 R88, gdesc[UR28].tnspB, R88, gsb0 ;  /* 0x416000001c5879f0 */ /* 0x000fe20008001858 */
[----:B------:R-:W-:Y:S02]  /*3d90*/  UIADD3 UR28, UR11, 0x2, URZ ;  /* 0x000000020b1c7890 */ /* 0x000fe4000fffe03f */
[----:B------:R-:W-:Y:S01]  /*3da0*/  UIADD3 UR30, UR10, 0x40, URZ ;  /* 0x000000400a1e7890 */ /* 0x000fe2000fffe03f */
[----:B------:R-:W-:Y:S01]  /*3db0*/  UMOV UR29, 0x40000040 ;  /* 0x40000040001d7882 */ /* 0x000fe20000000000 */
[----:B------:R-:W-:Y:S01]  /*3dc0*/  UMOV UR31, 0x80000020 ;  /* 0x80000020001f7882 */ /* 0x000fe20000000000 */
[----:B------:R-:W-:Y:S02]  /*3dd0*/  WARPGROUP.DEPBAR.LE gsb0, 0x0 ;  /* 0x00008000000079c5 */ /* 0x000fe40000010000 */
[----:B------:R-:W-:-:S06]  /*3de0*/  WARPGROUP.ARRIVE ;  /* 0x00000000000079c5 */ /* 0x000fcc0000000000 */
        /* <DEDUP_REMOVED lines=42> */
[----:B------:R-:W-:Y:S03]  /*4090*/  HGMMA.64x96x16.F32.BF16 R88, gdesc[UR28].tnspB, R88, gsb0 ;  /* 0x416000001c5879f0 */ /* 0x000fe60008001858 */
[----:B------:R-:W-:Y:S02]  /*40a0*/  WARPGROUP.DEPBAR.LE gsb0, 0x0 ;  /* 0x00008000000079c5 */ /* 0x000fe40000010000 */
[----:B------:R0:W-:Y:S06]  /*40b0*/  BAR.ARV R4, 0x100 ;  /* 0x000400040000751d */ /* 0x0001ec0000002000 */
[----:B------:R-:W-:Y:S05]  /*40c0*/  @!P0 BRA `(.L_x_10036) ;  /* 0x0000000000048947 */ /* 0x000fea0003800000 */
[----:B------:R-:W-:Y:S01]  /*40d0*/  BPT.TRAP 0x1 ;  /* 0x000000040000795c */ /* 0x000fe20000300000 */
.L_x_10036:
[----:B0-----:R-:W-:Y:S02]  /*40e0*/  FMNMX.FTZ R4, R24, R5, !PT ;  /* 0x0000000518047209 */ /* 0x001fe40007810000 */
        /* <DEDUP_REMOVED lines=71> */
[----:B------:R-:W0:Y:S03]  /*4560*/  SHFL.BFLY PT, R4, R11, 0x1, 0x1f ;  /* 0x0c201f000b047f89 */ /* 0x000e2600000e0000 */
[----:B------:R-:W-:Y:S01]  /*4570*/  SYNCS.ARRIVE.TRANS64.RED.A1T0 RZ, [UR10], RZ ;  /* 0x000000ffffff79a7 */ /* 0x000fe2000810040a */
[----:B------:R-:W1:Y:S01]  /*4580*/  SHFL.BFLY PT, R21, R10, 0x1, 0x1f ;  /* 0x0c201f000a157f89 */ /* 0x000e6200000e0000 */
[----:B0-----:R-:W-:Y:S02]  /*4590*/  FMNMX.FTZ R19, R11, R4, !PT ;  /* 0x000000040b137209 */ /* 0x001fe40007810000 */
[----:B-1----:R-:W-:-:S03]  /*45a0*/  FMNMX.FTZ R4, R10, R21, !PT ;  /* 0x000000150a047209 */ /* 0x002fc60007810000 */
[C---:B------:R-:W-:Y:S01]  /*45b0*/  FADD.FTZ R5, -R19.reuse, R5 ;  /* 0x0000000513057221 */ /* 0x040fe20000010100 */
[----:B------:R-:W-:-:S03]  /*45c0*/  FMUL.FTZ R8, R19, UR4 ;  /* 0x0000000413087c20 */ /* 0x000fc60008410000 */
[----:B------:R-:W-:Y:S01]  /*45d0*/  FMUL.FTZ R20, R5, UR4 ;  /* 0x0000000405147c20 */ /* 0x000fe20008410000 */
[--C-:B------:R-:W-:Y:S01]  /*45e0*/  FFMA.FTZ R142, R25, UR4, -R8.reuse ;  /* 0x00000004198e7c23 */ /* 0x100fe20008010808 */
[--C-:B------:R-:W-:Y:S01]  /*45f0*/  FFMA.FTZ R25, R28, UR4, -R8.reuse ;  /* 0x000000041c197c23 */ /* 0x100fe20008010808 */
[----:B------:R-:W-:Y:S01]  /*4600*/  FADD.FTZ R5, -R4, R9 ;  /* 0x0000000904057221 */ /* 0x000fe20000010100 */
        /* <DEDUP_REMOVED lines=196> */
.L_x_10037:
[----:B------:R-:W-:Y:S01]  /*5250*/  ULEA UR7, UR7, UR42, 0x3 ;  /* 0x0000002a07077291 */ /* 0x000fe2000f8e183f */
[----:B------:R-:W-:Y:S01]  /*5260*/  F2FP.BF16.F32.PACK_AB R30, R140, R25 ;  /* 0x000000198c1e723e */ /* 0x000fe200000010ff */
[----:B------:R-:W-:Y:S01]  /*5270*/  UISETP.GT.AND UP0, UPT, UR33, UR40, UPT ;  /* 0x000000282100728c */ /* 0x000fe2000bf04270 */
[----:B------:R-:W-:Y:S01]  /*5280*/  F2FP.BF16.F32.PACK_AB R28, R142, R137 ;  /* 0x000000898e1c723e */ /* 0x000fe200000010ff */
[----:B------:R-:W-:Y:S01]  /*5290*/  UIADD3 UR7, UR7, 0x2d860, URZ ;  /* 0x0002d86007077890 */ /* 0x000fe2000fffe03f */
[----:B------:R-:W-:Y:S01]  /*52a0*/  F2FP.BF16.F32.PACK_AB R29, R29, R8 ;  /* 0x000000081d1d723e */ /* 0x000fe200000010ff */
[----:B------:R-:W-:Y:S01]  /*52b0*/  UIADD3 UR10, UR33, -0x1, URZ ;  /* 0xffffffff210a7890 */ /* 0x000fe2000fffe03f */
[----:B------:R-:W-:Y:S01]  /*52c0*/  F2FP.BF16.F32.PACK_AB R31, R31, R26 ;  /* 0x0000001a1f1f723e */ /* 0x000fe200000010ff */
[----:B------:R-:W-:Y:S01]  /*52d0*/  UPRMT UR7, UR5, 0x654, UR7 ;  /* 0x0000065405077896 */ /* 0x000fe20008000007 */
[----:B------:R-:W-:Y:S01]  /*52e0*/  F2FP.BF16.F32.PACK_AB R25, R80, R27 ;  /* 0x0000001b5019723e */ /* 0x000fe200000010ff */
[----:B------:R-:W-:Y:S01]  /*52f0*/  UMOV UR34, UR32 ;  /* 0x0000002000227c82 */ /* 0x000fe20008000000 */
[----:B------:R-:W-:Y:S01]  /*5300*/  F2FP.BF16.F32.PACK_AB R24, R141, R24 ;  /* 0x000000188d18723e */ /* 0x000fe200000010ff */
[----:B------:R-:W-:Y:S01]  /*5310*/  FMUL.FTZ R90, R90, R5 ;  /* 0x000000055a5a7220 */ /* 0x000fe20000410000 */
[----:B------:R-:W-:Y:S01]  /*5320*/  F2FP.BF16.F32.PACK_AB R26, R138, R11 ;  /* 0x0000000b8a1a723e */ /* 0x000fe200000010ff */
[----:B------:R-:W-:Y:S01]  /*5330*/  UMOV UR33, UR10 ;  /* 0x0000000a00217c82 */ /* 0x000fe20008000000 */
[----:B------:R-:W-:Y:S01]  /*5340*/  F2FP.BF16.F32.PACK_AB R27, R73, R34 ;  /* 0x00000022491b723e */ /* 0x000fe200000010ff */
[----:B------:R-:W-:Y:S01]  /*5350*/  FMUL.FTZ R91, R91, R5 ;  /* 0x000000055b5b7220 */ /* 0x000fe20000410000 */
[----:B------:R-:W-:Y:S01]  /*5360*/  F2FP.BF16.F32.PACK_AB R8, R136, R9 ;  /* 0x000000098808723e */ /* 0x000fe200000010ff */
[----:B------:R-:W-:Y:S01]  /*5370*/  SYNCS.ARRIVE.TRANS64.RED.A1T0 RZ, [UR7], RZ ;  /* 0x000000ffffff79a7 */ /* 0x000fe20008100407 */
[----:B------:R-:W-:Y:S01]  /*5380*/  F2FP.BF16.F32.PACK_AB R9, R76, R35 ;  /* 0x000000234c09723e */ /* 0x000fe200000010ff */
[----:B------:R-:W-:Y:S01]  /*5390*/  STSM.16.M88.4 [R18+0x21800], R28 ;  /* 0x0218001c12007844 */ /* 0x000fe20000000200 */
[----:B------:R-:W-:Y:S01]  /*53a0*/  F2FP.BF16.F32.PACK_AB R10, R139, R10 ;  /* 0x0000000a8b0a723e */ /* 0x000fe200000010ff */
[-C--:B------:R-:W-:Y:S01]  /*53b0*/  FMUL.FTZ R94, R94, R5.reuse ;  /* 0x000000055e5e7220 */ /* 0x080fe20000410000 */
[----:B------:R-:W-:Y:S01]  /*53c0*/  F2FP.BF16.F32.PACK_AB R11, R69, R38 ;  /* 0x00000026450b723e */ /* 0x000fe200000010ff */
[----:B------:R0:W-:Y:S01]  /*53d0*/  STSM.16.M88.4 [R17], R24 ;  /* 0x0000001811007844 */ /* 0x0001e20000000200 */
[----:B------:R-:W-:Y:S01]  /*53e0*/  F2FP.BF16.F32.PACK_AB R32, R33, R32 ;  /* 0x000000202120723e */ /* 0x000fe200000010ff */
[----:B------:R-:W-:Y:S01]  /*53f0*/  FMUL.FTZ R95, R95, R5 ;  /* 0x000000055f5f7220 */ /* 0x000fe20000410000 */
[----:B------:R-:W-:Y:S01]  /*5400*/  F2FP.BF16.F32.PACK_AB R33, R72, R39 ;  /* 0x000000274821723e */ /* 0x000fe200000010ff */
[----:B------:R1:W-:Y:S01]  /*5410*/  STSM.16.M88.4 [R15], R8 ;  /* 0x000000080f007844 */ /* 0x0003e20000000200 */
[----:B------:R-:W-:Y:S01]  /*5420*/  F2FP.BF16.F32.PACK_AB R34, R52, R37 ;  /* 0x000000253422723e */ /* 0x000fe200000010ff */
[-C--:B------:R-:W-:Y:S01]  /*5430*/  FMUL.FTZ R98, R98, R5.reuse ;  /* 0x0000000562627220 */ /* 0x080fe20000410000 */
[----:B------:R-:W-:Y:S01]  /*5440*/  F2FP.BF16.F32.PACK_AB R35, R65, R42 ;  /* 0x0000002a4123723e */ /* 0x000fe200000010ff */
[-C--:B------:R-:W-:Y:S01]  /*5450*/  FMUL.FTZ R99, R99, R5.reuse ;  /* 0x0000000563637220 */ /* 0x080fe20000410000 */
[----:B------:R-:W-:Y:S01]  /*5460*/  F2FP.BF16.F32.PACK_AB R36, R49, R36 ;  /* 0x000000243124723e */ /* 0x000fe200000010ff */
[----:B------:R-:W-:Y:S01]  /*5470*/  FMUL.FTZ R102, R102, R5 ;  /* 0x0000000566667220 */ /* 0x000fe20000410000 */
[----:B------:R-:W-:Y:S01]  /*5480*/  F2FP.BF16.F32.PACK_AB R37, R68, R43 ;  /* 0x0000002b4425723e */ /* 0x000fe200000010ff */
[----:B------:R2:W-:Y:S01]  /*5490*/  STSM.16.M88.4 [R14], R32 ;  /* 0x000000200e007844 */ /* 0x0005e20000000200 */
[----:B------:R-:W-:Y:S01]  /*54a0*/  F2FP.BF16.F32.PACK_AB R38, R45, R40 ;  /* 0x000000282d26723e */ /* 0x000fe200000010ff */
[-C--:B------:R-:W-:Y:S01]  /*54b0*/  FMUL.FTZ R103, R103, R5.reuse ;  /* 0x0000000567677220 */ /* 0x080fe20000410000 */
[----:B------:R-:W-:Y:S01]  /*54c0*/  F2FP.BF16.F32.PACK_AB R39, R63, R46 ;  /* 0x0000002e3f27723e */ /* 0x000fe200000010ff */
[----:B------:R-:W-:Y:S01]  /*54d0*/  FMUL.FTZ R106, R106, R5 ;  /* 0x000000056a6a7220 */ /* 0x000fe20000410000 */
[----:B------:R-:W-:Y:S01]  /*54e0*/  F2FP.BF16.F32.PACK_AB R49, R50, R47 ;  /* 0x0000002f3231723e */ /* 0x000fe200000010ff */
[----:B------:R-:W-:Y:S01]  /*54f0*/  FMUL.FTZ R107, R107, R5 ;  /* 0x000000056b6b7220 */ /* 0x000fe20000410000 */
[----:B------:R-:W-:Y:S01]  /*5500*/  F2FP.BF16.F32.PACK_AB R48, R48, R23 ;  /* 0x000000173030723e */ /* 0x000fe200000010ff */
[----:B------:R2:W-:Y:S01]  /*5510*/  STSM.16.M88.4 [R18+0x27800], R36 ;  /* 0x0278002412007844 */ /* 0x0005e20000000200 */
[----:B------:R-:W-:Y:S01]  /*5520*/  F2FP.BF16.F32.PACK_AB R50, R44, R21 ;  /* 0x000000152c32723e */ /* 0x000fe200000010ff */
[----:B------:R-:W-:Y:S01]  /*5530*/  FMUL.FTZ R110, R110, R5 ;  /* 0x000000056e6e7220 */ /* 0x000fe20000410000 */
[----:B------:R-:W-:Y:S01]  /*5540*/  F2FP.BF16.F32.PACK_AB R51, R66, R51 ;  /* 0x000000334233723e */ /* 0x000fe200000010ff */
[-C--:B------:R-:W-:Y:S01]  /*5550*/  FMUL.FTZ R111, R111, R5.reuse ;  /* 0x000000056f6f7220 */ /* 0x080fe20000410000 */
[----:B------:R-:W-:Y:S01]  /*5560*/  F2FP.BF16.F32.PACK_AB R56, R57, R56 ;  /* 0x000000383938723e */ /* 0x000fe200000010ff */
[-C--:B------:R-:W-:Y:S01]  /*5570*/  FMUL.FTZ R114, R114, R5.reuse ;  /* 0x0000000572727220 */ /* 0x080fe20000410000 */
[----:B0-----:R-:W-:Y:S01]  /*5580*/  F2FP.BF16.F32.PACK_AB R24, R41, R20 ;  /* 0x000000142918723e */ /* 0x001fe200000010ff */
[----:B------:R2:W-:Y:S01]  /*5590*/  STSM.16.M88.4 [R7], R48 ;  /* 0x0000003007007844 */ /* 0x0005e20000000200 */
        /* <DEDUP_REMOVED lines=9> */
[----:B------:R2:W-:Y:S01]  /*5630*/  STSM.16.M88.4 [R15+0x6000], R24 ;  /* 0x006000180f007844 */ /* 0x0005e20000000200 */
[----:B------:R-:W-:Y:S01]  /*5640*/  F2FP.BF16.F32.PACK_AB R59, R71, R70 ;  /* 0x00000046473b723e */ /* 0x000fe200000010ff */
[-C--:B------:R-:W-:Y:S01]  /*5650*/  FMUL.FTZ R123, R123, R5.reuse ;  /* 0x000000057b7b7220 */ /* 0x080fe20000410000 */
[----:B------:R-:W-:Y:S01]  /*5660*/  PLOP3.LUT P1, PT, PT, PT, UP0, 0x80, 0x0 ;  /* 0x000000000000781c */ /* 0x000fe20003f2f008 */
[-C--:B------:R-:W-:Y:S01]  /*5670*/  FMUL.FTZ R126, R126, R5.reuse ;  /* 0x000000057e7e7220 */ /* 0x080fe20000410000 */
[----:B------:R-:W-:Y:S01]  /*5680*/  R2UR UR7, R0 ;  /* 0x00000000000772ca */ /* 0x000fe200000e0000 */
[----:B------:R2:W-:Y:S01]  /*5690*/  STSM.16.M88.4 [R14+0x6000], R56 ;  /* 0x006000380e007844 */ /* 0x0005e20000000200 */
[-C--:B------:R-:W-:Y:S01]  /*56a0*/  FMUL.FTZ R127, R127, R5.reuse ;  /* 0x000000057f7f7220 */ /* 0x080fe20000410000 */
[-C--:B------:R-:W-:Y:S01]  /*56b0*/  FMUL.FTZ R130, R130, R5.reuse ;  /* 0x0000000582827220 */ /* 0x080fe20000410000 */
[-C--:B------:R-:W-:Y:S01]  /*56c0*/  FMUL.FTZ R131, R131, R5.reuse ;  /* 0x0000000583837220 */ /* 0x080fe20000410000 */
[----:B------:R-:W-:Y:S01]  /*56d0*/  @!PT LDS RZ, [RZ] ;  /* 0x00000000fffff984 */ /* 0x000fe20000000800 */
[----:B------:R-:W-:Y:S01]  /*56e0*/  @!PT LDS RZ, [RZ] ;  /* 0x00000000fffff984 */ /* 0x000fe20000000800 */
[----:B------:R-:W-:Y:S01]  /*56f0*/  @!PT LDS RZ, [RZ] ;  /* 0x00000000fffff984 */ /* 0x000fe20000000800 */
[----:B------:R-:W-:Y:S01]  /*5700*/  @!PT LDS RZ, [RZ] ;  /* 0x00000000fffff984 */ /* 0x000fe20000000800 */
[----:B------:R0:W-:Y:S06]  /*5710*/  MEMBAR.ALL.CTA ;  /* 0x0000000000007992 */ /* 0x0001ec0000008000 */
[----:B0-----:R-:W0:Y:S01]  /*5720*/  FENCE.VIEW.ASYNC.S ;  /* 0x00000000000073c6 */ /* 0x001e220000000000 */
        /* <DEDUP_REMOVED lines=26> */
[----:B-1----:R-:W-:Y:S01]  /*58d0*/  MOV R9, R4 ;  /* 0x0000000400097202 */ /* 0x002fe20000000f00 */
[----:B------:R-:W-:Y:S01]  /*58e0*/  IMAD.MOV.U32 R5, RZ, RZ, R19 ;  /* 0x000000ffff057224 */ /* 0x000fe200078e0013 */
[----:B0-----:R-:W-:Y:S01]  /*58f0*/  NOP ;  /* 0x0000000000007918 */ /* 0x001fe20000000000 */
[----:B--2---:R-:W-:Y:S05]  /*5900*/  @P1 BRA `(.L_x_10038) ;  /* 0xffffffdc00d01947 */ /* 0x004fea000383ffff */
.L_x_10027:
[----:B------:R-:W-:Y:S06]  /*5910*/  BAR.ARV 0x8, 0x200 ;  /* 0x0208000000007b1d */ /* 0x000fec0000002000 */
[----:B------:R-:W-:Y:S05]  /*5920*/  @!P0 BRA `(.L_x_10039) ;  /* 0x0000000000048947 */ /* 0x000fea0003800000 */
[----:B------:R-:W-:Y:S01]  /*5930*/  BPT.TRAP 0x1 ;  /* 0x000000040000795c */ /* 0x000fe20000300000 */
.L_x_10039:
[----:B------:R-:W-:Y:S01]  /*5940*/  R2UR UR6, R0 ;  /* 0x00000000000672ca */ /* 0x000fe200000e0000 */
[----:B------:R-:W-:-:S05]  /*5950*/  IMAD.U32 R2, RZ, RZ, UR32 ;  /* 0x00000020ff027e24 */ /* 0x000fca000f8e00ff */
[----:B------:R-:W-:-:S07]  /*5960*/  SHF.L.U32 R2, R2, 0x1f, RZ ;  /* 0x0000001f02027819 */ /* 0x000fce00000006ff */
[----:B------:R-:W-:-:S09]  /*5970*/  ULEA UR6, UR6, UR42, 0x3 ;  /* 0x0000002a06067291 */ /* 0x000fd2000f8e183f */
[----:B------:R0:W2:Y:S01]  /*5980*/  SYNCS.PHASECHK.TRANS64.TRYWAIT P1, [UR6+0x2d850], R2 ;  /* 0x02d85002ff0075a7 */ /* 0x0000a20008020146 */
[----:B------:R-:W-:Y:S05]  /*5990*/  @!P0 BRA `(.L_x_10040) ;  /* 0x0000000000048947 */ /* 0x000fea0003800000 */
[----:B------:R-:W-:Y:S01]  /*59a0*/  BPT.TRAP 0x1 ;  /* 0x000000040000795c */ /* 0x000fe20000300000 */
.L_x_10040:
[----:B--2---:R-:W-:Y:S05]  /*59b0*/  @P1 BRA `(.L_x_10041) ;  /* 0x0000000000081947 */ /* 0x004fea0003800000 */
[----:B------:R-:W2:Y:S02]  /*59c0*/  SYNCS.PHASECHK.TRANS64.TRYWAIT P1, [UR6+0x2d850], R2 ;  /* 0x02d85002ff0075a7 */ /* 0x000ea40008020146 */
[----:B--2---:R-:W-:Y:S05]  /*59d0*/  @!P1 BRA `(.L_x_10042) ;  /* 0x0000005800a89947 */ /* 0x004fea0003800000 */
.L_x_10041:
[----:B------:R-:W-:Y:S01]  /*59e0*/  UIADD3 UR42, UR42, 0x400, URZ ;  /* 0x000004002a2a7890 */ /* 0x000fe2000fffe03f */
[----:B------:R-:W-:Y:S01]  /*59f0*/  R2UR UR8, R0 ;  /* 0x00000000000872ca */ /* 0x000fe200000e0000 */
[----:B------:R-:W-:Y:S01]  /*5a00*/  ULOP3.LUT UR43, UR43, 0x10000, URZ, 0xfc, !UPT ;  /* 0x000100002b2b7892 */ /* 0x000fe2000f8efc3f */
[----:B------:R-:W-:Y:S01]  /*5a10*/  WARPGROUP.ARRIVE ;  /* 0x00000000000079c5 */ /* 0x000fe20000000000 */
[----:B------:R-:W-:Y:S01]  /*5a20*/  USHF.R.U32.HI UR42, URZ, 0x4, UR42 ;  /* 0x000000043f2a7899 */ /* 0x000fe2000801162a */
[----:B------:R-:W3:Y:S01]  /*5a30*/  SHFL.BFLY PT, R0, R13, 0x2, 0x1f ;  /* 0x0c401f000d007f89 */ /* 0x000ee200000e0000 */
[----:B------:R-:W-:Y:S01]  /*5a40*/  UMOV UR9, 0x40000040 ;  /* 0x4000004000097882 */ /* 0x000fe20000000000 */
[----:B------:R-:W-:Y:S01]  /*5a50*/  UMOV UR11, 0x80000020 ;  /* 0x80000020000b7882 */ /* 0x000fe20000000000 */
[----:B------:R-:W-:Y:S01]  /*5a60*/  ULOP3.LUT UR42, UR42, 0x3fff, URZ, 0xc0, !UPT ;  /* 0x00003fff2a2a7892 */ /* 0x000fe2000f8ec03f */
[----:B--2---:R-:W0:Y:S01]  /*5a70*/  SHFL.BFLY PT, R3, R12, 0x2, 0x1f ;  /* 0x0c401f000c037f89 */ /* 0x004e2200000e0000 */
[----:B------:R-:W-:-:S02]  /*5a80*/  IMAD.MOV.U32 R43, RZ, RZ, RZ ;  /* 0x000000ffff2b7224 */ /* 0x000fc400078e00ff */
[----:B------:R-:W-:Y:S01]  /*5a90*/  ULOP3.LUT UR7, UR42, 0x2000000, URZ, 0xfc, !UPT ;  /* 0x020000002a077892 */ /* 0x000fe2000f8efc3f */
[----:B------:R-:W-:Y:S02]  /*5aa0*/  IMAD.MOV.U32 R16, RZ, RZ, RZ ;  /* 0x000000ffff107224 */ /* 0x000fe400078e00ff */
[----:B------:R-:W-:Y:S01]  /*5ab0*/  IMAD.U32 R8, RZ, RZ, UR4 ;  /* 0x00000004ff087e24 */ /* 0x000fe2000f8e00ff */
[----:B------:R-:W-:Y:S01]  /*5ac0*/  UIMAD UR7, UR8, 0x600, UR7 ;  /* 0x00000600080778a4 */ /* 0x000fe2000f8e0207 */
[----:B------:R-:W-:Y:S02]  /*5ad0*/  IMAD.U32 R9, RZ, RZ, UR4 ;  /* 0x00000004ff097e24 */ /* 0x000fe4000f8e00ff */
[----:B------:R-:W-:Y:S01]  /*5ae0*/  UMOV UR8, UR43 ;  /* 0x0000002b00087c82 */ /* 0x000fe20008000000 */
[----:B------:R-:W-:-:S03]  /*5af0*/  IMAD.MOV.U32 R23, RZ, RZ, -0x800000 ;  /* 0xff800000ff177424 */ /* 0x000fc600078e00ff */
[----:B------:R-:W-:Y:S02]  /*5b00*/  UMOV UR10, UR7 ;  /* 0x00000007000a7c82 */ /* 0x000fe40008000000 */
[----:B------:R-:W-:Y:S01]  /*5b10*/  HGMMA.64x96x16.F32.BF16 R88, gdesc[UR8].tnspB, R88, gsb0 ;  /* 0x41600000085879f0 */ /* 0x000fe20008001858 */
[----:B------:R-:W-:Y:S02]  /*5b20*/  UIADD3 UR8, UR43, 0x2, URZ ;  /* 0x000000022b087890 */ /* 0x000fe4000fffe03f */
[----:B------:R-:W-:Y:S01]  /*5b30*/  UIADD3 UR10, UR7, 0x40, URZ ;  /* 0x00000040070a7890 */ /* 0x000fe2000fffe03f */
[----:B---3--:R-:W-:Y:S01]  /*5b40*/  FADD.FTZ R0, R0, R13 ;  /* 0x0000000d00007221 */ /* 0x008fe20000010000 */
[----:B------:R-:W-:Y:S01]  /*5b50*/  UMOV UR9, 0x40000040 ;  /* 0x4000004000097882 */ /* 0x000fe20000000000 */
[----:B------:R-:W-:Y:S01]  /*5b60*/  UMOV UR11, 0x80000020 ;  /* 0x80000020000b7882 */ /* 0x000fe20000000000 */
[----:B0-----:R-:W-:Y:S02]  /*5b70*/  FADD.FTZ R2, R3, R12 ;  /* 0x0000000c03027221 */ /* 0x001fe40000010000 */
[----:B------:R-:W0:Y:S04]  /*5b80*/  SHFL.BFLY PT, R3, R0, 0x1, 0x1f ;  /* 0x0c201f0000037f89 */ /* 0x000e2800000e0000 */
[----:B------:R-:W2:Y:S01]  /*5b90*/  SHFL.BFLY PT, R5, R2, 0x1, 0x1f ;  /* 0x0c201f0002057f89 */ /* 0x000ea200000e0000 */
[----:B0-----:R-:W-:Y:S01]  /*5ba0*/  FADD.FTZ R6, R0, R3 ;  /* 0x0000000300067221 */ /* 0x001fe20000010000 */
[----:B------:R-:W-:Y:S01]  /*5bb0*/  MOV R0, 0xff800000 ;  /* 0xff80000000007802 */ /* 0x000fe20000000f00 */
[----:B--2---:R-:W-:-:S03]  /*5bc0*/  FADD.FTZ R7, R2, R5 ;  /* 0x0000000502077221 */ /* 0x004fc60000010000 */
[----:B------:R-:W-:Y:S02]  /*5bd0*/  FSETP.NE.FTZ.AND P1, PT, R6, RZ, PT ;  /* 0x000000ff0600720b */ /* 0x000fe40003f35000 */
[----:B------:R-:W-:-:S11]  /*5be0*/  FSETP.NE.FTZ.AND P2, PT, R7, RZ, PT ;  /* 0x000000ff0700720b */ /* 0x000fd60003f55000 */
[----:B------:R-:W0:Y:S01]  /*5bf0*/  @P1 MUFU.LG2 R3, R6 ;  /* 0x0000000600031308 */ /* 0x000e220000000c00 */
[----:B------:R-:W-:Y:S01]  /*5c00*/  @P1 FMUL.FTZ R2, R8, 0.69314718246459960938 ;  /* 0x3f31721808021820 */ /* 0x000fe20000410000 */
[----:B------:R-:W-:-:S06]  /*5c10*/  @P2 FMUL.FTZ R8, R9, 0.69314718246459960938 ;  /* 0x3f31721809082820 */ /* 0x000fcc0000410000 */
[----:B------:R-:W2:Y:S08]  /*5c20*/  @P2 MUFU.LG2 R5, R7 ;  /* 0x0000000700052308 */ /* 0x000eb00000000c00 */
[----:B------:R3:W4:Y:S01]  /*5c30*/  @P1 MUFU.RCP R43, R6 ;  /* 0x00000006002b1308 */ /* 0x0007220000001000 */
[----:B0-----:R-:W-:-:S04]  /*5c40*/  @P1 FMUL.FTZ R3, R3, 0.69314718246459960938 ;  /* 0x3f31721803031820 */ /* 0x001fc80000410000 */
[----:B------:R-:W-:-:S03]  /*5c50*/  @P1 FFMA.FTZ R0, R2, R19, R3 ;  /* 0x0000001302001223 */ /* 0x000fc60000010003 */
[----:B------:R3:W0:Y:S01]  /*5c60*/  @P2 MUFU.RCP R16, R7 ;  /* 0x0000000700102308 */ /* 0x0006220000001000 */
[----:B--2---:R-:W-:-:S04]  /*5c70*/  @P2 FMUL.FTZ R5, R5, 0.69314718246459960938 ;  /* 0x3f31721805052820 */ /* 0x004fc80000410000 */
[----:B------:R-:W-:Y:S01]  /*5c80*/  @P2 FFMA.FTZ R23, R8, R4, R5 ;  /* 0x0000000408172223 */ /* 0x000fe20000010005 */
        /* <DEDUP_REMOVED lines=46> */
[----:B0--34-:R-:W-:Y:S05]  /*5f70*/  @!P0 BRA `(.L_x_10043) ;  /* 0x0000000000048947 */ /* 0x019fea0003800000 */
[----:B------:R-:W-:Y:S01]  /*5f80*/  BPT.TRAP 0x1 ;  /* 0x000000040000795c */ /* 0x000fe20000300000 */
.L_x_10043:
[----:B------:R-:W-:Y:S01]  /*5f90*/  UIADD3 UR6, UR6, 0x2d860, URZ ;  /* 0x0002d86006067890 */ /* 0x000fe2000fffe03f */
[-C--:B-1----:R-:W-:Y:S01]  /*5fa0*/  FMUL.FTZ R24, R88, R43.reuse ;  /* 0x0000002b58187220 */ /* 0x082fe20000410000 */
        /* <DEDUP_REMOVED lines=50> */
.L_x_10019:
[----:B------:R-:W-:Y:S05]  /*62d0*/  @P0 BRA `(.L_x_10044) ;  /* 0x0000001000880947 */ /* 0x000fea0003800000 */
[----:B------:R-:W-:Y:S01]  /*62e0*/  VIADD R58, R22, 0xffffff80 ;  /* 0xffffff80163a7836 */ /* 0x000fe20000000000 */
[----:B------:R-:W0:Y:S01]  /*62f0*/  LDC R53, c[0x0][0xbe8] ;  /* 0x0002fa00ff357b82 */ /* 0x000e220000000800 */
[----:B------:R-:W1:Y:S01]  /*6300*/  S2R R60, SR_CTAID.X ;  /* 0x00000000003c7919 */ /* 0x000e620000002500 */
[----:B------:R-:W-:Y:S01]  /*6310*/  USHF.R.S32.HI UR7, URZ, 0x1f, UR39 ;  /* 0x0000001f3f077899 */ /* 0x000fe20008011427 */
[----:B------:R-:W-:Y:S01]  /*6320*/  BSSY B0, `(.L_x_10045) ;  /* 0x00000d1000007945 */ /* 0x000fe20003800000 */
[----:B------:R-:W-:Y:S01]  /*6330*/  SHF.R.S32.HI R55, RZ, 0x1f, R58 ;  /* 0x0000001fff377819 */ /* 0x000fe2000001143a */
[----:B------:R-:W-:Y:S02]  /*6340*/  ULDC.64 UR8, c[0x0][0xbd0] ;  /* 0x0002f40000087ab9 */ /* 0x000fe40000000a00 */
[----:B------:R-:W-:Y:S01]  /*6350*/  UIMAD UR6, UR7, UR8, URZ ;  /* 0x00000008070672a4 */ /* 0x000fe2000f8e023f */
[CC--:B------:R-:W-:Y:S01]  /*6360*/  LEA.HI R16, R55.reuse, R58.reuse, RZ, 0x7 ;  /* 0x0000003a37107211 */ /* 0x0c0fe200078f38ff */
[----:B------:R-:W2:Y:S01]  /*6370*/  S2UR UR12, SR_CTAID.Z ;  /* 0x00000000000c79c3 */ /* 0x000ea20000002700 */
[----:B------:R-:W-:Y:S01]  /*6380*/  LEA.HI R55, R55, R58, RZ, 0x2 ;  /* 0x0000003a37377211 */ /* 0x000fe200078f10ff */
[----:B------:R-:W-:Y:S01]  /*6390*/  UIMAD.WIDE.U32 UR4, UR39, UR8, URZ ;  /* 0x00000008270472a5 */ /* 0x000fe2000f8e003f */
[----:B------:R-:W-:Y:S01]  /*63a0*/  LOP3.LUT R17, R16, 0xffffff80, RZ, 0xc0, !PT ;  /* 0xffffff8010117812 */ /* 0x000fe200078ec0ff */
[----:B------:R-:W-:Y:S01]  /*63b0*/  UIMAD UR6, UR39, UR9, UR6 ;  /* 0x00000009270672a4 */ /* 0x000fe2000f8e0206 */
[----:B------:R-:W-:-:S02]  /*63c0*/  SHF.R.S32.HI R57, RZ, 0x7, R16 ;  /* 0x00000007ff397819 */ /* 0x000fc40000011410 */
[----:B------:R-:W-:Y:S01]  /*63d0*/  LOP3.LUT R55, R55, 0xfffffffc, RZ, 0xc0, !PT ;  /* 0xfffffffc37377812 */ /* 0x000fe200078ec0ff */
[C---:B------:R-:W-:Y:S01]  /*63e0*/  IMAD.IADD R22, R58.reuse, 0x1, -R17 ;  /* 0x000000013a167824 */ /* 0x040fe200078e0a11 */
[----:B------:R-:W3:Y:S01]  /*63f0*/  LDC.64 R62, c[0x0][0xbd8] ;  /* 0x0002f600ff3e7b82 */ /* 0x000ee20000000a00 */
[----:B------:R-:W-:Y:S01]  /*6400*/  IMAD.HI R16, R57, 0x55555556, RZ ;  /* 0x5555555639107827 */ /* 0x000fe200078e02ff */
[----:B------:R-:W-:Y:S02]  /*6410*/  UIADD3 UR6, UR5, UR6, URZ ;  /* 0x0000000605067290 */ /* 0x000fe4000fffe03f */
[----:B------:R-:W-:Y:S01]  /*6420*/  SHF.R.S32.HI R59, RZ, 0x1f, R22 ;  /* 0x0000001fff3b7819 */ /* 0x000fe20000011416 */
[----:B------:R-:W-:Y:S01]  /*6430*/  IMAD.IADD R55, R58, 0x1, -R55 ;  /* 0x000000013a377824 */ /* 0x000fe200078e0a37 */
[----:B0-----:R-:W-:Y:S01]  /*6440*/  ISETP.NE.AND P0, PT, R53, 0x1, PT ;  /* 0x000000013500780c */ /* 0x001fe20003f05270 */
[----:B------:R-:W-:Y:S01]  /*6450*/  ULDC.64 UR8, c[0x0][0xb38] ;  /* 0x0002ce0000087ab9 */ /* 0x000fe20000000a00 */
[----:B------:R-:W-:Y:S01]  /*6460*/  LEA.HI R52, R59, R22, RZ, 0x2 ;  /* 0x000000163b347211 */ /* 0x000fe200078f10ff */
[----:B------:R-:W0:Y:S01]  /*6470*/  S2UR UR11, SR_CTAID.Y ;  /* 0x00000000000b79c3 */ /* 0x000e220000002600 */
[----:B------:R-:W-:Y:S01]  /*6480*/  LEA.HI R16, R16, R16, RZ, 0x1 ;  /* 0x0000001010107211 */ /* 0x000fe200078f08ff */
[----:B------:R-:W-:Y:S01]  /*6490*/  UIMAD UR7, UR7, UR8, URZ ;  /* 0x00000008070772a4 */ /* 0x000fe2000f8e023f */
[----:B------:R-:W-:-:S02]  /*64a0*/  SHF.R.S32.HI R17, RZ, 0x2, R52 ;  /* 0x00000002ff117819 */ /* 0x000fc40000011434 */
[----:B------:R-:W-:Y:S01]  /*64b0*/  SHF.R.S32.HI R54, RZ, 0x1f, R52 ;  /* 0x0000001fff367819 */ /* 0x000fe20000011434 */
[----:B--2---:R-:W-:Y:S02]  /*64c0*/  USHF.R.S32.HI UR10, URZ, 0x1f, UR12 ;  /* 0x0000001f3f0a7899 */ /* 0x004fe4000801140c */
[----:B------:R-:W0:Y:S01]  /*64d0*/  LDC R68, c[0x0][0xc50] ;  /* 0x00031400ff447b82 */ /* 0x000e220000000800 */
[----:B------:R-:W-:-:S04]  /*64e0*/  LEA.HI R54, R54, R17, RZ, 0x3 ;  /* 0x0000001136367211 */ /* 0x000fc800078f18ff */
[----:B------:R-:W-:Y:S01]  /*64f0*/  LOP3.LUT R56, R54, 0xfffffff8, RZ, 0xc0, !PT ;  /* 0xfffffff836387812 */ /* 0x000fe200078ec0ff */
[----:B------:R-:W-:Y:S01]  /*6500*/  IMAD R54, R16, -0x3, R57 ;  /* 0xfffffffd10367824 */ /* 0x000fe200078e0239 */
[----:B------:R-:W-:Y:S01]  /*6510*/  LEA.HI R16, R59, R22, RZ, 0x5 ;  /* 0x000000163b107211 */ /* 0x000fe200078f28ff */
[----:B------:R-:W2:Y:S02]  /*6520*/  LDC.64 R66, c[0x0][0xb40] ;  /* 0x0002d000ff427b82 */ /* 0x000ea40000000a00 */
[----:B------:R-:W-:Y:S01]  /*6530*/  IMAD.IADD R17, R17, 0x1, -R56 ;  /* 0x0000000111117824 */ /* 0x000fe200078e0a38 */
[C---:B------:R-:W-:Y:S02]  /*6540*/  LEA.HI R56, R55.reuse, R55, RZ, 0x1 ;  /* 0x0000003737387211 */ /* 0x040fe400078f08ff */
[----:B------:R-:W-:Y:S02]  /*6550*/  SHF.R.S32.HI R16, RZ, 0x5, R16 ;  /* 0x00000005ff107819 */ /* 0x000fe40000011410 */
[----:B------:R-:W-:Y:S01]  /*6560*/  LOP3.LUT R56, R56, 0x1ffffffe, RZ, 0xc0, !PT ;  /* 0x1ffffffe38387812 */ /* 0x000fe200078ec0ff */
[----:B------:R-:W4:Y:S04]  /*6570*/  @P0 LDC R59, c[0x0][0xbec] ;  /* 0x0002fb00ff3b0b82 */ /* 0x000f280000000800 */
[----:B------:R-:W-:Y:S01]  /*6580*/  IMAD.IADD R57, R55, 0x1, -R56 ;  /* 0x0000000137397824 */ /* 0x000fe200078e0a38 */
[----:B------:R-:W-:Y:S01]  /*6590*/  LEA R55, R16, R17, 0x4 ;  /* 0x0000001110377211 */ /* 0x000fe200078e20ff */
[----:B------:R-:W-:-:S02]  /*65a0*/  IMAD.U32 R17, RZ, RZ, UR5 ;  /* 0x00000005ff117e24 */ /* 0x000fc4000f8e00ff */
[----:B------:R-:W5:Y:S01]  /*65b0*/  @P0 LDC R65, c[0x0][0xbec] ;  /* 0x0002fb00ff410b82 */ /* 0x000f620000000800 */
[----:B------:R-:W-:Y:S01]  /*65c0*/  IMAD.U32 R16, RZ, RZ, UR4 ;  /* 0x00000004ff107e24 */ /* 0x000fe2000f8e00ff */
[----:B------:R-:W-:Y:S01]  /*65d0*/  UIMAD.WIDE.U32 UR4, UR39, UR8, URZ ;  /* 0x00000008270472a5 */ /* 0x000fe2000f8e003f */
[----:B------:R-:W-:Y:S01]  /*65e0*/  IMAD.U32 R17, RZ, RZ, UR6 ;  /* 0x00000006ff117e24 */ /* 0x000fe2000f8e00ff */
[----:B------:R-:W-:Y:S01]  /*65f0*/  UIMAD UR6, UR39, UR9, UR7 ;  /* 0x00000009270672a4 */ /* 0x000fe2000f8e0207 */
[----:B------:R-:W-:Y:S02]  /*6600*/  IMAD R56, R54, 0x40, R55 ;  /* 0x0000004036387824 */ /* 0x000fe400078e0237 */
[----:B---3--:R-:W-:Y:S01]  /*6610*/  IMAD R54, R62, UR10, RZ ;  /* 0x0000000a3e367c24 */ /* 0x008fe2000f8e02ff */
[----:B------:R-:W3:Y:S01]  /*6620*/  @P0 LDC R64, c[0x0][0xbf0] ;  /* 0x0002fc00ff400b82 */ /* 0x000ee20000000800 */
[----:B------:R-:W-:Y:S01]  /*6630*/  UIADD3 UR6, UR5, UR6, URZ ;  /* 0x0000000605067290 */ /* 0x000fe2000fffe03f */
[----:B------:R-:W-:Y:S01]  /*6640*/  IMAD R57, R57, 0x8, R56 ;  /* 0x0000000839397824 */ /* 0x000fe200078e0238 */
[----:B------:R-:W-:Y:S01]  /*6650*/  MOV R55, UR5 ;  /* 0x0000000500377c02 */ /* 0x000fe20008000f00 */
[----:B------:R-:W-:Y:S01]  /*6660*/  IMAD R61, R63, UR12, R54 ;  /* 0x0000000c3f3d7c24 */ /* 0x000fe2000f8e0236 */
[----:B------:R-:W-:Y:S01]  /*6670*/  ULDC.64 UR8, c[0x0][0xb28] ;  /* 0x0002ca0000087ab9 */ /* 0x000fe20000000a00 */
[----:B------:R-:W-:-:S02]  /*6680*/  IMAD R63, RZ, RZ, -UR39 ;  /* 0x80000027ff3f7e24 */ /* 0x000fc4000f8e02ff */
[----:B------:R-:W3:Y:S01]  /*6690*/  @P0 LDC R70, c[0x0][0xbf0] ;  /* 0x0002fc00ff460b82 */ /* 0x000ee20000000800 */
[----:B------:R-:W-:-:S04]  /*66a0*/  IMAD.WIDE.U32 R16, R62, UR12, R16 ;  /* 0x0000000c3e107c25 */ /* 0x000fc8000f8e0010 */
[----:B------:R-:W-:Y:S01]  /*66b0*/  IMAD.U32 R54, RZ, RZ, UR4 ;  /* 0x00000004ff367e24 */ /* 0x000fe2000f8e00ff */
[----:B------:R-:W-:Y:S01]  /*66c0*/  ULDC.64 UR4, c[0x0][0xbe0] ;  /* 0x0002f80000047ab9 */ /* 0x000fe20000000a00 */
[----:B------:R-:W-:Y:S01]  /*66d0*/  IMAD.U32 R55, RZ, RZ, UR6 ;  /* 0x00000006ff377e24 */ /* 0x000fe2000f8e00ff */
[----:B------:R-:W-:Y:S01]  /*66e0*/  ULDC.64 UR6, c[0x0][0xb48] ;  /* 0x0002d20000067ab9 */ /* 0x000fe20000000a00 */
[----:B--2---:R-:W-:Y:S02]  /*66f0*/  IMAD R62, R66, UR10, RZ ;  /* 0x0000000a423e7c24 */ /* 0x004fe4000f8e02ff */
[----:B0-----:R-:W-:Y:S02]  /*6700*/  IMAD R69, R68, R63, UR11 ;  /* 0x0000000b44457e24 */ /* 0x001fe4000f8e023f */
[----:B-1----:R-:W-:Y:S02]  /*6710*/  IMAD R58, R60, 0xc0, R57 ;  /* 0x000000c03c3a7824 */ /* 0x002fe400078e0239 */
[----:B------:R-:W-:-:S02]  /*6720*/  IMAD.IADD R17, R17, 0x1, R61 ;  /* 0x0000000111117824 */ /* 0x000fc400078e023d */
[----:B------:R-:W-:Y:S01]  /*6730*/  IMAD R61, R67, UR12, R62 ;  /* 0x0000000c433d7c24 */ /* 0x000fe2000f8e023e */
[----:B------:R-:W-:Y:S01]  /*6740*/  SHF.R.S32.HI R62, RZ, 0x1f, R69 ;  /* 0x0000001fff3e7819 */ /* 0x000fe20000011445 */
[----:B------:R-:W-:-:S04]  /*6750*/  IMAD.WIDE.U32 R54, R66, UR12, R54 ;  /* 0x0000000c42367c25 */ /* 0x000fc8000f8e0036 */
[----:B----4-:R-:W-:Y:S01]  /*6760*/  @P0 IMAD.HI.U32 R59, R58, R59, RZ ;  /* 0x0000003b3a3b0227 */ /* 0x010fe200078e00ff */
[----:B------:R-:W-:-:S03]  /*6770*/  IADD3 R55, R55, R61, RZ ;  /* 0x0000003d37377210 */ /* 0x000fc60007ffe0ff */
[----:B-----5:R-:W-:-:S04]  /*6780*/  @P0 IMAD.HI.U32 R65, R58, R65, RZ ;  /* 0x000000413a410227 */ /* 0x020fc800078e00ff */
[----:B------:R-:W-:Y:S01]  /*6790*/  IMAD.MOV.U32 R57, RZ, RZ, R58 ;  /* 0x000000ffff397224 */ /* 0x000fe200078e003a */
[----:B---3--:R-:W-:Y:S01]  /*67a0*/  @P0 SHF.R.U32.HI R57, RZ, R64, R59 ;  /* 0x00000040ff390219 */ /* 0x008fe2000001163b */
[----:B------:R-:W-:Y:S02]  /*67b0*/  IMAD R61, R62, UR4, RZ ;  /* 0x000000043e3d7c24 */ /* 0x000fe4000f8e02ff */
[----:B------:R-:W-:-:S04]  /*67c0*/  IMAD.WIDE.U32 R16, R69, UR4, R16 ;  /* 0x0000000445107c25 */ /* 0x000fc8000f8e0010 */
[----:B------:R-:W-:Y:S01]  /*67d0*/  IMAD.MOV.U32 R59, RZ, RZ, R58 ;  /* 0x000000ffff3b7224 */ /* 0x000fe200078e003a */
[----:B------:R-:W-:Y:S01]  /*67e0*/  @P0 SHF.R.U32.HI R59, RZ, R70, R65 ;  /* 0x00000046ff3b0219 */ /* 0x000fe20000011641 */
[----:B------:R-:W-:Y:S01]  /*67f0*/  IMAD R62, R62, UR6, RZ ;  /* 0x000000063e3e7c24 */ /* 0x000fe2000f8e02ff */
[----:B------:R-:W-:Y:S01]  /*6800*/  BAR.SYNC.DEFER_BLOCKING 0x1, 0x180 ;  /* 0x0046000000007b1d */ /* 0x000fe20000010000 */
[C---:B------:R-:W-:Y:S01]  /*6810*/  IMAD R63, R69.reuse, UR5, R61 ;  /* 0x00000005453f7c24 */ /* 0x040fe2000f8e023d */
[--C-:B------:R-:W-:Y:S01]  /*6820*/  SHF.R.S32.HI R61, RZ, 0x1f, R57.reuse ;  /* 0x0000001fff3d7819 */ /* 0x100fe20000011439 */
[----:B------:R-:W-:Y:S01]  /*6830*/  IMAD R65, R69, UR7, R62 ;  /* 0x0000000745417c24 */ /* 0x000fe2000f8e023e */
[----:B------:R-:W-:Y:S01]  /*6840*/  IADD3 R16, P0, R57, R16, RZ ;  /* 0x0000001039107210 */ /* 0x000fe20007f1e0ff */
[----:B------:R-:W-:Y:S01]  /*6850*/  IMAD.MOV R57, RZ, RZ, -R57 ;  /* 0x000000ffff397224 */ /* 0x000fe200078e0a39 */
[----:B------:R-:W-:Y:S01]  /*6860*/  SHF.R.S32.HI R62, RZ, 0x1f, R59 ;  /* 0x0000001fff3e7819 */ /* 0x000fe2000001143b */
[----:B------:R-:W-:Y:S01]  /*6870*/  IMAD.WIDE.U32 R54, R69, UR6, R54 ;  /* 0x0000000645367c25 */ /* 0x000fe2000f8e0036 */
[----:B------:R-:W-:Y:S01]  /*6880*/  ULDC.64 UR4, c[0x0][0xb30] ;  /* 0x0002cc0000047ab9 */ /* 0x000fe20000000a00 */
[----:B------:R-:W-:Y:S01]  /*6890*/  IADD3.X R17, R61, R17, R63, P0, !PT ;  /* 0x000000113d117210 */ /* 0x000fe200007fe43f */
[----:B------:R-:W-:Y:S01]  /*68a0*/  ULDC.64 UR6, c[0x0][0xbc8] ;  /* 0x0002f20000067ab9 */ /* 0x000fe20000000a00 */
[----:B------:R-:W-:-:S02]  /*68b0*/  IMAD.MOV R64, RZ, RZ, -R59 ;  /* 0x000000ffff407224 */ /* 0x000fc400078e0a3b */
[--C-:B------:R-:W-:Y:S02]  /*68c0*/  IMAD R57, R53, R57, R58.reuse ;  /* 0x0000003935397224 */ /* 0x100fe400078e023a */
[----:B------:R-:W-:Y:S02]  /*68d0*/  IMAD.IADD R55, R55, 0x1, R65 ;  /* 0x0000000137377824 */ /* 0x000fe400078e0241 */
[----:B------:R-:W-:Y:S02]  /*68e0*/  IMAD R62, R62, UR4, RZ ;  /* 0x000000043e3e7c24 */ /* 0x000fe4000f8e02ff */
[----:B------:R-:W-:Y:S01]  /*68f0*/  IMAD R61, R53, R64, R58 ;  /* 0x00000040353d7224 */ /* 0x000fe200078e023a */
[----:B------:R-:W-:Y:S01]  /*6900*/  SHF.R.S32.HI R58, RZ, 0x1f, R57 ;  /* 0x0000001fff3a7819 */ /* 0x000fe20000011439 */
[C---:B------:R-:W-:Y:S01]  /*6910*/  IMAD R63, R59.reuse, UR5, R62 ;  /* 0x000000053b3f7c24 */ /* 0x040fe2000f8e023e */
[----:B------:R-:W0:Y:S01]  /*6920*/  S2UR UR5, SR_CgaCtaId ;  /* 0x00000000000579c3 */ /* 0x000e220000008800 */
[----:B------:R-:W-:Y:S01]  /*6930*/  IMAD.WIDE.U32 R54, R59, UR4, R54 ;  /* 0x000000043b367c25 */ /* 0x000fe2000f8e0036 */
[----:B------:R-:W-:Y:S01]  /*6940*/  SHF.R.S32.HI R59, RZ, 0x1f, R61 ;  /* 0x0000001fff3b7819 */ /* 0x000fe2000001143d */
[----:B------:R-:W-:-:S02]  /*6950*/  UMOV UR4, 0x400 ;  /* 0x0000040000047882 */ /* 0x000fc40000000000 */
[----:B------:R-:W-:Y:S02]  /*6960*/  IMAD R58, R58, UR6, RZ ;  /* 0x000000063a3a7c24 */ /* 0x000fe4000f8e02ff */
[----:B------:R-:W-:Y:S02]  /*6970*/  IMAD R62, R59, UR8, RZ ;  /* 0x000000083b3e7c24 */ /* 0x000fe4000f8e02ff */
[----:B------:R-:W-:Y:S02]  /*6980*/  IMAD.IADD R55, R55, 0x1, R63 ;  /* 0x0000000137377824 */ /* 0x000fe400078e023f */
[C---:B------:R-:W-:Y:S02]  /*6990*/  IMAD R59, R57.reuse, UR7, R58 ;  /* 0x00000007393b7c24 */ /* 0x040fe4000f8e023a */
[----:B------:R-:W-:Y:S01]  /*69a0*/  IMAD.WIDE.U32 R16, R57, UR6, R16 ;  /* 0x0000000639107c25 */ /* 0x000fe2000f8e0010 */
[----:B------:R-:W-:-:S03]  /*69b0*/  ULDC.64 UR6, c[0x0][0xba8] ;  /* 0x0002ea0000067ab9 */ /* 0x000fc60000000a00 */
[C---:B------:R-:W-:Y:S02]  /*69c0*/  IMAD R63, R61.reuse, UR9, R62 ;  /* 0x000000093d3f7c24 */ /* 0x040fe4000f8e023e */
[----:B------:R-:W-:Y:S01]  /*69d0*/  IMAD.WIDE.U32 R54, R61, UR8, R54 ;  /* 0x000000083d367c25 */ /* 0x000fe2000f8e0036 */
[----:B------:R-:W-:Y:S01]  /*69e0*/  LEA R61, P0, R16, UR6, 0x2 ;  /* 0x00000006103d7c11 */ /* 0x000fe2000f8010ff */
[----:B------:R-:W-:Y:S01]  /*69f0*/  ULDC.64 UR8, c[0x0][0xb00] ;  /* 0x0002c00000087ab9 */ /* 0x000fe20000000a00 */
[----:B------:R-:W-:Y:S01]  /*6a00*/  ULDC UR6, c[0x0][0xa88] ;  /* 0x0002a20000067ab9 */ /* 0x000fe20000000800 */
[----:B------:R-:W-:Y:S01]  /*6a10*/  IMAD.IADD R57, R17, 0x1, R59 ;  /* 0x0000000111397824 */ /* 0x000fe200078e023b */
[----:B------:R-:W-:Y:S01]  /*6a20*/  IADD3 R17, R55, R63, RZ ;  /* 0x0000003f37117210 */ /* 0x000fe20007ffe0ff */
[----:B------:R-:W-:Y:S01]  /*6a30*/  IMAD R58, R60, 0xc0, R56 ;  /* 0x000000c03c3a7824 */ /* 0x000fe200078e0238 */
[----:B------:R-:W-:Y:S01]  /*6a40*/  LEA R66, P1, R54, UR8, 0x2 ;  /* 0x0000000836427c11 */ /* 0x000fe2000f8210ff */
[----:B------:R-:W-:Y:S01]  /*6a50*/  SHFL.IDX PT, R56, R61, 0x1, 0x1c1f ;  /* 0x003c1f003d387f89 */ /* 0x000fe200000e0000 */
[----:B------:R-:W-:Y:S01]  /*6a60*/  LEA.HI.X R59, R16, UR7, R57, 0x2, P0 ;  /* 0x00000007103b7c11 */ /* 0x000fe200080f1439 */
[----:B0-----:R-:W-:Y:S01]  /*6a70*/  ULEA UR4, UR5, UR4, 0x18 ;  /* 0x0000000405047291 */ /* 0x001fe2000f8ec03f */
[----:B------:R-:W-:Y:S01]  /*6a80*/  LEA.HI.X R67, R54, UR9, R17, 0x2, P1 ;  /* 0x0000000936437c11 */ /* 0x000fe200088f1411 */
[----:B------:R-:W-:Y:S01]  /*6a90*/  IMAD R63, R53, UR6, RZ ;  /* 0x00000006353f7c24 */ /* 0x000fe2000f8e02ff */
[----:B------:R-:W-:Y:S01]  /*6aa0*/  SHFL.IDX PT, R54, R61, RZ, 0x1c1f ;  /* 0x001c1fff3d367589 */ /* 0x000fe200000e0000 */
[----:B------:R-:W-:Y:S01]  /*6ab0*/  LOP3.LUT P0, RZ, R22, 0x3, RZ, 0xc0, !PT ;  /* 0x0000000316ff7812 */ /* 0x000fe2000780c0ff */
[C---:B------:R-:W-:Y:S01]  /*6ac0*/  VIADD R62, R58.reuse, 0x8 ;  /* 0x000000083a3e7836 */ /* 0x040fe20000000000 */
[----:B------:R-:W-:Y:S01]  /*6ad0*/  UIADD3 UR4, UR4, 0x2d820, URZ ;  /* 0x0002d82004047890 */ /* 0x000fe2000fffe03f */
[----:B------:R-:W0:Y:S01]  /*6ae0*/  SHFL.IDX PT, R55, R59, RZ, 0x1c1f ;  /* 0x001c1fff3b377589 */ /* 0x000e2200000e0000 */
[----:B------:R-:W-:-:S02]  /*6af0*/  ISETP.GE.OR P1, PT, R58, R63, P0 ;  /* 0x0000003f3a00720c */ /* 0x000fc40000726670 */
[-C--:B------:R-:W-:Y:S01]  /*6b00*/  ISETP.GE.OR P0, PT, R62, R63.reuse, P0 ;  /* 0x0000003f3e00720c */ /* 0x080fe20000706670 */
[----:B------:R-:W1:Y:S01]  /*6b10*/  SHFL.IDX PT, R57, R59, 0x1, 0x1c1f ;  /* 0x003c1f003b397f89 */ /* 0x000e6200000e0000 */
[----:B------:R-:W-:Y:S01]  /*6b20*/  UPRMT UR4, URZ, 0x654, UR4 ;  /* 0x000006543f047896 */ /* 0x000fe20008000004 */
[----:B------:R-:W-:Y:S02]  /*6b30*/  ISETP.GE.AND P2, PT, R58, R63, PT ;  /* 0x0000003f3a00720c */ /* 0x000fe40003f46270 */
[----:B------:R-:W-:Y:S01]  /*6b40*/  LOP3.LUT R53, R52, 0x7ffffffc, RZ, 0xc0, !PT ;  /* 0x7ffffffc34357812 */ /* 0x000fe200078ec0ff */
[----:B------:R2:W3:Y:S04]  /*6b50*/  SHFL.IDX PT, R16, R66, RZ, 0x1c1f ;  /* 0x001c1fff42107589 */ /* 0x0004e800000e0000 */
[----:B------:R-:W-:Y:S01]  /*6b60*/  IMAD.IADD R53, R22, 0x1, -R53 ;  /* 0x0000000116357824 */ /* 0x000fe200078e0a35 */
[----:B------:R-:W-:Y:S01]  /*6b70*/  SYNCS.ARRIVE.TRANS64.RED.A1T0 RZ, [UR4], RZ ;  /* 0x000000ffffff79a7 */ /* 0x000fe20008100404 */
[----:B------:R2:W4:Y:S02]  /*6b80*/  SHFL.IDX PT, R17, R67, RZ, 0x1c1f ;  /* 0x001c1fff43117589 */ /* 0x00052400000e0000 */
[----:B------:R-:W-:-:S02]  /*6b90*/  IMAD.SHL.U32 R53, R53, 0x2, RZ ;  /* 0x0000000235357824 */ /* 0x000fc400078e00ff */
        /* <DEDUP_REMOVED lines=11> */
[----:B------:R-:W-:Y:S01]  /*6c50*/  VIADD R65, R53, 0x40 ;  /* 0x0000004035417836 */ /* 0x000fe20000000000 */
[----:B------:R-:W-:Y:S02]  /*6c60*/  ISETP.GE.AND P3, PT, R23, UR4, PT ;  /* 0x0000000417007c0c */ /* 0x000fe4000bf66270 */
[----:B------:R-:W-:-:S02]  /*6c70*/  ISETP.GE.AND P4, PT, R54, UR4, PT ;  /* 0x0000000436007c0c */ /* 0x000fc4000bf86270 */
[----:B------:R-:W-:-:S05]  /*6c80*/  ISETP.GE.AND P0, PT, R53, UR4, PT ;  /* 0x0000000435007c0c */ /* 0x000fca000bf06270 */
[----:B------:R-:W-:Y:S02]  /*6c90*/  @!P1 LEA.HI R0, R0, R0, RZ, 0x1 ;  /* 0x0000000000009211 */ /* 0x000fe400078f08ff */
[----:B------:R-:W-:Y:S02]  /*6ca0*/  @!P2 LEA.HI R22, R22, R22, RZ, 0x1 ;  /* 0x000000161616a211 */ /* 0x000fe400078f08ff */
[----:B------:R-:W-:Y:S02]  /*6cb0*/  @!P3 LEA.HI R52, R23, R23, RZ, 0x1 ;  /* 0x000000171734b211 */ /* 0x000fe400078f08ff */
[----:B------:R-:W-:Y:S02]  /*6cc0*/  @!P1 LOP3.LUT R55, R0, 0xfffffffe, RZ, 0xc0, !PT ;  /* 0xfffffffe00379812 */ /* 0x000fe400078ec0ff */
[----:B------:R-:W-:Y:S02]  /*6cd0*/  @!P4 LEA.HI R0, R54, R54, RZ, 0x1 ;  /* 0x000000363600c211 */ /* 0x000fe400078f08ff */
[----:B------:R-:W-:Y:S01]  /*6ce0*/  @!P2 LOP3.LUT R57, R22, 0xfffffffe, RZ, 0xc0, !PT ;  /* 0xfffffffe1639a812 */ /* 0x000fe200078ec0ff */
[----:B---34-:R-:W-:Y:S01]  /*6cf0*/  @!P0 IMAD.WIDE R22, R53, 0x4, R16 ;  /* 0x0000000435168825 */ /* 0x018fe200078e0210 */
[----:B------:R-:W-:-:S02]  /*6d00*/  @!P3 LOP3.LUT R59, R52, 0xfffffffe, RZ, 0xc0, !PT ;  /* 0xfffffffe343bb812 */ /* 0x000fc400078ec0ff */
[----:B------:R-:W-:Y:S01]  /*6d10*/  @!P4 LOP3.LUT R61, R0, 0xfffffffe, RZ, 0xc0, !PT ;  /* 0xfffffffe003dc812 */ /* 0x000fe200078ec0ff */
[--C-:B------:R-:W-:Y:S01]  /*6d20*/  @!P1 IMAD.WIDE R54, R55, 0x4, R16.reuse ;  /* 0x0000000437369825 */ /* 0x100fe200078e0210 */
[----:B------:R0:W-:Y:S03]  /*6d30*/  @!P0 ST.E.64 desc[UR36][R22.64], R24 ;  /* 0x0000001816008985 */ /* 0x0001e6000c101b24 */
[----:B------:R-:W-:Y:S01]  /*6d40*/  VIADD R0, R53, 0x28 ;  /* 0x0000002835007836 */ /* 0x000fe20000000000 */
[----:B------:R1:W-:Y:S01]  /*6d50*/  @!P1 ST.E.64 desc[UR36][R54.64], R26 ;  /* 0x0000001a36009985 */ /* 0x0003e2000c101b24 */
[----:B------:R-:W-:-:S03]  /*6d60*/  @!P2 IMAD.WIDE R56, R57, 0x4, R16 ;  /* 0x000000043938a825 */ /* 0x000fc600078e0210 */
[----:B------:R-:W-:Y:S01]  /*6d70*/  ISETP.GE.AND P0, PT, R0, UR4, PT ;  /* 0x0000000400007c0c */ /* 0x000fe2000bf06270 */
[----:B------:R-:W-:Y:S01]  /*6d80*/  VIADD R52, R53, 0x30 ;  /* 0x0000003035347836 */ /* 0x000fe20000000000 */
[----:B------:R2:W-:Y:S01]  /*6d90*/  @!P2 ST.E.64 desc[UR36][R56.64], R28 ;  /* 0x0000001c3800a985 */ /* 0x0005e2000c101b24 */
[--C-:B------:R-:W-:Y:S01]  /*6da0*/  @!P3 IMAD.WIDE R58, R59, 0x4, R16.reuse ;  /* 0x000000043b3ab825 */ /* 0x100fe200078e0210 */
[----:B------:R-:W-:Y:S02]  /*6db0*/  ISETP.GE.AND P2, PT, R64, UR4, PT ;  /* 0x0000000440007c0c */ /* 0x000fe4000bf46270 */
[----:B0-----:R-:W-:Y:S01]  /*6dc0*/  IADD3 R22, R53, 0x48, RZ ;  /* 0x0000004835167810 */ /* 0x001fe20007ffe0ff */
[----:B------:R-:W-:Y:S01]  /*6dd0*/  @!P4 IMAD.WIDE R60, R61, 0x4, R16 ;  /* 0x000000043d3cc825 */ /* 0x000fe200078e0210 */
[----:B------:R-:W-:Y:S01]  /*6de0*/  ISETP.GE.AND P1, PT, R52, UR4, PT ;  /* 0x0000000434007c0c */ /* 0x000fe2000bf26270 */
[----:B------:R0:W-:Y:S01]  /*6df0*/  @!P3 ST.E.64 desc[UR36][R58.64], R34 ;  /* 0x000000223a00b985 */ /* 0x0001e2000c101b24 */
[----:B------:R-:W-:Y:S01]  /*6e00*/  ISETP.GE.AND P3, PT, R65, UR4, PT ;  /* 0x0000000441007c0c */ /* 0x000fe2000bf66270 */
[----:B------:R-:W-:-:S02]  /*6e10*/  VIADD R23, R53, 0x50 ;  /* 0x0000005035177836 */ /* 0x000fc40000000000 */
[----:B------:R-:W-:Y:S01]  /*6e20*/  VIADD R25, R53, 0x58 ;  /* 0x0000005835197836 */ /* 0x000fe20000000000 */
[----:B------:R3:W-:Y:S01]  /*6e30*/  @!P4 ST.E.64 desc[UR36][R60.64], R48 ;  /* 0x000000303c00c985 */ /* 0x0007e2000c101b24 */
[----:B------:R-:W-:Y:S02]  /*6e40*/  ISETP.GE.AND P4, PT, R22, UR4, PT ;  /* 0x0000000416007c0c */ /* 0x000fe4000bf86270 */
[----:B------:R-:W-:Y:S02]  /*6e50*/  ISETP.GE.AND P5, PT, R23, UR4, PT ;  /* 0x0000000417007c0c */ /* 0x000fe4000bfa6270 */
[----:B------:R-:W-:Y:S02]  /*6e60*/  ISETP.GE.AND P6, PT, R25, UR4, PT ;  /* 0x0000000419007c0c */ /* 0x000fe4000bfc6270 */
[----:B------:R-:W-:Y:S02]  /*6e70*/  @!P0 LEA.HI R0, R0, R0, RZ, 0x1 ;  /* 0x0000000000008211 */ /* 0x000fe400078f08ff */
[----:B------:R-:W-:-:S02]  /*6e80*/  @!P1 LEA.HI R52, R52, R52, RZ, 0x1 ;  /* 0x0000003434349211 */ /* 0x000fc400078f08ff */
[----:B------:R-:W-:Y:S02]  /*6e90*/  @!P2 LEA.HI R64, R64, R64, RZ, 0x1 ;  /* 0x000000404040a211 */ /* 0x000fe400078f08ff */
[----:B------:R-:W-:Y:S02]  /*6ea0*/  @!P3 LEA.HI R65, R65, R65, RZ, 0x1 ;  /* 0x000000414141b211 */ /* 0x000fe400078f08ff */
[----:B------:R-:W-:Y:S02]  /*6eb0*/  @!P4 LEA.HI R22, R22, R22, RZ, 0x1 ;  /* 0x000000161616c211 */ /* 0x000fe400078f08ff */
[----:B------:R-:W-:Y:S02]  /*6ec0*/  @!P5 LEA.HI R24, R23, R23, RZ, 0x1 ;  /* 0x000000171718d211 */ /* 0x000fe400078f08ff */
[----:B-1----:R-:W-:Y:S02]  /*6ed0*/  @!P6 LEA.HI R26, R25, R25, RZ, 0x1 ;  /* 0x00000019191ae211 */ /* 0x002fe400078f08ff */
[----:B------:R-:W-:-:S02]  /*6ee0*/  @!P0 LOP3.LUT R23, R0, 0xfffffffe, RZ, 0xc0, !PT ;  /* 0xfffffffe00178812 */ /* 0x000fc400078ec0ff */
[----:B------:R-:W-:Y:S02]  /*6ef0*/  @!P1 LOP3.LUT R25, R52, 0xfffffffe, RZ, 0xc0, !PT ;  /* 0xfffffffe34199812 */ /* 0x000fe400078ec0ff */
[----:B------:R-:W-:Y:S02]  /*6f00*/  @!P2 LOP3.LUT R27, R64, 0xfffffffe, RZ, 0xc0, !PT ;  /* 0xfffffffe401ba812 */ /* 0x000fe400078ec0ff */
[----:B--2---:R-:W-:Y:S02]  /*6f10*/  @!P3 LOP3.LUT R29, R65, 0xfffffffe, RZ, 0xc0, !PT ;  /* 0xfffffffe411db812 */ /* 0x004fe400078ec0ff */
[----:B0-----:R-:W-:Y:S01]  /*6f20*/  @!P4 LOP3.LUT R35, R22, 0xfffffffe, RZ, 0xc0, !PT ;  /* 0xfffffffe1623c812 */ /* 0x001fe200078ec0ff */
[--C-:B------:R-:W-:Y:S01]  /*6f30*/  @!P0 IMAD.WIDE R22, R23, 0x4, R16.reuse ;  /* 0x0000000417168825 */ /* 0x100fe200078e0210 */
[----:B---3--:R-:W-:Y:S02]  /*6f40*/  @!P5 LOP3.LUT R49, R24, 0xfffffffe, RZ, 0xc0, !PT ;  /* 0xfffffffe1831d812 */ /* 0x008fe400078ec0ff */
[----:B------:R-:W-:Y:S01]  /*6f50*/  @!P6 LOP3.LUT R55, R26, 0xfffffffe, RZ, 0xc0, !PT ;  /* 0xfffffffe1a37e812 */ /* 0x000fe200078ec0ff */
        /* <DEDUP_REMOVED lines=12> */
[----:B------:R0:W-:Y:S02]  /*7020*/  @!P6 ST.E.64 desc[UR36][R16.64], R42 ;  /* 0x0000002a1000e985 */ /* 0x0001e4000c101b24 */
.L_x_10046:
[----:B------:R-:W-:Y:S05]  /*7030*/  BSYNC B0 ;  /* 0x0000000000007941 */ /* 0x000fea0003800000 */
.L_x_10045:
[----:B------:R-:W-:Y:S01]  /*7040*/  ISETP.GE.AND P0, PT, R62, R63, PT ;  /* 0x0000003f3e00720c */ /* 0x000fe20003f06270 */
[----:B0-----:R1:W0:Y:S04]  /*7050*/  SHFL.IDX PT, R19, R67, 0x1, 0x1c1f ;  /* 0x003c1f0043137f89 */ /* 0x00122800000e0000 */
[----:B------:R1:W0:Y:S08]  /*7060*/  SHFL.IDX PT, R18, R66, 0x1, 0x1c1f ;  /* 0x003c1f0042127f89 */ /* 0x00023000000e0000 */
[----:B-1----:R-:W-:Y:S05]  /*7070*/  @P0 BRA `(.L_x_10017) ;  /* 0x0000004000980947 */ /* 0x002fea0003800000 */
        /* <DEDUP_REMOVED lines=15> */
[----:B------:R-:W-:Y:S02]  /*7170*/  IADD3 R27, R53, 0x50, RZ ;  /* 0x00000050351b7810 */ /* 0x000fe40007ffe0ff */
[----:B------:R-:W-:Y:S02]  /*7180*/  @!P3 LEA.HI R0, R0, R0, RZ, 0x1 ;  /* 0x000000000000b211 */ /* 0x000fe400078f08ff */
[----:B------:R-:W-:Y:S02]  /*7190*/  @!P4 LEA.HI R2, R2, R2, RZ, 0x1 ;  /* 0x000000020202c211 */ /* 0x000fe400078f08ff */
[----:B------:R-:W-:Y:S02]  /*71a0*/  @!P5 LEA.HI R3, R3, R3, RZ, 0x1 ;  /* 0x000000030303d211 */ /* 0x000fe400078f08ff */
[----:B------:R-:W-:Y:S01]  /*71b0*/  @!P3 LOP3.LUT R5, R0, 0xfffffffe, RZ, 0xc0, !PT ;  /* 0xfffffffe0005b812 */ /* 0x000fe200078ec0ff */
[----:B------:R-:W-:Y:S01]  /*71c0*/  VIADD R0, R53, 0x30 ;  /* 0x0000003035007836 */ /* 0x000fe20000000000 */
[----:B------:R-:W-:-:S02]  /*71d0*/  @!P4 LOP3.LUT R11, R2, 0xfffffffe, RZ, 0xc0, !PT ;  /* 0xfffffffe020bc812 */ /* 0x000fc400078ec0ff */
[----:B----4-:R-:W-:Y:S01]  /*71e0*/  @!P5 LOP3.LUT R17, R3, 0xfffffffe, RZ, 0xc0, !PT ;  /* 0xfffffffe0311d812 */ /* 0x010fe200078ec0ff */
[--C-:B0-----:R-:W-:Y:S01]  /*71f0*/  @!P2 IMAD.WIDE R2, R53, 0x4, R18.reuse ;  /* 0x000000043502a825 */ /* 0x101fe200078e0212 */
[----:B------:R-:W-:Y:S02]  /*7200*/  ISETP.GE.AND P6, PT, R27, UR4, PT ;  /* 0x000000041b007c0c */ /* 0x000fe4000bfc6270 */
[----:B------:R-:W-:Y:S01]  /*7210*/  @!P0 LEA.HI R22, R22, R22, RZ, 0x1 ;  /* 0x0000001616168211 */ /* 0x000fe200078f08ff */
[--C-:B------:R-:W-:Y:S01]  /*7220*/  @!P3 IMAD.WIDE R4, R5, 0x4, R18.reuse ;  /* 0x000000040504b825 */ /* 0x100fe200078e0212 */
[----:B------:R0:W-:Y:S01]  /*7230*/  @!P2 ST.E.64 desc[UR36][R2.64], R12 ;  /* 0x0000000c0200a985 */ /* 0x0001e2000c101b24 */
[----:B------:R-:W-:Y:S02]  /*7240*/  ISETP.GE.AND P2, PT, R0, UR4, PT ;  /* 0x0000000400007c0c */ /* 0x000fe4000bf46270 */
[----:B------:R-:W-:Y:S01]  /*7250*/  @!P4 IMAD.WIDE R10, R11, 0x4, R18 ;  /* 0x000000040b0ac825 */ /* 0x000fe200078e0212 */
[----:B------:R1:W-:Y:S01]  /*7260*/  @!P3 ST.E.64 desc[UR36][R4.64], R20 ;  /* 0x000000140400b985 */ /* 0x0003e2000c101b24 */
[----:B------:R-:W-:-:S02]  /*7270*/  ISETP.GE.AND P3, PT, R24, UR4, PT ;  /* 0x0000000418007c0c */ /* 0x000fc4000bf66270 */
[----:B---3--:R-:W-:Y:S01]  /*7280*/  @!P5 IMAD.WIDE R16, R17, 0x4, R18 ;  /* 0x000000041110d825 */ /* 0x008fe200078e0212 */
[----:B------:R2:W-:Y:S01]  /*7290*/  @!P4 ST.E.64 desc[UR36][R10.64], R32 ;  /* 0x000000200a00c985 */ /* 0x0005e2000c101b24 */
[----:B------:R-:W-:Y:S02]  /*72a0*/  ISETP.GE.AND P4, PT, R25, UR4, PT ;  /* 0x0000000419007c0c */ /* 0x000fe4000bf86270 */
[----:B------:R-:W-:Y:S01]  /*72b0*/  @!P1 LEA.HI R23, R23, R23, RZ, 0x1 ;  /* 0x0000001717179211 */ /* 0x000fe200078f08ff */
[----:B------:R3:W-:Y:S01]  /*72c0*/  @!P5 ST.E.64 desc[UR36][R16.64], R50 ;  /* 0x000000321000d985 */ /* 0x0007e2000c101b24 */
[----:B------:R-:W-:Y:S01]  /*72d0*/  ISETP.GE.AND P5, PT, R26, UR4, PT ;  /* 0x000000041a007c0c */ /* 0x000fe2000bfa6270 */
[----:B------:R-:W-:Y:S01]  /*72e0*/  VIADD R53, R53, 0x58 ;  /* 0x0000005835357836 */ /* 0x000fe20000000000 */
[----:B0-----:R-:W-:Y:S02]  /*72f0*/  @!P0 LOP3.LUT R3, R22, 0xfffffffe, RZ, 0xc0, !PT ;  /* 0xfffffffe16038812 */ /* 0x001fe400078ec0ff */
        /* <DEDUP_REMOVED lines=11> */
[----:B------:R-:W-:-:S02]  /*73b0*/  @!P3 LOP3.LUT R13, R24, 0xfffffffe, RZ, 0xc0, !PT ;  /* 0xfffffffe180db812 */ /* 0x000fc400078ec0ff */
[----:B------:R-:W-:Y:S02]  /*73c0*/  @!P4 LOP3.LUT R25, R25, 0xfffffffe, RZ, 0xc0, !PT ;  /* 0xfffffffe1919c812 */ /* 0x000fe400078ec0ff */
[----:B---3--:R-:W-:Y:S02]  /*73d0*/  @!P5 LOP3.LUT R17, R26, 0xfffffffe, RZ, 0xc0, !PT ;  /* 0xfffffffe1a11d812 */ /* 0x008fe400078ec0ff */
[----:B------:R-:W-:Y:S02]  /*73e0*/  @!P6 LOP3.LUT R27, R27, 0xfffffffe, RZ, 0xc0, !PT ;  /* 0xfffffffe1b1be812 */ /* 0x000fe400078ec0ff */
        /* <DEDUP_REMOVED lines=13> */
[----:B-1----:R-:W-:-:S05]  /*74c0*/  LOP3.LUT R3, R53, 0xfffffffe, RZ, 0xc0, !PT ;  /* 0xfffffffe35037812 */ /* 0x002fca00078ec0ff */
[----:B------:R-:W-:-:S05]  /*74d0*/  IMAD.WIDE R2, R3, 0x4, R18 ;  /* 0x0000000403027825 */ /* 0x000fca00078e0212 */
[----:B------:R0:W-:Y:S01]  /*74e0*/  ST.E.64 desc[UR36][R2.64], R134 ;  /* 0x0000008602007985 */ /* 0x0001e2000c101b24 */
[----:B------:R-:W-:Y:S05]  /*74f0*/  BRA `(.L_x_10017) ;  /* 0x0000003c00787947 */ /* 0x000fea0003800000 */
.L_x_10044:
[----:B------:R-:W-:-:S05]  /*7500*/  VIADD R0, R22, 0xffffff80 ;  /* 0xffffff8016007836 */ /* 0x000fca0000000000 */
        /* <DEDUP_REMOVED lines=12> */
[----:B------:R-:W-:Y:S02]  /*75d0*/  USHF.R.S32.HI UR6, URZ, 0x1f, UR39 ;  /* 0x0000001f3f067899 */ /* 0x000fe40008011427 */
[----:B------:R-:W-:Y:S01]  /*75e0*/  IMAD R6, RZ, RZ, -UR39 ;  /* 0x80000027ff067e24 */ /* 0x000fe2000f8e02ff */
[----:B------:R-:W-:Y:S01]  /*75f0*/  ULDC.64 UR8, c[0x0][0xbd0] ;  /* 0x0002f40000087ab9 */ /* 0x000fe20000000a00 */
[----:B------:R-:W-:Y:S01]  /*7600*/  IMAD.MOV.U32 R5, RZ, RZ, R22 ;  /* 0x000000ffff057224 */ /* 0x000fe200078e0016 */
[----:B------:R-:W-:Y:S02]  /*7610*/  UIMAD UR6, UR6, UR8, URZ ;  /* 0x00000008060672a4 */ /* 0x000fe4000f8e023f */
[----:B------:R-:W-:Y:S01]  /*7620*/  UIMAD.WIDE.U32 UR4, UR39, UR8, URZ ;  /* 0x00000008270472a5 */ /* 0x000fe2000f8e003f */
[----:B------:R-:W1:Y:S01]  /*7630*/  LDC.64 R12, c[0x0][0xbd8] ;  /* 0x0002f600ff0c7b82 */ /* 0x000e620000000a00 */
[----:B------:R-:W-:-:S04]  /*7640*/  UIMAD UR6, UR39, UR9, UR6 ;  /* 0x00000009270672a4 */ /* 0x000fc8000f8e0206 */
[----:B------:R-:W-:Y:S02]  /*7650*/  UIADD3 UR6, UR5, UR6, URZ ;  /* 0x0000000605067290 */ /* 0x000fe4000fffe03f */
[----:B------:R-:W-:Y:S01]  /*7660*/  MOV R3, UR5 ;  /* 0x0000000500037c02 */ /* 0x000fe20008000f00 */
[----:B------:R-:W-:Y:S01]  /*7670*/  IMAD.U32 R2, RZ, RZ, UR4 ;  /* 0x00000004ff027e24 */ /* 0x000fe2000f8e00ff */
[----:B------:R-:W2:Y:S01]  /*7680*/  @P0 LDC R9, c[0x0][0xbec] ;  /* 0x0002fb00ff090b82 */ /* 0x000ea20000000800 */
[----:B------:R-:W-:Y:S01]  /*7690*/  ULDC.64 UR4, c[0x0][0xbe0] ;  /* 0x0002f80000047ab9 */ /* 0x000fe20000000a00 */
[----:B------:R-:W-:-:S06]  /*76a0*/  IMAD.U32 R3, RZ, RZ, UR6 ;  /* 0x00000006ff037e24 */ /* 0x000fcc000f8e00ff */
[----:B------:R-:W3:Y:S01]  /*76b0*/  S2UR UR10, SR_CTAID.Y ;  /* 0x00000000000a79c3 */ /* 0x000ee20000002600 */
[----:B0-----:R-:W-:-:S07]  /*76c0*/  USHF.R.S32.HI UR8, URZ, 0x1f, UR7 ;  /* 0x0000001f3f087899 */ /* 0x001fce0008011407 */
[----:B------:R-:W3:Y:S01]  /*76d0*/  LDC R7, c[0x0][0xc50] ;  /* 0x00031400ff077b82 */ /* 0x000ee20000000800 */
[C---:B-1----:R-:W-:Y:S02]  /*76e0*/  IMAD R8, R12.reuse, UR8, RZ ;  /* 0x000000080c087c24 */ /* 0x042fe4000f8e02ff */
[----:B------:R-:W-:-:S04]  /*76f0*/  IMAD.WIDE.U32 R2, R12, UR7, R2 ;  /* 0x000000070c027c25 */ /* 0x000fc8000f8e0002 */
[----:B------:R-:W-:Y:S01]  /*7700*/  IMAD R13, R13, UR7, R8 ;  /* 0x000000070d0d7c24 */ /* 0x000fe2000f8e0208 */
[----:B------:R-:W0:Y:S01]  /*7710*/  @P0 LDC R11, c[0x0][0xbf0] ;  /* 0x0002fc00ff0b0b82 */ /* 0x000e220000000800 */
[----:B--2---:R-:W-:-:S04]  /*7720*/  @P0 IMAD.HI.U32 R0, R22, R9, RZ ;  /* 0x0000000916000227 */ /* 0x004fc800078e00ff */
[----:B------:R-:W-:Y:S02]  /*7730*/  IMAD.IADD R3, R13, 0x1, R3 ;  /* 0x000000010d037824 */ /* 0x000fe400078e0203 */
[----:B---3--:R-:W-:-:S04]  /*7740*/  IMAD R9, R7, R6, UR10 ;  /* 0x0000000a07097e24 */ /* 0x008fc8000f8e0206 */
[----:B------:R-:W-:Y:S01]  /*7750*/  IMAD.WIDE.U32 R2, R9, UR4, R2 ;  /* 0x0000000409027c25 */ /* 0x000fe2000f8e0002 */
[----:B0-----:R-:W-:Y:S02]  /*7760*/  @P0 SHF.R.U32.HI R5, RZ, R11, R0 ;  /* 0x0000000bff050219 */ /* 0x001fe40000011600 */
[----:B------:R-:W-:Y:S02]  /*7770*/  SHF.R.S32.HI R0, RZ, 0x1f, R9 ;  /* 0x0000001fff007819 */ /* 0x000fe40000011409 */
[----:B------:R-:W-:Y:S01]  /*7780*/  IADD3 R2, P0, R5, R2, RZ ;  /* 0x0000000205027210 */ /* 0x000fe20007f1e0ff */
[----:B------:R-:W-:Y:S02]  /*7790*/  IMAD.MOV R7, RZ, RZ, -R5 ;  /* 0x000000ffff077224 */ /* 0x000fe400078e0a05 */
[----:B------:R-:W-:Y:S02]  /*77a0*/  IMAD R0, R0, UR4, RZ ;  /* 0x0000000400007c24 */ /* 0x000fe4000f8e02ff */
[----:B------:R-:W-:-:S02]  /*77b0*/  IMAD R7, R4, R7, R22 ;  /* 0x0000000704077224 */ /* 0x000fc400078e0216 */
[----:B------:R-:W-:Y:S01]  /*77c0*/  IMAD R4, R9, UR5, R0 ;  /* 0x0000000509047c24 */ /* 0x000fe2000f8e0200 */
[----:B------:R-:W-:Y:S01]  /*77d0*/  SHF.R.S32.HI R9, RZ, 0x1f, R5 ;  /* 0x0000001fff097819 */ /* 0x000fe20000011405 */
[----:B------:R-:W-:Y:S01]  /*77e0*/  ULDC.64 UR4, c[0x0][0xbc8] ;  /* 0x0002f20000047ab9 */ /* 0x000fe20000000a00 */
[----:B------:R-:W-:Y:S02]  /*77f0*/  SHF.R.S32.HI R0, RZ, 0x1f, R7 ;  /* 0x0000001fff007819 */ /* 0x000fe40000011407 */
[----:B------:R-:W-:-:S03]  /*7800*/  IADD3.X R3, R9, R3, R4, P0, !PT ;  /* 0x0000000309037210 */ /* 0x000fc600007fe404 */
[----:B------:R-:W-:Y:S02]  /*7810*/  IMAD R0, R0, UR4, RZ ;  /* 0x0000000400007c24 */ /* 0x000fe4000f8e02ff */
[----:B------:R-:W-:-:S04]  /*7820*/  IMAD.WIDE.U32 R2, R7, UR4, R2 ;  /* 0x0000000407027c25 */ /* 0x000fc8000f8e0002 */
[----:B------:R-:W-:Y:S01]  /*7830*/  IMAD R5, R7, UR5, R0 ;  /* 0x0000000507057c24 */ /* 0x000fe2000f8e0200 */
[----:B------:R-:W-:Y:S02]  /*7840*/  ULDC.64 UR4, c[0x0][0xba8] ;  /* 0x0002ea0000047ab9 */ /* 0x000fe40000000a00 */
[----:B------:R-:W-:Y:S01]  /*7850*/  LEA R4, P0, R2, UR4, 0x2 ;  /* 0x0000000402047c11 */ /* 0x000fe2000f8010ff */
[----:B------:R-:W-:-:S05]  /*7860*/  IMAD.IADD R3, R3, 0x1, R5 ;  /* 0x0000000103037824 */ /* 0x000fca00078e0205 */
[----:B------:R-:W-:Y:S02]  /*7870*/  LEA.HI.X R5, R2, UR5, R3, 0x2, P0 ;  /* 0x0000000502057c11 */ /* 0x000fe400080f1403 */
[----:B------:R-:W-:-:S05]  /*7880*/  MOV R3, 0xff800000 ;  /* 0xff80000000037802 */ /* 0x000fca0000000f00 */
[----:B------:R0:W-:Y:S01]  /*7890*/  STG.E desc[UR36][R4.64], R3 ;  /* 0x0000000304007986 */ /* 0x0001e2000c101924 */
[----:B------:R-:W-:Y:S05]  /*78a0*/  BRA `(.L_x_10017) ;  /* 0x00000038008c7947 */ /* 0x000fea0003800000 */
.L_x_10015:
[----:B------:R-:W-:-:S08]  /*78b0*/  NOP ;  /* 0x0000000000007918 */ /* 0x000fd00000000000 */
[----:B------:R-:W0:-:S00]  /*78c0*/  USETMAXREG.DEALLOC.CTAPOOL 0x20 ;  /* 0x00000020000079c8 */ /* 0x000e0000080e0500 */
[----:B0-----:R-:W-:Y:S01]  /*78d0*/  LOP3.LUT R18, R0, 0x3, RZ, 0xc0, !PT ;  /* 0x0000000300127812 */ /* 0x001fe200078ec0ff */
[----:B------:R-:W0:Y:S05]  /*78e0*/  S2R R24, SR_CTAID.Z ;  /* 0x0000000000187919 */ /* 0x000e2a0000002700 */
[----:B-1----:R-:W1:Y:S01]  /*78f0*/  S2UR UR6, SR_CTAID.Y ;  /* 0x00000000000679c3 */ /* 0x002e620000002600 */
        /* <DEDUP_REMOVED lines=13> */
.L_x_10047:
[----:B------:R-:W-:Y:S01]  /*79d0*/  ULDC UR7, c[0x0][0xc50] ;  /* 0x0003140000077ab9 */ /* 0x000fe20000000800 */
[----:B------:R-:W-:Y:S01]  /*79e0*/  UMOV UR42, UR6 ;  /* 0x00000006002a7c82 */ /* 0x000fe20008000000 */
[----:B------:R-:W-:-:S11]  /*79f0*/  UISETP.NE.AND UP0, UPT, UR7, 0x1, UPT ;  /* 0x000000010700788c */ /* 0x000fd6000bf05270 */
[----:B------:R-:W-:Y:S01]  /*7a00*/  @UP0 ULDC UR4, c[0x0][0xc54] ;  /* 0x0003150000040ab9 */ /* 0x000fe20000000800 */
[----:B------:R-:W-:Y:S01]  /*7a10*/  @UP0 ULDC UR8, c[0x0][0xc58] ;  /* 0x0003160000080ab9 */ /* 0x000fe20000000800 */
[----:B------:R-:W-:-:S04]  /*7a20*/  UIMAD.WIDE.U32 UR4, UR6, UR4, URZ ;  /* 0x00000004060472a5 */ /* 0x000fc8000f8e003f */
[----:B------:R-:W-:-:S12]  /*7a30*/  @UP0 USHF.R.U32.HI UR42, URZ, UR8, UR5 ;  /* 0x000000083f2a0299 */ /* 0x000fd80008011605 */
.L_x_10048:
        /* <DEDUP_REMOVED lines=64> */
.L_x_10050:
[----:B------:R-:W-:Y:S02]  /*7e40*/  UIMAD UR48, UR47, UR39, URZ ;  /* 0x000000272f3072a4 */ /* 0x000fe4000f8e023f */
[----:B------:R-:W-:Y:S02]  /*7e50*/  IMAD.U32 R3, RZ, RZ, UR39 ;  /* 0x00000027ff037e24 */ /* 0x000fe4000f8e00ff */
[----:B------:R-:W-:Y:S02]  /*7e60*/  IMAD.MOV.U32 R6, RZ, RZ, 0x1 ;  /* 0x00000001ff067424 */ /* 0x000fe400078e00ff */
        /* <DEDUP_REMOVED lines=19> */
[----:B------:R-:W-:Y:S01]  /*7fa0*/  ULDC.64 UR4, c[0x4][0x30] ;  /* 0x01000c0000047ab9 */ /* 0x000fe20000000a00 */
        /* <DEDUP_REMOVED lines=9> */
[----:B0----5:R-:W-:Y:S05]  /*8040*/  CALL.ABS.NOINC R2 ;  /* 0x0000000002007343 */ /* 0x021fea0003c00000 */
.L_x_10051:
        /* <DEDUP_REMOVED lines=20> */
.L_x_10053:
[----:B------:R0:W1:Y:S01]  /*8190*/  LDC.64 R2, c[0x4][R16] ;  /* 0x0100000010027b82 */ /* 0x0000620000000a00 */
[----:B------:R-:W-:Y:S01]  /*81a0*/  ULDC.64 UR4, c[0x4][0x138] ;  /* 0x01004e0000047ab9 */ /* 0x000fe20000000a00 */
[----:B------:R-:W-:Y:S01]  /*81b0*/  ULDC.64 UR6, c[0x4][0x140] ;  /* 0x0100500000067ab9 */ /* 0x000fe20000000a00 */
[----:B------:R-:W-:Y:S01]  /*81c0*/  IMAD.U32 R4, RZ, RZ, UR4 ;  /* 0x00000004ff047e24 */ /* 0x000fe2000f8e00ff */
        /* <DEDUP_REMOVED lines=11> */
.L_x_10052:
[----:B------:R-:W0:Y:S01]  /*8280*/  LDC.64 R2, c[0x0][0x9f8] ;  /* 0x00027e00ff027b82 */ /* 0x000e220000000a00 */
[----:B------:R-:W-:-:S07]  /*8290*/  IMAD.MOV.U32 R6, RZ, RZ, R24 ;  /* 0x000000ffff067224 */ /* 0x000fce00078e0018 */
[----:B------:R-:W1:Y:S01]  /*82a0*/  LDC R17, c[0x0][0x430] ;  /* 0x00010c00ff117b82 */ /* 0x000e620000000800 */
[----:B------:R-:W-:Y:S01]  /*82b0*/  IMAD.U32 R0, RZ, RZ, UR49 ;  /* 0x00000031ff007e24 */ /* 0x000fe2000f8e00ff */
[C---:B------:R-:W-:Y:S01]  /*82c0*/  LOP3.LUT R20, R22.reuse, 0x7f, RZ, 0xc0, !PT ;  /* 0x0000007f16147812 */ /* 0x040fe200078ec0ff */
[----:B------:R-:W-:Y:S01]  /*82d0*/  IMAD.SHL.U32 R23, R22, 0x20, RZ ;  /* 0x0000002016177824 */ /* 0x000fe200078e00ff */
[----:B------:R-:W-:Y:S01]  /*82e0*/  ULDC UR4, c[0x0][0x2f4] ;  /* 0x0000bd0000047ab9 */ /* 0x000fe20000000800 */
[----:B0-----:R-:W-:-:S04]  /*82f0*/  ISETP.NE.U32.AND P0, PT, R2, RZ, PT ;  /* 0x000000ff0200720c */ /* 0x001fc80003f05070 */
[----:B------:R-:W-:-:S13]  /*8300*/  ISETP.NE.AND.EX P0, PT, R3, RZ, PT, P0 ;  /* 0x000000ff0300720c */ /* 0x000fda0003f05300 */
[----:B------:R-:W0:Y:S02]  /*8310*/  @P0 LDC.64 R2, c[0x0][0x9f8] ;  /* 0x00027e00ff020b82 */ /* 0x000e240000000a00 */
[----:B0-----:R-:W-:-:S05]  /*8320*/  @P0 IMAD.WIDE R2, R24, 0x4, R2 ;  /* 0x0000000418020825 */ /* 0x001fca00078e0202 */
[----:B------:R0:W2:Y:S01]  /*8330*/  @P0 LDG.E R6, desc[UR36][R2.64] ;  /* 0x0000002402060981 */ /* 0x0000a2000c1e1900 */
[----:B------:R-:W-:Y:S01]  /*8340*/  VIADD R0, R0, 0xffffffff ;  /* 0xffffffff00007836 */ /* 0x000fe20000000000 */
[----:B------:R-:W-:Y:S02]  /*8350*/  SHF.R.U32.HI R4, RZ, 0x2, R20 ;  /* 0x00000002ff047819 */ /* 0x000fe40000011614 */
[----:B------:R-:W-:Y:S02]  /*8360*/  LOP3.LUT R23, R23, 0x60, RZ, 0xc0, !PT ;  /* 0x0000006017177812 */ /* 0x000fe400078ec0ff */
[----:B------:R-:W-:Y:S02]  /*8370*/  LEA R4, R0, R4, 0x7 ;  /* 0x0000000400047211 */ /* 0x000fe400078e38ff */
[----:B-1----:R-:W-:Y:S02]  /*8380*/  ISETP.NE.AND P1, PT, R17, 0x1, PT ;  /* 0x000000011100780c */ /* 0x002fe40003f25270 */
[----:B------:R-:W-:Y:S01]  /*8390*/  LOP3.LUT R16, R16, 0xffffffef, RZ, 0xc0, !PT ;  /* 0xffffffef10107812 */ /* 0x000fe200078ec0ff */
[----:B------:R-:W-:-:S04]  /*83a0*/  IMAD.IADD R4, R23, 0x1, R4 ;  /* 0x0000000117047824 */ /* 0x000fc800078e0204 */
[C---:B-----5:R-:W-:Y:S01]  /*83b0*/  IMAD.IADD R9, R4.reuse, 0x1, R19 ;  /* 0x0000000104097824 */ /* 0x060fe200078e0213 */
[----:B------:R-:W-:-:S03]  /*83c0*/  ISETP.GE.AND P0, PT, R4, UR43, PT ;  /* 0x0000002b04007c0c */ /* 0x000fc6000bf06270 */
[----:B------:R-:W-:Y:S02]  /*83d0*/  IMAD.MOV.U32 R7, RZ, RZ, R9 ;  /* 0x000000ffff077224 */ /* 0x000fe400078e0009 */
[----:B0-----:R-:W0:Y:S01]  /*83e0*/  @P1 LDC R2, c[0x0][0x434] ;  /* 0x00010d00ff021b82 */ /* 0x001e220000000800 */
[----:B------:R-:W-:-:S07]  /*83f0*/  @P1 LOP3.LUT R16, R16, 0x10, RZ, 0xfc, !PT ;  /* 0x0000001010101812 */ /* 0x000fce00078efcff */
[----:B------:R-:W1:Y:S08]  /*8400*/  @P1 LDC R3, c[0x0][0x438] ;  /* 0x00010e00ff031b82 */ /* 0x000e700000000800 */
[----:B------:R-:W3:Y:S08]  /*8410*/  @!P0 LDC.64 R10, c[0x0][0x428] ;  /* 0x00010a00ff0a8b82 */ /* 0x000ef00000000a00 */
[----:B------:R-:W4:Y:S01]  /*8420*/  @!P0 LDC.64 R4, c[0x0][0x418] ;  /* 0x00010600ff048b82 */ /* 0x000f220000000a00 */
[----:B0-----:R-:W-:-:S05]  /*8430*/  @P1 IMAD.HI.U32 R2, R9, R2, RZ ;  /* 0x0000000209021227 */ /* 0x001fca00078e00ff */
[----:B-1----:R-:W-:-:S04]  /*8440*/  @P1 SHF.R.U32.HI R7, RZ, R3, R2 ;  /* 0x00000003ff071219 */ /* 0x002fc80000011602 */
[----:B------:R-:W-:Y:S02]  /*8450*/  @!P0 SHF.R.S32.HI R3, RZ, 0x1f, R7 ;  /* 0x0000001fff038819 */ /* 0x000fe40000011407 */
[----:B------:R-:W-:Y:S01]  /*8460*/  LOP3.LUT R16, R16, 0xfffffffb, RZ, 0xc0, !PT ;  /* 0xfffffffb10107812 */ /* 0x000fe200078ec0ff */
[----:B------:R-:W-:Y:S01]  /*8470*/  UMOV UR5, 0xffffffff ;  /* 0xffffffff00057882 */ /* 0x000fe20000000000 */
[----:B--2---:R-:W-:Y:S01]  /*8480*/  SHF.R.S32.HI R8, RZ, 0x1f, R6 ;  /* 0x0000001fff087819 */ /* 0x004fe20000011406 */
[----:B------:R-:W-:Y:S04]  /*8490*/  STL [R1], R6 ;  /* 0x0000000601007387 */ /* 0x000fe80000100800 */
[----:B------:R0:W-:Y:S01]  /*84a0*/  STL [R1+0x4], R8 ;  /* 0x0000040801007387 */ /* 0x0001e20000100800 */
[----:B---3--:R-:W-:-:S04]  /*84b0*/  @!P0 IMAD R2, R8, R10, RZ ;  /* 0x0000000a08028224 */ /* 0x008fc800078e02ff */
[----:B------:R-:W-:Y:S02]  /*84c0*/  @!P0 IMAD R11, R6, R11, R2 ;  /* 0x0000000b060b8224 */ /* 0x000fe400078e0202 */
[----:B------:R-:W-:Y:S02]  /*84d0*/  @!P0 IMAD.MOV.U32 R2, RZ, RZ, R7 ;  /* 0x000000ffff028224 */ /* 0x000fe400078e0007 */
[----:B0-----:R-:W-:Y:S02]  /*84e0*/  IMAD.SHL.U32 R8, R22, 0x8, RZ ;  /* 0x0000000816087824 */ /* 0x001fe400078e00ff */
[----:B------:R-:W-:Y:S01]  /*84f0*/  @!P0 IMAD.WIDE.U32 R2, R6, R10, R2 ;  /* 0x0000000a06028225 */ /* 0x000fe200078e0002 */
[----:B------:R-:W-:Y:S02]  /*8500*/  MOV R6, RZ ;  /* 0x000000ff00067202 */ /* 0x000fe40000000f00 */
[----:B------:R-:W-:Y:S01]  /*8510*/  LOP3.LUT R14, R8, 0x18, RZ, 0xc0, !PT ;  /* 0x00000018080e7812 */ /* 0x000fe200078ec0ff */
[----:B------:R-:W-:Y:S01]  /*8520*/  @!P0 IMAD.IADD R3, R3, 0x1, R11 ;  /* 0x0000000103038824 */ /* 0x000fe200078e020b */
[----:B----4-:R-:W-:-:S02]  /*8530*/  @!P0 LEA R4, P1, R2, R4, 0x2 ;  /* 0x0000000402048211 */ /* 0x010fc400078210ff */
[C---:B------:R-:W-:Y:S02]  /*8540*/  ISETP.GE.AND P2, PT, R14.reuse, UR4, PT ;  /* 0x000000040e007c0c */ /* 0x040fe4000bf46270 */
[----:B------:R-:W-:Y:S02]  /*8550*/  LOP3.LUT R13, R14, 0x20, RZ, 0xfc, !PT ;  /* 0x000000200e0d7812 */ /* 0x000fe400078efcff */
[----:B------:R-:W-:Y:S02]  /*8560*/  @!P0 LEA.HI.X R5, R2, R5, R3, 0x2, P1 ;  /* 0x0000000502058211 */ /* 0x000fe400008f1403 */
[----:B------:R-:W-:Y:S02]  /*8570*/  LOP3.LUT R12, R14, 0x40, RZ, 0xfc, !PT ;  /* 0x000000400e0c7812 */ /* 0x000fe400078efcff */
[----:B------:R-:W-:Y:S01]  /*8580*/  ISETP.GE.AND P1, PT, R13, UR4, PT ;  /* 0x000000040d007c0c */ /* 0x000fe2000bf26270 */
[----:B------:R0:W5:Y:S01]  /*8590*/  @!P0 LDG.E R6, desc[UR36][R4.64] ;  /* 0x0000002404068981 */ /* 0x000162000c1e1900 */
[----:B------:R-:W-:-:S03]  /*85a0*/  ISETP.GE.AND P0, PT, R12, UR4, PT ;  /* 0x000000040c007c0c */ /* 0x000fc6000bf06270 */
[----:B------:R-:W-:-:S04]  /*85b0*/  @P2 LOP3.LUT R16, R16, 0x4, RZ, 0xfc, !PT ;  /* 0x0000000410102812 */ /* 0x000fc800078efcff */
[----:B------:R-:W-:-:S04]  /*85c0*/  LOP3.LUT R16, R16, 0xfffffffe, RZ, 0xc0, !PT ;  /* 0xfffffffe10107812 */ /* 0x000fc800078ec0ff */
[----:B------:R-:W-:-:S04]  /*85d0*/  LOP3.LUT R16, R16, 0xfffffffd, RZ, 0xc0, !PT ;  /* 0xfffffffd10107812 */ /* 0x000fc800078ec0ff */
[----:B------:R-:W-:-:S04]  /*85e0*/  @P1 LOP3.LUT R16, R16, 0x2, RZ, 0xfc, !PT ;  /* 0x0000000210101812 */ /* 0x000fc800078efcff */
[----:B------:R-:W-:Y:S01]  /*85f0*/  @P0 LOP3.LUT R16, R16, 0x1, RZ, 0xfc, !PT ;  /* 0x0000000110100812 */ /* 0x000fe200078efcff */
[----:B0-----:R-:W-:Y:S06]  /*8600*/  BRA.DIV UR5, `(.L_x_10054) ;  /* 0x0000002e05b47947 */ /* 0x001fec000b800000 */
.L_x_10096:
[----:B------:R-:W-:Y:S01]  /*8610*/  ULOP3.LUT UR4, UR38, 0x2, URZ, 0xfc, !UPT ;  /* 0x0000000226047892 */ /* 0x000fe2000f8efc3f */
[----:B------:R-:W-:Y:S01]  /*8620*/  IMAD.U32 R29, RZ, RZ, UR42 ;  /* 0x0000002aff1d7e24 */ /* 0x000fe2000f8e00ff */
[----:B------:R-:W-:Y:S01]  /*8630*/  LOP3.LUT R16, R16, 0xfffffff7, RZ, 0xc0, !PT ;  /* 0xfffffff710107812 */ /* 0x000fe200078ec0ff */
[----:B------:R-:W-:Y:S02]  /*8640*/  IMAD.MOV R2, RZ, RZ, -R7 ;  /* 0x000000ffff027224 */ /* 0x000fe400078e0a07 */
[----:B------:R-:W-:Y:S01]  /*8650*/  IMAD.MOV.U32 R26, RZ, RZ, R0 ;  /* 0x000000ffff1a7224 */ /* 0x000fe200078e0000 */
[----:B------:R-:W-:Y:S01]  /*8660*/  SHF.R.S32.HI R29, RZ, 0x1f, R29 ;  /* 0x0000001fff1d7819 */ /* 0x000fe2000001141d */
[----:B------:R-:W-:Y:S02]  /*8670*/  IMAD.U32 R3, RZ, RZ, UR4 ;  /* 0x00000004ff037e24 */ /* 0x000fe4000f8e00ff */
[----:B------:R-:W-:-:S03]  /*8680*/  IMAD R5, R17, R2, R9 ;  /* 0x0000000211057224 */ /* 0x000fc600078e0209 */
[----:B------:R-:W-:-:S13]  /*8690*/  ISETP.NE.AND P0, PT, R3, 0x3, PT ;  /* 0x000000030300780c */ /* 0x000fda0003f05270 */
[----:B------:R-:W-:Y:S01]  /*86a0*/  @P0 LOP3.LUT R16, R16, 0x8, RZ, 0xfc, !PT ;  /* 0x0000000810100812 */ /* 0x000fe200078efcff */
[----:B------:R-:W-:Y:S06]  /*86b0*/  @!P0 BRA `(.L_x_10055) ;  /* 0x0000000000048947 */ /* 0x000fec0003800000 */
[----:B------:R-:W-:Y:S01]  /*86c0*/  BPT.TRAP 0x1 ;  /* 0x000000040000795c */ /* 0x000fe20000300000 */
.L_x_10055:
        /* <DEDUP_REMOVED lines=8> */
[----:B------:R-:W-:Y:S01]  /*8750*/  IMAD R11, R4, UR4, RZ ;  /* 0x00000004040b7c24 */ /* 0x000fe2000f8e02ff */
[----:B------:R-:W-:Y:S01]  /*8760*/  IADD3 R3, R3, R9, RZ ;  /* 0x0000000903037210 */ /* 0x000fe20007ffe0ff */
[----:B------:R-:W-:Y:S02]  /*8770*/  IMAD.MOV.U32 R9, RZ, RZ, 0x1 ;  /* 0x00000001ff097424 */ /* 0x000fe400078e00ff */
[C---:B------:R-:W-:Y:S02]  /*8780*/  IMAD R10, R6.reuse, UR5, R11 ;  /* 0x00000005060a7c24 */ /* 0x040fe4000f8e020b */
[----:B------:R-:W-:Y:S01]  /*8790*/  IMAD.WIDE.U32 R2, R6, UR4, R2 ;  /* 0x0000000406027c25 */ /* 0x000fe2000f8e0002 */
[----:B------:R-:W-:Y:S01]  /*87a0*/  SHF.L.U32 R9, R9, 0x1f, RZ ;  /* 0x0000001f09097819 */ /* 0x000fe200000006ff */
[----:B------:R-:W-:Y:S02]  /*87b0*/  ULDC.64 UR4, c[0x0][0x330] ;  /* 0x0000cc0000047ab9 */ /* 0x000fe40000000a00 */
[----:B------:R-:W-:Y:S01]  /*87c0*/  IMAD.U32 R11, RZ, RZ, UR4 ;  /* 0x00000004ff0b7e24 */ /* 0x000fe2000f8e00ff */
[----:B------:R-:W0:Y:S01]  /*87d0*/  SYNCS.PHASECHK.TRANS64.TRYWAIT P0, [UR45+0x2d840], R9 ;  /* 0x02d84009ff0075a7 */ /* 0x000e22000800016d */
[----:B------:R-:W-:Y:S01]  /*87e0*/  UIMAD UR4, UR6, UR4, URZ ;  /* 0x00000004060472a4 */ /* 0x000fe2000f8e023f */
[----:B------:R-:W-:-:S02]  /*87f0*/  IMAD.IADD R3, R3, 0x1, R10 ;  /* 0x0000000103037824 */ /* 0x000fc400078e020a */
[----:B------:R-:W-:Y:S01]  /*8800*/  ULDC.64 UR6, c[0x0][0x318] ;  /* 0x0000c60000067ab9 */ /* 0x000fe20000000a00 */
[----:B------:R-:W-:Y:S02]  /*8810*/  UIMAD UR4, UR42, UR5, UR4 ;  /* 0x000000052a0472a4 */ /* 0x000fe4000f8e0204 */
[----:B------:R-:W-:-:S04]  /*8820*/  IMAD.WIDE.U32 R2, R11, UR42, R2 ;  /* 0x0000002a0b027c25 */ /* 0x000fc8000f8e0002 */
[----:B------:R-:W-:Y:S01]  /*8830*/  VIADD R3, R3, UR4 ;  /* 0x0000000403037c36 */ /* 0x000fe20008000000 */
[----:B------:R-:W-:-:S04]  /*8840*/  LEA R17, P1, R2, UR6, 0x1 ;  /* 0x0000000602117c11 */ /* 0x000fc8000f8208ff */
[----:B------:R-:W-:Y:S01]  /*8850*/  LEA.HI.X R18, R2, UR7, R3, 0x1, P1 ;  /* 0x0000000702127c11 */ /* 0x000fe200088f0c03 */
[----:B0-----:R-:W-:Y:S08]  /*8860*/  @!P0 BRA `(.L_x_10056) ;  /* 0x0000002c003c8947 */ /* 0x001ff00003800000 */
.L_x_10097:
[----:B------:R-:W1:Y:S01]  /*8870*/  S2R R10, SR_TID.X ;  /* 0x00000000000a7919 */ /* 0x000e620000002100 */
[----:B------:R-:W-:Y:S01]  /*8880*/  ULDC.64 UR4, c[0x0][0x300] ;  /* 0x0000c00000047ab9 */ /* 0x000fe20000000a00 */
[----:B------:R-:W-:Y:S01]  /*8890*/  R2UR UR6, R29 ;  /* 0x000000001d0672ca */ /* 0x000fe200000e0000 */
[----:B0-----:R-:W-:Y:S01]  /*88a0*/  IMAD R2, R7, UR4, RZ ;  /* 0x0000000407027c24 */ /* 0x001fe2000f8e02ff */
[----:B------:R-:W-:Y:S02]  /*88b0*/  LOP3.LUT R9, R8, 0xc0, RZ, 0xc0, !PT ;  /* 0x000000c008097812 */ /* 0x000fe400078ec0ff */
[C---:B------:R-:W-:Y:S01]  /*88c0*/  LOP3.LUT P4, RZ, R16.reuse, 0x4, RZ, 0xc0, !PT ;  /* 0x0000000410ff7812 */ /* 0x040fe2000788c0ff */
[----:B------:R-:W-:Y:S01]  /*88d0*/  IMAD R7, R5, UR5, R2 ;  /* 0x0000000505077c24 */ /* 0x000fe2000f8e0202 */
[----:B------:R-:W-:Y:S01]  /*88e0*/  LOP3.LUT R9, R9, 0x18, R8, 0xf8, !PT ;  /* 0x0000001809097812 */ /* 0x000fe200078ef808 */
[----:B------:R-:W-:Y:S01]  /*88f0*/  IMAD.WIDE.U32 R2, R5, UR4, RZ ;  /* 0x0000000405027c25 */ /* 0x000fe2000f8e00ff */
[----:B------:R-:W-:Y:S01]  /*8900*/  ULDC.64 UR4, c[0x0][0x310] ;  /* 0x0000c40000047ab9 */ /* 0x000fe20000000a00 */
[----:B------:R-:W-:-:S02]  /*8910*/  LOP3.LUT P3, RZ, R16, 0x2, RZ, 0xc0, !PT ;  /* 0x0000000210ff7812 */ /* 0x000fc4000786c0ff */
[----:B------:R-:W-:Y:S01]  /*8920*/  IMAD.IADD R3, R3, 0x1, R7 ;  /* 0x0000000103037824 */ /* 0x000fe200078e0207 */
[----:B------:R-:W-:Y:S01]  /*8930*/  SHF.L.U32 R7, R20, 0x3, RZ ;  /* 0x0000000314077819 */ /* 0x000fe200000006ff */
[----:B------:R-:W-:Y:S01]  /*8940*/  IMAD R5, R4, UR4, RZ ;  /* 0x0000000404057c24 */ /* 0x000fe2000f8e02ff */
[----:B------:R-:W-:Y:S01]  /*8950*/  LOP3.LUT R28, R9, 0x18, R22, 0x78, !PT ;  /* 0x00000018091c7812 */ /* 0x000fe200078e7816 */
[----:B------:R-:W-:Y:S01]  /*8960*/  IMAD.WIDE.U32 R2, R6, UR4, R2 ;  /* 0x0000000406027c25 */ /* 0x000fe2000f8e0002 */
[----:B------:R-:W-:Y:S02]  /*8970*/  LOP3.LUT R7, R7, 0x300, RZ, 0xc0, !PT ;  /* 0x0000030007077812 */ /* 0x000fe400078ec0ff */
[----:B------:R-:W-:Y:S01]  /*8980*/  LOP3.LUT P2, RZ, R16, 0x1, RZ, 0xc0, !PT ;  /* 0x0000000110ff7812 */ /* 0x000fe2000784c0ff */
[----:B------:R-:W-:Y:S01]  /*8990*/  IMAD R5, R6, UR5, R5 ;  /* 0x0000000506057c24 */ /* 0x000fe2000f8e0205 */
[----:B------:R-:W-:Y:S01]  /*89a0*/  LOP3.LUT R4, R7, 0x20, R8, 0xf8, !PT ;  /* 0x0000002007047812 */ /* 0x000fe200078ef808 */
[----:B------:R-:W-:-:S02]  /*89b0*/  ULDC.64 UR4, c[0x0][0x308] ;  /* 0x0000c20000047ab9 */ /* 0x000fc40000000a00 */
[----:B------:R-:W-:Y:S01]  /*89c0*/  IMAD.IADD R3, R3, 0x1, R5 ;  /* 0x0000000103037824 */ /* 0x000fe200078e0205 */
[----:B------:R-:W-:Y:S01]  /*89d0*/  LOP3.LUT R28, R4, R28, RZ, 0xfc, !PT ;  /* 0x0000001c041c7212 */ /* 0x000fe200078efcff */
[----:B------:R-:W-:-:S04]  /*89e0*/  IMAD.MOV.U32 R5, RZ, RZ, -0x80 ;  /* 0xffffff80ff057424 */ /* 0x000fc800078e00ff */
[----:B------:R-:W-:Y:S01]  /*89f0*/  IMAD R8, R0, R5, UR43 ;  /* 0x0000002b00087e24 */ /* 0x000fe2000f8e0205 */
[----:B-1----:R-:W-:Y:S01]  /*8a00*/  LOP3.LUT R10, R10, 0x7f, RZ, 0xc0, !PT ;  /* 0x0000007f0a0a7812 */ /* 0x002fe200078ec0ff */
[----:B------:R-:W-:Y:S01]  /*8a10*/  IMAD.U32 R5, RZ, RZ, UR4 ;  /* 0x00000004ff057e24 */ /* 0x000fe2000f8e00ff */
[----:B------:R-:W-:Y:S02]  /*8a20*/  UIMAD UR4, UR6, UR4, URZ ;  /* 0x00000004060472a4 */ /* 0x000fe4000f8e023f */
[----:B------:R-:W-:Y:S01]  /*8a30*/  SHF.R.U32.HI R10, RZ, 0x2, R10 ;  /* 0x00000002ff0a7819 */ /* 0x000fe2000001160a */
[----:B------:R-:W-:Y:S01]  /*8a40*/  IMAD.WIDE.U32 R2, R5, UR42, R2 ;  /* 0x0000002a05027c25 */ /* 0x000fe2000f8e0002 */
[----:B------:R-:W-:Y:S01]  /*8a50*/  UIMAD UR4, UR42, UR5, UR4 ;  /* 0x000000052a0472a4 */ /* 0x000fe2000f8e0204 */
[----:B------:R-:W-:Y:S02]  /*8a60*/  ULDC.64 UR6, c[0x0][0x2e8] ;  /* 0x0000ba0000067ab9 */ /* 0x000fe40000000a00 */
[----:B------:R-:W-:Y:S01]  /*8a70*/  IMAD.IADD R8, R8, 0x1, -R10 ;  /* 0x0000000108087824 */ /* 0x000fe200078e0a0a */
[----:B------:R-:W-:-:S02]  /*8a80*/  LEA R0, P1, R2, UR6, 0x1 ;  /* 0x0000000602007c11 */ /* 0x000fc4000f8208ff */
[----:B------:R-:W-:Y:S01]  /*8a90*/  VIADD R9, R3, UR4 ;  /* 0x0000000403097c36 */ /* 0x000fe20008000000 */
[----:B------:R-:W-:Y:S01]  /*8aa0*/  UMOV UR4, 0xffffffff ;  /* 0xffffffff00047882 */ /* 0x000fe20000000000 */
[----:B------:R-:W-:-:S03]  /*8ab0*/  ISETP.GE.AND P0, PT, R8, 0x1, PT ;  /* 0x000000010800780c */ /* 0x000fc60003f06270 */
[----:B------:R-:W-:Y:S01]  /*8ac0*/  LEA.HI.X R9, R2, UR7, R9, 0x1, P1 ;  /* 0x0000000702097c11 */ /* 0x000fe200088f0c09 */
[----:B------:R-:W-:Y:S09]  /*8ad0*/  BRA.DIV UR4, `(.L_x_10057) ;  /* 0x0000002a04b87947 */ /* 0x000ff2000b800000 */
[----:B------:R-:W0:Y:S01]  /*8ae0*/  S2R R10, SR_TID.X ;  /* 0x00000000000a7919 */ /* 0x000e220000002100 */
[----:B------:R-:W-:Y:S02]  /*8af0*/  @P0 LEA R21, R28, UR45, 0x1 ;  /* 0x0000002d1c150c11 */ /* 0x000fe4000f8e08ff */
[----:B------:R-:W-:Y:S01]  /*8b00*/  ISETP.GE.AND P1, PT, R8, 0x21, PT ;  /* 0x000000210800780c */ /* 0x000fe20003f26270 */
[----:B------:R-:W1:Y:S04]  /*8b10*/  SHFL.IDX PT, R6, R9, RZ, 0x1c1f ;  /* 0x001c1fff09067589 */ /* 0x000e6800000e0000 */
[----:B------:R-:W2:Y:S04]  /*8b20*/  SHFL.IDX PT, R14, R0, RZ, 0x1c1f ;  /* 0x001c1fff000e7589 */ /* 0x000ea800000e0000 */
[----:B------:R-:W-:Y:S04]  /*8b30*/  SHFL.IDX PT, R4, R9, 0x1, 0x1c1f ;  /* 0x003c1f0009047f89 */ /* 0x000fe800000e0000 */
[----:B------:R-:W3:Y:S01]  /*8b40*/  SHFL.IDX PT, R5, R0, 0x1, 0x1c1f ;  /* 0x003c1f0000057f89 */ /* 0x000ee200000e0000 */
[----:B------:R-:W-:-:S03]  /*8b50*/  @P1 LEA R27, R28, UR45, 0x1 ;  /* 0x0000002d1c1b1c11 */ /* 0x000fc6000f8e08ff */
[----:B------:R-:W-:Y:S04]  /*8b60*/  SHFL.IDX PT, R2, R9, 0x2, 0x1c1f ;  /* 0x005c1f0009027f89 */ /* 0x000fe800000e0000 */
[----:B------:R-:W4:Y:S01]  /*8b70*/  SHFL.IDX PT, R3, R0, 0x2, 0x1c1f ;  /* 0x005c1f0000037f89 */ /* 0x000f2200000e0000 */
[----:B-1----:R-:W-:-:S03]  /*8b80*/  IMAD.MOV.U32 R7, RZ, RZ, R6 ;  /* 0x000000ffff077224 */ /* 0x002fc600078e0006 */
[----:B------:R-:W1:Y:S01]  /*8b90*/  SHFL.IDX PT, R9, R9, 0x3, 0x1c1f ;  /* 0x007c1f0009097f89 */ /* 0x000e6200000e0000 */
[----:B0-----:R-:W-:Y:S01]  /*8ba0*/  SHF.L.U32 R10, R10, 0x3, RZ ;  /* 0x000000030a0a7819 */ /* 0x001fe200000006ff */
[----:B--2---:R-:W-:Y:S02]  /*8bb0*/  IMAD.MOV.U32 R6, RZ, RZ, R14 ;  /* 0x000000ffff067224 */ /* 0x004fe400078e000e */
[----:B------:R0:W2:Y:S01]  /*8bc0*/  SHFL.IDX PT, R14, R0, 0x3, 0x1c1f ;  /* 0x007c1f00000e7f89 */ /* 0x0000a200000e0000 */
[----:B------:R-:W-:Y:S02]  /*8bd0*/  LOP3.LUT R10, R10, 0x18, RZ, 0xc0, !PT ;  /* 0x000000180a0a7812 */ /* 0x000fe400078ec0ff */
[----:B---3--:R-:W-:-:S03]  /*8be0*/  LOP3.LUT R5, R5, R4, RZ, 0x3c, !PT ;  /* 0x0000000405057212 */ /* 0x008fc600078e3cff */
[----:B------:R-:W-:Y:S01]  /*8bf0*/  @P0 IMAD.WIDE.U32 R6, R10, 0x2, R6 ;  /* 0x000000020a060825 */ /* 0x000fe200078e0006 */
[----:B------:R-:W-:-:S04]  /*8c00*/  LOP3.LUT R4, R5, R4, RZ, 0x3c, !PT ;  /* 0x0000000405047212 */ /* 0x000fc800078e3cff */
[----:B------:R-:W-:Y:S01]  /*8c10*/  @P0 LDGSTS.E.BYPASS.LTC128B.128 [R21+0x15400], desc[UR36][R6.64], !P4 ;  /* 0x1540000006150fae */ /* 0x000fe2000e101d64 */
[----:B----4-:R-:W-:-:S03]  /*8c20*/  LOP3.LUT R3, R3, R2, RZ, 0x3c, !PT ;  /* 0x0000000203037212 */ /* 0x010fc600078e3cff */
[----:B------:R-:W-:Y:S01]  /*8c30*/  @P0 LDGSTS.E.BYPASS.LTC128B.128 [R21+0x17400], desc[UR36][R6.64+0x40], !P3 ;  /* 0x1740004006150fae */ /* 0x000fe2000d901d64 */
[----:B------:R-:W-:Y:S02]  /*8c40*/  LOP3.LUT R5, R5, R4, RZ, 0x3c, !PT ;  /* 0x0000000405057212 */ /* 0x000fe400078e3cff */
[C---:B------:R-:W-:Y:S01]  /*8c50*/  LOP3.LUT R2, R3.reuse, R2, RZ, 0x3c, !PT ;  /* 0x0000000203027212 */ /* 0x040fe200078e3cff */
[----:B------:R3:W-:Y:S01]  /*8c60*/  @P0 LDGSTS.E.BYPASS.LTC128B.128 [R21+0x19400], desc[UR36][R6.64+0x80], !P2 ;  /* 0x1940008006150fae */ /* 0x0007e2000d101d64 */
[----:B------:R-:W-:Y:S01]  /*8c70*/  ISETP.GE.AND P0, PT, R8, 0x41, PT ;  /* 0x000000410800780c */ /* 0x000fe20003f06270 */
[----:B------:R-:W-:Y:S01]  /*8c80*/  @P1 IMAD.WIDE.U32 R4, R10, 0x2, R4 ;  /* 0x000000020a041825 */ /* 0x000fe200078e0004 */
[----:B------:R-:W-:-:S04]  /*8c90*/  LOP3.LUT R3, R3, R2, RZ, 0x3c, !PT ;  /* 0x0000000203037212 */ /* 0x000fc800078e3cff */
[----:B------:R0:W-:Y:S04]  /*8ca0*/  @P1 LDGSTS.E.BYPASS.LTC128B.128 [R27+0x15c00], desc[UR36][R4.64], !P4 ;  /* 0x15c00000041b1fae */ /* 0x0001e8000e101d64 */
[----:B------:R0:W-:Y:S03]  /*8cb0*/  @P1 LDGSTS.E.BYPASS.LTC128B.128 [R27+0x17c00], desc[UR36][R4.64+0x40], !P3 ;  /* 0x17c00040041b1fae */ /* 0x0001e6000d901d64 */
[----:B------:R-:W-:Y:S01]  /*8cc0*/  @P0 IMAD.WIDE.U32 R2, R10, 0x2, R2 ;  /* 0x000000020a020825 */ /* 0x000fe200078e0002 */
[----:B---3--:R-:W-:Y:S01]  /*8cd0*/  @P0 LEA R7, R28, UR45, 0x1 ;  /* 0x0000002d1c070c11 */ /* 0x008fe2000f8e08ff */
[----:B------:R0:W-:Y:S04]  /*8ce0*/  @P1 LDGSTS.E.BYPASS.LTC128B.128 [R27+0x19c00], desc[UR36][R4.64+0x80], !P2 ;  /* 0x19c00080041b1fae */ /* 0x0001e8000d101d64 */
[----:B------:R0:W-:Y:S04]  /*8cf0*/  @P0 LDGSTS.E.BYPASS.LTC128B.128 [R7+0x16400], desc[UR36][R2.64], !P4 ;  /* 0x1640000002070fae */ /* 0x0001e8000e101d64 */
[----:B------:R0:W-:Y:S04]  /*8d00*/  @P0 LDGSTS.E.BYPASS.LTC128B.128 [R7+0x18400], desc[UR36][R2.64+0x40], !P3 ;  /* 0x1840004002070fae */ /* 0x0001e8000d901d64 */
[----:B-12---:R0:W-:Y:S02]  /*8d10*/  @P0 LDGSTS.E.BYPASS.LTC128B.128 [R7+0x1a400], desc[UR36][R2.64+0x80], !P2 ;  /* 0x1a40008002070fae */ /* 0x0061e4000d101d64 */
.L_x_10107:
[----:B0-----:R-:W0:Y:S01]  /*8d20*/  S2R R27, SR_TID.X ;  /* 0x00000000001b7919 */ /* 0x001e220000002100 */
[----:B------:R-:W-:Y:S01]  /*8d30*/  ISETP.GE.AND P0, PT, R8, 0x61, PT ;  /* 0x000000610800780c */ /* 0x000fe20003f06270 */
[----:B------:R-:W-:Y:S02]  /*8d40*/  IMAD.MOV.U32 R2, RZ, RZ, R14 ;  /* 0x000000ffff027224 */ /* 0x000fe400078e000e */
[----:B------:R-:W-:-:S10]  /*8d50*/  IMAD.MOV.U32 R3, RZ, RZ, R9 ;  /* 0x000000ffff037224 */ /* 0x000fd400078e0009 */
[----:B------:R-:W-:Y:S01]  /*8d60*/  @P0 LEA R5, R28, UR45, 0x1 ;  /* 0x0000002d1c050c11 */ /* 0x000fe2000f8e08ff */
[----:B0-----:R-:W-:-:S05]  /*8d70*/  IMAD.SHL.U32 R27, R27, 0x8, RZ ;  /* 0x000000081b1b7824 */ /* 0x001fca00078e00ff */
[----:B------:R-:W-:-:S05]  /*8d80*/  LOP3.LUT R27, R27, 0x18, RZ, 0xc0, !PT ;  /* 0x000000181b1b7812 */ /* 0x000fca00078ec0ff */
[----:B------:R-:W-:-:S05]  /*8d90*/  @P0 IMAD.WIDE.U32 R2, R27, 0x2, R2 ;  /* 0x000000021b020825 */ /* 0x000fca00078e0002 */
        /* <DEDUP_REMOVED lines=10> */
[----:B------:R-:W-:-:S06]  /*8e40*/  ULOP3.LUT UR4, UR38, 0x2, URZ, 0xfc, !UPT ;  /* 0x0000000226047892 */ /* 0x000fcc000f8efc3f */
[----:B------:R-:W-:-:S04]  /*8e50*/  MOV R4, UR4 ;  /* 0x0000000400047c02 */ /* 0x000fc80008000f00 */
[----:B------:R-:W-:-:S13]  /*8e60*/  ISETP.NE.AND P1, PT, R4, 0x3, PT ;  /* 0x000000030400780c */ /* 0x000fda0003f25270 */
[----:B0-----:R-:W-:Y:S05]  /*8e70*/  @!P1 BRA `(.L_x_10058) ;  /* 0x0000000000049947 */ /* 0x001fea0003800000 */
[----:B------:R-:W-:Y:S01]  /*8e80*/  BPT.TRAP 0x1 ;  /* 0x000000040000795c */ /* 0x000fe20000300000 */
.L_x_10058:
        /* <DEDUP_REMOVED lines=30> */
.L_x_10059:
[----:B------:R-:W0:Y:S01]  /*9070*/  LDC R20, c[0x0][0x448] ;  /* 0x00011200ff147b82 */ /* 0x000e220000000800 */
[----:B------:R-:W1:Y:S01]  /*9080*/  S2R R21, SR_TID.X ;  /* 0x0000000000157919 */ /* 0x000e620000002100 */
[----:B------:R-:W-:Y:S01]  /*9090*/  ULDC.64 UR4, c[0x0][0x2e0] ;  /* 0x0000b80000047ab9 */ /* 0x000fe20000000a00 */
[----:B------:R-:W-:Y:S01]  /*90a0*/  IMAD.U32 R5, RZ, RZ, UR41 ;  /* 0x00000029ff057e24 */ /* 0x000fe2000f8e00ff */
[----:B------:R-:W-:Y:S01]  /*90b0*/  ULDC.64 UR6, c[0x0][0x2c8] ;  /* 0x0000b20000067ab9 */ /* 0x000fe20000000a00 */
[----:B------:R-:W-:Y:S01]  /*90c0*/  IMAD R8, R22, UR4, RZ ;  /* 0x0000000416087c24 */ /* 0x000fe2000f8e02ff */
[----:B------:R-:W2:Y:S01]  /*90d0*/  S2R R11, SR_TID.X ;  /* 0x00000000000b7919 */ /* 0x000ea20000002100 */
[----:B------:R-:W-:Y:S02]  /*90e0*/  IMAD.U32 R4, RZ, RZ, UR40 ;  /* 0x00000028ff047e24 */ /* 0x000fe4000f8e00ff */
[----:B------:R-:W-:Y:S01]  /*90f0*/  IMAD R5, R24, UR5, R8 ;  /* 0x0000000518057c24 */ /* 0x000fe2000f8e0208 */
[----:B------:R-:W3:Y:S01]  /*9100*/  S2R R22, SR_TID.X ;  /* 0x0000000000167919 */ /* 0x000ee20000002100 */
[----:B0-----:R-:W-:-:S02]  /*9110*/  ISETP.NE.AND P0, PT, R20, 0x1, PT ;  /* 0x000000011400780c */ /* 0x001fc40003f05270 */
[----:B-1----:R-:W-:-:S11]  /*9120*/  LOP3.LUT R21, R21, 0x7f, RZ, 0xc0, !PT ;  /* 0x0000007f15157812 */ /* 0x002fd600078ec0ff */
[----:B------:R-:W0:Y:S01]  /*9130*/  @P0 LDC R2, c[0x0][0x44c] ;  /* 0x00011300ff020b82 */ /* 0x000e220000000800 */
[----:B------:R-:W-:Y:S01]  /*9140*/  SHF.R.U32.HI R21, RZ, 0x2, R21 ;  /* 0x00000002ff157819 */ /* 0x000fe20000011615 */
[----:B--2---:R-:W-:Y:S01]  /*9150*/  IMAD.SHL.U32 R11, R11, 0x8, RZ ;  /* 0x000000080b0b7824 */ /* 0x004fe200078e00ff */
[----:B---3--:R-:W-:-:S03]  /*9160*/  LOP3.LUT R22, R22, 0x7f, RZ, 0xc0, !PT ;  /* 0x0000007f16167812 */ /* 0x008fc600078ec0ff */
[----:B------:R-:W-:Y:S01]  /*9170*/  IMAD.IADD R0, R23, 0x1, R21 ;  /* 0x0000000117007824 */ /* 0x000fe200078e0215 */
[----:B------:R-:W-:Y:S01]  /*9180*/  LOP3.LUT R11, R11, 0x18, RZ, 0xc0, !PT ;  /* 0x000000180b0b7812 */ /* 0x000fe200078ec0ff */
[----:B------:R-:W1:Y:S01]  /*9190*/  @P0 LDC R3, c[0x0][0x450] ;  /* 0x00011400ff030b82 */ /* 0x000e620000000800 */
[----:B------:R-:W2:Y:S01]  /*91a0*/  S2R R21, SR_TID.X ;  /* 0x0000000000157919 */ /* 0x000ea20000002100 */
[----:B------:R-:W-:Y:S01]  /*91b0*/  IMAD R7, R25, 0xc0, R0 ;  /* 0x000000c019077824 */ /* 0x000fe200078e0200 */
[----:B------:R-:W-:Y:S02]  /*91c0*/  LOP3.LUT R11, R11, 0x20, RZ, 0xfc, !PT ;  /* 0x000000200b0b7812 */ /* 0x000fe400078efcff */
[----:B------:R-:W-:Y:S01]  /*91d0*/  SHF.R.U32.HI R22, RZ, 0x2, R22 ;  /* 0x00000002ff167819 */ /* 0x000fe20000011616 */
[----:B------:R-:W-:Y:S02]  /*91e0*/  IMAD.MOV.U32 R6, RZ, RZ, R7 ;  /* 0x000000ffff067224 */ /* 0x000fe400078e0007 */
[----:B------:R-:W3:Y:S01]  /*91f0*/  @P0 LDC R9, c[0x0][0x450] ;  /* 0x00011400ff090b82 */ /* 0x000ee20000000800 */
[----:B------:R-:W-:-:S02]  /*9200*/  VIADD R8, R7, 0x80 ;  /* 0x0000008007087836 */ /* 0x000fc40000000000 */
[----:B0-----:R-:W-:-:S04]  /*9210*/  @P0 IMAD.HI.U32 R0, R7, R2, RZ ;  /* 0x0000000207000227 */ /* 0x001fc800078e00ff */
[----:B------:R-:W-:Y:S01]  /*9220*/  IMAD.MOV.U32 R2, RZ, RZ, R4 ;  /* 0x000000ffff027224 */ /* 0x000fe200078e0004 */
[----:B-1----:R-:W-:Y:S02]  /*9230*/  @P0 SHF.R.U32.HI R6, RZ, R3, R0 ;  /* 0x00000003ff060219 */ /* 0x002fe40000011600 */
[----:B------:R-:W0:Y:S01]  /*9240*/  @P0 LDC R0, c[0x0][0x44c] ;  /* 0x00011300ff000b82 */ /* 0x000e220000000800 */
[----:B------:R-:W-:-:S03]  /*9250*/  MOV R3, UR46 ;  /* 0x0000002e00037c02 */ /* 0x000fc60008000f00 */
[----:B------:R-:W-:Y:S01]  /*9260*/  IMAD.WIDE.U32 R2, R24, UR4, R2 ;  /* 0x0000000418027c25 */ /* 0x000fe2000f8e0002 */
[----:B------:R-:W-:-:S03]  /*9270*/  ULDC.64 UR4, c[0x0][0x2d0] ;  /* 0x0000b40000047ab9 */ /* 0x000fc60000000a00 */
[----:B--2---:R-:W-:Y:S01]  /*9280*/  IMAD.SHL.U32 R21, R21, 0x8, RZ ;  /* 0x0000000815157824 */ /* 0x004fe200078e00ff */
[----:B------:R-:W-:-:S04]  /*9290*/  IADD3 R3, R3, R5, RZ ;  /* 0x0000000503037210 */ /* 0x000fc80007ffe0ff */
[----:B------:R-:W-:Y:S01]  /*92a0*/  LOP3.LUT R21, R21, 0x18, RZ, 0xc0, !PT ;  /* 0x0000001815157812 */ /* 0x000fe200078ec0ff */
[----:B0-----:R-:W-:-:S04]  /*92b0*/  @P0 IMAD.HI.U32 R4, R8, R0, RZ ;  /* 0x0000000008040227 */ /* 0x001fc800078e00ff */
[----:B------:R-:W-:Y:S01]  /*92c0*/  IMAD.MOV.U32 R0, RZ, RZ, R8 ;  /* 0x000000ffff007224 */ /* 0x000fe200078e0008 */
[----:B---3--:R-:W-:Y:S01]  /*92d0*/  @P0 SHF.R.U32.HI R0, RZ, R9, R4 ;  /* 0x00000009ff000219 */ /* 0x008fe20000011604 */
[--C-:B------:R-:W-:Y:S01]  /*92e0*/  IMAD.MOV R9, RZ, RZ, -R6.reuse ;  /* 0x000000ffff097224 */ /* 0x100fe200078e0a06 */
[----:B------:R-:W-:-:S03]  /*92f0*/  SHF.R.S32.HI R4, RZ, 0x1f, R6 ;  /* 0x0000001fff047819 */ /* 0x000fc60000011406 */
[----:B------:R-:W-:Y:S02]  /*9300*/  IMAD R7, R20, R9, R7 ;  /* 0x0000000914077224 */ /* 0x000fe400078e0207 */
[----:B------:R-:W-:-:S04]  /*9310*/  IMAD R5, R4, UR4, RZ ;  /* 0x0000000404057c24 */ /* 0x000fc8000f8e02ff */
[C---:B------:R-:W-:Y:S02]  /*9320*/  IMAD R9, R6.reuse, UR5, R5 ;  /* 0x0000000506097c24 */ /* 0x040fe4000f8e0205 */
[----:B------:R-:W-:-:S04]  /*9330*/  IMAD.WIDE.U32 R4, R6, UR4, R2 ;  /* 0x0000000406047c25 */ /* 0x000fc8000f8e0002 */
[----:B------:R-:W-:Y:S02]  /*9340*/  IMAD.IADD R5, R5, 0x1, R9 ;  /* 0x0000000105057824 */ /* 0x000fe400078e0209 */
[----:B------:R-:W-:Y:S02]  /*9350*/  IMAD.MOV R9, RZ, RZ, -R0 ;  /* 0x000000ffff097224 */ /* 0x000fe400078e0a00 */
[----:B------:R-:W-:-:S04]  /*9360*/  IMAD.WIDE.U32 R2, R0, UR4, R2 ;  /* 0x0000000400027c25 */ /* 0x000fc8000f8e0002 */
[----:B------:R-:W-:Y:S01]  /*9370*/  IMAD R6, R20, R9, R8 ;  /* 0x0000000914067224 */ /* 0x000fe200078e0208 */
[----:B------:R-:W-:Y:S01]  /*9380*/  SHF.R.S32.HI R9, RZ, 0x1f, R0 ;  /* 0x0000001fff097819 */ /* 0x000fe20000011400 */
[----:B------:R-:W-:Y:S01]  /*9390*/  IMAD.WIDE.U32 R4, R7, UR6, R4 ;  /* 0x0000000607047c25 */ /* 0x000fe2000f8e0004 */
[----:B------:R-:W-:-:S03]  /*93a0*/  SHF.R.S32.HI R8, RZ, 0x1f, R7 ;  /* 0x0000001fff087819 */ /* 0x000fc60000011407 */
[----:B------:R-:W-:Y:S02]  /*93b0*/  IMAD R9, R9, UR4, RZ ;  /* 0x0000000409097c24 */ /* 0x000fe4000f8e02ff */
[----:B------:R-:W-:Y:S02]  /*93c0*/  IMAD R8, R8, UR6, RZ ;  /* 0x0000000608087c24 */ /* 0x000fe4000f8e02ff */
[----:B------:R-:W-:Y:S01]  /*93d0*/  IMAD R9, R0, UR5, R9 ;  /* 0x0000000500097c24 */ /* 0x000fe2000f8e0209 */
[----:B------:R-:W-:Y:S01]  /*93e0*/  ULDC.64 UR4, c[0x0][0x280] ;  /* 0x0000a00000047ab9 */ /* 0x000fe20000000a00 */
[----:B------:R-:W-:Y:S01]  /*93f0*/  IMAD R0, R7, UR7, R8 ;  /* 0x0000000707007c24 */ /* 0x000fe2000f8e0208 */
[----:B------:R-:W-:Y:S01]  /*9400*/  SHF.R.S32.HI R7, RZ, 0x1f, R6 ;  /* 0x0000001fff077819 */ /* 0x000fe20000011406 */
[----:B------:R-:W-:Y:S02]  /*9410*/  IMAD.IADD R3, R3, 0x1, R9 ;  /* 0x0000000103037824 */ /* 0x000fe400078e0209 */
[----:B------:R-:W-:-:S02]  /*9420*/  IMAD.IADD R9, R5, 0x1, R0 ;  /* 0x0000000105097824 */ /* 0x000fc400078e0200 */
[----:B------:R-:W-:Y:S02]  /*9430*/  IMAD R7, R7, UR6, RZ ;  /* 0x0000000607077c24 */ /* 0x000fe4000f8e02ff */
[----:B------:R-:W-:-:S04]  /*9440*/  IMAD.WIDE.U32 R2, R6, UR6, R2 ;  /* 0x0000000606027c25 */ /* 0x000fc8000f8e0002 */
[----:B------:R-:W-:Y:S01]  /*9450*/  IMAD R8, R6, UR7, R7 ;  /* 0x0000000706087c24 */ /* 0x000fe2000f8e0207 */
[----:B------:R-:W-:-:S04]  /*9460*/  LEA R7, P0, R4, UR4, 0x1 ;  /* 0x0000000404077c11 */ /* 0x000fc8000f8008ff */
[----:B------:R-:W-:Y:S02]  /*9470*/  LEA.HI.X R9, R4, UR5, R9, 0x1, P0 ;  /* 0x0000000504097c11 */ /* 0x000fe400080f0c09 */
[----:B------:R-:W-:Y:S02]  /*9480*/  IADD3 R3, R3, R8, RZ ;  /* 0x0000000803037210 */ /* 0x000fe40007ffe0ff */
[C---:B------:R-:W-:Y:S01]  /*9490*/  LEA R10, P0, R2.reuse, UR4, 0x1 ;  /* 0x00000004020a7c11 */ /* 0x040fe2000f8008ff */
[----:B------:R-:W-:Y:S02]  /*94a0*/  ULDC UR4, c[0x0][0x2b8] ;  /* 0x0000ae0000047ab9 */ /* 0x000fe40000000800 */
[----:B------:R-:W-:Y:S02]  /*94b0*/  ISETP.GE.AND P3, PT, R27, UR4, PT ;  /* 0x000000041b007c0c */ /* 0x000fe4000bf66270 */
[----:B------:R-:W-:Y:S01]  /*94c0*/  LEA.HI.X R8, R2, UR5, R3, 0x1, P0 ;  /* 0x0000000502087c11 */ /* 0x000fe200080f0c03 */
[----:B------:R-:W-:Y:S01]  /*94d0*/  UMOV UR5, 0xffffffff ;  /* 0xffffffff00057882 */ /* 0x000fe20000000000 */
[----:B------:R-:W-:-:S02]  /*94e0*/  ISETP.GE.AND P0, PT, R11, UR4, PT ;  /* 0x000000040b007c0c */ /* 0x000fc4000bf06270 */
[----:B------:R-:W-:-:S04]  /*94f0*/  LOP3.LUT R11, R21, 0x40, RZ, 0xfc, !PT ;  /* 0x00000040150b7812 */ /* 0x000fc800078efcff */
[----:B------:R-:W-:Y:S01]  /*9500*/  ISETP.GE.AND P1, PT, R11, UR4, PT ;  /* 0x000000040b007c0c */ /* 0x000fe2000bf26270 */
[----:B------:R-:W-:-:S12]  /*9510*/  BRA.DIV UR5, `(.L_x_10060) ;  /* 0x0000002605907947 */ /* 0x000fd8000b800000 */
[----:B------:R-:W0:Y:S01]  /*9520*/  SHFL.IDX PT, R2, R9, RZ, 0x1c1f ;  /* 0x001c1fff09027589 */ /* 0x000e2200000e0000 */
[----:B------:R-:W-:Y:S01]  /*9530*/  ULDC UR4, c[0x0][0x288] ;  /* 0x0000a20000047ab9 */ /* 0x000fe20000000800 */
[----:B------:R-:W-:Y:S02]  /*9540*/  IMAD R0, R25, 0xc0, R22 ;  /* 0x000000c019007824 */ /* 0x000fe400078e0216 */
[----:B------:R-:W1:Y:S01]  /*9550*/  SHFL.IDX PT, R14, R7, RZ, 0x1c1f ;  /* 0x001c1fff070e7589 */ /* 0x000e6200000e0000 */
[----:B------:R-:W-:Y:S02]  /*9560*/  IMAD R6, R20, UR4, RZ ;  /* 0x0000000414067c24 */ /* 0x000fe4000f8e02ff */
[C---:B------:R-:W-:Y:S01]  /*9570*/  VIADD R11, R0.reuse, 0x20 ;  /* 0x00000020000b7836 */ /* 0x040fe20000000000 */
[----:B------:R-:W-:Y:S01]  /*9580*/  SHFL.IDX PT, R5, R9, 0x1, 0x1c1f ;  /* 0x003c1f0009057f89 */ /* 0x000fe200000e0000 */
[----:B------:R-:W-:Y:S01]  /*9590*/  IMAD.MOV.U32 R24, RZ, RZ, 0x1 ;  /* 0x00000001ff187424 */ /* 0x000fe200078e00ff */
[----:B------:R-:W-:-:S02]  /*95a0*/  ISETP.GE.AND P2, PT, R0, R6, PT ;  /* 0x000000060000720c */ /* 0x000fc40003f46270 */
[----:B------:R-:W2:Y:S11]  /*95b0*/  SHFL.IDX PT, R4, R7, 0x1, 0x1c1f ;  /* 0x003c1f0007047f89 */ /* 0x000eb600000e0000 */
[----:B------:R-:W-:Y:S01]  /*95c0*/  @!P2 LEA R21, R28, UR45, 0x1 ;  /* 0x0000002d1c15ac11 */ /* 0x000fe2000f8e08ff */
[----:B0-----:R-:W-:-:S02]  /*95d0*/  IMAD.MOV.U32 R3, RZ, RZ, R2 ;  /* 0x000000ffff037224 */ /* 0x001fc400078e0002 */
[----:B-1----:R-:W-:Y:S02]  /*95e0*/  IMAD.MOV.U32 R2, RZ, RZ, R14 ;  /* 0x000000ffff027224 */ /* 0x002fe400078e000e */
[----:B------:R-:W-:Y:S02]  /*95f0*/  SHFL.IDX PT, R14, R10, 0x1, 0x1c1f ;  /* 0x003c1f000a0e7f89 */ /* 0x000fe400000e0000 */
[----:B------:R-:W-:-:S05]  /*9600*/  @!P2 IMAD.WIDE.U32 R2, R27, 0x2, R2 ;  /* 0x000000021b02a825 */ /* 0x000fca00078e0002 */
[----:B------:R-:W-:Y:S04]  /*9610*/  @!P2 LDGSTS.E.BYPASS.LTC128B.128 [R21+0xc400], desc[UR36][R2.64], !P3 ;  /* 0x0c4000000215afae */ /* 0x000fe8000d901d64 */
[----:B------:R-:W-:Y:S04]  /*9620*/  @!P2 LDGSTS.E.BYPASS.LTC128B.128 [R21+0xf400], desc[UR36][R2.64+0x40], !P0 ;  /* 0x0f4000400215afae */ /* 0x000fe8000c101d64 */
[----:B------:R0:W-:Y:S01]  /*9630*/  @!P2 LDGSTS.E.BYPASS.LTC128B.128 [R21+0x12400], desc[UR36][R2.64+0x80], !P1 ;  /* 0x124000800215afae */ /* 0x0001e2000c901d64 */
[-C--:B------:R-:W-:Y:S02]  /*9640*/  ISETP.GE.AND P2, PT, R11, R6.reuse, PT ;  /* 0x000000060b00720c */ /* 0x080fe40003f46270 */
[----:B------:R-:W-:Y:S01]  /*9650*/  IADD3 R11, R0, 0x40, RZ ;  /* 0x00000040000b7810 */ /* 0x000fe20007ffe0ff */
[----:B0-----:R-:W-:Y:S10]  /*9660*/  SHFL.IDX PT, R3, R9, 0x2, 0x1c1f ;  /* 0x005c1f0009037f89 */ /* 0x001ff400000e0000 */
[----:B--2---:R-:W-:Y:S01]  /*9670*/  @!P2 IMAD.WIDE.U32 R4, R27, 0x2, R4 ;  /* 0x000000021b04a825 */ /* 0x004fe200078e0004 */
[----:B------:R-:W-:Y:S01]  /*9680*/  @!P2 LEA R25, R28, UR45, 0x1 ;  /* 0x0000002d1c19ac11 */ /* 0x000fe2000f8e08ff */
[----:B------:R-:W0:Y:S04]  /*9690*/  SHFL.IDX PT, R2, R7, 0x2, 0x1c1f ;  /* 0x005c1f0007027f89 */ /* 0x000e2800000e0000 */
        /* <DEDUP_REMOVED lines=8> */
[----:B------:R0:W1:Y:S04]  /*9720*/  SHFL.IDX PT, R4, R7, 0x3, 0x1c1f ;  /* 0x007c1f0007047f89 */ /* 0x00006800000e0000 */
[----:B------:R-:W-:Y:S04]  /*9730*/  @!P2 LDGSTS.E.BYPASS.LTC128B.128 [R21+0xd400], desc[UR36][R2.64], !P3 ;  /* 0x0d4000000215afae */ /* 0x000fe8000d901d64 */
[----:B------:R-:W-:Y:S01]  /*9740*/  @!P2 LDGSTS.E.BYPASS.LTC128B.128 [R21+0x10400], desc[UR36][R2.64+0x40], !P0 ;  /* 0x104000400215afae */ /* 0x000fe2000c101d64 */
[----:B0-----:R-:W-:-:S03]  /*9750*/  VIADD R7, R0, 0x80 ;  /* 0x0000008000077836 */ /* 0x001fc60000000000 */
[----:B------:R0:W-:Y:S01]  /*9760*/  @!P2 LDGSTS.E.BYPASS.LTC128B.128 [R21+0x13400], desc[UR36][R2.64+0x80], !P1 ;  /* 0x134000800215afae */ /* 0x0001e2000c901d64 */
[----:B------:R-:W-:-:S03]  /*9770*/  ISETP.GE.AND P2, PT, R11, R6, PT ;  /* 0x000000060b00720c */ /* 0x000fc60003f46270 */
[----:B0-----:R-:W-:Y:S10]  /*9780*/  SHFL.IDX PT, R3, R8, RZ, 0x1c1f ;  /* 0x001c1fff08037589 */ /* 0x001ff400000e0000 */
[----:B-1----:R-:W-:Y:S01]  /*9790*/  @!P2 IMAD.WIDE.U32 R4, R27, 0x2, R4 ;  /* 0x000000021b04a825 */ /* 0x002fe200078e0004 */
[----:B------:R-:W-:Y:S01]  /*97a0*/  @!P2 LEA R25, R28, UR45, 0x1 ;  /* 0x0000002d1c19ac11 */ /* 0x000fe2000f8e08ff */
[----:B------:R-:W0:Y:S04]  /*97b0*/  SHFL.IDX PT, R2, R10, RZ, 0x1c1f ;  /* 0x001c1fff0a027589 */ /* 0x000e2800000e0000 */
        /* <DEDUP_REMOVED lines=10> */
.L_x_10120:
[----:B------:R-:W-:Y:S01]  /*9860*/  VIADD R5, R0, 0xa0 ;  /* 0x000000a000057836 */ /* 0x000fe20000000000 */
[----:B------:R-:W-:Y:S01]  /*9870*/  BSSY B0, `(.L_x_10061) ;  /* 0x000000d000007945 */ /* 0x000fe20003800000 */
[----:B-1----:R-:W-:Y:S01]  /*9880*/  IMAD.MOV.U32 R2, RZ, RZ, R14 ;  /* 0x000000ffff027224 */ /* 0x002fe200078e000e */
[----:B--2---:R-:W-:Y:S02]  /*9890*/  MOV R3, R4 ;  /* 0x0000000400037202 */ /* 0x004fe40000000f00 */
        /* <DEDUP_REMOVED lines=10> */
.L_x_10062:
[----:B------:R-:W-:Y:S05]  /*9940*/  BSYNC B0 ;  /* 0x0000000000007941 */ /* 0x000fea0003800000 */
.L_x_10061:
        /* <DEDUP_REMOVED lines=9> */
.L_x_10121:
[----:B------:R-:W-:Y:S01]  /*99e0*/  UIADD3 UR4, UR49, -0x2, URZ ;  /* 0xfffffffe31047890 */ /* 0x000fe2000fffe03f */
[----:B------:R-:W-:-:S03]  /*99f0*/  IMAD.MOV.U32 R21, RZ, RZ, RZ ;  /* 0x000000ffff157224 */ /* 0x000fc600078e00ff */
[----:B------:R-:W-:-:S06]  /*9a00*/  UISETP.GE.AND UP0, UPT, UR4, UR48, UPT ;  /* 0x000000300400728c */ /* 0x000fcc000bf06270 */
[----:B------:R-:W-:-:S13]  /*9a10*/  PLOP3.LUT P0, PT, PT, PT, UP0, 0x80, 0x0 ;  /* 0x000000000000781c */ /* 0x000fda0003f0f008 */
[----:B------:R-:W-:Y:S05]  /*9a20*/  @!P0 BRA `(.L_x_10064) ;  /* 0x0000000c00e08947 */ /* 0x000fea0003800000 */
[----:B0-----:R-:W0:Y:S01]  /*9a30*/  S2R R2, SR_TID.X ;  /* 0x0000000000027919 */ /* 0x001e220000002100 */
[----:B------:R-:W-:Y:S01]  /*9a40*/  UIADD3 UR4, UR47, 0x1, URZ ;  /* 0x000000012f047890 */ /* 0x000fe2000fffe03f */
[----:B------:R-:W-:Y:S01]  /*9a50*/  LOP3.LUT R3, RZ, UR44, RZ, 0x33, !PT ;  /* 0x0000002cff037c12 */ /* 0x000fe2000f8e33ff */
[----:B------:R-:W-:Y:S01]  /*9a60*/  BSSY B0, `(.L_x_10064) ;  /* 0x00000f4000007945 */ /* 0x000fe20003800000 */
[----:B------:R-:W1:Y:S01]  /*9a70*/  S2R R4, SR_TID.X ;  /* 0x0000000000047919 */ /* 0x000e620000002100 */
[----:B------:R-:W-:Y:S01]  /*9a80*/  UIMAD UR4, UR4, UR39, URZ ;  /* 0x00000027040472a4 */ /* 0x000fe2000f8e023f */
[----:B------:R-:W-:Y:S02]  /*9a90*/  IMAD.MOV.U32 R22, RZ, RZ, 0x1 ;  /* 0x00000001ff167424 */ /* 0x000fe400078e00ff */
[----:B------:R-:W-:-:S03]  /*9aa0*/  IMAD.MOV.U32 R20, RZ, RZ, RZ ;  /* 0x000000ffff147224 */ /* 0x000fc600078e00ff */
[----:B------:R-:W-:Y:S01]  /*9ab0*/  LOP3.LUT R0, RZ, UR4, RZ, 0x33, !PT ;  /* 0x00000004ff007c12 */ /* 0x000fe2000f8e33ff */
[----:B------:R-:W-:-:S03]  /*9ac0*/  ULDC UR4, c[0x0][0x2f4] ;  /* 0x0000bd0000047ab9 */ /* 0x000fc60000000800 */
[----:B------:R-:W-:-:S04]  /*9ad0*/  VIMNMX R0, R0, R3, !PT ;  /* 0x0000000300007248 */ /* 0x000fc80007fe0100 */
[----:B------:R-:W-:Y:S02]  /*9ae0*/  IADD3 R26, -R0, -0x2, RZ ;  /* 0xfffffffe001a7810 */ /* 0x000fe40007ffe1ff */
[----:B0-----:R-:W-:-:S04]  /*9af0*/  LOP3.LUT R2, R2, 0x7f, RZ, 0xc0, !PT ;  /* 0x0000007f02027812 */ /* 0x001fc800078ec0ff */
[----:B------:R-:W-:Y:S01]  /*9b00*/  SHF.R.U32.HI R2, RZ, 0x2, R2 ;  /* 0x00000002ff027819 */ /* 0x000fe20000011602 */
[----:B-1----:R-:W-:-:S03]  /*9b10*/  IMAD.SHL.U32 R4, R4, 0x8, RZ ;  /* 0x0000000804047824 */ /* 0x002fc600078e00ff */
[----:B------:R-:W-:Y:S02]  /*9b20*/  IADD3 R19, R23, R19, R2 ;  /* 0x0000001317137210 */ /* 0x000fe40007ffe002 */
[----:B------:R-:W-:Y:S02]  /*9b30*/  IADD3 R3, -R2, UR43, RZ ;  /* 0x0000002b02037c10 */ /* 0x000fe4000fffe1ff */
[----:B------:R-:W0:Y:S01]  /*9b40*/  S2R R2, SR_TID.X ;  /* 0x0000000000027919 */ /* 0x000e220000002100 */
[----:B------:R-:W-:Y:S02]  /*9b50*/  LOP3.LUT R4, R4, 0x18, RZ, 0xc0, !PT ;  /* 0x0000001804047812 */ /* 0x000fe400078ec0ff */
[----:B------:R-:W-:Y:S01]  /*9b60*/  IADD3 R19, R19, -0x180, RZ ;  /* 0xfffffe8013137810 */ /* 0x000fe20007ffe0ff */
[----:B------:R-:W-:Y:S01]  /*9b70*/  IMAD R3, R0, 0x80, R3 ;  /* 0x0000008000037824 */ /* 0x000fe200078e0203 */
[----:B------:R-:W-:-:S03]  /*9b80*/  LOP3.LUT R4, R4, 0x20, RZ, 0xfc, !PT ;  /* 0x0000002004047812 */ /* 0x000fc600078efcff */
[----:B------:R-:W-:Y:S01]  /*9b90*/  IMAD R10, R0, -0x80, R19 ;  /* 0xffffff80000a7824 */ /* 0x000fe200078e0213 */
[----:B------:R-:W-:Y:S01]  /*9ba0*/  ISETP.GE.AND P2, PT, R4, UR4, PT ;  /* 0x0000000404007c0c */ /* 0x000fe2000bf46270 */
[----:B------:R-:W-:Y:S02]  /*9bb0*/  VIADD R0, R3, 0x100 ;  /* 0x0000010003007836 */ /* 0x000fe40000000000 */
[----:B0-----:R-:W-:-:S05]  /*9bc0*/  IMAD.SHL.U32 R2, R2, 0x8, RZ ;  /* 0x0000000802027824 */ /* 0x001fca00078e00ff */
[----:B------:R-:W-:-:S04]  /*9bd0*/  LOP3.LUT R2, R2, 0x18, RZ, 0xc0, !PT ;  /* 0x0000001802027812 */ /* 0x000fc800078ec0ff */
[C---:B------:R-:W-:Y:S02]  /*9be0*/  ISETP.GE.AND P3, PT, R2.reuse, UR4, PT ;  /* 0x0000000402007c0c */ /* 0x040fe4000bf66270 */
[----:B------:R-:W-:-:S04]  /*9bf0*/  LOP3.LUT R2, R2, 0x40, RZ, 0xfc, !PT ;  /* 0x0000004002027812 */ /* 0x000fc800078efcff */
[----:B------:R-:W-:-:S13]  /*9c00*/  ISETP.GE.AND P1, PT, R2, UR4, PT ;  /* 0x0000000402007c0c */ /* 0x000fda000bf26270 */
.L_x_10077:
[----:B------:R-:W2:Y:S01]  /*9c10*/  LDL R7, [R1+0x4] ;  /* 0x0000040001077983 */ /* 0x000ea20000100800 */
[----:B------:R-:W0:Y:S03]  /*9c20*/  LDC R2, c[0x0][0x430] ;  /* 0x00010c00ff027b82 */ /* 0x000e260000000800 */
[----:B------:R-:W3:Y:S01]  /*9c30*/  LDL R6, [R1] ;  /* 0x0000000001067983 */ /* 0x000ee20000100800 */
[----:B------:R-:W-:Y:S01]  /*9c40*/  IMAD.MOV.U32 R4, RZ, RZ, R10 ;  /* 0x000000ffff047224 */ /* 0x000fe200078e000a */
[----:B------:R-:W-:Y:S01]  /*9c50*/  ULDC.64 UR4, c[0x0][0x428] ;  /* 0x00010a0000047ab9 */ /* 0x000fe20000000a00 */
[----:B0-----:R-:W-:-:S13]  /*9c60*/  ISETP.NE.AND P0, PT, R2, 0x1, PT ;  /* 0x000000010200780c */ /* 0x001fda0003f05270 */
[----:B------:R-:W0:Y:S08]  /*9c70*/  @P0 LDC R3, c[0x0][0x434] ;  /* 0x00010d00ff030b82 */ /* 0x000e300000000800 */
[----:B------:R-:W1:Y:S01]  /*9c80*/  @P0 LDC R5, c[0x0][0x438] ;  /* 0x00010e00ff050b82 */ /* 0x000e620000000800 */
[----:B0-----:R-:W-:-:S05]  /*9c90*/  @P0 IMAD.HI.U32 R2, R10, R3, RZ ;  /* 0x000000030a020227 */ /* 0x001fca00078e00ff */
[----:B-1----:R-:W-:-:S04]  /*9ca0*/  @P0 SHF.R.U32.HI R4, RZ, R5, R2 ;  /* 0x00000005ff040219 */ /* 0x002fc80000011602 */
[----:B------:R-:W-:Y:S01]  /*9cb0*/  SHF.R.S32.HI R3, RZ, 0x1f, R4 ;  /* 0x0000001fff037819 */ /* 0x000fe20000011404 */
[----:B--2---:R-:W-:-:S04]  /*9cc0*/  IMAD R2, R7, UR4, RZ ;  /* 0x0000000407027c24 */ /* 0x004fc8000f8e02ff */
[----:B---3--:R-:W-:Y:S02]  /*9cd0*/  IMAD R5, R6, UR5, R2 ;  /* 0x0000000506057c24 */ /* 0x008fe4000f8e0202 */
[----:B------:R-:W-:-:S04]  /*9ce0*/  IMAD.MOV.U32 R2, RZ, RZ, R4 ;  /* 0x000000ffff027224 */ /* 0x000fc800078e0004 */
[----:B------:R-:W-:Y:S01]  /*9cf0*/  IMAD.WIDE.U32 R2, R6, UR4, R2 ;  /* 0x0000000406027c25 */ /* 0x000fe2000f8e0002 */
[----:B------:R-:W-:-:S04]  /*9d00*/  ULDC.64 UR4, c[0x0][0x418] ;  /* 0x0001060000047ab9 */ /* 0x000fc80000000a00 */
[----:B------:R-:W-:Y:S02]  /*9d10*/  IADD3 R3, R5, R3, RZ ;  /* 0x0000000305037210 */ /* 0x000fe40007ffe0ff */
[----:B------:R-:W-:-:S04]  /*9d20*/  LEA R6, P0, R2, UR4, 0x2 ;  /* 0x0000000402067c11 */ /* 0x000fc8000f8010ff */
[----:B------:R-:W-:-:S05]  /*9d30*/  LEA.HI.X R7, R2, UR5, R3, 0x2, P0 ;  /* 0x0000000502077c11 */ /* 0x000fca00080f1403 */
[----:B------:R-:W2:Y:S01]  /*9d40*/  LDG.E R6, desc[UR36][R6.64] ;  /* 0x0000002406067981 */ /* 0x000ea2000c1e1900 */
[----:B------:R-:W-:-:S06]  /*9d50*/  ULOP3.LUT UR6, UR38, 0x2, URZ, 0xfc, !UPT ;  /* 0x0000000226067892 */ /* 0x000fcc000f8efc3f */
[----:B------:R-:W-:Y:S02]  /*9d60*/  IMAD.U32 R8, RZ, RZ, UR6 ;  /* 0x00000006ff087e24 */ /* 0x000fe4000f8e00ff */
[----:B------:R-:W-:-:S03]  /*9d70*/  VIADD R21, R20, 0x1 ;  /* 0x0000000114157836 */ /* 0x000fc60000000000 */
        /* <DEDUP_REMOVED lines=8> */
.L_x_10065:
[----:B------:R-:W-:Y:S01]  /*9e00*/  LEA R7, R21, UR45, 0x3 ;  /* 0x0000002d15077c11 */ /* 0x000fe2000f8e18ff */
[----:B------:R-:W-:Y:S01]  /*9e10*/  BSSY B1, `(.L_x_10066) ;  /* 0x0000004000017945 */ /* 0x000fe20003800000 */
[----:B------:R-:W-:-:S04]  /*9e20*/  SHF.L.U32 R2, R24, 0x1f, RZ ;  /* 0x0000001f18027819 */ /* 0x000fc800000006ff */
[----:B------:R-:W0:Y:S02]  /*9e30*/  SYNCS.PHASECHK.TRANS64.TRYWAIT P0, [R7+URZ+0x2d840], R2 ;  /* 0x02d84002070075a7 */ /* 0x000e24000800017f */
[----:B0-----:R-:W-:Y:S05]  /*9e40*/  @!P0 BRA `(.L_x_10067) ;  /* 0x0000002400448947 */ /* 0x001fea0003800000 */
.L_x_10122:
[----:B------:R-:W-:Y:S05]  /*9e50*/  BSYNC B1 ;  /* 0x0000000000017941 */ /* 0x000fea0003800000 */
.L_x_10066:
[----:B------:R-:W-:Y:S01]  /*9e60*/  ULDC UR4, c[0x0][0x430] ;  /* 0x00010c0000047ab9 */ /* 0x000fe20000000800 */
[----:B------:R-:W-:Y:S01]  /*9e70*/  R2UR UR6, R29 ;  /* 0x000000001d0672ca */ /* 0x000fe200000e0000 */
[----:B------:R-:W-:Y:S01]  /*9e80*/  UIADD3 UR4, -UR4, URZ, URZ ;  /* 0x0000003f04047290 */ /* 0x000fe2000fffe13f */
[C---:B------:R-:W-:Y:S02]  /*9e90*/  LOP3.LUT P5, RZ, R16.reuse, 0x2, RZ, 0xc0, !PT ;  /* 0x0000000210ff7812 */ /* 0x040fe400078ac0ff */
        /* <DEDUP_REMOVED lines=12> */
[----:B------:R-:W-:Y:S02]  /*9f60*/  ULDC.64 UR4, c[0x0][0x308] ;  /* 0x0000c20000047ab9 */ /* 0x000fe40000000a00 */
[----:B------:R-:W-:Y:S01]  /*9f70*/  IMAD.U32 R9, RZ, RZ, UR4 ;  /* 0x00000004ff097e24 */ /* 0x000fe2000f8e00ff */
[----:B------:R-:W-:Y:S01]  /*9f80*/  UIMAD UR4, UR6, UR4, URZ ;  /* 0x00000004060472a4 */ /* 0x000fe2000f8e023f */
[----:B------:R-:W-:Y:S02]  /*9f90*/  IMAD.IADD R3, R3, 0x1, R4 ;  /* 0x0000000103037824 */ /* 0x000fe400078e0204 */
[----:B------:R-:W-:Y:S01]  /*9fa0*/  ULDC.64 UR6, c[0x0][0x2e8] ;  /* 0x0000ba0000067ab9 */ /* 0x000fe20000000a00 */
[----:B------:R-:W-:Y:S02]  /*9fb0*/  UIMAD UR4, UR42, UR5, UR4 ;  /* 0x000000052a0472a4 */ /* 0x000fe4000f8e0204 */
[----:B------:R-:W-:-:S04]  /*9fc0*/  IMAD.WIDE.U32 R2, R9, UR42, R2 ;  /* 0x0000002a09027c25 */ /* 0x000fc8000f8e0002 */
[----:B------:R-:W-:Y:S01]  /*9fd0*/  IMAD R9, R21, 0x3000, R28 ;  /* 0x0000300015097824 */ /* 0x000fe200078e021c */
[----:B------:R-:W-:Y:S01]  /*9fe0*/  IADD3 R19, R3, UR4, RZ ;  /* 0x0000000403137c10 */ /* 0x000fe2000fffe0ff */
[----:B------:R-:W-:Y:S01]  /*9ff0*/  UMOV UR4, 0xffffffff ;  /* 0xffffffff00047882 */ /* 0x000fe20000000000 */
[----:B------:R-:W-:-:S04]  /*a000*/  LEA R8, P0, R2, UR6, 0x1 ;  /* 0x0000000602087c11 */ /* 0x000fc8000f8008ff */
[----:B------:R-:W-:Y:S01]  /*a010*/  LEA.HI.X R19, R2, UR7, R19, 0x1, P0 ;  /* 0x0000000702137c11 */ /* 0x000fe200080f0c13 */
[----:B------:R-:W-:Y:S08]  /*a020*/  BRA.DIV UR4, `(.L_x_10068) ;  /* 0x0000002204e07947 */ /* 0x000ff0000b800000 */
[----:B------:R-:W0:Y:S01]  /*a030*/  S2R R11, SR_TID.X ;  /* 0x00000000000b7919 */ /* 0x000e220000002100 */
[----:B------:R-:W-:Y:S02]  /*a040*/  LOP3.LUT P6, RZ, R16, 0x4, RZ, 0xc0, !PT ;  /* 0x0000000410ff7812 */ /* 0x000fe400078cc0ff */
[----:B------:R-:W-:Y:S01]  /*a050*/  LEA R9, R9, UR45, 0x1 ;  /* 0x0000002d09097c11 */ /* 0x000fe2000f8e08ff */
[----:B------:R-:W1:Y:S04]  /*a060*/  SHFL.IDX PT, R2, R8, RZ, 0x1c1f ;  /* 0x001c1fff08027589 */ /* 0x000e6800000e0000 */
[----:B------:R-:W2:Y:S04]  /*a070*/  SHFL.IDX PT, R3, R19, RZ, 0x1c1f ;  /* 0x001c1fff13037589 */ /* 0x000ea800000e0000 */
[----:B------:R-:W-:Y:S01]  /*a080*/  SHFL.IDX PT, R27, R19, 0x2, 0x1c1f ;  /* 0x005c1f00131b7f89 */ /* 0x000fe200000e0000 */
[----:B0-----:R-:W-:-:S05]  /*a090*/  IMAD.SHL.U32 R11, R11, 0x8, RZ ;  /* 0x000000080b0b7824 */ /* 0x001fca00078e00ff */
[----:B------:R-:W-:-:S05]  /*a0a0*/  LOP3.LUT R11, R11, 0x18, RZ, 0xc0, !PT ;  /* 0x000000180b0b7812 */ /* 0x000fca00078ec0ff */
[----:B------:R-:W-:-:S05]  /*a0b0*/  IMAD.SHL.U32 R4, R11, 0x2, RZ ;  /* 0x000000020b047824 */ /* 0x000fca00078e00ff */
[----:B-1----:R-:W-:-:S05]  /*a0c0*/  IADD3 R2, P0, R2, R4, RZ ;  /* 0x0000000402027210 */ /* 0x002fca0007f1e0ff */
[----:B--2---:R-:W-:-:S05]  /*a0d0*/  IMAD.X R3, RZ, RZ, R3, P0 ;  /* 0x000000ffff037224 */ /* 0x004fca00000e0603 */
        /* <DEDUP_REMOVED lines=18> */
.L_x_10132:
[----:B------:R-:W-:Y:S02]  /*a200*/  LOP3.LUT P6, RZ, R16, 0x4, RZ, 0xc0, !PT ;  /* 0x0000000410ff7812 */ /* 0x000fe400078cc0ff */
[----:B--2---:R-:W-:-:S04]  /*a210*/  IADD3 R2, P0, R2, R4, RZ ;  /* 0x0000000402027210 */ /* 0x004fc80007f1e0ff */
[----:B------:R-:W-:Y:S02]  /*a220*/  IADD3.X R3, RZ, R27, RZ, P0, !PT ;  /* 0x0000001bff037210 */ /* 0x000fe400007fe4ff */
        /* <DEDUP_REMOVED lines=8> */
.L_x_10069:
[----:B------:R-:W-:Y:S02]  /*a2b0*/  PLOP3.LUT P4, PT, P4, P0, PT, 0xa2, 0x0 ;  /* 0x000000000000781c */ /* 0x000fe40002781472 */
[----:B------:R-:W-:-:S08]  /*a2c0*/  @P0 R2UR P4, UR4, R7 ;  /* 0x00000000070402ca */ /* 0x000fd00000080000 */
[----:B------:R-:W-:-:S05]  /*a2d0*/  @P0 PLOP3.LUT P0, PT, P4, PT, PT, 0x80, 0x0 ;  /* 0x000000000000081c */ /* 0x000fca000270f070 */
[----:B------:R-:W-:Y:S01]  /*a2e0*/  @!P4 SYNCS.ARRIVE.TRANS64.RED.A0T1 RZ, [UR4+0x2d830], RZ ;  /* 0x02d830ffffffc9a7 */ /* 0x000fe20008200404 */
[----:B------:R-:W-:Y:S07]  /*a2f0*/  @!P4 ARRIVES.LDGSTSBAR.64.TRANSCNT [UR4+0x2d830] ;  /* 0x02d83000ff00c9b0 */ /* 0x000fee0008000a84 */
[----:B------:R-:W-:Y:S05]  /*a300*/  @P0 BRA.U.ANY `(.L_x_10069) ;  /* 0xfffffffd00e80947 */ /* 0x000fea000393ffff */
[----:B------:R-:W-:Y:S01]  /*a310*/  NOP ;  /* 0x0000000000007918 */ /* 0x000fe20000000000 */
[----:B------:R-:W-:-:S06]  /*a320*/  ULOP3.LUT UR5, UR38, 0x2, URZ, 0xfc, !UPT ;  /* 0x0000000226057892 */ /* 0x000fcc000f8efc3f */
[----:B-1----:R-:W-:-:S05]  /*a330*/  IMAD.U32 R2, RZ, RZ, UR5 ;  /* 0x00000005ff027e24 */ /* 0x002fca000f8e00ff */
[----:B------:R-:W-:-:S13]  /*a340*/  ISETP.NE.AND P5, PT, R2, 0x3, PT ;  /* 0x000000030200780c */ /* 0x000fda0003fa5270 */
[----:B------:R-:W-:Y:S05]  /*a350*/  @!P5 BRA `(.L_x_10070) ;  /* 0x000000000004d947 */ /* 0x000fea0003800000 */
[----:B------:R-:W-:Y:S01]  /*a360*/  BPT.TRAP 0x1 ;  /* 0x000000040000795c */ /* 0x000fe20000300000 */
.L_x_10070:
[----:B------:R1:W-:Y:S01]  /*a370*/  SYNCS.ARRIVE.TRANS64.A1T0 RZ, [R7+URZ+0x2d830], RZ ;  /* 0x02d830ff07ff79a7 */ /* 0x0003e2000810003f */
[----:B------:R-:W-:Y:S05]  /*a380*/  @!P5 BRA `(.L_x_10071) ;  /* 0x000000000004d947 */ /* 0x000fea0003800000 */
[----:B------:R-:W-:Y:S01]  /*a390*/  BPT.TRAP 0x1 ;  /* 0x000000040000795c */ /* 0x000fe20000300000 */
.L_x_10071:
[----:B------:R-:W-:Y:S01]  /*a3a0*/  SHF.L.U32 R2, R22, 0x1f, RZ ;  /* 0x0000001f16027819 */ /* 0x000fe200000006ff */
[----:B------:R-:W-:Y:S01]  /*a3b0*/  BSSY B1, `(.L_x_10072) ;  /* 0x0000004000017945 */ /* 0x000fe20003800000 */
[----:B-1----:R-:W-:-:S04]  /*a3c0*/  LEA R7, R20, UR45, 0x3 ;  /* 0x0000002d14077c11 */ /* 0x002fc8000f8e18ff */
[----:B------:R-:W1:Y:S02]  /*a3d0*/  SYNCS.PHASECHK.TRANS64.TRYWAIT P0, [R7+URZ+0x2d860], R2 ;  /* 0x02d86002070075a7 */ /* 0x000e64000800017f */
[----:B-1----:R-:W-:Y:S05]  /*a3e0*/  @!P0 BRA `(.L_x_10073) ;  /* 0x0000002400448947 */ /* 0x002fea0003800000 */
.L_x_10133:
[----:B------:R-:W-:Y:S05]  /*a3f0*/  BSYNC B1 ;  /* 0x0000000000017941 */ /* 0x000fea0003800000 */
.L_x_10072:
[----:B------:R-:W-:Y:S01]  /*a400*/  UMOV UR4, 0xffffffff ;  /* 0xffffffff00047882 */ /* 0x000fe20000000000 */
[----:B0-----:R-:W-:Y:S02]  /*a410*/  IMAD R8, R20, 0x3000, R28 ;  /* 0x0000300014087824 */ /* 0x001fe400078e021c */
[----:B------:R-:W-:Y:S05]  /*a420*/  BRA.DIV UR4, `(.L_x_10074) ;  /* 0x0000002604487947 */ /* 0x000fea000b800000 */
[----:B------:R-:W1:Y:S01]  /*a430*/  SHFL.IDX PT, R14, R17, RZ, 0x1c1f ;  /* 0x001c1fff110e7589 */ /* 0x000e6200000e0000 */
[----:B------:R-:W-:-:S03]  /*a440*/  LEA R8, R8, UR45, 0x1 ;  /* 0x0000002d08087c11 */ /* 0x000fc6000f8e08ff */
[----:B------:R-:W0:Y:S01]  /*a450*/  SHFL.IDX PT, R3, R18, RZ, 0x1c1f ;  /* 0x001c1fff12037589 */ /* 0x000e2200000e0000 */
[----:B-1----:R-:W-:-:S03]  /*a460*/  IADD3 R2, P0, R14, R4, RZ ;  /* 0x000000040e027210 */ /* 0x002fc60007f1e0ff */
[----:B------:R-:W1:Y:S02]  /*a470*/  SHFL.IDX PT, R14, R17, 0x1, 0x1c1f ;  /* 0x003c1f00110e7f89 */ /* 0x000e6400000e0000 */
[----:B0-----:R-:W-:Y:S01]  /*a480*/  IMAD.X R3, RZ, RZ, R3, P0 ;  /* 0x000000ffff037224 */ /* 0x001fe200000e0603 */
[----:B------:R-:W-:-:S13]  /*a490*/  ISETP.LT.OR P0, PT, R0, 0x1, P3 ;  /* 0x000000010000780c */ /* 0x000fda0001f01670 */
[----:B------:R-:W-:Y:S01]  /*a4a0*/  LDGSTS.E.BYPASS.LTC128B.128 [R8+0x400], desc[UR36][R2.64], !P0 ;  /* 0x0040000002087fae */ /* 0x000fe2000c101d64 */
[----:B------:R-:W-:-:S13]  /*a4b0*/  ISETP.LT.OR P0, PT, R0, 0x1, P2 ;  /* 0x000000010000780c */ /* 0x000fda0001701670 */
[----:B------:R-:W-:Y:S01]  /*a4c0*/  LDGSTS.E.BYPASS.LTC128B.128 [R8+0x2400], desc[UR36][R2.64+0x40], !P0 ;  /* 0x0240004002087fae */ /* 0x000fe2000c101d64 */
[----:B------:R-:W-:-:S13]  /*a4d0*/  ISETP.LT.OR P0, PT, R0, 0x1, P1 ;  /* 0x000000010000780c */ /* 0x000fda0000f01670 */
[----:B------:R0:W-:Y:S04]  /*a4e0*/  LDGSTS.E.BYPASS.LTC128B.128 [R8+0x4400], desc[UR36][R2.64+0x80], !P0 ;  /* 0x0440008002087fae */ /* 0x0001e8000c101d64 */
[----:B0-----:R-:W0:Y:S01]  /*a4f0*/  SHFL.IDX PT, R3, R18, 0x1, 0x1c1f ;  /* 0x003c1f0012037f89 */ /* 0x001e2200000e0000 */
        /* <DEDUP_REMOVED lines=11> */
[----:B------:R-:W1:Y:S04]  /*a5b0*/  SHFL.IDX PT, R18, R18, 0x3, 0x1c1f ;  /* 0x007c1f0012127f89 */ /* 0x000e6800000e0000 */
[----:B------:R2:W3:Y:S01]  /*a5c0*/  SHFL.IDX PT, R14, R17, 0x3, 0x1c1f ;  /* 0x007c1f00110e7f89 */ /* 0x0004e200000e0000 */
[----:B0-----:R-:W-:Y:S01]  /*a5d0*/  IMAD.X R3, RZ, RZ, R3, P0 ;  /* 0x000000ffff037224 */ /* 0x001fe200000e0603 */
[----:B------:R-:W-:-:S13]  /*a5e0*/  ISETP.LT.OR P0, PT, R0, 0x41, P3 ;  /* 0x000000410000780c */ /* 0x000fda0001f01670 */
[----:B------:R2:W-:Y:S01]  /*a5f0*/  LDGSTS.E.BYPASS.LTC128B.128 [R8+0x1400], desc[UR36][R2.64], !P0 ;  /* 0x0140000002087fae */ /* 0x0005e2000c101d64 */
[----:B------:R-:W-:-:S13]  /*a600*/  ISETP.LT.OR P0, PT, R0, 0x41, P2 ;  /* 0x000000410000780c */ /* 0x000fda0001701670 */
[----:B------:R2:W-:Y:S01]  /*a610*/  LDGSTS.E.BYPASS.LTC128B.128 [R8+0x3400], desc[UR36][R2.64+0x40], !P0 ;  /* 0x0340004002087fae */ /* 0x0005e2000c101d64 */
[----:B------:R-:W-:-:S13]  /*a620*/  ISETP.LT.OR P0, PT, R0, 0x41, P1 ;  /* 0x000000410000780c */ /* 0x000fda0000f01670 */
[----:B-1-3--:R2:W-:Y:S02]  /*a630*/  LDGSTS.E.BYPASS.LTC128B.128 [R8+0x5400], desc[UR36][R2.64+0x80], !P0 ;  /* 0x0540008002087fae */ /* 0x00a5e4000c101d64 */
.L_x_10143:
[----:B0-2---:R-:W-:Y:S01]  /*a640*/  IADD3 R2, P0, R14, R4, RZ ;  /* 0x000000040e027210 */ /* 0x005fe20007f1e0ff */
        /* <DEDUP_REMOVED lines=21> */
[----:B------:R-:W-:-:S07]  /*a7a0*/  IMAD.IADD R19, R3, 0x1, R25 ;  /* 0x0000000103137824 */ /* 0x000fce00078e0219 */
.L_x_10075:
        /* <DEDUP_REMOVED lines=8> */
[----:B------:R-:W-:-:S05]  /*a830*/  IMAD.U32 R4, RZ, RZ, UR5 ;  /* 0x00000005ff047e24 */ /* 0x000fca000f8e00ff */
[----:B------:R-:W-:-:S13]  /*a840*/  ISETP.NE.AND P5, PT, R4, 0x3, PT ;  /* 0x000000030400780c */ /* 0x000fda0003fa5270 */
[----:B------:R-:W-:Y:S05]  /*a850*/  @!P5 BRA `(.L_x_10076) ;  /* 0x000000000004d947 */ /* 0x000fea0003800000 */
[----:B------:R-:W-:Y:S01]  /*a860*/  BPT.TRAP 0x1 ;  /* 0x000000040000795c */ /* 0x000fe20000300000 */
.L_x_10076:
[----:B------:R-:W-:Y:S01]  /*a870*/  R2UR UR6, R29 ;  /* 0x000000001d0672ca */ /* 0x000fe200000e0000 */
[----:B------:R-:W-:Y:S01]  /*a880*/  ULDC.64 UR4, c[0x0][0x330] ;  /* 0x0000cc0000047ab9 */ /* 0x000fe20000000a00 */
[----:B------:R-:W-:Y:S01]  /*a890*/  IMAD.MOV.U32 R18, RZ, RZ, R2 ;  /* 0x000000ffff127224 */ /* 0x000fe200078e0002 */
[----:B------:R0:W-:Y:S01]  /*a8a0*/  SYNCS.ARRIVE.TRANS64.A1T0 RZ, [R7+URZ+0x2d850], RZ ;  /* 0x02d850ff07ff79a7 */ /* 0x0001e2000810003f */
[----:B------:R-:W-:Y:S01]  /*a8b0*/  IMAD.U32 R3, RZ, RZ, UR4 ;  /* 0x00000004ff037e24 */ /* 0x000fe2000f8e00ff */
[----:B------:R-:W-:Y:S01]  /*a8c0*/  IADD3 R0, R0, 0x80, RZ ;  /* 0x0000008000007810 */ /* 0x000fe20007ffe0ff */
[----:B------:R-:W-:Y:S02]  /*a8d0*/  VIADD R26, R26, 0xffffffff ;  /* 0xffffffff1a1a7836 */ /* 0x000fe40000000000 */
[----:B------:R-:W-:-:S04]  /*a8e0*/  IMAD.WIDE.U32 R18, R3, UR42, R18 ;  /* 0x0000002a03127c25 */ /* 0x000fc8000f8e0012 */
[----:B------:R-:W-:Y:S01]  /*a8f0*/  VIADD R10, R10, 0xffffff80 ;  /* 0xffffff800a0a7836 */ /* 0x000fe20000000000 */
[----:B------:R-:W-:Y:S01]  /*a900*/  UIMAD UR4, UR6, UR4, URZ ;  /* 0x00000004060472a4 */ /* 0x000fe2000f8e023f */
[----:B------:R-:W-:Y:S02]  /*a910*/  IMAD.MOV.U32 R22, RZ, RZ, R24 ;  /* 0x000000ffff167224 */ /* 0x000fe400078e0018 */
[----:B------:R-:W-:Y:S01]  /*a920*/  ULDC.64 UR6, c[0x0][0x318] ;  /* 0x0000c60000067ab9 */ /* 0x000fe20000000a00 */
[----:B------:R-:W-:Y:S01]  /*a930*/  UIMAD UR4, UR42, UR5, UR4 ;  /* 0x000000052a0472a4 */ /* 0x000fe2000f8e0204 */
[----:B------:R-:W-:Y:S01]  /*a940*/  LEA R17, P0, R18, UR6, 0x1 ;  /* 0x0000000612117c11 */ /* 0x000fe2000f8008ff */
[----:B------:R-:W-:-:S04]  /*a950*/  IMAD.MOV.U32 R20, RZ, RZ, R21 ;  /* 0x000000ffff147224 */ /* 0x000fc800078e0015 */
[----:B------:R-:W-:-:S05]  /*a960*/  VIADD R3, R19, UR4 ;  /* 0x0000000413037c36 */ /* 0x000fca0008000000 */
[----:B------:R-:W-:Y:S02]  /*a970*/  LEA.HI.X R18, R18, UR7, R3, 0x1, P0 ;  /* 0x0000000712127c11 */ /* 0x000fe400080f0c03 */
[----:B------:R-:W-:-:S13]  /*a980*/  ISETP.GT.AND P0, PT, R26, UR48, PT ;  /* 0x000000301a007c0c */ /* 0x000fda000bf04270 */
[----:B0-----:R-:W-:Y:S05]  /*a990*/  @P0 BRA `(.L_x_10077) ;  /* 0xfffffff0009c0947 */ /* 0x001fea000383ffff */
[----:B------:R-:W-:Y:S05]  /*a9a0*/  BSYNC B0 ;  /* 0x0000000000007941 */ /* 0x000fea0003800000 */
.L_x_10064:
[----:B------:R-:W-:-:S06]  /*a9b0*/  ULOP3.LUT UR4, UR38, 0x2, URZ, 0xfc, !UPT ;  /* 0x0000000226047892 */ /* 0x000fcc000f8efc3f */
[----:B0-----:R-:W-:-:S05]  /*a9c0*/  IMAD.U32 R0, RZ, RZ, UR4 ;  /* 0x00000004ff007e24 */ /* 0x001fca000f8e00ff */
[----:B------:R-:W-:-:S13]  /*a9d0*/  ISETP.NE.AND P0, PT, R0, 0x3, PT ;  /* 0x000000030000780c */ /* 0x000fda0003f05270 */
[----:B------:R-:W-:Y:S05]  /*a9e0*/  @!P0 BRA `(.L_x_10078) ;  /* 0x0000000000048947 */ /* 0x000fea0003800000 */
[----:B------:R-:W-:Y:S01]  /*a9f0*/  BPT.TRAP 0x1 ;  /* 0x000000040000795c */ /* 0x000fe20000300000 */
.L_x_10078:
[C---:B------:R-:W-:Y:S01]  /*aa00*/  LEA R0, R21.reuse, UR45, 0x3 ;  /* 0x0000002d15007c11 */ /* 0x040fe2000f8e18ff */
        /* <DEDUP_REMOVED lines=11> */
.L_x_10144:
[----:B------:R-:W-:Y:S05]  /*aac0*/  BSYNC B0 ;  /* 0x0000000000007941 */ /* 0x000fea0003800000 */
.L_x_10079:
[----:B------:R-:W1:Y:S01]  /*aad0*/  S2R R9, SR_TID.X ;  /* 0x0000000000097919 */ /* 0x000e620000002100 */
[----:B------:R-:W-:Y:S01]  /*aae0*/  UMOV UR4, 0xffffffff ;  /* 0xffffffff00047882 */ /* 0x000fe20000000000 */
[----:B-1----:R-:W-:-:S05]  /*aaf0*/  IMAD.SHL.U32 R9, R9, 0x8, RZ ;  /* 0x0000000809097824 */ /* 0x002fca00078e00ff */
[----:B------:R-:W-:Y:S01]  /*ab00*/  LOP3.LUT R9, R9, 0x18, RZ, 0xc0, !PT ;  /* 0x0000001809097812 */ /* 0x000fe200078ec0ff */
[----:B------:R-:W-:Y:S06]  /*ab10*/  BRA.DIV UR4, `(.L_x_10081) ;  /* 0x0000002204f47947 */ /* 0x000fec000b800000 */
[----:B------:R-:W1:Y:S01]  /*ab20*/  S2R R7, SR_TID.X ;  /* 0x0000000000077919 */ /* 0x000e620000002100 */
[----:B------:R-:W-:Y:S01]  /*ab30*/  ULDC UR4, c[0x0][0x2f4] ;  /* 0x0000bd0000047ab9 */ /* 0x000fe20000000800 */
[----:B------:R-:W-:Y:S01]  /*ab40*/  LEA R4, R4, UR45, 0x1 ;  /* 0x0000002d04047c11 */ /* 0x000fe2000f8e08ff */
[----:B0-----:R-:W-:Y:S01]  /*ab50*/  SHFL.IDX PT, R3, R18, RZ, 0x1c1f ;  /* 0x001c1fff12037589 */ /* 0x001fe200000e0000 */
[----:B------:R-:W-:-:S03]  /*ab60*/  ISETP.GE.AND P2, PT, R9, UR4, PT ;  /* 0x0000000409007c0c */ /* 0x000fc6000bf46270 */
[----:B------:R-:W0:Y:S01]  /*ab70*/  SHFL.IDX PT, R2, R17, RZ, 0x1c1f ;  /* 0x001c1fff11027589 */ /* 0x000e2200000e0000 */
[----:B------:R-:W-:-:S03]  /*ab80*/  ISETP.LT.OR P3, PT, R5, 0x1, P2 ;  /* 0x000000010500780c */ /* 0x000fc60001761670 */
[----:B------:R-:W-:Y:S04]  /*ab90*/  SHFL.IDX PT, R6, R18, 0x1, 0x1c1f ;  /* 0x003c1f0012067f89 */ /* 0x000fe800000e0000 */
[----:B------:R-:W2:Y:S01]  /*aba0*/  SHFL.IDX PT, R14, R17, 0x1, 0x1c1f ;  /* 0x003c1f00110e7f89 */ /* 0x000ea200000e0000 */
[----:B-1----:R-:W-:Y:S02]  /*abb0*/  IMAD.SHL.U32 R7, R7, 0x8, RZ ;  /* 0x0000000807077824 */ /* 0x002fe400078e00ff */
[----:B0-----:R-:W-:-:S03]  /*abc0*/  IMAD.WIDE.U32 R2, R9, 0x2, R2 ;  /* 0x0000000209027825 */ /* 0x001fc600078e0002 */
[----:B------:R-:W-:Y:S02]  /*abd0*/  LOP3.LUT R7, R7, 0x18, RZ, 0xc0, !PT ;  /* 0x0000001807077812 */ /* 0x000fe400078ec0ff */
[----:B------:R-:W-:Y:S01]  /*abe0*/  LDGSTS.E.BYPASS.LTC128B.128 [R4+0x400], desc[UR36][R2.64], !P3 ;  /* 0x0040000002047fae */ /* 0x000fe2000d901d64 */
[----:B------:R-:W-:Y:S02]  /*abf0*/  ISETP.LT.OR P3, PT, R5, 0x21, P2 ;  /* 0x000000210500780c */ /* 0x000fe40001761670 */
[C---:B------:R-:W-:Y:S02]  /*ac00*/  LOP3.LUT R8, R7.reuse, 0x20, RZ, 0xfc, !PT ;  /* 0x0000002007087812 */ /* 0x040fe400078efcff */
[----:B------:R-:W-:Y:S02]  /*ac10*/  LOP3.LUT R7, R7, 0x40, RZ, 0xfc, !PT ;  /* 0x0000004007077812 */ /* 0x000fe400078efcff */
[----:B------:R-:W-:Y:S02]  /*ac20*/  ISETP.GE.AND P1, PT, R8, UR4, PT ;  /* 0x0000000408007c0c */ /* 0x000fe4000bf26270 */
[----:B------:R-:W-:Y:S01]  /*ac30*/  ISETP.GE.AND P0, PT, R7, UR4, PT ;  /* 0x0000000407007c0c */ /* 0x000fe2000bf06270 */
[----:B------:R-:W0:Y:S01]  /*ac40*/  SHFL.IDX PT, R8, R17, 0x2, 0x1c1f ;  /* 0x005c1f0011087f89 */ /* 0x000e2200000e0000 */
[----:B------:R-:W-:-:S02]  /*ac50*/  ISETP.LT.OR P4, PT, R5, 0x1, P1 ;  /* 0x000000010500780c */ /* 0x000fc40000f81670 */
[C---:B------:R-:W-:Y:S01]  /*ac60*/  ISETP.LT.OR P5, PT, R5.reuse, 0x1, P0 ;  /* 0x000000010500780c */ /* 0x040fe200007a1670 */
[----:B------:R-:W1:Y:S04]  /*ac70*/  SHFL.IDX PT, R7, R18, 0x2, 0x1c1f ;  /* 0x005c1f0012077f89 */ /* 0x000e6800000e0000 */
[----:B------:R-:W3:Y:S06]  /*ac80*/  SHFL.IDX PT, R18, R18, 0x3, 0x1c1f ;  /* 0x007c1f0012127f89 */ /* 0x000eec00000e0000 */
[----:B------:R-:W-:Y:S01]  /*ac90*/  LDGSTS.E.BYPASS.LTC128B.128 [R4+0x2400], desc[UR36][R2.64+0x40], !P4 ;  /* 0x0240004002047fae */ /* 0x000fe2000e101d64 */
[----:B------:R-:W-:-:S03]  /*aca0*/  ISETP.LT.OR P4, PT, R5, 0x21, P1 ;  /* 0x000000210500780c */ /* 0x000fc60000f81670 */
[----:B------:R2:W-:Y:S01]  /*acb0*/  LDGSTS.E.BYPASS.LTC128B.128 [R4+0x4400], desc[UR36][R2.64+0x80], !P5 ;  /* 0x0440008002047fae */ /* 0x0005e2000e901d64 */
[----:B------:R-:W-:Y:S01]  /*acc0*/  ISETP.LT.OR P5, PT, R5, 0x21, P0 ;  /* 0x000000210500780c */ /* 0x000fe200007a1670 */
[----:B--2---:R-:W-:Y:S02]  /*acd0*/  IMAD.MOV.U32 R2, RZ, RZ, R14 ;  /* 0x000000ffff027224 */ /* 0x004fe400078e000e */
[----:B------:R-:W-:Y:S01]  /*ace0*/  IMAD.MOV.U32 R3, RZ, RZ, R6 ;  /* 0x000000ffff037224 */ /* 0x000fe200078e0006 */
[----:B------:R2:W4:Y:S01]  /*acf0*/  SHFL.IDX PT, R14, R17, 0x3, 0x1c1f ;  /* 0x007c1f00110e7f89 */ /* 0x00052200000e0000 */
        /* <DEDUP_REMOVED lines=8> */
[----:B0-----:R-:W-:Y:S01]  /*ad80*/  MOV R2, R8 ;  /* 0x0000000800027202 */ /* 0x001fe20000000f00 */
[----:B-1----:R-:W-:-:S04]  /*ad90*/  IMAD.MOV.U32 R3, RZ, RZ, R7 ;  /* 0x000000ffff037224 */ /* 0x002fc800078e0007 */
[----:B------:R-:W-:-:S05]  /*ada0*/  IMAD.WIDE.U32 R2, R9, 0x2, R2 ;  /* 0x0000000209027825 */ /* 0x000fca00078e0002 */
[----:B------:R2:W-:Y:S04]  /*adb0*/  LDGSTS.E.BYPASS.LTC128B.128 [R4+0x1400], desc[UR36][R2.64], !P3 ;  /* 0x0140000002047fae */ /* 0x0005e8000d901d64 */
[----:B------:R2:W-:Y:S04]  /*adc0*/  LDGSTS.E.BYPASS.LTC128B.128 [R4+0x3400], desc[UR36][R2.64+0x40], !P4 ;  /* 0x0340004002047fae */ /* 0x0005e8000e101d64 */
[----:B---34-:R2:W-:Y:S02]  /*add0*/  LDGSTS.E.BYPASS.LTC128B.128 [R4+0x5400], desc[UR36][R2.64+0x80], !P5 ;  /* 0x0540008002047fae */ /* 0x0185e4000e901d64 */
.L_x_10154:
[C---:B------:R-:W-:Y:S01]  /*ade0*/  ISETP.LT.OR P2, PT, R5.reuse, 0x61, P2 ;  /* 0x000000610500780c */ /* 0x040fe20001741670 */
[----:B--2---:R-:W-:Y:S01]  /*adf0*/  IMAD.MOV.U32 R2, RZ, RZ, R14 ;  /* 0x000000ffff027224 */ /* 0x004fe200078e000e */
        /* <DEDUP_REMOVED lines=12> */
.L_x_10082:
        /* <DEDUP_REMOVED lines=8> */
[----:B0-----:R-:W-:-:S05]  /*af40*/  IMAD.U32 R2, RZ, RZ, UR5 ;  /* 0x00000005ff027e24 */ /* 0x001fca000f8e00ff */
[----:B------:R-:W-:-:S13]  /*af50*/  ISETP.NE.AND P2, PT, R2, 0x3, PT ;  /* 0x000000030200780c */ /* 0x000fda0003f45270 */
[----:B------:R-:W-:Y:S05]  /*af60*/  @!P2 BRA `(.L_x_10083) ;  /* 0x000000000004a947 */ /* 0x000fea0003800000 */
[----:B------:R-:W-:Y:S01]  /*af70*/  BPT.TRAP 0x1 ;  /* 0x000000040000795c */ /* 0x000fe20000300000 */
.L_x_10083:
[----:B------:R-:W-:Y:S01]  /*af80*/  IADD3 R2, R21, 0x1, RZ ;  /* 0x0000000115027810 */ /* 0x000fe20007ffe0ff */
[----:B------:R0:W-:Y:S03]  /*af90*/  SYNCS.ARRIVE.TRANS64.A1T0 RZ, [R0+URZ+0x2d850], RZ ;  /* 0x02d850ff00ff79a7 */ /* 0x0001e6000810003f */
[----:B------:R-:W-:-:S04]  /*afa0*/  ISETP.NE.AND P0, PT, R2, 0x2, PT ;  /* 0x000000020200780c */ /* 0x000fc80003f05270 */
[----:B------:R-:W-:Y:S02]  /*afb0*/  SEL R3, RZ, 0x1, P0 ;  /* 0x00000001ff037807 */ /* 0x000fe40000000000 */
[----:B------:R-:W-:Y:S02]  /*afc0*/  SEL R2, R2, RZ, P0 ;  /* 0x000000ff02027207 */ /* 0x000fe40000000000 */
[----:B0-----:R-:W-:-:S07]  /*afd0*/  LOP3.LUT R0, R24, R3, RZ, 0x3c, !PT ;  /* 0x0000000318007212 */ /* 0x001fce00078e3cff */
.L_x_10049:
[----:B------:R-:W0:Y:S01]  /*afe0*/  S2R R4, SR_CgaCtaId ;  /* 0x0000000000047919 */ /* 0x000e220000008800 */
[----:B------:R-:W-:Y:S02]  /*aff0*/  MOV R3, 0x400 ;  /* 0x0000040000037802 */ /* 0x000fe40000000f00 */
[----:B------:R-:W-:Y:S02]  /*b000*/  SHF.L.U32 R6, R6, 0x1f, RZ ;  /* 0x0000001f06067819 */ /* 0x000fe400000006ff */
[----:B0-----:R-:W-:-:S04]  /*b010*/  LEA R7, R4, R3, 0x18 ;  /* 0x0000000304077211 */ /* 0x001fc800078ec0ff */
[----:B------:R-:W0:Y:S02]  /*b020*/  SYNCS.PHASECHK.TRANS64.TRYWAIT P0, [R7+URZ+0x2d820], R6 ;  /* 0x02d82006070075a7 */ /* 0x000e24000800017f */
[----:B0-----:R-:W-:Y:S05]  /*b030*/  @!P0 BRA `(.L_x_10084) ;  /* 0x0000002400288947 */ /* 0x001fea0003800000 */
.L_x_10155:
[----:B------:R-:W-:-:S03]  /*b040*/  UMOV UR4, 0xffffffff ;  /* 0xffffffff00047882 */ /* 0x000fc60000000000 */
[----:B------:R-:W-:Y:S05]  /*b050*/  BRA.DIV UR4, `(.L_x_10085) ;  /* 0x0000002604347947 */ /* 0x000fea000b800000 */
[----:B------:R-:W1:Y:S02]  /*b060*/  S2R R3, SR_TID.X ;  /* 0x0000000000037919 */ /* 0x000e640000002100 */
[----:B-1----:R-:W-:-:S04]  /*b070*/  SHF.R.U32.HI R3, RZ, 0x5, R3 ;  /* 0x00000005ff037819 */ /* 0x002fc80000011603 */
[----:B------:R-:W-:-:S05]  /*b080*/  LOP3.LUT R3, R3, 0x3, RZ, 0xc0, !PT ;  /* 0x0000000303037812 */ /* 0x000fca00078ec0ff */
[----:B------:R1:W2:Y:S02]  /*b090*/  SHFL.IDX PT, R14, R3, RZ, 0x1f ;  /* 0x00001fff030e7589 */ /* 0x0002a400000e0000 */
.L_x_10158:
[----:B--2---:R-:W-:-:S13]  /*b0a0*/  ISETP.NE.AND P0, PT, R14, RZ, PT ;  /* 0x000000ff0e00720c */ /* 0x004fda0003f05270 */
[----:B------:R-:W-:Y:S05]  /*b0b0*/  @P0 BRA `(.L_x_10017) ;  /* 0x0000000000880947 */ /* 0x000fea0003800000 */
[----:B------:R-:W-:-:S03]  /*b0c0*/  UMOV UR4, 0xffffffff ;  /* 0xffffffff00047882 */ /* 0x000fc60000000000 */
[----:B------:R-:W-:Y:S05]  /*b0d0*/  BRA.DIV UR4, `(.L_x_10086) ;  /* 0x0000002604487947 */ /* 0x000fea000b800000 */
[----:B------:R-:W-:-:S13]  /*b0e0*/  ELECT P6, URZ, PT ;  /* 0x00000000003f782f */ /* 0x000fda00038c0000 */
.L_x_10161:
[----:B------:R-:W-:Y:S05]  /*b0f0*/  @!P6 BRA `(.L_x_10017) ;  /* 0x000000000078e947 */ /* 0x000fea0003800000 */
[----:B------:R-:W-:-:S06]  /*b100*/  ULOP3.LUT UR4, UR38, 0x2, URZ, 0xfc, !UPT ;  /* 0x0000000226047892 */ /* 0x000fcc000f8efc3f */
[----:B-1----:R-:W-:-:S05]  /*b110*/  IMAD.U32 R3, RZ, RZ, UR4 ;  /* 0x00000004ff037e24 */ /* 0x002fca000f8e00ff */
[----:B------:R-:W-:-:S13]  /*b120*/  ISETP.NE.AND P0, PT, R3, 0x3, PT ;  /* 0x000000030300780c */ /* 0x000fda0003f05270 */
[----:B------:R-:W-:Y:S05]  /*b130*/  @!P0 BRA `(.L_x_10087) ;  /* 0x0000000000048947 */ /* 0x000fea0003800000 */
[----:B------:R-:W-:Y:S01]  /*b140*/  BPT.TRAP 0x1 ;  /* 0x000000040000795c */ /* 0x000fe20000300000 */
.L_x_10087:
[----:B------:R-:W-:Y:S01]  /*b150*/  IMAD R5, R2, 0x8, R7 ;  /* 0x0000000802057824 */ /* 0x000fe200078e0207 */
[----:B------:R-:W-:Y:S01]  /*b160*/  SHF.L.U32 R4, R0, 0x1f, RZ ;  /* 0x0000001f00047819 */ /* 0x000fe200000006ff */
[----:B------:R-:W-:-:S03]  /*b170*/  VIADD R2, R2, 0x1 ;  /* 0x0000000102027836 */ /* 0x000fc60000000000 */
[----:B------:R-:W1:Y:S02]  /*b180*/  SYNCS.PHASECHK.TRANS64.TRYWAIT P1, [R5+URZ+0x2d840], R4 ;  /* 0x02d84004050075a7 */ /* 0x000e64000802017f */
[----:B------:R-:W-:-:S04]  /*b190*/  ISETP.NE.AND P2, PT, R2, 0x2, PT ;  /* 0x000000020200780c */ /* 0x000fc80003f45270 */
[----:B------:R-:W-:Y:S01]  /*b1a0*/  SEL R3, RZ, 0x1, P2 ;  /* 0x00000001ff037807 */ /* 0x000fe20001000000 */
[----:B-1----:R-:W-:Y:S08]  /*b1b0*/  @!P1 BRA `(.L_x_10088) ;  /* 0x0000002400309947 */ /* 0x002ff00003800000 */
.L_x_10162:
[----:B------:R-:W-:Y:S02]  /*b1c0*/  SEL R2, R2, RZ, P2 ;  /* 0x000000ff02027207 */ /* 0x000fe40001000000 */
[----:B------:R-:W-:Y:S01]  /*b1d0*/  LOP3.LUT R0, R0, R3, RZ, 0x3c, !PT ;  /* 0x0000000300007212 */ /* 0x000fe200078e3cff */
[----:B------:R-:W-:Y:S06]  /*b1e0*/  @!P0 BRA `(.L_x_10089) ;  /* 0x0000000000048947 */ /* 0x000fec0003800000 */
[----:B------:R-:W-:Y:S01]  /*b1f0*/  BPT.TRAP 0x1 ;  /* 0x000000040000795c */ /* 0x000fe20000300000 */
.L_x_10089:
[----:B------:R-:W-:Y:S01]  /*b200*/  IMAD R3, R2, 0x8, R7 ;  /* 0x0000000802037824 */ /* 0x000fe200078e0207 */
[----:B------:R-:W-:-:S04]  /*b210*/  SHF.L.U32 R0, R0, 0x1f, RZ ;  /* 0x0000001f00007819 */ /* 0x000fc800000006ff */
[----:B------:R-:W2:Y:S02]  /*b220*/  SYNCS.PHASECHK.TRANS64.TRYWAIT P1, [R3+URZ+0x2d840], R0 ;  /* 0x02d84000030075a7 */ /* 0x000ea4000802017f */
[----:B--2---:R-:W-:Y:S05]  /*b230*/  @!P1 BRA `(.L_x_10090) ;  /* 0x0000002400249947 */ /* 0x004fea0003800000 */
.L_x_10163:
[----:B------:R-:W-:Y:S05]  /*b240*/  @!P0 BRA `(.L_x_10091) ;  /* 0x0000000000048947 */ /* 0x000fea0003800000 */
[----:B------:R-:W-:Y:S01]  /*b250*/  BPT.TRAP 0x1 ;  /* 0x000000040000795c */ /* 0x000fe20000300000 */
.L_x_10091:
[----:B------:R-:W3:Y:S02]  /*b260*/  SYNCS.PHASECHK.TRANS64.TRYWAIT P1, [R5+URZ+0x2d860], R4 ;  /* 0x02d86004050075a7 */ /* 0x000ee4000802017f */
[----:B---3--:R-:W-:Y:S05]  /*b270*/  @!P1 BRA `(.L_x_10092) ;  /* 0x0000002400289947 */ /* 0x008fea0003800000 */
.L_x_10164:
[----:B------:R-:W-:Y:S05]  /*b280*/  @!P0 BRA `(.L_x_10093) ;  /* 0x0000000000048947 */ /* 0x000fea0003800000 */
[----:B------:R-:W-:Y:S01]  /*b290*/  BPT.TRAP 0x1 ;  /* 0x000000040000795c */ /* 0x000fe20000300000 */
.L_x_10093:
[----:B----4-:R4:W0:Y:S02]  /*b2a0*/  SYNCS.PHASECHK.TRANS64.TRYWAIT P0, [R3+URZ+0x2d860], R0 ;  /* 0x02d86000030075a7 */ /* 0x010824000800017f */
[----:B0-----:R-:W-:Y:S05]  /*b2b0*/  @!P0 NANOSLEEP.SYNCS 0x989680 ;  /* 0x009896800000895d */ /* 0x001fea0003900000 */
[----:B------:R-:W0:Y:S02]  /*b2c0*/  @!P0 SYNCS.PHASECHK.TRANS64 P0, [R3+URZ+0x2d860], R0 ;  /* 0x02d86000030085a7 */ /* 0x000e24000800007f */
[----:B0-----:R-:W-:Y:S05]  /*b2d0*/  @!P0 BRA `(.L_x_10093) ;  /* 0xfffffffc00f08947 */ /* 0x001fea000383ffff */
.L_x_10017:
[----:B------:R-:W-:Y:S05]  /*b2e0*/  BSYNC B6 ;  /* 0x0000000000067941 */ /* 0x000fea0003800000 */
.L_x_10014:
[----:B------:R-:W-:Y:S05]  /*b2f0*/  EXIT ;  /* 0x000000000000794d */ /* 0x000fea0003800000 */
.L_x_10021:
[----:B0-----:R-:W-:-:S04]  /*b300*/  IMAD.U32 R3, RZ, RZ, UR42 ;  /* 0x0000002aff037e24 */ /* 0x001fc8000f8e00ff */
[----:B------:R0:W1:Y:S03]  /*b310*/  SYNCS.PHASECHK.TRANS64.TRYWAIT P0, [R3+URZ+0x2d800], R0 ;  /* 0x02d80000030075a7 */ /* 0x000066000800017f */
[----:B-1----:R-:W-:Y:S05]  /*b320*/  @!P0 NANOSLEEP.SYNCS 0x989680 ;  /* 0x009896800000895d */ /* 0x002fea0003900000 */
[----:B------:R-:W1:Y:S02]  /*b330*/  @!P0 SYNCS.PHASECHK.TRANS64 P0, [R3+URZ+0x2d800], R0 ;  /* 0x02d80000030085a7 */ /* 0x000e64000800007f */
[----:B-1----:R-:W-:Y:S05]  /*b340*/  @!P0 BRA `(.L_x_10021) ;  /* 0xfffffffc00ec8947 */ /* 0x002fea000383ffff */
[----:B------:R-:W-:Y:S05]  /*b350*/  BRA `(.L_x_10094) ;  /* 0xffffff5c009c7947 */ /* 0x000fea000383ffff */
.L_x_10025:
[----:B0-----:R-:W-:-:S04]  /*b360*/  MOV R3, UR42 ;  /* 0x0000002a00037c02 */ /* 0x001fc80008000f00 */
[----:B------:R0:W2:Y:S03]  /*b370*/  SYNCS.PHASECHK.TRANS64.TRYWAIT P1, [R3+URZ+0x2d830], R0 ;  /* 0x02d83000030075a7 */ /* 0x0000a6000802017f */
[----:B--2---:R-:W-:Y:S05]  /*b380*/  @!P1 NANOSLEEP.SYNCS 0x989680 ;  /* 0x009896800000995d */ /* 0x004fea0003900000 */
[----:B------:R-:W2:Y:S02]  /*b390*/  @!P1 SYNCS.PHASECHK.TRANS64 P1, [R3+URZ+0x2d830], R0 ;  /* 0x02d83000030095a7 */ /* 0x000ea4000802007f */
[----:B--2---:R-:W-:Y:S05]  /*b3a0*/  @!P1 BRA `(.L_x_10025) ;  /* 0xfffffffc00ec9947 */ /* 0x004fea000383ffff */
[----:B------:R-:W-:Y:S05]  /*b3b0*/  BRA `(.L_x_10024) ;  /* 0xffffff5c00b07947 */ /* 0x000fea000383ffff */
.L_x_10031:
[----:B--2---:R-:W-:-:S04]  /*b3c0*/  IMAD.U32 R11, RZ, RZ, UR10 ;  /* 0x0000000aff0b7e24 */ /* 0x004fc8000f8e00ff */
[----:B------:R2:W3:Y:S03]  /*b3d0*/  SYNCS.PHASECHK.TRANS64.TRYWAIT P1, [R11+URZ+0x2d830], R0 ;  /* 0x02d830000b0075a7 */ /* 0x0004e6000802017f */
[----:B---3--:R-:W-:Y:S05]  /*b3e0*/  @!P1 NANOSLEEP.SYNCS 0x989680 ;  /* 0x009896800000995d */ /* 0x008fea0003900000 */
[----:B------:R-:W3:Y:S02]  /*b3f0*/  @!P1 SYNCS.PHASECHK.TRANS64 P1, [R11+URZ+0x2d830], R0 ;  /* 0x02d830000b0095a7 */ /* 0x000ee4000802007f */
[----:B---3--:R-:W-:Y:S05]  /*b400*/  @!P1 BRA `(.L_x_10031) ;  /* 0xfffffffc00ec9947 */ /* 0x008fea000383ffff */
[----:B------:R-:W-:Y:S05]  /*b410*/  BRA `(.L_x_10028) ;  /* 0xffffff8400587947 */ /* 0x000fea000383ffff */
.L_x_10035:
[----:B-1----:R-:W-:-:S04]  /*b420*/  IMAD.U32 R11, RZ, RZ, UR10 ;  /* 0x0000000aff0b7e24 */ /* 0x002fc8000f8e00ff */
[----:B------:R1:W2:Y:S03]  /*b430*/  SYNCS.PHASECHK.TRANS64.TRYWAIT P1, [R11+URZ+0x2d850], R4 ;  /* 0x02d850040b0075a7 */ /* 0x0002a6000802017f */
[----:B--2---:R-:W-:Y:S05]  /*b440*/  @!P1 NANOSLEEP.SYNCS 0x989680 ;  /* 0x009896800000995d */ /* 0x004fea0003900000 */
[----:B------:R-:W2:Y:S02]  /*b450*/  @!P1 SYNCS.PHASECHK.TRANS64 P1, [R11+URZ+0x2d850], R4 ;  /* 0x02d850040b0095a7 */ /* 0x000ea4000802007f */
[----:B--2---:R-:W-:Y:S05]  /*b460*/  @!P1 BRA `(.L_x_10035) ;  /* 0xfffffffc00ec9947 */ /* 0x004fea000383ffff */
[----:B------:R-:W-:Y:S05]  /*b470*/  BRA `(.L_x_10032) ;  /* 0xffffff8800087947 */ /* 0x000fea000383ffff */
.L_x_10042:
[----:B--2---:R-:W-:-:S04]  /*b480*/  IMAD.U32 R3, RZ, RZ, UR6 ;  /* 0x00000006ff037e24 */ /* 0x004fc8000f8e00ff */
[----:B------:R2:W3:Y:S03]  /*b490*/  SYNCS.PHASECHK.TRANS64.TRYWAIT P1, [R3+URZ+0x2d850], R2 ;  /* 0x02d85002030075a7 */ /* 0x0004e6000802017f */
[----:B---3--:R-:W-:Y:S05]  /*b4a0*/  @!P1 NANOSLEEP.SYNCS 0x989680 ;  /* 0x009896800000995d */ /* 0x008fea0003900000 */
[----:B------:R-:W3:Y:S02]  /*b4b0*/  @!P1 SYNCS.PHASECHK.TRANS64 P1, [R3+URZ+0x2d850], R2 ;  /* 0x02d85002030095a7 */ /* 0x000ee4000802007f */
[----:B---3--:R-:W-:Y:S05]  /*b4c0*/  @!P1 BRA `(.L_x_10042) ;  /* 0xfffffffc00ec9947 */ /* 0x008fea000383ffff */
[----:B------:R-:W-:Y:S05]  /*b4d0*/  BRA `(.L_x_10041) ;  /* 0xffffffa400407947 */ /* 0x000fea000383ffff */
.L_x_10054:
[----:B------:R-:W-:Y:S01]  /*b4e0*/  IMAD.MOV.U32 R13, RZ, RZ, R18 ;  /* 0x000000ffff0d7224 */ /* 0x000fe200078e0012 */
[----:B------:R-:W-:Y:S01]  /*b4f0*/  MOV R11, 0x1f ;  /* 0x0000001f000b7802 */ /* 0x000fe20000000f00 */
[----:B------:R-:W-:Y:S02]  /*b500*/  IMAD.MOV.U32 R12, RZ, RZ, RZ ;  /* 0x000000ffff0c7224 */ /* 0x000fe400078e00ff */
[----:B------:R-:W-:-:S07]  /*b510*/  IMAD.MOV.U32 R15, RZ, RZ, -0x1 ;  /* 0xffffffffff0f7424 */ /* 0x000fce00078e00ff */
[----:B-----5:R-:W-:Y:S05]  /*b520*/  WARPSYNC.COLLECTIVE R15, `(.L_x_10095) ;  /* 0x000000000f087348 */ /* 0x020fea0003c00000 */
[----:B------:R0:W1:Y:S02]  /*b530*/  SHFL.IDX P6, R14, R13, R12, R11 ;  /* 0x0000000c0d0e7389 */ /* 0x00006400000c000b */
[----:B01---5:R-:W-:Y:S01]  /*b540*/  ENDCOLLECTIVE ;  /* 0x000000000000791b */ /* 0x023fe20003800000 */
.L_x_10095:
[----:B------:R-:W-:Y:S05]  /*b550*/  BRA `(.L_x_10096) ;  /* 0xffffffd0002c7947 */ /* 0x000fea000383ffff */
.L_x_10056:
[----:B0-----:R-:W-:-:S04]  /*b560*/  IMAD.U32 R2, RZ, RZ, UR45 ;  /* 0x0000002dff027e24 */ /* 0x001fc8000f8e00ff */
[----:B------:R0:W1:Y:S03]  /*b570*/  SYNCS.PHASECHK.TRANS64.TRYWAIT P0, [R2+URZ+0x2d840], R9 ;  /* 0x02d84009020075a7 */ /* 0x000066000800017f */
[----:B-1----:R-:W-:Y:S05]  /*b580*/  @!P0 NANOSLEEP.SYNCS 0x989680 ;  /* 0x009896800000895d */ /* 0x002fea0003900000 */
[----:B------:R-:W1:Y:S02]  /*b590*/  @!P0 SYNCS.PHASECHK.TRANS64 P0, [R2+URZ+0x2d840], R9 ;  /* 0x02d84009020085a7 */ /* 0x000e64000800007f */
[----:B-1----:R-:W-:Y:S05]  /*b5a0*/  @!P0 BRA `(.L_x_10056) ;  /* 0xfffffffc00ec8947 */ /* 0x002fea000383ffff */
[----:B------:R-:W-:Y:S05]  /*b5b0*/  BRA `(.L_x_10097) ;  /* 0xffffffd000ac7947 */ /* 0x000fea000383ffff */
.L_x_10057:
        /* <DEDUP_REMOVED lines=8> */
.L_x_10099:
[----:B------:R-:W-:Y:S05]  /*b640*/  BSYNC B0 ;  /* 0x0000000000007941 */ /* 0x000fea0003800000 */
.L_x_10098:
[----:B------:R-:W-:Y:S01]  /*b650*/  IMAD.MOV.U32 R13, RZ, RZ, R0 ;  /* 0x000000ffff0d7224 */ /* 0x000fe200078e0000 */
[----:B------:R-:W0:Y:S01]  /*b660*/  S2R R10, SR_TID.X ;  /* 0x00000000000a7919 */ /* 0x000e220000002100 */
[----:B------:R-:W-:Y:S01]  /*b670*/  IMAD.MOV.U32 R12, RZ, RZ, RZ ;  /* 0x000000ffff0c7224 */ /* 0x000fe200078e00ff */
[----:B------:R-:W-:Y:S01]  /*b680*/  @P0 LEA R21, R28, UR45, 0x1 ;  /* 0x0000002d1c150c11 */ /* 0x000fe2000f8e08ff */
[----:B------:R-:W-:Y:S02]  /*b690*/  IMAD.MOV.U32 R11, RZ, RZ, 0x1c1f ;  /* 0x00001c1fff0b7424 */ /* 0x000fe400078e00ff */
[----:B------:R-:W-:Y:S02]  /*b6a0*/  IMAD.MOV.U32 R15, RZ, RZ, -0x1 ;  /* 0xffffffffff0f7424 */ /* 0x000fe400078e00ff */
[----:B------:R-:W-:-:S07]  /*b6b0*/  IMAD.MOV.U32 R6, RZ, RZ, R14 ;  /* 0x000000ffff067224 */ /* 0x000fce00078e000e */
[----:B0-----:R-:W-:Y:S05]  /*b6c0*/  WARPSYNC.COLLECTIVE R15, `(.L_x_10100) ;  /* 0x000000000f087348 */ /* 0x001fea0003c00000 */
[----:B------:R1:W2:Y:S02]  /*b6d0*/  SHFL.IDX P6, R14, R13, R12, R11 ;  /* 0x0000000c0d0e7389 */ /* 0x0002a400000c000b */
[----:B012---:R-:W-:Y:S01]  /*b6e0*/  ENDCOLLECTIVE ;  /* 0x000000000000791b */ /* 0x007fe20003800000 */
.L_x_10100:
[----:B------:R-:W-:Y:S02]  /*b6f0*/  IMAD.MOV.U32 R7, RZ, RZ, R6 ;  /* 0x000000ffff077224 */ /* 0x000fe400078e0006 */
[----:B------:R-:W-:Y:S02]  /*b700*/  IMAD.MOV.U32 R13, RZ, RZ, R9 ;  /* 0x000000ffff0d7224 */ /* 0x000fe400078e0009 */
[----:B------:R-:W-:Y:S01]  /*b710*/  IMAD.MOV.U32 R12, RZ, RZ, 0x1 ;  /* 0x00000001ff0c7424 */ /* 0x000fe200078e00ff */
[----:B------:R-:W-:Y:S01]  /*b720*/  SHF.L.U32 R10, R10, 0x3, RZ ;  /* 0x000000030a0a7819 */ /* 0x000fe200000006ff */
[----:B------:R-:W-:-:S07]  /*b730*/  IMAD.MOV.U32 R6, RZ, RZ, R14 ;  /* 0x000000ffff067224 */ /* 0x000fce00078e000e */
[----:B------:R-:W-:Y:S05]  /*b740*/  WARPSYNC.COLLECTIVE R15, `(.L_x_10101) ;  /* 0x000000000f087348 */ /* 0x000fea0003c00000 */
[----:B------:R0:W1:Y:S02]  /*b750*/  SHFL.IDX P6, R14, R13, R12, R11 ;  /* 0x0000000c0d0e7389 */ /* 0x00006400000c000b */
[----:B01----:R-:W-:Y:S01]  /*b760*/  ENDCOLLECTIVE ;  /* 0x000000000000791b */ /* 0x003fe20003800000 */
.L_x_10101:
[----:B------:R-:W-:-:S05]  /*b770*/  LOP3.LUT R10, R10, 0x18, RZ, 0xc0, !PT ;  /* 0x000000180a0a7812 */ /* 0x000fca00078ec0ff */
[----:B------:R-:W-:-:S05]  /*b780*/  @P0 IMAD.WIDE.U32 R6, R10, 0x2, R6 ;  /* 0x000000020a060825 */ /* 0x000fca00078e0006 */
[----:B------:R-:W-:Y:S01]  /*b790*/  @!PT LDS RZ, [RZ] ;  /* 0x00000000fffff984 */ /* 0x000fe20000000800 */
[----:B------:R-:W-:Y:S01]  /*b7a0*/  @!PT LDS RZ, [RZ] ;  /* 0x00000000fffff984 */ /* 0x000fe20000000800 */
[----:B------:R-:W-:Y:S01]  /*b7b0*/  @!PT LDS RZ, [RZ] ;  /* 0x00000000fffff984 */ /* 0x000fe20000000800 */
[----:B------:R0:W-:Y:S01]  /*b7c0*/  @P0 LDGSTS.E.BYPASS.LTC128B.128 [R21+0x15400], desc[UR36][R6.64], !P4 ;  /* 0x1540000006150fae */ /* 0x0001e2000e101d64 */
[----:B------:R-:W-:-:S03]  /*b7d0*/  MOV R13, R0 ;  /* 0x00000000000d7202 */ /* 0x000fc60000000f00 */
[----:B------:R0:W-:Y:S04]  /*b7e0*/  @P0 LDGSTS.E.BYPASS.LTC128B.128 [R21+0x17400], desc[UR36][R6.64+0x40], !P3 ;  /* 0x1740004006150fae */ /* 0x0001e8000d901d64 */
[----:B------:R0:W-:Y:S01]  /*b7f0*/  @P0 LDGSTS.E.BYPASS.LTC128B.128 [R21+0x19400], desc[UR36][R6.64+0x80], !P2 ;  /* 0x1940008006150fae */ /* 0x0001e2000d101d64 */
[----:B------:R-:W-:Y:S01]  /*b800*/  ISETP.GE.AND P0, PT, R8, 0x21, PT ;  /* 0x000000210800780c */ /* 0x000fe20003f06270 */
[----:B------:R-:W-:-:S12]  /*b810*/  IMAD.MOV.U32 R4, RZ, RZ, R14 ;  /* 0x000000ffff047224 */ /* 0x000fd800078e000e */
[----:B0-----:R-:W-:Y:S05]  /*b820*/  WARPSYNC.COLLECTIVE R15, `(.L_x_10102) ;  /* 0x000000000f087348 */ /* 0x001fea0003c00000 */
[----:B------:R1:W2:Y:S02]  /*b830*/  SHFL.IDX P6, R14, R13, R12, R11 ;  /* 0x0000000c0d0e7389 */ /* 0x0002a400000c000b */
[----:B012---:R-:W-:Y:S01]  /*b840*/  ENDCOLLECTIVE ;  /* 0x000000000000791b */ /* 0x007fe20003800000 */
.L_x_10102:
[----:B------:R-:W-:Y:S01]  /*b850*/  @P0 LEA R27, R28, UR45, 0x1 ;  /* 0x0000002d1c1b0c11 */ /* 0x000fe2000f8e08ff */
[----:B------:R-:W-:Y:S02]  /*b860*/  IMAD.MOV.U32 R13, RZ, RZ, R9 ;  /* 0x000000ffff0d7224 */ /* 0x000fe400078e0009 */
[----:B------:R-:W-:Y:S02]  /*b870*/  IMAD.MOV.U32 R12, RZ, RZ, 0x2 ;  /* 0x00000002ff0c7424 */ /* 0x000fe400078e00ff */
[----:B------:R-:W-:-:S07]  /*b880*/  IMAD.MOV.U32 R5, RZ, RZ, R14 ;  /* 0x000000ffff057224 */ /* 0x000fce00078e000e */
[----:B------:R-:W-:Y:S05]  /*b890*/  WARPSYNC.COLLECTIVE R15, `(.L_x_10103) ;  /* 0x000000000f087348 */ /* 0x000fea0003c00000 */
[----:B------:R0:W1:Y:S02]  /*b8a0*/  SHFL.IDX P6, R14, R13, R12, R11 ;  /* 0x0000000c0d0e7389 */ /* 0x00006400000c000b */
[----:B01----:R-:W-:Y:S01]  /*b8b0*/  ENDCOLLECTIVE ;  /* 0x000000000000791b */ /* 0x003fe20003800000 */
.L_x_10103:
[----:B------:R-:W-:-:S04]  /*b8c0*/  LOP3.LUT R5, R5, R4, RZ, 0x3c, !PT ;  /* 0x0000000405057212 */ /* 0x000fc800078e3cff */
[----:B------:R-:W-:-:S04]  /*b8d0*/  LOP3.LUT R4, R5, R4, RZ, 0x3c, !PT ;  /* 0x0000000405047212 */ /* 0x000fc800078e3cff */
[----:B------:R-:W-:Y:S01]  /*b8e0*/  LOP3.LUT R5, R5, R4, RZ, 0x3c, !PT ;  /* 0x0000000405057212 */ /* 0x000fe200078e3cff */
[----:B------:R-:W-:Y:S02]  /*b8f0*/  IMAD.MOV.U32 R13, RZ, RZ, R0 ;  /* 0x000000ffff0d7224 */ /* 0x000fe400078e0000 */
[----:B------:R-:W-:-:S05]  /*b900*/  @P0 IMAD.WIDE.U32 R4, R10, 0x2, R4 ;  /* 0x000000020a040825 */ /* 0x000fca00078e0004 */
[----:B------:R-:W-:Y:S01]  /*b910*/  @!PT LDS RZ, [RZ] ;  /* 0x00000000fffff984 */ /* 0x000fe20000000800 */
[----:B------:R-:W-:Y:S01]  /*b920*/  @!PT LDS RZ, [RZ] ;  /* 0x00000000fffff984 */ /* 0x000fe20000000800 */
[----:B------:R-:W-:Y:S01]  /*b930*/  @!PT LDS RZ, [RZ] ;  /* 0x00000000fffff984 */ /* 0x000fe20000000800 */
[----:B------:R0:W-:Y:S01]  /*b940*/  @P0 LDGSTS.E.BYPASS.LTC128B.128 [R27+0x15c00], desc[UR36][R4.64], !P4 ;  /* 0x15c00000041b0fae */ /* 0x0001e2000e101d64 */
[----:B------:R-:W-:-:S03]  /*b950*/  IMAD.MOV.U32 R2, RZ, RZ, R14 ;  /* 0x000000ffff027224 */ /* 0x000fc600078e000e */
[----:B------:R0:W-:Y:S04]  /*b960*/  @P0 LDGSTS.E.BYPASS.LTC128B.128 [R27+0x17c00], desc[UR36][R4.64+0x40], !P3 ;  /* 0x17c00040041b0fae */ /* 0x0001e8000d901d64 */
[----:B0-----:R-:W-:Y:S05]  /*b970*/  WARPSYNC.COLLECTIVE R15, `(.L_x_10104) ;  /* 0x000000000f087348 */ /* 0x001fea0003c00000 */
[----:B------:R1:W2:Y:S02]  /*b980*/  SHFL.IDX P6, R14, R13, R12, R11 ;  /* 0x0000000c0d0e7389 */ /* 0x0002a400000c000b */
[----:B012---:R-:W-:Y:S01]  /*b990*/  ENDCOLLECTIVE ;  /* 0x000000000000791b */ /* 0x007fe20003800000 */
.L_x_10104:
[----:B------:R-:W-:Y:S01]  /*b9a0*/  @!PT LDS RZ, [RZ] ;  /* 0x00000000fffff984 */ /* 0x000fe20000000800 */
[----:B------:R-:W-:Y:S01]  /*b9b0*/  @!PT LDS RZ, [RZ] ;  /* 0x00000000fffff984 */ /* 0x000fe20000000800 */
[----:B------:R-:W-:Y:S01]  /*b9c0*/  @!PT LDS RZ, [RZ] ;  /* 0x00000000fffff984 */ /* 0x000fe20000000800 */
[----:B------:R0:W-:Y:S01]  /*b9d0*/  @P0 LDGSTS.E.BYPASS.LTC128B.128 [R27+0x19c00], desc[UR36][R4.64+0x80], !P2 ;  /* 0x19c00080041b0fae */ /* 0x0001e2000d101d64 */
[----:B------:R-:W-:Y:S01]  /*b9e0*/  ISETP.GE.AND P0, PT, R8, 0x41, PT ;  /* 0x000000410800780c */ /* 0x000fe20003f06270 */
[----:B------:R-:W-:Y:S02]  /*b9f0*/  IMAD.MOV.U32 R13, RZ, RZ, R9 ;  /* 0x000000ffff0d7224 */ /* 0x000fe400078e0009 */
[----:B------:R-:W-:-:S10]  /*ba00*/  IMAD.MOV.U32 R12, RZ, RZ, 0x3 ;  /* 0x00000003ff0c7424 */ /* 0x000fd400078e00ff */
[----:B------:R-:W-:Y:S02]  /*ba10*/  @P0 LEA R7, R28, UR45, 0x1 ;  /* 0x0000002d1c070c11 */ /* 0x000fe4000f8e08ff */
[----:B0-----:R-:W-:-:S07]  /*ba20*/  MOV R3, R14 ;  /* 0x0000000e00037202 */ /* 0x001fce0000000f00 */
[----:B------:R-:W-:Y:S05]  /*ba30*/  WARPSYNC.COLLECTIVE R15, `(.L_x_10105) ;  /* 0x000000000f087348 */ /* 0x000fea0003c00000 */
[----:B------:R0:W1:Y:S02]  /*ba40*/  SHFL.IDX P6, R14, R13, R12, R11 ;  /* 0x0000000c0d0e7389 */ /* 0x00006400000c000b */
[----:B01----:R-:W-:Y:S01]  /*ba50*/  ENDCOLLECTIVE ;  /* 0x000000000000791b */ /* 0x003fe20003800000 */
.L_x_10105:
        /* <DEDUP_REMOVED lines=11> */
[----:B------:R0:W-:Y:S02]  /*bb10*/  @P0 LDGSTS.E.BYPASS.LTC128B.128 [R7+0x1a400], desc[UR36][R2.64+0x80], !P2 ;  /* 0x1a40008002070fae */ /* 0x0001e4000d101d64 */
[----:B0-----:R-:W-:Y:S05]  /*bb20*/  WARPSYNC.COLLECTIVE R15, `(.L_x_10106) ;  /* 0x000000000f087348 */ /* 0x001fea0003c00000 */
[----:B------:R1:W2:Y:S02]  /*bb30*/  SHFL.IDX P6, R14, R13, R12, R11 ;  /* 0x0000000c0d0e7389 */ /* 0x0002a400000c000b */
[----:B012---:R-:W-:Y:S01]  /*bb40*/  ENDCOLLECTIVE ;  /* 0x000000000000791b */ /* 0x007fe20003800000 */
.L_x_10106:
[----:B------:R-:W-:Y:S05]  /*bb50*/  BRA `(.L_x_10107) ;  /* 0xffffffd000707947 */ /* 0x000fea000383ffff */
.L_x_10060:
[----:B------:R-:W-:Y:S01]  /*bb60*/  IMAD.MOV.U32 R13, RZ, RZ, R9 ;  /* 0x000000ffff0d7224 */ /* 0x000fe200078e0009 */
[----:B------:R-:W-:Y:S01]  /*bb70*/  MOV R12, RZ ;  /* 0x000000ff000c7202 */ /* 0x000fe20000000f00 */
[----:B------:R-:W-:Y:S02]  /*bb80*/  IMAD.MOV.U32 R11, RZ, RZ, 0x1c1f ;  /* 0x00001c1fff0b7424 */ /* 0x000fe400078e00ff */
[----:B------:R-:W-:Y:S02]  /*bb90*/  IMAD.MOV.U32 R15, RZ, RZ, -0x1 ;  /* 0xffffffffff0f7424 */ /* 0x000fe400078e00ff */
[----:B------:R-:W-:Y:S02]  /*bba0*/  IMAD R0, R25, 0xc0, R22 ;  /* 0x000000c019007824 */ /* 0x000fe400078e0216 */
[----:B------:R-:W-:-:S07]  /*bbb0*/  IMAD.MOV.U32 R24, RZ, RZ, 0x1 ;  /* 0x00000001ff187424 */ /* 0x000fce00078e00ff */
[----:B------:R-:W-:Y:S05]  /*bbc0*/  WARPSYNC.COLLECTIVE R15, `(.L_x_10108) ;  /* 0x000000000f087348 */ /* 0x000fea0003c00000 */
[----:B------:R0:W1:Y:S02]  /*bbd0*/  SHFL.IDX P6, R14, R13, R12, R11 ;  /* 0x0000000c0d0e7389 */ /* 0x00006400000c000b */
[----:B01----:R-:W-:Y:S01]  /*bbe0*/  ENDCOLLECTIVE ;  /* 0x000000000000791b */ /* 0x003fe20003800000 */
.L_x_10108:
[----:B------:R-:W-:Y:S02]  /*bbf0*/  VIADD R5, R0, 0x20 ;  /* 0x0000002000057836 */ /* 0x000fe40000000000 */
[----:B------:R-:W-:Y:S02]  /*bc00*/  IMAD.MOV.U32 R13, RZ, RZ, R7 ;  /* 0x000000ffff0d7224 */ /* 0x000fe400078e0007 */
[----:B------:R-:W-:-:S07]  /*bc10*/  IMAD.MOV.U32 R2, RZ, RZ, R14 ;  /* 0x000000ffff027224 */ /* 0x000fce00078e000e */
[----:B------:R-:W-:Y:S05]  /*bc20*/  WARPSYNC.COLLECTIVE R15, `(.L_x_10109) ;  /* 0x000000000f087348 */ /* 0x000fea0003c00000 */
[----:B------:R0:W1:Y:S02]  /*bc30*/  SHFL.IDX P6, R14, R13, R12, R11 ;  /* 0x0000000c0d0e7389 */ /* 0x00006400000c000b */
[----:B01----:R-:W-:Y:S01]  /*bc40*/  ENDCOLLECTIVE ;  /* 0x000000000000791b */ /* 0x003fe20003800000 */
.L_x_10109:
[----:B------:R-:W-:Y:S01]  /*bc50*/  ULDC UR4, c[0x0][0x288] ;  /* 0x0000a20000047ab9 */ /* 0x000fe20000000800 */
[----:B------:R-:W-:Y:S02]  /*bc60*/  IMAD.MOV.U32 R3, RZ, RZ, R2 ;  /* 0x000000ffff037224 */ /* 0x000fe400078e0002 */
[----:B------:R-:W-:-:S05]  /*bc70*/  IMAD R6, R20, UR4, RZ ;  /* 0x0000000414067c24 */ /* 0x000fca000f8e02ff */
[----:B------:R-:W-:Y:S01]  /*bc80*/  ISETP.GE.AND P2, PT, R0, R6, PT ;  /* 0x000000060000720c */ /* 0x000fe20003f46270 */
[----:B------:R-:W-:Y:S02]  /*bc90*/  IMAD.MOV.U32 R13, RZ, RZ, R9 ;  /* 0x000000ffff0d7224 */ /* 0x000fe400078e0009 */
[----:B------:R-:W-:-:S10]  /*bca0*/  IMAD.MOV.U32 R12, RZ, RZ, 0x1 ;  /* 0x00000001ff0c7424 */ /* 0x000fd400078e00ff */
[----:B------:R-:W-:Y:S02]  /*bcb0*/  @!P2 LEA R21, R28, UR45, 0x1 ;  /* 0x0000002d1c15ac11 */ /* 0x000fe4000f8e08ff */
[----:B------:R-:W-:-:S07]  /*bcc0*/  MOV R2, R14 ;  /* 0x0000000e00027202 */ /* 0x000fce0000000f00 */
[----:B------:R-:W-:Y:S05]  /*bcd0*/  WARPSYNC.COLLECTIVE R15, `(.L_x_10110) ;  /* 0x000000000f087348 */ /* 0x000fea0003c00000 */
[----:B------:R0:W1:Y:S02]  /*bce0*/  SHFL.IDX P6, R14, R13, R12, R11 ;  /* 0x0000000c0d0e7389 */ /* 0x00006400000c000b */
[----:B01----:R-:W-:Y:S01]  /*bcf0*/  ENDCOLLECTIVE ;  /* 0x000000000000791b */ /* 0x003fe20003800000 */
.L_x_10110:
        /* <DEDUP_REMOVED lines=13> */
.L_x_10111:
        /* <DEDUP_REMOVED lines=8> */
.L_x_10112:
        /* <DEDUP_REMOVED lines=13> */
.L_x_10113:
[----:B------:R-:W-:Y:S01]  /*bf20*/  @!P2 LEA R21, R28, UR45, 0x1 ;  /* 0x0000002d1c15ac11 */ /* 0x000fe2000f8e08ff */
[----:B------:R-:W-:Y:S02]  /*bf30*/  IMAD.MOV.U32 R13, RZ, RZ, R9 ;  /* 0x000000ffff0d7224 */ /* 0x000fe400078e0009 */
[----:B------:R-:W-:Y:S01]  /*bf40*/  IMAD.MOV.U32 R12, RZ, RZ, 0x3 ;  /* 0x00000003ff0c7424 */ /* 0x000fe200078e00ff */
[----:B------:R-:W-:-:S07]  /*bf50*/  MOV R2, R14 ;  /* 0x0000000e00027202 */ /* 0x000fce0000000f00 */
[----:B------:R-:W-:Y:S05]  /*bf60*/  WARPSYNC.COLLECTIVE R15, `(.L_x_10114) ;  /* 0x000000000f087348 */ /* 0x000fea0003c00000 */
[----:B------:R0:W1:Y:S02]  /*bf70*/  SHFL.IDX P6, R14, R13, R12, R11 ;  /* 0x0000000c0d0e7389 */ /* 0x00006400000c000b */
[----:B01----:R-:W-:Y:S01]  /*bf80*/  ENDCOLLECTIVE ;  /* 0x000000000000791b */ /* 0x003fe20003800000 */
.L_x_10114:
        /* <DEDUP_REMOVED lines=12> */
.L_x_10115:
[----:B------:R-:W-:-:S04]  /*c050*/  IADD3 R3, R0, 0x60, RZ ;  /* 0x0000006000037810 */ /* 0x000fc80007ffe0ff */
[----:B------:R-:W-:Y:S01]  /*c060*/  ISETP.GE.AND P2, PT, R3, R6, PT ;  /* 0x000000060300720c */ /* 0x000fe20003f46270 */
[----:B------:R-:W-:Y:S02]  /*c070*/  VIADD R3, R0, 0x80 ;  /* 0x0000008000037836 */ /* 0x000fe40000000000 */
[----:B------:R-:W-:Y:S02]  /*c080*/  IMAD.MOV.U32 R13, RZ, RZ, R8 ;  /* 0x000000ffff0d7224 */ /* 0x000fe400078e0008 */
[----:B------:R-:W-:-:S08]  /*c090*/  IMAD.MOV.U32 R12, RZ, RZ, RZ ;  /* 0x000000ffff0c7224 */ /* 0x000fd000078e00ff */
[----:B------:R-:W-:Y:S01]  /*c0a0*/  @!P2 LEA R25, R28, UR45, 0x1 ;  /* 0x0000002d1c19ac11 */ /* 0x000fe2000f8e08ff */
[----:B------:R-:W-:-:S07]  /*c0b0*/  IMAD.MOV.U32 R4, RZ, RZ, R14 ;  /* 0x000000ffff047224 */ /* 0x000fce00078e000e */
[----:B------:R-:W-:Y:S05]  /*c0c0*/  WARPSYNC.COLLECTIVE R15, `(.L_x_10116) ;  /* 0x000000000f087348 */ /* 0x000fea0003c00000 */
[----:B------:R0:W1:Y:S02]  /*c0d0*/  SHFL.IDX P6, R14, R13, R12, R11 ;  /* 0x0000000c0d0e7389 */ /* 0x00006400000c000b */
[----:B01----:R-:W-:Y:S01]  /*c0e0*/  ENDCOLLECTIVE ;  /* 0x000000000000791b */ /* 0x003fe20003800000 */
.L_x_10116:
        /* <DEDUP_REMOVED lines=13> */
.L_x_10117:
[----:B------:R-:W-:Y:S01]  /*c1c0*/  @!P2 LEA R7, R28, UR45, 0x1 ;  /* 0x0000002d1c07ac11 */ /* 0x000fe2000f8e08ff */
[----:B------:R-:W-:Y:S02]  /*c1d0*/  IMAD.MOV.U32 R13, RZ, RZ, R8 ;  /* 0x000000ffff0d7224 */ /* 0x000fe400078e0008 */
[----:B------:R-:W-:Y:S01]  /*c1e0*/  IMAD.MOV.U32 R12, RZ, RZ, 0x1 ;  /* 0x00000001ff0c7424 */ /* 0x000fe200078e00ff */
[----:B------:R-:W-:-:S07]  /*c1f0*/  MOV R2, R14 ;  /* 0x0000000e00027202 */ /* 0x000fce0000000f00 */
[----:B------:R-:W-:Y:S05]  /*c200*/  WARPSYNC.COLLECTIVE R15, `(.L_x_10118) ;  /* 0x000000000f087348 */ /* 0x000fea0003c00000 */
[----:B------:R0:W1:Y:S02]  /*c210*/  SHFL.IDX P6, R14, R13, R12, R11 ;  /* 0x0000000c0d0e7389 */ /* 0x00006400000c000b */
[----:B01----:R-:W-:Y:S01]  /*c220*/  ENDCOLLECTIVE ;  /* 0x000000000000791b */ /* 0x003fe20003800000 */
.L_x_10118:
        /* <DEDUP_REMOVED lines=12> */
.L_x_10119:
[----:B------:R-:W-:Y:S05]  /*c2f0*/  BRA `(.L_x_10120) ;  /* 0xffffffd400587947 */ /* 0x000fea000383ffff */
.L_x_10063:
[----:B0-----:R-:W-:-:S04]  /*c300*/  MOV R3, UR45 ;  /* 0x0000002d00037c02 */ /* 0x001fc80008000f00 */
[----:B------:R0:W1:Y:S03]  /*c310*/  SYNCS.PHASECHK.TRANS64.TRYWAIT P0, [R3+URZ+0x2d820], R0 ;  /* 0x02d82000030075a7 */ /* 0x000066000800017f */
[----:B-1----:R-:W-:Y:S05]  /*c320*/  @!P0 NANOSLEEP.SYNCS 0x989680 ;  /* 0x009896800000895d */ /* 0x002fea0003900000 */
[----:B------:R-:W1:Y:S02]  /*c330*/  @!P0 SYNCS.PHASECHK.TRANS64 P0, [R3+URZ+0x2d820], R0 ;  /* 0x02d82000030085a7 */ /* 0x000e64000800007f */
[----:B-1----:R-:W-:Y:S05]  /*c340*/  @!P0 BRA `(.L_x_10063) ;  /* 0xfffffffc00ec8947 */ /* 0x002fea000383ffff */
[----:B------:R-:W-:Y:S05]  /*c350*/  BRA `(.L_x_10121) ;  /* 0xffffffd400a07947 */ /* 0x000fea000383ffff */
.L_x_10067:
[----:B0-----:R0:W1:Y:S02]  /*c360*/  SYNCS.PHASECHK.TRANS64.TRYWAIT P0, [R7+URZ+0x2d840], R2 ;  /* 0x02d84002070075a7 */ /* 0x001064000800017f */
[----:B-1----:R-:W-:Y:S05]  /*c370*/  @!P0 NANOSLEEP.SYNCS 0x989680 ;  /* 0x009896800000895d */ /* 0x002fea0003900000 */
[----:B------:R-:W1:Y:S02]  /*c380*/  @!P0 SYNCS.PHASECHK.TRANS64 P0, [R7+URZ+0x2d840], R2 ;  /* 0x02d84002070085a7 */ /* 0x000e64000800007f */
[----:B-1----:R-:W-:Y:S05]  /*c390*/  @!P0 BRA `(.L_x_10067) ;  /* 0xfffffffc00f08947 */ /* 0x002fea000383ffff */
[----:B------:R-:W-:Y:S05]  /*c3a0*/  BRA `(.L_x_10122) ;  /* 0xffffffd800a87947 */ /* 0x000fea000383ffff */
.L_x_10068:
        /* <DEDUP_REMOVED lines=8> */
.L_x_10124:
[----:B------:R-:W-:Y:S05]  /*c430*/  BSYNC B1 ;  /* 0x0000000000017941 */ /* 0x000fea0003800000 */
.L_x_10123:
[----:B------:R-:W0:Y:S01]  /*c440*/  S2R R27, SR_TID.X ;  /* 0x00000000001b7919 */ /* 0x000e220000002100 */
[----:B------:R-:W-:Y:S01]  /*c450*/  MOV R13, R8 ;  /* 0x00000008000d7202 */ /* 0x000fe20000000f00 */
[----:B------:R-:W-:Y:S01]  /*c460*/  IMAD.MOV.U32 R12, RZ, RZ, RZ ;  /* 0x000000ffff0c7224 */ /* 0x000fe200078e00ff */
[----:B------:R-:W-:Y:S01]  /*c470*/  LOP3.LUT R16, R16, 0xffffffdf, RZ, 0xc0, !PT ;  /* 0xffffffdf10107812 */ /* 0x000fe200078ec0ff */
[----:B------:R-:W-:Y:S01]  /*c480*/  IMAD.MOV.U32 R11, RZ, RZ, 0x1c1f ;  /* 0x00001c1fff0b7424 */ /* 0x000fe200078e00ff */
[----:B------:R-:W-:Y:S01]  /*c490*/  LEA R9, R9, UR45, 0x1 ;  /* 0x0000002d09097c11 */ /* 0x000fe2000f8e08ff */
[----:B------:R-:W-:Y:S01]  /*c4a0*/  IMAD.MOV.U32 R15, RZ, RZ, -0x1 ;  /* 0xffffffffff0f7424 */ /* 0x000fe200078e00ff */
[----:B------:R-:W-:Y:S01]  /*c4b0*/  @P1 LOP3.LUT R16, R16, 0x20, RZ, 0xfc, !PT ;  /* 0x0000002010101812 */ /* 0x000fe200078efcff */
[----:B------:R-:W-:-:S07]  /*c4c0*/  IMAD.MOV.U32 R3, RZ, RZ, R14 ;  /* 0x000000ffff037224 */ /* 0x000fce00078e000e */
[----:B0-----:R-:W-:Y:S05]  /*c4d0*/  WARPSYNC.COLLECTIVE R15, `(.L_x_10125) ;  /* 0x000000000f087348 */ /* 0x001fea0003c00000 */
[----:B------:R1:W2:Y:S02]  /*c4e0*/  SHFL.IDX P6, R14, R13, R12, R11 ;  /* 0x0000000c0d0e7389 */ /* 0x0002a400000c000b */
[----:B012---:R-:W-:Y:S01]  /*c4f0*/  ENDCOLLECTIVE ;  /* 0x000000000000791b */ /* 0x007fe20003800000 */
.L_x_10125:
[----:B------:R-:W-:Y:S01]  /*c500*/  LOP3.LUT P1, RZ, R16, 0x4, RZ, 0xc0, !PT ;  /* 0x0000000410ff7812 */ /* 0x000fe2000782c0ff */
[----:B------:R-:W-:Y:S02]  /*c510*/  IMAD.MOV.U32 R13, RZ, RZ, R19 ;  /* 0x000000ffff0d7224 */ /* 0x000fe400078e0013 */
[----:B------:R-:W-:Y:S02]  /*c520*/  IMAD.MOV.U32 R12, RZ, RZ, 0x1 ;  /* 0x00000001ff0c7424 */ /* 0x000fe400078e00ff */
[----:B------:R-:W-:Y:S02]  /*c530*/  IMAD.SHL.U32 R27, R27, 0x8, RZ ;  /* 0x000000081b1b7824 */ /* 0x000fe400078e00ff */
[----:B------:R-:W-:-:S07]  /*c540*/  IMAD.MOV.U32 R2, RZ, RZ, R14 ;  /* 0x000000ffff027224 */ /* 0x000fce00078e000e */
[----:B------:R-:W-:Y:S05]  /*c550*/  WARPSYNC.COLLECTIVE R15, `(.L_x_10126) ;  /* 0x000000000f087348 */ /* 0x000fea0003c00000 */
[----:B------:R0:W1:Y:S02]  /*c560*/  SHFL.IDX P6, R14, R13, R12, R11 ;  /* 0x0000000c0d0e7389 */ /* 0x00006400000c000b */
[----:B01----:R-:W-:Y:S01]  /*c570*/  ENDCOLLECTIVE ;  /* 0x000000000000791b */ /* 0x003fe20003800000 */
.L_x_10126:
[----:B------:R-:W-:-:S04]  /*c580*/  LOP3.LUT R27, R27, 0x18, RZ, 0xc0, !PT ;  /* 0x000000181b1b7812 */ /* 0x000fc800078ec0ff */
[----:B------:R-:W-:-:S04]  /*c590*/  SHF.L.U32 R4, R27, 0x1, RZ ;  /* 0x000000011b047819 */ /* 0x000fc800000006ff */
[----:B------:R-:W-:-:S05]  /*c5a0*/  IADD3 R2, P0, R2, R4, RZ ;  /* 0x0000000402027210 */ /* 0x000fca0007f1e0ff */
[----:B------:R-:W-:Y:S02]  /*c5b0*/  IMAD.X R3, RZ, RZ, R3, P0 ;  /* 0x000000ffff037224 */ /* 0x000fe400000e0603 */
[----:B------:R-:W-:-:S03]  /*c5c0*/  IMAD.MOV.U32 R13, RZ, RZ, R8 ;  /* 0x000000ffff0d7224 */ /* 0x000fc600078e0008 */
[----:B------:R-:W-:Y:S01]  /*c5d0*/  @!PT LDS RZ, [RZ] ;  /* 0x00000000fffff984 */ /* 0x000fe20000000800 */
[----:B------:R-:W-:Y:S01]  /*c5e0*/  @!PT LDS RZ, [RZ] ;  /* 0x00000000fffff984 */ /* 0x000fe20000000800 */
[----:B------:R-:W-:Y:S01]  /*c5f0*/  @!PT LDS RZ, [RZ] ;  /* 0x00000000fffff984 */ /* 0x000fe20000000800 */
[----:B------:R-:W-:Y:S04]  /*c600*/  LDGSTS.E.BYPASS.LTC128B.128 [R9+0x15400], desc[UR36][R2.64], !P1 ;  /* 0x1540000002097fae */ /* 0x000fe8000c901d64 */
[----:B------:R-:W-:Y:S04]  /*c610*/  LDGSTS.E.BYPASS.LTC128B.128 [R9+0x17400], desc[UR36][R2.64+0x40], !P5 ;  /* 0x1740004002097fae */ /* 0x000fe8000e901d64 */
[----:B------:R0:W-:Y:S02]  /*c620*/  LDGSTS.E.BYPASS.LTC128B.128 [R9+0x19400], desc[UR36][R2.64+0x80], !P4 ;  /* 0x1940008002097fae */ /* 0x0001e4000e101d64 */
[----:B0-----:R-:W-:-:S07]  /*c630*/  IMAD.MOV.U32 R3, RZ, RZ, R14 ;  /* 0x000000ffff037224 */ /* 0x001fce00078e000e */
[----:B------:R-:W-:Y:S05]  /*c640*/  WARPSYNC.COLLECTIVE R15, `(.L_x_10127) ;  /* 0x000000000f087348 */ /* 0x000fea0003c00000 */
[----:B------:R0:W1:Y:S02]  /*c650*/  SHFL.IDX P6, R14, R13, R12, R11 ;  /* 0x0000000c0d0e7389 */ /* 0x00006400000c000b */
[----:B01----:R-:W-:Y:S01]  /*c660*/  ENDCOLLECTIVE ;  /* 0x000000000000791b */ /* 0x003fe20003800000 */
.L_x_10127:
[----:B------:R-:W-:Y:S02]  /*c670*/  IMAD.MOV.U32 R13, RZ, RZ, R19 ;  /* 0x000000ffff0d7224 */ /* 0x000fe400078e0013 */
[----:B------:R-:W-:Y:S01]  /*c680*/  IMAD.MOV.U32 R12, RZ, RZ, 0x2 ;  /* 0x00000002ff0c7424 */ /* 0x000fe200078e00ff */
[----:B------:R-:W-:-:S07]  /*c690*/  MOV R2, R14 ;  /* 0x0000000e00027202 */ /* 0x000fce0000000f00 */
[----:B------:R-:W-:Y:S05]  /*c6a0*/  WARPSYNC.COLLECTIVE R15, `(.L_x_10128) ;  /* 0x000000000f087348 */ /* 0x000fea0003c00000 */
[----:B------:R0:W1:Y:S02]  /*c6b0*/  SHFL.IDX P6, R14, R13, R12, R11 ;  /* 0x0000000c0d0e7389 */ /* 0x00006400000c000b */
[----:B01----:R-:W-:Y:S01]  /*c6c0*/  ENDCOLLECTIVE ;  /* 0x000000000000791b */ /* 0x003fe20003800000 */
.L_x_10128:
        /* <DEDUP_REMOVED lines=13> */
.L_x_10129:
[----:B------:R-:W-:Y:S02]  /*c7a0*/  IMAD.MOV.U32 R13, RZ, RZ, R19 ;  /* 0x000000ffff0d7224 */ /* 0x000fe400078e0013 */
[----:B------:R-:W-:Y:S01]  /*c7b0*/  IMAD.MOV.U32 R12, RZ, RZ, 0x3 ;  /* 0x00000003ff0c7424 */ /* 0x000fe200078e00ff */
[----:B------:R-:W-:-:S07]  /*c7c0*/  MOV R2, R14 ;  /* 0x0000000e00027202 */ /* 0x000fce0000000f00 */
[----:B------:R-:W-:Y:S05]  /*c7d0*/  WARPSYNC.COLLECTIVE R15, `(.L_x_10130) ;  /* 0x000000000f087348 */ /* 0x000fea0003c00000 */
[----:B------:R0:W1:Y:S02]  /*c7e0*/  SHFL.IDX P6, R14, R13, R12, R11 ;  /* 0x0000000c0d0e7389 */ /* 0x00006400000c000b */
[----:B01----:R-:W-:Y:S01]  /*c7f0*/  ENDCOLLECTIVE ;  /* 0x000000000000791b */ /* 0x003fe20003800000 */
.L_x_10130:
[----:B------:R-:W-:-:S05]  /*c800*/  IADD3 R2, P0, R2, R4, RZ ;  /* 0x0000000402027210 */ /* 0x000fca0007f1e0ff */
[----:B------:R-:W-:-:S05]  /*c810*/  IMAD.X R3, RZ, RZ, R27, P0 ;  /* 0x000000ffff037224 */ /* 0x000fca00000e061b */
[----:B------:R-:W-:Y:S01]  /*c820*/  @!PT LDS RZ, [RZ] ;  /* 0x00000000fffff984 */ /* 0x000fe20000000800 */
[----:B------:R-:W-:Y:S01]  /*c830*/  @!PT LDS RZ, [RZ] ;  /* 0x00000000fffff984 */ /* 0x000fe20000000800 */
[----:B------:R-:W-:Y:S01]  /*c840*/  @!PT LDS RZ, [RZ] ;  /* 0x00000000fffff984 */ /* 0x000fe20000000800 */
[----:B------:R0:W-:Y:S01]  /*c850*/  LDGSTS.E.BYPASS.LTC128B.128 [R9+0x16400], desc[UR36][R2.64], !P1 ;  /* 0x1640000002097fae */ /* 0x0001e2000c901d64 */
[----:B------:R-:W-:Y:S01]  /*c860*/  LOP3.LUT P1, RZ, R16, 0x20, RZ, 0xc0, !PT ;  /* 0x0000002010ff7812 */ /* 0x000fe2000782c0ff */
[----:B------:R-:W-:Y:S02]  /*c870*/  IMAD.MOV.U32 R13, RZ, RZ, R8 ;  /* 0x000000ffff0d7224 */ /* 0x000fe400078e0008 */
[----:B------:R0:W-:Y:S04]  /*c880*/  LDGSTS.E.BYPASS.LTC128B.128 [R9+0x18400], desc[UR36][R2.64+0x40], !P5 ;  /* 0x1840004002097fae */ /* 0x0001e8000e901d64 */
[----:B------:R0:W-:Y:S01]  /*c890*/  LDGSTS.E.BYPASS.LTC128B.128 [R9+0x1a400], desc[UR36][R2.64+0x80], !P4 ;  /* 0x1a40008002097fae */ /* 0x0001e2000e101d64 */
[----:B------:R-:W-:-:S07]  /*c8a0*/  IMAD.MOV.U32 R27, RZ, RZ, R14 ;  /* 0x000000ffff1b7224 */ /* 0x000fce00078e000e */
[----:B0-----:R-:W-:Y:S05]  /*c8b0*/  WARPSYNC.COLLECTIVE R15, `(.L_x_10131) ;  /* 0x000000000f087348 */ /* 0x001fea0003c00000 */
[----:B------:R1:W2:Y:S02]  /*c8c0*/  SHFL.IDX P6, R14, R13, R12, R11 ;  /* 0x0000000c0d0e7389 */ /* 0x0002a400000c000b */
[----:B012---:R-:W-:Y:S01]  /*c8d0*/  ENDCOLLECTIVE ;  /* 0x000000000000791b */ /* 0x007fe20003800000 */
.L_x_10131:
[----:B------:R-:W-:Y:S01]  /*c8e0*/  MOV R2, R14 ;  /* 0x0000000e00027202 */ /* 0x000fe20000000f00 */
[----:B------:R-:W-:Y:S06]  /*c8f0*/  BRA `(.L_x_10132) ;  /* 0xffffffd800407947 */ /* 0x000fec000383ffff */
.L_x_10073:
[----:B-1----:R1:W2:Y:S02]  /*c900*/  SYNCS.PHASECHK.TRANS64.TRYWAIT P0, [R7+URZ+0x2d860], R2 ;  /* 0x02d86002070075a7 */ /* 0x0022a4000800017f */
[----:B--2---:R-:W-:Y:S05]  /*c910*/  @!P0 NANOSLEEP.SYNCS 0x989680 ;  /* 0x009896800000895d */ /* 0x004fea0003900000 */
[----:B------:R-:W2:Y:S02]  /*c920*/  @!P0 SYNCS.PHASECHK.TRANS64 P0, [R7+URZ+0x2d860], R2 ;  /* 0x02d86002070085a7 */ /* 0x000ea4000800007f */
[----:B--2---:R-:W-:Y:S05]  /*c930*/  @!P0 BRA `(.L_x_10073) ;  /* 0xfffffffc00f08947 */ /* 0x004fea000383ffff */
[----:B------:R-:W-:Y:S05]  /*c940*/  BRA `(.L_x_10133) ;  /* 0xffffffd800a87947 */ /* 0x000fea000383ffff */
.L_x_10074:
        /* <DEDUP_REMOVED lines=8> */
.L_x_10135:
[----:B------:R-:W-:Y:S05]  /*c9d0*/  BSYNC B1 ;  /* 0x0000000000017941 */ /* 0x000fea0003800000 */
.L_x_10134:
        /* <DEDUP_REMOVED lines=9> */
.L_x_10136:
[----:B------:R-:W-:Y:S01]  /*ca70*/  IMAD.MOV.U32 R13, RZ, RZ, R18 ;  /* 0x000000ffff0d7224 */ /* 0x000fe200078e0012 */
[----:B------:R-:W-:Y:S02]  /*ca80*/  MOV R12, 0x1 ;  /* 0x00000001000c7802 */ /* 0x000fe40000000f00 */
[----:B------:R-:W-:-:S13]  /*ca90*/  IADD3 R2, P0, R14, R4, RZ ;  /* 0x000000040e027210 */ /* 0x000fda0007f1e0ff */
[----:B------:R-:W-:Y:S05]  /*caa0*/  WARPSYNC.COLLECTIVE R15, `(.L_x_10137) ;  /* 0x000000000f087348 */ /* 0x000fea0003c00000 */
[----:B------:R0:W1:Y:S02]  /*cab0*/  SHFL.IDX P6, R14, R13, R12, R11 ;  /* 0x0000000c0d0e7389 */ /* 0x00006400000c000b */
[----:B01----:R-:W-:Y:S01]  /*cac0*/  ENDCOLLECTIVE ;  /* 0x000000000000791b */ /* 0x003fe20003800000 */
.L_x_10137:
        /* <DEDUP_REMOVED lines=15> */
.L_x_10138:
[----:B------:R-:W-:Y:S02]  /*cbc0*/  IMAD.MOV.U32 R13, RZ, RZ, R18 ;  /* 0x000000ffff0d7224 */ /* 0x000fe400078e0012 */
[----:B------:R-:W-:Y:S01]  /*cbd0*/  IMAD.MOV.U32 R12, RZ, RZ, 0x2 ;  /* 0x00000002ff0c7424 */ /* 0x000fe200078e00ff */
[----:B------:R-:W-:-:S13]  /*cbe0*/  IADD3 R2, P0, R14, R4, RZ ;  /* 0x000000040e027210 */ /* 0x000fda0007f1e0ff */
[----:B------:R-:W-:Y:S05]  /*cbf0*/  WARPSYNC.COLLECTIVE R15, `(.L_x_10139) ;  /* 0x000000000f087348 */ /* 0x000fea0003c00000 */
[----:B------:R0:W1:Y:S02]  /*cc00*/  SHFL.IDX P6, R14, R13, R12, R11 ;  /* 0x0000000c0d0e7389 */ /* 0x00006400000c000b */
[----:B01----:R-:W-:Y:S01]  /*cc10*/  ENDCOLLECTIVE ;  /* 0x000000000000791b */ /* 0x003fe20003800000 */
.L_x_10139:
        /* <DEDUP_REMOVED lines=15> */
.L_x_10140:
[----:B------:R-:W-:Y:S02]  /*cd10*/  IMAD.MOV.U32 R13, RZ, RZ, R18 ;  /* 0x000000ffff0d7224 */ /* 0x000fe400078e0012 */
[----:B------:R-:W-:Y:S01]  /*cd20*/  IMAD.MOV.U32 R12, RZ, RZ, 0x3 ;  /* 0x00000003ff0c7424 */ /* 0x000fe200078e00ff */
[----:B------:R-:W-:-:S13]  /*cd30*/  IADD3 R2, P0, R14, R4, RZ ;  /* 0x000000040e027210 */ /* 0x000fda0007f1e0ff */
[----:B------:R-:W-:Y:S05]  /*cd40*/  WARPSYNC.COLLECTIVE R15, `(.L_x_10141) ;  /* 0x000000000f087348 */ /* 0x000fea0003c00000 */
[----:B------:R0:W1:Y:S02]  /*cd50*/  SHFL.IDX P6, R14, R13, R12, R11 ;  /* 0x0000000c0d0e7389 */ /* 0x00006400000c000b */
[----:B01----:R-:W-:Y:S01]  /*cd60*/  ENDCOLLECTIVE ;  /* 0x000000000000791b */ /* 0x003fe20003800000 */
.L_x_10141:
        /* <DEDUP_REMOVED lines=12> */
.L_x_10142:
[----:B------:R-:W-:Y:S01]  /*ce30*/  @!PT LDS RZ, [RZ] ;  /* 0x00000000fffff984 */ /* 0x000fe20000000800 */
[----:B------:R-:W-:Y:S01]  /*ce40*/  @!PT LDS RZ, [RZ] ;  /* 0x00000000fffff984 */ /* 0x000fe20000000800 */
[----:B------:R-:W-:Y:S01]  /*ce50*/  @!PT LDS RZ, [RZ] ;  /* 0x00000000fffff984 */ /* 0x000fe20000000800 */
[----:B------:R0:W-:Y:S01]  /*ce60*/  LDGSTS.E.BYPASS.LTC128B.128 [R8+0x3400], desc[UR36][R2.64+0x40], !P0 ;  /* 0x0340004002087fae */ /* 0x0001e2000c101d64 */
[----:B------:R-:W-:-:S13]  /*ce70*/  ISETP.LT.OR P0, PT, R0, 0x41, P1 ;  /* 0x000000410000780c */ /* 0x000fda0000f01670 */
[----:B------:R0:W-:Y:S01]  /*ce80*/  LDGSTS.E.BYPASS.LTC128B.128 [R8+0x5400], desc[UR36][R2.64+0x80], !P0 ;  /* 0x0540008002087fae */ /* 0x0001e2000c101d64 */
[----:B------:R-:W-:Y:S05]  /*ce90*/  BRA `(.L_x_10143) ;  /* 0xffffffd400e87947 */ /* 0x000fea000383ffff */
.L_x_10080:
[----:B0-----:R0:W1:Y:S02]  /*cea0*/  SYNCS.PHASECHK.TRANS64.TRYWAIT P0, [R0+URZ+0x2d860], R3 ;  /* 0x02d86003000075a7 */ /* 0x001064000800017f */
[----:B-1----:R-:W-:Y:S05]  /*ceb0*/  @!P0 NANOSLEEP.SYNCS 0x989680 ;  /* 0x009896800000895d */ /* 0x002fea0003900000 */
[----:B------:R-:W1:Y:S02]  /*cec0*/  @!P0 SYNCS.PHASECHK.TRANS64 P0, [R0+URZ+0x2d860], R3 ;  /* 0x02d86003000085a7 */ /* 0x000e64000800007f */
[----:B-1----:R-:W-:Y:S05]  /*ced0*/  @!P0 BRA `(.L_x_10080) ;  /* 0xfffffffc00f08947 */ /* 0x002fea000383ffff */
[----:B------:R-:W-:Y:S05]  /*cee0*/  BRA `(.L_x_10144) ;  /* 0xffffffd800f47947 */ /* 0x000fea000383ffff */
.L_x_10081:
        /* <DEDUP_REMOVED lines=8> */
.L_x_10146:
[----:B------:R-:W-:Y:S05]  /*cf70*/  BSYNC B0 ;  /* 0x0000000000007941 */ /* 0x000fea0003800000 */
.L_x_10145:
[----:B------:R-:W0:Y:S01]  /*cf80*/  S2R R2, SR_TID.X ;  /* 0x0000000000027919 */ /* 0x000e220000002100 */
[----:B------:R-:W-:Y:S01]  /*cf90*/  MOV R13, R17 ;  /* 0x00000011000d7202 */ /* 0x000fe20000000f00 */
[----:B------:R-:W-:Y:S01]  /*cfa0*/  IMAD.MOV.U32 R12, RZ, RZ, RZ ;  /* 0x000000ffff0c7224 */ /* 0x000fe200078e00ff */
[----:B------:R-:W-:Y:S01]  /*cfb0*/  LEA R4, R4, UR45, 0x1 ;  /* 0x0000002d04047c11 */ /* 0x000fe2000f8e08ff */
[----:B------:R-:W-:Y:S02]  /*cfc0*/  IMAD.MOV.U32 R11, RZ, RZ, 0x1c1f ;  /* 0x00001c1fff0b7424 */ /* 0x000fe400078e00ff */
[----:B------:R-:W-:Y:S02]  /*cfd0*/  IMAD.MOV.U32 R15, RZ, RZ, -0x1 ;  /* 0xffffffffff0f7424 */ /* 0x000fe400078e00ff */
[----:B------:R-:W-:-:S07]  /*cfe0*/  IMAD.MOV.U32 R3, RZ, RZ, R14 ;  /* 0x000000ffff037224 */ /* 0x000fce00078e000e */
[----:B0-----:R-:W-:Y:S05]  /*cff0*/  WARPSYNC.COLLECTIVE R15, `(.L_x_10147) ;  /* 0x000000000f087348 */ /* 0x001fea0003c00000 */
[----:B------:R1:W2:Y:S02]  /*d000*/  SHFL.IDX P6, R14, R13, R12, R11 ;  /* 0x0000000c0d0e7389 */ /* 0x0002a400000c000b */
[----:B012---:R-:W-:Y:S01]  /*d010*/  ENDCOLLECTIVE ;  /* 0x000000000000791b */ /* 0x007fe20003800000 */
.L_x_10147:
[----:B------:R-:W-:Y:S02]  /*d020*/  ULDC UR4, c[0x0][0x2f4] ;  /* 0x0000bd0000047ab9 */ /* 0x000fe40000000800 */
[----:B------:R-:W-:-:S04]  /*d030*/  ISETP.GE.AND P2, PT, R9, UR4, PT ;  /* 0x0000000409007c0c */ /* 0x000fc8000bf46270 */
[----:B------:R-:W-:Y:S02]  /*d040*/  ISETP.LT.OR P3, PT, R5, 0x1, P2 ;  /* 0x000000010500780c */ /* 0x000fe40001761670 */
[----:B------:R-:W-:Y:S01]  /*d050*/  MOV R13, R18 ;  /* 0x00000012000d7202 */ /* 0x000fe20000000f00 */
[----:B------:R-:W-:Y:S02]  /*d060*/  IMAD.MOV.U32 R12, RZ, RZ, 0x1 ;  /* 0x00000001ff0c7424 */ /* 0x000fe400078e00ff */
[----:B------:R-:W-:-:S05]  /*d070*/  IMAD.SHL.U32 R2, R2, 0x8, RZ ;  /* 0x0000000802027824 */ /* 0x000fca00078e00ff */
[----:B------:R-:W-:-:S04]  /*d080*/  LOP3.LUT R2, R2, 0x18, RZ, 0xc0, !PT ;  /* 0x0000001802027812 */ /* 0x000fc800078ec0ff */
[C---:B------:R-:W-:Y:S02]  /*d090*/  LOP3.LUT R7, R2.reuse, 0x20, RZ, 0xfc, !PT ;  /* 0x0000002002077812 */ /* 0x040fe400078efcff */
[----:B------:R-:W-:Y:S01]  /*d0a0*/  LOP3.LUT R6, R2, 0x40, RZ, 0xfc, !PT ;  /* 0x0000004002067812 */ /* 0x000fe200078efcff */
[----:B------:R-:W-:Y:S01]  /*d0b0*/  IMAD.MOV.U32 R2, RZ, RZ, R14 ;  /* 0x000000ffff027224 */ /* 0x000fe200078e000e */
[----:B------:R-:W-:Y:S02]  /*d0c0*/  ISETP.GE.AND P1, PT, R7, UR4, PT ;  /* 0x0000000407007c0c */ /* 0x000fe4000bf26270 */
[----:B------:R-:W-:-:S13]  /*d0d0*/  ISETP.GE.AND P0, PT, R6, UR4, PT ;  /* 0x0000000406007c0c */ /* 0x000fda000bf06270 */
[----:B------:R-:W-:Y:S05]  /*d0e0*/  WARPSYNC.COLLECTIVE R15, `(.L_x_10148) ;  /* 0x000000000f087348 */ /* 0x000fea0003c00000 */
[----:B------:R0:W1:Y:S02]  /*d0f0*/  SHFL.IDX P6, R14, R13, R12, R11 ;  /* 0x0000000c0d0e7389 */ /* 0x00006400000c000b */
[----:B01----:R-:W-:Y:S01]  /*d100*/  ENDCOLLECTIVE ;  /* 0x000000000000791b */ /* 0x003fe20003800000 */
.L_x_10148:
[----:B------:R-:W-:Y:S01]  /*d110*/  ISETP.LT.OR P4, PT, R5, 0x1, P1 ;  /* 0x000000010500780c */ /* 0x000fe20000f81670 */
[----:B------:R-:W-:Y:S01]  /*d120*/  IMAD.WIDE.U32 R2, R9, 0x2, R2 ;  /* 0x0000000209027825 */ /* 0x000fe200078e0002 */
[----:B------:R-:W-:-:S04]  /*d130*/  ISETP.LT.OR P5, PT, R5, 0x1, P0 ;  /* 0x000000010500780c */ /* 0x000fc800007a1670 */
[----:B------:R-:W-:Y:S01]  /*d140*/  @!PT LDS RZ, [RZ] ;  /* 0x00000000fffff984 */ /* 0x000fe20000000800 */
[----:B------:R-:W-:Y:S01]  /*d150*/  @!PT LDS RZ, [RZ] ;  /* 0x00000000fffff984 */ /* 0x000fe20000000800 */
[----:B------:R-:W-:Y:S01]  /*d160*/  @!PT LDS RZ, [RZ] ;  /* 0x00000000fffff984 */ /* 0x000fe20000000800 */
[----:B------:R0:W-:Y:S01]  /*d170*/  LDGSTS.E.BYPASS.LTC128B.128 [R4+0x400], desc[UR36][R2.64], !P3 ;  /* 0x0040000002047fae */ /* 0x0001e2000d901d64 */
[----:B------:R-:W-:Y:S01]  /*d180*/  ISETP.LT.OR P3, PT, R5, 0x21, P2 ;  /* 0x000000210500780c */ /* 0x000fe20001761670 */
[----:B------:R-:W-:-:S05]  /*d190*/  IMAD.MOV.U32 R13, RZ, RZ, R17 ;  /* 0x000000ffff0d7224 */ /* 0x000fca00078e0011 */
        /* <DEDUP_REMOVED lines=8> */
.L_x_10149:
        /* <DEDUP_REMOVED lines=8> */
.L_x_10150:
        /* <DEDUP_REMOVED lines=15> */
.L_x_10151:
[----:B------:R-:W-:Y:S01]  /*d390*/  MOV R3, R7 ;  /* 0x0000000700037202 */ /* 0x000fe20000000f00 */
[----:B------:R-:W-:Y:S02]  /*d3a0*/  IMAD.MOV.U32 R13, RZ, RZ, R18 ;  /* 0x000000ffff0d7224 */ /* 0x000fe400078e0012 */
[----:B------:R-:W-:Y:S02]  /*d3b0*/  IMAD.MOV.U32 R12, RZ, RZ, 0x3 ;  /* 0x00000003ff0c7424 */ /* 0x000fe400078e00ff */
[----:B------:R-:W-:-:S07]  /*d3c0*/  IMAD.MOV.U32 R8, RZ, RZ, R14 ;  /* 0x000000ffff087224 */ /* 0x000fce00078e000e */
[----:B------:R-:W-:Y:S05]  /*d3d0*/  WARPSYNC.COLLECTIVE R15, `(.L_x_10152) ;  /* 0x000000000f087348 */ /* 0x000fea0003c00000 */
[----:B------:R0:W1:Y:S02]  /*d3e0*/  SHFL.IDX P6, R14, R13, R12, R11 ;  /* 0x0000000c0d0e7389 */ /* 0x00006400000c000b */
[----:B01----:R-:W-:Y:S01]  /*d3f0*/  ENDCOLLECTIVE ;  /* 0x000000000000791b */ /* 0x003fe20003800000 */
.L_x_10152:
        /* <DEDUP_REMOVED lines=13> */
.L_x_10153:
[----:B------:R-:W-:Y:S05]  /*d4d0*/  BRA `(.L_x_10154) ;  /* 0xffffffd800407947 */ /* 0x000fea000383ffff */
.L_x_10084:
[----:B0-----:R0:W1:Y:S02]  /*d4e0*/  SYNCS.PHASECHK.TRANS64.TRYWAIT P0, [R7+URZ+0x2d820], R6 ;  /* 0x02d82006070075a7 */ /* 0x001064000800017f */
[----:B-1----:R-:W-:Y:S05]  /*d4f0*/  @!P0 NANOSLEEP.SYNCS 0x989680 ;  /* 0x009896800000895d */ /* 0x002fea0003900000 */
[----:B------:R-:W1:Y:S02]  /*d500*/  @!P0 SYNCS.PHASECHK.TRANS64 P0, [R7+URZ+0x2d820], R6 ;  /* 0x02d82006070085a7 */ /* 0x000e64000800007f */
[----:B-1----:R-:W-:Y:S05]  /*d510*/  @!P0 BRA `(.L_x_10084) ;  /* 0xfffffffc00f08947 */ /* 0x002fea000383ffff */
[----:B------:R-:W-:Y:S05]  /*d520*/  BRA `(.L_x_10155) ;  /* 0xffffffd800c47947 */ /* 0x000fea000383ffff */
.L_x_10085:
[----:B------:R-:W1:Y:S01]  /*d530*/  S2R R3, SR_TID.X ;  /* 0x0000000000037919 */ /* 0x000e620000002100 */
[----:B------:R-:W-:Y:S01]  /*d540*/  BSSY B0, `(.L_x_10156) ;  /* 0x000000a000007945 */ /* 0x000fe20003800000 */
[----:B------:R-:W-:Y:S02]  /*d550*/  IMAD.MOV.U32 R12, RZ, RZ, RZ ;  /* 0x000000ffff0c7224 */ /* 0x000fe400078e00ff */
[----:B------:R-:W-:Y:S02]  /*d560*/  IMAD.MOV.U32 R11, RZ, RZ, 0x1f ;  /* 0x0000001fff0b7424 */ /* 0x000fe400078e00ff */
[----:B------:R-:W-:Y:S01]  /*d570*/  IMAD.MOV.U32 R15, RZ, RZ, -0x1 ;  /* 0xffffffffff0f7424 */ /* 0x000fe200078e00ff */
[----:B-1----:R-:W-:-:S04]  /*d580*/  SHF.R.U32.HI R3, RZ, 0x5, R3 ;  /* 0x00000005ff037819 */ /* 0x002fc80000011603 */
[----:B------:R-:W-:-:S04]  /*d590*/  LOP3.LUT R3, R3, 0x3, RZ, 0xc0, !PT ;  /* 0x0000000303037812 */ /* 0x000fc800078ec0ff */
[----:B------:R-:W-:-:S07]  /*d5a0*/  MOV R13, R3 ;  /* 0x00000003000d7202 */ /* 0x000fce0000000f00 */
[----:B0----5:R-:W-:Y:S05]  /*d5b0*/  WARPSYNC.COLLECTIVE R15, `(.L_x_10157) ;  /* 0x000000000f087348 */ /* 0x021fea0003c00000 */
[----:B------:R1:W2:Y:S02]  /*d5c0*/  SHFL.IDX P6, R14, R13, R12, R11 ;  /* 0x0000000c0d0e7389 */ /* 0x0002a400000c000b */
[----:B012--5:R-:W-:Y:S01]  /*d5d0*/  ENDCOLLECTIVE ;  /* 0x000000000000791b */ /* 0x027fe20003800000 */
.L_x_10157:
[----:B------:R-:W-:Y:S05]  /*d5e0*/  BSYNC B0 ;  /* 0x0000000000007941 */ /* 0x000fea0003800000 */
.L_x_10156:
[----:B------:R-:W-:Y:S05]  /*d5f0*/  BRA `(.L_x_10158) ;  /* 0xffffffd800a87947 */ /* 0x000fea000383ffff */
.L_x_10086:
[----:B------:R-:W-:Y:S01]  /*d600*/  BSSY B0, `(.L_x_10159) ;  /* 0x0000006000007945 */ /* 0x000fe20003800000 */
[----:B------:R-:W-:-:S07]  /*d610*/  IMAD.MOV.U32 R15, RZ, RZ, -0x1 ;  /* 0xffffffffff0f7424 */ /* 0x000fce00078e00ff */
[----:B01---5:R-:W-:Y:S05]  /*d620*/  WARPSYNC.COLLECTIVE R15, `(.L_x_10160) ;  /* 0x000000000f0c7348 */ /* 0x023fea0003c00000 */
[----:B------:R-:W-:Y:S02]  /*d630*/  ELECT P6, UR62, PT ;  /* 0x00000000003e782f */ /* 0x000fe400038c0000 */
[----:B------:R-:W-:Y:S01]  /*d640*/  MOV R14, UR62 ;  /* 0x0000003e000e7c02 */ /* 0x000fe20008000f00 */
[----:B01---5:R-:W-:Y:S10]  /*d650*/  ENDCOLLECTIVE ;  /* 0x000000000000791b */ /* 0x023ff40003800000 */
.L_x_10160:
[----:B------:R-:W-:Y:S05]  /*d660*/  BSYNC B0 ;  /* 0x0000000000007941 */ /* 0x000fea0003800000 */
.L_x_10159:
[----:B------:R-:W-:Y:S05]  /*d670*/  BRA `(.L_x_10161) ;  /* 0xffffffd8009c7947 */ /* 0x000fea000383ffff */
.L_x_10088:
[----:B-1----:R1:W2:Y:S02]  /*d680*/  SYNCS.PHASECHK.TRANS64.TRYWAIT P1, [R5+URZ+0x2d840], R4 ;  /* 0x02d84004050075a7 */ /* 0x0022a4000802017f */
[----:B--2---:R-:W-:Y:S05]  /*d690*/  @!P1 NANOSLEEP.SYNCS 0x989680 ;  /* 0x009896800000995d */ /* 0x004fea0003900000 */
[----:B------:R-:W2:Y:S02]  /*d6a0*/  @!P1 SYNCS.PHASECHK.TRANS64 P1, [R5+URZ+0x2d840], R4 ;  /* 0x02d84004050095a7 */ /* 0x000ea4000802007f */
[----:B--2---:R-:W-:Y:S05]  /*d6b0*/  @!P1 BRA `(.L_x_10088) ;  /* 0xfffffffc00f09947 */ /* 0x004fea000383ffff */
[----:B------:R-:W-:Y:S05]  /*d6c0*/  BRA `(.L_x_10162) ;  /* 0xffffffd800bc7947 */ /* 0x000fea000383ffff */
.L_x_10090:
[----:B--2---:R2:W3:Y:S02]  /*d6d0*/  SYNCS.PHASECHK.TRANS64.TRYWAIT P1, [R3+URZ+0x2d840], R0 ;  /* 0x02d84000030075a7 */ /* 0x0044e4000802017f */
[----:B---3--:R-:W-:Y:S05]  /*d6e0*/  @!P1 NANOSLEEP.SYNCS 0x989680 ;  /* 0x009896800000995d */ /* 0x008fea0003900000 */
[----:B------:R-:W3:Y:S02]  /*d6f0*/  @!P1 SYNCS.PHASECHK.TRANS64 P1, [R3+URZ+0x2d840], R0 ;  /* 0x02d84000030095a7 */ /* 0x000ee4000802007f */
[----:B---3--:R-:W-:Y:S05]  /*d700*/  @!P1 BRA `(.L_x_10090) ;  /* 0xfffffffc00f09947 */ /* 0x008fea000383ffff */
[----:B------:R-:W-:Y:S05]  /*d710*/  BRA `(.L_x_10163) ;  /* 0xffffffd800c87947 */ /* 0x000fea000383ffff */
.L_x_10092:
[----:B---3--:R3:W4:Y:S02]  /*d720*/  SYNCS.PHASECHK.TRANS64.TRYWAIT P1, [R5+URZ+0x2d860], R4 ;  /* 0x02d86004050075a7 */ /* 0x008724000802017f */
[----:B----4-:R-:W-:Y:S05]  /*d730*/  @!P1 NANOSLEEP.SYNCS 0x989680 ;  /* 0x009896800000995d */ /* 0x010fea0003900000 */
[----:B------:R-:W4:Y:S02]  /*d740*/  @!P1 SYNCS.PHASECHK.TRANS64 P1, [R5+URZ+0x2d860], R4 ;  /* 0x02d86004050095a7 */ /* 0x000f24000802007f */
[----:B----4-:R-:W-:Y:S05]  /*d750*/  @!P1 BRA `(.L_x_10092) ;  /* 0xfffffffc00f09947 */ /* 0x010fea000383ffff */
[----:B------:R-:W-:Y:S05]  /*d760*/  BRA `(.L_x_10164) ;  /* 0xffffffd800c47947 */ /* 0x000fea000383ffff */
.L_x_10165:
        /* <DEDUP_REMOVED lines=9> */
.L_x_15983:


//--------------------- .text._ZN7cutlass13device_kernelIN5flash11enable_sm90INS1_16FlashAttnFwdSm90INS1_25CollectiveMainloopFwdSm90ILi2EN4cute5tupleIJNS5_1CILi1EEES8_S8_EEENS6_IJNS7_ILi192EEENS7_ILi128EEENS7_ILi96EEEEEELi96ENS_10bfloat16_tEfNS_4arch4Sm90ELb0ELb0ELb0ELb1ELb1ELb0ELb0ELb0ELb1ELb1ELb1ELb0EEENS1_21CollectiveEpilogueFwdINS6_IJSA_SC_SB_EEES9_SE_SG_Li384ELb1ELb1ELb1ELb0EEENS1_36VarlenDynamicPersistentTileSchedulerILi192ELi128ELi384ELi128ELb1ELb1ELb1ELb0ELb1ELb1EEEEEEEEEvNT_6ParamsE --------------------------
	.section	.text._ZN7cutlass13device_kernelIN5flash11enable_sm90INS1_16FlashAttnFwdSm90INS1_25CollectiveMainloopFwdSm90ILi2EN4cute5tupleIJNS5_1CILi1EEES8_S8_EEENS6_IJNS7_ILi192EEENS7_ILi128EEENS7_ILi96EEEEEELi96ENS_10bfloat16_tEfNS_4arch4Sm90ELb0ELb0ELb0ELb1ELb1ELb0ELb0ELb0ELb1ELb1ELb1ELb0EEENS1_21CollectiveEpilogueFwdINS6_IJSA_SC_SB_EEES9_SE_SG_Li384ELb1ELb1ELb1ELb0EEENS1_36VarlenDynamicPersistentTileSchedulerILi192ELi128ELi384ELi128ELb1ELb1ELb1ELb0ELb1ELb1EEEEEEEEEvNT_6ParamsE,"ax",@progbits
	.align	128
.text._ZN7cutlass13device_kernelIN5flash11enable_sm90INS1_16FlashAttnFwdSm90INS1_25CollectiveMainloopFwdSm90ILi2EN4cute5tupleIJNS5_1CILi1EEES8_S8_EEENS6_IJNS7_ILi192EEENS7_ILi128EEENS7_ILi96EEEEEELi96ENS_10bfloat16_tEfNS_4arch4Sm90ELb0ELb0ELb0ELb1ELb1ELb0ELb0ELb0ELb1ELb1ELb1ELb0EEENS1_21CollectiveEpilogueFwdINS6_IJSA_SC_SB_EEES9_SE_SG_Li384ELb1ELb1ELb1ELb0EEENS1_36VarlenDynamicPersistentTileSchedulerILi192ELi128ELi384ELi128ELb1ELb1ELb1ELb0ELb1ELb1EEEEEEEEEvNT_6ParamsE:
        .type           _ZN7cutlass13device_kernelIN5flash11enable_sm90INS1_16FlashAttnFwdSm90INS1_25CollectiveMainloopFwdSm90ILi2EN4cute5tupleIJNS5_1CILi1EEES8_S8_EEENS6_IJNS7_ILi192EEENS7_ILi128EEENS7_ILi96EEEEEELi96ENS_10bfloat16_tEfNS_4arch4Sm90ELb0ELb0ELb0ELb1ELb1ELb0ELb0ELb0ELb1ELb1ELb1ELb0EEENS1_21CollectiveEpilogueFwdINS6_IJSA_SC_SB_EEES9_SE_SG_Li384ELb1ELb1ELb1ELb0EEENS1_36VarlenDynamicPersistentTileSchedulerILi192ELi128ELi384ELi128ELb1ELb1ELb1ELb0ELb1ELb1EEEEEEEEEvNT_6ParamsE,@function
        .size           _ZN7cutlass13device_kernelIN5flash11enable_sm90INS1_16FlashAttnFwdSm90INS1_25CollectiveMainloopFwdSm90ILi2EN4cute5tupleIJNS5_1CILi1EEES8_S8_EEENS6_IJNS7_ILi192EEENS7_ILi128EEENS7_ILi96EEEEEELi96ENS_10bfloat16_tEfNS_4arch4Sm90ELb0ELb0ELb0ELb1ELb1ELb0ELb0ELb0ELb1ELb1ELb1ELb0EEENS1_21CollectiveEpilogueFwdINS6_IJSA_SC_SB_EEES9_SE_SG_Li384ELb1ELb1ELb1ELb0EEENS1_36VarlenDynamicPersistentTileSchedulerILi192ELi128ELi384ELi128ELb1ELb1ELb1ELb0ELb1ELb1EEEEEEEEEvNT_6ParamsE,(.L_x_15984 - _ZN7cutlass13device_kernelIN5flash11enable_sm90INS1_16FlashAttnFwdSm90INS1_25CollectiveMainloopFwdSm90ILi2EN4cute5tupleIJNS5_1CILi1EEES8_S8_EEENS6_IJNS7_ILi192EEENS7_ILi128EEENS7_ILi96EEEEEELi96ENS_10bfloat16_tEfNS_4arch4Sm90ELb0ELb0ELb0ELb1ELb1ELb0ELb0ELb0ELb1ELb1ELb1ELb0EEENS1_21CollectiveEpilogueFwdINS6_IJSA_SC_SB_EEES9_SE_SG_Li384ELb1ELb1ELb1ELb0EEENS1_36VarlenDynamicPersistentTileSchedulerILi192ELi128ELi384ELi128ELb1ELb1ELb1ELb0ELb1ELb1EEEEEEEEEvNT_6ParamsE)
        .other          _ZN7cutlass13device_kernelIN5flash11enable_sm90INS1_16FlashAttnFwdSm90INS1_25CollectiveMainloopFwdSm90ILi2EN4cute5tupleIJNS5_1CILi1EEES8_S8_EEENS6_IJNS7_ILi192EEENS7_ILi128EEENS7_ILi96EEEEEELi96ENS_10bfloat16_tEfNS_4arch4Sm90ELb0ELb0ELb0ELb1ELb1ELb0ELb0ELb0ELb1ELb1ELb1ELb0EEENS1_21CollectiveEpilogueFwdINS6_IJSA_SC_SB_EEES9_SE_SG_Li384ELb1ELb1ELb1ELb0EEENS1_36VarlenDynamicPersistentTileSchedulerILi192ELi128ELi384ELi128ELb1ELb1ELb1ELb0ELb1ELb1EEEEEEEEEvNT_6ParamsE,@"STO_CUDA_ENTRY STV_DEFAULT"
_ZN7cutlass13device_kernelIN5flash11enable_sm90INS1_16FlashAttnFwdSm90INS1_25CollectiveMainloopFwdSm90ILi2EN4cute5tupleIJNS5_1CILi1EEES8_S8_EEENS6_IJNS7_ILi192EEENS7_ILi128EEENS7_ILi96EEEEEELi96ENS_10bfloat16_tEfNS_4arch4Sm90ELb0ELb0ELb0ELb1ELb1ELb0ELb0ELb0ELb1ELb1ELb1ELb0EEENS1_21CollectiveEpilogueFwdINS6_IJSA_SC_SB_EEES9_SE_SG_Li384ELb1ELb1ELb1ELb0EEENS1_36VarlenDynamicPersistentTileSchedulerILi192ELi128ELi384ELi128ELb1ELb1ELb1ELb0ELb1ELb1EEEEEEEEEvNT_6ParamsE:
        /* <DEDUP_REMOVED lines=45> */
.L_x_10166:
        /* <DEDUP_REMOVED lines=22> */
.L_x_10167:
        /* <DEDUP_REMOVED lines=18> */
.L_x_10168:
        /* <DEDUP_REMOVED lines=22> */
.L_x_10169:
        /* <DEDUP_REMOVED lines=22> */
.L_x_10170:
        /* <DEDUP_REMOVED lines=8> */
.L_x_10172:
[----:B------:R-:W-:-:S08]  /*0890*/  NOP ;  /* 0x0000000000007918 */ /* 0x000fd00000000000 */
[----:B------:R-:W0:Y:S02]  /*08a0*/  USETMAXREG.TRY_ALLOC.CTAPOOL UP0, 0xa0 ;  /* 0x000000a0000079c8 */ /* 0x000e240008000600 */
[----:B0-----:R-:W-:-:S13]  /*08b0*/  PLOP3.LUT P0, PT, PT, PT, UP0, 0x80, 0x0 ;  /* 0x000000000000781c */ /* 0x001fda0003f0f008 */
[----:B------:R-:W-:Y:S05]  /*08c0*/  @!P0 BRA `(.L_x_10172) ;  /* 0xfffffffc00f08947 */ /* 0x000fea000383ffff */
[----:B------:R-:W0:Y:S01]  /*08d0*/  S2R R2, SR_TID.X ;  /* 0x0000000000027919 */ /* 0x000e220000002100 */
[----:B------:R-:W1:Y:S01]  /*08e0*/  S2UR UR41, SR_CgaCtaId ;  /* 0x00000000002979c3 */ /* 0x000e620000008800 */
[----:B------:R-:W-:Y:S01]  /*08f0*/  UMOV UR40, 0x400 ;  /* 0x0000040000287882 */ /* 0x000fe20000000000 */
[----:B------:R-:W-:Y:S01]  /*0900*/  ULDC UR4, c[0x0][0xc3c] ;  /* 0x00030f0000047ab9 */ /* 0x000fe20000000800 */
[----:B-1----:R-:W-:-:S05]  /*0910*/  ULEA UR40, UR41, UR40, 0x18 ;  /* 0x0000002829287291 */ /* 0x002fca000f8ec03f */
[----:B------:R-:W-:Y:S06]  /*0920*/  BAR.ARV 0x8, 0x200 ;  /* 0x0208000000007b1d */ /* 0x000fec0000002000 */
[----:B0-----:R-:W-:-:S04]  /*0930*/  LOP3.LUT R0, R2, 0xffffff80, RZ, 0xc0, !PT ;  /* 0xffffff8002007812 */ /* 0x001fc800078ec0ff */
[----:B------:R-:W-:-:S13]  /*0940*/  ISETP.NE.AND P0, PT, R0, 0x80, PT ;  /* 0x000000800000780c */ /* 0x000fda0003f05270 */
[----:B------:R-:W-:Y:S08]  /*0950*/  @!P0 BAR.ARV 0x9, 0x100 ;  /* 0x0244000000008b1d */ /* 0x000ff00000002000 */
[----:B------:R-:W-:Y:S06]  /*0960*/  BAR.SYNC.DEFER_BLOCKING 0x5, 0x200 ;  /* 0x0148000000007b1d */ /* 0x000fec0000010000 */
[----:B------:R-:W0:Y:S02]  /*0970*/  LDS.128 R8, [UR40+0x2d8d0] ;  /* 0x02d8d028ff087984 */ /* 0x000e240008000c00 */
[----:B------:R-:W-:Y:S06]  /*0980*/  BAR.ARV 0x4, 0x200 ;  /* 0x0108000000007b1d */ /* 0x000fec0000002000 */
[----:B0-----:R-:W-:-:S13]  /*0990*/  ISETP.GE.AND P0, PT, R11, UR4, PT ;  /* 0x000000040b007c0c */ /* 0x001fda000bf06270 */
[----:B------:R-:W-:Y:S05]  /*09a0*/  @P0 EXIT ;  /* 0x000000000000094d */ /* 0x000fea0003800000 */
[----:B------:R-:W2:Y:S01]  /*09b0*/  LDL R19, [R1+0x20] ;  /* 0x0000200001137983 */ /* 0x000ea20000100800 */
[----:B------:R-:W-:-:S05]  /*09c0*/  VIADD R17, R2, 0xffffff80 ;  /* 0xffffff8002117836 */ /* 0x000fca0000000000 */
[----:B------:R-:W-:-:S04]  /*09d0*/  SHF.R.S32.HI R0, RZ, 0x1f, R17 ;  /* 0x0000001fff007819 */ /* 0x000fc80000011411 */
[CC--:B------:R-:W-:Y:S02]  /*09e0*/  LEA.HI R2, R0.reuse, R17.reuse, RZ, 0x7 ;  /* 0x0000001100027211 */ /* 0x0c0fe400078f38ff */
[----:B------:R-:W-:Y:S02]  /*09f0*/  LEA.HI R3, R0, R17, RZ, 0x4 ;  /* 0x0000001100037211 */ /* 0x000fe400078f20ff */
[----:B------:R-:W-:-:S05]  /*0a00*/  LOP3.LUT R4, R2, 0xffffff80, RZ, 0xc0, !PT ;  /* 0xffffff8002047812 */ /* 0x000fca00078ec0ff */
[----:B------:R-:W-:Y:S01]  /*0a10*/  IMAD.IADD R18, R17, 0x1, -R4 ;  /* 0x0000000111127824 */ /* 0x000fe200078e0a04 */
[----:B------:R-:W-:-:S05]  /*0a20*/  LOP3.LUT R4, R3, 0xfffffff0, RZ, 0xc0, !PT ;  /* 0xfffffff003047812 */ /* 0x000fca00078ec0ff */
[----:B------:R-:W-:Y:S01]  /*0a30*/  IMAD.IADD R4, R17, 0x1, -R4 ;  /* 0x0000000111047824 */ /* 0x000fe200078e0a04 */
[----:B------:R-:W-:Y:S02]  /*0a40*/  SHF.R.S32.HI R6, RZ, 0x4, R3 ;  /* 0x00000004ff067819 */ /* 0x000fe40000011403 */
[----:B------:R-:W-:Y:S02]  /*0a50*/  LEA.HI R7, R0, R17, RZ, 0x5 ;  /* 0x0000001100077211 */ /* 0x000fe400078f28ff */
[----:B------:R-:W-:Y:S02]  /*0a60*/  SHF.R.S32.HI R5, RZ, 0x1f, R4 ;  /* 0x0000001fff057819 */ /* 0x000fe40000011404 */
[----:B------:R-:W-:Y:S02]  /*0a70*/  LEA.HI R3, R3, R6, RZ, 0x1 ;  /* 0x0000000603037211 */ /* 0x000fe400078f08ff */
[----:B------:R-:W-:Y:S02]  /*0a80*/  LEA.HI R5, R5, R4, RZ, 0x3 ;  /* 0x0000000405057211 */ /* 0x000fe400078f18ff */
[----:B------:R-:W-:-:S02]  /*0a90*/  SHF.R.S32.HI R16, RZ, 0x7, R2 ;  /* 0x00000007ff107819 */ /* 0x000fc40000011402 */
[----:B------:R-:W-:Y:S02]  /*0aa0*/  SHF.R.S32.HI R8, RZ, 0x5, R7 ;  /* 0x00000005ff087819 */ /* 0x000fe40000011407 */
[----:B------:R-:W-:Y:S02]  /*0ab0*/  LOP3.LUT R7, R3, 0x1ffffffe, RZ, 0xc0, !PT ;  /* 0x1ffffffe03077812 */ /* 0x000fe400078ec0ff */
[----:B------:R-:W-:Y:S01]  /*0ac0*/  LOP3.LUT R3, R5, 0xfffffff8, RZ, 0xc0, !PT ;  /* 0xfffffff805037812 */ /* 0x000fe200078ec0ff */
[----:B------:R-:W-:Y:S01]  /*0ad0*/  IMAD.HI R2, R16, 0x55555556, RZ ;  /* 0x5555555610027827 */ /* 0x000fe200078e02ff */
[----:B------:R-:W-:-:S03]  /*0ae0*/  SHF.R.S32.HI R12, RZ, 0x1f, R18 ;  /* 0x0000001fff0c7819 */ /* 0x000fc60000011412 */
[----:B------:R-:W-:Y:S02]  /*0af0*/  IMAD.IADD R3, R4, 0x1, -R3 ;  /* 0x0000000104037824 */ /* 0x000fe400078e0a03 */
[----:B------:R-:W-:Y:S01]  /*0b00*/  IMAD.IADD R7, R6, 0x1, -R7 ;  /* 0x0000000106077824 */ /* 0x000fe200078e0a07 */
[----:B------:R-:W-:Y:S01]  /*0b10*/  LEA.HI R13, R12, R18, RZ, 0x2 ;  /* 0x000000120c0d7211 */ /* 0x000fe200078f10ff */
[----:B------:R-:W-:Y:S01]  /*0b20*/  IMAD R6, R8, 0x10, R4 ;  /* 0x0000001008067824 */ /* 0x000fe200078e0204 */
[----:B------:R-:W-:Y:S01]  /*0b30*/  LEA.HI R4, R2, R2, RZ, 0x1 ;  /* 0x0000000202047211 */ /* 0x000fe200078f08ff */
[----:B------:R-:W-:Y:S01]  /*0b40*/  IMAD.SHL.U32 R2, R3, 0x40, RZ ;  /* 0x0000004003027824 */ /* 0x000fe200078e00ff */
[--C-:B------:R-:W-:Y:S01]  /*0b50*/  SHF.R.S32.HI R14, RZ, 0x2, R13.reuse ;  /* 0x00000002ff0e7819 */ /* 0x100fe2000001140d */
[----:B------:R-:W-:Y:S01]  /*0b60*/  IMAD.SHL.U32 R7, R7, 0x8, RZ ;  /* 0x0000000807077824 */ /* 0x000fe200078e00ff */
[----:B------:R-:W-:Y:S01]  /*0b70*/  SHF.R.S32.HI R15, RZ, 0x1f, R13 ;  /* 0x0000001fff0f7819 */ /* 0x000fe2000001140d */
[----:B------:R-:W-:Y:S01]  /*0b80*/  IMAD.SHL.U32 R5, R5, 0x40, RZ ;  /* 0x0000004005057824 */ /* 0x000fe200078e00ff */
[----:B------:R-:W-:Y:S01]  /*0b90*/  LOP3.LUT R2, R2, 0x1c0, RZ, 0xc0, !PT ;  /* 0x000001c002027812 */ /* 0x000fe200078ec0ff */
[----:B------:R-:W-:Y:S01]  /*0ba0*/  IMAD.U32 R6, R6, 0x20, R7 ;  /* 0x0000002006067824 */ /* 0x000fe200078e0007 */
[----:B------:R-:W-:-:S02]  /*0bb0*/  LEA.HI R15, R15, R14, RZ, 0x3 ;  /* 0x0000000e0f0f7211 */ /* 0x000fc400078f18ff */
[----:B------:R-:W-:Y:S02]  /*0bc0*/  LOP3.LUT R7, R2, 0x8, R7, 0xf8, !PT ;  /* 0x0000000802077812 */ /* 0x000fe400078ef807 */
[----:B------:R-:W-:Y:S02]  /*0bd0*/  LOP3.LUT R5, R5, 0x7ffffe00, RZ, 0xc0, !PT ;  /* 0x7ffffe0005057812 */ /* 0x000fe400078ec0ff */
[----:B------:R-:W-:Y:S02]  /*0be0*/  SHF.R.U32.HI R2, RZ, 0x3, R2 ;  /* 0x00000003ff027819 */ /* 0x000fe40000011602 */
[----:B------:R-:W-:Y:S02]  /*0bf0*/  LOP3.LUT R15, R15, 0xfffffff8, RZ, 0xc0, !PT ;  /* 0xfffffff80f0f7812 */ /* 0x000fe400078ec0ff */
[----:B------:R-:W-:Y:S01]  /*0c00*/  LEA.HI R12, R12, R18, RZ, 0x5 ;  /* 0x000000120c0c7211 */ /* 0x000fe200078f28ff */
[----:B------:R-:W-:Y:S01]  /*0c10*/  IMAD R5, R8, 0x400, R5 ;  /* 0x0000040008057824 */ /* 0x000fe200078e0205 */
[----:B------:R-:W-:Y:S01]  /*0c20*/  LOP3.LUT R2, R7, R2, RZ, 0x3c, !PT ;  /* 0x0000000207027212 */ /* 0x000fe200078e3cff */
[----:B------:R-:W-:Y:S01]  /*0c30*/  IMAD.IADD R15, R14, 0x1, -R15 ;  /* 0x000000010e0f7824 */ /* 0x000fe200078e0a0f */
[----:B------:R-:W-:-:S02]  /*0c40*/  SHF.R.S32.HI R12, RZ, 0x5, R12 ;  /* 0x00000005ff0c7819 */ /* 0x000fc4000001140c */
[----:B------:R-:W-:Y:S01]  /*0c50*/  LEA.HI R0, R0, R17, RZ, 0x2 ;  /* 0x0000001100007211 */ /* 0x000fe200078f10ff */
[----:B------:R-:W-:Y:S02]  /*0c60*/  IMAD R4, R4, -0x3, R16 ;  /* 0xfffffffd04047824 */ /* 0x000fe400078e0210 */
[----:B------:R-:W-:Y:S01]  /*0c70*/  IMAD.IADD R16, R5, 0x1, R2 ;  /* 0x0000000105107824 */ /* 0x000fe200078e0202 */
[----:B------:R-:W-:Y:S01]  /*0c80*/  LOP3.LUT R2, R0, 0xfffffffc, RZ, 0xc0, !PT ;  /* 0xfffffffc00027812 */ /* 0x000fe200078ec0ff */
[----:B------:R-:W-:Y:S01]  /*0c90*/  IMAD R15, R12, 0x10, R15 ;  /* 0x000000100c0f7824 */ /* 0x000fe200078e020f */
[----:B------:R-:W-:-:S03]  /*0ca0*/  LOP3.LUT R13, R13, 0x7ffffffc, RZ, 0xc0, !PT ;  /* 0x7ffffffc0d0d7812 */ /* 0x000fc600078ec0ff */
[----:B------:R-:W-:Y:S02]  /*0cb0*/  IMAD R8, R4, 0x40, R15 ;  /* 0x0000004004087824 */ /* 0x000fe400078e020f */
[----:B------:R-:W-:Y:S02]  /*0cc0*/  IMAD.IADD R4, R17, 0x1, -R2 ;  /* 0x0000000111047824 */ /* 0x000fe400078e0a02 */
[----:B------:R-:W-:Y:S01]  /*0cd0*/  IMAD.IADD R13, R18, 0x1, -R13 ;  /* 0x00000001120d7824 */ /* 0x000fe200078e0a0d */
[----:B------:R-:W-:Y:S01]  /*0ce0*/  R2P PR, R3, 0x6 ;  /* 0x0000000603007804 */ /* 0x000fe20000000000 */
[C---:B------:R-:W-:Y:S01]  /*0cf0*/  IMAD.SHL.U32 R138, R4.reuse, 0x8, RZ ;  /* 0x00000008048a7824 */ /* 0x040fe200078e00ff */
[----:B------:R-:W-:Y:S01]  /*0d00*/  LEA.HI R3, R4, R4, RZ, 0x1 ;  /* 0x0000000404037211 */ /* 0x000fe200078f08ff */
[----:B------:R-:W-:Y:S02]  /*0d10*/  IMAD.SHL.U32 R157, R13, 0x2, RZ ;  /* 0x000000020d9d7824 */ /* 0x000fe400078e00ff */
[----:B------:R-:W-:Y:S01]  /*0d20*/  VIADD R144, R138, 0x40 ;  /* 0x000000408a907836 */ /* 0x000fe20000000000 */
[----:B------:R-:W-:Y:S01]  /*0d30*/  LOP3.LUT R3, R3, 0x1ffffffe, RZ, 0xc0, !PT ;  /* 0x1ffffffe03037812 */ /* 0x000fe200078ec0ff */
[----:B------:R-:W-:-:S02]  /*0d40*/  VIADD R155, R157, 0x8 ;  /* 0x000000089d9b7836 */ /* 0x000fc40000000000 */
[C---:B------:R-:W-:Y:S01]  /*0d50*/  VIADD R152, R157.reuse, 0x20 ;  /* 0x000000209d987836 */ /* 0x040fe20000000000 */
[----:B------:R-:W-:Y:S01]  /*0d60*/  SHF.R.S32.HI R0, RZ, 0x2, R0 ;  /* 0x00000002ff007819 */ /* 0x000fe20000011400 */
[C---:B------:R-:W-:Y:S01]  /*0d70*/  VIADD R149, R157.reuse, 0x38 ;  /* 0x000000389d957836 */ /* 0x040fe20000000000 */
[----:B------:R-:W-:Y:S01]  /*0d80*/  SHF.R.S32.HI R0, RZ, 0x1f, R144 ;  /* 0x0000001fff007819 */ /* 0x000fe20000011490 */
[----:B------:R-:W-:Y:S01]  /*0d90*/  VIADD R146, R157, 0x50 ;  /* 0x000000509d927836 */ /* 0x000fe20000000000 */
[----:B------:R-:W-:Y:S01]  /*0da0*/  SHF.R.S32.HI R0, RZ, 0x1f, R155 ;  /* 0x0000001fff007819 */ /* 0x000fe2000001149b */
[----:B------:R-:W-:Y:S01]  /*0db0*/  IMAD.IADD R3, R4, 0x1, -R3 ;  /* 0x0000000104037824 */ /* 0x000fe200078e0a03 */
[----:B------:R-:W-:Y:S02]  /*0dc0*/  SHF.R.S32.HI R0, RZ, 0x1f, R152 ;  /* 0x0000001fff007819 */ /* 0x000fe40000011498 */
[----:B------:R-:W-:Y:S02]  /*0dd0*/  SHF.R.S32.HI R0, RZ, 0x1f, R149 ;  /* 0x0000001fff007819 */ /* 0x000fe40000011495 */
[----:B------:R-:W-:Y:S01]  /*0de0*/  SHF.R.S32.HI R0, RZ, 0x1f, R146 ;  /* 0x0000001fff007819 */ /* 0x000fe20000011492 */
[----:B------:R-:W-:Y:S01]  /*0df0*/  IMAD R0, R3, 0x8, R8 ;  /* 0x0000000803007824 */ /* 0x000fe200078e0208 */
[----:B------:R0:W-:Y:S04]  /*0e00*/  STL [R1+0x44], R6 ;  /* 0x0000440601007387 */ /* 0x0001e80000100800 */
[----:B------:R1:W-:Y:S04]  /*0e10*/  STL [R1+0x3c], R8 ;  /* 0x00003c0801007387 */ /* 0x0003e80000100800 */
[----:B------:R1:W-:Y:S04]  /*0e20*/  STL [R1+0x8], RZ ;  /* 0x000008ff01007387 */ /* 0x0003e80000100800 */
[----:B------:R1:W-:Y:S01]  /*0e30*/  STL [R1+0x40], R0 ;  /* 0x0000400001007387 */ /* 0x0003e20000100800 */
[----:B------:R-:W-:Y:S01]  /*0e40*/  LEA R16, R16, UR40, 0x1 ;  /* 0x0000002810107c11 */ /* 0x000fe2000f8e08ff */
[----:B------:R-:W-:-:S02]  /*0e50*/  IMAD.MOV.U32 R17, RZ, RZ, 0x40 ;  /* 0x00000040ff117424 */ /* 0x000fc400078e00ff */
[----:B------:R-:W-:Y:S02]  /*0e60*/  VIADD R142, R138, 0x20 ;  /* 0x000000208a8e7836 */ /* 0x000fe40000000000 */
[----:B------:R-:W-:Y:S02]  /*0e70*/  VIADD R153, R157, 0x18 ;  /* 0x000000189d997836 */ /* 0x000fe40000000000 */
[----:B------:R-:W-:Y:S01]  /*0e80*/  VIADD R18, R16, 0x21800 ;  /* 0x0002180010127836 */ /* 0x000fe20000000000 */
[----:B------:R-:W-:Y:S01]  /*0e90*/  SEL R17, R17, 0xffffffc0, !P2 ;  /* 0xffffffc011117807 */ /* 0x000fe20005000000 */
[C---:B------:R-:W-:Y:S02]  /*0ea0*/  VIADD R154, R157.reuse, 0x10 ;  /* 0x000000109d9a7836 */ /* 0x040fe40000000000 */
[C---:B------:R-:W-:Y:S01]  /*0eb0*/  VIADD R150, R157.reuse, 0x30 ;  /* 0x000000309d967836 */ /* 0x040fe20000000000 */
[C---:B------:R-:W-:Y:S01]  /*0ec0*/  IADD3 R151, R157.reuse, 0x28, RZ ;  /* 0x000000289d977810 */ /* 0x040fe20007ffe0ff */
[C---:B------:R-:W-:Y:S01]  /*0ed0*/  VIADD R147, R157.reuse, 0x48 ;  /* 0x000000489d937836 */ /* 0x040fe20000000000 */
[----:B------:R-:W-:Y:S01]  /*0ee0*/  SHF.R.S32.HI R4, RZ, 0x1f, R142 ;  /* 0x0000001fff047819 */ /* 0x000fe2000001148e */
[----:B------:R-:W-:-:S02]  /*0ef0*/  VIADD R148, R157, 0x40 ;  /* 0x000000409d947836 */ /* 0x000fc40000000000 */
[----:B------:R-:W-:Y:S02]  /*0f00*/  VIADD R145, R157, 0x58 ;  /* 0x000000589d917836 */ /* 0x000fe40000000000 */
[----:B------:R-:W-:Y:S01]  /*0f10*/  VIADD R23, R16, 0x21820 ;  /* 0x0002182010177836 */ /* 0x000fe20000000000 */
[----:B------:R-:W-:Y:S01]  /*0f20*/  SHF.R.S32.HI R4, RZ, 0x1f, R153 ;  /* 0x0000001fff047819 */ /* 0x000fe20000011499 */
[C---:B------:R-:W-:Y:S01]  /*0f30*/  @P1 VIADD R23, R18.reuse, 0xffffffe0 ;  /* 0xffffffe012171836 */ /* 0x040fe20000000000 */
[----:B------:R-:W-:Y:S01]  /*0f40*/  SHF.R.S32.HI R4, RZ, 0x1f, R150 ;  /* 0x0000001fff047819 */ /* 0x000fe20000011496 */
[----:B------:R-:W-:Y:S01]  /*0f50*/  IMAD.MOV.U32 R5, RZ, RZ, R9 ;  /* 0x000000ffff057224 */ /* 0x000fe200078e0009 */
[----:B------:R-:W-:Y:S01]  /*0f60*/  SHF.R.S32.HI R9, RZ, 0x1f, R154 ;  /* 0x0000001fff097819 */ /* 0x000fe2000001149a */
[----:B------:R-:W-:Y:S01]  /*0f70*/  IMAD.IADD R18, R18, 0x1, R17 ;  /* 0x0000000112127824 */ /* 0x000fe200078e0211 */
[----:B------:R-:W-:Y:S01]  /*0f80*/  SHF.R.S32.HI R9, RZ, 0x1f, R151 ;  /* 0x0000001fff097819 */ /* 0x000fe20000011497 */
[----:B0-----:R-:W-:Y:S01]  /*0f90*/  IMAD.MOV.U32 R6, RZ, RZ, R10 ;  /* 0x000000ffff067224 */ /* 0x001fe200078e000a */
[----:B------:R-:W-:Y:S01]  /*0fa0*/  SHF.R.S32.HI R4, RZ, 0x1f, R147 ;  /* 0x0000001fff047819 */ /* 0x000fe20000011493 */
[----:B------:R-:W-:Y:S01]  /*0fb0*/  IMAD.MOV.U32 R7, RZ, RZ, R11 ;  /* 0x000000ffff077224 */ /* 0x000fe200078e000b */
[----:B------:R-:W-:Y:S01]  /*0fc0*/  SHF.R.S32.HI R9, RZ, 0x1f, R148 ;  /* 0x0000001fff097819 */ /* 0x000fe20000011494 */
[----:B------:R-:W-:Y:S01]  /*0fd0*/  IMAD.MOV.U32 R2, RZ, RZ, RZ ;  /* 0x000000ffff027224 */ /* 0x000fe200078e00ff */
[----:B------:R-:W-:Y:S01]  /*0fe0*/  SHF.R.S32.HI R4, RZ, 0x1f, R145 ;  /* 0x0000001fff047819 */ /* 0x000fe20000011491 */
[----:B------:R-:W-:-:S02]  /*0ff0*/  IMAD.IADD R17, R17, 0x1, R23 ;  /* 0x0000000111117824 */ /* 0x000fc400078e0217 */
[----:B------:R-:W-:Y:S01]  /*1000*/  VIADD R136, R23, 0x6000 ;  /* 0x0000600017887836 */ /* 0x000fe20000000000 */
[----:B------:R-:W-:Y:S01]  /*1010*/  UMOV UR38, URZ ;  /* 0x0000003f00267c82 */ /* 0x000fe20008000000 */
[----:B-12---:R-:W-:-:S07]  /*1020*/  LOP3.LUT R19, R19, 0x1, RZ, 0xfc, !PT ;  /* 0x0000000113137812 */ /* 0x006fce00078efcff */
.L_x_10214:
[----:B012-4-:R-:W0:Y:S01]  /*1030*/  LDC.64 R8, c[0x0][0xc88] ;  /* 0x00032200ff087b82 */ /* 0x017e220000000a00 */
[----:B------:R-:W-:-:S07]  /*1040*/  ULDC.64 UR4, c[0x0][0xa28] ;  /* 0x00028a0000047ab9 */ /* 0x000fce0000000a00 */
[----:B---3--:R-:W1:Y:S08]  /*1050*/  LDC.64 R12, c[0x0][0x418] ;  /* 0x00010600ff0c7b82 */ /* 0x008e700000000a00 */
[----:B------:R-:W2:Y:S01]  /*1060*/  LDC R0, c[0x0][0x424] ;  /* 0x00010900ff007b82 */ /* 0x000ea20000000800 */
[----:B0-----:R-:W-:-:S07]  /*1070*/  IMAD.WIDE R8, R7, 0x4, R8 ;  /* 0x0000000407087825 */ /* 0x001fce00078e0208 */
[----:B------:R-:W0:Y:S01]  /*1080*/  LDC R89, c[0x0][0x2f0] ;  /* 0x0000bc00ff597b82 */ /* 0x000e220000000800 */
[----:B------:R-:W3:Y:S01]  /*1090*/  LDG.E R137, desc[UR36][R8.64] ;  /* 0x0000002408897981 */ /* 0x000ee2000c1e1900 */
        /* <DEDUP_REMOVED lines=27> */
.L_x_10173:
[----:B-----5:R-:W-:Y:S01]  /*1250*/  IMAD.IADD R89, R89, 0x1, -R4 ;  /* 0x0000000159597824 */ /* 0x020fe200078e0a04 */
[C---:B------:R-:W-:Y:S02]  /*1260*/  LOP3.LUT R3, R6.reuse, 0xff000000, RZ, 0xc0, !PT ;  /* 0xff00000006037812 */ /* 0x040fe400078ec0ff */
[----:B------:R-:W-:Y:S01]  /*1270*/  LOP3.LUT R0, R6, 0xff0000, RZ, 0xc0, !PT ;  /* 0x00ff000006007812 */ /* 0x000fe200078ec0ff */
[C---:B------:R-:W-:Y:S01]  /*1280*/  VIADD R4, R89.reuse, 0x7f ;  /* 0x0000007f59047836 */ /* 0x040fe20000000000 */
[----:B------:R-:W-:Y:S02]  /*1290*/  ISETP.GE.AND P0, PT, R89, 0x1, PT ;  /* 0x000000015900780c */ /* 0x000fe40003f06270 */
[----:B------:R-:W-:Y:S02]  /*12a0*/  SHF.R.U32.HI R3, RZ, 0x8, R3 ;  /* 0x00000008ff037819 */ /* 0x000fe40000011603 */
[----:B------:R-:W-:Y:S02]  /*12b0*/  SHF.R.S32.HI R7, RZ, 0x1f, R4 ;  /* 0x0000001fff077819 */ /* 0x000fe40000011404 */
[----:B------:R-:W-:Y:S01]  /*12c0*/  LEA.HI R0, R0, R3, RZ, 0x10 ;  /* 0x0000000300007211 */ /* 0x000fe200078f80ff */
[----:B------:R-:W-:Y:S01]  /*12d0*/  IMAD.MOV.U32 R3, RZ, RZ, RZ ;  /* 0x000000ffff037224 */ /* 0x000fe200078e00ff */
[----:B------:R-:W-:-:S02]  /*12e0*/  LEA.HI R7, R7, R4, RZ, 0x7 ;  /* 0x0000000407077211 */ /* 0x000fc400078f38ff */
[----:B------:R-:W-:Y:S02]  /*12f0*/  LOP3.LUT R156, R0, 0xff, RZ, 0xc0, !PT ;  /* 0x000000ff009c7812 */ /* 0x000fe400078ec0ff */
[----:B------:R-:W-:Y:S02]  /*1300*/  SHF.R.U32.HI R140, RZ, 0x10, R0 ;  /* 0x00000010ff8c7819 */ /* 0x000fe40000011600 */
[----:B------:R-:W-:Y:S01]  /*1310*/  SHF.R.S32.HI R88, RZ, 0x7, R7 ;  /* 0x00000007ff587819 */ /* 0x000fe20000011407 */
[----:B------:R-:W-:Y:S06]  /*1320*/  @!P0 BRA `(.L_x_10174) ;  /* 0x0000000000748947 */ /* 0x000fec0003800000 */
[----:B------:R-:W3:Y:S01]  /*1330*/  LDC R3, c[0x0][0x9f0] ;  /* 0x00027c00ff037b82 */ /* 0x000ee20000000800 */
[----:B------:R-:W-:-:S04]  /*1340*/  ISETP.NE.AND P0, PT, R140, RZ, PT ;  /* 0x000000ff8c00720c */ /* 0x000fc80003f05270 */
[----:B---3--:R-:W-:-:S04]  /*1350*/  SEL R11, R140, R3, P0 ;  /* 0x000000038c0b7207 */ /* 0x008fc80000000000 */
        /* <DEDUP_REMOVED lines=26> */
.L_x_10174:
        /* <DEDUP_REMOVED lines=33> */
[----:B------:R-:W-:-:S04]  /*1710*/  UIADD3 UR6, UR40, 0x21800, URZ ;  /* 0x0002180028067890 */ /* 0x000fc8000fffe03f */
[----:B------:R-:W-:-:S06]  /*1720*/  ULOP3.LUT UP0, URZ, UR6, 0x3ff, URZ, 0xc0, !UPT ;  /* 0x000003ff063f7892 */ /* 0x000fcc000f80c03f */
[----:B------:R-:W-:Y:S01]  /*1730*/  PLOP3.LUT P0, PT, PT, PT, UP0, 0x80, 0x0 ;  /* 0x000000000000781c */ /* 0x000fe20003f0f008 */
[----:B0-----:R-:W-:-:S05]  /*1740*/  VIADD R4, R0, 0xffffff80 ;  /* 0xffffff8000047836 */ /* 0x001fca0000000000 */
[----:B------:R-:W-:-:S04]  /*1750*/  SHF.R.S32.HI R0, RZ, 0x1f, R4 ;  /* 0x0000001fff007819 */ /* 0x000fc80000011404 */
[----:B------:R-:W-:-:S04]  /*1760*/  LEA.HI R0, R0, R4, RZ, 0x7 ;  /* 0x0000000400007211 */ /* 0x000fc800078f38ff */
[----:B------:R-:W-:-:S06]  /*1770*/  SHF.R.S32.HI R0, RZ, 0x7, R0 ;  /* 0x00000007ff007819 */ /* 0x000fcc0000011400 */
[----:B------:R-:W0:Y:S02]  /*1780*/  SHFL.IDX PT, R0, R0, RZ, 0x1f ;  /* 0x00001fff00007589 */ /* 0x000e2400000e0000 */
[----:B0-----:R-:W-:-:S13]  /*1790*/  R2UR UR42, R0 ;  /* 0x00000000002a72ca */ /* 0x001fda00000e0000 */
        /* <DEDUP_REMOVED lines=14> */
[----:B---3--:R-:W-:Y:S01]  /*1880*/  IMAD.U32 R10, RZ, RZ, UR6 ;  /* 0x00000006ff0a7e24 */ /* 0x008fe2000f8e00ff */
        /* <DEDUP_REMOVED lines=8> */
.L_x_10176:
[----:B------:R-:W2:Y:S01]  /*1910*/  LDL R20, [R1+0x8] ;  /* 0x0000080001147983 */ /* 0x000ea20000100800 */
[----:B------:R-:W-:Y:S02]  /*1920*/  ISETP.NE.AND P0, PT, R19, 0x3, PT ;  /* 0x000000031300780c */ /* 0x000fe40003f05270 */
[----:B--2---:R-:W-:-:S04]  /*1930*/  LEA.HI R0, R20, R20, RZ, 0x1 ;  /* 0x0000001414007211 */ /* 0x004fc800078f08ff */
[----:B------:R-:W-:-:S05]  /*1940*/  LOP3.LUT R0, R0, 0xfffffffe, RZ, 0xc0, !PT ;  /* 0xfffffffe00007812 */ /* 0x000fca00078ec0ff */
[----:B------:R-:W-:-:S05]  /*1950*/  IMAD.IADD R0, R20, 0x1, -R0 ;  /* 0x0000000114007824 */ /* 0x000fca00078e0a00 */
[----:B------:R-:W-:-:S04]  /*1960*/  SHF.L.U32 R0, R0, 0x1f, RZ ;  /* 0x0000001f00007819 */ /* 0x000fc800000006ff */
[----:B------:R-:W0:Y:S02]  /*1970*/  SYNCS.PHASECHK.TRANS64.TRYWAIT P1, [UR40+0x2d800], R0 ;  /* 0x02d80000ff0075a7 */ /* 0x000e240008020168 */
[----:B0-----:R-:W-:Y:S05]  /*1980*/  @!P1 BRA `(.L_x_10177) ;  /* 0x000000cc00d89947 */ /* 0x001fea0003800000 */
.L_x_10297:
[----:B------:R-:W-:Y:S05]  /*1990*/  @!P0 BRA `(.L_x_10178) ;  /* 0x0000000000048947 */ /* 0x000fea0003800000 */
[----:B------:R-:W-:Y:S01]  /*19a0*/  BPT.TRAP 0x1 ;  /* 0x000000040000795c */ /* 0x000fe20000300000 */
.L_x_10178:
[----:B------:R-:W-:Y:S01]  /*19b0*/  IMAD.U32 R5, RZ, RZ, UR38 ;  /* 0x00000026ff057e24 */ /* 0x000fe2000f8e00ff */
[----:B0-----:R-:W-:-:S04]  /*19c0*/  SHF.L.U32 R0, R2, 0x1f, RZ ;  /* 0x0000001f02007819 */ /* 0x001fc800000006ff */
[----:B------:R-:W-:-:S04]  /*19d0*/  LEA R5, R5, UR40, 0x3 ;  /* 0x0000002805057c11 */ /* 0x000fc8000f8e18ff */
[----:B------:R0:W1:Y:S01]  /*19e0*/  SYNCS.PHASECHK.TRANS64.TRYWAIT P1, [R5+URZ+0x2d830], R0 ;  /* 0x02d83000050075a7 */ /* 0x000062000802017f */
[----:B------:R-:W-:Y:S05]  /*19f0*/  @!P0 BRA `(.L_x_10179) ;  /* 0x0000000000048947 */ /* 0x000fea0003800000 */
[----:B------:R-:W-:Y:S01]  /*1a00*/  BPT.TRAP 0x1 ;  /* 0x000000040000795c */ /* 0x000fe20000300000 */
.L_x_10179:
[----:B------:R-:W-:Y:S01]  /*1a10*/  IMAD.MOV.U32 R135, RZ, RZ, RZ ;  /* 0x000000ffff877224 */ /* 0x000fe200078e00ff */
[----:B-1----:R-:W-:Y:S06]  /*1a20*/  @P1 BRA `(.L_x_10180) ;  /* 0x0000000000081947 */ /* 0x002fec0003800000 */
[----:B------:R-:W1:Y:S02]  /*1a30*/  SYNCS.PHASECHK.TRANS64.TRYWAIT P1, [R5+URZ+0x2d830], R0 ;  /* 0x02d83000050075a7 */ /* 0x000e64000802017f */
[----:B-1----:R-:W-:Y:S05]  /*1a40*/  @!P1 BRA `(.L_x_10181) ;  /* 0x000000cc00c09947 */ /* 0x002fea0003800000 */
.L_x_10180:
[----:B------:R-:W-:Y:S05]  /*1a50*/  WARPSYNC.ALL ;  /* 0x0000000000007948 */ /* 0x000fea0003800000 */
[----:B------:R-:W-:Y:S01]  /*1a60*/  UIADD3 UR4, UR40, 0x15400, URZ ;  /* 0x0001540028047890 */ /* 0x000fe2000fffe03f */
[----:B------:R-:W-:Y:S01]  /*1a70*/  WARPGROUP.ARRIVE ;  /* 0x00000000000079c5 */ /* 0x000fe20000000000 */
[----:B------:R-:W-:Y:S02]  /*1a80*/  ULEA UR43, UR43, UR40, 0xc ;  /* 0x000000282b2b7291 */ /* 0x000fe4000f8e603f */
[----:B------:R-:W-:Y:S02]  /*1a90*/  USHF.R.U32.HI UR4, URZ, 0x4, UR4 ;  /* 0x000000043f047899 */ /* 0x000fe40008011604 */
[----:B------:R-:W-:-:S02]  /*1aa0*/  UIADD3 UR43, UR43, 0xc400, URZ ;  /* 0x0000c4002b2b7890 */ /* 0x000fc4000fffe03f */
[----:B------:R-:W-:Y:S02]  /*1ab0*/  ULOP3.LUT UR4, UR4, 0x3fff, URZ, 0xc0, !UPT ;  /* 0x00003fff04047892 */ /* 0x000fe4000f8ec03f */
[----:B------:R-:W-:Y:S02]  /*1ac0*/  USHF.R.U32.HI UR43, URZ, 0x4, UR43 ;  /* 0x000000043f2b7899 */ /* 0x000fe4000801162b */
[----:B------:R-:W-:Y:S02]  /*1ad0*/  ULOP3.LUT UR28, UR4, 0x10000, URZ, 0xfc, !UPT ;  /* 0x00010000041c7892 */ /* 0x000fe4000f8efc3f */
[----:B------:R-:W-:Y:S02]  /*1ae0*/  ULOP3.LUT UR43, UR43, 0x3fff, URZ, 0xc0, !UPT ;  /* 0x00003fff2b2b7892 */ /* 0x000fe4000f8ec03f */
[----:B------:R-:W-:Y:S02]  /*1af0*/  UIMAD UR6, UR38, 0x600, UR28 ;  /* 0x00000600260678a4 */ /* 0x000fe4000f8e021c */
[----:B------:R-:W-:Y:S01]  /*1b00*/  ULOP3.LUT UR4, UR43, 0x10000, URZ, 0xfc, !UPT ;  /* 0x000100002b047892 */ /* 0x000fe2000f8efc3f */
[----:B------:R-:W-:Y:S01]  /*1b10*/  UMOV UR7, 0x80000020 ;  /* 0x8000002000077882 */ /* 0x000fe20000000000 */
[----:B------:R-:W-:-:S02]  /*1b20*/  UMOV UR5, 0x80000020 ;  /* 0x8000002000057882 */ /* 0x000fc40000000000 */
        /* <DEDUP_REMOVED lines=39> */
.L_x_10182:
[----:B------:R-:W-:Y:S01]  /*1da0*/  IADD3 R89, R89, 0x80, -R157 ;  /* 0x0000008059597810 */ /* 0x000fe20007ffe89d */
[----:B------:R-:W-:Y:S01]  /*1db0*/  ULDC UR6, c[0x0][0x988] ;  /* 0x0002620000067ab9 */ /* 0x000fe20000000800 */
[----:B------:R-:W-:Y:S01]  /*1dc0*/  P2R R7, PR, RZ, 0x1 ;  /* 0x00000001ff077803 */ /* 0x000fe20000000000 */
        /* <DEDUP_REMOVED lines=36> */
[----:B---3--:R-:W-:Y:S01]  /*2010*/  FSEL R8, R33, -INF , P5 ;  /* 0xff80000021087808 */ /* 0x008fe20002800000 */
        /* <DEDUP_REMOVED lines=94> */
[----:B------:R-:W-:Y:S02]  /*2600*/  ISETP.GT.AND P4, PT, R4, 0x71, PT ;  /* 0x000000710400780c */ /* 0x000fe40003f84270 */
        /* <DEDUP_REMOVED lines=11> */
[----:B------:R-:W-:Y:S02]  /*26c0*/  P2R R21, PR, RZ, 0x4 ;  /* 0x00000004ff157803 */ /* 0x000fe40000000000 */
[----:B------:R-:W-:Y:S01]  /*26d0*/  ISETP.GT.AND P2, PT, R4, 0x58, PT ;  /* 0x000000580400780c */ /* 0x000fe20003f44270 */
[----:B01----:R-:W0:Y:S01]  /*26e0*/  SHFL.BFLY PT, R0, R11, 0x2, 0x1f ;  /* 0x0c401f000b007f89 */ /* 0x003e2200000e0000 */
[----:B------:R-:W-:Y:S02]  /*26f0*/  P2R R29, PR, RZ, 0x2 ;  /* 0x00000002ff1d7803 */ /* 0x000fe40000000000 */
[----:B------:R-:W-:Y:S02]  /*2700*/  FSEL R70, R70, -INF , P2 ;  /* 0xff80000046467808 */ /* 0x000fe40001000000 */
[----:B------:R-:W-:-:S02]  /*2710*/  ISETP.NE.AND P2, PT, R21, RZ, PT ;  /* 0x000000ff1500720c */ /* 0x000fc40003f45270 */
[C---:B------:R-:W-:Y:S02]  /*2720*/  ISETP.GT.AND P1, PT, R4.reuse, 0x59, PT ;  /* 0x000000590400780c */ /* 0x040fe40003f24270 */
[----:B------:R-:W-:Y:S02]  /*2730*/  P2R R31, PR, RZ, 0x1 ;  /* 0x00000001ff1f7803 */ /* 0x000fe40000000000 */
[----:B------:R-:W-:Y:S02]  /*2740*/  ISETP.GT.AND P0, PT, R4, 0x60, PT ;  /* 0x000000600400780c */ /* 0x000fe40003f04270 */
[----:B------:R-:W-:Y:S02]  /*2750*/  FSEL R80, R71, -INF , P1 ;  /* 0xff80000047507808 */ /* 0x000fe40000800000 */
[----:B------:R-:W-:Y:S02]  /*2760*/  FSEL R74, R74, -INF , P0 ;  /* 0xff8000004a4a7808 */ /* 0x000fe40000000000 */
[----:B------:R-:W-:-:S02]  /*2770*/  ISETP.NE.AND P0, PT, R31, RZ, PT ;  /* 0x000000ff1f00720c */ /* 0x000fc40003f05270 */
[----:B------:R-:W-:Y:S02]  /*2780*/  ISETP.NE.AND P1, PT, R29, RZ, PT ;  /* 0x000000ff1d00720c */ /* 0x000fe40003f25270 */
[----:B------:R-:W-:Y:S02]  /*2790*/  FSEL R126, R75, -INF , P0 ;  /* 0xff8000004b7e7808 */ /* 0x000fe40000000000 */
[----:B------:R-:W-:Y:S02]  /*27a0*/  FSEL R86, R86, -INF , P5 ;  /* 0xff80000056567808 */ /* 0x000fe40002800000 */
[----:B0-----:R-:W-:Y:S02]  /*27b0*/  FMNMX.FTZ R13, R11, R0, !PT ;  /* 0x000000000b0d7209 */ /* 0x001fe40007810000 */
[----:B------:R-:W-:Y:S02]  /*27c0*/  ISETP.NE.AND P0, PT, R7, RZ, PT ;  /* 0x000000ff0700720c */ /* 0x000fe40003f05270 */
[----:B------:R-:W-:Y:S01]  /*27d0*/  R2UR UR6, R5 ;  /* 0x00000000050672ca */ /* 0x000fe200000e0000 */
[----:B------:R-:W0:-:S12]  /*27e0*/  SHFL.BFLY PT, R0, R13, 0x1, 0x1f ;  /* 0x0c201f000d007f89 */ /* 0x000e1800000e0000 */
[----:B------:R-:W-:-:S04]  /*27f0*/  UIADD3 UR6, UR6, 0x2d840, URZ ;  /* 0x0002d84006067890 */ /* 0x000fc8000fffe03f */
[----:B------:R-:W-:Y:S01]  /*2800*/  UPRMT UR6, UR41, 0x654, UR6 ;  /* 0x0000065429067896 */ /* 0x000fe20008000006 */
[----:B0-----:R-:W-:-:S08]  /*2810*/  FMNMX.FTZ R0, R13, R0, !PT ;  /* 0x000000000d007209 */ /* 0x001fd00007810000 */
[----:B------:R-:W-:Y:S01]  /*2820*/  SYNCS.ARRIVE.TRANS64.RED.A1T0 RZ, [UR6], RZ ;  /* 0x000000ffffff79a7 */ /* 0x000fe20008100406 */
[----:B------:R-:W-:Y:S02]  /*2830*/  FMNMX.FTZ R13, R26, R27, !PT ;  /* 0x0000001b1a0d7209 */ /* 0x000fe40007810000 */
[C---:B------:R-:W-:Y:S01]  /*2840*/  FSETP.NEU.FTZ.AND P3, PT, R0.reuse, -INF , PT ;  /* 0xff8000000000780b */ /* 0x040fe20003f7d000 */
[----:B------:R-:W-:Y:S01]  /*2850*/  FMUL.FTZ R9, R0, R3 ;  /* 0x0000000300097220 */ /* 0x000fe20000410000 */
[----:B------:R-:W-:-:S04]  /*2860*/  FMNMX.FTZ R13, R30, R13, !PT ;  /* 0x0000000d1e0d7209 */ /* 0x000fc80007810000 */
[----:B------:R-:W-:Y:S02]  /*2870*/  FMNMX.FTZ R13, R12, R13, !PT ;  /* 0x0000000d0c0d7209 */ /* 0x000fe40007810000 */
[----:B------:R-:W-:Y:S02]  /*2880*/  FSEL R9, R9, RZ, P3 ;  /* 0x000000ff09097208 */ /* 0x000fe40001800000 */
[----:B------:R-:W-:Y:S02]  /*2890*/  FMNMX.FTZ R13, R34, R13, !PT ;  /* 0x0000000d220d7209 */ /* 0x000fe40007810000 */
[----:B------:R-:W-:Y:S01]  /*28a0*/  ISETP.NE.AND P3, PT, R15, RZ, PT ;  /* 0x000000ff0f00720c */ /* 0x000fe20003f65270 */
[--C-:B------:R-:W-:Y:S01]  /*28b0*/  FFMA.FTZ R132, R25, R3, -R9.reuse ;  /* 0x0000000319847223 */ /* 0x100fe20000010809 */
[----:B------:R-:W-:Y:S01]  /*28c0*/  FMNMX.FTZ R15, R20, R13, !PT ;  /* 0x0000000d140f7209 */ /* 0x000fe20007810000 */
[-CC-:B------:R-:W-:Y:S01]  /*28d0*/  FFMA.FTZ R134, R6, R3.reuse, -R9.reuse ;  /* 0x0000000306867223 */ /* 0x180fe20000010809 */
[-CC-:B------:R-:W-:Y:S01]  /*28e0*/  FFMA.FTZ R6, R32, R3.reuse, -R9.reuse ;  /* 0x0000000320067223 */ /* 0x180fe20000010809 */
[--C-:B------:R-:W-:Y:S01]  /*28f0*/  FFMA.FTZ R32, R90, R3, -R9.reuse ;  /* 0x000000035a207223 */ /* 0x100fe20000010809 */
[----:B------:R-:W-:Y:S01]  /*2900*/  FMNMX.FTZ R15, R38, R15, !PT ;  /* 0x0000000f260f7209 */ /* 0x000fe20007810000 */
[-CC-:B------:R-:W-:Y:S01]  /*2910*/  FFMA.FTZ R4, R94, R3.reuse, -R9.reuse ;  /* 0x000000035e047223 */ /* 0x180fe20000010809 */
[----:B------:R-:W-:Y:S01]  /*2920*/  FSEL R90, R78, -INF , P1 ;  /* 0xff8000004e5a7808 */ /* 0x000fe20000800000 */
[--C-:B------:R-:W-:Y:S01]  /*2930*/  FFMA.FTZ R36, R36, R3, -R9.reuse ;  /* 0x0000000324247223 */ /* 0x100fe20000010809 */
[----:B------:R-:W-:Y:S01]  /*2940*/  FMNMX.FTZ R21, R92, R15, !PT ;  /* 0x0000000f5c157209 */ /* 0x000fe20007810000 */
[--C-:B------:R-:W-:Y:S01]  /*2950*/  FFMA.FTZ R37, R56, R3, -R9.reuse ;  /* 0x0000000338257223 */ /* 0x100fe20000010809 */
[----:B------:R-:W-:Y:S01]  /*2960*/  FSEL R94, R79, -INF , P2 ;  /* 0xff8000004f5e7808 */ /* 0x000fe20001000000 */
[----:B------:R0:W-:Y:S01]  /*2970*/  MUFU.EX2 R15, R36 ;  /* 0x00000024000f7308 */ /* 0x0001e20000000800 */
[----:B------:R-:W-:Y:S01]  /*2980*/  FMNMX.FTZ R21, R42, R21, !PT ;  /* 0x000000152a157209 */ /* 0x000fe20007810000 */
[-CC-:B------:R-:W-:Y:S01]  /*2990*/  FFMA.FTZ R56, R102, R3.reuse, -R9.reuse ;  /* 0x0000000366387223 */ /* 0x180fe20000010809 */
[----:B------:R-:W-:Y:S01]  /*29a0*/  FSEL R82, R82, -INF , P3 ;  /* 0xff80000052527808 */ /* 0x000fe20001800000 */
[--C-:B------:R-:W-:Y:S01]  /*29b0*/  FFMA.FTZ R8, R8, R3, -R9.reuse ;  /* 0x0000000308087223 */ /* 0x100fe20000010809 */
[----:B------:R-:W-:Y:S01]  /*29c0*/  FMNMX.FTZ R21, R96, R21, !PT ;  /* 0x0000001560157209 */ /* 0x000fe20007810000 */
[--C-:B------:R-:W-:Y:S01]  /*29d0*/  FFMA.FTZ R52, R52, R3, -R9.reuse ;  /* 0x0000000334347223 */ /* 0x100fe20000010809 */
[----:B------:R-:W-:Y:S01]  /*29e0*/  FSEL R102, R87, -INF , P6 ;  /* 0xff80000057667808 */ /* 0x000fe20003000000 */
[----:B------:R-:W-:Y:S01]  /*29f0*/  MUFU.EX2 R13, R8 ;  /* 0x00000008000d7308 */ /* 0x000fe20000000800 */
[----:B------:R-:W-:Y:S01]  /*2a00*/  FMNMX.FTZ R21, R46, R21, !PT ;  /* 0x000000152e157209 */ /* 0x000fe20007810000 */
[-CC-:B0-----:R-:W-:Y:S01]  /*2a10*/  FFMA.FTZ R36, R98, R3.reuse, -R9.reuse ;  /* 0x0000000362247223 */ /* 0x181fe20000010809 */
[----:B------:R-:W-:Y:S01]  /*2a20*/  FSEL R98, R83, -INF , P4 ;  /* 0xff80000053627808 */ /* 0x000fe20002000000 */
        /* <DEDUP_REMOVED lines=24> */
[----:B------:R-:W-:Y:S01]  /*2bb0*/  FFMA.FTZ R40, R84, R3, -R9 ;  /* 0x0000000354287223 */ /* 0x000fe20000010809 */
[----:B------:R-:W-:Y:S01]  /*2bc0*/  FMNMX.FTZ R21, R112, R21, !PT ;  /* 0x0000001570157209 */ /* 0x000fe20007810000 */
[----:B------:R-:W-:Y:S01]  /*2bd0*/  MUFU.EX2 R7, R7 ;  /* 0x0000000700077308 */ /* 0x000fe20000000800 */
[--C-:B------:R-:W-:Y:S01]  /*2be0*/  IMAD.MOV.U32 R130, RZ, RZ, R135.reuse ;  /* 0x000000ffff827224 */ /* 0x100fe200078e0087 */
[----:B------:R-:W-:Y:S01]  /*2bf0*/  MOV R114, R135 ;  /* 0x0000008700727202 */ /* 0x000fe20000000f00 */
[--C-:B------:R-:W-:Y:S01]  /*2c00*/  IMAD.MOV.U32 R124, RZ, RZ, R135.reuse ;  /* 0x000000ffff7c7224 */ /* 0x100fe200078e0087 */
[----:B------:R-:W-:Y:S01]  /*2c10*/  FMNMX.FTZ R21, R62, R21, !PT ;  /* 0x000000153e157209 */ /* 0x000fe20007810000 */
[----:B------:R-:W-:-:S02]  /*2c20*/  IMAD.MOV.U32 R122, RZ, RZ, R135 ;  /* 0x000000ffff7a7224 */ /* 0x000fc400078e0087 */
[--C-:B------:R-:W-:Y:S01]  /*2c30*/  IMAD.MOV.U32 R118, RZ, RZ, R135.reuse ;  /* 0x000000ffff767224 */ /* 0x100fe200078e0087 */
[----:B------:R-:W-:Y:S01]  /*2c40*/  FMNMX.FTZ R21, R68, R21, !PT ;  /* 0x0000001544157209 */ /* 0x000fe20007810000 */
[----:B------:R-:W-:Y:S01]  /*2c50*/  MUFU.EX2 R132, R132 ;  /* 0x0000008400847308 */ /* 0x000fe20000000800 */
[--C-:B------:R-:W-:Y:S02]  /*2c60*/  IMAD.MOV.U32 R116, RZ, RZ, R135.reuse ;  /* 0x000000ffff747224 */ /* 0x100fe400078e0087 */
[----:B------:R-:W-:Y:S01]  /*2c70*/  FMNMX.FTZ R21, R66, R21, !PT ;  /* 0x0000001542157209 */ /* 0x000fe20007810000 */
[--C-:B------:R-:W-:Y:S02]  /*2c80*/  IMAD.MOV.U32 R110, RZ, RZ, R135.reuse ;  /* 0x000000ffff6e7224 */ /* 0x100fe400078e0087 */
[----:B------:R-:W-:Y:S01]  /*2c90*/  IMAD.MOV.U32 R108, RZ, RZ, R135 ;  /* 0x000000ffff6c7224 */ /* 0x000fe200078e0087 */
        /* <DEDUP_REMOVED lines=11> */
[----:B0-----:R-:W-:Y:S01]  /*2d50*/  FFMA.FTZ R52, R120, R3, -R9 ;  /* 0x0000000378347223 */ /* 0x001fe20000010809 */
[----:B------:R-:W-:Y:S01]  /*2d60*/  IMAD.MOV.U32 R120, RZ, RZ, R135 ;  /* 0x000000ffff787224 */ /* 0x000fe200078e0087 */
[----:B------:R-:W-:-:S04]  /*2d70*/  FMNMX.FTZ R33, R82, R33, !PT ;  /* 0x0000002152217209 */ /* 0x000fc80007810000 */
[----:B------:R-:W-:Y:S01]  /*2d80*/  FMNMX.FTZ R33, R98, R33, !PT ;  /* 0x0000002162217209 */ /* 0x000fe20007810000 */
[----:B------:R-:W-:Y:S03]  /*2d90*/  MUFU.EX2 R6, R6 ;  /* 0x0000000600067308 */ /* 0x000fe60000000800 */
[----:B------:R-:W-:-:S04]  /*2da0*/  FMNMX.FTZ R33, R86, R33, !PT ;  /* 0x0000002156217209 */ /* 0x000fc80007810000 */
[----:B------:R-:W-:Y:S01]  /*2db0*/  FMNMX.FTZ R33, R102, R33, !PT ;  /* 0x0000002166217209 */ /* 0x000fe20007810000 */
[----:B------:R-:W-:Y:S01]  /*2dc0*/  MUFU.EX2 R28, R28 ;  /* 0x0000001c001c7308 */ /* 0x000fe20000000800 */
[----:B-1----:R-:W-:-:S03]  /*2dd0*/  F2FP.BF16.F32.PACK_AB R10, R134, R11 ;  /* 0x0000000b860a723e */ /* 0x002fc600000010ff */
        /* <DEDUP_REMOVED lines=11> */
[-C--:B------:R-:W-:Y:S01]  /*2e90*/  FFMA.FTZ R33, R128, R3.reuse, -R9 ;  /* 0x0000000380217223 */ /* 0x080fe20000010809 */
[----:B------:R-:W-:Y:S01]  /*2ea0*/  FADD.FTZ R8, R7, R132 ;  /* 0x0000008407087221 */ /* 0x000fe20000010000 */
[--C-:B------:R-:W-:Y:S01]  /*2eb0*/  IMAD.MOV.U32 R128, RZ, RZ, R135.reuse ;  /* 0x000000ffff807224 */ /* 0x100fe200078e0087 */
[C---:B------:R-:W-:Y:S01]  /*2ec0*/  FSETP.NEU.FTZ.AND P1, PT, R4.reuse, -INF , PT ;  /* 0xff8000000400780b */ /* 0x040fe20003f3d000 */
[----:B------:R-:W-:Y:S01]  /*2ed0*/  FMUL.FTZ R49, R4, R3 ;  /* 0x0000000304317220 */ /* 0x000fe20000410000 */
[----:B------:R-:W-:Y:S01]  /*2ee0*/  FADD.FTZ R65, R11, R8 ;  /* 0x000000080b417221 */ /* 0x000fe20000010000 */
[----:B------:R-:W-:Y:S01]  /*2ef0*/  F2FP.BF16.F32.PACK_AB R8, R132, R7 ;  /* 0x000000078408723e */ /* 0x000fe200000010ff */
[----:B------:R-:W-:Y:S01]  /*2f00*/  MUFU.EX2 R56, R56 ;  /* 0x0000003800387308 */ /* 0x000fe20000000800 */
[----:B------:R-:W-:Y:S01]  /*2f10*/  IMAD.MOV.U32 R132, RZ, RZ, R135 ;  /* 0x000000ffff847224 */ /* 0x000fe200078e0087 */
[----:B------:R-:W-:Y:S01]  /*2f20*/  FSEL R49, R49, RZ, P1 ;  /* 0x000000ff31317208 */ /* 0x000fe20000800000 */
[----:B------:R-:W-:Y:S01]  /*2f30*/  FADD.FTZ R65, R134, R65 ;  /* 0x0000004186417221 */ /* 0x000fe20000010000 */
[----:B------:R-:W-:-:S03]  /*2f40*/  IMAD.MOV.U32 R134, RZ, RZ, R135 ;  /* 0x000000ffff867224 */ /* 0x000fc600078e0087 */
        /* <DEDUP_REMOVED lines=29> */
[----:B------:R-:W-:Y:S01]  /*3120*/  FFMA.FTZ R86, R86, R3, -R49 ;  /* 0x0000000356567223 */ /* 0x000fe20000010831 */
[----:B------:R-:W2:Y:S01]  /*3130*/  MUFU.EX2 R12, R12 ;  /* 0x0000000c000c7308 */ /* 0x000ea20000000800 */
[----:B0-----:R-:W-:Y:S01]  /*3140*/  FADD.FTZ R54, R9, R76 ;  /* 0x0000004c09367221 */ /* 0x001fe20000010000 */
[----:B------:R-:W-:Y:S01]  /*3150*/  F2FP.BF16.F32.PACK_AB R9, R76, R9 ;  /* 0x000000094c09723e */ /* 0x000fe200000010ff */
[----:B------:R-:W-:-:S02]  /*3160*/  IMAD.MOV.U32 R112, RZ, RZ, R135 ;  /* 0x000000ffff707224 */ /* 0x000fc400078e0087 */
[--C-:B------:R-:W-:Y:S02]  /*3170*/  IMAD.MOV.U32 R106, RZ, RZ, R135.reuse ;  /* 0x000000ffff6a7224 */ /* 0x100fe400078e0087 */
[----:B------:R-:W-:Y:S01]  /*3180*/  IMAD.MOV.U32 R104, RZ, RZ, R135 ;  /* 0x000000ffff687224 */ /* 0x000fe200078e0087 */
[----:B------:R-:W0:Y:S01]  /*3190*/  MUFU.EX2 R26, R26 ;  /* 0x0000001a001a7308 */ /* 0x000e220000000800 */
[----:B-1----:R-:W-:Y:S01]  /*31a0*/  FADD.FTZ R7, R61, R54 ;  /* 0x000000363d077221 */ /* 0x002fe20000010000 */
[----:B------:R-:W-:Y:S01]  /*31b0*/  FFMA.FTZ R54, R72, R3, -R49 ;  /* 0x0000000348367223 */ /* 0x000fe20000010831 */
[--C-:B------:R-:W-:Y:S02]  /*31c0*/  IMAD.MOV.U32 R100, RZ, RZ, R135.reuse ;  /* 0x000000ffff647224 */ /* 0x100fe400078e0087 */
[--C-:B------:R-:W-:Y:S02]  /*31d0*/  IMAD.MOV.U32 R96, RZ, RZ, R135.reuse ;  /* 0x000000ffff607224 */ /* 0x100fe400078e0087 */
[----:B------:R-:W-:Y:S01]  /*31e0*/  IMAD.MOV.U32 R92, RZ, RZ, R135 ;  /* 0x000000ffff5c7224 */ /* 0x000fe200078e0087 */
[----:B------:R-:W1:Y:S01]  /*31f0*/  MUFU.EX2 R51, R51 ;  /* 0x0000003300337308 */ /* 0x000e620000000800 */
[C---:B--2---:R-:W-:Y:S01]  /*3200*/  FADD.FTZ R67, R12.reuse, R7 ;  /* 0x000000070c437221 */ /* 0x044fe20000010000 */
[----:B------:R-:W-:Y:S01]  /*3210*/  F2FP.BF16.F32.PACK_AB R11, R12, R61 ;  /* 0x0000003d0c0b723e */ /* 0x000fe200000010ff */
[----:B------:R-:W-:Y:S01]  /*3220*/  FADD.FTZ R12, R6, R65 ;  /* 0x00000041060c7221 */ /* 0x000fe20000010000 */
[-CC-:B------:R-:W-:Y:S01]  /*3230*/  FFMA.FTZ R7, R66, R3.reuse, -R49.reuse ;  /* 0x0000000342077223 */ /* 0x180fe20000010831 */
[----:B------:R-:W-:-:S02]  /*3240*/  FFMA.FTZ R61, R80, R3, -R49 ;  /* 0x00000003503d7223 */ /* 0x000fc40000010831 */
[----:B------:R-:W-:Y:S01]  /*3250*/  FADD.FTZ R62, R13, R12 ;  /* 0x0000000c0d3e7221 */ /* 0x000fe20000010000 */
[----:B------:R-:W2:Y:S01]  /*3260*/  MUFU.EX2 R34, R34 ;  /* 0x0000002200227308 */ /* 0x000ea20000000800 */
[----:B0-----:R-:W-:Y:S01]  /*3270*/  FADD.FTZ R12, R26, R67 ;  /* 0x000000431a0c7221 */ /* 0x001fe20000010000 */
[----:B------:R0:W-:Y:S01]  /*3280*/  STSM.16.M88.4 [R16+0x21800], R8 ;  /* 0x0218000810007844 */ /* 0x0001e20000000200 */
[----:B------:R-:W-:Y:S01]  /*3290*/  FADD.FTZ R67, R15, R62 ;  /* 0x0000003e0f437221 */ /* 0x000fe20000010000 */
[-CC-:B------:R-:W-:Y:S01]  /*32a0*/  FFMA.FTZ R62, R74, R3.reuse, -R49.reuse ;  /* 0x000000034a3e7223 */ /* 0x180fe20000010831 */
[----:B------:R-:W-:Y:S01]  /*32b0*/  FFMA.FTZ R49, R102, R3, -R49 ;  /* 0x0000000366317223 */ /* 0x000fe20000010831 */
[----:B------:R-:W-:Y:S02]  /*32c0*/  IMAD.MOV.U32 R102, RZ, RZ, R135 ;  /* 0x000000ffff667224 */ /* 0x000fe400078e0087 */
[----:B------:R-:W-:Y:S01]  /*32d0*/  FADD.FTZ R66, R28, R67 ;  /* 0x000000431c427221 */ /* 0x000fe20000010000 */
[----:B------:R-:W3:Y:S01]  /*32e0*/  MUFU.EX2 R53, R53 ;  /* 0x0000003500357308 */ /* 0x000ee20000000800 */
[----:B-1----:R-:W-:-:S02]  /*32f0*/  FADD.FTZ R65, R51, R12 ;  /* 0x0000000c33417221 */ /* 0x002fc40000010000 */
[----:B------:R-:W-:-:S04]  /*3300*/  FADD.FTZ R67, R29, R66 ;  /* 0x000000421d437221 */ /* 0x000fc80000010000 */
[----:B------:R-:W-:Y:S01]  /*3310*/  FADD.FTZ R66, R14, R67 ;  /* 0x000000430e427221 */ /* 0x000fe20000010000 */
[----:B------:R-:W1:Y:S01]  /*3320*/  MUFU.EX2 R38, R38 ;  /* 0x0000002600267308 */ /* 0x000e620000000800 */
[----:B--2---:R-:W-:Y:S01]  /*3330*/  FADD.FTZ R12, R34, R65 ;  /* 0x00000041220c7221 */ /* 0x004fe20000010000 */
[----:B0-----:R-:W-:Y:S01]  /*3340*/  F2FP.BF16.F32.PACK_AB R8, R13, R6 ;  /* 0x000000060d08723e */ /* 0x001fe200000010ff */
[----:B------:R-:W-:Y:S01]  /*3350*/  FADD.FTZ R67, R31, R66 ;  /* 0x000000421f437221 */ /* 0x000fe20000010000 */
[----:B------:R-:W-:Y:S02]  /*3360*/  F2FP.BF16.F32.PACK_AB R10, R28, R15 ;  /* 0x0000000f1c0a723e */ /* 0x000fe400000010ff */
[----:B------:R-:W-:Y:S01]  /*3370*/  F2FP.BF16.F32.PACK_AB R9, R51, R26 ;  /* 0x0000001a3309723e */ /* 0x000fe200000010ff */
[----:B------:R-:W-:Y:S01]  /*3380*/  FADD.FTZ R67, R32, R67 ;  /* 0x0000004320437221 */ /* 0x000fe20000010000 */
[----:B------:R-:W0:Y:S01]  /*3390*/  MUFU.EX2 R55, R55 ;  /* 0x0000003700377308 */ /* 0x000e220000000800 */
[C---:B---3--:R-:W-:Y:S01]  /*33a0*/  FADD.FTZ R65, R53.reuse, R12 ;  /* 0x0000000c35417221 */ /* 0x048fe20000010000 */
[----:B------:R-:W-:Y:S01]  /*33b0*/  F2FP.BF16.F32.PACK_AB R11, R53, R34 ;  /* 0x00000022350b723e */ /* 0x000fe200000010ff */
[----:B------:R-:W-:Y:S01]  /*33c0*/  FADD.FTZ R66, R24, R67 ;  /* 0x0000004318427221 */ /* 0x000fe20000010000 */
[----:B------:R-:W-:-:S03]  /*33d0*/  F2FP.BF16.F32.PACK_AB R24, R21, R24 ;  /* 0x000000181518723e */ /* 0x000fc600000010ff */
[----:B------:R-:W-:Y:S01]  /*33e0*/  FADD.FTZ R66, R21, R66 ;  /* 0x0000004215427221 */ /* 0x000fe20000010000 */
[----:B------:R-:W2:Y:S01]  /*33f0*/  MUFU.EX2 R42, R42 ;  /* 0x0000002a002a7308 */ /* 0x000ea20000000800 */
[----:B-1----:R-:W-:Y:S01]  /*3400*/  FADD.FTZ R12, R38, R65 ;  /* 0x00000041260c7221 */ /* 0x002fe20000010000 */
[----:B------:R1:W-:Y:S06]  /*3410*/  STSM.16.M88.4 [R23], R8 ;  /* 0x0000000817007844 */ /* 0x0003ec0000000200 */
[----:B------:R-:W3:Y:S01]  /*3420*/  MUFU.EX2 R57, R57 ;  /* 0x0000003900397308 */ /* 0x000ee20000000800 */
[----:B0-----:R-:W-:-:S07]  /*3430*/  FADD.FTZ R65, R55, R12 ;  /* 0x0000000c37417221 */ /* 0x001fce0000010000 */
[----:B------:R-:W0:Y:S01]  /*3440*/  MUFU.EX2 R20, R20 ;  /* 0x0000001400147308 */ /* 0x000e220000000800 */
[----:B--2---:R-:W-:Y:S01]  /*3450*/  FADD.FTZ R12, R42, R65 ;  /* 0x000000412a0c7221 */ /* 0x004fe20000010000 */
[----:B-1----:R-:W-:-:S06]  /*3460*/  F2FP.BF16.F32.PACK_AB R8, R56, R37 ;  /* 0x000000253808723e */ /* 0x002fcc00000010ff */
[----:B------:R-:W1:Y:S01]  /*3470*/  MUFU.EX2 R27, R27 ;  /* 0x0000001b001b7308 */ /* 0x000e620000000800 */
[----:B---3--:R-:W-:Y:S01]  /*3480*/  FADD.FTZ R65, R57, R12 ;  /* 0x0000000c39417221 */ /* 0x008fe20000010000 */
[----:B------:R-:W-:Y:S02]  /*3490*/  F2FP.BF16.F32.PACK_AB R12, R14, R29 ;  /* 0x0000001d0e0c723e */ /* 0x000fe400000010ff */
[----:B------:R-:W-:-:S04]  /*34a0*/  F2FP.BF16.F32.PACK_AB R14, R32, R31 ;  /* 0x0000001f200e723e */ /* 0x000fc800000010ff */
[----:B------:R-:W2:Y:S01]  /*34b0*/  MUFU.EX2 R30, R30 ;  /* 0x0000001e001e7308 */ /* 0x000ea20000000800 */
[----:B0-----:R-:W-:Y:S01]  /*34c0*/  FADD.FTZ R6, R20, R65 ;  /* 0x0000004114067221 */ /* 0x001fe20000010000 */
[----:B------:R-:W-:-:S04]  /*34d0*/  FADD.FTZ R65, R25, R66 ;  /* 0x0000004219417221 */ /* 0x000fc80000010000 */
[----:B------:R-:W-:Y:S02]  /*34e0*/  FADD.FTZ R28, R36, R65 ;  /* 0x00000041241c7221 */ /* 0x000fe40000010000 */
[----:B------:R-:W0:Y:S01]  /*34f0*/  MUFU.EX2 R59, R59 ;  /* 0x0000003b003b7308 */ /* 0x000e220000000800 */
[----:B-1----:R-:W-:-:S07]  /*3500*/  FADD.FTZ R13, R27, R6 ;  /* 0x000000061b0d7221 */ /* 0x002fce0000010000 */
[----:B------:R-:W1:Y:S01]  /*3510*/  MUFU.EX2 R46, R46 ;  /* 0x0000002e002e7308 */ /* 0x000e620000000800 */
[----:B--2---:R-:W-:Y:S01]  /*3520*/  FADD.FTZ R6, R30, R13 ;  /* 0x0000000d1e067221 */ /* 0x004fe20000010000 */
[----:B------:R-:W-:-:S04]  /*3530*/  FADD.FTZ R13, R37, R28 ;  /* 0x0000001c250d7221 */ /* 0x000fc80000010000 */
[----:B------:R-:W-:Y:S01]  /*3540*/  FADD.FTZ R28, R56, R13 ;  /* 0x0000000d381c7221 */ /* 0x000fe20000010000 */
[----:B------:R-:W-:Y:S01]  /*3550*/  F2FP.BF16.F32.PACK_AB R13, R55, R38 ;  /* 0x00000026370d723e */ /* 0x000fe200000010ff */
[----:B------:R-:W2:Y:S01]  /*3560*/  MUFU.EX2 R45, R45 ;  /* 0x0000002d002d7308 */ /* 0x000ea20000000800 */
[----:B0-----:R-:W-:-:S07]  /*3570*/  FADD.FTZ R15, R59, R6 ;  /* 0x000000063b0f7221 */ /* 0x001fce0000010000 */
[----:B------:R-:W0:Y:S01]  /*3580*/  MUFU.EX2 R63, R63 ;  /* 0x0000003f003f7308 */ /* 0x000e220000000800 */
[----:B-1----:R-:W-:Y:S01]  /*3590*/  FADD.FTZ R26, R46, R15 ;  /* 0x0000000f2e1a7221 */ /* 0x002fe20000010000 */
[----:B------:R-:W-:-:S05]  /*35a0*/  F2FP.BF16.F32.PACK_AB R15, R57, R42 ;  /* 0x0000002a390f723e */ /* 0x000fca00000010ff */
[----:B------:R1:W-:Y:S01]  /*35b0*/  STSM.16.M88.4 [R18], R12 ;  /* 0x0000000c12007844 */ /* 0x0003e20000000200 */
[----:B------:R-:W3:Y:S01]  /*35c0*/  MUFU.EX2 R78, R78 ;  /* 0x0000004e004e7308 */ /* 0x000ee20000000800 */
[----:B--2---:R-:W-:-:S07]  /*35d0*/  FADD.FTZ R31, R45, R28 ;  /* 0x0000001c2d1f7221 */ /* 0x004fce0000010000 */
[----:B------:R-:W2:Y:S01]  /*35e0*/  MUFU.EX2 R5, R5 ;  /* 0x0000000500057308 */ /* 0x000ea20000000800 */
[----:B0-----:R-:W-:-:S07]  /*35f0*/  FADD.FTZ R26, R63, R26 ;  /* 0x0000001a3f1a7221 */ /* 0x001fce0000010000 */
[----:B------:R-:W0:Y:S01]  /*3600*/  MUFU.EX2 R35, R35 ;  /* 0x0000002300237308 */ /* 0x000e220000000800 */
[C---:B---3--:R-:W-:Y:S01]  /*3610*/  FADD.FTZ R28, R78.reuse, R31 ;  /* 0x0000001f4e1c7221 */ /* 0x048fe20000010000 */
[----:B------:R-:W-:-:S06]  /*3620*/  F2FP.BF16.F32.PACK_AB R10, R78, R45 ;  /* 0x0000002d4e0a723e */ /* 0x000fcc00000010ff */
[----:B------:R-:W3:Y:S01]  /*3630*/  MUFU.EX2 R50, R50 ;  /* 0x0000003200327308 */ /* 0x000ee20000000800 */
[----:B--2---:R-:W-:Y:S01]  /*3640*/  FADD.FTZ R51, R5, R26 ;  /* 0x0000001a05337221 */ /* 0x004fe20000010000 */
[----:B------:R-:W-:Y:S02]  /*3650*/  F2FP.BF16.F32.PACK_AB R26, R36, R25 ;  /* 0x00000019241a723e */ /* 0x000fe400000010ff */
[----:B------:R-:W-:Y:S02]  /*3660*/  F2FP.BF16.F32.PACK_AB R25, R27, R20 ;  /* 0x000000141b19723e */ /* 0x000fe400000010ff */
[----:B------:R-:W-:Y:S02]  /*3670*/  F2FP.BF16.F32.PACK_AB R27, R59, R30 ;  /* 0x0000001e3b1b723e */ /* 0x000fe400000010ff */
[----:B------:R-:W2:Y:S01]  /*3680*/  MUFU.EX2 R44, R44 ;  /* 0x0000002c002c7308 */ /* 0x000ea20000000800 */
[----:B0-----:R-:W-:Y:S02]  /*3690*/  FADD.FTZ R53, R35, R28 ;  /* 0x0000001c23357221 */ /* 0x001fe40000010000 */
[----:B------:R-:W-:Y:S05]  /*36a0*/  STSM.16.M88.4 [R17], R24 ;  /* 0x0000001811007844 */ /* 0x000fea0000000200 */
[----:B------:R-:W0:Y:S01]  /*36b0*/  MUFU.EX2 R7, R7 ;  /* 0x0000000700077308 */ /* 0x000e220000000800 */
[----:B---3--:R-:W-:-:S07]  /*36c0*/  FADD.FTZ R28, R50, R51 ;  /* 0x00000033321c7221 */ /* 0x008fce0000010000 */
        /* <DEDUP_REMOVED lines=9> */
[----:B-1----:R-:W-:Y:S01]  /*3760*/  FADD.FTZ R14, R48, R11 ;  /* 0x0000000b300e7221 */ /* 0x002fe20000010000 */
[----:B------:R-:W-:-:S06]  /*3770*/  F2FP.BF16.F32.PACK_AB R11, R50, R5 ;  /* 0x00000005320b723e */ /* 0x000fcc00000010ff */
[----:B------:R-:W1:Y:S01]  /*3780*/  MUFU.EX2 R61, R61 ;  /* 0x0000003d003d7308 */ /* 0x000e620000000800 */
[----:B0-----:R-:W-:Y:S01]  /*3790*/  FADD.FTZ R12, R58, R9 ;  /* 0x000000093a0c7221 */ /* 0x001fe20000010000 */
[----:B------:R-:W-:-:S05]  /*37a0*/  F2FP.BF16.F32.PACK_AB R9, R63, R46 ;  /* 0x0000002e3f09723e */ /* 0x000fca00000010ff */
[----:B------:R0:W-:Y:S01]  /*37b0*/  STSM.16.M88.4 [R16+0x27800], R8 ;  /* 0x0278000810007844 */ /* 0x0001e20000000200 */
[----:B------:R-:W3:Y:S01]  /*37c0*/  MUFU.EX2 R52, R52 ;  /* 0x0000003400347308 */ /* 0x000ee20000000800 */
[----:B--2---:R-:W-:-:S07]  /*37d0*/  FADD.FTZ R13, R41, R14 ;  /* 0x0000000e290d7221 */ /* 0x004fce0000010000 */
[----:B------:R-:W2:Y:S01]  /*37e0*/  MUFU.EX2 R62, R62 ;  /* 0x0000003e003e7308 */ /* 0x000ea20000000800 */
[----:B-1----:R-:W-:Y:S01]  /*37f0*/  FADD.FTZ R5, R61, R12 ;  /* 0x0000000c3d057221 */ /* 0x002fe20000010000 */
[----:B0-----:R-:W-:-:S06]  /*3800*/  F2FP.BF16.F32.PACK_AB R8, R44, R35 ;  /* 0x000000232c08723e */ /* 0x001fcc00000010ff */
[----:B------:R-:W0:Y:S01]  /*3810*/  MUFU.EX2 R43, R43 ;  /* 0x0000002b002b7308 */ /* 0x000e220000000800 */
[----:B---3--:R-:W-:Y:S01]  /*3820*/  FADD.FTZ R14, R52, R13 ;  /* 0x0000000d340e7221 */ /* 0x008fe20000010000 */
[----:B------:R-:W-:Y:S02]  /*3830*/  F2FP.BF16.F32.PACK_AB R10, R48, R39 ;  /* 0x00000027300a723e */ /* 0x000fe400000010ff */
[----:B------:R-:W-:Y:S02]  /*3840*/  F2FP.BF16.F32.PACK_AB R9, R54, R7 ;  /* 0x000000073609723e */ /* 0x000fe400000010ff */
[----:B------:R-:W-:Y:S02]  /*3850*/  F2FP.BF16.F32.PACK_AB R11, R61, R58 ;  /* 0x0000003a3d0b723e */ /* 0x000fe400000010ff */
[----:B------:R1:W3:Y:S01]  /*3860*/  MUFU.EX2 R29, R126 ;  /* 0x0000007e001d7308 */ /* 0x0002e20000000800 */
[----:B--2---:R-:W-:Y:S02]  /*3870*/  FADD.FTZ R12, R62, R5 ;  /* 0x000000053e0c7221 */ /* 0x004fe40000010000 */
[----:B------:R2:W-:Y:S05]  /*3880*/  STSM.16.M88.4 [R136], R8 ;  /* 0x0000000888007844 */ /* 0x0005ea0000000200 */
[----:B------:R-:W4:Y:S01]  /*3890*/  MUFU.EX2 R60, R60 ;  /* 0x0000003c003c7308 */ /* 0x000f220000000800 */
[----:B0-----:R-:W-:Y:S01]  /*38a0*/  FADD.FTZ R13, R43, R14 ;  /* 0x0000000e2b0d7221 */ /* 0x001fe20000010000 */
[----:B-1----:R-:W-:-:S06]  /*38b0*/  IMAD.MOV.U32 R126, RZ, RZ, R135 ;  /* 0x000000ffff7e7224 */ /* 0x002fcc00078e0087 */
[----:B------:R-:W0:Y:S01]  /*38c0*/  MUFU.EX2 R47, R47 ;  /* 0x0000002f002f7308 */ /* 0x000e220000000800 */
[----:B---3--:R-:W-:-:S07]  /*38d0*/  FADD.FTZ R5, R29, R12 ;  /* 0x0000000c1d057221 */ /* 0x008fce0000010000 */
[----:B------:R1:W3:Y:S01]  /*38e0*/  MUFU.EX2 R6, R90 ;  /* 0x0000005a00067308 */ /* 0x0002e20000000800 */
[C---:B----4-:R-:W-:Y:S01]  /*38f0*/  FADD.FTZ R12, R60.reuse, R13 ;  /* 0x0000000d3c0c7221 */ /* 0x050fe20000010000 */
[----:B------:R-:W-:-:S06]  /*3900*/  F2FP.BF16.F32.PACK_AB R14, R60, R43 ;  /* 0x0000002b3c0e723e */ /* 0x000fcc00000010ff */
[----:B------:R-:W4:Y:S01]  /*3910*/  MUFU.EX2 R64, R64 ;  /* 0x0000004000407308 */ /* 0x000f220000000800 */
[----:B0-----:R-:W-:Y:S01]  /*3920*/  FADD.FTZ R13, R47, R12 ;  /* 0x0000000c2f0d7221 */ /* 0x001fe20000010000 */
[----:B------:R-:W-:Y:S01]  /*3930*/  F2FP.BF16.F32.PACK_AB R12, R52, R41 ;  /* 0x00000029340c723e */ /* 0x000fe200000010ff */
[----:B-1----:R-:W-:-:S05]  /*3940*/  IMAD.MOV.U32 R90, RZ, RZ, R135 ;  /* 0x000000ffff5a7224 */ /* 0x002fca00078e0087 */
[----:B------:R0:W1:Y:S01]  /*3950*/  MUFU.EX2 R31, R94 ;  /* 0x0000005e001f7308 */ /* 0x0000620000000800 */
[----:B---3--:R-:W-:-:S07]  /*3960*/  FADD.FTZ R20, R6, R5 ;  /* 0x0000000506147221 */ /* 0x008fce0000010000 */
[----:B------:R-:W3:Y:S01]  /*3970*/  MUFU.EX2 R33, R33 ;  /* 0x0000002100217308 */ /* 0x000ee20000000800 */
[C---:B----4-:R-:W-:Y:S01]  /*3980*/  FADD.FTZ R28, R64.reuse, R13 ;  /* 0x0000000d401c7221 */ /* 0x050fe20000010000 */
[----:B------:R-:W-:Y:S01]  /*3990*/  F2FP.BF16.F32.PACK_AB R13, R29, R62 ;  /* 0x0000003e1d0d723e */ /* 0x000fe200000010ff */
[----:B0-----:R-:W-:Y:S01]  /*39a0*/  IMAD.MOV.U32 R94, RZ, RZ, R135 ;  /* 0x000000ffff5e7224 */ /* 0x001fe200078e0087 */
[----:B------:R-:W-:-:S04]  /*39b0*/  F2FP.BF16.F32.PACK_AB R24, R64, R47 ;  /* 0x0000002f4018723e */ /* 0x000fc800000010ff */
[----:B------:R-:W0:Y:S01]  /*39c0*/  MUFU.EX2 R40, R40 ;  /* 0x0000002800287308 */ /* 0x000e220000000800 */
[C---:B-1----:R-:W-:Y:S01]  /*39d0*/  F2FP.BF16.F32.PACK_AB R15, R31.reuse, R6 ;  /* 0x000000061f0f723e */ /* 0x042fe200000010ff */
[----:B------:R-:W-:-:S04]  /*39e0*/  FADD.FTZ R5, R31, R20 ;  /* 0x000000141f057221 */ /* 0x000fc80000010000 */
[----:B------:R1:W-:Y:S02]  /*39f0*/  STSM.16.M88.4 [R18+0x6000], R12 ;  /* 0x0060000c12007844 */ /* 0x0003e40000000200 */
[----:B------:R-:W4:Y:S01]  /*3a00*/  MUFU.EX2 R82, R82 ;  /* 0x0000005200527308 */ /* 0x000f220000000800 */
[----:B---3--:R-:W-:-:S07]  /*3a10*/  FADD.FTZ R7, R33, R28 ;  /* 0x0000001c21077221 */ /* 0x008fce0000010000 */
[----:B------:R3:W5:Y:S01]  /*3a20*/  MUFU.EX2 R21, R98 ;  /* 0x0000006200157308 */ /* 0x0007620000000800 */
[C---:B0-----:R-:W-:Y:S01]  /*3a30*/  F2FP.BF16.F32.PACK_AB R26, R40.reuse, R33 ;  /* 0x00000021281a723e */ /* 0x041fe200000010ff */
[----:B------:R-:W-:-:S06]  /*3a40*/  FADD.FTZ R7, R40, R7 ;  /* 0x0000000728077221 */ /* 0x000fcc0000010000 */
[----:B------:R-:W-:Y:S01]  /*3a50*/  MUFU.EX2 R86, R86 ;  /* 0x0000005600567308 */ /* 0x000fe20000000800 */
[----:B----4-:R-:W-:Y:S01]  /*3a60*/  FADD.FTZ R20, R82, R5 ;  /* 0x0000000552147221 */ /* 0x010fe20000010000 */
[----:B---3--:R-:W-:-:S06]  /*3a70*/  IMAD.MOV.U32 R98, RZ, RZ, R135 ;  /* 0x000000ffff627224 */ /* 0x008fcc00078e0087 */
[----:B------:R-:W0:Y:S01]  /*3a80*/  MUFU.EX2 R49, R49 ;  /* 0x0000003100317308 */ /* 0x000e220000000800 */
[C---:B-----5:R-:W-:Y:S01]  /*3a90*/  F2FP.BF16.F32.PACK_AB R25, R21.reuse, R82 ;  /* 0x000000521519723e */ /* 0x060fe200000010ff */
[----:B------:R-:W-:Y:S01]  /*3aa0*/  FADD.FTZ R5, R21, R20 ;  /* 0x0000001415057221 */ /* 0x000fe20000010000 */
[----:B0-----:R-:W-:-:S03]  /*3ab0*/  F2FP.BF16.F32.PACK_AB R27, R49, R86 ;  /* 0x00000056311b723e */ /* 0x001fc600000010ff */
[----:B------:R-:W-:Y:S01]  /*3ac0*/  FADD.FTZ R86, R86, R5 ;  /* 0x0000000556567221 */ /* 0x000fe20000010000 */
[----:B------:R-:W-:Y:S02]  /*3ad0*/  VIADD R5, R88, 0xfffffffe ;  /* 0xfffffffe58057836 */ /* 0x000fe40000000000 */
[----:B------:R-:W-:Y:S01]  /*3ae0*/  IMAD.MOV.U32 R88, RZ, RZ, R135 ;  /* 0x000000ffff587224 */ /* 0x000fe200078e0087 */
[----:B------:R1:W-:Y:S01]  /*3af0*/  STSM.16.M88.4 [R17+0x6000], R24 ;  /* 0x0060001811007844 */ /* 0x0003e20000000200 */
[----:B--2---:R-:W-:Y:S01]  /*3b00*/  FADD.FTZ R8, R49, R86 ;  /* 0x0000005631087221 */ /* 0x004fe20000010000 */
[----:B------:R-:W-:Y:S01]  /*3b10*/  ISETP.GE.AND P1, PT, R5, R22, PT ;  /* 0x000000160500720c */ /* 0x000fe20003f26270 */
[----:B------:R0:W-:Y:S06]  /*3b20*/  MEMBAR.ALL.CTA ;  /* 0x0000000000007992 */ /* 0x0001ec0000008000 */
[----:B0-----:R-:W0:Y:S02]  /*3b30*/  FENCE.VIEW.ASYNC.S ;  /* 0x00000000000073c6 */ /* 0x001e240000000000 */
[----:B0-----:R-:W-:-:S04]  /*3b40*/  NOP ;  /* 0x0000000000007918 */ /* 0x001fc80000000000 */
[----:B------:R-:W-:Y:S05]  /*3b50*/  @!P1 BRA `(.L_x_10183) ;  /* 0x00000020009c9947 */ /* 0x000fea0003800000 */
[----:B------:R-:W-:Y:S01]  /*3b60*/  IMAD.MOV.U32 R10, RZ, RZ, R4 ;  /* 0x000000ffff0a7224 */ /* 0x000fe200078e0004 */
[----:B------:R-:W-:Y:S01]  /*3b70*/  CS2R R134, SRZ ;  /* 0x0000000000867805 */ /* 0x000fe2000001ff00 */
[----:B------:R-:W-:Y:S01]  /*3b80*/  IMAD.MOV.U32 R9, RZ, RZ, R0 ;  /* 0x000000ffff097224 */ /* 0x000fe200078e0000 */
[----:B------:R-:W-:Y:S01]  /*3b90*/  CS2R R132, SRZ ;  /* 0x0000000000847805 */ /* 0x000fe2000001ff00 */
[----:B------:R-:W-:Y:S01]  /*3ba0*/  IMAD.MOV.U32 R6, RZ, RZ, R2 ;  /* 0x000000ffff067224 */ /* 0x000fe200078e0002 */
        /* <DEDUP_REMOVED lines=22> */
[----:B------:R-:W-:-:S06]  /*3d10*/  UMOV UR6, UR38 ;  /* 0x0000002600067c82 */ /* 0x000fcc0008000000 */
.L_x_10194:
[----:B------:R-:W-:Y:S01]  /*3d20*/  ISETP.NE.AND P2, PT, RZ, UR42, PT ;  /* 0x0000002aff007c0c */ /* 0x000fe2000bf45270 */
[----:B------:R-:W-:-:S04]  /*3d30*/  UISETP.NE.AND UP0, UPT, UR6, 0x1, UPT ;  /* 0x000000010600788c */ /* 0x000fc8000bf05270 */
[----:B------:R-:W-:-:S06]  /*3d40*/  USEL UR7, URZ, 0x1, UP0 ;  /* 0x000000013f077887 */ /* 0x000fcc0008000000 */
[----:B------:R-:W-:Y:S02]  /*3d50*/  LOP3.LUT R2, R6, UR7, RZ, 0x3c, !PT ;  /* 0x0000000706027c12 */ /* 0x000fe4000f8e3cff */
[----:B------:R-:W-:Y:S05]  /*3d60*/  @P2 BRA `(.L_x_10184) ;  /* 0x0000000000342947 */ /* 0x000fea0003800000 */
[----:B------:R-:W-:Y:S05]  /*3d70*/  @!P0 BRA `(.L_x_10185) ;  /* 0x0000000000048947 */ /* 0x000fea0003800000 */
[----:B------:R-:W-:Y:S01]  /*3d80*/  BPT.TRAP 0x1 ;  /* 0x000000040000795c */ /* 0x000fe20000300000 */
.L_x_10185:
[----:B------:R-:W-:Y:S01]  /*3d90*/  UIADD3 UR7, UR6, 0x1, URZ ;  /* 0x0000000106077890 */ /* 0x000fe2000fffe03f */
[----:B------:R-:W-:-:S03]  /*3da0*/  SHF.L.U32 R0, R2, 0x1f, RZ ;  /* 0x0000001f02007819 */ /* 0x000fc600000006ff */
[----:B------:R-:W-:-:S04]  /*3db0*/  UISETP.NE.AND UP0, UPT, UR7, 0x2, UPT ;  /* 0x000000020700788c */ /* 0x000fc8000bf05270 */
[----:B------:R-:W-:-:S04]  /*3dc0*/  USEL UR7, UR7, URZ, UP0 ;  /* 0x0000003f07077287 */ /* 0x000fc80008000000 */
[----:B------:R-:W-:-:S09]  /*3dd0*/  ULEA UR7, UR7, UR40, 0x3 ;  /* 0x0000002807077291 */ /* 0x000fd2000f8e183f */
[----:B------:R0:W2:Y:S01]  /*3de0*/  SYNCS.PHASECHK.TRANS64.TRYWAIT P1, [UR7+0x2d830], R0 ;  /* 0x02d83000ff0075a7 */ /* 0x0000a20008020147 */
[----:B------:R-:W-:Y:S05]  /*3df0*/  @!P0 BRA `(.L_x_10186) ;  /* 0x0000000000048947 */ /* 0x000fea0003800000 */
[----:B------:R-:W-:Y:S01]  /*3e00*/  BPT.TRAP 0x1 ;  /* 0x000000040000795c */ /* 0x000fe20000300000 */
.L_x_10186:
[----:B--2---:R-:W-:Y:S05]  /*3e10*/  @P1 BRA `(.L_x_10184) ;  /* 0x0000000000081947 */ /* 0x004fea0003800000 */
[----:B------:R-:W2:Y:S02]  /*3e20*/  SYNCS.PHASECHK.TRANS64.TRYWAIT P1, [UR7+0x2d830], R0 ;  /* 0x02d83000ff0075a7 */ /* 0x000ea40008020147 */
[----:B--2---:R-:W-:Y:S05]  /*3e30*/  @!P1 BRA `(.L_x_10187) ;  /* 0x000000a800d89947 */ /* 0x004fea0003800000 */
.L_x_10184:
[----:B--2---:R-:W2:Y:S01]  /*3e40*/  S2R R3, SR_TID.X ;  /* 0x0000000000037919 */ /* 0x004ea20000002100 */
[----:B------:R-:W-:Y:S01]  /*3e50*/  UIADD3 UR38, UR6, 0x1, URZ ;  /* 0x0000000106267890 */ /* 0x000fe2000fffe03f */
[----:B------:R-:W-:Y:S01]  /*3e60*/  UMOV UR32, UR4 ;  /* 0x0000000400207c82 */ /* 0x000fe20008000000 */
[----:B------:R-:W-:Y:S02]  /*3e70*/  UMOV UR33, UR5 ;  /* 0x0000000500217c82 */ /* 0x000fe40008000000 */
[----:B------:R-:W-:Y:S01]  /*3e80*/  UISETP.NE.AND UP0, UPT, UR38, 0x2, UPT ;  /* 0x000000022600788c */ /* 0x000fe2000bf05270 */
[----:B------:R-:W-:Y:S01]  /*3e90*/  UMOV UR35, 0x80000020 ;  /* 0x8000002000237882 */ /* 0x000fe20000000000 */
[----:B------:R-:W-:Y:S02]  /*3ea0*/  UMOV UR11, 0x80000020 ;  /* 0x80000020000b7882 */ /* 0x000fe40000000000 */
[----:B------:R-:W-:Y:S01]  /*3eb0*/  USEL UR38, UR38, URZ, UP0 ;  /* 0x0000003f26267287 */ /* 0x000fe20008000000 */
[----:B------:R-:W-:Y:S01]  /*3ec0*/  UMOV UR15, 0x80000020 ;  /* 0x80000020000f7882 */ /* 0x000fe20000000000 */
[----:B------:R-:W-:-:S02]  /*3ed0*/  UMOV UR19, 0x80000020 ;  /* 0x8000002000137882 */ /* 0x000fc40000000000 */
[----:B------:R-:W-:Y:S01]  /*3ee0*/  UIMAD UR34, UR38, 0x600, UR28 ;  /* 0x00000600262278a4 */ /* 0x000fe2000f8e021c */
[----:B------:R-:W-:Y:S01]  /*3ef0*/  UMOV UR23, 0x80000020 ;  /* 0x8000002000177882 */ /* 0x000fe20000000000 */
[----:B------:R-:W-:Y:S02]  /*3f00*/  UMOV UR27, 0x80000020 ;  /* 0x80000020001b7882 */ /* 0x000fe40000000000 */
[----:B------:R-:W-:Y:S02]  /*3f10*/  UIADD3 UR10, UR34, 0x2, URZ ;  /* 0x00000002220a7890 */ /* 0x000fe4000fffe03f */
[----:B------:R-:W-:Y:S02]  /*3f20*/  UIADD3 UR14, UR34, 0x200, URZ ;  /* 0x00000200220e7890 */ /* 0x000fe4000fffe03f */
[----:B------:R-:W-:Y:S02]  /*3f30*/  UIADD3 UR18, UR34, 0x202, URZ ;  /* 0x0000020222127890 */ /* 0x000fe4000fffe03f */
[----:B------:R-:W-:-:S02]  /*3f40*/  UIADD3 UR22, UR34, 0x400, URZ ;  /* 0x0000040022167890 */ /* 0x000fc4000fffe03f */
[----:B------:R-:W-:Y:S01]  /*3f50*/  UIADD3 UR26, UR34, 0x402, URZ ;  /* 0x00000402221a7890 */ /* 0x000fe2000fffe03f */
[----:B--2---:R-:W-:-:S05]  /*3f60*/  SHF.R.U32.HI R3, RZ, 0x7, R3 ;  /* 0x00000007ff037819 */ /* 0x004fca0000011603 */
[----:B0-----:R-:W-:-:S05]  /*3f70*/  VIADD R0, R3, 0x8 ;  /* 0x0000000803007836 */ /* 0x001fca0000000000 */
[----:B------:R0:W-:Y:S06]  /*3f80*/  BAR.SYNC.DEFER_BLOCKING R0, 0x100 ;  /* 0x000400000000751d */ /* 0x0001ec0000010000 */
        /* <DEDUP_REMOVED lines=21> */
.L_x_10189:
[----:B------:R-:W-:Y:S01]  /*40e0*/  ULEA UR7, UR6, UR40, 0x3 ;  /* 0x0000002806077291 */ /* 0x000fe2000f8e183f */
[----:B------:R-:W-:-:S08]  /*40f0*/  SHF.L.U32 R0, R6, 0x1f, RZ ;  /* 0x0000001f06007819 */ /* 0x000fd000000006ff */
[----:B------:R0:W1:Y:S01]  /*4100*/  SYNCS.PHASECHK.TRANS64.TRYWAIT P1, [UR7+0x2d850], R0 ;  /* 0x02d85000ff0075a7 */ /* 0x0000620008020147 */
[----:B------:R-:W-:Y:S05]  /*4110*/  @!P0 BRA `(.L_x_10190) ;  /* 0x0000000000048947 */ /* 0x000fea0003800000 */
[----:B------:R-:W-:Y:S01]  /*4120*/  BPT.TRAP 0x1 ;  /* 0x000000040000795c */ /* 0x000fe20000300000 */
.L_x_10190:
[----:B-1----:R-:W-:Y:S05]  /*4130*/  @P1 BRA `(.L_x_10188) ;  /* 0x0000000000081947 */ /* 0x002fea0003800000 */
[----:B------:R-:W1:Y:S02]  /*4140*/  SYNCS.PHASECHK.TRANS64.TRYWAIT P1, [UR7+0x2d850], R0 ;  /* 0x02d85000ff0075a7 */ /* 0x000e640008020147 */
[----:B-1----:R-:W-:Y:S05]  /*4150*/  @!P1 BRA `(.L_x_10191) ;  /* 0x000000a800289947 */ /* 0x002fea0003800000 */
.L_x_10188:
[----:B------:R-:W-:Y:S01]  /*4160*/  UIADD3 UR7, UR40, 0x400, URZ ;  /* 0x0000040028077890 */ /* 0x000fe2000fffe03f */
[----:B------:R-:W-:Y:S01]  /*4170*/  WARPGROUP.ARRIVE ;  /* 0x00000000000079c5 */ /* 0x000fe20000000000 */
[----:B------:R-:W-:-:S05]  /*4180*/  ULOP3.LUT UR10, UR39, 0x10000, URZ, 0xfc, !UPT ;  /* 0x00010000270a7892 */ /* 0x000fca000f8efc3f */
[----:B------:R-:W1:Y:S01]  /*4190*/  S2R R4, SR_TID.X ;  /* 0x0000000000047919 */ /* 0x000e620000002100 */
[----:B------:R-:W-:Y:S01]  /*41a0*/  USHF.R.U32.HI UR7, URZ, 0x4, UR7 ;  /* 0x000000043f077899 */ /* 0x000fe20008011607 */
[----:B------:R-:W-:Y:S01]  /*41b0*/  UMOV UR33, 0x40000040 ;  /* 0x4000004000217882 */ /* 0x000fe20000000000 */
[----:B------:R-:W-:Y:S02]  /*41c0*/  UMOV UR35, 0x80000020 ;  /* 0x8000002000237882 */ /* 0x000fe40000000000 */
[----:B------:R-:W-:Y:S01]  /*41d0*/  ULOP3.LUT UR7, UR7, 0x3fff, URZ, 0xc0, !UPT ;  /* 0x00003fff07077892 */ /* 0x000fe2000f8ec03f */
[----:B------:R-:W-:-:S03]  /*41e0*/  UMOV UR32, UR10 ;  /* 0x0000000a00207c82 */ /* 0x000fc60008000000 */
        /* <DEDUP_REMOVED lines=8> */
[----:B-1----:R-:W-:Y:S02]  /*4270*/  SHF.R.U32.HI R3, RZ, 0x7, R4 ;  /* 0x00000007ff037819 */ /* 0x002fe40000011604 */
[----:B------:R-:W-:-:S03]  /*4280*/  ISETP.GE.U32.AND P1, PT, R4, 0x180, PT ;  /* 0x000001800400780c */ /* 0x000fc60003f26070 */
[----:B0-----:R-:W-:-:S05]  /*4290*/  VIADD R0, R3, 0x9 ;  /* 0x0000000903007836 */ /* 0x001fca0000000000 */
[----:B------:R-:W-:Y:S01]  /*42a0*/  SEL R0, R0, 0x9, !P1 ;  /* 0x0000000900007807 */ /* 0x000fe20004800000 */
        /* <DEDUP_REMOVED lines=49> */
.L_x_10192:
[----:B0-----:R-:W-:Y:S01]  /*45c0*/  FMNMX.FTZ R0, R24, R9, !PT ;  /* 0x0000000918007209 */ /* 0x001fe20007810000 */
[----:B------:R-:W-:-:S03]  /*45d0*/  ULEA UR7, UR38, UR40, 0x3 ;  /* 0x0000002826077291 */ /* 0x000fc6000f8e183f */
[----:B------:R-:W-:Y:S01]  /*45e0*/  FMNMX.FTZ R0, R25, R0, !PT ;  /* 0x0000000019007209 */ /* 0x000fe20007810000 */
[----:B------:R-:W-:-:S03]  /*45f0*/  UIADD3 UR7, UR7, 0x2d840, URZ ;  /* 0x0002d84007077890 */ /* 0x000fc6000fffe03f */
[----:B------:R-:W-:Y:S01]  /*4600*/  FMNMX.FTZ R0, R28, R0, !PT ;  /* 0x000000001c007209 */ /* 0x000fe20007810000 */
[----:B------:R-:W-:-:S03]  /*4610*/  UPRMT UR7, UR41, 0x654, UR7 ;  /* 0x0000065429077896 */ /* 0x000fc60008000007 */
        /* <DEDUP_REMOVED lines=71> */
[----:B------:R-:W0:Y:S03]  /*4a90*/  LDC R3, c[0x0][0x988] ;  /* 0x00026200ff037b82 */ /* 0x000e260000000800 */
[----:B------:R-:W-:Y:S01]  /*4aa0*/  FADD.FTZ R10, -R4, R10 ;  /* 0x0000000a040a7221 */ /* 0x000fe20000010100 */
[-C--:B0-----:R-:W-:Y:S01]  /*4ab0*/  FMUL.FTZ R6, R0, R3.reuse ;  /* 0x0000000300067220 */ /* 0x081fe20000410000 */
[-C--:B------:R-:W-:Y:S01]  /*4ac0*/  FMUL.FTZ R12, R4, R3.reuse ;  /* 0x00000003040c7220 */ /* 0x080fe20000410000 */
[-C--:B------:R-:W-:Y:S01]  /*4ad0*/  FMUL.FTZ R9, R9, R3.reuse ;  /* 0x0000000309097220 */ /* 0x080fe20000410000 */
[-C--:B------:R-:W-:Y:S01]  /*4ae0*/  FMUL.FTZ R10, R10, R3.reuse ;  /* 0x000000030a0a7220 */ /* 0x080fe20000410000 */
[-C--:B------:R-:W-:Y:S01]  /*4af0*/  FFMA.FTZ R24, R24, R3.reuse, -R6 ;  /* 0x0000000318187223 */ /* 0x080fe20000010806 */
[-C--:B------:R-:W-:Y:S01]  /*4b00*/  FFMA.FTZ R26, R26, R3.reuse, -R12 ;  /* 0x000000031a1a7223 */ /* 0x080fe2000001080c */
[-C--:B------:R-:W-:Y:S01]  /*4b10*/  FFMA.FTZ R25, R25, R3.reuse, -R6 ;  /* 0x0000000319197223 */ /* 0x080fe20000010806 */
[-C--:B------:R-:W-:Y:S01]  /*4b20*/  FFMA.FTZ R27, R27, R3.reuse, -R12 ;  /* 0x000000031b1b7223 */ /* 0x080fe2000001080c */
        /* <DEDUP_REMOVED lines=35> */
[-CC-:B------:R-:W-:Y:S01]  /*4d60*/  FFMA.FTZ R30, R30, R3.reuse, -R12.reuse ;  /* 0x000000031e1e7223 */ /* 0x180fe2000001080c */
[-CC-:B------:R-:W-:Y:S01]  /*4d70*/  FFMA.FTZ R31, R31, R3.reuse, -R12.reuse ;  /* 0x000000031f1f7223 */ /* 0x180fe2000001080c */
[-CC-:B------:R-:W-:Y:S01]  /*4d80*/  FFMA.FTZ R34, R34, R3.reuse, -R12.reuse ;  /* 0x0000000322227223 */ /* 0x180fe2000001080c */
[----:B------:R-:W-:Y:S01]  /*4d90*/  FFMA.FTZ R35, R35, R3, -R12 ;  /* 0x0000000323237223 */ /* 0x000fe2000001080c */
[----:B0-----:R-:W-:Y:S01]  /*4da0*/  FFMA.FTZ R7, R9, R7, R24 ;  /* 0x0000000709077223 */ /* 0x001fe20000010018 */
[-C--:B------:R-:W-:Y:S01]  /*4db0*/  FFMA.FTZ R38, R38, R3.reuse, -R12 ;  /* 0x0000000326267223 */ /* 0x080fe2000001080c */
[----:B-1----:R-:W-:Y:S01]  /*4dc0*/  FFMA.FTZ R8, R10, R8, R26 ;  /* 0x000000080a087223 */ /* 0x002fe2000001001a */
        /* <DEDUP_REMOVED lines=9> */
[----:B--2---:R-:W-:Y:S01]  /*4e60*/  FADD.FTZ R7, R25, R7 ;  /* 0x0000000719077221 */ /* 0x004fe20000010000 */
        /* <DEDUP_REMOVED lines=9> */
[-CC-:B------:R-:W-:Y:S01]  /*4f00*/  FFMA.FTZ R67, R67, R3.reuse, -R12.reuse ;  /* 0x0000000343437223 */ /* 0x180fe2000001080c */
[-CC-:B------:R-:W-:Y:S01]  /*4f10*/  FFMA.FTZ R70, R70, R3.reuse, -R12.reuse ;  /* 0x0000000346467223 */ /* 0x180fe2000001080c */
[-CC-:B------:R-:W-:Y:S01]  /*4f20*/  FFMA.FTZ R71, R71, R3.reuse, -R12.reuse ;  /* 0x0000000347477223 */ /* 0x180fe2000001080c */
[-CC-:B------:R-:W-:Y:S01]  /*4f30*/  FFMA.FTZ R74, R74, R3.reuse, -R12.reuse ;  /* 0x000000034a4a7223 */ /* 0x180fe2000001080c */
[-CC-:B------:R-:W-:Y:S01]  /*4f40*/  FFMA.FTZ R75, R75, R3.reuse, -R12.reuse ;  /* 0x000000034b4b7223 */ /* 0x180fe2000001080c */
[----:B------:R-:W0:Y:S01]  /*4f50*/  MUFU.EX2 R29, R29 ;  /* 0x0000001d001d7308 */ /* 0x000e220000000800 */
[----:B-1----:R-:W-:Y:S01]  /*4f60*/  FADD.FTZ R7, R28, R7 ;  /* 0x000000071c077221 */ /* 0x002fe20000010000 */
[-CC-:B------:R-:W-:Y:S01]  /*4f70*/  FFMA.FTZ R78, R78, R3.reuse, -R12.reuse ;  /* 0x000000034e4e7223 */ /* 0x180fe2000001080c */
[-CC-:B------:R-:W-:Y:S01]  /*4f80*/  FFMA.FTZ R79, R79, R3.reuse, -R12.reuse ;  /* 0x000000034f4f7223 */ /* 0x180fe2000001080c */
[-CC-:B------:R-:W-:Y:S01]  /*4f90*/  FFMA.FTZ R82, R82, R3.reuse, -R12.reuse ;  /* 0x0000000352527223 */ /* 0x180fe2000001080c */
[-CC-:B------:R-:W-:Y:S01]  /*4fa0*/  FFMA.FTZ R83, R83, R3.reuse, -R12.reuse ;  /* 0x0000000353537223 */ /* 0x180fe2000001080c */
[-CC-:B------:R-:W-:Y:S01]  /*4fb0*/  FFMA.FTZ R86, R86, R3.reuse, -R12.reuse ;  /* 0x0000000356567223 */ /* 0x180fe2000001080c */
[----:B------:R-:W-:Y:S01]  /*4fc0*/  FFMA.FTZ R12, R87, R3, -R12 ;  /* 0x00000003570c7223 */ /* 0x000fe2000001080c */
        /* <DEDUP_REMOVED lines=118> */
.L_x_10193:
[----:B------:R-:W-:Y:S01]  /*5730*/  ULEA UR6, UR6, UR40, 0x3 ;  /* 0x0000002806067291 */ /* 0x000fe2000f8e183f */
[----:B------:R-:W-:Y:S01]  /*5740*/  F2FP.BF16.F32.PACK_AB R24, R25, R24 ;  /* 0x000000181918723e */ /* 0x000fe200000010ff */
[-C--:B------:R-:W-:Y:S01]  /*5750*/  FMUL.FTZ R88, R88, R9.reuse ;  /* 0x0000000958587220 */ /* 0x080fe20000410000 */
[----:B------:R-:W-:Y:S01]  /*5760*/  F2FP.BF16.F32.PACK_AB R25, R85, R26 ;  /* 0x0000001a5519723e */ /* 0x000fe200000010ff */
[----:B------:R-:W-:Y:S01]  /*5770*/  UIADD3 UR6, UR6, 0x2d860, URZ ;  /* 0x0002d86006067890 */ /* 0x000fe2000fffe03f */
[----:B------:R-:W-:Y:S01]  /*5780*/  F2FP.BF16.F32.PACK_AB R32, R33, R32 ;  /* 0x000000202120723e */ /* 0x000fe200000010ff */
[----:B------:R-:W-:Y:S01]  /*5790*/  FMUL.FTZ R89, R89, R9 ;  /* 0x0000000959597220 */ /* 0x000fe20000410000 */
        /* <DEDUP_REMOVED lines=11> */
[----:B------:R-:W-:Y:S01]  /*5850*/  SYNCS.ARRIVE.TRANS64.RED.A1T0 RZ, [UR6], RZ ;  /* 0x000000ffffff79a7 */ /* 0x000fe20008100406 */
[----:B------:R-:W-:Y:S01]  /*5860*/  F2FP.BF16.F32.PACK_AB R41, R20, R42 ;  /* 0x0000002a1429723e */ /* 0x000fe200000010ff */
[----:B------:R0:W-:Y:S01]  /*5870*/  STSM.16.M88.4 [R16+0x21800], R24 ;  /* 0x0218001810007844 */ /* 0x0001e20000000200 */
[----:B------:R-:W-:Y:S01]  /*5880*/  F2FP.BF16.F32.PACK_AB R48, R49, R48 ;  /* 0x000000303130723e */ /* 0x000fe200000010ff */
[----:B------:R-:W-:Y:S01]  /*5890*/  UMOV UR6, UR38 ;  /* 0x0000002600067c82 */ /* 0x000fe20008000000 */
[----:B------:R-:W-:Y:S01]  /*58a0*/  F2FP.BF16.F32.PACK_AB R42, R45, R44 ;  /* 0x0000002c2d2a723e */ /* 0x000fe200000010ff */
[----:B------:R0:W-:Y:S01]  /*58b0*/  STSM.16.M88.4 [R23], R32 ;  /* 0x0000002017007844 */ /* 0x0001e20000000200 */
[----:B------:R-:W-:Y:S01]  /*58c0*/  F2FP.BF16.F32.PACK_AB R43, R47, R43 ;  /* 0x0000002b2f2b723e */ /* 0x000fe200000010ff */
[-C--:B------:R-:W-:Y:S01]  /*58d0*/  FMUL.FTZ R100, R100, R9.reuse ;  /* 0x0000000964647220 */ /* 0x080fe20000410000 */
[----:B------:R-:W-:Y:S01]  /*58e0*/  F2FP.BF16.F32.PACK_AB R49, R15, R50 ;  /* 0x000000320f31723e */ /* 0x000fe200000010ff */
[-C--:B------:R-:W-:Y:S01]  /*58f0*/  FMUL.FTZ R101, R101, R9.reuse ;  /* 0x0000000965657220 */ /* 0x080fe20000410000 */
[----:B------:R-:W-:Y:S01]  /*5900*/  F2FP.BF16.F32.PACK_AB R56, R57, R56 ;  /* 0x000000383938723e */ /* 0x000fe200000010ff */
[----:B------:R0:W-:Y:S01]  /*5910*/  STSM.16.M88.4 [R18], R40 ;  /* 0x0000002812007844 */ /* 0x0001e20000000200 */
[----:B------:R-:W-:Y:S01]  /*5920*/  F2FP.BF16.F32.PACK_AB R50, R53, R52 ;  /* 0x000000343532723e */ /* 0x000fe200000010ff */
[----:B------:R-:W-:Y:S01]  /*5930*/  FMUL.FTZ R104, R104, R9 ;  /* 0x0000000968687220 */ /* 0x000fe20000410000 */
        /* <DEDUP_REMOVED lines=31> */
[-C--:B------:R-:W-:Y:S01]  /*5b30*/  FMUL.FTZ R128, R128, R9.reuse ;  /* 0x0000000980807220 */ /* 0x080fe20000410000 */
[----:B------:R-:W-:Y:S01]  /*5b40*/  ISETP.GT.AND P1, PT, R5, R22, PT ;  /* 0x000000160500720c */ /* 0x000fe20003f24270 */
[-C--:B------:R-:W-:Y:S01]  /*5b50*/  FMUL.FTZ R129, R129, R9.reuse ;  /* 0x0000000981817220 */ /* 0x080fe20000410000 */
[-C--:B------:R-:W-:Y:S01]  /*5b60*/  FMUL.FTZ R132, R132, R9.reuse ;  /* 0x0000000984847220 */ /* 0x080fe20000410000 */
[----:B------:R0:W-:Y:S01]  /*5b70*/  STSM.16.M88.4 [R17+0x6000], R80 ;  /* 0x0060005011007844 */ /* 0x0001e20000000200 */
[----:B------:R-:W-:Y:S01]  /*5b80*/  FMUL.FTZ R133, R133, R9 ;  /* 0x0000000985857220 */ /* 0x000fe20000410000 */
[-C--:B------:R-:W-:Y:S01]  /*5b90*/  FMUL.FTZ R90, R90, R10.reuse ;  /* 0x0000000a5a5a7220 */ /* 0x080fe20000410000 */
[-C--:B------:R-:W-:Y:S01]  /*5ba0*/  FMUL.FTZ R91, R91, R10.reuse ;  /* 0x0000000a5b5b7220 */ /* 0x080fe20000410000 */
[----:B------:R-:W-:Y:S01]  /*5bb0*/  @!PT LDS RZ, [RZ] ;  /* 0x00000000fffff984 */ /* 0x000fe20000000800 */
[----:B------:R-:W-:Y:S01]  /*5bc0*/  @!PT LDS RZ, [RZ] ;  /* 0x00000000fffff984 */ /* 0x000fe20000000800 */
[----:B------:R-:W-:Y:S01]  /*5bd0*/  @!PT LDS RZ, [RZ] ;  /* 0x00000000fffff984 */ /* 0x000fe20000000800 */
[----:B------:R-:W-:Y:S01]  /*5be0*/  @!PT LDS RZ, [RZ] ;  /* 0x00000000fffff984 */ /* 0x000fe20000000800 */
[----:B------:R1:W-:Y:S06]  /*5bf0*/  MEMBAR.ALL.CTA ;  /* 0x0000000000007992 */ /* 0x0003ec0000008000 */
[----:B-1----:R-:W1:Y:S01]  /*5c00*/  FENCE.VIEW.ASYNC.S ;  /* 0x00000000000073c6 */ /* 0x002e620000000000 */
        /* <DEDUP_REMOVED lines=22> */
[----:B------:R-:W-:Y:S01]  /*5d70*/  IADD3 R5, R5, -0x1, RZ ;  /* 0xffffffff05057810 */ /* 0x000fe20007ffe0ff */
[----:B------:R-:W-:-:S02]  /*5d80*/  IMAD.MOV.U32 R10, RZ, RZ, R4 ;  /* 0x000000ffff0a7224 */ /* 0x000fc400078e0004 */
[----:B------:R-:W-:Y:S02]  /*5d90*/  IMAD.MOV.U32 R9, RZ, RZ, R0 ;  /* 0x000000ffff097224 */ /* 0x000fe400078e0000 */
[----:B------:R-:W-:Y:S01]  /*5da0*/  IMAD.MOV.U32 R6, RZ, RZ, R2 ;  /* 0x000000ffff067224 */ /* 0x000fe200078e0002 */
[----:B-1----:R-:W-:Y:S01]  /*5db0*/  NOP ;  /* 0x0000000000007918 */ /* 0x002fe20000000000 */
[----:B0-----:R-:W-:Y:S05]  /*5dc0*/  @P1 BRA `(.L_x_10194) ;  /* 0xffffffdc00d41947 */ /* 0x001fea000383ffff */
.L_x_10183:
[----:B------:R-:W-:Y:S06]  /*5dd0*/  BAR.ARV 0x8, 0x200 ;  /* 0x0208000000007b1d */ /* 0x000fec0000002000 */
[----:B------:R-:W-:Y:S05]  /*5de0*/  @!P0 BRA `(.L_x_10195) ;  /* 0x0000000000048947 */ /* 0x000fea0003800000 */
[----:B------:R-:W-:Y:S01]  /*5df0*/  BPT.TRAP 0x1 ;  /* 0x000000040000795c */ /* 0x000fe20000300000 */
.L_x_10195:
[----:B------:R-:W-:Y:S01]  /*5e00*/  ULEA UR4, UR38, UR40, 0x3 ;  /* 0x0000002826047291 */ /* 0x000fe2000f8e183f */
[----:B------:R-:W-:-:S08]  /*5e10*/  SHF.L.U32 R5, R2, 0x1f, RZ ;  /* 0x0000001f02057819 */ /* 0x000fd000000006ff */
[----:B------:R0:W2:Y:S01]  /*5e20*/  SYNCS.PHASECHK.TRANS64.TRYWAIT P1, [UR4+0x2d850], R5 ;  /* 0x02d85005ff0075a7 */ /* 0x0000a20008020144 */
[----:B------:R-:W-:Y:S05]  /*5e30*/  @!P0 BRA `(.L_x_10196) ;  /* 0x0000000000048947 */ /* 0x000fea0003800000 */
[----:B------:R-:W-:Y:S01]  /*5e40*/  BPT.TRAP 0x1 ;  /* 0x000000040000795c */ /* 0x000fe20000300000 */
.L_x_10196:
[----:B--2---:R-:W-:Y:S05]  /*5e50*/  @P1 BRA `(.L_x_10197) ;  /* 0x0000000000081947 */ /* 0x004fea0003800000 */
[----:B------:R-:W2:Y:S02]  /*5e60*/  SYNCS.PHASECHK.TRANS64.TRYWAIT P1, [UR4+0x2d850], R5 ;  /* 0x02d85005ff0075a7 */ /* 0x000ea40008020144 */
[----:B--2---:R-:W-:Y:S05]  /*5e70*/  @!P1 BRA `(.L_x_10198) ;  /* 0x0000008800f89947 */ /* 0x004fea0003800000 */
.L_x_10197:
[----:B------:R-:W-:Y:S01]  /*5e80*/  UIADD3 UR40, UR40, 0x400, URZ ;  /* 0x0000040028287890 */ /* 0x000fe2000fffe03f */
[----:B------:R-:W-:Y:S01]  /*5e90*/  WARPGROUP.ARRIVE ;  /* 0x00000000000079c5 */ /* 0x000fe20000000000 */
[----:B------:R-:W-:Y:S01]  /*5ea0*/  ULOP3.LUT UR39, UR39, 0x10000, URZ, 0xfc, !UPT ;  /* 0x0001000027277892 */ /* 0x000fe2000f8efc3f */
[----:B--2---:R-:W2:Y:S01]  /*5eb0*/  SHFL.BFLY PT, R6, R7, 0x2, 0x1f ;  /* 0x0c401f0007067f89 */ /* 0x004ea200000e0000 */
[----:B------:R-:W-:Y:S01]  /*5ec0*/  USHF.R.U32.HI UR40, URZ, 0x4, UR40 ;  /* 0x000000043f287899 */ /* 0x000fe20008011628 */
[----:B------:R-:W-:Y:S01]  /*5ed0*/  IMAD.MOV.U32 R55, RZ, RZ, RZ ;  /* 0x000000ffff377224 */ /* 0x000fe200078e00ff */
[----:B------:R-:W-:Y:S01]  /*5ee0*/  UMOV UR9, 0x40000040 ;  /* 0x4000004000097882 */ /* 0x000fe20000000000 */
[----:B------:R-:W-:Y:S01]  /*5ef0*/  UMOV UR11, 0x80000020 ;  /* 0x80000020000b7882 */ /* 0x000fe20000000000 */
[----:B------:R-:W-:Y:S01]  /*5f00*/  ULOP3.LUT UR40, UR40, 0x3fff, URZ, 0xc0, !UPT ;  /* 0x00003fff28287892 */ /* 0x000fe2000f8ec03f */
[----:B0-----:R-:W0:Y:S01]  /*5f10*/  SHFL.BFLY PT, R5, R8, 0x2, 0x1f ;  /* 0x0c401f0008057f89 */ /* 0x001e2200000e0000 */
[----:B------:R-:W-:Y:S01]  /*5f20*/  UMOV UR8, UR39 ;  /* 0x0000002700087c82 */ /* 0x000fe20008000000 */
[----:B------:R-:W-:Y:S01]  /*5f30*/  IMAD.MOV.U32 R20, RZ, RZ, -0x800000 ;  /* 0xff800000ff147424 */ /* 0x000fe200078e00ff */
[----:B------:R-:W-:Y:S01]  /*5f40*/  ULOP3.LUT UR5, UR40, 0x2000000, URZ, 0xfc, !UPT ;  /* 0x0200000028057892 */ /* 0x000fe2000f8efc3f */
[----:B------:R-:W-:-:S03]  /*5f50*/  IMAD.MOV.U32 R21, RZ, RZ, -0x800000 ;  /* 0xff800000ff157424 */ /* 0x000fc600078e00ff */
[----:B------:R-:W-:-:S07]  /*5f60*/  UIMAD UR5, UR38, 0x600, UR5 ;  /* 0x00000600260578a4 */ /* 0x000fce000f8e0205 */
[----:B------:R-:W-:Y:S02]  /*5f70*/  UMOV UR10, UR5 ;  /* 0x00000005000a7c82 */ /* 0x000fe40008000000 */
[----:B------:R-:W-:Y:S01]  /*5f80*/  HGMMA.64x96x16.F32.BF16 R88, gdesc[UR8].tnspB, R88, gsb0 ;  /* 0x41600000085879f0 */ /* 0x000fe20008001858 */
[----:B------:R-:W-:Y:S01]  /*5f90*/  UIADD3 UR8, UR39, 0x2, URZ ;  /* 0x0000000227087890 */ /* 0x000fe2000fffe03f */
[----:B--2---:R-:W-:Y:S01]  /*5fa0*/  FADD.FTZ R6, R6, R7 ;  /* 0x0000000706067221 */ /* 0x004fe20000010000 */
[----:B------:R-:W-:Y:S01]  /*5fb0*/  UIADD3 UR10, UR5, 0x40, URZ ;  /* 0x00000040050a7890 */ /* 0x000fe2000fffe03f */
[----:B------:R-:W-:Y:S01]  /*5fc0*/  UMOV UR9, 0x40000040 ;  /* 0x4000004000097882 */ /* 0x000fe20000000000 */
[----:B------:R-:W-:Y:S01]  /*5fd0*/  UMOV UR11, 0x80000020 ;  /* 0x80000020000b7882 */ /* 0x000fe20000000000 */
[----:B0-----:R-:W-:Y:S02]  /*5fe0*/  FADD.FTZ R9, R5, R8 ;  /* 0x0000000805097221 */ /* 0x001fe40000010000 */
[----:B------:R-:W0:Y:S04]  /*5ff0*/  SHFL.BFLY PT, R5, R6, 0x1, 0x1f ;  /* 0x0c201f0006057f89 */ /* 0x000e2800000e0000 */
[----:B------:R-:W1:Y:S01]  /*6000*/  SHFL.BFLY PT, R10, R9, 0x1, 0x1f ;  /* 0x0c201f00090a7f89 */ /* 0x000e6200000e0000 */
[----:B0-----:R-:W-:Y:S01]  /*6010*/  FADD.FTZ R11, R6, R5 ;  /* 0x00000005060b7221 */ /* 0x001fe20000010000 */
[----:B------:R-:W-:-:S02]  /*6020*/  IMAD.MOV.U32 R5, RZ, RZ, RZ ;  /* 0x000000ffff057224 */ /* 0x000fc400078e00ff */
        /* <DEDUP_REMOVED lines=59> */
[----:B0-23--:R-:W-:Y:S05]  /*63e0*/  @!P0 BRA `(.L_x_10199) ;  /* 0x0000000000048947 */ /* 0x00dfea0003800000 */
[----:B------:R-:W-:Y:S01]  /*63f0*/  BPT.TRAP 0x1 ;  /* 0x000000040000795c */ /* 0x000fe20000300000 */
.L_x_10199:
[----:B------:R-:W2:Y:S01]  /*6400*/  LDL.LU R0, [R1+0x8] ;  /* 0x0000080001007983 */ /* 0x000ea20000300800 */
        /* <DEDUP_REMOVED lines=55> */
[----:B------:R-:W-:Y:S01]  /*6780*/  LOP3.LUT R2, R2, UR4, RZ, 0x3c, !PT ;  /* 0x0000000402027c12 */ /* 0x000fe2000f8e3cff */
[----:B------:R-:W-:Y:S01]  /*6790*/  USEL UR38, UR38, URZ, UP0 ;  /* 0x0000003f26267287 */ /* 0x000fe20008000000 */
[----:B--2---:R-:W-:-:S05]  /*67a0*/  VIADD R0, R0, 0x1 ;  /* 0x0000000100007836 */ /* 0x004fca0000000000 */
[----:B------:R0:W-:Y:S06]  /*67b0*/  STL [R1+0x8], R0 ;  /* 0x0000080001007387 */ /* 0x0001ec0000100800 */
.L_x_10175:
[----:B------:R-:W1:Y:S08]  /*67c0*/  S2UR UR41, SR_CgaCtaId ;  /* 0x00000000002979c3 */ /* 0x000e700000008800 */
[----:B------:R-:W-:Y:S06]  /*67d0*/  BAR.SYNC.DEFER_BLOCKING 0x5, 0x200 ;  /* 0x0148000000007b1d */ /* 0x000fec0000010000 */
[----:B------:R-:W-:Y:S01]  /*67e0*/  UMOV UR40, 0x400 ;  /* 0x0000040000287882 */ /* 0x000fe20000000000 */
[----:B------:R-:W-:Y:S01]  /*67f0*/  BSSY B0, `(.L_x_10200) ;  /* 0x0000278000007945 */ /* 0x000fe20003800000 */
[----:B-1----:R-:W-:-:S09]  /*6800*/  ULEA UR40, UR41, UR40, 0x18 ;  /* 0x0000002829287291 */ /* 0x002fd2000f8ec03f */
[----:B------:R-:W1:Y:S01]  /*6810*/  LDS.128 R4, [UR40+0x2d8d0] ;  /* 0x02d8d028ff047984 */ /* 0x000e620008000c00 */
[----:B------:R-:W-:Y:S06]  /*6820*/  BAR.ARV 0x4, 0x200 ;  /* 0x0108000000007b1d */ /* 0x000fec0000002000 */
[----:B------:R-:W-:Y:S05]  /*6830*/  @P0 BRA `(.L_x_10201) ;  /* 0x0000001c00300947 */ /* 0x000fea0003800000 */
[----:B0-----:R-:W3:Y:S01]  /*6840*/  LDL R0, [R1+0x44] ;  /* 0x0000440001007983 */ /* 0x001ee20000100800 */
[----:B------:R-:W0:Y:S03]  /*6850*/  S2UR UR6, SR_SWINHI ;  /* 0x00000000000679c3 */ /* 0x000e260000002f00 */
[----:B------:R-:W2:Y:S01]  /*6860*/  LDL R85, [R1+0x40] ;  /* 0x0000400001557983 */ /* 0x000ea20000100800 */
[----:B------:R-:W-:Y:S01]  /*6870*/  UMOV UR4, UR40 ;  /* 0x0000002800047c82 */ /* 0x000fe20008000000 */
[----:B0-----:R-:W-:Y:S01]  /*6880*/  UMOV UR5, UR6 ;  /* 0x0000000600057c82 */ /* 0x001fe20008000000 */
[----:B------:R-:W-:Y:S02]  /*6890*/  IMAD.U32 R78, RZ, RZ, UR4 ;  /* 0x00000004ff4e7e24 */ /* 0x000fe4000f8e00ff */
[----:B------:R-:W-:Y:S01]  /*68a0*/  IMAD.U32 R79, RZ, RZ, UR5 ;  /* 0x00000005ff4f7e24 */ /* 0x000fe2000f8e00ff */
[----:B------:R-:W-:Y:S01]  /*68b0*/  F2FP.BF16.F32.PACK_AB R30, R43, R42 ;  /* 0x0000002a2b1e723e */ /* 0x000fe200000010ff */
[C---:B------:R-:W-:Y:S01]  /*68c0*/  IMAD.SHL.U32 R83, R137.reuse, 0x4, RZ ;  /* 0x0000000489537824 */ /* 0x040fe200078e00ff */
[----:B------:R-:W-:Y:S01]  /*68d0*/  SHF.L.U64.HI R84, R137, 0x2, R143 ;  /* 0x0000000289547819 */ /* 0x000fe2000001028f */
[----:B------:R-:W-:Y:S01]  /*68e0*/  ULDC.64 UR4, c[0x0][0xc08] ;  /* 0x0003020000047ab9 */ /* 0x000fe20000000a00 */
[----:B------:R-:W-:Y:S01]  /*68f0*/  BAR.SYNC.DEFER_BLOCKING 0x1, 0x180 ;  /* 0x0046000000007b1d */ /* 0x000fe20000010000 */
[----:B---3--:R-:W-:-:S03]  /*6900*/  IMAD.WIDE R8, R0, 0x2, R78 ;  /* 0x0000000200087825 */ /* 0x008fc600078e024e */
[C---:B------:R-:W-:Y:S02]  /*6910*/  IADD3 R11, P1, R8.reuse, 0x6000, RZ ;  /* 0x00006000080b7810 */ /* 0x040fe40007f3e0ff */
[C---:B------:R-:W-:Y:S02]  /*6920*/  LOP3.LUT R3, R8.reuse, 0x180, RZ, 0xc0, !PT ;  /* 0x0000018008037812 */ /* 0x040fe400078ec0ff */
[----:B------:R-:W-:Y:S02]  /*6930*/  IADD3 R10, P0, R8, 0x6020, RZ ;  /* 0x00006020080a7810 */ /* 0x000fe40007f1e0ff */
[----:B------:R-:W-:Y:S02]  /*6940*/  LOP3.LUT R0, R11, 0x180, RZ, 0xc0, !PT ;  /* 0x000001800b007812 */ /* 0x000fe400078ec0ff */
[----:B------:R-:W-:Y:S02]  /*6950*/  SHF.R.U64 R3, R3, 0x3, RZ ;  /* 0x0000000303037819 */ /* 0x000fe400000012ff */
[----:B-1----:R-:W-:-:S02]  /*6960*/  LOP3.LUT R4, R10, 0x180, RZ, 0xc0, !PT ;  /* 0x000001800a047812 */ /* 0x002fc400078ec0ff */
[----:B------:R-:W-:Y:S02]  /*6970*/  IADD3 R81, P2, R8, 0x3020, RZ ;  /* 0x0000302008517810 */ /* 0x000fe40007f5e0ff */
[----:B------:R-:W-:Y:S02]  /*6980*/  SHF.R.U64 R0, R0, 0x3, RZ ;  /* 0x0000000300007819 */ /* 0x000fe400000012ff */
[C---:B------:R-:W-:Y:S02]  /*6990*/  IADD3 R22, P3, R8.reuse, 0x3000, RZ ;  /* 0x0000300008167810 */ /* 0x040fe40007f7e0ff */
[----:B------:R-:W-:Y:S02]  /*69a0*/  IADD3 R31, P4, R8, 0x20, RZ ;  /* 0x00000020081f7810 */ /* 0x000fe40007f9e0ff */
[----:B------:R-:W-:Y:S02]  /*69b0*/  LOP3.LUT R8, R3, R8, RZ, 0x3c, !PT ;  /* 0x0000000803087212 */ /* 0x000fe400078e3cff */
[----:B------:R-:W-:-:S02]  /*69c0*/  SHF.R.U64 R3, R4, 0x3, RZ ;  /* 0x0000000304037819 */ /* 0x000fc400000012ff */
[----:B------:R-:W-:Y:S02]  /*69d0*/  LOP3.LUT R12, R0, R11, RZ, 0x3c, !PT ;  /* 0x0000000b000c7212 */ /* 0x000fe400078e3cff */
[----:B------:R-:W-:Y:S02]  /*69e0*/  LOP3.LUT R14, R81, 0x180, RZ, 0xc0, !PT ;  /* 0x00000180510e7812 */ /* 0x000fe400078ec0ff */
[----:B------:R-:W-:Y:S02]  /*69f0*/  LOP3.LUT R0, R31, 0x180, RZ, 0xc0, !PT ;  /* 0x000001801f007812 */ /* 0x000fe400078ec0ff */
[----:B------:R-:W-:Y:S02]  /*6a00*/  LOP3.LUT R26, R3, R10, RZ, 0x3c, !PT ;  /* 0x0000000a031a7212 */ /* 0x000fe400078e3cff */
[----:B------:R-:W-:Y:S02]  /*6a10*/  LOP3.LUT R3, R22, 0x180, RZ, 0xc0, !PT ;  /* 0x0000018016037812 */ /* 0x000fe400078ec0ff */
[----:B------:R-:W-:-:S02]  /*6a20*/  SHF.R.U64 R14, R14, 0x3, RZ ;  /* 0x000000030e0e7819 */ /* 0x000fc400000012ff */
[----:B------:R-:W-:Y:S01]  /*6a30*/  SHF.R.U64 R0, R0, 0x3, RZ ;  /* 0x0000000300007819 */ /* 0x000fe200000012ff */
[--C-:B------:R-:W-:Y:S01]  /*6a40*/  IMAD.X R27, RZ, RZ, R9.reuse, P0 ;  /* 0x000000ffff1b7224 */ /* 0x100fe200000e0609 */
[----:B------:R-:W-:Y:S01]  /*6a50*/  SHF.R.U64 R3, R3, 0x3, RZ ;  /* 0x0000000303037819 */ /* 0x000fe200000012ff */
[--C-:B------:R-:W-:Y:S01]  /*6a60*/  IMAD.X R25, RZ, RZ, R9.reuse, P4 ;  /* 0x000000ffff197224 */ /* 0x100fe200020e0609 */
[----:B------:R-:W-:Y:S02]  /*6a70*/  LOP3.LUT R14, R14, R81, RZ, 0x3c, !PT ;  /* 0x000000510e0e7212 */ /* 0x000fe400078e3cff */
[----:B------:R-:W-:Y:S01]  /*6a80*/  LOP3.LUT R24, R0, R31, RZ, 0x3c, !PT ;  /* 0x0000001f00187212 */ /* 0x000fe200078e3cff */
[----:B------:R-:W0:Y:S01]  /*6a90*/  LDC.64 R80, c[0x0][0xc00] ;  /* 0x00030000ff507b82 */ /* 0x000e220000000a00 */
[--C-:B------:R-:W-:Y:S01]  /*6aa0*/  IMAD.X R13, RZ, RZ, R9.reuse, P1 ;  /* 0x000000ffff0d7224 */ /* 0x100fe200008e0609 */
[----:B------:R-:W-:Y:S01]  /*6ab0*/  MOV R4, R8 ;  /* 0x0000000800047202 */ /* 0x000fe20000000f00 */
[--C-:B------:R-:W-:Y:S01]  /*6ac0*/  IMAD.X R15, RZ, RZ, R9.reuse, P2 ;  /* 0x000000ffff0f7224 */ /* 0x100fe200010e0609 */
[----:B------:R-:W-:Y:S01]  /*6ad0*/  F2FP.BF16.F32.PACK_AB R8, R33, R32 ;  /* 0x000000202108723e */ /* 0x000fe200000010ff */
[----:B------:R-:W-:Y:S01]  /*6ae0*/  IMAD.X R29, RZ, RZ, R9, P3 ;  /* 0x000000ffff1d7224 */ /* 0x000fe200018e0609 */
[----:B------:R-:W-:-:S02]  /*6af0*/  F2FP.BF16.F32.PACK_AB R9, R57, R56 ;  /* 0x000000383909723e */ /* 0x000fc400000010ff */
[----:B------:R-:W-:Y:S02]  /*6b00*/  F2FP.BF16.F32.PACK_AB R10, R35, R34 ;  /* 0x00000022230a723e */ /* 0x000fe400000010ff */
[----:B------:R-:W-:Y:S02]  /*6b10*/  F2FP.BF16.F32.PACK_AB R11, R59, R58 ;  /* 0x0000003a3b0b723e */ /* 0x000fe400000010ff */
[----:B------:R-:W-:Y:S02]  /*6b20*/  LOP3.LUT R28, R3, R22, RZ, 0x3c, !PT ;  /* 0x00000016031c7212 */ /* 0x000fe400078e3cff */
[----:B------:R-:W-:Y:S02]  /*6b30*/  MOV R3, R26 ;  /* 0x0000001a00037202 */ /* 0x000fe40000000f00 */
[----:B------:R-:W-:Y:S02]  /*6b40*/  MOV R82, R24 ;  /* 0x0000001800527202 */ /* 0x000fe40000000f00 */
[----:B------:R-:W-:-:S02]  /*6b50*/  F2FP.BF16.F32.PACK_AB R24, R37, R36 ;  /* 0x000000242518723e */ /* 0x000fc400000010ff */
[----:B------:R-:W-:Y:S02]  /*6b60*/  F2FP.BF16.F32.PACK_AB R25, R61, R60 ;  /* 0x0000003c3d19723e */ /* 0x000fe400000010ff */
[----:B------:R-:W-:Y:S02]  /*6b70*/  F2FP.BF16.F32.PACK_AB R26, R39, R38 ;  /* 0x00000026271a723e */ /* 0x000fe400000010ff */
[----:B------:R-:W-:Y:S01]  /*6b80*/  F2FP.BF16.F32.PACK_AB R27, R63, R62 ;  /* 0x0000003e3f1b723e */ /* 0x000fe200000010ff */
[----:B------:R1:W-:Y:S01]  /*6b90*/  STSM.16.M88.4 [R4], R8 ;  /* 0x0000000804007844 */ /* 0x0003e20000000200 */
[----:B------:R-:W-:Y:S02]  /*6ba0*/  MOV R0, R28 ;  /* 0x0000001c00007202 */ /* 0x000fe40000000f00 */
[----:B------:R-:W-:Y:S02]  /*6bb0*/  F2FP.BF16.F32.PACK_AB R28, R41, R40 ;  /* 0x00000028291c723e */ /* 0x000fe400000010ff */
[----:B------:R-:W-:-:S02]  /*6bc0*/  F2FP.BF16.F32.PACK_AB R29, R65, R64 ;  /* 0x00000040411d723e */ /* 0x000fc400000010ff */
[----:B------:R-:W-:Y:S01]  /*6bd0*/  F2FP.BF16.F32.PACK_AB R31, R67, R66 ;  /* 0x00000042431f723e */ /* 0x000fe200000010ff */
[----:B------:R3:W-:Y:S01]  /*6be0*/  STSM.16.M88.4 [R82], R24 ;  /* 0x0000001852007844 */ /* 0x0007e20000000200 */
[----:B------:R-:W-:Y:S02]  /*6bf0*/  MOV R22, R14 ;  /* 0x0000000e00167202 */ /* 0x000fe40000000f00 */
[----:B------:R-:W-:Y:S02]  /*6c00*/  F2FP.BF16.F32.PACK_AB R14, R51, R50 ;  /* 0x00000032330e723e */ /* 0x000fe400000010ff */
[----:B------:R-:W-:Y:S02]  /*6c10*/  F2FP.BF16.F32.PACK_AB R15, R75, R74 ;  /* 0x0000004a4b0f723e */ /* 0x000fe400000010ff */
[----:B-1----:R-:W-:Y:S02]  /*6c20*/  MOV R4, R12 ;  /* 0x0000000c00047202 */ /* 0x002fe40000000f00 */
[----:B------:R-:W-:-:S02]  /*6c30*/  F2FP.BF16.F32.PACK_AB R8, R45, R44 ;  /* 0x0000002c2d08723e */ /* 0x000fc400000010ff */
[----:B------:R-:W-:Y:S02]  /*6c40*/  F2FP.BF16.F32.PACK_AB R9, R69, R68 ;  /* 0x000000444509723e */ /* 0x000fe400000010ff */
[----:B------:R-:W-:Y:S02]  /*6c50*/  F2FP.BF16.F32.PACK_AB R10, R47, R46 ;  /* 0x0000002e2f0a723e */ /* 0x000fe400000010ff */
[----:B------:R-:W-:Y:S02]  /*6c60*/  F2FP.BF16.F32.PACK_AB R11, R71, R70 ;  /* 0x00000046470b723e */ /* 0x000fe400000010ff */
[----:B------:R-:W-:Y:S02]  /*6c70*/  F2FP.BF16.F32.PACK_AB R12, R49, R48 ;  /* 0x00000030310c723e */ /* 0x000fe400000010ff */
[----:B------:R-:W-:Y:S02]  /*6c80*/  F2FP.BF16.F32.PACK_AB R13, R73, R72 ;  /* 0x00000048490d723e */ /* 0x000fe400000010ff */
[----:B---3--:R-:W-:-:S02]  /*6c90*/  F2FP.BF16.F32.PACK_AB R24, R53, R52 ;  /* 0x000000343518723e */ /* 0x008fc400000010ff */
[----:B------:R-:W-:Y:S02]  /*6ca0*/  F2FP.BF16.F32.PACK_AB R25, R77, R76 ;  /* 0x0000004c4d19723e */ /* 0x000fe400000010ff */
[----:B------:R-:W-:Y:S02]  /*6cb0*/  F2FP.BF16.F32.PACK_AB R26, R55, R54 ;  /* 0x00000036371a723e */ /* 0x000fe400000010ff */
[----:B------:R-:W-:Y:S01]  /*6cc0*/  F2FP.BF16.F32.PACK_AB R27, R135, R134 ;  /* 0x00000086871b723e */ /* 0x000fe200000010ff */
[----:B------:R1:W-:Y:S04]  /*6cd0*/  STSM.16.M88.4 [R0], R28 ;  /* 0x0000001c00007844 */ /* 0x0003e80000000200 */
[----:B------:R3:W-:Y:S04]  /*6ce0*/  STSM.16.M88.4 [R22], R8 ;  /* 0x0000000816007844 */ /* 0x0007e80000000200 */
[----:B------:R-:W-:Y:S04]  /*6cf0*/  STSM.16.M88.4 [R4], R12 ;  /* 0x0000000c04007844 */ /* 0x000fe80000000200 */
[----:B------:R4:W-:Y:S01]  /*6d00*/  STSM.16.M88.4 [R3], R24 ;  /* 0x0000001803007844 */ /* 0x0009e20000000200 */
[----:B0-----:R-:W-:-:S04]  /*6d10*/  ISETP.NE.U32.AND P0, PT, R80, RZ, PT ;  /* 0x000000ff5000720c */ /* 0x001fc80003f05070 */
[----:B------:R-:W-:Y:S01]  /*6d20*/  ISETP.NE.AND.EX P0, PT, R81, RZ, PT, P0 ;  /* 0x000000ff5100720c */ /* 0x000fe20003f05300 */
[----:B------:R-:W-:Y:S01]  /*6d30*/  BAR.SYNC.DEFER_BLOCKING 0x1, 0x180 ;  /* 0x0046000000007b1d */ /* 0x000fe20000010000 */
[----:B-1----:R-:W-:Y:S01]  /*6d40*/  IADD3 R28, P1, R83, R80, RZ ;  /* 0x00000050531c7210 */ /* 0x002fe20007f3e0ff */
[----:B------:R-:W-:-:S04]  /*6d50*/  IMAD.MOV.U32 R0, RZ, RZ, RZ ;  /* 0x000000ffff007224 */ /* 0x000fc800078e00ff */
[----:B------:R-:W-:Y:S02]  /*6d60*/  IMAD.X R29, R84, 0x1, R81, P1 ;  /* 0x00000001541d7824 */ /* 0x000fe400008e0651 */
[----:B---3--:R-:W0:Y:S08]  /*6d70*/  LDC R11, c[0x0][0xad4] ;  /* 0x0002b500ff0b7b82 */ /* 0x008e300000000800 */
[----:B----4-:R-:W1:Y:S08]  /*6d80*/  LDC R3, c[0x0][0xbe8] ;  /* 0x0002fa00ff037b82 */ /* 0x010e700000000800 */
[----:B------:R-:W3:Y:S01]  /*6d90*/  LDC.64 R14, c[0x0][0xba8] ;  /* 0x0002ea00ff0e7b82 */ /* 0x000ee20000000a00 */
[----:B------:R-:W4:Y:S01]  /*6da0*/  @P0 LDG.E R0, desc[UR36][R28.64] ;  /* 0x000000241c000981 */ /* 0x000f22000c1e1900 */
[----:B------:R-:W-:-:S04]  /*6db0*/  ISETP.NE.U32.AND P1, PT, RZ, UR4, PT ;  /* 0x00000004ff007c0c */ /* 0x000fc8000bf25070 */
[----:B------:R-:W-:Y:S01]  /*6dc0*/  ISETP.NE.AND.EX P1, PT, RZ, UR5, PT, P1 ;  /* 0x00000005ff007c0c */ /* 0x000fe2000bf25310 */
[----:B------:R-:W-:-:S12]  /*6dd0*/  IMAD.MOV.U32 R24, RZ, RZ, 0x9b8 ;  /* 0x000009b8ff187424 */ /* 0x000fd800078e00ff */
[----:B------:R-:W-:-:S04]  /*6de0*/  @P1 IADD3 R8, P2, R83, UR4, RZ ;  /* 0x0000000453081c10 */ /* 0x000fc8000ff5e0ff */
[----:B------:R-:W-:Y:S02]  /*6df0*/  @P1 IADD3.X R9, R84, UR5, RZ, P2, !PT ;  /* 0x0000000554091c10 */ /* 0x000fe400097fe4ff */
[----:B------:R-:W-:Y:S01]  /*6e00*/  ISETP.NE.AND P2, PT, R140, RZ, PT ;  /* 0x000000ff8c00720c */ /* 0x000fe20003f45270 */
[----:B------:R-:W-:-:S03]  /*6e10*/  ULDC UR4, c[0x0][0xa88] ;  /* 0x0002a20000047ab9 */ /* 0x000fc60000000800 */
[----:B0-----:R-:W-:Y:S01]  /*6e20*/  SEL R11, R140, R11, P2 ;  /* 0x0000000b8c0b7207 */ /* 0x001fe20001000000 */
[----:B------:R-:W-:-:S03]  /*6e30*/  IMAD.U32 R22, RZ, RZ, UR4 ;  /* 0x00000004ff167e24 */ /* 0x000fc6000f8e00ff */
[----:B------:R-:W-:Y:S02]  /*6e40*/  ISETP.GT.AND P3, PT, R11, 0x1, PT ;  /* 0x000000010b00780c */ /* 0x000fe40003f64270 */
[----:B-1----:R-:W-:Y:S01]  /*6e50*/  ISETP.NE.AND P4, PT, R3, 0x1, PT ;  /* 0x000000010300780c */ /* 0x002fe20003f85270 */
[----:B------:R0:W5:Y:S01]  /*6e60*/  @P1 LDG.E R22, desc[UR36][R8.64] ;  /* 0x0000002408161981 */ /* 0x000162000c1e1900 */
[----:B------:R-:W-:-:S04]  /*6e70*/  SEL R24, R24, 0x978, P3 ;  /* 0x0000097818187807 */ /* 0x000fc80001800000 */
[----:B------:R-:W1:Y:S08]  /*6e80*/  LDC.64 R10, c[0x0][R24+0x218] ;  /* 0x00008600180a7b82 */ /* 0x000e700000000a00 */
[----:B0-----:R-:W0:Y:S01]  /*6e90*/  LDC.64 R8, c[0x0][R24+0x220] ;  /* 0x0000880018087b82 */ /* 0x001e220000000a00 */
[----:B------:R-:W-:-:S07]  /*6ea0*/  ISETP.NE.U32.AND P2, PT, R80, RZ, PT ;  /* 0x000000ff5000720c */ /* 0x000fce0003f45070 */
[----:B------:R-:W4:Y:S01]  /*6eb0*/  @P4 LDC R83, c[0x0][0xbec] ;  /* 0x0002fb00ff534b82 */ /* 0x000f220000000800 */
[----:B------:R-:W-:-:S04]  /*6ec0*/  ISETP.NE.AND.EX P2, PT, R81, RZ, PT, P2 ;  /* 0x000000ff5100720c */ /* 0x000fc80003f45320 */
[----:B------:R-:W-:-:S03]  /*6ed0*/  SEL R137, R137, RZ, !P2 ;  /* 0x000000ff89897207 */ /* 0x000fc60005000000 */
[----:B------:R-:W4:Y:S01]  /*6ee0*/  @P4 LDC R81, c[0x0][0xbf0] ;  /* 0x0002fc00ff514b82 */ /* 0x000f220000000800 */
[----:B------:R-:W-:-:S07]  /*6ef0*/  SEL R143, R143, RZ, !P2 ;  /* 0x000000ff8f8f7207 */ /* 0x000fce0005000000 */
[----:B------:R2:W3:Y:S01]  /*6f00*/  LDC.64 R12, c[0x0][R24+0x228] ;  /* 0x00008a00180c7b82 */ /* 0x0004e20000000a00 */
[----:B0-----:R-:W-:Y:S02]  /*6f10*/  IMAD R4, R9, R137, RZ ;  /* 0x0000008909047224 */ /* 0x001fe400078e02ff */
[----:B-1----:R-:W-:Y:S02]  /*6f20*/  IMAD R31, R11, R139, RZ ;  /* 0x0000008b0b1f7224 */ /* 0x002fe400078e02ff */
[----:B------:R-:W-:Y:S02]  /*6f30*/  IMAD R143, R8, R143, R4 ;  /* 0x0000008f088f7224 */ /* 0x000fe400078e0204 */
[----:B------:R-:W-:Y:S01]  /*6f40*/  IMAD.WIDE.U32 R10, R10, R139, RZ ;  /* 0x0000008b0a0a7225 */ /* 0x000fe200078e00ff */
[----:B--2---:R-:W0:Y:S03]  /*6f50*/  LDC.64 R24, c[0x0][R24+0x210] ;  /* 0x0000840018187b82 */ /* 0x004e260000000a00 */
[----:B------:R-:W-:-:S04]  /*6f60*/  IMAD.WIDE.U32 R8, R8, R137, RZ ;  /* 0x0000008908087225 */ /* 0x000fc800078e00ff */
[----:B------:R-:W-:Y:S01]  /*6f70*/  IMAD R26, R141, 0xc0, R85 ;  /* 0x000000c08d1a7824 */ /* 0x000fe200078e0255 */
[----:B------:R-:W-:Y:S01]  /*6f80*/  SEL R27, R156, RZ, P3 ;  /* 0x000000ff9c1b7207 */ /* 0x000fe20001800000 */
[----:B------:R-:W-:Y:S01]  /*6f90*/  IMAD.IADD R143, R9, 0x1, R143 ;  /* 0x00000001098f7824 */ /* 0x000fe200078e028f */
[----:B---3--:R-:W1:Y:S01]  /*6fa0*/  @!P3 LDC R14, c[0x0][0xb50] ;  /* 0x0002d400ff0ebb82 */ /* 0x008e620000000800 */
[----:B------:R-:W-:Y:S02]  /*6fb0*/  IMAD.MOV.U32 R9, RZ, RZ, R26 ;  /* 0x000000ffff097224 */ /* 0x000fe400078e001a */
[----:B------:R-:W-:Y:S02]  /*6fc0*/  IMAD.IADD R11, R11, 0x1, R31 ;  /* 0x000000010b0b7824 */ /* 0x000fe400078e021f */
[-C--:B------:R-:W-:Y:S02]  /*6fd0*/  IMAD R31, R13, R27.reuse, RZ ;  /* 0x0000001b0d1f7224 */ /* 0x080fe400078e02ff */
[----:B------:R-:W-:Y:S01]  /*6fe0*/  IMAD.WIDE.U32 R12, R12, R27, RZ ;  /* 0x0000001b0c0c7225 */ /* 0x000fe200078e00ff */
[----:B------:R-:W2:Y:S03]  /*6ff0*/  @!P3 LDC R15, c[0x0][0xb54] ;  /* 0x0002d500ff0fbb82 */ /* 0x000ea60000000800 */
[----:B------:R-:W-:Y:S01]  /*7000*/  IMAD.IADD R31, R13, 0x1, R31 ;  /* 0x000000010d1f7824 */ /* 0x000fe200078e021f */
[--C-:B----4-:R-:W-:Y:S01]  /*7010*/  IADD3 R10, P2, P5, R8, R10, R0.reuse ;  /* 0x0000000a080a7210 */ /* 0x110fe20007d5e000 */
        /* <DEDUP_REMOVED lines=9> */
[-C--:B0-----:R-:W-:Y:S01]  /*70b0*/  IMAD R8, R25, R9.reuse, RZ ;  /* 0x0000000919087224 */ /* 0x081fe200078e02ff */
        /* <DEDUP_REMOVED lines=8> */
[----:B------:R-:W2:Y:S04]  /*7140*/  LDG.E R9, desc[UR36][R28.64] ;  /* 0x000000241c097981 */ /* 0x000ea8000c1e1900 */
[----:B-----5:R-:W2:Y:S02]  /*7150*/  LDG.E R22, desc[UR36][R28.64+0x4] ;  /* 0x000004241c167981 */ /* 0x020ea4000c1e1900 */
[----:B--2---:R-:W-:-:S07]  /*7160*/  IMAD.IADD R22, R22, 0x1, -R9 ;  /* 0x0000000116167824 */ /* 0x004fce00078e0a09 */
.L_x_10202:
[----:B------:R-:W2:Y:S01]  /*7170*/  LDL R13, [R1+0x3c] ;  /* 0x00003c00010d7983 */ /* 0x000ea20000100800 */
[----:B------:R-:W0:Y:S03]  /*7180*/  S2R R8, SR_TID.X ;  /* 0x0000000000087919 */ /* 0x000e260000002100 */
[----:B------:R-:W-:Y:S04]  /*7190*/  SHFL.IDX PT, R9, R15, RZ, 0x1c1f ;  /* 0x001c1fff0f097589 */ /* 0x000fe800000e0000 */
[----:B------:R-:W-:Y:S04]  /*71a0*/  SHFL.IDX PT, R10, R14, 0x1, 0x1c1f ;  /* 0x003c1f000e0a7f89 */ /* 0x000fe800000e0000 */
[----:B------:R-:W-:Y:S01]  /*71b0*/  SHFL.IDX PT, R11, R15, 0x1, 0x1c1f ;  /* 0x003c1f000f0b7f89 */ /* 0x000fe200000e0000 */
[----:B0-----:R-:W-:-:S05]  /*71c0*/  VIADD R24, R8, 0xffffff80 ;  /* 0xffffff8008187836 */ /* 0x001fca0000000000 */
[----:B------:R-:W-:-:S04]  /*71d0*/  SHF.R.S32.HI R12, RZ, 0x1f, R24 ;  /* 0x0000001fff0c7819 */ /* 0x000fc80000011418 */
[----:B------:R-:W-:Y:S01]  /*71e0*/  LEA.HI R12, R12, R24, RZ, 0x7 ;  /* 0x000000180c0c7211 */ /* 0x000fe200078f38ff */
[----:B------:R-:W0:Y:S03]  /*71f0*/  SHFL.IDX PT, R8, R14, RZ, 0x1c1f ;  /* 0x001c1fff0e087589 */ /* 0x000e2600000e0000 */
[----:B------:R-:W-:Y:S01]  /*7200*/  LOP3.LUT R12, R12, 0xffffff80, RZ, 0xc0, !PT ;  /* 0xffffff800c0c7812 */ /* 0x000fe200078ec0ff */
[----:B-----5:R-:W-:-:S04]  /*7210*/  IMAD R22, R22, R3, RZ ;  /* 0x0000000316167224 */ /* 0x020fc800078e02ff */
[----:B------:R-:W-:-:S05]  /*7220*/  IMAD.IADD R12, R24, 0x1, -R12 ;  /* 0x00000001180c7824 */ /* 0x000fca00078e0a0c */
[----:B------:R-:W-:Y:S01]  /*7230*/  LOP3.LUT P0, RZ, R12, 0x3, RZ, 0xc0, !PT ;  /* 0x000000030cff7812 */ /* 0x000fe2000780c0ff */
[----:B--2---:R-:W-:-:S04]  /*7240*/  IMAD R25, R141, 0xc0, R13 ;  /* 0x000000c08d197824 */ /* 0x004fc800078e020d */
[C---:B------:R-:W-:Y:S01]  /*7250*/  VIADD R13, R25.reuse, 0x8 ;  /* 0x00000008190d7836 */ /* 0x040fe20000000000 */
[----:B------:R-:W-:-:S04]  /*7260*/  ISETP.GE.OR P1, PT, R25, R22, P0 ;  /* 0x000000161900720c */ /* 0x000fc80000726670 */
[-C--:B------:R-:W-:Y:S02]  /*7270*/  ISETP.GE.OR P0, PT, R13, R22.reuse, P0 ;  /* 0x000000160d00720c */ /* 0x080fe40000706670 */
[----:B------:R-:W-:-:S07]  /*7280*/  ISETP.GE.AND P2, PT, R25, R22, PT ;  /* 0x000000161900720c */ /* 0x000fce0003f46270 */
[----:B0-----:R0:W-:Y:S04]  /*7290*/  @!P1 ST.E desc[UR36][R8.64], R20 ;  /* 0x0000001408009985 */ /* 0x0011e8000c101924 */
[----:B------:R0:W-:Y:S01]  /*72a0*/  @!P0 ST.E desc[UR36][R10.64], R21 ;  /* 0x000000150a008985 */ /* 0x0001e2000c101924 */
[----:B------:R-:W-:Y:S01]  /*72b0*/  ISETP.GE.AND P0, PT, R13, R22, PT ;  /* 0x000000160d00720c */ /* 0x000fe20003f06270 */
[----:B------:R-:W-:-:S12]  /*72c0*/  @P3 BRA `(.L_x_10203) ;  /* 0x0000000800103947 */ /* 0x000fd80003800000 */
[----:B------:R-:W1:Y:S01]  /*72d0*/  S2R R12, SR_TID.X ;  /* 0x00000000000c7919 */ /* 0x000e620000002100 */
[----:B------:R-:W2:Y:S01]  /*72e0*/  @P4 LDC R43, c[0x0][0xbec] ;  /* 0x0002fb00ff2b4b82 */ /* 0x000ea20000000800 */
[----:B------:R-:W-:Y:S01]  /*72f0*/  ULDC.64 UR4, c[0x0][0xaa0] ;  /* 0x0002a80000047ab9 */ /* 0x000fe20000000a00 */
[----:B------:R-:W-:Y:S01]  /*7300*/  ULDC.64 UR6, c[0x0][0xa80] ;  /* 0x0002a00000067ab9 */ /* 0x000fe20000000a00 */
[----:B0-----:R-:W-:-:S05]  /*7310*/  IMAD R21, R4, UR4, RZ ;  /* 0x0000000404157c24 */ /* 0x001fca000f8e02ff */
[----:B------:R-:W0:Y:S01]  /*7320*/  @P4 LDC R45, c[0x0][0xbf0] ;  /* 0x0002fc00ff2d4b82 */ /* 0x000e220000000800 */
[C---:B------:R-:W-:Y:S02]  /*7330*/  IMAD R41, R0.reuse, UR5, R21 ;  /* 0x0000000500297c24 */ /* 0x040fe4000f8e0215 */
[----:B------:R-:W-:Y:S01]  /*7340*/  IMAD.WIDE.U32 R20, R0, UR4, RZ ;  /* 0x0000000400147c25 */ /* 0x000fe2000f8e00ff */
[----:B------:R-:W-:-:S03]  /*7350*/  ULDC.64 UR4, c[0x0][0xae8] ;  /* 0x0002ba0000047ab9 */ /* 0x000fc60000000a00 */
[----:B-1----:R-:W-:-:S05]  /*7360*/  VIADD R81, R12, 0xffffff80 ;  /* 0xffffff800c517836 */ /* 0x002fca0000000000 */
[--C-:B------:R-:W-:Y:S02]  /*7370*/  SHF.R.S32.HI R40, RZ, 0x1f, R81.reuse ;  /* 0x0000001fff287819 */ /* 0x100fe40000011451 */
[----:B------:R-:W-:Y:S02]  /*7380*/  SHF.R.S32.HI R80, RZ, 0x1f, R81 ;  /* 0x0000001fff507819 */ /* 0x000fe40000011451 */
[-C--:B------:R-:W-:Y:S02]  /*7390*/  LEA.HI R40, R40, R81.reuse, RZ, 0x2 ;  /* 0x0000005128287211 */ /* 0x080fe400078f10ff */
[----:B------:R-:W-:Y:S02]  /*73a0*/  LEA.HI R80, R80, R81, RZ, 0x2 ;  /* 0x0000005150507211 */ /* 0x000fe400078f10ff */
[----:B------:R-:W-:Y:S02]  /*73b0*/  LOP3.LUT R40, R40, 0xfffffffc, RZ, 0xc0, !PT ;  /* 0xfffffffc28287812 */ /* 0x000fe400078ec0ff */
[----:B------:R-:W-:-:S03]  /*73c0*/  SHF.R.S32.HI R80, RZ, 0x2, R80 ;  /* 0x00000002ff507819 */ /* 0x000fc60000011450 */
[----:B------:R-:W-:Y:S01]  /*73d0*/  IMAD.IADD R40, R81, 0x1, -R40 ;  /* 0x0000000151287824 */ /* 0x000fe200078e0a28 */
[----:B------:R-:W-:Y:S01]  /*73e0*/  LEA R9, R80, R138, 0x5 ;  /* 0x0000008a50097211 */ /* 0x000fe200078e28ff */
[----:B------:R-:W-:Y:S02]  /*73f0*/  IMAD.IADD R21, R21, 0x1, R41 ;  /* 0x0000000115157824 */ /* 0x000fe400078e0229 */
[----:B------:R-:W-:Y:S02]  /*7400*/  IMAD R0, R40, 0x60, R80 ;  /* 0x0000006028007824 */ /* 0x000fe400078e0250 */
[----:B------:R-:W-:-:S04]  /*7410*/  IMAD.WIDE R78, R9, 0x2, R78 ;  /* 0x00000002094e7825 */ /* 0x000fc800078e024e */
[----:B------:R-:W-:Y:S01]  /*7420*/  IMAD R40, R141, 0xc0, R0 ;  /* 0x000000c08d287824 */ /* 0x000fe200078e0200 */
[C---:B------:R-:W-:Y:S01]  /*7430*/  IADD3 R13, P0, R78.reuse, 0x1800, RZ ;  /* 0x000018004e0d7810 */ /* 0x040fe20007f1e0ff */
[C---:B------:R-:W-:Y:S01]  /*7440*/  IMAD.WIDE.U32 R20, R139.reuse, UR4, R20 ;  /* 0x000000048b147c25 */ /* 0x040fe2000f8e0014 */
[C---:B------:R-:W-:Y:S02]  /*7450*/  IADD3 R25, P1, R78.reuse, 0x3000, RZ ;  /* 0x000030004e197810 */ /* 0x040fe40007f3e0ff */
[C---:B------:R-:W-:Y:S02]  /*7460*/  IADD3 R29, P2, R78.reuse, 0x4800, RZ ;  /* 0x000048004e1d7810 */ /* 0x040fe40007f5e0ff */
[----:B------:R-:W-:Y:S01]  /*7470*/  IADD3 R33, P3, R78, 0x6000, RZ ;  /* 0x000060004e217810 */ /* 0x000fe20007f7e0ff */
[----:B--2---:R-:W-:Y:S01]  /*7480*/  @P4 IMAD.HI.U32 R0, R40, R43, RZ ;  /* 0x0000002b28004227 */ /* 0x004fe200078e00ff */
[----:B------:R-:W-:Y:S02]  /*7490*/  IADD3 R9, P5, R78, 0x7800, RZ ;  /* 0x000078004e097810 */ /* 0x000fe40007fbe0ff */
[----:B------:R-:W-:Y:S01]  /*74a0*/  SHF.R.S32.HI R4, RZ, 0x1f, R137 ;  /* 0x0000001fff047819 */ /* 0x000fe20000011489 */
[----:B------:R-:W-:Y:S01]  /*74b0*/  IMAD R21, R139, UR5, R21 ;  /* 0x000000058b157c24 */ /* 0x000fe2000f8e0215 */
[----:B------:R-:W-:Y:S01]  /*74c0*/  LOP3.LUT R12, R13, 0x180, RZ, 0xc0, !PT ;  /* 0x000001800d0c7812 */ /* 0x000fe200078ec0ff */
[----:B------:R-:W-:Y:S01]  /*74d0*/  ULDC.64 UR4, c[0x0][0xaf0] ;  /* 0x0002bc0000047ab9 */ /* 0x000fe20000000a00 */
[----:B------:R-:W-:Y:S01]  /*74e0*/  LOP3.LUT R24, R25, 0x180, RZ, 0xc0, !PT ;  /* 0x0000018019187812 */ /* 0x000fe200078ec0ff */
[----:B------:R-:W-:Y:S01]  /*74f0*/  IMAD.MOV.U32 R41, RZ, RZ, R40 ;  /* 0x000000ffff297224 */ /* 0x000fe200078e0028 */
[----:B------:R-:W-:Y:S01]  /*7500*/  LOP3.LUT R28, R29, 0x180, RZ, 0xc0, !PT ;  /* 0x000001801d1c7812 */ /* 0x000fe200078ec0ff */
[----:B------:R-:W-:Y:S01]  /*7510*/  IMAD.X R37, RZ, RZ, R79, P5 ;  /* 0x000000ffff257224 */ /* 0x000fe200028e064f */
[----:B------:R-:W-:-:S02]  /*7520*/  LOP3.LUT R32, R33, 0x180, RZ, 0xc0, !PT ;  /* 0x0000018021207812 */ /* 0x000fc400078ec0ff */
[----:B------:R-:W-:Y:S01]  /*7530*/  LOP3.LUT R8, R9, 0x180, RZ, 0xc0, !PT ;  /* 0x0000018009087812 */ /* 0x000fe200078ec0ff */
[----:B------:R-:W-:Y:S01]  /*7540*/  IMAD R4, R4, UR4, RZ ;  /* 0x0000000404047c24 */ /* 0x000fe2000f8e02ff */
[----:B------:R-:W-:Y:S02]  /*7550*/  LOP3.LUT R11, R78, 0x180, RZ, 0xc0, !PT ;  /* 0x000001804e0b7812 */ /* 0x000fe400078ec0ff */
[----:B0-----:R-:W-:Y:S02]  /*7560*/  @P4 SHF.R.U32.HI R41, RZ, R45, R0 ;  /* 0x0000002dff294219 */ /* 0x001fe40000011600 */
[----:B------:R-:W-:Y:S02]  /*7570*/  SHF.R.U64 R12, R12, 0x3, RZ ;  /* 0x000000030c0c7819 */ /* 0x000fe400000012ff */
[----:B------:R-:W-:Y:S02]  /*7580*/  SHF.R.U64 R24, R24, 0x3, RZ ;  /* 0x0000000318187819 */ /* 0x000fe400000012ff */
[----:B------:R-:W-:-:S02]  /*7590*/  SHF.R.U64 R28, R28, 0x3, RZ ;  /* 0x000000031c1c7819 */ /* 0x000fc400000012ff */
[----:B------:R-:W-:Y:S02]  /*75a0*/  SHF.R.U64 R32, R32, 0x3, RZ ;  /* 0x0000000320207819 */ /* 0x000fe400000012ff */
[----:B------:R-:W-:Y:S01]  /*75b0*/  SHF.R.U64 R8, R8, 0x3, RZ ;  /* 0x0000000308087819 */ /* 0x000fe200000012ff */
[----:B------:R-:W-:Y:S01]  /*75c0*/  IMAD R43, R137, UR5, R4 ;  /* 0x00000005892b7c24 */ /* 0x000fe2000f8e0204 */
[----:B------:R-:W-:Y:S01]  /*75d0*/  SHF.R.U64 R11, R11, 0x3, RZ ;  /* 0x000000030b0b7819 */ /* 0x000fe200000012ff */
[--C-:B------:R-:W-:Y:S01]  /*75e0*/  IMAD.MOV R4, RZ, RZ, -R41.reuse ;  /* 0x000000ffff047224 */ /* 0x100fe200078e0a29 */
[----:B------:R-:W-:Y:S01]  /*75f0*/  SHF.R.S32.HI R0, RZ, 0x1f, R41 ;  /* 0x0000001fff007819 */ /* 0x000fe20000011429 */
        /* <DEDUP_REMOVED lines=12> */
[----:B------:R-:W-:Y:S01]  /*76c0*/  IMAD R0, R0, UR4, RZ ;  /* 0x0000000400007c24 */ /* 0x000fe2000f8e02ff */
[----:B------:R-:W5:Y:S01]  /*76d0*/  LD.E.128 R12, desc[UR36][R12.64] ;  /* 0x000000240c0c7980 */ /* 0x000f62000c101d00 */
[----:B------:R-:W-:-:S02]  /*76e0*/  IMAD R3, R3, R4, R40 ;  /* 0x0000000403037224 */ /* 0x000fc400078e0228 */
[----:B------:R-:W-:Y:S01]  /*76f0*/  IMAD.IADD R21, R21, 0x1, R43 ;  /* 0x0000000115157824 */ /* 0x000fe200078e022b */
[----:B------:R0:W5:Y:S01]  /*7700*/  LD.E.128 R8, desc[UR36][R78.64] ;  /* 0x000000244e087980 */ /* 0x000162000c101d00 */
[C---:B------:R-:W-:Y:S01]  /*7710*/  IMAD R43, R41.reuse, UR5, R0 ;  /* 0x00000005292b7c24 */ /* 0x040fe2000f8e0200 */
[----:B------:R-:W-:Y:S02]  /*7720*/  SHF.R.S32.HI R0, RZ, 0x1f, R3 ;  /* 0x0000001fff007819 */ /* 0x000fe40000011403 */
[----:B------:R-:W5:Y:S01]  /*7730*/  LD.E.128 R24, desc[UR36][R24.64] ;  /* 0x0000002418187980 */ /* 0x000f62000c101d00 */
[----:B------:R-:W-:Y:S01]  /*7740*/  IMAD.WIDE.U32 R20, R41, UR4, R20 ;  /* 0x0000000429147c25 */ /* 0x000fe2000f8e0014 */
[----:B------:R-:W-:Y:S02]  /*7750*/  ULDC.64 UR4, c[0x0][0xad8] ;  /* 0x0002b60000047ab9 */ /* 0x000fe40000000a00 */
        /* <DEDUP_REMOVED lines=8> */
[----:B-1----:R-:W1:Y:S01]  /*77e0*/  FENCE.VIEW.ASYNC.S ;  /* 0x00000000000073c6 */ /* 0x002e620000000000 */
[----:B------:R-:W-:-:S02]  /*77f0*/  IMAD.IADD R21, R21, 0x1, R43 ;  /* 0x0000000115157824 */ /* 0x000fc400078e022b */
[----:B------:R-:W-:Y:S02]  /*7800*/  IMAD R0, R0, UR4, RZ ;  /* 0x0000000400007c24 */ /* 0x000fe4000f8e02ff */
[----:B------:R-:W-:Y:S02]  /*7810*/  IMAD R47, R141, 0xc0, R80 ;  /* 0x000000c08d2f7824 */ /* 0x000fe400078e0250 */
[C---:B------:R-:W-:Y:S02]  /*7820*/  IMAD R41, R3.reuse, UR5, R0 ;  /* 0x0000000503297c24 */ /* 0x040fe4000f8e0200 */
[----:B------:R-:W-:Y:S01]  /*7830*/  IMAD.WIDE.U32 R20, R3, UR4, R20 ;  /* 0x0000000403147c25 */ /* 0x000fe2000f8e0014 */
[----:B------:R-:W-:Y:S01]  /*7840*/  UIADD3 UR4, UR40, 0x2d820, URZ ;  /* 0x0002d82028047890 */ /* 0x000fe2000fffe03f */
[----:B------:R-:W-:Y:S02]  /*7850*/  ISETP.GE.AND P0, PT, R47, R22, PT ;  /* 0x000000162f00720c */ /* 0x000fe40003f06270 */
[----:B------:R-:W-:Y:S01]  /*7860*/  IMAD.IADD R3, R21, 0x1, R41 ;  /* 0x0000000115037824 */ /* 0x000fe200078e0229 */
[----:B------:R-:W-:Y:S01]  /*7870*/  UPRMT UR4, URZ, 0x654, UR4 ;  /* 0x000006543f047896 */ /* 0x000fe20008000004 */
[----:B------:R-:W-:-:S04]  /*7880*/  LEA R0, P1, R20, UR6, 0x1 ;  /* 0x0000000614007c11 */ /* 0x000fc8000f8208ff */
[----:B------:R-:W-:Y:S01]  /*7890*/  LEA.HI.X R4, R20, UR7, R3, 0x1, P1 ;  /* 0x0000000714047c11 */ /* 0x000fe200088f0c03 */
[----:B-1----:R0:W1:Y:S01]  /*78a0*/  SHFL.IDX PT, R40, R0, RZ, 0x1c1f ;  /* 0x001c1fff00287589 */ /* 0x00206200000e0000 */
[----:B------:R-:W-:Y:S02]  /*78b0*/  BSSY B1, `(.L_x_10204) ;  /* 0x0000012000017945 */ /* 0x000fe40003800000 */
[----:B------:R-:W-:Y:S01]  /*78c0*/  SYNCS.ARRIVE.TRANS64.RED.A1T0 RZ, [UR4], RZ ;  /* 0x000000ffffff79a7 */ /* 0x000fe20008100404 */
        /* <DEDUP_REMOVED lines=10> */
[----:B--2---:R-:W-:Y:S01]  /*7970*/  @!P0 IMAD.WIDE R20, R138, 0x2, R40 ;  /* 0x000000028a148825 */ /* 0x004fe200078e0228 */
[-C--:B------:R-:W-:Y:S02]  /*7980*/  @!P1 LEA.HI.X R43, R142, R41.reuse, R48, 0x1, P3 ;  /* 0x000000298e2b9211 */ /* 0x080fe400018f0c30 */
[----:B------:R-:W-:Y:S02]  /*7990*/  @!P2 LEA.HI.X R45, R144, R41, R46, 0x1, P4 ;  /* 0x00000029902da211 */ /* 0x000fe400020f0c2e */
[----:B-----5:R3:W-:Y:S04]  /*79a0*/  @!P0 ST.E.128 desc[UR36][R20.64], R8 ;  /* 0x0000000814008985 */ /* 0x0207e8000c101d24 */
[----:B------:R3:W-:Y:S04]  /*79b0*/  @!P1 ST.E.128 desc[UR36][R42.64], R24 ;  /* 0x000000182a009985 */ /* 0x0007e8000c101d24 */
[----:B------:R3:W-:Y:S02]  /*79c0*/  @!P2 ST.E.128 desc[UR36][R44.64], R32 ;  /* 0x000000202c00a985 */ /* 0x0007e4000c101d24 */
.L_x_10205:
[----:B------:R-:W-:Y:S05]  /*79d0*/  BSYNC B1 ;  /* 0x0000000000017941 */ /* 0x000fea0003800000 */
.L_x_10204:
[----:B------:R-:W-:Y:S01]  /*79e0*/  VIADD R3, R47, 0x60 ;  /* 0x000000602f037836 */ /* 0x000fe20000000000 */
[----:B---3-5:R3:W4:Y:S04]  /*79f0*/  SHFL.IDX PT, R11, R4, 0x1, 0x1c1f ;  /* 0x003c1f00040b7f89 */ /* 0x02872800000e0000 */
[----:B------:R-:W-:Y:S01]  /*7a00*/  ISETP.GE.AND P0, PT, R3, R22, PT ;  /* 0x000000160300720c */ /* 0x000fe20003f06270 */
[----:B------:R3:W0:-:S12]  /*7a10*/  SHFL.IDX PT, R10, R0, 0x1, 0x1c1f ;  /* 0x003c1f00000a7f89 */ /* 0x00061800000e0000 */
[----:B---3--:R-:W-:Y:S05]  /*7a20*/  @P0 BRA `(.L_x_10206) ;  /* 0x0000001400500947 */ /* 0x008fea0003800000 */
[----:B------:R-:W-:Y:S02]  /*7a30*/  ULDC UR4, c[0x0][0xac8] ;  /* 0x0002b20000047ab9 */ /* 0x000fe40000000800 */
[----:B------:R-:W-:Y:S02]  /*7a40*/  ISETP.GE.AND P2, PT, R142, UR4, PT ;  /* 0x000000048e007c0c */ /* 0x000fe4000bf46270 */
[----:B------:R-:W-:-:S11]  /*7a50*/  ISETP.GE.AND P1, PT, R138, UR4, PT ;  /* 0x000000048a007c0c */ /* 0x000fd6000bf26270 */
[----:B0-----:R-:W-:Y:S02]  /*7a60*/  @!P2 LEA R20, P0, R142, R10, 0x1 ;  /* 0x0000000a8e14a211 */ /* 0x001fe400078008ff */
[----:B----4-:R-:W-:Y:S02]  /*7a70*/  @!P1 IMAD.WIDE R8, R138, 0x2, R10 ;  /* 0x000000028a089825 */ /* 0x010fe400078e020a */
        /* <DEDUP_REMOVED lines=9> */
.L_x_10203:
[----:B------:R-:W1:Y:S01]  /*7b10*/  @P4 LDC R15, c[0x0][0xbec] ;  /* 0x0002fb00ff0f4b82 */ /* 0x000e620000000800 */
[----:B------:R-:W-:Y:S01]  /*7b20*/  ULDC.64 UR4, c[0x0][0xb08] ;  /* 0x0002c20000047ab9 */ /* 0x000fe20000000a00 */
[----:B------:R-:W-:Y:S01]  /*7b30*/  ULDC.64 UR6, c[0x0][0xb30] ;  /* 0x0002cc0000067ab9 */ /* 0x000fe20000000a00 */
[----:B0-----:R-:W-:Y:S01]  /*7b40*/  IMAD R11, R4, UR4, RZ ;  /* 0x00000004040b7c24 */ /* 0x001fe2000f8e02ff */
[----:B------:R-:W-:Y:S01]  /*7b50*/  BSSY B1, `(.L_x_10207) ;  /* 0x0000065000017945 */ /* 0x000fe20003800000 */
[C---:B------:R-:W-:Y:S01]  /*7b60*/  IMAD.WIDE.U32 R8, R0.reuse, UR4, RZ ;  /* 0x0000000400087c25 */ /* 0x040fe2000f8e00ff */
[----:B------:R-:W-:Y:S02]  /*7b70*/  SHF.R.S32.HI R22, RZ, 0x1f, R145 ;  /* 0x0000001fff167819 */ /* 0x000fe40000011491 */
[----:B------:R-:W0:Y:S01]  /*7b80*/  @P4 LDC R4, c[0x0][0xbf0] ;  /* 0x0002fc00ff044b82 */ /* 0x000e220000000800 */
[----:B------:R-:W-:Y:S01]  /*7b90*/  IMAD R11, R0, UR5, R11 ;  /* 0x00000005000b7c24 */ /* 0x000fe2000f8e020b */
[----:B------:R-:W-:Y:S01]  /*7ba0*/  ULDC.64 UR4, c[0x0][0xb38] ;  /* 0x0002ce0000047ab9 */ /* 0x000fe20000000a00 */
[----:B------:R-:W-:-:S02]  /*7bb0*/  SHF.R.S32.HI R0, RZ, 0x1f, R137 ;  /* 0x0000001fff007819 */ /* 0x000fc40000011489 */
[----:B------:R-:W-:Y:S01]  /*7bc0*/  IMAD.IADD R9, R9, 0x1, R11 ;  /* 0x0000000109097824 */ /* 0x000fe200078e020b */
[----:B------:R-:W-:Y:S01]  /*7bd0*/  SHF.R.S32.HI R28, RZ, 0x1f, R146 ;  /* 0x0000001fff1c7819 */ /* 0x000fe20000011492 */
[----:B------:R-:W-:Y:S01]  /*7be0*/  IMAD.MOV.U32 R11, RZ, RZ, R26 ;  /* 0x000000ffff0b7224 */ /* 0x000fe200078e001a */
[----:B------:R-:W-:Y:S01]  /*7bf0*/  SHF.R.S32.HI R29, RZ, 0x1f, R147 ;  /* 0x0000001fff1d7819 */ /* 0x000fe20000011493 */
[C---:B------:R-:W-:Y:S01]  /*7c00*/  IMAD.WIDE.U32 R8, R139.reuse, UR4, R8 ;  /* 0x000000048b087c25 */ /* 0x040fe2000f8e0008 */
[----:B------:R-:W-:Y:S02]  /*7c10*/  SHF.R.S32.HI R30, RZ, 0x1f, R148 ;  /* 0x0000001fff1e7819 */ /* 0x000fe40000011494 */
[----:B------:R-:W-:Y:S01]  /*7c20*/  SHF.R.S32.HI R27, RZ, 0x1f, R149 ;  /* 0x0000001fff1b7819 */ /* 0x000fe20000011495 */
[----:B------:R-:W-:Y:S01]  /*7c30*/  IMAD R9, R139, UR5, R9 ;  /* 0x000000058b097c24 */ /* 0x000fe2000f8e0209 */
[----:B------:R-:W-:Y:S01]  /*7c40*/  ULDC.64 UR4, c[0x0][0xb40] ;  /* 0x0002d00000047ab9 */ /* 0x000fe20000000a00 */
[----:B------:R-:W-:Y:S01]  /*7c50*/  SHF.R.S32.HI R31, RZ, 0x1f, R150 ;  /* 0x0000001fff1f7819 */ /* 0x000fe20000011496 */
[----:B------:R-:W-:Y:S01]  /*7c60*/  IMAD R0, R0, UR4, RZ ;  /* 0x0000000400007c24 */ /* 0x000fe2000f8e02ff */
[----:B------:R-:W-:Y:S01]  /*7c70*/  SHF.R.S32.HI R78, RZ, 0x1f, R151 ;  /* 0x0000001fff4e7819 */ /* 0x000fe20000011497 */
[----:B-1----:R-:W-:Y:S01]  /*7c80*/  @P4 IMAD.HI.U32 R15, R26, R15, RZ ;  /* 0x0000000f1a0f4227 */ /* 0x002fe200078e00ff */
[----:B------:R-:W-:-:S02]  /*7c90*/  SHF.R.S32.HI R79, RZ, 0x1f, R152 ;  /* 0x0000001fff4f7819 */ /* 0x000fc40000011498 */
[----:B------:R-:W-:Y:S01]  /*7ca0*/  SHF.R.S32.HI R80, RZ, 0x1f, R153 ;  /* 0x0000001fff507819 */ /* 0x000fe20000011499 */
[C---:B------:R-:W-:Y:S01]  /*7cb0*/  IMAD R13, R137.reuse, UR5, R0 ;  /* 0x00000005890d7c24 */ /* 0x040fe2000f8e0200 */
[----:B------:R-:W-:Y:S01]  /*7cc0*/  SHF.R.S32.HI R81, RZ, 0x1f, R154 ;  /* 0x0000001fff517819 */ /* 0x000fe2000001149a */
[----:B------:R-:W-:Y:S01]  /*7cd0*/  IMAD.WIDE.U32 R8, R137, UR4, R8 ;  /* 0x0000000489087c25 */ /* 0x000fe2000f8e0008 */
[----:B0-----:R-:W-:Y:S01]  /*7ce0*/  @P4 SHF.R.U32.HI R11, RZ, R4, R15 ;  /* 0x00000004ff0b4219 */ /* 0x001fe2000001160f */
[----:B------:R-:W-:Y:S01]  /*7cf0*/  ULDC.64 UR4, c[0x0][0xb48] ;  /* 0x0002d20000047ab9 */ /* 0x000fe20000000a00 */
[----:B------:R-:W-:Y:S01]  /*7d00*/  SHF.R.S32.HI R82, RZ, 0x1f, R155 ;  /* 0x0000001fff527819 */ /* 0x000fe2000001149b */
[----:B------:R-:W-:Y:S01]  /*7d10*/  IMAD.IADD R9, R9, 0x1, R13 ;  /* 0x0000000109097824 */ /* 0x000fe200078e020d */
[--C-:B------:R-:W-:Y:S01]  /*7d20*/  SHF.R.S32.HI R0, RZ, 0x1f, R11.reuse ;  /* 0x0000001fff007819 */ /* 0x100fe2000001140b */
[----:B------:R-:W-:Y:S02]  /*7d30*/  IMAD.MOV R4, RZ, RZ, -R11 ;  /* 0x000000ffff047224 */ /* 0x000fe400078e0a0b */
[----:B------:R-:W-:Y:S01]  /*7d40*/  IMAD.WIDE.U32 R8, R156, UR4, R8 ;  /* 0x000000049c087c25 */ /* 0x000fe2000f8e0008 */
[----:B------:R-:W-:-:S03]  /*7d50*/  UIADD3 UR4, UR40, 0x2d820, URZ ;  /* 0x0002d82028047890 */ /* 0x000fc6000fffe03f */
[----:B------:R-:W-:Y:S01]  /*7d60*/  IMAD R3, R3, R4, R26 ;  /* 0x0000000403037224 */ /* 0x000fe200078e021a */
[----:B------:R-:W-:Y:S01]  /*7d70*/  UPRMT UR4, URZ, 0x654, UR4 ;  /* 0x000006543f047896 */ /* 0x000fe20008000004 */
[----:B------:R-:W-:Y:S02]  /*7d80*/  IMAD R0, R0, UR6, RZ ;  /* 0x0000000600007c24 */ /* 0x000fe4000f8e02ff */
[----:B------:R-:W-:Y:S02]  /*7d90*/  IMAD R9, R156, UR5, R9 ;  /* 0x000000059c097c24 */ /* 0x000fe4000f8e0209 */
[C---:B------:R-:W-:Y:S01]  /*7da0*/  IMAD R13, R11.reuse, UR7, R0 ;  /* 0x000000070b0d7c24 */ /* 0x040fe2000f8e0200 */
[----:B------:R-:W-:Y:S01]  /*7db0*/  SHF.R.S32.HI R0, RZ, 0x1f, R3 ;  /* 0x0000001fff007819 */ /* 0x000fe20000011403 */
[----:B------:R-:W-:Y:S01]  /*7dc0*/  IMAD.WIDE.U32 R8, R11, UR6, R8 ;  /* 0x000000060b087c25 */ /* 0x000fe2000f8e0008 */
[----:B------:R-:W-:Y:S01]  /*7dd0*/  ULDC.64 UR6, c[0x0][0xb28] ;  /* 0x0002ca0000067ab9 */ /* 0x000fe20000000a00 */
[----:B------:R-:W-:Y:S02]  /*7de0*/  SYNCS.ARRIVE.TRANS64.RED.A1T0 RZ, [UR4], RZ ;  /* 0x000000ffffff79a7 */ /* 0x000fe40008100404 */
[----:B------:R-:W-:-:S02]  /*7df0*/  IMAD R0, R0, UR6, RZ ;  /* 0x0000000600007c24 */ /* 0x000fc4000f8e02ff */
        /* <DEDUP_REMOVED lines=10> */
[----:B------:R-:W-:Y:S02]  /*7ea0*/  ULDC UR4, c[0x0][0xac8] ;  /* 0x0002b20000047ab9 */ /* 0x000fe40000000800 */
[----:B------:R-:W-:Y:S02]  /*7eb0*/  ISETP.GE.AND P3, PT, R155, UR4, PT ;  /* 0x000000049b007c0c */ /* 0x000fe4000bf66270 */
[----:B------:R-:W-:Y:S02]  /*7ec0*/  ISETP.GE.AND P1, PT, R157, UR4, PT ;  /* 0x000000049d007c0c */ /* 0x000fe4000bf26270 */
[----:B------:R-:W-:Y:S02]  /*7ed0*/  ISETP.GE.AND P4, PT, R154, UR4, PT ;  /* 0x000000049a007c0c */ /* 0x000fe4000bf86270 */
[----:B------:R-:W-:-:S07]  /*7ee0*/  ISETP.GE.AND P2, PT, R153, UR4, PT ;  /* 0x0000000499007c0c */ /* 0x000fce000bf46270 */
[-C--:B-1----:R-:W-:Y:S02]  /*7ef0*/  @!P3 LEA R12, P5, R155, R8.reuse, 0x2 ;  /* 0x000000089b0cb211 */ /* 0x082fe400078a10ff */
[----:B--2---:R-:W-:Y:S02]  /*7f00*/  @!P1 IMAD.WIDE R10, R157, 0x4, R8 ;  /* 0x000000049d0a9825 */ /* 0x004fe400078e0208 */
[----:B------:R-:W-:Y:S02]  /*7f10*/  @!P3 LEA.HI.X R13, R155, R9, R82, 0x2, P5 ;  /* 0x000000099b0db211 */ /* 0x000fe400028f1452 */
[----:B------:R-:W-:Y:S01]  /*7f20*/  ISETP.GE.AND P5, PT, R152, UR4, PT ;  /* 0x0000000498007c0c */ /* 0x000fe2000bfa6270 */
[----:B------:R1:W-:Y:S01]  /*7f30*/  @!P1 ST.E.64 desc[UR36][R10.64], R32 ;  /* 0x000000200a009985 */ /* 0x0003e2000c101b24 */
[-C--:B------:R-:W-:Y:S02]  /*7f40*/  @!P4 LEA R14, P1, R154, R8.reuse, 0x2 ;  /* 0x000000089a0ec211 */ /* 0x080fe400078210ff */
[----:B------:R-:W-:Y:S01]  /*7f50*/  @!P2 LEA R20, P6, R153, R8, 0x2 ;  /* 0x000000089914a211 */ /* 0x000fe200078c10ff */
[----:B------:R2:W-:Y:S01]  /*7f60*/  @!P3 ST.E.64 desc[UR36][R12.64], R34 ;  /* 0x000000220c00b985 */ /* 0x0005e2000c101b24 */
[----:B------:R-:W-:-:S02]  /*7f70*/  ISETP.GE.AND P3, PT, R151, UR4, PT ;  /* 0x0000000497007c0c */ /* 0x000fc4000bf66270 */
        /* <DEDUP_REMOVED lines=8> */
[CC--:B-1----:R-:W-:Y:S02]  /*8000*/  @!P3 LEA R10, P6, R151.reuse, R8.reuse, 0x2 ;  /* 0x00000008970ab211 */ /* 0x0c2fe400078c10ff */
        /* <DEDUP_REMOVED lines=25> */
.L_x_10208:
[----:B------:R-:W-:Y:S05]  /*81a0*/  BSYNC B1 ;  /* 0x0000000000017941 */ /* 0x000fea0003800000 */
.L_x_10207:
[----:B---3--:R3:W4:Y:S04]  /*81b0*/  SHFL.IDX PT, R11, R3, 0x1, 0x1c1f ;  /* 0x003c1f00030b7f89 */ /* 0x00872800000e0000 */
[----:B------:R3:W0:Y:S01]  /*81c0*/  SHFL.IDX PT, R10, R0, 0x1, 0x1c1f ;  /* 0x003c1f00000a7f89 */ /* 0x00062200000e0000 */
[----:B------:R-:W-:Y:S05]  /*81d0*/  @P0 BRA `(.L_x_10206) ;  /* 0x0000000c00640947 */ /* 0x000fea0003800000 */
[----:B------:R-:W-:Y:S02]  /*81e0*/  ULDC UR4, c[0x0][0xac8] ;  /* 0x0002b20000047ab9 */ /* 0x000fe40000000800 */
[----:B------:R-:W-:Y:S02]  /*81f0*/  ISETP.GE.AND P5, PT, R155, UR4, PT ;  /* 0x000000049b007c0c */ /* 0x000fe4000bfa6270 */
[----:B------:R-:W-:Y:S02]  /*8200*/  ISETP.GE.AND P1, PT, R157, UR4, PT ;  /* 0x000000049d007c0c */ /* 0x000fe4000bf26270 */
[----:B------:R-:W-:Y:S02]  /*8210*/  ISETP.GE.AND P3, PT, R154, UR4, PT ;  /* 0x000000049a007c0c */ /* 0x000fe4000bf66270 */
[----:B------:R-:W-:Y:S02]  /*8220*/  ISETP.GE.AND P2, PT, R153, UR4, PT ;  /* 0x0000000499007c0c */ /* 0x000fe4000bf46270 */
[----:B------:R-:W-:-:S05]  /*8230*/  ISETP.GE.AND P4, PT, R152, UR4, PT ;  /* 0x0000000498007c0c */ /* 0x000fca000bf86270 */
[-C--:B0-----:R-:W-:Y:S02]  /*8240*/  @!P5 LEA R12, P0, R155, R10.reuse, 0x2 ;  /* 0x0000000a9b0cd211 */ /* 0x081fe400078010ff */
[----:B-12-4-:R-:W-:Y:S02]  /*8250*/  @!P1 IMAD.WIDE R8, R157, 0x4, R10 ;  /* 0x000000049d089825 */ /* 0x016fe400078e020a */
[----:B------:R-:W-:Y:S02]  /*8260*/  @!P5 LEA.HI.X R13, R155, R11, R82, 0x2, P0 ;  /* 0x0000000b9b0dd211 */ /* 0x000fe400000f1452 */
[-C--:B------:R-:W-:Y:S01]  /*8270*/  @!P3 LEA R14, P0, R154, R10.reuse, 0x2 ;  /* 0x0000000a9a0eb211 */ /* 0x080fe200078010ff */
[----:B------:R0:W-:Y:S01]  /*8280*/  @!P1 ST.E.64 desc[UR36][R8.64], R56 ;  /* 0x0000003808009985 */ /* 0x0001e2000c101b24 */
[----:B------:R-:W-:Y:S02]  /*8290*/  ISETP.GE.AND P1, PT, R151, UR4, PT ;  /* 0x0000000497007c0c */ /* 0x000fe4000bf26270 */
[-C--:B------:R-:W-:Y:S01]  /*82a0*/  @!P4 LEA R24, P6, R152, R10.reuse, 0x2 ;  /* 0x0000000a9818c211 */ /* 0x080fe200078c10ff */
[----:B------:R1:W-:Y:S01]  /*82b0*/  @!P5 ST.E.64 desc[UR36][R12.64], R58 ;  /* 0x0000003a0c00d985 */ /* 0x0003e2000c101b24 */
[----:B------:R-:W-:-:S02]  /*82c0*/  @!P2 LEA R20, P5, R153, R10, 0x2 ;  /* 0x0000000a9914a211 */ /* 0x000fc400078a10ff */
[-C--:B------:R-:W-:Y:S02]  /*82d0*/  @!P3 LEA.HI.X R15, R154, R11.reuse, R81, 0x2, P0 ;  /* 0x0000000b9a0fb211 */ /* 0x080fe400000f1451 */
[-C--:B------:R-:W-:Y:S02]  /*82e0*/  @!P2 LEA.HI.X R21, R153, R11.reuse, R80, 0x2, P5 ;  /* 0x0000000b9915a211 */ /* 0x080fe400028f1450 */
[----:B------:R-:W-:Y:S01]  /*82f0*/  ISETP.GE.AND P0, PT, R150, UR4, PT ;  /* 0x0000000496007c0c */ /* 0x000fe2000bf06270 */
[----:B------:R-:W-:Y:S01]  /*8300*/  @!P3 ST.E.64 desc[UR36][R14.64], R60 ;  /* 0x0000003c0e00b985 */ /* 0x000fe2000c101b24 */
[----:B------:R-:W-:Y:S02]  /*8310*/  @!P4 LEA.HI.X R25, R152, R11, R79, 0x2, P6 ;  /* 0x0000000b9819c211 */ /* 0x000fe400030f144f */
[----:B0-----:R-:W-:Y:S01]  /*8320*/  @!P1 LEA R8, P5, R151, R10, 0x2 ;  /* 0x0000000a97089211 */ /* 0x001fe200078a10ff */
[----:B------:R0:W-:Y:S01]  /*8330*/  @!P2 ST.E.64 desc[UR36][R20.64], R62 ;  /* 0x0000003e1400a985 */ /* 0x0001e2000c101b24 */
[----:B------:R-:W-:-:S02]  /*8340*/  ISETP.GE.AND P3, PT, R148, UR4, PT ;  /* 0x0000000494007c0c */ /* 0x000fc4000bf66270 */
[----:B------:R-:W-:Y:S01]  /*8350*/  ISETP.GE.AND P2, PT, R147, UR4, PT ;  /* 0x0000000493007c0c */ /* 0x000fe2000bf46270 */
[----:B------:R2:W-:Y:S01]  /*8360*/  @!P4 ST.E.64 desc[UR36][R24.64], R64 ;  /* 0x000000401800c985 */ /* 0x0005e2000c101b24 */
[----:B------:R-:W-:Y:S02]  /*8370*/  ISETP.GE.AND P4, PT, R149, UR4, PT ;  /* 0x0000000495007c0c */ /* 0x000fe4000bf86270 */
[-C--:B------:R-:W-:Y:S02]  /*8380*/  @!P1 LEA.HI.X R9, R151, R11.reuse, R78, 0x2, P5 ;  /* 0x0000000b97099211 */ /* 0x080fe400028f144e */
[----:B------:R-:W-:Y:S02]  /*8390*/  ISETP.GE.AND P5, PT, R146, UR4, PT ;  /* 0x0000000492007c0c */ /* 0x000fe4000bfa6270 */
[C---:B-1----:R-:W-:Y:S01]  /*83a0*/  @!P0 LEA R12, P6, R150.reuse, R10, 0x2 ;  /* 0x0000000a960c8211 */ /* 0x042fe200078c10ff */
[----:B------:R1:W-:Y:S03]  /*83b0*/  @!P1 ST.E.64 desc[UR36][R8.64], R66 ;  /* 0x0000004208009985 */ /* 0x0003e6000c101b24 */
[----:B------:R-:W-:-:S02]  /*83c0*/  @!P0 LEA.HI.X R13, R150, R11, R31, 0x2, P6 ;  /* 0x0000000b960d8211 */ /* 0x000fc400030f141f */
[-C--:B0-----:R-:W-:Y:S02]  /*83d0*/  @!P3 LEA R20, P6, R148, R10.reuse, 0x2 ;  /* 0x0000000a9414b211 */ /* 0x081fe400078c10ff */
        /* <DEDUP_REMOVED lines=9> */
[----:B------:R1:W-:Y:S01]  /*8470*/  @!P3 ST.E.64 desc[UR36][R20.64], R72 ;  /* 0x000000481400b985 */ /* 0x0003e2000c101b24 */
[----:B------:R-:W-:-:S03]  /*8480*/  ISETP.GE.AND P0, PT, R145, UR4, PT ;  /* 0x0000000491007c0c */ /* 0x000fc6000bf06270 */
[----:B------:R1:W-:Y:S04]  /*8490*/  @!P2 ST.E.64 desc[UR36][R24.64], R74 ;  /* 0x0000004a1800a985 */ /* 0x0003e8000c101b24 */
[----:B------:R1:W-:Y:S06]  /*84a0*/  @!P5 ST.E.64 desc[UR36][R26.64], R76 ;  /* 0x0000004c1a00d985 */ /* 0x0003ec000c101b24 */
[----:B------:R-:W-:Y:S05]  /*84b0*/  @P0 BRA `(.L_x_10206) ;  /* 0x0000000800ac0947 */ /* 0x000fea0003800000 */
[----:B-1----:R-:W-:-:S04]  /*84c0*/  LEA R8, P0, R145, R10, 0x2 ;  /* 0x0000000a91087211 */ /* 0x002fc800078010ff */
[----:B------:R-:W-:-:S05]  /*84d0*/  LEA.HI.X R9, R145, R11, R22, 0x2, P0 ;  /* 0x0000000b91097211 */ /* 0x000fca00000f1416 */
[----:B------:R0:W-:Y:S01]  /*84e0*/  ST.E.64 desc[UR36][R8.64], R134 ;  /* 0x0000008608007985 */ /* 0x0001e2000c101b24 */
[----:B------:R-:W-:Y:S05]  /*84f0*/  BRA `(.L_x_10206) ;  /* 0x00000008009c7947 */ /* 0x000fea0003800000 */
.L_x_10201:
[----:B---3--:R-:W2:Y:S01]  /*8500*/  LDC.64 R10, c[0x0][0xc00] ;  /* 0x00030000ff0a7b82 */ /* 0x008ea20000000a00 */
        /* <DEDUP_REMOVED lines=14> */
[----:B------:R-:W-:Y:S01]  /*85f0*/  ISETP.NE.AND P2, PT, R140, RZ, PT ;  /* 0x000000ff8c00720c */ /* 0x000fe20003f45270 */
[----:B-1----:R-:W1:-:S12]  /*8600*/  S2R R4, SR_TID.X ;  /* 0x0000000000047919 */ /* 0x002e580000002100 */
[----:B------:R-:W2:Y:S01]  /*8610*/  @!P2 LDC R140, c[0x0][0xad4] ;  /* 0x0002b500ff8cab82 */ /* 0x000ea20000000800 */
[----:B-1----:R-:W-:Y:S01]  /*8620*/  VIADD R30, R4, 0xffffff80 ;  /* 0xffffff80041e7836 */ /* 0x002fe20000000000 */
[----:B--2---:R-:W-:-:S04]  /*8630*/  ISETP.GT.AND P2, PT, R140, 0x1, PT ;  /* 0x000000018c00780c */ /* 0x004fc80003f44270 */
[----:B------:R-:W-:Y:S01]  /*8640*/  ISETP.GT.AND P3, PT, R30, 0xbf, PT ;  /* 0x000000bf1e00780c */ /* 0x000fe20003f64270 */
[----:B0-----:R-:W-:-:S12]  /*8650*/  @P1 BRA `(.L_x_10209) ;  /* 0x0000000000101947 */ /* 0x001fd80003800000 */
[----:B------:R-:W-:Y:S05]  /*8660*/  @!P0 BRA `(.L_x_10209) ;  /* 0x00000000000c8947 */ /* 0x000fea0003800000 */
[----:B------:R-:W2:Y:S04]  /*8670*/  LDG.E R9, desc[UR36][R10.64] ;  /* 0x000000240a097981 */ /* 0x000ea8000c1e1900 */
[----:B-----5:R-:W2:Y:S02]  /*8680*/  LDG.E R0, desc[UR36][R10.64+0x4] ;  /* 0x000004240a007981 */ /* 0x020ea4000c1e1900 */
[----:B--2---:R-:W-:-:S07]  /*8690*/  IMAD.IADD R0, R0, 0x1, -R9 ;  /* 0x0000000100007824 */ /* 0x004fce00078e0a09 */
.L_x_10209:
[----:B------:R-:W-:Y:S01]  /*86a0*/  BSSY B1, `(.L_x_10210) ;  /* 0x0000036000017945 */ /* 0x000fe20003800000 */
[----:B------:R-:W-:Y:S02]  /*86b0*/  SEL R137, R137, RZ, !P0 ;  /* 0x000000ff89897207 */ /* 0x000fe40004000000 */
[----:B------:R-:W-:Y:S02]  /*86c0*/  SEL R143, R143, RZ, !P0 ;  /* 0x000000ff8f8f7207 */ /* 0x000fe40004000000 */
[----:B-----5:R-:W-:Y:S01]  /*86d0*/  SHF.R.S32.HI R26, RZ, 0x1f, R3 ;  /* 0x0000001fff1a7819 */ /* 0x020fe20000011403 */
[----:B------:R-:W-:Y:S06]  /*86e0*/  @P3 BRA `(.L_x_10211) ;  /* 0x0000000000c43947 */ /* 0x000fec0003800000 */
[----:B------:R-:W0:Y:S01]  /*86f0*/  LDC R33, c[0x0][0xbe8] ;  /* 0x0002fa00ff217b82 */ /* 0x000e220000000800 */
[----:B------:R-:W-:-:S04]  /*8700*/  IMAD R4, R141, 0xc0, R4 ;  /* 0x000000c08d047824 */ /* 0x000fc800078e0204 */
[----:B------:R-:W-:Y:S02]  /*8710*/  VIADD R28, R4, 0xffffff80 ;  /* 0xffffff80041c7836 */ /* 0x000fe40000000000 */
[----:B0-----:R-:W-:-:S05]  /*8720*/  IMAD R8, R0, R33, RZ ;  /* 0x0000002100087224 */ /* 0x001fca00078e02ff */
[----:B------:R-:W-:-:S13]  /*8730*/  ISETP.GE.AND P0, PT, R28, R8, PT ;  /* 0x000000081c00720c */ /* 0x000fda0003f06270 */
[----:B------:R-:W-:Y:S05]  /*8740*/  @P0 BRA `(.L_x_10211) ;  /* 0x0000000000ac0947 */ /* 0x000fea0003800000 */
[----:B------:R-:W-:Y:S01]  /*8750*/  ISETP.NE.AND P1, PT, R33, 0x1, PT ;  /* 0x000000012100780c */ /* 0x000fe20003f25270 */
[----:B------:R-:W-:Y:S01]  /*8760*/  IMAD.MOV.U32 R22, RZ, RZ, 0x9b8 ;  /* 0x000009b8ff167424 */ /* 0x000fe200078e00ff */
[----:B------:R-:W-:Y:S01]  /*8770*/  ISETP.GT.AND P0, PT, R140, 0x1, PT ;  /* 0x000000018c00780c */ /* 0x000fe20003f04270 */
[----:B------:R-:W0:Y:S01]  /*8780*/  LDC.64 R8, c[0x0][0xba8] ;  /* 0x0002ea00ff087b82 */ /* 0x000e220000000a00 */
[----:B------:R-:W-:Y:S02]  /*8790*/  IMAD.MOV.U32 R27, RZ, RZ, R28 ;  /* 0x000000ffff1b7224 */ /* 0x000fe400078e001c */
[----:B------:R-:W-:-:S05]  /*87a0*/  SEL R22, R22, 0x978, P0 ;  /* 0x0000097816167807 */ /* 0x000fca0000000000 */
[----:B------:R-:W1:Y:S08]  /*87b0*/  LDC.64 R20, c[0x0][R22+0x220] ;  /* 0x0000880016147b82 */ /* 0x000e700000000a00 */
[----:B------:R-:W2:Y:S08]  /*87c0*/  @P1 LDC R25, c[0x0][0xbec] ;  /* 0x0002fb00ff191b82 */ /* 0x000eb00000000800 */
[----:B------:R-:W3:Y:S08]  /*87d0*/  @P1 LDC R31, c[0x0][0xbf0] ;  /* 0x0002fc00ff1f1b82 */ /* 0x000ef00000000800 */
[----:B------:R-:W4:Y:S01]  /*87e0*/  LDC.64 R14, c[0x0][R22+0x218] ;  /* 0x00008600160e7b82 */ /* 0x000f220000000a00 */
[----:B-1----:R-:W-:-:S07]  /*87f0*/  IMAD R21, R21, R137, RZ ;  /* 0x0000008915157224 */ /* 0x002fce00078e02ff */
[----:B------:R-:W1:Y:S01]  /*8800*/  LDC.64 R12, c[0x0][R22+0x228] ;  /* 0x00008a00160c7b82 */ /* 0x000e620000000a00 */
[----:B--2---:R-:W-:-:S04]  /*8810*/  @P1 IMAD.HI.U32 R4, R28, R25, RZ ;  /* 0x000000191c041227 */ /* 0x004fc800078e00ff */
[----:B------:R-:W-:-:S03]  /*8820*/  IMAD.WIDE.U32 R24, R20, R137, RZ ;  /* 0x0000008914187225 */ /* 0x000fc600078e00ff */
[----:B------:R-:W2:Y:S01]  /*8830*/  LDC.64 R10, c[0x0][R22+0x210] ;  /* 0x00008400160a7b82 */ /* 0x000ea20000000a00 */
[----:B---3--:R-:W-:Y:S01]  /*8840*/  @P1 SHF.R.U32.HI R27, RZ, R31, R4 ;  /* 0x0000001fff1b1219 */ /* 0x008fe20000011604 */
[----:B------:R-:W-:Y:S01]  /*8850*/  IMAD R31, R20, R143, R21 ;  /* 0x0000008f141f7224 */ /* 0x000fe200078e0215 */
[----:B------:R-:W-:-:S03]  /*8860*/  SEL R21, R156, RZ, P0 ;  /* 0x000000ff9c157207 */ /* 0x000fc60000000000 */
[----:B------:R-:W-:Y:S02]  /*8870*/  IMAD.IADD R4, R25, 0x1, R31 ;  /* 0x0000000119047824 */ /* 0x000fe400078e021f */
[-C--:B----4-:R-:W-:Y:S01]  /*8880*/  IMAD R29, R15, R139.reuse, RZ ;  /* 0x0000008b0f1d7224 */ /* 0x090fe200078e02ff */
[----:B0-----:R-:W0:Y:S01]  /*8890*/  @!P0 LDC R8, c[0x0][0xb50] ;  /* 0x0002d400ff088b82 */ /* 0x001e220000000800 */
[----:B------:R-:W-:-:S04]  /*88a0*/  IMAD.WIDE.U32 R14, R14, R139, RZ ;  /* 0x0000008b0e0e7225 */ /* 0x000fc800078e00ff */
[----:B------:R-:W-:Y:S01]  /*88b0*/  IMAD.IADD R29, R15, 0x1, R29 ;  /* 0x000000010f1d7824 */ /* 0x000fe200078e021d */
[----:B------:R-:W-:Y:S01]  /*88c0*/  IADD3 R14, P1, P3, R24, R14, R3 ;  /* 0x0000000e180e7210 */ /* 0x000fe20007b3e003 */
[-C--:B-1----:R-:W-:Y:S01]  /*88d0*/  IMAD R25, R13, R21.reuse, RZ ;  /* 0x000000150d197224 */ /* 0x082fe200078e02ff */
[----:B------:R-:W1:Y:S01]  /*88e0*/  @!P0 LDC R9, c[0x0][0xb54] ;  /* 0x0002d500ff098b82 */ /* 0x000e620000000800 */
[----:B------:R-:W-:Y:S01]  /*88f0*/  IMAD.WIDE.U32 R12, R12, R21, RZ ;  /* 0x000000150c0c7225 */ /* 0x000fe200078e00ff */
[----:B------:R-:W-:-:S03]  /*8900*/  IADD3.X R4, R4, R29, R26, P1, P3 ;  /* 0x0000001d04047210 */ /* 0x000fc60000fe641a */
[----:B------:R-:W-:Y:S01]  /*8910*/  IMAD.MOV R15, RZ, RZ, -R27 ;  /* 0x000000ffff0f7224 */ /* 0x000fe200078e0a1b */
[----:B------:R-:W-:Y:S01]  /*8920*/  IADD3 R12, P0, P1, R27, R14, R12 ;  /* 0x0000000e1b0c7210 */ /* 0x000fe2000791e00c */
[----:B------:R-:W-:Y:S01]  /*8930*/  IMAD.IADD R25, R13, 0x1, R25 ;  /* 0x000000010d197824 */ /* 0x000fe200078e0219 */
[----:B------:R-:W-:Y:S01]  /*8940*/  SHF.R.S32.HI R27, RZ, 0x1f, R27 ;  /* 0x0000001fff1b7819 */ /* 0x000fe2000001141b */
[----:B------:R-:W-:-:S03]  /*8950*/  IMAD R15, R33, R15, R28 ;  /* 0x0000000f210f7224 */ /* 0x000fc600078e021c */
[----:B------:R-:W-:Y:S01]  /*8960*/  IADD3.X R13, R27, R4, R25, P0, P1 ;  /* 0x000000041b0d7210 */ /* 0x000fe200007e2419 */
[----:B--2---:R-:W-:Y:S01]  /*8970*/  IMAD R4, R11, R15, RZ ;  /* 0x0000000f0b047224 */ /* 0x004fe200078e02ff */
[----:B------:R-:W-:-:S05]  /*8980*/  SHF.R.S32.HI R21, RZ, 0x1f, R15 ;  /* 0x0000001fff157819 */ /* 0x000fca000001140f */
[C---:B------:R-:W-:Y:S02]  /*8990*/  IMAD R21, R10.reuse, R21, R4 ;  /* 0x000000150a157224 */ /* 0x040fe400078e0204 */
[----:B------:R-:W-:-:S04]  /*89a0*/  IMAD.WIDE.U32 R10, R10, R15, R12 ;  /* 0x0000000f0a0a7225 */ /* 0x000fc800078e000c */
[----:B------:R-:W-:Y:S01]  /*89b0*/  IMAD.IADD R4, R11, 0x1, R21 ;  /* 0x000000010b047824 */ /* 0x000fe200078e0215 */
[C---:B0-----:R-:W-:Y:S02]  /*89c0*/  LEA R8, P0, R10.reuse, R8, 0x2 ;  /* 0x000000080a087211 */ /* 0x041fe400078010ff */
[----:B------:R-:W-:Y:S02]  /*89d0*/  MOV R11, 0xff800000 ;  /* 0xff800000000b7802 */ /* 0x000fe40000000f00 */
[----:B-1----:R-:W-:-:S05]  /*89e0*/  LEA.HI.X R9, R10, R9, R4, 0x2, P0 ;  /* 0x000000090a097211 */ /* 0x002fca00000f1404 */
[----:B------:R0:W-:Y:S04]  /*89f0*/  STG.E desc[UR36][R8.64], R11 ;  /* 0x0000000b08007986 */ /* 0x0001e8000c101924 */
.L_x_10211:
[----:B------:R-:W-:Y:S05]  /*8a00*/  BSYNC B1 ;  /* 0x0000000000017941 */ /* 0x000fea0003800000 */
.L_x_10210:
[----:B------:R-:W-:Y:S05]  /*8a10*/  @P2 BRA `(.L_x_10206) ;  /* 0x0000000400542947 */ /* 0x000fea0003800000 */
[----:B------:R-:W1:Y:S01]  /*8a20*/  LDC R15, c[0x0][0xbe8] ;  /* 0x0002fa00ff0f7b82 */ /* 0x000e620000000800 */
[--C-:B------:R-:W-:Y:S01]  /*8a30*/  SHF.R.S32.HI R10, RZ, 0x1f, R30.reuse ;  /* 0x0000001fff0a7819 */ /* 0x100fe2000001141e */
[----:B------:R-:W-:Y:S01]  /*8a40*/  ULDC.64 UR4, c[0x0][0xaa0] ;  /* 0x0002a80000047ab9 */ /* 0x000fe20000000a00 */
[----:B------:R-:W-:Y:S01]  /*8a50*/  SHF.R.S32.HI R14, RZ, 0x1f, R30 ;  /* 0x0000001fff0e7819 */ /* 0x000fe2000001141e */
[----:B------:R-:W-:Y:S01]  /*8a60*/  IMAD R4, R26, UR4, RZ ;  /* 0x000000041a047c24 */ /* 0x000fe2000f8e02ff */
[-C--:B------:R-:W-:Y:S01]  /*8a70*/  LEA.HI R10, R10, R30.reuse, RZ, 0x2 ;  /* 0x0000001e0a0a7211 */ /* 0x080fe200078f10ff */
[C---:B0-----:R-:W-:Y:S01]  /*8a80*/  IMAD.WIDE.U32 R8, R3.reuse, UR4, RZ ;  /* 0x0000000403087c25 */ /* 0x041fe2000f8e00ff */
[----:B------:R-:W-:Y:S01]  /*8a90*/  LEA.HI R14, R14, R30, RZ, 0x2 ;  /* 0x0000001e0e0e7211 */ /* 0x000fe200078f10ff */
[----:B------:R-:W-:Y:S01]  /*8aa0*/  ULDC.64 UR6, c[0x0][0xaf0] ;  /* 0x0002bc0000067ab9 */ /* 0x000fe20000000a00 */
[----:B------:R-:W-:Y:S01]  /*8ab0*/  LOP3.LUT R10, R10, 0xfffffffc, RZ, 0xc0, !PT ;  /* 0xfffffffc0a0a7812 */ /* 0x000fe200078ec0ff */
[----:B------:R-:W-:Y:S01]  /*8ac0*/  IMAD R11, R3, UR5, R4 ;  /* 0x00000005030b7c24 */ /* 0x000fe2000f8e0204 */
[----:B------:R-:W-:Y:S01]  /*8ad0*/  SHF.R.S32.HI R14, RZ, 0x2, R14 ;  /* 0x00000002ff0e7819 */ /* 0x000fe2000001140e */
[----:B------:R-:W-:Y:S01]  /*8ae0*/  ULDC.64 UR4, c[0x0][0xae8] ;  /* 0x0002ba0000047ab9 */ /* 0x000fe20000000a00 */
[----:B------:R-:W-:Y:S01]  /*8af0*/  BSSY B1, `(.L_x_10212) ;  /* 0x0000036000017945 */ /* 0x000fe20003800000 */
[----:B------:R-:W-:Y:S01]  /*8b00*/  IMAD.IADD R10, R30, 0x1, -R10 ;  /* 0x000000011e0a7824 */ /* 0x000fe200078e0a0a */
[----:B------:R-:W-:Y:S01]  /*8b10*/  SHF.R.S32.HI R22, RZ, 0x1f, R144 ;  /* 0x0000001fff167819 */ /* 0x000fe20000011490 */
[----:B------:R-:W-:Y:S01]  /*8b20*/  IMAD.IADD R9, R9, 0x1, R11 ;  /* 0x0000000109097824 */ /* 0x000fe200078e020b */
[----:B------:R-:W-:Y:S01]  /*8b30*/  SHF.R.S32.HI R24, RZ, 0x1f, R142 ;  /* 0x0000001fff187819 */ /* 0x000fe2000001148e */
[----:B------:R-:W-:-:S02]  /*8b40*/  IMAD R4, R10, 0x60, R14 ;  /* 0x000000600a047824 */ /* 0x000fc400078e020e */
[----:B------:R-:W-:Y:S01]  /*8b50*/  IMAD.WIDE.U32 R8, R139, UR4, R8 ;  /* 0x000000048b087c25 */ /* 0x000fe2000f8e0008 */
[----:B-1----:R-:W-:-:S03]  /*8b60*/  ISETP.NE.AND P0, PT, R15, 0x1, PT ;  /* 0x000000010f00780c */ /* 0x002fc60003f05270 */
[----:B------:R-:W-:Y:S02]  /*8b70*/  IMAD R12, R141, 0xc0, R4 ;  /* 0x000000c08d0c7824 */ /* 0x000fe400078e0204 */
[----:B------:R-:W-:Y:S02]  /*8b80*/  IMAD R10, R143, UR6, RZ ;  /* 0x000000068f0a7c24 */ /* 0x000fe4000f8e02ff */
[----:B------:R-:W-:Y:S02]  /*8b90*/  IMAD.MOV.U32 R3, RZ, RZ, R12 ;  /* 0x000000ffff037224 */ /* 0x000fe400078e000c */
[----:B------:R-:W-:Y:S01]  /*8ba0*/  IMAD R9, R139, UR5, R9 ;  /* 0x000000058b097c24 */ /* 0x000fe2000f8e0209 */
[----:B------:R-:W-:Y:S01]  /*8bb0*/  ULDC.64 UR4, c[0x0][0xae0] ;  /* 0x0002b80000047ab9 */ /* 0x000fe20000000a00 */
[----:B------:R-:W-:Y:S02]  /*8bc0*/  IMAD.WIDE.U32 R8, R137, UR6, R8 ;  /* 0x0000000689087c25 */ /* 0x000fe4000f8e0008 */
[----:B------:R-:W0:Y:S08]  /*8bd0*/  @P0 LDC R13, c[0x0][0xbec] ;  /* 0x0002fb00ff0d0b82 */ /* 0x000e300000000800 */
[----:B------:R-:W1:Y:S01]  /*8be0*/  @P0 LDC R21, c[0x0][0xbf0] ;  /* 0x0002fc00ff150b82 */ /* 0x000e620000000800 */
[----:B0-----:R-:W-:-:S04]  /*8bf0*/  @P0 IMAD.HI.U32 R4, R12, R13, RZ ;  /* 0x0000000d0c040227 */ /* 0x001fc800078e00ff */
[----:B------:R-:W-:Y:S01]  /*8c00*/  IMAD R13, R137, UR7, R10 ;  /* 0x00000007890d7c24 */ /* 0x000fe2000f8e020a */
[----:B-1----:R-:W-:-:S03]  /*8c10*/  @P0 SHF.R.U32.HI R3, RZ, R21, R4 ;  /* 0x00000015ff030219 */ /* 0x002fc60000011604 */
[----:B------:R-:W-:Y:S01]  /*8c20*/  IMAD.IADD R9, R9, 0x1, R13 ;  /* 0x0000000109097824 */ /* 0x000fe200078e020d */
[--C-:B------:R-:W-:Y:S01]  /*8c30*/  SHF.R.S32.HI R4, RZ, 0x1f, R3.reuse ;  /* 0x0000001fff047819 */ /* 0x100fe20000011403 */
[----:B------:R-:W-:Y:S02]  /*8c40*/  IMAD.MOV R11, RZ, RZ, -R3 ;  /* 0x000000ffff0b7224 */ /* 0x000fe400078e0a03 */
[----:B------:R-:W-:-:S04]  /*8c50*/  IMAD.WIDE.U32 R8, R3, UR4, R8 ;  /* 0x0000000403087c25 */ /* 0x000fc8000f8e0008 */
[----:B------:R-:W-:Y:S02]  /*8c60*/  IMAD R11, R15, R11, R12 ;  /* 0x0000000b0f0b7224 */ /* 0x000fe400078e020c */
[----:B------:R-:W-:Y:S02]  /*8c70*/  IMAD R4, R4, UR4, RZ ;  /* 0x0000000404047c24 */ /* 0x000fe4000f8e02ff */
[----:B------:R-:W-:Y:S02]  /*8c80*/  IMAD R15, R0, R15, RZ ;  /* 0x0000000f000f7224 */ /* 0x000fe400078e02ff */
[----:B------:R-:W-:Y:S01]  /*8c90*/  IMAD R13, R3, UR5, R4 ;  /* 0x00000005030d7c24 */ /* 0x000fe2000f8e0204 */
[----:B------:R-:W-:Y:S01]  /*8ca0*/  SHF.R.S32.HI R4, RZ, 0x1f, R11 ;  /* 0x0000001fff047819 */ /* 0x000fe2000001140b */
[----:B------:R-:W-:Y:S01]  /*8cb0*/  ULDC.64 UR4, c[0x0][0xad8] ;  /* 0x0002b60000047ab9 */ /* 0x000fe20000000a00 */
[----:B------:R-:W-:Y:S02]  /*8cc0*/  IMAD R0, R141, 0xc0, R14 ;  /* 0x000000c08d007824 */ /* 0x000fe400078e020e */
[----:B------:R-:W-:-:S02]  /*8cd0*/  IMAD.IADD R9, R9, 0x1, R13 ;  /* 0x0000000109097824 */ /* 0x000fc400078e020d */
[----:B------:R-:W-:Y:S01]  /*8ce0*/  IMAD R4, R4, UR4, RZ ;  /* 0x0000000404047c24 */ /* 0x000fe2000f8e02ff */
[----:B------:R-:W-:Y:S01]  /*8cf0*/  ISETP.GE.AND P0, PT, R0, R15, PT ;  /* 0x0000000f0000720c */ /* 0x000fe20003f06270 */
[----:B------:R-:W-:-:S04]  /*8d00*/  IMAD.WIDE.U32 R8, R11, UR4, R8 ;  /* 0x000000040b087c25 */ /* 0x000fc8000f8e0008 */
[----:B------:R-:W-:Y:S01]  /*8d10*/  IMAD R3, R11, UR5, R4 ;  /* 0x000000050b037c24 */ /* 0x000fe2000f8e0204 */
[----:B------:R-:W-:Y:S02]  /*8d20*/  ULDC.64 UR4, c[0x0][0xa80] ;  /* 0x0002a00000047ab9 */ /* 0x000fe40000000a00 */
[----:B------:R-:W-:Y:S01]  /*8d30*/  LEA R4, P1, R8, UR4, 0x1 ;  /* 0x0000000408047c11 */ /* 0x000fe2000f8208ff */
[----:B------:R-:W-:-:S05]  /*8d40*/  IMAD.IADD R3, R9, 0x1, R3 ;  /* 0x0000000109037824 */ /* 0x000fca00078e0203 */
[----:B------:R-:W-:Y:S02]  /*8d50*/  LEA.HI.X R3, R8, UR5, R3, 0x1, P1 ;  /* 0x0000000508037c11 */ /* 0x000fe400088f0c03 */
[----:B------:R0:W1:Y:S04]  /*8d60*/  SHFL.IDX PT, R8, R4, RZ, 0x1c1f ;  /* 0x001c1fff04087589 */ /* 0x00006800000e0000 */
[----:B------:R0:W2:Y:S01]  /*8d70*/  SHFL.IDX PT, R9, R3, RZ, 0x1c1f ;  /* 0x001c1fff03097589 */ /* 0x0000a200000e0000 */
[----:B------:R-:W-:Y:S05]  /*8d80*/  @P0 BRA `(.L_x_10213) ;  /* 0x0000000000300947 */ /* 0x000fea0003800000 */
        /* <DEDUP_REMOVED lines=9> */
[----:B------:R3:W-:Y:S04]  /*8e20*/  @!P2 ST.E.128 desc[UR36][R10.64], RZ ;  /* 0x000000ff0a00a985 */ /* 0x0007e8000c101d24 */
[----:B------:R3:W-:Y:S04]  /*8e30*/  @!P3 ST.E.128 desc[UR36][R12.64], RZ ;  /* 0x000000ff0c00b985 */ /* 0x0007e8000c101d24 */
[----:B------:R3:W-:Y:S02]  /*8e40*/  @!P4 ST.E.128 desc[UR36][R20.64], RZ ;  /* 0x000000ff1400c985 */ /* 0x0007e4000c101d24 */
.L_x_10213:
[----:B------:R-:W-:Y:S05]  /*8e50*/  BSYNC B1 ;  /* 0x0000000000017941 */ /* 0x000fea0003800000 */
.L_x_10212:
[----:B------:R-:W-:Y:S01]  /*8e60*/  VIADD R0, R0, 0x60 ;  /* 0x0000006000007836 */ /* 0x000fe20000000000 */
[----:B--2---:R2:W4:Y:S04]  /*8e70*/  SHFL.IDX PT, R9, R3, 0x1, 0x1c1f ;  /* 0x003c1f0003097f89 */ /* 0x00452800000e0000 */
[----:B------:R-:W-:Y:S01]  /*8e80*/  ISETP.GE.AND P0, PT, R0, R15, PT ;  /* 0x0000000f0000720c */ /* 0x000fe20003f06270 */
[----:B-1----:R2:W1:-:S12]  /*8e90*/  SHFL.IDX PT, R8, R4, 0x1, 0x1c1f ;  /* 0x003c1f0004087f89 */ /* 0x00245800000e0000 */
[----:B--2---:R-:W-:Y:S05]  /*8ea0*/  @P0 BRA `(.L_x_10206) ;  /* 0x0000000000300947 */ /* 0x004fea0003800000 */
[----:B------:R-:W-:Y:S02]  /*8eb0*/  ULDC UR4, c[0x0][0xac8] ;  /* 0x0002b20000047ab9 */ /* 0x000fe40000000800 */
[----:B------:R-:W-:Y:S02]  /*8ec0*/  ISETP.GE.AND P3, PT, R142, UR4, PT ;  /* 0x000000048e007c0c */ /* 0x000fe4000bf66270 */
[----:B------:R-:W-:Y:S02]  /*8ed0*/  ISETP.GE.AND P4, PT, R144, UR4, PT ;  /* 0x0000000490007c0c */ /* 0x000fe4000bf86270 */
[----:B------:R-:W-:-:S09]  /*8ee0*/  ISETP.GE.AND P2, PT, R138, UR4, PT ;  /* 0x000000048a007c0c */ /* 0x000fd2000bf46270 */
[-C--:B-1-3--:R-:W-:Y:S02]  /*8ef0*/  @!P3 LEA R12, P0, R142, R8.reuse, 0x1 ;  /* 0x000000088e0cb211 */ /* 0x08afe400078008ff */
[----:B------:R-:W-:Y:S02]  /*8f00*/  @!P4 LEA R14, P1, R144, R8, 0x1 ;  /* 0x00000008900ec211 */ /* 0x000fe400078208ff */
[----:B----4-:R-:W-:Y:S01]  /*8f10*/  @!P2 IMAD.WIDE R10, R138, 0x2, R8 ;  /* 0x000000028a0aa825 */ /* 0x010fe200078e0208 */
[-C--:B------:R-:W-:Y:S02]  /*8f20*/  @!P3 LEA.HI.X R13, R142, R9.reuse, R24, 0x1, P0 ;  /* 0x000000098e0db211 */ /* 0x080fe400000f0c18 */
[----:B------:R-:W-:Y:S02]  /*8f30*/  @!P4 LEA.HI.X R15, R144, R9, R22, 0x1, P1 ;  /* 0x00000009900fc211 */ /* 0x000fe400008f0c16 */
[----:B------:R2:W-:Y:S04]  /*8f40*/  @!P2 ST.E.128 desc[UR36][R10.64], RZ ;  /* 0x000000ff0a00a985 */ /* 0x0005e8000c101d24 */
[----:B------:R2:W-:Y:S04]  /*8f50*/  @!P3 ST.E.128 desc[UR36][R12.64], RZ ;  /* 0x000000ff0c00b985 */ /* 0x0005e8000c101d24 */
[----:B------:R2:W-:Y:S02]  /*8f60*/  @!P4 ST.E.128 desc[UR36][R14.64], RZ ;  /* 0x000000ff0e00c985 */ /* 0x0005e4000c101d24 */
.L_x_10206:
[----:B------:R-:W-:Y:S05]  /*8f70*/  BSYNC B0 ;  /* 0x0000000000007941 */ /* 0x000fea0003800000 */
.L_x_10200:
[----:B------:R-:W-:Y:S02]  /*8f80*/  ULDC UR4, c[0x0][0xc3c] ;  /* 0x00030f0000047ab9 */ /* 0x000fe40000000800 */
[----:B------:R-:W-:-:S13]  /*8f90*/  ISETP.GE.AND P0, PT, R7, UR4, PT ;  /* 0x0000000407007c0c */ /* 0x000fda000bf06270 */
[----:B------:R-:W-:Y:S05]  /*8fa0*/  @!P0 BRA `(.L_x_10214) ;  /* 0xffffff8000208947 */ /* 0x000fea000383ffff */
[----:B------:R-:W-:Y:S05]  /*8fb0*/  EXIT ;  /* 0x000000000000794d */ /* 0x000fea0003800000 */
.L_x_10171:
        /* <DEDUP_REMOVED lines=16> */
.L_x_10215:
        /* <DEDUP_REMOVED lines=44> */
.L_x_10219:
        /* <DEDUP_REMOVED lines=35> */
.L_x_10217:
        /* <DEDUP_REMOVED lines=8> */
[----:B------:R-:W1:Y:S01]  /*9630*/  SHFL.IDX PT, R9, R9, R27, 0x1f ;  /* 0x00001f1b09097589 */ /* 0x000e6200000e0000 */
[----:B0-----:R-:W-:-:S04]  /*9640*/  IABS R4, R0 ;  /* 0x0000000000047213 */ /* 0x001fc80000000000 */
[----:B------:R-:W0:Y:S01]  /*9650*/  I2F.RP R6, R4 ;  /* 0x0000000400067306 */ /* 0x000e220000209400 */
[----:B-1----:R-:W-:-:S07]  /*9660*/  IABS R8, R9 ;  /* 0x0000000900087213 */ /* 0x002fce0000000000 */
[----:B0-----:R-:W0:Y:S02]  /*9670*/  MUFU.RCP R6, R6 ;  /* 0x0000000600067308 */ /* 0x001e240000001000 */
[----:B0-----:R-:W-:-:S06]  /*9680*/  VIADD R3, R6, 0xffffffe ;  /* 0x0ffffffe06037836 */ /* 0x001fcc0000000000 */
[----:B------:R-:W0:Y:S02]  /*9690*/  F2I.FTZ.U32.TRUNC.NTZ R3, R3 ;  /* 0x0000000300037305 */ /* 0x000e24000021f000 */
[----:B0-----:R-:W-:Y:S01]  /*96a0*/  IMAD.MOV R13, RZ, RZ, -R3 ;  /* 0x000000ffff0d7224 */ /* 0x001fe200078e0a03 */
[----:B------:R-:W-:Y:S06]  /*96b0*/  @!P0 BRA `(.L_x_10220) ;  /* 0x0000000000088947 */ /* 0x000fec0003800000 */
[----:B------:R-:W-:-:S05]  /*96c0*/  VIADD R5, R27, 0xffffffff ;  /* 0xffffffff1b057836 */ /* 0x000fca0000000000 */
[----:B------:R0:W1:Y:S02]  /*96d0*/  SHFL.IDX PT, R24, R2, R5, 0x1f ;  /* 0x00001f0502187589 */ /* 0x00006400000e0000 */
.L_x_10220:
[----:B-1----:R-:W-:Y:S01]  /*96e0*/  IMAD R24, R24, UR5, R11 ;  /* 0x0000000518187c24 */ /* 0x002fe2000f8e020b */
[----:B0-----:R-:W-:Y:S01]  /*96f0*/  MOV R5, R8 ;  /* 0x0000000800057202 */ /* 0x001fe20000000f00 */
[----:B------:R-:W-:Y:S01]  /*9700*/  IMAD R11, R13, R4, RZ ;  /* 0x000000040d0b7224 */ /* 0x000fe200078e02ff */
[----:B------:R-:W-:Y:S01]  /*9710*/  IABS R8, R0 ;  /* 0x0000000000087213 */ /* 0x000fe20000000000 */
[----:B------:R-:W-:Y:S01]  /*9720*/  IMAD.MOV.U32 R2, RZ, RZ, RZ ;  /* 0x000000ffff027224 */ /* 0x000fe200078e00ff */
[----:B------:R-:W-:Y:S01]  /*9730*/  IADD3 R25, -R24, UR6, RZ ;  /* 0x0000000618197c10 */ /* 0x000fe2000fffe1ff */
[----:B------:R-:W0:Y:S01]  /*9740*/  I2F.RP R6, R5 ;  /* 0x0000000500067306 */ /* 0x000e220000209400 */
[----:B------:R-:W-:Y:S02]  /*9750*/  VIADD R27, R27, UR4 ;  /* 0x000000041b1b7c36 */ /* 0x000fe40008000000 */
[----:B------:R-:W-:Y:S01]  /*9760*/  IMAD.HI.U32 R2, R3, R11, R2 ;  /* 0x0000000b03027227 */ /* 0x000fe200078e0002 */
[----:B------:R-:W-:-:S03]  /*9770*/  IABS R3, R25 ;  /* 0x0000001900037213 */ /* 0x000fc60000000000 */
[----:B------:R-:W-:Y:S02]  /*9780*/  IMAD.MOV R8, RZ, RZ, -R8 ;  /* 0x000000ffff087224 */ /* 0x000fe400078e0a08 */
        /* <DEDUP_REMOVED lines=44> */
.L_x_10218:
[----:B------:R-:W-:Y:S01]  /*9a50*/  ULDC UR4, c[0x0][0xc3c] ;  /* 0x00030f0000047ab9 */ /* 0x000fe20000000800 */
[----:B------:R-:W-:Y:S02]  /*9a60*/  IMAD.MOV.U32 R25, RZ, RZ, RZ ;  /* 0x000000ffff197224 */ /* 0x000fe400078e00ff */
[----:B------:R-:W-:Y:S02]  /*9a70*/  IMAD.U32 R24, RZ, RZ, UR6 ;  /* 0x00000006ff187e24 */ /* 0x000fe4000f8e00ff */
[----:B------:R-:W-:Y:S02]  /*9a80*/  IMAD.MOV.U32 R26, RZ, RZ, RZ ;  /* 0x000000ffff1a7224 */ /* 0x000fe400078e00ff */
[----:B------:R-:W-:-:S07]  /*9a90*/  IMAD.U32 R27, RZ, RZ, UR4 ;  /* 0x00000004ff1b7e24 */ /* 0x000fce000f8e00ff */
.L_x_10221:
[----:B------:R-:W-:-:S13]  /*9aa0*/  ISETP.NE.AND P0, PT, R7, RZ, PT ;  /* 0x000000ff0700720c */ /* 0x000fda0003f05270 */
[----:B------:R-:W0:Y:S01]  /*9ab0*/  @!P0 S2R R3, SR_CgaCtaId ;  /* 0x0000000000038919 */ /* 0x000e220000008800 */
[----:B------:R-:W-:-:S04]  /*9ac0*/  @!P0 MOV R0, 0x400 ;  /* 0x0000040000008802 */ /* 0x000fc80000000f00 */
[----:B0-----:R-:W-:-:S05]  /*9ad0*/  @!P0 LEA R0, R3, R0, 0x18 ;  /* 0x0000000003008211 */ /* 0x001fca00078ec0ff */
[----:B------:R0:W-:Y:S01]  /*9ae0*/  @!P0 STS.128 [R0+0x2d8d0], R24 ;  /* 0x02d8d01800008388 */ /* 0x0001e20000000c00 */
[----:B------:R-:W-:Y:S06]  /*9af0*/  BAR.ARV 0x5, 0x200 ;  /* 0x0148000000007b1d */ /* 0x000fec0000002000 */
.L_x_10216:
[----:B------:R2:W-:Y:S01]  /*9b00*/  STL [R1+0x3c], RZ ;  /* 0x00003cff01007387 */ /* 0x0005e20000100800 */
[----:B------:R-:W-:Y:S01]  /*9b10*/  ULDC UR4, c[0x0][0xc3c] ;  /* 0x00030f0000047ab9 */ /* 0x000fe20000000800 */
[----:B------:R-:W-:Y:S01]  /*9b20*/  IMAD.MOV.U32 R29, RZ, RZ, 0x1 ;  /* 0x00000001ff1d7424 */ /* 0x000fe200078e00ff */
[----:B-1----:R-:W-:Y:S01]  /*9b30*/  ISETP.GE.AND P0, PT, R27, UR4, PT ;  /* 0x000000041b007c0c */ /* 0x002fe2000bf06270 */
[----:B------:R-:W-:-:S12]  /*9b40*/  IMAD.MOV.U32 R22, RZ, RZ, RZ ;  /* 0x000000ffff167224 */ /* 0x000fd800078e00ff */
[----:B--2---:R-:W-:Y:S05]  /*9b50*/  @P0 BRA `(.L_x_10222) ;  /* 0x00000048007c0947 */ /* 0x004fea0003800000 */
[----:B------:R-:W2:Y:S01]  /*9b60*/  LDL R6, [R1+0x20] ;  /* 0x0000200001067983 */ /* 0x000ea20000100800 */
[----:B------:R-:W0:Y:S01]  /*9b70*/  S2R R3, SR_TID.X ;  /* 0x0000000000037919 */ /* 0x000e220000002100 */
[----:B------:R-:W1:Y:S01]  /*9b80*/  S2UR UR5, SR_CgaCtaId ;  /* 0x00000000000579c3 */ /* 0x000e620000008800 */
[----:B------:R-:W-:Y:S01]  /*9b90*/  UMOV UR4, 0x400 ;  /* 0x0000040000047882 */ /* 0x000fe20000000000 */
[C---:B0-----:R-:W-:Y:S01]  /*9ba0*/  IMAD.SHL.U32 R0, R3.reuse, 0x8, RZ ;  /* 0x0000000803007824 */ /* 0x041fe200078e00ff */
[C---:B------:R-:W-:Y:S01]  /*9bb0*/  LOP3.LUT R5, R3.reuse, 0x7f, RZ, 0xc0, !PT ;  /* 0x0000007f03057812 */ /* 0x040fe200078ec0ff */
[----:B------:R-:W-:-:S03]  /*9bc0*/  IMAD.SHL.U32 R4, R3, 0x20, RZ ;  /* 0x0000002003047824 */ /* 0x000fc600078e00ff */
[----:B------:R-:W-:Y:S01]  /*9bd0*/  LOP3.LUT R2, R0, 0xd8, RZ, 0xc0, !PT ;  /* 0x000000d800027812 */ /* 0x000fe200078ec0ff */
[----:B-1----:R-:W-:-:S03]  /*9be0*/  ULEA UR4, UR5, UR4, 0x18 ;  /* 0x0000000405047291 */ /* 0x002fc6000f8ec03f */
[----:B------:R-:W-:Y:S02]  /*9bf0*/  LOP3.LUT R3, R2, 0x18, R3, 0x78, !PT ;  /* 0x0000001802037812 */ /* 0x000fe400078e7803 */
[----:B------:R-:W-:Y:S01]  /*9c00*/  SHF.R.U32.HI R5, RZ, 0x2, R5 ;  /* 0x00000002ff057819 */ /* 0x000fe20000011605 */
[----:B------:R-:W-:Y:S01]  /*9c10*/  IMAD.U32 R17, RZ, RZ, UR4 ;  /* 0x00000004ff117e24 */ /* 0x000fe2000f8e00ff */
[----:B------:R-:W-:Y:S01]  /*9c20*/  BSSY B8, `(.L_x_10222) ;  /* 0x0000492000087945 */ /* 0x000fe20003800000 */
[----:B------:R-:W-:Y:S01]  /*9c30*/  IMAD.MOV.U32 R29, RZ, RZ, 0x1 ;  /* 0x00000001ff1d7424 */ /* 0x000fe200078e00ff */
[----:B------:R-:W-:Y:S01]  /*9c40*/  MOV R22, RZ ;  /* 0x000000ff00167202 */ /* 0x000fe20000000f00 */
[----:B------:R-:W-:Y:S01]  /*9c50*/  ULDC UR38, c[0x0][0xc] ;  /* 0x0000030000267ab9 */ /* 0x000fe20000000800 */
[----:B--2---:R-:W-:Y:S02]  /*9c60*/  LOP3.LUT R2, R6, 0x2, RZ, 0xfc, !PT ;  /* 0x0000000206027812 */ /* 0x004fe400078efcff */
[----:B------:R-:W-:-:S03]  /*9c70*/  LOP3.LUT R6, R4, 0x60, RZ, 0xc0, !PT ;  /* 0x0000006004067812 */ /* 0x000fc600078ec0ff */
[----:B------:R0:W-:Y:S01]  /*9c80*/  STL [R1+0x48], R2 ;  /* 0x0000480201007387 */ /* 0x0001e20000100800 */
[----:B------:R-:W-:Y:S02]  /*9c90*/  LOP3.LUT R4, R0, 0x18, RZ, 0xc0, !PT ;  /* 0x0000001800047812 */ /* 0x000fe400078ec0ff */
[----:B0-----:R-:W-:Y:S02]  /*9ca0*/  LOP3.LUT R2, R3, 0x320, R0, 0xf8, !PT ;  /* 0x0000032003027812 */ /* 0x001fe400078ef800 */
[----:B------:R-:W-:-:S03]  /*9cb0*/  LOP3.LUT R0, R5, R6, RZ, 0xfc, !PT ;  /* 0x0000000605007212 */ /* 0x000fc600078efcff */
[----:B------:R-:W-:Y:S01]  /*9cc0*/  IMAD R0, R2, 0x2, R17 ;  /* 0x0000000202007824 */ /* 0x000fe200078e0211 */
[----:B------:R0:W-:Y:S04]  /*9cd0*/  STL [R1+0x3c], RZ ;  /* 0x00003cff01007387 */ /* 0x0001e80000100800 */
[----:B------:R0:W-:Y:S01]  /*9ce0*/  STL [R1+0x1c], R0 ;  /* 0x00001c0001007387 */ /* 0x0001e20000100800 */
[C---:B------:R-:W-:Y:S02]  /*9cf0*/  LOP3.LUT R5, R4.reuse, 0x20, RZ, 0xfc, !PT ;  /* 0x0000002004057812 */ /* 0x040fe400078efcff */
[----:B------:R-:W-:-:S07]  /*9d00*/  LOP3.LUT R3, R4, 0x40, RZ, 0xfc, !PT ;  /* 0x0000004004037812 */ /* 0x000fce00078efcff */
.L_x_10283:
[----:B------:R-:W1:Y:S02]  /*9d10*/  LDC.64 R2, c[0x0][0xc88] ;  /* 0x00032200ff027b82 */ /* 0x000e640000000a00 */
[----:B-1----:R-:W-:-:S05]  /*9d20*/  IMAD.WIDE R2, R27, 0x4, R2 ;  /* 0x000000041b027825 */ /* 0x002fca00078e0202 */
[----:B0-----:R-:W0:Y:S01]  /*9d30*/  LDG.E R28, desc[UR36][R2.64] ;  /* 0x00000024021c7981 */ /* 0x001e22000c1e1900 */
[----:B------:R-:W-:Y:S05]  /*9d40*/  YIELD ;  /* 0x0000000000007946 */ /* 0x000fea0003800000 */
[----:B------:R-:W-:Y:S01]  /*9d50*/  ULDC.64 UR4, c[0x0][0xa28] ;  /* 0x00028a0000047ab9 */ /* 0x000fe20000000a00 */
[----:B------:R-:W-:Y:S01]  /*9d60*/  IMAD.MOV.U32 R6, RZ, RZ, RZ ;  /* 0x000000ffff067224 */ /* 0x000fe200078e00ff */
[----:B------:R-:W-:Y:S01]  /*9d70*/  ISETP.NE.U32.AND P0, PT, RZ, UR4, PT ;  /* 0x00000004ff007c0c */ /* 0x000fe2000bf05070 */
[----:B------:R-:W-:-:S03]  /*9d80*/  ULDC.64 UR6, c[0x0][0xa18] ;  /* 0x0002860000067ab9 */ /* 0x000fc60000000a00 */
[----:B------:R-:W-:Y:S02]  /*9d90*/  ISETP.NE.AND.EX P0, PT, RZ, UR5, PT, P0 ;  /* 0x00000005ff007c0c */ /* 0x000fe4000bf05300 */
[----:B0-----:R-:W-:-:S11]  /*9da0*/  SHF.R.S32.HI R0, RZ, 0x1f, R28 ;  /* 0x0000001fff007819 */ /* 0x001fd6000001141c */
[C---:B------:R-:W-:Y:S01]  /*9db0*/  @P0 LEA R2, P1, R28.reuse, UR4, 0x2 ;  /* 0x000000041c020c11 */ /* 0x040fe2000f8210ff */
[C---:B------:R-:W-:Y:S01]  /*9dc0*/  IMAD.SHL.U32 R18, R28.reuse, 0x4, RZ ;  /* 0x000000041c127824 */ /* 0x040fe200078e00ff */
[C-C-:B------:R-:W-:Y:S01]  /*9dd0*/  SHF.L.U64.HI R19, R28.reuse, 0x2, R0.reuse ;  /* 0x000000021c137819 */ /* 0x140fe20000010200 */
[----:B------:R0:W-:Y:S01]  /*9de0*/  STL [R1+0x28], R0 ;  /* 0x0000280001007387 */ /* 0x0001e20000100800 */
[----:B------:R-:W-:Y:S01]  /*9df0*/  @P0 LEA.HI.X R3, R28, UR5, R0, 0x2, P1 ;  /* 0x000000051c030c11 */ /* 0x000fe200088f1400 */
[----:B------:R-:W-:-:S04]  /*9e00*/  ULDC.64 UR4, c[0x0][0xa00] ;  /* 0x0002800000047ab9 */ /* 0x000fc80000000a00 */
[----:B--2---:R1:W2:Y:S01]  /*9e10*/  @P0 LDG.E R6, desc[UR36][R2.64] ;  /* 0x0000002402060981 */ /* 0x0042a2000c1e1900 */
        /* <DEDUP_REMOVED lines=10> */
[----:B------:R-:W3:Y:S05]  /*9ec0*/  @P2 LDG.E R0, desc[UR36][R2.64] ;  /* 0x0000002402002981 */ /* 0x000eea000c1e1900 */
[----:B------:R-:W-:-:S04]  /*9ed0*/  @P0 IADD3 R4, P1, R18, UR6, RZ ;  /* 0x0000000612040c10 */ /* 0x000fc8000ff3e0ff */
[----:B------:R-:W-:-:S05]  /*9ee0*/  @P0 IADD3.X R5, R19, UR7, RZ, P1, !PT ;  /* 0x0000000713050c10 */ /* 0x000fca0008ffe4ff */
[----:B------:R-:W4:Y:S01]  /*9ef0*/  @P0 LDG.E R4, desc[UR36][R4.64] ;  /* 0x0000002404040981 */ /* 0x000f22000c1e1900 */
[----:B------:R-:W-:-:S03]  /*9f00*/  UISETP.NE.U32.AND UP0, UPT, UR4, URZ, UPT ;  /* 0x0000003f0400728c */ /* 0x000fc6000bf05070 */
[----:B------:R-:W-:Y:S01]  /*9f10*/  ULDC UR4, c[0x0][0x424] ;  /* 0x0001090000047ab9 */ /* 0x000fe20000000800 */
[----:B------:R-:W-:-:S03]  /*9f20*/  UISETP.NE.AND.EX UP0, UPT, UR5, URZ, UPT, UP0 ;  /* 0x0000003f0500728c */ /* 0x000fc6000bf05300 */
[----:B------:R-:W-:Y:S01]  /*9f30*/  ULDC UR5, c[0x0][0x2f0] ;  /* 0x0000bc0000057ab9 */ /* 0x000fe20000000800 */
[----:B------:R-:W-:-:S04]  /*9f40*/  USEL UR4, UR4, 0x1, UP0 ;  /* 0x0000000104047887 */ /* 0x000fc80008000000 */
[----:B------:R-:W-:Y:S01]  /*9f50*/  UIMAD UR4, UR4, UR5, URZ ;  /* 0x00000005040472a4 */ /* 0x000fe2000f8e023f */
[----:B---3--:R0:W-:Y:S04]  /*9f60*/  STL [R1], R0 ;  /* 0x0000000001007387 */ /* 0x0081e80000100800 */
[----:B--2---:R1:W-:Y:S01]  /*9f70*/  STL [R1+0x14], R6 ;  /* 0x0000140601007387 */ /* 0x0043e20000100800 */
[----:B0-----:R-:W-:-:S03]  /*9f80*/  IMAD.U32 R0, RZ, RZ, UR4 ;  /* 0x00000004ff007e24 */ /* 0x001fc6000f8e00ff */
[----:B----4-:R1:W-:Y:S01]  /*9f90*/  @P0 STL [R1+0x30], R4 ;  /* 0x0000300401000387 */ /* 0x0103e20000100800 */
[----:B------:R-:W-:Y:S05]  /*9fa0*/  @P0 BRA `(.L_x_10223) ;  /* 0x0000000000200947 */ /* 0x000fea0003800000 */
[----:B------:R-:W-:Y:S02]  /*9fb0*/  ULDC UR4, c[0x0][0x288] ;  /* 0x0000a20000047ab9 */ /* 0x000fe40000000800 */
[----:B-1----:R-:W-:-:S05]  /*9fc0*/  IMAD.U32 R4, RZ, RZ, UR4 ;  /* 0x00000004ff047e24 */ /* 0x002fca000f8e00ff */
[----:B------:R0:W-:Y:S01]  /*9fd0*/  STL [R1+0x30], R4 ;  /* 0x0000300401007387 */ /* 0x0001e20000100800 */
[----:B------:R-:W-:Y:S05]  /*9fe0*/  @!P2 BRA `(.L_x_10223) ;  /* 0x000000000010a947 */ /* 0x000fea0003800000 */
[----:B0-----:R-:W2:Y:S04]  /*9ff0*/  LDG.E R4, desc[UR36][R2.64] ;  /* 0x0000002402047981 */ /* 0x001ea8000c1e1900 */
[----:B------:R-:W2:Y:S02]  /*a000*/  LDG.E R2, desc[UR36][R2.64+0x4] ;  /* 0x0000042402027981 */ /* 0x000ea4000c1e1900 */
[----:B--2---:R-:W-:-:S05]  /*a010*/  IMAD.IADD R2, R2, 0x1, -R4 ;  /* 0x0000000102027824 */ /* 0x004fca00078e0a04 */
[----:B------:R2:W-:Y:S02]  /*a020*/  STL [R1+0x30], R2 ;  /* 0x0000300201007387 */ /* 0x0005e40000100800 */
.L_x_10223:
[----:B01----:R-:W-:Y:S01]  /*a030*/  IMAD.MOV.U32 R4, RZ, RZ, R28 ;  /* 0x000000ffff047224 */ /* 0x003fe200078e001c */
[----:B------:R-:W-:Y:S02]  /*a040*/  ULDC.64 UR4, c[0x0][0xa20] ;  /* 0x0002880000047ab9 */ /* 0x000fe40000000a00 */
[----:B------:R-:W-:Y:S02]  /*a050*/  ISETP.NE.U32.AND P0, PT, RZ, UR4, PT ;  /* 0x00000004ff007c0c */ /* 0x000fe4000bf05070 */
[----:B------:R0:W-:Y:S02]  /*a060*/  STL [R1+0x4], R4 ;  /* 0x0000040401007387 */ /* 0x0001e40000100800 */
[----:B------:R-:W-:-:S13]  /*a070*/  ISETP.NE.AND.EX P0, PT, RZ, UR5, PT, P0 ;  /* 0x00000005ff007c0c */ /* 0x000fda000bf05300 */
[----:B0-----:R-:W-:Y:S05]  /*a080*/  @!P0 BRA `(.L_x_10224) ;  /* 0x0000000000108947 */ /* 0x001fea0003800000 */
[----:B--2---:R-:W-:-:S04]  /*a090*/  IADD3 R2, P0, R18, UR4, RZ ;  /* 0x0000000412027c10 */ /* 0x004fc8000ff1e0ff */
[----:B------:R-:W-:-:S05]  /*a0a0*/  IADD3.X R3, R19, UR5, RZ, P0, !PT ;  /* 0x0000000513037c10 */ /* 0x000fca00087fe4ff */
[----:B------:R0:W5:Y:S01]  /*a0b0*/  LDG.E R0, desc[UR36][R2.64] ;  /* 0x0000002402007981 */ /* 0x000162000c1e1900 */
[----:B------:R-:W-:Y:S05]  /*a0c0*/  BRA `(.L_x_10225) ;  /* 0x0000000000247947 */ /* 0x000fea0003800000 */
.L_x_10224:
[----:B------:R-:W-:Y:S02]  /*a0d0*/  ULDC.64 UR4, c[0x0][0xa08] ;  /* 0x0002820000047ab9 */ /* 0x000fe40000000a00 */
[----:B------:R-:W-:-:S04]  /*a0e0*/  ISETP.NE.U32.AND P0, PT, RZ, UR4, PT ;  /* 0x00000004ff007c0c */ /* 0x000fc8000bf05070 */
[----:B------:R-:W-:-:S13]  /*a0f0*/  ISETP.NE.AND.EX P0, PT, RZ, UR5, PT, P0 ;  /* 0x00000005ff007c0c */ /* 0x000fda000bf05300 */
[----:B------:R-:W-:Y:S05]  /*a100*/  @!P0 BRA `(.L_x_10225) ;  /* 0x0000000000148947 */ /* 0x000fea0003800000 */
[----:B--2---:R-:W0:Y:S02]  /*a110*/  LDC.64 R2, c[0x0][0xa08] ;  /* 0x00028200ff027b82 */ /* 0x004e240000000a00 */
[----:B0-----:R-:W-:-:S05]  /*a120*/  IMAD.WIDE R2, R4, 0x4, R2 ;  /* 0x0000000404027825 */ /* 0x001fca00078e0202 */
[----:B------:R-:W2:Y:S04]  /*a130*/  LDG.E R0, desc[UR36][R2.64] ;  /* 0x0000002402007981 */ /* 0x000ea8000c1e1900 */
[----:B------:R-:W2:Y:S02]  /*a140*/  LDG.E R2, desc[UR36][R2.64+0x4] ;  /* 0x0000042402027981 */ /* 0x000ea4000c1e1900 */
[----:B--2---:R-:W-:-:S07]  /*a150*/  IMAD.IADD R0, R2, 0x1, -R0 ;  /* 0x0000000102007824 */ /* 0x004fce00078e0a00 */
.L_x_10225:
[----:B0----5:R-:W-:Y:S01]  /*a160*/  IMAD.IADD R3, R0, 0x1, -R6 ;  /* 0x0000000100037824 */ /* 0x021fe200078e0a06 */
[C---:B--2---:R-:W-:Y:S01]  /*a170*/  LOP3.LUT R2, R26.reuse, 0xff000000, RZ, 0xc0, !PT ;  /* 0xff0000001a027812 */ /* 0x044fe200078ec0ff */
[----:B------:R-:W-:Y:S01]  /*a180*/  BSSY B0, `(.L_x_10226) ;  /* 0x0000029000007945 */ /* 0x000fe20003800000 */
[----:B------:R-:W-:Y:S01]  /*a190*/  LOP3.LUT R4, R26, 0xff0000, RZ, 0xc0, !PT ;  /* 0x00ff00001a047812 */ /* 0x000fe200078ec0ff */
[C---:B------:R-:W-:Y:S01]  /*a1a0*/  VIADD R0, R3.reuse, 0x7f ;  /* 0x0000007f03007836 */ /* 0x040fe20000000000 */
[----:B------:R0:W-:Y:S01]  /*a1b0*/  STL [R1+0xc], R3 ;  /* 0x00000c0301007387 */ /* 0x0001e20000100800 */
[----:B------:R-:W-:Y:S02]  /*a1c0*/  ISETP.GE.AND P0, PT, R3, 0x1, PT ;  /* 0x000000010300780c */ /* 0x000fe40003f06270 */
[----:B------:R-:W-:-:S04]  /*a1d0*/  SHF.R.U32.HI R2, RZ, 0x8, R2 ;  /* 0x00000008ff027819 */ /* 0x000fc80000011602 */
[----:B------:R-:W-:Y:S02]  /*a1e0*/  LEA.HI R4, R4, R2, RZ, 0x10 ;  /* 0x0000000204047211 */ /* 0x000fe400078f80ff */
[----:B------:R-:W-:-:S04]  /*a1f0*/  SHF.R.S32.HI R2, RZ, 0x1f, R0 ;  /* 0x0000001fff027819 */ /* 0x000fc80000011400 */
[----:B------:R-:W-:Y:S01]  /*a200*/  LEA.HI R0, R2, R0, RZ, 0x7 ;  /* 0x0000000002007211 */ /* 0x000fe200078f38ff */
[----:B------:R-:W-:-:S03]  /*a210*/  IMAD.MOV.U32 R2, RZ, RZ, RZ ;  /* 0x000000ffff027224 */ /* 0x000fc600078e00ff */
[----:B------:R-:W-:Y:S01]  /*a220*/  SHF.R.S32.HI R0, RZ, 0x7, R0 ;  /* 0x00000007ff007819 */ /* 0x000fe20000011400 */
[----:B0-----:R-:W-:Y:S06]  /*a230*/  @!P0 BRA `(.L_x_10227) ;  /* 0x0000000000748947 */ /* 0x001fec0003800000 */
[----:B------:R-:W-:-:S04]  /*a240*/  SHF.R.U32.HI R5, RZ, 0x10, R4 ;  /* 0x00000010ff057819 */ /* 0x000fc80000011604 */
[----:B------:R-:W-:-:S13]  /*a250*/  ISETP.NE.AND P0, PT, R5, RZ, PT ;  /* 0x000000ff0500720c */ /* 0x000fda0003f05270 */
[----:B------:R-:W0:Y:S02]  /*a260*/  @!P0 LDC R5, c[0x0][0x9f0] ;  /* 0x00027c00ff058b82 */ /* 0x000e240000000800 */
[----:B0-----:R-:W-:Y:S02]  /*a270*/  IABS R7, R5 ;  /* 0x0000000500077213 */ /* 0x001fe40000000000 */
        /* <DEDUP_REMOVED lines=25> */
.L_x_10227:
[----:B------:R-:W-:Y:S05]  /*a410*/  BSYNC B0 ;  /* 0x0000000000007941 */ /* 0x000fea0003800000 */
.L_x_10226:
[----:B------:R-:W-:Y:S01]  /*a420*/  LOP3.LUT R4, R4, 0xff, RZ, 0xc0, !PT ;  /* 0x000000ff04047812 */ /* 0x000fe200078ec0ff */
[----:B------:R-:W-:Y:S04]  /*a430*/  BSSY B7, `(.L_x_10228) ;  /* 0x000034e000077945 */ /* 0x000fe80003800000 */
[----:B------:R-:W-:-:S05]  /*a440*/  IMAD R3, R4, R2, RZ ;  /* 0x0000000204037224 */ /* 0x000fca00078e02ff */
        /* <DEDUP_REMOVED lines=22> */
.L_x_10229:
        /* <DEDUP_REMOVED lines=9> */
[----:B------:R-:W-:Y:S01]  /*a640*/  MOV R13, RZ ;  /* 0x000000ff000d7202 */ /* 0x000fe20000000f00 */
[----:B------:R-:W0:Y:S01]  /*a650*/  LDC.64 R2, c[0x4][R2] ;  /* 0x0100000002027b82 */ /* 0x000e220000000a00 */
[----:B------:R-:W-:Y:S02]  /*a660*/  IMAD.U32 R5, RZ, RZ, UR7 ;  /* 0x00000007ff057e24 */ /* 0x000fe4000f8e00ff */
[----:B------:R-:W-:Y:S02]  /*a670*/  IMAD.U32 R6, RZ, RZ, UR8 ;  /* 0x00000008ff067e24 */ /* 0x000fe4000f8e00ff */
[----:B------:R-:W-:-:S02]  /*a680*/  IMAD.U32 R7, RZ, RZ, UR9 ;  /* 0x00000009ff077e24 */ /* 0x000fc4000f8e00ff */
[----:B------:R-:W-:Y:S02]  /*a690*/  IMAD.U32 R10, RZ, RZ, UR4 ;  /* 0x00000004ff0a7e24 */ /* 0x000fe4000f8e00ff */
[----:B------:R-:W-:Y:S02]  /*a6a0*/  IMAD.U32 R11, RZ, RZ, UR5 ;  /* 0x00000005ff0b7e24 */ /* 0x000fe4000f8e00ff */
[----:B------:R-:W-:Y:S02]  /*a6b0*/  IMAD.MOV.U32 R8, RZ, RZ, 0x70 ;  /* 0x00000070ff087424 */ /* 0x000fe400078e00ff */
[----:B------:R-:W-:-:S07]  /*a6c0*/  IMAD.MOV.U32 R12, RZ, RZ, 0x1 ;  /* 0x00000001ff0c7424 */ /* 0x000fce00078e00ff */
[----:B------:R-:W-:-:S07]  /*a6d0*/  LEPC R20, `(.L_x_10232) ;  /* 0x000000001014794e */ /* 0x000fce0000000000 */
[----:B0-----:R-:W-:Y:S05]  /*a6e0*/  CALL.ABS.NOINC R2 ;  /* 0x0000000002007343 */ /* 0x001fea0003c00000 */
.L_x_10232:
[----:B------:R-:W-:Y:S05]  /*a6f0*/  BSYNC B6 ;  /* 0x0000000000067941 */ /* 0x000fea0003800000 */
.L_x_10231:
        /* <DEDUP_REMOVED lines=20> */
.L_x_10235:
        /* <DEDUP_REMOVED lines=15> */
.L_x_10234:
[----:B------:R-:W-:Y:S05]  /*a930*/  BSYNC B6 ;  /* 0x0000000000067941 */ /* 0x000fea0003800000 */
.L_x_10233:
[----:B------:R0:W2:Y:S01]  /*a940*/  LDL R20, [R1+0x4] ;  /* 0x0000040001147983 */ /* 0x0000a20000100800 */
[----:B------:R-:W-:Y:S01]  /*a950*/  ULDC.64 UR4, c[0x0][0x9f8] ;  /* 0x00027e0000047ab9 */ /* 0x000fe20000000a00 */
[----:B------:R-:W1:Y:S01]  /*a960*/  LDC R5, c[0x0][0x430] ;  /* 0x00010c00ff057b82 */ /* 0x000e620000000800 */
[----:B------:R-:W-:Y:S01]  /*a970*/  ISETP.NE.U32.AND P0, PT, RZ, UR4, PT ;  /* 0x00000004ff007c0c */ /* 0x000fe2000bf05070 */
[----:B------:R-:W3:Y:S03]  /*a980*/  LDL R2, [R1+0x34] ;  /* 0x0000340001027983 */ /* 0x000ee60000100800 */
[----:B------:R-:W-:Y:S01]  /*a990*/  ISETP.NE.AND.EX P0, PT, RZ, UR5, PT, P0 ;  /* 0x00000005ff007c0c */ /* 0x000fe2000bf05300 */
[----:B------:R-:W4:Y:S04]  /*a9a0*/  LDL R4, [R1+0xc] ;  /* 0x00000c0001047983 */ /* 0x000f280000100800 */
[----:B------:R-:W4:Y:S04]  /*a9b0*/  LDL R21, [R1+0x14] ;  /* 0x0000140001157983 */ /* 0x000f280000100800 */
[----:B------:R-:W4:Y:S04]  /*a9c0*/  LDL R9, [R1+0x48] ;  /* 0x0000480001097983 */ /* 0x000f280000100800 */
[----:B------:R-:W-:Y:S01]  /*a9d0*/  @P0 IADD3 R18, P1, R18, UR4, RZ ;  /* 0x0000000412120c10 */ /* 0x000fe2000ff3e0ff */
[----:B------:R-:W0:Y:S01]  /*a9e0*/  S2R R23, SR_TID.X ;  /* 0x0000000000177919 */ /* 0x000e220000002100 */
[----:B------:R-:W-:Y:S01]  /*a9f0*/  LOP3.LUT R16, R16, 0xffffffef, RZ, 0xc0, !PT ;  /* 0xffffffef10107812 */ /* 0x000fe200078ec0ff */
[----:B------:R-:W-:Y:S01]  /*aa00*/  ULDC UR4, c[0x0][0x2f4] ;  /* 0x0000bd0000047ab9 */ /* 0x000fe20000000800 */
[----:B------:R-:W-:-:S02]  /*aa10*/  @P0 IADD3.X R19, R19, UR5, RZ, P1, !PT ;  /* 0x0000000513130c10 */ /* 0x000fc40008ffe4ff */
[----:B-1----:R-:W-:-:S13]  /*aa20*/  ISETP.NE.AND P2, PT, R5, 0x1, PT ;  /* 0x000000010500780c */ /* 0x002fda0003f45270 */
[----:B------:R-:W1:Y:S01]  /*aa30*/  @P2 LDC R3, c[0x0][0x434] ;  /* 0x00010d00ff032b82 */ /* 0x000e620000000800 */
[----:B--2---:R-:W2:Y:S01]  /*aa40*/  @P0 LDG.E R20, desc[UR36][R18.64] ;  /* 0x0000002412140981 */ /* 0x004ea2000c1e1900 */
[C---:B0-----:R-:W-:Y:S01]  /*aa50*/  LOP3.LUT R0, R23.reuse, 0x7f, RZ, 0xc0, !PT ;  /* 0x0000007f17007812 */ /* 0x041fe200078ec0ff */
[----:B------:R-:W-:Y:S02]  /*aa60*/  IMAD.SHL.U32 R6, R23, 0x20, RZ ;  /* 0x0000002017067824 */ /* 0x000fe400078e00ff */
[----:B---3--:R-:W-:-:S03]  /*aa70*/  VIADD R23, R2, 0xffffffff ;  /* 0xffffffff02177836 */ /* 0x008fc60000000000 */
[----:B------:R-:W0:Y:S01]  /*aa80*/  @P2 LDC R2, c[0x0][0x438] ;  /* 0x00010e00ff022b82 */ /* 0x000e220000000800 */
[----:B------:R-:W-:Y:S01]  /*aa90*/  SHF.R.U32.HI R0, RZ, 0x2, R0 ;  /* 0x00000002ff007819 */ /* 0x000fe20000011600 */
[----:B------:R-:W-:Y:S01]  /*aaa0*/  IMAD.SHL.U32 R8, R23, 0x80, RZ ;  /* 0x0000008017087824 */ /* 0x000fe200078e00ff */
[----:B------:R-:W-:-:S04]  /*aab0*/  LOP3.LUT R6, R6, 0x60, RZ, 0xc0, !PT ;  /* 0x0000006006067812 */ /* 0x000fc800078ec0ff */
[----:B------:R-:W-:Y:S02]  /*aac0*/  LOP3.LUT R0, R8, R0, R6, 0xfe, !PT ;  /* 0x0000000008007212 */ /* 0x000fe400078efe06 */
[----:B------:R-:W-:-:S04]  /*aad0*/  @P2 LOP3.LUT R16, R16, 0x10, RZ, 0xfc, !PT ;  /* 0x0000001010102812 */ /* 0x000fc800078efcff */
[----:B------:R-:W-:Y:S01]  /*aae0*/  LOP3.LUT R16, R16, 0xfffffff7, RZ, 0xc0, !PT ;  /* 0xfffffff710107812 */ /* 0x000fe200078ec0ff */
[----:B------:R-:W-:Y:S01]  /*aaf0*/  UMOV UR5, 0xffffffff ;  /* 0xffffffff00057882 */ /* 0x000fe20000000000 */
[----:B--2---:R-:W-:Y:S01]  /*ab00*/  @P0 STL [R1+0x4], R20 ;  /* 0x0000041401000387 */ /* 0x004fe20000100800 */
[C---:B----4-:R-:W-:Y:S01]  /*ab10*/  ISETP.GE.AND P0, PT, R0.reuse, R4, PT ;  /* 0x000000040000720c */ /* 0x050fe20003f06270 */
[----:B------:R-:W-:-:S04]  /*ab20*/  IMAD.IADD R0, R0, 0x1, R21 ;  /* 0x0000000100007824 */ /* 0x000fc800078e0215 */
[----:B-1----:R-:W-:-:S04]  /*ab30*/  @P2 IMAD.HI.U32 R3, R0, R3, RZ ;  /* 0x0000000300032227 */ /* 0x002fc800078e00ff */
[----:B------:R-:W-:Y:S01]  /*ab40*/  IMAD.MOV.U32 R6, RZ, RZ, R0 ;  /* 0x000000ffff067224 */ /* 0x000fe200078e0000 */
[----:B0-----:R-:W-:-:S03]  /*ab50*/  @P2 SHF.R.U32.HI R6, RZ, R2, R3 ;  /* 0x00000002ff062219 */ /* 0x001fc60000011603 */
[----:B------:R-:W0:Y:S02]  /*ab60*/  @!P0 LDC.64 R2, c[0x0][0x428] ;  /* 0x00010a00ff028b82 */ /* 0x000e240000000a00 */
[----:B------:R-:W-:-:S04]  /*ab70*/  IMAD.MOV R4, RZ, RZ, -R6 ;  /* 0x000000ffff047224 */ /* 0x000fc800078e0a06 */
[----:B------:R-:W-:Y:S01]  /*ab80*/  IMAD R4, R5, R4, R0 ;  /* 0x0000000405047224 */ /* 0x000fe200078e0200 */
[----:B------:R-:W-:Y:S02]  /*ab90*/  SHF.R.S32.HI R5, RZ, 0x1f, R20 ;  /* 0x0000001fff057819 */ /* 0x000fe40000011414 */
[----:B------:R-:W-:-:S03]  /*aba0*/  @!P0 SHF.R.S32.HI R7, RZ, 0x1f, R6 ;  /* 0x0000001fff078819 */ /* 0x000fc60000011406 */
[----:B------:R1:W-:Y:S01]  /*abb0*/  STL [R1+0x18], R5 ;  /* 0x0000180501007387 */ /* 0x0003e20000100800 */
[-C--:B0-----:R-:W-:Y:S02]  /*abc0*/  @!P0 IMAD R0, R5, R2.reuse, RZ ;  /* 0x0000000205008224 */ /* 0x081fe400078e02ff */
[----:B-1----:R-:W0:Y:S01]  /*abd0*/  S2R R5, SR_TID.X ;  /* 0x0000000000057919 */ /* 0x002e220000002100 */
[----:B------:R-:W-:-:S04]  /*abe0*/  @!P0 IMAD.WIDE.U32 R6, R20, R2, R6 ;  /* 0x0000000214068225 */ /* 0x000fc800078e0006 */
[----:B------:R-:W-:Y:S02]  /*abf0*/  @!P0 IMAD R0, R20, R3, R0 ;  /* 0x0000000314008224 */ /* 0x000fe400078e0200 */
[----:B------:R-:W1:Y:S02]  /*ac00*/  @!P0 LDC.64 R2, c[0x0][0x418] ;  /* 0x00010600ff028b82 */ /* 0x000e640000000a00 */
[----:B------:R-:W-:Y:S01]  /*ac10*/  @!P0 IMAD.IADD R0, R7, 0x1, R0 ;  /* 0x0000000107008824 */ /* 0x000fe200078e0200 */
[----:B------:R-:W-:Y:S02]  /*ac20*/  ISETP.NE.AND P2, PT, R9, 0x3, PT ;  /* 0x000000030900780c */ /* 0x000fe40003f45270 */
[----:B-1----:R-:W-:Y:S01]  /*ac30*/  @!P0 LEA R2, P1, R6, R2, 0x2 ;  /* 0x0000000206028211 */ /* 0x002fe200078210ff */
[----:B0-----:R-:W-:-:S03]  /*ac40*/  IMAD.SHL.U32 R5, R5, 0x8, RZ ;  /* 0x0000000805057824 */ /* 0x001fc600078e00ff */
[----:B------:R-:W-:Y:S01]  /*ac50*/  @!P0 LEA.HI.X R3, R6, R3, R0, 0x2, P1 ;  /* 0x0000000306038211 */ /* 0x000fe200008f1400 */
[----:B------:R-:W-:Y:S01]  /*ac60*/  IMAD.MOV.U32 R0, RZ, RZ, RZ ;  /* 0x000000ffff007224 */ /* 0x000fe200078e00ff */
[----:B------:R-:W-:-:S05]  /*ac70*/  LOP3.LUT R5, R5, 0x18, RZ, 0xc0, !PT ;  /* 0x0000001805057812 */ /* 0x000fca00078ec0ff */
[----:B------:R0:W5:Y:S01]  /*ac80*/  @!P0 LDG.E R0, desc[UR36][R2.64] ;  /* 0x0000002402008981 */ /* 0x000162000c1e1900 */
[C---:B------:R-:W-:Y:S02]  /*ac90*/  ISETP.GE.AND P0, PT, R5.reuse, UR4, PT ;  /* 0x0000000405007c0c */ /* 0x040fe4000bf06270 */
[----:B------:R-:W-:Y:S02]  /*aca0*/  @P2 LOP3.LUT R16, R16, 0x8, RZ, 0xfc, !PT ;  /* 0x0000000810102812 */ /* 0x000fe400078efcff */
[C---:B------:R-:W-:Y:S02]  /*acb0*/  LOP3.LUT R9, R5.reuse, 0x20, RZ, 0xfc, !PT ;  /* 0x0000002005097812 */ /* 0x040fe400078efcff */
[----:B------:R-:W-:Y:S02]  /*acc0*/  LOP3.LUT R16, R16, 0xfffffffb, RZ, 0xc0, !PT ;  /* 0xfffffffb10107812 */ /* 0x000fe400078ec0ff */
[----:B------:R-:W-:Y:S02]  /*acd0*/  LOP3.LUT R5, R5, 0x40, RZ, 0xfc, !PT ;  /* 0x0000004005057812 */ /* 0x000fe400078efcff */
[----:B------:R-:W-:-:S03]  /*ace0*/  ISETP.GE.AND P1, PT, R9, UR4, PT ;  /* 0x0000000409007c0c */ /* 0x000fc6000bf26270 */
[----:B------:R-:W-:Y:S02]  /*acf0*/  @P0 LOP3.LUT R16, R16, 0x4, RZ, 0xfc, !PT ;  /* 0x0000000410100812 */ /* 0x000fe400078efcff */
[----:B------:R-:W-:Y:S02]  /*ad00*/  ISETP.GE.AND P0, PT, R5, UR4, PT ;  /* 0x0000000405007c0c */ /* 0x000fe4000bf06270 */
[----:B------:R-:W-:-:S04]  /*ad10*/  LOP3.LUT R16, R16, 0xfffffffe, RZ, 0xc0, !PT ;  /* 0xfffffffe10107812 */ /* 0x000fc800078ec0ff */
[----:B------:R-:W-:-:S04]  /*ad20*/  LOP3.LUT R16, R16, 0xfffffffd, RZ, 0xc0, !PT ;  /* 0xfffffffd10107812 */ /* 0x000fc800078ec0ff */
[----:B------:R-:W-:-:S04]  /*ad30*/  @P1 LOP3.LUT R16, R16, 0x2, RZ, 0xfc, !PT ;  /* 0x0000000210101812 */ /* 0x000fc800078efcff */
[----:B------:R-:W-:Y:S01]  /*ad40*/  @P0 LOP3.LUT R16, R16, 0x1, RZ, 0xfc, !PT ;  /* 0x0000000110100812 */ /* 0x000fe200078efcff */
[----:B0-----:R-:W-:Y:S06]  /*ad50*/  BRA.DIV UR5, `(.L_x_10236) ;  /* 0x0000003e05587947 */ /* 0x001fec000b800000 */
.L_x_10300:
[----:B------:R-:W-:Y:S01]  /*ad60*/  LOP3.LUT R26, R26, 0xffff, RZ, 0xc0, !PT ;  /* 0x0000ffff1a1a7812 */ /* 0x000fe200078ec0ff */
[----:B------:R-:W-:Y:S06]  /*ad70*/  @!P2 BRA `(.L_x_10237) ;  /* 0x000000000004a947 */ /* 0x000fec0003800000 */
[----:B------:R-:W-:Y:S01]  /*ad80*/  BPT.TRAP 0x1 ;  /* 0x000000040000795c */ /* 0x000fe20000300000 */
.L_x_10237:
        /* <DEDUP_REMOVED lines=15> */
[----:B------:R-:W-:-:S04]  /*ae80*/  IMAD.WIDE.U32 R2, R26, UR4, R2 ;  /* 0x000000041a027c25 */ /* 0x000fc8000f8e0002 */
[----:B------:R-:W-:Y:S01]  /*ae90*/  IMAD R19, R26, UR5, R3 ;  /* 0x000000051a137c24 */ /* 0x000fe2000f8e0203 */
[C---:B------:R-:W-:Y:S02]  /*aea0*/  LEA R18, P0, R2.reuse, UR6, 0x1 ;  /* 0x0000000602127c11 */ /* 0x040fe4000f8008ff */
[----:B------:R-:W-:Y:S02]  /*aeb0*/  SHF.L.U32 R3, R29, 0x1f, RZ ;  /* 0x0000001f1d037819 */ /* 0x000fe400000006ff */
[----:B------:R-:W-:Y:S01]  /*aec0*/  LEA.HI.X R19, R2, UR7, R19, 0x1, P0 ;  /* 0x0000000702137c11 */ /* 0x000fe200080f0c13 */
[----:B------:R-:W-:-:S07]  /*aed0*/  IMAD R2, R22, 0x8, R17 ;  /* 0x0000000816027824 */ /* 0x000fce00078e0211 */
[----:B------:R-:W0:Y:S02]  /*aee0*/  SYNCS.PHASECHK.TRANS64.TRYWAIT P0, [R2+URZ+0x2d840], R3 ;  /* 0x02d84003020075a7 */ /* 0x000e24000800017f */
[----:B0-----:R-:W-:Y:S05]  /*aef0*/  @!P0 BRA `(.L_x_10239) ;  /* 0x0000003c00248947 */ /* 0x001fea0003800000 */
.L_x_10301:
[----:B------:R-:W-:Y:S05]  /*af00*/  BSYNC B0 ;  /* 0x0000000000007941 */ /* 0x000fea0003800000 */
.L_x_10238:
[----:B------:R-:W2:Y:S01]  /*af10*/  LDL R12, [R1+0xc] ;  /* 0x00000c00010c7983 */ /* 0x000ea20000100800 */
[----:B------:R-:W-:Y:S01]  /*af20*/  ULDC.64 UR4, c[0x0][0x300] ;  /* 0x0000c00000047ab9 */ /* 0x000fe20000000a00 */
[----:B------:R-:W-:Y:S01]  /*af30*/  ULDC.64 UR6, c[0x0][0x2e8] ;  /* 0x0000ba0000067ab9 */ /* 0x000fe20000000a00 */
[----:B------:R-:W-:Y:S01]  /*af40*/  IMAD R5, R5, UR4, RZ ;  /* 0x0000000405057c24 */ /* 0x000fe2000f8e02ff */
[----:B------:R-:W1:Y:S01]  /*af50*/  S2R R7, SR_TID.X ;  /* 0x0000000000077919 */ /* 0x000e620000002100 */
[----:B------:R-:W-:Y:S02]  /*af60*/  LOP3.LUT P4, RZ, R16, 0x4, RZ, 0xc0, !PT ;  /* 0x0000000410ff7812 */ /* 0x000fe4000788c0ff */
[C---:B0-----:R-:W-:Y:S01]  /*af70*/  IMAD R3, R4.reuse, UR5, R5 ;  /* 0x0000000504037c24 */ /* 0x041fe2000f8e0205 */
[----:B------:R-:W0:Y:S01]  /*af80*/  S2R R9, SR_TID.X ;  /* 0x0000000000097919 */ /* 0x000e220000002100 */
[----:B------:R-:W-:Y:S01]  /*af90*/  IMAD.WIDE.U32 R4, R4, UR4, RZ ;  /* 0x0000000404047c25 */ /* 0x000fe2000f8e00ff */
[----:B------:R-:W-:Y:S01]  /*afa0*/  ULDC.64 UR4, c[0x0][0x310] ;  /* 0x0000c40000047ab9 */ /* 0x000fe20000000a00 */
[----:B------:R-:W-:-:S02]  /*afb0*/  LOP3.LUT P3, RZ, R16, 0x2, RZ, 0xc0, !PT ;  /* 0x0000000210ff7812 */ /* 0x000fc4000786c0ff */
[----:B------:R-:W-:Y:S01]  /*afc0*/  IMAD R6, R6, UR4, RZ ;  /* 0x0000000406067c24 */ /* 0x000fe2000f8e02ff */
[----:B------:R-:W-:Y:S02]  /*afd0*/  IADD3 R5, R5, R3, RZ ;  /* 0x0000000305057210 */ /* 0x000fe40007ffe0ff */
[----:B------:R-:W-:Y:S01]  /*afe0*/  LOP3.LUT P2, RZ, R16, 0x1, RZ, 0xc0, !PT ;  /* 0x0000000110ff7812 */ /* 0x000fe2000784c0ff */
[----:B------:R-:W-:-:S04]  /*aff0*/  IMAD.WIDE.U32 R4, R0, UR4, R4 ;  /* 0x0000000400047c25 */ /* 0x000fc8000f8e0004 */
[----:B------:R-:W-:Y:S01]  /*b000*/  IMAD R0, R0, UR5, R6 ;  /* 0x0000000500007c24 */ /* 0x000fe2000f8e0206 */
[----:B------:R-:W-:-:S03]  /*b010*/  ULDC.64 UR4, c[0x0][0x308] ;  /* 0x0000c20000047ab9 */ /* 0x000fc60000000a00 */
[----:B------:R-:W-:Y:S02]  /*b020*/  IMAD.IADD R5, R5, 0x1, R0 ;  /* 0x0000000105057824 */ /* 0x000fe400078e0200 */
[----:B------:R-:W-:Y:S01]  /*b030*/  IMAD.WIDE.U32 R4, R26, UR4, R4 ;  /* 0x000000041a047c25 */ /* 0x000fe2000f8e0004 */
[----:B------:R-:W-:-:S03]  /*b040*/  UMOV UR4, 0xffffffff ;  /* 0xffffffff00047882 */ /* 0x000fc60000000000 */
[----:B------:R-:W-:Y:S01]  /*b050*/  IMAD R6, R26, UR5, R5 ;  /* 0x000000051a067c24 */ /* 0x000fe2000f8e0205 */
[----:B-1----:R-:W-:Y:S02]  /*b060*/  LOP3.LUT R11, R7, 0x7f, RZ, 0xc0, !PT ;  /* 0x0000007f070b7812 */ /* 0x002fe400078ec0ff */
[C---:B------:R-:W-:Y:S01]  /*b070*/  LEA R0, P0, R4.reuse, UR6, 0x1 ;  /* 0x0000000604007c11 */ /* 0x040fe2000f8008ff */
[C---:B0-----:R-:W-:Y:S01]  /*b080*/  IMAD.SHL.U32 R7, R9.reuse, 0x8, RZ ;  /* 0x0000000809077824 */ /* 0x041fe200078e00ff */
[----:B------:R-:W-:Y:S01]  /*b090*/  SHF.R.U32.HI R11, RZ, 0x2, R11 ;  /* 0x00000002ff0b7819 */ /* 0x000fe2000001160b */
[----:B------:R-:W-:Y:S01]  /*b0a0*/  IMAD.SHL.U32 R10, R9, 0x8, RZ ;  /* 0x00000008090a7824 */ /* 0x000fe200078e00ff */
[----:B------:R-:W-:Y:S02]  /*b0b0*/  LEA.HI.X R6, R4, UR7, R6, 0x1, P0 ;  /* 0x0000000704067c11 */ /* 0x000fe400080f0c06 */
[----:B------:R-:W-:-:S04]  /*b0c0*/  LOP3.LUT R7, R7, 0xd8, RZ, 0xc0, !PT ;  /* 0x000000d807077812 */ /* 0x000fc800078ec0ff */
[----:B------:R-:W-:Y:S01]  /*b0d0*/  LOP3.LUT R7, R7, 0x18, R9, 0x78, !PT ;  /* 0x0000001807077812 */ /* 0x000fe200078e7809 */
[----:B------:R-:W-:-:S03]  /*b0e0*/  IMAD.SHL.U32 R9, R9, 0x8, RZ ;  /* 0x0000000809097824 */ /* 0x000fc600078e00ff */
[----:B------:R-:W-:Y:S02]  /*b0f0*/  LOP3.LUT R7, R7, 0x320, R10, 0xf8, !PT ;  /* 0x0000032007077812 */ /* 0x000fe400078ef80a */
[----:B------:R-:W-:-:S03]  /*b100*/  LOP3.LUT R9, R9, 0x18, RZ, 0xc0, !PT ;  /* 0x0000001809097812 */ /* 0x000fc600078ec0ff */
[----:B------:R-:W-:Y:S01]  /*b110*/  IMAD R7, R22, 0x3000, R7 ;  /* 0x0000300016077824 */ /* 0x000fe200078e0207 */
[----:B--2---:R-:W-:-:S04]  /*b120*/  IADD3 R3, -R11, R12, -R8 ;  /* 0x0000000c0b037210 */ /* 0x004fc80007ffe908 */
        /* <DEDUP_REMOVED lines=30> */
[----:B------:R-:W2:Y:S04]  /*b310*/  SHFL.IDX PT, R6, R6, 0x3, 0x1c1f ;  /* 0x007c1f0006067f89 */ /* 0x000ea800000e0000 */
[----:B------:R-:W3:Y:S01]  /*b320*/  SHFL.IDX PT, R0, R0, 0x3, 0x1c1f ;  /* 0x007c1f0000007f89 */ /* 0x000ee200000e0000 */
[----:B0-----:R-:W-:-:S05]  /*b330*/  @P1 LEA R5, P0, R9, R5, 0x1 ;  /* 0x0000000509051211 */ /* 0x001fca00078008ff */
[----:B-1----:R-:W-:-:S05]  /*b340*/  @P1 IMAD.X R4, RZ, RZ, R4, P0 ;  /* 0x000000ffff041224 */ /* 0x002fca00000e0604 */
[----:B------:R-:W-:-:S04]  /*b350*/  @P1 LOP3.LUT R5, R5, R4, RZ, 0x3c, !PT ;  /* 0x0000000405051212 */ /* 0x000fc800078e3cff */
[----:B------:R-:W-:-:S04]  /*b360*/  @P1 LOP3.LUT R4, R5, R4, RZ, 0x3c, !PT ;  /* 0x0000000405041212 */ /* 0x000fc800078e3cff */
[----:B------:R-:W-:-:S05]  /*b370*/  @P1 LOP3.LUT R5, R5, R4, RZ, 0x3c, !PT ;  /* 0x0000000405051212 */ /* 0x000fca00078e3cff */
[----:B------:R1:W-:Y:S04]  /*b380*/  @P1 LDGSTS.E.BYPASS.LTC128B.128 [R8+0x16400], desc[UR36][R4.64], !P4 ;  /* 0x1640000004081fae */ /* 0x0003e8000e101d64 */
[----:B------:R1:W-:Y:S04]  /*b390*/  @P1 LDGSTS.E.BYPASS.LTC128B.128 [R8+0x18400], desc[UR36][R4.64+0x40], !P3 ;  /* 0x1840004004081fae */ /* 0x0003e8000d901d64 */
[----:B--23--:R1:W-:Y:S02]  /*b3a0*/  @P1 LDGSTS.E.BYPASS.LTC128B.128 [R8+0x1a400], desc[UR36][R4.64+0x80], !P2 ;  /* 0x1a40008004081fae */ /* 0x00c3e4000d101d64 */
.L_x_10311:
[----:B------:R-:W-:-:S13]  /*b3b0*/  ISETP.GE.AND P0, PT, R3, 0x61, PT ;  /* 0x000000610300780c */ /* 0x000fda0003f06270 */
[----:B01----:R-:W-:Y:S01]  /*b3c0*/  @P0 LEA R4, P1, R9, R0, 0x1 ;  /* 0x0000000009040211 */ /* 0x003fe200078208ff */
        /* <DEDUP_REMOVED lines=10> */
.L_x_10241:
        /* <DEDUP_REMOVED lines=11> */
.L_x_10242:
[----:B0-----:R0:W5:Y:S01]  /*b520*/  LDL.LU R4, [R1+0x28] ;  /* 0x0000280001047983 */ /* 0x0011620000300800 */
[----:B------:R0:W-:Y:S03]  /*b530*/  SYNCS.ARRIVE.TRANS64.A1T0 RZ, [R2+URZ+0x2d830], RZ ;  /* 0x02d830ff02ff79a7 */ /* 0x0001e6000810003f */
[----:B------:R0:W5:Y:S02]  /*b540*/  LDL.LU R3, [R1] ;  /* 0x0000000001037983 */ /* 0x0001640000300800 */
[----:B------:R-:W-:Y:S05]  /*b550*/  WARPSYNC.ALL ;  /* 0x0000000000007948 */ /* 0x000fea0003800000 */
[----:B------:R-:W-:Y:S01]  /*b560*/  ULDC.64 UR4, c[0x0][0x298] ;  /* 0x0000a60000047ab9 */ /* 0x000fe20000000a00 */
[----:B------:R-:W-:Y:S01]  /*b570*/  BAR.SYNC.DEFER_BLOCKING 0x8, 0x200 ;  /* 0x0208000000007b1d */ /* 0x000fe20000010000 */
[----:B------:R-:W-:Y:S01]  /*b580*/  LOP3.LUT P0, RZ, R16, 0x20, RZ, 0xc0, !PT ;  /* 0x0000002010ff7812 */ /* 0x000fe2000780c0ff */
[----:B0-----:R-:W-:-:S03]  /*b590*/  VIADD R2, R17, 0xc400 ;  /* 0x0000c40011027836 */ /* 0x001fc60000000000 */
        /* <DEDUP_REMOVED lines=11> */
[----:B------:R0:W-:Y:S01]  /*b650*/  STL [R1], R0 ;  /* 0x0000000001007387 */ /* 0x0001e20000100800 */
        /* <DEDUP_REMOVED lines=17> */
.L_x_10244:
[----:B------:R-:W-:Y:S05]  /*b770*/  BSYNC B6 ;  /* 0x0000000000067941 */ /* 0x000fea0003800000 */
.L_x_10243:
[----:B0-----:R-:W2:Y:S01]  /*b780*/  LDL.LU R2, [R1] ;  /* 0x0000000001027983 */ /* 0x001ea20000300800 */
[----:B------:R-:W0:Y:S01]  /*b790*/  LDC R10, c[0x0][0x448] ;  /* 0x00011200ff0a7b82 */ /* 0x000e220000000800 */
[----:B------:R-:W-:Y:S01]  /*b7a0*/  ULDC.64 UR4, c[0x0][0x2d8] ;  /* 0x0000b60000047ab9 */ /* 0x000fe20000000a00 */
[----:B------:R-:W-:Y:S01]  /*b7b0*/  ULDC.64 UR6, c[0x0][0x2e0] ;  /* 0x0000b80000067ab9 */ /* 0x000fe20000000a00 */
[----:B------:R-:W3:Y:S01]  /*b7c0*/  LDL.LU.64 R20, [R1+0x28] ;  /* 0x0000280001147983 */ /* 0x000ee20000300a00 */
[----:B------:R-:W-:-:S03]  /*b7d0*/  ULDC.64 UR8, c[0x0][0x280] ;  /* 0x0000a00000087ab9 */ /* 0x000fc60000000a00 */
[----:B------:R-:W4:Y:S01]  /*b7e0*/  LDL.LU R0, [R1+0x38] ;  /* 0x0000380001007983 */ /* 0x000f220000300800 */
[----:B------:R-:W1:Y:S01]  /*b7f0*/  S2R R13, SR_TID.X ;  /* 0x00000000000d7919 */ /* 0x000e620000002100 */
[----:B0-----:R-:W-:-:S13]  /*b800*/  ISETP.NE.AND P0, PT, R10, 0x1, PT ;  /* 0x000000010a00780c */ /* 0x001fda0003f05270 */
[----:B------:R-:W0:Y:S01]  /*b810*/  @P0 LDC R4, c[0x0][0x44c] ;  /* 0x00011300ff040b82 */ /* 0x000e220000000800 */
[----:B-1----:R-:W-:-:S07]  /*b820*/  IMAD.SHL.U32 R11, R13, 0x8, RZ ;  /* 0x000000080d0b7824 */ /* 0x002fce00078e00ff */
[----:B------:R-:W1:Y:S01]  /*b830*/  @P0 LDC R5, c[0x0][0x450] ;  /* 0x00011400ff050b82 */ /* 0x000e620000000800 */
[----:B------:R-:W-:-:S04]  /*b840*/  LOP3.LUT R11, R11, 0x18, RZ, 0xc0, !PT ;  /* 0x000000180b0b7812 */ /* 0x000fc800078ec0ff */
[C---:B------:R-:W-:Y:S02]  /*b850*/  LOP3.LUT R12, R11.reuse, 0x20, RZ, 0xfc, !PT ;  /* 0x000000200b0c7812 */ /* 0x040fe400078efcff */
[----:B------:R-:W-:Y:S01]  /*b860*/  LOP3.LUT R11, R11, 0x40, RZ, 0xfc, !PT ;  /* 0x000000400b0b7812 */ /* 0x000fe200078efcff */
[----:B--2---:R-:W-:Y:S02]  /*b870*/  IMAD.MOV.U32 R3, RZ, RZ, R2 ;  /* 0x000000ffff037224 */ /* 0x004fe400078e0002 */
[----:B---3--:R-:W-:Y:S01]  /*b880*/  IMAD.MOV.U32 R2, RZ, RZ, R20 ;  /* 0x000000ffff027224 */ /* 0x008fe200078e0014 */
[----:B------:R-:W2:Y:S03]  /*b890*/  S2R R21, SR_TID.X ;  /* 0x0000000000157919 */ /* 0x000ea60000002100 */
[C---:B------:R-:W-:Y:S01]  /*b8a0*/  IMAD.WIDE.U32 R2, R26.reuse, UR4, R2 ;  /* 0x000000041a027c25 */ /* 0x040fe2000f8e0002 */
[----:B------:R-:W3:Y:S03]  /*b8b0*/  S2R R20, SR_TID.X ;  /* 0x0000000000147919 */ /* 0x000ee60000002100 */
[----:B------:R-:W-:Y:S01]  /*b8c0*/  IMAD R3, R26, UR5, R3 ;  /* 0x000000051a037c24 */ /* 0x000fe2000f8e0203 */
[----:B------:R-:W-:Y:S01]  /*b8d0*/  ULDC.64 UR4, c[0x0][0x2d0] ;  /* 0x0000b40000047ab9 */ /* 0x000fe20000000a00 */
[----:B----4-:R-:W-:-:S02]  /*b8e0*/  IMAD R0, R0, UR6, RZ ;  /* 0x0000000600007c24 */ /* 0x010fc4000f8e02ff */
[----:B------:R-:W-:-:S04]  /*b8f0*/  IMAD.WIDE.U32 R2, R28, UR6, R2 ;  /* 0x000000061c027c25 */ /* 0x000fc8000f8e0002 */
[----:B------:R-:W-:Y:S01]  /*b900*/  IMAD R0, R28, UR7, R0 ;  /* 0x000000071c007c24 */ /* 0x000fe2000f8e0200 */
[----:B------:R-:W-:-:S03]  /*b910*/  ULDC.64 UR6, c[0x0][0x2c8] ;  /* 0x0000b20000067ab9 */ /* 0x000fc60000000a00 */
[----:B------:R-:W-:Y:S02]  /*b920*/  IMAD.IADD R3, R3, 0x1, R0 ;  /* 0x0000000103037824 */ /* 0x000fe400078e0200 */
[----:B--2---:R-:W-:Y:S01]  /*b930*/  IMAD.SHL.U32 R21, R21, 0x20, RZ ;  /* 0x0000002015157824 */ /* 0x004fe200078e00ff */
[----:B---3--:R-:W-:-:S04]  /*b940*/  LOP3.LUT R20, R20, 0x7f, RZ, 0xc0, !PT ;  /* 0x0000007f14147812 */ /* 0x008fc800078ec0ff */
[----:B------:R-:W-:Y:S02]  /*b950*/  LOP3.LUT R21, R21, 0x60, RZ, 0xc0, !PT ;  /* 0x0000006015157812 */ /* 0x000fe400078ec0ff */
[----:B------:R-:W-:-:S04]  /*b960*/  SHF.R.U32.HI R20, RZ, 0x2, R20 ;  /* 0x00000002ff147819 */ /* 0x000fc80000011614 */
[----:B------:R-:W-:Y:S02]  /*b970*/  LOP3.LUT R20, R20, R21, RZ, 0xfc, !PT ;  /* 0x0000001514147212 */ /* 0x000fe400078efcff */
[----:B------:R-:W-:-:S03]  /*b980*/  LOP3.LUT R21, R13, 0x7f, RZ, 0xc0, !PT ;  /* 0x0000007f0d157812 */ /* 0x000fc600078ec0ff */
[----:B------:R-:W-:Y:S01]  /*b990*/  IMAD R6, R25, 0xc0, R20 ;  /* 0x000000c019067824 */ /* 0x000fe200078e0214 */
[----:B------:R-:W-:Y:S01]  /*b9a0*/  SHF.R.U32.HI R21, RZ, 0x2, R21 ;  /* 0x00000002ff157819 */ /* 0x000fe20000011615 */
[----:B------:R-:W-:Y:S02]  /*b9b0*/  IMAD.SHL.U32 R20, R13, 0x8, RZ ;  /* 0x000000080d147824 */ /* 0x000fe400078e00ff */
[----:B0-----:R-:W-:-:S03]  /*b9c0*/  @P0 IMAD.HI.U32 R0, R6, R4, RZ ;  /* 0x0000000406000227 */ /* 0x001fc600078e00ff */
[----:B------:R-:W-:Y:S01]  /*b9d0*/  LOP3.LUT R20, R20, 0x18, RZ, 0xc0, !PT ;  /* 0x0000001814147812 */ /* 0x000fe200078ec0ff */
[----:B------:R-:W-:Y:S01]  /*b9e0*/  IMAD.MOV.U32 R4, RZ, RZ, R6 ;  /* 0x000000ffff047224 */ /* 0x000fe200078e0006 */
[----:B-1----:R-:W-:-:S04]  /*b9f0*/  @P0 SHF.R.U32.HI R4, RZ, R5, R0 ;  /* 0x00000005ff040219 */ /* 0x002fc80000011600 */
[----:B------:R-:W-:-:S05]  /*ba00*/  SHF.R.S32.HI R0, RZ, 0x1f, R4 ;  /* 0x0000001fff007819 */ /* 0x000fca0000011404 */
[----:B------:R-:W-:-:S04]  /*ba10*/  IMAD R0, R0, UR4, RZ ;  /* 0x0000000400007c24 */ /* 0x000fc8000f8e02ff */
[C---:B------:R-:W-:Y:S02]  /*ba20*/  IMAD R7, R4.reuse, UR5, R0 ;  /* 0x0000000504077c24 */ /* 0x040fe4000f8e0200 */
[----:B------:R-:W-:Y:S02]  /*ba30*/  IMAD.MOV R0, RZ, RZ, -R4 ;  /* 0x000000ffff007224 */ /* 0x000fe400078e0a04 */
[----:B------:R-:W-:-:S04]  /*ba40*/  IMAD.WIDE.U32 R4, R4, UR4, R2 ;  /* 0x0000000404047c25 */ /* 0x000fc8000f8e0002 */
[----:B------:R-:W-:Y:S02]  /*ba50*/  IMAD R0, R10, R0, R6 ;  /* 0x000000000a007224 */ /* 0x000fe400078e0206 */
[----:B------:R-:W-:-:S03]  /*ba60*/  IMAD.IADD R5, R5, 0x1, R7 ;  /* 0x0000000105057824 */ /* 0x000fc600078e0207 */
[----:B------:R-:W-:Y:S01]  /*ba70*/  SHF.R.S32.HI R7, RZ, 0x1f, R0 ;  /* 0x0000001fff077819 */ /* 0x000fe20000011400 */
[----:B------:R-:W-:Y:S01]  /*ba80*/  IMAD.WIDE.U32 R8, R0, UR6, R4 ;  /* 0x0000000600087c25 */ /* 0x000fe2000f8e0004 */
[----:B------:R-:W-:-:S03]  /*ba90*/  IADD3 R5, R6, 0x80, RZ ;  /* 0x0000008006057810 */ /* 0x000fc60007ffe0ff */
[----:B------:R-:W-:Y:S01]  /*baa0*/  IMAD R7, R7, UR6, RZ ;  /* 0x0000000607077c24 */ /* 0x000fe2000f8e02ff */
[----:B------:R-:W-:Y:S01]  /*bab0*/  LEA R4, P1, R8, UR8, 0x1 ;  /* 0x0000000808047c11 */ /* 0x000fe2000f8208ff */
[----:B------:R-:W-:Y:S02]  /*bac0*/  IMAD.MOV.U32 R6, RZ, RZ, R5 ;  /* 0x000000ffff067224 */ /* 0x000fe400078e0005 */
[----:B------:R-:W-:Y:S02]  /*bad0*/  IMAD R0, R0, UR7, R7 ;  /* 0x0000000700007c24 */ /* 0x000fe4000f8e0207 */
[----:B------:R-:W0:Y:S02]  /*bae0*/  @P0 LDC R7, c[0x0][0x44c] ;  /* 0x00011300ff070b82 */ /* 0x000e240000000800 */
[----:B------:R-:W-:-:S05]  /*baf0*/  IMAD.IADD R0, R9, 0x1, R0 ;  /* 0x0000000109007824 */ /* 0x000fca00078e0200 */
[----:B------:R-:W-:Y:S02]  /*bb00*/  LEA.HI.X R0, R8, UR9, R0, 0x1, P1 ;  /* 0x0000000908007c11 */ /* 0x000fe400088f0c00 */
[----:B------:R-:W1:Y:S01]  /*bb10*/  @P0 LDC R8, c[0x0][0x450] ;  /* 0x00011400ff080b82 */ /* 0x000e620000000800 */
[----:B0-----:R-:W-:-:S05]  /*bb20*/  @P0 IMAD.HI.U32 R7, R5, R7, RZ ;  /* 0x0000000705070227 */ /* 0x001fca00078e00ff */
[----:B-1----:R-:W-:-:S05]  /*bb30*/  @P0 SHF.R.U32.HI R6, RZ, R8, R7 ;  /* 0x00000008ff060219 */ /* 0x002fca0000011607 */
[----:B------:R-:W-:Y:S02]  /*bb40*/  IMAD.MOV R7, RZ, RZ, -R6 ;  /* 0x000000ffff077224 */ /* 0x000fe400078e0a06 */
[----:B------:R-:W-:-:S04]  /*bb50*/  IMAD.WIDE.U32 R2, R6, UR4, R2 ;  /* 0x0000000406027c25 */ /* 0x000fc8000f8e0002 */
[----:B------:R-:W-:Y:S01]  /*bb60*/  IMAD R5, R10, R7, R5 ;  /* 0x000000070a057224 */ /* 0x000fe200078e0205 */
[----:B------:R-:W-:-:S05]  /*bb70*/  SHF.R.S32.HI R7, RZ, 0x1f, R6 ;  /* 0x0000001fff077819 */ /* 0x000fca0000011406 */
[----:B------:R-:W-:Y:S01]  /*bb80*/  IMAD R7, R7, UR4, RZ ;  /* 0x0000000407077c24 */ /* 0x000fe2000f8e02ff */
[----:B------:R-:W-:Y:S02]  /*bb90*/  ULDC UR4, c[0x0][0x2b8] ;  /* 0x0000ae0000047ab9 */ /* 0x000fe40000000800 */
[----:B------:R-:W-:Y:S01]  /*bba0*/  ISETP.GE.AND P3, PT, R20, UR4, PT ;  /* 0x0000000414007c0c */ /* 0x000fe2000bf66270 */
[----:B------:R-:W-:Y:S01]  /*bbb0*/  IMAD R7, R6, UR5, R7 ;  /* 0x0000000506077c24 */ /* 0x000fe2000f8e0207 */
[----:B------:R-:W-:Y:S01]  /*bbc0*/  SHF.R.S32.HI R6, RZ, 0x1f, R5 ;  /* 0x0000001fff067819 */ /* 0x000fe20000011405 */
[----:B------:R-:W-:Y:S01]  /*bbd0*/  UMOV UR5, 0xffffffff ;  /* 0xffffffff00057882 */ /* 0x000fe20000000000 */
[----:B------:R-:W-:Y:S01]  /*bbe0*/  ISETP.GE.AND P1, PT, R11, UR4, PT ;  /* 0x000000040b007c0c */ /* 0x000fe2000bf26270 */
[----:B------:R-:W-:Y:S02]  /*bbf0*/  IMAD.IADD R3, R3, 0x1, R7 ;  /* 0x0000000103037824 */ /* 0x000fe400078e0207 */
[----:B------:R-:W-:-:S02]  /*bc00*/  IMAD R6, R6, UR6, RZ ;  /* 0x0000000606067c24 */ /* 0x000fc4000f8e02ff */
[----:B------:R-:W-:-:S04]  /*bc10*/  IMAD.WIDE.U32 R2, R5, UR6, R2 ;  /* 0x0000000605027c25 */ /* 0x000fc8000f8e0002 */
[----:B------:R-:W-:Y:S01]  /*bc20*/  IMAD R6, R5, UR7, R6 ;  /* 0x0000000705067c24 */ /* 0x000fe2000f8e0206 */
[----:B------:R-:W-:-:S03]  /*bc30*/  LEA R8, P0, R2, UR8, 0x1 ;  /* 0x0000000802087c11 */ /* 0x000fc6000f8008ff */
[----:B------:R-:W-:-:S05]  /*bc40*/  IMAD.IADD R3, R3, 0x1, R6 ;  /* 0x0000000103037824 */ /* 0x000fca00078e0206 */
[----:B------:R-:W-:Y:S02]  /*bc50*/  LEA.HI.X R3, R2, UR9, R3, 0x1, P0 ;  /* 0x0000000902037c11 */ /* 0x000fe400080f0c03 */
[----:B------:R-:W-:Y:S01]  /*bc60*/  ISETP.GE.AND P0, PT, R12, UR4, PT ;  /* 0x000000040c007c0c */ /* 0x000fe2000bf06270 */
[----:B------:R-:W-:-:S12]  /*bc70*/  BRA.DIV UR5, `(.L_x_10245) ;  /* 0x0000003605407947 */ /* 0x000fd8000b800000 */
[----:B------:R-:W2:Y:S04]  /*bc80*/  LDL.LU R5, [R1+0x30] ;  /* 0x0000300001057983 */ /* 0x000ea80000300800 */
[----:B------:R-:W3:Y:S01]  /*bc90*/  LDL R9, [R1+0x1c] ;  /* 0x00001c0001097983 */ /* 0x000ee20000100800 */
[----:B------:R-:W-:-:S03]  /*bca0*/  IMAD R25, R25, 0xc0, R21 ;  /* 0x000000c019197824 */ /* 0x000fc600078e0215 */
[----:B------:R-:W-:Y:S01]  /*bcb0*/  SHFL.IDX PT, R6, R0, RZ, 0x1c1f ;  /* 0x001c1fff00067589 */ /* 0x000fe200000e0000 */
[----:B--2---:R-:W-:-:S03]  /*bcc0*/  IMAD R2, R5, R10, RZ ;  /* 0x0000000a05027224 */ /* 0x004fc600078e02ff */
[----:B------:R-:W0:Y:S02]  /*bcd0*/  SHFL.IDX PT, R5, R4, RZ, 0x1c1f ;  /* 0x001c1fff04057589 */ /* 0x000e2400000e0000 */
[----:B------:R-:W-:-:S13]  /*bce0*/  ISETP.GE.AND P2, PT, R25, R2, PT ;  /* 0x000000021900720c */ /* 0x000fda0003f46270 */
[----:B0-----:R-:W-:-:S05]  /*bcf0*/  @!P2 LEA R5, P4, R20, R5, 0x1 ;  /* 0x000000051405a211 */ /* 0x001fca00078808ff */
[----:B------:R-:W-:-:S04]  /*bd00*/  @!P2 IMAD.X R6, RZ, RZ, R6, P4 ;  /* 0x000000ffff06a224 */ /* 0x000fc800020e0606 */
[----:B------:R-:W-:Y:S02]  /*bd10*/  @!P2 IMAD.MOV.U32 R7, RZ, RZ, R6 ;  /* 0x000000ffff07a224 */ /* 0x000fe400078e0006 */
[----:B------:R-:W-:Y:S02]  /*bd20*/  @!P2 IMAD.MOV.U32 R6, RZ, RZ, R5 ;  /* 0x000000ffff06a224 */ /* 0x000fe400078e0005 */
[----:B------:R-:W0:Y:S04]  /*bd30*/  SHFL.IDX PT, R5, R4, 0x1, 0x1c1f ;  /* 0x003c1f0004057f89 */ /* 0x000e2800000e0000 */
[----:B---3--:R-:W-:Y:S04]  /*bd40*/  @!P2 LDGSTS.E.BYPASS.LTC128B.128 [R9+0xc400], desc[UR36][R6.64], !P3 ;  /* 0x0c4000000609afae */ /* 0x008fe8000d901d64 */
[----:B------:R-:W-:Y:S04]  /*bd50*/  @!P2 LDGSTS.E.BYPASS.LTC128B.128 [R9+0xf400], desc[UR36][R6.64+0x40], !P0 ;  /* 0x0f4000400609afae */ /* 0x000fe8000c101d64 */
[----:B------:R1:W-:Y:S04]  /*bd60*/  @!P2 LDGSTS.E.BYPASS.LTC128B.128 [R9+0x12400], desc[UR36][R6.64+0x80], !P1 ;  /* 0x124000800609afae */ /* 0x0003e8000c901d64 */
[----:B-1----:R-:W1:Y:S01]  /*bd70*/  SHFL.IDX PT, R7, R0, 0x1, 0x1c1f ;  /* 0x003c1f0000077f89 */ /* 0x002e6200000e0000 */
[----:B------:R-:W-:-:S05]  /*bd80*/  VIADD R6, R25, 0x20 ;  /* 0x0000002019067836 */ /* 0x000fca0000000000 */
[----:B------:R-:W-:-:S13]  /*bd90*/  ISETP.GE.AND P2, PT, R6, R2, PT ;  /* 0x000000020600720c */ /* 0x000fda0003f46270 */
[----:B0-----:R-:W-:-:S05]  /*bda0*/  @!P2 LEA R5, P4, R20, R5, 0x1 ;  /* 0x000000051405a211 */ /* 0x001fca00078808ff */
[----:B-1----:R-:W-:Y:S02]  /*bdb0*/  @!P2 IMAD.X R7, RZ, RZ, R7, P4 ;  /* 0x000000ffff07a224 */ /* 0x002fe400020e0607 */
[----:B------:R-:W-:Y:S02]  /*bdc0*/  @!P2 IMAD.MOV.U32 R6, RZ, RZ, R5 ;  /* 0x000000ffff06a224 */ /* 0x000fe400078e0005 */
[----:B------:R-:W0:Y:S04]  /*bdd0*/  SHFL.IDX PT, R5, R4, 0x2, 0x1c1f ;  /* 0x005c1f0004057f89 */ /* 0x000e2800000e0000 */
[----:B------:R-:W-:Y:S04]  /*bde0*/  @!P2 LDGSTS.E.BYPASS.LTC128B.128 [R9+0xcc00], desc[UR36][R6.64], !P3 ;  /* 0x0cc000000609afae */ /* 0x000fe8000d901d64 */
[----:B------:R-:W-:Y:S04]  /*bdf0*/  @!P2 LDGSTS.E.BYPASS.LTC128B.128 [R9+0xfc00], desc[UR36][R6.64+0x40], !P0 ;  /* 0x0fc000400609afae */ /* 0x000fe8000c101d64 */
[----:B------:R1:W-:Y:S04]  /*be00*/  @!P2 LDGSTS.E.BYPASS.LTC128B.128 [R9+0x12c00], desc[UR36][R6.64+0x80], !P1 ;  /* 0x12c000800609afae */ /* 0x0003e8000c901d64 */
[----:B------:R-:W-:Y:S04]  /*be10*/  SHFL.IDX PT, R4, R4, 0x3, 0x1c1f ;  /* 0x007c1f0004047f89 */ /* 0x000fe800000e0000 */
[----:B-1----:R-:W1:Y:S01]  /*be20*/  SHFL.IDX PT, R7, R0, 0x2, 0x1c1f ;  /* 0x005c1f0000077f89 */ /* 0x002e6200000e0000 */
[----:B------:R-:W-:-:S03]  /*be30*/  VIADD R6, R25, 0x40 ;  /* 0x0000004019067836 */ /* 0x000fc60000000000 */
[----:B------:R-:W2:Y:S02]  /*be40*/  SHFL.IDX PT, R0, R0, 0x3, 0x1c1f ;  /* 0x007c1f0000007f89 */ /* 0x000ea400000e0000 */
[----:B------:R-:W-:-:S13]  /*be50*/  ISETP.GE.AND P2, PT, R6, R2, PT ;  /* 0x000000020600720c */ /* 0x000fda0003f46270 */
[----:B0-----:R-:W-:-:S05]  /*be60*/  @!P2 LEA R5, P4, R20, R5, 0x1 ;  /* 0x000000051405a211 */ /* 0x001fca00078808ff */
[----:B-1----:R-:W-:Y:S02]  /*be70*/  @!P2 IMAD.X R7, RZ, RZ, R7, P4 ;  /* 0x000000ffff07a224 */ /* 0x002fe400020e0607 */
[----:B------:R-:W-:Y:S02]  /*be80*/  @!P2 IMAD.MOV.U32 R6, RZ, RZ, R5 ;  /* 0x000000ffff06a224 */ /* 0x000fe400078e0005 */
[----:B------:R-:W-:-:S03]  /*be90*/  VIADD R5, R25, 0x60 ;  /* 0x0000006019057836 */ /* 0x000fc60000000000 */
[----:B------:R-:W-:Y:S04]  /*bea0*/  @!P2 LDGSTS.E.BYPASS.LTC128B.128 [R9+0xd400], desc[UR36][R6.64], !P3 ;  /* 0x0d4000000609afae */ /* 0x000fe8000d901d64 */
[----:B------:R-:W-:Y:S04]  /*beb0*/  @!P2 LDGSTS.E.BYPASS.LTC128B.128 [R9+0x10400], desc[UR36][R6.64+0x40], !P0 ;  /* 0x104000400609afae */ /* 0x000fe8000c101d64 */
[----:B------:R-:W-:Y:S01]  /*bec0*/  @!P2 LDGSTS.E.BYPASS.LTC128B.128 [R9+0x13400], desc[UR36][R6.64+0x80], !P1 ;  /* 0x134000800609afae */ /* 0x000fe2000c901d64 */
[----:B------:R-:W-:-:S13]  /*bed0*/  ISETP.GE.AND P2, PT, R5, R2, PT ;  /* 0x000000020500720c */ /* 0x000fda0003f46270 */
[----:B------:R-:W-:-:S05]  /*bee0*/  @!P2 LEA R4, P4, R20, R4, 0x1 ;  /* 0x000000041404a211 */ /* 0x000fca00078808ff */
[----:B--2---:R-:W-:-:S04]  /*bef0*/  @!P2 IMAD.X R0, RZ, RZ, R0, P4 ;  /* 0x000000ffff00a224 */ /* 0x004fc800020e0600 */
[----:B------:R-:W-:Y:S02]  /*bf00*/  @!P2 IMAD.MOV.U32 R5, RZ, RZ, R0 ;  /* 0x000000ffff05a224 */ /* 0x000fe400078e0000 */
[----:B------:R-:W-:Y:S04]  /*bf10*/  SHFL.IDX PT, R0, R3, RZ, 0x1c1f ;  /* 0x001c1fff03007589 */ /* 0x000fe800000e0000 */
[----:B------:R-:W-:Y:S04]  /*bf20*/  @!P2 LDGSTS.E.BYPASS.LTC128B.128 [R9+0xdc00], desc[UR36][R4.64], !P3 ;  /* 0x0dc000000409afae */ /* 0x000fe8000d901d64 */
[----:B------:R-:W-:Y:S04]  /*bf30*/  @!P2 LDGSTS.E.BYPASS.LTC128B.128 [R9+0x10c00], desc[UR36][R4.64+0x40], !P0 ;  /* 0x10c000400409afae */ /* 0x000fe8000c101d64 */
[----:B------:R0:W-:Y:S04]  /*bf40*/  @!P2 LDGSTS.E.BYPASS.LTC128B.128 [R9+0x13c00], desc[UR36][R4.64+0x80], !P1 ;  /* 0x13c000800409afae */ /* 0x0001e8000c901d64 */
[----:B------:R-:W-:Y:S04]  /*bf50*/  SHFL.IDX PT, R3, R3, 0x1, 0x1c1f ;  /* 0x003c1f0003037f89 */ /* 0x000fe800000e0000 */
[----:B0-----:R-:W0:Y:S01]  /*bf60*/  SHFL.IDX PT, R4, R8, RZ, 0x1c1f ;  /* 0x001c1fff08047589 */ /* 0x001e2200000e0000 */
[----:B------:R-:W-:-:S03]  /*bf70*/  VIADD R5, R25, 0x80 ;  /* 0x0000008019057836 */ /* 0x000fc60000000000 */
[----:B------:R-:W1:Y:S02]  /*bf80*/  SHFL.IDX PT, R8, R8, 0x1, 0x1c1f ;  /* 0x003c1f0008087f89 */ /* 0x000e6400000e0000 */
[----:B------:R-:W-:-:S13]  /*bf90*/  ISETP.GE.AND P2, PT, R5, R2, PT ;  /* 0x000000020500720c */ /* 0x000fda0003f46270 */
[----:B0-----:R-:W-:-:S05]  /*bfa0*/  @!P2 LEA R4, P4, R20, R4, 0x1 ;  /* 0x000000041404a211 */ /* 0x001fca00078808ff */
[----:B------:R-:W-:-:S04]  /*bfb0*/  @!P2 IMAD.X R0, RZ, RZ, R0, P4 ;  /* 0x000000ffff00a224 */ /* 0x000fc800020e0600 */
[----:B------:R-:W-:-:S05]  /*bfc0*/  @!P2 IMAD.MOV.U32 R5, RZ, RZ, R0 ;  /* 0x000000ffff05a224 */ /* 0x000fca00078e0000 */
[----:B------:R0:W-:Y:S04]  /*bfd0*/  @!P2 LDGSTS.E.BYPASS.LTC128B.128 [R9+0xe400], desc[UR36][R4.64], !P3 ;  /* 0x0e4000000409afae */ /* 0x0001e8000d901d64 */
[----:B------:R0:W-:Y:S04]  /*bfe0*/  @!P2 LDGSTS.E.BYPASS.LTC128B.128 [R9+0x11400], desc[UR36][R4.64+0x40], !P0 ;  /* 0x114000400409afae */ /* 0x0001e8000c101d64 */
[----:B-1----:R0:W-:Y:S02]  /*bff0*/  @!P2 LDGSTS.E.BYPASS.LTC128B.128 [R9+0x14400], desc[UR36][R4.64+0x80], !P1 ;  /* 0x144000800409afae */ /* 0x0021e4000c901d64 */
.L_x_10324:
[----:B------:R-:W2:Y:S01]  /*c000*/  LDL R0, [R1+0x1c] ;  /* 0x00001c0001007983 */ /* 0x000ea20000100800 */
[----:B------:R-:W-:-:S05]  /*c010*/  VIADD R25, R25, 0xa0 ;  /* 0x000000a019197836 */ /* 0x000fca0000000000 */
[----:B------:R-:W-:-:S13]  /*c020*/  ISETP.GE.AND P2, PT, R25, R2, PT ;  /* 0x000000021900720c */ /* 0x000fda0003f46270 */
[----:B------:R-:W-:-:S05]  /*c030*/  @!P2 LEA R2, P4, R20, R8, 0x1 ;  /* 0x000000081402a211 */ /* 0x000fca00078808ff */
[----:B------:R-:W-:-:S05]  /*c040*/  @!P2 IMAD.X R3, RZ, RZ, R3, P4 ;  /* 0x000000ffff03a224 */ /* 0x000fca00020e0603 */
[----:B------:R-:W-:Y:S01]  /*c050*/  @!PT LDS RZ, [RZ] ;  /* 0x00000000fffff984 */ /* 0x000fe20000000800 */
[----:B------:R-:W-:Y:S01]  /*c060*/  @!PT LDS RZ, [RZ] ;  /* 0x00000000fffff984 */ /* 0x000fe20000000800 */
[----:B------:R-:W-:Y:S01]  /*c070*/  @!PT LDS RZ, [RZ] ;  /* 0x00000000fffff984 */ /* 0x000fe20000000800 */
[----:B--2---:R1:W-:Y:S04]  /*c080*/  @!P2 LDGSTS.E.BYPASS.LTC128B.128 [R0+0xec00], desc[UR36][R2.64], !P3 ;  /* 0x0ec000000200afae */ /* 0x0043e8000d901d64 */
[----:B------:R1:W-:Y:S01]  /*c090*/  @!P2 LDGSTS.E.BYPASS.LTC128B.128 [R0+0x11c00], desc[UR36][R2.64+0x40], !P0 ;  /* 0x11c000400200afae */ /* 0x0003e2000c101d64 */
[----:B------:R-:W-:-:S03]  /*c0a0*/  PLOP3.LUT P0, PT, PT, PT, PT, 0x80, 0x0 ;  /* 0x000000000000781c */ /* 0x000fc60003f0f070 */
[----:B------:R1:W-:Y:S01]  /*c0b0*/  @!P2 LDGSTS.E.BYPASS.LTC128B.128 [R0+0x14c00], desc[UR36][R2.64+0x80], !P1 ;  /* 0x14c000800200afae */ /* 0x0003e2000c901d64 */
[----:B------:R-:W-:-:S09]  /*c0c0*/  NOP ;  /* 0x0000000000007918 */ /* 0x000fd20000000000 */
.L_x_10246:
[----:B------:R-:W-:Y:S02]  /*c0d0*/  PLOP3.LUT P1, PT, P1, P0, PT, 0xa2, 0x0 ;  /* 0x000000000000781c */ /* 0x000fe40000f21472 */
[----:B------:R-:W-:-:S08]  /*c0e0*/  @P0 R2UR P1, UR4, R17 ;  /* 0x00000000110402ca */ /* 0x000fd00000020000 */
[----:B------:R-:W-:-:S05]  /*c0f0*/  @P0 PLOP3.LUT P0, PT, P1, PT, PT, 0x80, 0x0 ;  /* 0x000000000000081c */ /* 0x000fca0000f0f070 */
[----:B------:R-:W-:Y:S01]  /*c100*/  @!P1 SYNCS.ARRIVE.TRANS64.RED.A0T1 RZ, [UR4+0x2d800], RZ ;  /* 0x02d800ffffff99a7 */ /* 0x000fe20008200404 */
[----:B------:R-:W-:Y:S07]  /*c110*/  @!P1 ARRIVES.LDGSTSBAR.64.TRANSCNT [UR4+0x2d800] ;  /* 0x02d80000ff0099b0 */ /* 0x000fee0008000a84 */
[----:B------:R-:W-:Y:S05]  /*c120*/  @P0 BRA.U.ANY `(.L_x_10246) ;  /* 0xfffffffd00e80947 */ /* 0x000fea000393ffff */
[----:B-1----:R-:W2:Y:S02]  /*c130*/  LDL.LU R2, [R1+0x3c] ;  /* 0x00003c0001027983 */ /* 0x002ea40000300800 */
[----:B--2---:R-:W-:-:S05]  /*c140*/  VIADD R2, R2, 0x1 ;  /* 0x0000000102027836 */ /* 0x004fca0000000000 */
        /* <DEDUP_REMOVED lines=9> */
[----:B-12---:R-:W-:Y:S05]  /*c1e0*/  @!P0 BRA `(.L_x_10248) ;  /* 0x0000003400e48947 */ /* 0x006fea0003800000 */
.L_x_10325:
[----:B------:R-:W-:Y:S05]  /*c1f0*/  BSYNC B0 ;  /* 0x0000000000007941 */ /* 0x000fea0003800000 */
.L_x_10247:
[----:B------:R-:W1:Y:S04]  /*c200*/  LDL.LU R3, [R1+0x34] ;  /* 0x0000340001037983 */ /* 0x000e680000300800 */
[----:B------:R-:W2:Y:S01]  /*c210*/  LDL R2, [R1+0x10] ;  /* 0x0000100001027983 */ /* 0x000ea20000100800 */
[----:B------:R-:W-:Y:S01]  /*c220*/  BSSY B0, `(.L_x_10249) ;  /* 0x00000fa000007945 */ /* 0x000fe20003800000 */
[----:B-1----:R-:W-:-:S05]  /*c230*/  VIADD R0, R3, 0xfffffffe ;  /* 0xfffffffe03007836 */ /* 0x002fca0000000000 */
[----:B--2---:R-:W-:-:S13]  /*c240*/  ISETP.GE.AND P0, PT, R0, R2, PT ;  /* 0x000000020000720c */ /* 0x004fda0003f06270 */
[----:B------:R-:W-:Y:S05]  /*c250*/  @!P0 BRA `(.L_x_10250) ;  /* 0x0000000c00d88947 */ /* 0x000fea0003800000 */
[----:B------:R-:W0:Y:S01]  /*c260*/  S2R R2, SR_TID.X ;  /* 0x0000000000027919 */ /* 0x000e220000002100 */
[----:B------:R-:W-:Y:S01]  /*c270*/  ULDC UR4, c[0x0][0x2f4] ;  /* 0x0000bd0000047ab9 */ /* 0x000fe20000000800 */
[----:B------:R-:W-:Y:S01]  /*c280*/  IMAD.MOV.U32 R20, RZ, RZ, R29 ;  /* 0x000000ffff147224 */ /* 0x000fe200078e001d */
[----:B------:R1:W-:Y:S01]  /*c290*/  STL [R1], R23 ;  /* 0x0000001701007387 */ /* 0x0003e20000100800 */
[----:B------:R-:W-:Y:S02]  /*c2a0*/  IMAD.MOV.U32 R10, RZ, RZ, R22 ;  /* 0x000000ffff0a7224 */ /* 0x000fe400078e0016 */
[----:B0-----:R-:W-:-:S05]  /*c2b0*/  IMAD.SHL.U32 R4, R2, 0x8, RZ ;  /* 0x0000000802047824 */ /* 0x001fca00078e00ff */
[----:B------:R-:W-:-:S04]  /*c2c0*/  LOP3.LUT R4, R4, 0x18, RZ, 0xc0, !PT ;  /* 0x0000001804047812 */ /* 0x000fc800078ec0ff */
[C---:B------:R-:W-:Y:S02]  /*c2d0*/  LOP3.LUT R3, R4.reuse, 0x20, RZ, 0xfc, !PT ;  /* 0x0000002004037812 */ /* 0x040fe400078efcff */
[C---:B------:R-:W-:Y:S02]  /*c2e0*/  LOP3.LUT R2, R4.reuse, 0x40, RZ, 0xfc, !PT ;  /* 0x0000004004027812 */ /* 0x040fe400078efcff */
[----:B------:R-:W-:Y:S02]  /*c2f0*/  ISETP.GE.AND P3, PT, R4, UR4, PT ;  /* 0x0000000404007c0c */ /* 0x000fe4000bf66270 */
[----:B------:R-:W-:Y:S02]  /*c300*/  ISETP.GE.AND P2, PT, R3, UR4, PT ;  /* 0x0000000403007c0c */ /* 0x000fe4000bf46270 */
[----:B-1----:R-:W-:-:S13]  /*c310*/  ISETP.GE.AND P1, PT, R2, UR4, PT ;  /* 0x0000000402007c0c */ /* 0x002fda000bf26270 */
.L_x_10263:
[----:B------:R-:W2:Y:S01]  /*c320*/  LDL R9, [R1+0x14] ;  /* 0x0000140001097983 */ /* 0x000ea20000100800 */
[----:B------:R-:W0:Y:S03]  /*c330*/  LDC R4, c[0x0][0x430] ;  /* 0x00010c00ff047b82 */ /* 0x000e260000000800 */
[----:B------:R-:W3:Y:S04]  /*c340*/  LDL R8, [R1+0x18] ;  /* 0x0000180001087983 */ /* 0x000ee80000100800 */
[----:B------:R-:W4:Y:S01]  /*c350*/  LDL R7, [R1+0x4] ;  /* 0x0000040001077983 */ /* 0x000f220000100800 */
[----:B------:R-:W1:Y:S03]  /*c360*/  S2R R2, SR_TID.X ;  /* 0x0000000000027919 */ /* 0x000e660000002100 */
[----:B------:R-:W5:Y:S01]  /*c370*/  LDL R6, [R1+0x48] ;  /* 0x0000480001067983 */ /* 0x000f620000100800 */
[----:B0-----:R-:W-:-:S13]  /*c380*/  ISETP.NE.AND P0, PT, R4, 0x1, PT ;  /* 0x000000010400780c */ /* 0x001fda0003f05270 */
[----:B------:R-:W0:Y:S01]  /*c390*/  @P0 LDC R5, c[0x0][0x434] ;  /* 0x00010d00ff050b82 */ /* 0x000e220000000800 */
[----:B-1----:R-:W-:-:S04]  /*c3a0*/  LOP3.LUT R3, R2, 0x7f, RZ, 0xc0, !PT ;  /* 0x0000007f02037812 */ /* 0x002fc800078ec0ff */
[----:B------:R-:W-:-:S03]  /*c3b0*/  SHF.R.U32.HI R4, RZ, 0x2, R3 ;  /* 0x00000002ff047819 */ /* 0x000fc60000011603 */
[----:B------:R-:W1:Y:S01]  /*c3c0*/  @P0 LDC R3, c[0x0][0x438] ;  /* 0x00010e00ff030b82 */ /* 0x000e620000000800 */
[----:B------:R-:W-:Y:S02]  /*c3d0*/  IMAD.SHL.U32 R2, R2, 0x20, RZ ;  /* 0x0000002002027824 */ /* 0x000fe400078e00ff */
[----:B------:R-:W-:-:S03]  /*c3e0*/  IMAD R4, R0, 0x80, R4 ;  /* 0x0000008000047824 */ /* 0x000fc600078e0204 */
[----:B------:R-:W-:Y:S01]  /*c3f0*/  LOP3.LUT R2, R2, 0x60, RZ, 0xc0, !PT ;  /* 0x0000006002027812 */ /* 0x000fe200078ec0ff */
[----:B------:R-:W-:Y:S05]  /*c400*/  YIELD ;  /* 0x0000000000007946 */ /* 0x000fea0003800000 */
[----:B------:R-:W-:Y:S01]  /*c410*/  ULDC UR4, c[0x0][0x430] ;  /* 0x00010c0000047ab9 */ /* 0x000fe20000000800 */
[----:B--2---:R-:W-:-:S05]  /*c420*/  IADD3 R4, R2, R4, R9 ;  /* 0x0000000402047210 */ /* 0x004fca0007ffe009 */
[----:B0-----:R-:W-:Y:S01]  /*c430*/  @P0 IMAD.HI.U32 R5, R4, R5, RZ ;  /* 0x0000000504050227 */ /* 0x001fe200078e00ff */
[----:B------:R-:W-:-:S04]  /*c440*/  MOV R2, R4 ;  /* 0x0000000400027202 */ /* 0x000fc80000000f00 */
[----:B-1----:R-:W-:-:S05]  /*c450*/  @P0 SHF.R.U32.HI R2, RZ, R3, R5 ;  /* 0x00000003ff020219 */ /* 0x002fca0000011605 */
[--C-:B------:R-:W-:Y:S01]  /*c460*/  IMAD.MOV R9, RZ, RZ, -R2.reuse ;  /* 0x000000ffff097224 */ /* 0x100fe200078e0a02 */
[----:B------:R-:W-:-:S03]  /*c470*/  SHF.R.S32.HI R3, RZ, 0x1f, R2 ;  /* 0x0000001fff037819 */ /* 0x000fc60000011402 */
[----:B------:R-:W-:Y:S01]  /*c480*/  IMAD R9, R9, UR4, R4 ;  /* 0x0000000409097c24 */ /* 0x000fe2000f8e0204 */
[----:B------:R-:W-:Y:S02]  /*c490*/  ULDC.64 UR4, c[0x0][0x428] ;  /* 0x00010a0000047ab9 */ /* 0x000fe40000000a00 */
[----:B---3--:R-:W-:Y:S02]  /*c4a0*/  IMAD R4, R8, UR4, RZ ;  /* 0x0000000408047c24 */ /* 0x008fe4000f8e02ff */
[----:B----4-:R-:W-:-:S04]  /*c4b0*/  IMAD.WIDE.U32 R2, R7, UR4, R2 ;  /* 0x0000000407027c25 */ /* 0x010fc8000f8e0002 */
[----:B------:R-:W-:Y:S01]  /*c4c0*/  IMAD R4, R7, UR5, R4 ;  /* 0x0000000507047c24 */ /* 0x000fe2000f8e0204 */
[----:B------:R-:W-:-:S03]  /*c4d0*/  ULDC.64 UR4, c[0x0][0x418] ;  /* 0x0001060000047ab9 */ /* 0x000fc60000000a00 */
[----:B------:R-:W-:Y:S01]  /*c4e0*/  IMAD.IADD R3, R4, 0x1, R3 ;  /* 0x0000000104037824 */ /* 0x000fe200078e0203 */
[----:B------:R-:W-:-:S04]  /*c4f0*/  LEA R4, P0, R2, UR4, 0x2 ;  /* 0x0000000402047c11 */ /* 0x000fc8000f8010ff */
[----:B------:R-:W-:-:S05]  /*c500*/  LEA.HI.X R5, R2, UR5, R3, 0x2, P0 ;  /* 0x0000000502057c11 */ /* 0x000fca00080f1403 */
[----:B------:R-:W2:Y:S01]  /*c510*/  LDG.E R7, desc[UR36][R4.64] ;  /* 0x0000002404077981 */ /* 0x000ea2000c1e1900 */
[----:B-----5:R-:W-:Y:S01]  /*c520*/  ISETP.NE.AND P4, PT, R6, 0x3, PT ;  /* 0x000000030600780c */ /* 0x020fe20003f85270 */
[----:B------:R-:W-:-:S05]  /*c530*/  VIADD R22, R10, 0x1 ;  /* 0x000000010a167836 */ /* 0x000fca0000000000 */
[----:B------:R-:W-:-:S04]  /*c540*/  ISETP.NE.AND P0, PT, R22, 0x2, PT ;  /* 0x000000021600780c */ /* 0x000fc80003f05270 */
[----:B------:R-:W-:Y:S01]  /*c550*/  SEL R29, RZ, 0x1, P0 ;  /* 0x00000001ff1d7807 */ /* 0x000fe20000000000 */
[----:B------:R-:W-:Y:S01]  /*c560*/  IMAD.MOV.U32 R23, RZ, RZ, R0 ;  /* 0x000000ffff177224 */ /* 0x000fe200078e0000 */
[----:B------:R-:W-:Y:S02]  /*c570*/  SEL R22, R22, RZ, P0 ;  /* 0x000000ff16167207 */ /* 0x000fe40000000000 */
[----:B------:R-:W-:Y:S02]  /*c580*/  LOP3.LUT R29, R20, R29, RZ, 0x3c, !PT ;  /* 0x0000001d141d7212 */ /* 0x000fe400078e3cff */
[----:B--2---:R-:W-:Y:S01]  /*c590*/  SHF.R.S32.HI R28, RZ, 0x1f, R7 ;  /* 0x0000001fff1c7819 */ /* 0x004fe20000011407 */
[----:B------:R-:W-:Y:S06]  /*c5a0*/  @!P4 BRA `(.L_x_10251) ;  /* 0x000000000004c947 */ /* 0x000fec0003800000 */
[----:B------:R-:W-:Y:S01]  /*c5b0*/  BPT.TRAP 0x1 ;  /* 0x000000040000795c */ /* 0x000fe20000300000 */
.L_x_10251:
[----:B------:R-:W-:Y:S01]  /*c5c0*/  IMAD R5, R22, 0x8, R17 ;  /* 0x0000000816057824 */ /* 0x000fe200078e0211 */
[----:B------:R-:W-:Y:S01]  /*c5d0*/  SHF.L.U32 R0, R29, 0x1f, RZ ;  /* 0x0000001f1d007819 */ /* 0x000fe200000006ff */
[----:B------:R-:W-:Y:S03]  /*c5e0*/  BSSY B1, `(.L_x_10252) ;  /* 0x0000003000017945 */ /* 0x000fe60003800000 */
[----:B------:R-:W0:Y:S02]  /*c5f0*/  SYNCS.PHASECHK.TRANS64.TRYWAIT P0, [R5+URZ+0x2d840], R0 ;  /* 0x02d84000050075a7 */ /* 0x000e24000800017f */
[----:B0-----:R-:W-:Y:S05]  /*c600*/  @!P0 BRA `(.L_x_10253) ;  /* 0x0000003000f08947 */ /* 0x001fea0003800000 */
.L_x_10326:
[----:B------:R-:W-:Y:S05]  /*c610*/  BSYNC B1 ;  /* 0x0000000000017941 */ /* 0x000fea0003800000 */
.L_x_10252:
[----:B------:R-:W1:Y:S01]  /*c620*/  S2R R6, SR_TID.X ;  /* 0x0000000000067919 */ /* 0x000e620000002100 */
[----:B------:R-:W-:Y:S01]  /*c630*/  SHF.R.S32.HI R21, RZ, 0x1f, R9 ;  /* 0x0000001fff157819 */ /* 0x000fe20000011409 */
[----:B------:R-:W-:Y:S01]  /*c640*/  ULDC.64 UR4, c[0x0][0x300] ;  /* 0x0000c00000047ab9 */ /* 0x000fe20000000a00 */
[----:B------:R-:W-:Y:S01]  /*c650*/  ULDC.64 UR6, c[0x0][0x2e8] ;  /* 0x0000ba0000067ab9 */ /* 0x000fe20000000a00 */
[----:B------:R-:W-:Y:S01]  /*c660*/  IMAD.WIDE.U32 R2, R9, UR4, RZ ;  /* 0x0000000409027c25 */ /* 0x000fe2000f8e00ff */
[C---:B------:R-:W-:Y:S02]  /*c670*/  LOP3.LUT P5, RZ, R16.reuse, 0x2, RZ, 0xc0, !PT ;  /* 0x0000000210ff7812 */ /* 0x040fe400078ac0ff */
[----:B------:R-:W-:Y:S01]  /*c680*/  LOP3.LUT P4, RZ, R16, 0x1, RZ, 0xc0, !PT ;  /* 0x0000000110ff7812 */ /* 0x000fe2000788c0ff */
[----:B0-----:R-:W-:-:S04]  /*c690*/  IMAD R0, R21, UR4, RZ ;  /* 0x0000000415007c24 */ /* 0x001fc8000f8e02ff */
        /* <DEDUP_REMOVED lines=8> */
[----:B-1----:R-:W-:Y:S02]  /*c720*/  IMAD.SHL.U32 R4, R6, 0x8, RZ ;  /* 0x0000000806047824 */ /* 0x002fe400078e00ff */
[----:B------:R-:W-:Y:S01]  /*c730*/  IMAD.WIDE.U32 R2, R26, UR4, R2 ;  /* 0x000000041a027c25 */ /* 0x000fe2000f8e0002 */
[----:B------:R-:W-:Y:S02]  /*c740*/  UMOV UR4, 0xffffffff ;  /* 0xffffffff00047882 */ /* 0x000fe40000000000 */
[----:B------:R-:W-:Y:S01]  /*c750*/  LOP3.LUT R4, R4, 0xd8, RZ, 0xc0, !PT ;  /* 0x000000d804047812 */ /* 0x000fe200078ec0ff */
[----:B------:R-:W-:Y:S02]  /*c760*/  IMAD.SHL.U32 R11, R6, 0x8, RZ ;  /* 0x00000008060b7824 */ /* 0x000fe400078e00ff */
[----:B------:R-:W-:Y:S01]  /*c770*/  IMAD R8, R26, UR5, R3 ;  /* 0x000000051a087c24 */ /* 0x000fe2000f8e0203 */
[----:B------:R-:W-:-:S02]  /*c780*/  LOP3.LUT R4, R4, 0x18, R6, 0x78, !PT ;  /* 0x0000001804047812 */ /* 0x000fc400078e7806 */
[----:B------:R-:W-:Y:S02]  /*c790*/  LEA R6, P0, R2, UR6, 0x1 ;  /* 0x0000000602067c11 */ /* 0x000fe4000f8008ff */
[----:B------:R-:W-:Y:S02]  /*c7a0*/  LOP3.LUT R4, R4, 0x320, R11, 0xf8, !PT ;  /* 0x0000032004047812 */ /* 0x000fe400078ef80b */
[----:B------:R-:W-:-:S03]  /*c7b0*/  LEA.HI.X R8, R2, UR7, R8, 0x1, P0 ;  /* 0x0000000702087c11 */ /* 0x000fc600080f0c08 */
[----:B------:R-:W-:Y:S01]  /*c7c0*/  IMAD R4, R22, 0x3000, R4 ;  /* 0x0000300016047824 */ /* 0x000fe200078e0204 */
[----:B------:R-:W-:Y:S06]  /*c7d0*/  BRA.DIV UR4, `(.L_x_10254) ;  /* 0x0000003204907947 */ /* 0x000fec000b800000 */
[----:B------:R-:W0:Y:S01]  /*c7e0*/  S2R R3, SR_TID.X ;  /* 0x0000000000037919 */ /* 0x000e220000002100 */
[----:B------:R-:W-:Y:S01]  /*c7f0*/  LOP3.LUT P6, RZ, R16, 0x4, RZ, 0xc0, !PT ;  /* 0x0000000410ff7812 */ /* 0x000fe200078cc0ff */
[----:B------:R-:W-:Y:S01]  /*c800*/  IMAD R4, R4, 0x2, R17 ;  /* 0x0000000204047824 */ /* 0x000fe200078e0211 */
[----:B------:R-:W1:Y:S04]  /*c810*/  SHFL.IDX PT, R2, R6, RZ, 0x1c1f ;  /* 0x001c1fff06027589 */ /* 0x000e6800000e0000 */
[----:B------:R-:W-:Y:S01]  /*c820*/  SHFL.IDX PT, R25, R8, 0x2, 0x1c1f ;  /* 0x005c1f0008197f89 */ /* 0x000fe200000e0000 */
[----:B0-----:R-:W-:-:S03]  /*c830*/  IMAD.SHL.U32 R11, R3, 0x8, RZ ;  /* 0x00000008030b7824 */ /* 0x001fc600078e00ff */
[----:B------:R-:W0:Y:S02]  /*c840*/  SHFL.IDX PT, R3, R8, RZ, 0x1c1f ;  /* 0x001c1fff08037589 */ /* 0x000e2400000e0000 */
[----:B------:R-:W-:-:S05]  /*c850*/  LOP3.LUT R11, R11, 0x18, RZ, 0xc0, !PT ;  /* 0x000000180b0b7812 */ /* 0x000fca00078ec0ff */
[----:B------:R-:W-:-:S05]  /*c860*/  IMAD.SHL.U32 R0, R11, 0x2, RZ ;  /* 0x000000020b007824 */ /* 0x000fca00078e00ff */
[----:B-1----:R-:W-:-:S05]  /*c870*/  IADD3 R2, P0, R2, R0, RZ ;  /* 0x0000000002027210 */ /* 0x002fca0007f1e0ff */
[----:B0-----:R-:W-:-:S05]  /*c880*/  IMAD.X R3, RZ, RZ, R3, P0 ;  /* 0x000000ffff037224 */ /* 0x001fca00000e0603 */
        /* <DEDUP_REMOVED lines=18> */
.L_x_10336:
        /* <DEDUP_REMOVED lines=11> */
.L_x_10255:
        /* <DEDUP_REMOVED lines=11> */
.L_x_10256:
[----:B------:R1:W-:Y:S01]  /*cb10*/  SYNCS.ARRIVE.TRANS64.A1T0 RZ, [R5+URZ+0x2d830], RZ ;  /* 0x02d830ff05ff79a7 */ /* 0x0003e2000810003f */
[----:B------:R-:W-:Y:S05]  /*cb20*/  @!P5 BRA `(.L_x_10257) ;  /* 0x000000000004d947 */ /* 0x000fea0003800000 */
[----:B------:R-:W-:Y:S01]  /*cb30*/  BPT.TRAP 0x1 ;  /* 0x000000040000795c */ /* 0x000fe20000300000 */
.L_x_10257:
[----:B------:R-:W-:Y:S01]  /*cb40*/  SHF.L.U32 R2, R20, 0x1f, RZ ;  /* 0x0000001f14027819 */ /* 0x000fe200000006ff */
[----:B-1----:R-:W-:Y:S01]  /*cb50*/  IMAD R5, R10, 0x8, R17 ;  /* 0x000000080a057824 */ /* 0x002fe200078e0211 */
[----:B------:R-:W-:Y:S03]  /*cb60*/  BSSY B1, `(.L_x_10258) ;  /* 0x0000003000017945 */ /* 0x000fe60003800000 */
[----:B------:R-:W1:Y:S02]  /*cb70*/  SYNCS.PHASECHK.TRANS64.TRYWAIT P0, [R5+URZ+0x2d860], R2 ;  /* 0x02d86002050075a7 */ /* 0x000e64000800017f */
[----:B-1----:R-:W-:Y:S05]  /*cb80*/  @!P0 BRA `(.L_x_10259) ;  /* 0x0000003000f88947 */ /* 0x002fea0003800000 */
.L_x_10337:
[----:B------:R-:W-:Y:S05]  /*cb90*/  BSYNC B1 ;  /* 0x0000000000017941 */ /* 0x000fea0003800000 */
.L_x_10258:
[----:B------:R-:W2:Y:S04]  /*cba0*/  LDL R11, [R1+0xc] ;  /* 0x00000c00010b7983 */ /* 0x000ea80000100800 */
[----:B0-----:R-:W2:Y:S01]  /*cbb0*/  LDL.LU R6, [R1] ;  /* 0x0000000001067983 */ /* 0x001ea20000300800 */
[----:B------:R-:W0:Y:S01]  /*cbc0*/  S2R R12, SR_TID.X ;  /* 0x00000000000c7919 */ /* 0x000e220000002100 */
[----:B------:R-:W-:Y:S01]  /*cbd0*/  UMOV UR4, 0xffffffff ;  /* 0xffffffff00047882 */ /* 0x000fe20000000000 */
[C---:B0-----:R-:W-:Y:S01]  /*cbe0*/  IMAD.SHL.U32 R4, R12.reuse, 0x8, RZ ;  /* 0x000000080c047824 */ /* 0x041fe200078e00ff */
[C---:B------:R-:W-:Y:S01]  /*cbf0*/  LOP3.LUT R3, R12.reuse, 0x7f, RZ, 0xc0, !PT ;  /* 0x0000007f0c037812 */ /* 0x040fe200078ec0ff */
[----:B------:R-:W-:-:S03]  /*cc00*/  IMAD.SHL.U32 R8, R12, 0x8, RZ ;  /* 0x000000080c087824 */ /* 0x000fc600078e00ff */
[----:B------:R-:W-:-:S04]  /*cc10*/  LOP3.LUT R4, R4, 0xd8, RZ, 0xc0, !PT ;  /* 0x000000d804047812 */ /* 0x000fc800078ec0ff */
[----:B------:R-:W-:Y:S02]  /*cc20*/  LOP3.LUT R4, R4, 0x18, R12, 0x78, !PT ;  /* 0x0000001804047812 */ /* 0x000fe400078e780c */
[----:B------:R-:W-:Y:S02]  /*cc30*/  SHF.R.U32.HI R3, RZ, 0x2, R3 ;  /* 0x00000002ff037819 */ /* 0x000fe40000011603 */
[----:B------:R-:W-:-:S05]  /*cc40*/  LOP3.LUT R4, R4, 0x320, R8, 0xf8, !PT ;  /* 0x0000032004047812 */ /* 0x000fca00078ef808 */
[----:B------:R-:W-:Y:S02]  /*cc50*/  IMAD R4, R10, 0x3000, R4 ;  /* 0x000030000a047824 */ /* 0x000fe400078e0204 */
        /* <DEDUP_REMOVED lines=36> */
[----:B0-2---:R0:W1:Y:S02]  /*cea0*/  SHFL.IDX PT, R2, R18, 0x3, 0x1c1f ;  /* 0x007c1f0012027f89 */ /* 0x00506400000e0000 */
.L_x_10347:
        /* <DEDUP_REMOVED lines=26> */
[----:B------:R-:W-:Y:S01]  /*d050*/  LEA.HI.X R0, R2, UR7, R0, 0x1, P0 ;  /* 0x0000000702007c11 */ /* 0x000fe200080f0c00 */
[----:B------:R-:W-:Y:S01]  /*d060*/  NOP ;  /* 0x0000000000007918 */ /* 0x000fe20000000000 */
[----:B------:R-:W-:-:S13]  /*d070*/  PLOP3.LUT P0, PT, PT, PT, PT, 0x80, 0x0 ;  /* 0x000000000000781c */ /* 0x000fda0003f0f070 */
.L_x_10261:
[----:B------:R-:W-:Y:S02]  /*d080*/  PLOP3.LUT P4, PT, P4, P0, PT, 0xa2, 0x0 ;  /* 0x000000000000781c */ /* 0x000fe40002781472 */
[----:B------:R-:W-:-:S08]  /*d090*/  @P0 R2UR P4, UR4, R5 ;  /* 0x00000000050402ca */ /* 0x000fd00000080000 */
[----:B------:R-:W-:-:S05]  /*d0a0*/  @P0 PLOP3.LUT P0, PT, P4, PT, PT, 0x80, 0x0 ;  /* 0x000000000000081c */ /* 0x000fca000270f070 */
[----:B------:R-:W-:Y:S01]  /*d0b0*/  @!P4 SYNCS.ARRIVE.TRANS64.RED.A0T1 RZ, [UR4+0x2d850], RZ ;  /* 0x02d850ffffffc9a7 */ /* 0x000fe20008200404 */
[----:B------:R-:W-:Y:S07]  /*d0c0*/  @!P4 ARRIVES.LDGSTSBAR.64.TRANSCNT [UR4+0x2d850] ;  /* 0x02d85000ff00c9b0 */ /* 0x000fee0008000a84 */
[----:B------:R-:W-:Y:S05]  /*d0d0*/  @P0 BRA.U.ANY `(.L_x_10261) ;  /* 0xfffffffd00e80947 */ /* 0x000fea000393ffff */
[----:B------:R-:W-:Y:S01]  /*d0e0*/  NOP ;  /* 0x0000000000007918 */ /* 0x000fe20000000000 */
[----:B------:R-:W2:Y:S01]  /*d0f0*/  LDL R2, [R1+0x48] ;  /* 0x0000480001027983 */ /* 0x000ea20000100800 */
[----:B------:R-:W-:Y:S01]  /*d100*/  IMAD.MOV.U32 R19, RZ, RZ, R0 ;  /* 0x000000ffff137224 */ /* 0x000fe200078e0000 */
[----:B--2---:R-:W-:-:S13]  /*d110*/  ISETP.NE.AND P5, PT, R2, 0x3, PT ;  /* 0x000000030200780c */ /* 0x004fda0003fa5270 */
[----:B------:R-:W-:Y:S05]  /*d120*/  @!P5 BRA `(.L_x_10262) ;  /* 0x000000000004d947 */ /* 0x000fea0003800000 */
[----:B------:R-:W-:Y:S01]  /*d130*/  BPT.TRAP 0x1 ;  /* 0x000000040000795c */ /* 0x000fe20000300000 */
.L_x_10262:
[----:B------:R-:W2:Y:S01]  /*d140*/  LDL R2, [R1+0x10] ;  /* 0x0000100001027983 */ /* 0x000ea20000100800 */
[----:B------:R1:W-:Y:S01]  /*d150*/  SYNCS.ARRIVE.TRANS64.A1T0 RZ, [R5+URZ+0x2d850], RZ ;  /* 0x02d850ff05ff79a7 */ /* 0x0003e2000810003f */
[C---:B------:R-:W-:Y:S02]  /*d160*/  VIADD R0, R23.reuse, 0xffffffff ;  /* 0xffffffff17007836 */ /* 0x040fe40000000000 */
[----:B------:R1:W-:Y:S01]  /*d170*/  STL [R1], R23 ;  /* 0x0000001701007387 */ /* 0x0003e20000100800 */
[----:B------:R-:W-:Y:S02]  /*d180*/  IMAD.MOV.U32 R20, RZ, RZ, R29 ;  /* 0x000000ffff147224 */ /* 0x000fe400078e001d */
[----:B------:R-:W-:Y:S01]  /*d190*/  IMAD.MOV.U32 R10, RZ, RZ, R22 ;  /* 0x000000ffff0a7224 */ /* 0x000fe200078e0016 */
[----:B--2---:R-:W-:-:S13]  /*d1a0*/  ISETP.GT.AND P0, PT, R23, R2, PT ;  /* 0x000000021700720c */ /* 0x004fda0003f04270 */
[----:B-1----:R-:W-:Y:S05]  /*d1b0*/  @P0 BRA `(.L_x_10263) ;  /* 0xfffffff000580947 */ /* 0x002fea000383ffff */
.L_x_10250:
[----:B------:R-:W-:Y:S05]  /*d1c0*/  BSYNC B0 ;  /* 0x0000000000007941 */ /* 0x000fea0003800000 */
.L_x_10249:
[----:B------:R-:W1:Y:S01]  /*d1d0*/  S2R R2, SR_TID.X ;  /* 0x0000000000027919 */ /* 0x000e620000002100 */
[----:B------:R-:W-:Y:S01]  /*d1e0*/  BSSY B0, `(.L_x_10264) ;  /* 0x0000010000007945 */ /* 0x000fe20003800000 */
[----:B-1----:R-:W-:-:S04]  /*d1f0*/  LOP3.LUT R2, R2, 0x7f, RZ, 0xc0, !PT ;  /* 0x0000007f02027812 */ /* 0x002fc800078ec0ff */
[----:B------:R-:W-:-:S13]  /*d200*/  ISETP.NE.AND P0, PT, R2, RZ, PT ;  /* 0x000000ff0200720c */ /* 0x000fda0003f05270 */
[----:B------:R-:W-:Y:S05]  /*d210*/  @P0 BRA `(.L_x_10265) ;  /* 0x0000000000300947 */ /* 0x000fea0003800000 */
[----:B0-----:R-:W0:Y:S01]  /*d220*/  S2R R5, SR_LANEID ;  /* 0x0000000000057919 */ /* 0x001e220000000000 */
        /* <DEDUP_REMOVED lines=10> */
[----:B0-----:R-:W-:-:S07]  /*d2d0*/  IADD3 R24, R0, UR38, R7 ;  /* 0x0000002600187c10 */ /* 0x001fce000fffe007 */
.L_x_10265:
[----:B------:R-:W-:Y:S05]  /*d2e0*/  BSYNC B0 ;  /* 0x0000000000007941 */ /* 0x000fea0003800000 */
.L_x_10264:
[----:B------:R-:W2:Y:S02]  /*d2f0*/  LDL R0, [R1+0x48] ;  /* 0x0000480001007983 */ /* 0x000ea40000100800 */
[----:B--2---:R-:W-:-:S13]  /*d300*/  ISETP.NE.AND P0, PT, R0, 0x3, PT ;  /* 0x000000030000780c */ /* 0x004fda0003f05270 */
[----:B------:R-:W-:Y:S05]  /*d310*/  @!P0 BRA `(.L_x_10266) ;  /* 0x0000000000048947 */ /* 0x000fea0003800000 */
[----:B------:R-:W-:Y:S01]  /*d320*/  BPT.TRAP 0x1 ;  /* 0x000000040000795c */ /* 0x000fe20000300000 */
.L_x_10266:
[----:B------:R-:W2:Y:S01]  /*d330*/  LDL.LU R2, [R1+0xc] ;  /* 0x00000c0001027983 */ /* 0x000ea20000300800 */
[----:B------:R-:W-:Y:S01]  /*d340*/  LEA R0, R22, R17, 0x3 ;  /* 0x0000001116007211 */ /* 0x000fe200078e18ff */
[----:B------:R-:W-:Y:S01]  /*d350*/  BSSY B0, `(.L_x_10267) ;  /* 0x0000005000007945 */ /* 0x000fe20003800000 */
[----:B------:R-:W-:-:S04]  /*d360*/  SHF.L.U32 R3, R29, 0x1f, RZ ;  /* 0x0000001f1d037819 */ /* 0x000fc800000006ff */
[----:B------:R-:W1:Y:S01]  /*d370*/  SYNCS.PHASECHK.TRANS64.TRYWAIT P0, [R0+URZ+0x2d860], R3 ;  /* 0x02d86003000075a7 */ /* 0x000e62000800017f */
[----:B--2---:R-:W-:Y:S01]  /*d380*/  IMAD R6, R23, -0x80, R2 ;  /* 0xffffff8017067824 */ /* 0x004fe200078e0202 */
[----:B-1----:R-:W-:Y:S06]  /*d390*/  @!P0 BRA `(.L_x_10268) ;  /* 0x00000030006c8947 */ /* 0x002fec0003800000 */
.L_x_10348:
[----:B------:R-:W-:Y:S05]  /*d3a0*/  BSYNC B0 ;  /* 0x0000000000007941 */ /* 0x000fea0003800000 */
.L_x_10267:
[----:B------:R-:W0:Y:S01]  /*d3b0*/  S2R R2, SR_TID.X ;  /* 0x0000000000027919 */ /* 0x000e220000002100 */
[----:B------:R-:W-:Y:S01]  /*d3c0*/  UMOV UR4, 0xffffffff ;  /* 0xffffffff00047882 */ /* 0x000fe20000000000 */
[----:B------:R-:W2:Y:S01]  /*d3d0*/  S2R R7, SR_TID.X ;  /* 0x0000000000077919 */ /* 0x000ea20000002100 */
[----:B0-----:R-:W-:Y:S01]  /*d3e0*/  LOP3.LUT R5, R2, 0x7f, RZ, 0xc0, !PT ;  /* 0x0000007f02057812 */ /* 0x001fe200078ec0ff */
[----:B--2---:R-:W-:-:S03]  /*d3f0*/  IMAD.SHL.U32 R2, R7, 0x8, RZ ;  /* 0x0000000807027824 */ /* 0x004fc600078e00ff */
[----:B------:R-:W-:Y:S01]  /*d400*/  SHF.R.U32.HI R5, RZ, 0x2, R5 ;  /* 0x00000002ff057819 */ /* 0x000fe20000011605 */
[----:B------:R-:W-:Y:S01]  /*d410*/  IMAD.SHL.U32 R4, R7, 0x8, RZ ;  /* 0x0000000807047824 */ /* 0x000fe200078e00ff */
[----:B------:R-:W-:-:S03]  /*d420*/  LOP3.LUT R2, R2, 0xd8, RZ, 0xc0, !PT ;  /* 0x000000d802027812 */ /* 0x000fc600078ec0ff */
[----:B------:R-:W-:Y:S01]  /*d430*/  IMAD.IADD R6, R6, 0x1, -R5 ;  /* 0x0000000106067824 */ /* 0x000fe200078e0a05 */
[----:B------:R-:W-:-:S04]  /*d440*/  LOP3.LUT R2, R2, 0x18, R7, 0x78, !PT ;  /* 0x0000001802027812 */ /* 0x000fc800078e7807 */
[----:B------:R-:W-:-:S05]  /*d450*/  LOP3.LUT R2, R2, 0x320, R4, 0xf8, !PT ;  /* 0x0000032002027812 */ /* 0x000fca00078ef804 */
[----:B------:R-:W-:Y:S01]  /*d460*/  IMAD R4, R22, 0x3000, R2 ;  /* 0x0000300016047824 */ /* 0x000fe200078e0202 */
[----:B------:R-:W-:Y:S06]  /*d470*/  BRA.DIV UR4, `(.L_x_10269) ;  /* 0x0000003204487947 */ /* 0x000fec000b800000 */
[----:B------:R-:W0:Y:S01]  /*d480*/  S2R R2, SR_TID.X ;  /* 0x0000000000027919 */ /* 0x000e220000002100 */
[----:B------:R-:W-:Y:S01]  /*d490*/  ULDC UR4, c[0x0][0x2f4] ;  /* 0x0000bd0000047ab9 */ /* 0x000fe20000000800 */
[----:B------:R-:W-:Y:S01]  /*d4a0*/  IMAD R4, R4, 0x2, R17 ;  /* 0x0000000204047824 */ /* 0x000fe200078e0211 */
[----:B------:R-:W2:Y:S04]  /*d4b0*/  SHFL.IDX PT, R14, R18, RZ, 0x1c1f ;  /* 0x001c1fff120e7589 */ /* 0x000ea800000e0000 */
[----:B-1----:R-:W1:Y:S01]  /*d4c0*/  SHFL.IDX PT, R3, R19, RZ, 0x1c1f ;  /* 0x001c1fff13037589 */ /* 0x002e6200000e0000 */
[----:B0-----:R-:W-:-:S05]  /*d4d0*/  IMAD.SHL.U32 R7, R2, 0x8, RZ ;  /* 0x0000000802077824 */ /* 0x001fca00078e00ff */
[----:B------:R-:W-:-:S04]  /*d4e0*/  LOP3.LUT R7, R7, 0x18, RZ, 0xc0, !PT ;  /* 0x0000001807077812 */ /* 0x000fc800078ec0ff */
[C---:B------:R-:W-:Y:S01]  /*d4f0*/  ISETP.GE.AND P2, PT, R7.reuse, UR4, PT ;  /* 0x0000000407007c0c */ /* 0x040fe2000bf46270 */
[C---:B------:R-:W-:Y:S01]  /*d500*/  IMAD.SHL.U32 R5, R7.reuse, 0x2, RZ ;  /* 0x0000000207057824 */ /* 0x040fe200078e00ff */
[C---:B------:R-:W-:Y:S02]  /*d510*/  LOP3.LUT R8, R7.reuse, 0x20, RZ, 0xfc, !PT ;  /* 0x0000002007087812 */ /* 0x040fe400078efcff */
[----:B------:R-:W-:Y:S02]  /*d520*/  ISETP.LT.OR P4, PT, R6, 0x1, P2 ;  /* 0x000000010600780c */ /* 0x000fe40001781670 */
[----:B--2---:R-:W-:Y:S02]  /*d530*/  IADD3 R2, P0, R14, R5, RZ ;  /* 0x000000050e027210 */ /* 0x004fe40007f1e0ff */
[----:B------:R-:W-:Y:S01]  /*d540*/  LOP3.LUT R7, R7, 0x40, RZ, 0xfc, !PT ;  /* 0x0000004007077812 */ /* 0x000fe200078efcff */
[----:B------:R-:W0:Y:S01]  /*d550*/  SHFL.IDX PT, R14, R18, 0x1, 0x1c1f ;  /* 0x003c1f00120e7f89 */ /* 0x000e2200000e0000 */
[----:B------:R-:W-:Y:S01]  /*d560*/  ISETP.GE.AND P1, PT, R8, UR4, PT ;  /* 0x0000000408007c0c */ /* 0x000fe2000bf26270 */
[----:B-1----:R-:W-:Y:S01]  /*d570*/  IMAD.X R3, RZ, RZ, R3, P0 ;  /* 0x000000ffff037224 */ /* 0x002fe200000e0603 */
[----:B------:R-:W-:-:S02]  /*d580*/  ISETP.GE.AND P0, PT, R7, UR4, PT ;  /* 0x0000000407007c0c */ /* 0x000fc4000bf06270 */
[----:B------:R-:W-:-:S03]  /*d590*/  ISETP.LT.OR P3, PT, R6, 0x1, P1 ;  /* 0x000000010600780c */ /* 0x000fc60000f61670 */
[----:B------:R-:W-:Y:S01]  /*d5a0*/  LDGSTS.E.BYPASS.LTC128B.128 [R4+0x400], desc[UR36][R2.64], !P4 ;  /* 0x0040000002047fae */ /* 0x000fe2000e101d64 */
[----:B------:R-:W-:-:S09]  /*d5b0*/  ISETP.LT.OR P4, PT, R6, 0x1, P0 ;  /* 0x000000010600780c */ /* 0x000fd20000781670 */
[----:B------:R-:W-:Y:S04]  /*d5c0*/  LDGSTS.E.BYPASS.LTC128B.128 [R4+0x2400], desc[UR36][R2.64+0x40], !P3 ;  /* 0x0240004002047fae */ /* 0x000fe8000d901d64 */
[----:B------:R1:W-:Y:S01]  /*d5d0*/  LDGSTS.E.BYPASS.LTC128B.128 [R4+0x4400], desc[UR36][R2.64+0x80], !P4 ;  /* 0x0440008002047fae */ /* 0x0003e2000e101d64 */
[----:B------:R-:W-:-:S03]  /*d5e0*/  ISETP.LT.OR P4, PT, R6, 0x21, P2 ;  /* 0x000000210600780c */ /* 0x000fc60001781670 */
[----:B-1----:R-:W1:Y:S01]  /*d5f0*/  SHFL.IDX PT, R3, R19, 0x1, 0x1c1f ;  /* 0x003c1f0013037f89 */ /* 0x002e6200000e0000 */
[----:B0-----:R-:W-:-:S03]  /*d600*/  IADD3 R2, P3, R14, R5, RZ ;  /* 0x000000050e027210 */ /* 0x001fc60007f7e0ff */
[----:B------:R-:W0:Y:S02]  /*d610*/  SHFL.IDX PT, R14, R18, 0x2, 0x1c1f ;  /* 0x005c1f00120e7f89 */ /* 0x000e2400000e0000 */
[----:B-1----:R-:W-:Y:S01]  /*d620*/  IMAD.X R3, RZ, RZ, R3, P3 ;  /* 0x000000ffff037224 */ /* 0x002fe200018e0603 */
[----:B------:R-:W-:-:S04]  /*d630*/  ISETP.LT.OR P3, PT, R6, 0x21, P1 ;  /* 0x000000210600780c */ /* 0x000fc80000f61670 */
[----:B------:R-:W-:Y:S01]  /*d640*/  LDGSTS.E.BYPASS.LTC128B.128 [R4+0xc00], desc[UR36][R2.64], !P4 ;  /* 0x00c0000002047fae */ /* 0x000fe2000e101d64 */
[----:B------:R-:W-:-:S08]  /*d650*/  ISETP.LT.OR P4, PT, R6, 0x21, P0 ;  /* 0x000000210600780c */ /* 0x000fd00000781670 */
[----:B------:R-:W-:Y:S05]  /*d660*/  LDGSTS.E.BYPASS.LTC128B.128 [R4+0x2c00], desc[UR36][R2.64+0x40], !P3 ;  /* 0x02c0004002047fae */ /* 0x000fea000d901d64 */
[----:B------:R1:W-:Y:S01]  /*d670*/  LDGSTS.E.BYPASS.LTC128B.128 [R4+0x4c00], desc[UR36][R2.64+0x80], !P4 ;  /* 0x04c0008002047fae */ /* 0x0003e2000e101d64 */
[----:B------:R-:W-:-:S03]  /*d680*/  ISETP.LT.OR P4, PT, R6, 0x41, P2 ;  /* 0x000000410600780c */ /* 0x000fc60001781670 */
[----:B-1----:R-:W1:Y:S01]  /*d690*/  SHFL.IDX PT, R3, R19, 0x2, 0x1c1f ;  /* 0x005c1f0013037f89 */ /* 0x002e6200000e0000 */
[----:B0-----:R-:W-:-:S03]  /*d6a0*/  IADD3 R2, P3, R14, R5, RZ ;  /* 0x000000050e027210 */ /* 0x001fc60007f7e0ff */
[----:B------:R-:W0:Y:S04]  /*d6b0*/  SHFL.IDX PT, R19, R19, 0x3, 0x1c1f ;  /* 0x007c1f0013137f89 */ /* 0x000e2800000e0000 */
[----:B------:R2:W3:Y:S01]  /*d6c0*/  SHFL.IDX PT, R14, R18, 0x3, 0x1c1f ;  /* 0x007c1f00120e7f89 */ /* 0x0004e200000e0000 */
[----:B-1----:R-:W-:Y:S01]  /*d6d0*/  IMAD.X R3, RZ, RZ, R3, P3 ;  /* 0x000000ffff037224 */ /* 0x002fe200018e0603 */
[----:B------:R-:W-:-:S04]  /*d6e0*/  ISETP.LT.OR P3, PT, R6, 0x41, P1 ;  /* 0x000000410600780c */ /* 0x000fc80000f61670 */
[----:B------:R2:W-:Y:S01]  /*d6f0*/  LDGSTS.E.BYPASS.LTC128B.128 [R4+0x1400], desc[UR36][R2.64], !P4 ;  /* 0x0140000002047fae */ /* 0x0005e2000e101d64 */
[----:B------:R-:W-:-:S08]  /*d700*/  ISETP.LT.OR P4, PT, R6, 0x41, P0 ;  /* 0x000000410600780c */ /* 0x000fd00000781670 */
[----:B------:R2:W-:Y:S05]  /*d710*/  LDGSTS.E.BYPASS.LTC128B.128 [R4+0x3400], desc[UR36][R2.64+0x40], !P3 ;  /* 0x0340004002047fae */ /* 0x0005ea000d901d64 */
[----:B0--3--:R2:W-:Y:S02]  /*d720*/  LDGSTS.E.BYPASS.LTC128B.128 [R4+0x5400], desc[UR36][R2.64+0x80], !P4 ;  /* 0x0540008002047fae */ /* 0x0095e4000e101d64 */
.L_x_10358:
[C---:B------:R-:W-:Y:S02]  /*d730*/  ISETP.LT.OR P2, PT, R6.reuse, 0x61, P2 ;  /* 0x000000610600780c */ /* 0x040fe40001741670 */
[C---:B------:R-:W-:Y:S02]  /*d740*/  ISETP.LT.OR P1, PT, R6.reuse, 0x61, P1 ;  /* 0x000000610600780c */ /* 0x040fe40000f21670 */
[----:B------:R-:W-:Y:S02]  /*d750*/  ISETP.LT.OR P0, PT, R6, 0x61, P0 ;  /* 0x000000610600780c */ /* 0x000fe40000701670 */
[----:B--2---:R-:W-:-:S05]  /*d760*/  IADD3 R2, P3, R14, R5, RZ ;  /* 0x000000050e027210 */ /* 0x004fca0007f7e0ff */
        /* <DEDUP_REMOVED lines=9> */
.L_x_10270:
        /* <DEDUP_REMOVED lines=11> */
.L_x_10271:
[----:B------:R-:W-:Y:S01]  /*d8b0*/  VIADD R22, R22, 0x1 ;  /* 0x0000000116167836 */ /* 0x000fe20000000000 */
[----:B------:R0:W-:Y:S04]  /*d8c0*/  SYNCS.ARRIVE.TRANS64.A1T0 RZ, [R0+URZ+0x2d850], RZ ;  /* 0x02d850ff00ff79a7 */ /* 0x0001e8000810003f */
[----:B------:R-:W-:-:S04]  /*d8d0*/  ISETP.NE.AND P0, PT, R22, 0x2, PT ;  /* 0x000000021600780c */ /* 0x000fc80003f05270 */
[----:B0-----:R-:W-:Y:S02]  /*d8e0*/  SEL R0, RZ, 0x1, P0 ;  /* 0x00000001ff007807 */ /* 0x001fe40000000000 */
[----:B------:R-:W-:Y:S02]  /*d8f0*/  SEL R22, R22, RZ, P0 ;  /* 0x000000ff16167207 */ /* 0x000fe40000000000 */
[----:B------:R-:W-:-:S07]  /*d900*/  LOP3.LUT R29, R29, R0, RZ, 0x3c, !PT ;  /* 0x000000001d1d7212 */ /* 0x000fce00078e3cff */
.L_x_10230:
[----:B------:R-:W-:Y:S05]  /*d910*/  BSYNC B7 ;  /* 0x0000000000077941 */ /* 0x000fea0003800000 */
.L_x_10228:
        /* <DEDUP_REMOVED lines=11> */
.L_x_10272:
        /* <DEDUP_REMOVED lines=15> */
[C---:B------:R-:W-:Y:S02]  /*dac0*/  ISETP.GE.U32.AND P2, PT, R8.reuse, 0x2, PT ;  /* 0x000000020800780c */ /* 0x040fe40003f46070 */
[C---:B------:R-:W-:Y:S01]  /*dad0*/  ISETP.GE.U32.AND P3, PT, R8.reuse, 0x4, PT ;  /* 0x000000040800780c */ /* 0x040fe20003f66070 */
[----:B------:R-:W-:Y:S01]  /*dae0*/  SHFL.IDX PT, R0, R24, RZ, 0x1f ;  /* 0x00001fff18007589 */ /* 0x000fe200000e0000 */
[C---:B------:R-:W-:Y:S02]  /*daf0*/  ISETP.GE.U32.AND P4, PT, R8.reuse, 0x8, PT ;  /* 0x000000080800780c */ /* 0x040fe40003f86070 */
[----:B------:R-:W-:Y:S01]  /*db00*/  ISETP.GE.U32.AND P5, PT, R8, 0x10, PT ;  /* 0x000000100800780c */ /* 0x000fe20003fa6070 */
[----:B------:R0:W-:Y:S02]  /*db10*/  SHFL.IDX PT, R6, R24, 0x1, 0x1f ;  /* 0x00201f0018067f89 */ /* 0x0001e400000e0000 */
[----:B0-----:R-:W-:-:S02]  /*db20*/  IMAD.MOV.U32 R24, RZ, RZ, RZ ;  /* 0x000000ffff187224 */ /* 0x001fc400078e00ff */
[----:B--2---:R-:W-:Y:S02]  /*db30*/  @!P1 IMAD.MOV.U32 R4, RZ, RZ, R7 ;  /* 0x000000ffff049224 */ /* 0x004fe400078e0007 */
        /* <DEDUP_REMOVED lines=20> */
.L_x_10368:
[----:B------:R-:W-:Y:S02]  /*dc80*/  ULDC UR4, c[0x0][0xc38] ;  /* 0x00030e0000047ab9 */ /* 0x000fe40000000800 */
[----:B------:R-:W-:-:S04]  /*dc90*/  IMAD.U32 R3, RZ, RZ, UR4 ;  /* 0x00000004ff037e24 */ /* 0x000fc8000f8e00ff */
[----:B-1----:R-:W-:-:S04]  /*dca0*/  IMAD R5, R14, R3, RZ ;  /* 0x000000030e057224 */ /* 0x002fc800078e02ff */
[----:B------:R-:W-:-:S05]  /*dcb0*/  IMAD.IADD R6, R6, 0x1, R5 ;  /* 0x0000000106067824 */ /* 0x000fca00078e0205 */
[----:B------:R-:W-:-:S13]  /*dcc0*/  ISETP.GT.AND P6, PT, R6, R0, PT ;  /* 0x000000000600720c */ /* 0x000fda0003fc4270 */
[----:B------:R-:W-:Y:S05]  /*dcd0*/  @P6 BRA `(.L_x_10275) ;  /* 0x0000000000a46947 */ /* 0x000fea0003800000 */
.L_x_10278:
        /* <DEDUP_REMOVED lines=9> */
[----:B------:R-:W0:Y:S02]  /*dd70*/  @!P6 LDC.64 R2, c[0x0][0xc80] ;  /* 0x00032000ff02eb82 */ /* 0x000e240000000a00 */
[----:B0-----:R-:W-:-:S05]  /*dd80*/  @!P6 IMAD.WIDE R2, R5, 0x4, R2 ;  /* 0x000000040502e825 */ /* 0x001fca00078e0202 */
[----:B------:R0:W2:Y:S01]  /*dd90*/  @!P6 LDG.E R4, desc[UR36][R2.64] ;  /* 0x000000240204e981 */ /* 0x0000a2000c1e1900 */
[----:B------:R-:W-:Y:S01]  /*dda0*/  IMAD.MOV.U32 R7, RZ, RZ, RZ ;  /* 0x000000ffff077224 */ /* 0x000fe200078e00ff */
[----:B0-----:R-:W0:Y:S02]  /*ddb0*/  @!P6 LDC.64 R2, c[0x0][0xc78] ;  /* 0x00031e00ff02eb82 */ /* 0x001e240000000a00 */
[----:B0-----:R-:W-:-:S05]  /*ddc0*/  @!P6 IMAD.WIDE R2, R5, 0x4, R2 ;  /* 0x000000040502e825 */ /* 0x001fca00078e0202 */
        /* <DEDUP_REMOVED lines=20> */
.L_x_10376:
[----:B------:R-:W-:Y:S02]  /*df10*/  ULDC UR4, c[0x0][0xc38] ;  /* 0x00030e0000047ab9 */ /* 0x000fe40000000800 */
[----:B------:R-:W-:-:S04]  /*df20*/  IMAD.U32 R3, RZ, RZ, UR4 ;  /* 0x00000004ff037e24 */ /* 0x000fc8000f8e00ff */
[----:B-1----:R-:W-:-:S04]  /*df30*/  IMAD R5, R14, R3, RZ ;  /* 0x000000030e057224 */ /* 0x002fc800078e02ff */
[----:B------:R-:W-:-:S05]  /*df40*/  IMAD.IADD R6, R5, 0x1, R6 ;  /* 0x0000000105067824 */ /* 0x000fca00078e0206 */
[----:B------:R-:W-:-:S13]  /*df50*/  ISETP.GT.AND P6, PT, R6, R0, PT ;  /* 0x000000000600720c */ /* 0x000fda0003fc4270 */
[----:B------:R-:W-:Y:S05]  /*df60*/  @!P6 BRA `(.L_x_10278) ;  /* 0xfffffffc005ce947 */ /* 0x000fea000383ffff */
.L_x_10275:
        /* <DEDUP_REMOVED lines=9> */
.L_x_10381:
[----:B------:R-:W-:-:S13]  /*e000*/  ISETP.NE.AND P0, PT, R6, RZ, PT ;  /* 0x000000ff0600720c */ /* 0x000fda0003f05270 */
[----:B------:R-:W-:Y:S05]  /*e010*/  @!P0 BRA `(.L_x_10280) ;  /* 0x0000000000108947 */ /* 0x000fea0003800000 */
[----:B------:R-:W-:Y:S01]  /*e020*/  UMOV UR4, 0xffffffff ;  /* 0xffffffff00047882 */ /* 0x000fe20000000000 */
[----:B------:R-:W-:Y:S02]  /*e030*/  VIADD R12, R5, 0xffffffff ;  /* 0xffffffff050c7836 */ /* 0x000fe40000000000 */
[----:B------:R-:W-:Y:S05]  /*e040*/  BRA.DIV UR4, `(.L_x_10281) ;  /* 0x0000003604147947 */ /* 0x000fea000b800000 */
[----:B------:R4:W0:Y:S02]  /*e050*/  SHFL.IDX PT, R24, R2, R12, 0x1f ;  /* 0x00001f0c02187589 */ /* 0x00082400000e0000 */
.L_x_10280:
[----:B0-----:R-:W-:Y:S01]  /*e060*/  IMAD R24, R24, R3, R8 ;  /* 0x0000000318187224 */ /* 0x001fe200078e0208 */
[-C--:B--2---:R-:W-:Y:S01]  /*e070*/  IABS R8, R4.reuse ;  /* 0x0000000400087213 */ /* 0x084fe20000000000 */
[----:B----4-:R-:W-:Y:S02]  /*e080*/  IMAD.MOV.U32 R2, RZ, RZ, RZ ;  /* 0x000000ffff027224 */ /* 0x010fe400078e00ff */
[----:B------:R-:W-:Y:S01]  /*e090*/  IMAD.IADD R25, R0, 0x1, -R24 ;  /* 0x0000000100197824 */ /* 0x000fe200078e0a18 */
[----:B------:R-:W0:Y:S01]  /*e0a0*/  I2F.RP R6, R8 ;  /* 0x0000000800067306 */ /* 0x000e220000209400 */
[----:B------:R-:W-:Y:S01]  /*e0b0*/  IABS R0, R4 ;  /* 0x0000000400007213 */ /* 0x000fe20000000000 */
[----:B------:R-:W-:-:S04]  /*e0c0*/  IMAD.IADD R27, R5, 0x1, R27 ;  /* 0x00000001051b7824 */ /* 0x000fc800078e021b */
[----:B------:R-:W-:Y:S02]  /*e0d0*/  IMAD.MOV R0, RZ, RZ, -R0 ;  /* 0x000000ffff007224 */ /* 0x000fe400078e0a00 */
[----:B0-----:R-:W0:Y:S02]  /*e0e0*/  MUFU.RCP R6, R6 ;  /* 0x0000000600067308 */ /* 0x001e240000001000 */
[----:B0-----:R-:W-:-:S06]  /*e0f0*/  VIADD R9, R6, 0xffffffe ;  /* 0x0ffffffe06097836 */ /* 0x001fcc0000000000 */
[----:B------:R-:W0:Y:S02]  /*e100*/  F2I.FTZ.U32.TRUNC.NTZ R3, R9 ;  /* 0x0000000900037305 */ /* 0x000e24000021f000 */
[----:B0-----:R-:W-:-:S04]  /*e110*/  IMAD.MOV R11, RZ, RZ, -R3 ;  /* 0x000000ffff0b7224 */ /* 0x001fc800078e0a03 */
[----:B------:R-:W-:-:S04]  /*e120*/  IMAD R11, R11, R8, RZ ;  /* 0x000000080b0b7224 */ /* 0x000fc800078e02ff */
[----:B------:R-:W-:Y:S01]  /*e130*/  IMAD.HI.U32 R2, R3, R11, R2 ;  /* 0x0000000b03027227 */ /* 0x000fe200078e0002 */
[----:B------:R-:W-:-:S05]  /*e140*/  IABS R3, R25 ;  /* 0x0000001900037213 */ /* 0x000fca0000000000 */
[----:B------:R-:W-:-:S04]  /*e150*/  IMAD.HI.U32 R6, R2, R3, RZ ;  /* 0x0000000302067227 */ /* 0x000fc800078e00ff */
[----:B------:R-:W-:Y:S01]  /*e160*/  IMAD R3, R6, R0, R3 ;  /* 0x0000000006037224 */ /* 0x000fe200078e0203 */
[----:B---3--:R-:W-:Y:S01]  /*e170*/  IABS R0, R7 ;  /* 0x0000000700007213 */ /* 0x008fe20000000000 */
[----:B------:R-:W-:-:S03]  /*e180*/  IMAD.MOV.U32 R2, RZ, RZ, RZ ;  /* 0x000000ffff027224 */ /* 0x000fc600078e00ff */
[----:B------:R-:W-:-:S13]  /*e190*/  ISETP.GT.U32.AND P1, PT, R8, R3, PT ;  /* 0x000000030800720c */ /* 0x000fda0003f24070 */
[----:B------:R-:W-:Y:S02]  /*e1a0*/  @!P1 IMAD.IADD R3, R3, 0x1, -R8 ;  /* 0x0000000103039824 */ /* 0x000fe400078e0a08 */
[----:B------:R-:W-:Y:S01]  /*e1b0*/  @!P1 VIADD R6, R6, 0x1 ;  /* 0x0000000106069836 */ /* 0x000fe20000000000 */
[----:B------:R-:W-:Y:S02]  /*e1c0*/  ISETP.NE.AND P1, PT, R4, RZ, PT ;  /* 0x000000ff0400720c */ /* 0x000fe40003f25270 */
[----:B------:R-:W-:Y:S02]  /*e1d0*/  ISETP.GE.U32.AND P0, PT, R3, R8, PT ;  /* 0x000000080300720c */ /* 0x000fe40003f06070 */
[----:B------:R-:W0:Y:S11]  /*e1e0*/  I2F.RP R8, R0 ;  /* 0x0000000000087306 */ /* 0x000e360000209400 */
[----:B------:R-:W-:Y:S01]  /*e1f0*/  @P0 VIADD R6, R6, 0x1 ;  /* 0x0000000106060836 */ /* 0x000fe20000000000 */
        /* <DEDUP_REMOVED lines=8> */
[----:B------:R-:W-:-:S04]  /*e280*/  LOP3.LUT R3, R25, R4, RZ, 0x3c, !PT ;  /* 0x0000000419037212 */ /* 0x000fc800078e3cff */
[----:B------:R-:W-:-:S13]  /*e290*/  ISETP.GE.AND P2, PT, R3, RZ, PT ;  /* 0x000000ff0300720c */ /* 0x000fda0003f46270 */
        /* <DEDUP_REMOVED lines=22> */
.L_x_10276:
[----:B------:R-:W-:Y:S01]  /*e400*/  UMOV UR4, URZ ;  /* 0x0000003f00047c82 */ /* 0x000fe20008000000 */
[----:B------:R-:W-:Y:S01]  /*e410*/  UMOV UR5, URZ ;  /* 0x0000003f00057c82 */ /* 0x000fe20008000000 */
[----:B------:R-:W-:Y:S01]  /*e420*/  ULDC UR6, c[0x0][0xc3c] ;  /* 0x00030f0000067ab9 */ /* 0x000fe20000000800 */
[----:B------:R-:W-:Y:S01]  /*e430*/  IMAD.MOV.U32 R24, RZ, RZ, R0 ;  /* 0x000000ffff187224 */ /* 0x000fe200078e0000 */
[----:B------:R-:W-:Y:S01]  /*e440*/  MOV R27, UR6 ;  /* 0x00000006001b7c02 */ /* 0x000fe20008000f00 */
[----:B------:R-:W-:Y:S02]  /*e450*/  IMAD.U32 R25, RZ, RZ, UR4 ;  /* 0x00000004ff197e24 */ /* 0x000fe4000f8e00ff */
[----:B------:R-:W-:-:S07]  /*e460*/  IMAD.U32 R26, RZ, RZ, UR5 ;  /* 0x00000005ff1a7e24 */ /* 0x000fce000f8e00ff */
.L_x_10282:
        /* <DEDUP_REMOVED lines=10> */
.L_x_10273:
[----:B------:R-:W-:Y:S02]  /*e510*/  ULDC UR4, c[0x0][0xc3c] ;  /* 0x00030f0000047ab9 */ /* 0x000fe40000000800 */
[----:B-1----:R-:W-:-:S13]  /*e520*/  ISETP.GE.AND P0, PT, R27, UR4, PT ;  /* 0x000000041b007c0c */ /* 0x002fda000bf06270 */
[----:B------:R-:W-:Y:S05]  /*e530*/  @!P0 BRA `(.L_x_10283) ;  /* 0xffffffb400f48947 */ /* 0x000fea000383ffff */
[----:B------:R-:W-:Y:S05]  /*e540*/  BSYNC B8 ;  /* 0x0000000000087941 */ /* 0x000fea0003800000 */
.L_x_10222:
        /* <DEDUP_REMOVED lines=12> */
.L_x_10384:
[----:B------:R-:W-:Y:S05]  /*e610*/  BSYNC B0 ;  /* 0x0000000000007941 */ /* 0x000fea0003800000 */
.L_x_10284:
[----:B------:R-:W-:-:S03]  /*e620*/  UMOV UR4, 0xffffffff ;  /* 0xffffffff00047882 */ /* 0x000fc60000000000 */
[----:B------:R-:W-:Y:S05]  /*e630*/  BRA.DIV UR4, `(.L_x_10286) ;  /* 0x0000002e04d47947 */ /* 0x000fea000b800000 */
[----:B0-----:R-:W0:Y:S02]  /*e640*/  S2R R0, SR_TID.X ;  /* 0x0000000000007919 */ /* 0x001e240000002100 */
[----:B0-----:R-:W-:-:S04]  /*e650*/  SHF.R.U32.HI R0, RZ, 0x5, R0 ;  /* 0x00000005ff007819 */ /* 0x001fc80000011600 */
[----:B------:R-:W-:-:S05]  /*e660*/  LOP3.LUT R0, R0, 0x3, RZ, 0xc0, !PT ;  /* 0x0000000300007812 */ /* 0x000fca00078ec0ff */
[----:B------:R0:W1:Y:S02]  /*e670*/  SHFL.IDX PT, R14, R0, RZ, 0x1f ;  /* 0x00001fff000e7589 */ /* 0x00006400000e0000 */
.L_x_10387:
[----:B-1----:R-:W-:Y:S01]  /*e680*/  ISETP.NE.AND P0, PT, R14, RZ, PT ;  /* 0x000000ff0e00720c */ /* 0x002fe20003f05270 */
[----:B------:R-:W-:-:S12]  /*e690*/  BSSY B0, `(.L_x_10287) ;  /* 0x0000024000007945 */ /* 0x000fd80003800000 */
[----:B------:R-:W-:Y:S05]  /*e6a0*/  @P0 BRA `(.L_x_10288) ;  /* 0x0000000000880947 */ /* 0x000fea0003800000 */
[----:B------:R-:W-:-:S03]  /*e6b0*/  UMOV UR4, 0xffffffff ;  /* 0xffffffff00047882 */ /* 0x000fc60000000000 */
[----:B------:R-:W-:Y:S05]  /*e6c0*/  BRA.DIV UR4, `(.L_x_10289) ;  /* 0x0000002e04e47947 */ /* 0x000fea000b800000 */
[----:B------:R-:W-:-:S13]  /*e6d0*/  ELECT P6, URZ, PT ;  /* 0x00000000003f782f */ /* 0x000fda00038c0000 */
.L_x_10390:
[----:B------:R-:W-:Y:S05]  /*e6e0*/  @!P6 BRA `(.L_x_10288) ;  /* 0x000000000078e947 */ /* 0x000fea0003800000 */
[----:B0-----:R-:W3:Y:S02]  /*e6f0*/  LDL.LU R0, [R1+0x20] ;  /* 0x0000200001007983 */ /* 0x001ee40000300800 */
[----:B---3--:R-:W-:-:S04]  /*e700*/  LOP3.LUT R0, R0, 0x2, RZ, 0xfc, !PT ;  /* 0x0000000200007812 */ /* 0x008fc800078efcff */
[----:B------:R-:W-:-:S13]  /*e710*/  ISETP.NE.AND P0, PT, R0, 0x3, PT ;  /* 0x000000030000780c */ /* 0x000fda0003f05270 */
[----:B------:R-:W-:Y:S05]  /*e720*/  @!P0 BRA `(.L_x_10290) ;  /* 0x0000000000048947 */ /* 0x000fea0003800000 */
[----:B------:R-:W-:Y:S01]  /*e730*/  BPT.TRAP 0x1 ;  /* 0x000000040000795c */ /* 0x000fe20000300000 */
.L_x_10290:
[C---:B------:R-:W-:Y:S01]  /*e740*/  IMAD R3, R22.reuse, 0x8, R5 ;  /* 0x0000000816037824 */ /* 0x040fe200078e0205 */
[----:B------:R-:W-:Y:S01]  /*e750*/  SHF.L.U32 R2, R29, 0x1f, RZ ;  /* 0x0000001f1d027819 */ /* 0x000fe200000006ff */
[----:B------:R-:W-:-:S03]  /*e760*/  VIADD R22, R22, 0x1 ;  /* 0x0000000116167836 */ /* 0x000fc60000000000 */
[----:B------:R-:W0:Y:S02]  /*e770*/  SYNCS.PHASECHK.TRANS64.TRYWAIT P1, [R3+URZ+0x2d840], R2 ;  /* 0x02d84002030075a7 */ /* 0x000e24000802017f */
[----:B------:R-:W-:-:S04]  /*e780*/  ISETP.NE.AND P2, PT, R22, 0x2, PT ;  /* 0x000000021600780c */ /* 0x000fc80003f45270 */
[----:B------:R-:W-:Y:S01]  /*e790*/  SEL R0, RZ, 0x1, P2 ;  /* 0x00000001ff007807 */ /* 0x000fe20001000000 */
[----:B0-----:R-:W-:Y:S08]  /*e7a0*/  @!P1 BRA `(.L_x_10291) ;  /* 0x0000002c00cc9947 */ /* 0x001ff00003800000 */
.L_x_10391:
[----:B------:R-:W-:Y:S02]  /*e7b0*/  SEL R22, R22, RZ, P2 ;  /* 0x000000ff16167207 */ /* 0x000fe40001000000 */
[----:B------:R-:W-:Y:S01]  /*e7c0*/  LOP3.LUT R0, R29, R0, RZ, 0x3c, !PT ;  /* 0x000000001d007212 */ /* 0x000fe200078e3cff */
[----:B------:R-:W-:Y:S06]  /*e7d0*/  @!P0 BRA `(.L_x_10292) ;  /* 0x0000000000048947 */ /* 0x000fec0003800000 */
[----:B------:R-:W-:Y:S01]  /*e7e0*/  BPT.TRAP 0x1 ;  /* 0x000000040000795c */ /* 0x000fe20000300000 */
.L_x_10292:
[----:B------:R-:W-:Y:S01]  /*e7f0*/  IMAD R5, R22, 0x8, R5 ;  /* 0x0000000816057824 */ /* 0x000fe200078e0205 */
[----:B------:R-:W-:-:S04]  /*e800*/  SHF.L.U32 R0, R0, 0x1f, RZ ;  /* 0x0000001f00007819 */ /* 0x000fc800000006ff */
[----:B------:R-:W1:Y:S02]  /*e810*/  SYNCS.PHASECHK.TRANS64.TRYWAIT P1, [R5+URZ+0x2d840], R0 ;  /* 0x02d84000050075a7 */ /* 0x000e64000802017f */
[----:B-1----:R-:W-:Y:S05]  /*e820*/  @!P1 BRA `(.L_x_10293) ;  /* 0x0000002c00c09947 */ /* 0x002fea0003800000 */
.L_x_10392:
[----:B------:R-:W-:Y:S05]  /*e830*/  @!P0 BRA `(.L_x_10294) ;  /* 0x0000000000048947 */ /* 0x000fea0003800000 */
[----:B------:R-:W-:Y:S01]  /*e840*/  BPT.TRAP 0x1 ;  /* 0x000000040000795c */ /* 0x000fe20000300000 */
.L_x_10294:
[----:B------:R-:W3:Y:S02]  /*e850*/  SYNCS.PHASECHK.TRANS64.TRYWAIT P1, [R3+URZ+0x2d860], R2 ;  /* 0x02d86002030075a7 */ /* 0x000ee4000802017f */
[----:B---3--:R-:W-:Y:S05]  /*e860*/  @!P1 BRA `(.L_x_10295) ;  /* 0x0000002c00c49947 */ /* 0x008fea0003800000 */
.L_x_10393:
[----:B------:R-:W-:Y:S05]  /*e870*/  @!P0 BRA `(.L_x_10296) ;  /* 0x0000000000048947 */ /* 0x000fea0003800000 */
[----:B------:R-:W-:Y:S01]  /*e880*/  BPT.TRAP 0x1 ;  /* 0x000000040000795c */ /* 0x000fe20000300000 */
.L_x_10296:
[----:B----4-:R4:W0:Y:S02]  /*e890*/  SYNCS.PHASECHK.TRANS64.TRYWAIT P0, [R5+URZ+0x2d860], R0 ;  /* 0x02d86000050075a7 */ /* 0x010824000800017f */
[----:B0-----:R-:W-:Y:S05]  /*e8a0*/  @!P0 NANOSLEEP.SYNCS 0x989680 ;  /* 0x009896800000895d */ /* 0x001fea0003900000 */
[----:B------:R-:W0:Y:S02]  /*e8b0*/  @!P0 SYNCS.PHASECHK.TRANS64 P0, [R5+URZ+0x2d860], R0 ;  /* 0x02d86000050085a7 */ /* 0x000e24000800007f */
[----:B0-----:R-:W-:Y:S05]  /*e8c0*/  @!P0 BRA `(.L_x_10296) ;  /* 0xfffffffc00f08947 */ /* 0x001fea000383ffff */
.L_x_10288:
[----:B------:R-:W-:Y:S05]  /*e8d0*/  BSYNC B0 ;  /* 0x0000000000007941 */ /* 0x000fea0003800000 */
.L_x_10287:
[----:B------:R-:W-:Y:S05]  /*e8e0*/  EXIT ;  /* 0x000000000000794d */ /* 0x000fea0003800000 */
.L_x_10177:
[----:B0-----:R-:W-:-:S04]  /*e8f0*/  IMAD.U32 R3, RZ, RZ, UR40 ;  /* 0x00000028ff037e24 */ /* 0x001fc8000f8e00ff */
[----:B------:R0:W1:Y:S03]  /*e900*/  SYNCS.PHASECHK.TRANS64.TRYWAIT P1, [R3+URZ+0x2d800], R0 ;  /* 0x02d80000030075a7 */ /* 0x000066000802017f */
[----:B-1----:R-:W-:Y:S05]  /*e910*/  @!P1 NANOSLEEP.SYNCS 0x989680 ;  /* 0x009896800000995d */ /* 0x002fea0003900000 */
[----:B------:R-:W1:Y:S02]  /*e920*/  @!P1 SYNCS.PHASECHK.TRANS64 P1, [R3+URZ+0x2d800], R0 ;  /* 0x02d80000030095a7 */ /* 0x000e64000802007f */
[----:B-1----:R-:W-:Y:S05]  /*e930*/  @!P1 BRA `(.L_x_10177) ;  /* 0xfffffffc00ec9947 */ /* 0x002fea000383ffff */
[----:B------:R-:W-:Y:S05]  /*e940*/  BRA `(.L_x_10297) ;  /* 0xffffff3000107947 */ /* 0x000fea000383ffff */
.L_x_10181:
[----:B-1----:R1:W2:Y:S02]  /*e950*/  SYNCS.PHASECHK.TRANS64.TRYWAIT P1, [R5+URZ+0x2d830], R0 ;  /* 0x02d83000050075a7 */ /* 0x0022a4000802017f */
[----:B--2---:R-:W-:Y:S05]  /*e960*/  @!P1 NANOSLEEP.SYNCS 0x989680 ;  /* 0x009896800000995d */ /* 0x004fea0003900000 */
[----:B------:R-:W2:Y:S02]  /*e970*/  @!P1 SYNCS.PHASECHK.TRANS64 P1, [R5+URZ+0x2d830], R0 ;  /* 0x02d83000050095a7 */ /* 0x000ea4000802007f */
[----:B--2---:R-:W-:Y:S05]  /*e980*/  @!P1 BRA `(.L_x_10181) ;  /* 0xfffffffc00f09947 */ /* 0x004fea000383ffff */
[----:B------:R-:W-:Y:S05]  /*e990*/  BRA `(.L_x_10180) ;  /* 0xffffff30002c7947 */ /* 0x000fea000383ffff */
.L_x_10187:
[----:B--2---:R-:W-:-:S04]  /*e9a0*/  IMAD.U32 R3, RZ, RZ, UR7 ;  /* 0x00000007ff037e24 */ /* 0x004fc8000f8e00ff */
[----:B------:R2:W3:Y:S03]  /*e9b0*/  SYNCS.PHASECHK.TRANS64.TRYWAIT P1, [R3+URZ+0x2d830], R0 ;  /* 0x02d83000030075a7 */ /* 0x0004e6000802017f */
[----:B---3--:R-:W-:Y:S05]  /*e9c0*/  @!P1 NANOSLEEP.SYNCS 0x989680 ;  /* 0x009896800000995d */ /* 0x008fea0003900000 */
[----:B------:R-:W3:Y:S02]  /*e9d0*/  @!P1 SYNCS.PHASECHK.TRANS64 P1, [R3+URZ+0x2d830], R0 ;  /* 0x02d83000030095a7 */ /* 0x000ee4000802007f */
[----:B---3--:R-:W-:Y:S05]  /*e9e0*/  @!P1 BRA `(.L_x_10187) ;  /* 0xfffffffc00ec9947 */ /* 0x008fea000383ffff */
[----:B------:R-:W-:Y:S05]  /*e9f0*/  BRA `(.L_x_10184) ;  /* 0xffffff5400107947 */ /* 0x000fea000383ffff */
.L_x_10191:
[----:B-1----:R-:W-:-:S04]  /*ea00*/  IMAD.U32 R3, RZ, RZ, UR7 ;  /* 0x00000007ff037e24 */ /* 0x002fc8000f8e00ff */
[----:B------:R1:W2:Y:S03]  /*ea10*/  SYNCS.PHASECHK.TRANS64.TRYWAIT P1, [R3+URZ+0x2d850], R0 ;  /* 0x02d85000030075a7 */ /* 0x0002a6000802017f */
[----:B--2---:R-:W-:Y:S05]  /*ea20*/  @!P1 NANOSLEEP.SYNCS 0x989680 ;  /* 0x009896800000995d */ /* 0x004fea0003900000 */
[----:B------:R-:W2:Y:S02]  /*ea30*/  @!P1 SYNCS.PHASECHK.TRANS64 P1, [R3+URZ+0x2d850], R0 ;  /* 0x02d85000030095a7 */ /* 0x000ea4000802007f */
[----:B--2---:R-:W-:Y:S05]  /*ea40*/  @!P1 BRA `(.L_x_10191) ;  /* 0xfffffffc00ec9947 */ /* 0x004fea000383ffff */
[----:B------:R-:W-:Y:S05]  /*ea50*/  BRA `(.L_x_10188) ;  /* 0xffffff5400c07947 */ /* 0x000fea000383ffff */
.L_x_10198:
[----:B--2---:R-:W-:-:S04]  /*ea60*/  IMAD.U32 R6, RZ, RZ, UR4 ;  /* 0x00000004ff067e24 */ /* 0x004fc8000f8e00ff */
[----:B------:R2:W3:Y:S03]  /*ea70*/  SYNCS.PHASECHK.TRANS64.TRYWAIT P1, [R6+URZ+0x2d850], R5 ;  /* 0x02d85005060075a7 */ /* 0x0004e6000802017f */
[----:B---3--:R-:W-:Y:S05]  /*ea80*/  @!P1 NANOSLEEP.SYNCS 0x989680 ;  /* 0x009896800000995d */ /* 0x008fea0003900000 */
[----:B------:R-:W3:Y:S02]  /*ea90*/  @!P1 SYNCS.PHASECHK.TRANS64 P1, [R6+URZ+0x2d850], R5 ;  /* 0x02d85005060095a7 */ /* 0x000ee4000802007f */
[----:B---3--:R-:W-:Y:S05]  /*eaa0*/  @!P1 BRA `(.L_x_10198) ;  /* 0xfffffffc00ec9947 */ /* 0x008fea000383ffff */
[----:B------:R-:W-:Y:S05]  /*eab0*/  BRA `(.L_x_10197) ;  /* 0xffffff7000f07947 */ /* 0x000fea000383ffff */
.L_x_10236:
        /* <DEDUP_REMOVED lines=11> */
.L_x_10299:
[----:B------:R-:W-:Y:S05]  /*eb70*/  BSYNC B0 ;  /* 0x0000000000007941 */ /* 0x000fea0003800000 */
.L_x_10298:
[----:B------:R-:W-:Y:S05]  /*eb80*/  BRA `(.L_x_10300) ;  /* 0xffffffc000747947 */ /* 0x000fea000383ffff */
.L_x_10239:
[----:B0-----:R0:W1:Y:S02]  /*eb90*/  SYNCS.PHASECHK.TRANS64.TRYWAIT P0, [R2+URZ+0x2d840], R3 ;  /* 0x02d84003020075a7 */ /* 0x001064000800017f */
[----:B-1----:R-:W-:Y:S05]  /*eba0*/  @!P0 NANOSLEEP.SYNCS 0x989680 ;  /* 0x009896800000895d */ /* 0x002fea0003900000 */
[----:B------:R-:W1:Y:S02]  /*ebb0*/  @!P0 SYNCS.PHASECHK.TRANS64 P0, [R2+URZ+0x2d840], R3 ;  /* 0x02d84003020085a7 */ /* 0x000e64000800007f */
[----:B-1----:R-:W-:Y:S05]  /*ebc0*/  @!P0 BRA `(.L_x_10239) ;  /* 0xfffffffc00f08947 */ /* 0x002fea000383ffff */
[----:B------:R-:W-:Y:S05]  /*ebd0*/  BRA `(.L_x_10301) ;  /* 0xffffffc000c87947 */ /* 0x000fea000383ffff */
.L_x_10240:
        /* <DEDUP_REMOVED lines=8> */
.L_x_10303:
[----:B------:R-:W-:Y:S05]  /*ec60*/  BSYNC B0 ;  /* 0x0000000000007941 */ /* 0x000fea0003800000 */
.L_x_10302:
        /* <DEDUP_REMOVED lines=9> */
.L_x_10304:
[----:B------:R-:W-:Y:S02]  /*ed00*/  IMAD.MOV.U32 R13, RZ, RZ, R6 ;  /* 0x000000ffff0d7224 */ /* 0x000fe400078e0006 */
[----:B------:R-:W-:Y:S02]  /*ed10*/  IMAD.MOV.U32 R12, RZ, RZ, 0x1 ;  /* 0x00000001ff0c7424 */ /* 0x000fe400078e00ff */
[----:B------:R-:W-:-:S07]  /*ed20*/  IMAD.MOV.U32 R5, RZ, RZ, R14 ;  /* 0x000000ffff057224 */ /* 0x000fce00078e000e */
[----:B------:R-:W-:Y:S05]  /*ed30*/  WARPSYNC.COLLECTIVE R15, `(.L_x_10305) ;  /* 0x000000000f087348 */ /* 0x000fea0003c00000 */
[----:B------:R0:W1:Y:S02]  /*ed40*/  SHFL.IDX P6, R14, R13, R12, R11 ;  /* 0x0000000c0d0e7389 */ /* 0x00006400000c000b */
[----:B01----:R-:W-:Y:S01]  /*ed50*/  ENDCOLLECTIVE ;  /* 0x000000000000791b */ /* 0x003fe20003800000 */
.L_x_10305:
        /* <DEDUP_REMOVED lines=13> */
[----:B0-----:R-:W-:Y:S01]  /*ee30*/  IMAD.MOV.U32 R4, RZ, RZ, R14 ;  /* 0x000000ffff047224 */ /* 0x001fe200078e000e */
[----:B------:R-:W-:-:S07]  /*ee40*/  @P1 LEA R8, R7, R17, 0x1 ;  /* 0x0000001107081211 */ /* 0x000fce00078e08ff */
[----:B------:R-:W-:Y:S05]  /*ee50*/  WARPSYNC.COLLECTIVE R15, `(.L_x_10306) ;  /* 0x000000000f087348 */ /* 0x000fea0003c00000 */
[----:B------:R0:W1:Y:S02]  /*ee60*/  SHFL.IDX P6, R14, R13, R12, R11 ;  /* 0x0000000c0d0e7389 */ /* 0x00006400000c000b */
[----:B01----:R-:W-:Y:S01]  /*ee70*/  ENDCOLLECTIVE ;  /* 0x000000000000791b */ /* 0x003fe20003800000 */
.L_x_10306:
[----:B------:R-:W-:Y:S02]  /*ee80*/  IMAD.MOV.U32 R13, RZ, RZ, R6 ;  /* 0x000000ffff0d7224 */ /* 0x000fe400078e0006 */
[----:B------:R-:W-:Y:S02]  /*ee90*/  IMAD.MOV.U32 R12, RZ, RZ, 0x2 ;  /* 0x00000002ff0c7424 */ /* 0x000fe400078e00ff */
[----:B------:R-:W-:-:S07]  /*eea0*/  IMAD.MOV.U32 R5, RZ, RZ, R14 ;  /* 0x000000ffff057224 */ /* 0x000fce00078e000e */
[----:B------:R-:W-:Y:S05]  /*eeb0*/  WARPSYNC.COLLECTIVE R15, `(.L_x_10307) ;  /* 0x000000000f087348 */ /* 0x000fea0003c00000 */
[----:B------:R0:W1:Y:S02]  /*eec0*/  SHFL.IDX P6, R14, R13, R12, R11 ;  /* 0x0000000c0d0e7389 */ /* 0x00006400000c000b */
[----:B01----:R-:W-:Y:S01]  /*eed0*/  ENDCOLLECTIVE ;  /* 0x000000000000791b */ /* 0x003fe20003800000 */
.L_x_10307:
        /* <DEDUP_REMOVED lines=17> */
.L_x_10308:
[----:B------:R-:W-:Y:S02]  /*eff0*/  @P1 IMAD R8, R7, 0x2, R17 ;  /* 0x0000000207081824 */ /* 0x000fe400078e0211 */
[----:B------:R-:W-:Y:S02]  /*f000*/  IMAD.MOV.U32 R13, RZ, RZ, R6 ;  /* 0x000000ffff0d7224 */ /* 0x000fe400078e0006 */
[----:B------:R-:W-:Y:S02]  /*f010*/  IMAD.MOV.U32 R12, RZ, RZ, 0x3 ;  /* 0x00000003ff0c7424 */ /* 0x000fe400078e00ff */
[----:B------:R-:W-:-:S07]  /*f020*/  IMAD.MOV.U32 R5, RZ, RZ, R14 ;  /* 0x000000ffff057224 */ /* 0x000fce00078e000e */
[----:B------:R-:W-:Y:S05]  /*f030*/  WARPSYNC.COLLECTIVE R15, `(.L_x_10309) ;  /* 0x000000000f087348 */ /* 0x000fea0003c00000 */
[----:B------:R0:W1:Y:S02]  /*f040*/  SHFL.IDX P6, R14, R13, R12, R11 ;  /* 0x0000000c0d0e7389 */ /* 0x00006400000c000b */
[----:B01----:R-:W-:Y:S01]  /*f050*/  ENDCOLLECTIVE ;  /* 0x000000000000791b */ /* 0x003fe20003800000 */
.L_x_10309:
        /* <DEDUP_REMOVED lines=10> */
.L_x_10310:
[----:B------:R-:W-:Y:S01]  /*f100*/  @!PT LDS RZ, [RZ] ;  /* 0x00000000fffff984 */ /* 0x000fe20000000800 */
[----:B------:R-:W-:Y:S01]  /*f110*/  @!PT LDS RZ, [RZ] ;  /* 0x00000000fffff984 */ /* 0x000fe20000000800 */
[----:B------:R-:W-:Y:S01]  /*f120*/  @!PT LDS RZ, [RZ] ;  /* 0x00000000fffff984 */ /* 0x000fe20000000800 */
[----:B------:R0:W-:Y:S04]  /*f130*/  @P1 LDGSTS.E.BYPASS.LTC128B.128 [R8+0x16400], desc[UR36][R4.64], !P4 ;  /* 0x1640000004081fae */ /* 0x0001e8000e101d64 */
[----:B------:R0:W-:Y:S04]  /*f140*/  @P1 LDGSTS.E.BYPASS.LTC128B.128 [R8+0x18400], desc[UR36][R4.64+0x40], !P3 ;  /* 0x1840004004081fae */ /* 0x0001e8000d901d64 */
[----:B------:R0:W-:Y:S01]  /*f150*/  @P1 LDGSTS.E.BYPASS.LTC128B.128 [R8+0x1a400], desc[UR36][R4.64+0x80], !P2 ;  /* 0x1a40008004081fae */ /* 0x0001e2000d101d64 */
[----:B------:R-:W-:Y:S01]  /*f160*/  IMAD.MOV.U32 R0, RZ, RZ, R14 ;  /* 0x000000ffff007224 */ /* 0x000fe200078e000e */
[----:B------:R-:W-:Y:S06]  /*f170*/  BRA `(.L_x_10311) ;  /* 0xffffffc0008c7947 */ /* 0x000fec000383ffff */
.L_x_10245:
[----:B------:R-:W2:Y:S04]  /*f180*/  LDL.LU R11, [R1+0x30] ;  /* 0x00003000010b7983 */ /* 0x000ea80000300800 */
[----:B------:R0:W5:Y:S01]  /*f190*/  LDL R9, [R1+0x1c] ;  /* 0x00001c0001097983 */ /* 0x0001620000100800 */
[----:B------:R-:W-:Y:S02]  /*f1a0*/  IMAD.MOV.U32 R13, RZ, RZ, R0 ;  /* 0x000000ffff0d7224 */ /* 0x000fe400078e0000 */
[----:B------:R-:W-:Y:S02]  /*f1b0*/  IMAD.MOV.U32 R12, RZ, RZ, RZ ;  /* 0x000000ffff0c7224 */ /* 0x000fe400078e00ff */
[----:B------:R-:W-:Y:S02]  /*f1c0*/  IMAD.MOV.U32 R15, RZ, RZ, -0x1 ;  /* 0xffffffffff0f7424 */ /* 0x000fe400078e00ff */
[----:B------:R-:W-:-:S02]  /*f1d0*/  IMAD R25, R25, 0xc0, R21 ;  /* 0x000000c019197824 */ /* 0x000fc400078e0215 */
[----:B--2---:R-:W-:Y:S02]  /*f1e0*/  IMAD R2, R11, R10, RZ ;  /* 0x0000000a0b027224 */ /* 0x004fe400078e02ff */
[----:B0-----:R-:W-:-:S07]  /*f1f0*/  IMAD.MOV.U32 R11, RZ, RZ, 0x1c1f ;  /* 0x00001c1fff0b7424 */ /* 0x001fce00078e00ff */
[----:B-----5:R-:W-:Y:S05]  /*f200*/  WARPSYNC.COLLECTIVE R15, `(.L_x_10312) ;  /* 0x000000000f087348 */ /* 0x020fea0003c00000 */
[----:B------:R0:W1:Y:S02]  /*f210*/  SHFL.IDX P6, R14, R13, R12, R11 ;  /* 0x0000000c0d0e7389 */ /* 0x00006400000c000b */
[----:B01---5:R-:W-:Y:S01]  /*f220*/  ENDCOLLECTIVE ;  /* 0x000000000000791b */ /* 0x023fe20003800000 */
.L_x_10312:
[----:B------:R-:W-:Y:S02]  /*f230*/  IMAD.MOV.U32 R13, RZ, RZ, R4 ;  /* 0x000000ffff0d7224 */ /* 0x000fe400078e0004 */
[----:B------:R-:W-:-:S07]  /*f240*/  IMAD.MOV.U32 R6, RZ, RZ, R14 ;  /* 0x000000ffff067224 */ /* 0x000fce00078e000e */
[----:B------:R-:W-:Y:S05]  /*f250*/  WARPSYNC.COLLECTIVE R15, `(.L_x_10313) ;  /* 0x000000000f087348 */ /* 0x000fea0003c00000 */
[----:B------:R0:W1:Y:S02]  /*f260*/  SHFL.IDX P6, R14, R13, R12, R11 ;  /* 0x0000000c0d0e7389 */ /* 0x00006400000c000b */
[----:B01----:R-:W-:Y:S01]  /*f270*/  ENDCOLLECTIVE ;  /* 0x000000000000791b */ /* 0x003fe20003800000 */
.L_x_10313:
[----:B------:R-:W-:Y:S01]  /*f280*/  ISETP.GE.AND P2, PT, R25, R2, PT ;  /* 0x000000021900720c */ /* 0x000fe20003f46270 */
[----:B------:R-:W-:Y:S02]  /*f290*/  IMAD.MOV.U32 R13, RZ, RZ, R0 ;  /* 0x000000ffff0d7224 */ /* 0x000fe400078e0000 */
[----:B------:R-:W-:Y:S02]  /*f2a0*/  IMAD.MOV.U32 R12, RZ, RZ, 0x1 ;  /* 0x00000001ff0c7424 */ /* 0x000fe400078e00ff */
[----:B------:R-:W-:-:S08]  /*f2b0*/  IMAD.MOV.U32 R5, RZ, RZ, R14 ;  /* 0x000000ffff057224 */ /* 0x000fd000078e000e */
[----:B------:R-:W-:Y:S05]  /*f2c0*/  WARPSYNC.COLLECTIVE R15, `(.L_x_10314) ;  /* 0x000000000f087348 */ /* 0x000fea0003c00000 */
[----:B------:R0:W1:Y:S02]  /*f2d0*/  SHFL.IDX P6, R14, R13, R12, R11 ;  /* 0x0000000c0d0e7389 */ /* 0x00006400000c000b */
[----:B01----:R-:W-:Y:S01]  /*f2e0*/  ENDCOLLECTIVE ;  /* 0x000000000000791b */ /* 0x003fe20003800000 */
.L_x_10314:
[----:B------:R-:W-:-:S05]  /*f2f0*/  @!P2 LEA R5, P4, R20, R5, 0x1 ;  /* 0x000000051405a211 */ /* 0x000fca00078808ff */
[----:B------:R-:W-:-:S04]  /*f300*/  @!P2 IMAD.X R6, RZ, RZ, R6, P4 ;  /* 0x000000ffff06a224 */ /* 0x000fc800020e0606 */
[----:B------:R-:W-:Y:S02]  /*f310*/  @!P2 IMAD.MOV.U32 R7, RZ, RZ, R6 ;  /* 0x000000ffff07a224 */ /* 0x000fe400078e0006 */
[----:B------:R-:W-:Y:S02]  /*f320*/  @!P2 IMAD.MOV.U32 R6, RZ, RZ, R5 ;  /* 0x000000ffff06a224 */ /* 0x000fe400078e0005 */
[----:B------:R-:W-:-:S03]  /*f330*/  IMAD.MOV.U32 R13, RZ, RZ, R4 ;  /* 0x000000ffff0d7224 */ /* 0x000fc600078e0004 */
[----:B------:R-:W-:Y:S01]  /*f340*/  @!PT LDS RZ, [RZ] ;  /* 0x00000000fffff984 */ /* 0x000fe20000000800 */
[----:B------:R-:W-:Y:S01]  /*f350*/  @!PT LDS RZ, [RZ] ;  /* 0x00000000fffff984 */ /* 0x000fe20000000800 */
[----:B------:R-:W-:Y:S01]  /*f360*/  @!PT LDS RZ, [RZ] ;  /* 0x00000000fffff984 */ /* 0x000fe20000000800 */
[----:B------:R-:W-:Y:S04]  /*f370*/  @!P2 LDGSTS.E.BYPASS.LTC128B.128 [R9+0xc400], desc[UR36][R6.64], !P3 ;  /* 0x0c4000000609afae */ /* 0x000fe8000d901d64 */
[----:B------:R-:W-:Y:S04]  /*f380*/  @!P2 LDGSTS.E.BYPASS.LTC128B.128 [R9+0xf400], desc[UR36][R6.64+0x40], !P0 ;  /* 0x0f4000400609afae */ /* 0x000fe8000c101d64 */
[----:B------:R0:W-:Y:S02]  /*f390*/  @!P2 LDGSTS.E.BYPASS.LTC128B.128 [R9+0x12400], desc[UR36][R6.64+0x80], !P1 ;  /* 0x124000800609afae */ /* 0x0001e4000c901d64 */
[----:B0-----:R-:W-:-:S07]  /*f3a0*/  IMAD.MOV.U32 R7, RZ, RZ, R14 ;  /* 0x000000ffff077224 */ /* 0x001fce00078e000e */
[----:B------:R-:W-:Y:S05]  /*f3b0*/  WARPSYNC.COLLECTIVE R15, `(.L_x_10315) ;  /* 0x000000000f087348 */ /* 0x000fea0003c00000 */
[----:B------:R0:W1:Y:S02]  /*f3c0*/  SHFL.IDX P6, R14, R13, R12, R11 ;  /* 0x0000000c0d0e7389 */ /* 0x00006400000c000b */
[----:B01----:R-:W-:Y:S01]  /*f3d0*/  ENDCOLLECTIVE ;  /* 0x000000000000791b */ /* 0x003fe20003800000 */
.L_x_10315:
[----:B------:R-:W-:-:S05]  /*f3e0*/  VIADD R5, R25, 0x20 ;  /* 0x0000002019057836 */ /* 0x000fca0000000000 */
[----:B------:R-:W-:Y:S02]  /*f3f0*/  ISETP.GE.AND P2, PT, R5, R2, PT ;  /* 0x000000020500720c */ /* 0x000fe40003f46270 */
[----:B------:R-:W-:Y:S01]  /*f400*/  MOV R13, R0 ;  /* 0x00000000000d7202 */ /* 0x000fe20000000f00 */
[----:B------:R-:W-:Y:S02]  /*f410*/  IMAD.MOV.U32 R12, RZ, RZ, 0x2 ;  /* 0x00000002ff0c7424 */ /* 0x000fe400078e00ff */
[----:B------:R-:W-:-:S08]  /*f420*/  IMAD.MOV.U32 R5, RZ, RZ, R14 ;  /* 0x000000ffff057224 */ /* 0x000fd000078e000e */
[----:B------:R-:W-:Y:S05]  /*f430*/  WARPSYNC.COLLECTIVE R15, `(.L_x_10316) ;  /* 0x000000000f087348 */ /* 0x000fea0003c00000 */
[----:B------:R0:W1:Y:S02]  /*f440*/  SHFL.IDX P6, R14, R13, R12, R11 ;  /* 0x0000000c0d0e7389 */ /* 0x00006400000c000b */
[----:B01----:R-:W-:Y:S01]  /*f450*/  ENDCOLLECTIVE ;  /* 0x000000000000791b */ /* 0x003fe20003800000 */
.L_x_10316:
[----:B------:R-:W-:-:S05]  /*f460*/  @!P2 LEA R5, P4, R20, R5, 0x1 ;  /* 0x000000051405a211 */ /* 0x000fca00078808ff */
[----:B------:R-:W-:Y:S02]  /*f470*/  @!P2 IMAD.X R7, RZ, RZ, R7, P4 ;  /* 0x000000ffff07a224 */ /* 0x000fe400020e0607 */
        /* <DEDUP_REMOVED lines=12> */
.L_x_10317:
[----:B------:R-:W-:-:S05]  /*f540*/  VIADD R5, R25, 0x40 ;  /* 0x0000004019057836 */ /* 0x000fca0000000000 */
[----:B------:R-:W-:Y:S01]  /*f550*/  ISETP.GE.AND P2, PT, R5, R2, PT ;  /* 0x000000020500720c */ /* 0x000fe20003f46270 */
[----:B------:R-:W-:Y:S02]  /*f560*/  IMAD.MOV.U32 R13, RZ, RZ, R0 ;  /* 0x000000ffff0d7224 */ /* 0x000fe400078e0000 */
[----:B------:R-:W-:Y:S02]  /*f570*/  IMAD.MOV.U32 R12, RZ, RZ, 0x3 ;  /* 0x00000003ff0c7424 */ /* 0x000fe400078e00ff */
[----:B------:R-:W-:-:S08]  /*f580*/  IMAD.MOV.U32 R5, RZ, RZ, R14 ;  /* 0x000000ffff057224 */ /* 0x000fd000078e000e */
[----:B------:R-:W-:Y:S05]  /*f590*/  WARPSYNC.COLLECTIVE R15, `(.L_x_10318) ;  /* 0x000000000f087348 */ /* 0x000fea0003c00000 */
[----:B------:R0:W1:Y:S02]  /*f5a0*/  SHFL.IDX P6, R14, R13, R12, R11 ;  /* 0x0000000c0d0e7389 */ /* 0x00006400000c000b */
[----:B01----:R-:W-:Y:S01]  /*f5b0*/  ENDCOLLECTIVE ;  /* 0x000000000000791b */ /* 0x003fe20003800000 */
.L_x_10318:
[----:B------:R-:W-:Y:S01]  /*f5c0*/  @!P2 LEA R5, P4, R20, R5, 0x1 ;  /* 0x000000051405a211 */ /* 0x000fe200078808ff */
[----:B------:R-:W-:Y:S02]  /*f5d0*/  IMAD.MOV.U32 R13, RZ, RZ, R4 ;  /* 0x000000ffff0d7224 */ /* 0x000fe400078e0004 */
[----:B------:R-:W-:-:S10]  /*f5e0*/  IMAD.MOV.U32 R0, RZ, RZ, R14 ;  /* 0x000000ffff007224 */ /* 0x000fd400078e000e */
[----:B------:R-:W-:Y:S05]  /*f5f0*/  WARPSYNC.COLLECTIVE R15, `(.L_x_10319) ;  /* 0x000000000f087348 */ /* 0x000fea0003c00000 */
[----:B------:R0:W1:Y:S02]  /*f600*/  SHFL.IDX P6, R14, R13, R12, R11 ;  /* 0x0000000c0d0e7389 */ /* 0x00006400000c000b */
[----:B01----:R-:W-:Y:S01]  /*f610*/  ENDCOLLECTIVE ;  /* 0x000000000000791b */ /* 0x003fe20003800000 */
.L_x_10319:
        /* <DEDUP_REMOVED lines=8> */
[----:B------:R0:W-:Y:S01]  /*f6a0*/  @!P2 LDGSTS.E.BYPASS.LTC128B.128 [R9+0x13400], desc[UR36][R6.64+0x80], !P1 ;  /* 0x134000800609afae */ /* 0x0001e2000c901d64 */
[----:B------:R-:W-:Y:S01]  /*f6b0*/  ISETP.GE.AND P2, PT, R5, R2, PT ;  /* 0x000000020500720c */ /* 0x000fe20003f46270 */
[----:B------:R-:W-:-:S02]  /*f6c0*/  IMAD.MOV.U32 R13, RZ, RZ, R3 ;  /* 0x000000ffff0d7224 */ /* 0x000fc400078e0003 */
[----:B------:R-:W-:Y:S02]  /*f6d0*/  IMAD.MOV.U32 R12, RZ, RZ, RZ ;  /* 0x000000ffff0c7224 */ /* 0x000fe400078e00ff */
[----:B------:R-:W-:-:S08]  /*f6e0*/  IMAD.MOV.U32 R4, RZ, RZ, R14 ;  /* 0x000000ffff047224 */ /* 0x000fd000078e000e */
[----:B0-----:R-:W-:Y:S05]  /*f6f0*/  WARPSYNC.COLLECTIVE R15, `(.L_x_10320) ;  /* 0x000000000f087348 */ /* 0x001fea0003c00000 */
[----:B------:R1:W2:Y:S02]  /*f700*/  SHFL.IDX P6, R14, R13, R12, R11 ;  /* 0x0000000c0d0e7389 */ /* 0x0002a400000c000b */
[----:B012---:R-:W-:Y:S01]  /*f710*/  ENDCOLLECTIVE ;  /* 0x000000000000791b */ /* 0x007fe20003800000 */
.L_x_10320:
[----:B------:R-:W-:-:S05]  /*f720*/  @!P2 LEA R4, P4, R20, R4, 0x1 ;  /* 0x000000041404a211 */ /* 0x000fca00078808ff */
[----:B------:R-:W-:-:S04]  /*f730*/  @!P2 IMAD.X R0, RZ, RZ, R0, P4 ;  /* 0x000000ffff00a224 */ /* 0x000fc800020e0600 */
[----:B------:R-:W-:Y:S02]  /*f740*/  @!P2 IMAD.MOV.U32 R5, RZ, RZ, R0 ;  /* 0x000000ffff05a224 */ /* 0x000fe400078e0000 */
[----:B------:R-:W-:Y:S02]  /*f750*/  VIADD R0, R25, 0x80 ;  /* 0x0000008019007836 */ /* 0x000fe40000000000 */
[----:B------:R-:W-:Y:S01]  /*f760*/  IMAD.MOV.U32 R13, RZ, RZ, R8 ;  /* 0x000000ffff0d7224 */ /* 0x000fe200078e0008 */
[----:B------:R-:W-:Y:S01]  /*f770*/  @!PT LDS RZ, [RZ] ;  /* 0x00000000fffff984 */ /* 0x000fe20000000800 */
[----:B------:R-:W-:Y:S01]  /*f780*/  @!PT LDS RZ, [RZ] ;  /* 0x00000000fffff984 */ /* 0x000fe20000000800 */
[----:B------:R-:W-:Y:S01]  /*f790*/  @!PT LDS RZ, [RZ] ;  /* 0x00000000fffff984 */ /* 0x000fe20000000800 */
[----:B------:R0:W-:Y:S04]  /*f7a0*/  @!P2 LDGSTS.E.BYPASS.LTC128B.128 [R9+0xdc00], desc[UR36][R4.64], !P3 ;  /* 0x0dc000000409afae */ /* 0x0001e8000d901d64 */
[----:B------:R0:W-:Y:S04]  /*f7b0*/  @!P2 LDGSTS.E.BYPASS.LTC128B.128 [R9+0x10c00], desc[UR36][R4.64+0x40], !P0 ;  /* 0x10c000400409afae */ /* 0x0001e8000c101d64 */
[----:B------:R0:W-:Y:S01]  /*f7c0*/  @!P2 LDGSTS.E.BYPASS.LTC128B.128 [R9+0x13c00], desc[UR36][R4.64+0x80], !P1 ;  /* 0x13c000800409afae */ /* 0x0001e2000c901d64 */
[----:B------:R-:W-:Y:S01]  /*f7d0*/  ISETP.GE.AND P2, PT, R0, R2, PT ;  /* 0x000000020000720c */ /* 0x000fe20003f46270 */
[----:B------:R-:W-:-:S12]  /*f7e0*/  IMAD.MOV.U32 R0, RZ, RZ, R14 ;  /* 0x000000ffff007224 */ /* 0x000fd800078e000e */
[----:B0-----:R-:W-:Y:S05]  /*f7f0*/  WARPSYNC.COLLECTIVE R15, `(.L_x_10321) ;  /* 0x000000000f087348 */ /* 0x001fea0003c00000 */
[----:B------:R1:W2:Y:S02]  /*f800*/  SHFL.IDX P6, R14, R13, R12, R11 ;  /* 0x0000000c0d0e7389 */ /* 0x0002a400000c000b */
[----:B012---:R-:W-:Y:S01]  /*f810*/  ENDCOLLECTIVE ;  /* 0x000000000000791b */ /* 0x007fe20003800000 */
.L_x_10321:
[----:B------:R-:W-:Y:S02]  /*f820*/  IMAD.MOV.U32 R13, RZ, RZ, R3 ;  /* 0x000000ffff0d7224 */ /* 0x000fe400078e0003 */
[----:B------:R-:W-:Y:S02]  /*f830*/  IMAD.MOV.U32 R12, RZ, RZ, 0x1 ;  /* 0x00000001ff0c7424 */ /* 0x000fe400078e00ff */
[----:B------:R-:W-:-:S07]  /*f840*/  IMAD.MOV.U32 R4, RZ, RZ, R14 ;  /* 0x000000ffff047224 */ /* 0x000fce00078e000e */
[----:B------:R-:W-:Y:S05]  /*f850*/  WARPSYNC.COLLECTIVE R15, `(.L_x_10322) ;  /* 0x000000000f087348 */ /* 0x000fea0003c00000 */
[----:B------:R0:W1:Y:S02]  /*f860*/  SHFL.IDX P6, R14, R13, R12, R11 ;  /* 0x0000000c0d0e7389 */ /* 0x00006400000c000b */
[----:B01----:R-:W-:Y:S01]  /*f870*/  ENDCOLLECTIVE ;  /* 0x000000000000791b */ /* 0x003fe20003800000 */
.L_x_10322:
[----:B------:R-:W-:-:S05]  /*f880*/  @!P2 LEA R4, P4, R20, R4, 0x1 ;  /* 0x000000041404a211 */ /* 0x000fca00078808ff */
[----:B------:R-:W-:-:S04]  /*f890*/  @!P2 IMAD.X R0, RZ, RZ, R0, P4 ;  /* 0x000000ffff00a224 */ /* 0x000fc800020e0600 */
        /* <DEDUP_REMOVED lines=12> */
.L_x_10323:
[----:B------:R-:W-:Y:S01]  /*f960*/  IMAD.MOV.U32 R8, RZ, RZ, R14 ;  /* 0x000000ffff087224 */ /* 0x000fe200078e000e */
[----:B------:R-:W-:Y:S06]  /*f970*/  BRA `(.L_x_10324) ;  /* 0xffffffc400a07947 */ /* 0x000fec000383ffff */
.L_x_10248:
[----:B-1----:R1:W2:Y:S02]  /*f980*/  SYNCS.PHASECHK.TRANS64.TRYWAIT P0, [R17+URZ+0x2d820], R0 ;  /* 0x02d82000110075a7 */ /* 0x0022a4000800017f */
[----:B--2---:R-:W-:Y:S05]  /*f990*/  @!P0 NANOSLEEP.SYNCS 0x989680 ;  /* 0x009896800000895d */ /* 0x004fea0003900000 */
[----:B------:R-:W2:Y:S02]  /*f9a0*/  @!P0 SYNCS.PHASECHK.TRANS64 P0, [R17+URZ+0x2d820], R0 ;  /* 0x02d82000110085a7 */ /* 0x000ea4000800007f */
[----:B--2---:R-:W-:Y:S05]  /*f9b0*/  @!P0 BRA `(.L_x_10248) ;  /* 0xfffffffc00f08947 */ /* 0x004fea000383ffff */
[----:B------:R-:W-:Y:S05]  /*f9c0*/  BRA `(.L_x_10325) ;  /* 0xffffffc800087947 */ /* 0x000fea000383ffff */
.L_x_10253:
[----:B0-----:R0:W1:Y:S02]  /*f9d0*/  SYNCS.PHASECHK.TRANS64.TRYWAIT P0, [R5+URZ+0x2d840], R0 ;  /* 0x02d84000050075a7 */ /* 0x001064000800017f */
[----:B-1----:R-:W-:Y:S05]  /*f9e0*/  @!P0 NANOSLEEP.SYNCS 0x989680 ;  /* 0x009896800000895d */ /* 0x002fea0003900000 */
[----:B------:R-:W1:Y:S02]  /*f9f0*/  @!P0 SYNCS.PHASECHK.TRANS64 P0, [R5+URZ+0x2d840], R0 ;  /* 0x02d84000050085a7 */ /* 0x000e64000800007f */
[----:B-1----:R-:W-:Y:S05]  /*fa00*/  @!P0 BRA `(.L_x_10253) ;  /* 0xfffffffc00f08947 */ /* 0x002fea000383ffff */
[----:B------:R-:W-:Y:S05]  /*fa10*/  BRA `(.L_x_10326) ;  /* 0xffffffc800fc7947 */ /* 0x000fea000383ffff */
.L_x_10254:
        /* <DEDUP_REMOVED lines=8> */
.L_x_10328:
[----:B------:R-:W-:Y:S05]  /*faa0*/  BSYNC B1 ;  /* 0x0000000000017941 */ /* 0x000fea0003800000 */
.L_x_10327:
[----:B------:R-:W0:Y:S01]  /*fab0*/  S2R R25, SR_TID.X ;  /* 0x0000000000197919 */ /* 0x000e220000002100 */
[----:B------:R-:W-:Y:S01]  /*fac0*/  IMAD.MOV.U32 R13, RZ, RZ, R6 ;  /* 0x000000ffff0d7224 */ /* 0x000fe200078e0006 */
[----:B------:R-:W-:Y:S01]  /*fad0*/  MOV R3, R14 ;  /* 0x0000000e00037202 */ /* 0x000fe20000000f00 */
[----:B------:R-:W-:Y:S01]  /*fae0*/  IMAD.MOV.U32 R12, RZ, RZ, RZ ;  /* 0x000000ffff0c7224 */ /* 0x000fe200078e00ff */
[----:B------:R-:W-:Y:S01]  /*faf0*/  LOP3.LUT R16, R16, 0xffffff7f, RZ, 0xc0, !PT ;  /* 0xffffff7f10107812 */ /* 0x000fe200078ec0ff */
[----:B------:R-:W-:Y:S02]  /*fb00*/  IMAD.MOV.U32 R11, RZ, RZ, 0x1c1f ;  /* 0x00001c1fff0b7424 */ /* 0x000fe400078e00ff */
[----:B------:R-:W-:Y:S01]  /*fb10*/  IMAD.MOV.U32 R15, RZ, RZ, -0x1 ;  /* 0xffffffffff0f7424 */ /* 0x000fe200078e00ff */
[----:B------:R-:W-:Y:S01]  /*fb20*/  @P1 LOP3.LUT R16, R16, 0x80, RZ, 0xfc, !PT ;  /* 0x0000008010101812 */ /* 0x000fe200078efcff */
[----:B------:R-:W-:-:S07]  /*fb30*/  IMAD R4, R4, 0x2, R17 ;  /* 0x0000000204047824 */ /* 0x000fce00078e0211 */
[----:B0-----:R-:W-:Y:S05]  /*fb40*/  WARPSYNC.COLLECTIVE R15, `(.L_x_10329) ;  /* 0x000000000f087348 */ /* 0x001fea0003c00000 */
[----:B------:R1:W2:Y:S02]  /*fb50*/  SHFL.IDX P6, R14, R13, R12, R11 ;  /* 0x0000000c0d0e7389 */ /* 0x0002a400000c000b */
[----:B012---:R-:W-:Y:S01]  /*fb60*/  ENDCOLLECTIVE ;  /* 0x000000000000791b */ /* 0x007fe20003800000 */
.L_x_10329:
[----:B------:R-:W-:Y:S01]  /*fb70*/  LOP3.LUT P1, RZ, R16, 0x4, RZ, 0xc0, !PT ;  /* 0x0000000410ff7812 */ /* 0x000fe2000782c0ff */
[----:B------:R-:W-:Y:S02]  /*fb80*/  IMAD.MOV.U32 R13, RZ, RZ, R8 ;  /* 0x000000ffff0d7224 */ /* 0x000fe400078e0008 */
[----:B------:R-:W-:Y:S02]  /*fb90*/  IMAD.MOV.U32 R12, RZ, RZ, 0x1 ;  /* 0x00000001ff0c7424 */ /* 0x000fe400078e00ff */
[----:B------:R-:W-:Y:S02]  /*fba0*/  IMAD.SHL.U32 R25, R25, 0x8, RZ ;  /* 0x0000000819197824 */ /* 0x000fe400078e00ff */
[----:B------:R-:W-:-:S03]  /*fbb0*/  IMAD.MOV.U32 R2, RZ, RZ, R14 ;  /* 0x000000ffff027224 */ /* 0x000fc600078e000e */
[----:B------:R-:W-:-:S07]  /*fbc0*/  LOP3.LUT R25, R25, 0x18, RZ, 0xc0, !PT ;  /* 0x0000001819197812 */ /* 0x000fce00078ec0ff */
[----:B------:R-:W-:Y:S05]  /*fbd0*/  WARPSYNC.COLLECTIVE R15, `(.L_x_10330) ;  /* 0x000000000f087348 */ /* 0x000fea0003c00000 */
[----:B------:R0:W1:Y:S02]  /*fbe0*/  SHFL.IDX P6, R14, R13, R12, R11 ;  /* 0x0000000c0d0e7389 */ /* 0x00006400000c000b */
[----:B01----:R-:W-:Y:S01]  /*fbf0*/  ENDCOLLECTIVE ;  /* 0x000000000000791b */ /* 0x003fe20003800000 */
.L_x_10330:
[----:B------:R-:W-:-:S05]  /*fc00*/  IMAD.SHL.U32 R0, R25, 0x2, RZ ;  /* 0x0000000219007824 */ /* 0x000fca00078e00ff */
        /* <DEDUP_REMOVED lines=13> */
.L_x_10331:
[----:B------:R-:W-:Y:S02]  /*fce0*/  IMAD.MOV.U32 R13, RZ, RZ, R8 ;  /* 0x000000ffff0d7224 */ /* 0x000fe400078e0008 */
[----:B------:R-:W-:Y:S02]  /*fcf0*/  IMAD.MOV.U32 R12, RZ, RZ, 0x2 ;  /* 0x00000002ff0c7424 */ /* 0x000fe400078e00ff */
[----:B------:R-:W-:-:S07]  /*fd00*/  IMAD.MOV.U32 R2, RZ, RZ, R14 ;  /* 0x000000ffff027224 */ /* 0x000fce00078e000e */
[----:B------:R-:W-:Y:S05]  /*fd10*/  WARPSYNC.COLLECTIVE R15, `(.L_x_10332) ;  /* 0x000000000f087348 */ /* 0x000fea0003c00000 */
[----:B------:R0:W1:Y:S02]  /*fd20*/  SHFL.IDX P6, R14, R13, R12, R11 ;  /* 0x0000000c0d0e7389 */ /* 0x00006400000c000b */
[----:B01----:R-:W-:Y:S01]  /*fd30*/  ENDCOLLECTIVE ;  /* 0x000000000000791b */ /* 0x003fe20003800000 */
.L_x_10332:
        /* <DEDUP_REMOVED lines=13> */
.L_x_10333:
[----:B------:R-:W-:Y:S02]  /*fe10*/  IMAD.MOV.U32 R13, RZ, RZ, R8 ;  /* 0x000000ffff0d7224 */ /* 0x000fe400078e0008 */
[----:B------:R-:W-:Y:S02]  /*fe20*/  IMAD.MOV.U32 R12, RZ, RZ, 0x3 ;  /* 0x00000003ff0c7424 */ /* 0x000fe400078e00ff */
[----:B------:R-:W-:-:S07]  /*fe30*/  IMAD.MOV.U32 R2, RZ, RZ, R14 ;  /* 0x000000ffff027224 */ /* 0x000fce00078e000e */
[----:B------:R-:W-:Y:S05]  /*fe40*/  WARPSYNC.COLLECTIVE R15, `(.L_x_10334) ;  /* 0x000000000f087348 */ /* 0x000fea0003c00000 */
[----:B------:R0:W1:Y:S02]  /*fe50*/  SHFL.IDX P6, R14, R13, R12, R11 ;  /* 0x0000000c0d0e7389 */ /* 0x00006400000c000b */
[----:B01----:R-:W-:Y:S01]  /*fe60*/  ENDCOLLECTIVE ;  /* 0x000000000000791b */ /* 0x003fe20003800000 */
.L_x_10334:
        /* <DEDUP_REMOVED lines=14> */
.L_x_10335:
[----:B------:R-:W-:Y:S01]  /*ff50*/  IMAD.MOV.U32 R2, RZ, RZ, R14 ;  /* 0x000000ffff027224 */ /* 0x000fe200078e000e */
[----:B------:R-:W-:Y:S06]  /*ff60*/  BRA `(.L_x_10336) ;  /* 0xffffffc800907947 */ /* 0x000fec000383ffff */
.L_x_10259:
[----:B-1----:R1:W2:Y:S02]  /*ff70*/  SYNCS.PHASECHK.TRANS64.TRYWAIT P0, [R5+URZ+0x2d860], R2 ;  /* 0x02d86002050075a7 */ /* 0x0022a4000800017f */
[----:B--2---:R-:W-:Y:S05]  /*ff80*/  @!P0 NANOSLEEP.SYNCS 0x989680 ;  /* 0x009896800000895d */ /* 0x004fea0003900000 */
[----:B------:R-:W2:Y:S02]  /*ff90*/  @!P0 SYNCS.PHASECHK.TRANS64 P0, [R5+URZ+0x2d860], R2 ;  /* 0x02d86002050085a7 */ /* 0x000ea4000800007f */
[----:B--2---:R-:W-:Y:S05]  /*ffa0*/  @!P0 BRA `(.L_x_10259) ;  /* 0xfffffffc00f08947 */ /* 0x004fea000383ffff */
[----:B------:R-:W-:Y:S05]  /*ffb0*/  BRA `(.L_x_10337) ;  /* 0xffffffc800f47947 */ /* 0x000fea000383ffff */
.L_x_10260:
        /* <DEDUP_REMOVED lines=8> */
.L_x_10339:
[----:B------:R-:W-:Y:S05]  /*10040*/  BSYNC B1 ;  /* 0x0000000000017941 */ /* 0x000fea0003800000 */
.L_x_10338:
        /* <DEDUP_REMOVED lines=9> */
.L_x_10340:
[----:B------:R-:W-:Y:S02]  /*100e0*/  IMAD.MOV.U32 R13, RZ, RZ, R19 ;  /* 0x000000ffff0d7224 */ /* 0x000fe400078e0013 */
[----:B------:R-:W-:Y:S02]  /*100f0*/  IMAD.MOV.U32 R12, RZ, RZ, 0x1 ;  /* 0x00000001ff0c7424 */ /* 0x000fe400078e00ff */
[----:B------:R-:W-:-:S07]  /*10100*/  IMAD.MOV.U32 R2, RZ, RZ, R14 ;  /* 0x000000ffff027224 */ /* 0x000fce00078e000e */
[----:B------:R-:W-:Y:S05]  /*10110*/  WARPSYNC.COLLECTIVE R15, `(.L_x_10341) ;  /* 0x000000000f087348 */ /* 0x000fea0003c00000 */
[----:B------:R0:W1:Y:S02]  /*10120*/  SHFL.IDX P6, R14, R13, R12, R11 ;  /* 0x0000000c0d0e7389 */ /* 0x00006400000c000b */
[----:B01----:R-:W-:Y:S01]  /*10130*/  ENDCOLLECTIVE ;  /* 0x000000000000791b */ /* 0x003fe20003800000 */
.L_x_10341:
        /* <DEDUP_REMOVED lines=16> */
.L_x_10342:
[----:B------:R-:W-:Y:S02]  /*10240*/  IMAD.MOV.U32 R13, RZ, RZ, R19 ;  /* 0x000000ffff0d7224 */ /* 0x000fe400078e0013 */
[----:B------:R-:W-:Y:S02]  /*10250*/  IMAD.MOV.U32 R12, RZ, RZ, 0x2 ;  /* 0x00000002ff0c7424 */ /* 0x000fe400078e00ff */
[----:B------:R-:W-:-:S07]  /*10260*/  IMAD.MOV.U32 R2, RZ, RZ, R14 ;  /* 0x000000ffff027224 */ /* 0x000fce00078e000e */
[----:B------:R-:W-:Y:S05]  /*10270*/  WARPSYNC.COLLECTIVE R15, `(.L_x_10343) ;  /* 0x000000000f087348 */ /* 0x000fea0003c00000 */
[----:B------:R0:W1:Y:S02]  /*10280*/  SHFL.IDX P6, R14, R13, R12, R11 ;  /* 0x0000000c0d0e7389 */ /* 0x00006400000c000b */
[----:B01----:R-:W-:Y:S01]  /*10290*/  ENDCOLLECTIVE ;  /* 0x000000000000791b */ /* 0x003fe20003800000 */
.L_x_10343:
        /* <DEDUP_REMOVED lines=16> */
.L_x_10344:
[----:B------:R-:W-:Y:S02]  /*103a0*/  IMAD.MOV.U32 R13, RZ, RZ, R19 ;  /* 0x000000ffff0d7224 */ /* 0x000fe400078e0013 */
[----:B------:R-:W-:Y:S02]  /*103b0*/  IMAD.MOV.U32 R12, RZ, RZ, 0x3 ;  /* 0x00000003ff0c7424 */ /* 0x000fe400078e00ff */
[----:B------:R-:W-:-:S07]  /*103c0*/  IMAD.MOV.U32 R2, RZ, RZ, R14 ;  /* 0x000000ffff027224 */ /* 0x000fce00078e000e */
[----:B------:R-:W-:Y:S05]  /*103d0*/  WARPSYNC.COLLECTIVE R15, `(.L_x_10345) ;  /* 0x000000000f087348 */ /* 0x000fea0003c00000 */
[----:B------:R0:W1:Y:S02]  /*103e0*/  SHFL.IDX P6, R14, R13, R12, R11 ;  /* 0x0000000c0d0e7389 */ /* 0x00006400000c000b */
[----:B01----:R-:W-:Y:S01]  /*103f0*/  ENDCOLLECTIVE ;  /* 0x000000000000791b */ /* 0x003fe20003800000 */
.L_x_10345:
        /* <DEDUP_REMOVED lines=13> */
.L_x_10346:
        /* <DEDUP_REMOVED lines=8> */
.L_x_10268:
[----:B-1----:R1:W2:Y:S02]  /*10550*/  SYNCS.PHASECHK.TRANS64.TRYWAIT P0, [R0+URZ+0x2d860], R3 ;  /* 0x02d86003000075a7 */ /* 0x0022a4000800017f */
[----:B--2---:R-:W-:Y:S05]  /*10560*/  @!P0 NANOSLEEP.SYNCS 0x989680 ;  /* 0x009896800000895d */ /* 0x004fea0003900000 */
[----:B------:R-:W2:Y:S02]  /*10570*/  @!P0 SYNCS.PHASECHK.TRANS64 P0, [R0+URZ+0x2d860], R3 ;  /* 0x02d86003000085a7 */ /* 0x000ea4000800007f */
[----:B--2---:R-:W-:Y:S05]  /*10580*/  @!P0 BRA `(.L_x_10268) ;  /* 0xfffffffc00f08947 */ /* 0x004fea000383ffff */
[----:B------:R-:W-:Y:S05]  /*10590*/  BRA `(.L_x_10348) ;  /* 0xffffffcc00807947 */ /* 0x000fea000383ffff */
.L_x_10269:
        /* <DEDUP_REMOVED lines=8> */
.L_x_10350:
[----:B------:R-:W-:Y:S05]  /*10620*/  BSYNC B0 ;  /* 0x0000000000007941 */ /* 0x000fea0003800000 */
.L_x_10349:
[----:B------:R-:W0:Y:S01]  /*10630*/  S2R R2, SR_TID.X ;  /* 0x0000000000027919 */ /* 0x000e220000002100 */
[----:B------:R-:W-:Y:S01]  /*10640*/  IMAD.MOV.U32 R13, RZ, RZ, R18 ;  /* 0x000000ffff0d7224 */ /* 0x000fe200078e0012 */
[----:B------:R-:W-:Y:S01]  /*10650*/  MOV R12, RZ ;  /* 0x000000ff000c7202 */ /* 0x000fe20000000f00 */
[----:B------:R-:W-:Y:S02]  /*10660*/  IMAD.MOV.U32 R11, RZ, RZ, 0x1c1f ;  /* 0x00001c1fff0b7424 */ /* 0x000fe400078e00ff */
[----:B------:R-:W-:Y:S02]  /*10670*/  IMAD.MOV.U32 R15, RZ, RZ, -0x1 ;  /* 0xffffffffff0f7424 */ /* 0x000fe400078e00ff */
[----:B------:R-:W-:Y:S02]  /*10680*/  IMAD.MOV.U32 R3, RZ, RZ, R14 ;  /* 0x000000ffff037224 */ /* 0x000fe400078e000e */
[----:B------:R-:W-:-:S07]  /*10690*/  IMAD R4, R4, 0x2, R17 ;  /* 0x0000000204047824 */ /* 0x000fce00078e0211 */
[----:B0-----:R-:W-:Y:S05]  /*106a0*/  WARPSYNC.COLLECTIVE R15, `(.L_x_10351) ;  /* 0x000000000f087348 */ /* 0x001fea0003c00000 */
[----:B------:R1:W2:Y:S02]  /*106b0*/  SHFL.IDX P6, R14, R13, R12, R11 ;  /* 0x0000000c0d0e7389 */ /* 0x0002a400000c000b */
[----:B012---:R-:W-:Y:S01]  /*106c0*/  ENDCOLLECTIVE ;  /* 0x000000000000791b */ /* 0x007fe20003800000 */
.L_x_10351:
[----:B------:R-:W-:Y:S01]  /*106d0*/  ULDC UR4, c[0x0][0x2f4] ;  /* 0x0000bd0000047ab9 */ /* 0x000fe20000000800 */
[----:B------:R-:W-:Y:S02]  /*106e0*/  IMAD.MOV.U32 R13, RZ, RZ, R19 ;  /* 0x000000ffff0d7224 */ /* 0x000fe400078e0013 */
[----:B------:R-:W-:Y:S02]  /*106f0*/  IMAD.MOV.U32 R12, RZ, RZ, 0x1 ;  /* 0x00000001ff0c7424 */ /* 0x000fe400078e00ff */
[----:B------:R-:W-:-:S05]  /*10700*/  IMAD.SHL.U32 R7, R2, 0x8, RZ ;  /* 0x0000000802077824 */ /* 0x000fca00078e00ff */
[----:B------:R-:W-:-:S04]  /*10710*/  LOP3.LUT R7, R7, 0x18, RZ, 0xc0, !PT ;  /* 0x0000001807077812 */ /* 0x000fc800078ec0ff */
[C---:B------:R-:W-:Y:S01]  /*10720*/  ISETP.GE.AND P2, PT, R7.reuse, UR4, PT ;  /* 0x0000000407007c0c */ /* 0x040fe2000bf46270 */
[C---:B------:R-:W-:Y:S01]  /*10730*/  IMAD.SHL.U32 R5, R7.reuse, 0x2, RZ ;  /* 0x0000000207057824 */ /* 0x040fe200078e00ff */
[C---:B------:R-:W-:Y:S02]  /*10740*/  LOP3.LUT R8, R7.reuse, 0x20, RZ, 0xfc, !PT ;  /* 0x0000002007087812 */ /* 0x040fe400078efcff */
[----:B------:R-:W-:Y:S02]  /*10750*/  LOP3.LUT R7, R7, 0x40, RZ, 0xfc, !PT ;  /* 0x0000004007077812 */ /* 0x000fe400078efcff */
[----:B------:R-:W-:Y:S02]  /*10760*/  IADD3 R2, P0, R14, R5, RZ ;  /* 0x000000050e027210 */ /* 0x000fe40007f1e0ff */
[----:B------:R-:W-:Y:S02]  /*10770*/  ISETP.LT.OR P3, PT, R6, 0x1, P2 ;  /* 0x000000010600780c */ /* 0x000fe40001761670 */
[----:B------:R-:W-:Y:S01]  /*10780*/  ISETP.GE.AND P1, PT, R8, UR4, PT ;  /* 0x0000000408007c0c */ /* 0x000fe2000bf26270 */
[----:B------:R-:W-:Y:S01]  /*10790*/  IMAD.X R3, RZ, RZ, R3, P0 ;  /* 0x000000ffff037224 */ /* 0x000fe200000e0603 */
[----:B------:R-:W-:-:S13]  /*107a0*/  ISETP.GE.AND P0, PT, R7, UR4, PT ;  /* 0x0000000407007c0c */ /* 0x000fda000bf06270 */
[----:B------:R-:W-:Y:S05]  /*107b0*/  WARPSYNC.COLLECTIVE R15, `(.L_x_10352) ;  /* 0x000000000f087348 */ /* 0x000fea0003c00000 */
[----:B------:R0:W1:Y:S02]  /*107c0*/  SHFL.IDX P6, R14, R13, R12, R11 ;  /* 0x0000000c0d0e7389 */ /* 0x00006400000c000b */
[----:B01----:R-:W-:Y:S01]  /*107d0*/  ENDCOLLECTIVE ;  /* 0x000000000000791b */ /* 0x003fe20003800000 */
.L_x_10352:
[C---:B------:R-:W-:Y:S01]  /*107e0*/  ISETP.LT.OR P4, PT, R6.reuse, 0x1, P1 ;  /* 0x000000010600780c */ /* 0x040fe20000f81670 */
[----:B------:R-:W-:Y:S01]  /*107f0*/  @!PT LDS RZ, [RZ] ;  /* 0x00000000fffff984 */ /* 0x000fe20000000800 */
[----:B------:R-:W-:Y:S01]  /*10800*/  @!PT LDS RZ, [RZ] ;  /* 0x00000000fffff984 */ /* 0x000fe20000000800 */
[----:B------:R-:W-:Y:S01]  /*10810*/  @!PT LDS RZ, [RZ] ;  /* 0x00000000fffff984 */ /* 0x000fe20000000800 */
[----:B------:R-:W-:Y:S01]  /*10820*/  LDGSTS.E.BYPASS.LTC128B.128 [R4+0x400], desc[UR36][R2.64], !P3 ;  /* 0x0040000002047fae */ /* 0x000fe2000d901d64 */
[----:B------:R-:W-:Y:S01]  /*10830*/  ISETP.LT.OR P3, PT, R6, 0x1, P0 ;  /* 0x000000010600780c */ /* 0x000fe20000761670 */
[----:B------:R-:W-:-:S10]  /*10840*/  IMAD.MOV.U32 R13, RZ, RZ, R18 ;  /* 0x000000ffff0d7224 */ /* 0x000fd400078e0012 */
[----:B------:R-:W-:Y:S04]  /*10850*/  LDGSTS.E.BYPASS.LTC128B.128 [R4+0x2400], desc[UR36][R2.64+0x40], !P4 ;  /* 0x0240004002047fae */ /* 0x000fe8000e101d64 */
[----:B------:R0:W-:Y:S01]  /*10860*/  LDGSTS.E.BYPASS.LTC128B.128 [R4+0x4400], desc[UR36][R2.64+0x80], !P3 ;  /* 0x0440008002047fae */ /* 0x0001e2000d901d64 */
[----:B------:R-:W-:Y:S01]  /*10870*/  ISETP.LT.OR P3, PT, R6, 0x21, P2 ;  /* 0x000000210600780c */ /* 0x000fe20001761670 */
[----:B0-----:R-:W-:-:S12]  /*10880*/  IMAD.MOV.U32 R3, RZ, RZ, R14 ;  /* 0x000000ffff037224 */ /* 0x001fd800078e000e */
[----:B------:R-:W-:Y:S05]  /*10890*/  WARPSYNC.COLLECTIVE R15, `(.L_x_10353) ;  /* 0x000000000f087348 */ /* 0x000fea0003c00000 */
[----:B------:R0:W1:Y:S02]  /*108a0*/  SHFL.IDX P6, R14, R13, R12, R11 ;  /* 0x0000000c0d0e7389 */ /* 0x00006400000c000b */
[----:B01----:R-:W-:Y:S01]  /*108b0*/  ENDCOLLECTIVE ;  /* 0x000000000000791b */ /* 0x003fe20003800000 */
.L_x_10353:
[----:B------:R-:W-:Y:S02]  /*108c0*/  IMAD.MOV.U32 R13, RZ, RZ, R19 ;  /* 0x000000ffff0d7224 */ /* 0x000fe400078e0013 */
[----:B------:R-:W-:Y:S01]  /*108d0*/  IMAD.MOV.U32 R12, RZ, RZ, 0x2 ;  /* 0x00000002ff0c7424 */ /* 0x000fe200078e00ff */
[----:B------:R-:W-:-:S13]  /*108e0*/  IADD3 R2, P4, R14, R5, RZ ;  /* 0x000000050e027210 */ /* 0x000fda0007f9e0ff */
[----:B------:R-:W-:Y:S05]  /*108f0*/  WARPSYNC.COLLECTIVE R15, `(.L_x_10354) ;  /* 0x000000000f087348 */ /* 0x000fea0003c00000 */
[----:B------:R0:W1:Y:S02]  /*10900*/  SHFL.IDX P6, R14, R13, R12, R11 ;  /* 0x0000000c0d0e7389 */ /* 0x00006400000c000b */
[----:B01----:R-:W-:Y:S01]  /*10910*/  ENDCOLLECTIVE ;  /* 0x000000000000791b */ /* 0x003fe20003800000 */
.L_x_10354:
[----:B------:R-:W-:Y:S01]  /*10920*/  IMAD.X R3, RZ, RZ, R3, P4 ;  /* 0x000000ffff037224 */ /* 0x000fe200020e0603 */
[----:B------:R-:W-:-:S04]  /*10930*/  ISETP.LT.OR P4, PT, R6, 0x21, P1 ;  /* 0x000000210600780c */ /* 0x000fc80000f81670 */
[----:B------:R-:W-:Y:S01]  /*10940*/  @!PT LDS RZ, [RZ] ;  /* 0x00000000fffff984 */ /* 0x000fe20000000800 */
[----:B------:R-:W-:Y:S01]  /*10950*/  @!PT LDS RZ, [RZ] ;  /* 0x00000000fffff984 */ /* 0x000fe20000000800 */
[----:B------:R-:W-:Y:S01]  /*10960*/  @!PT LDS RZ, [RZ] ;  /* 0x00000000fffff984 */ /* 0x000fe20000000800 */
[----:B------:R-:W-:Y:S01]  /*10970*/  LDGSTS.E.BYPASS.LTC128B.128 [R4+0xc00], desc[UR36][R2.64], !P3 ;  /* 0x00c0000002047fae */ /* 0x000fe2000d901d64 */
[----:B------:R-:W-:Y:S01]  /*10980*/  ISETP.LT.OR P3, PT, R6, 0x21, P0 ;  /* 0x000000210600780c */ /* 0x000fe20000761670 */
[----:B------:R-:W-:-:S07]  /*10990*/  IMAD.MOV.U32 R13, RZ, RZ, R18 ;  /* 0x000000ffff0d7224 */ /* 0x000fce00078e0012 */
[----:B------:R-:W-:Y:S05]  /*109a0*/  LDGSTS.E.BYPASS.LTC128B.128 [R4+0x2c00], desc[UR36][R2.64+0x40], !P4 ;  /* 0x02c0004002047fae */ /* 0x000fea000e101d64 */
[----:B------:R0:W-:Y:S01]  /*109b0*/  LDGSTS.E.BYPASS.LTC128B.128 [R4+0x4c00], desc[UR36][R2.64+0x80], !P3 ;  /* 0x04c0008002047fae */ /* 0x0001e2000d901d64 */
[----:B------:R-:W-:Y:S01]  /*109c0*/  ISETP.LT.OR P3, PT, R6, 0x41, P2 ;  /* 0x000000410600780c */ /* 0x000fe20001761670 */
[----:B0-----:R-:W-:-:S12]  /*109d0*/  IMAD.MOV.U32 R3, RZ, RZ, R14 ;  /* 0x000000ffff037224 */ /* 0x001fd800078e000e */
[----:B------:R-:W-:Y:S05]  /*109e0*/  WARPSYNC.COLLECTIVE R15, `(.L_x_10355) ;  /* 0x000000000f087348 */ /* 0x000fea0003c00000 */
[----:B------:R0:W1:Y:S02]  /*109f0*/  SHFL.IDX P6, R14, R13, R12, R11 ;  /* 0x0000000c0d0e7389 */ /* 0x00006400000c000b */
[----:B01----:R-:W-:Y:S01]  /*10a00*/  ENDCOLLECTIVE ;  /* 0x000000000000791b */ /* 0x003fe20003800000 */
.L_x_10355:
[----:B------:R-:W-:Y:S02]  /*10a10*/  IMAD.MOV.U32 R13, RZ, RZ, R19 ;  /* 0x000000ffff0d7224 */ /* 0x000fe400078e0013 */
[----:B------:R-:W-:Y:S01]  /*10a20*/  IMAD.MOV.U32 R12, RZ, RZ, 0x3 ;  /* 0x00000003ff0c7424 */ /* 0x000fe200078e00ff */
[----:B------:R-:W-:-:S13]  /*10a30*/  IADD3 R2, P4, R14, R5, RZ ;  /* 0x000000050e027210 */ /* 0x000fda0007f9e0ff */
[----:B------:R-:W-:Y:S05]  /*10a40*/  WARPSYNC.COLLECTIVE R15, `(.L_x_10356) ;  /* 0x000000000f087348 */ /* 0x000fea0003c00000 */
[----:B------:R0:W1:Y:S02]  /*10a50*/  SHFL.IDX P6, R14, R13, R12, R11 ;  /* 0x0000000c0d0e7389 */ /* 0x00006400000c000b */
[----:B01----:R-:W-:Y:S01]  /*10a60*/  ENDCOLLECTIVE ;  /* 0x000000000000791b */ /* 0x003fe20003800000 */
.L_x_10356:
        /* <DEDUP_REMOVED lines=14> */
.L_x_10357:
[----:B------:R-:W-:Y:S05]  /*10b50*/  BRA `(.L_x_10358) ;  /* 0xffffffc800f47947 */ /* 0x000fea000383ffff */
.L_x_10274:
        /* <DEDUP_REMOVED lines=8> */
.L_x_10360:
[----:B------:R-:W-:Y:S05]  /*10be0*/  BSYNC B0 ;  /* 0x0000000000007941 */ /* 0x000fea0003800000 */
.L_x_10359:
[----:B------:R-:W-:Y:S01]  /*10bf0*/  IMAD.MOV.U32 R13, RZ, RZ, R24 ;  /* 0x000000ffff0d7224 */ /* 0x000fe200078e0018 */
[----:B------:R-:W-:Y:S01]  /*10c00*/  IADD3 R9, R27, R8, RZ ;  /* 0x000000081b097210 */ /* 0x000fe20007ffe0ff */
[----:B------:R-:W-:Y:S02]  /*10c10*/  IMAD.MOV.U32 R12, RZ, RZ, 0x1 ;  /* 0x00000001ff0c7424 */ /* 0x000fe400078e00ff */
[----:B------:R-:W-:Y:S02]  /*10c20*/  IMAD.MOV.U32 R11, RZ, RZ, 0x1f ;  /* 0x0000001fff0b7424 */ /* 0x000fe400078e00ff */
[----:B------:R-:W-:Y:S02]  /*10c30*/  IMAD.MOV.U32 R15, RZ, RZ, -0x1 ;  /* 0xffffffffff0f7424 */ /* 0x000fe400078e00ff */
[----:B------:R-:W-:-:S07]  /*10c40*/  IMAD.MOV.U32 R0, RZ, RZ, R14 ;  /* 0x000000ffff007224 */ /* 0x000fce00078e000e */
[----:B------:R-:W-:Y:S05]  /*10c50*/  WARPSYNC.COLLECTIVE R15, `(.L_x_10361) ;  /* 0x000000000f087348 */ /* 0x000fea0003c00000 */
[----:B------:R0:W1:Y:S02]  /*10c60*/  SHFL.IDX P6, R14, R13, R12, R11 ;  /* 0x0000000c0d0e7389 */ /* 0x00006400000c000b */
[----:B01----:R-:W-:Y:S01]  /*10c70*/  ENDCOLLECTIVE ;  /* 0x000000000000791b */ /* 0x003fe20003800000 */
.L_x_10361:
        /* <DEDUP_REMOVED lines=24> */
.L_x_10362:
[----:B------:R-:W-:Y:S01]  /*10e00*/  IMAD.MOV.U32 R12, RZ, RZ, 0x2 ;  /* 0x00000002ff0c7424 */ /* 0x000fe200078e00ff */
[----:B------:R-:W-:-:S05]  /*10e10*/  SEL R14, R14, RZ, P1 ;  /* 0x000000ff0e0e7207 */ /* 0x000fca0000800000 */
[----:B------:R-:W-:-:S04]  /*10e20*/  IMAD.IADD R5, R13, 0x1, R14 ;  /* 0x000000010d057824 */ /* 0x000fc800078e020e */
[----:B------:R-:W-:-:S07]  /*10e30*/  IMAD.MOV.U32 R13, RZ, RZ, R5 ;  /* 0x000000ffff0d7224 */ /* 0x000fce00078e0005 */
[----:B------:R-:W-:Y:S05]  /*10e40*/  WARPSYNC.COLLECTIVE R15, `(.L_x_10363) ;  /* 0x000000000f087348 */ /* 0x000fea0003c00000 */
[----:B------:R0:W1:Y:S02]  /*10e50*/  SHFL.UP P6, R14, R13, R12, R11 ;  /* 0x0400000c0d0e7389 */ /* 0x00006400000c000b */
[----:B01----:R-:W-:Y:S01]  /*10e60*/  ENDCOLLECTIVE ;  /* 0x000000000000791b */ /* 0x003fe20003800000 */
.L_x_10363:
[----:B------:R-:W-:Y:S01]  /*10e70*/  IMAD.MOV.U32 R12, RZ, RZ, 0x4 ;  /* 0x00000004ff0c7424 */ /* 0x000fe200078e00ff */
[----:B------:R-:W-:-:S05]  /*10e80*/  SEL R2, R14, RZ, P2 ;  /* 0x000000ff0e027207 */ /* 0x000fca0001000000 */
[----:B------:R-:W-:-:S04]  /*10e90*/  IMAD.IADD R2, R5, 0x1, R2 ;  /* 0x0000000105027824 */ /* 0x000fc800078e0202 */
[----:B------:R-:W-:-:S07]  /*10ea0*/  IMAD.MOV.U32 R13, RZ, RZ, R2 ;  /* 0x000000ffff0d7224 */ /* 0x000fce00078e0002 */
[----:B------:R-:W-:Y:S05]  /*10eb0*/  WARPSYNC.COLLECTIVE R15, `(.L_x_10364) ;  /* 0x000000000f087348 */ /* 0x000fea0003c00000 */
[----:B------:R0:W1:Y:S02]  /*10ec0*/  SHFL.UP P6, R14, R13, R12, R11 ;  /* 0x0400000c0d0e7389 */ /* 0x00006400000c000b */
[----:B01----:R-:W-:Y:S01]  /*10ed0*/  ENDCOLLECTIVE ;  /* 0x000000000000791b */ /* 0x003fe20003800000 */
.L_x_10364:
[----:B------:R-:W-:Y:S01]  /*10ee0*/  IMAD.MOV.U32 R12, RZ, RZ, 0x8 ;  /* 0x00000008ff0c7424 */ /* 0x000fe200078e00ff */
[----:B------:R-:W-:-:S05]  /*10ef0*/  SEL R3, R14, RZ, P3 ;  /* 0x000000ff0e037207 */ /* 0x000fca0001800000 */
[----:B------:R-:W-:-:S04]  /*10f00*/  IMAD.IADD R3, R2, 0x1, R3 ;  /* 0x0000000102037824 */ /* 0x000fc800078e0203 */
[----:B------:R-:W-:-:S07]  /*10f10*/  IMAD.MOV.U32 R13, RZ, RZ, R3 ;  /* 0x000000ffff0d7224 */ /* 0x000fce00078e0003 */
[----:B------:R-:W-:Y:S05]  /*10f20*/  WARPSYNC.COLLECTIVE R15, `(.L_x_10365) ;  /* 0x000000000f087348 */ /* 0x000fea0003c00000 */
[----:B------:R0:W1:Y:S02]  /*10f30*/  SHFL.UP P6, R14, R13, R12, R11 ;  /* 0x0400000c0d0e7389 */ /* 0x00006400000c000b */
[----:B01----:R-:W-:Y:S01]  /*10f40*/  ENDCOLLECTIVE ;  /* 0x000000000000791b */ /* 0x003fe20003800000 */
.L_x_10365:
[----:B------:R-:W-:Y:S01]  /*10f50*/  IMAD.MOV.U32 R12, RZ, RZ, 0x10 ;  /* 0x00000010ff0c7424 */ /* 0x000fe200078e00ff */
[----:B------:R-:W-:-:S05]  /*10f60*/  SEL R14, R14, RZ, P4 ;  /* 0x000000ff0e0e7207 */ /* 0x000fca0002000000 */
[----:B------:R-:W-:-:S04]  /*10f70*/  IMAD.IADD R5, R3, 0x1, R14 ;  /* 0x0000000103057824 */ /* 0x000fc800078e020e */
[----:B------:R-:W-:-:S07]  /*10f80*/  IMAD.MOV.U32 R13, RZ, RZ, R5 ;  /* 0x000000ffff0d7224 */ /* 0x000fce00078e0005 */
[----:B------:R-:W-:Y:S05]  /*10f90*/  WARPSYNC.COLLECTIVE R15, `(.L_x_10366) ;  /* 0x000000000f087348 */ /* 0x000fea0003c00000 */
[----:B------:R0:W1:Y:S02]  /*10fa0*/  SHFL.UP P6, R14, R13, R12, R11 ;  /* 0x0400000c0d0e7389 */ /* 0x00006400000c000b */
[----:B01----:R-:W-:Y:S01]  /*10fb0*/  ENDCOLLECTIVE ;  /* 0x000000000000791b */ /* 0x003fe20003800000 */
.L_x_10366:
        /* <DEDUP_REMOVED lines=8> */
.L_x_10367:
[----:B------:R-:W-:Y:S05]  /*11040*/  BRA `(.L_x_10368) ;  /* 0xffffffcc000c7947 */ /* 0x000fea000383ffff */
.L_x_10277:
[----:B------:R-:W-:Y:S01]  /*11050*/  BSSY B0, `(.L_x_10369) ;  /* 0x0000007000007945 */ /* 0x000fe20003800000 */
[----:B------:R-:W-:Y:S02]  /*11060*/  IMAD.MOV.U32 R12, RZ, RZ, 0x1 ;  /* 0x00000001ff0c7424 */ /* 0x000fe400078e00ff */
[----:B------:R-:W-:Y:S02]  /*11070*/  IMAD.MOV.U32 R11, RZ, RZ, RZ ;  /* 0x000000ffff0b7224 */ /* 0x000fe400078e00ff */
[----:B------:R-:W-:-:S07]  /*11080*/  IMAD.MOV.U32 R15, RZ, RZ, -0x1 ;  /* 0xffffffffff0f7424 */ /* 0x000fce00078e00ff */
[----:B------:R-:W-:Y:S05]  /*11090*/  WARPSYNC.COLLECTIVE R15, `(.L_x_10370) ;  /* 0x000000000f087348 */ /* 0x000fea0003c00000 */
[----:B------:R0:W1:Y:S02]  /*110a0*/  SHFL.UP P6, R14, R13, R12, R11 ;  /* 0x0400000c0d0e7389 */ /* 0x00006400000c000b */
[----:B01----:R-:W-:Y:S01]  /*110b0*/  ENDCOLLECTIVE ;  /* 0x000000000000791b */ /* 0x003fe20003800000 */
.L_x_10370:
[----:B------:R-:W-:Y:S05]  /*110c0*/  BSYNC B0 ;  /* 0x0000000000007941 */ /* 0x000fea0003800000 */
.L_x_10369:
        /* <DEDUP_REMOVED lines=8> */
.L_x_10371:
[----:B------:R-:W-:Y:S01]  /*11150*/  IMAD.MOV.U32 R12, RZ, RZ, 0x4 ;  /* 0x00000004ff0c7424 */ /* 0x000fe200078e00ff */
[----:B------:R-:W-:-:S05]  /*11160*/  SEL R14, R14, RZ, P2 ;  /* 0x000000ff0e0e7207 */ /* 0x000fca0001000000 */
[----:B------:R-:W-:-:S05]  /*11170*/  IMAD.IADD R3, R13, 0x1, R14 ;  /* 0x000000010d037824 */ /* 0x000fca00078e020e */
[----:B------:R-:W-:-:S07]  /*11180*/  MOV R13, R3 ;  /* 0x00000003000d7202 */ /* 0x000fce0000000f00 */
[----:B------:R-:W-:Y:S05]  /*11190*/  WARPSYNC.COLLECTIVE R15, `(.L_x_10372) ;  /* 0x000000000f087348 */ /* 0x000fea0003c00000 */
[----:B------:R0:W1:Y:S02]  /*111a0*/  SHFL.UP P6, R14, R13, R12, R11 ;  /* 0x0400000c0d0e7389 */ /* 0x00006400000c000b */
[----:B01----:R-:W-:Y:S01]  /*111b0*/  ENDCOLLECTIVE ;  /* 0x000000000000791b */ /* 0x003fe20003800000 */
.L_x_10372:
[----:B------:R-:W-:Y:S01]  /*111c0*/  IMAD.MOV.U32 R12, RZ, RZ, 0x8 ;  /* 0x00000008ff0c7424 */ /* 0x000fe200078e00ff */
[----:B------:R-:W-:-:S05]  /*111d0*/  SEL R14, R14, RZ, P3 ;  /* 0x000000ff0e0e7207 */ /* 0x000fca0001800000 */
[----:B------:R-:W-:-:S04]  /*111e0*/  IMAD.IADD R5, R3, 0x1, R14 ;  /* 0x0000000103057824 */ /* 0x000fc800078e020e */
[----:B------:R-:W-:-:S07]  /*111f0*/  IMAD.MOV.U32 R13, RZ, RZ, R5 ;  /* 0x000000ffff0d7224 */ /* 0x000fce00078e0005 */
[----:B------:R-:W-:Y:S05]  /*11200*/  WARPSYNC.COLLECTIVE R15, `(.L_x_10373) ;  /* 0x000000000f087348 */ /* 0x000fea0003c00000 */
[----:B------:R0:W1:Y:S02]  /*11210*/  SHFL.UP P6, R14, R13, R12, R11 ;  /* 0x0400000c0d0e7389 */ /* 0x00006400000c000b */
[----:B01----:R-:W-:Y:S01]  /*11220*/  ENDCOLLECTIVE ;  /* 0x000000000000791b */ /* 0x003fe20003800000 */
.L_x_10373:
[----:B------:R-:W-:Y:S01]  /*11230*/  IMAD.MOV.U32 R12, RZ, RZ, 0x10 ;  /* 0x00000010ff0c7424 */ /* 0x000fe200078e00ff */
[----:B------:R-:W-:-:S05]  /*11240*/  SEL R8, R14, RZ, P4 ;  /* 0x000000ff0e087207 */ /* 0x000fca0002000000 */
[----:B------:R-:W-:-:S04]  /*11250*/  IMAD.IADD R8, R5, 0x1, R8 ;  /* 0x0000000105087824 */ /* 0x000fc800078e0208 */
[----:B------:R-:W-:-:S07]  /*11260*/  IMAD.MOV.U32 R13, RZ, RZ, R8 ;  /* 0x000000ffff0d7224 */ /* 0x000fce00078e0008 */
[----:B------:R-:W-:Y:S05]  /*11270*/  WARPSYNC.COLLECTIVE R15, `(.L_x_10374) ;  /* 0x000000000f087348 */ /* 0x000fea0003c00000 */
[----:B------:R0:W1:Y:S02]  /*11280*/  SHFL.UP P6, R14, R13, R12, R11 ;  /* 0x0400000c0d0e7389 */ /* 0x00006400000c000b */
[----:B01----:R-:W-:Y:S01]  /*11290*/  ENDCOLLECTIVE ;  /* 0x000000000000791b */ /* 0x003fe20003800000 */
.L_x_10374:
        /* <DEDUP_REMOVED lines=8> */
.L_x_10375:
[----:B------:R-:W-:Y:S05]  /*11320*/  BRA `(.L_x_10376) ;  /* 0xffffffc800f87947 */ /* 0x000fea000383ffff */
.L_x_10279:
[----:B------:R-:W-:Y:S01]  /*11330*/  BSSY B0, `(.L_x_10377) ;  /* 0x0000006000007945 */ /* 0x000fe20003800000 */
[----:B------:R-:W-:Y:S01]  /*11340*/  PLOP3.LUT P6, PT, P6, PT, PT, 0x8, 0x0 ;  /* 0x000000000000781c */ /* 0x000fe200037ce170 */
[----:B------:R-:W-:-:S12]  /*11350*/  IMAD.MOV.U32 R15, RZ, RZ, -0x1 ;  /* 0xffffffffff0f7424 */ /* 0x000fd800078e00ff */
[----:B0-----:R-:W-:Y:S05]  /*11360*/  WARPSYNC.COLLECTIVE R15, `(.L_x_10378) ;  /* 0x000000000f087348 */ /* 0x001fea0003c00000 */
[----:B------:R-:W-:Y:S01]  /*11370*/  VOTE.ANY R14, PT, P6 ;  /* 0x00000000000e7806 */ /* 0x000fe200030e0100 */
[----:B0-----:R-:W-:Y:S06]  /*11380*/  ENDCOLLECTIVE ;  /* 0x000000000000791b */ /* 0x001fec0003800000 */
.L_x_10378:
[----:B------:R-:W-:Y:S05]  /*11390*/  BSYNC B0 ;  /* 0x0000000000007941 */ /* 0x000fea0003800000 */
.L_x_10377:
        /* <DEDUP_REMOVED lines=9> */
.L_x_10379:
[----:B------:R-:W-:Y:S02]  /*11430*/  IMAD.MOV.U32 R13, RZ, RZ, R7 ;  /* 0x000000ffff0d7224 */ /* 0x000fe400078e0007 */
[----:B------:R-:W-:-:S07]  /*11440*/  IMAD.MOV.U32 R4, RZ, RZ, R14 ;  /* 0x000000ffff047224 */ /* 0x000fce00078e000e */
[----:B------:R-:W-:Y:S05]  /*11450*/  WARPSYNC.COLLECTIVE R15, `(.L_x_10380) ;  /* 0x000000000f087348 */ /* 0x000fea0003c00000 */
[----:B------:R0:W1:Y:S02]  /*11460*/  SHFL.IDX P6, R14, R13, R12, R11 ;  /* 0x0000000c0d0e7389 */ /* 0x00006400000c000b */
[----:B01----:R-:W-:Y:S01]  /*11470*/  ENDCOLLECTIVE ;  /* 0x000000000000791b */ /* 0x003fe20003800000 */
.L_x_10380:
[----:B------:R-:W-:Y:S01]  /*11480*/  IMAD.MOV.U32 R7, RZ, RZ, R14 ;  /* 0x000000ffff077224 */ /* 0x000fe200078e000e */
[----:B------:R-:W-:Y:S06]  /*11490*/  BRA `(.L_x_10381) ;  /* 0xffffffc800d87947 */ /* 0x000fec000383ffff */
.L_x_10281:
[----:B------:R-:W-:Y:S01]  /*114a0*/  BSSY B0, `(.L_x_10382) ;  /* 0x0000007000007945 */ /* 0x000fe20003800000 */
[----:B------:R-:W-:Y:S02]  /*114b0*/  IMAD.MOV.U32 R13, RZ, RZ, R2 ;  /* 0x000000ffff0d7224 */ /* 0x000fe400078e0002 */
[----:B------:R-:W-:Y:S02]  /*114c0*/  IMAD.MOV.U32 R11, RZ, RZ, 0x1f ;  /* 0x0000001fff0b7424 */ /* 0x000fe400078e00ff */
[----:B------:R-:W-:-:S07]  /*114d0*/  IMAD.MOV.U32 R15, RZ, RZ, -0x1 ;  /* 0xffffffffff0f7424 */ /* 0x000fce00078e00ff */
[----:B0123--:R-:W-:Y:S05]  /*114e0*/  WARPSYNC.COLLECTIVE R15, `(.L_x_10383) ;  /* 0x000000000f087348 */ /* 0x00ffea0003c00000 */
[----:B------:R4:W0:Y:S02]  /*114f0*/  SHFL.IDX P6, R14, R13, R12, R11 ;  /* 0x0000000c0d0e7389 */ /* 0x00082400000c000b */
[----:B01234-:R-:W-:Y:S01]  /*11500*/  ENDCOLLECTIVE ;  /* 0x000000000000791b */ /* 0x01ffe20003800000 */
.L_x_10383:
[----:B------:R-:W-:Y:S05]  /*11510*/  BSYNC B0 ;  /* 0x0000000000007941 */ /* 0x000fea0003800000 */
.L_x_10382:
[----:B------:R-:W-:Y:S01]  /*11520*/  IMAD.MOV.U32 R24, RZ, RZ, R14 ;  /* 0x000000ffff187224 */ /* 0x000fe200078e000e */
[----:B------:R-:W-:Y:S06]  /*11530*/  BRA `(.L_x_10280) ;  /* 0xffffffc800c87947 */ /* 0x000fec000383ffff */
.L_x_10285:
[----:B0-----:R0:W1:Y:S02]  /*11540*/  SYNCS.PHASECHK.TRANS64.TRYWAIT P0, [R5+URZ+0x2d820], R0 ;  /* 0x02d82000050075a7 */ /* 0x001064000800017f */
[----:B-1----:R-:W-:Y:S05]  /*11550*/  @!P0 NANOSLEEP.SYNCS 0x989680 ;  /* 0x009896800000895d */ /* 0x002fea0003900000 */
[----:B------:R-:W1:Y:S02]  /*11560*/  @!P0 SYNCS.PHASECHK.TRANS64 P0, [R5+URZ+0x2d820], R0 ;  /* 0x02d82000050085a7 */ /* 0x000e64000800007f */
[----:B-1----:R-:W-:Y:S05]  /*11570*/  @!P0 BRA `(.L_x_10285) ;  /* 0xfffffffc00f08947 */ /* 0x002fea000383ffff */
[----:B------:R-:W-:Y:S05]  /*11580*/  BRA `(.L_x_10384) ;  /* 0xffffffd000207947 */ /* 0x000fea000383ffff */
.L_x_10286:
        /* <DEDUP_REMOVED lines=11> */
.L_x_10386:
[----:B------:R-:W-:Y:S05]  /*11640*/  BSYNC B0 ;  /* 0x0000000000007941 */ /* 0x000fea0003800000 */
.L_x_10385:
[----:B------:R-:W-:Y:S05]  /*11650*/  BRA `(.L_x_10387) ;  /* 0xffffffd000087947 */ /* 0x000fea000383ffff */
.L_x_10289:
[----:B------:R-:W-:Y:S01]  /*11660*/  BSSY B1, `(.L_x_10388) ;  /* 0x0000006000017945 */ /* 0x000fe20003800000 */
[----:B------:R-:W-:-:S07]  /*11670*/  IMAD.MOV.U32 R15, RZ, RZ, -0x1 ;  /* 0xffffffffff0f7424 */ /* 0x000fce00078e00ff */
[----:B0-2---:R-:W-:Y:S05]  /*11680*/  WARPSYNC.COLLECTIVE R15, `(.L_x_10389) ;  /* 0x000000000f0c7348 */ /* 0x005fea0003c00000 */
[----:B------:R-:W-:Y:S02]  /*11690*/  ELECT P6, UR62, PT ;  /* 0x00000000003e782f */ /* 0x000fe400038c0000 */
[----:B------:R-:W-:Y:S01]  /*116a0*/  MOV R14, UR62 ;  /* 0x0000003e000e7c02 */ /* 0x000fe20008000f00 */
[----:B0-2---:R-:W-:Y:S10]  /*116b0*/  ENDCOLLECTIVE ;  /* 0x000000000000791b */ /* 0x005ff40003800000 */
.L_x_10389:
[----:B------:R-:W-:Y:S05]  /*116c0*/  BSYNC B1 ;  /* 0x0000000000017941 */ /* 0x000fea0003800000 */
.L_x_10388:
[----:B------:R-:W-:Y:S05]  /*116d0*/  BRA `(.L_x_10390) ;  /* 0xffffffd000007947 */ /* 0x000fea000383ffff */
.L_x_10291:
[----:B0-----:R0:W1:Y:S02]  /*116e0*/  SYNCS.PHASECHK.TRANS64.TRYWAIT P1, [R3+URZ+0x2d840], R2 ;  /* 0x02d84002030075a7 */ /* 0x001064000802017f */
[----:B-1----:R-:W-:Y:S05]  /*116f0*/  @!P1 NANOSLEEP.SYNCS 0x989680 ;  /* 0x009896800000995d */ /* 0x002fea0003900000 */
[----:B------:R-:W1:Y:S02]  /*11700*/  @!P1 SYNCS.PHASECHK.TRANS64 P1, [R3+URZ+0x2d840], R2 ;  /* 0x02d84002030095a7 */ /* 0x000e64000802007f */
[----:B-1----:R-:W-:Y:S05]  /*11710*/  @!P1 BRA `(.L_x_10291) ;  /* 0xfffffffc00f09947 */ /* 0x002fea000383ffff */
[----:B------:R-:W-:Y:S05]  /*11720*/  BRA `(.L_x_10391) ;  /* 0xffffffd000207947 */ /* 0x000fea000383ffff */
.L_x_10293:
[----:B-1----:R1:W3:Y:S02]  /*11730*/  SYNCS.PHASECHK.TRANS64.TRYWAIT P1, [R5+URZ+0x2d840], R0 ;  /* 0x02d84000050075a7 */ /* 0x0022e4000802017f */
[----:B---3--:R-:W-:Y:S05]  /*11740*/  @!P1 NANOSLEEP.SYNCS 0x989680 ;  /* 0x009896800000995d */ /* 0x008fea0003900000 */
[----:B------:R-:W3:Y:S02]  /*11750*/  @!P1 SYNCS.PHASECHK.TRANS64 P1, [R5+URZ+0x2d840], R0 ;  /* 0x02d84000050095a7 */ /* 0x000ee4000802007f */
[----:B---3--:R-:W-:Y:S05]  /*11760*/  @!P1 BRA `(.L_x_10293) ;  /* 0xfffffffc00f09947 */ /* 0x008fea000383ffff */
[----:B------:R-:W-:Y:S05]  /*11770*/  BRA `(.L_x_10392) ;  /* 0xffffffd0002c7947 */ /* 0x000fea000383ffff */
.L_x_10295:
[----:B---3--:R3:W4:Y:S02]  /*11780*/  SYNCS.PHASECHK.TRANS64.TRYWAIT P1, [R3+URZ+0x2d860], R2 ;  /* 0x02d86002030075a7 */ /* 0x008724000802017f */
[----:B----4-:R-:W-:Y:S05]  /*11790*/  @!P1 NANOSLEEP.SYNCS 0x989680 ;  /* 0x009896800000995d */ /* 0x010fea0003900000 */
[----:B------:R-:W4:Y:S02]  /*117a0*/  @!P1 SYNCS.PHASECHK.TRANS64 P1, [R3+URZ+0x2d860], R2 ;  /* 0x02d86002030095a7 */ /* 0x000f24000802007f */
[----:B----4-:R-:W-:Y:S05]  /*117b0*/  @!P1 BRA `(.L_x_10295) ;  /* 0xfffffffc00f09947 */ /* 0x010fea000383ffff */
[----:B------:R-:W-:Y:S05]  /*117c0*/  BRA `(.L_x_10393) ;  /* 0xffffffd000287947 */ /* 0x000fea000383ffff */
.L_x_10394:
        /* <DEDUP_REMOVED lines=11> */
.L_x_15984:


//--------------------- .text._ZN7cutlass13device_kernelIN5flash11enable_sm90INS1_16FlashAttnFwdSm90INS1_25CollectiveMainloopFwdSm90ILi2EN4cute5tupleIJNS5_1CILi1EEES8_S8_EEENS6_IJNS7_ILi192EEENS7_ILi128EEENS7_ILi96EEEEEELi96ENS_10bfloat16_tEfNS_4arch4Sm90ELb0ELb0ELb0ELb1ELb1ELb1ELb0ELb0ELb1ELb1ELb1ELb0EEENS1_21CollectiveEpilogueFwdINS6_IJSA_SC_SB_EEES9_SE_SG_Li384ELb1ELb1ELb1ELb0EEENS1_36VarlenDynamicPersistentTileSchedulerILi192ELi128ELi384ELi128ELb1ELb1ELb1ELb0ELb1ELb1EEEEEEEEEvNT_6ParamsE --------------------------
	.section	.text._ZN7cutlass13device_kernelIN5flash11enable_sm90INS1_16FlashAttnFwdSm90INS1_25CollectiveMainloopFwdSm90ILi2EN4cute5tupleIJNS5_1CILi1EEES8_S8_EEENS6_IJNS7_ILi192EEENS7_ILi128EEENS7_ILi96EEEEEELi96ENS_10bfloat16_tEfNS_4arch4Sm90ELb0ELb0ELb0ELb1ELb1ELb1ELb0ELb0ELb1ELb1ELb1ELb0EEENS1_21CollectiveEpilogueFwdINS6_IJSA_SC_SB_EEES9_SE_SG_Li384ELb1ELb1ELb1ELb0EEENS1_36VarlenDynamicPersistentTileSchedulerILi192ELi128ELi384ELi128ELb1ELb1ELb1ELb0ELb1ELb1EEEEEEEEEvNT_6ParamsE,"ax",@progbits
	.align	128
.text._ZN7cutlass13device_kernelIN5flash11enable_sm90INS1_16FlashAttnFwdSm90INS1_25CollectiveMainloopFwdSm90ILi2EN4cute5tupleIJNS5_1CILi1EEES8_S8_EEENS6_IJNS7_ILi192EEENS7_ILi128EEENS7_ILi96EEEEEELi96ENS_10bfloat16_tEfNS_4arch4Sm90ELb0ELb0ELb0ELb1ELb1ELb1ELb0ELb0ELb1ELb1ELb1ELb0EEENS1_21CollectiveEpilogueFwdINS6_IJSA_SC_SB_EEES9_SE_SG_Li384ELb1ELb1ELb1ELb0EEENS1_36VarlenDynamicPersistentTileSchedulerILi192ELi128ELi384ELi128ELb1ELb1ELb1ELb0ELb1ELb1EEEEEEEEEvNT_6ParamsE:
        .type           _ZN7cutlass13device_kernelIN5flash11enable_sm90INS1_16FlashAttnFwdSm90INS1_25CollectiveMainloopFwdSm90ILi2EN4cute5tupleIJNS5_1CILi1EEES8_S8_EEENS6_IJNS7_ILi192EEENS7_ILi128EEENS7_ILi96EEEEEELi96ENS_10bfloat16_tEfNS_4arch4Sm90ELb0ELb0ELb0ELb1ELb1ELb1ELb0ELb0ELb1ELb1ELb1ELb0EEENS1_21CollectiveEpilogueFwdINS6_IJSA_SC_SB_EEES9_SE_SG_Li384ELb1ELb1ELb1ELb0EEENS1_36VarlenDynamicPersistentTileSchedulerILi192ELi128ELi384ELi128ELb1ELb1ELb1ELb0ELb1ELb1EEEEEEEEEvNT_6ParamsE,@function
        .size           _ZN7cutlass13device_kernelIN5flash11enable_sm90INS1_16FlashAttnFwdSm90INS1_25CollectiveMainloopFwdSm90ILi2EN4cute5tupleIJNS5_1CILi1EEES8_S8_EEENS6_IJNS7_ILi192EEENS7_ILi128EEENS7_ILi96EEEEEELi96ENS_10bfloat16_tEfNS_4arch4Sm90ELb0ELb0ELb0ELb1ELb1ELb1ELb0ELb0ELb1ELb1ELb1ELb0EEENS1_21CollectiveEpilogueFwdINS6_IJSA_SC_SB_EEES9_SE_SG_Li384ELb1ELb1ELb1ELb0EEENS1_36VarlenDynamicPersistentTileSchedulerILi192ELi128ELi384ELi128ELb1ELb1ELb1ELb0ELb1ELb1EEEEEEEEEvNT_6ParamsE,(.L_x_15985 - _ZN7cutlass13device_kernelIN5flash11enable_sm90INS1_16FlashAttnFwdSm90INS1_25CollectiveMainloopFwdSm90ILi2EN4cute5tupleIJNS5_1CILi1EEES8_S8_EEENS6_IJNS7_ILi192EEENS7_ILi128EEENS7_ILi96EEEEEELi96ENS_10bfloat16_tEfNS_4arch4Sm90ELb0ELb0ELb0ELb1ELb1ELb1ELb0ELb0ELb1ELb1ELb1ELb0EEENS1_21CollectiveEpilogueFwdINS6_IJSA_SC_SB_EEES9_SE_SG_Li384ELb1ELb1ELb1ELb0EEENS1_36VarlenDynamicPersistentTileSchedulerILi192ELi128ELi384ELi128ELb1ELb1ELb1ELb0ELb1ELb1EEEEEEEEEvNT_6ParamsE)
        .other          _ZN7cutlass13device_kernelIN5flash11enable_sm90INS1_16FlashAttnFwdSm90INS1_25CollectiveMainloopFwdSm90ILi2EN4cute5tupleIJNS5_1CILi1EEES8_S8_EEENS6_IJNS7_ILi192EEENS7_ILi128EEENS7_ILi96EEEEEELi96ENS_10bfloat16_tEfNS_4arch4Sm90ELb0ELb0ELb0ELb1ELb1ELb1ELb0ELb0ELb1ELb1ELb1ELb0EEENS1_21CollectiveEpilogueFwdINS6_IJSA_SC_SB_EEES9_SE_SG_Li384ELb1ELb1ELb1ELb0EEENS1_36VarlenDynamicPersistentTileSchedulerILi192ELi128ELi384ELi128ELb1ELb1ELb1ELb0ELb1ELb1EEEEEEEEEvNT_6ParamsE,@"STO_CUDA_ENTRY STV_DEFAULT"
_ZN7cutlass13device_kernelIN5flash11enable_sm90INS1_16FlashAttnFwdSm90INS1_25CollectiveMainloopFwdSm90ILi2EN4cute5tupleIJNS5_1CILi1EEES8_S8_EEENS6_IJNS7_ILi192EEENS7_ILi128EEENS7_ILi96EEEEEELi96ENS_10bfloat16_tEfNS_4arch4Sm90ELb0ELb0ELb0ELb1ELb1ELb1ELb0ELb0ELb1ELb1ELb1ELb0EEENS1_21CollectiveEpilogueFwdINS6_IJSA_SC_SB_EEES9_SE_SG_Li384ELb1ELb1ELb1ELb0EEENS1_36VarlenDynamicPersistentTileSchedulerILi192ELi128ELi384ELi128ELb1ELb1ELb1ELb0ELb1ELb1EEEEEEEEEvNT_6ParamsE:
        /* <DEDUP_REMOVED lines=18> */
.L_x_10396:
[----:B------:R-:W-:Y:S05]  /*0120*/  BSYNC B0 ;  /* 0x0000000000007941 */ /* 0x000fea0003800000 */
.L_x_10395:
        /* <DEDUP_REMOVED lines=41> */
.L_x_10397:
        /* <DEDUP_REMOVED lines=22> */
.L_x_10398:
        /* <DEDUP_REMOVED lines=18> */
.L_x_10399:
        /* <DEDUP_REMOVED lines=22> */
.L_x_10400:
        /* <DEDUP_REMOVED lines=22> */
.L_x_10401:
        /* <DEDUP_REMOVED lines=8> */
.L_x_10404:
[----:B------:R-:W-:-:S08]  /*0980*/  NOP ;  /* 0x0000000000007918 */ /* 0x000fd00000000000 */
[----:B------:R-:W0:Y:S02]  /*0990*/  USETMAXREG.TRY_ALLOC.CTAPOOL UP0, 0xa0 ;  /* 0x000000a0000079c8 */ /* 0x000e240008000600 */
[----:B0-----:R-:W-:-:S13]  /*09a0*/  PLOP3.LUT P0, PT, PT, PT, UP0, 0x80, 0x0 ;  /* 0x000000000000781c */ /* 0x001fda0003f0f008 */
[----:B------:R-:W-:Y:S05]  /*09b0*/  @!P0 BRA `(.L_x_10404) ;  /* 0xfffffffc00f08947 */ /* 0x000fea000383ffff */
[----:B------:R-:W0:Y:S01]  /*09c0*/  S2R R0, SR_TID.X ;  /* 0x0000000000007919 */ /* 0x000e220000002100 */
[----:B------:R-:W1:Y:S01]  /*09d0*/  S2UR UR39, SR_CgaCtaId ;  /* 0x00000000002779c3 */ /* 0x000e620000008800 */
[----:B------:R-:W-:Y:S01]  /*09e0*/  UMOV UR4, 0x400 ;  /* 0x0000040000047882 */ /* 0x000fe20000000000 */
[----:B------:R-:W-:-:S06]  /*09f0*/  LOP3.LUT R19, R19, 0xffffffef, RZ, 0xc0, !PT ;  /* 0xffffffef13137812 */ /* 0x000fcc00078ec0ff */
[----:B------:R-:W-:Y:S06]  /*0a00*/  BAR.ARV 0x8, 0x200 ;  /* 0x0208000000007b1d */ /* 0x000fec0000002000 */
[----:B-1----:R-:W-:-:S06]  /*0a10*/  ULEA UR4, UR39, UR4, 0x18 ;  /* 0x0000000427047291 */ /* 0x002fcc000f8ec03f */
[----:B------:R-:W-:Y:S01]  /*0a20*/  IMAD.U32 R2, RZ, RZ, UR4 ;  /* 0x00000004ff027e24 */ /* 0x000fe2000f8e00ff */
[----:B0-----:R-:W-:Y:S01]  /*0a30*/  SHF.R.U32.HI R0, RZ, 0x7, R0 ;  /* 0x00000007ff007819 */ /* 0x001fe20000011600 */
[----:B------:R-:W-:-:S03]  /*0a40*/  ULDC UR4, c[0x0][0xc3c] ;  /* 0x00030f0000047ab9 */ /* 0x000fc60000000800 */
[----:B------:R-:W-:-:S13]  /*0a50*/  ISETP.NE.AND P0, PT, R0, 0x1, PT ;  /* 0x000000010000780c */ /* 0x000fda0003f05270 */
[----:B------:R-:W-:Y:S01]  /*0a60*/  @P0 LOP3.LUT R19, R19, 0x10, RZ, 0xfc, !PT ;  /* 0x0000001013130812 */ /* 0x000fe200078efcff */
[----:B------:R-:W-:Y:S08]  /*0a70*/  @!P0 BAR.ARV 0x9, 0x100 ;  /* 0x0244000000008b1d */ /* 0x000ff00000002000 */
[----:B------:R-:W-:Y:S06]  /*0a80*/  BAR.SYNC.DEFER_BLOCKING 0x5, 0x200 ;  /* 0x0148000000007b1d */ /* 0x000fec0000010000 */
[----:B------:R-:W0:Y:S02]  /*0a90*/  LDS.128 R96, [R2+0x2d8d0] ;  /* 0x02d8d00002607984 */ /* 0x000e240000000c00 */
[----:B------:R-:W-:Y:S06]  /*0aa0*/  BAR.ARV 0x4, 0x200 ;  /* 0x0108000000007b1d */ /* 0x000fec0000002000 */
[----:B0-----:R-:W-:-:S13]  /*0ab0*/  ISETP.GE.AND P0, PT, R99, UR4, PT ;  /* 0x0000000463007c0c */ /* 0x001fda000bf06270 */
[----:B------:R-:W-:Y:S05]  /*0ac0*/  @P0 BRA `(.L_x_10405) ;  /* 0x000001a000bc0947 */ /* 0x000fea0003800000 */
[----:B------:R-:W0:Y:S01]  /*0ad0*/  S2R R0, SR_TID.X ;  /* 0x0000000000007919 */ /* 0x000e220000002100 */
[----:B------:R-:W-:Y:S01]  /*0ae0*/  R2UR UR38, R2 ;  /* 0x00000000022672ca */ /* 0x000fe200000e0000 */
[----:B------:R-:W-:Y:S01]  /*0af0*/  IMAD.MOV.U32 R18, RZ, RZ, RZ ;  /* 0x000000ffff127224 */ /* 0x000fe200078e00ff */
[----:B------:R-:W-:Y:S01]  /*0b00*/  ULOP3.LUT UR40, UR36, 0x1, URZ, 0xfc, !UPT ;  /* 0x0000000124287892 */ /* 0x000fe2000f8efc3f */
[----:B------:R-:W-:Y:S01]  /*0b10*/  IMAD.MOV.U32 R138, RZ, RZ, RZ ;  /* 0x000000ffff8a7224 */ /* 0x000fe200078e00ff */
[----:B------:R-:W-:Y:S01]  /*0b20*/  UMOV UR37, URZ ;  /* 0x0000003f00257c82 */ /* 0x000fe20008000000 */
[----:B------:R-:W-:Y:S02]  /*0b30*/  IMAD.MOV.U32 R151, RZ, RZ, RZ ;  /* 0x000000ffff977224 */ /* 0x000fe400078e00ff */
[----:B------:R-:W-:-:S06]  /*0b40*/  IMAD.MOV.U32 R140, RZ, RZ, RZ ;  /* 0x000000ffff8c7224 */ /* 0x000fcc00078e00ff */
[----:B------:R-:W-:Y:S01]  /*0b50*/  UIADD3 UR38, UR38, 0xc400, URZ ;  /* 0x0000c40026267890 */ /* 0x000fe2000fffe03f */
[----:B0-----:R-:W-:-:S05]  /*0b60*/  VIADD R0, R0, 0xffffff80 ;  /* 0xffffff8000007836 */ /* 0x001fca0000000000 */
[----:B------:R-:W-:Y:S02]  /*0b70*/  SHF.R.S32.HI R3, RZ, 0x1f, R0 ;  /* 0x0000001fff037819 */ /* 0x000fe40000011400 */
[-C--:B------:R-:W-:Y:S02]  /*0b80*/  LEA.HI R12, R0, R0.reuse, RZ, 0x1 ;  /* 0x00000000000c7211 */ /* 0x080fe400078f08ff */
[CC--:B------:R-:W-:Y:S02]  /*0b90*/  LEA.HI R4, R3.reuse, R0.reuse, RZ, 0x7 ;  /* 0x0000000003047211 */ /* 0x0c0fe400078f38ff */
[CC--:B------:R-:W-:Y:S02]  /*0ba0*/  LEA.HI R5, R3.reuse, R0.reuse, RZ, 0x4 ;  /* 0x0000000003057211 */ /* 0x0c0fe400078f20ff */
[----:B------:R-:W-:Y:S02]  /*0bb0*/  SHF.R.S32.HI R139, RZ, 0x1, R12 ;  /* 0x00000001ff8b7819 */ /* 0x000fe4000001140c */
[----:B------:R-:W-:-:S02]  /*0bc0*/  LEA.HI R6, R3, R0, RZ, 0x5 ;  /* 0x0000000003067211 */ /* 0x000fc400078f28ff */
[----:B------:R-:W-:Y:S02]  /*0bd0*/  LEA.HI R7, R3, R0, RZ, 0x2 ;  /* 0x0000000003077211 */ /* 0x000fe400078f10ff */
[----:B------:R-:W-:Y:S02]  /*0be0*/  LOP3.LUT R13, R12, 0xfffffffe, RZ, 0xc0, !PT ;  /* 0xfffffffe0c0d7812 */ /* 0x000fe400078ec0ff */
[----:B------:R-:W-:Y:S02]  /*0bf0*/  SHF.R.S32.HI R3, RZ, 0x7, R4 ;  /* 0x00000007ff037819 */ /* 0x000fe40000011404 */
[----:B------:R-:W-:Y:S01]  /*0c00*/  LOP3.LUT R11, R4, 0xffffff80, RZ, 0xc0, !PT ;  /* 0xffffff80040b7812 */ /* 0x000fe200078ec0ff */
[----:B------:R-:W-:Y:S01]  /*0c10*/  IMAD.IADD R16, R0, 0x1, -R13 ;  /* 0x0000000100107824 */ /* 0x000fe200078e0a0d */
[----:B------:R-:W-:Y:S01]  /*0c20*/  SHF.R.S32.HI R4, RZ, 0x4, R5 ;  /* 0x00000004ff047819 */ /* 0x000fe20000011405 */
[----:B------:R-:W-:Y:S01]  /*0c30*/  IMAD.HI R10, R3, 0x55555556, RZ ;  /* 0x55555556030a7827 */ /* 0x000fe200078e02ff */
[----:B------:R-:W-:-:S02]  /*0c40*/  LEA.HI R12, R12, R139, RZ, 0x1 ;  /* 0x0000008b0c0c7211 */ /* 0x000fc400078f08ff */
[----:B------:R-:W-:Y:S01]  /*0c50*/  LOP3.LUT R9, R7, 0xfffffffc, RZ, 0xc0, !PT ;  /* 0xfffffffc07097812 */ /* 0x000fe200078ec0ff */
[----:B------:R-:W-:Y:S01]  /*0c60*/  IMAD.SHL.U32 R142, R16, 0x4, RZ ;  /* 0x00000004108e7824 */ /* 0x000fe200078e00ff */
[----:B------:R-:W-:Y:S01]  /*0c70*/  SHF.R.S32.HI R8, RZ, 0x2, R7 ;  /* 0x00000002ff087819 */ /* 0x000fe20000011407 */
[C---:B------:R-:W-:Y:S01]  /*0c80*/  IMAD.IADD R20, R0.reuse, 0x1, -R11 ;  /* 0x0000000100147824 */ /* 0x040fe200078e0a0b */
[----:B------:R-:W-:Y:S01]  /*0c90*/  SHF.R.S32.HI R15, RZ, 0x1f, R7 ;  /* 0x0000001fff0f7819 */ /* 0x000fe20000011407 */
[----:B------:R-:W-:Y:S01]  /*0ca0*/  IMAD.IADD R9, R0, 0x1, -R9 ;  /* 0x0000000100097824 */ /* 0x000fe200078e0a09 */
[C---:B------:R-:W-:Y:S01]  /*0cb0*/  LOP3.LUT R7, R5.reuse, 0xfffffff0, RZ, 0xc0, !PT ;  /* 0xfffffff005077812 */ /* 0x040fe200078ec0ff */
[----:B------:R-:W-:Y:S01]  /*0cc0*/  VIADD R14, R142, 0x10 ;  /* 0x000000108e0e7836 */ /* 0x000fe20000000000 */
[----:B------:R-:W-:Y:S01]  /*0cd0*/  LEA.HI R5, R5, R4, RZ, 0x1 ;  /* 0x0000000405057211 */ /* 0x000fe200078f08ff */
[----:B------:R0:W-:Y:S01]  /*0ce0*/  STL [R1+0xa0], R16 ;  /* 0x0000a01001007387 */ /* 0x0001e20000100800 */
[----:B------:R-:W-:Y:S01]  /*0cf0*/  LOP3.LUT R12, R12, 0x7fffffe, RZ, 0xc0, !PT ;  /* 0x07fffffe0c0c7812 */ /* 0x000fe200078ec0ff */
[----:B------:R-:W-:Y:S01]  /*0d00*/  IMAD.IADD R7, R0, 0x1, -R7 ;  /* 0x0000000100077824 */ /* 0x000fe200078e0a07 */
[----:B------:R-:W-:Y:S01]  /*0d10*/  LEA.HI R15, R15, R8, RZ, 0x2 ;  /* 0x000000080f0f7211 */ /* 0x000fe200078f10ff */
[----:B------:R-:W-:Y:S01]  /*0d20*/  STL [R1+0xa4], R20 ;  /* 0x0000a41401007387 */ /* 0x000fe20000100800 */
[----:B------:R-:W-:Y:S01]  /*0d30*/  LOP3.LUT R5, R5, 0x1ffffffe, RZ, 0xc0, !PT ;  /* 0x1ffffffe05057812 */ /* 0x000fe200078ec0ff */
[----:B------:R-:W-:Y:S01]  /*0d40*/  IMAD.IADD R13, R139, 0x1, -R12 ;  /* 0x000000018b0d7824 */ /* 0x000fe200078e0a0c */
[----:B------:R-:W-:Y:S01]  /*0d50*/  LEA.HI R10, R10, R10, RZ, 0x1 ;  /* 0x0000000a0a0a7211 */ /* 0x000fe200078f08ff */
[----:B------:R-:W-:Y:S01]  /*0d60*/  STL [R1+0x20], R14 ;  /* 0x0000200e01007387 */ /* 0x000fe20000100800 */
[----:B------:R-:W-:Y:S01]  /*0d70*/  LOP3.LUT R15, R15, 0xfffffffc, RZ, 0xc0, !PT ;  /* 0xfffffffc0f0f7812 */ /* 0x000fe200078ec0ff */
[C---:B------:R-:W-:Y:S01]  /*0d80*/  IMAD.IADD R5, R4.reuse, 0x1, -R5 ;  /* 0x0000000104057824 */ /* 0x040fe200078e0a05 */
[----:B------:R-:W-:Y:S01]  /*0d90*/  SHF.R.S32.HI R0, RZ, 0x1f, R7 ;  /* 0x0000001fff007819 */ /* 0x000fe20000011407 */
[----:B------:R-:W-:Y:S01]  /*0da0*/  IMAD R146, R4, 0x8, R13 ;  /* 0x0000000804927824 */ /* 0x000fe200078e020d */
[----:B------:R-:W-:Y:S01]  /*0db0*/  LEA.HI R4, R9, R9, RZ, 0x1 ;  /* 0x0000000909047211 */ /* 0x000fe200078f08ff */
[----:B------:R-:W-:Y:S01]  /*0dc0*/  IMAD R10, R10, -0x3, R3 ;  /* 0xfffffffd0a0a7824 */ /* 0x000fe200078e0203 */
[----:B------:R-:W-:Y:S01]  /*0dd0*/  SHF.R.S32.HI R3, RZ, 0x1f, R20 ;  /* 0x0000001fff037819 */ /* 0x000fe20000011414 */
[----:B------:R-:W-:Y:S01]  /*0de0*/  IMAD.IADD R15, R8, 0x1, -R15 ;  /* 0x00000001080f7824 */ /* 0x000fe200078e0a0f */
[----:B------:R-:W-:Y:S01]  /*0df0*/  LOP3.LUT R4, R4, 0x1ffffffe, RZ, 0xc0, !PT ;  /* 0x1ffffffe04047812 */ /* 0x000fe200078ec0ff */
[C---:B------:R-:W-:Y:S01]  /*0e00*/  IMAD.IADD R8, R142.reuse, 0x1, R14 ;  /* 0x000000018e087824 */ /* 0x040fe200078e020e */
[----:B------:R-:W-:Y:S01]  /*0e10*/  LEA.HI R11, R3, R20, RZ, 0x2 ;  /* 0x00000014030b7211 */ /* 0x000fe200078f10ff */
[----:B------:R-:W-:Y:S01]  /*0e20*/  VIADD R155, R142, 0x20 ;  /* 0x000000208e9b7836 */ /* 0x000fe20000000000 */
[----:B------:R-:W-:Y:S01]  /*0e30*/  LEA.HI R0, R0, R7, RZ, 0x3 ;  /* 0x0000000700007211 */ /* 0x000fe200078f18ff */
[----:B------:R-:W-:Y:S01]  /*0e40*/  IMAD.IADD R9, R9, 0x1, -R4 ;  /* 0x0000000109097824 */ /* 0x000fe200078e0a04 */
[----:B------:R-:W-:Y:S01]  /*0e50*/  SHF.R.S32.HI R17, RZ, 0x1f, R8 ;  /* 0x0000001fff117819 */ /* 0x000fe20000011408 */
[----:B------:R-:W-:Y:S01]  /*0e60*/  IMAD.SHL.U32 R15, R15, 0x40, RZ ;  /* 0x000000400f0f7824 */ /* 0x000fe200078e00ff */
[--C-:B------:R-:W-:Y:S01]  /*0e70*/  SHF.R.S32.HI R12, RZ, 0x2, R11.reuse ;  /* 0x00000002ff0c7819 */ /* 0x100fe2000001140b */
[----:B0-----:R-:W-:Y:S01]  /*0e80*/  IMAD.SHL.U32 R16, R16, 0x8, RZ ;  /* 0x0000000810107824 */ /* 0x001fe200078e00ff */
[----:B------:R-:W-:Y:S01]  /*0e90*/  SHF.R.S32.HI R13, RZ, 0x1f, R11 ;  /* 0x0000001fff0d7819 */ /* 0x000fe2000001140b */
[----:B------:R-:W-:Y:S01]  /*0ea0*/  IMAD.SHL.U32 R146, R146, 0x20, RZ ;  /* 0x0000002092927824 */ /* 0x000fe200078e00ff */
[----:B------:R-:W-:Y:S01]  /*0eb0*/  LOP3.LUT R4, R0, 0xfffffff8, RZ, 0xc0, !PT ;  /* 0xfffffff800047812 */ /* 0x000fe200078ec0ff */
[C---:B------:R-:W-:Y:S01]  /*0ec0*/  VIADD R23, R16.reuse, 0x30 ;  /* 0x0000003010177836 */ /* 0x040fe20000000000 */
[----:B------:R-:W-:Y:S01]  /*0ed0*/  LEA.HI R147, R17, R8, RZ, 0x3 ;  /* 0x0000000811937211 */ /* 0x000fe200078f18ff */
[----:B------:R-:W-:Y:S01]  /*0ee0*/  VIADD R22, R16, 0x40 ;  /* 0x0000004010167836 */ /* 0x000fe20000000000 */
[----:B------:R-:W-:Y:S01]  /*0ef0*/  SHF.R.S32.HI R8, RZ, 0x5, R6 ;  /* 0x00000005ff087819 */ /* 0x000fe20000011406 */
[----:B------:R-:W-:Y:S01]  /*0f00*/  IMAD.IADD R4, R7, 0x1, -R4 ;  /* 0x0000000107047824 */ /* 0x000fe200078e0a04 */
[----:B------:R-:W-:Y:S01]  /*0f10*/  LEA.HI R13, R13, R12, RZ, 0x3 ;  /* 0x0000000c0d0d7211 */ /* 0x000fe200078f18ff */
[----:B------:R-:W-:Y:S01]  /*0f20*/  IMAD.SHL.U32 R6, R0, 0x40, RZ ;  /* 0x0000004000067824 */ /* 0x000fe200078e00ff */
[----:B------:R-:W-:Y:S01]  /*0f30*/  LOP3.LUT R11, R11, 0x7ffffffc, RZ, 0xc0, !PT ;  /* 0x7ffffffc0b0b7812 */ /* 0x000fe200078ec0ff */
[----:B------:R-:W-:Y:S01]  /*0f40*/  IMAD R17, R8, 0x10, R7 ;  /* 0x0000001008117824 */ /* 0x000fe200078e0207 */
[----:B------:R-:W-:Y:S01]  /*0f50*/  LOP3.LUT R13, R13, 0xfffffff8, RZ, 0xc0, !PT ;  /* 0xfffffff80d0d7812 */ /* 0x000fe200078ec0ff */
[----:B------:R-:W-:Y:S01]  /*0f60*/  IMAD.SHL.U32 R0, R5, 0x8, RZ ;  /* 0x0000000805007824 */ /* 0x000fe200078e00ff */
[----:B------:R-:W-:Y:S01]  /*0f70*/  LEA.HI R7, R3, R20, RZ, 0x5 ;  /* 0x0000001403077211 */ /* 0x000fe200078f28ff */
[C---:B------:R-:W-:Y:S01]  /*0f80*/  IMAD.SHL.U32 R3, R4.reuse, 0x40, RZ ;  /* 0x0000004004037824 */ /* 0x040fe200078e00ff */
[----:B------:R-:W-:Y:S01]  /*0f90*/  R2P PR, R4, 0x6 ;  /* 0x0000000604007804 */ /* 0x000fe20000000000 */
[----:B------:R-:W-:Y:S01]  /*0fa0*/  IMAD.IADD R12, R12, 0x1, -R13 ;  /* 0x000000010c0c7824 */ /* 0x000fe200078e0a0d */
[----:B------:R-:W-:Y:S01]  /*0fb0*/  SHF.R.S32.HI R7, RZ, 0x5, R7 ;  /* 0x00000005ff077819 */ /* 0x000fe20000011407 */
[----:B------:R-:W-:Y:S01]  /*0fc0*/  IMAD.U32 R5, R17, 0x20, R0 ;  /* 0x0000002011057824 */ /* 0x000fe200078e0000 */
[----:B------:R-:W-:Y:S01]  /*0fd0*/  LOP3.LUT R3, R3, 0x1c0, RZ, 0xc0, !PT ;  /* 0x000001c003037812 */ /* 0x000fe200078ec0ff */
[----:B------:R-:W-:Y:S01]  /*0fe0*/  IMAD.IADD R11, R20, 0x1, -R11 ;  /* 0x00000001140b7824 */ /* 0x000fe200078e0a0b */
[----:B------:R-:W-:Y:S01]  /*0ff0*/  LOP3.LUT R144, R15, 0xc0, RZ, 0xc0, !PT ;  /* 0x000000c00f907812 */ /* 0x000fe200078ec0ff */
[----:B------:R-:W-:Y:S01]  /*1000*/  IMAD R7, R7, 0x10, R12 ;  /* 0x0000001007077824 */ /* 0x000fe200078e020c */
[----:B------:R-:W-:Y:S01]  /*1010*/  LOP3.LUT R0, R3, 0x8, R0, 0xf8, !PT ;  /* 0x0000000803007812 */ /* 0x000fe200078ef800 */
[----:B------:R0:W-:Y:S01]  /*1020*/  STL [R1+0xd8], R5 ;  /* 0x0000d80501007387 */ /* 0x0001e20000100800 */
[----:B------:R-:W-:Y:S01]  /*1030*/  SHF.R.U32.HI R3, RZ, 0x3, R3 ;  /* 0x00000003ff037819 */ /* 0x000fe20000011603 */
[----:B------:R-:W-:Y:S01]  /*1040*/  IMAD R10, R10, 0x40, R7 ;  /* 0x000000400a0a7824 */ /* 0x000fe200078e0207 */
[----:B------:R-:W-:Y:S01]  /*1050*/  SHF.R.U32.HI R145, RZ, 0x3, R144 ;  /* 0x00000003ff917819 */ /* 0x000fe20000011690 */
[----:B------:R-:W-:Y:S01]  /*1060*/  VIADD R4, R142, 0x18 ;  /* 0x000000188e047836 */ /* 0x000fe20000000000 */
[----:B------:R-:W-:Y:S01]  /*1070*/  LOP3.LUT R3, R0, R3, RZ, 0x3c, !PT ;  /* 0x0000000300037212 */ /* 0x000fe200078e3cff */
[C---:B------:R-:W-:Y:S01]  /*1080*/  VIADD R0, R142.reuse, 0x28 ;  /* 0x000000288e007836 */ /* 0x040fe20000000000 */
[----:B------:R-:W-:Y:S01]  /*1090*/  STL [R1+0xd0], R10 ;  /* 0x0000d00a01007387 */ /* 0x000fe20000100800 */
[----:B------:R-:W-:Y:S01]  /*10a0*/  IMAD.IADD R13, R142, 0x1, R155 ;  /* 0x000000018e0d7824 */ /* 0x000fe200078e029b */
[----:B------:R-:W-:Y:S01]  /*10b0*/  LOP3.LUT R6, R6, 0x7ffffe00, RZ, 0xc0, !PT ;  /* 0x7ffffe0006067812 */ /* 0x000fe200078ec0ff */
[----:B0-----:R-:W-:Y:S01]  /*10c0*/  VIADD R5, R142, 0x8 ;  /* 0x000000088e057836 */ /* 0x001fe20000000000 */
[----:B------:R-:W-:Y:S01]  /*10d0*/  SHF.R.S32.HI R17, RZ, 0x1f, R16 ;  /* 0x0000001fff117819 */ /* 0x000fe20000011410 */
[----:B------:R-:W-:Y:S01]  /*10e0*/  IMAD.SHL.U32 R27, R11, 0x2, RZ ;  /* 0x000000020b1b7824 */ /* 0x000fe200078e00ff */
[----:B------:R-:W-:Y:S01]  /*10f0*/  SHF.R.S32.HI R14, RZ, 0x1f, R13 ;  /* 0x0000001fff0e7819 */ /* 0x000fe2000001140d */
[----:B------:R-:W-:Y:S01]  /*1100*/  IMAD R6, R8, 0x400, R6 ;  /* 0x0000040008067824 */ /* 0x000fe200078e0206 */
[----:B------:R-:W-:Y:S01]  /*1110*/  STL [R1+0x28], R5 ;  /* 0x0000280501007387 */ /* 0x000fe20000100800 */
[C---:B------:R-:W-:Y:S01]  /*1120*/  VIADD R26, R27.reuse, 0x8 ;  /* 0x000000081b1a7836 */ /* 0x040fe20000000000 */
[----:B------:R-:W-:Y:S01]  /*1130*/  LEA.HI R14, R14, R13, RZ, 0x3 ;  /* 0x0000000d0e0e7211 */ /* 0x000fe200078f18ff */
        /* <DEDUP_REMOVED lines=9> */
[----:B------:R-:W-:Y:S01]  /*11d0*/  STL [R1+0x70], R27 ;  /* 0x0000701b01007387 */ /* 0x000fe20000100800 */
[C---:B------:R-:W-:Y:S01]  /*11e0*/  VIADD R12, R27.reuse, 0x38 ;  /* 0x000000381b0c7836 */ /* 0x040fe20000000000 */
[--C-:B0-----:R-:W-:Y:S01]  /*11f0*/  LOP3.LUT R4, R144, 0x18, R16.reuse, 0xf8, !PT ;  /* 0x0000001890047812 */ /* 0x101fe200078ef810 */
[C---:B------:R-:W-:Y:S01]  /*1200*/  VIADD R8, R27.reuse, 0x40 ;  /* 0x000000401b087836 */ /* 0x040fe20000000000 */
[----:B------:R-:W-:Y:S01]  /*1210*/  STL [R1+0x98], R26 ;  /* 0x0000981a01007387 */ /* 0x000fe20000100800 */
[----:B------:R-:W-:Y:S01]  /*1220*/  IMAD.IADD R3, R6, 0x1, R3 ;  /* 0x0000000106037824 */ /* 0x000fe200078e0203 */
[----:B-1----:R-:W-:Y:S01]  /*1230*/  LOP3.LUT R0, R144, 0x8, R16, 0xf8, !PT ;  /* 0x0000000890007812 */ /* 0x002fe200078ef810 */
[C---:B------:R-:W-:Y:S01]  /*1240*/  VIADD R6, R27.reuse, 0x48 ;  /* 0x000000481b067836 */ /* 0x040fe20000000000 */
[-C--:B------:R-:W-:Y:S01]  /*1250*/  LOP3.LUT R11, R4, R145.reuse, RZ, 0x3c, !PT ;  /* 0x00000091040b7212 */ /* 0x080fe200078e3cff */
[----:B------:R-:W-:Y:S01]  /*1260*/  STL [R1+0x94], R25 ;  /* 0x0000941901007387 */ /* 0x000fe20000100800 */
[----:B------:R-:W-:Y:S01]  /*1270*/  LOP3.LUT R5, R0, R145, RZ, 0x3c, !PT ;  /* 0x0000009100057212 */ /* 0x000fe200078e3cff */
[----:B------:R-:W-:Y:S01]  /*1280*/  VIADD R4, R27, 0x50 ;  /* 0x000000501b047836 */ /* 0x000fe20000000000 */
[----:B------:R-:W-:Y:S01]  /*1290*/  SHF.R.S32.HI R147, RZ, 0x3, R147 ;  /* 0x00000003ff937819 */ /* 0x000fe20000011493 */
[----:B------:R-:W-:Y:S01]  /*12a0*/  STL [R1+0x90], R24 ;  /* 0x0000901801007387 */ /* 0x000fe20000100800 */
[----:B------:R-:W-:Y:S01]  /*12b0*/  IMAD R3, R3, 0x2, R2 ;  /* 0x0000000203037824 */ /* 0x000fe200078e0202 */
[----:B------:R-:W-:Y:S01]  /*12c0*/  SHF.R.S32.HI R150, RZ, 0x3, R14 ;  /* 0x00000003ff967819 */ /* 0x000fe2000001140e */
[----:B------:R-:W-:Y:S01]  /*12d0*/  IMAD.IADD R0, R146, 0x1, R5 ;  /* 0x0000000192007824 */ /* 0x000fe200078e0205 */
[----:B------:R-:W-:Y:S01]  /*12e0*/  STL [R1+0x8c], R21 ;  /* 0x00008c1501007387 */ /* 0x000fe20000100800 */
[----:B------:R-:W-:Y:S01]  /*12f0*/  SHF.R.S32.HI R5, RZ, 0x1f, R26 ;  /* 0x0000001fff057819 */ /* 0x000fe2000001141a */
[----:B------:R-:W-:-:S02]  /*1300*/  IMAD.MOV.U32 R7, RZ, RZ, 0x40 ;  /* 0x00000040ff077424 */ /* 0x000fc400078e00ff */
[----:B------:R-:W-:Y:S01]  /*1310*/  STL [R1+0x88], R20 ;  /* 0x0000881401007387 */ /* 0x000fe20000100800 */
[----:B------:R-:W-:Y:S02]  /*1320*/  IMAD.IADD R11, R146, 0x1, R11 ;  /* 0x00000001920b7824 */ /* 0x000fe400078e020b */
[----:B------:R-:W-:Y:S01]  /*1330*/  SEL R7, R7, 0xffffffc0, !P2 ;  /* 0xffffffc007077807 */ /* 0x000fe20005000000 */
[----:B------:R-:W-:Y:S01]  /*1340*/  STL [R1+0x84], R13 ;  /* 0x0000840d01007387 */ /* 0x000fe20000100800 */
[----:B------:R-:W-:-:S03]  /*1350*/  VIADD R136, R16, 0x50 ;  /* 0x0000005010887836 */ /* 0x000fc60000000000 */
[----:B------:R0:W-:Y:S02]  /*1360*/  STL [R1+0x80], R12 ;  /* 0x0000800c01007387 */ /* 0x0001e40000100800 */
[----:B------:R-:W-:Y:S02]  /*1370*/  SHF.R.S32.HI R152, RZ, 0x1f, R136 ;  /* 0x0000001fff987819 */ /* 0x000fe40000011488 */
        /* <DEDUP_REMOVED lines=9> */
[----:B------:R2:W-:Y:S01]  /*1410*/  STL [R1+0xc0], R0 ;  /* 0x0000c00001007387 */ /* 0x0005e20000100800 */
[----:B-1----:R-:W-:Y:S02]  /*1420*/  SHF.R.S32.HI R5, RZ, 0x1f, R21 ;  /* 0x0000001fff057819 */ /* 0x002fe40000011415 */
[----:B0-----:R-:W-:-:S03]  /*1430*/  SHF.R.S32.HI R4, RZ, 0x1f, R13 ;  /* 0x0000001fff047819 */ /* 0x001fc6000001140d */
[----:B------:R0:W-:Y:S01]  /*1440*/  STL [R1+0xbc], R5 ;  /* 0x0000bc0501007387 */ /* 0x0001e20000100800 */
[----:B--2---:R-:W-:-:S03]  /*1450*/  SHF.R.S32.HI R0, RZ, 0x1f, R20 ;  /* 0x0000001fff007819 */ /* 0x004fc60000011414 */
[----:B------:R-:W-:Y:S04]  /*1460*/  STL [R1+0x30], R3 ;  /* 0x0000300301007387 */ /* 0x000fe80000100800 */
[----:B------:R1:W-:Y:S01]  /*1470*/  STL [R1+0xb8], R0 ;  /* 0x0000b80001007387 */ /* 0x0003e20000100800 */
[----:B0-----:R-:W-:-:S03]  /*1480*/  SHF.R.S32.HI R5, RZ, 0x1f, R8 ;  /* 0x0000001fff057819 */ /* 0x001fc60000011408 */
[----:B------:R0:W-:Y:S04]  /*1490*/  STL [R1+0xb4], R4 ;  /* 0x0000b40401007387 */ /* 0x0001e80000100800 */
[----:B------:R-:W-:Y:S01]  /*14a0*/  STL [R1+0xb0], R12 ;  /* 0x0000b00c01007387 */ /* 0x000fe20000100800 */
[----:B-1----:R-:W-:-:S03]  /*14b0*/  VIADD R0, R3, 0x21800 ;  /* 0x0002180003007836 */ /* 0x002fc60000000000 */
[----:B------:R1:W-:Y:S01]  /*14c0*/  STL [R1+0xac], R5 ;  /* 0x0000ac0501007387 */ /* 0x0003e20000100800 */
[----:B------:R-:W-:Y:S01]  /*14d0*/  VIADD R3, R3, 0x21820 ;  /* 0x0002182003037836 */ /* 0x000fe20000000000 */
[----:B0-----:R-:W-:Y:S01]  /*14e0*/  SHF.R.S32.HI R4, RZ, 0x1f, R6 ;  /* 0x0000001fff047819 */ /* 0x001fe20000011406 */
[C---:B------:R-:W-:Y:S02]  /*14f0*/  @P1 VIADD R3, R0.reuse, 0xffffffe0 ;  /* 0xffffffe000031836 */ /* 0x040fe40000000000 */
[----:B------:R-:W-:Y:S02]  /*1500*/  IMAD.IADD R0, R0, 0x1, R7 ;  /* 0x0000000100007824 */ /* 0x000fe400078e0207 */
[----:B------:R0:W-:Y:S01]  /*1510*/  STL [R1+0xa8], R4 ;  /* 0x0000a80401007387 */ /* 0x0001e20000100800 */
[----:B-1----:R-:W-:-:S05]  /*1520*/  LEA R5, R11, UR38, 0x1 ;  /* 0x000000260b057c11 */ /* 0x002fca000f8e08ff */
[----:B------:R-:W-:Y:S01]  /*1530*/  STL [R1+0xcc], R5 ;  /* 0x0000cc0501007387 */ /* 0x000fe20000100800 */
[----:B0-----:R-:W-:-:S03]  /*1540*/  IMAD R4, R9, 0x8, R10 ;  /* 0x0000000809047824 */ /* 0x001fc600078e020a */
[----:B------:R-:W-:Y:S04]  /*1550*/  STL [R1+0x50], R3 ;  /* 0x0000500301007387 */ /* 0x000fe80000100800 */
[----:B------:R0:W-:Y:S04]  /*1560*/  STL [R1+0xd4], R4 ;  /* 0x0000d40401007387 */ /* 0x0001e80000100800 */
[----:B------:R1:W-:Y:S01]  /*1570*/  STL [R1+0x38], R0 ;  /* 0x0000380001007387 */ /* 0x0003e20000100800 */
[----:B0-----:R-:W-:Y:S02]  /*1580*/  IMAD.IADD R4, R7, 0x1, R3 ;  /* 0x0000000107047824 */ /* 0x001fe400078e0203 */
[----:B-1----:R-:W-:-:S03]  /*1590*/  VIADD R0, R3, 0x6000 ;  /* 0x0000600003007836 */ /* 0x002fc60000000000 */
[----:B------:R0:W-:Y:S04]  /*15a0*/  STL [R1+0x34], R4 ;  /* 0x0000340401007387 */ /* 0x0001e80000100800 */
[----:B------:R0:W-:Y:S02]  /*15b0*/  STL [R1+0x54], R0 ;  /* 0x0000540001007387 */ /* 0x0001e40000100800 */
.L_x_10558:
[----:B0-23--:R-:W0:Y:S02]  /*15c0*/  LDC.64 R4, c[0x0][0xc88] ;  /* 0x00032200ff047b82 */ /* 0x00de240000000a00 */
[----:B0-----:R-:W-:-:S05]  /*15d0*/  IMAD.WIDE R4, R99, 0x4, R4 ;  /* 0x0000000463047825 */ /* 0x001fca00078e0204 */
[----:B----4-:R-:W2:Y:S01]  /*15e0*/  LDG.E R27, desc[UR42][R4.64] ;  /* 0x0000002a041b7981 */ /* 0x010ea2000c1e1900 */
        /* <DEDUP_REMOVED lines=10> */
[----:B-12---:R-:W-:Y:S01]  /*1690*/  SHF.R.S32.HI R0, RZ, 0x1f, R27 ;  /* 0x0000001fff007819 */ /* 0x006fe2000001141b */
[----:B------:R-:W-:-:S08]  /*16a0*/  IMAD.SHL.U32 R31, R27, 0x4, RZ ;  /* 0x000000041b1f7824 */ /* 0x000fd000078e00ff */
[C---:B------:R-:W-:Y:S01]  /*16b0*/  @P1 LEA R6, P2, R27.reuse, UR4, 0x2 ;  /* 0x000000041b061c11 */ /* 0x040fe2000f8410ff */
[----:B------:R0:W-:Y:S01]  /*16c0*/  STL [R1+0x5c], R27 ;  /* 0x00005c1b01007387 */ /* 0x0001e20000100800 */
[C-C-:B------:R-:W-:Y:S02]  /*16d0*/  SHF.L.U64.HI R30, R27.reuse, 0x2, R0.reuse ;  /* 0x000000021b1e7819 */ /* 0x140fe40000010200 */
[----:B------:R-:W-:Y:S01]  /*16e0*/  @P1 LEA.HI.X R7, R27, UR5, R0, 0x2, P2 ;  /* 0x000000051b071c11 */ /* 0x000fe200090f1400 */
[----:B------:R-:W-:Y:S01]  /*16f0*/  ULDC UR4, c[0x0][0x288] ;  /* 0x0000a20000047ab9 */ /* 0x000fe20000000800 */
[----:B------:R-:W-:Y:S01]  /*1700*/  ISETP.NE.U32.AND P2, PT, RZ, UR8, PT ;  /* 0x00000008ff007c0c */ /* 0x000fe2000bf45070 */
[----:B------:R0:W-:Y:S01]  /*1710*/  STL [R1+0x9c], R0 ;  /* 0x00009c0001007387 */ /* 0x0001e20000100800 */
[C---:B------:R-:W-:Y:S02]  /*1720*/  IADD3 R4, P3, R31.reuse, UR6, RZ ;  /* 0x000000061f047c10 */ /* 0x040fe4000ff7e0ff */
[----:B------:R-:W-:Y:S01]  /*1730*/  ISETP.NE.AND.EX P2, PT, RZ, UR9, PT, P2 ;  /* 0x00000009ff007c0c */ /* 0x000fe2000bf45320 */
[----:B------:R0:W5:Y:S01]  /*1740*/  @P1 LDG.E R11, desc[UR42][R6.64] ;  /* 0x0000002a060b1981 */ /* 0x000162000c1e1900 */
[----:B------:R-:W-:Y:S01]  /*1750*/  IMAD.U32 R100, RZ, RZ, UR4 ;  /* 0x00000004ff647e24 */ /* 0x000fe2000f8e00ff */
[C---:B------:R-:W-:Y:S01]  /*1760*/  IADD3.X R5, R30.reuse, UR7, RZ, P3, !PT ;  /* 0x000000071e057c10 */ /* 0x040fe20009ffe4ff */
[----:B------:R-:W-:Y:S01]  /*1770*/  ULDC.64 UR4, c[0x0][0x418] ;  /* 0x0001060000047ab9 */ /* 0x000fe20000000a00 */
[----:B------:R0:W-:Y:S04]  /*1780*/  STL [R1+0x60], R31 ;  /* 0x0000601f01007387 */ /* 0x0001e80000100800 */
[----:B------:R0:W5:Y:S04]  /*1790*/  @P0 LDG.E R85, desc[UR42][R4.64] ;  /* 0x0000002a04550981 */ /* 0x000168000c1e1900 */
[----:B------:R-:W-:Y:S01]  /*17a0*/  @P2 IADD3 R8, P1, R31, UR8, RZ ;  /* 0x000000081f082c10 */ /* 0x000fe2000ff3e0ff */
[----:B------:R-:W-:Y:S01]  /*17b0*/  UISETP.NE.U32.AND UP0, UPT, UR4, URZ, UPT ;  /* 0x0000003f0400728c */ /* 0x000fe2000bf05070 */
[----:B------:R0:W-:Y:S02]  /*17c0*/  STL [R1+0x64], R30 ;  /* 0x0000641e01007387 */ /* 0x0001e40000100800 */
[----:B------:R-:W-:Y:S01]  /*17d0*/  @P2 IADD3.X R9, R30, UR9, RZ, P1, !PT ;  /* 0x000000091e092c10 */ /* 0x000fe20008ffe4ff */
[----:B------:R-:W-:-:S04]  /*17e0*/  ULDC UR4, c[0x0][0x424] ;  /* 0x0001090000047ab9 */ /* 0x000fc80000000800 */
[----:B------:R0:W5:Y:S01]  /*17f0*/  @P2 LDG.E R100, desc[UR42][R8.64] ;  /* 0x0000002a08642981 */ /* 0x000162000c1e1900 */
        /* <DEDUP_REMOVED lines=17> */
.L_x_10406:
[----:B------:R-:W-:Y:S01]  /*1910*/  ULDC.64 UR4, c[0x0][0xa20] ;  /* 0x0002880000047ab9 */ /* 0x000fe20000000a00 */
[----:B------:R0:W-:Y:S01]  /*1920*/  STL [R1+0x68], R97 ;  /* 0x0000686101007387 */ /* 0x0001e20000100800 */
[----:B------:R-:W-:Y:S02]  /*1930*/  ISETP.NE.U32.AND P1, PT, RZ, UR4, PT ;  /* 0x00000004ff007c0c */ /* 0x000fe4000bf25070 */
[C---:B------:R-:W-:Y:S02]  /*1940*/  LOP3.LUT R3, R98.reuse, 0xff000000, RZ, 0xc0, !PT ;  /* 0xff00000062037812 */ /* 0x040fe400078ec0ff */
[----:B------:R-:W-:Y:S02]  /*1950*/  ISETP.NE.AND.EX P1, PT, RZ, UR5, PT, P1 ;  /* 0x00000005ff007c0c */ /* 0x000fe4000bf25310 */
[----:B------:R-:W-:Y:S02]  /*1960*/  LOP3.LUT R0, R98, 0xff0000, RZ, 0xc0, !PT ;  /* 0x00ff000062007812 */ /* 0x000fe400078ec0ff */
[----:B------:R-:W-:-:S02]  /*1970*/  SHF.R.U32.HI R3, RZ, 0x8, R3 ;  /* 0x00000008ff037819 */ /* 0x000fc40000011603 */
[----:B------:R-:W-:Y:S02]  /*1980*/  LOP3.LUT R137, R98, 0xffff, RZ, 0xc0, !PT ;  /* 0x0000ffff62897812 */ /* 0x000fe400078ec0ff */
[----:B------:R-:W-:-:S05]  /*1990*/  LEA.HI R8, R0, R3, RZ, 0x10 ;  /* 0x0000000300087211 */ /* 0x000fca00078f80ff */
[----:B0-----:R-:W-:Y:S05]  /*19a0*/  @!P1 BRA `(.L_x_10407) ;  /* 0x0000000000109947 */ /* 0x001fea0003800000 */
[----:B------:R-:W-:-:S04]  /*19b0*/  IADD3 R28, P0, R31, UR4, RZ ;  /* 0x000000041f1c7c10 */ /* 0x000fc8000ff1e0ff */
[----:B------:R-:W-:-:S05]  /*19c0*/  IADD3.X R29, R30, UR5, RZ, P0, !PT ;  /* 0x000000051e1d7c10 */ /* 0x000fca00087fe4ff */
[----:B------:R0:W5:Y:S01]  /*19d0*/  LDG.E R28, desc[UR42][R28.64] ;  /* 0x0000002a1c1c7981 */ /* 0x000162000c1e1900 */
[----:B------:R-:W-:Y:S05]  /*19e0*/  BRA `(.L_x_10408) ;  /* 0x0000000000107947 */ /* 0x000fea0003800000 */
.L_x_10407:
[----:B------:R-:W-:Y:S05]  /*19f0*/  @!P0 BRA `(.L_x_10408) ;  /* 0x00000000000c8947 */ /* 0x000fea0003800000 */
[----:B------:R-:W2:Y:S04]  /*1a00*/  LDG.E R3, desc[UR42][R4.64] ;  /* 0x0000002a04037981 */ /* 0x000ea8000c1e1900 */
[----:B------:R-:W2:Y:S02]  /*1a10*/  LDG.E R28, desc[UR42][R4.64+0x4] ;  /* 0x0000042a041c7981 */ /* 0x000ea4000c1e1900 */
[----:B--2---:R-:W-:-:S07]  /*1a20*/  IMAD.IADD R28, R28, 0x1, -R3 ;  /* 0x000000011c1c7824 */ /* 0x004fce00078e0a03 */
.L_x_10408:
[----:B------:R-:W-:Y:S02]  /*1a30*/  ULDC.64 UR4, c[0x0][0xa10] ;  /* 0x0002840000047ab9 */ /* 0x000fe40000000a00 */
[----:B------:R-:W-:-:S04]  /*1a40*/  ISETP.NE.U32.AND P0, PT, RZ, UR4, PT ;  /* 0x00000004ff007c0c */ /* 0x000fc8000bf05070 */
[----:B------:R-:W-:Y:S01]  /*1a50*/  ISETP.NE.AND.EX P0, PT, RZ, UR5, PT, P0 ;  /* 0x00000005ff007c0c */ /* 0x000fe2000bf05300 */
[----:B------:R-:W-:Y:S02]  /*1a60*/  ULDC.64 UR4, c[0x0][0xa30] ;  /* 0x00028c0000047ab9 */ /* 0x000fe40000000a00 */
[----:B------:R-:W-:-:S10]  /*1a70*/  ISETP.NE.U32.AND P1, PT, RZ, UR4, PT ;  /* 0x00000004ff007c0c */ /* 0x000fd4000bf25070 */
[----:B------:R-:W1:Y:S01]  /*1a80*/  @P0 LDC.64 R4, c[0x0][0xa10] ;  /* 0x00028400ff040b82 */ /* 0x000e620000000a00 */
[----:B------:R-:W-:Y:S01]  /*1a90*/  ISETP.NE.AND.EX P1, PT, RZ, UR5, PT, P1 ;  /* 0x00000005ff007c0c */ /* 0x000fe2000bf25310 */
[----:B-1----:R-:W-:-:S05]  /*1aa0*/  @P0 IMAD.WIDE R4, R27, 0x4, R4 ;  /* 0x000000041b040825 */ /* 0x002fca00078e0204 */
[----:B------:R-:W2:Y:S04]  /*1ab0*/  @P0 LDG.E R0, desc[UR42][R4.64] ;  /* 0x0000002a04000981 */ /* 0x000ea8000c1e1900 */
[----:B------:R-:W2:Y:S03]  /*1ac0*/  @P0 LDG.E R3, desc[UR42][R4.64+0x4] ;  /* 0x0000042a04030981 */ /* 0x000ea6000c1e1900 */
[----:B------:R-:W-:Y:S01]  /*1ad0*/  @P1 IADD3 R6, P2, R31, UR4, RZ ;  /* 0x000000041f061c10 */ /* 0x000fe2000ff5e0ff */
[----:B-----5:R-:W-:-:S03]  /*1ae0*/  IMAD.MOV.U32 R95, RZ, RZ, R28 ;  /* 0x000000ffff5f7224 */ /* 0x020fc600078e001c */
[----:B------:R-:W-:-:S05]  /*1af0*/  @P1 IADD3.X R7, R30, UR5, RZ, P2, !PT ;  /* 0x000000051e071c10 */ /* 0x000fca00097fe4ff */
[----:B------:R1:W5:Y:S01]  /*1b00*/  @P1 LDG.E R95, desc[UR42][R6.64] ;  /* 0x0000002a065f1981 */ /* 0x000362000c1e1900 */
[----:B------:R-:W-:Y:S01]  /*1b10*/  LOP3.LUT R12, R8, 0xff, RZ, 0xc0, !PT ;  /* 0x000000ff080c7812 */ /* 0x000fe200078ec0ff */
[----:B------:R-:W-:Y:S01]  /*1b20*/  IMAD.IADD R11, R28, 0x1, -R11 ;  /* 0x000000011c0b7824 */ /* 0x000fe200078e0a0b */
[----:B------:R-:W-:Y:S01]  /*1b30*/  SHF.R.U32.HI R9, RZ, 0x10, R8 ;  /* 0x00000010ff097819 */ /* 0x000fe20000011608 */
[----:B------:R-:W-:Y:S01]  /*1b40*/  BSSY B0, `(.L_x_10409) ;  /* 0x000002b000007945 */ /* 0x000fe20003800000 */
[----:B------:R-:W-:Y:S01]  /*1b50*/  LOP3.LUT R19, R19, 0xfffffff7, RZ, 0xc0, !PT ;  /* 0xfffffff713137812 */ /* 0x000fe200078ec0ff */
[----:B------:R1:W-:Y:S04]  /*1b60*/  STL [R1+0x74], R12 ;  /* 0x0000740c01007387 */ /* 0x0003e80000100800 */
[----:B------:R1:W-:Y:S01]  /*1b70*/  STL [R1+0x58], R9 ;  /* 0x0000580901007387 */ /* 0x0003e20000100800 */
[----:B--2---:R-:W-:-:S04]  /*1b80*/  @P0 IMAD.IADD R24, R3, 0x1, -R0 ;  /* 0x0000000103180824 */ /* 0x004fc800078e0a00 */
[----:B------:R-:W-:-:S04]  /*1b90*/  IMAD.IADD R102, R11, 0x1, R24 ;  /* 0x000000010b667824 */ /* 0x000fc800078e0218 */
[C---:B------:R-:W-:Y:S01]  /*1ba0*/  VIADD R0, R102.reuse, 0x7f ;  /* 0x0000007f66007836 */ /* 0x040fe20000000000 */
[----:B------:R-:W-:-:S04]  /*1bb0*/  ISETP.GE.AND P3, PT, R102, 0x1, PT ;  /* 0x000000016600780c */ /* 0x000fc80003f66270 */
[----:B------:R-:W-:-:S04]  /*1bc0*/  SHF.R.S32.HI R3, RZ, 0x1f, R0 ;  /* 0x0000001fff037819 */ /* 0x000fc80000011400 */
[----:B------:R-:W-:Y:S01]  /*1bd0*/  LEA.HI R3, R3, R0, RZ, 0x7 ;  /* 0x0000000003037211 */ /* 0x000fe200078f38ff */
[----:B------:R-:W-:-:S03]  /*1be0*/  IMAD.MOV.U32 R0, RZ, RZ, RZ ;  /* 0x000000ffff007224 */ /* 0x000fc600078e00ff */
[----:B------:R-:W-:Y:S02]  /*1bf0*/  SHF.R.S32.HI R99, RZ, 0x7, R3 ;  /* 0x00000007ff637819 */ /* 0x000fe40000011403 */
[----:B------:R-:W-:Y:S01]  /*1c00*/  @P3 LOP3.LUT R19, R19, 0x8, RZ, 0xfc, !PT ;  /* 0x0000000813133812 */ /* 0x000fe200078efcff */
[----:B-1----:R-:W-:Y:S06]  /*1c10*/  @!P3 BRA `(.L_x_10410) ;  /* 0x000000000074b947 */ /* 0x002fec0003800000 */
[----:B------:R-:W-:Y:S01]  /*1c20*/  ISETP.NE.AND P0, PT, R9, RZ, PT ;  /* 0x000000ff0900720c */ /* 0x000fe20003f05270 */
[----:B------:R-:W-:-:S03]  /*1c30*/  ULDC UR4, c[0x0][0x9f0] ;  /* 0x00027c0000047ab9 */ /* 0x000fc60000000800 */
[----:B------:R-:W-:-:S04]  /*1c40*/  SEL R9, R9, UR4, P0 ;  /* 0x0000000409097c07 */ /* 0x000fc80008000000 */
[-C--:B------:R-:W-:Y:S02]  /*1c50*/  IABS R6, R9.reuse ;  /* 0x0000000900067213 */ /* 0x080fe40000000000 */
[----:B------:R-:W-:Y:S02]  /*1c60*/  IADD3 R0, R99, -0x1, R9 ;  /* 0xffffffff63007810 */ /* 0x000fe40007ffe009 */
[----:B------:R-:W1:Y:S01]  /*1c70*/  I2F.RP R3, R6 ;  /* 0x0000000600037306 */ /* 0x000e620000209400 */
[-C--:B------:R-:W-:Y:S02]  /*1c80*/  IABS R10, R9.reuse ;  /* 0x00000009000a7213 */ /* 0x080fe40000000000 */
[----:B------:R-:W-:Y:S02]  /*1c90*/  IABS R8, R0 ;  /* 0x0000000000087213 */ /* 0x000fe40000000000 */
[----:B------:R-:W-:-:S04]  /*1ca0*/  LOP3.LUT R0, R0, R9, RZ, 0x3c, !PT ;  /* 0x0000000900007212 */ /* 0x000fc800078e3cff */
[----:B------:R-:W-:Y:S01]  /*1cb0*/  ISETP.GE.AND P2, PT, R0, RZ, PT ;  /* 0x000000ff0000720c */ /* 0x000fe20003f46270 */
[----:B-1----:R-:W1:Y:S02]  /*1cc0*/  MUFU.RCP R3, R3 ;  /* 0x0000000300037308 */ /* 0x002e640000001000 */
[----:B-1----:R-:W-:Y:S02]  /*1cd0*/  VIADD R4, R3, 0xffffffe ;  /* 0x0ffffffe03047836 */ /* 0x002fe40000000000 */
[----:B------:R-:W-:-:S04]  /*1ce0*/  IMAD.MOV R3, RZ, RZ, -R10 ;  /* 0x000000ffff037224 */ /* 0x000fc800078e0a0a */
[----:B------:R1:W2:Y:S02]  /*1cf0*/  F2I.FTZ.U32.TRUNC.NTZ R5, R4 ;  /* 0x0000000400057305 */ /* 0x0002a4000021f000 */
[----:B-1----:R-:W-:Y:S02]  /*1d00*/  IMAD.MOV.U32 R4, RZ, RZ, RZ ;  /* 0x000000ffff047224 */ /* 0x002fe400078e00ff */
[----:B--2---:R-:W-:-:S04]  /*1d10*/  IMAD.MOV R7, RZ, RZ, -R5 ;  /* 0x000000ffff077224 */ /* 0x004fc800078e0a05 */
        /* <DEDUP_REMOVED lines=13> */
.L_x_10410:
[----:B------:R-:W-:Y:S05]  /*1df0*/  BSYNC B0 ;  /* 0x0000000000007941 */ /* 0x000fea0003800000 */
.L_x_10409:
        /* <DEDUP_REMOVED lines=35> */
[----:B01---5:R-:W-:Y:S05]  /*2030*/  CALL.ABS.NOINC R14 ;  /* 0x000000000e007343 */ /* 0x023fea0003c00000 */
.L_x_10413:
[----:B------:R-:W-:Y:S05]  /*2040*/  BSYNC B6 ;  /* 0x0000000000067941 */ /* 0x000fea0003800000 */
.L_x_10412:
        /* <DEDUP_REMOVED lines=20> */
.L_x_10415:
[----:B------:R-:W-:Y:S05]  /*2190*/  BSYNC B6 ;  /* 0x0000000000067941 */ /* 0x000fea0003800000 */
.L_x_10414:
[----:B------:R-:W-:Y:S01]  /*21a0*/  ULDC.64 UR4, c[0x0][0x9f8] ;  /* 0x00027e0000047ab9 */ /* 0x000fe20000000a00 */
[----:B------:R-:W-:Y:S01]  /*21b0*/  IMAD.MOV.U32 R0, RZ, RZ, R27 ;  /* 0x000000ffff007224 */ /* 0x000fe200078e001b */
[----:B------:R-:W-:Y:S01]  /*21c0*/  ISETP.NE.U32.AND P0, PT, RZ, UR4, PT ;  /* 0x00000004ff007c0c */ /* 0x000fe2000bf05070 */
[----:B0-----:R-:W2:Y:S01]  /*21d0*/  LDL R29, [R1+0xa0] ;  /* 0x0000a000011d7983 */ /* 0x001ea20000100800 */
[----:B------:R-:W0:Y:S02]  /*21e0*/  LDC.64 R86, c[0x0][0x408] ;  /* 0x00010200ff567b82 */ /* 0x000e240000000a00 */
[----:B------:R-:W-:Y:S01]  /*21f0*/  ISETP.NE.AND.EX P0, PT, RZ, UR5, PT, P0 ;  /* 0x00000005ff007c0c */ /* 0x000fe2000bf05300 */
[----:B------:R-:W1:Y:S01]  /*2200*/  S2R R20, SR_TID.X ;  /* 0x0000000000147919 */ /* 0x000e620000002100 */
[----:B------:R-:W-:-:S04]  /*2210*/  SHF.R.S32.HI R13, RZ, 0x1f, R139 ;  /* 0x0000001fff0d7819 */ /* 0x000fc8000001148b */
[----:B------:R-:W3:Y:S07]  /*2220*/  LDC.64 R8, c[0x0][0x3f8] ;  /* 0x0000fe00ff087b82 */ /* 0x000eee0000000a00 */
[----:B------:R-:W-:Y:S01]  /*2230*/  @P0 IADD3 R4, P1, R31, UR4, RZ ;  /* 0x000000041f040c10 */ /* 0x000fe2000ff3e0ff */
[----:B------:R-:W4:Y:S03]  /*2240*/  LDC R11, c[0x0][0x3f4] ;  /* 0x0000fd00ff0b7b82 */ /* 0x000f260000000800 */
[----:B------:R-:W-:-:S05]  /*2250*/  @P0 IADD3.X R5, R30, UR5, RZ, P1, !PT ;  /* 0x000000051e050c10 */ /* 0x000fca0008ffe4ff */
[----:B------:R0:W2:Y:S01]  /*2260*/  @P0 LDG.E R0, desc[UR42][R4.64] ;  /* 0x0000002a04000981 */ /* 0x0000a2000c1e1900 */
[----:B-1----:R-:W-:Y:S01]  /*2270*/  SHF.R.U32.HI R27, RZ, 0x7, R20 ;  /* 0x00000007ff1b7819 */ /* 0x002fe20000011614 */
[----:B------:R-:W-:-:S03]  /*2280*/  VIADD R3, R20, 0xffffff80 ;  /* 0xffffff8014037836 */ /* 0x000fc60000000000 */
[----:B------:R-:W-:Y:S02]  /*2290*/  ISETP.NE.AND P6, PT, R27, 0x1, PT ;  /* 0x000000011b00780c */ /* 0x000fe40003fc5270 */
[----:B------:R-:W-:-:S04]  /*22a0*/  SHF.R.S32.HI R6, RZ, 0x1f, R3 ;  /* 0x0000001fff067819 */ /* 0x000fc80000011403 */
[----:B------:R-:W-:Y:S01]  /*22b0*/  LEA.HI R6, R6, R3, RZ, 0x2 ;  /* 0x0000000306067211 */ /* 0x000fe200078f10ff */
[----:B------:R-:W-:-:S06]  /*22c0*/  VIADD R3, R16, 0x10 ;  /* 0x0000001010037836 */ /* 0x000fcc0000000000 */
[----:B------:R-:W-:Y:S05]  /*22d0*/  @!P6 WARPSYNC.ALL ;  /* 0x000000000000e948 */ /* 0x000fea0003800000 */
[----:B------:R-:W-:Y:S02]  /*22e0*/  ULDC UR4, c[0x0][0x2f4] ;  /* 0x0000bd0000047ab9 */ /* 0x000fe40000000800 */
[----:B------:R-:W-:Y:S02]  /*22f0*/  ISETP.GE.AND P1, PT, R3, UR4, PT ;  /* 0x0000000403007c0c */ /* 0x000fe4000bf26270 */
[----:B------:R-:W-:Y:S02]  /*2300*/  SHF.R.S32.HI R71, RZ, 0x2, R6 ;  /* 0x00000002ff477819 */ /* 0x000fe40000011406 */
[----:B0-----:R-:W-:-:S02]  /*2310*/  SEL R5, RZ, 0xffffffff, P1 ;  /* 0xffffffffff057807 */ /* 0x001fc40000800000 */
[----:B------:R-:W-:Y:S02]  /*2320*/  SHF.R.S32.HI R6, RZ, 0x1f, R6 ;  /* 0x0000001fff067819 */ /* 0x000fe40000011406 */
[----:B------:R-:W-:Y:S01]  /*2330*/  ISETP.GE.AND P0, PT, R16, UR4, PT ;  /* 0x0000000410007c0c */ /* 0x000fe2000bf06270 */
[----:B------:R-:W-:Y:S01]  /*2340*/  IMAD.SHL.U32 R5, R5, 0x2, RZ ;  /* 0x0000000205057824 */ /* 0x000fe200078e00ff */
[----:B------:R-:W-:Y:S02]  /*2350*/  LEA.HI R6, R6, R71, RZ, 0x2 ;  /* 0x0000004706067211 */ /* 0x000fe400078f10ff */
[----:B------:R-:W-:Y:S02]  /*2360*/  SEL R4, RZ, 0x1, P0 ;  /* 0x00000001ff047807 */ /* 0x000fe40000000000 */
[----:B------:R-:W-:Y:S02]  /*2370*/  LOP3.LUT R6, R6, 0xfffffffc, RZ, 0xc0, !PT ;  /* 0xfffffffc06067812 */ /* 0x000fe400078ec0ff */
[----:B------:R-:W-:Y:S01]  /*2380*/  LOP3.LUT R5, R5, 0x2, R4, 0xe2, !PT ;  /* 0x0000000205057812 */ /* 0x000fe200078ee204 */
[----:B------:R-:W-:-:S02]  /*2390*/  VIADD R4, R16, 0x20 ;  /* 0x0000002010047836 */ /* 0x000fc40000000000 */
[----:B------:R-:W-:Y:S01]  /*23a0*/  IMAD.IADD R71, R71, 0x1, -R6 ;  /* 0x0000000147477824 */ /* 0x000fe200078e0a06 */
[----:B------:R-:W-:Y:S01]  /*23b0*/  ISETP.GE.AND P1, PT, R23, UR4, PT ;  /* 0x0000000417007c0c */ /* 0x000fe2000bf26270 */
[----:B------:R-:W-:Y:S01]  /*23c0*/  IMAD R6, R13, R86, RZ ;  /* 0x000000560d067224 */ /* 0x000fe200078e02ff */
[----:B------:R-:W-:Y:S02]  /*23d0*/  ISETP.GE.AND P0, PT, R4, UR4, PT ;  /* 0x0000000404007c0c */ /* 0x000fe4000bf06270 */
[----:B------:R-:W-:Y:S01]  /*23e0*/  SEL R7, RZ, 0x8, P1 ;  /* 0x00000008ff077807 */ /* 0x000fe20000800000 */
[----:B------:R-:W-:Y:S01]  /*23f0*/  IMAD R15, R139, R87, R6 ;  /* 0x000000578b0f7224 */ /* 0x000fe200078e0206 */
[----:B------:R-:W-:Y:S02]  /*2400*/  SEL R6, RZ, 0x4, P0 ;  /* 0x00000004ff067807 */ /* 0x000fe40000000000 */
[----:B------:R-:W-:Y:S02]  /*2410*/  ISETP.GE.AND P0, PT, R22, UR4, PT ;  /* 0x0000000416007c0c */ /* 0x000fe4000bf06270 */
[----:B------:R-:W-:-:S02]  /*2420*/  LOP3.LUT R5, R7, R5, R6, 0xfe, !PT ;  /* 0x0000000507057212 */ /* 0x000fc400078efe06 */
[----:B------:R-:W-:Y:S02]  /*2430*/  SEL R6, RZ, 0x10, P0 ;  /* 0x00000010ff067807 */ /* 0x000fe40000000000 */
[----:B------:R-:W-:Y:S02]  /*2440*/  LOP3.LUT P0, RZ, R71, 0x2, RZ, 0xc0, !PT ;  /* 0x0000000247ff7812 */ /* 0x000fe4000780c0ff */
[----:B------:R-:W-:Y:S01]  /*2450*/  LOP3.LUT R19, R19, 0xfffffffb, RZ, 0xc0, !PT ;  /* 0xfffffffb13137812 */ /* 0x000fe200078ec0ff */
[----:B------:R-:W-:Y:S01]  /*2460*/  IMAD.IADD R85, R85, 0x1, R28 ;  /* 0x0000000155557824 */ /* 0x000fe200078e021c */
[----:B------:R-:W-:Y:S01]  /*2470*/  LOP3.LUT R28, R5, R6, RZ, 0xfc, !PT ;  /* 0x00000006051c7212 */ /* 0x000fe200078efcff */
[----:B---3--:R-:W-:Y:S01]  /*2480*/  IMAD R6, R13, R8, RZ ;  /* 0x000000080d067224 */ /* 0x008fe200078e02ff */
[----:B----4-:R-:W-:-:S07]  /*2490*/  ISETP.GE.AND P2, PT, R3, R11, PT ;  /* 0x0000000b0300720c */ /* 0x010fce0003f46270 */
[----:B------:R-:W-:Y:S02]  /*24a0*/  @P0 LOP3.LUT R19, R19, 0x4, RZ, 0xfc, !PT ;  /* 0x0000000413130812 */ /* 0x000fe400078efcff */
[----:B------:R-:W-:Y:S01]  /*24b0*/  ISETP.GE.AND P0, PT, R16, R11, PT ;  /* 0x0000000b1000720c */ /* 0x000fe20003f06270 */
[----:B------:R-:W-:Y:S01]  /*24c0*/  IMAD R13, R139, R9, R6 ;  /* 0x000000098b0d7224 */ /* 0x000fe200078e0206 */
[----:B------:R-:W-:Y:S02]  /*24d0*/  SHF.R.S32.HI R143, RZ, 0x1f, R142 ;  /* 0x0000001fff8f7819 */ /* 0x000fe4000001148e */
[C---:B------:R-:W-:Y:S02]  /*24e0*/  SEL R5, R11.reuse, RZ, P0 ;  /* 0x000000ff0b057207 */ /* 0x040fe40000000000 */
[----:B------:R-:W-:Y:S02]  /*24f0*/  ISETP.GE.AND P1, PT, R4, R11, PT ;  /* 0x0000000b0400720c */ /* 0x000fe40003f26270 */
[C---:B------:R-:W-:Y:S01]  /*2500*/  SEL R6, R11.reuse, RZ, P2 ;  /* 0x000000ff0b067207 */ /* 0x040fe20001000000 */
[----:B------:R-:W-:Y:S01]  /*2510*/  IMAD.IADD R5, R16, 0x1, R5 ;  /* 0x0000000110057824 */ /* 0x000fe200078e0205 */
[----:B------:R-:W-:Y:S01]  /*2520*/  SEL R7, R11, RZ, P1 ;  /* 0x000000ff0b077207 */ /* 0x000fe20000800000 */
[----:B------:R-:W-:-:S04]  /*2530*/  IMAD.WIDE.U32 R66, R139, R8, R16 ;  /* 0x000000088b427225 */ /* 0x000fc800078e0010 */
[----:B------:R-:W-:-:S04]  /*2540*/  IMAD.WIDE.U32 R68, R139, R8, R142 ;  /* 0x000000088b447225 */ /* 0x000fc800078e008e */
[----:B------:R-:W-:Y:S01]  /*2550*/  IMAD.IADD R10, R3, 0x1, R6 ;  /* 0x00000001030a7824 */ /* 0x000fe200078e0206 */
[----:B------:R-:W-:Y:S01]  /*2560*/  SHF.R.S32.HI R6, RZ, 0x1f, R5 ;  /* 0x0000001fff067819 */ /* 0x000fe20000011405 */
[----:B------:R-:W-:-:S04]  /*2570*/  IMAD.WIDE.U32 R62, R139, R86, R16 ;  /* 0x000000568b3e7225 */ /* 0x000fc800078e0010 */
[----:B------:R-:W-:-:S04]  /*2580*/  IMAD.WIDE.U32 R64, R139, R86, R142 ;  /* 0x000000568b407225 */ /* 0x000fc800078e008e */
[----:B------:R-:W-:Y:S02]  /*2590*/  IMAD.IADD R67, R67, 0x1, R13 ;  /* 0x0000000143437824 */ /* 0x000fe400078e020d */
[----:B------:R-:W-:Y:S01]  /*25a0*/  IMAD.IADD R69, R13, 0x1, R69 ;  /* 0x000000010d457824 */ /* 0x000fe200078e0245 */
[----:B------:R-:W-:Y:S01]  /*25b0*/  SHF.R.S32.HI R13, RZ, 0x1f, R10 ;  /* 0x0000001fff0d7819 */ /* 0x000fe2000001140a */
[----:B------:R-:W-:Y:S01]  /*25c0*/  IMAD.IADD R12, R4, 0x1, R7 ;  /* 0x00000001040c7824 */ /* 0x000fe200078e0207 */
[CC--:B------:R-:W-:Y:S01]  /*25d0*/  LEA.HI R70, R6.reuse, R5.reuse, RZ, 0x3 ;  /* 0x0000000506467211 */ /* 0x0c0fe200078f18ff */
[----:B------:R-:W-:Y:S01]  /*25e0*/  IMAD.IADD R63, R63, 0x1, R15 ;  /* 0x000000013f3f7824 */ /* 0x000fe200078e020f */
[----:B------:R-:W-:Y:S01]  /*25f0*/  LEA.HI R7, R6, R5, RZ, 0x5 ;  /* 0x0000000506077211 */ /* 0x000fe200078f28ff */
[----:B------:R-:W-:Y:S01]  /*2600*/  IMAD.IADD R65, R15, 0x1, R65 ;  /* 0x000000010f417824 */ /* 0x000fe200078e0241 */
[----:B------:R-:W-:Y:S02]  /*2610*/  LOP3.LUT R19, R19, 0xfffffffe, RZ, 0xc0, !PT ;  /* 0xfffffffe13137812 */ /* 0x000fe400078ec0ff */
[----:B------:R-:W-:-:S02]  /*2620*/  SHF.R.S32.HI R15, RZ, 0x1f, R12 ;  /* 0x0000001fff0f7819 */ /* 0x000fc4000001140c */
[CC--:B------:R-:W-:Y:S02]  /*2630*/  LEA.HI R5, R13.reuse, R10.reuse, RZ, 0x3 ;  /* 0x0000000a0d057211 */ /* 0x0c0fe400078f18ff */
[----:B------:R-:W-:Y:S02]  /*2640*/  LEA.HI R10, R13, R10, RZ, 0x5 ;  /* 0x0000000a0d0a7211 */ /* 0x000fe400078f28ff */
[----:B------:R-:W-:Y:S02]  /*2650*/  @P2 LOP3.LUT R19, R19, 0x1, RZ, 0xfc, !PT ;  /* 0x0000000113132812 */ /* 0x000fe400078efcff */
[-C--:B------:R-:W-:Y:S01]  /*2660*/  LEA.HI R6, R15, R12.reuse, RZ, 0x3 ;  /* 0x0000000c0f067211 */ /* 0x080fe200078f18ff */
[----:B------:R-:W-:Y:S01]  /*2670*/  IMAD.SHL.U32 R7, R7, 0x80, RZ ;  /* 0x0000008007077824 */ /* 0x000fe200078e00ff */
[----:B------:R-:W-:Y:S01]  /*2680*/  LEA.HI R12, R15, R12, RZ, 0x5 ;  /* 0x0000000c0f0c7211 */ /* 0x000fe200078f28ff */
[----:B------:R-:W-:Y:S01]  /*2690*/  IMAD.SHL.U32 R13, R10, 0x80, RZ ;  /* 0x000000800a0d7824 */ /* 0x000fe200078e00ff */
[----:B------:R-:W-:-:S02]  /*26a0*/  LOP3.LUT R10, R144, 0x18, R70, 0xf8, !PT ;  /* 0x00000018900a7812 */ /* 0x000fc400078ef846 */
[----:B------:R-:W-:Y:S01]  /*26b0*/  LOP3.LUT R19, R19, 0xfffffffd, RZ, 0xc0, !PT ;  /* 0xfffffffd13137812 */ /* 0x000fe200078ec0ff */
[----:B------:R-:W-:Y:S01]  /*26c0*/  IMAD.SHL.U32 R15, R12, 0x80, RZ ;  /* 0x000000800c0f7824 */ /* 0x000fe200078e00ff */
[----:B-----5:R-:W-:Y:S02]  /*26d0*/  SHF.R.S32.HI R21, RZ, 0x1f, R95 ;  /* 0x0000001fff157819 */ /* 0x020fe4000001145f */
[----:B------:R-:W-:Y:S02]  /*26e0*/  LOP3.LUT R12, R144, 0x18, R5, 0xf8, !PT ;  /* 0x00000018900c7812 */ /* 0x000fe400078ef805 */
[----:B------:R-:W-:Y:S02]  /*26f0*/  LOP3.LUT R7, R7, 0xfffff000, RZ, 0xc0, !PT ;  /* 0xfffff00007077812 */ /* 0x000fe400078ec0ff */
[----:B------:R-:W-:Y:S02]  /*2700*/  LOP3.LUT R10, R10, R145, RZ, 0x3c, !PT ;  /* 0x000000910a0a7212 */ /* 0x000fe400078e3cff */
[----:B------:R-:W-:-:S02]  /*2710*/  @P1 LOP3.LUT R19, R19, 0x2, RZ, 0xfc, !PT ;  /* 0x0000000213131812 */ /* 0x000fc400078efcff */
[----:B------:R-:W-:Y:S01]  /*2720*/  ISETP.GE.AND P1, PT, R136, UR4, PT ;  /* 0x0000000488007c0c */ /* 0x000fe2000bf26270 */
[----:B------:R-:W-:Y:S01]  /*2730*/  IMAD R20, R21, R86, RZ ;  /* 0x0000005615147224 */ /* 0x000fe200078e02ff */
[----:B------:R-:W-:Y:S01]  /*2740*/  LOP3.LUT R13, R13, 0xfffff000, RZ, 0xc0, !PT ;  /* 0xfffff0000d0d7812 */ /* 0x000fe200078ec0ff */
[----:B------:R-:W-:Y:S01]  /*2750*/  VIADD R101, R27, 0x8 ;  /* 0x000000081b657836 */ /* 0x000fe20000000000 */
[----:B------:R-:W-:Y:S02]  /*2760*/  LOP3.LUT R12, R12, R145, RZ, 0x3c, !PT ;  /* 0x000000910c0c7212 */ /* 0x000fe400078e3cff */
[----:B------:R-:W-:Y:S01]  /*2770*/  IADD3 R94, R10, R7, R146 ;  /* 0x000000070a5e7210 */ /* 0x000fe20007ffe092 */
[-C--:B------:R-:W-:Y:S01]  /*2780*/  IMAD R10, R21, R8.reuse, RZ ;  /* 0x00000008150a7224 */ /* 0x080fe200078e02ff */
[----:B------:R-:W-:Y:S02]  /*2790*/  LOP3.LUT R14, R144, 0x18, R6, 0xf8, !PT ;  /* 0x00000018900e7812 */ /* 0x000fe400078ef806 */
[----:B------:R-:W-:Y:S01]  /*27a0*/  SEL R27, RZ, 0x20, P1 ;  /* 0x00000020ff1b7807 */ /* 0x000fe20000800000 */
[C---:B------:R-:W-:Y:S01]  /*27b0*/  IMAD R73, R95.reuse, R9, R10 ;  /* 0x000000095f497224 */ /* 0x040fe200078e020a */
[----:B------:R-:W-:Y:S01]  /*27c0*/  IADD3 R93, R12, R13, R146 ;  /* 0x0000000d0c5d7210 */ /* 0x000fe20007ffe092 */
[----:B------:R-:W-:Y:S01]  /*27d0*/  IMAD R13, R95, R87, R20 ;  /* 0x000000575f0d7224 */ /* 0x000fe200078e0214 */
[----:B------:R-:W-:Y:S01]  /*27e0*/  LOP3.LUT R15, R15, 0xfffff000, RZ, 0xc0, !PT ;  /* 0xfffff0000f0f7812 */ /* 0x000fe200078ec0ff */
[----:B------:R-:W-:Y:S01]  /*27f0*/  IMAD.WIDE.U32 R66, R95, R8, R66 ;  /* 0x000000085f427225 */ /* 0x000fe200078e0042 */
[----:B------:R-:W-:-:S02]  /*2800*/  LOP3.LUT R14, R14, R145, RZ, 0x3c, !PT ;  /* 0x000000910e0e7212 */ /* 0x000fc400078e3cff */
[----:B------:R-:W-:Y:S01]  /*2810*/  LOP3.LUT R10, R70, 0xfffffff8, RZ, 0xc0, !PT ;  /* 0xfffffff8460a7812 */ /* 0x000fe200078ec0ff */
[-C--:B------:R-:W-:Y:S01]  /*2820*/  IMAD.WIDE.U32 R62, R95, R86.reuse, R62 ;  /* 0x000000565f3e7225 */ /* 0x080fe200078e003e */
[----:B------:R-:W-:Y:S02]  /*2830*/  LOP3.LUT R20, R5, 0xfffffff8, RZ, 0xc0, !PT ;  /* 0xfffffff805147812 */ /* 0x000fe400078ec0ff */
[----:B------:R-:W-:Y:S01]  /*2840*/  LOP3.LUT R21, R6, 0xfffffff8, RZ, 0xc0, !PT ;  /* 0xfffffff806157812 */ /* 0x000fe200078ec0ff */
[----:B------:R-:W-:Y:S01]  /*2850*/  IMAD.WIDE.U32 R64, R95, R86, R64 ;  /* 0x000000565f407225 */ /* 0x000fe200078e0040 */
[----:B------:R-:W-:-:S03]  /*2860*/  LOP3.LUT R27, R28, R27, RZ, 0xfc, !PT ;  /* 0x0000001b1c1b7212 */ /* 0x000fc600078efcff */
[----:B------:R-:W-:Y:S01]  /*2870*/  IMAD.WIDE.U32 R68, R95, R8, R68 ;  /* 0x000000085f447225 */ /* 0x000fe200078e0044 */
[----:B------:R-:W-:Y:S02]  /*2880*/  SHF.L.U64.HI R88, R8, 0x7, R9 ;  /* 0x0000000708587819 */ /* 0x000fe40000010209 */
[C---:B------:R-:W-:Y:S01]  /*2890*/  SHF.L.U64.HI R87, R86.reuse, 0x7, R87 ;  /* 0x0000000756577819 */ /* 0x040fe20000010257 */
[----:B------:R-:W-:Y:S01]  /*28a0*/  IMAD.SHL.U32 R7, R86, 0x80, RZ ;  /* 0x0000008056077824 */ /* 0x000fe200078e00ff */
[----:B------:R-:W-:Y:S01]  /*28b0*/  IADD3 R92, R14, R15, R146 ;  /* 0x0000000f0e5c7210 */ /* 0x000fe20007ffe092 */
[----:B------:R-:W-:Y:S01]  /*28c0*/  IMAD.IADD R81, R67, 0x1, R73 ;  /* 0x0000000143517824 */ /* 0x000fe200078e0249 */
[----:B------:R-:W-:Y:S01]  /*28d0*/  SHF.R.S32.HI R91, RZ, 0x1f, R10 ;  /* 0x0000001fff5b7819 */ /* 0x000fe2000001140a */
[----:B------:R-:W-:Y:S01]  /*28e0*/  IMAD.SHL.U32 R8, R8, 0x80, RZ ;  /* 0x0000008008087824 */ /* 0x000fe200078e00ff */
[----:B------:R-:W-:Y:S01]  /*28f0*/  SHF.R.S32.HI R90, RZ, 0x1f, R20 ;  /* 0x0000001fff5a7819 */ /* 0x000fe20000011414 */
[----:B------:R-:W-:Y:S01]  /*2900*/  IMAD.SHL.U32 R98, R11, 0x2, RZ ;  /* 0x000000020b627824 */ /* 0x000fe200078e00ff */
[----:B------:R-:W-:Y:S01]  /*2910*/  SHF.R.S32.HI R89, RZ, 0x1f, R21 ;  /* 0x0000001fff597819 */ /* 0x000fe20000011415 */
[----:B------:R-:W-:Y:S01]  /*2920*/  IMAD.IADD R84, R63, 0x1, R13 ;  /* 0x000000013f547824 */ /* 0x000fe200078e020d */
[----:B------:R-:W-:Y:S01]  /*2930*/  LOP3.LUT R28, R28, 0x1, RZ, 0xc0, !PT ;  /* 0x000000011c1c7812 */ /* 0x000fe200078ec0ff */
[----:B------:R-:W-:Y:S01]  /*2940*/  IMAD.IADD R80, R13, 0x1, R65 ;  /* 0x000000010d507824 */ /* 0x000fe200078e0241 */
[----:B------:R-:W-:Y:S01]  /*2950*/  LOP3.LUT R30, R27, 0x4, RZ, 0xc0, !PT ;  /* 0x000000041b1e7812 */ /* 0x000fe200078ec0ff */
[----:B------:R-:W-:-:S02]  /*2960*/  IMAD.IADD R73, R73, 0x1, R69 ;  /* 0x0000000149497824 */ /* 0x000fc400078e0245 */
[----:B--2---:R-:W-:Y:S01]  /*2970*/  IMAD R9, R29, 0xc0, R139 ;  /* 0x000000c01d097824 */ /* 0x004fe200078e028b */
[----:B------:R-:W-:Y:S02]  /*2980*/  LOP3.LUT R29, R27, 0x2, RZ, 0xc0, !PT ;  /* 0x000000021b1d7812 */ /* 0x000fe400078ec0ff */
[----:B------:R-:W-:Y:S01]  /*2990*/  SHF.R.S32.HI R86, RZ, 0x1f, R0 ;  /* 0x0000001fff567819 */ /* 0x000fe20000011400 */
[----:B------:R-:W-:Y:S06]  /*29a0*/  @!P6 BAR.SYNC.DEFER_BLOCKING 0x9, 0x100 ;  /* 0x024400000000eb1d */ /* 0x000fec0000010000 */
.L_x_10474:
[----:B--2---:R-:W2:Y:S01]  /*29b0*/  LDL R34, [R1+0x4c] ;  /* 0x00004c0001227983 */ /* 0x004ea20000100800 */
[----:B0-----:R-:W0:Y:S01]  /*29c0*/  LDC R75, c[0x0][0x430] ;  /* 0x00010c00ff4b7b82 */ /* 0x001e220000000800 */
[----:B------:R-:W-:Y:S02]  /*29d0*/  VIADD R11, R25, 0xffffffff ;  /* 0xffffffff190b7836 */ /* 0x000fe40000000000 */
[----:B------:R-:W-:Y:S02]  /*29e0*/  IMAD.MOV.U32 R74, RZ, RZ, RZ ;  /* 0x000000ffff4a7224 */ /* 0x000fe400078e00ff */
[----:B------:R-:W-:-:S03]  /*29f0*/  IMAD R14, R11, 0x80, R9 ;  /* 0x000000800b0e7824 */ /* 0x000fc600078e0209 */
[----:B-1----:R-:W1:Y:S01]  /*2a00*/  LDC R96, c[0x0][0x3f4] ;  /* 0x0000fd00ff607b82 */ /* 0x002e620000000800 */
[----:B---3--:R-:W-:-:S04]  /*2a10*/  IMAD.IADD R31, R85, 0x1, R14 ;  /* 0x00000001551f7824 */ /* 0x008fc800078e020e */
[----:B------:R-:W-:Y:S01]  /*2a20*/  IMAD.MOV.U32 R32, RZ, RZ, R31 ;  /* 0x000000ffff207224 */ /* 0x000fe200078e001f */
[----:B0-----:R-:W-:-:S13]  /*2a30*/  ISETP.NE.AND P1, PT, R75, 0x1, PT ;  /* 0x000000014b00780c */ /* 0x001fda0003f25270 */
[----:B------:R-:W0:Y:S08]  /*2a40*/  @P1 LDC R12, c[0x0][0x434] ;  /* 0x00010d00ff0c1b82 */ /* 0x000e300000000800 */
[----:B------:R-:W3:Y:S01]  /*2a50*/  @P1 LDC R13, c[0x0][0x438] ;  /* 0x00010e00ff0d1b82 */ /* 0x000ee20000000800 */
[----:B0-----:R-:W-:-:S05]  /*2a60*/  @P1 IMAD.HI.U32 R12, R31, R12, RZ ;  /* 0x0000000c1f0c1227 */ /* 0x001fca00078e00ff */
[----:B---3--:R-:W-:Y:S02]  /*2a70*/  @P1 SHF.R.U32.HI R32, RZ, R13, R12 ;  /* 0x0000000dff201219 */ /* 0x008fe4000001160c */
[----:B------:R-:W-:-:S04]  /*2a80*/  ISETP.GE.AND P1, PT, R14, R24, PT ;  /* 0x000000180e00720c */ /* 0x000fc80003f26270 */
[----:B------:R-:W-:-:S13]  /*2a90*/  ISETP.GT.OR P1, PT, R9, 0x7f, P1 ;  /* 0x0000007f0900780c */ /* 0x000fda0000f24670 */
[----:B------:R-:W0:Y:S01]  /*2aa0*/  @!P1 LDC.64 R14, c[0x0][0x428] ;  /* 0x00010a00ff0e9b82 */ /* 0x000e220000000a00 */
[----:B------:R-:W-:-:S07]  /*2ab0*/  @!P1 SHF.R.S32.HI R33, RZ, 0x1f, R32 ;  /* 0x0000001fff219819 */ /* 0x000fce0000011420 */
[----:B------:R-:W3:Y:S01]  /*2ac0*/  @!P1 LDC.64 R12, c[0x0][0x418] ;  /* 0x00010600ff0c9b82 */ /* 0x000ee20000000a00 */
[----:B------:R-:W-:Y:S01]  /*2ad0*/  LOP3.LUT P3, RZ, R71, 0x2, RZ, 0xc0, !PT ;  /* 0x0000000247ff7812 */ /* 0x000fe2000786c0ff */
[----:B0-----:R-:W-:-:S04]  /*2ae0*/  @!P1 IMAD R25, R86, R14, RZ ;  /* 0x0000000e56199224 */ /* 0x001fc800078e02ff */
[C---:B------:R-:W-:Y:S02]  /*2af0*/  @!P1 IMAD R25, R0.reuse, R15, R25 ;  /* 0x0000000f00199224 */ /* 0x040fe400078e0219 */
[----:B------:R-:W-:-:S04]  /*2b00*/  @!P1 IMAD.WIDE.U32 R14, R0, R14, R32 ;  /* 0x0000000e000e9225 */ /* 0x000fc800078e0020 */
[----:B------:R-:W-:Y:S01]  /*2b10*/  @!P1 IMAD.IADD R15, R15, 0x1, R25 ;  /* 0x000000010f0f9824 */ /* 0x000fe200078e0219 */
[----:B---3--:R-:W-:-:S04]  /*2b20*/  @!P1 LEA R12, P2, R14, R12, 0x2 ;  /* 0x0000000c0e0c9211 */ /* 0x008fc800078410ff */
[----:B------:R-:W-:Y:S02]  /*2b30*/  @!P1 LEA.HI.X R13, R14, R13, R15, 0x2, P2 ;  /* 0x0000000d0e0d9211 */ /* 0x000fe400010f140f */
[----:B-1----:R-:W-:Y:S01]  /*2b40*/  ISETP.GE.AND P2, PT, R96, 0x1, PT ;  /* 0x000000016000780c */ /* 0x002fe20003f46270 */
[----:B------:R-:W-:Y:S01]  /*2b50*/  IMAD.MOV R14, RZ, RZ, -R32 ;  /* 0x000000ffff0e7224 */ /* 0x000fe200078e0a20 */
[----:B------:R-:W-:Y:S05]  /*2b60*/  YIELD ;  /* 0x0000000000007946 */ /* 0x000fea0003800000 */
[----:B------:R-:W-:Y:S01]  /*2b70*/  BSSY B0, `(.L_x_10416) ;  /* 0x000042b000007945 */ /* 0x000fe20003800000 */
[----:B------:R0:W5:Y:S01]  /*2b80*/  @!P1 LDG.E R74, desc[UR42][R12.64] ;  /* 0x0000002a0c4a9981 */ /* 0x000162000c1e1900 */
[----:B------:R-:W-:Y:S01]  /*2b90*/  IMAD R75, R75, R14, R31 ;  /* 0x0000000e4b4b7224 */ /* 0x000fe200078e021f */
[----:B------:R-:W-:Y:S01]  /*2ba0*/  ISETP.GT.AND P1, PT, R11, R72, PT ;  /* 0x000000480b00720c */ /* 0x000fe20003f24270 */
[----:B------:R-:W-:-:S02]  /*2bb0*/  IMAD.MOV.U32 R25, RZ, RZ, R11 ;  /* 0x000000ffff197224 */ /* 0x000fc400078e000b */
[----:B--2---:R-:W-:-:S04]  /*2bc0*/  IMAD R61, R18, 0x3000, R34 ;  /* 0x00003000123d7824 */ /* 0x004fc800078e0222 */
[C---:B------:R-:W-:Y:S02]  /*2bd0*/  VIADD R15, R61.reuse, 0x10 ;  /* 0x000000103d0f7836 */ /* 0x040fe40000000000 */
[C---:B------:R-:W-:Y:S02]  /*2be0*/  @P3 VIADD R15, R61.reuse, 0xfffffff0 ;  /* 0xfffffff03d0f3836 */ /* 0x040fe40000000000 */
[--C-:B------:R-:W-:Y:S02]  /*2bf0*/  IMAD R61, R61, 0x2, R26.reuse ;  /* 0x000000023d3d7824 */ /* 0x100fe400078e021a */
[----:B------:R-:W-:Y:S01]  /*2c00*/  IMAD R60, R15, 0x2, R26 ;  /* 0x000000020f3c7824 */ /* 0x000fe200078e021a */
[----:B0-----:R-:W-:Y:S06]  /*2c10*/  @!P2 BRA `(.L_x_10417) ;  /* 0x0000003c0064a947 */ /* 0x001fec0003800000 */
[----:B------:R-:W-:Y:S01]  /*2c20*/  SHF.R.S32.HI R76, RZ, 0x1f, R75 ;  /* 0x0000001fff4c7819 */ /* 0x000fe2000001144b */
[----:B------:R-:W-:Y:S01]  /*2c30*/  ULDC.64 UR4, c[0x0][0x300] ;  /* 0x0000c00000047ab9 */ /* 0x000fe20000000a00 */
[----:B-----5:R-:W-:Y:S01]  /*2c40*/  SHF.R.S32.HI R77, RZ, 0x1f, R74 ;  /* 0x0000001fff4d7819 */ /* 0x020fe2000001144a */
[----:B------:R-:W-:Y:S01]  /*2c50*/  IMAD.WIDE.U32 R12, R75, UR4, RZ ;  /* 0x000000044b0c7c25 */ /* 0x000fe2000f8e00ff */
[----:B------:R-:W-:-:S03]  /*2c60*/  ULDC.64 UR6, c[0x0][0x2e8] ;  /* 0x0000ba0000067ab9 */ /* 0x000fc60000000a00 */
[----:B------:R-:W-:Y:S02]  /*2c70*/  IMAD R14, R76, UR4, RZ ;  /* 0x000000044c0e7c24 */ /* 0x000fe4000f8e02ff */
[----:B------:R-:W-:Y:S02]  /*2c80*/  IMAD R78, R11, -0x80, R24 ;  /* 0xffffff800b4e7824 */ /* 0x000fe400078e0218 */
[----:B------:R-:W-:Y:S01]  /*2c90*/  IMAD R15, R75, UR5, R14 ;  /* 0x000000054b0f7c24 */ /* 0x000fe2000f8e020e */
[----:B------:R-:W-:Y:S01]  /*2ca0*/  ULDC.64 UR4, c[0x0][0x310] ;  /* 0x0000c40000047ab9 */ /* 0x000fe20000000a00 */
[----:B------:R-:W-:Y:S01]  /*2cb0*/  IMAD R14, R87, R25, RZ ;  /* 0x00000019570e7224 */ /* 0x000fe200078e02ff */
[----:B------:R-:W-:Y:S01]  /*2cc0*/  VIMNMX R78, R78, 0x80, PT ;  /* 0x000000804e4e7848 */ /* 0x000fe20003fe0100 */
[----:B------:R-:W-:Y:S02]  /*2cd0*/  IMAD R31, R77, UR4, RZ ;  /* 0x000000044d1f7c24 */ /* 0x000fe4000f8e02ff */
[----:B------:R-:W-:-:S02]  /*2ce0*/  IMAD.IADD R13, R13, 0x1, R15 ;  /* 0x000000010d0d7824 */ /* 0x000fc400078e020f */
[C---:B------:R-:W-:Y:S02]  /*2cf0*/  IMAD R31, R74.reuse, UR5, R31 ;  /* 0x000000054a1f7c24 */ /* 0x040fe4000f8e021f */
[----:B------:R-:W-:Y:S01]  /*2d00*/  IMAD.WIDE.U32 R12, R74, UR4, R12 ;  /* 0x000000044a0c7c25 */ /* 0x000fe2000f8e000c */
[----:B------:R-:W-:-:S03]  /*2d10*/  ULDC.64 UR4, c[0x0][0x308] ;  /* 0x0000c20000047ab9 */ /* 0x000fc60000000a00 */
[----:B------:R-:W-:Y:S02]  /*2d20*/  IMAD.IADD R13, R13, 0x1, R31 ;  /* 0x000000010d0d7824 */ /* 0x000fe400078e021f */
[----:B------:R-:W-:Y:S01]  /*2d30*/  IMAD.WIDE.U32 R12, R137, UR4, R12 ;  /* 0x00000004890c7c25 */ /* 0x000fe2000f8e000c */
[----:B------:R-:W-:-:S03]  /*2d40*/  ULDC.U8 UR4, c[0x0][0x410] ;  /* 0x0001040000047ab9 */ /* 0x000fc60000000000 */
[----:B------:R-:W-:Y:S01]  /*2d50*/  IMAD R57, R137, UR5, R13 ;  /* 0x0000000589397c24 */ /* 0x000fe2000f8e020d */
[----:B------:R-:W-:Y:S01]  /*2d60*/  LEA R56, P2, R12, UR6, 0x1 ;  /* 0x000000060c387c11 */ /* 0x000fe2000f8408ff */
[----:B------:R-:W-:-:S03]  /*2d70*/  IMAD R13, R88, R25, RZ ;  /* 0x00000019580d7224 */ /* 0x000fc600078e02ff */
[----:B------:R-:W-:Y:S02]  /*2d80*/  LEA.HI.X R57, R12, UR7, R57, 0x1, P2 ;  /* 0x000000070c397c11 */ /* 0x000fe400090f0c39 */
[----:B------:R-:W-:Y:S02]  /*2d90*/  ISETP.NE.AND P2, PT, RZ, UR4, PT ;  /* 0x00000004ff007c0c */ /* 0x000fe4000bf45270 */
[----:B------:R-:W-:-:S05]  /*2da0*/  SHF.R.S32.HI R12, RZ, 0x1f, R25 ;  /* 0x0000001fff0c7819 */ /* 0x000fca0000011419 */
[C---:B------:R-:W-:Y:S02]  /*2db0*/  IMAD R33, R12.reuse, R7, R14 ;  /* 0x000000070c217224 */ /* 0x040fe400078e020e */
[----:B------:R-:W-:Y:S02]  /*2dc0*/  IMAD R31, R12, R8, R13 ;  /* 0x000000080c1f7224 */ /* 0x000fe400078e020d */
[----:B------:R-:W-:-:S04]  /*2dd0*/  IMAD.WIDE.U32 R14, R8, R25, RZ ;  /* 0x00000019080e7225 */ /* 0x000fc800078e00ff */
        /* <DEDUP_REMOVED lines=19> */
[----:B------:R-:W2:Y:S04]  /*2f10*/  LDL R82, [R1+0x28] ;  /* 0x0000280001527983 */ /* 0x000ea80000100800 */
[----:B------:R-:W3:Y:S04]  /*2f20*/  LDL R79, [R1+0x20] ;  /* 0x00002000014f7983 */ /* 0x000ee80000100800 */
[----:B------:R-:W4:Y:S04]  /*2f30*/  LDL R59, [R1+0x24] ;  /* 0x00002400013b7983 */ /* 0x000f280000100800 */
[----:B------:R-:W4:Y:S01]  /*2f40*/  LDL R58, [R1+0x2c] ;  /* 0x00002c00013a7983 */ /* 0x000f220000100800 */
[----:B------:R-:W-:Y:S01]  /*2f50*/  IADD3 R15, P2, R68, R14, RZ ;  /* 0x0000000e440f7210 */ /* 0x000fe20007f5e0ff */
[----:B------:R-:W-:Y:S01]  /*2f60*/  ULDC.64 UR4, c[0x0][0x3e8] ;  /* 0x0000fa0000047ab9 */ /* 0x000fe20000000a00 */
[----:B------:R-:W-:-:S02]  /*2f70*/  CS2R R52, SRZ ;  /* 0x0000000000347805 */ /* 0x000fc4000001ff00 */
        /* <DEDUP_REMOVED lines=22> */
[----:B--2---:R-:W-:-:S13]  /*30e0*/  ISETP.GE.AND P2, PT, R82, R96, PT ;  /* 0x000000605200720c */ /* 0x004fda0003f46270 */
[----:B------:R0:W5:Y:S04]  /*30f0*/  @!P2 LDG.E.64 R48, desc[UR42][R14.64+0x10] ;  /* 0x0000102a0e30a981 */ /* 0x000168000c1e1b00 */
[----:B------:R0:W5:Y:S01]  /*3100*/  @!P2 LDG.E.64 R50, desc[UR42][R12.64+0x10] ;  /* 0x0000102a0c32a981 */ /* 0x000162000c1e1b00 */
[----:B---3--:R-:W-:-:S13]  /*3110*/  ISETP.GE.AND P2, PT, R79, R96, PT ;  /* 0x000000604f00720c */ /* 0x008fda0003f46270 */
[----:B------:R0:W5:Y:S04]  /*3120*/  @!P2 LDG.E.64 R44, desc[UR42][R14.64+0x20] ;  /* 0x0000202a0e2ca981 */ /* 0x000168000c1e1b00 */
[----:B------:R0:W5:Y:S01]  /*3130*/  @!P2 LDG.E.64 R46, desc[UR42][R12.64+0x20] ;  /* 0x0000202a0c2ea981 */ /* 0x000162000c1e1b00 */
[----:B----4-:R-:W-:-:S13]  /*3140*/  ISETP.GE.AND P2, PT, R59, R96, PT ;  /* 0x000000603b00720c */ /* 0x010fda0003f46270 */
[----:B------:R0:W5:Y:S04]  /*3150*/  @!P2 LDG.E.64 R40, desc[UR42][R14.64+0x30] ;  /* 0x0000302a0e28a981 */ /* 0x000168000c1e1b00 */
[----:B------:R0:W5:Y:S01]  /*3160*/  @!P2 LDG.E.64 R42, desc[UR42][R12.64+0x30] ;  /* 0x0000302a0c2aa981 */ /* 0x000162000c1e1b00 */
[----:B------:R-:W-:-:S13]  /*3170*/  ISETP.GE.AND P2, PT, R155, R96, PT ;  /* 0x000000609b00720c */ /* 0x000fda0003f46270 */
[----:B------:R0:W5:Y:S04]  /*3180*/  @!P2 LDG.E.64 R36, desc[UR42][R14.64+0x40] ;  /* 0x0000402a0e24a981 */ /* 0x000168000c1e1b00 */
[----:B------:R0:W5:Y:S01]  /*3190*/  @!P2 LDG.E.64 R38, desc[UR42][R12.64+0x40] ;  /* 0x0000402a0c26a981 */ /* 0x000162000c1e1b00 */
[----:B------:R-:W-:-:S13]  /*31a0*/  ISETP.GE.AND P2, PT, R58, R96, PT ;  /* 0x000000603a00720c */ /* 0x000fda0003f46270 */
[----:B------:R0:W5:Y:S04]  /*31b0*/  @!P2 LDG.E.64 R32, desc[UR42][R14.64+0x50] ;  /* 0x0000502a0e20a981 */ /* 0x000168000c1e1b00 */
[----:B------:R0:W5:Y:S02]  /*31c0*/  @!P2 LDG.E.64 R34, desc[UR42][R12.64+0x50] ;  /* 0x0000502a0c22a981 */ /* 0x000164000c1e1b00 */
.L_x_10420:
[----:B------:R-:W-:Y:S05]  /*31d0*/  BSYNC B1 ;  /* 0x0000000000017941 */ /* 0x000fea0003800000 */
.L_x_10419:
[----:B-----5:R-:W-:Y:S01]  /*31e0*/  IMAD.MOV.U32 R11, RZ, RZ, R32 ;  /* 0x000000ffff0b7224 */ /* 0x020fe200078e0020 */
[----:B------:R-:W-:Y:S01]  /*31f0*/  UISETP.NE.AND UP0, UPT, UR40, 0x3, UPT ;  /* 0x000000032800788c */ /* 0x000fe2000bf05270 */
[----:B0-----:R-:W-:-:S05]  /*3200*/  IMAD.MOV.U32 R12, RZ, RZ, R33 ;  /* 0x000000ffff0c7224 */ /* 0x001fca00078e0021 */
[----:B------:R-:W-:Y:S01]  /*3210*/  PRMT R103, R11, 0x5410, R12 ;  /* 0x000054100b677816 */ /* 0x000fe2000000000c */
[----:B------:R-:W-:Y:S01]  /*3220*/  IMAD.MOV.U32 R12, RZ, RZ, R36 ;  /* 0x000000ffff0c7224 */ /* 0x000fe200078e0024 */
[----:B------:R-:W-:Y:S01]  /*3230*/  PLOP3.LUT P2, PT, PT, PT, UP0, 0x80, 0x0 ;  /* 0x000000000000781c */ /* 0x000fe20003f4f008 */
        /* <DEDUP_REMOVED lines=37> */
.L_x_10421:
[----:B------:R-:W-:Y:S01]  /*3490*/  IMAD R31, R18, 0x8, R2 ;  /* 0x00000008121f7824 */ /* 0x000fe200078e0202 */
[----:B------:R-:W-:Y:S01]  /*34a0*/  SHF.L.U32 R79, R138, 0x1f, RZ ;  /* 0x0000001f8a4f7819 */ /* 0x000fe200000006ff */
[----:B------:R-:W-:Y:S03]  /*34b0*/  BSSY B1, `(.L_x_10422) ;  /* 0x0000003000017945 */ /* 0x000fe60003800000 */
[----:B------:R-:W0:Y:S02]  /*34c0*/  SYNCS.PHASECHK.TRANS64.TRYWAIT P4, [R31+URZ+0x2d890], R79 ;  /* 0x02d8904f1f0075a7 */ /* 0x000e24000808017f */
[----:B0-----:R-:W-:Y:S05]  /*34d0*/  @!P4 BRA `(.L_x_10423) ;  /* 0x000001780040c947 */ /* 0x001fea0003800000 */
.L_x_10681:
[----:B------:R-:W-:Y:S05]  /*34e0*/  BSYNC B1 ;  /* 0x0000000000017941 */ /* 0x000fea0003800000 */
.L_x_10422:
[----:B------:R-:W-:-:S03]  /*34f0*/  UMOV UR4, 0xffffffff ;  /* 0xffffffff00047882 */ /* 0x000fc60000000000 */
[----:B------:R-:W-:Y:S05]  /*3500*/  BRA.DIV UR4, `(.L_x_10424) ;  /* 0x0000017a04487947 */ /* 0x000fea000b800000 */
[----:B------:R-:W1:Y:S04]  /*3510*/  SHFL.IDX PT, R57, R57, RZ, 0x1e1f ;  /* 0x001e1fff39397589 */ /* 0x000e6800000e0000 */
[----:B------:R-:W2:Y:S02]  /*3520*/  SHFL.IDX PT, R56, R56, RZ, 0x1e1f ;  /* 0x001e1fff38387589 */ /* 0x000ea400000e0000 */
.L_x_10685:
[----:B------:R-:W-:Y:S05]  /*3530*/  @P3 BRA `(.L_x_10425) ;  /* 0x0000003800383947 */ /* 0x000fea0003800000 */
[----:B------:R-:W-:Y:S01]  /*3540*/  ISETP.NE.AND P3, PT, R28, RZ, PT ;  /* 0x000000ff1c00720c */ /* 0x000fe20003f65270 */
[----:B------:R-:W-:-:S12]  /*3550*/  BSSY B1, `(.L_x_10426) ;  /* 0x0000039000017945 */ /* 0x000fd80003800000 */
[----:B------:R-:W-:Y:S05]  /*3560*/  @!P3 BRA `(.L_x_10427) ;  /* 0x0000000000dcb947 */ /* 0x000fea0003800000 */
[----:B------:R3:W4:Y:S01]  /*3570*/  LDS.128 R12, [R61+0x15000] ;  /* 0x015000003d0c7984 */ /* 0x0007220000000c00 */
[----:B------:R-:W-:Y:S01]  /*3580*/  ISETP.GE.AND P3, PT, R142, R96, PT ;  /* 0x000000608e00720c */ /* 0x000fe20003f66270 */
[----:B------:R-:W-:-:S12]  /*3590*/  BSSY B2, `(.L_x_10428) ;  /* 0x0000031000027945 */ /* 0x000fd80003800000 */
[----:B---3--:R-:W-:Y:S05]  /*35a0*/  @P3 BRA `(.L_x_10429) ;  /* 0x0000000000bc3947 */ /* 0x008fea0003800000 */
        /* <DEDUP_REMOVED lines=8> */
[C---:B----4-:R-:W-:Y:S01]  /*3630*/  IMAD.U32 R58, R13.reuse, 0x10000, RZ ;  /* 0x000100000d3a7824 */ /* 0x050fe200078e00ff */
        /* <DEDUP_REMOVED lines=38> */
.L_x_10429:
[----:B------:R-:W-:Y:S05]  /*38a0*/  BSYNC B2 ;  /* 0x0000000000027941 */ /* 0x000fea0003800000 */
.L_x_10428:
[----:B--2---:R-:W-:-:S04]  /*38b0*/  LEA R52, P3, R16, R56, 0x1 ;  /* 0x0000003810347211 */ /* 0x004fc800078608ff */
[----:B-1----:R-:W-:-:S05]  /*38c0*/  LEA.HI.X R53, R16, R57, R17, 0x1, P3 ;  /* 0x0000003910357211 */ /* 0x002fca00018f0c11 */
[----:B----4-:R3:W-:Y:S04]  /*38d0*/  ST.E.128 desc[UR42][R52.64], R12 ;  /* 0x0000000c34007985 */ /* 0x0107e8000c101d2a */
.L_x_10427:
[----:B------:R-:W-:Y:S05]  /*38e0*/  BSYNC B1 ;  /* 0x0000000000017941 */ /* 0x000fea0003800000 */
.L_x_10426:
[----:B------:R-:W-:Y:S01]  /*38f0*/  ISETP.NE.AND P3, PT, R29, RZ, PT ;  /* 0x000000ff1d00720c */ /* 0x000fe20003f65270 */
[----:B------:R-:W-:-:S12]  /*3900*/  BSSY B1, `(.L_x_10430) ;  /* 0x000003c000017945 */ /* 0x000fd80003800000 */
[----:B------:R-:W-:Y:S05]  /*3910*/  @!P3 BRA `(.L_x_10431) ;  /* 0x0000000000e8b947 */ /* 0x000fea0003800000 */
[----:B------:R-:W4:Y:S01]  /*3920*/  LDL R11, [R1+0x28] ;  /* 0x00002800010b7983 */ /* 0x000f220000100800 */
[----:B------:R-:W-:Y:S03]  /*3930*/  BSSY B2, `(.L_x_10432) ;  /* 0x0000033000027945 */ /* 0x000fe60003800000 */
[----:B---3--:R3:W0:Y:S01]  /*3940*/  LDS.128 R12, [R60+0x15000] ;  /* 0x015000003c0c7984 */ /* 0x0086220000000c00 */
[----:B----4-:R-:W-:-:S13]  /*3950*/  ISETP.GE.AND P3, PT, R11, R96, PT ;  /* 0x000000600b00720c */ /* 0x010fda0003f66270 */
[----:B0--3--:R-:W-:Y:S05]  /*3960*/  @P3 BRA `(.L_x_10433) ;  /* 0x0000000000bc3947 */ /* 0x009fea0003800000 */
[----:B------:R-:W-:Y:S01]  /*3970*/  SHF.R.U64 R50, R50, 0x10, R51 ;  /* 0x0000001032327819 */ /* 0x000fe20000001233 */
[----:B------:R-:W-:Y:S01]  /*3980*/  IMAD.U32 R52, R13, 0x10000, RZ ;  /* 0x000100000d347824 */ /* 0x000fe200078e00ff */
[--C-:B------:R-:W-:Y:S02]  /*3990*/  SHF.R.U64 R11, R48, 0x10, R49.reuse ;  /* 0x00000010300b7819 */ /* 0x100fe40000001231 */
[----:B------:R-:W-:Y:S02]  /*39a0*/  PRMT R50, R112, 0x5432, R50 ;  /* 0x0000543270327816 */ /* 0x000fe40000000032 */
[----:B------:R-:W-:Y:S02]  /*39b0*/  SHF.R.U32.HI R48, RZ, 0x10, R49 ;  /* 0x00000010ff307819 */ /* 0x000fe40000011631 */
[----:B------:R-:W-:Y:S02]  /*39c0*/  SHF.R.U32.HI R49, RZ, 0x10, R51 ;  /* 0x00000010ff317819 */ /* 0x000fe40000011633 */
[----:B------:R-:W-:-:S02]  /*39d0*/  PRMT R11, R110, 0x5410, R11 ;  /* 0x000054106e0b7816 */ /* 0x000fc4000000000b */
[----:B------:R-:W-:Y:S02]  /*39e0*/  LOP3.LUT R54, R13, 0xffff0000, RZ, 0xc0, !PT ;  /* 0xffff00000d367812 */ /* 0x000fe400078ec0ff */
[C---:B------:R-:W-:Y:S01]  /*39f0*/  LOP3.LUT R53, R50.reuse, 0xffff0000, RZ, 0xc0, !PT ;  /* 0xffff000032357812 */ /* 0x040fe200078ec0ff */
[----:B------:R-:W-:Y:S01]  /*3a00*/  IMAD.U32 R50, R50, 0x10000, RZ ;  /* 0x0001000032327824 */ /* 0x000fe200078e00ff */
[----:B------:R-:W-:Y:S02]  /*3a10*/  PRMT R51, R110, 0x5432, R48 ;  /* 0x000054326e337816 */ /* 0x000fe40000000030 */
[----:B------:R-:W-:Y:S01]  /*3a20*/  PRMT R48, R112, 0x5410, R49 ;  /* 0x0000541070307816 */ /* 0x000fe20000000031 */
[----:B------:R-:W-:Y:S01]  /*3a30*/  FMUL.FTZ R49, R54, R53 ;  /* 0x0000003536317220 */ /* 0x000fe20000410000 */
[C---:B------:R-:W-:Y:S01]  /*3a40*/  LOP3.LUT R13, R11.reuse, 0xffff0000, RZ, 0xc0, !PT ;  /* 0xffff00000b0d7812 */ /* 0x040fe200078ec0ff */
[----:B------:R-:W-:-:S04]  /*3a50*/  IMAD.U32 R11, R11, 0x10000, RZ ;  /* 0x000100000b0b7824 */ /* 0x000fc800078e00ff */
        /* <DEDUP_REMOVED lines=32> */
.L_x_10433:
[----:B------:R-:W-:Y:S05]  /*3c60*/  BSYNC B2 ;  /* 0x0000000000027941 */ /* 0x000fea0003800000 */
.L_x_10432:
[----:B------:R-:W-:Y:S02]  /*3c70*/  IMAD.SHL.U32 R11, R147, 0x8, RZ ;  /* 0x00000008930b7824 */ /* 0x000fe400078e00ff */
[----:B--2---:R-:W-:Y:S02]  /*3c80*/  IMAD.MOV.U32 R48, RZ, RZ, R56 ;  /* 0x000000ffff307224 */ /* 0x004fe400078e0038 */
[----:B-1----:R-:W-:Y:S02]  /*3c90*/  IMAD.MOV.U32 R49, RZ, RZ, R57 ;  /* 0x000000ffff317224 */ /* 0x002fe400078e0039 */
[----:B------:R-:W-:-:S05]  /*3ca0*/  IMAD.WIDE R48, R11, 0x2, R48 ;  /* 0x000000020b307825 */ /* 0x000fca00078e0230 */
[----:B------:R4:W-:Y:S02]  /*3cb0*/  ST.E.128 desc[UR42][R48.64], R12 ;  /* 0x0000000c30007985 */ /* 0x0009e4000c101d2a */
.L_x_10431:
[----:B------:R-:W-:Y:S05]  /*3cc0*/  BSYNC B1 ;  /* 0x0000000000017941 */ /* 0x000fea0003800000 */
.L_x_10430:
[----:B------:R-:W-:Y:S01]  /*3cd0*/  ISETP.NE.AND P3, PT, R30, RZ, PT ;  /* 0x000000ff1e00720c */ /* 0x000fe20003f65270 */
[----:B------:R-:W-:-:S12]  /*3ce0*/  BSSY B1, `(.L_x_10434) ;  /* 0x000003c000017945 */ /* 0x000fd80003800000 */
[----:B------:R-:W-:Y:S05]  /*3cf0*/  @!P3 BRA `(.L_x_10435) ;  /* 0x0000000000e8b947 */ /* 0x000fea0003800000 */
[----:B------:R-:W5:Y:S01]  /*3d00*/  LDL R11, [R1+0x20] ;  /* 0x00002000010b7983 */ /* 0x000f620000100800 */
[----:B------:R-:W-:Y:S03]  /*3d10*/  BSSY B2, `(.L_x_10436) ;  /* 0x0000033000027945 */ /* 0x000fe60003800000 */
[----:B---34-:R3:W4:Y:S01]  /*3d20*/  LDS.128 R12, [R61+0x17000] ;  /* 0x017000003d0c7984 */ /* 0x0187220000000c00 */
[----:B-----5:R-:W-:-:S13]  /*3d30*/  ISETP.GE.AND P3, PT, R11, R96, PT ;  /* 0x000000600b00720c */ /* 0x020fda0003f66270 */
[----:B---34-:R-:W-:Y:S05]  /*3d40*/  @P3 BRA `(.L_x_10437) ;  /* 0x0000000000bc3947 */ /* 0x018fea0003800000 */
        /* <DEDUP_REMOVED lines=47> */
.L_x_10437:
[----:B------:R-:W-:Y:S05]  /*4040*/  BSYNC B2 ;  /* 0x0000000000027941 */ /* 0x000fea0003800000 */
.L_x_10436:
[----:B------:R-:W-:Y:S02]  /*4050*/  IMAD.SHL.U32 R11, R150, 0x8, RZ ;  /* 0x00000008960b7824 */ /* 0x000fe400078e00ff */
[----:B--2---:R-:W-:Y:S02]  /*4060*/  IMAD.MOV.U32 R44, RZ, RZ, R56 ;  /* 0x000000ffff2c7224 */ /* 0x004fe400078e0038 */
[----:B-1----:R-:W-:Y:S02]  /*4070*/  IMAD.MOV.U32 R45, RZ, RZ, R57 ;  /* 0x000000ffff2d7224 */ /* 0x002fe400078e0039 */
[----:B------:R-:W-:-:S05]  /*4080*/  IMAD.WIDE R44, R11, 0x2, R44 ;  /* 0x000000020b2c7825 */ /* 0x000fca00078e022c */
[----:B------:R1:W-:Y:S02]  /*4090*/  ST.E.128 desc[UR42][R44.64], R12 ;  /* 0x0000000c2c007985 */ /* 0x0003e4000c101d2a */
.L_x_10435:
[----:B------:R-:W-:Y:S05]  /*40a0*/  BSYNC B1 ;  /* 0x0000000000017941 */ /* 0x000fea0003800000 */
.L_x_10434:
[----:B------:R-:W-:Y:S01]  /*40b0*/  LOP3.LUT P3, RZ, R27, 0x8, RZ, 0xc0, !PT ;  /* 0x000000081bff7812 */ /* 0x000fe2000786c0ff */
[----:B------:R-:W-:-:S12]  /*40c0*/  BSSY B1, `(.L_x_10438) ;  /* 0x0000039000017945 */ /* 0x000fd80003800000 */
[----:B------:R-:W-:Y:S05]  /*40d0*/  @!P3 BRA `(.L_x_10439) ;  /* 0x0000000000dcb947 */ /* 0x000fea0003800000 */
[----:B------:R-:W5:Y:S01]  /*40e0*/  LDL R11, [R1+0x24] ;  /* 0x00002400010b7983 */ /* 0x000f620000100800 */
[----:B------:R-:W-:Y:S03]  /*40f0*/  BSSY B2, `(.L_x_10440) ;  /* 0x0000032000027945 */ /* 0x000fe60003800000 */
[----:B-1-34-:R1:W3:Y:S01]  /*4100*/  LDS.128 R12, [R60+0x17000] ;  /* 0x017000003c0c7984 */ /* 0x01a2e20000000c00 */
[----:B-----5:R-:W-:-:S13]  /*4110*/  ISETP.GE.AND P3, PT, R11, R96, PT ;  /* 0x000000600b00720c */ /* 0x020fda0003f66270 */
[----:B-1-3--:R-:W-:Y:S05]  /*4120*/  @P3 BRA `(.L_x_10441) ;  /* 0x0000000000b83947 */ /* 0x00afea0003800000 */
[--C-:B------:R-:W-:Y:S02]  /*4130*/  SHF.R.U64 R11, R40, 0x10, R41.reuse ;  /* 0x00000010280b7819 */ /* 0x100fe40000001229 */
[----:B------:R-:W-:Y:S02]  /*4140*/  SHF.R.U32.HI R40, RZ, 0x10, R41 ;  /* 0x00000010ff287819 */ /* 0x000fe40000011629 */
[----:B------:R-:W-:Y:S02]  /*4150*/  SHF.R.U64 R41, R42, 0x10, R43 ;  /* 0x000000102a297819 */ /* 0x000fe4000000122b */
[----:B------:R-:W-:Y:S02]  /*4160*/  PRMT R11, R107, 0x5410, R11 ;  /* 0x000054106b0b7816 */ /* 0x000fe4000000000b */
[----:B------:R-:W-:Y:S02]  /*4170*/  PRMT R41, R108, 0x5410, R41 ;  /* 0x000054106c297816 */ /* 0x000fe40000000029 */
[----:B------:R-:W-:-:S02]  /*4180*/  SHF.R.U32.HI R42, RZ, 0x10, R43 ;  /* 0x00000010ff2a7819 */ /* 0x000fc4000001162b */
[C---:B------:R-:W-:Y:S01]  /*4190*/  LOP3.LUT R46, R13.reuse, 0xffff0000, RZ, 0xc0, !PT ;  /* 0xffff00000d2e7812 */ /* 0x040fe200078ec0ff */
[----:B------:R-:W-:Y:S01]  /*41a0*/  IMAD.U32 R13, R13, 0x10000, RZ ;  /* 0x000100000d0d7824 */ /* 0x000fe200078e00ff */
[C---:B------:R-:W-:Y:S01]  /*41b0*/  LOP3.LUT R43, R41.reuse, 0xffff0000, RZ, 0xc0, !PT ;  /* 0xffff0000292b7812 */ /* 0x040fe200078ec0ff */
[----:B------:R-:W-:Y:S01]  /*41c0*/  IMAD.U32 R41, R41, 0x10000, RZ ;  /* 0x0001000029297824 */ /* 0x000fe200078e00ff */
[C---:B------:R-:W-:Y:S01]  /*41d0*/  LOP3.LUT R44, R11.reuse, 0xffff0000, RZ, 0xc0, !PT ;  /* 0xffff00000b2c7812 */ /* 0x040fe200078ec0ff */
[----:B------:R-:W-:Y:S01]  /*41e0*/  IMAD.U32 R11, R11, 0x10000, RZ ;  /* 0x000100000b0b7824 */ /* 0x000fe200078e00ff */
[----:B------:R-:W-:Y:S01]  /*41f0*/  PRMT R42, R108, 0x5432, R42 ;  /* 0x000054326c2a7816 */ /* 0x000fe2000000002a */
[CC--:B------:R-:W-:Y:S01]  /*4200*/  FMUL.FTZ R45, R46.reuse, R43.reuse ;  /* 0x0000002b2e2d7220 */ /* 0x0c0fe20000410000 */
[----:B------:R-:W-:Y:S01]  /*4210*/  PRMT R40, R107, 0x5432, R40 ;  /* 0x000054326b287816 */ /* 0x000fe20000000028 */
[-C--:B------:R-:W-:Y:S02]  /*4220*/  FMUL.FTZ R46, R46, R44.reuse ;  /* 0x0000002c2e2e7220 */ /* 0x080fe40000410000 */
[C---:B------:R-:W-:Y:S01]  /*4230*/  FFMA.FTZ R45, R13.reuse, R44, -R45 ;  /* 0x0000002c0d2d7223 */ /* 0x040fe2000001082d */
[----:B------:R-:W-:Y:S01]  /*4240*/  LOP3.LUT R44, R14, 0xffff0000, RZ, 0xc0, !PT ;  /* 0xffff00000e2c7812 */ /* 0x000fe200078ec0ff */
[----:B------:R-:W-:Y:S01]  /*4250*/  FFMA.FTZ R46, R13, R43, R46 ;  /* 0x0000002b0d2e7223 */ /* 0x000fe2000001002e */
[C---:B------:R-:W-:Y:S01]  /*4260*/  IMAD.U32 R43, R42.reuse, 0x10000, RZ ;  /* 0x000100002a2b7824 */ /* 0x040fe200078e00ff */
[----:B------:R-:W-:Y:S01]  /*4270*/  LOP3.LUT R42, R42, 0xffff0000, RZ, 0xc0, !PT ;  /* 0xffff00002a2a7812 */ /* 0x000fe200078ec0ff */
[----:B------:R-:W-:-:S02]  /*4280*/  IMAD.U32 R13, R14, 0x10000, RZ ;  /* 0x000100000e0d7824 */ /* 0x000fc400078e00ff */
[----:B------:R-:W-:Y:S02]  /*4290*/  IMAD.U32 R14, R40, 0x10000, RZ ;  /* 0x00010000280e7824 */ /* 0x000fe400078e00ff */
[----:B------:R-:W-:Y:S01]  /*42a0*/  FMUL.FTZ R47, R44, R43 ;  /* 0x0000002b2c2f7220 */ /* 0x000fe20000410000 */
[----:B------:R-:W-:Y:S02]  /*42b0*/  LOP3.LUT R40, R40, 0xffff0000, RZ, 0xc0, !PT ;  /* 0xffff000028287812 */ /* 0x000fe400078ec0ff */
[----:B------:R-:W-:Y:S01]  /*42c0*/  F2FP.BF16.F32.PACK_AB R45, R46, R45 ;  /* 0x0000002d2e2d723e */ /* 0x000fe200000010ff */
        /* <DEDUP_REMOVED lines=19> */
[----:B------:R-:W-:-:S07]  /*4400*/  IMAD.MOV.U32 R13, RZ, RZ, R45 ;  /* 0x000000ffff0d7224 */ /* 0x000fce00078e002d */
.L_x_10441:
[----:B------:R-:W-:Y:S05]  /*4410*/  BSYNC B2 ;  /* 0x0000000000027941 */ /* 0x000fea0003800000 */
.L_x_10440:
[----:B--2---:R-:W-:-:S04]  /*4420*/  LEA R40, P3, R23, R56, 0x1 ;  /* 0x0000003817287211 */ /* 0x004fc800078608ff */
[----:B------:R-:W-:-:S05]  /*4430*/  LEA.HI.X R41, R23, R57, R154, 0x1, P3 ;  /* 0x0000003917297211 */ /* 0x000fca00018f0c9a */
[----:B------:R1:W-:Y:S04]  /*4440*/  ST.E.128 desc[UR42][R40.64], R12 ;  /* 0x0000000c28007985 */ /* 0x0003e8000c101d2a */
.L_x_10439:
[----:B------:R-:W-:Y:S05]  /*4450*/  BSYNC B1 ;  /* 0x0000000000017941 */ /* 0x000fea0003800000 */
.L_x_10438:
[----:B------:R-:W-:Y:S01]  /*4460*/  LOP3.LUT P3, RZ, R27, 0x10, RZ, 0xc0, !PT ;  /* 0x000000101bff7812 */ /* 0x000fe2000786c0ff */
[----:B------:R-:W-:-:S12]  /*4470*/  BSSY B1, `(.L_x_10442) ;  /* 0x0000036000017945 */ /* 0x000fd80003800000 */
[----:B------:R-:W-:Y:S05]  /*4480*/  @!P3 BRA `(.L_x_10443) ;  /* 0x0000000000d0b947 */ /* 0x000fea0003800000 */
[----:B-1-34-:R1:W3:Y:S01]  /*4490*/  LDS.128 R12, [R61+0x19000] ;  /* 0x019000003d0c7984 */ /* 0x01a2e20000000c00 */
[C---:B--2---:R-:W-:Y:S01]  /*44a0*/  LEA R40, P3, R22.reuse, R56, 0x1 ;  /* 0x0000003816287211 */ /* 0x044fe200078608ff */
[----:B------:R-:W-:Y:S03]  /*44b0*/  BSSY B2, `(.L_x_10444) ;  /* 0x0000030000027945 */ /* 0x000fe60003800000 */
[----:B------:R-:W-:Y:S02]  /*44c0*/  LEA.HI.X R41, R22, R57, R153, 0x1, P3 ;  /* 0x0000003916297211 */ /* 0x000fe400018f0c99 */
[----:B------:R-:W-:-:S13]  /*44d0*/  ISETP.GE.AND P3, PT, R155, R96, PT ;  /* 0x000000609b00720c */ /* 0x000fda0003f66270 */
[----:B-1----:R-:W-:Y:S05]  /*44e0*/  @P3 BRA `(.L_x_10445) ;  /* 0x0000000000b03947 */ /* 0x002fea0003800000 */
[--C-:B------:R-:W-:Y:S02]  /*44f0*/  SHF.R.U64 R36, R36, 0x10, R37.reuse ;  /* 0x0000001024247819 */ /* 0x100fe40000001225 */
[----:B------:R-:W-:Y:S02]  /*4500*/  SHF.R.U32.HI R42, RZ, 0x10, R37 ;  /* 0x00000010ff2a7819 */ /* 0x000fe40000011625 */
[----:B------:R-:W-:Y:S02]  /*4510*/  SHF.R.U64 R37, R38, 0x10, R39 ;  /* 0x0000001026257819 */ /* 0x000fe40000001227 */
[----:B------:R-:W-:Y:S02]  /*4520*/  PRMT R11, R105, 0x5410, R36 ;  /* 0x00005410690b7816 */ /* 0x000fe40000000024 */
[----:B------:R-:W-:Y:S02]  /*4530*/  PRMT R37, R106, 0x5410, R37 ;  /* 0x000054106a257816 */ /* 0x000fe40000000025 */
[C---:B---3--:R-:W-:Y:S01]  /*4540*/  LOP3.LUT R43, R13.reuse, 0xffff0000, RZ, 0xc0, !PT ;  /* 0xffff00000d2b7812 */ /* 0x048fe200078ec0ff */
[----:B------:R-:W-:Y:S01]  /*4550*/  IMAD.U32 R13, R13, 0x10000, RZ ;  /* 0x000100000d0d7824 */ /* 0x000fe200078e00ff */
[C---:B------:R-:W-:Y:S01]  /*4560*/  LOP3.LUT R38, R37.reuse, 0xffff0000, RZ, 0xc0, !PT ;  /* 0xffff000025267812 */ /* 0x040fe200078ec0ff */
[----:B------:R-:W-:Y:S01]  /*4570*/  IMAD.U32 R37, R37, 0x10000, RZ ;  /* 0x0001000025257824 */ /* 0x000fe200078e00ff */
[----:B------:R-:W-:-:S02]  /*4580*/  LOP3.LUT R36, R11, 0xffff0000, RZ, 0xc0, !PT ;  /* 0xffff00000b247812 */ /* 0x000fc400078ec0ff */
[----:B------:R-:W-:Y:S01]  /*4590*/  SHF.R.U32.HI R39, RZ, 0x10, R39 ;  /* 0x00000010ff277819 */ /* 0x000fe20000011627 */
[----:B------:R-:W-:Y:S01]  /*45a0*/  FMUL.FTZ R44, R43, R38 ;  /* 0x000000262b2c7220 */ /* 0x000fe20000410000 */
[----:B------:R-:W-:Y:S01]  /*45b0*/  PRMT R42, R105, 0x5432, R42 ;  /* 0x00005432692a7816 */ /* 0x000fe2000000002a */
[-C--:B------:R-:W-:Y:S01]  /*45c0*/  FMUL.FTZ R43, R43, R36.reuse ;  /* 0x000000242b2b7220 */ /* 0x080fe20000410000 */
[----:B------:R-:W-:Y:S01]  /*45d0*/  PRMT R106, R106, 0x5432, R39 ;  /* 0x000054326a6a7816 */ /* 0x000fe20000000027 */
[C---:B------:R-:W-:Y:S01]  /*45e0*/  FFMA.FTZ R36, R13.reuse, R36, -R44 ;  /* 0x000000240d247223 */ /* 0x040fe2000001082c */
[C---:B------:R-:W-:Y:S02]  /*45f0*/  IMAD.U32 R39, R14.reuse, 0x10000, RZ ;  /* 0x000100000e277824 */ /* 0x040fe400078e00ff */
[----:B------:R-:W-:Y:S01]  /*4600*/  FFMA.FTZ R13, R13, R38, R43 ;  /* 0x000000260d0d7223 */ /* 0x000fe2000001002b */
[----:B------:R-:W-:Y:S01]  /*4610*/  LOP3.LUT R43, R14, 0xffff0000, RZ, 0xc0, !PT ;  /* 0xffff00000e2b7812 */ /* 0x000fe200078ec0ff */
[----:B------:R-:W-:Y:S01]  /*4620*/  IMAD.U32 R38, R106, 0x10000, RZ ;  /* 0x000100006a267824 */ /* 0x000fe200078e00ff */
[----:B------:R-:W-:Y:S01]  /*4630*/  LOP3.LUT R45, R15, 0xffff0000, RZ, 0xc0, !PT ;  /* 0xffff00000f2d7812 */ /* 0x000fe200078ec0ff */
[C---:B------:R-:W-:Y:S01]  /*4640*/  IMAD.U32 R44, R42.reuse, 0x10000, RZ ;  /* 0x000100002a2c7824 */ /* 0x040fe200078e00ff */
[----:B------:R-:W-:Y:S01]  /*4650*/  LOP3.LUT R42, R42, 0xffff0000, RZ, 0xc0, !PT ;  /* 0xffff00002a2a7812 */ /* 0x000fe200078ec0ff */
[----:B------:R-:W-:Y:S01]  /*4660*/  FMUL.FTZ R14, R43, R38 ;  /* 0x000000262b0e7220 */ /* 0x000fe20000410000 */
[----:B------:R-:W-:Y:S01]  /*4670*/  F2FP.BF16.F32.PACK_AB R13, R13, R36 ;  /* 0x000000240d0d723e */ /* 0x000fe200000010ff */
[----:B------:R-:W-:-:S02]  /*4680*/  FMUL.FTZ R43, R43, R44 ;  /* 0x0000002c2b2b7220 */ /* 0x000fc40000410000 */
[C---:B------:R-:W-:Y:S02]  /*4690*/  FFMA.FTZ R14, R39.reuse, R44, -R14 ;  /* 0x0000002c270e7223 */ /* 0x040fe4000001080e */
[----:B------:R-:W-:Y:S01]  /*46a0*/  FFMA.FTZ R39, R39, R38, R43 ;  /* 0x0000002627277223 */ /* 0x000fe2000001002b */
[----:B------:R-:W-:Y:S01]  /*46b0*/  LOP3.LUT R38, R106, 0xffff0000, RZ, 0xc0, !PT ;  /* 0xffff00006a267812 */ /* 0x000fe200078ec0ff */
[----:B------:R-:W-:-:S03]  /*46c0*/  IMAD.U32 R43, R15, 0x10000, RZ ;  /* 0x000100000f2b7824 */ /* 0x000fc600078e00ff */
[----:B------:R-:W-:Y:S01]  /*46d0*/  F2FP.BF16.F32.PACK_AB R14, R39, R14 ;  /* 0x0000000e270e723e */ /* 0x000fe200000010ff */
[C---:B------:R-:W-:Y:S01]  /*46e0*/  FMUL.FTZ R44, R45.reuse, R38 ;  /* 0x000000262d2c7220 */ /* 0x040fe20000410000 */
[----:B------:R-:W-:-:S03]  /*46f0*/  FMUL.FTZ R45, R45, R42 ;  /* 0x0000002a2d2d7220 */ /* 0x000fc60000410000 */
[----:B------:R-:W-:Y:S01]  /*4700*/  FFMA.FTZ R15, R43, R42, -R44 ;  /* 0x0000002a2b0f7223 */ /* 0x000fe2000001082c */
[----:B------:R-:W-:Y:S01]  /*4710*/  IMAD.U32 R42, R11, 0x10000, RZ ;  /* 0x000100000b2a7824 */ /* 0x000fe200078e00ff */
        /* <DEDUP_REMOVED lines=9> */
.L_x_10445:
[----:B------:R-:W-:Y:S05]  /*47b0*/  BSYNC B2 ;  /* 0x0000000000027941 */ /* 0x000fea0003800000 */
.L_x_10444:
[----:B---3--:R1:W-:Y:S02]  /*47c0*/  ST.E.128 desc[UR42][R40.64], R12 ;  /* 0x0000000c28007985 */ /* 0x0083e4000c101d2a */
.L_x_10443:
[----:B------:R-:W-:Y:S05]  /*47d0*/  BSYNC B1 ;  /* 0x0000000000017941 */ /* 0x000fea0003800000 */
.L_x_10442:
[----:B------:R-:W-:-:S13]  /*47e0*/  LOP3.LUT P3, RZ, R27, 0x20, RZ, 0xc0, !PT ;  /* 0x000000201bff7812 */ /* 0x000fda000786c0ff */
[----:B------:R-:W-:Y:S05]  /*47f0*/  @!P3 BRA `(.L_x_10425) ;  /* 0x000000240088b947 */ /* 0x000fea0003800000 */
[----:B------:R-:W5:Y:S01]  /*4800*/  LDL R11, [R1+0x2c] ;  /* 0x00002c00010b7983 */ /* 0x000f620000100800 */
[C---:B--2---:R-:W-:Y:S01]  /*4810*/  LEA R36, P3, R136.reuse, R56, 0x1 ;  /* 0x0000003888247211 */ /* 0x044fe200078608ff */
[----:B------:R-:W-:Y:S02]  /*4820*/  BSSY B1, `(.L_x_10446) ;  /* 0x0000032000017945 */ /* 0x000fe40003800000 */
[----:B-1-34-:R1:W2:Y:S01]  /*4830*/  LDS.128 R12, [R60+0x19000] ;  /* 0x019000003c0c7984 */ /* 0x01a2a20000000c00 */
[----:B------:R-:W-:Y:S02]  /*4840*/  LEA.HI.X R37, R136, R57, R152, 0x1, P3 ;  /* 0x0000003988257211 */ /* 0x000fe400018f0c98 */
[----:B-----5:R-:W-:-:S13]  /*4850*/  ISETP.GE.AND P3, PT, R11, R96, PT ;  /* 0x000000600b00720c */ /* 0x020fda0003f66270 */
[----:B-12---:R-:W-:Y:S05]  /*4860*/  @P3 BRA `(.L_x_10447) ;  /* 0x0000000000b43947 */ /* 0x006fea0003800000 */
[----:B------:R-:W-:Y:S01]  /*4870*/  SHF.R.U64 R41, R34, 0x10, R35 ;  /* 0x0000001022297819 */ /* 0x000fe20000001223 */
[----:B------:R-:W-:Y:S01]  /*4880*/  IMAD.U32 R39, R13, 0x10000, RZ ;  /* 0x000100000d277824 */ /* 0x000fe200078e00ff */
[--C-:B------:R-:W-:Y:S01]  /*4890*/  SHF.R.U64 R42, R32, 0x10, R33.reuse ;  /* 0x00000010202a7819 */ /* 0x100fe20000001221 */
[C---:B------:R-:W-:Y:S01]  /*48a0*/  IMAD.U32 R32, R14.reuse, 0x10000, RZ ;  /* 0x000100000e207824 */ /* 0x040fe200078e00ff */
[----:B------:R-:W-:Y:S02]  /*48b0*/  SHF.R.U32.HI R38, RZ, 0x10, R33 ;  /* 0x00000010ff267819 */ /* 0x000fe40000011621 */
[----:B------:R-:W-:Y:S01]  /*48c0*/  LOP3.LUT R33, R14, 0xffff0000, RZ, 0xc0, !PT ;  /* 0xffff00000e217812 */ /* 0x000fe200078ec0ff */
[C---:B------:R-:W-:Y:S01]  /*48d0*/  IMAD.U32 R14, R15.reuse, 0x10000, RZ ;  /* 0x000100000f0e7824 */ /* 0x040fe200078e00ff */
[----:B------:R-:W-:Y:S02]  /*48e0*/  LOP3.LUT R11, R15, 0xffff0000, RZ, 0xc0, !PT ;  /* 0xffff00000f0b7812 */ /* 0x000fe400078ec0ff */
[----:B------:R-:W-:-:S02]  /*48f0*/  PRMT R15, R104, 0x5410, R41 ;  /* 0x00005410680f7816 */ /* 0x000fc40000000029 */
[----:B------:R-:W-:Y:S02]  /*4900*/  PRMT R34, R103, 0x5410, R42 ;  /* 0x0000541067227816 */ /* 0x000fe4000000002a */
[----:B------:R-:W-:Y:S02]  /*4910*/  SHF.R.U32.HI R35, RZ, 0x10, R35 ;  /* 0x00000010ff237819 */ /* 0x000fe40000011623 */
[----:B------:R-:W-:Y:S01]  /*4920*/  LOP3.LUT R40, R13, 0xffff0000, RZ, 0xc0, !PT ;  /* 0xffff00000d287812 */ /* 0x000fe200078ec0ff */
        /* <DEDUP_REMOVED lines=8> */
[----:B------:R-:W-:Y:S01]  /*49b0*/  FMUL.FTZ R40, R40, R41 ;  /* 0x0000002928287220 */ /* 0x000fe20000410000 */
[----:B------:R-:W-:Y:S01]  /*49c0*/  LOP3.LUT R12, R12, 0xffff0000, RZ, 0xc0, !PT ;  /* 0xffff00000c0c7812 */ /* 0x000fe200078ec0ff */
[----:B------:R-:W-:-:S02]  /*49d0*/  IMAD.U32 R35, R104, 0x10000, RZ ;  /* 0x0001000068237824 */ /* 0x000fc400078e00ff */
[----:B------:R-:W-:Y:S01]  /*49e0*/  FFMA.FTZ R38, R39, R41, -R44 ;  /* 0x0000002927267223 */ /* 0x000fe2000001082c */
[----:B------:R-:W-:Y:S02]  /*49f0*/  IMAD.U32 R42, R103, 0x10000, RZ ;  /* 0x00010000672a7824 */ /* 0x000fe400078e00ff */
[----:B------:R-:W-:Y:S01]  /*4a00*/  FFMA.FTZ R39, R39, R43, R40 ;  /* 0x0000002b27277223 */ /* 0x000fe20000010028 */
[CC--:B------:R-:W-:Y:S01]  /*4a10*/  FMUL.FTZ R41, R33.reuse, R35.reuse ;  /* 0x0000002321297220 */ /* 0x0c0fe20000410000 */
[----:B------:R-:W-:Y:S01]  /*4a20*/  LOP3.LUT R104, R104, 0xffff0000, RZ, 0xc0, !PT ;  /* 0xffff000068687812 */ /* 0x000fe200078ec0ff */
[-C--:B------:R-:W-:Y:S01]  /*4a30*/  FMUL.FTZ R43, R33, R42.reuse ;  /* 0x0000002a212b7220 */ /* 0x080fe20000410000 */
[----:B------:R-:W-:Y:S01]  /*4a40*/  LOP3.LUT R103, R103, 0xffff0000, RZ, 0xc0, !PT ;  /* 0xffff000067677812 */ /* 0x000fe200078ec0ff */
[C---:B------:R-:W-:Y:S01]  /*4a50*/  FFMA.FTZ R33, R32.reuse, R42, -R41 ;  /* 0x0000002a20217223 */ /* 0x040fe20000010829 */
[----:B------:R-:W-:Y:S01]  /*4a60*/  F2FP.BF16.F32.PACK_AB R38, R39, R38 ;  /* 0x000000262726723e */ /* 0x000fe200000010ff */
        /* <DEDUP_REMOVED lines=8> */
[----:B------:R-:W-:-:S04]  /*4af0*/  FFMA.FTZ R13, R13, R15, R12 ;  /* 0x0000000f0d0d7223 */ /* 0x000fc8000001000c */
[----:B------:R-:W-:Y:S02]  /*4b00*/  F2FP.BF16.F32.PACK_AB R15, R14, R35 ;  /* 0x000000230e0f723e */ /* 0x000fe400000010ff */
[----:B------:R-:W-:Y:S01]  /*4b10*/  F2FP.BF16.F32.PACK_AB R12, R13, R32 ;  /* 0x000000200d0c723e */ /* 0x000fe200000010ff */
[----:B------:R-:W-:Y:S01]  /*4b20*/  IMAD.MOV.U32 R13, RZ, RZ, R38 ;  /* 0x000000ffff0d7224 */ /* 0x000fe200078e0026 */
[----:B------:R-:W-:-:S07]  /*4b30*/  F2FP.BF16.F32.PACK_AB R14, R40, R33 ;  /* 0x00000021280e723e */ /* 0x000fce00000010ff */
.L_x_10447:
[----:B------:R-:W-:Y:S05]  /*4b40*/  BSYNC B1 ;  /* 0x0000000000017941 */ /* 0x000fea0003800000 */
.L_x_10446:
[----:B------:R1:W-:Y:S01]  /*4b50*/  ST.E.128 desc[UR42][R36.64], R12 ;  /* 0x0000000c24007985 */ /* 0x0003e2000c101d2a */
[----:B------:R-:W-:Y:S05]  /*4b60*/  BRA `(.L_x_10425) ;  /* 0x0000002000ac7947 */ /* 0x000fea0003800000 */
.L_x_10418:
        /* <DEDUP_REMOVED lines=46> */
.L_x_10449:
[----:B------:R-:W-:Y:S05]  /*4e50*/  BSYNC B1 ;  /* 0x0000000000017941 */ /* 0x000fea0003800000 */
.L_x_10448:
        /* <DEDUP_REMOVED lines=43> */
.L_x_10450:
[----:B------:R-:W-:Y:S01]  /*5110*/  IMAD R31, R18, 0x8, R2 ;  /* 0x00000008121f7824 */ /* 0x000fe200078e0202 */
[----:B------:R-:W-:Y:S01]  /*5120*/  SHF.L.U32 R79, R138, 0x1f, RZ ;  /* 0x0000001f8a4f7819 */ /* 0x000fe200000006ff */
[----:B------:R-:W-:Y:S03]  /*5130*/  BSSY B1, `(.L_x_10451) ;  /* 0x0000003000017945 */ /* 0x000fe60003800000 */
[----:B------:R-:W0:Y:S02]  /*5140*/  SYNCS.PHASECHK.TRANS64.TRYWAIT P4, [R31+URZ+0x2d890], R79 ;  /* 0x02d8904f1f0075a7 */ /* 0x000e24000808017f */
[----:B0-----:R-:W-:Y:S05]  /*5150*/  @!P4 BRA `(.L_x_10452) ;  /* 0x0000015c0080c947 */ /* 0x001fea0003800000 */
.L_x_10686:
[----:B------:R-:W-:Y:S05]  /*5160*/  BSYNC B1 ;  /* 0x0000000000017941 */ /* 0x000fea0003800000 */
.L_x_10451:
[----:B------:R-:W-:-:S03]  /*5170*/  UMOV UR4, 0xffffffff ;  /* 0xffffffff00047882 */ /* 0x000fc60000000000 */
[----:B------:R-:W-:Y:S05]  /*5180*/  BRA.DIV UR4, `(.L_x_10453) ;  /* 0x0000015e04887947 */ /* 0x000fea000b800000 */
[----:B------:R1:W2:Y:S04]  /*5190*/  SHFL.IDX PT, R83, R57, RZ, 0x1e1f ;  /* 0x001e1fff39537589 */ /* 0x0002a800000e0000 */
[----:B------:R1:W3:Y:S02]  /*51a0*/  SHFL.IDX PT, R82, R56, RZ, 0x1e1f ;  /* 0x001e1fff38527589 */ /* 0x0002e400000e0000 */
.L_x_10690:
[----:B------:R-:W-:Y:S05]  /*51b0*/  @P3 BRA `(.L_x_10425) ;  /* 0x0000001c00183947 */ /* 0x000fea0003800000 */
[----:B------:R-:W4:Y:S01]  /*51c0*/  LDC R11, c[0x0][0x2f4] ;  /* 0x0000bd00ff0b7b82 */ /* 0x000f220000000800 */
[----:B------:R-:W-:Y:S01]  /*51d0*/  ISETP.NE.AND P3, PT, R28, RZ, PT ;  /* 0x000000ff1c00720c */ /* 0x000fe20003f65270 */
[----:B------:R-:W-:Y:S01]  /*51e0*/  BSSY B1, `(.L_x_10454) ;  /* 0x000007d000017945 */ /* 0x000fe20003800000 */
[----:B----4-:R-:W-:-:S11]  /*51f0*/  IMAD.IADD R103, R11, 0x1, -R98 ;  /* 0x000000010b677824 */ /* 0x010fd600078e0a62 */
[----:B------:R-:W-:Y:S05]  /*5200*/  @!P3 BRA `(.L_x_10455) ;  /* 0x0000000400e8b947 */ /* 0x000fea0003800000 */
[----:B------:R-:W-:Y:S01]  /*5210*/  SEL R12, R98, R103, !P0 ;  /* 0x00000067620c7207 */ /* 0x000fe20004000000 */
[----:B------:R-:W-:Y:S01]  /*5220*/  BSSY B2, `(.L_x_10456) ;  /* 0x0000072000027945 */ /* 0x000fe20003800000 */
[----:B------:R-:W-:Y:S02]  /*5230*/  ISETP.GE.AND P3, PT, R16, R96, PT ;  /* 0x000000601000720c */ /* 0x000fe40003f66270 */
[----:B------:R-:W-:-:S04]  /*5240*/  SHF.R.S32.HI R13, RZ, 0x1f, R12 ;  /* 0x0000001fff0d7819 */ /* 0x000fc8000001140c */
[----:B------:R-:W-:-:S04]  /*5250*/  LEA.HI R13, R13, R12, RZ, 0x4 ;  /* 0x0000000c0d0d7211 */ /* 0x000fc800078f20ff */
[----:B------:R-:W-:-:S04]  /*5260*/  SHF.R.S32.HI R13, RZ, 0x4, R13 ;  /* 0x00000004ff0d7819 */ /* 0x000fc8000001140d */
[----:B------:R-:W-:-:S04]  /*5270*/  LEA.HI.SX32 R104, R70, R13, 0x1d ;  /* 0x0000000d46687211 */ /* 0x000fc800078feaff */
[----:B------:R-:W-:-:S04]  /*5280*/  SHF.R.S32.HI R12, RZ, 0x1f, R104 ;  /* 0x0000001fff0c7819 */ /* 0x000fc80000011468 */
[----:B------:R-:W-:Y:S01]  /*5290*/  LEA.HI R12, R12, R104, RZ, 0x2 ;  /* 0x000000680c0c7211 */ /* 0x000fe200078f10ff */
[----:B------:R-:W-:-:S04]  /*52a0*/  IMAD.SHL.U32 R104, R104, 0x8, RZ ;  /* 0x0000000868687824 */ /* 0x000fc800078e00ff */
[----:B------:R-:W-:Y:S01]  /*52b0*/  IMAD.SHL.U32 R12, R12, 0x400, RZ ;  /* 0x000004000c0c7824 */ /* 0x000fe200078e00ff */
[----:B------:R-:W-:-:S04]  /*52c0*/  LOP3.LUT R13, R144, 0x18, R104, 0xf8, !PT ;  /* 0x00000018900d7812 */ /* 0x000fc800078ef868 */
[----:B------:R-:W-:Y:S02]  /*52d0*/  LOP3.LUT R13, R13, R145, RZ, 0x3c, !PT ;  /* 0x000000910d0d7212 */ /* 0x000fe400078e3cff */
[----:B------:R-:W-:-:S04]  /*52e0*/  LOP3.LUT R12, R12, 0x7ffff000, RZ, 0xc0, !PT ;  /* 0x7ffff0000c0c7812 */ /* 0x000fc800078ec0ff */
[----:B------:R-:W-:-:S05]  /*52f0*/  IADD3 R12, R13, R12, R146 ;  /* 0x0000000c0d0c7210 */ /* 0x000fca0007ffe092 */
[C---:B-1----:R-:W-:Y:S02]  /*5300*/  IMAD R56, R18.reuse, 0x3000, R12 ;  /* 0x0000300012387824 */ /* 0x042fe400078e020c */
[----:B------:R-:W-:Y:S02]  /*5310*/  IMAD R12, R18, 0x3000, R94 ;  /* 0x00003000120c7824 */ /* 0x000fe400078e025e */
[--C-:B------:R-:W-:Y:S02]  /*5320*/  IMAD R56, R56, 0x2, R2.reuse ;  /* 0x0000000238387824 */ /* 0x100fe400078e0202 */
[----:B------:R-:W-:-:S04]  /*5330*/  IMAD R12, R12, 0x2, R2 ;  /* 0x000000020c0c7824 */ /* 0x000fc800078e0202 */
[----:B------:R-:W1:Y:S04]  /*5340*/  LDS.128 R56, [R56+0x15400] ;  /* 0x0154000038387984 */ /* 0x000e680000000c00 */
        /* <DEDUP_REMOVED lines=13> */
[C---:B------:R-:W-:Y:S02]  /*5420*/  PRMT R106, R109.reuse, 0x5432, R106 ;  /* 0x000054326d6a7816 */ /* 0x040fe4000000006a */
[----:B------:R-:W-:Y:S01]  /*5430*/  PRMT R43, R109, 0x5410, R43 ;  /* 0x000054106d2b7816 */ /* 0x000fe2000000002b */
[----:B-1----:R-:W-:Y:S01]  /*5440*/  IMAD.U32 R109, R57, 0x10000, RZ ;  /* 0x00010000396d7824 */ /* 0x002fe200078e00ff */
[----:B------:R-:W-:-:S02]  /*5450*/  PRMT R52, R108, 0x5432, R52 ;  /* 0x000054326c347816 */ /* 0x000fc40000000034 */
[----:B------:R-:W-:Y:S01]  /*5460*/  PRMT R53, R108, 0x5410, R53 ;  /* 0x000054106c357816 */ /* 0x000fe20000000035 */
[C---:B------:R-:W-:Y:S01]  /*5470*/  IMAD.U32 R108, R106.reuse, 0x10000, RZ ;  /* 0x000100006a6c7824 */ /* 0x040fe200078e00ff */
[C---:B------:R-:W-:Y:S02]  /*5480*/  PRMT R41, R107.reuse, 0x5410, R41 ;  /* 0x000054106b297816 */ /* 0x040fe40000000029 */
[----:B------:R-:W-:Y:S01]  /*5490*/  PRMT R42, R107, 0x5432, R42 ;  /* 0x000054326b2a7816 */ /* 0x000fe2000000002a */
[----:B----4-:R-:W-:Y:S02]  /*54a0*/  IMAD.U32 R107, R13, 0x10000, RZ ;  /* 0x000100000d6b7824 */ /* 0x010fe400078e00ff */
[----:B------:R-:W-:Y:S01]  /*54b0*/  FMUL.FTZ R54, R109, R108 ;  /* 0x0000006c6d367220 */ /* 0x000fe20000410000 */
[----:B------:R-:W-:Y:S02]  /*54c0*/  LOP3.LUT R106, R106, 0xffff0000, RZ, 0xc0, !PT ;  /* 0xffff00006a6a7812 */ /* 0x000fe400078ec0ff */
[----:B------:R-:W-:Y:S01]  /*54d0*/  LOP3.LUT R57, R57, 0xffff0000, RZ, 0xc0, !PT ;  /* 0xffff000039397812 */ /* 0x000fe200078ec0ff */
[-C--:B------:R-:W-:Y:S01]  /*54e0*/  FFMA.FTZ R54, R107, R55.reuse, -R54 ;  /* 0x000000376b367223 */ /* 0x080fe20000010836 */
[----:B------:R-:W-:Y:S01]  /*54f0*/  FMUL.FTZ R55, R109, R55 ;  /* 0x000000376d377220 */ /* 0x000fe20000410000 */
[----:B------:R-:W-:-:S03]  /*5500*/  LOP3.LUT R105, R105, 0xffff0000, RZ, 0xc0, !PT ;  /* 0xffff000069697812 */ /* 0x000fc600078ec0ff */
[----:B------:R-:W-:Y:S01]  /*5510*/  FFMA.FTZ R55, R107, R108, R55 ;  /* 0x0000006c6b377223 */ /* 0x000fe20000010037 */
[----:B------:R-:W-:Y:S01]  /*5520*/  LOP3.LUT R107, R13, 0xffff0000, RZ, 0xc0, !PT ;  /* 0xffff00000d6b7812 */ /* 0x000fe200078ec0ff */
[CC--:B------:R-:W-:Y:S01]  /*5530*/  FMUL.FTZ R13, R57.reuse, R106.reuse ;  /* 0x0000006a390d7220 */ /* 0x0c0fe20000410000 */
        /* <DEDUP_REMOVED lines=9> */
[----:B------:R-:W-:-:S02]  /*55d0*/  IMAD.U32 R105, R42, 0x10000, RZ ;  /* 0x000100002a697824 */ /* 0x000fc400078e00ff */
[----:B------:R-:W-:Y:S01]  /*55e0*/  FMUL.FTZ R109, R108, R107 ;  /* 0x0000006b6c6d7220 */ /* 0x000fe20000410000 */
[----:B------:R-:W-:Y:S02]  /*55f0*/  LOP3.LUT R42, R42, 0xffff0000, RZ, 0xc0, !PT ;  /* 0xffff00002a2a7812 */ /* 0x000fe400078ec0ff */
[----:B------:R-:W-:Y:S01]  /*5600*/  F2FP.BF16.F32.PACK_AB R13, R13, R54 ;  /* 0x000000360d0d723e */ /* 0x000fe200000010ff */
[-C--:B------:R-:W-:Y:S01]  /*5610*/  FFMA.FTZ R109, R106, R105.reuse, -R109 ;  /* 0x000000696a6d7223 */ /* 0x080fe2000001086d */
[----:B------:R-:W-:Y:S01]  /*5620*/  FMUL.FTZ R105, R108, R105 ;  /* 0x000000696c697220 */ /* 0x000fe20000410000 */
[----:B------:R-:W-:Y:S01]  /*5630*/  F2FP.BF16.F32.PACK_AB R57, R57, R55 ;  /* 0x000000373939723e */ /* 0x000fe200000010ff */
[----:B------:R-:W-:Y:S02]  /*5640*/  IMAD.U32 R54, R56, 0x10000, RZ ;  /* 0x0001000038367824 */ /* 0x000fe400078e00ff */
        /* <DEDUP_REMOVED lines=10> */
[----:B------:R-:W-:Y:S01]  /*56f0*/  F2FP.BF16.F32.PACK_AB R105, R105, R109 ;  /* 0x0000006d6969723e */ /* 0x000fe200000010ff */
[C---:B------:R-:W-:Y:S01]  /*5700*/  FMUL.FTZ R59, R54.reuse, R53 ;  /* 0x00000035363b7220 */ /* 0x040fe20000410000 */
[-C--:B------:R-:W-:Y:S01]  /*5710*/  FMUL.FTZ R54, R54, R55.reuse ;  /* 0x0000003736367220 */ /* 0x080fe20000410000 */
        /* <DEDUP_REMOVED lines=34> */
.L_x_10457:
[----:B------:R-:W-:Y:S05]  /*5940*/  BSYNC B2 ;  /* 0x0000000000027941 */ /* 0x000fea0003800000 */
.L_x_10456:
[----:B---3--:R-:W-:-:S04]  /*5950*/  LEA R40, P3, R10, R82, 0x1 ;  /* 0x000000520a287211 */ /* 0x008fc800078608ff */
[----:B--2---:R-:W-:Y:S02]  /*5960*/  LEA.HI.X R41, R10, R83, R91, 0x1, P3 ;  /* 0x000000530a297211 */ /* 0x004fe400018f0c5b */
[----:B------:R-:W-:-:S03]  /*5970*/  ISETP.GE.AND P3, PT, R104, R11, PT ;  /* 0x0000000b6800720c */ /* 0x000fc60003f66270 */
[----:B----4-:R2:W-:Y:S10]  /*5980*/  ST.E.128 desc[UR42][R40.64], R12 ;  /* 0x0000000c28007985 */ /* 0x0105f4000c101d2a */
[----:B--2---:R-:W-:-:S05]  /*5990*/  @!P3 IMAD.WIDE R12, R104, 0x2, R82 ;  /* 0x00000002680cb825 */ /* 0x004fca00078e0252 */
[----:B-1----:R4:W-:Y:S02]  /*59a0*/  @!P3 ST.E.128 desc[UR42][R12.64], R56 ;  /* 0x000000380c00b985 */ /* 0x0029e4000c101d2a */
.L_x_10455:
[----:B------:R-:W-:Y:S05]  /*59b0*/  BSYNC B1 ;  /* 0x0000000000017941 */ /* 0x000fea0003800000 */
.L_x_10454:
[----:B------:R-:W-:Y:S01]  /*59c0*/  ISETP.NE.AND P3, PT, R29, RZ, PT ;  /* 0x000000ff1d00720c */ /* 0x000fe20003f65270 */
[----:B------:R-:W-:-:S12]  /*59d0*/  BSSY B1, `(.L_x_10458) ;  /* 0x000007e000017945 */ /* 0x000fd80003800000 */
[----:B------:R-:W-:Y:S05]  /*59e0*/  @!P3 BRA `(.L_x_10459) ;  /* 0x0000000400f0b947 */ /* 0x000fea0003800000 */
[----:B------:R-:W-:Y:S01]  /*59f0*/  LOP3.LUT P4, RZ, R19, 0x1, RZ, 0xc0, !PT ;  /* 0x0000000113ff7812 */ /* 0x000fe2000788c0ff */
[----:B------:R-:W-:Y:S01]  /*5a00*/  BSSY B2, `(.L_x_10460) ;  /* 0x0000074000027945 */ /* 0x000fe20003800000 */
[----:B------:R-:W-:Y:S02]  /*5a10*/  ISETP.GE.AND P3, PT, R3, R96, PT ;  /* 0x000000600300720c */ /* 0x000fe40003f66270 */
[----:B----4-:R-:W-:-:S04]  /*5a20*/  SEL R12, R98, R103, !P4 ;  /* 0x00000067620c7207 */ /* 0x010fc80006000000 */
        /* <DEDUP_REMOVED lines=12> */
[C---:B------:R-:W-:Y:S02]  /*5af0*/  IMAD R40, R18.reuse, 0x3000, R12 ;  /* 0x0000300012287824 */ /* 0x040fe400078e020c */
[----:B------:R-:W-:Y:S02]  /*5b00*/  IMAD R12, R18, 0x3000, R93 ;  /* 0x00003000120c7824 */ /* 0x000fe400078e025d */
[--C-:B------:R-:W-:Y:S02]  /*5b10*/  IMAD R40, R40, 0x2, R2.reuse ;  /* 0x0000000228287824 */ /* 0x100fe400078e0202 */
[----:B------:R-:W-:-:S04]  /*5b20*/  IMAD R12, R12, 0x2, R2 ;  /* 0x000000020c0c7824 */ /* 0x000fc800078e0202 */
[----:B------:R-:W4:Y:S04]  /*5b30*/  LDS.128 R40, [R40+0x15400] ;  /* 0x0154000028287984 */ /* 0x000f280000000c00 */
[----:B------:R-:W0:Y:S01]  /*5b40*/  LDS.128 R12, [R12+0x15400] ;  /* 0x015400000c0c7984 */ /* 0x000e220000000c00 */
[----:B------:R-:W-:Y:S05]  /*5b50*/  @P3 BRA `(.L_x_10461) ;  /* 0x0000000400783947 */ /* 0x000fea0003800000 */
[----:B------:R-:W-:Y:S01]  /*5b60*/  SHF.R.U32.HI R54, RZ, 0x10, R49 ;  /* 0x00000010ff367819 */ /* 0x000fe20000011631 */
[----:B-1--4-:R-:W-:Y:S01]  /*5b70*/  IMAD.U32 R57, R41, 0x10000, RZ ;  /* 0x0001000029397824 */ /* 0x012fe200078e00ff */
[--C-:B------:R-:W-:Y:S01]  /*5b80*/  SHF.R.U64 R36, R36, 0x10, R37.reuse ;  /* 0x0000001024247819 */ /* 0x100fe20000001225 */
[----:B0-----:R-:W-:Y:S01]  /*5b90*/  IMAD.U32 R55, R13, 0x10000, RZ ;  /* 0x000100000d377824 */ /* 0x001fe200078e00ff */
        /* <DEDUP_REMOVED lines=90> */
.L_x_10461:
[----:B------:R-:W-:Y:S05]  /*6140*/  BSYNC B2 ;  /* 0x0000000000027941 */ /* 0x000fea0003800000 */
.L_x_10460:
[----:B---3--:R-:W-:-:S04]  /*6150*/  LEA R36, P3, R20, R82, 0x1 ;  /* 0x0000005214247211 */ /* 0x008fc800078608ff */
[----:B--2---:R-:W-:Y:S02]  /*6160*/  LEA.HI.X R37, R20, R83, R90, 0x1, P3 ;  /* 0x0000005314257211 */ /* 0x004fe400018f0c5a */
[----:B------:R-:W-:-:S03]  /*6170*/  ISETP.GE.AND P3, PT, R52, R11, PT ;  /* 0x0000000b3400720c */ /* 0x000fc60003f66270 */
[----:B0-----:R0:W-:Y:S10]  /*6180*/  ST.E.128 desc[UR42][R36.64], R12 ;  /* 0x0000000c24007985 */ /* 0x0011f4000c101d2a */
[----:B0-----:R-:W-:-:S05]  /*6190*/  @!P3 IMAD.WIDE R12, R52, 0x2, R82 ;  /* 0x00000002340cb825 */ /* 0x001fca00078e0252 */
[----:B----4-:R0:W-:Y:S02]  /*61a0*/  @!P3 ST.E.128 desc[UR42][R12.64], R40 ;  /* 0x000000280c00b985 */ /* 0x0101e4000c101d2a */
.L_x_10459:
[----:B------:R-:W-:Y:S05]  /*61b0*/  BSYNC B1 ;  /* 0x0000000000017941 */ /* 0x000fea0003800000 */
.L_x_10458:
[----:B------:R-:W-:-:S13]  /*61c0*/  ISETP.NE.AND P3, PT, R30, RZ, PT ;  /* 0x000000ff1e00720c */ /* 0x000fda0003f65270 */
[----:B------:R-:W-:Y:S05]  /*61d0*/  @!P3 BRA `(.L_x_10425) ;  /* 0x0000000c0010b947 */ /* 0x000fea0003800000 */
[----:B------:R-:W-:Y:S01]  /*61e0*/  LOP3.LUT P4, RZ, R19, 0x2, RZ, 0xc0, !PT ;  /* 0x0000000213ff7812 */ /* 0x000fe2000788c0ff */
[----:B------:R-:W-:Y:S01]  /*61f0*/  BSSY B1, `(.L_x_10462) ;  /* 0x0000075000017945 */ /* 0x000fe20003800000 */
[C---:B0--3--:R-:W-:Y:S02]  /*6200*/  LEA R40, P3, R21.reuse, R82, 0x1 ;  /* 0x0000005215287211 */ /* 0x049fe400078608ff */
[----:B------:R-:W-:Y:S02]  /*6210*/  SEL R103, R98, R103, !P4 ;  /* 0x0000006762677207 */ /* 0x000fe40006000000 */
[----:B--2---:R-:W-:Y:S02]  /*6220*/  LEA.HI.X R41, R21, R83, R89, 0x1, P3 ;  /* 0x0000005315297211 */ /* 0x004fe400018f0c59 */
[----:B----4-:R-:W-:Y:S02]  /*6230*/  SHF.R.S32.HI R12, RZ, 0x1f, R103 ;  /* 0x0000001fff0c7819 */ /* 0x010fe40000011467 */
[----:B------:R-:W-:-:S02]  /*6240*/  ISETP.GE.AND P3, PT, R4, R96, PT ;  /* 0x000000600400720c */ /* 0x000fc40003f66270 */
[----:B------:R-:W-:-:S04]  /*6250*/  LEA.HI R12, R12, R103, RZ, 0x4 ;  /* 0x000000670c0c7211 */ /* 0x000fc800078f20ff */
[----:B------:R-:W-:-:S04]  /*6260*/  SHF.R.S32.HI R13, RZ, 0x4, R12 ;  /* 0x00000004ff0d7819 */ /* 0x000fc8000001140c */
[----:B------:R-:W-:-:S04]  /*6270*/  LEA.HI.SX32 R13, R6, R13, 0x1d ;  /* 0x0000000d060d7211 */ /* 0x000fc800078feaff */
[----:B------:R-:W-:Y:S01]  /*6280*/  SHF.R.S32.HI R12, RZ, 0x1f, R13 ;  /* 0x0000001fff0c7819 */ /* 0x000fe2000001140d */
[----:B------:R-:W-:-:S03]  /*6290*/  IMAD.SHL.U32 R42, R13, 0x8, RZ ;  /* 0x000000080d2a7824 */ /* 0x000fc600078e00ff */
[----:B------:R-:W-:-:S05]  /*62a0*/  LEA.HI R12, R12, R13, RZ, 0x2 ;  /* 0x0000000d0c0c7211 */ /* 0x000fca00078f10ff */
        /* <DEDUP_REMOVED lines=9> */
[----:B------:R-:W0:Y:S04]  /*6340*/  LDS.128 R36, [R36+0x15400] ;  /* 0x0154000024247984 */ /* 0x000e280000000c00 */
[----:B------:R-:W2:Y:S01]  /*6350*/  LDS.128 R12, [R13+0x15400] ;  /* 0x015400000d0c7984 */ /* 0x000ea20000000c00 */
[----:B------:R-:W-:Y:S05]  /*6360*/  @P3 BRA `(.L_x_10463) ;  /* 0x0000000400743947 */ /* 0x000fea0003800000 */
[----:B------:R-:W-:Y:S01]  /*6370*/  SHF.R.U64 R43, R44, 0x10, R45 ;  /* 0x000000102c2b7819 */ /* 0x000fe2000000122d */
[----:B0-----:R-:W-:Y:S01]  /*6380*/  IMAD.U32 R49, R37, 0x10000, RZ ;  /* 0x0001000025317824 */ /* 0x001fe200078e00ff */
[----:B------:R-:W-:Y:S02]  /*6390*/  SHF.R.U64 R32, R32, 0x10, R33 ;  /* 0x0000001020207819 */ /* 0x000fe40000001221 */
[----:B------:R-:W-:Y:S02]  /*63a0*/  SHF.R.U32.HI R45, RZ, 0x10, R45 ;  /* 0x00000010ff2d7819 */ /* 0x000fe4000001162d */
[----:B------:R-:W-:Y:S02]  /*63b0*/  SHF.R.U32.HI R33, RZ, 0x10, R33 ;  /* 0x00000010ff217819 */ /* 0x000fe40000011621 */
[----:B------:R-:W-:Y:S02]  /*63c0*/  PRMT R45, R113, 0x5432, R45 ;  /* 0x00005432712d7816 */ /* 0x000fe4000000002d */
[----:B------:R-:W-:-:S02]  /*63d0*/  PRMT R33, R111, 0x5432, R33 ;  /* 0x000054326f217816 */ /* 0x000fc40000000021 */
[--C-:B------:R-:W-:Y:S01]  /*63e0*/  SHF.R.U64 R44, R46, 0x10, R47.reuse ;  /* 0x000000102e2c7819 */ /* 0x100fe2000000122f */
[----:B------:R-:W-:Y:S01]  /*63f0*/  IMAD.U32 R48, R45, 0x10000, RZ ;  /* 0x000100002d307824 */ /* 0x000fe200078e00ff */
[----:B------:R-:W-:Y:S01]  /*6400*/  SHF.R.U32.HI R46, RZ, 0x10, R47 ;  /* 0x00000010ff2e7819 */ /* 0x000fe2000001162f */
[----:B------:R-:W-:Y:S01]  /*6410*/  IMAD.U32 R50, R33, 0x10000, RZ ;  /* 0x0001000021327824 */ /* 0x000fe200078e00ff */
[----:B------:R-:W-:Y:S01]  /*6420*/  LOP3.LUT R45, R45, 0xffff0000, RZ, 0xc0, !PT ;  /* 0xffff00002d2d7812 */ /* 0x000fe200078ec0ff */
[----:B------:R-:W-:Y:S01]  /*6430*/  FMUL.FTZ R51, R49, R48 ;  /* 0x0000003031337220 */ /* 0x000fe20000410000 */
[----:B--2---:R-:W-:Y:S02]  /*6440*/  IMAD.U32 R47, R13, 0x10000, RZ ;  /* 0x000100000d2f7824 */ /* 0x004fe400078e00ff */
[-C--:B------:R-:W-:Y:S01]  /*6450*/  FMUL.FTZ R49, R49, R50.reuse ;  /* 0x0000003231317220 */ /* 0x080fe20000410000 */
[----:B------:R-:W-:Y:S01]  /*6460*/  LOP3.LUT R33, R33, 0xffff0000, RZ, 0xc0, !PT ;  /* 0xffff000021217812 */ /* 0x000fe200078ec0ff */
[----:B------:R-:W-:-:S02]  /*6470*/  FFMA.FTZ R51, R47, R50, -R51 ;  /* 0x000000322f337223 */ /* 0x000fc40000010833 */
[----:B------:R-:W-:Y:S01]  /*6480*/  FFMA.FTZ R49, R47, R48, R49 ;  /* 0x000000302f317223 */ /* 0x000fe20000010031 */
[----:B------:R-:W-:Y:S02]  /*6490*/  LOP3.LUT R47, R37, 0xffff0000, RZ, 0xc0, !PT ;  /* 0xffff0000252f7812 */ /* 0x000fe400078ec0ff */
[--C-:B------:R-:W-:Y:S02]  /*64a0*/  SHF.R.U64 R34, R34, 0x10, R35.reuse ;  /* 0x0000001022227819 */ /* 0x100fe40000001223 */
[----:B------:R-:W-:Y:S01]  /*64b0*/  SHF.R.U32.HI R35, RZ, 0x10, R35 ;  /* 0x00000010ff237819 */ /* 0x000fe20000011623 */
[----:B------:R-:W-:Y:S01]  /*64c0*/  FMUL.FTZ R37, R47, R45 ;  /* 0x0000002d2f257220 */ /* 0x000fe20000410000 */
[----:B------:R-:W-:Y:S01]  /*64d0*/  LOP3.LUT R13, R13, 0xffff0000, RZ, 0xc0, !PT ;  /* 0xffff00000d0d7812 */ /* 0x000fe200078ec0ff */
[----:B------:R-:W-:Y:S01]  /*64e0*/  FMUL.FTZ R47, R47, R33 ;  /* 0x000000212f2f7220 */ /* 0x000fe20000410000 */
[----:B------:R-:W-:Y:S02]  /*64f0*/  PRMT R46, R112, 0x5432, R46 ;  /* 0x00005432702e7816 */ /* 0x000fe4000000002e */
[----:B------:R-:W-:Y:S01]  /*6500*/  PRMT R35, R110, 0x5432, R35 ;  /* 0x000054326e237816 */ /* 0x000fe20000000023 */
[----:B------:R-:W-:Y:S01]  /*6510*/  FFMA.FTZ R47, R13, R45, R47 ;  /* 0x0000002d0d2f7223 */ /* 0x000fe2000001002f */
[----:B------:R-:W-:-:S02]  /*6520*/  IMAD.U32 R45, R39, 0x10000, RZ ;  /* 0x00010000272d7824 */ /* 0x000fc400078e00ff */
[----:B------:R-:W-:Y:S01]  /*6530*/  FFMA.FTZ R37, R13, R33, -R37 ;  /* 0x000000210d257223 */ /* 0x000fe20000010825 */
[C---:B------:R-:W-:Y:S01]  /*6540*/  IMAD.U32 R48, R46.reuse, 0x10000, RZ ;  /* 0x000100002e307824 */ /* 0x040fe200078e00ff */
[----:B------:R-:W-:Y:S01]  /*6550*/  LOP3.LUT R46, R46, 0xffff0000, RZ, 0xc0, !PT ;  /* 0xffff00002e2e7812 */ /* 0x000fe200078ec0ff */
[----:B------:R-:W-:Y:S01]  /*6560*/  IMAD.U32 R50, R35, 0x10000, RZ ;  /* 0x0001000023327824 */ /* 0x000fe200078e00ff */
[----:B------:R-:W-:Y:S01]  /*6570*/  LOP3.LUT R39, R39, 0xffff0000, RZ, 0xc0, !PT ;  /* 0xffff000027277812 */ /* 0x000fe200078ec0ff */
[----:B------:R-:W-:Y:S02]  /*6580*/  IMAD.U32 R13, R15, 0x10000, RZ ;  /* 0x000100000f0d7824 */ /* 0x000fe400078e00ff */
[C---:B------:R-:W-:Y:S01]  /*6590*/  FMUL.FTZ R52, R45.reuse, R48 ;  /* 0x000000302d347220 */ /* 0x040fe20000410000 */
[-C--:B------:R-:W-:Y:S01]  /*65a0*/  FMUL.FTZ R45, R45, R50.reuse ;  /* 0x000000322d2d7220 */ /* 0x080fe20000410000 */
[----:B------:R-:W-:Y:S02]  /*65b0*/  LOP3.LUT R15, R15, 0xffff0000, RZ, 0xc0, !PT ;  /* 0xffff00000f0f7812 */ /* 0x000fe400078ec0ff */
[C---:B------:R-:W-:Y:S01]  /*65c0*/  FFMA.FTZ R33, R13.reuse, R50, -R52 ;  /* 0x000000320d217223 */ /* 0x040fe20000010834 */
[----:B------:R-:W-:Y:S01]  /*65d0*/  FFMA.FTZ R13, R13, R48, R45 ;  /* 0x000000300d0d7223 */ /* 0x000fe2000001002d */
[----:B------:R-:W-:Y:S01]  /*65e0*/  LOP3.LUT R48, R35, 0xffff0000, RZ, 0xc0, !PT ;  /* 0xffff000023307812 */ /* 0x000fe200078ec0ff */
[----:B------:R-:W-:Y:S01]  /*65f0*/  FMUL.FTZ R50, R39, R46 ;  /* 0x0000002e27327220 */ /* 0x000fe20000410000 */
[----:B------:R-:W-:-:S02]  /*6600*/  PRMT R43, R113, 0x5410, R43 ;  /* 0x00005410712b7816 */ /* 0x000fc4000000002b */
[----:B------:R-:W-:Y:S01]  /*6610*/  PRMT R32, R111, 0x5410, R32 ;  /* 0x000054106f207816 */ /* 0x000fe20000000020 */
[-C--:B------:R-:W-:Y:S01]  /*6620*/  FMUL.FTZ R39, R39, R48.reuse ;  /* 0x0000003027277220 */ /* 0x080fe20000410000 */
[----:B------:R-:W-:Y:S01]  /*6630*/  FFMA.FTZ R35, R15, R48, -R50 ;  /* 0x000000300f237223 */ /* 0x000fe20000010832 */
[C---:B------:R-:W-:Y:S01]  /*6640*/  IMAD.U32 R45, R43.reuse, 0x10000, RZ ;  /* 0x000100002b2d7824 */ /* 0x040fe200078e00ff */
[----:B------:R-:W-:Y:S01]  /*6650*/  LOP3.LUT R43, R43, 0xffff0000, RZ, 0xc0, !PT ;  /* 0xffff00002b2b7812 */ /* 0x000fe200078ec0ff */
[----:B------:R-:W-:Y:S01]  /*6660*/  FFMA.FTZ R15, R15, R46, R39 ;  /* 0x0000002e0f0f7223 */ /* 0x000fe20000010027 */
[C---:B------:R-:W-:Y:S01]  /*6670*/  IMAD.U32 R46, R36.reuse, 0x10000, RZ ;  /* 0x00010000242e7824 */ /* 0x040fe200078e00ff */
[----:B------:R-:W-:Y:S01]  /*6680*/  LOP3.LUT R36, R36, 0xffff0000, RZ, 0xc0, !PT ;  /* 0xffff000024247812 */ /* 0x000fe200078ec0ff */
[----:B------:R-:W-:Y:S01]  /*6690*/  IMAD.U32 R48, R32, 0x10000, RZ ;  /* 0x0001000020307824 */ /* 0x000fe200078e00ff */
[----:B------:R-:W-:Y:S01]  /*66a0*/  PRMT R44, R112, 0x5410, R44 ;  /* 0x00005410702c7816 */ /* 0x000fe2000000002c */
        /* <DEDUP_REMOVED lines=8> */
[----:B------:R-:W-:Y:S01]  /*6730*/  PRMT R34, R110, 0x5410, R34 ;  /* 0x000054106e227816 */ /* 0x000fe20000000022 */
[----:B------:R-:W-:Y:S01]  /*6740*/  IMAD.U32 R32, R38, 0x10000, RZ ;  /* 0x0001000026207824 */ /* 0x000fe200078e00ff */
[----:B------:R-:W-:Y:S01]  /*6750*/  F2FP.BF16.F32.PACK_AB R37, R37, R51 ;  /* 0x000000332525723e */ /* 0x000fe200000010ff */
[-C--:B------:R-:W-:Y:S01]  /*6760*/  FMUL.FTZ R36, R36, R39.reuse ;  /* 0x0000002724247220 */ /* 0x080fe20000410000 */
[----:B------:R-:W-:Y:S01]  /*6770*/  FFMA.FTZ R39, R12, R39, -R45 ;  /* 0x000000270c277223 */ /* 0x000fe2000001082d */
[C---:B------:R-:W-:Y:S01]  /*6780*/  IMAD.U32 R45, R44.reuse, 0x10000, RZ ;  /* 0x000100002c2d7824 */ /* 0x040fe200078e00ff */
[----:B------:R-:W-:Y:S01]  /*6790*/  LOP3.LUT R44, R44, 0xffff0000, RZ, 0xc0, !PT ;  /* 0xffff00002c2c7812 */ /* 0x000fe200078ec0ff */
[----:B------:R-:W-:-:S02]  /*67a0*/  IMAD.U32 R53, R34, 0x10000, RZ ;  /* 0x0001000022357824 */ /* 0x000fc400078e00ff */
[----:B------:R-:W-:Y:S01]  /*67b0*/  FFMA.FTZ R43, R12, R43, R36 ;  /* 0x0000002b0c2b7223 */ /* 0x000fe20000010024 */
[----:B------:R-:W-:Y:S01]  /*67c0*/  FMUL.FTZ R55, R32, R45 ;  /* 0x0000002d20377220 */ /* 0x000fe20000410000 */
[----:B------:R-:W-:Y:S02]  /*67d0*/  IMAD.U32 R12, R14, 0x10000, RZ ;  /* 0x000100000e0c7824 */ /* 0x000fe400078e00ff */
[-C--:B------:R-:W-:Y:S01]  /*67e0*/  FMUL.FTZ R32, R32, R53.reuse ;  /* 0x0000003520207220 */ /* 0x080fe20000410000 */
[----:B------:R-:W-:Y:S01]  /*67f0*/  LOP3.LUT R34, R34, 0xffff0000, RZ, 0xc0, !PT ;  /* 0xffff000022227812 */ /* 0x000fe200078ec0ff */
[C---:B------:R-:W-:Y:S02]  /*6800*/  FFMA.FTZ R36, R12.reuse, R53, -R55 ;  /* 0x000000350c247223 */ /* 0x040fe40000010837 */
[----:B------:R-:W-:Y:S01]  /*6810*/  FFMA.FTZ R32, R12, R45, R32 ;  /* 0x0000002d0c207223 */ /* 0x000fe20000010020 */
[----:B------:R-:W-:Y:S02]  /*6820*/  LOP3.LUT R45, R38, 0xffff0000, RZ, 0xc0, !PT ;  /* 0xffff0000262d7812 */ /* 0x000fe400078ec0ff */
[----:B------:R-:W-:-:S02]  /*6830*/  LOP3.LUT R53, R14, 0xffff0000, RZ, 0xc0, !PT ;  /* 0xffff00000e357812 */ /* 0x000fc400078ec0ff */
[----:B------:R-:W-:Y:S01]  /*6840*/  F2FP.BF16.F32.PACK_AB R33, R35, R33 ;  /* 0x000000212321723e */ /* 0x000fe200000010ff */
[C---:B------:R-:W-:Y:S01]  /*6850*/  FMUL.FTZ R12, R45.reuse, R44 ;  /* 0x0000002c2d0c7220 */ /* 0x040fe20000410000 */
[-C--:B------:R-:W-:Y:S01]  /*6860*/  FMUL.FTZ R55, R45, R34.reuse ;  /* 0x000000222d377220 */ /* 0x080fe20000410000 */
[----:B------:R-:W-:Y:S02]  /*6870*/  F2FP.BF16.F32.PACK_AB R47, R47, R49 ;  /* 0x000000312f2f723e */ /* 0x000fe400000010ff */
[C---:B------:R-:W-:Y:S01]  /*6880*/  FFMA.FTZ R45, R53.reuse, R34, -R12 ;  /* 0x00000022352d7223 */ /* 0x040fe2000001080c */
        /* <DEDUP_REMOVED lines=10> */
[----:B------:R-:W-:-:S07]  /*6930*/  IMAD.MOV.U32 R39, RZ, RZ, R34 ;  /* 0x000000ffff277224 */ /* 0x000fce00078e0022 */
.L_x_10463:
[----:B------:R-:W-:Y:S05]  /*6940*/  BSYNC B1 ;  /* 0x0000000000017941 */ /* 0x000fea0003800000 */
.L_x_10462:
[----:B--2---:R2:W-:Y:S01]  /*6950*/  ST.E.128 desc[UR42][R40.64], R12 ;  /* 0x0000000c28007985 */ /* 0x0045e2000c101d2a */
[----:B------:R-:W-:-:S13]  /*6960*/  ISETP.GE.AND P3, PT, R42, R11, PT ;  /* 0x0000000b2a00720c */ /* 0x000fda0003f66270 */
[----:B------:R-:W-:Y:S05]  /*6970*/  @P3 BRA `(.L_x_10425) ;  /* 0x0000000400283947 */ /* 0x000fea0003800000 */
[----:B------:R-:W-:-:S05]  /*6980*/  IMAD.WIDE R82, R42, 0x2, R82 ;  /* 0x000000022a527825 */ /* 0x000fca00078e0252 */
[----:B0-----:R0:W-:Y:S01]  /*6990*/  ST.E.128 desc[UR42][R82.64], R36 ;  /* 0x0000002452007985 */ /* 0x0011e2000c101d2a */
[----:B------:R-:W-:Y:S05]  /*69a0*/  BRA `(.L_x_10425) ;  /* 0x00000004001c7947 */ /* 0x000fea0003800000 */
.L_x_10417:
[----:B------:R-:W-:-:S06]  /*69b0*/  UISETP.NE.AND UP0, UPT, UR40, 0x3, UPT ;  /* 0x000000032800788c */ /* 0x000fcc000bf05270 */
[----:B------:R-:W-:-:S13]  /*69c0*/  PLOP3.LUT P2, PT, PT, PT, UP0, 0x80, 0x0 ;  /* 0x000000000000781c */ /* 0x000fda0003f4f008 */
[----:B------:R-:W-:Y:S05]  /*69d0*/  @!P2 BRA `(.L_x_10464) ;  /* 0x000000000004a947 */ /* 0x000fea0003800000 */
[----:B------:R-:W-:Y:S01]  /*69e0*/  BPT.TRAP 0x1 ;  /* 0x000000040000795c */ /* 0x000fe20000300000 */
.L_x_10464:
[----:B------:R-:W-:Y:S01]  /*69f0*/  IMAD R31, R18, 0x8, R2 ;  /* 0x00000008121f7824 */ /* 0x000fe200078e0202 */
[----:B------:R-:W-:Y:S01]  /*6a00*/  SHF.L.U32 R79, R138, 0x1f, RZ ;  /* 0x0000001f8a4f7819 */ /* 0x000fe200000006ff */
[----:B------:R-:W-:Y:S01]  /*6a10*/  BSSY B1, `(.L_x_10465) ;  /* 0x0000004000017945 */ /* 0x000fe20003800000 */
[----:B------:R-:W-:Y:S02]  /*6a20*/  SHF.R.S32.HI R76, RZ, 0x1f, R75 ;  /* 0x0000001fff4c7819 */ /* 0x000fe4000001144b */
[----:B------:R-:W0:Y:S02]  /*6a30*/  SYNCS.PHASECHK.TRANS64.TRYWAIT P3, [R31+URZ+0x2d890], R79 ;  /* 0x02d8904f1f0075a7 */ /* 0x000e24000806017f */
[----:B0-----:R-:W-:Y:S05]  /*6a40*/  @!P3 BRA `(.L_x_10466) ;  /* 0x0000014400a4b947 */ /* 0x001fea0003800000 */
.L_x_10691:
[----:B------:R-:W-:Y:S05]  /*6a50*/  BSYNC B1 ;  /* 0x0000000000017941 */ /* 0x000fea0003800000 */
.L_x_10465:
        /* <DEDUP_REMOVED lines=20> */
[----:B------:R-:W-:Y:S01]  /*6ba0*/  ISETP.GT.AND P3, PT, R78, R139, PT ;  /* 0x0000008b4e00720c */ /* 0x000fe20003f64270 */
[----:B------:R-:W-:-:S12]  /*6bb0*/  BRA.DIV UR4, `(.L_x_10467) ;  /* 0x00000146045c7947 */ /* 0x000fd8000b800000 */
[----:B------:R1:W2:Y:S04]  /*6bc0*/  SHFL.IDX PT, R38, R13, RZ, 0x1e1f ;  /* 0x001e1fff0d267589 */ /* 0x0002a800000e0000 */
[----:B------:R-:W3:Y:S02]  /*6bd0*/  SHFL.IDX PT, R39, R39, RZ, 0x1e1f ;  /* 0x001e1fff27277589 */ /* 0x000ee400000e0000 */
.L_x_10695:
[----:B------:R-:W-:Y:S05]  /*6be0*/  @!P3 BRA `(.L_x_10425) ;  /* 0x00000000008cb947 */ /* 0x000fea0003800000 */
[----:B------:R-:W-:Y:S02]  /*6bf0*/  ULDC UR4, c[0x0][0x2f4] ;  /* 0x0000bd0000047ab9 */ /* 0x000fe40000000800 */
[----:B------:R-:W-:Y:S02]  /*6c00*/  ISETP.GE.AND P5, PT, R16, UR4, PT ;  /* 0x0000000410007c0c */ /* 0x000fe4000bfa6270 */
[----:B------:R-:W-:-:S11]  /*6c10*/  ISETP.GE.AND P4, PT, R23, UR4, PT ;  /* 0x0000000417007c0c */ /* 0x000fd6000bf86270 */
[----:B-1----:R-:W1:Y:S01]  /*6c20*/  @!P5 LDS.128 R12, [R61+0x15000] ;  /* 0x015000003d0cd984 */ /* 0x002e620000000c00 */
[----:B---3--:R-:W-:-:S04]  /*6c30*/  @!P5 LEA R36, P3, R16, R39, 0x1 ;  /* 0x000000271024d211 */ /* 0x008fc800078608ff */
[----:B--2---:R-:W-:Y:S02]  /*6c40*/  @!P5 LEA.HI.X R37, R16, R38, R17, 0x1, P3 ;  /* 0x000000261025d211 */ /* 0x004fe400018f0c11 */
[----:B------:R-:W-:-:S04]  /*6c50*/  @!P4 LEA R34, P3, R23, R39, 0x1 ;  /* 0x000000271722c211 */ /* 0x000fc800078608ff */
[----:B------:R-:W-:Y:S02]  /*6c60*/  @!P4 LEA.HI.X R35, R23, R38, R154, 0x1, P3 ;  /* 0x000000261723c211 */ /* 0x000fe400018f0c9a */
[----:B------:R-:W-:-:S13]  /*6c70*/  ISETP.GE.AND P3, PT, R22, UR4, PT ;  /* 0x0000000416007c0c */ /* 0x000fda000bf66270 */
[----:B------:R-:W-:-:S04]  /*6c80*/  @!P3 LEA R32, P6, R22, R39, 0x1 ;  /* 0x000000271620b211 */ /* 0x000fc800078c08ff */
[----:B------:R-:W-:Y:S01]  /*6c90*/  @!P3 LEA.HI.X R33, R22, R38, R153, 0x1, P6 ;  /* 0x000000261621b211 */ /* 0x000fe200030f0c99 */
[----:B-1----:R1:W-:Y:S01]  /*6ca0*/  @!P5 ST.E.128 desc[UR42][R36.64], R12 ;  /* 0x0000000c2400d985 */ /* 0x0023e2000c101d2a */
[----:B------:R-:W-:-:S13]  /*6cb0*/  ISETP.GE.AND P5, PT, R3, UR4, PT ;  /* 0x0000000403007c0c */ /* 0x000fda000bfa6270 */
[----:B------:R-:W2:Y:S01]  /*6cc0*/  @!P5 LDS.128 R12, [R60+0x15000] ;  /* 0x015000003c0cd984 */ /* 0x000ea20000000c00 */
[----:B------:R-:W-:Y:S02]  /*6cd0*/  @!P5 IMAD.SHL.U32 R11, R147, 0x8, RZ ;  /* 0x00000008930bd824 */ /* 0x000fe400078e00ff */
[----:B-1----:R-:W-:Y:S02]  /*6ce0*/  @!P5 IMAD.MOV.U32 R36, RZ, RZ, R39 ;  /* 0x000000ffff24d224 */ /* 0x002fe400078e0027 */
[----:B------:R-:W-:Y:S02]  /*6cf0*/  @!P5 IMAD.MOV.U32 R37, RZ, RZ, R38 ;  /* 0x000000ffff25d224 */ /* 0x000fe400078e0026 */
[----:B------:R-:W-:-:S05]  /*6d00*/  @!P5 IMAD.WIDE R36, R11, 0x2, R36 ;  /* 0x000000020b24d825 */ /* 0x000fca00078e0224 */
[----:B--2---:R1:W-:Y:S01]  /*6d10*/  @!P5 ST.E.128 desc[UR42][R36.64], R12 ;  /* 0x0000000c2400d985 */ /* 0x0043e2000c101d2a */
[----:B------:R-:W-:-:S13]  /*6d20*/  ISETP.GE.AND P5, PT, R4, UR4, PT ;  /* 0x0000000404007c0c */ /* 0x000fda000bfa6270 */
[----:B------:R-:W2:Y:S01]  /*6d30*/  @!P5 LDS.128 R12, [R61+0x17000] ;  /* 0x017000003d0cd984 */ /* 0x000ea20000000c00 */
[----:B------:R-:W-:Y:S02]  /*6d40*/  @!P5 IMAD.SHL.U32 R11, R150, 0x8, RZ ;  /* 0x00000008960bd824 */ /* 0x000fe400078e00ff */
[----:B-1----:R-:W-:Y:S02]  /*6d50*/  @!P5 IMAD.MOV.U32 R36, RZ, RZ, R39 ;  /* 0x000000ffff24d224 */ /* 0x002fe400078e0027 */
[----:B------:R-:W-:Y:S02]  /*6d60*/  @!P5 IMAD.MOV.U32 R37, RZ, RZ, R38 ;  /* 0x000000ffff25d224 */ /* 0x000fe400078e0026 */
[----:B------:R-:W-:-:S05]  /*6d70*/  @!P5 IMAD.WIDE R36, R11, 0x2, R36 ;  /* 0x000000020b24d825 */ /* 0x000fca00078e0224 */
[----:B--2---:R1:W-:Y:S01]  /*6d80*/  @!P5 ST.E.128 desc[UR42][R36.64], R12 ;  /* 0x0000000c2400d985 */ /* 0x0043e2000c101d2a */
[----:B------:R-:W-:-:S03]  /*6d90*/  ISETP.GE.AND P5, PT, R136, UR4, PT ;  /* 0x0000000488007c0c */ /* 0x000fc6000bfa6270 */
[----:B------:R-:W2:Y:S10]  /*6da0*/  @!P4 LDS.128 R12, [R60+0x17000] ;  /* 0x017000003c0cc984 */ /* 0x000eb40000000c00 */
[----:B-1----:R-:W-:-:S04]  /*6db0*/  @!P5 LEA R36, P6, R136, R39, 0x1 ;  /* 0x000000278824d211 */ /* 0x002fc800078c08ff */
[----:B------:R-:W-:Y:S01]  /*6dc0*/  @!P5 LEA.HI.X R37, R136, R38, R152, 0x1, P6 ;  /* 0x000000268825d211 */ /* 0x000fe200030f0c98 */
[----:B--2---:R-:W-:Y:S04]  /*6dd0*/  @!P4 ST.E.128 desc[UR42][R34.64], R12 ;  /* 0x0000000c2200c985 */ /* 0x004fe8000c101d2a */
[----:B------:R-:W1:Y:S04]  /*6de0*/  @!P3 LDS.128 R12, [R61+0x19000] ;  /* 0x019000003d0cb984 */ /* 0x000e680000000c00 */
[----:B-1----:R-:W-:Y:S04]  /*6df0*/  @!P3 ST.E.128 desc[UR42][R32.64], R12 ;  /* 0x0000000c2000b985 */ /* 0x002fe8000c101d2a */
[----:B------:R-:W1:Y:S04]  /*6e00*/  @!P5 LDS.128 R12, [R60+0x19000] ;  /* 0x019000003c0cd984 */ /* 0x000e680000000c00 */
[----:B-1----:R4:W-:Y:S02]  /*6e10*/  @!P5 ST.E.128 desc[UR42][R36.64], R12 ;  /* 0x0000000c2400d985 */ /* 0x0029e4000c101d2a */
.L_x_10425:
[----:B------:R-:W-:Y:S05]  /*6e20*/  BSYNC B0 ;  /* 0x0000000000007941 */ /* 0x000fea0003800000 */
.L_x_10416:
[----:B------:R-:W5:Y:S01]  /*6e30*/  S2R R11, SR_TID.X ;  /* 0x00000000000b7919 */ /* 0x000f620000002100 */
[----:B------:R-:W-:Y:S01]  /*6e40*/  @!PT LDS RZ, [RZ] ;  /* 0x00000000fffff984 */ /* 0x000fe20000000800 */
[----:B------:R-:W-:Y:S01]  /*6e50*/  @!PT LDS RZ, [RZ] ;  /* 0x00000000fffff984 */ /* 0x000fe20000000800 */
[----:B------:R-:W-:Y:S01]  /*6e60*/  @!PT LDS RZ, [RZ] ;  /* 0x00000000fffff984 */ /* 0x000fe20000000800 */
[----:B------:R-:W-:Y:S01]  /*6e70*/  @!PT LDS RZ, [RZ] ;  /* 0x00000000fffff984 */ /* 0x000fe20000000800 */
[----:B------:R0:W-:Y:S06]  /*6e80*/  MEMBAR.ALL.CTA ;  /* 0x0000000000007992 */ /* 0x0001ec0000008000 */
[----:B0-----:R-:W0:Y:S01]  /*6e90*/  FENCE.VIEW.ASYNC.S ;  /* 0x00000000000073c6 */ /* 0x001e220000000000 */
[----:B------:R-:W-:Y:S05]  /*6ea0*/  WARPSYNC.ALL ;  /* 0x0000000000007948 */ /* 0x000fea0003800000 */
[----:B------:R-:W-:Y:S01]  /*6eb0*/  BSSY B0, `(.L_x_10468) ;  /* 0x0000008000007945 */ /* 0x000fe20003800000 */
[----:B0-----:R0:W-:Y:S01]  /*6ec0*/  BAR.SYNC.DEFER_BLOCKING R101, 0x80 ;  /* 0x000200650000751d */ /* 0x0011e20000010000 */
[----:B-----5:R-:W-:-:S13]  /*6ed0*/  LOP3.LUT P3, RZ, R11, 0x7f, RZ, 0xc0, !PT ;  /* 0x0000007f0bff7812 */ /* 0x020fda000786c0ff */
[----:B------:R-:W-:-:S05]  /*6ee0*/  @!P3 VIADD R11, R31, 0x2d8a0 ;  /* 0x0002d8a01f0bb836 */ /* 0x000fca0000000000 */
[----:B------:R-:W-:-:S04]  /*6ef0*/  @!P3 PRMT R11, RZ, 0x654, R11 ;  /* 0x00000654ff0bb816 */ /* 0x000fc8000000000b */
[----:B------:R0:W-:Y:S01]  /*6f00*/  @!P3 SYNCS.ARRIVE.TRANS64.RED.A1T0 RZ, [R11+URZ], RZ ;  /* 0x000000ff0bffb9a7 */ /* 0x0001e2000810043f */
[----:B------:R-:W-:Y:S05]  /*6f10*/  @!P2 BRA `(.L_x_10469) ;  /* 0x000000000004a947 */ /* 0x000fea0003800000 */
[----:B------:R-:W-:Y:S01]  /*6f20*/  BPT.TRAP 0x1 ;  /* 0x000000040000795c */ /* 0x000fe20000300000 */
.L_x_10469:
[----:B------:R-:W-:Y:S05]  /*6f30*/  BSYNC B0 ;  /* 0x0000000000007941 */ /* 0x000fea0003800000 */
.L_x_10468:
[----:B------:R-:W5:Y:S01]  /*6f40*/  SYNCS.PHASECHK.TRANS64.TRYWAIT P2, [R31+URZ+0x2d8b0], R79 ;  /* 0x02d8b04f1f0075a7 */ /* 0x000f62000804017f */
[----:B------:R-:W-:Y:S04]  /*6f50*/  BSSY B0, `(.L_x_10470) ;  /* 0x0000002000007945 */ /* 0x000fe80003800000 */
[----:B-----5:R-:W-:Y:S05]  /*6f60*/  @!P2 BRA `(.L_x_10471) ;  /* 0x0000014000b8a947 */ /* 0x020fea0003800000 */
.L_x_10696:
[----:B------:R-:W-:Y:S05]  /*6f70*/  BSYNC B0 ;  /* 0x0000000000007941 */ /* 0x000fea0003800000 */
.L_x_10470:
[----:B------:R-:W-:Y:S01]  /*6f80*/  ULDC.64 UR4, c[0x0][0x328] ;  /* 0x0000ca0000047ab9 */ /* 0x000fe20000000a00 */
[----:B------:R-:W-:Y:S01]  /*6f90*/  ULDC.64 UR6, c[0x0][0x318] ;  /* 0x0000c60000067ab9 */ /* 0x000fe20000000a00 */
[----:B------:R-:W-:Y:S01]  /*6fa0*/  IMAD R76, R76, UR4, RZ ;  /* 0x000000044c4c7c24 */ /* 0x000fe2000f8e02ff */
[----:B------:R-:W-:Y:S01]  /*6fb0*/  BSSY B0, `(.L_x_10472) ;  /* 0x0000033000007945 */ /* 0x000fe20003800000 */
[----:B-1234-:R-:W-:-:S04]  /*6fc0*/  IMAD.WIDE.U32 R12, R75, UR4, RZ ;  /* 0x000000044b0c7c25 */ /* 0x01efc8000f8e00ff */
        /* <DEDUP_REMOVED lines=10> */
[----:B0-----:R-:W-:-:S04]  /*7070*/  LEA R11, P2, R12, UR6, 0x1 ;  /* 0x000000060c0b7c11 */ /* 0x001fc8000f8408ff */
[----:B------:R-:W-:Y:S01]  /*7080*/  LEA.HI.X R12, R12, UR7, R13, 0x1, P2 ;  /* 0x000000070c0c7c11 */ /* 0x000fe200090f0c0d */
[----:B------:R0:W1:Y:S01]  /*7090*/  SHFL.IDX PT, R36, R11, RZ, 0x1e1f ;  /* 0x001e1fff0b247589 */ /* 0x00006200000e0000 */
[----:B------:R-:W-:-:S03]  /*70a0*/  ISETP.GT.AND P2, PT, R78, R139, PT ;  /* 0x0000008b4e00720c */ /* 0x000fc60003f44270 */
[----:B------:R0:W2:Y:S10]  /*70b0*/  SHFL.IDX PT, R37, R12, RZ, 0x1e1f ;  /* 0x001e1fff0c257589 */ /* 0x0000b400000e0000 */
[----:B0-----:R-:W-:Y:S05]  /*70c0*/  @!P2 BRA `(.L_x_10473) ;  /* 0x000000000084a947 */ /* 0x001fea0003800000 */
[----:B------:R-:W-:Y:S02]  /*70d0*/  ULDC UR4, c[0x0][0x2f4] ;  /* 0x0000bd0000047ab9 */ /* 0x000fe40000000800 */
        /* <DEDUP_REMOVED lines=32> */
.L_x_10473:
[----:B------:R-:W-:Y:S05]  /*72e0*/  BSYNC B0 ;  /* 0x0000000000007941 */ /* 0x000fea0003800000 */
.L_x_10472:
[----:B------:R-:W-:Y:S01]  /*72f0*/  @!PT LDS RZ, [RZ] ;  /* 0x00000000fffff984 */ /* 0x000fe20000000800 */
[----:B------:R-:W-:Y:S01]  /*7300*/  @!PT LDS RZ, [RZ] ;  /* 0x00000000fffff984 */ /* 0x000fe20000000800 */
[----:B------:R-:W-:Y:S01]  /*7310*/  @!PT LDS RZ, [RZ] ;  /* 0x00000000fffff984 */ /* 0x000fe20000000800 */
[----:B------:R-:W-:Y:S01]  /*7320*/  @!PT LDS RZ, [RZ] ;  /* 0x00000000fffff984 */ /* 0x000fe20000000800 */
[----:B------:R3:W-:Y:S06]  /*7330*/  MEMBAR.ALL.CTA ;  /* 0x0000000000007992 */ /* 0x0007ec0000008000 */
[----:B---3--:R-:W3:Y:S01]  /*7340*/  FENCE.VIEW.ASYNC.S ;  /* 0x00000000000073c6 */ /* 0x008ee20000000000 */
[----:B------:R-:W-:Y:S02]  /*7350*/  VIADD R18, R18, 0x1 ;  /* 0x0000000112127836 */ /* 0x000fe40000000000 */
[----:B------:R-:W-:Y:S01]  /*7360*/  @!P3 VIADD R31, R31, 0x2d8c0 ;  /* 0x0002d8c01f1fb836 */ /* 0x000fe20000000000 */
[----:B---3--:R3:W-:Y:S02]  /*7370*/  BAR.SYNC.DEFER_BLOCKING R101, 0x80 ;  /* 0x000200650000751d */ /* 0x0087e40000010000 */
[----:B------:R-:W-:-:S02]  /*7380*/  ISETP.NE.AND P2, PT, R18, 0x2, PT ;  /* 0x000000021200780c */ /* 0x000fc40003f45270 */
[----:B------:R-:W-:Y:S02]  /*7390*/  @!P3 PRMT R31, RZ, 0x654, R31 ;  /* 0x00000654ff1fb816 */ /* 0x000fe4000000001f */
[----:B------:R-:W-:Y:S02]  /*73a0*/  SEL R11, RZ, 0x1, P2 ;  /* 0x00000001ff0b7807 */ /* 0x000fe40001000000 */
[----:B------:R-:W-:Y:S02]  /*73b0*/  SEL R18, R18, RZ, P2 ;  /* 0x000000ff12127207 */ /* 0x000fe40001000000 */
[----:B------:R-:W-:Y:S01]  /*73c0*/  LOP3.LUT R138, R138, R11, RZ, 0x3c, !PT ;  /* 0x0000000b8a8a7212 */ /* 0x000fe200078e3cff */
[----:B------:R3:W-:Y:S01]  /*73d0*/  @!P3 SYNCS.ARRIVE.TRANS64.RED.A1T0 RZ, [R31+URZ], RZ ;  /* 0x000000ff1fffb9a7 */ /* 0x0007e2000810043f */
[----:B------:R-:W-:Y:S05]  /*73e0*/  @P1 BRA `(.L_x_10474) ;  /* 0xffffffb400701947 */ /* 0x000fea000383ffff */
[----:B0-----:R-:W0:Y:S01]  /*73f0*/  S2R R12, SR_TID.X ;  /* 0x00000000000c7919 */ /* 0x001e220000002100 */
[----:B------:R-:W-:Y:S02]  /*7400*/  PLOP3.LUT P0, PT, PT, PT, PT, 0x8, 0x0 ;  /* 0x000000000000781c */ /* 0x000fe40003f0e170 */
[----:B0-----:R-:W-:-:S04]  /*7410*/  SHF.R.U32.HI R12, RZ, 0x7, R12 ;  /* 0x00000007ff0c7819 */ /* 0x001fc8000001160c */
[----:B------:R-:W-:-:S13]  /*7420*/  ISETP.NE.AND P4, PT, R12, 0x1, PT ;  /* 0x000000010c00780c */ /* 0x000fda0003f85270 */
[----:B------:R-:W-:Y:S06]  /*7430*/  @!P4 BAR.ARV 0x9, 0x100 ;  /* 0x024400000000cb1d */ /* 0x000fec0000002000 */
.L_x_10411:
[----:B------:R-:W-:Y:S01]  /*7440*/  IMAD.MOV.U32 R88, RZ, RZ, RZ ;  /* 0x000000ffff587224 */ /* 0x000fe200078e00ff */
[----:B------:R-:W-:Y:S06]  /*7450*/  @P0 BRA `(.L_x_10475) ;  /* 0x00000000000c0947 */ /* 0x000fec0003800000 */
[----:B------:R-:W4:Y:S01]  /*7460*/  FENCE.VIEW.ASYNC.G ;  /* 0x00000000000073c6 */ /* 0x000f220000000100 */
[----:B------:R-:W-:Y:S05]  /*7470*/  WARPSYNC.ALL ;  /* 0x0000000000007948 */ /* 0x000fea0003800000 */
[----:B----4-:R-:W-:Y:S06]  /*7480*/  BAR.ARV 0xc, 0x200 ;  /* 0x0308000000007b1d */ /* 0x010fec0000002000 */
.L_x_10475:
[----:B------:R-:W-:Y:S01]  /*7490*/  LOP3.LUT P0, RZ, R19, 0x8, RZ, 0xc0, !PT ;  /* 0x0000000813ff7812 */ /* 0x000fe2000780c0ff */
[----:B------:R-:W-:-:S12]  /*74a0*/  BSSY B0, `(.L_x_10476) ;  /* 0x0000020000007945 */ /* 0x000fd80003800000 */
[----:B------:R-:W-:Y:S05]  /*74b0*/  @!P0 BRA `(.L_x_10477) ;  /* 0x0000000000788947 */ /* 0x000fea0003800000 */
[----:B------:R-:W4:Y:S01]  /*74c0*/  LDL R0, [R1+0x58] ;  /* 0x0000580001007983 */ /* 0x000f220000100800 */
[----:B------:R-:W-:Y:S01]  /*74d0*/  ULDC UR4, c[0x0][0x9f0] ;  /* 0x00027c0000047ab9 */ /* 0x000fe20000000800 */
[----:B----4-:R-:W-:-:S04]  /*74e0*/  ISETP.NE.AND P0, PT, R0, RZ, PT ;  /* 0x000000ff0000720c */ /* 0x010fc80003f05270 */
[----:B------:R-:W-:-:S04]  /*74f0*/  SEL R9, R0, UR4, P0 ;  /* 0x0000000400097c07 */ /* 0x000fc80008000000 */
[-C--:B------:R-:W-:Y:S02]  /*7500*/  IABS R6, R9.reuse ;  /* 0x0000000900067213 */ /* 0x080fe40000000000 */
[----:B------:R-:W-:Y:S02]  /*7510*/  IADD3 R0, R99, -0x1, R9 ;  /* 0xffffffff63007810 */ /* 0x000fe40007ffe009 */
[----:B------:R-:W4:Y:S01]  /*7520*/  I2F.RP R3, R6 ;  /* 0x0000000600037306 */ /* 0x000f220000209400 */
[-C--:B------:R-:W-:Y:S02]  /*7530*/  IABS R10, R9.reuse ;  /* 0x00000009000a7213 */ /* 0x080fe40000000000 */
[----:B------:R-:W-:Y:S02]  /*7540*/  IABS R8, R0 ;  /* 0x0000000000087213 */ /* 0x000fe40000000000 */
[----:B------:R-:W-:-:S04]  /*7550*/  LOP3.LUT R0, R0, R9, RZ, 0x3c, !PT ;  /* 0x0000000900007212 */ /* 0x000fc800078e3cff */
[----:B------:R-:W-:Y:S01]  /*7560*/  ISETP.GE.AND P2, PT, R0, RZ, PT ;  /* 0x000000ff0000720c */ /* 0x000fe20003f46270 */
[----:B----4-:R-:W4:Y:S02]  /*7570*/  MUFU.RCP R3, R3 ;  /* 0x0000000300037308 */ /* 0x010f240000001000 */
[----:B----4-:R-:W-:Y:S02]  /*7580*/  VIADD R4, R3, 0xffffffe ;  /* 0x0ffffffe03047836 */ /* 0x010fe40000000000 */
[----:B------:R-:W-:-:S04]  /*7590*/  IMAD.MOV R3, RZ, RZ, -R10 ;  /* 0x000000ffff037224 */ /* 0x000fc800078e0a0a */
[----:B------:R4:W0:Y:S02]  /*75a0*/  F2I.FTZ.U32.TRUNC.NTZ R5, R4 ;  /* 0x0000000400057305 */ /* 0x000824000021f000 */
[----:B----4-:R-:W-:Y:S02]  /*75b0*/  IMAD.MOV.U32 R4, RZ, RZ, RZ ;  /* 0x000000ffff047224 */ /* 0x010fe400078e00ff */
[----:B0-----:R-:W-:-:S04]  /*75c0*/  IMAD.MOV R7, RZ, RZ, -R5 ;  /* 0x000000ffff077224 */ /* 0x001fc800078e0a05 */
        /* <DEDUP_REMOVED lines=13> */
.L_x_10477:
[----:B------:R-:W-:Y:S05]  /*76a0*/  BSYNC B0 ;  /* 0x0000000000007941 */ /* 0x000fea0003800000 */
.L_x_10476:
[----:B------:R-:W4:Y:S01]  /*76b0*/  LDL R0, [R1+0x74] ;  /* 0x0000740001007983 */ /* 0x000f220000100800 */
        /* <DEDUP_REMOVED lines=17> */
[----:B-12---:R-:W-:-:S02]  /*77d0*/  CS2R R36, SRZ ;  /* 0x0000000000247805 */ /* 0x006fc4000001ff00 */
        /* <DEDUP_REMOVED lines=8> */
[----:B----4-:R-:W-:-:S05]  /*7860*/  IMAD R0, R0, R88, RZ ;  /* 0x0000005800007224 */ /* 0x010fca00078e02ff */
[----:B------:R1:W-:Y:S01]  /*7870*/  STL [R1+0x3c], R0 ;  /* 0x00003c0001007387 */ /* 0x0003e20000100800 */
[----:B------:R-:W-:-:S04]  /*7880*/  VIADDMNMX R88, R0, R88, R99, PT ;  /* 0x0000005800587246 */ /* 0x000fc80003800163 */
[----:B------:R-:W-:-:S13]  /*7890*/  ISETP.GT.AND P1, PT, R88, R0, PT ;  /* 0x000000005800720c */ /* 0x000fda0003f24270 */
[----:B-1----:R-:W-:Y:S05]  /*78a0*/  @!P1 BRA `(.L_x_10478) ;  /* 0x0000009400d89947 */ /* 0x002fea0003800000 */
[----:B------:R-:W1:Y:S01]  /*78b0*/  S2R R0, SR_TID.X ;  /* 0x0000000000007919 */ /* 0x000e620000002100 */
[----:B------:R-:W-:Y:S01]  /*78c0*/  UMOV UR4, 0xffffffff ;  /* 0xffffffff00047882 */ /* 0x000fe20000000000 */
[----:B-1----:R-:W-:-:S05]  /*78d0*/  VIADD R40, R0, 0xffffff80 ;  /* 0xffffff8000287836 */ /* 0x002fca0000000000 */
[----:B------:R-:W-:-:S04]  /*78e0*/  SHF.R.S32.HI R41, RZ, 0x1f, R40 ;  /* 0x0000001fff297819 */ /* 0x000fc80000011428 */
[----:B------:R-:W-:-:S04]  /*78f0*/  LEA.HI R13, R41, R40, RZ, 0x7 ;  /* 0x00000028290d7211 */ /* 0x000fc800078f38ff */
[----:B------:R-:W-:Y:S01]  /*7900*/  SHF.R.S32.HI R13, RZ, 0x7, R13 ;  /* 0x00000007ff0d7819 */ /* 0x000fe2000001140d */
[----:B------:R-:W-:Y:S06]  /*7910*/  BRA.DIV UR4, `(.L_x_10479) ;  /* 0x0000013a04607947 */ /* 0x000fec000b800000 */
[----:B------:R-:W1:Y:S04]  /*7920*/  SHFL.IDX PT, R0, R13, RZ, 0x1f ;  /* 0x00001fff0d007589 */ /* 0x000e6800000e0000 */
[----:B-1----:R1:W-:Y:S02]  /*7930*/  STL [R1+0x40], R0 ;  /* 0x0000400001007387 */ /* 0x0023e40000100800 */
.L_x_10699:
[----:B------:R-:W1:Y:S01]  /*7940*/  LDL R3, [R1+0x40] ;  /* 0x0000400001037983 */ /* 0x000e620000100800 */
[----:B------:R-:W-:Y:S01]  /*7950*/  BSSY B6, `(.L_x_10480) ;  /* 0x000001b000067945 */ /* 0x000fe20003800000 */
[----:B-1----:R-:W-:-:S05]  /*7960*/  IMAD.HI R0, R3, 0x55555556, RZ ;  /* 0x5555555603007827 */ /* 0x002fca00078e02ff */
[----:B------:R-:W-:-:S05]  /*7970*/  LEA.HI R44, R0, R0, RZ, 0x1 ;  /* 0x00000000002c7211 */ /* 0x000fca00078f08ff */
[----:B------:R-:W-:Y:S02]  /*7980*/  IMAD R44, R44, -0x3, R3 ;  /* 0xfffffffd2c2c7824 */ /* 0x000fe400078e0203 */
[----:B------:R-:W-:-:S04]  /*7990*/  VIADD R3, R2, 0x21800 ;  /* 0x0002180002037836 */ /* 0x000fc80000000000 */
[----:B------:R-:W-:Y:S01]  /*79a0*/  IMAD R0, R44, 0x2000, R3 ;  /* 0x000020002c007824 */ /* 0x000fe200078e0203 */
[----:B------:R-:W-:-:S04]  /*79b0*/  LOP3.LUT P0, RZ, R3, 0x3ff, RZ, 0xc0, !PT ;  /* 0x000003ff03ff7812 */ /* 0x000fc8000780c0ff */
[----:B------:R-:W-:-:S04]  /*79c0*/  SHF.R.U32.HI R0, RZ, 0x4, R0 ;  /* 0x00000004ff007819 */ /* 0x000fc80000011600 */
[----:B------:R-:W-:-:S05]  /*79d0*/  LOP3.LUT R0, R0, 0x3fff, RZ, 0xc0, !PT ;  /* 0x00003fff00007812 */ /* 0x000fca00078ec0ff */
[----:B------:R1:W-:Y:S01]  /*79e0*/  STL [R1+0x48], R0 ;  /* 0x0000480001007387 */ /* 0x0003e20000100800 */
[----:B------:R-:W-:Y:S05]  /*79f0*/  @!P0 BRA `(.L_x_10481) ;  /* 0x0000000000408947 */ /* 0x000fea0003800000 */
[----:B0-----:R-:W-:Y:S01]  /*7a00*/  MOV R14, 0x0 ;  /* 0x00000000000e7802 */ /* 0x001fe20000000f00 */
        /* <DEDUP_REMOVED lines=14> */
[----:B01-3-5:R-:W-:Y:S05]  /*7af0*/  CALL.ABS.NOINC R14 ;  /* 0x000000000e007343 */ /* 0x02bfea0003c00000 */
.L_x_10481:
[----:B------:R-:W-:Y:S05]  /*7b00*/  BSYNC B6 ;  /* 0x0000000000067941 */ /* 0x000fea0003800000 */
.L_x_10480:
        /* <DEDUP_REMOVED lines=8> */
[----:B------:R2:W4:Y:S03]  /*7b90*/  SYNCS.PHASECHK.TRANS64.TRYWAIT P0, [R2+URZ+0x2d800], R3 ;  /* 0x02d80003020075a7 */ /* 0x000526000800017f */
[----:B----4-:R-:W-:Y:S05]  /*7ba0*/  @!P0 NANOSLEEP.SYNCS 0x989680 ;  /* 0x009896800000895d */ /* 0x010fea0003900000 */
[----:B------:R-:W4:Y:S01]  /*7bb0*/  @!P0 SYNCS.PHASECHK.TRANS64 P0, [R2+URZ+0x2d800], R3 ;  /* 0x02d80003020085a7 */ /* 0x000f22000800007f */
[----:B------:R-:W-:Y:S04]  /*7bc0*/  BSSY B0, `(.L_x_10483) ;  /* 0x0000006000007945 */ /* 0x000fe80003800000 */
[----:B----4-:R-:W-:Y:S05]  /*7bd0*/  @P0 BRA `(.L_x_10484) ;  /* 0x0000000000100947 */ /* 0x010fea0003800000 */
.L_x_10485:
[----:B----4-:R4:W0:Y:S02]  /*7be0*/  SYNCS.PHASECHK.TRANS64.TRYWAIT P0, [R2+URZ+0x2d800], R3 ;  /* 0x02d80003020075a7 */ /* 0x010824000800017f */
[----:B0-----:R-:W-:Y:S05]  /*7bf0*/  @!P0 NANOSLEEP.SYNCS 0x989680 ;  /* 0x009896800000895d */ /* 0x001fea0003900000 */
[----:B------:R-:W0:Y:S02]  /*7c00*/  @!P0 SYNCS.PHASECHK.TRANS64 P0, [R2+URZ+0x2d800], R3 ;  /* 0x02d80003020085a7 */ /* 0x000e24000800007f */
[----:B0-----:R-:W-:Y:S05]  /*7c10*/  @!P0 BRA `(.L_x_10485) ;  /* 0xfffffffc00f08947 */ /* 0x001fea000383ffff */
.L_x_10484:
[----:B------:R-:W-:Y:S05]  /*7c20*/  BSYNC B0 ;  /* 0x0000000000007941 */ /* 0x000fea0003800000 */
.L_x_10483:
[----:B------:R-:W-:Y:S05]  /*7c30*/  BRA `(.L_x_10486) ;  /* 0x0000003c007c7947 */ /* 0x000fea0003800000 */
.L_x_10482:
[----:B-1---5:R-:W-:Y:S01]  /*7c40*/  SHF.R.S32.HI R0, RZ, 0x1f, R95 ;  /* 0x0000001fff007819 */ /* 0x022fe2000001145f */
[----:B------:R-:W-:Y:S01]  /*7c50*/  ULOP3.LUT UP0, URZ, UR38, 0x1bf, URZ, 0xc0, !UPT ;  /* 0x000001bf263f7892 */ /* 0x000fe2000f80c03f */
[----:B------:R-:W-:Y:S01]  /*7c60*/  ULDC.64 UR4, c[0x0][0x3f8] ;  /* 0x0000fe0000047ab9 */ /* 0x000fe20000000a00 */
[----:B------:R-:W-:Y:S02]  /*7c70*/  ULDC.64 UR6, c[0x0][0x408] ;  /* 0x0001020000067ab9 */ /* 0x000fe40000000a00 */
[C---:B------:R-:W-:Y:S02]  /*7c80*/  IMAD R6, R0.reuse, UR4, RZ ;  /* 0x0000000400067c24 */ /* 0x040fe4000f8e02ff */
[----:B------:R-:W-:Y:S01]  /*7c90*/  IMAD R0, R0, UR6, RZ ;  /* 0x0000000600007c24 */ /* 0x000fe2000f8e02ff */
[----:B------:R-:W-:Y:S01]  /*7ca0*/  PLOP3.LUT P2, PT, PT, PT, UP0, 0x80, 0x0 ;  /* 0x000000000000781c */ /* 0x000fe20003f4f008 */
[C---:B------:R-:W-:Y:S02]  /*7cb0*/  IMAD R25, R95.reuse, UR5, R6 ;  /* 0x000000055f197c24 */ /* 0x040fe4000f8e0206 */
[----:B------:R-:W-:Y:S01]  /*7cc0*/  IMAD.WIDE.U32 R4, R95, UR4, RZ ;  /* 0x000000045f047c25 */ /* 0x000fe2000f8e00ff */
[----:B------:R-:W-:-:S03]  /*7cd0*/  ULDC.64 UR4, c[0x0][0x3e8] ;  /* 0x0000fa0000047ab9 */ /* 0x000fc60000000a00 */
[C---:B------:R-:W-:Y:S01]  /*7ce0*/  IMAD R37, R95.reuse, UR7, R0 ;  /* 0x000000075f257c24 */ /* 0x040fe2000f8e0200 */
        /* <DEDUP_REMOVED lines=24> */
[----:B0--3--:R-:W-:Y:S05]  /*7e70*/  CALL.ABS.NOINC R14 ;  /* 0x000000000e007343 */ /* 0x009fea0003c00000 */
.L_x_10487:
[----:B------:R-:W-:Y:S01]  /*7e80*/  ULDC.U8 UR4, c[0x0][0x410] ;  /* 0x0001040000047ab9 */ /* 0x000fe20000000000 */
[----:B------:R-:W-:Y:S01]  /*7e90*/  BSSY B0, `(.L_x_10488) ;  /* 0x00003b1000007945 */ /* 0x000fe20003800000 */
[----:B------:R-:W-:Y:S01]  /*7ea0*/  ISETP.NE.AND P0, PT, RZ, UR4, PT ;  /* 0x00000004ff007c0c */ /* 0x000fe2000bf05270 */
[----:B------:R-:W-:-:S12]  /*7eb0*/  IMAD R6, R97, 0xc0, R139 ;  /* 0x000000c061067824 */ /* 0x000fd800078e028b */
[----:B------:R-:W-:Y:S05]  /*7ec0*/  @!P0 BRA `(.L_x_10489) ;  /* 0x0000001c006c8947 */ /* 0x000fea0003800000 */
[----:B------:R-:W-:-:S03]  /*7ed0*/  UMOV UR4, 0xffffffff ;  /* 0xffffffff00047882 */ /* 0x000fc60000000000 */
[----:B------:R-:W-:Y:S05]  /*7ee0*/  BRA.DIV UR4, `(.L_x_10490) ;  /* 0x0000013604147947 */ /* 0x000fea000b800000 */
[----:B------:R1:W2:Y:S04]  /*7ef0*/  SHFL.IDX PT, R3, R25, RZ, 0x1e1f ;  /* 0x001e1fff19037589 */ /* 0x0002a800000e0000 */
[----:B------:R1:W4:Y:S04]  /*7f00*/  SHFL.IDX PT, R38, R24, RZ, 0x1e1f ;  /* 0x001e1fff18267589 */ /* 0x00032800000e0000 */
[----:B------:R1:W0:Y:S04]  /*7f10*/  SHFL.IDX PT, R0, R37, RZ, 0x1e1f ;  /* 0x001e1fff25007589 */ /* 0x00022800000e0000 */
[----:B------:R-:W0:Y:S02]  /*7f20*/  SHFL.IDX PT, R39, R39, RZ, 0x1e1f ;  /* 0x001e1fff27277589 */ /* 0x000e2400000e0000 */
.L_x_10705:
[----:B------:R-:W-:Y:S01]  /*7f30*/  ULDC UR4, c[0x0][0x448] ;  /* 0x0001120000047ab9 */ /* 0x000fe20000000800 */
[----:B------:R-:W-:Y:S01]  /*7f40*/  BSSY B1, `(.L_x_10491) ;  /* 0x000005d000017945 */ /* 0x000fe20003800000 */
[----:B------:R-:W-:Y:S01]  /*7f50*/  IMAD R42, R100, UR4, RZ ;  /* 0x00000004642a7c24 */ /* 0x000fe2000f8e02ff */
[----:B------:R-:W-:Y:S02]  /*7f60*/  CS2R R34, SRZ ;  /* 0x0000000000227805 */ /* 0x000fe4000001ff00 */
[----:B---3--:R-:W-:Y:S02]  /*7f70*/  CS2R R30, SRZ ;  /* 0x00000000001e7805 */ /* 0x008fe4000001ff00 */
[----:B------:R-:W-:Y:S02]  /*7f80*/  CS2R R26, SRZ ;  /* 0x00000000001a7805 */ /* 0x000fe4000001ff00 */
[----:B------:R-:W-:Y:S02]  /*7f90*/  CS2R R20, SRZ ;  /* 0x0000000000147805 */ /* 0x000fe4000001ff00 */
[----:B------:R-:W-:Y:S01]  /*7fa0*/  ISETP.GE.AND P0, PT, R6, R42, PT ;  /* 0x0000002a0600720c */ /* 0x000fe20003f06270 */
[----:B------:R-:W-:Y:S01]  /*7fb0*/  IMAD R42, R97, -0xc0, R42 ;  /* 0xffffff40612a7824 */ /* 0x000fe200078e022a */
[----:B------:R-:W-:-:S02]  /*7fc0*/  CS2R R12, SRZ ;  /* 0x00000000000c7805 */ /* 0x000fc4000001ff00 */
[----:B------:R-:W-:Y:S02]  /*7fd0*/  CS2R R8, SRZ ;  /* 0x0000000000087805 */ /* 0x000fe4000001ff00 */
[----:B-1----:R-:W-:Y:S02]  /*7fe0*/  CS2R R36, SRZ ;  /* 0x0000000000247805 */ /* 0x002fe4000001ff00 */
[----:B------:R-:W-:Y:S02]  /*7ff0*/  CS2R R32, SRZ ;  /* 0x0000000000207805 */ /* 0x000fe4000001ff00 */
[----:B0-----:R-:W-:Y:S02]  /*8000*/  CS2R R28, SRZ ;  /* 0x00000000001c7805 */ /* 0x001fe4000001ff00 */
[----:B------:R-:W-:Y:S02]  /*8010*/  CS2R R24, SRZ ;  /* 0x0000000000187805 */ /* 0x000fe4000001ff00 */
[----:B------:R-:W-:-:S02]  /*8020*/  CS2R R14, SRZ ;  /* 0x00000000000e7805 */ /* 0x000fc4000001ff00 */
[----:B------:R-:W-:Y:S01]  /*8030*/  CS2R R10, SRZ ;  /* 0x00000000000a7805 */ /* 0x000fe2000001ff00 */
[----:B------:R-:W-:Y:S06]  /*8040*/  @P0 BRA `(.L_x_10492) ;  /* 0x0000000400300947 */ /* 0x000fec0003800000 */
[----:B------:R-:W3:Y:S01]  /*8050*/  LDL R47, [R1+0x28] ;  /* 0x00002800012f7983 */ /* 0x000ee20000100800 */
[----:B------:R-:W-:-:S03]  /*8060*/  ULDC UR4, c[0x0][0x3f4] ;  /* 0x0000fd0000047ab9 */ /* 0x000fc60000000800 */
[----:B------:R-:W2:Y:S04]  /*8070*/  LDL R46, [R1+0x20] ;  /* 0x00002000012e7983 */ /* 0x000ea80000100800 */
[----:B------:R-:W4:Y:S04]  /*8080*/  LDL R45, [R1+0x24] ;  /* 0x00002400012d7983 */ /* 0x000f280000100800 */
[----:B------:R-:W4:Y:S01]  /*8090*/  LDL R43, [R1+0x2c] ;  /* 0x00002c00012b7983 */ /* 0x000f220000100800 */
[C---:B------:R-:W-:Y:S01]  /*80a0*/  ISETP.GE.AND P0, PT, R155.reuse, UR4, PT ;  /* 0x000000049b007c0c */ /* 0x040fe2000bf06270 */
[----:B------:R-:W-:Y:S01]  /*80b0*/  IMAD.SHL.U32 R7, R155, 0x2, RZ ;  /* 0x000000029b077824 */ /* 0x000fe200078e00ff */
[----:B------:R-:W-:-:S02]  /*80c0*/  SHF.R.S32.HI R8, RZ, 0x1f, R155 ;  /* 0x0000001fff087819 */ /* 0x000fc4000001149b */
[----:B------:R-:W-:Y:S02]  /*80d0*/  CS2R R36, SRZ ;  /* 0x0000000000247805 */ /* 0x000fe4000001ff00 */
[----:B------:R-:W-:Y:S02]  /*80e0*/  CS2R R34, SRZ ;  /* 0x0000000000227805 */ /* 0x000fe4000001ff00 */
[----:B------:R-:W-:Y:S02]  /*80f0*/  CS2R R32, SRZ ;  /* 0x0000000000207805 */ /* 0x000fe4000001ff00 */
[C---:B---3--:R-:W-:Y:S01]  /*8100*/  ISETP.GE.AND P3, PT, R47.reuse, UR4, PT ;  /* 0x000000042f007c0c */ /* 0x048fe2000bf66270 */
[C---:B------:R-:W-:Y:S01]  /*8110*/  IMAD.SHL.U32 R24, R47.reuse, 0x2, RZ ;  /* 0x000000022f187824 */ /* 0x040fe200078e00ff */
[----:B------:R-:W-:Y:S02]  /*8120*/  SHF.R.S32.HI R4, RZ, 0x1f, R47 ;  /* 0x0000001fff047819 */ /* 0x000fe4000001142f */
[C---:B--2---:R-:W-:Y:S01]  /*8130*/  ISETP.GE.AND P2, PT, R46.reuse, UR4, PT ;  /* 0x000000042e007c0c */ /* 0x044fe2000bf46270 */
[----:B------:R-:W-:Y:S01]  /*8140*/  IMAD.SHL.U32 R14, R46, 0x2, RZ ;  /* 0x000000022e0e7824 */ /* 0x000fe200078e00ff */
[----:B------:R-:W-:-:S02]  /*8150*/  SHF.L.U64.HI R4, R47, 0x1, R4 ;  /* 0x000000012f047819 */ /* 0x000fc40000010204 */
[C---:B----4-:R-:W-:Y:S01]  /*8160*/  ISETP.GE.AND P1, PT, R45.reuse, UR4, PT ;  /* 0x000000042d007c0c */ /* 0x050fe2000bf26270 */
[----:B------:R-:W-:Y:S01]  /*8170*/  IMAD.SHL.U32 R10, R45, 0x2, RZ ;  /* 0x000000022d0a7824 */ /* 0x000fe200078e00ff */
[----:B------:R-:W-:Y:S02]  /*8180*/  SHF.R.S32.HI R5, RZ, 0x1f, R46 ;  /* 0x0000001fff057819 */ /* 0x000fe4000001142e */
[----:B------:R-:W-:Y:S01]  /*8190*/  SHF.R.S32.HI R6, RZ, 0x1f, R45 ;  /* 0x0000001fff067819 */ /* 0x000fe2000001142d */
[----:B------:R-:W-:Y:S01]  /*81a0*/  IMAD.SHL.U32 R30, R43, 0x2, RZ ;  /* 0x000000022b1e7824 */ /* 0x000fe200078e00ff */
[-C--:B------:R-:W-:Y:S02]  /*81b0*/  @!P3 IADD3 R26, P4, R38, R24.reuse, RZ ;  /* 0x00000018261ab210 */ /* 0x080fe40007f9e0ff */
[----:B------:R-:W-:Y:S02]  /*81c0*/  @!P3 IADD3 R24, P5, R39, R24, RZ ;  /* 0x000000182718b210 */ /* 0x000fe40007fbe0ff */
[----:B------:R-:W-:Y:S01]  /*81d0*/  SHF.L.U64.HI R5, R46, 0x1, R5 ;  /* 0x000000012e057819 */ /* 0x000fe20000010205 */
[--C-:B------:R-:W-:Y:S01]  /*81e0*/  @!P3 IMAD.X R27, R3, 0x1, R4.reuse, P4 ;  /* 0x00000001031bb824 */ /* 0x100fe200020e0604 */
[-C--:B------:R-:W-:Y:S01]  /*81f0*/  @!P2 IADD3 R20, P4, R38, R14.reuse, RZ ;  /* 0x0000000e2614a210 */ /* 0x080fe20007f9e0ff */
[----:B------:R-:W-:Y:S01]  /*8200*/  @!P3 IMAD.X R25, R0, 0x1, R4, P5 ;  /* 0x000000010019b824 */ /* 0x000fe200028e0604 */
[----:B------:R-:W-:-:S02]  /*8210*/  @!P2 IADD3 R14, P5, R39, R14, RZ ;  /* 0x0000000e270ea210 */ /* 0x000fc40007fbe0ff */
[----:B------:R-:W-:Y:S01]  /*8220*/  SHF.L.U64.HI R6, R45, 0x1, R6 ;  /* 0x000000012d067819 */ /* 0x000fe20000010206 */
[--C-:B------:R-:W-:Y:S01]  /*8230*/  @!P2 IMAD.X R21, R3, 0x1, R5.reuse, P4 ;  /* 0x000000010315a824 */ /* 0x100fe200020e0605 */
[-C--:B------:R-:W-:Y:S01]  /*8240*/  @!P1 IADD3 R12, P4, R38, R10.reuse, RZ ;  /* 0x0000000a260c9210 */ /* 0x080fe20007f9e0ff */
[----:B------:R-:W-:Y:S01]  /*8250*/  @!P2 IMAD.X R15, R0, 0x1, R5, P5 ;  /* 0x00000001000fa824 */ /* 0x000fe200028e0605 */
[----:B------:R-:W-:Y:S01]  /*8260*/  @!P1 IADD3 R10, P5, R39, R10, RZ ;  /* 0x0000000a270a9210 */ /* 0x000fe20007fbe0ff */
[----:B------:R-:W5:Y:S01]  /*8270*/  @!P3 LD.E.64 R32, desc[UR42][R26.64] ;  /* 0x0000002a1a20b980 */ /* 0x000f62000c101b00 */
[----:B------:R-:W-:Y:S01]  /*8280*/  SHF.L.U64.HI R5, R155, 0x1, R8 ;  /* 0x000000019b057819 */ /* 0x000fe20000010208 */
[--C-:B------:R-:W-:Y:S01]  /*8290*/  @!P1 IMAD.X R13, R3, 0x1, R6.reuse, P4 ;  /* 0x00000001030d9824 */ /* 0x100fe200020e0606 */
[----:B------:R-:W-:Y:S01]  /*82a0*/  ISETP.GE.AND P4, PT, R142, UR4, PT ;  /* 0x000000048e007c0c */ /* 0x000fe2000bf86270 */
[----:B------:R-:W-:Y:S01]  /*82b0*/  @!P1 IMAD.X R11, R0, 0x1, R6, P5 ;  /* 0x00000001000b9824 */ /* 0x000fe200028e0606 */
[----:B------:R-:W-:-:S02]  /*82c0*/  @!P0 IADD3 R8, P5, R38, R7, RZ ;  /* 0x0000000726088210 */ /* 0x000fc40007fbe0ff */
[----:B------:R-:W-:-:S03]  /*82d0*/  SHF.R.S32.HI R31, RZ, 0x1f, R43 ;  /* 0x0000001fff1f7819 */ /* 0x000fc6000001142b */
[----:B------:R-:W-:Y:S01]  /*82e0*/  @!P0 IMAD.X R9, R3, 0x1, R5, P5 ;  /* 0x0000000103098824 */ /* 0x000fe200028e0605 */
[----:B------:R-:W-:-:S05]  /*82f0*/  @!P0 IADD3 R4, P5, R39, R7, RZ ;  /* 0x0000000727048210 */ /* 0x000fca0007fbe0ff */
[----:B------:R-:W-:Y:S01]  /*8300*/  @!P0 IMAD.X R5, R0, 0x1, R5, P5 ;  /* 0x0000000100058824 */ /* 0x000fe200028e0605 */
[----:B------:R-:W-:Y:S01]  /*8310*/  ISETP.GE.AND P5, PT, R43, UR4, PT ;  /* 0x000000042b007c0c */ /* 0x000fe2000bfa6270 */
[----:B------:R-:W-:Y:S02]  /*8320*/  @!P4 IMAD.MOV.U32 R28, RZ, RZ, R38 ;  /* 0x000000ffff1cc224 */ /* 0x000fe400078e0026 */
[----:B------:R-:W-:Y:S02]  /*8330*/  @!P4 IMAD.MOV.U32 R29, RZ, RZ, R3 ;  /* 0x000000ffff1dc224 */ /* 0x000fe400078e0003 */
[----:B------:R-:W-:Y:S02]  /*8340*/  @!P4 IMAD.MOV.U32 R6, RZ, RZ, R39 ;  /* 0x000000ffff06c224 */ /* 0x000fe400078e0027 */
[----:B------:R-:W-:Y:S02]  /*8350*/  @!P4 IMAD.MOV.U32 R7, RZ, RZ, R0 ;  /* 0x000000ffff07c224 */ /* 0x000fe400078e0000 */
[----:B------:R-:W-:-:S04]  /*8360*/  @!P4 IMAD.WIDE R28, R142, 0x2, R28 ;  /* 0x000000028e1cc825 */ /* 0x000fc800078e021c */
[----:B------:R-:W-:Y:S01]  /*8370*/  @!P4 IMAD.WIDE R6, R142, 0x2, R6 ;  /* 0x000000028e06c825 */ /* 0x000fe200078e0206 */
[----:B------:R-:W5:Y:S01]  /*8380*/  @!P4 LD.E.64 R36, desc[UR42][R28.64] ;  /* 0x0000002a1c24c980 */ /* 0x000f62000c101b00 */
[----:B------:R-:W-:-:S03]  /*8390*/  SHF.L.U64.HI R31, R43, 0x1, R31 ;  /* 0x000000012b1f7819 */ /* 0x000fc6000001021f */
[----:B------:R0:W5:Y:S02]  /*83a0*/  @!P4 LD.E.64 R34, desc[UR42][R6.64] ;  /* 0x0000002a0622c980 */ /* 0x000164000c101b00 */
[----:B0-----:R-:W-:-:S05]  /*83b0*/  @!P5 IADD3 R6, P4, R38, R30, RZ ;  /* 0x0000001e2606d210 */ /* 0x001fca0007f9e0ff */
[--C-:B------:R-:W-:Y:S01]  /*83c0*/  @!P5 IMAD.X R7, R3, 0x1, R31.reuse, P4 ;  /* 0x000000010307d824 */ /* 0x100fe200020e061f */
[----:B------:R-:W-:Y:S02]  /*83d0*/  @!P5 IADD3 R38, P4, R39, R30, RZ ;  /* 0x0000001e2726d210 */ /* 0x000fe40007f9e0ff */
[----:B------:R-:W-:Y:S02]  /*83e0*/  CS2R R28, SRZ ;  /* 0x00000000001c7805 */ /* 0x000fe4000001ff00 */
[----:B------:R-:W-:Y:S01]  /*83f0*/  CS2R R26, SRZ ;  /* 0x00000000001a7805 */ /* 0x000fe2000001ff00 */
[----:B------:R-:W-:Y:S01]  /*8400*/  @!P5 IMAD.X R39, R0, 0x1, R31, P4 ;  /* 0x000000010027d824 */ /* 0x000fe200020e061f */
[----:B------:R-:W-:Y:S02]  /*8410*/  CS2R R30, SRZ ;  /* 0x00000000001e7805 */ /* 0x000fe4000001ff00 */
[----:B------:R0:W5:Y:S04]  /*8420*/  @!P2 LD.E.64 R28, desc[UR42][R20.64] ;  /* 0x0000002a141ca980 */ /* 0x000168000c101b00 */
[----:B------:R1:W5:Y:S04]  /*8430*/  @!P2 LD.E.64 R26, desc[UR42][R14.64] ;  /* 0x0000002a0e1aa980 */ /* 0x000368000c101b00 */
[----:B------:R2:W5:Y:S01]  /*8440*/  @!P3 LD.E.64 R30, desc[UR42][R24.64] ;  /* 0x0000002a181eb980 */ /* 0x000562000c101b00 */
[----:B0-----:R-:W-:-:S02]  /*8450*/  CS2R R20, SRZ ;  /* 0x0000000000147805 */ /* 0x001fc4000001ff00 */
[----:B-1----:R-:W-:-:S04]  /*8460*/  CS2R R14, SRZ ;  /* 0x00000000000e7805 */ /* 0x002fc8000001ff00 */
[----:B------:R0:W5:Y:S01]  /*8470*/  @!P1 LD.E.64 R20, desc[UR42][R10.64] ;  /* 0x0000002a0a149980 */ /* 0x000162000c101b00 */
[----:B--2---:R-:W-:-:S03]  /*8480*/  CS2R R24, SRZ ;  /* 0x0000000000187805 */ /* 0x004fc6000001ff00 */
[----:B------:R1:W5:Y:S04]  /*8490*/  @!P0 LD.E.64 R14, desc[UR42][R8.64] ;  /* 0x0000002a080e8980 */ /* 0x000368000c101b00 */
[----:B------:R2:W5:Y:S01]  /*84a0*/  @!P1 LD.E.64 R24, desc[UR42][R12.64] ;  /* 0x0000002a0c189980 */ /* 0x000562000c101b00 */
[----:B0-----:R-:W-:Y:S02]  /*84b0*/  CS2R R10, SRZ ;  /* 0x00000000000a7805 */ /* 0x001fe4000001ff00 */
[----:B-1----:R-:W-:-:S04]  /*84c0*/  CS2R R8, SRZ ;  /* 0x0000000000087805 */ /* 0x002fc8000001ff00 */
[----:B------:R0:W5:Y:S01]  /*84d0*/  @!P5 LD.E.64 R10, desc[UR42][R6.64] ;  /* 0x0000002a060ad980 */ /* 0x000162000c101b00 */
[----:B--2---:R-:W-:-:S03]  /*84e0*/  CS2R R12, SRZ ;  /* 0x00000000000c7805 */ /* 0x004fc6000001ff00 */
[----:B------:R0:W5:Y:S04]  /*84f0*/  @!P5 LD.E.64 R8, desc[UR42][R38.64] ;  /* 0x0000002a2608d980 */ /* 0x000168000c101b00 */
[----:B------:R0:W5:Y:S02]  /*8500*/  @!P0 LD.E.64 R12, desc[UR42][R4.64] ;  /* 0x0000002a040c8980 */ /* 0x000164000c101b00 */
.L_x_10492:
[----:B------:R-:W-:Y:S05]  /*8510*/  BSYNC B1 ;  /* 0x0000000000017941 */ /* 0x000fea0003800000 */
.L_x_10491:
[----:B------:R-:W-:Y:S01]  /*8520*/  ULEA.HI UR4, UR37, UR37, URZ, 0x1 ;  /* 0x0000002525047291 */ /* 0x000fe2000f8f083f */
[----:B--2--5:R-:W-:Y:S01]  /*8530*/  IMAD.MOV.U32 R3, RZ, RZ, R35 ;  /* 0x000000ffff037224 */ /* 0x024fe200078e0023 */
[----:B------:R-:W-:Y:S01]  /*8540*/  VIMNMX R42, R42, 0xc0, PT ;  /* 0x000000c02a2a7848 */ /* 0x000fe20003fe0100 */
[----:B------:R-:W-:Y:S01]  /*8550*/  IMAD.MOV.U32 R0, RZ, RZ, R34 ;  /* 0x000000ffff007224 */ /* 0x000fe200078e0022 */
[----:B------:R-:W-:Y:S01]  /*8560*/  ULOP3.LUT UR4, UR4, 0xfffffffe, URZ, 0xc0, !UPT ;  /* 0xfffffffe04047892 */ /* 0x000fe2000f8ec03f */
[----:B0-----:R-:W-:Y:S01]  /*8570*/  IMAD.MOV.U32 R4, RZ, RZ, R30 ;  /* 0x000000ffff047224 */ /* 0x001fe200078e001e */
[----:B------:R-:W-:Y:S01]  /*8580*/  PRMT R59, R3, 0x7610, R59 ;  /* 0x00007610033b7816 */ /* 0x000fe2000000003b */
[----:B------:R-:W-:Y:S01]  /*8590*/  IMAD.MOV.U32 R5, RZ, RZ, R27 ;  /* 0x000000ffff057224 */ /* 0x000fe200078e001b */
[----:B------:R-:W-:Y:S01]  /*85a0*/  UIADD3 UR4, UR37, -UR4, URZ ;  /* 0x8000000425047290 */ /* 0x000fe2000fffe03f */
[----:B----4-:R-:W-:Y:S01]  /*85b0*/  PRMT R38, R38, 0x5410, R0 ;  /* 0x0000541026267816 */ /* 0x010fe20000000000 */
        /* <DEDUP_REMOVED lines=37> */
[----:B------:R-:W-:Y:S01]  /*8810*/  IMAD.MOV.U32 R6, RZ, RZ, R15 ;  /* 0x000000ffff067224 */ /* 0x000fe200078e000f */
[----:B------:R-:W-:Y:S01]  /*8820*/  PRMT R51, R0, 0x7610, R51 ;  /* 0x0000761000337816 */ /* 0x000fe20000000033 */
[----:B------:R-:W-:Y:S01]  /*8830*/  IMAD.MOV.U32 R0, RZ, RZ, R10 ;  /* 0x000000ffff007224 */ /* 0x000fe200078e000a */
[----:B------:R-:W-:Y:S01]  /*8840*/  PRMT R52, R4, 0x7610, R52 ;  /* 0x0000761004347816 */ /* 0x000fe20000000034 */
[----:B------:R-:W-:Y:S01]  /*8850*/  IMAD.MOV.U32 R4, RZ, RZ, R11 ;  /* 0x000000ffff047224 */ /* 0x000fe200078e000b */
[----:B------:R-:W-:-:S02]  /*8860*/  PRMT R47, R5, 0x7610, R47 ;  /* 0x00007610052f7816 */ /* 0x000fc4000000002f */
[----:B------:R-:W-:Y:S01]  /*8870*/  PRMT R48, R6, 0x7610, R48 ;  /* 0x0000761006307816 */ /* 0x000fe20000000030 */
[----:B0-----:R-:W-:Y:S06]  /*8880*/  @!P0 BRA `(.L_x_10494) ;  /* 0x0000012c00208947 */ /* 0x001fec0003800000 */
.L_x_10706:
[----:B------:R-:W-:Y:S05]  /*8890*/  BSYNC B1 ;  /* 0x0000000000017941 */ /* 0x000fea0003800000 */
.L_x_10493:
[----:B------:R-:W-:Y:S02]  /*88a0*/  PRMT R42, R0, 0x7610, R42 ;  /* 0x00007610002a7816 */ /* 0x000fe4000000002a */
[----:B------:R-:W-:Y:S01]  /*88b0*/  PRMT R43, R4, 0x7610, R43 ;  /* 0x00007610042b7816 */ /* 0x000fe2000000002b */
[----:B------:R-:W-:Y:S06]  /*88c0*/  @P1 BRA `(.L_x_10495) ;  /* 0x0000003000341947 */ /* 0x000fec0003800000 */
[----:B------:R-:W2:Y:S01]  /*88d0*/  LDL R63, [R1+0x4c] ;  /* 0x00004c00013f7983 */ /* 0x000ea20000100800 */
[----:B------:R-:W1:Y:S03]  /*88e0*/  LDC R4, c[0x0][0x3f4] ;  /* 0x0000fd00ff047b82 */ /* 0x000e660000000800 */
[----:B------:R-:W3:Y:S04]  /*88f0*/  LDL R61, [R1+0x28] ;  /* 0x00002800013d7983 */ /* 0x000ee80000100800 */
[----:B------:R-:W4:Y:S04]  /*8900*/  LDL R60, [R1+0x20] ;  /* 0x00002000013c7983 */ /* 0x000f280000100800 */
[----:B------:R-:W5:Y:S04]  /*8910*/  LDL R7, [R1+0x24] ;  /* 0x0000240001077983 */ /* 0x000f680000100800 */
[----:B------:R-:W5:Y:S01]  /*8920*/  LDL R6, [R1+0x2c] ;  /* 0x00002c0001067983 */ /* 0x000f620000100800 */
[----:B------:R-:W-:Y:S01]  /*8930*/  LEA.HI R40, R41, R40, RZ, 0x2 ;  /* 0x0000002829287211 */ /* 0x000fe200078f10ff */
[----:B------:R-:W-:Y:S03]  /*8940*/  BSSY B1, `(.L_x_10496) ;  /* 0x000003e000017945 */ /* 0x000fe60003800000 */
[----:B------:R-:W-:-:S02]  /*8950*/  SHF.R.S32.HI R0, RZ, 0x2, R40 ;  /* 0x00000002ff007819 */ /* 0x000fc40000011428 */
[----:B0-----:R-:W-:Y:S02]  /*8960*/  SHF.R.S32.HI R3, RZ, 0x1f, R40 ;  /* 0x0000001fff037819 */ /* 0x001fe40000011428 */
[----:B-1----:R-:W-:Y:S02]  /*8970*/  ISETP.GE.AND P6, PT, R142, R4, PT ;  /* 0x000000048e00720c */ /* 0x002fe40003fc6270 */
[----:B------:R-:W-:Y:S02]  /*8980*/  LEA.HI R3, R3, R0, RZ, 0x2 ;  /* 0x0000000003037211 */ /* 0x000fe400078f10ff */
[----:B------:R-:W-:Y:S02]  /*8990*/  ISETP.GE.AND P4, PT, R155, R4, PT ;  /* 0x000000049b00720c */ /* 0x000fe40003f86270 */
[----:B------:R-:W-:-:S05]  /*89a0*/  LOP3.LUT R5, R3, 0xfffffffc, RZ, 0xc0, !PT ;  /* 0xfffffffc03057812 */ /* 0x000fca00078ec0ff */
[----:B------:R-:W-:-:S05]  /*89b0*/  IMAD.IADD R5, R0, 0x1, -R5 ;  /* 0x0000000100057824 */ /* 0x000fca00078e0a05 */
[----:B------:R-:W-:Y:S01]  /*89c0*/  LOP3.LUT P0, RZ, R5, 0x2, RZ, 0xc0, !PT ;  /* 0x0000000205ff7812 */ /* 0x000fe2000780c0ff */
[----:B--2---:R-:W-:-:S04]  /*89d0*/  IMAD R3, R63, 0x2, R2 ;  /* 0x000000023f037824 */ /* 0x004fc800078e0202 */
[----:B------:R-:W-:Y:S01]  /*89e0*/  VIADD R0, R3, 0x20 ;  /* 0x0000002003007836 */ /* 0x000fe20000000000 */
[-C--:B---3--:R-:W-:Y:S02]  /*89f0*/  ISETP.GE.AND P1, PT, R61, R4.reuse, PT ;  /* 0x000000043d00720c */ /* 0x088fe40003f26270 */
[-C--:B----4-:R-:W-:Y:S02]  /*8a00*/  ISETP.GE.AND P2, PT, R60, R4.reuse, PT ;  /* 0x000000043c00720c */ /* 0x090fe40003f46270 */
[-C--:B-----5:R-:W-:Y:S02]  /*8a10*/  ISETP.GE.AND P3, PT, R7, R4.reuse, PT ;  /* 0x000000040700720c */ /* 0x0a0fe40003f66270 */
[----:B------:R-:W-:Y:S01]  /*8a20*/  ISETP.GE.AND P5, PT, R6, R4, PT ;  /* 0x000000040600720c */ /* 0x000fe20003fa6270 */
[----:B------:R-:W-:-:S12]  /*8a30*/  @P6 BRA `(.L_x_10497) ;  /* 0x0000000000b86947 */ /* 0x000fd80003800000 */
[----:B------:R-:W0:Y:S01]  /*8a40*/  LDS.128 R4, [R3+0xc400] ;  /* 0x00c4000003047984 */ /* 0x000e220000000c00 */
        /* <DEDUP_REMOVED lines=8> */
[----:B------:R-:W-:-:S02]  /*8ad0*/  LOP3.LUT R61, R61, 0xffff0000, RZ, 0xc0, !PT ;  /* 0xffff00003d3d7812 */ /* 0x000fc400078ec0ff */
[----:B------:R-:W-:Y:S02]  /*8ae0*/  LOP3.LUT R41, R41, 0xffff0000, RZ, 0xc0, !PT ;  /* 0xffff000029297812 */ /* 0x000fe400078ec0ff */
[----:B------:R-:W-:Y:S02]  /*8af0*/  PRMT R40, R39, 0x5432, R40 ;  /* 0x0000543227287816 */ /* 0x000fe40000000028 */
        /* <DEDUP_REMOVED lines=34> */
.L_x_10497:
[----:B------:R-:W-:Y:S05]  /*8d20*/  BSYNC B1 ;  /* 0x0000000000017941 */ /* 0x000fea0003800000 */
.L_x_10496:
[----:B------:R-:W-:Y:S01]  /*8d30*/  BSSY B1, `(.L_x_10498) ;  /* 0x0000031000017945 */ /* 0x000fe20003800000 */
[----:B------:R-:W-:-:S03]  /*8d40*/  @P0 VIADD R0, R3, 0xffffffe0 ;  /* 0xffffffe003000836 */ /* 0x000fc60000000000 */
[----:B------:R-:W-:Y:S05]  /*8d50*/  @P1 BRA `(.L_x_10499) ;  /* 0x0000000000b81947 */ /* 0x000fea0003800000 */
[----:B0-----:R-:W0:Y:S01]  /*8d60*/  LDS.128 R4, [R0+0xc400] ;  /* 0x00c4000000047984 */ /* 0x001e220000000c00 */
[--C-:B------:R-:W-:Y:S02]  /*8d70*/  SHF.R.U64 R30, R30, 0x10, R31.reuse ;  /* 0x000000101e1e7819 */ /* 0x100fe4000000121f */
[----:B------:R-:W-:Y:S02]  /*8d80*/  SHF.R.U32.HI R31, RZ, 0x10, R31 ;  /* 0x00000010ff1f7819 */ /* 0x000fe4000001161f */
[----:B------:R-:W-:Y:S02]  /*8d90*/  SHF.R.U32.HI R35, RZ, 0x10, R33 ;  /* 0x00000010ff237819 */ /* 0x000fe40000011621 */
[----:B------:R-:W-:Y:S02]  /*8da0*/  PRMT R58, R58, 0x5410, R31 ;  /* 0x000054103a3a7816 */ /* 0x000fe4000000001f */
[----:B------:R-:W-:Y:S02]  /*8db0*/  PRMT R35, R66, 0x5410, R35 ;  /* 0x0000541042237816 */ /* 0x000fe40000000023 */
[----:B------:R-:W-:Y:S01]  /*8dc0*/  SHF.R.U64 R34, R32, 0x10, R33 ;  /* 0x0000001020227819 */ /* 0x000fe20000001221 */
[C---:B------:R-:W-:Y:S01]  /*8dd0*/  IMAD.U32 R37, R58.reuse, 0x10000, RZ ;  /* 0x000100003a257824 */ /* 0x040fe200078e00ff */
[----:B------:R-:W-:Y:S01]  /*8de0*/  LOP3.LUT R58, R58, 0xffff0000, RZ, 0xc0, !PT ;  /* 0xffff00003a3a7812 */ /* 0x000fe200078ec0ff */
[C---:B------:R-:W-:Y:S01]  /*8df0*/  IMAD.U32 R36, R35.reuse, 0x10000, RZ ;  /* 0x0001000023247824 */ /* 0x040fe200078e00ff */
[----:B------:R-:W-:-:S02]  /*8e00*/  LOP3.LUT R35, R35, 0xffff0000, RZ, 0xc0, !PT ;  /* 0xffff000023237812 */ /* 0x000fc400078ec0ff */
[----:B------:R-:W-:Y:S02]  /*8e10*/  PRMT R34, R42, 0x5432, R34 ;  /* 0x000054322a227816 */ /* 0x000fe40000000022 */
[----:B------:R-:W-:Y:S02]  /*8e20*/  PRMT R57, R57, 0x5410, R30 ;  /* 0x0000541039397816 */ /* 0x000fe4000000001e */
        /* <DEDUP_REMOVED lines=8> */
[----:B------:R-:W-:Y:S01]  /*8eb0*/  FFMA.FTZ R41, R30, R36, -R41 ;  /* 0x000000241e297223 */ /* 0x000fe20000010829 */
[----:B------:R-:W-:Y:S02]  /*8ec0*/  IMAD.U32 R7, R5, 0x10000, RZ ;  /* 0x0001000005077824 */ /* 0x000fe400078e00ff */
[----:B------:R-:W-:Y:S01]  /*8ed0*/  FFMA.FTZ R59, R32, R35, -R31 ;  /* 0x00000023203b7223 */ /* 0x000fe2000001081f */
[----:B------:R-:W-:Y:S01]  /*8ee0*/  FFMA.FTZ R40, R30, R37, R40 ;  /* 0x000000251e287223 */ /* 0x000fe20000010028 */
[----:B------:R-:W-:Y:S01]  /*8ef0*/  IMAD.U32 R31, R34, 0x10000, RZ ;  /* 0x00010000221f7824 */ /* 0x000fe200078e00ff */
[----:B------:R-:W-:Y:S01]  /*8f00*/  LOP3.LUT R4, R4, 0xffff0000, RZ, 0xc0, !PT ;  /* 0xffff000004047812 */ /* 0x000fe200078ec0ff */
[----:B------:R-:W-:Y:S01]  /*8f10*/  FMUL.FTZ R37, R33, R35 ;  /* 0x0000002321257220 */ /* 0x000fe20000410000 */
        /* <DEDUP_REMOVED lines=18> */
.L_x_10499:
[----:B------:R-:W-:Y:S05]  /*9040*/  BSYNC B1 ;  /* 0x0000000000017941 */ /* 0x000fea0003800000 */
.L_x_10498:
        /* <DEDUP_REMOVED lines=48> */
.L_x_10501:
[----:B------:R-:W-:Y:S05]  /*9350*/  BSYNC B1 ;  /* 0x0000000000017941 */ /* 0x000fea0003800000 */
.L_x_10500:
        /* <DEDUP_REMOVED lines=48> */
.L_x_10503:
[----:B------:R-:W-:Y:S05]  /*9660*/  BSYNC B1 ;  /* 0x0000000000017941 */ /* 0x000fea0003800000 */
.L_x_10502:
        /* <DEDUP_REMOVED lines=48> */
.L_x_10505:
[----:B------:R-:W-:Y:S05]  /*9970*/  BSYNC B1 ;  /* 0x0000000000017941 */ /* 0x000fea0003800000 */
.L_x_10504:
        /* <DEDUP_REMOVED lines=48> */
.L_x_10489:
[----:B------:R-:W-:-:S03]  /*9c80*/  UMOV UR4, 0xffffffff ;  /* 0xffffffff00047882 */ /* 0x000fc60000000000 */
[----:B------:R-:W-:Y:S05]  /*9c90*/  BRA.DIV UR4, `(.L_x_10506) ;  /* 0x0000011a04307947 */ /* 0x000fea000b800000 */
[----:B------:R1:W2:Y:S04]  /*9ca0*/  SHFL.IDX PT, R0, R25, RZ, 0x1e1f ;  /* 0x001e1fff19007589 */ /* 0x0002a800000e0000 */
[----:B------:R1:W4:Y:S04]  /*9cb0*/  SHFL.IDX PT, R3, R24, RZ, 0x1e1f ;  /* 0x001e1fff18037589 */ /* 0x00032800000e0000 */
[----:B------:R-:W0:Y:S04]  /*9cc0*/  SHFL.IDX PT, R37, R37, RZ, 0x1e1f ;  /* 0x001e1fff25257589 */ /* 0x000e2800000e0000 */
[----:B------:R1:W0:Y:S02]  /*9cd0*/  SHFL.IDX PT, R38, R39, RZ, 0x1e1f ;  /* 0x001e1fff27267589 */ /* 0x00022400000e0000 */
.L_x_10712:
        /* <DEDUP_REMOVED lines=10> */
[----:B0-----:R-:W-:Y:S02]  /*9d80*/  CS2R R14, SRZ ;  /* 0x00000000000e7805 */ /* 0x001fe4000001ff00 */
[----:B-1----:R-:W-:Y:S02]  /*9d90*/  CS2R R24, SRZ ;  /* 0x0000000000187805 */ /* 0x002fe4000001ff00 */
[----:B------:R-:W-:Y:S02]  /*9da0*/  CS2R R26, SRZ ;  /* 0x00000000001a7805 */ /* 0x000fe4000001ff00 */
[----:B------:R-:W-:Y:S02]  /*9db0*/  CS2R R28, SRZ ;  /* 0x00000000001c7805 */ /* 0x000fe4000001ff00 */
[----:B---3--:R-:W-:Y:S02]  /*9dc0*/  CS2R R30, SRZ ;  /* 0x00000000001e7805 */ /* 0x008fe4000001ff00 */
[----:B------:R-:W-:-:S02]  /*9dd0*/  CS2R R32, SRZ ;  /* 0x0000000000207805 */ /* 0x000fc4000001ff00 */
[----:B------:R-:W-:Y:S01]  /*9de0*/  CS2R R34, SRZ ;  /* 0x0000000000227805 */ /* 0x000fe2000001ff00 */
[----:B------:R-:W-:Y:S06]  /*9df0*/  @P0 BRA `(.L_x_10508) ;  /* 0x0000000000a00947 */ /* 0x000fec0003800000 */
[C---:B------:R-:W-:Y:S01]  /*9e00*/  VIADD R4, R16.reuse, 0x10 ;  /* 0x0000001010047836 */ /* 0x040fe20000000000 */
[----:B------:R-:W-:Y:S01]  /*9e10*/  ULDC UR4, c[0x0][0x3f4] ;  /* 0x0000fd0000047ab9 */ /* 0x000fe20000000800 */
[C---:B------:R-:W-:Y:S01]  /*9e20*/  VIADD R5, R16.reuse, 0x20 ;  /* 0x0000002010057836 */ /* 0x040fe20000000000 */
[----:B------:R-:W-:Y:S01]  /*9e30*/  ISETP.GE.AND P2, PT, R16, UR4, PT ;  /* 0x0000000410007c0c */ /* 0x000fe2000bf46270 */
[----:B----4-:R-:W-:Y:S01]  /*9e40*/  IMAD.MOV.U32 R6, RZ, RZ, R3 ;  /* 0x000000ffff067224 */ /* 0x010fe200078e0003 */
[----:B------:R-:W-:Y:S01]  /*9e50*/  ISETP.GE.AND P3, PT, R4, UR4, PT ;  /* 0x0000000404007c0c */ /* 0x000fe2000bf66270 */
[----:B--2---:R-:W-:Y:S01]  /*9e60*/  IMAD.MOV.U32 R7, RZ, RZ, R0 ;  /* 0x000000ffff077224 */ /* 0x004fe200078e0000 */
[----:B------:R-:W-:Y:S01]  /*9e70*/  ISETP.GE.AND P4, PT, R5, UR4, PT ;  /* 0x0000000405007c0c */ /* 0x000fe2000bf86270 */
[----:B------:R-:W-:Y:S01]  /*9e80*/  IMAD.MOV.U32 R8, RZ, RZ, R38 ;  /* 0x000000ffff087224 */ /* 0x000fe200078e0026 */
[----:B------:R-:W-:Y:S01]  /*9e90*/  CS2R R28, SRZ ;  /* 0x00000000001c7805 */ /* 0x000fe2000001ff00 */
[----:B------:R-:W-:Y:S01]  /*9ea0*/  IMAD.MOV.U32 R9, RZ, RZ, R37 ;  /* 0x000000ffff097224 */ /* 0x000fe200078e0025 */
[----:B------:R-:W-:-:S02]  /*9eb0*/  CS2R R30, SRZ ;  /* 0x00000000001e7805 */ /* 0x000fc4000001ff00 */
[----:B------:R-:W-:Y:S02]  /*9ec0*/  CS2R R10, SRZ ;  /* 0x00000000000a7805 */ /* 0x000fe4000001ff00 */
[----:B------:R-:W-:Y:S02]  /*9ed0*/  CS2R R32, SRZ ;  /* 0x0000000000207805 */ /* 0x000fe4000001ff00 */
[----:B------:R-:W-:Y:S01]  /*9ee0*/  CS2R R34, SRZ ;  /* 0x0000000000227805 */ /* 0x000fe2000001ff00 */
[----:B------:R-:W-:Y:S02]  /*9ef0*/  @!P2 IMAD.SHL.U32 R36, R16, 0x2, RZ ;  /* 0x000000021024a824 */ /* 0x000fe400078e00ff */
[----:B------:R-:W-:Y:S02]  /*9f00*/  @!P3 IMAD.SHL.U32 R13, R147, 0x8, RZ ;  /* 0x00000008930db824 */ /* 0x000fe400078e00ff */
[----:B------:R-:W-:Y:S01]  /*9f10*/  @!P4 IMAD.SHL.U32 R39, R150, 0x8, RZ ;  /* 0x000000089627c824 */ /* 0x000fe200078e00ff */
[-C--:B------:R-:W-:Y:S01]  /*9f20*/  @!P2 IADD3 R20, P0, R3, R36.reuse, RZ ;  /* 0x000000240314a210 */ /* 0x080fe20007f1e0ff */
[----:B------:R-:W-:Y:S01]  /*9f30*/  @!P3 IMAD.WIDE R4, R13, 0x2, R6 ;  /* 0x000000020d04b825 */ /* 0x000fe200078e0206 */
[----:B------:R-:W-:-:S02]  /*9f40*/  @!P2 IADD3 R36, P1, R38, R36, RZ ;  /* 0x000000242624a210 */ /* 0x000fc40007f3e0ff */
[----:B------:R-:W-:Y:S01]  /*9f50*/  @!P2 SHF.L.U64.HI R3, R16, 0x1, R17 ;  /* 0x000000011003a819 */ /* 0x000fe20000010211 */
[----:B------:R-:W-:Y:S01]  /*9f60*/  @!P4 IMAD.WIDE R6, R39, 0x2, R6 ;  /* 0x000000022706c825 */ /* 0x000fe200078e0206 */
[----:B------:R0:W5:Y:S03]  /*9f70*/  @!P3 LD.E.128 R28, desc[UR42][R4.64] ;  /* 0x0000002a041cb980 */ /* 0x000166000c101d00 */
[--C-:B------:R-:W-:Y:S01]  /*9f80*/  @!P3 IMAD.WIDE R12, R13, 0x2, R8.reuse ;  /* 0x000000020d0cb825 */ /* 0x100fe200078e0208 */
[----:B------:R1:W5:Y:S03]  /*9f90*/  @!P4 LD.E.128 R32, desc[UR42][R6.64] ;  /* 0x0000002a0620c980 */ /* 0x000366000c101d00 */
[----:B------:R-:W-:Y:S01]  /*9fa0*/  @!P4 IMAD.WIDE R38, R39, 0x2, R8 ;  /* 0x000000022726c825 */ /* 0x000fe200078e0208 */
[----:B------:R-:W-:-:S02]  /*9fb0*/  CS2R R8, SRZ ;  /* 0x0000000000087805 */ /* 0x000fc4000001ff00 */
[----:B------:R-:W-:Y:S02]  /*9fc0*/  CS2R R14, SRZ ;  /* 0x00000000000e7805 */ /* 0x000fe4000001ff00 */
[----:B------:R-:W-:Y:S02]  /*9fd0*/  CS2R R24, SRZ ;  /* 0x0000000000187805 */ /* 0x000fe4000001ff00 */
[----:B------:R-:W-:Y:S02]  /*9fe0*/  CS2R R26, SRZ ;  /* 0x00000000001a7805 */ /* 0x000fe4000001ff00 */
[----:B0-----:R-:W-:Y:S01]  /*9ff0*/  CS2R R4, SRZ ;  /* 0x0000000000047805 */ /* 0x001fe2000001ff00 */
[--C-:B------:R-:W-:Y:S01]  /*a000*/  @!P2 IMAD.X R21, R0, 0x1, R3.reuse, P0 ;  /* 0x000000010015a824 */ /* 0x100fe200000e0603 */
[----:B------:R0:W5:Y:S01]  /*a010*/  @!P3 LD.E.128 R8, desc[UR42][R12.64] ;  /* 0x0000002a0c08b980 */ /* 0x000162000c101d00 */
[----:B-1----:R-:W-:Y:S01]  /*a020*/  CS2R R6, SRZ ;  /* 0x0000000000067805 */ /* 0x002fe2000001ff00 */
[----:B------:R-:W-:-:S02]  /*a030*/  @!P2 IMAD.X R37, R37, 0x1, R3, P1 ;  /* 0x000000012525a824 */ /* 0x000fc400008e0603 */
[----:B------:R1:W5:Y:S04]  /*a040*/  @!P2 LD.E.128 R24, desc[UR42][R20.64] ;  /* 0x0000002a1418a980 */ /* 0x000368000c101d00 */
[----:B------:R1:W5:Y:S01]  /*a050*/  @!P2 LD.E.128 R4, desc[UR42][R36.64] ;  /* 0x0000002a2404a980 */ /* 0x000362000c101d00 */
[----:B0-----:R-:W-:-:S06]  /*a060*/  CS2R R12, SRZ ;  /* 0x00000000000c7805 */ /* 0x001fcc000001ff00 */
[----:B------:R1:W5:Y:S02]  /*a070*/  @!P4 LD.E.128 R12, desc[UR42][R38.64] ;  /* 0x0000002a260cc980 */ /* 0x000364000c101d00 */
.L_x_10508:
[----:B------:R-:W-:Y:S05]  /*a080*/  BSYNC B1 ;  /* 0x0000000000017941 */ /* 0x000fea0003800000 */
.L_x_10507:
[----:B------:R-:W-:Y:S01]  /*a090*/  ULEA.HI UR4, UR37, UR37, URZ, 0x1 ;  /* 0x0000002525047291 */ /* 0x000fe2000f8f083f */
[----:B----45:R-:W-:Y:S01]  /*a0a0*/  IMAD.MOV.U32 R3, RZ, RZ, R5 ;  /* 0x000000ffff037224 */ /* 0x030fe200078e0005 */
[----:B------:R-:W-:Y:S01]  /*a0b0*/  VIMNMX R40, R40, 0xc0, PT ;  /* 0x000000c028287848 */ /* 0x000fe20003fe0100 */
[----:B--2---:R-:W-:Y:S01]  /*a0c0*/  IMAD.MOV.U32 R0, RZ, RZ, R4 ;  /* 0x000000ffff007224 */ /* 0x004fe200078e0004 */
[----:B------:R-:W-:Y:S01]  /*a0d0*/  ULOP3.LUT UR4, UR4, 0xfffffffe, URZ, 0xc0, !UPT ;  /* 0xfffffffe04047892 */ /* 0x000fe2000f8ec03f */
[----:B-1----:R-:W-:Y:S01]  /*a0e0*/  IMAD.MOV.U32 R20, RZ, RZ, R6 ;  /* 0x000000ffff147224 */ /* 0x002fe200078e0006 */
[----:B------:R-:W-:Y:S01]  /*a0f0*/  PRMT R59, R3, 0x7610, R59 ;  /* 0x00007610033b7816 */ /* 0x000fe2000000003b */
[----:B------:R-:W-:Y:S01]  /*a100*/  IMAD.MOV.U32 R36, RZ, RZ, R8 ;  /* 0x000000ffff247224 */ /* 0x000fe200078e0008 */
[----:B------:R-:W-:Y:S01]  /*a110*/  UIADD3 UR4, UR37, -UR4, URZ ;  /* 0x8000000425047290 */ /* 0x000fe2000fffe03f */
[----:B------:R-:W-:Y:S01]  /*a120*/  IMAD.MOV.U32 R37, RZ, RZ, R9 ;  /* 0x000000ffff257224 */ /* 0x000fe200078e0009 */
        /* <DEDUP_REMOVED lines=41> */
[----:B------:R-:W-:-:S02]  /*a3c0*/  ISETP.GE.AND P1, PT, R139, R40, PT ;  /* 0x000000288b00720c */ /* 0x000fc40003f26270 */
[----:B------:R-:W-:Y:S02]  /*a3d0*/  PRMT R47, R37, 0x7610, R47 ;  /* 0x00007610252f7816 */ /* 0x000fe4000000002f */
[----:B------:R-:W-:Y:S01]  /*a3e0*/  PRMT R48, R38, 0x7610, R48 ;  /* 0x0000761026307816 */ /* 0x000fe20000000030 */
[----:B0-----:R-:W-:Y:S08]  /*a3f0*/  @!P0 BRA `(.L_x_10510) ;  /* 0x0000011000cc8947 */ /* 0x001ff00003800000 */
.L_x_10713:
[----:B------:R-:W-:Y:S05]  /*a400*/  BSYNC B1 ;  /* 0x0000000000017941 */ /* 0x000fea0003800000 */
.L_x_10509:
[----:B------:R-:W-:Y:S02]  /*a410*/  PRMT R49, R0, 0x7610, R49 ;  /* 0x0000761000317816 */ /* 0x000fe40000000031 */
[----:B------:R-:W-:Y:S01]  /*a420*/  PRMT R50, R36, 0x7610, R50 ;  /* 0x0000761024327816 */ /* 0x000fe20000000032 */
[----:B------:R-:W-:Y:S06]  /*a430*/  @P1 BRA `(.L_x_10495) ;  /* 0x0000001400581947 */ /* 0x000fec0003800000 */
[----:B0-----:R-:W0:Y:S01]  /*a440*/  LDC R3, c[0x0][0x3f4] ;  /* 0x0000fd00ff037b82 */ /* 0x001e220000000800 */
[C---:B------:R-:W-:Y:S01]  /*a450*/  VIADD R0, R16.reuse, 0x10 ;  /* 0x0000001010007836 */ /* 0x040fe20000000000 */
[----:B------:R-:W-:Y:S01]  /*a460*/  BSSY B1, `(.L_x_10511) ;  /* 0x000006e000017945 */ /* 0x000fe20003800000 */
[C---:B------:R-:W-:Y:S01]  /*a470*/  VIADD R36, R16.reuse, 0x20 ;  /* 0x0000002010247836 */ /* 0x040fe20000000000 */
[-C--:B0-----:R-:W-:Y:S02]  /*a480*/  ISETP.GE.AND P0, PT, R16, R3.reuse, PT ;  /* 0x000000031000720c */ /* 0x081fe40003f06270 */
[-C--:B------:R-:W-:Y:S02]  /*a490*/  ISETP.GE.AND P1, PT, R0, R3.reuse, PT ;  /* 0x000000030000720c */ /* 0x080fe40003f26270 */
[----:B------:R-:W-:-:S09]  /*a4a0*/  ISETP.GE.AND P2, PT, R36, R3, PT ;  /* 0x000000032400720c */ /* 0x000fd20003f46270 */
[----:B------:R-:W-:Y:S05]  /*a4b0*/  @P0 BRA `(.L_x_10512) ;  /* 0x0000000400a00947 */ /* 0x000fea0003800000 */
[----:B------:R-:W2:Y:S04]  /*a4c0*/  LDL R37, [R1+0xa0] ;  /* 0x0000a00001257983 */ /* 0x000ea80000100800 */
[----:B------:R-:W3:Y:S01]  /*a4d0*/  LDL R74, [R1+0xcc] ;  /* 0x0000cc00014a7983 */ /* 0x000ee20000100800 */
[--C-:B------:R-:W-:Y:S02]  /*a4e0*/  SHF.R.U64 R63, R24, 0x10, R25.reuse ;  /* 0x00000010183f7819 */ /* 0x100fe40000001219 */
[----:B------:R-:W-:Y:S02]  /*a4f0*/  SHF.R.U32.HI R52, RZ, 0x10, R25 ;  /* 0x00000010ff347819 */ /* 0x000fe40000011619 */
[----:B------:R-:W-:Y:S02]  /*a500*/  SHF.R.U64 R62, R4, 0x10, R5 ;  /* 0x00000010043e7819 */ /* 0x000fe40000001205 */
[----:B------:R-:W-:-:S02]  /*a510*/  SHF.R.U64 R25, R26, 0x10, R27 ;  /* 0x000000101a197819 */ /* 0x000fc4000000121b */
[----:B------:R-:W-:Y:S02]  /*a520*/  SHF.R.U64 R24, R6, 0x10, R7 ;  /* 0x0000001006187819 */ /* 0x000fe40000001207 */
        /* <DEDUP_REMOVED lines=8> */
[----:B------:R-:W-:Y:S02]  /*a5b0*/  SHF.R.U32.HI R26, RZ, 0x10, R27 ;  /* 0x00000010ff1a7819 */ /* 0x000fe4000001161b */
[----:B------:R-:W-:Y:S01]  /*a5c0*/  PRMT R52, R46, 0x5432, R52 ;  /* 0x000054322e347816 */ /* 0x000fe20000000034 */
[----:B------:R-:W-:Y:S01]  /*a5d0*/  IMAD.U32 R70, R51, 0x10000, RZ ;  /* 0x0001000033467824 */ /* 0x000fe200078e00ff */
[----:B------:R-:W-:Y:S02]  /*a5e0*/  PRMT R5, R47, 0x5432, R26 ;  /* 0x000054322f057816 */ /* 0x000fe4000000001a */
[----:B------:R-:W-:Y:S02]  /*a5f0*/  PRMT R4, R45, 0x5432, R4 ;  /* 0x000054322d047816 */ /* 0x000fe40000000004 */
[----:B------:R-:W-:-:S02]  /*a600*/  LOP3.LUT R51, R51, 0xffff0000, RZ, 0xc0, !PT ;  /* 0xffff000033337812 */ /* 0x000fc400078ec0ff */
[----:B--2---:R-:W-:-:S04]  /*a610*/  LEA.HI R0, R3, R37, RZ, 0x1d ;  /* 0x0000002503007211 */ /* 0x004fc800078fe8ff */
        /* <DEDUP_REMOVED lines=8> */
[----:B---3--:R-:W0:Y:S02]  /*a6a0*/  LDS.128 R36, [R74] ;  /* 0x000000004a247984 */ /* 0x008e240000000c00 */
        /* <DEDUP_REMOVED lines=8> */
[----:B------:R-:W-:Y:S01]  /*a730*/  IMAD.U32 R66, R37, 0x10000, RZ ;  /* 0x0001000025427824 */ /* 0x000fe200078e00ff */
[C---:B-1----:R-:W-:Y:S01]  /*a740*/  LOP3.LUT R59, R40.reuse, 0xffff0000, RZ, 0xc0, !PT ;  /* 0xffff0000283b7812 */ /* 0x042fe200078ec0ff */
[----:B------:R-:W-:Y:S01]  /*a750*/  IMAD.U32 R39, R40, 0x10000, RZ ;  /* 0x0001000028277824 */ /* 0x000fe200078e00ff */
[C---:B------:R-:W-:Y:S01]  /*a760*/  LOP3.LUT R40, R41.reuse, 0xffff0000, RZ, 0xc0, !PT ;  /* 0xffff000029287812 */ /* 0x040fe200078ec0ff */
[----:B------:R-:W-:Y:S01]  /*a770*/  IMAD.U32 R67, R41, 0x10000, RZ ;  /* 0x0001000029437824 */ /* 0x000fe200078e00ff */
[----:B------:R-:W-:Y:S01]  /*a780*/  LOP3.LUT R36, R37, 0xffff0000, RZ, 0xc0, !PT ;  /* 0xffff000025247812 */ /* 0x000fe200078ec0ff */
[----:B------:R-:W-:-:S02]  /*a790*/  IMAD.U32 R41, R63, 0x10000, RZ ;  /* 0x000100003f297824 */ /* 0x000fc400078e00ff */
[C---:B------:R-:W-:Y:S01]  /*a7a0*/  FMUL.FTZ R71, R39.reuse, R69 ;  /* 0x0000004527477220 */ /* 0x040fe20000410000 */
[C---:B------:R-:W-:Y:S01]  /*a7b0*/  IMAD.U32 R37, R42.reuse, 0x10000, RZ ;  /* 0x000100002a257824 */ /* 0x040fe200078e00ff */
[----:B------:R-:W-:Y:S01]  /*a7c0*/  LOP3.LUT R27, R42, 0xffff0000, RZ, 0xc0, !PT ;  /* 0xffff00002a1b7812 */ /* 0x000fe200078ec0ff */
[-C--:B------:R-:W-:Y:S01]  /*a7d0*/  FMUL.FTZ R73, R39, R41.reuse ;  /* 0x0000002927497220 */ /* 0x080fe20000410000 */
[C---:B------:R-:W-:Y:S01]  /*a7e0*/  IMAD.U32 R68, R43.reuse, 0x10000, RZ ;  /* 0x000100002b447824 */ /* 0x040fe200078e00ff */
[----:B------:R-:W-:Y:S01]  /*a7f0*/  LOP3.LUT R42, R43, 0xffff0000, RZ, 0xc0, !PT ;  /* 0xffff00002b2a7812 */ /* 0x000fe200078ec0ff */
[----:B------:R-:W-:Y:S01]  /*a800*/  FFMA.FTZ R39, R64, R41, -R71 ;  /* 0x0000002940277223 */ /* 0x000fe20000010847 */
[----:B------:R-:W-:Y:S02]  /*a810*/  IMAD.U32 R43, R52, 0x10000, RZ ;  /* 0x00010000342b7824 */ /* 0x000fe400078e00ff */
[----:B------:R-:W-:Y:S01]  /*a820*/  FFMA.FTZ R41, R64, R69, R73 ;  /* 0x0000004540297223 */ /* 0x000fe20000010049 */
[----:B------:R-:W-:-:S02]  /*a830*/  IMAD.U32 R71, R4, 0x10000, RZ ;  /* 0x0001000004477824 */ /* 0x000fc400078e00ff */
[-C--:B------:R-:W-:Y:S01]  /*a840*/  FMUL.FTZ R75, R67, R70.reuse ;  /* 0x00000046434b7220 */ /* 0x080fe20000410000 */
[----:B------:R-:W-:Y:S02]  /*a850*/  IMAD.U32 R69, R5, 0x10000, RZ ;  /* 0x0001000005457824 */ /* 0x000fe400078e00ff */
[----:B------:R-:W-:Y:S01]  /*a860*/  FMUL.FTZ R73, R67, R43 ;  /* 0x0000002b43497220 */ /* 0x000fe20000410000 */
[----:B------:R-:W-:Y:S01]  /*a870*/  FMUL.FTZ R72, R68, R71 ;  /* 0x0000004744487220 */ /* 0x000fe20000410000 */
[----:B------:R-:W-:Y:S01]  /*a880*/  LOP3.LUT R67, R62, 0xffff0000, RZ, 0xc0, !PT ;  /* 0xffff00003e437812 */ /* 0x000fe200078ec0ff */
[----:B------:R-:W-:Y:S01]  /*a890*/  FMUL.FTZ R68, R68, R69 ;  /* 0x0000004544447220 */ /* 0x000fe20000410000 */
[C---:B------:R-:W-:Y:S01]  /*a8a0*/  FFMA.FTZ R43, R66.reuse, R43, -R75 ;  /* 0x0000002b422b7223 */ /* 0x040fe2000001084b */
[----:B------:R-:W-:Y:S01]  /*a8b0*/  FFMA.FTZ R64, R66, R70, R73 ;  /* 0x0000004642407223 */ /* 0x000fe20000010049 */
[----:B------:R-:W-:Y:S01]  /*a8c0*/  LOP3.LUT R66, R63, 0xffff0000, RZ, 0xc0, !PT ;  /* 0xffff00003f427812 */ /* 0x000fe200078ec0ff */
[C---:B------:R-:W-:Y:S01]  /*a8d0*/  FFMA.FTZ R62, R65.reuse, R69, -R72 ;  /* 0x00000045413e7223 */ /* 0x040fe20000010848 */
[----:B------:R-:W-:Y:S01]  /*a8e0*/  FFMA.FTZ R63, R65, R71, R68 ;  /* 0x00000047413f7223 */ /* 0x000fe20000010044 */
[C---:B------:R-:W-:Y:S01]  /*a8f0*/  FMUL.FTZ R69, R59.reuse, R67 ;  /* 0x000000433b457220 */ /* 0x040fe20000410000 */
[----:B------:R-:W-:Y:S01]  /*a900*/  LOP3.LUT R65, R52, 0xffff0000, RZ, 0xc0, !PT ;  /* 0xffff000034417812 */ /* 0x000fe200078ec0ff */
[----:B------:R-:W-:Y:S01]  /*a910*/  FMUL.FTZ R59, R59, R66 ;  /* 0x000000423b3b7220 */ /* 0x000fe20000410000 */
[----:B------:R-:W-:-:S02]  /*a920*/  IMAD.U32 R52, R6, 0x10000, RZ ;  /* 0x0001000006347824 */ /* 0x000fc400078e00ff */
[----:B------:R-:W-:Y:S01]  /*a930*/  FFMA.FTZ R68, R26, R66, -R69 ;  /* 0x000000421a447223 */ /* 0x000fe20000010845 */
[C---:B------:R-:W-:Y:S01]  /*a940*/  FMUL.FTZ R69, R40.reuse, R51 ;  /* 0x0000003328457220 */ /* 0x040fe20000410000 */
[-C--:B------:R-:W-:Y:S01]  /*a950*/  FMUL.FTZ R70, R40, R65.reuse ;  /* 0x0000004128467220 */ /* 0x080fe20000410000 */
[----:B------:R-:W-:Y:S01]  /*a960*/  IMAD.U32 R66, R7, 0x10000, RZ ;  /* 0x0001000007427824 */ /* 0x000fe200078e00ff */
[----:B------:R-:W-:Y:S01]  /*a970*/  LOP3.LUT R6, R6, 0xffff0000, RZ, 0xc0, !PT ;  /* 0xffff000006067812 */ /* 0x000fe200078ec0ff */
        /* <DEDUP_REMOVED lines=10> */
[CC--:B------:R-:W-:Y:S01]  /*aa20*/  FMUL.FTZ R4, R27.reuse, R6.reuse ;  /* 0x000000061b047220 */ /* 0x0c0fe20000410000 */
[----:B------:R-:W-:Y:S01]  /*aa30*/  FMUL.FTZ R25, R27, R7 ;  /* 0x000000071b197220 */ /* 0x000fe20000410000 */
[C---:B------:R-:W-:Y:S01]  /*aa40*/  FMUL.FTZ R59, R42.reuse, R37 ;  /* 0x000000252a3b7220 */ /* 0x040fe20000410000 */
[----:B------:R-:W-:Y:S01]  /*aa50*/  FMUL.FTZ R42, R42, R5 ;  /* 0x000000052a2a7220 */ /* 0x000fe20000410000 */
        /* <DEDUP_REMOVED lines=14> */
.L_x_10512:
[----:B------:R-:W-:Y:S05]  /*ab40*/  BSYNC B1 ;  /* 0x0000000000017941 */ /* 0x000fea0003800000 */
.L_x_10511:
[----:B------:R-:W-:Y:S04]  /*ab50*/  BSSY B1, `(.L_x_10513) ;  /* 0x0000073000017945 */ /* 0x000fe80003800000 */
[----:B------:R-:W-:Y:S05]  /*ab60*/  @P1 BRA `(.L_x_10514) ;  /* 0x0000000400c41947 */ /* 0x000fea0003800000 */
[----:B0-----:R-:W2:Y:S01]  /*ab70*/  LDL R0, [R1+0x20] ;  /* 0x0000200001007983 */ /* 0x001ea20000100800 */
[--C-:B------:R-:W-:Y:S02]  /*ab80*/  SHF.R.U64 R28, R28, 0x10, R29.reuse ;  /* 0x000000101c1c7819 */ /* 0x100fe4000000121d */
[----:B------:R-:W-:Y:S02]  /*ab90*/  SHF.R.U32.HI R39, RZ, 0x10, R29 ;  /* 0x00000010ff277819 */ /* 0x000fe4000001161d */
[--C-:B------:R-:W-:Y:S02]  /*aba0*/  SHF.R.U64 R29, R8, 0x10, R9.reuse ;  /* 0x00000010081d7819 */ /* 0x100fe40000001209 */
[----:B------:R-:W-:Y:S02]  /*abb0*/  SHF.R.U32.HI R8, RZ, 0x10, R9 ;  /* 0x00000010ff087819 */ /* 0x000fe40000011609 */
[----:B------:R-:W-:Y:S02]  /*abc0*/  PRMT R54, R54, 0x5410, R29 ;  /* 0x0000541036367816 */ /* 0x000fe4000000001d */
[----:B------:R-:W-:-:S02]  /*abd0*/  SHF.R.U64 R9, R10, 0x10, R11 ;  /* 0x000000100a097819 */ /* 0x000fc4000000120b */
[----:B------:R-:W-:Y:S02]  /*abe0*/  PRMT R61, R61, 0x5410, R28 ;  /* 0x000054103d3d7816 */ /* 0x000fe4000000001c */
[--C-:B------:R-:W-:Y:S02]  /*abf0*/  SHF.R.U64 R37, R30, 0x10, R31.reuse ;  /* 0x000000101e257819 */ /* 0x100fe4000000121f */
[----:B------:R-:W-:Y:S01]  /*ac00*/  SHF.R.U32.HI R30, RZ, 0x10, R31 ;  /* 0x00000010ff1e7819 */ /* 0x000fe2000001161f */
[----:B------:R-:W-:Y:S01]  /*ac10*/  IMAD.U32 R38, R61, 0x10000, RZ ;  /* 0x000100003d267824 */ /* 0x000fe200078e00ff */
[----:B------:R-:W-:Y:S02]  /*ac20*/  SHF.R.U32.HI R10, RZ, 0x10, R11 ;  /* 0x00000010ff0a7819 */ /* 0x000fe4000001160b */
[----:B------:R-:W-:Y:S01]  /*ac30*/  PRMT R60, R60, 0x5410, R39 ;  /* 0x000054103c3c7816 */ /* 0x000fe20000000027 */
[----:B------:R-:W-:Y:S01]  /*ac40*/  IMAD.U32 R39, R54, 0x10000, RZ ;  /* 0x0001000036277824 */ /* 0x000fe200078e00ff */
[----:B------:R-:W-:-:S02]  /*ac50*/  PRMT R55, R55, 0x5410, R8 ;  /* 0x0000541037377816 */ /* 0x000fc40000000008 */
[----:B------:R-:W-:Y:S02]  /*ac60*/  PRMT R56, R56, 0x5410, R9 ;  /* 0x0000541038387816 */ /* 0x000fe40000000009 */
[----:B------:R-:W-:Y:S01]  /*ac70*/  PRMT R57, R57, 0x5410, R30 ;  /* 0x0000541039397816 */ /* 0x000fe2000000001e */
[----:B------:R-:W-:Y:S01]  /*ac80*/  IMAD.U32 R41, R55, 0x10000, RZ ;  /* 0x0001000037297824 */ /* 0x000fe200078e00ff */
[----:B------:R-:W-:Y:S02]  /*ac90*/  PRMT R53, R53, 0x5410, R10 ;  /* 0x0000541035357816 */ /* 0x000fe4000000000a */
[----:B------:R-:W-:Y:S02]  /*aca0*/  PRMT R58, R58, 0x5410, R37 ;  /* 0x000054103a3a7816 */ /* 0x000fe40000000025 */
[----:B------:R-:W-:Y:S02]  /*acb0*/  LOP3.LUT R54, R54, 0xffff0000, RZ, 0xc0, !PT ;  /* 0xffff000036367812 */ /* 0x000fe400078ec0ff */
[----:B------:R-:W-:Y:S01]  /*acc0*/  LOP3.LUT R61, R61, 0xffff0000, RZ, 0xc0, !PT ;  /* 0xffff00003d3d7812 */ /* 0x000fe200078ec0ff */
[----:B--2---:R-:W-:Y:S01]  /*acd0*/  IMAD.IADD R4, R142, 0x1, R0 ;  /* 0x000000018e047824 */ /* 0x004fe200078e0200 */
[----:B------:R-:W-:-:S04]  /*ace0*/  LEA.HI R0, R3, R147, RZ, 0x1d ;  /* 0x0000009303007211 */ /* 0x000fc800078fe8ff */
[----:B------:R-:W-:Y:S02]  /*acf0*/  SHF.R.S32.HI R5, RZ, 0x1f, R4 ;  /* 0x0000001fff057819 */ /* 0x000fe40000011404 */
[----:B------:R-:W-:Y:S02]  /*ad00*/  SHF.R.S32.HI R7, RZ, 0x1f, R0 ;  /* 0x0000001fff077819 */ /* 0x000fe40000011400 */
[CC--:B------:R-:W-:Y:S02]  /*ad10*/  LEA.HI R6, R5.reuse, R4.reuse, RZ, 0x5 ;  /* 0x0000000405067211 */ /* 0x0c0fe400078f28ff */
[----:B------:R-:W-:Y:S02]  /*ad20*/  LEA.HI R5, R5, R4, RZ, 0x3 ;  /* 0x0000000405057211 */ /* 0x000fe400078f18ff */
[----:B------:R-:W-:Y:S02]  /*ad30*/  SHF.R.S32.HI R25, RZ, 0x5, R6 ;  /* 0x00000005ff197819 */ /* 0x000fe40000011406 */
[----:B------:R-:W-:Y:S01]  /*ad40*/  LOP3.LUT R4, R144, 0x18, R5, 0xf8, !PT ;  /* 0x0000001890047812 */ /* 0x000fe200078ef805 */
[----:B------:R-:W-:Y:S01]  /*ad50*/  IMAD.SHL.U32 R5, R0, 0x8, RZ ;  /* 0x0000000800057824 */ /* 0x000fe200078e00ff */
[----:B------:R-:W-:Y:S01]  /*ad60*/  LEA.HI R7, R7, R0, RZ, 0x2 ;  /* 0x0000000007077211 */ /* 0x000fe200078f10ff */
[----:B------:R-:W-:Y:S01]  /*ad70*/  IMAD R25, R25, 0x1800, R146 ;  /* 0x0000180019197824 */ /* 0x000fe200078e0292 */
[----:B------:R-:W-:-:S02]  /*ad80*/  LOP3.LUT R4, R4, R145, RZ, 0x3c, !PT ;  /* 0x0000009104047212 */ /* 0x000fc400078e3cff */
[----:B------:R-:W-:Y:S02]  /*ad90*/  LOP3.LUT R0, R144, 0x18, R5, 0xf8, !PT ;  /* 0x0000001890007812 */ /* 0x000fe400078ef805 */
[----:B------:R-:W-:Y:S01]  /*ada0*/  SHF.R.S32.HI R7, RZ, 0x2, R7 ;  /* 0x00000002ff077819 */ /* 0x000fe20000011407 */
[----:B------:R-:W-:Y:S01]  /*adb0*/  IMAD.IADD R25, R25, 0x1, R4 ;  /* 0x0000000119197824 */ /* 0x000fe200078e0204 */
[----:B------:R-:W-:-:S03]  /*adc0*/  LOP3.LUT R4, R0, R145, RZ, 0x3c, !PT ;  /* 0x0000009100047212 */ /* 0x000fc600078e3cff */
[----:B------:R-:W-:Y:S01]  /*add0*/  IMAD R7, R7, 0x1800, R146 ;  /* 0x0000180007077824 */ /* 0x000fe200078e0292 */
[----:B------:R-:W-:-:S03]  /*ade0*/  LEA R0, R25, UR38, 0x1 ;  /* 0x0000002619007c11 */ /* 0x000fc6000f8e08ff */
[----:B------:R-:W-:Y:S02]  /*adf0*/  IMAD.IADD R25, R7, 0x1, R4 ;  /* 0x0000000107197824 */ /* 0x000fe400078e0204 */
[----:B------:R-:W0:Y:S02]  /*ae00*/  LDS.128 R4, [R0] ;  /* 0x0000000000047984 */ /* 0x000e240000000c00 */
        /* <DEDUP_REMOVED lines=10> */
[----:B-1----:R-:W-:Y:S01]  /*aeb0*/  IMAD.U32 R8, R24, 0x10000, RZ ;  /* 0x0001000018087824 */ /* 0x002fe200078e00ff */
[----:B------:R-:W-:Y:S01]  /*aec0*/  LOP3.LUT R7, R26, 0xffff0000, RZ, 0xc0, !PT ;  /* 0xffff00001a077812 */ /* 0x000fe200078ec0ff */
[----:B------:R-:W-:Y:S01]  /*aed0*/  IMAD.U32 R10, R25, 0x10000, RZ ;  /* 0x00010000190a7824 */ /* 0x000fe200078e00ff */
[----:B------:R-:W-:Y:S01]  /*aee0*/  LOP3.LUT R24, R24, 0xffff0000, RZ, 0xc0, !PT ;  /* 0xffff000018187812 */ /* 0x000fe200078ec0ff */
[----:B------:R-:W-:Y:S01]  /*aef0*/  FMUL.FTZ R40, R8, R39 ;  /* 0x0000002708287220 */ /* 0x000fe20000410000 */
[----:B------:R-:W-:Y:S01]  /*af00*/  IMAD.U32 R31, R26, 0x10000, RZ ;  /* 0x000100001a1f7824 */ /* 0x000fe200078e00ff */
[C---:B------:R-:W-:Y:S01]  /*af10*/  LOP3.LUT R26, R27.reuse, 0xffff0000, RZ, 0xc0, !PT ;  /* 0xffff00001b1a7812 */ /* 0x040fe200078ec0ff */
[----:B------:R-:W-:-:S02]  /*af20*/  IMAD.U32 R37, R27, 0x10000, RZ ;  /* 0x000100001b257824 */ /* 0x000fc400078e00ff */
[-C--:B------:R-:W-:Y:S01]  /*af30*/  FMUL.FTZ R42, R8, R38.reuse ;  /* 0x00000026082a7220 */ /* 0x080fe20000410000 */
[----:B------:R-:W-:Y:S02]  /*af40*/  IMAD.U32 R27, R60, 0x10000, RZ ;  /* 0x000100003c1b7824 */ /* 0x000fe400078e00ff */
[----:B------:R-:W-:Y:S01]  /*af50*/  FFMA.FTZ R8, R9, R38, -R40 ;  /* 0x0000002609087223 */ /* 0x000fe20000010828 */
[C---:B------:R-:W-:Y:S01]  /*af60*/  FMUL.FTZ R43, R10.reuse, R41 ;  /* 0x000000290a2b7220 */ /* 0x040fe20000410000 */
[----:B------:R-:W-:Y:S02]  /*af70*/  IMAD.U32 R40, R53, 0x10000, RZ ;  /* 0x0001000035287824 */ /* 0x000fe400078e00ff */
        /* <DEDUP_REMOVED lines=13> */
[----:B------:R-:W-:Y:S01]  /*b050*/  FMUL.FTZ R38, R24, R61 ;  /* 0x0000003d18267220 */ /* 0x000fe20000410000 */
[----:B------:R-:W-:-:S02]  /*b060*/  IMAD.U32 R24, R58, 0x10000, RZ ;  /* 0x000100003a187824 */ /* 0x000fc400078e00ff */
[----:B------:R-:W-:Y:S01]  /*b070*/  FFMA.FTZ R61, R11, R61, -R30 ;  /* 0x0000003d0b3d7223 */ /* 0x000fe2000001081e */
[----:B------:R-:W-:Y:S01]  /*b080*/  FMUL.FTZ R40, R25, R28 ;  /* 0x0000001c19287220 */ /* 0x000fe20000410000 */
[C---:B------:R-:W-:Y:S02]  /*b090*/  IMAD.U32 R30, R56.reuse, 0x10000, RZ ;  /* 0x00010000381e7824 */ /* 0x040fe400078e00ff */
[----:B------:R-:W-:Y:S01]  /*b0a0*/  FFMA.FTZ R38, R11, R54, R38 ;  /* 0x000000360b267223 */ /* 0x000fe20000010026 */
[----:B------:R-:W-:Y:S01]  /*b0b0*/  LOP3.LUT R56, R56, 0xffff0000, RZ, 0xc0, !PT ;  /* 0xffff000038387812 */ /* 0x000fe200078ec0ff */
[----:B------:R-:W-:Y:S01]  /*b0c0*/  FFMA.FTZ R11, R29, R60, -R40 ;  /* 0x0000003c1d0b7223 */ /* 0x000fe20000010828 */
        /* <DEDUP_REMOVED lines=27> */
.L_x_10514:
[----:B------:R-:W-:Y:S05]  /*b280*/  BSYNC B1 ;  /* 0x0000000000017941 */ /* 0x000fea0003800000 */
.L_x_10513:
[----:B------:R-:W-:Y:S05]  /*b290*/  @P2 BRA `(.L_x_10495) ;  /* 0x0000000400c02947 */ /* 0x000fea0003800000 */
[----:B01----:R-:W-:Y:S01]  /*b2a0*/  IMAD.IADD R0, R142, 0x1, R155 ;  /* 0x000000018e007824 */ /* 0x003fe200078e029b */
[----:B------:R-:W-:Y:S02]  /*b2b0*/  LEA.HI R3, R3, R150, RZ, 0x1d ;  /* 0x0000009603037211 */ /* 0x000fe400078fe8ff */
[----:B------:R-:W-:Y:S02]  /*b2c0*/  SHF.R.U64 R26, R32, 0x10, R33 ;  /* 0x00000010201a7819 */ /* 0x000fe40000001221 */
[----:B------:R-:W-:Y:S02]  /*b2d0*/  SHF.R.S32.HI R5, RZ, 0x1f, R0 ;  /* 0x0000001fff057819 */ /* 0x000fe40000011400 */
[----:B------:R-:W-:Y:S02]  /*b2e0*/  SHF.R.U64 R25, R12, 0x10, R13 ;  /* 0x000000100c197819 */ /* 0x000fe4000000120d */
[CC--:B------:R-:W-:Y:S02]  /*b2f0*/  LEA.HI R4, R5.reuse, R0.reuse, RZ, 0x5 ;  /* 0x0000000005047211 */ /* 0x0c0fe400078f28ff */
[----:B------:R-:W-:-:S02]  /*b300*/  LEA.HI R5, R5, R0, RZ, 0x3 ;  /* 0x0000000005057211 */ /* 0x000fc400078f18ff */
[----:B------:R-:W-:Y:S02]  /*b310*/  SHF.R.S32.HI R0, RZ, 0x1f, R3 ;  /* 0x0000001fff007819 */ /* 0x000fe40000011403 */
[----:B------:R-:W-:Y:S02]  /*b320*/  SHF.R.S32.HI R7, RZ, 0x5, R4 ;  /* 0x00000005ff077819 */ /* 0x000fe40000011404 */
[----:B------:R-:W-:Y:S01]  /*b330*/  LOP3.LUT R4, R144, 0x18, R5, 0xf8, !PT ;  /* 0x0000001890047812 */ /* 0x000fe200078ef805 */
[----:B------:R-:W-:Y:S01]  /*b340*/  IMAD.SHL.U32 R5, R3, 0x8, RZ ;  /* 0x0000000803057824 */ /* 0x000fe200078e00ff */
[----:B------:R-:W-:Y:S01]  /*b350*/  LEA.HI R3, R0, R3, RZ, 0x2 ;  /* 0x0000000300037211 */ /* 0x000fe200078f10ff */
[----:B------:R-:W-:Y:S01]  /*b360*/  IMAD R7, R7, 0x1800, R146 ;  /* 0x0000180007077824 */ /* 0x000fe200078e0292 */
[----:B------:R-:W-:Y:S02]  /*b370*/  LOP3.LUT R4, R4, R145, RZ, 0x3c, !PT ;  /* 0x0000009104047212 */ /* 0x000fe400078e3cff */
[----:B------:R-:W-:-:S02]  /*b380*/  LOP3.LUT R0, R144, 0x18, R5, 0xf8, !PT ;  /* 0x0000001890007812 */ /* 0x000fc400078ef805 */
[----:B------:R-:W-:Y:S01]  /*b390*/  SHF.R.S32.HI R3, RZ, 0x2, R3 ;  /* 0x00000002ff037819 */ /* 0x000fe20000011403 */
[----:B------:R-:W-:Y:S01]  /*b3a0*/  IMAD.IADD R7, R7, 0x1, R4 ;  /* 0x0000000107077824 */ /* 0x000fe200078e0204 */
[----:B------:R-:W-:Y:S02]  /*b3b0*/  LOP3.LUT R4, R0, R145, RZ, 0x3c, !PT ;  /* 0x0000009100047212 */ /* 0x000fe400078e3cff */
[----:B------:R-:W-:Y:S01]  /*b3c0*/  SHF.R.U32.HI R28, RZ, 0x10, R13 ;  /* 0x00000010ff1c7819 */ /* 0x000fe2000001160d */
[----:B------:R-:W-:Y:S01]  /*b3d0*/  IMAD R3, R3, 0x1800, R146 ;  /* 0x0000180003037824 */ /* 0x000fe200078e0292 */
[----:B------:R-:W-:Y:S02]  /*b3e0*/  LEA R0, R7, UR38, 0x1 ;  /* 0x0000002607007c11 */ /* 0x000fe4000f8e08ff */
[----:B------:R-:W-:Y:S01]  /*b3f0*/  PRMT R47, R47, 0x5410, R26 ;  /* 0x000054102f2f7816 */ /* 0x000fe2000000001a */
[----:B------:R-:W-:Y:S01]  /*b400*/  IMAD.IADD R3, R3, 0x1, R4 ;  /* 0x0000000103037824 */ /* 0x000fe200078e0204 */
[----:B------:R-:W-:Y:S01]  /*b410*/  PRMT R26, R20, 0x5410, R25 ;  /* 0x00005410141a7816 */ /* 0x000fe20000000019 */
[----:B------:R-:W0:Y:S01]  /*b420*/  LDS.128 R4, [R0] ;  /* 0x0000000000047984 */ /* 0x000e220000000c00 */
[----:B------:R-:W-:Y:S01]  /*b430*/  SHF.R.U32.HI R33, RZ, 0x10, R33 ;  /* 0x00000010ff217819 */ /* 0x000fe20000011621 */
[----:B------:R-:W-:Y:S01]  /*b440*/  IMAD R3, R3, 0x2, R2 ;  /* 0x0000000203037824 */ /* 0x000fe200078e0202 */
[----:B------:R-:W-:Y:S01]  /*b450*/  SHF.R.U64 R12, R14, 0x10, R15 ;  /* 0x000000100e0c7819 */ /* 0x000fe2000000120f */
[----:B------:R-:W-:Y:S01]  /*b460*/  IMAD.U32 R29, R26, 0x10000, RZ ;  /* 0x000100001a1d7824 */ /* 0x000fe200078e00ff */
[----:B------:R-:W-:Y:S01]  /*b470*/  PRMT R28, R21, 0x5410, R28 ;  /* 0x00005410151c7816 */ /* 0x000fe2000000001c */
[----:B------:R-:W-:Y:S01]  /*b480*/  IMAD.U32 R27, R47, 0x10000, RZ ;  /* 0x000100002f1b7824 */ /* 0x000fe200078e00ff */
[----:B------:R-:W1:Y:S01]  /*b490*/  LDS.128 R8, [R3+0xc400] ;  /* 0x00c4000003087984 */ /* 0x000e620000000c00 */
[----:B------:R-:W-:-:S02]  /*b4a0*/  SHF.R.U64 R24, R34, 0x10, R35 ;  /* 0x0000001022187819 */ /* 0x000fc40000001223 */
[----:B------:R-:W-:Y:S01]  /*b4b0*/  SHF.R.U32.HI R15, RZ, 0x10, R15 ;  /* 0x00000010ff0f7819 */ /* 0x000fe2000001160f */
[----:B------:R-:W-:Y:S01]  /*b4c0*/  IMAD.U32 R30, R28, 0x10000, RZ ;  /* 0x000100001c1e7824 */ /* 0x000fe200078e00ff */
[----:B------:R-:W-:Y:S02]  /*b4d0*/  SHF.R.U32.HI R35, RZ, 0x10, R35 ;  /* 0x00000010ff237819 */ /* 0x000fe40000011623 */
[----:B------:R-:W-:Y:S02]  /*b4e0*/  PRMT R48, R48, 0x5410, R33 ;  /* 0x0000541030307816 */ /* 0x000fe40000000021 */
[----:B------:R-:W-:Y:S02]  /*b4f0*/  PRMT R45, R45, 0x5410, R12 ;  /* 0x000054102d2d7816 */ /* 0x000fe4000000000c */
[----:B------:R-:W-:Y:S02]  /*b500*/  PRMT R46, R46, 0x5410, R15 ;  /* 0x000054102e2e7816 */ /* 0x000fe4000000000f */
[----:B------:R-:W-:-:S02]  /*b510*/  PRMT R50, R50, 0x5410, R35 ;  /* 0x0000541032327816 */ /* 0x000fc40000000023 */
[----:B------:R-:W-:Y:S01]  /*b520*/  LOP3.LUT R47, R47, 0xffff0000, RZ, 0xc0, !PT ;  /* 0xffff00002f2f7812 */ /* 0x000fe200078ec0ff */
[----:B------:R-:W-:Y:S01]  /*b530*/  IMAD.U32 R32, R46, 0x10000, RZ ;  /* 0x000100002e207824 */ /* 0x000fe200078e00ff */
        /* <DEDUP_REMOVED lines=24> */
[----:B------:R-:W-:Y:S01]  /*b6c0*/  LOP3.LUT R21, R26, 0xffff0000, RZ, 0xc0, !PT ;  /* 0xffff00001a157812 */ /* 0x000fe200078ec0ff */
[----:B------:R-:W-:Y:S01]  /*b6d0*/  FFMA.FTZ R34, R13, R20, -R34 ;  /* 0x000000140d227223 */ /* 0x000fe20000010822 */
[C---:B------:R-:W-:Y:S01]  /*b6e0*/  FMUL.FTZ R20, R25.reuse, R32 ;  /* 0x0000002019147220 */ /* 0x040fe20000410000 */
[----:B------:R-:W-:Y:S01]  /*b6f0*/  FMUL.FTZ R25, R25, R12 ;  /* 0x0000000c19197220 */ /* 0x000fe20000410000 */
[----:B------:R-:W-:Y:S01]  /*b700*/  FFMA.FTZ R36, R13, R30, R36 ;  /* 0x0000001e0d247223 */ /* 0x000fe20000010024 */
[----:B------:R-:W-:Y:S01]  /*b710*/  LOP3.LUT R48, R48, 0xffff0000, RZ, 0xc0, !PT ;  /* 0xffff000030307812 */ /* 0x000fe200078ec0ff */
[C---:B------:R-:W-:Y:S01]  /*b720*/  FMUL.FTZ R13, R8.reuse, R21 ;  /* 0x00000015080d7220 */ /* 0x040fe20000410000 */
[C---:B------:R-:W-:Y:S01]  /*b730*/  FFMA.FTZ R32, R15.reuse, R32, R25 ;  /* 0x000000200f207223 */ /* 0x040fe20000010019 */
[----:B------:R-:W-:Y:S01]  /*b740*/  FFMA.FTZ R26, R15, R12, -R20 ;  /* 0x0000000c0f1a7223 */ /* 0x000fe20000010814 */
[----:B------:R-:W-:Y:S01]  /*b750*/  FMUL.FTZ R25, R8, R47 ;  /* 0x0000002f08197220 */ /* 0x000fe20000410000 */
[----:B------:R-:W-:-:S02]  /*b760*/  IMAD.U32 R24, R10, 0x10000, RZ ;  /* 0x000100000a187824 */ /* 0x000fc400078e00ff */
[C---:B------:R-:W-:Y:S01]  /*b770*/  FFMA.FTZ R8, R4.reuse, R47, -R13 ;  /* 0x0000002f04087223 */ /* 0x040fe2000001080d */
[----:B------:R-:W-:Y:S02]  /*b780*/  IMAD.U32 R15, R45, 0x10000, RZ ;  /* 0x000100002d0f7824 */ /* 0x000fe400078e00ff */
[C---:B------:R-:W-:Y:S01]  /*b790*/  FMUL.FTZ R20, R9.reuse, R28 ;  /* 0x0000001c09147220 */ /* 0x040fe20000410000 */
[-C--:B------:R-:W-:Y:S01]  /*b7a0*/  FMUL.FTZ R27, R9, R48.reuse ;  /* 0x00000030091b7220 */ /* 0x080fe20000410000 */
[----:B------:R-:W-:Y:S02]  /*b7b0*/  IMAD.U32 R13, R49, 0x10000, RZ ;  /* 0x00010000310d7824 */ /* 0x000fe400078e00ff */
[----:B------:R-:W-:Y:S01]  /*b7c0*/  FFMA.FTZ R12, R4, R21, R25 ;  /* 0x00000015040c7223 */ /* 0x000fe20000010019 */
[----:B------:R-:W-:Y:S01]  /*b7d0*/  FMUL.FTZ R21, R24, R15 ;  /* 0x0000000f18157220 */ /* 0x000fe20000410000 */
[C---:B------:R-:W-:Y:S01]  /*b7e0*/  FFMA.FTZ R9, R5.reuse, R48, -R20 ;  /* 0x0000003005097223 */ /* 0x040fe20000010814 */
[----:B------:R-:W-:Y:S01]  /*b7f0*/  FFMA.FTZ R27, R5, R28, R27 ;  /* 0x0000001c051b7223 */ /* 0x000fe2000001001b */
        /* <DEDUP_REMOVED lines=9> */
[----:B------:R-:W-:-:S02]  /*b890*/  FMUL.FTZ R5, R10, R45 ;  /* 0x0000002d0a057220 */ /* 0x000fc40000410000 */
[-C--:B------:R-:W-:Y:S02]  /*b8a0*/  FMUL.FTZ R4, R10, R49.reuse ;  /* 0x000000310a047220 */ /* 0x080fe40000410000 */
[-C--:B------:R-:W-:Y:S01]  /*b8b0*/  FMUL.FTZ R13, R11, R50.reuse ;  /* 0x000000320b0d7220 */ /* 0x080fe20000410000 */
[C---:B------:R-:W-:Y:S01]  /*b8c0*/  FFMA.FTZ R10, R6.reuse, R49, -R5 ;  /* 0x00000031060a7223 */ /* 0x040fe20000010805 */
[C---:B------:R-:W-:Y:S01]  /*b8d0*/  FFMA.FTZ R11, R7.reuse, R50, -R20 ;  /* 0x00000032070b7223 */ /* 0x040fe20000010814 */
[----:B------:R-:W-:Y:S01]  /*b8e0*/  FFMA.FTZ R45, R6, R45, R4 ;  /* 0x0000002d062d7223 */ /* 0x000fe20000010004 */
[----:B------:R-:W-:Y:S01]  /*b8f0*/  FFMA.FTZ R13, R7, R46, R13 ;  /* 0x0000002e070d7223 */ /* 0x000fe2000001000d */
[----:B------:R-:W-:Y:S02]  /*b900*/  F2FP.BF16.F32.PACK_AB R4, R8, R31 ;  /* 0x0000001f0804723e */ /* 0x000fe400000010ff */
[----:B------:R-:W-:Y:S02]  /*b910*/  F2FP.BF16.F32.PACK_AB R5, R9, R34 ;  /* 0x000000220905723e */ /* 0x000fe400000010ff */
        /* <DEDUP_REMOVED lines=8> */
.L_x_10495:
[----:B------:R-:W-:Y:S05]  /*b9a0*/  BSYNC B0 ;  /* 0x0000000000007941 */ /* 0x000fea0003800000 */
.L_x_10488:
        /* <DEDUP_REMOVED lines=8> */
.L_x_10486:
[----:B01-3--:R-:W-:-:S05]  /*ba30*/  IMAD.U32 R0, RZ, RZ, UR40 ;  /* 0x00000028ff007e24 */ /* 0x00bfca000f8e00ff */
[----:B------:R-:W-:-:S13]  /*ba40*/  ISETP.NE.AND P0, PT, R0, 0x3, PT ;  /* 0x000000030000780c */ /* 0x000fda0003f05270 */
[----:B------:R-:W-:Y:S05]  /*ba50*/  @!P0 BRA `(.L_x_10515) ;  /* 0x0000000000048947 */ /* 0x000fea0003800000 */
[----:B------:R-:W-:Y:S01]  /*ba60*/  BPT.TRAP 0x1 ;  /* 0x000000040000795c */ /* 0x000fe20000300000 */
.L_x_10515:
[----:B------:R-:W-:Y:S01]  /*ba70*/  IMAD R8, R140, 0x8, R2 ;  /* 0x000000088c087824 */ /* 0x000fe200078e0202 */
[----:B--2-4-:R-:W-:-:S04]  /*ba80*/  SHF.L.U32 R3, R151, 0x1f, RZ ;  /* 0x0000001f97037819 */ /* 0x014fc800000006ff */
[----:B------:R0:W1:Y:S01]  /*ba90*/  SYNCS.PHASECHK.TRANS64.TRYWAIT P1, [R8+URZ+0x2d830], R3 ;  /* 0x02d83003080075a7 */ /* 0x000062000802017f */
[----:B------:R-:W-:Y:S05]  /*baa0*/  @!P0 BRA `(.L_x_10516) ;  /* 0x0000000000048947 */ /* 0x000fea0003800000 */
[----:B------:R-:W-:Y:S01]  /*bab0*/  BPT.TRAP 0x1 ;  /* 0x000000040000795c */ /* 0x000fe20000300000 */
.L_x_10516:
[----:B------:R-:W-:Y:S02]  /*bac0*/  VIADD R0, R2, 0x15400 ;  /* 0x0001540002007836 */ /* 0x000fe40000000000 */
[----:B------:R-:W-:-:S03]  /*bad0*/  IMAD R44, R44, 0x1000, R2 ;  /* 0x000010002c2c7824 */ /* 0x000fc600078e0202 */
[----:B------:R-:W-:Y:S01]  /*bae0*/  SHF.R.U32.HI R0, RZ, 0x4, R0 ;  /* 0x00000004ff007819 */ /* 0x000fe20000011600 */
[----:B------:R-:W-:-:S03]  /*baf0*/  VIADD R44, R44, 0xc400 ;  /* 0x0000c4002c2c7836 */ /* 0x000fc60000000000 */
[----:B------:R-:W-:Y:S02]  /*bb00*/  LOP3.LUT R0, R0, 0x3fff, RZ, 0xc0, !PT ;  /* 0x00003fff00007812 */ /* 0x000fe400078ec0ff */
[----:B------:R-:W-:Y:S02]  /*bb10*/  SHF.R.U32.HI R44, RZ, 0x4, R44 ;  /* 0x00000004ff2c7819 */ /* 0x000fe4000001162c */
[----:B------:R-:W-:Y:S02]  /*bb20*/  LOP3.LUT R0, R0, 0x10000, RZ, 0xfc, !PT ;  /* 0x0001000000007812 */ /* 0x000fe400078efcff */
[----:B------:R-:W-:-:S03]  /*bb30*/  LOP3.LUT R44, R44, 0x3fff, RZ, 0xc0, !PT ;  /* 0x00003fff2c2c7812 */ /* 0x000fc600078ec0ff */
[----:B------:R2:W-:Y:S01]  /*bb40*/  STL [R1+0x44], R0 ;  /* 0x0000440001007387 */ /* 0x0005e20000100800 */
[----:B-1----:R-:W-:Y:S05]  /*bb50*/  @P1 BRA `(.L_x_10517) ;  /* 0x0000000000081947 */ /* 0x002fea0003800000 */
[----:B------:R-:W1:Y:S02]  /*bb60*/  SYNCS.PHASECHK.TRANS64.TRYWAIT P1, [R8+URZ+0x2d830], R3 ;  /* 0x02d83003080075a7 */ /* 0x000e64000802017f */
[----:B-1----:R-:W-:Y:S05]  /*bb70*/  @!P1 BRA `(.L_x_10518) ;  /* 0x000000fc00009947 */ /* 0x002fea0003800000 */
.L_x_10517:
[----:B--2---:R-:W2:Y:S01]  /*bb80*/  LDL R0, [R1+0x44] ;  /* 0x0000440001007983 */ /* 0x004ea20000100800 */
[----:B------:R-:W-:Y:S01]  /*bb90*/  IMAD.MOV.U32 R5, RZ, RZ, -0x7fffffe0 ;  /* 0x80000020ff057424 */ /* 0x000fe200078e00ff */
[----:B------:R-:W-:Y:S01]  /*bba0*/  LOP3.LUT R148, R44, 0x10000, RZ, 0xfc, !PT ;  /* 0x000100002c947812 */ /* 0x000fe200078efcff */
[----:B------:R-:W-:Y:S01]  /*bbb0*/  IMAD.MOV.U32 R149, RZ, RZ, -0x7fffffe0 ;  /* 0x80000020ff957424 */ /* 0x000fe200078e00ff */
[----:B------:R-:W-:Y:S05]  /*bbc0*/  WARPSYNC.ALL ;  /* 0x0000000000007948 */ /* 0x000fea0003800000 */
[----:B------:R-:W-:Y:S01]  /*bbd0*/  R2UR UR7, R5 ;  /* 0x00000000050772ca */ /* 0x000fe200000e0000 */
[----:B------:R-:W-:Y:S01]  /*bbe0*/  WARPGROUP.ARRIVE ;  /* 0x00000000000079c5 */ /* 0x000fe20000000000 */
[C---:B------:R-:W-:Y:S01]  /*bbf0*/  R2UR UR4, R148.reuse ;  /* 0x00000000940472ca */ /* 0x040fe200000e0000 */
[----:B------:R-:W-:Y:S01]  /*bc00*/  VIADD R20, R148, 0x2 ;  /* 0x0000000294147836 */ /* 0x000fe20000000000 */
[----:B------:R-:W-:Y:S01]  /*bc10*/  R2UR UR5, R149 ;  /* 0x00000000950572ca */ /* 0x000fe200000e0000 */
[----:B------:R-:W-:-:S02]  /*bc20*/  IMAD.MOV.U32 R7, RZ, RZ, -0x7fffffe0 ;  /* 0x80000020ff077424 */ /* 0x000fc400078e00ff */
[----:B------:R-:W-:Y:S02]  /*bc30*/  IMAD.MOV.U32 R21, RZ, RZ, -0x7fffffe0 ;  /* 0x80000020ff157424 */ /* 0x000fe400078e00ff */
[C---:B------:R-:W-:Y:S02]  /*bc40*/  VIADD R14, R148.reuse, 0x300 ;  /* 0x00000300940e7836 */ /* 0x040fe40000000000 */
[----:B------:R-:W-:Y:S01]  /*bc50*/  IMAD.MOV.U32 R15, RZ, RZ, -0x7fffffe0 ;  /* 0x80000020ff0f7424 */ /* 0x000fe200078e00ff */
[----:B------:R3:W-:Y:S01]  /*bc60*/  STL.64 [R1+0x18], R20 ;  /* 0x0000181401007387 */ /* 0x0007e20000100a00 */
[C---:B------:R-:W-:Y:S02]  /*bc70*/  VIADD R12, R148.reuse, 0x302 ;  /* 0x00000302940c7836 */ /* 0x040fe40000000000 */
[----:B------:R-:W-:Y:S01]  /*bc80*/  IMAD.MOV.U32 R13, RZ, RZ, -0x7fffffe0 ;  /* 0x80000020ff0d7424 */ /* 0x000fe200078e00ff */
[----:B------:R3:W-:Y:S01]  /*bc90*/  STL.64 [R1+0x10], R14 ;  /* 0x0000100e01007387 */ /* 0x0007e20000100a00 */
[----:B------:R-:W-:-:S02]  /*bca0*/  VIADD R10, R148, 0x600 ;  /* 0x00000600940a7836 */ /* 0x000fc40000000000 */
[----:B------:R-:W-:Y:S01]  /*bcb0*/  IMAD.MOV.U32 R11, RZ, RZ, -0x7fffffe0 ;  /* 0x80000020ff0b7424 */ /* 0x000fe200078e00ff */
[----:B------:R3:W-:Y:S01]  /*bcc0*/  STL.64 [R1+0x8], R12 ;  /* 0x0000080c01007387 */ /* 0x0007e20000100a00 */
[----:B------:R-:W-:Y:S02]  /*bcd0*/  IMAD.MOV.U32 R5, RZ, RZ, -0x7fffffe0 ;  /* 0x80000020ff057424 */ /* 0x000fe400078e00ff */
[----:B------:R-:W-:Y:S01]  /*bce0*/  VIADD R156, R148, 0x602 ;  /* 0x00000602949c7836 */ /* 0x000fe20000000000 */
[----:B------:R3:W-:Y:S01]  /*bcf0*/  STL.64 [R1], R10 ;  /* 0x0000000a01007387 */ /* 0x0007e20000100a00 */
[----:B------:R-:W-:Y:S02]  /*bd00*/  IMAD.MOV.U32 R157, RZ, RZ, -0x7fffffe0 ;  /* 0x80000020ff9d7424 */ /* 0x000fe400078e00ff */
[----:B------:R-:W-:Y:S02]  /*bd10*/  IMAD.MOV.U32 R135, RZ, RZ, RZ ;  /* 0x000000ffff877224 */ /* 0x000fe400078e00ff */
[----:B--2---:R-:W-:-:S04]  /*bd20*/  IMAD R4, R140, 0x600, R0 ;  /* 0x000006008c047824 */ /* 0x004fc800078e0200 */
[C---:B------:R-:W-:Y:S01]  /*bd30*/  VIADD R6, R4.reuse, 0x2 ;  /* 0x0000000204067836 */ /* 0x040fe20000000000 */
[----:B------:R-:W-:-:S13]  /*bd40*/  R2UR UR6, R4 ;  /* 0x00000000040672ca */ /* 0x000fda00000e0000 */
[----:B------:R-:W-:Y:S01]  /*bd50*/  HGMMA.64x128x16.F32.BF16 R24, gdesc[UR4], RZ, !UPT, gsb0 ;  /* 0x01e00000041879f0 */ /* 0x000fe2000c0018ff */
[----:B------:R-:W-:Y:S01]  /*bd60*/  R2UR UR6, R6 ;  /* 0x00000000060672ca */ /* 0x000fe200000e0000 */
[----:B------:R-:W-:Y:S01]  /*bd70*/  VIADD R6, R4, 0x200 ;  /* 0x0000020004067836 */ /* 0x000fe20000000000 */
[----:B------:R-:W-:Y:S01]  /*bd80*/  R2UR UR7, R7 ;  /* 0x00000000070772ca */ /* 0x000fe200000e0000 */
[----:B------:R-:W-:Y:S01]  /*bd90*/  IMAD.MOV.U32 R7, RZ, RZ, -0x7fffffe0 ;  /* 0x80000020ff077424 */ /* 0x000fe200078e00ff */
[----:B------:R-:W-:Y:S02]  /*bda0*/  R2UR UR4, R20 ;  /* 0x00000000140472ca */ /* 0x000fe400000e0000 */
[----:B------:R-:W-:Y:S01]  /*bdb0*/  R2UR UR5, R21 ;  /* 0x00000000150572ca */ /* 0x000fe200000e0000 */
[----:B------:R-:W-:Y:S02]  /*bdc0*/  WARPGROUP.DEPBAR.LE gsb0, 0x0 ;  /* 0x00008000000079c5 */ /* 0x000fe40000010000 */
[----:B------:R-:W-:-:S10]  /*bdd0*/  WARPGROUP.ARRIVE ;  /* 0x00000000000079c5 */ /* 0x000fd40000000000 */
[----:B------:R-:W-:Y:S01]  /*bde0*/  HGMMA.64x128x16.F32.BF16 R24, gdesc[UR4], R24, gsb0 ;  /* 0x01e00000041879f0 */ /* 0x000fe20008001818 */
        /* <DEDUP_REMOVED lines=13> */
[----:B------:R-:W-:Y:S01]  /*bec0*/  R2UR UR4, R12 ;  /* 0x000000000c0472ca */ /* 0x000fe200000e0000 */
[----:B------:R-:W-:Y:S01]  /*bed0*/  VIADD R4, R4, 0x402 ;  /* 0x0000040204047836 */ /* 0x000fe20000000000 */
[----:B------:R-:W-:Y:S01]  /*bee0*/  R2UR UR5, R13 ;  /* 0x000000000d0572ca */ /* 0x000fe200000e0000 */
[----:B------:R-:W-:Y:S02]  /*bef0*/  WARPGROUP.DEPBAR.LE gsb0, 0x0 ;  /* 0x00008000000079c5 */ /* 0x000fe40000010000 */
[----:B------:R-:W-:-:S10]  /*bf00*/  WARPGROUP.ARRIVE ;  /* 0x00000000000079c5 */ /* 0x000fd40000000000 */
[----:B------:R-:W-:Y:S01]  /*bf10*/  HGMMA.64x128x16.F32.BF16 R24, gdesc[UR4], R24, gsb0 ;  /* 0x01e00000041879f0 */ /* 0x000fe20008001818 */
[----:B------:R-:W-:Y:S02]  /*bf20*/  R2UR UR6, R6 ;  /* 0x00000000060672ca */ /* 0x000fe400000e0000 */
[----:B------:R-:W-:Y:S02]  /*bf30*/  R2UR UR7, R7 ;  /* 0x00000000070772ca */ /* 0x000fe400000e0000 */
[----:B------:R-:W-:Y:S02]  /*bf40*/  R2UR UR4, R10 ;  /* 0x000000000a0472ca */ /* 0x000fe400000e0000 */
        /* <DEDUP_REMOVED lines=12> */
[----:B---3--:R-:W-:Y:S05]  /*c010*/  @!P0 BRA `(.L_x_10519) ;  /* 0x0000000000048947 */ /* 0x008fea0003800000 */
[----:B------:R-:W-:Y:S01]  /*c020*/  BPT.TRAP 0x1 ;  /* 0x000000040000795c */ /* 0x000fe20000300000 */
.L_x_10519:
[----:B------:R-:W2:Y:S01]  /*c030*/  LDL R0, [R1+0x70] ;  /* 0x0000700001007983 */ /* 0x000ea20000100800 */
[----:B------:R-:W-:-:S03]  /*c040*/  ULDC UR41, c[0x0][0x988] ;  /* 0x0002620000297ab9 */ /* 0x000fc60000000800 */
[----:B------:R-:W3:Y:S01]  /*c050*/  LDL R94, [R1+0x30] ;  /* 0x00003000015e7983 */ /* 0x000ee20000100800 */
[----:B01----:R-:W-:Y:S01]  /*c060*/  VIADD R8, R8, 0x2d840 ;  /* 0x0002d84008087836 */ /* 0x003fe20000000000 */
[----:B------:R-:W-:Y:S02]  /*c070*/  ULDC UR44, c[0x0][0x988] ;  /* 0x00026200002c7ab9 */ /* 0x000fe40000000800 */
[----:B-----5:R-:W4:Y:S04]  /*c080*/  LDL R95, [R1+0x50] ;  /* 0x00005000015f7983 */ /* 0x020f280000100800 */
[----:B------:R-:W4:Y:S04]  /*c090*/  LDL R93, [R1+0x38] ;  /* 0x00003800015d7983 */ /* 0x000f280000100800 */
[----:B------:R-:W4:Y:S01]  /*c0a0*/  LDL R92, [R1+0x34] ;  /* 0x00003400015c7983 */ /* 0x000f220000100800 */
[----:B--2---:R-:W-:-:S05]  /*c0b0*/  IADD3 R3, R102, 0x80, -R0 ;  /* 0x0000008066037810 */ /* 0x004fca0007ffe800 */
[----:B------:R-:W-:-:S05]  /*c0c0*/  IMAD R0, R88, -0x80, R3 ;  /* 0xffffff8058007824 */ /* 0x000fca00078e0203 */
[C---:B------:R-:W-:Y:S02]  /*c0d0*/  ISETP.GT.AND P1, PT, R0.reuse, RZ, PT ;  /* 0x000000ff0000720c */ /* 0x040fe40003f24270 */
[C---:B------:R-:W-:Y:S02]  /*c0e0*/  ISETP.GT.AND P3, PT, R0.reuse, 0x1, PT ;  /* 0x000000010000780c */ /* 0x040fe40003f64270 */
[----:B------:R-:W-:Y:S02]  /*c0f0*/  ISETP.GT.AND P2, PT, R0, 0x8, PT ;  /* 0x000000080000780c */ /* 0x000fe40003f44270 */
        /* <DEDUP_REMOVED lines=8> */
[----:B------:R-:W-:-:S02]  /*c180*/  FSEL R28, R28, -INF , P2 ;  /* 0xff8000001c1c7808 */ /* 0x000fc40001000000 */
[----:B------:R-:W-:Y:S02]  /*c190*/  FMNMX.FTZ R3, R24, R25, !PT ;  /* 0x0000001918037209 */ /* 0x000fe40007810000 */
[----:B------:R-:W-:Y:S02]  /*c1a0*/  FSEL R30, R30, -INF , P2 ;  /* 0xff8000001e1e7808 */ /* 0x000fe40001000000 */
[----:B------:R-:W-:Y:S02]  /*c1b0*/  FSEL R31, R31, -INF , P5 ;  /* 0xff8000001f1f7808 */ /* 0x000fe40002800000 */
[----:B------:R-:W-:Y:S02]  /*c1c0*/  FSEL R29, R29, -INF , P5 ;  /* 0xff8000001d1d7808 */ /* 0x000fe40002800000 */
[----:B------:R-:W-:Y:S02]  /*c1d0*/  FSEL R34, R34, -INF , P4 ;  /* 0xff80000022227808 */ /* 0x000fe40002000000 */
        /* <DEDUP_REMOVED lines=15> */
[----:B------:R-:W-:Y:S02]  /*c2d0*/  FSEL R43, R43, -INF , P4 ;  /* 0xff8000002b2b7808 */ /* 0x000fe40002000000 */
[----:B------:R-:W-:Y:S02]  /*c2e0*/  FSEL R41, R41, -INF , P4 ;  /* 0xff80000029297808 */ /* 0x000fe40002000000 */
[----:B------:R-:W-:Y:S02]  /*c2f0*/  FSEL R46, R46, -INF , P1 ;  /* 0xff8000002e2e7808 */ /* 0x000fe40000800000 */
[----:B------:R-:W-:-:S02]  /*c300*/  FSEL R44, R44, -INF , P1 ;  /* 0xff8000002c2c7808 */ /* 0x000fc40000800000 */
[----:B------:R-:W-:Y:S02]  /*c310*/  FSEL R47, R47, -INF , P3 ;  /* 0xff8000002f2f7808 */ /* 0x000fe40001800000 */
[----:B------:R-:W-:Y:S02]  /*c320*/  FSEL R45, R45, -INF , P3 ;  /* 0xff8000002d2d7808 */ /* 0x000fe40001800000 */
[----:B------:R-:W-:Y:S02]  /*c330*/  FMNMX.FTZ R3, R29, R4, !PT ;  /* 0x000000041d037209 */ /* 0x000fe40007810000 */
[C---:B------:R-:W-:Y:S02]  /*c340*/  ISETP.GT.AND P2, PT, R0.reuse, 0x30, PT ;  /* 0x000000300000780c */ /* 0x040fe40003f44270 */
[C---:B------:R-:W-:Y:S02]  /*c350*/  ISETP.GT.AND P5, PT, R0.reuse, 0x31, PT ;  /* 0x000000310000780c */ /* 0x040fe40003fa4270 */
[----:B------:R-:W-:-:S02]  /*c360*/  ISETP.GT.AND P4, PT, R0, 0x38, PT ;  /* 0x000000380000780c */ /* 0x000fc40003f84270 */
[C---:B------:R-:W-:Y:S02]  /*c370*/  ISETP.GT.AND P1, PT, R0.reuse, 0x39, PT ;  /* 0x000000390000780c */ /* 0x040fe40003f24270 */
[----:B------:R-:W-:Y:S02]  /*c380*/  ISETP.GT.AND P3, PT, R0, 0x40, PT ;  /* 0x000000400000780c */ /* 0x000fe40003f64270 */
[----:B------:R-:W-:Y:S02]  /*c390*/  FMNMX.FTZ R4, R32, R3, !PT ;  /* 0x0000000320047209 */ /* 0x000fe40007810000 */
[----:B------:R-:W-:Y:S02]  /*c3a0*/  FSEL R50, R50, -INF , P2 ;  /* 0xff80000032327808 */ /* 0x000fe40001000000 */
        /* <DEDUP_REMOVED lines=9> */
[C---:B------:R-:W-:Y:S02]  /*c440*/  ISETP.GT.AND P2, PT, R0.reuse, 0x41, PT ;  /* 0x000000410000780c */ /* 0x040fe40003f44270 */
[C---:B------:R-:W-:Y:S02]  /*c450*/  ISETP.GT.AND P5, PT, R0.reuse, 0x48, PT ;  /* 0x000000480000780c */ /* 0x040fe40003fa4270 */
[C---:B------:R-:W-:Y:S02]  /*c460*/  ISETP.GT.AND P4, PT, R0.reuse, 0x49, PT ;  /* 0x000000490000780c */ /* 0x040fe40003f84270 */
[C---:B------:R-:W-:Y:S02]  /*c470*/  ISETP.GT.AND P1, PT, R0.reuse, 0x50, PT ;  /* 0x000000500000780c */ /* 0x040fe40003f24270 */
[----:B------:R-:W-:-:S02]  /*c480*/  ISETP.GT.AND P3, PT, R0, 0x51, PT ;  /* 0x000000510000780c */ /* 0x000fc40003f64270 */
        /* <DEDUP_REMOVED lines=15> */
[----:B------:R-:W-:Y:S02]  /*c580*/  ISETP.GT.AND P3, PT, R0, 0x68, PT ;  /* 0x000000680000780c */ /* 0x000fe40003f64270 */
[----:B------:R-:W-:Y:S02]  /*c590*/  FMNMX.FTZ R4, R36, R3, !PT ;  /* 0x0000000324047209 */ /* 0x000fe40007810000 */
[----:B------:R-:W-:-:S02]  /*c5a0*/  FMNMX.FTZ R3, R26, R27, !PT ;  /* 0x0000001b1a037209 */ /* 0x000fc40007810000 */
        /* <DEDUP_REMOVED lines=55> */
[----:B------:R-:W-:Y:S02]  /*c920*/  FSEL R77, R77, -INF , P2 ;  /* 0xff8000004d4d7808 */ /* 0x000fe40001000000 */
[----:B------:R-:W-:Y:S02]  /*c930*/  FMNMX.FTZ R4, R76, R5, !PT ;  /* 0x000000054c047209 */ /* 0x000fe40007810000 */
[----:B------:R-:W-:-:S02]  /*c940*/  FMNMX.FTZ R3, R71, R0, !PT ;  /* 0x0000000047037209 */ /* 0x000fc40007810000 */
[----:B------:R-:W-:Y:S02]  /*c950*/  FSEL R80, R80, -INF , P5 ;  /* 0xff80000050507808 */ /* 0x000fe40002800000 */
[----:B------:R-:W-:Y:S02]  /*c960*/  FMNMX.FTZ R5, R77, R4, !PT ;  /* 0x000000044d057209 */ /* 0x000fe40007810000 */
[----:B------:R-:W-:Y:S02]  /*c970*/  FMNMX.FTZ R0, R74, R3, !PT ;  /* 0x000000034a007209 */ /* 0x000fe40007810000 */
[----:B------:R-:W-:Y:S02]  /*c980*/  FSEL R81, R81, -INF , P4 ;  /* 0xff80000051517808 */ /* 0x000fe40002000000 */
[----:B------:R-:W-:Y:S02]  /*c990*/  FMNMX.FTZ R4, R80, R5, !PT ;  /* 0x0000000550047209 */ /* 0x000fe40007810000 */
[----:B------:R-:W-:-:S02]  /*c9a0*/  FMNMX.FTZ R3, R75, R0, !PT ;  /* 0x000000004b037209 */ /* 0x000fc40007810000 */
[----:B------:R-:W-:Y:S02]  /*c9b0*/  FSEL R84, R84, -INF , P1 ;  /* 0xff80000054547808 */ /* 0x000fe40000800000 */
[----:B------:R-:W-:Y:S02]  /*c9c0*/  FMNMX.FTZ R5, R81, R4, !PT ;  /* 0x0000000451057209 */ /* 0x000fe40007810000 */
[----:B------:R-:W-:Y:S02]  /*c9d0*/  FSEL R79, R79, -INF , P2 ;  /* 0xff8000004f4f7808 */ /* 0x000fe40001000000 */
[----:B------:R-:W-:Y:S02]  /*c9e0*/  FMNMX.FTZ R4, R78, R3, !PT ;  /* 0x000000034e047209 */ /* 0x000fe40007810000 */
[----:B------:R-:W-:Y:S02]  /*c9f0*/  FMNMX.FTZ R0, R84, R5, !PT ;  /* 0x0000000554007209 */ /* 0x000fe40007810000 */
[----:B------:R-:W-:-:S02]  /*ca00*/  FSEL R82, R82, -INF , P5 ;  /* 0xff80000052527808 */ /* 0x000fc40002800000 */
[----:B------:R-:W-:Y:S02]  /*ca10*/  FMNMX.FTZ R5, R79, R4, !PT ;  /* 0x000000044f057209 */ /* 0x000fe40007810000 */
[----:B------:R-:W-:Y:S02]  /*ca20*/  FSEL R83, R83, -INF , P4 ;  /* 0xff80000053537808 */ /* 0x000fe40002000000 */
[----:B------:R-:W-:Y:S02]  /*ca30*/  FMNMX.FTZ R4, R82, R5, !PT ;  /* 0x0000000552047209 */ /* 0x000fe40007810000 */
[----:B------:R-:W-:Y:S02]  /*ca40*/  FSEL R85, R85, -INF , P3 ;  /* 0xff80000055557808 */ /* 0x000fe40001800000 */
[----:B------:R-:W-:Y:S02]  /*ca50*/  FSEL R86, R86, -INF , P1 ;  /* 0xff80000056567808 */ /* 0x000fe40000800000 */
[----:B------:R-:W-:-:S02]  /*ca60*/  FMNMX.FTZ R5, R83, R4, !PT ;  /* 0x0000000453057209 */ /* 0x000fc40007810000 */
[----:B------:R-:W-:Y:S02]  /*ca70*/  FMNMX.FTZ R0, R85, R0, !PT ;  /* 0x0000000055007209 */ /* 0x000fe40007810000 */
[----:B------:R-:W-:Y:S02]  /*ca80*/  FSEL R87, R87, -INF , P3 ;  /* 0xff80000057577808 */ /* 0x000fe40001800000 */
[----:B------:R-:W-:Y:S01]  /*ca90*/  FMNMX.FTZ R4, R86, R5, !PT ;  /* 0x0000000556047209 */ /* 0x000fe20007810000 */
[----:B------:R-:W0:Y:S03]  /*caa0*/  SHFL.BFLY PT, R3, R0, 0x2, 0x1f ;  /* 0x0c401f0000037f89 */ /* 0x000e2600000e0000 */
[----:B------:R-:W-:-:S05]  /*cab0*/  FMNMX.FTZ R4, R87, R4, !PT ;  /* 0x0000000457047209 */ /* 0x000fca0007810000 */
[----:B------:R-:W1:Y:S01]  /*cac0*/  SHFL.BFLY PT, R5, R4, 0x2, 0x1f ;  /* 0x0c401f0004057f89 */ /* 0x000e6200000e0000 */
[----:B0-----:R-:W-:-:S05]  /*cad0*/  FMNMX.FTZ R0, R0, R3, !PT ;  /* 0x0000000300007209 */ /* 0x001fca0007810000 */
[----:B------:R-:W0:Y:S01]  /*cae0*/  SHFL.BFLY PT, R6, R0, 0x1, 0x1f ;  /* 0x0c201f0000067f89 */ /* 0x000e2200000e0000 */
[----:B-1----:R-:W-:-:S05]  /*caf0*/  FMNMX.FTZ R3, R4, R5, !PT ;  /* 0x0000000504037209 */ /* 0x002fca0007810000 */
[----:B------:R-:W1:Y:S01]  /*cb00*/  SHFL.BFLY PT, R4, R3, 0x1, 0x1f ;  /* 0x0c201f0003047f89 */ /* 0x000e6200000e0000 */
[----:B0-----:R-:W-:-:S04]  /*cb10*/  FMNMX.FTZ R0, R0, R6, !PT ;  /* 0x0000000600007209 */ /* 0x001fc80007810000 */
[C---:B------:R-:W-:Y:S01]  /*cb20*/  FSETP.NEU.FTZ.AND P1, PT, R0.reuse, -INF , PT ;  /* 0xff8000000000780b */ /* 0x040fe20003f3d000 */
[----:B------:R-:W-:Y:S01]  /*cb30*/  FMUL.FTZ R9, R0, UR41 ;  /* 0x0000002900097c20 */ /* 0x000fe20008410000 */
[----:B-1----:R-:W-:-:S04]  /*cb40*/  FMNMX.FTZ R3, R3, R4, !PT ;  /* 0x0000000403037209 */ /* 0x002fc80007810000 */
[----:B------:R-:W-:Y:S02]  /*cb50*/  FSEL R9, R9, RZ, P1 ;  /* 0x000000ff09097208 */ /* 0x000fe40000800000 */
[C---:B------:R-:W-:Y:S01]  /*cb60*/  FSETP.NEU.FTZ.AND P1, PT, R3.reuse, -INF , PT ;  /* 0xff8000000300780b */ /* 0x040fe20003f3d000 */
[----:B------:R-:W-:-:S05]  /*cb70*/  FMUL.FTZ R12, R3, UR41 ;  /* 0x00000029030c7c20 */ /* 0x000fca0008410000 */
[----:B------:R-:W-:Y:S01]  /*cb80*/  FSEL R12, R12, RZ, P1 ;  /* 0x000000ff0c0c7208 */ /* 0x000fe20000800000 */
[--C-:B------:R-:W-:Y:S01]  /*cb90*/  FFMA.FTZ R10, R24, UR41, -R9.reuse ;  /* 0x00000029180a7c23 */ /* 0x100fe20008010809 */
[--C-:B------:R-:W-:Y:S01]  /*cba0*/  FFMA.FTZ R11, R25, UR41, -R9.reuse ;  /* 0x00000029190b7c23 */ /* 0x100fe20008010809 */
[--C-:B------:R-:W-:Y:S01]  /*cbb0*/  FFMA.FTZ R13, R28, UR41, -R9.reuse ;  /* 0x000000291c0d7c23 */ /* 0x100fe20008010809 */
[----:B------:R-:W-:Y:S01]  /*cbc0*/  FFMA.FTZ R14, R29, UR41, -R9 ;  /* 0x000000291d0e7c23 */ /* 0x000fe20008010809 */
[--C-:B------:R-:W-:Y:S01]  /*cbd0*/  FFMA.FTZ R15, R26, UR41, -R12.reuse ;  /* 0x000000291a0f7c23 */ /* 0x100fe2000801080c */
[--C-:B------:R-:W-:Y:S01]  /*cbe0*/  FFMA.FTZ R20, R27, UR41, -R12.reuse ;  /* 0x000000291b147c23 */ /* 0x100fe2000801080c */
[--C-:B------:R-:W-:Y:S01]  /*cbf0*/  FFMA.FTZ R21, R30, UR41, -R12.reuse ;  /* 0x000000291e157c23 */ /* 0x100fe2000801080c */
[----:B------:R-:W-:Y:S01]  /*cc00*/  FFMA.FTZ R24, R31, UR41, -R12 ;  /* 0x000000291f187c23 */ /* 0x000fe2000801080c */
[----:B------:R-:W-:Y:S08]  /*cc10*/  MUFU.EX2 R10, R10 ;  /* 0x0000000a000a7308 */ /* 0x000ff00000000800 */
[----:B------:R-:W0:Y:S08]  /*cc20*/  MUFU.EX2 R11, R11 ;  /* 0x0000000b000b7308 */ /* 0x000e300000000800 */
[----:B------:R-:W-:Y:S08]  /*cc30*/  MUFU.EX2 R13, R13 ;  /* 0x0000000d000d7308 */ /* 0x000ff00000000800 */
[----:B------:R-:W1:Y:S08]  /*cc40*/  MUFU.EX2 R14, R14 ;  /* 0x0000000e000e7308 */ /* 0x000e700000000800 */
[----:B------:R-:W-:Y:S08]  /*cc50*/  MUFU.EX2 R15, R15 ;  /* 0x0000000f000f7308 */ /* 0x000ff00000000800 */
[----:B------:R-:W2:Y:S08]  /*cc60*/  MUFU.EX2 R20, R20 ;  /* 0x0000001400147308 */ /* 0x000eb00000000800 */
[----:B------:R-:W-:Y:S08]  /*cc70*/  MUFU.EX2 R21, R21 ;  /* 0x0000001500157308 */ /* 0x000ff00000000800 */
[----:B------:R-:W3:Y:S01]  /*cc80*/  MUFU.EX2 R24, R24 ;  /* 0x0000001800187308 */ /* 0x000ee20000000800 */
[----:B------:R-:W-:Y:S01]  /*cc90*/  IMAD.U32 R5, RZ, RZ, UR39 ;  /* 0x00000027ff057e24 */ /* 0x000fe2000f8e00ff */
[----:B0-----:R-:W-:-:S02]  /*cca0*/  F2FP.BF16.F32.PACK_AB R4, R11, R10 ;  /* 0x0000000a0b04723e */ /* 0x001fc400000010ff */
[----:B-1----:R-:W-:Y:S02]  /*ccb0*/  F2FP.BF16.F32.PACK_AB R6, R14, R13 ;  /* 0x0000000d0e06723e */ /* 0x002fe400000010ff */
[----:B------:R-:W-:Y:S02]  /*ccc0*/  PRMT R8, R5, 0x654, R8 ;  /* 0x0000065405087816 */ /* 0x000fe40000000008 */
[----:B--2---:R-:W-:Y:S01]  /*ccd0*/  F2FP.BF16.F32.PACK_AB R5, R20, R15 ;  /* 0x0000000f1405723e */ /* 0x004fe200000010ff */
[--C-:B------:R-:W-:Y:S01]  /*cce0*/  FFMA.FTZ R32, R32, UR41, -R9.reuse ;  /* 0x0000002920207c23 */ /* 0x100fe20008010809 */
[--C-:B------:R-:W-:Y:S01]  /*ccf0*/  FFMA.FTZ R33, R33, UR41, -R9.reuse ;  /* 0x0000002921217c23 */ /* 0x100fe20008010809 */
[--C-:B------:R-:W-:Y:S01]  /*cd00*/  FFMA.FTZ R36, R36, UR41, -R9.reuse ;  /* 0x0000002924247c23 */ /* 0x100fe20008010809 */
[--C-:B------:R-:W-:Y:S01]  /*cd10*/  FFMA.FTZ R37, R37, UR41, -R9.reuse ;  /* 0x0000002925257c23 */ /* 0x100fe20008010809 */
[----:B------:R0:W-:Y:S01]  /*cd20*/  SYNCS.ARRIVE.TRANS64.RED.A1T0 RZ, [R8+URZ], RZ ;  /* 0x000000ff08ff79a7 */ /* 0x0001e2000810043f */
[----:B---3--:R-:W-:Y:S01]  /*cd30*/  F2FP.BF16.F32.PACK_AB R7, R24, R21 ;  /* 0x000000151807723e */ /* 0x008fe200000010ff */
[--C-:B------:R-:W-:Y:S01]  /*cd40*/  FFMA.FTZ R89, R41, UR41, -R9.reuse ;  /* 0x0000002929597c23 */ /* 0x100fe20008010809 */
[--C-:B------:R-:W-:Y:S01]  /*cd50*/  FFMA.FTZ R90, R44, UR41, -R9.reuse ;  /* 0x000000292c5a7c23 */ /* 0x100fe20008010809 */
[----:B------:R-:W-:-:S02]  /*cd60*/  FFMA.FTZ R91, R45, UR41, -R9 ;  /* 0x000000292d5b7c23 */ /* 0x000fc40008010809 */
[----:B------:R1:W-:Y:S01]  /*cd70*/  STSM.16.M88.4 [R94+0x21800], R4 ;  /* 0x021800045e007844 */ /* 0x0003e20000000200 */
[--C-:B0-----:R-:W-:Y:S01]  /*cd80*/  FFMA.FTZ R8, R40, UR41, -R9.reuse ;  /* 0x0000002928087c23 */ /* 0x101fe20008010809 */
        /* <DEDUP_REMOVED lines=13> */
[----:B-1----:R0:W1:Y:S01]  /*ce60*/  MUFU.EX2 R4, R32 ;  /* 0x0000002000047308 */ /* 0x0020620000000800 */
[--C-:B------:R-:W-:Y:S01]  /*ce70*/  FFMA.FTZ R25, R84, UR41, -R9.reuse ;  /* 0x0000002954197c23 */ /* 0x100fe20008010809 */
[----:B------:R-:W-:-:S06]  /*ce80*/  FFMA.FTZ R141, R85, UR41, -R9 ;  /* 0x00000029558d7c23 */ /* 0x000fcc0008010809 */
[----:B------:R2:W3:Y:S01]  /*ce90*/  MUFU.EX2 R5, R33 ;  /* 0x0000002100057308 */ /* 0x0004e20000000800 */
[--C-:B0-----:R-:W-:Y:S01]  /*cea0*/  FFMA.FTZ R32, R53, UR41, -R9.reuse ;  /* 0x0000002935207c23 */ /* 0x101fe20008010809 */
[----:B------:R-:W-:-:S06]  /*ceb0*/  FFMA.FTZ R53, R81, UR41, -R9 ;  /* 0x0000002951357c23 */ /* 0x000fcc0008010809 */
[----:B------:R0:W-:Y:S01]  /*cec0*/  MUFU.EX2 R6, R36 ;  /* 0x0000002400067308 */ /* 0x0001e20000000800 */
[----:B--2---:R-:W-:Y:S01]  /*ced0*/  FFMA.FTZ R33, R56, UR41, -R9 ;  /* 0x0000002938217c23 */ /* 0x004fe20008010809 */
[----:B------:R-:W-:-:S06]  /*cee0*/  FFMA.FTZ R35, R35, UR41, -R12 ;  /* 0x0000002923237c23 */ /* 0x000fcc000801080c */
[----:B------:R2:W-:Y:S01]  /*cef0*/  MUFU.EX2 R7, R37 ;  /* 0x0000002500077308 */ /* 0x0005e20000000800 */
[----:B0-----:R-:W-:Y:S01]  /*cf00*/  FFMA.FTZ R36, R69, UR41, -R9 ;  /* 0x0000002945247c23 */ /* 0x001fe20008010809 */
[----:B------:R-:W-:Y:S01]  /*cf10*/  FADD.FTZ R10, R10, R11 ;  /* 0x0000000b0a0a7221 */ /* 0x000fe20000010000 */
[----:B--2---:R-:W-:Y:S01]  /*cf20*/  FFMA.FTZ R37, R72, UR41, -R9 ;  /* 0x0000002948257c23 */ /* 0x004fe20008010809 */
[--C-:B------:R-:W-:Y:S01]  /*cf30*/  FFMA.FTZ R9, R34, UR41, -R12.reuse ;  /* 0x0000002922097c23 */ /* 0x100fe2000801080c */
[----:B------:R-:W-:-:S03]  /*cf40*/  FFMA.FTZ R38, R38, UR41, -R12 ;  /* 0x0000002926267c23 */ /* 0x000fc6000801080c */
[----:B------:R-:W-:Y:S01]  /*cf50*/  MUFU.EX2 R35, R35 ;  /* 0x0000002300237308 */ /* 0x000fe20000000800 */
[----:B------:R-:W-:Y:S01]  /*cf60*/  FADD.FTZ R13, R13, R10 ;  /* 0x0000000a0d0d7221 */ /* 0x000fe20000010000 */
[----:B------:R-:W-:-:S06]  /*cf70*/  FADD.FTZ R15, R15, R20 ;  /* 0x000000140f0f7221 */ /* 0x000fcc0000010000 */
[----:B------:R-:W0:Y:S01]  /*cf80*/  MUFU.EX2 R9, R9 ;  /* 0x0000000900097308 */ /* 0x000e220000000800 */
[--C-:B------:R-:W-:Y:S01]  /*cf90*/  FFMA.FTZ R56, R39, UR41, -R12.reuse ;  /* 0x0000002927387c23 */ /* 0x100fe2000801080c */
[----:B------:R-:W-:Y:S01]  /*cfa0*/  FADD.FTZ R14, R14, R13 ;  /* 0x0000000d0e0e7221 */ /* 0x000fe20000010000 */
[----:B------:R-:W-:Y:S01]  /*cfb0*/  FADD.FTZ R15, R21, R15 ;  /* 0x0000000f150f7221 */ /* 0x000fe20000010000 */
[----:B------:R-:W-:-:S04]  /*cfc0*/  FFMA.FTZ R57, R42, UR41, -R12 ;  /* 0x000000292a397c23 */ /* 0x000fc8000801080c */
[----:B------:R-:W2:Y:S01]  /*cfd0*/  MUFU.EX2 R38, R38 ;  /* 0x0000002600267308 */ /* 0x000ea20000000800 */
[----:B-1----:R-:W-:Y:S01]  /*cfe0*/  FADD.FTZ R14, R4, R14 ;  /* 0x0000000e040e7221 */ /* 0x002fe20000010000 */
[----:B------:R-:W-:Y:S01]  /*cff0*/  FADD.FTZ R24, R24, R15 ;  /* 0x0000000f18187221 */ /* 0x000fe20000010000 */
[--C-:B------:R-:W-:Y:S01]  /*d000*/  FFMA.FTZ R43, R43, UR41, -R12.reuse ;  /* 0x000000292b2b7c23 */ /* 0x100fe2000801080c */
[----:B------:R-:W-:-:S04]  /*d010*/  FFMA.FTZ R10, R58, UR41, -R12 ;  /* 0x000000293a0a7c23 */ /* 0x000fc8000801080c */
[----:B------:R-:W1:Y:S01]  /*d020*/  MUFU.EX2 R8, R8 ;  /* 0x0000000800087308 */ /* 0x000e620000000800 */
[----:B---3--:R-:W-:Y:S01]  /*d030*/  FADD.FTZ R11, R5, R14 ;  /* 0x0000000e050b7221 */ /* 0x008fe20000010000 */
[----:B0-----:R-:W-:-:S06]  /*d040*/  FADD.FTZ R24, R9, R24 ;  /* 0x0000001809187221 */ /* 0x001fcc0000010000 */
[----:B------:R-:W0:Y:S01]  /*d050*/  MUFU.EX2 R56, R56 ;  /* 0x0000003800387308 */ /* 0x000e220000000800 */
[----:B------:R-:W-:-:S07]  /*d060*/  FFMA.FTZ R46, R46, UR41, -R12 ;  /* 0x000000292e2e7c23 */ /* 0x000fce000801080c */
[----:B------:R-:W3:Y:S01]  /*d070*/  MUFU.EX2 R89, R89 ;  /* 0x0000005900597308 */ /* 0x000ee20000000800 */
[----:B------:R-:W-:-:S07]  /*d080*/  FFMA.FTZ R47, R47, UR41, -R12 ;  /* 0x000000292f2f7c23 */ /* 0x000fce000801080c */
[----:B------:R-:W4:Y:S01]  /*d090*/  MUFU.EX2 R57, R57 ;  /* 0x0000003900397308 */ /* 0x000f220000000800 */
[--C-:B------:R-:W-:Y:S01]  /*d0a0*/  FFMA.FTZ R34, R50, UR41, -R12.reuse ;  /* 0x0000002932227c23 */ /* 0x100fe2000801080c */
[----:B------:R-:W-:-:S06]  /*d0b0*/  FFMA.FTZ R39, R51, UR41, -R12 ;  /* 0x0000002933277c23 */ /* 0x000fcc000801080c */
[----:B------:R-:W4:Y:S01]  /*d0c0*/  MUFU.EX2 R90, R90 ;  /* 0x0000005a005a7308 */ /* 0x000f220000000800 */
[----:B------:R-:W-:-:S07]  /*d0d0*/  FFMA.FTZ R42, R54, UR41, -R12 ;  /* 0x00000029362a7c23 */ /* 0x000fce000801080c */
[----:B------:R2:W-:Y:S01]  /*d0e0*/  MUFU.EX2 R20, R10 ;  /* 0x0000000a00147308 */ /* 0x0005e20000000800 */
[--C-:B------:R-:W-:Y:S01]  /*d0f0*/  FFMA.FTZ R50, R55, UR41, -R12.reuse ;  /* 0x0000002937327c23 */ /* 0x100fe2000801080c */
[----:B------:R-:W-:-:S06]  /*d100*/  FFMA.FTZ R51, R59, UR41, -R12 ;  /* 0x000000293b337c23 */ /* 0x000fcc000801080c */
[----:B------:R-:W4:Y:S01]  /*d110*/  MUFU.EX2 R43, R43 ;  /* 0x0000002b002b7308 */ /* 0x000f220000000800 */
[----:B--2---:R-:W-:Y:S01]  /*d120*/  FADD.FTZ R10, R6, R11 ;  /* 0x0000000b060a7221 */ /* 0x004fe20000010000 */
[----:B------:R-:W-:-:S03]  /*d130*/  FADD.FTZ R11, R35, R24 ;  /* 0x00000018230b7221 */ /* 0x000fc60000010000 */
[----:B------:R-:W-:Y:S01]  /*d140*/  FADD.FTZ R13, R7, R10 ;  /* 0x0000000a070d7221 */ /* 0x000fe20000010000 */
[----:B------:R-:W-:Y:S02]  /*d150*/  FADD.FTZ R11, R38, R11 ;  /* 0x0000000b260b7221 */ /* 0x000fe40000010000 */
[----:B------:R-:W2:Y:S01]  /*d160*/  MUFU.EX2 R91, R91 ;  /* 0x0000005b005b7308 */ /* 0x000ea20000000800 */
[--C-:B------:R-:W-:Y:S01]  /*d170*/  FFMA.FTZ R54, R62, UR41, -R12.reuse ;  /* 0x000000293e367c23 */ /* 0x100fe2000801080c */
[--C-:B------:R-:W-:Y:S01]  /*d180*/  FFMA.FTZ R60, R63, UR41, -R12.reuse ;  /* 0x000000293f3c7c23 */ /* 0x100fe2000801080c */
[--C-:B------:R-:W-:Y:S01]  /*d190*/  FFMA.FTZ R55, R66, UR41, -R12.reuse ;  /* 0x0000002942377c23 */ /* 0x100fe2000801080c */
[--C-:B------:R-:W-:Y:S01]  /*d1a0*/  FFMA.FTZ R58, R67, UR41, -R12.reuse ;  /* 0x00000029433a7c23 */ /* 0x100fe2000801080c */
[----:B------:R-:W-:-:S03]  /*d1b0*/  FFMA.FTZ R70, R70, UR41, -R12 ;  /* 0x0000002946467c23 */ /* 0x000fc6000801080c */
[----:B------:R-:W2:Y:S01]  /*d1c0*/  MUFU.EX2 R46, R46 ;  /* 0x0000002e002e7308 */ /* 0x000ea20000000800 */
        /* <DEDUP_REMOVED lines=8> */
[--C-:B------:R-:W-:Y:S01]  /*d250*/  FFMA.FTZ R86, R86, UR41, -R12.reuse ;  /* 0x0000002956567c23 */ /* 0x100fe2000801080c */
[----:B------:R-:W-:Y:S01]  /*d260*/  FFMA.FTZ R87, R87, UR41, -R12 ;  /* 0x0000002957577c23 */ /* 0x000fe2000801080c */
[----:B-1----:R-:W-:Y:S01]  /*d270*/  FADD.FTZ R12, R8, R13 ;  /* 0x0000000d080c7221 */ /* 0x002fe20000010000 */
[----:B0-----:R-:W-:-:S04]  /*d280*/  FADD.FTZ R10, R56, R11 ;  /* 0x0000000b380a7221 */ /* 0x001fc80000010000 */
[----:B------:R-:W0:Y:S01]  /*d290*/  MUFU.EX2 R47, R47 ;  /* 0x0000002f002f7308 */ /* 0x000e220000000800 */
[----:B---3--:R-:W-:Y:S01]  /*d2a0*/  FADD.FTZ R11, R89, R12 ;  /* 0x0000000c590b7221 */ /* 0x008fe20000010000 */
[----:B----4-:R-:W-:-:S06]  /*d2b0*/  FADD.FTZ R10, R57, R10 ;  /* 0x0000000a390a7221 */ /* 0x010fcc0000010000 */
[----:B------:R-:W1:Y:S01]  /*d2c0*/  MUFU.EX2 R30, R30 ;  /* 0x0000001e001e7308 */ /* 0x000e620000000800 */
[----:B------:R-:W-:Y:S01]  /*d2d0*/  FADD.FTZ R12, R90, R11 ;  /* 0x0000000b5a0c7221 */ /* 0x000fe20000010000 */
[----:B------:R-:W-:-:S06]  /*d2e0*/  FADD.FTZ R11, R43, R10 ;  /* 0x0000000a2b0b7221 */ /* 0x000fcc0000010000 */
[----:B------:R-:W3:Y:S01]  /*d2f0*/  MUFU.EX2 R34, R34 ;  /* 0x0000002200227308 */ /* 0x000ee20000000800 */
[----:B--2---:R-:W-:Y:S01]  /*d300*/  FADD.FTZ R13, R91, R12 ;  /* 0x0000000c5b0d7221 */ /* 0x004fe20000010000 */
[----:B------:R-:W-:-:S06]  /*d310*/  FADD.FTZ R10, R46, R11 ;  /* 0x0000000b2e0a7221 */ /* 0x000fcc0000010000 */
[----:B------:R-:W2:Y:S08]  /*d320*/  MUFU.EX2 R31, R31 ;  /* 0x0000001f001f7308 */ /* 0x000eb00000000800 */
[----:B------:R-:W4:Y:S01]  /*d330*/  MUFU.EX2 R39, R39 ;  /* 0x0000002700277308 */ /* 0x000f220000000800 */
[----:B------:R-:W-:Y:S01]  /*d340*/  FADD.FTZ R13, R26, R13 ;  /* 0x0000000d1a0d7221 */ /* 0x000fe20000010000 */
[----:B------:R-:W-:-:S06]  /*d350*/  F2FP.BF16.F32.PACK_AB R4, R5, R4 ;  /* 0x000000040504723e */ /* 0x000fcc00000010ff */
[----:B------:R-:W4:Y:S01]  /*d360*/  MUFU.EX2 R32, R32 ;  /* 0x0000002000207308 */ /* 0x000f220000000800 */
[----:B0-----:R-:W-:-:S07]  /*d370*/  FADD.FTZ R5, R47, R10 ;  /* 0x0000000a2f057221 */ /* 0x001fce0000010000 */
[----:B------:R-:W0:Y:S01]  /*d380*/  MUFU.EX2 R42, R42 ;  /* 0x0000002a002a7308 */ /* 0x000e220000000800 */
[----:B-1----:R-:W-:Y:S01]  /*d390*/  FADD.FTZ R12, R30, R13 ;  /* 0x0000000d1e0c7221 */ /* 0x002fe20000010000 */
[----:B---3--:R-:W-:-:S03]  /*d3a0*/  FADD.FTZ R10, R34, R5 ;  /* 0x00000005220a7221 */ /* 0x008fc60000010000 */
[----:B--2---:R-:W-:Y:S01]  /*d3b0*/  FADD.FTZ R11, R31, R12 ;  /* 0x0000000c1f0b7221 */ /* 0x004fe20000010000 */
[----:B----4-:R-:W-:-:S03]  /*d3c0*/  FADD.FTZ R5, R39, R10 ;  /* 0x0000000a27057221 */ /* 0x010fc60000010000 */
[----:B------:R-:W-:Y:S01]  /*d3d0*/  FADD.FTZ R12, R32, R11 ;  /* 0x0000000b200c7221 */ /* 0x000fe20000010000 */
[----:B0-----:R-:W-:Y:S01]  /*d3e0*/  FADD.FTZ R11, R42, R5 ;  /* 0x000000052a0b7221 */ /* 0x001fe20000010000 */
[----:B------:R-:W-:Y:S02]  /*d3f0*/  F2FP.BF16.F32.PACK_AB R5, R35, R9 ;  /* 0x000000092305723e */ /* 0x000fe400000010ff */
[----:B------:R-:W2:Y:S01]  /*d400*/  LDL R35, [R1+0x54] ;  /* 0x0000540001237983 */ /* 0x000ea20000100800 */
[----:B------:R-:W0:Y:S08]  /*d410*/  MUFU.EX2 R33, R33 ;  /* 0x0000002100217308 */ /* 0x000e300000000800 */
[----:B------:R-:W1:Y:S08]  /*d420*/  MUFU.EX2 R50, R50 ;  /* 0x0000003200327308 */ /* 0x000e700000000800 */
[----:B------:R-:W3:Y:S08]  /*d430*/  MUFU.EX2 R41, R41 ;  /* 0x0000002900297308 */ /* 0x000ef00000000800 */
[----:B------:R-:W4:Y:S01]  /*d440*/  MUFU.EX2 R45, R45 ;  /* 0x0000002d002d7308 */ /* 0x000f220000000800 */
[----:B0-----:R-:W-:-:S07]  /*d450*/  FADD.FTZ R12, R33, R12 ;  /* 0x0000000c210c7221 */ /* 0x001fce0000010000 */
[----:B------:R-:W0:Y:S08]  /*d460*/  MUFU.EX2 R51, R51 ;  /* 0x0000003300337308 */ /* 0x000e300000000800 */
[----:B------:R-:W0:Y:S01]  /*d470*/  MUFU.EX2 R49, R49 ;  /* 0x0000003100317308 */ /* 0x000e220000000800 */
[----:B-1----:R-:W-:Y:S01]  /*d480*/  FADD.FTZ R11, R50, R11 ;  /* 0x0000000b320b7221 */ /* 0x002fe20000010000 */
[----:B---3--:R-:W-:-:S06]  /*d490*/  FADD.FTZ R14, R41, R12 ;  /* 0x0000000c290e7221 */ /* 0x008fcc0000010000 */
[----:B------:R-:W1:Y:S08]  /*d4a0*/  MUFU.EX2 R54, R54 ;  /* 0x0000003600367308 */ /* 0x000e700000000800 */
[----:B------:R-:W3:Y:S01]  /*d4b0*/  MUFU.EX2 R27, R27 ;  /* 0x0000001b001b7308 */ /* 0x000ee20000000800 */
[----:B------:R-:W-:Y:S01]  /*d4c0*/  FADD.FTZ R12, R20, R11 ;  /* 0x0000000b140c7221 */ /* 0x000fe20000010000 */
[----:B----4-:R-:W-:-:S06]  /*d4d0*/  FADD.FTZ R14, R45, R14 ;  /* 0x0000000e2d0e7221 */ /* 0x010fcc0000010000 */
[----:B------:R-:W4:Y:S08]  /*d4e0*/  MUFU.EX2 R60, R60 ;  /* 0x0000003c003c7308 */ /* 0x000f300000000800 */
[----:B------:R-:W4:Y:S01]  /*d4f0*/  MUFU.EX2 R29, R29 ;  /* 0x0000001d001d7308 */ /* 0x000f220000000800 */
[----:B0-----:R-:W-:Y:S01]  /*d500*/  FADD.FTZ R13, R51, R12 ;  /* 0x0000000c330d7221 */ /* 0x001fe20000010000 */
[----:B------:R-:W-:-:S06]  /*d510*/  FADD.FTZ R14, R49, R14 ;  /* 0x0000000e310e7221 */ /* 0x000fcc0000010000 */
[----:B------:R-:W-:Y:S01]  /*d520*/  MUFU.EX2 R28, R28 ;  /* 0x0000001c001c7308 */ /* 0x000fe20000000800 */
[----:B------:R-:W-:-:S07]  /*d530*/  F2FP.BF16.F32.PACK_AB R6, R7, R6 ;  /* 0x000000060706723e */ /* 0x000fce00000010ff */
[----:B------:R-:W0:Y:S01]  /*d540*/  MUFU.EX2 R55, R55 ;  /* 0x0000003700377308 */ /* 0x000e220000000800 */
[----:B------:R-:W-:Y:S01]  /*d550*/  F2FP.BF16.F32.PACK_AB R7, R56, R38 ;  /* 0x000000263807723e */ /* 0x000fe200000010ff */
[----:B-1----:R-:W-:Y:S01]  /*d560*/  FADD.FTZ R13, R54, R13 ;  /* 0x0000000d360d7221 */ /* 0x002fe20000010000 */
[----:B---3--:R-:W-:-:S05]  /*d570*/  FADD.FTZ R38, R27, R14 ;  /* 0x0000000e1b267221 */ /* 0x008fca0000010000 */
[----:B------:R-:W-:Y:S01]  /*d580*/  MUFU.EX2 R36, R36 ;  /* 0x0000002400247308 */ /* 0x000fe20000000800 */
[----:B------:R-:W-:-:S07]  /*d590*/  F2FP.BF16.F32.PACK_AB R12, R30, R26 ;  /* 0x0000001a1e0c723e */ /* 0x000fce00000010ff */
[----:B------:R-:W1:Y:S01]  /*d5a0*/  MUFU.EX2 R58, R58 ;  /* 0x0000003a003a7308 */ /* 0x000e620000000800 */
[----:B----4-:R-:W-:Y:S01]  /*d5b0*/  FADD.FTZ R26, R60, R13 ;  /* 0x0000000d3c1a7221 */ /* 0x010fe20000010000 */
[----:B------:R-:W-:Y:S01]  /*d5c0*/  FADD.FTZ R13, R29, R38 ;  /* 0x000000261d0d7221 */ /* 0x000fe20000010000 */
[----:B------:R-:W-:-:S05]  /*d5d0*/  F2FP.BF16.F32.PACK_AB R8, R89, R8 ;  /* 0x000000085908723e */ /* 0x000fca00000010ff */
[----:B------:R-:W-:Y:S01]  /*d5e0*/  MUFU.EX2 R21, R70 ;  /* 0x0000004600157308 */ /* 0x000fe20000000800 */
[----:B------:R-:W-:Y:S01]  /*d5f0*/  F2FP.BF16.F32.PACK_AB R10, R91, R90 ;  /* 0x0000005a5b0a723e */ /* 0x000fe200000010ff */
[----:B------:R0:W-:Y:S01]  /*d600*/  STSM.16.M88.4 [R95], R4 ;  /* 0x000000045f007844 */ /* 0x0001e20000000200 */
[----:B------:R-:W-:-:S05]  /*d610*/  F2FP.BF16.F32.PACK_AB R9, R43, R57 ;  /* 0x000000392b09723e */ /* 0x000fca00000010ff */
[----:B------:R-:W3:Y:S01]  /*d620*/  MUFU.EX2 R24, R71 ;  /* 0x0000004700187308 */ /* 0x000ee20000000800 */
[----:B------:R-:W-:Y:S02]  /*d630*/  F2FP.BF16.F32.PACK_AB R11, R47, R46 ;  /* 0x0000002e2f0b723e */ /* 0x000fe400000010ff */
[----:B------:R-:W-:Y:S02]  /*d640*/  F2FP.BF16.F32.PACK_AB R14, R32, R31 ;  /* 0x0000001f200e723e */ /* 0x000fe400000010ff */
[----:B------:R-:W-:Y:S01]  /*d650*/  F2FP.BF16.F32.PACK_AB R15, R50, R42 ;  /* 0x0000002a320f723e */ /* 0x000fe200000010ff */
[----:B------:R1:W-:Y:S01]  /*d660*/  STSM.16.M88.4 [R93], R8 ;  /* 0x000000085d007844 */ /* 0x0003e20000000200 */
[----:B0-----:R-:W-:Y:S01]  /*d670*/  FADD.FTZ R5, R55, R26 ;  /* 0x0000001a37057221 */ /* 0x001fe20000010000 */
[----:B------:R-:W-:Y:S01]  /*d680*/  FADD.FTZ R7, R28, R13 ;  /* 0x0000000d1c077221 */ /* 0x000fe20000010000 */
[----:B------:R-:W-:Y:S02]  /*d690*/  F2FP.BF16.F32.PACK_AB R13, R39, R34 ;  /* 0x00000022270d723e */ /* 0x000fe400000010ff */
[----:B------:R-:W-:-:S02]  /*d6a0*/  F2FP.BF16.F32.PACK_AB R4, R41, R33 ;  /* 0x000000212904723e */ /* 0x000fc400000010ff */
[----:B------:R-:W-:Y:S01]  /*d6b0*/  F2FP.BF16.F32.PACK_AB R6, R49, R45 ;  /* 0x0000002d3106723e */ /* 0x000fe200000010ff */
[----:B------:R-:W-:Y:S01]  /*d6c0*/  STSM.16.M88.4 [R92], R12 ;  /* 0x0000000c5c007844 */ /* 0x000fe20000000200 */
[----:B-1----:R-:W-:Y:S01]  /*d6d0*/  FADD.FTZ R8, R58, R5 ;  /* 0x000000053a087221 */ /* 0x002fe20000010000 */
[----:B------:R-:W-:Y:S01]  /*d6e0*/  FADD.FTZ R10, R36, R7 ;  /* 0x00000007240a7221 */ /* 0x000fe20000010000 */
[----:B------:R-:W-:Y:S02]  /*d6f0*/  F2FP.BF16.F32.PACK_AB R5, R51, R20 ;  /* 0x000000143305723e */ /* 0x000fe400000010ff */
[----:B------:R-:W-:-:S05]  /*d700*/  F2FP.BF16.F32.PACK_AB R7, R60, R54 ;  /* 0x000000363c07723e */ /* 0x000fca00000010ff */
[----:B------:R0:W-:Y:S02]  /*d710*/  STSM.16.M88.4 [R94+0x27800], R4 ;  /* 0x027800045e007844 */ /* 0x0001e40000000200 */
[----:B0-----:R-:W-:Y:S02]  /*d720*/  F2FP.BF16.F32.PACK_AB R4, R29, R27 ;  /* 0x0000001b1d04723e */ /* 0x001fe400000010ff */
[----:B------:R-:W-:Y:S02]  /*d730*/  F2FP.BF16.F32.PACK_AB R6, R36, R28 ;  /* 0x0000001c2406723e */ /* 0x000fe400000010ff */
[----:B------:R-:W-:Y:S02]  /*d740*/  F2FP.BF16.F32.PACK_AB R5, R58, R55 ;  /* 0x000000373a05723e */ /* 0x000fe400000010ff */
[----:B---3--:R-:W-:-:S05]  /*d750*/  F2FP.BF16.F32.PACK_AB R7, R24, R21 ;  /* 0x000000151807723e */ /* 0x008fca00000010ff */
[----:B--2---:R0:W-:Y:S04]  /*d760*/  STSM.16.M88.4 [R35], R4 ;  /* 0x0000000423007844 */ /* 0x0041e80000000200 */
[----:B0-----:R-:W2:Y:S01]  /*d770*/  LDL R4, [R1+0x3c] ;  /* 0x00003c0001047983 */ /* 0x001ea20000100800 */
[----:B------:R-:W0:Y:S01]  /*d780*/  MUFU.EX2 R59, R59 ;  /* 0x0000003b003b7308 */ /* 0x000e220000000800 */
[----:B------:R-:W-:-:S07]  /*d790*/  FADD.FTZ R9, R21, R8 ;  /* 0x0000000815097221 */ /* 0x000fce0000010000 */
[----:B------:R-:W1:Y:S08]  /*d7a0*/  MUFU.EX2 R37, R37 ;  /* 0x0000002500257308 */ /* 0x000e700000000800 */
[----:B------:R-:W3:Y:S01]  /*d7b0*/  MUFU.EX2 R75, R75 ;  /* 0x0000004b004b7308 */ /* 0x000ee20000000800 */
[----:B------:R-:W-:-:S07]  /*d7c0*/  FADD.FTZ R8, R24, R9 ;  /* 0x0000000918087221 */ /* 0x000fce0000010000 */
[----:B------:R-:W4:Y:S08]  /*d7d0*/  MUFU.EX2 R40, R40 ;  /* 0x0000002800287308 */ /* 0x000f300000000800 */
        /* <DEDUP_REMOVED lines=8> */
[----:B----4-:R-:W-:Y:S01]  /*d860*/  FADD.FTZ R11, R40, R11 ;  /* 0x0000000b280b7221 */ /* 0x010fe20000010000 */
[----:B------:R-:W-:-:S06]  /*d870*/  FADD.FTZ R20, R78, R9 ;  /* 0x000000094e147221 */ /* 0x000fcc0000010000 */
[----:B------:R-:W4:Y:S08]  /*d880*/  MUFU.EX2 R52, R52 ;  /* 0x0000003400347308 */ /* 0x000f300000000800 */
[----:B------:R-:W4:Y:S01]  /*d890*/  MUFU.EX2 R83, R83 ;  /* 0x0000005300537308 */ /* 0x000f220000000800 */
[----:B0-----:R-:W-:-:S07]  /*d8a0*/  FADD.FTZ R11, R44, R11 ;  /* 0x0000000b2c0b7221 */ /* 0x001fce0000010000 */
[----:B------:R-:W0:Y:S08]  /*d8b0*/  MUFU.EX2 R53, R53 ;  /* 0x0000003500357308 */ /* 0x000e300000000800 */
[----:B------:R-:W-:Y:S08]  /*d8c0*/  MUFU.EX2 R25, R25 ;  /* 0x0000001900197308 */ /* 0x000ff00000000800 */
[----:B------:R-:W0:Y:S08]  /*d8d0*/  MUFU.EX2 R141, R141 ;  /* 0x0000008d008d7308 */ /* 0x000e300000000800 */
[----:B------:R-:W-:Y:S08]  /*d8e0*/  MUFU.EX2 R86, R86 ;  /* 0x0000005600567308 */ /* 0x000ff00000000800 */
[----:B------:R-:W0:Y:S01]  /*d8f0*/  MUFU.EX2 R87, R87 ;  /* 0x0000005700577308 */ /* 0x000e220000000800 */
[----:B------:R-:W-:Y:S01]  /*d900*/  FADD.FTZ R9, R79, R20 ;  /* 0x000000144f097221 */ /* 0x000fe20000010000 */
[----:B-1----:R-:W-:-:S03]  /*d910*/  FADD.FTZ R11, R48, R11 ;  /* 0x0000000b300b7221 */ /* 0x002fc60000010000 */
[----:B---3--:R-:W-:Y:S01]  /*d920*/  FADD.FTZ R14, R82, R9 ;  /* 0x00000009520e7221 */ /* 0x008fe20000010000 */
[----:B----4-:R-:W-:Y:S01]  /*d930*/  FADD.FTZ R26, R52, R11 ;  /* 0x0000000b341a7221 */ /* 0x010fe20000010000 */
[----:B------:R-:W-:Y:S02]  /*d940*/  F2FP.BF16.F32.PACK_AB R8, R40, R37 ;  /* 0x000000252808723e */ /* 0x000fe400000010ff */
[----:B------:R-:W-:Y:S01]  /*d950*/  F2FP.BF16.F32.PACK_AB R10, R48, R44 ;  /* 0x0000002c300a723e */ /* 0x000fe200000010ff */
[----:B------:R-:W-:Y:S01]  /*d960*/  FADD.FTZ R21, R83, R14 ;  /* 0x0000000e53157221 */ /* 0x000fe20000010000 */
[----:B------:R-:W-:Y:S02]  /*d970*/  F2FP.BF16.F32.PACK_AB R9, R75, R59 ;  /* 0x0000003b4b09723e */ /* 0x000fe400000010ff */
[----:B------:R-:W-:Y:S02]  /*d980*/  F2FP.BF16.F32.PACK_AB R11, R79, R78 ;  /* 0x0000004e4f0b723e */ /* 0x000fe400000010ff */
[----:B0-----:R-:W-:-:S02]  /*d990*/  F2FP.BF16.F32.PACK_AB R12, R53, R52 ;  /* 0x00000034350c723e */ /* 0x001fc400000010ff */
[----:B------:R-:W-:Y:S02]  /*d9a0*/  F2FP.BF16.F32.PACK_AB R13, R83, R82 ;  /* 0x00000052530d723e */ /* 0x000fe400000010ff */
[----:B------:R-:W-:Y:S02]  /*d9b0*/  F2FP.BF16.F32.PACK_AB R14, R141, R25 ;  /* 0x000000198d0e723e */ /* 0x000fe400000010ff */
[----:B------:R-:W-:Y:S01]  /*d9c0*/  F2FP.BF16.F32.PACK_AB R15, R87, R86 ;  /* 0x00000056570f723e */ /* 0x000fe200000010ff */
[----:B------:R0:W-:Y:S04]  /*d9d0*/  STSM.16.M88.4 [R93+0x6000], R8 ;  /* 0x006000085d007844 */ /* 0x0001e80000000200 */
[----:B------:R1:W-:Y:S01]  /*d9e0*/  STSM.16.M88.4 [R92+0x6000], R12 ;  /* 0x0060000c5c007844 */ /* 0x0003e20000000200 */
[----:B------:R3:W-:Y:S06]  /*d9f0*/  MEMBAR.ALL.CTA ;  /* 0x0000000000007992 */ /* 0x0007ec0000008000 */
[----:B---3--:R-:W3:Y:S01]  /*da00*/  FENCE.VIEW.ASYNC.S ;  /* 0x00000000000073c6 */ /* 0x008ee20000000000 */
[----:B------:R-:W-:-:S02]  /*da10*/  VIADD R20, R88, 0xfffffffe ;  /* 0xfffffffe58147836 */ /* 0x000fc40000000000 */
[----:B------:R-:W-:Y:S01]  /*da20*/  FADD.FTZ R26, R53, R26 ;  /* 0x0000001a351a7221 */ /* 0x000fe20000010000 */
[----:B------:R-:W-:-:S03]  /*da30*/  FADD.FTZ R86, R86, R21 ;  /* 0x0000001556567221 */ /* 0x000fc60000010000 */
[----:B------:R-:W-:Y:S01]  /*da40*/  FADD.FTZ R26, R25, R26 ;  /* 0x0000001a191a7221 */ /* 0x000fe20000010000 */
[----:B------:R-:W-:Y:S01]  /*da50*/  FADD.FTZ R21, R87, R86 ;  /* 0x0000005657157221 */ /* 0x000fe20000010000 */
[--C-:B------:R-:W-:Y:S02]  /*da60*/  IMAD.MOV.U32 R134, RZ, RZ, R135.reuse ;  /* 0x000000ffff867224 */ /* 0x100fe400078e0087 */
[----:B------:R-:W-:Y:S01]  /*da70*/  FADD.FTZ R141, R141, R26 ;  /* 0x0000001a8d8d7221 */ /* 0x000fe20000010000 */
        /* <DEDUP_REMOVED lines=40> */
[--C-:B0-----:R-:W-:Y:S02]  /*dd00*/  IMAD.MOV.U32 R93, RZ, RZ, R135.reuse ;  /* 0x000000ffff5d7224 */ /* 0x101fe400078e0087 */
[--C-:B-1----:R-:W-:Y:S02]  /*dd10*/  IMAD.MOV.U32 R92, RZ, RZ, R135.reuse ;  /* 0x000000ffff5c7224 */ /* 0x102fe400078e0087 */
[--C-:B------:R-:W-:Y:S02]  /*dd20*/  IMAD.MOV.U32 R91, RZ, RZ, R135.reuse ;  /* 0x000000ffff5b7224 */ /* 0x100fe400078e0087 */
[--C-:B------:R-:W-:Y:S02]  /*dd30*/  IMAD.MOV.U32 R90, RZ, RZ, R135.reuse ;  /* 0x000000ffff5a7224 */ /* 0x100fe400078e0087 */
[--C-:B------:R-:W-:Y:S02]  /*dd40*/  IMAD.MOV.U32 R89, RZ, RZ, R135.reuse ;  /* 0x000000ffff597224 */ /* 0x100fe400078e0087 */
[----:B------:R-:W-:Y:S01]  /*dd50*/  IMAD.MOV.U32 R88, RZ, RZ, R135 ;  /* 0x000000ffff587224 */ /* 0x000fe200078e0087 */
[----:B--2---:R-:W-:Y:S01]  /*dd60*/  ISETP.GE.AND P1, PT, R20, R4, PT ;  /* 0x000000041400720c */ /* 0x004fe20003f26270 */
[----:B---3--:R-:W-:-:S12]  /*dd70*/  NOP ;  /* 0x0000000000007918 */ /* 0x008fd80000000000 */
[----:B------:R-:W-:Y:S05]  /*dd80*/  @!P1 BRA `(.L_x_10520) ;  /* 0x00000024009c9947 */ /* 0x000fea0003800000 */
        /* <DEDUP_REMOVED lines=28> */
.L_x_10532:
[----:B------:R-:W2:Y:S01]  /*df50*/  LDL R3, [R1+0x40] ;  /* 0x0000400001037983 */ /* 0x000ea20000100800 */
[----:B------:R-:W-:Y:S01]  /*df60*/  ISETP.NE.AND P1, PT, R4, 0x1, PT ;  /* 0x000000010400780c */ /* 0x000fe20003f25270 */
[----:B------:R-:W-:Y:S05]  /*df70*/  YIELD ;  /* 0x0000000000007946 */ /* 0x000fea0003800000 */
[----:B------:R-:W-:-:S04]  /*df80*/  SEL R0, RZ, 0x1, P1 ;  /* 0x00000001ff007807 */ /* 0x000fc80000800000 */
[----:B------:R-:W-:Y:S02]  /*df90*/  LOP3.LUT R151, R5, R0, RZ, 0x3c, !PT ;  /* 0x0000000005977212 */ /* 0x000fe400078e3cff */
[----:B--2---:R-:W-:-:S13]  /*dfa0*/  ISETP.NE.AND P1, PT, R3, RZ, PT ;  /* 0x000000ff0300720c */ /* 0x004fda0003f25270 */
[----:B------:R-:W-:Y:S05]  /*dfb0*/  @P1 BRA `(.L_x_10521) ;  /* 0x00000000003c1947 */ /* 0x000fea0003800000 */
[----:B------:R-:W-:Y:S05]  /*dfc0*/  @!P0 BRA `(.L_x_10522) ;  /* 0x0000000000048947 */ /* 0x000fea0003800000 */
[----:B------:R-:W-:Y:S01]  /*dfd0*/  BPT.TRAP 0x1 ;  /* 0x000000040000795c */ /* 0x000fe20000300000 */
.L_x_10522:
        /* <DEDUP_REMOVED lines=8> */
.L_x_10523:
[----:B------:R-:W-:Y:S04]  /*e060*/  BSSY B0, `(.L_x_10521) ;  /* 0x0000004000007945 */ /* 0x000fe80003800000 */
[----:B-1----:R-:W-:Y:S05]  /*e070*/  @P2 BRA `(.L_x_10524) ;  /* 0x0000000000082947 */ /* 0x002fea0003800000 */
[----:B------:R-:W1:Y:S02]  /*e080*/  SYNCS.PHASECHK.TRANS64.TRYWAIT P2, [R3+URZ+0x2d830], R0 ;  /* 0x02d83000030075a7 */ /* 0x000e64000804017f */
[----:B-1----:R-:W-:Y:S05]  /*e090*/  @!P2 BRA `(.L_x_10525) ;  /* 0x000000d400cca947 */ /* 0x002fea0003800000 */
.L_x_10524:
[----:B------:R-:W-:Y:S05]  /*e0a0*/  BSYNC B0 ;  /* 0x0000000000007941 */ /* 0x000fea0003800000 */
.L_x_10521:
[----:B01----:R-:W2:Y:S01]  /*e0b0*/  LDL R3, [R1+0x44] ;  /* 0x0000440001037983 */ /* 0x003ea20000100800 */
[----:B------:R-:W-:Y:S01]  /*e0c0*/  VIADD R140, R4, 0x1 ;  /* 0x00000001048c7836 */ /* 0x000fe20000000000 */
[----:B------:R-:W0:Y:S04]  /*e0d0*/  S2R R0, SR_TID.X ;  /* 0x0000000000007919 */ /* 0x000e280000002100 */
[----:B------:R-:W-:-:S04]  /*e0e0*/  ISETP.NE.AND P2, PT, R140, 0x2, PT ;  /* 0x000000028c00780c */ /* 0x000fc80003f45270 */
[----:B------:R-:W-:Y:S01]  /*e0f0*/  SEL R140, R140, RZ, P2 ;  /* 0x000000ff8c8c7207 */ /* 0x000fe20001000000 */
[----:B------:R-:W-:Y:S05]  /*e100*/  WARPSYNC.ALL ;  /* 0x0000000000007948 */ /* 0x000fea0003800000 */
[----:B------:R-:W-:-:S05]  /*e110*/  IMAD.MOV.U32 R9, RZ, RZ, -0x7fffffe0 ;  /* 0x80000020ff097424 */ /* 0x000fca00078e00ff */
[C---:B------:R-:W-:Y:S02]  /*e120*/  R2UR UR7, R9.reuse ;  /* 0x00000000090772ca */ /* 0x040fe400000e0000 */
[----:B------:R-:W-:Y:S01]  /*e130*/  R2UR UR27, R9 ;  /* 0x00000000091b72ca */ /* 0x000fe200000e0000 */
[----:B------:R-:W-:-:S05]  /*e140*/  IMAD.MOV.U32 R15, RZ, RZ, -0x7fffffe0 ;  /* 0x80000020ff0f7424 */ /* 0x000fca00078e00ff */
[----:B------:R-:W-:Y:S02]  /*e150*/  R2UR UR23, R15 ;  /* 0x000000000f1772ca */ /* 0x000fe400000e0000 */
[----:B0-----:R-:W-:-:S05]  /*e160*/  SHF.R.U32.HI R0, RZ, 0x7, R0 ;  /* 0x00000007ff007819 */ /* 0x001fca0000011600 */
[----:B------:R-:W-:-:S05]  /*e170*/  VIADD R0, R0, 0x8 ;  /* 0x0000000800007836 */ /* 0x000fca0000000000 */
[----:B------:R0:W-:Y:S01]  /*e180*/  BAR.SYNC.DEFER_BLOCKING R0, 0x100 ;  /* 0x000400000000751d */ /* 0x0001e20000010000 */
[----:B------:R-:W-:Y:S02]  /*e190*/  R2UR UR4, R148 ;  /* 0x00000000940472ca */ /* 0x000fe400000e0000 */
[----:B------:R-:W-:-:S03]  /*e1a0*/  R2UR UR5, R149 ;  /* 0x00000000950572ca */ /* 0x000fc600000e0000 */
[----:B------:R-:W-:Y:S01]  /*e1b0*/  WARPGROUP.ARRIVE ;  /* 0x00000000000079c5 */ /* 0x000fe20000000000 */
[----:B--2---:R-:W-:-:S04]  /*e1c0*/  IMAD R8, R140, 0x600, R3 ;  /* 0x000006008c087824 */ /* 0x004fc800078e0203 */
[C---:B------:R-:W-:Y:S01]  /*e1d0*/  VIADD R12, R8.reuse, 0x2 ;  /* 0x00000002080c7836 */ /* 0x040fe20000000000 */
[C---:B------:R-:W-:Y:S01]  /*e1e0*/  R2UR UR6, R8.reuse ;  /* 0x00000000080672ca */ /* 0x040fe200000e0000 */
[C---:B------:R-:W-:Y:S02]  /*e1f0*/  VIADD R10, R8.reuse, 0x200 ;  /* 0x00000200080a7836 */ /* 0x040fe40000000000 */
[----:B------:R-:W-:Y:S01]  /*e200*/  VIADD R14, R8, 0x400 ;  /* 0x00000400080e7836 */ /* 0x000fe20000000000 */
[----:B------:R-:W-:Y:S01]  /*e210*/  R2UR UR10, R12 ;  /* 0x000000000c0a72ca */ /* 0x000fe200000e0000 */
[C---:B------:R-:W-:Y:S02]  /*e220*/  VIADD R12, R8.reuse, 0x202 ;  /* 0x00000202080c7836 */ /* 0x040fe40000000000 */
[----:B------:R-:W-:-:S05]  /*e230*/  VIADD R8, R8, 0x402 ;  /* 0x0000040208087836 */ /* 0x000fca0000000000 */
[----:B------:R-:W-:Y:S01]  /*e240*/  R2UR UR26, R8 ;  /* 0x00000000081a72ca */ /* 0x000fe200000e0000 */
[----:B------:R-:W-:Y:S01]  /*e250*/  HGMMA.64x128x16.F32.BF16 R24, gdesc[UR4], RZ, !UPT, gsb0 ;  /* 0x01e00000041879f0 */ /* 0x000fe2000c0018ff */
[----:B------:R-:W2:Y:S01]  /*e260*/  LDL.64 R8, [R1+0x18] ;  /* 0x0000180001087983 */ /* 0x000ea20000100a00 */
[----:B------:R-:W-:-:S03]  /*e270*/  R2UR UR22, R14 ;  /* 0x000000000e1672ca */ /* 0x000fc600000e0000 */
[----:B------:R-:W3:Y:S01]  /*e280*/  LDL.64 R14, [R1+0x10] ;  /* 0x00001000010e7983 */ /* 0x000ee20000100a00 */
[----:B------:R-:W-:Y:S01]  /*e290*/  IMAD.MOV.U32 R13, RZ, RZ, -0x7fffffe0 ;  /* 0x80000020ff0d7424 */ /* 0x000fe200078e00ff */
[----:B------:R-:W-:-:S04]  /*e2a0*/  R2UR UR18, R12 ;  /* 0x000000000c1272ca */ /* 0x000fc800000e0000 */
[C---:B------:R-:W-:Y:S02]  /*e2b0*/  R2UR UR11, R13.reuse ;  /* 0x000000000d0b72ca */ /* 0x040fe400000e0000 */
[----:B------:R-:W-:Y:S02]  /*e2c0*/  R2UR UR19, R13 ;  /* 0x000000000d1372ca */ /* 0x000fe400000e0000 */
[----:B------:R-:W4:Y:S01]  /*e2d0*/  LDL.64 R12, [R1+0x8] ;  /* 0x00000800010c7983 */ /* 0x000f220000100a00 */
[----:B------:R-:W-:Y:S01]  /*e2e0*/  IMAD.MOV.U32 R11, RZ, RZ, -0x7fffffe0 ;  /* 0x80000020ff0b7424 */ /* 0x000fe200078e00ff */
[----:B------:R-:W-:-:S04]  /*e2f0*/  R2UR UR14, R10 ;  /* 0x000000000a0e72ca */ /* 0x000fc800000e0000 */
[----:B------:R-:W-:Y:S02]  /*e300*/  R2UR UR15, R11 ;  /* 0x000000000b0f72ca */ /* 0x000fe400000e0000 */
[----:B------:R-:W5:Y:S01]  /*e310*/  LDL.64 R10, [R1] ;  /* 0x00000000010a7983 */ /* 0x000f620000100a00 */
[----:B------:R-:W-:Y:S02]  /*e320*/  WARPGROUP.DEPBAR.LE gsb0, 0x0 ;  /* 0x00008000000079c5 */ /* 0x000fe40000010000 */
[----:B------:R-:W-:Y:S01]  /*e330*/  WARPGROUP.ARRIVE ;  /* 0x00000000000079c5 */ /* 0x000fe20000000000 */
[----:B--2---:R-:W-:Y:S02]  /*e340*/  R2UR UR8, R8 ;  /* 0x00000000080872ca */ /* 0x004fe400000e0000 */
[----:B------:R-:W-:-:S13]  /*e350*/  R2UR UR9, R9 ;  /* 0x00000000090972ca */ /* 0x000fda00000e0000 */
[----:B------:R-:W-:Y:S01]  /*e360*/  HGMMA.64x128x16.F32.BF16 R24, gdesc[UR8], R24, gsb0 ;  /* 0x01e00000081879f0 */ /* 0x000fe20008001818 */
[----:B---3--:R-:W-:Y:S02]  /*e370*/  R2UR UR12, R14 ;  /* 0x000000000e0c72ca */ /* 0x008fe400000e0000 */
[----:B------:R-:W-:Y:S02]  /*e380*/  R2UR UR13, R15 ;  /* 0x000000000f0d72ca */ /* 0x000fe400000e0000 */
[----:B----4-:R-:W-:Y:S02]  /*e390*/  R2UR UR16, R12 ;  /* 0x000000000c1072ca */ /* 0x010fe400000e0000 */
[----:B------:R-:W-:Y:S01]  /*e3a0*/  R2UR UR17, R13 ;  /* 0x000000000d1172ca */ /* 0x000fe200000e0000 */
[----:B------:R-:W-:Y:S02]  /*e3b0*/  WARPGROUP.DEPBAR.LE gsb0, 0x0 ;  /* 0x00008000000079c5 */ /* 0x000fe40000010000 */
[----:B------:R-:W-:-:S06]  /*e3c0*/  WARPGROUP.ARRIVE ;  /* 0x00000000000079c5 */ /* 0x000fcc0000000000 */
[----:B------:R-:W-:Y:S01]  /*e3d0*/  HGMMA.64x128x16.F32.BF16 R24, gdesc[UR12], R24, gsb0 ;  /* 0x01e000000c1879f0 */ /* 0x000fe20008001818 */
[----:B-----5:R-:W-:Y:S02]  /*e3e0*/  R2UR UR20, R10 ;  /* 0x000000000a1472ca */ /* 0x020fe400000e0000 */
[----:B------:R-:W-:Y:S01]  /*e3f0*/  R2UR UR21, R11 ;  /* 0x000000000b1572ca */ /* 0x000fe200000e0000 */
[----:B------:R-:W-:Y:S02]  /*e400*/  WARPGROUP.DEPBAR.LE gsb0, 0x0 ;  /* 0x00008000000079c5 */ /* 0x000fe40000010000 */
[----:B------:R-:W-:-:S06]  /*e410*/  WARPGROUP.ARRIVE ;  /* 0x00000000000079c5 */ /* 0x000fcc0000000000 */
[----:B------:R-:W-:Y:S01]  /*e420*/  HGMMA.64x128x16.F32.BF16 R24, gdesc[UR16], R24, gsb0 ;  /* 0x01e00000101879f0 */ /* 0x000fe20008001818 */
        /* <DEDUP_REMOVED lines=12> */
.L_x_10527:
[----:B------:R-:W-:Y:S01]  /*e4f0*/  SHF.L.U32 R0, R5, 0x1f, RZ ;  /* 0x0000001f05007819 */ /* 0x000fe200000006ff */
[----:B------:R-:W-:-:S04]  /*e500*/  IMAD R3, R4, 0x8, R2 ;  /* 0x0000000804037824 */ /* 0x000fc800078e0202 */
[----:B------:R0:W1:Y:S01]  /*e510*/  SYNCS.PHASECHK.TRANS64.TRYWAIT P1, [R3+URZ+0x2d850], R0 ;  /* 0x02d85000030075a7 */ /* 0x000062000802017f */
[----:B------:R-:W-:Y:S05]  /*e520*/  @!P0 BRA `(.L_x_10528) ;  /* 0x0000000000048947 */ /* 0x000fea0003800000 */
[----:B------:R-:W-:Y:S01]  /*e530*/  BPT.TRAP 0x1 ;  /* 0x000000040000795c */ /* 0x000fe20000300000 */
.L_x_10528:
[----:B-1----:R-:W-:Y:S05]  /*e540*/  @P1 BRA `(.L_x_10526) ;  /* 0x0000000000081947 */ /* 0x002fea0003800000 */
[----:B------:R-:W1:Y:S02]  /*e550*/  SYNCS.PHASECHK.TRANS64.TRYWAIT P1, [R3+URZ+0x2d850], R0 ;  /* 0x02d85000030075a7 */ /* 0x000e64000802017f */
[----:B-1----:R-:W-:Y:S05]  /*e560*/  @!P1 BRA `(.L_x_10529) ;  /* 0x000000d000ac9947 */ /* 0x002fea0003800000 */
.L_x_10526:
[----:B------:R-:W2:Y:S01]  /*e570*/  LDL R5, [R1+0x48] ;  /* 0x0000480001057983 */ /* 0x000ea20000100800 */
[----:B01----:R-:W-:Y:S01]  /*e580*/  VIADD R0, R2, 0x400 ;  /* 0x0000040002007836 */ /* 0x003fe20000000000 */
[----:B------:R-:W-:Y:S05]  /*e590*/  WARPSYNC.ALL ;  /* 0x0000000000007948 */ /* 0x000fea0003800000 */
[----:B------:R-:W-:Y:S01]  /*e5a0*/  SHF.R.U32.HI R0, RZ, 0x4, R0 ;  /* 0x00000004ff007819 */ /* 0x000fe20000011600 */
[----:B------:R-:W-:Y:S01]  /*e5b0*/  IMAD.MOV.U32 R9, RZ, RZ, -0x7fffffe0 ;  /* 0x80000020ff097424 */ /* 0x000fe200078e00ff */
[----:B------:R-:W-:Y:S01]  /*e5c0*/  WARPGROUP.ARRIVE ;  /* 0x00000000000079c5 */ /* 0x000fe20000000000 */
[----:B------:R-:W-:Y:S01]  /*e5d0*/  IMAD.MOV.U32 R11, RZ, RZ, -0x7fffffe0 ;  /* 0x80000020ff0b7424 */ /* 0x000fe200078e00ff */
[----:B------:R-:W-:-:S02]  /*e5e0*/  LOP3.LUT R0, R0, 0x3fff, RZ, 0xc0, !PT ;  /* 0x00003fff00007812 */ /* 0x000fc400078ec0ff */
[C---:B------:R-:W-:Y:S02]  /*e5f0*/  R2UR UR7, R9.reuse ;  /* 0x00000000090772ca */ /* 0x040fe400000e0000 */
[----:B------:R-:W-:Y:S02]  /*e600*/  LOP3.LUT R0, R0, 0x2000000, RZ, 0xfc, !PT ;  /* 0x0200000000007812 */ /* 0x000fe400078efcff */
[----:B------:R-:W-:Y:S01]  /*e610*/  R2UR UR35, R9 ;  /* 0x00000000092372ca */ /* 0x000fe200000e0000 */
[----:B------:R-:W-:Y:S01]  /*e620*/  IMAD.MOV.U32 R9, RZ, RZ, 0x40000040 ;  /* 0x40000040ff097424 */ /* 0x000fe200078e00ff */
[C---:B------:R-:W-:Y:S01]  /*e630*/  R2UR UR11, R11.reuse ;  /* 0x000000000b0b72ca */ /* 0x040fe200000e0000 */
[----:B------:R-:W-:Y:S01]  /*e640*/  IMAD R8, R4, 0x600, R0 ;  /* 0x0000060004087824 */ /* 0x000fe200078e0200 */
[----:B------:R-:W-:Y:S02]  /*e650*/  R2UR UR15, R11 ;  /* 0x000000000b0f72ca */ /* 0x000fe400000e0000 */
[----:B------:R-:W-:Y:S01]  /*e660*/  R2UR UR5, R9 ;  /* 0x00000000090572ca */ /* 0x000fe200000e0000 */
[C---:B------:R-:W-:Y:S01]  /*e670*/  VIADD R10, R8.reuse, 0x40 ;  /* 0x00000040080a7836 */ /* 0x040fe20000000000 */
[----:B------:R-:W-:Y:S01]  /*e680*/  R2UR UR6, R8 ;  /* 0x00000000080672ca */ /* 0x000fe200000e0000 */
[----:B------:R-:W-:Y:S01]  /*e690*/  IMAD.MOV.U32 R9, RZ, RZ, 0x40000040 ;  /* 0x40000040ff097424 */ /* 0x000fe200078e00ff */
[----:B------:R-:W-:-:S02]  /*e6a0*/  R2UR UR19, R11 ;  /* 0x000000000b1372ca */ /* 0x000fc400000e0000 */
[----:B------:R-:W-:Y:S01]  /*e6b0*/  R2UR UR10, R10 ;  /* 0x000000000a0a72ca */ /* 0x000fe200000e0000 */
[----:B------:R-:W-:Y:S01]  /*e6c0*/  VIADD R10, R8, 0x80 ;  /* 0x00000080080a7836 */ /* 0x000fe20000000000 */
[C---:B------:R-:W-:Y:S02]  /*e6d0*/  R2UR UR23, R11.reuse ;  /* 0x000000000b1772ca */ /* 0x040fe400000e0000 */
[C---:B------:R-:W-:Y:S02]  /*e6e0*/  R2UR UR27, R11.reuse ;  /* 0x000000000b1b72ca */ /* 0x040fe400000e0000 */
[----:B------:R-:W-:Y:S01]  /*e6f0*/  R2UR UR14, R10 ;  /* 0x000000000a0e72ca */ /* 0x000fe200000e0000 */
[----:B------:R-:W-:Y:S01]  /*e700*/  VIADD R10, R8, 0xc0 ;  /* 0x000000c0080a7836 */ /* 0x000fe20000000000 */
[----:B------:R-:W-:Y:S01]  /*e710*/  R2UR UR31, R11 ;  /* 0x000000000b1f72ca */ /* 0x000fe200000e0000 */
[----:B------:R-:W-:Y:S01]  /*e720*/  IMAD.MOV.U32 R11, RZ, RZ, 0x40000040 ;  /* 0x40000040ff0b7424 */ /* 0x000fe200078e00ff */
[----:B------:R-:W-:-:S02]  /*e730*/  R2UR UR33, R9 ;  /* 0x00000000092172ca */ /* 0x000fc400000e0000 */
[----:B------:R-:W-:Y:S01]  /*e740*/  R2UR UR18, R10 ;  /* 0x000000000a1272ca */ /* 0x000fe200000e0000 */
[----:B------:R-:W-:Y:S01]  /*e750*/  VIADD R10, R8, 0x100 ;  /* 0x00000100080a7836 */ /* 0x000fe20000000000 */
[----:B------:R-:W-:Y:S01]  /*e760*/  R2UR UR9, R11 ;  /* 0x000000000b0972ca */ /* 0x000fe200000e0000 */
[----:B------:R-:W-:-:S03]  /*e770*/  IMAD.MOV.U32 R11, RZ, RZ, 0x40000040 ;  /* 0x40000040ff0b7424 */ /* 0x000fc600078e00ff */
[----:B------:R-:W-:Y:S01]  /*e780*/  R2UR UR22, R10 ;  /* 0x000000000a1672ca */ /* 0x000fe200000e0000 */
[----:B------:R-:W-:Y:S01]  /*e790*/  VIADD R10, R8, 0x140 ;  /* 0x00000140080a7836 */ /* 0x000fe20000000000 */
[----:B------:R-:W-:Y:S01]  /*e7a0*/  R2UR UR13, R11 ;  /* 0x000000000b0d72ca */ /* 0x000fe200000e0000 */
[----:B------:R-:W-:-:S03]  /*e7b0*/  IMAD.MOV.U32 R11, RZ, RZ, 0x40000040 ;  /* 0x40000040ff0b7424 */ /* 0x000fc600078e00ff */
[----:B------:R-:W-:Y:S01]  /*e7c0*/  R2UR UR26, R10 ;  /* 0x000000000a1a72ca */ /* 0x000fe200000e0000 */
[C---:B------:R-:W-:Y:S01]  /*e7d0*/  VIADD R10, R8.reuse, 0x180 ;  /* 0x00000180080a7836 */ /* 0x040fe20000000000 */
[----:B------:R-:W-:Y:S01]  /*e7e0*/  R2UR UR17, R11 ;  /* 0x000000000b1172ca */ /* 0x000fe200000e0000 */
[----:B------:R-:W-:Y:S02]  /*e7f0*/  VIADD R8, R8, 0x1c0 ;  /* 0x000001c008087836 */ /* 0x000fe40000000000 */
[----:B------:R-:W-:Y:S01]  /*e800*/  IMAD.MOV.U32 R11, RZ, RZ, 0x40000040 ;  /* 0x40000040ff0b7424 */ /* 0x000fe200078e00ff */
[----:B------:R-:W-:Y:S02]  /*e810*/  R2UR UR30, R10 ;  /* 0x000000000a1e72ca */ /* 0x000fe400000e0000 */
[----:B------:R-:W-:Y:S02]  /*e820*/  R2UR UR34, R8 ;  /* 0x00000000082272ca */ /* 0x000fe400000e0000 */
[----:B------:R-:W-:Y:S01]  /*e830*/  R2UR UR21, R11 ;  /* 0x000000000b1572ca */ /* 0x000fe200000e0000 */
[----:B------:R-:W-:-:S05]  /*e840*/  IMAD.MOV.U32 R11, RZ, RZ, 0x40000040 ;  /* 0x40000040ff0b7424 */ /* 0x000fca00078e00ff */
[----:B------:R-:W-:Y:S01]  /*e850*/  R2UR UR25, R11 ;  /* 0x000000000b1972ca */ /* 0x000fe200000e0000 */
[----:B------:R-:W-:-:S05]  /*e860*/  IMAD.MOV.U32 R11, RZ, RZ, 0x40000040 ;  /* 0x40000040ff0b7424 */ /* 0x000fca00078e00ff */
[----:B------:R-:W-:Y:S02]  /*e870*/  R2UR UR29, R11 ;  /* 0x000000000b1d72ca */ /* 0x000fe400000e0000 */
[----:B--2---:R-:W-:Y:S02]  /*e880*/  LOP3.LUT R8, R5, 0x10000, RZ, 0xfc, !PT ;  /* 0x0001000005087812 */ /* 0x004fe400078efcff */
[----:B------:R-:W0:Y:S02]  /*e890*/  S2R R5, SR_TID.X ;  /* 0x0000000000057919 */ /* 0x000e240000002100 */
[C---:B------:R-:W-:Y:S01]  /*e8a0*/  R2UR UR4, R8.reuse ;  /* 0x00000000080472ca */ /* 0x040fe200000e0000 */
[----:B------:R-:W-:-:S05]  /*e8b0*/  VIADD R10, R8, 0x2 ;  /* 0x00000002080a7836 */ /* 0x000fca0000000000 */
[----:B------:R-:W-:Y:S01]  /*e8c0*/  R2UR UR8, R10 ;  /* 0x000000000a0872ca */ /* 0x000fe200000e0000 */
[----:B------:R-:W-:-:S05]  /*e8d0*/  VIADD R10, R8, 0x4 ;  /* 0x00000004080a7836 */ /* 0x000fca0000000000 */
[----:B------:R-:W-:Y:S01]  /*e8e0*/  R2UR UR12, R10 ;  /* 0x000000000a0c72ca */ /* 0x000fe200000e0000 */
[----:B------:R-:W-:Y:S01]  /*e8f0*/  HGMMA.64x96x16.F32.BF16 R88, gdesc[UR4].tnspB, R88, gsb0 ;  /* 0x41600000045879f0 */ /* 0x000fe20008001858 */
[----:B------:R-:W-:-:S05]  /*e900*/  VIADD R10, R8, 0x6 ;  /* 0x00000006080a7836 */ /* 0x000fca0000000000 */
[----:B------:R-:W-:Y:S01]  /*e910*/  R2UR UR16, R10 ;  /* 0x000000000a1072ca */ /* 0x000fe200000e0000 */
[----:B------:R-:W-:-:S05]  /*e920*/  VIADD R10, R8, 0x600 ;  /* 0x00000600080a7836 */ /* 0x000fca0000000000 */
[----:B------:R-:W-:Y:S01]  /*e930*/  R2UR UR20, R10 ;  /* 0x000000000a1472ca */ /* 0x000fe200000e0000 */
[----:B------:R-:W-:Y:S01]  /*e940*/  VIADD R10, R8, 0x602 ;  /* 0x00000602080a7836 */ /* 0x000fe20000000000 */
[----:B0-----:R-:W-:-:S04]  /*e950*/  SHF.R.U32.HI R0, RZ, 0x7, R5 ;  /* 0x00000007ff007819 */ /* 0x001fc80000011605 */
[----:B------:R-:W-:Y:S01]  /*e960*/  R2UR UR24, R10 ;  /* 0x000000000a1872ca */ /* 0x000fe200000e0000 */
[C---:B------:R-:W-:Y:S01]  /*e970*/  VIADD R10, R8.reuse, 0x604 ;  /* 0x00000604080a7836 */ /* 0x040fe20000000000 */
[----:B------:R-:W-:Y:S01]  /*e980*/  ISETP.GE.U32.AND P1, PT, R5, 0x180, PT ;  /* 0x000001800500780c */ /* 0x000fe20003f26070 */
[----:B------:R-:W-:Y:S02]  /*e990*/  VIADD R8, R8, 0x606 ;  /* 0x0000060608087836 */ /* 0x000fe40000000000 */
[----:B------:R-:W-:Y:S01]  /*e9a0*/  VIADD R0, R0, 0x9 ;  /* 0x0000000900007836 */ /* 0x000fe20000000000 */
[----:B------:R-:W-:Y:S02]  /*e9b0*/  R2UR UR28, R10 ;  /* 0x000000000a1c72ca */ /* 0x000fe400000e0000 */
[----:B------:R-:W-:Y:S02]  /*e9c0*/  R2UR UR32, R8 ;  /* 0x00000000082072ca */ /* 0x000fe400000e0000 */
[----:B------:R-:W-:Y:S01]  /*e9d0*/  SEL R0, R0, 0x9, !P1 ;  /* 0x0000000900007807 */ /* 0x000fe20004800000 */
[----:B------:R-:W-:-:S02]  /*e9e0*/  WARPGROUP.DEPBAR.LE gsb0, 0x0 ;  /* 0x00008000000079c5 */ /* 0x000fc40000010000 */
[----:B------:R-:W-:-:S06]  /*e9f0*/  WARPGROUP.ARRIVE ;  /* 0x00000000000079c5 */ /* 0x000fcc0000000000 */
[----:B------:R-:W-:Y:S03]  /*ea00*/  HGMMA.64x96x16.F32.BF16 R88, gdesc[UR8].tnspB, R88, gsb0 ;  /* 0x41600000085879f0 */ /* 0x000fe60008001858 */
[----:B------:R-:W-:Y:S02]  /*ea10*/  WARPGROUP.DEPBAR.LE gsb0, 0x0 ;  /* 0x00008000000079c5 */ /* 0x000fe40000010000 */
        /* <DEDUP_REMOVED lines=18> */
[----:B------:R0:W-:Y:S06]  /*eb40*/  BAR.ARV R0, 0x100 ;  /* 0x000400000000751d */ /* 0x0001ec0000002000 */
[----:B------:R-:W-:Y:S05]  /*eb50*/  @!P0 BRA `(.L_x_10530) ;  /* 0x0000000000048947 */ /* 0x000fea0003800000 */
[----:B------:R-:W-:Y:S01]  /*eb60*/  BPT.TRAP 0x1 ;  /* 0x000000040000795c */ /* 0x000fe20000300000 */
.L_x_10530:
[----:B0-----:R-:W-:Y:S01]  /*eb70*/  IMAD R0, R140, 0x8, R2 ;  /* 0x000000088c007824 */ /* 0x001fe200078e0202 */
[----:B------:R-:W-:Y:S01]  /*eb80*/  UMOV UR41, UR44 ;  /* 0x0000002c00297c82 */ /* 0x000fe20008000000 */
[----:B------:R-:W-:Y:S02]  /*eb90*/  IMAD.U32 R3, RZ, RZ, UR39 ;  /* 0x00000027ff037e24 */ /* 0x000fe4000f8e00ff */
        /* <DEDUP_REMOVED lines=76> */
[----:B------:R-:W-:-:S04]  /*f060*/  FMUL.FTZ R5, R0, UR41 ;  /* 0x0000002900057c20 */ /* 0x000fc80008410000 */
[----:B------:R-:W-:Y:S01]  /*f070*/  FADD.FTZ R7, -R3, R6 ;  /* 0x0000000603077221 */ /* 0x000fe20000010100 */
        /* <DEDUP_REMOVED lines=35> */
[----:B------:R-:W-:Y:S02]  /*f2b0*/  MUFU.EX2 R6, R6 ;  /* 0x0000000600067308 */ /* 0x000fe40000000800 */
        /* <DEDUP_REMOVED lines=36> */
[----:B------:R-:W-:-:S02]  /*f500*/  FFMA.FTZ R5, R87, UR41, -R5 ;  /* 0x0000002957057c23 */ /* 0x000fc40008010805 */
        /* <DEDUP_REMOVED lines=126> */
.L_x_10531:
[----:B------:R-:W2:Y:S04]  /*fcf0*/  LDL R62, [R1+0x30] ;  /* 0x00003000013e7983 */ /* 0x000ea80000100800 */
[----:B------:R-:W3:Y:S01]  /*fd00*/  LDL R70, [R1+0x50] ;  /* 0x0000500001467983 */ /* 0x000ee20000100800 */
[----:B------:R-:W-:-:S03]  /*fd10*/  IMAD R4, R4, 0x8, R2 ;  /* 0x0000000804047824 */ /* 0x000fc600078e0202 */
[----:B------:R-:W4:Y:S04]  /*fd20*/  LDL R46, [R1+0x38] ;  /* 0x00003800012e7983 */ /* 0x000f280000100800 */
[----:B------:R-:W5:Y:S04]  /*fd30*/  LDL R38, [R1+0x34] ;  /* 0x0000340001267983 */ /* 0x000f680000100800 */
[----:B------:R-:W5:Y:S01]  /*fd40*/  LDL R54, [R1+0x54] ;  /* 0x0000540001367983 */ /* 0x000f620000100800 */
[----:B------:R-:W-:Y:S02]  /*fd50*/  VIADD R4, R4, 0x2d860 ;  /* 0x0002d86004047836 */ /* 0x000fe40000000000 */
[----:B------:R-:W-:-:S05]  /*fd60*/  IMAD.U32 R30, RZ, RZ, UR39 ;  /* 0x00000027ff1e7e24 */ /* 0x000fca000f8e00ff */
[----:B------:R-:W-:-:S04]  /*fd70*/  PRMT R4, R30, 0x654, R4 ;  /* 0x000006541e047816 */ /* 0x000fc80000000004 */
[----:B------:R0:W-:Y:S02]  /*fd80*/  SYNCS.ARRIVE.TRANS64.RED.A1T0 RZ, [R4+URZ], RZ ;  /* 0x000000ff04ff79a7 */ /* 0x0001e4000810043f */
[----:B0-----:R-:W5:Y:S01]  /*fd90*/  LDL R4, [R1+0x3c] ;  /* 0x00003c0001047983 */ /* 0x001f620000100800 */
        /* <DEDUP_REMOVED lines=81> */
[----:B------:R-:W-:Y:S02]  /*102b0*/  IMAD.MOV.U32 R7, RZ, RZ, R0 ;  /* 0x000000ffff077224 */ /* 0x000fe400078e0000 */
[----:B------:R-:W-:Y:S01]  /*102c0*/  IMAD.MOV.U32 R5, RZ, RZ, R151 ;  /* 0x000000ffff057224 */ /* 0x000fe200078e0097 */
[----:B--2---:R0:W-:Y:S04]  /*102d0*/  STSM.16.M88.4 [R62+0x21800], R24 ;  /* 0x021800183e007844 */ /* 0x0041e80000000200 */
[----:B---3--:R0:W-:Y:S04]  /*102e0*/  STSM.16.M88.4 [R70], R32 ;  /* 0x0000002046007844 */ /* 0x0081e80000000200 */
[----:B----4-:R0:W-:Y:S04]  /*102f0*/  STSM.16.M88.4 [R46], R40 ;  /* 0x000000282e007844 */ /* 0x0101e80000000200 */
[----:B-----5:R0:W-:Y:S04]  /*10300*/  STSM.16.M88.4 [R38], R48 ;  /* 0x0000003026007844 */ /* 0x0201e80000000200 */
[----:B------:R0:W-:Y:S04]  /*10310*/  STSM.16.M88.4 [R62+0x27800], R56 ;  /* 0x027800383e007844 */ /* 0x0001e80000000200 */
[----:B------:R0:W-:Y:S04]  /*10320*/  STSM.16.M88.4 [R54], R64 ;  /* 0x0000004036007844 */ /* 0x0001e80000000200 */
[----:B------:R0:W-:Y:S04]  /*10330*/  STSM.16.M88.4 [R46+0x6000], R72 ;  /* 0x006000482e007844 */ /* 0x0001e80000000200 */
[----:B------:R0:W-:Y:S01]  /*10340*/  STSM.16.M88.4 [R38+0x6000], R80 ;  /* 0x0060005026007844 */ /* 0x0001e20000000200 */
[----:B------:R-:W-:Y:S01]  /*10350*/  @!PT LDS RZ, [RZ] ;  /* 0x00000000fffff984 */ /* 0x000fe20000000800 */
[----:B------:R-:W-:Y:S01]  /*10360*/  @!PT LDS RZ, [RZ] ;  /* 0x00000000fffff984 */ /* 0x000fe20000000800 */
[----:B------:R-:W-:Y:S01]  /*10370*/  @!PT LDS RZ, [RZ] ;  /* 0x00000000fffff984 */ /* 0x000fe20000000800 */
[----:B------:R-:W-:Y:S01]  /*10380*/  @!PT LDS RZ, [RZ] ;  /* 0x00000000fffff984 */ /* 0x000fe20000000800 */
[----:B------:R1:W-:Y:S06]  /*10390*/  MEMBAR.ALL.CTA ;  /* 0x0000000000007992 */ /* 0x0003ec0000008000 */
[----:B-1----:R-:W1:Y:S01]  /*103a0*/  FENCE.VIEW.ASYNC.S ;  /* 0x00000000000073c6 */ /* 0x002e620000000000 */
[C---:B------:R-:W-:Y:S01]  /*103b0*/  ISETP.GT.AND P1, PT, R20.reuse, R4, PT ;  /* 0x000000041400720c */ /* 0x040fe20003f24270 */
[----:B------:R-:W-:-:S02]  /*103c0*/  VIADD R20, R20, 0xffffffff ;  /* 0xffffffff14147836 */ /* 0x000fc40000000000 */
[----:B------:R-:W-:Y:S01]  /*103d0*/  IMAD.MOV.U32 R4, RZ, RZ, R140 ;  /* 0x000000ffff047224 */ /* 0x000fe200078e008c */
[----:B-1----:R-:W-:-:S09]  /*103e0*/  NOP ;  /* 0x0000000000007918 */ /* 0x002fd20000000000 */
[----:B0-----:R-:W-:Y:S05]  /*103f0*/  @P1 BRA `(.L_x_10532) ;  /* 0xffffffd800d41947 */ /* 0x001fea000383ffff */
.L_x_10520:
[----:B------:R-:W-:Y:S05]  /*10400*/  WARPSYNC.ALL ;  /* 0x0000000000007948 */ /* 0x000fea0003800000 */
[----:B------:R-:W-:Y:S06]  /*10410*/  BAR.ARV 0x8, 0x200 ;  /* 0x0208000000007b1d */ /* 0x000fec0000002000 */
[----:B------:R-:W-:Y:S05]  /*10420*/  @!P0 BRA `(.L_x_10533) ;  /* 0x0000000000048947 */ /* 0x000fea0003800000 */
[----:B------:R-:W-:Y:S01]  /*10430*/  BPT.TRAP 0x1 ;  /* 0x000000040000795c */ /* 0x000fe20000300000 */
.L_x_10533:
[----:B------:R-:W-:Y:S01]  /*10440*/  IMAD R12, R140, 0x8, R2 ;  /* 0x000000088c0c7824 */ /* 0x000fe200078e0202 */
[----:B------:R-:W-:-:S04]  /*10450*/  SHF.L.U32 R7, R151, 0x1f, RZ ;  /* 0x0000001f97077819 */ /* 0x000fc800000006ff */
[----:B------:R0:W1:Y:S01]  /*10460*/  SYNCS.PHASECHK.TRANS64.TRYWAIT P1, [R12+URZ+0x2d850], R7 ;  /* 0x02d850070c0075a7 */ /* 0x000062000802017f */
[----:B------:R-:W-:Y:S05]  /*10470*/  @!P0 BRA `(.L_x_10534) ;  /* 0x0000000000048947 */ /* 0x000fea0003800000 */
[----:B------:R-:W-:Y:S01]  /*10480*/  BPT.TRAP 0x1 ;  /* 0x000000040000795c */ /* 0x000fe20000300000 */
.L_x_10534:
[----:B------:R-:W2:Y:S01]  /*10490*/  LDL.LU R4, [R1+0x48] ;  /* 0x0000480001047983 */ /* 0x000ea20000300800 */
[----:B------:R-:W-:Y:S02]  /*104a0*/  VIADD R2, R2, 0x400 ;  /* 0x0000040002027836 */ /* 0x000fe40000000000 */
[----:B------:R-:W-:-:S03]  /*104b0*/  IMAD.MOV.U32 R5, RZ, RZ, 0x40000040 ;  /* 0x40000040ff057424 */ /* 0x000fc600078e00ff */
[----:B------:R-:W-:-:S04]  /*104c0*/  SHF.R.U32.HI R2, RZ, 0x4, R2 ;  /* 0x00000004ff027819 */ /* 0x000fc80000011602 */
[----:B------:R-:W-:-:S04]  /*104d0*/  LOP3.LUT R2, R2, 0x3fff, RZ, 0xc0, !PT ;  /* 0x00003fff02027812 */ /* 0x000fc800078ec0ff */
[----:B------:R-:W-:Y:S02]  /*104e0*/  LOP3.LUT R9, R2, 0x2000000, RZ, 0xfc, !PT ;  /* 0x0200000002097812 */ /* 0x000fe400078efcff */
[----:B--2---:R-:W-:Y:S01]  /*104f0*/  LOP3.LUT R4, R4, 0x10000, RZ, 0xfc, !PT ;  /* 0x0001000004047812 */ /* 0x004fe200078efcff */
[----:B-1----:R-:W-:Y:S06]  /*10500*/  @P1 BRA `(.L_x_10535) ;  /* 0x0000000000081947 */ /* 0x002fec0003800000 */
[----:B------:R-:W1:Y:S02]  /*10510*/  SYNCS.PHASECHK.TRANS64.TRYWAIT P1, [R12+URZ+0x2d850], R7 ;  /* 0x02d850070c0075a7 */ /* 0x000e64000802017f */
[----:B-1----:R-:W-:Y:S05]  /*10520*/  @!P1 BRA `(.L_x_10536) ;  /* 0x000000b000d09947 */ /* 0x002fea0003800000 */
.L_x_10535:
[----:B------:R-:W-:Y:S01]  /*10530*/  IMAD R6, R140, 0x600, R9 ;  /* 0x000006008c067824 */ /* 0x000fe200078e0209 */
[----:B------:R-:W-:Y:S05]  /*10540*/  WARPSYNC.ALL ;  /* 0x0000000000007948 */ /* 0x000fea0003800000 */
[----:B01----:R-:W-:Y:S01]  /*10550*/  IMAD.MOV.U32 R7, RZ, RZ, -0x7fffffe0 ;  /* 0x80000020ff077424 */ /* 0x003fe200078e00ff */
[C---:B------:R-:W-:Y:S01]  /*10560*/  R2UR UR4, R4.reuse ;  /* 0x00000000040472ca */ /* 0x040fe200000e0000 */
[----:B------:R-:W-:Y:S01]  /*10570*/  WARPGROUP.ARRIVE ;  /* 0x00000000000079c5 */ /* 0x000fe20000000000 */
[----:B------:R-:W-:Y:S01]  /*10580*/  R2UR UR5, R5 ;  /* 0x00000000050572ca */ /* 0x000fe200000e0000 */
[----:B------:R-:W-:Y:S01]  /*10590*/  VIADD R8, R4, 0x2 ;  /* 0x0000000204087836 */ /* 0x000fe20000000000 */
[C---:B------:R-:W-:Y:S01]  /*105a0*/  R2UR UR6, R6.reuse ;  /* 0x00000000060672ca */ /* 0x040fe200000e0000 */
[----:B------:R-:W-:Y:S01]  /*105b0*/  VIADD R10, R6, 0x40 ;  /* 0x00000040060a7836 */ /* 0x000fe20000000000 */
[----:B------:R-:W-:Y:S01]  /*105c0*/  R2UR UR7, R7 ;  /* 0x00000000070772ca */ /* 0x000fe200000e0000 */
[----:B------:R-:W-:Y:S01]  /*105d0*/  IMAD.MOV.U32 R9, RZ, RZ, 0x40000040 ;  /* 0x40000040ff097424 */ /* 0x000fe200078e00ff */
[----:B------:R-:W0:Y:S01]  /*105e0*/  SHFL.BFLY PT, R2, R141, 0x2, 0x1f ;  /* 0x0c401f008d027f89 */ /* 0x000e2200000e0000 */
[----:B------:R-:W-:-:S02]  /*105f0*/  IMAD.MOV.U32 R11, RZ, RZ, -0x7fffffe0 ;  /* 0x80000020ff0b7424 */ /* 0x000fc400078e00ff */
[----:B------:R-:W-:Y:S02]  /*10600*/  IMAD.MOV.U32 R5, RZ, RZ, 0x40000040 ;  /* 0x40000040ff057424 */ /* 0x000fe400078e00ff */
[----:B------:R-:W-:Y:S02]  /*10610*/  IMAD.MOV.U32 R7, RZ, RZ, -0x7fffffe0 ;  /* 0x80000020ff077424 */ /* 0x000fe400078e00ff */
[----:B------:R-:W-:Y:S02]  /*10620*/  IMAD.MOV.U32 R51, RZ, RZ, RZ ;  /* 0x000000ffff337224 */ /* 0x000fe400078e00ff */
[----:B------:R-:W-:Y:S02]  /*10630*/  IMAD.U32 R13, RZ, RZ, UR41 ;  /* 0x00000029ff0d7e24 */ /* 0x000fe4000f8e00ff */
[----:B------:R-:W-:Y:S01]  /*10640*/  HGMMA.64x96x16.F32.BF16 R88, gdesc[UR4].tnspB, R88, gsb0 ;  /* 0x41600000045879f0 */ /* 0x000fe20008001858 */
[----:B------:R-:W-:Y:S01]  /*10650*/  R2UR UR4, R8 ;  /* 0x00000000080472ca */ /* 0x000fe200000e0000 */
[----:B------:R-:W-:Y:S01]  /*10660*/  VIADD R8, R4, 0x4 ;  /* 0x0000000404087836 */ /* 0x000fe20000000000 */
[----:B------:R-:W-:Y:S01]  /*10670*/  R2UR UR5, R9 ;  /* 0x00000000090572ca */ /* 0x000fe200000e0000 */
[----:B------:R-:W-:Y:S01]  /*10680*/  IMAD.MOV.U32 R9, RZ, RZ, 0x40000040 ;  /* 0x40000040ff097424 */ /* 0x000fe200078e00ff */
[----:B------:R-:W-:Y:S01]  /*10690*/  R2UR UR6, R10 ;  /* 0x000000000a0672ca */ /* 0x000fe200000e0000 */
[----:B------:R-:W-:Y:S01]  /*106a0*/  VIADD R10, R6, 0x80 ;  /* 0x00000080060a7836 */ /* 0x000fe20000000000 */
[----:B------:R-:W-:Y:S01]  /*106b0*/  R2UR UR7, R11 ;  /* 0x000000000b0772ca */ /* 0x000fe200000e0000 */
[----:B------:R-:W-:Y:S01]  /*106c0*/  IMAD.MOV.U32 R11, RZ, RZ, -0x7fffffe0 ;  /* 0x80000020ff0b7424 */ /* 0x000fe200078e00ff */
[----:B------:R-:W-:-:S02]  /*106d0*/  WARPGROUP.DEPBAR.LE gsb0, 0x0 ;  /* 0x00008000000079c5 */ /* 0x000fc40000010000 */
[----:B------:R-:W-:-:S09]  /*106e0*/  WARPGROUP.ARRIVE ;  /* 0x00000000000079c5 */ /* 0x000fd20000000000 */
        /* <DEDUP_REMOVED lines=9> */
[----:B------:R-:W-:Y:S02]  /*10780*/  WARPGROUP.DEPBAR.LE gsb0, 0x0 ;  /* 0x00008000000079c5 */ /* 0x000fe40000010000 */
        /* <DEDUP_REMOVED lines=31> */
[----:B------:R-:W-:Y:S02]  /*10980*/  IMAD.MOV.U32 R11, RZ, RZ, -0x7fffffe0 ;  /* 0x80000020ff0b7424 */ /* 0x000fe400078e00ff */
[----:B------:R-:W-:-:S02]  /*10990*/  VIADD R4, R4, 0x606 ;  /* 0x0000060604047836 */ /* 0x000fc40000000000 */
[----:B------:R-:W-:Y:S01]  /*109a0*/  VIADD R6, R6, 0x1c0 ;  /* 0x000001c006067836 */ /* 0x000fe20000000000 */
[----:B------:R-:W-:Y:S02]  /*109b0*/  WARPGROUP.DEPBAR.LE gsb0, 0x0 ;  /* 0x00008000000079c5 */ /* 0x000fe40000010000 */
[----:B------:R-:W-:-:S06]  /*109c0*/  WARPGROUP.ARRIVE ;  /* 0x00000000000079c5 */ /* 0x000fcc0000000000 */
[----:B------:R-:W-:Y:S01]  /*109d0*/  HGMMA.64x96x16.F32.BF16 R88, gdesc[UR4].tnspB, R88, gsb0 ;  /* 0x41600000045879f0 */ /* 0x000fe20008001858 */
[----:B------:R-:W-:Y:S02]  /*109e0*/  R2UR UR4, R8 ;  /* 0x00000000080472ca */ /* 0x000fe400000e0000 */
[----:B------:R-:W-:Y:S02]  /*109f0*/  R2UR UR5, R9 ;  /* 0x00000000090572ca */ /* 0x000fe400000e0000 */
[----:B------:R-:W-:Y:S02]  /*10a00*/  R2UR UR6, R10 ;  /* 0x000000000a0672ca */ /* 0x000fe400000e0000 */
[----:B------:R-:W-:Y:S01]  /*10a10*/  R2UR UR7, R11 ;  /* 0x000000000b0772ca */ /* 0x000fe200000e0000 */
[----:B------:R-:W-:Y:S02]  /*10a20*/  WARPGROUP.DEPBAR.LE gsb0, 0x0 ;  /* 0x00008000000079c5 */ /* 0x000fe40000010000 */
[----:B------:R-:W-:-:S10]  /*10a30*/  WARPGROUP.ARRIVE ;  /* 0x00000000000079c5 */ /* 0x000fd40000000000 */
[----:B------:R-:W-:Y:S01]  /*10a40*/  HGMMA.64x96x16.F32.BF16 R88, gdesc[UR4].tnspB, R88, gsb0 ;  /* 0x41600000045879f0 */ /* 0x000fe20008001858 */
[----:B------:R-:W-:Y:S01]  /*10a50*/  R2UR UR4, R4 ;  /* 0x00000000040472ca */ /* 0x000fe200000e0000 */
[----:B0-----:R-:W-:Y:S01]  /*10a60*/  FADD.FTZ R4, R2, R141 ;  /* 0x0000008d02047221 */ /* 0x001fe20000010000 */
[----:B------:R-:W-:Y:S01]  /*10a70*/  R2UR UR5, R5 ;  /* 0x00000000050572ca */ /* 0x000fe200000e0000 */
[----:B------:R-:W-:Y:S01]  /*10a80*/  IMAD.MOV.U32 R2, RZ, RZ, RZ ;  /* 0x000000ffff027224 */ /* 0x000fe200078e00ff */
[----:B------:R-:W-:Y:S02]  /*10a90*/  R2UR UR6, R6 ;  /* 0x00000000060672ca */ /* 0x000fe400000e0000 */
[----:B------:R-:W-:Y:S01]  /*10aa0*/  R2UR UR7, R7 ;  /* 0x00000000070772ca */ /* 0x000fe200000e0000 */
[----:B------:R-:W0:Y:S04]  /*10ab0*/  SHFL.BFLY PT, R6, R21, 0x2, 0x1f ;  /* 0x0c401f0015067f89 */ /* 0x000e2800000e0000 */
[----:B------:R-:W1:Y:S01]  /*10ac0*/  SHFL.BFLY PT, R5, R4, 0x1, 0x1f ;  /* 0x0c201f0004057f89 */ /* 0x000e6200000e0000 */
[----:B0-----:R-:W-:Y:S01]  /*10ad0*/  FADD.FTZ R6, R6, R21 ;  /* 0x0000001506067221 */ /* 0x001fe20000010000 */
[----:B-1----:R-:W-:-:S04]  /*10ae0*/  FADD.FTZ R10, R4, R5 ;  /* 0x00000005040a7221 */ /* 0x002fc80000010000 */
[----:B------:R-:W0:Y:S01]  /*10af0*/  SHFL.BFLY PT, R7, R6, 0x1, 0x1f ;  /* 0x0c201f0006077f89 */ /* 0x000e2200000e0000 */
[----:B------:R-:W-:Y:S02]  /*10b00*/  IMAD.MOV.U32 R5, RZ, RZ, -0x800000 ;  /* 0xff800000ff057424 */ /* 0x000fe400078e00ff */
[----:B------:R-:W-:Y:S01]  /*10b10*/  IMAD.MOV.U32 R4, RZ, RZ, -0x800000 ;  /* 0xff800000ff047424 */ /* 0x000fe200078e00ff */
[----:B------:R-:W-:-:S13]  /*10b20*/  FSETP.NE.FTZ.AND P1, PT, R10, RZ, PT ;  /* 0x000000ff0a00720b */ /* 0x000fda0003f35000 */
[----:B------:R-:W1:Y:S01]  /*10b30*/  @P1 MUFU.LG2 R8, R10 ;  /* 0x0000000a00081308 */ /* 0x000e620000000c00 */
[----:B0-----:R-:W-:-:S07]  /*10b40*/  FADD.FTZ R11, R6, R7 ;  /* 0x00000007060b7221 */ /* 0x001fce0000010000 */
[----:B------:R-:W-:Y:S01]  /*10b50*/  @P1 MUFU.RCP R51, R10 ;  /* 0x0000000a00331308 */ /* 0x000fe20000001000 */
[----:B------:R-:W-:Y:S01]  /*10b60*/  IMAD.U32 R7, RZ, RZ, UR41 ;  /* 0x00000029ff077e24 */ /* 0x000fe2000f8e00ff */
[----:B------:R-:W-:-:S03]  /*10b70*/  FSETP.NE.FTZ.AND P2, PT, R11, RZ, PT ;  /* 0x000000ff0b00720b */ /* 0x000fc60003f55000 */
[----:B------:R-:W-:Y:S01]  /*10b80*/  @P1 FMUL.FTZ R7, R7, 0.69314718246459960938 ;  /* 0x3f31721807071820 */ /* 0x000fe20000410000 */
[----:B-1----:R-:W-:-:S04]  /*10b90*/  @P1 FMUL.FTZ R8, R8, 0.69314718246459960938 ;  /* 0x3f31721808081820 */ /* 0x002fc80000410000 */
[----:B------:R-:W-:-:S05]  /*10ba0*/  @P1 FFMA.FTZ R5, R7, R0, R8 ;  /* 0x0000000007051223 */ /* 0x000fca0000010008 */
[----:B------:R-:W0:Y:S01]  /*10bb0*/  @P2 MUFU.LG2 R9, R11 ;  /* 0x0000000b00092308 */ /* 0x000e220000000c00 */
[----:B------:R-:W-:-:S07]  /*10bc0*/  @P2 FMUL.FTZ R13, R13, 0.69314718246459960938 ;  /* 0x3f3172180d0d2820 */ /* 0x000fce0000410000 */
[----:B------:R1:W2:Y:S01]  /*10bd0*/  @P2 MUFU.RCP R2, R11 ;  /* 0x0000000b00022308 */ /* 0x0002a20000001000 */
[----:B0-----:R-:W-:-:S04]  /*10be0*/  @P2 FMUL.FTZ R6, R9, 0.69314718246459960938 ;  /* 0x3f31721809062820 */ /* 0x001fc80000410000 */
[----:B------:R-:W-:Y:S01]  /*10bf0*/  @P2 FFMA.FTZ R4, R13, R3, R6 ;  /* 0x000000030d042223 */ /* 0x000fe20000010006 */
[----:B------:R-:W-:Y:S02]  /*10c00*/  WARPGROUP.DEPBAR.LE gsb0, 0x0 ;  /* 0x00008000000079c5 */ /* 0x000fe40000010000 */
[----:B------:R-:W-:-:S06]  /*10c10*/  WARPGROUP.ARRIVE ;  /* 0x00000000000079c5 */ /* 0x000fcc0000000000 */
[----:B------:R-:W-:Y:S03]  /*10c20*/  HGMMA.64x96x16.F32.BF16 R88, gdesc[UR4].tnspB, R88, gsb0 ;  /* 0x41600000045879f0 */ /* 0x000fe60008001858 */
[----:B------:R-:W-:Y:S02]  /*10c30*/  WARPGROUP.DEPBAR.LE gsb0, 0x0 ;  /* 0x00008000000079c5 */ /* 0x000fe40000010000 */
[----:B-12---:R-:W-:Y:S05]  /*10c40*/  @!P0 BRA `(.L_x_10537) ;  /* 0x0000000000048947 */ /* 0x006fea0003800000 */
[----:B------:R-:W-:Y:S01]  /*10c50*/  BPT.TRAP 0x1 ;  /* 0x000000040000795c */ /* 0x000fe20000300000 */
.L_x_10537:
        /* <DEDUP_REMOVED lines=59> */
.L_x_10478:
[----:B------:R-:W-:Y:S05]  /*11010*/  WARPSYNC.ALL ;  /* 0x0000000000007948 */ /* 0x000fea0003800000 */
[----:B------:R-:W1:Y:S08]  /*11020*/  S2UR UR39, SR_CgaCtaId ;  /* 0x00000000002779c3 */ /* 0x000e700000008800 */
[----:B------:R-:W-:Y:S06]  /*11030*/  BAR.SYNC.DEFER_BLOCKING 0x5, 0x200 ;  /* 0x0148000000007b1d */ /* 0x000fec0000010000 */
[----:B------:R-:W-:Y:S01]  /*11040*/  UMOV UR4, 0x400 ;  /* 0x0000040000047882 */ /* 0x000fe20000000000 */
[----:B------:R-:W-:Y:S01]  /*11050*/  BSSY B0, `(.L_x_10538) ;  /* 0x00002b9000007945 */ /* 0x000fe20003800000 */
[----:B-1----:R-:W-:-:S06]  /*11060*/  ULEA UR4, UR39, UR4, 0x18 ;  /* 0x0000000427047291 */ /* 0x002fcc000f8ec03f */
[----:B------:R-:W-:-:S05]  /*11070*/  IMAD.U32 R2, RZ, RZ, UR4 ;  /* 0x00000004ff027e24 */ /* 0x000fca000f8e00ff */
[----:B------:R1:W2:Y:S01]  /*11080*/  LDS.128 R96, [R2+0x2d8d0] ;  /* 0x02d8d00002607984 */ /* 0x0002a20000000c00 */
[----:B------:R-:W-:Y:S06]  /*11090*/  BAR.ARV 0x4, 0x200 ;  /* 0x0108000000007b1d */ /* 0x000fec0000002000 */
[----:B------:R-:W-:Y:S05]  /*110a0*/  @P0 BRA `(.L_x_10539) ;  /* 0x0000001c00f00947 */ /* 0x000fea0003800000 */
[----:B------:R-:W4:Y:S01]  /*110b0*/  LDL R0, [R1+0xd8] ;  /* 0x0000d80001007983 */ /* 0x000f220000100800 */
[----:B------:R-:W-:-:S03]  /*110c0*/  ULDC UR4, c[0x0][0xad4] ;  /* 0x0002b50000047ab9 */ /* 0x000fc60000000800 */
[----:B------:R-:W2:Y:S04]  /*110d0*/  LDL.LU R30, [R1+0x58] ;  /* 0x00005800011e7983 */ /* 0x000ea80000300800 */
[----:B------:R-:W2:Y:S04]  /*110e0*/  LDL.LU R81, [R1+0x60] ;  /* 0x0000600001517983 */ /* 0x000ea80000300800 */
[----:B------:R-:W2:Y:S01]  /*110f0*/  LDL.LU R80, [R1+0x64] ;  /* 0x0000640001507983 */ /* 0x000ea20000300800 */
[----:B------:R-:W0:Y:S01]  /*11100*/  S2R R3, SR_SWINHI ;  /* 0x0000000000037919 */ /* 0x000e220000002f00 */
[----:B------:R-:W-:-:S02]  /*11110*/  MOV R74, R2 ;  /* 0x00000002004a7202 */ /* 0x000fc40000000f00 */
[----:B0-----:R-:W-:-:S03]  /*11120*/  MOV R75, R3 ;  /* 0x00000003004b7202 */ /* 0x001fc60000000f00 */
[----:B----4-:R-:W-:-:S03]  /*11130*/  IMAD.WIDE R8, R0, 0x2, R74 ;  /* 0x0000000200087825 */ /* 0x010fc600078e024a */
[C---:B------:R-:W-:Y:S02]  /*11140*/  LOP3.LUT R3, R8.reuse, 0x180, RZ, 0xc0, !PT ;  /* 0x0000018008037812 */ /* 0x040fe400078ec0ff */
[C---:B------:R-:W-:Y:S02]  /*11150*/  IADD3 R10, P2, R8.reuse, 0x3020, RZ ;  /* 0x00003020080a7810 */ /* 0x040fe40007f5e0ff */
[----:B------:R-:W-:Y:S02]  /*11160*/  SHF.R.U64 R3, R3, 0x3, RZ ;  /* 0x0000000303037819 */ /* 0x000fe400000012ff */
[C---:B------:R-:W-:Y:S02]  /*11170*/  IADD3 R11, P4, R8.reuse, 0x20, RZ ;  /* 0x00000020080b7810 */ /* 0x040fe40007f9e0ff */
[C---:B---3--:R-:W-:Y:S02]  /*11180*/  IADD3 R31, P3, R8.reuse, 0x3000, RZ ;  /* 0x00003000081f7810 */ /* 0x048fe40007f7e0ff */
[----:B------:R-:W-:-:S02]  /*11190*/  IADD3 R12, P1, R8, 0x6000, RZ ;  /* 0x00006000080c7810 */ /* 0x000fc40007f3e0ff */
[----:B------:R-:W-:Y:S02]  /*111a0*/  IADD3 R77, P0, R8, 0x6020, RZ ;  /* 0x00006020084d7810 */ /* 0x000fe40007f1e0ff */
[----:B------:R-:W-:Y:S02]  /*111b0*/  LOP3.LUT R8, R3, R8, RZ, 0x3c, !PT ;  /* 0x0000000803087212 */ /* 0x000fe400078e3cff */
[----:B------:R-:W-:Y:S01]  /*111c0*/  LOP3.LUT R3, R10, 0x180, RZ, 0xc0, !PT ;  /* 0x000001800a037812 */ /* 0x000fe200078ec0ff */
[----:B------:R-:W-:Y:S01]  /*111d0*/  IMAD.X R15, RZ, RZ, R9, P0 ;  /* 0x000000ffff0f7224 */ /* 0x000fe200000e0609 */
[----:B--2---:R-:W-:Y:S02]  /*111e0*/  ISETP.NE.AND P0, PT, R30, RZ, PT ;  /* 0x000000ff1e00720c */ /* 0x004fe40003f05270 */
[----:B------:R-:W-:-:S04]  /*111f0*/  SHF.R.U64 R3, R3, 0x3, RZ ;  /* 0x0000000303037819 */ /* 0x000fc800000012ff */
[----:B------:R-:W-:Y:S02]  /*11200*/  LOP3.LUT R28, R3, R10, RZ, 0x3c, !PT ;  /* 0x0000000a031c7212 */ /* 0x000fe400078e3cff */
[----:B------:R-:W-:Y:S01]  /*11210*/  SEL R3, R30, UR4, P0 ;  /* 0x000000041e037c07 */ /* 0x000fe20008000000 */
[----:B------:R-:W-:Y:S05]  /*11220*/  WARPSYNC.ALL ;  /* 0x0000000000007948 */ /* 0x000fea0003800000 */
[----:B------:R-:W-:Y:S01]  /*11230*/  LOP3.LUT R0, R11, 0x180, RZ, 0xc0, !PT ;  /* 0x000001800b007812 */ /* 0x000fe200078ec0ff */
[--C-:B------:R-:W-:Y:S01]  /*11240*/  IMAD.X R25, RZ, RZ, R9.reuse, P4 ;  /* 0x000000ffff197224 */ /* 0x100fe200020e0609 */
[----:B------:R-:W-:Y:S01]  /*11250*/  LOP3.LUT R14, R77, 0x180, RZ, 0xc0, !PT ;  /* 0x000001804d0e7812 */ /* 0x000fe200078ec0ff */
[--C-:B------:R-:W-:Y:S01]  /*11260*/  IMAD.X R27, RZ, RZ, R9.reuse, P3 ;  /* 0x000000ffff1b7224 */ /* 0x100fe200018e0609 */
[----:B------:R-:W-:Y:S01]  /*11270*/  SHF.R.U64 R0, R0, 0x3, RZ ;  /* 0x0000000300007819 */ /* 0x000fe200000012ff */
[--C-:B------:R-:W-:Y:S01]  /*11280*/  IMAD.X R29, RZ, RZ, R9.reuse, P2 ;  /* 0x000000ffff1d7224 */ /* 0x100fe200010e0609 */
[----:B------:R-:W-:Y:S01]  /*11290*/  F2FP.BF16.F32.PACK_AB R10, R21, R20 ;  /* 0x00000014150a723e */ /* 0x000fe200000010ff */
[----:B------:R-:W-:Y:S01]  /*112a0*/  IMAD.X R13, RZ, RZ, R9, P1 ;  /* 0x000000ffff0d7224 */ /* 0x000fe200008e0609 */
[----:B------:R-:W-:Y:S01]  /*112b0*/  LOP3.LUT R24, R0, R11, RZ, 0x3c, !PT ;  /* 0x0000000b00187212 */ /* 0x000fe200078e3cff */
[----:B------:R-:W-:Y:S01]  /*112c0*/  ULDC.64 UR4, c[0x0][0xc00] ;  /* 0x0003000000047ab9 */ /* 0x000fe20000000a00 */
[----:B------:R-:W-:Y:S01]  /*112d0*/  LOP3.LUT R0, R31, 0x180, RZ, 0xc0, !PT ;  /* 0x000001801f007812 */ /* 0x000fe200078ec0ff */
[----:B------:R-:W-:Y:S01]  /*112e0*/  ULDC.64 UR6, c[0x0][0xc08] ;  /* 0x0003020000067ab9 */ /* 0x000fe20000000a00 */
[----:B------:R-:W-:-:S02]  /*112f0*/  LOP3.LUT R11, R12, 0x180, RZ, 0xc0, !PT ;  /* 0x000001800c0b7812 */ /* 0x000fc400078ec0ff */
[----:B------:R-:W-:Y:S02]  /*11300*/  SHF.R.U64 R0, R0, 0x3, RZ ;  /* 0x0000000300007819 */ /* 0x000fe400000012ff */
[----:B------:R-:W-:Y:S02]  /*11310*/  SHF.R.U64 R11, R11, 0x3, RZ ;  /* 0x000000030b0b7819 */ /* 0x000fe400000012ff */
[----:B------:R-:W-:Y:S02]  /*11320*/  LOP3.LUT R26, R0, R31, RZ, 0x3c, !PT ;  /* 0x0000001f001a7212 */ /* 0x000fe400078e3cff */
[----:B------:R-:W-:Y:S02]  /*11330*/  SHF.R.U64 R14, R14, 0x3, RZ ;  /* 0x000000030e0e7819 */ /* 0x000fe400000012ff */
[----:B------:R-:W-:Y:S02]  /*11340*/  LOP3.LUT R12, R11, R12, RZ, 0x3c, !PT ;  /* 0x0000000c0b0c7212 */ /* 0x000fe400078e3cff */
[----:B------:R-:W-:-:S02]  /*11350*/  MOV R31, R8 ;  /* 0x00000008001f7202 */ /* 0x000fc40000000f00 */
[----:B------:R-:W-:Y:S02]  /*11360*/  F2FP.BF16.F32.PACK_AB R8, R7, R6 ;  /* 0x000000060708723e */ /* 0x000fe400000010ff */
[----:B------:R-:W-:Y:S02]  /*11370*/  F2FP.BF16.F32.PACK_AB R9, R53, R52 ;  /* 0x000000343509723e */ /* 0x000fe400000010ff */
[----:B------:R-:W-:Y:S01]  /*11380*/  F2FP.BF16.F32.PACK_AB R11, R55, R54 ;  /* 0x00000036370b723e */ /* 0x000fe200000010ff */
[----:B------:R-:W-:Y:S01]  /*11390*/  BAR.SYNC.DEFER_BLOCKING 0x1, 0x180 ;  /* 0x0046000000007b1d */ /* 0x000fe20000010000 */
[----:B------:R-:W-:Y:S02]  /*113a0*/  MOV R79, R24 ;  /* 0x00000018004f7202 */ /* 0x000fe40000000f00 */
[----:B------:R-:W-:Y:S02]  /*113b0*/  MOV R0, R26 ;  /* 0x0000001a00007202 */ /* 0x000fe40000000f00 */
[----:B------:R-:W-:-:S02]  /*113c0*/  LOP3.LUT R14, R14, R77, RZ, 0x3c, !PT ;  /* 0x0000004d0e0e7212 */ /* 0x000fc400078e3cff */
[----:B------:R-:W-:Y:S02]  /*113d0*/  F2FP.BF16.F32.PACK_AB R24, R33, R32 ;  /* 0x000000202118723e */ /* 0x000fe400000010ff */
[----:B------:R-:W-:Y:S02]  /*113e0*/  F2FP.BF16.F32.PACK_AB R25, R57, R56 ;  /* 0x000000383919723e */ /* 0x000fe400000010ff */
[----:B------:R-:W-:Y:S02]  /*113f0*/  F2FP.BF16.F32.PACK_AB R26, R35, R34 ;  /* 0x00000022231a723e */ /* 0x000fe400000010ff */
[----:B------:R-:W-:Y:S02]  /*11400*/  F2FP.BF16.F32.PACK_AB R27, R59, R58 ;  /* 0x0000003a3b1b723e */ /* 0x000fe400000010ff */
[----:B------:R-:W-:Y:S02]  /*11410*/  MOV R78, R28 ;  /* 0x0000001c004e7202 */ /* 0x000fe40000000f00 */
[----:B------:R-:W-:-:S02]  /*11420*/  F2FP.BF16.F32.PACK_AB R28, R37, R36 ;  /* 0x00000024251c723e */ /* 0x000fc400000010ff */
[----:B------:R-:W-:Y:S02]  /*11430*/  F2FP.BF16.F32.PACK_AB R29, R61, R60 ;  /* 0x0000003c3d1d723e */ /* 0x000fe400000010ff */
[----:B------:R-:W-:Y:S01]  /*11440*/  F2FP.BF16.F32.PACK_AB R30, R39, R38 ;  /* 0x00000026271e723e */ /* 0x000fe200000010ff */
[----:B------:R0:W-:Y:S01]  /*11450*/  STSM.16.M88.4 [R31], R8 ;  /* 0x000000081f007844 */ /* 0x0001e20000000200 */
[----:B------:R-:W-:Y:S02]  /*11460*/  MOV R77, R12 ;  /* 0x0000000c004d7202 */ /* 0x000fe40000000f00 */
[----:B------:R-:W-:Y:S01]  /*11470*/  MOV R76, R14 ;  /* 0x0000000e004c7202 */ /* 0x000fe20000000f00 */
[----:B------:R2:W-:Y:S01]  /*11480*/  STSM.16.M88.4 [R79], R24 ;  /* 0x000000184f007844 */ /* 0x0005e20000000200 */
[----:B------:R-:W-:Y:S02]  /*11490*/  F2FP.BF16.F32.PACK_AB R12, R45, R44 ;  /* 0x0000002c2d0c723e */ /* 0x000fe400000010ff */
[----:B------:R-:W-:-:S02]  /*114a0*/  F2FP.BF16.F32.PACK_AB R13, R69, R68 ;  /* 0x00000044450d723e */ /* 0x000fc400000010ff */
[----:B------:R-:W-:Y:S02]  /*114b0*/  F2FP.BF16.F32.PACK_AB R14, R47, R46 ;  /* 0x0000002e2f0e723e */ /* 0x000fe400000010ff */
[----:B------:R-:W-:Y:S02]  /*114c0*/  F2FP.BF16.F32.PACK_AB R15, R71, R70 ;  /* 0x00000046470f723e */ /* 0x000fe400000010ff */
[----:B0-----:R-:W-:Y:S02]  /*114d0*/  F2FP.BF16.F32.PACK_AB R31, R63, R62 ;  /* 0x0000003e3f1f723e */ /* 0x001fe400000010ff */
[----:B------:R-:W-:Y:S02]  /*114e0*/  F2FP.BF16.F32.PACK_AB R8, R41, R40 ;  /* 0x000000282908723e */ /* 0x000fe400000010ff */
[----:B------:R-:W-:Y:S02]  /*114f0*/  F2FP.BF16.F32.PACK_AB R9, R65, R64 ;  /* 0x000000404109723e */ /* 0x000fe400000010ff */
[----:B------:R-:W-:-:S02]  /*11500*/  F2FP.BF16.F32.PACK_AB R10, R43, R42 ;  /* 0x0000002a2b0a723e */ /* 0x000fc400000010ff */
[----:B------:R-:W-:Y:S02]  /*11510*/  F2FP.BF16.F32.PACK_AB R11, R67, R66 ;  /* 0x00000042430b723e */ /* 0x000fe400000010ff */
[----:B--2---:R-:W-:Y:S02]  /*11520*/  F2FP.BF16.F32.PACK_AB R24, R49, R48 ;  /* 0x000000303118723e */ /* 0x004fe400000010ff */
[----:B------:R-:W-:Y:S02]  /*11530*/  F2FP.BF16.F32.PACK_AB R25, R73, R72 ;  /* 0x000000484919723e */ /* 0x000fe400000010ff */
[----:B------:R-:W-:Y:S02]  /*11540*/  F2FP.BF16.F32.PACK_AB R26, R51, R50 ;  /* 0x00000032331a723e */ /* 0x000fe400000010ff */
[----:B------:R-:W-:Y:S01]  /*11550*/  F2FP.BF16.F32.PACK_AB R27, R135, R134 ;  /* 0x00000086871b723e */ /* 0x000fe200000010ff */
[----:B------:R0:W-:Y:S04]  /*11560*/  STSM.16.M88.4 [R0], R28 ;  /* 0x0000001c00007844 */ /* 0x0001e80000000200 */
[----:B------:R2:W-:Y:S04]  /*11570*/  STSM.16.M88.4 [R78], R8 ;  /* 0x000000084e007844 */ /* 0x0005e80000000200 */
[----:B------:R3:W-:Y:S04]  /*11580*/  STSM.16.M88.4 [R77], R12 ;  /* 0x0000000c4d007844 */ /* 0x0007e80000000200 */
[----:B------:R4:W-:Y:S01]  /*11590*/  STSM.16.M88.4 [R76], R24 ;  /* 0x000000184c007844 */ /* 0x0009e20000000200 */
[----:B------:R-:W-:Y:S01]  /*115a0*/  BAR.SYNC.DEFER_BLOCKING 0x1, 0x180 ;  /* 0x0046000000007b1d */ /* 0x000fe20000010000 */
[----:B------:R-:W-:-:S04]  /*115b0*/  ISETP.NE.U32.AND P0, PT, RZ, UR4, PT ;  /* 0x00000004ff007c0c */ /* 0x000fc8000bf05070 */
[----:B------:R-:W-:Y:S02]  /*115c0*/  ISETP.NE.AND.EX P0, PT, RZ, UR5, PT, P0 ;  /* 0x00000005ff007c0c */ /* 0x000fe4000bf05300 */
[----:B0-----:R-:W-:Y:S01]  /*115d0*/  IADD3 R28, P1, R81, UR4, RZ ;  /* 0x00000004511c7c10 */ /* 0x001fe2000ff3e0ff */
[----:B------:R-:W-:Y:S01]  /*115e0*/  IMAD.MOV.U32 R0, RZ, RZ, RZ ;  /* 0x000000ffff007224 */ /* 0x000fe200078e00ff */
[----:B------:R-:W-:Y:S01]  /*115f0*/  ISETP.NE.U32.AND P3, PT, RZ, UR6, PT ;  /* 0x00000006ff007c0c */ /* 0x000fe2000bf65070 */
[----:B--2---:R-:W0:Y:S01]  /*11600*/  LDC R78, c[0x0][0xbe8] ;  /* 0x0002fa00ff4e7b82 */ /* 0x004e220000000800 */
[----:B------:R-:W-:-:S07]  /*11610*/  IADD3.X R29, R80, UR5, RZ, P1, !PT ;  /* 0x00000005501d7c10 */ /* 0x000fce0008ffe4ff */
[----:B------:R-:W5:Y:S01]  /*11620*/  @P0 LDG.E R0, desc[UR42][R28.64] ;  /* 0x0000002a1c000981 */ /* 0x000f62000c1e1900 */
[----:B------:R-:W-:Y:S01]  /*11630*/  ISETP.NE.AND.EX P3, PT, RZ, UR7, PT, P3 ;  /* 0x00000007ff007c0c */ /* 0x000fe2000bf65330 */
[----:B---3--:R-:W-:Y:S01]  /*11640*/  IMAD.MOV.U32 R14, RZ, RZ, 0x9b8 ;  /* 0x000009b8ff0e7424 */ /* 0x008fe200078e00ff */
[----:B------:R-:W-:-:S04]  /*11650*/  ISETP.GT.AND P2, PT, R3, 0x1, PT ;  /* 0x000000010300780c */ /* 0x000fc80003f44270 */
[----:B------:R-:W-:-:S07]  /*11660*/  SEL R14, R14, 0x978, P2 ;  /* 0x000009780e0e7807 */ /* 0x000fce0001000000 */
[----:B------:R-:W-:Y:S01]  /*11670*/  @P3 IADD3 R8, P1, R81, UR6, RZ ;  /* 0x0000000651083c10 */ /* 0x000fe2000ff3e0ff */
[----:B------:R-:W-:Y:S02]  /*11680*/  ULDC UR6, c[0x0][0xa88] ;  /* 0x0002a20000067ab9 */ /* 0x000fe40000000800 */
[----:B------:R-:W-:Y:S01]  /*11690*/  IMAD.U32 R31, RZ, RZ, UR6 ;  /* 0x00000006ff1f7e24 */ /* 0x000fe2000f8e00ff */
[----:B------:R-:W-:Y:S01]  /*116a0*/  @P3 IADD3.X R9, R80, UR7, RZ, P1, !PT ;  /* 0x0000000750093c10 */ /* 0x000fe20008ffe4ff */
[----:B------:R4:W2:Y:S04]  /*116b0*/  LDC.64 R10, c[0x0][R14+0x218] ;  /* 0x000086000e0a7b82 */ /* 0x0008a80000000a00 */
[----:B------:R3:W5:Y:S04]  /*116c0*/  @P3 LDG.E R31, desc[UR42][R8.64] ;  /* 0x0000002a081f3981 */ /* 0x000768000c1e1900 */
[----:B------:R4:W1:Y:S08]  /*116d0*/  LDC.64 R12, c[0x0][R14+0x228] ;  /* 0x00008a000e0c7b82 */ /* 0x0008700000000a00 */
[----:B---3--:R4:W3:Y:S01]  /*116e0*/  LDC.64 R8, c[0x0][R14+0x220] ;  /* 0x000088000e087b82 */ /* 0x0088e20000000a00 */
[----:B0-----:R-:W-:Y:S01]  /*116f0*/  ISETP.NE.AND P1, PT, R78, 0x1, PT ;  /* 0x000000014e00780c */ /* 0x001fe20003f25270 */
[----:B------:R-:W-:-:S12]  /*11700*/  @P3 BRA `(.L_x_10540) ;  /* 0x0000000000103947 */ /* 0x000fd80003800000 */
[----:B------:R-:W-:Y:S05]  /*11710*/  @!P0 BRA `(.L_x_10540) ;  /* 0x00000000000c8947 */ /* 0x000fea0003800000 */
[----:B----4-:R-:W4:Y:S04]  /*11720*/  LDG.E R24, desc[UR42][R28.64] ;  /* 0x0000002a1c187981 */ /* 0x010f28000c1e1900 */
[----:B-----5:R-:W4:Y:S02]  /*11730*/  LDG.E R31, desc[UR42][R28.64+0x4] ;  /* 0x0000042a1c1f7981 */ /* 0x020f24000c1e1900 */
[----:B----4-:R-:W-:-:S07]  /*11740*/  IMAD.IADD R31, R31, 0x1, -R24 ;  /* 0x000000011f1f7824 */ /* 0x010fce00078e0a18 */
.L_x_10540:
[----:B------:R-:W3:Y:S01]  /*11750*/  LDL.LU R3, [R1+0x5c] ;  /* 0x00005c0001037983 */ /* 0x000ee20000300800 */
[----:B----4-:R-:W0:Y:S03]  /*11760*/  LDC.64 R14, c[0x0][R14+0x210] ;  /* 0x000084000e0e7b82 */ /* 0x010e260000000a00 */
[----:B------:R-:W4:Y:S04]  /*11770*/  LDL.LU R27, [R1+0x9c] ;  /* 0x00009c00011b7983 */ /* 0x000f280000300800 */
[----:B------:R-:W4:Y:S01]  /*11780*/  LDL R26, [R1+0xd4] ;  /* 0x0000d400011a7983 */ /* 0x000f220000100800 */
[----:B------:R-:W-:Y:S01]  /*11790*/  ISETP.NE.U32.AND P0, PT, RZ, UR4, PT ;  /* 0x00000004ff007c0c */ /* 0x000fe2000bf05070 */
[----:B------:R-:W1:Y:S02]  /*117a0*/  @P1 LDC R79, c[0x0][0xbec] ;  /* 0x0002fb00ff4f1b82 */ /* 0x000e640000000800 */
[----:B------:R-:W4:Y:S04]  /*117b0*/  LDL R82, [R1+0x68] ;  /* 0x0000680001527983 */ /* 0x000f280000100800 */
[----:B------:R-:W4:Y:S01]  /*117c0*/  LDL R80, [R1+0x74] ;  /* 0x0000740001507983 */ /* 0x000f220000100800 */
[----:B------:R-:W-:Y:S01]  /*117d0*/  ISETP.NE.AND.EX P0, PT, RZ, UR5, PT, P0 ;  /* 0x00000005ff007c0c */ /* 0x000fe2000bf05300 */
[----:B------:R-:W0:Y:S01]  /*117e0*/  @P1 LDC R81, c[0x0][0xbf0] ;  /* 0x0002fc00ff511b82 */ /* 0x000e220000000800 */
[-C--:B--2---:R-:W-:Y:S01]  /*117f0*/  IMAD R29, R11, R137.reuse, RZ ;  /* 0x000000890b1d7224 */ /* 0x084fe200078e02ff */
[----:B------:R-:W2:Y:S01]  /*11800*/  LDL R76, [R1+0xd0] ;  /* 0x0000d000014c7983 */ /* 0x000ea20000100800 */
[----:B------:R-:W-:-:S03]  /*11810*/  IMAD.WIDE.U32 R10, R10, R137, RZ ;  /* 0x000000890a0a7225 */ /* 0x000fc600078e00ff */
[----:B------:R-:W2:Y:S02]  /*11820*/  LDL R30, [R1+0xa4] ;  /* 0x0000a400011e7983 */ /* 0x000ea40000100800 */
[----:B------:R-:W1:Y:S01]  /*11830*/  LDC.64 R24, c[0x0][0xba8] ;  /* 0x0002ea00ff187b82 */ /* 0x000e620000000a00 */
[----:B------:R-:W-:-:S07]  /*11840*/  IMAD.IADD R28, R11, 0x1, R29 ;  /* 0x000000010b1c7824 */ /* 0x000fce00078e021d */
[----:B-1----:R-:W1:Y:S08]  /*11850*/  @!P2 LDC R24, c[0x0][0xb50] ;  /* 0x0002d400ff18ab82 */ /* 0x002e700000000800 */
[----:B------:R-:W1:Y:S01]  /*11860*/  @!P2 LDC R25, c[0x0][0xb54] ;  /* 0x0002d500ff19ab82 */ /* 0x000e620000000800 */
[----:B---3--:R-:W-:Y:S02]  /*11870*/  SEL R3, R3, RZ, !P0 ;  /* 0x000000ff03037207 */ /* 0x008fe40004000000 */
[----:B----4-:R-:W-:-:S03]  /*11880*/  SEL R27, R27, RZ, !P0 ;  /* 0x000000ff1b1b7207 */ /* 0x010fc60004000000 */
[----:B------:R-:W-:-:S04]  /*11890*/  IMAD R9, R9, R3, RZ ;  /* 0x0000000309097224 */ /* 0x000fc800078e02ff */
[C---:B------:R-:W-:Y:S02]  /*118a0*/  IMAD R77, R8.reuse, R27, R9 ;  /* 0x0000001b084d7224 */ /* 0x040fe400078e0209 */
[----:B------:R-:W-:-:S04]  /*118b0*/  IMAD.WIDE.U32 R8, R8, R3, RZ ;  /* 0x0000000308087225 */ /* 0x000fc800078e00ff */
[----:B------:R-:W-:Y:S01]  /*118c0*/  IMAD R26, R82, 0xc0, R26 ;  /* 0x000000c0521a7824 */ /* 0x000fe200078e021a */
[----:B-----5:R-:W-:-:S03]  /*118d0*/  IADD3 R10, P0, P3, R8, R10, R0 ;  /* 0x0000000a080a7210 */ /* 0x020fc60007b1e000 */
[----:B------:R-:W-:Y:S01]  /*118e0*/  @P1 IMAD.HI.U32 R8, R26, R79, RZ ;  /* 0x0000004f1a081227 */ /* 0x000fe200078e00ff */
[----:B------:R-:W-:-:S03]  /*118f0*/  SEL R27, R80, RZ, P2 ;  /* 0x000000ff501b7207 */ /* 0x000fc60001000000 */
[----:B------:R-:W-:Y:S02]  /*11900*/  IMAD.IADD R11, R9, 0x1, R77 ;  /* 0x00000001090b7824 */ /* 0x000fe400078e024d */
[----:B------:R-:W-:Y:S01]  /*11910*/  IMAD.MOV.U32 R9, RZ, RZ, R26 ;  /* 0x000000ffff097224 */ /* 0x000fe200078e001a */
[----:B0-----:R-:W-:Y:S01]  /*11920*/  @P1 SHF.R.U32.HI R9, RZ, R81, R8 ;  /* 0x00000051ff091219 */ /* 0x001fe20000011608 */
[-C--:B------:R-:W-:Y:S01]  /*11930*/  IMAD R29, R13, R27.reuse, RZ ;  /* 0x0000001b0d1d7224 */ /* 0x080fe200078e02ff */
[----:B------:R-:W-:Y:S01]  /*11940*/  SHF.R.S32.HI R77, RZ, 0x1f, R0 ;  /* 0x0000001fff4d7819 */ /* 0x000fe20000011400 */
[----:B------:R-:W-:Y:S01]  /*11950*/  IMAD.WIDE.U32 R12, R12, R27, RZ ;  /* 0x0000001b0c0c7225 */ /* 0x000fe200078e00ff */
[----:B------:R-:W-:-:S03]  /*11960*/  SHF.R.S32.HI R8, RZ, 0x1f, R9 ;  /* 0x0000001fff087819 */ /* 0x000fc60000011409 */
[----:B------:R-:W-:Y:S01]  /*11970*/  IMAD.MOV R27, RZ, RZ, -R9 ;  /* 0x000000ffff1b7224 */ /* 0x000fe200078e0a09 */
[----:B------:R-:W-:Y:S01]  /*11980*/  IADD3.X R11, R11, R28, R77, P0, P3 ;  /* 0x0000001c0b0b7210 */ /* 0x000fe200007e644d */
[----:B------:R-:W-:Y:S01]  /*11990*/  IMAD.IADD R29, R13, 0x1, R29 ;  /* 0x000000010d1d7824 */ /* 0x000fe200078e021d */
[----:B------:R-:W-:Y:S01]  /*119a0*/  IADD3 R12, P0, P3, R9, R10, R12 ;  /* 0x0000000a090c7210 */ /* 0x000fe20007b1e00c */
[----:B------:R-:W-:-:S03]  /*119b0*/  IMAD R9, R78, R27, R26 ;  /* 0x0000001b4e097224 */ /* 0x000fc600078e021a */
[----:B------:R-:W-:Y:S01]  /*119c0*/  IADD3.X R13, R8, R11, R29, P0, P3 ;  /* 0x0000000b080d7210 */ /* 0x000fe200007e641d */
[-C--:B------:R-:W-:Y:S01]  /*119d0*/  IMAD R8, R15, R9.reuse, RZ ;  /* 0x000000090f087224 */ /* 0x080fe200078e02ff */
[----:B------:R-:W-:Y:S01]  /*119e0*/  SHF.R.S32.HI R11, RZ, 0x1f, R9 ;  /* 0x0000001fff0b7819 */ /* 0x000fe20000011409 */
[----:B------:R-:W-:-:S04]  /*119f0*/  IMAD.WIDE.U32 R12, R14, R9, R12 ;  /* 0x000000090e0c7225 */ /* 0x000fc800078e000c */
[----:B------:R-:W-:-:S04]  /*11a00*/  IMAD R11, R14, R11, R8 ;  /* 0x0000000b0e0b7224 */ /* 0x000fc800078e0208 */
[----:B------:R-:W-:Y:S01]  /*11a10*/  IMAD.IADD R8, R13, 0x1, R11 ;  /* 0x000000010d087824 */ /* 0x000fe200078e020b */
[----:B-1----:R-:W-:-:S04]  /*11a20*/  LEA R13, P0, R12, R24, 0x2 ;  /* 0x000000180c0d7211 */ /* 0x002fc800078010ff */
[----:B------:R-:W-:Y:S01]  /*11a30*/  LEA.HI.X R12, R12, R25, R8, 0x2, P0 ;  /* 0x000000190c0c7211 */ /* 0x000fe200000f1408 */
[----:B------:R-:W-:Y:S01]  /*11a40*/  SHFL.IDX PT, R10, R13, 0x1, 0x1c1f ;  /* 0x003c1f000d0a7f89 */ /* 0x000fe200000e0000 */
[----:B--2---:R-:W-:-:S03]  /*11a50*/  IMAD R25, R82, 0xc0, R76 ;  /* 0x000000c052197824 */ /* 0x004fc600078e024c */
[----:B------:R-:W-:Y:S04]  /*11a60*/  SHFL.IDX PT, R8, R13, RZ, 0x1c1f ;  /* 0x001c1fff0d087589 */ /* 0x000fe800000e0000 */
[----:B------:R-:W0:Y:S04]  /*11a70*/  SHFL.IDX PT, R9, R12, RZ, 0x1c1f ;  /* 0x001c1fff0c097589 */ /* 0x000e2800000e0000 */
[----:B------:R-:W1:Y:S01]  /*11a80*/  SHFL.IDX PT, R11, R12, 0x1, 0x1c1f ;  /* 0x003c1f000c0b7f89 */ /* 0x000e6200000e0000 */
[----:B------:R-:W-:Y:S01]  /*11a90*/  IMAD R76, R31, R78, RZ ;  /* 0x0000004e1f4c7224 */ /* 0x000fe200078e02ff */
[----:B------:R-:W-:Y:S01]  /*11aa0*/  LOP3.LUT P0, RZ, R30, 0x3, RZ, 0xc0, !PT ;  /* 0x000000031eff7812 */ /* 0x000fe2000780c0ff */
[----:B------:R-:W-:-:S03]  /*11ab0*/  VIADD R24, R25, 0x8 ;  /* 0x0000000819187836 */ /* 0x000fc60000000000 */
[-C--:B------:R-:W-:Y:S02]  /*11ac0*/  ISETP.GE.OR P3, PT, R25, R76.reuse, P0 ;  /* 0x0000004c1900720c */ /* 0x080fe40000766670 */
[----:B------:R-:W-:-:S11]  /*11ad0*/  ISETP.GE.OR P0, PT, R24, R76, P0 ;  /* 0x0000004c1800720c */ /* 0x000fd60000706670 */
[----:B0-----:R0:W-:Y:S04]  /*11ae0*/  @!P3 ST.E desc[UR42][R8.64], R5 ;  /* 0x000000050800b985 */ /* 0x0011e8000c10192a */
[----:B-1----:R0:W-:Y:S01]  /*11af0*/  @!P0 ST.E desc[UR42][R10.64], R4 ;  /* 0x000000040a008985 */ /* 0x0021e2000c10192a */
[----:B------:R-:W-:Y:S05]  /*11b00*/  @P2 BRA `(.L_x_10541) ;  /* 0x00000008002c2947 */ /* 0x000fea0003800000 */
[----:B------:R-:W1:Y:S01]  /*11b10*/  S2R R30, SR_TID.X ;  /* 0x00000000001e7919 */ /* 0x000e620000002100 */
[----:B0-----:R-:W0:Y:S01]  /*11b20*/  @P1 LDC R11, c[0x0][0xbec] ;  /* 0x0002fb00ff0b1b82 */ /* 0x001e220000000800 */
[----:B------:R-:W-:-:S07]  /*11b30*/  ULDC.64 UR4, c[0x0][0xaa0] ;  /* 0x0002a80000047ab9 */ /* 0x000fce0000000a00 */
[----:B------:R-:W2:Y:S01]  /*11b40*/  @P1 LDC R13, c[0x0][0xbf0] ;  /* 0x0002fc00ff0d1b82 */ /* 0x000ea20000000800 */
[----:B-1----:R-:W-:-:S05]  /*11b50*/  VIADD R4, R30, 0xffffff80 ;  /* 0xffffff801e047836 */ /* 0x002fca0000000000 */
[----:B------:R-:W-:-:S04]  /*11b60*/  SHF.R.S32.HI R5, RZ, 0x1f, R4 ;  /* 0x0000001fff057819 */ /* 0x000fc80000011404 */
[----:B------:R-:W-:-:S04]  /*11b70*/  LEA.HI R5, R5, R4, RZ, 0x2 ;  /* 0x0000000405057211 */ /* 0x000fc800078f10ff */
[----:B------:R-:W-:Y:S02]  /*11b80*/  LOP3.LUT R7, R5, 0xfffffffc, RZ, 0xc0, !PT ;  /* 0xfffffffc05077812 */ /* 0x000fe400078ec0ff */
[----:B------:R-:W-:-:S03]  /*11b90*/  SHF.R.S32.HI R10, RZ, 0x2, R5 ;  /* 0x00000002ff0a7819 */ /* 0x000fc60000011405 */
[----:B------:R-:W-:-:S04]  /*11ba0*/  IMAD.IADD R15, R4, 0x1, -R7 ;  /* 0x00000001040f7824 */ /* 0x000fc800078e0a07 */
[----:B------:R-:W-:-:S04]  /*11bb0*/  IMAD.SHL.U32 R45, R15, 0x8, RZ ;  /* 0x000000080f2d7824 */ /* 0x000fc800078e00ff */
[----:B------:R-:W-:-:S04]  /*11bc0*/  IMAD R5, R10, 0x20, R45 ;  /* 0x000000200a057824 */ /* 0x000fc800078e022d */
[----:B------:R-:W-:-:S04]  /*11bd0*/  IMAD.WIDE R74, R5, 0x2, R74 ;  /* 0x00000002054a7825 */ /* 0x000fc800078e024a */
[----:B------:R-:W-:Y:S01]  /*11be0*/  IMAD R77, R77, UR4, RZ ;  /* 0x000000044d4d7c24 */ /* 0x000fe2000f8e02ff */
[C---:B------:R-:W-:Y:S02]  /*11bf0*/  IADD3 R25, P0, R74.reuse, 0x1800, RZ ;  /* 0x000018004a197810 */ /* 0x040fe40007f1e0ff */
[C---:B------:R-:W-:Y:S02]  /*11c00*/  IADD3 R29, P2, R74.reuse, 0x3000, RZ ;  /* 0x000030004a1d7810 */ /* 0x040fe40007f5e0ff */
[C---:B------:R-:W-:Y:S02]  /*11c10*/  IADD3 R33, P3, R74.reuse, 0x4800, RZ ;  /* 0x000048004a217810 */ /* 0x040fe40007f7e0ff */
[----:B------:R-:W-:Y:S01]  /*11c20*/  IADD3 R37, P4, R74, 0x6000, RZ ;  /* 0x000060004a257810 */ /* 0x000fe20007f9e0ff */
[----:B------:R-:W-:Y:S01]  /*11c30*/  IMAD R77, R0, UR5, R77 ;  /* 0x00000005004d7c24 */ /* 0x000fe2000f8e024d */
[----:B------:R-:W-:Y:S01]  /*11c40*/  IADD3 R5, P5, R74, 0x7800, RZ ;  /* 0x000078004a057810 */ /* 0x000fe20007fbe0ff */
[----:B------:R-:W-:Y:S01]  /*11c50*/  IMAD.WIDE.U32 R8, R0, UR4, RZ ;  /* 0x0000000400087c25 */ /* 0x000fe2000f8e00ff */
[----:B------:R-:W-:Y:S01]  /*11c60*/  LOP3.LUT R24, R25, 0x180, RZ, 0xc0, !PT ;  /* 0x0000018019187812 */ /* 0x000fe200078ec0ff */
[----:B------:R-:W-:Y:S01]  /*11c70*/  ULDC.64 UR4, c[0x0][0xae8] ;  /* 0x0002ba0000047ab9 */ /* 0x000fe20000000a00 */
[----:B------:R-:W-:Y:S01]  /*11c80*/  LOP3.LUT R28, R29, 0x180, RZ, 0xc0, !PT ;  /* 0x000001801d1c7812 */ /* 0x000fe200078ec0ff */
[----:B------:R-:W-:Y:S01]  /*11c90*/  IMAD R0, R15, 0x60, R10 ;  /* 0x000000600f007824 */ /* 0x000fe200078e020a */
[----:B------:R-:W-:Y:S01]  /*11ca0*/  LOP3.LUT R32, R33, 0x180, RZ, 0xc0, !PT ;  /* 0x0000018021207812 */ /* 0x000fe200078ec0ff */
[----:B------:R-:W-:Y:S01]  /*11cb0*/  IMAD.X R41, RZ, RZ, R75, P5 ;  /* 0x000000ffff297224 */ /* 0x000fe200028e064b */
[----:B------:R-:W-:-:S02]  /*11cc0*/  LOP3.LUT R36, R37, 0x180, RZ, 0xc0, !PT ;  /* 0x0000018025247812 */ /* 0x000fc400078ec0ff */
[----:B------:R-:W-:Y:S01]  /*11cd0*/  LOP3.LUT R4, R5, 0x180, RZ, 0xc0, !PT ;  /* 0x0000018005047812 */ /* 0x000fe200078ec0ff */
[----:B------:R-:W-:Y:S01]  /*11ce0*/  IMAD R14, R82, 0xc0, R0 ;  /* 0x000000c0520e7824 */ /* 0x000fe200078e0200 */
[----:B------:R-:W-:Y:S01]  /*11cf0*/  LOP3.LUT R7, R74, 0x180, RZ, 0xc0, !PT ;  /* 0x000001804a077812 */ /* 0x000fe200078ec0ff */
[----:B------:R-:W-:Y:S01]  /*11d00*/  IMAD.IADD R9, R9, 0x1, R77 ;  /* 0x0000000109097824 */ /* 0x000fe200078e024d */
[----:B------:R-:W-:Y:S02]  /*11d10*/  SHF.R.U64 R24, R24, 0x3, RZ ;  /* 0x0000000318187819 */ /* 0x000fe400000012ff */
[----:B------:R-:W-:Y:S02]  /*11d20*/  SHF.R.U64 R28, R28, 0x3, RZ ;  /* 0x000000031c1c7819 */ /* 0x000fe400000012ff */
[----:B------:R-:W-:Y:S02]  /*11d30*/  SHF.R.U64 R32, R32, 0x3, RZ ;  /* 0x0000000320207819 */ /* 0x000fe400000012ff */
[----:B------:R-:W-:-:S02]  /*11d40*/  SHF.R.U64 R36, R36, 0x3, RZ ;  /* 0x0000000324247819 */ /* 0x000fc400000012ff */
[----:B------:R-:W-:Y:S01]  /*11d50*/  SHF.R.U64 R4, R4, 0x3, RZ ;  /* 0x0000000304047819 */ /* 0x000fe200000012ff */
[----:B0-----:R-:W-:Y:S01]  /*11d60*/  @P1 IMAD.HI.U32 R0, R14, R11, RZ ;  /* 0x0000000b0e001227 */ /* 0x001fe200078e00ff */
[----:B------:R-:W-:Y:S02]  /*11d70*/  SHF.R.U64 R7, R7, 0x3, RZ ;  /* 0x0000000307077819 */ /* 0x000fe400000012ff */
[----:B------:R-:W-:Y:S01]  /*11d80*/  LOP3.LUT R24, R24, R25, RZ, 0x3c, !PT ;  /* 0x0000001918187212 */ /* 0x000fe200078e3cff */
        /* <DEDUP_REMOVED lines=11> */
[----:B------:R-:W-:Y:S01]  /*11e40*/  IMAD.MOV.U32 R11, RZ, RZ, R14 ;  /* 0x000000ffff0b7224 */ /* 0x000fe200078e000e */
[----:B--2---:R-:W-:Y:S01]  /*11e50*/  @P1 SHF.R.U32.HI R11, RZ, R13, R0 ;  /* 0x0000000dff0b1219 */ /* 0x004fe20000011600 */
[----:B------:R-:W-:Y:S01]  /*11e60*/  IMAD R9, R137, UR5, R9 ;  /* 0x0000000589097c24 */ /* 0x000fe2000f8e0209 */
[----:B------:R-:W-:Y:S01]  /*11e70*/  ULDC.64 UR4, c[0x0][0xaf0] ;  /* 0x0002bc0000047ab9 */ /* 0x000fe20000000a00 */
[----:B------:R0:W5:Y:S01]  /*11e80*/  LD.E.128 R4, desc[UR42][R74.64] ;  /* 0x0000002a4a047980 */ /* 0x000162000c101d00 */
[----:B------:R-:W-:-:S03]  /*11e90*/  IMAD R12, R12, UR4, RZ ;  /* 0x000000040c0c7c24 */ /* 0x000fc6000f8e02ff */
[----:B------:R-:W5:Y:S01]  /*11ea0*/  LD.E.128 R24, desc[UR42][R24.64] ;  /* 0x0000002a18187980 */ /* 0x000f62000c101d00 */
[----:B------:R-:W-:-:S03]  /*11eb0*/  IMAD.MOV R21, RZ, RZ, -R11 ;  /* 0x000000ffff157224 */ /* 0x000fc600078e0a0b */
[----:B------:R-:W5:Y:S04]  /*11ec0*/  LD.E.128 R28, desc[UR42][R28.64] ;  /* 0x0000002a1c1c7980 */ /* 0x000f68000c101d00 */
[----:B------:R-:W5:Y:S04]  /*11ed0*/  LD.E.128 R32, desc[UR42][R32.64] ;  /* 0x0000002a20207980 */ /* 0x000f68000c101d00 */
[----:B------:R-:W5:Y:S04]  /*11ee0*/  LD.E.128 R36, desc[UR42][R36.64] ;  /* 0x0000002a24247980 */ /* 0x000f68000c101d00 */
[----:B------:R-:W5:Y:S01]  /*11ef0*/  LD.E.128 R40, desc[UR42][R40.64] ;  /* 0x0000002a28287980 */ /* 0x000f62000c101d00 */
[C---:B------:R-:W-:Y:S01]  /*11f00*/  IMAD R13, R3.reuse, UR5, R12 ;  /* 0x00000005030d7c24 */ /* 0x040fe2000f8e020c */
[----:B------:R-:W-:Y:S01]  /*11f10*/  SHF.R.S32.HI R0, RZ, 0x1f, R11 ;  /* 0x0000001fff007819 */ /* 0x000fe2000001140b */
[----:B------:R-:W-:Y:S01]  /*11f20*/  IMAD.WIDE.U32 R8, R3, UR4, R8 ;  /* 0x0000000403087c25 */ /* 0x000fe2000f8e0008 */
[----:B------:R-:W-:Y:S01]  /*11f30*/  @!PT LDS RZ, [RZ] ;  /* 0x00000000fffff984 */ /* 0x000fe20000000800 */
[----:B------:R-:W-:Y:S01]  /*11f40*/  @!PT LDS RZ, [RZ] ;  /* 0x00000000fffff984 */ /* 0x000fe20000000800 */
[----:B------:R-:W-:Y:S01]  /*11f50*/  @!PT LDS RZ, [RZ] ;  /* 0x00000000fffff984 */ /* 0x000fe20000000800 */
[----:B------:R-:W-:Y:S01]  /*11f60*/  @!PT LDS RZ, [RZ] ;  /* 0x00000000fffff984 */ /* 0x000fe20000000800 */
[----:B------:R1:W-:Y:S06]  /*11f70*/  MEMBAR.ALL.CTA ;  /* 0x0000000000007992 */ /* 0x0003ec0000008000 */
[----:B-1----:R-:W1:Y:S01]  /*11f80*/  FENCE.VIEW.ASYNC.S ;  /* 0x00000000000073c6 */ /* 0x002e620000000000 */
[----:B------:R-:W-:Y:S01]  /*11f90*/  ULDC.64 UR4, c[0x0][0xae0] ;  /* 0x0002b80000047ab9 */ /* 0x000fe20000000a00 */
[----:B------:R-:W-:-:S02]  /*11fa0*/  IMAD R21, R78, R21, R14 ;  /* 0x000000154e157224 */ /* 0x000fc400078e020e */
[----:B------:R-:W-:Y:S02]  /*11fb0*/  IMAD.IADD R9, R9, 0x1, R13 ;  /* 0x0000000109097824 */ /* 0x000fe400078e020d */
[----:B------:R-:W-:Y:S01]  /*11fc0*/  IMAD R0, R0, UR4, RZ ;  /* 0x0000000400007c24 */ /* 0x000fe2000f8e02ff */
[----:B------:R-:W-:Y:S01]  /*11fd0*/  SHF.R.S32.HI R3, RZ, 0x1f, R21 ;  /* 0x0000001fff037819 */ /* 0x000fe20000011415 */
[----:B------:R-:W-:-:S04]  /*11fe0*/  IMAD.WIDE.U32 R8, R11, UR4, R8 ;  /* 0x000000040b087c25 */ /* 0x000fc8000f8e0008 */
[----:B------:R-:W-:Y:S01]  /*11ff0*/  IMAD R11, R11, UR5, R0 ;  /* 0x000000050b0b7c24 */ /* 0x000fe2000f8e0200 */
[----:B------:R-:W-:Y:S01]  /*12000*/  ULDC.64 UR4, c[0x0][0xad8] ;  /* 0x0002b60000047ab9 */ /* 0x000fe20000000a00 */
[----:B------:R-:W-:Y:S02]  /*12010*/  VIADD R0, R2, 0x2d820 ;  /* 0x0002d82002007836 */ /* 0x000fe40000000000 */
[----:B------:R-:W-:Y:S02]  /*12020*/  IMAD R12, R3, UR4, RZ ;  /* 0x00000004030c7c24 */ /* 0x000fe4000f8e02ff */
[----:B------:R-:W-:Y:S01]  /*12030*/  IMAD.IADD R9, R9, 0x1, R11 ;  /* 0x0000000109097824 */ /* 0x000fe200078e020b */
[----:B------:R-:W-:Y:S01]  /*12040*/  PRMT R0, RZ, 0x654, R0 ;  /* 0x00000654ff007816 */ /* 0x000fe20000000000 */
[C---:B------:R-:W-:Y:S02]  /*12050*/  IMAD R3, R21.reuse, UR5, R12 ;  /* 0x0000000515037c24 */ /* 0x040fe4000f8e020c */
[----:B------:R-:W-:Y:S01]  /*12060*/  IMAD.WIDE.U32 R20, R21, UR4, R8 ;  /* 0x0000000415147c25 */ /* 0x000fe2000f8e0008 */
[----:B------:R-:W-:Y:S01]  /*12070*/  ULDC.64 UR4, c[0x0][0xa80] ;  /* 0x0002a00000047ab9 */ /* 0x000fe20000000a00 */
[----:B-1----:R1:W-:Y:S02]  /*12080*/  SYNCS.ARRIVE.TRANS64.RED.A1T0 RZ, [R0+URZ], RZ ;  /* 0x000000ff00ff79a7 */ /* 0x0023e4000810043f */
[----:B------:R-:W-:-:S02]  /*12090*/  IMAD.IADD R3, R21, 0x1, R3 ;  /* 0x0000000115037824 */ /* 0x000fc400078e0203 */
[C---:B------:R-:W-:Y:S02]  /*120a0*/  VIADD R44, R45.reuse, 0x20 ;  /* 0x000000202d2c7836 */ /* 0x040fe40000000000 */
[----:B------:R-:W-:Y:S01]  /*120b0*/  VIADD R47, R45, 0x40 ;  /* 0x000000402d2f7836 */ /* 0x000fe20000000000 */
[C---:B-1----:R-:W-:Y:S01]  /*120c0*/  LEA R0, P0, R20.reuse, UR4, 0x1 ;  /* 0x0000000414007c11 */ /* 0x042fe2000f8008ff */
[----:B------:R-:W-:Y:S01]  /*120d0*/  UMOV UR4, 0xffffffff ;  /* 0xffffffff00047882 */ /* 0x000fe20000000000 */
[----:B------:R-:W-:Y:S02]  /*120e0*/  SHF.R.S32.HI R46, RZ, 0x1f, R44 ;  /* 0x0000001fff2e7819 */ /* 0x000fe4000001142c */
[----:B------:R-:W-:Y:S02]  /*120f0*/  LEA.HI.X R20, R20, UR5, R3, 0x1, P0 ;  /* 0x0000000514147c11 */ /* 0x000fe400080f0c03 */
[----:B------:R-:W-:Y:S01]  /*12100*/  SHF.R.S32.HI R48, RZ, 0x1f, R47 ;  /* 0x0000001fff307819 */ /* 0x000fe2000001142f */
[----:B0-----:R-:W-:Y:S06]  /*12110*/  BRA.DIV UR4, `(.L_x_10542) ;  /* 0x0000009604e87947 */ /* 0x001fec000b800000 */
[----:B------:R0:W1:Y:S04]  /*12120*/  SHFL.IDX PT, R3, R20, RZ, 0x1c1f ;  /* 0x001c1fff14037589 */ /* 0x00006800000e0000 */
[----:B------:R0:W2:Y:S02]  /*12130*/  SHFL.IDX PT, R14, R0, RZ, 0x1c1f ;  /* 0x001c1fff000e7589 */ /* 0x0000a400000e0000 */
.L_x_10716:
[----:B------:R-:W-:Y:S01]  /*12140*/  IMAD R21, R82, 0xc0, R10 ;  /* 0x000000c052157824 */ /* 0x000fe200078e020a */
[----:B------:R-:W-:Y:S04]  /*12150*/  BSSY B1, `(.L_x_10543) ;  /* 0x0000010000017945 */ /* 0x000fe80003800000 */
[----:B------:R-:W-:-:S13]  /*12160*/  ISETP.GE.AND P0, PT, R21, R76, PT ;  /* 0x0000004c1500720c */ /* 0x000fda0003f06270 */
[----:B------:R-:W-:Y:S05]  /*12170*/  @P0 BRA `(.L_x_10544) ;  /* 0x0000000000340947 */ /* 0x000fea0003800000 */
[----:B------:R-:W-:Y:S02]  /*12180*/  ULDC UR4, c[0x0][0xac8] ;  /* 0x0002b20000047ab9 */ /* 0x000fe40000000800 */
[----:B------:R-:W-:Y:S02]  /*12190*/  ISETP.GE.AND P0, PT, R45, UR4, PT ;  /* 0x000000042d007c0c */ /* 0x000fe4000bf06270 */
[----:B------:R-:W-:Y:S02]  /*121a0*/  ISETP.GE.AND P1, PT, R44, UR4, PT ;  /* 0x000000042c007c0c */ /* 0x000fe4000bf26270 */
[----:B------:R-:W-:-:S09]  /*121b0*/  ISETP.GE.AND P2, PT, R47, UR4, PT ;  /* 0x000000042f007c0c */ /* 0x000fd2000bf46270 */
[----:B-1----:R-:W-:Y:S02]  /*121c0*/  @!P0 IMAD.MOV.U32 R15, RZ, RZ, R3 ;  /* 0x000000ffff0f8224 */ /* 0x002fe400078e0003 */
[CC--:B--2---:R-:W-:Y:S02]  /*121d0*/  @!P1 LEA R10, P3, R44.reuse, R14.reuse, 0x1 ;  /* 0x0000000e2c0a9211 */ /* 0x0c4fe400078608ff */
[----:B------:R-:W-:Y:S01]  /*121e0*/  @!P2 LEA R8, P4, R47, R14, 0x1 ;  /* 0x0000000e2f08a211 */ /* 0x000fe200078808ff */
[----:B------:R-:W-:Y:S01]  /*121f0*/  @!P0 IMAD.WIDE R12, R45, 0x2, R14 ;  /* 0x000000022d0c8825 */ /* 0x000fe200078e020e */
[-C--:B------:R-:W-:Y:S02]  /*12200*/  @!P1 LEA.HI.X R11, R44, R3.reuse, R46, 0x1, P3 ;  /* 0x000000032c0b9211 */ /* 0x080fe400018f0c2e */
[----:B------:R-:W-:Y:S02]  /*12210*/  @!P2 LEA.HI.X R9, R47, R3, R48, 0x1, P4 ;  /* 0x000000032f09a211 */ /* 0x000fe400020f0c30 */
[----:B-----5:R3:W-:Y:S04]  /*12220*/  @!P0 ST.E.128 desc[UR42][R12.64], R4 ;  /* 0x000000040c008985 */ /* 0x0207e8000c101d2a */
[----:B------:R3:W-:Y:S04]  /*12230*/  @!P1 ST.E.128 desc[UR42][R10.64], R28 ;  /* 0x0000001c0a009985 */ /* 0x0007e8000c101d2a */
[----:B------:R3:W-:Y:S02]  /*12240*/  @!P2 ST.E.128 desc[UR42][R8.64], R36 ;  /* 0x000000240800a985 */ /* 0x0007e4000c101d2a */
.L_x_10544:
[----:B------:R-:W-:Y:S05]  /*12250*/  BSYNC B1 ;  /* 0x0000000000017941 */ /* 0x000fea0003800000 */
.L_x_10543:
[----:B------:R-:W-:-:S03]  /*12260*/  UMOV UR4, 0xffffffff ;  /* 0xffffffff00047882 */ /* 0x000fc60000000000 */
[----:B------:R-:W-:Y:S05]  /*12270*/  BRA.DIV UR4, `(.L_x_10545) ;  /* 0x0000009604c47947 */ /* 0x000fea000b800000 */
[----:B-1----:R1:W4:Y:S04]  /*12280*/  SHFL.IDX PT, R3, R20, 0x1, 0x1c1f ;  /* 0x003c1f0014037f89 */ /* 0x00232800000e0000 */
[----:B--2---:R1:W2:Y:S02]  /*12290*/  SHFL.IDX PT, R14, R0, 0x1, 0x1c1f ;  /* 0x003c1f00000e7f89 */ /* 0x0042a400000e0000 */
.L_x_10720:
[----:B---3-5:R-:W-:-:S05]  /*122a0*/  VIADD R5, R21, 0x60 ;  /* 0x0000006015057836 */ /* 0x028fca0000000000 */
[----:B------:R-:W-:-:S13]  /*122b0*/  ISETP.GE.AND P0, PT, R5, R76, PT ;  /* 0x0000004c0500720c */ /* 0x000fda0003f06270 */
[----:B------:R-:W-:Y:S05]  /*122c0*/  @P0 BRA `(.L_x_10546) ;  /* 0x0000001800440947 */ /* 0x000fea0003800000 */
[----:B------:R-:W-:Y:S02]  /*122d0*/  ULDC UR4, c[0x0][0xac8] ;  /* 0x0002b20000047ab9 */ /* 0x000fe40000000800 */
[----:B------:R-:W-:Y:S02]  /*122e0*/  ISETP.GE.AND P1, PT, R45, UR4, PT ;  /* 0x000000042d007c0c */ /* 0x000fe4000bf26270 */
[----:B------:R-:W-:-:S11]  /*122f0*/  ISETP.GE.AND P2, PT, R44, UR4, PT ;  /* 0x000000042c007c0c */ /* 0x000fd6000bf46270 */
[----:B----4-:R-:W-:Y:S02]  /*12300*/  @!P1 IMAD.MOV.U32 R15, RZ, RZ, R3 ;  /* 0x000000ffff0f9224 */ /* 0x010fe400078e0003 */
[----:B--2---:R-:W-:Y:S01]  /*12310*/  @!P2 LEA R6, P0, R44, R14, 0x1 ;  /* 0x0000000e2c06a211 */ /* 0x004fe200078008ff */
[----:B------:R-:W-:-:S03]  /*12320*/  @!P1 IMAD.WIDE R4, R45, 0x2, R14 ;  /* 0x000000022d049825 */ /* 0x000fc600078e020e */
[----:B------:R-:W-:Y:S02]  /*12330*/  @!P2 LEA.HI.X R7, R44, R3, R46, 0x1, P0 ;  /* 0x000000032c07a211 */ /* 0x000fe400000f0c2e */
[----:B------:R-:W-:Y:S01]  /*12340*/  ISETP.GE.AND P0, PT, R47, UR4, PT ;  /* 0x000000042f007c0c */ /* 0x000fe2000bf06270 */
[----:B------:R2:W-:Y:S04]  /*12350*/  @!P1 ST.E.128 desc[UR42][R4.64], R24 ;  /* 0x0000001804009985 */ /* 0x0005e8000c101d2a */
[----:B------:R2:W-:Y:S08]  /*12360*/  @!P2 ST.E.128 desc[UR42][R6.64], R32 ;  /* 0x000000200600a985 */ /* 0x0005f0000c101d2a */
[----:B------:R-:W-:Y:S05]  /*12370*/  @P0 BRA `(.L_x_10546) ;  /* 0x0000001800180947 */ /* 0x000fea0003800000 */
[----:B------:R-:W-:-:S04]  /*12380*/  LEA R14, P0, R47, R14, 0x1 ;  /* 0x0000000e2f0e7211 */ /* 0x000fc800078008ff */
[----:B------:R-:W-:-:S05]  /*12390*/  LEA.HI.X R15, R47, R3, R48, 0x1, P0 ;  /* 0x000000032f0f7211 */ /* 0x000fca00000f0c30 */
[----:B------:R3:W-:Y:S01]  /*123a0*/  ST.E.128 desc[UR42][R14.64], R40 ;  /* 0x000000280e007985 */ /* 0x0007e2000c101d2a */
[----:B------:R-:W-:Y:S05]  /*123b0*/  BRA `(.L_x_10546) ;  /* 0x0000001800087947 */ /* 0x000fea0003800000 */
.L_x_10541:
[----:B------:R-:W-:Y:S01]  /*123c0*/  ULDC.64 UR4, c[0x0][0xb08] ;  /* 0x0002c20000047ab9 */ /* 0x000fe20000000a00 */
[----:B0-----:R-:W0:Y:S01]  /*123d0*/  @P1 LDC R11, c[0x0][0xbec] ;  /* 0x0002fb00ff0b1b82 */ /* 0x001e220000000800 */
[----:B------:R-:W-:Y:S02]  /*123e0*/  IMAD R77, R77, UR4, RZ ;  /* 0x000000044d4d7c24 */ /* 0x000fe4000f8e02ff */
[----:B------:R-:W-:-:S04]  /*123f0*/  IMAD.WIDE.U32 R4, R0, UR4, RZ ;  /* 0x0000000400047c25 */ /* 0x000fc8000f8e00ff */
[----:B------:R-:W-:Y:S01]  /*12400*/  IMAD R77, R0, UR5, R77 ;  /* 0x00000005004d7c24 */ /* 0x000fe2000f8e024d */
[----:B------:R-:W1:Y:S01]  /*12410*/  @P1 LDC R8, c[0x0][0xbf0] ;  /* 0x0002fc00ff081b82 */ /* 0x000e620000000800 */
[----:B------:R-:W-:Y:S01]  /*12420*/  ULDC.64 UR4, c[0x0][0xb38] ;  /* 0x0002ce0000047ab9 */ /* 0x000fe20000000a00 */
[----:B------:R-:W-:Y:S01]  /*12430*/  SHF.R.S32.HI R0, RZ, 0x1f, R3 ;  /* 0x0000001fff007819 */ /* 0x000fe20000011403 */
[----:B------:R-:W-:Y:S02]  /*12440*/  IMAD.IADD R5, R5, 0x1, R77 ;  /* 0x0000000105057824 */ /* 0x000fe400078e024d */
[----:B------:R-:W-:-:S04]  /*12450*/  IMAD.WIDE.U32 R4, R137, UR4, R4 ;  /* 0x0000000489047c25 */ /* 0x000fc8000f8e0004 */
[----:B------:R-:W-:Y:S01]  /*12460*/  IMAD R5, R137, UR5, R5 ;  /* 0x0000000589057c24 */ /* 0x000fe2000f8e0205 */
[----:B------:R-:W-:Y:S02]  /*12470*/  ULDC.64 UR4, c[0x0][0xb40] ;  /* 0x0002d00000047ab9 */ /* 0x000fe40000000a00 */
[----:B------:R-:W-:Y:S02]  /*12480*/  IMAD R0, R0, UR4, RZ ;  /* 0x0000000400007c24 */ /* 0x000fe4000f8e02ff */
[----:B------:R-:W-:-:S04]  /*12490*/  IMAD.WIDE.U32 R4, R3, UR4, R4 ;  /* 0x0000000403047c25 */ /* 0x000fc8000f8e0004 */
[----:B------:R-:W-:Y:S01]  /*124a0*/  IMAD R9, R3, UR5, R0 ;  /* 0x0000000503097c24 */ /* 0x000fe2000f8e0200 */
[----:B------:R-:W-:Y:S01]  /*124b0*/  ULDC.64 UR4, c[0x0][0xb48] ;  /* 0x0002d20000047ab9 */ /* 0x000fe20000000a00 */
[----:B0-----:R-:W-:-:S04]  /*124c0*/  @P1 IMAD.HI.U32 R11, R26, R11, RZ ;  /* 0x0000000b1a0b1227 */ /* 0x001fc800078e00ff */
[----:B------:R-:W-:Y:S02]  /*124d0*/  IMAD.IADD R5, R5, 0x1, R9 ;  /* 0x0000000105057824 */ /* 0x000fe400078e0209 */
[----:B------:R-:W-:Y:S01]  /*124e0*/  IMAD.MOV.U32 R3, RZ, RZ, R26 ;  /* 0x000000ffff037224 */ /* 0x000fe200078e001a */
[----:B-1----:R-:W-:Y:S01]  /*124f0*/  @P1 SHF.R.U32.HI R3, RZ, R8, R11 ;  /* 0x00000008ff031219 */ /* 0x002fe2000001160b */
[----:B------:R-:W-:-:S03]  /*12500*/  IMAD.WIDE.U32 R4, R80, UR4, R4 ;  /* 0x0000000450047c25 */ /* 0x000fc6000f8e0004 */
[--C-:B------:R-:W-:Y:S01]  /*12510*/  SHF.R.S32.HI R0, RZ, 0x1f, R3.reuse ;  /* 0x0000001fff007819 */ /* 0x100fe20000011403 */
[----:B------:R-:W-:Y:S02]  /*12520*/  IMAD.MOV R9, RZ, RZ, -R3 ;  /* 0x000000ffff097224 */ /* 0x000fe400078e0a03 */
[----:B------:R-:W-:Y:S01]  /*12530*/  IMAD R5, R80, UR5, R5 ;  /* 0x0000000550057c24 */ /* 0x000fe2000f8e0205 */
[----:B------:R-:W-:Y:S01]  /*12540*/  ULDC.64 UR4, c[0x0][0xb30] ;  /* 0x0002cc0000047ab9 */ /* 0x000fe20000000a00 */
[----:B------:R-:W-:Y:S02]  /*12550*/  IMAD R9, R78, R9, R26 ;  /* 0x000000094e097224 */ /* 0x000fe400078e021a */
[----:B------:R-:W-:Y:S02]  /*12560*/  IMAD R0, R0, UR4, RZ ;  /* 0x0000000400007c24 */ /* 0x000fe4000f8e02ff */
[----:B------:R-:W-:-:S04]  /*12570*/  IMAD.WIDE.U32 R4, R3, UR4, R4 ;  /* 0x0000000403047c25 */ /* 0x000fc8000f8e0004 */
[----:B------:R-:W-:Y:S01]  /*12580*/  IMAD R11, R3, UR5, R0 ;  /* 0x00000005030b7c24 */ /* 0x000fe2000f8e0200 */
[----:B------:R-:W-:Y:S01]  /*12590*/  SHF.R.S32.HI R0, RZ, 0x1f, R9 ;  /* 0x0000001fff007819 */ /* 0x000fe20000011409 */
[----:B------:R-:W-:Y:S01]  /*125a0*/  ULDC.64 UR4, c[0x0][0xb28] ;  /* 0x0002ca0000047ab9 */ /* 0x000fe20000000a00 */
[----:B------:R-:W-:Y:S02]  /*125b0*/  VIADD R8, R2, 0x2d820 ;  /* 0x0002d82002087836 */ /* 0x000fe40000000000 */
[----:B------:R-:W-:Y:S02]  /*125c0*/  IMAD.IADD R5, R5, 0x1, R11 ;  /* 0x0000000105057824 */ /* 0x000fe400078e020b */
[----:B------:R-:W-:Y:S01]  /*125d0*/  IMAD R0, R0, UR4, RZ ;  /* 0x0000000400007c24 */ /* 0x000fe2000f8e02ff */
[----:B------:R-:W-:Y:S01]  /*125e0*/  PRMT R8, RZ, 0x654, R8 ;  /* 0x00000654ff087816 */ /* 0x000fe20000000008 */
[----:B------:R-:W-:-:S03]  /*125f0*/  IMAD.WIDE.U32 R4, R9, UR4, R4 ;  /* 0x0000000409047c25 */ /* 0x000fc6000f8e0004 */
[----:B------:R0:W-:Y:S01]  /*12600*/  SYNCS.ARRIVE.TRANS64.RED.A1T0 RZ, [R8+URZ], RZ ;  /* 0x000000ff08ff79a7 */ /* 0x0001e2000810043f */
[----:B------:R-:W-:Y:S01]  /*12610*/  IMAD R3, R9, UR5, R0 ;  /* 0x0000000509037c24 */ /* 0x000fe2000f8e0200 */
[----:B------:R-:W-:Y:S02]  /*12620*/  ULDC.64 UR4, c[0x0][0xb00] ;  /* 0x0002c00000047ab9 */ /* 0x000fe40000000a00 */
[----:B------:R-:W-:Y:S01]  /*12630*/  LEA R0, P0, R4, UR4, 0x2 ;  /* 0x0000000404007c11 */ /* 0x000fe2000f8010ff */
[----:B------:R-:W-:Y:S01]  /*12640*/  IMAD.IADD R3, R5, 0x1, R3 ;  /* 0x0000000105037824 */ /* 0x000fe200078e0203 */
[----:B------:R-:W-:-:S04]  /*12650*/  UMOV UR4, 0xffffffff ;  /* 0xffffffff00047882 */ /* 0x000fc80000000000 */
[----:B------:R-:W-:Y:S01]  /*12660*/  LEA.HI.X R26, R4, UR5, R3, 0x2, P0 ;  /* 0x00000005041a7c11 */ /* 0x000fe200080f1403 */
[----:B0-----:R-:W-:Y:S06]  /*12670*/  BRA.DIV UR4, `(.L_x_10547) ;  /* 0x00000096040c7947 */ /* 0x001fec000b800000 */
[----:B------:R0:W1:Y:S04]  /*12680*/  SHFL.IDX PT, R3, R26, RZ, 0x1c1f ;  /* 0x001c1fff1a037589 */ /* 0x00006800000e0000 */
[----:B------:R0:W2:Y:S02]  /*12690*/  SHFL.IDX PT, R14, R0, RZ, 0x1c1f ;  /* 0x001c1fff000e7589 */ /* 0x0000a400000e0000 */
.L_x_10723:
[----:B------:R-:W-:Y:S01]  /*126a0*/  ISETP.GE.AND P0, PT, R25, R76, PT ;  /* 0x0000004c1900720c */ /* 0x000fe20003f06270 */
[----:B------:R-:W-:-:S12]  /*126b0*/  BSSY B1, `(.L_x_10548) ;  /* 0x000004b000017945 */ /* 0x000fd80003800000 */
[----:B------:R-:W-:Y:S05]  /*126c0*/  @P0 BRA `(.L_x_10549) ;  /* 0x0000000400240947 */ /* 0x000fea0003800000 */
[----:B------:R-:W3:Y:S01]  /*126d0*/  LDL R13, [R1+0x70] ;  /* 0x00007000010d7983 */ /* 0x000ee20000100800 */
[----:B------:R-:W-:-:S03]  /*126e0*/  ULDC UR4, c[0x0][0xac8] ;  /* 0x0002b20000047ab9 */ /* 0x000fc60000000800 */
[----:B------:R-:W4:Y:S04]  /*126f0*/  LDL R83, [R1+0x98] ;  /* 0x0000980001537983 */ /* 0x000f280000100800 */
[----:B------:R-:W5:Y:S04]  /*12700*/  LDL R81, [R1+0x94] ;  /* 0x0000940001517983 */ /* 0x000f680000100800 */
[----:B------:R-:W2:Y:S04]  /*12710*/  LDL R79, [R1+0x90] ;  /* 0x00009000014f7983 */ /* 0x000ea80000100800 */
        /* <DEDUP_REMOVED lines=15> */
[----:B------:R-:W2:Y:S01]  /*12810*/  LDL R11, [R1+0xa8] ;  /* 0x0000a800010b7983 */ /* 0x000ea20000100800 */
[----:B---3--:R-:W-:-:S02]  /*12820*/  ISETP.GE.AND P2, PT, R13, UR4, PT ;  /* 0x000000040d007c0c */ /* 0x008fc4000bf46270 */
[----:B----4-:R-:W-:Y:S02]  /*12830*/  ISETP.GE.AND P3, PT, R83, UR4, PT ;  /* 0x0000000453007c0c */ /* 0x010fe4000bf66270 */
[----:B-----5:R-:W-:-:S09]  /*12840*/  ISETP.GE.AND P0, PT, R81, UR4, PT ;  /* 0x0000000451007c0c */ /* 0x020fd2000bf06270 */
[----:B--2---:R-:W-:Y:S02]  /*12850*/  @!P2 IMAD.MOV.U32 R4, RZ, RZ, R14 ;  /* 0x000000ffff04a224 */ /* 0x004fe400078e000e */
[----:B-1----:R-:W-:Y:S01]  /*12860*/  @!P2 IMAD.MOV.U32 R5, RZ, RZ, R3 ;  /* 0x000000ffff05a224 */ /* 0x002fe200078e0003 */
[----:B------:R-:W-:Y:S01]  /*12870*/  ISETP.GE.AND P1, PT, R79, UR4, PT ;  /* 0x000000044f007c0c */ /* 0x000fe2000bf26270 */
[----:B------:R-:W-:Y:S01]  /*12880*/  @!P2 IMAD.WIDE R4, R13, 0x4, R4 ;  /* 0x000000040d04a825 */ /* 0x000fe200078e0204 */
[----:B------:R-:W-:-:S04]  /*12890*/  @!P3 LEA R8, P4, R83, R14, 0x2 ;  /* 0x0000000e5308b211 */ /* 0x000fc800078810ff */
[----:B------:R1:W-:Y:S01]  /*128a0*/  @!P2 ST.E.64 desc[UR42][R4.64], R6 ;  /* 0x000000060400a985 */ /* 0x0003e2000c101b2a */
[----:B------:R-:W-:Y:S02]  /*128b0*/  ISETP.GE.AND P2, PT, R77, UR4, PT ;  /* 0x000000044d007c0c */ /* 0x000fe4000bf46270 */
[----:B------:R-:W-:-:S05]  /*128c0*/  @!P3 LEA.HI.X R9, R83, R3, R84, 0x2, P4 ;  /* 0x000000035309b211 */ /* 0x000fca00020f1454 */
[----:B------:R-:W-:Y:S01]  /*128d0*/  @!P3 ST.E.64 desc[UR42][R8.64], R20 ;  /* 0x000000140800b985 */ /* 0x000fe2000c101b2a */
[----:B-1----:R-:W-:-:S04]  /*128e0*/  @!P0 LEA R4, P5, R81, R14, 0x2 ;  /* 0x0000000e51048211 */ /* 0x002fc800078a10ff */
[-C--:B------:R-:W-:Y:S02]  /*128f0*/  @!P0 LEA.HI.X R5, R81, R3.reuse, R82, 0x2, P5 ;  /* 0x0000000351058211 */ /* 0x080fe400028f1452 */
[----:B------:R-:W-:Y:S02]  /*12900*/  ISETP.GE.AND P3, PT, R74, UR4, PT ;  /* 0x000000044a007c0c */ /* 0x000fe4000bf66270 */
[C---:B------:R-:W-:Y:S01]  /*12910*/  @!P1 LEA R6, P4, R79.reuse, R14, 0x2 ;  /* 0x0000000e4f069211 */ /* 0x040fe200078810ff */
[----:B------:R1:W-:Y:S01]  /*12920*/  @!P0 ST.E.64 desc[UR42][R4.64], R32 ;  /* 0x0000002004008985 */ /* 0x0003e2000c101b2a */
[----:B------:R-:W-:Y:S02]  /*12930*/  ISETP.GE.AND P0, PT, R30, UR4, PT ;  /* 0x000000041e007c0c */ /* 0x000fe4000bf06270 */
[----:B------:R-:W-:-:S05]  /*12940*/  @!P1 LEA.HI.X R7, R79, R3, R80, 0x2, P4 ;  /* 0x000000034f079211 */ /* 0x000fca00020f1450 */
[----:B------:R2:W-:Y:S01]  /*12950*/  @!P1 ST.E.64 desc[UR42][R6.64], R34 ;  /* 0x0000002206009985 */ /* 0x0005e2000c101b2a */
[----:B-1----:R-:W-:-:S04]  /*12960*/  @!P2 LEA R4, P5, R77, R14, 0x2 ;  /* 0x0000000e4d04a211 */ /* 0x002fc800078a10ff */
[-C--:B------:R-:W-:Y:S02]  /*12970*/  @!P2 LEA.HI.X R5, R77, R3.reuse, R78, 0x2, P5 ;  /* 0x000000034d05a211 */ /* 0x080fe400028f144e */
[----:B------:R-:W-:Y:S02]  /*12980*/  ISETP.GE.AND P1, PT, R28, UR4, PT ;  /* 0x000000041c007c0c */ /* 0x000fe4000bf26270 */
[----:B--2---:R-:W-:Y:S01]  /*12990*/  @!P3 LEA R6, P5, R74, R14, 0x2 ;  /* 0x0000000e4a06b211 */ /* 0x004fe200078a10ff */
[----:B------:R1:W-:Y:S01]  /*129a0*/  @!P2 ST.E.64 desc[UR42][R4.64], R36 ;  /* 0x000000240400a985 */ /* 0x0003e2000c101b2a */
[----:B------:R-:W-:Y:S02]  /*129b0*/  ISETP.GE.AND P2, PT, R12, UR4, PT ;  /* 0x000000040c007c0c */ /* 0x000fe4000bf46270 */
[----:B------:R-:W-:Y:S02]  /*129c0*/  @!P3 LEA.HI.X R7, R74, R3, R75, 0x2, P5 ;  /* 0x000000034a07b211 */ /* 0x000fe400028f144b */
[----:B------:R-:W-:Y:S01]  /*129d0*/  ISETP.GE.AND P5, PT, R10, UR4, PT ;  /* 0x000000040a007c0c */ /* 0x000fe2000bfa6270 */
[----:B------:R-:W-:-:S02]  /*129e0*/  VIADD R13, R13, 0x58 ;  /* 0x000000580d0d7836 */ /* 0x000fc40000000000 */
[----:B------:R2:W-:Y:S01]  /*129f0*/  @!P3 ST.E.64 desc[UR42][R6.64], R38 ;  /* 0x000000260600b985 */ /* 0x0005e2000c101b2a */
[----:B-1----:R-:W-:-:S04]  /*12a00*/  @!P0 LEA R4, P4, R30, R14, 0x2 ;  /* 0x0000000e1e048211 */ /* 0x002fc800078810ff */
[-C--:B------:R-:W-:Y:S02]  /*12a10*/  @!P0 LEA.HI.X R5, R30, R3.reuse, R31, 0x2, P4 ;  /* 0x000000031e058211 */ /* 0x080fe400020f141f */
[----:B------:R-:W-:Y:S02]  /*12a20*/  ISETP.GE.AND P3, PT, R15, UR4, PT ;  /* 0x000000040f007c0c */ /* 0x000fe4000bf66270 */
[C---:B--2---:R-:W-:Y:S01]  /*12a30*/  @!P1 LEA R6, P4, R28.reuse, R14, 0x2 ;  /* 0x0000000e1c069211 */ /* 0x044fe200078810ff */
[----:B------:R1:W-:Y:S03]  /*12a40*/  @!P0 ST.E.64 desc[UR42][R4.64], R40 ;  /* 0x0000002804008985 */ /* 0x0003e6000c101b2a */
[----:B------:R-:W-:Y:S02]  /*12a50*/  @!P1 LEA.HI.X R7, R28, R3, R29, 0x2, P4 ;  /* 0x000000031c079211 */ /* 0x000fe400020f141d */
[----:B------:R-:W-:-:S02]  /*12a60*/  ISETP.GE.AND P4, PT, R13, UR4, PT ;  /* 0x000000040d007c0c */ /* 0x000fc4000bf86270 */
[----:B-1----:R-:W-:-:S04]  /*12a70*/  @!P2 LEA R4, P0, R12, R14, 0x2 ;  /* 0x0000000e0c04a211 */ /* 0x002fc800078010ff */
[-C--:B------:R-:W-:Y:S02]  /*12a80*/  @!P2 LEA.HI.X R5, R12, R3.reuse, R27, 0x2, P0 ;  /* 0x000000030c05a211 */ /* 0x080fe400000f141b */
[CC--:B------:R-:W-:Y:S02]  /*12a90*/  @!P5 LEA R8, P0, R10.reuse, R14.reuse, 0x2 ;  /* 0x0000000e0a08d211 */ /* 0x0c0fe400078010ff */
[----:B------:R-:W-:Y:S02]  /*12aa0*/  SHF.R.S32.HI R12, RZ, 0x1f, R15 ;  /* 0x0000001fff0c7819 */ /* 0x000fe4000001140f */
[----:B------:R-:W-:Y:S02]  /*12ab0*/  @!P5 LEA.HI.X R9, R10, R3, R11, 0x2, P0 ;  /* 0x000000030a09d211 */ /* 0x000fe400000f140b */
[----:B------:R-:W-:Y:S02]  /*12ac0*/  @!P3 LEA R10, P0, R15, R14, 0x2 ;  /* 0x0000000e0f0ab211 */ /* 0x000fe400078010ff */
[----:B------:R-:W-:-:S02]  /*12ad0*/  SHF.R.S32.HI R20, RZ, 0x1f, R13 ;  /* 0x0000001fff147819 */ /* 0x000fc4000001140d */
[-C--:B------:R-:W-:Y:S02]  /*12ae0*/  @!P3 LEA.HI.X R11, R15, R3.reuse, R12, 0x2, P0 ;  /* 0x000000030f0bb211 */ /* 0x080fe400000f140c */
[C---:B------:R-:W-:Y:S01]  /*12af0*/  @!P4 LEA R12, P0, R13.reuse, R14, 0x2 ;  /* 0x0000000e0d0cc211 */ /* 0x040fe200078010ff */
[----:B------:R3:W-:Y:S03]  /*12b00*/  @!P1 ST.E.64 desc[UR42][R6.64], R42 ;  /* 0x0000002a06009985 */ /* 0x0007e6000c101b2a */
[----:B------:R-:W-:Y:S01]  /*12b10*/  @!P4 LEA.HI.X R13, R13, R3, R20, 0x2, P0 ;  /* 0x000000030d0dc211 */ /* 0x000fe200000f1414 */
[----:B------:R3:W-:Y:S04]  /*12b20*/  @!P2 ST.E.64 desc[UR42][R4.64], R44 ;  /* 0x0000002c0400a985 */ /* 0x0007e8000c101b2a */
[----:B------:R3:W-:Y:S04]  /*12b30*/  @!P5 ST.E.64 desc[UR42][R8.64], R46 ;  /* 0x0000002e0800d985 */ /* 0x0007e8000c101b2a */
[----:B------:R3:W-:Y:S04]  /*12b40*/  @!P3 ST.E.64 desc[UR42][R10.64], R48 ;  /* 0x000000300a00b985 */ /* 0x0007e8000c101b2a */
[----:B------:R3:W-:Y:S02]  /*12b50*/  @!P4 ST.E.64 desc[UR42][R12.64], R50 ;  /* 0x000000320c00c985 */ /* 0x0007e4000c101b2a */
.L_x_10549:
[----:B------:R-:W-:Y:S05]  /*12b60*/  BSYNC B1 ;  /* 0x0000000000017941 */ /* 0x000fea0003800000 */
.L_x_10548:
[----:B------:R-:W-:-:S03]  /*12b70*/  UMOV UR4, 0xffffffff ;  /* 0xffffffff00047882 */ /* 0x000fc60000000000 */
[----:B------:R-:W-:Y:S05]  /*12b80*/  BRA.DIV UR4, `(.L_x_10550) ;  /* 0x0000008e04fc7947 */ /* 0x000fea000b800000 */
[----:B-1----:R1:W4:Y:S04]  /*12b90*/  SHFL.IDX PT, R3, R26, 0x1, 0x1c1f ;  /* 0x003c1f001a037f89 */ /* 0x00232800000e0000 */
[----:B--2---:R1:W2:Y:S02]  /*12ba0*/  SHFL.IDX PT, R14, R0, 0x1, 0x1c1f ;  /* 0x003c1f00000e7f89 */ /* 0x0042a400000e0000 */
.L_x_10727:
[----:B------:R-:W-:-:S13]  /*12bb0*/  ISETP.GE.AND P0, PT, R24, R76, PT ;  /* 0x0000004c1800720c */ /* 0x000fda0003f06270 */
[----:B------:R-:W-:Y:S05]  /*12bc0*/  @P0 BRA `(.L_x_10546) ;  /* 0x0000001000040947 */ /* 0x000fea0003800000 */
[----:B------:R-:W5:Y:S01]  /*12bd0*/  LDL R25, [R1+0x70] ;  /* 0x0000700001197983 */ /* 0x000f620000100800 */
[----:B------:R-:W-:-:S03]  /*12be0*/  ULDC UR4, c[0x0][0xac8] ;  /* 0x0002b20000047ab9 */ /* 0x000fc60000000800 */
[----:B---3--:R-:W3:Y:S04]  /*12bf0*/  LDL R12, [R1+0x98] ;  /* 0x00009800010c7983 */ /* 0x008ee80000100800 */
[----:B------:R-:W4:Y:S04]  /*12c00*/  LDL R10, [R1+0x94] ;  /* 0x00009400010a7983 */ /* 0x000f280000100800 */
[----:B------:R-:W2:Y:S04]  /*12c10*/  LDL R36, [R1+0x90] ;  /* 0x0000900001247983 */ /* 0x000ea80000100800 */
[----:B------:R-:W2:Y:S04]  /*12c20*/  LDL R13, [R1+0xc8] ;  /* 0x0000c800010d7983 */ /* 0x000ea80000100800 */
[----:B------:R-:W2:Y:S04]  /*12c30*/  LDL R34, [R1+0x8c] ;  /* 0x00008c0001227983 */ /* 0x000ea80000100800 */
[----:B------:R-:W2:Y:S04]  /*12c40*/  LDL R32, [R1+0x88] ;  /* 0x0000880001207983 */ /* 0x000ea80000100800 */
[----:B------:R-:W2:Y:S04]  /*12c50*/  LDL R11, [R1+0xc4] ;  /* 0x0000c400010b7983 */ /* 0x000ea80000100800 */
[----:B01----:R-:W2:Y:S04]  /*12c60*/  LDL R0, [R1+0x84] ;  /* 0x0000840001007983 */ /* 0x003ea80000100800 */
        /* <DEDUP_REMOVED lines=11> */
[----:B-----5:R-:W-:-:S02]  /*12d20*/  ISETP.GE.AND P3, PT, R25, UR4, PT ;  /* 0x0000000419007c0c */ /* 0x020fc4000bf66270 */
[----:B---3--:R-:W-:Y:S02]  /*12d30*/  ISETP.GE.AND P4, PT, R12, UR4, PT ;  /* 0x000000040c007c0c */ /* 0x008fe4000bf86270 */
[----:B----4-:R-:W-:-:S09]  /*12d40*/  ISETP.GE.AND P1, PT, R10, UR4, PT ;  /* 0x000000040a007c0c */ /* 0x010fd2000bf26270 */
[----:B------:R-:W-:Y:S01]  /*12d50*/  @!P3 IMAD.MOV.U32 R15, RZ, RZ, R3 ;  /* 0x000000ffff0fb224 */ /* 0x000fe200078e0003 */
[----:B--2---:R-:W-:Y:S01]  /*12d60*/  ISETP.GE.AND P2, PT, R36, UR4, PT ;  /* 0x0000000424007c0c */ /* 0x004fe2000bf46270 */
[----:B------:R-:W-:Y:S01]  /*12d70*/  @!P3 IMAD.WIDE R4, R25, 0x4, R14 ;  /* 0x000000041904b825 */ /* 0x000fe200078e020e */
[-C--:B------:R-:W-:Y:S02]  /*12d80*/  @!P4 LEA R6, P0, R12, R14.reuse, 0x2 ;  /* 0x0000000e0c06c211 */ /* 0x080fe400078010ff */
[----:B------:R-:W-:Y:S02]  /*12d90*/  @!P1 LEA R8, P5, R10, R14, 0x2 ;  /* 0x0000000e0a089211 */ /* 0x000fe400078a10ff */
        /* <DEDUP_REMOVED lines=9> */
[-C--:B------:R-:W-:Y:S02]  /*12e30*/  @!P2 LEA.HI.X R11, R36, R3.reuse, R37, 0x2, P4 ;  /* 0x00000003240ba211 */ /* 0x080fe400020f1425 */
[-C--:B------:R-:W-:Y:S02]  /*12e40*/  @!P3 LEA R12, P5, R34, R14.reuse, 0x2 ;  /* 0x0000000e220cb211 */ /* 0x080fe400078a10ff */
[----:B0-----:R-:W-:Y:S01]  /*12e50*/  @!P0 LEA R4, P4, R32, R14, 0x2 ;  /* 0x0000000e20048211 */ /* 0x001fe200078810ff */
[----:B------:R0:W-:Y:S01]  /*12e60*/  @!P2 ST.E.64 desc[UR42][R10.64], R58 ;  /* 0x0000003a0a00a985 */ /* 0x0001e2000c101b2a */
[----:B------:R-:W-:Y:S02]  /*12e70*/  @!P3 LEA.HI.X R13, R34, R3, R35, 0x2, P5 ;  /* 0x00000003220db211 */ /* 0x000fe400028f1423 */
[----:B------:R-:W-:-:S02]  /*12e80*/  ISETP.GE.AND P2, PT, R29, UR4, PT ;  /* 0x000000041d007c0c */ /* 0x000fc4000bf46270 */
[----:B------:R-:W-:Y:S01]  /*12e90*/  @!P0 LEA.HI.X R5, R32, R3, R33, 0x2, P4 ;  /* 0x0000000320058211 */ /* 0x000fe200020f1421 */
[----:B------:R3:W-:Y:S01]  /*12ea0*/  @!P3 ST.E.64 desc[UR42][R12.64], R60 ;  /* 0x0000003c0c00b985 */ /* 0x0007e2000c101b2a */
[----:B------:R-:W-:-:S03]  /*12eb0*/  ISETP.GE.AND P4, PT, R20, UR4, PT ;  /* 0x0000000414007c0c */ /* 0x000fc6000bf86270 */
[----:B------:R4:W-:Y:S01]  /*12ec0*/  @!P0 ST.E.64 desc[UR42][R4.64], R62 ;  /* 0x0000003e04008985 */ /* 0x0009e2000c101b2a */
[-C--:B-1----:R-:W-:Y:S02]  /*12ed0*/  @!P1 LEA R6, P5, R0, R14.reuse, 0x2 ;  /* 0x0000000e00069211 */ /* 0x082fe400078a10ff */
[----:B------:R-:W-:Y:S02]  /*12ee0*/  ISETP.GE.AND P3, PT, R27, UR4, PT ;  /* 0x000000041b007c0c */ /* 0x000fe4000bf66270 */
[----:B------:R-:W-:Y:S02]  /*12ef0*/  ISETP.GE.AND P0, PT, R26, UR4, PT ;  /* 0x000000041a007c0c */ /* 0x000fe4000bf06270 */
[----:B------:R-:W-:Y:S02]  /*12f00*/  @!P1 LEA.HI.X R7, R0, R3, R31, 0x2, P5 ;  /* 0x0000000300079211 */ /* 0x000fe400028f141f */
[----:B--2---:R-:W-:-:S03]  /*12f10*/  @!P2 LEA R8, P5, R29, R14, 0x2 ;  /* 0x0000000e1d08a211 */ /* 0x004fc600078a10ff */
[----:B------:R4:W-:Y:S01]  /*12f20*/  @!P1 ST.E.64 desc[UR42][R6.64], R64 ;  /* 0x0000004006009985 */ /* 0x0009e2000c101b2a */
[CC--:B0-----:R-:W-:Y:S02]  /*12f30*/  @!P4 LEA R10, P1, R20.reuse, R14.reuse, 0x2 ;  /* 0x0000000e140ac211 */ /* 0x0c1fe400078210ff */
[-C--:B------:R-:W-:Y:S02]  /*12f40*/  @!P2 LEA.HI.X R9, R29, R3.reuse, R30, 0x2, P5 ;  /* 0x000000031d09a211 */ /* 0x080fe400028f141e */
[-C--:B---3--:R-:W-:Y:S02]  /*12f50*/  @!P3 LEA R12, P5, R27, R14.reuse, 0x2 ;  /* 0x0000000e1b0cb211 */ /* 0x088fe400078a10ff */
[----:B------:R-:W-:Y:S02]  /*12f60*/  @!P4 LEA.HI.X R11, R20, R3, R21, 0x2, P1 ;  /* 0x00000003140bc211 */ /* 0x000fe400008f1415 */
[----:B------:R-:W-:Y:S02]  /*12f70*/  SHF.R.S32.HI R0, RZ, 0x1f, R26 ;  /* 0x0000001fff007819 */ /* 0x000fe4000001141a */
[----:B------:R-:W-:-:S02]  /*12f80*/  @!P0 LEA R20, P1, R26, R14, 0x2 ;  /* 0x0000000e1a148211 */ /* 0x000fc400078210ff */
[-C--:B------:R-:W-:Y:S02]  /*12f90*/  @!P3 LEA.HI.X R13, R27, R3.reuse, R28, 0x2, P5 ;  /* 0x000000031b0db211 */ /* 0x080fe400028f141c */
[----:B------:R-:W-:Y:S01]  /*12fa0*/  @!P0 LEA.HI.X R21, R26, R3, R0, 0x2, P1 ;  /* 0x000000031a158211 */ /* 0x000fe200008f1400 */
[----:B------:R-:W-:Y:S01]  /*12fb0*/  VIADD R0, R25, 0x58 ;  /* 0x0000005819007836 */ /* 0x000fe20000000000 */
[----:B------:R4:W-:Y:S04]  /*12fc0*/  @!P2 ST.E.64 desc[UR42][R8.64], R66 ;  /* 0x000000420800a985 */ /* 0x0009e8000c101b2a */
[----:B------:R4:W-:Y:S04]  /*12fd0*/  @!P4 ST.E.64 desc[UR42][R10.64], R68 ;  /* 0x000000440a00c985 */ /* 0x0009e8000c101b2a */
[----:B------:R4:W-:Y:S04]  /*12fe0*/  @!P3 ST.E.64 desc[UR42][R12.64], R70 ;  /* 0x000000460c00b985 */ /* 0x0009e8000c101b2a */
[----:B------:R4:W-:Y:S01]  /*12ff0*/  @!P0 ST.E.64 desc[UR42][R20.64], R72 ;  /* 0x0000004814008985 */ /* 0x0009e2000c101b2a */
[----:B------:R-:W-:-:S13]  /*13000*/  ISETP.GE.AND P0, PT, R0, UR4, PT ;  /* 0x0000000400007c0c */ /* 0x000fda000bf06270 */
[----:B----4-:R-:W-:Y:S05]  /*13010*/  @P0 BRA `(.L_x_10546) ;  /* 0x0000000800f00947 */ /* 0x010fea0003800000 */
[----:B------:R-:W-:Y:S02]  /*13020*/  LEA R14, P0, R0, R14, 0x2 ;  /* 0x0000000e000e7211 */ /* 0x000fe400078010ff */
[----:B------:R-:W-:-:S04]  /*13030*/  SHF.R.S32.HI R4, RZ, 0x1f, R0 ;  /* 0x0000001fff047819 */ /* 0x000fc80000011400 */
[----:B------:R-:W-:-:S05]  /*13040*/  LEA.HI.X R15, R0, R3, R4, 0x2, P0 ;  /* 0x00000003000f7211 */ /* 0x000fca00000f1404 */
[----:B------:R0:W-:Y:S01]  /*13050*/  ST.E.64 desc[UR42][R14.64], R134 ;  /* 0x000000860e007985 */ /* 0x0001e2000c101b2a */
[----:B------:R-:W-:Y:S05]  /*13060*/  BRA `(.L_x_10546) ;  /* 0x0000000800dc7947 */ /* 0x000fea0003800000 */
.L_x_10539:
[----:B------:R-:W4:Y:S01]  /*13070*/  LDL.LU R6, [R1+0x60] ;  /* 0x0000600001067983 */ /* 0x000f220000300800 */
[----:B------:R-:W-:Y:S01]  /*13080*/  ULDC.64 UR6, c[0x0][0xc08] ;  /* 0x0003020000067ab9 */ /* 0x000fe20000000a00 */
[----:B------:R-:W-:Y:S02]  /*13090*/  ULDC.64 UR4, c[0x0][0xc00] ;  /* 0x0003000000047ab9 */ /* 0x000fe40000000a00 */
[----:B------:R-:W3:Y:S04]  /*130a0*/  LDL.LU R0, [R1+0x64] ;  /* 0x0000640001007983 */ /* 0x000ee80000300800 */
[----:B------:R-:W2:Y:S01]  /*130b0*/  LDL R8, [R1+0x58] ;  /* 0x0000580001087983 */ /* 0x000ea20000100800 */
[----:B------:R-:W-:Y:S01]  /*130c0*/  ISETP.NE.U32.AND P1, PT, RZ, UR6, PT ;  /* 0x00000006ff007c0c */ /* 0x000fe2000bf25070 */
[----:B------:R-:W-:Y:S01]  /*130d0*/  IMAD.MOV.U32 R3, RZ, RZ, RZ ;  /* 0x000000ffff037224 */ /* 0x000fe200078e00ff */
[----:B------:R-:W-:-:S02]  /*130e0*/  ISETP.NE.U32.AND P0, PT, RZ, UR4, PT ;  /* 0x00000004ff007c0c */ /* 0x000fc4000bf05070 */
[----:B------:R-:W-:Y:S02]  /*130f0*/  ISETP.NE.AND.EX P1, PT, RZ, UR7, PT, P1 ;  /* 0x00000007ff007c0c */ /* 0x000fe4000bf25310 */
[----:B------:R-:W-:Y:S01]  /*13100*/  ISETP.NE.AND.EX P0, PT, RZ, UR5, PT, P0 ;  /* 0x00000005ff007c0c */ /* 0x000fe2000bf05300 */
[----:B------:R-:W0:Y:S01]  /*13110*/  S2R R9, SR_TID.X ;  /* 0x0000000000097919 */ /* 0x000e220000002100 */
[----:B----4-:R-:W-:Y:S01]  /*13120*/  IADD3 R4, P2, R6, UR4, RZ ;  /* 0x0000000406047c10 */ /* 0x010fe2000ff5e0ff */
[----:B------:R-:W-:-:S03]  /*13130*/  ULDC UR4, c[0x0][0xa88] ;  /* 0x0002a20000047ab9 */ /* 0x000fc60000000800 */
[----:B---3--:R-:W-:-:S05]  /*13140*/  IADD3.X R5, R0, UR5, RZ, P2, !PT ;  /* 0x0000000500057c10 */ /* 0x008fca00097fe4ff */
[----:B------:R-:W-:Y:S01]  /*13150*/  @P1 IADD3 R6, P2, R6, UR6, RZ ;  /* 0x0000000606061c10 */ /* 0x000fe2000ff5e0ff */
[----:B------:R-:W-:Y:S01]  /*13160*/  IMAD.U32 R20, RZ, RZ, UR4 ;  /* 0x00000004ff147e24 */ /* 0x000fe2000f8e00ff */
[----:B------:R3:W5:Y:S02]  /*13170*/  @P0 LDG.E R3, desc[UR42][R4.64] ;  /* 0x0000002a04030981 */ /* 0x000764000c1e1900 */
[----:B------:R-:W-:-:S05]  /*13180*/  @P1 IADD3.X R7, R0, UR7, RZ, P2, !PT ;  /* 0x0000000700071c10 */ /* 0x000fca00097fe4ff */
[----:B------:R3:W5:Y:S01]  /*13190*/  @P1 LDG.E R20, desc[UR42][R6.64] ;  /* 0x0000002a06141981 */ /* 0x000762000c1e1900 */
[----:B--2---:R-:W-:Y:S01]  /*131a0*/  ISETP.NE.AND P2, PT, R8, RZ, PT ;  /* 0x000000ff0800720c */ /* 0x004fe20003f45270 */
[----:B0-----:R-:W-:-:S05]  /*131b0*/  VIADD R30, R9, 0xffffff80 ;  /* 0xffffff80091e7836 */ /* 0x001fca0000000000 */
[----:B------:R-:W-:-:S07]  /*131c0*/  ISETP.GT.AND P3, PT, R30, 0xbf, PT ;  /* 0x000000bf1e00780c */ /* 0x000fce0003f64270 */
[----:B------:R-:W0:Y:S02]  /*131d0*/  @!P2 LDC R8, c[0x0][0xad4] ;  /* 0x0002b500ff08ab82 */ /* 0x000e240000000800 */
[----:B0-----:R3:W-:Y:S01]  /*131e0*/  @!P2 STL [R1+0x58], R8 ;  /* 0x000058080100a387 */ /* 0x0017e20000100800 */
[----:B------:R-:W-:Y:S01]  /*131f0*/  ISETP.GT.AND P2, PT, R8, 0x1, PT ;  /* 0x000000010800780c */ /* 0x000fe20003f44270 */
[----:B------:R-:W-:-:S12]  /*13200*/  @P1 BRA `(.L_x_10551) ;  /* 0x0000000000101947 */ /* 0x000fd80003800000 */
[----:B------:R-:W-:Y:S05]  /*13210*/  @!P0 BRA `(.L_x_10551) ;  /* 0x00000000000c8947 */ /* 0x000fea0003800000 */
[----:B---3--:R-:W2:Y:S04]  /*13220*/  LDG.E R7, desc[UR42][R4.64] ;  /* 0x0000002a04077981 */ /* 0x008ea8000c1e1900 */
[----:B-----5:R-:W2:Y:S02]  /*13230*/  LDG.E R20, desc[UR42][R4.64+0x4] ;  /* 0x0000042a04147981 */ /* 0x020ea4000c1e1900 */
[----:B--2---:R-:W-:-:S07]  /*13240*/  IMAD.IADD R20, R20, 0x1, -R7 ;  /* 0x0000000114147824 */ /* 0x004fce00078e0a07 */
.L_x_10551:
[----:B---3--:R-:W2:Y:S04]  /*13250*/  LDL.LU R4, [R1+0x5c] ;  /* 0x00005c0001047983 */ /* 0x008ea80000300800 */
        /* <DEDUP_REMOVED lines=43> */
[----:B------:R-:W-:Y:S01]  /*13510*/  IMAD.WIDE.U32 R8, R8, R13, RZ ;  /* 0x0000000d08087225 */ /* 0x000fe200078e00ff */
[----:B------:R-:W-:-:S03]  /*13520*/  SHF.R.S32.HI R13, RZ, 0x1f, R11 ;  /* 0x0000001fff0d7819 */ /* 0x000fc6000001140b */
[----:B------:R-:W-:Y:S01]  /*13530*/  IMAD.IADD R15, R9, 0x1, R15 ;  /* 0x00000001090f7824 */ /* 0x000fe200078e020f */
[----:B------:R-:W-:Y:S02]  /*13540*/  IADD3 R8, P0, P1, R21, R14, R8 ;  /* 0x0000000e15087210 */ /* 0x000fe4000791e008 */
[----:B------:R-:W-:-:S04]  /*13550*/  SHF.R.S32.HI R21, RZ, 0x1f, R21 ;  /* 0x0000001fff157819 */ /* 0x000fc80000011415 */
[----:B------:R-:W-:Y:S01]  /*13560*/  IADD3.X R9, R21, R0, R15, P0, P1 ;  /* 0x0000000015097210 */ /* 0x000fe200007e240f */
[----:B------:R-:W-:Y:S02]  /*13570*/  IMAD R0, R7, R11, RZ ;  /* 0x0000000b07007224 */ /* 0x000fe400078e02ff */
[----:B------:R-:W-:Y:S02]  /*13580*/  IMAD.MOV.U32 R7, RZ, RZ, -0x800000 ;  /* 0xff800000ff077424 */ /* 0x000fe400078e00ff */
[C---:B------:R-:W-:Y:S02]  /*13590*/  IMAD R13, R6.reuse, R13, R0 ;  /* 0x0000000d060d7224 */ /* 0x040fe400078e0200 */
[----:B------:R-:W-:-:S04]  /*135a0*/  IMAD.WIDE.U32 R8, R6, R11, R8 ;  /* 0x0000000b06087225 */ /* 0x000fc800078e0008 */
[----:B------:R-:W-:Y:S01]  /*135b0*/  IMAD.IADD R0, R9, 0x1, R13 ;  /* 0x0000000109007824 */ /* 0x000fe200078e020d */
[----:B0-----:R-:W-:-:S04]  /*135c0*/  LEA R4, P0, R8, R4, 0x2 ;  /* 0x0000000408047211 */ /* 0x001fc800078010ff */
[----:B-1----:R-:W-:-:S05]  /*135d0*/  LEA.HI.X R5, R8, R5, R0, 0x2, P0 ;  /* 0x0000000508057211 */ /* 0x002fca00000f1400 */
[----:B------:R0:W-:Y:S04]  /*135e0*/  STG.E desc[UR42][R4.64], R7 ;  /* 0x0000000704007986 */ /* 0x0001e8000c10192a */
.L_x_10553:
[----:B------:R-:W-:Y:S05]  /*135f0*/  BSYNC B1 ;  /* 0x0000000000017941 */ /* 0x000fea0003800000 */
.L_x_10552:
[----:B------:R-:W-:Y:S05]  /*13600*/  @P2 BRA `(.L_x_10546) ;  /* 0x0000000400742947 */ /* 0x000fea0003800000 */
[----:B------:R-:W2:Y:S01]  /*13610*/  LDL R27, [R1+0x68] ;  /* 0x00006800011b7983 */ /* 0x000ea20000100800 */
[----:B------:R-:W3:Y:S01]  /*13620*/  LDC R21, c[0x0][0xbe8] ;  /* 0x0002fa00ff157b82 */ /* 0x000ee20000000800 */
[----:B0-----:R-:W-:Y:S01]  /*13630*/  SHF.R.S32.HI R5, RZ, 0x1f, R30 ;  /* 0x0000001fff057819 */ /* 0x001fe2000001141e */
[----:B------:R-:W-:Y:S01]  /*13640*/  ULDC.64 UR4, c[0x0][0xaa0] ;  /* 0x0002a80000047ab9 */ /* 0x000fe20000000a00 */
[----:B------:R-:W-:Y:S01]  /*13650*/  ULDC.64 UR6, c[0x0][0xaf0] ;  /* 0x0002bc0000067ab9 */ /* 0x000fe20000000a00 */
[----:B------:R-:W-:Y:S01]  /*13660*/  IMAD R0, R26, UR4, RZ ;  /* 0x000000041a007c24 */ /* 0x000fe2000f8e02ff */
[----:B------:R-:W-:Y:S01]  /*13670*/  LEA.HI R6, R5, R30, RZ, 0x2 ;  /* 0x0000001e05067211 */ /* 0x000fe200078f10ff */
[----:B------:R-:W-:-:S03]  /*13680*/  IMAD.WIDE.U32 R4, R3, UR4, RZ ;  /* 0x0000000403047c25 */ /* 0x000fc6000f8e00ff */
[----:B------:R-:W-:Y:S01]  /*13690*/  LOP3.LUT R9, R6, 0xfffffffc, RZ, 0xc0, !PT ;  /* 0xfffffffc06097812 */ /* 0x000fe200078ec0ff */
[----:B------:R-:W-:Y:S01]  /*136a0*/  IMAD R7, R3, UR5, R0 ;  /* 0x0000000503077c24 */ /* 0x000fe2000f8e0200 */
[----:B------:R-:W-:Y:S01]  /*136b0*/  SHF.R.S32.HI R25, RZ, 0x2, R6 ;  /* 0x00000002ff197819 */ /* 0x000fe20000011406 */
[----:B------:R-:W-:Y:S01]  /*136c0*/  ULDC.64 UR4, c[0x0][0xae8] ;  /* 0x0002ba0000047ab9 */ /* 0x000fe20000000a00 */
[----:B------:R-:W-:Y:S02]  /*136d0*/  IMAD R6, R28, UR6, RZ ;  /* 0x000000061c067c24 */ /* 0x000fe4000f8e02ff */
[----:B------:R-:W-:Y:S02]  /*136e0*/  IMAD.IADD R30, R30, 0x1, -R9 ;  /* 0x000000011e1e7824 */ /* 0x000fe400078e0a09 */
[----:B------:R-:W-:Y:S02]  /*136f0*/  IMAD.IADD R5, R5, 0x1, R7 ;  /* 0x0000000105057824 */ /* 0x000fe400078e0207 */
[----:B------:R-:W-:-:S02]  /*13700*/  IMAD R0, R30, 0x60, R25 ;  /* 0x000000601e007824 */ /* 0x000fc400078e0219 */
[----:B------:R-:W-:Y:S01]  /*13710*/  IMAD.WIDE.U32 R4, R137, UR4, R4 ;  /* 0x0000000489047c25 */ /* 0x000fe2000f8e0004 */
[----:B---3--:R-:W-:-:S03]  /*13720*/  ISETP.NE.AND P0, PT, R21, 0x1, PT ;  /* 0x000000011500780c */ /* 0x008fc60003f05270 */
[----:B------:R-:W-:Y:S01]  /*13730*/  IMAD R5, R137, UR5, R5 ;  /* 0x0000000589057c24 */ /* 0x000fe2000f8e0205 */
[----:B------:R-:W-:Y:S01]  /*13740*/  ULDC.64 UR4, c[0x0][0xae0] ;  /* 0x0002b80000047ab9 */ /* 0x000fe20000000a00 */
[C---:B------:R-:W-:Y:S02]  /*13750*/  IMAD R7, R29.reuse, UR7, R6 ;  /* 0x000000071d077c24 */ /* 0x040fe4000f8e0206 */
[----:B------:R-:W-:-:S04]  /*13760*/  IMAD.WIDE.U32 R4, R29, UR6, R4 ;  /* 0x000000061d047c25 */ /* 0x000fc8000f8e0004 */
[----:B------:R-:W-:Y:S02]  /*13770*/  IMAD.IADD R5, R5, 0x1, R7 ;  /* 0x0000000105057824 */ /* 0x000fe400078e0207 */
[----:B------:R-:W0:Y:S08]  /*13780*/  @P0 LDC R8, c[0x0][0xbec] ;  /* 0x0002fb00ff080b82 */ /* 0x000e300000000800 */
[----:B------:R-:W3:Y:S01]  /*13790*/  @P0 LDC R11, c[0x0][0xbf0] ;  /* 0x0002fc00ff0b0b82 */ /* 0x000ee20000000800 */
[----:B--2---:R-:W-:-:S04]  /*137a0*/  IMAD R9, R27, 0xc0, R0 ;  /* 0x000000c01b097824 */ /* 0x004fc800078e0200 */
[----:B0-----:R-:W-:-:S04]  /*137b0*/  @P0 IMAD.HI.U32 R0, R9, R8, RZ ;  /* 0x0000000809000227 */ /* 0x001fc800078e00ff */
[----:B------:R-:W-:Y:S01]  /*137c0*/  IMAD.MOV.U32 R3, RZ, RZ, R9 ;  /* 0x000000ffff037224 */ /* 0x000fe200078e0009 */
[----:B---3--:R-:W-:-:S04]  /*137d0*/  @P0 SHF.R.U32.HI R3, RZ, R11, R0 ;  /* 0x0000000bff030219 */ /* 0x008fc80000011600 */
        /* <DEDUP_REMOVED lines=8> */
[----:B------:R-:W-:Y:S02]  /*13860*/  IMAD.IADD R5, R5, 0x1, R9 ;  /* 0x0000000105057824 */ /* 0x000fe400078e0209 */
[----:B------:R-:W-:-:S02]  /*13870*/  IMAD.SHL.U32 R9, R30, 0x8, RZ ;  /* 0x000000081e097824 */ /* 0x000fc400078e00ff */
[----:B------:R-:W-:Y:S02]  /*13880*/  IMAD R0, R0, UR4, RZ ;  /* 0x0000000400007c24 */ /* 0x000fe4000f8e02ff */
[----:B------:R-:W-:-:S04]  /*13890*/  IMAD.WIDE.U32 R4, R7, UR4, R4 ;  /* 0x0000000407047c25 */ /* 0x000fc8000f8e0004 */
[----:B------:R-:W-:Y:S01]  /*138a0*/  IMAD R3, R7, UR5, R0 ;  /* 0x0000000507037c24 */ /* 0x000fe2000f8e0200 */
[----:B------:R-:W-:Y:S01]  /*138b0*/  ULDC.64 UR4, c[0x0][0xa80] ;  /* 0x0002a00000047ab9 */ /* 0x000fe20000000a00 */
[----:B------:R-:W-:Y:S01]  /*138c0*/  VIADD R7, R9, 0x20 ;  /* 0x0000002009077836 */ /* 0x000fe20000000000 */
[C---:B------:R-:W-:Y:S01]  /*138d0*/  LEA R0, P0, R4.reuse, UR4, 0x1 ;  /* 0x0000000404007c11 */ /* 0x040fe2000f8008ff */
[----:B------:R-:W-:Y:S01]  /*138e0*/  IMAD.IADD R3, R5, 0x1, R3 ;  /* 0x0000000105037824 */ /* 0x000fe200078e0203 */
[----:B------:R-:W-:Y:S01]  /*138f0*/  UMOV UR4, 0xffffffff ;  /* 0xffffffff00047882 */ /* 0x000fe20000000000 */
[----:B------:R-:W-:Y:S01]  /*13900*/  VIADD R10, R9, 0x40 ;  /* 0x00000040090a7836 */ /* 0x000fe20000000000 */
[----:B------:R-:W-:Y:S02]  /*13910*/  SHF.R.S32.HI R8, RZ, 0x1f, R7 ;  /* 0x0000001fff087819 */ /* 0x000fe40000011407 */
[----:B------:R-:W-:Y:S02]  /*13920*/  LEA.HI.X R4, R4, UR5, R3, 0x1, P0 ;  /* 0x0000000504047c11 */ /* 0x000fe400080f0c03 */
[----:B------:R-:W-:Y:S01]  /*13930*/  SHF.R.S32.HI R24, RZ, 0x1f, R10 ;  /* 0x0000001fff187819 */ /* 0x000fe2000001140a */
[----:B------:R-:W-:Y:S06]  /*13940*/  BRA.DIV UR4, `(.L_x_10554) ;  /* 0x0000008204d47947 */ /* 0x000fec000b800000 */
[----:B------:R0:W2:Y:S04]  /*13950*/  SHFL.IDX PT, R3, R4, RZ, 0x1c1f ;  /* 0x001c1fff04037589 */ /* 0x0000a800000e0000 */
[----:B------:R0:W3:Y:S02]  /*13960*/  SHFL.IDX PT, R14, R0, RZ, 0x1c1f ;  /* 0x001c1fff000e7589 */ /* 0x0000e400000e0000 */
.L_x_10730:
[----:B------:R-:W-:Y:S01]  /*13970*/  IMAD R21, R20, R21, RZ ;  /* 0x0000001514157224 */ /* 0x000fe200078e02ff */
[----:B------:R-:W-:Y:S01]  /*13980*/  BSSY B1, `(.L_x_10555) ;  /* 0x0000011000017945 */ /* 0x000fe20003800000 */
[----:B------:R-:W-:-:S05]  /*13990*/  IMAD R6, R27, 0xc0, R25 ;  /* 0x000000c01b067824 */ /* 0x000fca00078e0219 */
[----:B------:R-:W-:-:S13]  /*139a0*/  ISETP.GE.AND P0, PT, R6, R21, PT ;  /* 0x000000150600720c */ /* 0x000fda0003f06270 */
[----:B------:R-:W-:Y:S05]  /*139b0*/  @P0 BRA `(.L_x_10556) ;  /* 0x0000000000340947 */ /* 0x000fea0003800000 */
[----:B------:R-:W-:Y:S02]  /*139c0*/  ULDC UR4, c[0x0][0xac8] ;  /* 0x0002b20000047ab9 */ /* 0x000fe40000000800 */
[----:B------:R-:W-:Y:S02]  /*139d0*/  ISETP.GE.AND P2, PT, R9, UR4, PT ;  /* 0x0000000409007c0c */ /* 0x000fe4000bf46270 */
[----:B------:R-:W-:Y:S02]  /*139e0*/  ISETP.GE.AND P3, PT, R7, UR4, PT ;  /* 0x0000000407007c0c */ /* 0x000fe4000bf66270 */
[----:B------:R-:W-:-:S09]  /*139f0*/  ISETP.GE.AND P4, PT, R10, UR4, PT ;  /* 0x000000040a007c0c */ /* 0x000fd2000bf86270 */
[----:B--2---:R-:W-:Y:S02]  /*13a00*/  @!P2 IMAD.MOV.U32 R15, RZ, RZ, R3 ;  /* 0x000000ffff0fa224 */ /* 0x004fe400078e0003 */
[-C--:B---3--:R-:W-:Y:S02]  /*13a10*/  @!P3 LEA R26, P0, R7, R14.reuse, 0x1 ;  /* 0x0000000e071ab211 */ /* 0x088fe400078008ff */
[C---:B------:R-:W-:Y:S01]  /*13a20*/  @!P4 LEA R28, P1, R10.reuse, R14, 0x1 ;  /* 0x0000000e0a1cc211 */ /* 0x040fe200078208ff */
[----:B------:R-:W-:Y:S01]  /*13a30*/  @!P2 IMAD.WIDE R12, R9, 0x2, R14 ;  /* 0x00000002090ca825 */ /* 0x000fe200078e020e */
[-C--:B------:R-:W-:Y:S02]  /*13a40*/  @!P3 LEA.HI.X R27, R7, R3.reuse, R8, 0x1, P0 ;  /* 0x00000003071bb211 */ /* 0x080fe400000f0c08 */
[----:B------:R-:W-:Y:S02]  /*13a50*/  @!P4 LEA.HI.X R29, R10, R3, R24, 0x1, P1 ;  /* 0x000000030a1dc211 */ /* 0x000fe400008f0c18 */
[----:B------:R4:W-:Y:S04]  /*13a60*/  @!P2 ST.E.128 desc[UR42][R12.64], RZ ;  /* 0x000000ff0c00a985 */ /* 0x0009e8000c101d2a */
[----:B------:R4:W-:Y:S04]  /*13a70*/  @!P3 ST.E.128 desc[UR42][R26.64], RZ ;  /* 0x000000ff1a00b985 */ /* 0x0009e8000c101d2a */
[----:B------:R4:W-:Y:S02]  /*13a80*/  @!P4 ST.E.128 desc[UR42][R28.64], RZ ;  /* 0x000000ff1c00c985 */ /* 0x0009e4000c101d2a */
.L_x_10556:
[----:B------:R-:W-:Y:S05]  /*13a90*/  BSYNC B1 ;  /* 0x0000000000017941 */ /* 0x000fea0003800000 */
.L_x_10555:
[----:B------:R-:W-:-:S03]  /*13aa0*/  UMOV UR4, 0xffffffff ;  /* 0xffffffff00047882 */ /* 0x000fc60000000000 */
[----:B------:R-:W-:Y:S05]  /*13ab0*/  BRA.DIV UR4, `(.L_x_10557) ;  /* 0x0000008204ac7947 */ /* 0x000fea000b800000 */
[----:B--2---:R2:W0:Y:S04]  /*13ac0*/  SHFL.IDX PT, R3, R4, 0x1, 0x1c1f ;  /* 0x003c1f0004037f89 */ /* 0x00442800000e0000 */
[----:B---3--:R2:W3:Y:S02]  /*13ad0*/  SHFL.IDX PT, R14, R0, 0x1, 0x1c1f ;  /* 0x003c1f00000e7f89 */ /* 0x0084e400000e0000 */
.L_x_10734:
[----:B0-2---:R-:W-:-:S05]  /*13ae0*/  VIADD R0, R6, 0x60 ;  /* 0x0000006006007836 */ /* 0x005fca0000000000 */
[----:B------:R-:W-:-:S13]  /*13af0*/  ISETP.GE.AND P0, PT, R0, R21, PT ;  /* 0x000000150000720c */ /* 0x000fda0003f06270 */
[----:B------:R-:W-:Y:S05]  /*13b00*/  @P0 BRA `(.L_x_10546) ;  /* 0x0000000000340947 */ /* 0x000fea0003800000 */
[----:B------:R-:W-:Y:S02]  /*13b10*/  ULDC UR4, c[0x0][0xac8] ;  /* 0x0002b20000047ab9 */ /* 0x000fe40000000800 */
[----:B------:R-:W-:Y:S02]  /*13b20*/  ISETP.GE.AND P2, PT, R9, UR4, PT ;  /* 0x0000000409007c0c */ /* 0x000fe4000bf46270 */
[----:B------:R-:W-:Y:S02]  /*13b30*/  ISETP.GE.AND P3, PT, R7, UR4, PT ;  /* 0x0000000407007c0c */ /* 0x000fe4000bf66270 */
[----:B------:R-:W-:-:S09]  /*13b40*/  ISETP.GE.AND P4, PT, R10, UR4, PT ;  /* 0x000000040a007c0c */ /* 0x000fd2000bf86270 */
[----:B------:R-:W-:Y:S02]  /*13b50*/  @!P2 IMAD.MOV.U32 R15, RZ, RZ, R3 ;  /* 0x000000ffff0fa224 */ /* 0x000fe400078e0003 */
[-C--:B---3--:R-:W-:Y:S02]  /*13b60*/  @!P3 LEA R6, P0, R7, R14.reuse, 0x1 ;  /* 0x0000000e0706b211 */ /* 0x088fe400078008ff */
[C---:B----4-:R-:W-:Y:S01]  /*13b70*/  @!P4 LEA R12, P1, R10.reuse, R14, 0x1 ;  /* 0x0000000e0a0cc211 */ /* 0x050fe200078208ff */
[----:B------:R-:W-:Y:S01]  /*13b80*/  @!P2 IMAD.WIDE R4, R9, 0x2, R14 ;  /* 0x000000020904a825 */ /* 0x000fe200078e020e */
[-C--:B------:R-:W-:Y:S02]  /*13b90*/  @!P3 LEA.HI.X R7, R7, R3.reuse, R8, 0x1, P0 ;  /* 0x000000030707b211 */ /* 0x080fe400000f0c08 */
[----:B------:R-:W-:Y:S02]  /*13ba0*/  @!P4 LEA.HI.X R13, R10, R3, R24, 0x1, P1 ;  /* 0x000000030a0dc211 */ /* 0x000fe400008f0c18 */
[----:B------:R2:W-:Y:S04]  /*13bb0*/  @!P2 ST.E.128 desc[UR42][R4.64], RZ ;  /* 0x000000ff0400a985 */ /* 0x0005e8000c101d2a */
[----:B------:R2:W-:Y:S04]  /*13bc0*/  @!P3 ST.E.128 desc[UR42][R6.64], RZ ;  /* 0x000000ff0600b985 */ /* 0x0005e8000c101d2a */
[----:B------:R2:W-:Y:S02]  /*13bd0*/  @!P4 ST.E.128 desc[UR42][R12.64], RZ ;  /* 0x000000ff0c00c985 */ /* 0x0005e4000c101d2a */
.L_x_10546:
[----:B------:R-:W-:Y:S05]  /*13be0*/  BSYNC B0 ;  /* 0x0000000000007941 */ /* 0x000fea0003800000 */
.L_x_10538:
[----:B------:R-:W-:Y:S02]  /*13bf0*/  ULDC UR4, c[0x0][0xc3c] ;  /* 0x00030f0000047ab9 */ /* 0x000fe40000000800 */
[----:B------:R-:W-:-:S13]  /*13c00*/  ISETP.GE.AND P0, PT, R99, UR4, PT ;  /* 0x0000000463007c0c */ /* 0x000fda000bf06270 */
[----:B------:R-:W-:Y:S05]  /*13c10*/  @!P0 BRA `(.L_x_10558) ;  /* 0xfffffed800688947 */ /* 0x000fea000383ffff */
[----:B------:R-:W-:Y:S05]  /*13c20*/  BRA `(.L_x_10405) ;  /* 0x0000007000647947 */ /* 0x000fea0003800000 */
.L_x_10403:
        /* <DEDUP_REMOVED lines=16> */
.L_x_10559:
        /* <DEDUP_REMOVED lines=44> */
.L_x_10563:
[----:B------:R-:W0:Y:S01]  /*13ff0*/  LDC R0, c[0x0][0xc3c] ;  /* 0x00030f00ff007b82 */ /* 0x000e220000000800 */
[----:B------:R-:W-:Y:S01]  /*14000*/  UIADD3 UR4, UR4, 0x1f, URZ ;  /* 0x0000001f04047890 */ /* 0x000fe2000fffe03f */
[----:B------:R-:W-:Y:S02]  /*14010*/  ULDC UR7, c[0x0][0xc3c] ;  /* 0x00030f0000077ab9 */ /* 0x000fe40000000800 */
[----:B------:R-:W-:-:S03]  /*14020*/  IMAD.U32 R27, RZ, RZ, UR7 ;  /* 0x00000007ff1b7e24 */ /* 0x000fc6000f8e00ff */
        /* <DEDUP_REMOVED lines=33> */
.L_x_10561:
        /* <DEDUP_REMOVED lines=19> */
.L_x_10564:
[----:B-1----:R-:W-:Y:S02]  /*14370*/  IMAD R24, R24, UR5, R11 ;  /* 0x0000000518187c24 */ /* 0x002fe4000f8e020b */
[----:B------:R-:W-:Y:S02]  /*14380*/  IMAD R11, R13, R4, RZ ;  /* 0x000000040d0b7224 */ /* 0x000fe400078e02ff */
[----:B0-----:R-:W-:Y:S01]  /*14390*/  IMAD.MOV.U32 R2, RZ, RZ, RZ ;  /* 0x000000ffff027224 */ /* 0x001fe200078e00ff */
[----:B------:R-:W-:Y:S01]  /*143a0*/  IADD3 R25, -R24, UR6, RZ ;  /* 0x0000000618197c10 */ /* 0x000fe2000fffe1ff */
[----:B------:R-:W-:Y:S01]  /*143b0*/  IMAD.MOV.U32 R5, RZ, RZ, R8 ;  /* 0x000000ffff057224 */ /* 0x000fe200078e0008 */
[----:B------:R-:W-:Y:S01]  /*143c0*/  IABS R8, R0 ;  /* 0x0000000000087213 */ /* 0x000fe20000000000 */
[----:B------:R-:W-:Y:S01]  /*143d0*/  IMAD.HI.U32 R2, R3, R11, R2 ;  /* 0x0000000b03027227 */ /* 0x000fe200078e0002 */
[----:B------:R-:W-:Y:S01]  /*143e0*/  IABS R3, R25 ;  /* 0x0000001900037213 */ /* 0x000fe20000000000 */
[----:B------:R-:W0:Y:S02]  /*143f0*/  I2F.RP R6, R5 ;  /* 0x0000000500067306 */ /* 0x000e240000209400 */
[----:B------:R-:W-:-:S02]  /*14400*/  IMAD.MOV R8, RZ, RZ, -R8 ;  /* 0x000000ffff087224 */ /* 0x000fc400078e0a08 */
[----:B------:R-:W-:-:S04]  /*14410*/  IMAD.HI.U32 R2, R2, R3, RZ ;  /* 0x0000000302027227 */ /* 0x000fc800078e00ff */
[----:B------:R-:W-:Y:S02]  /*14420*/  IMAD R3, R2, R8, R3 ;  /* 0x0000000802037224 */ /* 0x000fe400078e0203 */
[----:B------:R-:W-:-:S03]  /*14430*/  VIADD R27, R27, UR4 ;  /* 0x000000041b1b7c36 */ /* 0x000fc60008000000 */
[----:B------:R-:W-:Y:S01]  /*14440*/  ISETP.GT.U32.AND P1, PT, R4, R3, PT ;  /* 0x000000030400720c */ /* 0x000fe20003f24070 */
[----:B0-----:R-:W0:-:S12]  /*14450*/  MUFU.RCP R6, R6 ;  /* 0x0000000600067308 */ /* 0x001e180000001000 */
[----:B------:R-:W-:Y:S02]  /*14460*/  @!P1 IMAD.IADD R3, R3, 0x1, -R4 ;  /* 0x0000000103039824 */ /* 0x000fe400078e0a04 */
[----:B------:R-:W-:Y:S01]  /*14470*/  @!P1 VIADD R2, R2, 0x1 ;  /* 0x0000000102029836 */ /* 0x000fe20000000000 */
[----:B------:R-:W-:Y:S02]  /*14480*/  ISETP.NE.AND P1, PT, R0, RZ, PT ;  /* 0x000000ff0000720c */ /* 0x000fe40003f25270 */
[----:B------:R-:W-:Y:S01]  /*14490*/  ISETP.GE.U32.AND P0, PT, R3, R4, PT ;  /* 0x000000040300720c */ /* 0x000fe20003f06070 */
[----:B0-----:R-:W-:Y:S01]  /*144a0*/  VIADD R8, R6, 0xffffffe ;  /* 0x0ffffffe06087836 */ /* 0x001fe20000000000 */
[----:B------:R-:W-:-:S03]  /*144b0*/  LOP3.LUT R4, R25, R0, RZ, 0x3c, !PT ;  /* 0x0000000019047212 */ /* 0x000fc600078e3cff */
[----:B------:R0:W1:Y:S01]  /*144c0*/  F2I.FTZ.U32.TRUNC.NTZ R3, R8 ;  /* 0x0000000800037305 */ /* 0x000062000021f000 */
[----:B------:R-:W-:-:S07]  /*144d0*/  ISETP.GE.AND P2, PT, R4, RZ, PT ;  /* 0x000000ff0400720c */ /* 0x000fce0003f46270 */
[----:B------:R-:W-:Y:S01]  /*144e0*/  @P0 VIADD R2, R2, 0x1 ;  /* 0x0000000102020836 */ /* 0x000fe20000000000 */
[----:B0-----:R-:W-:-:S03]  /*144f0*/  IABS R8, R9 ;  /* 0x0000000900087213 */ /* 0x001fc60000000000 */
[----:B------:R-:W-:Y:S02]  /*14500*/  IMAD.MOV.U32 R6, RZ, RZ, R2 ;  /* 0x000000ffff067224 */ /* 0x000fe400078e0002 */
[----:B------:R-:W-:Y:S02]  /*14510*/  IMAD.MOV R8, RZ, RZ, -R8 ;  /* 0x000000ffff087224 */ /* 0x000fe400078e0a08 */
        /* <DEDUP_REMOVED lines=28> */
.L_x_10562:
[----:B------:R-:W-:Y:S02]  /*146e0*/  IMAD.MOV.U32 R25, RZ, RZ, RZ ;  /* 0x000000ffff197224 */ /* 0x000fe400078e00ff */
[----:B------:R-:W-:Y:S02]  /*146f0*/  IMAD.U32 R24, RZ, RZ, UR6 ;  /* 0x00000006ff187e24 */ /* 0x000fe4000f8e00ff */
[----:B------:R-:W-:-:S07]  /*14700*/  IMAD.MOV.U32 R26, RZ, RZ, RZ ;  /* 0x000000ffff1a7224 */ /* 0x000fce00078e00ff */
.L_x_10565:
[----:B------:R-:W-:-:S13]  /*14710*/  ISETP.NE.AND P0, PT, R7, RZ, PT ;  /* 0x000000ff0700720c */ /* 0x000fda0003f05270 */
[----:B------:R-:W0:Y:S01]  /*14720*/  @!P0 S2R R3, SR_CgaCtaId ;  /* 0x0000000000038919 */ /* 0x000e220000008800 */
[----:B------:R-:W-:-:S04]  /*14730*/  @!P0 MOV R0, 0x400 ;  /* 0x0000040000008802 */ /* 0x000fc80000000f00 */
[----:B0-----:R-:W-:-:S05]  /*14740*/  @!P0 LEA R0, R3, R0, 0x18 ;  /* 0x0000000003008211 */ /* 0x001fca00078ec0ff */
[----:B------:R0:W-:Y:S01]  /*14750*/  @!P0 STS.128 [R0+0x2d8d0], R24 ;  /* 0x02d8d01800008388 */ /* 0x0001e20000000c00 */
[----:B------:R-:W-:Y:S06]  /*14760*/  BAR.ARV 0x5, 0x200 ;  /* 0x0148000000007b1d */ /* 0x000fec0000002000 */
.L_x_10560:
[----:B0-----:R-:W-:Y:S01]  /*14770*/  IMAD.MOV.U32 R0, RZ, RZ, 0x1 ;  /* 0x00000001ff007424 */ /* 0x001fe200078e00ff */
[----:B------:R-:W-:Y:S01]  /*14780*/  ULDC UR4, c[0x0][0xc3c] ;  /* 0x00030f0000047ab9 */ /* 0x000fe20000000800 */
[----:B------:R-:W-:Y:S01]  /*14790*/  IMAD.MOV.U32 R28, RZ, RZ, RZ ;  /* 0x000000ffff1c7224 */ /* 0x000fe200078e00ff */
[----:B-1----:R-:W-:Y:S02]  /*147a0*/  ISETP.GE.AND P0, PT, R27, UR4, PT ;  /* 0x000000041b007c0c */ /* 0x002fe4000bf06270 */
[----:B------:R0:W-:Y:S04]  /*147b0*/  STL [R1], R0 ;  /* 0x0000000001007387 */ /* 0x0001e80000100800 */
[----:B------:R0:W-:Y:S07]  /*147c0*/  STL [R1+0x4c], RZ ;  /* 0x00004cff01007387 */ /* 0x0001ee0000100800 */
[----:B------:R-:W-:Y:S05]  /*147d0*/  @P0 BRA `(.L_x_10566) ;  /* 0x0000006000940947 */ /* 0x000fea0003800000 */
[----:B------:R-:W1:Y:S01]  /*147e0*/  S2R R7, SR_TID.X ;  /* 0x0000000000077919 */ /* 0x000e620000002100 */
[----:B------:R-:W2:Y:S01]  /*147f0*/  S2UR UR5, SR_CgaCtaId ;  /* 0x00000000000579c3 */ /* 0x000ea20000008800 */
[----:B------:R-:W-:Y:S01]  /*14800*/  UMOV UR4, 0x400 ;  /* 0x0000040000047882 */ /* 0x000fe20000000000 */
[----:B------:R-:W-:Y:S01]  /*14810*/  BSSY B8, `(.L_x_10566) ;  /* 0x0000621000087945 */ /* 0x000fe20003800000 */
[----:B------:R-:W-:Y:S01]  /*14820*/  CS2R R28, SRZ ;  /* 0x00000000001c7805 */ /* 0x000fe2000001ff00 */
[----:B------:R-:W-:Y:S01]  /*14830*/  ULDC.64 UR40, c[0x0][0x198] ;  /* 0x0000660000287ab9 */ /* 0x000fe20000000a00 */
[----:B------:R-:W-:Y:S01]  /*14840*/  ULOP3.LUT UR38, UR36, 0x2, URZ, 0xfc, !UPT ;  /* 0x0000000224267892 */ /* 0x000fe2000f8efc3f */
[----:B------:R-:W-:Y:S01]  /*14850*/  ULDC UR37, c[0x0][0xc] ;  /* 0x0000030000257ab9 */ /* 0x000fe20000000800 */
[----:B--2---:R-:W-:-:S06]  /*14860*/  ULEA UR4, UR5, UR4, 0x18 ;  /* 0x0000000405047291 */ /* 0x004fcc000f8ec03f */
[----:B------:R-:W-:Y:S01]  /*14870*/  IMAD.U32 R16, RZ, RZ, UR4 ;  /* 0x00000004ff107e24 */ /* 0x000fe2000f8e00ff */
[C---:B-1----:R-:W-:Y:S01]  /*14880*/  LOP3.LUT R6, R7.reuse, 0x7f, RZ, 0xc0, !PT ;  /* 0x0000007f07067812 */ /* 0x042fe200078ec0ff */
[----:B0-----:R-:W-:-:S04]  /*14890*/  IMAD.SHL.U32 R0, R7, 0x8, RZ ;  /* 0x0000000807007824 */ /* 0x001fc800078e00ff */
[----:B------:R-:W-:Y:S01]  /*148a0*/  IMAD.SHL.U32 R4, R6, 0x8, RZ ;  /* 0x0000000806047824 */ /* 0x000fe200078e00ff */
[C---:B------:R-:W-:Y:S02]  /*148b0*/  LOP3.LUT R3, R0.reuse, 0x20, RZ, 0xc0, !PT ;  /* 0x0000002000037812 */ /* 0x040fe400078ec0ff */
[----:B------:R-:W-:Y:S02]  /*148c0*/  LOP3.LUT R2, R0, 0xd8, RZ, 0xc0, !PT ;  /* 0x000000d800027812 */ /* 0x000fe400078ec0ff */
[----:B------:R-:W-:Y:S01]  /*148d0*/  LOP3.LUT R3, R3, 0x300, R4, 0xf8, !PT ;  /* 0x0000030003037812 */ /* 0x000fe200078ef804 */
[----:B------:R-:W-:Y:S01]  /*148e0*/  IMAD.MOV.U32 R4, RZ, RZ, 0x1 ;  /* 0x00000001ff047424 */ /* 0x000fe200078e00ff */
[----:B------:R-:W-:Y:S02]  /*148f0*/  LOP3.LUT R2, R2, 0x18, R7, 0x78, !PT ;  /* 0x0000001802027812 */ /* 0x000fe400078e7807 */
[----:B------:R-:W-:Y:S02]  /*14900*/  LOP3.LUT R0, R0, 0x18, RZ, 0xc0, !PT ;  /* 0x0000001800007812 */ /* 0x000fe400078ec0ff */
[----:B------:R-:W-:Y:S01]  /*14910*/  LOP3.LUT R5, R3, R2, RZ, 0xfc, !PT ;  /* 0x0000000203057212 */ /* 0x000fe200078efcff */
[----:B------:R-:W-:Y:S01]  /*14920*/  IMAD.SHL.U32 R2, R7, 0x20, RZ ;  /* 0x0000002007027824 */ /* 0x000fe200078e00ff */
[----:B------:R-:W-:-:S03]  /*14930*/  SHF.R.U32.HI R3, RZ, 0x2, R6 ;  /* 0x00000002ff037819 */ /* 0x000fc60000011606 */
[----:B------:R-:W-:Y:S01]  /*14940*/  STL [R1+0x10], R5 ;  /* 0x0000100501007387 */ /* 0x000fe20000100800 */
[----:B------:R-:W-:-:S03]  /*14950*/  LOP3.LUT R2, R2, 0x60, RZ, 0xc0, !PT ;  /* 0x0000006002027812 */ /* 0x000fc600078ec0ff */
[----:B------:R-:W-:Y:S04]  /*14960*/  STL [R1+0x4c], RZ ;  /* 0x00004cff01007387 */ /* 0x000fe80000100800 */
[----:B------:R-:W-:Y:S04]  /*14970*/  STL [R1+0x4], R4 ;  /* 0x0000040401007387 */ /* 0x000fe80000100800 */
[----:B------:R0:W-:Y:S02]  /*14980*/  STL [R1], R4 ;  /* 0x0000000401007387 */ /* 0x0001e40000100800 */
[----:B0-----:R-:W-:-:S02]  /*14990*/  LOP3.LUT R4, R3, R2, RZ, 0xfc, !PT ;  /* 0x0000000203047212 */ /* 0x001fc400078efcff */
[C---:B------:R-:W-:Y:S02]  /*149a0*/  LOP3.LUT R3, R0.reuse, 0x20, RZ, 0xfc, !PT ;  /* 0x0000002000037812 */ /* 0x040fe400078efcff */
[----:B------:R-:W-:Y:S01]  /*149b0*/  LOP3.LUT R2, R0, 0x40, RZ, 0xfc, !PT ;  /* 0x0000004000027812 */ /* 0x000fe200078efcff */
[----:B------:R-:W-:-:S05]  /*149c0*/  IMAD R0, R5, 0x2, R16 ;  /* 0x0000000205007824 */ /* 0x000fca00078e0210 */
[----:B------:R0:W-:Y:S02]  /*149d0*/  STL [R1+0x30], R0 ;  /* 0x0000300001007387 */ /* 0x0001e40000100800 */
.L_x_10669:
[----:B01----:R-:W1:Y:S02]  /*149e0*/  LDC.64 R2, c[0x0][0xc88] ;  /* 0x00032200ff027b82 */ /* 0x003e640000000a00 */
[----:B-1----:R-:W-:-:S05]  /*149f0*/  IMAD.WIDE R2, R27, 0x4, R2 ;  /* 0x000000041b027825 */ /* 0x002fca00078e0202 */
[----:B------:R-:W0:Y:S01]  /*14a00*/  LDG.E R10, desc[UR42][R2.64] ;  /* 0x0000002a020a7981 */ /* 0x000e22000c1e1900 */
        /* <DEDUP_REMOVED lines=8> */
[----:B0-----:R-:W-:Y:S01]  /*14a90*/  SHF.R.S32.HI R0, RZ, 0x1f, R10 ;  /* 0x0000001fff007819 */ /* 0x001fe2000001140a */
[----:B------:R-:W-:-:S10]  /*14aa0*/  IMAD.SHL.U32 R18, R10, 0x4, RZ ;  /* 0x000000040a127824 */ /* 0x000fd400078e00ff */
[C---:B------:R-:W-:Y:S01]  /*14ab0*/  @P0 LEA R2, P1, R10.reuse, UR4, 0x2 ;  /* 0x000000040a020c11 */ /* 0x040fe2000f8210ff */
[----:B------:R-:W-:Y:S03]  /*14ac0*/  STL [R1+0x8], R10 ;  /* 0x0000080a01007387 */ /* 0x000fe60000100800 */
[C-C-:B------:R-:W-:Y:S01]  /*14ad0*/  @P0 LEA.HI.X R3, R10.reuse, UR5, R0.reuse, 0x2, P1 ;  /* 0x000000050a030c11 */ /* 0x140fe200088f1400 */
[----:B------:R-:W-:Y:S01]  /*14ae0*/  ULDC.64 UR4, c[0x0][0xa00] ;  /* 0x0002800000047ab9 */ /* 0x000fe20000000a00 */
[----:B------:R-:W-:Y:S01]  /*14af0*/  SHF.L.U64.HI R22, R10, 0x2, R0 ;  /* 0x000000020a167819 */ /* 0x000fe20000010200 */
[----:B------:R0:W-:Y:S04]  /*14b00*/  STL [R1+0x44], R0 ;  /* 0x0000440001007387 */ /* 0x0001e80000100800 */
[----:B--2---:R1:W2:Y:S01]  /*14b10*/  @P0 LDG.E R9, desc[UR42][R2.64] ;  /* 0x0000002a02090981 */ /* 0x0042a2000c1e1900 */
[----:B------:R-:W-:-:S02]  /*14b20*/  ISETP.NE.U32.AND P0, PT, RZ, UR4, PT ;  /* 0x00000004ff007c0c */ /* 0x000fc4000bf05070 */
[----:B------:R-:W-:Y:S02]  /*14b30*/  ISETP.NE.U32.AND P1, PT, RZ, UR8, PT ;  /* 0x00000008ff007c0c */ /* 0x000fe4000bf25070 */
[----:B------:R-:W-:Y:S01]  /*14b40*/  ISETP.NE.AND.EX P0, PT, RZ, UR5, PT, P0 ;  /* 0x00000005ff007c0c */ /* 0x000fe2000bf05300 */
[----:B0-----:R-:W-:Y:S01]  /*14b50*/  IMAD.MOV.U32 R0, RZ, RZ, RZ ;  /* 0x000000ffff007224 */ /* 0x001fe200078e00ff */
[----:B------:R-:W-:Y:S02]  /*14b60*/  ISETP.NE.AND.EX P1, PT, RZ, UR9, PT, P1 ;  /* 0x00000009ff007c0c */ /* 0x000fe4000bf25310 */
[----:B------:R-:W-:Y:S02]  /*14b70*/  ISETP.NE.U32.AND P2, PT, RZ, UR6, PT ;  /* 0x00000006ff007c0c */ /* 0x000fe4000bf45070 */
[----:B-1----:R-:W-:Y:S02]  /*14b80*/  IADD3 R2, P3, R18, UR4, RZ ;  /* 0x0000000412027c10 */ /* 0x002fe4000ff7e0ff */
[----:B------:R-:W-:-:S02]  /*14b90*/  ISETP.NE.AND.EX P2, PT, RZ, UR7, PT, P2 ;  /* 0x00000007ff007c0c */ /* 0x000fc4000bf45320 */
[----:B------:R-:W-:Y:S02]  /*14ba0*/  IADD3.X R3, R22, UR5, RZ, P3, !PT ;  /* 0x0000000516037c10 */ /* 0x000fe40009ffe4ff */
[----:B------:R-:W-:-:S03]  /*14bb0*/  IADD3 R4, P4, R18, UR6, RZ ;  /* 0x0000000612047c10 */ /* 0x000fc6000ff9e0ff */
[----:B---3--:R-:W3:Y:S01]  /*14bc0*/  @P0 LDG.E R6, desc[UR42][R2.64] ;  /* 0x0000002a02060981 */ /* 0x008ee2000c1e1900 */
[----:B------:R-:W-:Y:S01]  /*14bd0*/  ULDC UR4, c[0x0][0x288] ;  /* 0x0000a20000047ab9 */ /* 0x000fe20000000800 */
[----:B------:R-:W-:Y:S01]  /*14be0*/  IADD3.X R5, R22, UR7, RZ, P4, !PT ;  /* 0x0000000716057c10 */ /* 0x000fe2000a7fe4ff */
[----:B------:R-:W-:Y:S01]  /*14bf0*/  IMAD.U32 R8, RZ, RZ, UR4 ;  /* 0x00000004ff087e24 */ /* 0x000fe2000f8e00ff */
[----:B------:R-:W-:-:S03]  /*14c00*/  ULDC.64 UR4, c[0x0][0x418] ;  /* 0x0001060000047ab9 */ /* 0x000fc60000000a00 */
[----:B-----5:R-:W5:Y:S04]  /*14c10*/  @P2 LDG.E R0, desc[UR42][R4.64] ;  /* 0x0000002a04002981 */ /* 0x020f68000c1e1900 */
        /* <DEDUP_REMOVED lines=10> */
[----:B------:R-:W-:-:S03]  /*14cc0*/  ULDC UR5, c[0x0][0x348] ;  /* 0x0000d20000057ab9 */ /* 0x000fc60000000800 */
[----:B0-----:R-:W-:Y:S01]  /*14cd0*/  IMAD.U32 R7, RZ, RZ, UR4 ;  /* 0x00000004ff077e24 */ /* 0x001fe2000f8e00ff */
[----:B---3--:R0:W-:Y:S04]  /*14ce0*/  STL [R1+0x48], R8 ;  /* 0x0000480801007387 */ /* 0x0081e80000100800 */
[----:B--2---:R1:W-:Y:S01]  /*14cf0*/  STL [R1+0x28], R9 ;  /* 0x0000280901007387 */ /* 0x0043e20000100800 */
[----:B0-----:R-:W-:Y:S01]  /*14d00*/  IMAD.U32 R8, RZ, RZ, UR5 ;  /* 0x00000005ff087e24 */ /* 0x001fe2000f8e00ff */
[----:B------:R-:W-:Y:S06]  /*14d10*/  @P1 BRA `(.L_x_10567) ;  /* 0x0000000000141947 */ /* 0x000fec0003800000 */
[----:B------:R-:W-:Y:S05]  /*14d20*/  @!P0 BRA `(.L_x_10567) ;  /* 0x0000000000108947 */ /* 0x000fea0003800000 */
[----:B------:R-:W2:Y:S04]  /*14d30*/  LDG.E R6, desc[UR42][R2.64] ;  /* 0x0000002a02067981 */ /* 0x000ea8000c1e1900 */
[----:B------:R-:W2:Y:S02]  /*14d40*/  LDG.E R2, desc[UR42][R2.64+0x4] ;  /* 0x0000042a02027981 */ /* 0x000ea4000c1e1900 */
[----:B--2---:R-:W-:-:S05]  /*14d50*/  IMAD.IADD R2, R2, 0x1, -R6 ;  /* 0x0000000102027824 */ /* 0x004fca00078e0a06 */
[----:B------:R0:W-:Y:S02]  /*14d60*/  STL [R1+0x48], R2 ;  /* 0x0000480201007387 */ /* 0x0001e40000100800 */
.L_x_10567:
[----:B------:R-:W-:Y:S01]  /*14d70*/  IMAD.MOV.U32 R11, RZ, RZ, R10 ;  /* 0x000000ffff0b7224 */ /* 0x000fe200078e000a */
[----:B------:R-:W-:Y:S01]  /*14d80*/  ULDC.64 UR4, c[0x0][0xa20] ;  /* 0x0002880000047ab9 */ /* 0x000fe20000000a00 */
[C---:B------:R-:W-:Y:S02]  /*14d90*/  LOP3.LUT R6, R26.reuse, 0xff000000, RZ, 0xc0, !PT ;  /* 0xff0000001a067812 */ /* 0x040fe400078ec0ff */
[----:B------:R-:W-:Y:S01]  /*14da0*/  ISETP.NE.U32.AND P0, PT, RZ, UR4, PT ;  /* 0x00000004ff007c0c */ /* 0x000fe2000bf05070 */
[----:B------:R2:W-:Y:S01]  /*14db0*/  STL [R1+0xc], R11 ;  /* 0x00000c0b01007387 */ /* 0x0005e20000100800 */
[----:B------:R-:W-:Y:S02]  /*14dc0*/  SHF.R.U32.HI R6, RZ, 0x8, R6 ;  /* 0x00000008ff067819 */ /* 0x000fe40000011606 */
[----:B------:R-:W-:Y:S02]  /*14dd0*/  ISETP.NE.AND.EX P0, PT, RZ, UR5, PT, P0 ;  /* 0x00000005ff007c0c */ /* 0x000fe4000bf05300 */
[----:B0-----:R-:W-:-:S02]  /*14de0*/  LOP3.LUT R2, R26, 0xff0000, RZ, 0xc0, !PT ;  /* 0x00ff00001a027812 */ /* 0x001fc400078ec0ff */
[----:B------:R-:W-:Y:S02]  /*14df0*/  LOP3.LUT R17, R26, 0xffff, RZ, 0xc0, !PT ;  /* 0x0000ffff1a117812 */ /* 0x000fe400078ec0ff */
[----:B------:R-:W-:-:S07]  /*14e00*/  LEA.HI R6, R2, R6, RZ, 0x10 ;  /* 0x0000000602067211 */ /* 0x000fce00078f80ff */
[----:B--2---:R-:W-:Y:S05]  /*14e10*/  @!P0 BRA `(.L_x_10568) ;  /* 0x0000000000108947 */ /* 0x004fea0003800000 */
[----:B------:R-:W-:-:S04]  /*14e20*/  IADD3 R2, P0, R18, UR4, RZ ;  /* 0x0000000412027c10 */ /* 0x000fc8000ff1e0ff */
[----:B------:R-:W-:-:S05]  /*14e30*/  IADD3.X R3, R22, UR5, RZ, P0, !PT ;  /* 0x0000000516037c10 */ /* 0x000fca00087fe4ff */
[----:B------:R0:W5:Y:S01]  /*14e40*/  LDG.E R7, desc[UR42][R2.64] ;  /* 0x0000002a02077981 */ /* 0x000162000c1e1900 */
[----:B------:R-:W-:Y:S05]  /*14e50*/  BRA `(.L_x_10569) ;  /* 0x0000000000247947 */ /* 0x000fea0003800000 */
.L_x_10568:
        /* <DEDUP_REMOVED lines=9> */
.L_x_10569:
[----:B0-----:R-:W2:Y:S04]  /*14ef0*/  @P2 LDG.E R2, desc[UR42][R4.64] ;  /* 0x0000002a04022981 */ /* 0x001ea8000c1e1900 */
[----:B------:R0:W2:Y:S01]  /*14f00*/  @P2 LDG.E R4, desc[UR42][R4.64+0x4] ;  /* 0x0000042a04042981 */ /* 0x0000a2000c1e1900 */
[----:B------:R-:W-:Y:S01]  /*14f10*/  BSSY B0, `(.L_x_10570) ;  /* 0x000002b000007945 */ /* 0x000fe20003800000 */
[----:B------:R-:W-:Y:S01]  /*14f20*/  LOP3.LUT R21, R6, 0xff, RZ, 0xc0, !PT ;  /* 0x000000ff06157812 */ /* 0x000fe200078ec0ff */
[----:B0----5:R-:W-:Y:S02]  /*14f30*/  IMAD.IADD R5, R7, 0x1, -R9 ;  /* 0x0000000107057824 */ /* 0x021fe400078e0a09 */
[----:B--2---:R-:W-:Y:S01]  /*14f40*/  @P2 IMAD.IADD R8, R4, 0x1, -R2 ;  /* 0x0000000104082824 */ /* 0x004fe200078e0a02 */
[----:B------:R-:W-:-:S03]  /*14f50*/  SHF.R.U32.HI R4, RZ, 0x10, R6 ;  /* 0x00000010ff047819 */ /* 0x000fc60000011606 */
[----:B------:R-:W-:-:S04]  /*14f60*/  IMAD.IADD R2, R5, 0x1, R8 ;  /* 0x0000000105027824 */ /* 0x000fc800078e0208 */
[C---:B------:R-:W-:Y:S01]  /*14f70*/  VIADD R20, R2.reuse, 0x7f ;  /* 0x0000007f02147836 */ /* 0x040fe20000000000 */
[----:B------:R-:W-:Y:S01]  /*14f80*/  ISETP.GE.AND P1, PT, R2, 0x1, PT ;  /* 0x000000010200780c */ /* 0x000fe20003f26270 */
[----:B------:R0:W-:Y:S03]  /*14f90*/  STL [R1+0x20], R2 ;  /* 0x0000200201007387 */ /* 0x0001e60000100800 */
[----:B0-----:R-:W-:-:S04]  /*14fa0*/  SHF.R.S32.HI R2, RZ, 0x1f, R20 ;  /* 0x0000001fff027819 */ /* 0x001fc80000011414 */
[----:B------:R-:W-:Y:S01]  /*14fb0*/  LEA.HI R20, R2, R20, RZ, 0x7 ;  /* 0x0000001402147211 */ /* 0x000fe200078f38ff */
[----:B------:R-:W-:-:S03]  /*14fc0*/  IMAD.MOV.U32 R2, RZ, RZ, RZ ;  /* 0x000000ffff027224 */ /* 0x000fc600078e00ff */
[----:B------:R-:W-:Y:S01]  /*14fd0*/  SHF.R.S32.HI R20, RZ, 0x7, R20 ;  /* 0x00000007ff147819 */ /* 0x000fe20000011414 */
[----:B------:R-:W-:Y:S06]  /*14fe0*/  @!P1 BRA `(.L_x_10571) ;  /* 0x0000000000749947 */ /* 0x000fec0003800000 */
        /* <DEDUP_REMOVED lines=29> */
.L_x_10571:
[----:B------:R-:W-:Y:S05]  /*151c0*/  BSYNC B0 ;  /* 0x0000000000007941 */ /* 0x000fea0003800000 */
.L_x_10570:
[-C--:B------:R-:W-:Y:S01]  /*151d0*/  IMAD R3, R21, R2.reuse, RZ ;  /* 0x0000000215037224 */ /* 0x080fe200078e02ff */
        /* <DEDUP_REMOVED lines=23> */
.L_x_10737:
[----:B--2---:R-:W-:Y:S02]  /*15350*/  ISETP.NE.AND P0, PT, R14, RZ, PT ;  /* 0x000000ff0e00720c */ /* 0x004fe40003f05270 */
[----:B------:R-:W-:-:S11]  /*15360*/  PLOP3.LUT P6, PT, PT, PT, PT, 0x8, 0x0 ;  /* 0x000000000000781c */ /* 0x000fd60003fce170 */
[----:B------:R-:W-:Y:S05]  /*15370*/  @P0 BRA `(.L_x_10575) ;  /* 0x00000000000c0947 */ /* 0x000fea0003800000 */
[----:B------:R-:W-:-:S03]  /*15380*/  UMOV UR4, 0xffffffff ;  /* 0xffffffff00047882 */ /* 0x000fc60000000000 */
[----:B------:R-:W-:Y:S05]  /*15390*/  BRA.DIV UR4, `(.L_x_10576) ;  /* 0x0000006a04f07947 */ /* 0x000fea000b800000 */
[----:B------:R-:W-:-:S13]  /*153a0*/  ELECT P6, URZ, PT ;  /* 0x00000000003f782f */ /* 0x000fda00038c0000 */
.L_x_10575:
        /* <DEDUP_REMOVED lines=9> */
.L_x_10740:
[----:B------:R-:W-:Y:S05]  /*15440*/  BSYNC B1 ;  /* 0x0000000000017941 */ /* 0x000fea0003800000 */
.L_x_10577:
[----:B------:R-:W-:Y:S04]  /*15450*/  BSSY B1, `(.L_x_10579) ;  /* 0x000008c000017945 */ /* 0x000fe80003800000 */
[----:B------:R-:W-:Y:S05]  /*15460*/  @!P6 BRA `(.L_x_10580) ;  /* 0x000000080028e947 */ /* 0x000fea0003800000 */
[----:B------:R-:W2:Y:S01]  /*15470*/  LDL R8, [R1+0x4] ;  /* 0x0000040001087983 */ /* 0x000ea20000100800 */
[----:B-1----:R-:W-:Y:S01]  /*15480*/  IMAD R9, R29, 0x8, R16 ;  /* 0x000000081d097824 */ /* 0x002fe200078e0210 */
[----:B------:R-:W1:Y:S01]  /*15490*/  S2R R7, SR_TID.X ;  /* 0x0000000000077919 */ /* 0x000e620000002100 */
[----:B------:R-:W-:Y:S01]  /*154a0*/  BSSY B2, `(.L_x_10581) ;  /* 0x0000006000027945 */ /* 0x000fe20003800000 */
[----:B-1----:R-:W-:-:S04]  /*154b0*/  LOP3.LUT R7, R7, 0x7f, RZ, 0xc0, !PT ;  /* 0x0000007f07077812 */ /* 0x002fc800078ec0ff */
[----:B------:R-:W-:Y:S02]  /*154c0*/  ISETP.NE.AND P2, PT, R7, RZ, PT ;  /* 0x000000ff0700720c */ /* 0x000fe40003f45270 */
[----:B--2---:R-:W-:-:S04]  /*154d0*/  SHF.L.U32 R11, R8, 0x1f, RZ ;  /* 0x0000001f080b7819 */ /* 0x004fc800000006ff */
[----:B------:R-:W1:Y:S02]  /*154e0*/  SYNCS.PHASECHK.TRANS64.TRYWAIT P0, [R9+URZ+0x2d8a0], R11 ;  /* 0x02d8a00b090075a7 */ /* 0x000e64000800017f */
[----:B-1----:R-:W-:Y:S05]  /*154f0*/  @!P0 BRA `(.L_x_10582) ;  /* 0x0000006800cc8947 */ /* 0x002fea0003800000 */
.L_x_10741:
[----:B------:R-:W-:Y:S05]  /*15500*/  BSYNC B2 ;  /* 0x0000000000027941 */ /* 0x000fea0003800000 */
.L_x_10581:
[----:B------:R-:W-:Y:S04]  /*15510*/  BSSY B2, `(.L_x_10583) ;  /* 0x0000009000027945 */ /* 0x000fe80003800000 */
[----:B------:R-:W-:Y:S05]  /*15520*/  @P2 BRA `(.L_x_10584) ;  /* 0x00000000001c2947 */ /* 0x000fea0003800000 */
[----:B0-----:R-:W0:Y:S02]  /*15530*/  S2R R6, SR_TID.X ;  /* 0x0000000000067919 */ /* 0x001e240000002100 */
[----:B0-----:R-:W-:Y:S01]  /*15540*/  LOP3.LUT R7, R6, 0x1f, RZ, 0xc0, !PT ;  /* 0x0000001f06077812 */ /* 0x001fe200078ec0ff */
[----:B------:R-:W-:-:S03]  /*15550*/  IMAD.MOV.U32 R6, RZ, RZ, 0x6000 ;  /* 0x00006000ff067424 */ /* 0x000fc600078e00ff */
[----:B------:R-:W-:Y:S01]  /*15560*/  ISETP.NE.AND P0, PT, R7, RZ, PT ;  /* 0x000000ff0700720c */ /* 0x000fe20003f05270 */
[----:B------:R2:W-:-:S12]  /*15570*/  SYNCS.ARRIVE.TRANS64 RZ, [R9+URZ+0x2d890], R6 ;  /* 0x02d8900609ff79a7 */ /* 0x0005d8000800003f */
[----:B--2---:R-:W-:Y:S05]  /*15580*/  @!P0 BRA `(.L_x_10584) ;  /* 0x0000000000048947 */ /* 0x004fea0003800000 */
[----:B------:R-:W-:Y:S01]  /*15590*/  BPT.TRAP 0x1 ;  /* 0x000000040000795c */ /* 0x000fe20000300000 */
.L_x_10584:
[----:B------:R-:W-:Y:S05]  /*155a0*/  BSYNC B2 ;  /* 0x0000000000027941 */ /* 0x000fea0003800000 */
.L_x_10583:
        /* <DEDUP_REMOVED lines=12> */
.L_x_10585:
        /* <DEDUP_REMOVED lines=16> */
.L_x_10586:
        /* <DEDUP_REMOVED lines=16> */
.L_x_10587:
        /* <DEDUP_REMOVED lines=13> */
.L_x_10742:
[----:B------:R-:W-:Y:S05]  /*15940*/  BSYNC B2 ;  /* 0x0000000000027941 */ /* 0x000fea0003800000 */
.L_x_10588:
        /* <DEDUP_REMOVED lines=11> */
.L_x_10591:
[----:B------:R-:W-:Y:S05]  /*15a00*/  BSYNC B2 ;  /* 0x0000000000027941 */ /* 0x000fea0003800000 */
.L_x_10590:
        /* <DEDUP_REMOVED lines=8> */
.L_x_10592:
        /* <DEDUP_REMOVED lines=15> */
.L_x_10593:
        /* <DEDUP_REMOVED lines=15> */
.L_x_10594:
        /* <DEDUP_REMOVED lines=10> */
.L_x_10580:
[----:B------:R-:W-:Y:S05]  /*15d10*/  BSYNC B1 ;  /* 0x0000000000017941 */ /* 0x000fea0003800000 */
.L_x_10579:
[----:B0-----:R-:W2:Y:S01]  /*15d20*/  LDL.LU R6, [R1+0x4] ;  /* 0x0000040001067983 */ /* 0x001ea20000300800 */
[----:B------:R-:W-:Y:S01]  /*15d30*/  VIADD R29, R29, 0x1 ;  /* 0x000000011d1d7836 */ /* 0x000fe20000000000 */
[----:B------:R-:W-:Y:S01]  /*15d40*/  PLOP3.LUT P0, PT, PT, PT, PT, 0x8, 0x0 ;  /* 0x000000000000781c */ /* 0x000fe20003f0e170 */
[----:B------:R-:W-:-:S03]  /*15d50*/  VIADD R10, R5, 0xfffffffe ;  /* 0xfffffffe050a7836 */ /* 0x000fc60000000000 */
[C---:B------:R-:W-:Y:S02]  /*15d60*/  ISETP.NE.AND P2, PT, R29.reuse, 0x2, PT ;  /* 0x000000021d00780c */ /* 0x040fe40003f45270 */
[----:B------:R-:W-:Y:S02]  /*15d70*/  ISETP.GE.AND P3, PT, R10, R3, PT ;  /* 0x000000030a00720c */ /* 0x000fe40003f66270 */
[----:B------:R-:W-:Y:S02]  /*15d80*/  SEL R5, RZ, 0x1, P2 ;  /* 0x00000001ff057807 */ /* 0x000fe40001000000 */
[----:B------:R-:W-:Y:S02]  /*15d90*/  SEL R29, R29, RZ, P2 ;  /* 0x000000ff1d1d7207 */ /* 0x000fe40001000000 */
[----:B--2---:R-:W-:-:S05]  /*15da0*/  LOP3.LUT R6, R6, R5, RZ, 0x3c, !PT ;  /* 0x0000000506067212 */ /* 0x004fca00078e3cff */
[----:B------:R0:W-:Y:S02]  /*15db0*/  STL [R1+0x4], R6 ;  /* 0x0000040601007387 */ /* 0x0001e40000100800 */
[----:B------:R-:W-:Y:S05]  /*15dc0*/  @!P3 BRA `(.L_x_10573) ;  /* 0x00000008005cb947 */ /* 0x000fea0003800000 */
.L_x_10611:
[----:B------:R-:W-:Y:S05]  /*15dd0*/  YIELD ;  /* 0x0000000000007946 */ /* 0x000fea0003800000 */
[----:B------:R-:W-:Y:S04]  /*15de0*/  BSSY B1, `(.L_x_10595) ;  /* 0x000008b000017945 */ /* 0x000fe80003800000 */
[----:B--2---:R-:W-:Y:S05]  /*15df0*/  @!P6 BRA `(.L_x_10596) ;  /* 0x000000080024e947 */ /* 0x004fea0003800000 */
[----:B0-----:R-:W2:Y:S01]  /*15e00*/  LDL R6, [R1+0x4] ;  /* 0x0000040001067983 */ /* 0x001ea20000100800 */
[----:B-1----:R-:W-:Y:S01]  /*15e10*/  IMAD R9, R29, 0x8, R16 ;  /* 0x000000081d097824 */ /* 0x002fe200078e0210 */
[----:B------:R-:W0:Y:S01]  /*15e20*/  S2R R5, SR_TID.X ;  /* 0x0000000000057919 */ /* 0x000e220000002100 */
[----:B------:R-:W-:Y:S01]  /*15e30*/  BSSY B2, `(.L_x_10597) ;  /* 0x0000006000027945 */ /* 0x000fe20003800000 */
[----:B0-----:R-:W-:-:S04]  /*15e40*/  LOP3.LUT R5, R5, 0x7f, RZ, 0xc0, !PT ;  /* 0x0000007f05057812 */ /* 0x001fc800078ec0ff */
[----:B------:R-:W-:Y:S02]  /*15e50*/  ISETP.NE.AND P3, PT, R5, RZ, PT ;  /* 0x000000ff0500720c */ /* 0x000fe40003f65270 */
[----:B--2---:R-:W-:-:S04]  /*15e60*/  SHF.L.U32 R8, R6, 0x1f, RZ ;  /* 0x0000001f06087819 */ /* 0x004fc800000006ff */
[----:B------:R-:W0:Y:S02]  /*15e70*/  SYNCS.PHASECHK.TRANS64.TRYWAIT P2, [R9+URZ+0x2d8a0], R8 ;  /* 0x02d8a008090075a7 */ /* 0x000e24000804017f */
[----:B0-----:R-:W-:Y:S05]  /*15e80*/  @!P2 BRA `(.L_x_10598) ;  /* 0x000000600090a947 */ /* 0x001fea0003800000 */
.L_x_10743:
[----:B------:R-:W-:Y:S05]  /*15e90*/  BSYNC B2 ;  /* 0x0000000000027941 */ /* 0x000fea0003800000 */
.L_x_10597:
[----:B------:R-:W-:Y:S04]  /*15ea0*/  BSSY B2, `(.L_x_10599) ;  /* 0x0000009000027945 */ /* 0x000fe80003800000 */
[----:B------:R-:W-:Y:S05]  /*15eb0*/  @P3 BRA `(.L_x_10600) ;  /* 0x00000000001c3947 */ /* 0x000fea0003800000 */
[----:B------:R-:W1:Y:S02]  /*15ec0*/  S2R R5, SR_TID.X ;  /* 0x0000000000057919 */ /* 0x000e640000002100 */
[----:B-1----:R-:W-:Y:S01]  /*15ed0*/  LOP3.LUT R6, R5, 0x1f, RZ, 0xc0, !PT ;  /* 0x0000001f05067812 */ /* 0x002fe200078ec0ff */
[----:B------:R-:W-:-:S03]  /*15ee0*/  IMAD.MOV.U32 R5, RZ, RZ, 0x6000 ;  /* 0x00006000ff057424 */ /* 0x000fc600078e00ff */
[----:B------:R-:W-:Y:S01]  /*15ef0*/  ISETP.NE.AND P2, PT, R6, RZ, PT ;  /* 0x000000ff0600720c */ /* 0x000fe20003f45270 */
[----:B------:R1:W-:-:S12]  /*15f00*/  SYNCS.ARRIVE.TRANS64 RZ, [R9+URZ+0x2d890], R5 ;  /* 0x02d8900509ff79a7 */ /* 0x0003d8000800003f */
[----:B-1----:R-:W-:Y:S05]  /*15f10*/  @!P2 BRA `(.L_x_10600) ;  /* 0x000000000004a947 */ /* 0x002fea0003800000 */
[----:B------:R-:W-:Y:S01]  /*15f20*/  BPT.TRAP 0x1 ;  /* 0x000000040000795c */ /* 0x000fe20000300000 */
.L_x_10600:
[----:B------:R-:W-:Y:S05]  /*15f30*/  BSYNC B2 ;  /* 0x0000000000027941 */ /* 0x000fea0003800000 */
.L_x_10599:
        /* <DEDUP_REMOVED lines=11> */
.L_x_10601:
        /* <DEDUP_REMOVED lines=16> */
.L_x_10602:
        /* <DEDUP_REMOVED lines=16> */
.L_x_10603:
        /* <DEDUP_REMOVED lines=13> */
.L_x_10744:
[----:B------:R-:W-:Y:S05]  /*162c0*/  BSYNC B2 ;  /* 0x0000000000027941 */ /* 0x000fea0003800000 */
.L_x_10604:
        /* <DEDUP_REMOVED lines=11> */
.L_x_10607:
[----:B------:R-:W-:Y:S05]  /*16380*/  BSYNC B2 ;  /* 0x0000000000027941 */ /* 0x000fea0003800000 */
.L_x_10606:
        /* <DEDUP_REMOVED lines=8> */
.L_x_10608:
        /* <DEDUP_REMOVED lines=15> */
.L_x_10609:
        /* <DEDUP_REMOVED lines=15> */
.L_x_10610:
        /* <DEDUP_REMOVED lines=10> */
.L_x_10596:
[----:B------:R-:W-:Y:S05]  /*16690*/  BSYNC B1 ;  /* 0x0000000000017941 */ /* 0x000fea0003800000 */
.L_x_10595:
[----:B------:R-:W2:Y:S01]  /*166a0*/  LDL.LU R8, [R1+0x4] ;  /* 0x0000040001087983 */ /* 0x000ea20000300800 */
[----:B------:R-:W-:Y:S01]  /*166b0*/  VIADD R29, R29, 0x1 ;  /* 0x000000011d1d7836 */ /* 0x000fe20000000000 */
[C---:B------:R-:W-:Y:S01]  /*166c0*/  ISETP.GT.AND P3, PT, R10.reuse, R3, PT ;  /* 0x000000030a00720c */ /* 0x040fe20003f64270 */
[----:B------:R-:W-:-:S03]  /*166d0*/  VIADD R10, R10, 0xffffffff ;  /* 0xffffffff0a0a7836 */ /* 0x000fc60000000000 */
[----:B------:R-:W-:-:S04]  /*166e0*/  ISETP.NE.AND P2, PT, R29, 0x2, PT ;  /* 0x000000021d00780c */ /* 0x000fc80003f45270 */
[----:B------:R-:W-:Y:S02]  /*166f0*/  SEL R5, RZ, 0x1, P2 ;  /* 0x00000001ff057807 */ /* 0x000fe40001000000 */
[----:B------:R-:W-:Y:S02]  /*16700*/  SEL R29, R29, RZ, P2 ;  /* 0x000000ff1d1d7207 */ /* 0x000fe40001000000 */
[----:B--2---:R-:W-:-:S05]  /*16710*/  LOP3.LUT R8, R8, R5, RZ, 0x3c, !PT ;  /* 0x0000000508087212 */ /* 0x004fca00078e3cff */
[----:B------:R2:W-:Y:S01]  /*16720*/  STL [R1+0x4], R8 ;  /* 0x0000040801007387 */ /* 0x0005e20000100800 */
[----:B------:R-:W-:Y:S05]  /*16730*/  @P3 BRA `(.L_x_10611) ;  /* 0xfffffff400a43947 */ /* 0x000fea000383ffff */
.L_x_10573:
[----:B------:R-:W-:Y:S05]  /*16740*/  BSYNC B0 ;  /* 0x0000000000007941 */ /* 0x000fea0003800000 */
.L_x_10572:
[----:B------:R-:W-:Y:S05]  /*16750*/  @!P0 WARPSYNC.ALL ;  /* 0x0000000000008948 */ /* 0x000fea0003800000 */
[----:B------:R-:W-:Y:S01]  /*16760*/  @!P0 BAR.SYNC.DEFER_BLOCKING 0xc, 0x200 ;  /* 0x0308000000008b1d */ /* 0x000fe20000010000 */
[----:B------:R-:W-:-:S05]  /*16770*/  IMAD.MOV.U32 R0, RZ, RZ, RZ ;  /* 0x000000ffff007224 */ /* 0x000fca00078e00ff */
[----:B------:R-:W-:Y:S04]  /*16780*/  BSSY B0, `(.L_x_10612) ;  /* 0x000001e000007945 */ /* 0x000fe80003800000 */
[----:B------:R-:W-:Y:S05]  /*16790*/  @!P1 BRA `(.L_x_10613) ;  /* 0x0000000000709947 */ /* 0x000fea0003800000 */
[----:B------:R-:W-:-:S13]  /*167a0*/  ISETP.NE.AND P0, PT, R4, RZ, PT ;  /* 0x000000ff0400720c */ /* 0x000fda0003f05270 */
[----:B------:R-:W3:Y:S02]  /*167b0*/  @!P0 LDC R4, c[0x0][0x9f0] ;  /* 0x00027c00ff048b82 */ /* 0x000ee40000000800 */
[-C--:B---3--:R-:W-:Y:S02]  /*167c0*/  IABS R0, R4.reuse ;  /* 0x0000000400007213 */ /* 0x088fe40000000000 */
        /* <DEDUP_REMOVED lines=25> */
.L_x_10613:
[----:B------:R-:W-:Y:S05]  /*16960*/  BSYNC B0 ;  /* 0x0000000000007941 */ /* 0x000fea0003800000 */
.L_x_10612:
        /* <DEDUP_REMOVED lines=14> */
[----:B------:R-:W3:Y:S02]  /*16a50*/  FLO.U32 R0, UR4 ;  /* 0x0000000400007d00 */ /* 0x000ee400080e0000 */
[----:B---3--:R-:W-:-:S06]  /*16a60*/  ISETP.EQ.U32.AND P0, PT, R0, R5, PT ;  /* 0x000000050000720c */ /* 0x008fcc0003f02070 */
[----:B------:R-:W4:Y:S07]  /*16a70*/  POPC R5, UR4 ;  /* 0x0000000400057d09 */ /* 0x000f2e0008000000 */
[----:B----4-:R-:W3:Y:S01]  /*16a80*/  @P0 ATOMG.E.ADD.STRONG.GPU PT, R3, desc[UR42][R2.64], R5 ;  /* 0x00000005020309a8 */ /* 0x010ee200081ee1ea */
[----:B------:R-:W4:Y:S02]  /*16a90*/  S2R R4, SR_LTMASK ;  /* 0x0000000000047919 */ /* 0x000f240000003900 */
[----:B----4-:R-:W-:-:S04]  /*16aa0*/  LOP3.LUT R4, R4, UR4, RZ, 0xc0, !PT ;  /* 0x0000000404047c12 */ /* 0x010fc8000f8ec0ff */
[----:B------:R-:W4:Y:S01]  /*16ab0*/  POPC R7, R4 ;  /* 0x0000000400077309 */ /* 0x000f220000000000 */
[----:B---3--:R-:W4:Y:S02]  /*16ac0*/  SHFL.IDX PT, R0, R3, R0, 0x1f ;  /* 0x00001f0003007589 */ /* 0x008f2400000e0000 */
[----:B----4-:R-:W-:Y:S01]  /*16ad0*/  IADD3 R24, R0, UR37, R7 ;  /* 0x0000002500187c10 */ /* 0x010fe2000fffe007 */
[----:B------:R-:W-:Y:S06]  /*16ae0*/  BRA `(.L_x_10616) ;  /* 0x0000003000c07947 */ /* 0x000fec0003800000 */
.L_x_10615:
        /* <DEDUP_REMOVED lines=11> */
[----:B0-----:R-:W-:Y:S02]  /*16ba0*/  IMAD.U32 R6, RZ, RZ, UR8 ;  /* 0x00000008ff067e24 */ /* 0x001fe4000f8e00ff */
[----:B------:R-:W-:-:S02]  /*16bb0*/  IMAD.U32 R7, RZ, RZ, UR9 ;  /* 0x00000009ff077e24 */ /* 0x000fc4000f8e00ff */
[----:B------:R-:W-:Y:S02]  /*16bc0*/  IMAD.U32 R10, RZ, RZ, UR4 ;  /* 0x00000004ff0a7e24 */ /* 0x000fe4000f8e00ff */
[----:B------:R-:W-:Y:S02]  /*16bd0*/  IMAD.U32 R11, RZ, RZ, UR5 ;  /* 0x00000005ff0b7e24 */ /* 0x000fe4000f8e00ff */
[----:B--2---:R-:W-:Y:S02]  /*16be0*/  IMAD.MOV.U32 R8, RZ, RZ, 0x70 ;  /* 0x00000070ff087424 */ /* 0x004fe400078e00ff */
[----:B------:R-:W-:Y:S02]  /*16bf0*/  IMAD.MOV.U32 R12, RZ, RZ, 0x1 ;  /* 0x00000001ff0c7424 */ /* 0x000fe400078e00ff */
[----:B------:R-:W-:-:S07]  /*16c00*/  IMAD.MOV.U32 R13, RZ, RZ, RZ ;  /* 0x000000ffff0d7224 */ /* 0x000fce00078e00ff */
[----:B------:R-:W-:-:S07]  /*16c10*/  LEPC R20, `(.L_x_10618) ;  /* 0x000000001014794e */ /* 0x000fce0000000000 */
[----:B-1-3--:R-:W-:Y:S05]  /*16c20*/  CALL.ABS.NOINC R2 ;  /* 0x0000000002007343 */ /* 0x00afea0003c00000 */
.L_x_10618:
[----:B------:R-:W-:Y:S05]  /*16c30*/  BSYNC B6 ;  /* 0x0000000000067941 */ /* 0x000fea0003800000 */
.L_x_10617:
        /* <DEDUP_REMOVED lines=11> */
[----:B0-----:R-:W-:Y:S02]  /*16cf0*/  IMAD.U32 R6, RZ, RZ, UR8 ;  /* 0x00000008ff067e24 */ /* 0x001fe4000f8e00ff */
[----:B------:R-:W-:-:S02]  /*16d00*/  IMAD.U32 R7, RZ, RZ, UR9 ;  /* 0x00000009ff077e24 */ /* 0x000fc4000f8e00ff */
[----:B------:R-:W-:Y:S02]  /*16d10*/  IMAD.U32 R10, RZ, RZ, UR4 ;  /* 0x00000004ff0a7e24 */ /* 0x000fe4000f8e00ff */
[----:B------:R-:W-:Y:S02]  /*16d20*/  IMAD.U32 R11, RZ, RZ, UR5 ;  /* 0x00000005ff0b7e24 */ /* 0x000fe4000f8e00ff */
[----:B--2---:R-:W-:Y:S02]  /*16d30*/  IMAD.MOV.U32 R8, RZ, RZ, 0x70 ;  /* 0x00000070ff087424 */ /* 0x004fe400078e00ff */
[----:B------:R-:W-:Y:S02]  /*16d40*/  IMAD.MOV.U32 R12, RZ, RZ, 0x1 ;  /* 0x00000001ff0c7424 */ /* 0x000fe400078e00ff */
[----:B---3--:R-:W-:-:S07]  /*16d50*/  IMAD.MOV.U32 R13, RZ, RZ, RZ ;  /* 0x000000ffff0d7224 */ /* 0x008fce00078e00ff */
[----:B------:R-:W-:-:S07]  /*16d60*/  LEPC R20, `(.L_x_10621) ;  /* 0x000000001014794e */ /* 0x000fce0000000000 */
[----:B-1--4-:R-:W-:Y:S05]  /*16d70*/  CALL.ABS.NOINC R2 ;  /* 0x0000000002007343 */ /* 0x012fea0003c00000 */
.L_x_10621:
        /* <DEDUP_REMOVED lines=15> */
.L_x_10620:
[----:B------:R-:W-:Y:S05]  /*16e70*/  BSYNC B6 ;  /* 0x0000000000067941 */ /* 0x000fea0003800000 */
.L_x_10619:
[----:B------:R-:W3:Y:S01]  /*16e80*/  LDL R20, [R1+0xc] ;  /* 0x00000c0001147983 */ /* 0x000ee20000100800 */
[----:B------:R-:W-:Y:S01]  /*16e90*/  ULDC.64 UR4, c[0x0][0x9f8] ;  /* 0x00027e0000047ab9 */ /* 0x000fe20000000a00 */
[----:B------:R-:W-:Y:S01]  /*16ea0*/  IMAD.MOV.U32 R23, RZ, RZ, R26 ;  /* 0x000000ffff177224 */ /* 0x000fe200078e001a */
[----:B------:R-:W-:Y:S01]  /*16eb0*/  ISETP.NE.U32.AND P0, PT, RZ, UR4, PT ;  /* 0x00000004ff007c0c */ /* 0x000fe2000bf05070 */
[----:B------:R-:W4:Y:S01]  /*16ec0*/  LDL R26, [R1+0x20] ;  /* 0x00002000011a7983 */ /* 0x000f220000100800 */
[----:B------:R-:W0:Y:S02]  /*16ed0*/  LDC R5, c[0x0][0x430] ;  /* 0x00010c00ff057b82 */ /* 0x000e240000000800 */
[----:B------:R-:W-:Y:S01]  /*16ee0*/  ISETP.NE.AND.EX P0, PT, RZ, UR5, PT, P0 ;  /* 0x00000005ff007c0c */ /* 0x000fe2000bf05300 */
[----:B------:R-:W2:-:S12]  /*16ef0*/  LDL R21, [R1+0x28] ;  /* 0x0000280001157983 */ /* 0x000e980000100800 */
[----:B------:R-:W-:Y:S01]  /*16f00*/  @P0 IADD3 R2, P1, R18, UR4, RZ ;  /* 0x0000000412020c10 */ /* 0x000fe2000ff3e0ff */
[----:B------:R-:W1:Y:S01]  /*16f10*/  S2R R4, SR_TID.X ;  /* 0x0000000000047919 */ /* 0x000e620000002100 */
[----:B------:R-:W1:Y:S02]  /*16f20*/  S2R R0, SR_TID.X ;  /* 0x0000000000007919 */ /* 0x000e640000002100 */
[----:B------:R-:W-:Y:S01]  /*16f30*/  @P0 IADD3.X R3, R22, UR5, RZ, P1, !PT ;  /* 0x0000000516030c10 */ /* 0x000fe20008ffe4ff */
[----:B------:R-:W-:Y:S01]  /*16f40*/  VIADD R23, R23, 0xffffffff ;  /* 0xffffffff17177836 */ /* 0x000fe20000000000 */
[----:B------:R-:W-:Y:S01]  /*16f50*/  ULDC UR4, c[0x0][0x2f4] ;  /* 0x0000bd0000047ab9 */ /* 0x000fe20000000800 */
[----:B0-----:R-:W-:Y:S02]  /*16f60*/  ISETP.NE.AND P1, PT, R5, 0x1, PT ;  /* 0x000000010500780c */ /* 0x001fe40003f25270 */
[----:B---3--:R0:W3:Y:S01]  /*16f70*/  @P0 LDG.E R20, desc[UR42][R2.64] ;  /* 0x0000002a02140981 */ /* 0x0080e2000c1e1900 */
[----:B-1----:R-:W-:Y:S01]  /*16f80*/  IMAD.SHL.U32 R4, R4, 0x20, RZ ;  /* 0x0000002004047824 */ /* 0x002fe200078e00ff */
[----:B------:R-:W-:-:S09]  /*16f90*/  LOP3.LUT R0, R0, 0x7f, RZ, 0xc0, !PT ;  /* 0x0000007f00007812 */ /* 0x000fd200078ec0ff */
[----:B0-----:R-:W0:Y:S01]  /*16fa0*/  @P1 LDC R2, c[0x0][0x434] ;  /* 0x00010d00ff021b82 */ /* 0x001e220000000800 */
[----:B------:R-:W-:Y:S01]  /*16fb0*/  IMAD.SHL.U32 R10, R23, 0x80, RZ ;  /* 0x00000080170a7824 */ /* 0x000fe200078e00ff */
[----:B------:R-:W-:Y:S02]  /*16fc0*/  SHF.R.U32.HI R0, RZ, 0x2, R0 ;  /* 0x00000002ff007819 */ /* 0x000fe40000011600 */
[----:B------:R-:W-:-:S04]  /*16fd0*/  LOP3.LUT R4, R4, 0x60, RZ, 0xc0, !PT ;  /* 0x0000006004047812 */ /* 0x000fc800078ec0ff */
[----:B------:R-:W1:Y:S01]  /*16fe0*/  @P1 LDC R3, c[0x0][0x438] ;  /* 0x00010e00ff031b82 */ /* 0x000e620000000800 */
[----:B------:R-:W-:Y:S01]  /*16ff0*/  LOP3.LUT R0, R10, R0, R4, 0xfe, !PT ;  /* 0x000000000a007212 */ /* 0x000fe200078efe04 */
[----:B------:R-:W4:Y:S01]  /*17000*/  S2R R11, SR_TID.X ;  /* 0x00000000000b7919 */ /* 0x000f220000002100 */
[----:B------:R-:W-:Y:S01]  /*17010*/  LOP3.LUT R19, R19, 0xfffffff7, RZ, 0xc0, !PT ;  /* 0xfffffff713137812 */ /* 0x000fe200078ec0ff */
[----:B----4-:R-:W-:-:S05]  /*17020*/  IMAD.SHL.U32 R11, R11, 0x8, RZ ;  /* 0x000000080b0b7824 */ /* 0x010fca00078e00ff */
[----:B------:R-:W-:-:S04]  /*17030*/  LOP3.LUT R11, R11, 0x18, RZ, 0xc0, !PT ;  /* 0x000000180b0b7812 */ /* 0x000fc800078ec0ff */
[----:B------:R-:W-:Y:S01]  /*17040*/  LOP3.LUT R12, R11, 0x20, RZ, 0xfc, !PT ;  /* 0x000000200b0c7812 */ /* 0x000fe200078efcff */
[----:B------:R-:W-:Y:S01]  /*17050*/  UMOV UR5, 0xffffffff ;  /* 0xffffffff00057882 */ /* 0x000fe20000000000 */
[----:B---3--:R-:W-:Y:S01]  /*17060*/  @P0 STL [R1+0xc], R20 ;  /* 0x00000c1401000387 */ /* 0x008fe20000100800 */
[C---:B------:R-:W-:Y:S01]  /*17070*/  ISETP.GE.AND P0, PT, R0.reuse, R26, PT ;  /* 0x0000001a0000720c */ /* 0x040fe20003f06270 */
[----:B--2---:R-:W-:-:S04]  /*17080*/  IMAD.IADD R0, R0, 0x1, R21 ;  /* 0x0000000100007824 */ /* 0x004fc800078e0215 */
[----:B0-----:R-:W-:-:S04]  /*17090*/  @P1 IMAD.HI.U32 R2, R0, R2, RZ ;  /* 0x0000000200021227 */ /* 0x001fc800078e00ff */
[----:B------:R-:W-:Y:S01]  /*170a0*/  IMAD.MOV.U32 R6, RZ, RZ, R0 ;  /* 0x000000ffff067224 */ /* 0x000fe200078e0000 */
[----:B-1----:R-:W-:-:S03]  /*170b0*/  @P1 SHF.R.U32.HI R6, RZ, R3, R2 ;  /* 0x00000003ff061219 */ /* 0x002fc60000011602 */
[----:B------:R-:W0:Y:S01]  /*170c0*/  @!P0 LDC.64 R2, c[0x0][0x428] ;  /* 0x00010a00ff028b82 */ /* 0x000e220000000a00 */
[----:B------:R-:W-:Y:S01]  /*170d0*/  SHF.R.S32.HI R8, RZ, 0x1f, R20 ;  /* 0x0000001fff087819 */ /* 0x000fe20000011414 */
[--C-:B------:R-:W-:Y:S01]  /*170e0*/  IMAD.MOV R4, RZ, RZ, -R6.reuse ;  /* 0x000000ffff047224 */ /* 0x100fe200078e0a06 */
[----:B------:R-:W-:-:S03]  /*170f0*/  @!P0 SHF.R.S32.HI R7, RZ, 0x1f, R6 ;  /* 0x0000001fff078819 */ /* 0x000fc60000011406 */
[----:B------:R-:W-:Y:S02]  /*17100*/  IMAD R4, R5, R4, R0 ;  /* 0x0000000405047224 */ /* 0x000fe400078e0200 */
[-C--:B0-----:R-:W-:Y:S02]  /*17110*/  @!P0 IMAD R0, R8, R2.reuse, RZ ;  /* 0x0000000208008224 */ /* 0x081fe400078e02ff */
[----:B------:R-:W-:-:S04]  /*17120*/  @!P0 IMAD.WIDE.U32 R6, R20, R2, R6 ;  /* 0x0000000214068225 */ /* 0x000fc800078e0006 */
[----:B------:R-:W-:Y:S02]  /*17130*/  @!P0 IMAD R0, R20, R3, R0 ;  /* 0x0000000314008224 */ /* 0x000fe400078e0200 */
[----:B------:R-:W0:Y:S01]  /*17140*/  @!P0 LDC.64 R2, c[0x0][0x418] ;  /* 0x00010600ff028b82 */ /* 0x000e220000000a00 */
[----:B------:R-:W-:Y:S01]  /*17150*/  IMAD.U32 R5, RZ, RZ, UR38 ;  /* 0x00000026ff057e24 */ /* 0x000fe2000f8e00ff */
[----:B------:R0:W-:Y:S01]  /*17160*/  STL [R1+0x2c], R8 ;  /* 0x00002c0801007387 */ /* 0x0001e20000100800 */
[----:B------:R-:W-:-:S03]  /*17170*/  @!P0 IMAD.IADD R0, R7, 0x1, R0 ;  /* 0x0000000107008824 */ /* 0x000fc600078e0200 */
[----:B------:R-:W-:Y:S02]  /*17180*/  ISETP.NE.AND P2, PT, R5, 0x3, PT ;  /* 0x000000030500780c */ /* 0x000fe40003f45270 */
[----:B0-----:R-:W-:Y:S01]  /*17190*/  @!P0 LEA R8, P1, R6, R2, 0x2 ;  /* 0x0000000206088211 */ /* 0x001fe200078210ff */
[----:B------:R-:W-:-:S03]  /*171a0*/  IMAD.MOV.U32 R2, RZ, RZ, RZ ;  /* 0x000000ffff027224 */ /* 0x000fc600078e00ff */
[----:B------:R-:W-:-:S05]  /*171b0*/  @!P0 LEA.HI.X R9, R6, R3, R0, 0x2, P1 ;  /* 0x0000000306098211 */ /* 0x000fca00008f1400 */
[----:B------:R0:W5:Y:S01]  /*171c0*/  @!P0 LDG.E R2, desc[UR42][R8.64] ;  /* 0x0000002a08028981 */ /* 0x000162000c1e1900 */
[----:B------:R-:W-:Y:S02]  /*171d0*/  ISETP.GE.AND P0, PT, R11, UR4, PT ;  /* 0x000000040b007c0c */ /* 0x000fe4000bf06270 */
[----:B------:R-:W-:-:S04]  /*171e0*/  @P2 LOP3.LUT R19, R19, 0x8, RZ, 0xfc, !PT ;  /* 0x0000000813132812 */ /* 0x000fc800078efcff */
        /* <DEDUP_REMOVED lines=10> */
.L_x_10747:
[----:B------:R-:W-:Y:S05]  /*17290*/  @!P2 BRA `(.L_x_10623) ;  /* 0x000000000004a947 */ /* 0x000fea0003800000 */
[----:B------:R-:W-:Y:S01]  /*172a0*/  BPT.TRAP 0x1 ;  /* 0x000000040000795c */ /* 0x000fe20000300000 */
.L_x_10623:
[----:B------:R-:W2:Y:S01]  /*172b0*/  LDL R5, [R1] ;  /* 0x0000000001057983 */ /* 0x000ea20000100800 */
        /* <DEDUP_REMOVED lines=20> */
[----:B--2---:R-:W-:-:S06]  /*17400*/  SHF.L.U32 R5, R5, 0x1f, RZ ;  /* 0x0000001f05057819 */ /* 0x004fcc00000006ff */
[----:B------:R-:W0:Y:S02]  /*17410*/  SYNCS.PHASECHK.TRANS64.TRYWAIT P0, [R0+URZ+0x2d840], R5 ;  /* 0x02d84005000075a7 */ /* 0x000e24000800017f */
[----:B0-----:R-:W-:Y:S05]  /*17420*/  @!P0 BRA `(.L_x_10625) ;  /* 0x0000004c00848947 */ /* 0x001fea0003800000 */
.L_x_10748:
[----:B------:R-:W-:Y:S05]  /*17430*/  BSYNC B0 ;  /* 0x0000000000007941 */ /* 0x000fea0003800000 */
.L_x_10624:
[----:B------:R-:W2:Y:S01]  /*17440*/  LDL R9, [R1+0x10] ;  /* 0x0000100001097983 */ /* 0x000ea20000100800 */
[----:B------:R-:W-:Y:S01]  /*17450*/  ULDC.64 UR4, c[0x0][0x300] ;  /* 0x0000c00000047ab9 */ /* 0x000fe20000000a00 */
[----:B------:R-:W-:Y:S02]  /*17460*/  ULDC.64 UR6, c[0x0][0x2e8] ;  /* 0x0000ba0000067ab9 */ /* 0x000fe40000000a00 */
[----:B------:R-:W3:Y:S01]  /*17470*/  LDL R12, [R1+0x20] ;  /* 0x00002000010c7983 */ /* 0x000ee20000100800 */
[----:B------:R-:W1:Y:S01]  /*17480*/  S2R R6, SR_TID.X ;  /* 0x0000000000067919 */ /* 0x000e620000002100 */
[----:B------:R-:W-:-:S04]  /*17490*/  IMAD R3, R3, UR4, RZ ;  /* 0x0000000403037c24 */ /* 0x000fc8000f8e02ff */
[C---:B------:R-:W-:Y:S02]  /*174a0*/  IMAD R3, R4.reuse, UR5, R3 ;  /* 0x0000000504037c24 */ /* 0x040fe4000f8e0203 */
[----:B0-----:R-:W-:Y:S01]  /*174b0*/  IMAD.WIDE.U32 R4, R4, UR4, RZ ;  /* 0x0000000404047c25 */ /* 0x001fe2000f8e00ff */
[----:B------:R-:W-:-:S03]  /*174c0*/  ULDC.64 UR4, c[0x0][0x310] ;  /* 0x0000c40000047ab9 */ /* 0x000fc60000000a00 */
[----:B------:R-:W-:Y:S02]  /*174d0*/  IMAD.IADD R5, R5, 0x1, R3 ;  /* 0x0000000105057824 */ /* 0x000fe400078e0203 */
[----:B------:R-:W-:Y:S01]  /*174e0*/  IMAD R8, R8, UR4, RZ ;  /* 0x0000000408087c24 */ /* 0x000fe2000f8e02ff */
[----:B-1----:R-:W-:-:S04]  /*174f0*/  LOP3.LUT R6, R6, 0x7f, RZ, 0xc0, !PT ;  /* 0x0000007f06067812 */ /* 0x002fc800078ec0ff */
[----:B------:R-:W-:Y:S02]  /*17500*/  SHF.R.U32.HI R11, RZ, 0x2, R6 ;  /* 0x00000002ff0b7819 */ /* 0x000fe40000011606 */
[----:B------:R-:W0:Y:S01]  /*17510*/  S2R R6, SR_TID.X ;  /* 0x0000000000067919 */ /* 0x000e220000002100 */
[----:B------:R-:W-:-:S04]  /*17520*/  IMAD.WIDE.U32 R4, R2, UR4, R4 ;  /* 0x0000000402047c25 */ /* 0x000fc8000f8e0004 */
[----:B------:R-:W-:Y:S01]  /*17530*/  IMAD R2, R2, UR5, R8 ;  /* 0x0000000502027c24 */ /* 0x000fe2000f8e0208 */
[----:B------:R-:W-:-:S03]  /*17540*/  ULDC.64 UR4, c[0x0][0x308] ;  /* 0x0000c20000047ab9 */ /* 0x000fc60000000a00 */
[----:B------:R-:W-:Y:S02]  /*17550*/  IMAD.IADD R3, R5, 0x1, R2 ;  /* 0x0000000105037824 */ /* 0x000fe400078e0202 */
[----:B------:R-:W-:-:S04]  /*17560*/  IMAD.MOV.U32 R2, RZ, RZ, R4 ;  /* 0x000000ffff027224 */ /* 0x000fc800078e0004 */
[----:B------:R-:W-:Y:S01]  /*17570*/  IMAD.WIDE.U32 R4, R17, UR4, R2 ;  /* 0x0000000411047c25 */ /* 0x000fe2000f8e0002 */
[----:B------:R-:W-:-:S03]  /*17580*/  UMOV UR4, 0xffffffff ;  /* 0xffffffff00047882 */ /* 0x000fc60000000000 */
[----:B------:R-:W-:Y:S01]  /*17590*/  IMAD R7, R17, UR5, R5 ;  /* 0x0000000511077c24 */ /* 0x000fe2000f8e0205 */
[----:B------:R-:W-:-:S04]  /*175a0*/  LEA R2, P0, R4, UR6, 0x1 ;  /* 0x0000000604027c11 */ /* 0x000fc8000f8008ff */
[----:B------:R-:W-:Y:S02]  /*175b0*/  LEA.HI.X R7, R4, UR7, R7, 0x1, P0 ;  /* 0x0000000704077c11 */ /* 0x000fe400080f0c07 */
[C---:B------:R-:W-:Y:S02]  /*175c0*/  LOP3.LUT P4, RZ, R19.reuse, 0x4, RZ, 0xc0, !PT ;  /* 0x0000000413ff7812 */ /* 0x040fe4000788c0ff */
[C---:B------:R-:W-:Y:S02]  /*175d0*/  LOP3.LUT P3, RZ, R19.reuse, 0x2, RZ, 0xc0, !PT ;  /* 0x0000000213ff7812 */ /* 0x040fe4000786c0ff */
[----:B------:R-:W-:Y:S01]  /*175e0*/  LOP3.LUT P2, RZ, R19, 0x1, RZ, 0xc0, !PT ;  /* 0x0000000113ff7812 */ /* 0x000fe2000784c0ff */
[----:B--2---:R-:W-:Y:S02]  /*175f0*/  IMAD R8, R28, 0x3000, R9 ;  /* 0x000030001c087824 */ /* 0x004fe400078e0209 */
[----:B0-----:R-:W-:Y:S01]  /*17600*/  IMAD.SHL.U32 R9, R6, 0x8, RZ ;  /* 0x0000000806097824 */ /* 0x001fe200078e00ff */
[----:B---3--:R-:W-:-:S04]  /*17610*/  IADD3 R3, -R11, R12, -R10 ;  /* 0x0000000c0b037210 */ /* 0x008fc80007ffe90a */
[----:B------:R-:W-:Y:S02]  /*17620*/  LOP3.LUT R9, R9, 0x18, RZ, 0xc0, !PT ;  /* 0x0000001809097812 */ /* 0x000fe400078ec0ff */
[----:B------:R-:W-:Y:S01]  /*17630*/  ISETP.GE.AND P0, PT, R3, 0x1, PT ;  /* 0x000000010300780c */ /* 0x000fe20003f06270 */
[----:B------:R-:W-:-:S12]  /*17640*/  BRA.DIV UR4, `(.L_x_10626) ;  /* 0x0000004e04107947 */ /* 0x000fd8000b800000 */
[----:B------:R-:W0:Y:S04]  /*17650*/  SHFL.IDX PT, R4, R2, RZ, 0x1c1f ;  /* 0x001c1fff02047589 */ /* 0x000e2800000e0000 */
[----:B------:R-:W1:Y:S01]  /*17660*/  SHFL.IDX PT, R6, R7, RZ, 0x1c1f ;  /* 0x001c1fff07067589 */ /* 0x000e6200000e0000 */
[----:B0-----:R-:W-:-:S05]  /*17670*/  @P0 LEA R5, P1, R9, R4, 0x1 ;  /* 0x0000000409050211 */ /* 0x001fca00078208ff */
[----:B-1----:R-:W-:Y:S01]  /*17680*/  @P0 IMAD.X R4, RZ, RZ, R6, P1 ;  /* 0x000000ffff040224 */ /* 0x002fe200008e0606 */
[----:B------:R-:W-:Y:S01]  /*17690*/  ISETP.GE.AND P1, PT, R3, 0x21, PT ;  /* 0x000000210300780c */ /* 0x000fe20003f26270 */
[----:B------:R-:W-:-:S03]  /*176a0*/  @P0 IMAD R6, R8, 0x2, R16 ;  /* 0x0000000208060824 */ /* 0x000fc600078e0210 */
[----:B------:R-:W-:-:S04]  /*176b0*/  @P0 LOP3.LUT R5, R5, R4, RZ, 0x3c, !PT ;  /* 0x0000000405050212 */ /* 0x000fc800078e3cff */
[----:B------:R-:W-:-:S04]  /*176c0*/  @P0 LOP3.LUT R4, R5, R4, RZ, 0x3c, !PT ;  /* 0x0000000405040212 */ /* 0x000fc800078e3cff */
[----:B------:R-:W-:-:S05]  /*176d0*/  @P0 LOP3.LUT R5, R5, R4, RZ, 0x3c, !PT ;  /* 0x0000000405050212 */ /* 0x000fca00078e3cff */
[----:B------:R-:W-:Y:S01]  /*176e0*/  @!PT LDS RZ, [RZ] ;  /* 0x00000000fffff984 */ /* 0x000fe20000000800 */
[----:B------:R-:W-:Y:S04]  /*176f0*/  @P0 LDGSTS.E.BYPASS.LTC128B.128 [R6+0x15400], desc[UR42][R4.64], !P4 ;  /* 0x1540000004060fae */ /* 0x000fe8000e101d6a */
[----:B------:R-:W-:Y:S04]  /*17700*/  @P0 LDGSTS.E.BYPASS.LTC128B.128 [R6+0x17400], desc[UR42][R4.64+0x40], !P3 ;  /* 0x1740004004060fae */ /* 0x000fe8000d901d6a */
[----:B------:R0:W-:Y:S04]  /*17710*/  @P0 LDGSTS.E.BYPASS.LTC128B.128 [R6+0x19400], desc[UR42][R4.64+0x80], !P2 ;  /* 0x1940008004060fae */ /* 0x0001e8000d101d6a */
[----:B0-----:R-:W0:Y:S04]  /*17720*/  SHFL.IDX PT, R4, R2, 0x1, 0x1c1f ;  /* 0x003c1f0002047f89 */ /* 0x001e2800000e0000 */
[----:B------:R-:W1:Y:S01]  /*17730*/  SHFL.IDX PT, R6, R7, 0x1, 0x1c1f ;  /* 0x003c1f0007067f89 */ /* 0x000e6200000e0000 */
[----:B0-----:R-:W-:-:S05]  /*17740*/  @P1 LEA R5, P0, R9, R4, 0x1 ;  /* 0x0000000409051211 */ /* 0x001fca00078008ff */
[----:B-1----:R-:W-:Y:S02]  /*17750*/  @P1 IMAD.X R4, RZ, RZ, R6, P0 ;  /* 0x000000ffff041224 */ /* 0x002fe400000e0606 */
[----:B------:R-:W-:-:S03]  /*17760*/  @P1 IMAD R6, R8, 0x2, R16 ;  /* 0x0000000208061824 */ /* 0x000fc600078e0210 */
[----:B------:R-:W-:-:S04]  /*17770*/  @P1 LOP3.LUT R5, R5, R4, RZ, 0x3c, !PT ;  /* 0x0000000405051212 */ /* 0x000fc800078e3cff */
[----:B------:R-:W-:-:S04]  /*17780*/  @P1 LOP3.LUT R4, R5, R4, RZ, 0x3c, !PT ;  /* 0x0000000405041212 */ /* 0x000fc800078e3cff */
[----:B------:R-:W-:-:S05]  /*17790*/  @P1 LOP3.LUT R5, R5, R4, RZ, 0x3c, !PT ;  /* 0x0000000405051212 */ /* 0x000fca00078e3cff */
[----:B------:R-:W-:Y:S04]  /*177a0*/  @P1 LDGSTS.E.BYPASS.LTC128B.128 [R6+0x15c00], desc[UR42][R4.64], !P4 ;  /* 0x15c0000004061fae */ /* 0x000fe8000e101d6a */
[----:B------:R-:W-:Y:S04]  /*177b0*/  @P1 LDGSTS.E.BYPASS.LTC128B.128 [R6+0x17c00], desc[UR42][R4.64+0x40], !P3 ;  /* 0x17c0004004061fae */ /* 0x000fe8000d901d6a */
[----:B------:R0:W-:Y:S01]  /*177c0*/  @P1 LDGSTS.E.BYPASS.LTC128B.128 [R6+0x19c00], desc[UR42][R4.64+0x80], !P2 ;  /* 0x19c0008004061fae */ /* 0x0001e2000d101d6a */
[----:B------:R-:W-:-:S03]  /*177d0*/  ISETP.GE.AND P1, PT, R3, 0x41, PT ;  /* 0x000000410300780c */ /* 0x000fc60003f26270 */
[----:B0-----:R-:W0:Y:S04]  /*177e0*/  SHFL.IDX PT, R4, R2, 0x2, 0x1c1f ;  /* 0x005c1f0002047f89 */ /* 0x001e2800000e0000 */
[----:B------:R-:W1:Y:S04]  /*177f0*/  SHFL.IDX PT, R6, R7, 0x2, 0x1c1f ;  /* 0x005c1f0007067f89 */ /* 0x000e6800000e0000 */
[----:B------:R-:W2:Y:S04]  /*17800*/  SHFL.IDX PT, R7, R7, 0x3, 0x1c1f ;  /* 0x007c1f0007077f89 */ /* 0x000ea800000e0000 */
[----:B------:R-:W3:Y:S01]  /*17810*/  SHFL.IDX PT, R2, R2, 0x3, 0x1c1f ;  /* 0x007c1f0002027f89 */ /* 0x000ee200000e0000 */
[----:B0-----:R-:W-:-:S05]  /*17820*/  @P1 LEA R5, P0, R9, R4, 0x1 ;  /* 0x0000000409051211 */ /* 0x001fca00078008ff */
[----:B-1----:R-:W-:Y:S02]  /*17830*/  @P1 IMAD.X R4, RZ, RZ, R6, P0 ;  /* 0x000000ffff041224 */ /* 0x002fe400000e0606 */
[----:B------:R-:W-:-:S03]  /*17840*/  @P1 IMAD R6, R8, 0x2, R16 ;  /* 0x0000000208061824 */ /* 0x000fc600078e0210 */
[----:B------:R-:W-:-:S04]  /*17850*/  @P1 LOP3.LUT R5, R5, R4, RZ, 0x3c, !PT ;  /* 0x0000000405051212 */ /* 0x000fc800078e3cff */
[----:B------:R-:W-:-:S04]  /*17860*/  @P1 LOP3.LUT R4, R5, R4, RZ, 0x3c, !PT ;  /* 0x0000000405041212 */ /* 0x000fc800078e3cff */
[----:B------:R-:W-:-:S05]  /*17870*/  @P1 LOP3.LUT R5, R5, R4, RZ, 0x3c, !PT ;  /* 0x0000000405051212 */ /* 0x000fca00078e3cff */
[----:B------:R1:W-:Y:S04]  /*17880*/  @P1 LDGSTS.E.BYPASS.LTC128B.128 [R6+0x16400], desc[UR42][R4.64], !P4 ;  /* 0x1640000004061fae */ /* 0x0003e8000e101d6a */
[----:B------:R1:W-:Y:S04]  /*17890*/  @P1 LDGSTS.E.BYPASS.LTC128B.128 [R6+0x18400], desc[UR42][R4.64+0x40], !P3 ;  /* 0x1840004004061fae */ /* 0x0003e8000d901d6a */
[----:B--23--:R1:W-:Y:S02]  /*178a0*/  @P1 LDGSTS.E.BYPASS.LTC128B.128 [R6+0x1a400], desc[UR42][R4.64+0x80], !P2 ;  /* 0x1a40008004061fae */ /* 0x00c3e4000d101d6a */
.L_x_10758:
[----:B------:R-:W-:-:S13]  /*178b0*/  ISETP.GE.AND P0, PT, R3, 0x61, PT ;  /* 0x000000610300780c */ /* 0x000fda0003f06270 */
[----:B------:R-:W-:Y:S01]  /*178c0*/  @P0 LEA R2, P1, R9, R2, 0x1 ;  /* 0x0000000209020211 */ /* 0x000fe200078208ff */
        /* <DEDUP_REMOVED lines=10> */
.L_x_10627:
[----:B------:R-:W-:Y:S02]  /*17970*/  PLOP3.LUT P1, PT, P1, P0, PT, 0xa2, 0x0 ;  /* 0x000000000000781c */ /* 0x000fe40000f21472 */
[----:B------:R-:W-:-:S08]  /*17980*/  @P0 R2UR P1, UR4, R0 ;  /* 0x00000000000402ca */ /* 0x000fd00000020000 */
[----:B------:R-:W-:-:S05]  /*17990*/  @P0 PLOP3.LUT P0, PT, P1, PT, PT, 0x80, 0x0 ;  /* 0x000000000000081c */ /* 0x000fca0000f0f070 */
[----:B------:R-:W-:Y:S01]  /*179a0*/  @!P1 SYNCS.ARRIVE.TRANS64.RED.A0T1 RZ, [UR4+0x2d830], RZ ;  /* 0x02d830ffffff99a7 */ /* 0x000fe20008200404 */
[----:B------:R-:W-:Y:S07]  /*179b0*/  @!P1 ARRIVES.LDGSTSBAR.64.TRANSCNT [UR4+0x2d830] ;  /* 0x02d83000ff0099b0 */ /* 0x000fee0008000a84 */
[----:B------:R-:W-:Y:S05]  /*179c0*/  @P0 BRA.U.ANY `(.L_x_10627) ;  /* 0xfffffffd00e80947 */ /* 0x000fea000393ffff */
[----:B------:R-:W-:Y:S01]  /*179d0*/  NOP ;  /* 0x0000000000007918 */ /* 0x000fe20000000000 */
[----:B--2---:R-:W-:-:S05]  /*179e0*/  IMAD.U32 R2, RZ, RZ, UR38 ;  /* 0x00000026ff027e24 */ /* 0x004fca000f8e00ff */
[----:B------:R-:W-:-:S13]  /*179f0*/  ISETP.NE.AND P2, PT, R2, 0x3, PT ;  /* 0x000000030200780c */ /* 0x000fda0003f45270 */
[----:B------:R-:W-:Y:S05]  /*17a00*/  @!P2 BRA `(.L_x_10628) ;  /* 0x000000000004a947 */ /* 0x000fea0003800000 */
[----:B------:R-:W-:Y:S01]  /*17a10*/  BPT.TRAP 0x1 ;  /* 0x000000040000795c */ /* 0x000fe20000300000 */
.L_x_10628:
[----:B01----:R0:W5:Y:S01]  /*17a20*/  LDL.LU R4, [R1+0x34] ;  /* 0x0000340001047983 */ /* 0x0031620000300800 */
[----:B------:R0:W-:Y:S03]  /*17a30*/  SYNCS.ARRIVE.TRANS64.A1T0 RZ, [R0+URZ+0x2d830], RZ ;  /* 0x02d830ff00ff79a7 */ /* 0x0001e6000810003f */
[----:B------:R0:W5:Y:S04]  /*17a40*/  LDL.LU R6, [R1+0x8] ;  /* 0x0000080001067983 */ /* 0x0001680000300800 */
[----:B------:R0:W5:Y:S02]  /*17a50*/  LDL.LU R3, [R1+0x44] ;  /* 0x0000440001037983 */ /* 0x0001640000300800 */
[----:B------:R-:W-:Y:S05]  /*17a60*/  WARPSYNC.ALL ;  /* 0x0000000000007948 */ /* 0x000fea0003800000 */
[----:B------:R-:W-:Y:S01]  /*17a70*/  ULDC.64 UR4, c[0x0][0x298] ;  /* 0x0000a60000047ab9 */ /* 0x000fe20000000a00 */
[----:B------:R-:W-:Y:S01]  /*17a80*/  ULDC.64 UR6, c[0x0][0xa00] ;  /* 0x0002800000067ab9 */ /* 0x000fe20000000a00 */
[----:B0-----:R-:W-:Y:S01]  /*17a90*/  VIADD R0, R16, 0xc400 ;  /* 0x0000c40010007836 */ /* 0x001fe20000000000 */
[----:B------:R-:W-:Y:S01]  /*17aa0*/  BAR.SYNC.DEFER_BLOCKING 0x8, 0x200 ;  /* 0x0208000000007b1d */ /* 0x000fe20000010000 */
[----:B------:R-:W-:-:S03]  /*17ab0*/  ISETP.NE.U32.AND P0, PT, RZ, UR6, PT ;  /* 0x00000006ff007c0c */ /* 0x000fc6000bf05070 */
[----:B------:R-:W-:Y:S02]  /*17ac0*/  LOP3.LUT P1, RZ, R0, 0x1bf, RZ, 0xc0, !PT ;  /* 0x000001bf00ff7812 */ /* 0x000fe4000782c0ff */
[----:B------:R-:W-:Y:S01]  /*17ad0*/  ISETP.NE.AND.EX P0, PT, RZ, UR7, PT, P0 ;  /* 0x00000007ff007c0c */ /* 0x000fe2000bf05300 */
[----:B------:R-:W-:Y:S01]  /*17ae0*/  BSSY B6, `(.L_x_10629) ;  /* 0x000001c000067945 */ /* 0x000fe20003800000 */
[----:B-----5:R-:W-:Y:S02]  /*17af0*/  SHF.R.S32.HI R2, RZ, 0x1f, R4 ;  /* 0x0000001fff027819 */ /* 0x020fe40000011404 */
[----:B------:R-:W-:-:S03]  /*17b00*/  SEL R26, R6, RZ, !P0 ;  /* 0x000000ff061a7207 */ /* 0x000fc60004000000 */
[----:B------:R-:W-:-:S04]  /*17b10*/  IMAD R2, R2, UR4, RZ ;  /* 0x0000000402027c24 */ /* 0x000fc8000f8e02ff */
[C---:B------:R-:W-:Y:S01]  /*17b20*/  IMAD R0, R4.reuse, UR5, R2 ;  /* 0x0000000504007c24 */ /* 0x040fe2000f8e0202 */
[----:B------:R-:W-:Y:S01]  /*17b30*/  SEL R2, R3, RZ, !P0 ;  /* 0x000000ff03027207 */ /* 0x000fe20004000000 */
        /* <DEDUP_REMOVED lines=22> */
.L_x_10630:
[----:B------:R-:W-:Y:S05]  /*17ca0*/  BSYNC B6 ;  /* 0x0000000000067941 */ /* 0x000fea0003800000 */
.L_x_10629:
[----:B0-----:R-:W2:Y:S01]  /*17cb0*/  LDL.LU R2, [R1+0x8] ;  /* 0x0000080001027983 */ /* 0x001ea20000300800 */
[----:B------:R-:W0:Y:S01]  /*17cc0*/  LDC R9, c[0x0][0x448] ;  /* 0x00011200ff097b82 */ /* 0x000e220000000800 */
[----:B------:R-:W-:Y:S01]  /*17cd0*/  ULDC.64 UR4, c[0x0][0x2d8] ;  /* 0x0000b60000047ab9 */ /* 0x000fe20000000a00 */
[----:B------:R-:W-:Y:S01]  /*17ce0*/  ULDC.64 UR6, c[0x0][0x2e0] ;  /* 0x0000b80000067ab9 */ /* 0x000fe20000000a00 */
[----:B------:R-:W3:Y:S01]  /*17cf0*/  LDL.LU.64 R20, [R1+0x38] ;  /* 0x0000380001147983 */ /* 0x000ee20000300a00 */
[----:B------:R-:W-:-:S03]  /*17d00*/  ULDC.64 UR8, c[0x0][0x280] ;  /* 0x0000a00000087ab9 */ /* 0x000fc60000000a00 */
[----:B------:R-:W4:Y:S01]  /*17d10*/  LDL.LU R0, [R1+0x34] ;  /* 0x0000340001007983 */ /* 0x000f220000300800 */
[----:B0-----:R-:W-:-:S13]  /*17d20*/  ISETP.NE.AND P0, PT, R9, 0x1, PT ;  /* 0x000000010900780c */ /* 0x001fda0003f05270 */
[----:B------:R-:W0:Y:S08]  /*17d30*/  @P0 LDC R5, c[0x0][0x44c] ;  /* 0x00011300ff050b82 */ /* 0x000e300000000800 */
[----:B------:R-:W1:Y:S08]  /*17d40*/  @P0 LDC R6, c[0x0][0x450] ;  /* 0x00011400ff060b82 */ /* 0x000e700000000800 */
[----:B------:R-:W1:Y:S01]  /*17d50*/  @P0 LDC R8, c[0x0][0x450] ;  /* 0x00011400ff080b82 */ /* 0x000e620000000800 */
[----:B--2---:R-:W-:-:S02]  /*17d60*/  IMAD.MOV.U32 R3, RZ, RZ, R2 ;  /* 0x000000ffff037224 */ /* 0x004fc400078e0002 */
        /* <DEDUP_REMOVED lines=16> */
[----:B------:R2:W5:Y:S03]  /*17e70*/  LDL R21, [R1+0x48] ;  /* 0x0000480001157983 */ /* 0x0005660000100800 */
[----:B------:R-:W-:-:S04]  /*17e80*/  IMAD R0, R25, 0xc0, R20 ;  /* 0x000000c019007824 */ /* 0x000fc800078e0214 */
[----:B0-----:R-:W-:-:S04]  /*17e90*/  @P0 IMAD.HI.U32 R5, R0, R5, RZ ;  /* 0x0000000500050227 */ /* 0x001fc800078e00ff */
[----:B------:R-:W-:Y:S01]  /*17ea0*/  IMAD.MOV.U32 R4, RZ, RZ, R0 ;  /* 0x000000ffff047224 */ /* 0x000fe200078e0000 */
[----:B-1----:R-:W-:-:S04]  /*17eb0*/  @P0 SHF.R.U32.HI R4, RZ, R6, R5 ;  /* 0x00000006ff040219 */ /* 0x002fc80000011605 */
[--C-:B------:R-:W-:Y:S01]  /*17ec0*/  SHF.R.S32.HI R5, RZ, 0x1f, R4.reuse ;  /* 0x0000001fff057819 */ /* 0x100fe20000011404 */
[----:B------:R-:W-:-:S04]  /*17ed0*/  IMAD.MOV R7, RZ, RZ, -R4 ;  /* 0x000000ffff077224 */ /* 0x000fc800078e0a04 */
[----:B------:R-:W-:-:S04]  /*17ee0*/  IMAD R5, R5, UR4, RZ ;  /* 0x0000000405057c24 */ /* 0x000fc8000f8e02ff */
[C---:B------:R-:W-:Y:S02]  /*17ef0*/  IMAD R6, R4.reuse, UR5, R5 ;  /* 0x0000000504067c24 */ /* 0x040fe4000f8e0205 */
[----:B------:R-:W-:-:S04]  /*17f00*/  IMAD.WIDE.U32 R4, R4, UR4, R2 ;  /* 0x0000000404047c25 */ /* 0x000fc8000f8e0002 */
[----:B------:R-:W-:Y:S02]  /*17f10*/  IMAD.IADD R5, R5, 0x1, R6 ;  /* 0x0000000105057824 */ /* 0x000fe400078e0206 */
[----:B------:R-:W-:-:S05]  /*17f20*/  IMAD R6, R9, R7, R0 ;  /* 0x0000000709067224 */ /* 0x000fca00078e0200 */
[----:B------:R-:W-:Y:S01]  /*17f30*/  SHF.R.S32.HI R7, RZ, 0x1f, R6 ;  /* 0x0000001fff077819 */ /* 0x000fe20000011406 */
[----:B------:R-:W-:-:S04]  /*17f40*/  IMAD.WIDE.U32 R4, R6, UR6, R4 ;  /* 0x0000000606047c25 */ /* 0x000fc8000f8e0004 */
[----:B------:R-:W-:-:S04]  /*17f50*/  IMAD R7, R7, UR6, RZ ;  /* 0x0000000607077c24 */ /* 0x000fc8000f8e02ff */
[----:B------:R-:W-:Y:S02]  /*17f60*/  IMAD R6, R6, UR7, R7 ;  /* 0x0000000706067c24 */ /* 0x000fe4000f8e0207 */
[----:B------:R-:W0:Y:S01]  /*17f70*/  @P0 LDC R7, c[0x0][0x44c] ;  /* 0x00011300ff070b82 */ /* 0x000e220000000800 */
[----:B------:R-:W-:Y:S02]  /*17f80*/  VIADD R0, R0, 0x80 ;  /* 0x0000008000007836 */ /* 0x000fe40000000000 */
[----:B------:R-:W-:Y:S01]  /*17f90*/  IMAD.IADD R6, R5, 0x1, R6 ;  /* 0x0000000105067824 */ /* 0x000fe200078e0206 */
[----:B------:R-:W-:-:S04]  /*17fa0*/  LEA R5, P1, R4, UR8, 0x1 ;  /* 0x0000000804057c11 */ /* 0x000fc8000f8208ff */
[----:B------:R-:W-:Y:S01]  /*17fb0*/  LEA.HI.X R4, R4, UR9, R6, 0x1, P1 ;  /* 0x0000000904047c11 */ /* 0x000fe200088f0c06 */
[----:B------:R-:W-:Y:S02]  /*17fc0*/  IMAD.MOV.U32 R6, RZ, RZ, R0 ;  /* 0x000000ffff067224 */ /* 0x000fe400078e0000 */
[----:B0-----:R-:W-:-:S05]  /*17fd0*/  @P0 IMAD.HI.U32 R7, R0, R7, RZ ;  /* 0x0000000700070227 */ /* 0x001fca00078e00ff */
[----:B------:R-:W-:Y:S02]  /*17fe0*/  @P0 SHF.R.U32.HI R6, RZ, R8, R7 ;  /* 0x00000008ff060219 */ /* 0x000fe40000011607 */
[----:B------:R2:W5:Y:S01]  /*17ff0*/  LDL R8, [R1+0x30] ;  /* 0x0000300001087983 */ /* 0x0005620000100800 */
[----:B------:R-:W0:Y:S02]  /*18000*/  S2R R13, SR_TID.X ;  /* 0x00000000000d7919 */ /* 0x000e240000002100 */
[----:B------:R-:W-:-:S04]  /*18010*/  IMAD.MOV R7, RZ, RZ, -R6 ;  /* 0x000000ffff077224 */ /* 0x000fc800078e0a06 */
[----:B------:R-:W-:Y:S01]  /*18020*/  IMAD R0, R9, R7, R0 ;  /* 0x0000000709007224 */ /* 0x000fe200078e0200 */
[----:B------:R-:W-:Y:S01]  /*18030*/  SHF.R.S32.HI R7, RZ, 0x1f, R6 ;  /* 0x0000001fff077819 */ /* 0x000fe20000011406 */
[----:B------:R-:W-:-:S04]  /*18040*/  IMAD.WIDE.U32 R2, R6, UR4, R2 ;  /* 0x0000000406027c25 */ /* 0x000fc8000f8e0002 */
[----:B------:R-:W-:Y:S01]  /*18050*/  IMAD R7, R7, UR4, RZ ;  /* 0x0000000407077c24 */ /* 0x000fe2000f8e02ff */
[----:B------:R-:W-:-:S03]  /*18060*/  ULDC UR4, c[0x0][0x2b8] ;  /* 0x0000ae0000047ab9 */ /* 0x000fc60000000800 */
[----:B------:R-:W-:Y:S01]  /*18070*/  IMAD R7, R6, UR5, R7 ;  /* 0x0000000506077c24 */ /* 0x000fe2000f8e0207 */
[----:B------:R-:W-:-:S03]  /*18080*/  SHF.R.S32.HI R6, RZ, 0x1f, R0 ;  /* 0x0000001fff067819 */ /* 0x000fc60000011400 */
[----:B------:R-:W-:Y:S02]  /*18090*/  IMAD.IADD R3, R3, 0x1, R7 ;  /* 0x0000000103037824 */ /* 0x000fe400078e0207 */
[----:B------:R-:W-:Y:S02]  /*180a0*/  IMAD R6, R6, UR6, RZ ;  /* 0x0000000606067c24 */ /* 0x000fe4000f8e02ff */
[----:B------:R-:W-:-:S04]  /*180b0*/  IMAD.WIDE.U32 R2, R0, UR6, R2 ;  /* 0x0000000600027c25 */ /* 0x000fc8000f8e0002 */
[----:B------:R-:W-:Y:S02]  /*180c0*/  IMAD R6, R0, UR7, R6 ;  /* 0x0000000700067c24 */ /* 0x000fe4000f8e0206 */
[C---:B0-----:R-:W-:Y:S02]  /*180d0*/  IMAD.SHL.U32 R11, R13.reuse, 0x8, RZ ;  /* 0x000000080d0b7824 */ /* 0x041fe400078e00ff */
[----:B------:R-:W-:-:S03]  /*180e0*/  IMAD.SHL.U32 R10, R13, 0x8, RZ ;  /* 0x000000080d0a7824 */ /* 0x000fc600078e00ff */
[----:B------:R-:W-:Y:S01]  /*180f0*/  LOP3.LUT R11, R11, 0x18, RZ, 0xc0, !PT ;  /* 0x000000180b0b7812 */ /* 0x000fe200078ec0ff */
[----:B------:R-:W-:Y:S01]  /*18100*/  IMAD.IADD R6, R3, 0x1, R6 ;  /* 0x0000000103067824 */ /* 0x000fe200078e0206 */
[----:B------:R-:W-:Y:S02]  /*18110*/  LEA R7, P0, R2, UR8, 0x1 ;  /* 0x0000000802077c11 */ /* 0x000fe4000f8008ff */
[C---:B------:R-:W-:Y:S02]  /*18120*/  LOP3.LUT R12, R11.reuse, 0x20, RZ, 0xfc, !PT ;  /* 0x000000200b0c7812 */ /* 0x040fe400078efcff */
[----:B------:R-:W-:Y:S02]  /*18130*/  LOP3.LUT R10, R10, 0x18, RZ, 0xc0, !PT ;  /* 0x000000180a0a7812 */ /* 0x000fe400078ec0ff */
[----:B------:R-:W-:Y:S01]  /*18140*/  LOP3.LUT R11, R11, 0x40, RZ, 0xfc, !PT ;  /* 0x000000400b0b7812 */ /* 0x000fe200078efcff */
[----:B------:R-:W-:Y:S01]  /*18150*/  UMOV UR5, 0xffffffff ;  /* 0xffffffff00057882 */ /* 0x000fe20000000000 */
[----:B------:R-:W-:-:S02]  /*18160*/  LEA.HI.X R6, R2, UR9, R6, 0x1, P0 ;  /* 0x0000000902067c11 */ /* 0x000fc400080f0c06 */
[----:B------:R-:W-:Y:S02]  /*18170*/  LOP3.LUT R20, R13, 0x7f, RZ, 0xc0, !PT ;  /* 0x0000007f0d147812 */ /* 0x000fe400078ec0ff */
[----:B------:R-:W-:Y:S02]  /*18180*/  ISETP.GE.AND P0, PT, R10, UR4, PT ;  /* 0x000000040a007c0c */ /* 0x000fe4000bf06270 */
[----:B------:R-:W-:Y:S02]  /*18190*/  ISETP.GE.AND P1, PT, R12, UR4, PT ;  /* 0x000000040c007c0c */ /* 0x000fe4000bf26270 */
[----:B------:R-:W-:Y:S02]  /*181a0*/  ISETP.GE.AND P2, PT, R11, UR4, PT ;  /* 0x000000040b007c0c */ /* 0x000fe4000bf46270 */
[----:B------:R-:W-:Y:S01]  /*181b0*/  SHF.R.U32.HI R20, RZ, 0x2, R20 ;  /* 0x00000002ff147819 */ /* 0x000fe20000011614 */
[----:B--2---:R-:W-:Y:S10]  /*181c0*/  BRA.DIV UR5, `(.L_x_10631) ;  /* 0x0000004605987947 */ /* 0x004ff4000b800000 */
[----:B------:R-:W0:Y:S01]  /*181d0*/  SHFL.IDX PT, R3, R5, RZ, 0x1c1f ;  /* 0x001c1fff05037589 */ /* 0x000e2200000e0000 */
[----:B-----5:R-:W-:Y:S02]  /*181e0*/  IMAD R0, R21, R9, RZ ;  /* 0x0000000915007224 */ /* 0x020fe400078e02ff */
[----:B------:R-:W-:Y:S01]  /*181f0*/  IMAD R25, R25, 0xc0, R20 ;  /* 0x000000c019197824 */ /* 0x000fe200078e0214 */
[----:B------:R-:W1:Y:S04]  /*18200*/  SHFL.IDX PT, R2, R4, RZ, 0x1c1f ;  /* 0x001c1fff04027589 */ /* 0x000e6800000e0000 */
[----:B------:R-:W-:-:S13]  /*18210*/  ISETP.GE.AND P3, PT, R25, R0, PT ;  /* 0x000000001900720c */ /* 0x000fda0003f66270 */
[----:B0-----:R-:W-:-:S05]  /*18220*/  @!P3 LEA R3, P4, R10, R3, 0x1 ;  /* 0x000000030a03b211 */ /* 0x001fca00078808ff */
[----:B-1----:R-:W-:-:S05]  /*18230*/  @!P3 IMAD.X R2, RZ, RZ, R2, P4 ;  /* 0x000000ffff02b224 */ /* 0x002fca00020e0602 */
[----:B------:R-:W-:-:S04]  /*18240*/  @!P3 LOP3.LUT R3, R3, R2, RZ, 0x3c, !PT ;  /* 0x000000020303b212 */ /* 0x000fc800078e3cff */
[----:B------:R-:W-:-:S04]  /*18250*/  @!P3 LOP3.LUT R2, R3, R2, RZ, 0x3c, !PT ;  /* 0x000000020302b212 */ /* 0x000fc800078e3cff */
[----:B------:R-:W-:-:S05]  /*18260*/  @!P3 LOP3.LUT R3, R3, R2, RZ, 0x3c, !PT ;  /* 0x000000020303b212 */ /* 0x000fca00078e3cff */
[----:B------:R-:W-:Y:S01]  /*18270*/  @!PT LDS RZ, [RZ] ;  /* 0x00000000fffff984 */ /* 0x000fe20000000800 */
[----:B------:R-:W-:Y:S04]  /*18280*/  @!P3 LDGSTS.E.BYPASS.LTC128B.128 [R8+0xc400], desc[UR42][R2.64], !P0 ;  /* 0x0c4000000208bfae */ /* 0x000fe8000c101d6a */
[----:B------:R-:W-:Y:S04]  /*18290*/  @!P3 LDGSTS.E.BYPASS.LTC128B.128 [R8+0xf400], desc[UR42][R2.64+0x40], !P1 ;  /* 0x0f4000400208bfae */ /* 0x000fe8000c901d6a */
[----:B------:R0:W-:Y:S02]  /*182a0*/  @!P3 LDGSTS.E.BYPASS.LTC128B.128 [R8+0x12400], desc[UR42][R2.64+0x80], !P2 ;  /* 0x124000800208bfae */ /* 0x0001e4000d101d6a */
[----:B0-----:R-:W-:-:S02]  /*182b0*/  VIADD R2, R25, 0x20 ;  /* 0x0000002019027836 */ /* 0x001fc40000000000 */
[----:B------:R-:W0:Y:S03]  /*182c0*/  SHFL.IDX PT, R3, R5, 0x1, 0x1c1f ;  /* 0x003c1f0005037f89 */ /* 0x000e2600000e0000 */
[----:B------:R-:W-:Y:S02]  /*182d0*/  ISETP.GE.AND P3, PT, R2, R0, PT ;  /* 0x000000000200720c */ /* 0x000fe40003f66270 */
[----:B------:R-:W1:Y:S11]  /*182e0*/  SHFL.IDX PT, R2, R4, 0x1, 0x1c1f ;  /* 0x003c1f0004027f89 */ /* 0x000e7600000e0000 */
[----:B0-----:R-:W-:-:S05]  /*182f0*/  @!P3 LEA R3, P4, R10, R3, 0x1 ;  /* 0x000000030a03b211 */ /* 0x001fca00078808ff */
[----:B-1----:R-:W-:-:S05]  /*18300*/  @!P3 IMAD.X R2, RZ, RZ, R2, P4 ;  /* 0x000000ffff02b224 */ /* 0x002fca00020e0602 */
[----:B------:R-:W-:-:S04]  /*18310*/  @!P3 LOP3.LUT R3, R3, R2, RZ, 0x3c, !PT ;  /* 0x000000020303b212 */ /* 0x000fc800078e3cff */
[----:B------:R-:W-:-:S04]  /*18320*/  @!P3 LOP3.LUT R2, R3, R2, RZ, 0x3c, !PT ;  /* 0x000000020302b212 */ /* 0x000fc800078e3cff */
[----:B------:R-:W-:-:S05]  /*18330*/  @!P3 LOP3.LUT R3, R3, R2, RZ, 0x3c, !PT ;  /* 0x000000020303b212 */ /* 0x000fca00078e3cff */
[----:B------:R-:W-:Y:S04]  /*18340*/  @!P3 LDGSTS.E.BYPASS.LTC128B.128 [R8+0xcc00], desc[UR42][R2.64], !P0 ;  /* 0x0cc000000208bfae */ /* 0x000fe8000c101d6a */
[----:B------:R-:W-:Y:S04]  /*18350*/  @!P3 LDGSTS.E.BYPASS.LTC128B.128 [R8+0xfc00], desc[UR42][R2.64+0x40], !P1 ;  /* 0x0fc000400208bfae */ /* 0x000fe8000c901d6a */
[----:B------:R0:W-:Y:S02]  /*18360*/  @!P3 LDGSTS.E.BYPASS.LTC128B.128 [R8+0x12c00], desc[UR42][R2.64+0x80], !P2 ;  /* 0x12c000800208bfae */ /* 0x0001e4000d101d6a */
[----:B0-----:R-:W-:-:S02]  /*18370*/  VIADD R2, R25, 0x40 ;  /* 0x0000004019027836 */ /* 0x001fc40000000000 */
[----:B------:R-:W0:Y:S03]  /*18380*/  SHFL.IDX PT, R3, R5, 0x2, 0x1c1f ;  /* 0x005c1f0005037f89 */ /* 0x000e2600000e0000 */
[----:B------:R-:W-:Y:S01]  /*18390*/  ISETP.GE.AND P3, PT, R2, R0, PT ;  /* 0x000000000200720c */ /* 0x000fe20003f66270 */
[----:B------:R-:W-:Y:S04]  /*183a0*/  SHFL.IDX PT, R5, R5, 0x3, 0x1c1f ;  /* 0x007c1f0005057f89 */ /* 0x000fe800000e0000 */
[----:B------:R-:W1:Y:S04]  /*183b0*/  SHFL.IDX PT, R2, R4, 0x2, 0x1c1f ;  /* 0x005c1f0004027f89 */ /* 0x000e6800000e0000 */
[----:B------:R-:W2:Y:S04]  /*183c0*/  SHFL.IDX PT, R4, R4, 0x3, 0x1c1f ;  /* 0x007c1f0004047f89 */ /* 0x000ea800000e0000 */
        /* <DEDUP_REMOVED lines=8> */
[----:B0-----:R-:W-:-:S05]  /*18450*/  VIADD R2, R25, 0x60 ;  /* 0x0000006019027836 */ /* 0x001fca0000000000 */
[----:B------:R-:W-:-:S13]  /*18460*/  ISETP.GE.AND P3, PT, R2, R0, PT ;  /* 0x000000000200720c */ /* 0x000fda0003f66270 */
[----:B------:R-:W-:-:S05]  /*18470*/  @!P3 LEA R2, P4, R10, R5, 0x1 ;  /* 0x000000050a02b211 */ /* 0x000fca00078808ff */
[----:B--2---:R-:W-:Y:S02]  /*18480*/  @!P3 IMAD.X R3, RZ, RZ, R4, P4 ;  /* 0x000000ffff03b224 */ /* 0x004fe400020e0604 */
[----:B------:R-:W-:-:S03]  /*18490*/  VIADD R4, R25, 0x80 ;  /* 0x0000008019047836 */ /* 0x000fc60000000000 */
[----:B------:R-:W-:Y:S04]  /*184a0*/  @!P3 LDGSTS.E.BYPASS.LTC128B.128 [R8+0xdc00], desc[UR42][R2.64], !P0 ;  /* 0x0dc000000208bfae */ /* 0x000fe8000c101d6a */
[----:B------:R-:W-:Y:S04]  /*184b0*/  @!P3 LDGSTS.E.BYPASS.LTC128B.128 [R8+0x10c00], desc[UR42][R2.64+0x40], !P1 ;  /* 0x10c000400208bfae */ /* 0x000fe8000c901d6a */
[----:B------:R0:W-:Y:S01]  /*184c0*/  @!P3 LDGSTS.E.BYPASS.LTC128B.128 [R8+0x13c00], desc[UR42][R2.64+0x80], !P2 ;  /* 0x13c000800208bfae */ /* 0x0001e2000d101d6a */
[----:B------:R-:W-:-:S03]  /*184d0*/  ISETP.GE.AND P3, PT, R4, R0, PT ;  /* 0x000000000400720c */ /* 0x000fc60003f66270 */
[----:B0-----:R-:W0:Y:S04]  /*184e0*/  SHFL.IDX PT, R3, R7, RZ, 0x1c1f ;  /* 0x001c1fff07037589 */ /* 0x001e2800000e0000 */
[----:B------:R-:W1:Y:S04]  /*184f0*/  SHFL.IDX PT, R2, R6, RZ, 0x1c1f ;  /* 0x001c1fff06027589 */ /* 0x000e6800000e0000 */
[----:B------:R-:W2:Y:S02]  /*18500*/  SHFL.IDX PT, R6, R6, 0x1, 0x1c1f ;  /* 0x003c1f0006067f89 */ /* 0x000ea400000e0000 */
[----:B0-----:R-:W-:-:S05]  /*18510*/  @!P3 LEA R3, P4, R10, R3, 0x1 ;  /* 0x000000030a03b211 */ /* 0x001fca00078808ff */
[----:B-1----:R-:W-:-:S05]  /*18520*/  @!P3 IMAD.X R2, RZ, RZ, R2, P4 ;  /* 0x000000ffff02b224 */ /* 0x002fca00020e0602 */
[----:B------:R-:W-:-:S04]  /*18530*/  @!P3 LOP3.LUT R3, R3, R2, RZ, 0x3c, !PT ;  /* 0x000000020303b212 */ /* 0x000fc800078e3cff */
[----:B------:R-:W-:-:S04]  /*18540*/  @!P3 LOP3.LUT R2, R3, R2, RZ, 0x3c, !PT ;  /* 0x000000020302b212 */ /* 0x000fc800078e3cff */
[----:B------:R-:W-:-:S05]  /*18550*/  @!P3 LOP3.LUT R3, R3, R2, RZ, 0x3c, !PT ;  /* 0x000000020303b212 */ /* 0x000fca00078e3cff */
[----:B------:R-:W-:Y:S04]  /*18560*/  @!P3 LDGSTS.E.BYPASS.LTC128B.128 [R8+0xe400], desc[UR42][R2.64], !P0 ;  /* 0x0e4000000208bfae */ /* 0x000fe8000c101d6a */
[----:B------:R-:W-:Y:S04]  /*18570*/  @!P3 LDGSTS.E.BYPASS.LTC128B.128 [R8+0x11400], desc[UR42][R2.64+0x40], !P1 ;  /* 0x114000400208bfae */ /* 0x000fe8000c901d6a */
[----:B------:R0:W-:Y:S04]  /*18580*/  @!P3 LDGSTS.E.BYPASS.LTC128B.128 [R8+0x14400], desc[UR42][R2.64+0x80], !P2 ;  /* 0x144000800208bfae */ /* 0x0001e8000d101d6a */
[----:B0-2---:R0:W1:Y:S02]  /*18590*/  SHFL.IDX PT, R2, R7, 0x1, 0x1c1f ;  /* 0x003c1f0007027f89 */ /* 0x00506400000e0000 */
.L_x_10771:
[----:B------:R-:W-:-:S05]  /*185a0*/  VIADD R25, R25, 0xa0 ;  /* 0x000000a019197836 */ /* 0x000fca0000000000 */
[----:B------:R-:W-:-:S13]  /*185b0*/  ISETP.GE.AND P3, PT, R25, R0, PT ;  /* 0x000000001900720c */ /* 0x000fda0003f66270 */
[----:B-1----:R-:W-:-:S05]  /*185c0*/  @!P3 LEA R2, P4, R10, R2, 0x1 ;  /* 0x000000020a02b211 */ /* 0x002fca00078808ff */
[----:B------:R-:W-:-:S05]  /*185d0*/  @!P3 IMAD.X R3, RZ, RZ, R6, P4 ;  /* 0x000000ffff03b224 */ /* 0x000fca00020e0606 */
[----:B------:R-:W-:Y:S01]  /*185e0*/  @!PT LDS RZ, [RZ] ;  /* 0x00000000fffff984 */ /* 0x000fe20000000800 */
[----:B------:R-:W-:Y:S01]  /*185f0*/  @!PT LDS RZ, [RZ] ;  /* 0x00000000fffff984 */ /* 0x000fe20000000800 */
[----:B------:R-:W-:Y:S01]  /*18600*/  @!PT LDS RZ, [RZ] ;  /* 0x00000000fffff984 */ /* 0x000fe20000000800 */
[----:B------:R1:W-:Y:S01]  /*18610*/  @!P3 LDGSTS.E.BYPASS.LTC128B.128 [R8+0xec00], desc[UR42][R2.64], !P0 ;  /* 0x0ec000000208bfae */ /* 0x0003e2000c101d6a */
[----:B------:R-:W-:-:S03]  /*18620*/  PLOP3.LUT P0, PT, PT, PT, PT, 0x80, 0x0 ;  /* 0x000000000000781c */ /* 0x000fc60003f0f070 */
[----:B------:R1:W-:Y:S04]  /*18630*/  @!P3 LDGSTS.E.BYPASS.LTC128B.128 [R8+0x11c00], desc[UR42][R2.64+0x40], !P1 ;  /* 0x11c000400208bfae */ /* 0x0003e8000c901d6a */
[----:B------:R1:W-:Y:S01]  /*18640*/  @!P3 LDGSTS.E.BYPASS.LTC128B.128 [R8+0x14c00], desc[UR42][R2.64+0x80], !P2 ;  /* 0x14c000800208bfae */ /* 0x0003e2000d101d6a */
[----:B------:R-:W-:-:S05]  /*18650*/  NOP ;  /* 0x0000000000007918 */ /* 0x000fca0000000000 */
.L_x_10632:
        /* <DEDUP_REMOVED lines=18> */
.L_x_10772:
[----:B------:R-:W-:Y:S05]  /*18780*/  BSYNC B0 ;  /* 0x0000000000007941 */ /* 0x000fea0003800000 */
.L_x_10633:
[----:B------:R-:W1:Y:S04]  /*18790*/  LDL.LU R3, [R1+0x40] ;  /* 0x0000400001037983 */ /* 0x000e680000300800 */
[----:B------:R-:W2:Y:S01]  /*187a0*/  LDL R2, [R1+0x24] ;  /* 0x0000240001027983 */ /* 0x000ea20000100800 */
[----:B------:R-:W-:Y:S01]  /*187b0*/  BSSY B0, `(.L_x_10635) ;  /* 0x00000f1000007945 */ /* 0x000fe20003800000 */
[----:B-1----:R-:W-:-:S05]  /*187c0*/  VIADD R0, R3, 0xfffffffe ;  /* 0xfffffffe03007836 */ /* 0x002fca0000000000 */
[----:B--2---:R-:W-:-:S13]  /*187d0*/  ISETP.GE.AND P0, PT, R0, R2, PT ;  /* 0x000000020000720c */ /* 0x004fda0003f06270 */
[----:B------:R-:W-:Y:S05]  /*187e0*/  @!P0 BRA `(.L_x_10636) ;  /* 0x0000000c00b48947 */ /* 0x000fea0003800000 */
[----:B------:R-:W1:Y:S01]  /*187f0*/  S2R R2, SR_TID.X ;  /* 0x0000000000027919 */ /* 0x000e620000002100 */
[----:B------:R-:W-:Y:S01]  /*18800*/  ULDC UR4, c[0x0][0x2f4] ;  /* 0x0000bd0000047ab9 */ /* 0x000fe20000000800 */
[----:B------:R2:W5:Y:S04]  /*18810*/  LDL.LU R20, [R1] ;  /* 0x0000000001147983 */ /* 0x0005680000300800 */
[----:B------:R2:W-:Y:S01]  /*18820*/  STL [R1+0x8], R23 ;  /* 0x0000081701007387 */ /* 0x0005e20000100800 */
[----:B------:R-:W-:Y:S02]  /*18830*/  IMAD.MOV.U32 R10, RZ, RZ, R28 ;  /* 0x000000ffff0a7224 */ /* 0x000fe400078e001c */
[----:B-1----:R-:W-:-:S05]  /*18840*/  IMAD.SHL.U32 R4, R2, 0x8, RZ ;  /* 0x0000000802047824 */ /* 0x002fca00078e00ff */
[----:B------:R-:W-:-:S04]  /*18850*/  LOP3.LUT R4, R4, 0x18, RZ, 0xc0, !PT ;  /* 0x0000001804047812 */ /* 0x000fc800078ec0ff */
[C---:B------:R-:W-:Y:S02]  /*18860*/  LOP3.LUT R3, R4.reuse, 0x20, RZ, 0xfc, !PT ;  /* 0x0000002004037812 */ /* 0x040fe400078efcff */
[C---:B------:R-:W-:Y:S02]  /*18870*/  LOP3.LUT R2, R4.reuse, 0x40, RZ, 0xfc, !PT ;  /* 0x0000004004027812 */ /* 0x040fe400078efcff */
[----:B------:R-:W-:Y:S02]  /*18880*/  ISETP.GE.AND P3, PT, R4, UR4, PT ;  /* 0x0000000404007c0c */ /* 0x000fe4000bf66270 */
[----:B------:R-:W-:Y:S02]  /*18890*/  ISETP.GE.AND P2, PT, R3, UR4, PT ;  /* 0x0000000403007c0c */ /* 0x000fe4000bf46270 */
[----:B--2---:R-:W-:-:S13]  /*188a0*/  ISETP.GE.AND P1, PT, R2, UR4, PT ;  /* 0x0000000402007c0c */ /* 0x004fda000bf26270 */
.L_x_10649:
[----:B------:R-:W2:Y:S01]  /*188b0*/  LDL R8, [R1+0x28] ;  /* 0x0000280001087983 */ /* 0x000ea20000100800 */
[----:B------:R-:W1:Y:S03]  /*188c0*/  LDC R9, c[0x0][0x430] ;  /* 0x00010c00ff097b82 */ /* 0x000e660000000800 */
[----:B0-----:R-:W3:Y:S04]  /*188d0*/  LDL R7, [R1+0x2c] ;  /* 0x00002c0001077983 */ /* 0x001ee80000100800 */
[----:B------:R-:W4:Y:S01]  /*188e0*/  LDL R6, [R1+0xc] ;  /* 0x00000c0001067983 */ /* 0x000f220000100800 */
[----:B------:R-:W0:Y:S01]  /*188f0*/  S2R R2, SR_TID.X ;  /* 0x0000000000027919 */ /* 0x000e220000002100 */
[----:B-1----:R-:W-:-:S13]  /*18900*/  ISETP.NE.AND P0, PT, R9, 0x1, PT ;  /* 0x000000010900780c */ /* 0x002fda0003f05270 */
[----:B------:R-:W1:Y:S01]  /*18910*/  @P0 LDC R5, c[0x0][0x434] ;  /* 0x00010d00ff050b82 */ /* 0x000e620000000800 */
[----:B0-----:R-:W-:-:S04]  /*18920*/  LOP3.LUT R3, R2, 0x7f, RZ, 0xc0, !PT ;  /* 0x0000007f02037812 */ /* 0x001fc800078ec0ff */
[----:B------:R-:W-:-:S03]  /*18930*/  SHF.R.U32.HI R4, RZ, 0x2, R3 ;  /* 0x00000002ff047819 */ /* 0x000fc60000011603 */
[----:B------:R-:W0:Y:S01]  /*18940*/  @P0 LDC R3, c[0x0][0x438] ;  /* 0x00010e00ff030b82 */ /* 0x000e220000000800 */
[----:B------:R-:W-:Y:S02]  /*18950*/  IMAD.SHL.U32 R2, R2, 0x20, RZ ;  /* 0x0000002002027824 */ /* 0x000fe400078e00ff */
[----:B------:R-:W-:-:S03]  /*18960*/  IMAD R4, R0, 0x80, R4 ;  /* 0x0000008000047824 */ /* 0x000fc600078e0204 */
[----:B------:R-:W-:Y:S01]  /*18970*/  LOP3.LUT R2, R2, 0x60, RZ, 0xc0, !PT ;  /* 0x0000006002027812 */ /* 0x000fe200078ec0ff */
[----:B------:R-:W-:Y:S05]  /*18980*/  YIELD ;  /* 0x0000000000007946 */ /* 0x000fea0003800000 */
[----:B------:R-:W-:Y:S01]  /*18990*/  ULDC.64 UR4, c[0x0][0x428] ;  /* 0x00010a0000047ab9 */ /* 0x000fe20000000a00 */
[----:B--2---:R-:W-:-:S05]  /*189a0*/  IADD3 R4, R2, R4, R8 ;  /* 0x0000000402047210 */ /* 0x004fca0007ffe008 */
[----:B-1----:R-:W-:-:S04]  /*189b0*/  @P0 IMAD.HI.U32 R5, R4, R5, RZ ;  /* 0x0000000504050227 */ /* 0x002fc800078e00ff */
[----:B------:R-:W-:Y:S01]  /*189c0*/  IMAD.MOV.U32 R2, RZ, RZ, R4 ;  /* 0x000000ffff027224 */ /* 0x000fe200078e0004 */
[----:B0-----:R-:W-:-:S05]  /*189d0*/  @P0 SHF.R.U32.HI R2, RZ, R3, R5 ;  /* 0x00000003ff020219 */ /* 0x001fca0000011605 */
[----:B------:R-:W-:-:S04]  /*189e0*/  IMAD.MOV R3, RZ, RZ, -R2 ;  /* 0x000000ffff037224 */ /* 0x000fc800078e0a02 */
[----:B------:R-:W-:Y:S01]  /*189f0*/  IMAD R9, R9, R3, R4 ;  /* 0x0000000309097224 */ /* 0x000fe200078e0204 */
[----:B------:R-:W-:Y:S01]  /*18a00*/  SHF.R.S32.HI R3, RZ, 0x1f, R2 ;  /* 0x0000001fff037819 */ /* 0x000fe20000011402 */
[----:B---3--:R-:W-:-:S04]  /*18a10*/  IMAD R4, R7, UR4, RZ ;  /* 0x0000000407047c24 */ /* 0x008fc8000f8e02ff */
[C---:B----4-:R-:W-:Y:S02]  /*18a20*/  IMAD R4, R6.reuse, UR5, R4 ;  /* 0x0000000506047c24 */ /* 0x050fe4000f8e0204 */
[----:B------:R-:W-:Y:S01]  /*18a30*/  IMAD.WIDE.U32 R2, R6, UR4, R2 ;  /* 0x0000000406027c25 */ /* 0x000fe2000f8e0002 */
[----:B------:R-:W-:-:S03]  /*18a40*/  ULDC.64 UR4, c[0x0][0x418] ;  /* 0x0001060000047ab9 */ /* 0x000fc60000000a00 */
[----:B------:R-:W-:Y:S01]  /*18a50*/  IMAD.IADD R3, R4, 0x1, R3 ;  /* 0x0000000104037824 */ /* 0x000fe200078e0203 */
[----:B------:R-:W-:-:S04]  /*18a60*/  LEA R4, P0, R2, UR4, 0x2 ;  /* 0x0000000402047c11 */ /* 0x000fc8000f8010ff */
[----:B------:R-:W-:-:S05]  /*18a70*/  LEA.HI.X R5, R2, UR5, R3, 0x2, P0 ;  /* 0x0000000502057c11 */ /* 0x000fca00080f1403 */
[----:B------:R-:W2:Y:S01]  /*18a80*/  LDG.E R8, desc[UR42][R4.64] ;  /* 0x0000002a04087981 */ /* 0x000ea2000c1e1900 */
[----:B------:R-:W-:-:S05]  /*18a90*/  VIADD R28, R10, 0x1 ;  /* 0x000000010a1c7836 */ /* 0x000fca0000000000 */
[----:B------:R-:W-:-:S04]  /*18aa0*/  ISETP.NE.AND P0, PT, R28, 0x2, PT ;  /* 0x000000021c00780c */ /* 0x000fc80003f05270 */
[----:B------:R-:W-:-:S04]  /*18ab0*/  SEL R2, RZ, 0x1, P0 ;  /* 0x00000001ff027807 */ /* 0x000fc80000000000 */
[----:B-----5:R-:W-:Y:S01]  /*18ac0*/  LOP3.LUT R2, R20, R2, RZ, 0x3c, !PT ;  /* 0x0000000214027212 */ /* 0x020fe200078e3cff */
[----:B------:R-:W-:-:S04]  /*18ad0*/  IMAD.U32 R6, RZ, RZ, UR38 ;  /* 0x00000026ff067e24 */ /* 0x000fc8000f8e00ff */
[----:B------:R0:W-:Y:S01]  /*18ae0*/  STL [R1], R2 ;  /* 0x0000000201007387 */ /* 0x0001e20000100800 */
[----:B------:R-:W-:Y:S01]  /*18af0*/  ISETP.NE.AND P4, PT, R6, 0x3, PT ;  /* 0x000000030600780c */ /* 0x000fe20003f85270 */
[----:B------:R-:W-:Y:S01]  /*18b00*/  IMAD.MOV.U32 R23, RZ, RZ, R0 ;  /* 0x000000ffff177224 */ /* 0x000fe200078e0000 */
[----:B------:R-:W-:Y:S02]  /*18b10*/  SEL R28, R28, RZ, P0 ;  /* 0x000000ff1c1c7207 */ /* 0x000fe40000000000 */
[----:B--2---:R-:W-:-:S09]  /*18b20*/  SHF.R.S32.HI R26, RZ, 0x1f, R8 ;  /* 0x0000001fff1a7819 */ /* 0x004fd20000011408 */
[----:B0-----:R-:W-:Y:S05]  /*18b30*/  @!P4 BRA `(.L_x_10637) ;  /* 0x000000000004c947 */ /* 0x001fea0003800000 */
[----:B------:R-:W-:Y:S01]  /*18b40*/  BPT.TRAP 0x1 ;  /* 0x000000040000795c */ /* 0x000fe20000300000 */
.L_x_10637:
[----:B------:R-:W-:Y:S01]  /*18b50*/  IMAD R5, R28, 0x8, R16 ;  /* 0x000000081c057824 */ /* 0x000fe200078e0210 */
[----:B------:R-:W-:Y:S01]  /*18b60*/  SHF.L.U32 R0, R2, 0x1f, RZ ;  /* 0x0000001f02007819 */ /* 0x000fe200000006ff */
[----:B------:R-:W-:Y:S03]  /*18b70*/  BSSY B1, `(.L_x_10638) ;  /* 0x0000003000017945 */ /* 0x000fe60003800000 */
[----:B------:R-:W0:Y:S02]  /*18b80*/  SYNCS.PHASECHK.TRANS64.TRYWAIT P0, [R5+URZ+0x2d840], R0 ;  /* 0x02d84000050075a7 */ /* 0x000e24000800017f */
[----:B0-----:R-:W-:Y:S05]  /*18b90*/  @!P0 BRA `(.L_x_10639) ;  /* 0x0000004400488947 */ /* 0x001fea0003800000 */
.L_x_10773:
[----:B------:R-:W-:Y:S05]  /*18ba0*/  BSYNC B1 ;  /* 0x0000000000017941 */ /* 0x000fea0003800000 */
.L_x_10638:
[----:B------:R-:W2:Y:S01]  /*18bb0*/  LDL R4, [R1+0x10] ;  /* 0x0000100001047983 */ /* 0x000ea20000100800 */
        /* <DEDUP_REMOVED lines=20> */
[----:B--2---:R-:W-:Y:S01]  /*18d00*/  IMAD R4, R28, 0x3000, R4 ;  /* 0x000030001c047824 */ /* 0x004fe200078e0204 */
[----:B------:R-:W-:Y:S07]  /*18d10*/  BRA.DIV UR4, `(.L_x_10640) ;  /* 0x0000004204fc7947 */ /* 0x000fee000b800000 */
        /* <DEDUP_REMOVED lines=29> */
.L_x_10783:
        /* <DEDUP_REMOVED lines=11> */
.L_x_10641:
        /* <DEDUP_REMOVED lines=11> */
.L_x_10642:
[----:B------:R1:W-:Y:S01]  /*19050*/  SYNCS.ARRIVE.TRANS64.A1T0 RZ, [R5+URZ+0x2d830], RZ ;  /* 0x02d830ff05ff79a7 */ /* 0x0003e2000810003f */
[----:B------:R-:W-:Y:S05]  /*19060*/  @!P5 BRA `(.L_x_10643) ;  /* 0x000000000004d947 */ /* 0x000fea0003800000 */
[----:B------:R-:W-:Y:S01]  /*19070*/  BPT.TRAP 0x1 ;  /* 0x000000040000795c */ /* 0x000fe20000300000 */
.L_x_10643:
[----:B------:R-:W-:Y:S01]  /*19080*/  SHF.L.U32 R2, R20, 0x1f, RZ ;  /* 0x0000001f14027819 */ /* 0x000fe200000006ff */
[----:B-1----:R-:W-:Y:S01]  /*19090*/  IMAD R5, R10, 0x8, R16 ;  /* 0x000000080a057824 */ /* 0x002fe200078e0210 */
[----:B------:R-:W-:Y:S03]  /*190a0*/  BSSY B1, `(.L_x_10644) ;  /* 0x0000003000017945 */ /* 0x000fe60003800000 */
[----:B------:R-:W1:Y:S02]  /*190b0*/  SYNCS.PHASECHK.TRANS64.TRYWAIT P0, [R5+URZ+0x2d860], R2 ;  /* 0x02d86002050075a7 */ /* 0x000e64000800017f */
[----:B-1----:R-:W-:Y:S05]  /*190c0*/  @!P0 BRA `(.L_x_10645) ;  /* 0x0000004400648947 */ /* 0x002fea0003800000 */
.L_x_10784:
[----:B------:R-:W-:Y:S05]  /*190d0*/  BSYNC B1 ;  /* 0x0000000000017941 */ /* 0x000fea0003800000 */
.L_x_10644:
[----:B0-----:R-:W2:Y:S04]  /*190e0*/  LDL R7, [R1+0x20] ;  /* 0x0000200001077983 */ /* 0x001ea80000100800 */
[----:B------:R-:W2:Y:S04]  /*190f0*/  LDL.LU R6, [R1+0x8] ;  /* 0x0000080001067983 */ /* 0x000ea80000300800 */
[----:B------:R-:W3:Y:S01]  /*19100*/  LDL R4, [R1+0x10] ;  /* 0x0000100001047983 */ /* 0x000ee20000100800 */
[----:B------:R-:W0:Y:S01]  /*19110*/  S2R R3, SR_TID.X ;  /* 0x0000000000037919 */ /* 0x000e220000002100 */
[----:B------:R-:W-:Y:S01]  /*19120*/  UMOV UR4, 0xffffffff ;  /* 0xffffffff00047882 */ /* 0x000fe20000000000 */
[----:B0-----:R-:W-:-:S04]  /*19130*/  LOP3.LUT R3, R3, 0x7f, RZ, 0xc0, !PT ;  /* 0x0000007f03037812 */ /* 0x001fc800078ec0ff */
[----:B------:R-:W-:Y:S01]  /*19140*/  SHF.R.U32.HI R3, RZ, 0x2, R3 ;  /* 0x00000002ff037819 */ /* 0x000fe20000011603 */
[----:B--2---:R-:W-:Y:S02]  /*19150*/  IMAD R6, R6, -0x80, R7 ;  /* 0xffffff8006067824 */ /* 0x004fe400078e0207 */
[----:B---3--:R-:W-:Y:S02]  /*19160*/  IMAD R4, R10, 0x3000, R4 ;  /* 0x000030000a047824 */ /* 0x008fe400078e0204 */
        /* <DEDUP_REMOVED lines=36> */
.L_x_10794:
        /* <DEDUP_REMOVED lines=29> */
.L_x_10647:
[----:B------:R-:W-:Y:S02]  /*19580*/  PLOP3.LUT P4, PT, P4, P0, PT, 0xa2, 0x0 ;  /* 0x000000000000781c */ /* 0x000fe40002781472 */
[----:B------:R-:W-:-:S08]  /*19590*/  @P0 R2UR P4, UR4, R5 ;  /* 0x00000000050402ca */ /* 0x000fd00000080000 */
[----:B------:R-:W-:-:S05]  /*195a0*/  @P0 PLOP3.LUT P0, PT, P4, PT, PT, 0x80, 0x0 ;  /* 0x000000000000081c */ /* 0x000fca000270f070 */
[----:B------:R-:W-:Y:S01]  /*195b0*/  @!P4 SYNCS.ARRIVE.TRANS64.RED.A0T1 RZ, [UR4+0x2d850], RZ ;  /* 0x02d850ffffffc9a7 */ /* 0x000fe20008200404 */
[----:B------:R-:W-:Y:S07]  /*195c0*/  @!P4 ARRIVES.LDGSTSBAR.64.TRANSCNT [UR4+0x2d850] ;  /* 0x02d85000ff00c9b0 */ /* 0x000fee0008000a84 */
[----:B------:R-:W-:Y:S05]  /*195d0*/  @P0 BRA.U.ANY `(.L_x_10647) ;  /* 0xfffffffd00e80947 */ /* 0x000fea000393ffff */
[----:B------:R-:W-:Y:S01]  /*195e0*/  NOP ;  /* 0x0000000000007918 */ /* 0x000fe20000000000 */
[----:B------:R-:W-:Y:S02]  /*195f0*/  IMAD.U32 R2, RZ, RZ, UR38 ;  /* 0x00000026ff027e24 */ /* 0x000fe4000f8e00ff */
[----:B------:R-:W-:-:S03]  /*19600*/  IMAD.MOV.U32 R22, RZ, RZ, R0 ;  /* 0x000000ffff167224 */ /* 0x000fc600078e0000 */
[----:B------:R-:W-:-:S13]  /*19610*/  ISETP.NE.AND P5, PT, R2, 0x3, PT ;  /* 0x000000030200780c */ /* 0x000fda0003fa5270 */
[----:B------:R-:W-:Y:S05]  /*19620*/  @!P5 BRA `(.L_x_10648) ;  /* 0x000000000004d947 */ /* 0x000fea0003800000 */
[----:B------:R-:W-:Y:S01]  /*19630*/  BPT.TRAP 0x1 ;  /* 0x000000040000795c */ /* 0x000fe20000300000 */
.L_x_10648:
[----:B------:R-:W2:Y:S01]  /*19640*/  LDL R2, [R1+0x24] ;  /* 0x0000240001027983 */ /* 0x000ea20000100800 */
[----:B------:R1:W-:Y:S01]  /*19650*/  SYNCS.ARRIVE.TRANS64.A1T0 RZ, [R5+URZ+0x2d850], RZ ;  /* 0x02d850ff05ff79a7 */ /* 0x0003e2000810003f */
[----:B------:R-:W-:Y:S02]  /*19660*/  VIADD R0, R23, 0xffffffff ;  /* 0xffffffff17007836 */ /* 0x000fe40000000000 */
[----:B------:R1:W5:Y:S01]  /*19670*/  LDL R20, [R1] ;  /* 0x0000000001147983 */ /* 0x0003620000100800 */
[----:B------:R-:W-:-:S03]  /*19680*/  IMAD.MOV.U32 R10, RZ, RZ, R28 ;  /* 0x000000ffff0a7224 */ /* 0x000fc600078e001c */
[----:B------:R1:W-:Y:S01]  /*19690*/  STL [R1+0x8], R23 ;  /* 0x0000081701007387 */ /* 0x0003e20000100800 */
[----:B--2---:R-:W-:-:S13]  /*196a0*/  ISETP.GT.AND P0, PT, R23, R2, PT ;  /* 0x000000021700720c */ /* 0x004fda0003f04270 */
[----:B-1----:R-:W-:Y:S05]  /*196b0*/  @P0 BRA `(.L_x_10649) ;  /* 0xfffffff0007c0947 */ /* 0x002fea000383ffff */
.L_x_10636:
[----:B------:R-:W-:Y:S05]  /*196c0*/  BSYNC B0 ;  /* 0x0000000000007941 */ /* 0x000fea0003800000 */
.L_x_10635:
[----:B------:R-:W1:Y:S01]  /*196d0*/  S2R R2, SR_TID.X ;  /* 0x0000000000027919 */ /* 0x000e620000002100 */
[----:B------:R-:W-:Y:S01]  /*196e0*/  BSSY B0, `(.L_x_10650) ;  /* 0x0000010000007945 */ /* 0x000fe20003800000 */
        /* <DEDUP_REMOVED lines=14> */
[----:B0-----:R-:W-:-:S07]  /*197d0*/  IADD3 R24, R0, UR37, R7 ;  /* 0x0000002500187c10 */ /* 0x001fce000fffe007 */
.L_x_10651:
[----:B------:R-:W-:Y:S05]  /*197e0*/  BSYNC B0 ;  /* 0x0000000000007941 */ /* 0x000fea0003800000 */
.L_x_10650:
[----:B------:R-:W-:-:S05]  /*197f0*/  IMAD.U32 R0, RZ, RZ, UR38 ;  /* 0x00000026ff007e24 */ /* 0x000fca000f8e00ff */
[----:B------:R-:W-:-:S13]  /*19800*/  ISETP.NE.AND P0, PT, R0, 0x3, PT ;  /* 0x000000030000780c */ /* 0x000fda0003f05270 */
[----:B------:R-:W-:Y:S05]  /*19810*/  @!P0 BRA `(.L_x_10652) ;  /* 0x0000000000048947 */ /* 0x000fea0003800000 */
[----:B------:R-:W-:Y:S01]  /*19820*/  BPT.TRAP 0x1 ;  /* 0x000000040000795c */ /* 0x000fe20000300000 */
.L_x_10652:
[----:B------:R-:W2:Y:S04]  /*19830*/  LDL R3, [R1] ;  /* 0x0000000001037983 */ /* 0x000ea80000100800 */
[----:B------:R-:W3:Y:S01]  /*19840*/  LDL.LU R2, [R1+0x20] ;  /* 0x0000200001027983 */ /* 0x000ee20000300800 */
[----:B------:R-:W-:Y:S01]  /*19850*/  IMAD R0, R28, 0x8, R16 ;  /* 0x000000081c007824 */ /* 0x000fe200078e0210 */
[----:B------:R-:W-:Y:S01]  /*19860*/  BSSY B0, `(.L_x_10653) ;  /* 0x0000005000007945 */ /* 0x000fe20003800000 */
[----:B--2---:R-:W-:-:S04]  /*19870*/  SHF.L.U32 R3, R3, 0x1f, RZ ;  /* 0x0000001f03037819 */ /* 0x004fc800000006ff */
[----:B------:R-:W1:Y:S01]  /*19880*/  SYNCS.PHASECHK.TRANS64.TRYWAIT P0, [R0+URZ+0x2d860], R3 ;  /* 0x02d86003000075a7 */ /* 0x000e62000800017f */
[----:B---3--:R-:W-:Y:S01]  /*19890*/  IMAD R6, R23, -0x80, R2 ;  /* 0xffffff8017067824 */ /* 0x008fe200078e0202 */
[----:B-1----:R-:W-:Y:S06]  /*198a0*/  @!P0 BRA `(.L_x_10654) ;  /* 0x0000004000e48947 */ /* 0x002fec0003800000 */
.L_x_10795:
[----:B------:R-:W-:Y:S05]  /*198b0*/  BSYNC B0 ;  /* 0x0000000000007941 */ /* 0x000fea0003800000 */
.L_x_10653:
[----:B------:R-:W2:Y:S02]  /*198c0*/  S2R R2, SR_TID.X ;  /* 0x0000000000027919 */ /* 0x000ea40000002100 */
[----:B--2---:R-:W-:-:S04]  /*198d0*/  LOP3.LUT R2, R2, 0x7f, RZ, 0xc0, !PT ;  /* 0x0000007f02027812 */ /* 0x004fc800078ec0ff */
[----:B------:R-:W-:Y:S02]  /*198e0*/  SHF.R.U32.HI R4, RZ, 0x2, R2 ;  /* 0x00000002ff047819 */ /* 0x000fe40000011602 */
[----:B------:R-:W2:Y:S01]  /*198f0*/  LDL R2, [R1+0x10] ;  /* 0x0000100001027983 */ /* 0x000ea20000100800 */
[----:B------:R-:W-:Y:S02]  /*19900*/  UMOV UR4, 0xffffffff ;  /* 0xffffffff00047882 */ /* 0x000fe40000000000 */
[----:B------:R-:W-:Y:S02]  /*19910*/  IMAD.IADD R6, R6, 0x1, -R4 ;  /* 0x0000000106067824 */ /* 0x000fe400078e0a04 */
[----:B--2---:R-:W-:Y:S01]  /*19920*/  IMAD R4, R28, 0x3000, R2 ;  /* 0x000030001c047824 */ /* 0x004fe200078e0202 */
        /* <DEDUP_REMOVED lines=44> */
.L_x_10805:
        /* <DEDUP_REMOVED lines=13> */
.L_x_10656:
        /* <DEDUP_REMOVED lines=11> */
.L_x_10657:
[----:B------:R-:W2:Y:S01]  /*19d70*/  LDL.LU R2, [R1] ;  /* 0x0000000001027983 */ /* 0x000ea20000300800 */
[----:B------:R-:W-:Y:S01]  /*19d80*/  VIADD R28, R28, 0x1 ;  /* 0x000000011c1c7836 */ /* 0x000fe20000000000 */
[----:B------:R0:W-:Y:S04]  /*19d90*/  SYNCS.ARRIVE.TRANS64.A1T0 RZ, [R0+URZ+0x2d850], RZ ;  /* 0x02d850ff00ff79a7 */ /* 0x0001e8000810003f */
[----:B------:R-:W-:-:S04]  /*19da0*/  ISETP.NE.AND P0, PT, R28, 0x2, PT ;  /* 0x000000021c00780c */ /* 0x000fc80003f05270 */
[----:B0-----:R-:W-:Y:S02]  /*19db0*/  SEL R0, RZ, 0x1, P0 ;  /* 0x00000001ff007807 */ /* 0x001fe40000000000 */
[----:B------:R-:W-:Y:S02]  /*19dc0*/  SEL R28, R28, RZ, P0 ;  /* 0x000000ff1c1c7207 */ /* 0x000fe40000000000 */
[----:B--2---:R-:W-:-:S05]  /*19dd0*/  LOP3.LUT R2, R2, R0, RZ, 0x3c, !PT ;  /* 0x0000000002027212 */ /* 0x004fca00078e3cff */
[----:B------:R0:W-:Y:S02]  /*19de0*/  STL [R1], R2 ;  /* 0x0000000201007387 */ /* 0x0001e40000100800 */
.L_x_10616:
[----:B------:R-:W-:Y:S05]  /*19df0*/  BSYNC B7 ;  /* 0x0000000000077941 */ /* 0x000fea0003800000 */
.L_x_10614:
[----:B------:R-:W-:-:S13]  /*19e00*/  LOP3.LUT P0, RZ, R19, 0x10, RZ, 0xc0, !PT ;  /* 0x0000001013ff7812 */ /* 0x000fda000780c0ff */
[----:B------:R-:W-:Y:S05]  /*19e10*/  @!P0 BRA `(.L_x_10658) ;  /* 0x0000000000248947 */ /* 0x000fea0003800000 */
[----:B------:R-:W-:Y:S05]  /*19e20*/  WARPSYNC.ALL ;  /* 0x0000000000007948 */ /* 0x000fea0003800000 */
[----:B------:R-:W3:Y:S08]  /*19e30*/  S2UR UR5, SR_CgaCtaId ;  /* 0x00000000000579c3 */ /* 0x000ef00000008800 */
[----:B------:R-:W-:Y:S06]  /*19e40*/  BAR.SYNC.DEFER_BLOCKING 0x5, 0x200 ;  /* 0x0148000000007b1d */ /* 0x000fec0000010000 */
[----:B------:R-:W-:-:S02]  /*19e50*/  UMOV UR4, 0x400 ;  /* 0x0000040000047882 */ /* 0x000fc40000000000 */
[----:B---3--:R-:W-:-:S06]  /*19e60*/  ULEA UR4, UR5, UR4, 0x18 ;  /* 0x0000000405047291 */ /* 0x008fcc000f8ec03f */
[----:B------:R-:W-:-:S05]  /*19e70*/  IMAD.U32 R16, RZ, RZ, UR4 ;  /* 0x00000004ff107e24 */ /* 0x000fca000f8e00ff */
[----:B------:R3:W4:Y:S01]  /*19e80*/  LDS.128 R24, [R16+0x2d8d0] ;  /* 0x02d8d00010187984 */ /* 0x0007220000000c00 */
[----:B------:R-:W-:Y:S06]  /*19e90*/  BAR.ARV 0x4, 0x200 ;  /* 0x0108000000007b1d */ /* 0x000fec0000002000 */
[----:B------:R-:W-:Y:S05]  /*19ea0*/  BRA `(.L_x_10659) ;  /* 0x0000000800d07947 */ /* 0x000fea0003800000 */
.L_x_10658:
[----:B------:R-:W2:Y:S01]  /*19eb0*/  S2R R0, SR_TID.X ;  /* 0x0000000000007919 */ /* 0x000ea20000002100 */
[----:B------:R-:W-:Y:S01]  /*19ec0*/  UMOV UR4, 0xffffffff ;  /* 0xffffffff00047882 */ /* 0x000fe20000000000 */
[----:B--2---:R-:W-:-:S04]  /*19ed0*/  LOP3.LUT R8, R0, 0x1f, RZ, 0xc0, !PT ;  /* 0x0000001f00087812 */ /* 0x004fc800078ec0ff */
[----:B------:R-:W-:Y:S01]  /*19ee0*/  ISETP.NE.AND P0, PT, R8, 0x1f, PT ;  /* 0x0000001f0800780c */ /* 0x000fe20003f05270 */
[----:B------:R-:W-:-:S12]  /*19ef0*/  BRA.DIV UR4, `(.L_x_10660) ;  /* 0x0000004204d47947 */ /* 0x000fd8000b800000 */
[----:B-1----:R-:W-:Y:S01]  /*19f00*/  IMAD.IADD R9, R27, 0x1, R8 ;  /* 0x000000011b097824 */ /* 0x002fe200078e0208 */
[----:B------:R-:W-:-:S04]  /*19f10*/  ULDC UR4, c[0x0][0xc3c] ;  /* 0x00030f0000047ab9 */ /* 0x000fc80000000800 */
[----:B------:R-:W-:-:S13]  /*19f20*/  ISETP.GE.OR P1, PT, R9, UR4, !P0 ;  /* 0x0000000409007c0c */ /* 0x000fda000c726670 */
[----:B0-----:R-:W0:Y:S08]  /*19f30*/  @!P1 LDC.64 R2, c[0x0][0xc80] ;  /* 0x00032000ff029b82 */ /* 0x001e300000000a00 */
        /* <DEDUP_REMOVED lines=34> */
.L_x_10815:
[----:B------:R-:W-:Y:S02]  /*1a160*/  ULDC UR4, c[0x0][0xc38] ;  /* 0x00030e0000047ab9 */ /* 0x000fe40000000800 */
[----:B------:R-:W-:-:S04]  /*1a170*/  IMAD.U32 R3, RZ, RZ, UR4 ;  /* 0x00000004ff037e24 */ /* 0x000fc8000f8e00ff */
[----:B-1----:R-:W-:-:S04]  /*1a180*/  IMAD R5, R14, R3, RZ ;  /* 0x000000030e057224 */ /* 0x002fc800078e02ff */
[----:B------:R-:W-:-:S05]  /*1a190*/  IMAD.IADD R6, R6, 0x1, R5 ;  /* 0x0000000106067824 */ /* 0x000fca00078e0205 */
[----:B------:R-:W-:-:S13]  /*1a1a0*/  ISETP.GT.AND P6, PT, R6, R0, PT ;  /* 0x000000000600720c */ /* 0x000fda0003fc4270 */
[----:B------:R-:W-:Y:S05]  /*1a1b0*/  @P6 BRA `(.L_x_10661) ;  /* 0x0000000000a46947 */ /* 0x000fea0003800000 */
.L_x_10664:
        /* <DEDUP_REMOVED lines=35> */
.L_x_10823:
[----:B------:R-:W-:Y:S02]  /*1a3f0*/  ULDC UR4, c[0x0][0xc38] ;  /* 0x00030e0000047ab9 */ /* 0x000fe40000000800 */
[----:B------:R-:W-:-:S04]  /*1a400*/  IMAD.U32 R3, RZ, RZ, UR4 ;  /* 0x00000004ff037e24 */ /* 0x000fc8000f8e00ff */
[----:B-1----:R-:W-:-:S04]  /*1a410*/  IMAD R5, R14, R3, RZ ;  /* 0x000000030e057224 */ /* 0x002fc800078e02ff */
[----:B------:R-:W-:-:S05]  /*1a420*/  IMAD.IADD R6, R5, 0x1, R6 ;  /* 0x0000000105067824 */ /* 0x000fca00078e0206 */
[----:B------:R-:W-:-:S13]  /*1a430*/  ISETP.GT.AND P6, PT, R6, R0, PT ;  /* 0x000000000600720c */ /* 0x000fda0003fc4270 */
[----:B------:R-:W-:Y:S05]  /*1a440*/  @!P6 BRA `(.L_x_10664) ;  /* 0xfffffffc005ce947 */ /* 0x000fea000383ffff */
.L_x_10661:
        /* <DEDUP_REMOVED lines=9> */
.L_x_10828:
[----:B------:R-:W-:-:S13]  /*1a4e0*/  ISETP.NE.AND P0, PT, R6, RZ, PT ;  /* 0x000000ff0600720c */ /* 0x000fda0003f05270 */
[----:B------:R-:W-:Y:S05]  /*1a4f0*/  @!P0 BRA `(.L_x_10666) ;  /* 0x0000000000108947 */ /* 0x000fea0003800000 */
[----:B------:R-:W-:Y:S01]  /*1a500*/  UMOV UR4, 0xffffffff ;  /* 0xffffffff00047882 */ /* 0x000fe20000000000 */
[----:B------:R-:W-:Y:S02]  /*1a510*/  VIADD R12, R5, 0xffffffff ;  /* 0xffffffff050c7836 */ /* 0x000fe40000000000 */
[----:B------:R-:W-:Y:S05]  /*1a520*/  BRA.DIV UR4, `(.L_x_10667) ;  /* 0x0000004604987947 */ /* 0x000fea000b800000 */
[----:B------:R4:W0:Y:S02]  /*1a530*/  SHFL.IDX PT, R24, R2, R12, 0x1f ;  /* 0x00001f0c02187589 */ /* 0x00082400000e0000 */
.L_x_10666:
        /* <DEDUP_REMOVED lines=58> */
.L_x_10662:
[----:B------:R-:W-:Y:S01]  /*1a8e0*/  UMOV UR4, URZ ;  /* 0x0000003f00047c82 */ /* 0x000fe20008000000 */
[----:B------:R-:W-:Y:S01]  /*1a8f0*/  UMOV UR5, URZ ;  /* 0x0000003f00057c82 */ /* 0x000fe20008000000 */
[----:B------:R-:W-:Y:S01]  /*1a900*/  ULDC UR6, c[0x0][0xc3c] ;  /* 0x00030f0000067ab9 */ /* 0x000fe20000000800 */
[----:B------:R-:W-:Y:S02]  /*1a910*/  IMAD.MOV.U32 R24, RZ, RZ, R0 ;  /* 0x000000ffff187224 */ /* 0x000fe400078e0000 */
[----:B------:R-:W-:Y:S02]  /*1a920*/  IMAD.U32 R25, RZ, RZ, UR4 ;  /* 0x00000004ff197e24 */ /* 0x000fe4000f8e00ff */
[----:B------:R-:W-:Y:S02]  /*1a930*/  IMAD.U32 R26, RZ, RZ, UR5 ;  /* 0x00000005ff1a7e24 */ /* 0x000fe4000f8e00ff */
[----:B------:R-:W-:-:S07]  /*1a940*/  IMAD.U32 R27, RZ, RZ, UR6 ;  /* 0x00000006ff1b7e24 */ /* 0x000fce000f8e00ff */
.L_x_10668:
        /* <DEDUP_REMOVED lines=10> */
.L_x_10659:
[----:B------:R-:W-:Y:S02]  /*1a9f0*/  ULDC UR4, c[0x0][0xc3c] ;  /* 0x00030f0000047ab9 */ /* 0x000fe40000000800 */
[----:B----4-:R-:W-:-:S13]  /*1aa00*/  ISETP.GE.AND P0, PT, R27, UR4, PT ;  /* 0x000000041b007c0c */ /* 0x010fda000bf06270 */
[----:B------:R-:W-:Y:S05]  /*1aa10*/  @!P0 BRA `(.L_x_10669) ;  /* 0xffffff9c00f08947 */ /* 0x000fea000383ffff */
[----:B------:R-:W-:Y:S05]  /*1aa20*/  BSYNC B8 ;  /* 0x0000000000087941 */ /* 0x000fea0003800000 */
.L_x_10566:
[----:B0-----:R-:W4:Y:S01]  /*1aa30*/  LDL.LU R0, [R1+0x4c] ;  /* 0x00004c0001007983 */ /* 0x001f220000300800 */
[----:B------:R-:W-:Y:S01]  /*1aa40*/  BSSY B0, `(.L_x_10670) ;  /* 0x000000b000007945 */ /* 0x000fe20003800000 */
[----:B-1----:R-:W0:Y:S01]  /*1aa50*/  S2R R5, SR_CgaCtaId ;  /* 0x0000000000057919 */ /* 0x002e220000008800 */
[----:B----4-:R-:W-:-:S05]  /*1aa60*/  VIADD R0, R0, 0x1 ;  /* 0x0000000100007836 */ /* 0x010fca0000000000 */
        /* <DEDUP_REMOVED lines=8> */
.L_x_10831:
[----:B------:R-:W-:Y:S05]  /*1aaf0*/  BSYNC B0 ;  /* 0x0000000000007941 */ /* 0x000fea0003800000 */
.L_x_10670:
[----:B------:R-:W-:-:S03]  /*1ab00*/  UMOV UR4, 0xffffffff ;  /* 0xffffffff00047882 */ /* 0x000fc60000000000 */
[----:B------:R-:W-:Y:S05]  /*1ab10*/  BRA.DIV UR4, `(.L_x_10672) ;  /* 0x0000004204587947 */ /* 0x000fea000b800000 */
[----:B0-----:R-:W0:Y:S02]  /*1ab20*/  S2R R0, SR_TID.X ;  /* 0x0000000000007919 */ /* 0x001e240000002100 */
[----:B0-----:R-:W-:-:S04]  /*1ab30*/  SHF.R.U32.HI R0, RZ, 0x5, R0 ;  /* 0x00000005ff007819 */ /* 0x001fc80000011600 */
[----:B------:R-:W-:-:S05]  /*1ab40*/  LOP3.LUT R0, R0, 0x3, RZ, 0xc0, !PT ;  /* 0x0000000300007812 */ /* 0x000fca00078ec0ff */
[----:B------:R0:W1:Y:S02]  /*1ab50*/  SHFL.IDX PT, R14, R0, RZ, 0x1f ;  /* 0x00001fff000e7589 */ /* 0x00006400000e0000 */
.L_x_10834:
[----:B-1----:R-:W-:-:S13]  /*1ab60*/  ISETP.NE.AND P0, PT, R14, RZ, PT ;  /* 0x000000ff0e00720c */ /* 0x002fda0003f05270 */
[----:B------:R-:W-:Y:S05]  /*1ab70*/  @P0 BRA `(.L_x_10405) ;  /* 0x0000000000900947 */ /* 0x000fea0003800000 */
[----:B------:R-:W-:-:S03]  /*1ab80*/  UMOV UR4, 0xffffffff ;  /* 0xffffffff00047882 */ /* 0x000fc60000000000 */
[----:B------:R-:W-:Y:S05]  /*1ab90*/  BRA.DIV UR4, `(.L_x_10673) ;  /* 0x00000042046c7947 */ /* 0x000fea000b800000 */
[----:B------:R-:W-:-:S13]  /*1aba0*/  ELECT P6, URZ, PT ;  /* 0x00000000003f782f */ /* 0x000fda00038c0000 */
.L_x_10837:
[----:B------:R-:W-:Y:S05]  /*1abb0*/  @!P6 BRA `(.L_x_10405) ;  /* 0x000000000080e947 */ /* 0x000fea0003800000 */
[----:B------:R-:W-:-:S06]  /*1abc0*/  ULOP3.LUT UR4, UR36, 0x2, URZ, 0xfc, !UPT ;  /* 0x0000000224047892 */ /* 0x000fcc000f8efc3f */
[----:B0-----:R-:W-:-:S05]  /*1abd0*/  IMAD.U32 R0, RZ, RZ, UR4 ;  /* 0x00000004ff007e24 */ /* 0x001fca000f8e00ff */
[----:B------:R-:W-:-:S13]  /*1abe0*/  ISETP.NE.AND P0, PT, R0, 0x3, PT ;  /* 0x000000030000780c */ /* 0x000fda0003f05270 */
[----:B------:R-:W-:Y:S05]  /*1abf0*/  @!P0 BRA `(.L_x_10674) ;  /* 0x0000000000048947 */ /* 0x000fea0003800000 */
[----:B------:R-:W-:Y:S01]  /*1ac00*/  BPT.TRAP 0x1 ;  /* 0x000000040000795c */ /* 0x000fe20000300000 */
.L_x_10674:
[----:B------:R-:W4:Y:S01]  /*1ac10*/  LDL R0, [R1] ;  /* 0x0000000001007983 */ /* 0x000f220000100800 */
[C---:B------:R-:W-:Y:S02]  /*1ac20*/  IMAD R3, R28.reuse, 0x8, R5 ;  /* 0x000000081c037824 */ /* 0x040fe400078e0205 */
[----:B------:R-:W-:-:S05]  /*1ac30*/  VIADD R28, R28, 0x1 ;  /* 0x000000011c1c7836 */ /* 0x000fca0000000000 */
[----:B------:R-:W-:Y:S02]  /*1ac40*/  ISETP.NE.AND P2, PT, R28, 0x2, PT ;  /* 0x000000021c00780c */ /* 0x000fe40003f45270 */
[----:B----4-:R-:W-:Y:S02]  /*1ac50*/  SHF.L.U32 R2, R0, 0x1f, RZ ;  /* 0x0000001f00027819 */ /* 0x010fe400000006ff */
[----:B------:R-:W-:Y:S02]  /*1ac60*/  SEL R0, RZ, 0x1, P2 ;  /* 0x00000001ff007807 */ /* 0x000fe40001000000 */
[----:B------:R-:W0:Y:S02]  /*1ac70*/  SYNCS.PHASECHK.TRANS64.TRYWAIT P1, [R3+URZ+0x2d840], R2 ;  /* 0x02d84002030075a7 */ /* 0x000e24000802017f */
[----:B0-----:R-:W-:Y:S05]  /*1ac80*/  @!P1 BRA `(.L_x_10675) ;  /* 0x0000004000509947 */ /* 0x001fea0003800000 */
.L_x_10838:
[----:B------:R-:W4:Y:S01]  /*1ac90*/  LDL.LU R4, [R1] ;  /* 0x0000000001047983 */ /* 0x000f220000300800 */
[----:B------:R-:W-:Y:S02]  /*1aca0*/  SEL R28, R28, RZ, P2 ;  /* 0x000000ff1c1c7207 */ /* 0x000fe40001000000 */
[----:B----4-:R-:W-:Y:S01]  /*1acb0*/  LOP3.LUT R0, R4, R0, RZ, 0x3c, !PT ;  /* 0x0000000004007212 */ /* 0x010fe200078e3cff */
[----:B------:R-:W-:Y:S06]  /*1acc0*/  @!P0 BRA `(.L_x_10676) ;  /* 0x0000000000048947 */ /* 0x000fec0003800000 */
[----:B------:R-:W-:Y:S01]  /*1acd0*/  BPT.TRAP 0x1 ;  /* 0x000000040000795c */ /* 0x000fe20000300000 */
.L_x_10676:
[----:B------:R-:W-:Y:S01]  /*1ace0*/  IMAD R5, R28, 0x8, R5 ;  /* 0x000000081c057824 */ /* 0x000fe200078e0205 */
[----:B------:R-:W-:-:S04]  /*1acf0*/  SHF.L.U32 R0, R0, 0x1f, RZ ;  /* 0x0000001f00007819 */ /* 0x000fc800000006ff */
[----:B------:R-:W1:Y:S02]  /*1ad00*/  SYNCS.PHASECHK.TRANS64.TRYWAIT P1, [R5+URZ+0x2d840], R0 ;  /* 0x02d84000050075a7 */ /* 0x000e64000802017f */
[----:B-1----:R-:W-:Y:S05]  /*1ad10*/  @!P1 BRA `(.L_x_10677) ;  /* 0x0000004000409947 */ /* 0x002fea0003800000 */
.L_x_10839:
[----:B------:R-:W-:Y:S05]  /*1ad20*/  @!P0 BRA `(.L_x_10678) ;  /* 0x0000000000048947 */ /* 0x000fea0003800000 */
[----:B------:R-:W-:Y:S01]  /*1ad30*/  BPT.TRAP 0x1 ;  /* 0x000000040000795c */ /* 0x000fe20000300000 */
.L_x_10678:
[----:B------:R-:W4:Y:S02]  /*1ad40*/  SYNCS.PHASECHK.TRANS64.TRYWAIT P1, [R3+URZ+0x2d860], R2 ;  /* 0x02d86002030075a7 */ /* 0x000f24000802017f */
[----:B----4-:R-:W-:Y:S05]  /*1ad50*/  @!P1 BRA `(.L_x_10679) ;  /* 0x0000004000449947 */ /* 0x010fea0003800000 */
.L_x_10840:
[----:B------:R-:W-:Y:S05]  /*1ad60*/  @!P0 BRA `(.L_x_10680) ;  /* 0x0000000000048947 */ /* 0x000fea0003800000 */
[----:B------:R-:W-:Y:S01]  /*1ad70*/  BPT.TRAP 0x1 ;  /* 0x000000040000795c */ /* 0x000fe20000300000 */
.L_x_10680:
[----:B------:R0:W0:Y:S02]  /*1ad80*/  SYNCS.PHASECHK.TRANS64.TRYWAIT P0, [R5+URZ+0x2d860], R0 ;  /* 0x02d86000050075a7 */ /* 0x000024000800017f */
[----:B0-----:R-:W-:Y:S05]  /*1ad90*/  @!P0 NANOSLEEP.SYNCS 0x989680 ;  /* 0x009896800000895d */ /* 0x001fea0003900000 */
[----:B------:R-:W0:Y:S02]  /*1ada0*/  @!P0 SYNCS.PHASECHK.TRANS64 P0, [R5+URZ+0x2d860], R0 ;  /* 0x02d86000050085a7 */ /* 0x000e24000800007f */
[----:B0-----:R-:W-:Y:S05]  /*1adb0*/  @!P0 BRA `(.L_x_10680) ;  /* 0xfffffffc00f08947 */ /* 0x001fea000383ffff */
.L_x_10405:
[----:B------:R-:W-:Y:S05]  /*1adc0*/  BSYNC B9 ;  /* 0x0000000000097941 */ /* 0x000fea0003800000 */
.L_x_10402:
[----:B------:R-:W-:Y:S05]  /*1add0*/  EXIT ;  /* 0x000000000000794d */ /* 0x000fea0003800000 */
.L_x_10423:
[----:B0-----:R0:W1:Y:S02]  /*1ade0*/  SYNCS.PHASECHK.TRANS64.TRYWAIT P4, [R31+URZ+0x2d890], R79 ;  /* 0x02d8904f1f0075a7 */ /* 0x001064000808017f */
[----:B-1----:R-:W-:Y:S05]  /*1adf0*/  @!P4 NANOSLEEP.SYNCS 0x989680 ;  /* 0x009896800000c95d */ /* 0x002fea0003900000 */
[----:B------:R-:W1:Y:S02]  /*1ae00*/  @!P4 SYNCS.PHASECHK.TRANS64 P4, [R31+URZ+0x2d890], R79 ;  /* 0x02d8904f1f00c5a7 */ /* 0x000e64000808007f */
[----:B-1----:R-:W-:Y:S05]  /*1ae10*/  @!P4 BRA `(.L_x_10423) ;  /* 0xfffffffc00f0c947 */ /* 0x002fea000383ffff */
[----:B------:R-:W-:Y:S05]  /*1ae20*/  BRA `(.L_x_10681) ;  /* 0xfffffe8400ac7947 */ /* 0x000fea000383ffff */
.L_x_10424:
        /* <DEDUP_REMOVED lines=8> */
.L_x_10683:
[----:B------:R-:W-:Y:S05]  /*1aeb0*/  BSYNC B1 ;  /* 0x0000000000017941 */ /* 0x000fea0003800000 */
.L_x_10682:
        /* <DEDUP_REMOVED lines=8> */
.L_x_10684:
[----:B------:R-:W-:Y:S01]  /*1af40*/  IMAD.MOV.U32 R56, RZ, RZ, R14 ;  /* 0x000000ffff387224 */ /* 0x000fe200078e000e */
[----:B------:R-:W-:Y:S06]  /*1af50*/  BRA `(.L_x_10685) ;  /* 0xfffffe8400747947 */ /* 0x000fec000383ffff */
.L_x_10452:
[----:B0-----:R0:W1:Y:S02]  /*1af60*/  SYNCS.PHASECHK.TRANS64.TRYWAIT P4, [R31+URZ+0x2d890], R79 ;  /* 0x02d8904f1f0075a7 */ /* 0x001064000808017f */
[----:B-1----:R-:W-:Y:S05]  /*1af70*/  @!P4 NANOSLEEP.SYNCS 0x989680 ;  /* 0x009896800000c95d */ /* 0x002fea0003900000 */
[----:B------:R-:W1:Y:S02]  /*1af80*/  @!P4 SYNCS.PHASECHK.TRANS64 P4, [R31+URZ+0x2d890], R79 ;  /* 0x02d8904f1f00c5a7 */ /* 0x000e64000808007f */
[----:B-1----:R-:W-:Y:S05]  /*1af90*/  @!P4 BRA `(.L_x_10452) ;  /* 0xfffffffc00f0c947 */ /* 0x002fea000383ffff */
[----:B------:R-:W-:Y:S05]  /*1afa0*/  BRA `(.L_x_10686) ;  /* 0xfffffea0006c7947 */ /* 0x000fea000383ffff */
.L_x_10453:
        /* <DEDUP_REMOVED lines=8> */
.L_x_10688:
[----:B------:R-:W-:Y:S05]  /*1b030*/  BSYNC B1 ;  /* 0x0000000000017941 */ /* 0x000fea0003800000 */
.L_x_10687:
        /* <DEDUP_REMOVED lines=8> */
.L_x_10689:
[----:B------:R-:W-:Y:S01]  /*1b0c0*/  IMAD.MOV.U32 R82, RZ, RZ, R14 ;  /* 0x000000ffff527224 */ /* 0x000fe200078e000e */
[----:B------:R-:W-:Y:S06]  /*1b0d0*/  BRA `(.L_x_10690) ;  /* 0xfffffea000347947 */ /* 0x000fec000383ffff */
.L_x_10466:
[----:B0-----:R0:W1:Y:S02]  /*1b0e0*/  SYNCS.PHASECHK.TRANS64.TRYWAIT P3, [R31+URZ+0x2d890], R79 ;  /* 0x02d8904f1f0075a7 */ /* 0x001064000806017f */
[----:B-1----:R-:W-:Y:S05]  /*1b0f0*/  @!P3 NANOSLEEP.SYNCS 0x989680 ;  /* 0x009896800000b95d */ /* 0x002fea0003900000 */
[----:B------:R-:W1:Y:S02]  /*1b100*/  @!P3 SYNCS.PHASECHK.TRANS64 P3, [R31+URZ+0x2d890], R79 ;  /* 0x02d8904f1f00b5a7 */ /* 0x000e64000806007f */
[----:B-1----:R-:W-:Y:S05]  /*1b110*/  @!P3 BRA `(.L_x_10466) ;  /* 0xfffffffc00f0b947 */ /* 0x002fea000383ffff */
[----:B------:R-:W-:Y:S05]  /*1b120*/  BRA `(.L_x_10691) ;  /* 0xfffffeb800487947 */ /* 0x000fea000383ffff */
.L_x_10467:
[----:B------:R-:W-:Y:S01]  /*1b130*/  BSSY B1, `(.L_x_10692) ;  /* 0x0000007000017945 */ /* 0x000fe20003800000 */
[----:B------:R-:W-:Y:S02]  /*1b140*/  IMAD.MOV.U32 R12, RZ, RZ, RZ ;  /* 0x000000ffff0c7224 */ /* 0x000fe400078e00ff */
[----:B------:R-:W-:Y:S02]  /*1b150*/  IMAD.MOV.U32 R11, RZ, RZ, 0x1e1f ;  /* 0x00001e1fff0b7424 */ /* 0x000fe400078e00ff */
[----:B------:R-:W-:-:S07]  /*1b160*/  IMAD.MOV.U32 R15, RZ, RZ, -0x1 ;  /* 0xffffffffff0f7424 */ /* 0x000fce00078e00ff */
[----:B0-----:R-:W-:Y:S05]  /*1b170*/  WARPSYNC.COLLECTIVE R15, `(.L_x_10693) ;  /* 0x000000000f087348 */ /* 0x001fea0003c00000 */
[----:B------:R1:W2:Y:S02]  /*1b180*/  SHFL.IDX P6, R14, R13, R12, R11 ;  /* 0x0000000c0d0e7389 */ /* 0x0002a400000c000b */
[----:B012---:R-:W-:Y:S01]  /*1b190*/  ENDCOLLECTIVE ;  /* 0x000000000000791b */ /* 0x007fe20003800000 */
.L_x_10693:
[----:B------:R-:W-:Y:S05]  /*1b1a0*/  BSYNC B1 ;  /* 0x0000000000017941 */ /* 0x000fea0003800000 */
.L_x_10692:
        /* <DEDUP_REMOVED lines=8> */
.L_x_10694:
[----:B------:R-:W-:Y:S01]  /*1b230*/  IMAD.MOV.U32 R39, RZ, RZ, R14 ;  /* 0x000000ffff277224 */ /* 0x000fe200078e000e */
[----:B------:R-:W-:Y:S06]  /*1b240*/  BRA `(.L_x_10695) ;  /* 0xfffffeb800647947 */ /* 0x000fec000383ffff */
.L_x_10471:
[----:B------:R0:W0:Y:S02]  /*1b250*/  SYNCS.PHASECHK.TRANS64.TRYWAIT P2, [R31+URZ+0x2d8b0], R79 ;  /* 0x02d8b04f1f0075a7 */ /* 0x000024000804017f */
[----:B0-----:R-:W-:Y:S05]  /*1b260*/  @!P2 NANOSLEEP.SYNCS 0x989680 ;  /* 0x009896800000a95d */ /* 0x001fea0003900000 */
[----:B------:R-:W0:Y:S02]  /*1b270*/  @!P2 SYNCS.PHASECHK.TRANS64 P2, [R31+URZ+0x2d8b0], R79 ;  /* 0x02d8b04f1f00a5a7 */ /* 0x000e24000804007f */
[----:B0-----:R-:W-:Y:S05]  /*1b280*/  @!P2 BRA `(.L_x_10471) ;  /* 0xfffffffc00f0a947 */ /* 0x001fea000383ffff */
[----:B------:R-:W-:Y:S05]  /*1b290*/  BRA `(.L_x_10696) ;  /* 0xfffffebc00347947 */ /* 0x000fea000383ffff */
.L_x_10479:
[----:B------:R-:W-:Y:S01]  /*1b2a0*/  BSSY B0, `(.L_x_10697) ;  /* 0x0000007000007945 */ /* 0x000fe20003800000 */
[----:B------:R-:W-:Y:S02]  /*1b2b0*/  IMAD.MOV.U32 R12, RZ, RZ, RZ ;  /* 0x000000ffff0c7224 */ /* 0x000fe400078e00ff */
[----:B------:R-:W-:Y:S02]  /*1b2c0*/  IMAD.MOV.U32 R11, RZ, RZ, 0x1f ;  /* 0x0000001fff0b7424 */ /* 0x000fe400078e00ff */
[----:B------:R-:W-:-:S07]  /*1b2d0*/  IMAD.MOV.U32 R15, RZ, RZ, -0x1 ;  /* 0xffffffffff0f7424 */ /* 0x000fce00078e00ff */
[----:B0--3-5:R-:W-:Y:S05]  /*1b2e0*/  WARPSYNC.COLLECTIVE R15, `(.L_x_10698) ;  /* 0x000000000f087348 */ /* 0x029fea0003c00000 */
[----:B------:R1:W2:Y:S02]  /*1b2f0*/  SHFL.IDX P6, R14, R13, R12, R11 ;  /* 0x0000000c0d0e7389 */ /* 0x0002a400000c000b */
[----:B0123-5:R-:W-:Y:S01]  /*1b300*/  ENDCOLLECTIVE ;  /* 0x000000000000791b */ /* 0x02ffe20003800000 */
.L_x_10698:
[----:B------:R-:W-:Y:S05]  /*1b310*/  BSYNC B0 ;  /* 0x0000000000007941 */ /* 0x000fea0003800000 */
.L_x_10697:
[----:B------:R0:W-:Y:S01]  /*1b320*/  STL [R1+0x40], R14 ;  /* 0x0000400e01007387 */ /* 0x0001e20000100800 */
[----:B------:R-:W-:Y:S05]  /*1b330*/  BRA `(.L_x_10699) ;  /* 0xfffffec400807947 */ /* 0x000fea000383ffff */
.L_x_10490:
[----:B------:R-:W-:Y:S01]  /*1b340*/  BSSY B1, `(.L_x_10700) ;  /* 0x0000008000017945 */ /* 0x000fe20003800000 */
[----:B------:R-:W-:Y:S02]  /*1b350*/  IMAD.MOV.U32 R13, RZ, RZ, R25 ;  /* 0x000000ffff0d7224 */ /* 0x000fe400078e0019 */
[----:B------:R-:W-:Y:S02]  /*1b360*/  IMAD.MOV.U32 R12, RZ, RZ, RZ ;  /* 0x000000ffff0c7224 */ /* 0x000fe400078e00ff */
[----:B------:R-:W-:Y:S02]  /*1b370*/  IMAD.MOV.U32 R11, RZ, RZ, 0x1e1f ;  /* 0x00001e1fff0b7424 */ /* 0x000fe400078e00ff */
[----:B------:R-:W-:-:S07]  /*1b380*/  IMAD.MOV.U32 R15, RZ, RZ, -0x1 ;  /* 0xffffffffff0f7424 */ /* 0x000fce00078e00ff */
[----:B0--3--:R-:W-:Y:S05]  /*1b390*/  WARPSYNC.COLLECTIVE R15, `(.L_x_10701) ;  /* 0x000000000f087348 */ /* 0x009fea0003c00000 */
[----:B0-----:R0:W1:Y:S02]  /*1b3a0*/  SHFL.IDX P6, R14, R13, R12, R11 ;  /* 0x0000000c0d0e7389 */ /* 0x00106400000c000b */
[----:B01-3--:R-:W-:Y:S01]  /*1b3b0*/  ENDCOLLECTIVE ;  /* 0x000000000000791b */ /* 0x00bfe20003800000 */
.L_x_10701:
[----:B------:R-:W-:Y:S05]  /*1b3c0*/  BSYNC B1 ;  /* 0x0000000000017941 */ /* 0x000fea0003800000 */
.L_x_10700:
        /* <DEDUP_REMOVED lines=8> */
.L_x_10702:
[----:B------:R-:W-:Y:S02]  /*1b450*/  IMAD.MOV.U32 R13, RZ, RZ, R37 ;  /* 0x000000ffff0d7224 */ /* 0x000fe400078e0025 */
[----:B------:R-:W-:-:S07]  /*1b460*/  IMAD.MOV.U32 R38, RZ, RZ, R14 ;  /* 0x000000ffff267224 */ /* 0x000fce00078e000e */
[----:B------:R-:W-:Y:S05]  /*1b470*/  WARPSYNC.COLLECTIVE R15, `(.L_x_10703) ;  /* 0x000000000f087348 */ /* 0x000fea0003c00000 */
[----:B------:R0:W1:Y:S02]  /*1b480*/  SHFL.IDX P6, R14, R13, R12, R11 ;  /* 0x0000000c0d0e7389 */ /* 0x00006400000c000b */
[----:B01----:R-:W-:Y:S01]  /*1b490*/  ENDCOLLECTIVE ;  /* 0x000000000000791b */ /* 0x003fe20003800000 */
.L_x_10703:
[----:B------:R-:W-:Y:S02]  /*1b4a0*/  IMAD.MOV.U32 R13, RZ, RZ, R39 ;  /* 0x000000ffff0d7224 */ /* 0x000fe400078e0027 */
[----:B------:R-:W-:-:S07]  /*1b4b0*/  IMAD.MOV.U32 R0, RZ, RZ, R14 ;  /* 0x000000ffff007224 */ /* 0x000fce00078e000e */
[----:B------:R-:W-:Y:S05]  /*1b4c0*/  WARPSYNC.COLLECTIVE R15, `(.L_x_10704) ;  /* 0x000000000f087348 */ /* 0x000fea0003c00000 */
[----:B------:R0:W1:Y:S02]  /*1b4d0*/  SHFL.IDX P6, R14, R13, R12, R11 ;  /* 0x0000000c0d0e7389 */ /* 0x00006400000c000b */
[----:B01----:R-:W-:Y:S01]  /*1b4e0*/  ENDCOLLECTIVE ;  /* 0x000000000000791b */ /* 0x003fe20003800000 */
.L_x_10704:
[----:B------:R-:W-:Y:S01]  /*1b4f0*/  IMAD.MOV.U32 R39, RZ, RZ, R14 ;  /* 0x000000ffff277224 */ /* 0x000fe200078e000e */
[----:B------:R-:W-:Y:S06]  /*1b500*/  BRA `(.L_x_10705) ;  /* 0xfffffec800887947 */ /* 0x000fec000383ffff */
.L_x_10494:
[----:B0-----:R0:W1:Y:S02]  /*1b510*/  SYNCS.PHASECHK.TRANS64.TRYWAIT P0, [R2+URZ+0x2d800], R3 ;  /* 0x02d80003020075a7 */ /* 0x001064000800017f */
[----:B-1----:R-:W-:Y:S05]  /*1b520*/  @!P0 NANOSLEEP.SYNCS 0x989680 ;  /* 0x009896800000895d */ /* 0x002fea0003900000 */
[----:B------:R-:W1:Y:S02]  /*1b530*/  @!P0 SYNCS.PHASECHK.TRANS64 P0, [R2+URZ+0x2d800], R3 ;  /* 0x02d80003020085a7 */ /* 0x000e64000800007f */
[----:B-1----:R-:W-:Y:S05]  /*1b540*/  @!P0 BRA `(.L_x_10494) ;  /* 0xfffffffc00f08947 */ /* 0x002fea000383ffff */
[----:B------:R-:W-:Y:S05]  /*1b550*/  BRA `(.L_x_10706) ;  /* 0xfffffed000cc7947 */ /* 0x000fea000383ffff */
.L_x_10506:
        /* <DEDUP_REMOVED lines=8> */
.L_x_10708:
[----:B------:R-:W-:Y:S05]  /*1b5e0*/  BSYNC B1 ;  /* 0x0000000000017941 */ /* 0x000fea0003800000 */
.L_x_10707:
        /* <DEDUP_REMOVED lines=8> */
.L_x_10709:
[----:B------:R-:W-:Y:S02]  /*1b670*/  IMAD.MOV.U32 R13, RZ, RZ, R37 ;  /* 0x000000ffff0d7224 */ /* 0x000fe400078e0025 */
[----:B------:R-:W-:-:S07]  /*1b680*/  IMAD.MOV.U32 R3, RZ, RZ, R14 ;  /* 0x000000ffff037224 */ /* 0x000fce00078e000e */
[----:B------:R-:W-:Y:S05]  /*1b690*/  WARPSYNC.COLLECTIVE R15, `(.L_x_10710) ;  /* 0x000000000f087348 */ /* 0x000fea0003c00000 */
[----:B------:R0:W1:Y:S02]  /*1b6a0*/  SHFL.IDX P6, R14, R13, R12, R11 ;  /* 0x0000000c0d0e7389 */ /* 0x00006400000c000b */
[----:B01----:R-:W-:Y:S01]  /*1b6b0*/  ENDCOLLECTIVE ;  /* 0x000000000000791b */ /* 0x003fe20003800000 */
.L_x_10710:
[----:B------:R-:W-:Y:S02]  /*1b6c0*/  IMAD.MOV.U32 R13, RZ, RZ, R39 ;  /* 0x000000ffff0d7224 */ /* 0x000fe400078e0027 */
[----:B------:R-:W-:-:S07]  /*1b6d0*/  IMAD.MOV.U32 R37, RZ, RZ, R14 ;  /* 0x000000ffff257224 */ /* 0x000fce00078e000e */
[----:B------:R-:W-:Y:S05]  /*1b6e0*/  WARPSYNC.COLLECTIVE R15, `(.L_x_10711) ;  /* 0x000000000f087348 */ /* 0x000fea0003c00000 */
[----:B------:R0:W1:Y:S02]  /*1b6f0*/  SHFL.IDX P6, R14, R13, R12, R11 ;  /* 0x0000000c0d0e7389 */ /* 0x00006400000c000b */
[----:B01----:R-:W-:Y:S01]  /*1b700*/  ENDCOLLECTIVE ;  /* 0x000000000000791b */ /* 0x003fe20003800000 */
.L_x_10711:
[----:B------:R-:W-:Y:S01]  /*1b710*/  IMAD.MOV.U32 R38, RZ, RZ, R14 ;  /* 0x000000ffff267224 */ /* 0x000fe200078e000e */
[----:B------:R-:W-:Y:S06]  /*1b720*/  BRA `(.L_x_10712) ;  /* 0xfffffee4006c7947 */ /* 0x000fec000383ffff */
.L_x_10510:
[----:B0-----:R0:W1:Y:S02]  /*1b730*/  SYNCS.PHASECHK.TRANS64.TRYWAIT P0, [R2+URZ+0x2d800], R3 ;  /* 0x02d80003020075a7 */ /* 0x001064000800017f */
[----:B-1----:R-:W-:Y:S05]  /*1b740*/  @!P0 NANOSLEEP.SYNCS 0x989680 ;  /* 0x009896800000895d */ /* 0x002fea0003900000 */
[----:B------:R-:W1:Y:S02]  /*1b750*/  @!P0 SYNCS.PHASECHK.TRANS64 P0, [R2+URZ+0x2d800], R3 ;  /* 0x02d80003020085a7 */ /* 0x000e64000800007f */
[----:B-1----:R-:W-:Y:S05]  /*1b760*/  @!P0 BRA `(.L_x_10510) ;  /* 0xfffffffc00f08947 */ /* 0x002fea000383ffff */
[----:B------:R-:W-:Y:S05]  /*1b770*/  BRA `(.L_x_10713) ;  /* 0xfffffeec00207947 */ /* 0x000fea000383ffff */
.L_x_10518:
[----:B-1----:R1:W3:Y:S02]  /*1b780*/  SYNCS.PHASECHK.TRANS64.TRYWAIT P1, [R8+URZ+0x2d830], R3 ;  /* 0x02d83003080075a7 */ /* 0x0022e4000802017f */
[----:B---3--:R-:W-:Y:S05]  /*1b790*/  @!P1 NANOSLEEP.SYNCS 0x989680 ;  /* 0x009896800000995d */ /* 0x008fea0003900000 */
[----:B------:R-:W3:Y:S02]  /*1b7a0*/  @!P1 SYNCS.PHASECHK.TRANS64 P1, [R8+URZ+0x2d830], R3 ;  /* 0x02d83003080095a7 */ /* 0x000ee4000802007f */
[----:B---3--:R-:W-:Y:S05]  /*1b7b0*/  @!P1 BRA `(.L_x_10518) ;  /* 0xfffffffc00f09947 */ /* 0x008fea000383ffff */
[----:B------:R-:W-:Y:S05]  /*1b7c0*/  BRA `(.L_x_10517) ;  /* 0xffffff0000ec7947 */ /* 0x000fea000383ffff */
.L_x_10525:
[----:B-1----:R1:W2:Y:S02]  /*1b7d0*/  SYNCS.PHASECHK.TRANS64.TRYWAIT P2, [R3+URZ+0x2d830], R0 ;  /* 0x02d83000030075a7 */ /* 0x0022a4000804017f */
[----:B--2---:R-:W-:Y:S05]  /*1b7e0*/  @!P2 NANOSLEEP.SYNCS 0x989680 ;  /* 0x009896800000a95d */ /* 0x004fea0003900000 */
[----:B------:R-:W2:Y:S02]  /*1b7f0*/  @!P2 SYNCS.PHASECHK.TRANS64 P2, [R3+URZ+0x2d830], R0 ;  /* 0x02d830000300a5a7 */ /* 0x000ea4000804007f */
[----:B--2---:R-:W-:Y:S05]  /*1b800*/  @!P2 BRA `(.L_x_10525) ;  /* 0xfffffffc00f0a947 */ /* 0x004fea000383ffff */
[----:B------:R-:W-:Y:S05]  /*1b810*/  BRA `(.L_x_10524) ;  /* 0xffffff2800207947 */ /* 0x000fea000383ffff */
.L_x_10529:
[----:B-1----:R1:W2:Y:S02]  /*1b820*/  SYNCS.PHASECHK.TRANS64.TRYWAIT P1, [R3+URZ+0x2d850], R0 ;  /* 0x02d85000030075a7 */ /* 0x0022a4000802017f */
[----:B--2---:R-:W-:Y:S05]  /*1b830*/  @!P1 NANOSLEEP.SYNCS 0x989680 ;  /* 0x009896800000995d */ /* 0x004fea0003900000 */
[----:B------:R-:W2:Y:S02]  /*1b840*/  @!P1 SYNCS.PHASECHK.TRANS64 P1, [R3+URZ+0x2d850], R0 ;  /* 0x02d85000030095a7 */ /* 0x000ea4000802007f */
[----:B--2---:R-:W-:Y:S05]  /*1b850*/  @!P1 BRA `(.L_x_10529) ;  /* 0xfffffffc00f09947 */ /* 0x004fea000383ffff */
[----:B------:R-:W-:Y:S05]  /*1b860*/  BRA `(.L_x_10526) ;  /* 0xffffff2c00407947 */ /* 0x000fea000383ffff */
.L_x_10536:
[----:B-1----:R1:W2:Y:S02]  /*1b870*/  SYNCS.PHASECHK.TRANS64.TRYWAIT P1, [R12+URZ+0x2d850], R7 ;  /* 0x02d850070c0075a7 */ /* 0x0022a4000802017f */
[----:B--2---:R-:W-:Y:S05]  /*1b880*/  @!P1 NANOSLEEP.SYNCS 0x989680 ;  /* 0x009896800000995d */ /* 0x004fea0003900000 */
[----:B------:R-:W2:Y:S02]  /*1b890*/  @!P1 SYNCS.PHASECHK.TRANS64 P1, [R12+URZ+0x2d850], R7 ;  /* 0x02d850070c0095a7 */ /* 0x000ea4000802007f */
[----:B--2---:R-:W-:Y:S05]  /*1b8a0*/  @!P1 BRA `(.L_x_10536) ;  /* 0xfffffffc00f09947 */ /* 0x004fea000383ffff */
[----:B------:R-:W-:Y:S05]  /*1b8b0*/  BRA `(.L_x_10535) ;  /* 0xffffff4c001c7947 */ /* 0x000fea000383ffff */
.L_x_10542:
[----:B------:R-:W-:Y:S02]  /*1b8c0*/  IMAD.MOV.U32 R13, RZ, RZ, R20 ;  /* 0x000000ffff0d7224 */ /* 0x000fe400078e0014 */
[----:B------:R-:W-:Y:S02]  /*1b8d0*/  IMAD.MOV.U32 R12, RZ, RZ, RZ ;  /* 0x000000ffff0c7224 */ /* 0x000fe400078e00ff */
[----:B------:R-:W-:Y:S02]  /*1b8e0*/  IMAD.MOV.U32 R11, RZ, RZ, 0x1c1f ;  /* 0x00001c1fff0b7424 */ /* 0x000fe400078e00ff */
[----:B------:R-:W-:-:S07]  /*1b8f0*/  IMAD.MOV.U32 R15, RZ, RZ, -0x1 ;  /* 0xffffffffff0f7424 */ /* 0x000fce00078e00ff */
[----:B-----5:R-:W-:Y:S05]  /*1b900*/  WARPSYNC.COLLECTIVE R15, `(.L_x_10714) ;  /* 0x000000000f087348 */ /* 0x020fea0003c00000 */
[----:B------:R0:W1:Y:S02]  /*1b910*/  SHFL.IDX P6, R14, R13, R12, R11 ;  /* 0x0000000c0d0e7389 */ /* 0x00006400000c000b */
[----:B01---5:R-:W-:Y:S01]  /*1b920*/  ENDCOLLECTIVE ;  /* 0x000000000000791b */ /* 0x023fe20003800000 */
.L_x_10714:
[----:B------:R-:W-:Y:S02]  /*1b930*/  IMAD.MOV.U32 R13, RZ, RZ, R0 ;  /* 0x000000ffff0d7224 */ /* 0x000fe400078e0000 */
[----:B------:R-:W-:-:S07]  /*1b940*/  IMAD.MOV.U32 R3, RZ, RZ, R14 ;  /* 0x000000ffff037224 */ /* 0x000fce00078e000e */
[----:B------:R-:W-:Y:S05]  /*1b950*/  WARPSYNC.COLLECTIVE R15, `(.L_x_10715) ;  /* 0x000000000f087348 */ /* 0x000fea0003c00000 */
[----:B------:R0:W1:Y:S02]  /*1b960*/  SHFL.IDX P6, R14, R13, R12, R11 ;  /* 0x0000000c0d0e7389 */ /* 0x00006400000c000b */
[----:B01----:R-:W-:Y:S01]  /*1b970*/  ENDCOLLECTIVE ;  /* 0x000000000000791b */ /* 0x003fe20003800000 */
.L_x_10715:
[----:B------:R-:W-:Y:S05]  /*1b980*/  BRA `(.L_x_10716) ;  /* 0xffffff6400ec7947 */ /* 0x000fea000383ffff */
.L_x_10545:
[----:B------:R-:W-:Y:S01]  /*1b990*/  BSSY B1, `(.L_x_10717) ;  /* 0x0000008000017945 */ /* 0x000fe20003800000 */
[----:B---3--:R-:W-:Y:S02]  /*1b9a0*/  IMAD.MOV.U32 R13, RZ, RZ, R20 ;  /* 0x000000ffff0d7224 */ /* 0x008fe400078e0014 */
[----:B------:R-:W-:Y:S02]  /*1b9b0*/  IMAD.MOV.U32 R12, RZ, RZ, 0x1 ;  /* 0x00000001ff0c7424 */ /* 0x000fe400078e00ff */
[----:B------:R-:W-:Y:S02]  /*1b9c0*/  IMAD.MOV.U32 R11, RZ, RZ, 0x1c1f ;  /* 0x00001c1fff0b7424 */ /* 0x000fe400078e00ff */
[----:B------:R-:W-:-:S07]  /*1b9d0*/  IMAD.MOV.U32 R15, RZ, RZ, -0x1 ;  /* 0xffffffffff0f7424 */ /* 0x000fce00078e00ff */
[----:B012--5:R-:W-:Y:S05]  /*1b9e0*/  WARPSYNC.COLLECTIVE R15, `(.L_x_10718) ;  /* 0x000000000f087348 */ /* 0x027fea0003c00000 */
[----:B--2---:R2:W3:Y:S02]  /*1b9f0*/  SHFL.IDX P6, R14, R13, R12, R11 ;  /* 0x0000000c0d0e7389 */ /* 0x0044e400000c000b */
[----:B0123-5:R-:W-:Y:S01]  /*1ba00*/  ENDCOLLECTIVE ;  /* 0x000000000000791b */ /* 0x02ffe20003800000 */
.L_x_10718:
[----:B------:R-:W-:Y:S05]  /*1ba10*/  BSYNC B1 ;  /* 0x0000000000017941 */ /* 0x000fea0003800000 */
.L_x_10717:
        /* <DEDUP_REMOVED lines=8> */
.L_x_10719:
[----:B------:R-:W-:Y:S05]  /*1baa0*/  BRA `(.L_x_10720) ;  /* 0xffffff6400fc7947 */ /* 0x000fea000383ffff */
.L_x_10547:
[----:B------:R-:W-:Y:S02]  /*1bab0*/  IMAD.MOV.U32 R13, RZ, RZ, R26 ;  /* 0x000000ffff0d7224 */ /* 0x000fe400078e001a */
[----:B------:R-:W-:Y:S02]  /*1bac0*/  IMAD.MOV.U32 R12, RZ, RZ, RZ ;  /* 0x000000ffff0c7224 */ /* 0x000fe400078e00ff */
[----:B------:R-:W-:Y:S02]  /*1bad0*/  IMAD.MOV.U32 R11, RZ, RZ, 0x1c1f ;  /* 0x00001c1fff0b7424 */ /* 0x000fe400078e00ff */
[----:B------:R-:W-:-:S07]  /*1bae0*/  IMAD.MOV.U32 R15, RZ, RZ, -0x1 ;  /* 0xffffffffff0f7424 */ /* 0x000fce00078e00ff */
[----:B------:R-:W-:Y:S05]  /*1baf0*/  WARPSYNC.COLLECTIVE R15, `(.L_x_10721) ;  /* 0x000000000f087348 */ /* 0x000fea0003c00000 */
[----:B------:R0:W1:Y:S02]  /*1bb00*/  SHFL.IDX P6, R14, R13, R12, R11 ;  /* 0x0000000c0d0e7389 */ /* 0x00006400000c000b */
[----:B01----:R-:W-:Y:S01]  /*1bb10*/  ENDCOLLECTIVE ;  /* 0x000000000000791b */ /* 0x003fe20003800000 */
.L_x_10721:
[----:B------:R-:W-:Y:S02]  /*1bb20*/  IMAD.MOV.U32 R13, RZ, RZ, R0 ;  /* 0x000000ffff0d7224 */ /* 0x000fe400078e0000 */
[----:B------:R-:W-:-:S07]  /*1bb30*/  IMAD.MOV.U32 R3, RZ, RZ, R14 ;  /* 0x000000ffff037224 */ /* 0x000fce00078e000e */
[----:B------:R-:W-:Y:S05]  /*1bb40*/  WARPSYNC.COLLECTIVE R15, `(.L_x_10722) ;  /* 0x000000000f087348 */ /* 0x000fea0003c00000 */
[----:B------:R0:W1:Y:S02]  /*1bb50*/  SHFL.IDX P6, R14, R13, R12, R11 ;  /* 0x0000000c0d0e7389 */ /* 0x00006400000c000b */
[----:B01----:R-:W-:Y:S01]  /*1bb60*/  ENDCOLLECTIVE ;  /* 0x000000000000791b */ /* 0x003fe20003800000 */
.L_x_10722:
[----:B------:R-:W-:Y:S05]  /*1bb70*/  BRA `(.L_x_10723) ;  /* 0xffffff6800c87947 */ /* 0x000fea000383ffff */
.L_x_10550:
[----:B------:R-:W-:Y:S01]  /*1bb80*/  BSSY B1, `(.L_x_10724) ;  /* 0x0000008000017945 */ /* 0x000fe20003800000 */
[----:B---3--:R-:W-:Y:S02]  /*1bb90*/  IMAD.MOV.U32 R13, RZ, RZ, R26 ;  /* 0x000000ffff0d7224 */ /* 0x008fe400078e001a */
[----:B------:R-:W-:Y:S02]  /*1bba0*/  IMAD.MOV.U32 R12, RZ, RZ, 0x1 ;  /* 0x00000001ff0c7424 */ /* 0x000fe400078e00ff */
[----:B------:R-:W-:Y:S02]  /*1bbb0*/  IMAD.MOV.U32 R11, RZ, RZ, 0x1c1f ;  /* 0x00001c1fff0b7424 */ /* 0x000fe400078e00ff */
[----:B------:R-:W-:-:S07]  /*1bbc0*/  IMAD.MOV.U32 R15, RZ, RZ, -0x1 ;  /* 0xffffffffff0f7424 */ /* 0x000fce00078e00ff */
[----:B012---:R-:W-:Y:S05]  /*1bbd0*/  WARPSYNC.COLLECTIVE R15, `(.L_x_10725) ;  /* 0x000000000f087348 */ /* 0x007fea0003c00000 */
[----:B--2---:R2:W3:Y:S02]  /*1bbe0*/  SHFL.IDX P6, R14, R13, R12, R11 ;  /* 0x0000000c0d0e7389 */ /* 0x0044e400000c000b */
[----:B0123--:R-:W-:Y:S01]  /*1bbf0*/  ENDCOLLECTIVE ;  /* 0x000000000000791b */ /* 0x00ffe20003800000 */
.L_x_10725:
[----:B------:R-:W-:Y:S05]  /*1bc00*/  BSYNC B1 ;  /* 0x0000000000017941 */ /* 0x000fea0003800000 */
.L_x_10724:
        /* <DEDUP_REMOVED lines=8> */
.L_x_10726:
[----:B------:R-:W-:Y:S05]  /*1bc90*/  BRA `(.L_x_10727) ;  /* 0xffffff6c00c47947 */ /* 0x000fea000383ffff */
.L_x_10554:
[----:B------:R-:W-:Y:S02]  /*1bca0*/  IMAD.MOV.U32 R13, RZ, RZ, R4 ;  /* 0x000000ffff0d7224 */ /* 0x000fe400078e0004 */
[----:B------:R-:W-:Y:S02]  /*1bcb0*/  IMAD.MOV.U32 R12, RZ, RZ, RZ ;  /* 0x000000ffff0c7224 */ /* 0x000fe400078e00ff */
[----:B------:R-:W-:Y:S02]  /*1bcc0*/  IMAD.MOV.U32 R11, RZ, RZ, 0x1c1f ;  /* 0x00001c1fff0b7424 */ /* 0x000fe400078e00ff */
[----:B------:R-:W-:-:S07]  /*1bcd0*/  IMAD.MOV.U32 R15, RZ, RZ, -0x1 ;  /* 0xffffffffff0f7424 */ /* 0x000fce00078e00ff */
[----:B-1----:R-:W-:Y:S05]  /*1bce0*/  WARPSYNC.COLLECTIVE R15, `(.L_x_10728) ;  /* 0x000000000f087348 */ /* 0x002fea0003c00000 */
[----:B------:R0:W2:Y:S02]  /*1bcf0*/  SHFL.IDX P6, R14, R13, R12, R11 ;  /* 0x0000000c0d0e7389 */ /* 0x0000a400000c000b */
[----:B012---:R-:W-:Y:S01]  /*1bd00*/  ENDCOLLECTIVE ;  /* 0x000000000000791b */ /* 0x007fe20003800000 */
.L_x_10728:
[----:B------:R-:W-:Y:S02]  /*1bd10*/  IMAD.MOV.U32 R13, RZ, RZ, R0 ;  /* 0x000000ffff0d7224 */ /* 0x000fe400078e0000 */
[----:B------:R-:W-:-:S07]  /*1bd20*/  IMAD.MOV.U32 R3, RZ, RZ, R14 ;  /* 0x000000ffff037224 */ /* 0x000fce00078e000e */
[----:B------:R-:W-:Y:S05]  /*1bd30*/  WARPSYNC.COLLECTIVE R15, `(.L_x_10729) ;  /* 0x000000000f087348 */ /* 0x000fea0003c00000 */
[----:B------:R0:W1:Y:S02]  /*1bd40*/  SHFL.IDX P6, R14, R13, R12, R11 ;  /* 0x0000000c0d0e7389 */ /* 0x00006400000c000b */
[----:B01----:R-:W-:Y:S01]  /*1bd50*/  ENDCOLLECTIVE ;  /* 0x000000000000791b */ /* 0x003fe20003800000 */
.L_x_10729:
[----:B------:R-:W-:Y:S05]  /*1bd60*/  BRA `(.L_x_10730) ;  /* 0xffffff7c00007947 */ /* 0x000fea000383ffff */
.L_x_10557:
        /* <DEDUP_REMOVED lines=8> */
.L_x_10732:
[----:B------:R-:W-:Y:S05]  /*1bdf0*/  BSYNC B1 ;  /* 0x0000000000017941 */ /* 0x000fea0003800000 */
.L_x_10731:
        /* <DEDUP_REMOVED lines=8> */
.L_x_10733:
[----:B------:R-:W-:Y:S05]  /*1be80*/  BRA `(.L_x_10734) ;  /* 0xffffff7c00147947 */ /* 0x000fea000383ffff */
.L_x_10574:
        /* <DEDUP_REMOVED lines=8> */
[----:B-1----:R-:W-:Y:S05]  /*1bf10*/  WARPSYNC.COLLECTIVE R15, `(.L_x_10736) ;  /* 0x000000000f087348 */ /* 0x002fea0003c00000 */
[----:B------:R0:W2:Y:S02]  /*1bf20*/  SHFL.IDX P6, R14, R13, R12, R11 ;  /* 0x0000000c0d0e7389 */ /* 0x0000a400000c000b */
[----:B012---:R-:W-:Y:S01]  /*1bf30*/  ENDCOLLECTIVE ;  /* 0x000000000000791b */ /* 0x007fe20003800000 */
.L_x_10736:
[----:B------:R-:W-:Y:S05]  /*1bf40*/  BSYNC B1 ;  /* 0x0000000000017941 */ /* 0x000fea0003800000 */
.L_x_10735:
[----:B------:R-:W-:Y:S05]  /*1bf50*/  BRA `(.L_x_10737) ;  /* 0xffffff9000fc7947 */ /* 0x000fea000383ffff */
.L_x_10576:
[----:B------:R-:W-:Y:S01]  /*1bf60*/  BSSY B1, `(.L_x_10738) ;  /* 0x0000006000017945 */ /* 0x000fe20003800000 */
[----:B------:R-:W-:-:S07]  /*1bf70*/  IMAD.MOV.U32 R15, RZ, RZ, -0x1 ;  /* 0xffffffffff0f7424 */ /* 0x000fce00078e00ff */
[----:B01----:R-:W-:Y:S05]  /*1bf80*/  WARPSYNC.COLLECTIVE R15, `(.L_x_10739) ;  /* 0x000000000f0c7348 */ /* 0x003fea0003c00000 */
[----:B------:R-:W-:Y:S02]  /*1bf90*/  ELECT P6, UR62, PT ;  /* 0x00000000003e782f */ /* 0x000fe400038c0000 */
[----:B------:R-:W-:Y:S01]  /*1bfa0*/  MOV R14, UR62 ;  /* 0x0000003e000e7c02 */ /* 0x000fe20008000f00 */
[----:B01----:R-:W-:Y:S10]  /*1bfb0*/  ENDCOLLECTIVE ;  /* 0x000000000000791b */ /* 0x003ff40003800000 */
.L_x_10739:
[----:B------:R-:W-:Y:S05]  /*1bfc0*/  BSYNC B1 ;  /* 0x0000000000017941 */ /* 0x000fea0003800000 */
.L_x_10738:
[----:B------:R-:W-:Y:S05]  /*1bfd0*/  BRA `(.L_x_10575) ;  /* 0xffffff9000f47947 */ /* 0x000fea000383ffff */
.L_x_10578:
[----:B0-----:R0:W2:Y:S02]  /*1bfe0*/  SYNCS.PHASECHK.TRANS64.TRYWAIT P0, [R16+URZ+0x2d820], R6 ;  /* 0x02d82006100075a7 */ /* 0x0010a4000800017f */
[----:B--2---:R-:W-:Y:S05]  /*1bff0*/  @!P0 NANOSLEEP.SYNCS 0x989680 ;  /* 0x009896800000895d */ /* 0x004fea0003900000 */
[----:B------:R-:W2:Y:S02]  /*1c000*/  @!P0 SYNCS.PHASECHK.TRANS64 P0, [R16+URZ+0x2d820], R6 ;  /* 0x02d82006100085a7 */ /* 0x000ea4000800007f */
[----:B--2---:R-:W-:Y:S05]  /*1c010*/  @!P0 BRA `(.L_x_10578) ;  /* 0xfffffffc00f08947 */ /* 0x004fea000383ffff */
[----:B------:R-:W-:Y:S05]  /*1c020*/  BRA `(.L_x_10740) ;  /* 0xffffff9400047947 */ /* 0x000fea000383ffff */
.L_x_10582:
[----:B-1----:R1:W2:Y:S02]  /*1c030*/  SYNCS.PHASECHK.TRANS64.TRYWAIT P0, [R9+URZ+0x2d8a0], R11 ;  /* 0x02d8a00b090075a7 */ /* 0x0022a4000800017f */
[----:B--2---:R-:W-:Y:S05]  /*1c040*/  @!P0 NANOSLEEP.SYNCS 0x989680 ;  /* 0x009896800000895d */ /* 0x004fea0003900000 */
[----:B------:R-:W2:Y:S02]  /*1c050*/  @!P0 SYNCS.PHASECHK.TRANS64 P0, [R9+URZ+0x2d8a0], R11 ;  /* 0x02d8a00b090085a7 */ /* 0x000ea4000800007f */
[----:B--2---:R-:W-:Y:S05]  /*1c060*/  @!P0 BRA `(.L_x_10582) ;  /* 0xfffffffc00f08947 */ /* 0x004fea000383ffff */
[----:B------:R-:W-:Y:S05]  /*1c070*/  BRA `(.L_x_10741) ;  /* 0xffffff9400207947 */ /* 0x000fea000383ffff */
.L_x_10589:
[----:B0-----:R0:W2:Y:S02]  /*1c080*/  SYNCS.PHASECHK.TRANS64.TRYWAIT P0, [R9+URZ+0x2d8c0], R11 ;  /* 0x02d8c00b090075a7 */ /* 0x0010a4000800017f */
[----:B--2---:R-:W-:Y:S05]  /*1c090*/  @!P0 NANOSLEEP.SYNCS 0x989680 ;  /* 0x009896800000895d */ /* 0x004fea0003900000 */
[----:B------:R-:W2:Y:S02]  /*1c0a0*/  @!P0 SYNCS.PHASECHK.TRANS64 P0, [R9+URZ+0x2d8c0], R11 ;  /* 0x02d8c00b090085a7 */ /* 0x000ea4000800007f */
[----:B--2---:R-:W-:Y:S05]  /*1c0b0*/  @!P0 BRA `(.L_x_10589) ;  /* 0xfffffffc00f08947 */ /* 0x004fea000383ffff */
[----:B------:R-:W-:Y:S05]  /*1c0c0*/  BRA `(.L_x_10742) ;  /* 0xffffff98001c7947 */ /* 0x000fea000383ffff */
.L_x_10598:
[----:B0-----:R0:W1:Y:S02]  /*1c0d0*/  SYNCS.PHASECHK.TRANS64.TRYWAIT P2, [R9+URZ+0x2d8a0], R8 ;  /* 0x02d8a008090075a7 */ /* 0x001064000804017f */
[----:B-1----:R-:W-:Y:S05]  /*1c0e0*/  @!P2 NANOSLEEP.SYNCS 0x989680 ;  /* 0x009896800000a95d */ /* 0x002fea0003900000 */
[----:B------:R-:W1:Y:S02]  /*1c0f0*/  @!P2 SYNCS.PHASECHK.TRANS64 P2, [R9+URZ+0x2d8a0], R8 ;  /* 0x02d8a0080900a5a7 */ /* 0x000e64000804007f */
[----:B-1----:R-:W-:Y:S05]  /*1c100*/  @!P2 BRA `(.L_x_10598) ;  /* 0xfffffffc00f0a947 */ /* 0x002fea000383ffff */
[----:B------:R-:W-:Y:S05]  /*1c110*/  BRA `(.L_x_10743) ;  /* 0xffffff9c005c7947 */ /* 0x000fea000383ffff */
.L_x_10605:
[----:B-1----:R1:W2:Y:S02]  /*1c120*/  SYNCS.PHASECHK.TRANS64.TRYWAIT P2, [R9+URZ+0x2d8c0], R8 ;  /* 0x02d8c008090075a7 */ /* 0x0022a4000804017f */
[----:B--2---:R-:W-:Y:S05]  /*1c130*/  @!P2 NANOSLEEP.SYNCS 0x989680 ;  /* 0x009896800000a95d */ /* 0x004fea0003900000 */
[----:B------:R-:W2:Y:S02]  /*1c140*/  @!P2 SYNCS.PHASECHK.TRANS64 P2, [R9+URZ+0x2d8c0], R8 ;  /* 0x02d8c0080900a5a7 */ /* 0x000ea4000804007f */
[----:B--2---:R-:W-:Y:S05]  /*1c150*/  @!P2 BRA `(.L_x_10605) ;  /* 0xfffffffc00f0a947 */ /* 0x004fea000383ffff */
[----:B------:R-:W-:Y:S05]  /*1c160*/  BRA `(.L_x_10744) ;  /* 0xffffffa000547947 */ /* 0x000fea000383ffff */
.L_x_10622:
[----:B------:R-:W0:Y:S01]  /*1c170*/  S2R R20, SR_TID.X ;  /* 0x0000000000147919 */ /* 0x000e220000002100 */
[----:B------:R-:W-:Y:S01]  /*1c180*/  BSSY B0, `(.L_x_10745) ;  /* 0x000000a000007945 */ /* 0x000fe20003800000 */
[----:B------:R-:W-:Y:S02]  /*1c190*/  IMAD.MOV.U32 R12, RZ, RZ, RZ ;  /* 0x000000ffff0c7224 */ /* 0x000fe400078e00ff */
[----:B------:R-:W-:Y:S01]  /*1c1a0*/  IMAD.MOV.U32 R15, RZ, RZ, -0x1 ;  /* 0xffffffffff0f7424 */ /* 0x000fe200078e00ff */
[----:B0-----:R-:W-:-:S04]  /*1c1b0*/  SHF.R.U32.HI R11, RZ, 0x5, R20 ;  /* 0x00000005ff0b7819 */ /* 0x001fc80000011614 */
[----:B------:R-:W-:-:S05]  /*1c1c0*/  LOP3.LUT R11, R11, 0x3, RZ, 0xc0, !PT ;  /* 0x000000030b0b7812 */ /* 0x000fca00078ec0ff */
[----:B------:R-:W-:Y:S02]  /*1c1d0*/  IMAD.MOV.U32 R13, RZ, RZ, R11 ;  /* 0x000000ffff0d7224 */ /* 0x000fe400078e000b */
[----:B------:R-:W-:-:S07]  /*1c1e0*/  IMAD.MOV.U32 R11, RZ, RZ, 0x1f ;  /* 0x0000001fff0b7424 */ /* 0x000fce00078e00ff */
[----:B-----5:R-:W-:Y:S05]  /*1c1f0*/  WARPSYNC.COLLECTIVE R15, `(.L_x_10746) ;  /* 0x000000000f087348 */ /* 0x020fea0003c00000 */
[----:B------:R0:W1:Y:S02]  /*1c200*/  SHFL.IDX P6, R14, R13, R12, R11 ;  /* 0x0000000c0d0e7389 */ /* 0x00006400000c000b */
[----:B01---5:R-:W-:Y:S01]  /*1c210*/  ENDCOLLECTIVE ;  /* 0x000000000000791b */ /* 0x023fe20003800000 */
.L_x_10746:
[----:B------:R-:W-:Y:S05]  /*1c220*/  BSYNC B0 ;  /* 0x0000000000007941 */ /* 0x000fea0003800000 */
.L_x_10745:
[----:B------:R-:W-:Y:S05]  /*1c230*/  BRA `(.L_x_10747) ;  /* 0xffffffb000147947 */ /* 0x000fea000383ffff */
.L_x_10625:
[----:B0-----:R0:W1:Y:S02]  /*1c240*/  SYNCS.PHASECHK.TRANS64.TRYWAIT P0, [R0+URZ+0x2d840], R5 ;  /* 0x02d84005000075a7 */ /* 0x001064000800017f */
[----:B-1----:R-:W-:Y:S05]  /*1c250*/  @!P0 NANOSLEEP.SYNCS 0x989680 ;  /* 0x009896800000895d */ /* 0x002fea0003900000 */
[----:B------:R-:W1:Y:S02]  /*1c260*/  @!P0 SYNCS.PHASECHK.TRANS64 P0, [R0+URZ+0x2d840], R5 ;  /* 0x02d84005000085a7 */ /* 0x000e64000800007f */
[----:B-1----:R-:W-:Y:S05]  /*1c270*/  @!P0 BRA `(.L_x_10625) ;  /* 0xfffffffc00f08947 */ /* 0x002fea000383ffff */
[----:B------:R-:W-:Y:S05]  /*1c280*/  BRA `(.L_x_10748) ;  /* 0xffffffb000687947 */ /* 0x000fea000383ffff */
.L_x_10626:
        /* <DEDUP_REMOVED lines=8> */
.L_x_10750:
[----:B------:R-:W-:Y:S05]  /*1c310*/  BSYNC B0 ;  /* 0x0000000000007941 */ /* 0x000fea0003800000 */
.L_x_10749:
        /* <DEDUP_REMOVED lines=8> */
.L_x_10751:
[----:B------:R-:W-:Y:S02]  /*1c3a0*/  IMAD.MOV.U32 R13, RZ, RZ, R7 ;  /* 0x000000ffff0d7224 */ /* 0x000fe400078e0007 */
[----:B------:R-:W-:Y:S02]  /*1c3b0*/  IMAD.MOV.U32 R12, RZ, RZ, 0x1 ;  /* 0x00000001ff0c7424 */ /* 0x000fe400078e00ff */
[----:B------:R-:W-:-:S07]  /*1c3c0*/  IMAD.MOV.U32 R4, RZ, RZ, R14 ;  /* 0x000000ffff047224 */ /* 0x000fce00078e000e */
[----:B------:R-:W-:Y:S05]  /*1c3d0*/  WARPSYNC.COLLECTIVE R15, `(.L_x_10752) ;  /* 0x000000000f087348 */ /* 0x000fea0003c00000 */
[----:B------:R0:W1:Y:S02]  /*1c3e0*/  SHFL.IDX P6, R14, R13, R12, R11 ;  /* 0x0000000c0d0e7389 */ /* 0x00006400000c000b */
[----:B01----:R-:W-:Y:S01]  /*1c3f0*/  ENDCOLLECTIVE ;  /* 0x000000000000791b */ /* 0x003fe20003800000 */
.L_x_10752:
[----:B------:R-:W-:-:S05]  /*1c400*/  @P0 LEA R5, P1, R9, R4, 0x1 ;  /* 0x0000000409050211 */ /* 0x000fca00078208ff */
[----:B------:R-:W-:Y:S01]  /*1c410*/  @P0 IMAD.X R4, RZ, RZ, R6, P1 ;  /* 0x000000ffff040224 */ /* 0x000fe200008e0606 */
[----:B------:R-:W-:Y:S01]  /*1c420*/  ISETP.GE.AND P1, PT, R3, 0x21, PT ;  /* 0x000000210300780c */ /* 0x000fe20003f26270 */
[----:B------:R-:W-:-:S03]  /*1c430*/  @P0 IMAD R6, R8, 0x2, R16 ;  /* 0x0000000208060824 */ /* 0x000fc600078e0210 */
        /* <DEDUP_REMOVED lines=14> */
.L_x_10753:
[----:B------:R-:W-:Y:S02]  /*1c520*/  IMAD.MOV.U32 R13, RZ, RZ, R7 ;  /* 0x000000ffff0d7224 */ /* 0x000fe400078e0007 */
[----:B------:R-:W-:Y:S02]  /*1c530*/  IMAD.MOV.U32 R12, RZ, RZ, 0x2 ;  /* 0x00000002ff0c7424 */ /* 0x000fe400078e00ff */
[----:B------:R-:W-:-:S07]  /*1c540*/  IMAD.MOV.U32 R4, RZ, RZ, R14 ;  /* 0x000000ffff047224 */ /* 0x000fce00078e000e */
[----:B------:R-:W-:Y:S05]  /*1c550*/  WARPSYNC.COLLECTIVE R15, `(.L_x_10754) ;  /* 0x000000000f087348 */ /* 0x000fea0003c00000 */
[----:B------:R0:W1:Y:S02]  /*1c560*/  SHFL.IDX P6, R14, R13, R12, R11 ;  /* 0x0000000c0d0e7389 */ /* 0x00006400000c000b */
[----:B01----:R-:W-:Y:S01]  /*1c570*/  ENDCOLLECTIVE ;  /* 0x000000000000791b */ /* 0x003fe20003800000 */
.L_x_10754:
[----:B------:R-:W-:-:S05]  /*1c580*/  @P1 LEA R5, P0, R9, R4, 0x1 ;  /* 0x0000000409051211 */ /* 0x000fca00078008ff */
[----:B------:R-:W-:Y:S02]  /*1c590*/  @P1 IMAD.X R4, RZ, RZ, R6, P0 ;  /* 0x000000ffff041224 */ /* 0x000fe400000e0606 */
        /* <DEDUP_REMOVED lines=16> */
.L_x_10755:
[----:B------:R-:W-:Y:S02]  /*1c6a0*/  IMAD.MOV.U32 R13, RZ, RZ, R7 ;  /* 0x000000ffff0d7224 */ /* 0x000fe400078e0007 */
[----:B------:R-:W-:Y:S02]  /*1c6b0*/  IMAD.MOV.U32 R12, RZ, RZ, 0x3 ;  /* 0x00000003ff0c7424 */ /* 0x000fe400078e00ff */
[----:B------:R-:W-:-:S07]  /*1c6c0*/  IMAD.MOV.U32 R4, RZ, RZ, R14 ;  /* 0x000000ffff047224 */ /* 0x000fce00078e000e */
[----:B------:R-:W-:Y:S05]  /*1c6d0*/  WARPSYNC.COLLECTIVE R15, `(.L_x_10756) ;  /* 0x000000000f087348 */ /* 0x000fea0003c00000 */
[----:B------:R0:W1:Y:S02]  /*1c6e0*/  SHFL.IDX P6, R14, R13, R12, R11 ;  /* 0x0000000c0d0e7389 */ /* 0x00006400000c000b */
[----:B01----:R-:W-:Y:S01]  /*1c6f0*/  ENDCOLLECTIVE ;  /* 0x000000000000791b */ /* 0x003fe20003800000 */
.L_x_10756:
[----:B------:R-:W-:-:S05]  /*1c700*/  @P1 LEA R5, P0, R9, R4, 0x1 ;  /* 0x0000000409051211 */ /* 0x000fca00078008ff */
[----:B------:R-:W-:Y:S02]  /*1c710*/  @P1 IMAD.X R4, RZ, RZ, R6, P0 ;  /* 0x000000ffff041224 */ /* 0x000fe400000e0606 */
[----:B------:R-:W-:-:S03]  /*1c720*/  @P1 IMAD R6, R8, 0x2, R16 ;  /* 0x0000000208061824 */ /* 0x000fc600078e0210 */
        /* <DEDUP_REMOVED lines=8> */
.L_x_10757:
        /* <DEDUP_REMOVED lines=8> */
.L_x_10631:
        /* <DEDUP_REMOVED lines=9> */
.L_x_10759:
[C---:B------:R-:W-:Y:S01]  /*1c8c0*/  VIADD R9, R25.reuse, 0x20 ;  /* 0x0000002019097836 */ /* 0x040fe20000000000 */
[----:B------:R-:W-:Y:S01]  /*1c8d0*/  ISETP.GE.AND P3, PT, R25, R0, PT ;  /* 0x000000001900720c */ /* 0x000fe20003f66270 */
[----:B------:R-:W-:Y:S02]  /*1c8e0*/  IMAD.MOV.U32 R13, RZ, RZ, R5 ;  /* 0x000000ffff0d7224 */ /* 0x000fe400078e0005 */
[----:B------:R-:W-:-:S10]  /*1c8f0*/  IMAD.MOV.U32 R2, RZ, RZ, R14 ;  /* 0x000000ffff027224 */ /* 0x000fd400078e000e */
[----:B------:R-:W-:Y:S05]  /*1c900*/  WARPSYNC.COLLECTIVE R15, `(.L_x_10760) ;  /* 0x000000000f087348 */ /* 0x000fea0003c00000 */
[----:B------:R0:W1:Y:S02]  /*1c910*/  SHFL.IDX P6, R14, R13, R12, R11 ;  /* 0x0000000c0d0e7389 */ /* 0x00006400000c000b */
[----:B01----:R-:W-:Y:S01]  /*1c920*/  ENDCOLLECTIVE ;  /* 0x000000000000791b */ /* 0x003fe20003800000 */
.L_x_10760:
[----:B------:R-:W-:Y:S02]  /*1c930*/  IMAD.MOV.U32 R13, RZ, RZ, R4 ;  /* 0x000000ffff0d7224 */ /* 0x000fe400078e0004 */
[----:B------:R-:W-:Y:S02]  /*1c940*/  IMAD.MOV.U32 R12, RZ, RZ, 0x1 ;  /* 0x00000001ff0c7424 */ /* 0x000fe400078e00ff */
[----:B------:R-:W-:-:S07]  /*1c950*/  IMAD.MOV.U32 R3, RZ, RZ, R14 ;  /* 0x000000ffff037224 */ /* 0x000fce00078e000e */
[----:B------:R-:W-:Y:S05]  /*1c960*/  WARPSYNC.COLLECTIVE R15, `(.L_x_10761) ;  /* 0x000000000f087348 */ /* 0x000fea0003c00000 */
[----:B------:R0:W1:Y:S02]  /*1c970*/  SHFL.IDX P6, R14, R13, R12, R11 ;  /* 0x0000000c0d0e7389 */ /* 0x00006400000c000b */
[----:B01----:R-:W-:Y:S01]  /*1c980*/  ENDCOLLECTIVE ;  /* 0x000000000000791b */ /* 0x003fe20003800000 */
.L_x_10761:
[----:B------:R-:W-:-:S05]  /*1c990*/  @!P3 LEA R3, P4, R10, R3, 0x1 ;  /* 0x000000030a03b211 */ /* 0x000fca00078808ff */
[----:B------:R-:W-:-:S05]  /*1c9a0*/  @!P3 IMAD.X R2, RZ, RZ, R2, P4 ;  /* 0x000000ffff02b224 */ /* 0x000fca00020e0602 */
[----:B------:R-:W-:Y:S01]  /*1c9b0*/  @!P3 LOP3.LUT R3, R3, R2, RZ, 0x3c, !PT ;  /* 0x000000020303b212 */ /* 0x000fe200078e3cff */
[----:B------:R-:W-:-:S03]  /*1c9c0*/  IMAD.MOV.U32 R13, RZ, RZ, R5 ;  /* 0x000000ffff0d7224 */ /* 0x000fc600078e0005 */
[----:B------:R-:W-:-:S04]  /*1c9d0*/  @!P3 LOP3.LUT R2, R3, R2, RZ, 0x3c, !PT ;  /* 0x000000020302b212 */ /* 0x000fc800078e3cff */
[----:B------:R-:W-:-:S05]  /*1c9e0*/  @!P3 LOP3.LUT R3, R3, R2, RZ, 0x3c, !PT ;  /* 0x000000020303b212 */ /* 0x000fca00078e3cff */
        /* <DEDUP_REMOVED lines=11> */
.L_x_10762:
[----:B------:R-:W-:Y:S02]  /*1caa0*/  IMAD.MOV.U32 R13, RZ, RZ, R4 ;  /* 0x000000ffff0d7224 */ /* 0x000fe400078e0004 */
[----:B------:R-:W-:Y:S02]  /*1cab0*/  IMAD.MOV.U32 R12, RZ, RZ, 0x2 ;  /* 0x00000002ff0c7424 */ /* 0x000fe400078e00ff */
[----:B------:R-:W-:-:S07]  /*1cac0*/  IMAD.MOV.U32 R3, RZ, RZ, R14 ;  /* 0x000000ffff037224 */ /* 0x000fce00078e000e */
[----:B------:R-:W-:Y:S05]  /*1cad0*/  WARPSYNC.COLLECTIVE R15, `(.L_x_10763) ;  /* 0x000000000f087348 */ /* 0x000fea0003c00000 */
[----:B------:R0:W1:Y:S02]  /*1cae0*/  SHFL.IDX P6, R14, R13, R12, R11 ;  /* 0x0000000c0d0e7389 */ /* 0x00006400000c000b */
[----:B01----:R-:W-:Y:S01]  /*1caf0*/  ENDCOLLECTIVE ;  /* 0x000000000000791b */ /* 0x003fe20003800000 */
.L_x_10763:
        /* <DEDUP_REMOVED lines=11> */
[----:B------:R0:W-:Y:S02]  /*1cbb0*/  @!P3 LDGSTS.E.BYPASS.LTC128B.128 [R8+0x12c00], desc[UR42][R2.64+0x80], !P2 ;  /* 0x12c000800208bfae */ /* 0x0001e4000d101d6a */
[----:B0-----:R-:W-:-:S05]  /*1cbc0*/  VIADD R2, R25, 0x40 ;  /* 0x0000004019027836 */ /* 0x001fca0000000000 */
[----:B------:R-:W-:Y:S01]  /*1cbd0*/  ISETP.GE.AND P3, PT, R2, R0, PT ;  /* 0x000000000200720c */ /* 0x000fe20003f66270 */
[----:B------:R-:W-:-:S12]  /*1cbe0*/  IMAD.MOV.U32 R2, RZ, RZ, R14 ;  /* 0x000000ffff027224 */ /* 0x000fd800078e000e */
[----:B------:R-:W-:Y:S05]  /*1cbf0*/  WARPSYNC.COLLECTIVE R15, `(.L_x_10764) ;  /* 0x000000000f087348 */ /* 0x000fea0003c00000 */
[----:B------:R0:W1:Y:S02]  /*1cc00*/  SHFL.IDX P6, R14, R13, R12, R11 ;  /* 0x0000000c0d0e7389 */ /* 0x00006400000c000b */
[----:B01----:R-:W-:Y:S01]  /*1cc10*/  ENDCOLLECTIVE ;  /* 0x000000000000791b */ /* 0x003fe20003800000 */
.L_x_10764:
[----:B------:R-:W-:Y:S02]  /*1cc20*/  IMAD.MOV.U32 R13, RZ, RZ, R4 ;  /* 0x000000ffff0d7224 */ /* 0x000fe400078e0004 */
[----:B------:R-:W-:Y:S02]  /*1cc30*/  IMAD.MOV.U32 R12, RZ, RZ, 0x3 ;  /* 0x00000003ff0c7424 */ /* 0x000fe400078e00ff */
[----:B------:R-:W-:-:S07]  /*1cc40*/  IMAD.MOV.U32 R3, RZ, RZ, R14 ;  /* 0x000000ffff037224 */ /* 0x000fce00078e000e */
[----:B------:R-:W-:Y:S05]  /*1cc50*/  WARPSYNC.COLLECTIVE R15, `(.L_x_10765) ;  /* 0x000000000f087348 */ /* 0x000fea0003c00000 */
[----:B------:R0:W1:Y:S02]  /*1cc60*/  SHFL.IDX P6, R14, R13, R12, R11 ;  /* 0x0000000c0d0e7389 */ /* 0x00006400000c000b */
[----:B01----:R-:W-:Y:S01]  /*1cc70*/  ENDCOLLECTIVE ;  /* 0x000000000000791b */ /* 0x003fe20003800000 */
.L_x_10765:
[----:B------:R-:W-:-:S05]  /*1cc80*/  @!P3 LEA R3, P4, R10, R3, 0x1 ;  /* 0x000000030a03b211 */ /* 0x000fca00078808ff */
[----:B------:R-:W-:-:S05]  /*1cc90*/  @!P3 IMAD.X R2, RZ, RZ, R2, P4 ;  /* 0x000000ffff02b224 */ /* 0x000fca00020e0602 */
[----:B------:R-:W-:Y:S01]  /*1cca0*/  @!P3 LOP3.LUT R3, R3, R2, RZ, 0x3c, !PT ;  /* 0x000000020303b212 */ /* 0x000fe200078e3cff */
[----:B------:R-:W-:-:S03]  /*1ccb0*/  IMAD.MOV.U32 R13, RZ, RZ, R5 ;  /* 0x000000ffff0d7224 */ /* 0x000fc600078e0005 */
[----:B------:R-:W-:-:S04]  /*1ccc0*/  @!P3 LOP3.LUT R2, R3, R2, RZ, 0x3c, !PT ;  /* 0x000000020302b212 */ /* 0x000fc800078e3cff */
[----:B------:R-:W-:Y:S01]  /*1ccd0*/  @!P3 LOP3.LUT R3, R3, R2, RZ, 0x3c, !PT ;  /* 0x000000020303b212 */ /* 0x000fe200078e3cff */
[----:B------:R-:W-:-:S07]  /*1cce0*/  IMAD.MOV.U32 R4, RZ, RZ, R14 ;  /* 0x000000ffff047224 */ /* 0x000fce00078e000e */
[----:B------:R-:W-:Y:S05]  /*1ccf0*/  WARPSYNC.COLLECTIVE R15, `(.L_x_10766) ;  /* 0x000000000f087348 */ /* 0x000fea0003c00000 */
[----:B------:R0:W1:Y:S02]  /*1cd00*/  SHFL.IDX P6, R14, R13, R12, R11 ;  /* 0x0000000c0d0e7389 */ /* 0x00006400000c000b */
[----:B01----:R-:W-:Y:S01]  /*1cd10*/  ENDCOLLECTIVE ;  /* 0x000000000000791b */ /* 0x003fe20003800000 */
.L_x_10766:
[----:B------:R-:W-:Y:S01]  /*1cd20*/  @!PT LDS RZ, [RZ] ;  /* 0x00000000fffff984 */ /* 0x000fe20000000800 */
[----:B------:R-:W-:Y:S01]  /*1cd30*/  @!PT LDS RZ, [RZ] ;  /* 0x00000000fffff984 */ /* 0x000fe20000000800 */
[----:B------:R-:W-:Y:S01]  /*1cd40*/  @!PT LDS RZ, [RZ] ;  /* 0x00000000fffff984 */ /* 0x000fe20000000800 */
[----:B------:R-:W-:Y:S04]  /*1cd50*/  @!P3 LDGSTS.E.BYPASS.LTC128B.128 [R8+0xd400], desc[UR42][R2.64], !P0 ;  /* 0x0d4000000208bfae */ /* 0x000fe8000c101d6a */
[----:B------:R-:W-:Y:S04]  /*1cd60*/  @!P3 LDGSTS.E.BYPASS.LTC128B.128 [R8+0x10400], desc[UR42][R2.64+0x40], !P1 ;  /* 0x104000400208bfae */ /* 0x000fe8000c901d6a */
[----:B------:R0:W-:Y:S01]  /*1cd70*/  @!P3 LDGSTS.E.BYPASS.LTC128B.128 [R8+0x13400], desc[UR42][R2.64+0x80], !P2 ;  /* 0x134000800208bfae */ /* 0x0001e2000d101d6a */
[----:B------:R-:W-:Y:S02]  /*1cd80*/  IMAD.MOV.U32 R13, RZ, RZ, R6 ;  /* 0x000000ffff0d7224 */ /* 0x000fe400078e0006 */
[----:B------:R-:W-:-:S02]  /*1cd90*/  IMAD.MOV.U32 R12, RZ, RZ, RZ ;  /* 0x000000ffff0c7224 */ /* 0x000fc400078e00ff */
[----:B0-----:R-:W-:Y:S02]  /*1cda0*/  VIADD R2, R25, 0x60 ;  /* 0x0000006019027836 */ /* 0x001fe40000000000 */
[----:B------:R-:W-:-:S07]  /*1cdb0*/  IMAD.MOV.U32 R5, RZ, RZ, R14 ;  /* 0x000000ffff057224 */ /* 0x000fce00078e000e */
[----:B------:R-:W-:Y:S05]  /*1cdc0*/  WARPSYNC.COLLECTIVE R15, `(.L_x_10767) ;  /* 0x000000000f087348 */ /* 0x000fea0003c00000 */
[----:B------:R0:W1:Y:S02]  /*1cdd0*/  SHFL.IDX P6, R14, R13, R12, R11 ;  /* 0x0000000c0d0e7389 */ /* 0x00006400000c000b */
[----:B01----:R-:W-:Y:S01]  /*1cde0*/  ENDCOLLECTIVE ;  /* 0x000000000000791b */ /* 0x003fe20003800000 */
.L_x_10767:
[----:B------:R-:W-:-:S13]  /*1cdf0*/  ISETP.GE.AND P3, PT, R2, R0, PT ;  /* 0x000000000200720c */ /* 0x000fda0003f66270 */
[----:B------:R-:W-:Y:S01]  /*1ce00*/  @!P3 LEA R2, P4, R10, R5, 0x1 ;  /* 0x000000050a02b211 */ /* 0x000fe200078808ff */
[----:B------:R-:W-:-:S04]  /*1ce10*/  IMAD.MOV.U32 R13, RZ, RZ, R7 ;  /* 0x000000ffff0d7224 */ /* 0x000fc800078e0007 */
[----:B------:R-:W-:-:S05]  /*1ce20*/  @!P3 IMAD.X R3, RZ, RZ, R4, P4 ;  /* 0x000000ffff03b224 */ /* 0x000fca00020e0604 */
        /* <DEDUP_REMOVED lines=12> */
.L_x_10768:
[----:B------:R-:W-:Y:S02]  /*1cef0*/  IMAD.MOV.U32 R13, RZ, RZ, R6 ;  /* 0x000000ffff0d7224 */ /* 0x000fe400078e0006 */
[----:B------:R-:W-:Y:S02]  /*1cf00*/  IMAD.MOV.U32 R12, RZ, RZ, 0x1 ;  /* 0x00000001ff0c7424 */ /* 0x000fe400078e00ff */
[----:B------:R-:W-:-:S07]  /*1cf10*/  IMAD.MOV.U32 R3, RZ, RZ, R14 ;  /* 0x000000ffff037224 */ /* 0x000fce00078e000e */
[----:B------:R-:W-:Y:S05]  /*1cf20*/  WARPSYNC.COLLECTIVE R15, `(.L_x_10769) ;  /* 0x000000000f087348 */ /* 0x000fea0003c00000 */
[----:B------:R0:W1:Y:S02]  /*1cf30*/  SHFL.IDX P6, R14, R13, R12, R11 ;  /* 0x0000000c0d0e7389 */ /* 0x00006400000c000b */
[----:B01----:R-:W-:Y:S01]  /*1cf40*/  ENDCOLLECTIVE ;  /* 0x000000000000791b */ /* 0x003fe20003800000 */
.L_x_10769:
        /* <DEDUP_REMOVED lines=10> */
.L_x_10770:
[----:B------:R-:W-:Y:S01]  /*1cff0*/  @!PT LDS RZ, [RZ] ;  /* 0x00000000fffff984 */ /* 0x000fe20000000800 */
[----:B------:R-:W-:Y:S01]  /*1d000*/  @!PT LDS RZ, [RZ] ;  /* 0x00000000fffff984 */ /* 0x000fe20000000800 */
[----:B------:R-:W-:Y:S01]  /*1d010*/  @!PT LDS RZ, [RZ] ;  /* 0x00000000fffff984 */ /* 0x000fe20000000800 */
[----:B------:R-:W-:Y:S04]  /*1d020*/  @!P3 LDGSTS.E.BYPASS.LTC128B.128 [R8+0xe400], desc[UR42][R2.64], !P0 ;  /* 0x0e4000000208bfae */ /* 0x000fe8000c101d6a */
[----:B------:R-:W-:Y:S04]  /*1d030*/  @!P3 LDGSTS.E.BYPASS.LTC128B.128 [R8+0x11400], desc[UR42][R2.64+0x40], !P1 ;  /* 0x114000400208bfae */ /* 0x000fe8000c901d6a */
[----:B------:R0:W-:Y:S02]  /*1d040*/  @!P3 LDGSTS.E.BYPASS.LTC128B.128 [R8+0x14400], desc[UR42][R2.64+0x80], !P2 ;  /* 0x144000800208bfae */ /* 0x0001e4000d101d6a */
[----:B0-----:R-:W-:Y:S01]  /*1d050*/  IMAD.MOV.U32 R2, RZ, RZ, R14 ;  /* 0x000000ffff027224 */ /* 0x001fe200078e000e */
[----:B------:R-:W-:Y:S06]  /*1d060*/  BRA `(.L_x_10771) ;  /* 0xffffffb4004c7947 */ /* 0x000fec000383ffff */
.L_x_10634:
[----:B-1----:R1:W2:Y:S02]  /*1d070*/  SYNCS.PHASECHK.TRANS64.TRYWAIT P0, [R16+URZ+0x2d820], R0 ;  /* 0x02d82000100075a7 */ /* 0x0022a4000800017f */
[----:B--2---:R-:W-:Y:S05]  /*1d080*/  @!P0 NANOSLEEP.SYNCS 0x989680 ;  /* 0x009896800000895d */ /* 0x004fea0003900000 */
[----:B------:R-:W2:Y:S02]  /*1d090*/  @!P0 SYNCS.PHASECHK.TRANS64 P0, [R16+URZ+0x2d820], R0 ;  /* 0x02d82000100085a7 */ /* 0x000ea4000800007f */
[----:B--2---:R-:W-:Y:S05]  /*1d0a0*/  @!P0 BRA `(.L_x_10634) ;  /* 0xfffffffc00f08947 */ /* 0x004fea000383ffff */
[----:B------:R-:W-:Y:S05]  /*1d0b0*/  BRA `(.L_x_10772) ;  /* 0xffffffb400b07947 */ /* 0x000fea000383ffff */
.L_x_10639:
[----:B0-----:R0:W1:Y:S02]  /*1d0c0*/  SYNCS.PHASECHK.TRANS64.TRYWAIT P0, [R5+URZ+0x2d840], R0 ;  /* 0x02d84000050075a7 */ /* 0x001064000800017f */
[----:B-1----:R-:W-:Y:S05]  /*1d0d0*/  @!P0 NANOSLEEP.SYNCS 0x989680 ;  /* 0x009896800000895d */ /* 0x002fea0003900000 */
[----:B------:R-:W1:Y:S02]  /*1d0e0*/  @!P0 SYNCS.PHASECHK.TRANS64 P0, [R5+URZ+0x2d840], R0 ;  /* 0x02d84000050085a7 */ /* 0x000e64000800007f */
[----:B-1----:R-:W-:Y:S05]  /*1d0f0*/  @!P0 BRA `(.L_x_10639) ;  /* 0xfffffffc00f08947 */ /* 0x002fea000383ffff */
[----:B------:R-:W-:Y:S05]  /*1d100*/  BRA `(.L_x_10773) ;  /* 0xffffffb800a47947 */ /* 0x000fea000383ffff */
.L_x_10640:
        /* <DEDUP_REMOVED lines=8> */
.L_x_10775:
[----:B------:R-:W-:Y:S05]  /*1d190*/  BSYNC B1 ;  /* 0x0000000000017941 */ /* 0x000fea0003800000 */
.L_x_10774:
[----:B------:R-:W0:Y:S01]  /*1d1a0*/  S2R R21, SR_TID.X ;  /* 0x0000000000157919 */ /* 0x000e220000002100 */
        /* <DEDUP_REMOVED lines=8> */
[----:B------:R-:W-:-:S12]  /*1d230*/  IMAD R4, R4, 0x2, R16 ;  /* 0x0000000204047824 */ /* 0x000fd800078e0210 */
[----:B0-----:R-:W-:Y:S05]  /*1d240*/  WARPSYNC.COLLECTIVE R15, `(.L_x_10776) ;  /* 0x000000000f087348 */ /* 0x001fea0003c00000 */
[----:B------:R1:W2:Y:S02]  /*1d250*/  SHFL.IDX P6, R14, R13, R12, R11 ;  /* 0x0000000c0d0e7389 */ /* 0x0002a400000c000b */
[----:B012---:R-:W-:Y:S01]  /*1d260*/  ENDCOLLECTIVE ;  /* 0x000000000000791b */ /* 0x007fe20003800000 */
.L_x_10776:
        /* <DEDUP_REMOVED lines=8> */
.L_x_10777:
        /* <DEDUP_REMOVED lines=14> */
.L_x_10778:
[----:B------:R-:W-:Y:S02]  /*1d3d0*/  IMAD.MOV.U32 R13, RZ, RZ, R7 ;  /* 0x000000ffff0d7224 */ /* 0x000fe400078e0007 */
[----:B------:R-:W-:Y:S02]  /*1d3e0*/  IMAD.MOV.U32 R12, RZ, RZ, 0x2 ;  /* 0x00000002ff0c7424 */ /* 0x000fe400078e00ff */
[----:B------:R-:W-:-:S07]  /*1d3f0*/  IMAD.MOV.U32 R2, RZ, RZ, R14 ;  /* 0x000000ffff027224 */ /* 0x000fce00078e000e */
[----:B------:R-:W-:Y:S05]  /*1d400*/  WARPSYNC.COLLECTIVE R15, `(.L_x_10779) ;  /* 0x000000000f087348 */ /* 0x000fea0003c00000 */
[----:B------:R0:W1:Y:S02]  /*1d410*/  SHFL.IDX P6, R14, R13, R12, R11 ;  /* 0x0000000c0d0e7389 */ /* 0x00006400000c000b */
[----:B01----:R-:W-:Y:S01]  /*1d420*/  ENDCOLLECTIVE ;  /* 0x000000000000791b */ /* 0x003fe20003800000 */
.L_x_10779:
        /* <DEDUP_REMOVED lines=13> */
.L_x_10780:
[----:B------:R-:W-:Y:S02]  /*1d500*/  IMAD.MOV.U32 R13, RZ, RZ, R7 ;  /* 0x000000ffff0d7224 */ /* 0x000fe400078e0007 */
[----:B------:R-:W-:Y:S02]  /*1d510*/  IMAD.MOV.U32 R12, RZ, RZ, 0x3 ;  /* 0x00000003ff0c7424 */ /* 0x000fe400078e00ff */
[----:B------:R-:W-:-:S07]  /*1d520*/  IMAD.MOV.U32 R2, RZ, RZ, R14 ;  /* 0x000000ffff027224 */ /* 0x000fce00078e000e */
[----:B------:R-:W-:Y:S05]  /*1d530*/  WARPSYNC.COLLECTIVE R15, `(.L_x_10781) ;  /* 0x000000000f087348 */ /* 0x000fea0003c00000 */
[----:B------:R0:W1:Y:S02]  /*1d540*/  SHFL.IDX P6, R14, R13, R12, R11 ;  /* 0x0000000c0d0e7389 */ /* 0x00006400000c000b */
[----:B01----:R-:W-:Y:S01]  /*1d550*/  ENDCOLLECTIVE ;  /* 0x000000000000791b */ /* 0x003fe20003800000 */
.L_x_10781:
        /* <DEDUP_REMOVED lines=14> */
.L_x_10782:
[----:B------:R-:W-:Y:S01]  /*1d640*/  IMAD.MOV.U32 R2, RZ, RZ, R14 ;  /* 0x000000ffff027224 */ /* 0x000fe200078e000e */
[----:B------:R-:W-:Y:S06]  /*1d650*/  BRA `(.L_x_10783) ;  /* 0xffffffb800247947 */ /* 0x000fec000383ffff */
.L_x_10645:
[----:B-1----:R1:W2:Y:S02]  /*1d660*/  SYNCS.PHASECHK.TRANS64.TRYWAIT P0, [R5+URZ+0x2d860], R2 ;  /* 0x02d86002050075a7 */ /* 0x0022a4000800017f */
[----:B--2---:R-:W-:Y:S05]  /*1d670*/  @!P0 NANOSLEEP.SYNCS 0x989680 ;  /* 0x009896800000895d */ /* 0x004fea0003900000 */
[----:B------:R-:W2:Y:S02]  /*1d680*/  @!P0 SYNCS.PHASECHK.TRANS64 P0, [R5+URZ+0x2d860], R2 ;  /* 0x02d86002050085a7 */ /* 0x000ea4000800007f */
[----:B--2---:R-:W-:Y:S05]  /*1d690*/  @!P0 BRA `(.L_x_10645) ;  /* 0xfffffffc00f08947 */ /* 0x004fea000383ffff */
[----:B------:R-:W-:Y:S05]  /*1d6a0*/  BRA `(.L_x_10784) ;  /* 0xffffffb800887947 */ /* 0x000fea000383ffff */
.L_x_10646:
        /* <DEDUP_REMOVED lines=8> */
.L_x_10786:
[----:B------:R-:W-:Y:S05]  /*1d730*/  BSYNC B1 ;  /* 0x0000000000017941 */ /* 0x000fea0003800000 */
.L_x_10785:
        /* <DEDUP_REMOVED lines=9> */
.L_x_10787:
[----:B------:R-:W-:Y:S02]  /*1d7d0*/  IMAD.MOV.U32 R13, RZ, RZ, R22 ;  /* 0x000000ffff0d7224 */ /* 0x000fe400078e0016 */
[----:B------:R-:W-:Y:S02]  /*1d7e0*/  IMAD.MOV.U32 R12, RZ, RZ, 0x1 ;  /* 0x00000001ff0c7424 */ /* 0x000fe400078e00ff */
[----:B------:R-:W-:-:S07]  /*1d7f0*/  IMAD.MOV.U32 R2, RZ, RZ, R14 ;  /* 0x000000ffff027224 */ /* 0x000fce00078e000e */
[----:B------:R-:W-:Y:S05]  /*1d800*/  WARPSYNC.COLLECTIVE R15, `(.L_x_10788) ;  /* 0x000000000f087348 */ /* 0x000fea0003c00000 */
[----:B------:R0:W1:Y:S02]  /*1d810*/  SHFL.IDX P6, R14, R13, R12, R11 ;  /* 0x0000000c0d0e7389 */ /* 0x00006400000c000b */
[----:B01----:R-:W-:Y:S01]  /*1d820*/  ENDCOLLECTIVE ;  /* 0x000000000000791b */ /* 0x003fe20003800000 */
.L_x_10788:
        /* <DEDUP_REMOVED lines=16> */
.L_x_10789:
[----:B------:R-:W-:Y:S02]  /*1d930*/  IMAD.MOV.U32 R13, RZ, RZ, R22 ;  /* 0x000000ffff0d7224 */ /* 0x000fe400078e0016 */
[----:B------:R-:W-:Y:S02]  /*1d940*/  IMAD.MOV.U32 R12, RZ, RZ, 0x2 ;  /* 0x00000002ff0c7424 */ /* 0x000fe400078e00ff */
[----:B------:R-:W-:-:S07]  /*1d950*/  IMAD.MOV.U32 R2, RZ, RZ, R14 ;  /* 0x000000ffff027224 */ /* 0x000fce00078e000e */
[----:B------:R-:W-:Y:S05]  /*1d960*/  WARPSYNC.COLLECTIVE R15, `(.L_x_10790) ;  /* 0x000000000f087348 */ /* 0x000fea0003c00000 */
[----:B------:R0:W1:Y:S02]  /*1d970*/  SHFL.IDX P6, R14, R13, R12, R11 ;  /* 0x0000000c0d0e7389 */ /* 0x00006400000c000b */
[----:B01----:R-:W-:Y:S01]  /*1d980*/  ENDCOLLECTIVE ;  /* 0x000000000000791b */ /* 0x003fe20003800000 */
.L_x_10790:
        /* <DEDUP_REMOVED lines=16> */
.L_x_10791:
[----:B------:R-:W-:Y:S02]  /*1da90*/  IMAD.MOV.U32 R13, RZ, RZ, R22 ;  /* 0x000000ffff0d7224 */ /* 0x000fe400078e0016 */
[----:B------:R-:W-:Y:S02]  /*1daa0*/  IMAD.MOV.U32 R12, RZ, RZ, 0x3 ;  /* 0x00000003ff0c7424 */ /* 0x000fe400078e00ff */
[----:B------:R-:W-:-:S07]  /*1dab0*/  IMAD.MOV.U32 R2, RZ, RZ, R14 ;  /* 0x000000ffff027224 */ /* 0x000fce00078e000e */
[----:B------:R-:W-:Y:S05]  /*1dac0*/  WARPSYNC.COLLECTIVE R15, `(.L_x_10792) ;  /* 0x000000000f087348 */ /* 0x000fea0003c00000 */
[----:B------:R0:W1:Y:S02]  /*1dad0*/  SHFL.IDX P6, R14, R13, R12, R11 ;  /* 0x0000000c0d0e7389 */ /* 0x00006400000c000b */
[----:B01----:R-:W-:Y:S01]  /*1dae0*/  ENDCOLLECTIVE ;  /* 0x000000000000791b */ /* 0x003fe20003800000 */
.L_x_10792:
        /* <DEDUP_REMOVED lines=13> */
.L_x_10793:
        /* <DEDUP_REMOVED lines=8> */
.L_x_10654:
[----:B-1----:R1:W2:Y:S02]  /*1dc40*/  SYNCS.PHASECHK.TRANS64.TRYWAIT P0, [R0+URZ+0x2d860], R3 ;  /* 0x02d86003000075a7 */ /* 0x0022a4000800017f */
[----:B--2---:R-:W-:Y:S05]  /*1dc50*/  @!P0 NANOSLEEP.SYNCS 0x989680 ;  /* 0x009896800000895d */ /* 0x004fea0003900000 */
[----:B------:R-:W2:Y:S02]  /*1dc60*/  @!P0 SYNCS.PHASECHK.TRANS64 P0, [R0+URZ+0x2d860], R3 ;  /* 0x02d86003000085a7 */ /* 0x000ea4000800007f */
[----:B--2---:R-:W-:Y:S05]  /*1dc70*/  @!P0 BRA `(.L_x_10654) ;  /* 0xfffffffc00f08947 */ /* 0x004fea000383ffff */
[----:B------:R-:W-:Y:S05]  /*1dc80*/  BRA `(.L_x_10795) ;  /* 0xffffffbc00087947 */ /* 0x000fea000383ffff */
.L_x_10655:
[----:B------:R-:W-:Y:S01]  /*1dc90*/  BSSY B0, `(.L_x_10796) ;  /* 0x0000008000007945 */ /* 0x000fe20003800000 */
[----:B------:R-:W-:Y:S02]  /*1dca0*/  IMAD.MOV.U32 R13, RZ, RZ, R22 ;  /* 0x000000ffff0d7224 */ /* 0x000fe400078e0016 */
[----:B------:R-:W-:Y:S02]  /*1dcb0*/  IMAD.MOV.U32 R12, RZ, RZ, RZ ;  /* 0x000000ffff0c7224 */ /* 0x000fe400078e00ff */
[----:B------:R-:W-:Y:S02]  /*1dcc0*/  IMAD.MOV.U32 R11, RZ, RZ, 0x1c1f ;  /* 0x00001c1fff0b7424 */ /* 0x000fe400078e00ff */
[----:B------:R-:W-:-:S07]  /*1dcd0*/  IMAD.MOV.U32 R15, RZ, RZ, -0x1 ;  /* 0xffffffffff0f7424 */ /* 0x000fce00078e00ff */
[----:B01---5:R-:W-:Y:S05]  /*1dce0*/  WARPSYNC.COLLECTIVE R15, `(.L_x_10797) ;  /* 0x000000000f087348 */ /* 0x023fea0003c00000 */
[----:B------:R2:W3:Y:S02]  /*1dcf0*/  SHFL.IDX P6, R14, R13, R12, R11 ;  /* 0x0000000c0d0e7389 */ /* 0x0004e400000c000b */
[----:B0123-5:R-:W-:Y:S01]  /*1dd00*/  ENDCOLLECTIVE ;  /* 0x000000000000791b */ /* 0x02ffe20003800000 */
.L_x_10797:
[----:B------:R-:W-:Y:S05]  /*1dd10*/  BSYNC B0 ;  /* 0x0000000000007941 */ /* 0x000fea0003800000 */
.L_x_10796:
[----:B------:R-:W0:Y:S01]  /*1dd20*/  S2R R2, SR_TID.X ;  /* 0x0000000000027919 */ /* 0x000e220000002100 */
[----:B------:R-:W-:Y:S02]  /*1dd30*/  IMAD.MOV.U32 R13, RZ, RZ, R18 ;  /* 0x000000ffff0d7224 */ /* 0x000fe400078e0012 */
[----:B------:R-:W-:Y:S02]  /*1dd40*/  IMAD.MOV.U32 R12, RZ, RZ, RZ ;  /* 0x000000ffff0c7224 */ /* 0x000fe400078e00ff */
[----:B------:R-:W-:Y:S02]  /*1dd50*/  IMAD.MOV.U32 R11, RZ, RZ, 0x1c1f ;  /* 0x00001c1fff0b7424 */ /* 0x000fe400078e00ff */
[----:B------:R-:W-:Y:S02]  /*1dd60*/  IMAD.MOV.U32 R15, RZ, RZ, -0x1 ;  /* 0xffffffffff0f7424 */ /* 0x000fe400078e00ff */
[----:B------:R-:W-:Y:S02]  /*1dd70*/  IMAD.MOV.U32 R3, RZ, RZ, R14 ;  /* 0x000000ffff037224 */ /* 0x000fe400078e000e */
[----:B------:R-:W-:-:S07]  /*1dd80*/  IMAD R4, R4, 0x2, R16 ;  /* 0x0000000204047824 */ /* 0x000fce00078e0210 */
[----:B0-----:R-:W-:Y:S05]  /*1dd90*/  WARPSYNC.COLLECTIVE R15, `(.L_x_10798) ;  /* 0x000000000f087348 */ /* 0x001fea0003c00000 */
[----:B------:R1:W2:Y:S02]  /*1dda0*/  SHFL.IDX P6, R14, R13, R12, R11 ;  /* 0x0000000c0d0e7389 */ /* 0x0002a400000c000b */
[----:B012---:R-:W-:Y:S01]  /*1ddb0*/  ENDCOLLECTIVE ;  /* 0x000000000000791b */ /* 0x007fe20003800000 */
.L_x_10798:
        /* <DEDUP_REMOVED lines=17> */
.L_x_10799:
        /* <DEDUP_REMOVED lines=14> */
.L_x_10800:
[----:B------:R-:W-:Y:S02]  /*1dfb0*/  IMAD.MOV.U32 R13, RZ, RZ, R22 ;  /* 0x000000ffff0d7224 */ /* 0x000fe400078e0016 */
[----:B------:R-:W-:Y:S01]  /*1dfc0*/  IMAD.MOV.U32 R12, RZ, RZ, 0x2 ;  /* 0x00000002ff0c7424 */ /* 0x000fe200078e00ff */
[----:B------:R-:W-:-:S13]  /*1dfd0*/  IADD3 R2, P4, R14, R5, RZ ;  /* 0x000000050e027210 */ /* 0x000fda0007f9e0ff */
[----:B------:R-:W-:Y:S05]  /*1dfe0*/  WARPSYNC.COLLECTIVE R15, `(.L_x_10801) ;  /* 0x000000000f087348 */ /* 0x000fea0003c00000 */
[----:B------:R0:W1:Y:S02]  /*1dff0*/  SHFL.IDX P6, R14, R13, R12, R11 ;  /* 0x0000000c0d0e7389 */ /* 0x00006400000c000b */
[----:B01----:R-:W-:Y:S01]  /*1e000*/  ENDCOLLECTIVE ;  /* 0x000000000000791b */ /* 0x003fe20003800000 */
.L_x_10801:
        /* <DEDUP_REMOVED lines=15> */
.L_x_10802:
[----:B------:R-:W-:Y:S02]  /*1e100*/  IMAD.MOV.U32 R13, RZ, RZ, R22 ;  /* 0x000000ffff0d7224 */ /* 0x000fe400078e0016 */
[----:B------:R-:W-:Y:S01]  /*1e110*/  IMAD.MOV.U32 R12, RZ, RZ, 0x3 ;  /* 0x00000003ff0c7424 */ /* 0x000fe200078e00ff */
[----:B------:R-:W-:-:S13]  /*1e120*/  IADD3 R2, P4, R14, R5, RZ ;  /* 0x000000050e027210 */ /* 0x000fda0007f9e0ff */
[----:B------:R-:W-:Y:S05]  /*1e130*/  WARPSYNC.COLLECTIVE R15, `(.L_x_10803) ;  /* 0x000000000f087348 */ /* 0x000fea0003c00000 */
[----:B------:R0:W1:Y:S02]  /*1e140*/  SHFL.IDX P6, R14, R13, R12, R11 ;  /* 0x0000000c0d0e7389 */ /* 0x00006400000c000b */
[----:B01----:R-:W-:Y:S01]  /*1e150*/  ENDCOLLECTIVE ;  /* 0x000000000000791b */ /* 0x003fe20003800000 */
.L_x_10803:
        /* <DEDUP_REMOVED lines=14> */
.L_x_10804:
[----:B------:R-:W-:Y:S05]  /*1e240*/  BRA `(.L_x_10805) ;  /* 0xffffffb800687947 */ /* 0x000fea000383ffff */
.L_x_10660:
        /* <DEDUP_REMOVED lines=8> */
.L_x_10807:
[----:B------:R-:W-:Y:S05]  /*1e2d0*/  BSYNC B0 ;  /* 0x0000000000007941 */ /* 0x000fea0003800000 */
.L_x_10806:
        /* <DEDUP_REMOVED lines=9> */
.L_x_10808:
        /* <DEDUP_REMOVED lines=24> */
.L_x_10809:
[----:B------:R-:W-:Y:S01]  /*1e4f0*/  IMAD.MOV.U32 R12, RZ, RZ, 0x2 ;  /* 0x00000002ff0c7424 */ /* 0x000fe200078e00ff */
[----:B------:R-:W-:-:S05]  /*1e500*/  SEL R14, R14, RZ, P1 ;  /* 0x000000ff0e0e7207 */ /* 0x000fca0000800000 */
[----:B------:R-:W-:-:S04]  /*1e510*/  IMAD.IADD R5, R13, 0x1, R14 ;  /* 0x000000010d057824 */ /* 0x000fc800078e020e */
[----:B------:R-:W-:-:S07]  /*1e520*/  IMAD.MOV.U32 R13, RZ, RZ, R5 ;  /* 0x000000ffff0d7224 */ /* 0x000fce00078e0005 */
[----:B------:R-:W-:Y:S05]  /*1e530*/  WARPSYNC.COLLECTIVE R15, `(.L_x_10810) ;  /* 0x000000000f087348 */ /* 0x000fea0003c00000 */
[----:B------:R0:W1:Y:S02]  /*1e540*/  SHFL.UP P6, R14, R13, R12, R11 ;  /* 0x0400000c0d0e7389 */ /* 0x00006400000c000b */
[----:B01----:R-:W-:Y:S01]  /*1e550*/  ENDCOLLECTIVE ;  /* 0x000000000000791b */ /* 0x003fe20003800000 */
.L_x_10810:
[----:B------:R-:W-:Y:S01]  /*1e560*/  IMAD.MOV.U32 R12, RZ, RZ, 0x4 ;  /* 0x00000004ff0c7424 */ /* 0x000fe200078e00ff */
[----:B------:R-:W-:-:S05]  /*1e570*/  SEL R2, R14, RZ, P2 ;  /* 0x000000ff0e027207 */ /* 0x000fca0001000000 */
[----:B------:R-:W-:-:S04]  /*1e580*/  IMAD.IADD R2, R5, 0x1, R2 ;  /* 0x0000000105027824 */ /* 0x000fc800078e0202 */
[----:B------:R-:W-:-:S07]  /*1e590*/  IMAD.MOV.U32 R13, RZ, RZ, R2 ;  /* 0x000000ffff0d7224 */ /* 0x000fce00078e0002 */
[----:B------:R-:W-:Y:S05]  /*1e5a0*/  WARPSYNC.COLLECTIVE R15, `(.L_x_10811) ;  /* 0x000000000f087348 */ /* 0x000fea0003c00000 */
[----:B------:R0:W1:Y:S02]  /*1e5b0*/  SHFL.UP P6, R14, R13, R12, R11 ;  /* 0x0400000c0d0e7389 */ /* 0x00006400000c000b */
[----:B01----:R-:W-:Y:S01]  /*1e5c0*/  ENDCOLLECTIVE ;  /* 0x000000000000791b */ /* 0x003fe20003800000 */
.L_x_10811:
[----:B------:R-:W-:Y:S01]  /*1e5d0*/  IMAD.MOV.U32 R12, RZ, RZ, 0x8 ;  /* 0x00000008ff0c7424 */ /* 0x000fe200078e00ff */
[----:B------:R-:W-:-:S05]  /*1e5e0*/  SEL R3, R14, RZ, P3 ;  /* 0x000000ff0e037207 */ /* 0x000fca0001800000 */
[----:B------:R-:W-:-:S04]  /*1e5f0*/  IMAD.IADD R3, R2, 0x1, R3 ;  /* 0x0000000102037824 */ /* 0x000fc800078e0203 */
[----:B------:R-:W-:-:S07]  /*1e600*/  IMAD.MOV.U32 R13, RZ, RZ, R3 ;  /* 0x000000ffff0d7224 */ /* 0x000fce00078e0003 */
[----:B------:R-:W-:Y:S05]  /*1e610*/  WARPSYNC.COLLECTIVE R15, `(.L_x_10812) ;  /* 0x000000000f087348 */ /* 0x000fea0003c00000 */
[----:B------:R0:W1:Y:S02]  /*1e620*/  SHFL.UP P6, R14, R13, R12, R11 ;  /* 0x0400000c0d0e7389 */ /* 0x00006400000c000b */
[----:B01----:R-:W-:Y:S01]  /*1e630*/  ENDCOLLECTIVE ;  /* 0x000000000000791b */ /* 0x003fe20003800000 */
.L_x_10812:
[----:B------:R-:W-:Y:S01]  /*1e640*/  IMAD.MOV.U32 R12, RZ, RZ, 0x10 ;  /* 0x00000010ff0c7424 */ /* 0x000fe200078e00ff */
[----:B------:R-:W-:-:S05]  /*1e650*/  SEL R14, R14, RZ, P4 ;  /* 0x000000ff0e0e7207 */ /* 0x000fca0002000000 */
[----:B------:R-:W-:-:S04]  /*1e660*/  IMAD.IADD R5, R3, 0x1, R14 ;  /* 0x0000000103057824 */ /* 0x000fc800078e020e */
[----:B------:R-:W-:-:S07]  /*1e670*/  IMAD.MOV.U32 R13, RZ, RZ, R5 ;  /* 0x000000ffff0d7224 */ /* 0x000fce00078e0005 */
[----:B------:R-:W-:Y:S05]  /*1e680*/  WARPSYNC.COLLECTIVE R15, `(.L_x_10813) ;  /* 0x000000000f087348 */ /* 0x000fea0003c00000 */
[----:B------:R0:W1:Y:S02]  /*1e690*/  SHFL.UP P6, R14, R13, R12, R11 ;  /* 0x0400000c0d0e7389 */ /* 0x00006400000c000b */
[----:B01----:R-:W-:Y:S01]  /*1e6a0*/  ENDCOLLECTIVE ;  /* 0x000000000000791b */ /* 0x003fe20003800000 */
.L_x_10813:
        /* <DEDUP_REMOVED lines=8> */
.L_x_10814:
[----:B------:R-:W-:Y:S05]  /*1e730*/  BRA `(.L_x_10815) ;  /* 0xffffffb800887947 */ /* 0x000fea000383ffff */
.L_x_10663:
[----:B------:R-:W-:Y:S01]  /*1e740*/  BSSY B0, `(.L_x_10816) ;  /* 0x0000007000007945 */ /* 0x000fe20003800000 */
[----:B------:R-:W-:Y:S02]  /*1e750*/  IMAD.MOV.U32 R12, RZ, RZ, 0x1 ;  /* 0x00000001ff0c7424 */ /* 0x000fe400078e00ff */
[----:B------:R-:W-:Y:S02]  /*1e760*/  IMAD.MOV.U32 R11, RZ, RZ, RZ ;  /* 0x000000ffff0b7224 */ /* 0x000fe400078e00ff */
[----:B------:R-:W-:-:S07]  /*1e770*/  IMAD.MOV.U32 R15, RZ, RZ, -0x1 ;  /* 0xffffffffff0f7424 */ /* 0x000fce00078e00ff */
[----:B-----5:R-:W-:Y:S05]  /*1e780*/  WARPSYNC.COLLECTIVE R15, `(.L_x_10817) ;  /* 0x000000000f087348 */ /* 0x020fea0003c00000 */
[----:B------:R0:W1:Y:S02]  /*1e790*/  SHFL.UP P6, R14, R13, R12, R11 ;  /* 0x0400000c0d0e7389 */ /* 0x00006400000c000b */
[----:B01---5:R-:W-:Y:S01]  /*1e7a0*/  ENDCOLLECTIVE ;  /* 0x000000000000791b */ /* 0x023fe20003800000 */
.L_x_10817:
[----:B------:R-:W-:Y:S05]  /*1e7b0*/  BSYNC B0 ;  /* 0x0000000000007941 */ /* 0x000fea0003800000 */
.L_x_10816:
        /* <DEDUP_REMOVED lines=8> */
.L_x_10818:
[----:B------:R-:W-:Y:S01]  /*1e840*/  IMAD.MOV.U32 R12, RZ, RZ, 0x4 ;  /* 0x00000004ff0c7424 */ /* 0x000fe200078e00ff */
[----:B------:R-:W-:-:S05]  /*1e850*/  SEL R14, R14, RZ, P2 ;  /* 0x000000ff0e0e7207 */ /* 0x000fca0001000000 */
[----:B------:R-:W-:-:S04]  /*1e860*/  IMAD.IADD R3, R13, 0x1, R14 ;  /* 0x000000010d037824 */ /* 0x000fc800078e020e */
[----:B------:R-:W-:-:S07]  /*1e870*/  IMAD.MOV.U32 R13, RZ, RZ, R3 ;  /* 0x000000ffff0d7224 */ /* 0x000fce00078e0003 */
[----:B------:R-:W-:Y:S05]  /*1e880*/  WARPSYNC.COLLECTIVE R15, `(.L_x_10819) ;  /* 0x000000000f087348 */ /* 0x000fea0003c00000 */
[----:B------:R0:W1:Y:S02]  /*1e890*/  SHFL.UP P6, R14, R13, R12, R11 ;  /* 0x0400000c0d0e7389 */ /* 0x00006400000c000b */
[----:B01----:R-:W-:Y:S01]  /*1e8a0*/  ENDCOLLECTIVE ;  /* 0x000000000000791b */ /* 0x003fe20003800000 */
.L_x_10819:
[----:B------:R-:W-:Y:S01]  /*1e8b0*/  IMAD.MOV.U32 R12, RZ, RZ, 0x8 ;  /* 0x00000008ff0c7424 */ /* 0x000fe200078e00ff */
[----:B------:R-:W-:-:S05]  /*1e8c0*/  SEL R14, R14, RZ, P3 ;  /* 0x000000ff0e0e7207 */ /* 0x000fca0001800000 */
[----:B------:R-:W-:-:S04]  /*1e8d0*/  IMAD.IADD R5, R3, 0x1, R14 ;  /* 0x0000000103057824 */ /* 0x000fc800078e020e */
[----:B------:R-:W-:-:S07]  /*1e8e0*/  IMAD.MOV.U32 R13, RZ, RZ, R5 ;  /* 0x000000ffff0d7224 */ /* 0x000fce00078e0005 */
[----:B------:R-:W-:Y:S05]  /*1e8f0*/  WARPSYNC.COLLECTIVE R15, `(.L_x_10820) ;  /* 0x000000000f087348 */ /* 0x000fea0003c00000 */
[----:B------:R0:W1:Y:S02]  /*1e900*/  SHFL.UP P6, R14, R13, R12, R11 ;  /* 0x0400000c0d0e7389 */ /* 0x00006400000c000b */
[----:B01----:R-:W-:Y:S01]  /*1e910*/  ENDCOLLECTIVE ;  /* 0x000000000000791b */ /* 0x003fe20003800000 */
.L_x_10820:
[----:B------:R-:W-:Y:S01]  /*1e920*/  IMAD.MOV.U32 R12, RZ, RZ, 0x10 ;  /* 0x00000010ff0c7424 */ /* 0x000fe200078e00ff */
[----:B------:R-:W-:-:S05]  /*1e930*/  SEL R8, R14, RZ, P4 ;  /* 0x000000ff0e087207 */ /* 0x000fca0002000000 */
[----:B------:R-:W-:-:S04]  /*1e940*/  IMAD.IADD R8, R5, 0x1, R8 ;  /* 0x0000000105087824 */ /* 0x000fc800078e0208 */
[----:B------:R-:W-:-:S07]  /*1e950*/  IMAD.MOV.U32 R13, RZ, RZ, R8 ;  /* 0x000000ffff0d7224 */ /* 0x000fce00078e0008 */
[----:B------:R-:W-:Y:S05]  /*1e960*/  WARPSYNC.COLLECTIVE R15, `(.L_x_10821) ;  /* 0x000000000f087348 */ /* 0x000fea0003c00000 */
[----:B------:R0:W1:Y:S02]  /*1e970*/  SHFL.UP P6, R14, R13, R12, R11 ;  /* 0x0400000c0d0e7389 */ /* 0x00006400000c000b */
[----:B01----:R-:W-:Y:S01]  /*1e980*/  ENDCOLLECTIVE ;  /* 0x000000000000791b */ /* 0x003fe20003800000 */
.L_x_10821:
        /* <DEDUP_REMOVED lines=8> */
.L_x_10822:
[----:B------:R-:W-:Y:S05]  /*1ea10*/  BRA `(.L_x_10823) ;  /* 0xffffffb800747947 */ /* 0x000fea000383ffff */
.L_x_10665:
[----:B------:R-:W-:Y:S01]  /*1ea20*/  BSSY B0, `(.L_x_10824) ;  /* 0x0000006000007945 */ /* 0x000fe20003800000 */
[----:B------:R-:W-:Y:S01]  /*1ea30*/  PLOP3.LUT P6, PT, P6, PT, PT, 0x8, 0x0 ;  /* 0x000000000000781c */ /* 0x000fe200037ce170 */
[----:B------:R-:W-:-:S12]  /*1ea40*/  IMAD.MOV.U32 R15, RZ, RZ, -0x1 ;  /* 0xffffffffff0f7424 */ /* 0x000fd800078e00ff */
[----:B0----5:R-:W-:Y:S05]  /*1ea50*/  WARPSYNC.COLLECTIVE R15, `(.L_x_10825) ;  /* 0x000000000f087348 */ /* 0x021fea0003c00000 */
[----:B------:R-:W-:Y:S01]  /*1ea60*/  VOTE.ANY R14, PT, P6 ;  /* 0x00000000000e7806 */ /* 0x000fe200030e0100 */
[----:B0----5:R-:W-:Y:S06]  /*1ea70*/  ENDCOLLECTIVE ;  /* 0x000000000000791b */ /* 0x021fec0003800000 */
.L_x_10825:
[----:B------:R-:W-:Y:S05]  /*1ea80*/  BSYNC B0 ;  /* 0x0000000000007941 */ /* 0x000fea0003800000 */
.L_x_10824:
        /* <DEDUP_REMOVED lines=9> */
.L_x_10826:
[----:B------:R-:W-:Y:S02]  /*1eb20*/  IMAD.MOV.U32 R13, RZ, RZ, R7 ;  /* 0x000000ffff0d7224 */ /* 0x000fe400078e0007 */
[----:B------:R-:W-:-:S07]  /*1eb30*/  IMAD.MOV.U32 R4, RZ, RZ, R14 ;  /* 0x000000ffff047224 */ /* 0x000fce00078e000e */
[----:B------:R-:W-:Y:S05]  /*1eb40*/  WARPSYNC.COLLECTIVE R15, `(.L_x_10827) ;  /* 0x000000000f087348 */ /* 0x000fea0003c00000 */
[----:B------:R0:W1:Y:S02]  /*1eb50*/  SHFL.IDX P6, R14, R13, R12, R11 ;  /* 0x0000000c0d0e7389 */ /* 0x00006400000c000b */
[----:B01----:R-:W-:Y:S01]  /*1eb60*/  ENDCOLLECTIVE ;  /* 0x000000000000791b */ /* 0x003fe20003800000 */
.L_x_10827:
[----:B------:R-:W-:Y:S01]  /*1eb70*/  IMAD.MOV.U32 R7, RZ, RZ, R14 ;  /* 0x000000ffff077224 */ /* 0x000fe200078e000e */
[----:B------:R-:W-:Y:S06]  /*1eb80*/  BRA `(.L_x_10828) ;  /* 0xffffffb800547947 */ /* 0x000fec000383ffff */
.L_x_10667:
[----:B------:R-:W-:Y:S01]  /*1eb90*/  BSSY B0, `(.L_x_10829) ;  /* 0x0000007000007945 */ /* 0x000fe20003800000 */
[----:B------:R-:W-:Y:S02]  /*1eba0*/  IMAD.MOV.U32 R13, RZ, RZ, R2 ;  /* 0x000000ffff0d7224 */ /* 0x000fe400078e0002 */
[----:B------:R-:W-:Y:S02]  /*1ebb0*/  IMAD.MOV.U32 R11, RZ, RZ, 0x1f ;  /* 0x0000001fff0b7424 */ /* 0x000fe400078e00ff */
[----:B------:R-:W-:-:S07]  /*1ebc0*/  IMAD.MOV.U32 R15, RZ, RZ, -0x1 ;  /* 0xffffffffff0f7424 */ /* 0x000fce00078e00ff */
[----:B0123-5:R-:W-:Y:S05]  /*1ebd0*/  WARPSYNC.COLLECTIVE R15, `(.L_x_10830) ;  /* 0x000000000f087348 */ /* 0x02ffea0003c00000 */
[----:B------:R4:W0:Y:S02]  /*1ebe0*/  SHFL.IDX P6, R14, R13, R12, R11 ;  /* 0x0000000c0d0e7389 */ /* 0x00082400000c000b */
[----:B012345:R-:W-:Y:S01]  /*1ebf0*/  ENDCOLLECTIVE ;  /* 0x000000000000791b */ /* 0x03ffe20003800000 */
.L_x_10830:
[----:B------:R-:W-:Y:S05]  /*1ec00*/  BSYNC B0 ;  /* 0x0000000000007941 */ /* 0x000fea0003800000 */
.L_x_10829:
[----:B------:R-:W-:Y:S01]  /*1ec10*/  IMAD.MOV.U32 R24, RZ, RZ, R14 ;  /* 0x000000ffff187224 */ /* 0x000fe200078e000e */
[----:B------:R-:W-:Y:S06]  /*1ec20*/  BRA `(.L_x_10666) ;  /* 0xffffffb800447947 */ /* 0x000fec000383ffff */
.L_x_10671:
[----:B0-----:R0:W1:Y:S02]  /*1ec30*/  SYNCS.PHASECHK.TRANS64.TRYWAIT P0, [R5+URZ+0x2d820], R0 ;  /* 0x02d82000050075a7 */ /* 0x001064000800017f */
[----:B-1----:R-:W-:Y:S05]  /*1ec40*/  @!P0 NANOSLEEP.SYNCS 0x989680 ;  /* 0x009896800000895d */ /* 0x002fea0003900000 */
[----:B------:R-:W1:Y:S02]  /*1ec50*/  @!P0 SYNCS.PHASECHK.TRANS64 P0, [R5+URZ+0x2d820], R0 ;  /* 0x02d82000050085a7 */ /* 0x000e64000800007f */
[----:B-1----:R-:W-:Y:S05]  /*1ec60*/  @!P0 BRA `(.L_x_10671) ;  /* 0xfffffffc00f08947 */ /* 0x002fea000383ffff */
[----:B------:R-:W-:Y:S05]  /*1ec70*/  BRA `(.L_x_10831) ;  /* 0xffffffbc009c7947 */ /* 0x000fea000383ffff */
.L_x_10672:
        /* <DEDUP_REMOVED lines=8> */
[----:B0-23-5:R-:W-:Y:S05]  /*1ed00*/  WARPSYNC.COLLECTIVE R15, `(.L_x_10833) ;  /* 0x000000000f087348 */ /* 0x02dfea0003c00000 */
[----:B------:R1:W4:Y:S02]  /*1ed10*/  SHFL.IDX P6, R14, R13, R12, R11 ;  /* 0x0000000c0d0e7389 */ /* 0x00032400000c000b */
[----:B012345:R-:W-:Y:S01]  /*1ed20*/  ENDCOLLECTIVE ;  /* 0x000000000000791b */ /* 0x03ffe20003800000 */
.L_x_10833:
[----:B------:R-:W-:Y:S05]  /*1ed30*/  BSYNC B0 ;  /* 0x0000000000007941 */ /* 0x000fea0003800000 */
.L_x_10832:
[----:B------:R-:W-:Y:S05]  /*1ed40*/  BRA `(.L_x_10834) ;  /* 0xffffffbc00847947 */ /* 0x000fea000383ffff */
.L_x_10673:
[----:B------:R-:W-:Y:S01]  /*1ed50*/  BSSY B0, `(.L_x_10835) ;  /* 0x0000006000007945 */ /* 0x000fe20003800000 */
[----:B------:R-:W-:-:S07]  /*1ed60*/  IMAD.MOV.U32 R15, RZ, RZ, -0x1 ;  /* 0xffffffffff0f7424 */ /* 0x000fce00078e00ff */
[----:B0-23-5:R-:W-:Y:S05]  /*1ed70*/  WARPSYNC.COLLECTIVE R15, `(.L_x_10836) ;  /* 0x000000000f0c7348 */ /* 0x02dfea0003c00000 */
[----:B------:R-:W-:Y:S02]  /*1ed80*/  ELECT P6, UR62, PT ;  /* 0x00000000003e782f */ /* 0x000fe400038c0000 */
[----:B------:R-:W-:Y:S01]  /*1ed90*/  MOV R14, UR62 ;  /* 0x0000003e000e7c02 */ /* 0x000fe20008000f00 */
[----:B0-23-5:R-:W-:Y:S10]  /*1eda0*/  ENDCOLLECTIVE ;  /* 0x000000000000791b */ /* 0x02dff40003800000 */
.L_x_10836:
[----:B------:R-:W-:Y:S05]  /*1edb0*/  BSYNC B0 ;  /* 0x0000000000007941 */ /* 0x000fea0003800000 */
.L_x_10835:
[----:B------:R-:W-:Y:S05]  /*1edc0*/  BRA `(.L_x_10837) ;  /* 0xffffffbc00787947 */ /* 0x000fea000383ffff */
.L_x_10675:
[----:B0-----:R0:W1:Y:S02]  /*1edd0*/  SYNCS.PHASECHK.TRANS64.TRYWAIT P1, [R3+URZ+0x2d840], R2 ;  /* 0x02d84002030075a7 */ /* 0x001064000802017f */
[----:B-1----:R-:W-:Y:S05]  /*1ede0*/  @!P1 NANOSLEEP.SYNCS 0x989680 ;  /* 0x009896800000995d */ /* 0x002fea0003900000 */
[----:B------:R-:W1:Y:S02]  /*1edf0*/  @!P1 SYNCS.PHASECHK.TRANS64 P1, [R3+URZ+0x2d840], R2 ;  /* 0x02d84002030095a7 */ /* 0x000e64000802007f */
[----:B-1----:R-:W-:Y:S05]  /*1ee00*/  @!P1 BRA `(.L_x_10675) ;  /* 0xfffffffc00f09947 */ /* 0x002fea000383ffff */
[----:B------:R-:W-:Y:S05]  /*1ee10*/  BRA `(.L_x_10838) ;  /* 0xffffffbc009c7947 */ /* 0x000fea000383ffff */
.L_x_10677:
[----:B-1----:R1:W4:Y:S02]  /*1ee20*/  SYNCS.PHASECHK.TRANS64.TRYWAIT P1, [R5+URZ+0x2d840], R0 ;  /* 0x02d84000050075a7 */ /* 0x002324000802017f */
[----:B----4-:R-:W-:Y:S05]  /*1ee30*/  @!P1 NANOSLEEP.SYNCS 0x989680 ;  /* 0x009896800000995d */ /* 0x010fea0003900000 */
[----:B------:R-:W4:Y:S02]  /*1ee40*/  @!P1 SYNCS.PHASECHK.TRANS64 P1, [R5+URZ+0x2d840], R0 ;  /* 0x02d84000050095a7 */ /* 0x000f24000802007f */
[----:B----4-:R-:W-:Y:S05]  /*1ee50*/  @!P1 BRA `(.L_x_10677) ;  /* 0xfffffffc00f09947 */ /* 0x010fea000383ffff */
[----:B------:R-:W-:Y:S05]  /*1ee60*/  BRA `(.L_x_10839) ;  /* 0xffffffbc00ac7947 */ /* 0x000fea000383ffff */
.L_x_10679:
[----:B----4-:R4:W0:Y:S02]  /*1ee70*/  SYNCS.PHASECHK.TRANS64.TRYWAIT P1, [R3+URZ+0x2d860], R2 ;  /* 0x02d86002030075a7 */ /* 0x010824000802017f */
[----:B0-----:R-:W-:Y:S05]  /*1ee80*/  @!P1 NANOSLEEP.SYNCS 0x989680 ;  /* 0x009896800000995d */ /* 0x001fea0003900000 */
[----:B------:R-:W0:Y:S02]  /*1ee90*/  @!P1 SYNCS.PHASECHK.TRANS64 P1, [R3+URZ+0x2d860], R2 ;  /* 0x02d86002030095a7 */ /* 0x000e24000802007f */
[----:B0-----:R-:W-:Y:S05]  /*1eea0*/  @!P1 BRA `(.L_x_10679) ;  /* 0xfffffffc00f09947 */ /* 0x001fea000383ffff */
[----:B------:R-:W-:Y:S05]  /*1eeb0*/  BRA `(.L_x_10840) ;  /* 0xffffffbc00a87947 */ /* 0x000fea000383ffff */
.L_x_10841:
        /* <DEDUP_REMOVED lines=12> */
.L_x_15985:


//--------------------- .text._ZN7cutlass13device_kernelIN5flash11enable_sm90INS1_16FlashAttnFwdSm90INS1_25CollectiveMainloopFwdSm90ILi2EN4cute5tupleIJNS5_1CILi1EEES8_S8_EEENS6_IJNS7_ILi192EEENS7_ILi128EEENS7_ILi96EEEEEELi96ENS_10bfloat16_tEfNS_4arch4Sm90ELb0ELb1ELb0ELb0ELb1ELb0ELb0ELb0ELb1ELb1ELb1ELb0EEENS1_21CollectiveEpilogueFwdINS6_IJSA_SC_SB_EEES9_SE_SG_Li384ELb0ELb1ELb1ELb0EEENS1_19SingleTileSchedulerILb0ELb1ELb1ELi192EEEEEEEEEvNT_6ParamsE --------------------------
	.section	.text._ZN7cutlass13device_kernelIN5flash11enable_sm90INS1_16FlashAttnFwdSm90INS1_25CollectiveMainloopFwdSm90ILi2EN4cute5tupleIJNS5_1CILi1EEES8_S8_EEENS6_IJNS7_ILi192EEENS7_ILi128EEENS7_ILi96EEEEEELi96ENS_10bfloat16_tEfNS_4arch4Sm90ELb0ELb1ELb0ELb0ELb1ELb0ELb0ELb0ELb1ELb1ELb1ELb0EEENS1_21CollectiveEpilogueFwdINS6_IJSA_SC_SB_EEES9_SE_SG_Li384ELb0ELb1ELb1ELb0EEENS1_19SingleTileSchedulerILb0ELb1ELb1ELi192EEEEEEEEEvNT_6ParamsE,"ax",@progbits
	.align	128
.text._ZN7cutlass13device_kernelIN5flash11enable_sm90INS1_16FlashAttnFwdSm90INS1_25CollectiveMainloopFwdSm90ILi2EN4cute5tupleIJNS5_1CILi1EEES8_S8_EEENS6_IJNS7_ILi192EEENS7_ILi128EEENS7_ILi96EEEEEELi96ENS_10bfloat16_tEfNS_4arch4Sm90ELb0ELb1ELb0ELb0ELb1ELb0ELb0ELb0ELb1ELb1ELb1ELb0EEENS1_21CollectiveEpilogueFwdINS6_IJSA_SC_SB_EEES9_SE_SG_Li384ELb0ELb1ELb1ELb0EEENS1_19SingleTileSchedulerILb0ELb1ELb1ELi192EEEEEEEEEvNT_6ParamsE:
        .type           _ZN7cutlass13device_kernelIN5flash11enable_sm90INS1_16FlashAttnFwdSm90INS1_25CollectiveMainloopFwdSm90ILi2EN4cute5tupleIJNS5_1CILi1EEES8_S8_EEENS6_IJNS7_ILi192EEENS7_ILi128EEENS7_ILi96EEEEEELi96ENS_10bfloat16_tEfNS_4arch4Sm90ELb0ELb1ELb0ELb0ELb1ELb0ELb0ELb0ELb1ELb1ELb1ELb0EEENS1_21CollectiveEpilogueFwdINS6_IJSA_SC_SB_EEES9_SE_SG_Li384ELb0ELb1ELb1ELb0EEENS1_19SingleTileSchedulerILb0ELb1ELb1ELi192EEEEEEEEEvNT_6ParamsE,@function
        .size           _ZN7cutlass13device_kernelIN5flash11enable_sm90INS1_16FlashAttnFwdSm90INS1_25CollectiveMainloopFwdSm90ILi2EN4cute5tupleIJNS5_1CILi1EEES8_S8_EEENS6_IJNS7_ILi192EEENS7_ILi128EEENS7_ILi96EEEEEELi96ENS_10bfloat16_tEfNS_4arch4Sm90ELb0ELb1ELb0ELb0ELb1ELb0ELb0ELb0ELb1ELb1ELb1ELb0EEENS1_21CollectiveEpilogueFwdINS6_IJSA_SC_SB_EEES9_SE_SG_Li384ELb0ELb1ELb1ELb0EEENS1_19SingleTileSchedulerILb0ELb1ELb1ELi192EEEEEEEEEvNT_6ParamsE,(.L_x_15986 - _ZN7cutlass13device_kernelIN5flash11enable_sm90INS1_16FlashAttnFwdSm90INS1_25CollectiveMainloopFwdSm90ILi2EN4cute5tupleIJNS5_1CILi1EEES8_S8_EEENS6_IJNS7_ILi192EEENS7_ILi128EEENS7_ILi96EEEEEELi96ENS_10bfloat16_tEfNS_4arch4Sm90ELb0ELb1ELb0ELb0ELb1ELb0ELb0ELb0ELb1ELb1ELb1ELb0EEENS1_21CollectiveEpilogueFwdINS6_IJSA_SC_SB_EEES9_SE_SG_Li384ELb0ELb1ELb1ELb0EEENS1_19SingleTileSchedulerILb0ELb1ELb1ELi192EEEEEEEEEvNT_6ParamsE)
        .other          _ZN7cutlass13device_kernelIN5flash11enable_sm90INS1_16FlashAttnFwdSm90INS1_25CollectiveMainloopFwdSm90ILi2EN4cute5tupleIJNS5_1CILi1EEES8_S8_EEENS6_IJNS7_ILi192EEENS7_ILi128EEENS7_ILi96EEEEEELi96ENS_10bfloat16_tEfNS_4arch4Sm90ELb0ELb1ELb0ELb0ELb1ELb0ELb0ELb0ELb1ELb1ELb1ELb0EEENS1_21CollectiveEpilogueFwdINS6_IJSA_SC_SB_EEES9_SE_SG_Li384ELb0ELb1ELb1ELb0EEENS1_19SingleTileSchedulerILb0ELb1ELb1ELi192EEEEEEEEEvNT_6ParamsE,@"STO_CUDA_ENTRY STV_DEFAULT"
_ZN7cutlass13device_kernelIN5flash11enable_sm90INS1_16FlashAttnFwdSm90INS1_25CollectiveMainloopFwdSm90ILi2EN4cute5tupleIJNS5_1CILi1EEES8_S8_EEENS6_IJNS7_ILi192EEENS7_ILi128EEENS7_ILi96EEEEEELi96ENS_10bfloat16_tEfNS_4arch4Sm90ELb0ELb1ELb0ELb0ELb1ELb0ELb0ELb0ELb1ELb1ELb1ELb0EEENS1_21CollectiveEpilogueFwdINS6_IJSA_SC_SB_EEES9_SE_SG_Li384ELb0ELb1ELb1ELb0EEENS1_19SingleTileSchedulerILb0ELb1ELb1ELi192EEEEEEEEEvNT_6ParamsE:
        /* <DEDUP_REMOVED lines=45> */
.L_x_10842:
        /* <DEDUP_REMOVED lines=22> */
.L_x_10843:
        /* <DEDUP_REMOVED lines=18> */
.L_x_10844:
        /* <DEDUP_REMOVED lines=22> */
.L_x_10845:
        /* <DEDUP_REMOVED lines=23> */
.L_x_10846:
        /* <DEDUP_REMOVED lines=11> */
.L_x_10849:
[----:B------:R-:W-:-:S08]  /*08d0*/  NOP ;  /* 0x0000000000007918 */ /* 0x000fd00000000000 */
[----:B------:R-:W1:Y:S02]  /*08e0*/  USETMAXREG.TRY_ALLOC.CTAPOOL UP0, 0xa0 ;  /* 0x000000a0000079c8 */ /* 0x000e640008000600 */
[----:B-1----:R-:W-:-:S13]  /*08f0*/  PLOP3.LUT P0, PT, PT, PT, UP0, 0x80, 0x0 ;  /* 0x000000000000781c */ /* 0x002fda0003f0f008 */
[----:B------:R-:W-:Y:S05]  /*0900*/  @!P0 BRA `(.L_x_10849) ;  /* 0xfffffffc00f08947 */ /* 0x000fea000383ffff */
[----:B------:R-:W1:Y:S01]  /*0910*/  S2R R4, SR_TID.X ;  /* 0x0000000000047919 */ /* 0x000e620000002100 */
[----:B------:R-:W2:Y:S01]  /*0920*/  S2UR UR6, SR_CTAID.Y ;  /* 0x00000000000679c3 */ /* 0x000ea20000002600 */
[----:B------:R-:W-:Y:S02]  /*0930*/  ULDC UR7, c[0x0][0xc50] ;  /* 0x0003140000077ab9 */ /* 0x000fe40000000800 */
[----:B------:R-:W-:-:S05]  /*0940*/  UISETP.NE.AND UP0, UPT, UR7, 0x1, UPT ;  /* 0x000000010700788c */ /* 0x000fca000bf05270 */
[----:B------:R-:W3:Y:S06]  /*0950*/  S2UR UR8, SR_CTAID.Z ;  /* 0x00000000000879c3 */ /* 0x000eec0000002700 */
[----:B------:R-:W-:Y:S01]  /*0960*/  @UP0 ULDC UR4, c[0x0][0xc54] ;  /* 0x0003150000040ab9 */ /* 0x000fe20000000800 */
[----:B------:R-:W-:Y:S01]  /*0970*/  @UP0 ULDC UR9, c[0x0][0xc58] ;  /* 0x0003160000090ab9 */ /* 0x000fe20000000800 */
[----:B--2---:R-:W-:Y:S02]  /*0980*/  UIMAD.WIDE.U32 UR4, UR6, UR4, URZ ;  /* 0x00000004060472a5 */ /* 0x004fe4000f8e003f */
[----:B------:R-:W-:-:S02]  /*0990*/  UMOV UR10, UR6 ;  /* 0x00000006000a7c82 */ /* 0x000fc40008000000 */
[----:B------:R-:W-:Y:S01]  /*09a0*/  @UP0 USHF.R.U32.HI UR10, URZ, UR9, UR5 ;  /* 0x000000093f0a0299 */ /* 0x000fe20008011605 */
[----:B-1----:R-:W-:-:S03]  /*09b0*/  LOP3.LUT R0, R4, 0xffffff80, RZ, 0xc0, !PT ;  /* 0xffffff8004007812 */ /* 0x002fc600078ec0ff */
[----:B------:R-:W-:Y:S01]  /*09c0*/  UIADD3 UR4, -UR10, URZ, URZ ;  /* 0x0000003f0a047290 */ /* 0x000fe2000fffe13f */
[----:B------:R-:W-:Y:S06]  /*09d0*/  BAR.ARV 0x8, 0x200 ;  /* 0x0208000000007b1d */ /* 0x000fec0000002000 */
[----:B------:R-:W-:Y:S01]  /*09e0*/  ISETP.NE.AND P0, PT, R0, 0x80, PT ;  /* 0x000000800000780c */ /* 0x000fe20003f05270 */
[----:B------:R-:W-:Y:S01]  /*09f0*/  IMAD.U32 R0, RZ, RZ, UR10 ;  /* 0x0000000aff007e24 */ /* 0x000fe2000f8e00ff */
[----:B------:R-:W-:-:S04]  /*0a00*/  UIMAD UR6, UR7, UR4, UR6 ;  /* 0x00000004070672a4 */ /* 0x000fc8000f8e0206 */
[----:B------:R1:W-:Y:S07]  /*0a10*/  STL [R1+0x4], R0 ;  /* 0x0000040001007387 */ /* 0x0003ee0000100800 */
[----:B------:R-:W-:Y:S06]  /*0a20*/  @!P0 BAR.ARV 0x9, 0x100 ;  /* 0x0244000000008b1d */ /* 0x000fec0000002000 */
[----:B---3--:R-:W-:-:S13]  /*0a30*/  ISETP.LE.AND P0, PT, RZ, UR8, PT ;  /* 0x00000008ff007c0c */ /* 0x008fda000bf03270 */
[----:B-1----:R-:W-:Y:S05]  /*0a40*/  @!P0 BRA `(.L_x_10850) ;  /* 0x0000012800908947 */ /* 0x002fea0003800000 */
[----:B0-----:R-:W0:Y:S01]  /*0a50*/  LDC.64 R2, c[0x0][0x418] ;  /* 0x00010600ff027b82 */ /* 0x001e220000000a00 */
[----:B------:R-:W-:Y:S01]  /*0a60*/  ULDC UR4, c[0x0][0x448] ;  /* 0x0001120000047ab9 */ /* 0x000fe20000000800 */
[----:B------:R-:W-:Y:S01]  /*0a70*/  VIADD R19, R4, 0xffffff80 ;  /* 0xffffff8004137836 */ /* 0x000fe20000000000 */
        /* <DEDUP_REMOVED lines=14> */
[----:B---3--:R-:W-:-:S04]  /*0b60*/  UIMAD UR40, UR40, 0xc0, URZ ;  /* 0x000000c0282878a4 */ /* 0x008fc8000f8e023f */
        /* <DEDUP_REMOVED lines=23> */
.L_x_10852:
[----:B------:R-:W-:-:S11]  /*0ce0*/  UISETP.NE.AND UP0, UPT, UR5, 0x1, UPT ;  /* 0x000000010500788c */ /* 0x000fd6000bf05270 */
[----:B------:R-:W-:Y:S02]  /*0cf0*/  @UP0 ULDC.64 UR10, c[0x0][0x9e8] ;  /* 0x00027a00000a0ab9 */ /* 0x000fe40000000a00 */
[----:B------:R-:W-:-:S04]  /*0d00*/  UIMAD.WIDE.U32 UR8, UR4, UR10, URZ ;  /* 0x0000000a040872a5 */ /* 0x000fc8000f8e003f */
[----:B------:R-:W-:-:S12]  /*0d10*/  @UP0 USHF.R.U32.HI UR4, URZ, UR11, UR9 ;  /* 0x0000000b3f040299 */ /* 0x000fd80008011609 */
.L_x_10853:
[----:B------:R-:W-:-:S06]  /*0d20*/  UIMAD UR4, UR4, UR5, UR5 ;  /* 0x00000005040472a4 */ /* 0x000fcc000f8e0205 */
[----:B------:R-:W-:-:S07]  /*0d30*/  VIMNMX R0, R0, UR4, PT ;  /* 0x0000000400007c48 */ /* 0x000fce000bfe0100 */
.L_x_10851:
[----:B------:R-:W-:Y:S01]  /*0d40*/  R2UR UR4, R144 ;  /* 0x00000000900472ca */ /* 0x000fe200000e0000 */
[-C--:B------:R-:W-:Y:S02]  /*0d50*/  IMAD R18, R16, R7.reuse, -R5 ;  /* 0x0000000710127224 */ /* 0x080fe400078e0a05 */
        /* <DEDUP_REMOVED lines=32> */
.L_x_10855:
[----:B------:R-:W-:-:S11]  /*0f60*/  UISETP.NE.AND UP0, UPT, UR5, 0x1, UPT ;  /* 0x000000010500788c */ /* 0x000fd6000bf05270 */
[----:B------:R-:W-:Y:S02]  /*0f70*/  @UP0 ULDC.64 UR10, c[0x0][0x9e8] ;  /* 0x00027a00000a0ab9 */ /* 0x000fe40000000a00 */
[----:B------:R-:W-:-:S04]  /*0f80*/  UIMAD.WIDE.U32 UR8, UR4, UR10, URZ ;  /* 0x0000000a040872a5 */ /* 0x000fc8000f8e003f */
[----:B------:R-:W-:-:S12]  /*0f90*/  @UP0 USHF.R.U32.HI UR4, URZ, UR11, UR9 ;  /* 0x0000000b3f040299 */ /* 0x000fd80008011609 */
.L_x_10856:
[----:B------:R-:W-:-:S04]  /*0fa0*/  UIMAD UR4, UR4, UR5, URZ ;  /* 0x00000005040472a4 */ /* 0x000fc8000f8e023f */
[----:B------:R-:W-:-:S04]  /*0fb0*/  UISETP.LT.AND UP0, UPT, UR7, UR4, UPT ;  /* 0x000000040700728c */ /* 0x000fc8000bf01270 */
[----:B------:R-:W-:-:S12]  /*0fc0*/  USEL UR7, UR7, UR4, !UP0 ;  /* 0x0000000407077287 */ /* 0x000fd8000c000000 */
.L_x_10854:
        /* <DEDUP_REMOVED lines=47> */
.L_x_10857:
        /* <DEDUP_REMOVED lines=46> */
[----:B------:R-:W-:Y:S02]  /*15a0*/  ULEA UR4, UR5, UR38, 0xc ;  /* 0x0000002605047291 */ /* 0x000fe4000f8e603f */
[----:B------:R-:W-:Y:S02]  /*15b0*/  ULEA UR5, UR5, UR6, 0xd ;  /* 0x0000000605057291 */ /* 0x000fe4000f8e683f */
[----:B------:R-:W-:Y:S02]  /*15c0*/  UIADD3 UR4, UR4, 0xc400, URZ ;  /* 0x0000c40004047890 */ /* 0x000fe4000fffe03f */
[----:B------:R-:W-:Y:S02]  /*15d0*/  USHF.R.U32.HI UR5, URZ, 0x4, UR5 ;  /* 0x000000043f057899 */ /* 0x000fe40008011605 */
[----:B------:R-:W-:Y:S02]  /*15e0*/  USHF.R.U32.HI UR4, URZ, 0x4, UR4 ;  /* 0x000000043f047899 */ /* 0x000fe40008011604 */
[----:B------:R-:W-:-:S02]  /*15f0*/  ULOP3.LUT UR5, UR5, 0x3fff, URZ, 0xc0, !UPT ;  /* 0x00003fff05057892 */ /* 0x000fc4000f8ec03f */
[----:B------:R-:W-:-:S04]  /*1600*/  ULOP3.LUT UR41, UR4, 0x3fff, URZ, 0xc0, !UPT ;  /* 0x00003fff04297892 */ /* 0x000fc8000f8ec03f */
[----:B------:R-:W-:Y:S01]  /*1610*/  IMAD.U32 R145, RZ, RZ, UR5 ;  /* 0x00000005ff917e24 */ /* 0x000fe2000f8e00ff */
[----:B------:R-:W-:Y:S07]  /*1620*/  @!P0 BRA `(.L_x_10859) ;  /* 0x0000000000408947 */ /* 0x000fee0003800000 */
        /* <DEDUP_REMOVED lines=16> */
.L_x_10859:
[----:B------:R-:W-:-:S04]  /*1730*/  SHF.L.U32 R0, RZ, 0x1f, RZ ;  /* 0x0000001fff007819 */ /* 0x000fc800000006ff */
[----:B------:R-:W0:Y:S02]  /*1740*/  SYNCS.PHASECHK.TRANS64.TRYWAIT P0, [UR38+0x2d800], R0 ;  /* 0x02d80000ff0075a7 */ /* 0x000e240008000166 */
[----:B0-----:R-:W-:Y:S05]  /*1750*/  @!P0 BRA `(.L_x_10860) ;  /* 0x0000011c00548947 */ /* 0x001fea0003800000 */
.L_x_10993:
[----:B------:R-:W2:Y:S02]  /*1760*/  LDL R2, [R1+0xc] ;  /* 0x00000c0001027983 */ /* 0x000ea40000100800 */
[----:B--2---:R-:W-:-:S13]  /*1770*/  R2UR UR4, R2 ;  /* 0x00000000020472ca */ /* 0x004fda00000e0000 */
[----:B------:R-:W-:-:S06]  /*1780*/  ULOP3.LUT UR4, UR4, 0x1, URZ, 0xfc, !UPT ;  /* 0x0000000104047892 */ /* 0x000fcc000f8efc3f */
[----:B------:R-:W-:-:S05]  /*1790*/  IMAD.U32 R2, RZ, RZ, UR4 ;  /* 0x00000004ff027e24 */ /* 0x000fca000f8e00ff */
[----:B------:R-:W-:-:S13]  /*17a0*/  ISETP.NE.AND P0, PT, R2, 0x3, PT ;  /* 0x000000030200780c */ /* 0x000fda0003f05270 */
[----:B------:R-:W-:Y:S05]  /*17b0*/  @!P0 BRA `(.L_x_10861) ;  /* 0x0000000000048947 */ /* 0x000fea0003800000 */
[----:B------:R-:W-:Y:S01]  /*17c0*/  BPT.TRAP 0x1 ;  /* 0x000000040000795c */ /* 0x000fe20000300000 */
.L_x_10861:
[----:B------:R1:W2:Y:S01]  /*17d0*/  SYNCS.PHASECHK.TRANS64.TRYWAIT P1, [UR38+0x2d830], R0 ;  /* 0x02d83000ff0075a7 */ /* 0x0002a20008020166 */
[----:B------:R-:W-:Y:S05]  /*17e0*/  @!P0 BRA `(.L_x_10862) ;  /* 0x0000000000048947 */ /* 0x000fea0003800000 */
[----:B------:R-:W-:Y:S01]  /*17f0*/  BPT.TRAP 0x1 ;  /* 0x000000040000795c */ /* 0x000fe20000300000 */
.L_x_10862:
[----:B------:R-:W-:-:S05]  /*1800*/  IMAD.U32 R8, RZ, RZ, UR41 ;  /* 0x00000029ff087e24 */ /* 0x000fca000f8e00ff */
[----:B------:R-:W-:Y:S01]  /*1810*/  LOP3.LUT R8, R8, 0x10000, RZ, 0xfc, !PT ;  /* 0x0001000008087812 */ /* 0x000fe200078efcff */
[----:B--2---:R-:W-:Y:S06]  /*1820*/  @P1 BRA `(.L_x_10863) ;  /* 0x0000000000081947 */ /* 0x004fec0003800000 */
[----:B------:R-:W2:Y:S02]  /*1830*/  SYNCS.PHASECHK.TRANS64.TRYWAIT P1, [UR38+0x2d830], R0 ;  /* 0x02d83000ff0075a7 */ /* 0x000ea40008020166 */
[----:B--2---:R-:W-:Y:S05]  /*1840*/  @!P1 BRA `(.L_x_10864) ;  /* 0x0000011c00309947 */ /* 0x004fea0003800000 */
.L_x_10863:
[----:B------:R-:W-:Y:S05]  /*1850*/  WARPSYNC.ALL ;  /* 0x0000000000007948 */ /* 0x000fea0003800000 */
[----:B------:R-:W-:Y:S01]  /*1860*/  IMAD.MOV.U32 R9, RZ, RZ, -0x7fffffe0 ;  /* 0x80000020ff097424 */ /* 0x000fe200078e00ff */
        /* <DEDUP_REMOVED lines=9> */
[----:B------:R-:W-:Y:S01]  /*1900*/  UMOV UR15, 0x80000020 ;  /* 0x80000020000f7882 */ /* 0x000fe20000000000 */
[----:B------:R-:W-:-:S02]  /*1910*/  UMOV UR17, 0x80000020 ;  /* 0x8000002000117882 */ /* 0x000fc40000000000 */
[----:B------:R-:W-:Y:S01]  /*1920*/  ULOP3.LUT UR7, UR4, 0x10000, URZ, 0xfc, !UPT ;  /* 0x0001000004077892 */ /* 0x000fe2000f8efc3f */
[----:B------:R-:W-:Y:S01]  /*1930*/  UMOV UR19, 0x80000020 ;  /* 0x8000002000137882 */ /* 0x000fe20000000000 */
[----:B------:R-:W-:Y:S02]  /*1940*/  UMOV UR21, 0x80000020 ;  /* 0x8000002000157882 */ /* 0x000fe40000000000 */
[----:B------:R-:W-:Y:S02]  /*1950*/  UIADD3 UR14, UR7, 0x200, URZ ;  /* 0x00000200070e7890 */ /* 0x000fe4000fffe03f */
[----:B------:R-:W-:Y:S01]  /*1960*/  UIADD3 UR12, UR24, 0x300, URZ ;  /* 0x00000300180c7890 */ /* 0x000fe2000fffe03f */
[----:B------:R-:W-:Y:S01]  /*1970*/  UMOV UR10, UR7 ;  /* 0x00000007000a7c82 */ /* 0x000fe20008000000 */
[----:B------:R-:W-:Y:S01]  /*1980*/  UIADD3 UR16, UR24, 0x302, URZ ;  /* 0x0000030218107890 */ /* 0x000fe2000fffe03f */
[----:B------:R-:W-:Y:S01]  /*1990*/  HGMMA.64x128x16.F32.BF16 R24, gdesc[UR8], RZ, !UPT, gsb0 ;  /* 0x01e00000081879f0 */ /* 0x000fe2000c0018ff */
[----:B------:R-:W-:-:S02]  /*19a0*/  UIADD3 UR8, UR24, 0x2, URZ ;  /* 0x0000000218087890 */ /* 0x000fc4000fffe03f */
[----:B------:R-:W-:Y:S01]  /*19b0*/  UIADD3 UR10, UR7, 0x2, URZ ;  /* 0x00000002070a7890 */ /* 0x000fe2000fffe03f */
[----:B------:R-:W-:Y:S01]  /*19c0*/  UMOV UR9, 0x80000020 ;  /* 0x8000002000097882 */ /* 0x000fe20000000000 */
[----:B------:R-:W-:Y:S01]  /*19d0*/  UMOV UR11, 0x80000020 ;  /* 0x80000020000b7882 */ /* 0x000fe20000000000 */
        /* <DEDUP_REMOVED lines=26> */
.L_x_10865:
[----:B01----:R-:W-:Y:S01]  /*1b80*/  LOP3.LUT R0, R23, 0xffffff80, RZ, 0xc0, !PT ;  /* 0xffffff8017007812 */ /* 0x003fe200078ec0ff */
[----:B------:R-:W-:Y:S01]  /*1b90*/  IMAD.HI R5, R88, 0x55555556, RZ ;  /* 0x5555555658057827 */ /* 0x000fe200078e02ff */
[----:B------:R-:W-:Y:S01]  /*1ba0*/  R2UR UR4, R144 ;  /* 0x00000000900472ca */ /* 0x000fe200000e0000 */
[----:B------:R-:W0:Y:S01]  /*1bb0*/  S2UR UR6, SR_CgaCtaId ;  /* 0x00000000000679c3 */ /* 0x000e220000008800 */
[----:B------:R-:W-:Y:S01]  /*1bc0*/  LEA.HI R4, R22, R19, RZ, 0x2 ;  /* 0x0000001316047211 */ /* 0x000fe200078f10ff */
[----:B------:R-:W-:Y:S01]  /*1bd0*/  IMAD.IADD R0, R19, 0x1, -R0 ;  /* 0x0000000113007824 */ /* 0x000fe200078e0a00 */
[----:B------:R-:W-:Y:S01]  /*1be0*/  LEA.HI R5, R5, R5, RZ, 0x1 ;  /* 0x0000000505057211 */ /* 0x000fe200078f08ff */
[----:B------:R-:W-:Y:S01]  /*1bf0*/  UISETP.NE.AND UP0, UPT, UR39, URZ, UPT ;  /* 0x0000003f2700728c */ /* 0x000fe2000bf05270 */
[----:B------:R-:W-:Y:S01]  /*1c00*/  LOP3.LUT R10, R4, 0xfffffffc, RZ, 0xc0, !PT ;  /* 0xfffffffc040a7812 */ /* 0x000fe200078ec0ff */
[----:B------:R-:W-:Y:S01]  /*1c10*/  ULDC UR35, c[0x0][0x2f0] ;  /* 0x0000bc0000237ab9 */ /* 0x000fe20000000800 */
[----:B------:R-:W-:Y:S01]  /*1c20*/  SHF.R.S32.HI R3, RZ, 0x1f, R0 ;  /* 0x0000001fff037819 */ /* 0x000fe20000011400 */
[----:B------:R-:W-:Y:S01]  /*1c30*/  IMAD R5, R5, -0x3, R88 ;  /* 0xfffffffd05057824 */ /* 0x000fe200078e0258 */
[----:B------:R-:W-:Y:S01]  /*1c40*/  LEA R14, R17, 0xffffff80, 0x7 ;  /* 0xffffff80110e7811 */ /* 0x000fe200078e38ff */
[----:B------:R-:W-:Y:S01]  /*1c50*/  IMAD.IADD R10, R19, 0x1, -R10 ;  /* 0x00000001130a7824 */ /* 0x000fe200078e0a0a */
[CC--:B------:R-:W-:Y:S01]  /*1c60*/  LEA.HI R2, R3.reuse, R0.reuse, RZ, 0x2 ;  /* 0x0000000003027211 */ /* 0x0c0fe200078f10ff */
[----:B------:R-:W-:Y:S01]  /*1c70*/  UISETP.NE.AND UP1, UPT, UR4, URZ, UPT ;  /* 0x0000003f0400728c */ /* 0x000fe2000bf25270 */
[----:B------:R-:W-:-:S02]  /*1c80*/  LEA.HI R4, R3, R0, RZ, 0x5 ;  /* 0x0000000003047211 */ /* 0x000fc400078f28ff */
[--C-:B------:R-:W-:Y:S02]  /*1c90*/  SHF.R.S32.HI R3, RZ, 0x2, R2.reuse ;  /* 0x00000002ff037819 */ /* 0x100fe40000011402 */
[----:B------:R-:W-:Y:S02]  /*1ca0*/  SHF.R.S32.HI R6, RZ, 0x1f, R2 ;  /* 0x0000001fff067819 */ /* 0x000fe40000011402 */
[----:B------:R-:W-:Y:S02]  /*1cb0*/  SHF.R.S32.HI R4, RZ, 0x5, R4 ;  /* 0x00000005ff047819 */ /* 0x000fe40000011404 */
[----:B------:R-:W-:Y:S02]  /*1cc0*/  LEA.HI R6, R6, R3, RZ, 0x3 ;  /* 0x0000000306067211 */ /* 0x000fe400078f18ff */
[----:B------:R-:W-:Y:S01]  /*1cd0*/  LEA.HI R7, R10, R10, RZ, 0x1 ;  /* 0x0000000a0a077211 */ /* 0x000fe200078f08ff */
[----:B------:R-:W-:Y:S01]  /*1ce0*/  @UP1 ULDC UR4, c[0x0][0x44c] ;  /* 0x0001130000041ab9 */ /* 0x000fe20000000800 */
[----:B------:R-:W-:Y:S01]  /*1cf0*/  LEA R4, R4, UR40, 0x4 ;  /* 0x0000002804047c11 */ /* 0x000fe2000f8e20ff */
[----:B------:R-:W-:Y:S01]  /*1d00*/  @UP1 ULDC UR5, c[0x0][0x450] ;  /* 0x0001140000051ab9 */ /* 0x000fe20000000800 */
[----:B------:R-:W-:-:S02]  /*1d10*/  LOP3.LUT R6, R6, 0xfffffff8, RZ, 0xc0, !PT ;  /* 0xfffffff806067812 */ /* 0x000fc400078ec0ff */
[----:B------:R-:W-:Y:S02]  /*1d20*/  LOP3.LUT R7, R7, 0x1ffffffe, RZ, 0xc0, !PT ;  /* 0x1ffffffe07077812 */ /* 0x000fe400078ec0ff */
[----:B------:R-:W-:Y:S02]  /*1d30*/  IADD3 R4, R4, R3, -R6 ;  /* 0x0000000304047210 */ /* 0x000fe40007ffe806 */
[----:B------:R-:W-:Y:S01]  /*1d40*/  PLOP3.LUT P1, PT, PT, PT, UP1, 0x80, 0x0 ;  /* 0x000000000000781c */ /* 0x000fe20003f2f018 */
[----:B------:R-:W-:Y:S01]  /*1d50*/  IMAD.IADD R7, R10, 0x1, -R7 ;  /* 0x000000010a077824 */ /* 0x000fe200078e0a07 */
[----:B------:R-:W-:Y:S01]  /*1d60*/  PLOP3.LUT P2, PT, PT, PT, UP1, 0x80, 0x0 ;  /* 0x000000000000781c */ /* 0x000fe20003f4f018 */
[----:B------:R-:W-:Y:S01]  /*1d70*/  IMAD R4, R5, 0x40, R4 ;  /* 0x0000004005047824 */ /* 0x000fe200078e0204 */
[----:B------:R-:W-:-:S03]  /*1d80*/  LOP3.LUT R5, R2, 0x7ffffffc, RZ, 0xc0, !PT ;  /* 0x7ffffffc02057812 */ /* 0x000fc600078ec0ff */
[----:B------:R-:W-:Y:S02]  /*1d90*/  IMAD R11, R7, 0x8, R4 ;  /* 0x00000008070b7824 */ /* 0x000fe400078e0204 */
[----:B------:R-:W-:Y:S02]  /*1da0*/  IMAD.MOV.U32 R4, RZ, RZ, -0x80 ;  /* 0xffffff80ff047424 */ /* 0x000fe400078e00ff */
[----:B------:R-:W-:Y:S02]  /*1db0*/  IMAD.MOV.U32 R12, RZ, RZ, R11 ;  /* 0x000000ffff0c7224 */ /* 0x000fe400078e000b */
[----:B------:R-:W-:Y:S01]  /*1dc0*/  @P1 IMAD.HI.U32 R3, R11, UR4, RZ ;  /* 0x000000040b031c27 */ /* 0x000fe2000f8e00ff */
[----:B------:R-:W-:Y:S01]  /*1dd0*/  UIADD3 UR4, UR38, 0x2d840, URZ ;  /* 0x0002d84026047890 */ /* 0x000fe2000fffe03f */
[----:B------:R-:W-:Y:S02]  /*1de0*/  PLOP3.LUT P1, PT, PT, PT, UP0, 0x40, 0x0 ;  /* 0x000000000000781c */ /* 0x000fe40003f2e808 */
[----:B------:R-:W-:Y:S01]  /*1df0*/  IMAD.IADD R10, R0, 0x1, -R5 ;  /* 0x00000001000a7824 */ /* 0x000fe200078e0a05 */
[----:B------:R-:W-:Y:S01]  /*1e00*/  @P2 SHF.R.U32.HI R12, RZ, UR5, R3 ;  /* 0x00000005ff0c2c19 */ /* 0x000fe20008011603 */
[----:B------:R-:W-:Y:S01]  /*1e10*/  IMAD R3, R17, R4, 0x80 ;  /* 0x0000008011037424 */ /* 0x000fe200078e0204 */
[----:B0-----:R-:W-:Y:S01]  /*1e20*/  UPRMT UR4, UR6, 0x654, UR4 ;  /* 0x0000065406047896 */ /* 0x001fe20008000004 */
[----:B------:R-:W-:-:S02]  /*1e30*/  ULDC UR5, c[0x0][0x288] ;  /* 0x0000a20000057ab9 */ /* 0x000fc40000000800 */
[----:B------:R-:W0:Y:S01]  /*1e40*/  SHFL.IDX PT, R4, R12, RZ, 0x1c1f ;  /* 0x001c1fff0c047589 */ /* 0x000e2200000e0000 */
[----:B------:R-:W-:Y:S01]  /*1e50*/  VIADD R5, R3, 0x1 ;  /* 0x0000000103057836 */ /* 0x000fe20000000000 */
[----:B------:R-:W-:Y:S01]  /*1e60*/  ULDC UR6, c[0x0][0x9e0] ;  /* 0x0002780000067ab9 */ /* 0x000fe20000000800 */
[----:B------:R-:W-:Y:S02]  /*1e70*/  IMAD.U32 R7, RZ, RZ, UR5 ;  /* 0x00000005ff077e24 */ /* 0x000fe4000f8e00ff */
[----:B------:R-:W-:Y:S01]  /*1e80*/  IMAD R5, R10, -0x2, R5 ;  /* 0xfffffffe0a057824 */ /* 0x000fe200078e0205 */
[----:B------:R-:W-:Y:S01]  /*1e90*/  SYNCS.ARRIVE.TRANS64.RED.A1T0 RZ, [UR4], RZ ;  /* 0x000000ffffff79a7 */ /* 0x000fe20008100404 */
[----:B------:R-:W-:Y:S02]  /*1ea0*/  ULDC UR4, c[0x0][0x9dc] ;  /* 0x0002770000047ab9 */ /* 0x000fe40000000800 */
[C---:B------:R-:W-:Y:S01]  /*1eb0*/  IMAD R0, R16.reuse, UR35, R5 ;  /* 0x0000002310007c24 */ /* 0x040fe2000f8e0205 */
[----:B------:R-:W-:Y:S01]  /*1ec0*/  ULOP3.LUT UR10, URZ, UR4, URZ, 0x33, !UPT ;  /* 0x000000043f0a7292 */ /* 0x000fe2000f8e333f */
[----:B------:R-:W-:-:S02]  /*1ed0*/  IMAD R5, R16, UR35, R3 ;  /* 0x0000002310057c24 */ /* 0x000fc4000f8e0203 */
[----:B------:R-:W-:Y:S02]  /*1ee0*/  IMAD.IADD R0, R0, 0x1, -R7 ;  /* 0x0000000100007824 */ /* 0x000fe400078e0a07 */
[----:B------:R-:W-:Y:S02]  /*1ef0*/  IMAD R6, R10, -0x2, R5 ;  /* 0xfffffffe0a067824 */ /* 0x000fe400078e0205 */
[C---:B------:R-:W-:Y:S02]  /*1f00*/  VIADD R13, R0.reuse, UR6 ;  /* 0x00000006000d7c36 */ /* 0x040fe40008000000 */
[----:B------:R-:W-:Y:S02]  /*1f10*/  VIADD R15, R0, UR10 ;  /* 0x0000000a000f7c36 */ /* 0x000fe40008000000 */
[----:B------:R-:W-:Y:S01]  /*1f20*/  IMAD.U32 R146, RZ, RZ, UR10 ;  /* 0x0000000aff927e24 */ /* 0x000fe2000f8e00ff */
        /* <DEDUP_REMOVED lines=17> */
.L_x_10868:
[----:B------:R-:W-:Y:S02]  /*2040*/  ULDC UR4, c[0x0][0x9e4] ;  /* 0x0002790000047ab9 */ /* 0x000fe40000000800 */
[----:B------:R-:W-:-:S05]  /*2050*/  IMAD.U32 R20, RZ, RZ, UR4 ;  /* 0x00000004ff147e24 */ /* 0x000fca000f8e00ff */
[----:B------:R-:W-:-:S13]  /*2060*/  ISETP.NE.AND P1, PT, R20, 0x1, PT ;  /* 0x000000011400780c */ /* 0x000fda0003f25270 */
[----:B------:R-:W0:Y:S02]  /*2070*/  @P1 LDC.64 R88, c[0x0][0x9e8] ;  /* 0x00027a00ff581b82 */ /* 0x000e240000000a00 */
[----:B0-----:R-:W-:-:S05]  /*2080*/  @P1 IMAD.HI.U32 R4, R5, R88, RZ ;  /* 0x0000005805041227 */ /* 0x001fca00078e00ff */
[----:B------:R-:W-:-:S07]  /*2090*/  @P1 SHF.R.U32.HI R5, RZ, R89, R4 ;  /* 0x00000059ff051219 */ /* 0x000fce0000011604 */
.L_x_10869:
[----:B------:R-:W-:Y:S05]  /*20a0*/  BSYNC B0 ;  /* 0x0000000000007941 */ /* 0x000fea0003800000 */
.L_x_10867:
[----:B------:R-:W-:-:S04]  /*20b0*/  IMAD R5, R5, R20, -R14 ;  /* 0x0000001405057224 */ /* 0x000fc800078e0a0e */
[----:B------:R-:W-:-:S05]  /*20c0*/  IMAD R5, R10, -0x2, R5 ;  /* 0xfffffffe0a057824 */ /* 0x000fca00078e0205 */
[----:B------:R-:W-:Y:S02]  /*20d0*/  VIADDMNMX R0, R5, R20, R0, PT ;  /* 0x0000001405007246 */ /* 0x000fe40003800100 */
[----:B------:R-:W-:-:S07]  /*20e0*/  VIMNMX R2, R2, R5, !PT ;  /* 0x0000000502027248 */ /* 0x000fce0007fe0100 */
.L_x_10866:
[----:B------:R-:W0:Y:S01]  /*20f0*/  SHFL.IDX PT, R12, R12, 0x1, 0x1c1f ;  /* 0x003c1f000c0c7f89 */ /* 0x000e2200000e0000 */
[----:B------:R-:W-:-:S06]  /*2100*/  UISETP.NE.AND UP0, UPT, UR39, URZ, UPT ;  /* 0x0000003f2700728c */ /* 0x000fcc000bf05270 */
        /* <DEDUP_REMOVED lines=18> */
.L_x_10872:
[----:B------:R-:W-:Y:S02]  /*2230*/  ULDC UR4, c[0x0][0x9e4] ;  /* 0x0002790000047ab9 */ /* 0x000fe40000000800 */
[----:B------:R-:W-:-:S05]  /*2240*/  IMAD.U32 R13, RZ, RZ, UR4 ;  /* 0x00000004ff0d7e24 */ /* 0x000fca000f8e00ff */
[----:B------:R-:W-:-:S13]  /*2250*/  ISETP.NE.AND P1, PT, R13, 0x1, PT ;  /* 0x000000010d00780c */ /* 0x000fda0003f25270 */
[----:B------:R-:W0:Y:S02]  /*2260*/  @P1 LDC.64 R20, c[0x0][0x9e8] ;  /* 0x00027a00ff141b82 */ /* 0x000e240000000a00 */
[----:B0-----:R-:W-:-:S05]  /*2270*/  @P1 IMAD.HI.U32 R12, R5, R20, RZ ;  /* 0x00000014050c1227 */ /* 0x001fca00078e00ff */
[----:B------:R-:W-:-:S07]  /*2280*/  @P1 SHF.R.U32.HI R5, RZ, R21, R12 ;  /* 0x00000015ff051219 */ /* 0x000fce000001160c */
.L_x_10873:
[----:B------:R-:W-:Y:S05]  /*2290*/  BSYNC B0 ;  /* 0x0000000000007941 */ /* 0x000fea0003800000 */
.L_x_10871:
[----:B------:R-:W-:-:S04]  /*22a0*/  IMAD R5, R5, R13, -R14 ;  /* 0x0000000d05057224 */ /* 0x000fc800078e0a0e */
[----:B------:R-:W-:-:S05]  /*22b0*/  IMAD R5, R10, -0x2, R5 ;  /* 0xfffffffe0a057824 */ /* 0x000fca00078e0205 */
[----:B------:R-:W-:Y:S02]  /*22c0*/  VIADDMNMX R4, R5, R13, R4, PT ;  /* 0x0000000d05047246 */ /* 0x000fe40003800104 */
[----:B------:R-:W-:-:S07]  /*22d0*/  VIMNMX R6, R6, R5, !PT ;  /* 0x0000000506067248 */ /* 0x000fce0007fe0100 */
.L_x_10870:
[C---:B------:R-:W-:Y:S01]  /*22e0*/  ISETP.GE.AND P5, PT, R3.reuse, 0x2, PT ;  /* 0x000000020300780c */ /* 0x040fe20003fa6270 */
[----:B------:R-:W-:Y:S01]  /*22f0*/  ULDC UR11, c[0x0][0x988] ;  /* 0x00026200000b7ab9 */ /* 0x000fe20000000800 */
[C---:B------:R-:W-:Y:S01]  /*2300*/  ISETP.GE.AND P4, PT, R3.reuse, 0xa, PT ;  /* 0x0000000a0300780c */ /* 0x040fe20003f86270 */
[----:B------:R-:W-:Y:S01]  /*2310*/  UISETP.NE.AND UP0, UPT, UR39, URZ, UPT ;  /* 0x0000003f2700728c */ /* 0x000fe2000bf05270 */
[----:B------:R-:W-:Y:S02]  /*2320*/  ISETP.GT.AND P1, PT, R2, 0x1, !P5 ;  /* 0x000000010200780c */ /* 0x000fe40006f24270 */
[----:B------:R-:W-:Y:S02]  /*2330*/  P2R R12, PR, RZ, 0x1 ;  /* 0x00000001ff0c7803 */ /* 0x000fe40000000000 */
[----:B------:R-:W-:Y:S02]  /*2340*/  ISETP.LT.OR P1, PT, R0, 0x2, P1 ;  /* 0x000000020000780c */ /* 0x000fe40000f21670 */
[----:B------:R-:W-:-:S02]  /*2350*/  ISETP.GE.AND P0, PT, R3, 0x11, PT ;  /* 0x000000110300780c */ /* 0x000fc40003f06270 */
[----:B------:R-:W-:Y:S02]  /*2360*/  FSEL R25, R25, -INF , !P1 ;  /* 0xff80000019197808 */ /* 0x000fe40004800000 */
[----:B------:R-:W-:Y:S02]  /*2370*/  ISETP.GT.AND P1, PT, R2, 0x9, !P4 ;  /* 0x000000090200780c */ /* 0x000fe40006724270 */
[----:B------:R-:W-:Y:S02]  /*2380*/  ISETP.GE.AND P2, PT, R3, 0x1, PT ;  /* 0x000000010300780c */ /* 0x000fe40003f46270 */
[----:B------:R-:W-:Y:S02]  /*2390*/  ISETP.LT.OR P1, PT, R0, 0xa, P1 ;  /* 0x0000000a0000780c */ /* 0x000fe40000f21670 */
[----:B------:R-:W-:Y:S02]  /*23a0*/  ISETP.GT.AND P3, PT, R2, RZ, !P2 ;  /* 0x000000ff0200720c */ /* 0x000fe40005764270 */
[----:B------:R-:W-:-:S02]  /*23b0*/  FSEL R29, R29, -INF , !P1 ;  /* 0xff8000001d1d7808 */ /* 0x000fc40004800000 */
[----:B------:R-:W-:Y:S02]  /*23c0*/  ISETP.GT.AND P1, PT, R2, 0x10, !P0 ;  /* 0x000000100200780c */ /* 0x000fe40004724270 */
[C---:B------:R-:W-:Y:S02]  /*23d0*/  ISETP.GE.AND P0, PT, R3.reuse, 0x12, PT ;  /* 0x000000120300780c */ /* 0x040fe40003f06270 */
[----:B------:R-:W-:Y:S02]  /*23e0*/  ISETP.LT.OR P1, PT, R0, 0x11, P1 ;  /* 0x000000110000780c */ /* 0x000fe40000f21670 */
[----:B------:R-:W-:Y:S02]  /*23f0*/  ISETP.GE.AND P4, PT, R3, 0x4a, PT ;  /* 0x0000004a0300780c */ /* 0x000fe40003f86270 */
[----:B------:R-:W-:Y:S02]  /*2400*/  FSEL R32, R32, -INF , !P1 ;  /* 0xff80000020207808 */ /* 0x000fe40004800000 */
[----:B------:R-:W-:-:S02]  /*2410*/  ISETP.GT.AND P1, PT, R2, 0x11, !P0 ;  /* 0x000000110200780c */ /* 0x000fc40004724270 */
[----:B------:R-:W-:Y:S02]  /*2420*/  ISETP.GE.AND P0, PT, R3, 0x19, PT ;  /* 0x000000190300780c */ /* 0x000fe40003f06270 */
[C---:B------:R-:W-:Y:S02]  /*2430*/  ISETP.LT.OR P1, PT, R0.reuse, 0x12, P1 ;  /* 0x000000120000780c */ /* 0x040fe40000f21670 */
[----:B------:R-:W-:Y:S02]  /*2440*/  ISETP.LT.OR P3, PT, R0, 0x1, P3 ;  /* 0x000000010000780c */ /* 0x000fe40001f61670 */
[----:B------:R-:W-:Y:S02]  /*2450*/  FSEL R33, R33, -INF , !P1 ;  /* 0xff80000021217808 */ /* 0x000fe40004800000 */
[----:B------:R-:W-:Y:S02]  /*2460*/  ISETP.GT.AND P1, PT, R2, 0x18, !P0 ;  /* 0x000000180200780c */ /* 0x000fe40004724270 */
[----:B------:R-:W-:-:S02]  /*2470*/  ISETP.GE.AND P0, PT, R3, 0x1a, PT ;  /* 0x0000001a0300780c */ /* 0x000fc40003f06270 */
[----:B------:R-:W-:Y:S02]  /*2480*/  ISETP.LT.OR P1, PT, R0, 0x19, P1 ;  /* 0x000000190000780c */ /* 0x000fe40000f21670 */
[C---:B------:R-:W-:Y:S02]  /*2490*/  ISETP.GE.AND P6, PT, R3.reuse, 0x9, PT ;  /* 0x000000090300780c */ /* 0x040fe40003fc6270 */
[----:B------:R-:W-:Y:S02]  /*24a0*/  FSEL R36, R36, -INF , !P1 ;  /* 0xff80000024247808 */ /* 0x000fe40004800000 */
[----:B------:R-:W-:Y:S02]  /*24b0*/  ISETP.GT.AND P1, PT, R2, 0x19, !P0 ;  /* 0x000000190200780c */ /* 0x000fe40004724270 */
[----:B------:R-:W-:Y:S02]  /*24c0*/  ISETP.GE.AND P0, PT, R3, 0x21, PT ;  /* 0x000000210300780c */ /* 0x000fe40003f06270 */
[----:B------:R-:W-:-:S02]  /*24d0*/  ISETP.LT.OR P1, PT, R0, 0x1a, P1 ;  /* 0x0000001a0000780c */ /* 0x000fc40000f21670 */
[----:B------:R-:W-:Y:S02]  /*24e0*/  FSEL R24, R24, -INF , !P3 ;  /* 0xff80000018187808 */ /* 0x000fe40005800000 */
[----:B------:R-:W-:Y:S02]  /*24f0*/  FSEL R37, R37, -INF , !P1 ;  /* 0xff80000025257808 */ /* 0x000fe40004800000 */
[----:B------:R-:W-:Y:S02]  /*2500*/  ISETP.GT.AND P1, PT, R2, 0x20, !P0 ;  /* 0x000000200200780c */ /* 0x000fe40004724270 */
[----:B------:R-:W-:Y:S02]  /*2510*/  ISETP.GE.AND P0, PT, R3, 0x22, PT ;  /* 0x000000220300780c */ /* 0x000fe40003f06270 */
[----:B------:R-:W-:Y:S02]  /*2520*/  ISETP.LT.OR P1, PT, R0, 0x21, P1 ;  /* 0x000000210000780c */ /* 0x000fe40000f21670 */
[----:B------:R-:W-:-:S02]  /*2530*/  ISETP.GT.AND P3, PT, R2, 0x8, !P6 ;  /* 0x000000080200780c */ /* 0x000fc40007764270 */
[----:B------:R-:W-:Y:S02]  /*2540*/  FSEL R40, R40, -INF , !P1 ;  /* 0xff80000028287808 */ /* 0x000fe40004800000 */
[----:B------:R-:W-:Y:S02]  /*2550*/  ISETP.GT.AND P1, PT, R2, 0x21, !P0 ;  /* 0x000000210200780c */ /* 0x000fe40004724270 */
[----:B------:R-:W-:Y:S02]  /*2560*/  ISETP.GE.AND P0, PT, R3, 0x29, PT ;  /* 0x000000290300780c */ /* 0x000fe40003f06270 */
[C---:B------:R-:W-:Y:S02]  /*2570*/  ISETP.LT.OR P1, PT, R0.reuse, 0x22, P1 ;  /* 0x000000220000780c */ /* 0x040fe40000f21670 */
[----:B------:R-:W-:Y:S02]  /*2580*/  ISETP.LT.OR P3, PT, R0, 0x9, P3 ;  /* 0x000000090000780c */ /* 0x000fe40001f61670 */
[----:B------:R-:W-:-:S02]  /*2590*/  FSEL R41, R41, -INF , !P1 ;  /* 0xff80000029297808 */ /* 0x000fc40004800000 */
[----:B------:R-:W-:Y:S02]  /*25a0*/  ISETP.GT.AND P1, PT, R2, 0x28, !P0 ;  /* 0x000000280200780c */ /* 0x000fe40004724270 */
[----:B------:R-:W-:Y:S02]  /*25b0*/  ISETP.GE.AND P0, PT, R3, 0x2a, PT ;  /* 0x0000002a0300780c */ /* 0x000fe40003f06270 */
[----:B------:R-:W-:Y:S02]  /*25c0*/  ISETP.LT.OR P1, PT, R0, 0x29, P1 ;  /* 0x000000290000780c */ /* 0x000fe40000f21670 */
[----:B------:R-:W-:Y:S02]  /*25d0*/  FSEL R28, R28, -INF , !P3 ;  /* 0xff8000001c1c7808 */ /* 0x000fe40005800000 */
[----:B------:R-:W-:Y:S02]  /*25e0*/  FSEL R44, R44, -INF , !P1 ;  /* 0xff8000002c2c7808 */ /* 0x000fe40004800000 */
[----:B------:R-:W-:-:S02]  /*25f0*/  ISETP.GT.AND P1, PT, R2, 0x29, !P0 ;  /* 0x000000290200780c */ /* 0x000fc40004724270 */
[----:B------:R-:W-:Y:S02]  /*2600*/  ISETP.GE.AND P0, PT, R3, 0x31, PT ;  /* 0x000000310300780c */ /* 0x000fe40003f06270 */
[----:B------:R-:W-:Y:S02]  /*2610*/  ISETP.LT.OR P1, PT, R0, 0x2a, P1 ;  /* 0x0000002a0000780c */ /* 0x000fe40000f21670 */
[----:B------:R-:W-:Y:S02]  /*2620*/  ISETP.GT.AND P2, PT, R6, RZ, !P2 ;  /* 0x000000ff0600720c */ /* 0x000fe40005744270 */
[----:B------:R-:W-:Y:S02]  /*2630*/  FSEL R45, R45, -INF , !P1 ;  /* 0xff8000002d2d7808 */ /* 0x000fe40004800000 */
[----:B------:R-:W-:Y:S02]  /*2640*/  ISETP.GT.AND P1, PT, R2, 0x30, !P0 ;  /* 0x000000300200780c */ /* 0x000fe40004724270 */
[----:B------:R-:W-:-:S02]  /*2650*/  ISETP.GE.AND P0, PT, R3, 0x32, PT ;  /* 0x000000320300780c */ /* 0x000fc40003f06270 */
[----:B------:R-:W-:Y:S02]  /*2660*/  ISETP.LT.OR P1, PT, R0, 0x31, P1 ;  /* 0x000000310000780c */ /* 0x000fe40000f21670 */
[----:B------:R-:W-:Y:S02]  /*2670*/  ISETP.LT.OR P2, PT, R4, 0x1, P2 ;  /* 0x000000010400780c */ /* 0x000fe40001741670 */
[----:B------:R-:W-:Y:S02]  /*2680*/  FSEL R48, R48, -INF , !P1 ;  /* 0xff80000030307808 */ /* 0x000fe40004800000 */
[----:B------:R-:W-:Y:S02]  /*2690*/  ISETP.GT.AND P1, PT, R2, 0x31, !P0 ;  /* 0x000000310200780c */ /* 0x000fe40004724270 */
[----:B------:R-:W-:Y:S02]  /*26a0*/  ISETP.GE.AND P0, PT, R3, 0x39, PT ;  /* 0x000000390300780c */ /* 0x000fe40003f06270 */
[----:B------:R-:W-:-:S02]  /*26b0*/  ISETP.LT.OR P1, PT, R0, 0x32, P1 ;  /* 0x000000320000780c */ /* 0x000fc40000f21670 */
[----:B------:R-:W-:Y:S02]  /*26c0*/  ISETP.GT.AND P5, PT, R6, 0x1, !P5 ;  /* 0x000000010600780c */ /* 0x000fe40006fa4270 */
[----:B------:R-:W-:Y:S02]  /*26d0*/  FSEL R49, R49, -INF , !P1 ;  /* 0xff80000031317808 */ /* 0x000fe40004800000 */
[----:B------:R-:W-:Y:S02]  /*26e0*/  ISETP.GT.AND P1, PT, R2, 0x38, !P0 ;  /* 0x000000380200780c */ /* 0x000fe40004724270 */
[----:B------:R-:W-:Y:S02]  /*26f0*/  ISETP.GE.AND P0, PT, R3, 0x3a, PT ;  /* 0x0000003a0300780c */ /* 0x000fe40003f06270 */
[----:B------:R-:W-:Y:S02]  /*2700*/  ISETP.LT.OR P1, PT, R0, 0x39, P1 ;  /* 0x000000390000780c */ /* 0x000fe40000f21670 */
[----:B------:R-:W-:-:S02]  /*2710*/  FSEL R21, R26, -INF , !P2 ;  /* 0xff8000001a157808 */ /* 0x000fc40005000000 */
[----:B------:R-:W-:Y:S02]  /*2720*/  FSEL R52, R52, -INF , !P1 ;  /* 0xff80000034347808 */ /* 0x000fe40004800000 */
[----:B------:R-:W-:Y:S02]  /*2730*/  ISETP.GT.AND P1, PT, R2, 0x39, !P0 ;  /* 0x000000390200780c */ /* 0x000fe40004724270 */
[----:B------:R-:W-:Y:S02]  /*2740*/  ISETP.GE.AND P0, PT, R3, 0x41, PT ;  /* 0x000000410300780c */ /* 0x000fe40003f06270 */
[----:B------:R-:W-:Y:S02]  /*2750*/  ISETP.LT.OR P1, PT, R0, 0x3a, P1 ;  /* 0x0000003a0000780c */ /* 0x000fe40000f21670 */
        /* <DEDUP_REMOVED lines=8> */
[C---:B------:R-:W-:Y:S02]  /*27e0*/  ISETP.GE.AND P0, PT, R3.reuse, 0x49, PT ;  /* 0x000000490300780c */ /* 0x040fe40003f06270 */
[----:B------:R-:W-:Y:S02]  /*27f0*/  ISETP.LT.OR P1, PT, R0, 0x42, P1 ;  /* 0x000000420000780c */ /* 0x000fe40000f21670 */
[----:B------:R-:W-:Y:S02]  /*2800*/  ISETP.GE.AND P5, PT, R3, 0xa, PT ;  /* 0x0000000a0300780c */ /* 0x000fe40003fa6270 */
[----:B------:R-:W-:Y:S02]  /*2810*/  FSEL R57, R57, -INF , !P1 ;  /* 0xff80000039397808 */ /* 0x000fe40004800000 */
[----:B------:R-:W-:Y:S02]  /*2820*/  ISETP.GT.AND P1, PT, R2, 0x48, !P0 ;  /* 0x000000480200780c */ /* 0x000fe40004724270 */
[----:B------:R-:W-:-:S02]  /*2830*/  ISETP.GE.AND P0, PT, R3, 0x59, PT ;  /* 0x000000590300780c */ /* 0x000fc40003f06270 */
[----:B------:R-:W-:Y:S02]  /*2840*/  ISETP.LT.OR P1, PT, R0, 0x49, P1 ;  /* 0x000000490000780c */ /* 0x000fe40000f21670 */
[----:B------:R-:W-:Y:S02]  /*2850*/  R2UR UR10, R18 ;  /* 0x00000000120a72ca */ /* 0x000fe400000e0000 */
[----:B------:R-:W-:Y:S02]  /*2860*/  FSEL R60, R60, -INF , !P1 ;  /* 0xff8000003c3c7808 */ /* 0x000fe40004800000 */
[----:B------:R-:W-:Y:S02]  /*2870*/  ISETP.GT.AND P1, PT, R2, 0x49, !P4 ;  /* 0x000000490200780c */ /* 0x000fe40006724270 */
[----:B------:R-:W-:Y:S02]  /*2880*/  ISETP.GT.AND P4, PT, R6, 0x49, !P4 ;  /* 0x000000490600780c */ /* 0x000fe40006784270 */
[----:B------:R-:W-:-:S02]  /*2890*/  ISETP.LT.OR P1, PT, R0, 0x4a, P1 ;  /* 0x0000004a0000780c */ /* 0x000fc40000f21670 */
[----:B------:R-:W-:Y:S02]  /*28a0*/  ISETP.LT.OR P4, PT, R4, 0x4a, P4 ;  /* 0x0000004a0400780c */ /* 0x000fe40002781670 */
[----:B------:R-:W-:Y:S02]  /*28b0*/  FSEL R61, R61, -INF , !P1 ;  /* 0xff8000003d3d7808 */ /* 0x000fe40004800000 */
[----:B------:R-:W-:Y:S02]  /*28c0*/  ISETP.GE.AND P1, PT, R3, 0x51, PT ;  /* 0x000000510300780c */ /* 0x000fe40003f26270 */
[----:B------:R-:W-:Y:S02]  /*28d0*/  FSEL R63, R63, -INF , !P4 ;  /* 0xff8000003f3f7808 */ /* 0x000fe40006000000 */
[----:B------:R-:W-:Y:S02]  /*28e0*/  ISETP.GT.AND P3, PT, R2, 0x50, !P1 ;  /* 0x000000500200780c */ /* 0x000fe40004f64270 */
[----:B------:R-:W-:-:S02]  /*28f0*/  ISETP.GT.AND P4, PT, R6, 0x58, !P0 ;  /* 0x000000580600780c */ /* 0x000fc40004784270 */
[----:B------:R-:W-:Y:S02]  /*2900*/  ISETP.LT.OR P3, PT, R0, 0x51, P3 ;  /* 0x000000510000780c */ /* 0x000fe40001f61670 */
[----:B------:R-:W-:Y:S02]  /*2910*/  ISETP.LT.OR P4, PT, R4, 0x59, P4 ;  /* 0x000000590400780c */ /* 0x000fe40002781670 */
[----:B------:R-:W-:Y:S02]  /*2920*/  FSEL R64, R64, -INF , !P3 ;  /* 0xff80000040407808 */ /* 0x000fe40005800000 */
[----:B------:R-:W-:Y:S02]  /*2930*/  ISETP.GE.AND P3, PT, R3, 0x52, PT ;  /* 0x000000520300780c */ /* 0x000fe40003f66270 */
[----:B------:R-:W-:Y:S02]  /*2940*/  FSEL R70, R70, -INF , !P4 ;  /* 0xff80000046467808 */ /* 0x000fe40006000000 */
[----:B------:R-:W-:-:S02]  /*2950*/  ISETP.GT.AND P6, PT, R2, 0x51, !P3 ;  /* 0x000000510200780c */ /* 0x000fc40005fc4270 */
[----:B------:R-:W-:Y:S02]  /*2960*/  R2UR UR4, R144 ;  /* 0x00000000900472ca */ /* 0x000fe400000e0000 */
[----:B------:R-:W-:-:S04]  /*2970*/  ISETP.LT.OR P6, PT, R0, 0x52, P6 ;  /* 0x000000520000780c */ /* 0x000fc800037c1670 */
[----:B------:R-:W-:Y:S02]  /*2980*/  FSEL R65, R65, -INF , !P6 ;  /* 0xff80000041417808 */ /* 0x000fe40007000000 */
[----:B------:R-:W-:Y:S02]  /*2990*/  ISETP.GT.AND P6, PT, R2, 0x58, !P0 ;  /* 0x000000580200780c */ /* 0x000fe400047c4270 */
[----:B------:R-:W-:Y:S02]  /*29a0*/  ISETP.GE.AND P0, PT, R3, 0x69, PT ;  /* 0x000000690300780c */ /* 0x000fe40003f06270 */
[----:B------:R-:W-:Y:S01]  /*29b0*/  ISETP.LT.OR P6, PT, R0, 0x59, P6 ;  /* 0x000000590000780c */ /* 0x000fe200037c1670 */
[----:B------:R-:W-:-:S03]  /*29c0*/  UISETP.NE.AND UP1, UPT, UR4, URZ, UPT ;  /* 0x0000003f0400728c */ /* 0x000fc6000bf25270 */
[----:B------:R-:W-:Y:S02]  /*29d0*/  FSEL R68, R68, -INF , !P6 ;  /* 0xff80000044447808 */ /* 0x000fe40007000000 */
[----:B------:R-:W-:-:S04]  /*29e0*/  ISETP.GE.AND P6, PT, R3, 0x5a, PT ;  /* 0x0000005a0300780c */ /* 0x000fc80003fc6270 */
[----:B------:R-:W-:Y:S02]  /*29f0*/  ISETP.GT.AND P6, PT, R2, 0x59, !P6 ;  /* 0x000000590200780c */ /* 0x000fe400077c4270 */
[----:B------:R-:W-:Y:S01]  /*2a00*/  @UP1 ULDC UR4, c[0x0][0x44c] ;  /* 0x0001130000041ab9 */ /* 0x000fe20000000800 */
[----:B------:R-:W-:Y:S01]  /*2a10*/  @UP1 ULDC UR14, c[0x0][0x450] ;  /* 0x00011400000e1ab9 */ /* 0x000fe20000000800 */
[----:B------:R-:W-:Y:S01]  /*2a20*/  ISETP.LT.OR P6, PT, R0, 0x5a, P6 ;  /* 0x0000005a0000780c */ /* 0x000fe200037c1670 */
[----:B------:R-:W-:-:S03]  /*2a30*/  UIMAD.WIDE.U32 UR4, UR40, UR4, URZ ;  /* 0x00000004280472a5 */ /* 0x000fc6000f8e003f */
[----:B------:R-:W-:Y:S01]  /*2a40*/  FSEL R69, R69, -INF , !P6 ;  /* 0xff80000045457808 */ /* 0x000fe20007000000 */
[----:B------:R-:W-:Y:S01]  /*2a50*/  @UP1 USHF.R.U32.HI UR40, URZ, UR14, UR5 ;  /* 0x0000000e3f281299 */ /* 0x000fe20008011605 */
[----:B------:R-:W-:-:S03]  /*2a60*/  ISETP.GE.AND P6, PT, R3, 0x61, PT ;  /* 0x000000610300780c */ /* 0x000fc60003fc6270 */
[----:B------:R-:W-:Y:S01]  /*2a70*/  UIADD3 UR40, UR10, UR40, URZ ;  /* 0x000000280a287290 */ /* 0x000fe2000fffe03f */
[----:B------:R-:W-:-:S03]  /*2a80*/  ISETP.GT.AND P6, PT, R2, 0x60, !P6 ;  /* 0x000000600200780c */ /* 0x000fc600077c4270 */
[----:B------:R-:W-:Y:S01]  /*2a90*/  UIADD3 UR6, UR40, UR6, URZ ;  /* 0x0000000628067290 */ /* 0x000fe2000fffe03f */
[----:B------:R-:W-:-:S04]  /*2aa0*/  ISETP.LT.OR P6, PT, R0, 0x61, P6 ;  /* 0x000000610000780c */ /* 0x000fc800037c1670 */
[----:B------:R-:W-:Y:S02]  /*2ab0*/  FSEL R72, R72, -INF , !P6 ;  /* 0xff80000048487808 */ /* 0x000fe40007000000 */
[----:B------:R-:W-:-:S04]  /*2ac0*/  ISETP.GE.AND P6, PT, R3, 0x9, PT ;  /* 0x000000090300780c */ /* 0x000fc80003fc6270 */
[----:B------:R-:W-:Y:S02]  /*2ad0*/  ISETP.GT.AND P2, PT, R6, 0x8, !P6 ;  /* 0x000000080600780c */ /* 0x000fe40007744270 */
[----:B------:R-:W-:Y:S02]  /*2ae0*/  ISETP.GE.AND P6, PT, R3, 0x11, PT ;  /* 0x000000110300780c */ /* 0x000fe40003fc6270 */
[----:B------:R-:W-:-:S04]  /*2af0*/  ISETP.LT.OR P2, PT, R4, 0x9, P2 ;  /* 0x000000090400780c */ /* 0x000fc80001741670 */
[----:B------:R-:W-:Y:S02]  /*2b00*/  FSEL R13, R30, -INF , !P2 ;  /* 0xff8000001e0d7808 */ /* 0x000fe40005000000 */
        /* <DEDUP_REMOVED lines=62> */
[----:B------:R-:W-:Y:S02]  /*2ef0*/  ISETP.LT.OR P2, PT, R4, 0x49, P2 ;  /* 0x000000490400780c */ /* 0x000fe40001741670 */
[----:B------:R-:W-:Y:S02]  /*2f00*/  ISETP.GT.AND P4, PT, R6, 0x61, !P6 ;  /* 0x000000610600780c */ /* 0x000fe40007784270 */
[----:B------:R-:W-:-:S02]  /*2f10*/  FSEL R62, R62, -INF , !P2 ;  /* 0xff8000003e3e7808 */ /* 0x000fc40005000000 */
[C---:B------:R-:W-:Y:S02]  /*2f20*/  ISETP.GT.AND P2, PT, R6.reuse, 0x50, !P1 ;  /* 0x000000500600780c */ /* 0x040fe40004f44270 */
[C---:B------:R-:W-:Y:S02]  /*2f30*/  ISETP.GT.AND P1, PT, R6.reuse, 0x51, !P3 ;  /* 0x000000510600780c */ /* 0x040fe40005f24270 */
[----:B------:R-:W-:Y:S02]  /*2f40*/  ISETP.GT.AND P3, PT, R6, 0x59, !P5 ;  /* 0x000000590600780c */ /* 0x000fe40006f64270 */
[----:B------:R-:W-:Y:S02]  /*2f50*/  ISETP.LT.OR P1, PT, R4, 0x52, P1 ;  /* 0x000000520400780c */ /* 0x000fe40000f21670 */
[----:B------:R-:W-:Y:S02]  /*2f60*/  ISETP.GE.AND P5, PT, R3, 0x61, PT ;  /* 0x000000610300780c */ /* 0x000fe40003fa6270 */
[----:B------:R-:W-:-:S02]  /*2f70*/  FSEL R67, R67, -INF , !P1 ;  /* 0xff80000043437808 */ /* 0x000fc40004800000 */
[----:B------:R-:W-:Y:S02]  /*2f80*/  ISETP.LT.OR P3, PT, R4, 0x5a, P3 ;  /* 0x0000005a0400780c */ /* 0x000fe40001f61670 */
[----:B------:R-:W-:Y:S02]  /*2f90*/  ISETP.GT.AND P1, PT, R6, 0x60, !P5 ;  /* 0x000000600600780c */ /* 0x000fe40006f24270 */
[----:B------:R-:W-:Y:S02]  /*2fa0*/  FSEL R71, R71, -INF , !P3 ;  /* 0xff80000047477808 */ /* 0x000fe40005800000 */
[----:B------:R-:W-:Y:S02]  /*2fb0*/  ISETP.LT.OR P1, PT, R4, 0x61, P1 ;  /* 0x000000610400780c */ /* 0x000fe40000f21670 */
[----:B------:R-:W-:Y:S02]  /*2fc0*/  ISETP.GT.AND P3, PT, R6, 0x68, !P0 ;  /* 0x000000680600780c */ /* 0x000fe40004764270 */
[----:B------:R-:W-:-:S02]  /*2fd0*/  FSEL R74, R74, -INF , !P1 ;  /* 0xff8000004a4a7808 */ /* 0x000fc40004800000 */
[C---:B------:R-:W-:Y:S02]  /*2fe0*/  ISETP.LT.OR P3, PT, R4.reuse, 0x69, P3 ;  /* 0x000000690400780c */ /* 0x040fe40001f61670 */
[----:B------:R-:W-:Y:S02]  /*2ff0*/  ISETP.LT.OR P2, PT, R4, 0x51, P2 ;  /* 0x000000510400780c */ /* 0x000fe40001741670 */
[----:B------:R-:W-:Y:S02]  /*3000*/  ISETP.GE.AND P1, PT, R3, 0x71, PT ;  /* 0x000000710300780c */ /* 0x000fe40003f26270 */
[----:B------:R-:W-:Y:S02]  /*3010*/  FSEL R78, R78, -INF , !P3 ;  /* 0xff8000004e4e7808 */ /* 0x000fe40005800000 */
[----:B------:R-:W-:Y:S02]  /*3020*/  FSEL R66, R66, -INF , !P2 ;  /* 0xff80000042427808 */ /* 0x000fe40005000000 */
[----:B------:R-:W-:-:S02]  /*3030*/  ISETP.LT.OR P4, PT, R4, 0x62, P4 ;  /* 0x000000620400780c */ /* 0x000fc40002781670 */
[----:B------:R-:W-:Y:S02]  /*3040*/  ISETP.GT.AND P3, PT, R6, 0x70, !P1 ;  /* 0x000000700600780c */ /* 0x000fe40004f64270 */
[----:B------:R-:W-:Y:S02]  /*3050*/  ISETP.GE.AND P2, PT, R3, 0x6a, PT ;  /* 0x0000006a0300780c */ /* 0x000fe40003f46270 */
[----:B------:R-:W-:Y:S02]  /*3060*/  FSEL R75, R75, -INF , !P4 ;  /* 0xff8000004b4b7808 */ /* 0x000fe40006000000 */
[----:B------:R-:W-:Y:S02]  /*3070*/  ISETP.LT.OR P3, PT, R4, 0x71, P3 ;  /* 0x000000710400780c */ /* 0x000fe40001f61670 */
[----:B------:R-:W-:Y:S02]  /*3080*/  ISETP.GT.AND P4, PT, R6, 0x69, !P2 ;  /* 0x000000690600780c */ /* 0x000fe40005784270 */
[----:B------:R-:W-:-:S02]  /*3090*/  ISETP.GE.AND P5, PT, R3, 0x72, PT ;  /* 0x000000720300780c */ /* 0x000fc40003fa6270 */
[----:B------:R-:W-:Y:S02]  /*30a0*/  FSEL R82, R82, -INF , !P3 ;  /* 0xff80000052527808 */ /* 0x000fe40005800000 */
[----:B------:R-:W-:Y:S02]  /*30b0*/  ISETP.LT.OR P4, PT, R4, 0x6a, P4 ;  /* 0x0000006a0400780c */ /* 0x000fe40002781670 */
[----:B------:R-:W-:Y:S02]  /*30c0*/  ISETP.GT.AND P3, PT, R6, 0x71, !P5 ;  /* 0x000000710600780c */ /* 0x000fe40006f64270 */
[----:B------:R-:W-:Y:S02]  /*30d0*/  FSEL R79, R79, -INF , !P4 ;  /* 0xff8000004f4f7808 */ /* 0x000fe40006000000 */
[----:B------:R-:W-:Y:S02]  /*30e0*/  ISETP.LT.OR P3, PT, R4, 0x72, P3 ;  /* 0x000000720400780c */ /* 0x000fe40001f61670 */
[----:B------:R-:W-:-:S02]  /*30f0*/  ISETP.GE.AND P4, PT, R3, 0x79, PT ;  /* 0x000000790300780c */ /* 0x000fc40003f86270 */
[----:B------:R-:W-:Y:S02]  /*3100*/  FSEL R83, R83, -INF , !P3 ;  /* 0xff80000053537808 */ /* 0x000fe40005800000 */
[----:B------:R-:W-:Y:S02]  /*3110*/  ISETP.GT.AND P3, PT, R6, 0x78, !P4 ;  /* 0x000000780600780c */ /* 0x000fe40006764270 */
[----:B------:R-:W-:Y:S02]  /*3120*/  ISETP.GT.AND P6, PT, R2, 0x61, !P6 ;  /* 0x000000610200780c */ /* 0x000fe400077c4270 */
[----:B------:R-:W-:Y:S02]  /*3130*/  ISETP.LT.OR P3, PT, R4, 0x79, P3 ;  /* 0x000000790400780c */ /* 0x000fe40001f61670 */
[----:B------:R-:W-:Y:S02]  /*3140*/  ISETP.LT.OR P6, PT, R0, 0x62, P6 ;  /* 0x000000620000780c */ /* 0x000fe400037c1670 */
[----:B------:R-:W-:-:S02]  /*3150*/  FSEL R86, R86, -INF , !P3 ;  /* 0xff80000056567808 */ /* 0x000fc40005800000 */
[----:B------:R-:W-:Y:S02]  /*3160*/  ISETP.GE.AND P3, PT, R3, 0x7a, PT ;  /* 0x0000007a0300780c */ /* 0x000fe40003f66270 */
[----:B------:R-:W-:Y:S02]  /*3170*/  FSEL R73, R73, -INF , !P6 ;  /* 0xff80000049497808 */ /* 0x000fe40007000000 */
[----:B------:R-:W-:Y:S02]  /*3180*/  ISETP.GT.AND P0, PT, R6, 0x79, !P3 ;  /* 0x000000790600780c */ /* 0x000fe40005f04270 */
[----:B------:R-:W-:Y:S02]  /*3190*/  ISETP.GE.AND P6, PT, R3, 0x69, PT ;  /* 0x000000690300780c */ /* 0x000fe40003fc6270 */
[----:B------:R-:W-:Y:S02]  /*31a0*/  ISETP.LT.OR P0, PT, R4, 0x7a, P0 ;  /* 0x0000007a0400780c */ /* 0x000fe40000701670 */
[----:B------:R-:W-:-:S02]  /*31b0*/  FMNMX.FTZ R4, R21, R27, !PT ;  /* 0x0000001b15047209 */ /* 0x000fc40007810000 */
[----:B------:R-:W-:Y:S02]  /*31c0*/  FSEL R87, R87, -INF , !P0 ;  /* 0xff80000057577808 */ /* 0x000fe40004000000 */
[----:B------:R-:W-:Y:S02]  /*31d0*/  FMNMX.FTZ R4, R13, R4, !PT ;  /* 0x000000040d047209 */ /* 0x000fe40007810000 */
[C---:B------:R-:W-:Y:S02]  /*31e0*/  ISETP.GT.AND P6, PT, R2.reuse, 0x68, !P6 ;  /* 0x000000680200780c */ /* 0x040fe400077c4270 */
[----:B------:R-:W-:Y:S02]  /*31f0*/  FMNMX.FTZ R4, R31, R4, !PT ;  /* 0x000000041f047209 */ /* 0x000fe40007810000 */
[----:B------:R-:W-:Y:S02]  /*3200*/  ISETP.GT.AND P2, PT, R2, 0x69, !P2 ;  /* 0x000000690200780c */ /* 0x000fe40005744270 */
[----:B------:R-:W-:-:S02]  /*3210*/  FMNMX.FTZ R4, R5, R4, !PT ;  /* 0x0000000405047209 */ /* 0x000fc40007810000 */
[C---:B------:R-:W-:Y:S02]  /*3220*/  ISETP.GT.AND P1, PT, R2.reuse, 0x70, !P1 ;  /* 0x000000700200780c */ /* 0x040fe40004f24270 */
[----:B------:R-:W-:Y:S02]  /*3230*/  FMNMX.FTZ R15, R35, R4, !PT ;  /* 0x00000004230f7209 */ /* 0x000fe40007810000 */
[----:B------:R-:W-:Y:S02]  /*3240*/  ISETP.GT.AND P5, PT, R2, 0x71, !P5 ;  /* 0x000000710200780c */ /* 0x000fe40006fa4270 */
[----:B------:R-:W-:Y:S02]  /*3250*/  FMNMX.FTZ R4, R38, R15, !PT ;  /* 0x0000000f26047209 */ /* 0x000fe40007810000 */
[----:B------:R-:W-:Y:S02]  /*3260*/  ISETP.GT.AND P4, PT, R2, 0x78, !P4 ;  /* 0x000000780200780c */ /* 0x000fe40006784270 */
[----:B------:R-:W-:-:S02]  /*3270*/  FMNMX.FTZ R15, R39, R4, !PT ;  /* 0x00000004270f7209 */ /* 0x000fc40007810000 */
[----:B------:R-:W-:Y:S02]  /*3280*/  ISETP.GT.AND P3, PT, R2, 0x79, !P3 ;  /* 0x000000790200780c */ /* 0x000fe40005f64270 */
[----:B------:R-:W-:Y:S02]  /*3290*/  FMNMX.FTZ R4, R42, R15, !PT ;  /* 0x0000000f2a047209 */ /* 0x000fe40007810000 */
[C---:B------:R-:W-:Y:S02]  /*32a0*/  ISETP.LT.OR P6, PT, R0.reuse, 0x69, P6 ;  /* 0x000000690000780c */ /* 0x040fe400037c1670 */
[----:B------:R-:W-:Y:S02]  /*32b0*/  FMNMX.FTZ R15, R43, R4, !PT ;  /* 0x000000042b0f7209 */ /* 0x000fe40007810000 */
[----:B------:R-:W-:Y:S02]  /*32c0*/  ISETP.LT.OR P2, PT, R0, 0x6a, P2 ;  /* 0x0000006a0000780c */ /* 0x000fe40001741670 */
[----:B------:R-:W-:-:S02]  /*32d0*/  FMNMX.FTZ R4, R46, R15, !PT ;  /* 0x0000000f2e047209 */ /* 0x000fc40007810000 */
[----:B------:R-:W-:Y:S02]  /*32e0*/  FSEL R76, R76, -INF , !P6 ;  /* 0xff8000004c4c7808 */ /* 0x000fe40007000000 */
[----:B------:R-:W-:Y:S02]  /*32f0*/  FMNMX.FTZ R15, R47, R4, !PT ;  /* 0x000000042f0f7209 */ /* 0x000fe40007810000 */
[----:B------:R-:W-:Y:S02]  /*3300*/  ISETP.LT.OR P1, PT, R0, 0x71, P1 ;  /* 0x000000710000780c */ /* 0x000fe40000f21670 */
[----:B------:R-:W-:Y:S02]  /*3310*/  FMNMX.FTZ R4, R50, R15, !PT ;  /* 0x0000000f32047209 */ /* 0x000fe40007810000 */
[----:B------:R-:W-:Y:S02]  /*3320*/  FSEL R77, R77, -INF , !P2 ;  /* 0xff8000004d4d7808 */ /* 0x000fe40005000000 */
[----:B------:R-:W-:-:S02]  /*3330*/  FMNMX.FTZ R15, R51, R4, !PT ;  /* 0x00000004330f7209 */ /* 0x000fc40007810000 */
[----:B------:R-:W-:Y:S02]  /*3340*/  ISETP.LT.OR P5, PT, R0, 0x72, P5 ;  /* 0x000000720000780c */ /* 0x000fe40002fa1670 */
[----:B------:R-:W-:Y:S02]  /*3350*/  FMNMX.FTZ R4, R54, R15, !PT ;  /* 0x0000000f36047209 */ /* 0x000fe40007810000 */
[----:B------:R-:W-:Y:S02]  /*3360*/  FSEL R80, R80, -INF , !P1 ;  /* 0xff80000050507808 */ /* 0x000fe40004800000 */
        /* <DEDUP_REMOVED lines=9> */
[----:B------:R-:W-:Y:S02]  /*3400*/  FSEL R85, R85, -INF , !P3 ;  /* 0xff80000055557808 */ /* 0x000fe40005800000 */
        /* <DEDUP_REMOVED lines=15> */
[----:B0-----:R-:W-:-:S04]  /*3500*/  FMNMX.FTZ R15, R6, R15, !PT ;  /* 0x0000000f060f7209 */ /* 0x001fc80007810000 */
[C---:B------:R-:W-:Y:S01]  /*3510*/  FSETP.NEU.FTZ.AND P0, PT, R15.reuse, -INF , PT ;  /* 0xff8000000f00780b */ /* 0x040fe20003f1d000 */
[----:B------:R-:W-:-:S05]  /*3520*/  FMUL.FTZ R26, R15, UR11 ;  /* 0x0000000b0f1a7c20 */ /* 0x000fca0008410000 */
[----:B------:R-:W-:Y:S02]  /*3530*/  FSEL R26, R26, RZ, P0 ;  /* 0x000000ff1a1a7208 */ /* 0x000fe40000000000 */
[----:B------:R-:W-:-:S03]  /*3540*/  ISETP.NE.AND P0, PT, R12, RZ, PT ;  /* 0x000000ff0c00720c */ /* 0x000fc60003f05270 */
        /* <DEDUP_REMOVED lines=25> */
[----:B------:R-:W0:Y:S03]  /*36e0*/  MUFU.EX2 R6, R6 ;  /* 0x0000000600067308 */ /* 0x000e260000000800 */
[----:B------:R-:W-:-:S04]  /*36f0*/  FMNMX.FTZ R12, R44, R13, !PT ;  /* 0x0000000d2c0c7209 */ /* 0x000fc80007810000 */
[----:B------:R-:W-:Y:S01]  /*3700*/  FMNMX.FTZ R13, R45, R12, !PT ;  /* 0x0000000c2d0d7209 */ /* 0x000fe20007810000 */
[----:B------:R-:W-:Y:S03]  /*3710*/  MUFU.EX2 R23, R23 ;  /* 0x0000001700177308 */ /* 0x000fe60000000800 */
[----:B------:R-:W-:Y:S01]  /*3720*/  FMNMX.FTZ R30, R48, R13, !PT ;  /* 0x0000000d301e7209 */ /* 0x000fe20007810000 */
[----:B------:R-:W-:-:S03]  /*3730*/  FFMA.FTZ R13, R43, UR11, -R26 ;  /* 0x0000000b2b0d7c23 */ /* 0x000fc6000801081a */
[----:B------:R-:W-:Y:S01]  /*3740*/  FMNMX.FTZ R31, R49, R30, !PT ;  /* 0x0000001e311f7209 */ /* 0x000fe20007810000 */
[----:B------:R1:W-:Y:S03]  /*3750*/  MUFU.EX2 R12, R42 ;  /* 0x0000002a000c7308 */ /* 0x0003e60000000800 */
[----:B------:R-:W-:Y:S01]  /*3760*/  FMNMX.FTZ R30, R52, R31, !PT ;  /* 0x0000001f341e7209 */ /* 0x000fe20007810000 */
[--C-:B------:R-:W-:Y:S01]  /*3770*/  FFMA.FTZ R31, R46, UR11, -R26.reuse ;  /* 0x0000000b2e1f7c23 */ /* 0x100fe2000801081a */
[--C-:B------:R-:W-:Y:S01]  /*3780*/  FFMA.FTZ R46, R62, UR11, -R26.reuse ;  /* 0x0000000b3e2e7c23 */ /* 0x100fe2000801081a */
[--C-:B------:R-:W-:Y:S01]  /*3790*/  FFMA.FTZ R62, R71, UR11, -R26.reuse ;  /* 0x0000000b473e7c23 */ /* 0x100fe2000801081a */
[----:B------:R-:W-:Y:S01]  /*37a0*/  FMNMX.FTZ R35, R53, R30, !PT ;  /* 0x0000001e35237209 */ /* 0x000fe20007810000 */
[----:B------:R-:W-:Y:S01]  /*37b0*/  MUFU.EX2 R4, R4 ;  /* 0x0000000400047308 */ /* 0x000fe20000000800 */
[--C-:B-1----:R-:W-:Y:S01]  /*37c0*/  FFMA.FTZ R42, R55, UR11, -R26.reuse ;  /* 0x0000000b372a7c23 */ /* 0x102fe2000801081a */
[--C-:B------:R-:W-:Y:S01]  /*37d0*/  FFMA.FTZ R55, R70, UR11, -R26.reuse ;  /* 0x0000000b46377c23 */ /* 0x100fe2000801081a */
[----:B------:R-:W-:Y:S01]  /*37e0*/  FMNMX.FTZ R30, R56, R35, !PT ;  /* 0x00000023381e7209 */ /* 0x000fe20007810000 */
[----:B------:R-:W-:-:S03]  /*37f0*/  FFMA.FTZ R70, R87, UR11, -R26 ;  /* 0x0000000b57467c23 */ /* 0x000fc6000801081a */
        /* <DEDUP_REMOVED lines=8> */
[--C-:B-1----:R-:W-:Y:S01]  /*3880*/  FFMA.FTZ R47, R63, UR11, -R26.reuse ;  /* 0x0000000b3f2f7c23 */ /* 0x102fe2000801081a */
[--C-:B------:R-:W-:Y:S01]  /*3890*/  FFMA.FTZ R63, R86, UR11, -R26.reuse ;  /* 0x0000000b563f7c23 */ /* 0x100fe2000801081a */
[----:B------:R-:W-:Y:S01]  /*38a0*/  FMNMX.FTZ R38, R68, R35, !PT ;  /* 0x0000002344267209 */ /* 0x000fe20007810000 */
[--C-:B------:R-:W-:Y:S01]  /*38b0*/  FFMA.FTZ R35, R54, UR11, -R26.reuse ;  /* 0x0000000b36237c23 */ /* 0x100fe2000801081a */
[--C-:B------:R-:W-:Y:S02]  /*38c0*/  FFMA.FTZ R54, R78, UR11, -R26.reuse ;  /* 0x0000000b4e367c23 */ /* 0x100fe4000801081a */
[----:B------:R-:W-:Y:S01]  /*38d0*/  FMNMX.FTZ R39, R69, R38, !PT ;  /* 0x0000002645277209 */ /* 0x000fe20007810000 */
[----:B------:R1:W-:Y:S01]  /*38e0*/  MUFU.EX2 R34, R51 ;  /* 0x0000003300227308 */ /* 0x0003e20000000800 */
[--C-:B------:R-:W-:Y:S01]  /*38f0*/  FFMA.FTZ R38, R58, UR11, -R26.reuse ;  /* 0x0000000b3a267c23 */ /* 0x100fe2000801081a */
[--C-:B------:R-:W-:Y:S01]  /*3900*/  FFMA.FTZ R58, R67, UR11, -R26.reuse ;  /* 0x0000000b433a7c23 */ /* 0x100fe2000801081a */
[----:B------:R-:W-:Y:S01]  /*3910*/  FMNMX.FTZ R2, R72, R39, !PT ;  /* 0x0000002748027209 */ /* 0x000fe20007810000 */
[----:B------:R-:W-:-:S03]  /*3920*/  FFMA.FTZ R67, R75, UR11, -R26 ;  /* 0x0000000b4b437c23 */ /* 0x000fc6000801081a */
[----:B------:R-:W-:Y:S01]  /*3930*/  FMNMX.FTZ R39, R73, R2, !PT ;  /* 0x0000000249277209 */ /* 0x000fe20007810000 */
[----:B------:R-:W-:Y:S01]  /*3940*/  MUFU.EX2 R27, R27 ;  /* 0x0000001b001b7308 */ /* 0x000fe20000000800 */
[--C-:B-1----:R-:W-:Y:S01]  /*3950*/  FFMA.FTZ R51, R66, UR11, -R26.reuse ;  /* 0x0000000b42337c23 */ /* 0x102fe2000801081a */
[----:B------:R-:W-:Y:S01]  /*3960*/  FFMA.FTZ R66, R74, UR11, -R26 ;  /* 0x0000000b4a427c23 */ /* 0x000fe2000801081a */
[----:B------:R-:W-:-:S04]  /*3970*/  FMNMX.FTZ R2, R76, R39, !PT ;  /* 0x000000274c027209 */ /* 0x000fc80007810000 */
[----:B------:R-:W-:Y:S01]  /*3980*/  FMNMX.FTZ R39, R77, R2, !PT ;  /* 0x000000024d277209 */ /* 0x000fe20007810000 */
[----:B------:R-:W-:Y:S03]  /*3990*/  MUFU.EX2 R20, R20 ;  /* 0x0000001400147308 */ /* 0x000fe60000000800 */
[----:B------:R-:W-:Y:S01]  /*39a0*/  FMNMX.FTZ R2, R80, R39, !PT ;  /* 0x0000002750027209 */ /* 0x000fe20007810000 */
[----:B------:R-:W-:-:S03]  /*39b0*/  FFMA.FTZ R39, R59, UR11, -R26 ;  /* 0x0000000b3b277c23 */ /* 0x000fc6000801081a */
[----:B------:R-:W-:Y:S01]  /*39c0*/  FMNMX.FTZ R43, R81, R2, !PT ;  /* 0x00000002512b7209 */ /* 0x000fe20007810000 */
[----:B------:R-:W-:Y:S03]  /*39d0*/  MUFU.EX2 R13, R13 ;  /* 0x0000000d000d7308 */ /* 0x000fe60000000800 */
[----:B------:R-:W-:-:S04]  /*39e0*/  FMNMX.FTZ R0, R84, R43, !PT ;  /* 0x0000002b54007209 */ /* 0x000fc80007810000 */
[----:B------:R-:W-:Y:S01]  /*39f0*/  FMNMX.FTZ R0, R85, R0, !PT ;  /* 0x0000000055007209 */ /* 0x000fe20007810000 */
[----:B------:R-:W-:Y:S04]  /*3a00*/  MUFU.EX2 R31, R31 ;  /* 0x0000001f001f7308 */ /* 0x000fe80000000800 */
[----:B------:R-:W1:Y:S04]  /*3a10*/  SHFL.BFLY PT, R43, R0, 0x2, 0x1f ;  /* 0x0c401f00002b7f89 */ /* 0x000e6800000e0000 */
[----:B------:R-:W-:Y:S08]  /*3a20*/  MUFU.EX2 R35, R35 ;  /* 0x0000002300237308 */ /* 0x000ff00000000800 */
[----:B------:R-:W-:Y:S08]  /*3a30*/  MUFU.EX2 R42, R42 ;  /* 0x0000002a002a7308 */ /* 0x000ff00000000800 */
[----:B------:R-:W-:Y:S01]  /*3a40*/  MUFU.EX2 R38, R38 ;  /* 0x0000002600267308 */ /* 0x000fe20000000800 */
[----:B-1----:R-:W-:Y:S01]  /*3a50*/  FMNMX.FTZ R2, R0, R43, !PT ;  /* 0x0000002b00027209 */ /* 0x002fe20007810000 */
[----:B------:R-:W-:-:S06]  /*3a60*/  FFMA.FTZ R43, R79, UR11, -R26 ;  /* 0x0000000b4f2b7c23 */ /* 0x000fcc000801081a */
[----:B------:R-:W-:Y:S01]  /*3a70*/  MUFU.EX2 R39, R39 ;  /* 0x0000002700277308 */ /* 0x000fe20000000800 */
[----:B------:R-:W1:Y:S07]  /*3a80*/  SHFL.BFLY PT, R59, R2, 0x1, 0x1f ;  /* 0x0c201f00023b7f89 */ /* 0x000e6e00000e0000 */
[----:B------:R-:W-:Y:S08]  /*3a90*/  MUFU.EX2 R46, R46 ;  /* 0x0000002e002e7308 */ /* 0x000ff00000000800 */
[----:B------:R-:W-:Y:S08]  /*3aa0*/  MUFU.EX2 R47, R47 ;  /* 0x0000002f002f7308 */ /* 0x000ff00000000800 */
[----:B------:R-:W-:Y:S01]  /*3ab0*/  MUFU.EX2 R51, R51 ;  /* 0x0000003300337308 */ /* 0x000fe20000000800 */
[----:B-1----:R-:W-:-:S04]  /*3ac0*/  FMNMX.FTZ R0, R2, R59, !PT ;  /* 0x0000003b02007209 */ /* 0x002fc80007810000 */
[C---:B------:R-:W-:Y:S01]  /*3ad0*/  FSETP.NEU.FTZ.AND P1, PT, R0.reuse, -INF , PT ;  /* 0xff8000000000780b */ /* 0x040fe20003f3d000 */
[----:B------:R-:W-:Y:S02]  /*3ae0*/  FMUL.FTZ R71, R0, UR11 ;  /* 0x0000000b00477c20 */ /* 0x000fe40008410000 */
[----:B------:R-:W-:Y:S03]  /*3af0*/  MUFU.EX2 R59, R83 ;  /* 0x00000053003b7308 */ /* 0x000fe60000000800 */
[----:B------:R-:W-:-:S05]  /*3b00*/  FSEL R71, R71, RZ, P1 ;  /* 0x000000ff47477208 */ /* 0x000fca0000800000 */
        /* <DEDUP_REMOVED lines=14> */
[----:B-1----:R-:W-:Y:S01]  /*3bf0*/  LEA.HI R24, R22, R19, RZ, 0x4 ;  /* 0x0000001316187211 */ /* 0x002fe200078f20ff */
[--C-:B------:R-:W-:Y:S01]  /*3c00*/  FFMA.FTZ R61, R61, UR11, -R71.reuse ;  /* 0x0000000b3d3d7c23 */ /* 0x100fe20008010847 */
[--C-:B------:R-:W-:Y:S01]  /*3c10*/  FFMA.FTZ R65, R65, UR11, -R71.reuse ;  /* 0x0000000b41417c23 */ /* 0x100fe20008010847 */
[--C-:B------:R-:W-:Y:S01]  /*3c20*/  FFMA.FTZ R68, R68, UR11, -R71.reuse ;  /* 0x0000000b44447c23 */ /* 0x100fe20008010847 */
[----:B------:R-:W-:Y:S01]  /*3c30*/  LOP3.LUT R36, R24, 0xfffffff0, RZ, 0xc0, !PT ;  /* 0xfffffff018247812 */ /* 0x000fe200078ec0ff */
[--C-:B------:R-:W-:Y:S01]  /*3c40*/  FFMA.FTZ R69, R69, UR11, -R71.reuse ;  /* 0x0000000b45457c23 */ /* 0x100fe20008010847 */
[--C-:B------:R-:W-:Y:S01]  /*3c50*/  FFMA.FTZ R72, R72, UR11, -R71.reuse ;  /* 0x0000000b48487c23 */ /* 0x100fe20008010847 */
[----:B------:R1:W-:Y:S01]  /*3c60*/  MUFU.EX2 R74, R28 ;  /* 0x0000001c004a7308 */ /* 0x0003e20000000800 */
[--C-:B--2---:R-:W-:Y:S01]  /*3c70*/  FFMA.FTZ R25, R37, UR11, -R71.reuse ;  /* 0x0000000b25197c23 */ /* 0x104fe20008010847 */
[--C-:B------:R-:W-:Y:S01]  /*3c80*/  FFMA.FTZ R37, R45, UR11, -R71.reuse ;  /* 0x0000000b2d257c23 */ /* 0x100fe20008010847 */
[--C-:B------:R-:W-:Y:S01]  /*3c90*/  FFMA.FTZ R45, R53, UR11, -R71.reuse ;  /* 0x0000000b352d7c23 */ /* 0x100fe20008010847 */
[--C-:B------:R-:W-:Y:S01]  /*3ca0*/  FFMA.FTZ R73, R73, UR11, -R71.reuse ;  /* 0x0000000b49497c23 */ /* 0x100fe20008010847 */
[--C-:B------:R-:W-:Y:S01]  /*3cb0*/  FFMA.FTZ R76, R76, UR11, -R71.reuse ;  /* 0x0000000b4c4c7c23 */ /* 0x100fe20008010847 */
[--C-:B------:R-:W-:Y:S01]  /*3cc0*/  FFMA.FTZ R77, R77, UR11, -R71.reuse ;  /* 0x0000000b4d4d7c23 */ /* 0x100fe20008010847 */
[--C-:B------:R-:W-:Y:S01]  /*3cd0*/  FFMA.FTZ R80, R80, UR11, -R71.reuse ;  /* 0x0000000b50507c23 */ /* 0x100fe20008010847 */
[----:B------:R2:W-:Y:S01]  /*3ce0*/  MUFU.EX2 R87, R25 ;  /* 0x0000001900577308 */ /* 0x0005e20000000800 */
[--C-:B-1----:R-:W-:Y:S01]  /*3cf0*/  FFMA.FTZ R28, R40, UR11, -R71.reuse ;  /* 0x0000000b281c7c23 */ /* 0x102fe20008010847 */
[--C-:B------:R-:W-:Y:S01]  /*3d00*/  FFMA.FTZ R81, R81, UR11, -R71.reuse ;  /* 0x0000000b51517c23 */ /* 0x100fe20008010847 */
[----:B------:R-:W-:-:S05]  /*3d10*/  FFMA.FTZ R84, R84, UR11, -R71 ;  /* 0x0000000b54547c23 */ /* 0x000fca0008010847 */
[----:B------:R1:W-:Y:S01]  /*3d20*/  MUFU.EX2 R79, R29 ;  /* 0x0000001d004f7308 */ /* 0x0003e20000000800 */
[----:B--2---:R-:W-:Y:S01]  /*3d30*/  IMAD.IADD R25, R19, 0x1, -R36 ;  /* 0x0000000113197824 */ /* 0x004fe200078e0a24 */
[----:B------:R-:W-:Y:S01]  /*3d40*/  LEA.HI R19, R22, R19, RZ, 0x5 ;  /* 0x0000001316137211 */ /* 0x000fe200078f28ff */
[----:B0-----:R-:W-:Y:S01]  /*3d50*/  FADD.FTZ R22, R21, R6 ;  /* 0x0000000615167221 */ /* 0x001fe20000010000 */
[----:B------:R-:W-:Y:S02]  /*3d60*/  F2FP.BF16.F32.PACK_AB R21, R6, R21 ;  /* 0x000000150615723e */ /* 0x000fe400000010ff */
[----:B------:R-:W-:Y:S01]  /*3d70*/  SHF.R.S32.HI R40, RZ, 0x1f, R25 ;  /* 0x0000001fff287819 */ /* 0x000fe20000011419 */
[----:B------:R-:W-:Y:S01]  /*3d80*/  IMAD.SHL.U32 R19, R19, 0x20, RZ ;  /* 0x0000002013137824 */ /* 0x000fe200078e00ff */
[----:B------:R-:W0:Y:S02]  /*3d90*/  MUFU.EX2 R2, R2 ;  /* 0x0000000200027308 */ /* 0x000e240000000800 */
[----:B-1----:R-:W-:-:S04]  /*3da0*/  LEA.HI R29, R40, R25, RZ, 0x3 ;  /* 0x00000019281d7211 */ /* 0x002fc800078f18ff */
[----:B------:R-:W-:Y:S02]  /*3db0*/  LOP3.LUT R40, R29, 0xfffffff8, RZ, 0xc0, !PT ;  /* 0xfffffff81d287812 */ /* 0x000fe400078ec0ff */
[----:B------:R1:W2:Y:S03]  /*3dc0*/  MUFU.EX2 R78, R32 ;  /* 0x00000020004e7308 */ /* 0x0002a60000000800 */
[----:B------:R-:W-:-:S05]  /*3dd0*/  IMAD.IADD R25, R25, 0x1, -R40 ;  /* 0x0000000119197824 */ /* 0x000fca00078e0a28 */
[C---:B------:R-:W-:Y:S01]  /*3de0*/  LOP3.LUT P1, RZ, R25.reuse, 0x4, RZ, 0xc0, !PT ;  /* 0x0000000419ff7812 */ /* 0x040fe2000782c0ff */
[----:B-1----:R-:W-:Y:S01]  /*3df0*/  FFMA.FTZ R32, R44, UR11, -R71 ;  /* 0x0000000b2c207c23 */ /* 0x002fe20008010847 */
[----:B------:R-:W-:Y:S01]  /*3e00*/  SHF.R.S32.HI R44, RZ, 0x4, R24 ;  /* 0x00000004ff2c7819 */ /* 0x000fe20000011418 */
[C---:B------:R-:W-:Y:S01]  /*3e10*/  IMAD.SHL.U32 R24, R25.reuse, 0x40, RZ ;  /* 0x0000004019187824 */ /* 0x040fe200078e00ff */
[----:B------:R-:W-:Y:S01]  /*3e20*/  LOP3.LUT P2, RZ, R25, 0x2, RZ, 0xc0, !PT ;  /* 0x0000000219ff7812 */ /* 0x000fe2000784c0ff */
[----:B0-----:R-:W-:Y:S01]  /*3e30*/  FADD.FTZ R25, R2, R75 ;  /* 0x0000004b02197221 */ /* 0x001fe20000010000 */
[----:B------:R-:W0:Y:S01]  /*3e40*/  MUFU.EX2 R26, R26 ;  /* 0x0000001a001a7308 */ /* 0x000e220000000800 */
[----:B------:R-:W-:Y:S01]  /*3e50*/  IMAD.SHL.U32 R49, R44, 0x8, RZ ;  /* 0x000000082c317824 */ /* 0x000fe200078e00ff */
[----:B------:R-:W-:Y:S01]  /*3e60*/  LOP3.LUT R24, R24, 0x1c0, RZ, 0xc0, !PT ;  /* 0x000001c018187812 */ /* 0x000fe200078ec0ff */
[----:B------:R-:W-:Y:S02]  /*3e70*/  IMAD.SHL.U32 R44, R29, 0x40, RZ ;  /* 0x000000401d2c7824 */ /* 0x000fe400078e00ff */
[----:B------:R-:W-:Y:S01]  /*3e80*/  FADD.FTZ R29, R23, R22 ;  /* 0x00000016171d7221 */ /* 0x000fe20000010000 */
[----:B------:R-:W-:-:S02]  /*3e90*/  F2FP.BF16.F32.PACK_AB R23, R4, R23 ;  /* 0x000000170417723e */ /* 0x000fc400000010ff */
[----:B------:R-:W-:Y:S01]  /*3ea0*/  LOP3.LUT R49, R24, 0x8, R49, 0xf8, !PT ;  /* 0x0000000818317812 */ /* 0x000fe200078ef831 */
[----:B------:R-:W-:Y:S01]  /*3eb0*/  FADD.FTZ R22, R4, R29 ;  /* 0x0000001d04167221 */ /* 0x000fe20000010000 */
[----:B------:R-:W-:Y:S01]  /*3ec0*/  SHF.R.U32.HI R24, RZ, 0x3, R24 ;  /* 0x00000003ff187819 */ /* 0x000fe20000011618 */
[----:B------:R-:W-:Y:S01]  /*3ed0*/  FADD.FTZ R4, R74, R25 ;  /* 0x000000194a047221 */ /* 0x000fe20000010000 */
[----:B------:R-:W-:Y:S01]  /*3ee0*/  LOP3.LUT R44, R44, 0x7ffffe00, RZ, 0xc0, !PT ;  /* 0x7ffffe002c2c7812 */ /* 0x000fe200078ec0ff */
[----:B------:R-:W-:Y:S01]  /*3ef0*/  FADD.FTZ R29, R5, R22 ;  /* 0x00000016051d7221 */ /* 0x000fe20000010000 */
[----:B------:R-:W-:Y:S01]  /*3f00*/  LOP3.LUT R24, R49, R24, RZ, 0x3c, !PT ;  /* 0x0000001831187212 */ /* 0x000fe200078e3cff */
[----:B------:R-:W1:Y:S01]  /*3f10*/  MUFU.EX2 R28, R28 ;  /* 0x0000001c001c7308 */ /* 0x000e620000000800 */
[----:B------:R-:W-:Y:S01]  /*3f20*/  LOP3.LUT R49, R19, 0x7ffffc00, RZ, 0xc0, !PT ;  /* 0x7ffffc0013317812 */ /* 0x000fe200078ec0ff */
[C---:B------:R-:W-:Y:S01]  /*3f30*/  FADD.FTZ R6, R14.reuse, R29 ;  /* 0x0000001d0e067221 */ /* 0x040fe20000010000 */
[----:B------:R-:W-:Y:S01]  /*3f40*/  FADD.FTZ R29, R79, R4 ;  /* 0x000000044f1d7221 */ /* 0x000fe20000010000 */
[----:B------:R-:W-:Y:S01]  /*3f50*/  F2FP.BF16.F32.PACK_AB R25, R14, R5 ;  /* 0x000000050e19723e */ /* 0x000fe200000010ff */
[----:B------:R-:W-:Y:S01]  /*3f60*/  FFMA.FTZ R19, R57, UR11, -R71 ;  /* 0x0000000b39137c23 */ /* 0x000fe20008010847 */
[----:B------:R-:W-:Y:S01]  /*3f70*/  IADD3 R24, R24, R44, R49 ;  /* 0x0000002c18187210 */ /* 0x000fe20007ffe031 */
[----:B------:R-:W-:Y:S01]  /*3f80*/  FADD.FTZ R49, R27, R6 ;  /* 0x000000061b317221 */ /* 0x000fe20000010000 */
[----:B--2---:R-:W-:Y:S01]  /*3f90*/  FADD.FTZ R6, R78, R29 ;  /* 0x0000001d4e067221 */ /* 0x004fe20000010000 */
[----:B------:R-:W2:Y:S01]  /*3fa0*/  MUFU.EX2 R33, R33 ;  /* 0x0000002100217308 */ /* 0x000ea20000000800 */
[C---:B------:R-:W-:Y:S01]  /*3fb0*/  F2FP.BF16.F32.PACK_AB R27, R20.reuse, R27 ;  /* 0x0000001b141b723e */ /* 0x040fe200000010ff */
[----:B------:R-:W-:Y:S01]  /*3fc0*/  FADD.FTZ R49, R20, R49 ;  /* 0x0000003114317221 */ /* 0x000fe20000010000 */
[----:B------:R-:W-:Y:S01]  /*3fd0*/  FADD.FTZ R29, R83, R6 ;  /* 0x00000006531d7221 */ /* 0x000fe20000010000 */
[----:B------:R-:W-:Y:S01]  /*3fe0*/  F2FP.BF16.F32.PACK_AB R20, R75, R2 ;  /* 0x000000024b14723e */ /* 0x000fe200000010ff */
[----:B------:R-:W-:Y:S01]  /*3ff0*/  FFMA.FTZ R44, R60, UR11, -R71 ;  /* 0x0000000b3c2c7c23 */ /* 0x000fe20008010847 */
[----:B------:R-:W-:Y:S01]  /*4000*/  F2FP.BF16.F32.PACK_AB R22, R79, R74 ;  /* 0x0000004a4f16723e */ /* 0x000fe200000010ff */
[----:B0-----:R-:W-:Y:S01]  /*4010*/  FADD.FTZ R6, R26, R29 ;  /* 0x0000001d1a067221 */ /* 0x001fe20000010000 */
[----:B------:R-:W0:Y:S01]  /*4020*/  MUFU.EX2 R32, R32 ;  /* 0x0000002000207308 */ /* 0x000e220000000800 */
[----:B------:R-:W-:Y:S01]  /*4030*/  LEA R2, R24, UR38, 0x1 ;  /* 0x0000002618027c11 */ /* 0x000fe2000f8e08ff */
[----:B------:R-:W-:Y:S01]  /*4040*/  FFMA.FTZ R4, R64, UR11, -R71 ;  /* 0x0000000b40047c23 */ /* 0x000fe20008010847 */
[----:B------:R-:W-:Y:S01]  /*4050*/  FADD.FTZ R29, R87, R6 ;  /* 0x00000006571d7221 */ /* 0x000fe20000010000 */
[----:B------:R-:W-:Y:S01]  /*4060*/  FADD.FTZ R6, R12, R49 ;  /* 0x000000310c067221 */ /* 0x000fe20000010000 */
[----:B------:R-:W-:Y:S01]  /*4070*/  F2FP.BF16.F32.PACK_AB R24, R83, R78 ;  /* 0x0000004e5318723e */ /* 0x000fe200000010ff */
[----:B------:R3:W-:Y:S01]  /*4080*/  STSM.16.M88.4 [R2+0x21800], R20 ;  /* 0x0218001402007844 */ /* 0x0007e20000000200 */
[----:B------:R-:W-:-:S02]  /*4090*/  VIADD R139, R2, 0x21820 ;  /* 0x00021820028b7836 */ /* 0x000fc40000000000 */
[----:B------:R-:W-:Y:S01]  /*40a0*/  FADD.FTZ R14, R13, R6 ;  /* 0x000000060d0e7221 */ /* 0x000fe20000010000 */
[----:B-1----:R-:W-:Y:S01]  /*40b0*/  FADD.FTZ R6, R28, R29 ;  /* 0x0000001d1c067221 */ /* 0x002fe20000010000 */
[----:B------:R-:W1:Y:S01]  /*40c0*/  MUFU.EX2 R37, R37 ;  /* 0x0000002500257308 */ /* 0x000e620000000800 */
[----:B------:R-:W-:Y:S01]  /*40d0*/  F2FP.BF16.F32.PACK_AB R26, R87, R26 ;  /* 0x0000001a571a723e */ /* 0x000fe200000010ff */
[----:B------:R-:W-:Y:S01]  /*40e0*/  FADD.FTZ R49, R31, R14 ;  /* 0x0000000e1f317221 */ /* 0x000fe20000010000 */
[----:B--2---:R-:W-:Y:S01]  /*40f0*/  FADD.FTZ R29, R33, R6 ;  /* 0x00000006211d7221 */ /* 0x004fe20000010000 */
[----:B------:R-:W-:Y:S01]  /*4100*/  FFMA.FTZ R71, R85, UR11, -R71 ;  /* 0x0000000b55477c23 */ /* 0x000fe20008010847 */
[C---:B------:R-:W-:Y:S01]  /*4110*/  F2FP.BF16.F32.PACK_AB R31, R30.reuse, R31 ;  /* 0x0000001f1e1f723e */ /* 0x040fe200000010ff */
[----:B------:R-:W-:Y:S01]  /*4120*/  FADD.FTZ R14, R30, R49 ;  /* 0x000000311e0e7221 */ /* 0x000fe20000010000 */
[----:B0-----:R-:W-:Y:S01]  /*4130*/  FADD.FTZ R6, R32, R29 ;  /* 0x0000001d20067221 */ /* 0x001fe20000010000 */
[----:B------:R0:W2:Y:S01]  /*4140*/  MUFU.EX2 R36, R48 ;  /* 0x0000003000247308 */ /* 0x0000a20000000800 */
[----:B------:R-:W-:Y:S01]  /*4150*/  F2FP.BF16.F32.PACK_AB R28, R33, R28 ;  /* 0x0000001c211c723e */ /* 0x000fe200000010ff */
[----:B------:R-:W-:Y:S01]  /*4160*/  FADD.FTZ R29, R3, R14 ;  /* 0x0000000e031d7221 */ /* 0x000fe20000010000 */
[----:B---3--:R-:W-:-:S03]  /*4170*/  F2FP.BF16.F32.PACK_AB R21, R34, R3 ;  /* 0x000000032215723e */ /* 0x008fc600000010ff */
[----:B------:R-:W-:Y:S01]  /*4180*/  FADD.FTZ R14, R34, R29 ;  /* 0x0000001d220e7221 */ /* 0x000fe20000010000 */
[----:B------:R-:W-:Y:S01]  /*4190*/  F2FP.BF16.F32.PACK_AB R29, R13, R12 ;  /* 0x0000000c0d1d723e */ /* 0x000fe200000010ff */
[----:B------:R-:W3:Y:S01]  /*41a0*/  MUFU.EX2 R41, R41 ;  /* 0x0000002900297308 */ /* 0x000ee20000000800 */
[----:B-1----:R-:W-:Y:S01]  /*41b0*/  FADD.FTZ R49, R37, R6 ;  /* 0x0000000625317221 */ /* 0x002fe20000010000 */
[----:B------:R-:W-:Y:S01]  /*41c0*/  FADD.FTZ R13, R35, R14 ;  /* 0x0000000e230d7221 */ /* 0x000fe20000010000 */
[----:B0-----:R-:W-:Y:S01]  /*41d0*/  VIADD R48, R2, 0x21800 ;  /* 0x0002180002307836 */ /* 0x001fe20000000000 */
[C---:B------:R-:W-:Y:S01]  /*41e0*/  F2FP.BF16.F32.PACK_AB R23, R42.reuse, R35 ;  /* 0x000000232a17723e */ /* 0x040fe200000010ff */
[----:B------:R-:W-:Y:S02]  /*41f0*/  IMAD.MOV.U32 R14, RZ, RZ, 0x40 ;  /* 0x00000040ff0e7424 */ /* 0x000fe400078e00ff */
[----:B------:R-:W-:Y:S01]  /*4200*/  FADD.FTZ R13, R42, R13 ;  /* 0x0000000d2a0d7221 */ /* 0x000fe20000010000 */
[----:B------:R-:W-:Y:S01]  /*4210*/  @P2 VIADD R139, R48, 0xffffffe0 ;  /* 0xffffffe0308b2836 */ /* 0x000fe20000000000 */
[----:B------:R-:W0:Y:S01]  /*4220*/  MUFU.EX2 R40, R52 ;  /* 0x0000003400287308 */ /* 0x000e220000000800 */
[----:B--2---:R-:W-:Y:S01]  /*4230*/  FADD.FTZ R6, R36, R49 ;  /* 0x0000003124067221 */ /* 0x004fe20000010000 */
[----:B------:R-:W-:Y:S01]  /*4240*/  FADD.FTZ R12, R38, R13 ;  /* 0x0000000d260c7221 */ /* 0x000fe20000010000 */
[----:B------:R-:W-:Y:S01]  /*4250*/  F2FP.BF16.F32.PACK_AB R30, R37, R32 ;  /* 0x00000020251e723e */ /* 0x000fe200000010ff */
[----:B------:R1:W-:Y:S01]  /*4260*/  STSM.16.M88.4 [R139], R24 ;  /* 0x000000188b007844 */ /* 0x0003e20000000200 */
[----:B------:R-:W-:-:S02]  /*4270*/  VIADD R142, R139, 0x6000 ;  /* 0x000060008b8e7836 */ /* 0x000fc40000000000 */
[----:B------:R-:W-:Y:S01]  /*4280*/  FADD.FTZ R13, R39, R12 ;  /* 0x0000000c270d7221 */ /* 0x000fe20000010000 */
[----:B------:R-:W2:Y:S01]  /*4290*/  MUFU.EX2 R45, R45 ;  /* 0x0000002d002d7308 */ /* 0x000ea20000000800 */
[C---:B---3--:R-:W-:Y:S02]  /*42a0*/  FADD.FTZ R3, R41.reuse, R6 ;  /* 0x0000000629037221 */ /* 0x048fe40000010000 */
[----:B------:R-:W-:Y:S01]  /*42b0*/  FADD.FTZ R12, R46, R13 ;  /* 0x0000000d2e0c7221 */ /* 0x000fe20000010000 */
[----:B------:R-:W-:Y:S02]  /*42c0*/  SEL R13, R14, 0xffffffc0, !P1 ;  /* 0xffffffc00e0d7807 */ /* 0x000fe40004800000 */
[----:B------:R-:W-:Y:S01]  /*42d0*/  F2FP.BF16.F32.PACK_AB R20, R41, R36 ;  /* 0x000000242914723e */ /* 0x000fe200000010ff */
[----:B------:R-:W-:Y:S01]  /*42e0*/  FADD.FTZ R14, R47, R12 ;  /* 0x0000000c2f0e7221 */ /* 0x000fe20000010000 */
[----:B------:R-:W-:Y:S01]  /*42f0*/  PLOP3.LUT P1, PT, PT, PT, UP0, 0x40, 0x0 ;  /* 0x000000000000781c */ /* 0x000fe20003f2e808 */
[----:B------:R-:W3:Y:S01]  /*4300*/  MUFU.EX2 R18, R56 ;  /* 0x0000003800127308 */ /* 0x000ee20000000800 */
[----:B0-----:R-:W-:Y:S01]  /*4310*/  FADD.FTZ R6, R40, R3 ;  /* 0x0000000328067221 */ /* 0x001fe20000010000 */
[----:B-1----:R-:W-:-:S06]  /*4320*/  FADD.FTZ R25, R51, R14 ;  /* 0x0000000e33197221 */ /* 0x002fcc0000010000 */
[----:B------:R-:W0:Y:S01]  /*4330*/  MUFU.EX2 R19, R19 ;  /* 0x0000001300137308 */ /* 0x000e220000000800 */
[C---:B--2---:R-:W-:Y:S01]  /*4340*/  FADD.FTZ R3, R45.reuse, R6 ;  /* 0x000000062d037221 */ /* 0x044fe20000010000 */
[----:B------:R-:W-:-:S06]  /*4350*/  F2FP.BF16.F32.PACK_AB R22, R45, R40 ;  /* 0x000000282d16723e */ /* 0x000fcc00000010ff */
[----:B------:R-:W1:Y:S01]  /*4360*/  MUFU.EX2 R58, R58 ;  /* 0x0000003a003a7308 */ /* 0x000e620000000800 */
[----:B---3--:R-:W-:-:S07]  /*4370*/  FADD.FTZ R6, R18, R3 ;  /* 0x0000000312067221 */ /* 0x008fce0000010000 */
[----:B------:R-:W2:Y:S01]  /*4380*/  MUFU.EX2 R44, R44 ;  /* 0x0000002c002c7308 */ /* 0x000ea20000000800 */
[C---:B0-----:R-:W-:Y:S01]  /*4390*/  FADD.FTZ R3, R19.reuse, R6 ;  /* 0x0000000613037221 */ /* 0x041fe20000010000 */
[----:B------:R-:W-:Y:S01]  /*43a0*/  IMAD.IADD R6, R48, 0x1, R13 ;  /* 0x0000000130067824 */ /* 0x000fe200078e020d */
[----:B------:R-:W-:-:S04]  /*43b0*/  F2FP.BF16.F32.PACK_AB R24, R19, R18 ;  /* 0x000000121318723e */ /* 0x000fc800000010ff */
[----:B------:R-:W-:Y:S01]  /*43c0*/  STSM.16.M88.4 [R6], R28 ;  /* 0x0000001c06007844 */ /* 0x000fe20000000200 */
[----:B------:R-:W0:Y:S01]  /*43d0*/  MUFU.EX2 R55, R55 ;  /* 0x0000003700377308 */ /* 0x000e220000000800 */
[C---:B-1----:R-:W-:Y:S01]  /*43e0*/  FADD.FTZ R14, R58.reuse, R25 ;  /* 0x000000193a0e7221 */ /* 0x042fe20000010000 */
[----:B------:R-:W-:Y:S02]  /*43f0*/  F2FP.BF16.F32.PACK_AB R25, R39, R38 ;  /* 0x000000262719723e */ /* 0x000fe400000010ff */
[----:B------:R-:W-:-:S04]  /*4400*/  F2FP.BF16.F32.PACK_AB R33, R58, R51 ;  /* 0x000000333a21723e */ /* 0x000fc800000010ff */
[----:B------:R-:W1:Y:S01]  /*4410*/  MUFU.EX2 R5, R61 ;  /* 0x0000003d00057308 */ /* 0x000e620000000800 */
[----:B--2---:R-:W-:Y:S01]  /*4420*/  FADD.FTZ R12, R44, R3 ;  /* 0x000000032c0c7221 */ /* 0x004fe20000010000 */
[----:B------:R-:W-:-:S05]  /*4430*/  IMAD.IADD R3, R13, 0x1, R139 ;  /* 0x000000010d037824 */ /* 0x000fca00078e028b */
[----:B------:R2:W-:Y:S01]  /*4440*/  STSM.16.M88.4 [R3], R20 ;  /* 0x0000001403007844 */ /* 0x0005e20000000200 */
[----:B------:R-:W3:Y:S01]  /*4450*/  MUFU.EX2 R62, R62 ;  /* 0x0000003e003e7308 */ /* 0x000ee20000000800 */
[----:B0-----:R-:W-:-:S07]  /*4460*/  FADD.FTZ R27, R55, R14 ;  /* 0x0000000e371b7221 */ /* 0x001fce0000010000 */
[----:B------:R-:W0:Y:S01]  /*4470*/  MUFU.EX2 R4, R4 ;  /* 0x0000000400047308 */ /* 0x000e220000000800 */
[C---:B-1----:R-:W-:Y:S01]  /*4480*/  FADD.FTZ R13, R5.reuse, R12 ;  /* 0x0000000c050d7221 */ /* 0x042fe20000010000 */
[----:B------:R-:W-:-:S06]  /*4490*/  F2FP.BF16.F32.PACK_AB R26, R5, R44 ;  /* 0x0000002c051a723e */ /* 0x000fcc00000010ff */
[----:B------:R-:W1:Y:S01]  /*44a0*/  MUFU.EX2 R66, R66 ;  /* 0x0000004200427308 */ /* 0x000e620000000800 */
[----:B---3--:R-:W-:Y:S01]  /*44b0*/  FADD.FTZ R35, R62, R27 ;  /* 0x0000001b3e237221 */ /* 0x008fe20000010000 */
[----:B------:R-:W-:-:S05]  /*44c0*/  F2FP.BF16.F32.PACK_AB R27, R47, R46 ;  /* 0x0000002e2f1b723e */ /* 0x000fca00000010ff */
[----:B------:R3:W-:Y:S01]  /*44d0*/  STSM.16.M88.4 [R2+0x27800], R24 ;  /* 0x0278001802007844 */ /* 0x0007e20000000200 */
[----:B------:R-:W4:Y:S01]  /*44e0*/  MUFU.EX2 R65, R65 ;  /* 0x0000004100417308 */ /* 0x000f220000000800 */
[----:B0-----:R-:W-:-:S07]  /*44f0*/  FADD.FTZ R12, R4, R13 ;  /* 0x0000000d040c7221 */ /* 0x001fce0000010000 */
[----:B------:R-:W2:Y:S01]  /*4500*/  MUFU.EX2 R67, R67 ;  /* 0x0000004300437308 */ /* 0x000ea20000000800 */
[----:B-1----:R-:W-:Y:S01]  /*4510*/  FADD.FTZ R14, R66, R35 ;  /* 0x00000023420e7221 */ /* 0x002fe20000010000 */
[----:B------:R-:W-:-:S06]  /*4520*/  F2FP.BF16.F32.PACK_AB R35, R62, R55 ;  /* 0x000000373e23723e */ /* 0x000fcc00000010ff */
[----:B------:R-:W0:Y:S01]  /*4530*/  MUFU.EX2 R68, R68 ;  /* 0x0000004400447308 */ /* 0x000e220000000800 */
[C---:B----4-:R-:W-:Y:S01]  /*4540*/  FADD.FTZ R13, R65.reuse, R12 ;  /* 0x0000000c410d7221 */ /* 0x050fe20000010000 */
[----:B------:R-:W-:-:S06]  /*4550*/  F2FP.BF16.F32.PACK_AB R32, R65, R4 ;  /* 0x000000044120723e */ /* 0x000fcc00000010ff */
[----:B------:R-:W1:Y:S01]  /*4560*/  MUFU.EX2 R54, R54 ;  /* 0x0000003600367308 */ /* 0x000e620000000800 */
[C---:B--2---:R-:W-:Y:S01]  /*4570*/  FADD.FTZ R23, R67.reuse, R14 ;  /* 0x0000000e43177221 */ /* 0x044fe20000010000 */
[----:B------:R-:W-:Y:S01]  /*4580*/  F2FP.BF16.F32.PACK_AB R21, R67, R66 ;  /* 0x000000424315723e */ /* 0x000fe200000010ff */
[----:B------:R-:W-:-:S05]  /*4590*/  VIADD R14, R17, 0xfffffffe ;  /* 0xfffffffe110e7836 */ /* 0x000fca0000000000 */
[----:B------:R-:W2:Y:S01]  /*45a0*/  MUFU.EX2 R69, R69 ;  /* 0x0000004500457308 */ /* 0x000ea20000000800 */
[----:B0-----:R-:W-:-:S07]  /*45b0*/  FADD.FTZ R12, R68, R13 ;  /* 0x0000000d440c7221 */ /* 0x001fce0000010000 */
[----:B------:R-:W0:Y:S01]  /*45c0*/  MUFU.EX2 R43, R43 ;  /* 0x0000002b002b7308 */ /* 0x000e220000000800 */
[----:B-1----:R-:W-:-:S07]  /*45d0*/  FADD.FTZ R4, R54, R23 ;  /* 0x0000001736047221 */ /* 0x002fce0000010000 */
[----:B------:R-:W1:Y:S01]  /*45e0*/  MUFU.EX2 R72, R72 ;  /* 0x0000004800487308 */ /* 0x000e620000000800 */
[C---:B--2---:R-:W-:Y:S01]  /*45f0*/  F2FP.BF16.F32.PACK_AB R34, R69.reuse, R68 ;  /* 0x000000444522723e */ /* 0x044fe200000010ff */
[----:B------:R-:W-:-:S04]  /*4600*/  FADD.FTZ R13, R69, R12 ;  /* 0x0000000c450d7221 */ /* 0x000fc80000010000 */
[----:B------:R3:W-:Y:S02]  /*4610*/  STSM.16.M88.4 [R139+0x6000], R32 ;  /* 0x006000208b007844 */ /* 0x0007e40000000200 */
[----:B------:R-:W2:Y:S01]  /*4620*/  MUFU.EX2 R73, R73 ;  /* 0x0000004900497308 */ /* 0x000ea20000000800 */
[C---:B0-----:R-:W-:Y:S01]  /*4630*/  F2FP.BF16.F32.PACK_AB R23, R43.reuse, R54 ;  /* 0x000000362b17723e */ /* 0x041fe200000010ff */
[----:B------:R-:W-:-:S06]  /*4640*/  FADD.FTZ R43, R43, R4 ;  /* 0x000000042b2b7221 */ /* 0x000fcc0000010000 */
[----:B------:R-:W-:Y:S01]  /*4650*/  MUFU.EX2 R76, R76 ;  /* 0x0000004c004c7308 */ /* 0x000fe20000000800 */
[----:B-1----:R-:W-:-:S07]  /*4660*/  FADD.FTZ R12, R72, R13 ;  /* 0x0000000d480c7221 */ /* 0x002fce0000010000 */
[----:B------:R-:W0:Y:S01]  /*4670*/  MUFU.EX2 R77, R77 ;  /* 0x0000004d004d7308 */ /* 0x000e220000000800 */
[C---:B--2---:R-:W-:Y:S01]  /*4680*/  F2FP.BF16.F32.PACK_AB R20, R73.reuse, R72 ;  /* 0x000000484914723e */ /* 0x044fe200000010ff */
[----:B------:R-:W-:-:S06]  /*4690*/  FADD.FTZ R5, R73, R12 ;  /* 0x0000000c49057221 */ /* 0x000fcc0000010000 */
[----:B------:R-:W1:Y:S08]  /*46a0*/  MUFU.EX2 R50, R50 ;  /* 0x0000003200327308 */ /* 0x000e700000000800 */
[----:B------:R-:W-:Y:S01]  /*46b0*/  MUFU.EX2 R63, R63 ;  /* 0x0000003f003f7308 */ /* 0x000fe20000000800 */
[----:B0-----:R-:W-:Y:S01]  /*46c0*/  F2FP.BF16.F32.PACK_AB R22, R77, R76 ;  /* 0x0000004c4d16723e */ /* 0x001fe200000010ff */
[----:B------:R-:W-:-:S04]  /*46d0*/  FADD.FTZ R76, R76, R5 ;  /* 0x000000054c4c7221 */ /* 0x000fc80000010000 */
[----:B------:R3:W-:Y:S01]  /*46e0*/  STSM.16.M88.4 [R6+0x6000], R20 ;  /* 0x0060001406007844 */ /* 0x0007e20000000200 */
[----:B------:R-:W-:Y:S01]  /*46f0*/  FADD.FTZ R77, R77, R76 ;  /* 0x0000004c4d4d7221 */ /* 0x000fe20000010000 */
[----:B------:R-:W0:Y:S01]  /*4700*/  MUFU.EX2 R70, R70 ;  /* 0x0000004600467308 */ /* 0x000e220000000800 */
[----:B-1----:R-:W-:Y:S01]  /*4710*/  F2FP.BF16.F32.PACK_AB R29, R59, R50 ;  /* 0x000000323b1d723e */ /* 0x002fe200000010ff */
[----:B------:R-:W-:-:S04]  /*4720*/  FADD.FTZ R4, R50, R43 ;  /* 0x0000002b32047221 */ /* 0x000fc80000010000 */
[----:B------:R-:W-:Y:S02]  /*4730*/  FADD.FTZ R4, R59, R4 ;  /* 0x000000043b047221 */ /* 0x000fe40000010000 */
[----:B------:R-:W-:Y:S08]  /*4740*/  MUFU.EX2 R80, R80 ;  /* 0x0000005000507308 */ /* 0x000ff00000000800 */
[----:B------:R-:W1:Y:S01]  /*4750*/  MUFU.EX2 R81, R81 ;  /* 0x0000005100517308 */ /* 0x000e620000000800 */
[----:B0-----:R-:W-:Y:S01]  /*4760*/  F2FP.BF16.F32.PACK_AB R31, R70, R63 ;  /* 0x0000003f461f723e */ /* 0x001fe200000010ff */
[----:B------:R-:W-:-:S04]  /*4770*/  FADD.FTZ R63, R63, R4 ;  /* 0x000000043f3f7221 */ /* 0x000fc80000010000 */
[----:B------:R-:W-:Y:S02]  /*4780*/  FADD.FTZ R4, R70, R63 ;  /* 0x0000003f46047221 */ /* 0x000fe40000010000 */
[----:B------:R-:W-:Y:S08]  /*4790*/  MUFU.EX2 R84, R84 ;  /* 0x0000005400547308 */ /* 0x000ff00000000800 */
[----:B------:R-:W0:Y:S01]  /*47a0*/  MUFU.EX2 R71, R71 ;  /* 0x0000004700477308 */ /* 0x000e220000000800 */
[----:B-1----:R-:W-:Y:S01]  /*47b0*/  F2FP.BF16.F32.PACK_AB R28, R81, R80 ;  /* 0x00000050511c723e */ /* 0x002fe200000010ff */
[----:B------:R-:W-:-:S04]  /*47c0*/  FADD.FTZ R80, R80, R77 ;  /* 0x0000004d50507221 */ /* 0x000fc80000010000 */
        /* <DEDUP_REMOVED lines=8> */
[----:B------:R-:W-:Y:S05]  /*4850*/  @P1 BRA `(.L_x_10874) ;  /* 0x00000000004c1947 */ /* 0x000fea0003800000 */
        /* <DEDUP_REMOVED lines=11> */
.L_x_10875:
[----:B------:R-:W-:Y:S02]  /*4910*/  ULDC UR14, c[0x0][0x9e4] ;  /* 0x00027900000e7ab9 */ /* 0x000fe40000000800 */
[----:B------:R-:W-:-:S11]  /*4920*/  UISETP.NE.AND UP0, UPT, UR14, 0x1, UPT ;  /* 0x000000010e00788c */ /* 0x000fd6000bf05270 */
[----:B------:R-:W-:Y:S02]  /*4930*/  @UP0 ULDC.64 UR18, c[0x0][0x9e8] ;  /* 0x00027a0000120ab9 */ /* 0x000fe40000000a00 */
[----:B------:R-:W-:-:S04]  /*4940*/  UIMAD.WIDE.U32 UR4, UR10, UR18, URZ ;  /* 0x000000120a0472a5 */ /* 0x000fc8000f8e003f */
[----:B------:R-:W-:-:S12]  /*4950*/  @UP0 USHF.R.U32.HI UR10, URZ, UR19, UR5 ;  /* 0x000000133f0a0299 */ /* 0x000fd80008011605 */
.L_x_10876:
[----:B------:R-:W-:-:S04]  /*4960*/  UIMAD UR10, UR10, UR14, UR14 ;  /* 0x0000000e0a0a72a4 */ /* 0x000fc8000f8e020e */
[----:B------:R-:W-:-:S04]  /*4970*/  UISETP.LT.AND UP0, UPT, UR6, UR10, UPT ;  /* 0x0000000a0600728c */ /* 0x000fc8000bf01270 */
[----:B------:R-:W-:-:S12]  /*4980*/  USEL UR6, UR6, UR10, UP0 ;  /* 0x0000000a06067287 */ /* 0x000fd80008000000 */
.L_x_10874:
[----:B------:R-:W-:Y:S01]  /*4990*/  R2UR UR5, R147 ;  /* 0x00000000930572ca */ /* 0x000fe200000e0000 */
[----:B------:R-:W-:Y:S01]  /*49a0*/  USHF.R.S32.HI UR4, URZ, 0x1f, UR6 ;  /* 0x0000001f3f047899 */ /* 0x000fe20008011406 */
[----:B------:R-:W-:Y:S02]  /*49b0*/  CS2R R134, SRZ ;  /* 0x0000000000867805 */ /* 0x000fe4000001ff00 */
[----:B------:R-:W-:Y:S02]  /*49c0*/  CS2R R132, SRZ ;  /* 0x0000000000847805 */ /* 0x000fe4000001ff00 */
[----:B------:R-:W-:Y:S01]  /*49d0*/  CS2R R130, SRZ ;  /* 0x0000000000827805 */ /* 0x000fe2000001ff00 */
[----:B------:R-:W-:Y:S01]  /*49e0*/  ULEA.HI UR4, UR4, UR6, URZ, 0x7 ;  /* 0x0000000604047291 */ /* 0x000fe2000f8f383f */
[----:B------:R-:W-:Y:S02]  /*49f0*/  CS2R R128, SRZ ;  /* 0x0000000000807805 */ /* 0x000fe4000001ff00 */
[----:B------:R-:W-:-:S02]  /*4a00*/  CS2R R126, SRZ ;  /* 0x00000000007e7805 */ /* 0x000fc4000001ff00 */
[----:B------:R-:W-:Y:S01]  /*4a10*/  CS2R R124, SRZ ;  /* 0x00000000007c7805 */ /* 0x000fe2000001ff00 */
[----:B------:R-:W-:Y:S01]  /*4a20*/  USHF.R.S32.HI UR4, URZ, 0x7, UR4 ;  /* 0x000000073f047899 */ /* 0x000fe20008011404 */
[----:B------:R-:W-:Y:S02]  /*4a30*/  CS2R R122, SRZ ;  /* 0x00000000007a7805 */ /* 0x000fe4000001ff00 */
[----:B------:R-:W-:Y:S02]  /*4a40*/  CS2R R120, SRZ ;  /* 0x0000000000787805 */ /* 0x000fe4000001ff00 */
[----:B------:R-:W-:Y:S01]  /*4a50*/  CS2R R118, SRZ ;  /* 0x0000000000767805 */ /* 0x000fe2000001ff00 */
[----:B------:R-:W-:Y:S01]  /*4a60*/  UISETP.LT.AND UP0, UPT, UR5, UR4, UPT ;  /* 0x000000040500728c */ /* 0x000fe2000bf01270 */
[----:B------:R-:W-:Y:S02]  /*4a70*/  CS2R R116, SRZ ;  /* 0x0000000000747805 */ /* 0x000fe4000001ff00 */
[----:B------:R-:W-:-:S02]  /*4a80*/  CS2R R114, SRZ ;  /* 0x0000000000727805 */ /* 0x000fc4000001ff00 */
[----:B------:R-:W-:Y:S01]  /*4a90*/  CS2R R112, SRZ ;  /* 0x0000000000707805 */ /* 0x000fe2000001ff00 */
[----:B------:R-:W-:Y:S01]  /*4aa0*/  USEL UR32, UR5, UR4, !UP0 ;  /* 0x0000000405207287 */ /* 0x000fe2000c000000 */
[----:B------:R-:W-:Y:S02]  /*4ab0*/  CS2R R110, SRZ ;  /* 0x00000000006e7805 */ /* 0x000fe4000001ff00 */
[----:B------:R-:W-:Y:S01]  /*4ac0*/  CS2R R108, SRZ ;  /* 0x00000000006c7805 */ /* 0x000fe2000001ff00 */
[----:B------:R-:W-:Y:S01]  /*4ad0*/  UMOV UR4, URZ ;  /* 0x0000003f00047c82 */ /* 0x000fe20008000000 */
[----:B------:R-:W-:Y:S01]  /*4ae0*/  UMOV UR5, URZ ;  /* 0x0000003f00057c82 */ /* 0x000fe20008000000 */
        /* <DEDUP_REMOVED lines=19> */
[----:B------:R-:W-:Y:S01]  /*4c20*/  ULDC UR34, c[0x0][0x988] ;  /* 0x0002620000227ab9 */ /* 0x000fe20000000800 */
[----:B------:R-:W-:-:S05]  /*4c30*/  ULDC UR40, c[0x0][0x9e0] ;  /* 0x0002780000287ab9 */ /* 0x000fca0000000800 */
.L_x_10896:
[----:B------:R-:W-:Y:S01]  /*4c40*/  ISETP.NE.AND P2, PT, RZ, UR60, PT ;  /* 0x0000003cff007c0c */ /* 0x000fe2000bf45270 */
[----:B------:R-:W-:-:S04]  /*4c50*/  UISETP.NE.AND UP0, UPT, UR6, 0x1, UPT ;  /* 0x000000010600788c */ /* 0x000fc8000bf05270 */
[----:B------:R-:W-:-:S04]  /*4c60*/  USEL UR5, URZ, 0x1, UP0 ;  /* 0x000000013f057887 */ /* 0x000fc80008000000 */
[----:B------:R-:W-:-:S04]  /*4c70*/  ULOP3.LUT UR5, UR41, UR5, URZ, 0x3c, !UPT ;  /* 0x0000000529057292 */ /* 0x000fc8000f8e3c3f */
[----:B------:R-:W-:Y:S08]  /*4c80*/  @P2 BRA `(.L_x_10878) ;  /* 0x0000000000382947 */ /* 0x000ff00003800000 */
[----:B------:R-:W-:Y:S05]  /*4c90*/  @!P0 BRA `(.L_x_10879) ;  /* 0x0000000000048947 */ /* 0x000fea0003800000 */
[----:B------:R-:W-:Y:S01]  /*4ca0*/  BPT.TRAP 0x1 ;  /* 0x000000040000795c */ /* 0x000fe20000300000 */
.L_x_10879:
        /* <DEDUP_REMOVED lines=9> */
.L_x_10880:
[----:B-1----:R-:W-:Y:S05]  /*4d40*/  @P1 BRA `(.L_x_10878) ;  /* 0x0000000000081947 */ /* 0x002fea0003800000 */
[----:B------:R-:W1:Y:S02]  /*4d50*/  SYNCS.PHASECHK.TRANS64.TRYWAIT P1, [UR4+0x2d830], R0 ;  /* 0x02d83000ff0075a7 */ /* 0x000e640008020144 */
[----:B-1----:R-:W-:Y:S05]  /*4d60*/  @!P1 BRA `(.L_x_10881) ;  /* 0x000000e800009947 */ /* 0x002fea0003800000 */
.L_x_10878:
[----:B-1----:R-:W1:Y:S01]  /*4d70*/  S2R R7, SR_TID.X ;  /* 0x0000000000077919 */ /* 0x002e620000002100 */
[----:B------:R-:W-:Y:S01]  /*4d80*/  UIADD3 UR4, UR6, 0x1, URZ ;  /* 0x0000000106047890 */ /* 0x000fe2000fffe03f */
[----:B------:R-:W-:Y:S01]  /*4d90*/  R2UR UR28, R8 ;  /* 0x00000000081c72ca */ /* 0x000fe200000e0000 */
[----:B------:R-:W-:Y:S01]  /*4da0*/  UMOV UR31, 0x80000020 ;  /* 0x80000020001f7882 */ /* 0x000fe20000000000 */
[----:B------:R-:W-:Y:S01]  /*4db0*/  R2UR UR29, R9 ;  /* 0x00000000091d72ca */ /* 0x000fe200000e0000 */
[----:B------:R-:W-:Y:S01]  /*4dc0*/  UISETP.NE.AND UP0, UPT, UR4, 0x2, UPT ;  /* 0x000000020400788c */ /* 0x000fe2000bf05270 */
[----:B------:R-:W-:Y:S01]  /*4dd0*/  UMOV UR11, 0x80000020 ;  /* 0x80000020000b7882 */ /* 0x000fe20000000000 */
[----:B------:R-:W-:Y:S02]  /*4de0*/  UMOV UR15, 0x80000020 ;  /* 0x80000020000f7882 */ /* 0x000fe40000000000 */
[----:B------:R-:W-:Y:S01]  /*4df0*/  USEL UR4, UR4, URZ, UP0 ;  /* 0x0000003f04047287 */ /* 0x000fe20008000000 */
[----:B------:R-:W-:Y:S01]  /*4e00*/  UMOV UR19, 0x80000020 ;  /* 0x8000002000137882 */ /* 0x000fe20000000000 */
[----:B------:R-:W-:-:S02]  /*4e10*/  UMOV UR23, 0x80000020 ;  /* 0x8000002000177882 */ /* 0x000fc40000000000 */
[----:B------:R-:W-:Y:S01]  /*4e20*/  UIMAD UR30, UR4, 0x600, UR7 ;  /* 0x00000600041e78a4 */ /* 0x000fe2000f8e0207 */
[----:B------:R-:W-:-:S03]  /*4e30*/  UMOV UR27, 0x80000020 ;  /* 0x80000020001b7882 */ /* 0x000fc60000000000 */
[----:B------:R-:W-:Y:S02]  /*4e40*/  UIADD3 UR10, UR30, 0x2, URZ ;  /* 0x000000021e0a7890 */ /* 0x000fe4000fffe03f */
[----:B------:R-:W-:Y:S02]  /*4e50*/  UIADD3 UR14, UR30, 0x200, URZ ;  /* 0x000002001e0e7890 */ /* 0x000fe4000fffe03f */
[----:B------:R-:W-:Y:S02]  /*4e60*/  UIADD3 UR18, UR30, 0x202, URZ ;  /* 0x000002021e127890 */ /* 0x000fe4000fffe03f */
[----:B------:R-:W-:Y:S02]  /*4e70*/  UIADD3 UR22, UR30, 0x400, URZ ;  /* 0x000004001e167890 */ /* 0x000fe4000fffe03f */
[----:B------:R-:W-:Y:S01]  /*4e80*/  UIADD3 UR26, UR30, 0x402, URZ ;  /* 0x000004021e1a7890 */ /* 0x000fe2000fffe03f */
[----:B-1----:R-:W-:-:S05]  /*4e90*/  SHF.R.U32.HI R7, RZ, 0x7, R7 ;  /* 0x00000007ff077819 */ /* 0x002fca0000011607 */
[----:B0-----:R-:W-:-:S05]  /*4ea0*/  VIADD R0, R7, 0x8 ;  /* 0x0000000807007836 */ /* 0x001fca0000000000 */
[----:B------:R0:W-:Y:S06]  /*4eb0*/  BAR.SYNC.DEFER_BLOCKING R0, 0x100 ;  /* 0x000400000000751d */ /* 0x0001ec0000010000 */
[----:B---3--:R-:W-:-:S06]  /*4ec0*/  WARPGROUP.ARRIVE ;  /* 0x00000000000079c5 */ /* 0x008fcc0000000000 */
        /* <DEDUP_REMOVED lines=20> */
.L_x_10883:
[----:B------:R-:W-:Y:S01]  /*5010*/  ULEA UR10, UR6, UR38, 0x3 ;  /* 0x00000026060a7291 */ /* 0x000fe2000f8e183f */
[----:B------:R-:W-:-:S05]  /*5020*/  IMAD.U32 R0, RZ, RZ, UR41 ;  /* 0x00000029ff007e24 */ /* 0x000fca000f8e00ff */
[----:B------:R-:W-:-:S04]  /*5030*/  SHF.L.U32 R0, R0, 0x1f, RZ ;  /* 0x0000001f00007819 */ /* 0x000fc800000006ff */
[----:B------:R0:W1:Y:S01]  /*5040*/  SYNCS.PHASECHK.TRANS64.TRYWAIT P1, [UR10+0x2d850], R0 ;  /* 0x02d85000ff0075a7 */ /* 0x000062000802014a */
[----:B------:R-:W-:Y:S05]  /*5050*/  @!P0 BRA `(.L_x_10884) ;  /* 0x0000000000048947 */ /* 0x000fea0003800000 */
[----:B------:R-:W-:Y:S01]  /*5060*/  BPT.TRAP 0x1 ;  /* 0x000000040000795c */ /* 0x000fe20000300000 */
.L_x_10884:
[----:B-1----:R-:W-:Y:S05]  /*5070*/  @P1 BRA `(.L_x_10882) ;  /* 0x0000000000081947 */ /* 0x002fea0003800000 */
[----:B------:R-:W1:Y:S02]  /*5080*/  SYNCS.PHASECHK.TRANS64.TRYWAIT P1, [UR10+0x2d850], R0 ;  /* 0x02d85000ff0075a7 */ /* 0x000e64000802014a */
[----:B-1----:R-:W-:Y:S05]  /*5090*/  @!P1 BRA `(.L_x_10885) ;  /* 0x000000e4004c9947 */ /* 0x002fea0003800000 */
.L_x_10882:
[----:B------:R-:W-:Y:S01]  /*50a0*/  UIADD3 UR10, UR38, 0x400, URZ ;  /* 0x00000400260a7890 */ /* 0x000fe2000fffe03f */
[----:B------:R-:W-:Y:S01]  /*50b0*/  R2UR UR14, R145 ;  /* 0x00000000910e72ca */ /* 0x000fe200000e0000 */
[----:B------:R-:W-:Y:S01]  /*50c0*/  WARPGROUP.ARRIVE ;  /* 0x00000000000079c5 */ /* 0x000fe20000000000 */
[----:B------:R-:W-:Y:S01]  /*50d0*/  UMOV UR29, 0x40000040 ;  /* 0x40000040001d7882 */ /* 0x000fe20000000000 */
[----:B------:R-:W-:-:S04]  /*50e0*/  USHF.R.U32.HI UR10, URZ, 0x4, UR10 ;  /* 0x000000043f0a7899 */ /* 0x000fc8000801160a */
[----:B------:R-:W1:Y:S01]  /*50f0*/  S2R R15, SR_TID.X ;  /* 0x00000000000f7919 */ /* 0x000e620000002100 */
[----:B------:R-:W-:Y:S01]  /*5100*/  UMOV UR31, 0x80000020 ;  /* 0x80000020001f7882 */ /* 0x000fe20000000000 */
[----:B------:R-:W-:-:S04]  /*5110*/  ULOP3.LUT UR10, UR10, 0x3fff, URZ, 0xc0, !UPT ;  /* 0x00003fff0a0a7892 */ /* 0x000fc8000f8ec03f */
[----:B------:R-:W-:Y:S02]  /*5120*/  ULOP3.LUT UR11, UR10, 0x2000000, URZ, 0xfc, !UPT ;  /* 0x020000000a0b7892 */ /* 0x000fe4000f8efc3f */
[----:B------:R-:W-:Y:S02]  /*5130*/  ULOP3.LUT UR10, UR14, 0x10000, URZ, 0xfc, !UPT ;  /* 0x000100000e0a7892 */ /* 0x000fe4000f8efc3f */
[----:B------:R-:W-:-:S05]  /*5140*/  UIMAD UR11, UR6, 0x600, UR11 ;  /* 0x00000600060b78a4 */ /* 0x000fca000f8e020b */
[----:B------:R-:W-:Y:S02]  /*5150*/  UMOV UR28, UR10 ;  /* 0x0000000a001c7c82 */ /* 0x000fe40008000000 */
[----:B------:R-:W-:Y:S02]  /*5160*/  UMOV UR30, UR11 ;  /* 0x0000000b001e7c82 */ /* 0x000fe40008000000 */
[----:B------:R-:W-:Y:S01]  /*5170*/  HGMMA.64x96x16.F32.BF16 R88, gdesc[UR28].tnspB, R88, gsb0 ;  /* 0x416000001c5879f0 */ /* 0x000fe20008001858 */
[----:B------:R-:W-:Y:S02]  /*5180*/  UIADD3 UR28, UR10, 0x2, URZ ;  /* 0x000000020a1c7890 */ /* 0x000fe4000fffe03f */
[----:B------:R-:W-:Y:S01]  /*5190*/  UIADD3 UR30, UR11, 0x40, URZ ;  /* 0x000000400b1e7890 */ /* 0x000fe2000fffe03f */
[----:B------:R-:W-:Y:S01]  /*51a0*/  UMOV UR29, 0x40000040 ;  /* 0x40000040001d7882 */ /* 0x000fe20000000000 */
[----:B------:R-:W-:Y:S01]  /*51b0*/  UMOV UR31, 0x80000020 ;  /* 0x80000020001f7882 */ /* 0x000fe20000000000 */
[----:B-1----:R-:W-:-:S02]  /*51c0*/  SHF.R.U32.HI R7, RZ, 0x7, R15 ;  /* 0x00000007ff077819 */ /* 0x002fc4000001160f */
        /* <DEDUP_REMOVED lines=52> */
.L_x_10886:
[----:B------:R-:W-:Y:S01]  /*5510*/  R2UR UR10, R144 ;  /* 0x00000000900a72ca */ /* 0x000fe200000e0000 */
[----:B------:R-:W1:Y:S01]  /*5520*/  S2UR UR18, SR_CgaCtaId ;  /* 0x00000000001279c3 */ /* 0x000e620000008800 */
[----:B------:R-:W-:Y:S01]  /*5530*/  IMAD.MOV.U32 R15, RZ, RZ, R11 ;  /* 0x000000ffff0f7224 */ /* 0x000fe200078e000b */
[----:B------:R-:W-:Y:S01]  /*5540*/  UISETP.NE.AND UP0, UPT, UR39, URZ, UPT ;  /* 0x0000003f2700728c */ /* 0x000fe2000bf05270 */
[----:B------:R-:W-:-:S05]  /*5550*/  R2UR UR15, R146 ;  /* 0x00000000920f72ca */ /* 0x000fca00000e0000 */
[----:B------:R-:W2:Y:S04]  /*5560*/  LDC R7, c[0x0][0x288] ;  /* 0x0000a200ff077b82 */ /* 0x000ea80000000800 */
[----:B------:R-:W-:Y:S02]  /*5570*/  UISETP.NE.AND UP1, UPT, UR10, URZ, UPT ;  /* 0x0000003f0a00728c */ /* 0x000fe4000bf25270 */
[----:B------:R-:W-:-:S04]  /*5580*/  ULEA UR10, UR4, UR38, 0x3 ;  /* 0x00000026040a7291 */ /* 0x000fc8000f8e183f */
[----:B------:R-:W-:Y:S01]  /*5590*/  PLOP3.LUT P1, PT, PT, PT, UP1, 0x80, 0x0 ;  /* 0x000000000000781c */ /* 0x000fe20003f2f018 */
[----:B------:R-:W-:Y:S01]  /*55a0*/  UIADD3 UR10, UR10, 0x2d840, URZ ;  /* 0x0002d8400a0a7890 */ /* 0x000fe2000fffe03f */
[----:B------:R-:W-:-:S03]  /*55b0*/  PLOP3.LUT P2, PT, PT, PT, UP1, 0x80, 0x0 ;  /* 0x000000000000781c */ /* 0x000fc60003f4f018 */
[----:B------:R-:W-:Y:S01]  /*55c0*/  @UP1 ULDC UR11, c[0x0][0x44c] ;  /* 0x00011300000b1ab9 */ /* 0x000fe20000000800 */
[----:B------:R-:W-:Y:S01]  /*55d0*/  @UP1 ULDC UR14, c[0x0][0x450] ;  /* 0x00011400000e1ab9 */ /* 0x000fe20000000800 */
[----:B-1----:R-:W-:-:S06]  /*55e0*/  UPRMT UR10, UR18, 0x654, UR10 ;  /* 0x00000654120a7896 */ /* 0x002fcc000800000a */
[----:B0-----:R-:W-:Y:S01]  /*55f0*/  @P1 IMAD.HI.U32 R0, R11, UR11, RZ ;  /* 0x0000000b0b001c27 */ /* 0x001fe2000f8e00ff */
[----:B------:R-:W-:Y:S02]  /*5600*/  PLOP3.LUT P1, PT, PT, PT, UP0, 0x40, 0x0 ;  /* 0x000000000000781c */ /* 0x000fe40003f2e808 */
[----:B------:R-:W-:Y:S02]  /*5610*/  SYNCS.ARRIVE.TRANS64.RED.A1T0 RZ, [UR10], RZ ;  /* 0x000000ffffff79a7 */ /* 0x000fe4000810040a */
[----:B------:R-:W-:Y:S01]  /*5620*/  @P2 SHF.R.U32.HI R15, RZ, UR14, R0 ;  /* 0x0000000eff0f2c19 */ /* 0x000fe20008011600 */
[----:B------:R-:W-:-:S04]  /*5630*/  IMAD.SHL.U32 R0, R14, 0x80, RZ ;  /* 0x000000800e007824 */ /* 0x000fc800078e00ff */
[----:B------:R-:W0:Y:S01]  /*5640*/  SHFL.IDX PT, R21, R15, RZ, 0x1c1f ;  /* 0x001c1fff0f157589 */ /* 0x000e2200000e0000 */
[----:B------:R-:W-:-:S05]  /*5650*/  IADD3 R17, -R0, 0x1, RZ ;  /* 0x0000000100117810 */ /* 0x000fca0007ffe1ff */
[----:B------:R-:W-:-:S04]  /*5660*/  IMAD R17, R10, -0x2, R17 ;  /* 0xfffffffe0a117824 */ /* 0x000fc800078e0211 */
[----:B------:R-:W-:-:S04]  /*5670*/  IMAD R18, R16, UR35, R17 ;  /* 0x0000002310127c24 */ /* 0x000fc8000f8e0211 */
[----:B--2---:R-:W-:-:S04]  /*5680*/  IMAD.IADD R18, R18, 0x1, -R7 ;  /* 0x0000000112127824 */ /* 0x004fc800078e0a07 */
[C---:B------:R-:W-:Y:S02]  /*5690*/  VIADD R20, R18.reuse, UR40 ;  /* 0x0000002812147c36 */ /* 0x040fe40008000000 */
[----:B------:R-:W-:Y:S02]  /*56a0*/  VIADD R19, R18, UR15 ;  /* 0x0000000f12137c36 */ /* 0x000fe40008000000 */
[----:B0-----:R-:W-:Y:S02]  /*56b0*/  IMAD.IADD R18, R20, 0x1, R21 ;  /* 0x0000000114127824 */ /* 0x001fe400078e0215 */
        /* <DEDUP_REMOVED lines=15> */
.L_x_10889:
[----:B------:R-:W-:-:S05]  /*57b0*/  IMAD.U32 R136, RZ, RZ, UR33 ;  /* 0x00000021ff887e24 */ /* 0x000fca000f8e00ff */
[----:B------:R-:W-:-:S13]  /*57c0*/  ISETP.NE.AND P1, PT, R136, 0x1, PT ;  /* 0x000000018800780c */ /* 0x000fda0003f25270 */
[----:B------:R-:W0:Y:S02]  /*57d0*/  @P1 LDC.64 R22, c[0x0][0x9e8] ;  /* 0x00027a00ff161b82 */ /* 0x000e240000000a00 */
[----:B0-----:R-:W-:-:S05]  /*57e0*/  @P1 IMAD.HI.U32 R22, R21, R22, RZ ;  /* 0x0000001615161227 */ /* 0x001fca00078e00ff */
[----:B------:R-:W-:-:S07]  /*57f0*/  @P1 SHF.R.U32.HI R21, RZ, R23, R22 ;  /* 0x00000017ff151219 */ /* 0x000fce0000011616 */
.L_x_10890:
[----:B------:R-:W-:Y:S05]  /*5800*/  BSYNC B0 ;  /* 0x0000000000007941 */ /* 0x000fea0003800000 */
.L_x_10888:
[----:B------:R-:W-:-:S04]  /*5810*/  IMAD R21, R21, R136, -R0 ;  /* 0x0000008815157224 */ /* 0x000fc800078e0a00 */
[----:B------:R-:W-:-:S05]  /*5820*/  IMAD R21, R10, -0x2, R21 ;  /* 0xfffffffe0a157824 */ /* 0x000fca00078e0215 */
[----:B------:R-:W-:Y:S02]  /*5830*/  VIADDMNMX R18, R21, R136, R18, PT ;  /* 0x0000008815127246 */ /* 0x000fe40003800112 */
[----:B------:R-:W-:-:S07]  /*5840*/  VIMNMX R17, R17, R21, !PT ;  /* 0x0000001511117248 */ /* 0x000fce0007fe0100 */
.L_x_10887:
        /* <DEDUP_REMOVED lines=14> */
[----:B0-----:R-:W-:Y:S01]  /*5930*/  IMAD.IADD R20, R20, 0x1, R15 ;  /* 0x0000000114147824 */ /* 0x001fe200078e020f */
        /* <DEDUP_REMOVED lines=101> */
.L_x_10893:
[----:B------:R-:W-:-:S05]  /*5f90*/  IMAD.U32 R21, RZ, RZ, UR33 ;  /* 0x00000021ff157e24 */ /* 0x000fca000f8e00ff */
[----:B------:R-:W-:-:S13]  /*5fa0*/  ISETP.NE.AND P2, PT, R21, 0x1, PT ;  /* 0x000000011500780c */ /* 0x000fda0003f45270 */
[----:B------:R-:W0:Y:S02]  /*5fb0*/  @P2 LDC.64 R18, c[0x0][0x9e8] ;  /* 0x00027a00ff122b82 */ /* 0x000e240000000a00 */
[----:B0-----:R-:W-:-:S05]  /*5fc0*/  @P2 IMAD.HI.U32 R18, R15, R18, RZ ;  /* 0x000000120f122227 */ /* 0x001fca00078e00ff */
[----:B------:R-:W-:-:S07]  /*5fd0*/  @P2 SHF.R.U32.HI R15, RZ, R19, R18 ;  /* 0x00000013ff0f2219 */ /* 0x000fce0000011612 */
.L_x_10894:
[----:B------:R-:W-:Y:S05]  /*5fe0*/  BSYNC B0 ;  /* 0x0000000000007941 */ /* 0x000fea0003800000 */
.L_x_10892:
[----:B------:R-:W-:-:S04]  /*5ff0*/  IMAD R15, R15, R21, -R0 ;  /* 0x000000150f0f7224 */ /* 0x000fc800078e0a00 */
[----:B------:R-:W-:-:S05]  /*6000*/  IMAD R15, R10, -0x2, R15 ;  /* 0xfffffffe0a0f7824 */ /* 0x000fca00078e020f */
[----:B------:R-:W-:Y:S02]  /*6010*/  VIADDMNMX R20, R15, R21, R20, PT ;  /* 0x000000150f147246 */ /* 0x000fe40003800114 */
[----:B------:R-:W-:-:S07]  /*6020*/  VIMNMX R17, R17, R15, !PT ;  /* 0x0000000f11117248 */ /* 0x000fce0007fe0100 */
.L_x_10891:
        /* <DEDUP_REMOVED lines=65> */
[----:B------:R-:W-:Y:S01]  /*6440*/  FSEL R43, R43, -INF , !P2 ;  /* 0xff8000002b2b7808 */ /* 0x000fe20005000000 */
[----:B------:R-:W0:Y:S01]  /*6450*/  SHFL.BFLY PT, R0, R15, 0x2, 0x1f ;  /* 0x0c401f000f007f89 */ /* 0x000e2200000e0000 */
[----:B------:R-:W-:-:S02]  /*6460*/  ISETP.GT.AND P2, PT, R17, 0x30, P1 ;  /* 0x000000301100780c */ /* 0x000fc40000f44270 */
[----:B------:R-:W-:Y:S02]  /*6470*/  FSEL R46, R46, -INF , !P3 ;  /* 0xff8000002e2e7808 */ /* 0x000fe40005800000 */
[C---:B------:R-:W-:Y:S02]  /*6480*/  ISETP.LT.OR P4, PT, R20.reuse, 0x2a, P4 ;  /* 0x0000002a1400780c */ /* 0x040fe40002781670 */
[----:B------:R-:W-:Y:S02]  /*6490*/  ISETP.GT.AND P3, PT, R17, 0x31, P1 ;  /* 0x000000311100780c */ /* 0x000fe40000f64270 */
[----:B------:R-:W-:Y:S02]  /*64a0*/  ISETP.LT.OR P2, PT, R20, 0x31, P2 ;  /* 0x000000311400780c */ /* 0x000fe40001741670 */
[----:B------:R-:W-:Y:S02]  /*64b0*/  FSEL R47, R47, -INF , !P4 ;  /* 0xff8000002f2f7808 */ /* 0x000fe40006000000 */
[----:B------:R-:W-:-:S02]  /*64c0*/  ISETP.GT.AND P5, PT, R17, 0x38, P1 ;  /* 0x000000381100780c */ /* 0x000fc40000fa4270 */
[----:B------:R-:W-:Y:S02]  /*64d0*/  FSEL R50, R50, -INF , !P2 ;  /* 0xff80000032327808 */ /* 0x000fe40005000000 */
[C---:B------:R-:W-:Y:S02]  /*64e0*/  ISETP.LT.OR P3, PT, R20.reuse, 0x32, P3 ;  /* 0x000000321400780c */ /* 0x040fe40001f61670 */
[----:B------:R-:W-:Y:S02]  /*64f0*/  ISETP.GT.AND P4, PT, R17, 0x39, P1 ;  /* 0x000000391100780c */ /* 0x000fe40000f84270 */
[----:B------:R-:W-:Y:S02]  /*6500*/  ISETP.LT.OR P5, PT, R20, 0x39, P5 ;  /* 0x000000391400780c */ /* 0x000fe40002fa1670 */
[----:B------:R-:W-:Y:S02]  /*6510*/  FSEL R51, R51, -INF , !P3 ;  /* 0xff80000033337808 */ /* 0x000fe40005800000 */
[----:B0-----:R-:W-:-:S02]  /*6520*/  FMNMX.FTZ R18, R15, R0, !PT ;  /* 0x000000000f127209 */ /* 0x001fc40007810000 */
[C---:B------:R-:W-:Y:S02]  /*6530*/  ISETP.GT.AND P2, PT, R17.reuse, 0x40, P1 ;  /* 0x000000401100780c */ /* 0x040fe40000f44270 */
[----:B------:R-:W-:Y:S01]  /*6540*/  FSEL R54, R54, -INF , !P5 ;  /* 0xff80000036367808 */ /* 0x000fe20006800000 */
[----:B------:R-:W0:Y:S01]  /*6550*/  SHFL.BFLY PT, R19, R18, 0x1, 0x1f ;  /* 0x0c201f0012137f89 */ /* 0x000e2200000e0000 */
        /* <DEDUP_REMOVED lines=12> */
[----:B0-----:R-:W-:Y:S02]  /*6620*/  FMNMX.FTZ R0, R18, R19, !PT ;  /* 0x0000001312007209 */ /* 0x001fe40007810000 */
[----:B------:R-:W-:Y:S02]  /*6630*/  ISETP.LT.OR P4, PT, R20, 0x4a, P4 ;  /* 0x0000004a1400780c */ /* 0x000fe40002781670 */
[C---:B------:R-:W-:Y:S01]  /*6640*/  FSETP.NEU.FTZ.AND P6, PT, R0.reuse, -INF , PT ;  /* 0xff8000000000780b */ /* 0x040fe20003fdd000 */
[----:B------:R-:W-:Y:S01]  /*6650*/  FMUL.FTZ R19, R0, UR11 ;  /* 0x0000000b00137c20 */ /* 0x000fe20008410000 */
[----:B------:R-:W-:-:S02]  /*6660*/  ISETP.GT.AND P3, PT, R17, 0x51, P1 ;  /* 0x000000511100780c */ /* 0x000fc40000f64270 */
        /* <DEDUP_REMOVED lines=19> */
[----:B------:R-:W-:Y:S01]  /*67a0*/  FSEL R66, R66, -INF , !P2 ;  /* 0xff80000042427808 */ /* 0x000fe20005000000 */
[----:B------:R-:W-:Y:S01]  /*67b0*/  FFMA.FTZ R49, R49, UR11, -R15 ;  /* 0x0000000b31317c23 */ /* 0x000fe2000801080f */
[----:B------:R-:W-:-:S02]  /*67c0*/  FMNMX.FTZ R28, R34, R29, !PT ;  /* 0x0000001d221c7209 */ /* 0x000fc40007810000 */
[----:B------:R-:W-:Y:S01]  /*67d0*/  ISETP.LT.OR P3, PT, R20, 0x52, P3 ;  /* 0x000000521400780c */ /* 0x000fe20001f61670 */
[----:B------:R-:W-:Y:S01]  /*67e0*/  MUFU.EX2 R18, R18 ;  /* 0x0000001200127308 */ /* 0x000fe20000000800 */
[----:B------:R-:W-:Y:S02]  /*67f0*/  FMNMX.FTZ R29, R35, R28, !PT ;  /* 0x0000001c231d7209 */ /* 0x000fe40007810000 */
[----:B------:R-:W-:Y:S02]  /*6800*/  ISETP.GT.AND P4, PT, R17, 0x59, P1 ;  /* 0x000000591100780c */ /* 0x000fe40000f84270 */
[----:B------:R-:W-:Y:S01]  /*6810*/  FMNMX.FTZ R32, R38, R29, !PT ;  /* 0x0000001d26207209 */ /* 0x000fe20007810000 */
[----:B------:R-:W-:Y:S01]  /*6820*/  FFMA.FTZ R29, R40, UR11, -R15 ;  /* 0x0000000b281d7c23 */ /* 0x000fe2000801080f */
[----:B------:R-:W-:Y:S01]  /*6830*/  ISETP.LT.OR P5, PT, R20, 0x59, P5 ;  /* 0x000000591400780c */ /* 0x000fe20002fa1670 */
[----:B------:R1:W-:Y:S01]  /*6840*/  MUFU.EX2 R28, R37 ;  /* 0x00000025001c7308 */ /* 0x0003e20000000800 */
[----:B0-----:R-:W-:-:S02]  /*6850*/  FMNMX.FTZ R33, R39, R32, !PT ;  /* 0x0000002027217209 */ /* 0x001fc40007810000 */
[----:B------:R-:W-:Y:S02]  /*6860*/  FSEL R67, R67, -INF , !P3 ;  /* 0xff80000043437808 */ /* 0x000fe40005800000 */
[----:B------:R-:W-:Y:S02]  /*6870*/  FMNMX.FTZ R32, R42, R33, !PT ;  /* 0x000000212a207209 */ /* 0x000fe40007810000 */
[----:B------:R-:W-:Y:S01]  /*6880*/  ISETP.GT.AND P2, PT, R17, 0x60, P1 ;  /* 0x000000601100780c */ /* 0x000fe20000f44270 */
[----:B------:R-:W-:Y:S01]  /*6890*/  MUFU.EX2 R19, R19 ;  /* 0x0000001300137308 */ /* 0x000fe20000000800 */
[----:B------:R-:W-:Y:S02]  /*68a0*/  FMNMX.FTZ R33, R43, R32, !PT ;  /* 0x000000202b217209 */ /* 0x000fe40007810000 */
[----:B------:R-:W-:Y:S02]  /*68b0*/  FSEL R70, R70, -INF , !P5 ;  /* 0xff80000046467808 */ /* 0x000fe40006800000 */
[----:B------:R-:W-:Y:S01]  /*68c0*/  FMNMX.FTZ R36, R46, R33, !PT ;  /* 0x000000212e247209 */ /* 0x000fe20007810000 */
[----:B------:R-:W-:Y:S01]  /*68d0*/  FFMA.FTZ R33, R44, UR11, -R15 ;  /* 0x0000000b2c217c23 */ /* 0x000fe2000801080f */
[----:B------:R-:W-:Y:S01]  /*68e0*/  ISETP.LT.OR P4, PT, R20, 0x5a, P4 ;  /* 0x0000005a1400780c */ /* 0x000fe20002781670 */
[----:B------:R0:W-:Y:S01]  /*68f0*/  MUFU.EX2 R32, R41 ;  /* 0x0000002900207308 */ /* 0x0001e20000000800 */
[----:B-1----:R-:W-:-:S02]  /*6900*/  FMNMX.FTZ R37, R47, R36, !PT ;  /* 0x000000242f257209 */ /* 0x002fc40007810000 */
[----:B------:R-:W-:Y:S02]  /*6910*/  ISETP.GT.AND P3, PT, R17, 0x61, P1 ;  /* 0x000000611100780c */ /* 0x000fe40000f64270 */
[----:B------:R-:W-:Y:S02]  /*6920*/  FMNMX.FTZ R36, R50, R37, !PT ;  /* 0x0000002532247209 */ /* 0x000fe40007810000 */
[----:B------:R-:W-:Y:S01]  /*6930*/  ISETP.LT.OR P2, PT, R20, 0x61, P2 ;  /* 0x000000611400780c */ /* 0x000fe20001741670 */
[----:B------:R-:W-:Y:S01]  /*6940*/  MUFU.EX2 R21, R21 ;  /* 0x0000001500157308 */ /* 0x000fe20000000800 */
[----:B------:R-:W-:Y:S02]  /*6950*/  FMNMX.FTZ R37, R51, R36, !PT ;  /* 0x0000002433257209 */ /* 0x000fe40007810000 */
[----:B------:R-:W-:Y:S02]  /*6960*/  FSEL R71, R71, -INF , !P4 ;  /* 0xff80000047477808 */ /* 0x000fe40006000000 */
[----:B------:R-:W-:Y:S01]  /*6970*/  FMNMX.FTZ R40, R54, R37, !PT ;  /* 0x0000002536287209 */ /* 0x000fe20007810000 */
[--C-:B------:R-:W-:Y:S01]  /*6980*/  FFMA.FTZ R37, R48, UR11, -R15.reuse ;  /* 0x0000000b30257c23 */ /* 0x100fe2000801080f */
[----:B------:R-:W-:Y:S01]  /*6990*/  ISETP.GT.AND P5, PT, R17, 0x68, P1 ;  /* 0x000000681100780c */ /* 0x000fe20000fa4270 */
[----:B------:R1:W-:Y:S01]  /*69a0*/  MUFU.EX2 R36, R45 ;  /* 0x0000002d00247308 */ /* 0x0003e20000000800 */
[----:B0-----:R-:W-:Y:S01]  /*69b0*/  FMNMX.FTZ R41, R55, R40, !PT ;  /* 0x0000002837297209 */ /* 0x001fe20007810000 */
        /* <DEDUP_REMOVED lines=10> */
[----:B------:R0:W-:Y:S01]  /*6a60*/  MUFU.EX2 R40, R49 ;  /* 0x0000003100287308 */ /* 0x0001e20000000800 */
[----:B------:R-:W-:Y:S01]  /*6a70*/  FMNMX.FTZ R44, R62, R41, !PT ;  /* 0x000000293e2c7209 */ /* 0x000fe20007810000 */
[--C-:B------:R-:W-:Y:S01]  /*6a80*/  FFMA.FTZ R41, R52, UR11, -R15.reuse ;  /* 0x0000000b34297c23 */ /* 0x100fe2000801080f */
[----:B------:R-:W-:Y:S01]  /*6a90*/  ISETP.LT.OR P5, PT, R20, 0x69, P5 ;  /* 0x000000691400780c */ /* 0x000fe20002fa1670 */
[--C-:B------:R-:W-:Y:S01]  /*6aa0*/  FFMA.FTZ R52, R60, UR11, -R15.reuse ;  /* 0x0000000b3c347c23 */ /* 0x100fe2000801080f */
[----:B-1----:R-:W-:Y:S01]  /*6ab0*/  FMNMX.FTZ R45, R63, R44, !PT ;  /* 0x0000002c3f2d7209 */ /* 0x002fe20007810000 */
[--C-:B------:R-:W-:Y:S01]  /*6ac0*/  FFMA.FTZ R60, R68, UR11, -R15.reuse ;  /* 0x0000000b443c7c23 */ /* 0x100fe2000801080f */
[----:B------:R-:W-:Y:S01]  /*6ad0*/  FSEL R75, R75, -INF , !P3 ;  /* 0xff8000004b4b7808 */ /* 0x000fe20005800000 */
[--C-:B------:R-:W-:Y:S01]  /*6ae0*/  FFMA.FTZ R68, R76, UR11, -R15.reuse ;  /* 0x0000000b4c447c23 */ /* 0x100fe2000801080f */
[----:B------:R-:W-:Y:S01]  /*6af0*/  FMNMX.FTZ R44, R66, R45, !PT ;  /* 0x0000002d422c7209 */ /* 0x000fe20007810000 */
[--C-:B0-----:R-:W-:Y:S01]  /*6b00*/  FFMA.FTZ R49, R56, UR11, -R15.reuse ;  /* 0x0000000b38317c23 */ /* 0x101fe2000801080f */
[----:B------:R-:W-:Y:S01]  /*6b10*/  ISETP.GT.AND P2, PT, R17, 0x70, P1 ;  /* 0x000000701100780c */ /* 0x000fe20000f44270 */
[--C-:B------:R-:W-:Y:S01]  /*6b20*/  FFMA.FTZ R56, R64, UR11, -R15.reuse ;  /* 0x0000000b40387c23 */ /* 0x100fe2000801080f */
[----:B------:R-:W-:Y:S01]  /*6b30*/  FMNMX.FTZ R45, R67, R44, !PT ;  /* 0x0000002c432d7209 */ /* 0x000fe20007810000 */
[--C-:B------:R-:W-:Y:S01]  /*6b40*/  FFMA.FTZ R64, R72, UR11, -R15.reuse ;  /* 0x0000000b48407c23 */ /* 0x100fe2000801080f */
[----:B------:R-:W-:Y:S01]  /*6b50*/  FSEL R78, R78, -INF , !P5 ;  /* 0xff8000004e4e7808 */ /* 0x000fe20006800000 */
[--C-:B------:R-:W-:Y:S01]  /*6b60*/  FFMA.FTZ R72, R80, UR11, -R15.reuse ;  /* 0x0000000b50487c23 */ /* 0x100fe2000801080f */
[----:B------:R-:W-:Y:S01]  /*6b70*/  FMNMX.FTZ R44, R70, R45, !PT ;  /* 0x0000002d462c7209 */ /* 0x000fe20007810000 */
[----:B------:R-:W-:Y:S01]  /*6b80*/  FFMA.FTZ R76, R84, UR11, -R15 ;  /* 0x0000000b544c7c23 */ /* 0x000fe2000801080f */
[----:B------:R-:W-:Y:S01]  /*6b90*/  ISETP.LT.OR P4, PT, R20, 0x6a, P4 ;  /* 0x0000006a1400780c */ /* 0x000fe20002781670 */
[----:B------:R-:W-:Y:S01]  /*6ba0*/  MUFU.EX2 R22, R22 ;  /* 0x0000001600167308 */ /* 0x000fe20000000800 */
[----:B------:R-:W-:-:S02]  /*6bb0*/  FMNMX.FTZ R45, R71, R44, !PT ;  /* 0x0000002c472d7209 */ /* 0x000fc40007810000 */
[----:B------:R-:W-:Y:S02]  /*6bc0*/  ISETP.GT.AND P3, PT, R17, 0x71, P1 ;  /* 0x000000711100780c */ /* 0x000fe40000f64270 */
[----:B------:R-:W-:Y:S02]  /*6bd0*/  FMNMX.FTZ R44, R74, R45, !PT ;  /* 0x0000002d4a2c7209 */ /* 0x000fe40007810000 */
[----:B------:R-:W-:Y:S01]  /*6be0*/  ISETP.LT.OR P2, PT, R20, 0x71, P2 ;  /* 0x000000711400780c */ /* 0x000fe20001741670 */
[----:B------:R-:W-:Y:S01]  /*6bf0*/  MUFU.EX2 R23, R23 ;  /* 0x0000001700177308 */ /* 0x000fe20000000800 */
[----:B------:R-:W-:Y:S02]  /*6c00*/  FMNMX.FTZ R45, R75, R44, !PT ;  /* 0x0000002c4b2d7209 */ /* 0x000fe40007810000 */
        /* <DEDUP_REMOVED lines=8> */
[--C-:B------:R-:W-:Y:S01]  /*6c90*/  FFMA.FTZ R17, R57, UR11, -R15.reuse ;  /* 0x0000000b39117c23 */ /* 0x100fe2000801080f */
[----:B------:R-:W-:Y:S01]  /*6ca0*/  ISETP.LT.OR P5, PT, R20, 0x79, P5 ;  /* 0x000000791400780c */ /* 0x000fe20002fa1670 */
[--C-:B------:R-:W-:Y:S01]  /*6cb0*/  FFMA.FTZ R57, R65, UR11, -R15.reuse ;  /* 0x0000000b41397c23 */ /* 0x100fe2000801080f */
[----:B------:R-:W-:Y:S01]  /*6cc0*/  FSEL R83, R83, -INF , !P3 ;  /* 0xff80000053537808 */ /* 0x000fe20005800000 */
[--C-:B------:R-:W-:Y:S01]  /*6cd0*/  FFMA.FTZ R65, R73, UR11, -R15.reuse ;  /* 0x0000000b49417c23 */ /* 0x100fe2000801080f */
[----:B------:R-:W-:Y:S01]  /*6ce0*/  FMNMX.FTZ R44, R82, R45, !PT ;  /* 0x0000002d522c7209 */ /* 0x000fe20007810000 */
[----:B------:R-:W-:Y:S01]  /*6cf0*/  FFMA.FTZ R73, R81, UR11, -R15 ;  /* 0x0000000b51497c23 */ /* 0x000fe2000801080f */
[----:B------:R-:W-:Y:S01]  /*6d00*/  ISETP.LT.OR P1, PT, R20, 0x7a, P1 ;  /* 0x0000007a1400780c */ /* 0x000fe20000f21670 */
[----:B------:R-:W-:Y:S01]  /*6d10*/  MUFU.EX2 R29, R29 ;  /* 0x0000001d001d7308 */ /* 0x000fe20000000800 */
[----:B------:R-:W-:-:S02]  /*6d20*/  FSEL R86, R86, -INF , !P5 ;  /* 0xff80000056567808 */ /* 0x000fc40006800000 */
[----:B------:R-:W-:Y:S02]  /*6d30*/  FMNMX.FTZ R45, R83, R44, !PT ;  /* 0x0000002c532d7209 */ /* 0x000fe40007810000 */
[----:B------:R-:W-:Y:S02]  /*6d40*/  FSEL R87, R87, -INF , !P1 ;  /* 0xff80000057577808 */ /* 0x000fe40004800000 */
[----:B------:R-:W-:Y:S01]  /*6d50*/  FMNMX.FTZ R20, R86, R45, !PT ;  /* 0x0000002d56147209 */ /* 0x000fe20007810000 */
[----:B------:R-:W-:Y:S01]  /*6d60*/  MUFU.EX2 R33, R33 ;  /* 0x0000002100217308 */ /* 0x000fe20000000800 */
[----:B------:R-:W-:Y:S02]  /*6d70*/  FSEL R44, R0, RZ, P6 ;  /* 0x000000ff002c7208 */ /* 0x000fe40003000000 */
[----:B------:R-:W-:-:S03]  /*6d80*/  FMNMX.FTZ R20, R87, R20, !PT ;  /* 0x0000001457147209 */ /* 0x000fc60007810000 */
[----:B------:R-:W-:Y:S02]  /*6d90*/  FADD.FTZ R44, -R44, R13 ;  /* 0x0000000d2c2c7221 */ /* 0x000fe40000010100 */
[----:B------:R-:W0:Y:S01]  /*6da0*/  SHFL.BFLY PT, R45, R20, 0x2, 0x1f ;  /* 0x0c401f00142d7f89 */ /* 0x000e2200000e0000 */
[----:B------:R-:W-:Y:S01]  /*6db0*/  MUFU.EX2 R37, R37 ;  /* 0x0000002500257308 */ /* 0x000fe20000000800 */
[----:B------:R-:W-:-:S07]  /*6dc0*/  FMUL.FTZ R13, R44, UR11 ;  /* 0x0000000b2c0d7c20 */ /* 0x000fce0008410000 */
[----:B------:R-:W1:Y:S08]  /*6dd0*/  MUFU.EX2 R13, R13 ;  /* 0x0000000d000d7308 */ /* 0x000e700000000800 */
        /* <DEDUP_REMOVED lines=20> */
[--C-:B------:R-:W-:Y:S01]  /*6f20*/  FFMA.FTZ R34, R34, UR11, -R44.reuse ;  /* 0x0000000b22227c23 */ /* 0x100fe2000801082c */
[----:B------:R-:W-:Y:S01]  /*6f30*/  MUFU.EX2 R45, R45 ;  /* 0x0000002d002d7308 */ /* 0x000fe20000000800 */
[----:B------:R-:W-:Y:S01]  /*6f40*/  FFMA.FTZ R27, R46, UR11, -R44 ;  /* 0x0000000b2e1b7c23 */ /* 0x000fe2000801082c */
[----:B------:R-:W-:Y:S01]  /*6f50*/  FMUL.FTZ R12, R12, UR11 ;  /* 0x0000000b0c0c7c20 */ /* 0x000fe20008410000 */
[----:B-1----:R-:W-:Y:S01]  /*6f60*/  FFMA.FTZ R46, R13, R5, R18 ;  /* 0x000000050d2e7223 */ /* 0x002fe20000010012 */
[--C-:B------:R-:W-:Y:S01]  /*6f70*/  FFMA.FTZ R31, R38, UR11, -R44.reuse ;  /* 0x0000000b261f7c23 */ /* 0x100fe2000801082c */
[--C-:B------:R-:W-:Y:S01]  /*6f80*/  FFMA.FTZ R80, R39, UR11, -R44.reuse ;  /* 0x0000000b27507c23 */ /* 0x100fe2000801082c */
[----:B------:R-:W-:Y:S01]  /*6f90*/  FFMA.FTZ R39, R47, UR11, -R44 ;  /* 0x0000000b2f277c23 */ /* 0x000fe2000801082c */
        /* <DEDUP_REMOVED lines=28> */
[----:B------:R-:W-:-:S03]  /*7160*/  FFMA.FTZ R71, R86, UR11, -R44 ;  /* 0x0000000b56477c23 */ /* 0x000fc6000801082c */
[----:B------:R-:W-:Y:S02]  /*7170*/  FADD.FTZ R47, R23, R4 ;  /* 0x00000004172f7221 */ /* 0x000fe40000010000 */
[----:B------:R-:W1:Y:S01]  /*7180*/  MUFU.EX2 R34, R34 ;  /* 0x0000002200227308 */ /* 0x000e620000000800 */
[----:B--2---:R-:W-:Y:S01]  /*7190*/  FADD.FTZ R5, R20, R5 ;  /* 0x0000000514057221 */ /* 0x004fe20000010000 */
[----:B------:R-:W-:-:S06]  /*71a0*/  FADD.FTZ R46, R24, R47 ;  /* 0x0000002f182e7221 */ /* 0x000fcc0000010000 */
        /* <DEDUP_REMOVED lines=26> */
[----:B------:R2:W3:Y:S01]  /*7350*/  MUFU.EX2 R35, R54 ;  /* 0x0000003600237308 */ /* 0x0004e20000000800 */
[----:B0-----:R-:W-:-:S07]  /*7360*/  FADD.FTZ R5, R30, R5 ;  /* 0x000000051e057221 */ /* 0x001fce0000010000 */
[----:B------:R-:W0:Y:S01]  /*7370*/  MUFU.EX2 R138, R138 ;  /* 0x0000008a008a7308 */ /* 0x000e220000000800 */
[----:B-1----:R-:W-:Y:S01]  /*7380*/  FADD.FTZ R46, R38, R5 ;  /* 0x00000005262e7221 */ /* 0x002fe20000010000 */
[----:B------:R-:W-:Y:S01]  /*7390*/  FADD.FTZ R5, R41, R4 ;  /* 0x0000000429057221 */ /* 0x000fe20000010000 */
[--C-:B--2---:R-:W-:Y:S01]  /*73a0*/  FFMA.FTZ R54, R74, UR11, -R44.reuse ;  /* 0x0000000b4a367c23 */ /* 0x104fe2000801082c */
[----:B------:R-:W-:Y:S02]  /*73b0*/  FFMA.FTZ R74, R87, UR11, -R44 ;  /* 0x0000000b574a7c23 */ /* 0x000fe4000801082c */
[----:B------:R-:W-:Y:S02]  /*73c0*/  FADD.FTZ R4, R48, R5 ;  /* 0x0000000530047221 */ /* 0x000fe40000010000 */
[----:B------:R-:W1:Y:S01]  /*73d0*/  MUFU.EX2 R43, R43 ;  /* 0x0000002b002b7308 */ /* 0x000e620000000800 */
[----:B---3--:R-:W-:Y:S01]  /*73e0*/  FADD.FTZ R47, R35, R46 ;  /* 0x0000002e232f7221 */ /* 0x008fe20000010000 */
        /* <DEDUP_REMOVED lines=61> */
.L_x_10895:
[----:B------:R-:W0:Y:S01]  /*77c0*/  S2UR UR10, SR_CgaCtaId ;  /* 0x00000000000a79c3 */ /* 0x000e220000008800 */
[----:B------:R-:W-:Y:S01]  /*77d0*/  ULEA UR6, UR6, UR38, 0x3 ;  /* 0x0000002606067291 */ /* 0x000fe2000f8e183f */
[----:B------:R-:W-:Y:S01]  /*77e0*/  F2FP.BF16.F32.PACK_AB R46, R22, R21 ;  /* 0x00000015162e723e */ /* 0x000fe200000010ff */
[----:B------:R-:W-:Y:S01]  /*77f0*/  UMOV UR41, UR5 ;  /* 0x0000000500297c82 */ /* 0x000fe20008000000 */
[----:B------:R-:W-:Y:S01]  /*7800*/  F2FP.BF16.F32.PACK_AB R47, R84, R20 ;  /* 0x00000014542f723e */ /* 0x000fe200000010ff */
[----:B------:R-:W-:Y:S01]  /*7810*/  UIADD3 UR6, UR6, 0x2d860, URZ ;  /* 0x0002d86006067890 */ /* 0x000fe2000fffe03f */
        /* <DEDUP_REMOVED lines=18> */
[----:B0-----:R-:W-:Y:S01]  /*7940*/  UPRMT UR6, UR10, 0x654, UR6 ;  /* 0x000006540a067896 */ /* 0x001fe20008000006 */
        /* <DEDUP_REMOVED lines=23> */
[----:B------:R0:W-:Y:S01]  /*7ac0*/  STSM.16.M88.4 [R3], R28 ;  /* 0x0000001c03007844 */ /* 0x0001e20000000200 */
[----:B------:R-:W-:Y:S01]  /*7ad0*/  F2FP.BF16.F32.PACK_AB R58, R61, R60 ;  /* 0x0000003c3d3a723e */ /* 0x000fe200000010ff */
[----:B------:R-:W-:Y:S01]  /*7ae0*/  FMUL.FTZ R117, R117, R13 ;  /* 0x0000000d75757220 */ /* 0x000fe20000410000 */
[----:B------:R-:W-:Y:S01]  /*7af0*/  F2FP.BF16.F32.PACK_AB R59, R67, R59 ;  /* 0x0000003b433b723e */ /* 0x000fe200000010ff */
[----:B------:R0:W-:Y:S01]  /*7b00*/  STSM.16.M88.4 [R2+0x27800], R32 ;  /* 0x0278002002007844 */ /* 0x0001e20000000200 */
        /* <DEDUP_REMOVED lines=14> */
[----:B------:R-:W-:Y:S01]  /*7bf0*/  ISETP.GT.AND P1, PT, R14, UR32, PT ;  /* 0x000000200e007c0c */ /* 0x000fe2000bf24270 */
        /* <DEDUP_REMOVED lines=37> */
[----:B-1----:R-:W-:Y:S01]  /*7e50*/  NOP ;  /* 0x0000000000007918 */ /* 0x002fe20000000000 */
[----:B0-----:R-:W-:Y:S05]  /*7e60*/  @P1 BRA `(.L_x_10896) ;  /* 0xffffffcc00741947 */ /* 0x001fea000383ffff */
.L_x_10877:
[----:B------:R-:W0:Y:S01]  /*7e70*/  S2UR UR10, SR_CTAID.X ;  /* 0x00000000000a79c3 */ /* 0x000e220000002500 */
[----:B------:R-:W-:Y:S01]  /*7e80*/  R2UR UR6, R144 ;  /* 0x00000000900672ca */ /* 0x000fe200000e0000 */
[----:B------:R-:W-:Y:S01]  /*7e90*/  UISETP.NE.AND UP0, UPT, UR39, URZ, UPT ;  /* 0x0000003f2700728c */ /* 0x000fe2000bf05270 */
[----:B------:R-:W-:-:S05]  /*7ea0*/  IADD3 R7, -R7, 0x1, RZ ;  /* 0x0000000107077810 */ /* 0x000fca0007ffe1ff */
[----:B------:R-:W-:Y:S01]  /*7eb0*/  IMAD R7, R16, UR35, R7 ;  /* 0x0000002310077c24 */ /* 0x000fe2000f8e0207 */
[----:B------:R-:W-:-:S05]  /*7ec0*/  PLOP3.LUT P1, PT, PT, PT, UP0, 0x40, 0x0 ;  /* 0x000000000000781c */ /* 0x000fca0003f2e808 */
[----:B------:R-:W-:-:S03]  /*7ed0*/  UISETP.NE.AND UP1, UPT, UR6, URZ, UPT ;  /* 0x0000003f0600728c */ /* 0x000fc6000bf25270 */
[----:B------:R-:W-:Y:S02]  /*7ee0*/  UMOV UR6, 0xc0 ;  /* 0x000000c000067882 */ /* 0x000fe40000000000 */
[----:B0-----:R-:W-:Y:S01]  /*7ef0*/  UIMAD UR6, UR10, UR6, 0xbf ;  /* 0x000000bf0a0674a4 */ /* 0x001fe2000f8e0206 */
[----:B------:R-:W-:-:S05]  /*7f00*/  R2UR UR10, R7 ;  /* 0x00000000070a72ca */ /* 0x000fca00000e0000 */
[----:B------:R-:W-:Y:S01]  /*7f10*/  @UP1 ULDC UR14, c[0x0][0x44c] ;  /* 0x00011300000e1ab9 */ /* 0x000fe20000000800 */
[----:B------:R-:W-:Y:S01]  /*7f20*/  @UP1 ULDC UR18, c[0x0][0x450] ;  /* 0x0001140000121ab9 */ /* 0x000fe20000000800 */
        /* <DEDUP_REMOVED lines=17> */
.L_x_10898:
[----:B------:R-:W-:Y:S02]  /*8040*/  ULDC UR18, c[0x0][0x9e4] ;  /* 0x0002790000127ab9 */ /* 0x000fe40000000800 */
[----:B------:R-:W-:-:S11]  /*8050*/  UISETP.NE.AND UP0, UPT, UR18, 0x1, UPT ;  /* 0x000000011200788c */ /* 0x000fd6000bf05270 */
[----:B------:R-:W-:Y:S02]  /*8060*/  @UP0 ULDC.64 UR22, c[0x0][0x9e8] ;  /* 0x00027a0000160ab9 */ /* 0x000fe40000000a00 */
[----:B------:R-:W-:-:S04]  /*8070*/  UIMAD.WIDE.U32 UR14, UR6, UR22, URZ ;  /* 0x00000016060e72a5 */ /* 0x000fc8000f8e003f */
[----:B------:R-:W-:-:S12]  /*8080*/  @UP0 USHF.R.U32.HI UR6, URZ, UR23, UR15 ;  /* 0x000000173f060299 */ /* 0x000fd8000801160f */
.L_x_10899:
[----:B------:R-:W-:-:S04]  /*8090*/  UIMAD UR6, UR6, UR18, URZ ;  /* 0x00000012060672a4 */ /* 0x000fc8000f8e023f */
[----:B------:R-:W-:-:S04]  /*80a0*/  UISETP.LT.AND UP0, UPT, UR10, UR6, UPT ;  /* 0x000000060a00728c */ /* 0x000fc8000bf01270 */
[----:B------:R-:W-:-:S12]  /*80b0*/  USEL UR10, UR10, UR6, !UP0 ;  /* 0x000000060a0a7287 */ /* 0x000fd8000c000000 */
.L_x_10897:
        /* <DEDUP_REMOVED lines=14> */
.L_x_10911:
[----:B------:R-:W-:Y:S01]  /*81a0*/  ISETP.NE.AND P2, PT, RZ, UR60, PT ;  /* 0x0000003cff007c0c */ /* 0x000fe2000bf45270 */
[----:B------:R-:W-:-:S04]  /*81b0*/  UISETP.NE.AND UP0, UPT, UR10, 0x1, UPT ;  /* 0x000000010a00788c */ /* 0x000fc8000bf05270 */
[----:B------:R-:W-:-:S04]  /*81c0*/  USEL UR5, URZ, 0x1, UP0 ;  /* 0x000000013f057887 */ /* 0x000fc80008000000 */
[----:B------:R-:W-:-:S04]  /*81d0*/  ULOP3.LUT UR5, UR32, UR5, URZ, 0x3c, !UPT ;  /* 0x0000000520057292 */ /* 0x000fc8000f8e3c3f */
[----:B------:R-:W-:Y:S08]  /*81e0*/  @P2 BRA `(.L_x_10901) ;  /* 0x0000000000382947 */ /* 0x000ff00003800000 */
[----:B------:R-:W-:Y:S05]  /*81f0*/  @!P0 BRA `(.L_x_10902) ;  /* 0x0000000000048947 */ /* 0x000fea0003800000 */
[----:B------:R-:W-:Y:S01]  /*8200*/  BPT.TRAP 0x1 ;  /* 0x000000040000795c */ /* 0x000fe20000300000 */
.L_x_10902:
        /* <DEDUP_REMOVED lines=9> */
.L_x_10903:
[----:B-1----:R-:W-:Y:S05]  /*82a0*/  @P1 BRA `(.L_x_10901) ;  /* 0x0000000000081947 */ /* 0x002fea0003800000 */
[----:B------:R-:W1:Y:S02]  /*82b0*/  SYNCS.PHASECHK.TRANS64.TRYWAIT P1, [UR4+0x2d830], R0 ;  /* 0x02d83000ff0075a7 */ /* 0x000e640008020144 */
[----:B-1----:R-:W-:Y:S05]  /*82c0*/  @!P1 BRA `(.L_x_10904) ;  /* 0x000000b000d89947 */ /* 0x002fea0003800000 */
.L_x_10901:
        /* <DEDUP_REMOVED lines=11> */
[----:B------:R-:W-:-:S04]  /*8380*/  UIMAD UR26, UR4, 0x600, UR7 ;  /* 0x00000600041a78a4 */ /* 0x000fc8000f8e0207 */
[----:B------:R-:W-:Y:S02]  /*8390*/  UIADD3 UR14, UR26, 0x200, URZ ;  /* 0x000002001a0e7890 */ /* 0x000fe4000fffe03f */
[----:B------:R-:W-:Y:S02]  /*83a0*/  UIADD3 UR18, UR26, 0x202, URZ ;  /* 0x000002021a127890 */ /* 0x000fe4000fffe03f */
[----:B------:R-:W-:Y:S01]  /*83b0*/  UMOV UR30, UR26 ;  /* 0x0000001a001e7c82 */ /* 0x000fe20008000000 */
[----:B------:R-:W-:Y:S01]  /*83c0*/  UIADD3 UR22, UR26, 0x400, URZ ;  /* 0x000004001a167890 */ /* 0x000fe2000fffe03f */
[----:B-1----:R-:W-:-:S05]  /*83d0*/  SHF.R.U32.HI R13, RZ, 0x7, R13 ;  /* 0x00000007ff0d7819 */ /* 0x002fca000001160d */
[----:B0-----:R-:W-:-:S05]  /*83e0*/  VIADD R0, R13, 0x8 ;  /* 0x000000080d007836 */ /* 0x001fca0000000000 */
[----:B------:R0:W-:Y:S06]  /*83f0*/  BAR.SYNC.DEFER_BLOCKING R0, 0x100 ;  /* 0x000400000000751d */ /* 0x0001ec0000010000 */
[----:B---3--:R-:W-:-:S06]  /*8400*/  WARPGROUP.ARRIVE ;  /* 0x00000000000079c5 */ /* 0x008fcc0000000000 */
[----:B------:R-:W-:Y:S01]  /*8410*/  HGMMA.64x128x16.F32.BF16 R24, gdesc[UR28], RZ, !UPT, gsb0 ;  /* 0x01e000001c1879f0 */ /* 0x000fe2000c0018ff */
[----:B------:R-:W-:Y:S01]  /*8420*/  UIADD3 UR30, UR26, 0x2, URZ ;  /* 0x000000021a1e7890 */ /* 0x000fe2000fffe03f */
[----:B------:R-:W-:Y:S01]  /*8430*/  UMOV UR28, UR8 ;  /* 0x00000008001c7c82 */ /* 0x000fe20008000000 */
[----:B------:R-:W-:Y:S01]  /*8440*/  UMOV UR29, UR9 ;  /* 0x00000009001d7c82 */ /* 0x000fe20008000000 */
[----:B------:R-:W-:Y:S01]  /*8450*/  UMOV UR31, 0x80000020 ;  /* 0x80000020001f7882 */ /* 0x000fe20000000000 */
[----:B------:R-:W-:Y:S01]  /*8460*/  UIADD3 UR26, UR26, 0x402, URZ ;  /* 0x000004021a1a7890 */ /* 0x000fe2000fffe03f */
        /* <DEDUP_REMOVED lines=19> */
.L_x_10906:
[----:B------:R-:W-:Y:S01]  /*85a0*/  ULEA UR14, UR10, UR38, 0x3 ;  /* 0x000000260a0e7291 */ /* 0x000fe2000f8e183f */
[----:B------:R-:W-:-:S05]  /*85b0*/  IMAD.U32 R0, RZ, RZ, UR32 ;  /* 0x00000020ff007e24 */ /* 0x000fca000f8e00ff */
[----:B------:R-:W-:-:S04]  /*85c0*/  SHF.L.U32 R0, R0, 0x1f, RZ ;  /* 0x0000001f00007819 */ /* 0x000fc800000006ff */
[----:B------:R0:W1:Y:S01]  /*85d0*/  SYNCS.PHASECHK.TRANS64.TRYWAIT P1, [UR14+0x2d850], R0 ;  /* 0x02d85000ff0075a7 */ /* 0x000062000802014e */
[----:B------:R-:W-:Y:S05]  /*85e0*/  @!P0 BRA `(.L_x_10907) ;  /* 0x0000000000048947 */ /* 0x000fea0003800000 */
[----:B------:R-:W-:Y:S01]  /*85f0*/  BPT.TRAP 0x1 ;  /* 0x000000040000795c */ /* 0x000fe20000300000 */
.L_x_10907:
[----:B-1----:R-:W-:Y:S05]  /*8600*/  @P1 BRA `(.L_x_10905) ;  /* 0x0000000000081947 */ /* 0x002fea0003800000 */
[----:B------:R-:W1:Y:S02]  /*8610*/  SYNCS.PHASECHK.TRANS64.TRYWAIT P1, [UR14+0x2d850], R0 ;  /* 0x02d85000ff0075a7 */ /* 0x000e64000802014e */
[----:B-1----:R-:W-:Y:S05]  /*8620*/  @!P1 BRA `(.L_x_10908) ;  /* 0x000000b000189947 */ /* 0x002fea0003800000 */
.L_x_10905:
        /* <DEDUP_REMOVED lines=71> */
.L_x_10909:
[----:B0-----:R-:W-:Y:S01]  /*8aa0*/  FMNMX.FTZ R0, R24, R7, !PT ;  /* 0x0000000718007209 */ /* 0x001fe20007810000 */
        /* <DEDUP_REMOVED lines=80> */
[C---:B------:R-:W-:Y:S01]  /*8fb0*/  FADD.FTZ R7, -R15.reuse, R12 ;  /* 0x0000000c0f077221 */ /* 0x040fe20000010100 */
[----:B------:R-:W-:Y:S01]  /*8fc0*/  FMUL.FTZ R36, R15, UR11 ;  /* 0x0000000b0f247c20 */ /* 0x000fe20008410000 */
        /* <DEDUP_REMOVED lines=28> */
[----:B------:R-:W-:Y:S01]  /*9190*/  FFMA.FTZ R52, R61, UR11, -R13 ;  /* 0x0000000b3d347c23 */ /* 0x000fe2000801080d */
        /* <DEDUP_REMOVED lines=11> */
[----:B------:R-:W-:Y:S01]  /*9250*/  FFMA.FTZ R72, R81, UR11, -R13 ;  /* 0x0000000b51487c23 */ /* 0x000fe2000801080d */
        /* <DEDUP_REMOVED lines=14> */
[----:B0-----:R-:W-:Y:S01]  /*9340*/  FADD.FTZ R4, R18, R5 ;  /* 0x0000000512047221 */ /* 0x001fe20000010000 */
[--C-:B------:R-:W-:Y:S01]  /*9350*/  FFMA.FTZ R51, R74, UR11, -R36.reuse ;  /* 0x0000000b4a337c23 */ /* 0x100fe20008010824 */
[--C-:B------:R-:W-:Y:S01]  /*9360*/  FFMA.FTZ R59, R75, UR11, -R36.reuse ;  /* 0x0000000b4b3b7c23 */ /* 0x100fe20008010824 */
[--C-:B------:R-:W-:Y:S01]  /*9370*/  FFMA.FTZ R54, R78, UR11, -R36.reuse ;  /* 0x0000000b4e367c23 */ /* 0x100fe20008010824 */
[--C-:B------:R-:W-:Y:S01]  /*9380*/  FFMA.FTZ R55, R82, UR11, -R36.reuse ;  /* 0x0000000b52377c23 */ /* 0x100fe20008010824 */
[--C-:B------:R-:W-:Y:S01]  /*9390*/  FFMA.FTZ R67, R86, UR11, -R36.reuse ;  /* 0x0000000b56437c23 */ /* 0x100fe20008010824 */
[----:B------:R-:W-:Y:S01]  /*93a0*/  FFMA.FTZ R70, R87, UR11, -R36 ;  /* 0x0000000b57467c23 */ /* 0x000fe20008010824 */
[----:B------:R-:W0:Y:S01]  /*93b0*/  MUFU.EX2 R26, R26 ;  /* 0x0000001a001a7308 */ /* 0x000e220000000800 */
[----:B--2---:R-:W-:-:S07]  /*93c0*/  FADD.FTZ R39, R140, R39 ;  /* 0x000000278c277221 */ /* 0x004fce0000010000 */
[----:B------:R2:W3:Y:S01]  /*93d0*/  MUFU.EX2 R20, R29 ;  /* 0x0000001d00147308 */ /* 0x0004e20000000800 */
[----:B-1----:R-:W-:-:S07]  /*93e0*/  FADD.FTZ R5, R19, R4 ;  /* 0x0000000413057221 */ /* 0x002fce0000010000 */
[----:B------:R-:W1:Y:S01]  /*93f0*/  MUFU.EX2 R138, R138 ;  /* 0x0000008a008a7308 */ /* 0x000e620000000800 */
[--C-:B--2---:R-:W-:Y:S01]  /*9400*/  FFMA.FTZ R29, R44, UR11, -R13.reuse ;  /* 0x0000000b2c1d7c23 */ /* 0x104fe2000801080d */
[----:B------:R-:W-:Y:S01]  /*9410*/  FFMA.FTZ R44, R53, UR11, -R13 ;  /* 0x0000000b352c7c23 */ /* 0x000fe2000801080d */
[----:B0-----:R-:W-:Y:S01]  /*9420*/  FADD.FTZ R39, R26, R39 ;  /* 0x000000271a277221 */ /* 0x001fe20000010000 */
[--C-:B------:R-:W-:Y:S01]  /*9430*/  FFMA.FTZ R53, R64, UR11, -R13.reuse ;  /* 0x0000000b40357c23 */ /* 0x100fe2000801080d */
[--C-:B------:R-:W-:Y:S01]  /*9440*/  FFMA.FTZ R64, R73, UR11, -R13.reuse ;  /* 0x0000000b49407c23 */ /* 0x100fe2000801080d */
[--C-:B------:R-:W-:Y:S01]  /*9450*/  FFMA.FTZ R73, R84, UR11, -R13.reuse ;  /* 0x0000000b54497c23 */ /* 0x100fe2000801080d */
[----:B------:R-:W-:Y:S01]  /*9460*/  FFMA.FTZ R13, R85, UR11, -R13 ;  /* 0x0000000b550d7c23 */ /* 0x000fe2000801080d */
[----:B------:R-:W0:Y:S01]  /*9470*/  MUFU.EX2 R21, R21 ;  /* 0x0000001500157308 */ /* 0x000e220000000800 */
[----:B---3--:R-:W-:Y:S01]  /*9480*/  FADD.FTZ R4, R20, R5 ;  /* 0x0000000514047221 */ /* 0x008fe20000010000 */
[--C-:B------:R-:W-:Y:S01]  /*9490*/  FFMA.FTZ R85, R43, UR11, -R36.reuse ;  /* 0x0000000b2b557c23 */ /* 0x100fe20008010824 */
[--C-:B------:R-:W-:Y:S01]  /*94a0*/  FFMA.FTZ R84, R47, UR11, -R36.reuse ;  /* 0x0000000b2f547c23 */ /* 0x100fe20008010824 */
[--C-:B------:R-:W-:Y:S01]  /*94b0*/  FFMA.FTZ R43, R58, UR11, -R36.reuse ;  /* 0x0000000b3a2b7c23 */ /* 0x100fe20008010824 */
[--C-:B------:R-:W-:Y:S01]  /*94c0*/  FFMA.FTZ R47, R66, UR11, -R36.reuse ;  /* 0x0000000b422f7c23 */ /* 0x100fe20008010824 */
[--C-:B------:R-:W-:Y:S01]  /*94d0*/  FFMA.FTZ R58, R79, UR11, -R36.reuse ;  /* 0x0000000b4f3a7c23 */ /* 0x100fe20008010824 */
[----:B------:R-:W-:Y:S01]  /*94e0*/  FFMA.FTZ R66, R83, UR11, -R36 ;  /* 0x0000000b53427c23 */ /* 0x000fe20008010824 */
        /* <DEDUP_REMOVED lines=114> */
.L_x_10910:
[----:B------:R-:W0:Y:S01]  /*9c10*/  S2UR UR14, SR_CgaCtaId ;  /* 0x00000000000e79c3 */ /* 0x000e220000008800 */
[----:B------:R-:W-:Y:S01]  /*9c20*/  ULEA UR10, UR10, UR38, 0x3 ;  /* 0x000000260a0a7291 */ /* 0x000fe2000f8e183f */
[----:B------:R-:W-:Y:S01]  /*9c30*/  F2FP.BF16.F32.PACK_AB R38, R20, R19 ;  /* 0x000000131426723e */ /* 0x000fe200000010ff */
[----:B------:R-:W-:Y:S01]  /*9c40*/  UMOV UR32, UR5 ;  /* 0x0000000500207c82 */ /* 0x000fe20008000000 */
[----:B------:R-:W-:Y:S01]  /*9c50*/  F2FP.BF16.F32.PACK_AB R20, R22, R21 ;  /* 0x000000151614723e */ /* 0x000fe200000010ff */
[----:B------:R-:W-:Y:S01]  /*9c60*/  UIADD3 UR10, UR10, 0x2d860, URZ ;  /* 0x0002d8600a0a7890 */ /* 0x000fe2000fffe03f */
        /* <DEDUP_REMOVED lines=18> */
[----:B0-----:R-:W-:Y:S01]  /*9d90*/  UPRMT UR10, UR14, 0x654, UR10 ;  /* 0x000006540e0a7896 */ /* 0x001fe2000800000a */
        /* <DEDUP_REMOVED lines=8> */
[----:B------:R-:W-:Y:S01]  /*9e20*/  SYNCS.ARRIVE.TRANS64.RED.A1T0 RZ, [UR10], RZ ;  /* 0x000000ffffff79a7 */ /* 0x000fe2000810040a */
        /* <DEDUP_REMOVED lines=13> */
[----:B------:R-:W-:Y:S01]  /*9f00*/  ISETP.GT.AND P1, PT, R14, UR6, PT ;  /* 0x000000060e007c0c */ /* 0x000fe2000bf24270 */
[-C--:B------:R-:W-:Y:S01]  /*9f10*/  FMUL.FTZ R117, R117, R12.reuse ;  /* 0x0000000c75757220 */ /* 0x080fe20000410000 */
[-C--:B------:R-:W-:Y:S01]  /*9f20*/  FMUL.FTZ R120, R120, R12.reuse ;  /* 0x0000000c78787220 */ /* 0x080fe20000410000 */
[----:B0-----:R-:W-:Y:S01]  /*9f30*/  F2FP.BF16.F32.PACK_AB R38, R68, R65 ;  /* 0x000000414426723e */ /* 0x001fe200000010ff */
[----:B------:R2:W-:Y:S01]  /*9f40*/  STSM.16.M88.4 [R2+0x27800], R32 ;  /* 0x0278002002007844 */ /* 0x0005e20000000200 */
[----:B------:R-:W-:Y:S01]  /*9f50*/  F2FP.BF16.F32.PACK_AB R36, R64, R61 ;  /* 0x0000003d4024723e */ /* 0x000fe200000010ff */
[-C--:B------:R-:W-:Y:S01]  /*9f60*/  FMUL.FTZ R121, R121, R12.reuse ;  /* 0x0000000c79797220 */ /* 0x080fe20000410000 */
[----:B-1----:R-:W-:Y:S01]  /*9f70*/  F2FP.BF16.F32.PACK_AB R20, R56, R53 ;  /* 0x000000353814723e */ /* 0x002fe200000010ff */
        /* <DEDUP_REMOVED lines=10> */
[----:B------:R2:W-:Y:S01]  /*a020*/  STSM.16.M88.4 [R142], R20 ;  /* 0x000000148e007844 */ /* 0x0005e20000000200 */
[----:B------:R-:W-:Y:S01]  /*a030*/  F2FP.BF16.F32.PACK_AB R65, R66, R55 ;  /* 0x000000374241723e */ /* 0x000fe200000010ff */
[----:B------:R-:W-:Y:S01]  /*a040*/  FMUL.FTZ R133, R133, R12 ;  /* 0x0000000c85857220 */ /* 0x000fe20000410000 */
[----:B------:R-:W-:Y:S01]  /*a050*/  F2FP.BF16.F32.PACK_AB R64, R72, R69 ;  /* 0x000000454840723e */ /* 0x000fe200000010ff */
[----:B------:R2:W-:Y:S01]  /*a060*/  STSM.16.M88.4 [R6+0x6000], R36 ;  /* 0x0060002406007844 */ /* 0x0005e20000000200 */
[----:B------:R-:W-:Y:S01]  /*a070*/  F2FP.BF16.F32.PACK_AB R66, R13, R73 ;  /* 0x000000490d42723e */ /* 0x000fe200000010ff */
[-C--:B------:R-:W-:Y:S01]  /*a080*/  FMUL.FTZ R90, R90, R7.reuse ;  /* 0x000000075a5a7220 */ /* 0x080fe20000410000 */
[-C--:B------:R-:W-:Y:S01]  /*a090*/  FMUL.FTZ R91, R91, R7.reuse ;  /* 0x000000075b5b7220 */ /* 0x080fe20000410000 */
[-C--:B------:R-:W-:Y:S01]  /*a0a0*/  FMUL.FTZ R94, R94, R7.reuse ;  /* 0x000000075e5e7220 */ /* 0x080fe20000410000 */
[-C--:B------:R-:W-:Y:S01]  /*a0b0*/  FMUL.FTZ R95, R95, R7.reuse ;  /* 0x000000075f5f7220 */ /* 0x080fe20000410000 */
        /* <DEDUP_REMOVED lines=30> */
[----:B0-----:R-:W-:Y:S01]  /*a2a0*/  NOP ;  /* 0x0000000000007918 */ /* 0x001fe20000000000 */
[----:B--2---:R-:W-:Y:S05]  /*a2b0*/  @P1 BRA `(.L_x_10911) ;  /* 0xffffffdc00b81947 */ /* 0x004fea000383ffff */
.L_x_10900:
[----:B------:R-:W-:-:S13]  /*a2c0*/  R2UR UR6, R147 ;  /* 0x00000000930672ca */ /* 0x000fda00000e0000 */
[----:B------:R-:W-:-:S13]  /*a2d0*/  ISETP.GE.AND P1, PT, R14, UR6, PT ;  /* 0x000000060e007c0c */ /* 0x000fda000bf26270 */
[----:B------:R-:W-:Y:S05]  /*a2e0*/  @!P1 BRA `(.L_x_10912) ;  /* 0x0000003000cc9947 */ /* 0x000fea0003800000 */
[----:B------:R-:W0:Y:S01]  /*a2f0*/  S2R R12, SR_TID.X ;  /* 0x00000000000c7919 */ /* 0x000e220000002100 */
[----:B------:R-:W-:Y:S01]  /*a300*/  R2UR UR6, R145 ;  /* 0x00000000910672ca */ /* 0x000fe200000e0000 */
[----:B------:R-:W-:Y:S01]  /*a310*/  UMOV UR30, UR5 ;  /* 0x00000005001e7c82 */ /* 0x000fe20008000000 */
[----:B------:R-:W-:Y:S01]  /*a320*/  UMOV UR5, 0x40000040 ;  /* 0x4000004000057882 */ /* 0x000fe20000000000 */
[----:B------:R-:W-:Y:S01]  /*a330*/  IMAD.MOV.U32 R7, RZ, RZ, R15 ;  /* 0x000000ffff077224 */ /* 0x000fe200078e000f */
[----:B------:R-:W-:Y:S01]  /*a340*/  UMOV UR57, 0x40000040 ;  /* 0x4000004000397882 */ /* 0x000fe20000000000 */
[----:B------:R-:W-:Y:S01]  /*a350*/  IMAD.U32 R141, RZ, RZ, UR5 ;  /* 0x00000005ff8d7e24 */ /* 0x000fe2000f8e00ff */
[----:B------:R-:W-:Y:S01]  /*a360*/  UMOV UR29, 0x40000040 ;  /* 0x40000040001d7882 */ /* 0x000fe20000000000 */
[----:B------:R-:W-:Y:S01]  /*a370*/  UMOV UR33, 0x40000040 ;  /* 0x4000004000217882 */ /* 0x000fe20000000000 */
[----:B------:R-:W-:Y:S01]  /*a380*/  UMOV UR41, 0x40000040 ;  /* 0x4000004000297882 */ /* 0x000fe20000000000 */
[----:B------:R-:W-:Y:S01]  /*a390*/  UMOV UR45, 0x40000040 ;  /* 0x40000040002d7882 */ /* 0x000fe20000000000 */
[----:B------:R-:W-:-:S03]  /*a3a0*/  UMOV UR49, 0x40000040 ;  /* 0x4000004000317882 */ /* 0x000fc60000000000 */
[----:B------:R-:W-:-:S03]  /*a3b0*/  ULOP3.LUT UR61, UR6, 0x10000, URZ, 0xfc, !UPT ;  /* 0x00010000063d7892 */ /* 0x000fc6000f8efc3f */
[----:B------:R-:W-:Y:S01]  /*a3c0*/  UMOV UR6, UR4 ;  /* 0x0000000400067c82 */ /* 0x000fe20008000000 */
[----:B------:R-:W-:Y:S02]  /*a3d0*/  UIADD3 UR4, UR61, 0x2, URZ ;  /* 0x000000023d047890 */ /* 0x000fe4000fffe03f */
[----:B------:R-:W-:Y:S02]  /*a3e0*/  UIADD3 UR56, UR61, 0x4, URZ ;  /* 0x000000043d387890 */ /* 0x000fe4000fffe03f */
[----:B------:R-:W-:Y:S02]  /*a3f0*/  UIADD3 UR28, UR61, 0x6, URZ ;  /* 0x000000063d1c7890 */ /* 0x000fe4000fffe03f */
[----:B------:R-:W-:Y:S01]  /*a400*/  IMAD.U32 R140, RZ, RZ, UR4 ;  /* 0x00000004ff8c7e24 */ /* 0x000fe2000f8e00ff */
[----:B------:R-:W-:Y:S02]  /*a410*/  UIADD3 UR32, UR61, 0x600, URZ ;  /* 0x000006003d207890 */ /* 0x000fe4000fffe03f */
[----:B------:R-:W-:-:S02]  /*a420*/  UIADD3 UR40, UR61, 0x602, URZ ;  /* 0x000006023d287890 */ /* 0x000fc4000fffe03f */
[----:B------:R-:W-:Y:S02]  /*a430*/  UIADD3 UR44, UR61, 0x604, URZ ;  /* 0x000006043d2c7890 */ /* 0x000fe4000fffe03f */
[----:B------:R-:W-:Y:S01]  /*a440*/  UIADD3 UR48, UR61, 0x606, URZ ;  /* 0x000006063d307890 */ /* 0x000fe2000fffe03f */
[----:B0-----:R-:W-:Y:S02]  /*a450*/  SHF.R.U32.HI R13, RZ, 0x7, R12 ;  /* 0x00000007ff0d7819 */ /* 0x001fe4000001160c */
[----:B------:R-:W-:Y:S01]  /*a460*/  ISETP.GE.U32.AND P1, PT, R12, 0x180, PT ;  /* 0x000001800c00780c */ /* 0x000fe20003f26070 */
[----:B------:R-:W-:Y:S02]  /*a470*/  IMAD.MOV.U32 R12, RZ, RZ, R0 ;  /* 0x000000ffff0c7224 */ /* 0x000fe400078e0000 */
[C---:B------:R-:W-:Y:S02]  /*a480*/  VIADD R143, R13.reuse, 0x9 ;  /* 0x000000090d8f7836 */ /* 0x040fe40000000000 */
[----:B------:R-:W-:-:S03]  /*a490*/  VIADD R148, R13, 0x8 ;  /* 0x000000080d947836 */ /* 0x000fc60000000000 */
[----:B------:R-:W-:-:S07]  /*a4a0*/  SEL R143, R143, 0x9, !P1 ;  /* 0x000000098f8f7807 */ /* 0x000fce0004800000 */
.L_x_10931:
        /* <DEDUP_REMOVED lines=9> */
.L_x_10914:
[----:B------:R-:W-:Y:S01]  /*a540*/  ULEA UR10, UR4, UR38, 0x3 ;  /* 0x00000026040a7291 */ /* 0x000fe2000f8e183f */
[----:B------:R-:W-:-:S05]  /*a550*/  IMAD.U32 R0, RZ, RZ, UR5 ;  /* 0x00000005ff007e24 */ /* 0x000fca000f8e00ff */
[----:B------:R-:W-:-:S04]  /*a560*/  SHF.L.U32 R0, R0, 0x1f, RZ ;  /* 0x0000001f00007819 */ /* 0x000fc800000006ff */
[----:B------:R0:W1:Y:S01]  /*a570*/  SYNCS.PHASECHK.TRANS64.TRYWAIT P1, [UR10+0x2d830], R0 ;  /* 0x02d83000ff0075a7 */ /* 0x000062000802014a */
[----:B------:R-:W-:Y:S05]  /*a580*/  @!P0 BRA `(.L_x_10915) ;  /* 0x0000000000048947 */ /* 0x000fea0003800000 */
[----:B------:R-:W-:Y:S01]  /*a590*/  BPT.TRAP 0x1 ;  /* 0x000000040000795c */ /* 0x000fe20000300000 */
.L_x_10915:
[----:B-1----:R-:W-:Y:S05]  /*a5a0*/  @P1 BRA `(.L_x_10913) ;  /* 0x0000000000081947 */ /* 0x002fea0003800000 */
[----:B------:R-:W1:Y:S02]  /*a5b0*/  SYNCS.PHASECHK.TRANS64.TRYWAIT P1, [UR10+0x2d830], R0 ;  /* 0x02d83000ff0075a7 */ /* 0x000e64000802014a */
[----:B-1----:R-:W-:Y:S05]  /*a5c0*/  @!P1 BRA `(.L_x_10916) ;  /* 0x0000009000489947 */ /* 0x002fea0003800000 */
.L_x_10913:
[----:B------:R2:W-:Y:S01]  /*a5d0*/  BAR.SYNC.DEFER_BLOCKING R148, 0x100 ;  /* 0x000400940000751d */ /* 0x0005e20000010000 */
[----:B------:R-:W-:Y:S01]  /*a5e0*/  R2UR UR52, R8 ;  /* 0x00000000083472ca */ /* 0x000fe200000e0000 */
[----:B------:R-:W-:Y:S01]  /*a5f0*/  UIMAD UR26, UR4, 0x600, UR7 ;  /* 0x00000600041a78a4 */ /* 0x000fe2000f8e0207 */
[----:B------:R-:W-:-:S03]  /*a600*/  R2UR UR53, R9 ;  /* 0x00000000093572ca */ /* 0x000fc600000e0000 */
[----:B------:R-:W-:Y:S01]  /*a610*/  UMOV UR55, 0x80000020 ;  /* 0x8000002000377882 */ /* 0x000fe20000000000 */
        /* <DEDUP_REMOVED lines=32> */
.L_x_10918:
[----:B------:R-:W-:Y:S01]  /*a820*/  ULEA UR10, UR6, UR38, 0x3 ;  /* 0x00000026060a7291 */ /* 0x000fe2000f8e183f */
[----:B01----:R-:W-:-:S05]  /*a830*/  IMAD.U32 R0, RZ, RZ, UR30 ;  /* 0x0000001eff007e24 */ /* 0x003fca000f8e00ff */
[----:B------:R-:W-:-:S04]  /*a840*/  SHF.L.U32 R0, R0, 0x1f, RZ ;  /* 0x0000001f00007819 */ /* 0x000fc800000006ff */
[----:B------:R0:W1:Y:S01]  /*a850*/  SYNCS.PHASECHK.TRANS64.TRYWAIT P1, [UR10+0x2d850], R0 ;  /* 0x02d85000ff0075a7 */ /* 0x000062000802014a */
[----:B------:R-:W-:Y:S05]  /*a860*/  @!P0 BRA `(.L_x_10919) ;  /* 0x0000000000048947 */ /* 0x000fea0003800000 */
[----:B------:R-:W-:Y:S01]  /*a870*/  BPT.TRAP 0x1 ;  /* 0x000000040000795c */ /* 0x000fe20000300000 */
.L_x_10919:
[----:B-1----:R-:W-:Y:S05]  /*a880*/  @P1 BRA `(.L_x_10917) ;  /* 0x0000000000081947 */ /* 0x002fea0003800000 */
[----:B------:R-:W1:Y:S02]  /*a890*/  SYNCS.PHASECHK.TRANS64.TRYWAIT P1, [UR10+0x2d850], R0 ;  /* 0x02d85000ff0075a7 */ /* 0x000e64000802014a */
[----:B-1----:R-:W-:Y:S05]  /*a8a0*/  @!P1 BRA `(.L_x_10920) ;  /* 0x0000008c00a89947 */ /* 0x002fea0003800000 */
.L_x_10917:
[----:B------:R-:W-:Y:S01]  /*a8b0*/  UIADD3 UR10, UR38, 0x400, URZ ;  /* 0x00000400260a7890 */ /* 0x000fe2000fffe03f */
[----:B------:R-:W-:Y:S01]  /*a8c0*/  WARPGROUP.ARRIVE ;  /* 0x00000000000079c5 */ /* 0x000fe20000000000 */
[----:B------:R-:W-:Y:S01]  /*a8d0*/  UMOV UR52, UR61 ;  /* 0x0000003d00347c82 */ /* 0x000fe20008000000 */
[----:B------:R-:W-:Y:S01]  /*a8e0*/  UMOV UR53, 0x40000040 ;  /* 0x4000004000357882 */ /* 0x000fe20000000000 */
[----:B------:R-:W-:Y:S01]  /*a8f0*/  USHF.R.U32.HI UR10, URZ, 0x4, UR10 ;  /* 0x000000043f0a7899 */ /* 0x000fe2000801160a */
[----:B------:R-:W-:Y:S01]  /*a900*/  UMOV UR55, 0x80000020 ;  /* 0x8000002000377882 */ /* 0x000fe20000000000 */
[----:B------:R-:W-:Y:S02]  /*a910*/  UMOV UR59, 0x80000020 ;  /* 0x80000020003b7882 */ /* 0x000fe40000000000 */
[----:B------:R-:W-:Y:S01]  /*a920*/  ULOP3.LUT UR10, UR10, 0x3fff, URZ, 0xc0, !UPT ;  /* 0x00003fff0a0a7892 */ /* 0x000fe2000f8ec03f */
[----:B------:R-:W-:Y:S01]  /*a930*/  UMOV UR31, 0x80000020 ;  /* 0x80000020001f7882 */ /* 0x000fe20000000000 */
[----:B------:R-:W-:-:S02]  /*a940*/  UMOV UR35, 0x80000020 ;  /* 0x8000002000237882 */ /* 0x000fc40000000000 */
[----:B------:R-:W-:Y:S01]  /*a950*/  ULOP3.LUT UR10, UR10, 0x2000000, URZ, 0xfc, !UPT ;  /* 0x020000000a0a7892 */ /* 0x000fe2000f8efc3f */
[----:B------:R-:W-:Y:S01]  /*a960*/  UMOV UR43, 0x80000020 ;  /* 0x80000020002b7882 */ /* 0x000fe20000000000 */
[----:B------:R-:W-:Y:S02]  /*a970*/  UMOV UR47, 0x80000020 ;  /* 0x80000020002f7882 */ /* 0x000fe40000000000 */
[----:B------:R-:W-:Y:S01]  /*a980*/  UIMAD UR10, UR6, 0x600, UR10 ;  /* 0x00000600060a78a4 */ /* 0x000fe2000f8e020a */
[----:B------:R-:W-:-:S03]  /*a990*/  UMOV UR51, 0x80000020 ;  /* 0x8000002000337882 */ /* 0x000fc60000000000 */
[----:B------:R-:W-:Y:S02]  /*a9a0*/  UIADD3 UR11, UR10, 0x40, URZ ;  /* 0x000000400a0b7890 */ /* 0x000fe4000fffe03f */
[----:B------:R-:W-:Y:S02]  /*a9b0*/  UIADD3 UR58, UR10, 0x80, URZ ;  /* 0x000000800a3a7890 */ /* 0x000fe4000fffe03f */
[----:B------:R-:W-:Y:S01]  /*a9c0*/  UMOV UR54, UR10 ;  /* 0x0000000a00367c82 */ /* 0x000fe20008000000 */
[----:B------:R-:W-:Y:S01]  /*a9d0*/  UIADD3 UR30, UR10, 0xc0, URZ ;  /* 0x000000c00a1e7890 */ /* 0x000fe2000fffe03f */
[----:B------:R-:W-:Y:S01]  /*a9e0*/  HGMMA.64x96x16.F32.BF16 R88, gdesc[UR52].tnspB, R88, gsb0 ;  /* 0x41600000345879f0 */ /* 0x000fe20008001858 */
[----:B------:R-:W-:Y:S01]  /*a9f0*/  R2UR UR52, R140 ;  /* 0x000000008c3472ca */ /* 0x000fe200000e0000 */
[----:B------:R-:W-:Y:S01]  /*aa00*/  UMOV UR54, UR11 ;  /* 0x0000000b00367c82 */ /* 0x000fe20008000000 */
[----:B------:R-:W-:Y:S01]  /*aa10*/  R2UR UR53, R141 ;  /* 0x000000008d3572ca */ /* 0x000fe200000e0000 */
[----:B------:R-:W-:Y:S01]  /*aa20*/  UMOV UR55, 0x80000020 ;  /* 0x8000002000377882 */ /* 0x000fe20000000000 */
[----:B------:R-:W-:-:S02]  /*aa30*/  UIADD3 UR34, UR10, 0x100, URZ ;  /* 0x000001000a227890 */ /* 0x000fc4000fffe03f */
[----:B------:R-:W-:Y:S02]  /*aa40*/  UIADD3 UR42, UR10, 0x140, URZ ;  /* 0x000001400a2a7890 */ /* 0x000fe4000fffe03f */
[----:B------:R-:W-:Y:S02]  /*aa50*/  UIADD3 UR46, UR10, 0x180, URZ ;  /* 0x000001800a2e7890 */ /* 0x000fe4000fffe03f */
[----:B------:R-:W-:Y:S01]  /*aa60*/  UIADD3 UR50, UR10, 0x1c0, URZ ;  /* 0x000001c00a327890 */ /* 0x000fe2000fffe03f */
        /* <DEDUP_REMOVED lines=25> */
.L_x_10921:
[----:B------:R-:W-:Y:S01]  /*ac00*/  R2UR UR10, R144 ;  /* 0x00000000900a72ca */ /* 0x000fe200000e0000 */
[----:B------:R-:W3:Y:S01]  /*ac10*/  S2UR UR15, SR_CgaCtaId ;  /* 0x00000000000f79c3 */ /* 0x000ee20000008800 */
[----:B-1----:R-:W-:Y:S01]  /*ac20*/  IMAD.MOV.U32 R13, RZ, RZ, R11 ;  /* 0x000000ffff0d7224 */ /* 0x002fe200078e000b */
[----:B------:R-:W-:Y:S01]  /*ac30*/  UISETP.NE.AND UP0, UPT, UR39, URZ, UPT ;  /* 0x0000003f2700728c */ /* 0x000fe2000bf05270 */
[----:B------:R-:W-:Y:S01]  /*ac40*/  R2UR UR14, R146 ;  /* 0x00000000920e72ca */ /* 0x000fe200000e0000 */
[----:B------:R-:W-:Y:S01]  /*ac50*/  ULDC UR19, c[0x0][0x2f0] ;  /* 0x0000bc0000137ab9 */ /* 0x000fe20000000800 */
[----:B------:R-:W-:-:S07]  /*ac60*/  ULDC UR18, c[0x0][0x288] ;  /* 0x0000a20000127ab9 */ /* 0x000fce0000000800 */
[----:B------:R-:W-:Y:S02]  /*ac70*/  UISETP.NE.AND UP1, UPT, UR10, URZ, UPT ;  /* 0x0000003f0a00728c */ /* 0x000fe4000bf25270 */
[----:B------:R-:W-:-:S04]  /*ac80*/  ULEA UR10, UR4, UR38, 0x3 ;  /* 0x00000026040a7291 */ /* 0x000fc8000f8e183f */
[----:B------:R-:W-:Y:S01]  /*ac90*/  PLOP3.LUT P1, PT, PT, PT, UP1, 0x80, 0x0 ;  /* 0x000000000000781c */ /* 0x000fe20003f2f018 */
[----:B------:R-:W-:Y:S01]  /*aca0*/  UIADD3 UR10, UR10, 0x2d840, URZ ;  /* 0x0002d8400a0a7890 */ /* 0x000fe2000fffe03f */
[----:B------:R-:W-:-:S03]  /*acb0*/  PLOP3.LUT P2, PT, PT, PT, UP1, 0x80, 0x0 ;  /* 0x000000000000781c */ /* 0x000fc60003f4f018 */
[----:B------:R-:W-:Y:S01]  /*acc0*/  @UP1 ULDC UR11, c[0x0][0x44c] ;  /* 0x00011300000b1ab9 */ /* 0x000fe20000000800 */
[----:B---3--:R-:W-:-:S03]  /*acd0*/  UPRMT UR10, UR15, 0x654, UR10 ;  /* 0x000006540f0a7896 */ /* 0x008fc6000800000a */
[----:B------:R-:W-:-:S04]  /*ace0*/  ULDC UR15, c[0x0][0x9e0] ;  /* 0x00027800000f7ab9 */ /* 0x000fc80000000800 */
[----:B0-----:R-:W-:Y:S01]  /*acf0*/  @P1 IMAD.HI.U32 R0, R11, UR11, RZ ;  /* 0x0000000b0b001c27 */ /* 0x001fe2000f8e00ff */
[----:B------:R-:W-:Y:S01]  /*ad00*/  @UP1 ULDC UR11, c[0x0][0x450] ;  /* 0x00011400000b1ab9 */ /* 0x000fe20000000800 */
[----:B------:R-:W-:Y:S01]  /*ad10*/  PLOP3.LUT P1, PT, PT, PT, UP0, 0x40, 0x0 ;  /* 0x000000000000781c */ /* 0x000fe20003f2e808 */
[----:B------:R-:W-:Y:S02]  /*ad20*/  SYNCS.ARRIVE.TRANS64.RED.A1T0 RZ, [UR10], RZ ;  /* 0x000000ffffff79a7 */ /* 0x000fe4000810040a */
[----:B------:R-:W-:Y:S01]  /*ad30*/  @P2 SHF.R.U32.HI R13, RZ, UR11, R0 ;  /* 0x0000000bff0d2c19 */ /* 0x000fe20008011600 */
[----:B------:R-:W-:-:S04]  /*ad40*/  IMAD.SHL.U32 R0, R14, 0x80, RZ ;  /* 0x000000800e007824 */ /* 0x000fc800078e00ff */
[----:B------:R-:W0:Y:S01]  /*ad50*/  SHFL.IDX PT, R21, R13, RZ, 0x1c1f ;  /* 0x001c1fff0d157589 */ /* 0x000e2200000e0000 */
[----:B------:R-:W-:-:S05]  /*ad60*/  IADD3 R15, -R0, 0x1, RZ ;  /* 0x00000001000f7810 */ /* 0x000fca0007ffe1ff */
[----:B------:R-:W-:-:S04]  /*ad70*/  IMAD R15, R10, -0x2, R15 ;  /* 0xfffffffe0a0f7824 */ /* 0x000fc800078e020f */
[----:B------:R-:W-:-:S04]  /*ad80*/  IMAD R15, R16, UR19, R15 ;  /* 0x00000013100f7c24 */ /* 0x000fc8000f8e020f */
[----:B------:R-:W-:-:S04]  /*ad90*/  VIADD R15, R15, -UR18 ;  /* 0x800000120f0f7c36 */ /* 0x000fc80008000000 */
[C---:B------:R-:W-:Y:S02]  /*ada0*/  VIADD R19, R15.reuse, UR15 ;  /* 0x0000000f0f137c36 */ /* 0x040fe40008000000 */
[----:B------:R-:W-:Y:S02]  /*adb0*/  VIADD R18, R15, UR14 ;  /* 0x0000000e0f127c36 */ /* 0x000fe40008000000 */
        /* <DEDUP_REMOVED lines=19> */
.L_x_10924:
[----:B------:R-:W-:Y:S02]  /*aef0*/  ULDC UR10, c[0x0][0x9e4] ;  /* 0x00027900000a7ab9 */ /* 0x000fe40000000800 */
[----:B------:R-:W-:-:S05]  /*af00*/  IMAD.U32 R22, RZ, RZ, UR10 ;  /* 0x0000000aff167e24 */ /* 0x000fca000f8e00ff */
[----:B------:R-:W-:-:S13]  /*af10*/  ISETP.NE.AND P1, PT, R22, 0x1, PT ;  /* 0x000000011600780c */ /* 0x000fda0003f25270 */
[----:B------:R-:W0:Y:S02]  /*af20*/  @P1 LDC.64 R20, c[0x0][0x9e8] ;  /* 0x00027a00ff141b82 */ /* 0x000e240000000a00 */
[----:B0-----:R-:W-:-:S05]  /*af30*/  @P1 IMAD.HI.U32 R20, R23, R20, RZ ;  /* 0x0000001417141227 */ /* 0x001fca00078e00ff */
[----:B------:R-:W-:-:S07]  /*af40*/  @P1 SHF.R.U32.HI R23, RZ, R21, R20 ;  /* 0x00000015ff171219 */ /* 0x000fce0000011614 */
.L_x_10925:
[----:B------:R-:W-:Y:S05]  /*af50*/  BSYNC B0 ;  /* 0x0000000000007941 */ /* 0x000fea0003800000 */
.L_x_10923:
[----:B------:R-:W-:-:S04]  /*af60*/  IMAD R23, R23, R22, -R0 ;  /* 0x0000001617177224 */ /* 0x000fc800078e0a00 */
[----:B------:R-:W-:-:S05]  /*af70*/  IMAD R20, R10, -0x2, R23 ;  /* 0xfffffffe0a147824 */ /* 0x000fca00078e0217 */
[----:B------:R-:W-:Y:S02]  /*af80*/  VIADDMNMX R17, R20, R22, R17, PT ;  /* 0x0000001614117246 */ /* 0x000fe40003800111 */
[----:B------:R-:W-:-:S07]  /*af90*/  VIMNMX R15, R15, R20, !PT ;  /* 0x000000140f0f7248 */ /* 0x000fce0007fe0100 */
.L_x_10922:
[----:B------:R-:W-:Y:S01]  /*afa0*/  ISETP.GT.AND P1, PT, R14, -0x1, PT ;  /* 0xffffffff0e00780c */ /* 0x000fe20003f24270 */
[----:B------:R-:W0:Y:S01]  /*afb0*/  SHFL.IDX PT, R13, R13, 0x1, 0x1c1f ;  /* 0x003c1f000d0d7f89 */ /* 0x000e2200000e0000 */
[----:B------:R-:W-:Y:S02]  /*afc0*/  UISETP.NE.AND UP0, UPT, UR39, URZ, UPT ;  /* 0x0000003f2700728c */ /* 0x000fe4000bf05270 */
[C---:B------:R-:W-:Y:S02]  /*afd0*/  ISETP.GT.AND P3, PT, R15.reuse, 0x8, P1 ;  /* 0x000000080f00780c */ /* 0x040fe40000f64270 */
[----:B------:R-:W-:Y:S02]  /*afe0*/  ISETP.GT.AND P6, PT, R15, RZ, P1 ;  /* 0x000000ff0f00720c */ /* 0x000fe40000fc4270 */
        /* <DEDUP_REMOVED lines=114> */
.L_x_10928:
[----:B------:R-:W-:Y:S02]  /*b710*/  ULDC UR10, c[0x0][0x9e4] ;  /* 0x00027900000a7ab9 */ /* 0x000fe40000000800 */
[----:B------:R-:W-:-:S05]  /*b720*/  IMAD.U32 R20, RZ, RZ, UR10 ;  /* 0x0000000aff147e24 */ /* 0x000fca000f8e00ff */
[----:B------:R-:W-:-:S13]  /*b730*/  ISETP.NE.AND P2, PT, R20, 0x1, PT ;  /* 0x000000011400780c */ /* 0x000fda0003f45270 */
[----:B------:R-:W0:Y:S02]  /*b740*/  @P2 LDC.64 R18, c[0x0][0x9e8] ;  /* 0x00027a00ff122b82 */ /* 0x000e240000000a00 */
[----:B0-----:R-:W-:-:S05]  /*b750*/  @P2 IMAD.HI.U32 R18, R13, R18, RZ ;  /* 0x000000120d122227 */ /* 0x001fca00078e00ff */
[----:B------:R-:W-:-:S07]  /*b760*/  @P2 SHF.R.U32.HI R13, RZ, R19, R18 ;  /* 0x00000013ff0d2219 */ /* 0x000fce0000011612 */
.L_x_10929:
[----:B------:R-:W-:Y:S05]  /*b770*/  BSYNC B0 ;  /* 0x0000000000007941 */ /* 0x000fea0003800000 */
.L_x_10927:
[----:B------:R-:W-:-:S04]  /*b780*/  IMAD R13, R13, R20, -R0 ;  /* 0x000000140d0d7224 */ /* 0x000fc800078e0a00 */
[----:B------:R-:W-:-:S05]  /*b790*/  IMAD R0, R10, -0x2, R13 ;  /* 0xfffffffe0a007824 */ /* 0x000fca00078e020d */
[----:B------:R-:W-:Y:S02]  /*b7a0*/  VIADDMNMX R15, R0, R20, R15, PT ;  /* 0x00000014000f7246 */ /* 0x000fe4000380010f */
[----:B------:R-:W-:-:S07]  /*b7b0*/  VIMNMX R17, R17, R0, !PT ;  /* 0x0000000011117248 */ /* 0x000fce0007fe0100 */
.L_x_10926:
[----:B------:R-:W-:Y:S01]  /*b7c0*/  FMNMX.FTZ R0, R24, R12, !PT ;  /* 0x0000000c18007209 */ /* 0x000fe20007810000 */
[----:B------:R-:W-:Y:S01]  /*b7d0*/  ULDC UR10, c[0x0][0x988] ;  /* 0x00026200000a7ab9 */ /* 0x000fe20000000800 */
[----:B------:R-:W-:Y:S01]  /*b7e0*/  ISETP.GT.AND P5, PT, R17, 0x10, P1 ;  /* 0x000000101100780c */ /* 0x000fe20000fa4270 */
[----:B------:R-:W-:Y:S01]  /*b7f0*/  UMOV UR11, UR10 ;  /* 0x0000000a000b7c82 */ /* 0x000fe20008000000 */
        /* <DEDUP_REMOVED lines=66> */
[----:B------:R-:W-:Y:S02]  /*bc20*/  ISETP.LT.OR P4, PT, R15, 0x2a, P4 ;  /* 0x0000002a0f00780c */ /* 0x000fe40002781670 */
[----:B------:R-:W-:Y:S02]  /*bc30*/  ISETP.GT.AND P3, PT, R17, 0x31, P1 ;  /* 0x000000311100780c */ /* 0x000fe40000f64270 */
[----:B------:R-:W-:Y:S02]  /*bc40*/  ISETP.LT.OR P2, PT, R15, 0x31, P2 ;  /* 0x000000310f00780c */ /* 0x000fe40001741670 */
[----:B------:R-:W-:Y:S02]  /*bc50*/  FSEL R47, R47, -INF , !P4 ;  /* 0xff8000002f2f7808 */ /* 0x000fe40006000000 */
[----:B------:R-:W-:-:S02]  /*bc60*/  ISETP.GT.AND P5, PT, R17, 0x38, P1 ;  /* 0x000000381100780c */ /* 0x000fc40000fa4270 */
[----:B------:R-:W-:Y:S02]  /*bc70*/  FSEL R50, R50, -INF , !P2 ;  /* 0xff80000032327808 */ /* 0x000fe40005000000 */
[----:B------:R-:W-:Y:S02]  /*bc80*/  ISETP.LT.OR P3, PT, R15, 0x32, P3 ;  /* 0x000000320f00780c */ /* 0x000fe40001f61670 */
[----:B------:R-:W-:Y:S02]  /*bc90*/  ISETP.GT.AND P4, PT, R17, 0x39, P1 ;  /* 0x000000391100780c */ /* 0x000fe40000f84270 */
[----:B------:R-:W-:Y:S02]  /*bca0*/  ISETP.LT.OR P5, PT, R15, 0x39, P5 ;  /* 0x000000390f00780c */ /* 0x000fe40002fa1670 */
[----:B------:R-:W-:Y:S02]  /*bcb0*/  FSEL R51, R51, -INF , !P3 ;  /* 0xff80000033337808 */ /* 0x000fe40005800000 */
[----:B0-----:R-:W-:-:S02]  /*bcc0*/  FMNMX.FTZ R18, R13, R0, !PT ;  /* 0x000000000d127209 */ /* 0x001fc40007810000 */
[----:B------:R-:W-:Y:S02]  /*bcd0*/  ISETP.GT.AND P2, PT, R17, 0x40, P1 ;  /* 0x000000401100780c */ /* 0x000fe40000f44270 */
[----:B------:R-:W-:Y:S01]  /*bce0*/  FSEL R54, R54, -INF , !P5 ;  /* 0xff80000036367808 */ /* 0x000fe20006800000 */
[----:B------:R-:W0:Y:S01]  /*bcf0*/  SHFL.BFLY PT, R19, R18, 0x1, 0x1f ;  /* 0x0c201f0012137f89 */ /* 0x000e2200000e0000 */
[----:B------:R-:W-:Y:S02]  /*bd00*/  ISETP.LT.OR P4, PT, R15, 0x3a, P4 ;  /* 0x0000003a0f00780c */ /* 0x000fe40002781670 */
[----:B------:R-:W-:Y:S02]  /*bd10*/  ISETP.GT.AND P3, PT, R17, 0x41, P1 ;  /* 0x000000411100780c */ /* 0x000fe40000f64270 */
[----:B------:R-:W-:Y:S02]  /*bd20*/  ISETP.LT.OR P2, PT, R15, 0x41, P2 ;  /* 0x000000410f00780c */ /* 0x000fe40001741670 */
[----:B------:R-:W-:-:S02]  /*bd30*/  FSEL R55, R55, -INF , !P4 ;  /* 0xff80000037377808 */ /* 0x000fc40006000000 */
[----:B------:R-:W-:Y:S02]  /*bd40*/  ISETP.GT.AND P5, PT, R17, 0x48, P1 ;  /* 0x000000481100780c */ /* 0x000fe40000fa4270 */
[----:B------:R-:W-:Y:S02]  /*bd50*/  FSEL R58, R58, -INF , !P2 ;  /* 0xff8000003a3a7808 */ /* 0x000fe40005000000 */
[----:B------:R-:W-:Y:S02]  /*bd60*/  ISETP.LT.OR P3, PT, R15, 0x42, P3 ;  /* 0x000000420f00780c */ /* 0x000fe40001f61670 */
[----:B------:R-:W-:Y:S02]  /*bd70*/  ISETP.GT.AND P4, PT, R17, 0x49, P1 ;  /* 0x000000491100780c */ /* 0x000fe40000f84270 */
[----:B------:R-:W-:Y:S02]  /*bd80*/  ISETP.LT.OR P5, PT, R15, 0x49, P5 ;  /* 0x000000490f00780c */ /* 0x000fe40002fa1670 */
[----:B------:R-:W-:-:S02]  /*bd90*/  FSEL R59, R59, -INF , !P3 ;  /* 0xff8000003b3b7808 */ /* 0x000fc40005800000 */
[----:B------:R-:W-:Y:S02]  /*bda0*/  ISETP.GT.AND P2, PT, R17, 0x50, P1 ;  /* 0x000000501100780c */ /* 0x000fe40000f44270 */
        /* <DEDUP_REMOVED lines=21> */
[----:B------:R-:W-:Y:S01]  /*bf00*/  FSEL R66, R66, -INF , !P2 ;  /* 0xff80000042427808 */ /* 0x000fe20005000000 */
[--C-:B------:R-:W-:Y:S01]  /*bf10*/  FFMA.FTZ R44, R44, UR11, -R13.reuse ;  /* 0x0000000b2c2c7c23 */ /* 0x100fe2000801080d */
[----:B------:R-:W-:Y:S01]  /*bf20*/  FMNMX.FTZ R25, R31, R24, !PT ;  /* 0x000000181f197209 */ /* 0x000fe20007810000 */
[----:B------:R-:W-:Y:S01]  /*bf30*/  FFMA.FTZ R48, R48, UR11, -R13 ;  /* 0x0000000b30307c23 */ /* 0x000fe2000801080d */
[----:B------:R0:W-:Y:S01]  /*bf40*/  MUFU.EX2 R24, R36 ;  /* 0x0000002400187308 */ /* 0x0001e20000000800 */
[----:B------:R-:W-:-:S02]  /*bf50*/  ISETP.LT.OR P3, PT, R15, 0x52, P3 ;  /* 0x000000520f00780c */ /* 0x000fc40001f61670 */
[----:B------:R-:W-:Y:S01]  /*bf60*/  FMNMX.FTZ R28, R34, R25, !PT ;  /* 0x00000019221c7209 */ /* 0x000fe20007810000 */
[----:B------:R-:W-:Y:S01]  /*bf70*/  FFMA.FTZ R25, R37, UR11, -R13 ;  /* 0x0000000b25197c23 */ /* 0x000fe2000801080d */
[----:B------:R-:W-:Y:S02]  /*bf80*/  ISETP.GT.AND P4, PT, R17, 0x59, P1 ;  /* 0x000000591100780c */ /* 0x000fe40000f84270 */
[----:B------:R-:W-:Y:S01]  /*bf90*/  FMNMX.FTZ R29, R35, R28, !PT ;  /* 0x0000001c231d7209 */ /* 0x000fe20007810000 */
[----:B------:R-:W-:Y:S01]  /*bfa0*/  MUFU.EX2 R18, R18 ;  /* 0x0000001200127308 */ /* 0x000fe20000000800 */
[----:B------:R-:W-:Y:S02]  /*bfb0*/  ISETP.LT.OR P5, PT, R15, 0x59, P5 ;  /* 0x000000590f00780c */ /* 0x000fe40002fa1670 */
[----:B------:R-:W-:Y:S02]  /*bfc0*/  FMNMX.FTZ R28, R38, R29, !PT ;  /* 0x0000001d261c7209 */ /* 0x000fe40007810000 */
[----:B------:R-:W-:-:S02]  /*bfd0*/  FSEL R67, R67, -INF , !P3 ;  /* 0xff80000043437808 */ /* 0x000fc40005800000 */
[----:B------:R-:W-:Y:S01]  /*bfe0*/  FMNMX.FTZ R29, R39, R28, !PT ;  /* 0x0000001c271d7209 */ /* 0x000fe20007810000 */
[----:B------:R-:W-:Y:S01]  /*bff0*/  MUFU.EX2 R19, R19 ;  /* 0x0000001300137308 */ /* 0x000fe20000000800 */
[----:B------:R-:W-:Y:S02]  /*c000*/  ISETP.GT.AND P2, PT, R17, 0x60, P1 ;  /* 0x000000601100780c */ /* 0x000fe40000f44270 */
[----:B------:R-:W-:Y:S01]  /*c010*/  FMNMX.FTZ R32, R42, R29, !PT ;  /* 0x0000001d2a207209 */ /* 0x000fe20007810000 */
[----:B------:R-:W-:Y:S01]  /*c020*/  FFMA.FTZ R29, R41, UR11, -R13 ;  /* 0x0000000b291d7c23 */ /* 0x000fe2000801080d */
[----:B------:R-:W-:Y:S02]  /*c030*/  FSEL R70, R70, -INF , !P5 ;  /* 0xff80000046467808 */ /* 0x000fe40006800000 */
[----:B------:R-:W-:Y:S01]  /*c040*/  FMNMX.FTZ R33, R43, R32, !PT ;  /* 0x000000202b217209 */ /* 0x000fe20007810000 */
[----:B------:R-:W-:Y:S01]  /*c050*/  MUFU.EX2 R28, R40 ;  /* 0x00000028001c7308 */ /* 0x000fe20000000800 */
[----:B------:R-:W-:-:S02]  /*c060*/  ISETP.LT.OR P4, PT, R15, 0x5a, P4 ;  /* 0x0000005a0f00780c */ /* 0x000fc40002781670 */
[----:B------:R-:W-:Y:S02]  /*c070*/  FMNMX.FTZ R32, R46, R33, !PT ;  /* 0x000000212e207209 */ /* 0x000fe40007810000 */
[----:B------:R-:W-:Y:S02]  /*c080*/  ISETP.GT.AND P3, PT, R17, 0x61, P1 ;  /* 0x000000611100780c */ /* 0x000fe40000f64270 */
[----:B------:R-:W-:Y:S01]  /*c090*/  FMNMX.FTZ R33, R47, R32, !PT ;  /* 0x000000202f217209 */ /* 0x000fe20007810000 */
[----:B------:R-:W-:Y:S01]  /*c0a0*/  MUFU.EX2 R20, R20 ;  /* 0x0000001400147308 */ /* 0x000fe20000000800 */
[----:B------:R-:W-:Y:S02]  /*c0b0*/  ISETP.LT.OR P2, PT, R15, 0x61, P2 ;  /* 0x000000610f00780c */ /* 0x000fe40001741670 */
[----:B0-----:R-:W-:Y:S01]  /*c0c0*/  FMNMX.FTZ R36, R50, R33, !PT ;  /* 0x0000002132247209 */ /* 0x001fe20007810000 */
[--C-:B------:R-:W-:Y:S01]  /*c0d0*/  FFMA.FTZ R33, R45, UR11, -R13.reuse ;  /* 0x0000000b2d217c23 */ /* 0x100fe2000801080d */
[----:B------:R-:W-:Y:S01]  /*c0e0*/  FSEL R71, R71, -INF , !P4 ;  /* 0xff80000047477808 */ /* 0x000fe20006000000 */
[--C-:B------:R-:W-:Y:S01]  /*c0f0*/  FFMA.FTZ R45, R53, UR11, -R13.reuse ;  /* 0x0000000b352d7c23 */ /* 0x100fe2000801080d */
[----:B------:R-:W-:Y:S01]  /*c100*/  FMNMX.FTZ R37, R51, R36, !PT ;  /* 0x0000002433257209 */ /* 0x000fe20007810000 */
[----:B------:R0:W-:Y:S01]  /*c110*/  MUFU.EX2 R32, R44 ;  /* 0x0000002c00207308 */ /* 0x0001e20000000800 */
[----:B------:R-:W-:Y:S01]  /*c120*/  ISETP.GT.AND P5, PT, R17, 0x68, P1 ;  /* 0x000000681100780c */ /* 0x000fe20000fa4270 */
[--C-:B------:R-:W-:Y:S01]  /*c130*/  FFMA.FTZ R53, R64, UR11, -R13.reuse ;  /* 0x0000000b40357c23 */ /* 0x100fe2000801080d */
[----:B------:R-:W-:Y:S01]  /*c140*/  FMNMX.FTZ R36, R54, R37, !PT ;  /* 0x0000002536247209 */ /* 0x000fe20007810000 */
[--C-:B------:R-:W-:Y:S01]  /*c150*/  FFMA.FTZ R64, R73, UR11, -R13.reuse ;  /* 0x0000000b49407c23 */ /* 0x100fe2000801080d */
[----:B------:R-:W-:Y:S01]  /*c160*/  FSEL R74, R74, -INF , !P2 ;  /* 0xff8000004a4a7808 */ /* 0x000fe20005000000 */
[--C-:B------:R-:W-:Y:S01]  /*c170*/  FFMA.FTZ R73, R84, UR11, -R13.reuse ;  /* 0x0000000b54497c23 */ /* 0x100fe2000801080d */
[----:B------:R-:W-:Y:S01]  /*c180*/  FMNMX.FTZ R37, R55, R36, !PT ;  /* 0x0000002437257209 */ /* 0x000fe20007810000 */
[----:B------:R-:W-:Y:S01]  /*c190*/  MUFU.EX2 R21, R21 ;  /* 0x0000001500157308 */ /* 0x000fe20000000800 */
[----:B------:R-:W-:Y:S01]  /*c1a0*/  ISETP.LT.OR P3, PT, R15, 0x62, P3 ;  /* 0x000000620f00780c */ /* 0x000fe20001f61670 */
[--C-:B0-----:R-:W-:Y:S01]  /*c1b0*/  FFMA.FTZ R44, R52, UR11, -R13.reuse ;  /* 0x0000000b342c7c23 */ /* 0x101fe2000801080d */
[----:B------:R-:W-:Y:S01]  /*c1c0*/  FMNMX.FTZ R40, R58, R37, !PT ;  /* 0x000000253a287209 */ /* 0x000fe20007810000 */
[--C-:B------:R-:W-:Y:S01]  /*c1d0*/  FFMA.FTZ R37, R49, UR11, -R13.reuse ;  /* 0x0000000b31257c23 */ /* 0x100fe2000801080d */
[----:B------:R-:W-:Y:S01]  /*c1e0*/  ISETP.GT.AND P4, PT, R17, 0x69, P1 ;  /* 0x000000691100780c */ /* 0x000fe20000f84270 */
[--C-:B------:R-:W-:Y:S01]  /*c1f0*/  FFMA.FTZ R49, R60, UR11, -R13.reuse ;  /* 0x0000000b3c317c23 */ /* 0x100fe2000801080d */
[----:B------:R-:W-:Y:S01]  /*c200*/  FMNMX.FTZ R41, R59, R40, !PT ;  /* 0x000000283b297209 */ /* 0x000fe20007810000 */
[----:B------:R0:W-:Y:S01]  /*c210*/  MUFU.EX2 R36, R48 ;  /* 0x0000003000247308 */ /* 0x0001e20000000800 */
        /* <DEDUP_REMOVED lines=9> */
[--C-:B0-----:R-:W-:Y:S01]  /*c2b0*/  FFMA.FTZ R48, R56, UR11, -R13.reuse ;  /* 0x0000000b38307c23 */ /* 0x101fe2000801080d */
        /* <DEDUP_REMOVED lines=18> */
[----:B------:R-:W-:Y:S02]  /*c3e0*/  FMNMX.FTZ R40, R78, R41, !PT ;  /* 0x000000294e287209 */ /* 0x000fe40007810000 */
[----:B------:R-:W-:Y:S02]  /*c3f0*/  ISETP.LT.OR P3, PT, R15, 0x72, P3 ;  /* 0x000000720f00780c */ /* 0x000fe40001f61670 */
[----:B------:R-:W-:Y:S02]  /*c400*/  FSEL R82, R82, -INF , !P2 ;  /* 0xff80000052527808 */ /* 0x000fe40005000000 */
[----:B------:R-:W-:Y:S01]  /*c410*/  FMNMX.FTZ R41, R79, R40, !PT ;  /* 0x000000284f297209 */ /* 0x000fe20007810000 */
[----:B------:R-:W-:Y:S01]  /*c420*/  MUFU.EX2 R29, R29 ;  /* 0x0000001d001d7308 */ /* 0x000fe20000000800 */
        /* <DEDUP_REMOVED lines=44> */
[--C-:B------:R-:W-:Y:S01]  /*c6f0*/  FFMA.FTZ R81, R35, UR11, -R40.reuse ;  /* 0x0000000b23517c23 */ /* 0x100fe20008010828 */
[----:B------:R-:W-:Y:S01]  /*c700*/  FFMA.FTZ R30, R38, UR11, -R40 ;  /* 0x0000000b261e7c23 */ /* 0x000fe20008010828 */
[----:B------:R-:W-:Y:S01]  /*c710*/  FMUL.FTZ R7, R42, UR11 ;  /* 0x0000000b2a077c20 */ /* 0x000fe20008410000 */
[----:B-1----:R-:W-:Y:S01]  /*c720*/  FFMA.FTZ R42, R12, R5, R18 ;  /* 0x000000050c2a7223 */ /* 0x002fe20000010012 */
[--C-:B------:R-:W-:Y:S01]  /*c730*/  FFMA.FTZ R77, R43, UR11, -R40.reuse ;  /* 0x0000000b2b4d7c23 */ /* 0x100fe20008010828 */
[--C-:B------:R-:W-:Y:S01]  /*c740*/  FFMA.FTZ R80, R39, UR11, -R40.reuse ;  /* 0x0000000b27507c23 */ /* 0x100fe20008010828 */
[----:B------:R-:W-:Y:S01]  /*c750*/  FFMA.FTZ R31, R46, UR11, -R40 ;  /* 0x0000000b2e1f7c23 */ /* 0x000fe20008010828 */
[----:B------:R-:W-:Y:S01]  /*c760*/  MUFU.EX2 R41, R41 ;  /* 0x0000002900297308 */ /* 0x000fe20000000800 */
[----:B------:R-:W-:Y:S01]  /*c770*/  FADD.FTZ R5, R19, R42 ;  /* 0x0000002a13057221 */ /* 0x000fe20000010000 */
        /* <DEDUP_REMOVED lines=22> */
[----:B------:R-:W3:Y:S01]  /*c8e0*/  MUFU.EX2 R84, R84 ;  /* 0x0000005400547308 */ /* 0x000ee20000000800 */
[----:B0-----:R-:W-:Y:S01]  /*c8f0*/  FFMA.FTZ R4, R7, R4, R41 ;  /* 0x0000000407047223 */ /* 0x001fe20000010029 */
[----:B------:R-:W-:-:S03]  /*c900*/  FFMA.FTZ R71, R87, UR11, -R40 ;  /* 0x0000000b57477c23 */ /* 0x000fc60008010828 */
[----:B------:R-:W-:Y:S01]  /*c910*/  FADD.FTZ R43, R85, R4 ;  /* 0x00000004552b7221 */ /* 0x000fe20000010000 */
[----:B------:R-:W-:Y:S02]  /*c920*/  FADD.FTZ R4, R20, R5 ;  /* 0x0000000514047221 */ /* 0x000fe40000010000 */
[----:B------:R-:W0:Y:S01]  /*c930*/  MUFU.EX2 R34, R34 ;  /* 0x0000002200227308 */ /* 0x000e220000000800 */
[----:B-1----:R-:W-:Y:S01]  /*c940*/  FADD.FTZ R43, R76, R43 ;  /* 0x0000002b4c2b7221 */ /* 0x002fe20000010000 */
[----:B------:R-:W-:-:S04]  /*c950*/  FADD.FTZ R5, R21, R4 ;  /* 0x0000000415057221 */ /* 0x000fc80000010000 */
[----:B------:R-:W-:Y:S02]  /*c960*/  FADD.FTZ R4, R22, R5 ;  /* 0x0000000516047221 */ /* 0x000fe40000010000 */
[----:B------:R-:W1:Y:S01]  /*c970*/  MUFU.EX2 R81, R81 ;  /* 0x0000005100517308 */ /* 0x000e620000000800 */
[----:B---3--:R-:W-:Y:S01]  /*c980*/  FADD.FTZ R43, R84, R43 ;  /* 0x0000002b542b7221 */ /* 0x008fe20000010000 */
[----:B------:R-:W-:-:S04]  /*c990*/  FADD.FTZ R5, R23, R4 ;  /* 0x0000000417057221 */ /* 0x000fc80000010000 */
[----:B------:R-:W-:Y:S02]  /*c9a0*/  FADD.FTZ R4, R24, R5 ;  /* 0x0000000518047221 */ /* 0x000fe40000010000 */
[----:B------:R-:W3:Y:S01]  /*c9b0*/  MUFU.EX2 R30, R30 ;  /* 0x0000001e001e7308 */ /* 0x000ee20000000800 */
[----:B0-----:R-:W-:Y:S01]  /*c9c0*/  FADD.FTZ R42, R34, R43 ;  /* 0x0000002b222a7221 */ /* 0x001fe20000010000 */
[----:B------:R-:W-:-:S06]  /*c9d0*/  FADD.FTZ R5, R25, R4 ;  /* 0x0000000419057221 */ /* 0x000fcc0000010000 */
[----:B------:R-:W0:Y:S01]  /*c9e0*/  MUFU.EX2 R80, R80 ;  /* 0x0000005000507308 */ /* 0x000e220000000800 */
[----:B-1----:R-:W-:Y:S01]  /*c9f0*/  FADD.FTZ R43, R81, R42 ;  /* 0x0000002a512b7221 */ /* 0x002fe20000010000 */
[----:B------:R-:W-:-:S04]  /*ca00*/  FADD.FTZ R42, R28, R5 ;  /* 0x000000051c2a7221 */ /* 0x000fc80000010000 */
[----:B------:R-:W-:Y:S02]  /*ca10*/  FADD.FTZ R5, R29, R42 ;  /* 0x0000002a1d057221 */ /* 0x000fe40000010000 */
[----:B------:R-:W1:Y:S01]  /*ca20*/  MUFU.EX2 R27, R27 ;  /* 0x0000001b001b7308 */ /* 0x000e620000000800 */
[----:B---3--:R-:W-:Y:S01]  /*ca30*/  FADD.FTZ R43, R30, R43 ;  /* 0x0000002b1e2b7221 */ /* 0x008fe20000010000 */
[----:B------:R-:W-:-:S06]  /*ca40*/  FADD.FTZ R42, R32, R5 ;  /* 0x00000005202a7221 */ /* 0x000fcc0000010000 */
[----:B------:R-:W3:Y:S01]  /*ca50*/  MUFU.EX2 R77, R77 ;  /* 0x0000004d004d7308 */ /* 0x000ee20000000800 */
[----:B0-----:R-:W-:Y:S01]  /*ca60*/  FADD.FTZ R4, R80, R43 ;  /* 0x0000002b50047221 */ /* 0x001fe20000010000 */
[----:B------:R-:W-:-:S06]  /*ca70*/  FADD.FTZ R43, R33, R42 ;  /* 0x0000002a212b7221 */ /* 0x000fcc0000010000 */
[----:B------:R-:W0:Y:S01]  /*ca80*/  MUFU.EX2 R31, R31 ;  /* 0x0000001f001f7308 */ /* 0x000e220000000800 */
[----:B-1----:R-:W-:-:S07]  /*ca90*/  FADD.FTZ R4, R27, R4 ;  /* 0x000000041b047221 */ /* 0x002fce0000010000 */
[----:B------:R-:W1:Y:S01]  /*caa0*/  MUFU.EX2 R38, R38 ;  /* 0x0000002600267308 */ /* 0x000e620000000800 */
[----:B---3--:R-:W-:-:S07]  /*cab0*/  FADD.FTZ R4, R77, R4 ;  /* 0x000000044d047221 */ /* 0x008fce0000010000 */
[----:B------:R-:W3:Y:S01]  /*cac0*/  MUFU.EX2 R26, R26 ;  /* 0x0000001a001a7308 */ /* 0x000ee20000000800 */
[----:B0-----:R-:W-:Y:S01]  /*cad0*/  FADD.FTZ R5, R31, R4 ;  /* 0x000000041f057221 */ /* 0x001fe20000010000 */
[----:B------:R-:W-:-:S06]  /*cae0*/  FADD.FTZ R4, R36, R43 ;  /* 0x0000002b24047221 */ /* 0x000fcc0000010000 */
[----:B------:R-:W0:Y:S01]  /*caf0*/  MUFU.EX2 R35, R35 ;  /* 0x0000002300237308 */ /* 0x000e220000000800 */
[----:B-1----:R-:W-:-:S07]  /*cb00*/  FADD.FTZ R5, R38, R5 ;  /* 0x0000000526057221 */ /* 0x002fce0000010000 */
[----:B------:R-:W1:Y:S01]  /*cb10*/  MUFU.EX2 R39, R39 ;  /* 0x0000002700277308 */ /* 0x000e620000000800 */
        /* <DEDUP_REMOVED lines=8> */
[----:B-1----:R-:W-:Y:S01]  /*cba0*/  FADD.FTZ R5, R39, R42 ;  /* 0x0000002a27057221 */ /* 0x002fe20000010000 */
[----:B------:R-:W-:-:S06]  /*cbb0*/  FADD.FTZ R4, R17, R4 ;  /* 0x0000000411047221 */ /* 0x000fcc0000010000 */
[----:B------:R-:W1:Y:S01]  /*cbc0*/  MUFU.EX2 R137, R137 ;  /* 0x0000008900897308 */ /* 0x000e620000000800 */
[----:B---3--:R-:W-:-:S07]  /*cbd0*/  FADD.FTZ R5, R138, R5 ;  /* 0x000000058a057221 */ /* 0x008fce0000010000 */
[----:B------:R-:W3:Y:S01]  /*cbe0*/  MUFU.EX2 R47, R47 ;  /* 0x0000002f002f7308 */ /* 0x000ee20000000800 */
        /* <DEDUP_REMOVED lines=55> */
.L_x_10930:
        /* <DEDUP_REMOVED lines=24> */
[----:B0-----:R-:W-:Y:S01]  /*d0e0*/  UPRMT UR6, UR10, 0x654, UR6 ;  /* 0x000006540a067896 */ /* 0x001fe20008000006 */
        /* <DEDUP_REMOVED lines=8> */
[----:B------:R-:W-:Y:S01]  /*d170*/  SYNCS.ARRIVE.TRANS64.RED.A1T0 RZ, [UR6], RZ ;  /* 0x000000ffffff79a7 */ /* 0x000fe20008100406 */
[----:B------:R-:W-:Y:S01]  /*d180*/  STSM.16.M88.4 [R2+0x21800], R40 ;  /* 0x0218002802007844 */ /* 0x000fe20000000200 */
[----:B------:R-:W-:Y:S01]  /*d190*/  F2FP.BF16.F32.PACK_AB R39, R138, R39 ;  /* 0x000000278a27723e */ /* 0x000fe200000010ff */
[----:B------:R-:W-:Y:S01]  /*d1a0*/  UMOV UR6, UR4 ;  /* 0x0000000400067c82 */ /* 0x000fe20008000000 */
[----:B------:R-:W-:Y:S01]  /*d1b0*/  F2FP.BF16.F32.PACK_AB R24, R17, R48 ;  /* 0x000000301118723e */ /* 0x000fe200000010ff */
[----:B------:R0:W-:Y:S01]  /*d1c0*/  STSM.16.M88.4 [R139], R20 ;  /* 0x000000148b007844 */ /* 0x0001e20000000200 */
[----:B------:R-:W-:Y:S01]  /*d1d0*/  F2FP.BF16.F32.PACK_AB R25, R137, R46 ;  /* 0x0000002e8919723e */ /* 0x000fe200000010ff */
[-C--:B------:R-:W-:Y:S01]  /*d1e0*/  FMUL.FTZ R113, R113, R12.reuse ;  /* 0x0000000c71717220 */ /* 0x080fe20000410000 */
        /* <DEDUP_REMOVED lines=8> */
[----:B------:R-:W-:Y:S01]  /*d270*/  R2UR UR10, R147 ;  /* 0x00000000930a72ca */ /* 0x000fe200000e0000 */
[----:B------:R4:W-:Y:S01]  /*d280*/  STSM.16.M88.4 [R2+0x27800], R24 ;  /* 0x0278001802007844 */ /* 0x0009e20000000200 */
[-C--:B------:R-:W-:Y:S01]  /*d290*/  FMUL.FTZ R120, R120, R12.reuse ;  /* 0x0000000c78787220 */ /* 0x080fe20000410000 */
[-C--:B------:R-:W-:Y:S01]  /*d2a0*/  FMUL.FTZ R121, R121, R12.reuse ;  /* 0x0000000c79797220 */ /* 0x080fe20000410000 */
[-C--:B------:R-:W-:Y:S01]  /*d2b0*/  FMUL.FTZ R124, R124, R12.reuse ;  /* 0x0000000c7c7c7220 */ /* 0x080fe20000410000 */
[----:B0-----:R-:W-:Y:S01]  /*d2c0*/  F2FP.BF16.F32.PACK_AB R20, R56, R53 ;  /* 0x000000353814723e */ /* 0x001fe200000010ff */
        /* <DEDUP_REMOVED lines=10> */
[----:B------:R4:W-:Y:S01]  /*d370*/  STSM.16.M88.4 [R142], R20 ;  /* 0x000000148e007844 */ /* 0x0009e20000000200 */
[----:B-1----:R-:W-:Y:S01]  /*d380*/  F2FP.BF16.F32.PACK_AB R28, R72, R69 ;  /* 0x00000045481c723e */ /* 0x002fe200000010ff */
[----:B------:R-:W-:Y:S01]  /*d390*/  FMUL.FTZ R90, R90, R7 ;  /* 0x000000075a5a7220 */ /* 0x000fe20000410000 */
[----:B------:R-:W-:Y:S01]  /*d3a0*/  F2FP.BF16.F32.PACK_AB R29, R67, R58 ;  /* 0x0000003a431d723e */ /* 0x000fe200000010ff */
[----:B------:R4:W-:Y:S01]  /*d3b0*/  STSM.16.M88.4 [R6+0x6000], R52 ;  /* 0x0060003406007844 */ /* 0x0009e20000000200 */
[----:B------:R-:W-:Y:S01]  /*d3c0*/  F2FP.BF16.F32.PACK_AB R30, R13, R73 ;  /* 0x000000490d1e723e */ /* 0x000fe200000010ff */
[-C--:B------:R-:W-:Y:S01]  /*d3d0*/  FMUL.FTZ R91, R91, R7.reuse ;  /* 0x000000075b5b7220 */ /* 0x080fe20000410000 */
[----:B------:R-:W-:Y:S01]  /*d3e0*/  F2FP.BF16.F32.PACK_AB R31, R71, R70 ;  /* 0x00000046471f723e */ /* 0x000fe200000010ff */
[-C--:B------:R-:W-:Y:S01]  /*d3f0*/  FMUL.FTZ R94, R94, R7.reuse ;  /* 0x000000075e5e7220 */ /* 0x080fe20000410000 */
[----:B------:R-:W-:Y:S01]  /*d400*/  ISETP.GT.AND P1, PT, R14, UR10, PT ;  /* 0x0000000a0e007c0c */ /* 0x000fe2000bf24270 */
        /* <DEDUP_REMOVED lines=32> */
[----:B----4-:R-:W-:Y:S05]  /*d610*/  @P1 BRA `(.L_x_10931) ;  /* 0xffffffcc00a41947 */ /* 0x010fea000383ffff */
.L_x_10912:
[----:B------:R-:W-:Y:S06]  /*d620*/  BAR.ARV 0x8, 0x200 ;  /* 0x0208000000007b1d */ /* 0x000fec0000002000 */
[----:B------:R-:W-:Y:S05]  /*d630*/  @!P0 BRA `(.L_x_10932) ;  /* 0x0000000000048947 */ /* 0x000fea0003800000 */
[----:B------:R-:W-:Y:S01]  /*d640*/  BPT.TRAP 0x1 ;  /* 0x000000040000795c */ /* 0x000fe20000300000 */
.L_x_10932:
[----:B------:R-:W-:Y:S01]  /*d650*/  ULEA UR6, UR4, UR38, 0x3 ;  /* 0x0000002604067291 */ /* 0x000fe2000f8e183f */
[----:B---3--:R-:W-:-:S05]  /*d660*/  IMAD.U32 R2, RZ, RZ, UR5 ;  /* 0x00000005ff027e24 */ /* 0x008fca000f8e00ff */
[----:B------:R-:W-:-:S04]  /*d670*/  SHF.L.U32 R2, R2, 0x1f, RZ ;  /* 0x0000001f02027819 */ /* 0x000fc800000006ff */
[----:B------:R0:W1:Y:S01]  /*d680*/  SYNCS.PHASECHK.TRANS64.TRYWAIT P1, [UR6+0x2d850], R2 ;  /* 0x02d85002ff0075a7 */ /* 0x0000620008020146 */
[----:B------:R-:W-:Y:S05]  /*d690*/  @!P0 BRA `(.L_x_10933) ;  /* 0x0000000000048947 */ /* 0x000fea0003800000 */
[----:B------:R-:W-:Y:S01]  /*d6a0*/  BPT.TRAP 0x1 ;  /* 0x000000040000795c */ /* 0x000fe20000300000 */
.L_x_10933:
[----:B-1----:R-:W-:Y:S05]  /*d6b0*/  @P1 BRA `(.L_x_10934) ;  /* 0x0000000000081947 */ /* 0x002fea0003800000 */
[----:B------:R-:W1:Y:S02]  /*d6c0*/  SYNCS.PHASECHK.TRANS64.TRYWAIT P1, [UR6+0x2d850], R2 ;  /* 0x02d85002ff0075a7 */ /* 0x000e640008020146 */
[----:B-1----:R-:W-:Y:S05]  /*d6d0*/  @!P1 BRA `(.L_x_10935) ;  /* 0x0000006000349947 */ /* 0x002fea0003800000 */
.L_x_10934:
[----:B------:R-:W-:Y:S01]  /*d6e0*/  UIADD3 UR38, UR38, 0x400, URZ ;  /* 0x0000040026267890 */ /* 0x000fe2000fffe03f */
[----:B------:R-:W-:Y:S01]  /*d6f0*/  R2UR UR5, R145 ;  /* 0x00000000910572ca */ /* 0x000fe200000e0000 */
[----:B------:R-:W-:Y:S01]  /*d700*/  WARPGROUP.ARRIVE ;  /* 0x00000000000079c5 */ /* 0x000fe20000000000 */
[----:B------:R-:W-:Y:S01]  /*d710*/  UMOV UR13, 0x40000040 ;  /* 0x40000040000d7882 */ /* 0x000fe20000000000 */
[----:B------:R-:W-:Y:S01]  /*d720*/  USHF.R.U32.HI UR38, URZ, 0x4, UR38 ;  /* 0x000000043f267899 */ /* 0x000fe20008011626 */
[----:B01----:R-:W0:Y:S01]  /*d730*/  SHFL.BFLY PT, R2, R5, 0x2, 0x1f ;  /* 0x0c401f0005027f89 */ /* 0x003e2200000e0000 */
[----:B------:R-:W-:Y:S01]  /*d740*/  UMOV UR15, 0x80000020 ;  /* 0x80000020000f7882 */ /* 0x000fe20000000000 */
[----:B------:R-:W-:Y:S01]  /*d750*/  IMAD.MOV.U32 R8, RZ, RZ, RZ ;  /* 0x000000ffff087224 */ /* 0x000fe200078e00ff */
[----:B------:R-:W-:Y:S01]  /*d760*/  ULOP3.LUT UR38, UR38, 0x3fff, URZ, 0xc0, !UPT ;  /* 0x00003fff26267892 */ /* 0x000fe2000f8ec03f */
[----:B------:R-:W1:Y:S01]  /*d770*/  SHFL.BFLY PT, R3, R4, 0x2, 0x1f ;  /* 0x0c401f0004037f89 */ /* 0x000e6200000e0000 */
[----:B------:R-:W-:-:S02]  /*d780*/  IMAD.U32 R13, RZ, RZ, UR11 ;  /* 0x0000000bff0d7e24 */ /* 0x000fc4000f8e00ff */
        /* <DEDUP_REMOVED lines=8> */
[----:B0-----:R-:W-:Y:S01]  /*d810*/  FADD.FTZ R2, R2, R5 ;  /* 0x0000000502027221 */ /* 0x001fe20000010000 */
[----:B------:R-:W-:Y:S01]  /*d820*/  UMOV UR13, 0x40000040 ;  /* 0x40000040000d7882 */ /* 0x000fe20000000000 */
[----:B------:R-:W-:Y:S01]  /*d830*/  UMOV UR15, 0x80000020 ;  /* 0x80000020000f7882 */ /* 0x000fe20000000000 */
[----:B------:R-:W-:-:S02]  /*d840*/  IMAD.U32 R5, RZ, RZ, UR11 ;  /* 0x0000000bff057e24 */ /* 0x000fc4000f8e00ff */
[----:B-1----:R-:W-:Y:S01]  /*d850*/  FADD.FTZ R6, R3, R4 ;  /* 0x0000000403067221 */ /* 0x002fe20000010000 */
[----:B------:R-:W-:Y:S01]  /*d860*/  IMAD.MOV.U32 R4, RZ, RZ, RZ ;  /* 0x000000ffff047224 */ /* 0x000fe200078e00ff */
[----:B------:R-:W0:Y:S04]  /*d870*/  SHFL.BFLY PT, R3, R2, 0x1, 0x1f ;  /* 0x0c201f0002037f89 */ /* 0x000e2800000e0000 */
[----:B------:R-:W1:Y:S01]  /*d880*/  SHFL.BFLY PT, R7, R6, 0x1, 0x1f ;  /* 0x0c201f0006077f89 */ /* 0x000e6200000e0000 */
[----:B0-----:R-:W-:Y:S01]  /*d890*/  FADD.FTZ R11, R2, R3 ;  /* 0x00000003020b7221 */ /* 0x001fe20000010000 */
[----:B------:R-:W-:Y:S02]  /*d8a0*/  IMAD.MOV.U32 R2, RZ, RZ, -0x800000 ;  /* 0xff800000ff027424 */ /* 0x000fe400078e00ff */
[----:B------:R-:W-:-:S02]  /*d8b0*/  IMAD.MOV.U32 R3, RZ, RZ, -0x800000 ;  /* 0xff800000ff037424 */ /* 0x000fc400078e00ff */
        /* <DEDUP_REMOVED lines=61> */
.L_x_10936:
        /* <DEDUP_REMOVED lines=53> */
.L_x_10858:
[----:B------:R-:W-:Y:S05]  /*dfe0*/  @P0 BRA `(.L_x_10937) ;  /* 0x0000001000940947 */ /* 0x000fea0003800000 */
[----:B------:R-:W3:Y:S01]  /*dff0*/  LDL R4, [R1+0x4] ;  /* 0x0000040001047983 */ /* 0x000ee20000100800 */
[----:B------:R-:W0:Y:S01]  /*e000*/  S2UR UR12, SR_CTAID.Z ;  /* 0x00000000000c79c3 */ /* 0x000e220000002700 */
[----:B------:R-:W-:Y:S01]  /*e010*/  ULDC.64 UR8, c[0x0][0xbd0] ;  /* 0x0002f40000087ab9 */ /* 0x000fe20000000a00 */
[----:B------:R-:W-:Y:S01]  /*e020*/  BSSY B0, `(.L_x_10938) ;  /* 0x00000d5000007945 */ /* 0x000fe20003800000 */
[----:B------:R-:W1:Y:S01]  /*e030*/  S2R R0, SR_TID.X ;  /* 0x0000000000007919 */ /* 0x000e620000002100 */
[----:B------:R-:W4:Y:S04]  /*e040*/  S2R R21, SR_CTAID.X ;  /* 0x0000000000157919 */ /* 0x000f280000002500 */
[----:B------:R-:W5:Y:S08]  /*e050*/  S2UR UR11, SR_CTAID.Y ;  /* 0x00000000000b79c3 */ /* 0x000f700000002600 */
[----:B------:R-:W5:Y:S08]  /*e060*/  LDC R20, c[0x0][0xc50] ;  /* 0x00031400ff147b82 */ /* 0x000f700000000800 */
[----:B------:R-:W2:Y:S01]  /*e070*/  LDC.64 R18, c[0x0][0xb40] ;  /* 0x0002d000ff127b82 */ /* 0x000ea20000000a00 */
[----:B0-----:R-:W-:-:S07]  /*e080*/  USHF.R.S32.HI UR10, URZ, 0x1f, UR12 ;  /* 0x0000001f3f0a7899 */ /* 0x001fce000801140c */
[----:B------:R-:W-:Y:S01]  /*e090*/  BAR.SYNC.DEFER_BLOCKING 0x1, 0x180 ;  /* 0x0046000000007b1d */ /* 0x000fe20000010000 */
[----:B---3--:R-:W-:Y:S01]  /*e0a0*/  R2UR UR13, R4 ;  /* 0x00000000040d72ca */ /* 0x008fe200000e0000 */
[----:B-1----:R-:W-:-:S05]  /*e0b0*/  VIADD R4, R0, 0xffffff80 ;  /* 0xffffff8000047836 */ /* 0x002fca0000000000 */
[----:B------:R-:W-:-:S04]  /*e0c0*/  SHF.R.S32.HI R5, RZ, 0x1f, R4 ;  /* 0x0000001fff057819 */ /* 0x000fc80000011404 */
[CC--:B------:R-:W-:Y:S02]  /*e0d0*/  LEA.HI R8, R5.reuse, R4.reuse, RZ, 0x7 ;  /* 0x0000000405087211 */ /* 0x0c0fe400078f38ff */
[----:B------:R-:W-:Y:S01]  /*e0e0*/  LEA.HI R12, R5, R4, RZ, 0x2 ;  /* 0x00000004050c7211 */ /* 0x000fe200078f10ff */
[----:B------:R-:W-:Y:S01]  /*e0f0*/  USHF.R.S32.HI UR7, URZ, 0x1f, UR13 ;  /* 0x0000001f3f077899 */ /* 0x000fe2000801140d */
[----:B------:R-:W-:Y:S01]  /*e100*/  LOP3.LUT R7, R8, 0xffffff80, RZ, 0xc0, !PT ;  /* 0xffffff8008077812 */ /* 0x000fe200078ec0ff */
[----:B------:R-:W-:Y:S01]  /*e110*/  UIMAD.WIDE.U32 UR4, UR13, UR8, URZ ;  /* 0x000000080d0472a5 */ /* 0x000fe2000f8e003f */
[----:B------:R-:W-:Y:S01]  /*e120*/  LOP3.LUT R15, R12, 0xfffffffc, RZ, 0xc0, !PT ;  /* 0xfffffffc0c0f7812 */ /* 0x000fe200078ec0ff */
[----:B------:R-:W-:Y:S01]  /*e130*/  UIMAD UR6, UR7, UR8, URZ ;  /* 0x00000008070672a4 */ /* 0x000fe2000f8e023f */
[----:B------:R-:W-:Y:S01]  /*e140*/  SHF.R.S32.HI R8, RZ, 0x7, R8 ;  /* 0x00000007ff087819 */ /* 0x000fe20000011408 */
[C---:B------:R-:W-:Y:S02]  /*e150*/  IMAD.IADD R0, R4.reuse, 0x1, -R7 ;  /* 0x0000000104007824 */ /* 0x040fe400078e0a07 */
[----:B------:R-:W0:Y:S01]  /*e160*/  LDC R7, c[0x0][0xbe8] ;  /* 0x0002fa00ff077b82 */ /* 0x000e220000000800 */
[----:B------:R-:W-:Y:S01]  /*e170*/  IMAD.IADD R12, R4, 0x1, -R15 ;  /* 0x00000001040c7824 */ /* 0x000fe200078e0a0f */
[----:B------:R-:W-:Y:S01]  /*e180*/  UIMAD UR6, UR13, UR9, UR6 ;  /* 0x000000090d0672a4 */ /* 0x000fe2000f8e0206 */
[----:B------:R-:W-:Y:S01]  /*e190*/  SHF.R.S32.HI R11, RZ, 0x1f, R0 ;  /* 0x0000001fff0b7819 */ /* 0x000fe20000011400 */
[----:B------:R-:W-:Y:S01]  /*e1a0*/  IMAD.HI R5, R8, 0x55555556, RZ ;  /* 0x5555555608057827 */ /* 0x000fe200078e02ff */
[----:B------:R-:W-:Y:S01]  /*e1b0*/  ULDC.64 UR8, c[0x0][0xb38] ;  /* 0x0002ce0000087ab9 */ /* 0x000fe20000000a00 */
[----:B------:R-:W-:Y:S01]  /*e1c0*/  UIADD3 UR6, UR5, UR6, URZ ;  /* 0x0000000605067290 */ /* 0x000fe2000fffe03f */
[----:B------:R-:W-:Y:S01]  /*e1d0*/  LEA.HI R6, R11, R0, RZ, 0x2 ;  /* 0x000000000b067211 */ /* 0x000fe200078f10ff */
[----:B------:R-:W1:Y:S01]  /*e1e0*/  LDC.64 R14, c[0x0][0xbd8] ;  /* 0x0002f600ff0e7b82 */ /* 0x000e620000000a00 */
[----:B------:R-:W-:Y:S01]  /*e1f0*/  LEA.HI R5, R5, R5, RZ, 0x1 ;  /* 0x0000000505057211 */ /* 0x000fe200078f08ff */
[----:B------:R-:W-:Y:S01]  /*e200*/  UIMAD UR7, UR7, UR8, URZ ;  /* 0x00000008070772a4 */ /* 0x000fe2000f8e023f */
[----:B------:R-:W-:-:S02]  /*e210*/  SHF.R.S32.HI R10, RZ, 0x2, R6 ;  /* 0x00000002ff0a7819 */ /* 0x000fc40000011406 */
[----:B------:R-:W-:Y:S02]  /*e220*/  SHF.R.S32.HI R9, RZ, 0x1f, R6 ;  /* 0x0000001fff097819 */ /* 0x000fe40000011406 */
[----:B------:R-:W-:Y:S02]  /*e230*/  LEA.HI R11, R11, R0, RZ, 0x5 ;  /* 0x000000000b0b7211 */ /* 0x000fe400078f28ff */
[----:B------:R-:W-:Y:S02]  /*e240*/  LEA.HI R9, R9, R10, RZ, 0x3 ;  /* 0x0000000a09097211 */ /* 0x000fe400078f18ff */
[----:B------:R-:W-:Y:S02]  /*e250*/  SHF.R.S32.HI R11, RZ, 0x5, R11 ;  /* 0x00000005ff0b7819 */ /* 0x000fe4000001140b */
[----:B------:R-:W-:Y:S01]  /*e260*/  LOP3.LUT R13, R9, 0xfffffff8, RZ, 0xc0, !PT ;  /* 0xfffffff8090d7812 */ /* 0x000fe200078ec0ff */
[----:B------:R-:W-:Y:S01]  /*e270*/  IMAD R9, R5, -0x3, R8 ;  /* 0xfffffffd05097824 */ /* 0x000fe200078e0208 */
[----:B------:R-:W-:-:S02]  /*e280*/  LEA.HI R5, R12, R12, RZ, 0x1 ;  /* 0x0000000c0c057211 */ /* 0x000fc400078f08ff */
[----:B0-----:R-:W-:Y:S01]  /*e290*/  ISETP.NE.AND P0, PT, R7, 0x1, PT ;  /* 0x000000010700780c */ /* 0x001fe20003f05270 */
[----:B------:R-:W-:Y:S01]  /*e2a0*/  IMAD.IADD R4, R10, 0x1, -R13 ;  /* 0x000000010a047824 */ /* 0x000fe200078e0a0d */
[----:B------:R-:W-:-:S03]  /*e2b0*/  LOP3.LUT R5, R5, 0x1ffffffe, RZ, 0xc0, !PT ;  /* 0x1ffffffe05057812 */ /* 0x000fc600078ec0ff */
[----:B------:R-:W-:Y:S02]  /*e2c0*/  IMAD R8, R11, 0x10, R4 ;  /* 0x000000100b087824 */ /* 0x000fe400078e0204 */
[----:B------:R-:W-:Y:S02]  /*e2d0*/  IMAD.IADD R17, R12, 0x1, -R5 ;  /* 0x000000010c117824 */ /* 0x000fe400078e0a05 */
[----:B------:R-:W-:Y:S02]  /*e2e0*/  IMAD R10, R9, 0x40, R8 ;  /* 0x00000040090a7824 */ /* 0x000fe400078e0208 */
[----:B------:R-:W-:Y:S02]  /*e2f0*/  IMAD.U32 R5, RZ, RZ, UR5 ;  /* 0x00000005ff057e24 */ /* 0x000fe4000f8e00ff */
[----:B------:R-:W0:Y:S01]  /*e300*/  @P0 LDC R13, c[0x0][0xbec] ;  /* 0x0002fb00ff0d0b82 */ /* 0x000e220000000800 */
[----:B------:R-:W-:Y:S01]  /*e310*/  IMAD.U32 R4, RZ, RZ, UR4 ;  /* 0x00000004ff047e24 */ /* 0x000fe2000f8e00ff */
[----:B------:R-:W-:Y:S01]  /*e320*/  UIMAD.WIDE.U32 UR4, UR13, UR8, URZ ;  /* 0x000000080d0472a5 */ /* 0x000fe2000f8e003f */
[----:B------:R-:W-:Y:S01]  /*e330*/  IMAD.U32 R5, RZ, RZ, UR6 ;  /* 0x00000006ff057e24 */ /* 0x000fe2000f8e00ff */
[----:B------:R-:W-:Y:S01]  /*e340*/  UIMAD UR6, UR13, UR9, UR7 ;  /* 0x000000090d0672a4 */ /* 0x000fe2000f8e0207 */
[----:B-1----:R-:W-:-:S02]  /*e350*/  IMAD R12, R14, UR10, RZ ;  /* 0x0000000a0e0c7c24 */ /* 0x002fc4000f8e02ff */
[----:B------:R-:W-:Y:S01]  /*e360*/  IMAD R8, R17, 0x8, R10 ;  /* 0x0000000811087824 */ /* 0x000fe200078e020a */
[----:B------:R-:W1:Y:S01]  /*e370*/  @P0 LDC R16, c[0x0][0xbf0] ;  /* 0x0002fc00ff100b82 */ /* 0x000e620000000800 */
[----:B------:R-:W-:Y:S01]  /*e380*/  IMAD R15, R15, UR12, R12 ;  /* 0x0000000c0f0f7c24 */ /* 0x000fe2000f8e020c */
[----:B------:R-:W-:Y:S01]  /*e390*/  UIADD3 UR6, UR5, UR6, URZ ;  /* 0x0000000605067290 */ /* 0x000fe2000fffe03f */
[----:B----4-:R-:W-:Y:S01]  /*e3a0*/  IMAD R12, R21, 0xc0, R8 ;  /* 0x000000c0150c7824 */ /* 0x010fe200078e0208 */
[----:B------:R-:W-:Y:S01]  /*e3b0*/  ULDC.64 UR8, c[0x0][0xb28] ;  /* 0x0002ca0000087ab9 */ /* 0x000fe20000000a00 */
[----:B------:R-:W-:Y:S02]  /*e3c0*/  IMAD R17, RZ, RZ, -UR13 ;  /* 0x8000000dff117e24 */ /* 0x000fe4000f8e02ff */
[----:B------:R-:W-:Y:S01]  /*e3d0*/  IMAD.WIDE.U32 R4, R14, UR12, R4 ;  /* 0x0000000c0e047c25 */ /* 0x000fe2000f8e0004 */
[----:B------:R-:W3:Y:S03]  /*e3e0*/  @P0 LDC R25, c[0x0][0xbec] ;  /* 0x0002fb00ff190b82 */ /* 0x000ee60000000800 */
[----:B------:R-:W-:-:S02]  /*e3f0*/  IMAD.U32 R9, RZ, RZ, UR5 ;  /* 0x00000005ff097e24 */ /* 0x000fc4000f8e00ff */
[----:B-----5:R-:W-:Y:S02]  /*e400*/  IMAD R23, R20, R17, UR11 ;  /* 0x0000000b14177e24 */ /* 0x020fe4000f8e0211 */
[----:B------:R-:W-:Y:S01]  /*e410*/  IMAD.U32 R8, RZ, RZ, UR4 ;  /* 0x00000004ff087e24 */ /* 0x000fe2000f8e00ff */
[----:B------:R-:W4:Y:S01]  /*e420*/  @P0 LDC R22, c[0x0][0xbf0] ;  /* 0x0002fc00ff160b82 */ /* 0x000f220000000800 */
[----:B0-----:R-:W-:Y:S01]  /*e430*/  @P0 IMAD.HI.U32 R13, R12, R13, RZ ;  /* 0x0000000d0c0d0227 */ /* 0x001fe200078e00ff */
[----:B------:R-:W-:-:S03]  /*e440*/  ULDC.64 UR4, c[0x0][0xbe0] ;  /* 0x0002f80000047ab9 */ /* 0x000fc60000000a00 */
[----:B------:R-:W-:Y:S01]  /*e450*/  IMAD.U32 R9, RZ, RZ, UR6 ;  /* 0x00000006ff097e24 */ /* 0x000fe2000f8e00ff */
[----:B------:R-:W-:Y:S01]  /*e460*/  ULDC.64 UR6, c[0x0][0xb48] ;  /* 0x0002d20000067ab9 */ /* 0x000fe20000000a00 */
[C---:B--2---:R-:W-:Y:S02]  /*e470*/  IMAD R14, R18.reuse, UR10, RZ ;  /* 0x0000000a120e7c24 */ /* 0x044fe4000f8e02ff */
[----:B------:R-:W-:Y:S01]  /*e480*/  IMAD.MOV.U32 R11, RZ, RZ, R12 ;  /* 0x000000ffff0b7224 */ /* 0x000fe200078e000c */
[----:B-1----:R-:W-:Y:S01]  /*e490*/  @P0 SHF.R.U32.HI R11, RZ, R16, R13 ;  /* 0x00000010ff0b0219 */ /* 0x002fe2000001160d */
[----:B------:R-:W-:Y:S01]  /*e4a0*/  IMAD.IADD R5, R5, 0x1, R15 ;  /* 0x0000000105057824 */ /* 0x000fe200078e020f */
[----:B------:R-:W-:Y:S01]  /*e4b0*/  SHF.R.S32.HI R16, RZ, 0x1f, R23 ;  /* 0x0000001fff107819 */ /* 0x000fe20000011417 */
[----:B------:R-:W-:Y:S02]  /*e4c0*/  IMAD R15, R19, UR12, R14 ;  /* 0x0000000c130f7c24 */ /* 0x000fe4000f8e020e */
        /* <DEDUP_REMOVED lines=9> */
[C---:B------:R-:W-:Y:S01]  /*e560*/  IMAD R17, R23.reuse, UR7, R15 ;  /* 0x0000000717117c24 */ /* 0x040fe2000f8e020f */
[--C-:B------:R-:W-:Y:S01]  /*e570*/  SHF.R.S32.HI R15, RZ, 0x1f, R11.reuse ;  /* 0x0000001fff0f7819 */ /* 0x100fe2000001140b */
[----:B------:R-:W-:Y:S02]  /*e580*/  IMAD.MOV R11, RZ, RZ, -R11 ;  /* 0x000000ffff0b7224 */ /* 0x000fe400078e0a0b */
[C---:B------:R-:W-:Y:S01]  /*e590*/  IMAD R16, R23.reuse, UR5, R14 ;  /* 0x0000000517107c24 */ /* 0x040fe2000f8e020e */
[----:B------:R-:W-:Y:S01]  /*e5a0*/  SHF.R.S32.HI R14, RZ, 0x1f, R13 ;  /* 0x0000001fff0e7819 */ /* 0x000fe2000001140d */
[----:B------:R-:W-:Y:S01]  /*e5b0*/  IMAD.WIDE.U32 R8, R23, UR6, R8 ;  /* 0x0000000617087c25 */ /* 0x000fe2000f8e0008 */
[----:B------:R-:W-:Y:S01]  /*e5c0*/  ULDC.64 UR4, c[0x0][0xb30] ;  /* 0x0002cc0000047ab9 */ /* 0x000fe20000000a00 */
[----:B------:R-:W-:Y:S01]  /*e5d0*/  ULDC.64 UR6, c[0x0][0xbc8] ;  /* 0x0002f20000067ab9 */ /* 0x000fe20000000a00 */
[----:B------:R-:W-:Y:S01]  /*e5e0*/  IADD3.X R5, R15, R5, R16, P0, !PT ;  /* 0x000000050f057210 */ /* 0x000fe200007fe410 */
        /* <DEDUP_REMOVED lines=26> */
[----:B------:R-:W-:Y:S01]  /*e790*/  IMAD R12, R21, 0xc0, R10 ;  /* 0x000000c0150c7824 */ /* 0x000fe200078e020a */
[----:B------:R-:W-:Y:S01]  /*e7a0*/  LEA.HI.X R13, R4, UR7, R11, 0x2, P0 ;  /* 0x00000007040d7c11 */ /* 0x000fe200080f140b */
[----:B------:R-:W-:Y:S01]  /*e7b0*/  SHFL.IDX PT, R10, R14, 0x1, 0x1c1f ;  /* 0x003c1f000e0a7f89 */ /* 0x000fe200000e0000 */
[----:B------:R-:W-:Y:S01]  /*e7c0*/  LEA.HI.X R22, R8, UR9, R5, 0x2, P1 ;  /* 0x0000000908167c11 */ /* 0x000fe200088f1405 */
[----:B------:R-:W-:Y:S01]  /*e7d0*/  IMAD R19, R7, UR6, RZ ;  /* 0x0000000607137c24 */ /* 0x000fe2000f8e02ff */
[----:B------:R-:W-:Y:S01]  /*e7e0*/  LOP3.LUT P0, RZ, R0, 0x3, RZ, 0xc0, !PT ;  /* 0x0000000300ff7812 */ /* 0x000fe2000780c0ff */
[----:B------:R-:W-:Y:S01]  /*e7f0*/  SHFL.IDX PT, R8, R14, RZ, 0x1c1f ;  /* 0x001c1fff0e087589 */ /* 0x000fe200000e0000 */
[C---:B------:R-:W-:Y:S01]  /*e800*/  VIADD R18, R12.reuse, 0x8 ;  /* 0x000000080c127836 */ /* 0x040fe20000000000 */
[----:B------:R-:W-:Y:S01]  /*e810*/  UIADD3 UR4, UR4, 0x2d820, URZ ;  /* 0x0002d82004047890 */ /* 0x000fe2000fffe03f */
[CC--:B------:R-:W-:Y:S01]  /*e820*/  ISETP.GE.OR P1, PT, R12.reuse, R19.reuse, P0 ;  /* 0x000000130c00720c */ /* 0x0c0fe20000726670 */
[----:B------:R-:W0:Y:S01]  /*e830*/  SHFL.IDX PT, R9, R13, RZ, 0x1c1f ;  /* 0x001c1fff0d097589 */ /* 0x000e2200000e0000 */
[-C--:B------:R-:W-:Y:S01]  /*e840*/  ISETP.GE.AND P2, PT, R12, R19.reuse, PT ;  /* 0x000000130c00720c */ /* 0x080fe20003f46270 */
[----:B------:R-:W-:Y:S01]  /*e850*/  UPRMT UR4, URZ, 0x654, UR4 ;  /* 0x000006543f047896 */ /* 0x000fe20008000004 */
[----:B------:R-:W-:Y:S01]  /*e860*/  ISETP.GE.OR P0, PT, R18, R19, P0 ;  /* 0x000000131200720c */ /* 0x000fe20000706670 */
[----:B------:R-:W1:Y:S01]  /*e870*/  SHFL.IDX PT, R11, R13, 0x1, 0x1c1f ;  /* 0x003c1f000d0b7f89 */ /* 0x000e6200000e0000 */
[----:B------:R-:W-:-:S03]  /*e880*/  LOP3.LUT R7, R6, 0x7ffffffc, RZ, 0xc0, !PT ;  /* 0x7ffffffc06077812 */ /* 0x000fc600078ec0ff */
[----:B------:R2:W3:Y:S02]  /*e890*/  SHFL.IDX PT, R4, R20, RZ, 0x1c1f ;  /* 0x001c1fff14047589 */ /* 0x0004e400000e0000 */
[----:B------:R-:W-:Y:S01]  /*e8a0*/  IMAD.IADD R7, R0, 0x1, -R7 ;  /* 0x0000000100077824 */ /* 0x000fe200078e0a07 */
[----:B------:R-:W-:Y:S01]  /*e8b0*/  SYNCS.ARRIVE.TRANS64.RED.A1T0 RZ, [UR4], RZ ;  /* 0x000000ffffff79a7 */ /* 0x000fe20008100404 */
[----:B------:R2:W4:Y:S02]  /*e8c0*/  SHFL.IDX PT, R5, R22, RZ, 0x1c1f ;  /* 0x001c1fff16057589 */ /* 0x00052400000e0000 */
[----:B------:R-:W-:Y:S02]  /*e8d0*/  IMAD.SHL.U32 R7, R7, 0x2, RZ ;  /* 0x0000000207077824 */ /* 0x000fe400078e00ff */
[----:B0-----:R2:W-:Y:S04]  /*e8e0*/  @!P1 ST.E desc[UR36][R8.64], R2 ;  /* 0x0000000208009985 */ /* 0x0015e8000c101924 */
[----:B-1----:R2:W-:Y:S01]  /*e8f0*/  @!P0 ST.E desc[UR36][R10.64], R3 ;  /* 0x000000030a008985 */ /* 0x0025e2000c101924 */
[----:B------:R-:W-:Y:S05]  /*e900*/  @P2 BRA `(.L_x_10939) ;  /* 0x0000000400182947 */ /* 0x000fea0003800000 */
[C---:B------:R-:W-:Y:S01]  /*e910*/  VIADD R0, R7.reuse, 0x8 ;  /* 0x0000000807007836 */ /* 0x040fe20000000000 */
        /* <DEDUP_REMOVED lines=9> */
[----:B------:R-:W-:Y:S01]  /*e9b0*/  VIADD R17, R7, 0x40 ;  /* 0x0000004007117836 */ /* 0x000fe20000000000 */
[----:B------:R-:W-:-:S07]  /*e9c0*/  ISETP.GE.AND P4, PT, R8, UR4, PT ;  /* 0x0000000408007c0c */ /* 0x000fce000bf86270 */
        /* <DEDUP_REMOVED lines=19> */
[----:B------:R-:W-:Y:S01]  /*eb00*/  ISETP.GE.AND P1, PT, R6, UR4, PT ;  /* 0x0000000406007c0c */ /* 0x000fe2000bf26270 */
[----:B------:R-:W-:Y:S01]  /*eb10*/  @!P4 IMAD.WIDE R14, R15, 0x4, R4 ;  /* 0x000000040f0ec825 */ /* 0x000fe200078e0204 */
[----:B------:R3:W-:Y:S01]  /*eb20*/  @!P3 ST.E.64 desc[UR36][R12.64], R100 ;  /* 0x000000640c00b985 */ /* 0x0007e2000c101b24 */
[----:B------:R-:W-:Y:S02]  /*eb30*/  ISETP.GE.AND P3, PT, R17, UR4, PT ;  /* 0x0000000411007c0c */ /* 0x000fe4000bf66270 */
[C---:B0-----:R-:W-:Y:S01]  /*eb40*/  VIADD R3, R7.reuse, 0x50 ;  /* 0x0000005007037836 */ /* 0x041fe20000000000 */
[----:B------:R0:W-:Y:S01]  /*eb50*/  @!P4 ST.E.64 desc[UR36][R14.64], R104 ;  /* 0x000000680e00c985 */ /* 0x0001e2000c101b24 */
[C---:B------:R-:W-:Y:S01]  /*eb60*/  VIADD R2, R7.reuse, 0x48 ;  /* 0x0000004807027836 */ /* 0x040fe20000000000 */
[----:B------:R-:W-:Y:S01]  /*eb70*/  @!P0 LEA.HI R0, R0, R0, RZ, 0x1 ;  /* 0x0000000000008211 */ /* 0x000fe200078f08ff */
[----:B-1----:R-:W-:Y:S01]  /*eb80*/  VIADD R9, R7, 0x58 ;  /* 0x0000005807097836 */ /* 0x002fe20000000000 */
[----:B------:R-:W-:-:S02]  /*eb90*/  ISETP.GE.AND P5, PT, R3, UR4, PT ;  /* 0x0000000403007c0c */ /* 0x000fc4000bfa6270 */
[----:B------:R-:W-:Y:S02]  /*eba0*/  ISETP.GE.AND P4, PT, R2, UR4, PT ;  /* 0x0000000402007c0c */ /* 0x000fe4000bf86270 */
[----:B------:R-:W-:Y:S02]  /*ebb0*/  ISETP.GE.AND P6, PT, R9, UR4, PT ;  /* 0x0000000409007c0c */ /* 0x000fe4000bfc6270 */
[----:B------:R-:W-:Y:S02]  /*ebc0*/  @!P1 LEA.HI R6, R6, R6, RZ, 0x1 ;  /* 0x0000000606069211 */ /* 0x000fe400078f08ff */
[----:B------:R-:W-:Y:S02]  /*ebd0*/  @!P2 LEA.HI R16, R16, R16, RZ, 0x1 ;  /* 0x000000101010a211 */ /* 0x000fe400078f08ff */
[----:B------:R-:W-:Y:S02]  /*ebe0*/  @!P3 LEA.HI R17, R17, R17, RZ, 0x1 ;  /* 0x000000111111b211 */ /* 0x000fe400078f08ff */
[----:B--2---:R-:W-:-:S02]  /*ebf0*/  @!P2 LOP3.LUT R11, R16, 0xfffffffe, RZ, 0xc0, !PT ;  /* 0xfffffffe100ba812 */ /* 0x004fc400078ec0ff */
[----:B------:R-:W-:Y:S02]  /*ec00*/  @!P5 LEA.HI R8, R3, R3, RZ, 0x1 ;  /* 0x000000030308d211 */ /* 0x000fe400078f08ff */
[----:B------:R-:W-:Y:S02]  /*ec10*/  @!P4 LEA.HI R2, R2, R2, RZ, 0x1 ;  /* 0x000000020202c211 */ /* 0x000fe400078f08ff */
[----:B------:R-:W-:Y:S02]  /*ec20*/  @!P6 LEA.HI R10, R9, R9, RZ, 0x1 ;  /* 0x00000009090ae211 */ /* 0x000fe400078f08ff */
[----:B------:R-:W-:Y:S02]  /*ec30*/  @!P0 LOP3.LUT R3, R0, 0xfffffffe, RZ, 0xc0, !PT ;  /* 0xfffffffe00038812 */ /* 0x000fe400078ec0ff */
[----:B------:R-:W-:Y:S02]  /*ec40*/  @!P1 LOP3.LUT R9, R6, 0xfffffffe, RZ, 0xc0, !PT ;  /* 0xfffffffe06099812 */ /* 0x000fe400078ec0ff */
[----:B---3--:R-:W-:-:S02]  /*ec50*/  @!P3 LOP3.LUT R13, R17, 0xfffffffe, RZ, 0xc0, !PT ;  /* 0xfffffffe110db812 */ /* 0x008fc400078ec0ff */
[----:B0-----:R-:W-:Y:S01]  /*ec60*/  @!P4 LOP3.LUT R15, R2, 0xfffffffe, RZ, 0xc0, !PT ;  /* 0xfffffffe020fc812 */ /* 0x001fe200078ec0ff */
[--C-:B------:R-:W-:Y:S01]  /*ec70*/  @!P0 IMAD.WIDE R2, R3, 0x4, R4.reuse ;  /* 0x0000000403028825 */ /* 0x100fe200078e0204 */
[----:B------:R-:W-:Y:S02]  /*ec80*/  @!P5 LOP3.LUT R17, R8, 0xfffffffe, RZ, 0xc0, !PT ;  /* 0xfffffffe0811d812 */ /* 0x000fe400078ec0ff */
        /* <DEDUP_REMOVED lines=14> */
.L_x_10939:
[----:B------:R-:W-:Y:S05]  /*ed70*/  BSYNC B0 ;  /* 0x0000000000007941 */ /* 0x000fea0003800000 */
.L_x_10938:
[----:B------:R-:W-:Y:S01]  /*ed80*/  ISETP.GE.AND P0, PT, R18, R19, PT ;  /* 0x000000131200720c */ /* 0x000fe20003f06270 */
[----:B0-----:R1:W0:Y:S04]  /*ed90*/  SHFL.IDX PT, R15, R22, 0x1, 0x1c1f ;  /* 0x003c1f00160f7f89 */ /* 0x00122800000e0000 */
[----:B------:R1:W0:Y:S08]  /*eda0*/  SHFL.IDX PT, R14, R20, 0x1, 0x1c1f ;  /* 0x003c1f00140e7f89 */ /* 0x00023000000e0000 */
[----:B-1----:R-:W-:Y:S05]  /*edb0*/  @P0 BRA `(.L_x_10850) ;  /* 0x0000004400b40947 */ /* 0x002fea0003800000 */
        /* <DEDUP_REMOVED lines=12> */
[C---:B------:R-:W-:Y:S01]  /*ee80*/  VIADD R16, R7.reuse, 0x40 ;  /* 0x0000004007107836 */ /* 0x040fe20000000000 */
[----:B------:R-:W-:Y:S01]  /*ee90*/  ISETP.GE.AND P1, PT, R12, UR4, PT ;  /* 0x000000040c007c0c */ /* 0x000fe2000bf26270 */
[----:B------:R-:W-:-:S02]  /*eea0*/  VIADD R17, R7, 0x48 ;  /* 0x0000004807117836 */ /* 0x000fc40000000000 */
[----:B------:R-:W-:Y:S02]  /*eeb0*/  VIADD R18, R7, 0x50 ;  /* 0x0000005007127836 */ /* 0x000fe40000000000 */
[----:B------:R-:W-:Y:S02]  /*eec0*/  @!P3 LEA.HI R0, R0, R0, RZ, 0x1 ;  /* 0x000000000000b211 */ /* 0x000fe400078f08ff */
[----:B------:R-:W-:Y:S02]  /*eed0*/  @!P4 LEA.HI R2, R2, R2, RZ, 0x1 ;  /* 0x000000020202c211 */ /* 0x000fe400078f08ff */
[----:B------:R-:W-:Y:S02]  /*eee0*/  @!P5 LEA.HI R3, R3, R3, RZ, 0x1 ;  /* 0x000000030303d211 */ /* 0x000fe400078f08ff */
[----:B----4-:R-:W-:Y:S01]  /*eef0*/  @!P3 LOP3.LUT R5, R0, 0xfffffffe, RZ, 0xc0, !PT ;  /* 0xfffffffe0005b812 */ /* 0x010fe200078ec0ff */
[----:B------:R-:W-:Y:S01]  /*ef00*/  VIADD R0, R7, 0x30 ;  /* 0x0000003007007836 */ /* 0x000fe20000000000 */
[----:B------:R-:W-:-:S02]  /*ef10*/  @!P4 LOP3.LUT R9, R2, 0xfffffffe, RZ, 0xc0, !PT ;  /* 0xfffffffe0209c812 */ /* 0x000fc400078ec0ff */
[----:B------:R-:W-:Y:S01]  /*ef20*/  @!P5 LOP3.LUT R11, R3, 0xfffffffe, RZ, 0xc0, !PT ;  /* 0xfffffffe030bd812 */ /* 0x000fe200078ec0ff */
[--C-:B0-----:R-:W-:Y:S01]  /*ef30*/  @!P2 IMAD.WIDE R2, R7, 0x4, R14.reuse ;  /* 0x000000040702a825 */ /* 0x101fe200078e020e */
[----:B------:R-:W-:Y:S02]  /*ef40*/  ISETP.GE.AND P6, PT, R18, UR4, PT ;  /* 0x0000000412007c0c */ /* 0x000fe4000bfc6270 */
[----:B------:R-:W-:Y:S01]  /*ef50*/  @!P0 LEA.HI R6, R6, R6, RZ, 0x1 ;  /* 0x0000000606068211 */ /* 0x000fe200078f08ff */
[--C-:B---3--:R-:W-:Y:S01]  /*ef60*/  @!P3 IMAD.WIDE R4, R5, 0x4, R14.reuse ;  /* 0x000000040504b825 */ /* 0x108fe200078e020e */
[----:B------:R0:W-:Y:S01]  /*ef70*/  @!P2 ST.E.64 desc[UR36][R2.64], R90 ;  /* 0x0000005a0200a985 */ /* 0x0001e2000c101b24 */
[----:B------:R-:W-:Y:S02]  /*ef80*/  ISETP.GE.AND P2, PT, R0, UR4, PT ;  /* 0x0000000400007c0c */ /* 0x000fe4000bf46270 */
[----:B------:R-:W-:Y:S01]  /*ef90*/  @!P4 IMAD.WIDE R8, R9, 0x4, R14 ;  /* 0x000000040908c825 */ /* 0x000fe200078e020e */
[----:B------:R1:W-:Y:S01]  /*efa0*/  @!P3 ST.E.64 desc[UR36][R4.64], R94 ;  /* 0x0000005e0400b985 */ /* 0x0003e2000c101b24 */
[----:B------:R-:W-:-:S02]  /*efb0*/  ISETP.GE.AND P3, PT, R13, UR4, PT ;  /* 0x000000040d007c0c */ /* 0x000fc4000bf66270 */
[----:B------:R-:W-:Y:S01]  /*efc0*/  @!P5 IMAD.WIDE R10, R11, 0x4, R14 ;  /* 0x000000040b0ad825 */ /* 0x000fe200078e020e */
        /* <DEDUP_REMOVED lines=19> */
[----:B---3--:R-:W-:Y:S02]  /*f100*/  @!P4 LOP3.LUT R11, R16, 0xfffffffe, RZ, 0xc0, !PT ;  /* 0xfffffffe100bc812 */ /* 0x008fe400078ec0ff */
[----:B------:R-:W-:Y:S02]  /*f110*/  @!P5 LOP3.LUT R17, R17, 0xfffffffe, RZ, 0xc0, !PT ;  /* 0xfffffffe1111d812 */ /* 0x000fe400078ec0ff */
        /* <DEDUP_REMOVED lines=18> */
.L_x_10937:
[----:B------:R-:W0:Y:S02]  /*f240*/  S2R R2, SR_TID.X ;  /* 0x0000000000027919 */ /* 0x000e240000002100 */
[----:B0-----:R-:W-:-:S05]  /*f250*/  VIADD R0, R2, 0xffffff80 ;  /* 0xffffff8002007836 */ /* 0x001fca0000000000 */
[----:B------:R-:W-:-:S13]  /*f260*/  ISETP.GT.AND P0, PT, R0, 0xbf, PT ;  /* 0x000000bf0000780c */ /* 0x000fda0003f04270 */
[----:B------:R-:W-:Y:S05]  /*f270*/  @P0 BRA `(.L_x_10850) ;  /* 0x0000004000840947 */ /* 0x000fea0003800000 */
[----:B------:R-:W0:Y:S01]  /*f280*/  S2R R0, SR_CTAID.X ;  /* 0x0000000000007919 */ /* 0x000e220000002500 */
[----:B------:R-:W1:Y:S01]  /*f290*/  LDC R6, c[0x0][0xbe8] ;  /* 0x0002fa00ff067b82 */ /* 0x000e620000000800 */
[----:B------:R-:W-:Y:S02]  /*f2a0*/  ULDC UR4, c[0x0][0xa88] ;  /* 0x0002a20000047ab9 */ /* 0x000fe40000000800 */
[----:B-1----:R-:W-:Y:S02]  /*f2b0*/  IMAD R3, R6, UR4, RZ ;  /* 0x0000000406037c24 */ /* 0x002fe4000f8e02ff */
[----:B0-----:R-:W-:-:S04]  /*f2c0*/  IMAD R0, R0, 0xc0, R2 ;  /* 0x000000c000007824 */ /* 0x001fc800078e0202 */
[----:B------:R-:W-:-:S05]  /*f2d0*/  VIADD R0, R0, 0xffffff80 ;  /* 0xffffff8000007836 */ /* 0x000fca0000000000 */
[----:B------:R-:W-:-:S13]  /*f2e0*/  ISETP.GE.AND P0, PT, R0, R3, PT ;  /* 0x000000030000720c */ /* 0x000fda0003f06270 */
[----:B------:R-:W-:Y:S05]  /*f2f0*/  @P0 BRA `(.L_x_10850) ;  /* 0x0000004000640947 */ /* 0x000fea0003800000 */
[----:B------:R-:W3:Y:S01]  /*f300*/  LDL R2, [R1+0x4] ;  /* 0x0000040001027983 */ /* 0x000ee20000100800 */
[----:B------:R-:W-:Y:S01]  /*f310*/  ISETP.NE.AND P0, PT, R6, 0x1, PT ;  /* 0x000000010600780c */ /* 0x000fe20003f05270 */
[----:B------:R-:W-:Y:S01]  /*f320*/  S2UR UR7, SR_CTAID.Z ;  /* 0x00000000000779c3 */ /* 0x000fe20000002700 */
[----:B------:R-:W-:Y:S01]  /*f330*/  ULDC.64 UR8, c[0x0][0xbd0] ;  /* 0x0002f40000087ab9 */ /* 0x000fe20000000a00 */
[----:B------:R-:W-:-:S06]  /*f340*/  IMAD.MOV.U32 R5, RZ, RZ, R0 ;  /* 0x000000ffff057224 */ /* 0x000fcc00078e0000 */
[----:B------:R-:W0:Y:S08]  /*f350*/  LDC.64 R10, c[0x0][0xbd8] ;  /* 0x0002f600ff0a7b82 */ /* 0x000e300000000a00 */
[----:B------:R-:W1:Y:S08]  /*f360*/  @P0 LDC R7, c[0x0][0xbec] ;  /* 0x0002fb00ff070b82 */ /* 0x000e700000000800 */
[----:B------:R-:W4:Y:S08]  /*f370*/  @P0 LDC R9, c[0x0][0xbf0] ;  /* 0x0002fc00ff090b82 */ /* 0x000f300000000800 */
[----:B------:R-:W5:Y:S08]  /*f380*/  S2UR UR10, SR_CTAID.Y ;  /* 0x00000000000a79c3 */ /* 0x000f700000002600 */
[----:B------:R-:W5:Y:S01]  /*f390*/  LDC R8, c[0x0][0xc50] ;  /* 0x00031400ff087b82 */ /* 0x000f620000000800 */
[----:B-1----:R-:W-:-:S05]  /*f3a0*/  @P0 IMAD.HI.U32 R4, R0, R7, RZ ;  /* 0x0000000700040227 */ /* 0x002fca00078e00ff */
[----:B----4-:R-:W-:Y:S02]  /*f3b0*/  @P0 SHF.R.U32.HI R5, RZ, R9, R4 ;  /* 0x00000009ff050219 */ /* 0x010fe40000011604 */
[----:B---3--:R-:W-:-:S13]  /*f3c0*/  R2UR UR11, R2 ;  /* 0x00000000020b72ca */ /* 0x008fda00000e0000 */
[----:B------:R-:W-:Y:S02]  /*f3d0*/  USHF.R.S32.HI UR6, URZ, 0x1f, UR11 ;  /* 0x0000001f3f067899 */ /* 0x000fe4000801140b */
[----:B------:R-:W-:Y:S01]  /*f3e0*/  IMAD R7, RZ, RZ, -UR11 ;  /* 0x8000000bff077e24 */ /* 0x000fe2000f8e02ff */
[----:B------:R-:W-:Y:S02]  /*f3f0*/  UIMAD.WIDE.U32 UR4, UR11, UR8, URZ ;  /* 0x000000080b0472a5 */ /* 0x000fe4000f8e003f */
[----:B------:R-:W-:Y:S01]  /*f400*/  UIMAD UR6, UR6, UR8, URZ ;  /* 0x00000008060672a4 */ /* 0x000fe2000f8e023f */
[----:B-----5:R-:W-:Y:S01]  /*f410*/  IMAD R9, R8, R7, UR10 ;  /* 0x0000000a08097e24 */ /* 0x020fe2000f8e0207 */
        /* <DEDUP_REMOVED lines=32> */
.L_x_10848:
        /* <DEDUP_REMOVED lines=18> */
.L_x_10940:
[----:B------:R-:W-:Y:S01]  /*f740*/  ULDC UR7, c[0x0][0xc50] ;  /* 0x0003140000077ab9 */ /* 0x000fe20000000800 */
[----:B------:R-:W-:Y:S01]  /*f750*/  UMOV UR41, UR6 ;  /* 0x0000000600297c82 */ /* 0x000fe20008000000 */
[----:B------:R-:W-:-:S11]  /*f760*/  UISETP.NE.AND UP0, UPT, UR7, 0x1, UPT ;  /* 0x000000010700788c */ /* 0x000fd6000bf05270 */
[----:B------:R-:W-:Y:S01]  /*f770*/  @UP0 ULDC UR4, c[0x0][0xc54] ;  /* 0x0003150000040ab9 */ /* 0x000fe20000000800 */
[----:B------:R-:W-:Y:S01]  /*f780*/  @UP0 ULDC UR8, c[0x0][0xc58] ;  /* 0x0003160000080ab9 */ /* 0x000fe20000000800 */
[----:B------:R-:W-:-:S04]  /*f790*/  UIMAD.WIDE.U32 UR4, UR6, UR4, URZ ;  /* 0x00000004060472a5 */ /* 0x000fc8000f8e003f */
[----:B------:R-:W-:-:S12]  /*f7a0*/  @UP0 USHF.R.U32.HI UR41, URZ, UR8, UR5 ;  /* 0x000000083f290299 */ /* 0x000fd80008011605 */
.L_x_10941:
        /* <DEDUP_REMOVED lines=32> */
[----:B-1----:R-:W-:-:S04]  /*f9b0*/  UIMAD UR42, UR42, 0xc0, URZ ;  /* 0x000000c02a2a78a4 */ /* 0x002fc8000f8e023f */
        /* <DEDUP_REMOVED lines=20> */
.L_x_10944:
[----:B------:R-:W-:-:S11]  /*fb00*/  UISETP.NE.AND UP0, UPT, UR5, 0x1, UPT ;  /* 0x000000010500788c */ /* 0x000fd6000bf05270 */
[----:B------:R-:W-:Y:S02]  /*fb10*/  @UP0 ULDC.64 UR12, c[0x0][0x9e8] ;  /* 0x00027a00000c0ab9 */ /* 0x000fe40000000a00 */
[----:B------:R-:W-:-:S04]  /*fb20*/  UIMAD.WIDE.U32 UR6, UR8, UR12, URZ ;  /* 0x0000000c080672a5 */ /* 0x000fc8000f8e003f */
[----:B------:R-:W-:-:S12]  /*fb30*/  @UP0 USHF.R.U32.HI UR8, URZ, UR13, UR7 ;  /* 0x0000000d3f080299 */ /* 0x000fd80008011607 */
.L_x_10945:
[----:B------:R-:W-:-:S04]  /*fb40*/  UIMAD UR8, UR8, UR5, UR5 ;  /* 0x00000005080872a4 */ /* 0x000fc8000f8e0205 */
[----:B------:R-:W-:-:S04]  /*fb50*/  UISETP.LT.AND UP0, UPT, UR4, UR8, UPT ;  /* 0x000000080400728c */ /* 0x000fc8000bf01270 */
[----:B------:R-:W-:-:S12]  /*fb60*/  USEL UR4, UR4, UR8, UP0 ;  /* 0x0000000804047287 */ /* 0x000fd80008000000 */
.L_x_10943:
        /* <DEDUP_REMOVED lines=26> */
.L_x_10947:
[----:B------:R-:W-:-:S11]  /*fd10*/  UISETP.NE.AND UP0, UPT, UR5, 0x1, UPT ;  /* 0x000000010500788c */ /* 0x000fd6000bf05270 */
[----:B------:R-:W-:Y:S02]  /*fd20*/  @UP0 ULDC.64 UR10, c[0x0][0x9e8] ;  /* 0x00027a00000a0ab9 */ /* 0x000fe40000000a00 */
[----:B------:R-:W-:-:S04]  /*fd30*/  UIMAD.WIDE.U32 UR6, UR4, UR10, URZ ;  /* 0x0000000a040672a5 */ /* 0x000fc8000f8e003f */
[----:B------:R-:W-:-:S12]  /*fd40*/  @UP0 USHF.R.U32.HI UR4, URZ, UR11, UR7 ;  /* 0x0000000b3f040299 */ /* 0x000fd80008011607 */
.L_x_10948:
[----:B------:R-:W-:-:S04]  /*fd50*/  UIMAD UR4, UR4, UR5, URZ ;  /* 0x00000005040472a4 */ /* 0x000fc8000f8e023f */
[----:B------:R-:W-:-:S04]  /*fd60*/  UISETP.LT.AND UP0, UPT, UR8, UR4, UPT ;  /* 0x000000040800728c */ /* 0x000fc8000bf01270 */
[----:B------:R-:W-:-:S12]  /*fd70*/  USEL UR8, UR8, UR4, !UP0 ;  /* 0x0000000408087287 */ /* 0x000fd8000c000000 */
.L_x_10946:
        /* <DEDUP_REMOVED lines=44> */
.L_x_10949:
[----:B------:R-:W-:Y:S02]  /*10040*/  UIMAD UR51, UR46, UR40, UR45 ;  /* 0x000000282e3372a4 */ /* 0x000fe4000f8e022d */
[----:B------:R-:W-:Y:S02]  /*10050*/  IMAD.U32 R0, RZ, RZ, UR40 ;  /* 0x00000028ff007e24 */ /* 0x000fe4000f8e00ff */
[----:B------:R-:W-:Y:S02]  /*10060*/  IMAD.MOV.U32 R2, RZ, RZ, RZ ;  /* 0x000000ffff027224 */ /* 0x000fe400078e00ff */
        /* <DEDUP_REMOVED lines=29> */
.L_x_10950:
        /* <DEDUP_REMOVED lines=20> */
.L_x_10952:
        /* <DEDUP_REMOVED lines=15> */
.L_x_10951:
[----:B------:R-:W0:Y:S01]  /*10470*/  LDC.64 R2, c[0x0][0x9f8] ;  /* 0x00027e00ff027b82 */ /* 0x000e220000000a00 */
[----:B------:R-:W-:Y:S01]  /*10480*/  IMAD.MOV.U32 R6, RZ, RZ, R24 ;  /* 0x000000ffff067224 */ /* 0x000fe200078e0018 */
[----:B------:R-:W1:Y:S06]  /*10490*/  S2R R21, SR_TID.X ;  /* 0x0000000000157919 */ /* 0x000e6c0000002100 */
[----:B------:R-:W2:Y:S01]  /*104a0*/  LDC R17, c[0x0][0x430] ;  /* 0x00010c00ff117b82 */ /* 0x000ea20000000800 */
[----:B------:R-:W-:Y:S01]  /*104b0*/  VIADD R0, R19, 0xffffffff ;  /* 0xffffffff13007836 */ /* 0x000fe20000000000 */
[----:B------:R-:W-:Y:S01]  /*104c0*/  LOP3.LUT R16, R16, 0xffffffef, RZ, 0xc0, !PT ;  /* 0xffffffef10107812 */ /* 0x000fe200078ec0ff */
[----:B------:R-:W-:Y:S01]  /*104d0*/  ULDC UR4, c[0x0][0x2f4] ;  /* 0x0000bd0000047ab9 */ /* 0x000fe20000000800 */
[----:B0-----:R-:W-:-:S04]  /*104e0*/  ISETP.NE.U32.AND P0, PT, R2, RZ, PT ;  /* 0x000000ff0200720c */ /* 0x001fc80003f05070 */
[----:B------:R-:W-:-:S13]  /*104f0*/  ISETP.NE.AND.EX P0, PT, R3, RZ, PT, P0 ;  /* 0x000000ff0300720c */ /* 0x000fda0003f05300 */
[----:B------:R-:W0:Y:S02]  /*10500*/  @P0 LDC.64 R2, c[0x0][0x9f8] ;  /* 0x00027e00ff020b82 */ /* 0x000e240000000a00 */
[----:B0-----:R-:W-:-:S05]  /*10510*/  @P0 IMAD.WIDE R2, R24, 0x4, R2 ;  /* 0x0000000418020825 */ /* 0x001fca00078e0202 */
[----:B------:R0:W3:Y:S01]  /*10520*/  @P0 LDG.E R6, desc[UR36][R2.64] ;  /* 0x0000002402060981 */ /* 0x0000e2000c1e1900 */
[C---:B-1----:R-:W-:Y:S01]  /*10530*/  LOP3.LUT R20, R21.reuse, 0x7f, RZ, 0xc0, !PT ;  /* 0x0000007f15147812 */ /* 0x042fe200078ec0ff */
[----:B------:R-:W-:Y:S01]  /*10540*/  IMAD.SHL.U32 R23, R21, 0x20, RZ ;  /* 0x0000002015177824 */ /* 0x000fe200078e00ff */
[----:B--2---:R-:W-:Y:S02]  /*10550*/  ISETP.NE.AND P1, PT, R17, 0x1, PT ;  /* 0x000000011100780c */ /* 0x004fe40003f25270 */
[----:B------:R-:W-:Y:S02]  /*10560*/  SHF.R.U32.HI R4, RZ, 0x2, R20 ;  /* 0x00000002ff047819 */ /* 0x000fe40000011614 */
[----:B------:R-:W-:-:S03]  /*10570*/  LOP3.LUT R23, R23, 0x60, RZ, 0xc0, !PT ;  /* 0x0000006017177812 */ /* 0x000fc600078ec0ff */
[----:B------:R-:W-:-:S04]  /*10580*/  IMAD R4, R0, 0x80, R4 ;  /* 0x0000008000047824 */ /* 0x000fc800078e0204 */
[----:B------:R-:W-:Y:S02]  /*10590*/  IMAD.IADD R7, R23, 0x1, R4 ;  /* 0x0000000117077824 */ /* 0x000fe400078e0204 */
[----:B------:R-:W1:Y:S01]  /*105a0*/  @P1 LDC R5, c[0x0][0x434] ;  /* 0x00010d00ff051b82 */ /* 0x000e620000000800 */
[----:B------:R-:W-:Y:S01]  /*105b0*/  @P1 LOP3.LUT R16, R16, 0x10, RZ, 0xfc, !PT ;  /* 0x0000001010101812 */ /* 0x000fe200078efcff */
[C---:B-----5:R-:W-:Y:S01]  /*105c0*/  IMAD.IADD R8, R7.reuse, 0x1, R22 ;  /* 0x0000000107087824 */ /* 0x060fe200078e0216 */
[----:B------:R-:W-:-:S03]  /*105d0*/  ISETP.GE.AND P0, PT, R7, UR49, PT ;  /* 0x0000003107007c0c */ /* 0x000fc6000bf06270 */
[----:B------:R-:W-:Y:S02]  /*105e0*/  IMAD.MOV.U32 R7, RZ, RZ, R8 ;  /* 0x000000ffff077224 */ /* 0x000fe400078e0008 */
[----:B0-----:R-:W0:Y:S08]  /*105f0*/  @P1 LDC R3, c[0x0][0x438] ;  /* 0x00010e00ff031b82 */ /* 0x001e300000000800 */
[----:B------:R-:W2:Y:S01]  /*10600*/  @!P0 LDC.64 R10, c[0x0][0x428] ;  /* 0x00010a00ff0a8b82 */ /* 0x000ea20000000a00 */
[----:B-1----:R-:W-:-:S07]  /*10610*/  @P1 IMAD.HI.U32 R2, R8, R5, RZ ;  /* 0x0000000508021227 */ /* 0x002fce00078e00ff */
[----:B------:R-:W1:Y:S01]  /*10620*/  @!P0 LDC.64 R4, c[0x0][0x418] ;  /* 0x00010600ff048b82 */ /* 0x000e620000000a00 */
[----:B0-----:R-:W-:-:S04]  /*10630*/  @P1 SHF.R.U32.HI R7, RZ, R3, R2 ;  /* 0x00000003ff071219 */ /* 0x001fc80000011602 */
[----:B------:R-:W-:Y:S02]  /*10640*/  @!P0 SHF.R.S32.HI R3, RZ, 0x1f, R7 ;  /* 0x0000001fff038819 */ /* 0x000fe40000011407 */
[----:B------:R-:W-:Y:S01]  /*10650*/  LOP3.LUT R16, R16, 0xfffffffb, RZ, 0xc0, !PT ;  /* 0xfffffffb10107812 */ /* 0x000fe200078ec0ff */
[----:B------:R-:W-:Y:S01]  /*10660*/  UMOV UR5, 0xffffffff ;  /* 0xffffffff00057882 */ /* 0x000fe20000000000 */
[----:B---3--:R-:W-:Y:S01]  /*10670*/  SHF.R.S32.HI R9, RZ, 0x1f, R6 ;  /* 0x0000001fff097819 */ /* 0x008fe20000011406 */
[----:B------:R0:W-:Y:S04]  /*10680*/  STL [R1], R6 ;  /* 0x0000000601007387 */ /* 0x0001e80000100800 */
[----:B--2---:R-:W-:Y:S01]  /*10690*/  @!P0 IMAD R2, R9, R10, RZ ;  /* 0x0000000a09028224 */ /* 0x004fe200078e02ff */
[----:B------:R2:W-:Y:S03]  /*106a0*/  STL [R1+0x8], R9 ;  /* 0x0000080901007387 */ /* 0x0005e60000100800 */
[----:B------:R-:W-:-:S02]  /*106b0*/  @!P0 IMAD R11, R6, R11, R2 ;  /* 0x0000000b060b8224 */ /* 0x000fc400078e0202 */
[----:B------:R-:W-:-:S04]  /*106c0*/  @!P0 IMAD.MOV.U32 R2, RZ, RZ, R7 ;  /* 0x000000ffff028224 */ /* 0x000fc800078e0007 */
[----:B------:R-:W-:-:S04]  /*106d0*/  @!P0 IMAD.WIDE.U32 R2, R6, R10, R2 ;  /* 0x0000000a06028225 */ /* 0x000fc800078e0002 */
[----:B------:R-:W-:Y:S01]  /*106e0*/  @!P0 IMAD.IADD R3, R3, 0x1, R11 ;  /* 0x0000000103038824 */ /* 0x000fe200078e020b */
[C---:B-1----:R-:W-:Y:S01]  /*106f0*/  @!P0 LEA R4, P1, R2.reuse, R4, 0x2 ;  /* 0x0000000402048211 */ /* 0x042fe200078210ff */
[----:B0-----:R-:W-:Y:S02]  /*10700*/  IMAD.MOV.U32 R6, RZ, RZ, RZ ;  /* 0x000000ffff067224 */ /* 0x001fe400078e00ff */
[----:B--2---:R-:W-:Y:S01]  /*10710*/  IMAD.SHL.U32 R9, R21, 0x8, RZ ;  /* 0x0000000815097824 */ /* 0x004fe200078e00ff */
[----:B------:R-:W-:-:S05]  /*10720*/  @!P0 LEA.HI.X R5, R2, R5, R3, 0x2, P1 ;  /* 0x0000000502058211 */ /* 0x000fca00008f1403 */
[----:B------:R0:W5:Y:S02]  /*10730*/  @!P0 LDG.E R6, desc[UR36][R4.64] ;  /* 0x0000002404068981 */ /* 0x000164000c1e1900 */
[----:B0-----:R-:W-:-:S04]  /*10740*/  LOP3.LUT R4, R9, 0x18, RZ, 0xc0, !PT ;  /* 0x0000001809047812 */ /* 0x001fc800078ec0ff */
        /* <DEDUP_REMOVED lines=10> */
[----:B------:R-:W-:Y:S06]  /*107f0*/  BRA.DIV UR5, `(.L_x_10953) ;  /* 0x0000003205047947 */ /* 0x000fec000b800000 */
.L_x_10995:
[----:B------:R-:W2:Y:S01]  /*10800*/  LDL R2, [R1+0xc] ;  /* 0x00000c0001027983 */ /* 0x000ea20000100800 */
[----:B------:R-:W-:Y:S01]  /*10810*/  IMAD.U32 R29, RZ, RZ, UR41 ;  /* 0x00000029ff1d7e24 */ /* 0x000fe2000f8e00ff */
[----:B------:R-:W-:Y:S01]  /*10820*/  LOP3.LUT R16, R16, 0xfffffff7, RZ, 0xc0, !PT ;  /* 0xfffffff710107812 */ /* 0x000fe200078ec0ff */
[----:B------:R-:W-:Y:S02]  /*10830*/  IMAD.MOV R5, RZ, RZ, -R7 ;  /* 0x000000ffff057224 */ /* 0x000fe400078e0a07 */
[----:B------:R-:W-:Y:S01]  /*10840*/  IMAD.MOV.U32 R26, RZ, RZ, R0 ;  /* 0x000000ffff1a7224 */ /* 0x000fe200078e0000 */
[----:B------:R-:W-:Y:S01]  /*10850*/  SHF.R.S32.HI R29, RZ, 0x1f, R29 ;  /* 0x0000001fff1d7819 */ /* 0x000fe2000001141d */
[----:B------:R-:W-:Y:S01]  /*10860*/  IMAD R5, R17, R5, R8 ;  /* 0x0000000511057224 */ /* 0x000fe200078e0208 */
[----:B--2---:R-:W-:-:S13]  /*10870*/  R2UR UR4, R2 ;  /* 0x00000000020472ca */ /* 0x004fda00000e0000 */
[----:B------:R-:W-:-:S06]  /*10880*/  ULOP3.LUT UR4, UR4, 0x2, URZ, 0xfc, !UPT ;  /* 0x0000000204047892 */ /* 0x000fcc000f8efc3f */
[----:B------:R-:W-:-:S05]  /*10890*/  IMAD.U32 R2, RZ, RZ, UR4 ;  /* 0x00000004ff027e24 */ /* 0x000fca000f8e00ff */
[----:B------:R-:W-:-:S13]  /*108a0*/  ISETP.NE.AND P0, PT, R2, 0x3, PT ;  /* 0x000000030200780c */ /* 0x000fda0003f05270 */
[----:B------:R-:W-:Y:S01]  /*108b0*/  @P0 LOP3.LUT R16, R16, 0x8, RZ, 0xfc, !PT ;  /* 0x0000000810100812 */ /* 0x000fe200078efcff */
[----:B------:R-:W-:Y:S06]  /*108c0*/  @!P0 BRA `(.L_x_10954) ;  /* 0x0000000000048947 */ /* 0x000fec0003800000 */
[----:B------:R-:W-:Y:S01]  /*108d0*/  BPT.TRAP 0x1 ;  /* 0x000000040000795c */ /* 0x000fe20000300000 */
.L_x_10954:
[----:B------:R-:W-:Y:S01]  /*108e0*/  IMAD.MOV.U32 R10, RZ, RZ, 0x1 ;  /* 0x00000001ff0a7424 */ /* 0x000fe200078e00ff */
[----:B------:R-:W-:Y:S01]  /*108f0*/  SHF.R.S32.HI R7, RZ, 0x1f, R5 ;  /* 0x0000001fff077819 */ /* 0x000fe20000011405 */
[----:B------:R-:W-:Y:S01]  /*10900*/  ULDC.64 UR4, c[0x0][0x328] ;  /* 0x0000ca0000047ab9 */ /* 0x000fe20000000a00 */
[----:B-----5:R-:W-:Y:S02]  /*10910*/  SHF.R.S32.HI R4, RZ, 0x1f, R6 ;  /* 0x0000001fff047819 */ /* 0x020fe40000011406 */
[----:B------:R-:W-:Y:S01]  /*10920*/  SHF.L.U32 R10, R10, 0x1f, RZ ;  /* 0x0000001f0a0a7819 */ /* 0x000fe200000006ff */
[----:B------:R-:W-:Y:S01]  /*10930*/  IMAD R2, R7, UR4, RZ ;  /* 0x0000000407027c24 */ /* 0x000fe2000f8e02ff */
[----:B------:R-:W-:Y:S02]  /*10940*/  R2UR UR6, R29 ;  /* 0x000000001d0672ca */ /* 0x000fe400000e0000 */
[----:B------:R-:W0:Y:S01]  /*10950*/  SYNCS.PHASECHK.TRANS64.TRYWAIT P0, [UR47+0x2d840], R10 ;  /* 0x02d8400aff0075a7 */ /* 0x000e22000800016f */
[----:B------:R-:W-:-:S02]  /*10960*/  IMAD R11, R5, UR5, R2 ;  /* 0x00000005050b7c24 */ /* 0x000fc4000f8e0202 */
        /* <DEDUP_REMOVED lines=13> */
[----:B------:R-:W-:Y:S01]  /*10a40*/  VIADD R3, R3, UR4 ;  /* 0x0000000403037c36 */ /* 0x000fe20008000000 */
[----:B------:R-:W-:-:S04]  /*10a50*/  LEA R17, P1, R2, UR6, 0x1 ;  /* 0x0000000602117c11 */ /* 0x000fc8000f8208ff */
[----:B------:R-:W-:Y:S01]  /*10a60*/  LEA.HI.X R18, R2, UR7, R3, 0x1, P1 ;  /* 0x0000000702127c11 */ /* 0x000fe200088f0c03 */
[----:B0-----:R-:W-:Y:S08]  /*10a70*/  @!P0 BRA `(.L_x_10955) ;  /* 0x0000002c00848947 */ /* 0x001ff00003800000 */
.L_x_10996:
[----:B------:R-:W1:Y:S01]  /*10a80*/  S2R R11, SR_TID.X ;  /* 0x00000000000b7919 */ /* 0x000e620000002100 */
[----:B------:R-:W-:Y:S01]  /*10a90*/  ULDC.64 UR4, c[0x0][0x300] ;  /* 0x0000c00000047ab9 */ /* 0x000fe20000000a00 */
[----:B------:R-:W-:Y:S01]  /*10aa0*/  R2UR UR6, R29 ;  /* 0x000000001d0672ca */ /* 0x000fe200000e0000 */
[----:B------:R-:W-:Y:S01]  /*10ab0*/  IMAD R2, R7, UR4, RZ ;  /* 0x0000000407027c24 */ /* 0x000fe2000f8e02ff */
[----:B0-----:R-:W0:Y:S01]  /*10ac0*/  S2R R10, SR_TID.X ;  /* 0x00000000000a7919 */ /* 0x001e220000002100 */
[C---:B------:R-:W-:Y:S02]  /*10ad0*/  LOP3.LUT P4, RZ, R16.reuse, 0x4, RZ, 0xc0, !PT ;  /* 0x0000000410ff7812 */ /* 0x040fe4000788c0ff */
        /* <DEDUP_REMOVED lines=10> */
[----:B------:R-:W-:Y:S01]  /*10b80*/  IMAD.SHL.U32 R4, R20, 0x8, RZ ;  /* 0x0000000814047824 */ /* 0x000fe200078e00ff */
[----:B------:R-:W-:Y:S01]  /*10b90*/  LOP3.LUT R6, R9, 0xc0, RZ, 0xc0, !PT ;  /* 0x000000c009067812 */ /* 0x000fe200078ec0ff */
[----:B------:R-:W-:Y:S02]  /*10ba0*/  IMAD.IADD R3, R3, 0x1, R5 ;  /* 0x0000000103037824 */ /* 0x000fe400078e0205 */
[----:B------:R-:W-:Y:S01]  /*10bb0*/  IMAD.MOV.U32 R5, RZ, RZ, -0x80 ;  /* 0xffffff80ff057424 */ /* 0x000fe200078e00ff */
[----:B------:R-:W-:Y:S02]  /*10bc0*/  LOP3.LUT R4, R4, 0x300, RZ, 0xc0, !PT ;  /* 0x0000030004047812 */ /* 0x000fe400078ec0ff */
[--C-:B------:R-:W-:Y:S01]  /*10bd0*/  LOP3.LUT R6, R6, 0x18, R9.reuse, 0xf8, !PT ;  /* 0x0000001806067812 */ /* 0x100fe200078ef809 */
[----:B------:R-:W-:Y:S01]  /*10be0*/  IMAD R8, R0, R5, UR49 ;  /* 0x0000003100087e24 */ /* 0x000fe2000f8e0205 */
[----:B-1----:R-:W-:Y:S01]  /*10bf0*/  LOP3.LUT R11, R11, 0x7f, RZ, 0xc0, !PT ;  /* 0x0000007f0b0b7812 */ /* 0x002fe200078ec0ff */
[----:B------:R-:W-:Y:S01]  /*10c00*/  IMAD.U32 R5, RZ, RZ, UR4 ;  /* 0x00000004ff057e24 */ /* 0x000fe2000f8e00ff */
[----:B------:R-:W-:Y:S01]  /*10c10*/  UIMAD UR4, UR6, UR4, URZ ;  /* 0x00000004060472a4 */ /* 0x000fe2000f8e023f */
[----:B------:R-:W-:-:S02]  /*10c20*/  LOP3.LUT R4, R4, 0x20, R9, 0xf8, !PT ;  /* 0x0000002004047812 */ /* 0x000fc400078ef809 */
[----:B------:R-:W-:Y:S01]  /*10c30*/  IMAD.WIDE.U32 R2, R5, UR41, R2 ;  /* 0x0000002905027c25 */ /* 0x000fe2000f8e0002 */
[----:B------:R-:W-:Y:S01]  /*10c40*/  UIMAD UR4, UR41, UR5, UR4 ;  /* 0x00000005290472a4 */ /* 0x000fe2000f8e0204 */
[----:B------:R-:W-:Y:S01]  /*10c50*/  SHF.R.U32.HI R11, RZ, 0x2, R11 ;  /* 0x00000002ff0b7819 */ /* 0x000fe2000001160b */
[----:B------:R-:W-:Y:S01]  /*10c60*/  ULDC.64 UR6, c[0x0][0x2e8] ;  /* 0x0000ba0000067ab9 */ /* 0x000fe20000000a00 */
[----:B0-----:R-:W-:Y:S02]  /*10c70*/  LOP3.LUT R28, R6, 0x18, R10, 0x78, !PT ;  /* 0x00000018061c7812 */ /* 0x001fe400078e780a */
[----:B------:R-:W-:Y:S01]  /*10c80*/  LEA R0, P1, R2, UR6, 0x1 ;  /* 0x0000000602007c11 */ /* 0x000fe2000f8208ff */
[----:B------:R-:W-:Y:S01]  /*10c90*/  VIADD R9, R3, UR4 ;  /* 0x0000000403097c36 */ /* 0x000fe20008000000 */
[----:B------:R-:W-:Y:S01]  /*10ca0*/  UMOV UR4, 0xffffffff ;  /* 0xffffffff00047882 */ /* 0x000fe20000000000 */
[----:B------:R-:W-:Y:S01]  /*10cb0*/  IMAD.IADD R8, R8, 0x1, -R11 ;  /* 0x0000000108087824 */ /* 0x000fe200078e0a0b */
[----:B------:R-:W-:-:S02]  /*10cc0*/  LOP3.LUT R28, R4, R28, RZ, 0xfc, !PT ;  /* 0x0000001c041c7212 */ /* 0x000fc400078efcff */
[----:B------:R-:W-:Y:S02]  /*10cd0*/  LEA.HI.X R9, R2, UR7, R9, 0x1, P1 ;  /* 0x0000000702097c11 */ /* 0x000fe400088f0c09 */
[----:B------:R-:W-:Y:S01]  /*10ce0*/  ISETP.GE.AND P0, PT, R8, 0x1, PT ;  /* 0x000000010800780c */ /* 0x000fe20003f06270 */
[----:B------:R-:W-:-:S12]  /*10cf0*/  BRA.DIV UR4, `(.L_x_10956) ;  /* 0x0000002a04fc7947 */ /* 0x000fd8000b800000 */
        /* <DEDUP_REMOVED lines=8> */
[----:B------:R-:W-:Y:S01]  /*10d80*/  SHFL.IDX PT, R3, R0, 0x2, 0x1c1f ;  /* 0x005c1f0000037f89 */ /* 0x000fe200000e0000 */
[----:B-1----:R-:W-:Y:S02]  /*10d90*/  IMAD.MOV.U32 R7, RZ, RZ, R6 ;  /* 0x000000ffff077224 */ /* 0x002fe400078e0006 */
[----:B0-----:R-:W-:Y:S02]  /*10da0*/  IMAD.SHL.U32 R11, R2, 0x8, RZ ;  /* 0x00000008020b7824 */ /* 0x001fe400078e00ff */
[----:B------:R-:W0:Y:S01]  /*10db0*/  SHFL.IDX PT, R2, R9, 0x2, 0x1c1f ;  /* 0x005c1f0009027f89 */ /* 0x000e2200000e0000 */
[----:B--2---:R-:W-:Y:S02]  /*10dc0*/  IMAD.MOV.U32 R6, RZ, RZ, R14 ;  /* 0x000000ffff067224 */ /* 0x004fe400078e000e */
[----:B------:R-:W-:Y:S01]  /*10dd0*/  LOP3.LUT R11, R11, 0x18, RZ, 0xc0, !PT ;  /* 0x000000180b0b7812 */ /* 0x000fe200078ec0ff */
[----:B------:R-:W1:Y:S01]  /*10de0*/  SHFL.IDX PT, R9, R9, 0x3, 0x1c1f ;  /* 0x007c1f0009097f89 */ /* 0x000e6200000e0000 */
[----:B---3--:R-:W-:-:S03]  /*10df0*/  LOP3.LUT R5, R5, R4, RZ, 0x3c, !PT ;  /* 0x0000000405057212 */ /* 0x008fc600078e3cff */
[----:B------:R-:W-:Y:S01]  /*10e00*/  @P0 IMAD.WIDE.U32 R6, R11, 0x2, R6 ;  /* 0x000000020b060825 */ /* 0x000fe200078e0006 */
[----:B------:R2:W3:Y:S01]  /*10e10*/  SHFL.IDX PT, R14, R0, 0x3, 0x1c1f ;  /* 0x007c1f00000e7f89 */ /* 0x0004e200000e0000 */
[----:B------:R-:W-:-:S03]  /*10e20*/  LOP3.LUT R4, R5, R4, RZ, 0x3c, !PT ;  /* 0x0000000405047212 */ /* 0x000fc600078e3cff */
[----:B------:R2:W-:Y:S01]  /*10e30*/  @P0 LDGSTS.E.BYPASS.LTC128B.128 [R21+0x15400], desc[UR36][R6.64], !P4 ;  /* 0x1540000006150fae */ /* 0x0005e2000e101d64 */
[----:B------:R-:W-:-:S03]  /*10e40*/  LOP3.LUT R5, R5, R4, RZ, 0x3c, !PT ;  /* 0x0000000405057212 */ /* 0x000fc600078e3cff */
[----:B------:R2:W-:Y:S01]  /*10e50*/  @P0 LDGSTS.E.BYPASS.LTC128B.128 [R21+0x17400], desc[UR36][R6.64+0x40], !P3 ;  /* 0x1740004006150fae */ /* 0x0005e2000d901d64 */
[----:B------:R-:W-:-:S03]  /*10e60*/  @P1 IMAD.WIDE.U32 R4, R11, 0x2, R4 ;  /* 0x000000020b041825 */ /* 0x000fc600078e0004 */
[----:B------:R2:W-:Y:S01]  /*10e70*/  @P0 LDGSTS.E.BYPASS.LTC128B.128 [R21+0x19400], desc[UR36][R6.64+0x80], !P2 ;  /* 0x1940008006150fae */ /* 0x0005e2000d101d64 */
[----:B------:R-:W-:Y:S02]  /*10e80*/  ISETP.GE.AND P0, PT, R8, 0x41, PT ;  /* 0x000000410800780c */ /* 0x000fe40003f06270 */
[-C--:B0-----:R-:W-:Y:S01]  /*10e90*/  LOP3.LUT R3, R3, R2.reuse, RZ, 0x3c, !PT ;  /* 0x0000000203037212 */ /* 0x081fe200078e3cff */
[----:B------:R2:W-:Y:S03]  /*10ea0*/  @P1 LDGSTS.E.BYPASS.LTC128B.128 [R25+0x15c00], desc[UR36][R4.64], !P4 ;  /* 0x15c0000004191fae */ /* 0x0005e6000e101d64 */
[C---:B------:R-:W-:Y:S01]  /*10eb0*/  LOP3.LUT R2, R3.reuse, R2, RZ, 0x3c, !PT ;  /* 0x0000000203027212 */ /* 0x040fe200078e3cff */
[----:B------:R2:W-:Y:S03]  /*10ec0*/  @P1 LDGSTS.E.BYPASS.LTC128B.128 [R25+0x17c00], desc[UR36][R4.64+0x40], !P3 ;  /* 0x17c0004004191fae */ /* 0x0005e6000d901d64 */
[----:B------:R-:W-:Y:S01]  /*10ed0*/  LOP3.LUT R3, R3, R2, RZ, 0x3c, !PT ;  /* 0x0000000203037212 */ /* 0x000fe200078e3cff */
[----:B------:R2:W-:Y:S02]  /*10ee0*/  @P1 LDGSTS.E.BYPASS.LTC128B.128 [R25+0x19c00], desc[UR36][R4.64+0x80], !P2 ;  /* 0x19c0008004191fae */ /* 0x0005e4000d101d64 */
[----:B------:R-:W-:Y:S01]  /*10ef0*/  @P0 LEA R27, R28, UR47, 0x1 ;  /* 0x0000002f1c1b0c11 */ /* 0x000fe2000f8e08ff */
[----:B------:R-:W-:-:S05]  /*10f00*/  @P0 IMAD.WIDE.U32 R2, R11, 0x2, R2 ;  /* 0x000000020b020825 */ /* 0x000fca00078e0002 */
[----:B------:R2:W-:Y:S04]  /*10f10*/  @P0 LDGSTS.E.BYPASS.LTC128B.128 [R27+0x16400], desc[UR36][R2.64], !P4 ;  /* 0x16400000021b0fae */ /* 0x0005e8000e101d64 */
[----:B------:R2:W-:Y:S04]  /*10f20*/  @P0 LDGSTS.E.BYPASS.LTC128B.128 [R27+0x18400], desc[UR36][R2.64+0x40], !P3 ;  /* 0x18400040021b0fae */ /* 0x0005e8000d901d64 */
[----:B-1-3--:R2:W-:Y:S02]  /*10f30*/  @P0 LDGSTS.E.BYPASS.LTC128B.128 [R27+0x1a400], desc[UR36][R2.64+0x80], !P2 ;  /* 0x1a400080021b0fae */ /* 0x00a5e4000d101d64 */
.L_x_11006:
[----:B------:R-:W-:Y:S01]  /*10f40*/  ISETP.GE.AND P0, PT, R8, 0x61, PT ;  /* 0x000000610800780c */ /* 0x000fe20003f06270 */
[----:B--2---:R-:W-:Y:S02]  /*10f50*/  IMAD.SHL.U32 R27, R10, 0x8, RZ ;  /* 0x000000080a1b7824 */ /* 0x004fe400078e00ff */
[----:B------:R-:W-:Y:S02]  /*10f60*/  IMAD.MOV.U32 R2, RZ, RZ, R14 ;  /* 0x000000ffff027224 */ /* 0x000fe400078e000e */
[----:B------:R-:W-:Y:S01]  /*10f70*/  IMAD.MOV.U32 R3, RZ, RZ, R9 ;  /* 0x000000ffff037224 */ /* 0x000fe200078e0009 */
[----:B------:R-:W-:-:S07]  /*10f80*/  LOP3.LUT R27, R27, 0x18, RZ, 0xc0, !PT ;  /* 0x000000181b1b7812 */ /* 0x000fce00078ec0ff */
        /* <DEDUP_REMOVED lines=15> */
.L_x_10957:
        /* <DEDUP_REMOVED lines=30> */
.L_x_10958:
[----:B------:R-:W0:Y:S01]  /*11260*/  S2R R13, SR_TID.X ;  /* 0x00000000000d7919 */ /* 0x000e220000002100 */
[----:B------:R-:W-:Y:S01]  /*11270*/  UISETP.NE.AND UP0, UPT, UR50, URZ, UPT ;  /* 0x0000003f3200728c */ /* 0x000fe2000bf05270 */
[----:B------:R-:W-:Y:S01]  /*11280*/  IMAD.U32 R4, RZ, RZ, UR38 ;  /* 0x00000026ff047e24 */ /* 0x000fe2000f8e00ff */
[----:B------:R-:W-:Y:S01]  /*11290*/  ULDC.64 UR4, c[0x0][0x2e0] ;  /* 0x0000b80000047ab9 */ /* 0x000fe20000000a00 */
[----:B------:R-:W-:Y:S01]  /*112a0*/  IMAD.U32 R3, RZ, RZ, UR48 ;  /* 0x00000030ff037e24 */ /* 0x000fe2000f8e00ff */
[----:B------:R-:W1:Y:S01]  /*112b0*/  LDC R20, c[0x0][0x448] ;  /* 0x00011200ff147b82 */ /* 0x000e620000000800 */
[----:B------:R-:W-:Y:S01]  /*112c0*/  IMAD.MOV.U32 R2, RZ, RZ, R4 ;  /* 0x000000ffff027224 */ /* 0x000fe200078e0004 */
[----:B------:R-:W-:Y:S01]  /*112d0*/  PLOP3.LUT P1, PT, PT, PT, UP0, 0x80, 0x0 ;  /* 0x000000000000781c */ /* 0x000fe20003f2f008 */
[----:B------:R-:W-:Y:S01]  /*112e0*/  IMAD R25, R25, UR4, RZ ;  /* 0x0000000419197c24 */ /* 0x000fe2000f8e02ff */
[----:B------:R-:W-:Y:S01]  /*112f0*/  PLOP3.LUT P0, PT, PT, PT, UP0, 0x80, 0x0 ;  /* 0x000000000000781c */ /* 0x000fe20003f0f008 */
[----:B------:R-:W-:-:S02]  /*11300*/  IMAD.WIDE.U32 R2, R24, UR4, R2 ;  /* 0x0000000418027c25 */ /* 0x000fc4000f8e0002 */
[----:B------:R-:W-:Y:S02]  /*11310*/  @UP0 ULDC UR4, c[0x0][0x44c] ;  /* 0x0001130000040ab9 */ /* 0x000fe40000000800 */
[----:B------:R-:W-:Y:S02]  /*11320*/  IMAD.U32 R5, RZ, RZ, UR39 ;  /* 0x00000027ff057e24 */ /* 0x000fe4000f8e00ff */
[----:B------:R-:W-:-:S04]  /*11330*/  IMAD R25, R24, UR5, R25 ;  /* 0x0000000518197c24 */ /* 0x000fc8000f8e0219 */
[----:B------:R-:W-:Y:S01]  /*11340*/  IMAD.IADD R3, R3, 0x1, R25 ;  /* 0x0000000103037824 */ /* 0x000fe200078e0219 */
[C---:B0-----:R-:W-:Y:S01]  /*11350*/  LOP3.LUT R21, R13.reuse, 0x7f, RZ, 0xc0, !PT ;  /* 0x0000007f0d157812 */ /* 0x041fe200078ec0ff */
[----:B------:R-:W-:-:S03]  /*11360*/  IMAD.SHL.U32 R13, R13, 0x8, RZ ;  /* 0x000000080d0d7824 */ /* 0x000fc600078e00ff */
[----:B------:R-:W-:Y:S02]  /*11370*/  SHF.R.U32.HI R21, RZ, 0x2, R21 ;  /* 0x00000002ff157819 */ /* 0x000fe40000011615 */
[----:B------:R-:W-:Y:S02]  /*11380*/  LOP3.LUT R13, R13, 0x18, RZ, 0xc0, !PT ;  /* 0x000000180d0d7812 */ /* 0x000fe400078ec0ff */
[----:B------:R-:W-:Y:S02]  /*11390*/  IADD3 R7, R21, UR42, R23 ;  /* 0x0000002a15077c10 */ /* 0x000fe4000fffe017 */
[C---:B------:R-:W-:Y:S02]  /*113a0*/  LOP3.LUT R14, R13.reuse, 0x20, RZ, 0xfc, !PT ;  /* 0x000000200d0e7812 */ /* 0x040fe400078efcff */
[----:B------:R-:W-:Y:S01]  /*113b0*/  LOP3.LUT R13, R13, 0x40, RZ, 0xfc, !PT ;  /* 0x000000400d0d7812 */ /* 0x000fe200078efcff */
[----:B------:R-:W-:Y:S01]  /*113c0*/  @P1 IMAD.HI.U32 R0, R7, UR4, RZ ;  /* 0x0000000407001c27 */ /* 0x000fe2000f8e00ff */
[----:B------:R-:W-:Y:S01]  /*113d0*/  PLOP3.LUT P1, PT, PT, PT, UP0, 0x80, 0x0 ;  /* 0x000000000000781c */ /* 0x000fe20003f2f008 */
[----:B------:R-:W-:-:S02]  /*113e0*/  @UP0 ULDC UR4, c[0x0][0x450] ;  /* 0x0001140000040ab9 */ /* 0x000fc40000000800 */
[----:B------:R-:W-:Y:S01]  /*113f0*/  IMAD.MOV.U32 R5, RZ, RZ, R7 ;  /* 0x000000ffff057224 */ /* 0x000fe200078e0007 */
[----:B------:R-:W-:Y:S01]  /*11400*/  @P0 SHF.R.U32.HI R5, RZ, UR4, R0 ;  /* 0x00000004ff050c19 */ /* 0x000fe20008011600 */
[----:B------:R-:W-:Y:S01]  /*11410*/  VIADD R0, R7, 0x80 ;  /* 0x0000008007007836 */ /* 0x000fe20000000000 */
[----:B------:R-:W-:Y:S01]  /*11420*/  PLOP3.LUT P0, PT, PT, PT, UP0, 0x80, 0x0 ;  /* 0x000000000000781c */ /* 0x000fe20003f0f008 */
[----:B------:R-:W-:Y:S02]  /*11430*/  @UP0 ULDC UR4, c[0x0][0x44c] ;  /* 0x0001130000040ab9 */ /* 0x000fe40000000800 */
[----:B------:R-:W-:Y:S02]  /*11440*/  IMAD.MOV.U32 R10, RZ, RZ, R0 ;  /* 0x000000ffff0a7224 */ /* 0x000fe400078e0000 */
[----:B------:R-:W-:Y:S02]  /*11450*/  IMAD.MOV R9, RZ, RZ, -R5 ;  /* 0x000000ffff097224 */ /* 0x000fe400078e0a05 */
[----:B------:R-:W-:Y:S01]  /*11460*/  @P1 IMAD.HI.U32 R4, R0, UR4, RZ ;  /* 0x0000000400041c27 */ /* 0x000fe2000f8e00ff */
[----:B------:R-:W-:-:S03]  /*11470*/  @UP0 ULDC UR4, c[0x0][0x450] ;  /* 0x0001140000040ab9 */ /* 0x000fc60000000800 */
[----:B-1----:R-:W-:Y:S02]  /*11480*/  IMAD R9, R20, R9, R7 ;  /* 0x0000000914097224 */ /* 0x002fe400078e0207 */
[----:B------:R-:W-:Y:S01]  /*11490*/  @P0 SHF.R.U32.HI R10, RZ, UR4, R4 ;  /* 0x00000004ff0a0c19 */ /* 0x000fe20008011604 */
[----:B------:R-:W-:Y:S01]  /*114a0*/  ULDC.64 UR4, c[0x0][0x2d0] ;  /* 0x0000b40000047ab9 */ /* 0x000fe20000000a00 */
[----:B------:R-:W-:Y:S02]  /*114b0*/  SHF.R.S32.HI R4, RZ, 0x1f, R5 ;  /* 0x0000001fff047819 */ /* 0x000fe40000011405 */
[----:B------:R-:W-:Y:S01]  /*114c0*/  SHF.R.S32.HI R12, RZ, 0x1f, R10 ;  /* 0x0000001fff0c7819 */ /* 0x000fe2000001140a */
[----:B------:R-:W-:-:S04]  /*114d0*/  IMAD.WIDE.U32 R6, R10, UR4, R2 ;  /* 0x000000040a067c25 */ /* 0x000fc8000f8e0002 */
[----:B------:R-:W-:Y:S02]  /*114e0*/  IMAD R4, R4, UR4, RZ ;  /* 0x0000000404047c24 */ /* 0x000fe4000f8e02ff */
[----:B------:R-:W-:Y:S02]  /*114f0*/  IMAD R12, R12, UR4, RZ ;  /* 0x000000040c0c7c24 */ /* 0x000fe4000f8e02ff */
[C---:B------:R-:W-:Y:S02]  /*11500*/  IMAD R8, R5.reuse, UR5, R4 ;  /* 0x0000000505087c24 */ /* 0x040fe4000f8e0204 */
[----:B------:R-:W-:Y:S01]  /*11510*/  IMAD.WIDE.U32 R4, R5, UR4, R2 ;  /* 0x0000000405047c25 */ /* 0x000fe2000f8e0002 */
[----:B------:R-:W-:-:S03]  /*11520*/  SHF.R.S32.HI R2, RZ, 0x1f, R9 ;  /* 0x0000001fff027819 */ /* 0x000fc60000011409 */
[----:B------:R-:W-:Y:S02]  /*11530*/  IMAD.MOV R11, RZ, RZ, -R10 ;  /* 0x000000ffff0b7224 */ /* 0x000fe400078e0a0a */
[----:B------:R-:W-:Y:S01]  /*11540*/  IMAD R10, R10, UR5, R12 ;  /* 0x000000050a0a7c24 */ /* 0x000fe2000f8e020c */
[----:B------:R-:W-:Y:S01]  /*11550*/  ULDC.64 UR4, c[0x0][0x2c8] ;  /* 0x0000b20000047ab9 */ /* 0x000fe20000000a00 */
[----:B------:R-:W-:Y:S02]  /*11560*/  IMAD.IADD R3, R5, 0x1, R8 ;  /* 0x0000000105037824 */ /* 0x000fe400078e0208 */
[----:B------:R-:W-:Y:S02]  /*11570*/  IMAD R8, R2, UR4, RZ ;  /* 0x0000000402087c24 */ /* 0x000fe4000f8e02ff */
[----:B------:R-:W-:Y:S02]  /*11580*/  IMAD R0, R20, R11, R0 ;  /* 0x0000000b14007224 */ /* 0x000fe400078e0200 */
[----:B------:R-:W-:-:S02]  /*11590*/  IMAD.MOV.U32 R2, RZ, RZ, R4 ;  /* 0x000000ffff027224 */ /* 0x000fc400078e0004 */
[C---:B------:R-:W-:Y:S02]  /*115a0*/  IMAD R8, R9.reuse, UR5, R8 ;  /* 0x0000000509087c24 */ /* 0x040fe4000f8e0208 */
[----:B------:R-:W-:Y:S01]  /*115b0*/  IMAD.WIDE.U32 R4, R9, UR4, R2 ;  /* 0x0000000409047c25 */ /* 0x000fe2000f8e0002 */
[----:B------:R-:W-:-:S03]  /*115c0*/  SHF.R.S32.HI R2, RZ, 0x1f, R0 ;  /* 0x0000001fff027819 */ /* 0x000fc60000011400 */
[----:B------:R-:W-:Y:S02]  /*115d0*/  IMAD.IADD R3, R7, 0x1, R10 ;  /* 0x0000000107037824 */ /* 0x000fe400078e020a */
[----:B------:R-:W-:Y:S02]  /*115e0*/  IMAD R7, R2, UR4, RZ ;  /* 0x0000000402077c24 */ /* 0x000fe4000f8e02ff */
[----:B------:R-:W-:Y:S02]  /*115f0*/  IMAD.MOV.U32 R2, RZ, RZ, R6 ;  /* 0x000000ffff027224 */ /* 0x000fe400078e0006 */
[C---:B------:R-:W-:Y:S02]  /*11600*/  IMAD R6, R0.reuse, UR5, R7 ;  /* 0x0000000500067c24 */ /* 0x040fe4000f8e0207 */
[----:B------:R-:W-:Y:S01]  /*11610*/  IMAD.WIDE.U32 R2, R0, UR4, R2 ;  /* 0x0000000400027c25 */ /* 0x000fe2000f8e0002 */
[----:B------:R-:W-:Y:S02]  /*11620*/  ULDC.64 UR4, c[0x0][0x280] ;  /* 0x0000a00000047ab9 */ /* 0x000fe40000000a00 */
[----:B------:R-:W-:Y:S01]  /*11630*/  LEA R7, P0, R4, UR4, 0x1 ;  /* 0x0000000404077c11 */ /* 0x000fe2000f8008ff */
[----:B------:R-:W-:-:S02]  /*11640*/  IMAD.IADD R9, R5, 0x1, R8 ;  /* 0x0000000105097824 */ /* 0x000fc400078e0208 */
[----:B------:R-:W-:-:S03]  /*11650*/  IMAD.IADD R3, R3, 0x1, R6 ;  /* 0x0000000103037824 */ /* 0x000fc600078e0206 */
[----:B------:R-:W-:Y:S02]  /*11660*/  LEA.HI.X R9, R4, UR5, R9, 0x1, P0 ;  /* 0x0000000504097c11 */ /* 0x000fe400080f0c09 */
        /* <DEDUP_REMOVED lines=8> */
[----:B------:R-:W0:Y:S01]  /*116f0*/  S2R R3, SR_TID.X ;  /* 0x0000000000037919 */ /* 0x000e220000002100 */
[----:B------:R-:W-:Y:S01]  /*11700*/  ULDC UR4, c[0x0][0x288] ;  /* 0x0000a20000047ab9 */ /* 0x000fe20000000800 */
[----:B------:R-:W-:Y:S01]  /*11710*/  IMAD.MOV.U32 R24, RZ, RZ, 0x1 ;  /* 0x00000001ff187424 */ /* 0x000fe200078e00ff */
[----:B------:R-:W-:Y:S01]  /*11720*/  SHFL.IDX PT, R2, R9, RZ, 0x1c1f ;  /* 0x001c1fff09027589 */ /* 0x000fe200000e0000 */
[----:B------:R-:W-:-:S03]  /*11730*/  IMAD R0, R20, UR4, RZ ;  /* 0x0000000414007c24 */ /* 0x000fc6000f8e02ff */
[----:B------:R-:W-:Y:S04]  /*11740*/  SHFL.IDX PT, R14, R7, RZ, 0x1c1f ;  /* 0x001c1fff070e7589 */ /* 0x000fe800000e0000 */
[----:B------:R-:W1:Y:S01]  /*11750*/  SHFL.IDX PT, R4, R9, 0x1, 0x1c1f ;  /* 0x003c1f0009047f89 */ /* 0x000e6200000e0000 */
[----:B0-----:R-:W-:-:S04]  /*11760*/  LOP3.LUT R3, R3, 0x7f, RZ, 0xc0, !PT ;  /* 0x0000007f03037812 */ /* 0x001fc800078ec0ff */
[----:B------:R-:W-:Y:S01]  /*11770*/  SHF.R.U32.HI R3, RZ, 0x2, R3 ;  /* 0x00000002ff037819 */ /* 0x000fe20000011603 */
[----:B-1----:R-:W-:-:S04]  /*11780*/  IMAD.MOV.U32 R5, RZ, RZ, R4 ;  /* 0x000000ffff057224 */ /* 0x002fc800078e0004 */
[----:B------:R-:W-:Y:S02]  /*11790*/  VIADD R6, R3, UR42 ;  /* 0x0000002a03067c36 */ /* 0x000fe40008000000 */
[----:B------:R-:W-:Y:S02]  /*117a0*/  IMAD.MOV.U32 R3, RZ, RZ, R2 ;  /* 0x000000ffff037224 */ /* 0x000fe400078e0002 */
[----:B------:R-:W-:Y:S01]  /*117b0*/  IMAD.MOV.U32 R2, RZ, RZ, R14 ;  /* 0x000000ffff027224 */ /* 0x000fe200078e000e */
[C---:B------:R-:W-:Y:S01]  /*117c0*/  ISETP.GE.AND P2, PT, R6.reuse, R0, PT ;  /* 0x000000000600720c */ /* 0x040fe20003f46270 */
[----:B------:R-:W0:Y:S01]  /*117d0*/  SHFL.IDX PT, R14, R7, 0x1, 0x1c1f ;  /* 0x003c1f00070e7f89 */ /* 0x000e2200000e0000 */
[----:B------:R-:W-:-:S11]  /*117e0*/  VIADD R11, R6, 0x20 ;  /* 0x00000020060b7836 */ /* 0x000fd60000000000 */
[----:B------:R-:W-:Y:S01]  /*117f0*/  @!P2 IMAD.WIDE.U32 R2, R27, 0x2, R2 ;  /* 0x000000021b02a825 */ /* 0x000fe200078e0002 */
[----:B------:R-:W-:-:S05]  /*11800*/  @!P2 LEA R21, R28, UR47, 0x1 ;  /* 0x0000002f1c15ac11 */ /* 0x000fca000f8e08ff */
[----:B------:R-:W-:Y:S04]  /*11810*/  @!P2 LDGSTS.E.BYPASS.LTC128B.128 [R21+0xc400], desc[UR36][R2.64], !P3 ;  /* 0x0c4000000215afae */ /* 0x000fe8000d901d64 */
[----:B------:R-:W-:Y:S01]  /*11820*/  @!P2 LDGSTS.E.BYPASS.LTC128B.128 [R21+0xf400], desc[UR36][R2.64+0x40], !P0 ;  /* 0x0f4000400215afae */ /* 0x000fe2000c101d64 */
[----:B0-----:R-:W-:-:S03]  /*11830*/  IMAD.MOV.U32 R4, RZ, RZ, R14 ;  /* 0x000000ffff047224 */ /* 0x001fc600078e000e */
[----:B------:R0:W-:Y:S01]  /*11840*/  @!P2 LDGSTS.E.BYPASS.LTC128B.128 [R21+0x12400], desc[UR36][R2.64+0x80], !P1 ;  /* 0x124000800215afae */ /* 0x0001e2000c901d64 */
[----:B------:R-:W-:Y:S01]  /*11850*/  ISETP.GE.AND P2, PT, R11, R0, PT ;  /* 0x000000000b00720c */ /* 0x000fe20003f46270 */
[----:B------:R-:W-:Y:S02]  /*11860*/  VIADD R11, R6, 0x40 ;  /* 0x00000040060b7836 */ /* 0x000fe40000000000 */
[----:B------:R-:W-:Y:S04]  /*11870*/  SHFL.IDX PT, R14, R7, 0x2, 0x1c1f ;  /* 0x005c1f00070e7f89 */ /* 0x000fe800000e0000 */
[----:B0-----:R-:W0:Y:S06]  /*11880*/  SHFL.IDX PT, R2, R9, 0x2, 0x1c1f ;  /* 0x005c1f0009027f89 */ /* 0x001e2c00000e0000 */
[----:B------:R-:W-:Y:S01]  /*11890*/  @!P2 IMAD.WIDE.U32 R4, R27, 0x2, R4 ;  /* 0x000000021b04a825 */ /* 0x000fe200078e0004 */
[----:B------:R-:W-:-:S05]  /*118a0*/  @!P2 LEA R25, R28, UR47, 0x1 ;  /* 0x0000002f1c19ac11 */ /* 0x000fca000f8e08ff */
[----:B------:R-:W-:Y:S04]  /*118b0*/  @!P2 LDGSTS.E.BYPASS.LTC128B.128 [R25+0xcc00], desc[UR36][R4.64], !P3 ;  /* 0x0cc000000419afae */ /* 0x000fe8000d901d64 */
[----:B------:R-:W-:Y:S04]  /*118c0*/  @!P2 LDGSTS.E.BYPASS.LTC128B.128 [R25+0xfc00], desc[UR36][R4.64+0x40], !P0 ;  /* 0x0fc000400419afae */ /* 0x000fe8000c101d64 */
[----:B------:R1:W-:Y:S01]  /*118d0*/  @!P2 LDGSTS.E.BYPASS.LTC128B.128 [R25+0x12c00], desc[UR36][R4.64+0x80], !P1 ;  /* 0x12c000800419afae */ /* 0x0003e2000c901d64 */
[----:B------:R-:W-:Y:S01]  /*118e0*/  ISETP.GE.AND P2, PT, R11, R0, PT ;  /* 0x000000000b00720c */ /* 0x000fe20003f46270 */
[----:B------:R-:W-:-:S02]  /*118f0*/  VIADD R11, R6, 0x60 ;  /* 0x00000060060b7836 */ /* 0x000fc40000000000 */
[----:B0-----:R-:W-:Y:S02]  /*11900*/  IMAD.MOV.U32 R3, RZ, RZ, R2 ;  /* 0x000000ffff037224 */ /* 0x001fe400078e0002 */
[----:B------:R-:W-:Y:S01]  /*11910*/  IMAD.MOV.U32 R2, RZ, RZ, R14 ;  /* 0x000000ffff027224 */ /* 0x000fe200078e000e */
[----:B-1----:R-:W-:Y:S07]  /*11920*/  SHFL.IDX PT, R5, R9, 0x3, 0x1c1f ;  /* 0x007c1f0009057f89 */ /* 0x002fee00000e0000 */
[----:B------:R-:W-:Y:S01]  /*11930*/  @!P2 IMAD.WIDE.U32 R2, R27, 0x2, R2 ;  /* 0x000000021b02a825 */ /* 0x000fe200078e0002 */
[----:B------:R-:W-:Y:S01]  /*11940*/  @!P2 LEA R21, R28, UR47, 0x1 ;  /* 0x0000002f1c15ac11 */ /* 0x000fe2000f8e08ff */
[----:B------:R0:W1:Y:S04]  /*11950*/  SHFL.IDX PT, R4, R7, 0x3, 0x1c1f ;  /* 0x007c1f0007047f89 */ /* 0x00006800000e0000 */
[----:B------:R-:W-:Y:S04]  /*11960*/  @!P2 LDGSTS.E.BYPASS.LTC128B.128 [R21+0xd400], desc[UR36][R2.64], !P3 ;  /* 0x0d4000000215afae */ /* 0x000fe8000d901d64 */
[----:B------:R-:W-:Y:S01]  /*11970*/  @!P2 LDGSTS.E.BYPASS.LTC128B.128 [R21+0x10400], desc[UR36][R2.64+0x40], !P0 ;  /* 0x104000400215afae */ /* 0x000fe2000c101d64 */
[----:B0-----:R-:W-:-:S03]  /*11980*/  VIADD R7, R6, 0x80 ;  /* 0x0000008006077836 */ /* 0x001fc60000000000 */
[----:B------:R0:W-:Y:S01]  /*11990*/  @!P2 LDGSTS.E.BYPASS.LTC128B.128 [R21+0x13400], desc[UR36][R2.64+0x80], !P1 ;  /* 0x134000800215afae */ /* 0x0001e2000c901d64 */
[----:B------:R-:W-:-:S03]  /*119a0*/  ISETP.GE.AND P2, PT, R11, R0, PT ;  /* 0x000000000b00720c */ /* 0x000fc60003f46270 */
[----:B------:R-:W-:Y:S04]  /*119b0*/  SHFL.IDX PT, R14, R10, 0x1, 0x1c1f ;  /* 0x003c1f000a0e7f89 */ /* 0x000fe800000e0000 */
[----:B0-----:R-:W-:Y:S06]  /*119c0*/  SHFL.IDX PT, R3, R8, RZ, 0x1c1f ;  /* 0x001c1fff08037589 */ /* 0x001fec00000e0000 */
        /* <DEDUP_REMOVED lines=13> */
.L_x_11019:
        /* <DEDUP_REMOVED lines=14> */
.L_x_10961:
[----:B------:R-:W-:Y:S05]  /*11b80*/  BSYNC B0 ;  /* 0x0000000000007941 */ /* 0x000fea0003800000 */
.L_x_10960:
[----:B------:R-:W-:Y:S01]  /*11b90*/  NOP ;  /* 0x0000000000007918 */ /* 0x000fe20000000000 */
[----:B------:R-:W-:Y:S01]  /*11ba0*/  SYNCS.ARRIVE.TRANS64.RED.A0T1 RZ, [UR47+0x2d800], RZ ;  /* 0x02d800ffffff79a7 */ /* 0x000fe2000820042f */
[----:B------:R-:W-:Y:S01]  /*11bb0*/  IMAD.MOV.U32 R0, RZ, RZ, 0x1 ;  /* 0x00000001ff007424 */ /* 0x000fe200078e00ff */
[----:B------:R-:W-:Y:S04]  /*11bc0*/  ARRIVES.LDGSTSBAR.64.TRANSCNT [UR47+0x2d800] ;  /* 0x02d80000ff0079b0 */ /* 0x000fe80008000aaf */
[----:B------:R-:W-:Y:S01]  /*11bd0*/  SHF.L.U32 R0, R0, 0x1f, RZ ;  /* 0x0000001f00007819 */ /* 0x000fe200000006ff */
[----:B------:R-:W-:Y:S01]  /*11be0*/  NOP ;  /* 0x0000000000007918 */ /* 0x000fe20000000000 */
[----:B------:R-:W-:Y:S01]  /*11bf0*/  SYNCS.ARRIVE.TRANS64.A1T0 RZ, [UR47+0x2d800], RZ ;  /* 0x02d800ffffff79a7 */ /* 0x000fe2000810002f */
[----:B------:R-:W-:-:S05]  /*11c00*/  VIADD R19, R19, 0xfffffffe ;  /* 0xfffffffe13137836 */ /* 0x000fca0000000000 */
[----:B------:R-:W-:Y:S01]  /*11c10*/  ISETP.GE.AND P0, PT, R19, UR51, PT ;  /* 0x0000003313007c0c */ /* 0x000fe2000bf06270 */
[----:B------:R-:W1:Y:S02]  /*11c20*/  SYNCS.PHASECHK.TRANS64.TRYWAIT P1, [UR47+0x2d820], R0 ;  /* 0x02d82000ff0075a7 */ /* 0x000e64000802016f */
[----:B-1----:R-:W-:Y:S10]  /*11c30*/  @!P1 BRA `(.L_x_10962) ;  /* 0x0000002800849947 */ /* 0x002ff40003800000 */
.L_x_11020:
[----:B------:R-:W-:Y:S01]  /*11c40*/  IMAD.MOV.U32 R21, RZ, RZ, RZ ;  /* 0x000000ffff157224 */ /* 0x000fe200078e00ff */
[----:B------:R-:W-:Y:S06]  /*11c50*/  @!P0 BRA `(.L_x_10963) ;  /* 0x0000000c00cc8947 */ /* 0x000fec0003800000 */
[----:B0-----:R-:W0:Y:S01]  /*11c60*/  S2R R2, SR_TID.X ;  /* 0x0000000000027919 */ /* 0x001e220000002100 */
[----:B------:R-:W-:Y:S01]  /*11c70*/  UIADD3 UR4, UR46, 0x1, URZ ;  /* 0x000000012e047890 */ /* 0x000fe2000fffe03f */
[----:B------:R-:W-:Y:S01]  /*11c80*/  LOP3.LUT R3, RZ, UR44, RZ, 0x33, !PT ;  /* 0x0000002cff037c12 */ /* 0x000fe2000f8e33ff */
[----:B------:R-:W-:Y:S01]  /*11c90*/  BSSY B0, `(.L_x_10963) ;  /* 0x00000ef000007945 */ /* 0x000fe20003800000 */
[----:B------:R-:W1:Y:S01]  /*11ca0*/  S2R R4, SR_TID.X ;  /* 0x0000000000047919 */ /* 0x000e620000002100 */
[----:B------:R-:W-:Y:S01]  /*11cb0*/  UIMAD UR4, UR4, UR40, URZ ;  /* 0x00000028040472a4 */ /* 0x000fe2000f8e023f */
[----:B------:R-:W-:Y:S01]  /*11cc0*/  LOP3.LUT R5, RZ, UR43, RZ, 0x33, !PT ;  /* 0x0000002bff057c12 */ /* 0x000fe2000f8e33ff */
[----:B------:R-:W-:-:S04]  /*11cd0*/  IMAD.MOV.U32 R20, RZ, RZ, RZ ;  /* 0x000000ffff147224 */ /* 0x000fc800078e00ff */
[----:B------:R-:W-:Y:S01]  /*11ce0*/  LOP3.LUT R0, RZ, UR4, RZ, 0x33, !PT ;  /* 0x00000004ff007c12 */ /* 0x000fe2000f8e33ff */
[----:B------:R-:W-:-:S03]  /*11cf0*/  ULDC UR4, c[0x0][0x2f4] ;  /* 0x0000bd0000047ab9 */ /* 0x000fc60000000800 */
[----:B------:R-:W-:-:S04]  /*11d00*/  VIADDMNMX R0, R0, -UR45, R3, !PT ;  /* 0x8000002d00007c46 */ /* 0x000fc8000f800103 */
[----:B------:R-:W-:-:S04]  /*11d10*/  VIMNMX R0, R0, R5, !PT ;  /* 0x0000000500007248 */ /* 0x000fc80007fe0100 */
[----:B------:R-:W-:Y:S02]  /*11d20*/  IADD3 R26, -R0, -0x2, RZ ;  /* 0xfffffffe001a7810 */ /* 0x000fe40007ffe1ff */
[----:B0-----:R-:W-:-:S04]  /*11d30*/  LOP3.LUT R2, R2, 0x7f, RZ, 0xc0, !PT ;  /* 0x0000007f02027812 */ /* 0x001fc800078ec0ff */
[----:B------:R-:W-:-:S04]  /*11d40*/  SHF.R.U32.HI R2, RZ, 0x2, R2 ;  /* 0x00000002ff027819 */ /* 0x000fc80000011602 */
[----:B------:R-:W-:Y:S01]  /*11d50*/  IADD3 R23, R23, R22, R2 ;  /* 0x0000001617177210 */ /* 0x000fe20007ffe002 */
[----:B------:R-:W-:Y:S01]  /*11d60*/  IMAD.MOV.U32 R22, RZ, RZ, 0x1 ;  /* 0x00000001ff167424 */ /* 0x000fe200078e00ff */
[----:B------:R-:W-:Y:S01]  /*11d70*/  IADD3 R3, -R2, UR49, RZ ;  /* 0x0000003102037c10 */ /* 0x000fe2000fffe1ff */
[C---:B-1----:R-:W-:Y:S02]  /*11d80*/  IMAD.SHL.U32 R2, R4.reuse, 0x8, RZ ;  /* 0x0000000804027824 */ /* 0x042fe400078e00ff */
[----:B------:R-:W-:Y:S02]  /*11d90*/  IMAD.SHL.U32 R4, R4, 0x8, RZ ;  /* 0x0000000804047824 */ /* 0x000fe400078e00ff */
[----:B------:R-:W-:Y:S01]  /*11da0*/  VIADD R23, R23, 0xfffffe80 ;  /* 0xfffffe8017177836 */ /* 0x000fe20000000000 */
[----:B------:R-:W-:Y:S01]  /*11db0*/  LOP3.LUT R2, R2, 0x18, RZ, 0xc0, !PT ;  /* 0x0000001802027812 */ /* 0x000fe200078ec0ff */
[----:B------:R-:W-:Y:S01]  /*11dc0*/  IMAD R3, R0, 0x80, R3 ;  /* 0x0000008000037824 */ /* 0x000fe200078e0203 */
[----:B------:R-:W-:Y:S01]  /*11dd0*/  LOP3.LUT R4, R4, 0x18, RZ, 0xc0, !PT ;  /* 0x0000001804047812 */ /* 0x000fe200078ec0ff */
[----:B------:R-:W-:Y:S01]  /*11de0*/  IMAD R10, R0, -0x80, R23 ;  /* 0xffffff80000a7824 */ /* 0x000fe200078e0217 */
[----:B------:R-:W-:Y:S01]  /*11df0*/  ISETP.GE.AND P3, PT, R2, UR4, PT ;  /* 0x0000000402007c0c */ /* 0x000fe2000bf66270 */
[----:B------:R-:W-:Y:S01]  /*11e00*/  VIADD R0, R3, 0x100 ;  /* 0x0000010003007836 */ /* 0x000fe20000000000 */
[----:B------:R-:W-:-:S02]  /*11e10*/  LOP3.LUT R4, R4, 0x20, RZ, 0xfc, !PT ;  /* 0x0000002004047812 */ /* 0x000fc400078efcff */
[----:B------:R-:W-:Y:S02]  /*11e20*/  LOP3.LUT R2, R2, 0x40, RZ, 0xfc, !PT ;  /* 0x0000004002027812 */ /* 0x000fe400078efcff */
[----:B------:R-:W-:Y:S02]  /*11e30*/  ISETP.GE.AND P2, PT, R4, UR4, PT ;  /* 0x0000000404007c0c */ /* 0x000fe4000bf46270 */
[----:B------:R-:W-:-:S13]  /*11e40*/  ISETP.GE.AND P1, PT, R2, UR4, PT ;  /* 0x0000000402007c0c */ /* 0x000fda000bf26270 */
.L_x_10976:
        /* <DEDUP_REMOVED lines=15> */
[----:B------:R-:W-:-:S03]  /*11f40*/  ULDC.64 UR4, c[0x0][0x418] ;  /* 0x0001060000047ab9 */ /* 0x000fc60000000a00 */
[----:B------:R-:W-:Y:S01]  /*11f50*/  IMAD.IADD R3, R5, 0x1, R3 ;  /* 0x0000000105037824 */ /* 0x000fe200078e0203 */
[----:B------:R-:W-:-:S04]  /*11f60*/  LEA R6, P0, R2, UR4, 0x2 ;  /* 0x0000000402067c11 */ /* 0x000fc8000f8010ff */
[----:B------:R-:W-:-:S05]  /*11f70*/  LEA.HI.X R7, R2, UR5, R3, 0x2, P0 ;  /* 0x0000000502077c11 */ /* 0x000fca00080f1403 */
[----:B------:R-:W2:Y:S01]  /*11f80*/  LDG.E R6, desc[UR36][R6.64] ;  /* 0x0000002406067981 */ /* 0x000ea2000c1e1900 */
[----:B------:R-:W-:Y:S01]  /*11f90*/  LOP3.LUT P4, RZ, R16, 0x8, RZ, 0xc0, !PT ;  /* 0x0000000810ff7812 */ /* 0x000fe2000788c0ff */
        /* <DEDUP_REMOVED lines=8> */
.L_x_10964:
[----:B------:R-:W-:Y:S01]  /*12020*/  LEA R7, R21, UR47, 0x3 ;  /* 0x0000002f15077c11 */ /* 0x000fe2000f8e18ff */
[----:B------:R-:W-:Y:S01]  /*12030*/  BSSY B1, `(.L_x_10965) ;  /* 0x0000004000017945 */ /* 0x000fe20003800000 */
[----:B------:R-:W-:-:S04]  /*12040*/  SHF.L.U32 R2, R24, 0x1f, RZ ;  /* 0x0000001f18027819 */ /* 0x000fc800000006ff */
[----:B------:R-:W0:Y:S02]  /*12050*/  SYNCS.PHASECHK.TRANS64.TRYWAIT P0, [R7+URZ+0x2d840], R2 ;  /* 0x02d84002070075a7 */ /* 0x000e24000800017f */
[----:B0-----:R-:W-:Y:S05]  /*12060*/  @!P0 BRA `(.L_x_10966) ;  /* 0x0000002400908947 */ /* 0x001fea0003800000 */
.L_x_11021:
[----:B------:R-:W-:Y:S05]  /*12070*/  BSYNC B1 ;  /* 0x0000000000017941 */ /* 0x000fea0003800000 */
.L_x_10965:
        /* <DEDUP_REMOVED lines=24> */
[----:B------:R-:W-:Y:S01]  /*12200*/  LEA R8, P0, R2, UR6, 0x1 ;  /* 0x0000000602087c11 */ /* 0x000fe2000f8008ff */
[----:B------:R-:W-:Y:S01]  /*12210*/  VIADD R19, R3, UR4 ;  /* 0x0000000403137c36 */ /* 0x000fe20008000000 */
[----:B------:R-:W-:-:S04]  /*12220*/  UMOV UR4, 0xffffffff ;  /* 0xffffffff00047882 */ /* 0x000fc80000000000 */
[----:B------:R-:W-:Y:S01]  /*12230*/  LEA.HI.X R19, R2, UR7, R19, 0x1, P0 ;  /* 0x0000000702137c11 */ /* 0x000fe200080f0c13 */
[----:B------:R-:W-:Y:S06]  /*12240*/  BRA.DIV UR4, `(.L_x_10967) ;  /* 0x00000026042c7947 */ /* 0x000fec000b800000 */
[----:B------:R-:W0:Y:S01]  /*12250*/  S2R R3, SR_TID.X ;  /* 0x0000000000037919 */ /* 0x000e220000002100 */
[----:B------:R-:W-:Y:S02]  /*12260*/  LOP3.LUT P6, RZ, R16, 0x4, RZ, 0xc0, !PT ;  /* 0x0000000410ff7812 */ /* 0x000fe400078cc0ff */
[----:B------:R-:W-:Y:S01]  /*12270*/  LEA R9, R9, UR47, 0x1 ;  /* 0x0000002f09097c11 */ /* 0x000fe2000f8e08ff */
        /* <DEDUP_REMOVED lines=26> */
.L_x_11031:
        /* <DEDUP_REMOVED lines=11> */
.L_x_10968:
        /* <DEDUP_REMOVED lines=10> */
.L_x_10969:
[----:B------:R2:W-:Y:S01]  /*12570*/  SYNCS.ARRIVE.TRANS64.A1T0 RZ, [R7+URZ+0x2d830], RZ ;  /* 0x02d830ff07ff79a7 */ /* 0x0005e2000810003f */
[----:B------:R-:W-:Y:S05]  /*12580*/  @!P5 BRA `(.L_x_10970) ;  /* 0x000000000004d947 */ /* 0x000fea0003800000 */
[----:B------:R-:W-:Y:S01]  /*12590*/  BPT.TRAP 0x1 ;  /* 0x000000040000795c */ /* 0x000fe20000300000 */
.L_x_10970:
[----:B-1----:R-:W-:Y:S01]  /*125a0*/  SHF.L.U32 R2, R22, 0x1f, RZ ;  /* 0x0000001f16027819 */ /* 0x002fe200000006ff */
[----:B------:R-:W-:Y:S01]  /*125b0*/  BSSY B1, `(.L_x_10971) ;  /* 0x0000004000017945 */ /* 0x000fe20003800000 */
[----:B--2---:R-:W-:-:S04]  /*125c0*/  LEA R7, R20, UR47, 0x3 ;  /* 0x0000002f14077c11 */ /* 0x004fc8000f8e18ff */
[----:B------:R-:W1:Y:S02]  /*125d0*/  SYNCS.PHASECHK.TRANS64.TRYWAIT P0, [R7+URZ+0x2d860], R2 ;  /* 0x02d86002070075a7 */ /* 0x000e64000800017f */
[----:B-1----:R-:W-:Y:S05]  /*125e0*/  @!P0 BRA `(.L_x_10972) ;  /* 0x0000002400988947 */ /* 0x002fea0003800000 */
.L_x_11032:
[----:B------:R-:W-:Y:S05]  /*125f0*/  BSYNC B1 ;  /* 0x0000000000017941 */ /* 0x000fea0003800000 */
.L_x_10971:
        /* <DEDUP_REMOVED lines=36> */
.L_x_11042:
        /* <DEDUP_REMOVED lines=22> */
[----:B------:R-:W-:-:S07]  /*129a0*/  IMAD.IADD R19, R3, 0x1, R25 ;  /* 0x0000000103137824 */ /* 0x000fce00078e0219 */
.L_x_10974:
        /* <DEDUP_REMOVED lines=10> */
.L_x_10975:
        /* <DEDUP_REMOVED lines=10> */
[----:B------:R-:W-:Y:S01]  /*12af0*/  ULDC.64 UR6, c[0x0][0x318] ;  /* 0x0000c60000067ab9 */ /* 0x000fe20000000a00 */
[----:B------:R-:W-:Y:S01]  /*12b00*/  UIMAD UR4, UR41, UR5, UR4 ;  /* 0x00000005290472a4 */ /* 0x000fe2000f8e0204 */
[----:B------:R-:W-:Y:S01]  /*12b10*/  LEA R17, P0, R18, UR6, 0x1 ;  /* 0x0000000612117c11 */ /* 0x000fe2000f8008ff */
[----:B------:R-:W-:Y:S02]  /*12b20*/  IMAD.MOV.U32 R22, RZ, RZ, R24 ;  /* 0x000000ffff167224 */ /* 0x000fe400078e0018 */
[----:B------:R-:W-:Y:S02]  /*12b30*/  IMAD.MOV.U32 R20, RZ, RZ, R21 ;  /* 0x000000ffff147224 */ /* 0x000fe400078e0015 */
[----:B------:R-:W-:-:S05]  /*12b40*/  VIADD R3, R19, UR4 ;  /* 0x0000000413037c36 */ /* 0x000fca0008000000 */
[----:B------:R-:W-:Y:S02]  /*12b50*/  LEA.HI.X R18, R18, UR7, R3, 0x1, P0 ;  /* 0x0000000712127c11 */ /* 0x000fe400080f0c03 */
[----:B------:R-:W-:-:S13]  /*12b60*/  ISETP.GT.AND P0, PT, R26, UR51, PT ;  /* 0x000000331a007c0c */ /* 0x000fda000bf04270 */
[----:B0-----:R-:W-:Y:S05]  /*12b70*/  @P0 BRA `(.L_x_10976) ;  /* 0xfffffff000b40947 */ /* 0x001fea000383ffff */
[----:B------:R-:W-:Y:S05]  /*12b80*/  BSYNC B0 ;  /* 0x0000000000007941 */ /* 0x000fea0003800000 */
.L_x_10963:
[----:B------:R-:W-:-:S13]  /*12b90*/  LOP3.LUT P0, RZ, R16, 0x8, RZ, 0xc0, !PT ;  /* 0x0000000810ff7812 */ /* 0x000fda000780c0ff */
[----:B------:R-:W-:Y:S05]  /*12ba0*/  @!P0 BRA `(.L_x_10977) ;  /* 0x0000000000048947 */ /* 0x000fea0003800000 */
[----:B------:R-:W-:Y:S01]  /*12bb0*/  BPT.TRAP 0x1 ;  /* 0x000000040000795c */ /* 0x000fe20000300000 */
.L_x_10977:
        /* <DEDUP_REMOVED lines=12> */
.L_x_11043:
[----:B------:R-:W-:Y:S05]  /*12c80*/  BSYNC B0 ;  /* 0x0000000000007941 */ /* 0x000fea0003800000 */
.L_x_10978:
[----:B------:R-:W1:Y:S01]  /*12c90*/  S2R R10, SR_TID.X ;  /* 0x00000000000a7919 */ /* 0x000e620000002100 */
[----:B------:R-:W-:Y:S01]  /*12ca0*/  UMOV UR4, 0xffffffff ;  /* 0xffffffff00047882 */ /* 0x000fe20000000000 */
[----:B-1----:R-:W-:-:S05]  /*12cb0*/  IMAD.SHL.U32 R9, R10, 0x8, RZ ;  /* 0x000000080a097824 */ /* 0x002fca00078e00ff */
[----:B------:R-:W-:Y:S01]  /*12cc0*/  LOP3.LUT R9, R9, 0x18, RZ, 0xc0, !PT ;  /* 0x0000001809097812 */ /* 0x000fe200078ec0ff */
[----:B------:R-:W-:Y:S06]  /*12cd0*/  BRA.DIV UR4, `(.L_x_10980) ;  /* 0x0000002604587947 */ /* 0x000fec000b800000 */
[----:B------:R-:W-:Y:S01]  /*12ce0*/  IMAD.SHL.U32 R7, R10, 0x8, RZ ;  /* 0x000000080a077824 */ /* 0x000fe200078e00ff */
[----:B0-----:R-:W-:Y:S01]  /*12cf0*/  SHFL.IDX PT, R3, R18, RZ, 0x1c1f ;  /* 0x001c1fff12037589 */ /* 0x001fe200000e0000 */
[----:B------:R-:W-:Y:S01]  /*12d00*/  ULDC UR4, c[0x0][0x2f4] ;  /* 0x0000bd0000047ab9 */ /* 0x000fe20000000800 */
[----:B------:R-:W-:Y:S02]  /*12d10*/  LEA R4, R4, UR47, 0x1 ;  /* 0x0000002f04047c11 */ /* 0x000fe4000f8e08ff */
[----:B------:R-:W0:Y:S01]  /*12d20*/  SHFL.IDX PT, R2, R17, RZ, 0x1c1f ;  /* 0x001c1fff11027589 */ /* 0x000e2200000e0000 */
[----:B------:R-:W-:Y:S02]  /*12d30*/  LOP3.LUT R7, R7, 0x18, RZ, 0xc0, !PT ;  /* 0x0000001807077812 */ /* 0x000fe400078ec0ff */
[----:B------:R-:W-:Y:S01]  /*12d40*/  ISETP.GE.AND P2, PT, R9, UR4, PT ;  /* 0x0000000409007c0c */ /* 0x000fe2000bf46270 */
[----:B------:R-:W-:Y:S01]  /*12d50*/  SHFL.IDX PT, R6, R18, 0x1, 0x1c1f ;  /* 0x003c1f0012067f89 */ /* 0x000fe200000e0000 */
[----:B------:R-:W-:-:S02]  /*12d60*/  LOP3.LUT R8, R7, 0x20, RZ, 0xfc, !PT ;  /* 0x0000002007087812 */ /* 0x000fc400078efcff */
[----:B------:R-:W-:Y:S01]  /*12d70*/  LOP3.LUT R7, R7, 0x40, RZ, 0xfc, !PT ;  /* 0x0000004007077812 */ /* 0x000fe200078efcff */
[----:B------:R-:W1:Y:S01]  /*12d80*/  SHFL.IDX PT, R14, R17, 0x1, 0x1c1f ;  /* 0x003c1f00110e7f89 */ /* 0x000e6200000e0000 */
[----:B------:R-:W-:Y:S02]  /*12d90*/  ISETP.GE.AND P1, PT, R8, UR4, PT ;  /* 0x0000000408007c0c */ /* 0x000fe4000bf26270 */
[----:B------:R-:W-:Y:S01]  /*12da0*/  ISETP.GE.AND P0, PT, R7, UR4, PT ;  /* 0x0000000407007c0c */ /* 0x000fe2000bf06270 */
[----:B------:R-:W2:Y:S01]  /*12db0*/  SHFL.IDX PT, R8, R17, 0x2, 0x1c1f ;  /* 0x005c1f0011087f89 */ /* 0x000ea200000e0000 */
[C---:B------:R-:W-:Y:S02]  /*12dc0*/  ISETP.LT.OR P3, PT, R5.reuse, 0x1, P2 ;  /* 0x000000010500780c */ /* 0x040fe40001761670 */
[C---:B------:R-:W-:Y:S01]  /*12dd0*/  ISETP.LT.OR P4, PT, R5.reuse, 0x1, P1 ;  /* 0x000000010500780c */ /* 0x040fe20000f81670 */
[----:B------:R-:W3:Y:S01]  /*12de0*/  SHFL.IDX PT, R7, R18, 0x2, 0x1c1f ;  /* 0x005c1f0012077f89 */ /* 0x000ee200000e0000 */
[----:B------:R-:W-:-:S03]  /*12df0*/  ISETP.LT.OR P5, PT, R5, 0x1, P0 ;  /* 0x000000010500780c */ /* 0x000fc600007a1670 */
[----:B------:R-:W4:Y:S01]  /*12e00*/  SHFL.IDX PT, R18, R18, 0x3, 0x1c1f ;  /* 0x007c1f0012127f89 */ /* 0x000f2200000e0000 */
        /* <DEDUP_REMOVED lines=24> */
.L_x_11053:
        /* <DEDUP_REMOVED lines=14> */
.L_x_10981:
        /* <DEDUP_REMOVED lines=10> */
.L_x_10982:
[----:B0-----:R-:W-:Y:S01]  /*13110*/  VIADD R2, R21, 0x1 ;  /* 0x0000000115027836 */ /* 0x001fe20000000000 */
[----:B------:R0:W-:Y:S04]  /*13120*/  SYNCS.ARRIVE.TRANS64.A1T0 RZ, [R0+URZ+0x2d850], RZ ;  /* 0x02d850ff00ff79a7 */ /* 0x0001e8000810003f */
[----:B------:R-:W-:-:S04]  /*13130*/  ISETP.NE.AND P0, PT, R2, 0x2, PT ;  /* 0x000000020200780c */ /* 0x000fc80003f05270 */
[----:B------:R-:W-:Y:S02]  /*13140*/  SEL R3, RZ, 0x1, P0 ;  /* 0x00000001ff037807 */ /* 0x000fe40000000000 */
[----:B------:R-:W-:Y:S02]  /*13150*/  SEL R2, R2, RZ, P0 ;  /* 0x000000ff02027207 */ /* 0x000fe40000000000 */
[----:B0-----:R-:W-:-:S07]  /*13160*/  LOP3.LUT R0, R24, R3, RZ, 0x3c, !PT ;  /* 0x0000000318007212 */ /* 0x001fce00078e3cff */
.L_x_10942:
[----:B------:R-:W0:Y:S01]  /*13170*/  S2R R4, SR_CgaCtaId ;  /* 0x0000000000047919 */ /* 0x000e220000008800 */
[----:B------:R-:W-:Y:S02]  /*13180*/  MOV R3, 0x400 ;  /* 0x0000040000037802 */ /* 0x000fe40000000f00 */
[----:B------:R-:W-:Y:S02]  /*13190*/  SHF.L.U32 R6, R6, 0x1f, RZ ;  /* 0x0000001f06067819 */ /* 0x000fe400000006ff */
[----:B0-----:R-:W-:-:S04]  /*131a0*/  LEA R7, R4, R3, 0x18 ;  /* 0x0000000304077211 */ /* 0x001fc800078ec0ff */
[----:B------:R-:W0:Y:S02]  /*131b0*/  SYNCS.PHASECHK.TRANS64.TRYWAIT P0, [R7+URZ+0x2d820], R6 ;  /* 0x02d82006070075a7 */ /* 0x000e24000800017f */
[----:B0-----:R-:W-:Y:S05]  /*131c0*/  @!P0 BRA `(.L_x_10983) ;  /* 0x0000002400988947 */ /* 0x001fea0003800000 */
.L_x_11054:
[----:B------:R-:W-:-:S03]  /*131d0*/  UMOV UR4, 0xffffffff ;  /* 0xffffffff00047882 */ /* 0x000fc60000000000 */
[----:B------:R-:W-:Y:S05]  /*131e0*/  BRA.DIV UR4, `(.L_x_10984) ;  /* 0x0000002604a47947 */ /* 0x000fea000b800000 */
[----:B------:R-:W1:Y:S02]  /*131f0*/  S2R R3, SR_TID.X ;  /* 0x0000000000037919 */ /* 0x000e640000002100 */
[----:B-1----:R-:W-:-:S04]  /*13200*/  SHF.R.U32.HI R3, RZ, 0x5, R3 ;  /* 0x00000005ff037819 */ /* 0x002fc80000011603 */
[----:B------:R-:W-:-:S05]  /*13210*/  LOP3.LUT R3, R3, 0x3, RZ, 0xc0, !PT ;  /* 0x0000000303037812 */ /* 0x000fca00078ec0ff */
[----:B------:R1:W2:Y:S02]  /*13220*/  SHFL.IDX PT, R14, R3, RZ, 0x1f ;  /* 0x00001fff030e7589 */ /* 0x0002a400000e0000 */
.L_x_11057:
[----:B--2---:R-:W-:-:S13]  /*13230*/  ISETP.NE.AND P0, PT, R14, RZ, PT ;  /* 0x000000ff0e00720c */ /* 0x004fda0003f05270 */
[----:B------:R-:W-:Y:S05]  /*13240*/  @P0 BRA `(.L_x_10850) ;  /* 0x0000000000900947 */ /* 0x000fea0003800000 */
[----:B------:R-:W-:-:S03]  /*13250*/  UMOV UR4, 0xffffffff ;  /* 0xffffffff00047882 */ /* 0x000fc60000000000 */
[----:B------:R-:W-:Y:S05]  /*13260*/  BRA.DIV UR4, `(.L_x_10985) ;  /* 0x0000002604b87947 */ /* 0x000fea000b800000 */
[----:B------:R-:W-:-:S13]  /*13270*/  ELECT P6, URZ, PT ;  /* 0x00000000003f782f */ /* 0x000fda00038c0000 */
.L_x_11060:
        /* <DEDUP_REMOVED lines=8> */
.L_x_10986:
[----:B------:R-:W-:Y:S01]  /*13300*/  IMAD R5, R2, 0x8, R7 ;  /* 0x0000000802057824 */ /* 0x000fe200078e0207 */
[----:B------:R-:W-:Y:S01]  /*13310*/  SHF.L.U32 R4, R0, 0x1f, RZ ;  /* 0x0000001f00047819 */ /* 0x000fe200000006ff */
[----:B------:R-:W-:-:S03]  /*13320*/  VIADD R2, R2, 0x1 ;  /* 0x0000000102027836 */ /* 0x000fc60000000000 */
[----:B------:R-:W1:Y:S02]  /*13330*/  SYNCS.PHASECHK.TRANS64.TRYWAIT P1, [R5+URZ+0x2d840], R4 ;  /* 0x02d84004050075a7 */ /* 0x000e64000802017f */
[----:B------:R-:W-:-:S04]  /*13340*/  ISETP.NE.AND P2, PT, R2, 0x2, PT ;  /* 0x000000020200780c */ /* 0x000fc80003f45270 */
[----:B------:R-:W-:Y:S01]  /*13350*/  SEL R3, RZ, 0x1, P2 ;  /* 0x00000001ff037807 */ /* 0x000fe20001000000 */
[----:B-1----:R-:W-:Y:S08]  /*13360*/  @!P1 BRA `(.L_x_10987) ;  /* 0x0000002400989947 */ /* 0x002ff00003800000 */
.L_x_11061:
[----:B------:R-:W-:Y:S02]  /*13370*/  SEL R2, R2, RZ, P2 ;  /* 0x000000ff02027207 */ /* 0x000fe40001000000 */
[----:B------:R-:W-:Y:S01]  /*13380*/  LOP3.LUT R0, R0, R3, RZ, 0x3c, !PT ;  /* 0x0000000300007212 */ /* 0x000fe200078e3cff */
[----:B------:R-:W-:Y:S06]  /*13390*/  @!P0 BRA `(.L_x_10988) ;  /* 0x0000000000048947 */ /* 0x000fec0003800000 */
[----:B------:R-:W-:Y:S01]  /*133a0*/  BPT.TRAP 0x1 ;  /* 0x000000040000795c */ /* 0x000fe20000300000 */
.L_x_10988:
[----:B------:R-:W-:Y:S01]  /*133b0*/  IMAD R3, R2, 0x8, R7 ;  /* 0x0000000802037824 */ /* 0x000fe200078e0207 */
[----:B------:R-:W-:-:S04]  /*133c0*/  SHF.L.U32 R0, R0, 0x1f, RZ ;  /* 0x0000001f00007819 */ /* 0x000fc800000006ff */
[----:B------:R-:W2:Y:S02]  /*133d0*/  SYNCS.PHASECHK.TRANS64.TRYWAIT P1, [R3+URZ+0x2d840], R0 ;  /* 0x02d84000030075a7 */ /* 0x000ea4000802017f */
[----:B--2---:R-:W-:Y:S05]  /*133e0*/  @!P1 BRA `(.L_x_10989) ;  /* 0x00000024008c9947 */ /* 0x004fea0003800000 */
.L_x_11062:
[----:B------:R-:W-:Y:S05]  /*133f0*/  @!P0 BRA `(.L_x_10990) ;  /* 0x0000000000048947 */ /* 0x000fea0003800000 */
[----:B------:R-:W-:Y:S01]  /*13400*/  BPT.TRAP 0x1 ;  /* 0x000000040000795c */ /* 0x000fe20000300000 */
.L_x_10990:
[----:B------:R-:W3:Y:S02]  /*13410*/  SYNCS.PHASECHK.TRANS64.TRYWAIT P1, [R5+URZ+0x2d860], R4 ;  /* 0x02d86004050075a7 */ /* 0x000ee4000802017f */
[----:B---3--:R-:W-:Y:S05]  /*13420*/  @!P1 BRA `(.L_x_10991) ;  /* 0x0000002400909947 */ /* 0x008fea0003800000 */
.L_x_11063:
[----:B------:R-:W-:Y:S05]  /*13430*/  @!P0 BRA `(.L_x_10992) ;  /* 0x0000000000048947 */ /* 0x000fea0003800000 */
[----:B------:R-:W-:Y:S01]  /*13440*/  BPT.TRAP 0x1 ;  /* 0x000000040000795c */ /* 0x000fe20000300000 */
.L_x_10992:
[----:B----4-:R4:W0:Y:S02]  /*13450*/  SYNCS.PHASECHK.TRANS64.TRYWAIT P0, [R3+URZ+0x2d860], R0 ;  /* 0x02d86000030075a7 */ /* 0x010824000800017f */
[----:B0-----:R-:W-:Y:S05]  /*13460*/  @!P0 NANOSLEEP.SYNCS 0x989680 ;  /* 0x009896800000895d */ /* 0x001fea0003900000 */
[----:B------:R-:W0:Y:S02]  /*13470*/  @!P0 SYNCS.PHASECHK.TRANS64 P0, [R3+URZ+0x2d860], R0 ;  /* 0x02d86000030085a7 */ /* 0x000e24000800007f */
[----:B0-----:R-:W-:Y:S05]  /*13480*/  @!P0 BRA `(.L_x_10992) ;  /* 0xfffffffc00f08947 */ /* 0x001fea000383ffff */
.L_x_10850:
[----:B------:R-:W-:Y:S05]  /*13490*/  BSYNC B6 ;  /* 0x0000000000067941 */ /* 0x000fea0003800000 */
.L_x_10847:
[----:B------:R-:W-:Y:S05]  /*134a0*/  EXIT ;  /* 0x000000000000794d */ /* 0x000fea0003800000 */
.L_x_10860:
[----:B0-----:R-:W-:-:S04]  /*134b0*/  IMAD.U32 R3, RZ, RZ, UR38 ;  /* 0x00000026ff037e24 */ /* 0x001fc8000f8e00ff */
[----:B------:R0:W1:Y:S03]  /*134c0*/  SYNCS.PHASECHK.TRANS64.TRYWAIT P0, [R3+URZ+0x2d800], R0 ;  /* 0x02d80000030075a7 */ /* 0x000066000800017f */
[----:B-1----:R-:W-:Y:S05]  /*134d0*/  @!P0 NANOSLEEP.SYNCS 0x989680 ;  /* 0x009896800000895d */ /* 0x002fea0003900000 */
[----:B------:R-:W1:Y:S02]  /*134e0*/  @!P0 SYNCS.PHASECHK.TRANS64 P0, [R3+URZ+0x2d800], R0 ;  /* 0x02d80000030085a7 */ /* 0x000e64000800007f */
[----:B-1----:R-:W-:Y:S05]  /*134f0*/  @!P0 BRA `(.L_x_10860) ;  /* 0xfffffffc00ec8947 */ /* 0x002fea000383ffff */
[----:B------:R-:W-:Y:S05]  /*13500*/  BRA `(.L_x_10993) ;  /* 0xfffffee000947947 */ /* 0x000fea000383ffff */
.L_x_10864:
[----:B0-----:R-:W-:-:S04]  /*13510*/  IMAD.U32 R3, RZ, RZ, UR38 ;  /* 0x00000026ff037e24 */ /* 0x001fc8000f8e00ff */
[----:B------:R0:W2:Y:S03]  /*13520*/  SYNCS.PHASECHK.TRANS64.TRYWAIT P1, [R3+URZ+0x2d830], R0 ;  /* 0x02d83000030075a7 */ /* 0x0000a6000802017f */
[----:B--2---:R-:W-:Y:S05]  /*13530*/  @!P1 NANOSLEEP.SYNCS 0x989680 ;  /* 0x009896800000995d */ /* 0x004fea0003900000 */
[----:B------:R-:W2:Y:S02]  /*13540*/  @!P1 SYNCS.PHASECHK.TRANS64 P1, [R3+URZ+0x2d830], R0 ;  /* 0x02d83000030095a7 */ /* 0x000ea4000802007f */
[----:B--2---:R-:W-:Y:S05]  /*13550*/  @!P1 BRA `(.L_x_10864) ;  /* 0xfffffffc00ec9947 */ /* 0x004fea000383ffff */
[----:B------:R-:W-:Y:S05]  /*13560*/  BRA `(.L_x_10863) ;  /* 0xfffffee000b87947 */ /* 0x000fea000383ffff */
.L_x_10881:
[----:B-1----:R-:W-:-:S04]  /*13570*/  IMAD.U32 R7, RZ, RZ, UR4 ;  /* 0x00000004ff077e24 */ /* 0x002fc8000f8e00ff */
[----:B------:R1:W2:Y:S03]  /*13580*/  SYNCS.PHASECHK.TRANS64.TRYWAIT P1, [R7+URZ+0x2d830], R0 ;  /* 0x02d83000070075a7 */ /* 0x0002a6000802017f */
[----:B--2---:R-:W-:Y:S05]  /*13590*/  @!P1 NANOSLEEP.SYNCS 0x989680 ;  /* 0x009896800000995d */ /* 0x004fea0003900000 */
[----:B------:R-:W2:Y:S02]  /*135a0*/  @!P1 SYNCS.PHASECHK.TRANS64 P1, [R7+URZ+0x2d830], R0 ;  /* 0x02d83000070095a7 */ /* 0x000ea4000802007f */
[----:B--2---:R-:W-:Y:S05]  /*135b0*/  @!P1 BRA `(.L_x_10881) ;  /* 0xfffffffc00ec9947 */ /* 0x004fea000383ffff */
[----:B------:R-:W-:Y:S05]  /*135c0*/  BRA `(.L_x_10878) ;  /* 0xffffff1400e87947 */ /* 0x000fea000383ffff */
.L_x_10885:
[----:B-1----:R-:W-:-:S04]  /*135d0*/  IMAD.U32 R7, RZ, RZ, UR10 ;  /* 0x0000000aff077e24 */ /* 0x002fc8000f8e00ff */
[----:B------:R1:W2:Y:S03]  /*135e0*/  SYNCS.PHASECHK.TRANS64.TRYWAIT P1, [R7+URZ+0x2d850], R0 ;  /* 0x02d85000070075a7 */ /* 0x0002a6000802017f */
[----:B--2---:R-:W-:Y:S05]  /*135f0*/  @!P1 NANOSLEEP.SYNCS 0x989680 ;  /* 0x009896800000995d */ /* 0x004fea0003900000 */
[----:B------:R-:W2:Y:S02]  /*13600*/  @!P1 SYNCS.PHASECHK.TRANS64 P1, [R7+URZ+0x2d850], R0 ;  /* 0x02d85000070095a7 */ /* 0x000ea4000802007f */
[----:B--2---:R-:W-:Y:S05]  /*13610*/  @!P1 BRA `(.L_x_10885) ;  /* 0xfffffffc00ec9947 */ /* 0x004fea000383ffff */
[----:B------:R-:W-:Y:S05]  /*13620*/  BRA `(.L_x_10882) ;  /* 0xffffff18009c7947 */ /* 0x000fea000383ffff */
.L_x_10904:
[----:B-1----:R-:W-:-:S04]  /*13630*/  IMAD.U32 R13, RZ, RZ, UR4 ;  /* 0x00000004ff0d7e24 */ /* 0x002fc8000f8e00ff */
[----:B------:R1:W2:Y:S03]  /*13640*/  SYNCS.PHASECHK.TRANS64.TRYWAIT P1, [R13+URZ+0x2d830], R0 ;  /* 0x02d830000d0075a7 */ /* 0x0002a6000802017f */
[----:B--2---:R-:W-:Y:S05]  /*13650*/  @!P1 NANOSLEEP.SYNCS 0x989680 ;  /* 0x009896800000995d */ /* 0x004fea0003900000 */
[----:B------:R-:W2:Y:S02]  /*13660*/  @!P1 SYNCS.PHASECHK.TRANS64 P1, [R13+URZ+0x2d830], R0 ;  /* 0x02d830000d0095a7 */ /* 0x000ea4000802007f */
[----:B--2---:R-:W-:Y:S05]  /*13670*/  @!P1 BRA `(.L_x_10904) ;  /* 0xfffffffc00ec9947 */ /* 0x004fea000383ffff */
[----:B------:R-:W-:Y:S05]  /*13680*/  BRA `(.L_x_10901) ;  /* 0xffffff4c00107947 */ /* 0x000fea000383ffff */
.L_x_10908:
[----:B-1----:R-:W-:-:S04]  /*13690*/  IMAD.U32 R13, RZ, RZ, UR14 ;  /* 0x0000000eff0d7e24 */ /* 0x002fc8000f8e00ff */
[----:B------:R1:W2:Y:S03]  /*136a0*/  SYNCS.PHASECHK.TRANS64.TRYWAIT P1, [R13+URZ+0x2d850], R0 ;  /* 0x02d850000d0075a7 */ /* 0x0002a6000802017f */
[----:B--2---:R-:W-:Y:S05]  /*136b0*/  @!P1 NANOSLEEP.SYNCS 0x989680 ;  /* 0x009896800000995d */ /* 0x004fea0003900000 */
[----:B------:R-:W2:Y:S02]  /*136c0*/  @!P1 SYNCS.PHASECHK.TRANS64 P1, [R13+URZ+0x2d850], R0 ;  /* 0x02d850000d0095a7 */ /* 0x000ea4000802007f */
[----:B--2---:R-:W-:Y:S05]  /*136d0*/  @!P1 BRA `(.L_x_10908) ;  /* 0xfffffffc00ec9947 */ /* 0x004fea000383ffff */
[----:B------:R-:W-:Y:S05]  /*136e0*/  BRA `(.L_x_10905) ;  /* 0xffffff4c00d07947 */ /* 0x000fea000383ffff */
.L_x_10916:
[----:B-1----:R-:W-:-:S04]  /*136f0*/  IMAD.U32 R13, RZ, RZ, UR10 ;  /* 0x0000000aff0d7e24 */ /* 0x002fc8000f8e00ff */
[----:B------:R1:W2:Y:S03]  /*13700*/  SYNCS.PHASECHK.TRANS64.TRYWAIT P1, [R13+URZ+0x2d830], R0 ;  /* 0x02d830000d0075a7 */ /* 0x0002a6000802017f */
[----:B--2---:R-:W-:Y:S05]  /*13710*/  @!P1 NANOSLEEP.SYNCS 0x989680 ;  /* 0x009896800000995d */ /* 0x004fea0003900000 */
[----:B------:R-:W2:Y:S02]  /*13720*/  @!P1 SYNCS.PHASECHK.TRANS64 P1, [R13+URZ+0x2d830], R0 ;  /* 0x02d830000d0095a7 */ /* 0x000ea4000802007f */
[----:B--2---:R-:W-:Y:S05]  /*13730*/  @!P1 BRA `(.L_x_10916) ;  /* 0xfffffffc00ec9947 */ /* 0x004fea000383ffff */
[----:B------:R-:W-:Y:S05]  /*13740*/  BRA `(.L_x_10913) ;  /* 0xffffff6c00a07947 */ /* 0x000fea000383ffff */
.L_x_10920:
[----:B-1----:R-:W-:-:S04]  /*13750*/  IMAD.U32 R13, RZ, RZ, UR10 ;  /* 0x0000000aff0d7e24 */ /* 0x002fc8000f8e00ff */
[----:B------:R1:W2:Y:S03]  /*13760*/  SYNCS.PHASECHK.TRANS64.TRYWAIT P1, [R13+URZ+0x2d850], R0 ;  /* 0x02d850000d0075a7 */ /* 0x0002a6000802017f */
[----:B--2---:R-:W-:Y:S05]  /*13770*/  @!P1 NANOSLEEP.SYNCS 0x989680 ;  /* 0x009896800000995d */ /* 0x004fea0003900000 */
[----:B------:R-:W2:Y:S02]  /*13780*/  @!P1 SYNCS.PHASECHK.TRANS64 P1, [R13+URZ+0x2d850], R0 ;  /* 0x02d850000d0095a7 */ /* 0x000ea4000802007f */
[----:B--2---:R-:W-:Y:S05]  /*13790*/  @!P1 BRA `(.L_x_10920) ;  /* 0xfffffffc00ec9947 */ /* 0x004fea000383ffff */
[----:B------:R-:W-:Y:S05]  /*137a0*/  BRA `(.L_x_10917) ;  /* 0xffffff7000407947 */ /* 0x000fea000383ffff */
.L_x_10935:
[----:B-1----:R-:W-:-:S04]  /*137b0*/  IMAD.U32 R3, RZ, RZ, UR6 ;  /* 0x00000006ff037e24 */ /* 0x002fc8000f8e00ff */
[----:B------:R1:W3:Y:S03]  /*137c0*/  SYNCS.PHASECHK.TRANS64.TRYWAIT P1, [R3+URZ+0x2d850], R2 ;  /* 0x02d85002030075a7 */ /* 0x0002e6000802017f */
[----:B---3--:R-:W-:Y:S05]  /*137d0*/  @!P1 NANOSLEEP.SYNCS 0x989680 ;  /* 0x009896800000995d */ /* 0x008fea0003900000 */
[----:B------:R-:W3:Y:S02]  /*137e0*/  @!P1 SYNCS.PHASECHK.TRANS64 P1, [R3+URZ+0x2d850], R2 ;  /* 0x02d85002030095a7 */ /* 0x000ee4000802007f */
[----:B---3--:R-:W-:Y:S05]  /*137f0*/  @!P1 BRA `(.L_x_10935) ;  /* 0xfffffffc00ec9947 */ /* 0x008fea000383ffff */
[----:B------:R-:W-:Y:S05]  /*13800*/  BRA `(.L_x_10934) ;  /* 0xffffff9c00b47947 */ /* 0x000fea000383ffff */
.L_x_10953:
[----:B------:R-:W-:Y:S02]  /*13810*/  IMAD.MOV.U32 R13, RZ, RZ, R18 ;  /* 0x000000ffff0d7224 */ /* 0x000fe400078e0012 */
[----:B------:R-:W-:Y:S02]  /*13820*/  IMAD.MOV.U32 R12, RZ, RZ, RZ ;  /* 0x000000ffff0c7224 */ /* 0x000fe400078e00ff */
[----:B------:R-:W-:Y:S02]  /*13830*/  IMAD.MOV.U32 R11, RZ, RZ, 0x1f ;  /* 0x0000001fff0b7424 */ /* 0x000fe400078e00ff */
[----:B------:R-:W-:-:S07]  /*13840*/  IMAD.MOV.U32 R15, RZ, RZ, -0x1 ;  /* 0xffffffffff0f7424 */ /* 0x000fce00078e00ff */
[----:B-----5:R-:W-:Y:S05]  /*13850*/  WARPSYNC.COLLECTIVE R15, `(.L_x_10994) ;  /* 0x000000000f087348 */ /* 0x020fea0003c00000 */
[----:B------:R0:W1:Y:S02]  /*13860*/  SHFL.IDX P6, R14, R13, R12, R11 ;  /* 0x0000000c0d0e7389 */ /* 0x00006400000c000b */
[----:B01---5:R-:W-:Y:S01]  /*13870*/  ENDCOLLECTIVE ;  /* 0x000000000000791b */ /* 0x023fe20003800000 */
.L_x_10994:
[----:B------:R-:W-:Y:S05]  /*13880*/  BRA `(.L_x_10995) ;  /* 0xffffffcc00dc7947 */ /* 0x000fea000383ffff */
.L_x_10955:
[----:B0-----:R-:W-:-:S04]  /*13890*/  IMAD.U32 R3, RZ, RZ, UR47 ;  /* 0x0000002fff037e24 */ /* 0x001fc8000f8e00ff */
[----:B------:R0:W1:Y:S03]  /*138a0*/  SYNCS.PHASECHK.TRANS64.TRYWAIT P0, [R3+URZ+0x2d840], R10 ;  /* 0x02d8400a030075a7 */ /* 0x000066000800017f */
[----:B-1----:R-:W-:Y:S05]  /*138b0*/  @!P0 NANOSLEEP.SYNCS 0x989680 ;  /* 0x009896800000895d */ /* 0x002fea0003900000 */
[----:B------:R-:W1:Y:S02]  /*138c0*/  @!P0 SYNCS.PHASECHK.TRANS64 P0, [R3+URZ+0x2d840], R10 ;  /* 0x02d8400a030085a7 */ /* 0x000e64000800007f */
[----:B-1----:R-:W-:Y:S05]  /*138d0*/  @!P0 BRA `(.L_x_10955) ;  /* 0xfffffffc00ec8947 */ /* 0x002fea000383ffff */
[----:B------:R-:W-:Y:S05]  /*138e0*/  BRA `(.L_x_10996) ;  /* 0xffffffd000647947 */ /* 0x000fea000383ffff */
.L_x_10956:
        /* <DEDUP_REMOVED lines=8> */
.L_x_10998:
[----:B------:R-:W-:Y:S05]  /*13970*/  BSYNC B0 ;  /* 0x0000000000007941 */ /* 0x000fea0003800000 */
.L_x_10997:
[----:B------:R-:W-:Y:S01]  /*13980*/  IMAD.MOV.U32 R13, RZ, RZ, R0 ;  /* 0x000000ffff0d7224 */ /* 0x000fe200078e0000 */
[----:B------:R-:W0:Y:S01]  /*13990*/  S2R R21, SR_TID.X ;  /* 0x0000000000157919 */ /* 0x000e220000002100 */
[----:B------:R-:W-:Y:S02]  /*139a0*/  IMAD.MOV.U32 R12, RZ, RZ, RZ ;  /* 0x000000ffff0c7224 */ /* 0x000fe400078e00ff */
[----:B------:R-:W-:Y:S02]  /*139b0*/  IMAD.MOV.U32 R11, RZ, RZ, 0x1c1f ;  /* 0x00001c1fff0b7424 */ /* 0x000fe400078e00ff */
[----:B------:R-:W-:Y:S02]  /*139c0*/  IMAD.MOV.U32 R15, RZ, RZ, -0x1 ;  /* 0xffffffffff0f7424 */ /* 0x000fe400078e00ff */
[----:B------:R-:W-:-:S07]  /*139d0*/  IMAD.MOV.U32 R6, RZ, RZ, R14 ;  /* 0x000000ffff067224 */ /* 0x000fce00078e000e */
[----:B0-----:R-:W-:Y:S05]  /*139e0*/  WARPSYNC.COLLECTIVE R15, `(.L_x_10999) ;  /* 0x000000000f087348 */ /* 0x001fea0003c00000 */
[----:B------:R1:W2:Y:S02]  /*139f0*/  SHFL.IDX P6, R14, R13, R12, R11 ;  /* 0x0000000c0d0e7389 */ /* 0x0002a400000c000b */
[----:B012---:R-:W-:Y:S01]  /*13a00*/  ENDCOLLECTIVE ;  /* 0x000000000000791b */ /* 0x007fe20003800000 */
.L_x_10999:
[----:B------:R-:W-:Y:S02]  /*13a10*/  IMAD.MOV.U32 R7, RZ, RZ, R6 ;  /* 0x000000ffff077224 */ /* 0x000fe400078e0006 */
[----:B------:R-:W-:Y:S02]  /*13a20*/  IMAD.MOV.U32 R13, RZ, RZ, R9 ;  /* 0x000000ffff0d7224 */ /* 0x000fe400078e0009 */
[----:B------:R-:W-:Y:S02]  /*13a30*/  IMAD.MOV.U32 R12, RZ, RZ, 0x1 ;  /* 0x00000001ff0c7424 */ /* 0x000fe400078e00ff */
[----:B------:R-:W-:Y:S01]  /*13a40*/  IMAD.SHL.U32 R27, R21, 0x8, RZ ;  /* 0x00000008151b7824 */ /* 0x000fe200078e00ff */
[----:B------:R-:W-:Y:S01]  /*13a50*/  @P0 LEA R21, R28, UR47, 0x1 ;  /* 0x0000002f1c150c11 */ /* 0x000fe2000f8e08ff */
[----:B------:R-:W-:-:S07]  /*13a60*/  IMAD.MOV.U32 R6, RZ, RZ, R14 ;  /* 0x000000ffff067224 */ /* 0x000fce00078e000e */
[----:B------:R-:W-:Y:S05]  /*13a70*/  WARPSYNC.COLLECTIVE R15, `(.L_x_11000) ;  /* 0x000000000f087348 */ /* 0x000fea0003c00000 */
[----:B------:R0:W1:Y:S02]  /*13a80*/  SHFL.IDX P6, R14, R13, R12, R11 ;  /* 0x0000000c0d0e7389 */ /* 0x00006400000c000b */
[----:B01----:R-:W-:Y:S01]  /*13a90*/  ENDCOLLECTIVE ;  /* 0x000000000000791b */ /* 0x003fe20003800000 */
.L_x_11000:
[----:B------:R-:W-:-:S05]  /*13aa0*/  LOP3.LUT R27, R27, 0x18, RZ, 0xc0, !PT ;  /* 0x000000181b1b7812 */ /* 0x000fca00078ec0ff */
        /* <DEDUP_REMOVED lines=13> */
.L_x_11001:
[----:B------:R-:W-:Y:S01]  /*13b80*/  @P0 LEA R25, R28, UR47, 0x1 ;  /* 0x0000002f1c190c11 */ /* 0x000fe2000f8e08ff */
[----:B------:R-:W-:Y:S02]  /*13b90*/  IMAD.MOV.U32 R13, RZ, RZ, R9 ;  /* 0x000000ffff0d7224 */ /* 0x000fe400078e0009 */
[----:B------:R-:W-:Y:S02]  /*13ba0*/  IMAD.MOV.U32 R12, RZ, RZ, 0x2 ;  /* 0x00000002ff0c7424 */ /* 0x000fe400078e00ff */
[----:B------:R-:W-:-:S07]  /*13bb0*/  IMAD.MOV.U32 R5, RZ, RZ, R14 ;  /* 0x000000ffff057224 */ /* 0x000fce00078e000e */
[----:B------:R-:W-:Y:S05]  /*13bc0*/  WARPSYNC.COLLECTIVE R15, `(.L_x_11002) ;  /* 0x000000000f087348 */ /* 0x000fea0003c00000 */
[----:B------:R0:W1:Y:S02]  /*13bd0*/  SHFL.IDX P6, R14, R13, R12, R11 ;  /* 0x0000000c0d0e7389 */ /* 0x00006400000c000b */
[----:B01----:R-:W-:Y:S01]  /*13be0*/  ENDCOLLECTIVE ;  /* 0x000000000000791b */ /* 0x003fe20003800000 */
.L_x_11002:
        /* <DEDUP_REMOVED lines=14> */
.L_x_11003:
[----:B------:R-:W-:Y:S01]  /*13cd0*/  @!PT LDS RZ, [RZ] ;  /* 0x00000000fffff984 */ /* 0x000fe20000000800 */
[----:B------:R-:W-:Y:S01]  /*13ce0*/  @!PT LDS RZ, [RZ] ;  /* 0x00000000fffff984 */ /* 0x000fe20000000800 */
[----:B------:R-:W-:Y:S01]  /*13cf0*/  @!PT LDS RZ, [RZ] ;  /* 0x00000000fffff984 */ /* 0x000fe20000000800 */
[----:B------:R0:W-:Y:S01]  /*13d00*/  @P0 LDGSTS.E.BYPASS.LTC128B.128 [R25+0x19c00], desc[UR36][R4.64+0x80], !P2 ;  /* 0x19c0008004190fae */ /* 0x0001e2000d101d64 */
[----:B------:R-:W-:Y:S01]  /*13d10*/  ISETP.GE.AND P0, PT, R8, 0x41, PT ;  /* 0x000000410800780c */ /* 0x000fe20003f06270 */
[----:B------:R-:W-:Y:S02]  /*13d20*/  IMAD.MOV.U32 R13, RZ, RZ, R9 ;  /* 0x000000ffff0d7224 */ /* 0x000fe400078e0009 */
[----:B------:R-:W-:Y:S02]  /*13d30*/  IMAD.MOV.U32 R12, RZ, RZ, 0x3 ;  /* 0x00000003ff0c7424 */ /* 0x000fe400078e00ff */
[----:B------:R-:W-:-:S08]  /*13d40*/  IMAD.MOV.U32 R3, RZ, RZ, R14 ;  /* 0x000000ffff037224 */ /* 0x000fd000078e000e */
[----:B0-----:R-:W-:Y:S05]  /*13d50*/  WARPSYNC.COLLECTIVE R15, `(.L_x_11004) ;  /* 0x000000000f087348 */ /* 0x001fea0003c00000 */
[----:B------:R1:W2:Y:S02]  /*13d60*/  SHFL.IDX P6, R14, R13, R12, R11 ;  /* 0x0000000c0d0e7389 */ /* 0x0002a400000c000b */
[----:B012---:R-:W-:Y:S01]  /*13d70*/  ENDCOLLECTIVE ;  /* 0x000000000000791b */ /* 0x007fe20003800000 */
.L_x_11004:
[----:B------:R-:W-:-:S04]  /*13d80*/  LOP3.LUT R3, R3, R2, RZ, 0x3c, !PT ;  /* 0x0000000203037212 */ /* 0x000fc800078e3cff */
[----:B------:R-:W-:-:S04]  /*13d90*/  LOP3.LUT R2, R3, R2, RZ, 0x3c, !PT ;  /* 0x0000000203027212 */ /* 0x000fc800078e3cff */
[----:B------:R-:W-:Y:S01]  /*13da0*/  LOP3.LUT R3, R3, R2, RZ, 0x3c, !PT ;  /* 0x0000000203037212 */ /* 0x000fe200078e3cff */
[----:B------:R-:W-:Y:S02]  /*13db0*/  IMAD.MOV.U32 R13, RZ, RZ, R0 ;  /* 0x000000ffff0d7224 */ /* 0x000fe400078e0000 */
[----:B------:R-:W-:Y:S01]  /*13dc0*/  @P0 IMAD.WIDE.U32 R2, R27, 0x2, R2 ;  /* 0x000000021b020825 */ /* 0x000fe200078e0002 */
[----:B------:R-:W-:-:S05]  /*13dd0*/  @P0 LEA R27, R28, UR47, 0x1 ;  /* 0x0000002f1c1b0c11 */ /* 0x000fca000f8e08ff */
        /* <DEDUP_REMOVED lines=10> */
.L_x_11005:
[----:B------:R-:W-:Y:S05]  /*13e80*/  BRA `(.L_x_11006) ;  /* 0xffffffd0002c7947 */ /* 0x000fea000383ffff */
.L_x_10959:
[----:B------:R-:W-:Y:S02]  /*13e90*/  IMAD.MOV.U32 R13, RZ, RZ, R9 ;  /* 0x000000ffff0d7224 */ /* 0x000fe400078e0009 */
[----:B------:R-:W-:Y:S02]  /*13ea0*/  IMAD.MOV.U32 R12, RZ, RZ, RZ ;  /* 0x000000ffff0c7224 */ /* 0x000fe400078e00ff */
[----:B------:R-:W-:Y:S02]  /*13eb0*/  IMAD.MOV.U32 R11, RZ, RZ, 0x1c1f ;  /* 0x00001c1fff0b7424 */ /* 0x000fe400078e00ff */
[----:B------:R-:W-:Y:S02]  /*13ec0*/  IMAD.MOV.U32 R15, RZ, RZ, -0x1 ;  /* 0xffffffffff0f7424 */ /* 0x000fe400078e00ff */
[----:B------:R-:W-:Y:S02]  /*13ed0*/  VIADD R6, R21, UR42 ;  /* 0x0000002a15067c36 */ /* 0x000fe40008000000 */
[----:B------:R-:W-:-:S07]  /*13ee0*/  IMAD.MOV.U32 R24, RZ, RZ, 0x1 ;  /* 0x00000001ff187424 */ /* 0x000fce00078e00ff */
[----:B------:R-:W-:Y:S05]  /*13ef0*/  WARPSYNC.COLLECTIVE R15, `(.L_x_11007) ;  /* 0x000000000f087348 */ /* 0x000fea0003c00000 */
[----:B------:R0:W1:Y:S02]  /*13f00*/  SHFL.IDX P6, R14, R13, R12, R11 ;  /* 0x0000000c0d0e7389 */ /* 0x00006400000c000b */
[----:B01----:R-:W-:Y:S01]  /*13f10*/  ENDCOLLECTIVE ;  /* 0x000000000000791b */ /* 0x003fe20003800000 */
.L_x_11007:
[----:B------:R-:W-:Y:S02]  /*13f20*/  VIADD R5, R6, 0x20 ;  /* 0x0000002006057836 */ /* 0x000fe40000000000 */
[----:B------:R-:W-:Y:S02]  /*13f30*/  IMAD.MOV.U32 R13, RZ, RZ, R7 ;  /* 0x000000ffff0d7224 */ /* 0x000fe400078e0007 */
[----:B------:R-:W-:-:S07]  /*13f40*/  IMAD.MOV.U32 R2, RZ, RZ, R14 ;  /* 0x000000ffff027224 */ /* 0x000fce00078e000e */
[----:B------:R-:W-:Y:S05]  /*13f50*/  WARPSYNC.COLLECTIVE R15, `(.L_x_11008) ;  /* 0x000000000f087348 */ /* 0x000fea0003c00000 */
[----:B------:R0:W1:Y:S02]  /*13f60*/  SHFL.IDX P6, R14, R13, R12, R11 ;  /* 0x0000000c0d0e7389 */ /* 0x00006400000c000b */
[----:B01----:R-:W-:Y:S01]  /*13f70*/  ENDCOLLECTIVE ;  /* 0x000000000000791b */ /* 0x003fe20003800000 */
.L_x_11008:
[----:B------:R-:W-:Y:S01]  /*13f80*/  ULDC UR4, c[0x0][0x288] ;  /* 0x0000a20000047ab9 */ /* 0x000fe20000000800 */
[----:B------:R-:W-:Y:S02]  /*13f90*/  IMAD.MOV.U32 R3, RZ, RZ, R2 ;  /* 0x000000ffff037224 */ /* 0x000fe400078e0002 */
        /* <DEDUP_REMOVED lines=9> */
.L_x_11009:
        /* <DEDUP_REMOVED lines=13> */
.L_x_11010:
[----:B------:R-:W-:Y:S02]  /*14100*/  VIADD R3, R6, 0x40 ;  /* 0x0000004006037836 */ /* 0x000fe40000000000 */
[----:B------:R-:W-:Y:S01]  /*14110*/  IMAD.MOV.U32 R5, RZ, RZ, R4 ;  /* 0x000000ffff057224 */ /* 0x000fe200078e0004 */
[----:B------:R-:W-:Y:S01]  /*14120*/  @!P2 LEA R25, R28, UR47, 0x1 ;  /* 0x0000002f1c19ac11 */ /* 0x000fe2000f8e08ff */
[----:B------:R-:W-:Y:S02]  /*14130*/  IMAD.MOV.U32 R13, RZ, RZ, R9 ;  /* 0x000000ffff0d7224 */ /* 0x000fe400078e0009 */
[----:B------:R-:W-:Y:S02]  /*14140*/  IMAD.MOV.U32 R12, RZ, RZ, 0x2 ;  /* 0x00000002ff0c7424 */ /* 0x000fe400078e00ff */
[----:B------:R-:W-:-:S07]  /*14150*/  IMAD.MOV.U32 R4, RZ, RZ, R14 ;  /* 0x000000ffff047224 */ /* 0x000fce00078e000e */
[----:B------:R-:W-:Y:S05]  /*14160*/  WARPSYNC.COLLECTIVE R15, `(.L_x_11011) ;  /* 0x000000000f087348 */ /* 0x000fea0003c00000 */
[----:B------:R0:W1:Y:S02]  /*14170*/  SHFL.IDX P6, R14, R13, R12, R11 ;  /* 0x0000000c0d0e7389 */ /* 0x00006400000c000b */
[----:B01----:R-:W-:Y:S01]  /*14180*/  ENDCOLLECTIVE ;  /* 0x000000000000791b */ /* 0x003fe20003800000 */
.L_x_11011:
        /* <DEDUP_REMOVED lines=13> */
.L_x_11012:
        /* <DEDUP_REMOVED lines=8> */
.L_x_11013:
        /* <DEDUP_REMOVED lines=12> */
.L_x_11014:
[----:B------:R-:W-:-:S05]  /*143a0*/  VIADD R3, R6, 0x60 ;  /* 0x0000006006037836 */ /* 0x000fca0000000000 */
        /* <DEDUP_REMOVED lines=9> */
.L_x_11015:
        /* <DEDUP_REMOVED lines=13> */
.L_x_11016:
[----:B------:R-:W-:Y:S01]  /*14510*/  @!P2 LEA R7, R28, UR47, 0x1 ;  /* 0x0000002f1c07ac11 */ /* 0x000fe2000f8e08ff */
[----:B------:R-:W-:Y:S02]  /*14520*/  IMAD.MOV.U32 R13, RZ, RZ, R8 ;  /* 0x000000ffff0d7224 */ /* 0x000fe400078e0008 */
[----:B------:R-:W-:Y:S02]  /*14530*/  IMAD.MOV.U32 R12, RZ, RZ, 0x1 ;  /* 0x00000001ff0c7424 */ /* 0x000fe400078e00ff */
[----:B------:R-:W-:-:S07]  /*14540*/  IMAD.MOV.U32 R2, RZ, RZ, R14 ;  /* 0x000000ffff027224 */ /* 0x000fce00078e000e */
[----:B------:R-:W-:Y:S05]  /*14550*/  WARPSYNC.COLLECTIVE R15, `(.L_x_11017) ;  /* 0x000000000f087348 */ /* 0x000fea0003c00000 */
[----:B------:R0:W1:Y:S02]  /*14560*/  SHFL.IDX P6, R14, R13, R12, R11 ;  /* 0x0000000c0d0e7389 */ /* 0x00006400000c000b */
[----:B01----:R-:W-:Y:S01]  /*14570*/  ENDCOLLECTIVE ;  /* 0x000000000000791b */ /* 0x003fe20003800000 */
.L_x_11017:
        /* <DEDUP_REMOVED lines=12> */
.L_x_11018:
[----:B------:R-:W-:Y:S05]  /*14640*/  BRA `(.L_x_11019) ;  /* 0xffffffd400147947 */ /* 0x000fea000383ffff */
.L_x_10962:
[----:B0-----:R-:W-:-:S04]  /*14650*/  IMAD.U32 R3, RZ, RZ, UR47 ;  /* 0x0000002fff037e24 */ /* 0x001fc8000f8e00ff */
[----:B------:R0:W1:Y:S03]  /*14660*/  SYNCS.PHASECHK.TRANS64.TRYWAIT P1, [R3+URZ+0x2d820], R0 ;  /* 0x02d82000030075a7 */ /* 0x000066000802017f */
[----:B-1----:R-:W-:Y:S05]  /*14670*/  @!P1 NANOSLEEP.SYNCS 0x989680 ;  /* 0x009896800000995d */ /* 0x002fea0003900000 */
[----:B------:R-:W1:Y:S02]  /*14680*/  @!P1 SYNCS.PHASECHK.TRANS64 P1, [R3+URZ+0x2d820], R0 ;  /* 0x02d82000030095a7 */ /* 0x000e64000802007f */
[----:B-1----:R-:W-:Y:S05]  /*14690*/  @!P1 BRA `(.L_x_10962) ;  /* 0xfffffffc00ec9947 */ /* 0x002fea000383ffff */
[----:B------:R-:W-:Y:S05]  /*146a0*/  BRA `(.L_x_11020) ;  /* 0xffffffd400647947 */ /* 0x000fea000383ffff */
.L_x_10966:
[----:B0-----:R0:W1:Y:S02]  /*146b0*/  SYNCS.PHASECHK.TRANS64.TRYWAIT P0, [R7+URZ+0x2d840], R2 ;  /* 0x02d84002070075a7 */ /* 0x001064000800017f */
[----:B-1----:R-:W-:Y:S05]  /*146c0*/  @!P0 NANOSLEEP.SYNCS 0x989680 ;  /* 0x009896800000895d */ /* 0x002fea0003900000 */
[----:B------:R-:W1:Y:S02]  /*146d0*/  @!P0 SYNCS.PHASECHK.TRANS64 P0, [R7+URZ+0x2d840], R2 ;  /* 0x02d84002070085a7 */ /* 0x000e64000800007f */
[----:B-1----:R-:W-:Y:S05]  /*146e0*/  @!P0 BRA `(.L_x_10966) ;  /* 0xfffffffc00f08947 */ /* 0x002fea000383ffff */
[----:B------:R-:W-:Y:S05]  /*146f0*/  BRA `(.L_x_11021) ;  /* 0xffffffd8005c7947 */ /* 0x000fea000383ffff */
.L_x_10967:
        /* <DEDUP_REMOVED lines=8> */
.L_x_11023:
[----:B------:R-:W-:Y:S05]  /*14780*/  BSYNC B1 ;  /* 0x0000000000017941 */ /* 0x000fea0003800000 */
.L_x_11022:
[----:B------:R-:W0:Y:S01]  /*14790*/  S2R R27, SR_TID.X ;  /* 0x00000000001b7919 */ /* 0x000e220000002100 */
[----:B------:R-:W-:Y:S01]  /*147a0*/  IMAD.MOV.U32 R13, RZ, RZ, R8 ;  /* 0x000000ffff0d7224 */ /* 0x000fe200078e0008 */
[----:B------:R-:W-:Y:S01]  /*147b0*/  LOP3.LUT R16, R16, 0xffefffff, RZ, 0xc0, !PT ;  /* 0xffefffff10107812 */ /* 0x000fe200078ec0ff */
[----:B------:R-:W-:Y:S01]  /*147c0*/  IMAD.MOV.U32 R12, RZ, RZ, RZ ;  /* 0x000000ffff0c7224 */ /* 0x000fe200078e00ff */
[----:B------:R-:W-:Y:S01]  /*147d0*/  LEA R9, R9, UR47, 0x1 ;  /* 0x0000002f09097c11 */ /* 0x000fe2000f8e08ff */
[----:B------:R-:W-:Y:S01]  /*147e0*/  IMAD.MOV.U32 R11, RZ, RZ, 0x1c1f ;  /* 0x00001c1fff0b7424 */ /* 0x000fe200078e00ff */
[----:B------:R-:W-:Y:S01]  /*147f0*/  @P1 LOP3.LUT R16, R16, 0x100000, RZ, 0xfc, !PT ;  /* 0x0010000010101812 */ /* 0x000fe200078efcff */
[----:B------:R-:W-:Y:S02]  /*14800*/  IMAD.MOV.U32 R15, RZ, RZ, -0x1 ;  /* 0xffffffffff0f7424 */ /* 0x000fe400078e00ff */
[----:B------:R-:W-:Y:S01]  /*14810*/  IMAD.MOV.U32 R3, RZ, RZ, R14 ;  /* 0x000000ffff037224 */ /* 0x000fe200078e000e */
[----:B------:R-:W-:-:S13]  /*14820*/  LOP3.LUT P1, RZ, R16, 0x4, RZ, 0xc0, !PT ;  /* 0x0000000410ff7812 */ /* 0x000fda000782c0ff */
[----:B0-----:R-:W-:Y:S05]  /*14830*/  WARPSYNC.COLLECTIVE R15, `(.L_x_11024) ;  /* 0x000000000f087348 */ /* 0x001fea0003c00000 */
[----:B------:R1:W2:Y:S02]  /*14840*/  SHFL.IDX P6, R14, R13, R12, R11 ;  /* 0x0000000c0d0e7389 */ /* 0x0002a400000c000b */
[----:B012---:R-:W-:Y:S01]  /*14850*/  ENDCOLLECTIVE ;  /* 0x000000000000791b */ /* 0x007fe20003800000 */
.L_x_11024:
        /* <DEDUP_REMOVED lines=8> */
.L_x_11025:
        /* <DEDUP_REMOVED lines=14> */
.L_x_11026:
[----:B------:R-:W-:Y:S02]  /*149c0*/  IMAD.MOV.U32 R13, RZ, RZ, R19 ;  /* 0x000000ffff0d7224 */ /* 0x000fe400078e0013 */
[----:B------:R-:W-:Y:S02]  /*149d0*/  IMAD.MOV.U32 R12, RZ, RZ, 0x2 ;  /* 0x00000002ff0c7424 */ /* 0x000fe400078e00ff */
[----:B------:R-:W-:-:S07]  /*149e0*/  IMAD.MOV.U32 R2, RZ, RZ, R14 ;  /* 0x000000ffff027224 */ /* 0x000fce00078e000e */
[----:B------:R-:W-:Y:S05]  /*149f0*/  WARPSYNC.COLLECTIVE R15, `(.L_x_11027) ;  /* 0x000000000f087348 */ /* 0x000fea0003c00000 */
[----:B------:R0:W1:Y:S02]  /*14a00*/  SHFL.IDX P6, R14, R13, R12, R11 ;  /* 0x0000000c0d0e7389 */ /* 0x00006400000c000b */
[----:B01----:R-:W-:Y:S01]  /*14a10*/  ENDCOLLECTIVE ;  /* 0x000000000000791b */ /* 0x003fe20003800000 */
.L_x_11027:
        /* <DEDUP_REMOVED lines=13> */
.L_x_11028:
[----:B------:R-:W-:Y:S02]  /*14af0*/  IMAD.MOV.U32 R13, RZ, RZ, R19 ;  /* 0x000000ffff0d7224 */ /* 0x000fe400078e0013 */
[----:B------:R-:W-:Y:S02]  /*14b00*/  IMAD.MOV.U32 R12, RZ, RZ, 0x3 ;  /* 0x00000003ff0c7424 */ /* 0x000fe400078e00ff */
[----:B------:R-:W-:-:S07]  /*14b10*/  IMAD.MOV.U32 R2, RZ, RZ, R14 ;  /* 0x000000ffff027224 */ /* 0x000fce00078e000e */
[----:B------:R-:W-:Y:S05]  /*14b20*/  WARPSYNC.COLLECTIVE R15, `(.L_x_11029) ;  /* 0x000000000f087348 */ /* 0x000fea0003c00000 */
[----:B------:R0:W1:Y:S02]  /*14b30*/  SHFL.IDX P6, R14, R13, R12, R11 ;  /* 0x0000000c0d0e7389 */ /* 0x00006400000c000b */
[----:B01----:R-:W-:Y:S01]  /*14b40*/  ENDCOLLECTIVE ;  /* 0x000000000000791b */ /* 0x003fe20003800000 */
.L_x_11029:
        /* <DEDUP_REMOVED lines=14> */
.L_x_11030:
[----:B------:R-:W-:Y:S01]  /*14c30*/  IMAD.MOV.U32 R2, RZ, RZ, R14 ;  /* 0x000000ffff027224 */ /* 0x000fe200078e000e */
[----:B------:R-:W-:Y:S06]  /*14c40*/  BRA `(.L_x_11031) ;  /* 0xffffffd400f47947 */ /* 0x000fec000383ffff */
.L_x_10972:
[----:B-1----:R1:W2:Y:S02]  /*14c50*/  SYNCS.PHASECHK.TRANS64.TRYWAIT P0, [R7+URZ+0x2d860], R2 ;  /* 0x02d86002070075a7 */ /* 0x0022a4000800017f */
[----:B--2---:R-:W-:Y:S05]  /*14c60*/  @!P0 NANOSLEEP.SYNCS 0x989680 ;  /* 0x009896800000895d */ /* 0x004fea0003900000 */
[----:B------:R-:W2:Y:S02]  /*14c70*/  @!P0 SYNCS.PHASECHK.TRANS64 P0, [R7+URZ+0x2d860], R2 ;  /* 0x02d86002070085a7 */ /* 0x000ea4000800007f */
[----:B--2---:R-:W-:Y:S05]  /*14c80*/  @!P0 BRA `(.L_x_10972) ;  /* 0xfffffffc00f08947 */ /* 0x004fea000383ffff */
[----:B------:R-:W-:Y:S05]  /*14c90*/  BRA `(.L_x_11032) ;  /* 0xffffffd800547947 */ /* 0x000fea000383ffff */
.L_x_10973:
        /* <DEDUP_REMOVED lines=8> */
.L_x_11034:
[----:B------:R-:W-:Y:S05]  /*14d20*/  BSYNC B1 ;  /* 0x0000000000017941 */ /* 0x000fea0003800000 */
.L_x_11033:
        /* <DEDUP_REMOVED lines=9> */
.L_x_11035:
[----:B------:R-:W-:Y:S02]  /*14dc0*/  IMAD.MOV.U32 R13, RZ, RZ, R18 ;  /* 0x000000ffff0d7224 */ /* 0x000fe400078e0012 */
[----:B------:R-:W-:Y:S01]  /*14dd0*/  IMAD.MOV.U32 R12, RZ, RZ, 0x1 ;  /* 0x00000001ff0c7424 */ /* 0x000fe200078e00ff */
[----:B------:R-:W-:-:S13]  /*14de0*/  IADD3 R2, P0, R14, R4, RZ ;  /* 0x000000040e027210 */ /* 0x000fda0007f1e0ff */
[----:B------:R-:W-:Y:S05]  /*14df0*/  WARPSYNC.COLLECTIVE R15, `(.L_x_11036) ;  /* 0x000000000f087348 */ /* 0x000fea0003c00000 */
[----:B------:R0:W1:Y:S02]  /*14e00*/  SHFL.IDX P6, R14, R13, R12, R11 ;  /* 0x0000000c0d0e7389 */ /* 0x00006400000c000b */
[----:B01----:R-:W-:Y:S01]  /*14e10*/  ENDCOLLECTIVE ;  /* 0x000000000000791b */ /* 0x003fe20003800000 */
.L_x_11036:
        /* <DEDUP_REMOVED lines=15> */
.L_x_11037:
[----:B------:R-:W-:Y:S02]  /*14f10*/  IMAD.MOV.U32 R13, RZ, RZ, R18 ;  /* 0x000000ffff0d7224 */ /* 0x000fe400078e0012 */
[----:B------:R-:W-:Y:S01]  /*14f20*/  IMAD.MOV.U32 R12, RZ, RZ, 0x2 ;  /* 0x00000002ff0c7424 */ /* 0x000fe200078e00ff */
[----:B------:R-:W-:-:S13]  /*14f30*/  IADD3 R2, P0, R14, R4, RZ ;  /* 0x000000040e027210 */ /* 0x000fda0007f1e0ff */
[----:B------:R-:W-:Y:S05]  /*14f40*/  WARPSYNC.COLLECTIVE R15, `(.L_x_11038) ;  /* 0x000000000f087348 */ /* 0x000fea0003c00000 */
[----:B------:R0:W1:Y:S02]  /*14f50*/  SHFL.IDX P6, R14, R13, R12, R11 ;  /* 0x0000000c0d0e7389 */ /* 0x00006400000c000b */
[----:B01----:R-:W-:Y:S01]  /*14f60*/  ENDCOLLECTIVE ;  /* 0x000000000000791b */ /* 0x003fe20003800000 */
.L_x_11038:
        /* <DEDUP_REMOVED lines=15> */
.L_x_11039:
[----:B------:R-:W-:Y:S02]  /*15060*/  IMAD.MOV.U32 R13, RZ, RZ, R18 ;  /* 0x000000ffff0d7224 */ /* 0x000fe400078e0012 */
[----:B------:R-:W-:Y:S01]  /*15070*/  IMAD.MOV.U32 R12, RZ, RZ, 0x3 ;  /* 0x00000003ff0c7424 */ /* 0x000fe200078e00ff */
[----:B------:R-:W-:-:S13]  /*15080*/  IADD3 R2, P0, R14, R4, RZ ;  /* 0x000000040e027210 */ /* 0x000fda0007f1e0ff */
[----:B------:R-:W-:Y:S05]  /*15090*/  WARPSYNC.COLLECTIVE R15, `(.L_x_11040) ;  /* 0x000000000f087348 */ /* 0x000fea0003c00000 */
[----:B------:R0:W1:Y:S02]  /*150a0*/  SHFL.IDX P6, R14, R13, R12, R11 ;  /* 0x0000000c0d0e7389 */ /* 0x00006400000c000b */
[----:B01----:R-:W-:Y:S01]  /*150b0*/  ENDCOLLECTIVE ;  /* 0x000000000000791b */ /* 0x003fe20003800000 */
.L_x_11040:
        /* <DEDUP_REMOVED lines=12> */
.L_x_11041:
[----:B------:R-:W-:Y:S01]  /*15180*/  @!PT LDS RZ, [RZ] ;  /* 0x00000000fffff984 */ /* 0x000fe20000000800 */
[----:B------:R-:W-:Y:S01]  /*15190*/  @!PT LDS RZ, [RZ] ;  /* 0x00000000fffff984 */ /* 0x000fe20000000800 */
[----:B------:R-:W-:Y:S01]  /*151a0*/  @!PT LDS RZ, [RZ] ;  /* 0x00000000fffff984 */ /* 0x000fe20000000800 */
[----:B------:R0:W-:Y:S01]  /*151b0*/  LDGSTS.E.BYPASS.LTC128B.128 [R8+0x3400], desc[UR36][R2.64+0x40], !P0 ;  /* 0x0340004002087fae */ /* 0x0001e2000c101d64 */
[----:B------:R-:W-:-:S13]  /*151c0*/  ISETP.LT.OR P0, PT, R0, 0x41, P1 ;  /* 0x000000410000780c */ /* 0x000fda0000f01670 */
[----:B------:R0:W-:Y:S01]  /*151d0*/  LDGSTS.E.BYPASS.LTC128B.128 [R8+0x5400], desc[UR36][R2.64+0x80], !P0 ;  /* 0x0540008002087fae */ /* 0x0001e2000c101d64 */
[----:B------:R-:W-:Y:S05]  /*151e0*/  BRA `(.L_x_11042) ;  /* 0xffffffd400947947 */ /* 0x000fea000383ffff */
.L_x_10979:
[----:B0-----:R0:W1:Y:S02]  /*151f0*/  SYNCS.PHASECHK.TRANS64.TRYWAIT P0, [R0+URZ+0x2d860], R3 ;  /* 0x02d86003000075a7 */ /* 0x001064000800017f */
[----:B-1----:R-:W-:Y:S05]  /*15200*/  @!P0 NANOSLEEP.SYNCS 0x989680 ;  /* 0x009896800000895d */ /* 0x002fea0003900000 */
[----:B------:R-:W1:Y:S02]  /*15210*/  @!P0 SYNCS.PHASECHK.TRANS64 P0, [R0+URZ+0x2d860], R3 ;  /* 0x02d86003000085a7 */ /* 0x000e64000800007f */
[----:B-1----:R-:W-:Y:S05]  /*15220*/  @!P0 BRA `(.L_x_10979) ;  /* 0xfffffffc00f08947 */ /* 0x002fea000383ffff */
[----:B------:R-:W-:Y:S05]  /*15230*/  BRA `(.L_x_11043) ;  /* 0xffffffd800907947 */ /* 0x000fea000383ffff */
.L_x_10980:
        /* <DEDUP_REMOVED lines=8> */
.L_x_11045:
[----:B------:R-:W-:Y:S05]  /*152c0*/  BSYNC B0 ;  /* 0x0000000000007941 */ /* 0x000fea0003800000 */
.L_x_11044:
[----:B------:R-:W0:Y:S01]  /*152d0*/  S2R R2, SR_TID.X ;  /* 0x0000000000027919 */ /* 0x000e220000002100 */
[----:B------:R-:W-:Y:S01]  /*152e0*/  IMAD.MOV.U32 R13, RZ, RZ, R17 ;  /* 0x000000ffff0d7224 */ /* 0x000fe200078e0011 */
[----:B------:R-:W-:Y:S01]  /*152f0*/  LEA R4, R4, UR47, 0x1 ;  /* 0x0000002f04047c11 */ /* 0x000fe2000f8e08ff */
[----:B------:R-:W-:Y:S02]  /*15300*/  IMAD.MOV.U32 R12, RZ, RZ, RZ ;  /* 0x000000ffff0c7224 */ /* 0x000fe400078e00ff */
[----:B------:R-:W-:Y:S02]  /*15310*/  IMAD.MOV.U32 R11, RZ, RZ, 0x1c1f ;  /* 0x00001c1fff0b7424 */ /* 0x000fe400078e00ff */
[----:B------:R-:W-:Y:S02]  /*15320*/  IMAD.MOV.U32 R15, RZ, RZ, -0x1 ;  /* 0xffffffffff0f7424 */ /* 0x000fe400078e00ff */
[----:B------:R-:W-:-:S07]  /*15330*/  IMAD.MOV.U32 R3, RZ, RZ, R14 ;  /* 0x000000ffff037224 */ /* 0x000fce00078e000e */
[----:B0-----:R-:W-:Y:S05]  /*15340*/  WARPSYNC.COLLECTIVE R15, `(.L_x_11046) ;  /* 0x000000000f087348 */ /* 0x001fea0003c00000 */
[----:B------:R1:W2:Y:S02]  /*15350*/  SHFL.IDX P6, R14, R13, R12, R11 ;  /* 0x0000000c0d0e7389 */ /* 0x0002a400000c000b */
[----:B012---:R-:W-:Y:S01]  /*15360*/  ENDCOLLECTIVE ;  /* 0x000000000000791b */ /* 0x007fe20003800000 */
.L_x_11046:
[----:B------:R-:W-:Y:S02]  /*15370*/  ULDC UR4, c[0x0][0x2f4] ;  /* 0x0000bd0000047ab9 */ /* 0x000fe40000000800 */
[----:B------:R-:W-:-:S04]  /*15380*/  ISETP.GE.AND P2, PT, R9, UR4, PT ;  /* 0x0000000409007c0c */ /* 0x000fc8000bf46270 */
[----:B------:R-:W-:Y:S01]  /*15390*/  ISETP.LT.OR P3, PT, R5, 0x1, P2 ;  /* 0x000000010500780c */ /* 0x000fe20001761670 */
[----:B------:R-:W-:Y:S02]  /*153a0*/  IMAD.MOV.U32 R13, RZ, RZ, R18 ;  /* 0x000000ffff0d7224 */ /* 0x000fe400078e0012 */
        /* <DEDUP_REMOVED lines=11> */
.L_x_11047:
        /* <DEDUP_REMOVED lines=17> */
.L_x_11048:
        /* <DEDUP_REMOVED lines=8> */
.L_x_11049:
        /* <DEDUP_REMOVED lines=15> */
.L_x_11050:
[----:B------:R-:W-:Y:S02]  /*156e0*/  IMAD.MOV.U32 R3, RZ, RZ, R7 ;  /* 0x000000ffff037224 */ /* 0x000fe400078e0007 */
[----:B------:R-:W-:Y:S02]  /*156f0*/  IMAD.MOV.U32 R13, RZ, RZ, R18 ;  /* 0x000000ffff0d7224 */ /* 0x000fe400078e0012 */
[----:B------:R-:W-:Y:S02]  /*15700*/  IMAD.MOV.U32 R12, RZ, RZ, 0x3 ;  /* 0x00000003ff0c7424 */ /* 0x000fe400078e00ff */
[----:B------:R-:W-:-:S07]  /*15710*/  IMAD.MOV.U32 R8, RZ, RZ, R14 ;  /* 0x000000ffff087224 */ /* 0x000fce00078e000e */
[----:B------:R-:W-:Y:S05]  /*15720*/  WARPSYNC.COLLECTIVE R15, `(.L_x_11051) ;  /* 0x000000000f087348 */ /* 0x000fea0003c00000 */
[----:B------:R0:W1:Y:S02]  /*15730*/  SHFL.IDX P6, R14, R13, R12, R11 ;  /* 0x0000000c0d0e7389 */ /* 0x00006400000c000b */
[----:B01----:R-:W-:Y:S01]  /*15740*/  ENDCOLLECTIVE ;  /* 0x000000000000791b */ /* 0x003fe20003800000 */
.L_x_11051:
        /* <DEDUP_REMOVED lines=13> */
.L_x_11052:
[----:B------:R-:W-:Y:S05]  /*15820*/  BRA `(.L_x_11053) ;  /* 0xffffffd400d87947 */ /* 0x000fea000383ffff */
.L_x_10983:
[----:B0-----:R0:W1:Y:S02]  /*15830*/  SYNCS.PHASECHK.TRANS64.TRYWAIT P0, [R7+URZ+0x2d820], R6 ;  /* 0x02d82006070075a7 */ /* 0x001064000800017f */
[----:B-1----:R-:W-:Y:S05]  /*15840*/  @!P0 NANOSLEEP.SYNCS 0x989680 ;  /* 0x009896800000895d */ /* 0x002fea0003900000 */
[----:B------:R-:W1:Y:S02]  /*15850*/  @!P0 SYNCS.PHASECHK.TRANS64 P0, [R7+URZ+0x2d820], R6 ;  /* 0x02d82006070085a7 */ /* 0x000e64000800007f */
[----:B-1----:R-:W-:Y:S05]  /*15860*/  @!P0 BRA `(.L_x_10983) ;  /* 0xfffffffc00f08947 */ /* 0x002fea000383ffff */
[----:B------:R-:W-:Y:S05]  /*15870*/  BRA `(.L_x_11054) ;  /* 0xffffffd800547947 */ /* 0x000fea000383ffff */
.L_x_10984:
        /* <DEDUP_REMOVED lines=11> */
.L_x_11056:
[----:B------:R-:W-:Y:S05]  /*15930*/  BSYNC B0 ;  /* 0x0000000000007941 */ /* 0x000fea0003800000 */
.L_x_11055:
[----:B------:R-:W-:Y:S05]  /*15940*/  BRA `(.L_x_11057) ;  /* 0xffffffd800387947 */ /* 0x000fea000383ffff */
.L_x_10985:
[----:B------:R-:W-:Y:S01]  /*15950*/  BSSY B0, `(.L_x_11058) ;  /* 0x0000006000007945 */ /* 0x000fe20003800000 */
[----:B------:R-:W-:-:S07]  /*15960*/  IMAD.MOV.U32 R15, RZ, RZ, -0x1 ;  /* 0xffffffffff0f7424 */ /* 0x000fce00078e00ff */
[----:B01---5:R-:W-:Y:S05]  /*15970*/  WARPSYNC.COLLECTIVE R15, `(.L_x_11059) ;  /* 0x000000000f0c7348 */ /* 0x023fea0003c00000 */
[----:B------:R-:W-:Y:S02]  /*15980*/  ELECT P6, UR62, PT ;  /* 0x00000000003e782f */ /* 0x000fe400038c0000 */
[----:B------:R-:W-:Y:S01]  /*15990*/  MOV R14, UR62 ;  /* 0x0000003e000e7c02 */ /* 0x000fe20008000f00 */
[----:B01---5:R-:W-:Y:S10]  /*159a0*/  ENDCOLLECTIVE ;  /* 0x000000000000791b */ /* 0x023ff40003800000 */
.L_x_11059:
[----:B------:R-:W-:Y:S05]  /*159b0*/  BSYNC B0 ;  /* 0x0000000000007941 */ /* 0x000fea0003800000 */
.L_x_11058:
[----:B------:R-:W-:Y:S05]  /*159c0*/  BRA `(.L_x_11060) ;  /* 0xffffffd8002c7947 */ /* 0x000fea000383ffff */
.L_x_10987:
[----:B-1----:R1:W2:Y:S02]  /*159d0*/  SYNCS.PHASECHK.TRANS64.TRYWAIT P1, [R5+URZ+0x2d840], R4 ;  /* 0x02d84004050075a7 */ /* 0x0022a4000802017f */
[----:B--2---:R-:W-:Y:S05]  /*159e0*/  @!P1 NANOSLEEP.SYNCS 0x989680 ;  /* 0x009896800000995d */ /* 0x004fea0003900000 */
[----:B------:R-:W2:Y:S02]  /*159f0*/  @!P1 SYNCS.PHASECHK.TRANS64 P1, [R5+URZ+0x2d840], R4 ;  /* 0x02d84004050095a7 */ /* 0x000ea4000802007f */
[----:B--2---:R-:W-:Y:S05]  /*15a00*/  @!P1 BRA `(.L_x_10987) ;  /* 0xfffffffc00f09947 */ /* 0x004fea000383ffff */
[----:B------:R-:W-:Y:S05]  /*15a10*/  BRA `(.L_x_11061) ;  /* 0xffffffd800547947 */ /* 0x000fea000383ffff */
.L_x_10989:
[----:B--2---:R2:W3:Y:S02]  /*15a20*/  SYNCS.PHASECHK.TRANS64.TRYWAIT P1, [R3+URZ+0x2d840], R0 ;  /* 0x02d84000030075a7 */ /* 0x0044e4000802017f */
[----:B---3--:R-:W-:Y:S05]  /*15a30*/  @!P1 NANOSLEEP.SYNCS 0x989680 ;  /* 0x009896800000995d */ /* 0x008fea0003900000 */
[----:B------:R-:W3:Y:S02]  /*15a40*/  @!P1 SYNCS.PHASECHK.TRANS64 P1, [R3+URZ+0x2d840], R0 ;  /* 0x02d84000030095a7 */ /* 0x000ee4000802007f */
[----:B---3--:R-:W-:Y:S05]  /*15a50*/  @!P1 BRA `(.L_x_10989) ;  /* 0xfffffffc00f09947 */ /* 0x008fea000383ffff */
[----:B------:R-:W-:Y:S05]  /*15a60*/  BRA `(.L_x_11062) ;  /* 0xffffffd800607947 */ /* 0x000fea000383ffff */
.L_x_10991:
[----:B---3--:R3:W4:Y:S02]  /*15a70*/  SYNCS.PHASECHK.TRANS64.TRYWAIT P1, [R5+URZ+0x2d860], R4 ;  /* 0x02d86004050075a7 */ /* 0x008724000802017f */
[----:B----4-:R-:W-:Y:S05]  /*15a80*/  @!P1 NANOSLEEP.SYNCS 0x989680 ;  /* 0x009896800000995d */ /* 0x010fea0003900000 */
[----:B------:R-:W4:Y:S02]  /*15a90*/  @!P1 SYNCS.PHASECHK.TRANS64 P1, [R5+URZ+0x2d860], R4 ;  /* 0x02d86004050095a7 */ /* 0x000f24000802007f */
[----:B----4-:R-:W-:Y:S05]  /*15aa0*/  @!P1 BRA `(.L_x_10991) ;  /* 0xfffffffc00f09947 */ /* 0x010fea000383ffff */
[----:B------:R-:W-:Y:S05]  /*15ab0*/  BRA `(.L_x_11063) ;  /* 0xffffffd8005c7947 */ /* 0x000fea000383ffff */
.L_x_11064:
        /* <DEDUP_REMOVED lines=12> */
.L_x_15986:


//--------------------- .text._ZN7cutlass13device_kernelIN5flash11enable_sm90INS1_16FlashAttnFwdSm90INS1_25CollectiveMainloopFwdSm90ILi2EN4cute5tupleIJNS5_1CILi1EEES8_S8_EEENS6_IJNS7_ILi192EEENS7_ILi128EEENS7_ILi96EEEEEELi96ENS_10bfloat16_tEfNS_4arch4Sm90ELb0ELb1ELb0ELb1ELb1ELb0ELb0ELb0ELb1ELb1ELb1ELb0EEENS1_21CollectiveEpilogueFwdINS6_IJSA_SC_SB_EEES9_SE_SG_Li384ELb1ELb1ELb1ELb0EEENS1_36VarlenDynamicPersistentTileSchedulerILi192ELi128ELi384ELi128ELb1ELb1ELb1ELb1ELb0ELb1EEEEEEEEEvNT_6ParamsE --------------------------
	.section	.text._ZN7cutlass13device_kernelIN5flash11enable_sm90INS1_16FlashAttnFwdSm90INS1_25CollectiveMainloopFwdSm90ILi2EN4cute5tupleIJNS5_1CILi1EEES8_S8_EEENS6_IJNS7_ILi192EEENS7_ILi128EEENS7_ILi96EEEEEELi96ENS_10bfloat16_tEfNS_4arch4Sm90ELb0ELb1ELb0ELb1ELb1ELb0ELb0ELb0ELb1ELb1ELb1ELb0EEENS1_21CollectiveEpilogueFwdINS6_IJSA_SC_SB_EEES9_SE_SG_Li384ELb1ELb1ELb1ELb0EEENS1_36VarlenDynamicPersistentTileSchedulerILi192ELi128ELi384ELi128ELb1ELb1ELb1ELb1ELb0ELb1EEEEEEEEEvNT_6ParamsE,"ax",@progbits
	.align	128
.text._ZN7cutlass13device_kernelIN5flash11enable_sm90INS1_16FlashAttnFwdSm90INS1_25CollectiveMainloopFwdSm90ILi2EN4cute5tupleIJNS5_1CILi1EEES8_S8_EEENS6_IJNS7_ILi192EEENS7_ILi128EEENS7_ILi96EEEEEELi96ENS_10bfloat16_tEfNS_4arch4Sm90ELb0ELb1ELb0ELb1ELb1ELb0ELb0ELb0ELb1ELb1ELb1ELb0EEENS1_21CollectiveEpilogueFwdINS6_IJSA_SC_SB_EEES9_SE_SG_Li384ELb1ELb1ELb1ELb0EEENS1_36VarlenDynamicPersistentTileSchedulerILi192ELi128ELi384ELi128ELb1ELb1ELb1ELb1ELb0ELb1EEEEEEEEEvNT_6ParamsE:
        .type           _ZN7cutlass13device_kernelIN5flash11enable_sm90INS1_16FlashAttnFwdSm90INS1_25CollectiveMainloopFwdSm90ILi2EN4cute5tupleIJNS5_1CILi1EEES8_S8_EEENS6_IJNS7_ILi192EEENS7_ILi128EEENS7_ILi96EEEEEELi96ENS_10bfloat16_tEfNS_4arch4Sm90ELb0ELb1ELb0ELb1ELb1ELb0ELb0ELb0ELb1ELb1ELb1ELb0EEENS1_21CollectiveEpilogueFwdINS6_IJSA_SC_SB_EEES9_SE_SG_Li384ELb1ELb1ELb1ELb0EEENS1_36VarlenDynamicPersistentTileSchedulerILi192ELi128ELi384ELi128ELb1ELb1ELb1ELb1ELb0ELb1EEEEEEEEEvNT_6ParamsE,@function
        .size           _ZN7cutlass13device_kernelIN5flash11enable_sm90INS1_16FlashAttnFwdSm90INS1_25CollectiveMainloopFwdSm90ILi2EN4cute5tupleIJNS5_1CILi1EEES8_S8_EEENS6_IJNS7_ILi192EEENS7_ILi128EEENS7_ILi96EEEEEELi96ENS_10bfloat16_tEfNS_4arch4Sm90ELb0ELb1ELb0ELb1ELb1ELb0ELb0ELb0ELb1ELb1ELb1ELb0EEENS1_21CollectiveEpilogueFwdINS6_IJSA_SC_SB_EEES9_SE_SG_Li384ELb1ELb1ELb1ELb0EEENS1_36VarlenDynamicPersistentTileSchedulerILi192ELi128ELi384ELi128ELb1ELb1ELb1ELb1ELb0ELb1EEEEEEEEEvNT_6ParamsE,(.L_x_15987 - _ZN7cutlass13device_kernelIN5flash11enable_sm90INS1_16FlashAttnFwdSm90INS1_25CollectiveMainloopFwdSm90ILi2EN4cute5tupleIJNS5_1CILi1EEES8_S8_EEENS6_IJNS7_ILi192EEENS7_ILi128EEENS7_ILi96EEEEEELi96ENS_10bfloat16_tEfNS_4arch4Sm90ELb0ELb1ELb0ELb1ELb1ELb0ELb0ELb0ELb1ELb1ELb1ELb0EEENS1_21CollectiveEpilogueFwdINS6_IJSA_SC_SB_EEES9_SE_SG_Li384ELb1ELb1ELb1ELb0EEENS1_36VarlenDynamicPersistentTileSchedulerILi192ELi128ELi384ELi128ELb1ELb1ELb1ELb1ELb0ELb1EEEEEEEEEvNT_6ParamsE)
        .other          _ZN7cutlass13device_kernelIN5flash11enable_sm90INS1_16FlashAttnFwdSm90INS1_25CollectiveMainloopFwdSm90ILi2EN4cute5tupleIJNS5_1CILi1EEES8_S8_EEENS6_IJNS7_ILi192EEENS7_ILi128EEENS7_ILi96EEEEEELi96ENS_10bfloat16_tEfNS_4arch4Sm90ELb0ELb1ELb0ELb1ELb1ELb0ELb0ELb0ELb1ELb1ELb1ELb0EEENS1_21CollectiveEpilogueFwdINS6_IJSA_SC_SB_EEES9_SE_SG_Li384ELb1ELb1ELb1ELb0EEENS1_36VarlenDynamicPersistentTileSchedulerILi192ELi128ELi384ELi128ELb1ELb1ELb1ELb1ELb0ELb1EEEEEEEEEvNT_6ParamsE,@"STO_CUDA_ENTRY STV_DEFAULT"
_ZN7cutlass13device_kernelIN5flash11enable_sm90INS1_16FlashAttnFwdSm90INS1_25CollectiveMainloopFwdSm90ILi2EN4cute5tupleIJNS5_1CILi1EEES8_S8_EEENS6_IJNS7_ILi192EEENS7_ILi128EEENS7_ILi96EEEEEELi96ENS_10bfloat16_tEfNS_4arch4Sm90ELb0ELb1ELb0ELb1ELb1ELb0ELb0ELb0ELb1ELb1ELb1ELb0EEENS1_21CollectiveEpilogueFwdINS6_IJSA_SC_SB_EEES9_SE_SG_Li384ELb1ELb1ELb1ELb0EEENS1_36VarlenDynamicPersistentTileSchedulerILi192ELi128ELi384ELi128ELb1ELb1ELb1ELb1ELb0ELb1EEEEEEEEEvNT_6ParamsE:
        /* <DEDUP_REMOVED lines=45> */
.L_x_11065:
        /* <DEDUP_REMOVED lines=22> */
.L_x_11066:
        /* <DEDUP_REMOVED lines=18> */
.L_x_11067:
        /* <DEDUP_REMOVED lines=22> */
.L_x_11068:
        /* <DEDUP_REMOVED lines=23> */
.L_x_11069:
        /* <DEDUP_REMOVED lines=8> */
.L_x_11071:
        /* <DEDUP_REMOVED lines=18> */
[----:B------:R-:W-:Y:S01]  /*09c0*/  VIADD R13, R2, 0xffffff80 ;  /* 0xffffff80020d7836 */ /* 0x000fe20000000000 */
[----:B------:R-:W-:Y:S01]  /*09d0*/  R2UR UR6, R9 ;  /* 0x00000000090672ca */ /* 0x000fe200000e0000 */
[----:B------:R-:W-:Y:S01]  /*09e0*/  IMAD.MOV.U32 R19, RZ, RZ, 0x40 ;  /* 0x00000040ff137424 */ /* 0x000fe200078e00ff */
[----:B------:R-:W-:Y:S01]  /*09f0*/  R2UR UR5, R10 ;  /* 0x000000000a0572ca */ /* 0x000fe200000e0000 */
[----:B------:R-:W-:Y:S01]  /*0a00*/  ULOP3.LUT UR52, UR44, 0x1, URZ, 0xfc, !UPT ;  /* 0x000000012c347892 */ /* 0x000fe2000f8efc3f */
[----:B------:R-:W-:Y:S01]  /*0a10*/  SHF.R.S32.HI R0, RZ, 0x1f, R13 ;  /* 0x0000001fff007819 */ /* 0x000fe2000001140d */
[----:B------:R-:W-:Y:S01]  /*0a20*/  UMOV UR51, URZ ;  /* 0x0000003f00337c82 */ /* 0x000fe20008000000 */
[----:B------:R-:W-:Y:S01]  /*0a30*/  R2UR UR7, R11 ;  /* 0x000000000b0772ca */ /* 0x000fe200000e0000 */
[----:B------:R-:W-:Y:S01]  /*0a40*/  UMOV UR50, URZ ;  /* 0x0000003f00327c82 */ /* 0x000fe20008000000 */
[CC--:B------:R-:W-:Y:S01]  /*0a50*/  LEA.HI R3, R0.reuse, R13.reuse, RZ, 0x4 ;  /* 0x0000000d00037211 */ /* 0x0c0fe200078f20ff */
[----:B------:R-:W-:Y:S01]  /*0a60*/  UMOV UR49, URZ ;  /* 0x0000003f00317c82 */ /* 0x000fe20008000000 */
[----:B------:R-:W-:-:S02]  /*0a70*/  LEA.HI R2, R0, R13, RZ, 0x7 ;  /* 0x0000000d00027211 */ /* 0x000fc400078f38ff */
[----:B------:R-:W-:Y:S02]  /*0a80*/  LOP3.LUT R4, R3, 0xfffffff0, RZ, 0xc0, !PT ;  /* 0xfffffff003047812 */ /* 0x000fe400078ec0ff */
[----:B------:R-:W-:Y:S02]  /*0a90*/  SHF.R.S32.HI R6, RZ, 0x4, R3 ;  /* 0x00000004ff067819 */ /* 0x000fe40000011403 */
[----:B------:R-:W-:Y:S01]  /*0aa0*/  LOP3.LUT R153, R2, 0xffffff80, RZ, 0xc0, !PT ;  /* 0xffffff8002997812 */ /* 0x000fe200078ec0ff */
[----:B------:R-:W-:Y:S01]  /*0ab0*/  IMAD.IADD R4, R13, 0x1, -R4 ;  /* 0x000000010d047824 */ /* 0x000fe200078e0a04 */
[----:B------:R-:W-:Y:S02]  /*0ac0*/  LEA.HI R3, R3, R6, RZ, 0x1 ;  /* 0x0000000603037211 */ /* 0x000fe400078f08ff */
[----:B------:R-:W-:Y:S01]  /*0ad0*/  LEA.HI R7, R0, R13, RZ, 0x5 ;  /* 0x0000000d00077211 */ /* 0x000fe200078f28ff */
[----:B------:R-:W-:Y:S01]  /*0ae0*/  IMAD.IADD R153, R13, 0x1, -R153 ;  /* 0x000000010d997824 */ /* 0x000fe200078e0a99 */
[----:B------:R-:W-:-:S02]  /*0af0*/  LOP3.LUT R5, R3, 0x1ffffffe, RZ, 0xc0, !PT ;  /* 0x1ffffffe03057812 */ /* 0x000fc400078ec0ff */
[----:B------:R-:W-:Y:S02]  /*0b00*/  SHF.R.S32.HI R3, RZ, 0x1f, R4 ;  /* 0x0000001fff037819 */ /* 0x000fe40000011404 */
[----:B------:R-:W-:Y:S01]  /*0b10*/  SHF.R.S32.HI R8, RZ, 0x1f, R153 ;  /* 0x0000001fff087819 */ /* 0x000fe20000011499 */
[----:B------:R-:W-:Y:S01]  /*0b20*/  IMAD.IADD R5, R6, 0x1, -R5 ;  /* 0x0000000106057824 */ /* 0x000fe200078e0a05 */
[----:B------:R-:W-:Y:S02]  /*0b30*/  LEA.HI R3, R3, R4, RZ, 0x3 ;  /* 0x0000000403037211 */ /* 0x000fe400078f18ff */
[----:B------:R-:W-:Y:S01]  /*0b40*/  LEA.HI R9, R8, R153, RZ, 0x2 ;  /* 0x0000009908097211 */ /* 0x000fe200078f10ff */
[----:B------:R-:W-:Y:S01]  /*0b50*/  IMAD.SHL.U32 R5, R5, 0x8, RZ ;  /* 0x0000000805057824 */ /* 0x000fe200078e00ff */
[----:B------:R-:W-:Y:S01]  /*0b60*/  SHF.R.S32.HI R7, RZ, 0x5, R7 ;  /* 0x00000005ff077819 */ /* 0x000fe20000011407 */
[----:B------:R-:W-:Y:S01]  /*0b70*/  IMAD.SHL.U32 R6, R3, 0x40, RZ ;  /* 0x0000004003067824 */ /* 0x000fe200078e00ff */
[----:B------:R-:W-:-:S02]  /*0b80*/  SHF.R.S32.HI R10, RZ, 0x2, R9 ;  /* 0x00000002ff0a7819 */ /* 0x000fc40000011409 */
[----:B------:R-:W-:Y:S01]  /*0b90*/  SHF.R.S32.HI R11, RZ, 0x1f, R9 ;  /* 0x0000001fff0b7819 */ /* 0x000fe20000011409 */
[----:B------:R-:W-:Y:S01]  /*0ba0*/  IMAD R12, R7, 0x10, R4 ;  /* 0x00000010070c7824 */ /* 0x000fe200078e0204 */
[----:B------:R-:W-:Y:S02]  /*0bb0*/  LOP3.LUT R3, R3, 0xfffffff8, RZ, 0xc0, !PT ;  /* 0xfffffff803037812 */ /* 0x000fe400078ec0ff */
[----:B------:R-:W-:Y:S02]  /*0bc0*/  SHF.R.S32.HI R14, RZ, 0x7, R2 ;  /* 0x00000007ff0e7819 */ /* 0x000fe40000011402 */
[----:B------:R-:W-:Y:S01]  /*0bd0*/  LEA.HI R11, R11, R10, RZ, 0x3 ;  /* 0x0000000a0b0b7211 */ /* 0x000fe200078f18ff */
[----:B------:R-:W-:Y:S01]  /*0be0*/  IMAD.IADD R3, R4, 0x1, -R3 ;  /* 0x0000000104037824 */ /* 0x000fe200078e0a03 */
[----:B------:R-:W-:Y:S01]  /*0bf0*/  LEA.HI R8, R8, R153, RZ, 0x5 ;  /* 0x0000009908087211 */ /* 0x000fe200078f28ff */
[----:B------:R-:W-:Y:S01]  /*0c00*/  IMAD.HI R4, R14, 0x55555556, RZ ;  /* 0x555555560e047827 */ /* 0x000fe200078e02ff */
[----:B------:R-:W-:-:S02]  /*0c10*/  LOP3.LUT R11, R11, 0xfffffff8, RZ, 0xc0, !PT ;  /* 0xfffffff80b0b7812 */ /* 0x000fc400078ec0ff */
[----:B------:R-:W-:Y:S01]  /*0c20*/  LOP3.LUT R6, R6, 0x7ffffe00, RZ, 0xc0, !PT ;  /* 0x7ffffe0006067812 */ /* 0x000fe200078ec0ff */
[----:B------:R-:W-:Y:S01]  /*0c30*/  IMAD.SHL.U32 R2, R3, 0x40, RZ ;  /* 0x0000004003027824 */ /* 0x000fe200078e00ff */
[----:B------:R-:W-:Y:S01]  /*0c40*/  LEA.HI R4, R4, R4, RZ, 0x1 ;  /* 0x0000000404047211 */ /* 0x000fe200078f08ff */
[----:B------:R-:W-:Y:S01]  /*0c50*/  IMAD.IADD R11, R10, 0x1, -R11 ;  /* 0x000000010a0b7824 */ /* 0x000fe200078e0a0b */
[----:B------:R-:W-:Y:S01]  /*0c60*/  SHF.R.S32.HI R8, RZ, 0x5, R8 ;  /* 0x00000005ff087819 */ /* 0x000fe20000011408 */
[----:B------:R-:W-:Y:S01]  /*0c70*/  IMAD R6, R7, 0x400, R6 ;  /* 0x0000040007067824 */ /* 0x000fe200078e0206 */
[----:B------:R-:W-:Y:S01]  /*0c80*/  LOP3.LUT R2, R2, 0x1c0, RZ, 0xc0, !PT ;  /* 0x000001c002027812 */ /* 0x000fe200078ec0ff */
[--C-:B------:R-:W-:Y:S01]  /*0c90*/  IMAD.U32 R7, R12, 0x20, R5.reuse ;  /* 0x000000200c077824 */ /* 0x100fe200078e0005 */
[----:B------:R-:W-:Y:S01]  /*0ca0*/  LEA.HI R0, R0, R13, RZ, 0x2 ;  /* 0x0000000d00007211 */ /* 0x000fe200078f10ff */
[----:B------:R-:W-:Y:S01]  /*0cb0*/  IMAD R4, R4, -0x3, R14 ;  /* 0xfffffffd04047824 */ /* 0x000fe200078e020e */
[----:B------:R-:W-:Y:S01]  /*0cc0*/  LOP3.LUT R5, R2, 0x8, R5, 0xf8, !PT ;  /* 0x0000000802057812 */ /* 0x000fe200078ef805 */
[----:B------:R-:W-:Y:S01]  /*0cd0*/  IMAD R11, R8, 0x10, R11 ;  /* 0x00000010080b7824 */ /* 0x000fe200078e020b */
[----:B------:R-:W-:Y:S01]  /*0ce0*/  SHF.R.U32.HI R2, RZ, 0x3, R2 ;  /* 0x00000003ff027819 */ /* 0x000fe20000011602 */
[----:B------:R0:W-:Y:S01]  /*0cf0*/  STL [R1+0x14], R7 ;  /* 0x0000140701007387 */ /* 0x0001e20000100800 */
[----:B------:R-:W-:-:S02]  /*0d00*/  LOP3.LUT R151, R0, 0xfffffffc, RZ, 0xc0, !PT ;  /* 0xfffffffc00977812 */ /* 0x000fc400078ec0ff */
[----:B------:R-:W-:Y:S02]  /*0d10*/  LOP3.LUT R5, R5, R2, RZ, 0x3c, !PT ;  /* 0x0000000205057212 */ /* 0x000fe400078e3cff */
[----:B------:R-:W-:Y:S01]  /*0d20*/  R2P PR, R3, 0x6 ;  /* 0x0000000603007804 */ /* 0x000fe20000000000 */
[----:B------:R-:W-:Y:S01]  /*0d30*/  IMAD.IADD R151, R13, 0x1, -R151 ;  /* 0x000000010d977824 */ /* 0x000fe200078e0a97 */
[----:B------:R-:W-:Y:S01]  /*0d40*/  SHF.R.S32.HI R152, RZ, 0x2, R0 ;  /* 0x00000002ff987819 */ /* 0x000fe20000011400 */
[----:B------:R-:W-:Y:S02]  /*0d50*/  IMAD.IADD R5, R6, 0x1, R5 ;  /* 0x0000000106057824 */ /* 0x000fe400078e0205 */
[----:B0-----:R-:W-:Y:S01]  /*0d60*/  IMAD R7, R4, 0x40, R11 ;  /* 0x0000004004077824 */ /* 0x001fe200078e020b */
[----:B------:R-:W-:Y:S01]  /*0d70*/  LOP3.LUT R4, R9, 0x7ffffffc, RZ, 0xc0, !PT ;  /* 0x7ffffffc09047812 */ /* 0x000fe200078ec0ff */
[C---:B------:R-:W-:Y:S01]  /*0d80*/  IMAD.SHL.U32 R138, R151.reuse, 0x8, RZ ;  /* 0x00000008978a7824 */ /* 0x040fe200078e00ff */
[----:B------:R-:W-:-:S02]  /*0d90*/  LEA.HI R2, R151, R151, RZ, 0x1 ;  /* 0x0000009797027211 */ /* 0x000fc400078f08ff */
[----:B------:R0:W-:Y:S01]  /*0da0*/  STL [R1+0x10], R7 ;  /* 0x0000100701007387 */ /* 0x0001e20000100800 */
[----:B------:R-:W-:Y:S01]  /*0db0*/  IMAD.IADD R4, R153, 0x1, -R4 ;  /* 0x0000000199047824 */ /* 0x000fe200078e0a04 */
[----:B------:R-:W-:Y:S01]  /*0dc0*/  LEA R18, R5, UR41, 0x1 ;  /* 0x0000002905127c11 */ /* 0x000fe2000f8e08ff */
[----:B------:R-:W-:Y:S01]  /*0dd0*/  VIADD R139, R138, 0x20 ;  /* 0x000000208a8b7836 */ /* 0x000fe20000000000 */
[----:B------:R-:W-:Y:S01]  /*0de0*/  LOP3.LUT R2, R2, 0x1ffffffe, RZ, 0xc0, !PT ;  /* 0x1ffffffe02027812 */ /* 0x000fe200078ec0ff */
[----:B------:R-:W-:Y:S01]  /*0df0*/  IMAD.SHL.U32 R17, R4, 0x2, RZ ;  /* 0x0000000204117824 */ /* 0x000fe200078e00ff */
[----:B------:R-:W-:Y:S01]  /*0e00*/  SEL R19, R19, 0xffffffc0, !P2 ;  /* 0xffffffc013137807 */ /* 0x000fe20005000000 */
[----:B------:R-:W-:Y:S01]  /*0e10*/  VIADD R22, R18, 0x21800 ;  /* 0x0002180012167836 */ /* 0x000fe20000000000 */
[----:B------:R-:W-:Y:S01]  /*0e20*/  SHF.R.S32.HI R3, RZ, 0x1f, R139 ;  /* 0x0000001fff037819 */ /* 0x000fe2000001148b */
[----:B------:R-:W-:Y:S02]  /*0e30*/  VIADD R141, R138, 0x40 ;  /* 0x000000408a8d7836 */ /* 0x000fe40000000000 */
        /* <DEDUP_REMOVED lines=17> */
[----:B------:R-:W-:Y:S01]  /*0f50*/  VIADD R23, R18, 0x21820 ;  /* 0x0002182012177836 */ /* 0x000fe20000000000 */
[----:B------:R-:W-:Y:S01]  /*0f60*/  SHF.R.S32.HI R155, RZ, 0x1f, R143 ;  /* 0x0000001fff9b7819 */ /* 0x000fe2000001148f */
[----:B------:R-:W-:Y:S01]  /*0f70*/  IMAD.IADD R2, R151, 0x1, -R2 ;  /* 0x0000000197027824 */ /* 0x000fe200078e0a02 */
[----:B------:R-:W-:Y:S01]  /*0f80*/  SHF.R.S32.HI R154, RZ, 0x1f, R142 ;  /* 0x0000001fff9a7819 */ /* 0x000fe2000001148e */
[----:B------:R-:W-:-:S02]  /*0f90*/  @P1 VIADD R23, R22, 0xffffffe0 ;  /* 0xffffffe016171836 */ /* 0x000fc40000000000 */
[----:B------:R-:W-:Y:S02]  /*0fa0*/  IMAD.IADD R22, R22, 0x1, R19 ;  /* 0x0000000116167824 */ /* 0x000fe400078e0213 */
[----:B------:R-:W-:Y:S02]  /*0fb0*/  VIADD R140, R17, 0x10 ;  /* 0x00000010118c7836 */ /* 0x000fe40000000000 */
[----:B------:R-:W-:Y:S02]  /*0fc0*/  IMAD R137, R2, 0x8, R7 ;  /* 0x0000000802897824 */ /* 0x000fe400078e0207 */
[----:B------:R-:W-:Y:S02]  /*0fd0*/  IMAD.IADD R19, R19, 0x1, R23 ;  /* 0x0000000113137824 */ /* 0x000fe400078e0217 */
[----:B0-----:R-:W-:-:S07]  /*0fe0*/  VIADD R136, R23, 0x6000 ;  /* 0x0000600017887836 */ /* 0x001fce0000000000 */
.L_x_11175:
        /* <DEDUP_REMOVED lines=11> */
[----:B01-3--:R-:W-:Y:S02]  /*10a0*/  IMAD.U32 R2, RZ, RZ, UR8 ;  /* 0x00000008ff027e24 */ /* 0x00bfe4000f8e00ff */
[----:B----4-:R-:W-:Y:S01]  /*10b0*/  IMAD.U32 R3, RZ, RZ, UR9 ;  /* 0x00000009ff037e24 */ /* 0x010fe2000f8e00ff */
[----:B------:R-:W-:Y:S02]  /*10c0*/  @UP1 ULDC.64 UR8, c[0x0][0xa18] ;  /* 0x0002860000081ab9 */ /* 0x000fe40000000a00 */
[----:B------:R-:W-:Y:S02]  /*10d0*/  @UP1 UIMAD.WIDE UR8, UR7, 0x4, UR8 ;  /* 0x00000004070818a5 */ /* 0x000fe4000f8e0208 */
[----:B--2---:R-:W2:Y:S04]  /*10e0*/  @P0 LDG.E R2, desc[UR56][R2.64] ;  /* 0x0000003802020981 */ /* 0x004ea8000c1e1900 */
[----:B------:R-:W-:-:S02]  /*10f0*/  IMAD.U32 R4, RZ, RZ, UR8 ;  /* 0x00000008ff047e24 */ /* 0x000fc4000f8e00ff */
        /* <DEDUP_REMOVED lines=30> */
.L_x_11072:
        /* <DEDUP_REMOVED lines=9> */
.L_x_11073:
        /* <DEDUP_REMOVED lines=13> */
.L_x_11074:
[----:B------:R-:W-:Y:S01]  /*1440*/  ULDC UR7, c[0x0][0x448] ;  /* 0x0001120000077ab9 */ /* 0x000fe20000000800 */
[----:B------:R-:W-:Y:S02]  /*1450*/  UIMAD UR39, UR6, 0xc0, URZ ;  /* 0x000000c0062778a4 */ /* 0x000fe4000f8e023f */
        /* <DEDUP_REMOVED lines=26> */
.L_x_11076:
[----:B------:R-:W-:-:S11]  /*1600*/  UISETP.NE.AND UP0, UPT, UR7, 0x1, UPT ;  /* 0x000000010700788c */ /* 0x000fd6000bf05270 */
[----:B------:R-:W-:Y:S02]  /*1610*/  @UP0 ULDC.64 UR10, c[0x0][0x9e8] ;  /* 0x00027a00000a0ab9 */ /* 0x000fe40000000a00 */
[----:B------:R-:W-:-:S04]  /*1620*/  UIMAD.WIDE.U32 UR8, UR4, UR10, URZ ;  /* 0x0000000a040872a5 */ /* 0x000fc8000f8e003f */
[----:B------:R-:W-:-:S12]  /*1630*/  @UP0 USHF.R.U32.HI UR4, URZ, UR11, UR9 ;  /* 0x0000000b3f040299 */ /* 0x000fd80008011609 */
.L_x_11077:
[----:B------:R-:W-:-:S04]  /*1640*/  UIMAD UR4, UR4, UR7, UR7 ;  /* 0x00000007040472a4 */ /* 0x000fc8000f8e0207 */
[----:B------:R-:W-:-:S04]  /*1650*/  UISETP.LT.AND UP0, UPT, UR6, UR4, UPT ;  /* 0x000000040600728c */ /* 0x000fc8000bf01270 */
[----:B------:R-:W-:-:S12]  /*1660*/  USEL UR6, UR6, UR4, UP0 ;  /* 0x0000000406067287 */ /* 0x000fd80008000000 */
.L_x_11075:
        /* <DEDUP_REMOVED lines=33> */
.L_x_11079:
[----:B------:R-:W-:-:S11]  /*1880*/  UISETP.NE.AND UP0, UPT, UR7, 0x1, UPT ;  /* 0x000000010700788c */ /* 0x000fd6000bf05270 */
[----:B------:R-:W-:Y:S02]  /*1890*/  @UP0 ULDC.64 UR12, c[0x0][0x9e8] ;  /* 0x00027a00000c0ab9 */ /* 0x000fe40000000a00 */
[----:B------:R-:W-:-:S04]  /*18a0*/  UIMAD.WIDE.U32 UR8, UR4, UR12, URZ ;  /* 0x0000000c040872a5 */ /* 0x000fc8000f8e003f */
[----:B------:R-:W-:-:S12]  /*18b0*/  @UP0 USHF.R.U32.HI UR4, URZ, UR13, UR9 ;  /* 0x0000000d3f040299 */ /* 0x000fd80008011609 */
.L_x_11080:
[----:B------:R-:W-:-:S04]  /*18c0*/  UIMAD UR4, UR4, UR7, URZ ;  /* 0x00000007040472a4 */ /* 0x000fc8000f8e023f */
[----:B------:R-:W-:-:S04]  /*18d0*/  UISETP.LT.AND UP0, UPT, UR10, UR4, UPT ;  /* 0x000000040a00728c */ /* 0x000fc8000bf01270 */
[----:B------:R-:W-:-:S12]  /*18e0*/  USEL UR10, UR10, UR4, !UP0 ;  /* 0x000000040a0a7287 */ /* 0x000fd8000c000000 */
.L_x_11078:
        /* <DEDUP_REMOVED lines=52> */
.L_x_11081:
[----:B------:R-:W-:Y:S01]  /*1c30*/  UIMAD UR36, UR37, UR4, UR36 ;  /* 0x00000004252472a4 */ /* 0x000fe2000f8e0224 */
[----:B------:R-:W-:Y:S01]  /*1c40*/  IMAD.U32 R88, RZ, RZ, UR6 ;  /* 0x00000006ff587e24 */ /* 0x000fe2000f8e00ff */
[----:B------:R-:W-:Y:S01]  /*1c50*/  PLOP3.LUT P0, PT, PT, PT, PT, 0x80, 0x0 ;  /* 0x000000000000781c */ /* 0x000fe20003f0f070 */
[----:B------:R-:W-:Y:S01]  /*1c60*/  IMAD.U32 R3, RZ, RZ, UR4 ;  /* 0x00000004ff037e24 */ /* 0x000fe2000f8e00ff */
[----:B------:R-:W-:Y:S01]  /*1c70*/  CS2R R134, SRZ ;  /* 0x0000000000867805 */ /* 0x000fe2000001ff00 */
[----:B------:R-:W-:Y:S01]  /*1c80*/  IMAD.MOV.U32 R2, RZ, RZ, RZ ;  /* 0x000000ffff027224 */ /* 0x000fe200078e00ff */
[----:B------:R-:W-:Y:S01]  /*1c90*/  CS2R R132, SRZ ;  /* 0x0000000000847805 */ /* 0x000fe2000001ff00 */
[----:B------:R-:W-:Y:S01]  /*1ca0*/  IMAD.MOV.U32 R0, RZ, RZ, RZ ;  /* 0x000000ffff007224 */ /* 0x000fe200078e00ff */
[----:B------:R-:W-:Y:S02]  /*1cb0*/  VIADDMNMX R88, R3, UR36, R88, PT ;  /* 0x0000002403587c46 */ /* 0x000fe4000b800158 */
[----:B------:R-:W-:-:S02]  /*1cc0*/  CS2R R130, SRZ ;  /* 0x0000000000827805 */ /* 0x000fc4000001ff00 */
[----:B------:R-:W-:Y:S02]  /*1cd0*/  CS2R R128, SRZ ;  /* 0x0000000000807805 */ /* 0x000fe4000001ff00 */
[----:B------:R-:W-:Y:S02]  /*1ce0*/  CS2R R126, SRZ ;  /* 0x00000000007e7805 */ /* 0x000fe4000001ff00 */
[----:B------:R-:W-:Y:S02]  /*1cf0*/  ISETP.GT.AND P1, PT, R88, UR36, PT ;  /* 0x0000002458007c0c */ /* 0x000fe4000bf24270 */
        /* <DEDUP_REMOVED lines=20> */
[----:B------:R-:W0:Y:S02]  /*1e40*/  S2R R4, SR_TID.X ;  /* 0x0000000000047919 */ /* 0x000e240000002100 */
[----:B0-----:R-:W-:-:S05]  /*1e50*/  VIADD R5, R4, 0xffffff80 ;  /* 0xffffff8004057836 */ /* 0x001fca0000000000 */
[----:B------:R-:W-:-:S04]  /*1e60*/  SHF.R.S32.HI R4, RZ, 0x1f, R5 ;  /* 0x0000001fff047819 */ /* 0x000fc80000011405 */
[----:B------:R-:W-:-:S04]  /*1e70*/  LEA.HI R4, R4, R5, RZ, 0x7 ;  /* 0x0000000504047211 */ /* 0x000fc800078f38ff */
[----:B------:R-:W-:-:S05]  /*1e80*/  SHF.R.S32.HI R4, RZ, 0x7, R4 ;  /* 0x00000007ff047819 */ /* 0x000fca0000011404 */
[----:B------:R-:W0:Y:S02]  /*1e90*/  SHFL.IDX PT, R0, R4, RZ, 0x1f ;  /* 0x00001fff04007589 */ /* 0x000e2400000e0000 */
[----:B0-----:R-:W-:-:S13]  /*1ea0*/  R2UR UR46, R0 ;  /* 0x00000000002e72ca */ /* 0x001fda00000e0000 */
[----:B------:R-:W-:-:S04]  /*1eb0*/  UIMAD.WIDE UR4, UR46, 0x55555556, URZ ;  /* 0x555555562e0478a5 */ /* 0x000fc8000f8e023f */
[----:B------:R-:W-:Y:S02]  /*1ec0*/  ULEA.HI UR55, UR5, UR5, URZ, 0x1 ;  /* 0x0000000505377291 */ /* 0x000fe4000f8f083f */
[----:B------:R-:W-:Y:S02]  /*1ed0*/  UIADD3 UR5, UR41, 0x21800, URZ ;  /* 0x0002180029057890 */ /* 0x000fe4000fffe03f */
[----:B------:R-:W-:Y:S02]  /*1ee0*/  UIMAD UR55, UR55, -0x3, UR46 ;  /* 0xfffffffd373778a4 */ /* 0x000fe4000f8e022e */
[----:B------:R-:W-:Y:S02]  /*1ef0*/  ULOP3.LUT UP0, URZ, UR5, 0x3ff, URZ, 0xc0, !UPT ;  /* 0x000003ff053f7892 */ /* 0x000fe4000f80c03f */
[----:B------:R-:W-:Y:S02]  /*1f00*/  ULEA UR4, UR55, UR41, 0xc ;  /* 0x0000002937047291 */ /* 0x000fe4000f8e603f */
[----:B------:R-:W-:-:S02]  /*1f10*/  ULEA UR5, UR55, UR5, 0xd ;  /* 0x0000000537057291 */ /* 0x000fc4000f8e683f */
[----:B------:R-:W-:Y:S01]  /*1f20*/  PLOP3.LUT P0, PT, PT, PT, UP0, 0x80, 0x0 ;  /* 0x000000000000781c */ /* 0x000fe20003f0f008 */
[----:B------:R-:W-:Y:S02]  /*1f30*/  UIADD3 UR4, UR4, 0xc400, URZ ;  /* 0x0000c40004047890 */ /* 0x000fe4000fffe03f */
[----:B------:R-:W-:Y:S02]  /*1f40*/  USHF.R.U32.HI UR5, URZ, 0x4, UR5 ;  /* 0x000000043f057899 */ /* 0x000fe40008011605 */
[----:B------:R-:W-:Y:S02]  /*1f50*/  USHF.R.U32.HI UR4, URZ, 0x4, UR4 ;  /* 0x000000043f047899 */ /* 0x000fe40008011604 */
[----:B------:R-:W-:Y:S02]  /*1f60*/  ULOP3.LUT UR45, UR5, 0x3fff, URZ, 0xc0, !UPT ;  /* 0x00003fff052d7892 */ /* 0x000fe4000f8ec03f */
[----:B------:R-:W-:-:S04]  /*1f70*/  ULOP3.LUT UR59, UR4, 0x3fff, URZ, 0xc0, !UPT ;  /* 0x00003fff043b7892 */ /* 0x000fc8000f8ec03f */
        /* <DEDUP_REMOVED lines=17> */
.L_x_11083:
        /* <DEDUP_REMOVED lines=9> */
.L_x_11270:
[----:B------:R-:W-:Y:S05]  /*2120*/  @!P0 BRA `(.L_x_11085) ;  /* 0x0000000000048947 */ /* 0x000fea0003800000 */
[----:B------:R-:W-:Y:S01]  /*2130*/  BPT.TRAP 0x1 ;  /* 0x000000040000795c */ /* 0x000fe20000300000 */
.L_x_11085:
[----:B0-----:R-:W-:Y:S02]  /*2140*/  IMAD.U32 R3, RZ, RZ, UR49 ;  /* 0x00000031ff037e24 */ /* 0x001fe4000f8e00ff */
[----:B------:R-:W-:-:S03]  /*2150*/  IMAD.U32 R0, RZ, RZ, UR50 ;  /* 0x00000032ff007e24 */ /* 0x000fc6000f8e00ff */
[----:B------:R-:W-:Y:S02]  /*2160*/  LEA R3, R3, UR41, 0x3 ;  /* 0x0000002903037c11 */ /* 0x000fe4000f8e18ff */
[----:B------:R-:W-:-:S04]  /*2170*/  SHF.L.U32 R0, R0, 0x1f, RZ ;  /* 0x0000001f00007819 */ /* 0x000fc800000006ff */
[----:B------:R0:W1:Y:S01]  /*2180*/  SYNCS.PHASECHK.TRANS64.TRYWAIT P1, [R3+URZ+0x2d830], R0 ;  /* 0x02d83000030075a7 */ /* 0x000062000802017f */
[----:B------:R-:W-:Y:S05]  /*2190*/  @!P0 BRA `(.L_x_11086) ;  /* 0x0000000000048947 */ /* 0x000fea0003800000 */
[----:B------:R-:W-:Y:S01]  /*21a0*/  BPT.TRAP 0x1 ;  /* 0x000000040000795c */ /* 0x000fe20000300000 */
.L_x_11086:
[----:B-1----:R-:W-:Y:S05]  /*21b0*/  @P1 BRA `(.L_x_11087) ;  /* 0x0000000000081947 */ /* 0x002fea0003800000 */
[----:B------:R-:W1:Y:S02]  /*21c0*/  SYNCS.PHASECHK.TRANS64.TRYWAIT P1, [R3+URZ+0x2d830], R0 ;  /* 0x02d83000030075a7 */ /* 0x000e64000802017f */
[----:B-1----:R-:W-:Y:S05]  /*21d0*/  @!P1 BRA `(.L_x_11088) ;  /* 0x0000015400dc9947 */ /* 0x002fea0003800000 */
.L_x_11087:
[----:B------:R-:W-:Y:S05]  /*21e0*/  WARPSYNC.ALL ;  /* 0x0000000000007948 */ /* 0x000fea0003800000 */
[----:B------:R-:W-:Y:S01]  /*21f0*/  UIADD3 UR4, UR41, 0x15400, URZ ;  /* 0x0001540029047890 */ /* 0x000fe2000fffe03f */
[----:B------:R-:W-:Y:S01]  /*2200*/  WARPGROUP.ARRIVE ;  /* 0x00000000000079c5 */ /* 0x000fe20000000000 */
[----:B------:R-:W-:Y:S01]  /*2210*/  UMOV UR5, 0x80000020 ;  /* 0x8000002000057882 */ /* 0x000fe20000000000 */
[----:B------:R-:W-:Y:S01]  /*2220*/  UMOV UR7, 0x80000020 ;  /* 0x8000002000077882 */ /* 0x000fe20000000000 */
[----:B------:R-:W-:Y:S01]  /*2230*/  USHF.R.U32.HI UR4, URZ, 0x4, UR4 ;  /* 0x000000043f047899 */ /* 0x000fe20008011604 */
[----:B------:R-:W-:Y:S01]  /*2240*/  UMOV UR9, 0x80000020 ;  /* 0x8000002000097882 */ /* 0x000fe20000000000 */
[----:B------:R-:W-:-:S02]  /*2250*/  UMOV UR11, 0x80000020 ;  /* 0x80000020000b7882 */ /* 0x000fc40000000000 */
[----:B------:R-:W-:Y:S01]  /*2260*/  ULOP3.LUT UR4, UR4, 0x3fff, URZ, 0xc0, !UPT ;  /* 0x00003fff04047892 */ /* 0x000fe2000f8ec03f */
[----:B------:R-:W-:Y:S01]  /*2270*/  UMOV UR13, 0x80000020 ;  /* 0x80000020000d7882 */ /* 0x000fe20000000000 */
[----:B------:R-:W-:Y:S02]  /*2280*/  UMOV UR15, 0x80000020 ;  /* 0x80000020000f7882 */ /* 0x000fe40000000000 */
[----:B------:R-:W-:Y:S02]  /*2290*/  ULOP3.LUT UR32, UR4, 0x10000, URZ, 0xfc, !UPT ;  /* 0x0001000004207892 */ /* 0x000fe4000f8efc3f */
[----:B------:R-:W-:Y:S02]  /*22a0*/  ULOP3.LUT UR4, UR59, 0x10000, URZ, 0xfc, !UPT ;  /* 0x000100003b047892 */ /* 0x000fe4000f8efc3f */
[----:B------:R-:W-:Y:S02]  /*22b0*/  UIMAD UR6, UR49, 0x600, UR32 ;  /* 0x00000600310678a4 */ /* 0x000fe4000f8e0220 */
[----:B------:R-:W-:-:S02]  /*22c0*/  UIADD3 UR8, UR4, 0x2, URZ ;  /* 0x0000000204087890 */ /* 0x000fc4000fffe03f */
[----:B------:R-:W-:Y:S02]  /*22d0*/  UIADD3 UR10, UR6, 0x2, URZ ;  /* 0x00000002060a7890 */ /* 0x000fe4000fffe03f */
[----:B------:R-:W-:Y:S02]  /*22e0*/  UIADD3 UR12, UR4, 0x300, URZ ;  /* 0x00000300040c7890 */ /* 0x000fe4000fffe03f */
[----:B------:R-:W-:Y:S02]  /*22f0*/  UIADD3 UR14, UR6, 0x200, URZ ;  /* 0x00000200060e7890 */ /* 0x000fe4000fffe03f */
[----:B------:R-:W-:Y:S01]  /*2300*/  HGMMA.64x128x16.F32.BF16 R24, gdesc[UR4], RZ, !UPT, gsb0 ;  /* 0x01e00000041879f0 */ /* 0x000fe2000c0018ff */
        /* <DEDUP_REMOVED lines=30> */
.L_x_11089:
[----:B------:R-:W-:Y:S01]  /*24f0*/  UISETP.NE.AND UP1, UPT, UR54, URZ, UPT ;  /* 0x0000003f3600728c */ /* 0x000fe2000bf25270 */
[----:B------:R-:W-:Y:S01]  /*2500*/  VIADD R5, R137, UR39 ;  /* 0x0000002789057c36 */ /* 0x000fe20008000000 */
[----:B------:R-:W-:Y:S01]  /*2510*/  R2UR UR6, R3 ;  /* 0x00000000030672ca */ /* 0x000fe200000e0000 */
[----:B01----:R-:W-:Y:S01]  /*2520*/  IMAD.MOV.U32 R3, RZ, RZ, -0x80 ;  /* 0xffffff80ff037424 */ /* 0x003fe200078e00ff */
[----:B------:R-:W-:Y:S01]  /*2530*/  UISETP.NE.AND UP0, UPT, UR53, URZ, UPT ;  /* 0x0000003f3500728c */ /* 0x000fe2000bf05270 */
[----:B------:R-:W-:Y:S01]  /*2540*/  LEA R4, R88, 0xffffff80, 0x7 ;  /* 0xffffff8058047811 */ /* 0x000fe200078e38ff */
[----:B------:R-:W-:Y:S01]  /*2550*/  ULDC UR35, c[0x0][0x9dc] ;  /* 0x0002770000237ab9 */ /* 0x000fe20000000800 */
[----:B------:R-:W-:Y:S01]  /*2560*/  PLOP3.LUT P1, PT, PT, PT, UP1, 0x80, 0x0 ;  /* 0x000000000000781c */ /* 0x000fe20003f2f018 */
[----:B------:R-:W-:Y:S01]  /*2570*/  ULDC UR14, c[0x0][0x9e0] ;  /* 0x00027800000e7ab9 */ /* 0x000fe20000000800 */
[----:B------:R-:W-:Y:S02]  /*2580*/  PLOP3.LUT P2, PT, PT, PT, UP1, 0x80, 0x0 ;  /* 0x000000000000781c */ /* 0x000fe40003f4f018 */
[----:B------:R-:W-:-:S04]  /*2590*/  @UP1 ULDC UR7, c[0x0][0x44c] ;  /* 0x0001130000071ab9 */ /* 0x000fc80000000800 */
[----:B------:R-:W-:-:S04]  /*25a0*/  UIADD3 UR6, UR6, 0x2d840, URZ ;  /* 0x0002d84006067890 */ /* 0x000fc8000fffe03f */
[----:B------:R-:W-:Y:S01]  /*25b0*/  UPRMT UR6, UR42, 0x654, UR6 ;  /* 0x000006542a067896 */ /* 0x000fe20008000006 */
[----:B------:R-:W-:Y:S01]  /*25c0*/  @P1 IMAD.HI.U32 R0, R5, UR7, RZ ;  /* 0x0000000705001c27 */ /* 0x000fe2000f8e00ff */
[----:B------:R-:W-:Y:S01]  /*25d0*/  @UP1 ULDC UR7, c[0x0][0x450] ;  /* 0x0001140000071ab9 */ /* 0x000fe20000000800 */
[----:B------:R-:W-:-:S03]  /*25e0*/  PLOP3.LUT P1, PT, PT, PT, UP0, 0x40, 0x0 ;  /* 0x000000000000781c */ /* 0x000fc60003f2e808 */
[----:B------:R-:W-:Y:S01]  /*25f0*/  @P2 SHF.R.U32.HI R5, RZ, UR7, R0 ;  /* 0x00000007ff052c19 */ /* 0x000fe20008011600 */
[----:B------:R-:W-:Y:S02]  /*2600*/  IMAD R0, R88, R3, 0x80 ;  /* 0x0000008058007424 */ /* 0x000fe400078e0203 */
[----:B------:R-:W-:Y:S01]  /*2610*/  IMAD.U32 R3, RZ, RZ, UR48 ;  /* 0x00000030ff037e24 */ /* 0x000fe2000f8e00ff */
[----:B------:R-:W-:Y:S01]  /*2620*/  SYNCS.ARRIVE.TRANS64.RED.A1T0 RZ, [UR6], RZ ;  /* 0x000000ffffff79a7 */ /* 0x000fe20008100406 */
[----:B------:R-:W0:Y:S01]  /*2630*/  SHFL.IDX PT, R11, R5, RZ, 0x1c1f ;  /* 0x001c1fff050b7589 */ /* 0x000e2200000e0000 */
[C-C-:B------:R-:W-:Y:S01]  /*2640*/  IADD3 R2, -R17.reuse, 0x1, R0.reuse ;  /* 0x0000000111027810 */ /* 0x140fe20007ffe100 */
[----:B------:R-:W-:Y:S01]  /*2650*/  ULOP3.LUT UR6, URZ, UR35, URZ, 0x33, !UPT ;  /* 0x000000233f067292 */ /* 0x000fe2000f8e333f */
[----:B------:R-:W-:Y:S02]  /*2660*/  IADD3 R6, -R17, UR38, R0 ;  /* 0x0000002611067c10 */ /* 0x000fe4000fffe100 */
        /* <DEDUP_REMOVED lines=20> */
.L_x_11092:
[----:B------:R-:W-:Y:S02]  /*27b0*/  ULDC UR6, c[0x0][0x9e4] ;  /* 0x0002790000067ab9 */ /* 0x000fe40000000800 */
[----:B------:R-:W-:-:S05]  /*27c0*/  IMAD.U32 R12, RZ, RZ, UR6 ;  /* 0x00000006ff0c7e24 */ /* 0x000fca000f8e00ff */
[----:B------:R-:W-:-:S13]  /*27d0*/  ISETP.NE.AND P1, PT, R12, 0x1, PT ;  /* 0x000000010c00780c */ /* 0x000fda0003f25270 */
[----:B------:R-:W0:Y:S02]  /*27e0*/  @P1 LDC.64 R2, c[0x0][0x9e8] ;  /* 0x00027a00ff021b82 */ /* 0x000e240000000a00 */
[----:B0-----:R-:W-:-:S05]  /*27f0*/  @P1 IMAD.HI.U32 R2, R11, R2, RZ ;  /* 0x000000020b021227 */ /* 0x001fca00078e00ff */
[----:B------:R-:W-:-:S07]  /*2800*/  @P1 SHF.R.U32.HI R11, RZ, R3, R2 ;  /* 0x00000003ff0b1219 */ /* 0x000fce0000011602 */
.L_x_11093:
[----:B------:R-:W-:Y:S05]  /*2810*/  BSYNC B0 ;  /* 0x0000000000007941 */ /* 0x000fea0003800000 */
.L_x_11091:
[----:B------:R-:W-:-:S04]  /*2820*/  IMAD R2, R11, R12, -R4 ;  /* 0x0000000c0b027224 */ /* 0x000fc800078e0a04 */
[----:B------:R-:W-:-:S05]  /*2830*/  IMAD.IADD R2, R2, 0x1, -R17 ;  /* 0x0000000102027824 */ /* 0x000fca00078e0a11 */
[----:B------:R-:W-:Y:S02]  /*2840*/  VIADDMNMX R9, R2, R12, R9, PT ;  /* 0x0000000c02097246 */ /* 0x000fe40003800109 */
[----:B------:R-:W-:-:S07]  /*2850*/  VIMNMX R10, R10, R2, !PT ;  /* 0x000000020a0a7248 */ /* 0x000fce0007fe0100 */
.L_x_11090:
[C---:B------:R-:W-:Y:S01]  /*2860*/  ISETP.GE.AND P6, PT, R0.reuse, 0xa, PT ;  /* 0x0000000a0000780c */ /* 0x040fe20003fc6270 */
[----:B------:R-:W0:Y:S01]  /*2870*/  SHFL.IDX PT, R5, R5, 0x1, 0x1c1f ;  /* 0x003c1f0005057f89 */ /* 0x000e2200000e0000 */
[C---:B------:R-:W-:Y:S01]  /*2880*/  ISETP.GE.AND P1, PT, R0.reuse, 0x2, PT ;  /* 0x000000020000780c */ /* 0x040fe20003f26270 */
[----:B------:R-:W-:Y:S01]  /*2890*/  UISETP.NE.AND UP0, UPT, UR53, URZ, UPT ;  /* 0x0000003f3500728c */ /* 0x000fe2000bf05270 */
        /* <DEDUP_REMOVED lines=176> */
[----:B0-----:R-:W-:Y:S01]  /*33a0*/  VIADDMNMX R0, R5, R7, R6, PT ;  /* 0x0000000705007246 */ /* 0x001fe20003800106 */
[----:B------:R-:W-:-:S10]  /*33b0*/  IMAD.IADD R7, R8, 0x1, R5 ;  /* 0x0000000108077824 */ /* 0x000fd400078e0205 */
[----:B------:R-:W-:Y:S02]  /*33c0*/  @P6 LOP3.LUT R16, R16, 0x1, RZ, 0xfc, !PT ;  /* 0x0000000110106812 */ /* 0x000fe400078efcff */
        /* <DEDUP_REMOVED lines=19> */
.L_x_11096:
[----:B------:R-:W-:Y:S02]  /*3500*/  ULDC UR6, c[0x0][0x9e4] ;  /* 0x0002790000067ab9 */ /* 0x000fe40000000800 */
[----:B------:R-:W-:-:S05]  /*3510*/  IMAD.U32 R9, RZ, RZ, UR6 ;  /* 0x00000006ff097e24 */ /* 0x000fca000f8e00ff */
[----:B------:R-:W-:-:S13]  /*3520*/  ISETP.NE.AND P6, PT, R9, 0x1, PT ;  /* 0x000000010900780c */ /* 0x000fda0003fc5270 */
[----:B------:R-:W0:Y:S02]  /*3530*/  @P6 LDC.64 R2, c[0x0][0x9e8] ;  /* 0x00027a00ff026b82 */ /* 0x000e240000000a00 */
[----:B0-----:R-:W-:-:S05]  /*3540*/  @P6 IMAD.HI.U32 R2, R5, R2, RZ ;  /* 0x0000000205026227 */ /* 0x001fca00078e00ff */
[----:B------:R-:W-:-:S07]  /*3550*/  @P6 SHF.R.U32.HI R5, RZ, R3, R2 ;  /* 0x00000003ff056219 */ /* 0x000fce0000011602 */
.L_x_11097:
[----:B------:R-:W-:Y:S05]  /*3560*/  BSYNC B0 ;  /* 0x0000000000007941 */ /* 0x000fea0003800000 */
.L_x_11095:
[----:B------:R-:W-:-:S04]  /*3570*/  IMAD R4, R5, R9, -R4 ;  /* 0x0000000905047224 */ /* 0x000fc800078e0a04 */
[----:B------:R-:W-:-:S05]  /*3580*/  IMAD.IADD R4, R4, 0x1, -R17 ;  /* 0x0000000104047824 */ /* 0x000fca00078e0a11 */
[----:B------:R-:W-:Y:S02]  /*3590*/  VIADDMNMX R0, R4, R9, R0, PT ;  /* 0x0000000904007246 */ /* 0x000fe40003800100 */
[----:B------:R-:W-:-:S07]  /*35a0*/  VIMNMX R7, R7, R4, !PT ;  /* 0x0000000407077248 */ /* 0x000fce0007fe0100 */
.L_x_11094:
[----:B------:R-:W-:Y:S01]  /*35b0*/  ISETP.GT.AND P1, PT, R7, 0x1, !P1 ;  /* 0x000000010700780c */ /* 0x000fe20004f24270 */
[----:B------:R-:W-:Y:S01]  /*35c0*/  ULDC UR33, c[0x0][0x988] ;  /* 0x0002620000217ab9 */ /* 0x000fe20000000800 */
[----:B------:R-:W-:Y:S01]  /*35d0*/  LOP3.LUT P6, RZ, R16, 0x4, RZ, 0xc0, !PT ;  /* 0x0000000410ff7812 */ /* 0x000fe200078cc0ff */
        /* <DEDUP_REMOVED lines=14> */
[----:B------:R-:W-:Y:S01]  /*36c0*/  LOP3.LUT P1, RZ, R16, 0x8, RZ, 0xc0, !PT ;  /* 0x0000000810ff7812 */ /* 0x000fe2000782c0ff */
        /* <DEDUP_REMOVED lines=9> */
[----:B------:R-:W-:-:S02]  /*3760*/  LOP3.LUT P1, RZ, R16, 0x10, RZ, 0xc0, !PT ;  /* 0x0000001010ff7812 */ /* 0x000fc4000782c0ff */
[----:B------:R-:W-:Y:S02]  /*3770*/  FMNMX.FTZ R2, R36, R3, !PT ;  /* 0x0000000324027209 */ /* 0x000fe40007810000 */
[----:B------:R-:W-:Y:S02]  /*3780*/  ISETP.GT.AND P1, PT, R7, 0x11, !P1 ;  /* 0x000000110700780c */ /* 0x000fe40004f24270 */
[C---:B------:R-:W-:Y:S02]  /*3790*/  ISETP.LT.OR P2, PT, R0.reuse, 0x9, P2 ;  /* 0x000000090000780c */ /* 0x040fe40001741670 */
[----:B------:R-:W-:Y:S02]  /*37a0*/  ISETP.LT.OR P1, PT, R0, 0x12, P1 ;  /* 0x000000120000780c */ /* 0x000fe40000f21670 */
[----:B------:R-:W-:Y:S02]  /*37b0*/  FMNMX.FTZ R3, R37, R2, !PT ;  /* 0x0000000225037209 */ /* 0x000fe40007810000 */
[----:B------:R-:W-:-:S02]  /*37c0*/  FSEL R35, R35, -INF , !P1 ;  /* 0xff80000023237808 */ /* 0x000fc40004800000 */
[----:B------:R-:W-:Y:S02]  /*37d0*/  LOP3.LUT P1, RZ, R16, 0x2000000, RZ, 0xc0, !PT ;  /* 0x0200000010ff7812 */ /* 0x000fe4000782c0ff */
[----:B------:R-:W-:Y:S02]  /*37e0*/  FSEL R30, R30, -INF , !P2 ;  /* 0xff8000001e1e7808 */ /* 0x000fe40005000000 */
[----:B------:R-:W-:Y:S02]  /*37f0*/  ISETP.GT.AND P1, PT, R7, 0x18, !P1 ;  /* 0x000000180700780c */ /* 0x000fe40004f24270 */
[----:B------:R-:W-:Y:S02]  /*3800*/  LOP3.LUT P2, RZ, R16, 0x40000, RZ, 0xc0, !PT ;  /* 0x0004000010ff7812 */ /* 0x000fe4000784c0ff */
[----:B------:R-:W-:Y:S02]  /*3810*/  ISETP.LT.OR P1, PT, R0, 0x19, P1 ;  /* 0x000000190000780c */ /* 0x000fe40000f21670 */
[----:B------:R-:W-:-:S02]  /*3820*/  FMNMX.FTZ R2, R40, R3, !PT ;  /* 0x0000000328027209 */ /* 0x000fc40007810000 */
[----:B------:R-:W-:Y:S02]  /*3830*/  FSEL R38, R38, -INF , !P1 ;  /* 0xff80000026267808 */ /* 0x000fe40004800000 */
[C---:B------:R-:W-:Y:S02]  /*3840*/  LOP3.LUT P1, RZ, R16.reuse, 0x1000000, RZ, 0xc0, !PT ;  /* 0x0100000010ff7812 */ /* 0x040fe4000782c0ff */
[----:B------:R-:W-:Y:S02]  /*3850*/  FMNMX.FTZ R3, R41, R2, !PT ;  /* 0x0000000229037209 */ /* 0x000fe40007810000 */
[----:B------:R-:W-:Y:S02]  /*3860*/  ISETP.GT.AND P1, PT, R7, 0x19, !P1 ;  /* 0x000000190700780c */ /* 0x000fe40004f24270 */
[----:B------:R-:W-:Y:S02]  /*3870*/  LOP3.LUT P6, RZ, R16, 0x20000, RZ, 0xc0, !PT ;  /* 0x0002000010ff7812 */ /* 0x000fe400078cc0ff */
        /* <DEDUP_REMOVED lines=22> */
[----:B------:R-:W-:Y:S02]  /*39e0*/  FMNMX.FTZ R3, R61, R2, !PT ;  /* 0x000000023d037209 */ /* 0x000fe40007810000 */
[----:B------:R-:W-:Y:S02]  /*39f0*/  FSEL R46, R46, -INF , !P1 ;  /* 0xff8000002e2e7808 */ /* 0x000fe40004800000 */
[----:B------:R-:W-:-:S02]  /*3a00*/  LOP3.LUT P1, RZ, R16, 0x100000, RZ, 0xc0, !PT ;  /* 0x0010000010ff7812 */ /* 0x000fc4000782c0ff */
[----:B------:R-:W-:Y:S02]  /*3a10*/  FMNMX.FTZ R2, R64, R3, !PT ;  /* 0x0000000340027209 */ /* 0x000fe40007810000 */
        /* <DEDUP_REMOVED lines=27> */
[----:B------:R-:W-:Y:S01]  /*3bd0*/  LOP3.LUT P2, RZ, R16, 0x80, RZ, 0xc0, !PT ;  /* 0x0000008010ff7812 */ /* 0x000fe2000784c0ff */
[----:B------:R-:W0:Y:S01]  /*3be0*/  SHFL.BFLY PT, R3, R2, 0x2, 0x1f ;  /* 0x0c401f0002037f89 */ /* 0x000e2200000e0000 */
[----:B------:R-:W-:-:S02]  /*3bf0*/  FSEL R55, R55, -INF , !P1 ;  /* 0xff80000037377808 */ /* 0x000fc40004800000 */
[C---:B------:R-:W-:Y:S02]  /*3c00*/  LOP3.LUT P1, RZ, R16.reuse, 0x8000, RZ, 0xc0, !PT ;  /* 0x0000800010ff7812 */ /* 0x040fe4000782c0ff */
[----:B------:R-:W-:Y:S02]  /*3c10*/  LOP3.LUT P6, RZ, R16, 0x40, RZ, 0xc0, !PT ;  /* 0x0000004010ff7812 */ /* 0x000fe400078cc0ff */
[C---:B------:R-:W-:Y:S02]  /*3c20*/  ISETP.GT.AND P1, PT, R7.reuse, 0x40, !P1 ;  /* 0x000000400700780c */ /* 0x040fe40004f24270 */
[C---:B------:R-:W-:Y:S02]  /*3c30*/  ISETP.GT.AND P3, PT, R7.reuse, 0x70, !P3 ;  /* 0x000000700700780c */ /* 0x040fe40005f64270 */
[----:B------:R-:W-:Y:S02]  /*3c40*/  ISETP.LT.OR P1, PT, R0, 0x41, P1 ;  /* 0x000000410000780c */ /* 0x000fe40000f21670 */
[----:B------:R-:W-:-:S02]  /*3c50*/  ISETP.GT.AND P4, PT, R7, 0x71, !P4 ;  /* 0x000000710700780c */ /* 0x000fc40006784270 */
[----:B------:R-:W-:Y:S02]  /*3c60*/  FSEL R58, R58, -INF , !P1 ;  /* 0xff8000003a3a7808 */ /* 0x000fe40004800000 */
[----:B------:R-:W-:Y:S02]  /*3c70*/  LOP3.LUT P1, RZ, R16, 0x4000, RZ, 0xc0, !PT ;  /* 0x0000400010ff7812 */ /* 0x000fe4000782c0ff */
[C---:B------:R-:W-:Y:S02]  /*3c80*/  ISETP.GT.AND P5, PT, R7.reuse, 0x78, !P5 ;  /* 0x000000780700780c */ /* 0x040fe40006fa4270 */
[----:B------:R-:W-:Y:S02]  /*3c90*/  ISETP.GT.AND P1, PT, R7, 0x41, !P1 ;  /* 0x000000410700780c */ /* 0x000fe40004f24270 */
[C---:B------:R-:W-:Y:S02]  /*3ca0*/  ISETP.LT.OR P3, PT, R0.reuse, 0x71, P3 ;  /* 0x000000710000780c */ /* 0x040fe40001f61670 */
[----:B------:R-:W-:-:S02]  /*3cb0*/  ISETP.LT.OR P1, PT, R0, 0x42, P1 ;  /* 0x000000420000780c */ /* 0x000fc40000f21670 */
[----:B0-----:R-:W-:Y:S02]  /*3cc0*/  FMNMX.FTZ R4, R2, R3, !PT ;  /* 0x0000000302047209 */ /* 0x001fe40007810000 */
[----:B------:R-:W-:Y:S02]  /*3cd0*/  FSEL R59, R59, -INF , !P1 ;  /* 0xff8000003b3b7808 */ /* 0x000fe40004800000 */
[----:B------:R-:W-:Y:S01]  /*3ce0*/  LOP3.LUT P1, RZ, R16, 0x2000, RZ, 0xc0, !PT ;  /* 0x0000200010ff7812 */ /* 0x000fe2000782c0ff */
[----:B------:R-:W0:Y:S01]  /*3cf0*/  SHFL.BFLY PT, R3, R4, 0x1, 0x1f ;  /* 0x0c201f0004037f89 */ /* 0x000e2200000e0000 */
[----:B------:R-:W-:Y:S02]  /*3d00*/  ISETP.LT.OR P4, PT, R0, 0x72, P4 ;  /* 0x000000720000780c */ /* 0x000fe40002781670 */
[----:B------:R-:W-:Y:S02]  /*3d10*/  ISETP.GT.AND P1, PT, R7, 0x48, !P1 ;  /* 0x000000480700780c */ /* 0x000fe40004f24270 */
[----:B------:R-:W-:-:S02]  /*3d20*/  FSEL R82, R82, -INF , !P3 ;  /* 0xff80000052527808 */ /* 0x000fc40005800000 */
[C---:B------:R-:W-:Y:S02]  /*3d30*/  ISETP.LT.OR P1, PT, R0.reuse, 0x49, P1 ;  /* 0x000000490000780c */ /* 0x040fe40000f21670 */
[----:B------:R-:W-:Y:S02]  /*3d40*/  ISETP.LT.OR P5, PT, R0, 0x79, P5 ;  /* 0x000000790000780c */ /* 0x000fe40002fa1670 */
[----:B------:R-:W-:Y:S02]  /*3d50*/  FSEL R62, R62, -INF , !P1 ;  /* 0xff8000003e3e7808 */ /* 0x000fe40004800000 */
[----:B------:R-:W-:Y:S02]  /*3d60*/  LOP3.LUT P1, RZ, R16, 0x1000, RZ, 0xc0, !PT ;  /* 0x0000100010ff7812 */ /* 0x000fe4000782c0ff */
[----:B------:R-:W-:Y:S02]  /*3d70*/  FSEL R83, R83, -INF , !P4 ;  /* 0xff80000053537808 */ /* 0x000fe40006000000 */
[----:B------:R-:W-:-:S02]  /*3d80*/  ISETP.GT.AND P1, PT, R7, 0x49, !P1 ;  /* 0x000000490700780c */ /* 0x000fc40004f24270 */
[----:B------:R-:W-:Y:S02]  /*3d90*/  FSEL R86, R86, -INF , !P5 ;  /* 0xff80000056567808 */ /* 0x000fe40006800000 */
[----:B------:R-:W-:Y:S02]  /*3da0*/  ISETP.LT.OR P1, PT, R0, 0x4a, P1 ;  /* 0x0000004a0000780c */ /* 0x000fe40000f21670 */
[----:B0-----:R-:W-:Y:S02]  /*3db0*/  FMNMX.FTZ R3, R4, R3, !PT ;  /* 0x0000000304037209 */ /* 0x001fe40007810000 */
[----:B------:R-:W-:Y:S02]  /*3dc0*/  FSEL R63, R63, -INF , !P1 ;  /* 0xff8000003f3f7808 */ /* 0x000fe40004800000 */
[----:B------:R-:W-:Y:S01]  /*3dd0*/  LOP3.LUT P1, RZ, R16, 0x800, RZ, 0xc0, !PT ;  /* 0x0000080010ff7812 */ /* 0x000fe2000782c0ff */
[----:B------:R-:W-:-:S03]  /*3de0*/  FMUL.FTZ R89, R3, UR33 ;  /* 0x0000002103597c20 */ /* 0x000fc60008410000 */
[----:B------:R-:W-:-:S04]  /*3df0*/  ISETP.GT.AND P1, PT, R7, 0x50, !P1 ;  /* 0x000000500700780c */ /* 0x000fc80004f24270 */
[----:B------:R-:W-:-:S04]  /*3e00*/  ISETP.LT.OR P1, PT, R0, 0x51, P1 ;  /* 0x000000510000780c */ /* 0x000fc80000f21670 */
[----:B------:R-:W-:Y:S02]  /*3e10*/  FSEL R66, R66, -INF , !P1 ;  /* 0xff80000042427808 */ /* 0x000fe40004800000 */
[----:B------:R-:W-:-:S04]  /*3e20*/  LOP3.LUT P1, RZ, R16, 0x400, RZ, 0xc0, !PT ;  /* 0x0000040010ff7812 */ /* 0x000fc8000782c0ff */
        /* <DEDUP_REMOVED lines=11> */
[C---:B------:R-:W-:Y:S02]  /*3ee0*/  ISETP.GT.AND P1, PT, R7.reuse, 0x60, !P2 ;  /* 0x000000600700780c */ /* 0x040fe40005724270 */
[----:B------:R-:W-:Y:S02]  /*3ef0*/  LOP3.LUT P2, RZ, R16, 0x20, RZ, 0xc0, !PT ;  /* 0x0000002010ff7812 */ /* 0x000fe4000784c0ff */
[----:B------:R-:W-:Y:S02]  /*3f00*/  ISETP.LT.OR P1, PT, R0, 0x61, P1 ;  /* 0x000000610000780c */ /* 0x000fe40000f21670 */
[----:B------:R-:W-:Y:S02]  /*3f10*/  ISETP.GT.AND P2, PT, R7, 0x69, !P2 ;  /* 0x000000690700780c */ /* 0x000fe40005744270 */
[----:B------:R-:W-:-:S02]  /*3f20*/  FSEL R74, R74, -INF , !P1 ;  /* 0xff8000004a4a7808 */ /* 0x000fc40004800000 */
[----:B------:R-:W-:Y:S02]  /*3f30*/  ISETP.GT.AND P1, PT, R7, 0x61, !P6 ;  /* 0x000000610700780c */ /* 0x000fe40007724270 */
[----:B------:R-:W-:Y:S02]  /*3f40*/  LOP3.LUT P6, RZ, R16, 0x2, RZ, 0xc0, !PT ;  /* 0x0000000210ff7812 */ /* 0x000fe400078cc0ff */
[C---:B------:R-:W-:Y:S02]  /*3f50*/  ISETP.LT.OR P1, PT, R0.reuse, 0x62, P1 ;  /* 0x000000620000780c */ /* 0x040fe40000f21670 */
[----:B------:R-:W-:Y:S02]  /*3f60*/  ISETP.LT.OR P2, PT, R0, 0x6a, P2 ;  /* 0x0000006a0000780c */ /* 0x000fe40001741670 */
[----:B------:R-:W-:Y:S02]  /*3f70*/  FSEL R75, R75, -INF , !P1 ;  /* 0xff8000004b4b7808 */ /* 0x000fe40004800000 */
[----:B------:R-:W-:-:S02]  /*3f80*/  FSETP.NEU.FTZ.AND P1, PT, R3, -INF , PT ;  /* 0xff8000000300780b */ /* 0x000fc40003f3d000 */
[----:B------:R-:W-:Y:S02]  /*3f90*/  FSEL R79, R79, -INF , !P2 ;  /* 0xff8000004f4f7808 */ /* 0x000fe40005000000 */
[----:B------:R-:W-:Y:S02]  /*3fa0*/  FSEL R89, R89, RZ, P1 ;  /* 0x000000ff59597208 */ /* 0x000fe40000800000 */
[----:B------:R-:W-:Y:S02]  /*3fb0*/  ISETP.GT.AND P1, PT, R7, RZ, !P6 ;  /* 0x000000ff0700720c */ /* 0x000fe40007724270 */
[----:B------:R-:W-:Y:S01]  /*3fc0*/  LOP3.LUT P6, RZ, R16, 0x1, RZ, 0xc0, !PT ;  /* 0x0000000110ff7812 */ /* 0x000fe200078cc0ff */
[--C-:B------:R-:W-:Y:S01]  /*3fd0*/  FFMA.FTZ R9, R25, UR33, -R89.reuse ;  /* 0x0000002119097c23 */ /* 0x100fe20008010859 */
[----:B------:R-:W-:Y:S01]  /*3fe0*/  ISETP.LT.OR P1, PT, R0, 0x1, P1 ;  /* 0x000000010000780c */ /* 0x000fe20000f21670 */
[--C-:B------:R-:W-:Y:S01]  /*3ff0*/  FFMA.FTZ R8, R24, UR33, -R89.reuse ;  /* 0x0000002118087c23 */ /* 0x100fe20008010859 */
[----:B------:R-:W-:Y:S01]  /*4000*/  ISETP.GT.AND P6, PT, R7, 0x79, !P6 ;  /* 0x000000790700780c */ /* 0x000fe200077c4270 */
[--C-:B------:R-:W-:Y:S01]  /*4010*/  FFMA.FTZ R4, R32, UR33, -R89.reuse ;  /* 0x0000002120047c23 */ /* 0x100fe20008010859 */
[----:B------:R-:W-:Y:S01]  /*4020*/  FSEL R90, R26, -INF , !P1 ;  /* 0xff8000001a5a7808 */ /* 0x000fe20004800000 */
[--C-:B------:R-:W-:Y:S01]  /*4030*/  FFMA.FTZ R10, R28, UR33, -R89.reuse ;  /* 0x000000211c0a7c23 */ /* 0x100fe20008010859 */
[----:B------:R-:W-:Y:S01]  /*4040*/  LOP3.LUT P1, RZ, R16, 0x4000000, RZ, 0xc0, !PT ;  /* 0x0400000010ff7812 */ /* 0x000fe2000782c0ff */
[----:B------:R-:W-:Y:S01]  /*4050*/  MUFU.EX2 R8, R8 ;  /* 0x0000000800087308 */ /* 0x000fe20000000800 */
[----:B------:R-:W-:Y:S01]  /*4060*/  FMNMX.FTZ R5, R90, R27, !PT ;  /* 0x0000001b5a057209 */ /* 0x000fe20007810000 */
[--C-:B------:R-:W-:Y:S01]  /*4070*/  FFMA.FTZ R11, R29, UR33, -R89.reuse ;  /* 0x000000211d0b7c23 */ /* 0x100fe20008010859 */
[----:B------:R-:W-:Y:S01]  /*4080*/  ISETP.GT.AND P1, PT, R7, 0x68, !P1 ;  /* 0x000000680700780c */ /* 0x000fe20004f24270 */
[--C-:B------:R-:W-:Y:S01]  /*4090*/  FFMA.FTZ R53, R53, UR33, -R89.reuse ;  /* 0x0000002135357c23 */ /* 0x100fe20008010859 */
[----:B------:R-:W-:Y:S01]  /*40a0*/  FMNMX.FTZ R2, R30, R5, !PT ;  /* 0x000000051e027209 */ /* 0x000fe20007810000 */
[--C-:B------:R-:W-:Y:S01]  /*40b0*/  FFMA.FTZ R13, R33, UR33, -R89.reuse ;  /* 0x00000021210d7c23 */ /* 0x100fe20008010859 */
[----:B------:R-:W-:Y:S01]  /*40c0*/  ISETP.LT.OR P1, PT, R0, 0x69, P1 ;  /* 0x000000690000780c */ /* 0x000fe20000f21670 */
[----:B------:R-:W0:Y:S01]  /*40d0*/  MUFU.EX2 R9, R9 ;  /* 0x0000000900097308 */ /* 0x000e220000000800 */
[----:B------:R-:W-:Y:S01]  /*40e0*/  FMNMX.FTZ R5, R31, R2, !PT ;  /* 0x000000021f057209 */ /* 0x000fe20007810000 */
[--C-:B------:R-:W-:Y:S01]  /*40f0*/  FFMA.FTZ R49, R49, UR33, -R89.reuse ;  /* 0x0000002131317c23 */ /* 0x100fe20008010859 */
[----:B------:R-:W-:Y:S01]  /*4100*/  FSEL R78, R78, -INF , !P1 ;  /* 0xff8000004e4e7808 */ /* 0x000fe20004800000 */
[--C-:B------:R-:W-:Y:S01]  /*4110*/  FFMA.FTZ R12, R36, UR33, -R89.reuse ;  /* 0x00000021240c7c23 */ /* 0x100fe20008010859 */
[----:B------:R-:W-:Y:S01]  /*4120*/  FMNMX.FTZ R2, R34, R5, !PT ;  /* 0x0000000522027209 */ /* 0x000fe20007810000 */
[--C-:B------:R-:W-:Y:S01]  /*4130*/  FFMA.FTZ R21, R41, UR33, -R89.reuse ;  /* 0x0000002129157c23 */ /* 0x100fe20008010859 */
[----:B------:R-:W-:Y:S01]  /*4140*/  ISETP.LT.OR P6, PT, R0, 0x7a, P6 ;  /* 0x0000007a0000780c */ /* 0x000fe200037c1670 */
[----:B------:R-:W1:Y:S01]  /*4150*/  MUFU.EX2 R10, R10 ;  /* 0x0000000a000a7308 */ /* 0x000e620000000800 */
[----:B------:R-:W-:Y:S01]  /*4160*/  FMNMX.FTZ R5, R35, R2, !PT ;  /* 0x0000000223057209 */ /* 0x000fe20007810000 */
[--C-:B------:R-:W-:Y:S01]  /*4170*/  FFMA.FTZ R41, R73, UR33, -R89.reuse ;  /* 0x0000002149297c23 */ /* 0x100fe20008010859 */
[----:B------:R-:W-:Y:S01]  /*4180*/  FSEL R87, R87, -INF , !P6 ;  /* 0xff80000057577808 */ /* 0x000fe20007000000 */
        /* <DEDUP_REMOVED lines=16> */
[----:B------:R-:W-:Y:S01]  /*4290*/  FFMA.FTZ R37, R85, UR33, -R89 ;  /* 0x0000002155257c23 */ /* 0x000fe20008010859 */
        /* <DEDUP_REMOVED lines=11> */
[----:B------:R-:W-:Y:S01]  /*4350*/  FMNMX.FTZ R5, R59, R2, !PT ;  /* 0x000000023b057209 */ /* 0x000fe20007810000 */
[----:B------:R-:W-:-:S03]  /*4360*/  FFMA.FTZ R2, R48, UR33, -R89 ;  /* 0x0000002130027c23 */ /* 0x000fc60008010859 */
[----:B------:R-:W-:-:S03]  /*4370*/  FMNMX.FTZ R6, R62, R5, !PT ;  /* 0x000000053e067209 */ /* 0x000fc60007810000 */
[----:B------:R-:W-:Y:S01]  /*4380*/  MUFU.EX2 R21, R21 ;  /* 0x0000001500157308 */ /* 0x000fe20000000800 */
[----:B------:R-:W-:-:S04]  /*4390*/  FMNMX.FTZ R5, R63, R6, !PT ;  /* 0x000000063f057209 */ /* 0x000fc80007810000 */
[----:B------:R-:W-:-:S03]  /*43a0*/  FMNMX.FTZ R6, R66, R5, !PT ;  /* 0x0000000542067209 */ /* 0x000fc60007810000 */
[----:B------:R2:W-:Y:S01]  /*43b0*/  MUFU.EX2 R5, R49 ;  /* 0x0000003100057308 */ /* 0x0005e20000000800 */
[----:B------:R-:W-:Y:S01]  /*43c0*/  FMNMX.FTZ R25, R67, R6, !PT ;  /* 0x0000000643197209 */ /* 0x000fe20007810000 */
[----:B------:R-:W-:-:S03]  /*43d0*/  FFMA.FTZ R6, R52, UR33, -R89 ;  /* 0x0000002134067c23 */ /* 0x000fc60008010859 */
[----:B------:R-:W-:-:S03]  /*43e0*/  FMNMX.FTZ R24, R70, R25, !PT ;  /* 0x0000001946187209 */ /* 0x000fc60007810000 */
[----:B------:R-:W-:Y:S01]  /*43f0*/  MUFU.EX2 R20, R20 ;  /* 0x0000001400147308 */ /* 0x000fe20000000800 */
[----:B------:R-:W-:Y:S01]  /*4400*/  FMNMX.FTZ R25, R71, R24, !PT ;  /* 0x0000001847197209 */ /* 0x000fe20007810000 */
[--C-:B--2---:R-:W-:Y:S01]  /*4410*/  FFMA.FTZ R49, R57, UR33, -R89.reuse ;  /* 0x0000002139317c23 */ /* 0x104fe20008010859 */
[----:B------:R-:W-:Y:S02]  /*4420*/  FFMA.FTZ R57, R65, UR33, -R89 ;  /* 0x0000002141397c23 */ /* 0x000fe40008010859 */
        /* <DEDUP_REMOVED lines=10> */
[----:B------:R-:W-:Y:S01]  /*44d0*/  MUFU.EX2 R2, R2 ;  /* 0x0000000200027308 */ /* 0x000fe20000000800 */
[----:B------:R-:W-:Y:S01]  /*44e0*/  FMNMX.FTZ R7, R83, R26, !PT ;  /* 0x0000001a53077209 */ /* 0x000fe20007810000 */
[----:B------:R-:W-:-:S03]  /*44f0*/  FFMA.FTZ R26, R60, UR33, -R89 ;  /* 0x000000213c1a7c23 */ /* 0x000fc60008010859 */
[----:B------:R-:W-:-:S03]  /*4500*/  FMNMX.FTZ R0, R86, R7, !PT ;  /* 0x0000000756007209 */ /* 0x000fc60007810000 */
[----:B------:R-:W-:Y:S01]  /*4510*/  MUFU.EX2 R6, R6 ;  /* 0x0000000600067308 */ /* 0x000fe20000000800 */
[----:B------:R-:W-:-:S05]  /*4520*/  FMNMX.FTZ R0, R87, R0, !PT ;  /* 0x0000000057007209 */ /* 0x000fca0007810000 */
[----:B------:R-:W2:Y:S02]  /*4530*/  SHFL.BFLY PT, R7, R0, 0x2, 0x1f ;  /* 0x0c401f0000077f89 */ /* 0x000ea400000e0000 */
[----:B------:R-:W-:Y:S08]  /*4540*/  MUFU.EX2 R24, R24 ;  /* 0x0000001800187308 */ /* 0x000ff00000000800 */
[----:B------:R-:W-:Y:S08]  /*4550*/  MUFU.EX2 R49, R49 ;  /* 0x0000003100317308 */ /* 0x000ff00000000800 */
[----:B------:R-:W-:Y:S01]  /*4560*/  MUFU.EX2 R26, R26 ;  /* 0x0000001a001a7308 */ /* 0x000fe20000000800 */
[----:B--2---:R-:W-:Y:S01]  /*4570*/  FMNMX.FTZ R32, R0, R7, !PT ;  /* 0x0000000700207209 */ /* 0x004fe20007810000 */
[----:B------:R-:W-:-:S06]  /*4580*/  FFMA.FTZ R0, R80, UR33, -R89 ;  /* 0x0000002150007c23 */ /* 0x000fcc0008010859 */
        /* <DEDUP_REMOVED lines=28> */
[----:B------:R2:W3:Y:S01]  /*4750*/  MUFU.EX2 R69, R52 ;  /* 0x0000003400457308 */ /* 0x0004e20000000800 */
        /* <DEDUP_REMOVED lines=8> */
[--C-:B--2---:R-:W-:Y:S01]  /*47e0*/  FFMA.FTZ R52, R46, UR33, -R48.reuse ;  /* 0x000000212e347c23 */ /* 0x104fe20008010830 */
[--C-:B------:R-:W-:Y:S01]  /*47f0*/  FFMA.FTZ R46, R55, UR33, -R48.reuse ;  /* 0x00000021372e7c23 */ /* 0x100fe20008010830 */
[----:B0-----:R-:W-:Y:S01]  /*4800*/  FADD.FTZ R55, R8, R9 ;  /* 0x0000000908377221 */ /* 0x001fe20000010000 */
[----:B------:R-:W-:Y:S01]  /*4810*/  F2FP.BF16.F32.PACK_AB R8, R9, R8 ;  /* 0x000000080908723e */ /* 0x000fe200000010ff */
[--C-:B------:R-:W-:Y:S01]  /*4820*/  FFMA.FTZ R78, R78, UR33, -R48.reuse ;  /* 0x000000214e4e7c23 */ /* 0x100fe20008010830 */
[----:B------:R-:W-:Y:S01]  /*4830*/  FFMA.FTZ R79, R79, UR33, -R48 ;  /* 0x000000214f4f7c23 */ /* 0x000fe20008010830 */
[----:B-1----:R-:W-:Y:S01]  /*4840*/  FADD.FTZ R58, R10, R55 ;  /* 0x000000370a3a7221 */ /* 0x002fe20000010000 */
[----:B------:R0:W1:Y:S01]  /*4850*/  MUFU.EX2 R73, R60 ;  /* 0x0000003c00497308 */ /* 0x0000620000000800 */
[----:B---3--:R-:W-:Y:S01]  /*4860*/  FADD.FTZ R9, R90, R69 ;  /* 0x000000455a097221 */ /* 0x008fe20000010000 */
[C---:B------:R-:W-:Y:S01]  /*4870*/  F2FP.BF16.F32.PACK_AB R10, R11.reuse, R10 ;  /* 0x0000000a0b0a723e */ /* 0x040fe200000010ff */
[----:B------:R-:W-:Y:S01]  /*4880*/  FADD.FTZ R59, R11, R58 ;  /* 0x0000003a0b3b7221 */ /* 0x000fe20000010000 */
[--C-:B------:R-:W-:Y:S01]  /*4890*/  FFMA.FTZ R55, R66, UR33, -R48.reuse ;  /* 0x0000002142377c23 */ /* 0x100fe20008010830 */
[--C-:B------:R-:W-:Y:S01]  /*48a0*/  FFMA.FTZ R82, R82, UR33, -R48.reuse ;  /* 0x0000002152527c23 */ /* 0x100fe20008010830 */
[--C-:B------:R-:W-:Y:S01]  /*48b0*/  FFMA.FTZ R83, R83, UR33, -R48.reuse ;  /* 0x0000002153537c23 */ /* 0x100fe20008010830 */
[--C-:B------:R-:W-:Y:S01]  /*48c0*/  FFMA.FTZ R86, R86, UR33, -R48.reuse ;  /* 0x0000002156567c23 */ /* 0x100fe20008010830 */
[----:B------:R-:W2:Y:S01]  /*48d0*/  MUFU.EX2 R27, R27 ;  /* 0x0000001b001b7308 */ /* 0x000ea20000000800 */
[----:B0-----:R-:W-:Y:S01]  /*48e0*/  FADD.FTZ R60, R4, R59 ;  /* 0x0000003b043c7221 */ /* 0x001fe20000010000 */
[----:B----4-:R-:W-:Y:S01]  /*48f0*/  FADD.FTZ R58, R56, R9 ;  /* 0x00000009383a7221 */ /* 0x010fe20000010000 */
[----:B------:R-:W-:Y:S01]  /*4900*/  F2FP.BF16.F32.PACK_AB R9, R69, R90 ;  /* 0x0000005a4509723e */ /* 0x000fe200000010ff */
[----:B------:R-:W-:Y:S01]  /*4910*/  FFMA.FTZ R87, R87, UR33, -R48 ;  /* 0x0000002157577c23 */ /* 0x000fe20008010830 */
[----:B------:R-:W-:-:S03]  /*4920*/  FADD.FTZ R59, R13, R60 ;  /* 0x0000003c0d3b7221 */ /* 0x000fc60000010000 */
[----:B------:R-:W0:Y:S01]  /*4930*/  MUFU.EX2 R30, R30 ;  /* 0x0000001e001e7308 */ /* 0x000e220000000800 */
[C---:B-1----:R-:W-:Y:S01]  /*4940*/  FADD.FTZ R60, R73.reuse, R58 ;  /* 0x0000003a493c7221 */ /* 0x042fe20000010000 */
[----:B------:R-:W-:Y:S01]  /*4950*/  FADD.FTZ R62, R12, R59 ;  /* 0x0000003b0c3e7221 */ /* 0x000fe20000010000 */
[----:B------:R-:W-:Y:S01]  /*4960*/  F2FP.BF16.F32.PACK_AB R11, R73, R56 ;  /* 0x00000038490b723e */ /* 0x000fe200000010ff */
[--C-:B------:R-:W-:Y:S01]  /*4970*/  FFMA.FTZ R58, R70, UR33, -R48.reuse ;  /* 0x00000021463a7c23 */ /* 0x100fe20008010830 */
[----:B------:R-:W-:Y:S01]  /*4980*/  FFMA.FTZ R59, R71, UR33, -R48 ;  /* 0x00000021473b7c23 */ /* 0x000fe20008010830 */
[----:B------:R-:W-:Y:S02]  /*4990*/  FADD.FTZ R69, R15, R62 ;  /* 0x0000003e0f457221 */ /* 0x000fe40000010000 */
[----:B------:R-:W1:Y:S01]  /*49a0*/  MUFU.EX2 R31, R31 ;  /* 0x0000001f001f7308 */ /* 0x000e620000000800 */
[----:B--2---:R-:W-:Y:S01]  /*49b0*/  FADD.FTZ R63, R27, R60 ;  /* 0x0000003c1b3f7221 */ /* 0x004fe20000010000 */
[----:B------:R-:W-:Y:S01]  /*49c0*/  FADD.FTZ R62, R14, R69 ;  /* 0x000000450e3e7221 */ /* 0x000fe20000010000 */
[----:B------:R2:W-:Y:S05]  /*49d0*/  STSM.16.M88.4 [R18+0x21800], R8 ;  /* 0x0218000812007844 */ /* 0x0005ea0000000200 */
[----:B------:R-:W3:Y:S01]  /*49e0*/  MUFU.EX2 R34, R34 ;  /* 0x0000002200227308 */ /* 0x000ee20000000800 */
[----:B0-----:R-:W-:-:S07]  /*49f0*/  FADD.FTZ R60, R30, R63 ;  /* 0x0000003f1e3c7221 */ /* 0x001fce0000010000 */
[----:B------:R-:W0:Y:S01]  /*4a00*/  MUFU.EX2 R38, R38 ;  /* 0x0000002600267308 */ /* 0x000e220000000800 */
[----:B-1----:R-:W-:Y:S01]  /*4a10*/  FADD.FTZ R63, R31, R60 ;  /* 0x0000003c1f3f7221 */ /* 0x002fe20000010000 */
[----:B--2---:R-:W-:Y:S02]  /*4a20*/  F2FP.BF16.F32.PACK_AB R8, R13, R4 ;  /* 0x000000040d08723e */ /* 0x004fe400000010ff */
[----:B------:R-:W-:Y:S02]  /*4a30*/  F2FP.BF16.F32.PACK_AB R10, R15, R12 ;  /* 0x0000000c0f0a723e */ /* 0x000fe400000010ff */
[----:B------:R-:W-:Y:S02]  /*4a40*/  F2FP.BF16.F32.PACK_AB R12, R21, R14 ;  /* 0x0000000e150c723e */ /* 0x000fe400000010ff */
[----:B------:R-:W1:Y:S01]  /*4a50*/  MUFU.EX2 R43, R43 ;  /* 0x0000002b002b7308 */ /* 0x000e620000000800 */
[----:B---3--:R-:W-:Y:S01]  /*4a60*/  FADD.FTZ R63, R34, R63 ;  /* 0x0000003f223f7221 */ /* 0x008fe20000010000 */
[----:B------:R-:W-:-:S02]  /*4a70*/  F2FP.BF16.F32.PACK_AB R14, R29, R20 ;  /* 0x000000141d0e723e */ /* 0x000fc400000010ff */
[----:B------:R-:W-:Y:S02]  /*4a80*/  F2FP.BF16.F32.PACK_AB R9, R30, R27 ;  /* 0x0000001b1e09723e */ /* 0x000fe400000010ff */
[----:B------:R-:W-:Y:S02]  /*4a90*/  F2FP.BF16.F32.PACK_AB R11, R34, R31 ;  /* 0x0000001f220b723e */ /* 0x000fe400000010ff */
[----:B------:R-:W2:Y:S01]  /*4aa0*/  MUFU.EX2 R52, R52 ;  /* 0x0000003400347308 */ /* 0x000ea20000000800 */
[----:B0-----:R-:W-:Y:S02]  /*4ab0*/  FADD.FTZ R60, R38, R63 ;  /* 0x0000003f263c7221 */ /* 0x001fe40000010000 */
[----:B------:R0:W-:Y:S05]  /*4ac0*/  STSM.16.M88.4 [R23], R8 ;  /* 0x0000000817007844 */ /* 0x0001ea0000000200 */
[----:B------:R3:W-:Y:S01]  /*4ad0*/  MUFU.EX2 R56, R67 ;  /* 0x0000004300387308 */ /* 0x0007e20000000800 */
[----:B-1----:R-:W-:-:S07]  /*4ae0*/  FADD.FTZ R63, R43, R60 ;  /* 0x0000003c2b3f7221 */ /* 0x002fce0000010000 */
[----:B------:R-:W1:Y:S01]  /*4af0*/  MUFU.EX2 R65, R65 ;  /* 0x0000004100417308 */ /* 0x000e620000000800 */
[----:B---3--:R-:W-:Y:S01]  /*4b00*/  FADD.FTZ R67, R21, R62 ;  /* 0x0000003e15437221 */ /* 0x008fe20000010000 */
[----:B--2---:R-:W-:Y:S01]  /*4b10*/  FADD.FTZ R60, R52, R63 ;  /* 0x0000003f343c7221 */ /* 0x004fe20000010000 */
[----:B0-----:R-:W-:Y:S02]  /*4b20*/  F2FP.BF16.F32.PACK_AB R8, R5, R2 ;  /* 0x000000020508723e */ /* 0x001fe400000010ff */
[----:B------:R-:W-:Y:S01]  /*4b30*/  FADD.FTZ R62, R20, R67 ;  /* 0x00000043143e7221 */ /* 0x000fe20000010000 */
[----:B------:R-:W-:Y:S02]  /*4b40*/  F2FP.BF16.F32.PACK_AB R10, R25, R6 ;  /* 0x00000006190a723e */ /* 0x000fe400000010ff */
[----:B------:R-:W0:Y:S01]  /*4b50*/  MUFU.EX2 R35, R35 ;  /* 0x0000002300237308 */ /* 0x000e220000000800 */
[----:B------:R-:W-:-:S04]  /*4b60*/  FADD.FTZ R67, R29, R62 ;  /* 0x0000003e1d437221 */ /* 0x000fc80000010000 */
[----:B------:R-:W-:-:S03]  /*4b70*/  FADD.FTZ R62, R2, R67 ;  /* 0x00000043023e7221 */ /* 0x000fc60000010000 */
[----:B------:R-:W2:Y:S01]  /*4b80*/  MUFU.EX2 R42, R42 ;  /* 0x0000002a002a7308 */ /* 0x000ea20000000800 */
[----:B------:R-:W-:Y:S01]  /*4b90*/  FADD.FTZ R63, R5, R62 ;  /* 0x0000003e053f7221 */ /* 0x000fe20000010000 */
[----:B-1----:R-:W-:-:S03]  /*4ba0*/  FADD.FTZ R60, R65, R60 ;  /* 0x0000003c413c7221 */ /* 0x002fc60000010000 */
[----:B------:R-:W-:Y:S01]  /*4bb0*/  FADD.FTZ R4, R6, R63 ;  /* 0x0000003f06047221 */ /* 0x000fe20000010000 */
[----:B------:R-:W-:Y:S02]  /*4bc0*/  VIADD R6, R88, 0xfffffffe ;  /* 0xfffffffe58067836 */ /* 0x000fe40000000000 */
[----:B------:R-:W1:Y:S01]  /*4bd0*/  MUFU.EX2 R39, R39 ;  /* 0x0000002700277308 */ /* 0x000e620000000800 */
[----:B0-----:R-:W-:Y:S01]  /*4be0*/  FADD.FTZ R13, R35, R60 ;  /* 0x0000003c230d7221 */ /* 0x001fe20000010000 */
[----:B------:R-:W-:-:S04]  /*4bf0*/  FADD.FTZ R15, R25, R4 ;  /* 0x00000004190f7221 */ /* 0x000fc80000010000 */
[----:B------:R-:W-:Y:S02]  /*4c00*/  FADD.FTZ R20, R24, R15 ;  /* 0x0000000f18147221 */ /* 0x000fe40000010000 */
[----:B------:R-:W0:Y:S01]  /*4c10*/  MUFU.EX2 R46, R46 ;  /* 0x0000002e002e7308 */ /* 0x000e220000000800 */
[C---:B--2---:R-:W-:Y:S01]  /*4c20*/  FADD.FTZ R4, R42.reuse, R13 ;  /* 0x0000000d2a047221 */ /* 0x044fe20000010000 */
[----:B------:R-:W-:Y:S01]  /*4c30*/  FADD.FTZ R21, R49, R20 ;  /* 0x0000001431157221 */ /* 0x000fe20000010000 */
[----:B------:R-:W-:Y:S02]  /*4c40*/  F2FP.BF16.F32.PACK_AB R13, R43, R38 ;  /* 0x000000262b0d723e */ /* 0x000fe400000010ff */
[----:B------:R-:W-:Y:S01]  /*4c50*/  F2FP.BF16.F32.PACK_AB R9, R42, R35 ;  /* 0x000000232a09723e */ /* 0x000fe200000010ff */
[----:B------:R-:W-:Y:S02]  /*4c60*/  FADD.FTZ R20, R26, R21 ;  /* 0x000000151a147221 */ /* 0x000fe40000010000 */
[----:B------:R-:W2:Y:S01]  /*4c70*/  MUFU.EX2 R47, R47 ;  /* 0x0000002f002f7308 */ /* 0x000ea20000000800 */
[----:B-1----:R-:W-:Y:S01]  /*4c80*/  FADD.FTZ R15, R39, R4 ;  /* 0x00000004270f7221 */ /* 0x002fe20000010000 */
[----:B------:R-:W-:-:S04]  /*4c90*/  FADD.FTZ R27, R53, R20 ;  /* 0x00000014351b7221 */ /* 0x000fc80000010000 */
[----:B------:R-:W-:Y:S02]  /*4ca0*/  FADD.FTZ R2, R40, R27 ;  /* 0x0000001b28027221 */ /* 0x000fe40000010000 */
[----:B------:R-:W1:Y:S01]  /*4cb0*/  MUFU.EX2 R50, R50 ;  /* 0x0000003200327308 */ /* 0x000e620000000800 */
[C---:B0-----:R-:W-:Y:S01]  /*4cc0*/  FADD.FTZ R4, R46.reuse, R15 ;  /* 0x0000000f2e047221 */ /* 0x041fe20000010000 */
[----:B------:R-:W-:Y:S02]  /*4cd0*/  F2FP.BF16.F32.PACK_AB R15, R65, R52 ;  /* 0x00000034410f723e */ /* 0x000fe400000010ff */
[----:B------:R-:W-:-:S03]  /*4ce0*/  F2FP.BF16.F32.PACK_AB R11, R46, R39 ;  /* 0x000000272e0b723e */ /* 0x000fc600000010ff */
[----:B------:R0:W-:Y:S01]  /*4cf0*/  STSM.16.M88.4 [R22], R12 ;  /* 0x0000000c16007844 */ /* 0x0001e20000000200 */
[----:B------:R-:W3:Y:S01]  /*4d00*/  MUFU.EX2 R51, R51 ;  /* 0x0000003300337308 */ /* 0x000ee20000000800 */
[----:B--2---:R-:W-:Y:S02]  /*4d10*/  FADD.FTZ R21, R47, R4 ;  /* 0x000000042f157221 */ /* 0x004fe40000010000 */
[----:B------:R2:W-:Y:S05]  /*4d20*/  STSM.16.M88.4 [R19], R8 ;  /* 0x0000000813007844 */ /* 0x0005ea0000000200 */
[----:B------:R-:W4:Y:S01]  /*4d30*/  MUFU.EX2 R54, R54 ;  /* 0x0000003600367308 */ /* 0x000f220000000800 */
[----:B-1----:R-:W-:Y:S01]  /*4d40*/  FADD.FTZ R4, R50, R21 ;  /* 0x0000001532047221 */ /* 0x002fe20000010000 */
[----:B------:R-:W-:Y:S01]  /*4d50*/  FADD.FTZ R21, R57, R2 ;  /* 0x0000000239157221 */ /* 0x000fe20000010000 */
[----:B0-----:R-:W-:-:S05]  /*4d60*/  F2FP.BF16.F32.PACK_AB R12, R49, R24 ;  /* 0x00000018310c723e */ /* 0x001fca00000010ff */
[----:B------:R-:W0:Y:S01]  /*4d70*/  MUFU.EX2 R55, R55 ;  /* 0x0000003700377308 */ /* 0x000e220000000800 */
[----:B---3--:R-:W-:Y:S01]  /*4d80*/  FADD.FTZ R5, R51, R4 ;  /* 0x0000000433057221 */ /* 0x008fe20000010000 */
[----:B------:R-:W-:Y:S01]  /*4d90*/  FADD.FTZ R4, R44, R21 ;  /* 0x000000152c047221 */ /* 0x000fe20000010000 */
[----:B------:R-:W-:Y:S02]  /*4da0*/  F2FP.BF16.F32.PACK_AB R14, R53, R26 ;  /* 0x0000001a350e723e */ /* 0x000fe400000010ff */
[----:B------:R-:W-:Y:S01]  /*4db0*/  F2FP.BF16.F32.PACK_AB R13, R50, R47 ;  /* 0x0000002f320d723e */ /* 0x000fe200000010ff */
[----:B------:R-:W-:Y:S01]  /*4dc0*/  FADD.FTZ R21, R61, R4 ;  /* 0x000000043d157221 */ /* 0x000fe20000010000 */
[----:B------:R-:W-:Y:S01]  /*4dd0*/  F2FP.BF16.F32.PACK_AB R24, R57, R40 ;  /* 0x000000283918723e */ /* 0x000fe200000010ff */
[----:B------:R-:W1:Y:S01]  /*4de0*/  MUFU.EX2 R58, R58 ;  /* 0x0000003a003a7308 */ /* 0x000e620000000800 */
[C---:B----4-:R-:W-:Y:S01]  /*4df0*/  FADD.FTZ R2, R54.reuse, R5 ;  /* 0x0000000536027221 */ /* 0x050fe20000010000 */
[----:B------:R-:W-:-:S02]  /*4e00*/  F2FP.BF16.F32.PACK_AB R15, R54, R51 ;  /* 0x00000033360f723e */ /* 0x000fc400000010ff */
[----:B------:R-:W-:-:S03]  /*4e10*/  F2FP.BF16.F32.PACK_AB R26, R61, R44 ;  /* 0x0000002c3d1a723e */ /* 0x000fc600000010ff */
[----:B------:R3:W-:Y:S01]  /*4e20*/  STSM.16.M88.4 [R18+0x27800], R12 ;  /* 0x0278000c12007844 */ /* 0x0007e20000000200 */
[----:B------:R-:W4:Y:S01]  /*4e30*/  MUFU.EX2 R59, R59 ;  /* 0x0000003b003b7308 */ /* 0x000f220000000800 */
[----:B0-----:R-:W-:Y:S01]  /*4e40*/  FADD.FTZ R5, R55, R2 ;  /* 0x0000000237057221 */ /* 0x001fe20000010000 */
[----:B------:R-:W-:-:S03]  /*4e50*/  F2FP.BF16.F32.PACK_AB R25, R56, R55 ;  /* 0x000000373819723e */ /* 0x000fc600000010ff */
[----:B------:R-:W-:-:S03]  /*4e60*/  FADD.FTZ R5, R56, R5 ;  /* 0x0000000538057221 */ /* 0x000fc60000010000 */
[----:B------:R-:W0:Y:S01]  /*4e70*/  MUFU.EX2 R48, R74 ;  /* 0x0000004a00307308 */ /* 0x000e220000000800 */
[----:B-1----:R-:W-:-:S07]  /*4e80*/  FADD.FTZ R2, R58, R5 ;  /* 0x000000053a027221 */ /* 0x002fce0000010000 */
[----:B------:R-:W1:Y:S01]  /*4e90*/  MUFU.EX2 R75, R75 ;  /* 0x0000004b004b7308 */ /* 0x000e620000000800 */
[C---:B----4-:R-:W-:Y:S01]  /*4ea0*/  FADD.FTZ R5, R59.reuse, R2 ;  /* 0x000000023b057221 */ /* 0x050fe20000010000 */
[----:B------:R-:W-:Y:S01]  /*4eb0*/  FADD.FTZ R2, R28, R21 ;  /* 0x000000151c027221 */ /* 0x000fe20000010000 */
[----:B------:R-:W-:-:S05]  /*4ec0*/  F2FP.BF16.F32.PACK_AB R27, R59, R58 ;  /* 0x0000003a3b1b723e */ /* 0x000fca00000010ff */
[----:B------:R-:W4:Y:S01]  /*4ed0*/  MUFU.EX2 R78, R78 ;  /* 0x0000004e004e7308 */ /* 0x000f220000000800 */
[----:B0-----:R-:W-:Y:S01]  /*4ee0*/  FADD.FTZ R4, R48, R5 ;  /* 0x0000000530047221 */ /* 0x001fe20000010000 */
[----:B------:R3:W-:Y:S06]  /*4ef0*/  STSM.16.M88.4 [R136], R24 ;  /* 0x0000001888007844 */ /* 0x0007ec0000000200 */
[----:B------:R-:W0:Y:S01]  /*4f00*/  MUFU.EX2 R31, R79 ;  /* 0x0000004f001f7308 */ /* 0x000e220000000800 */
[C---:B-1----:R-:W-:Y:S01]  /*4f10*/  FADD.FTZ R21, R75.reuse, R4 ;  /* 0x000000044b157221 */ /* 0x042fe20000010000 */
[----:B------:R-:W-:-:S06]  /*4f20*/  F2FP.BF16.F32.PACK_AB R29, R75, R48 ;  /* 0x000000304b1d723e */ /* 0x000fcc00000010ff */
[----:B------:R-:W1:Y:S01]  /*4f30*/  MUFU.EX2 R41, R41 ;  /* 0x0000002900297308 */ /* 0x000e620000000800 */
[----:B----4-:R-:W-:-:S07]  /*4f40*/  FADD.FTZ R4, R78, R21 ;  /* 0x000000154e047221 */ /* 0x010fce0000010000 */
[----:B------:R-:W4:Y:S01]  /*4f50*/  MUFU.EX2 R36, R36 ;  /* 0x0000002400247308 */ /* 0x000f220000000800 */
[C---:B0-----:R-:W-:Y:S01]  /*4f60*/  FADD.FTZ R21, R31.reuse, R4 ;  /* 0x000000041f157221 */ /* 0x041fe20000010000 */
[----:B------:R-:W-:-:S06]  /*4f70*/  F2FP.BF16.F32.PACK_AB R31, R31, R78 ;  /* 0x0000004e1f1f723e */ /* 0x000fcc00000010ff */
[----:B------:R-:W0:Y:S01]  /*4f80*/  MUFU.EX2 R45, R45 ;  /* 0x0000002d002d7308 */ /* 0x000e220000000800 */
[C---:B-1----:R-:W-:Y:S01]  /*4f90*/  F2FP.BF16.F32.PACK_AB R28, R41.reuse, R28 ;  /* 0x0000001c291c723e */ /* 0x042fe200000010ff */
[----:B------:R-:W-:-:S06]  /*4fa0*/  FADD.FTZ R5, R41, R2 ;  /* 0x0000000229057221 */ /* 0x000fcc0000010000 */
[----:B------:R-:W-:Y:S01]  /*4fb0*/  MUFU.EX2 R0, R0 ;  /* 0x0000000000007308 */ /* 0x000fe20000000800 */
[----:B----4-:R-:W-:-:S07]  /*4fc0*/  FADD.FTZ R2, R36, R5 ;  /* 0x0000000524027221 */ /* 0x010fce0000010000 */
[----:B------:R-:W2:Y:S01]  /*4fd0*/  MUFU.EX2 R33, R33 ;  /* 0x0000002100217308 */ /* 0x000ea20000000800 */
[C---:B0-----:R-:W-:Y:S01]  /*4fe0*/  F2FP.BF16.F32.PACK_AB R30, R45.reuse, R36 ;  /* 0x000000242d1e723e */ /* 0x041fe200000010ff */
[----:B------:R-:W-:-:S04]  /*4ff0*/  FADD.FTZ R5, R45, R2 ;  /* 0x000000022d057221 */ /* 0x000fc80000010000 */
[----:B------:R3:W-:Y:S02]  /*5000*/  STSM.16.M88.4 [R22+0x6000], R28 ;  /* 0x0060001c16007844 */ /* 0x0007e40000000200 */
[----:B------:R-:W0:Y:S08]  /*5010*/  MUFU.EX2 R32, R32 ;  /* 0x0000002000207308 */ /* 0x000e300000000800 */
[----:B------:R-:W1:Y:S01]  /*5020*/  MUFU.EX2 R37, R37 ;  /* 0x0000002500257308 */ /* 0x000e620000000800 */
[----:B--2---:R-:W-:Y:S01]  /*5030*/  F2FP.BF16.F32.PACK_AB R8, R33, R0 ;  /* 0x000000002108723e */ /* 0x004fe200000010ff */
[----:B------:R-:W-:-:S04]  /*5040*/  FADD.FTZ R0, R0, R5 ;  /* 0x0000000500007221 */ /* 0x000fc80000010000 */
[----:B------:R-:W-:Y:S02]  /*5050*/  FADD.FTZ R33, R33, R0 ;  /* 0x0000000021217221 */ /* 0x000fe40000010000 */
[----:B------:R-:W-:Y:S02]  /*5060*/  MUFU.EX2 R82, R82 ;  /* 0x0000005200527308 */ /* 0x000fe40000000800 */
[----:B0-----:R-:W-:-:S06]  /*5070*/  FADD.FTZ R2, R32, R33 ;  /* 0x0000002120027221 */ /* 0x001fcc0000010000 */
[----:B------:R-:W0:Y:S01]  /*5080*/  MUFU.EX2 R83, R83 ;  /* 0x0000005300537308 */ /* 0x000e220000000800 */
[C---:B-1----:R-:W-:Y:S01]  /*5090*/  F2FP.BF16.F32.PACK_AB R10, R37.reuse, R32 ;  /* 0x00000020250a723e */ /* 0x042fe200000010ff */
[----:B------:R-:W-:-:S06]  /*50a0*/  FADD.FTZ R2, R37, R2 ;  /* 0x0000000225027221 */ /* 0x000fcc0000010000 */
[----:B------:R-:W1:Y:S08]  /*50b0*/  MUFU.EX2 R86, R86 ;  /* 0x0000005600567308 */ /* 0x000e700000000800 */
[----:B------:R-:W2:Y:S01]  /*50c0*/  MUFU.EX2 R87, R87 ;  /* 0x0000005700577308 */ /* 0x000ea20000000800 */
[----:B0-----:R-:W-:Y:S01]  /*50d0*/  F2FP.BF16.F32.PACK_AB R9, R83, R82 ;  /* 0x000000525309723e */ /* 0x001fe200000010ff */
[----:B------:R-:W-:-:S04]  /*50e0*/  FADD.FTZ R82, R82, R21 ;  /* 0x0000001552527221 */ /* 0x000fc80000010000 */
[----:B------:R-:W-:-:S04]  /*50f0*/  FADD.FTZ R83, R83, R82 ;  /* 0x0000005253537221 */ /* 0x000fc80000010000 */
[----:B-1----:R-:W-:Y:S01]  /*5100*/  FADD.FTZ R0, R86, R83 ;  /* 0x0000005356007221 */ /* 0x002fe20000010000 */
[----:B--2---:R-:W-:-:S03]  /*5110*/  F2FP.BF16.F32.PACK_AB R11, R87, R86 ;  /* 0x00000056570b723e */ /* 0x004fc600000010ff */
[----:B------:R-:W-:Y:S02]  /*5120*/  FADD.FTZ R0, R87, R0 ;  /* 0x0000000057007221 */ /* 0x000fe40000010000 */
[----:B------:R3:W-:Y:S01]  /*5130*/  STSM.16.M88.4 [R19+0x6000], R8 ;  /* 0x0060000813007844 */ /* 0x0007e20000000200 */
        /* <DEDUP_REMOVED lines=15> */
.L_x_11099:
[----:B------:R-:W-:Y:S02]  /*5230*/  ULDC UR18, c[0x0][0x9e4] ;  /* 0x0002790000127ab9 */ /* 0x000fe40000000800 */
[----:B------:R-:W-:-:S11]  /*5240*/  UISETP.NE.AND UP0, UPT, UR18, 0x1, UPT ;  /* 0x000000011200788c */ /* 0x000fd6000bf05270 */
[----:B------:R-:W-:Y:S02]  /*5250*/  @UP0 ULDC.64 UR6, c[0x0][0x9e8] ;  /* 0x00027a0000060ab9 */ /* 0x000fe40000000a00 */
[----:B------:R-:W-:-:S04]  /*5260*/  UIMAD.WIDE.U32 UR10, UR15, UR6, URZ ;  /* 0x000000060f0a72a5 */ /* 0x000fc8000f8e003f */
[----:B------:R-:W-:-:S12]  /*5270*/  @UP0 USHF.R.U32.HI UR15, URZ, UR7, UR11 ;  /* 0x000000073f0f0299 */ /* 0x000fd8000801160b */
.L_x_11100:
[----:B------:R-:W-:-:S04]  /*5280*/  UIMAD UR15, UR15, UR18, UR18 ;  /* 0x000000120f0f72a4 */ /* 0x000fc8000f8e0212 */
[----:B------:R-:W-:-:S04]  /*5290*/  UISETP.LT.AND UP0, UPT, UR14, UR15, UPT ;  /* 0x0000000f0e00728c */ /* 0x000fc8000bf01270 */
[----:B------:R-:W-:-:S12]  /*52a0*/  USEL UR14, UR14, UR15, UP0 ;  /* 0x0000000f0e0e7287 */ /* 0x000fd80008000000 */
.L_x_11098:
        /* <DEDUP_REMOVED lines=40> */
.L_x_11120:
[----:B------:R-:W-:Y:S01]  /*5530*/  ISETP.NE.AND P2, PT, RZ, UR46, PT ;  /* 0x0000002eff007c0c */ /* 0x000fe2000bf45270 */
[----:B------:R-:W-:-:S04]  /*5540*/  UISETP.NE.AND UP0, UPT, UR60, 0x1, UPT ;  /* 0x000000013c00788c */ /* 0x000fc8000bf05270 */
[----:B------:R-:W-:-:S04]  /*5550*/  USEL UR50, URZ, 0x1, UP0 ;  /* 0x000000013f327887 */ /* 0x000fc80008000000 */
[----:B------:R-:W-:-:S04]  /*5560*/  ULOP3.LUT UR50, UR28, UR50, URZ, 0x3c, !UPT ;  /* 0x000000321c327292 */ /* 0x000fc8000f8e3c3f */
[----:B------:R-:W-:Y:S08]  /*5570*/  @P2 BRA `(.L_x_11102) ;  /* 0x0000000000382947 */ /* 0x000ff00003800000 */
[----:B------:R-:W-:Y:S05]  /*5580*/  @!P0 BRA `(.L_x_11103) ;  /* 0x0000000000048947 */ /* 0x000fea0003800000 */
[----:B------:R-:W-:Y:S01]  /*5590*/  BPT.TRAP 0x1 ;  /* 0x000000040000795c */ /* 0x000fe20000300000 */
.L_x_11103:
        /* <DEDUP_REMOVED lines=9> */
.L_x_11104:
[----:B-1----:R-:W-:Y:S05]  /*5630*/  @P1 BRA `(.L_x_11102) ;  /* 0x0000000000081947 */ /* 0x002fea0003800000 */
[----:B------:R-:W1:Y:S02]  /*5640*/  SYNCS.PHASECHK.TRANS64.TRYWAIT P1, [UR6+0x2d830], R3 ;  /* 0x02d83003ff0075a7 */ /* 0x000e640008020146 */
[----:B-1----:R-:W-:Y:S05]  /*5650*/  @!P1 BRA `(.L_x_11105) ;  /* 0x0000012000d09947 */ /* 0x002fea0003800000 */
.L_x_11102:
        /* <DEDUP_REMOVED lines=13> */
[----:B------:R-:W-:Y:S02]  /*5730*/  UIADD3 UR18, UR6, 0x202, URZ ;  /* 0x0000020206127890 */ /* 0x000fe4000fffe03f */
[----:B------:R-:W-:Y:S02]  /*5740*/  UIADD3 UR22, UR6, 0x400, URZ ;  /* 0x0000040006167890 */ /* 0x000fe4000fffe03f */
[----:B------:R-:W-:Y:S01]  /*5750*/  UIADD3 UR26, UR6, 0x402, URZ ;  /* 0x00000402061a7890 */ /* 0x000fe2000fffe03f */
[----:B--2---:R-:W-:-:S05]  /*5760*/  SHF.R.U32.HI R7, RZ, 0x7, R7 ;  /* 0x00000007ff077819 */ /* 0x004fca0000011607 */
[----:B01----:R-:W-:-:S05]  /*5770*/  VIADD R3, R7, 0x8 ;  /* 0x0000000807037836 */ /* 0x003fca0000000000 */
        /* <DEDUP_REMOVED lines=22> */
.L_x_11107:
[----:B------:R-:W-:Y:S01]  /*58e0*/  ULEA UR6, UR60, UR41, 0x3 ;  /* 0x000000293c067291 */ /* 0x000fe2000f8e183f */
[----:B------:R-:W-:-:S05]  /*58f0*/  IMAD.U32 R3, RZ, RZ, UR28 ;  /* 0x0000001cff037e24 */ /* 0x000fca000f8e00ff */
[----:B------:R-:W-:-:S04]  /*5900*/  SHF.L.U32 R3, R3, 0x1f, RZ ;  /* 0x0000001f03037819 */ /* 0x000fc800000006ff */
[----:B------:R0:W1:Y:S01]  /*5910*/  SYNCS.PHASECHK.TRANS64.TRYWAIT P1, [UR6+0x2d850], R3 ;  /* 0x02d85003ff0075a7 */ /* 0x0000620008020146 */
[----:B------:R-:W-:Y:S05]  /*5920*/  @!P0 BRA `(.L_x_11108) ;  /* 0x0000000000048947 */ /* 0x000fea0003800000 */
[----:B------:R-:W-:Y:S01]  /*5930*/  BPT.TRAP 0x1 ;  /* 0x000000040000795c */ /* 0x000fe20000300000 */
.L_x_11108:
[----:B-1----:R-:W-:Y:S05]  /*5940*/  @P1 BRA `(.L_x_11106) ;  /* 0x0000000000081947 */ /* 0x002fea0003800000 */
[----:B------:R-:W1:Y:S02]  /*5950*/  SYNCS.PHASECHK.TRANS64.TRYWAIT P1, [UR6+0x2d850], R3 ;  /* 0x02d85003ff0075a7 */ /* 0x000e640008020146 */
[----:B-1----:R-:W-:Y:S05]  /*5960*/  @!P1 BRA `(.L_x_11109) ;  /* 0x0000012000249947 */ /* 0x002fea0003800000 */
.L_x_11106:
[----:B------:R-:W-:Y:S01]  /*5970*/  UIADD3 UR6, UR41, 0x400, URZ ;  /* 0x0000040029067890 */ /* 0x000fe2000fffe03f */
[----:B------:R-:W-:Y:S01]  /*5980*/  WARPGROUP.ARRIVE ;  /* 0x00000000000079c5 */ /* 0x000fe20000000000 */
[----:B------:R-:W-:-:S05]  /*5990*/  ULEA UR7, UR55, UR41, 0xd ;  /* 0x0000002937077291 */ /* 0x000fca000f8e683f */
[----:B------:R-:W1:Y:S01]  /*59a0*/  S2R R8, SR_TID.X ;  /* 0x0000000000087919 */ /* 0x000e620000002100 */
[----:B------:R-:W-:Y:S02]  /*59b0*/  USHF.R.U32.HI UR6, URZ, 0x4, UR6 ;  /* 0x000000043f067899 */ /* 0x000fe40008011606 */
[----:B------:R-:W-:Y:S02]  /*59c0*/  UIADD3 UR7, UR7, 0x21800, URZ ;  /* 0x0002180007077890 */ /* 0x000fe4000fffe03f */
[----:B------:R-:W-:Y:S02]  /*59d0*/  ULOP3.LUT UR6, UR6, 0x3fff, URZ, 0xc0, !UPT ;  /* 0x00003fff06067892 */ /* 0x000fe4000f8ec03f */
[----:B------:R-:W-:Y:S02]  /*59e0*/  USHF.R.U32.HI UR7, URZ, 0x4, UR7 ;  /* 0x000000043f077899 */ /* 0x000fe40008011607 */
[----:B------:R-:W-:Y:S02]  /*59f0*/  ULOP3.LUT UR10, UR6, 0x2000000, URZ, 0xfc, !UPT ;  /* 0x02000000060a7892 */ /* 0x000fe4000f8efc3f */
[----:B------:R-:W-:-:S02]  /*5a00*/  ULOP3.LUT UR6, UR7, 0x3fff, URZ, 0xc0, !UPT ;  /* 0x00003fff07067892 */ /* 0x000fc4000f8ec03f */
[----:B------:R-:W-:Y:S02]  /*5a10*/  UIMAD UR7, UR60, 0x600, UR10 ;  /* 0x000006003c0778a4 */ /* 0x000fe4000f8e020a */
[----:B------:R-:W-:Y:S01]  /*5a20*/  ULOP3.LUT UR6, UR6, 0x10000, URZ, 0xfc, !UPT ;  /* 0x0001000006067892 */ /* 0x000fe2000f8efc3f */
[----:B------:R-:W-:Y:S01]  /*5a30*/  UMOV UR31, 0x80000020 ;  /* 0x80000020001f7882 */ /* 0x000fe20000000000 */
[----:B------:R-:W-:-:S03]  /*5a40*/  UMOV UR29, 0x40000040 ;  /* 0x40000040001d7882 */ /* 0x000fc60000000000 */
        /* <DEDUP_REMOVED lines=60> */
.L_x_11110:
[----:B------:R-:W-:Y:S01]  /*5e10*/  UISETP.NE.AND UP1, UPT, UR54, URZ, UPT ;  /* 0x0000003f3600728c */ /* 0x000fe2000bf25270 */
[----:B------:R-:W-:Y:S01]  /*5e20*/  VIADD R7, R137, UR39 ;  /* 0x0000002789077c36 */ /* 0x000fe20008000000 */
[----:B------:R-:W-:Y:S01]  /*5e30*/  UISETP.NE.AND UP0, UPT, UR53, URZ, UPT ;  /* 0x0000003f3500728c */ /* 0x000fe2000bf05270 */
[----:B------:R-:W-:-:S03]  /*5e40*/  IMAD.U32 R10, RZ, RZ, UR48 ;  /* 0x00000030ff0a7e24 */ /* 0x000fc6000f8e00ff */
[----:B------:R-:W-:Y:S02]  /*5e50*/  PLOP3.LUT P1, PT, PT, PT, UP1, 0x80, 0x0 ;  /* 0x000000000000781c */ /* 0x000fe40003f2f018 */
[----:B------:R-:W-:-:S03]  /*5e60*/  PLOP3.LUT P2, PT, PT, PT, UP1, 0x80, 0x0 ;  /* 0x000000000000781c */ /* 0x000fc60003f4f018 */
[----:B------:R-:W-:-:S08]  /*5e70*/  @UP1 ULDC UR6, c[0x0][0x44c] ;  /* 0x0001130000061ab9 */ /* 0x000fd00000000800 */
[----:B0-----:R-:W-:Y:S01]  /*5e80*/  @P1 IMAD.HI.U32 R3, R7, UR6, RZ ;  /* 0x0000000607031c27 */ /* 0x001fe2000f8e00ff */
[----:B------:R-:W-:Y:S01]  /*5e90*/  @UP1 ULDC UR6, c[0x0][0x450] ;  /* 0x0001140000061ab9 */ /* 0x000fe20000000800 */
[----:B------:R-:W-:-:S03]  /*5ea0*/  PLOP3.LUT P1, PT, PT, PT, UP0, 0x40, 0x0 ;  /* 0x000000000000781c */ /* 0x000fc60003f2e808 */
[----:B------:R-:W-:Y:S01]  /*5eb0*/  @P2 SHF.R.U32.HI R7, RZ, UR6, R3 ;  /* 0x00000006ff072c19 */ /* 0x000fe20008011603 */
[----:B------:R-:W-:Y:S01]  /*5ec0*/  ULEA UR6, UR49, UR41, 0x3 ;  /* 0x0000002931067291 */ /* 0x000fe2000f8e183f */
[----:B------:R-:W-:-:S03]  /*5ed0*/  IMAD.SHL.U32 R3, R6, 0x80, RZ ;  /* 0x0000008006037824 */ /* 0x000fc600078e00ff */
[----:B------:R-:W-:Y:S01]  /*5ee0*/  UIADD3 UR6, UR6, 0x2d840, URZ ;  /* 0x0002d84006067890 */ /* 0x000fe2000fffe03f */
[----:B------:R-:W0:Y:S01]  /*5ef0*/  SHFL.IDX PT, R14, R7, RZ, 0x1c1f ;  /* 0x001c1fff070e7589 */ /* 0x000e2200000e0000 */
[----:B------:R-:W-:Y:S02]  /*5f00*/  IADD3 R8, -R17, 0x1, -R3 ;  /* 0x0000000111087810 */ /* 0x000fe40007ffe903 */
[----:B------:R-:W-:Y:S02]  /*5f10*/  UPRMT UR6, UR42, 0x654, UR6 ;  /* 0x000006542a067896 */ /* 0x000fe40008000006 */
[----:B------:R-:W-:-:S05]  /*5f20*/  IADD3 R10, -R10, UR38, R8 ;  /* 0x000000260a0a7c10 */ /* 0x000fca000fffe108 */
[----:B------:R-:W-:Y:S02]  /*5f30*/  VIADD R11, R10, UR58 ;  /* 0x0000003a0a0b7c36 */ /* 0x000fe40008000000 */
[----:B------:R-:W-:Y:S01]  /*5f40*/  SYNCS.ARRIVE.TRANS64.RED.A1T0 RZ, [UR6], RZ ;  /* 0x000000ffffff79a7 */ /* 0x000fe20008100406 */
[----:B------:R-:W-:-:S06]  /*5f50*/  ULOP3.LUT UR6, URZ, UR35, URZ, 0x33, !UPT ;  /* 0x000000233f067292 */ /* 0x000fcc000f8e333f */
[----:B------:R-:W-:Y:S02]  /*5f60*/  VIADD R10, R10, UR6 ;  /* 0x000000060a0a7c36 */ /* 0x000fe40008000000 */
[----:B0-----:R-:W-:Y:S02]  /*5f70*/  IMAD.IADD R9, R11, 0x1, R14 ;  /* 0x000000010b097824 */ /* 0x001fe400078e020e */
        /* <DEDUP_REMOVED lines=15> */
.L_x_11113:
[----:B------:R-:W-:-:S05]  /*6070*/  IMAD.U32 R15, RZ, RZ, UR34 ;  /* 0x00000022ff0f7e24 */ /* 0x000fca000f8e00ff */
[----:B------:R-:W-:-:S13]  /*6080*/  ISETP.NE.AND P1, PT, R15, 0x1, PT ;  /* 0x000000010f00780c */ /* 0x000fda0003f25270 */
[----:B------:R-:W0:Y:S02]  /*6090*/  @P1 LDC.64 R12, c[0x0][0x9e8] ;  /* 0x00027a00ff0c1b82 */ /* 0x000e240000000a00 */
[----:B0-----:R-:W-:-:S05]  /*60a0*/  @P1 IMAD.HI.U32 R12, R14, R12, RZ ;  /* 0x0000000c0e0c1227 */ /* 0x001fca00078e00ff */
[----:B------:R-:W-:-:S07]  /*60b0*/  @P1 SHF.R.U32.HI R14, RZ, R13, R12 ;  /* 0x0000000dff0e1219 */ /* 0x000fce000001160c */
.L_x_11114:
[----:B------:R-:W-:Y:S05]  /*60c0*/  BSYNC B0 ;  /* 0x0000000000007941 */ /* 0x000fea0003800000 */
.L_x_11112:
[----:B------:R-:W-:-:S04]  /*60d0*/  IMAD R14, R14, R15, -R3 ;  /* 0x0000000f0e0e7224 */ /* 0x000fc800078e0a03 */
[----:B------:R-:W-:-:S05]  /*60e0*/  IMAD.IADD R14, R14, 0x1, -R17 ;  /* 0x000000010e0e7824 */ /* 0x000fca00078e0a11 */
[----:B------:R-:W-:Y:S02]  /*60f0*/  VIMNMX R8, R8, R14, !PT ;  /* 0x0000000e08087248 */ /* 0x000fe40007fe0100 */
[----:B------:R-:W-:-:S07]  /*6100*/  VIADDMNMX R9, R14, R15, R9, PT ;  /* 0x0000000f0e097246 */ /* 0x000fce0003800109 */
.L_x_11111:
        /* <DEDUP_REMOVED lines=15> */
[----:B------:R-:W-:Y:S01]  /*6200*/  ISETP.GT.AND P5, PT, R8, 0x9, P1 ;  /* 0x000000090800780c */ /* 0x000fe20000fa4270 */
[----:B------:R-:W-:Y:S01]  /*6210*/  IMAD.IADD R10, R10, 0x1, R7 ;  /* 0x000000010a0a7824 */ /* 0x000fe200078e0207 */
        /* <DEDUP_REMOVED lines=99> */
.L_x_11117:
[----:B------:R-:W-:-:S05]  /*6850*/  IMAD.U32 R12, RZ, RZ, UR34 ;  /* 0x00000022ff0c7e24 */ /* 0x000fca000f8e00ff */
[----:B------:R-:W-:-:S13]  /*6860*/  ISETP.NE.AND P2, PT, R12, 0x1, PT ;  /* 0x000000010c00780c */ /* 0x000fda0003f45270 */
[----:B------:R-:W0:Y:S02]  /*6870*/  @P2 LDC.64 R8, c[0x0][0x9e8] ;  /* 0x00027a00ff082b82 */ /* 0x000e240000000a00 */
[----:B0-----:R-:W-:-:S05]  /*6880*/  @P2 IMAD.HI.U32 R8, R7, R8, RZ ;  /* 0x0000000807082227 */ /* 0x001fca00078e00ff */
[----:B------:R-:W-:-:S07]  /*6890*/  @P2 SHF.R.U32.HI R7, RZ, R9, R8 ;  /* 0x00000009ff072219 */ /* 0x000fce0000011608 */
.L_x_11118:
[----:B------:R-:W-:Y:S05]  /*68a0*/  BSYNC B0 ;  /* 0x0000000000007941 */ /* 0x000fea0003800000 */
.L_x_11116:
[----:B------:R-:W-:-:S04]  /*68b0*/  IMAD R3, R7, R12, -R3 ;  /* 0x0000000c07037224 */ /* 0x000fc800078e0a03 */
[----:B------:R-:W-:-:S05]  /*68c0*/  IMAD.IADD R3, R3, 0x1, -R17 ;  /* 0x0000000103037824 */ /* 0x000fca00078e0a11 */
[----:B------:R-:W-:Y:S02]  /*68d0*/  VIMNMX R10, R10, R3, !PT ;  /* 0x000000030a0a7248 */ /* 0x000fe40007fe0100 */
[----:B------:R-:W-:-:S07]  /*68e0*/  VIADDMNMX R11, R3, R12, R11, PT ;  /* 0x0000000c030b7246 */ /* 0x000fce000380010b */
.L_x_11115:
[----:B------:R-:W-:Y:S02]  /*68f0*/  FMNMX.FTZ R3, R24, R5, !PT ;  /* 0x0000000518037209 */ /* 0x000fe40007810000 */
[----:B------:R-:W-:Y:S02]  /*6900*/  LOP3.LUT R16, R16, 0xf7ffffff, RZ, 0xc0, !PT ;  /* 0xf7ffffff10107812 */ /* 0x000fe400078ec0ff */
[----:B------:R-:W-:Y:S02]  /*6910*/  FMNMX.FTZ R3, R25, R3, !PT ;  /* 0x0000000319037209 */ /* 0x000fe40007810000 */
[----:B------:R-:W-:Y:S02]  /*6920*/  @P0 LOP3.LUT R16, R16, 0x8000000, RZ, 0xfc, !PT ;  /* 0x0800000010100812 */ /* 0x000fe400078efcff */
[----:B------:R-:W-:Y:S02]  /*6930*/  FMNMX.FTZ R3, R28, R3, !PT ;  /* 0x000000031c037209 */ /* 0x000fe40007810000 */
[----:B------:R-:W-:-:S02]  /*6940*/  ISETP.GT.AND P0, PT, R10, 0x59, P1 ;  /* 0x000000590a00780c */ /* 0x000fc40000f04270 */
[----:B------:R-:W-:Y:S02]  /*6950*/  FMNMX.FTZ R3, R29, R3, !PT ;  /* 0x000000031d037209 */ /* 0x000fe40007810000 */
[----:B------:R-:W-:Y:S02]  /*6960*/  ISETP.GT.AND P4, PT, R10, 0x1, P1 ;  /* 0x000000010a00780c */ /* 0x000fe40000f84270 */
[----:B------:R-:W-:Y:S02]  /*6970*/  FMNMX.FTZ R3, R32, R3, !PT ;  /* 0x0000000320037209 */ /* 0x000fe40007810000 */
[----:B------:R-:W-:Y:S02]  /*6980*/  ISETP.GT.AND P5, PT, R10, 0x8, P1 ;  /* 0x000000080a00780c */ /* 0x000fe40000fa4270 */
[----:B------:R-:W-:Y:S02]  /*6990*/  FMNMX.FTZ R3, R33, R3, !PT ;  /* 0x0000000321037209 */ /* 0x000fe40007810000 */
[----:B------:R-:W-:-:S02]  /*69a0*/  LOP3.LUT R16, R16, 0xbfffffff, RZ, 0xc0, !PT ;  /* 0xbfffffff10107812 */ /* 0x000fc400078ec0ff */
[----:B------:R-:W-:Y:S02]  /*69b0*/  FMNMX.FTZ R3, R36, R3, !PT ;  /* 0x0000000324037209 */ /* 0x000fe40007810000 */
[----:B------:R-:W-:Y:S02]  /*69c0*/  ISETP.LT.OR P4, PT, R11, 0x2, P4 ;  /* 0x000000020b00780c */ /* 0x000fe40002781670 */
[----:B------:R-:W-:Y:S02]  /*69d0*/  FMNMX.FTZ R3, R37, R3, !PT ;  /* 0x0000000325037209 */ /* 0x000fe40007810000 */
[----:B------:R-:W-:Y:S02]  /*69e0*/  ISETP.LT.OR P5, PT, R11, 0x9, P5 ;  /* 0x000000090b00780c */ /* 0x000fe40002fa1670 */
[----:B------:R-:W-:Y:S02]  /*69f0*/  FMNMX.FTZ R3, R40, R3, !PT ;  /* 0x0000000328037209 */ /* 0x000fe40007810000 */
[----:B------:R-:W-:-:S02]  /*6a00*/  @P0 LOP3.LUT R16, R16, 0x40000000, RZ, 0xfc, !PT ;  /* 0x4000000010100812 */ /* 0x000fc400078efcff */
[----:B------:R-:W-:Y:S02]  /*6a10*/  FMNMX.FTZ R3, R41, R3, !PT ;  /* 0x0000000329037209 */ /* 0x000fe40007810000 */
[----:B------:R-:W-:Y:S02]  /*6a20*/  ISETP.GT.AND P0, PT, R10, 0x71, P1 ;  /* 0x000000710a00780c */ /* 0x000fe40000f04270 */
        /* <DEDUP_REMOVED lines=11> */
[----:B------:R-:W-:Y:S02]  /*6ae0*/  ISETP.GT.AND P4, PT, R10, 0x18, P1 ;  /* 0x000000180a00780c */ /* 0x000fe40000f84270 */
[----:B------:R-:W-:Y:S02]  /*6af0*/  FMNMX.FTZ R3, R56, R3, !PT ;  /* 0x0000000338037209 */ /* 0x000fe40007810000 */
[----:B------:R-:W-:Y:S02]  /*6b00*/  ISETP.GT.AND P5, PT, R10, 0x19, P1 ;  /* 0x000000190a00780c */ /* 0x000fe40000fa4270 */
[----:B------:R-:W-:Y:S02]  /*6b10*/  FMNMX.FTZ R3, R57, R3, !PT ;  /* 0x0000000339037209 */ /* 0x000fe40007810000 */
[----:B------:R-:W-:-:S02]  /*6b20*/  ISETP.LT.OR P6, PT, R11, 0xa, P6 ;  /* 0x0000000a0b00780c */ /* 0x000fc400037c1670 */
[----:B------:R-:W-:Y:S02]  /*6b30*/  FMNMX.FTZ R3, R60, R3, !PT ;  /* 0x000000033c037209 */ /* 0x000fe40007810000 */
[----:B------:R-:W-:Y:S02]  /*6b40*/  ISETP.LT.OR P2, PT, R11, 0x11, P2 ;  /* 0x000000110b00780c */ /* 0x000fe40001741670 */
[----:B------:R-:W-:Y:S02]  /*6b50*/  FMNMX.FTZ R3, R61, R3, !PT ;  /* 0x000000033d037209 */ /* 0x000fe40007810000 */
[C---:B------:R-:W-:Y:S02]  /*6b60*/  ISETP.LT.OR P3, PT, R11.reuse, 0x12, P3 ;  /* 0x000000120b00780c */ /* 0x040fe40001f61670 */
[----:B------:R-:W-:Y:S02]  /*6b70*/  FMNMX.FTZ R3, R64, R3, !PT ;  /* 0x0000000340037209 */ /* 0x000fe40007810000 */
[----:B------:R-:W-:-:S02]  /*6b80*/  ISETP.LT.OR P4, PT, R11, 0x19, P4 ;  /* 0x000000190b00780c */ /* 0x000fc40002781670 */
[----:B------:R-:W-:Y:S02]  /*6b90*/  FMNMX.FTZ R3, R65, R3, !PT ;  /* 0x0000000341037209 */ /* 0x000fe40007810000 */
[----:B------:R-:W-:Y:S02]  /*6ba0*/  ISETP.LT.OR P5, PT, R11, 0x1a, P5 ;  /* 0x0000001a0b00780c */ /* 0x000fe40002fa1670 */
[----:B------:R-:W-:Y:S02]  /*6bb0*/  FMNMX.FTZ R3, R68, R3, !PT ;  /* 0x0000000344037209 */ /* 0x000fe40007810000 */
[----:B------:R-:W-:Y:S02]  /*6bc0*/  LOP3.LUT R16, R16, 0xfffffffd, RZ, 0xc0, !PT ;  /* 0xfffffffd10107812 */ /* 0x000fe400078ec0ff */
[----:B------:R-:W-:Y:S02]  /*6bd0*/  FSEL R31, R31, -INF , !P6 ;  /* 0xff8000001f1f7808 */ /* 0x000fe40007000000 */
[----:B------:R-:W-:-:S02]  /*6be0*/  FSEL R34, R34, -INF , !P2 ;  /* 0xff80000022227808 */ /* 0x000fc40005000000 */
        /* <DEDUP_REMOVED lines=8> */
[----:B------:R-:W-:Y:S02]  /*6c70*/  FMNMX.FTZ R3, R69, R3, !PT ;  /* 0x0000000345037209 */ /* 0x000fe40007810000 */
[----:B------:R-:W-:Y:S02]  /*6c80*/  @P0 LOP3.LUT R16, R16, 0x2, RZ, 0xfc, !PT ;  /* 0x0000000210100812 */ /* 0x000fe400078efcff */
[----:B------:R-:W-:Y:S02]  /*6c90*/  ISETP.GT.AND P0, PT, R10, 0x78, P1 ;  /* 0x000000780a00780c */ /* 0x000fe40000f04270 */
[----:B------:R-:W-:-:S02]  /*6ca0*/  ISETP.LT.OR P6, PT, R11, 0x21, P6 ;  /* 0x000000210b00780c */ /* 0x000fc400037c1670 */
[C---:B------:R-:W-:Y:S02]  /*6cb0*/  ISETP.LT.OR P2, PT, R11.reuse, 0x22, P2 ;  /* 0x000000220b00780c */ /* 0x040fe40001741670 */
[C---:B------:R-:W-:Y:S02]  /*6cc0*/  ISETP.LT.OR P3, PT, R11.reuse, 0x29, P3 ;  /* 0x000000290b00780c */ /* 0x040fe40001f61670 */
[C---:B------:R-:W-:Y:S02]  /*6cd0*/  ISETP.LT.OR P4, PT, R11.reuse, 0x2a, P4 ;  /* 0x0000002a0b00780c */ /* 0x040fe40002781670 */
[----:B------:R-:W-:Y:S02]  /*6ce0*/  ISETP.LT.OR P5, PT, R11, 0x31, P5 ;  /* 0x000000310b00780c */ /* 0x000fe40002fa1670 */
[----:B------:R-:W-:Y:S02]  /*6cf0*/  FMNMX.FTZ R3, R72, R3, !PT ;  /* 0x0000000348037209 */ /* 0x000fe40007810000 */
[----:B------:R-:W-:-:S02]  /*6d00*/  FSEL R42, R42, -INF , !P6 ;  /* 0xff8000002a2a7808 */ /* 0x000fc40007000000 */
[----:B------:R-:W-:Y:S02]  /*6d10*/  FSEL R43, R43, -INF , !P2 ;  /* 0xff8000002b2b7808 */ /* 0x000fe40005000000 */
[----:B------:R-:W-:Y:S02]  /*6d20*/  FSEL R46, R46, -INF , !P3 ;  /* 0xff8000002e2e7808 */ /* 0x000fe40005800000 */
[----:B------:R-:W-:Y:S02]  /*6d30*/  FSEL R47, R47, -INF , !P4 ;  /* 0xff8000002f2f7808 */ /* 0x000fe40006000000 */
[----:B------:R-:W-:Y:S02]  /*6d40*/  FSEL R50, R50, -INF , !P5 ;  /* 0xff80000032327808 */ /* 0x000fe40006800000 */
[----:B------:R-:W-:Y:S02]  /*6d50*/  FMNMX.FTZ R3, R73, R3, !PT ;  /* 0x0000000349037209 */ /* 0x000fe40007810000 */
[----:B------:R-:W-:-:S02]  /*6d60*/  ISETP.GT.AND P6, PT, R10, 0x31, P1 ;  /* 0x000000310a00780c */ /* 0x000fc40000fc4270 */
[C---:B------:R-:W-:Y:S02]  /*6d70*/  ISETP.GT.AND P2, PT, R10.reuse, 0x38, P1 ;  /* 0x000000380a00780c */ /* 0x040fe40000f44270 */
[C---:B------:R-:W-:Y:S02]  /*6d80*/  ISETP.GT.AND P3, PT, R10.reuse, 0x39, P1 ;  /* 0x000000390a00780c */ /* 0x040fe40000f64270 */
[C---:B------:R-:W-:Y:S02]  /*6d90*/  ISETP.GT.AND P4, PT, R10.reuse, 0x40, P1 ;  /* 0x000000400a00780c */ /* 0x040fe40000f84270 */
[----:B------:R-:W-:Y:S02]  /*6da0*/  ISETP.GT.AND P5, PT, R10, 0x41, P1 ;  /* 0x000000410a00780c */ /* 0x000fe40000fa4270 */
[----:B------:R-:W-:Y:S02]  /*6db0*/  LOP3.LUT R16, R16, 0xfffffff7, RZ, 0xc0, !PT ;  /* 0xfffffff710107812 */ /* 0x000fe400078ec0ff */
[----:B------:R-:W-:-:S02]  /*6dc0*/  FMNMX.FTZ R3, R76, R3, !PT ;  /* 0x000000034c037209 */ /* 0x000fc40007810000 */
[C---:B------:R-:W-:Y:S02]  /*6dd0*/  ISETP.LT.OR P6, PT, R11.reuse, 0x32, P6 ;  /* 0x000000320b00780c */ /* 0x040fe400037c1670 */
[C---:B------:R-:W-:Y:S02]  /*6de0*/  ISETP.LT.OR P2, PT, R11.reuse, 0x39, P2 ;  /* 0x000000390b00780c */ /* 0x040fe40001741670 */
[C---:B------:R-:W-:Y:S02]  /*6df0*/  ISETP.LT.OR P3, PT, R11.reuse, 0x3a, P3 ;  /* 0x0000003a0b00780c */ /* 0x040fe40001f61670 */
[C---:B------:R-:W-:Y:S02]  /*6e00*/  ISETP.LT.OR P4, PT, R11.reuse, 0x41, P4 ;  /* 0x000000410b00780c */ /* 0x040fe40002781670 */
[----:B------:R-:W-:Y:S02]  /*6e10*/  ISETP.LT.OR P5, PT, R11, 0x42, P5 ;  /* 0x000000420b00780c */ /* 0x000fe40002fa1670 */
[----:B------:R-:W-:-:S02]  /*6e20*/  @P0 LOP3.LUT R16, R16, 0x8, RZ, 0xfc, !PT ;  /* 0x0000000810100812 */ /* 0x000fc400078efcff */
[----:B------:R-:W-:Y:S02]  /*6e30*/  ISETP.GT.AND P0, PT, R10, RZ, P1 ;  /* 0x000000ff0a00720c */ /* 0x000fe40000f04270 */
[----:B------:R-:W-:Y:S02]  /*6e40*/  FMNMX.FTZ R3, R77, R3, !PT ;  /* 0x000000034d037209 */ /* 0x000fe40007810000 */
[----:B------:R-:W-:Y:S02]  /*6e50*/  FSEL R51, R51, -INF , !P6 ;  /* 0xff80000033337808 */ /* 0x000fe40007000000 */
[----:B------:R-:W-:Y:S02]  /*6e60*/  FSEL R54, R54, -INF , !P2 ;  /* 0xff80000036367808 */ /* 0x000fe40005000000 */
[----:B------:R-:W-:Y:S02]  /*6e70*/  FSEL R55, R55, -INF , !P3 ;  /* 0xff80000037377808 */ /* 0x000fe40005800000 */
[----:B------:R-:W-:-:S02]  /*6e80*/  FSEL R58, R58, -INF , !P4 ;  /* 0xff8000003a3a7808 */ /* 0x000fc40006000000 */
[----:B------:R-:W-:Y:S02]  /*6e90*/  FSEL R59, R59, -INF , !P5 ;  /* 0xff8000003b3b7808 */ /* 0x000fe40006800000 */
[C---:B------:R-:W-:Y:S02]  /*6ea0*/  ISETP.GT.AND P6, PT, R10.reuse, 0x48, P1 ;  /* 0x000000480a00780c */ /* 0x040fe40000fc4270 */
[C---:B------:R-:W-:Y:S02]  /*6eb0*/  ISETP.GT.AND P2, PT, R10.reuse, 0x49, P1 ;  /* 0x000000490a00780c */ /* 0x040fe40000f44270 */
[C---:B------:R-:W-:Y:S02]  /*6ec0*/  ISETP.GT.AND P3, PT, R10.reuse, 0x50, P1 ;  /* 0x000000500a00780c */ /* 0x040fe40000f64270 */
[C---:B------:R-:W-:Y:S02]  /*6ed0*/  ISETP.GT.AND P4, PT, R10.reuse, 0x51, P1 ;  /* 0x000000510a00780c */ /* 0x040fe40000f84270 */
[----:B------:R-:W-:-:S02]  /*6ee0*/  ISETP.GT.AND P5, PT, R10, 0x58, P1 ;  /* 0x000000580a00780c */ /* 0x000fc40000fa4270 */
[----:B------:R-:W-:Y:S02]  /*6ef0*/  FMNMX.FTZ R3, R80, R3, !PT ;  /* 0x0000000350037209 */ /* 0x000fe40007810000 */
[C---:B------:R-:W-:Y:S02]  /*6f00*/  ISETP.LT.OR P6, PT, R11.reuse, 0x49, P6 ;  /* 0x000000490b00780c */ /* 0x040fe400037c1670 */
[C---:B------:R-:W-:Y:S02]  /*6f10*/  ISETP.LT.OR P2, PT, R11.reuse, 0x4a, P2 ;  /* 0x0000004a0b00780c */ /* 0x040fe40001741670 */
[C---:B------:R-:W-:Y:S02]  /*6f20*/  ISETP.LT.OR P3, PT, R11.reuse, 0x51, P3 ;  /* 0x000000510b00780c */ /* 0x040fe40001f61670 */
[C---:B------:R-:W-:Y:S02]  /*6f30*/  ISETP.LT.OR P4, PT, R11.reuse, 0x52, P4 ;  /* 0x000000520b00780c */ /* 0x040fe40002781670 */
[----:B------:R-:W-:-:S02]  /*6f40*/  ISETP.LT.OR P5, PT, R11, 0x59, P5 ;  /* 0x000000590b00780c */ /* 0x000fc40002fa1670 */
[----:B------:R-:W-:Y:S02]  /*6f50*/  FMNMX.FTZ R3, R81, R3, !PT ;  /* 0x0000000351037209 */ /* 0x000fe40007810000 */
[----:B------:R-:W-:Y:S02]  /*6f60*/  LOP3.LUT R16, R16, 0xffffff7f, RZ, 0xc0, !PT ;  /* 0xffffff7f10107812 */ /* 0x000fe400078ec0ff */
        /* <DEDUP_REMOVED lines=11> */
[----:B------:R-:W-:Y:S02]  /*7020*/  FMNMX.FTZ R3, R84, R3, !PT ;  /* 0x0000000354037209 */ /* 0x000fe40007810000 */
[----:B------:R-:W-:Y:S02]  /*7030*/  @P0 LOP3.LUT R16, R16, 0x80, RZ, 0xfc, !PT ;  /* 0x0000008010100812 */ /* 0x000fe400078efcff */
[----:B------:R-:W-:Y:S02]  /*7040*/  FMNMX.FTZ R3, R85, R3, !PT ;  /* 0x0000000355037209 */ /* 0x000fe40007810000 */
[C---:B------:R-:W-:Y:S02]  /*7050*/  LOP3.LUT P0, RZ, R16.reuse, 0x40000000, RZ, 0xc0, !PT ;  /* 0x4000000010ff7812 */ /* 0x040fe4000780c0ff */
[----:B------:R-:W-:Y:S01]  /*7060*/  LOP3.LUT R16, R16, 0xffffffdf, RZ, 0xc0, !PT ;  /* 0xffffffdf10107812 */ /* 0x000fe200078ec0ff */
[----:B------:R-:W0:Y:S01]  /*7070*/  SHFL.BFLY PT, R7, R3, 0x2, 0x1f ;  /* 0x0c401f0003077f89 */ /* 0x000e2200000e0000 */
[----:B------:R-:W-:-:S02]  /*7080*/  ISETP.LT.OR P0, PT, R11, 0x5a, P0 ;  /* 0x0000005a0b00780c */ /* 0x000fc40000701670 */
[----:B------:R-:W-:Y:S02]  /*7090*/  @P1 LOP3.LUT R16, R16, 0x20, RZ, 0xfc, !PT ;  /* 0x0000002010101812 */ /* 0x000fe400078efcff */
[C---:B------:R-:W-:Y:S02]  /*70a0*/  ISETP.LT.OR P6, PT, R11.reuse, 0x71, P6 ;  /* 0x000000710b00780c */ /* 0x040fe400037c1670 */
[C---:B------:R-:W-:Y:S02]  /*70b0*/  LOP3.LUT P1, RZ, R16.reuse, 0x2, RZ, 0xc0, !PT ;  /* 0x0000000210ff7812 */ /* 0x040fe4000782c0ff */
[----:B------:R-:W-:Y:S02]  /*70c0*/  LOP3.LUT R16, R16, 0xfffffeff, RZ, 0xc0, !PT ;  /* 0xfffffeff10107812 */ /* 0x000fe400078ec0ff */
[----:B------:R-:W-:-:S03]  /*70d0*/  ISETP.LT.OR P1, PT, R11, 0x72, P1 ;  /* 0x000000720b00780c */ /* 0x000fc60000f21670 */
[----:B------:R-:W-:Y:S02]  /*70e0*/  @P0 LOP3.LUT R16, R16, 0x100, RZ, 0xfc, !PT ;  /* 0x0000010010100812 */ /* 0x000fe400078efcff */
[C---:B------:R-:W-:Y:S02]  /*70f0*/  ISETP.LT.OR P0, PT, R11.reuse, 0x61, P2 ;  /* 0x000000610b00780c */ /* 0x040fe40001701670 */
[C---:B------:R-:W-:Y:S02]  /*7100*/  LOP3.LUT P2, RZ, R16.reuse, 0x8, RZ, 0xc0, !PT ;  /* 0x0000000810ff7812 */ /* 0x040fe4000784c0ff */
[----:B------:R-:W-:Y:S02]  /*7110*/  LOP3.LUT R16, R16, 0xffffffbf, RZ, 0xc0, !PT ;  /* 0xffffffbf10107812 */ /* 0x000fe400078ec0ff */
[----:B------:R-:W-:Y:S02]  /*7120*/  ISETP.LT.OR P2, PT, R11, 0x79, P2 ;  /* 0x000000790b00780c */ /* 0x000fe40001741670 */
[----:B0-----:R-:W-:-:S02]  /*7130*/  FMNMX.FTZ R3, R3, R7, !PT ;  /* 0x0000000703037209 */ /* 0x001fc40007810000 */
[----:B------:R-:W-:Y:S02]  /*7140*/  FSEL R83, R83, -INF , !P1 ;  /* 0xff80000053537808 */ /* 0x000fe40004800000 */
[----:B------:R-:W-:Y:S01]  /*7150*/  FSEL R86, R86, -INF , !P2 ;  /* 0xff80000056567808 */ /* 0x000fe20005000000 */
[----:B------:R-:W0:Y:S01]  /*7160*/  SHFL.BFLY PT, R7, R3, 0x1, 0x1f ;  /* 0x0c201f0003077f89 */ /* 0x000e2200000e0000 */
[----:B------:R-:W-:Y:S02]  /*7170*/  @P0 LOP3.LUT R16, R16, 0x40, RZ, 0xfc, !PT ;  /* 0x0000004010100812 */ /* 0x000fe400078efcff */
[----:B------:R-:W-:Y:S02]  /*7180*/  ISETP.LT.OR P0, PT, R11, 0x62, P3 ;  /* 0x000000620b00780c */ /* 0x000fe40001f01670 */
[C---:B------:R-:W-:Y:S02]  /*7190*/  LOP3.LUT P3, RZ, R16.reuse, 0x80, RZ, 0xc0, !PT ;  /* 0x0000008010ff7812 */ /* 0x040fe4000786c0ff */
[----:B------:R-:W-:-:S02]  /*71a0*/  LOP3.LUT R16, R16, 0xffffffef, RZ, 0xc0, !PT ;  /* 0xffffffef10107812 */ /* 0x000fc400078ec0ff */
[----:B------:R-:W-:-:S04]  /*71b0*/  ISETP.LT.OR P3, PT, R11, 0x1, P3 ;  /* 0x000000010b00780c */ /* 0x000fc80001f61670 */
[----:B------:R-:W-:-:S03]  /*71c0*/  FSEL R26, R26, -INF , !P3 ;  /* 0xff8000001a1a7808 */ /* 0x000fc60005800000 */
[----:B------:R-:W-:Y:S02]  /*71d0*/  @P0 LOP3.LUT R16, R16, 0x10, RZ, 0xfc, !PT ;  /* 0x0000001010100812 */ /* 0x000fe400078efcff */
[----:B------:R-:W-:Y:S02]  /*71e0*/  ISETP.LT.OR P0, PT, R11, 0x69, P4 ;  /* 0x000000690b00780c */ /* 0x000fe40002701670 */
[C---:B------:R-:W-:Y:S02]  /*71f0*/  LOP3.LUT P4, RZ, R16.reuse, 0x20, RZ, 0xc0, !PT ;  /* 0x0000002010ff7812 */ /* 0x040fe4000788c0ff */
[----:B------:R-:W-:Y:S02]  /*7200*/  LOP3.LUT R16, R16, 0xfffffffb, RZ, 0xc0, !PT ;  /* 0xfffffffb10107812 */ /* 0x000fe400078ec0ff */
[----:B0-----:R-:W-:Y:S02]  /*7210*/  FMNMX.FTZ R3, R3, R7, !PT ;  /* 0x0000000703037209 */ /* 0x001fe40007810000 */
[----:B------:R-:W-:-:S04]  /*7220*/  ISETP.LT.OR P4, PT, R11, 0x7a, P4 ;  /* 0x0000007a0b00780c */ /* 0x000fc80002781670 */
[----:B------:R-:W-:Y:S02]  /*7230*/  FSEL R87, R87, -INF , !P4 ;  /* 0xff80000057577808 */ /* 0x000fe40006000000 */
[----:B------:R-:W-:Y:S02]  /*7240*/  @P0 LOP3.LUT R16, R16, 0x4, RZ, 0xfc, !PT ;  /* 0x0000000410100812 */ /* 0x000fe400078efcff */
[----:B------:R-:W-:Y:S02]  /*7250*/  ISETP.LT.OR P0, PT, R11, 0x6a, P5 ;  /* 0x0000006a0b00780c */ /* 0x000fe40002f01670 */
[C---:B------:R-:W-:Y:S02]  /*7260*/  FSETP.NEU.FTZ.AND P5, PT, R3.reuse, -INF , PT ;  /* 0xff8000000300780b */ /* 0x040fe40003fbd000 */
[----:B------:R-:W-:Y:S02]  /*7270*/  LOP3.LUT R16, R16, 0xefffffff, RZ, 0xc0, !PT ;  /* 0xefffffff10107812 */ /* 0x000fe400078ec0ff */
[----:B------:R-:W-:-:S05]  /*7280*/  FSEL R7, R3, RZ, P5 ;  /* 0x000000ff03077208 */ /* 0x000fca0002800000 */
[----:B------:R-:W-:Y:S01]  /*7290*/  FADD.FTZ R5, -R7, R5 ;  /* 0x0000000507057221 */ /* 0x000fe20000010100 */
[----:B------:R-:W-:Y:S01]  /*72a0*/  FMUL.FTZ R7, R3, UR33 ;  /* 0x0000002103077c20 */ /* 0x000fe20008410000 */
[----:B------:R-:W-:Y:S02]  /*72b0*/  @P0 LOP3.LUT R16, R16, 0x10000000, RZ, 0xfc, !PT ;  /* 0x1000000010100812 */ /* 0x000fe400078efcff */
[----:B------:R-:W-:Y:S02]  /*72c0*/  FMUL.FTZ R9, R5, UR33 ;  /* 0x0000002105097c20 */ /* 0x000fe40008410000 */
[----:B------:R-:W-:Y:S02]  /*72d0*/  FSEL R7, R7, RZ, P5 ;  /* 0x000000ff07077208 */ /* 0x000fe40002800000 */
[----:B------:R-:W-:-:S03]  /*72e0*/  LOP3.LUT R16, R16, 0xdfffffff, RZ, 0xc0, !PT ;  /* 0xdfffffff10107812 */ /* 0x000fc600078ec0ff */
        /* <DEDUP_REMOVED lines=33> */
[----:B------:R-:W-:Y:S01]  /*7500*/  MUFU.EX2 R24, R24 ;  /* 0x0000001800187308 */ /* 0x000fe20000000800 */
[----:B------:R-:W-:-:S02]  /*7510*/  @P6 LOP3.LUT R16, R16, 0x20000000, RZ, 0xfc, !PT ;  /* 0x2000000010106812 */ /* 0x000fc400078efcff */
[----:B------:R-:W-:Y:S02]  /*7520*/  FMNMX.FTZ R7, R27, R7, !PT ;  /* 0x000000071b077209 */ /* 0x000fe40007810000 */
[----:B------:R-:W-:Y:S02]  /*7530*/  LOP3.LUT P6, RZ, R16, 0x100, RZ, 0xc0, !PT ;  /* 0x0000010010ff7812 */ /* 0x000fe400078cc0ff */
[----:B------:R-:W-:Y:S01]  /*7540*/  FMNMX.FTZ R7, R30, R7, !PT ;  /* 0x000000071e077209 */ /* 0x000fe20007810000 */
[----:B------:R-:W-:Y:S01]  /*7550*/  MUFU.EX2 R25, R25 ;  /* 0x0000001900197308 */ /* 0x000fe20000000800 */
[----:B------:R-:W-:Y:S02]  /*7560*/  LOP3.LUT P0, RZ, R16, 0x40, RZ, 0xc0, !PT ;  /* 0x0000004010ff7812 */ /* 0x000fe4000780c0ff */
[----:B------:R-:W-:Y:S02]  /*7570*/  FMNMX.FTZ R7, R31, R7, !PT ;  /* 0x000000071f077209 */ /* 0x000fe40007810000 */
[----:B------:R-:W-:-:S02]  /*7580*/  FSEL R71, R71, -INF , !P6 ;  /* 0xff80000047477808 */ /* 0x000fc40007000000 */
[----:B------:R-:W-:Y:S01]  /*7590*/  FMNMX.FTZ R7, R34, R7, !PT ;  /* 0x0000000722077209 */ /* 0x000fe20007810000 */
[----:B------:R-:W-:Y:S01]  /*75a0*/  MUFU.EX2 R28, R28 ;  /* 0x0000001c001c7308 */ /* 0x000fe20000000800 */
[----:B------:R-:W-:Y:S02]  /*75b0*/  LOP3.LUT P5, RZ, R16, 0x10, RZ, 0xc0, !PT ;  /* 0x0000001010ff7812 */ /* 0x000fe400078ac0ff */
[----:B------:R-:W-:Y:S02]  /*75c0*/  FMNMX.FTZ R7, R35, R7, !PT ;  /* 0x0000000723077209 */ /* 0x000fe40007810000 */
[----:B------:R-:W-:Y:S02]  /*75d0*/  FSEL R74, R74, -INF , !P0 ;  /* 0xff8000004a4a7808 */ /* 0x000fe40004000000 */
[----:B------:R-:W-:Y:S01]  /*75e0*/  FMNMX.FTZ R7, R38, R7, !PT ;  /* 0x0000000726077209 */ /* 0x000fe20007810000 */
[----:B------:R-:W-:Y:S01]  /*75f0*/  MUFU.EX2 R29, R29 ;  /* 0x0000001d001d7308 */ /* 0x000fe20000000800 */
[----:B------:R-:W-:-:S02]  /*7600*/  FSEL R75, R75, -INF , !P5 ;  /* 0xff8000004b4b7808 */ /* 0x000fc40006800000 */
        /* <DEDUP_REMOVED lines=59> */
[----:B------:R-:W-:Y:S01]  /*79c0*/  FMUL.FTZ R4, R7, UR33 ;  /* 0x0000002107047c20 */ /* 0x000fe20008410000 */
[----:B------:R-:W-:Y:S04]  /*79d0*/  MUFU.EX2 R72, R72 ;  /* 0x0000004800487308 */ /* 0x000fe80000000800 */
[----:B------:R-:W-:-:S04]  /*79e0*/  FSEL R5, R4, RZ, P1 ;  /* 0x000000ff04057208 */ /* 0x000fc80000800000 */
        /* <DEDUP_REMOVED lines=87> */
[----:B------:R-:W-:-:S06]  /*7f60*/  FADD.FTZ R0, R72, R0 ;  /* 0x0000000048007221 */ /* 0x000fcc0000010000 */
        /* <DEDUP_REMOVED lines=52> */
.L_x_11119:
[----:B------:R-:W-:Y:S01]  /*82b0*/  ULEA UR6, UR60, UR41, 0x3 ;  /* 0x000000293c067291 */ /* 0x000fe2000f8e183f */
[----:B------:R-:W-:Y:S01]  /*82c0*/  F2FP.BF16.F32.PACK_AB R24, R25, R24 ;  /* 0x000000181918723e */ /* 0x000fe200000010ff */
[----:B------:R-:W-:Y:S01]  /*82d0*/  UMOV UR28, UR50 ;  /* 0x00000032001c7c82 */ /* 0x000fe20008000000 */
[----:B------:R-:W-:Y:S01]  /*82e0*/  F2FP.BF16.F32.PACK_AB R25, R11, R26 ;  /* 0x0000001a0b19723e */ /* 0x000fe200000010ff */
[----:B------:R-:W-:Y:S01]  /*82f0*/  UIADD3 UR6, UR6, 0x2d860, URZ ;  /* 0x0002d86006067890 */ /* 0x000fe2000fffe03f */
[----:B------:R-:W-:Y:S01]  /*8300*/  F2FP.BF16.F32.PACK_AB R32, R33, R32 ;  /* 0x000000202120723e */ /* 0x000fe200000010ff */
[----:B------:R-:W-:Y:S01]  /*8310*/  UMOV UR60, UR49 ;  /* 0x00000031003c7c82 */ /* 0x000fe20008000000 */
[----:B------:R-:W-:Y:S01]  /*8320*/  F2FP.BF16.F32.PACK_AB R26, R29, R28 ;  /* 0x0000001c1d1a723e */ /* 0x000fe200000010ff */
[----:B------:R-:W-:Y:S01]  /*8330*/  UPRMT UR6, UR42, 0x654, UR6 ;  /* 0x000006542a067896 */ /* 0x000fe20008000006 */
        /* <DEDUP_REMOVED lines=13> */
[----:B------:R-:W-:Y:S01]  /*8410*/  FMUL.FTZ R96, R96, R4 ;  /* 0x0000000460607220 */ /* 0x000fe20000410000 */
[----:B------:R-:W-:Y:S01]  /*8420*/  F2FP.BF16.F32.PACK_AB R42, R45, R44 ;  /* 0x0000002c2d2a723e */ /* 0x000fe200000010ff */
[----:B------:R0:W-:Y:S01]  /*8430*/  STSM.16.M88.4 [R23], R32 ;  /* 0x0000002017007844 */ /* 0x0001e20000000200 */
[----:B------:R-:W-:Y:S01]  /*8440*/  F2FP.BF16.F32.PACK_AB R43, R47, R43 ;  /* 0x0000002b2f2b723e */ /* 0x000fe200000010ff */
[----:B------:R-:W-:Y:S01]  /*8450*/  FMUL.FTZ R97, R97, R4 ;  /* 0x0000000461617220 */ /* 0x000fe20000410000 */
        /* <DEDUP_REMOVED lines=38> */
[----:B------:R-:W-:Y:S01]  /*86c0*/  ISETP.GT.AND P1, PT, R6, UR59, PT ;  /* 0x0000003b06007c0c */ /* 0x000fe2000bf24270 */
[-C--:B------:R-:W-:Y:S01]  /*86d0*/  FMUL.FTZ R128, R128, R4.reuse ;  /* 0x0000000480807220 */ /* 0x080fe20000410000 */
[-C--:B------:R-:W-:Y:S01]  /*86e0*/  FMUL.FTZ R129, R129, R4.reuse ;  /* 0x0000000481817220 */ /* 0x080fe20000410000 */
[----:B------:R0:W-:Y:S01]  /*86f0*/  STSM.16.M88.4 [R19+0x6000], R80 ;  /* 0x0060005013007844 */ /* 0x0001e20000000200 */
[-C--:B------:R-:W-:Y:S01]  /*8700*/  FMUL.FTZ R132, R132, R4.reuse ;  /* 0x0000000484847220 */ /* 0x080fe20000410000 */
[----:B------:R-:W-:Y:S01]  /*8710*/  FMUL.FTZ R133, R133, R4 ;  /* 0x0000000485857220 */ /* 0x000fe20000410000 */
        /* <DEDUP_REMOVED lines=35> */
.L_x_11101:
        /* <DEDUP_REMOVED lines=24> */
.L_x_11122:
[----:B------:R-:W-:Y:S02]  /*8ad0*/  ULDC UR15, c[0x0][0x9e4] ;  /* 0x00027900000f7ab9 */ /* 0x000fe40000000800 */
[----:B------:R-:W-:-:S11]  /*8ae0*/  UISETP.NE.AND UP0, UPT, UR15, 0x1, UPT ;  /* 0x000000010f00788c */ /* 0x000fd6000bf05270 */
[----:B------:R-:W-:Y:S02]  /*8af0*/  @UP0 ULDC.64 UR6, c[0x0][0x9e8] ;  /* 0x00027a0000060ab9 */ /* 0x000fe40000000a00 */
[----:B------:R-:W-:-:S04]  /*8b00*/  UIMAD.WIDE.U32 UR10, UR14, UR6, URZ ;  /* 0x000000060e0a72a5 */ /* 0x000fc8000f8e003f */
[----:B------:R-:W-:-:S12]  /*8b10*/  @UP0 USHF.R.U32.HI UR14, URZ, UR7, UR11 ;  /* 0x000000073f0e0299 */ /* 0x000fd8000801160b */
.L_x_11123:
[----:B------:R-:W-:-:S04]  /*8b20*/  UIMAD UR14, UR14, UR15, URZ ;  /* 0x0000000f0e0e72a4 */ /* 0x000fc8000f8e023f */
[----:B------:R-:W-:-:S04]  /*8b30*/  UISETP.LT.AND UP0, UPT, UR35, UR14, UPT ;  /* 0x0000000e2300728c */ /* 0x000fc8000bf01270 */
[----:B------:R-:W-:-:S12]  /*8b40*/  USEL UR35, UR35, UR14, !UP0 ;  /* 0x0000000e23237287 */ /* 0x000fd8000c000000 */
.L_x_11121:
        /* <DEDUP_REMOVED lines=8> */
[----:B---3--:R-:W-:Y:S01]  /*8bd0*/  IMAD.MOV.U32 R8, RZ, RZ, R7 ;  /* 0x000000ffff087224 */ /* 0x008fe200078e0007 */
[----:B------:R-:W-:Y:S01]  /*8be0*/  UMOV UR28, UR50 ;  /* 0x00000032001c7c82 */ /* 0x000fe20008000000 */
[----:B------:R-:W-:Y:S01]  /*8bf0*/  IMAD.MOV.U32 R9, RZ, RZ, R3 ;  /* 0x000000ffff097224 */ /* 0x000fe200078e0003 */
[----:B------:R-:W-:Y:S01]  /*8c00*/  UMOV UR35, UR49 ;  /* 0x0000003100237c82 */ /* 0x000fe20008000000 */
[----:B------:R-:W-:Y:S01]  /*8c10*/  IMAD.MOV.U32 R4, RZ, RZ, R6 ;  /* 0x000000ffff047224 */ /* 0x000fe200078e0006 */
[----:B------:R-:W-:-:S06]  /*8c20*/  ULDC UR33, c[0x0][0x988] ;  /* 0x0002620000217ab9 */ /* 0x000fcc0000000800 */
.L_x_11135:
[----:B------:R-:W-:Y:S01]  /*8c30*/  ISETP.NE.AND P2, PT, RZ, UR46, PT ;  /* 0x0000002eff007c0c */ /* 0x000fe2000bf45270 */
[----:B------:R-:W-:-:S04]  /*8c40*/  UISETP.NE.AND UP0, UPT, UR35, 0x1, UPT ;  /* 0x000000012300788c */ /* 0x000fc8000bf05270 */
[----:B------:R-:W-:-:S04]  /*8c50*/  USEL UR50, URZ, 0x1, UP0 ;  /* 0x000000013f327887 */ /* 0x000fc80008000000 */
[----:B------:R-:W-:-:S04]  /*8c60*/  ULOP3.LUT UR50, UR28, UR50, URZ, 0x3c, !UPT ;  /* 0x000000321c327292 */ /* 0x000fc8000f8e3c3f */
[----:B------:R-:W-:Y:S08]  /*8c70*/  @P2 BRA `(.L_x_11125) ;  /* 0x0000000000382947 */ /* 0x000ff00003800000 */
[----:B------:R-:W-:Y:S05]  /*8c80*/  @!P0 BRA `(.L_x_11126) ;  /* 0x0000000000048947 */ /* 0x000fea0003800000 */
[----:B------:R-:W-:Y:S01]  /*8c90*/  BPT.TRAP 0x1 ;  /* 0x000000040000795c */ /* 0x000fe20000300000 */
.L_x_11126:
        /* <DEDUP_REMOVED lines=9> */
.L_x_11127:
[----:B-1----:R-:W-:Y:S05]  /*8d30*/  @P1 BRA `(.L_x_11125) ;  /* 0x0000000000081947 */ /* 0x002fea0003800000 */
[----:B------:R-:W1:Y:S02]  /*8d40*/  SYNCS.PHASECHK.TRANS64.TRYWAIT P1, [UR6+0x2d830], R3 ;  /* 0x02d83003ff0075a7 */ /* 0x000e640008020146 */
[----:B-1----:R-:W-:Y:S05]  /*8d50*/  @!P1 BRA `(.L_x_11128) ;  /* 0x000000ec00409947 */ /* 0x002fea0003800000 */
.L_x_11125:
        /* <DEDUP_REMOVED lines=40> */
.L_x_11130:
[----:B------:R-:W-:Y:S01]  /*8fe0*/  ULEA UR6, UR35, UR41, 0x3 ;  /* 0x0000002923067291 */ /* 0x000fe2000f8e183f */
[----:B------:R-:W-:-:S05]  /*8ff0*/  IMAD.U32 R3, RZ, RZ, UR28 ;  /* 0x0000001cff037e24 */ /* 0x000fca000f8e00ff */
[----:B------:R-:W-:-:S04]  /*9000*/  SHF.L.U32 R3, R3, 0x1f, RZ ;  /* 0x0000001f03037819 */ /* 0x000fc800000006ff */
[----:B------:R0:W1:Y:S01]  /*9010*/  SYNCS.PHASECHK.TRANS64.TRYWAIT P1, [UR6+0x2d850], R3 ;  /* 0x02d85003ff0075a7 */ /* 0x0000620008020146 */
[----:B------:R-:W-:Y:S05]  /*9020*/  @!P0 BRA `(.L_x_11131) ;  /* 0x0000000000048947 */ /* 0x000fea0003800000 */
[----:B------:R-:W-:Y:S01]  /*9030*/  BPT.TRAP 0x1 ;  /* 0x000000040000795c */ /* 0x000fe20000300000 */
.L_x_11131:
[----:B-1----:R-:W-:Y:S05]  /*9040*/  @P1 BRA `(.L_x_11129) ;  /* 0x0000000000081947 */ /* 0x002fea0003800000 */
[----:B------:R-:W1:Y:S02]  /*9050*/  SYNCS.PHASECHK.TRANS64.TRYWAIT P1, [UR6+0x2d850], R3 ;  /* 0x02d85003ff0075a7 */ /* 0x000e640008020146 */
[----:B-1----:R-:W-:Y:S05]  /*9060*/  @!P1 BRA `(.L_x_11132) ;  /* 0x000000e800949947 */ /* 0x002fea0003800000 */
.L_x_11129:
[----:B------:R-:W-:Y:S01]  /*9070*/  UIADD3 UR6, UR41, 0x400, URZ ;  /* 0x0000040029067890 */ /* 0x000fe2000fffe03f */
[----:B------:R-:W-:Y:S01]  /*9080*/  WARPGROUP.ARRIVE ;  /* 0x00000000000079c5 */ /* 0x000fe20000000000 */
[----:B------:R-:W-:Y:S01]  /*9090*/  UMOV UR29, 0x40000040 ;  /* 0x40000040001d7882 */ /* 0x000fe20000000000 */
[----:B------:R-:W-:Y:S01]  /*90a0*/  UMOV UR31, 0x80000020 ;  /* 0x80000020001f7882 */ /* 0x000fe20000000000 */
[----:B------:R-:W-:-:S03]  /*90b0*/  USHF.R.U32.HI UR6, URZ, 0x4, UR6 ;  /* 0x000000043f067899 */ /* 0x000fc60008011606 */
[----:B------:R-:W1:Y:S01]  /*90c0*/  S2R R6, SR_TID.X ;  /* 0x0000000000067919 */ /* 0x000e620000002100 */
        /* <DEDUP_REMOVED lines=64> */
.L_x_11133:
        /* <DEDUP_REMOVED lines=74> */
[----:B------:R-:W-:-:S04]  /*9970*/  FMUL.FTZ R5, R3, UR33 ;  /* 0x0000002103057c20 */ /* 0x000fc80008410000 */
[----:B------:R-:W0:Y:S01]  /*9980*/  SHFL.BFLY PT, R7, R6, 0x1, 0x1f ;  /* 0x0c201f0006077f89 */ /* 0x000e2200000e0000 */
        /* <DEDUP_REMOVED lines=23> */
[----:B0-----:R-:W-:Y:S01]  /*9b00*/  FMNMX.FTZ R7, R6, R7, !PT ;  /* 0x0000000706077209 */ /* 0x001fe20007810000 */
[----:B------:R-:W-:Y:S01]  /*9b10*/  FADD.FTZ R6, -R3, R9 ;  /* 0x0000000903067221 */ /* 0x000fe20000010100 */
[--C-:B------:R-:W-:Y:S01]  /*9b20*/  FFMA.FTZ R64, R64, UR33, -R5.reuse ;  /* 0x0000002140407c23 */ /* 0x100fe20008010805 */
[--C-:B------:R-:W-:Y:S01]  /*9b30*/  FFMA.FTZ R65, R65, UR33, -R5.reuse ;  /* 0x0000002141417c23 */ /* 0x100fe20008010805 */
[----:B------:R-:W-:Y:S01]  /*9b40*/  FFMA.FTZ R68, R68, UR33, -R5 ;  /* 0x0000002144447c23 */ /* 0x000fe20008010805 */
[C---:B------:R-:W-:Y:S01]  /*9b50*/  FADD.FTZ R8, -R7.reuse, R8 ;  /* 0x0000000807087221 */ /* 0x040fe20000010100 */
[----:B------:R-:W-:Y:S01]  /*9b60*/  FMUL.FTZ R9, R7, UR33 ;  /* 0x0000002107097c20 */ /* 0x000fe20008410000 */
[----:B------:R-:W-:Y:S01]  /*9b70*/  FMUL.FTZ R6, R6, UR33 ;  /* 0x0000002106067c20 */ /* 0x000fe20008410000 */
        /* <DEDUP_REMOVED lines=50> */
[----:B------:R-:W-:Y:S01]  /*9ea0*/  FADD.FTZ R0, R28, R2 ;  /* 0x000000021c007221 */ /* 0x000fe20000010000 */
[----:B------:R-:W-:Y:S01]  /*9eb0*/  FFMA.FTZ R86, R86, UR33, -R9 ;  /* 0x0000002156567c23 */ /* 0x000fe20008010809 */
[----:B------:R-:W-:Y:S01]  /*9ec0*/  FFMA.FTZ R5, R85, UR33, -R5 ;  /* 0x0000002155057c23 */ /* 0x000fe20008010805 */
[----:B------:R-:W-:Y:S01]  /*9ed0*/  FFMA.FTZ R9, R87, UR33, -R9 ;  /* 0x0000002157097c23 */ /* 0x000fe20008010809 */
[----:B------:R-:W-:-:S02]  /*9ee0*/  FADD.FTZ R0, R29, R0 ;  /* 0x000000001d007221 */ /* 0x000fc40000010000 */
        /* <DEDUP_REMOVED lines=116> */
.L_x_11134:
        /* <DEDUP_REMOVED lines=106> */
[----:B------:R-:W-:-:S07]  /*acd0*/  IMAD.MOV.U32 R6, RZ, RZ, R4 ;  /* 0x000000ffff067224 */ /* 0x000fce00078e0004 */
.L_x_11124:
        /* <DEDUP_REMOVED lines=10> */
.L_x_11155:
[----:B------:R-:W-:Y:S01]  /*ad80*/  ISETP.NE.AND P2, PT, RZ, UR46, PT ;  /* 0x0000002eff007c0c */ /* 0x000fe2000bf45270 */
[----:B------:R-:W-:-:S04]  /*ad90*/  UISETP.NE.AND UP0, UPT, UR58, 0x1, UPT ;  /* 0x000000013a00788c */ /* 0x000fc8000bf05270 */
[----:B------:R-:W-:-:S04]  /*ada0*/  USEL UR50, URZ, 0x1, UP0 ;  /* 0x000000013f327887 */ /* 0x000fc80008000000 */
[----:B------:R-:W-:-:S04]  /*adb0*/  ULOP3.LUT UR50, UR28, UR50, URZ, 0x3c, !UPT ;  /* 0x000000321c327292 */ /* 0x000fc8000f8e3c3f */
[----:B------:R-:W-:Y:S08]  /*adc0*/  @P2 BRA `(.L_x_11137) ;  /* 0x0000000000382947 */ /* 0x000ff00003800000 */
[----:B------:R-:W-:Y:S05]  /*add0*/  @!P0 BRA `(.L_x_11138) ;  /* 0x0000000000048947 */ /* 0x000fea0003800000 */
[----:B------:R-:W-:Y:S01]  /*ade0*/  BPT.TRAP 0x1 ;  /* 0x000000040000795c */ /* 0x000fe20000300000 */
.L_x_11138:
        /* <DEDUP_REMOVED lines=9> */
.L_x_11139:
[----:B-1----:R-:W-:Y:S05]  /*ae80*/  @P1 BRA `(.L_x_11137) ;  /* 0x0000000000081947 */ /* 0x002fea0003800000 */
[----:B------:R-:W1:Y:S02]  /*ae90*/  SYNCS.PHASECHK.TRANS64.TRYWAIT P1, [UR6+0x2d830], R3 ;  /* 0x02d83003ff0075a7 */ /* 0x000e640008020146 */
[----:B-1----:R-:W-:Y:S05]  /*aea0*/  @!P1 BRA `(.L_x_11140) ;  /* 0x000000cc001c9947 */ /* 0x002fea0003800000 */
.L_x_11137:
        /* <DEDUP_REMOVED lines=40> */
.L_x_11142:
[----:B------:R-:W-:Y:S01]  /*b130*/  ULEA UR6, UR58, UR41, 0x3 ;  /* 0x000000293a067291 */ /* 0x000fe2000f8e183f */
[----:B------:R-:W-:-:S05]  /*b140*/  IMAD.U32 R3, RZ, RZ, UR28 ;  /* 0x0000001cff037e24 */ /* 0x000fca000f8e00ff */
[----:B------:R-:W-:-:S04]  /*b150*/  SHF.L.U32 R3, R3, 0x1f, RZ ;  /* 0x0000001f03037819 */ /* 0x000fc800000006ff */
[----:B------:R0:W1:Y:S01]  /*b160*/  SYNCS.PHASECHK.TRANS64.TRYWAIT P1, [UR6+0x2d850], R3 ;  /* 0x02d85003ff0075a7 */ /* 0x0000620008020146 */
[----:B------:R-:W-:Y:S05]  /*b170*/  @!P0 BRA `(.L_x_11143) ;  /* 0x0000000000048947 */ /* 0x000fea0003800000 */
[----:B------:R-:W-:Y:S01]  /*b180*/  BPT.TRAP 0x1 ;  /* 0x000000040000795c */ /* 0x000fe20000300000 */
.L_x_11143:
[----:B-1----:R-:W-:Y:S05]  /*b190*/  @P1 BRA `(.L_x_11141) ;  /* 0x0000000000081947 */ /* 0x002fea0003800000 */
[----:B------:R-:W1:Y:S02]  /*b1a0*/  SYNCS.PHASECHK.TRANS64.TRYWAIT P1, [UR6+0x2d850], R3 ;  /* 0x02d85003ff0075a7 */ /* 0x000e640008020146 */
[----:B-1----:R-:W-:Y:S05]  /*b1b0*/  @!P1 BRA `(.L_x_11144) ;  /* 0x000000c800709947 */ /* 0x002fea0003800000 */
.L_x_11141:
        /* <DEDUP_REMOVED lines=70> */
.L_x_11145:
        /* <DEDUP_REMOVED lines=38> */
.L_x_11148:
[----:B------:R-:W-:-:S05]  /*b880*/  IMAD.U32 R15, RZ, RZ, UR34 ;  /* 0x00000022ff0f7e24 */ /* 0x000fca000f8e00ff */
[----:B------:R-:W-:-:S13]  /*b890*/  ISETP.NE.AND P1, PT, R15, 0x1, PT ;  /* 0x000000010f00780c */ /* 0x000fda0003f25270 */
[----:B------:R-:W0:Y:S02]  /*b8a0*/  @P1 LDC.64 R12, c[0x0][0x9e8] ;  /* 0x00027a00ff0c1b82 */ /* 0x000e240000000a00 */
[----:B0-----:R-:W-:-:S05]  /*b8b0*/  @P1 IMAD.HI.U32 R12, R14, R12, RZ ;  /* 0x0000000c0e0c1227 */ /* 0x001fca00078e00ff */
[----:B------:R-:W-:-:S07]  /*b8c0*/  @P1 SHF.R.U32.HI R14, RZ, R13, R12 ;  /* 0x0000000dff0e1219 */ /* 0x000fce000001160c */
.L_x_11149:
[----:B------:R-:W-:Y:S05]  /*b8d0*/  BSYNC B0 ;  /* 0x0000000000007941 */ /* 0x000fea0003800000 */
.L_x_11147:
[----:B------:R-:W-:-:S04]  /*b8e0*/  IMAD R14, R14, R15, -R3 ;  /* 0x0000000f0e0e7224 */ /* 0x000fc800078e0a03 */
[----:B------:R-:W-:-:S05]  /*b8f0*/  IMAD.IADD R14, R14, 0x1, -R17 ;  /* 0x000000010e0e7824 */ /* 0x000fca00078e0a11 */
[----:B------:R-:W-:Y:S02]  /*b900*/  VIMNMX R8, R8, R14, !PT ;  /* 0x0000000e08087248 */ /* 0x000fe40007fe0100 */
[----:B------:R-:W-:-:S07]  /*b910*/  VIADDMNMX R9, R14, R15, R9, PT ;  /* 0x0000000f0e097246 */ /* 0x000fce0003800109 */
.L_x_11146:
        /* <DEDUP_REMOVED lines=116> */
.L_x_11152:
[----:B------:R-:W-:-:S05]  /*c060*/  IMAD.U32 R12, RZ, RZ, UR34 ;  /* 0x00000022ff0c7e24 */ /* 0x000fca000f8e00ff */
[----:B------:R-:W-:-:S13]  /*c070*/  ISETP.NE.AND P2, PT, R12, 0x1, PT ;  /* 0x000000010c00780c */ /* 0x000fda0003f45270 */
[----:B------:R-:W0:Y:S02]  /*c080*/  @P2 LDC.64 R8, c[0x0][0x9e8] ;  /* 0x00027a00ff082b82 */ /* 0x000e240000000a00 */
[----:B0-----:R-:W-:-:S05]  /*c090*/  @P2 IMAD.HI.U32 R8, R7, R8, RZ ;  /* 0x0000000807082227 */ /* 0x001fca00078e00ff */
[----:B------:R-:W-:-:S07]  /*c0a0*/  @P2 SHF.R.U32.HI R7, RZ, R9, R8 ;  /* 0x00000009ff072219 */ /* 0x000fce0000011608 */
.L_x_11153:
[----:B------:R-:W-:Y:S05]  /*c0b0*/  BSYNC B0 ;  /* 0x0000000000007941 */ /* 0x000fea0003800000 */
.L_x_11151:
[----:B------:R-:W-:-:S04]  /*c0c0*/  IMAD R3, R7, R12, -R3 ;  /* 0x0000000c07037224 */ /* 0x000fc800078e0a03 */
[----:B------:R-:W-:-:S05]  /*c0d0*/  IMAD.IADD R3, R3, 0x1, -R17 ;  /* 0x0000000103037824 */ /* 0x000fca00078e0a11 */
[----:B------:R-:W-:Y:S02]  /*c0e0*/  VIMNMX R10, R10, R3, !PT ;  /* 0x000000030a0a7248 */ /* 0x000fe40007fe0100 */
[----:B------:R-:W-:-:S07]  /*c0f0*/  VIADDMNMX R11, R3, R12, R11, PT ;  /* 0x0000000c030b7246 */ /* 0x000fce000380010b */
.L_x_11150:
        /* <DEDUP_REMOVED lines=412> */
.L_x_11154:
        /* <DEDUP_REMOVED lines=106> */
.L_x_11136:
[----:B------:R-:W-:Y:S06]  /*e160*/  BAR.ARV 0x8, 0x200 ;  /* 0x0208000000007b1d */ /* 0x000fec0000002000 */
[----:B------:R-:W-:Y:S05]  /*e170*/  @!P0 BRA `(.L_x_11156) ;  /* 0x0000000000048947 */ /* 0x000fea0003800000 */
[----:B------:R-:W-:Y:S01]  /*e180*/  BPT.TRAP 0x1 ;  /* 0x000000040000795c */ /* 0x000fe20000300000 */
.L_x_11156:
[----:B------:R-:W-:Y:S01]  /*e190*/  ULEA UR8, UR49, UR41, 0x3 ;  /* 0x0000002931087291 */ /* 0x000fe2000f8e183f */
[----:B------:R-:W-:-:S05]  /*e1a0*/  IMAD.U32 R4, RZ, RZ, UR50 ;  /* 0x00000032ff047e24 */ /* 0x000fca000f8e00ff */
[----:B------:R-:W-:-:S04]  /*e1b0*/  SHF.L.U32 R4, R4, 0x1f, RZ ;  /* 0x0000001f04047819 */ /* 0x000fc800000006ff */
[----:B------:R0:W1:Y:S01]  /*e1c0*/  SYNCS.PHASECHK.TRANS64.TRYWAIT P1, [UR8+0x2d850], R4 ;  /* 0x02d85004ff0075a7 */ /* 0x0000620008020148 */
[----:B------:R-:W-:Y:S05]  /*e1d0*/  @!P0 BRA `(.L_x_11157) ;  /* 0x0000000000048947 */ /* 0x000fea0003800000 */
[----:B------:R-:W-:Y:S01]  /*e1e0*/  BPT.TRAP 0x1 ;  /* 0x000000040000795c */ /* 0x000fe20000300000 */
.L_x_11157:
[----:B-1----:R-:W-:Y:S05]  /*e1f0*/  @P1 BRA `(.L_x_11158) ;  /* 0x0000000000081947 */ /* 0x002fea0003800000 */
[----:B------:R-:W1:Y:S02]  /*e200*/  SYNCS.PHASECHK.TRANS64.TRYWAIT P1, [UR8+0x2d850], R4 ;  /* 0x02d85004ff0075a7 */ /* 0x000e640008020148 */
[----:B-1----:R-:W-:Y:S05]  /*e210*/  @!P1 BRA `(.L_x_11159) ;  /* 0x0000009800709947 */ /* 0x002fea0003800000 */
.L_x_11158:
[----:B------:R-:W-:Y:S01]  /*e220*/  UIADD3 UR41, UR41, 0x400, URZ ;  /* 0x0000040029297890 */ /* 0x000fe2000fffe03f */
[----:B------:R-:W-:Y:S01]  /*e230*/  WARPGROUP.ARRIVE ;  /* 0x00000000000079c5 */ /* 0x000fe20000000000 */
[----:B------:R-:W-:Y:S01]  /*e240*/  ULOP3.LUT UR45, UR45, 0x10000, URZ, 0xfc, !UPT ;  /* 0x000100002d2d7892 */ /* 0x000fe2000f8efc3f */
[----:B-1----:R-:W1:Y:S01]  /*e250*/  SHFL.BFLY PT, R5, R2, 0x2, 0x1f ;  /* 0x0c401f0002057f89 */ /* 0x002e6200000e0000 */
[----:B------:R-:W-:Y:S01]  /*e260*/  USHF.R.U32.HI UR41, URZ, 0x4, UR41 ;  /* 0x000000043f297899 */ /* 0x000fe20008011629 */
[----:B---3--:R-:W-:Y:S01]  /*e270*/  IMAD.MOV.U32 R10, RZ, RZ, RZ ;  /* 0x000000ffff0a7224 */ /* 0x008fe200078e00ff */
[----:B------:R-:W-:Y:S01]  /*e280*/  UMOV UR5, 0x40000040 ;  /* 0x4000004000057882 */ /* 0x000fe20000000000 */
[----:B------:R-:W-:Y:S01]  /*e290*/  UMOV UR7, 0x80000020 ;  /* 0x8000002000077882 */ /* 0x000fe20000000000 */
[----:B------:R-:W-:Y:S01]  /*e2a0*/  ULOP3.LUT UR41, UR41, 0x3fff, URZ, 0xc0, !UPT ;  /* 0x00003fff29297892 */ /* 0x000fe2000f8ec03f */
[----:B------:R-:W2:Y:S01]  /*e2b0*/  SHFL.BFLY PT, R9, R0, 0x2, 0x1f ;  /* 0x0c401f0000097f89 */ /* 0x000ea200000e0000 */
[----:B------:R-:W-:-:S02]  /*e2c0*/  UMOV UR4, UR45 ;  /* 0x0000002d00047c82 */ /* 0x000fc40008000000 */
[----:B------:R-:W-:-:S04]  /*e2d0*/  ULOP3.LUT UR9, UR41, 0x2000000, URZ, 0xfc, !UPT ;  /* 0x0200000029097892 */ /* 0x000fc8000f8efc3f */
[----:B------:R-:W-:-:S07]  /*e2e0*/  UIMAD UR9, UR49, 0x600, UR9 ;  /* 0x00000600310978a4 */ /* 0x000fce000f8e0209 */
[----:B------:R-:W-:Y:S02]  /*e2f0*/  UMOV UR6, UR9 ;  /* 0x0000000900067c82 */ /* 0x000fe40008000000 */
[----:B------:R-:W-:Y:S01]  /*e300*/  HGMMA.64x96x16.F32.BF16 R88, gdesc[UR4].tnspB, R88, gsb0 ;  /* 0x41600000045879f0 */ /* 0x000fe20008001858 */
[----:B------:R-:W-:Y:S01]  /*e310*/  UIADD3 UR4, UR45, 0x2, URZ ;  /* 0x000000022d047890 */ /* 0x000fe2000fffe03f */
[----:B-1----:R-:W-:Y:S01]  /*e320*/  FADD.FTZ R5, R5, R2 ;  /* 0x0000000205057221 */ /* 0x002fe20000010000 */
[----:B------:R-:W-:Y:S01]  /*e330*/  UIADD3 UR6, UR9, 0x40, URZ ;  /* 0x0000004009067890 */ /* 0x000fe2000fffe03f */
[----:B------:R-:W-:Y:S01]  /*e340*/  IMAD.MOV.U32 R2, RZ, RZ, -0x800000 ;  /* 0xff800000ff027424 */ /* 0x000fe200078e00ff */
[----:B------:R-:W-:Y:S01]  /*e350*/  UMOV UR5, 0x40000040 ;  /* 0x4000004000057882 */ /* 0x000fe20000000000 */
[----:B------:R-:W-:Y:S01]  /*e360*/  UMOV UR7, 0x80000020 ;  /* 0x8000002000077882 */ /* 0x000fe20000000000 */
[----:B0-----:R-:W0:Y:S01]  /*e370*/  SHFL.BFLY PT, R4, R5, 0x1, 0x1f ;  /* 0x0c201f0005047f89 */ /* 0x001e2200000e0000 */
[----:B--2---:R-:W-:Y:S01]  /*e380*/  FADD.FTZ R9, R9, R0 ;  /* 0x0000000009097221 */ /* 0x004fe20000010000 */
[----:B------:R-:W-:-:S04]  /*e390*/  IMAD.MOV.U32 R0, RZ, RZ, -0x800000 ;  /* 0xff800000ff007424 */ /* 0x000fc800078e00ff */
[----:B------:R-:W1:Y:S01]  /*e3a0*/  SHFL.BFLY PT, R6, R9, 0x1, 0x1f ;  /* 0x0c201f0009067f89 */ /* 0x000e6200000e0000 */
[----:B0-----:R-:W-:Y:S01]  /*e3b0*/  FADD.FTZ R12, R5, R4 ;  /* 0x00000004050c7221 */ /* 0x001fe20000010000 */
[----:B------:R-:W-:-:S04]  /*e3c0*/  IMAD.MOV.U32 R4, RZ, RZ, RZ ;  /* 0x000000ffff047224 */ /* 0x000fc800078e00ff */
[----:B------:R-:W-:Y:S01]  /*e3d0*/  FSETP.NE.FTZ.AND P1, PT, R12, RZ, PT ;  /* 0x000000ff0c00720b */ /* 0x000fe20003f35000 */
[----:B-1----:R-:W-:Y:S01]  /*e3e0*/  FADD.FTZ R13, R9, R6 ;  /* 0x00000006090d7221 */ /* 0x002fe20000010000 */
[----:B------:R-:W-:Y:S02]  /*e3f0*/  IMAD.U32 R6, RZ, RZ, UR33 ;  /* 0x00000021ff067e24 */ /* 0x000fe4000f8e00ff */
[----:B------:R-:W-:Y:S02]  /*e400*/  IMAD.U32 R9, RZ, RZ, UR33 ;  /* 0x00000021ff097e24 */ /* 0x000fe4000f8e00ff */
[----:B------:R-:W-:-:S07]  /*e410*/  FSETP.NE.FTZ.AND P2, PT, R13, RZ, PT ;  /* 0x000000ff0d00720b */ /* 0x000fce0003f55000 */
[----:B------:R-:W0:Y:S01]  /*e420*/  @P1 MUFU.LG2 R8, R12 ;  /* 0x0000000c00081308 */ /* 0x000e220000000c00 */
[----:B------:R-:W-:-:S05]  /*e430*/  @P1 FMUL.FTZ R6, R6, 0.69314718246459960938 ;  /* 0x3f31721806061820 */ /* 0x000fca0000410000 */
[----:B------:R-:W-:Y:S02]  /*e440*/  @P2 FMUL.FTZ R9, R9, 0.69314718246459960938 ;  /* 0x3f31721809092820 */ /* 0x000fe40000410000 */
        /* <DEDUP_REMOVED lines=55> */
.L_x_11160:
        /* <DEDUP_REMOVED lines=10> */
[----:B------:R-:W-:Y:S01]  /*e860*/  USEL UR4, URZ, 0x1, UP0 ;  /* 0x000000013f047887 */ /* 0x000fe20008000000 */
        /* <DEDUP_REMOVED lines=47> */
.L_x_11082:
        /* <DEDUP_REMOVED lines=13> */
[----:B------:R-:W-:-:S07]  /*ec30*/  ULDC.64 UR10, c[0x0][0xc00] ;  /* 0x00030000000a7ab9 */ /* 0x000fce0000000a00 */
[----:B------:R-:W1:Y:S01]  /*ec40*/  LDC R36, c[0x0][0xbe8] ;  /* 0x0002fa00ff247b82 */ /* 0x000e620000000800 */
[----:B------:R-:W-:Y:S01]  /*ec50*/  UMOV UR8, UR41 ;  /* 0x0000002900087c82 */ /* 0x000fe20008000000 */
[----:B0-----:R-:W-:Y:S01]  /*ec60*/  UMOV UR9, UR4 ;  /* 0x0000000400097c82 */ /* 0x001fe20008000000 */
[----:B------:R-:W-:Y:S02]  /*ec70*/  IMAD.U32 R28, RZ, RZ, UR8 ;  /* 0x00000008ff1c7e24 */ /* 0x000fe4000f8e00ff */
[----:B------:R-:W-:Y:S01]  /*ec80*/  IMAD.U32 R29, RZ, RZ, UR9 ;  /* 0x00000009ff1d7e24 */ /* 0x000fe2000f8e00ff */
[----:B------:R-:W-:Y:S02]  /*ec90*/  ULDC.64 UR8, c[0x0][0xc00] ;  /* 0x0003000000087ab9 */ /* 0x000fe40000000a00 */
[----:B------:R-:W-:Y:S01]  /*eca0*/  UIMAD.WIDE UR8, UR43, 0x4, UR8 ;  /* 0x000000042b0878a5 */ /* 0x000fe2000f8e0208 */
[----:B------:R-:W-:Y:S01]  /*ecb0*/  BAR.SYNC.DEFER_BLOCKING 0x1, 0x180 ;  /* 0x0046000000007b1d */ /* 0x000fe20000010000 */
[----:B--2---:R-:W-:-:S03]  /*ecc0*/  IMAD.WIDE R4, R3, 0x2, R28 ;  /* 0x0000000203047825 */ /* 0x004fc600078e021c */
[C---:B------:R-:W-:Y:S02]  /*ecd0*/  LOP3.LUT R3, R4.reuse, 0x180, RZ, 0xc0, !PT ;  /* 0x0000018004037812 */ /* 0x040fe400078ec0ff */
[----:B------:R-:W-:Y:S02]  /*ece0*/  IADD3 R8, P4, R4, 0x20, RZ ;  /* 0x0000002004087810 */ /* 0x000fe40007f9e0ff */
[----:B------:R-:W-:Y:S02]  /*ecf0*/  SHF.R.U64 R3, R3, 0x3, RZ ;  /* 0x0000000303037819 */ /* 0x000fe400000012ff */
[----:B------:R-:W-:Y:S01]  /*ed00*/  LOP3.LUT R6, R8, 0x180, RZ, 0xc0, !PT ;  /* 0x0000018008067812 */ /* 0x000fe200078ec0ff */
[----:B------:R-:W-:Y:S01]  /*ed10*/  IMAD.X R25, RZ, RZ, R5, P4 ;  /* 0x000000ffff197224 */ /* 0x000fe200020e0605 */
[C---:B------:R-:W-:Y:S02]  /*ed20*/  IADD3 R27, P3, R4.reuse, 0x3000, RZ ;  /* 0x00003000041b7810 */ /* 0x040fe40007f7e0ff */
[----:B------:R-:W-:-:S02]  /*ed30*/  IADD3 R10, P2, R4, 0x3020, RZ ;  /* 0x00003020040a7810 */ /* 0x000fc40007f5e0ff */
        /* <DEDUP_REMOVED lines=8> */
[----:B------:R-:W-:Y:S02]  /*edc0*/  LOP3.LUT R7, R27, 0x180, RZ, 0xc0, !PT ;  /* 0x000001801b077812 */ /* 0x000fe400078ec0ff */
[----:B------:R-:W-:-:S02]  /*edd0*/  LOP3.LUT R24, R3, R8, RZ, 0x3c, !PT ;  /* 0x0000000803187212 */ /* 0x000fc400078e3cff */
[----:B------:R-:W-:Y:S02]  /*ede0*/  SHF.R.U64 R6, R7, 0x3, RZ ;  /* 0x0000000307067819 */ /* 0x000fe400000012ff */
[----:B------:R-:W-:Y:S02]  /*edf0*/  LOP3.LUT R3, R10, 0x180, RZ, 0xc0, !PT ;  /* 0x000001800a037812 */ /* 0x000fe400078ec0ff */
[----:B------:R-:W-:Y:S02]  /*ee00*/  LOP3.LUT R14, R6, R27, RZ, 0x3c, !PT ;  /* 0x0000001b060e7212 */ /* 0x000fe400078e3cff */
[----:B------:R-:W-:Y:S02]  /*ee10*/  SHF.R.U64 R3, R3, 0x3, RZ ;  /* 0x0000000303037819 */ /* 0x000fe400000012ff */
[----:B------:R-:W-:Y:S02]  /*ee20*/  LOP3.LUT R8, R31, 0x180, RZ, 0xc0, !PT ;  /* 0x000001801f087812 */ /* 0x000fe400078ec0ff */
[----:B------:R-:W-:-:S02]  /*ee30*/  LOP3.LUT R27, R30, 0x180, RZ, 0xc0, !PT ;  /* 0x000001801e1b7812 */ /* 0x000fc400078ec0ff */
[----:B------:R-:W-:Y:S02]  /*ee40*/  LOP3.LUT R12, R3, R10, RZ, 0x3c, !PT ;  /* 0x0000000a030c7212 */ /* 0x000fe400078e3cff */
[----:B------:R-:W-:Y:S02]  /*ee50*/  SHF.R.U64 R8, R8, 0x3, RZ ;  /* 0x0000000308087819 */ /* 0x000fe400000012ff */
[----:B------:R-:W-:Y:S02]  /*ee60*/  SHF.R.U64 R27, R27, 0x3, RZ ;  /* 0x000000031b1b7819 */ /* 0x000fe400000012ff */
[----:B------:R-:W-:Y:S02]  /*ee70*/  MOV R26, R4 ;  /* 0x00000004001a7202 */ /* 0x000fe40000000f00 */
[----:B------:R-:W-:Y:S02]  /*ee80*/  F2FP.BF16.F32.PACK_AB R4, R21, R20 ;  /* 0x000000141504723e */ /* 0x000fe400000010ff */
[----:B------:R-:W-:-:S02]  /*ee90*/  F2FP.BF16.F32.PACK_AB R5, R91, R90 ;  /* 0x0000005a5b05723e */ /* 0x000fc400000010ff */
[----:B------:R-:W-:Y:S02]  /*eea0*/  F2FP.BF16.F32.PACK_AB R6, R93, R92 ;  /* 0x0000005c5d06723e */ /* 0x000fe400000010ff */
[----:B------:R-:W-:Y:S02]  /*eeb0*/  F2FP.BF16.F32.PACK_AB R7, R95, R94 ;  /* 0x0000005e5f07723e */ /* 0x000fe400000010ff */
[----:B------:R-:W-:Y:S02]  /*eec0*/  MOV R35, R14 ;  /* 0x0000000e00237202 */ /* 0x000fe40000000f00 */
[----:B------:R-:W-:Y:S01]  /*eed0*/  MOV R34, R12 ;  /* 0x0000000c00227202 */ /* 0x000fe20000000f00 */
[----:B------:R0:W-:Y:S01]  /*eee0*/  STSM.16.M88.4 [R26], R4 ;  /* 0x000000041a007844 */ /* 0x0001e20000000200 */
[----:B------:R-:W-:Y:S01]  /*eef0*/  LOP3.LUT R8, R8, R31, RZ, 0x3c, !PT ;  /* 0x0000001f08087212 */ /* 0x000fe200078e3cff */
[----:B------:R-:W-:Y:S01]  /*ef00*/  IMAD.U32 R31, RZ, RZ, UR9 ;  /* 0x00000009ff1f7e24 */ /* 0x000fe2000f8e00ff */
[----:B------:R-:W-:Y:S01]  /*ef10*/  LOP3.LUT R10, R27, R30, RZ, 0x3c, !PT ;  /* 0x0000001e1b0a7212 */ /* 0x000fe200078e3cff */
[----:B------:R-:W-:Y:S01]  /*ef20*/  IMAD.U32 R30, RZ, RZ, UR8 ;  /* 0x00000008ff1e7e24 */ /* 0x000fe2000f8e00ff */
[----:B------:R-:W-:Y:S01]  /*ef30*/  MOV R24, R24 ;  /* 0x0000001800187202 */ /* 0x000fe20000000f00 */
[----:B------:R-:W-:Y:S01]  /*ef40*/  ULDC.64 UR8, c[0x0][0xc08] ;  /* 0x0003020000087ab9 */ /* 0x000fe20000000a00 */
[----:B------:R-:W-:-:S02]  /*ef50*/  F2FP.BF16.F32.PACK_AB R12, R97, R96 ;  /* 0x00000060610c723e */ /* 0x000fc400000010ff */
[----:B------:R-:W-:Y:S02]  /*ef60*/  F2FP.BF16.F32.PACK_AB R13, R99, R98 ;  /* 0x00000062630d723e */ /* 0x000fe400000010ff */
[----:B------:R-:W-:Y:S02]  /*ef70*/  F2FP.BF16.F32.PACK_AB R14, R101, R100 ;  /* 0x00000064650e723e */ /* 0x000fe400000010ff */
[----:B------:R-:W-:Y:S02]  /*ef80*/  F2FP.BF16.F32.PACK_AB R15, R103, R102 ;  /* 0x00000066670f723e */ /* 0x000fe400000010ff */
[----:B------:R-:W-:Y:S02]  /*ef90*/  MOV R3, R8 ;  /* 0x0000000800037202 */ /* 0x000fe40000000f00 */
[----:B------:R-:W-:Y:S01]  /*efa0*/  MOV R33, R10 ;  /* 0x0000000a00217202 */ /* 0x000fe20000000f00 */
[----:B------:R2:W-:Y:S01]  /*efb0*/  STSM.16.M88.4 [R24], R12 ;  /* 0x0000000c18007844 */ /* 0x0005e20000000200 */
[----:B0-----:R-:W-:-:S02]  /*efc0*/  F2FP.BF16.F32.PACK_AB R4, R105, R104 ;  /* 0x000000686904723e */ /* 0x001fc400000010ff */
        /* <DEDUP_REMOVED lines=8> */
[----:B--2---:R-:W-:Y:S02]  /*f050*/  F2FP.BF16.F32.PACK_AB R12, R121, R120 ;  /* 0x00000078790c723e */ /* 0x004fe400000010ff */
        /* <DEDUP_REMOVED lines=9> */
[----:B------:R-:W-:-:S03]  /*f0f0*/  ISETP.NE.U32.AND P0, PT, RZ, UR10, PT ;  /* 0x0000000aff007c0c */ /* 0x000fc6000bf05070 */
[----:B------:R2:W-:Y:S01]  /*f100*/  STSM.16.M88.4 [R33], R24 ;  /* 0x0000001821007844 */ /* 0x0005e20000000200 */
[----:B------:R-:W-:Y:S01]  /*f110*/  BAR.SYNC.DEFER_BLOCKING 0x1, 0x180 ;  /* 0x0046000000007b1d */ /* 0x000fe20000010000 */
[----:B------:R-:W-:-:S13]  /*f120*/  ISETP.NE.AND.EX P0, PT, RZ, UR11, PT, P0 ;  /* 0x0000000bff007c0c */ /* 0x000fda000bf05300 */
[----:B------:R-:W3:Y:S01]  /*f130*/  @P0 LDG.E R32, desc[UR56][R30.64] ;  /* 0x000000381e200981 */ /* 0x000ee2000c1e1900 */
[----:B------:R-:W-:Y:S01]  /*f140*/  UISETP.NE.U32.AND UP0, UPT, UR8, URZ, UPT ;  /* 0x0000003f0800728c */ /* 0x000fe2000bf05070 */
[----:B-1----:R-:W-:Y:S01]  /*f150*/  ISETP.NE.AND P1, PT, R36, 0x1, PT ;  /* 0x000000012400780c */ /* 0x002fe20003f25270 */
[----:B------:R-:W-:Y:S02]  /*f160*/  ULDC UR4, c[0x0][0xa88] ;  /* 0x0002a20000047ab9 */ /* 0x000fe40000000800 */
[----:B------:R-:W-:Y:S01]  /*f170*/  UISETP.NE.AND.EX UP0, UPT, UR9, URZ, UPT, UP0 ;  /* 0x0000003f0900728c */ /* 0x000fe2000bf05300 */
[----:B0-----:R-:W-:Y:S01]  /*f180*/  IMAD.U32 R3, RZ, RZ, UR4 ;  /* 0x00000004ff037e24 */ /* 0x001fe2000f8e00ff */
[----:B------:R-:W-:-:S04]  /*f190*/  ULDC UR4, c[0x0][0xad4] ;  /* 0x0002b50000047ab9 */ /* 0x000fc80000000800 */
[----:B------:R-:W-:-:S04]  /*f1a0*/  PLOP3.LUT P4, PT, PT, PT, UP0, 0x80, 0x0 ;  /* 0x000000000000781c */ /* 0x000fc80003f8f008 */
[----:B------:R-:W0:Y:S01]  /*f1b0*/  @P1 LDC R6, c[0x0][0xbec] ;  /* 0x0002fb00ff061b82 */ /* 0x000e220000000800 */
[----:B------:R-:W-:Y:S02]  /*f1c0*/  @UP0 ULDC.64 UR8, c[0x0][0xc08] ;  /* 0x0003020000080ab9 */ /* 0x000fe40000000a00 */
[----:B------:R-:W-:Y:S02]  /*f1d0*/  @UP0 UIMAD.WIDE UR8, UR43, 0x4, UR8 ;  /* 0x000000042b0808a5 */ /* 0x000fe4000f8e0208 */
[----:B------:R-:W-:-:S03]  /*f1e0*/  UISETP.NE.AND UP0, UPT, UR47, URZ, UPT ;  /* 0x0000003f2f00728c */ /* 0x000fc6000bf05270 */
[----:B------:R-:W1:Y:S01]  /*f1f0*/  @P1 LDC R9, c[0x0][0xbf0] ;  /* 0x0002fc00ff091b82 */ /* 0x000e620000000800 */
[----:B------:R-:W-:Y:S01]  /*f200*/  USEL UR4, UR47, UR4, UP0 ;  /* 0x000000042f047287 */ /* 0x000fe20008000000 */
[----:B------:R-:W-:Y:S01]  /*f210*/  IMAD.U32 R4, RZ, RZ, UR8 ;  /* 0x00000008ff047e24 */ /* 0x000fe2000f8e00ff */
[----:B------:R-:W-:Y:S01]  /*f220*/  UMOV UR19, 0x9b8 ;  /* 0x000009b800137882 */ /* 0x000fe20000000000 */
[----:B------:R-:W-:Y:S01]  /*f230*/  IMAD.U32 R5, RZ, RZ, UR9 ;  /* 0x00000009ff057e24 */ /* 0x000fe2000f8e00ff */
[----:B------:R-:W-:Y:S02]  /*f240*/  UISETP.GT.AND UP1, UPT, UR4, 0x1, UPT ;  /* 0x000000010400788c */ /* 0x000fe4000bf24270 */
[----:B------:R-:W-:Y:S02]  /*f250*/  UISETP.NE.U32.AND UP0, UPT, UR10, URZ, UPT ;  /* 0x0000003f0a00728c */ /* 0x000fe4000bf05070 */
[----:B------:R-:W-:Y:S01]  /*f260*/  USEL UR19, UR19, 0x978, UP1 ;  /* 0x0000097813137887 */ /* 0x000fe20008800000 */
[----:B------:R-:W-:Y:S01]  /*f270*/  VIADD R11, R137, UR39 ;  /* 0x00000027890b7c36 */ /* 0x000fe20008000000 */
        /* <DEDUP_REMOVED lines=10> */
[----:B0-----:R-:W-:Y:S01]  /*f320*/  @P1 IMAD.HI.U32 R4, R11, R6, RZ ;  /* 0x000000060b041227 */ /* 0x001fe200078e00ff */
[----:B------:R-:W-:Y:S01]  /*f330*/  ULDC.64 UR16, c[0x0][UR19+0x228] ;  /* 0x00008a0013107abb */ /* 0x000fe20008000a00 */
[----:B------:R-:W-:Y:S02]  /*f340*/  UIMAD UR15, UR15, UR8, URZ ;  /* 0x000000080f0f72a4 */ /* 0x000fe4000f8e023f */
[----:B------:R-:W-:Y:S01]  /*f350*/  UIMAD.WIDE.U32 UR12, UR10, UR40, URZ ;  /* 0x000000280a0c72a5 */ /* 0x000fe2000f8e003f */
[----:B-1----:R-:W-:Y:S01]  /*f360*/  @P1 SHF.R.U32.HI R7, RZ, R9, R4 ;  /* 0x00000009ff071219 */ /* 0x002fe20000011604 */
        /* <DEDUP_REMOVED lines=12> */
[----:B---3--:R-:W-:-:S13]  /*f430*/  @P0 R2UR UR4, R32 ;  /* 0x00000000200402ca */ /* 0x008fda00000e0000 */
        /* <DEDUP_REMOVED lines=18> */
[----:B--2---:R-:W-:Y:S08]  /*f560*/  @P4 BRA `(.L_x_11163) ;  /* 0x0000000000104947 */ /* 0x004ff00003800000 */
[----:B------:R-:W-:Y:S05]  /*f570*/  @!P0 BRA `(.L_x_11163) ;  /* 0x00000000000c8947 */ /* 0x000fea0003800000 */
[----:B------:R-:W2:Y:S04]  /*f580*/  LDG.E R4, desc[UR56][R30.64] ;  /* 0x000000381e047981 */ /* 0x000ea8000c1e1900 */
[----:B-----5:R-:W2:Y:S02]  /*f590*/  LDG.E R3, desc[UR56][R30.64+0x4] ;  /* 0x000004381e037981 */ /* 0x020ea4000c1e1900 */
[----:B--2---:R-:W-:-:S07]  /*f5a0*/  IMAD.IADD R3, R3, 0x1, -R4 ;  /* 0x0000000103037824 */ /* 0x004fce00078e0a04 */
.L_x_11163:
        /* <DEDUP_REMOVED lines=17> */
[----:B0-----:R-:W-:Y:S01]  /*f6c0*/  IMAD R5, R152, 0x20, R138 ;  /* 0x0000002098057824 */ /* 0x001fe200078e028a */
[----:B------:R-:W0:Y:S01]  /*f6d0*/  @P1 LDC R21, c[0x0][0xbec] ;  /* 0x0002fb00ff151b82 */ /* 0x000e220000000800 */
[----:B------:R-:W-:Y:S02]  /*f6e0*/  ULDC.64 UR12, c[0x0][0xaa0] ;  /* 0x0002a800000c7ab9 */ /* 0x000fe40000000a00 */
[----:B------:R-:W-:-:S03]  /*f6f0*/  IMAD.WIDE R28, R5, 0x2, R28 ;  /* 0x00000002051c7825 */ /* 0x000fc600078e021c */
[C---:B------:R-:W-:Y:S02]  /*f700*/  IADD3 R7, P5, R28.reuse, 0x7800, RZ ;  /* 0x000078001c077810 */ /* 0x040fe40007fbe0ff */
[----:B------:R-:W1:Y:S01]  /*f710*/  @P1 LDC R39, c[0x0][0xbf0] ;  /* 0x0002fc00ff271b82 */ /* 0x000e620000000800 */
[----:B------:R-:W-:Y:S01]  /*f720*/  UIMAD UR9, UR14, UR12, URZ ;  /* 0x0000000c0e0972a4 */ /* 0x000fe2000f8e023f */
[C---:B------:R-:W-:Y:S02]  /*f730*/  IADD3 R9, P0, R28.reuse, 0x1800, RZ ;  /* 0x000018001c097810 */ /* 0x040fe40007f1e0ff */
[----:B------:R-:W-:Y:S01]  /*f740*/  LOP3.LUT R0, R7, 0x180, RZ, 0xc0, !PT ;  /* 0x0000018007007812 */ /* 0x000fe200078ec0ff */
[----:B------:R-:W-:Y:S01]  /*f750*/  UIMAD.WIDE.U32 UR10, UR4, UR12, URZ ;  /* 0x0000000c040a72a5 */ /* 0x000fe2000f8e003f */
[----:B------:R-:W-:Y:S01]  /*f760*/  IADD3 R13, P2, R28, 0x3000, RZ ;  /* 0x000030001c0d7810 */ /* 0x000fe20007f5e0ff */
[----:B------:R-:W-:Y:S01]  /*f770*/  IMAD.X R33, RZ, RZ, R29, P5 ;  /* 0x000000ffff217224 */ /* 0x000fe200028e061d */
[----:B------:R-:W-:Y:S01]  /*f780*/  SHF.R.U64 R0, R0, 0x3, RZ ;  /* 0x0000000300007819 */ /* 0x000fe200000012ff */
[----:B------:R-:W-:Y:S01]  /*f790*/  UIMAD UR9, UR4, UR13, UR9 ;  /* 0x0000000d040972a4 */ /* 0x000fe2000f8e0209 */
[----:B------:R-:W-:-:S02]  /*f7a0*/  IADD3 R25, P3, R28, 0x4800, RZ ;  /* 0x000048001c197810 */ /* 0x000fc40007f7e0ff */
[----:B------:R-:W-:Y:S01]  /*f7b0*/  LOP3.LUT R32, R0, R7, RZ, 0x3c, !PT ;  /* 0x0000000700207212 */ /* 0x000fe200078e3cff */
[----:B------:R-:W-:Y:S01]  /*f7c0*/  IMAD R0, R151, 0x60, R152 ;  /* 0x0000006097007824 */ /* 0x000fe200078e0298 */
[----:B------:R-:W-:Y:S01]  /*f7d0*/  UIADD3 UR11, UR11, UR9, URZ ;  /* 0x000000090b0b7290 */ /* 0x000fe2000fffe03f */
[----:B------:R-:W-:Y:S01]  /*f7e0*/  IADD3 R31, P4, R28, 0x6000, RZ ;  /* 0x000060001c1f7810 */ /* 0x000fe20007f9e0ff */
[----:B------:R-:W-:Y:S01]  /*f7f0*/  ULDC.64 UR12, c[0x0][0xae8] ;  /* 0x0002ba00000c7ab9 */ /* 0x000fe20000000a00 */
[----:B------:R-:W-:Y:S01]  /*f800*/  VIADD R2, R0, UR39 ;  /* 0x0000002700027c36 */ /* 0x000fe20008000000 */
[----:B------:R-:W-:Y:S01]  /*f810*/  UIMAD.WIDE.U32 UR10, UR40, UR12, UR10 ;  /* 0x0000000c280a72a5 */ /* 0x000fe2000f8e000a */
[----:B------:R-:W-:Y:S01]  /*f820*/  LOP3.LUT R8, R9, 0x180, RZ, 0xc0, !PT ;  /* 0x0000018009087812 */ /* 0x000fe200078ec0ff */
[----:B------:R-:W-:Y:S01]  /*f830*/  USHF.R.S32.HI UR4, URZ, 0x1f, UR8 ;  /* 0x0000001f3f047899 */ /* 0x000fe20008011408 */
[----:B0-----:R-:W-:Y:S01]  /*f840*/  @P1 IMAD.HI.U32 R0, R2, R21, RZ ;  /* 0x0000001502001227 */ /* 0x001fe200078e00ff */
[----:B------:R-:W-:Y:S01]  /*f850*/  UIMAD UR11, UR40, UR13, UR11 ;  /* 0x0000000d280b72a4 */ /* 0x000fe2000f8e020b */
[----:B------:R-:W-:Y:S01]  /*f860*/  LOP3.LUT R12, R13, 0x180, RZ, 0xc0, !PT ;  /* 0x000001800d0c7812 */ /* 0x000fe200078ec0ff */
[----:B------:R-:W5:Y:S01]  /*f870*/  LD.E.128 R32, desc[UR56][R32.64] ;  /* 0x0000003820207980 */ /* 0x000f62000c101d00 */
[----:B------:R-:W-:Y:S01]  /*f880*/  ULDC.64 UR12, c[0x0][0xaf0] ;  /* 0x0002bc00000c7ab9 */ /* 0x000fe20000000a00 */
[----:B------:R-:W-:Y:S01]  /*f890*/  IMAD.MOV.U32 R37, RZ, RZ, R2 ;  /* 0x000000ffff257224 */ /* 0x000fe200078e0002 */
[----:B------:R-:W-:Y:S01]  /*f8a0*/  UIMAD UR4, UR4, UR12, URZ ;  /* 0x0000000c040472a4 */ /* 0x000fe2000f8e023f */
[----:B-1----:R-:W-:-:S02]  /*f8b0*/  @P1 SHF.R.U32.HI R37, RZ, R39, R0 ;  /* 0x00000027ff251219 */ /* 0x002fc40000011600 */
[----:B------:R-:W-:Y:S02]  /*f8c0*/  LOP3.LUT R24, R25, 0x180, RZ, 0xc0, !PT ;  /* 0x0000018019187812 */ /* 0x000fe400078ec0ff */
[----:B------:R-:W-:Y:S02]  /*f8d0*/  LOP3.LUT R30, R31, 0x180, RZ, 0xc0, !PT ;  /* 0x000001801f1e7812 */ /* 0x000fe400078ec0ff */
[----:B------:R-:W-:Y:S01]  /*f8e0*/  LOP3.LUT R5, R28, 0x180, RZ, 0xc0, !PT ;  /* 0x000001801c057812 */ /* 0x000fe200078ec0ff */
[----:B------:R-:W-:Y:S01]  /*f8f0*/  UIMAD UR4, UR8, UR13, UR4 ;  /* 0x0000000d080472a4 */ /* 0x000fe2000f8e0204 */
[--C-:B------:R-:W-:Y:S01]  /*f900*/  SHF.R.S32.HI R0, RZ, 0x1f, R37.reuse ;  /* 0x0000001fff007819 */ /* 0x100fe20000011425 */
[----:B------:R-:W-:Y:S01]  /*f910*/  UIMAD.WIDE.U32 UR8, UR8, UR12, UR10 ;  /* 0x0000000c080872a5 */ /* 0x000fe2000f8e000a */
[----:B------:R-:W-:Y:S01]  /*f920*/  SHF.R.U64 R8, R8, 0x3, RZ ;  /* 0x0000000308087819 */ /* 0x000fe200000012ff */
[----:B------:R-:W-:Y:S01]  /*f930*/  IMAD.MOV R39, RZ, RZ, -R37 ;  /* 0x000000ffff277224 */ /* 0x000fe200078e0a25 */
[----:B------:R-:W-:Y:S01]  /*f940*/  SHF.R.U64 R12, R12, 0x3, RZ ;  /* 0x000000030c0c7819 */ /* 0x000fe200000012ff */
[----:B------:R-:W-:Y:S01]  /*f950*/  ULDC.64 UR10, c[0x0][0xae0] ;  /* 0x0002b800000a7ab9 */ /* 0x000fe20000000a00 */
[----:B------:R-:W-:-:S02]  /*f960*/  SHF.R.U64 R24, R24, 0x3, RZ ;  /* 0x0000000318187819 */ /* 0x000fc400000012ff */
[----:B------:R-:W-:Y:S02]  /*f970*/  SHF.R.U64 R30, R30, 0x3, RZ ;  /* 0x000000031e1e7819 */ /* 0x000fe400000012ff */
[----:B------:R-:W-:Y:S01]  /*f980*/  SHF.R.U64 R5, R5, 0x3, RZ ;  /* 0x0000000305057819 */ /* 0x000fe200000012ff */
[----:B------:R-:W-:Y:S01]  /*f990*/  UIADD3 UR4, UR9, UR4, URZ ;  /* 0x0000000409047290 */ /* 0x000fe2000fffe03f */
[----:B------:R-:W-:Y:S01]  /*f9a0*/  LOP3.LUT R8, R8, R9, RZ, 0x3c, !PT ;  /* 0x0000000908087212 */ /* 0x000fe200078e3cff */
[----:B------:R-:W-:Y:S01]  /*f9b0*/  IMAD R0, R0, UR10, RZ ;  /* 0x0000000a00007c24 */ /* 0x000fe2000f8e02ff */
[----:B------:R-:W-:Y:S01]  /*f9c0*/  LOP3.LUT R12, R12, R13, RZ, 0x3c, !PT ;  /* 0x0000000d0c0c7212 */ /* 0x000fe200078e3cff */
[----:B------:R-:W-:Y:S01]  /*f9d0*/  IMAD R39, R36, R39, R2 ;  /* 0x0000002724277224 */ /* 0x000fe200078e0202 */
[----:B------:R-:W-:Y:S01]  /*f9e0*/  LOP3.LUT R24, R24, R25, RZ, 0x3c, !PT ;  /* 0x0000001918187212 */ /* 0x000fe200078e3cff */
[--C-:B------:R-:W-:Y:S01]  /*f9f0*/  IMAD.X R9, RZ, RZ, R29.reuse, P0 ;  /* 0x000000ffff097224 */ /* 0x100fe200000e061d */
[----:B------:R-:W-:Y:S01]  /*fa00*/  LOP3.LUT R30, R30, R31, RZ, 0x3c, !PT ;  /* 0x0000001f1e1e7212 */ /* 0x000fe200078e3cff */
[--C-:B------:R-:W-:Y:S01]  /*fa10*/  IMAD.X R13, RZ, RZ, R29.reuse, P2 ;  /* 0x000000ffff0d7224 */ /* 0x100fe200010e061d */
[----:B------:R-:W-:Y:S01]  /*fa20*/  LOP3.LUT R4, R5, R28, RZ, 0x3c, !PT ;  /* 0x0000001c05047212 */ /* 0x000fe200078e3cff */
[----:B------:R-:W-:-:S02]  /*fa30*/  IMAD.X R25, RZ, RZ, R29, P3 ;  /* 0x000000ffff197224 */ /* 0x000fc400018e061d */
[--C-:B------:R-:W-:Y:S01]  /*fa40*/  IMAD.X R31, RZ, RZ, R29.reuse, P4 ;  /* 0x000000ffff1f7224 */ /* 0x100fe200020e061d */
[----:B------:R-:W5:Y:S01]  /*fa50*/  LD.E.128 R8, desc[UR56][R8.64] ;  /* 0x0000003808087980 */ /* 0x000f62000c101d00 */
[----:B------:R-:W-:Y:S02]  /*fa60*/  IMAD.MOV.U32 R5, RZ, RZ, R29 ;  /* 0x000000ffff057224 */ /* 0x000fe400078e001d */
[----:B------:R-:W-:Y:S01]  /*fa70*/  IMAD R41, R37, UR11, R0 ;  /* 0x0000000b25297c24 */ /* 0x000fe2000f8e0200 */
[----:B------:R-:W-:Y:S01]  /*fa80*/  SHF.R.S32.HI R0, RZ, 0x1f, R39 ;  /* 0x0000001fff007819 */ /* 0x000fe20000011427 */
[----:B------:R-:W-:Y:S01]  /*fa90*/  IMAD.U32 R21, RZ, RZ, UR9 ;  /* 0x00000009ff157e24 */ /* 0x000fe2000f8e00ff */
[----:B------:R-:W5:Y:S01]  /*faa0*/  LD.E.128 R12, desc[UR56][R12.64] ;  /* 0x000000380c0c7980 */ /* 0x000f62000c101d00 */
[----:B------:R-:W-:Y:S01]  /*fab0*/  IMAD.U32 R20, RZ, RZ, UR8 ;  /* 0x00000008ff147e24 */ /* 0x000fe2000f8e00ff */
[----:B------:R-:W-:Y:S01]  /*fac0*/  ULDC.64 UR8, c[0x0][0xad8] ;  /* 0x0002b60000087ab9 */ /* 0x000fe20000000a00 */
[----:B------:R-:W-:Y:S01]  /*fad0*/  IMAD.U32 R21, RZ, RZ, UR4 ;  /* 0x00000004ff157e24 */ /* 0x000fe2000f8e00ff */
[----:B------:R-:W5:Y:S01]  /*fae0*/  LD.E.128 R4, desc[UR56][R4.64] ;  /* 0x0000003804047980 */ /* 0x000f62000c101d00 */
[----:B------:R-:W-:-:S03]  /*faf0*/  IMAD R0, R0, UR8, RZ ;  /* 0x0000000800007c24 */ /* 0x000fc6000f8e02ff */
[----:B------:R-:W5:Y:S01]  /*fb00*/  LD.E.128 R24, desc[UR56][R24.64] ;  /* 0x0000003818187980 */ /* 0x000f62000c101d00 */
[----:B------:R-:W-:-:S03]  /*fb10*/  IMAD.WIDE.U32 R20, R37, UR10, R20 ;  /* 0x0000000a25147c25 */ /* 0x000fc6000f8e0014 */
[----:B------:R-:W5:Y:S01]  /*fb20*/  LD.E.128 R28, desc[UR56][R30.64] ;  /* 0x000000381e1c7980 */ /* 0x000f62000c101d00 */
[----:B------:R-:W-:Y:S01]  /*fb30*/  @!PT LDS RZ, [RZ] ;  /* 0x00000000fffff984 */ /* 0x000fe20000000800 */
[----:B------:R-:W-:Y:S01]  /*fb40*/  @!PT LDS RZ, [RZ] ;  /* 0x00000000fffff984 */ /* 0x000fe20000000800 */
[----:B------:R-:W-:Y:S01]  /*fb50*/  @!PT LDS RZ, [RZ] ;  /* 0x00000000fffff984 */ /* 0x000fe20000000800 */
[----:B------:R-:W-:Y:S01]  /*fb60*/  @!PT LDS RZ, [RZ] ;  /* 0x00000000fffff984 */ /* 0x000fe20000000800 */
[----:B------:R0:W-:Y:S06]  /*fb70*/  MEMBAR.ALL.CTA ;  /* 0x0000000000007992 */ /* 0x0001ec0000008000 */
[----:B0-----:R-:W0:Y:S01]  /*fb80*/  FENCE.VIEW.ASYNC.S ;  /* 0x00000000000073c6 */ /* 0x001e220000000000 */
[----:B------:R-:W-:Y:S02]  /*fb90*/  IMAD.IADD R21, R21, 0x1, R41 ;  /* 0x0000000115157824 */ /* 0x000fe400078e0229 */
[----:B------:R-:W-:-:S02]  /*fba0*/  IMAD R37, R39, UR9, R0 ;  /* 0x0000000927257c24 */ /* 0x000fc4000f8e0200 */
[----:B------:R-:W-:Y:S01]  /*fbb0*/  VIADD R0, R152, UR39 ;  /* 0x0000002798007c36 */ /* 0x000fe20008000000 */
[----:B------:R-:W-:Y:S01]  /*fbc0*/  UIADD3 UR4, UR41, 0x2d820, URZ ;  /* 0x0002d82029047890 */ /* 0x000fe2000fffe03f */
[----:B------:R-:W-:Y:S01]  /*fbd0*/  IMAD.WIDE.U32 R20, R39, UR8, R20 ;  /* 0x0000000827147c25 */ /* 0x000fe2000f8e0014 */
[----:B------:R-:W-:Y:S02]  /*fbe0*/  ULDC.64 UR8, c[0x0][0xa80] ;  /* 0x0002a00000087ab9 */ /* 0x000fe40000000a00 */
[----:B------:R-:W-:Y:S01]  /*fbf0*/  ISETP.GE.AND P0, PT, R0, R3, PT ;  /* 0x000000030000720c */ /* 0x000fe20003f06270 */
[----:B------:R-:W-:Y:S01]  /*fc00*/  IMAD.IADD R21, R21, 0x1, R37 ;  /* 0x0000000115157824 */ /* 0x000fe200078e0225 */
[----:B------:R-:W-:Y:S01]  /*fc10*/  UPRMT UR4, URZ, 0x654, UR4 ;  /* 0x000006543f047896 */ /* 0x000fe20008000004 */
[----:B------:R-:W-:-:S04]  /*fc20*/  LEA R2, P1, R20, UR8, 0x1 ;  /* 0x0000000814027c11 */ /* 0x000fc8000f8208ff */
[----:B------:R-:W-:Y:S01]  /*fc30*/  LEA.HI.X R42, R20, UR9, R21, 0x1, P1 ;  /* 0x00000009142a7c11 */ /* 0x000fe200088f0c15 */
[----:B0-----:R0:W1:Y:S01]  /*fc40*/  SHFL.IDX PT, R36, R2, RZ, 0x1c1f ;  /* 0x001c1fff02247589 */ /* 0x00106200000e0000 */
[----:B------:R-:W-:Y:S03]  /*fc50*/  BSSY B1, `(.L_x_11165) ;  /* 0x0000012000017945 */ /* 0x000fe60003800000 */
[----:B------:R0:W2:Y:S01]  /*fc60*/  SHFL.IDX PT, R37, R42, RZ, 0x1c1f ;  /* 0x001c1fff2a257589 */ /* 0x0000a200000e0000 */
[----:B------:R-:W-:Y:S01]  /*fc70*/  SYNCS.ARRIVE.TRANS64.RED.A1T0 RZ, [UR4], RZ ;  /* 0x000000ffffff79a7 */ /* 0x000fe20008100404 */
        /* <DEDUP_REMOVED lines=15> */
.L_x_11166:
[----:B------:R-:W-:Y:S05]  /*fd70*/  BSYNC B1 ;  /* 0x0000000000017941 */ /* 0x000fea0003800000 */
.L_x_11165:
        /* <DEDUP_REMOVED lines=8> */
[C---:B0-----:R-:W-:Y:S02]  /*fe00*/  @!P2 LEA R6, P0, R139.reuse, R4, 0x1 ;  /* 0x000000048b06a211 */ /* 0x041fe400078008ff */
        /* <DEDUP_REMOVED lines=10> */
.L_x_11164:
        /* <DEDUP_REMOVED lines=11> */
[----:B------:R-:W-:Y:S01]  /*ff60*/  SHF.R.S32.HI R24, RZ, 0x1f, R17 ;  /* 0x0000001fff187819 */ /* 0x000fe20000011411 */
[----:B------:R-:W-:Y:S01]  /*ff70*/  ULDC.64 UR12, c[0x0][0xb38] ;  /* 0x0002ce00000c7ab9 */ /* 0x000fe20000000a00 */
[----:B------:R-:W-:Y:S01]  /*ff80*/  SHF.R.S32.HI R27, RZ, 0x1f, R140 ;  /* 0x0000001fff1b7819 */ /* 0x000fe2000001148c */
[----:B------:R-:W-:Y:S01]  /*ff90*/  UIMAD.WIDE.U32 UR10, UR40, UR12, UR10 ;  /* 0x0000000c280a72a5 */ /* 0x000fe2000f8e000a */
[----:B------:R-:W-:-:S02]  /*ffa0*/  SHF.R.S32.HI R25, RZ, 0x1f, R26 ;  /* 0x0000001fff197819 */ /* 0x000fc4000001141a */
[----:B------:R-:W-:Y:S01]  /*ffb0*/  SHF.R.S32.HI R28, RZ, 0x1f, R146 ;  /* 0x0000001fff1c7819 */ /* 0x000fe20000011492 */
[----:B------:R-:W-:Y:S01]  /*ffc0*/  UIMAD UR11, UR40, UR13, UR11 ;  /* 0x0000000d280b72a4 */ /* 0x000fe2000f8e020b */
[----:B------:R-:W-:Y:S02]  /*ffd0*/  SHF.R.S32.HI R29, RZ, 0x1f, R147 ;  /* 0x0000001fff1d7819 */ /* 0x000fe40000011493 */
[----:B------:R-:W-:Y:S01]  /*ffe0*/  ULDC.64 UR12, c[0x0][0xb40] ;  /* 0x0002d000000c7ab9 */ /* 0x000fe20000000a00 */
[----:B------:R-:W-:Y:S01]  /*fff0*/  SHF.R.S32.HI R30, RZ, 0x1f, R148 ;  /* 0x0000001fff1e7819 */ /* 0x000fe20000011494 */
[----:B------:R-:W-:Y:S01]  /*10000*/  UIMAD UR4, UR4, UR12, URZ ;  /* 0x0000000c040472a4 */ /* 0x000fe2000f8e023f */
[----:B------:R-:W-:Y:S01]  /*10010*/  SHF.R.S32.HI R31, RZ, 0x1f, R149 ;  /* 0x0000001fff1f7819 */ /* 0x000fe20000011495 */
[----:B0-----:R-:W-:Y:S01]  /*10020*/  @P1 IMAD.HI.U32 R0, R11, R0, RZ ;  /* 0x000000000b001227 */ /* 0x001fe200078e00ff */
[----:B------:R-:W-:Y:S01]  /*10030*/  SHF.R.S32.HI R32, RZ, 0x1f, R150 ;  /* 0x0000001fff207819 */ /* 0x000fe20000011496 */
[----:B------:R-:W-:-:S02]  /*10040*/  UIMAD UR4, UR8, UR13, UR4 ;  /* 0x0000000d080472a4 */ /* 0x000fc4000f8e0204 */
[----:B------:R-:W-:-:S03]  /*10050*/  UIMAD.WIDE.U32 UR8, UR8, UR12, UR10 ;  /* 0x0000000c080872a5 */ /* 0x000fc6000f8e000a */
[----:B------:R-:W-:Y:S01]  /*10060*/  ULDC.64 UR10, c[0x0][0xb48] ;  /* 0x0002d200000a7ab9 */ /* 0x000fe20000000a00 */
[----:B------:R-:W-:Y:S01]  /*10070*/  UIADD3 UR9, UR9, UR4, URZ ;  /* 0x0000000409097290 */ /* 0x000fe2000fffe03f */
[----:B-1----:R-:W-:Y:S01]  /*10080*/  @P1 SHF.R.U32.HI R5, RZ, R3, R0 ;  /* 0x00000003ff051219 */ /* 0x002fe20000011600 */
[----:B------:R-:W-:Y:S02]  /*10090*/  UIADD3 UR4, UR41, 0x2d820, URZ ;  /* 0x0002d82029047890 */ /* 0x000fe4000fffe03f */
[----:B------:R-:W-:Y:S01]  /*100a0*/  UIMAD.WIDE.U32 UR8, UR37, UR10, UR8 ;  /* 0x0000000a250872a5 */ /* 0x000fe2000f8e0008 */
[--C-:B------:R-:W-:Y:S01]  /*100b0*/  SHF.R.S32.HI R0, RZ, 0x1f, R5.reuse ;  /* 0x0000001fff007819 */ /* 0x100fe20000011405 */
[----:B------:R-:W-:Y:S01]  /*100c0*/  IMAD.MOV R7, RZ, RZ, -R5 ;  /* 0x000000ffff077224 */ /* 0x000fe200078e0a05 */
[----:B------:R-:W-:Y:S02]  /*100d0*/  UPRMT UR4, URZ, 0x654, UR4 ;  /* 0x000006543f047896 */ /* 0x000fe40008000004 */
[----:B------:R-:W-:Y:S01]  /*100e0*/  UIMAD UR37, UR37, UR11, UR9 ;  /* 0x0000000b252572a4 */ /* 0x000fe2000f8e0209 */
[----:B------:R-:W-:-:S02]  /*100f0*/  IMAD R7, R36, R7, R11 ;  /* 0x0000000724077224 */ /* 0x000fc400078e020b */
[----:B------:R-:W-:Y:S01]  /*10100*/  ULDC.64 UR10, c[0x0][0xb30] ;  /* 0x0002cc00000a7ab9 */ /* 0x000fe20000000a00 */
[----:B------:R-:W-:Y:S02]  /*10110*/  IMAD.U32 R3, RZ, RZ, UR9 ;  /* 0x00000009ff037e24 */ /* 0x000fe4000f8e00ff */
[----:B------:R-:W-:Y:S01]  /*10120*/  IMAD R0, R0, UR10, RZ ;  /* 0x0000000a00007c24 */ /* 0x000fe2000f8e02ff */
[----:B------:R-:W-:Y:S01]  /*10130*/  SYNCS.ARRIVE.TRANS64.RED.A1T0 RZ, [UR4], RZ ;  /* 0x000000ffffff79a7 */ /* 0x000fe20008100404 */
        /* <DEDUP_REMOVED lines=23> */
[C---:B------:R-:W-:Y:S02]  /*102b0*/  @!P3 LEA R4, P6, R26.reuse, R15, 0x2 ;  /* 0x0000000f1a04b211 */ /* 0x040fe400078c10ff */
[-C--:B--2---:R-:W-:Y:S02]  /*102c0*/  @!P1 LEA.HI.X R3, R17, R13.reuse, R24, 0x2, P5 ;  /* 0x0000000d11039211 */ /* 0x084fe400028f1418 */
[----:B------:R-:W-:Y:S02]  /*102d0*/  @!P3 LEA.HI.X R5, R26, R13, R25, 0x2, P6 ;  /* 0x0000000d1a05b211 */ /* 0x000fe400030f1419 */
[----:B------:R-:W-:Y:S01]  /*102e0*/  ISETP.GE.AND P5, PT, R149, UR4, PT ;  /* 0x0000000495007c0c */ /* 0x000fe2000bfa6270 */
[----:B------:R1:W-:Y:S01]  /*102f0*/  @!P1 ST.E.64 desc[UR56][R2.64], R20 ;  /* 0x0000001402009985 */ /* 0x0003e2000c101b38 */
[----:B------:R-:W-:-:S02]  /*10300*/  @!P4 LEA R6, P1, R140, R15, 0x2 ;  /* 0x0000000f8c06c211 */ /* 0x000fc400078210ff */
[----:B------:R-:W-:Y:S01]  /*10310*/  @!P2 LEA R8, P6, R150, R15, 0x2 ;  /* 0x0000000f9608a211 */ /* 0x000fe200078c10ff */
[----:B------:R2:W-:Y:S01]  /*10320*/  @!P3 ST.E.64 desc[UR56][R4.64], R92 ;  /* 0x0000005c0400b985 */ /* 0x0005e2000c101b38 */
        /* <DEDUP_REMOVED lines=24> */
[C---:B-1----:R-:W-:Y:S02]  /*104b0*/  @!P4 LEA R10, P2, R144.reuse, R15, 0x2 ;  /* 0x0000000f900ac211 */ /* 0x042fe400078410ff */
[----:B------:R-:W-:Y:S02]  /*104c0*/  @!P5 LEA.HI.X R9, R145, R13, R157, 0x2, P6 ;  /* 0x0000000d9109d211 */ /* 0x000fe400030f149d */
[C---:B--2---:R-:W-:Y:S02]  /*104d0*/  @!P3 LEA R2, P6, R143.reuse, R15, 0x2 ;  /* 0x0000000f8f02b211 */ /* 0x044fe400078c10ff */
[----:B------:R-:W-:Y:S01]  /*104e0*/  @!P4 LEA.HI.X R11, R144, R13, R156, 0x2, P2 ;  /* 0x0000000d900bc211 */ /* 0x000fe200010f149c */
[----:B------:R3:W-:Y:S01]  /*104f0*/  @!P5 ST.E.64 desc[UR56][R8.64], R120 ;  /* 0x000000780800d985 */ /* 0x0007e2000c101b38 */
[C---:B------:R-:W-:Y:S02]  /*10500*/  @!P1 LEA R12, P2, R142.reuse, R15, 0x2 ;  /* 0x0000000f8e0c9211 */ /* 0x040fe400078410ff */
[-C--:B------:R-:W-:Y:S01]  /*10510*/  @!P3 LEA.HI.X R3, R143, R13.reuse, R155, 0x2, P6 ;  /* 0x0000000d8f03b211 */ /* 0x080fe200030f149b */
[----:B------:R3:W-:Y:S01]  /*10520*/  @!P4 ST.E.64 desc[UR56][R10.64], R124 ;  /* 0x0000007c0a00c985 */ /* 0x0007e2000c101b38 */
[----:B------:R-:W-:-:S03]  /*10530*/  @!P1 LEA.HI.X R13, R142, R13, R154, 0x2, P2 ;  /* 0x0000000d8e0d9211 */ /* 0x000fc600010f149a */
[----:B------:R3:W-:Y:S04]  /*10540*/  @!P3 ST.E.64 desc[UR56][R2.64], R128 ;  /* 0x000000800200b985 */ /* 0x0007e8000c101b38 */
[----:B------:R3:W-:Y:S02]  /*10550*/  @!P1 ST.E.64 desc[UR56][R12.64], R132 ;  /* 0x000000840c009985 */ /* 0x0007e4000c101b38 */
.L_x_11169:
[----:B------:R-:W-:Y:S05]  /*10560*/  BSYNC B1 ;  /* 0x0000000000017941 */ /* 0x000fea0003800000 */
.L_x_11168:
[----:B-1----:R1:W4:Y:S04]  /*10570*/  SHFL.IDX PT, R15, R14, 0x1, 0x1c1f ;  /* 0x003c1f000e0f7f89 */ /* 0x00232800000e0000 */
        /* <DEDUP_REMOVED lines=8> */
[CC--:B0--3--:R-:W-:Y:S02]  /*10600*/  @!P5 LEA R2, P0, R17.reuse, R21.reuse, 0x2 ;  /* 0x000000151102d211 */ /* 0x0c9fe400078010ff */
[C---:B------:R-:W-:Y:S02]  /*10610*/  @!P6 LEA R4, P1, R26.reuse, R21, 0x2 ;  /* 0x000000151a04e211 */ /* 0x040fe400078210ff */
[-C--:B----4-:R-:W-:Y:S02]  /*10620*/  @!P5 LEA.HI.X R3, R17, R15.reuse, R24, 0x2, P0 ;  /* 0x0000000f1103d211 */ /* 0x090fe400000f1418 */
[----:B------:R-:W-:Y:S02]  /*10630*/  @!P6 LEA.HI.X R5, R26, R15, R25, 0x2, P1 ;  /* 0x0000000f1a05e211 */ /* 0x000fe400008f1419 */
[----:B------:R-:W-:Y:S01]  /*10640*/  ISETP.GE.AND P1, PT, R148, UR4, PT ;  /* 0x0000000494007c0c */ /* 0x000fe2000bf26270 */
[----:B------:R0:W-:Y:S01]  /*10650*/  @!P5 ST.E.64 desc[UR56][R2.64], R90 ;  /* 0x0000005a0200d985 */ /* 0x0001e2000c101b38 */
[----:B------:R-:W-:-:S02]  /*10660*/  @!P2 LEA R6, P0, R140, R21, 0x2 ;  /* 0x000000158c06a211 */ /* 0x000fc400078010ff */
[-C--:B------:R-:W-:Y:S01]  /*10670*/  @!P3 LEA R8, P5, R150, R21.reuse, 0x2 ;  /* 0x000000159608b211 */ /* 0x080fe200078a10ff */
[----:B------:R3:W-:Y:S01]  /*10680*/  @!P6 ST.E.64 desc[UR56][R4.64], R94 ;  /* 0x0000005e0400e985 */ /* 0x0007e2000c101b38 */
[----:B------:R-:W-:Y:S02]  /*10690*/  @!P4 LEA R10, P6, R149, R21, 0x2 ;  /* 0x00000015950ac211 */ /* 0x000fe400078c10ff */
[-C--:B------:R-:W-:Y:S02]  /*106a0*/  @!P2 LEA.HI.X R7, R140, R15.reuse, R27, 0x2, P0 ;  /* 0x0000000f8c07a211 */ /* 0x080fe400000f141b */
[-C--:B------:R-:W-:Y:S02]  /*106b0*/  @!P3 LEA.HI.X R9, R150, R15.reuse, R32, 0x2, P5 ;  /* 0x0000000f9609b211 */ /* 0x080fe400028f1420 */
[----:B------:R-:W-:Y:S01]  /*106c0*/  ISETP.GE.AND P0, PT, R147, UR4, PT ;  /* 0x0000000493007c0c */ /* 0x000fe2000bf06270 */
[----:B------:R-:W-:Y:S01]  /*106d0*/  @!P2 ST.E.64 desc[UR56][R6.64], R98 ;  /* 0x000000620600a985 */ /* 0x000fe2000c101b38 */
[----:B------:R-:W-:-:S02]  /*106e0*/  @!P4 LEA.HI.X R11, R149, R15, R31, 0x2, P6 ;  /* 0x0000000f950bc211 */ /* 0x000fc400030f141f */
[----:B0-----:R-:W-:Y:S01]  /*106f0*/  @!P1 LEA R2, P5, R148, R21, 0x2 ;  /* 0x0000001594029211 */ /* 0x001fe200078a10ff */
[----:B------:R0:W-:Y:S01]  /*10700*/  @!P3 ST.E.64 desc[UR56][R8.64], R102 ;  /* 0x000000660800b985 */ /* 0x0001e2000c101b38 */
[----:B------:R-:W-:Y:S02]  /*10710*/  ISETP.GE.AND P3, PT, R145, UR4, PT ;  /* 0x0000000491007c0c */ /* 0x000fe4000bf66270 */
[----:B------:R-:W-:Y:S01]  /*10720*/  ISETP.GE.AND P2, PT, R144, UR4, PT ;  /* 0x0000000490007c0c */ /* 0x000fe2000bf46270 */
[----:B------:R4:W-:Y:S01]  /*10730*/  @!P4 ST.E.64 desc[UR56][R10.64], R106 ;  /* 0x0000006a0a00c985 */ /* 0x0009e2000c101b38 */
[----:B------:R-:W-:Y:S02]  /*10740*/  ISETP.GE.AND P4, PT, R146, UR4, PT ;  /* 0x0000000492007c0c */ /* 0x000fe4000bf86270 */
[----:B------:R-:W-:Y:S02]  /*10750*/  @!P1 LEA.HI.X R3, R148, R15, R30, 0x2, P5 ;  /* 0x0000000f94039211 */ /* 0x000fe400028f141e */
[----:B------:R-:W-:-:S02]  /*10760*/  ISETP.GE.AND P5, PT, R143, UR4, PT ;  /* 0x000000048f007c0c */ /* 0x000fc4000bfa6270 */
[C---:B---3--:R-:W-:Y:S01]  /*10770*/  @!P0 LEA R4, P6, R147.reuse, R21, 0x2 ;  /* 0x0000001593048211 */ /* 0x048fe200078c10ff */
[----:B------:R3:W-:Y:S03]  /*10780*/  @!P1 ST.E.64 desc[UR56][R2.64], R110 ;  /* 0x0000006e02009985 */ /* 0x0007e6000c101b38 */
[----:B------:R-:W-:Y:S02]  /*10790*/  @!P0 LEA.HI.X R5, R147, R15, R29, 0x2, P6 ;  /* 0x0000000f93058211 */ /* 0x000fe400030f141d */
[-C--:B0-----:R-:W-:Y:S02]  /*107a0*/  @!P3 LEA R8, P6, R145, R21.reuse, 0x2 ;  /* 0x000000159108b211 */ /* 0x081fe400078c10ff */
[-C--:B------:R-:W-:Y:S01]  /*107b0*/  @!P4 LEA R6, P1, R146, R21.reuse, 0x2 ;  /* 0x000000159206c211 */ /* 0x080fe200078210ff */
[----:B------:R3:W-:Y:S01]  /*107c0*/  @!P0 ST.E.64 desc[UR56][R4.64], R114 ;  /* 0x0000007204008985 */ /* 0x0007e2000c101b38 */
[----:B----4-:R-:W-:-:S02]  /*107d0*/  @!P2 LEA R10, P0, R144, R21, 0x2 ;  /* 0x00000015900aa211 */ /* 0x010fc400078010ff */
[----:B------:R-:W-:Y:S02]  /*107e0*/  @!P4 LEA.HI.X R7, R146, R15, R28, 0x2, P1 ;  /* 0x0000000f9207c211 */ /* 0x000fe400008f141c */
[----:B------:R-:W-:Y:S02]  /*107f0*/  @!P5 LEA R12, P1, R143, R21, 0x2 ;  /* 0x000000158f0cd211 */ /* 0x000fe400078210ff */
[-C--:B------:R-:W-:Y:S01]  /*10800*/  @!P3 LEA.HI.X R9, R145, R15.reuse, R157, 0x2, P6 ;  /* 0x0000000f9109b211 */ /* 0x080fe200030f149d */
[----:B------:R3:W-:Y:S01]  /*10810*/  @!P4 ST.E.64 desc[UR56][R6.64], R118 ;  /* 0x000000760600c985 */ /* 0x0007e2000c101b38 */
[-C--:B------:R-:W-:Y:S02]  /*10820*/  @!P2 LEA.HI.X R11, R144, R15.reuse, R156, 0x2, P0 ;  /* 0x0000000f900ba211 */ /* 0x080fe400000f149c */
[----:B--2---:R-:W-:Y:S01]  /*10830*/  @!P5 LEA.HI.X R13, R143, R15, R155, 0x2, P1 ;  /* 0x0000000f8f0dd211 */ /* 0x004fe200008f149b */
        /* <DEDUP_REMOVED lines=9> */
.L_x_11162:
        /* <DEDUP_REMOVED lines=13> */
[----:B------:R-:W-:Y:S01]  /*109a0*/  IMAD.U32 R0, RZ, RZ, UR4 ;  /* 0x00000004ff007e24 */ /* 0x000fe2000f8e00ff */
[----:B------:R-:W0:Y:S04]  /*109b0*/  S2R R7, SR_TID.X ;  /* 0x0000000000077919 */ /* 0x000e280000002100 */
[----:B------:R-:W-:-:S05]  /*109c0*/  PLOP3.LUT P2, PT, PT, PT, UP1, 0x80, 0x0 ;  /* 0x000000000000781c */ /* 0x000fca0003f4f018 */
[----:B------:R-:W-:Y:S02]  /*109d0*/  @UP1 ULDC.64 UR8, c[0x0][0xc08] ;  /* 0x0003020000081ab9 */ /* 0x000fe40000000a00 */
[----:B------:R-:W-:-:S06]  /*109e0*/  @UP1 UIMAD.WIDE UR8, UR43, 0x4, UR8 ;  /* 0x000000042b0818a5 */ /* 0x000fcc000f8e0208 */
[----:B------:R-:W-:Y:S02]  /*109f0*/  IMAD.U32 R4, RZ, RZ, UR8 ;  /* 0x00000008ff047e24 */ /* 0x000fe4000f8e00ff */
[----:B------:R-:W-:-:S05]  /*10a00*/  IMAD.U32 R5, RZ, RZ, UR9 ;  /* 0x00000009ff057e24 */ /* 0x000fca000f8e00ff */
[----:B------:R1:W5:Y:S01]  /*10a10*/  @P2 LDG.E R0, desc[UR56][R4.64] ;  /* 0x0000003804002981 */ /* 0x000362000c1e1900 */
[----:B------:R-:W-:Y:S01]  /*10a20*/  UISETP.NE.AND UP1, UPT, UR47, URZ, UPT ;  /* 0x0000003f2f00728c */ /* 0x000fe2000bf25270 */
[----:B------:R-:W-:Y:S01]  /*10a30*/  UMOV UR4, URZ ;  /* 0x0000003f00047c82 */ /* 0x000fe20008000000 */
[----:B0-----:R-:W-:-:S09]  /*10a40*/  VIADD R7, R7, 0xffffff80 ;  /* 0xffffff8007077836 */ /* 0x001fd20000000000 */
[----:B------:R-:W-:Y:S01]  /*10a50*/  @!UP1 ULDC UR47, c[0x0][0xad4] ;  /* 0x0002b500002f9ab9 */ /* 0x000fe20000000800 */
[----:B------:R-:W-:Y:S02]  /*10a60*/  ISETP.GT.AND P0, PT, R7, 0xbf, PT ;  /* 0x000000bf0700780c */ /* 0x000fe40003f04270 */
[----:B--2---:R-:W-:Y:S01]  /*10a70*/  @P1 R2UR UR4, R6 ;  /* 0x00000000060412ca */ /* 0x004fe200000e0000 */
[----:B-1----:R-:W-:-:S14]  /*10a80*/  @P2 BRA `(.L_x_11170) ;  /* 0x0000000000102947 */ /* 0x002fdc0003800000 */
[----:B------:R-:W-:Y:S05]  /*10a90*/  @!P1 BRA `(.L_x_11170) ;  /* 0x00000000000c9947 */ /* 0x000fea0003800000 */
[----:B------:R-:W2:Y:S04]  /*10aa0*/  LDG.E R5, desc[UR56][R2.64] ;  /* 0x0000003802057981 */ /* 0x000ea8000c1e1900 */
[----:B-----5:R-:W2:Y:S02]  /*10ab0*/  LDG.E R0, desc[UR56][R2.64+0x4] ;  /* 0x0000043802007981 */ /* 0x020ea4000c1e1900 */
[----:B--2---:R-:W-:-:S07]  /*10ac0*/  IMAD.IADD R0, R0, 0x1, -R5 ;  /* 0x0000000100007824 */ /* 0x004fce00078e0a05 */
.L_x_11170:
        /* <DEDUP_REMOVED lines=59> */
.L_x_11172:
[----:B------:R-:W-:Y:S05]  /*10e80*/  BSYNC B1 ;  /* 0x0000000000017941 */ /* 0x000fea0003800000 */
.L_x_11171:
        /* <DEDUP_REMOVED lines=9> */
[----:B0-----:R-:W-:Y:S01]  /*10f20*/  VIADD R4, R2, UR39 ;  /* 0x0000002702047c36 */ /* 0x001fe20008000000 */
[----:B------:R-:W-:Y:S01]  /*10f30*/  UIMAD UR10, UR4, UR13, UR10 ;  /* 0x0000000d040a72a4 */ /* 0x000fe2000f8e020a */
[----:B------:R-:W-:Y:S02]  /*10f40*/  SHF.R.S32.HI R10, RZ, 0x1f, R141 ;  /* 0x0000001fff0a7819 */ /* 0x000fe4000001148d */
[----:B------:R-:W-:Y:S01]  /*10f50*/  IMAD.MOV.U32 R5, RZ, RZ, R4 ;  /* 0x000000ffff057224 */ /* 0x000fe200078e0004 */
[----:B------:R-:W-:Y:S01]  /*10f60*/  UIADD3 UR9, UR9, UR10, URZ ;  /* 0x0000000a09097290 */ /* 0x000fe2000fffe03f */
[----:B------:R-:W-:-:S02]  /*10f70*/  SHF.R.S32.HI R14, RZ, 0x1f, R139 ;  /* 0x0000001fff0e7819 */ /* 0x000fc4000001148b */
        /* <DEDUP_REMOVED lines=27> */
[----:B-----5:R-:W-:Y:S02]  /*11130*/  IMAD R11, R0, R11, RZ ;  /* 0x0000000b000b7224 */ /* 0x020fe400078e02ff */
[----:B------:R-:W-:Y:S02]  /*11140*/  VIADD R0, R152, UR39 ;  /* 0x0000002798007c36 */ /* 0x000fe40008000000 */
[C---:B------:R-:W-:Y:S02]  /*11150*/  IMAD R5, R7.reuse, UR9, R4 ;  /* 0x0000000907057c24 */ /* 0x040fe4000f8e0204 */
[----:B------:R-:W-:Y:S01]  /*11160*/  IMAD.WIDE.U32 R2, R7, UR8, R2 ;  /* 0x0000000807027c25 */ /* 0x000fe2000f8e0002 */
[----:B------:R-:W-:Y:S01]  /*11170*/  ISETP.GE.AND P0, PT, R0, R11, PT ;  /* 0x0000000b0000720c */ /* 0x000fe20003f06270 */
[----:B------:R-:W-:-:S02]  /*11180*/  ULDC.64 UR8, c[0x0][0xa80] ;  /* 0x0002a00000087ab9 */ /* 0x000fc40000000a00 */
        /* <DEDUP_REMOVED lines=18> */
.L_x_11174:
[----:B------:R-:W-:Y:S05]  /*112b0*/  BSYNC B1 ;  /* 0x0000000000017941 */ /* 0x000fea0003800000 */
.L_x_11173:
        /* <DEDUP_REMOVED lines=11> */
[----:B0---4-:R-:W-:Y:S01]  /*11370*/  @!P2 IMAD.WIDE R4, R138, 0x2, R2 ;  /* 0x000000028a04a825 */ /* 0x011fe200078e0202 */
[-C--:B------:R-:W-:Y:S02]  /*11380*/  @!P3 LEA.HI.X R7, R139, R3.reuse, R14, 0x1, P0 ;  /* 0x000000038b07b211 */ /* 0x080fe400000f0c0e */
[----:B------:R-:W-:Y:S02]  /*11390*/  @!P4 LEA.HI.X R9, R141, R3, R10, 0x1, P1 ;  /* 0x000000038d09c211 */ /* 0x000fe400008f0c0a */
[----:B------:R2:W-:Y:S04]  /*113a0*/  @!P2 ST.E.128 desc[UR56][R4.64], RZ ;  /* 0x000000ff0400a985 */ /* 0x0005e8000c101d38 */
[----:B------:R2:W-:Y:S04]  /*113b0*/  @!P3 ST.E.128 desc[UR56][R6.64], RZ ;  /* 0x000000ff0600b985 */ /* 0x0005e8000c101d38 */
[----:B------:R2:W-:Y:S02]  /*113c0*/  @!P4 ST.E.128 desc[UR56][R8.64], RZ ;  /* 0x000000ff0800c985 */ /* 0x0005e4000c101d38 */
.L_x_11167:
[----:B------:R-:W-:Y:S05]  /*113d0*/  BSYNC B0 ;  /* 0x0000000000007941 */ /* 0x000fea0003800000 */
.L_x_11161:
[----:B------:R-:W-:Y:S02]  /*113e0*/  ULDC UR4, c[0x0][0xc3c] ;  /* 0x00030f0000047ab9 */ /* 0x000fe40000000800 */
[----:B------:R-:W-:-:S06]  /*113f0*/  UISETP.GE.AND UP0, UPT, UR7, UR4, UPT ;  /* 0x000000040700728c */ /* 0x000fcc000bf06270 */
[----:B------:R-:W-:-:S13]  /*11400*/  PLOP3.LUT P0, PT, PT, PT, UP0, 0x80, 0x0 ;  /* 0x000000000000781c */ /* 0x000fda0003f0f008 */
[----:B------:R-:W-:Y:S05]  /*11410*/  @!P0 BRA `(.L_x_11175) ;  /* 0xfffffef800f48947 */ /* 0x000fea000383ffff */
[----:B------:R-:W-:Y:S05]  /*11420*/  EXIT ;  /* 0x000000000000794d */ /* 0x000fea0003800000 */
.L_x_11070:
        /* <DEDUP_REMOVED lines=16> */
.L_x_11176:
        /* <DEDUP_REMOVED lines=44> */
.L_x_11180:
[----:B------:R-:W0:Y:S01]  /*117f0*/  LDC R2, c[0x0][0xc3c] ;  /* 0x00030f00ff027b82 */ /* 0x000e220000000800 */
[----:B------:R-:W-:-:S06]  /*11800*/  UIADD3 UR4, UR4, 0x1f, URZ ;  /* 0x0000001f04047890 */ /* 0x000fcc000fffe03f */
        /* <DEDUP_REMOVED lines=32> */
.L_x_11178:
        /* <DEDUP_REMOVED lines=13> */
.L_x_11181:
[----:B-1----:R-:W-:Y:S02]  /*11ae0*/  IMAD R24, R24, UR5, R3 ;  /* 0x0000000518187c24 */ /* 0x002fe4000f8e0203 */
[----:B------:R-:W-:-:S03]  /*11af0*/  VIADD R27, R27, UR4 ;  /* 0x000000041b1b7c36 */ /* 0x000fc60008000000 */
[----:B0-----:R-:W-:Y:S01]  /*11b00*/  IADD3 R5, -R24, UR6, RZ ;  /* 0x0000000618057c10 */ /* 0x001fe2000fffe1ff */
[----:B------:R-:W-:Y:S06]  /*11b10*/  @!P1 BRA `(.L_x_11182) ;  /* 0x0000000000e89947 */ /* 0x000fec0003800000 */
[-C--:B--2---:R-:W-:Y:S02]  /*11b20*/  IABS R8, R6.reuse ;  /* 0x0000000600087213 */ /* 0x084fe40000000000 */
[----:B------:R-:W-:Y:S02]  /*11b30*/  IABS R4, R7 ;  /* 0x0000000700047213 */ /* 0x000fe40000000000 */
[----:B------:R-:W0:Y:S01]  /*11b40*/  I2F.RP R9, R8 ;  /* 0x0000000800097306 */ /* 0x000e220000209400 */
[----:B------:R-:W-:Y:S02]  /*11b50*/  IABS R10, R5 ;  /* 0x00000005000a7213 */ /* 0x000fe40000000000 */
[----:B------:R-:W-:-:S05]  /*11b60*/  IABS R12, R6 ;  /* 0x00000006000c7213 */ /* 0x000fca0000000000 */
[----:B0-----:R-:W0:Y:S02]  /*11b70*/  MUFU.RCP R9, R9 ;  /* 0x0000000900097308 */ /* 0x001e240000001000 */
[----:B0-----:R-:W-:-:S06]  /*11b80*/  VIADD R2, R9, 0xffffffe ;  /* 0x0ffffffe09027836 */ /* 0x001fcc0000000000 */
[----:B------:R-:W0:Y:S08]  /*11b90*/  I2F.RP R9, R4 ;  /* 0x0000000400097306 */ /* 0x000e300000209400 */
[----:B------:R1:W2:Y:S08]  /*11ba0*/  F2I.FTZ.U32.TRUNC.NTZ R3, R2 ;  /* 0x0000000200037305 */ /* 0x0002b0000021f000 */
[----:B0-----:R-:W0:Y:S01]  /*11bb0*/  MUFU.RCP R9, R9 ;  /* 0x0000000900097308 */ /* 0x001e220000001000 */
[----:B-1----:R-:W-:-:S02]  /*11bc0*/  IMAD.MOV.U32 R2, RZ, RZ, RZ ;  /* 0x000000ffff027224 */ /* 0x002fc400078e00ff */
[----:B--2---:R-:W-:-:S04]  /*11bd0*/  IMAD.MOV R11, RZ, RZ, -R3 ;  /* 0x000000ffff0b7224 */ /* 0x004fc800078e0a03 */
[----:B------:R-:W-:-:S04]  /*11be0*/  IMAD R11, R11, R8, RZ ;  /* 0x000000080b0b7224 */ /* 0x000fc800078e02ff */
[----:B------:R-:W-:-:S04]  /*11bf0*/  IMAD.HI.U32 R3, R3, R11, R2 ;  /* 0x0000000b03037227 */ /* 0x000fc800078e0002 */
[----:B------:R-:W-:Y:S02]  /*11c00*/  IMAD.MOV R11, RZ, RZ, -R12 ;  /* 0x000000ffff0b7224 */ /* 0x000fe400078e0a0c */
[----:B------:R-:W-:-:S04]  /*11c10*/  IMAD.HI.U32 R2, R3, R10, RZ ;  /* 0x0000000a03027227 */ /* 0x000fc800078e00ff */
[----:B------:R-:W-:Y:S02]  /*11c20*/  IMAD R3, R2, R11, R10 ;  /* 0x0000000b02037224 */ /* 0x000fe400078e020a */
[----:B0-----:R-:W-:-:S03]  /*11c30*/  VIADD R10, R9, 0xffffffe ;  /* 0x0ffffffe090a7836 */ /* 0x001fc60000000000 */
[----:B------:R-:W-:-:S13]  /*11c40*/  ISETP.GT.U32.AND P1, PT, R8, R3, PT ;  /* 0x000000030800720c */ /* 0x000fda0003f24070 */
[----:B------:R-:W-:Y:S02]  /*11c50*/  @!P1 IMAD.IADD R3, R3, 0x1, -R8 ;  /* 0x0000000103039824 */ /* 0x000fe400078e0a08 */
[----:B------:R-:W-:Y:S01]  /*11c60*/  @!P1 VIADD R2, R2, 0x1 ;  /* 0x0000000102029836 */ /* 0x000fe20000000000 */
[----:B------:R-:W-:Y:S02]  /*11c70*/  ISETP.NE.AND P1, PT, R6, RZ, PT ;  /* 0x000000ff0600720c */ /* 0x000fe40003f25270 */
[----:B------:R-:W-:Y:S02]  /*11c80*/  ISETP.GE.U32.AND P0, PT, R3, R8, PT ;  /* 0x000000080300720c */ /* 0x000fe40003f06070 */
[----:B------:R-:W-:Y:S01]  /*11c90*/  LOP3.LUT R8, R5, R6, RZ, 0x3c, !PT ;  /* 0x0000000605087212 */ /* 0x000fe200078e3cff */
[----:B------:R-:W0:Y:S03]  /*11ca0*/  F2I.FTZ.U32.TRUNC.NTZ R3, R10 ;  /* 0x0000000a00037305 */ /* 0x000e26000021f000 */
[----:B------:R-:W-:-:S07]  /*11cb0*/  ISETP.GE.AND P2, PT, R8, RZ, PT ;  /* 0x000000ff0800720c */ /* 0x000fce0003f46270 */
        /* <DEDUP_REMOVED lines=32> */
.L_x_11182:
        /* <DEDUP_REMOVED lines=31> */
[----:B------:R-:W-:-:S03]  /*120b0*/  IMAD R12, R4, R2, R5 ;  /* 0x00000002040c7224 */ /* 0x000fc600078e0205 */
[----:B------:R-:W-:-:S04]  /*120c0*/  VIADDMNMX R7, R10, UR5, R7, PT ;  /* 0x000000050a077c46 */ /* 0x000fc8000b800107 */
[-C--:B------:R-:W-:Y:S01]  /*120d0*/  IABS R9, R7.reuse ;  /* 0x0000000700097213 */ /* 0x080fe20000000000 */
[----:B------:R-:W-:Y:S01]  /*120e0*/  IMAD.MOV R26, RZ, RZ, -R7 ;  /* 0x000000ffff1a7224 */ /* 0x000fe200078e0a07 */
[----:B------:R-:W-:Y:S02]  /*120f0*/  IABS R4, R7 ;  /* 0x0000000700047213 */ /* 0x000fe40000000000 */
[----:B------:R-:W0:Y:S03]  /*12100*/  I2F.RP R10, R9 ;  /* 0x00000009000a7306 */ /* 0x000e260000209400 */
[----:B------:R-:W-:-:S05]  /*12110*/  IMAD.MOV R4, RZ, RZ, -R4 ;  /* 0x000000ffff047224 */ /* 0x000fca00078e0a04 */
[----:B0-----:R-:W0:Y:S02]  /*12120*/  MUFU.RCP R10, R10 ;  /* 0x0000000a000a7308 */ /* 0x001e240000001000 */
[----:B0-----:R-:W-:-:S06]  /*12130*/  VIADD R3, R10, 0xffffffe ;  /* 0x0ffffffe0a037836 */ /* 0x001fcc0000000000 */
[----:B------:R-:W0:Y:S02]  /*12140*/  F2I.FTZ.U32.TRUNC.NTZ R3, R3 ;  /* 0x0000000300037305 */ /* 0x000e24000021f000 */
[----:B0-----:R-:W-:-:S04]  /*12150*/  IMAD.MOV R11, RZ, RZ, -R3 ;  /* 0x000000ffff0b7224 */ /* 0x001fc800078e0a03 */
[----:B------:R-:W-:Y:S01]  /*12160*/  IMAD.MOV.U32 R2, RZ, RZ, R11 ;  /* 0x000000ffff027224 */ /* 0x000fe200078e000b */
[----:B------:R-:W-:-:S03]  /*12170*/  IABS R11, R12 ;  /* 0x0000000c000b7213 */ /* 0x000fc60000000000 */
[----:B------:R-:W-:Y:S02]  /*12180*/  IMAD R5, R2, R9, RZ ;  /* 0x0000000902057224 */ /* 0x000fe400078e02ff */
[----:B------:R-:W-:-:S04]  /*12190*/  IMAD.MOV.U32 R2, RZ, RZ, RZ ;  /* 0x000000ffff027224 */ /* 0x000fc800078e00ff */
[----:B------:R-:W-:Y:S01]  /*121a0*/  IMAD.HI.U32 R2, R3, R5, R2 ;  /* 0x0000000503027227 */ /* 0x000fe200078e0002 */
[----:B------:R-:W-:-:S04]  /*121b0*/  LOP3.LUT R3, R12, R7, RZ, 0x3c, !PT ;  /* 0x000000070c037212 */ /* 0x000fc800078e3cff */
[----:B------:R-:W-:Y:S01]  /*121c0*/  ISETP.GE.AND P2, PT, R3, RZ, PT ;  /* 0x000000ff0300720c */ /* 0x000fe20003f46270 */
[----:B------:R-:W-:Y:S01]  /*121d0*/  IMAD.HI.U32 R2, R2, R11, RZ ;  /* 0x0000000b02027227 */ /* 0x000fe200078e00ff */
[----:B------:R-:W-:-:S03]  /*121e0*/  IADD3 R3, R8, 0x1000000, R12 ;  /* 0x0100000008037810 */ /* 0x000fc60007ffe00c */
        /* <DEDUP_REMOVED lines=9> */
[----:B------:R-:W-:-:S07]  /*12280*/  IMAD R26, R2, R26, R3 ;  /* 0x0000001a021a7224 */ /* 0x000fce00078e0203 */
.L_x_11183:
[----:B------:R-:W-:-:S05]  /*12290*/  LOP3.LUT R25, RZ, R2, RZ, 0x33, !PT ;  /* 0x00000002ff197212 */ /* 0x000fca00078e33ff */
[----:B------:R-:W-:Y:S01]  /*122a0*/  IMAD.IADD R25, R6, 0x1, R25 ;  /* 0x0000000106197824 */ /* 0x000fe200078e0219 */
[----:B------:R-:W-:Y:S06]  /*122b0*/  BRA `(.L_x_11184) ;  /* 0x0000000000147947 */ /* 0x000fec0003800000 */
.L_x_11179:
[----:B------:R-:W-:Y:S01]  /*122c0*/  ULDC UR4, c[0x0][0xc3c] ;  /* 0x00030f0000047ab9 */ /* 0x000fe20000000800 */
[----:B------:R-:W-:Y:S02]  /*122d0*/  IMAD.MOV.U32 R25, RZ, RZ, RZ ;  /* 0x000000ffff197224 */ /* 0x000fe400078e00ff */
[----:B------:R-:W-:Y:S02]  /*122e0*/  IMAD.U32 R24, RZ, RZ, UR6 ;  /* 0x00000006ff187e24 */ /* 0x000fe4000f8e00ff */
[----:B------:R-:W-:Y:S02]  /*122f0*/  IMAD.MOV.U32 R26, RZ, RZ, RZ ;  /* 0x000000ffff1a7224 */ /* 0x000fe400078e00ff */
[----:B------:R-:W-:-:S07]  /*12300*/  IMAD.U32 R27, RZ, RZ, UR4 ;  /* 0x00000004ff1b7e24 */ /* 0x000fce000f8e00ff */
.L_x_11184:
[----:B------:R-:W-:-:S13]  /*12310*/  ISETP.NE.AND P0, PT, R0, RZ, PT ;  /* 0x000000ff0000720c */ /* 0x000fda0003f05270 */
[----:B------:R-:W0:Y:S01]  /*12320*/  @!P0 S2R R3, SR_CgaCtaId ;  /* 0x0000000000038919 */ /* 0x000e220000008800 */
[----:B------:R-:W-:-:S04]  /*12330*/  @!P0 MOV R0, 0x400 ;  /* 0x0000040000008802 */ /* 0x000fc80000000f00 */
[----:B0-----:R-:W-:-:S05]  /*12340*/  @!P0 LEA R0, R3, R0, 0x18 ;  /* 0x0000000003008211 */ /* 0x001fca00078ec0ff */
[----:B------:R1:W-:Y:S01]  /*12350*/  @!P0 STS.128 [R0+0x2d8d0], R24 ;  /* 0x02d8d01800008388 */ /* 0x0003e20000000c00 */
[----:B------:R-:W-:Y:S06]  /*12360*/  BAR.ARV 0x5, 0x200 ;  /* 0x0148000000007b1d */ /* 0x000fec0000002000 */
.L_x_11177:
[----:B------:R2:W-:Y:S01]  /*12370*/  STL [R1+0x28], RZ ;  /* 0x000028ff01007387 */ /* 0x0005e20000100800 */
[----:B------:R-:W-:Y:S01]  /*12380*/  ULDC UR4, c[0x0][0xc3c] ;  /* 0x00030f0000047ab9 */ /* 0x000fe20000000800 */
[----:B------:R-:W-:Y:S01]  /*12390*/  IMAD.MOV.U32 R29, RZ, RZ, 0x1 ;  /* 0x00000001ff1d7424 */ /* 0x000fe200078e00ff */
[----:B0-----:R-:W-:Y:S01]  /*123a0*/  ISETP.GE.AND P0, PT, R27, UR4, PT ;  /* 0x000000041b007c0c */ /* 0x001fe2000bf06270 */
[----:B------:R-:W-:-:S12]  /*123b0*/  IMAD.MOV.U32 R23, RZ, RZ, RZ ;  /* 0x000000ffff177224 */ /* 0x000fd800078e00ff */
[----:B--2---:R-:W-:Y:S05]  /*123c0*/  @P0 BRA `(.L_x_11185) ;  /* 0x0000005000600947 */ /* 0x004fea0003800000 */
[----:B------:R-:W0:Y:S01]  /*123d0*/  S2R R3, SR_TID.X ;  /* 0x0000000000037919 */ /* 0x000e220000002100 */
        /* <DEDUP_REMOVED lines=10> */
[C---:B0-----:R-:W-:Y:S01]  /*12480*/  LOP3.LUT R5, R3.reuse, 0x7f, RZ, 0xc0, !PT ;  /* 0x0000007f03057812 */ /* 0x041fe200078ec0ff */
[C---:B-1----:R-:W-:Y:S02]  /*12490*/  IMAD.SHL.U32 R0, R3.reuse, 0x8, RZ ;  /* 0x0000000803007824 */ /* 0x042fe400078e00ff */
[----:B------:R-:W-:Y:S01]  /*124a0*/  IMAD.SHL.U32 R4, R3, 0x20, RZ ;  /* 0x0000002003047824 */ /* 0x000fe200078e00ff */
[----:B------:R-:W-:Y:S02]  /*124b0*/  SHF.R.U32.HI R5, RZ, 0x2, R5 ;  /* 0x00000002ff057819 */ /* 0x000fe40000011605 */
[----:B------:R-:W-:Y:S02]  /*124c0*/  LOP3.LUT R2, R0, 0xd8, RZ, 0xc0, !PT ;  /* 0x000000d800027812 */ /* 0x000fe400078ec0ff */
[----:B------:R-:W-:Y:S02]  /*124d0*/  LOP3.LUT R6, R4, 0x60, RZ, 0xc0, !PT ;  /* 0x0000006004067812 */ /* 0x000fe400078ec0ff */
[----:B------:R-:W-:-:S02]  /*124e0*/  LOP3.LUT R3, R2, 0x18, R3, 0x78, !PT ;  /* 0x0000001802037812 */ /* 0x000fc400078e7803 */
[----:B------:R-:W-:Y:S02]  /*124f0*/  LOP3.LUT R4, R0, 0x18, RZ, 0xc0, !PT ;  /* 0x0000001800047812 */ /* 0x000fe400078ec0ff */
[----:B------:R-:W-:Y:S02]  /*12500*/  LOP3.LUT R2, R3, 0x320, R0, 0xf8, !PT ;  /* 0x0000032003027812 */ /* 0x000fe400078ef800 */
[----:B------:R-:W-:Y:S02]  /*12510*/  LOP3.LUT R0, R5, R6, RZ, 0xfc, !PT ;  /* 0x0000000605007212 */ /* 0x000fe400078efcff */
[----:B------:R-:W-:Y:S01]  /*12520*/  LOP3.LUT R5, R4, 0x20, RZ, 0xfc, !PT ;  /* 0x0000002004057812 */ /* 0x000fe200078efcff */
[----:B------:R-:W-:Y:S01]  /*12530*/  IMAD R0, R2, 0x2, R17 ;  /* 0x0000000202007824 */ /* 0x000fe200078e0211 */
[----:B------:R-:W-:-:S04]  /*12540*/  LOP3.LUT R3, R4, 0x40, RZ, 0xfc, !PT ;  /* 0x0000004004037812 */ /* 0x000fc800078efcff */
[----:B------:R3:W-:Y:S03]  /*12550*/  STL [R1+0x18], R0 ;  /* 0x0000180001007387 */ /* 0x0007e60000100800 */
.L_x_11256:
        /* <DEDUP_REMOVED lines=10> */
[----:B---3--:R-:W-:Y:S01]  /*12600*/  IMAD.MOV.U32 R0, RZ, RZ, RZ ;  /* 0x000000ffff007224 */ /* 0x008fe200078e00ff */
        /* <DEDUP_REMOVED lines=10> */
[----:B------:R-:W3:Y:S01]  /*126b0*/  @P2 LDG.E R0, desc[UR56][R2.64] ;  /* 0x0000003802002981 */ /* 0x000ee2000c1e1900 */
[----:B-1----:R-:W-:-:S05]  /*126c0*/  @P1 IMAD.WIDE R4, R27, 0x4, R4 ;  /* 0x000000041b041825 */ /* 0x002fca00078e0204 */
[----:B------:R0:W5:Y:S01]  /*126d0*/  @P1 LDG.E R28, desc[UR56][R4.64] ;  /* 0x00000038041c1981 */ /* 0x000162000c1e1900 */
        /* <DEDUP_REMOVED lines=8> */
[----:B-1----:R-:W-:Y:S01]  /*12760*/  IMAD.U32 R0, RZ, RZ, UR4 ;  /* 0x00000004ff007e24 */ /* 0x002fe2000f8e00ff */
[----:B------:R-:W-:Y:S06]  /*12770*/  @P1 BRA `(.L_x_11186) ;  /* 0x0000000000181947 */ /* 0x000fec0003800000 */
[----:B------:R-:W-:Y:S02]  /*12780*/  ULDC UR4, c[0x0][0x288] ;  /* 0x0000a20000047ab9 */ /* 0x000fe40000000800 */
[----:B-----5:R-:W-:Y:S01]  /*12790*/  IMAD.U32 R28, RZ, RZ, UR4 ;  /* 0x00000004ff1c7e24 */ /* 0x020fe2000f8e00ff */
[----:B------:R-:W-:Y:S06]  /*127a0*/  @!P2 BRA `(.L_x_11186) ;  /* 0x00000000000ca947 */ /* 0x000fec0003800000 */
[----:B0-----:R-:W2:Y:S04]  /*127b0*/  LDG.E R5, desc[UR56][R2.64] ;  /* 0x0000003802057981 */ /* 0x001ea8000c1e1900 */
[----:B------:R-:W2:Y:S02]  /*127c0*/  LDG.E R28, desc[UR56][R2.64+0x4] ;  /* 0x00000438021c7981 */ /* 0x000ea4000c1e1900 */
[----:B--2---:R-:W-:-:S07]  /*127d0*/  IMAD.IADD R28, R28, 0x1, -R5 ;  /* 0x000000011c1c7824 */ /* 0x004fce00078e0a05 */
.L_x_11186:
        /* <DEDUP_REMOVED lines=8> */
.L_x_11187:
        /* <DEDUP_REMOVED lines=9> */
.L_x_11188:
[----:B-1----:R-:W1:Y:S01]  /*128f0*/  LDC R2, c[0x0][0x448] ;  /* 0x00011200ff027b82 */ /* 0x002e620000000800 */
[----:B------:R-:W-:Y:S01]  /*12900*/  IMAD R25, R25, 0xc0, RZ ;  /* 0x000000c019197824 */ /* 0x000fe200078e02ff */
[----:B------:R-:W-:Y:S01]  /*12910*/  LOP3.LUT R16, R16, 0xfffffff7, RZ, 0xc0, !PT ;  /* 0xfffffff710107812 */ /* 0x000fe200078ec0ff */
[----:B-----5:R-:W-:Y:S02]  /*12920*/  IMAD.IADD R7, R0, 0x1, -R19 ;  /* 0x0000000100077824 */ /* 0x020fe400078e0a13 */
[----:B------:R-:W-:-:S03]  /*12930*/  VIADD R3, R25, 0xbf ;  /* 0x000000bf19037836 */ /* 0x000fc60000000000 */
[----:B------:R-:W-:Y:S01]  /*12940*/  IADD3 R0, R7, 0x1, -R28 ;  /* 0x0000000107007810 */ /* 0x000fe20007ffe81c */
[----:B------:R2:W-:Y:S01]  /*12950*/  STL [R1+0x8], R7 ;  /* 0x0000080701007387 */ /* 0x0005e20000100800 */
[----:B-1----:R-:W-:-:S13]  /*12960*/  ISETP.NE.AND P2, PT, R2, 0x1, PT ;  /* 0x000000010200780c */ /* 0x002fda0003f45270 */
[----:B0-----:R-:W0:Y:S01]  /*12970*/  @P2 LDC R4, c[0x0][0x44c] ;  /* 0x00011300ff042b82 */ /* 0x001e220000000800 */
[----:B------:R-:W-:-:S07]  /*12980*/  @P2 LOP3.LUT R16, R16, 0x8, RZ, 0xfc, !PT ;  /* 0x0000000810102812 */ /* 0x000fce00078efcff */
[----:B------:R-:W1:Y:S01]  /*12990*/  @P2 LDC R2, c[0x0][0x450] ;  /* 0x00011400ff022b82 */ /* 0x000e620000000800 */
[----:B0-----:R-:W-:-:S05]  /*129a0*/  @P2 IMAD.HI.U32 R5, R3, R4, RZ ;  /* 0x0000000403052227 */ /* 0x001fca00078e00ff */
[----:B-1----:R-:W-:-:S05]  /*129b0*/  @P2 SHF.R.U32.HI R3, RZ, R2, R5 ;  /* 0x00000002ff032219 */ /* 0x002fca0000011605 */
[----:B------:R-:W-:Y:S02]  /*129c0*/  IMAD.IADD R0, R0, 0x1, R3 ;  /* 0x0000000100007824 */ /* 0x000fe400078e0203 */
[----:B------:R-:W0:Y:S02]  /*129d0*/  LDC.64 R2, c[0x0][0x9e0] ;  /* 0x00027800ff027b82 */ /* 0x000e240000000a00 */
[----:B0-----:R-:W-:Y:S01]  /*129e0*/  ISETP.GE.AND P1, PT, R3, 0x1, PT ;  /* 0x000000010300780c */ /* 0x001fe20003f26270 */
[----:B------:R-:W-:-:S12]  /*129f0*/  IMAD.IADD R2, R0, 0x1, R2 ;  /* 0x0000000100027824 */ /* 0x000fd800078e0202 */
[----:B--2---:R-:W-:Y:S05]  /*12a00*/  @!P1 BRA `(.L_x_11189) ;  /* 0x0000000000489947 */ /* 0x004fea0003800000 */
        /* <DEDUP_REMOVED lines=11> */
.L_x_11191:
[----:B------:R-:W-:-:S13]  /*12ac0*/  ISETP.NE.AND P0, PT, R3, 0x1, PT ;  /* 0x000000010300780c */ /* 0x000fda0003f05270 */
[----:B------:R-:W0:Y:S02]  /*12ad0*/  @P0 LDC.64 R4, c[0x0][0x9e8] ;  /* 0x00027a00ff040b82 */ /* 0x000e240000000a00 */
[----:B0-----:R-:W-:-:S05]  /*12ae0*/  @P0 IMAD.HI.U32 R4, R6, R4, RZ ;  /* 0x0000000406040227 */ /* 0x001fca00078e00ff */
[----:B------:R-:W-:-:S07]  /*12af0*/  @P0 SHF.R.U32.HI R6, RZ, R5, R4 ;  /* 0x00000005ff060219 */ /* 0x000fce0000011604 */
.L_x_11192:
[----:B------:R-:W-:Y:S05]  /*12b00*/  BSYNC B0 ;  /* 0x0000000000007941 */ /* 0x000fea0003800000 */
.L_x_11190:
[----:B------:R-:W-:-:S05]  /*12b10*/  IMAD R5, R6, R3, R3 ;  /* 0x0000000306057224 */ /* 0x000fca00078e0203 */
[----:B------:R-:W-:-:S07]  /*12b20*/  VIMNMX R2, R2, R5, PT ;  /* 0x0000000502027248 */ /* 0x000fce0003fe0100 */
.L_x_11189:
[----:B------:R-:W0:Y:S01]  /*12b30*/  @P2 LDC R4, c[0x0][0x44c] ;  /* 0x00011300ff042b82 */ /* 0x000e220000000800 */
[----:B------:R-:W-:-:S07]  /*12b40*/  ULDC UR4, c[0x0][0x9dc] ;  /* 0x0002770000047ab9 */ /* 0x000fce0000000800 */
[----:B------:R-:W1:Y:S01]  /*12b50*/  @P2 LDC R0, c[0x0][0x450] ;  /* 0x00011400ff002b82 */ /* 0x000e620000000800 */
[----:B0-----:R-:W-:-:S04]  /*12b60*/  @P2 IMAD.HI.U32 R5, R25, R4, RZ ;  /* 0x0000000419052227 */ /* 0x001fc800078e00ff */
[----:B------:R-:W-:Y:S01]  /*12b70*/  IMAD.MOV.U32 R4, RZ, RZ, R25 ;  /* 0x000000ffff047224 */ /* 0x000fe200078e0019 */
[----:B-1----:R-:W-:Y:S01]  /*12b80*/  @P2 SHF.R.U32.HI R4, RZ, R0, R5 ;  /* 0x00000000ff042219 */ /* 0x002fe20000011605 */
[----:B------:R-:W-:Y:S02]  /*12b90*/  VIADD R0, R2, 0x7f ;  /* 0x0000007f02007836 */ /* 0x000fe40000000000 */
[----:B------:R-:W-:Y:S01]  /*12ba0*/  VIADD R2, R7, 0x7f ;  /* 0x0000007f07027836 */ /* 0x000fe20000000000 */
[----:B------:R-:W-:Y:S02]  /*12bb0*/  IADD3 R6, R4, R7, -R28 ;  /* 0x0000000704067210 */ /* 0x000fe40007ffe81c */
[----:B------:R-:W-:-:S04]  /*12bc0*/  SHF.R.S32.HI R5, RZ, 0x1f, R0 ;  /* 0x0000001fff057819 */ /* 0x000fc80000011400 */
[----:B------:R-:W-:Y:S02]  /*12bd0*/  LEA.HI R0, R5, R0, RZ, 0x7 ;  /* 0x0000000005007211 */ /* 0x000fe400078f38ff */
[----:B------:R-:W-:Y:S02]  /*12be0*/  SHF.R.S32.HI R5, RZ, 0x1f, R2 ;  /* 0x0000001fff057819 */ /* 0x000fe40000011402 */
[----:B------:R-:W-:Y:S02]  /*12bf0*/  SHF.R.S32.HI R0, RZ, 0x7, R0 ;  /* 0x00000007ff007819 */ /* 0x000fe40000011400 */
[----:B------:R-:W-:Y:S01]  /*12c00*/  LEA.HI R5, R5, R2, RZ, 0x7 ;  /* 0x0000000205057211 */ /* 0x000fe200078f38ff */
[----:B------:R-:W-:-:S03]  /*12c10*/  VIADD R2, R6, -UR4 ;  /* 0x8000000406027c36 */ /* 0x000fc60008000000 */
        /* <DEDUP_REMOVED lines=13> */
.L_x_11195:
[----:B------:R-:W-:-:S13]  /*12cf0*/  ISETP.NE.AND P0, PT, R3, 0x1, PT ;  /* 0x000000010300780c */ /* 0x000fda0003f05270 */
[----:B------:R-:W0:Y:S02]  /*12d00*/  @P0 LDC.64 R4, c[0x0][0x9e8] ;  /* 0x00027a00ff040b82 */ /* 0x000e240000000a00 */
[----:B0-----:R-:W-:-:S05]  /*12d10*/  @P0 IMAD.HI.U32 R4, R6, R4, RZ ;  /* 0x0000000406040227 */ /* 0x001fca00078e00ff */
[----:B------:R-:W-:-:S07]  /*12d20*/  @P0 SHF.R.U32.HI R6, RZ, R5, R4 ;  /* 0x00000005ff060219 */ /* 0x000fce0000011604 */
.L_x_11196:
[----:B------:R-:W-:Y:S05]  /*12d30*/  BSYNC B0 ;  /* 0x0000000000007941 */ /* 0x000fea0003800000 */
.L_x_11194:
[----:B------:R-:W-:-:S05]  /*12d40*/  IMAD R3, R6, R3, RZ ;  /* 0x0000000306037224 */ /* 0x000fca00078e02ff */
[----:B------:R-:W-:-:S07]  /*12d50*/  VIMNMX R2, R2, R3, !PT ;  /* 0x0000000302027248 */ /* 0x000fce0007fe0100 */
.L_x_11193:
[C---:B------:R-:W-:Y:S01]  /*12d60*/  LOP3.LUT R3, R26.reuse, 0xff000000, RZ, 0xc0, !PT ;  /* 0xff0000001a037812 */ /* 0x040fe200078ec0ff */
[----:B------:R-:W-:Y:S01]  /*12d70*/  BSSY B0, `(.L_x_11197) ;  /* 0x0000029000007945 */ /* 0x000fe20003800000 */
[----:B------:R-:W-:Y:S02]  /*12d80*/  LOP3.LUT R4, R26, 0xff0000, RZ, 0xc0, !PT ;  /* 0x00ff00001a047812 */ /* 0x000fe400078ec0ff */
[----:B------:R-:W-:-:S04]  /*12d90*/  SHF.R.U32.HI R3, RZ, 0x8, R3 ;  /* 0x00000008ff037819 */ /* 0x000fc80000011603 */
[----:B------:R-:W-:Y:S02]  /*12da0*/  LEA.HI R4, R4, R3, RZ, 0x10 ;  /* 0x0000000304047211 */ /* 0x000fe400078f80ff */
[----:B------:R-:W-:-:S04]  /*12db0*/  SHF.R.S32.HI R3, RZ, 0x1f, R2 ;  /* 0x0000001fff037819 */ /* 0x000fc80000011402 */
[----:B------:R-:W-:Y:S01]  /*12dc0*/  LEA.HI R3, R3, R2, RZ, 0x7 ;  /* 0x0000000203037211 */ /* 0x000fe200078f38ff */
[----:B------:R-:W-:-:S03]  /*12dd0*/  IMAD.MOV.U32 R2, RZ, RZ, RZ ;  /* 0x000000ffff027224 */ /* 0x000fc600078e00ff */
[----:B------:R-:W-:-:S04]  /*12de0*/  SHF.R.S32.HI R3, RZ, 0x7, R3 ;  /* 0x00000007ff037819 */ /* 0x000fc80000011403 */
[----:B------:R-:W-:-:S04]  /*12df0*/  VIMNMX R5, RZ, R3, !PT ;  /* 0x00000003ff057248 */ /* 0x000fc80007fe0100 */
[----:B------:R-:W-:-:S13]  /*12e00*/  ISETP.GT.AND P0, PT, R0, R5, PT ;  /* 0x000000050000720c */ /* 0x000fda0003f04270 */
[----:B------:R-:W-:Y:S05]  /*12e10*/  @!P0 BRA `(.L_x_11198) ;  /* 0x0000000000788947 */ /* 0x000fea0003800000 */
[----:B------:R-:W-:-:S04]  /*12e20*/  SHF.R.U32.HI R6, RZ, 0x10, R4 ;  /* 0x00000010ff067819 */ /* 0x000fc80000011604 */
[----:B------:R-:W-:-:S13]  /*12e30*/  ISETP.NE.AND P0, PT, R6, RZ, PT ;  /* 0x000000ff0600720c */ /* 0x000fda0003f05270 */
[----:B------:R-:W0:Y:S02]  /*12e40*/  @!P0 LDC R6, c[0x0][0x9f0] ;  /* 0x00027c00ff068b82 */ /* 0x000e240000000800 */
[----:B0-----:R-:W-:Y:S02]  /*12e50*/  IABS R8, R6 ;  /* 0x0000000600087213 */ /* 0x001fe40000000000 */
        /* <DEDUP_REMOVED lines=26> */
.L_x_11198:
[----:B------:R-:W-:Y:S05]  /*13000*/  BSYNC B0 ;  /* 0x0000000000007941 */ /* 0x000fea0003800000 */
.L_x_11197:
[----:B------:R-:W-:Y:S01]  /*13010*/  LOP3.LUT R4, R4, 0xff, RZ, 0xc0, !PT ;  /* 0x000000ff04047812 */ /* 0x000fe200078ec0ff */
[----:B------:R-:W-:Y:S04]  /*13020*/  BSSY B7, `(.L_x_11199) ;  /* 0x000034d000077945 */ /* 0x000fe80003800000 */
[----:B------:R-:W-:-:S05]  /*13030*/  IMAD R3, R4, R2, R5 ;  /* 0x0000000204037224 */ /* 0x000fca00078e0205 */
        /* <DEDUP_REMOVED lines=22> */
.L_x_11200:
        /* <DEDUP_REMOVED lines=20> */
.L_x_11203:
[----:B------:R-:W-:Y:S05]  /*132e0*/  BSYNC B6 ;  /* 0x0000000000067941 */ /* 0x000fea0003800000 */
.L_x_11202:
        /* <DEDUP_REMOVED lines=20> */
.L_x_11206:
        /* <DEDUP_REMOVED lines=15> */
.L_x_11205:
[----:B------:R-:W-:Y:S05]  /*13520*/  BSYNC B6 ;  /* 0x0000000000067941 */ /* 0x000fea0003800000 */
.L_x_11204:
[----:B------:R-:W-:Y:S01]  /*13530*/  ULDC.64 UR4, c[0x0][0x9f8] ;  /* 0x00027e0000047ab9 */ /* 0x000fe20000000a00 */
[----:B------:R-:W2:Y:S01]  /*13540*/  LDL R18, [R1+0x8] ;  /* 0x0000080001127983 */ /* 0x000ea20000100800 */
[----:B------:R-:W-:Y:S01]  /*13550*/  ISETP.NE.U32.AND P0, PT, RZ, UR4, PT ;  /* 0x00000004ff007c0c */ /* 0x000fe2000bf05070 */
[----:B------:R-:W-:Y:S01]  /*13560*/  IMAD.MOV.U32 R7, RZ, RZ, R27 ;  /* 0x000000ffff077224 */ /* 0x000fe200078e001b */
[----:B------:R-:W0:Y:S01]  /*13570*/  LDC R6, c[0x0][0x430] ;  /* 0x00010c00ff067b82 */ /* 0x000e220000000800 */
[----:B------:R-:W1:Y:S01]  /*13580*/  S2R R21, SR_TID.X ;  /* 0x0000000000157919 */ /* 0x000e620000002100 */
[----:B------:R-:W-:Y:S01]  /*13590*/  ISETP.NE.AND.EX P0, PT, RZ, UR5, PT, P0 ;  /* 0x00000005ff007c0c */ /* 0x000fe2000bf05300 */
[----:B------:R-:W3:Y:S01]  /*135a0*/  S2R R20, SR_TID.X ;  /* 0x0000000000147919 */ /* 0x000ee20000002100 */
[----:B------:R-:W-:Y:S01]  /*135b0*/  VIADD R22, R22, 0xffffffff ;  /* 0xffffffff16167836 */ /* 0x000fe20000000000 */
[----:B------:R-:W-:Y:S01]  /*135c0*/  LOP3.LUT R16, R16, 0xffffffdf, RZ, 0xc0, !PT ;  /* 0xffffffdf10107812 */ /* 0x000fe200078ec0ff */
[----:B------:R-:W-:-:S09]  /*135d0*/  ULDC UR4, c[0x0][0x2f4] ;  /* 0x0000bd0000047ab9 */ /* 0x000fd20000000800 */
[----:B------:R-:W4:Y:S02]  /*135e0*/  @P0 LDC.64 R2, c[0x0][0x9f8] ;  /* 0x00027e00ff020b82 */ /* 0x000f240000000a00 */
[----:B----4-:R-:W-:-:S05]  /*135f0*/  @P0 IMAD.WIDE R2, R27, 0x4, R2 ;  /* 0x000000041b020825 */ /* 0x010fca00078e0202 */
[----:B------:R4:W2:Y:S01]  /*13600*/  @P0 LDG.E R7, desc[UR56][R2.64] ;  /* 0x0000003802070981 */ /* 0x0008a2000c1e1900 */
[----:B0-----:R-:W-:Y:S01]  /*13610*/  ISETP.NE.AND P1, PT, R6, 0x1, PT ;  /* 0x000000010600780c */ /* 0x001fe20003f25270 */
[----:B-1----:R-:W-:Y:S01]  /*13620*/  IMAD.SHL.U32 R21, R21, 0x20, RZ ;  /* 0x0000002015157824 */ /* 0x002fe200078e00ff */
[----:B---3--:R-:W-:Y:S01]  /*13630*/  LOP3.LUT R20, R20, 0x7f, RZ, 0xc0, !PT ;  /* 0x0000007f14147812 */ /* 0x008fe200078ec0ff */
[----:B------:R-:W-:Y:S01]  /*13640*/  IMAD.SHL.U32 R9, R22, 0x80, RZ ;  /* 0x0000008016097824 */ /* 0x000fe200078e00ff */
[----:B------:R-:W0:Y:S02]  /*13650*/  S2R R8, SR_TID.X ;  /* 0x0000000000087919 */ /* 0x000e240000002100 */
[----:B------:R-:W-:Y:S02]  /*13660*/  SHF.R.U32.HI R20, RZ, 0x2, R20 ;  /* 0x00000002ff147819 */ /* 0x000fe40000011614 */
[----:B------:R-:W-:-:S04]  /*13670*/  LOP3.LUT R21, R21, 0x60, RZ, 0xc0, !PT ;  /* 0x0000006015157812 */ /* 0x000fc800078ec0ff */
[----:B------:R-:W-:Y:S01]  /*13680*/  LOP3.LUT R0, R9, R20, R21, 0xfe, !PT ;  /* 0x0000001409007212 */ /* 0x000fe200078efe15 */
[----:B----4-:R-:W1:Y:S01]  /*13690*/  @P1 LDC R3, c[0x0][0x434] ;  /* 0x00010d00ff031b82 */ /* 0x010e620000000800 */
[----:B------:R-:W-:-:S07]  /*136a0*/  @P1 LOP3.LUT R16, R16, 0x20, RZ, 0xfc, !PT ;  /* 0x0000002010101812 */ /* 0x000fce00078efcff */
[----:B------:R-:W3:Y:S01]  /*136b0*/  @P1 LDC R2, c[0x0][0x438] ;  /* 0x00010e00ff021b82 */ /* 0x000ee20000000800 */
[----:B------:R-:W-:Y:S01]  /*136c0*/  LOP3.LUT R16, R16, 0xfffffffb, RZ, 0xc0, !PT ;  /* 0xfffffffb10107812 */ /* 0x000fe200078ec0ff */
[----:B------:R-:W-:Y:S01]  /*136d0*/  UMOV UR5, 0xffffffff ;  /* 0xffffffff00057882 */ /* 0x000fe20000000000 */
[----:B------:R-:W-:Y:S02]  /*136e0*/  LOP3.LUT R26, R26, 0xffff, RZ, 0xc0, !PT ;  /* 0x0000ffff1a1a7812 */ /* 0x000fe400078ec0ff */
[C---:B--2---:R-:W-:Y:S01]  /*136f0*/  ISETP.GE.AND P0, PT, R0.reuse, R18, PT ;  /* 0x000000120000720c */ /* 0x044fe20003f06270 */
[----:B------:R-:W-:Y:S02]  /*13700*/  IMAD.IADD R0, R0, 0x1, R19 ;  /* 0x0000000100007824 */ /* 0x000fe400078e0213 */
[----:B0-----:R-:W-:Y:S02]  /*13710*/  IMAD.SHL.U32 R18, R8, 0x8, RZ ;  /* 0x0000000808127824 */ /* 0x001fe400078e00ff */
[----:B-1----:R-:W-:-:S03]  /*13720*/  @P1 IMAD.HI.U32 R3, R0, R3, RZ ;  /* 0x0000000300031227 */ /* 0x002fc600078e00ff */
[----:B------:R-:W-:Y:S01]  /*13730*/  LOP3.LUT R18, R18, 0x18, RZ, 0xc0, !PT ;  /* 0x0000001812127812 */ /* 0x000fe200078ec0ff */
[----:B------:R-:W-:Y:S01]  /*13740*/  IMAD.MOV.U32 R4, RZ, RZ, R0 ;  /* 0x000000ffff047224 */ /* 0x000fe200078e0000 */
[----:B---3--:R-:W-:-:S03]  /*13750*/  @P1 SHF.R.U32.HI R4, RZ, R2, R3 ;  /* 0x00000002ff041219 */ /* 0x008fc60000011603 */
[----:B------:R-:W0:Y:S02]  /*13760*/  @!P0 LDC.64 R2, c[0x0][0x428] ;  /* 0x00010a00ff028b82 */ /* 0x000e240000000a00 */
[----:B------:R-:W-:-:S04]  /*13770*/  IMAD.MOV R5, RZ, RZ, -R4 ;  /* 0x000000ffff057224 */ /* 0x000fc800078e0a04 */
[----:B------:R-:W-:Y:S01]  /*13780*/  IMAD R0, R6, R5, R0 ;  /* 0x0000000506007224 */ /* 0x000fe200078e0200 */
[--C-:B------:R-:W-:Y:S02]  /*13790*/  @!P0 SHF.R.S32.HI R5, RZ, 0x1f, R4.reuse ;  /* 0x0000001fff058819 */ /* 0x100fe40000011404 */
[----:B------:R-:W-:Y:S01]  /*137a0*/  SHF.R.S32.HI R6, RZ, 0x1f, R7 ;  /* 0x0000001fff067819 */ /* 0x000fe20000011407 */
[----:B------:R-:W-:Y:S01]  /*137b0*/  STL [R1+0x4], R7 ;  /* 0x0000040701007387 */ /* 0x000fe20000100800 */
[----:B0-----:R-:W-:-:S03]  /*137c0*/  @!P0 IMAD.WIDE.U32 R4, R7, R2, R4 ;  /* 0x0000000207048225 */ /* 0x001fc600078e0004 */
[----:B------:R0:W-:Y:S02]  /*137d0*/  STL [R1+0x14], R6 ;  /* 0x0000140601007387 */ /* 0x0001e40000100800 */
[----:B0-----:R-:W-:-:S04]  /*137e0*/  @!P0 IMAD R6, R6, R2, RZ ;  /* 0x0000000206068224 */ /* 0x001fc800078e02ff */
[----:B------:R-:W-:Y:S02]  /*137f0*/  @!P0 IMAD R6, R7, R3, R6 ;  /* 0x0000000307068224 */ /* 0x000fe400078e0206 */
[----:B------:R-:W0:Y:S01]  /*13800*/  @!P0 LDC.64 R2, c[0x0][0x418] ;  /* 0x00010600ff028b82 */ /* 0x000e220000000a00 */
[C---:B------:R-:W-:Y:S01]  /*13810*/  ISETP.GE.AND P2, PT, R18.reuse, UR4, PT ;  /* 0x0000000412007c0c */ /* 0x040fe2000bf46270 */
[----:B------:R-:W-:Y:S01]  /*13820*/  @!P0 IMAD.IADD R5, R5, 0x1, R6 ;  /* 0x0000000105058824 */ /* 0x000fe200078e0206 */
[C---:B------:R-:W-:Y:S02]  /*13830*/  LOP3.LUT R10, R18.reuse, 0x20, RZ, 0xfc, !PT ;  /* 0x00000020120a7812 */ /* 0x040fe400078efcff */
[----:B------:R-:W-:-:S09]  /*13840*/  LOP3.LUT R8, R18, 0x40, RZ, 0xfc, !PT ;  /* 0x0000004012087812 */ /* 0x000fd200078efcff */
[----:B------:R-:W-:Y:S02]  /*13850*/  @P2 LOP3.LUT R16, R16, 0x4, RZ, 0xfc, !PT ;  /* 0x0000000410102812 */ /* 0x000fe400078efcff */
[----:B0-----:R-:W-:Y:S01]  /*13860*/  @!P0 LEA R6, P1, R4, R2, 0x2 ;  /* 0x0000000204068211 */ /* 0x001fe200078210ff */
[----:B------:R-:W-:-:S03]  /*13870*/  IMAD.MOV.U32 R2, RZ, RZ, RZ ;  /* 0x000000ffff027224 */ /* 0x000fc600078e00ff */
[----:B------:R-:W-:Y:S02]  /*13880*/  @!P0 LEA.HI.X R7, R4, R3, R5, 0x2, P1 ;  /* 0x0000000304078211 */ /* 0x000fe400008f1405 */
[----:B------:R-:W-:-:S03]  /*13890*/  ISETP.GE.AND P1, PT, R10, UR4, PT ;  /* 0x000000040a007c0c */ /* 0x000fc6000bf26270 */
[----:B------:R0:W5:Y:S01]  /*138a0*/  @!P0 LDG.E R2, desc[UR56][R6.64] ;  /* 0x0000003806028981 */ /* 0x000162000c1e1900 */
[----:B------:R-:W-:Y:S01]  /*138b0*/  ISETP.GE.AND P0, PT, R8, UR4, PT ;  /* 0x0000000408007c0c */ /* 0x000fe2000bf06270 */
[----:B------:R-:W-:Y:S01]  /*138c0*/  IMAD.U32 R3, RZ, RZ, UR36 ;  /* 0x00000024ff037e24 */ /* 0x000fe2000f8e00ff */
[----:B------:R-:W-:-:S07]  /*138d0*/  LOP3.LUT R16, R16, 0xfffffffd, RZ, 0xc0, !PT ;  /* 0xfffffffd10107812 */ /* 0x000fce00078ec0ff */
[----:B------:R-:W-:-:S04]  /*138e0*/  @P1 LOP3.LUT R16, R16, 0x2, RZ, 0xfc, !PT ;  /* 0x0000000210101812 */ /* 0x000fc800078efcff */
[----:B------:R-:W-:-:S04]  /*138f0*/  LOP3.LUT R16, R16, 0xfffffffe, RZ, 0xc0, !PT ;  /* 0xfffffffe10107812 */ /* 0x000fc800078ec0ff */
[----:B------:R-:W-:Y:S01]  /*13900*/  @P0 LOP3.LUT R16, R16, 0x1, RZ, 0xfc, !PT ;  /* 0x0000000110100812 */ /* 0x000fe200078efcff */
[----:B0-----:R-:W-:Y:S06]  /*13910*/  BRA.DIV UR5, `(.L_x_11207) ;  /* 0x0000004205c87947 */ /* 0x001fec000b800000 */
.L_x_11273:
[----:B------:R-:W-:Y:S02]  /*13920*/  ISETP.NE.AND P0, PT, R3, 0x3, PT ;  /* 0x000000030300780c */ /* 0x000fe40003f05270 */
[----:B------:R-:W-:-:S11]  /*13930*/  LOP3.LUT R16, R16, 0xffffffef, RZ, 0xc0, !PT ;  /* 0xffffffef10107812 */ /* 0x000fd600078ec0ff */
[----:B------:R-:W-:Y:S01]  /*13940*/  @P0 LOP3.LUT R16, R16, 0x10, RZ, 0xfc, !PT ;  /* 0x0000001010100812 */ /* 0x000fe200078efcff */
[----:B------:R-:W-:Y:S06]  /*13950*/  @!P0 BRA `(.L_x_11208) ;  /* 0x0000000000048947 */ /* 0x000fec0003800000 */
[----:B------:R-:W-:Y:S01]  /*13960*/  BPT.TRAP 0x1 ;  /* 0x000000040000795c */ /* 0x000fe20000300000 */
.L_x_11208:
        /* <DEDUP_REMOVED lines=23> */
.L_x_11274:
[----:B------:R-:W-:Y:S05]  /*13ae0*/  BSYNC B0 ;  /* 0x0000000000007941 */ /* 0x000fea0003800000 */
.L_x_11209:
[----:B------:R-:W0:Y:S01]  /*13af0*/  LDL R14, [R1+0x8] ;  /* 0x00000800010e7983 */ /* 0x000e220000100800 */
[----:B------:R-:W-:Y:S01]  /*13b00*/  ULDC.64 UR4, c[0x0][0x300] ;  /* 0x0000c00000047ab9 */ /* 0x000fe20000000a00 */
[----:B------:R-:W-:Y:S01]  /*13b10*/  ULDC.64 UR6, c[0x0][0x2e8] ;  /* 0x0000ba0000067ab9 */ /* 0x000fe20000000a00 */
[----:B------:R-:W-:Y:S01]  /*13b20*/  IMAD R3, R3, UR4, RZ ;  /* 0x0000000403037c24 */ /* 0x000fe2000f8e02ff */
[----:B------:R-:W1:Y:S01]  /*13b30*/  S2R R11, SR_TID.X ;  /* 0x00000000000b7919 */ /* 0x000e620000002100 */
[----:B------:R-:W-:Y:S01]  /*13b40*/  IMAD.WIDE.U32 R6, R0, UR4, RZ ;  /* 0x0000000400067c25 */ /* 0x000fe2000f8e00ff */
[----:B------:R-:W-:Y:S01]  /*13b50*/  LOP3.LUT P4, RZ, R16, 0x4, RZ, 0xc0, !PT ;  /* 0x0000000410ff7812 */ /* 0x000fe2000788c0ff */
[----:B------:R-:W2:Y:S02]  /*13b60*/  S2R R10, SR_TID.X ;  /* 0x00000000000a7919 */ /* 0x000ea40000002100 */
[----:B------:R-:W-:Y:S01]  /*13b70*/  IMAD R3, R0, UR5, R3 ;  /* 0x0000000500037c24 */ /* 0x000fe2000f8e0203 */
[----:B------:R-:W-:Y:S01]  /*13b80*/  ULDC.64 UR4, c[0x0][0x310] ;  /* 0x0000c40000047ab9 */ /* 0x000fe20000000a00 */
[----:B------:R-:W-:Y:S01]  /*13b90*/  LOP3.LUT P3, RZ, R16, 0x2, RZ, 0xc0, !PT ;  /* 0x0000000210ff7812 */ /* 0x000fe2000786c0ff */
[----:B------:R-:W-:Y:S01]  /*13ba0*/  IMAD R8, R8, UR4, RZ ;  /* 0x0000000408087c24 */ /* 0x000fe2000f8e02ff */
[----:B------:R-:W-:Y:S01]  /*13bb0*/  LOP3.LUT P2, RZ, R16, 0x1, RZ, 0xc0, !PT ;  /* 0x0000000110ff7812 */ /* 0x000fe2000784c0ff */
[----:B------:R-:W-:-:S02]  /*13bc0*/  IMAD.IADD R7, R7, 0x1, R3 ;  /* 0x0000000107077824 */ /* 0x000fc400078e0203 */
[----:B------:R-:W-:-:S04]  /*13bd0*/  IMAD.WIDE.U32 R6, R2, UR4, R6 ;  /* 0x0000000402067c25 */ /* 0x000fc8000f8e0006 */
[----:B------:R-:W-:Y:S01]  /*13be0*/  IMAD R2, R2, UR5, R8 ;  /* 0x0000000502027c24 */ /* 0x000fe2000f8e0208 */
[----:B------:R-:W-:-:S03]  /*13bf0*/  ULDC.64 UR4, c[0x0][0x308] ;  /* 0x0000c20000047ab9 */ /* 0x000fc60000000a00 */
[----:B------:R-:W-:Y:S02]  /*13c00*/  IMAD.IADD R3, R7, 0x1, R2 ;  /* 0x0000000107037824 */ /* 0x000fe400078e0202 */
[----:B------:R-:W-:-:S04]  /*13c10*/  IMAD.MOV.U32 R2, RZ, RZ, R6 ;  /* 0x000000ffff027224 */ /* 0x000fc800078e0006 */
[C---:B------:R-:W-:Y:S01]  /*13c20*/  IMAD.WIDE.U32 R2, R26.reuse, UR4, R2 ;  /* 0x000000041a027c25 */ /* 0x040fe2000f8e0002 */
[----:B------:R-:W-:Y:S01]  /*13c30*/  UMOV UR4, 0xffffffff ;  /* 0xffffffff00047882 */ /* 0x000fe20000000000 */
[----:B-1----:R-:W-:Y:S02]  /*13c40*/  LOP3.LUT R13, R11, 0x7f, RZ, 0xc0, !PT ;  /* 0x0000007f0b0d7812 */ /* 0x002fe400078ec0ff */
[----:B------:R-:W-:Y:S01]  /*13c50*/  IMAD R6, R26, UR5, R3 ;  /* 0x000000051a067c24 */ /* 0x000fe2000f8e0203 */
[----:B------:R-:W-:Y:S01]  /*13c60*/  LEA R0, P0, R2, UR6, 0x1 ;  /* 0x0000000602007c11 */ /* 0x000fe2000f8008ff */
[C---:B--2---:R-:W-:Y:S01]  /*13c70*/  IMAD.SHL.U32 R11, R10.reuse, 0x8, RZ ;  /* 0x000000080a0b7824 */ /* 0x044fe200078e00ff */
        /* <DEDUP_REMOVED lines=9> */
[----:B0-----:R-:W-:-:S04]  /*13d10*/  IADD3 R5, -R13, R14, -R9 ;  /* 0x0000000e0d057210 */ /* 0x001fc80007ffe909 */
        /* <DEDUP_REMOVED lines=40> */
.L_x_11284:
        /* <DEDUP_REMOVED lines=12> */
.L_x_11212:
        /* <DEDUP_REMOVED lines=11> */
.L_x_11213:
[----:B0-----:R0:W5:Y:S01]  /*14110*/  LDL.LU R3, [R1] ;  /* 0x0000000001037983 */ /* 0x0011620000300800 */
[----:B------:R0:W-:Y:S02]  /*14120*/  SYNCS.ARRIVE.TRANS64.A1T0 RZ, [R4+URZ+0x2d830], RZ ;  /* 0x02d830ff04ff79a7 */ /* 0x0001e4000810003f */
[----:B------:R-:W-:Y:S05]  /*14130*/  WARPSYNC.ALL ;  /* 0x0000000000007948 */ /* 0x000fea0003800000 */
[----:B------:R-:W-:Y:S01]  /*14140*/  ULDC.64 UR4, c[0x0][0x298] ;  /* 0x0000a60000047ab9 */ /* 0x000fe20000000a00 */
[----:B------:R-:W-:Y:S01]  /*14150*/  VIADD R2, R17, 0xc400 ;  /* 0x0000c40011027836 */ /* 0x000fe20000000000 */
[----:B------:R-:W-:Y:S01]  /*14160*/  BSSY B6, `(.L_x_11214) ;  /* 0x000001b000067945 */ /* 0x000fe20003800000 */
[----:B------:R-:W-:Y:S03]  /*14170*/  BAR.SYNC.DEFER_BLOCKING 0x8, 0x200 ;  /* 0x0208000000007b1d */ /* 0x000fe60000010000 */
[----:B------:R-:W-:-:S02]  /*14180*/  LOP3.LUT P0, RZ, R2, 0x1bf, RZ, 0xc0, !PT ;  /* 0x000001bf02ff7812 */ /* 0x000fc4000780c0ff */
[----:B-----5:R-:W-:Y:S01]  /*14190*/  SHF.R.S32.HI R0, RZ, 0x1f, R3 ;  /* 0x0000001fff007819 */ /* 0x020fe20000011403 */
[----:B0-----:R-:W-:-:S04]  /*141a0*/  IMAD.WIDE.U32 R4, R3, UR4, RZ ;  /* 0x0000000403047c25 */ /* 0x001fc8000f8e00ff */
[----:B------:R-:W-:Y:S01]  /*141b0*/  IMAD R0, R0, UR4, RZ ;  /* 0x0000000400007c24 */ /* 0x000fe2000f8e02ff */
[----:B------:R0:W-:Y:S03]  /*141c0*/  STL.64 [R1+0x20], R4 ;  /* 0x0000200401007387 */ /* 0x0001e60000100a00 */
[----:B------:R-:W-:-:S04]  /*141d0*/  IMAD R0, R3, UR5, R0 ;  /* 0x0000000503007c24 */ /* 0x000fc8000f8e0200 */
[----:B------:R-:W-:-:S05]  /*141e0*/  IMAD.IADD R0, R5, 0x1, R0 ;  /* 0x0000000105007824 */ /* 0x000fca00078e0200 */
[----:B------:R0:W-:Y:S01]  /*141f0*/  STL [R1], R0 ;  /* 0x0000000001007387 */ /* 0x0001e20000100800 */
        /* <DEDUP_REMOVED lines=17> */
.L_x_11215:
[----:B------:R-:W-:Y:S05]  /*14310*/  BSYNC B6 ;  /* 0x0000000000067941 */ /* 0x000fea0003800000 */
.L_x_11214:
[----:B------:R-:W2:Y:S01]  /*14320*/  LDL.LU R2, [R1] ;  /* 0x0000000001027983 */ /* 0x000ea20000300800 */
[----:B0-----:R-:W0:Y:S01]  /*14330*/  LDC R5, c[0x0][0x448] ;  /* 0x00011200ff057b82 */ /* 0x001e220000000800 */
[----:B------:R-:W-:Y:S01]  /*14340*/  LOP3.LUT P6, RZ, R16, 0x40, RZ, 0xc0, !PT ;  /* 0x0000004010ff7812 */ /* 0x000fe200078cc0ff */
[----:B------:R-:W-:Y:S01]  /*14350*/  ULDC.64 UR6, c[0x0][0x2e0] ;  /* 0x0000b80000067ab9 */ /* 0x000fe20000000a00 */
[----:B------:R-:W3:Y:S01]  /*14360*/  LDL.LU.64 R20, [R1+0x20] ;  /* 0x0000200001147983 */ /* 0x000ee20000300a00 */
[----:B------:R-:W-:Y:S01]  /*14370*/  SHF.R.S32.HI R4, RZ, 0x1f, R27 ;  /* 0x0000001fff047819 */ /* 0x000fe2000001141b */
[----:B------:R-:W-:Y:S01]  /*14380*/  ULDC.64 UR4, c[0x0][0x2d8] ;  /* 0x0000b60000047ab9 */ /* 0x000fe20000000a00 */
[----:B------:R-:W-:Y:S01]  /*14390*/  SEL R0, R27, RZ, !P6 ;  /* 0x000000ff1b007207 */ /* 0x000fe20007000000 */
[----:B------:R-:W-:Y:S01]  /*143a0*/  ULDC.64 UR8, c[0x0][0x280] ;  /* 0x0000a00000087ab9 */ /* 0x000fe20000000a00 */
[----:B------:R-:W-:Y:S01]  /*143b0*/  SEL R4, R4, RZ, !P6 ;  /* 0x000000ff04047207 */ /* 0x000fe20007000000 */
[----:B------:R-:W1:Y:S01]  /*143c0*/  LDC R9, c[0x0][0x448] ;  /* 0x00011200ff097b82 */ /* 0x000e620000000800 */
[----:B------:R-:W4:Y:S03]  /*143d0*/  S2R R11, SR_TID.X ;  /* 0x00000000000b7919 */ /* 0x000f260000002100 */
[----:B------:R-:W-:Y:S01]  /*143e0*/  IMAD R4, R4, UR6, RZ ;  /* 0x0000000604047c24 */ /* 0x000fe2000f8e02ff */
[----:B0-----:R-:W-:-:S03]  /*143f0*/  ISETP.NE.AND P6, PT, R5, 0x1, PT ;  /* 0x000000010500780c */ /* 0x001fc60003fc5270 */
[----:B------:R-:W-:-:S10]  /*14400*/  IMAD R5, R0, UR7, R4 ;  /* 0x0000000700057c24 */ /* 0x000fd4000f8e0204 */
[----:B------:R-:W0:Y:S01]  /*14410*/  @P6 LDC R4, c[0x0][0x44c] ;  /* 0x00011300ff046b82 */ /* 0x000e220000000800 */
[----:B----4-:R-:W-:-:S07]  /*14420*/  IMAD.SHL.U32 R10, R11, 0x8, RZ ;  /* 0x000000080b0a7824 */ /* 0x010fce00078e00ff */
[----:B------:R-:W4:Y:S01]  /*14430*/  @P6 LDC R8, c[0x0][0x450] ;  /* 0x00011400ff086b82 */ /* 0x000f220000000800 */
        /* <DEDUP_REMOVED lines=8> */
[----:B------:R-:W-:Y:S01]  /*144c0*/  IMAD.WIDE.U32 R2, R0, UR6, R2 ;  /* 0x0000000600027c25 */ /* 0x000fe2000f8e0002 */
[----:B------:R-:W-:Y:S01]  /*144d0*/  ULDC.64 UR6, c[0x0][0x2c8] ;  /* 0x0000b20000067ab9 */ /* 0x000fe20000000a00 */
[----:B------:R-:W5:Y:S02]  /*144e0*/  @P6 LDC R0, c[0x0][0x450] ;  /* 0x00011400ff006b82 */ /* 0x000f640000000800 */
[----:B------:R-:W-:-:S02]  /*144f0*/  IMAD.IADD R3, R3, 0x1, R5 ;  /* 0x0000000103037824 */ /* 0x000fc400078e0205 */
[----:B--2---:R-:W-:Y:S01]  /*14500*/  IMAD.SHL.U32 R21, R21, 0x20, RZ ;  /* 0x0000002015157824 */ /* 0x004fe200078e00ff */
[----:B---3--:R-:W-:-:S04]  /*14510*/  LOP3.LUT R20, R20, 0x7f, RZ, 0xc0, !PT ;  /* 0x0000007f14147812 */ /* 0x008fc800078ec0ff */
[----:B------:R-:W-:Y:S02]  /*14520*/  LOP3.LUT R21, R21, 0x60, RZ, 0xc0, !PT ;  /* 0x0000006015157812 */ /* 0x000fe400078ec0ff */
[----:B------:R-:W-:-:S04]  /*14530*/  SHF.R.U32.HI R20, RZ, 0x2, R20 ;  /* 0x00000002ff147819 */ /* 0x000fc80000011614 */
[----:B------:R-:W-:Y:S01]  /*14540*/  LOP3.LUT R20, R20, R21, RZ, 0xfc, !PT ;  /* 0x0000001514147212 */ /* 0x000fe200078efcff */
[----:B------:R-:W-:-:S04]  /*14550*/  IMAD.SHL.U32 R21, R11, 0x8, RZ ;  /* 0x000000080b157824 */ /* 0x000fc800078e00ff */
[----:B------:R-:W-:Y:S01]  /*14560*/  IMAD.IADD R6, R20, 0x1, R25 ;  /* 0x0000000114067824 */ /* 0x000fe200078e0219 */
[----:B------:R-:W-:Y:S02]  /*14570*/  LOP3.LUT R21, R21, 0x18, RZ, 0xc0, !PT ;  /* 0x0000001815157812 */ /* 0x000fe400078ec0ff */
[----:B------:R-:W-:Y:S01]  /*14580*/  LOP3.LUT R20, R11, 0x7f, RZ, 0xc0, !PT ;  /* 0x0000007f0b147812 */ /* 0x000fe200078ec0ff */
[----:B0-----:R-:W-:Y:S01]  /*14590*/  @P6 IMAD.HI.U32 R5, R6, R4, RZ ;  /* 0x0000000406056227 */ /* 0x001fe200078e00ff */
[C---:B------:R-:W-:Y:S02]  /*145a0*/  LOP3.LUT R12, R21.reuse, 0x20, RZ, 0xfc, !PT ;  /* 0x00000020150c7812 */ /* 0x040fe400078efcff */
[----:B------:R-:W-:Y:S01]  /*145b0*/  LOP3.LUT R11, R21, 0x40, RZ, 0xfc, !PT ;  /* 0x00000040150b7812 */ /* 0x000fe200078efcff */
[----:B------:R-:W-:Y:S01]  /*145c0*/  IMAD.MOV.U32 R4, RZ, RZ, R6 ;  /* 0x000000ffff047224 */ /* 0x000fe200078e0006 */
[----:B-----5:R-:W-:Y:S02]  /*145d0*/  @P6 SHF.R.U32.HI R4, RZ, R0, R5 ;  /* 0x00000000ff046219 */ /* 0x020fe40000011605 */
[----:B------:R-:W-:-:S02]  /*145e0*/  SHF.R.U32.HI R20, RZ, 0x2, R20 ;  /* 0x00000002ff147819 */ /* 0x000fc40000011614 */
[--C-:B------:R-:W-:Y:S01]  /*145f0*/  SHF.R.S32.HI R0, RZ, 0x1f, R4.reuse ;  /* 0x0000001fff007819 */ /* 0x100fe20000011404 */
[----:B------:R-:W-:-:S04]  /*14600*/  IMAD.MOV R7, RZ, RZ, -R4 ;  /* 0x000000ffff077224 */ /* 0x000fc800078e0a04 */
[----:B------:R-:W-:-:S04]  /*14610*/  IMAD R0, R0, UR4, RZ ;  /* 0x0000000400007c24 */ /* 0x000fc8000f8e02ff */
[C---:B------:R-:W-:Y:S02]  /*14620*/  IMAD R0, R4.reuse, UR5, R0 ;  /* 0x0000000504007c24 */ /* 0x040fe4000f8e0200 */
[----:B------:R-:W-:-:S04]  /*14630*/  IMAD.WIDE.U32 R4, R4, UR4, R2 ;  /* 0x0000000404047c25 */ /* 0x000fc8000f8e0002 */
[----:B------:R-:W-:Y:S02]  /*14640*/  IMAD.IADD R5, R5, 0x1, R0 ;  /* 0x0000000105057824 */ /* 0x000fe400078e0200 */
[----:B-1----:R-:W-:-:S04]  /*14650*/  IMAD R0, R9, R7, R6 ;  /* 0x0000000709007224 */ /* 0x002fc800078e0206 */
[----:B------:R-:W-:Y:S01]  /*14660*/  IMAD.WIDE.U32 R4, R0, UR6, R4 ;  /* 0x0000000600047c25 */ /* 0x000fe2000f8e0004 */
[----:B------:R-:W-:-:S05]  /*14670*/  SHF.R.S32.HI R7, RZ, 0x1f, R0 ;  /* 0x0000001fff077819 */ /* 0x000fca0000011400 */
[----:B------:R-:W-:-:S04]  /*14680*/  IMAD R7, R7, UR6, RZ ;  /* 0x0000000607077c24 */ /* 0x000fc8000f8e02ff */
[----:B------:R-:W-:Y:S01]  /*14690*/  IMAD R7, R0, UR7, R7 ;  /* 0x0000000700077c24 */ /* 0x000fe2000f8e0207 */
[----:B------:R-:W-:-:S03]  /*146a0*/  LEA R0, P0, R4, UR8, 0x1 ;  /* 0x0000000804007c11 */ /* 0x000fc6000f8008ff */
[----:B------:R-:W-:Y:S02]  /*146b0*/  IMAD.IADD R5, R5, 0x1, R7 ;  /* 0x0000000105057824 */ /* 0x000fe400078e0207 */
[----:B------:R-:W0:Y:S03]  /*146c0*/  @P6 LDC R7, c[0x0][0x44c] ;  /* 0x00011300ff076b82 */ /* 0x000e260000000800 */
[----:B------:R-:W-:Y:S01]  /*146d0*/  LEA.HI.X R4, R4, UR9, R5, 0x1, P0 ;  /* 0x0000000904047c11 */ /* 0x000fe200080f0c05 */
[----:B------:R-:W-:-:S04]  /*146e0*/  VIADD R5, R6, 0x80 ;  /* 0x0000008006057836 */ /* 0x000fc80000000000 */
[----:B------:R-:W-:Y:S02]  /*146f0*/  IMAD.MOV.U32 R6, RZ, RZ, R5 ;  /* 0x000000ffff067224 */ /* 0x000fe400078e0005 */
[----:B0-----:R-:W-:-:S05]  /*14700*/  @P6 IMAD.HI.U32 R7, R5, R7, RZ ;  /* 0x0000000705076227 */ /* 0x001fca00078e00ff */
[----:B----4-:R-:W-:-:S05]  /*14710*/  @P6 SHF.R.U32.HI R6, RZ, R8, R7 ;  /* 0x00000008ff066219 */ /* 0x010fca0000011607 */
        /* <DEDUP_REMOVED lines=20> */
[----:B------:R-:W2:Y:S01]  /*14860*/  LDL R11, [R1+0x18] ;  /* 0x00001800010b7983 */ /* 0x000ea20000100800 */
[----:B------:R-:W-:Y:S02]  /*14870*/  IMAD R2, R28, R9, RZ ;  /* 0x000000091c027224 */ /* 0x000fe400078e02ff */
[----:B------:R-:W-:Y:S01]  /*14880*/  IMAD.IADD R25, R20, 0x1, R25 ;  /* 0x0000000114197824 */ /* 0x000fe200078e0219 */
[----:B------:R-:W0:Y:S04]  /*14890*/  SHFL.IDX PT, R5, R0, RZ, 0x1c1f ;  /* 0x001c1fff00057589 */ /* 0x000e2800000e0000 */
[----:B------:R-:W1:Y:S01]  /*148a0*/  SHFL.IDX PT, R6, R4, RZ, 0x1c1f ;  /* 0x001c1fff04067589 */ /* 0x000e6200000e0000 */
[----:B------:R-:W-:-:S13]  /*148b0*/  ISETP.GE.AND P3, PT, R25, R2, PT ;  /* 0x000000021900720c */ /* 0x000fda0003f66270 */
[----:B0-----:R-:W-:-:S05]  /*148c0*/  @!P3 LEA R5, P4, R10, R5, 0x1 ;  /* 0x000000050a05b211 */ /* 0x001fca00078808ff */
[----:B-1----:R-:W-:-:S04]  /*148d0*/  @!P3 IMAD.X R6, RZ, RZ, R6, P4 ;  /* 0x000000ffff06b224 */ /* 0x002fc800020e0606 */
[----:B------:R-:W-:Y:S02]  /*148e0*/  @!P3 IMAD.MOV.U32 R7, RZ, RZ, R6 ;  /* 0x000000ffff07b224 */ /* 0x000fe400078e0006 */
[----:B------:R-:W-:Y:S02]  /*148f0*/  @!P3 IMAD.MOV.U32 R6, RZ, RZ, R5 ;  /* 0x000000ffff06b224 */ /* 0x000fe400078e0005 */
[----:B------:R-:W0:Y:S04]  /*14900*/  SHFL.IDX PT, R5, R0, 0x1, 0x1c1f ;  /* 0x003c1f0000057f89 */ /* 0x000e2800000e0000 */
[----:B--2---:R-:W-:Y:S04]  /*14910*/  @!P3 LDGSTS.E.BYPASS.LTC128B.128 [R11+0xc400], desc[UR56][R6.64], !P0 ;  /* 0x0c400000060bbfae */ /* 0x004fe8000c101d78 */
        /* <DEDUP_REMOVED lines=44> */
.L_x_11297:
        /* <DEDUP_REMOVED lines=8> */
[----:B--2---:R1:W-:Y:S01]  /*14c60*/  @!P3 LDGSTS.E.BYPASS.LTC128B.128 [R0+0xec00], desc[UR56][R2.64], !P0 ;  /* 0x0ec000000200bfae */ /* 0x0043e2000c101d78 */
[----:B------:R-:W-:-:S03]  /*14c70*/  PLOP3.LUT P0, PT, PT, PT, PT, 0x80, 0x0 ;  /* 0x000000000000781c */ /* 0x000fc60003f0f070 */
[----:B------:R1:W-:Y:S04]  /*14c80*/  @!P3 LDGSTS.E.BYPASS.LTC128B.128 [R0+0x11c00], desc[UR56][R2.64+0x40], !P1 ;  /* 0x11c000400200bfae */ /* 0x0003e8000c901d78 */
[----:B------:R1:W-:Y:S01]  /*14c90*/  @!P3 LDGSTS.E.BYPASS.LTC128B.128 [R0+0x14c00], desc[UR56][R2.64+0x80], !P2 ;  /* 0x14c000800200bfae */ /* 0x0003e2000d101d78 */
[----:B------:R-:W-:-:S05]  /*14ca0*/  NOP ;  /* 0x0000000000007918 */ /* 0x000fca0000000000 */
.L_x_11217:
        /* <DEDUP_REMOVED lines=18> */
.L_x_11298:
[----:B------:R-:W-:Y:S05]  /*14dd0*/  BSYNC B0 ;  /* 0x0000000000007941 */ /* 0x000fea0003800000 */
.L_x_11218:
        /* <DEDUP_REMOVED lines=18> */
.L_x_11234:
[----:B------:R-:W2:Y:S01]  /*14f00*/  LDL R8, [R1+0x10] ;  /* 0x0000100001087983 */ /* 0x000ea20000100800 */
[----:B------:R-:W0:Y:S03]  /*14f10*/  LDC R4, c[0x0][0x430] ;  /* 0x00010c00ff047b82 */ /* 0x000e260000000800 */
[----:B------:R-:W3:Y:S04]  /*14f20*/  LDL R7, [R1+0x14] ;  /* 0x0000140001077983 */ /* 0x000ee80000100800 */
[----:B------:R-:W4:Y:S01]  /*14f30*/  LDL R6, [R1+0x4] ;  /* 0x0000040001067983 */ /* 0x000f220000100800 */
[----:B------:R-:W1:Y:S01]  /*14f40*/  S2R R2, SR_TID.X ;  /* 0x0000000000027919 */ /* 0x000e620000002100 */
        /* <DEDUP_REMOVED lines=11> */
[----:B0-----:R-:W-:-:S04]  /*15000*/  @P0 IMAD.HI.U32 R5, R4, R5, RZ ;  /* 0x0000000504050227 */ /* 0x001fc800078e00ff */
[----:B------:R-:W-:Y:S01]  /*15010*/  IMAD.MOV.U32 R2, RZ, RZ, R4 ;  /* 0x000000ffff027224 */ /* 0x000fe200078e0004 */
        /* <DEDUP_REMOVED lines=13> */
[----:B------:R-:W-:Y:S02]  /*150f0*/  IMAD.U32 R6, RZ, RZ, UR36 ;  /* 0x00000024ff067e24 */ /* 0x000fe4000f8e00ff */
[----:B------:R-:W-:-:S03]  /*15100*/  VIADD R23, R10, 0x1 ;  /* 0x000000010a177836 */ /* 0x000fc60000000000 */
[----:B------:R-:W-:Y:S02]  /*15110*/  ISETP.NE.AND P4, PT, R6, 0x3, PT ;  /* 0x000000030600780c */ /* 0x000fe40003f85270 */
        /* <DEDUP_REMOVED lines=8> */
.L_x_11222:
[----:B------:R-:W-:Y:S01]  /*151a0*/  IMAD R5, R23, 0x8, R17 ;  /* 0x0000000817057824 */ /* 0x000fe200078e0211 */
[----:B------:R-:W-:Y:S01]  /*151b0*/  SHF.L.U32 R0, R29, 0x1f, RZ ;  /* 0x0000001f1d007819 */ /* 0x000fe200000006ff */
[----:B------:R-:W-:Y:S03]  /*151c0*/  BSSY B1, `(.L_x_11223) ;  /* 0x0000003000017945 */ /* 0x000fe60003800000 */
[----:B------:R-:W0:Y:S02]  /*151d0*/  SYNCS.PHASECHK.TRANS64.TRYWAIT P0, [R5+URZ+0x2d840], R0 ;  /* 0x02d84000050075a7 */ /* 0x000e24000800017f */
[----:B0-----:R-:W-:Y:S05]  /*151e0*/  @!P0 BRA `(.L_x_11224) ;  /* 0x0000003800588947 */ /* 0x001fea0003800000 */
.L_x_11299:
[----:B------:R-:W-:Y:S05]  /*151f0*/  BSYNC B1 ;  /* 0x0000000000017941 */ /* 0x000fea0003800000 */
.L_x_11223:
        /* <DEDUP_REMOVED lines=57> */
.L_x_11309:
        /* <DEDUP_REMOVED lines=11> */
.L_x_11226:
        /* <DEDUP_REMOVED lines=11> */
.L_x_11227:
[----:B------:R1:W-:Y:S01]  /*156f0*/  SYNCS.ARRIVE.TRANS64.A1T0 RZ, [R5+URZ+0x2d830], RZ ;  /* 0x02d830ff05ff79a7 */ /* 0x0003e2000810003f */
[----:B------:R-:W-:Y:S05]  /*15700*/  @!P5 BRA `(.L_x_11228) ;  /* 0x000000000004d947 */ /* 0x000fea0003800000 */
[----:B------:R-:W-:Y:S01]  /*15710*/  BPT.TRAP 0x1 ;  /* 0x000000040000795c */ /* 0x000fe20000300000 */
.L_x_11228:
[----:B------:R-:W-:Y:S01]  /*15720*/  SHF.L.U32 R2, R20, 0x1f, RZ ;  /* 0x0000001f14027819 */ /* 0x000fe200000006ff */
[----:B-1----:R-:W-:Y:S01]  /*15730*/  IMAD R5, R10, 0x8, R17 ;  /* 0x000000080a057824 */ /* 0x002fe200078e0211 */
[----:B------:R-:W-:Y:S03]  /*15740*/  BSSY B1, `(.L_x_11229) ;  /* 0x0000003000017945 */ /* 0x000fe60003800000 */
[----:B------:R-:W1:Y:S02]  /*15750*/  SYNCS.PHASECHK.TRANS64.TRYWAIT P0, [R5+URZ+0x2d860], R2 ;  /* 0x02d86002050075a7 */ /* 0x000e64000800017f */
[----:B-1----:R-:W-:Y:S05]  /*15760*/  @!P0 BRA `(.L_x_11230) ;  /* 0x0000003800608947 */ /* 0x002fea0003800000 */
.L_x_11310:
[----:B------:R-:W-:Y:S05]  /*15770*/  BSYNC B1 ;  /* 0x0000000000017941 */ /* 0x000fea0003800000 */
.L_x_11229:
        /* <DEDUP_REMOVED lines=49> */
.L_x_11320:
        /* <DEDUP_REMOVED lines=29> */
.L_x_11232:
        /* <DEDUP_REMOVED lines=12> */
.L_x_11233:
        /* <DEDUP_REMOVED lines=8> */
.L_x_11221:
[----:B------:R-:W-:Y:S05]  /*15da0*/  BSYNC B0 ;  /* 0x0000000000007941 */ /* 0x000fea0003800000 */
.L_x_11220:
        /* <DEDUP_REMOVED lines=17> */
.L_x_11236:
[----:B------:R-:W-:Y:S05]  /*15ec0*/  BSYNC B0 ;  /* 0x0000000000007941 */ /* 0x000fea0003800000 */
.L_x_11235:
[----:B------:R-:W-:-:S05]  /*15ed0*/  IMAD.U32 R0, RZ, RZ, UR36 ;  /* 0x00000024ff007e24 */ /* 0x000fca000f8e00ff */
[----:B------:R-:W-:-:S13]  /*15ee0*/  ISETP.NE.AND P0, PT, R0, 0x3, PT ;  /* 0x000000030000780c */ /* 0x000fda0003f05270 */
[----:B------:R-:W-:Y:S05]  /*15ef0*/  @!P0 BRA `(.L_x_11237) ;  /* 0x0000000000048947 */ /* 0x000fea0003800000 */
[----:B------:R-:W-:Y:S01]  /*15f00*/  BPT.TRAP 0x1 ;  /* 0x000000040000795c */ /* 0x000fe20000300000 */
.L_x_11237:
[----:B------:R-:W2:Y:S01]  /*15f10*/  LDL.LU R2, [R1+0x8] ;  /* 0x0000080001027983 */ /* 0x000ea20000300800 */
[----:B------:R-:W-:Y:S01]  /*15f20*/  IMAD R0, R23, 0x8, R17 ;  /* 0x0000000817007824 */ /* 0x000fe200078e0211 */
[----:B------:R-:W-:Y:S01]  /*15f30*/  SHF.L.U32 R3, R29, 0x1f, RZ ;  /* 0x0000001f1d037819 */ /* 0x000fe200000006ff */
[----:B------:R-:W-:Y:S03]  /*15f40*/  BSSY B0, `(.L_x_11238) ;  /* 0x0000004000007945 */ /* 0x000fe60003800000 */
[----:B------:R-:W1:Y:S01]  /*15f50*/  SYNCS.PHASECHK.TRANS64.TRYWAIT P0, [R0+URZ+0x2d860], R3 ;  /* 0x02d86003000075a7 */ /* 0x000e62000800017f */
[----:B--2---:R-:W-:Y:S01]  /*15f60*/  IMAD R6, R22, -0x80, R2 ;  /* 0xffffff8016067824 */ /* 0x004fe200078e0202 */
[----:B-1----:R-:W-:Y:S06]  /*15f70*/  @!P0 BRA `(.L_x_11239) ;  /* 0x0000003400d48947 */ /* 0x002fec0003800000 */
.L_x_11321:
[----:B------:R-:W-:Y:S05]  /*15f80*/  BSYNC B0 ;  /* 0x0000000000007941 */ /* 0x000fea0003800000 */
.L_x_11238:
        /* <DEDUP_REMOVED lines=56> */
.L_x_11331:
        /* <DEDUP_REMOVED lines=13> */
.L_x_11241:
        /* <DEDUP_REMOVED lines=11> */
.L_x_11242:
[----:B------:R-:W-:Y:S01]  /*16490*/  VIADD R23, R23, 0x1 ;  /* 0x0000000117177836 */ /* 0x000fe20000000000 */
[----:B------:R0:W-:Y:S04]  /*164a0*/  SYNCS.ARRIVE.TRANS64.A1T0 RZ, [R0+URZ+0x2d850], RZ ;  /* 0x02d850ff00ff79a7 */ /* 0x0001e8000810003f */
[----:B------:R-:W-:-:S04]  /*164b0*/  ISETP.NE.AND P0, PT, R23, 0x2, PT ;  /* 0x000000021700780c */ /* 0x000fc80003f05270 */
[----:B0-----:R-:W-:Y:S02]  /*164c0*/  SEL R0, RZ, 0x1, P0 ;  /* 0x00000001ff007807 */ /* 0x001fe40000000000 */
[----:B------:R-:W-:Y:S02]  /*164d0*/  SEL R23, R23, RZ, P0 ;  /* 0x000000ff17177207 */ /* 0x000fe40000000000 */
[----:B------:R-:W-:-:S07]  /*164e0*/  LOP3.LUT R29, R29, R0, RZ, 0x3c, !PT ;  /* 0x000000001d1d7212 */ /* 0x000fce00078e3cff */
.L_x_11201:
[----:B------:R-:W-:Y:S05]  /*164f0*/  BSYNC B7 ;  /* 0x0000000000077941 */ /* 0x000fea0003800000 */
.L_x_11199:
        /* <DEDUP_REMOVED lines=11> */
.L_x_11243:
        /* <DEDUP_REMOVED lines=21> */
[----:B------:R0:W-:Y:S02]  /*16700*/  SHFL.IDX PT, R6, R24, 0x1, 0x1f ;  /* 0x00201f0018067f89 */ /* 0x0001e400000e0000 */
[----:B0-----:R-:W-:-:S02]  /*16710*/  IMAD.MOV.U32 R24, RZ, RZ, RZ ;  /* 0x000000ffff187224 */ /* 0x001fc400078e00ff */
[----:B--2---:R-:W-:Y:S02]  /*16720*/  @!P1 IMAD.MOV.U32 R25, RZ, RZ, R7 ;  /* 0x000000ffff199224 */ /* 0x004fe400078e0007 */
        /* <DEDUP_REMOVED lines=19> */
.L_x_11341:
[----:B------:R-:W-:Y:S02]  /*16860*/  ULDC UR4, c[0x0][0xc38] ;  /* 0x00030e0000047ab9 */ /* 0x000fe40000000800 */
[----:B------:R-:W-:-:S04]  /*16870*/  IMAD.U32 R4, RZ, RZ, UR4 ;  /* 0x00000004ff047e24 */ /* 0x000fc8000f8e00ff */
[----:B-1----:R-:W-:-:S04]  /*16880*/  IMAD R3, R14, R4, RZ ;  /* 0x000000040e037224 */ /* 0x002fc800078e02ff */
[----:B------:R-:W-:-:S05]  /*16890*/  IMAD.IADD R6, R6, 0x1, R3 ;  /* 0x0000000106067824 */ /* 0x000fca00078e0203 */
[----:B------:R-:W-:-:S13]  /*168a0*/  ISETP.GT.AND P6, PT, R6, R0, PT ;  /* 0x000000000600720c */ /* 0x000fda0003fc4270 */
[----:B------:R-:W-:Y:S05]  /*168b0*/  @P6 BRA `(.L_x_11246) ;  /* 0x0000000000a46947 */ /* 0x000fea0003800000 */
.L_x_11249:
        /* <DEDUP_REMOVED lines=35> */
.L_x_11349:
[----:B------:R-:W-:Y:S02]  /*16af0*/  ULDC UR4, c[0x0][0xc38] ;  /* 0x00030e0000047ab9 */ /* 0x000fe40000000800 */
[----:B------:R-:W-:-:S04]  /*16b00*/  IMAD.U32 R4, RZ, RZ, UR4 ;  /* 0x00000004ff047e24 */ /* 0x000fc8000f8e00ff */
[----:B-1----:R-:W-:-:S04]  /*16b10*/  IMAD R3, R14, R4, RZ ;  /* 0x000000040e037224 */ /* 0x002fc800078e02ff */
[----:B------:R-:W-:-:S05]  /*16b20*/  IMAD.IADD R6, R3, 0x1, R6 ;  /* 0x0000000103067824 */ /* 0x000fca00078e0206 */
[----:B------:R-:W-:-:S13]  /*16b30*/  ISETP.GT.AND P6, PT, R6, R0, PT ;  /* 0x000000000600720c */ /* 0x000fda0003fc4270 */
[----:B------:R-:W-:Y:S05]  /*16b40*/  @!P6 BRA `(.L_x_11249) ;  /* 0xfffffffc005ce947 */ /* 0x000fea000383ffff */
.L_x_11246:
        /* <DEDUP_REMOVED lines=10> */
.L_x_11354:
[----:B------:R-:W-:-:S13]  /*16bf0*/  ISETP.NE.AND P0, PT, R3, RZ, PT ;  /* 0x000000ff0300720c */ /* 0x000fda0003f05270 */
[----:B------:R-:W-:Y:S05]  /*16c00*/  @!P0 BRA `(.L_x_11251) ;  /* 0x0000000000108947 */ /* 0x000fea0003800000 */
[----:B------:R-:W-:Y:S01]  /*16c10*/  UMOV UR4, 0xffffffff ;  /* 0xffffffff00047882 */ /* 0x000fe20000000000 */
[----:B------:R-:W-:Y:S02]  /*16c20*/  VIADD R12, R7, 0xffffffff ;  /* 0xffffffff070c7836 */ /* 0x000fe40000000000 */
[----:B------:R-:W-:Y:S05]  /*16c30*/  BRA.DIV UR4, `(.L_x_11252) ;  /* 0x0000003a04787947 */ /* 0x000fea000b800000 */
[----:B------:R4:W0:Y:S02]  /*16c40*/  SHFL.IDX PT, R24, R2, R12, 0x1f ;  /* 0x00001f0c02187589 */ /* 0x00082400000e0000 */
.L_x_11251:
[----:B---3--:R-:W-:Y:S01]  /*16c50*/  ISETP.NE.AND P0, PT, R5, 0x1, PT ;  /* 0x000000010500780c */ /* 0x008fe20003f05270 */
[----:B0-----:R-:W-:-:S04]  /*16c60*/  IMAD R24, R24, R4, R6 ;  /* 0x0000000418187224 */ /* 0x001fc800078e0206 */
[----:B------:R-:W-:-:S08]  /*16c70*/  IMAD.IADD R0, R0, 0x1, -R24 ;  /* 0x0000000100007824 */ /* 0x000fd000078e0a18 */
[----:B------:R-:W-:Y:S05]  /*16c80*/  @!P0 BRA `(.L_x_11253) ;  /* 0x0000000000dc8947 */ /* 0x000fea0003800000 */
[----:B--2---:R-:W-:Y:S01]  /*16c90*/  IABS R4, R25 ;  /* 0x0000001900047213 */ /* 0x004fe20000000000 */
[----:B----4-:R-:W-:Y:S01]  /*16ca0*/  IMAD.MOV.U32 R2, RZ, RZ, RZ ;  /* 0x000000ffff027224 */ /* 0x010fe200078e00ff */
[----:B------:R-:W-:Y:S02]  /*16cb0*/  IABS R6, R5 ;  /* 0x0000000500067213 */ /* 0x000fe40000000000 */
[----:B-1----:R-:W0:Y:S08]  /*16cc0*/  I2F.RP R7, R4 ;  /* 0x0000000400077306 */ /* 0x002e300000209400 */
[----:B------:R-:W-:Y:S08]  /*16cd0*/  I2F.RP R10, R6 ;  /* 0x00000006000a7306 */ /* 0x000ff00000209400 */
[----:B0-----:R-:W0:Y:S02]  /*16ce0*/  MUFU.RCP R7, R7 ;  /* 0x0000000700077308 */ /* 0x001e240000001000 */
[----:B0-----:R-:W-:Y:S01]  /*16cf0*/  VIADD R8, R7, 0xffffffe ;  /* 0x0ffffffe07087836 */ /* 0x001fe20000000000 */
[----:B------:R-:W-:-:S05]  /*16d00*/  IABS R7, R25 ;  /* 0x0000001900077213 */ /* 0x000fca0000000000 */
[----:B------:R0:W1:Y:S02]  /*16d10*/  F2I.FTZ.U32.TRUNC.NTZ R3, R8 ;  /* 0x0000000800037305 */ /* 0x000064000021f000 */
[----:B0-----:R-:W-:Y:S01]  /*16d20*/  IABS R8, R0 ;  /* 0x0000000000087213 */ /* 0x001fe20000000000 */
[----:B-1----:R-:W-:-:S04]  /*16d30*/  IMAD.MOV R9, RZ, RZ, -R3 ;  /* 0x000000ffff097224 */ /* 0x002fc800078e0a03 */
[----:B------:R-:W-:-:S04]  /*16d40*/  IMAD R9, R9, R4, RZ ;  /* 0x0000000409097224 */ /* 0x000fc800078e02ff */
[----:B------:R-:W-:Y:S02]  /*16d50*/  IMAD.HI.U32 R3, R3, R9, R2 ;  /* 0x0000000903037227 */ /* 0x000fe400078e0002 */
[----:B------:R-:W0:Y:S02]  /*16d60*/  MUFU.RCP R2, R10 ;  /* 0x0000000a00027308 */ /* 0x000e240000001000 */
[----:B------:R-:W-:Y:S02]  /*16d70*/  IMAD.MOV R9, RZ, RZ, -R7 ;  /* 0x000000ffff097224 */ /* 0x000fe400078e0a07 */
[----:B------:R-:W-:-:S04]  /*16d80*/  IMAD.HI.U32 R7, R3, R8, RZ ;  /* 0x0000000803077227 */ /* 0x000fc800078e00ff */
[----:B------:R-:W-:-:S05]  /*16d90*/  IMAD R9, R7, R9, R8 ;  /* 0x0000000907097224 */ /* 0x000fca00078e0208 */
[----:B------:R-:W-:Y:S01]  /*16da0*/  ISETP.GT.U32.AND P1, PT, R4, R9, PT ;  /* 0x000000090400720c */ /* 0x000fe20003f24070 */
[----:B0-----:R-:W-:Y:S02]  /*16db0*/  VIADD R8, R2, 0xffffffe ;  /* 0x0ffffffe02087836 */ /* 0x001fe40000000000 */
[----:B------:R-:W-:Y:S02]  /*16dc0*/  IMAD.MOV.U32 R2, RZ, RZ, RZ ;  /* 0x000000ffff027224 */ /* 0x000fe400078e00ff */
[----:B------:R-:W0:Y:S08]  /*16dd0*/  F2I.FTZ.U32.TRUNC.NTZ R3, R8 ;  /* 0x0000000800037305 */ /* 0x000e30000021f000 */
[----:B------:R-:W-:-:S02]  /*16de0*/  @!P1 IMAD.IADD R9, R9, 0x1, -R4 ;  /* 0x0000000109099824 */ /* 0x000fc400078e0a04 */
[----:B------:R-:W-:Y:S01]  /*16df0*/  @!P1 VIADD R7, R7, 0x1 ;  /* 0x0000000107079836 */ /* 0x000fe20000000000 */
[----:B------:R-:W-:Y:S02]  /*16e00*/  ISETP.NE.AND P1, PT, R25, RZ, PT ;  /* 0x000000ff1900720c */ /* 0x000fe40003f25270 */
[----:B------:R-:W-:Y:S02]  /*16e10*/  ISETP.GE.U32.AND P0, PT, R9, R4, PT ;  /* 0x000000040900720c */ /* 0x000fe40003f06070 */
[----:B------:R-:W-:Y:S01]  /*16e20*/  IABS R4, R5 ;  /* 0x0000000500047213 */ /* 0x000fe20000000000 */
[----:B0-----:R-:W-:-:S04]  /*16e30*/  IMAD.MOV R9, RZ, RZ, -R3 ;  /* 0x000000ffff097224 */ /* 0x001fc800078e0a03 */
[----:B------:R-:W-:Y:S02]  /*16e40*/  IMAD.MOV R4, RZ, RZ, -R4 ;  /* 0x000000ffff047224 */ /* 0x000fe400078e0a04 */
[----:B------:R-:W-:-:S04]  /*16e50*/  IMAD R9, R9, R6, RZ ;  /* 0x0000000609097224 */ /* 0x000fc800078e02ff */
[----:B------:R-:W-:Y:S01]  /*16e60*/  IMAD.HI.U32 R2, R3, R9, R2 ;  /* 0x0000000903027227 */ /* 0x000fe200078e0002 */
[----:B------:R-:W-:-:S03]  /*16e70*/  LOP3.LUT R3, R0, R25, RZ, 0x3c, !PT ;  /* 0x0000001900037212 */ /* 0x000fc600078e3cff */
[----:B------:R-:W-:Y:S01]  /*16e80*/  @P0 VIADD R7, R7, 0x1 ;  /* 0x0000000107070836 */ /* 0x000fe20000000000 */
[----:B------:R-:W-:-:S13]  /*16e90*/  ISETP.GE.AND P2, PT, R3, RZ, PT ;  /* 0x000000ff0300720c */ /* 0x000fda0003f46270 */
        /* <DEDUP_REMOVED lines=22> */
.L_x_11253:
[----:B----4-:R-:W0:Y:S02]  /*17000*/  LDC.64 R2, c[0x0][0xc90] ;  /* 0x00032400ff027b82 */ /* 0x010e240000000a00 */
[----:B0-----:R-:W-:-:S05]  /*17010*/  IMAD.WIDE R2, R27, 0x4, R2 ;  /* 0x000000041b027825 */ /* 0x001fca00078e0202 */
[----:B-1----:R0:W2:Y:S02]  /*17020*/  LDG.E R7, desc[UR56][R2.64] ;  /* 0x0000003802077981 */ /* 0x0020a4000c1e1900 */
[----:B0-----:R-:W-:Y:S02]  /*17030*/  IMAD.MOV.U32 R2, RZ, RZ, RZ ;  /* 0x000000ffff027224 */ /* 0x001fe400078e00ff */
[----:B--2---:R-:W-:-:S05]  /*17040*/  IMAD R5, R25, R7, RZ ;  /* 0x0000000719057224 */ /* 0x004fca00078e02ff */
[-C--:B------:R-:W-:Y:S02]  /*17050*/  IABS R6, R5.reuse ;  /* 0x0000000500067213 */ /* 0x080fe40000000000 */
[----:B------:R-:W-:Y:S02]  /*17060*/  IABS R10, R5 ;  /* 0x00000005000a7213 */ /* 0x000fe40000000000 */
[----:B------:R-:W0:Y:S08]  /*17070*/  I2F.RP R8, R6 ;  /* 0x0000000600087306 */ /* 0x000e300000209400 */
[----:B0-----:R-:W0:Y:S02]  /*17080*/  MUFU.RCP R8, R8 ;  /* 0x0000000800087308 */ /* 0x001e240000001000 */
[----:B0-----:R-:W-:-:S02]  /*17090*/  VIADD R9, R8, 0xffffffe ;  /* 0x0ffffffe08097836 */ /* 0x001fc40000000000 */
[----:B------:R-:W-:-:S04]  /*170a0*/  IMAD.MOV R8, RZ, RZ, -R10 ;  /* 0x000000ffff087224 */ /* 0x000fc800078e0a0a */
[----:B------:R-:W0:Y:S02]  /*170b0*/  F2I.FTZ.U32.TRUNC.NTZ R3, R9 ;  /* 0x0000000900037305 */ /* 0x000e24000021f000 */
[----:B0-----:R-:W-:-:S04]  /*170c0*/  IMAD.MOV R11, RZ, RZ, -R3 ;  /* 0x000000ffff0b7224 */ /* 0x001fc800078e0a03 */
[----:B------:R-:W-:-:S04]  /*170d0*/  IMAD R11, R11, R6, RZ ;  /* 0x000000060b0b7224 */ /* 0x000fc800078e02ff */
[----:B------:R-:W-:Y:S01]  /*170e0*/  IMAD.HI.U32 R3, R3, R11, R2 ;  /* 0x0000000b03037227 */ /* 0x000fe200078e0002 */
        /* <DEDUP_REMOVED lines=11> */
[----:B------:R-:W-:-:S04]  /*171a0*/  IMAD.MOV.U32 R2, RZ, RZ, R3 ;  /* 0x000000ffff027224 */ /* 0x000fc800078e0003 */
        /* <DEDUP_REMOVED lines=34> */
.L_x_11254:
[----:B------:R-:W-:-:S05]  /*173d0*/  LOP3.LUT R2, RZ, R2, RZ, 0x33, !PT ;  /* 0x00000002ff027212 */ /* 0x000fca00078e33ff */
[----:B------:R-:W-:Y:S01]  /*173e0*/  IMAD.IADD R25, R25, 0x1, R2 ;  /* 0x0000000119197824 */ /* 0x000fe200078e0202 */
[----:B------:R-:W-:Y:S06]  /*173f0*/  BRA `(.L_x_11255) ;  /* 0x00000000001c7947 */ /* 0x000fec0003800000 */
.L_x_11247:
[----:B------:R-:W-:Y:S01]  /*17400*/  UMOV UR4, URZ ;  /* 0x0000003f00047c82 */ /* 0x000fe20008000000 */
[----:B------:R-:W-:Y:S01]  /*17410*/  UMOV UR5, URZ ;  /* 0x0000003f00057c82 */ /* 0x000fe20008000000 */
[----:B------:R-:W-:Y:S01]  /*17420*/  ULDC UR6, c[0x0][0xc3c] ;  /* 0x00030f0000067ab9 */ /* 0x000fe20000000800 */
[----:B------:R-:W-:Y:S02]  /*17430*/  IMAD.MOV.U32 R24, RZ, RZ, R0 ;  /* 0x000000ffff187224 */ /* 0x000fe400078e0000 */
[----:B------:R-:W-:Y:S02]  /*17440*/  IMAD.U32 R25, RZ, RZ, UR4 ;  /* 0x00000004ff197e24 */ /* 0x000fe4000f8e00ff */
[----:B------:R-:W-:Y:S02]  /*17450*/  IMAD.U32 R26, RZ, RZ, UR5 ;  /* 0x00000005ff1a7e24 */ /* 0x000fe4000f8e00ff */
[----:B------:R-:W-:-:S07]  /*17460*/  IMAD.U32 R27, RZ, RZ, UR6 ;  /* 0x00000006ff1b7e24 */ /* 0x000fce000f8e00ff */
.L_x_11255:
        /* <DEDUP_REMOVED lines=10> */
.L_x_11244:
[----:B------:R-:W-:Y:S02]  /*17510*/  ULDC UR4, c[0x0][0xc3c] ;  /* 0x00030f0000047ab9 */ /* 0x000fe40000000800 */
[----:B-1----:R-:W-:-:S13]  /*17520*/  ISETP.GE.AND P0, PT, R27, UR4, PT ;  /* 0x000000041b007c0c */ /* 0x002fda000bf06270 */
[----:B------:R-:W-:Y:S05]  /*17530*/  @!P0 BRA `(.L_x_11256) ;  /* 0xffffffb000088947 */ /* 0x000fea000383ffff */
[----:B------:R-:W-:Y:S05]  /*17540*/  BSYNC B8 ;  /* 0x0000000000087941 */ /* 0x000fea0003800000 */
.L_x_11185:
[----:B-1----:R-:W3:Y:S01]  /*17550*/  LDL.LU R0, [R1+0x28] ;  /* 0x0000280001007983 */ /* 0x002ee20000300800 */
[----:B------:R-:W-:Y:S01]  /*17560*/  BSSY B0, `(.L_x_11257) ;  /* 0x000000b000007945 */ /* 0x000fe20003800000 */
[----:B------:R-:W1:Y:S01]  /*17570*/  S2R R5, SR_CgaCtaId ;  /* 0x0000000000057919 */ /* 0x000e620000008800 */
[----:B---3--:R-:W-:-:S05]  /*17580*/  VIADD R0, R0, 0x1 ;  /* 0x0000000100007836 */ /* 0x008fca0000000000 */
[----:B------:R-:W-:-:S04]  /*17590*/  LEA.HI R2, R0, R0, RZ, 0x1 ;  /* 0x0000000000027211 */ /* 0x000fc800078f08ff */
[----:B------:R-:W-:Y:S02]  /*175a0*/  LOP3.LUT R3, R2, 0xfffffffe, RZ, 0xc0, !PT ;  /* 0xfffffffe02037812 */ /* 0x000fe400078ec0ff */
[----:B------:R-:W-:-:S03]  /*175b0*/  MOV R2, 0x400 ;  /* 0x0000040000027802 */ /* 0x000fc60000000f00 */
[----:B------:R-:W-:Y:S01]  /*175c0*/  IMAD.IADD R0, R0, 0x1, -R3 ;  /* 0x0000000100007824 */ /* 0x000fe200078e0a03 */
[----:B-1----:R-:W-:-:S04]  /*175d0*/  LEA R5, R5, R2, 0x18 ;  /* 0x0000000205057211 */ /* 0x002fc800078ec0ff */
[----:B------:R-:W-:-:S04]  /*175e0*/  SHF.L.U32 R0, R0, 0x1f, RZ ;  /* 0x0000001f00007819 */ /* 0x000fc800000006ff */
[----:B------:R-:W1:Y:S02]  /*175f0*/  SYNCS.PHASECHK.TRANS64.TRYWAIT P0, [R5+URZ+0x2d820], R0 ;  /* 0x02d82000050075a7 */ /* 0x000e64000800017f */
[----:B-1----:R-:W-:Y:S05]  /*17600*/  @!P0 BRA `(.L_x_11258) ;  /* 0x00000030002c8947 */ /* 0x002fea0003800000 */
.L_x_11357:
[----:B------:R-:W-:Y:S05]  /*17610*/  BSYNC B0 ;  /* 0x0000000000007941 */ /* 0x000fea0003800000 */
.L_x_11257:
[----:B------:R-:W-:-:S03]  /*17620*/  UMOV UR4, 0xffffffff ;  /* 0xffffffff00047882 */ /* 0x000fc60000000000 */
[----:B------:R-:W-:Y:S05]  /*17630*/  BRA.DIV UR4, `(.L_x_11259) ;  /* 0x0000003204347947 */ /* 0x000fea000b800000 */
[----:B-1----:R-:W1:Y:S02]  /*17640*/  S2R R0, SR_TID.X ;  /* 0x0000000000007919 */ /* 0x002e640000002100 */
[----:B-1----:R-:W-:-:S04]  /*17650*/  SHF.R.U32.HI R0, RZ, 0x5, R0 ;  /* 0x00000005ff007819 */ /* 0x002fc80000011600 */
[----:B------:R-:W-:-:S05]  /*17660*/  LOP3.LUT R0, R0, 0x3, RZ, 0xc0, !PT ;  /* 0x0000000300007812 */ /* 0x000fca00078ec0ff */
[----:B------:R1:W3:Y:S02]  /*17670*/  SHFL.IDX PT, R14, R0, RZ, 0x1f ;  /* 0x00001fff000e7589 */ /* 0x0002e400000e0000 */
.L_x_11360:
[----:B---3--:R-:W-:Y:S01]  /*17680*/  ISETP.NE.AND P0, PT, R14, RZ, PT ;  /* 0x000000ff0e00720c */ /* 0x008fe20003f05270 */
[----:B------:R-:W-:-:S12]  /*17690*/  BSSY B0, `(.L_x_11260) ;  /* 0x0000024000007945 */ /* 0x000fd80003800000 */
[----:B------:R-:W-:Y:S05]  /*176a0*/  @P0 BRA `(.L_x_11261) ;  /* 0x0000000000880947 */ /* 0x000fea0003800000 */
[----:B------:R-:W-:-:S03]  /*176b0*/  UMOV UR4, 0xffffffff ;  /* 0xffffffff00047882 */ /* 0x000fc60000000000 */
[----:B------:R-:W-:Y:S05]  /*176c0*/  BRA.DIV UR4, `(.L_x_11262) ;  /* 0x0000003204447947 */ /* 0x000fea000b800000 */
[----:B------:R-:W-:-:S13]  /*176d0*/  ELECT P6, URZ, PT ;  /* 0x00000000003f782f */ /* 0x000fda00038c0000 */
.L_x_11363:
[----:B------:R-:W-:Y:S05]  /*176e0*/  @!P6 BRA `(.L_x_11261) ;  /* 0x000000000078e947 */ /* 0x000fea0003800000 */
[----:B------:R-:W-:-:S06]  /*176f0*/  ULOP3.LUT UR4, UR44, 0x2, URZ, 0xfc, !UPT ;  /* 0x000000022c047892 */ /* 0x000fcc000f8efc3f */
[----:B-1----:R-:W-:-:S05]  /*17700*/  IMAD.U32 R0, RZ, RZ, UR4 ;  /* 0x00000004ff007e24 */ /* 0x002fca000f8e00ff */
[----:B------:R-:W-:-:S13]  /*17710*/  ISETP.NE.AND P0, PT, R0, 0x3, PT ;  /* 0x000000030000780c */ /* 0x000fda0003f05270 */
[----:B------:R-:W-:Y:S05]  /*17720*/  @!P0 BRA `(.L_x_11263) ;  /* 0x0000000000048947 */ /* 0x000fea0003800000 */
[----:B------:R-:W-:Y:S01]  /*17730*/  BPT.TRAP 0x1 ;  /* 0x000000040000795c */ /* 0x000fe20000300000 */
.L_x_11263:
[----:B------:R-:W-:Y:S01]  /*17740*/  IMAD R3, R23, 0x8, R5 ;  /* 0x0000000817037824 */ /* 0x000fe200078e0205 */
[----:B------:R-:W-:Y:S01]  /*17750*/  SHF.L.U32 R2, R29, 0x1f, RZ ;  /* 0x0000001f1d027819 */ /* 0x000fe200000006ff */
[----:B------:R-:W-:-:S03]  /*17760*/  VIADD R23, R23, 0x1 ;  /* 0x0000000117177836 */ /* 0x000fc60000000000 */
[----:B------:R-:W1:Y:S02]  /*17770*/  SYNCS.PHASECHK.TRANS64.TRYWAIT P1, [R3+URZ+0x2d840], R2 ;  /* 0x02d84002030075a7 */ /* 0x000e64000802017f */
[----:B------:R-:W-:-:S04]  /*17780*/  ISETP.NE.AND P2, PT, R23, 0x2, PT ;  /* 0x000000021700780c */ /* 0x000fc80003f45270 */
[----:B------:R-:W-:Y:S01]  /*17790*/  SEL R0, RZ, 0x1, P2 ;  /* 0x00000001ff007807 */ /* 0x000fe20001000000 */
[----:B-1----:R-:W-:Y:S08]  /*177a0*/  @!P1 BRA `(.L_x_11264) ;  /* 0x00000030002c9947 */ /* 0x002ff00003800000 */
.L_x_11364:
[----:B------:R-:W-:Y:S02]  /*177b0*/  SEL R23, R23, RZ, P2 ;  /* 0x000000ff17177207 */ /* 0x000fe40001000000 */
[----:B------:R-:W-:Y:S01]  /*177c0*/  LOP3.LUT R0, R29, R0, RZ, 0x3c, !PT ;  /* 0x000000001d007212 */ /* 0x000fe200078e3cff */
[----:B------:R-:W-:Y:S06]  /*177d0*/  @!P0 BRA `(.L_x_11265) ;  /* 0x0000000000048947 */ /* 0x000fec0003800000 */
[----:B------:R-:W-:Y:S01]  /*177e0*/  BPT.TRAP 0x1 ;  /* 0x000000040000795c */ /* 0x000fe20000300000 */
.L_x_11265:
[----:B------:R-:W-:Y:S01]  /*177f0*/  IMAD R23, R23, 0x8, R5 ;  /* 0x0000000817177824 */ /* 0x000fe200078e0205 */
[----:B------:R-:W-:-:S04]  /*17800*/  SHF.L.U32 R0, R0, 0x1f, RZ ;  /* 0x0000001f00007819 */ /* 0x000fc800000006ff */
[----:B------:R-:W3:Y:S02]  /*17810*/  SYNCS.PHASECHK.TRANS64.TRYWAIT P1, [R23+URZ+0x2d840], R0 ;  /* 0x02d84000170075a7 */ /* 0x000ee4000802017f */
[----:B---3--:R-:W-:Y:S05]  /*17820*/  @!P1 BRA `(.L_x_11266) ;  /* 0x0000003000209947 */ /* 0x008fea0003800000 */
.L_x_11365:
[----:B------:R-:W-:Y:S05]  /*17830*/  @!P0 BRA `(.L_x_11267) ;  /* 0x0000000000048947 */ /* 0x000fea0003800000 */
[----:B------:R-:W-:Y:S01]  /*17840*/  BPT.TRAP 0x1 ;  /* 0x000000040000795c */ /* 0x000fe20000300000 */
.L_x_11267:
[----:B------:R-:W4:Y:S02]  /*17850*/  SYNCS.PHASECHK.TRANS64.TRYWAIT P1, [R3+URZ+0x2d860], R2 ;  /* 0x02d86002030075a7 */ /* 0x000f24000802017f */
[----:B----4-:R-:W-:Y:S05]  /*17860*/  @!P1 BRA `(.L_x_11268) ;  /* 0x0000003000249947 */ /* 0x010fea0003800000 */
.L_x_11366:
[----:B------:R-:W-:Y:S05]  /*17870*/  @!P0 BRA `(.L_x_11269) ;  /* 0x0000000000048947 */ /* 0x000fea0003800000 */
[----:B------:R-:W-:Y:S01]  /*17880*/  BPT.TRAP 0x1 ;  /* 0x000000040000795c */ /* 0x000fe20000300000 */
.L_x_11269:
[----:B------:R0:W0:Y:S02]  /*17890*/  SYNCS.PHASECHK.TRANS64.TRYWAIT P0, [R23+URZ+0x2d860], R0 ;  /* 0x02d86000170075a7 */ /* 0x000024000800017f */
[----:B0-----:R-:W-:Y:S05]  /*178a0*/  @!P0 NANOSLEEP.SYNCS 0x989680 ;  /* 0x009896800000895d */ /* 0x001fea0003900000 */
[----:B------:R-:W0:Y:S02]  /*178b0*/  @!P0 SYNCS.PHASECHK.TRANS64 P0, [R23+URZ+0x2d860], R0 ;  /* 0x02d86000170085a7 */ /* 0x000e24000800007f */
[----:B0-----:R-:W-:Y:S05]  /*178c0*/  @!P0 BRA `(.L_x_11269) ;  /* 0xfffffffc00f08947 */ /* 0x001fea000383ffff */
.L_x_11261:
[----:B------:R-:W-:Y:S05]  /*178d0*/  BSYNC B0 ;  /* 0x0000000000007941 */ /* 0x000fea0003800000 */
.L_x_11260:
[----:B------:R-:W-:Y:S05]  /*178e0*/  EXIT ;  /* 0x000000000000794d */ /* 0x000fea0003800000 */
.L_x_11084:
[----:B0-----:R-:W-:-:S04]  /*178f0*/  IMAD.U32 R3, RZ, RZ, UR41 ;  /* 0x00000029ff037e24 */ /* 0x001fc8000f8e00ff */
[----:B------:R0:W1:Y:S03]  /*17900*/  SYNCS.PHASECHK.TRANS64.TRYWAIT P1, [R3+URZ+0x2d800], R0 ;  /* 0x02d80000030075a7 */ /* 0x000066000802017f */
[----:B-1----:R-:W-:Y:S05]  /*17910*/  @!P1 NANOSLEEP.SYNCS 0x989680 ;  /* 0x009896800000995d */ /* 0x002fea0003900000 */
[----:B------:R-:W1:Y:S02]  /*17920*/  @!P1 SYNCS.PHASECHK.TRANS64 P1, [R3+URZ+0x2d800], R0 ;  /* 0x02d80000030095a7 */ /* 0x000e64000802007f */
[----:B-1----:R-:W-:Y:S05]  /*17930*/  @!P1 BRA `(.L_x_11084) ;  /* 0xfffffffc00ec9947 */ /* 0x002fea000383ffff */
[----:B------:R-:W-:Y:S05]  /*17940*/  BRA `(.L_x_11270) ;  /* 0xfffffea400f47947 */ /* 0x000fea000383ffff */
.L_x_11088:
[----:B-1----:R1:W2:Y:S02]  /*17950*/  SYNCS.PHASECHK.TRANS64.TRYWAIT P1, [R3+URZ+0x2d830], R0 ;  /* 0x02d83000030075a7 */ /* 0x0022a4000802017f */
[----:B--2---:R-:W-:Y:S05]  /*17960*/  @!P1 NANOSLEEP.SYNCS 0x989680 ;  /* 0x009896800000995d */ /* 0x004fea0003900000 */
[----:B------:R-:W2:Y:S02]  /*17970*/  @!P1 SYNCS.PHASECHK.TRANS64 P1, [R3+URZ+0x2d830], R0 ;  /* 0x02d83000030095a7 */ /* 0x000ea4000802007f */
[----:B--2---:R-:W-:Y:S05]  /*17980*/  @!P1 BRA `(.L_x_11088) ;  /* 0xfffffffc00f09947 */ /* 0x004fea000383ffff */
[----:B------:R-:W-:Y:S05]  /*17990*/  BRA `(.L_x_11087) ;  /* 0xfffffea800107947 */ /* 0x000fea000383ffff */
.L_x_11105:
[----:B-1-3--:R-:W-:-:S04]  /*179a0*/  IMAD.U32 R8, RZ, RZ, UR6 ;  /* 0x00000006ff087e24 */ /* 0x00afc8000f8e00ff */
[----:B------:R1:W2:Y:S03]  /*179b0*/  SYNCS.PHASECHK.TRANS64.TRYWAIT P1, [R8+URZ+0x2d830], R3 ;  /* 0x02d83003080075a7 */ /* 0x0002a6000802017f */
[----:B--2---:R-:W-:Y:S05]  /*179c0*/  @!P1 NANOSLEEP.SYNCS 0x989680 ;  /* 0x009896800000995d */ /* 0x004fea0003900000 */
[----:B------:R-:W2:Y:S02]  /*179d0*/  @!P1 SYNCS.PHASECHK.TRANS64 P1, [R8+URZ+0x2d830], R3 ;  /* 0x02d83003080095a7 */ /* 0x000ea4000802007f */
[----:B--2---:R-:W-:Y:S05]  /*179e0*/  @!P1 BRA `(.L_x_11105) ;  /* 0xfffffffc00ec9947 */ /* 0x004fea000383ffff */
[----:B------:R-:W-:Y:S05]  /*179f0*/  BRA `(.L_x_11102) ;  /* 0xfffffedc00187947 */ /* 0x000fea000383ffff */
.L_x_11109:
[----:B-1----:R-:W-:-:S04]  /*17a00*/  IMAD.U32 R7, RZ, RZ, UR6 ;  /* 0x00000006ff077e24 */ /* 0x002fc8000f8e00ff */
[----:B------:R1:W2:Y:S03]  /*17a10*/  SYNCS.PHASECHK.TRANS64.TRYWAIT P1, [R7+URZ+0x2d850], R3 ;  /* 0x02d85003070075a7 */ /* 0x0002a6000802017f */
[----:B--2---:R-:W-:Y:S05]  /*17a20*/  @!P1 NANOSLEEP.SYNCS 0x989680 ;  /* 0x009896800000995d */ /* 0x004fea0003900000 */
[----:B------:R-:W2:Y:S02]  /*17a30*/  @!P1 SYNCS.PHASECHK.TRANS64 P1, [R7+URZ+0x2d850], R3 ;  /* 0x02d85003070095a7 */ /* 0x000ea4000802007f */
[----:B--2---:R-:W-:Y:S05]  /*17a40*/  @!P1 BRA `(.L_x_11109) ;  /* 0xfffffffc00ec9947 */ /* 0x004fea000383ffff */
[----:B------:R-:W-:Y:S05]  /*17a50*/  BRA `(.L_x_11106) ;  /* 0xfffffedc00c47947 */ /* 0x000fea000383ffff */
.L_x_11128:
[----:B-1----:R-:W-:-:S04]  /*17a60*/  IMAD.U32 R6, RZ, RZ, UR6 ;  /* 0x00000006ff067e24 */ /* 0x002fc8000f8e00ff */
[----:B------:R1:W2:Y:S03]  /*17a70*/  SYNCS.PHASECHK.TRANS64.TRYWAIT P1, [R6+URZ+0x2d830], R3 ;  /* 0x02d83003060075a7 */ /* 0x0002a6000802017f */
[----:B--2---:R-:W-:Y:S05]  /*17a80*/  @!P1 NANOSLEEP.SYNCS 0x989680 ;  /* 0x009896800000995d */ /* 0x004fea0003900000 */
[----:B------:R-:W2:Y:S02]  /*17a90*/  @!P1 SYNCS.PHASECHK.TRANS64 P1, [R6+URZ+0x2d830], R3 ;  /* 0x02d83003060095a7 */ /* 0x000ea4000802007f */
[----:B--2---:R-:W-:Y:S05]  /*17aa0*/  @!P1 BRA `(.L_x_11128) ;  /* 0xfffffffc00ec9947 */ /* 0x004fea000383ffff */
[----:B------:R-:W-:Y:S05]  /*17ab0*/  BRA `(.L_x_11125) ;  /* 0xffffff1000a87947 */ /* 0x000fea000383ffff */
.L_x_11132:
[----:B-1----:R-:W-:-:S04]  /*17ac0*/  IMAD.U32 R5, RZ, RZ, UR6 ;  /* 0x00000006ff057e24 */ /* 0x002fc8000f8e00ff */
[----:B------:R1:W2:Y:S03]  /*17ad0*/  SYNCS.PHASECHK.TRANS64.TRYWAIT P1, [R5+URZ+0x2d850], R3 ;  /* 0x02d85003050075a7 */ /* 0x0002a6000802017f */
[----:B--2---:R-:W-:Y:S05]  /*17ae0*/  @!P1 NANOSLEEP.SYNCS 0x989680 ;  /* 0x009896800000995d */ /* 0x004fea0003900000 */
[----:B------:R-:W2:Y:S02]  /*17af0*/  @!P1 SYNCS.PHASECHK.TRANS64 P1, [R5+URZ+0x2d850], R3 ;  /* 0x02d85003050095a7 */ /* 0x000ea4000802007f */
[----:B--2---:R-:W-:Y:S05]  /*17b00*/  @!P1 BRA `(.L_x_11132) ;  /* 0xfffffffc00ec9947 */ /* 0x004fea000383ffff */
[----:B------:R-:W-:Y:S05]  /*17b10*/  BRA `(.L_x_11129) ;  /* 0xffffff1400547947 */ /* 0x000fea000383ffff */
.L_x_11140:
[----:B-1-3--:R-:W-:-:S04]  /*17b20*/  IMAD.U32 R8, RZ, RZ, UR6 ;  /* 0x00000006ff087e24 */ /* 0x00afc8000f8e00ff */
[----:B------:R1:W2:Y:S03]  /*17b30*/  SYNCS.PHASECHK.TRANS64.TRYWAIT P1, [R8+URZ+0x2d830], R3 ;  /* 0x02d83003080075a7 */ /* 0x0002a6000802017f */
[----:B--2---:R-:W-:Y:S05]  /*17b40*/  @!P1 NANOSLEEP.SYNCS 0x989680 ;  /* 0x009896800000995d */ /* 0x004fea0003900000 */
[----:B------:R-:W2:Y:S02]  /*17b50*/  @!P1 SYNCS.PHASECHK.TRANS64 P1, [R8+URZ+0x2d830], R3 ;  /* 0x02d83003080095a7 */ /* 0x000ea4000802007f */
[----:B--2---:R-:W-:Y:S05]  /*17b60*/  @!P1 BRA `(.L_x_11140) ;  /* 0xfffffffc00ec9947 */ /* 0x004fea000383ffff */
[----:B------:R-:W-:Y:S05]  /*17b70*/  BRA `(.L_x_11137) ;  /* 0xffffff3000cc7947 */ /* 0x000fea000383ffff */
.L_x_11144:
[----:B-1----:R-:W-:-:S04]  /*17b80*/  IMAD.U32 R7, RZ, RZ, UR6 ;  /* 0x00000006ff077e24 */ /* 0x002fc8000f8e00ff */
[----:B------:R1:W2:Y:S03]  /*17b90*/  SYNCS.PHASECHK.TRANS64.TRYWAIT P1, [R7+URZ+0x2d850], R3 ;  /* 0x02d85003070075a7 */ /* 0x0002a6000802017f */
[----:B--2---:R-:W-:Y:S05]  /*17ba0*/  @!P1 NANOSLEEP.SYNCS 0x989680 ;  /* 0x009896800000995d */ /* 0x004fea0003900000 */
[----:B------:R-:W2:Y:S02]  /*17bb0*/  @!P1 SYNCS.PHASECHK.TRANS64 P1, [R7+URZ+0x2d850], R3 ;  /* 0x02d85003070095a7 */ /* 0x000ea4000802007f */
[----:B--2---:R-:W-:Y:S05]  /*17bc0*/  @!P1 BRA `(.L_x_11144) ;  /* 0xfffffffc00ec9947 */ /* 0x004fea000383ffff */
[----:B------:R-:W-:Y:S05]  /*17bd0*/  BRA `(.L_x_11141) ;  /* 0xffffff3400787947 */ /* 0x000fea000383ffff */
.L_x_11159:
[----:B-1----:R-:W-:-:S04]  /*17be0*/  IMAD.U32 R5, RZ, RZ, UR8 ;  /* 0x00000008ff057e24 */ /* 0x002fc8000f8e00ff */
[----:B------:R1:W2:Y:S03]  /*17bf0*/  SYNCS.PHASECHK.TRANS64.TRYWAIT P1, [R5+URZ+0x2d850], R4 ;  /* 0x02d85004050075a7 */ /* 0x0002a6000802017f */
[----:B--2---:R-:W-:Y:S05]  /*17c00*/  @!P1 NANOSLEEP.SYNCS 0x989680 ;  /* 0x009896800000995d */ /* 0x004fea0003900000 */
[----:B------:R-:W2:Y:S02]  /*17c10*/  @!P1 SYNCS.PHASECHK.TRANS64 P1, [R5+URZ+0x2d850], R4 ;  /* 0x02d85004050095a7 */ /* 0x000ea4000802007f */
[----:B--2---:R-:W-:Y:S05]  /*17c20*/  @!P1 BRA `(.L_x_11159) ;  /* 0xfffffffc00ec9947 */ /* 0x004fea000383ffff */
[----:B------:R-:W-:Y:S05]  /*17c30*/  BRA `(.L_x_11158) ;  /* 0xffffff6400787947 */ /* 0x000fea000383ffff */
.L_x_11207:
        /* <DEDUP_REMOVED lines=11> */
.L_x_11272:
[----:B------:R-:W-:Y:S05]  /*17cf0*/  BSYNC B0 ;  /* 0x0000000000007941 */ /* 0x000fea0003800000 */
.L_x_11271:
[----:B------:R-:W-:Y:S05]  /*17d00*/  BRA `(.L_x_11273) ;  /* 0xffffffbc00047947 */ /* 0x000fea000383ffff */
.L_x_11210:
[----:B0-----:R0:W1:Y:S02]  /*17d10*/  SYNCS.PHASECHK.TRANS64.TRYWAIT P0, [R4+URZ+0x2d840], R5 ;  /* 0x02d84005040075a7 */ /* 0x001064000800017f */
[----:B-1----:R-:W-:Y:S05]  /*17d20*/  @!P0 NANOSLEEP.SYNCS 0x989680 ;  /* 0x009896800000895d */ /* 0x002fea0003900000 */
[----:B------:R-:W1:Y:S02]  /*17d30*/  @!P0 SYNCS.PHASECHK.TRANS64 P0, [R4+URZ+0x2d840], R5 ;  /* 0x02d84005040085a7 */ /* 0x000e64000800007f */
[----:B-1----:R-:W-:Y:S05]  /*17d40*/  @!P0 BRA `(.L_x_11210) ;  /* 0xfffffffc00f08947 */ /* 0x002fea000383ffff */
[----:B------:R-:W-:Y:S05]  /*17d50*/  BRA `(.L_x_11274) ;  /* 0xffffffbc00607947 */ /* 0x000fea000383ffff */
.L_x_11211:
        /* <DEDUP_REMOVED lines=8> */
.L_x_11276:
[----:B------:R-:W-:Y:S05]  /*17de0*/  BSYNC B0 ;  /* 0x0000000000007941 */ /* 0x000fea0003800000 */
.L_x_11275:
        /* <DEDUP_REMOVED lines=9> */
.L_x_11277:
[----:B------:R-:W-:Y:S02]  /*17e80*/  IMAD.MOV.U32 R13, RZ, RZ, R6 ;  /* 0x000000ffff0d7224 */ /* 0x000fe400078e0006 */
[----:B------:R-:W-:Y:S02]  /*17e90*/  IMAD.MOV.U32 R12, RZ, RZ, 0x1 ;  /* 0x00000001ff0c7424 */ /* 0x000fe400078e00ff */
[----:B------:R-:W-:-:S07]  /*17ea0*/  IMAD.MOV.U32 R3, RZ, RZ, R14 ;  /* 0x000000ffff037224 */ /* 0x000fce00078e000e */
[----:B------:R-:W-:Y:S05]  /*17eb0*/  WARPSYNC.COLLECTIVE R15, `(.L_x_11278) ;  /* 0x000000000f087348 */ /* 0x000fea0003c00000 */
[----:B------:R0:W1:Y:S02]  /*17ec0*/  SHFL.IDX P6, R14, R13, R12, R11 ;  /* 0x0000000c0d0e7389 */ /* 0x00006400000c000b */
[----:B01----:R-:W-:Y:S01]  /*17ed0*/  ENDCOLLECTIVE ;  /* 0x000000000000791b */ /* 0x003fe20003800000 */
.L_x_11278:
        /* <DEDUP_REMOVED lines=17> */
.L_x_11279:
[----:B------:R-:W-:Y:S02]  /*17ff0*/  @P1 IMAD R8, R7, 0x2, R17 ;  /* 0x0000000207081824 */ /* 0x000fe400078e0211 */
[----:B------:R-:W-:Y:S02]  /*18000*/  IMAD.MOV.U32 R13, RZ, RZ, R6 ;  /* 0x000000ffff0d7224 */ /* 0x000fe400078e0006 */
[----:B------:R-:W-:Y:S02]  /*18010*/  IMAD.MOV.U32 R12, RZ, RZ, 0x2 ;  /* 0x00000002ff0c7424 */ /* 0x000fe400078e00ff */
[----:B------:R-:W-:-:S07]  /*18020*/  IMAD.MOV.U32 R3, RZ, RZ, R14 ;  /* 0x000000ffff037224 */ /* 0x000fce00078e000e */
[----:B------:R-:W-:Y:S05]  /*18030*/  WARPSYNC.COLLECTIVE R15, `(.L_x_11280) ;  /* 0x000000000f087348 */ /* 0x000fea0003c00000 */
[----:B------:R0:W1:Y:S02]  /*18040*/  SHFL.IDX P6, R14, R13, R12, R11 ;  /* 0x0000000c0d0e7389 */ /* 0x00006400000c000b */
[----:B01----:R-:W-:Y:S01]  /*18050*/  ENDCOLLECTIVE ;  /* 0x000000000000791b */ /* 0x003fe20003800000 */
.L_x_11280:
        /* <DEDUP_REMOVED lines=17> */
.L_x_11281:
[----:B------:R-:W-:Y:S02]  /*18170*/  @P1 IMAD R8, R7, 0x2, R17 ;  /* 0x0000000207081824 */ /* 0x000fe400078e0211 */
[----:B------:R-:W-:Y:S02]  /*18180*/  IMAD.MOV.U32 R13, RZ, RZ, R6 ;  /* 0x000000ffff0d7224 */ /* 0x000fe400078e0006 */
[----:B------:R-:W-:Y:S02]  /*18190*/  IMAD.MOV.U32 R12, RZ, RZ, 0x3 ;  /* 0x00000003ff0c7424 */ /* 0x000fe400078e00ff */
[----:B------:R-:W-:-:S07]  /*181a0*/  IMAD.MOV.U32 R3, RZ, RZ, R14 ;  /* 0x000000ffff037224 */ /* 0x000fce00078e000e */
[----:B------:R-:W-:Y:S05]  /*181b0*/  WARPSYNC.COLLECTIVE R15, `(.L_x_11282) ;  /* 0x000000000f087348 */ /* 0x000fea0003c00000 */
[----:B------:R0:W1:Y:S02]  /*181c0*/  SHFL.IDX P6, R14, R13, R12, R11 ;  /* 0x0000000c0d0e7389 */ /* 0x00006400000c000b */
[----:B01----:R-:W-:Y:S01]  /*181d0*/  ENDCOLLECTIVE ;  /* 0x000000000000791b */ /* 0x003fe20003800000 */
.L_x_11282:
        /* <DEDUP_REMOVED lines=10> */
.L_x_11283:
        /* <DEDUP_REMOVED lines=8> */
.L_x_11216:
[----:B------:R0:W5:Y:S01]  /*18300*/  LDL R21, [R1+0x18] ;  /* 0x0000180001157983 */ /* 0x0001620000100800 */
[----:B------:R-:W-:Y:S02]  /*18310*/  IMAD.MOV.U32 R13, RZ, RZ, R4 ;  /* 0x000000ffff0d7224 */ /* 0x000fe400078e0004 */
[----:B------:R-:W-:Y:S02]  /*18320*/  IMAD.MOV.U32 R12, RZ, RZ, RZ ;  /* 0x000000ffff0c7224 */ /* 0x000fe400078e00ff */
[----:B------:R-:W-:Y:S02]  /*18330*/  IMAD.MOV.U32 R11, RZ, RZ, 0x1c1f ;  /* 0x00001c1fff0b7424 */ /* 0x000fe400078e00ff */
[----:B------:R-:W-:Y:S02]  /*18340*/  IMAD.MOV.U32 R15, RZ, RZ, -0x1 ;  /* 0xffffffffff0f7424 */ /* 0x000fe400078e00ff */
[----:B------:R-:W-:Y:S02]  /*18350*/  IMAD R2, R28, R9, RZ ;  /* 0x000000091c027224 */ /* 0x000fe400078e02ff */
[----:B0-----:R-:W-:-:S07]  /*18360*/  IMAD.IADD R25, R20, 0x1, R25 ;  /* 0x0000000114197824 */ /* 0x001fce00078e0219 */
[----:B-----5:R-:W-:Y:S05]  /*18370*/  WARPSYNC.COLLECTIVE R15, `(.L_x_11285) ;  /* 0x000000000f087348 */ /* 0x020fea0003c00000 */
[----:B------:R0:W1:Y:S02]  /*18380*/  SHFL.IDX P6, R14, R13, R12, R11 ;  /* 0x0000000c0d0e7389 */ /* 0x00006400000c000b */
[----:B01---5:R-:W-:Y:S01]  /*18390*/  ENDCOLLECTIVE ;  /* 0x000000000000791b */ /* 0x023fe20003800000 */
.L_x_11285:
[----:B------:R-:W-:Y:S01]  /*183a0*/  ISETP.GE.AND P3, PT, R25, R2, PT ;  /* 0x000000021900720c */ /* 0x000fe20003f66270 */
[----:B------:R-:W-:Y:S02]  /*183b0*/  IMAD.MOV.U32 R13, RZ, RZ, R0 ;  /* 0x000000ffff0d7224 */ /* 0x000fe400078e0000 */
[----:B------:R-:W-:-:S10]  /*183c0*/  IMAD.MOV.U32 R6, RZ, RZ, R14 ;  /* 0x000000ffff067224 */ /* 0x000fd400078e000e */
[----:B------:R-:W-:Y:S05]  /*183d0*/  WARPSYNC.COLLECTIVE R15, `(.L_x_11286) ;  /* 0x000000000f087348 */ /* 0x000fea0003c00000 */
[----:B------:R0:W1:Y:S02]  /*183e0*/  SHFL.IDX P6, R14, R13, R12, R11 ;  /* 0x0000000c0d0e7389 */ /* 0x00006400000c000b */
[----:B01----:R-:W-:Y:S01]  /*183f0*/  ENDCOLLECTIVE ;  /* 0x000000000000791b */ /* 0x003fe20003800000 */
.L_x_11286:
[----:B------:R-:W-:Y:S02]  /*18400*/  IMAD.MOV.U32 R13, RZ, RZ, R4 ;  /* 0x000000ffff0d7224 */ /* 0x000fe400078e0004 */
[----:B------:R-:W-:Y:S02]  /*18410*/  IMAD.MOV.U32 R12, RZ, RZ, 0x1 ;  /* 0x00000001ff0c7424 */ /* 0x000fe400078e00ff */
[----:B------:R-:W-:-:S07]  /*18420*/  IMAD.MOV.U32 R5, RZ, RZ, R14 ;  /* 0x000000ffff057224 */ /* 0x000fce00078e000e */
[----:B------:R-:W-:Y:S05]  /*18430*/  WARPSYNC.COLLECTIVE R15, `(.L_x_11287) ;  /* 0x000000000f087348 */ /* 0x000fea0003c00000 */
[----:B------:R0:W1:Y:S02]  /*18440*/  SHFL.IDX P6, R14, R13, R12, R11 ;  /* 0x0000000c0d0e7389 */ /* 0x00006400000c000b */
[----:B01----:R-:W-:Y:S01]  /*18450*/  ENDCOLLECTIVE ;  /* 0x000000000000791b */ /* 0x003fe20003800000 */
.L_x_11287:
[----:B------:R-:W-:-:S05]  /*18460*/  @!P3 LEA R5, P4, R10, R5, 0x1 ;  /* 0x000000050a05b211 */ /* 0x000fca00078808ff */
[----:B------:R-:W-:-:S04]  /*18470*/  @!P3 IMAD.X R6, RZ, RZ, R6, P4 ;  /* 0x000000ffff06b224 */ /* 0x000fc800020e0606 */
        /* <DEDUP_REMOVED lines=15> */
.L_x_11288:
[----:B------:R-:W-:Y:S02]  /*18570*/  IMAD.MOV.U32 R13, RZ, RZ, R4 ;  /* 0x000000ffff0d7224 */ /* 0x000fe400078e0004 */
[----:B------:R-:W-:Y:S02]  /*18580*/  IMAD.MOV.U32 R12, RZ, RZ, 0x2 ;  /* 0x00000002ff0c7424 */ /* 0x000fe400078e00ff */
[----:B------:R-:W-:-:S07]  /*18590*/  IMAD.MOV.U32 R5, RZ, RZ, R14 ;  /* 0x000000ffff057224 */ /* 0x000fce00078e000e */
[----:B------:R-:W-:Y:S05]  /*185a0*/  WARPSYNC.COLLECTIVE R15, `(.L_x_11289) ;  /* 0x000000000f087348 */ /* 0x000fea0003c00000 */
[----:B------:R0:W1:Y:S02]  /*185b0*/  SHFL.IDX P6, R14, R13, R12, R11 ;  /* 0x0000000c0d0e7389 */ /* 0x00006400000c000b */
[----:B01----:R-:W-:Y:S01]  /*185c0*/  ENDCOLLECTIVE ;  /* 0x000000000000791b */ /* 0x003fe20003800000 */
.L_x_11289:
        /* <DEDUP_REMOVED lines=16> */
.L_x_11290:
[----:B------:R-:W-:Y:S02]  /*186d0*/  IMAD.MOV.U32 R13, RZ, RZ, R4 ;  /* 0x000000ffff0d7224 */ /* 0x000fe400078e0004 */
[----:B------:R-:W-:Y:S02]  /*186e0*/  IMAD.MOV.U32 R12, RZ, RZ, 0x3 ;  /* 0x00000003ff0c7424 */ /* 0x000fe400078e00ff */
[----:B------:R-:W-:-:S07]  /*186f0*/  IMAD.MOV.U32 R5, RZ, RZ, R14 ;  /* 0x000000ffff057224 */ /* 0x000fce00078e000e */
[----:B------:R-:W-:Y:S05]  /*18700*/  WARPSYNC.COLLECTIVE R15, `(.L_x_11291) ;  /* 0x000000000f087348 */ /* 0x000fea0003c00000 */
[----:B------:R0:W1:Y:S02]  /*18710*/  SHFL.IDX P6, R14, R13, R12, R11 ;  /* 0x0000000c0d0e7389 */ /* 0x00006400000c000b */
[----:B01----:R-:W-:Y:S01]  /*18720*/  ENDCOLLECTIVE ;  /* 0x000000000000791b */ /* 0x003fe20003800000 */
.L_x_11291:
        /* <DEDUP_REMOVED lines=11> */
[----:B------:R-:W-:Y:S01]  /*187e0*/  IMAD.MOV.U32 R4, RZ, RZ, R14 ;  /* 0x000000ffff047224 */ /* 0x000fe200078e000e */
[----:B------:R-:W-:-:S13]  /*187f0*/  ISETP.GE.AND P3, PT, R5, R2, PT ;  /* 0x000000020500720c */ /* 0x000fda0003f66270 */
[----:B0-----:R-:W-:Y:S05]  /*18800*/  WARPSYNC.COLLECTIVE R15, `(.L_x_11292) ;  /* 0x000000000f087348 */ /* 0x001fea0003c00000 */
[----:B------:R1:W2:Y:S02]  /*18810*/  SHFL.IDX P6, R14, R13, R12, R11 ;  /* 0x0000000c0d0e7389 */ /* 0x0002a400000c000b */
[----:B012---:R-:W-:Y:S01]  /*18820*/  ENDCOLLECTIVE ;  /* 0x000000000000791b */ /* 0x007fe20003800000 */
.L_x_11292:
[----:B------:R-:W-:Y:S02]  /*18830*/  IMAD.MOV.U32 R13, RZ, RZ, R3 ;  /* 0x000000ffff0d7224 */ /* 0x000fe400078e0003 */
[----:B------:R-:W-:Y:S02]  /*18840*/  IMAD.MOV.U32 R12, RZ, RZ, RZ ;  /* 0x000000ffff0c7224 */ /* 0x000fe400078e00ff */
[----:B------:R-:W-:-:S07]  /*18850*/  IMAD.MOV.U32 R0, RZ, RZ, R14 ;  /* 0x000000ffff007224 */ /* 0x000fce00078e000e */
[----:B------:R-:W-:Y:S05]  /*18860*/  WARPSYNC.COLLECTIVE R15, `(.L_x_11293) ;  /* 0x000000000f087348 */ /* 0x000fea0003c00000 */
[----:B------:R0:W1:Y:S02]  /*18870*/  SHFL.IDX P6, R14, R13, R12, R11 ;  /* 0x0000000c0d0e7389 */ /* 0x00006400000c000b */
[----:B01----:R-:W-:Y:S01]  /*18880*/  ENDCOLLECTIVE ;  /* 0x000000000000791b */ /* 0x003fe20003800000 */
.L_x_11293:
[----:B------:R-:W-:-:S05]  /*18890*/  @!P3 LEA R0, P4, R10, R0, 0x1 ;  /* 0x000000000a00b211 */ /* 0x000fca00078808ff */
[----:B------:R-:W-:-:S04]  /*188a0*/  @!P3 IMAD.X R4, RZ, RZ, R4, P4 ;  /* 0x000000ffff04b224 */ /* 0x000fc800020e0604 */
[----:B------:R-:W-:Y:S02]  /*188b0*/  @!P3 IMAD.MOV.U32 R5, RZ, RZ, R4 ;  /* 0x000000ffff05b224 */ /* 0x000fe400078e0004 */
        /* <DEDUP_REMOVED lines=14> */
.L_x_11294:
[----:B------:R-:W-:Y:S02]  /*189a0*/  IMAD.MOV.U32 R13, RZ, RZ, R3 ;  /* 0x000000ffff0d7224 */ /* 0x000fe400078e0003 */
[----:B------:R-:W-:Y:S02]  /*189b0*/  IMAD.MOV.U32 R12, RZ, RZ, 0x1 ;  /* 0x00000001ff0c7424 */ /* 0x000fe400078e00ff */
[----:B------:R-:W-:-:S07]  /*189c0*/  IMAD.MOV.U32 R4, RZ, RZ, R14 ;  /* 0x000000ffff047224 */ /* 0x000fce00078e000e */
[----:B------:R-:W-:Y:S05]  /*189d0*/  WARPSYNC.COLLECTIVE R15, `(.L_x_11295) ;  /* 0x000000000f087348 */ /* 0x000fea0003c00000 */
[----:B------:R0:W1:Y:S02]  /*189e0*/  SHFL.IDX P6, R14, R13, R12, R11 ;  /* 0x0000000c0d0e7389 */ /* 0x00006400000c000b */
[----:B01----:R-:W-:Y:S01]  /*189f0*/  ENDCOLLECTIVE ;  /* 0x000000000000791b */ /* 0x003fe20003800000 */
.L_x_11295:
        /* <DEDUP_REMOVED lines=14> */
.L_x_11296:
[----:B------:R-:W-:Y:S01]  /*18ae0*/  IMAD.MOV.U32 R8, RZ, RZ, R14 ;  /* 0x000000ffff087224 */ /* 0x000fe200078e000e */
[----:B------:R-:W-:Y:S06]  /*18af0*/  BRA `(.L_x_11297) ;  /* 0xffffffc000387947 */ /* 0x000fec000383ffff */
.L_x_11219:
[----:B-1----:R1:W2:Y:S02]  /*18b00*/  SYNCS.PHASECHK.TRANS64.TRYWAIT P0, [R17+URZ+0x2d820], R0 ;  /* 0x02d82000110075a7 */ /* 0x0022a4000800017f */
[----:B--2---:R-:W-:Y:S05]  /*18b10*/  @!P0 NANOSLEEP.SYNCS 0x989680 ;  /* 0x009896800000895d */ /* 0x004fea0003900000 */
[----:B------:R-:W2:Y:S02]  /*18b20*/  @!P0 SYNCS.PHASECHK.TRANS64 P0, [R17+URZ+0x2d820], R0 ;  /* 0x02d82000110085a7 */ /* 0x000ea4000800007f */
[----:B--2---:R-:W-:Y:S05]  /*18b30*/  @!P0 BRA `(.L_x_11219) ;  /* 0xfffffffc00f08947 */ /* 0x004fea000383ffff */
[----:B------:R-:W-:Y:S05]  /*18b40*/  BRA `(.L_x_11298) ;  /* 0xffffffc000a07947 */ /* 0x000fea000383ffff */
.L_x_11224:
[----:B0-----:R0:W1:Y:S02]  /*18b50*/  SYNCS.PHASECHK.TRANS64.TRYWAIT P0, [R5+URZ+0x2d840], R0 ;  /* 0x02d84000050075a7 */ /* 0x001064000800017f */
[----:B-1----:R-:W-:Y:S05]  /*18b60*/  @!P0 NANOSLEEP.SYNCS 0x989680 ;  /* 0x009896800000895d */ /* 0x002fea0003900000 */
[----:B------:R-:W1:Y:S02]  /*18b70*/  @!P0 SYNCS.PHASECHK.TRANS64 P0, [R5+URZ+0x2d840], R0 ;  /* 0x02d84000050085a7 */ /* 0x000e64000800007f */
[----:B-1----:R-:W-:Y:S05]  /*18b80*/  @!P0 BRA `(.L_x_11224) ;  /* 0xfffffffc00f08947 */ /* 0x002fea000383ffff */
[----:B------:R-:W-:Y:S05]  /*18b90*/  BRA `(.L_x_11299) ;  /* 0xffffffc400947947 */ /* 0x000fea000383ffff */
.L_x_11225:
        /* <DEDUP_REMOVED lines=8> */
.L_x_11301:
[----:B------:R-:W-:Y:S05]  /*18c20*/  BSYNC B1 ;  /* 0x0000000000017941 */ /* 0x000fea0003800000 */
.L_x_11300:
        /* <DEDUP_REMOVED lines=13> */
.L_x_11302:
        /* <DEDUP_REMOVED lines=8> */
.L_x_11303:
        /* <DEDUP_REMOVED lines=14> */
.L_x_11304:
[----:B------:R-:W-:Y:S02]  /*18e60*/  IMAD.MOV.U32 R13, RZ, RZ, R8 ;  /* 0x000000ffff0d7224 */ /* 0x000fe400078e0008 */
[----:B------:R-:W-:Y:S02]  /*18e70*/  IMAD.MOV.U32 R12, RZ, RZ, 0x2 ;  /* 0x00000002ff0c7424 */ /* 0x000fe400078e00ff */
[----:B------:R-:W-:-:S07]  /*18e80*/  IMAD.MOV.U32 R2, RZ, RZ, R14 ;  /* 0x000000ffff027224 */ /* 0x000fce00078e000e */
[----:B------:R-:W-:Y:S05]  /*18e90*/  WARPSYNC.COLLECTIVE R15, `(.L_x_11305) ;  /* 0x000000000f087348 */ /* 0x000fea0003c00000 */
[----:B------:R0:W1:Y:S02]  /*18ea0*/  SHFL.IDX P6, R14, R13, R12, R11 ;  /* 0x0000000c0d0e7389 */ /* 0x00006400000c000b */
[----:B01----:R-:W-:Y:S01]  /*18eb0*/  ENDCOLLECTIVE ;  /* 0x000000000000791b */ /* 0x003fe20003800000 */
.L_x_11305:
        /* <DEDUP_REMOVED lines=13> */
.L_x_11306:
[----:B------:R-:W-:Y:S02]  /*18f90*/  IMAD.MOV.U32 R13, RZ, RZ, R8 ;  /* 0x000000ffff0d7224 */ /* 0x000fe400078e0008 */
[----:B------:R-:W-:Y:S02]  /*18fa0*/  IMAD.MOV.U32 R12, RZ, RZ, 0x3 ;  /* 0x00000003ff0c7424 */ /* 0x000fe400078e00ff */
[----:B------:R-:W-:-:S07]  /*18fb0*/  IMAD.MOV.U32 R2, RZ, RZ, R14 ;  /* 0x000000ffff027224 */ /* 0x000fce00078e000e */
[----:B------:R-:W-:Y:S05]  /*18fc0*/  WARPSYNC.COLLECTIVE R15, `(.L_x_11307) ;  /* 0x000000000f087348 */ /* 0x000fea0003c00000 */
[----:B------:R0:W1:Y:S02]  /*18fd0*/  SHFL.IDX P6, R14, R13, R12, R11 ;  /* 0x0000000c0d0e7389 */ /* 0x00006400000c000b */
[----:B01----:R-:W-:Y:S01]  /*18fe0*/  ENDCOLLECTIVE ;  /* 0x000000000000791b */ /* 0x003fe20003800000 */
.L_x_11307:
        /* <DEDUP_REMOVED lines=14> */
.L_x_11308:
[----:B------:R-:W-:Y:S01]  /*190d0*/  IMAD.MOV.U32 R2, RZ, RZ, R14 ;  /* 0x000000ffff027224 */ /* 0x000fe200078e000e */
[----:B------:R-:W-:Y:S06]  /*190e0*/  BRA `(.L_x_11309) ;  /* 0xffffffc400287947 */ /* 0x000fec000383ffff */
.L_x_11230:
[----:B-1----:R1:W2:Y:S02]  /*190f0*/  SYNCS.PHASECHK.TRANS64.TRYWAIT P0, [R5+URZ+0x2d860], R2 ;  /* 0x02d86002050075a7 */ /* 0x0022a4000800017f */
[----:B--2---:R-:W-:Y:S05]  /*19100*/  @!P0 NANOSLEEP.SYNCS 0x989680 ;  /* 0x009896800000895d */ /* 0x004fea0003900000 */
[----:B------:R-:W2:Y:S02]  /*19110*/  @!P0 SYNCS.PHASECHK.TRANS64 P0, [R5+URZ+0x2d860], R2 ;  /* 0x02d86002050085a7 */ /* 0x000ea4000800007f */
[----:B--2---:R-:W-:Y:S05]  /*19120*/  @!P0 BRA `(.L_x_11230) ;  /* 0xfffffffc00f08947 */ /* 0x004fea000383ffff */
[----:B------:R-:W-:Y:S05]  /*19130*/  BRA `(.L_x_11310) ;  /* 0xffffffc4008c7947 */ /* 0x000fea000383ffff */
.L_x_11231:
        /* <DEDUP_REMOVED lines=8> */
.L_x_11312:
[----:B------:R-:W-:Y:S05]  /*191c0*/  BSYNC B1 ;  /* 0x0000000000017941 */ /* 0x000fea0003800000 */
.L_x_11311:
        /* <DEDUP_REMOVED lines=9> */
.L_x_11313:
[----:B------:R-:W-:Y:S02]  /*19260*/  IMAD.MOV.U32 R13, RZ, RZ, R19 ;  /* 0x000000ffff0d7224 */ /* 0x000fe400078e0013 */
[----:B------:R-:W-:Y:S02]  /*19270*/  IMAD.MOV.U32 R12, RZ, RZ, 0x1 ;  /* 0x00000001ff0c7424 */ /* 0x000fe400078e00ff */
[----:B------:R-:W-:-:S07]  /*19280*/  IMAD.MOV.U32 R2, RZ, RZ, R14 ;  /* 0x000000ffff027224 */ /* 0x000fce00078e000e */
[----:B------:R-:W-:Y:S05]  /*19290*/  WARPSYNC.COLLECTIVE R15, `(.L_x_11314) ;  /* 0x000000000f087348 */ /* 0x000fea0003c00000 */
[----:B------:R0:W1:Y:S02]  /*192a0*/  SHFL.IDX P6, R14, R13, R12, R11 ;  /* 0x0000000c0d0e7389 */ /* 0x00006400000c000b */
[----:B01----:R-:W-:Y:S01]  /*192b0*/  ENDCOLLECTIVE ;  /* 0x000000000000791b */ /* 0x003fe20003800000 */
.L_x_11314:
        /* <DEDUP_REMOVED lines=16> */
.L_x_11315:
[----:B------:R-:W-:Y:S02]  /*193c0*/  IMAD.MOV.U32 R13, RZ, RZ, R19 ;  /* 0x000000ffff0d7224 */ /* 0x000fe400078e0013 */
[----:B------:R-:W-:Y:S02]  /*193d0*/  IMAD.MOV.U32 R12, RZ, RZ, 0x2 ;  /* 0x00000002ff0c7424 */ /* 0x000fe400078e00ff */
[----:B------:R-:W-:-:S07]  /*193e0*/  IMAD.MOV.U32 R2, RZ, RZ, R14 ;  /* 0x000000ffff027224 */ /* 0x000fce00078e000e */
[----:B------:R-:W-:Y:S05]  /*193f0*/  WARPSYNC.COLLECTIVE R15, `(.L_x_11316) ;  /* 0x000000000f087348 */ /* 0x000fea0003c00000 */
[----:B------:R0:W1:Y:S02]  /*19400*/  SHFL.IDX P6, R14, R13, R12, R11 ;  /* 0x0000000c0d0e7389 */ /* 0x00006400000c000b */
[----:B01----:R-:W-:Y:S01]  /*19410*/  ENDCOLLECTIVE ;  /* 0x000000000000791b */ /* 0x003fe20003800000 */
.L_x_11316:
        /* <DEDUP_REMOVED lines=16> */
.L_x_11317:
[----:B------:R-:W-:Y:S02]  /*19520*/  IMAD.MOV.U32 R13, RZ, RZ, R19 ;  /* 0x000000ffff0d7224 */ /* 0x000fe400078e0013 */
[----:B------:R-:W-:Y:S02]  /*19530*/  IMAD.MOV.U32 R12, RZ, RZ, 0x3 ;  /* 0x00000003ff0c7424 */ /* 0x000fe400078e00ff */
[----:B------:R-:W-:-:S07]  /*19540*/  IMAD.MOV.U32 R2, RZ, RZ, R14 ;  /* 0x000000ffff027224 */ /* 0x000fce00078e000e */
[----:B------:R-:W-:Y:S05]  /*19550*/  WARPSYNC.COLLECTIVE R15, `(.L_x_11318) ;  /* 0x000000000f087348 */ /* 0x000fea0003c00000 */
[----:B------:R0:W1:Y:S02]  /*19560*/  SHFL.IDX P6, R14, R13, R12, R11 ;  /* 0x0000000c0d0e7389 */ /* 0x00006400000c000b */
[----:B01----:R-:W-:Y:S01]  /*19570*/  ENDCOLLECTIVE ;  /* 0x000000000000791b */ /* 0x003fe20003800000 */
.L_x_11318:
        /* <DEDUP_REMOVED lines=13> */
.L_x_11319:
        /* <DEDUP_REMOVED lines=8> */
.L_x_11239:
[----:B-1----:R1:W2:Y:S02]  /*196d0*/  SYNCS.PHASECHK.TRANS64.TRYWAIT P0, [R0+URZ+0x2d860], R3 ;  /* 0x02d86003000075a7 */ /* 0x0022a4000800017f */
[----:B--2---:R-:W-:Y:S05]  /*196e0*/  @!P0 NANOSLEEP.SYNCS 0x989680 ;  /* 0x009896800000895d */ /* 0x004fea0003900000 */
[----:B------:R-:W2:Y:S02]  /*196f0*/  @!P0 SYNCS.PHASECHK.TRANS64 P0, [R0+URZ+0x2d860], R3 ;  /* 0x02d86003000085a7 */ /* 0x000ea4000800007f */
[----:B--2---:R-:W-:Y:S05]  /*19700*/  @!P0 BRA `(.L_x_11239) ;  /* 0xfffffffc00f08947 */ /* 0x004fea000383ffff */
[----:B------:R-:W-:Y:S05]  /*19710*/  BRA `(.L_x_11321) ;  /* 0xffffffc800187947 */ /* 0x000fea000383ffff */
.L_x_11240:
        /* <DEDUP_REMOVED lines=8> */
.L_x_11323:
[----:B------:R-:W-:Y:S05]  /*197a0*/  BSYNC B0 ;  /* 0x0000000000007941 */ /* 0x000fea0003800000 */
.L_x_11322:
        /* <DEDUP_REMOVED lines=10> */
.L_x_11324:
        /* <DEDUP_REMOVED lines=17> */
.L_x_11325:
        /* <DEDUP_REMOVED lines=14> */
.L_x_11326:
[----:B------:R-:W-:Y:S02]  /*19a40*/  IMAD.MOV.U32 R13, RZ, RZ, R19 ;  /* 0x000000ffff0d7224 */ /* 0x000fe400078e0013 */
[----:B------:R-:W-:Y:S01]  /*19a50*/  IMAD.MOV.U32 R12, RZ, RZ, 0x2 ;  /* 0x00000002ff0c7424 */ /* 0x000fe200078e00ff */
[----:B------:R-:W-:-:S13]  /*19a60*/  IADD3 R2, P4, R14, R5, RZ ;  /* 0x000000050e027210 */ /* 0x000fda0007f9e0ff */
[----:B------:R-:W-:Y:S05]  /*19a70*/  WARPSYNC.COLLECTIVE R15, `(.L_x_11327) ;  /* 0x000000000f087348 */ /* 0x000fea0003c00000 */
[----:B------:R0:W1:Y:S02]  /*19a80*/  SHFL.IDX P6, R14, R13, R12, R11 ;  /* 0x0000000c0d0e7389 */ /* 0x00006400000c000b */
[----:B01----:R-:W-:Y:S01]  /*19a90*/  ENDCOLLECTIVE ;  /* 0x000000000000791b */ /* 0x003fe20003800000 */
.L_x_11327:
        /* <DEDUP_REMOVED lines=15> */
.L_x_11328:
[----:B------:R-:W-:Y:S02]  /*19b90*/  IMAD.MOV.U32 R13, RZ, RZ, R19 ;  /* 0x000000ffff0d7224 */ /* 0x000fe400078e0013 */
[----:B------:R-:W-:Y:S01]  /*19ba0*/  IMAD.MOV.U32 R12, RZ, RZ, 0x3 ;  /* 0x00000003ff0c7424 */ /* 0x000fe200078e00ff */
[----:B------:R-:W-:-:S13]  /*19bb0*/  IADD3 R2, P4, R14, R5, RZ ;  /* 0x000000050e027210 */ /* 0x000fda0007f9e0ff */
[----:B------:R-:W-:Y:S05]  /*19bc0*/  WARPSYNC.COLLECTIVE R15, `(.L_x_11329) ;  /* 0x000000000f087348 */ /* 0x000fea0003c00000 */
[----:B------:R0:W1:Y:S02]  /*19bd0*/  SHFL.IDX P6, R14, R13, R12, R11 ;  /* 0x0000000c0d0e7389 */ /* 0x00006400000c000b */
[----:B01----:R-:W-:Y:S01]  /*19be0*/  ENDCOLLECTIVE ;  /* 0x000000000000791b */ /* 0x003fe20003800000 */
.L_x_11329:
        /* <DEDUP_REMOVED lines=14> */
.L_x_11330:
[----:B------:R-:W-:Y:S05]  /*19cd0*/  BRA `(.L_x_11331) ;  /* 0xffffffc4008c7947 */ /* 0x000fea000383ffff */
.L_x_11245:
        /* <DEDUP_REMOVED lines=8> */
.L_x_11333:
[----:B------:R-:W-:Y:S05]  /*19d60*/  BSYNC B0 ;  /* 0x0000000000007941 */ /* 0x000fea0003800000 */
.L_x_11332:
        /* <DEDUP_REMOVED lines=9> */
.L_x_11334:
[----:B------:R-:W-:Y:S02]  /*19e00*/  ULDC UR4, c[0x0][0xc3c] ;  /* 0x00030f0000047ab9 */ /* 0x000fe40000000800 */
[----:B------:R-:W-:-:S13]  /*19e10*/  ISETP.GE.OR P1, PT, R9, UR4, !P0 ;  /* 0x0000000409007c0c */ /* 0x000fda000c726670 */
[----:B------:R-:W0:Y:S08]  /*19e20*/  @!P1 LDC.64 R2, c[0x0][0xc80] ;  /* 0x00032000ff029b82 */ /* 0x000e300000000a00 */
[----:B------:R-:W1:Y:S01]  /*19e30*/  @!P1 LDC.64 R4, c[0x0][0xc78] ;  /* 0x00031e00ff049b82 */ /* 0x000e620000000a00 */
[----:B------:R-:W-:Y:S01]  /*19e40*/  CS2R R24, SRZ ;  /* 0x0000000000187805 */ /* 0x000fe2000001ff00 */
        /* <DEDUP_REMOVED lines=18> */
.L_x_11335:
[----:B------:R-:W-:Y:S01]  /*19f70*/  IMAD.MOV.U32 R12, RZ, RZ, 0x2 ;  /* 0x00000002ff0c7424 */ /* 0x000fe200078e00ff */
[----:B------:R-:W-:-:S05]  /*19f80*/  SEL R4, R14, RZ, P1 ;  /* 0x000000ff0e047207 */ /* 0x000fca0000800000 */
[----:B------:R-:W-:-:S04]  /*19f90*/  IMAD.IADD R4, R13, 0x1, R4 ;  /* 0x000000010d047824 */ /* 0x000fc800078e0204 */
[----:B------:R-:W-:-:S07]  /*19fa0*/  IMAD.MOV.U32 R13, RZ, RZ, R4 ;  /* 0x000000ffff0d7224 */ /* 0x000fce00078e0004 */
[----:B------:R-:W-:Y:S05]  /*19fb0*/  WARPSYNC.COLLECTIVE R15, `(.L_x_11336) ;  /* 0x000000000f087348 */ /* 0x000fea0003c00000 */
[----:B------:R0:W1:Y:S02]  /*19fc0*/  SHFL.UP P6, R14, R13, R12, R11 ;  /* 0x0400000c0d0e7389 */ /* 0x00006400000c000b */
[----:B01----:R-:W-:Y:S01]  /*19fd0*/  ENDCOLLECTIVE ;  /* 0x000000000000791b */ /* 0x003fe20003800000 */
.L_x_11336:
[----:B------:R-:W-:Y:S01]  /*19fe0*/  IMAD.MOV.U32 R12, RZ, RZ, 0x4 ;  /* 0x00000004ff0c7424 */ /* 0x000fe200078e00ff */
[----:B------:R-:W-:-:S05]  /*19ff0*/  SEL R3, R14, RZ, P2 ;  /* 0x000000ff0e037207 */ /* 0x000fca0001000000 */
[----:B------:R-:W-:-:S04]  /*1a000*/  IMAD.IADD R2, R4, 0x1, R3 ;  /* 0x0000000104027824 */ /* 0x000fc800078e0203 */
[----:B------:R-:W-:-:S07]  /*1a010*/  IMAD.MOV.U32 R13, RZ, RZ, R2 ;  /* 0x000000ffff0d7224 */ /* 0x000fce00078e0002 */
[----:B------:R-:W-:Y:S05]  /*1a020*/  WARPSYNC.COLLECTIVE R15, `(.L_x_11337) ;  /* 0x000000000f087348 */ /* 0x000fea0003c00000 */
[----:B------:R0:W1:Y:S02]  /*1a030*/  SHFL.UP P6, R14, R13, R12, R11 ;  /* 0x0400000c0d0e7389 */ /* 0x00006400000c000b */
[----:B01----:R-:W-:Y:S01]  /*1a040*/  ENDCOLLECTIVE ;  /* 0x000000000000791b */ /* 0x003fe20003800000 */
.L_x_11337:
[----:B------:R-:W-:Y:S01]  /*1a050*/  IMAD.MOV.U32 R12, RZ, RZ, 0x8 ;  /* 0x00000008ff0c7424 */ /* 0x000fe200078e00ff */
[----:B------:R-:W-:-:S05]  /*1a060*/  SEL R3, R14, RZ, P3 ;  /* 0x000000ff0e037207 */ /* 0x000fca0001800000 */
[----:B------:R-:W-:-:S04]  /*1a070*/  IMAD.IADD R3, R2, 0x1, R3 ;  /* 0x0000000102037824 */ /* 0x000fc800078e0203 */
[----:B------:R-:W-:-:S07]  /*1a080*/  IMAD.MOV.U32 R13, RZ, RZ, R3 ;  /* 0x000000ffff0d7224 */ /* 0x000fce00078e0003 */
[----:B------:R-:W-:Y:S05]  /*1a090*/  WARPSYNC.COLLECTIVE R15, `(.L_x_11338) ;  /* 0x000000000f087348 */ /* 0x000fea0003c00000 */
[----:B------:R0:W1:Y:S02]  /*1a0a0*/  SHFL.UP P6, R14, R13, R12, R11 ;  /* 0x0400000c0d0e7389 */ /* 0x00006400000c000b */
[----:B01----:R-:W-:Y:S01]  /*1a0b0*/  ENDCOLLECTIVE ;  /* 0x000000000000791b */ /* 0x003fe20003800000 */
.L_x_11338:
[----:B------:R-:W-:Y:S01]  /*1a0c0*/  IMAD.MOV.U32 R12, RZ, RZ, 0x10 ;  /* 0x00000010ff0c7424 */ /* 0x000fe200078e00ff */
[----:B------:R-:W-:-:S05]  /*1a0d0*/  SEL R4, R14, RZ, P4 ;  /* 0x000000ff0e047207 */ /* 0x000fca0002000000 */
[----:B------:R-:W-:-:S04]  /*1a0e0*/  IMAD.IADD R4, R3, 0x1, R4 ;  /* 0x0000000103047824 */ /* 0x000fc800078e0204 */
[----:B------:R-:W-:-:S07]  /*1a0f0*/  IMAD.MOV.U32 R13, RZ, RZ, R4 ;  /* 0x000000ffff0d7224 */ /* 0x000fce00078e0004 */
[----:B------:R-:W-:Y:S05]  /*1a100*/  WARPSYNC.COLLECTIVE R15, `(.L_x_11339) ;  /* 0x000000000f087348 */ /* 0x000fea0003c00000 */
[----:B------:R0:W1:Y:S02]  /*1a110*/  SHFL.UP P6, R14, R13, R12, R11 ;  /* 0x0400000c0d0e7389 */ /* 0x00006400000c000b */
[----:B01----:R-:W-:Y:S01]  /*1a120*/  ENDCOLLECTIVE ;  /* 0x000000000000791b */ /* 0x003fe20003800000 */
.L_x_11339:
        /* <DEDUP_REMOVED lines=8> */
.L_x_11340:
[----:B------:R-:W-:Y:S05]  /*1a1b0*/  BRA `(.L_x_11341) ;  /* 0xffffffc400a87947 */ /* 0x000fea000383ffff */
.L_x_11248:
[----:B------:R-:W-:Y:S01]  /*1a1c0*/  BSSY B0, `(.L_x_11342) ;  /* 0x0000007000007945 */ /* 0x000fe20003800000 */
[----:B------:R-:W-:Y:S02]  /*1a1d0*/  IMAD.MOV.U32 R12, RZ, RZ, 0x1 ;  /* 0x00000001ff0c7424 */ /* 0x000fe400078e00ff */
[----:B------:R-:W-:Y:S02]  /*1a1e0*/  IMAD.MOV.U32 R11, RZ, RZ, RZ ;  /* 0x000000ffff0b7224 */ /* 0x000fe400078e00ff */
[----:B------:R-:W-:-:S07]  /*1a1f0*/  IMAD.MOV.U32 R15, RZ, RZ, -0x1 ;  /* 0xffffffffff0f7424 */ /* 0x000fce00078e00ff */
[----:B------:R-:W-:Y:S05]  /*1a200*/  WARPSYNC.COLLECTIVE R15, `(.L_x_11343) ;  /* 0x000000000f087348 */ /* 0x000fea0003c00000 */
[----:B------:R0:W1:Y:S02]  /*1a210*/  SHFL.UP P6, R14, R13, R12, R11 ;  /* 0x0400000c0d0e7389 */ /* 0x00006400000c000b */
[----:B01----:R-:W-:Y:S01]  /*1a220*/  ENDCOLLECTIVE ;  /* 0x000000000000791b */ /* 0x003fe20003800000 */
.L_x_11343:
[----:B------:R-:W-:Y:S05]  /*1a230*/  BSYNC B0 ;  /* 0x0000000000007941 */ /* 0x000fea0003800000 */
.L_x_11342:
        /* <DEDUP_REMOVED lines=8> */
.L_x_11344:
[----:B------:R-:W-:Y:S01]  /*1a2c0*/  IMAD.MOV.U32 R12, RZ, RZ, 0x4 ;  /* 0x00000004ff0c7424 */ /* 0x000fe200078e00ff */
[----:B------:R-:W-:-:S05]  /*1a2d0*/  SEL R2, R14, RZ, P2 ;  /* 0x000000ff0e027207 */ /* 0x000fca0001000000 */
[----:B------:R-:W-:-:S04]  /*1a2e0*/  IMAD.IADD R2, R13, 0x1, R2 ;  /* 0x000000010d027824 */ /* 0x000fc800078e0202 */
[----:B------:R-:W-:-:S07]  /*1a2f0*/  IMAD.MOV.U32 R13, RZ, RZ, R2 ;  /* 0x000000ffff0d7224 */ /* 0x000fce00078e0002 */
[----:B------:R-:W-:Y:S05]  /*1a300*/  WARPSYNC.COLLECTIVE R15, `(.L_x_11345) ;  /* 0x000000000f087348 */ /* 0x000fea0003c00000 */
[----:B------:R0:W1:Y:S02]  /*1a310*/  SHFL.UP P6, R14, R13, R12, R11 ;  /* 0x0400000c0d0e7389 */ /* 0x00006400000c000b */
[----:B01----:R-:W-:Y:S01]  /*1a320*/  ENDCOLLECTIVE ;  /* 0x000000000000791b */ /* 0x003fe20003800000 */
.L_x_11345:
[----:B------:R-:W-:Y:S01]  /*1a330*/  IMAD.MOV.U32 R12, RZ, RZ, 0x8 ;  /* 0x00000008ff0c7424 */ /* 0x000fe200078e00ff */
[----:B------:R-:W-:-:S05]  /*1a340*/  SEL R3, R14, RZ, P3 ;  /* 0x000000ff0e037207 */ /* 0x000fca0001800000 */
[----:B------:R-:W-:-:S04]  /*1a350*/  IMAD.IADD R3, R2, 0x1, R3 ;  /* 0x0000000102037824 */ /* 0x000fc800078e0203 */
[----:B------:R-:W-:-:S07]  /*1a360*/  IMAD.MOV.U32 R13, RZ, RZ, R3 ;  /* 0x000000ffff0d7224 */ /* 0x000fce00078e0003 */
[----:B------:R-:W-:Y:S05]  /*1a370*/  WARPSYNC.COLLECTIVE R15, `(.L_x_11346) ;  /* 0x000000000f087348 */ /* 0x000fea0003c00000 */
[----:B------:R0:W1:Y:S02]  /*1a380*/  SHFL.UP P6, R14, R13, R12, R11 ;  /* 0x0400000c0d0e7389 */ /* 0x00006400000c000b */
[----:B01----:R-:W-:Y:S01]  /*1a390*/  ENDCOLLECTIVE ;  /* 0x000000000000791b */ /* 0x003fe20003800000 */
.L_x_11346:
[----:B------:R-:W-:Y:S01]  /*1a3a0*/  IMAD.MOV.U32 R12, RZ, RZ, 0x10 ;  /* 0x00000010ff0c7424 */ /* 0x000fe200078e00ff */
[----:B------:R-:W-:-:S05]  /*1a3b0*/  SEL R4, R14, RZ, P4 ;  /* 0x000000ff0e047207 */ /* 0x000fca0002000000 */
[----:B------:R-:W-:-:S04]  /*1a3c0*/  IMAD.IADD R4, R3, 0x1, R4 ;  /* 0x0000000103047824 */ /* 0x000fc800078e0204 */
[----:B------:R-:W-:-:S07]  /*1a3d0*/  IMAD.MOV.U32 R13, RZ, RZ, R4 ;  /* 0x000000ffff0d7224 */ /* 0x000fce00078e0004 */
[----:B------:R-:W-:Y:S05]  /*1a3e0*/  WARPSYNC.COLLECTIVE R15, `(.L_x_11347) ;  /* 0x000000000f087348 */ /* 0x000fea0003c00000 */
[----:B------:R0:W1:Y:S02]  /*1a3f0*/  SHFL.UP P6, R14, R13, R12, R11 ;  /* 0x0400000c0d0e7389 */ /* 0x00006400000c000b */
[----:B01----:R-:W-:Y:S01]  /*1a400*/  ENDCOLLECTIVE ;  /* 0x000000000000791b */ /* 0x003fe20003800000 */
.L_x_11347:
        /* <DEDUP_REMOVED lines=8> */
.L_x_11348:
[----:B------:R-:W-:Y:S05]  /*1a490*/  BRA `(.L_x_11349) ;  /* 0xffffffc400947947 */ /* 0x000fea000383ffff */
.L_x_11250:
[----:B------:R-:W-:Y:S01]  /*1a4a0*/  BSSY B0, `(.L_x_11350) ;  /* 0x0000006000007945 */ /* 0x000fe20003800000 */
[----:B------:R-:W-:Y:S01]  /*1a4b0*/  PLOP3.LUT P6, PT, P6, PT, PT, 0x8, 0x0 ;  /* 0x000000000000781c */ /* 0x000fe200037ce170 */
[----:B------:R-:W-:-:S12]  /*1a4c0*/  IMAD.MOV.U32 R15, RZ, RZ, -0x1 ;  /* 0xffffffffff0f7424 */ /* 0x000fd800078e00ff */
[----:B0-----:R-:W-:Y:S05]  /*1a4d0*/  WARPSYNC.COLLECTIVE R15, `(.L_x_11351) ;  /* 0x000000000f087348 */ /* 0x001fea0003c00000 */
[----:B------:R-:W-:Y:S01]  /*1a4e0*/  VOTE.ANY R14, PT, P6 ;  /* 0x00000000000e7806 */ /* 0x000fe200030e0100 */
[----:B0-----:R-:W-:Y:S06]  /*1a4f0*/  ENDCOLLECTIVE ;  /* 0x000000000000791b */ /* 0x001fec0003800000 */
.L_x_11351:
[----:B------:R-:W-:Y:S05]  /*1a500*/  BSYNC B0 ;  /* 0x0000000000007941 */ /* 0x000fea0003800000 */
.L_x_11350:
[----:B------:R-:W-:Y:S02]  /*1a510*/  IMAD.MOV.U32 R3, RZ, RZ, R14 ;  /* 0x000000ffff037224 */ /* 0x000fe400078e000e */
[----:B------:R-:W-:Y:S02]  /*1a520*/  IMAD.MOV.U32 R13, RZ, RZ, R25 ;  /* 0x000000ffff0d7224 */ /* 0x000fe400078e0019 */
[----:B------:R-:W0:Y:S01]  /*1a530*/  POPC R7, R3 ;  /* 0x0000000300077309 */ /* 0x000e220000000000 */
[----:B------:R-:W-:Y:S02]  /*1a540*/  IMAD.MOV.U32 R11, RZ, RZ, 0x1f ;  /* 0x0000001fff0b7424 */ /* 0x000fe400078e00ff */
[----:B------:R-:W-:Y:S02]  /*1a550*/  IMAD.MOV.U32 R15, RZ, RZ, -0x1 ;  /* 0xffffffffff0f7424 */ /* 0x000fe400078e00ff */
[----:B0-----:R-:W-:Y:S02]  /*1a560*/  IMAD.MOV.U32 R12, RZ, RZ, R7 ;  /* 0x000000ffff0c7224 */ /* 0x001fe400078e0007 */
[----:B------:R-:W-:-:S07]  /*1a570*/  IMAD.IADD R27, R7, 0x1, R27 ;  /* 0x00000001071b7824 */ /* 0x000fce00078e021b */
[----:B------:R-:W-:Y:S05]  /*1a580*/  WARPSYNC.COLLECTIVE R15, `(.L_x_11352) ;  /* 0x000000000f087348 */ /* 0x000fea0003c00000 */
[----:B------:R0:W1:Y:S02]  /*1a590*/  SHFL.IDX P6, R14, R13, R12, R11 ;  /* 0x0000000c0d0e7389 */ /* 0x00006400000c000b */
[----:B01----:R-:W-:Y:S01]  /*1a5a0*/  ENDCOLLECTIVE ;  /* 0x000000000000791b */ /* 0x003fe20003800000 */
.L_x_11352:
[----:B------:R-:W-:Y:S02]  /*1a5b0*/  IMAD.MOV.U32 R13, RZ, RZ, R5 ;  /* 0x000000ffff0d7224 */ /* 0x000fe400078e0005 */
[----:B------:R-:W-:-:S07]  /*1a5c0*/  IMAD.MOV.U32 R25, RZ, RZ, R14 ;  /* 0x000000ffff197224 */ /* 0x000fce00078e000e */
[----:B------:R-:W-:Y:S05]  /*1a5d0*/  WARPSYNC.COLLECTIVE R15, `(.L_x_11353) ;  /* 0x000000000f087348 */ /* 0x000fea0003c00000 */
[----:B------:R0:W1:Y:S02]  /*1a5e0*/  SHFL.IDX P6, R14, R13, R12, R11 ;  /* 0x0000000c0d0e7389 */ /* 0x00006400000c000b */
[----:B01----:R-:W-:Y:S01]  /*1a5f0*/  ENDCOLLECTIVE ;  /* 0x000000000000791b */ /* 0x003fe20003800000 */
.L_x_11353:
[----:B------:R-:W-:Y:S01]  /*1a600*/  IMAD.MOV.U32 R5, RZ, RZ, R14 ;  /* 0x000000ffff057224 */ /* 0x000fe200078e000e */
[----:B------:R-:W-:Y:S06]  /*1a610*/  BRA `(.L_x_11354) ;  /* 0xffffffc400747947 */ /* 0x000fec000383ffff */
.L_x_11252:
[----:B------:R-:W-:Y:S01]  /*1a620*/  BSSY B0, `(.L_x_11355) ;  /* 0x0000007000007945 */ /* 0x000fe20003800000 */
[----:B------:R-:W-:Y:S02]  /*1a630*/  IMAD.MOV.U32 R13, RZ, RZ, R2 ;  /* 0x000000ffff0d7224 */ /* 0x000fe400078e0002 */
[----:B------:R-:W-:Y:S02]  /*1a640*/  IMAD.MOV.U32 R11, RZ, RZ, 0x1f ;  /* 0x0000001fff0b7424 */ /* 0x000fe400078e00ff */
[----:B------:R-:W-:-:S07]  /*1a650*/  IMAD.MOV.U32 R15, RZ, RZ, -0x1 ;  /* 0xffffffffff0f7424 */ /* 0x000fce00078e00ff */
[----:B0123--:R-:W-:Y:S05]  /*1a660*/  WARPSYNC.COLLECTIVE R15, `(.L_x_11356) ;  /* 0x000000000f087348 */ /* 0x00ffea0003c00000 */
[----:B------:R4:W0:Y:S02]  /*1a670*/  SHFL.IDX P6, R14, R13, R12, R11 ;  /* 0x0000000c0d0e7389 */ /* 0x00082400000c000b */
[----:B01234-:R-:W-:Y:S01]  /*1a680*/  ENDCOLLECTIVE ;  /* 0x000000000000791b */ /* 0x01ffe20003800000 */
.L_x_11356:
[----:B------:R-:W-:Y:S05]  /*1a690*/  BSYNC B0 ;  /* 0x0000000000007941 */ /* 0x000fea0003800000 */
.L_x_11355:
[----:B------:R-:W-:Y:S01]  /*1a6a0*/  IMAD.MOV.U32 R24, RZ, RZ, R14 ;  /* 0x000000ffff187224 */ /* 0x000fe200078e000e */
[----:B------:R-:W-:Y:S06]  /*1a6b0*/  BRA `(.L_x_11251) ;  /* 0xffffffc400647947 */ /* 0x000fec000383ffff */
.L_x_11258:
[----:B-1----:R1:W3:Y:S02]  /*1a6c0*/  SYNCS.PHASECHK.TRANS64.TRYWAIT P0, [R5+URZ+0x2d820], R0 ;  /* 0x02d82000050075a7 */ /* 0x0022e4000800017f */
[----:B---3--:R-:W-:Y:S05]  /*1a6d0*/  @!P0 NANOSLEEP.SYNCS 0x989680 ;  /* 0x009896800000895d */ /* 0x008fea0003900000 */
[----:B------:R-:W3:Y:S02]  /*1a6e0*/  @!P0 SYNCS.PHASECHK.TRANS64 P0, [R5+URZ+0x2d820], R0 ;  /* 0x02d82000050085a7 */ /* 0x000ee4000800007f */
[----:B---3--:R-:W-:Y:S05]  /*1a6f0*/  @!P0 BRA `(.L_x_11258) ;  /* 0xfffffffc00f08947 */ /* 0x008fea000383ffff */
[----:B------:R-:W-:Y:S05]  /*1a700*/  BRA `(.L_x_11357) ;  /* 0xffffffcc00c07947 */ /* 0x000fea000383ffff */
.L_x_11259:
        /* <DEDUP_REMOVED lines=11> */
.L_x_11359:
[----:B------:R-:W-:Y:S05]  /*1a7c0*/  BSYNC B0 ;  /* 0x0000000000007941 */ /* 0x000fea0003800000 */
.L_x_11358:
[----:B------:R-:W-:Y:S05]  /*1a7d0*/  BRA `(.L_x_11360) ;  /* 0xffffffcc00a87947 */ /* 0x000fea000383ffff */
.L_x_11262:
[----:B------:R-:W-:Y:S01]  /*1a7e0*/  BSSY B1, `(.L_x_11361) ;  /* 0x0000006000017945 */ /* 0x000fe20003800000 */
[----:B------:R-:W-:-:S07]  /*1a7f0*/  IMAD.MOV.U32 R15, RZ, RZ, -0x1 ;  /* 0xffffffffff0f7424 */ /* 0x000fce00078e00ff */
[----:B012---:R-:W-:Y:S05]  /*1a800*/  WARPSYNC.COLLECTIVE R15, `(.L_x_11362) ;  /* 0x000000000f0c7348 */ /* 0x007fea0003c00000 */
[----:B------:R-:W-:Y:S02]  /*1a810*/  ELECT P6, UR62, PT ;  /* 0x00000000003e782f */ /* 0x000fe400038c0000 */
[----:B------:R-:W-:Y:S01]  /*1a820*/  MOV R14, UR62 ;  /* 0x0000003e000e7c02 */ /* 0x000fe20008000f00 */
[----:B012---:R-:W-:Y:S10]  /*1a830*/  ENDCOLLECTIVE ;  /* 0x000000000000791b */ /* 0x007ff40003800000 */
.L_x_11362:
[----:B------:R-:W-:Y:S05]  /*1a840*/  BSYNC B1 ;  /* 0x0000000000017941 */ /* 0x000fea0003800000 */
.L_x_11361:
[----:B------:R-:W-:Y:S05]  /*1a850*/  BRA `(.L_x_11363) ;  /* 0xffffffcc00a07947 */ /* 0x000fea000383ffff */
.L_x_11264:
[----:B-1----:R1:W3:Y:S02]  /*1a860*/  SYNCS.PHASECHK.TRANS64.TRYWAIT P1, [R3+URZ+0x2d840], R2 ;  /* 0x02d84002030075a7 */ /* 0x0022e4000802017f */
[----:B---3--:R-:W-:Y:S05]  /*1a870*/  @!P1 NANOSLEEP.SYNCS 0x989680 ;  /* 0x009896800000995d */ /* 0x008fea0003900000 */
[----:B------:R-:W3:Y:S02]  /*1a880*/  @!P1 SYNCS.PHASECHK.TRANS64 P1, [R3+URZ+0x2d840], R2 ;  /* 0x02d84002030095a7 */ /* 0x000ee4000802007f */
[----:B---3--:R-:W-:Y:S05]  /*1a890*/  @!P1 BRA `(.L_x_11264) ;  /* 0xfffffffc00f09947 */ /* 0x008fea000383ffff */
[----:B------:R-:W-:Y:S05]  /*1a8a0*/  BRA `(.L_x_11364) ;  /* 0xffffffcc00c07947 */ /* 0x000fea000383ffff */
.L_x_11266:
[----:B---3--:R3:W4:Y:S02]  /*1a8b0*/  SYNCS.PHASECHK.TRANS64.TRYWAIT P1, [R23+URZ+0x2d840], R0 ;  /* 0x02d84000170075a7 */ /* 0x008724000802017f */
[----:B----4-:R-:W-:Y:S05]  /*1a8c0*/  @!P1 NANOSLEEP.SYNCS 0x989680 ;  /* 0x009896800000995d */ /* 0x010fea0003900000 */
[----:B------:R-:W4:Y:S02]  /*1a8d0*/  @!P1 SYNCS.PHASECHK.TRANS64 P1, [R23+URZ+0x2d840], R0 ;  /* 0x02d84000170095a7 */ /* 0x000f24000802007f */
[----:B----4-:R-:W-:Y:S05]  /*1a8e0*/  @!P1 BRA `(.L_x_11266) ;  /* 0xfffffffc00f09947 */ /* 0x010fea000383ffff */
[----:B------:R-:W-:Y:S05]  /*1a8f0*/  BRA `(.L_x_11365) ;  /* 0xffffffcc00cc7947 */ /* 0x000fea000383ffff */
.L_x_11268:
[----:B----4-:R4:W0:Y:S02]  /*1a900*/  SYNCS.PHASECHK.TRANS64.TRYWAIT P1, [R3+URZ+0x2d860], R2 ;  /* 0x02d86002030075a7 */ /* 0x010824000802017f */
[----:B0-----:R-:W-:Y:S05]  /*1a910*/  @!P1 NANOSLEEP.SYNCS 0x989680 ;  /* 0x009896800000995d */ /* 0x001fea0003900000 */
[----:B------:R-:W0:Y:S02]  /*1a920*/  @!P1 SYNCS.PHASECHK.TRANS64 P1, [R3+URZ+0x2d860], R2 ;  /* 0x02d86002030095a7 */ /* 0x000e24000802007f */
[----:B0-----:R-:W-:Y:S05]  /*1a930*/  @!P1 BRA `(.L_x_11268) ;  /* 0xfffffffc00f09947 */ /* 0x001fea000383ffff */
[----:B------:R-:W-:Y:S05]  /*1a940*/  BRA `(.L_x_11366) ;  /* 0xffffffcc00c87947 */ /* 0x000fea000383ffff */
.L_x_11367:
        /* <DEDUP_REMOVED lines=11> */
.L_x_15987:


//--------------------- .text._ZN7cutlass13device_kernelIN5flash11enable_sm90INS1_16FlashAttnFwdSm90INS1_25CollectiveMainloopFwdSm90ILi2EN4cute5tupleIJNS5_1CILi1EEES8_S8_EEENS6_IJNS7_ILi192EEENS7_ILi128EEENS7_ILi96EEEEEELi96ENS_10bfloat16_tEfNS_4arch4Sm90ELb0ELb1ELb0ELb1ELb1ELb1ELb0ELb0ELb1ELb1ELb1ELb0EEENS1_21CollectiveEpilogueFwdINS6_IJSA_SC_SB_EEES9_SE_SG_Li384ELb1ELb1ELb1ELb0EEENS1_36VarlenDynamicPersistentTileSchedulerILi192ELi128ELi384ELi128ELb1ELb1ELb1ELb1ELb0ELb1EEEEEEEEEvNT_6ParamsE --------------------------
	.section	.text._ZN7cutlass13device_kernelIN5flash11enable_sm90INS1_16FlashAttnFwdSm90INS1_25CollectiveMainloopFwdSm90ILi2EN4cute5tupleIJNS5_1CILi1EEES8_S8_EEENS6_IJNS7_ILi192EEENS7_ILi128EEENS7_ILi96EEEEEELi96ENS_10bfloat16_tEfNS_4arch4Sm90ELb0ELb1ELb0ELb1ELb1ELb1ELb0ELb0ELb1ELb1ELb1ELb0EEENS1_21CollectiveEpilogueFwdINS6_IJSA_SC_SB_EEES9_SE_SG_Li384ELb1ELb1ELb1ELb0EEENS1_36VarlenDynamicPersistentTileSchedulerILi192ELi128ELi384ELi128ELb1ELb1ELb1ELb1ELb0ELb1EEEEEEEEEvNT_6ParamsE,"ax",@progbits
	.align	128
.text._ZN7cutlass13device_kernelIN5flash11enable_sm90INS1_16FlashAttnFwdSm90INS1_25CollectiveMainloopFwdSm90ILi2EN4cute5tupleIJNS5_1CILi1EEES8_S8_EEENS6_IJNS7_ILi192EEENS7_ILi128EEENS7_ILi96EEEEEELi96ENS_10bfloat16_tEfNS_4arch4Sm90ELb0ELb1ELb0ELb1ELb1ELb1ELb0ELb0ELb1ELb1ELb1ELb0EEENS1_21CollectiveEpilogueFwdINS6_IJSA_SC_SB_EEES9_SE_SG_Li384ELb1ELb1ELb1ELb0EEENS1_36VarlenDynamicPersistentTileSchedulerILi192ELi128ELi384ELi128ELb1ELb1ELb1ELb1ELb0ELb1EEEEEEEEEvNT_6ParamsE:
        .type           _ZN7cutlass13device_kernelIN5flash11enable_sm90INS1_16FlashAttnFwdSm90INS1_25CollectiveMainloopFwdSm90ILi2EN4cute5tupleIJNS5_1CILi1EEES8_S8_EEENS6_IJNS7_ILi192EEENS7_ILi128EEENS7_ILi96EEEEEELi96ENS_10bfloat16_tEfNS_4arch4Sm90ELb0ELb1ELb0ELb1ELb1ELb1ELb0ELb0ELb1ELb1ELb1ELb0EEENS1_21CollectiveEpilogueFwdINS6_IJSA_SC_SB_EEES9_SE_SG_Li384ELb1ELb1ELb1ELb0EEENS1_36VarlenDynamicPersistentTileSchedulerILi192ELi128ELi384ELi128ELb1ELb1ELb1ELb1ELb0ELb1EEEEEEEEEvNT_6ParamsE,@function
        .size           _ZN7cutlass13device_kernelIN5flash11enable_sm90INS1_16FlashAttnFwdSm90INS1_25CollectiveMainloopFwdSm90ILi2EN4cute5tupleIJNS5_1CILi1EEES8_S8_EEENS6_IJNS7_ILi192EEENS7_ILi128EEENS7_ILi96EEEEEELi96ENS_10bfloat16_tEfNS_4arch4Sm90ELb0ELb1ELb0ELb1ELb1ELb1ELb0ELb0ELb1ELb1ELb1ELb0EEENS1_21CollectiveEpilogueFwdINS6_IJSA_SC_SB_EEES9_SE_SG_Li384ELb1ELb1ELb1ELb0EEENS1_36VarlenDynamicPersistentTileSchedulerILi192ELi128ELi384ELi128ELb1ELb1ELb1ELb1ELb0ELb1EEEEEEEEEvNT_6ParamsE,(.L_x_15988 - _ZN7cutlass13device_kernelIN5flash11enable_sm90INS1_16FlashAttnFwdSm90INS1_25CollectiveMainloopFwdSm90ILi2EN4cute5tupleIJNS5_1CILi1EEES8_S8_EEENS6_IJNS7_ILi192EEENS7_ILi128EEENS7_ILi96EEEEEELi96ENS_10bfloat16_tEfNS_4arch4Sm90ELb0ELb1ELb0ELb1ELb1ELb1ELb0ELb0ELb1ELb1ELb1ELb0EEENS1_21CollectiveEpilogueFwdINS6_IJSA_SC_SB_EEES9_SE_SG_Li384ELb1ELb1ELb1ELb0EEENS1_36VarlenDynamicPersistentTileSchedulerILi192ELi128ELi384ELi128ELb1ELb1ELb1ELb1ELb0ELb1EEEEEEEEEvNT_6ParamsE)
        .other          _ZN7cutlass13device_kernelIN5flash11enable_sm90INS1_16FlashAttnFwdSm90INS1_25CollectiveMainloopFwdSm90ILi2EN4cute5tupleIJNS5_1CILi1EEES8_S8_EEENS6_IJNS7_ILi192EEENS7_ILi128EEENS7_ILi96EEEEEELi96ENS_10bfloat16_tEfNS_4arch4Sm90ELb0ELb1ELb0ELb1ELb1ELb1ELb0ELb0ELb1ELb1ELb1ELb0EEENS1_21CollectiveEpilogueFwdINS6_IJSA_SC_SB_EEES9_SE_SG_Li384ELb1ELb1ELb1ELb0EEENS1_36VarlenDynamicPersistentTileSchedulerILi192ELi128ELi384ELi128ELb1ELb1ELb1ELb1ELb0ELb1EEEEEEEEEvNT_6ParamsE,@"STO_CUDA_ENTRY STV_DEFAULT"
_ZN7cutlass13device_kernelIN5flash11enable_sm90INS1_16FlashAttnFwdSm90INS1_25CollectiveMainloopFwdSm90ILi2EN4cute5tupleIJNS5_1CILi1EEES8_S8_EEENS6_IJNS7_ILi192EEENS7_ILi128EEENS7_ILi96EEEEEELi96ENS_10bfloat16_tEfNS_4arch4Sm90ELb0ELb1ELb0ELb1ELb1ELb1ELb0ELb0ELb1ELb1ELb1ELb0EEENS1_21CollectiveEpilogueFwdINS6_IJSA_SC_SB_EEES9_SE_SG_Li384ELb1ELb1ELb1ELb0EEENS1_36VarlenDynamicPersistentTileSchedulerILi192ELi128ELi384ELi128ELb1ELb1ELb1ELb1ELb0ELb1EEEEEEEEEvNT_6ParamsE:
        /* <DEDUP_REMOVED lines=18> */
.L_x_11369:
[----:B------:R-:W-:Y:S05]  /*0120*/  BSYNC B0 ;  /* 0x0000000000007941 */ /* 0x000fea0003800000 */
.L_x_11368:
        /* <DEDUP_REMOVED lines=41> */
.L_x_11370:
        /* <DEDUP_REMOVED lines=22> */
.L_x_11371:
        /* <DEDUP_REMOVED lines=18> */
.L_x_11372:
        /* <DEDUP_REMOVED lines=22> */
.L_x_11373:
        /* <DEDUP_REMOVED lines=22> */
.L_x_11374:
        /* <DEDUP_REMOVED lines=8> */
.L_x_11377:
        /* <DEDUP_REMOVED lines=23> */
[----:B------:R-:W-:Y:S01]  /*0af0*/  IMAD.MOV.U32 R145, RZ, RZ, 0x40 ;  /* 0x00000040ff917424 */ /* 0x000fe200078e00ff */
[----:B------:R-:W-:Y:S01]  /*0b00*/  CS2R R22, SRZ ;  /* 0x0000000000167805 */ /* 0x000fe2000001ff00 */
[----:B------:R-:W-:Y:S01]  /*0b10*/  IMAD.MOV.U32 R147, RZ, RZ, RZ ;  /* 0x000000ffff937224 */ /* 0x000fe200078e00ff */
[----:B------:R-:W-:Y:S01]  /*0b20*/  ULOP3.LUT UR39, UR36, 0x1, URZ, 0xfc, !UPT ;  /* 0x0000000124277892 */ /* 0x000fe2000f8efc3f */
[----:B------:R-:W-:-:S08]  /*0b30*/  UMOV UR37, URZ ;  /* 0x0000003f00257c82 */ /* 0x000fd00008000000 */
[----:B------:R-:W-:Y:S01]  /*0b40*/  UIADD3 UR40, UR40, 0xc400, URZ ;  /* 0x0000c40028287890 */ /* 0x000fe2000fffe03f */
[----:B0-----:R-:W-:-:S05]  /*0b50*/  VIADD R0, R0, 0xffffff80 ;  /* 0xffffff8000007836 */ /* 0x001fca0000000000 */
[----:B------:R-:W-:Y:S02]  /*0b60*/  SHF.R.S32.HI R3, RZ, 0x1f, R0 ;  /* 0x0000001fff037819 */ /* 0x000fe40000011400 */
[-C--:B------:R-:W-:Y:S02]  /*0b70*/  LEA.HI R6, R0, R0.reuse, RZ, 0x1 ;  /* 0x0000000000067211 */ /* 0x080fe400078f08ff */
[CC--:B------:R-:W-:Y:S02]  /*0b80*/  LEA.HI R5, R3.reuse, R0.reuse, RZ, 0x4 ;  /* 0x0000000003057211 */ /* 0x0c0fe400078f20ff */
[CC--:B------:R-:W-:Y:S02]  /*0b90*/  LEA.HI R7, R3.reuse, R0.reuse, RZ, 0x5 ;  /* 0x0000000003077211 */ /* 0x0c0fe400078f28ff */
[CC--:B------:R-:W-:Y:S02]  /*0ba0*/  LEA.HI R4, R3.reuse, R0.reuse, RZ, 0x2 ;  /* 0x0000000003047211 */ /* 0x0c0fe400078f10ff */
[----:B------:R-:W-:-:S02]  /*0bb0*/  LEA.HI R3, R3, R0, RZ, 0x7 ;  /* 0x0000000003037211 */ /* 0x000fc400078f38ff */
[----:B------:R-:W-:Y:S02]  /*0bc0*/  LOP3.LUT R9, R6, 0xfffffffe, RZ, 0xc0, !PT ;  /* 0xfffffffe06097812 */ /* 0x000fe400078ec0ff */
[--C-:B------:R-:W-:Y:S02]  /*0bd0*/  SHF.R.S32.HI R8, RZ, 0x2, R4.reuse ;  /* 0x00000002ff087819 */ /* 0x100fe40000011404 */
[----:B------:R-:W-:Y:S01]  /*0be0*/  SHF.R.S32.HI R11, RZ, 0x1f, R4 ;  /* 0x0000001fff0b7819 */ /* 0x000fe20000011404 */
[----:B------:R-:W-:Y:S01]  /*0bf0*/  IMAD.IADD R18, R0, 0x1, -R9 ;  /* 0x0000000100127824 */ /* 0x000fe200078e0a09 */
[----:B------:R-:W-:Y:S02]  /*0c00*/  LOP3.LUT R13, R4, 0xfffffffc, RZ, 0xc0, !PT ;  /* 0xfffffffc040d7812 */ /* 0x000fe400078ec0ff */
[----:B------:R-:W-:Y:S01]  /*0c10*/  SHF.R.S32.HI R4, RZ, 0x7, R3 ;  /* 0x00000007ff047819 */ /* 0x000fe20000011403 */
[----:B------:R-:W-:Y:S01]  /*0c20*/  IMAD.SHL.U32 R24, R18, 0x4, RZ ;  /* 0x0000000412187824 */ /* 0x000fe200078e00ff */
[----:B------:R-:W-:Y:S01]  /*0c30*/  SHF.R.S32.HI R12, RZ, 0x1, R6 ;  /* 0x00000001ff0c7819 */ /* 0x000fe20000011406 */
[----:B------:R-:W-:Y:S01]  /*0c40*/  IMAD.IADD R13, R0, 0x1, -R13 ;  /* 0x00000001000d7824 */ /* 0x000fe200078e0a0d */
[----:B------:R-:W-:Y:S01]  /*0c50*/  LOP3.LUT R15, R3, 0xffffff80, RZ, 0xc0, !PT ;  /* 0xffffff80030f7812 */ /* 0x000fe200078ec0ff */
[----:B------:R-:W-:Y:S01]  /*0c60*/  IMAD.HI R10, R4, 0x55555556, RZ ;  /* 0x55555556040a7827 */ /* 0x000fe200078e02ff */
[----:B------:R-:W-:Y:S01]  /*0c70*/  LOP3.LUT R3, R5, 0xfffffff0, RZ, 0xc0, !PT ;  /* 0xfffffff005037812 */ /* 0x000fe200078ec0ff */
[----:B------:R0:W-:Y:S01]  /*0c80*/  STL [R1+0x80], R18 ;  /* 0x0000801201007387 */ /* 0x0001e20000100800 */
[----:B------:R-:W-:Y:S01]  /*0c90*/  LEA.HI R11, R11, R8, RZ, 0x2 ;  /* 0x000000080b0b7211 */ /* 0x000fe200078f10ff */
[----:B------:R-:W-:Y:S01]  /*0ca0*/  IMAD.IADD R21, R0, 0x1, -R15 ;  /* 0x0000000100157824 */ /* 0x000fe200078e0a0f */
[----:B------:R-:W-:Y:S01]  /*0cb0*/  LEA.HI R9, R6, R12, RZ, 0x1 ;  /* 0x0000000c06097211 */ /* 0x000fe200078f08ff */
[----:B------:R-:W-:Y:S01]  /*0cc0*/  IMAD.IADD R3, R0, 0x1, -R3 ;  /* 0x0000000100037824 */ /* 0x000fe200078e0a03 */
[----:B------:R-:W-:Y:S01]  /*0cd0*/  SHF.R.S32.HI R6, RZ, 0x4, R5 ;  /* 0x00000004ff067819 */ /* 0x000fe20000011405 */
[----:B------:R-:W-:Y:S01]  /*0ce0*/  VIADD R0, R24, 0x10 ;  /* 0x0000001018007836 */ /* 0x000fe20000000000 */
[----:B------:R-:W-:Y:S01]  /*0cf0*/  LOP3.LUT R11, R11, 0xfffffffc, RZ, 0xc0, !PT ;  /* 0xfffffffc0b0b7812 */ /* 0x000fe200078ec0ff */
[----:B------:R-:W-:Y:S01]  /*0d00*/  STL [R1+0x84], R21 ;  /* 0x0000841501007387 */ /* 0x000fe20000100800 */
[----:B------:R-:W-:Y:S01]  /*0d10*/  LEA.HI R17, R10, R10, RZ, 0x1 ;  /* 0x0000000a0a117211 */ /* 0x000fe200078f08ff */
[----:B------:R-:W-:Y:S01]  /*0d20*/  VIADD R20, R24, 0x20 ;  /* 0x0000002018147836 */ /* 0x000fe20000000000 */
[----:B------:R-:W-:Y:S01]  /*0d30*/  LOP3.LUT R9, R9, 0x7fffffe, RZ, 0xc0, !PT ;  /* 0x07fffffe09097812 */ /* 0x000fe200078ec0ff */
[----:B------:R-:W-:Y:S01]  /*0d40*/  IMAD.IADD R11, R8, 0x1, -R11 ;  /* 0x00000001080b7824 */ /* 0x000fe200078e0a0b */
[----:B------:R-:W-:Y:S01]  /*0d50*/  LEA.HI R5, R5, R6, RZ, 0x1 ;  /* 0x0000000605057211 */ /* 0x000fe200078f08ff */
[----:B------:R-:W-:Y:S01]  /*0d60*/  IMAD R17, R17, -0x3, R4 ;  /* 0xfffffffd11117824 */ /* 0x000fe200078e0204 */
[----:B------:R-:W-:Y:S01]  /*0d70*/  SHF.R.S32.HI R8, RZ, 0x1f, R21 ;  /* 0x0000001fff087819 */ /* 0x000fe20000011415 */
[----:B------:R-:W-:Y:S01]  /*0d80*/  IMAD.IADD R9, R12, 0x1, -R9 ;  /* 0x000000010c097824 */ /* 0x000fe200078e0a09 */
[----:B------:R-:W-:Y:S01]  /*0d90*/  STL [R1+0x18], R24 ;  /* 0x0000181801007387 */ /* 0x000fe20000100800 */
[----:B------:R-:W-:Y:S01]  /*0da0*/  LEA.HI R4, R13, R13, RZ, 0x1 ;  /* 0x0000000d0d047211 */ /* 0x000fe200078f08ff */
[----:B------:R-:W-:Y:S01]  /*0db0*/  IMAD.IADD R12, R24, 0x1, R0 ;  /* 0x00000001180c7824 */ /* 0x000fe200078e0200 */
[----:B------:R-:W-:Y:S01]  /*0dc0*/  LOP3.LUT R5, R5, 0x1ffffffe, RZ, 0xc0, !PT ;  /* 0x1ffffffe05057812 */ /* 0x000fe200078ec0ff */
[----:B------:R1:W-:Y:S01]  /*0dd0*/  STL [R1+0x54], R0 ;  /* 0x0000540001007387 */ /* 0x0003e20000100800 */
[----:B------:R-:W-:Y:S01]  /*0de0*/  LEA.HI R10, R8, R21, RZ, 0x2 ;  /* 0x00000015080a7211 */ /* 0x000fe200078f10ff */
[----:B------:R-:W-:Y:S01]  /*0df0*/  IMAD R14, R6, 0x8, R9 ;  /* 0x00000008060e7824 */ /* 0x000fe200078e0209 */
[----:B------:R-:W-:Y:S01]  /*0e00*/  LOP3.LUT R4, R4, 0x1ffffffe, RZ, 0xc0, !PT ;  /* 0x1ffffffe04047812 */ /* 0x000fe200078ec0ff */
[----:B------:R-:W-:Y:S01]  /*0e10*/  IMAD.IADD R5, R6, 0x1, -R5 ;  /* 0x0000000106057824 */ /* 0x000fe200078e0a05 */
[--C-:B------:R-:W-:Y:S01]  /*0e20*/  SHF.R.S32.HI R6, RZ, 0x2, R10.reuse ;  /* 0x00000002ff067819 */ /* 0x100fe2000001140a */
[----:B------:R2:W-:Y:S01]  /*0e30*/  STL [R1+0x50], R20 ;  /* 0x0000501401007387 */ /* 0x0005e20000100800 */
[----:B------:R-:W-:Y:S01]  /*0e40*/  SHF.R.S32.HI R9, RZ, 0x1f, R10 ;  /* 0x0000001fff097819 */ /* 0x000fe2000001140a */
[----:B------:R-:W-:Y:S01]  /*0e50*/  IMAD.IADD R13, R13, 0x1, -R4 ;  /* 0x000000010d0d7824 */ /* 0x000fe200078e0a04 */
[----:B------:R-:W-:Y:S01]  /*0e60*/  SHF.R.S32.HI R7, RZ, 0x5, R7 ;  /* 0x00000005ff077819 */ /* 0x000fe20000011407 */
[----:B0-----:R-:W-:Y:S01]  /*0e70*/  IMAD.SHL.U32 R18, R18, 0x8, RZ ;  /* 0x0000000812127824 */ /* 0x001fe200078e00ff */
[--C-:B-1----:R-:W-:Y:S01]  /*0e80*/  SHF.R.S32.HI R0, RZ, 0x1f, R3.reuse ;  /* 0x0000001fff007819 */ /* 0x102fe20000011403 */
[----:B------:R-:W-:Y:S01]  /*0e90*/  IMAD.SHL.U32 R11, R11, 0x40, RZ ;  /* 0x000000400b0b7824 */ /* 0x000fe200078e00ff */
[----:B------:R-:W-:Y:S01]  /*0ea0*/  LEA.HI R9, R9, R6, RZ, 0x3 ;  /* 0x0000000609097211 */ /* 0x000fe200078f18ff */
[----:B------:R-:W-:Y:S01]  /*0eb0*/  IMAD R19, R7, 0x10, R3 ;  /* 0x0000001007137824 */ /* 0x000fe200078e0203 */
[----:B------:R-:W-:Y:S01]  /*0ec0*/  LEA.HI R0, R0, R3, RZ, 0x3 ;  /* 0x0000000300007211 */ /* 0x000fe200078f18ff */
[C---:B------:R-:W-:Y:S01]  /*0ed0*/  VIADD R137, R18.reuse, 0x30 ;  /* 0x0000003012897836 */ /* 0x040fe20000000000 */
[----:B------:R-:W-:Y:S01]  /*0ee0*/  LOP3.LUT R9, R9, 0xfffffff8, RZ, 0xc0, !PT ;  /* 0xfffffff809097812 */ /* 0x000fe200078ec0ff */
[----:B------:R-:W-:Y:S01]  /*0ef0*/  VIADD R136, R18, 0x40 ;  /* 0x0000004012887836 */ /* 0x000fe20000000000 */
[----:B------:R-:W-:Y:S01]  /*0f00*/  LOP3.LUT R4, R0, 0xfffffff8, RZ, 0xc0, !PT ;  /* 0xfffffff800047812 */ /* 0x000fe200078ec0ff */
[----:B------:R-:W-:Y:S01]  /*0f10*/  VIADD R138, R18, 0x50 ;  /* 0x00000050128a7836 */ /* 0x000fe20000000000 */
[----:B------:R-:W-:Y:S01]  /*0f20*/  SHF.R.S32.HI R15, RZ, 0x1f, R12 ;  /* 0x0000001fff0f7819 */ /* 0x000fe2000001140c */
[----:B------:R-:W-:Y:S01]  /*0f30*/  IMAD.IADD R9, R6, 0x1, -R9 ;  /* 0x0000000106097824 */ /* 0x000fe200078e0a09 */
[----:B------:R-:W-:Y:S01]  /*0f40*/  LEA.HI R8, R8, R21, RZ, 0x5 ;  /* 0x0000001508087211 */ /* 0x000fe200078f28ff */
[----:B------:R-:W-:Y:S01]  /*0f50*/  IMAD.IADD R4, R3, 0x1, -R4 ;  /* 0x0000000103047824 */ /* 0x000fe200078e0a04 */
[----:B------:R-:W-:Y:S01]  /*0f60*/  LEA.HI R15, R15, R12, RZ, 0x3 ;  /* 0x0000000c0f0f7211 */ /* 0x000fe200078f18ff */
[----:B------:R-:W-:Y:S01]  /*0f70*/  IMAD.SHL.U32 R6, R0, 0x40, RZ ;  /* 0x0000004000067824 */ /* 0x000fe200078e00ff */
[----:B------:R-:W-:Y:S01]  /*0f80*/  SHF.R.S32.HI R8, RZ, 0x5, R8 ;  /* 0x00000005ff087819 */ /* 0x000fe20000011408 */
[C---:B------:R-:W-:Y:S01]  /*0f90*/  IMAD.SHL.U32 R3, R4.reuse, 0x40, RZ ;  /* 0x0000004004037824 */ /* 0x040fe200078e00ff */
[----:B------:R-:W-:Y:S01]  /*0fa0*/  R2P PR, R4, 0x6 ;  /* 0x0000000604007804 */ /* 0x000fe20000000000 */
[----:B------:R-:W-:Y:S01]  /*0fb0*/  IMAD.SHL.U32 R0, R5, 0x8, RZ ;  /* 0x0000000805007824 */ /* 0x000fe200078e00ff */
[----:B------:R-:W-:Y:S01]  /*0fc0*/  LOP3.LUT R6, R6, 0x7ffffe00, RZ, 0xc0, !PT ;  /* 0x7ffffe0006067812 */ /* 0x000fe200078ec0ff */
[----:B------:R-:W-:Y:S01]  /*0fd0*/  IMAD.IADD R12, R24, 0x1, R20 ;  /* 0x00000001180c7824 */ /* 0x000fe200078e0214 */
[----:B------:R-:W-:Y:S01]  /*0fe0*/  LOP3.LUT R3, R3, 0x1c0, RZ, 0xc0, !PT ;  /* 0x000001c003037812 */ /* 0x000fe200078ec0ff */
[----:B--2---:R-:W-:Y:S01]  /*0ff0*/  IMAD.U32 R20, R19, 0x20, R0 ;  /* 0x0000002013147824 */ /* 0x004fe200078e0000 */
[----:B------:R-:W-:Y:S01]  /*1000*/  LOP3.LUT R10, R10, 0x7ffffffc, RZ, 0xc0, !PT ;  /* 0x7ffffffc0a0a7812 */ /* 0x000fe200078ec0ff */
[----:B------:R-:W-:Y:S01]  /*1010*/  IMAD R6, R7, 0x400, R6 ;  /* 0x0000040007067824 */ /* 0x000fe200078e0206 */
[----:B------:R-:W-:Y:S01]  /*1020*/  LOP3.LUT R0, R3, 0x8, R0, 0xf8, !PT ;  /* 0x0000000803007812 */ /* 0x000fe200078ef800 */
[----:B------:R-:W-:Y:S01]  /*1030*/  IMAD R8, R8, 0x10, R9 ;  /* 0x0000001008087824 */ /* 0x000fe200078e0209 */
[----:B------:R-:W-:Y:S01]  /*1040*/  SHF.R.U32.HI R3, RZ, 0x3, R3 ;  /* 0x00000003ff037819 */ /* 0x000fe20000011603 */
[----:B------:R0:W-:Y:S01]  /*1050*/  STL [R1+0x90], R20 ;  /* 0x0000901401007387 */ /* 0x0001e20000100800 */
[----:B------:R-:W-:Y:S01]  /*1060*/  VIADD R4, R24, 0x18 ;  /* 0x0000001818047836 */ /* 0x000fe20000000000 */
[----:B------:R-:W-:Y:S01]  /*1070*/  SHF.R.S32.HI R5, RZ, 0x1f, R12 ;  /* 0x0000001fff057819 */ /* 0x000fe2000001140c */
[----:B------:R-:W-:Y:S01]  /*1080*/  IMAD.IADD R10, R21, 0x1, -R10 ;  /* 0x00000001150a7824 */ /* 0x000fe200078e0a0a */
[----:B------:R-:W-:Y:S01]  /*1090*/  LOP3.LUT R3, R0, R3, RZ, 0x3c, !PT ;  /* 0x0000000300037212 */ /* 0x000fe200078e3cff */
[----:B------:R-:W-:Y:S01]  /*10a0*/  VIADD R0, R24, 0x28 ;  /* 0x0000002818007836 */ /* 0x000fe20000000000 */
[----:B------:R-:W-:Y:S01]  /*10b0*/  LEA.HI R5, R5, R12, RZ, 0x3 ;  /* 0x0000000c05057211 */ /* 0x000fe200078f18ff */
[----:B------:R-:W-:Y:S01]  /*10c0*/  IMAD.SHL.U32 R21, R14, 0x20, RZ ;  /* 0x000000200e157824 */ /* 0x000fe200078e00ff */
[----:B------:R-:W-:Y:S01]  /*10d0*/  SHF.R.S32.HI R7, RZ, 0x3, R15 ;  /* 0x00000003ff077819 */ /* 0x000fe2000001140f */
[----:B------:R-:W-:Y:S01]  /*10e0*/  IMAD.IADD R3, R6, 0x1, R3 ;  /* 0x0000000106037824 */ /* 0x000fe200078e0203 */
[----:B------:R-:W-:Y:S01]  /*10f0*/  SHF.R.S32.HI R5, RZ, 0x3, R5 ;  /* 0x00000003ff057819 */ /* 0x000fe20000011405 */
[----:B0-----:R-:W-:Y:S01]  /*1100*/  IMAD R20, R17, 0x40, R8 ;  /* 0x0000004011147824 */ /* 0x001fe200078e0208 */
[----:B------:R-:W-:Y:S01]  /*1110*/  SEL R145, R145, 0xffffffc0, !P2 ;  /* 0xffffffc091917807 */ /* 0x000fe20005000000 */
[----:B------:R-:W-:Y:S01]  /*1120*/  VIADD R6, R24, 0x8 ;  /* 0x0000000818067836 */ /* 0x000fe20000000000 */
[----:B------:R-:W-:Y:S01]  /*1130*/  SHF.R.S32.HI R19, RZ, 0x1f, R18 ;  /* 0x0000001fff137819 */ /* 0x000fe20000011412 */
[----:B------:R-:W-:Y:S01]  /*1140*/  IMAD.SHL.U32 R142, R10, 0x2, RZ ;  /* 0x000000020a8e7824 */ /* 0x000fe200078e00ff */
[----:B------:R-:W-:Y:S01]  /*1150*/  STL [R1+0x8c], R20 ;  /* 0x00008c1401007387 */ /* 0x000fe20000100800 */
[----:B------:R-:W-:-:S02]  /*1160*/  IMAD R144, R3, 0x2, R2 ;  /* 0x0000000203907824 */ /* 0x000fc400078e0202 */
[C---:B------:R-:W-:Y:S01]  /*1170*/  VIADD R15, R142.reuse, 0x8 ;  /* 0x000000088e0f7836 */ /* 0x040fe20000000000 */
[----:B------:R-:W-:Y:S01]  /*1180*/  STL [R1+0x60], R6 ;  /* 0x0000600601007387 */ /* 0x000fe20000100800 */
[----:B------:R-:W-:Y:S02]  /*1190*/  VIADD R9, R142, 0x30 ;  /* 0x000000308e097836 */ /* 0x000fe40000000000 */
[----:B------:R-:W-:Y:S01]  /*11a0*/  VIADD R146, R144, 0x21800 ;  /* 0x0002180090927836 */ /* 0x000fe20000000000 */
        /* <DEDUP_REMOVED lines=8> */
[----:B------:R-:W-:Y:S01]  /*1230*/  IMAD.MOV.U32 R17, RZ, RZ, RZ ;  /* 0x000000ffff117224 */ /* 0x000fe200078e00ff */
[----:B0-----:R-:W-:Y:S01]  /*1240*/  SHF.R.S32.HI R4, RZ, 0x1f, R137 ;  /* 0x0000001fff047819 */ /* 0x001fe20000011489 */
[----:B------:R-:W-:Y:S01]  /*1250*/  VIADD R24, R142, 0x58 ;  /* 0x000000588e187836 */ /* 0x000fe20000000000 */
[----:B------:R-:W-:-:S02]  /*1260*/  SHF.R.S32.HI R12, RZ, 0x1f, R12 ;  /* 0x0000001fff0c7819 */ /* 0x000fc4000001140c */
[----:B-1----:R-:W-:Y:S01]  /*1270*/  SHF.R.S32.HI R0, RZ, 0x1f, R136 ;  /* 0x0000001fff007819 */ /* 0x002fe20000011488 */
[----:B------:R0:W-:Y:S01]  /*1280*/  STL [R1+0x4c], R4 ;  /* 0x00004c0401007387 */ /* 0x0001e20000100800 */
[----:B------:R-:W-:-:S03]  /*1290*/  SHF.R.S32.HI R10, RZ, 0x1f, R10 ;  /* 0x0000001fff0a7819 */ /* 0x000fc6000001140a */
[----:B------:R1:W-:Y:S01]  /*12a0*/  STL [R1+0x48], R0 ;  /* 0x0000480001007387 */ /* 0x0003e20000100800 */
[----:B0-----:R-:W-:Y:S01]  /*12b0*/  LOP3.LUT R4, R11, 0xc0, RZ, 0xc0, !PT ;  /* 0x000000c00b047812 */ /* 0x001fe200078ec0ff */
[----:B------:R-:W-:Y:S01]  /*12c0*/  VIADD R11, R142, 0x20 ;  /* 0x000000208e0b7836 */ /* 0x000fe20000000000 */
[----:B-1----:R-:W-:Y:S02]  /*12d0*/  SHF.R.S32.HI R0, RZ, 0x1f, R138 ;  /* 0x0000001fff007819 */ /* 0x002fe4000001148a */
[----:B------:R-:W-:-:S03]  /*12e0*/  SHF.R.U32.HI R6, RZ, 0x3, R4 ;  /* 0x00000003ff067819 */ /* 0x000fc60000011604 */
[----:B------:R0:W-:Y:S04]  /*12f0*/  STL [R1+0x44], R0 ;  /* 0x0000440001007387 */ /* 0x0001e80000100800 */
[----:B------:R1:W-:Y:S04]  /*1300*/  STL [R1+0x20], R4 ;  /* 0x0000200401007387 */ /* 0x0003e80000100800 */
[----:B------:R-:W-:Y:S01]  /*1310*/  STL [R1+0x28], R21 ;  /* 0x0000281501007387 */ /* 0x000fe20000100800 */
[----:B0-----:R-:W-:-:S03]  /*1320*/  LOP3.LUT R0, R4, 0x8, R18, 0xf8, !PT ;  /* 0x0000000804007812 */ /* 0x001fc600078ef812 */
[----:B------:R0:W-:Y:S01]  /*1330*/  STL [R1+0x24], R6 ;  /* 0x0000240601007387 */ /* 0x0001e20000100800 */
[----:B-1----:R-:W-:Y:S02]  /*1340*/  LOP3.LUT R4, R4, 0x18, R18, 0xf8, !PT ;  /* 0x0000001804047812 */ /* 0x002fe400078ef812 */
[-C--:B------:R-:W-:Y:S01]  /*1350*/  LOP3.LUT R0, R0, R6.reuse, RZ, 0x3c, !PT ;  /* 0x0000000600007212 */ /* 0x080fe200078e3cff */
[----:B------:R1:W-:Y:S01]  /*1360*/  STL [R1+0x34], R7 ;  /* 0x0000340701007387 */ /* 0x0003e20000100800 */
[----:B------:R-:W-:-:S03]  /*1370*/  LOP3.LUT R4, R4, R6, RZ, 0x3c, !PT ;  /* 0x0000000604047212 */ /* 0x000fc600078e3cff */
[C---:B------:R-:W-:Y:S01]  /*1380*/  IMAD.IADD R0, R21.reuse, 0x1, R0 ;  /* 0x0000000115007824 */ /* 0x040fe200078e0200 */
[----:B------:R2:W-:Y:S01]  /*1390*/  STL [R1+0x38], R5 ;  /* 0x0000380501007387 */ /* 0x0005e20000100800 */
[----:B------:R-:W-:Y:S02]  /*13a0*/  IMAD.IADD R4, R21, 0x1, R4 ;  /* 0x0000000115047824 */ /* 0x000fe400078e0204 */
[C---:B0-----:R-:W-:Y:S01]  /*13b0*/  VIADD R6, R142.reuse, 0x48 ;  /* 0x000000488e067836 */ /* 0x041fe20000000000 */
[----:B------:R0:W-:Y:S01]  /*13c0*/  STL [R1+0x70], R0 ;  /* 0x0000700001007387 */ /* 0x0001e20000100800 */
[----:B-1----:R-:W-:Y:S01]  /*13d0*/  VIADD R7, R142, 0x40 ;  /* 0x000000408e077836 */ /* 0x002fe20000000000 */
[----:B------:R-:W-:Y:S02]  /*13e0*/  LEA R4, R4, UR40, 0x1 ;  /* 0x0000002804047c11 */ /* 0x000fe4000f8e08ff */
[----:B------:R-:W-:Y:S02]  /*13f0*/  SHF.R.S32.HI R6, RZ, 0x1f, R6 ;  /* 0x0000001fff067819 */ /* 0x000fe40000011406 */
[----:B--2---:R-:W-:Y:S01]  /*1400*/  SHF.R.S32.HI R5, RZ, 0x1f, R142 ;  /* 0x0000001fff057819 */ /* 0x004fe2000001148e */
[----:B------:R-:W-:Y:S01]  /*1410*/  VIADD R5, R142, 0x50 ;  /* 0x000000508e057836 */ /* 0x000fe20000000000 */
[----:B------:R-:W-:Y:S01]  /*1420*/  STL [R1+0x88], R4 ;  /* 0x0000880401007387 */ /* 0x000fe20000100800 */
[----:B------:R-:W-:-:S02]  /*1430*/  SHF.R.S32.HI R7, RZ, 0x1f, R7 ;  /* 0x0000001fff077819 */ /* 0x000fc40000011407 */
[----:B0-----:R-:W-:Y:S02]  /*1440*/  SHF.R.S32.HI R0, RZ, 0x1f, R15 ;  /* 0x0000001fff007819 */ /* 0x001fe4000001140f */
[----:B------:R-:W-:Y:S02]  /*1450*/  SHF.R.S32.HI R0, RZ, 0x1f, R11 ;  /* 0x0000001fff007819 */ /* 0x000fe4000001140b */
[----:B------:R-:W-:Y:S01]  /*1460*/  SHF.R.S32.HI R0, RZ, 0x1f, R9 ;  /* 0x0000001fff007819 */ /* 0x000fe20000011409 */
[----:B------:R-:W-:Y:S01]  /*1470*/  VIADD R0, R144, 0x21820 ;  /* 0x0002182090007836 */ /* 0x000fe20000000000 */
[----:B------:R-:W-:Y:S01]  /*1480*/  SHF.R.S32.HI R3, RZ, 0x1f, R5 ;  /* 0x0000001fff037819 */ /* 0x000fe20000011405 */
[C---:B------:R-:W-:Y:S02]  /*1490*/  @P1 VIADD R0, R146.reuse, 0xffffffe0 ;  /* 0xffffffe092001836 */ /* 0x040fe40000000000 */
[----:B------:R-:W-:Y:S02]  /*14a0*/  IMAD.IADD R146, R146, 0x1, R145 ;  /* 0x0000000192927824 */ /* 0x000fe400078e0291 */
[----:B------:R-:W-:Y:S01]  /*14b0*/  IMAD R3, R13, 0x8, R20 ;  /* 0x000000080d037824 */ /* 0x000fe200078e0214 */
[----:B------:R0:W-:Y:S01]  /*14c0*/  STL [R1+0x3c], R0 ;  /* 0x00003c0001007387 */ /* 0x0001e20000100800 */
[----:B------:R-:W-:-:S03]  /*14d0*/  IMAD.IADD R145, R145, 0x1, R0 ;  /* 0x0000000191917824 */ /* 0x000fc600078e0200 */
[----:B------:R1:W-:Y:S01]  /*14e0*/  STL [R1+0x68], R3 ;  /* 0x0000680301007387 */ /* 0x0003e20000100800 */
[----:B0-----:R-:W-:-:S05]  /*14f0*/  VIADD R0, R0, 0x6000 ;  /* 0x0000600000007836 */ /* 0x001fca0000000000 */
[----:B------:R1:W-:Y:S02]  /*1500*/  STL [R1+0x40], R0 ;  /* 0x0000400001007387 */ /* 0x0003e40000100800 */
.L_x_11605:
[----:B------:R-:W-:Y:S05]  /*1510*/  YIELD ;  /* 0x0000000000007946 */ /* 0x000fea0003800000 */
[----:B------:R-:W-:Y:S01]  /*1520*/  ULDC.64 UR4, c[0x0][0xa28] ;  /* 0x00028a0000047ab9 */ /* 0x000fe20000000a00 */
[----:B0-234-:R-:W0:Y:S01]  /*1530*/  LDC.64 R4, c[0x0][0xa08] ;  /* 0x00028200ff047b82 */ /* 0x01de220000000a00 */
        /* <DEDUP_REMOVED lines=9> */
[----:B------:R-:W2:Y:S01]  /*15d0*/  @P1 LDC.64 R6, c[0x0][0xa28] ;  /* 0x00028a00ff061b82 */ /* 0x000ea20000000a00 */
[----:B------:R-:W-:Y:S01]  /*15e0*/  ISETP.NE.AND.EX P0, PT, RZ, UR5, PT, P0 ;  /* 0x00000005ff007c0c */ /* 0x000fe2000bf05300 */
[----:B0-----:R-:W-:-:S06]  /*15f0*/  IMAD.WIDE R4, R35, 0x4, R4 ;  /* 0x0000000423047825 */ /* 0x001fcc00078e0204 */
[----:B------:R-:W0:Y:S01]  /*1600*/  @P2 LDC.64 R8, c[0x0][0xa18] ;  /* 0x00028600ff082b82 */ /* 0x000e220000000a00 */
[----:B------:R-:W-:Y:S02]  /*1610*/  ULDC UR4, c[0x0][0x288] ;  /* 0x0000a20000047ab9 */ /* 0x000fe40000000800 */
[----:B------:R-:W-:Y:S01]  /*1620*/  IMAD.U32 R140, RZ, RZ, UR4 ;  /* 0x00000004ff8c7e24 */ /* 0x000fe2000f8e00ff */
[----:B------:R-:W-:Y:S02]  /*1630*/  ULDC.64 UR4, c[0x0][0x418] ;  /* 0x0001060000047ab9 */ /* 0x000fe40000000a00 */
[----:B------:R3:W5:Y:S01]  /*1640*/  @P0 LDG.E R78, desc[UR52][R4.64] ;  /* 0x00000034044e0981 */ /* 0x000762000c1e1900 */
[----:B--2---:R-:W-:-:S05]  /*1650*/  @P1 IMAD.WIDE R6, R35, 0x4, R6 ;  /* 0x0000000423061825 */ /* 0x004fca00078e0206 */
        /* <DEDUP_REMOVED lines=20> */
[----:B-1----:R-:W2:Y:S02]  /*17a0*/  LDG.E R3, desc[UR52][R6.64+0x4] ;  /* 0x0000043406037981 */ /* 0x002ea4000c1e1900 */
[----:B--2---:R-:W-:-:S07]  /*17b0*/  IMAD.IADD R140, R3, 0x1, -R140 ;  /* 0x00000001038c7824 */ /* 0x004fce00078e0a8c */
.L_x_11379:
[----:B------:R-:W-:Y:S01]  /*17c0*/  ULDC.64 UR4, c[0x0][0xa20] ;  /* 0x0002880000047ab9 */ /* 0x000fe20000000a00 */
[----:B------:R0:W-:Y:S01]  /*17d0*/  STL [R1+0x78], R35 ;  /* 0x0000782301007387 */ /* 0x0001e20000100800 */
[----:B------:R-:W-:Y:S02]  /*17e0*/  ISETP.NE.U32.AND P1, PT, RZ, UR4, PT ;  /* 0x00000004ff007c0c */ /* 0x000fe4000bf25070 */
[C---:B-1----:R-:W-:Y:S02]  /*17f0*/  LOP3.LUT R3, R34.reuse, 0xff000000, RZ, 0xc0, !PT ;  /* 0xff00000022037812 */ /* 0x042fe400078ec0ff */
[----:B------:R-:W-:Y:S02]  /*1800*/  ISETP.NE.AND.EX P1, PT, RZ, UR5, PT, P1 ;  /* 0x00000005ff007c0c */ /* 0x000fe4000bf25310 */
[----:B------:R-:W-:Y:S02]  /*1810*/  LOP3.LUT R0, R34, 0xff0000, RZ, 0xc0, !PT ;  /* 0x00ff000022007812 */ /* 0x000fe400078ec0ff */
[----:B------:R-:W-:-:S02]  /*1820*/  SHF.R.U32.HI R3, RZ, 0x8, R3 ;  /* 0x00000008ff037819 */ /* 0x000fc40000011603 */
[----:B------:R-:W-:Y:S02]  /*1830*/  LOP3.LUT R141, R34, 0xffff, RZ, 0xc0, !PT ;  /* 0x0000ffff228d7812 */ /* 0x000fe400078ec0ff */
[----:B------:R-:W-:-:S05]  /*1840*/  LEA.HI R13, R0, R3, RZ, 0x10 ;  /* 0x00000003000d7211 */ /* 0x000fca00078f80ff */
[----:B0-----:R-:W-:Y:S05]  /*1850*/  @!P1 BRA `(.L_x_11380) ;  /* 0x0000000000109947 */ /* 0x001fea0003800000 */
[----:B------:R-:W0:Y:S02]  /*1860*/  LDC.64 R4, c[0x0][0xa20] ;  /* 0x00028800ff047b82 */ /* 0x000e240000000a00 */
[----:B0-----:R-:W-:-:S05]  /*1870*/  IMAD.WIDE R4, R35, 0x4, R4 ;  /* 0x0000000423047825 */ /* 0x001fca00078e0204 */
[----:B------:R0:W5:Y:S01]  /*1880*/  LDG.E R27, desc[UR52][R4.64] ;  /* 0x00000034041b7981 */ /* 0x000162000c1e1900 */
[----:B------:R-:W-:Y:S05]  /*1890*/  BRA `(.L_x_11381) ;  /* 0x0000000000107947 */ /* 0x000fea0003800000 */
.L_x_11380:
[----:B------:R-:W-:Y:S05]  /*18a0*/  @!P0 BRA `(.L_x_11381) ;  /* 0x00000000000c8947 */ /* 0x000fea0003800000 */
[----:B------:R-:W2:Y:S04]  /*18b0*/  LDG.E R0, desc[UR52][R4.64] ;  /* 0x0000003404007981 */ /* 0x000ea8000c1e1900 */
[----:B------:R-:W2:Y:S02]  /*18c0*/  LDG.E R27, desc[UR52][R4.64+0x4] ;  /* 0x00000434041b7981 */ /* 0x000ea4000c1e1900 */
[----:B--2---:R-:W-:-:S07]  /*18d0*/  IMAD.IADD R27, R27, 0x1, -R0 ;  /* 0x000000011b1b7824 */ /* 0x004fce00078e0a00 */
.L_x_11381:
[----:B------:R-:W-:Y:S01]  /*18e0*/  ULDC.64 UR4, c[0x0][0xa10] ;  /* 0x0002840000047ab9 */ /* 0x000fe20000000a00 */
[----:B0-----:R-:W0:Y:S01]  /*18f0*/  LDC R4, c[0x0][0x448] ;  /* 0x00011200ff047b82 */ /* 0x001e220000000800 */
[----:B------:R-:W-:-:S04]  /*1900*/  ISETP.NE.U32.AND P0, PT, RZ, UR4, PT ;  /* 0x00000004ff007c0c */ /* 0x000fc8000bf05070 */
[----:B------:R-:W-:Y:S01]  /*1910*/  ISETP.NE.AND.EX P0, PT, RZ, UR5, PT, P0 ;  /* 0x00000005ff007c0c */ /* 0x000fe2000bf05300 */
[----:B------:R-:W-:Y:S02]  /*1920*/  ULDC.64 UR4, c[0x0][0xa30] ;  /* 0x00028c0000047ab9 */ /* 0x000fe40000000a00 */
[----:B------:R-:W-:-:S04]  /*1930*/  ISETP.NE.U32.AND P1, PT, RZ, UR4, PT ;  /* 0x00000004ff007c0c */ /* 0x000fc8000bf25070 */
[----:B------:R-:W-:-:S06]  /*1940*/  ISETP.NE.AND.EX P1, PT, RZ, UR5, PT, P1 ;  /* 0x00000005ff007c0c */ /* 0x000fcc000bf25310 */
[----:B------:R-:W1:Y:S08]  /*1950*/  @P0 LDC.64 R6, c[0x0][0xa10] ;  /* 0x00028400ff060b82 */ /* 0x000e700000000a00 */
[----:B------:R-:W2:Y:S01]  /*1960*/  @P1 LDC.64 R8, c[0x0][0xa30] ;  /* 0x00028c00ff081b82 */ /* 0x000ea20000000a00 */
[----:B-1----:R-:W-:-:S05]  /*1970*/  @P0 IMAD.WIDE R6, R35, 0x4, R6 ;  /* 0x0000000423060825 */ /* 0x002fca00078e0206 */
[----:B------:R-:W3:Y:S04]  /*1980*/  @P0 LDG.E R0, desc[UR52][R6.64] ;  /* 0x0000003406000981 */ /* 0x000ee8000c1e1900 */
[----:B------:R-:W3:Y:S01]  /*1990*/  @P0 LDG.E R3, desc[UR52][R6.64+0x4] ;  /* 0x0000043406030981 */ /* 0x000ee2000c1e1900 */
[----:B-----5:R-:W-:Y:S02]  /*19a0*/  IMAD.MOV.U32 R96, RZ, RZ, R27 ;  /* 0x000000ffff607224 */ /* 0x020fe400078e001b */
[----:B--2---:R-:W-:-:S05]  /*19b0*/  @P1 IMAD.WIDE R8, R35, 0x4, R8 ;  /* 0x0000000423081825 */ /* 0x004fca00078e0208 */
[----:B------:R1:W5:Y:S01]  /*19c0*/  @P1 LDG.E R96, desc[UR52][R8.64] ;  /* 0x0000003408601981 */ /* 0x000362000c1e1900 */
[----:B0-----:R-:W-:Y:S01]  /*19d0*/  ISETP.NE.AND P1, PT, R4, 0x1, PT ;  /* 0x000000010400780c */ /* 0x001fe20003f25270 */
[----:B------:R-:W-:Y:S01]  /*19e0*/  IMAD R14, R33, 0xc0, RZ ;  /* 0x000000c0210e7824 */ /* 0x000fe200078e02ff */
[----:B------:R-:W0:Y:S01]  /*19f0*/  LDC.64 R4, c[0x0][0x9e0] ;  /* 0x00027800ff047b82 */ /* 0x000e220000000a00 */
[----:B------:R-:W-:-:S03]  /*1a00*/  IMAD.IADD R15, R27, 0x1, -R10 ;  /* 0x000000011b0f7824 */ /* 0x000fc600078e0a0a */
[----:B------:R2:W-:Y:S07]  /*1a10*/  STL [R1+0x30], R14 ;  /* 0x0000300e01007387 */ /* 0x0005ee0000100800 */
[----:B------:R-:W4:Y:S08]  /*1a20*/  @P1 LDC R11, c[0x0][0x44c] ;  /* 0x00011300ff0b1b82 */ /* 0x000f300000000800 */
[----:B------:R-:W1:Y:S01]  /*1a30*/  @P1 LDC R12, c[0x0][0x450] ;  /* 0x00011400ff0c1b82 */ /* 0x000e620000000800 */
[----:B0-----:R-:W-:Y:S01]  /*1a40*/  ISETP.GE.AND P2, PT, R5, 0x1, PT ;  /* 0x000000010500780c */ /* 0x001fe20003f46270 */
[----:B---3--:R-:W-:-:S02]  /*1a50*/  @P0 IMAD.IADD R24, R3, 0x1, -R0 ;  /* 0x0000000103180824 */ /* 0x008fc400078e0a00 */
[----:B------:R-:W-:Y:S02]  /*1a60*/  VIADD R0, R14, 0xbf ;  /* 0x000000bf0e007836 */ /* 0x000fe40000000000 */
[----:B------:R-:W-:Y:S02]  /*1a70*/  IMAD.IADD R143, R15, 0x1, R24 ;  /* 0x000000010f8f7824 */ /* 0x000fe400078e0218 */
[----:B----4-:R-:W-:-:S03]  /*1a80*/  @P1 IMAD.HI.U32 R3, R0, R11, RZ ;  /* 0x0000000b00031227 */ /* 0x010fc600078e00ff */
[C---:B------:R-:W-:Y:S01]  /*1a90*/  IADD3 R7, R143.reuse, 0x1, -R140 ;  /* 0x000000018f077810 */ /* 0x040fe20007ffe88c */
[----:B------:R-:W-:Y:S01]  /*1aa0*/  IMAD.MOV.U32 R6, RZ, RZ, R0 ;  /* 0x000000ffff067224 */ /* 0x000fe200078e0000 */
[----:B-1----:R-:W-:Y:S01]  /*1ab0*/  @P1 SHF.R.U32.HI R6, RZ, R12, R3 ;  /* 0x0000000cff061219 */ /* 0x002fe20000011603 */
[----:B------:R-:W-:-:S04]  /*1ac0*/  VIADD R0, R143, 0x7f ;  /* 0x0000007f8f007836 */ /* 0x000fc80000000000 */
[----:B------:R-:W-:Y:S01]  /*1ad0*/  IMAD.IADD R9, R7, 0x1, R6 ;  /* 0x0000000107097824 */ /* 0x000fe200078e0206 */
[----:B------:R-:W-:-:S03]  /*1ae0*/  SHF.R.S32.HI R3, RZ, 0x1f, R0 ;  /* 0x0000001fff037819 */ /* 0x000fc60000011400 */
[----:B------:R-:W-:Y:S01]  /*1af0*/  IMAD.IADD R4, R9, 0x1, R4 ;  /* 0x0000000109047824 */ /* 0x000fe200078e0204 */
[----:B------:R-:W-:-:S04]  /*1b00*/  LEA.HI R3, R3, R0, RZ, 0x7 ;  /* 0x0000000003037211 */ /* 0x000fc800078f38ff */
[----:B------:R-:W-:Y:S01]  /*1b10*/  SHF.R.S32.HI R100, RZ, 0x7, R3 ;  /* 0x00000007ff647819 */ /* 0x000fe20000011403 */
[----:B--2---:R-:W-:Y:S06]  /*1b20*/  @!P2 BRA `(.L_x_11382) ;  /* 0x000000000048a947 */ /* 0x004fec0003800000 */
        /* <DEDUP_REMOVED lines=11> */
.L_x_11384:
[----:B------:R-:W-:-:S13]  /*1be0*/  ISETP.NE.AND P0, PT, R5, 0x1, PT ;  /* 0x000000010500780c */ /* 0x000fda0003f05270 */
[----:B------:R-:W0:Y:S02]  /*1bf0*/  @P0 LDC.64 R6, c[0x0][0x9e8] ;  /* 0x00027a00ff060b82 */ /* 0x000e240000000a00 */
[----:B0-----:R-:W-:-:S05]  /*1c00*/  @P0 IMAD.HI.U32 R6, R0, R6, RZ ;  /* 0x0000000600060227 */ /* 0x001fca00078e00ff */
[----:B------:R-:W-:-:S07]  /*1c10*/  @P0 SHF.R.U32.HI R0, RZ, R7, R6 ;  /* 0x00000007ff000219 */ /* 0x000fce0000011606 */
.L_x_11385:
[----:B------:R-:W-:Y:S05]  /*1c20*/  BSYNC B0 ;  /* 0x0000000000007941 */ /* 0x000fea0003800000 */
.L_x_11383:
[----:B------:R-:W-:-:S05]  /*1c30*/  IMAD R3, R0, R5, R5 ;  /* 0x0000000500037224 */ /* 0x000fca00078e0205 */
[----:B------:R-:W-:-:S07]  /*1c40*/  VIMNMX R4, R4, R3, PT ;  /* 0x0000000304047248 */ /* 0x000fce0003fe0100 */
.L_x_11382:
        /* <DEDUP_REMOVED lines=8> */
[----:B------:R2:W-:Y:S03]  /*1cd0*/  STL [R1+0xc], R8 ;  /* 0x00000c0801007387 */ /* 0x0005e60000100800 */
[----:B------:R-:W-:Y:S01]  /*1ce0*/  SHF.R.S32.HI R3, RZ, 0x7, R3 ;  /* 0x00000007ff037819 */ /* 0x000fe20000011403 */
[----:B0-----:R-:W-:-:S05]  /*1cf0*/  @P1 IMAD.HI.U32 R6, R14, R6, RZ ;  /* 0x000000060e061227 */ /* 0x001fca00078e00ff */
[----:B-1----:R-:W-:-:S05]  /*1d00*/  @P1 SHF.R.U32.HI R0, RZ, R7, R6 ;  /* 0x00000007ff001219 */ /* 0x002fca0000011606 */
[----:B------:R-:W-:Y:S01]  /*1d10*/  IMAD.IADD R0, R8, 0x1, R0 ;  /* 0x0000000108007824 */ /* 0x000fe200078e0200 */
[----:B--2---:R-:W-:-:S03]  /*1d20*/  VIMNMX R8, R100, R3, PT ;  /* 0x0000000364087248 */ /* 0x004fc60003fe0100 */
        /* <DEDUP_REMOVED lines=12> */
.L_x_11388:
[----:B------:R-:W-:-:S13]  /*1df0*/  ISETP.NE.AND P0, PT, R5, 0x1, PT ;  /* 0x000000010500780c */ /* 0x000fda0003f05270 */
[----:B------:R-:W0:Y:S02]  /*1e00*/  @P0 LDC.64 R6, c[0x0][0x9e8] ;  /* 0x00027a00ff060b82 */ /* 0x000e240000000a00 */
[----:B0-----:R-:W-:-:S05]  /*1e10*/  @P0 IMAD.HI.U32 R6, R0, R6, RZ ;  /* 0x0000000600060227 */ /* 0x001fca00078e00ff */
[----:B------:R-:W-:-:S07]  /*1e20*/  @P0 SHF.R.U32.HI R0, RZ, R7, R6 ;  /* 0x00000007ff000219 */ /* 0x000fce0000011606 */
.L_x_11389:
[----:B------:R-:W-:Y:S05]  /*1e30*/  BSYNC B0 ;  /* 0x0000000000007941 */ /* 0x000fea0003800000 */
.L_x_11387:
[----:B------:R-:W-:-:S05]  /*1e40*/  IMAD R0, R0, R5, RZ ;  /* 0x0000000500007224 */ /* 0x000fca00078e02ff */
[----:B------:R-:W-:-:S07]  /*1e50*/  VIMNMX R3, R3, R0, !PT ;  /* 0x0000000003037248 */ /* 0x000fce0007fe0100 */
.L_x_11386:
[----:B------:R-:W-:Y:S01]  /*1e60*/  SHF.R.S32.HI R0, RZ, 0x1f, R3 ;  /* 0x0000001fff007819 */ /* 0x000fe20000011403 */
[----:B------:R-:W-:Y:S01]  /*1e70*/  BSSY B0, `(.L_x_11390) ;  /* 0x000002a000007945 */ /* 0x000fe20003800000 */
[----:B------:R-:W-:Y:S02]  /*1e80*/  LOP3.LUT R14, R13, 0xff, RZ, 0xc0, !PT ;  /* 0x000000ff0d0e7812 */ /* 0x000fe400078ec0ff */
[----:B------:R-:W-:Y:S02]  /*1e90*/  LEA.HI R0, R0, R3, RZ, 0x7 ;  /* 0x0000000300007211 */ /* 0x000fe400078f38ff */
[----:B------:R-:W-:Y:S01]  /*1ea0*/  SHF.R.U32.HI R4, RZ, 0x10, R13 ;  /* 0x00000010ff047819 */ /* 0x000fe2000001160d */
[----:B------:R0:W-:Y:S01]  /*1eb0*/  STL [R1+0x7c], R14 ;  /* 0x00007c0e01007387 */ /* 0x0001e20000100800 */
[----:B------:R-:W-:-:S03]  /*1ec0*/  SHF.R.S32.HI R0, RZ, 0x7, R0 ;  /* 0x00000007ff007819 */ /* 0x000fc60000011400 */
[----:B------:R0:W-:Y:S01]  /*1ed0*/  STL [R1+0x74], R4 ;  /* 0x0000740401007387 */ /* 0x0001e20000100800 */
[----:B------:R-:W-:Y:S01]  /*1ee0*/  VIMNMX R9, RZ, R0, !PT ;  /* 0x00000000ff097248 */ /* 0x000fe20007fe0100 */
[----:B------:R-:W-:-:S03]  /*1ef0*/  IMAD.MOV.U32 R0, RZ, RZ, RZ ;  /* 0x000000ffff007224 */ /* 0x000fc600078e00ff */
        /* <DEDUP_REMOVED lines=33> */
.L_x_11391:
[----:B------:R-:W-:Y:S05]  /*2110*/  BSYNC B0 ;  /* 0x0000000000007941 */ /* 0x000fea0003800000 */
.L_x_11390:
        /* <DEDUP_REMOVED lines=36> */
.L_x_11394:
[----:B------:R-:W-:Y:S05]  /*2360*/  BSYNC B6 ;  /* 0x0000000000067941 */ /* 0x000fea0003800000 */
.L_x_11393:
        /* <DEDUP_REMOVED lines=20> */
.L_x_11396:
[----:B------:R-:W-:Y:S05]  /*24b0*/  BSYNC B6 ;  /* 0x0000000000067941 */ /* 0x000fea0003800000 */
.L_x_11395:
[----:B------:R-:W2:Y:S01]  /*24c0*/  LDL.64 R36, [R1+0x18] ;  /* 0x0000180001247983 */ /* 0x000ea20000100a00 */
[----:B------:R-:W-:-:S03]  /*24d0*/  ULDC.64 UR4, c[0x0][0x9f8] ;  /* 0x00027e0000047ab9 */ /* 0x000fc60000000a00 */
[----:B------:R-:W2:Y:S01]  /*24e0*/  LDL.64 R20, [R1+0x18] ;  /* 0x0000180001147983 */ /* 0x000ea20000100a00 */
[----:B------:R-:W-:Y:S01]  /*24f0*/  ISETP.NE.U32.AND P0, PT, RZ, UR4, PT ;  /* 0x00000004ff007c0c */ /* 0x000fe2000bf05070 */
[----:B------:R-:W-:Y:S01]  /*2500*/  IMAD.MOV.U32 R0, RZ, RZ, R35 ;  /* 0x000000ffff007224 */ /* 0x000fe200078e0023 */
[----:B------:R-:W0:Y:S01]  /*2510*/  LDC.64 R8, c[0x0][0x408] ;  /* 0x00010200ff087b82 */ /* 0x000e220000000a00 */
[----:B------:R-:W1:Y:S01]  /*2520*/  S2R R29, SR_TID.X ;  /* 0x00000000001d7919 */ /* 0x000e620000002100 */
[----:B------:R-:W-:Y:S01]  /*2530*/  ISETP.NE.AND.EX P0, PT, RZ, UR5, PT, P0 ;  /* 0x00000005ff007c0c */ /* 0x000fe2000bf05300 */
[----:B------:R-:W-:-:S05]  /*2540*/  VIADD R3, R18, 0x10 ;  /* 0x0000001012037836 */ /* 0x000fca0000000000 */
[----:B------:R-:W3:Y:S08]  /*2550*/  LDC R11, c[0x0][0x3f4] ;  /* 0x0000fd00ff0b7b82 */ /* 0x000ef00000000800 */
[----:B------:R-:W4:Y:S01]  /*2560*/  @P0 LDC.64 R4, c[0x0][0x9f8] ;  /* 0x00027e00ff040b82 */ /* 0x000f220000000a00 */
[----:B------:R-:W-:-:S07]  /*2570*/  IMAD.IADD R78, R78, 0x1, R27 ;  /* 0x000000014e4e7824 */ /* 0x000fce00078e021b */
[----:B------:R-:W3:Y:S01]  /*2580*/  LDC.64 R86, c[0x0][0x3f8] ;  /* 0x0000fe00ff567b82 */ /* 0x000ee20000000a00 */
[----:B-1----:R-:W-:Y:S01]  /*2590*/  VIADD R31, R29, 0xffffff80 ;  /* 0xffffff801d1f7836 */ /* 0x002fe20000000000 */
[----:B------:R-:W-:Y:S01]  /*25a0*/  SHF.R.U32.HI R28, RZ, 0x7, R29 ;  /* 0x00000007ff1c7819 */ /* 0x000fe2000001161d */
[----:B----4-:R-:W-:-:S04]  /*25b0*/  @P0 IMAD.WIDE R4, R35, 0x4, R4 ;  /* 0x0000000423040825 */ /* 0x010fc800078e0204 */
[C---:B------:R-:W-:Y:S01]  /*25c0*/  VIADD R30, R29.reuse, 0xffffff80 ;  /* 0xffffff801d1e7836 */ /* 0x040fe20000000000 */
[----:B------:R1:W4:Y:S01]  /*25d0*/  @P0 LDG.E R0, desc[UR52][R4.64] ;  /* 0x0000003404000981 */ /* 0x000322000c1e1900 */
[----:B------:R-:W-:Y:S01]  /*25e0*/  ISETP.NE.AND P6, PT, R28, 0x1, PT ;  /* 0x000000011c00780c */ /* 0x000fe20003fc5270 */
[----:B------:R-:W-:Y:S01]  /*25f0*/  VIADD R6, R29, 0xffffff80 ;  /* 0xffffff801d067836 */ /* 0x000fe20000000000 */
[----:B------:R-:W-:Y:S02]  /*2600*/  LOP3.LUT R16, R16, 0xfffffffb, RZ, 0xc0, !PT ;  /* 0xfffffffb10107812 */ /* 0x000fe400078ec0ff */
[----:B------:R-:W-:Y:S02]  /*2610*/  LEA.HI R30, R30, R31, RZ, 0x1 ;  /* 0x0000001f1e1e7211 */ /* 0x000fe400078f08ff */
[----:B------:R-:W-:Y:S02]  /*2620*/  SHF.R.S32.HI R7, RZ, 0x1f, R6 ;  /* 0x0000001fff077819 */ /* 0x000fe40000011406 */
[----:B------:R-:W-:-:S02]  /*2630*/  SHF.R.S32.HI R30, RZ, 0x1, R30 ;  /* 0x00000001ff1e7819 */ /* 0x000fc4000001141e */
[----:B------:R-:W-:Y:S02]  /*2640*/  LEA.HI R7, R7, R6, RZ, 0x2 ;  /* 0x0000000607077211 */ /* 0x000fe400078f10ff */
[----:B------:R-:W-:Y:S01]  /*2650*/  SHF.R.S32.HI R13, RZ, 0x1f, R30 ;  /* 0x0000001fff0d7819 */ /* 0x000fe2000001141e */
[----:B------:R-:W-:Y:S05]  /*2660*/  @!P6 WARPSYNC.ALL ;  /* 0x000000000000e948 */ /* 0x000fea0003800000 */
[----:B------:R-:W-:Y:S01]  /*2670*/  ULDC UR4, c[0x0][0x2f4] ;  /* 0x0000bd0000047ab9 */ /* 0x000fe20000000800 */
[----:B------:R-:W-:Y:S01]  /*2680*/  SHF.R.S32.HI R32, RZ, 0x2, R7 ;  /* 0x00000002ff207819 */ /* 0x000fe20000011407 */
[----:B0-----:R-:W-:Y:S01]  /*2690*/  IMAD R6, R13, R8, RZ ;  /* 0x000000080d067224 */ /* 0x001fe200078e02ff */
[----:B------:R-:W-:Y:S01]  /*26a0*/  ISETP.GE.AND P1, PT, R3, UR4, PT ;  /* 0x0000000403007c0c */ /* 0x000fe2000bf26270 */
[----:B---3--:R-:W-:Y:S01]  /*26b0*/  IMAD.WIDE.U32 R70, R30, R86, R18 ;  /* 0x000000561e467225 */ /* 0x008fe200078e0012 */
[----:B------:R-:W-:-:S02]  /*26c0*/  ISETP.GE.AND P0, PT, R18, UR4, PT ;  /* 0x0000000412007c0c */ /* 0x000fc4000bf06270 */
[----:B-1----:R-:W-:Y:S01]  /*26d0*/  SEL R5, RZ, 0xffffffff, P1 ;  /* 0xffffffffff057807 */ /* 0x002fe20000800000 */
[C---:B------:R-:W-:Y:S01]  /*26e0*/  IMAD R15, R30.reuse, R9, R6 ;  /* 0x000000091e0f7224 */ /* 0x040fe200078e0206 */
[----:B------:R-:W-:Y:S01]  /*26f0*/  SHF.R.S32.HI R7, RZ, 0x1f, R7 ;  /* 0x0000001fff077819 */ /* 0x000fe20000011407 */
[----:B------:R-:W-:Y:S01]  /*2700*/  IMAD.WIDE.U32 R66, R30, R8, R18 ;  /* 0x000000081e427225 */ /* 0x000fe200078e0012 */
[----:B------:R-:W-:Y:S02]  /*2710*/  SEL R4, RZ, 0x1, P0 ;  /* 0x00000001ff047807 */ /* 0x000fe40000000000 */
[----:B------:R-:W-:Y:S01]  /*2720*/  LEA.HI R7, R7, R32, RZ, 0x2 ;  /* 0x0000002007077211 */ /* 0x000fe200078f10ff */
[----:B------:R-:W-:Y:S01]  /*2730*/  IMAD.SHL.U32 R5, R5, 0x2, RZ ;  /* 0x0000000205057824 */ /* 0x000fe200078e00ff */
[----:B------:R-:W-:Y:S01]  /*2740*/  ISETP.GE.AND P1, PT, R137, UR4, PT ;  /* 0x0000000489007c0c */ /* 0x000fe2000bf26270 */
[----:B------:R-:W-:Y:S01]  /*2750*/  IMAD.IADD R67, R67, 0x1, R15 ;  /* 0x0000000143437824 */ /* 0x000fe200078e020f */
[----:B------:R-:W-:-:S02]  /*2760*/  LOP3.LUT R7, R7, 0xfffffffc, RZ, 0xc0, !PT ;  /* 0xfffffffc07077812 */ /* 0x000fc400078ec0ff */
[----:B------:R-:W-:Y:S01]  /*2770*/  LOP3.LUT R5, R5, 0x2, R4, 0xe2, !PT ;  /* 0x0000000205057812 */ /* 0x000fe200078ee204 */
[----:B------:R-:W-:Y:S01]  /*2780*/  VIADD R4, R18, 0x20 ;  /* 0x0000002012047836 */ /* 0x000fe20000000000 */
[-C--:B------:R-:W-:Y:S01]  /*2790*/  ISETP.GE.AND P2, PT, R3, R11.reuse, PT ;  /* 0x0000000b0300720c */ /* 0x080fe20003f46270 */
[----:B------:R-:W-:Y:S01]  /*27a0*/  IMAD.IADD R32, R32, 0x1, -R7 ;  /* 0x0000000120207824 */ /* 0x000fe200078e0a07 */
[----:B------:R-:W-:Y:S02]  /*27b0*/  SEL R7, RZ, 0x8, P1 ;  /* 0x00000008ff077807 */ /* 0x000fe40000800000 */
[C---:B------:R-:W-:Y:S02]  /*27c0*/  ISETP.GE.AND P0, PT, R4.reuse, UR4, PT ;  /* 0x0000000404007c0c */ /* 0x040fe4000bf06270 */
[----:B------:R-:W-:Y:S02]  /*27d0*/  ISETP.GE.AND P1, PT, R4, R11, PT ;  /* 0x0000000b0400720c */ /* 0x000fe40003f26270 */
[----:B------:R-:W-:-:S02]  /*27e0*/  SEL R6, RZ, 0x4, P0 ;  /* 0x00000004ff067807 */ /* 0x000fc40000000000 */
[----:B------:R-:W-:Y:S02]  /*27f0*/  ISETP.GE.AND P0, PT, R136, UR4, PT ;  /* 0x0000000488007c0c */ /* 0x000fe4000bf06270 */
[----:B------:R-:W-:Y:S02]  /*2800*/  LOP3.LUT R5, R7, R5, R6, 0xfe, !PT ;  /* 0x0000000507057212 */ /* 0x000fe400078efe06 */
[----:B------:R-:W-:Y:S02]  /*2810*/  SEL R6, RZ, 0x10, P0 ;  /* 0x00000010ff067807 */ /* 0x000fe40000000000 */
[----:B------:R-:W-:Y:S02]  /*2820*/  LOP3.LUT P0, RZ, R32, 0x2, RZ, 0xc0, !PT ;  /* 0x0000000220ff7812 */ /* 0x000fe4000780c0ff */
[----:B------:R-:W-:Y:S01]  /*2830*/  LOP3.LUT R29, R5, R6, RZ, 0xfc, !PT ;  /* 0x00000006051d7212 */ /* 0x000fe200078efcff */
[----:B------:R-:W-:Y:S02]  /*2840*/  IMAD R6, R13, R86, RZ ;  /* 0x000000560d067224 */ /* 0x000fe400078e02ff */
[----:B--2---:R-:W-:-:S08]  /*2850*/  IMAD.MOV.U32 R20, RZ, RZ, R36 ;  /* 0x000000ffff147224 */ /* 0x004fd000078e0024 */
[----:B------:R-:W-:Y:S01]  /*2860*/  @P0 LOP3.LUT R16, R16, 0x4, RZ, 0xfc, !PT ;  /* 0x0000000410100812 */ /* 0x000fe200078efcff */
[----:B------:R-:W-:Y:S01]  /*2870*/  IMAD R13, R30, R87, R6 ;  /* 0x000000571e0d7224 */ /* 0x000fe200078e0206 */
[----:B------:R-:W-:Y:S02]  /*2880*/  ISETP.GE.AND P0, PT, R18, R11, PT ;  /* 0x0000000b1200720c */ /* 0x000fe40003f06270 */
[----:B------:R-:W-:-:S05]  /*2890*/  SHF.R.S32.HI R21, RZ, 0x1f, R20 ;  /* 0x0000001fff157819 */ /* 0x000fca0000011414 */
[----:B------:R0:W-:Y:S01]  /*28a0*/  STL [R1+0x1c], R21 ;  /* 0x00001c1501007387 */ /* 0x0001e20000100800 */
[C---:B------:R-:W-:Y:S01]  /*28b0*/  SEL R5, R11.reuse, RZ, P0 ;  /* 0x000000ff0b057207 */ /* 0x040fe20000000000 */
[C-C-:B------:R-:W-:Y:S02]  /*28c0*/  IMAD.WIDE.U32 R72, R30.reuse, R86, R20.reuse ;  /* 0x000000561e487225 */ /* 0x140fe400078e0014 */
[----:B------:R-:W2:Y:S01]  /*28d0*/  LDL R35, [R1+0x20] ;  /* 0x0000200001237983 */ /* 0x000ea20000100800 */
[C---:B------:R-:W-:Y:S01]  /*28e0*/  SEL R10, R11.reuse, RZ, P2 ;  /* 0x000000ff0b0a7207 */ /* 0x040fe20001000000 */
[----:B------:R-:W-:Y:S02]  /*28f0*/  IMAD.WIDE.U32 R68, R30, R8, R20 ;  /* 0x000000081e447225 */ /* 0x000fe400078e0014 */
[----:B------:R-:W3:Y:S04]  /*2900*/  LDL R34, [R1+0x24] ;  /* 0x0000240001227983 */ /* 0x000ee80000100800 */
[----:B------:R-:W3:Y:S04]  /*2910*/  LDL R31, [R1+0x28] ;  /* 0x00002800011f7983 */ /* 0x000ee80000100800 */
[----:B------:R-:W3:Y:S01]  /*2920*/  LDL R27, [R1+0x80] ;  /* 0x00008000011b7983 */ /* 0x000ee20000100800 */
[----:B------:R-:W-:Y:S01]  /*2930*/  SEL R7, R11, RZ, P1 ;  /* 0x000000ff0b077207 */ /* 0x000fe20000800000 */
[----:B------:R-:W-:-:S02]  /*2940*/  IMAD.IADD R6, R18, 0x1, R5 ;  /* 0x0000000112067824 */ /* 0x000fc400078e0205 */
[----:B------:R-:W-:Y:S02]  /*2950*/  IMAD.IADD R12, R3, 0x1, R10 ;  /* 0x00000001030c7824 */ /* 0x000fe400078e020a */
[----:B------:R-:W-:Y:S01]  /*2960*/  IMAD.IADD R14, R4, 0x1, R7 ;  /* 0x00000001040e7824 */ /* 0x000fe200078e0207 */
[----:B------:R-:W-:Y:S01]  /*2970*/  SHF.R.S32.HI R7, RZ, 0x1f, R6 ;  /* 0x0000001fff077819 */ /* 0x000fe20000011406 */
[----:B------:R-:W-:Y:S02]  /*2980*/  IMAD.IADD R71, R71, 0x1, R13 ;  /* 0x0000000147477824 */ /* 0x000fe400078e020d */
[----:B------:R-:W-:Y:S01]  /*2990*/  IMAD.IADD R73, R13, 0x1, R73 ;  /* 0x000000010d497824 */ /* 0x000fe200078e0249 */
[----:B------:R-:W-:Y:S01]  /*29a0*/  SHF.R.S32.HI R13, RZ, 0x1f, R12 ;  /* 0x0000001fff0d7819 */ /* 0x000fe2000001140c */
[----:B------:R-:W-:Y:S01]  /*29b0*/  IMAD.IADD R69, R15, 0x1, R69 ;  /* 0x000000010f457824 */ /* 0x000fe200078e0245 */
[----:B------:R-:W-:Y:S02]  /*29c0*/  LOP3.LUT R16, R16, 0xfffffffe, RZ, 0xc0, !PT ;  /* 0xfffffffe10107812 */ /* 0x000fe400078ec0ff */
[----:B------:R-:W-:-:S02]  /*29d0*/  LEA.HI R10, R7, R6, RZ, 0x5 ;  /* 0x00000006070a7211 */ /* 0x000fc400078f28ff */
[----:B------:R-:W-:Y:S02]  /*29e0*/  SHF.R.S32.HI R15, RZ, 0x1f, R14 ;  /* 0x0000001fff0f7819 */ /* 0x000fe4000001140e */
[----:B------:R-:W-:Y:S02]  /*29f0*/  LEA.HI R5, R7, R6, RZ, 0x3 ;  /* 0x0000000607057211 */ /* 0x000fe400078f18ff */
[CC--:B------:R-:W-:Y:S02]  /*2a00*/  LEA.HI R6, R13.reuse, R12.reuse, RZ, 0x3 ;  /* 0x0000000c0d067211 */ /* 0x0c0fe400078f18ff */
[----:B------:R-:W-:Y:S02]  /*2a10*/  @P2 LOP3.LUT R16, R16, 0x1, RZ, 0xfc, !PT ;  /* 0x0000000110102812 */ /* 0x000fe400078efcff */
[----:B------:R-:W-:Y:S01]  /*2a20*/  LEA.HI R13, R13, R12, RZ, 0x5 ;  /* 0x0000000c0d0d7211 */ /* 0x000fe200078f28ff */
[----:B------:R-:W-:Y:S01]  /*2a30*/  IMAD.SHL.U32 R12, R10, 0x80, RZ ;  /* 0x000000800a0c7824 */ /* 0x000fe200078e00ff */
[----:B------:R-:W-:-:S02]  /*2a40*/  LEA.HI R7, R15, R14, RZ, 0x3 ;  /* 0x0000000e0f077211 */ /* 0x000fc400078f18ff */
[----:B------:R-:W-:Y:S02]  /*2a50*/  LEA.HI R15, R15, R14, RZ, 0x5 ;  /* 0x0000000e0f0f7211 */ /* 0x000fe400078f28ff */
[----:B0----5:R-:W-:Y:S02]  /*2a60*/  SHF.R.S32.HI R21, RZ, 0x1f, R96 ;  /* 0x0000001fff157819 */ /* 0x021fe40000011460 */
[----:B------:R-:W-:Y:S01]  /*2a70*/  LOP3.LUT R16, R16, 0xfffffffd, RZ, 0xc0, !PT ;  /* 0xfffffffd10107812 */ /* 0x000fe200078ec0ff */
[----:B------:R-:W-:-:S03]  /*2a80*/  IMAD.SHL.U32 R20, R15, 0x80, RZ ;  /* 0x000000800f147824 */ /* 0x000fc600078e00ff */
[----:B------:R-:W-:Y:S02]  /*2a90*/  @P1 LOP3.LUT R16, R16, 0x2, RZ, 0xfc, !PT ;  /* 0x0000000210101812 */ /* 0x000fe400078efcff */
[----:B------:R-:W-:Y:S01]  /*2aa0*/  ISETP.GE.AND P1, PT, R138, UR4, PT ;  /* 0x000000048a007c0c */ /* 0x000fe2000bf26270 */
[----:B------:R-:W-:Y:S01]  /*2ab0*/  IMAD.SHL.U32 R14, R13, 0x80, RZ ;  /* 0x000000800d0e7824 */ /* 0x000fe200078e00ff */
[----:B------:R-:W-:Y:S01]  /*2ac0*/  LOP3.LUT R20, R20, 0xfffff000, RZ, 0xc0, !PT ;  /* 0xfffff00014147812 */ /* 0x000fe200078ec0ff */
[----:B------:R-:W-:-:S04]  /*2ad0*/  IMAD.WIDE.U32 R70, R96, R86, R70 ;  /* 0x0000005660467225 */ /* 0x000fc800078e0046 */
[----:B------:R-:W-:-:S04]  /*2ae0*/  IMAD.WIDE.U32 R72, R96, R86, R72 ;  /* 0x0000005660487225 */ /* 0x000fc800078e0048 */
[----:B------:R-:W-:Y:S01]  /*2af0*/  VIADD R99, R28, 0x8 ;  /* 0x000000081c637836 */ /* 0x000fe20000000000 */
[----:B------:R-:W-:Y:S01]  /*2b00*/  SEL R28, RZ, 0x20, P1 ;  /* 0x00000020ff1c7807 */ /* 0x000fe20000800000 */
[-C--:B------:R-:W-:Y:S01]  /*2b10*/  IMAD.WIDE.U32 R66, R96, R8.reuse, R66 ;  /* 0x0000000860427225 */ /* 0x080fe200078e0042 */
[----:B------:R-:W-:Y:S02]  /*2b20*/  LOP3.LUT R12, R12, 0xfffff000, RZ, 0xc0, !PT ;  /* 0xfffff0000c0c7812 */ /* 0x000fe400078ec0ff */
[----:B------:R-:W-:Y:S01]  /*2b30*/  LOP3.LUT R14, R14, 0xfffff000, RZ, 0xc0, !PT ;  /* 0xfffff0000e0e7812 */ /* 0x000fe200078ec0ff */
[----:B------:R-:W-:Y:S01]  /*2b40*/  IMAD.WIDE.U32 R68, R96, R8, R68 ;  /* 0x0000000860447225 */ /* 0x000fe200078e0044 */
[----:B------:R-:W-:Y:S02]  /*2b50*/  LOP3.LUT R28, R29, R28, RZ, 0xfc, !PT ;  /* 0x0000001c1d1c7212 */ /* 0x000fe400078efcff */
[----:B------:R-:W-:Y:S01]  /*2b60*/  SHF.L.U64.HI R80, R8, 0x7, R9 ;  /* 0x0000000708507819 */ /* 0x000fe20000010209 */
[----:B------:R-:W-:Y:S01]  /*2b70*/  IMAD.SHL.U32 R98, R11, 0x2, RZ ;  /* 0x000000020b627824 */ /* 0x000fe200078e00ff */
[----:B----4-:R-:W-:-:S02]  /*2b80*/  SHF.R.S32.HI R79, RZ, 0x1f, R0 ;  /* 0x0000001fff4f7819 */ /* 0x010fc40000011400 */
[----:B------:R-:W-:Y:S01]  /*2b90*/  LOP3.LUT R29, R29, 0x1, RZ, 0xc0, !PT ;  /* 0x000000011d1d7812 */ /* 0x000fe200078ec0ff */
[----:B------:R-:W-:Y:S01]  /*2ba0*/  @!P6 BAR.SYNC.DEFER_BLOCKING 0x9, 0x100 ;  /* 0x024400000000eb1d */ /* 0x000fe20000010000 */
[C---:B--2---:R-:W-:Y:S02]  /*2bb0*/  LOP3.LUT R10, R35.reuse, 0x18, R5, 0xf8, !PT ;  /* 0x00000018230a7812 */ /* 0x044fe400078ef805 */
[----:B------:R-:W-:Y:S02]  /*2bc0*/  LOP3.LUT R15, R35, 0x18, R7, 0xf8, !PT ;  /* 0x00000018230f7812 */ /* 0x000fe400078ef807 */
[----:B---3--:R-:W-:Y:S01]  /*2bd0*/  LOP3.LUT R95, R10, R34, RZ, 0x3c, !PT ;  /* 0x000000220a5f7212 */ /* 0x008fe200078e3cff */
[C---:B------:R-:W-:Y:S02]  /*2be0*/  IMAD R10, R21.reuse, R8, RZ ;  /* 0x00000008150a7224 */ /* 0x040fe400078e02ff */
[----:B------:R-:W-:Y:S01]  /*2bf0*/  IMAD R21, R21, R86, RZ ;  /* 0x0000005615157224 */ /* 0x000fe200078e02ff */
[----:B------:R-:W-:-:S02]  /*2c00*/  LOP3.LUT R13, R35, 0x18, R6, 0xf8, !PT ;  /* 0x00000018230d7812 */ /* 0x000fc400078ef806 */
[-C--:B------:R-:W-:Y:S01]  /*2c10*/  LOP3.LUT R15, R15, R34.reuse, RZ, 0x3c, !PT ;  /* 0x000000220f0f7212 */ /* 0x080fe200078e3cff */
[C---:B------:R-:W-:Y:S01]  /*2c20*/  IMAD R21, R96.reuse, R87, R21 ;  /* 0x0000005760157224 */ /* 0x040fe200078e0215 */
[----:B------:R-:W-:Y:S01]  /*2c30*/  LOP3.LUT R13, R13, R34, RZ, 0x3c, !PT ;  /* 0x000000220d0d7212 */ /* 0x000fe200078e3cff */
[----:B------:R-:W-:Y:S01]  /*2c40*/  IMAD R75, R96, R9, R10 ;  /* 0x00000009604b7224 */ /* 0x000fe200078e020a */
[----:B------:R-:W-:Y:S01]  /*2c50*/  IADD3 R93, R15, R20, R31 ;  /* 0x000000140f5d7210 */ /* 0x000fe20007ffe01f */
[----:B------:R-:W-:Y:S01]  /*2c60*/  IMAD R10, R27, 0xc0, R30 ;  /* 0x000000c01b0a7824 */ /* 0x000fe200078e021e */
[----:B------:R-:W-:Y:S01]  /*2c70*/  LOP3.LUT R20, R5, 0xfffffff8, RZ, 0xc0, !PT ;  /* 0xfffffff805147812 */ /* 0x000fe200078ec0ff */
[----:B------:R-:W-:Y:S01]  /*2c80*/  IMAD.IADD R76, R71, 0x1, R21 ;  /* 0x00000001474c7824 */ /* 0x000fe200078e0215 */
[----:B------:R-:W-:Y:S01]  /*2c90*/  LOP3.LUT R27, R7, 0xfffffff8, RZ, 0xc0, !PT ;  /* 0xfffffff8071b7812 */ /* 0x000fe200078ec0ff */
[----:B------:R-:W-:Y:S01]  /*2ca0*/  IMAD.IADD R74, R21, 0x1, R73 ;  /* 0x00000001154a7824 */ /* 0x000fe200078e0249 */
[----:B------:R-:W-:Y:S01]  /*2cb0*/  LOP3.LUT R21, R6, 0xfffffff8, RZ, 0xc0, !PT ;  /* 0xfffffff806157812 */ /* 0x000fe200078ec0ff */
[----:B------:R-:W-:Y:S01]  /*2cc0*/  IMAD.IADD R77, R67, 0x1, R75 ;  /* 0x00000001434d7824 */ /* 0x000fe200078e024b */
[--C-:B------:R-:W-:Y:S01]  /*2cd0*/  IADD3 R95, R95, R12, R31.reuse ;  /* 0x0000000c5f5f7210 */ /* 0x100fe20007ffe01f */
[----:B------:R-:W-:Y:S01]  /*2ce0*/  IMAD.SHL.U32 R8, R8, 0x80, RZ ;  /* 0x0000008008087824 */ /* 0x000fe200078e00ff */
[----:B------:R-:W-:Y:S01]  /*2cf0*/  IADD3 R94, R13, R14, R31 ;  /* 0x0000000e0d5e7210 */ /* 0x000fe20007ffe01f */
[C---:B------:R-:W-:Y:S01]  /*2d00*/  IMAD.SHL.U32 R9, R86.reuse, 0x80, RZ ;  /* 0x0000008056097824 */ /* 0x040fe200078e00ff */
[----:B------:R-:W-:Y:S01]  /*2d10*/  SHF.L.U64.HI R87, R86, 0x7, R87 ;  /* 0x0000000756577819 */ /* 0x000fe20000010257 */
[----:B------:R-:W-:Y:S01]  /*2d20*/  IMAD.IADD R75, R75, 0x1, R69 ;  /* 0x000000014b4b7824 */ /* 0x000fe200078e0245 */
[----:B------:R-:W-:-:S02]  /*2d30*/  SHF.R.S32.HI R92, RZ, 0x1f, R20 ;  /* 0x0000001fff5c7819 */ /* 0x000fc40000011414 */
[----:B------:R-:W-:Y:S02]  /*2d40*/  SHF.R.S32.HI R91, RZ, 0x1f, R21 ;  /* 0x0000001fff5b7819 */ /* 0x000fe40000011415 */
[----:B------:R-:W-:Y:S02]  /*2d50*/  SHF.R.S32.HI R90, RZ, 0x1f, R27 ;  /* 0x0000001fff5a7819 */ /* 0x000fe4000001141b */
[C---:B------:R-:W-:Y:S02]  /*2d60*/  LOP3.LUT R30, R28.reuse, 0x2, RZ, 0xc0, !PT ;  /* 0x000000021c1e7812 */ /* 0x040fe400078ec0ff */
[----:B------:R-:W-:-:S07]  /*2d70*/  LOP3.LUT R31, R28, 0x4, RZ, 0xc0, !PT ;  /* 0x000000041c1f7812 */ /* 0x000fce00078ec0ff */
.L_x_11455:
[----:B--2---:R-:W2:Y:S01]  /*2d80*/  LDL R37, [R1+0x70] ;  /* 0x0000700001257983 */ /* 0x004ea20000100800 */
        /* <DEDUP_REMOVED lines=21> */
[----:B---3--:R-:W-:Y:S02]  /*2ee0*/  @!P1 LEA R12, P2, R14, R12, 0x2 ;  /* 0x0000000c0e0c9211 */ /* 0x008fe400078410ff */
[----:B------:R-:W-:Y:S02]  /*2ef0*/  LOP3.LUT P3, RZ, R32, 0x2, RZ, 0xc0, !PT ;  /* 0x0000000220ff7812 */ /* 0x000fe4000786c0ff */
[----:B------:R-:W-:Y:S02]  /*2f00*/  @!P1 LEA.HI.X R13, R14, R13, R15, 0x2, P2 ;  /* 0x0000000d0e0d9211 */ /* 0x000fe400010f140f */
[----:B------:R-:W-:Y:S01]  /*2f10*/  ISETP.GE.AND P2, PT, R97, 0x1, PT ;  /* 0x000000016100780c */ /* 0x000fe20003f46270 */
        /* <DEDUP_REMOVED lines=24> */
[C---:B------:R-:W-:Y:S01]  /*30a0*/  IMAD R15, R81.reuse, UR5, R14 ;  /* 0x00000005510f7c24 */ /* 0x040fe2000f8e020e */
[----:B------:R-:W-:Y:S01]  /*30b0*/  SHF.R.S32.HI R14, RZ, 0x1f, R25 ;  /* 0x0000001fff0e7819 */ /* 0x000fe20000011419 */
[----:B------:R-:W-:Y:S01]  /*30c0*/  IMAD.WIDE.U32 R12, R81, UR4, R12 ;  /* 0x00000004510c7c25 */ /* 0x000fe2000f8e000c */
[----:B------:R-:W-:-:S03]  /*30d0*/  ULDC.64 UR4, c[0x0][0x308] ;  /* 0x0000c20000047ab9 */ /* 0x000fc60000000a00 */
[----:B------:R-:W-:Y:S02]  /*30e0*/  IMAD.IADD R13, R13, 0x1, R15 ;  /* 0x000000010d0d7824 */ /* 0x000fe400078e020f */
[----:B------:R-:W-:Y:S02]  /*30f0*/  IMAD R15, R87, R25, RZ ;  /* 0x00000019570f7224 */ /* 0x000fe400078e02ff */
[----:B------:R-:W-:-:S04]  /*3100*/  IMAD.WIDE.U32 R12, R141, UR4, R12 ;  /* 0x000000048d0c7c25 */ /* 0x000fc8000f8e000c */
[----:B------:R-:W-:Y:S01]  /*3110*/  IMAD R61, R141, UR5, R13 ;  /* 0x000000058d3d7c24 */ /* 0x000fe2000f8e020d */
[----:B------:R-:W-:Y:S01]  /*3120*/  ULDC.64 UR4, c[0x0][0x2e8] ;  /* 0x0000ba0000047ab9 */ /* 0x000fe20000000a00 */
[----:B------:R-:W-:Y:S01]  /*3130*/  IMAD R13, R80, R25, RZ ;  /* 0x00000019500d7224 */ /* 0x000fe200078e02ff */
[----:B------:R-:W-:Y:S01]  /*3140*/  LEA R60, P2, R12, UR4, 0x1 ;  /* 0x000000040c3c7c11 */ /* 0x000fe2000f8408ff */
[----:B------:R-:W-:Y:S01]  /*3150*/  ULDC.U8 UR4, c[0x0][0x410] ;  /* 0x0001040000047ab9 */ /* 0x000fe20000000000 */
[----:B------:R-:W-:Y:S02]  /*3160*/  IMAD R37, R14, R9, R15 ;  /* 0x000000090e257224 */ /* 0x000fe400078e020f */
        /* <DEDUP_REMOVED lines=8> */
[----:B------:R-:W0:Y:S01]  /*31f0*/  S2R R36, SR_TID.X ;  /* 0x0000000000247919 */ /* 0x000e220000002100 */
        /* <DEDUP_REMOVED lines=11> */
[C---:B0-----:R-:W-:Y:S02]  /*32b0*/  VIADD R40, R36.reuse, 0xffffff80 ;  /* 0xffffff8024287836 */ /* 0x041fe40000000000 */
[----:B------:R-:W-:-:S05]  /*32c0*/  VIADD R36, R36, 0xffffff80 ;  /* 0xffffff8024247836 */ /* 0x000fca0000000000 */
[----:B------:R-:W-:Y:S02]  /*32d0*/  LEA.HI R36, R36, R40, RZ, 0x1 ;  /* 0x0000002824247211 */ /* 0x000fe400078f08ff */
[----:B------:R-:W-:Y:S02]  /*32e0*/  CS2R R40, SRZ ;  /* 0x0000000000287805 */ /* 0x000fe4000001ff00 */
[----:B------:R-:W-:-:S04]  /*32f0*/  SHF.R.S32.HI R36, RZ, 0x1, R36 ;  /* 0x00000001ff247819 */ /* 0x000fc80000011424 */
[----:B------:R-:W-:Y:S02]  /*3300*/  ISETP.GE.AND P3, PT, R36, R85, PT ;  /* 0x000000552400720c */ /* 0x000fe40003f66270 */
[----:B------:R-:W-:-:S11]  /*3310*/  CS2R R36, SRZ ;  /* 0x0000000000247805 */ /* 0x000fd6000001ff00 */
[----:B------:R-:W-:Y:S05]  /*3320*/  @P3 BRA `(.L_x_11401) ;  /* 0x0000000000b83947 */ /* 0x000fea0003800000 */
[----:B------:R-:W2:Y:S04]  /*3330*/  LDL.64 R102, [R1+0x18] ;  /* 0x0000180001667983 */ /* 0x000ea80000100a00 */
[----:B------:R-:W3:Y:S04]  /*3340*/  LDL R89, [R1+0x60] ;  /* 0x0000600001597983 */ /* 0x000ee80000100800 */
[----:B------:R-:W4:Y:S04]  /*3350*/  LDL R88, [R1+0x54] ;  /* 0x0000540001587983 */ /* 0x000f280000100800 */
[----:B------:R-:W4:Y:S04]  /*3360*/  LDL R86, [R1+0x5c] ;  /* 0x00005c0001567983 */ /* 0x000f280000100800 */
        /* <DEDUP_REMOVED lines=42> */
.L_x_11401:
[----:B------:R-:W-:Y:S05]  /*3610*/  BSYNC B1 ;  /* 0x0000000000017941 */ /* 0x000fea0003800000 */
.L_x_11400:
        /* <DEDUP_REMOVED lines=43> */
.L_x_11402:
[----:B------:R-:W-:Y:S01]  /*38d0*/  IMAD R34, R22, 0x8, R2 ;  /* 0x0000000816227824 */ /* 0x000fe200078e0202 */
[----:B------:R-:W-:Y:S01]  /*38e0*/  SHF.L.U32 R86, R147, 0x1f, RZ ;  /* 0x0000001f93567819 */ /* 0x000fe200000006ff */
[----:B------:R-:W-:Y:S03]  /*38f0*/  BSSY B1, `(.L_x_11403) ;  /* 0x0000003000017945 */ /* 0x000fe60003800000 */
[----:B------:R-:W0:Y:S02]  /*3900*/  SYNCS.PHASECHK.TRANS64.TRYWAIT P4, [R34+URZ+0x2d890], R86 ;  /* 0x02d89056220075a7 */ /* 0x000e24000808017f */
[----:B0-----:R-:W-:Y:S05]  /*3910*/  @!P4 BRA `(.L_x_11404) ;  /* 0x000002140030c947 */ /* 0x001fea0003800000 */
.L_x_11748:
[----:B------:R-:W-:Y:S05]  /*3920*/  BSYNC B1 ;  /* 0x0000000000017941 */ /* 0x000fea0003800000 */
.L_x_11403:
[----:B------:R-:W-:-:S03]  /*3930*/  UMOV UR4, 0xffffffff ;  /* 0xffffffff00047882 */ /* 0x000fc60000000000 */
[----:B------:R-:W-:Y:S05]  /*3940*/  BRA.DIV UR4, `(.L_x_11405) ;  /* 0x0000021604387947 */ /* 0x000fea000b800000 */
[----:B------:R-:W1:Y:S04]  /*3950*/  SHFL.IDX PT, R61, R61, RZ, 0x1e1f ;  /* 0x001e1fff3d3d7589 */ /* 0x000e6800000e0000 */
[----:B------:R-:W2:Y:S02]  /*3960*/  SHFL.IDX PT, R60, R60, RZ, 0x1e1f ;  /* 0x001e1fff3c3c7589 */ /* 0x000ea400000e0000 */
.L_x_11752:
[----:B------:R-:W-:Y:S05]  /*3970*/  @P3 BRA `(.L_x_11406) ;  /* 0x0000003800ac3947 */ /* 0x000fea0003800000 */
[----:B------:R-:W-:Y:S01]  /*3980*/  ISETP.NE.AND P3, PT, R29, RZ, PT ;  /* 0x000000ff1d00720c */ /* 0x000fe20003f65270 */
[----:B------:R-:W-:-:S12]  /*3990*/  BSSY B1, `(.L_x_11407) ;  /* 0x000003a000017945 */ /* 0x000fd80003800000 */
[----:B------:R-:W-:Y:S05]  /*39a0*/  @!P3 BRA `(.L_x_11408) ;  /* 0x0000000000e0b947 */ /* 0x000fea0003800000 */
[----:B------:R-:W3:Y:S01]  /*39b0*/  LDL.64 R88, [R1+0x18] ;  /* 0x0000180001587983 */ /* 0x000ee20000100a00 */
[----:B------:R-:W-:Y:S03]  /*39c0*/  BSSY B2, `(.L_x_11409) ;  /* 0x0000033000027945 */ /* 0x000fe60003800000 */
[----:B------:R4:W0:Y:S01]  /*39d0*/  LDS.128 R12, [R64+0x15000] ;  /* 0x01500000400c7984 */ /* 0x0008220000000c00 */
[----:B---3--:R-:W-:-:S13]  /*39e0*/  ISETP.GE.AND P3, PT, R88, R97, PT ;  /* 0x000000615800720c */ /* 0x008fda0003f66270 */
[----:B0---4-:R-:W-:Y:S05]  /*39f0*/  @P3 BRA `(.L_x_11410) ;  /* 0x0000000000bc3947 */ /* 0x011fea0003800000 */
        /* <DEDUP_REMOVED lines=17> */
[----:B------:R-:W-:-:S03]  /*3b10*/  LOP3.LUT R88, R14, 0xffff0000, RZ, 0xc0, !PT ;  /* 0xffff00000e587812 */ /* 0x000fc600078ec0ff */
[----:B------:R-:W-:Y:S01]  /*3b20*/  FFMA.FTZ R13, R62, R63, R13 ;  /* 0x0000003f3e0d7223 */ /* 0x000fe2000001000d */
[C---:B------:R-:W-:Y:S01]  /*3b30*/  IMAD.U32 R63, R56.reuse, 0x10000, RZ ;  /* 0x00010000383f7824 */ /* 0x040fe200078e00ff */
[----:B------:R-:W-:Y:S01]  /*3b40*/  LOP3.LUT R56, R56, 0xffff0000, RZ, 0xc0, !PT ;  /* 0xffff000038387812 */ /* 0x000fe200078ec0ff */
[----:B------:R-:W-:Y:S02]  /*3b50*/  IMAD.U32 R62, R14, 0x10000, RZ ;  /* 0x000100000e3e7824 */ /* 0x000fe400078e00ff */
[C---:B------:R-:W-:Y:S02]  /*3b60*/  IMAD.U32 R14, R59.reuse, 0x10000, RZ ;  /* 0x000100003b0e7824 */ /* 0x040fe400078e00ff */
        /* <DEDUP_REMOVED lines=24> */
.L_x_11410:
[----:B------:R-:W-:Y:S05]  /*3cf0*/  BSYNC B2 ;  /* 0x0000000000027941 */ /* 0x000fea0003800000 */
.L_x_11409:
[----:B--2---:R-:W-:-:S04]  /*3d00*/  LEA R56, P3, R18, R60, 0x1 ;  /* 0x0000003c12387211 */ /* 0x004fc800078608ff */
[----:B-1----:R-:W-:-:S05]  /*3d10*/  LEA.HI.X R57, R18, R61, R19, 0x1, P3 ;  /* 0x0000003d12397211 */ /* 0x002fca00018f0c13 */
[----:B------:R3:W-:Y:S04]  /*3d20*/  ST.E.128 desc[UR52][R56.64], R12 ;  /* 0x0000000c38007985 */ /* 0x0007e8000c101d34 */
.L_x_11408:
[----:B------:R-:W-:Y:S05]  /*3d30*/  BSYNC B1 ;  /* 0x0000000000017941 */ /* 0x000fea0003800000 */
.L_x_11407:
        /* <DEDUP_REMOVED lines=55> */
.L_x_11414:
[----:B------:R-:W-:Y:S05]  /*40b0*/  BSYNC B2 ;  /* 0x0000000000027941 */ /* 0x000fea0003800000 */
.L_x_11413:
[----:B------:R-:W3:Y:S01]  /*40c0*/  LDL R11, [R1+0x34] ;  /* 0x00003400010b7983 */ /* 0x000ee20000100800 */
[----:B--2---:R-:W-:Y:S02]  /*40d0*/  IMAD.MOV.U32 R52, RZ, RZ, R60 ;  /* 0x000000ffff347224 */ /* 0x004fe400078e003c */
[----:B-1----:R-:W-:Y:S02]  /*40e0*/  IMAD.MOV.U32 R53, RZ, RZ, R61 ;  /* 0x000000ffff357224 */ /* 0x002fe400078e003d */
[----:B---3--:R-:W-:-:S04]  /*40f0*/  IMAD.SHL.U32 R11, R11, 0x8, RZ ;  /* 0x000000080b0b7824 */ /* 0x008fc800078e00ff */
[----:B------:R-:W-:-:S05]  /*4100*/  IMAD.WIDE R52, R11, 0x2, R52 ;  /* 0x000000020b347825 */ /* 0x000fca00078e0234 */
[----:B------:R4:W-:Y:S02]  /*4110*/  ST.E.128 desc[UR52][R52.64], R12 ;  /* 0x0000000c34007985 */ /* 0x0009e4000c101d34 */
.L_x_11412:
[----:B------:R-:W-:Y:S05]  /*4120*/  BSYNC B1 ;  /* 0x0000000000017941 */ /* 0x000fea0003800000 */
.L_x_11411:
        /* <DEDUP_REMOVED lines=55> */
.L_x_11418:
[----:B------:R-:W-:Y:S05]  /*44a0*/  BSYNC B2 ;  /* 0x0000000000027941 */ /* 0x000fea0003800000 */
.L_x_11417:
[----:B------:R-:W3:Y:S01]  /*44b0*/  LDL R11, [R1+0x38] ;  /* 0x00003800010b7983 */ /* 0x000ee20000100800 */
[----:B--2---:R-:W-:Y:S02]  /*44c0*/  IMAD.MOV.U32 R48, RZ, RZ, R60 ;  /* 0x000000ffff307224 */ /* 0x004fe400078e003c */
[----:B-1----:R-:W-:Y:S02]  /*44d0*/  IMAD.MOV.U32 R49, RZ, RZ, R61 ;  /* 0x000000ffff317224 */ /* 0x002fe400078e003d */
[----:B---3--:R-:W-:-:S04]  /*44e0*/  IMAD.SHL.U32 R11, R11, 0x8, RZ ;  /* 0x000000080b0b7824 */ /* 0x008fc800078e00ff */
[----:B------:R-:W-:-:S05]  /*44f0*/  IMAD.WIDE R48, R11, 0x2, R48 ;  /* 0x000000020b307825 */ /* 0x000fca00078e0230 */
[----:B------:R1:W-:Y:S02]  /*4500*/  ST.E.128 desc[UR52][R48.64], R12 ;  /* 0x0000000c30007985 */ /* 0x0003e4000c101d34 */
.L_x_11416:
[----:B------:R-:W-:Y:S05]  /*4510*/  BSYNC B1 ;  /* 0x0000000000017941 */ /* 0x000fea0003800000 */
.L_x_11415:
        /* <DEDUP_REMOVED lines=8> */
[----:B------:R-:W-:Y:S02]  /*45a0*/  SHF.R.U64 R11, R44, 0x10, R45 ;  /* 0x000000102c0b7819 */ /* 0x000fe4000000122d */
[--C-:B------:R-:W-:Y:S02]  /*45b0*/  SHF.R.U64 R44, R46, 0x10, R47.reuse ;  /* 0x000000102e2c7819 */ /* 0x100fe4000000122f */
[----:B------:R-:W-:Y:S02]  /*45c0*/  SHF.R.U32.HI R46, RZ, 0x10, R47 ;  /* 0x00000010ff2e7819 */ /* 0x000fe4000001162f */
[C---:B------:R-:W-:Y:S02]  /*45d0*/  PRMT R44, R106.reuse, 0x5410, R44 ;  /* 0x000054106a2c7816 */ /* 0x040fe4000000002c */
[----:B------:R-:W-:Y:S02]  /*45e0*/  PRMT R11, R105, 0x5410, R11 ;  /* 0x00005410690b7816 */ /* 0x000fe4000000000b */
[----:B------:R-:W-:-:S02]  /*45f0*/  PRMT R106, R106, 0x5432, R46 ;  /* 0x000054326a6a7816 */ /* 0x000fc4000000002e */
[C---:B------:R-:W-:Y:S01]  /*4600*/  LOP3.LUT R48, R13.reuse, 0xffff0000, RZ, 0xc0, !PT ;  /* 0xffff00000d307812 */ /* 0x040fe200078ec0ff */
[----:B------:R-:W-:Y:S01]  /*4610*/  IMAD.U32 R13, R13, 0x10000, RZ ;  /* 0x000100000d0d7824 */ /* 0x000fe200078e00ff */
[C---:B------:R-:W-:Y:S01]  /*4620*/  LOP3.LUT R47, R44.reuse, 0xffff0000, RZ, 0xc0, !PT ;  /* 0xffff00002c2f7812 */ /* 0x040fe200078ec0ff */
[----:B------:R-:W-:Y:S01]  /*4630*/  IMAD.U32 R44, R44, 0x10000, RZ ;  /* 0x000100002c2c7824 */ /* 0x000fe200078e00ff */
[C---:B------:R-:W-:Y:S01]  /*4640*/  LOP3.LUT R46, R11.reuse, 0xffff0000, RZ, 0xc0, !PT ;  /* 0xffff00000b2e7812 */ /* 0x040fe200078ec0ff */
[----:B------:R-:W-:Y:S01]  /*4650*/  IMAD.U32 R11, R11, 0x10000, RZ ;  /* 0x000100000b0b7824 */ /* 0x000fe200078e00ff */
[----:B------:R-:W-:Y:S01]  /*4660*/  SHF.R.U32.HI R45, RZ, 0x10, R45 ;  /* 0x00000010ff2d7819 */ /* 0x000fe2000001162d */
[C---:B------:R-:W-:Y:S02]  /*4670*/  FMUL.FTZ R49, R48.reuse, R47 ;  /* 0x0000002f30317220 */ /* 0x040fe40000410000 */
[-C--:B------:R-:W-:Y:S01]  /*4680*/  FMUL.FTZ R48, R48, R46.reuse ;  /* 0x0000002e30307220 */ /* 0x080fe20000410000 */
[----:B------:R-:W-:Y:S01]  /*4690*/  PRMT R45, R105, 0x5432, R45 ;  /* 0x00005432692d7816 */ /* 0x000fe2000000002d */
[----:B------:R-:W-:-:S02]  /*46a0*/  FFMA.FTZ R46, R13, R46, -R49 ;  /* 0x0000002e0d2e7223 */ /* 0x000fc40000010831 */
[----:B------:R-:W-:Y:S01]  /*46b0*/  FFMA.FTZ R13, R13, R47, R48 ;  /* 0x0000002f0d0d7223 */ /* 0x000fe20000010030 */
[----:B------:R-:W-:Y:S01]  /*46c0*/  LOP3.LUT R48, R14, 0xffff0000, RZ, 0xc0, !PT ;  /* 0xffff00000e307812 */ /* 0x000fe200078ec0ff */
[C---:B------:R-:W-:Y:S01]  /*46d0*/  IMAD.U32 R47, R106.reuse, 0x10000, RZ ;  /* 0x000100006a2f7824 */ /* 0x040fe200078e00ff */
[----:B------:R-:W-:Y:S01]  /*46e0*/  LOP3.LUT R106, R106, 0xffff0000, RZ, 0xc0, !PT ;  /* 0xffff00006a6a7812 */ /* 0x000fe200078ec0ff */
[C---:B------:R-:W-:Y:S01]  /*46f0*/  IMAD.U32 R49, R45.reuse, 0x10000, RZ ;  /* 0x000100002d317824 */ /* 0x040fe200078e00ff */
[----:B------:R-:W-:Y:S01]  /*4700*/  LOP3.LUT R45, R45, 0xffff0000, RZ, 0xc0, !PT ;  /* 0xffff00002d2d7812 */ /* 0x000fe200078ec0ff */
[----:B------:R-:W-:Y:S01]  /*4710*/  FMUL.FTZ R50, R48, R47 ;  /* 0x0000002f30327220 */ /* 0x000fe20000410000 */
[----:B------:R-:W-:Y:S02]  /*4720*/  IMAD.U32 R14, R14, 0x10000, RZ ;  /* 0x000100000e0e7824 */ /* 0x000fe400078e00ff */
[-C--:B------:R-:W-:Y:S01]  /*4730*/  FMUL.FTZ R48, R48, R49.reuse ;  /* 0x0000003130307220 */ /* 0x080fe20000410000 */
[----:B------:R-:W-:Y:S01]  /*4740*/  F2FP.BF16.F32.PACK_AB R13, R13, R46 ;  /* 0x0000002e0d0d723e */ /* 0x000fe200000010ff */
[----:B------:R-:W-:-:S02]  /*4750*/  FFMA.FTZ R50, R14, R49, -R50 ;  /* 0x000000310e327223 */ /* 0x000fc40000010832 */
[----:B------:R-:W-:Y:S01]  /*4760*/  FFMA.FTZ R48, R14, R47, R48 ;  /* 0x0000002f0e307223 */ /* 0x000fe20000010030 */
[C---:B------:R-:W-:Y:S01]  /*4770*/  LOP3.LUT R14, R15.reuse, 0xffff0000, RZ, 0xc0, !PT ;  /* 0xffff00000f0e7812 */ /* 0x040fe200078ec0ff */
[----:B------:R-:W-:-:S04]  /*4780*/  IMAD.U32 R15, R15, 0x10000, RZ ;  /* 0x000100000f0f7824 */ /* 0x000fc800078e00ff */
[C---:B------:R-:W-:Y:S01]  /*4790*/  FMUL.FTZ R47, R14.reuse, R106 ;  /* 0x0000006a0e2f7220 */ /* 0x040fe20000410000 */
[----:B------:R-:W-:-:S03]  /*47a0*/  FMUL.FTZ R14, R14, R45 ;  /* 0x0000002d0e0e7220 */ /* 0x000fc60000410000 */
[C---:B------:R-:W-:Y:S01]  /*47b0*/  FFMA.FTZ R47, R15.reuse, R45, -R47 ;  /* 0x0000002d0f2f7223 */ /* 0x040fe2000001082f */
[----:B------:R-:W-:Y:S01]  /*47c0*/  FFMA.FTZ R14, R15, R106, R14 ;  /* 0x0000006a0f0e7223 */ /* 0x000fe2000001000e */
[C---:B------:R-:W-:Y:S01]  /*47d0*/  LOP3.LUT R15, R12.reuse, 0xffff0000, RZ, 0xc0, !PT ;  /* 0xffff00000c0f7812 */ /* 0x040fe200078ec0ff */
[----:B------:R-:W-:-:S04]  /*47e0*/  IMAD.U32 R12, R12, 0x10000, RZ ;  /* 0x000100000c0c7824 */ /* 0x000fc800078e00ff */
[C---:B------:R-:W-:Y:S01]  /*47f0*/  FMUL.FTZ R45, R15.reuse, R44 ;  /* 0x0000002c0f2d7220 */ /* 0x040fe20000410000 */
[----:B------:R-:W-:-:S03]  /*4800*/  FMUL.FTZ R15, R15, R11 ;  /* 0x0000000b0f0f7220 */ /* 0x000fc60000410000 */
[C---:B------:R-:W-:Y:S01]  /*4810*/  FFMA.FTZ R45, R12.reuse, R11, -R45 ;  /* 0x0000000b0c2d7223 */ /* 0x040fe2000001082d */
[----:B------:R-:W-:Y:S01]  /*4820*/  FFMA.FTZ R12, R12, R44, R15 ;  /* 0x0000002c0c0c7223 */ /* 0x000fe2000001000f */
[----:B------:R-:W-:Y:S02]  /*4830*/  F2FP.BF16.F32.PACK_AB R15, R14, R47 ;  /* 0x0000002f0e0f723e */ /* 0x000fe400000010ff */
[----:B------:R-:W-:Y:S02]  /*4840*/  F2FP.BF16.F32.PACK_AB R14, R48, R50 ;  /* 0x00000032300e723e */ /* 0x000fe400000010ff */
[----:B------:R-:W-:-:S07]  /*4850*/  F2FP.BF16.F32.PACK_AB R12, R12, R45 ;  /* 0x0000002d0c0c723e */ /* 0x000fce00000010ff */
.L_x_11422:
[----:B------:R-:W-:Y:S05]  /*4860*/  BSYNC B2 ;  /* 0x0000000000027941 */ /* 0x000fea0003800000 */
.L_x_11421:
[----:B------:R-:W3:Y:S01]  /*4870*/  LDL R11, [R1+0x4c] ;  /* 0x00004c00010b7983 */ /* 0x000ee20000100800 */
[----:B--2---:R-:W-:-:S04]  /*4880*/  LEA R44, P3, R137, R60, 0x1 ;  /* 0x0000003c892c7211 */ /* 0x004fc800078608ff */
[----:B---3--:R-:W-:-:S05]  /*4890*/  LEA.HI.X R45, R137, R61, R11, 0x1, P3 ;  /* 0x0000003d892d7211 */ /* 0x008fca00018f0c0b */
[----:B------:R1:W-:Y:S04]  /*48a0*/  ST.E.128 desc[UR52][R44.64], R12 ;  /* 0x0000000c2c007985 */ /* 0x0003e8000c101d34 */
.L_x_11420:
[----:B------:R-:W-:Y:S05]  /*48b0*/  BSYNC B1 ;  /* 0x0000000000017941 */ /* 0x000fea0003800000 */
.L_x_11419:
[----:B------:R-:W-:Y:S01]  /*48c0*/  LOP3.LUT P3, RZ, R28, 0x10, RZ, 0xc0, !PT ;  /* 0x000000101cff7812 */ /* 0x000fe2000786c0ff */
[----:B------:R-:W-:-:S12]  /*48d0*/  BSSY B1, `(.L_x_11423) ;  /* 0x0000038000017945 */ /* 0x000fd80003800000 */
[----:B------:R-:W-:Y:S05]  /*48e0*/  @!P3 BRA `(.L_x_11424) ;  /* 0x0000000000d8b947 */ /* 0x000fea0003800000 */
[----:B-1-34-:R-:W3:Y:S04]  /*48f0*/  LDL R12, [R1+0x48] ;  /* 0x00004800010c7983 */ /* 0x01aee80000100800 */
[----:B------:R-:W4:Y:S01]  /*4900*/  LDL R11, [R1+0x50] ;  /* 0x00005000010b7983 */ /* 0x000f220000100800 */
[C---:B--2---:R-:W-:Y:S01]  /*4910*/  LEA R44, P3, R136.reuse, R60, 0x1 ;  /* 0x0000003c882c7211 */ /* 0x044fe200078608ff */
[----:B------:R-:W-:Y:S03]  /*4920*/  BSSY B2, `(.L_x_11425) ;  /* 0x0000031000027945 */ /* 0x000fe60003800000 */
[----:B---3--:R-:W-:Y:S02]  /*4930*/  LEA.HI.X R45, R136, R61, R12, 0x1, P3 ;  /* 0x0000003d882d7211 */ /* 0x008fe400018f0c0c */
[----:B------:R1:W2:Y:S01]  /*4940*/  LDS.128 R12, [R64+0x19000] ;  /* 0x01900000400c7984 */ /* 0x0002a20000000c00 */
[----:B----4-:R-:W-:-:S13]  /*4950*/  ISETP.GE.AND P3, PT, R11, R97, PT ;  /* 0x000000610b00720c */ /* 0x010fda0003f66270 */
[----:B-1----:R-:W-:Y:S05]  /*4960*/  @P3 BRA `(.L_x_11426) ;  /* 0x0000000000b03947 */ /* 0x002fea0003800000 */
[--C-:B------:R-:W-:Y:S02]  /*4970*/  SHF.R.U64 R46, R40, 0x10, R41.reuse ;  /* 0x00000010282e7819 */ /* 0x100fe40000001229 */
[----:B------:R-:W-:Y:S02]  /*4980*/  SHF.R.U32.HI R40, RZ, 0x10, R41 ;  /* 0x00000010ff287819 */ /* 0x000fe40000011629 */
[----:B------:R-:W-:Y:S01]  /*4990*/  SHF.R.U64 R41, R42, 0x10, R43 ;  /* 0x000000102a297819 */ /* 0x000fe2000000122b */
[----:B--2---:R-:W-:Y:S01]  /*49a0*/  IMAD.U32 R42, R13, 0x10000, RZ ;  /* 0x000100000d2a7824 */ /* 0x004fe200078e00ff */
[----:B------:R-:W-:Y:S02]  /*49b0*/  PRMT R11, R103, 0x5410, R46 ;  /* 0x00005410670b7816 */ /* 0x000fe4000000002e */
[----:B------:R-:W-:Y:S02]  /*49c0*/  PRMT R41, R104, 0x5410, R41 ;  /* 0x0000541068297816 */ /* 0x000fe40000000029 */
[----:B------:R-:W-:-:S02]  /*49d0*/  LOP3.LUT R46, R13, 0xffff0000, RZ, 0xc0, !PT ;  /* 0xffff00000d2e7812 */ /* 0x000fc400078ec0ff */
[C---:B------:R-:W-:Y:S01]  /*49e0*/  LOP3.LUT R47, R41.reuse, 0xffff0000, RZ, 0xc0, !PT ;  /* 0xffff0000292f7812 */ /* 0x040fe200078ec0ff */
[----:B------:R-:W-:Y:S01]  /*49f0*/  IMAD.U32 R41, R41, 0x10000, RZ ;  /* 0x0001000029297824 */ /* 0x000fe200078e00ff */
[----:B------:R-:W-:Y:S02]  /*4a00*/  LOP3.LUT R49, R11, 0xffff0000, RZ, 0xc0, !PT ;  /* 0xffff00000b317812 */ /* 0x000fe400078ec0ff */
[----:B------:R-:W-:Y:S01]  /*4a10*/  SHF.R.U32.HI R43, RZ, 0x10, R43 ;  /* 0x00000010ff2b7819 */ /* 0x000fe2000001162b */
[C---:B------:R-:W-:Y:S01]  /*4a20*/  FMUL.FTZ R13, R46.reuse, R47 ;  /* 0x0000002f2e0d7220 */ /* 0x040fe20000410000 */
[----:B------:R-:W-:Y:S01]  /*4a30*/  PRMT R40, R103, 0x5432, R40 ;  /* 0x0000543267287816 */ /* 0x000fe20000000028 */
[-C--:B------:R-:W-:Y:S01]  /*4a40*/  FMUL.FTZ R46, R46, R49.reuse ;  /* 0x000000312e2e7220 */ /* 0x080fe20000410000 */
[----:B------:R-:W-:Y:S01]  /*4a50*/  PRMT R43, R104, 0x5432, R43 ;  /* 0x00005432682b7816 */ /* 0x000fe2000000002b */
[C---:B------:R-:W-:Y:S02]  /*4a60*/  FFMA.FTZ R13, R42.reuse, R49, -R13 ;  /* 0x000000312a0d7223 */ /* 0x040fe4000001080d */
[----:B------:R-:W-:Y:S01]  /*4a70*/  FFMA.FTZ R42, R42, R47, R46 ;  /* 0x0000002f2a2a7223 */ /* 0x000fe2000001002e */
[----:B------:R-:W-:Y:S01]  /*4a80*/  LOP3.LUT R46, R14, 0xffff0000, RZ, 0xc0, !PT ;  /* 0xffff00000e2e7812 */ /* 0x000fe200078ec0ff */
[C---:B------:R-:W-:Y:S01]  /*4a90*/  IMAD.U32 R47, R43.reuse, 0x10000, RZ ;  /* 0x000100002b2f7824 */ /* 0x040fe200078e00ff */
[----:B------:R-:W-:Y:S01]  /*4aa0*/  LOP3.LUT R43, R43, 0xffff0000, RZ, 0xc0, !PT ;  /* 0xffff00002b2b7812 */ /* 0x000fe200078ec0ff */
[----:B------:R-:W-:Y:S01]  /*4ab0*/  IMAD.U32 R49, R40, 0x10000, RZ ;  /* 0x0001000028317824 */ /* 0x000fe200078e00ff */
[----:B------:R-:W-:Y:S01]  /*4ac0*/  F2FP.BF16.F32.PACK_AB R13, R42, R13 ;  /* 0x0000000d2a0d723e */ /* 0x000fe200000010ff */
[----:B------:R-:W-:Y:S01]  /*4ad0*/  FMUL.FTZ R51, R46, R47 ;  /* 0x0000002f2e337220 */ /* 0x000fe20000410000 */
[----:B------:R-:W-:-:S02]  /*4ae0*/  IMAD.U32 R14, R14, 0x10000, RZ ;  /* 0x000100000e0e7824 */ /* 0x000fc400078e00ff */
[-C--:B------:R-:W-:Y:S02]  /*4af0*/  FMUL.FTZ R46, R46, R49.reuse ;  /* 0x000000312e2e7220 */ /* 0x080fe40000410000 */
[C---:B------:R-:W-:Y:S02]  /*4b00*/  FFMA.FTZ R48, R14.reuse, R49, -R51 ;  /* 0x000000310e307223 */ /* 0x040fe40000010833 */
[----:B------:R-:W-:Y:S01]  /*4b10*/  FFMA.FTZ R47, R14, R47, R46 ;  /* 0x0000002f0e2f7223 */ /* 0x000fe2000001002e */
[----:B------:R-:W-:Y:S02]  /*4b20*/  LOP3.LUT R14, R40, 0xffff0000, RZ, 0xc0, !PT ;  /* 0xffff0000280e7812 */ /* 0x000fe400078ec0ff */
[C---:B------:R-:W-:Y:S01]  /*4b30*/  LOP3.LUT R40, R15.reuse, 0xffff0000, RZ, 0xc0, !PT ;  /* 0xffff00000f287812 */ /* 0x040fe200078ec0ff */
[----:B------:R-:W-:-:S04]  /*4b40*/  IMAD.U32 R15, R15, 0x10000, RZ ;  /* 0x000100000f0f7824 */ /* 0x000fc800078e00ff */
        /* <DEDUP_REMOVED lines=9> */
[----:B------:R-:W-:Y:S01]  /*4be0*/  FMUL.FTZ R46, R11, R40 ;  /* 0x000000280b2e7220 */ /* 0x000fe20000410000 */
[----:B------:R-:W-:-:S02]  /*4bf0*/  F2FP.BF16.F32.PACK_AB R14, R47, R48 ;  /* 0x000000302f0e723e */ /* 0x000fc400000010ff */
[C---:B------:R-:W-:Y:S01]  /*4c00*/  FFMA.FTZ R43, R12.reuse, R40, -R43 ;  /* 0x000000280c2b7223 */ /* 0x040fe2000001082b */
[----:B------:R-:W-:-:S05]  /*4c10*/  FFMA.FTZ R46, R12, R41, R46 ;  /* 0x000000290c2e7223 */ /* 0x000fca000001002e */
[----:B------:R-:W-:-:S07]  /*4c20*/  F2FP.BF16.F32.PACK_AB R12, R46, R43 ;  /* 0x0000002b2e0c723e */ /* 0x000fce00000010ff */
.L_x_11426:
[----:B------:R-:W-:Y:S05]  /*4c30*/  BSYNC B2 ;  /* 0x0000000000027941 */ /* 0x000fea0003800000 */
.L_x_11425:
[----:B--2---:R1:W-:Y:S02]  /*4c40*/  ST.E.128 desc[UR52][R44.64], R12 ;  /* 0x0000000c2c007985 */ /* 0x0043e4000c101d34 */
.L_x_11424:
[----:B------:R-:W-:Y:S05]  /*4c50*/  BSYNC B1 ;  /* 0x0000000000017941 */ /* 0x000fea0003800000 */
.L_x_11423:
[----:B------:R-:W-:-:S13]  /*4c60*/  LOP3.LUT P3, RZ, R28, 0x20, RZ, 0xc0, !PT ;  /* 0x000000201cff7812 */ /* 0x000fda000786c0ff */
        /* <DEDUP_REMOVED lines=9> */
[----:B------:R-:W-:Y:S02]  /*4d00*/  SHF.R.U64 R43, R38, 0x10, R39 ;  /* 0x00000010262b7819 */ /* 0x000fe40000001227 */
[--C-:B------:R-:W-:Y:S01]  /*4d10*/  SHF.R.U64 R44, R36, 0x10, R37.reuse ;  /* 0x00000010242c7819 */ /* 0x100fe20000001225 */
[C---:B--2---:R-:W-:Y:S01]  /*4d20*/  IMAD.U32 R36, R14.reuse, 0x10000, RZ ;  /* 0x000100000e247824 */ /* 0x044fe200078e00ff */
[----:B------:R-:W-:Y:S02]  /*4d30*/  SHF.R.U32.HI R42, RZ, 0x10, R37 ;  /* 0x00000010ff2a7819 */ /* 0x000fe40000011625 */
[----:B------:R-:W-:Y:S02]  /*4d40*/  SHF.R.U32.HI R45, RZ, 0x10, R39 ;  /* 0x00000010ff2d7819 */ /* 0x000fe40000011627 */
[----:B------:R-:W-:Y:S01]  /*4d50*/  LOP3.LUT R37, R14, 0xffff0000, RZ, 0xc0, !PT ;  /* 0xffff00000e257812 */ /* 0x000fe200078ec0ff */
[C---:B------:R-:W-:Y:S01]  /*4d60*/  IMAD.U32 R14, R15.reuse, 0x10000, RZ ;  /* 0x000100000f0e7824 */ /* 0x040fe200078e00ff */
[----:B------:R-:W-:-:S02]  /*4d70*/  LOP3.LUT R11, R15, 0xffff0000, RZ, 0xc0, !PT ;  /* 0xffff00000f0b7812 */ /* 0x000fc400078ec0ff */
[C---:B------:R-:W-:Y:S02]  /*4d80*/  PRMT R39, R102.reuse, 0x5410, R43 ;  /* 0x0000541066277816 */ /* 0x040fe4000000002b */
[----:B------:R-:W-:Y:S02]  /*4d90*/  PRMT R15, R101, 0x5410, R44 ;  /* 0x00005410650f7816 */ /* 0x000fe4000000002c */
[----:B------:R-:W-:Y:S02]  /*4da0*/  PRMT R102, R102, 0x5432, R45 ;  /* 0x0000543266667816 */ /* 0x000fe4000000002d */
[----:B------:R-:W-:Y:S02]  /*4db0*/  LOP3.LUT R43, R13, 0xffff0000, RZ, 0xc0, !PT ;  /* 0xffff00000d2b7812 */ /* 0x000fe400078ec0ff */
[----:B------:R-:W-:Y:S01]  /*4dc0*/  LOP3.LUT R46, R39, 0xffff0000, RZ, 0xc0, !PT ;  /* 0xffff0000272e7812 */ /* 0x000fe200078ec0ff */
[C---:B------:R-:W-:Y:S01]  /*4dd0*/  IMAD.U32 R38, R102.reuse, 0x10000, RZ ;  /* 0x0001000066267824 */ /* 0x040fe200078e00ff */
[----:B------:R-:W-:Y:S01]  /*4de0*/  PRMT R101, R101, 0x5432, R42 ;  /* 0x0000543265657816 */ /* 0x000fe2000000002a */
[----:B------:R-:W-:Y:S01]  /*4df0*/  IMAD.U32 R42, R13, 0x10000, RZ ;  /* 0x000100000d2a7824 */ /* 0x000fe200078e00ff */
[----:B------:R-:W-:Y:S01]  /*4e00*/  LOP3.LUT R44, R15, 0xffff0000, RZ, 0xc0, !PT ;  /* 0xffff00000f2c7812 */ /* 0x000fe200078ec0ff */
[----:B------:R-:W-:Y:S01]  /*4e10*/  FMUL.FTZ R13, R43, R46 ;  /* 0x0000002e2b0d7220 */ /* 0x000fe20000410000 */
[----:B------:R-:W-:Y:S01]  /*4e20*/  FMUL.FTZ R47, R37, R38 ;  /* 0x00000026252f7220 */ /* 0x000fe20000410000 */
[----:B------:R-:W-:Y:S01]  /*4e30*/  IMAD.U32 R45, R101, 0x10000, RZ ;  /* 0x00010000652d7824 */ /* 0x000fe200078e00ff */
[----:B------:R-:W-:Y:S01]  /*4e40*/  LOP3.LUT R102, R102, 0xffff0000, RZ, 0xc0, !PT ;  /* 0xffff000066667812 */ /* 0x000fe200078ec0ff */
[-C--:B------:R-:W-:Y:S01]  /*4e50*/  FMUL.FTZ R43, R43, R44.reuse ;  /* 0x0000002c2b2b7220 */ /* 0x080fe20000410000 */
[C---:B------:R-:W-:Y:S01]  /*4e60*/  FFMA.FTZ R13, R42.reuse, R44, -R13 ;  /* 0x0000002c2a0d7223 */ /* 0x040fe2000001080d */
[----:B------:R-:W-:Y:S01]  /*4e70*/  LOP3.LUT R101, R101, 0xffff0000, RZ, 0xc0, !PT ;  /* 0xffff000065657812 */ /* 0x000fe200078ec0ff */
[----:B------:R-:W-:Y:S01]  /*4e80*/  FMUL.FTZ R37, R37, R45 ;  /* 0x0000002d25257220 */ /* 0x000fe20000410000 */
[----:B------:R-:W-:Y:S01]  /*4e90*/  FFMA.FTZ R42, R42, R46, R43 ;  /* 0x0000002e2a2a7223 */ /* 0x000fe2000001002b */
[C---:B------:R-:W-:Y:S01]  /*4ea0*/  LOP3.LUT R44, R12.reuse, 0xffff0000, RZ, 0xc0, !PT ;  /* 0xffff00000c2c7812 */ /* 0x040fe200078ec0ff */
[----:B------:R-:W-:-:S02]  /*4eb0*/  IMAD.U32 R43, R12, 0x10000, RZ ;  /* 0x000100000c2b7824 */ /* 0x000fc400078e00ff */
[C---:B------:R-:W-:Y:S01]  /*4ec0*/  FFMA.FTZ R12, R36.reuse, R45, -R47 ;  /* 0x0000002d240c7223 */ /* 0x040fe2000001082f */
[----:B------:R-:W-:Y:S02]  /*4ed0*/  IMAD.U32 R39, R39, 0x10000, RZ ;  /* 0x0001000027277824 */ /* 0x000fe400078e00ff */
[----:B------:R-:W-:Y:S01]  /*4ee0*/  FMUL.FTZ R45, R11, R102 ;  /* 0x000000660b2d7220 */ /* 0x000fe20000410000 */
[----:B------:R-:W-:Y:S02]  /*4ef0*/  IMAD.U32 R15, R15, 0x10000, RZ ;  /* 0x000100000f0f7824 */ /* 0x000fe400078e00ff */
        /* <DEDUP_REMOVED lines=12> */
.L_x_11428:
[----:B------:R-:W-:Y:S05]  /*4fc0*/  BSYNC B1 ;  /* 0x0000000000017941 */ /* 0x000fea0003800000 */
.L_x_11427:
[----:B--2---:R1:W-:Y:S01]  /*4fd0*/  ST.E.128 desc[UR52][R40.64], R12 ;  /* 0x0000000c28007985 */ /* 0x0043e2000c101d34 */
[----:B------:R-:W-:Y:S05]  /*4fe0*/  BRA `(.L_x_11406) ;  /* 0x0000002400107947 */ /* 0x000fea0003800000 */
.L_x_11399:
        /* <DEDUP_REMOVED lines=13> */
[----:B0-----:R-:W-:-:S02]  /*50c0*/  VIADD R37, R36, 0xffffff80 ;  /* 0xffffff8024257836 */ /* 0x001fc40000000000 */
[----:B------:R-:W-:-:S05]  /*50d0*/  VIADD R36, R36, 0xffffff80 ;  /* 0xffffff8024247836 */ /* 0x000fca0000000000 */
[----:B------:R-:W-:-:S04]  /*50e0*/  LEA.HI R36, R36, R37, RZ, 0x1 ;  /* 0x0000002524247211 */ /* 0x000fc800078f08ff */
[----:B------:R-:W-:-:S04]  /*50f0*/  SHF.R.S32.HI R36, RZ, 0x1, R36 ;  /* 0x00000001ff247819 */ /* 0x000fc80000011424 */
[----:B------:R-:W-:Y:S02]  /*5100*/  ISETP.GE.AND P3, PT, R36, R85, PT ;  /* 0x000000552400720c */ /* 0x000fe40003f66270 */
[----:B------:R-:W-:-:S11]  /*5110*/  CS2R R36, SRZ ;  /* 0x0000000000247805 */ /* 0x000fd6000001ff00 */
[----:B------:R-:W-:Y:S05]  /*5120*/  @P3 BRA `(.L_x_11430) ;  /* 0x00000000007c3947 */ /* 0x000fea0003800000 */
        /* <DEDUP_REMOVED lines=31> */
.L_x_11430:
[----:B------:R-:W-:Y:S05]  /*5320*/  BSYNC B1 ;  /* 0x0000000000017941 */ /* 0x000fea0003800000 */
.L_x_11429:
        /* <DEDUP_REMOVED lines=43> */
.L_x_11431:
[----:B------:R-:W-:Y:S01]  /*55e0*/  IMAD R34, R22, 0x8, R2 ;  /* 0x0000000816227824 */ /* 0x000fe200078e0202 */
[----:B------:R-:W-:Y:S01]  /*55f0*/  SHF.L.U32 R86, R147, 0x1f, RZ ;  /* 0x0000001f93567819 */ /* 0x000fe200000006ff */
[----:B------:R-:W-:Y:S03]  /*5600*/  BSSY B1, `(.L_x_11432) ;  /* 0x0000003000017945 */ /* 0x000fe60003800000 */
[----:B------:R-:W0:Y:S02]  /*5610*/  SYNCS.PHASECHK.TRANS64.TRYWAIT P4, [R34+URZ+0x2d890], R86 ;  /* 0x02d89056220075a7 */ /* 0x000e24000808017f */
[----:B0-----:R-:W-:Y:S05]  /*5620*/  @!P4 BRA `(.L_x_11433) ;  /* 0x000001f8004cc947 */ /* 0x001fea0003800000 */
.L_x_11753:
[----:B------:R-:W-:Y:S05]  /*5630*/  BSYNC B1 ;  /* 0x0000000000017941 */ /* 0x000fea0003800000 */
.L_x_11432:
[----:B------:R-:W-:-:S03]  /*5640*/  UMOV UR4, 0xffffffff ;  /* 0xffffffff00047882 */ /* 0x000fc60000000000 */
[----:B------:R-:W-:Y:S05]  /*5650*/  BRA.DIV UR4, `(.L_x_11434) ;  /* 0x000001fa04547947 */ /* 0x000fea000b800000 */
[----:B------:R1:W2:Y:S04]  /*5660*/  SHFL.IDX PT, R89, R61, RZ, 0x1e1f ;  /* 0x001e1fff3d597589 */ /* 0x0002a800000e0000 */
[----:B------:R1:W3:Y:S02]  /*5670*/  SHFL.IDX PT, R88, R60, RZ, 0x1e1f ;  /* 0x001e1fff3c587589 */ /* 0x0002e400000e0000 */
.L_x_11757:
[----:B------:R-:W-:Y:S05]  /*5680*/  @P3 BRA `(.L_x_11406) ;  /* 0x0000001c00683947 */ /* 0x000fea0003800000 */
[----:B------:R-:W4:Y:S01]  /*5690*/  LDC R11, c[0x0][0x2f4] ;  /* 0x0000bd00ff0b7b82 */ /* 0x000f220000000800 */
[----:B------:R-:W-:Y:S01]  /*56a0*/  ISETP.NE.AND P3, PT, R29, RZ, PT ;  /* 0x000000ff1d00720c */ /* 0x000fe20003f65270 */
[----:B------:R-:W-:Y:S01]  /*56b0*/  BSSY B1, `(.L_x_11435) ;  /* 0x0000080000017945 */ /* 0x000fe20003800000 */
[----:B----4-:R-:W-:-:S11]  /*56c0*/  IMAD.IADD R101, R11, 0x1, -R98 ;  /* 0x000000010b657824 */ /* 0x010fd600078e0a62 */
[----:B------:R-:W-:Y:S05]  /*56d0*/  @!P3 BRA `(.L_x_11436) ;  /* 0x0000000400f4b947 */ /* 0x000fea0003800000 */
[----:B-1----:R-:W4:Y:S04]  /*56e0*/  LDL R60, [R1+0x20] ;  /* 0x00002000013c7983 */ /* 0x002f280000100800 */
[----:B------:R-:W5:Y:S04]  /*56f0*/  LDL R15, [R1+0x24] ;  /* 0x00002400010f7983 */ /* 0x000f680000100800 */
[----:B------:R-:W2:Y:S01]  /*5700*/  LDL R14, [R1+0x28] ;  /* 0x00002800010e7983 */ /* 0x000ea20000100800 */
[----:B------:R-:W-:Y:S01]  /*5710*/  SEL R12, R98, R101, !P0 ;  /* 0x00000065620c7207 */ /* 0x000fe20004000000 */
[----:B------:R-:W-:Y:S01]  /*5720*/  BSSY B2, `(.L_x_11437) ;  /* 0x0000072000027945 */ /* 0x000fe20003800000 */
[----:B------:R-:W-:-:S02]  /*5730*/  ISETP.GE.AND P3, PT, R18, R97, PT ;  /* 0x000000611200720c */ /* 0x000fc40003f66270 */
[----:B------:R-:W-:-:S04]  /*5740*/  SHF.R.S32.HI R13, RZ, 0x1f, R12 ;  /* 0x0000001fff0d7819 */ /* 0x000fc8000001140c */
[----:B------:R-:W-:-:S04]  /*5750*/  LEA.HI R13, R13, R12, RZ, 0x4 ;  /* 0x0000000c0d0d7211 */ /* 0x000fc800078f20ff */
[----:B------:R-:W-:-:S04]  /*5760*/  SHF.R.S32.HI R13, RZ, 0x4, R13 ;  /* 0x00000004ff0d7819 */ /* 0x000fc8000001140d */
        /* <DEDUP_REMOVED lines=8> */
[----:B--2---:R-:W-:-:S05]  /*57f0*/  IADD3 R12, R13, R12, R14 ;  /* 0x0000000c0d0c7210 */ /* 0x004fca0007ffe00e */
[C---:B------:R-:W-:Y:S02]  /*5800*/  IMAD R60, R22.reuse, 0x3000, R12 ;  /* 0x00003000163c7824 */ /* 0x040fe400078e020c */
[----:B------:R-:W-:Y:S02]  /*5810*/  IMAD R12, R22, 0x3000, R95 ;  /* 0x00003000160c7824 */ /* 0x000fe400078e025f */
[--C-:B------:R-:W-:Y:S02]  /*5820*/  IMAD R60, R60, 0x2, R2.reuse ;  /* 0x000000023c3c7824 */ /* 0x100fe400078e0202 */
[----:B------:R-:W-:-:S04]  /*5830*/  IMAD R12, R12, 0x2, R2 ;  /* 0x000000020c0c7824 */ /* 0x000fc800078e0202 */
[----:B------:R-:W1:Y:S04]  /*5840*/  LDS.128 R60, [R60+0x15400] ;  /* 0x015400003c3c7984 */ /* 0x000e680000000c00 */
[----:B------:R-:W2:Y:S01]  /*5850*/  LDS.128 R12, [R12+0x15400] ;  /* 0x015400000c0c7984 */ /* 0x000ea20000000c00 */
        /* <DEDUP_REMOVED lines=20> */
[----:B--2---:R-:W-:Y:S02]  /*59a0*/  IMAD.U32 R105, R13, 0x10000, RZ ;  /* 0x000100000d697824 */ /* 0x004fe400078e00ff */
        /* <DEDUP_REMOVED lines=73> */
.L_x_11438:
[----:B------:R-:W-:Y:S05]  /*5e40*/  BSYNC B2 ;  /* 0x0000000000027941 */ /* 0x000fea0003800000 */
.L_x_11437:
[----:B---3--:R-:W-:-:S04]  /*5e50*/  LEA R44, P3, R20, R88, 0x1 ;  /* 0x00000058142c7211 */ /* 0x008fc800078608ff */
[----:B------:R-:W-:Y:S02]  /*5e60*/  LEA.HI.X R45, R20, R89, R92, 0x1, P3 ;  /* 0x00000059142d7211 */ /* 0x000fe400018f0c5c */
[----:B------:R-:W-:-:S03]  /*5e70*/  ISETP.GE.AND P3, PT, R102, R11, PT ;  /* 0x0000000b6600720c */ /* 0x000fc60003f66270 */
[----:B--2---:R2:W-:Y:S10]  /*5e80*/  ST.E.128 desc[UR52][R44.64], R12 ;  /* 0x0000000c2c007985 */ /* 0x0045f4000c101d34 */
[----:B--2---:R-:W-:-:S05]  /*5e90*/  @!P3 IMAD.WIDE R12, R102, 0x2, R88 ;  /* 0x00000002660cb825 */ /* 0x004fca00078e0258 */
[----:B-1----:R4:W-:Y:S02]  /*5ea0*/  @!P3 ST.E.128 desc[UR52][R12.64], R60 ;  /* 0x0000003c0c00b985 */ /* 0x0029e4000c101d34 */
.L_x_11436:
[----:B------:R-:W-:Y:S05]  /*5eb0*/  BSYNC B1 ;  /* 0x0000000000017941 */ /* 0x000fea0003800000 */
.L_x_11435:
[----:B------:R-:W-:Y:S01]  /*5ec0*/  ISETP.NE.AND P3, PT, R30, RZ, PT ;  /* 0x000000ff1e00720c */ /* 0x000fe20003f65270 */
[----:B------:R-:W-:-:S12]  /*5ed0*/  BSSY B1, `(.L_x_11439) ;  /* 0x0000081000017945 */ /* 0x000fd80003800000 */
[----:B------:R-:W-:Y:S05]  /*5ee0*/  @!P3 BRA `(.L_x_11440) ;  /* 0x0000000400fcb947 */ /* 0x000fea0003800000 */
[----:B------:R-:W5:Y:S04]  /*5ef0*/  LDL R44, [R1+0x20] ;  /* 0x00002000012c7983 */ /* 0x000f680000100800 */
[----:B------:R-:W2:Y:S04]  /*5f00*/  LDL R15, [R1+0x24] ;  /* 0x00002400010f7983 */ /* 0x000ea80000100800 */
[----:B------:R-:W3:Y:S01]  /*5f10*/  LDL R14, [R1+0x28] ;  /* 0x00002800010e7983 */ /* 0x000ee20000100800 */
[----:B------:R-:W-:Y:S01]  /*5f20*/  LOP3.LUT P4, RZ, R16, 0x1, RZ, 0xc0, !PT ;  /* 0x0000000110ff7812 */ /* 0x000fe2000788c0ff */
[----:B------:R-:W-:Y:S01]  /*5f30*/  BSSY B2, `(.L_x_11441) ;  /* 0x0000074000027945 */ /* 0x000fe20003800000 */
[----:B------:R-:W-:-:S02]  /*5f40*/  ISETP.GE.AND P3, PT, R3, R97, PT ;  /* 0x000000610300720c */ /* 0x000fc40003f66270 */
        /* <DEDUP_REMOVED lines=10> */
[----:B-----5:R-:W-:-:S04]  /*5ff0*/  LOP3.LUT R13, R44, 0x18, R56, 0xf8, !PT ;  /* 0x000000182c0d7812 */ /* 0x020fc800078ef838 */
[----:B--2---:R-:W-:-:S04]  /*6000*/  LOP3.LUT R13, R13, R15, RZ, 0x3c, !PT ;  /* 0x0000000f0d0d7212 */ /* 0x004fc800078e3cff */
[----:B---3--:R-:W-:-:S05]  /*6010*/  IADD3 R12, R13, R12, R14 ;  /* 0x0000000c0d0c7210 */ /* 0x008fca0007ffe00e */
[C---:B------:R-:W-:Y:S02]  /*6020*/  IMAD R44, R22.reuse, 0x3000, R12 ;  /* 0x00003000162c7824 */ /* 0x040fe400078e020c */
[----:B------:R-:W-:Y:S02]  /*6030*/  IMAD R12, R22, 0x3000, R94 ;  /* 0x00003000160c7824 */ /* 0x000fe400078e025e */
[--C-:B------:R-:W-:Y:S02]  /*6040*/  IMAD R44, R44, 0x2, R2.reuse ;  /* 0x000000022c2c7824 */ /* 0x100fe400078e0202 */
[----:B------:R-:W-:-:S04]  /*6050*/  IMAD R12, R12, 0x2, R2 ;  /* 0x000000020c0c7824 */ /* 0x000fc800078e0202 */
[----:B------:R-:W2:Y:S04]  /*6060*/  LDS.128 R44, [R44+0x15400] ;  /* 0x015400002c2c7984 */ /* 0x000ea80000000c00 */
[----:B------:R-:W3:Y:S01]  /*6070*/  LDS.128 R12, [R12+0x15400] ;  /* 0x015400000c0c7984 */ /* 0x000ee20000000c00 */
[----:B------:R-:W-:Y:S05]  /*6080*/  @P3 BRA `(.L_x_11442) ;  /* 0x0000000400783947 */ /* 0x000fea0003800000 */
[----:B------:R-:W-:Y:S01]  /*6090*/  SHF.R.U32.HI R58, RZ, 0x10, R53 ;  /* 0x00000010ff3a7819 */ /* 0x000fe20000011635 */
[----:B-12---:R-:W-:Y:S01]  /*60a0*/  IMAD.U32 R61, R45, 0x10000, RZ ;  /* 0x000100002d3d7824 */ /* 0x006fe200078e00ff */
[--C-:B------:R-:W-:Y:S01]  /*60b0*/  SHF.R.U64 R40, R40, 0x10, R41.reuse ;  /* 0x0000001028287819 */ /* 0x100fe20000001229 */
[----:B---3--:R-:W-:Y:S01]  /*60c0*/  IMAD.U32 R59, R13, 0x10000, RZ ;  /* 0x000100000d3b7824 */ /* 0x008fe200078e00ff */
        /* <DEDUP_REMOVED lines=90> */
.L_x_11442:
[----:B------:R-:W-:Y:S05]  /*6670*/  BSYNC B2 ;  /* 0x0000000000027941 */ /* 0x000fea0003800000 */
.L_x_11441:
[----:B------:R-:W-:-:S04]  /*6680*/  LEA R40, P3, R21, R88, 0x1 ;  /* 0x0000005815287211 */ /* 0x000fc800078608ff */
[----:B------:R-:W-:Y:S02]  /*6690*/  LEA.HI.X R41, R21, R89, R91, 0x1, P3 ;  /* 0x0000005915297211 */ /* 0x000fe400018f0c5b */
[----:B------:R-:W-:-:S03]  /*66a0*/  ISETP.GE.AND P3, PT, R56, R11, PT ;  /* 0x0000000b3800720c */ /* 0x000fc60003f66270 */
[----:B---3--:R3:W-:Y:S10]  /*66b0*/  ST.E.128 desc[UR52][R40.64], R12 ;  /* 0x0000000c28007985 */ /* 0x0087f4000c101d34 */
[----:B---3--:R-:W-:-:S05]  /*66c0*/  @!P3 IMAD.WIDE R12, R56, 0x2, R88 ;  /* 0x00000002380cb825 */ /* 0x008fca00078e0258 */
[----:B--2---:R2:W-:Y:S02]  /*66d0*/  @!P3 ST.E.128 desc[UR52][R12.64], R44 ;  /* 0x0000002c0c00b985 */ /* 0x0045e4000c101d34 */
.L_x_11440:
[----:B------:R-:W-:Y:S05]  /*66e0*/  BSYNC B1 ;  /* 0x0000000000017941 */ /* 0x000fea0003800000 */
.L_x_11439:
[----:B------:R-:W-:-:S13]  /*66f0*/  ISETP.NE.AND P3, PT, R31, RZ, PT ;  /* 0x000000ff1f00720c */ /* 0x000fda0003f65270 */
[----:B------:R-:W-:Y:S05]  /*6700*/  @!P3 BRA `(.L_x_11406) ;  /* 0x0000000c0048b947 */ /* 0x000fea0003800000 */
[----:B------:R-:W5:Y:S04]  /*6710*/  LDL R40, [R1+0x20] ;  /* 0x0000200001287983 */ /* 0x000f680000100800 */
[----:B------:R-:W5:Y:S04]  /*6720*/  LDL R15, [R1+0x24] ;  /* 0x00002400010f7983 */ /* 0x000f680000100800 */
[----:B------:R-:W5:Y:S01]  /*6730*/  LDL R14, [R1+0x28] ;  /* 0x00002800010e7983 */ /* 0x000f620000100800 */
[----:B------:R-:W-:Y:S01]  /*6740*/  LOP3.LUT P4, RZ, R16, 0x2, RZ, 0xc0, !PT ;  /* 0x0000000210ff7812 */ /* 0x000fe2000788c0ff */
[----:B------:R-:W-:Y:S01]  /*6750*/  BSSY B1, `(.L_x_11443) ;  /* 0x0000076000017945 */ /* 0x000fe20003800000 */
[----:B--23--:R-:W-:-:S02]  /*6760*/  LEA R44, P3, R27, R88, 0x1 ;  /* 0x000000581b2c7211 */ /* 0x00cfc400078608ff */
[----:B------:R-:W-:Y:S02]  /*6770*/  SEL R101, R98, R101, !P4 ;  /* 0x0000006562657207 */ /* 0x000fe40006000000 */
[----:B------:R-:W-:Y:S02]  /*6780*/  LEA.HI.X R45, R27, R89, R90, 0x1, P3 ;  /* 0x000000591b2d7211 */ /* 0x000fe400018f0c5a */
[----:B----4-:R-:W-:Y:S02]  /*6790*/  SHF.R.S32.HI R12, RZ, 0x1f, R101 ;  /* 0x0000001fff0c7819 */ /* 0x010fe40000011465 */
[----:B------:R-:W-:Y:S02]  /*67a0*/  ISETP.GE.AND P3, PT, R4, R97, PT ;  /* 0x000000610400720c */ /* 0x000fe40003f66270 */
[----:B------:R-:W-:-:S04]  /*67b0*/  LEA.HI R12, R12, R101, RZ, 0x4 ;  /* 0x000000650c0c7211 */ /* 0x000fc800078f20ff */
[----:B------:R-:W-:-:S04]  /*67c0*/  SHF.R.S32.HI R12, RZ, 0x4, R12 ;  /* 0x00000004ff0c7819 */ /* 0x000fc8000001140c */
[----:B------:R-:W-:-:S04]  /*67d0*/  LEA.HI.SX32 R12, R7, R12, 0x1d ;  /* 0x0000000c070c7211 */ /* 0x000fc800078feaff */
[----:B------:R-:W-:Y:S01]  /*67e0*/  SHF.R.S32.HI R13, RZ, 0x1f, R12 ;  /* 0x0000001fff0d7819 */ /* 0x000fe2000001140c */
[----:B------:R-:W-:-:S03]  /*67f0*/  IMAD.SHL.U32 R46, R12, 0x8, RZ ;  /* 0x000000080c2e7824 */ /* 0x000fc600078e00ff */
[----:B------:R-:W-:-:S05]  /*6800*/  LEA.HI R13, R13, R12, RZ, 0x2 ;  /* 0x0000000c0d0d7211 */ /* 0x000fca00078f10ff */
[----:B------:R-:W-:-:S05]  /*6810*/  IMAD.SHL.U32 R13, R13, 0x400, RZ ;  /* 0x000004000d0d7824 */ /* 0x000fca00078e00ff */
[----:B------:R-:W-:Y:S02]  /*6820*/  LOP3.LUT R13, R13, 0x7ffff000, RZ, 0xc0, !PT ;  /* 0x7ffff0000d0d7812 */ /* 0x000fe400078ec0ff */
[----:B-----5:R-:W-:-:S04]  /*6830*/  LOP3.LUT R12, R40, 0x18, R46, 0xf8, !PT ;  /* 0x00000018280c7812 */ /* 0x020fc800078ef82e */
[----:B------:R-:W-:-:S04]  /*6840*/  LOP3.LUT R12, R12, R15, RZ, 0x3c, !PT ;  /* 0x0000000f0c0c7212 */ /* 0x000fc800078e3cff */
[----:B------:R-:W-:-:S05]  /*6850*/  IADD3 R13, R12, R13, R14 ;  /* 0x0000000d0c0d7210 */ /* 0x000fca0007ffe00e */
        /* <DEDUP_REMOVED lines=11> */
[----:B------:R-:W-:Y:S02]  /*6910*/  SHF.R.U64 R36, R36, 0x10, R37 ;  /* 0x0000001024247819 */ /* 0x000fe40000001225 */
[----:B------:R-:W-:Y:S02]  /*6920*/  SHF.R.U32.HI R48, RZ, 0x10, R49 ;  /* 0x00000010ff307819 */ /* 0x000fe40000011631 */
[----:B------:R-:W-:-:S02]  /*6930*/  SHF.R.U32.HI R37, RZ, 0x10, R37 ;  /* 0x00000010ff257819 */ /* 0x000fc40000011625 */
[C---:B------:R-:W-:Y:S02]  /*6940*/  PRMT R39, R111.reuse, 0x5410, R39 ;  /* 0x000054106f277816 */ /* 0x040fe40000000027 */
[----:B------:R-:W-:Y:S01]  /*6950*/  PRMT R111, R111, 0x5432, R48 ;  /* 0x000054326f6f7816 */ /* 0x000fe20000000030 */
[----:B---3--:R-:W-:Y:S01]  /*6960*/  IMAD.U32 R48, R13, 0x10000, RZ ;  /* 0x000100000d307824 */ /* 0x008fe200078e00ff */
[----:B------:R-:W-:Y:S02]  /*6970*/  PRMT R37, R109, 0x5432, R37 ;  /* 0x000054326d257816 */ /* 0x000fe40000000025 */
[--C-:B------:R-:W-:Y:S01]  /*6980*/  SHF.R.U64 R49, R50, 0x10, R51.reuse ;  /* 0x0000001032317819 */ /* 0x100fe20000001233 */
[----:B------:R-:W-:Y:S01]  /*6990*/  IMAD.U32 R52, R111, 0x10000, RZ ;  /* 0x000100006f347824 */ /* 0x000fe200078e00ff */
[----:B------:R-:W-:Y:S01]  /*69a0*/  SHF.R.U32.HI R50, RZ, 0x10, R51 ;  /* 0x00000010ff327819 */ /* 0x000fe20000011633 */
[----:B------:R-:W-:Y:S01]  /*69b0*/  IMAD.U32 R51, R37, 0x10000, RZ ;  /* 0x0001000025337824 */ /* 0x000fe200078e00ff */
[----:B------:R-:W-:Y:S01]  /*69c0*/  LOP3.LUT R41, R41, 0xffff0000, RZ, 0xc0, !PT ;  /* 0xffff000029297812 */ /* 0x000fe200078ec0ff */
[-C--:B------:R-:W-:Y:S01]  /*69d0*/  FMUL.FTZ R54, R53, R52.reuse ;  /* 0x0000003435367220 */ /* 0x080fe20000410000 */
[----:B------:R-:W-:Y:S01]  /*69e0*/  LOP3.LUT R37, R37, 0xffff0000, RZ, 0xc0, !PT ;  /* 0xffff000025257812 */ /* 0x000fe200078ec0ff */
[-C--:B------:R-:W-:Y:S01]  /*69f0*/  FMUL.FTZ R53, R53, R51.reuse ;  /* 0x0000003335357220 */ /* 0x080fe20000410000 */
[----:B------:R-:W-:Y:S01]  /*6a00*/  LOP3.LUT R13, R13, 0xffff0000, RZ, 0xc0, !PT ;  /* 0xffff00000d0d7812 */ /* 0x000fe200078ec0ff */
[----:B------:R-:W-:Y:S01]  /*6a10*/  FFMA.FTZ R51, R48, R51, -R54 ;  /* 0x0000003330337223 */ /* 0x000fe20000010836 */
[----:B------:R-:W-:Y:S01]  /*6a20*/  PRMT R49, R110, 0x5410, R49 ;  /* 0x000054106e317816 */ /* 0x000fe20000000031 */
[----:B------:R-:W-:Y:S01]  /*6a30*/  FFMA.FTZ R48, R48, R52, R53 ;  /* 0x0000003430307223 */ /* 0x000fe20000010035 */
[----:B------:R-:W-:Y:S01]  /*6a40*/  LOP3.LUT R52, R111, 0xffff0000, RZ, 0xc0, !PT ;  /* 0xffff00006f347812 */ /* 0x000fe200078ec0ff */
[----:B------:R-:W-:Y:S01]  /*6a50*/  IMAD.U32 R54, R43, 0x10000, RZ ;  /* 0x000100002b367824 */ /* 0x000fe200078e00ff */
[----:B------:R-:W-:-:S02]  /*6a60*/  PRMT R110, R110, 0x5432, R50 ;  /* 0x000054326e6e7816 */ /* 0x000fc40000000032 */
[----:B------:R-:W-:Y:S01]  /*6a70*/  PRMT R47, R108, 0x5432, R47 ;  /* 0x000054326c2f7816 */ /* 0x000fe2000000002f */
[CC--:B------:R-:W-:Y:S01]  /*6a80*/  FMUL.FTZ R53, R41.reuse, R52.reuse ;  /* 0x0000003429357220 */ /* 0x0c0fe20000410000 */
        /* <DEDUP_REMOVED lines=11> */
[----:B------:R-:W-:Y:S02]  /*6b40*/  LOP3.LUT R15, R15, 0xffff0000, RZ, 0xc0, !PT ;  /* 0xffff00000f0f7812 */ /* 0x000fe400078ec0ff */
[C---:B------:R-:W-:Y:S01]  /*6b50*/  FFMA.FTZ R50, R52.reuse, R41, -R50 ;  /* 0x0000002934327223 */ /* 0x040fe20000010832 */
[----:B------:R-:W-:Y:S01]  /*6b60*/  FFMA.FTZ R41, R52, R53, R54 ;  /* 0x0000003534297223 */ /* 0x000fe20000010036 */
[----:B------:R-:W-:Y:S01]  /*6b70*/  LOP3.LUT R52, R43, 0xffff0000, RZ, 0xc0, !PT ;  /* 0xffff00002b347812 */ /* 0x000fe200078ec0ff */
[C---:B------:R-:W-:Y:S01]  /*6b80*/  IMAD.U32 R53, R40.reuse, 0x10000, RZ ;  /* 0x0001000028357824 */ /* 0x040fe200078e00ff */
[----:B------:R-:W-:Y:S01]  /*6b90*/  LOP3.LUT R40, R40, 0xffff0000, RZ, 0xc0, !PT ;  /* 0xffff000028287812 */ /* 0x000fe200078ec0ff */
[----:B------:R-:W-:Y:S01]  /*6ba0*/  IMAD.U32 R54, R36, 0x10000, RZ ;  /* 0x0001000024367824 */ /* 0x000fe200078e00ff */
[----:B------:R-:W-:Y:S01]  /*6bb0*/  PRMT R38, R108, 0x5410, R38 ;  /* 0x000054106c267816 */ /* 0x000fe20000000026 */
[----:B------:R-:W-:Y:S01]  /*6bc0*/  FMUL.FTZ R43, R52, R110 ;  /* 0x0000006e342b7220 */ /* 0x000fe20000410000 */
[----:B------:R-:W-:-:S02]  /*6bd0*/  F2FP.BF16.F32.PACK_AB R37, R37, R51 ;  /* 0x000000332525723e */ /* 0x000fc400000010ff */
[----:B------:R-:W-:Y:S01]  /*6be0*/  F2FP.BF16.F32.PACK_AB R48, R13, R48 ;  /* 0x000000300d30723e */ /* 0x000fe200000010ff */
[-C--:B------:R-:W-:Y:S01]  /*6bf0*/  FFMA.FTZ R43, R15, R47.reuse, -R43 ;  /* 0x0000002f0f2b7223 */ /* 0x080fe2000001082b */
[----:B------:R-:W-:Y:S01]  /*6c00*/  FMUL.FTZ R47, R52, R47 ;  /* 0x0000002f342f7220 */ /* 0x000fe20000410000 */
[C---:B------:R-:W-:Y:S01]  /*6c10*/  IMAD.U32 R52, R39.reuse, 0x10000, RZ ;  /* 0x0001000027347824 */ /* 0x040fe200078e00ff */
[----:B------:R-:W-:Y:S01]  /*6c20*/  LOP3.LUT R39, R39, 0xffff0000, RZ, 0xc0, !PT ;  /* 0xffff000027277812 */ /* 0x000fe200078ec0ff */
[----:B------:R-:W-:Y:S02]  /*6c30*/  IMAD.MOV.U32 R13, RZ, RZ, R37 ;  /* 0x000000ffff0d7224 */ /* 0x000fe400078e0025 */
[----:B------:R-:W-:Y:S01]  /*6c40*/  FFMA.FTZ R15, R15, R110, R47 ;  /* 0x0000006e0f0f7223 */ /* 0x000fe2000001002f */
[C---:B------:R-:W-:Y:S01]  /*6c50*/  FMUL.FTZ R55, R53.reuse, R52 ;  /* 0x0000003435377220 */ /* 0x040fe20000410000 */
[----:B------:R-:W-:Y:S02]  /*6c60*/  IMAD.U32 R47, R12, 0x10000, RZ ;  /* 0x000100000c2f7824 */ /* 0x000fe400078e00ff */
[----:B------:R-:W-:Y:S01]  /*6c70*/  FMUL.FTZ R53, R53, R54 ;  /* 0x0000003635357220 */ /* 0x000fe20000410000 */
[----:B------:R-:W-:Y:S01]  /*6c80*/  FMUL.FTZ R57, R40, R39 ;  /* 0x0000002728397220 */ /* 0x000fe20000410000 */
[----:B------:R-:W-:Y:S01]  /*6c90*/  F2FP.BF16.F32.PACK_AB R43, R43, R50 ;  /* 0x000000322b2b723e */ /* 0x000fe200000010ff */
[C---:B------:R-:W-:Y:S01]  /*6ca0*/  FFMA.FTZ R55, R47.reuse, R54, -R55 ;  /* 0x000000362f377223 */ /* 0x040fe20000010837 */
[----:B------:R-:W-:Y:S01]  /*6cb0*/  FFMA.FTZ R53, R47, R52, R53 ;  /* 0x000000342f357223 */ /* 0x000fe20000010035 */
[----:B------:R-:W-:Y:S01]  /*6cc0*/  LOP3.LUT R47, R36, 0xffff0000, RZ, 0xc0, !PT ;  /* 0xffff0000242f7812 */ /* 0x000fe200078ec0ff */
[----:B------:R-:W-:Y:S01]  /*6cd0*/  IMAD.U32 R52, R38, 0x10000, RZ ;  /* 0x0001000026347824 */ /* 0x000fe200078e00ff */
[----:B------:R-:W-:-:S03]  /*6ce0*/  LOP3.LUT R36, R12, 0xffff0000, RZ, 0xc0, !PT ;  /* 0xffff00000c247812 */ /* 0x000fc600078ec0ff */
[-C--:B------:R-:W-:Y:S02]  /*6cf0*/  FMUL.FTZ R40, R40, R47.reuse ;  /* 0x0000002f28287220 */ /* 0x080fe40000410000 */
[----:B------:R-:W-:Y:S01]  /*6d00*/  FFMA.FTZ R12, R36, R47, -R57 ;  /* 0x0000002f240c7223 */ /* 0x000fe20000010839 */
[----:B------:R-:W-:Y:S02]  /*6d10*/  IMAD.U32 R47, R42, 0x10000, RZ ;  /* 0x000100002a2f7824 */ /* 0x000fe400078e00ff */
[----:B------:R-:W-:Y:S01]  /*6d20*/  FFMA.FTZ R36, R36, R39, R40 ;  /* 0x0000002724247223 */ /* 0x000fe20000010028 */
[C---:B------:R-:W-:Y:S01]  /*6d30*/  IMAD.U32 R40, R49.reuse, 0x10000, RZ ;  /* 0x0001000031287824 */ /* 0x040fe200078e00ff */
[----:B------:R-:W-:Y:S01]  /*6d40*/  LOP3.LUT R42, R42, 0xffff0000, RZ, 0xc0, !PT ;  /* 0xffff00002a2a7812 */ /* 0x000fe200078ec0ff */
[C---:B------:R-:W-:Y:S01]  /*6d50*/  IMAD.U32 R39, R14.reuse, 0x10000, RZ ;  /* 0x000100000e277824 */ /* 0x040fe200078e00ff */
[----:B------:R-:W-:Y:S01]  /*6d60*/  LOP3.LUT R49, R49, 0xffff0000, RZ, 0xc0, !PT ;  /* 0xffff000031317812 */ /* 0x000fe200078ec0ff */
[C---:B------:R-:W-:Y:S01]  /*6d70*/  FMUL.FTZ R54, R47.reuse, R40 ;  /* 0x000000282f367220 */ /* 0x040fe20000410000 */
[----:B------:R-:W-:Y:S01]  /*6d80*/  FMUL.FTZ R47, R47, R52 ;  /* 0x000000342f2f7220 */ /* 0x000fe20000410000 */
[----:B------:R-:W-:-:S02]  /*6d90*/  LOP3.LUT R14, R14, 0xffff0000, RZ, 0xc0, !PT ;  /* 0xffff00000e0e7812 */ /* 0x000fc400078ec0ff */
[C---:B------:R-:W-:Y:S01]  /*6da0*/  FFMA.FTZ R54, R39.reuse, R52, -R54 ;  /* 0x0000003427367223 */ /* 0x040fe20000010836 */
[----:B------:R-:W-:Y:S01]  /*6db0*/  FFMA.FTZ R39, R39, R40, R47 ;  /* 0x0000002827277223 */ /* 0x000fe2000001002f */
[----:B------:R-:W-:Y:S01]  /*6dc0*/  LOP3.LUT R47, R38, 0xffff0000, RZ, 0xc0, !PT ;  /* 0xffff0000262f7812 */ /* 0x000fe200078ec0ff */
[----:B------:R-:W-:Y:S01]  /*6dd0*/  FMUL.FTZ R57, R42, R49 ;  /* 0x000000312a397220 */ /* 0x000fe20000410000 */
[----:B------:R-:W-:Y:S01]  /*6de0*/  F2FP.BF16.F32.PACK_AB R38, R15, R41 ;  /* 0x000000290f26723e */ /* 0x000fe200000010ff */
[----:B------:R-:W-:Y:S01]  /*6df0*/  IMAD.MOV.U32 R15, RZ, RZ, R43 ;  /* 0x000000ffff0f7224 */ /* 0x000fe200078e002b */
[----:B------:R-:W-:Y:S01]  /*6e00*/  F2FP.BF16.F32.PACK_AB R12, R12, R55 ;  /* 0x000000370c0c723e */ /* 0x000fe200000010ff */
[-C--:B------:R-:W-:Y:S01]  /*6e10*/  FMUL.FTZ R42, R42, R47.reuse ;  /* 0x0000002f2a2a7220 */ /* 0x080fe20000410000 */
[----:B------:R-:W-:Y:S01]  /*6e20*/  FFMA.FTZ R47, R14, R47, -R57 ;  /* 0x0000002f0e2f7223 */ /* 0x000fe20000010839 */
[----:B------:R-:W-:Y:S01]  /*6e30*/  F2FP.BF16.F32.PACK_AB R40, R36, R53 ;  /* 0x000000352428723e */ /* 0x000fe200000010ff */
[----:B------:R-:W-:-:S02]  /*6e40*/  IMAD.MOV.U32 R41, RZ, RZ, R48 ;  /* 0x000000ffff297224 */ /* 0x000fc400078e0030 */
[----:B------:R-:W-:Y:S01]  /*6e50*/  FFMA.FTZ R14, R14, R49, R42 ;  /* 0x000000310e0e7223 */ /* 0x000fe2000001002a */
[----:B------:R-:W-:Y:S01]  /*6e60*/  IMAD.MOV.U32 R43, RZ, RZ, R38 ;  /* 0x000000ffff2b7224 */ /* 0x000fe200078e0026 */
[----:B------:R-:W-:-:S03]  /*6e70*/  F2FP.BF16.F32.PACK_AB R42, R47, R54 ;  /* 0x000000362f2a723e */ /* 0x000fc600000010ff */
[----:B------:R-:W-:Y:S02]  /*6e80*/  F2FP.BF16.F32.PACK_AB R39, R14, R39 ;  /* 0x000000270e27723e */ /* 0x000fe400000010ff */
[----:B------:R-:W-:-:S03]  /*6e90*/  IMAD.MOV.U32 R14, RZ, RZ, R42 ;  /* 0x000000ffff0e7224 */ /* 0x000fc600078e002a */
[----:B------:R-:W-:-:S07]  /*6ea0*/  IMAD.MOV.U32 R42, RZ, RZ, R39 ;  /* 0x000000ffff2a7224 */ /* 0x000fce00078e0027 */
.L_x_11444:
[----:B------:R-:W-:Y:S05]  /*6eb0*/  BSYNC B1 ;  /* 0x0000000000017941 */ /* 0x000fea0003800000 */
.L_x_11443:
[----:B---3--:R3:W-:Y:S01]  /*6ec0*/  ST.E.128 desc[UR52][R44.64], R12 ;  /* 0x0000000c2c007985 */ /* 0x0087e2000c101d34 */
[----:B------:R-:W-:-:S13]  /*6ed0*/  ISETP.GE.AND P3, PT, R46, R11, PT ;  /* 0x0000000b2e00720c */ /* 0x000fda0003f66270 */
[----:B------:R-:W-:Y:S05]  /*6ee0*/  @P3 BRA `(.L_x_11406) ;  /* 0x0000000400503947 */ /* 0x000fea0003800000 */
[----:B------:R-:W-:-:S05]  /*6ef0*/  IMAD.WIDE R88, R46, 0x2, R88 ;  /* 0x000000022e587825 */ /* 0x000fca00078e0258 */
[----:B--2---:R2:W-:Y:S01]  /*6f00*/  ST.E.128 desc[UR52][R88.64], R40 ;  /* 0x0000002858007985 */ /* 0x0045e2000c101d34 */
[----:B------:R-:W-:Y:S05]  /*6f10*/  BRA `(.L_x_11406) ;  /* 0x0000000400447947 */ /* 0x000fea0003800000 */
.L_x_11398:
[----:B------:R-:W-:-:S06]  /*6f20*/  UISETP.NE.AND UP0, UPT, UR39, 0x3, UPT ;  /* 0x000000032700788c */ /* 0x000fcc000bf05270 */
[----:B------:R-:W-:-:S13]  /*6f30*/  PLOP3.LUT P2, PT, PT, PT, UP0, 0x80, 0x0 ;  /* 0x000000000000781c */ /* 0x000fda0003f4f008 */
[----:B------:R-:W-:Y:S05]  /*6f40*/  @!P2 BRA `(.L_x_11445) ;  /* 0x000000000004a947 */ /* 0x000fea0003800000 */
[----:B------:R-:W-:Y:S01]  /*6f50*/  BPT.TRAP 0x1 ;  /* 0x000000040000795c */ /* 0x000fe20000300000 */
.L_x_11445:
[----:B------:R-:W-:Y:S01]  /*6f60*/  IMAD R34, R22, 0x8, R2 ;  /* 0x0000000816227824 */ /* 0x000fe200078e0202 */
[----:B------:R-:W-:Y:S01]  /*6f70*/  SHF.L.U32 R86, R147, 0x1f, RZ ;  /* 0x0000001f93567819 */ /* 0x000fe200000006ff */
[----:B------:R-:W-:Y:S01]  /*6f80*/  BSSY B1, `(.L_x_11446) ;  /* 0x0000004000017945 */ /* 0x000fe20003800000 */
[----:B------:R-:W-:Y:S02]  /*6f90*/  SHF.R.S32.HI R83, RZ, 0x1f, R82 ;  /* 0x0000001fff537819 */ /* 0x000fe40000011452 */
[----:B------:R-:W0:Y:S02]  /*6fa0*/  SYNCS.PHASECHK.TRANS64.TRYWAIT P3, [R34+URZ+0x2d890], R86 ;  /* 0x02d89056220075a7 */ /* 0x000e24000806017f */
[----:B0-----:R-:W-:Y:S05]  /*6fb0*/  @!P3 BRA `(.L_x_11447) ;  /* 0x000001e00048b947 */ /* 0x001fea0003800000 */
.L_x_11758:
[----:B------:R-:W-:Y:S05]  /*6fc0*/  BSYNC B1 ;  /* 0x0000000000017941 */ /* 0x000fea0003800000 */
.L_x_11446:
[----:B------:R-:W1:Y:S01]  /*6fd0*/  S2R R36, SR_TID.X ;  /* 0x0000000000247919 */ /* 0x000e620000002100 */
        /* <DEDUP_REMOVED lines=18> */
[----:B------:R-:W-:Y:S01]  /*7100*/  LEA R43, P3, R12, UR6, 0x1 ;  /* 0x000000060c2b7c11 */ /* 0x000fe2000f8608ff */
[C---:B-1----:R-:W-:Y:S02]  /*7110*/  VIADD R37, R36.reuse, 0xffffff80 ;  /* 0xffffff8024257836 */ /* 0x042fe40000000000 */
[----:B------:R-:W-:Y:S01]  /*7120*/  VIADD R36, R36, 0xffffff80 ;  /* 0xffffff8024247836 */ /* 0x000fe20000000000 */
[----:B------:R-:W-:-:S04]  /*7130*/  LEA.HI.X R13, R12, UR7, R13, 0x1, P3 ;  /* 0x000000070c0d7c11 */ /* 0x000fc800098f0c0d */
[----:B------:R-:W-:-:S04]  /*7140*/  LEA.HI R36, R36, R37, RZ, 0x1 ;  /* 0x0000002524247211 */ /* 0x000fc800078f08ff */
[----:B------:R-:W-:-:S04]  /*7150*/  SHF.R.S32.HI R36, RZ, 0x1, R36 ;  /* 0x00000001ff247819 */ /* 0x000fc80000011424 */
[----:B------:R-:W-:Y:S01]  /*7160*/  ISETP.GT.AND P3, PT, R85, R36, PT ;  /* 0x000000245500720c */ /* 0x000fe20003f64270 */
[----:B------:R-:W-:-:S12]  /*7170*/  BRA.DIV UR4, `(.L_x_11448) ;  /* 0x000001de04ec7947 */ /* 0x000fd8000b800000 */
[----:B------:R1:W2:Y:S04]  /*7180*/  SHFL.IDX PT, R42, R13, RZ, 0x1e1f ;  /* 0x001e1fff0d2a7589 */ /* 0x0002a800000e0000 */
[----:B------:R-:W3:Y:S02]  /*7190*/  SHFL.IDX PT, R43, R43, RZ, 0x1e1f ;  /* 0x001e1fff2b2b7589 */ /* 0x000ee400000e0000 */
.L_x_11762:
[----:B------:R-:W-:Y:S05]  /*71a0*/  @!P3 BRA `(.L_x_11406) ;  /* 0x0000000000a0b947 */ /* 0x000fea0003800000 */
[----:B-1----:R-:W4:Y:S01]  /*71b0*/  LDL R13, [R1+0x4c] ;  /* 0x00004c00010d7983 */ /* 0x002f220000100800 */
[----:B------:R-:W-:-:S03]  /*71c0*/  ULDC UR4, c[0x0][0x2f4] ;  /* 0x0000bd0000047ab9 */ /* 0x000fc60000000800 */
[----:B------:R-:W5:Y:S04]  /*71d0*/  LDL R12, [R1+0x48] ;  /* 0x00004800010c7983 */ /* 0x000f680000100800 */
[----:B------:R-:W5:Y:S04]  /*71e0*/  LDL R11, [R1+0x34] ;  /* 0x00003400010b7983 */ /* 0x000f680000100800 */
[----:B------:R-:W5:Y:S01]  /*71f0*/  LDL R45, [R1+0x38] ;  /* 0x00003800012d7983 */ /* 0x000f620000100800 */
[C---:B------:R-:W-:Y:S02]  /*7200*/  ISETP.GE.AND P5, PT, R18.reuse, UR4, PT ;  /* 0x0000000412007c0c */ /* 0x040fe4000bfa6270 */
[----:B------:R-:W-:Y:S01]  /*7210*/  ISETP.GE.AND P4, PT, R137, UR4, PT ;  /* 0x0000000489007c0c */ /* 0x000fe2000bf86270 */
[----:B------:R-:W5:Y:S10]  /*7220*/  LDL R44, [R1+0x44] ;  /* 0x00004400012c7983 */ /* 0x000f740000100800 */
[----:B---3--:R-:W-:-:S04]  /*7230*/  @!P5 LEA R40, P3, R18, R43, 0x1 ;  /* 0x0000002b1228d211 */ /* 0x008fc800078608ff */
[----:B--2---:R-:W-:Y:S02]  /*7240*/  @!P5 LEA.HI.X R41, R18, R42, R19, 0x1, P3 ;  /* 0x0000002a1229d211 */ /* 0x004fe400018f0c13 */
[----:B------:R-:W-:-:S04]  /*7250*/  @!P4 LEA R38, P3, R137, R43, 0x1 ;  /* 0x0000002b8926c211 */ /* 0x000fc800078608ff */
[----:B----4-:R-:W-:Y:S02]  /*7260*/  @!P4 LEA.HI.X R39, R137, R42, R13, 0x1, P3 ;  /* 0x0000002a8927c211 */ /* 0x010fe400018f0c0d */
[----:B------:R-:W-:-:S13]  /*7270*/  ISETP.GE.AND P3, PT, R136, UR4, PT ;  /* 0x0000000488007c0c */ /* 0x000fda000bf66270 */
[----:B------:R-:W-:-:S04]  /*7280*/  @!P3 LEA R36, P6, R136, R43, 0x1 ;  /* 0x0000002b8824b211 */ /* 0x000fc800078c08ff */
[----:B-----5:R-:W-:Y:S02]  /*7290*/  @!P3 LEA.HI.X R37, R136, R42, R12, 0x1, P6 ;  /* 0x0000002a8825b211 */ /* 0x020fe400030f0c0c */
[----:B------:R-:W1:Y:S04]  /*72a0*/  @!P5 LDS.128 R12, [R64+0x15000] ;  /* 0x01500000400cd984 */ /* 0x000e680000000c00 */
        /* <DEDUP_REMOVED lines=24> */
.L_x_11406:
[----:B------:R-:W-:Y:S05]  /*7430*/  BSYNC B0 ;  /* 0x0000000000007941 */ /* 0x000fea0003800000 */
.L_x_11397:
        /* <DEDUP_REMOVED lines=16> */
.L_x_11450:
[----:B------:R-:W-:Y:S05]  /*7540*/  BSYNC B0 ;  /* 0x0000000000007941 */ /* 0x000fea0003800000 */
.L_x_11449:
[----:B------:R-:W5:Y:S01]  /*7550*/  SYNCS.PHASECHK.TRANS64.TRYWAIT P2, [R34+URZ+0x2d8b0], R86 ;  /* 0x02d8b056220075a7 */ /* 0x000f62000804017f */
[----:B------:R-:W-:Y:S04]  /*7560*/  BSSY B0, `(.L_x_11451) ;  /* 0x0000002000007945 */ /* 0x000fe80003800000 */
[----:B-----5:R-:W-:Y:S05]  /*7570*/  @!P2 BRA `(.L_x_11452) ;  /* 0x000001dc0034a947 */ /* 0x020fea0003800000 */
.L_x_11763:
[----:B------:R-:W-:Y:S05]  /*7580*/  BSYNC B0 ;  /* 0x0000000000007941 */ /* 0x000fea0003800000 */
.L_x_11451:
[----:B-1-34-:R-:W1:Y:S01]  /*7590*/  S2R R14, SR_TID.X ;  /* 0x00000000000e7919 */ /* 0x01ae620000002100 */
[----:B------:R-:W-:Y:S01]  /*75a0*/  ULDC.64 UR4, c[0x0][0x328] ;  /* 0x0000ca0000047ab9 */ /* 0x000fe20000000a00 */
[----:B------:R-:W-:Y:S01]  /*75b0*/  ULDC.64 UR6, c[0x0][0x318] ;  /* 0x0000c60000067ab9 */ /* 0x000fe20000000a00 */
[----:B------:R-:W-:Y:S01]  /*75c0*/  IMAD R83, R83, UR4, RZ ;  /* 0x0000000453537c24 */ /* 0x000fe2000f8e02ff */
[----:B------:R-:W-:Y:S01]  /*75d0*/  BSSY B0, `(.L_x_11453) ;  /* 0x000003c000007945 */ /* 0x000fe20003800000 */
[----:B--2---:R-:W-:-:S04]  /*75e0*/  IMAD.WIDE.U32 R12, R82, UR4, RZ ;  /* 0x00000004520c7c25 */ /* 0x004fc8000f8e00ff */
[----:B------:R-:W-:Y:S01]  /*75f0*/  IMAD R83, R82, UR5, R83 ;  /* 0x0000000552537c24 */ /* 0x000fe2000f8e0253 */
[----:B------:R-:W-:Y:S02]  /*7600*/  ULDC.64 UR4, c[0x0][0x338] ;  /* 0x0000ce0000047ab9 */ /* 0x000fe40000000a00 */
        /* <DEDUP_REMOVED lines=8> */
[----:B------:R-:W-:Y:S01]  /*7690*/  LEA R11, P2, R12, UR6, 0x1 ;  /* 0x000000060c0b7c11 */ /* 0x000fe2000f8408ff */
[C---:B-1----:R-:W-:Y:S02]  /*76a0*/  VIADD R15, R14.reuse, 0xffffff80 ;  /* 0xffffff800e0f7836 */ /* 0x042fe40000000000 */
[----:B------:R-:W-:Y:S01]  /*76b0*/  VIADD R14, R14, 0xffffff80 ;  /* 0xffffff800e0e7836 */ /* 0x000fe20000000000 */
[----:B------:R-:W-:Y:S01]  /*76c0*/  LEA.HI.X R12, R12, UR7, R13, 0x1, P2 ;  /* 0x000000070c0c7c11 */ /* 0x000fe200090f0c0d */
[----:B------:R0:W1:Y:S03]  /*76d0*/  SHFL.IDX PT, R40, R11, RZ, 0x1e1f ;  /* 0x001e1fff0b287589 */ /* 0x00006600000e0000 */
[----:B------:R-:W-:Y:S01]  /*76e0*/  LEA.HI R14, R14, R15, RZ, 0x1 ;  /* 0x0000000f0e0e7211 */ /* 0x000fe200078f08ff */
[----:B------:R0:W2:Y:S03]  /*76f0*/  SHFL.IDX PT, R41, R12, RZ, 0x1e1f ;  /* 0x001e1fff0c297589 */ /* 0x0000a600000e0000 */
[----:B------:R-:W-:-:S04]  /*7700*/  SHF.R.S32.HI R14, RZ, 0x1, R14 ;  /* 0x00000001ff0e7819 */ /* 0x000fc8000001140e */
[----:B------:R-:W-:-:S13]  /*7710*/  ISETP.GT.AND P2, PT, R85, R14, PT ;  /* 0x0000000e5500720c */ /* 0x000fda0003f44270 */
[----:B01----:R-:W-:Y:S05]  /*7720*/  @!P2 BRA `(.L_x_11454) ;  /* 0x000000000098a947 */ /* 0x003fea0003800000 */
[----:B------:R-:W3:Y:S01]  /*7730*/  LDL R15, [R1+0x4c] ;  /* 0x00004c00010f7983 */ /* 0x000ee20000100800 */
[----:B------:R-:W-:-:S03]  /*7740*/  ULDC UR4, c[0x0][0x2f4] ;  /* 0x0000bd0000047ab9 */ /* 0x000fc60000000800 */
[----:B------:R-:W4:Y:S04]  /*7750*/  LDL R14, [R1+0x48] ;  /* 0x00004800010e7983 */ /* 0x000f280000100800 */
[----:B------:R-:W5:Y:S04]  /*7760*/  LDL R46, [R1+0x34] ;  /* 0x00003400012e7983 */ /* 0x000f680000100800 */
[----:B------:R-:W5:Y:S01]  /*7770*/  LDL R45, [R1+0x38] ;  /* 0x00003800012d7983 */ /* 0x000f620000100800 */
[C---:B------:R-:W-:Y:S02]  /*7780*/  ISETP.GE.AND P5, PT, R18.reuse, UR4, PT ;  /* 0x0000000412007c0c */ /* 0x040fe4000bfa6270 */
[----:B------:R-:W-:Y:S01]  /*7790*/  ISETP.GE.AND P4, PT, R137, UR4, PT ;  /* 0x0000000489007c0c */ /* 0x000fe2000bf86270 */
[----:B------:R-:W5:Y:S10]  /*77a0*/  LDL R44, [R1+0x44] ;  /* 0x00004400012c7983 */ /* 0x000f740000100800 */
[----:B------:R-:W-:-:S04]  /*77b0*/  @!P5 LEA R42, P2, R18, R40, 0x1 ;  /* 0x00000028122ad211 */ /* 0x000fc800078408ff */
[----:B--2---:R-:W-:Y:S02]  /*77c0*/  @!P5 LEA.HI.X R43, R18, R41, R19, 0x1, P2 ;  /* 0x00000029122bd211 */ /* 0x004fe400010f0c13 */
[----:B------:R-:W-:-:S04]  /*77d0*/  @!P4 LEA R38, P2, R137, R40, 0x1 ;  /* 0x000000288926c211 */ /* 0x000fc800078408ff */
[----:B---3--:R-:W-:Y:S02]  /*77e0*/  @!P4 LEA.HI.X R39, R137, R41, R15, 0x1, P2 ;  /* 0x000000298927c211 */ /* 0x008fe400010f0c0f */
[----:B------:R-:W-:-:S13]  /*77f0*/  ISETP.GE.AND P2, PT, R136, UR4, PT ;  /* 0x0000000488007c0c */ /* 0x000fda000bf46270 */
[----:B------:R-:W-:-:S04]  /*7800*/  @!P2 LEA R36, P6, R136, R40, 0x1 ;  /* 0x000000288824a211 */ /* 0x000fc800078c08ff */
[----:B----4-:R-:W-:Y:S02]  /*7810*/  @!P2 LEA.HI.X R37, R136, R41, R14, 0x1, P6 ;  /* 0x000000298825a211 */ /* 0x010fe400030f0c0e */
[----:B------:R-:W0:Y:S04]  /*7820*/  @!P5 LDS.128 R12, [R64] ;  /* 0x00000000400cd984 */ /* 0x000e280000000c00 */
[----:B0-----:R0:W-:Y:S01]  /*7830*/  @!P5 ST.E.128 desc[UR52][R42.64], R12 ;  /* 0x0000000c2a00d985 */ /* 0x0011e2000c101d34 */
[----:B------:R-:W-:-:S13]  /*7840*/  ISETP.GE.AND P5, PT, R3, UR4, PT ;  /* 0x0000000403007c0c */ /* 0x000fda000bfa6270 */
[----:B------:R-:W1:Y:S01]  /*7850*/  @!P5 LDS.128 R12, [R35] ;  /* 0x00000000230cd984 */ /* 0x000e620000000c00 */
[----:B-----5:R-:W-:-:S04]  /*7860*/  @!P5 IMAD.SHL.U32 R11, R46, 0x8, RZ ;  /* 0x000000082e0bd824 */ /* 0x020fc800078e00ff */
        /* <DEDUP_REMOVED lines=18> */
.L_x_11454:
[----:B------:R-:W-:Y:S05]  /*7990*/  BSYNC B0 ;  /* 0x0000000000007941 */ /* 0x000fea0003800000 */
.L_x_11453:
[----:B------:R-:W-:Y:S01]  /*79a0*/  @!PT LDS RZ, [RZ] ;  /* 0x00000000fffff984 */ /* 0x000fe20000000800 */
[----:B------:R-:W-:Y:S01]  /*79b0*/  @!PT LDS RZ, [RZ] ;  /* 0x00000000fffff984 */ /* 0x000fe20000000800 */
[----:B------:R-:W-:Y:S01]  /*79c0*/  @!PT LDS RZ, [RZ] ;  /* 0x00000000fffff984 */ /* 0x000fe20000000800 */
[----:B------:R-:W-:Y:S01]  /*79d0*/  @!PT LDS RZ, [RZ] ;  /* 0x00000000fffff984 */ /* 0x000fe20000000800 */
[----:B------:R1:W-:Y:S06]  /*79e0*/  MEMBAR.ALL.CTA ;  /* 0x0000000000007992 */ /* 0x0003ec0000008000 */
[----:B-1----:R-:W1:Y:S01]  /*79f0*/  FENCE.VIEW.ASYNC.S ;  /* 0x00000000000073c6 */ /* 0x002e620000000000 */
[----:B------:R-:W-:Y:S02]  /*7a00*/  VIADD R22, R22, 0x1 ;  /* 0x0000000116167836 */ /* 0x000fe40000000000 */
[----:B------:R-:W-:Y:S01]  /*7a10*/  @!P3 VIADD R34, R34, 0x2d8c0 ;  /* 0x0002d8c02222b836 */ /* 0x000fe20000000000 */
[----:B-1----:R1:W-:Y:S02]  /*7a20*/  BAR.SYNC.DEFER_BLOCKING R99, 0x80 ;  /* 0x000200630000751d */ /* 0x0023e40000010000 */
[----:B------:R-:W-:-:S02]  /*7a30*/  ISETP.NE.AND P2, PT, R22, 0x2, PT ;  /* 0x000000021600780c */ /* 0x000fc40003f45270 */
[----:B------:R-:W-:Y:S02]  /*7a40*/  @!P3 PRMT R34, RZ, 0x654, R34 ;  /* 0x00000654ff22b816 */ /* 0x000fe40000000022 */
[----:B0-----:R-:W-:Y:S02]  /*7a50*/  SEL R12, RZ, 0x1, P2 ;  /* 0x00000001ff0c7807 */ /* 0x001fe40001000000 */
[----:B------:R-:W-:Y:S02]  /*7a60*/  SEL R22, R22, RZ, P2 ;  /* 0x000000ff16167207 */ /* 0x000fe40001000000 */
[----:B------:R-:W-:Y:S01]  /*7a70*/  LOP3.LUT R147, R147, R12, RZ, 0x3c, !PT ;  /* 0x0000000c93937212 */ /* 0x000fe200078e3cff */
[----:B------:R1:W-:Y:S01]  /*7a80*/  @!P3 SYNCS.ARRIVE.TRANS64.RED.A1T0 RZ, [R34+URZ], RZ ;  /* 0x000000ff22ffb9a7 */ /* 0x0003e2000810043f */
[----:B------:R-:W-:Y:S05]  /*7a90*/  @P1 BRA `(.L_x_11455) ;  /* 0xffffffb000b81947 */ /* 0x000fea000383ffff */
[----:B------:R-:W0:Y:S01]  /*7aa0*/  S2R R11, SR_TID.X ;  /* 0x00000000000b7919 */ /* 0x000e220000002100 */
[----:B------:R-:W-:Y:S02]  /*7ab0*/  PLOP3.LUT P0, PT, PT, PT, PT, 0x8, 0x0 ;  /* 0x000000000000781c */ /* 0x000fe40003f0e170 */
[----:B0-----:R-:W-:-:S04]  /*7ac0*/  SHF.R.U32.HI R11, RZ, 0x7, R11 ;  /* 0x00000007ff0b7819 */ /* 0x001fc8000001160b */
[----:B------:R-:W-:-:S13]  /*7ad0*/  ISETP.NE.AND P4, PT, R11, 0x1, PT ;  /* 0x000000010b00780c */ /* 0x000fda0003f85270 */
[----:B------:R-:W-:Y:S06]  /*7ae0*/  @!P4 BAR.ARV 0x9, 0x100 ;  /* 0x024400000000cb1d */ /* 0x000fec0000002000 */
.L_x_11392:
[----:B------:R-:W3:Y:S01]  /*7af0*/  LDL R9, [R1+0x30] ;  /* 0x0000300001097983 */ /* 0x000ee20000100800 */
[----:B------:R-:W0:Y:S01]  /*7b00*/  LDC R0, c[0x0][0x448] ;  /* 0x00011200ff007b82 */ /* 0x000e220000000800 */
[----:B------:R-:W-:-:S07]  /*7b10*/  IADD3 R7, R143, 0x1, -R140 ;  /* 0x000000018f077810 */ /* 0x000fce0007ffe88c */
[----:B------:R-:W4:Y:S01]  /*7b20*/  LDC.64 R4, c[0x0][0x9e0] ;  /* 0x00027800ff047b82 */ /* 0x000f220000000a00 */
[----:B0-----:R-:W-:Y:S02]  /*7b30*/  ISETP.NE.AND P1, PT, R0, 0x1, PT ;  /* 0x000000010000780c */ /* 0x001fe40003f25270 */
[----:B----4-:R-:W-:-:S11]  /*7b40*/  ISETP.GE.AND P2, PT, R5, 0x1, PT ;  /* 0x000000010500780c */ /* 0x010fd60003f46270 */
[----:B------:R-:W0:Y:S08]  /*7b50*/  @P1 LDC R3, c[0x0][0x44c] ;  /* 0x00011300ff031b82 */ /* 0x000e300000000800 */
[----:B------:R-:W4:Y:S01]  /*7b60*/  @P1 LDC R6, c[0x0][0x450] ;  /* 0x00011400ff061b82 */ /* 0x000f220000000800 */
[----:B---3--:R-:W-:-:S04]  /*7b70*/  VIADD R0, R9, 0xbf ;  /* 0x000000bf09007836 */ /* 0x008fc80000000000 */
[----:B0-----:R-:W-:-:S05]  /*7b80*/  @P1 IMAD.HI.U32 R3, R0, R3, RZ ;  /* 0x0000000300031227 */ /* 0x001fca00078e00ff */
[----:B----4-:R-:W-:-:S05]  /*7b90*/  @P1 SHF.R.U32.HI R0, RZ, R6, R3 ;  /* 0x00000006ff001219 */ /* 0x010fca0000011603 */
[----:B------:R-:W-:Y:S01]  /*7ba0*/  IMAD.IADD R3, R7, 0x1, R0 ;  /* 0x0000000107037824 */ /* 0x000fe200078e0200 */
[----:B------:R-:W-:Y:S06]  /*7bb0*/  @P0 BRA `(.L_x_11456) ;  /* 0x00000000000c0947 */ /* 0x000fec0003800000 */
[----:B------:R-:W0:Y:S01]  /*7bc0*/  FENCE.VIEW.ASYNC.G ;  /* 0x00000000000073c6 */ /* 0x000e220000000100 */
[----:B------:R-:W-:Y:S05]  /*7bd0*/  WARPSYNC.ALL ;  /* 0x0000000000007948 */ /* 0x000fea0003800000 */
[----:B0-----:R-:W-:Y:S06]  /*7be0*/  BAR.ARV 0xc, 0x200 ;  /* 0x0308000000007b1d */ /* 0x001fec0000002000 */
.L_x_11456:
        /* <DEDUP_REMOVED lines=13> */
.L_x_11459:
[----:B------:R-:W-:-:S13]  /*7cc0*/  ISETP.NE.AND P0, PT, R5, 0x1, PT ;  /* 0x000000010500780c */ /* 0x000fda0003f05270 */
[----:B------:R-:W0:Y:S02]  /*7cd0*/  @P0 LDC.64 R6, c[0x0][0x9e8] ;  /* 0x00027a00ff060b82 */ /* 0x000e240000000a00 */
[----:B0-----:R-:W-:-:S05]  /*7ce0*/  @P0 IMAD.HI.U32 R6, R0, R6, RZ ;  /* 0x0000000600060227 */ /* 0x001fca00078e00ff */
[----:B------:R-:W-:-:S07]  /*7cf0*/  @P0 SHF.R.U32.HI R0, RZ, R7, R6 ;  /* 0x00000007ff000219 */ /* 0x000fce0000011606 */
.L_x_11460:
[----:B------:R-:W-:Y:S05]  /*7d00*/  BSYNC B0 ;  /* 0x0000000000007941 */ /* 0x000fea0003800000 */
.L_x_11458:
[----:B------:R-:W-:-:S05]  /*7d10*/  IMAD R3, R0, R5, R5 ;  /* 0x0000000500037224 */ /* 0x000fca00078e0205 */
[----:B------:R-:W-:-:S07]  /*7d20*/  VIMNMX R4, R4, R3, PT ;  /* 0x0000000304047248 */ /* 0x000fce0003fe0100 */
.L_x_11457:
[----:B------:R-:W3:Y:S01]  /*7d30*/  LDL R8, [R1+0xc] ;  /* 0x00000c0001087983 */ /* 0x000ee20000100800 */
[----:B------:R-:W0:Y:S01]  /*7d40*/  @P1 LDC R0, c[0x0][0x44c] ;  /* 0x00011300ff001b82 */ /* 0x000e220000000800 */
[----:B------:R-:W-:Y:S01]  /*7d50*/  VIADD R4, R4, 0x7f ;  /* 0x0000007f04047836 */ /* 0x000fe20000000000 */
[----:B------:R-:W-:-:S04]  /*7d60*/  ULDC UR4, c[0x0][0x9dc] ;  /* 0x0002770000047ab9 */ /* 0x000fc80000000800 */
[----:B------:R-:W-:Y:S02]  /*7d70*/  SHF.R.S32.HI R3, RZ, 0x1f, R4 ;  /* 0x0000001fff037819 */ /* 0x000fe40000011404 */
[----:B------:R-:W4:Y:S02]  /*7d80*/  @P1 LDC R7, c[0x0][0x450] ;  /* 0x00011400ff071b82 */ /* 0x000f240000000800 */
[----:B------:R-:W-:-:S04]  /*7d90*/  LEA.HI R3, R3, R4, RZ, 0x7 ;  /* 0x0000000403037211 */ /* 0x000fc800078f38ff */
[----:B------:R-:W-:-:S04]  /*7da0*/  SHF.R.S32.HI R3, RZ, 0x7, R3 ;  /* 0x00000007ff037819 */ /* 0x000fc80000011403 */
[----:B------:R-:W-:Y:S01]  /*7db0*/  VIMNMX R100, R100, R3, PT ;  /* 0x0000000364647248 */ /* 0x000fe20003fe0100 */
[----:B0-----:R-:W-:-:S04]  /*7dc0*/  @P1 IMAD.HI.U32 R6, R9, R0, RZ ;  /* 0x0000000009061227 */ /* 0x001fc800078e00ff */
[----:B------:R-:W-:Y:S01]  /*7dd0*/  IMAD.MOV.U32 R0, RZ, RZ, R9 ;  /* 0x000000ffff007224 */ /* 0x000fe200078e0009 */
[----:B----4-:R-:W-:-:S05]  /*7de0*/  @P1 SHF.R.U32.HI R0, RZ, R7, R6 ;  /* 0x00000007ff001219 */ /* 0x010fca0000011606 */
[----:B---3--:R-:W-:-:S04]  /*7df0*/  IMAD.IADD R0, R8, 0x1, R0 ;  /* 0x0000000108007824 */ /* 0x008fc800078e0200 */
        /* <DEDUP_REMOVED lines=12> */
.L_x_11463:
[----:B------:R-:W-:-:S13]  /*7ec0*/  ISETP.NE.AND P0, PT, R5, 0x1, PT ;  /* 0x000000010500780c */ /* 0x000fda0003f05270 */
[----:B------:R-:W0:Y:S02]  /*7ed0*/  @P0 LDC.64 R6, c[0x0][0x9e8] ;  /* 0x00027a00ff060b82 */ /* 0x000e240000000a00 */
[----:B0-----:R-:W-:-:S05]  /*7ee0*/  @P0 IMAD.HI.U32 R4, R0, R6, RZ ;  /* 0x0000000600040227 */ /* 0x001fca00078e00ff */
[----:B------:R-:W-:-:S07]  /*7ef0*/  @P0 SHF.R.U32.HI R0, RZ, R7, R4 ;  /* 0x00000007ff000219 */ /* 0x000fce0000011604 */
.L_x_11464:
[----:B------:R-:W-:Y:S05]  /*7f00*/  BSYNC B0 ;  /* 0x0000000000007941 */ /* 0x000fea0003800000 */
.L_x_11462:
[----:B------:R-:W-:-:S05]  /*7f10*/  IMAD R0, R0, R5, RZ ;  /* 0x0000000500007224 */ /* 0x000fca00078e02ff */
[----:B------:R-:W-:-:S07]  /*7f20*/  VIMNMX R3, R3, R0, !PT ;  /* 0x0000000003037248 */ /* 0x000fce0007fe0100 */
.L_x_11461:
        /* <DEDUP_REMOVED lines=40> */
.L_x_11466:
[----:B------:R-:W-:Y:S05]  /*81b0*/  BSYNC B0 ;  /* 0x0000000000007941 */ /* 0x000fea0003800000 */
.L_x_11465:
        /* <DEDUP_REMOVED lines=20> */
[----:B-1----:R-:W-:Y:S02]  /*8300*/  CS2R R98, SRZ ;  /* 0x0000000000627805 */ /* 0x002fe4000001ff00 */
[----:B------:R-:W-:Y:S02]  /*8310*/  CS2R R6, SRZ ;  /* 0x0000000000067805 */ /* 0x000fe4000001ff00 */
[----:B------:R-:W-:Y:S02]  /*8320*/  CS2R R94, SRZ ;  /* 0x00000000005e7805 */ /* 0x000fe4000001ff00 */
[----:B------:R-:W-:Y:S02]  /*8330*/  CS2R R92, SRZ ;  /* 0x00000000005c7805 */ /* 0x000fe4000001ff00 */
[----:B------:R-:W-:-:S02]  /*8340*/  CS2R R90, SRZ ;  /* 0x00000000005a7805 */ /* 0x000fc4000001ff00 */
[----:B------:R-:W-:Y:S01]  /*8350*/  CS2R R88, SRZ ;  /* 0x0000000000587805 */ /* 0x000fe2000001ff00 */
[----:B---3--:R-:W-:-:S05]  /*8360*/  IMAD R0, R0, R97, R9 ;  /* 0x0000006100007224 */ /* 0x008fca00078e0209 */
[----:B------:R0:W-:Y:S01]  /*8370*/  STL [R1+0x6c], R0 ;  /* 0x00006c0001007387 */ /* 0x0001e20000100800 */
[----:B------:R-:W-:Y:S02]  /*8380*/  VIADDMNMX R97, R0, R97, R100, PT ;  /* 0x0000006100617246 */ /* 0x000fe40003800164 */
[----:B------:R-:W-:Y:S02]  /*8390*/  CS2R R100, SRZ ;  /* 0x0000000000647805 */ /* 0x000fe4000001ff00 */
[----:B------:R-:W-:-:S13]  /*83a0*/  ISETP.GT.AND P1, PT, R97, R0, PT ;  /* 0x000000006100720c */ /* 0x000fda0003f24270 */
[----:B0-----:R-:W-:Y:S05]  /*83b0*/  @!P1 BRA `(.L_x_11467) ;  /* 0x0000011800d49947 */ /* 0x001fea0003800000 */
[----:B------:R-:W0:Y:S01]  /*83c0*/  S2R R0, SR_TID.X ;  /* 0x0000000000007919 */ /* 0x000e220000002100 */
[----:B------:R-:W-:Y:S01]  /*83d0*/  UMOV UR4, 0xffffffff ;  /* 0xffffffff00047882 */ /* 0x000fe20000000000 */
[----:B0-----:R-:W-:-:S05]  /*83e0*/  VIADD R40, R0, 0xffffff80 ;  /* 0xffffff8000287836 */ /* 0x001fca0000000000 */
[----:B--2---:R-:W-:-:S04]  /*83f0*/  SHF.R.S32.HI R41, RZ, 0x1f, R40 ;  /* 0x0000001fff297819 */ /* 0x004fc80000011428 */
[----:B------:R-:W-:-:S04]  /*8400*/  LEA.HI R13, R41, R40, RZ, 0x7 ;  /* 0x00000028290d7211 */ /* 0x000fc800078f38ff */
[----:B------:R-:W-:Y:S01]  /*8410*/  SHF.R.S32.HI R13, RZ, 0x7, R13 ;  /* 0x00000007ff0d7819 */ /* 0x000fe2000001140d */
[----:B------:R-:W-:Y:S06]  /*8420*/  BRA.DIV UR4, `(.L_x_11468) ;  /* 0x000001ce049c7947 */ /* 0x000fec000b800000 */
[----:B------:R-:W0:Y:S04]  /*8430*/  SHFL.IDX PT, R0, R13, RZ, 0x1f ;  /* 0x00001fff0d007589 */ /* 0x000e2800000e0000 */
[----:B0-----:R1:W-:Y:S02]  /*8440*/  STL [R1+0x10], R0 ;  /* 0x0000100001007387 */ /* 0x0013e40000100800 */
.L_x_11766:
[----:B------:R-:W1:Y:S01]  /*8450*/  LDL R3, [R1+0x10] ;  /* 0x0000100001037983 */ /* 0x000e620000100800 */
[----:B------:R-:W-:Y:S01]  /*8460*/  BSSY B6, `(.L_x_11469) ;  /* 0x0000020000067945 */ /* 0x000fe20003800000 */
[----:B-1----:R-:W-:-:S05]  /*8470*/  IMAD.HI R0, R3, 0x55555556, RZ ;  /* 0x5555555603007827 */ /* 0x002fca00078e02ff */
[----:B------:R-:W-:-:S05]  /*8480*/  LEA.HI R0, R0, R0, RZ, 0x1 ;  /* 0x0000000000007211 */ /* 0x000fca00078f08ff */
[----:B------:R-:W-:Y:S02]  /*8490*/  IMAD R4, R0, -0x3, R3 ;  /* 0xfffffffd00047824 */ /* 0x000fe400078e0203 */
[----:B------:R-:W-:Y:S02]  /*84a0*/  VIADD R3, R2, 0x21800 ;  /* 0x0002180002037836 */ /* 0x000fe40000000000 */
[----:B------:R-:W-:Y:S01]  /*84b0*/  IMAD R0, R4, 0x1000, R2 ;  /* 0x0000100004007824 */ /* 0x000fe200078e0202 */
[----:B------:R1:W-:Y:S02]  /*84c0*/  STL [R1+0x2c], R4 ;  /* 0x00002c0401007387 */ /* 0x0003e40000100800 */
[----:B------:R-:W-:Y:S01]  /*84d0*/  LOP3.LUT P0, RZ, R3, 0x3ff, RZ, 0xc0, !PT ;  /* 0x000003ff03ff7812 */ /* 0x000fe2000780c0ff */
[----:B------:R-:W-:-:S05]  /*84e0*/  VIADD R0, R0, 0xc400 ;  /* 0x0000c40000007836 */ /* 0x000fca0000000000 */
[----:B------:R-:W-:Y:S01]  /*84f0*/  SHF.R.U32.HI R0, RZ, 0x4, R0 ;  /* 0x00000004ff007819 */ /* 0x000fe20000011600 */
[----:B-1----:R-:W-:-:S03]  /*8500*/  IMAD R4, R4, 0x2000, R3 ;  /* 0x0000200004047824 */ /* 0x002fc600078e0203 */
[----:B------:R-:W-:Y:S02]  /*8510*/  LOP3.LUT R148, R0, 0x3fff, RZ, 0xc0, !PT ;  /* 0x00003fff00947812 */ /* 0x000fe400078ec0ff */
        /* <DEDUP_REMOVED lines=20> */
.L_x_11470:
[----:B------:R-:W-:Y:S05]  /*8660*/  BSYNC B6 ;  /* 0x0000000000067941 */ /* 0x000fea0003800000 */
.L_x_11469:
[----:B------:R-:W-:Y:S02]  /*8670*/  ULDC UR4, c[0x0][0x3f4] ;  /* 0x0000fd0000047ab9 */ /* 0x000fe40000000800 */
[----:B------:R-:W-:-:S13]  /*8680*/  ISETP.LT.AND P0, PT, RZ, UR4, PT ;  /* 0x00000004ff007c0c */ /* 0x000fda000bf01270 */
[----:B------:R-:W-:Y:S05]  /*8690*/  @P0 BRA `(.L_x_11471) ;  /* 0x0000000000400947 */ /* 0x000fea0003800000 */
[----:B------:R-:W-:-:S04]  /*86a0*/  ULEA.HI UR4, UR37, UR37, URZ, 0x1 ;  /* 0x0000002525047291 */ /* 0x000fc8000f8f083f */
[----:B------:R-:W-:-:S04]  /*86b0*/  ULOP3.LUT UR4, UR4, 0xfffffffe, URZ, 0xc0, !UPT ;  /* 0xfffffffe04047892 */ /* 0x000fc8000f8ec03f */
[----:B------:R-:W-:-:S06]  /*86c0*/  UIADD3 UR4, UR37, -UR4, URZ ;  /* 0x8000000425047290 */ /* 0x000fcc000fffe03f */
[----:B-1----:R-:W-:-:S05]  /*86d0*/  IMAD.U32 R3, RZ, RZ, UR4 ;  /* 0x00000004ff037e24 */ /* 0x002fca000f8e00ff */
[----:B------:R-:W-:-:S04]  /*86e0*/  SHF.L.U32 R3, R3, 0x1f, RZ ;  /* 0x0000001f03037819 */ /* 0x000fc800000006ff */
[----:B------:R1:W2:Y:S03]  /*86f0*/  SYNCS.PHASECHK.TRANS64.TRYWAIT P0, [R2+URZ+0x2d800], R3 ;  /* 0x02d80003020075a7 */ /* 0x0002a6000800017f */
[----:B--2---:R-:W-:Y:S05]  /*8700*/  @!P0 NANOSLEEP.SYNCS 0x989680 ;  /* 0x009896800000895d */ /* 0x004fea0003900000 */
[----:B------:R-:W2:Y:S01]  /*8710*/  @!P0 SYNCS.PHASECHK.TRANS64 P0, [R2+URZ+0x2d800], R3 ;  /* 0x02d80003020085a7 */ /* 0x000ea2000800007f */
[----:B------:R-:W-:Y:S04]  /*8720*/  BSSY B0, `(.L_x_11472) ;  /* 0x0000006000007945 */ /* 0x000fe80003800000 */
[----:B--2---:R-:W-:Y:S05]  /*8730*/  @P0 BRA `(.L_x_11473) ;  /* 0x0000000000100947 */ /* 0x004fea0003800000 */
.L_x_11474:
[----:B--2---:R2:W3:Y:S02]  /*8740*/  SYNCS.PHASECHK.TRANS64.TRYWAIT P0, [R2+URZ+0x2d800], R3 ;  /* 0x02d80003020075a7 */ /* 0x0044e4000800017f */
[----:B---3--:R-:W-:Y:S05]  /*8750*/  @!P0 NANOSLEEP.SYNCS 0x989680 ;  /* 0x009896800000895d */ /* 0x008fea0003900000 */
[----:B------:R-:W3:Y:S02]  /*8760*/  @!P0 SYNCS.PHASECHK.TRANS64 P0, [R2+URZ+0x2d800], R3 ;  /* 0x02d80003020085a7 */ /* 0x000ee4000800007f */
[----:B---3--:R-:W-:Y:S05]  /*8770*/  @!P0 BRA `(.L_x_11474) ;  /* 0xfffffffc00f08947 */ /* 0x008fea000383ffff */
.L_x_11473:
[----:B------:R-:W-:Y:S05]  /*8780*/  BSYNC B0 ;  /* 0x0000000000007941 */ /* 0x000fea0003800000 */
.L_x_11472:
[----:B------:R-:W-:Y:S05]  /*8790*/  BRA `(.L_x_11475) ;  /* 0x00000040009c7947 */ /* 0x000fea0003800000 */
.L_x_11471:
[----:B------:R-:W-:Y:S01]  /*87a0*/  ULOP3.LUT UP0, URZ, UR40, 0x1bf, URZ, 0xc0, !UPT ;  /* 0x000001bf283f7892 */ /* 0x000fe2000f80c03f */
[----:B-----5:R-:W-:Y:S01]  /*87b0*/  SHF.R.S32.HI R0, RZ, 0x1f, R96 ;  /* 0x0000001fff007819 */ /* 0x020fe20000011460 */
[----:B------:R-:W-:Y:S01]  /*87c0*/  ULDC.64 UR4, c[0x0][0x3f8] ;  /* 0x0000fe0000047ab9 */ /* 0x000fe20000000a00 */
[----:B------:R-:W-:Y:S01]  /*87d0*/  ULDC.64 UR6, c[0x0][0x408] ;  /* 0x0001020000067ab9 */ /* 0x000fe20000000a00 */
[----:B------:R-:W-:Y:S02]  /*87e0*/  IMAD.WIDE.U32 R24, R96, UR4, RZ ;  /* 0x0000000460187c25 */ /* 0x000fe4000f8e00ff */
[----:B------:R-:W-:Y:S02]  /*87f0*/  PLOP3.LUT P0, PT, PT, PT, UP0, 0x80, 0x0 ;  /* 0x000000000000781c */ /* 0x000fe40003f0f008 */
[C---:B-1----:R-:W-:Y:S02]  /*8800*/  IMAD R3, R0.reuse, UR4, RZ ;  /* 0x0000000400037c24 */ /* 0x042fe4000f8e02ff */
[----:B------:R-:W-:-:S02]  /*8810*/  IMAD R5, R0, UR6, RZ ;  /* 0x0000000600057c24 */ /* 0x000fc4000f8e02ff */
[C---:B------:R-:W-:Y:S02]  /*8820*/  IMAD R3, R96.reuse, UR5, R3 ;  /* 0x0000000560037c24 */ /* 0x040fe4000f8e0203 */
[C---:B------:R-:W-:Y:S02]  /*8830*/  IMAD R5, R96.reuse, UR7, R5 ;  /* 0x0000000760057c24 */ /* 0x040fe4000f8e0205 */
[----:B------:R-:W-:-:S04]  /*8840*/  IMAD.WIDE.U32 R26, R96, UR6, RZ ;  /* 0x00000006601a7c25 */ /* 0x000fc8000f8e00ff */
[----:B------:R-:W-:Y:S02]  /*8850*/  IMAD.IADD R29, R3, 0x1, R25 ;  /* 0x00000001031d7824 */ /* 0x000fe400078e0219 */
[----:B------:R-:W-:Y:S01]  /*8860*/  IMAD.IADD R31, R5, 0x1, R27 ;  /* 0x00000001051f7824 */ /* 0x000fe200078e021b */
        /* <DEDUP_REMOVED lines=17> */
.L_x_11476:
[----:B------:R-:W2:Y:S01]  /*8980*/  LDL R20, [R1+0x30] ;  /* 0x0000300001147983 */ /* 0x000ea20000100800 */
[----:B------:R-:W-:Y:S01]  /*8990*/  ULDC.U8 UR4, c[0x0][0x410] ;  /* 0x0001040000047ab9 */ /* 0x000fe20000000000 */
[----:B------:R-:W1:Y:S01]  /*89a0*/  S2R R21, SR_TID.X ;  /* 0x0000000000157919 */ /* 0x000e620000002100 */
[----:B------:R-:W-:Y:S01]  /*89b0*/  ISETP.NE.AND P0, PT, RZ, UR4, PT ;  /* 0x00000004ff007c0c */ /* 0x000fe2000bf05270 */
[----:B------:R-:W-:Y:S01]  /*89c0*/  BSSY B0, `(.L_x_11477) ;  /* 0x00003fc000007945 */ /* 0x000fe20003800000 */
[C---:B-1----:R-:W-:Y:S02]  /*89d0*/  VIADD R58, R21.reuse, 0xffffff80 ;  /* 0xffffff80153a7836 */ /* 0x042fe40000000000 */
[----:B------:R-:W-:-:S05]  /*89e0*/  VIADD R57, R21, 0xffffff80 ;  /* 0xffffff8015397836 */ /* 0x000fca0000000000 */
[----:B------:R-:W-:-:S04]  /*89f0*/  LEA.HI R57, R57, R58, RZ, 0x1 ;  /* 0x0000003a39397211 */ /* 0x000fc800078f08ff */
[----:B------:R-:W-:-:S05]  /*8a00*/  SHF.R.S32.HI R57, RZ, 0x1, R57 ;  /* 0x00000001ff397819 */ /* 0x000fca0000011439 */
[----:B--2---:R-:W-:Y:S01]  /*8a10*/  IMAD.IADD R6, R57, 0x1, R20 ;  /* 0x0000000139067824 */ /* 0x004fe200078e0214 */
[----:B------:R-:W-:Y:S06]  /*8a20*/  @!P0 BRA `(.L_x_11478) ;  /* 0x0000001c00e48947 */ /* 0x000fec0003800000 */
        /* <DEDUP_REMOVED lines=8> */
[----:B-1----:R-:W-:-:S04]  /*8ab0*/  @P0 IMAD.HI.U32 R0, R6, R3, RZ ;  /* 0x0000000306000227 */ /* 0x002fc800078e00ff */
[----:B------:R-:W-:Y:S01]  /*8ac0*/  IMAD.MOV.U32 R3, RZ, RZ, R6 ;  /* 0x000000ffff037224 */ /* 0x000fe200078e0006 */
[----:B--2---:R-:W-:-:S04]  /*8ad0*/  @P0 SHF.R.U32.HI R3, RZ, R7, R0 ;  /* 0x00000007ff030219 */ /* 0x004fc80000011600 */
        /* <DEDUP_REMOVED lines=18> */
[----:B------:R-:W3:Y:S04]  /*8c00*/  SHFL.IDX PT, R38, R38, RZ, 0x1e1f ;  /* 0x001e1fff26267589 */ /* 0x000ee800000e0000 */
[----:B------:R-:W4:Y:S04]  /*8c10*/  SHFL.IDX PT, R0, R0, RZ, 0x1e1f ;  /* 0x001e1fff00007589 */ /* 0x000f2800000e0000 */
[----:B-1----:R-:W0:Y:S02]  /*8c20*/  SHFL.IDX PT, R39, R39, RZ, 0x1e1f ;  /* 0x001e1fff27277589 */ /* 0x002e2400000e0000 */
.L_x_11772:
[----:B------:R-:W-:Y:S01]  /*8c30*/  IMAD R42, R140, R5, RZ ;  /* 0x000000058c2a7224 */ /* 0x000fe200078e02ff */
[----:B------:R-:W-:Y:S01]  /*8c40*/  BSSY B1, `(.L_x_11480) ;  /* 0x000005e000017945 */ /* 0x000fe20003800000 */
[----:B------:R-:W-:Y:S02]  /*8c50*/  CS2R R34, SRZ ;  /* 0x0000000000227805 */ /* 0x000fe4000001ff00 */
[----:B------:R-:W-:Y:S02]  /*8c60*/  CS2R R30, SRZ ;  /* 0x00000000001e7805 */ /* 0x000fe4000001ff00 */
[----:B------:R-:W-:Y:S02]  /*8c70*/  CS2R R26, SRZ ;  /* 0x00000000001a7805 */ /* 0x000fe4000001ff00 */
[----:B------:R-:W-:Y:S01]  /*8c80*/  ISETP.GE.AND P0, PT, R6, R42, PT ;  /* 0x0000002a0600720c */ /* 0x000fe20003f06270 */
[----:B------:R-:W-:Y:S01]  /*8c90*/  IMAD R42, R33, -0xc0, R42 ;  /* 0xffffff40212a7824 */ /* 0x000fe200078e022a */
        /* <DEDUP_REMOVED lines=8> */
[----:B------:R-:W-:Y:S01]  /*8d20*/  CS2R R10, SRZ ;  /* 0x00000000000a7805 */ /* 0x000fe2000001ff00 */
[----:B------:R-:W-:Y:S06]  /*8d30*/  @P0 BRA `(.L_x_11481) ;  /* 0x0000000400380947 */ /* 0x000fec0003800000 */
[----:B------:R-:W2:Y:S01]  /*8d40*/  LDL R49, [R1+0x60] ;  /* 0x0000600001317983 */ /* 0x000ea20000100800 */
[----:B------:R-:W-:-:S03]  /*8d50*/  ULDC UR4, c[0x0][0x3f4] ;  /* 0x0000fd0000047ab9 */ /* 0x000fc60000000800 */
[----:B------:R-:W3:Y:S04]  /*8d60*/  LDL R48, [R1+0x54] ;  /* 0x0000540001307983 */ /* 0x000ee80000100800 */
[----:B------:R-:W4:Y:S04]  /*8d70*/  LDL R47, [R1+0x5c] ;  /* 0x00005c00012f7983 */ /* 0x000f280000100800 */
[----:B------:R-:W4:Y:S04]  /*8d80*/  LDL R46, [R1+0x50] ;  /* 0x00005000012e7983 */ /* 0x000f280000100800 */
[----:B------:R-:W4:Y:S04]  /*8d90*/  LDL.64 R44, [R1+0x18] ;  /* 0x00001800012c7983 */ /* 0x000f280000100a00 */
[----:B------:R-:W4:Y:S01]  /*8da0*/  LDL R43, [R1+0x64] ;  /* 0x00006400012b7983 */ /* 0x000f220000100800 */
[----:B------:R-:W-:-:S02]  /*8db0*/  CS2R R36, SRZ ;  /* 0x0000000000247805 */ /* 0x000fc4000001ff00 */
[----:B------:R-:W-:Y:S02]  /*8dc0*/  CS2R R34, SRZ ;  /* 0x0000000000227805 */ /* 0x000fe4000001ff00 */
[----:B------:R-:W-:Y:S02]  /*8dd0*/  CS2R R32, SRZ ;  /* 0x0000000000207805 */ /* 0x000fe4000001ff00 */
[C---:B--2---:R-:W-:Y:S01]  /*8de0*/  ISETP.GE.AND P3, PT, R49.reuse, UR4, PT ;  /* 0x0000000431007c0c */ /* 0x044fe2000bf66270 */
[C---:B------:R-:W-:Y:S01]  /*8df0*/  IMAD.SHL.U32 R24, R49.reuse, 0x2, RZ ;  /* 0x0000000231187824 */ /* 0x040fe200078e00ff */
[----:B------:R-:W-:Y:S02]  /*8e00*/  SHF.R.S32.HI R4, RZ, 0x1f, R49 ;  /* 0x0000001fff047819 */ /* 0x000fe40000011431 */
[C---:B---3--:R-:W-:Y:S01]  /*8e10*/  ISETP.GE.AND P2, PT, R48.reuse, UR4, PT ;  /* 0x0000000430007c0c */ /* 0x048fe2000bf46270 */
[----:B------:R-:W-:Y:S01]  /*8e20*/  IMAD.SHL.U32 R14, R48, 0x2, RZ ;  /* 0x00000002300e7824 */ /* 0x000fe200078e00ff */
[----:B------:R-:W-:-:S02]  /*8e30*/  SHF.L.U64.HI R4, R49, 0x1, R4 ;  /* 0x0000000131047819 */ /* 0x000fc40000010204 */
[C---:B----4-:R-:W-:Y:S01]  /*8e40*/  ISETP.GE.AND P1, PT, R47.reuse, UR4, PT ;  /* 0x000000042f007c0c */ /* 0x050fe2000bf26270 */
[----:B------:R-:W-:Y:S01]  /*8e50*/  IMAD.SHL.U32 R10, R47, 0x2, RZ ;  /* 0x000000022f0a7824 */ /* 0x000fe200078e00ff */
[----:B------:R-:W-:Y:S02]  /*8e60*/  SHF.R.S32.HI R5, RZ, 0x1f, R48 ;  /* 0x0000001fff057819 */ /* 0x000fe40000011430 */
[C---:B------:R-:W-:Y:S01]  /*8e70*/  ISETP.GE.AND P0, PT, R46.reuse, UR4, PT ;  /* 0x000000042e007c0c */ /* 0x040fe2000bf06270 */
[----:B------:R-:W-:Y:S01]  /*8e80*/  IMAD.SHL.U32 R28, R46, 0x2, RZ ;  /* 0x000000022e1c7824 */ /* 0x000fe200078e00ff */
[-C--:B------:R-:W-:Y:S02]  /*8e90*/  @!P3 IADD3 R26, P4, R38, R24.reuse, RZ ;  /* 0x00000018261ab210 */ /* 0x080fe40007f9e0ff */
[----:B------:R-:W-:Y:S02]  /*8ea0*/  @!P3 IADD3 R24, P5, R39, R24, RZ ;  /* 0x000000182718b210 */ /* 0x000fe40007fbe0ff */
[----:B------:R-:W-:Y:S01]  /*8eb0*/  SHF.L.U64.HI R5, R48, 0x1, R5 ;  /* 0x0000000130057819 */ /* 0x000fe20000010205 */
[--C-:B------:R-:W-:Y:S01]  /*8ec0*/  @!P3 IMAD.X R27, R3, 0x1, R4.reuse, P4 ;  /* 0x00000001031bb824 */ /* 0x100fe200020e0604 */
[-C--:B------:R-:W-:Y:S01]  /*8ed0*/  @!P2 IADD3 R20, P4, R38, R14.reuse, RZ ;  /* 0x0000000e2614a210 */ /* 0x080fe20007f9e0ff */
[----:B------:R-:W-:Y:S01]  /*8ee0*/  @!P3 IMAD.X R25, R0, 0x1, R4, P5 ;  /* 0x000000010019b824 */ /* 0x000fe200028e0604 */
[----:B------:R-:W-:Y:S01]  /*8ef0*/  @!P2 IADD3 R14, P5, R39, R14, RZ ;  /* 0x0000000e270ea210 */ /* 0x000fe20007fbe0ff */
[----:B------:R-:W-:Y:S01]  /*8f00*/  IMAD.SHL.U32 R31, R43, 0x2, RZ ;  /* 0x000000022b1f7824 */ /* 0x000fe200078e00ff */
[----:B------:R-:W-:Y:S01]  /*8f10*/  SHF.R.S32.HI R6, RZ, 0x1f, R47 ;  /* 0x0000001fff067819 */ /* 0x000fe2000001142f */
[--C-:B------:R-:W-:Y:S01]  /*8f20*/  @!P2 IMAD.X R21, R3, 0x1, R5.reuse, P4 ;  /* 0x000000010315a824 */ /* 0x100fe200020e0605 */
[-C--:B------:R-:W-:Y:S01]  /*8f30*/  @!P1 IADD3 R12, P4, R38, R10.reuse, RZ ;  /* 0x0000000a260c9210 */ /* 0x080fe20007f9e0ff */
[----:B------:R-:W-:Y:S01]  /*8f40*/  @!P2 IMAD.X R15, R0, 0x1, R5, P5 ;  /* 0x00000001000fa824 */ /* 0x000fe200028e0605 */
[----:B------:R-:W-:Y:S01]  /*8f50*/  SHF.L.U64.HI R6, R47, 0x1, R6 ;  /* 0x000000012f067819 */ /* 0x000fe20000010206 */
[----:B------:R-:W5:Y:S01]  /*8f60*/  @!P3 LD.E.64 R32, desc[UR52][R26.64] ;  /* 0x000000341a20b980 */ /* 0x000f62000c101b00 */
[----:B------:R-:W-:-:S02]  /*8f70*/  @!P1 IADD3 R10, P5, R39, R10, RZ ;  /* 0x0000000a270a9210 */ /* 0x000fc40007fbe0ff */
[----:B------:R-:W-:Y:S01]  /*8f80*/  SHF.R.S32.HI R7, RZ, 0x1f, R46 ;  /* 0x0000001fff077819 */ /* 0x000fe2000001142e */
[--C-:B------:R-:W-:Y:S01]  /*8f90*/  @!P1 IMAD.X R13, R3, 0x1, R6.reuse, P4 ;  /* 0x00000001030d9824 */ /* 0x100fe200020e0606 */
[----:B------:R-:W-:Y:S01]  /*8fa0*/  ISETP.GE.AND P4, PT, R44, UR4, PT ;  /* 0x000000042c007c0c */ /* 0x000fe2000bf86270 */
[----:B------:R-:W-:Y:S01]  /*8fb0*/  @!P1 IMAD.X R11, R0, 0x1, R6, P5 ;  /* 0x00000001000b9824 */ /* 0x000fe200028e0606 */
[----:B------:R-:W-:Y:S02]  /*8fc0*/  SHF.L.U64.HI R7, R46, 0x1, R7 ;  /* 0x000000012e077819 */ /* 0x000fe40000010207 */
[----:B------:R-:W-:Y:S02]  /*8fd0*/  @!P0 IADD3 R8, P5, R38, R28, RZ ;  /* 0x0000001c26088210 */ /* 0x000fe40007fbe0ff */
[----:B------:R-:W-:-:S03]  /*8fe0*/  SHF.R.S32.HI R30, RZ, 0x1f, R43 ;  /* 0x0000001fff1e7819 */ /* 0x000fc6000001142b */
[----:B------:R-:W-:Y:S01]  /*8ff0*/  @!P0 IMAD.X R9, R3, 0x1, R7, P5 ;  /* 0x0000000103098824 */ /* 0x000fe200028e0607 */
[----:B------:R-:W-:-:S03]  /*9000*/  @!P0 IADD3 R4, P5, R39, R28, RZ ;  /* 0x0000001c27048210 */ /* 0x000fc60007fbe0ff */
[----:B------:R-:W-:Y:S02]  /*9010*/  @!P4 IMAD.MOV.U32 R28, RZ, RZ, R38 ;  /* 0x000000ffff1cc224 */ /* 0x000fe400078e0026 */
[----:B------:R-:W-:Y:S01]  /*9020*/  @!P0 IMAD.X R5, R0, 0x1, R7, P5 ;  /* 0x0000000100058824 */ /* 0x000fe200028e0607 */
[----:B------:R-:W-:Y:S01]  /*9030*/  ISETP.GE.AND P5, PT, R43, UR4, PT ;  /* 0x000000042b007c0c */ /* 0x000fe2000bfa6270 */
        /* <DEDUP_REMOVED lines=30> */
.L_x_11481:
[----:B------:R-:W-:Y:S05]  /*9220*/  BSYNC B1 ;  /* 0x0000000000017941 */ /* 0x000fea0003800000 */
.L_x_11480:
[----:B------:R-:W-:Y:S01]  /*9230*/  ULEA.HI UR4, UR37, UR37, URZ, 0x1 ;  /* 0x0000002525047291 */ /* 0x000fe2000f8f083f */
[----:B--2--5:R-:W-:Y:S01]  /*9240*/  IMAD.MOV.U32 R3, RZ, RZ, R35 ;  /* 0x000000ffff037224 */ /* 0x024fe200078e0023 */
[----:B------:R-:W-:Y:S01]  /*9250*/  VIMNMX R42, R42, 0xc0, PT ;  /* 0x000000c02a2a7848 */ /* 0x000fe20003fe0100 */
[----:B----4-:R-:W-:Y:S01]  /*9260*/  IMAD.MOV.U32 R0, RZ, RZ, R34 ;  /* 0x000000ffff007224 */ /* 0x010fe200078e0022 */
[----:B------:R-:W-:Y:S01]  /*9270*/  ULOP3.LUT UR4, UR4, 0xfffffffe, URZ, 0xc0, !UPT ;  /* 0xfffffffe04047892 */ /* 0x000fe2000f8ec03f */
[----:B0-----:R-:W-:Y:S01]  /*9280*/  IMAD.MOV.U32 R4, RZ, RZ, R30 ;  /* 0x000000ffff047224 */ /* 0x001fe200078e001e */
[----:B---3--:R-:W-:Y:S01]  /*9290*/  PRMT R38, R38, 0x5410, R3 ;  /* 0x0000541026267816 */ /* 0x008fe20000000003 */
        /* <DEDUP_REMOVED lines=42> */
[----:B------:R-:W-:Y:S01]  /*9540*/  PRMT R50, R0, 0x7610, R50 ;  /* 0x0000761000327816 */ /* 0x000fe20000000032 */
[----:B------:R-:W-:Y:S01]  /*9550*/  IMAD.MOV.U32 R0, RZ, RZ, R10 ;  /* 0x000000ffff007224 */ /* 0x000fe200078e000a */
[----:B------:R-:W-:Y:S01]  /*9560*/  PRMT R51, R4, 0x7610, R51 ;  /* 0x0000761004337816 */ /* 0x000fe20000000033 */
[----:B------:R-:W-:Y:S01]  /*9570*/  IMAD.MOV.U32 R4, RZ, RZ, R11 ;  /* 0x000000ffff047224 */ /* 0x000fe200078e000b */
[----:B------:R-:W-:-:S02]  /*9580*/  PRMT R46, R5, 0x7610, R46 ;  /* 0x00007610052e7816 */ /* 0x000fc4000000002e */
[----:B------:R-:W-:Y:S01]  /*9590*/  PRMT R47, R6, 0x7610, R47 ;  /* 0x00007610062f7816 */ /* 0x000fe2000000002f */
[----:B0-----:R-:W-:Y:S06]  /*95a0*/  @!P0 BRA `(.L_x_11483) ;  /* 0x000001bc00d48947 */ /* 0x001fec0003800000 */
.L_x_11773:
[----:B------:R-:W-:Y:S05]  /*95b0*/  BSYNC B1 ;  /* 0x0000000000017941 */ /* 0x000fea0003800000 */
.L_x_11482:
[----:B------:R-:W-:Y:S02]  /*95c0*/  PRMT R42, R0, 0x7610, R42 ;  /* 0x00007610002a7816 */ /* 0x000fe4000000002a */
[----:B------:R-:W-:Y:S01]  /*95d0*/  PRMT R43, R4, 0x7610, R43 ;  /* 0x00007610042b7816 */ /* 0x000fe2000000002b */
[----:B------:R-:W-:Y:S06]  /*95e0*/  @P1 BRA `(.L_x_11484) ;  /* 0x0000003000e41947 */ /* 0x000fec0003800000 */
[----:B------:R-:W2:Y:S01]  /*95f0*/  LDL.64 R66, [R1+0x18] ;  /* 0x0000180001427983 */ /* 0x000ea20000100a00 */
[----:B------:R-:W2:Y:S03]  /*9600*/  LDC R4, c[0x0][0x3f4] ;  /* 0x0000fd00ff047b82 */ /* 0x000ea60000000800 */
[----:B------:R-:W3:Y:S04]  /*9610*/  LDL R61, [R1+0x70] ;  /* 0x00007000013d7983 */ /* 0x000ee80000100800 */
[----:B------:R-:W4:Y:S04]  /*9620*/  LDL R60, [R1+0x60] ;  /* 0x00006000013c7983 */ /* 0x000f280000100800 */
[----:B------:R-:W5:Y:S04]  /*9630*/  LDL R58, [R1+0x54] ;  /* 0x00005400013a7983 */ /* 0x000f680000100800 */
[----:B------:R-:W5:Y:S04]  /*9640*/  LDL R57, [R1+0x5c] ;  /* 0x00005c0001397983 */ /* 0x000f680000100800 */
[----:B------:R-:W5:Y:S04]  /*9650*/  LDL R7, [R1+0x50] ;  /* 0x0000500001077983 */ /* 0x000f680000100800 */
[----:B------:R-:W5:Y:S01]  /*9660*/  LDL R6, [R1+0x64] ;  /* 0x0000640001067983 */ /* 0x000f620000100800 */
[----:B------:R-:W-:-:S04]  /*9670*/  LEA.HI R40, R41, R40, RZ, 0x2 ;  /* 0x0000002829287211 */ /* 0x000fc800078f10ff */
[--C-:B------:R-:W-:Y:S02]  /*9680*/  SHF.R.S32.HI R0, RZ, 0x2, R40.reuse ;  /* 0x00000002ff007819 */ /* 0x100fe40000011428 */
[----:B0-----:R-:W-:-:S04]  /*9690*/  SHF.R.S32.HI R3, RZ, 0x1f, R40 ;  /* 0x0000001fff037819 */ /* 0x001fc80000011428 */
[----:B------:R-:W-:-:S04]  /*96a0*/  LEA.HI R3, R3, R0, RZ, 0x2 ;  /* 0x0000000003037211 */ /* 0x000fc800078f10ff */
[----:B------:R-:W-:Y:S01]  /*96b0*/  LOP3.LUT R5, R3, 0xfffffffc, RZ, 0xc0, !PT ;  /* 0xfffffffc03057812 */ /* 0x000fe200078ec0ff */
[----:B------:R-:W-:Y:S04]  /*96c0*/  BSSY B1, `(.L_x_11485) ;  /* 0x000003a000017945 */ /* 0x000fe80003800000 */
[----:B------:R-:W-:-:S05]  /*96d0*/  IMAD.IADD R5, R0, 0x1, -R5 ;  /* 0x0000000100057824 */ /* 0x000fca00078e0a05 */
[----:B------:R-:W-:Y:S02]  /*96e0*/  LOP3.LUT P0, RZ, R5, 0x2, RZ, 0xc0, !PT ;  /* 0x0000000205ff7812 */ /* 0x000fe4000780c0ff */
[----:B--2---:R-:W-:Y:S01]  /*96f0*/  ISETP.GE.AND P6, PT, R66, R4, PT ;  /* 0x000000044200720c */ /* 0x004fe20003fc6270 */
[----:B---3--:R-:W-:-:S04]  /*9700*/  IMAD R3, R61, 0x2, R2 ;  /* 0x000000023d037824 */ /* 0x008fc800078e0202 */
[----:B------:R-:W-:Y:S01]  /*9710*/  VIADD R0, R3, 0x20 ;  /* 0x0000002003007836 */ /* 0x000fe20000000000 */
[-C--:B----4-:R-:W-:Y:S02]  /*9720*/  ISETP.GE.AND P1, PT, R60, R4.reuse, PT ;  /* 0x000000043c00720c */ /* 0x090fe40003f26270 */
[-C--:B-----5:R-:W-:Y:S02]  /*9730*/  ISETP.GE.AND P2, PT, R58, R4.reuse, PT ;  /* 0x000000043a00720c */ /* 0x0a0fe40003f46270 */
[-C--:B------:R-:W-:Y:S02]  /*9740*/  ISETP.GE.AND P3, PT, R57, R4.reuse, PT ;  /* 0x000000043900720c */ /* 0x080fe40003f66270 */
[-C--:B------:R-:W-:Y:S02]  /*9750*/  ISETP.GE.AND P4, PT, R7, R4.reuse, PT ;  /* 0x000000040700720c */ /* 0x080fe40003f86270 */
[----:B------:R-:W-:Y:S01]  /*9760*/  ISETP.GE.AND P5, PT, R6, R4, PT ;  /* 0x000000040600720c */ /* 0x000fe20003fa6270 */
[----:B------:R-:W-:-:S12]  /*9770*/  @P6 BRA `(.L_x_11486) ;  /* 0x0000000000b86947 */ /* 0x000fd80003800000 */
        /* <DEDUP_REMOVED lines=45> */
[----:B------:R0:W-:Y:S02]  /*9a50*/  STS.128 [R3+0xc400], R4 ;  /* 0x00c4000403007388 */ /* 0x0001e40000000c00 */
.L_x_11486:
[----:B------:R-:W-:Y:S05]  /*9a60*/  BSYNC B1 ;  /* 0x0000000000017941 */ /* 0x000fea0003800000 */
.L_x_11485:
[----:B------:R-:W-:Y:S01]  /*9a70*/  BSSY B1, `(.L_x_11487) ;  /* 0x0000031000017945 */ /* 0x000fe20003800000 */
[----:B------:R-:W-:-:S03]  /*9a80*/  @P0 VIADD R0, R3, 0xffffffe0 ;  /* 0xffffffe003000836 */ /* 0x000fc60000000000 */
[----:B------:R-:W-:Y:S05]  /*9a90*/  @P1 BRA `(.L_x_11488) ;  /* 0x0000000000b81947 */ /* 0x000fea0003800000 */
[----:B0-----:R-:W0:Y:S01]  /*9aa0*/  LDS.128 R4, [R0+0xc400] ;  /* 0x00c4000000047984 */ /* 0x001e220000000c00 */
        /* <DEDUP_REMOVED lines=45> */
.L_x_11488:
[----:B------:R-:W-:Y:S05]  /*9d80*/  BSYNC B1 ;  /* 0x0000000000017941 */ /* 0x000fea0003800000 */
.L_x_11487:
        /* <DEDUP_REMOVED lines=48> */
.L_x_11490:
[----:B------:R-:W-:Y:S05]  /*a090*/  BSYNC B1 ;  /* 0x0000000000017941 */ /* 0x000fea0003800000 */
.L_x_11489:
        /* <DEDUP_REMOVED lines=48> */
.L_x_11492:
[----:B------:R-:W-:Y:S05]  /*a3a0*/  BSYNC B1 ;  /* 0x0000000000017941 */ /* 0x000fea0003800000 */
.L_x_11491:
        /* <DEDUP_REMOVED lines=48> */
.L_x_11494:
[----:B------:R-:W-:Y:S05]  /*a6b0*/  BSYNC B1 ;  /* 0x0000000000017941 */ /* 0x000fea0003800000 */
.L_x_11493:
        /* <DEDUP_REMOVED lines=48> */
.L_x_11478:
        /* <DEDUP_REMOVED lines=28> */
[----:B------:R1:W2:Y:S04]  /*ab80*/  SHFL.IDX PT, R0, R13, RZ, 0x1e1f ;  /* 0x001e1fff0d007589 */ /* 0x0002a800000e0000 */
[----:B------:R-:W3:Y:S04]  /*ab90*/  SHFL.IDX PT, R3, R3, RZ, 0x1e1f ;  /* 0x001e1fff03037589 */ /* 0x000ee800000e0000 */
[----:B------:R1:W4:Y:S04]  /*aba0*/  SHFL.IDX PT, R37, R26, RZ, 0x1e1f ;  /* 0x001e1fff1a257589 */ /* 0x00032800000e0000 */
[----:B------:R-:W0:Y:S02]  /*abb0*/  SHFL.IDX PT, R38, R38, RZ, 0x1e1f ;  /* 0x001e1fff26267589 */ /* 0x000e2400000e0000 */
.L_x_11779:
[----:B------:R-:W-:Y:S01]  /*abc0*/  IMAD R7, R140, R7, RZ ;  /* 0x000000078c077224 */ /* 0x000fe200078e02ff */
[----:B------:R-:W-:Y:S01]  /*abd0*/  BSSY B1, `(.L_x_11496) ;  /* 0x000003a000017945 */ /* 0x000fe20003800000 */
[----:B------:R-:W-:Y:S02]  /*abe0*/  CS2R R4, SRZ ;  /* 0x0000000000047805 */ /* 0x000fe4000001ff00 */
[----:B------:R-:W-:Y:S01]  /*abf0*/  CS2R R8, SRZ ;  /* 0x0000000000087805 */ /* 0x000fe2000001ff00 */
[----:B------:R-:W-:Y:S01]  /*ac00*/  IMAD R40, R33, -0xc0, R7 ;  /* 0xffffff4021287824 */ /* 0x000fe200078e0207 */
[----:B------:R-:W-:Y:S02]  /*ac10*/  ISETP.GE.AND P0, PT, R6, R7, PT ;  /* 0x000000070600720c */ /* 0x000fe40003f06270 */
[----:B------:R-:W-:Y:S02]  /*ac20*/  CS2R R6, SRZ ;  /* 0x0000000000067805 */ /* 0x000fe4000001ff00 */
[----:B------:R-:W-:-:S02]  /*ac30*/  CS2R R10, SRZ ;  /* 0x00000000000a7805 */ /* 0x000fc4000001ff00 */
[----:B-1----:R-:W-:Y:S02]  /*ac40*/  CS2R R12, SRZ ;  /* 0x00000000000c7805 */ /* 0x002fe4000001ff00 */
[----:B0-----:R-:W-:Y:S02]  /*ac50*/  CS2R R14, SRZ ;  /* 0x00000000000e7805 */ /* 0x001fe4000001ff00 */
[----:B------:R-:W-:Y:S02]  /*ac60*/  CS2R R24, SRZ ;  /* 0x0000000000187805 */ /* 0x000fe4000001ff00 */
[----:B------:R-:W-:Y:S02]  /*ac70*/  CS2R R26, SRZ ;  /* 0x00000000001a7805 */ /* 0x000fe4000001ff00 */
[----:B------:R-:W-:Y:S02]  /*ac80*/  CS2R R28, SRZ ;  /* 0x00000000001c7805 */ /* 0x000fe4000001ff00 */
[----:B------:R-:W-:-:S02]  /*ac90*/  CS2R R30, SRZ ;  /* 0x00000000001e7805 */ /* 0x000fc4000001ff00 */
[----:B------:R-:W-:Y:S02]  /*aca0*/  CS2R R32, SRZ ;  /* 0x0000000000207805 */ /* 0x000fe4000001ff00 */
[----:B------:R-:W-:Y:S01]  /*acb0*/  CS2R R34, SRZ ;  /* 0x0000000000227805 */ /* 0x000fe2000001ff00 */
[----:B------:R-:W-:Y:S06]  /*acc0*/  @P0 BRA `(.L_x_11497) ;  /* 0x0000000000a80947 */ /* 0x000fec0003800000 */
[----:B------:R-:W4:Y:S04]  /*acd0*/  LDL R21, [R1+0x34] ;  /* 0x0000340001157983 */ /* 0x000f280000100800 */
[----:B------:R-:W4:Y:S01]  /*ace0*/  LDL R20, [R1+0x38] ;  /* 0x0000380001147983 */ /* 0x000f220000100800 */
[C---:B------:R-:W-:Y:S01]  /*acf0*/  VIADD R4, R18.reuse, 0x10 ;  /* 0x0000001012047836 */ /* 0x040fe20000000000 */
[----:B------:R-:W-:Y:S01]  /*ad00*/  ULDC UR4, c[0x0][0x3f4] ;  /* 0x0000fd0000047ab9 */ /* 0x000fe20000000800 */
[C---:B------:R-:W-:Y:S01]  /*ad10*/  VIADD R5, R18.reuse, 0x20 ;  /* 0x0000002012057836 */ /* 0x040fe20000000000 */
[----:B------:R-:W-:Y:S01]  /*ad20*/  ISETP.GE.AND P2, PT, R18, UR4, PT ;  /* 0x0000000412007c0c */ /* 0x000fe2000bf46270 */
[----:B---3--:R-:W-:Y:S01]  /*ad30*/  IMAD.MOV.U32 R6, RZ, RZ, R3 ;  /* 0x000000ffff067224 */ /* 0x008fe200078e0003 */
[----:B------:R-:W-:Y:S01]  /*ad40*/  ISETP.GE.AND P3, PT, R4, UR4, PT ;  /* 0x0000000404007c0c */ /* 0x000fe2000bf66270 */
[----:B--2---:R-:W-:Y:S01]  /*ad50*/  IMAD.MOV.U32 R7, RZ, RZ, R0 ;  /* 0x000000ffff077224 */ /* 0x004fe200078e0000 */
[----:B------:R-:W-:Y:S01]  /*ad60*/  ISETP.GE.AND P4, PT, R5, UR4, PT ;  /* 0x0000000405007c0c */ /* 0x000fe2000bf86270 */
[----:B------:R-:W-:Y:S01]  /*ad70*/  IMAD.MOV.U32 R8, RZ, RZ, R38 ;  /* 0x000000ffff087224 */ /* 0x000fe200078e0026 */
[----:B------:R-:W-:Y:S01]  /*ad80*/  CS2R R28, SRZ ;  /* 0x00000000001c7805 */ /* 0x000fe2000001ff00 */
[----:B----4-:R-:W-:Y:S01]  /*ad90*/  IMAD.MOV.U32 R9, RZ, RZ, R37 ;  /* 0x000000ffff097224 */ /* 0x010fe200078e0025 */
[----:B------:R-:W-:-:S02]  /*ada0*/  CS2R R30, SRZ ;  /* 0x00000000001e7805 */ /* 0x000fc4000001ff00 */
[----:B------:R-:W-:Y:S02]  /*adb0*/  CS2R R10, SRZ ;  /* 0x00000000000a7805 */ /* 0x000fe4000001ff00 */
[----:B------:R-:W-:Y:S02]  /*adc0*/  CS2R R32, SRZ ;  /* 0x0000000000207805 */ /* 0x000fe4000001ff00 */
[----:B------:R-:W-:Y:S01]  /*add0*/  CS2R R34, SRZ ;  /* 0x0000000000227805 */ /* 0x000fe2000001ff00 */
[----:B------:R-:W-:Y:S01]  /*ade0*/  @!P2 IMAD.SHL.U32 R36, R18, 0x2, RZ ;  /* 0x000000021224a824 */ /* 0x000fe200078e00ff */
[----:B------:R-:W-:Y:S02]  /*adf0*/  CS2R R14, SRZ ;  /* 0x00000000000e7805 */ /* 0x000fe4000001ff00 */
[----:B------:R-:W-:Y:S02]  /*ae00*/  CS2R R24, SRZ ;  /* 0x0000000000187805 */ /* 0x000fe4000001ff00 */
[----:B------:R-:W-:Y:S01]  /*ae10*/  CS2R R26, SRZ ;  /* 0x00000000001a7805 */ /* 0x000fe2000001ff00 */
[----:B------:R-:W-:-:S02]  /*ae20*/  @!P3 IMAD.SHL.U32 R13, R21, 0x8, RZ ;  /* 0x00000008150db824 */ /* 0x000fc400078e00ff */
[----:B------:R-:W-:Y:S01]  /*ae30*/  @!P4 IMAD.SHL.U32 R39, R20, 0x8, RZ ;  /* 0x000000081427c824 */ /* 0x000fe200078e00ff */
[-C--:B------:R-:W-:Y:S01]  /*ae40*/  @!P2 IADD3 R20, P0, R3, R36.reuse, RZ ;  /* 0x000000240314a210 */ /* 0x080fe20007f1e0ff */
[----:B------:R-:W-:Y:S01]  /*ae50*/  @!P3 IMAD.WIDE R4, R13, 0x2, R6 ;  /* 0x000000020d04b825 */ /* 0x000fe200078e0206 */
[----:B------:R-:W-:Y:S02]  /*ae60*/  @!P2 IADD3 R36, P1, R38, R36, RZ ;  /* 0x000000242624a210 */ /* 0x000fe40007f3e0ff */
[----:B------:R-:W-:Y:S01]  /*ae70*/  @!P2 SHF.L.U64.HI R3, R18, 0x1, R19 ;  /* 0x000000011203a819 */ /* 0x000fe20000010213 */
[----:B------:R-:W-:Y:S01]  /*ae80*/  @!P4 IMAD.WIDE R6, R39, 0x2, R6 ;  /* 0x000000022706c825 */ /* 0x000fe200078e0206 */
[----:B------:R0:W5:Y:S03]  /*ae90*/  @!P3 LD.E.128 R28, desc[UR52][R4.64] ;  /* 0x00000034041cb980 */ /* 0x000166000c101d00 */
[--C-:B------:R-:W-:Y:S01]  /*aea0*/  @!P3 IMAD.WIDE R12, R13, 0x2, R8.reuse ;  /* 0x000000020d0cb825 */ /* 0x100fe200078e0208 */
[----:B------:R1:W5:Y:S03]  /*aeb0*/  @!P4 LD.E.128 R32, desc[UR52][R6.64] ;  /* 0x000000340620c980 */ /* 0x000366000c101d00 */
[----:B------:R-:W-:Y:S01]  /*aec0*/  @!P4 IMAD.WIDE R38, R39, 0x2, R8 ;  /* 0x000000022726c825 */ /* 0x000fe200078e0208 */
[----:B------:R-:W-:-:S02]  /*aed0*/  CS2R R8, SRZ ;  /* 0x0000000000087805 */ /* 0x000fc4000001ff00 */
[----:B0-----:R-:W-:Y:S01]  /*aee0*/  CS2R R4, SRZ ;  /* 0x0000000000047805 */ /* 0x001fe2000001ff00 */
[--C-:B------:R-:W-:Y:S02]  /*aef0*/  @!P2 IMAD.X R21, R0, 0x1, R3.reuse, P0 ;  /* 0x000000010015a824 */ /* 0x100fe400000e0603 */
[----:B------:R-:W-:Y:S01]  /*af00*/  @!P2 IMAD.X R37, R37, 0x1, R3, P1 ;  /* 0x000000012525a824 */ /* 0x000fe200008e0603 */
[----:B------:R0:W5:Y:S01]  /*af10*/  @!P3 LD.E.128 R8, desc[UR52][R12.64] ;  /* 0x000000340c08b980 */ /* 0x000162000c101d00 */
[----:B-1----:R-:W-:-:S03]  /*af20*/  CS2R R6, SRZ ;  /* 0x0000000000067805 */ /* 0x002fc6000001ff00 */
[----:B------:R1:W5:Y:S04]  /*af30*/  @!P2 LD.E.128 R24, desc[UR52][R20.64] ;  /* 0x000000341418a980 */ /* 0x000368000c101d00 */
[----:B------:R1:W5:Y:S01]  /*af40*/  @!P2 LD.E.128 R4, desc[UR52][R36.64] ;  /* 0x000000342404a980 */ /* 0x000362000c101d00 */
[----:B0-----:R-:W-:-:S06]  /*af50*/  CS2R R12, SRZ ;  /* 0x00000000000c7805 */ /* 0x001fcc000001ff00 */
[----:B------:R1:W5:Y:S02]  /*af60*/  @!P4 LD.E.128 R12, desc[UR52][R38.64] ;  /* 0x00000034260cc980 */ /* 0x000364000c101d00 */
.L_x_11497:
[----:B------:R-:W-:Y:S05]  /*af70*/  BSYNC B1 ;  /* 0x0000000000017941 */ /* 0x000fea0003800000 */
.L_x_11496:
[----:B---3--:R-:W4:Y:S01]  /*af80*/  S2R R3, SR_TID.X ;  /* 0x0000000000037919 */ /* 0x008f220000002100 */
[----:B------:R-:W-:Y:S01]  /*af90*/  ULEA.HI UR4, UR37, UR37, URZ, 0x1 ;  /* 0x0000002525047291 */ /* 0x000fe2000f8f083f */
[----:B--2--5:R-:W-:Y:S01]  /*afa0*/  IMAD.MOV.U32 R0, RZ, RZ, R4 ;  /* 0x000000ffff007224 */ /* 0x024fe200078e0004 */
[----:B------:R-:W-:Y:S01]  /*afb0*/  VIMNMX R40, R40, 0xc0, PT ;  /* 0x000000c028287848 */ /* 0x000fe20003fe0100 */
[----:B-1----:R-:W-:Y:S01]  /*afc0*/  IMAD.MOV.U32 R20, RZ, RZ, R6 ;  /* 0x000000ffff147224 */ /* 0x002fe200078e0006 */
[----:B------:R-:W-:Y:S01]  /*afd0*/  ULOP3.LUT UR4, UR4, 0xfffffffe, URZ, 0xc0, !UPT ;  /* 0xfffffffe04047892 */ /* 0x000fe2000f8ec03f */
[----:B------:R-:W-:Y:S01]  /*afe0*/  IMAD.MOV.U32 R38, RZ, RZ, R13 ;  /* 0x000000ffff267224 */ /* 0x000fe200078e000d */
[----:B------:R-:W-:Y:S02]  /*aff0*/  BSSY B1, `(.L_x_11498) ;  /* 0x0000035000017945 */ /* 0x000fe40003800000 */
[----:B------:R-:W-:Y:S01]  /*b000*/  UIADD3 UR4, UR37, -UR4, URZ ;  /* 0x8000000425047290 */ /* 0x000fe2000fffe03f */
[----:B------:R-:W-:Y:S01]  /*b010*/  PRMT R20, R20, 0x5410, R0 ;  /* 0x0000541014147816 */ /* 0x000fe20000000000 */
[----:B------:R-:W-:-:S03]  /*b020*/  IMAD.MOV.U32 R0, RZ, RZ, R7 ;  /* 0x000000ffff007224 */ /* 0x000fc600078e0007 */
        /* <DEDUP_REMOVED lines=13> */
[C---:B----4-:R-:W-:Y:S01]  /*b100*/  VIADD R37, R3.reuse, 0xffffff80 ;  /* 0xffffff8003257836 */ /* 0x050fe20000000000 */
[----:B------:R-:W-:Y:S01]  /*b110*/  PRMT R53, R0, 0x7610, R53 ;  /* 0x0000761000357816 */ /* 0x000fe20000000035 */
[----:B------:R-:W-:Y:S01]  /*b120*/  VIADD R36, R3, 0xffffff80 ;  /* 0xffffff8003247836 */ /* 0x000fe20000000000 */
[----:B------:R-:W-:Y:S01]  /*b130*/  PRMT R48, R38, 0x7610, R48 ;  /* 0x0000761026307816 */ /* 0x000fe20000000030 */
[----:B------:R-:W-:Y:S02]  /*b140*/  IMAD.MOV.U32 R3, RZ, RZ, R5 ;  /* 0x000000ffff037224 */ /* 0x000fe400078e0005 */
[----:B------:R-:W-:Y:S01]  /*b150*/  IMAD.MOV.U32 R0, RZ, RZ, R30 ;  /* 0x000000ffff007224 */ /* 0x000fe200078e001e */
[----:B------:R-:W-:Y:S01]  /*b160*/  LEA.HI R36, R36, R37, RZ, 0x1 ;  /* 0x0000002524247211 */ /* 0x000fe200078f08ff */
[----:B------:R-:W-:Y:S01]  /*b170*/  IMAD.MOV.U32 R37, RZ, RZ, R9 ;  /* 0x000000ffff257224 */ /* 0x000fe200078e0009 */
[----:B------:R-:W-:Y:S01]  /*b180*/  PRMT R51, R3, 0x7610, R51 ;  /* 0x0000761003337816 */ /* 0x000fe20000000033 */
[----:B------:R-:W-:Y:S01]  /*b190*/  IMAD.U32 R3, RZ, RZ, UR4 ;  /* 0x00000004ff037e24 */ /* 0x000fe2000f8e00ff */
[----:B------:R-:W-:-:S02]  /*b1a0*/  SHF.R.S32.HI R36, RZ, 0x1, R36 ;  /* 0x00000001ff247819 */ /* 0x000fc40000011424 */
[----:B------:R-:W-:Y:S01]  /*b1b0*/  PRMT R59, R37, 0x7610, R59 ;  /* 0x00007610253b7816 */ /* 0x000fe2000000003b */
[----:B------:R-:W-:Y:S01]  /*b1c0*/  IMAD.MOV.U32 R37, RZ, RZ, R12 ;  /* 0x000000ffff257224 */ /* 0x000fe200078e000c */
[----:B------:R-:W-:Y:S02]  /*b1d0*/  SHF.L.U32 R3, R3, 0x1f, RZ ;  /* 0x0000001f03037819 */ /* 0x000fe400000006ff */
[----:B------:R-:W-:Y:S01]  /*b1e0*/  ISETP.GE.AND P1, PT, R36, R40, PT ;  /* 0x000000282400720c */ /* 0x000fe20003f26270 */
[----:B------:R-:W-:Y:S01]  /*b1f0*/  IMAD.MOV.U32 R36, RZ, RZ, R8 ;  /* 0x000000ffff247224 */ /* 0x000fe200078e0008 */
[----:B------:R-:W0:Y:S01]  /*b200*/  SYNCS.PHASECHK.TRANS64.TRYWAIT P0, [R2+URZ+0x2d800], R3 ;  /* 0x02d80003020075a7 */ /* 0x000e22000800017f */
[----:B------:R-:W-:Y:S01]  /*b210*/  PRMT R20, R37, 0x7610, R20 ;  /* 0x0000761025147816 */ /* 0x000fe20000000014 */
[----:B------:R-:W-:Y:S01]  /*b220*/  IMAD.MOV.U32 R37, RZ, RZ, R24 ;  /* 0x000000ffff257224 */ /* 0x000fe200078e0018 */
[----:B------:R-:W-:Y:S01]  /*b230*/  PRMT R62, R0, 0x7610, R62 ;  /* 0x00007610003e7816 */ /* 0x000fe2000000003e */
[----:B------:R-:W-:Y:S01]  /*b240*/  IMAD.MOV.U32 R0, RZ, RZ, R34 ;  /* 0x000000ffff007224 */ /* 0x000fe200078e0022 */
[----:B------:R-:W-:Y:S01]  /*b250*/  PRMT R58, R36, 0x7610, R58 ;  /* 0x00007610243a7816 */ /* 0x000fe2000000003a */
[----:B------:R-:W-:-:S05]  /*b260*/  IMAD.MOV.U32 R36, RZ, RZ, R11 ;  /* 0x000000ffff247224 */ /* 0x000fca00078e000b */
        /* <DEDUP_REMOVED lines=12> */
[----:B0-----:R-:W-:Y:S06]  /*b330*/  @!P0 BRA `(.L_x_11499) ;  /* 0x000001a000f48947 */ /* 0x001fec0003800000 */
.L_x_11780:
[----:B------:R-:W-:Y:S05]  /*b340*/  BSYNC B1 ;  /* 0x0000000000017941 */ /* 0x000fea0003800000 */
.L_x_11498:
[----:B------:R-:W-:Y:S02]  /*b350*/  PRMT R49, R0, 0x7610, R49 ;  /* 0x0000761000317816 */ /* 0x000fe40000000031 */
[----:B------:R-:W-:Y:S01]  /*b360*/  PRMT R46, R36, 0x7610, R46 ;  /* 0x00007610242e7816 */ /* 0x000fe2000000002e */
[----:B------:R-:W-:Y:S06]  /*b370*/  @P1 BRA `(.L_x_11484) ;  /* 0x0000001400801947 */ /* 0x000fec0003800000 */
[----:B------:R1:W5:Y:S01]  /*b380*/  LDL R76, [R1+0x20] ;  /* 0x00002000014c7983 */ /* 0x0003620000100800 */
[----:B0-----:R-:W0:Y:S03]  /*b390*/  LDC R3, c[0x0][0x3f4] ;  /* 0x0000fd00ff037b82 */ /* 0x001e260000000800 */
[----:B------:R1:W5:Y:S04]  /*b3a0*/  LDL R75, [R1+0x24] ;  /* 0x00002400014b7983 */ /* 0x0003680000100800 */
[----:B------:R1:W5:Y:S01]  /*b3b0*/  LDL R73, [R1+0x28] ;  /* 0x0000280001497983 */ /* 0x0003620000100800 */
[C---:B------:R-:W-:Y:S01]  /*b3c0*/  VIADD R0, R18.reuse, 0x10 ;  /* 0x0000001012007836 */ /* 0x040fe20000000000 */
[----:B------:R-:W-:Y:S01]  /*b3d0*/  BSSY B1, `(.L_x_11500) ;  /* 0x000006e000017945 */ /* 0x000fe20003800000 */
[C---:B------:R-:W-:Y:S01]  /*b3e0*/  VIADD R36, R18.reuse, 0x20 ;  /* 0x0000002012247836 */ /* 0x040fe20000000000 */
[----:B0-----:R-:W-:-:S02]  /*b3f0*/  ISETP.GE.AND P0, PT, R18, R3, PT ;  /* 0x000000031200720c */ /* 0x001fc40003f06270 */
[-C--:B------:R-:W-:Y:S02]  /*b400*/  ISETP.GE.AND P1, PT, R0, R3.reuse, PT ;  /* 0x000000030000720c */ /* 0x080fe40003f26270 */
[----:B------:R-:W-:-:S09]  /*b410*/  ISETP.GE.AND P2, PT, R36, R3, PT ;  /* 0x000000032400720c */ /* 0x000fd20003f46270 */
[----:B-1----:R-:W-:Y:S05]  /*b420*/  @P0 BRA `(.L_x_11501) ;  /* 0x0000000400a00947 */ /* 0x002fea0003800000 */
[----:B------:R-:W2:Y:S04]  /*b430*/  LDL R37, [R1+0x80] ;  /* 0x0000800001257983 */ /* 0x000ea80000100800 */
[----:B------:R-:W3:Y:S01]  /*b440*/  LDL R77, [R1+0x88] ;  /* 0x00008800014d7983 */ /* 0x000ee20000100800 */
[----:B------:R-:W-:Y:S02]  /*b450*/  SHF.R.U64 R56, R4, 0x10, R5 ;  /* 0x0000001004387819 */ /* 0x000fe40000001205 */
[--C-:B------:R-:W-:Y:S02]  /*b460*/  SHF.R.U64 R52, R24, 0x10, R25.reuse ;  /* 0x0000001018347819 */ /* 0x100fe40000001219 */
[----:B------:R-:W-:Y:S02]  /*b470*/  SHF.R.U32.HI R50, RZ, 0x10, R25 ;  /* 0x00000010ff327819 */ /* 0x000fe40000011619 */
[----:B------:R-:W-:-:S02]  /*b480*/  SHF.R.U64 R25, R26, 0x10, R27 ;  /* 0x000000101a197819 */ /* 0x000fc4000000121b */
[----:B------:R-:W-:Y:S02]  /*b490*/  SHF.R.U32.HI R26, RZ, 0x10, R27 ;  /* 0x00000010ff1a7819 */ /* 0x000fe4000001161b */
[----:B------:R-:W-:Y:S02]  /*b4a0*/  PRMT R56, R20, 0x5432, R56 ;  /* 0x0000543214387816 */ /* 0x000fe40000000038 */
[----:B------:R-:W-:Y:S02]  /*b4b0*/  SHF.R.U32.HI R27, RZ, 0x10, R5 ;  /* 0x00000010ff1b7819 */ /* 0x000fe40000011605 */
[----:B------:R-:W-:Y:S01]  /*b4c0*/  PRMT R52, R45, 0x5432, R52 ;  /* 0x000054322d347816 */ /* 0x000fe20000000034 */
[----:B------:R-:W-:Y:S01]  /*b4d0*/  IMAD.U32 R70, R56, 0x10000, RZ ;  /* 0x0001000038467824 */ /* 0x000fe200078e00ff */
[----:B------:R-:W-:Y:S02]  /*b4e0*/  PRMT R27, R51, 0x5410, R27 ;  /* 0x00005410331b7816 */ /* 0x000fe4000000001b */
[--C-:B------:R-:W-:Y:S01]  /*b4f0*/  SHF.R.U32.HI R4, RZ, 0x10, R7.reuse ;  /* 0x00000010ff047819 */ /* 0x100fe20000011607 */
[----:B------:R-:W-:Y:S01]  /*b500*/  IMAD.U32 R68, R52, 0x10000, RZ ;  /* 0x0001000034447824 */ /* 0x000fe200078e00ff */
[----:B------:R-:W-:Y:S01]  /*b510*/  SHF.R.U64 R24, R6, 0x10, R7 ;  /* 0x0000001006187819 */ /* 0x000fe20000001207 */
[----:B------:R-:W-:Y:S01]  /*b520*/  IMAD.U32 R69, R27, 0x10000, RZ ;  /* 0x000100001b457824 */ /* 0x000fe200078e00ff */
[----:B------:R-:W-:-:S02]  /*b530*/  PRMT R6, R53, 0x5410, R25 ;  /* 0x0000541035067816 */ /* 0x000fc40000000019 */
[----:B------:R-:W-:Y:S02]  /*b540*/  PRMT R50, R46, 0x5432, R50 ;  /* 0x000054322e327816 */ /* 0x000fe40000000032 */
[----:B------:R-:W-:Y:S02]  /*b550*/  PRMT R4, R44, 0x5432, R4 ;  /* 0x000054322c047816 */ /* 0x000fe40000000004 */
[----:B------:R-:W-:Y:S02]  /*b560*/  PRMT R5, R47, 0x5432, R26 ;  /* 0x000054322f057816 */ /* 0x000fe4000000001a */
[----:B------:R-:W-:Y:S01]  /*b570*/  PRMT R7, R21, 0x5432, R24 ;  /* 0x0000543215077816 */ /* 0x000fe20000000018 */
[----:B------:R-:W-:Y:S01]  /*b580*/  IMAD.U32 R71, R4, 0x10000, RZ ;  /* 0x0001000004477824 */ /* 0x000fe200078e00ff */
[----:B------:R-:W-:Y:S02]  /*b590*/  LOP3.LUT R52, R52, 0xffff0000, RZ, 0xc0, !PT ;  /* 0xffff000034347812 */ /* 0x000fe400078ec0ff */
[----:B------:R-:W-:-:S02]  /*b5a0*/  LOP3.LUT R27, R27, 0xffff0000, RZ, 0xc0, !PT ;  /* 0xffff00001b1b7812 */ /* 0x000fc400078ec0ff */
[----:B--2---:R-:W-:-:S04]  /*b5b0*/  LEA.HI R0, R3, R37, RZ, 0x1d ;  /* 0x0000002503007211 */ /* 0x004fc800078fe8ff */
[----:B------:R-:W-:-:S04]  /*b5c0*/  SHF.R.S32.HI R37, RZ, 0x1f, R0 ;  /* 0x0000001fff257819 */ /* 0x000fc80000011400 */
[----:B------:R-:W-:Y:S01]  /*b5d0*/  LEA.HI R37, R37, R0, RZ, 0x2 ;  /* 0x0000000025257211 */ /* 0x000fe200078f10ff */
[----:B------:R-:W-:-:S03]  /*b5e0*/  IMAD.SHL.U32 R0, R0, 0x8, RZ ;  /* 0x0000000800007824 */ /* 0x000fc600078e00ff */
[----:B------:R-:W-:Y:S02]  /*b5f0*/  SHF.R.S32.HI R37, RZ, 0x2, R37 ;  /* 0x00000002ff257819 */ /* 0x000fe40000011425 */
[----:B-----5:R-:W-:-:S03]  /*b600*/  LOP3.LUT R0, R76, 0x18, R0, 0xf8, !PT ;  /* 0x000000184c007812 */ /* 0x020fc600078ef800 */
        /* <DEDUP_REMOVED lines=18> */
[C---:B------:R-:W-:Y:S01]  /*b730*/  FMUL.FTZ R72, R65.reuse, R70 ;  /* 0x0000004641487220 */ /* 0x040fe20000410000 */
[-C--:B------:R-:W-:Y:S01]  /*b740*/  FMUL.FTZ R74, R65, R68.reuse ;  /* 0x00000044414a7220 */ /* 0x080fe20000410000 */
[----:B------:R-:W-:Y:S01]  /*b750*/  IMAD.U32 R65, R50, 0x10000, RZ ;  /* 0x0001000032417824 */ /* 0x000fe200078e00ff */
[----:B------:R-:W-:Y:S01]  /*b760*/  LOP3.LUT R37, R42, 0xffff0000, RZ, 0xc0, !PT ;  /* 0xffff00002a257812 */ /* 0x000fe200078ec0ff */
[----:B------:R-:W-:Y:S01]  /*b770*/  FFMA.FTZ R41, R53, R68, -R72 ;  /* 0x0000004435297223 */ /* 0x000fe20000010848 */
[----:B------:R-:W-:Y:S01]  /*b780*/  FMUL.FTZ R72, R66, R69 ;  /* 0x0000004542487220 */ /* 0x000fe20000410000 */
[----:B------:R-:W-:-:S02]  /*b790*/  IMAD.U32 R67, R43, 0x10000, RZ ;  /* 0x000100002b437824 */ /* 0x000fc400078e00ff */
[----:B------:R-:W-:Y:S01]  /*b7a0*/  IMAD.U32 R39, R42, 0x10000, RZ ;  /* 0x000100002a277824 */ /* 0x000fe200078e00ff */
[----:B------:R-:W-:Y:S01]  /*b7b0*/  LOP3.LUT R42, R43, 0xffff0000, RZ, 0xc0, !PT ;  /* 0xffff00002b2a7812 */ /* 0x000fe200078ec0ff */
[----:B------:R-:W-:Y:S01]  /*b7c0*/  FFMA.FTZ R43, R53, R70, R74 ;  /* 0x00000046352b7223 */ /* 0x000fe2000001004a */
[-C--:B------:R-:W-:Y:S01]  /*b7d0*/  FMUL.FTZ R70, R66, R65.reuse ;  /* 0x0000004142467220 */ /* 0x080fe20000410000 */
[----:B------:R-:W-:Y:S01]  /*b7e0*/  FFMA.FTZ R53, R55, R65, -R72 ;  /* 0x0000004137357223 */ /* 0x000fe20000010848 */
[----:B------:R-:W-:Y:S02]  /*b7f0*/  IMAD.U32 R68, R5, 0x10000, RZ ;  /* 0x0001000005447824 */ /* 0x000fe400078e00ff */
[----:B------:R-:W-:Y:S01]  /*b800*/  FMUL.FTZ R65, R67, R71 ;  /* 0x0000004743417220 */ /* 0x000fe20000410000 */
[----:B------:R-:W-:Y:S01]  /*b810*/  LOP3.LUT R66, R56, 0xffff0000, RZ, 0xc0, !PT ;  /* 0xffff000038427812 */ /* 0x000fe200078ec0ff */
[----:B------:R-:W-:Y:S01]  /*b820*/  FFMA.FTZ R56, R55, R69, R70 ;  /* 0x0000004537387223 */ /* 0x000fe20000010046 */
[-C--:B------:R-:W-:Y:S01]  /*b830*/  FMUL.FTZ R72, R67, R68.reuse ;  /* 0x0000004443487220 */ /* 0x080fe20000410000 */
[----:B------:R-:W-:Y:S01]  /*b840*/  FFMA.FTZ R55, R54, R68, -R65 ;  /* 0x0000004436377223 */ /* 0x000fe20000010841 */
[----:B------:R-:W-:Y:S01]  /*b850*/  LOP3.LUT R65, R50, 0xffff0000, RZ, 0xc0, !PT ;  /* 0xffff000032417812 */ /* 0x000fe200078ec0ff */
[C---:B------:R-:W-:Y:S01]  /*b860*/  FMUL.FTZ R67, R51.reuse, R66 ;  /* 0x0000004233437220 */ /* 0x040fe20000410000 */
[-C--:B------:R-:W-:Y:S01]  /*b870*/  FMUL.FTZ R51, R51, R52.reuse ;  /* 0x0000003433337220 */ /* 0x080fe20000410000 */
[C---:B------:R-:W-:Y:S01]  /*b880*/  IMAD.U32 R68, R7.reuse, 0x10000, RZ ;  /* 0x0001000007447824 */ /* 0x040fe200078e00ff */
[----:B------:R-:W-:Y:S01]  /*b890*/  LOP3.LUT R7, R7, 0xffff0000, RZ, 0xc0, !PT ;  /* 0xffff000007077812 */ /* 0x000fe200078ec0ff */
[----:B------:R-:W-:Y:S01]  /*b8a0*/  FFMA.FTZ R50, R26, R52, -R67 ;  /* 0x000000341a327223 */ /* 0x000fe20000010843 */
[C---:B------:R-:W-:Y:S01]  /*b8b0*/  FMUL.FTZ R67, R40.reuse, R27 ;  /* 0x0000001b28437220 */ /* 0x040fe20000410000 */
[----:B------:R-:W-:Y:S01]  /*b8c0*/  FMUL.FTZ R70, R40, R65 ;  /* 0x0000004128467220 */ /* 0x000fe20000410000 */
[----:B------:R-:W-:-:S02]  /*b8d0*/  IMAD.U32 R52, R6, 0x10000, RZ ;  /* 0x0001000006347824 */ /* 0x000fc400078e00ff */
[----:B------:R-:W-:Y:S01]  /*b8e0*/  FFMA.FTZ R26, R26, R66, R51 ;  /* 0x000000421a1a7223 */ /* 0x000fe20000010033 */
[C---:B------:R-:W-:Y:S01]  /*b8f0*/  FFMA.FTZ R40, R36.reuse, R65, -R67 ;  /* 0x0000004124287223 */ /* 0x040fe20000010843 */
[----:B------:R-:W-:Y:S01]  /*b900*/  FFMA.FTZ R51, R36, R27, R70 ;  /* 0x0000001b24337223 */ /* 0x000fe20000010046 */
[----:B------:R-:W-:Y:S01]  /*b910*/  LOP3.LUT R6, R6, 0xffff0000, RZ, 0xc0, !PT ;  /* 0xffff000006067812 */ /* 0x000fe200078ec0ff */
[C---:B------:R-:W-:Y:S01]  /*b920*/  FMUL.FTZ R66, R39.reuse, R68 ;  /* 0x0000004427427220 */ /* 0x040fe20000410000 */
[-C--:B------:R-:W-:Y:S01]  /*b930*/  FMUL.FTZ R36, R39, R52.reuse ;  /* 0x0000003427247220 */ /* 0x080fe20000410000 */
[----:B------:R-:W-:Y:S01]  /*b940*/  LOP3.LUT R27, R4, 0xffff0000, RZ, 0xc0, !PT ;  /* 0xffff0000041b7812 */ /* 0x000fe200078ec0ff */
[----:B------:R-:W-:Y:S01]  /*b950*/  FFMA.FTZ R54, R54, R71, R72 ;  /* 0x0000004736367223 */ /* 0x000fe20000010048 */
[----:B------:R-:W-:Y:S01]  /*b960*/  LOP3.LUT R5, R5, 0xffff0000, RZ, 0xc0, !PT ;  /* 0xffff000005057812 */ /* 0x000fe200078ec0ff */
[C---:B------:R-:W-:Y:S01]  /*b970*/  FFMA.FTZ R66, R25.reuse, R52, -R66 ;  /* 0x0000003419427223 */ /* 0x040fe20000010842 */
        /* <DEDUP_REMOVED lines=19> */
.L_x_11501:
[----:B------:R-:W-:Y:S05]  /*bab0*/  BSYNC B1 ;  /* 0x0000000000017941 */ /* 0x000fea0003800000 */
.L_x_11500:
[----:B------:R-:W-:Y:S04]  /*bac0*/  BSSY B1, `(.L_x_11502) ;  /* 0x0000075000017945 */ /* 0x000fe80003800000 */
[----:B------:R-:W-:Y:S05]  /*bad0*/  @P1 BRA `(.L_x_11503) ;  /* 0x0000000400cc1947 */ /* 0x000fea0003800000 */
[----:B0-----:R-:W2:Y:S04]  /*bae0*/  LDL R6, [R1+0x54] ;  /* 0x0000540001067983 */ /* 0x001ea80000100800 */
[----:B------:R-:W2:Y:S04]  /*baf0*/  LDL.64 R4, [R1+0x18] ;  /* 0x0000180001047983 */ /* 0x000ea80000100a00 */
[----:B------:R-:W3:Y:S01]  /*bb00*/  LDL R0, [R1+0x34] ;  /* 0x0000340001007983 */ /* 0x000ee20000100800 */
[--C-:B------:R-:W-:Y:S02]  /*bb10*/  SHF.R.U64 R39, R28, 0x10, R29.reuse ;  /* 0x000000101c277819 */ /* 0x100fe4000000121d */
[----:B------:R-:W-:-:S02]  /*bb20*/  SHF.R.U32.HI R28, RZ, 0x10, R29 ;  /* 0x00000010ff1c7819 */ /* 0x000fc4000001161d */
[--C-:B------:R-:W-:Y:S02]  /*bb30*/  SHF.R.U64 R29, R8, 0x10, R9.reuse ;  /* 0x00000010081d7819 */ /* 0x100fe40000001209 */
[----:B------:R-:W-:Y:S02]  /*bb40*/  SHF.R.U32.HI R8, RZ, 0x10, R9 ;  /* 0x00000010ff087819 */ /* 0x000fe40000011609 */
[----:B------:R-:W-:Y:S02]  /*bb50*/  PRMT R58, R58, 0x5410, R29 ;  /* 0x000054103a3a7816 */ /* 0x000fe4000000001d */
[----:B------:R-:W-:Y:S02]  /*bb60*/  SHF.R.U64 R37, R30, 0x10, R31 ;  /* 0x000000101e257819 */ /* 0x000fe4000000121f */
[----:B------:R-:W-:Y:S02]  /*bb70*/  SHF.R.U64 R9, R10, 0x10, R11 ;  /* 0x000000100a097819 */ /* 0x000fe4000000120b */
[----:B------:R-:W-:Y:S01]  /*bb80*/  PRMT R64, R64, 0x5410, R39 ;  /* 0x0000541040407816 */ /* 0x000fe20000000027 */
[----:B------:R-:W-:Y:S01]  /*bb90*/  IMAD.U32 R39, R58, 0x10000, RZ ;  /* 0x000100003a277824 */ /* 0x000fe200078e00ff */
[----:B------:R-:W-:-:S02]  /*bba0*/  SHF.R.U32.HI R10, RZ, 0x10, R11 ;  /* 0x00000010ff0a7819 */ /* 0x000fc4000001160b */
[----:B------:R-:W-:Y:S02]  /*bbb0*/  PRMT R59, R59, 0x5410, R8 ;  /* 0x000054103b3b7816 */ /* 0x000fe40000000008 */
[----:B------:R-:W-:Y:S02]  /*bbc0*/  PRMT R62, R62, 0x5410, R37 ;  /* 0x000054103e3e7816 */ /* 0x000fe40000000025 */
[----:B------:R-:W-:Y:S01]  /*bbd0*/  SHF.R.U32.HI R30, RZ, 0x10, R31 ;  /* 0x00000010ff1e7819 */ /* 0x000fe2000001161f */
[----:B------:R-:W-:Y:S01]  /*bbe0*/  IMAD.U32 R42, R59, 0x10000, RZ ;  /* 0x000100003b2a7824 */ /* 0x000fe200078e00ff */
[----:B------:R-:W-:Y:S02]  /*bbf0*/  PRMT R60, R60, 0x5410, R9 ;  /* 0x000054103c3c7816 */ /* 0x000fe40000000009 */
[----:B------:R-:W-:Y:S02]  /*bc00*/  PRMT R57, R57, 0x5410, R10 ;  /* 0x0000541039397816 */ /* 0x000fe4000000000a */
[----:B------:R-:W-:-:S02]  /*bc10*/  PRMT R63, R63, 0x5410, R28 ;  /* 0x000054103f3f7816 */ /* 0x000fc4000000001c */
[----:B------:R-:W-:Y:S01]  /*bc20*/  PRMT R61, R61, 0x5410, R30 ;  /* 0x000054103d3d7816 */ /* 0x000fe2000000001e */
[----:B------:R-:W-:Y:S01]  /*bc30*/  IMAD.U32 R41, R57, 0x10000, RZ ;  /* 0x0001000039297824 */ /* 0x000fe200078e00ff */
[----:B------:R-:W-:Y:S02]  /*bc40*/  LOP3.LUT R58, R58, 0xffff0000, RZ, 0xc0, !PT ;  /* 0xffff00003a3a7812 */ /* 0x000fe400078ec0ff */
[----:B------:R-:W-:Y:S02]  /*bc50*/  LOP3.LUT R59, R59, 0xffff0000, RZ, 0xc0, !PT ;  /* 0xffff00003b3b7812 */ /* 0x000fe400078ec0ff */
[----:B------:R-:W-:Y:S01]  /*bc60*/  LOP3.LUT R57, R57, 0xffff0000, RZ, 0xc0, !PT ;  /* 0xffff000039397812 */ /* 0x000fe200078ec0ff */
[----:B--2---:R-:W-:Y:S01]  /*bc70*/  IMAD.IADD R4, R4, 0x1, R6 ;  /* 0x0000000104047824 */ /* 0x004fe200078e0206 */
[----:B---3--:R-:W-:-:S04]  /*bc80*/  LEA.HI R0, R3, R0, RZ, 0x1d ;  /* 0x0000000003007211 */ /* 0x008fc800078fe8ff */
[----:B------:R-:W-:-:S04]  /*bc90*/  SHF.R.S32.HI R5, RZ, 0x1f, R4 ;  /* 0x0000001fff057819 */ /* 0x000fc80000011404 */
[CC--:B------:R-:W-:Y:S02]  /*bca0*/  LEA.HI R6, R5.reuse, R4.reuse, RZ, 0x5 ;  /* 0x0000000405067211 */ /* 0x0c0fe400078f28ff */
[----:B------:R-:W-:Y:S02]  /*bcb0*/  LEA.HI R4, R5, R4, RZ, 0x3 ;  /* 0x0000000405047211 */ /* 0x000fe400078f18ff */
[----:B------:R-:W-:Y:S02]  /*bcc0*/  SHF.R.S32.HI R5, RZ, 0x1f, R0 ;  /* 0x0000001fff057819 */ /* 0x000fe40000011400 */
[----:B------:R-:W-:Y:S02]  /*bcd0*/  SHF.R.S32.HI R7, RZ, 0x5, R6 ;  /* 0x00000005ff077819 */ /* 0x000fe40000011406 */
[----:B-----5:R-:W-:Y:S01]  /*bce0*/  LOP3.LUT R6, R76, 0x18, R4, 0xf8, !PT ;  /* 0x000000184c067812 */ /* 0x020fe200078ef804 */
        /* <DEDUP_REMOVED lines=22> */
[C---:B------:R-:W-:Y:S01]  /*be50*/  IMAD.U32 R8, R24.reuse, 0x10000, RZ ;  /* 0x0001000018087824 */ /* 0x040fe200078e00ff */
[----:B------:R-:W-:Y:S01]  /*be60*/  LOP3.LUT R31, R24, 0xffff0000, RZ, 0xc0, !PT ;  /* 0xffff0000181f7812 */ /* 0x000fe200078ec0ff */
[----:B------:R-:W-:Y:S01]  /*be70*/  IMAD.U32 R11, R25, 0x10000, RZ ;  /* 0x00010000190b7824 */ /* 0x000fe200078e00ff */
[----:B------:R-:W-:Y:S01]  /*be80*/  LOP3.LUT R6, R7, 0xffff0000, RZ, 0xc0, !PT ;  /* 0xffff000007067812 */ /* 0x000fe200078ec0ff */
[----:B------:R-:W-:-:S02]  /*be90*/  IMAD.U32 R25, R64, 0x10000, RZ ;  /* 0x0001000040197824 */ /* 0x000fc400078e00ff */
[----:B------:R-:W-:Y:S01]  /*bea0*/  FMUL.FTZ R40, R8, R39 ;  /* 0x0000002708287220 */ /* 0x000fe20000410000 */
[----:B------:R-:W-:Y:S01]  /*beb0*/  IMAD.U32 R24, R27, 0x10000, RZ ;  /* 0x000100001b187824 */ /* 0x000fe200078e00ff */
[----:B------:R-:W-:Y:S01]  /*bec0*/  LOP3.LUT R7, R26, 0xffff0000, RZ, 0xc0, !PT ;  /* 0xffff00001a077812 */ /* 0x000fe200078ec0ff */
[-C--:B------:R-:W-:Y:S01]  /*bed0*/  FMUL.FTZ R50, R8, R25.reuse ;  /* 0x0000001908327220 */ /* 0x080fe20000410000 */
[----:B------:R-:W-:Y:S01]  /*bee0*/  FFMA.FTZ R8, R9, R25, -R40 ;  /* 0x0000001909087223 */ /* 0x000fe20000010828 */
[----:B------:R-:W-:Y:S01]  /*bef0*/  IMAD.U32 R38, R26, 0x10000, RZ ;  /* 0x000100001a267824 */ /* 0x000fe200078e00ff */
[----:B------:R-:W-:Y:S01]  /*bf00*/  LOP3.LUT R26, R27, 0xffff0000, RZ, 0xc0, !PT ;  /* 0xffff00001b1a7812 */ /* 0x000fe200078ec0ff */
[----:B------:R-:W-:Y:S02]  /*bf10*/  IMAD.U32 R40, R63, 0x10000, RZ ;  /* 0x000100003f287824 */ /* 0x000fe400078e00ff */
[----:B------:R-:W-:Y:S01]  /*bf20*/  FMUL.FTZ R52, R11, R42 ;  /* 0x0000002a0b347220 */ /* 0x000fe20000410000 */
[----:B------:R-:W-:Y:S01]  /*bf30*/  FFMA.FTZ R9, R9, R39, R50 ;  /* 0x0000002709097223 */ /* 0x000fe20000010032 */
[----:B------:R-:W-:-:S02]  /*bf40*/  IMAD.U32 R27, R61, 0x10000, RZ ;  /* 0x000100003d1b7824 */ /* 0x000fc400078e00ff */
[C---:B------:R-:W-:Y:S01]  /*bf50*/  FMUL.FTZ R39, R24.reuse, R41 ;  /* 0x0000002918277220 */ /* 0x040fe20000410000 */
[-C--:B------:R-:W-:Y:S01]  /*bf60*/  FMUL.FTZ R50, R11, R40.reuse ;  /* 0x000000280b327220 */ /* 0x080fe20000410000 */
[----:B------:R-:W-:Y:S01]  /*bf70*/  FFMA.FTZ R11, R29, R40, -R52 ;  /* 0x000000281d0b7223 */ /* 0x000fe20000010834 */
[-C--:B------:R-:W-:Y:S01]  /*bf80*/  FMUL.FTZ R40, R24, R27.reuse ;  /* 0x0000001b18287220 */ /* 0x080fe20000410000 */
[----:B------:R-:W-:Y:S01]  /*bf90*/  LOP3.LUT R64, R64, 0xffff0000, RZ, 0xc0, !PT ;  /* 0xffff000040407812 */ /* 0x000fe200078ec0ff */
[----:B------:R-:W-:Y:S01]  /*bfa0*/  FFMA.FTZ R24, R30, R27, -R39 ;  /* 0x0000001b1e187223 */ /* 0x000fe20000010827 */
[----:B------:R-:W-:Y:S01]  /*bfb0*/  FMUL.FTZ R27, R31, R58 ;  /* 0x0000003a1f1b7220 */ /* 0x000fe20000410000 */
[----:B------:R-:W-:Y:S01]  /*bfc0*/  FFMA.FTZ R25, R29, R42, R50 ;  /* 0x0000002a1d197223 */ /* 0x000fe20000010032 */
[----:B------:R-:W-:Y:S01]  /*bfd0*/  LOP3.LUT R63, R63, 0xffff0000, RZ, 0xc0, !PT ;  /* 0xffff00003f3f7812 */ /* 0x000fe200078ec0ff */
[-C--:B------:R-:W-:Y:S01]  /*bfe0*/  FMUL.FTZ R39, R31, R64.reuse ;  /* 0x000000401f277220 */ /* 0x080fe20000410000 */
[----:B------:R-:W-:Y:S01]  /*bff0*/  FFMA.FTZ R31, R28, R64, -R27 ;  /* 0x000000401c1f7223 */ /* 0x000fe2000001081b */
[----:B------:R-:W-:-:S02]  /*c000*/  IMAD.U32 R29, R60, 0x10000, RZ ;  /* 0x000100003c1d7824 */ /* 0x000fc400078e00ff */
[----:B------:R-:W-:Y:S01]  /*c010*/  FFMA.FTZ R43, R30, R41, R40 ;  /* 0x000000291e2b7223 */ /* 0x000fe20000010028 */
[----:B------:R-:W-:Y:S02]  /*c020*/  IMAD.U32 R27, R62, 0x10000, RZ ;  /* 0x000100003e1b7824 */ /* 0x000fe400078e00ff */
[C---:B------:R-:W-:Y:S01]  /*c030*/  FMUL.FTZ R41, R37.reuse, R59 ;  /* 0x0000003b25297220 */ /* 0x040fe20000410000 */
[----:B------:R-:W-:Y:S01]  /*c040*/  FMUL.FTZ R40, R37, R63 ;  /* 0x0000003f25287220 */ /* 0x000fe20000410000 */
[C---:B------:R-:W-:Y:S01]  /*c050*/  FMUL.FTZ R42, R38.reuse, R29 ;  /* 0x0000001d262a7220 */ /* 0x040fe20000410000 */
[----:B------:R-:W-:Y:S01]  /*c060*/  FMUL.FTZ R38, R38, R27 ;  /* 0x0000001b26267220 */ /* 0x000fe20000410000 */
[----:B------:R-:W-:Y:S01]  /*c070*/  LOP3.LUT R60, R60, 0xffff0000, RZ, 0xc0, !PT ;  /* 0xffff00003c3c7812 */ /* 0x000fe200078ec0ff */
[----:B------:R-:W-:Y:S01]  /*c080*/  FFMA.FTZ R30, R10, R63, -R41 ;  /* 0x0000003f0a1e7223 */ /* 0x000fe20000010829 */
[----:B------:R-:W-:Y:S01]  /*c090*/  LOP3.LUT R62, R62, 0xffff0000, RZ, 0xc0, !PT ;  /* 0xffff00003e3e7812 */ /* 0x000fe200078ec0ff */
[----:B------:R-:W-:Y:S01]  /*c0a0*/  FFMA.FTZ R40, R10, R59, R40 ;  /* 0x0000003b0a287223 */ /* 0x000fe20000010028 */
[----:B------:R-:W-:Y:S01]  /*c0b0*/  LOP3.LUT R61, R61, 0xffff0000, RZ, 0xc0, !PT ;  /* 0xffff00003d3d7812 */ /* 0x000fe200078ec0ff */
[C---:B------:R-:W-:Y:S01]  /*c0c0*/  FFMA.FTZ R42, R5.reuse, R27, -R42 ;  /* 0x0000001b052a7223 */ /* 0x040fe2000001082a */
[----:B------:R-:W-:Y:S01]  /*c0d0*/  FFMA.FTZ R10, R5, R29, R38 ;  /* 0x0000001d050a7223 */ /* 0x000fe20000010026 */
[C---:B------:R-:W-:Y:S01]  /*c0e0*/  FMUL.FTZ R5, R7.reuse, R60 ;  /* 0x0000003c07057220 */ /* 0x040fe20000410000 */
[C---:B------:R-:W-:Y:S01]  /*c0f0*/  FMUL.FTZ R29, R26.reuse, R57 ;  /* 0x000000391a1d7220 */ /* 0x040fe20000410000 */
[-C--:B------:R-:W-:Y:S01]  /*c100*/  FMUL.FTZ R27, R7, R62.reuse ;  /* 0x0000003e071b7220 */ /* 0x080fe20000410000 */
[-C--:B------:R-:W-:Y:S01]  /*c110*/  FMUL.FTZ R26, R26, R61.reuse ;  /* 0x0000003d1a1a7220 */ /* 0x080fe20000410000 */
[----:B------:R-:W-:Y:S01]  /*c120*/  FFMA.FTZ R7, R4, R62, -R5 ;  /* 0x0000003e04077223 */ /* 0x000fe20000010805 */
        /* <DEDUP_REMOVED lines=14> */
.L_x_11503:
[----:B------:R-:W-:Y:S05]  /*c210*/  BSYNC B1 ;  /* 0x0000000000017941 */ /* 0x000fea0003800000 */
.L_x_11502:
[----:B------:R-:W-:Y:S05]  /*c220*/  @P2 BRA `(.L_x_11484) ;  /* 0x0000000400d42947 */ /* 0x000fea0003800000 */
[----:B01----:R-:W2:Y:S04]  /*c230*/  LDL.64 R4, [R1+0x18] ;  /* 0x0000180001047983 */ /* 0x003ea80000100a00 */
[----:B------:R-:W3:Y:S01]  /*c240*/  LDL R0, [R1+0x50] ;  /* 0x0000500001007983 */ /* 0x000ee20000100800 */
[----:B--2---:R-:W-:-:S03]  /*c250*/  IMAD.MOV.U32 R6, RZ, RZ, R4 ;  /* 0x000000ffff067224 */ /* 0x004fc600078e0004 */
[----:B------:R-:W2:Y:S01]  /*c260*/  LDL R4, [R1+0x38] ;  /* 0x0000380001047983 */ /* 0x000ea20000100800 */
[----:B------:R-:W-:Y:S02]  /*c270*/  IMAD.MOV.U32 R7, RZ, RZ, R5 ;  /* 0x000000ffff077224 */ /* 0x000fe400078e0005 */
[----:B---3--:R-:W-:-:S05]  /*c280*/  IMAD.IADD R0, R6, 0x1, R0 ;  /* 0x0000000106007824 */ /* 0x008fca00078e0200 */
[----:B------:R-:W-:-:S04]  /*c290*/  SHF.R.S32.HI R5, RZ, 0x1f, R0 ;  /* 0x0000001fff057819 */ /* 0x000fc80000011400 */
[CC--:B------:R-:W-:Y:S02]  /*c2a0*/  LEA.HI R6, R5.reuse, R0.reuse, RZ, 0x5 ;  /* 0x0000000005067211 */ /* 0x0c0fe400078f28ff */
[----:B------:R-:W-:-:S04]  /*c2b0*/  LEA.HI R0, R5, R0, RZ, 0x3 ;  /* 0x0000000005007211 */ /* 0x000fc800078f18ff */
[----:B-----5:R-:W-:Y:S02]  /*c2c0*/  LOP3.LUT R5, R76, 0x18, R0, 0xf8, !PT ;  /* 0x000000184c057812 */ /* 0x020fe400078ef800 */
[----:B------:R-:W-:Y:S02]  /*c2d0*/  SHF.R.S32.HI R6, RZ, 0x5, R6 ;  /* 0x00000005ff067819 */ /* 0x000fe40000011406 */
[----:B------:R-:W-:-:S03]  /*c2e0*/  LOP3.LUT R5, R5, R75, RZ, 0x3c, !PT ;  /* 0x0000004b05057212 */ /* 0x000fc600078e3cff */
[----:B------:R-:W-:-:S04]  /*c2f0*/  IMAD R6, R6, 0x1800, R73 ;  /* 0x0000180006067824 */ /* 0x000fc800078e0249 */
[----:B------:R-:W-:Y:S01]  /*c300*/  IMAD.IADD R5, R6, 0x1, R5 ;  /* 0x0000000106057824 */ /* 0x000fe200078e0205 */
[----:B------:R-:W-:Y:S02]  /*c310*/  SHF.R.U64 R26, R32, 0x10, R33 ;  /* 0x00000010201a7819 */ /* 0x000fe40000001221 */
[--C-:B------:R-:W-:Y:S02]  /*c320*/  SHF.R.U64 R25, R12, 0x10, R13.reuse ;  /* 0x000000100c197819 */ /* 0x100fe4000000120d */
[----:B------:R-:W-:Y:S02]  /*c330*/  SHF.R.U32.HI R28, RZ, 0x10, R13 ;  /* 0x00000010ff1c7819 */ /* 0x000fe4000001160d */
[----:B------:R-:W-:Y:S02]  /*c340*/  PRMT R47, R47, 0x5410, R26 ;  /* 0x000054102f2f7816 */ /* 0x000fe4000000001a */
[----:B------:R-:W-:Y:S02]  /*c350*/  PRMT R26, R20, 0x5410, R25 ;  /* 0x00005410141a7816 */ /* 0x000fe40000000019 */
[----:B------:R-:W-:-:S02]  /*c360*/  SHF.R.U32.HI R33, RZ, 0x10, R33 ;  /* 0x00000010ff217819 */ /* 0x000fc40000011621 */
[----:B------:R-:W-:Y:S02]  /*c370*/  SHF.R.U64 R13, R14, 0x10, R15 ;  /* 0x000000100e0d7819 */ /* 0x000fe4000000120f */
[----:B------:R-:W-:Y:S01]  /*c380*/  PRMT R28, R21, 0x5410, R28 ;  /* 0x00005410151c7816 */ /* 0x000fe2000000001c */
[----:B------:R-:W-:Y:S01]  /*c390*/  IMAD.U32 R29, R26, 0x10000, RZ ;  /* 0x000100001a1d7824 */ /* 0x000fe200078e00ff */
[----:B------:R-:W-:Y:S01]  /*c3a0*/  SHF.R.U64 R24, R34, 0x10, R35 ;  /* 0x0000001022187819 */ /* 0x000fe20000001223 */
[----:B------:R-:W-:Y:S01]  /*c3b0*/  IMAD.U32 R27, R47, 0x10000, RZ ;  /* 0x000100002f1b7824 */ /* 0x000fe200078e00ff */
[----:B------:R-:W-:Y:S02]  /*c3c0*/  SHF.R.U32.HI R14, RZ, 0x10, R15 ;  /* 0x00000010ff0e7819 */ /* 0x000fe4000001160f */
[----:B------:R-:W-:Y:S02]  /*c3d0*/  SHF.R.U32.HI R35, RZ, 0x10, R35 ;  /* 0x00000010ff237819 */ /* 0x000fe40000011623 */
[----:B------:R-:W-:Y:S01]  /*c3e0*/  PRMT R48, R48, 0x5410, R33 ;  /* 0x0000541030307816 */ /* 0x000fe20000000021 */
[----:B------:R-:W-:Y:S01]  /*c3f0*/  IMAD.U32 R30, R28, 0x10000, RZ ;  /* 0x000100001c1e7824 */ /* 0x000fe200078e00ff */
[----:B------:R-:W-:-:S02]  /*c400*/  PRMT R45, R45, 0x5410, R14 ;  /* 0x000054102d2d7816 */ /* 0x000fc4000000000e */
[----:B------:R-:W-:Y:S02]  /*c410*/  PRMT R46, R46, 0x5410, R35 ;  /* 0x000054102e2e7816 */ /* 0x000fe40000000023 */
[----:B------:R-:W-:Y:S01]  /*c420*/  PRMT R44, R44, 0x5410, R13 ;  /* 0x000054102c2c7816 */ /* 0x000fe2000000000d */
[----:B------:R-:W-:Y:S01]  /*c430*/  IMAD.U32 R32, R45, 0x10000, RZ ;  /* 0x000100002d207824 */ /* 0x000fe200078e00ff */
[----:B------:R-:W-:Y:S02]  /*c440*/  LOP3.LUT R47, R47, 0xffff0000, RZ, 0xc0, !PT ;  /* 0xffff00002f2f7812 */ /* 0x000fe400078ec0ff */
[----:B------:R-:W-:Y:S02]  /*c450*/  LOP3.LUT R28, R28, 0xffff0000, RZ, 0xc0, !PT ;  /* 0xffff00001c1c7812 */ /* 0x000fe400078ec0ff */
[----:B------:R-:W-:Y:S02]  /*c460*/  PRMT R49, R49, 0x5410, R24 ;  /* 0x0000541031317816 */ /* 0x000fe40000000018 */
[----:B--2---:R-:W-:-:S04]  /*c470*/  LEA.HI R3, R3, R4, RZ, 0x1d ;  /* 0x0000000403037211 */ /* 0x004fc800078fe8ff */
[----:B------:R-:W-:Y:S01]  /*c480*/  SHF.R.S32.HI R4, RZ, 0x1f, R3 ;  /* 0x0000001fff047819 */ /* 0x000fe20000011403 */
[----:B------:R-:W-:-:S03]  /*c490*/  IMAD.SHL.U32 R0, R3, 0x8, RZ ;  /* 0x0000000803007824 */ /* 0x000fc600078e00ff */
[----:B------:R-:W-:Y:S02]  /*c4a0*/  LEA.HI R4, R4, R3, RZ, 0x2 ;  /* 0x0000000304047211 */ /* 0x000fe400078f10ff */
[----:B------:R-:W-:Y:S02]  /*c4b0*/  LOP3.LUT R0, R76, 0x18, R0, 0xf8, !PT ;  /* 0x000000184c007812 */ /* 0x000fe400078ef800 */
[----:B------:R-:W-:Y:S02]  /*c4c0*/  SHF.R.S32.HI R4, RZ, 0x2, R4 ;  /* 0x00000002ff047819 */ /* 0x000fe40000011404 */
[----:B------:R-:W-:-:S03]  /*c4d0*/  LOP3.LUT R3, R0, R75, RZ, 0x3c, !PT ;  /* 0x0000004b00037212 */ /* 0x000fc600078e3cff */
[----:B------:R-:W-:-:S04]  /*c4e0*/  IMAD R4, R4, 0x1800, R73 ;  /* 0x0000180004047824 */ /* 0x000fc800078e0249 */
[----:B------:R-:W-:-:S04]  /*c4f0*/  IMAD.IADD R3, R4, 0x1, R3 ;  /* 0x0000000104037824 */ /* 0x000fc800078e0203 */
[----:B------:R-:W-:Y:S01]  /*c500*/  IMAD R3, R3, 0x2, R2 ;  /* 0x0000000203037824 */ /* 0x000fe200078e0202 */
[----:B------:R-:W-:-:S04]  /*c510*/  LEA R0, R5, UR40, 0x1 ;  /* 0x0000002805007c11 */ /* 0x000fc8000f8e08ff */
[----:B------:R-:W0:Y:S04]  /*c520*/  LDS.128 R8, [R3+0xc400] ;  /* 0x00c4000003087984 */ /* 0x000e280000000c00 */
[----:B------:R-:W1:Y:S01]  /*c530*/  LDS.128 R4, [R0] ;  /* 0x0000000000047984 */ /* 0x000e620000000c00 */
[----:B0-----:R-:W-:Y:S02]  /*c540*/  IMAD.U32 R20, R8, 0x10000, RZ ;  /* 0x0001000008147824 */ /* 0x001fe400078e00ff */
[----:B------:R-:W-:Y:S02]  /*c550*/  IMAD.U32 R21, R9, 0x10000, RZ ;  /* 0x0001000009157824 */ /* 0x000fe400078e00ff */
        /* <DEDUP_REMOVED lines=11> */
[----:B------:R-:W-:Y:S01]  /*c610*/  LOP3.LUT R8, R8, 0xffff0000, RZ, 0xc0, !PT ;  /* 0xffff000008087812 */ /* 0x000fe200078ec0ff */
[----:B------:R-:W-:Y:S01]  /*c620*/  FFMA.FTZ R34, R13, R20, -R34 ;  /* 0x000000140d227223 */ /* 0x000fe20000010822 */
[----:B------:R-:W-:Y:S01]  /*c630*/  LOP3.LUT R21, R26, 0xffff0000, RZ, 0xc0, !PT ;  /* 0xffff00001a157812 */ /* 0x000fe200078ec0ff */
[----:B------:R-:W-:Y:S01]  /*c640*/  FMUL.FTZ R20, R25, R32 ;  /* 0x0000002019147220 */ /* 0x000fe20000410000 */
[----:B------:R-:W-:Y:S01]  /*c650*/  IMAD.U32 R15, R7, 0x10000, RZ ;  /* 0x00010000070f7824 */ /* 0x000fe200078e00ff */
[----:B------:R-:W-:Y:S01]  /*c660*/  LOP3.LUT R9, R9, 0xffff0000, RZ, 0xc0, !PT ;  /* 0xffff000009097812 */ /* 0x000fe200078ec0ff */
[----:B------:R-:W-:Y:S01]  /*c670*/  FMUL.FTZ R25, R25, R12 ;  /* 0x0000000c19197220 */ /* 0x000fe20000410000 */
[----:B------:R-:W-:Y:S01]  /*c680*/  LOP3.LUT R48, R48, 0xffff0000, RZ, 0xc0, !PT ;  /* 0xffff000030307812 */ /* 0x000fe200078ec0ff */
[----:B------:R-:W-:Y:S01]  /*c690*/  FFMA.FTZ R36, R13, R30, R36 ;  /* 0x0000001e0d247223 */ /* 0x000fe20000010024 */
[----:B------:R-:W-:Y:S01]  /*c6a0*/  LOP3.LUT R4, R4, 0xffff0000, RZ, 0xc0, !PT ;  /* 0xffff000004047812 */ /* 0x000fe200078ec0ff */
[C---:B------:R-:W-:Y:S01]  /*c6b0*/  FMUL.FTZ R13, R8.reuse, R21 ;  /* 0x00000015080d7220 */ /* 0x040fe20000410000 */
[----:B------:R-:W-:Y:S01]  /*c6c0*/  LOP3.LUT R5, R5, 0xffff0000, RZ, 0xc0, !PT ;  /* 0xffff000005057812 */ /* 0x000fe200078ec0ff */
[C---:B------:R-:W-:Y:S01]  /*c6d0*/  FFMA.FTZ R26, R15.reuse, R12, -R20 ;  /* 0x0000000c0f1a7223 */ /* 0x040fe20000010814 */
[----:B------:R-:W-:Y:S01]  /*c6e0*/  FFMA.FTZ R32, R15, R32, R25 ;  /* 0x000000200f207223 */ /* 0x000fe20000010019 */
[----:B------:R-:W-:Y:S01]  /*c6f0*/  FMUL.FTZ R25, R8, R47 ;  /* 0x0000002f08197220 */ /* 0x000fe20000410000 */
[C---:B------:R-:W-:Y:S01]  /*c700*/  FMUL.FTZ R20, R9.reuse, R28 ;  /* 0x0000001c09147220 */ /* 0x040fe20000410000 */
[----:B------:R-:W-:Y:S01]  /*c710*/  FMUL.FTZ R27, R9, R48 ;  /* 0x00000030091b7220 */ /* 0x000fe20000410000 */
[----:B------:R-:W-:-:S02]  /*c720*/  IMAD.U32 R24, R10, 0x10000, RZ ;  /* 0x000100000a187824 */ /* 0x000fc400078e00ff */
[----:B------:R-:W-:Y:S01]  /*c730*/  FFMA.FTZ R8, R4, R47, -R13 ;  /* 0x0000002f04087223 */ /* 0x000fe2000001080d */
[----:B------:R-:W-:Y:S02]  /*c740*/  IMAD.U32 R15, R44, 0x10000, RZ ;  /* 0x000100002c0f7824 */ /* 0x000fe400078e00ff */
[----:B------:R-:W-:Y:S02]  /*c750*/  IMAD.U32 R13, R49, 0x10000, RZ ;  /* 0x00010000310d7824 */ /* 0x000fe400078e00ff */
[----:B------:R-:W-:Y:S01]  /*c760*/  FFMA.FTZ R12, R4, R21, R25 ;  /* 0x00000015040c7223 */ /* 0x000fe20000010019 */
[C---:B------:R-:W-:Y:S01]  /*c770*/  FFMA.FTZ R9, R5.reuse, R48, -R20 ;  /* 0x0000003005097223 */ /* 0x040fe20000010814 */
[----:B------:R-:W-:Y:S01]  /*c780*/  FFMA.FTZ R27, R5, R28, R27 ;  /* 0x0000001c051b7223 */ /* 0x000fe2000001001b */
[----:B------:R-:W-:Y:S01]  /*c790*/  IMAD.U32 R14, R6, 0x10000, RZ ;  /* 0x00010000060e7824 */ /* 0x000fe200078e00ff */
[----:B------:R-:W-:Y:S01]  /*c7a0*/  LOP3.LUT R10, R10, 0xffff0000, RZ, 0xc0, !PT ;  /* 0xffff00000a0a7812 */ /* 0x000fe200078ec0ff */
[C---:B------:R-:W-:Y:S01]  /*c7b0*/  FMUL.FTZ R21, R24.reuse, R15 ;  /* 0x0000000f18157220 */ /* 0x040fe20000410000 */
[----:B------:R-:W-:Y:S01]  /*c7c0*/  LOP3.LUT R11, R11, 0xffff0000, RZ, 0xc0, !PT ;  /* 0xffff00000b0b7812 */ /* 0x000fe200078ec0ff */
[----:B------:R-:W-:Y:S01]  /*c7d0*/  FMUL.FTZ R25, R24, R13 ;  /* 0x0000000d18197220 */ /* 0x000fe20000410000 */
[----:B------:R-:W-:-:S02]  /*c7e0*/  LOP3.LUT R5, R44, 0xffff0000, RZ, 0xc0, !PT ;  /* 0xffff00002c057812 */ /* 0x000fc400078ec0ff */
[----:B------:R-:W-:Y:S02]  /*c7f0*/  LOP3.LUT R4, R45, 0xffff0000, RZ, 0xc0, !PT ;  /* 0xffff00002d047812 */ /* 0x000fe400078ec0ff */
[----:B------:R-:W-:Y:S02]  /*c800*/  LOP3.LUT R49, R49, 0xffff0000, RZ, 0xc0, !PT ;  /* 0xffff000031317812 */ /* 0x000fe400078ec0ff */
[----:B------:R-:W-:Y:S01]  /*c810*/  LOP3.LUT R46, R46, 0xffff0000, RZ, 0xc0, !PT ;  /* 0xffff00002e2e7812 */ /* 0x000fe200078ec0ff */
[----:B------:R-:W-:Y:S01]  /*c820*/  FFMA.FTZ R21, R14, R13, -R21 ;  /* 0x0000000d0e157223 */ /* 0x000fe20000010815 */
[----:B------:R-:W-:Y:S01]  /*c830*/  LOP3.LUT R6, R6, 0xffff0000, RZ, 0xc0, !PT ;  /* 0xffff000006067812 */ /* 0x000fe200078ec0ff */
        /* <DEDUP_REMOVED lines=20> */
.L_x_11484:
[----:B------:R-:W-:Y:S05]  /*c980*/  BSYNC B0 ;  /* 0x0000000000007941 */ /* 0x000fea0003800000 */
.L_x_11477:
        /* <DEDUP_REMOVED lines=8> */
.L_x_11475:
[----:B0--3--:R-:W-:-:S05]  /*ca10*/  IMAD.U32 R0, RZ, RZ, UR39 ;  /* 0x00000027ff007e24 */ /* 0x009fca000f8e00ff */
[----:B------:R-:W-:-:S13]  /*ca20*/  ISETP.NE.AND P0, PT, R0, 0x3, PT ;  /* 0x000000030000780c */ /* 0x000fda0003f05270 */
[----:B------:R-:W-:Y:S05]  /*ca30*/  @!P0 BRA `(.L_x_11504) ;  /* 0x0000000000048947 */ /* 0x000fea0003800000 */
[----:B------:R-:W-:Y:S01]  /*ca40*/  BPT.TRAP 0x1 ;  /* 0x000000040000795c */ /* 0x000fe20000300000 */
.L_x_11504:
[----:B------:R-:W-:Y:S01]  /*ca50*/  IMAD R0, R17, 0x8, R2 ;  /* 0x0000000811007824 */ /* 0x000fe200078e0202 */
[----:B--2-4-:R-:W-:-:S04]  /*ca60*/  SHF.L.U32 R5, R23, 0x1f, RZ ;  /* 0x0000001f17057819 */ /* 0x014fc800000006ff */
[----:B------:R0:W2:Y:S01]  /*ca70*/  SYNCS.PHASECHK.TRANS64.TRYWAIT P1, [R0+URZ+0x2d830], R5 ;  /* 0x02d83005000075a7 */ /* 0x0000a2000802017f */
[----:B------:R-:W-:Y:S05]  /*ca80*/  @!P0 BRA `(.L_x_11505) ;  /* 0x0000000000048947 */ /* 0x000fea0003800000 */
[----:B------:R-:W-:Y:S01]  /*ca90*/  BPT.TRAP 0x1 ;  /* 0x000000040000795c */ /* 0x000fe20000300000 */
.L_x_11505:
[----:B-1----:R-:W-:Y:S01]  /*caa0*/  VIADD R3, R2, 0x15400 ;  /* 0x0001540002037836 */ /* 0x002fe20000000000 */
[----:B------:R-:W-:Y:S01]  /*cab0*/  LOP3.LUT R148, R148, 0x10000, RZ, 0xfc, !PT ;  /* 0x0001000094947812 */ /* 0x000fe200078efcff */
[----:B------:R-:W-:-:S03]  /*cac0*/  IMAD.MOV.U32 R149, RZ, RZ, -0x7fffffe0 ;  /* 0x80000020ff957424 */ /* 0x000fc600078e00ff */
[----:B------:R-:W-:-:S04]  /*cad0*/  SHF.R.U32.HI R3, RZ, 0x4, R3 ;  /* 0x00000004ff037819 */ /* 0x000fc80000011603 */
[----:B------:R-:W-:-:S04]  /*cae0*/  LOP3.LUT R3, R3, 0x3fff, RZ, 0xc0, !PT ;  /* 0x00003fff03037812 */ /* 0x000fc800078ec0ff */
[----:B------:R-:W-:-:S05]  /*caf0*/  LOP3.LUT R3, R3, 0x10000, RZ, 0xfc, !PT ;  /* 0x0001000003037812 */ /* 0x000fca00078efcff */
[----:B------:R1:W-:Y:S01]  /*cb00*/  STL [R1+0x14], R3 ;  /* 0x0000140301007387 */ /* 0x0003e20000100800 */
[----:B--2---:R-:W-:Y:S05]  /*cb10*/  @P1 BRA `(.L_x_11506) ;  /* 0x0000000000081947 */ /* 0x004fea0003800000 */
[----:B------:R-:W2:Y:S02]  /*cb20*/  SYNCS.PHASECHK.TRANS64.TRYWAIT P1, [R0+URZ+0x2d830], R5 ;  /* 0x02d83005000075a7 */ /* 0x000ea4000802017f */
[----:B--2---:R-:W-:Y:S05]  /*cb30*/  @!P1 BRA `(.L_x_11507) ;  /* 0x0000018c00089947 */ /* 0x004fea0003800000 */
.L_x_11506:
[----:B-1----:R-:W3:Y:S01]  /*cb40*/  LDL R3, [R1+0x14] ;  /* 0x0000140001037983 */ /* 0x002ee20000100800 */
[----:B0-2---:R-:W-:Y:S01]  /*cb50*/  IMAD.MOV.U32 R5, RZ, RZ, -0x7fffffe0 ;  /* 0x80000020ff057424 */ /* 0x005fe200078e00ff */
[----:B------:R-:W-:Y:S05]  /*cb60*/  WARPSYNC.ALL ;  /* 0x0000000000007948 */ /* 0x000fea0003800000 */
[C---:B------:R-:W-:Y:S01]  /*cb70*/  R2UR UR4, R148.reuse ;  /* 0x00000000940472ca */ /* 0x040fe200000e0000 */
[----:B-----5:R-:W-:Y:S01]  /*cb80*/  WARPGROUP.ARRIVE ;  /* 0x00000000000079c5 */ /* 0x020fe20000000000 */
[----:B------:R-:W-:Y:S01]  /*cb90*/  R2UR UR5, R149 ;  /* 0x00000000950572ca */ /* 0x000fe200000e0000 */
[----:B------:R-:W-:Y:S01]  /*cba0*/  IMAD.MOV.U32 R7, RZ, RZ, -0x7fffffe0 ;  /* 0x80000020ff077424 */ /* 0x000fe200078e00ff */
[----:B------:R-:W-:Y:S01]  /*cbb0*/  R2UR UR7, R5 ;  /* 0x00000000050772ca */ /* 0x000fe200000e0000 */
[----:B------:R-:W-:-:S02]  /*cbc0*/  VIADD R8, R148, 0x2 ;  /* 0x0000000294087836 */ /* 0x000fc40000000000 */
[----:B------:R-:W-:Y:S02]  /*cbd0*/  IMAD.MOV.U32 R9, RZ, RZ, -0x7fffffe0 ;  /* 0x80000020ff097424 */ /* 0x000fe400078e00ff */
[C---:B------:R-:W-:Y:S02]  /*cbe0*/  VIADD R156, R148.reuse, 0x300 ;  /* 0x00000300949c7836 */ /* 0x040fe40000000000 */
[----:B------:R-:W-:Y:S01]  /*cbf0*/  IMAD.MOV.U32 R157, RZ, RZ, -0x7fffffe0 ;  /* 0x80000020ff9d7424 */ /* 0x000fe200078e00ff */
[----:B------:R0:W-:Y:S01]  /*cc00*/  STL.64 [R1], R8 ;  /* 0x0000000801007387 */ /* 0x0001e20000100a00 */
[C---:B------:R-:W-:Y:S02]  /*cc10*/  VIADD R154, R148.reuse, 0x302 ;  /* 0x00000302949a7836 */ /* 0x040fe40000000000 */
[----:B------:R-:W-:Y:S02]  /*cc20*/  IMAD.MOV.U32 R155, RZ, RZ, -0x7fffffe0 ;  /* 0x80000020ff9b7424 */ /* 0x000fe400078e00ff */
[----:B------:R-:W-:-:S02]  /*cc30*/  VIADD R152, R148, 0x600 ;  /* 0x0000060094987836 */ /* 0x000fc40000000000 */
[----:B------:R-:W-:Y:S02]  /*cc40*/  IMAD.MOV.U32 R153, RZ, RZ, -0x7fffffe0 ;  /* 0x80000020ff997424 */ /* 0x000fe400078e00ff */
[----:B------:R-:W-:Y:S02]  /*cc50*/  IMAD.MOV.U32 R5, RZ, RZ, -0x7fffffe0 ;  /* 0x80000020ff057424 */ /* 0x000fe400078e00ff */
[----:B------:R-:W-:Y:S02]  /*cc60*/  VIADD R150, R148, 0x602 ;  /* 0x0000060294967836 */ /* 0x000fe40000000000 */
[----:B------:R-:W-:Y:S02]  /*cc70*/  IMAD.MOV.U32 R151, RZ, RZ, -0x7fffffe0 ;  /* 0x80000020ff977424 */ /* 0x000fe400078e00ff */
[----:B---3--:R-:W-:-:S04]  /*cc80*/  IMAD R4, R17, 0x600, R3 ;  /* 0x0000060011047824 */ /* 0x008fc800078e0203 */
        /* <DEDUP_REMOVED lines=46> */
[----:B0-----:R-:W-:Y:S05]  /*cf70*/  @!P0 BRA `(.L_x_11508) ;  /* 0x0000000000048947 */ /* 0x001fea0003800000 */
[----:B------:R-:W-:Y:S01]  /*cf80*/  BPT.TRAP 0x1 ;  /* 0x000000040000795c */ /* 0x000fe20000300000 */
.L_x_11508:
[----:B------:R-:W2:Y:S01]  /*cf90*/  LDL R5, [R1+0x68] ;  /* 0x0000680001057983 */ /* 0x000ea20000100800 */
[----:B------:R-:W0:Y:S03]  /*cfa0*/  LDC R89, c[0x0][0x448] ;  /* 0x00011200ff597b82 */ /* 0x000e260000000800 */
[----:B------:R-:W2:Y:S01]  /*cfb0*/  LDL R88, [R1+0x30] ;  /* 0x0000300001587983 */ /* 0x000ea20000100800 */
[----:B------:R-:W-:Y:S01]  /*cfc0*/  IMAD.MOV.U32 R8, RZ, RZ, -0x80 ;  /* 0xffffff80ff087424 */ /* 0x000fe200078e00ff */
[----:B------:R-:W-:Y:S01]  /*cfd0*/  ULDC.64 UR6, c[0x0][0x9e0] ;  /* 0x0002780000067ab9 */ /* 0x000fe20000000a00 */
[----:B------:R-:W-:Y:S01]  /*cfe0*/  LOP3.LUT R16, R16, 0xffffffdf, RZ, 0xc0, !PT ;  /* 0xffffffdf10107812 */ /* 0x000fe200078ec0ff */
[----:B------:R-:W-:Y:S01]  /*cff0*/  UISETP.GE.AND UP0, UPT, UR7, 0x1, UPT ;  /* 0x000000010700788c */ /* 0x000fe2000bf06270 */
[----:B------:R-:W-:Y:S01]  /*d000*/  IMAD R8, R97, R8, 0x80 ;  /* 0x0000008061087424 */ /* 0x000fe200078e0208 */
[----:B------:R-:W-:Y:S01]  /*d010*/  ULDC UR50, c[0x0][0x9dc] ;  /* 0x0002770000327ab9 */ /* 0x000fe20000000800 */
[----:B------:R-:W-:Y:S01]  /*d020*/  VIADD R0, R0, 0x2d840 ;  /* 0x0002d84000007836 */ /* 0x000fe20000000000 */
[----:B------:R-:W-:-:S02]  /*d030*/  ULOP3.LUT UR4, URZ, UR50, URZ, 0x33, !UPT ;  /* 0x000000323f047292 */ /* 0x000fc4000f8e333f */
[----:B------:R-:W-:-:S04]  /*d040*/  IADD3 R6, -R142, 0x1, R8 ;  /* 0x000000018e067810 */ /* 0x000fc80007ffe108 */
[----:B------:R-:W-:-:S05]  /*d050*/  IADD3 R6, -R140, R6, R143 ;  /* 0x000000068c067210 */ /* 0x000fca0007ffe18f */
[C---:B------:R-:W-:Y:S01]  /*d060*/  VIADD R7, R6.reuse, UR6 ;  /* 0x0000000606077c36 */ /* 0x040fe20008000000 */
[----:B0-----:R-:W-:Y:S01]  /*d070*/  ISETP.NE.AND P1, PT, R89, 0x1, PT ;  /* 0x000000015900780c */ /* 0x001fe20003f25270 */
[----:B------:R-:W-:-:S12]  /*d080*/  VIADD R6, R6, UR4 ;  /* 0x0000000406067c36 */ /* 0x000fd80008000000 */
[----:B------:R-:W0:Y:S01]  /*d090*/  @P1 LDC R4, c[0x0][0x44c] ;  /* 0x00011300ff041b82 */ /* 0x000e220000000800 */
[----:B------:R-:W-:-:S07]  /*d0a0*/  @P1 LOP3.LUT R16, R16, 0x20, RZ, 0xfc, !PT ;  /* 0x0000002010101812 */ /* 0x000fce00078efcff */
[----:B------:R-:W1:Y:S01]  /*d0b0*/  @P1 LDC R3, c[0x0][0x450] ;  /* 0x00011400ff031b82 */ /* 0x000e620000000800 */
[----:B--2---:R-:W-:Y:S01]  /*d0c0*/  IMAD.IADD R9, R5, 0x1, R88 ;  /* 0x0000000105097824 */ /* 0x004fe200078e0258 */
[----:B------:R-:W-:-:S03]  /*d0d0*/  IADD3 R5, -R142, R143, R8 ;  /* 0x0000008f8e057210 */ /* 0x000fc60007ffe108 */
[----:B0-----:R-:W-:-:S05]  /*d0e0*/  @P1 IMAD.HI.U32 R4, R9, R4, RZ ;  /* 0x0000000409041227 */ /* 0x001fca00078e00ff */
[----:B-1----:R-:W-:Y:S01]  /*d0f0*/  @P1 SHF.R.U32.HI R9, RZ, R3, R4 ;  /* 0x00000003ff091219 */ /* 0x002fe20000011604 */
[----:B------:R-:W-:Y:S01]  /*d100*/  IMAD.U32 R3, RZ, RZ, UR38 ;  /* 0x00000026ff037e24 */ /* 0x000fe2000f8e00ff */
[----:B------:R-:W-:Y:S02]  /*d110*/  PLOP3.LUT P1, PT, PT, PT, UP0, 0x40, 0x0 ;  /* 0x000000000000781c */ /* 0x000fe40003f2e808 */
[----:B------:R-:W-:Y:S01]  /*d120*/  LEA R4, R97, 0xffffff80, 0x7 ;  /* 0xffffff8061047811 */ /* 0x000fe200078e38ff */
[----:B------:R-:W0:Y:S01]  /*d130*/  SHFL.IDX PT, R10, R9, RZ, 0x1c1f ;  /* 0x001c1fff090a7589 */ /* 0x000e2200000e0000 */
[----:B------:R-:W-:-:S04]  /*d140*/  PRMT R0, R3, 0x654, R0 ;  /* 0x0000065403007816 */ /* 0x000fc80000000000 */
[----:B------:R1:W-:Y:S01]  /*d150*/  SYNCS.ARRIVE.TRANS64.RED.A1T0 RZ, [R0+URZ], RZ ;  /* 0x000000ff00ff79a7 */ /* 0x0003e2000810043f */
[----:B0-----:R-:W-:Y:S01]  /*d160*/  VIADDMNMX R3, R10, R7, R5, PT ;  /* 0x000000070a037246 */ /* 0x001fe20003800105 */
[----:B-1----:R-:W-:-:S03]  /*d170*/  IMAD.IADD R0, R6, 0x1, R10 ;  /* 0x0000000106007824 */ /* 0x002fc600078e020a */
        /* <DEDUP_REMOVED lines=13> */
.L_x_11511:
[----:B------:R-:W-:-:S06]  /*d250*/  UISETP.NE.AND UP1, UPT, UR7, 0x1, UPT ;  /* 0x000000010700788c */ /* 0x000fcc000bf25270 */
[----:B------:R-:W-:-:S05]  /*d260*/  PLOP3.LUT P1, PT, PT, PT, UP1, 0x80, 0x0 ;  /* 0x000000000000781c */ /* 0x000fca0003f2f018 */
[----:B------:R-:W-:-:S08]  /*d270*/  @UP1 ULDC.64 UR4, c[0x0][0x9e8] ;  /* 0x00027a0000041ab9 */ /* 0x000fd00000000a00 */
[----:B------:R-:W-:-:S05]  /*d280*/  @P1 IMAD.HI.U32 R11, R10, UR4, RZ ;  /* 0x000000040a0b1c27 */ /* 0x000fca000f8e00ff */
[----:B------:R-:W-:-:S07]  /*d290*/  @P1 SHF.R.U32.HI R10, RZ, UR5, R11 ;  /* 0x00000005ff0a1c19 */ /* 0x000fce000801160b */
.L_x_11512:
[----:B------:R-:W-:Y:S05]  /*d2a0*/  BSYNC B0 ;  /* 0x0000000000007941 */ /* 0x000fea0003800000 */
.L_x_11510:
[----:B------:R-:W-:-:S04]  /*d2b0*/  IMAD R10, R10, UR7, -R4 ;  /* 0x000000070a0a7c24 */ /* 0x000fc8000f8e0a04 */
[----:B------:R-:W-:-:S05]  /*d2c0*/  IMAD.IADD R10, R10, 0x1, -R142 ;  /* 0x000000010a0a7824 */ /* 0x000fca00078e0a8e */
[----:B------:R-:W-:Y:S02]  /*d2d0*/  VIMNMX R0, R0, R10, !PT ;  /* 0x0000000a00007248 */ /* 0x000fe40007fe0100 */
[----:B------:R-:W-:-:S07]  /*d2e0*/  VIADDMNMX R3, R10, UR7, R3, PT ;  /* 0x000000070a037c46 */ /* 0x000fce000b800103 */
.L_x_11509:
[C---:B------:R-:W-:Y:S01]  /*d2f0*/  ISETP.GE.AND P2, PT, R8.reuse, 0x9, PT ;  /* 0x000000090800780c */ /* 0x040fe20003f46270 */
[----:B------:R-:W0:Y:S01]  /*d300*/  SHFL.IDX PT, R9, R9, 0x1, 0x1c1f ;  /* 0x003c1f0009097f89 */ /* 0x000e2200000e0000 */
[----:B------:R-:W-:Y:S02]  /*d310*/  ISETP.GE.AND P1, PT, R8, 0x2, PT ;  /* 0x000000020800780c */ /* 0x000fe40003f26270 */
[----:B------:R-:W-:Y:S02]  /*d320*/  LOP3.LUT R16, R16, 0xfffffffe, RZ, 0xc0, !PT ;  /* 0xfffffffe10107812 */ /* 0x000fe400078ec0ff */
[----:B------:R-:W-:Y:S02]  /*d330*/  ISETP.GT.AND P3, PT, R0, 0x1, !P1 ;  /* 0x000000010000780c */ /* 0x000fe40004f64270 */
[----:B------:R-:W-:Y:S02]  /*d340*/  ISETP.GE.AND P4, PT, R8, 0xa, PT ;  /* 0x0000000a0800780c */ /* 0x000fe40003f86270 */
[----:B------:R-:W-:-:S02]  /*d350*/  ISETP.LT.OR P3, PT, R3, 0x2, P3 ;  /* 0x000000020300780c */ /* 0x000fc40001f61670 */
[----:B------:R-:W-:Y:S02]  /*d360*/  ISETP.GE.AND P6, PT, R8, 0x1, PT ;  /* 0x000000010800780c */ /* 0x000fe40003fc6270 */
[----:B------:R-:W-:Y:S02]  /*d370*/  @P2 LOP3.LUT R16, R16, 0x1, RZ, 0xfc, !PT ;  /* 0x0000000110102812 */ /* 0x000fe400078efcff */
[----:B------:R-:W-:Y:S02]  /*d380*/  ISETP.GT.AND P2, PT, R0, 0x8, !P2 ;  /* 0x000000080000780c */ /* 0x000fe40005744270 */
[----:B------:R-:W-:Y:S02]  /*d390*/  FSEL R25, R25, -INF , !P3 ;  /* 0xff80000019197808 */ /* 0x000fe40005800000 */
[----:B------:R-:W-:Y:S02]  /*d3a0*/  ISETP.LT.OR P2, PT, R3, 0x9, P2 ;  /* 0x000000090300780c */ /* 0x000fe40001741670 */
[----:B------:R-:W-:-:S02]  /*d3b0*/  ISETP.GE.AND P3, PT, R8, 0x11, PT ;  /* 0x000000110800780c */ /* 0x000fc40003f66270 */
[----:B------:R-:W-:Y:S01]  /*d3c0*/  LOP3.LUT R16, R16, 0xfffffffd, RZ, 0xc0, !PT ;  /* 0xfffffffd10107812 */ /* 0x000fe200078ec0ff */
[----:B0-----:R-:W-:Y:S01]  /*d3d0*/  IMAD.IADD R6, R6, 0x1, R9 ;  /* 0x0000000106067824 */ /* 0x001fe200078e0209 */
[----:B------:R-:W-:Y:S02]  /*d3e0*/  FSEL R28, R28, -INF , !P2 ;  /* 0xff8000001c1c7808 */ /* 0x000fe40005000000 */
[----:B------:R-:W-:Y:S02]  /*d3f0*/  ISETP.GT.AND P2, PT, R0, 0x9, !P4 ;  /* 0x000000090000780c */ /* 0x000fe40006744270 */
[----:B------:R-:W-:Y:S02]  /*d400*/  @P4 LOP3.LUT R16, R16, 0x2, RZ, 0xfc, !PT ;  /* 0x0000000210104812 */ /* 0x000fe400078efcff */
[----:B------:R-:W-:Y:S02]  /*d410*/  ISETP.LT.OR P2, PT, R3, 0xa, P2 ;  /* 0x0000000a0300780c */ /* 0x000fe40001741670 */
[----:B------:R-:W-:-:S02]  /*d420*/  LOP3.LUT R16, R16, 0xfffffffb, RZ, 0xc0, !PT ;  /* 0xfffffffb10107812 */ /* 0x000fc400078ec0ff */
[----:B------:R-:W-:Y:S02]  /*d430*/  FSEL R29, R29, -INF , !P2 ;  /* 0xff8000001d1d7808 */ /* 0x000fe40005000000 */
[----:B------:R-:W-:Y:S02]  /*d440*/  @P3 LOP3.LUT R16, R16, 0x4, RZ, 0xfc, !PT ;  /* 0x0000000410103812 */ /* 0x000fe400078efcff */
[----:B------:R-:W-:Y:S02]  /*d450*/  ISETP.GT.AND P2, PT, R0, 0x10, !P3 ;  /* 0x000000100000780c */ /* 0x000fe40005f44270 */
[----:B------:R-:W-:Y:S02]  /*d460*/  ISETP.GE.AND P3, PT, R8, 0x12, PT ;  /* 0x000000120800780c */ /* 0x000fe40003f66270 */
[----:B------:R-:W-:Y:S02]  /*d470*/  ISETP.LT.OR P2, PT, R3, 0x11, P2 ;  /* 0x000000110300780c */ /* 0x000fe40001741670 */
[----:B------:R-:W-:-:S02]  /*d480*/  LOP3.LUT R16, R16, 0xfdffffff, RZ, 0xc0, !PT ;  /* 0xfdffffff10107812 */ /* 0x000fc400078ec0ff */
[----:B------:R-:W-:Y:S02]  /*d490*/  FSEL R32, R32, -INF , !P2 ;  /* 0xff80000020207808 */ /* 0x000fe40005000000 */
[----:B------:R-:W-:Y:S02]  /*d4a0*/  ISETP.GT.AND P2, PT, R0, 0x11, !P3 ;  /* 0x000000110000780c */ /* 0x000fe40005f44270 */
[----:B------:R-:W-:Y:S02]  /*d4b0*/  VIADDMNMX R5, R9, R7, R5, PT ;  /* 0x0000000709057246 */ /* 0x000fe40003800105 */
[----:B------:R-:W-:Y:S02]  /*d4c0*/  ISETP.LT.OR P2, PT, R3, 0x12, P2 ;  /* 0x000000120300780c */ /* 0x000fe40001741670 */
[----:B------:R-:W-:Y:S02]  /*d4d0*/  @P3 LOP3.LUT R16, R16, 0x2000000, RZ, 0xfc, !PT ;  /* 0x0200000010103812 */ /* 0x000fe400078efcff */
[----:B------:R-:W-:-:S02]  /*d4e0*/  ISETP.GE.AND P3, PT, R8, 0x19, PT ;  /* 0x000000190800780c */ /* 0x000fc40003f66270 */
        /* <DEDUP_REMOVED lines=145> */
[----:B------:R-:W-:-:S04]  /*de00*/  ISETP.GT.AND P5, PT, R0, RZ, !P6 ;  /* 0x000000ff0000720c */ /* 0x000fc800077a4270 */
[----:B------:R-:W-:-:S04]  /*de10*/  ISETP.LT.OR P5, PT, R3, 0x1, P5 ;  /* 0x000000010300780c */ /* 0x000fc80002fa1670 */
[----:B------:R-:W-:Y:S02]  /*de20*/  FSEL R24, R24, -INF , !P5 ;  /* 0xff80000018187808 */ /* 0x000fe40006800000 */
[----:B------:R-:W-:-:S13]  /*de30*/  ISETP.GE.AND P5, PT, R8, 0x7a, PT ;  /* 0x0000007a0800780c */ /* 0x000fda0003fa6270 */
[----:B------:R-:W-:Y:S02]  /*de40*/  @P5 LOP3.LUT R16, R16, 0x8000000, RZ, 0xfc, !PT ;  /* 0x0800000010105812 */ /* 0x000fe400078efcff */
[----:B------:R-:W-:-:S04]  /*de50*/  ISETP.GT.AND P5, PT, R0, 0x79, !P5 ;  /* 0x000000790000780c */ /* 0x000fc80006fa4270 */
[----:B------:R-:W-:-:S04]  /*de60*/  ISETP.LT.OR P5, PT, R3, 0x7a, P5 ;  /* 0x0000007a0300780c */ /* 0x000fc80002fa1670 */
        /* <DEDUP_REMOVED lines=16> */
.L_x_11515:
[----:B------:R-:W-:-:S06]  /*df70*/  UISETP.NE.AND UP1, UPT, UR7, 0x1, UPT ;  /* 0x000000010700788c */ /* 0x000fcc000bf25270 */
[----:B------:R-:W-:-:S05]  /*df80*/  PLOP3.LUT P5, PT, PT, PT, UP1, 0x80, 0x0 ;  /* 0x000000000000781c */ /* 0x000fca0003faf018 */
[----:B------:R-:W-:-:S08]  /*df90*/  @UP1 ULDC.64 UR4, c[0x0][0x9e8] ;  /* 0x00027a0000041ab9 */ /* 0x000fd00000000a00 */
[----:B------:R-:W-:Y:S01]  /*dfa0*/  @P5 IMAD.HI.U32 R3, R0, UR4, RZ ;  /* 0x0000000400035c27 */ /* 0x000fe2000f8e00ff */
[----:B------:R-:W-:-:S13]  /*dfb0*/  PLOP3.LUT P5, PT, PT, PT, UP1, 0x80, 0x0 ;  /* 0x000000000000781c */ /* 0x000fda0003faf018 */
[----:B------:R-:W-:-:S07]  /*dfc0*/  @P5 SHF.R.U32.HI R0, RZ, UR5, R3 ;  /* 0x00000005ff005c19 */ /* 0x000fce0008011603 */
.L_x_11516:
[----:B------:R-:W-:Y:S05]  /*dfd0*/  BSYNC B0 ;  /* 0x0000000000007941 */ /* 0x000fea0003800000 */
.L_x_11514:
[----:B------:R-:W-:-:S04]  /*dfe0*/  IMAD R0, R0, UR7, -R4 ;  /* 0x0000000700007c24 */ /* 0x000fc8000f8e0a04 */
[----:B------:R-:W-:-:S05]  /*dff0*/  IMAD.IADD R0, R0, 0x1, -R142 ;  /* 0x0000000100007824 */ /* 0x000fca00078e0a8e */
[----:B------:R-:W-:Y:S02]  /*e000*/  VIMNMX R6, R6, R0, !PT ;  /* 0x0000000006067248 */ /* 0x000fe40007fe0100 */
[----:B------:R-:W-:-:S07]  /*e010*/  VIADDMNMX R5, R0, UR7, R5, PT ;  /* 0x0000000700057c46 */ /* 0x000fce000b800105 */
.L_x_11513:
[----:B------:R-:W-:Y:S01]  /*e020*/  ISETP.GT.AND P1, PT, R6, 0x1, !P1 ;  /* 0x000000010600780c */ /* 0x000fe20004f24270 */
[----:B------:R-:W2:Y:S01]  /*e030*/  LDL R90, [R1+0x3c] ;  /* 0x00003c00015a7983 */ /* 0x000ea20000100800 */
[----:B------:R-:W-:Y:S01]  /*e040*/  LOP3.LUT P5, RZ, R16, 0x4, RZ, 0xc0, !PT ;  /* 0x0000000410ff7812 */ /* 0x000fe200078ac0ff */
[----:B------:R-:W-:Y:S01]  /*e050*/  ULDC UR51, c[0x0][0x988] ;  /* 0x0002620000337ab9 */ /* 0x000fe20000000800 */
        /* <DEDUP_REMOVED lines=76> */
[----:B------:R-:W-:Y:S01]  /*e520*/  ISETP.GT.AND P6, PT, R6, RZ, !P6 ;  /* 0x000000ff0600720c */ /* 0x000fe200077c4270 */
[----:B------:R-:W0:Y:S01]  /*e530*/  SHFL.BFLY PT, R3, R0, 0x2, 0x1f ;  /* 0x0c401f0000037f89 */ /* 0x000e2200000e0000 */
[----:B------:R-:W-:Y:S02]  /*e540*/  FSEL R50, R50, -INF , !P1 ;  /* 0xff80000032327808 */ /* 0x000fe40004800000 */
[----:B------:R-:W-:Y:S02]  /*e550*/  LOP3.LUT P1, RZ, R16, 0x20000, RZ, 0xc0, !PT ;  /* 0x0002000010ff7812 */ /* 0x000fe4000782c0ff */
[----:B------:R-:W-:Y:S02]  /*e560*/  ISETP.LT.OR P6, PT, R5, 0x1, P6 ;  /* 0x000000010500780c */ /* 0x000fe400037c1670 */
[----:B------:R-:W-:Y:S02]  /*e570*/  ISETP.GT.AND P1, PT, R6, 0x31, !P1 ;  /* 0x000000310600780c */ /* 0x000fe40004f24270 */
[----:B------:R-:W-:-:S02]  /*e580*/  FSEL R26, R26, -INF , !P6 ;  /* 0xff8000001a1a7808 */ /* 0x000fc40007000000 */
[----:B------:R-:W-:Y:S02]  /*e590*/  ISETP.LT.OR P1, PT, R5, 0x32, P1 ;  /* 0x000000320500780c */ /* 0x000fe40000f21670 */
[----:B------:R-:W-:Y:S02]  /*e5a0*/  FMNMX.FTZ R7, R26, R27, !PT ;  /* 0x0000001b1a077209 */ /* 0x000fe40007810000 */
[----:B------:R-:W-:Y:S02]  /*e5b0*/  FSEL R51, R51, -INF , !P1 ;  /* 0xff80000033337808 */ /* 0x000fe40004800000 */
[----:B------:R-:W-:Y:S02]  /*e5c0*/  LOP3.LUT P1, RZ, R16, 0x10000, RZ, 0xc0, !PT ;  /* 0x0001000010ff7812 */ /* 0x000fe4000782c0ff */
[C---:B------:R-:W-:Y:S02]  /*e5d0*/  ISETP.GT.AND P2, PT, R6.reuse, 0x70, !P2 ;  /* 0x000000700600780c */ /* 0x040fe40005744270 */
[----:B------:R-:W-:-:S02]  /*e5e0*/  ISETP.GT.AND P1, PT, R6, 0x38, !P1 ;  /* 0x000000380600780c */ /* 0x000fc40004f24270 */
[----:B------:R-:W-:Y:S02]  /*e5f0*/  ISETP.GT.AND P3, PT, R6, 0x71, !P3 ;  /* 0x000000710600780c */ /* 0x000fe40005f64270 */
[----:B------:R-:W-:Y:S02]  /*e600*/  ISETP.LT.OR P1, PT, R5, 0x39, P1 ;  /* 0x000000390500780c */ /* 0x000fe40000f21670 */
[----:B0-----:R-:W-:Y:S02]  /*e610*/  FMNMX.FTZ R3, R0, R3, !PT ;  /* 0x0000000300037209 */ /* 0x001fe40007810000 */
[----:B------:R-:W-:Y:S02]  /*e620*/  FSEL R54, R54, -INF , !P1 ;  /* 0xff80000036367808 */ /* 0x000fe40004800000 */
[----:B------:R-:W-:Y:S01]  /*e630*/  ISETP.GT.AND P1, PT, R6, 0x39, !P5 ;  /* 0x000000390600780c */ /* 0x000fe20006f24270 */
[----:B------:R-:W0:Y:S01]  /*e640*/  SHFL.BFLY PT, R0, R3, 0x1, 0x1f ;  /* 0x0c201f0003007f89 */ /* 0x000e2200000e0000 */
[----:B------:R-:W-:-:S02]  /*e650*/  LOP3.LUT P5, RZ, R16, 0x8, RZ, 0xc0, !PT ;  /* 0x0000000810ff7812 */ /* 0x000fc400078ac0ff */
[C---:B------:R-:W-:Y:S02]  /*e660*/  ISETP.LT.OR P1, PT, R5.reuse, 0x3a, P1 ;  /* 0x0000003a0500780c */ /* 0x040fe40000f21670 */
[----:B------:R-:W-:Y:S02]  /*e670*/  ISETP.LT.OR P2, PT, R5, 0x71, P2 ;  /* 0x000000710500780c */ /* 0x000fe40001741670 */
[----:B------:R-:W-:Y:S02]  /*e680*/  FSEL R55, R55, -INF , !P1 ;  /* 0xff80000037377808 */ /* 0x000fe40004800000 */
[----:B------:R-:W-:Y:S02]  /*e690*/  LOP3.LUT P1, RZ, R16, 0x4000, RZ, 0xc0, !PT ;  /* 0x0000400010ff7812 */ /* 0x000fe4000782c0ff */
[C---:B------:R-:W-:Y:S02]  /*e6a0*/  ISETP.GT.AND P4, PT, R6.reuse, 0x78, !P4 ;  /* 0x000000780600780c */ /* 0x040fe40006784270 */
[----:B------:R-:W-:-:S02]  /*e6b0*/  ISETP.GT.AND P1, PT, R6, 0x40, !P1 ;  /* 0x000000400600780c */ /* 0x000fc40004f24270 */
[C---:B------:R-:W-:Y:S02]  /*e6c0*/  ISETP.LT.OR P3, PT, R5.reuse, 0x72, P3 ;  /* 0x000000720500780c */ /* 0x040fe40001f61670 */
[----:B------:R-:W-:Y:S02]  /*e6d0*/  ISETP.LT.OR P1, PT, R5, 0x41, P1 ;  /* 0x000000410500780c */ /* 0x000fe40000f21670 */
[----:B------:R-:W-:Y:S02]  /*e6e0*/  FSEL R82, R82, -INF , !P2 ;  /* 0xff80000052527808 */ /* 0x000fe40005000000 */
[----:B------:R-:W-:Y:S02]  /*e6f0*/  FSEL R58, R58, -INF , !P1 ;  /* 0xff8000003a3a7808 */ /* 0x000fe40004800000 */
[----:B------:R-:W-:Y:S02]  /*e700*/  LOP3.LUT P1, RZ, R16, 0x2000, RZ, 0xc0, !PT ;  /* 0x0000200010ff7812 */ /* 0x000fe4000782c0ff */
[----:B0-----:R-:W-:-:S02]  /*e710*/  FMNMX.FTZ R3, R3, R0, !PT ;  /* 0x0000000003037209 */ /* 0x001fc40007810000 */
[----:B------:R-:W-:Y:S02]  /*e720*/  ISETP.GT.AND P1, PT, R6, 0x41, !P1 ;  /* 0x000000410600780c */ /* 0x000fe40004f24270 */
[----:B------:R-:W-:Y:S01]  /*e730*/  ISETP.LT.OR P4, PT, R5, 0x79, P4 ;  /* 0x000000790500780c */ /* 0x000fe20002781670 */
[----:B------:R-:W-:Y:S01]  /*e740*/  FMUL.FTZ R0, R3, UR51 ;  /* 0x0000003303007c20 */ /* 0x000fe20008410000 */
[----:B------:R-:W-:Y:S02]  /*e750*/  ISETP.LT.OR P1, PT, R5, 0x42, P1 ;  /* 0x000000420500780c */ /* 0x000fe40000f21670 */
[----:B------:R-:W-:Y:S02]  /*e760*/  FSEL R83, R83, -INF , !P3 ;  /* 0xff80000053537808 */ /* 0x000fe40005800000 */
[----:B------:R-:W-:Y:S02]  /*e770*/  FSEL R59, R59, -INF , !P1 ;  /* 0xff8000003b3b7808 */ /* 0x000fe40004800000 */
[----:B------:R-:W-:-:S02]  /*e780*/  LOP3.LUT P1, RZ, R16, 0x1000, RZ, 0xc0, !PT ;  /* 0x0000100010ff7812 */ /* 0x000fc4000782c0ff */
[----:B------:R-:W-:Y:S02]  /*e790*/  FSEL R86, R86, -INF , !P4 ;  /* 0xff80000056567808 */ /* 0x000fe40006000000 */
        /* <DEDUP_REMOVED lines=31> */
[----:B------:R-:W-:Y:S02]  /*e990*/  ISETP.GT.AND P1, PT, R6, 0x68, !P5 ;  /* 0x000000680600780c */ /* 0x000fe40006f24270 */
[----:B------:R-:W-:Y:S02]  /*e9a0*/  LOP3.LUT P5, RZ, R16, 0x4000000, RZ, 0xc0, !PT ;  /* 0x0400000010ff7812 */ /* 0x000fe400078ac0ff */
[----:B------:R-:W-:-:S04]  /*e9b0*/  ISETP.LT.OR P1, PT, R5, 0x69, P1 ;  /* 0x000000690500780c */ /* 0x000fc80000f21670 */
[----:B------:R-:W-:Y:S02]  /*e9c0*/  FSEL R78, R78, -INF , !P1 ;  /* 0xff8000004e4e7808 */ /* 0x000fe40004800000 */
[----:B------:R-:W-:-:S04]  /*e9d0*/  FSETP.NEU.FTZ.AND P1, PT, R3, -INF , PT ;  /* 0xff8000000300780b */ /* 0x000fc80003f3d000 */
[----:B------:R-:W-:Y:S02]  /*e9e0*/  FSEL R0, R0, RZ, P1 ;  /* 0x000000ff00007208 */ /* 0x000fe40000800000 */
[----:B------:R-:W-:Y:S02]  /*e9f0*/  ISETP.GT.AND P1, PT, R6, 0x69, !P5 ;  /* 0x000000690600780c */ /* 0x000fe40006f24270 */
[----:B------:R-:W-:Y:S01]  /*ea00*/  LOP3.LUT P5, RZ, R16, 0x8000000, RZ, 0xc0, !PT ;  /* 0x0800000010ff7812 */ /* 0x000fe200078ac0ff */
        /* <DEDUP_REMOVED lines=34> */
[----:B------:R-:W-:-:S02]  /*ec30*/  ISETP.LT.OR P1, PT, R5, 0x6a, P1 ;  /* 0x0000006a0500780c */ /* 0x000fc40000f21670 */
[----:B------:R-:W-:Y:S02]  /*ec40*/  FMNMX.FTZ R7, R31, R0, !PT ;  /* 0x000000001f077209 */ /* 0x000fe40007810000 */
[----:B------:R-:W-:Y:S02]  /*ec50*/  FSEL R79, R79, -INF , !P1 ;  /* 0xff8000004f4f7808 */ /* 0x000fe40004800000 */
[----:B------:R-:W-:Y:S01]  /*ec60*/  FMNMX.FTZ R0, R34, R7, !PT ;  /* 0x0000000722007209 */ /* 0x000fe20007810000 */
[----:B------:R-:W0:Y:S01]  /*ec70*/  MUFU.EX2 R25, R25 ;  /* 0x0000001900197308 */ /* 0x000e220000000800 */
[----:B------:R-:W-:Y:S02]  /*ec80*/  ISETP.GT.AND P1, PT, R6, 0x79, !P5 ;  /* 0x000000790600780c */ /* 0x000fe40006f24270 */
[----:B------:R-:W-:Y:S02]  /*ec90*/  FMNMX.FTZ R7, R35, R0, !PT ;  /* 0x0000000023077209 */ /* 0x000fe40007810000 */
[----:B------:R-:W-:-:S02]  /*eca0*/  ISETP.LT.OR P1, PT, R5, 0x7a, P1 ;  /* 0x0000007a0500780c */ /* 0x000fc40000f21670 */
[----:B------:R-:W-:Y:S01]  /*ecb0*/  FMNMX.FTZ R0, R38, R7, !PT ;  /* 0x0000000726007209 */ /* 0x000fe20007810000 */
[----:B------:R-:W1:Y:S01]  /*ecc0*/  MUFU.EX2 R6, R28 ;  /* 0x0000001c00067308 */ /* 0x000e620000000800 */
[----:B------:R-:W-:Y:S02]  /*ecd0*/  FSEL R87, R87, -INF , !P1 ;  /* 0xff80000057577808 */ /* 0x000fe40004800000 */
[----:B------:R-:W-:-:S04]  /*ece0*/  FMNMX.FTZ R7, R39, R0, !PT ;  /* 0x0000000027077209 */ /* 0x000fc80007810000 */
[----:B------:R-:W-:Y:S01]  /*ecf0*/  FMNMX.FTZ R0, R42, R7, !PT ;  /* 0x000000072a007209 */ /* 0x000fe20007810000 */
[----:B------:R-:W3:Y:S01]  /*ed00*/  MUFU.EX2 R29, R29 ;  /* 0x0000001d001d7308 */ /* 0x000ee20000000800 */
[----:B0-----:R-:W-:Y:S01]  /*ed10*/  FADD.FTZ R5, R4, R25 ;  /* 0x0000001904057221 */ /* 0x001fe20000010000 */
[----:B------:R-:W-:Y:S02]  /*ed20*/  F2FP.BF16.F32.PACK_AB R4, R25, R4 ;  /* 0x000000041904723e */ /* 0x000fe400000010ff */
[----:B------:R-:W-:-:S04]  /*ed30*/  FMNMX.FTZ R7, R43, R0, !PT ;  /* 0x000000002b077209 */ /* 0x000fc80007810000 */
[----:B------:R-:W-:Y:S01]  /*ed40*/  FMNMX.FTZ R0, R46, R7, !PT ;  /* 0x000000072e007209 */ /* 0x000fe20007810000 */
[----:B------:R-:W0:Y:S01]  /*ed50*/  MUFU.EX2 R8, R32 ;  /* 0x0000002000087308 */ /* 0x000e220000000800 */
[----:B-1----:R-:W-:Y:S02]  /*ed60*/  FADD.FTZ R20, R6, R5 ;  /* 0x0000000506147221 */ /* 0x002fe40000010000 */
[----:B------:R-:W-:-:S04]  /*ed70*/  FMNMX.FTZ R7, R47, R0, !PT ;  /* 0x000000002f077209 */ /* 0x000fc80007810000 */
[----:B------:R-:W-:Y:S01]  /*ed80*/  FMNMX.FTZ R0, R50, R7, !PT ;  /* 0x0000000732007209 */ /* 0x000fe20007810000 */
[----:B------:R-:W1:Y:S01]  /*ed90*/  MUFU.EX2 R33, R33 ;  /* 0x0000002100217308 */ /* 0x000e620000000800 */
[C---:B---3--:R-:W-:Y:S01]  /*eda0*/  FADD.FTZ R5, R29.reuse, R20 ;  /* 0x000000141d057221 */ /* 0x048fe20000010000 */
[----:B------:R-:W-:Y:S02]  /*edb0*/  F2FP.BF16.F32.PACK_AB R6, R29, R6 ;  /* 0x000000061d06723e */ /* 0x000fe400000010ff */
[----:B------:R-:W-:Y:S01]  /*edc0*/  FMNMX.FTZ R7, R51, R0, !PT ;  /* 0x0000000033077209 */ /* 0x000fe20007810000 */
[----:B------:R-:W3:Y:S03]  /*edd0*/  LDL R29, [R1+0x40] ;  /* 0x00004000011d7983 */ /* 0x000ee60000100800 */
[----:B------:R-:W-:Y:S01]  /*ede0*/  FMNMX.FTZ R0, R54, R7, !PT ;  /* 0x0000000736007209 */ /* 0x000fe20007810000 */
[----:B------:R-:W4:Y:S01]  /*edf0*/  MUFU.EX2 R10, R36 ;  /* 0x00000024000a7308 */ /* 0x000f220000000800 */
[----:B0-----:R-:W-:-:S02]  /*ee00*/  FADD.FTZ R5, R8, R5 ;  /* 0x0000000508057221 */ /* 0x001fc40000010000 */
[----:B------:R-:W-:-:S04]  /*ee10*/  FMNMX.FTZ R7, R55, R0, !PT ;  /* 0x0000000037077209 */ /* 0x000fc80007810000 */
[----:B------:R-:W-:Y:S01]  /*ee20*/  FMNMX.FTZ R0, R58, R7, !PT ;  /* 0x000000073a007209 */ /* 0x000fe20007810000 */
[----:B------:R-:W0:Y:S01]  /*ee30*/  MUFU.EX2 R37, R37 ;  /* 0x0000002500257308 */ /* 0x000e220000000800 */
[C---:B-1----:R-:W-:Y:S01]  /*ee40*/  FADD.FTZ R5, R33.reuse, R5 ;  /* 0x0000000521057221 */ /* 0x042fe20000010000 */
[----:B------:R-:W-:Y:S02]  /*ee50*/  F2FP.BF16.F32.PACK_AB R8, R33, R8 ;  /* 0x000000082108723e */ /* 0x000fe400000010ff */
[----:B------:R-:W-:-:S04]  /*ee60*/  FMNMX.FTZ R7, R59, R0, !PT ;  /* 0x000000003b077209 */ /* 0x000fc80007810000 */
[----:B------:R-:W-:Y:S01]  /*ee70*/  FMNMX.FTZ R0, R62, R7, !PT ;  /* 0x000000073e007209 */ /* 0x000fe20007810000 */
[----:B------:R-:W1:Y:S01]  /*ee80*/  MUFU.EX2 R12, R40 ;  /* 0x00000028000c7308 */ /* 0x000e620000000800 */
[----:B----4-:R-:W-:Y:S02]  /*ee90*/  FADD.FTZ R20, R10, R5 ;  /* 0x000000050a147221 */ /* 0x010fe40000010000 */
[----:B------:R-:W-:-:S04]  /*eea0*/  FMNMX.FTZ R7, R63, R0, !PT ;  /* 0x000000003f077209 */ /* 0x000fc80007810000 */
[----:B------:R-:W-:Y:S01]  /*eeb0*/  FMNMX.FTZ R0, R66, R7, !PT ;  /* 0x0000000742007209 */ /* 0x000fe20007810000 */
[----:B------:R-:W4:Y:S01]  /*eec0*/  MUFU.EX2 R41, R41 ;  /* 0x0000002900297308 */ /* 0x000f220000000800 */
[C---:B0-----:R-:W-:Y:S01]  /*eed0*/  FADD.FTZ R5, R37.reuse, R20 ;  /* 0x0000001425057221 */ /* 0x041fe20000010000 */
        /* <DEDUP_REMOVED lines=8> */
[C---:B----4-:R-:W-:Y:S01]  /*ef60*/  FADD.FTZ R5, R41.reuse, R20 ;  /* 0x0000001429057221 */ /* 0x050fe20000010000 */
[----:B------:R-:W-:Y:S02]  /*ef70*/  F2FP.BF16.F32.PACK_AB R12, R41, R12 ;  /* 0x0000000c290c723e */ /* 0x000fe400000010ff */
[----:B------:R-:W-:-:S04]  /*ef80*/  FMNMX.FTZ R7, R75, R0, !PT ;  /* 0x000000004b077209 */ /* 0x000fc80007810000 */
[----:B------:R-:W-:Y:S01]  /*ef90*/  FMNMX.FTZ R0, R78, R7, !PT ;  /* 0x000000074e007209 */ /* 0x000fe20007810000 */
[----:B------:R-:W4:Y:S01]  /*efa0*/  MUFU.EX2 R24, R48 ;  /* 0x0000003000187308 */ /* 0x000f220000000800 */
[----:B0-----:R-:W-:Y:S02]  /*efb0*/  FADD.FTZ R20, R14, R5 ;  /* 0x000000050e147221 */ /* 0x001fe40000010000 */
        /* <DEDUP_REMOVED lines=9> */
[----:B------:R-:W-:-:S05]  /*f050*/  FMNMX.FTZ R0, R87, R0, !PT ;  /* 0x0000000057007209 */ /* 0x000fca0007810000 */
[----:B------:R-:W4:Y:S01]  /*f060*/  SHFL.BFLY PT, R7, R0, 0x2, 0x1f ;  /* 0x0c401f0000077f89 */ /* 0x000f2200000e0000 */
[----:B------:R-:W5:Y:S01]  /*f070*/  MUFU.EX2 R53, R53 ;  /* 0x0000003500357308 */ /* 0x000f620000000800 */
[----:B0-----:R-:W-:-:S07]  /*f080*/  FADD.FTZ R21, R49, R20 ;  /* 0x0000001431157221 */ /* 0x001fce0000010000 */
[----:B------:R-:W0:Y:S01]  /*f090*/  MUFU.EX2 R56, R56 ;  /* 0x0000003800387308 */ /* 0x000e220000000800 */
[----:B-1----:R-:W-:-:S07]  /*f0a0*/  FADD.FTZ R20, R52, R21 ;  /* 0x0000001534147221 */ /* 0x002fce0000010000 */
[----:B------:R-:W-:Y:S01]  /*f0b0*/  MUFU.EX2 R57, R57 ;  /* 0x0000003900397308 */ /* 0x000fe20000000800 */
[----:B-----5:R-:W-:Y:S01]  /*f0c0*/  FADD.FTZ R21, R53, R20 ;  /* 0x0000001435157221 */ /* 0x020fe20000010000 */
[----:B----4-:R-:W-:-:S06]  /*f0d0*/  FMNMX.FTZ R0, R0, R7, !PT ;  /* 0x0000000700007209 */ /* 0x010fcc0007810000 */
[----:B------:R-:W-:Y:S01]  /*f0e0*/  MUFU.EX2 R60, R60 ;  /* 0x0000003c003c7308 */ /* 0x000fe20000000800 */
[----:B0-----:R-:W-:Y:S01]  /*f0f0*/  FADD.FTZ R20, R56, R21 ;  /* 0x0000001538147221 */ /* 0x001fe20000010000 */
        /* <DEDUP_REMOVED lines=45> */
[----:B0-----:R-:W-:Y:S01]  /*f3d0*/  FADD.FTZ R28, R26, R27 ;  /* 0x0000001b1a1c7221 */ /* 0x001fe20000010000 */
[----:B------:R-:W-:-:S06]  /*f3e0*/  F2FP.BF16.F32.PACK_AB R5, R27, R26 ;  /* 0x0000001a1b05723e */ /* 0x000fcc00000010ff */
[----:B------:R-:W0:Y:S08]  /*f3f0*/  MUFU.EX2 R7, R30 ;  /* 0x0000001e00077308 */ /* 0x000e300000000800 */
[----:B------:R-:W1:Y:S08]  /*f400*/  MUFU.EX2 R9, R34 ;  /* 0x0000002200097308 */ /* 0x000e700000000800 */
[----:B------:R-:W4:Y:S01]  /*f410*/  MUFU.EX2 R35, R35 ;  /* 0x0000002300237308 */ /* 0x000f220000000800 */
[----:B0-----:R-:W-:-:S07]  /*f420*/  FADD.FTZ R28, R7, R28 ;  /* 0x0000001c071c7221 */ /* 0x001fce0000010000 */
[----:B------:R-:W0:Y:S01]  /*f430*/  MUFU.EX2 R11, R38 ;  /* 0x00000026000b7308 */ /* 0x000e220000000800 */
[----:B------:R-:W-:-:S07]  /*f440*/  FADD.FTZ R28, R31, R28 ;  /* 0x0000001c1f1c7221 */ /* 0x000fce0000010000 */
[----:B------:R-:W5:Y:S01]  /*f450*/  MUFU.EX2 R39, R39 ;  /* 0x0000002700277308 */ /* 0x000f620000000800 */
[----:B-1----:R-:W-:-:S07]  /*f460*/  FADD.FTZ R28, R9, R28 ;  /* 0x0000001c091c7221 */ /* 0x002fce0000010000 */
[----:B------:R-:W1:Y:S01]  /*f470*/  MUFU.EX2 R13, R42 ;  /* 0x0000002a000d7308 */ /* 0x000e620000000800 */
[----:B----4-:R-:W-:-:S07]  /*f480*/  FADD.FTZ R28, R35, R28 ;  /* 0x0000001c231c7221 */ /* 0x010fce0000010000 */
[----:B------:R-:W4:Y:S01]  /*f490*/  MUFU.EX2 R43, R43 ;  /* 0x0000002b002b7308 */ /* 0x000f220000000800 */
[----:B0-----:R-:W-:-:S07]  /*f4a0*/  FADD.FTZ R28, R11, R28 ;  /* 0x0000001c0b1c7221 */ /* 0x001fce0000010000 */
[----:B------:R-:W0:Y:S01]  /*f4b0*/  MUFU.EX2 R15, R46 ;  /* 0x0000002e000f7308 */ /* 0x000e220000000800 */
[----:B-----5:R-:W-:-:S07]  /*f4c0*/  FADD.FTZ R28, R39, R28 ;  /* 0x0000001c271c7221 */ /* 0x020fce0000010000 */
[----:B------:R-:W5:Y:S01]  /*f4d0*/  MUFU.EX2 R47, R47 ;  /* 0x0000002f002f7308 */ /* 0x000f620000000800 */
[----:B-1----:R-:W-:-:S07]  /*f4e0*/  FADD.FTZ R28, R13, R28 ;  /* 0x0000001c0d1c7221 */ /* 0x002fce0000010000 */
[----:B------:R-:W1:Y:S01]  /*f4f0*/  MUFU.EX2 R25, R50 ;  /* 0x0000003200197308 */ /* 0x000e620000000800 */
[----:B----4-:R-:W-:-:S07]  /*f500*/  FADD.FTZ R28, R43, R28 ;  /* 0x0000001c2b1c7221 */ /* 0x010fce0000010000 */
[----:B------:R-:W4:Y:S01]  /*f510*/  MUFU.EX2 R51, R51 ;  /* 0x0000003300337308 */ /* 0x000f220000000800 */
[----:B0-----:R-:W-:-:S07]  /*f520*/  FADD.FTZ R28, R15, R28 ;  /* 0x0000001c0f1c7221 */ /* 0x001fce0000010000 */
[----:B------:R-:W-:Y:S01]  /*f530*/  MUFU.EX2 R54, R54 ;  /* 0x0000003600367308 */ /* 0x000fe20000000800 */
[----:B-----5:R-:W-:-:S07]  /*f540*/  FADD.FTZ R28, R47, R28 ;  /* 0x0000001c2f1c7221 */ /* 0x020fce0000010000 */
[----:B------:R-:W0:Y:S01]  /*f550*/  MUFU.EX2 R55, R55 ;  /* 0x0000003700377308 */ /* 0x000e220000000800 */
[----:B-1----:R-:W-:Y:S01]  /*f560*/  FADD.FTZ R28, R25, R28 ;  /* 0x0000001c191c7221 */ /* 0x002fe20000010000 */
[----:B------:R-:W-:Y:S01]  /*f570*/  FADD.FTZ R27, R57, R20 ;  /* 0x00000014391b7221 */ /* 0x000fe20000010000 */
[----:B------:R-:W-:Y:S02]  /*f580*/  F2FP.BF16.F32.PACK_AB R7, R31, R7 ;  /* 0x000000071f07723e */ /* 0x000fe400000010ff */
[----:B------:R-:W-:Y:S01]  /*f590*/  F2FP.BF16.F32.PACK_AB R9, R35, R9 ;  /* 0x000000092309723e */ /* 0x000fe200000010ff */
[----:B----4-:R-:W-:Y:S01]  /*f5a0*/  FADD.FTZ R21, R51, R28 ;  /* 0x0000001c33157221 */ /* 0x010fe20000010000 */
[----:B------:R-:W-:Y:S01]  /*f5b0*/  F2FP.BF16.F32.PACK_AB R11, R39, R11 ;  /* 0x0000000b270b723e */ /* 0x000fe200000010ff */
[----:B------:R-:W-:Y:S01]  /*f5c0*/  FADD.FTZ R28, R60, R27 ;  /* 0x0000001b3c1c7221 */ /* 0x000fe20000010000 */
[----:B------:R-:W-:Y:S01]  /*f5d0*/  F2FP.BF16.F32.PACK_AB R13, R43, R13 ;  /* 0x0000000d2b0d723e */ /* 0x000fe200000010ff */
[----:B------:R-:W-:Y:S01]  /*f5e0*/  STSM.16.M88.4 [R144+0x21800], R4 ;  /* 0x0218000490007844 */ /* 0x000fe20000000200 */
[----:B------:R-:W-:Y:S01]  /*f5f0*/  F2FP.BF16.F32.PACK_AB R15, R47, R15 ;  /* 0x0000000f2f0f723e */ /* 0x000fe200000010ff */
[----:B------:R-:W1:Y:S01]  /*f600*/  MUFU.EX2 R58, R58 ;  /* 0x0000003a003a7308 */ /* 0x000e620000000800 */
[----:B------:R-:W-:Y:S01]  /*f610*/  F2FP.BF16.F32.PACK_AB R24, R49, R24 ;  /* 0x000000183118723e */ /* 0x000fe200000010ff */
[----:B--2---:R-:W-:Y:S01]  /*f620*/  STSM.16.M88.4 [R90], R8 ;  /* 0x000000085a007844 */ /* 0x004fe20000000200 */
[----:B------:R-:W-:-:S02]  /*f630*/  F2FP.BF16.F32.PACK_AB R26, R53, R52 ;  /* 0x00000034351a723e */ /* 0x000fc400000010ff */
[----:B------:R-:W-:Y:S02]  /*f640*/  F2FP.BF16.F32.PACK_AB R25, R51, R25 ;  /* 0x000000193319723e */ /* 0x000fe400000010ff */
[----:B0-----:R-:W-:Y:S01]  /*f650*/  F2FP.BF16.F32.PACK_AB R27, R55, R54 ;  /* 0x00000036371b723e */ /* 0x001fe200000010ff */
[----:B------:R-:W-:Y:S01]  /*f660*/  STSM.16.M88.4 [R146], R12 ;  /* 0x0000000c92007844 */ /* 0x000fe20000000200 */
[----:B------:R-:W0:Y:S03]  /*f670*/  MUFU.EX2 R59, R59 ;  /* 0x0000003b003b7308 */ /* 0x000e260000000800 */
[----:B------:R2:W-:Y:S05]  /*f680*/  STSM.16.M88.4 [R145], R24 ;  /* 0x0000001891007844 */ /* 0x0005ea0000000200 */
[----:B------:R-:W4:Y:S08]  /*f690*/  MUFU.EX2 R62, R62 ;  /* 0x0000003e003e7308 */ /* 0x000f300000000800 */
[----:B------:R-:W5:Y:S01]  /*f6a0*/  MUFU.EX2 R63, R63 ;  /* 0x0000003f003f7308 */ /* 0x000f620000000800 */
[----:B--2---:R-:W2:Y:S01]  /*f6b0*/  LDL.LU R26, [R1+0xc] ;  /* 0x00000c00011a7983 */ /* 0x004ea20000300800 */
[----:B------:R-:W-:Y:S01]  /*f6c0*/  FADD.FTZ R20, R54, R21 ;  /* 0x0000001536147221 */ /* 0x000fe20000010000 */
[----:B------:R-:W-:-:S03]  /*f6d0*/  FADD.FTZ R5, R61, R28 ;  /* 0x0000001c3d057221 */ /* 0x000fc60000010000 */
[----:B------:R-:W-:Y:S02]  /*f6e0*/  FADD.FTZ R21, R55, R20 ;  /* 0x0000001437157221 */ /* 0x000fe40000010000 */
[----:B------:R-:W3:Y:S02]  /*f6f0*/  MUFU.EX2 R66, R66 ;  /* 0x0000004200427308 */ /* 0x000ee40000000800 */
[----:B-1----:R-:W-:Y:S01]  /*f700*/  FADD.FTZ R8, R58, R21 ;  /* 0x000000153a087221 */ /* 0x002fe20000010000 */
[----:B------:R-:W-:-:S03]  /*f710*/  FADD.FTZ R10, R64, R5 ;  /* 0x00000005400a7221 */ /* 0x000fc60000010000 */
[----:B0-----:R-:W-:Y:S02]  /*f720*/  FADD.FTZ R5, R59, R8 ;  /* 0x000000083b057221 */ /* 0x001fe40000010000 */
[----:B------:R-:W0:Y:S02]  /*f730*/  MUFU.EX2 R67, R67 ;  /* 0x0000004300437308 */ /* 0x000e240000000800 */
[----:B----4-:R-:W-:-:S06]  /*f740*/  FADD.FTZ R8, R62, R5 ;  /* 0x000000053e087221 */ /* 0x010fcc0000010000 */
[----:B------:R-:W1:Y:S01]  /*f750*/  MUFU.EX2 R70, R70 ;  /* 0x0000004600467308 */ /* 0x000e620000000800 */
[----:B-----5:R-:W-:Y:S01]  /*f760*/  FADD.FTZ R9, R63, R8 ;  /* 0x000000083f097221 */ /* 0x020fe20000010000 */
[----:B------:R-:W-:-:S06]  /*f770*/  FADD.FTZ R7, R65, R10 ;  /* 0x0000000a41077221 */ /* 0x000fcc0000010000 */
[----:B------:R-:W4:Y:S01]  /*f780*/  MUFU.EX2 R72, R72 ;  /* 0x0000004800487308 */ /* 0x000f220000000800 */
[----:B---3--:R-:W-:-:S07]  /*f790*/  FADD.FTZ R8, R66, R9 ;  /* 0x0000000942087221 */ /* 0x008fce0000010000 */
[----:B------:R-:W3:Y:S01]  /*f7a0*/  MUFU.EX2 R71, R71 ;  /* 0x0000004700477308 */ /* 0x000ee20000000800 */
[----:B------:R-:W-:Y:S01]  /*f7b0*/  FADD.FTZ R10, R68, R7 ;  /* 0x00000007440a7221 */ /* 0x000fe20000010000 */
[----:B0-----:R-:W-:-:S06]  /*f7c0*/  FADD.FTZ R9, R67, R8 ;  /* 0x0000000843097221 */ /* 0x001fcc0000010000 */
[----:B------:R-:W0:Y:S08]  /*f7d0*/  MUFU.EX2 R73, R73 ;  /* 0x0000004900497308 */ /* 0x000e300000000800 */
[----:B------:R-:W5:Y:S01]  /*f7e0*/  MUFU.EX2 R74, R74 ;  /* 0x0000004a004a7308 */ /* 0x000f620000000800 */
[----:B------:R-:W-:Y:S01]  /*f7f0*/  FADD.FTZ R11, R69, R10 ;  /* 0x0000000a450b7221 */ /* 0x000fe20000010000 */
[----:B------:R-:W-:-:S06]  /*f800*/  ISETP.NE.AND P5, PT, R89, 0x1, PT ;  /* 0x000000015900780c */ /* 0x000fcc0003fa5270 */
[----:B------:R-:W5:Y:S01]  /*f810*/  MUFU.EX2 R76, R76 ;  /* 0x0000004c004c7308 */ /* 0x000f620000000800 */
[----:B-1----:R-:W-:-:S07]  /*f820*/  FADD.FTZ R8, R70, R9 ;  /* 0x0000000946087221 */ /* 0x002fce0000010000 */
[----:B------:R-:W1:Y:S01]  /*f830*/  MUFU.EX2 R75, R75 ;  /* 0x0000004b004b7308 */ /* 0x000e620000000800 */
[----:B----4-:R-:W-:Y:S01]  /*f840*/  FADD.FTZ R10, R72, R11 ;  /* 0x0000000b480a7221 */ /* 0x010fe20000010000 */
[----:B---3--:R-:W-:-:S06]  /*f850*/  FADD.FTZ R9, R71, R8 ;  /* 0x0000000847097221 */ /* 0x008fcc0000010000 */
[----:B------:R-:W3:Y:S08]  /*f860*/  MUFU.EX2 R77, R77 ;  /* 0x0000004d004d7308 */ /* 0x000ef00000000800 */
[----:B------:R-:W4:Y:S01]  /*f870*/  MUFU.EX2 R78, R78 ;  /* 0x0000004e004e7308 */ /* 0x000f220000000800 */
[----:B0-----:R-:W-:-:S07]  /*f880*/  FADD.FTZ R11, R73, R10 ;  /* 0x0000000a490b7221 */ /* 0x001fce0000010000 */
[----:B------:R-:W0:Y:S01]  /*f890*/  MUFU.EX2 R79, R79 ;  /* 0x0000004f004f7308 */ /* 0x000e220000000800 */
[----:B-----5:R-:W-:-:S07]  /*f8a0*/  FADD.FTZ R12, R74, R9 ;  /* 0x000000094a0c7221 */ /* 0x020fce0000010000 */
[----:B------:R-:W-:Y:S08]  /*f8b0*/  MUFU.EX2 R80, R80 ;  /* 0x0000005000507308 */ /* 0x000ff00000000800 */
[----:B------:R-:W5:Y:S08]  /*f8c0*/  MUFU.EX2 R81, R81 ;  /* 0x0000005100517308 */ /* 0x000f700000000800 */
[----:B------:R-:W-:Y:S08]  /*f8d0*/  MUFU.EX2 R84, R84 ;  /* 0x0000005400547308 */ /* 0x000ff00000000800 */
[----:B------:R-:W5:Y:S08]  /*f8e0*/  MUFU.EX2 R85, R85 ;  /* 0x0000005500557308 */ /* 0x000f700000000800 */
[----:B------:R-:W-:Y:S08]  /*f8f0*/  MUFU.EX2 R82, R82 ;  /* 0x0000005200527308 */ /* 0x000ff00000000800 */
[----:B------:R-:W5:Y:S08]  /*f900*/  MUFU.EX2 R83, R83 ;  /* 0x0000005300537308 */ /* 0x000f700000000800 */
[----:B------:R-:W-:Y:S08]  /*f910*/  MUFU.EX2 R86, R86 ;  /* 0x0000005600567308 */ /* 0x000ff00000000800 */
[----:B------:R-:W5:Y:S01]  /*f920*/  MUFU.EX2 R87, R87 ;  /* 0x0000005700577308 */ /* 0x000f620000000800 */
[----:B------:R-:W-:Y:S01]  /*f930*/  F2FP.BF16.F32.PACK_AB R4, R57, R56 ;  /* 0x000000383904723e */ /* 0x000fe200000010ff */
[----:B------:R-:W-:Y:S01]  /*f940*/  FADD.FTZ R10, R76, R11 ;  /* 0x0000000b4c0a7221 */ /* 0x000fe20000010000 */
[----:B------:R-:W-:-:S02]  /*f950*/  F2FP.BF16.F32.PACK_AB R6, R61, R60 ;  /* 0x0000003c3d06723e */ /* 0x000fc400000010ff */
[----:B------:R-:W-:Y:S02]  /*f960*/  F2FP.BF16.F32.PACK_AB R5, R59, R58 ;  /* 0x0000003a3b05723e */ /* 0x000fe400000010ff */
[----:B------:R-:W-:Y:S01]  /*f970*/  F2FP.BF16.F32.PACK_AB R7, R63, R62 ;  /* 0x0000003e3f07723e */ /* 0x000fe200000010ff */
[----:B-1----:R-:W-:Y:S01]  /*f980*/  FADD.FTZ R11, R75, R12 ;  /* 0x0000000c4b0b7221 */ /* 0x002fe20000010000 */
[----:B------:R-:W1:Y:S01]  /*f990*/  @P5 LDC R24, c[0x0][0x44c] ;  /* 0x00011300ff185b82 */ /* 0x000e620000000800 */
[----:B---3--:R-:W-:Y:S02]  /*f9a0*/  FADD.FTZ R21, R77, R10 ;  /* 0x0000000a4d157221 */ /* 0x008fe40000010000 */
[----:B------:R3:W-:Y:S01]  /*f9b0*/  STSM.16.M88.4 [R144+0x27800], R4 ;  /* 0x0278000490007844 */ /* 0x0007e20000000200 */
[----:B----4-:R-:W-:Y:S01]  /*f9c0*/  FADD.FTZ R20, R78, R11 ;  /* 0x0000000b4e147221 */ /* 0x010fe20000010000 */
[----:B------:R-:W-:Y:S02]  /*f9d0*/  F2FP.BF16.F32.PACK_AB R8, R73, R72 ;  /* 0x000000484908723e */ /* 0x000fe400000010ff */
[----:B------:R-:W-:Y:S01]  /*f9e0*/  F2FP.BF16.F32.PACK_AB R10, R77, R76 ;  /* 0x0000004c4d0a723e */ /* 0x000fe200000010ff */
[----:B------:R-:W4:Y:S01]  /*f9f0*/  @P5 LDC R25, c[0x0][0x450] ;  /* 0x00011400ff195b82 */ /* 0x000f220000000800 */
[----:B------:R-:W-:-:S02]  /*fa00*/  F2FP.BF16.F32.PACK_AB R9, R75, R74 ;  /* 0x0000004a4b09723e */ /* 0x000fc400000010ff */
[----:B0-----:R-:W-:Y:S02]  /*fa10*/  F2FP.BF16.F32.PACK_AB R11, R79, R78 ;  /* 0x0000004e4f0b723e */ /* 0x001fe400000010ff */
[----:B-----5:R-:W-:Y:S02]  /*fa20*/  F2FP.BF16.F32.PACK_AB R12, R81, R80 ;  /* 0x00000050510c723e */ /* 0x020fe400000010ff */
[----:B------:R-:W-:Y:S02]  /*fa30*/  F2FP.BF16.F32.PACK_AB R14, R85, R84 ;  /* 0x00000054550e723e */ /* 0x000fe400000010ff */
[----:B------:R-:W-:Y:S02]  /*fa40*/  F2FP.BF16.F32.PACK_AB R13, R83, R82 ;  /* 0x00000052530d723e */ /* 0x000fe400000010ff */
[----:B---3--:R-:W-:Y:S02]  /*fa50*/  F2FP.BF16.F32.PACK_AB R4, R65, R64 ;  /* 0x000000404104723e */ /* 0x008fe400000010ff */
[----:B------:R-:W-:-:S02]  /*fa60*/  F2FP.BF16.F32.PACK_AB R6, R69, R68 ;  /* 0x000000444506723e */ /* 0x000fc400000010ff */
[----:B------:R-:W-:Y:S02]  /*fa70*/  F2FP.BF16.F32.PACK_AB R5, R67, R66 ;  /* 0x000000424305723e */ /* 0x000fe400000010ff */
[----:B------:R-:W-:Y:S02]  /*fa80*/  F2FP.BF16.F32.PACK_AB R7, R71, R70 ;  /* 0x000000464707723e */ /* 0x000fe400000010ff */
[----:B------:R-:W-:-:S03]  /*fa90*/  F2FP.BF16.F32.PACK_AB R15, R87, R86 ;  /* 0x00000056570f723e */ /* 0x000fc600000010ff */
[----:B------:R0:W-:Y:S04]  /*faa0*/  STSM.16.M88.4 [R29], R4 ;  /* 0x000000041d007844 */ /* 0x0001e80000000200 */
[----:B------:R2:W-:Y:S04]  /*fab0*/  STSM.16.M88.4 [R146+0x6000], R8 ;  /* 0x0060000892007844 */ /* 0x0005e80000000200 */
[----:B------:R3:W-:Y:S01]  /*fac0*/  STSM.16.M88.4 [R145+0x6000], R12 ;  /* 0x0060000c91007844 */ /* 0x0007e20000000200 */
[----:B------:R5:W-:Y:S06]  /*fad0*/  MEMBAR.ALL.CTA ;  /* 0x0000000000007992 */ /* 0x000bec0000008000 */
[----:B-----5:R-:W5:Y:S01]  /*fae0*/  FENCE.VIEW.ASYNC.S ;  /* 0x00000000000073c6 */ /* 0x020f620000000000 */
[----:B------:R-:W-:Y:S01]  /*faf0*/  FADD.FTZ R79, R79, R20 ;  /* 0x000000144f4f7221 */ /* 0x000fe20000010000 */
[----:B------:R-:W-:Y:S01]  /*fb00*/  PLOP3.LUT P1, PT, PT, PT, UP0, 0x40, 0x0 ;  /* 0x000000000000781c */ /* 0x000fe20003f2e808 */
[----:B-1----:R-:W-:-:S04]  /*fb10*/  @P5 IMAD.HI.U32 R24, R88, R24, RZ ;  /* 0x0000001858185227 */ /* 0x002fc800078e00ff */
[----:B------:R-:W-:Y:S01]  /*fb20*/  FADD.FTZ R80, R80, R21 ;  /* 0x0000001550507221 */ /* 0x000fe20000010000 */
[----:B------:R-:W-:Y:S01]  /*fb30*/  FADD.FTZ R82, R82, R79 ;  /* 0x0000004f52527221 */ /* 0x000fe20000010000 */
[----:B------:R-:W-:Y:S01]  /*fb40*/  IMAD.MOV.U32 R20, RZ, RZ, R88 ;  /* 0x000000ffff147224 */ /* 0x000fe200078e0058 */
[----:B----4-:R-:W-:Y:S01]  /*fb50*/  @P5 SHF.R.U32.HI R20, RZ, R25, R24 ;  /* 0x00000019ff145219 */ /* 0x010fe20000011618 */
[----:B------:R-:W-:Y:S01]  /*fb60*/  FADD.FTZ R81, R81, R80 ;  /* 0x0000005051517221 */ /* 0x000fe20000010000 */
[----:B------:R-:W-:-:S03]  /*fb70*/  FADD.FTZ R83, R83, R82 ;  /* 0x0000005253537221 */ /* 0x000fc60000010000 */
[----:B------:R-:W-:Y:S01]  /*fb80*/  FADD.FTZ R84, R84, R81 ;  /* 0x0000005154547221 */ /* 0x000fe20000010000 */
[----:B------:R-:W-:Y:S01]  /*fb90*/  FADD.FTZ R86, R86, R83 ;  /* 0x0000005356567221 */ /* 0x000fe20000010000 */
[----:B0-----:R-:W-:Y:S02]  /*fba0*/  VIADD R4, R97, 0xfffffffe ;  /* 0xfffffffe61047836 */ /* 0x001fe40000000000 */
[----:B------:R-:W-:Y:S01]  /*fbb0*/  FADD.FTZ R139, R85, R84 ;  /* 0x00000054558b7221 */ /* 0x000fe20000010000 */
[----:B------:R-:W-:Y:S01]  /*fbc0*/  FADD.FTZ R5, R87, R86 ;  /* 0x0000005657057221 */ /* 0x000fe20000010000 */
[----:B--2---:R-:W-:-:S04]  /*fbd0*/  IMAD.IADD R8, R26, 0x1, R20 ;  /* 0x000000011a087824 */ /* 0x004fc800078e0214 */
[----:B------:R-:W-:Y:S01]  /*fbe0*/  VIADD R6, R8, UR6 ;  /* 0x0000000608067c36 */ /* 0x000fe20008000000 */
[----:B-----5:R-:W-:Y:S01]  /*fbf0*/  NOP ;  /* 0x0000000000007918 */ /* 0x020fe20000000000 */
[----:B---3--:R-:W-:Y:S05]  /*fc00*/  @P1 BRA `(.L_x_11517) ;  /* 0x0000000000541947 */ /* 0x008fea0003800000 */
[C---:B------:R-:W-:Y:S01]  /*fc10*/  ISETP.GT.AND P1, PT, R8.reuse, RZ, PT ;  /* 0x000000ff0800720c */ /* 0x040fe20003f24270 */
[----:B------:R-:W-:Y:S01]  /*fc20*/  BSSY B0, `(.L_x_11518) ;  /* 0x0000010000007945 */ /* 0x000fe20003800000 */
[----:B------:R-:W-:-:S11]  /*fc30*/  VIADD R7, R8, 0xffffffff ;  /* 0xffffffff08077836 */ /* 0x000fd60000000000 */
[----:B------:R-:W-:Y:S05]  /*fc40*/  @P1 BRA `(.L_x_11519) ;  /* 0x0000000000201947 */ /* 0x000fea0003800000 */
[----:B------:R-:W-:Y:S01]  /*fc50*/  UISETP.NE.AND UP1, UPT, UR7, 0x1, UPT ;  /* 0x000000010700788c */ /* 0x000fe2000bf25270 */
[----:B------:R-:W-:-:S05]  /*fc60*/  IMAD.MOV R7, RZ, RZ, -R8 ;  /* 0x000000ffff077224 */ /* 0x000fca00078e0a08 */
[----:B------:R-:W-:-:S05]  /*fc70*/  PLOP3.LUT P1, PT, PT, PT, UP1, 0x80, 0x0 ;  /* 0x000000000000781c */ /* 0x000fca0003f2f018 */
[----:B------:R-:W-:-:S08]  /*fc80*/  @UP1 ULDC.64 UR4, c[0x0][0x9e8] ;  /* 0x00027a0000041ab9 */ /* 0x000fd00000000a00 */
[----:B------:R-:W-:-:S05]  /*fc90*/  @P1 IMAD.HI.U32 R8, R7, UR4, RZ ;  /* 0x0000000407081c27 */ /* 0x000fca000f8e00ff */
[----:B------:R-:W-:-:S04]  /*fca0*/  @P1 SHF.R.U32.HI R7, RZ, UR5, R8 ;  /* 0x00000005ff071c19 */ /* 0x000fc80008011608 */
[----:B------:R-:W-:Y:S01]  /*fcb0*/  LOP3.LUT R7, RZ, R7, RZ, 0x33, !PT ;  /* 0x00000007ff077212 */ /* 0x000fe200078e33ff */
[----:B------:R-:W-:Y:S06]  /*fcc0*/  BRA `(.L_x_11520) ;  /* 0x0000000000147947 */ /* 0x000fec0003800000 */
.L_x_11519:
[----:B------:R-:W-:-:S06]  /*fcd0*/  UISETP.NE.AND UP1, UPT, UR7, 0x1, UPT ;  /* 0x000000010700788c */ /* 0x000fcc000bf25270 */
[----:B------:R-:W-:-:S05]  /*fce0*/  PLOP3.LUT P1, PT, PT, PT, UP1, 0x80, 0x0 ;  /* 0x000000000000781c */ /* 0x000fca0003f2f018 */
[----:B------:R-:W-:-:S08]  /*fcf0*/  @UP1 ULDC.64 UR4, c[0x0][0x9e8] ;  /* 0x00027a0000041ab9 */ /* 0x000fd00000000a00 */
[----:B------:R-:W-:-:S05]  /*fd00*/  @P1 IMAD.HI.U32 R8, R7, UR4, RZ ;  /* 0x0000000407081c27 */ /* 0x000fca000f8e00ff */
[----:B------:R-:W-:-:S07]  /*fd10*/  @P1 SHF.R.U32.HI R7, RZ, UR5, R8 ;  /* 0x00000005ff071c19 */ /* 0x000fce0008011608 */
.L_x_11520:
[----:B------:R-:W-:Y:S05]  /*fd20*/  BSYNC B0 ;  /* 0x0000000000007941 */ /* 0x000fea0003800000 */
.L_x_11518:
[----:B------:R-:W-:-:S04]  /*fd30*/  IMAD.U32 R8, RZ, RZ, UR7 ;  /* 0x00000007ff087e24 */ /* 0x000fc8000f8e00ff */
[----:B------:R-:W-:-:S05]  /*fd40*/  IMAD R7, R7, R8, UR7 ;  /* 0x0000000707077e24 */ /* 0x000fca000f8e0208 */
[----:B------:R-:W-:-:S07]  /*fd50*/  VIMNMX R6, R6, R7, PT ;  /* 0x0000000706067248 */ /* 0x000fce0003fe0100 */
.L_x_11517:
[----:B------:R-:W2:Y:S01]  /*fd60*/  LDL R8, [R1+0x6c] ;  /* 0x00006c0001087983 */ /* 0x000ea20000100800 */
        /* <DEDUP_REMOVED lines=36> */
[----:B--2---:R-:W-:-:S04]  /*ffb0*/  VIMNMX R8, R8, R7, !PT ;  /* 0x0000000708087248 */ /* 0x004fc80007fe0100 */
[----:B------:R-:W-:Y:S01]  /*ffc0*/  ISETP.GE.AND P1, PT, R4, R8, PT ;  /* 0x000000080400720c */ /* 0x000fe20003f26270 */
[----:B------:R0:W-:-:S12]  /*ffd0*/  STL [R1+0xc], R8 ;  /* 0x00000c0801007387 */ /* 0x0001d80000100800 */
[----:B0-----:R-:W-:Y:S05]  /*ffe0*/  @!P1 BRA `(.L_x_11521) ;  /* 0x0000003400749947 */ /* 0x001fea0003800000 */
[----:B------:R-:W-:-:S07]  /*fff0*/  IMAD.MOV.U32 R135, RZ, RZ, RZ ;  /* 0x000000ffff877224 */ /* 0x000fce00078e00ff */
.L_x_11541:
[----:B------:R-:W2:Y:S01]  /*10000*/  LDL R7, [R1+0x10] ;  /* 0x0000100001077983 */ /* 0x000ea20000100800 */
[----:B------:R-:W-:Y:S01]  /*10010*/  VIADD R6, R17, 0x1 ;  /* 0x0000000111067836 */ /* 0x000fe20000000000 */
[----:B------:R-:W-:Y:S05]  /*10020*/  YIELD ;  /* 0x0000000000007946 */ /* 0x000fea0003800000 */
[----:B------:R-:W-:-:S04]  /*10030*/  ISETP.NE.AND P2, PT, R6, 0x2, PT ;  /* 0x000000020600780c */ /* 0x000fc80003f45270 */
[----:B------:R-:W-:Y:S02]  /*10040*/  SEL R8, RZ, 0x1, P2 ;  /* 0x00000001ff087807 */ /* 0x000fe40001000000 */
[----:B------:R-:W-:Y:S02]  /*10050*/  SEL R6, R6, RZ, P2 ;  /* 0x000000ff06067207 */ /* 0x000fe40001000000 */
[----:B--2---:R-:W-:Y:S02]  /*10060*/  ISETP.NE.AND P1, PT, R7, RZ, PT ;  /* 0x000000ff0700720c */ /* 0x004fe40003f25270 */
[----:B------:R-:W-:-:S11]  /*10070*/  LOP3.LUT R7, R23, R8, RZ, 0x3c, !PT ;  /* 0x0000000817077212 */ /* 0x000fd600078e3cff */
[----:B------:R-:W-:Y:S05]  /*10080*/  @P1 BRA `(.L_x_11522) ;  /* 0x0000000000301947 */ /* 0x000fea0003800000 */
[----:B------:R-:W-:Y:S05]  /*10090*/  @!P0 BRA `(.L_x_11523) ;  /* 0x0000000000048947 */ /* 0x000fea0003800000 */
[----:B------:R-:W-:Y:S01]  /*100a0*/  BPT.TRAP 0x1 ;  /* 0x000000040000795c */ /* 0x000fe20000300000 */
.L_x_11523:
[----:B------:R-:W-:Y:S01]  /*100b0*/  IMAD R9, R6, 0x8, R2 ;  /* 0x0000000806097824 */ /* 0x000fe200078e0202 */
[----:B------:R-:W-:-:S04]  /*100c0*/  SHF.L.U32 R8, R7, 0x1f, RZ ;  /* 0x0000001f07087819 */ /* 0x000fc800000006ff */
[----:B------:R0:W1:Y:S01]  /*100d0*/  SYNCS.PHASECHK.TRANS64.TRYWAIT P2, [R9+URZ+0x2d830], R8 ;  /* 0x02d83008090075a7 */ /* 0x000062000804017f */
[----:B------:R-:W-:Y:S05]  /*100e0*/  @!P0 BRA `(.L_x_11524) ;  /* 0x0000000000048947 */ /* 0x000fea0003800000 */
[----:B------:R-:W-:Y:S01]  /*100f0*/  BPT.TRAP 0x1 ;  /* 0x000000040000795c */ /* 0x000fe20000300000 */
.L_x_11524:
[----:B------:R-:W-:Y:S04]  /*10100*/  BSSY B0, `(.L_x_11522) ;  /* 0x0000004000007945 */ /* 0x000fe80003800000 */
[----:B-1----:R-:W-:Y:S05]  /*10110*/  @P2 BRA `(.L_x_11525) ;  /* 0x0000000000082947 */ /* 0x002fea0003800000 */
[----:B------:R-:W1:Y:S02]  /*10120*/  SYNCS.PHASECHK.TRANS64.TRYWAIT P2, [R9+URZ+0x2d830], R8 ;  /* 0x02d83008090075a7 */ /* 0x000e64000804017f */
[----:B-1----:R-:W-:Y:S05]  /*10130*/  @!P2 BRA `(.L_x_11526) ;  /* 0x00000154009ca947 */ /* 0x002fea0003800000 */
.L_x_11525:
[----:B------:R-:W-:Y:S05]  /*10140*/  BSYNC B0 ;  /* 0x0000000000007941 */ /* 0x000fea0003800000 */
.L_x_11522:
[----:B01----:R-:W2:Y:S01]  /*10150*/  LDL R8, [R1+0x14] ;  /* 0x0000140001087983 */ /* 0x003ea20000100800 */
[----:B------:R-:W0:Y:S01]  /*10160*/  S2R R10, SR_TID.X ;  /* 0x00000000000a7919 */ /* 0x000e220000002100 */
[----:B------:R-:W-:Y:S05]  /*10170*/  WARPSYNC.ALL ;  /* 0x0000000000007948 */ /* 0x000fea0003800000 */
[----:B0-----:R-:W-:-:S05]  /*10180*/  SHF.R.U32.HI R10, RZ, 0x7, R10 ;  /* 0x00000007ff0a7819 */ /* 0x001fca000001160a */
[----:B------:R-:W-:-:S05]  /*10190*/  VIADD R20, R10, 0x8 ;  /* 0x000000080a147836 */ /* 0x000fca0000000000 */
[----:B------:R0:W-:Y:S06]  /*101a0*/  BAR.SYNC.DEFER_BLOCKING R20, 0x100 ;  /* 0x000400140000751d */ /* 0x0001ec0000010000 */
[----:B0-----:R-:W3:Y:S01]  /*101b0*/  LDL.64 R20, [R1] ;  /* 0x0000000001147983 */ /* 0x001ee20000100a00 */
[----:B------:R-:W-:Y:S01]  /*101c0*/  IMAD.MOV.U32 R9, RZ, RZ, -0x7fffffe0 ;  /* 0x80000020ff097424 */ /* 0x000fe200078e00ff */
[----:B------:R-:W-:Y:S02]  /*101d0*/  R2UR UR8, R148 ;  /* 0x00000000940872ca */ /* 0x000fe400000e0000 */
[----:B------:R-:W-:-:S02]  /*101e0*/  R2UR UR9, R149 ;  /* 0x00000000950972ca */ /* 0x000fc400000e0000 */
[----:B------:R-:W-:Y:S01]  /*101f0*/  R2UR UR11, R9 ;  /* 0x00000000090b72ca */ /* 0x000fe200000e0000 */
[----:B------:R-:W-:Y:S01]  /*10200*/  WARPGROUP.ARRIVE ;  /* 0x00000000000079c5 */ /* 0x000fe20000000000 */
[----:B------:R-:W-:-:S05]  /*10210*/  IMAD.MOV.U32 R13, RZ, RZ, -0x7fffffe0 ;  /* 0x80000020ff0d7424 */ /* 0x000fca00078e00ff */
[----:B------:R-:W-:Y:S01]  /*10220*/  R2UR UR15, R13 ;  /* 0x000000000d0f72ca */ /* 0x000fe200000e0000 */
[----:B--2---:R-:W-:-:S05]  /*10230*/  IMAD R8, R6, 0x600, R8 ;  /* 0x0000060006087824 */ /* 0x004fca00078e0208 */
[----:B------:R-:W-:-:S13]  /*10240*/  R2UR UR10, R8 ;  /* 0x00000000080a72ca */ /* 0x000fda00000e0000 */
[----:B------:R-:W-:Y:S01]  /*10250*/  HGMMA.64x128x16.F32.BF16 R24, gdesc[UR8], RZ, !UPT, gsb0 ;  /* 0x01e00000081879f0 */ /* 0x000fe2000c0018ff */
[----:B------:R-:W-:-:S05]  /*10260*/  VIADD R12, R8, 0x2 ;  /* 0x00000002080c7836 */ /* 0x000fca0000000000 */
[----:B------:R-:W-:Y:S02]  /*10270*/  R2UR UR14, R12 ;  /* 0x000000000c0e72ca */ /* 0x000fe400000e0000 */
[----:B---3--:R-:W-:Y:S02]  /*10280*/  R2UR UR12, R20 ;  /* 0x00000000140c72ca */ /* 0x008fe400000e0000 */
[----:B------:R-:W-:Y:S01]  /*10290*/  R2UR UR13, R21 ;  /* 0x00000000150d72ca */ /* 0x000fe200000e0000 */
[----:B------:R-:W-:Y:S02]  /*102a0*/  WARPGROUP.DEPBAR.LE gsb0, 0x0 ;  /* 0x00008000000079c5 */ /* 0x000fe40000010000 */
[----:B------:R-:W-:-:S10]  /*102b0*/  WARPGROUP.ARRIVE ;  /* 0x00000000000079c5 */ /* 0x000fd40000000000 */
[----:B------:R-:W-:Y:S01]  /*102c0*/  HGMMA.64x128x16.F32.BF16 R24, gdesc[UR12], R24, gsb0 ;  /* 0x01e000000c1879f0 */ /* 0x000fe20008001818 */
[----:B------:R-:W-:Y:S02]  /*102d0*/  VIADD R10, R8, 0x200 ;  /* 0x00000200080a7836 */ /* 0x000fe40000000000 */
[----:B------:R-:W-:Y:S01]  /*102e0*/  IMAD.MOV.U32 R11, RZ, RZ, -0x7fffffe0 ;  /* 0x80000020ff0b7424 */ /* 0x000fe200078e00ff */
[----:B------:R-:W-:Y:S02]  /*102f0*/  R2UR UR16, R156 ;  /* 0x000000009c1072ca */ /* 0x000fe400000e0000 */
[----:B------:R-:W-:Y:S02]  /*10300*/  R2UR UR18, R10 ;  /* 0x000000000a1272ca */ /* 0x000fe400000e0000 */
[----:B------:R-:W-:Y:S02]  /*10310*/  R2UR UR19, R11 ;  /* 0x000000000b1372ca */ /* 0x000fe400000e0000 */
[----:B------:R-:W-:Y:S01]  /*10320*/  R2UR UR17, R157 ;  /* 0x000000009d1172ca */ /* 0x000fe200000e0000 */
[----:B------:R-:W-:Y:S01]  /*10330*/  VIADD R12, R8, 0x202 ;  /* 0x00000202080c7836 */ /* 0x000fe20000000000 */
[----:B------:R-:W-:-:S02]  /*10340*/  R2UR UR23, R13 ;  /* 0x000000000d1772ca */ /* 0x000fc400000e0000 */
[----:B------:R-:W-:Y:S02]  /*10350*/  R2UR UR20, R154 ;  /* 0x000000009a1472ca */ /* 0x000fe400000e0000 */
[----:B------:R-:W-:Y:S02]  /*10360*/  R2UR UR22, R12 ;  /* 0x000000000c1672ca */ /* 0x000fe400000e0000 */
[----:B------:R-:W-:Y:S01]  /*10370*/  R2UR UR21, R155 ;  /* 0x000000009b1572ca */ /* 0x000fe200000e0000 */
[----:B------:R-:W-:Y:S02]  /*10380*/  WARPGROUP.DEPBAR.LE gsb0, 0x0 ;  /* 0x00008000000079c5 */ /* 0x000fe40000010000 */
[----:B------:R-:W-:-:S06]  /*10390*/  WARPGROUP.ARRIVE ;  /* 0x00000000000079c5 */ /* 0x000fcc0000000000 */
[----:B------:R-:W-:Y:S01]  /*103a0*/  HGMMA.64x128x16.F32.BF16 R24, gdesc[UR16], R24, gsb0 ;  /* 0x01e00000101879f0 */ /* 0x000fe20008001818 */
[----:B------:R-:W-:Y:S02]  /*103b0*/  VIADD R14, R8, 0x400 ;  /* 0x00000400080e7836 */ /* 0x000fe40000000000 */
[----:B------:R-:W-:Y:S01]  /*103c0*/  IMAD.MOV.U32 R15, RZ, RZ, -0x7fffffe0 ;  /* 0x80000020ff0f7424 */ /* 0x000fe200078e00ff */
[----:B------:R-:W-:Y:S02]  /*103d0*/  R2UR UR24, R152 ;  /* 0x00000000981872ca */ /* 0x000fe400000e0000 */
[----:B------:R-:W-:Y:S02]  /*103e0*/  R2UR UR26, R14 ;  /* 0x000000000e1a72ca */ /* 0x000fe400000e0000 */
[----:B------:R-:W-:Y:S02]  /*103f0*/  R2UR UR27, R15 ;  /* 0x000000000f1b72ca */ /* 0x000fe400000e0000 */
[----:B------:R-:W-:Y:S01]  /*10400*/  R2UR UR25, R153 ;  /* 0x00000000991972ca */ /* 0x000fe200000e0000 */
[----:B------:R-:W-:-:S02]  /*10410*/  WARPGROUP.DEPBAR.LE gsb0, 0x0 ;  /* 0x00008000000079c5 */ /* 0x000fc40000010000 */
[----:B------:R-:W-:-:S06]  /*10420*/  WARPGROUP.ARRIVE ;  /* 0x00000000000079c5 */ /* 0x000fcc0000000000 */
[----:B------:R-:W-:Y:S01]  /*10430*/  HGMMA.64x128x16.F32.BF16 R24, gdesc[UR20], R24, gsb0 ;  /* 0x01e00000141879f0 */ /* 0x000fe20008001818 */
[----:B------:R-:W-:Y:S01]  /*10440*/  VIADD R8, R8, 0x402 ;  /* 0x0000040208087836 */ /* 0x000fe20000000000 */
[----:B------:R-:W-:Y:S02]  /*10450*/  R2UR UR31, R9 ;  /* 0x00000000091f72ca */ /* 0x000fe400000e0000 */
[----:B------:R-:W-:Y:S02]  /*10460*/  R2UR UR28, R150 ;  /* 0x00000000961c72ca */ /* 0x000fe400000e0000 */
        /* <DEDUP_REMOVED lines=12> */
.L_x_11528:
[----:B------:R-:W-:Y:S01]  /*10530*/  SHF.L.U32 R8, R23, 0x1f, RZ ;  /* 0x0000001f17087819 */ /* 0x000fe200000006ff */
[----:B------:R-:W-:-:S04]  /*10540*/  IMAD R9, R17, 0x8, R2 ;  /* 0x0000000811097824 */ /* 0x000fc800078e0202 */
[----:B------:R0:W1:Y:S01]  /*10550*/  SYNCS.PHASECHK.TRANS64.TRYWAIT P1, [R9+URZ+0x2d850], R8 ;  /* 0x02d85008090075a7 */ /* 0x000062000802017f */
[----:B------:R-:W-:Y:S05]  /*10560*/  @!P0 BRA `(.L_x_11529) ;  /* 0x0000000000048947 */ /* 0x000fea0003800000 */
[----:B------:R-:W-:Y:S01]  /*10570*/  BPT.TRAP 0x1 ;  /* 0x000000040000795c */ /* 0x000fe20000300000 */
.L_x_11529:
[----:B-1----:R-:W-:Y:S05]  /*10580*/  @P1 BRA `(.L_x_11527) ;  /* 0x0000000000081947 */ /* 0x002fea0003800000 */
[----:B------:R-:W1:Y:S02]  /*10590*/  SYNCS.PHASECHK.TRANS64.TRYWAIT P1, [R9+URZ+0x2d850], R8 ;  /* 0x02d85008090075a7 */ /* 0x000e64000802017f */
[----:B-1----:R-:W-:Y:S05]  /*105a0*/  @!P1 BRA `(.L_x_11530) ;  /* 0x0000015000949947 */ /* 0x002fea0003800000 */
.L_x_11527:
[----:B------:R-:W2:Y:S01]  /*105b0*/  LDL R12, [R1+0x2c] ;  /* 0x00002c00010c7983 */ /* 0x000ea20000100800 */
[----:B01----:R-:W-:Y:S01]  /*105c0*/  VIADD R8, R2, 0x400 ;  /* 0x0000040002087836 */ /* 0x003fe20000000000 */
[----:B------:R-:W-:Y:S05]  /*105d0*/  WARPSYNC.ALL ;  /* 0x0000000000007948 */ /* 0x000fea0003800000 */
[----:B------:R-:W-:Y:S01]  /*105e0*/  SHF.R.U32.HI R8, RZ, 0x4, R8 ;  /* 0x00000004ff087819 */ /* 0x000fe20000011608 */
[----:B------:R-:W-:Y:S01]  /*105f0*/  IMAD.MOV.U32 R9, RZ, RZ, -0x7fffffe0 ;  /* 0x80000020ff097424 */ /* 0x000fe200078e00ff */
[----:B------:R-:W-:Y:S01]  /*10600*/  WARPGROUP.ARRIVE ;  /* 0x00000000000079c5 */ /* 0x000fe20000000000 */
[----:B------:R-:W-:Y:S01]  /*10610*/  UMOV UR9, 0x40000040 ;  /* 0x4000004000097882 */ /* 0x000fe20000000000 */
[----:B------:R-:W-:Y:S01]  /*10620*/  LOP3.LUT R8, R8, 0x3fff, RZ, 0xc0, !PT ;  /* 0x00003fff08087812 */ /* 0x000fe200078ec0ff */
[----:B------:R-:W-:Y:S01]  /*10630*/  IMAD.MOV.U32 R11, RZ, RZ, -0x7fffffe0 ;  /* 0x80000020ff0b7424 */ /* 0x000fe200078e00ff */
[----:B------:R-:W-:Y:S01]  /*10640*/  R2UR UR11, R9 ;  /* 0x00000000090b72ca */ /* 0x000fe200000e0000 */
[----:B------:R-:W-:Y:S01]  /*10650*/  UMOV UR13, 0x40000040 ;  /* 0x40000040000d7882 */ /* 0x000fe20000000000 */
[----:B------:R-:W-:Y:S01]  /*10660*/  LOP3.LUT R8, R8, 0x2000000, RZ, 0xfc, !PT ;  /* 0x0200000008087812 */ /* 0x000fe200078efcff */
[----:B------:R-:W-:Y:S01]  /*10670*/  UMOV UR17, 0x40000040 ;  /* 0x4000004000117882 */ /* 0x000fe20000000000 */
[C---:B------:R-:W-:Y:S01]  /*10680*/  R2UR UR15, R11.reuse ;  /* 0x000000000b0f72ca */ /* 0x040fe200000e0000 */
[----:B------:R-:W-:Y:S01]  /*10690*/  UMOV UR21, 0x40000040 ;  /* 0x4000004000157882 */ /* 0x000fe20000000000 */
[----:B------:R-:W-:Y:S01]  /*106a0*/  R2UR UR19, R11 ;  /* 0x000000000b1372ca */ /* 0x000fe200000e0000 */
[----:B------:R-:W-:Y:S01]  /*106b0*/  IMAD R8, R17, 0x600, R8 ;  /* 0x0000060011087824 */ /* 0x000fe200078e0208 */
[C---:B------:R-:W-:Y:S01]  /*106c0*/  R2UR UR23, R11.reuse ;  /* 0x000000000b1772ca */ /* 0x040fe200000e0000 */
[----:B------:R-:W-:Y:S01]  /*106d0*/  UMOV UR25, 0x40000040 ;  /* 0x4000004000197882 */ /* 0x000fe20000000000 */
[C---:B------:R-:W-:Y:S01]  /*106e0*/  R2UR UR27, R11.reuse ;  /* 0x000000000b1b72ca */ /* 0x040fe200000e0000 */
[C---:B------:R-:W-:Y:S01]  /*106f0*/  VIADD R10, R8.reuse, 0x40 ;  /* 0x00000040080a7836 */ /* 0x040fe20000000000 */
[----:B------:R-:W-:Y:S01]  /*10700*/  R2UR UR10, R8 ;  /* 0x00000000080a72ca */ /* 0x000fe200000e0000 */
[----:B------:R-:W-:Y:S01]  /*10710*/  UMOV UR29, 0x40000040 ;  /* 0x40000040001d7882 */ /* 0x000fe20000000000 */
[C---:B------:R-:W-:Y:S01]  /*10720*/  R2UR UR31, R11.reuse ;  /* 0x000000000b1f72ca */ /* 0x040fe200000e0000 */
[----:B------:R-:W-:Y:S01]  /*10730*/  UMOV UR33, 0x40000040 ;  /* 0x4000004000217882 */ /* 0x000fe20000000000 */
[----:B------:R-:W-:Y:S01]  /*10740*/  R2UR UR14, R10 ;  /* 0x000000000a0e72ca */ /* 0x000fe200000e0000 */
[----:B------:R-:W-:Y:S01]  /*10750*/  VIADD R10, R8, 0x80 ;  /* 0x00000080080a7836 */ /* 0x000fe20000000000 */
[----:B------:R-:W-:Y:S01]  /*10760*/  R2UR UR35, R11 ;  /* 0x000000000b2372ca */ /* 0x000fe200000e0000 */
[----:B------:R-:W-:Y:S01]  /*10770*/  UMOV UR45, 0x40000040 ;  /* 0x40000040002d7882 */ /* 0x000fe20000000000 */
[----:B------:R-:W-:Y:S01]  /*10780*/  R2UR UR47, R9 ;  /* 0x00000000092f72ca */ /* 0x000fe200000e0000 */
[----:B------:R-:W0:Y:S01]  /*10790*/  S2R R13, SR_TID.X ;  /* 0x00000000000d7919 */ /* 0x000e220000002100 */
[----:B------:R-:W-:Y:S01]  /*107a0*/  R2UR UR18, R10 ;  /* 0x000000000a1272ca */ /* 0x000fe200000e0000 */
[----:B------:R-:W-:-:S05]  /*107b0*/  VIADD R10, R8, 0xc0 ;  /* 0x000000c0080a7836 */ /* 0x000fca0000000000 */
[----:B------:R-:W-:Y:S01]  /*107c0*/  R2UR UR22, R10 ;  /* 0x000000000a1672ca */ /* 0x000fe200000e0000 */
[----:B------:R-:W-:-:S05]  /*107d0*/  VIADD R10, R8, 0x100 ;  /* 0x00000100080a7836 */ /* 0x000fca0000000000 */
[----:B------:R-:W-:Y:S01]  /*107e0*/  R2UR UR26, R10 ;  /* 0x000000000a1a72ca */ /* 0x000fe200000e0000 */
[----:B------:R-:W-:-:S05]  /*107f0*/  VIADD R10, R8, 0x140 ;  /* 0x00000140080a7836 */ /* 0x000fca0000000000 */
[----:B------:R-:W-:Y:S01]  /*10800*/  R2UR UR30, R10 ;  /* 0x000000000a1e72ca */ /* 0x000fe200000e0000 */
[C---:B------:R-:W-:Y:S02]  /*10810*/  VIADD R10, R8.reuse, 0x180 ;  /* 0x00000180080a7836 */ /* 0x040fe40000000000 */
[----:B------:R-:W-:-:S03]  /*10820*/  VIADD R8, R8, 0x1c0 ;  /* 0x000001c008087836 */ /* 0x000fc60000000000 */
[----:B------:R-:W-:Y:S02]  /*10830*/  R2UR UR34, R10 ;  /* 0x000000000a2272ca */ /* 0x000fe400000e0000 */
[----:B------:R-:W-:Y:S02]  /*10840*/  R2UR UR46, R8 ;  /* 0x00000000082e72ca */ /* 0x000fe400000e0000 */
[----:B0-----:R-:W-:Y:S01]  /*10850*/  ISETP.GE.U32.AND P1, PT, R13, 0x180, PT ;  /* 0x000001800d00780c */ /* 0x001fe20003f26070 */
[----:B--2---:R-:W-:Y:S01]  /*10860*/  IMAD R8, R12, 0x2000, R2 ;  /* 0x000020000c087824 */ /* 0x004fe200078e0202 */
[----:B------:R-:W-:-:S04]  /*10870*/  SHF.R.U32.HI R12, RZ, 0x7, R13 ;  /* 0x00000007ff0c7819 */ /* 0x000fc8000001160d */
[----:B------:R-:W-:Y:S01]  /*10880*/  R2UR UR8, R8 ;  /* 0x00000000080872ca */ /* 0x000fe200000e0000 */
[----:B------:R-:W-:-:S05]  /*10890*/  VIADD R8, R12, 0x9 ;  /* 0x000000090c087836 */ /* 0x000fca0000000000 */
[----:B------:R-:W-:-:S07]  /*108a0*/  SEL R8, R8, 0x9, !P1 ;  /* 0x0000000908087807 */ /* 0x000fce0004800000 */
[----:B------:R-:W-:-:S04]  /*108b0*/  UIADD3 UR8, UR8, 0x21800, URZ ;  /* 0x0002180008087890 */ /* 0x000fc8000fffe03f */
[----:B------:R-:W-:-:S04]  /*108c0*/  USHF.R.U32.HI UR8, URZ, 0x4, UR8 ;  /* 0x000000043f087899 */ /* 0x000fc80008011608 */
[----:B------:R-:W-:-:S04]  /*108d0*/  ULOP3.LUT UR8, UR8, 0x3fff, URZ, 0xc0, !UPT ;  /* 0x00003fff08087892 */ /* 0x000fc8000f8ec03f */
[----:B------:R-:W-:-:S04]  /*108e0*/  ULOP3.LUT UR8, UR8, 0x10000, URZ, 0xfc, !UPT ;  /* 0x0001000008087892 */ /* 0x000fc8000f8efc3f */
[----:B------:R-:W-:Y:S02]  /*108f0*/  UIADD3 UR12, UR8, 0x2, URZ ;  /* 0x00000002080c7890 */ /* 0x000fe4000fffe03f */
[----:B------:R-:W-:Y:S02]  /*10900*/  UIADD3 UR16, UR8, 0x4, URZ ;  /* 0x0000000408107890 */ /* 0x000fe4000fffe03f */
[----:B------:R-:W-:Y:S02]  /*10910*/  UIADD3 UR20, UR8, 0x6, URZ ;  /* 0x0000000608147890 */ /* 0x000fe4000fffe03f */
[----:B------:R-:W-:Y:S01]  /*10920*/  HGMMA.64x96x16.F32.BF16 R88, gdesc[UR8].tnspB, R88, gsb0 ;  /* 0x41600000085879f0 */ /* 0x000fe20008001858 */
[----:B------:R-:W-:Y:S02]  /*10930*/  UIADD3 UR24, UR8, 0x600, URZ ;  /* 0x0000060008187890 */ /* 0x000fe4000fffe03f */
[----:B------:R-:W-:Y:S02]  /*10940*/  UIADD3 UR28, UR8, 0x602, URZ ;  /* 0x00000602081c7890 */ /* 0x000fe4000fffe03f */
[----:B------:R-:W-:-:S02]  /*10950*/  UIADD3 UR32, UR8, 0x604, URZ ;  /* 0x0000060408207890 */ /* 0x000fc4000fffe03f */
        /* <DEDUP_REMOVED lines=26> */
.L_x_11531:
[----:B------:R-:W2:Y:S01]  /*10b00*/  LDL R11, [R1+0x30] ;  /* 0x00003000010b7983 */ /* 0x000ea20000100800 */
[----:B0-----:R-:W0:Y:S03]  /*10b10*/  LDC R8, c[0x0][0x448] ;  /* 0x00011200ff087b82 */ /* 0x001e260000000800 */
[----:B------:R-:W2:Y:S01]  /*10b20*/  LDL R10, [R1+0x68] ;  /* 0x00006800010a7983 */ /* 0x000ea20000100800 */
[----:B0-----:R-:W-:-:S13]  /*10b30*/  ISETP.NE.AND P1, PT, R8, 0x1, PT ;  /* 0x000000010800780c */ /* 0x001fda0003f25270 */
[----:B------:R-:W0:Y:S08]  /*10b40*/  @P1 LDC R9, c[0x0][0x44c] ;  /* 0x00011300ff091b82 */ /* 0x000e300000000800 */
[----:B------:R-:W1:Y:S01]  /*10b50*/  @P1 LDC R8, c[0x0][0x450] ;  /* 0x00011400ff081b82 */ /* 0x000e620000000800 */
[----:B------:R-:W-:Y:S02]  /*10b60*/  UMOV UR50, UR42 ;  /* 0x0000002a00327c82 */ /* 0x000fe40008000000 */
[----:B------:R-:W-:Y:S01]  /*10b70*/  ULOP3.LUT UR8, URZ, UR50, URZ, 0x33, !UPT ;  /* 0x000000323f087292 */ /* 0x000fe2000f8e333f */
[----:B--2---:R-:W-:-:S04]  /*10b80*/  IMAD.IADD R13, R10, 0x1, R11 ;  /* 0x000000010a0d7824 */ /* 0x004fc800078e020b */
[----:B0-----:R-:W-:-:S05]  /*10b90*/  @P1 IMAD.HI.U32 R9, R13, R9, RZ ;  /* 0x000000090d091227 */ /* 0x001fca00078e00ff */
[----:B-1----:R-:W-:Y:S01]  /*10ba0*/  @P1 SHF.R.U32.HI R13, RZ, R8, R9 ;  /* 0x00000008ff0d1219 */ /* 0x002fe20000011609 */
[----:B------:R-:W-:Y:S02]  /*10bb0*/  IMAD R8, R6, 0x8, R2 ;  /* 0x0000000806087824 */ /* 0x000fe400078e0202 */
[----:B------:R-:W-:Y:S02]  /*10bc0*/  IMAD.U32 R9, RZ, RZ, UR38 ;  /* 0x00000026ff097e24 */ /* 0x000fe4000f8e00ff */
[----:B------:R-:W-:Y:S01]  /*10bd0*/  VIADD R8, R8, 0x2d840 ;  /* 0x0002d84008087836 */ /* 0x000fe20000000000 */
[----:B------:R-:W0:Y:S04]  /*10be0*/  SHFL.IDX PT, R20, R13, RZ, 0x1c1f ;  /* 0x001c1fff0d147589 */ /* 0x000e2800000e0000 */
[----:B------:R-:W-:-:S04]  /*10bf0*/  PRMT R8, R9, 0x654, R8 ;  /* 0x0000065409087816 */ /* 0x000fc80000000008 */
[----:B------:R1:W-:Y:S01]  /*10c00*/  SYNCS.ARRIVE.TRANS64.RED.A1T0 RZ, [R8+URZ], RZ ;  /* 0x000000ff08ff79a7 */ /* 0x0003e2000810043f */
[----:B------:R-:W-:Y:S01]  /*10c10*/  PLOP3.LUT P1, PT, PT, PT, UP0, 0x40, 0x0 ;  /* 0x000000000000781c */ /* 0x000fe20003f2e808 */
[----:B-1----:R-:W-:-:S05]  /*10c20*/  IMAD.SHL.U32 R8, R4, 0x80, RZ ;  /* 0x0000008004087824 */ /* 0x002fca00078e00ff */
[----:B------:R-:W-:-:S04]  /*10c30*/  IADD3 R11, -R142, 0x1, -R8 ;  /* 0x000000018e0b7810 */ /* 0x000fc80007ffe908 */
[----:B------:R-:W-:-:S05]  /*10c40*/  IADD3 R11, -R140, R11, R143 ;  /* 0x0000000b8c0b7210 */ /* 0x000fca0007ffe18f */
[C---:B------:R-:W-:Y:S02]  /*10c50*/  VIADD R12, R11.reuse, UR49 ;  /* 0x000000310b0c7c36 */ /* 0x040fe40008000000 */
[----:B------:R-:W-:Y:S02]  /*10c60*/  VIADD R11, R11, UR8 ;  /* 0x000000080b0b7c36 */ /* 0x000fe40008000000 */
[C---:B0-----:R-:W-:Y:S02]  /*10c70*/  IMAD.IADD R10, R20.reuse, 0x1, R12 ;  /* 0x00000001140a7824 */ /* 0x041fe400078e020c */
        /* <DEDUP_REMOVED lines=14> */
.L_x_11534:
[----:B------:R-:W-:-:S05]  /*10d60*/  IMAD.U32 R21, RZ, RZ, UR41 ;  /* 0x00000029ff157e24 */ /* 0x000fca000f8e00ff */
[----:B------:R-:W-:-:S13]  /*10d70*/  ISETP.NE.AND P1, PT, R21, 0x1, PT ;  /* 0x000000011500780c */ /* 0x000fda0003f25270 */
[----:B------:R-:W0:Y:S02]  /*10d80*/  @P1 LDC.64 R14, c[0x0][0x9e8] ;  /* 0x00027a00ff0e1b82 */ /* 0x000e240000000a00 */
[----:B0-----:R-:W-:-:S05]  /*10d90*/  @P1 IMAD.HI.U32 R14, R20, R14, RZ ;  /* 0x0000000e140e1227 */ /* 0x001fca00078e00ff */
[----:B------:R-:W-:-:S07]  /*10da0*/  @P1 SHF.R.U32.HI R20, RZ, R15, R14 ;  /* 0x0000000fff141219 */ /* 0x000fce000001160e */
.L_x_11535:
[----:B------:R-:W-:Y:S05]  /*10db0*/  BSYNC B0 ;  /* 0x0000000000007941 */ /* 0x000fea0003800000 */
.L_x_11533:
[----:B------:R-:W-:-:S04]  /*10dc0*/  IMAD R20, R20, R21, -R8 ;  /* 0x0000001514147224 */ /* 0x000fc800078e0a08 */
[----:B------:R-:W-:-:S05]  /*10dd0*/  IMAD.IADD R20, R20, 0x1, -R142 ;  /* 0x0000000114147824 */ /* 0x000fca00078e0a8e */
[----:B------:R-:W-:Y:S02]  /*10de0*/  VIMNMX R9, R9, R20, !PT ;  /* 0x0000001409097248 */ /* 0x000fe40007fe0100 */
[----:B------:R-:W-:-:S07]  /*10df0*/  VIADDMNMX R10, R20, R21, R10, PT ;  /* 0x00000015140a7246 */ /* 0x000fce000380010a */
.L_x_11532:
[----:B------:R-:W-:Y:S01]  /*10e00*/  ISETP.GT.AND P1, PT, R4, -0x1, PT ;  /* 0xffffffff0400780c */ /* 0x000fe20003f24270 */
[----:B------:R-:W0:Y:S03]  /*10e10*/  SHFL.IDX PT, R13, R13, 0x1, 0x1c1f ;  /* 0x003c1f000d0d7f89 */ /* 0x000e2600000e0000 */
        /* <DEDUP_REMOVED lines=13> */
[----:B------:R-:W-:Y:S02]  /*10ef0*/  ISETP.GT.AND P2, PT, R9, 0x10, P1 ;  /* 0x000000100900780c */ /* 0x000fe40000f44270 */
[----:B------:R-:W-:Y:S02]  /*10f00*/  FSEL R33, R33, -INF , !P4 ;  /* 0xff80000021217808 */ /* 0x000fe40006000000 */
[----:B------:R-:W-:Y:S02]  /*10f10*/  ISETP.GT.AND P4, PT, R9, 0x20, P1 ;  /* 0x000000200900780c */ /* 0x000fe40000f84270 */
[----:B------:R-:W-:-:S02]  /*10f20*/  ISETP.LT.OR P3, PT, R10, 0xa, P3 ;  /* 0x0000000a0a00780c */ /* 0x000fc40001f61670 */
[C---:B------:R-:W-:Y:S02]  /*10f30*/  ISETP.LT.OR P2, PT, R10.reuse, 0x11, P2 ;  /* 0x000000110a00780c */ /* 0x040fe40001741670 */
[----:B------:R-:W-:Y:S02]  /*10f40*/  ISETP.LT.OR P4, PT, R10, 0x21, P4 ;  /* 0x000000210a00780c */ /* 0x000fe40002781670 */
[----:B------:R-:W-:Y:S02]  /*10f50*/  FSEL R29, R29, -INF , !P3 ;  /* 0xff8000001d1d7808 */ /* 0x000fe40005800000 */
[----:B------:R-:W-:Y:S02]  /*10f60*/  FSEL R32, R32, -INF , !P2 ;  /* 0xff80000020207808 */ /* 0x000fe40005000000 */
[C---:B------:R-:W-:Y:S02]  /*10f70*/  ISETP.GT.AND P3, PT, R9.reuse, 0x18, P1 ;  /* 0x000000180900780c */ /* 0x040fe40000f64270 */
        /* <DEDUP_REMOVED lines=65> */
[----:B------:R-:W-:Y:S02]  /*11390*/  PLOP3.LUT P4, PT, PT, PT, UP0, 0x40, 0x0 ;  /* 0x000000000000781c */ /* 0x000fe40003f8e808 */
[----:B------:R-:W-:-:S02]  /*113a0*/  ISETP.LT.OR P3, PT, R10, 0x6a, P3 ;  /* 0x0000006a0a00780c */ /* 0x000fc40001f61670 */
[----:B------:R-:W-:Y:S02]  /*113b0*/  ISETP.LT.OR P2, PT, R10, 0x71, P2 ;  /* 0x000000710a00780c */ /* 0x000fe40001741670 */
[----:B------:R-:W-:Y:S02]  /*113c0*/  FSEL R77, R77, -INF , !P3 ;  /* 0xff8000004d4d7808 */ /* 0x000fe40005800000 */
[----:B------:R-:W-:Y:S02]  /*113d0*/  FSEL R80, R80, -INF , !P2 ;  /* 0xff80000050507808 */ /* 0x000fe40005000000 */
[C---:B------:R-:W-:Y:S02]  /*113e0*/  ISETP.GT.AND P3, PT, R9.reuse, 0x78, P1 ;  /* 0x000000780900780c */ /* 0x040fe40000f64270 */
[----:B------:R-:W-:Y:S01]  /*113f0*/  ISETP.GT.AND P2, PT, R9, 0x79, P1 ;  /* 0x000000790900780c */ /* 0x000fe20000f44270 */
[----:B------:R-:W-:Y:S01]  /*11400*/  IMAD.IADD R9, R11, 0x1, R13 ;  /* 0x000000010b097824 */ /* 0x000fe200078e020d */
[----:B------:R-:W-:-:S02]  /*11410*/  ISETP.LT.OR P3, PT, R10, 0x79, P3 ;  /* 0x000000790a00780c */ /* 0x000fc40001f61670 */
[----:B------:R-:W-:Y:S02]  /*11420*/  ISETP.LT.OR P2, PT, R10, 0x7a, P2 ;  /* 0x0000007a0a00780c */ /* 0x000fe40001741670 */
[----:B------:R-:W-:Y:S02]  /*11430*/  FSEL R84, R84, -INF , !P3 ;  /* 0xff80000054547808 */ /* 0x000fe40005800000 */
[----:B------:R-:W-:Y:S01]  /*11440*/  FSEL R85, R85, -INF , !P2 ;  /* 0xff80000055557808 */ /* 0x000fe20005000000 */
[----:B------:R-:W-:Y:S08]  /*11450*/  @P4 BRA `(.L_x_11536) ;  /* 0x0000000000584947 */ /* 0x000ff00003800000 */
        /* <DEDUP_REMOVED lines=12> */
.L_x_11538:
[----:B------:R-:W-:-:S05]  /*11520*/  IMAD.U32 R14, RZ, RZ, UR41 ;  /* 0x00000029ff0e7e24 */ /* 0x000fca000f8e00ff */
[----:B------:R-:W-:-:S13]  /*11530*/  ISETP.NE.AND P2, PT, R14, 0x1, PT ;  /* 0x000000010e00780c */ /* 0x000fda0003f45270 */
[----:B------:R-:W0:Y:S02]  /*11540*/  @P2 LDC.64 R10, c[0x0][0x9e8] ;  /* 0x00027a00ff0a2b82 */ /* 0x000e240000000a00 */
[----:B0-----:R-:W-:-:S05]  /*11550*/  @P2 IMAD.HI.U32 R10, R13, R10, RZ ;  /* 0x0000000a0d0a2227 */ /* 0x001fca00078e00ff */
[----:B------:R-:W-:-:S07]  /*11560*/  @P2 SHF.R.U32.HI R13, RZ, R11, R10 ;  /* 0x0000000bff0d2219 */ /* 0x000fce000001160a */
.L_x_11539:
[----:B------:R-:W-:Y:S05]  /*11570*/  BSYNC B0 ;  /* 0x0000000000007941 */ /* 0x000fea0003800000 */
.L_x_11537:
[----:B------:R-:W-:-:S04]  /*11580*/  IMAD R8, R13, R14, -R8 ;  /* 0x0000000e0d087224 */ /* 0x000fc800078e0a08 */
[----:B------:R-:W-:-:S05]  /*11590*/  IMAD.IADD R8, R8, 0x1, -R142 ;  /* 0x0000000108087824 */ /* 0x000fca00078e0a8e */
[----:B------:R-:W-:Y:S02]  /*115a0*/  VIMNMX R9, R9, R8, !PT ;  /* 0x0000000809097248 */ /* 0x000fe40007fe0100 */
[----:B------:R-:W-:-:S07]  /*115b0*/  VIADDMNMX R12, R8, R14, R12, PT ;  /* 0x0000000e080c7246 */ /* 0x000fce000380010c */
.L_x_11536:
[----:B------:R-:W-:Y:S01]  /*115c0*/  FMNMX.FTZ R8, R24, R3, !PT ;  /* 0x0000000318087209 */ /* 0x000fe20007810000 */
[----:B------:R-:W-:Y:S01]  /*115d0*/  UMOV UR51, UR7 ;  /* 0x0000000700337c82 */ /* 0x000fe20008000000 */
[C---:B------:R-:W-:Y:S02]  /*115e0*/  ISETP.GT.AND P4, PT, R9.reuse, 0x1, P1 ;  /* 0x000000010900780c */ /* 0x040fe40000f84270 */
[C---:B------:R-:W-:Y:S02]  /*115f0*/  ISETP.GT.AND P2, PT, R9.reuse, 0x8, P1 ;  /* 0x000000080900780c */ /* 0x040fe40000f44270 */
[----:B------:R-:W-:Y:S02]  /*11600*/  ISETP.GT.AND P3, PT, R9, 0x9, P1 ;  /* 0x000000090900780c */ /* 0x000fe40000f64270 */
[----:B------:R-:W-:Y:S02]  /*11610*/  FMNMX.FTZ R8, R25, R8, !PT ;  /* 0x0000000819087209 */ /* 0x000fe40007810000 */
[----:B------:R-:W-:-:S02]  /*11620*/  ISETP.LT.OR P4, PT, R12, 0x2, P4 ;  /* 0x000000020c00780c */ /* 0x000fc40002781670 */
[C---:B------:R-:W-:Y:S02]  /*11630*/  ISETP.LT.OR P2, PT, R12.reuse, 0x9, P2 ;  /* 0x000000090c00780c */ /* 0x040fe40001741670 */
[----:B------:R-:W-:Y:S02]  /*11640*/  ISETP.LT.OR P3, PT, R12, 0xa, P3 ;  /* 0x0000000a0c00780c */ /* 0x000fe40001f61670 */
[----:B------:R-:W-:Y:S02]  /*11650*/  FMNMX.FTZ R8, R28, R8, !PT ;  /* 0x000000081c087209 */ /* 0x000fe40007810000 */
[----:B------:R-:W-:Y:S02]  /*11660*/  FSEL R27, R27, -INF , !P4 ;  /* 0xff8000001b1b7808 */ /* 0x000fe40006000000 */
[----:B------:R-:W-:Y:S02]  /*11670*/  FSEL R30, R30, -INF , !P2 ;  /* 0xff8000001e1e7808 */ /* 0x000fe40005000000 */
[----:B------:R-:W-:-:S02]  /*11680*/  FSEL R31, R31, -INF , !P3 ;  /* 0xff8000001f1f7808 */ /* 0x000fc40005800000 */
[----:B------:R-:W-:Y:S02]  /*11690*/  FMNMX.FTZ R8, R29, R8, !PT ;  /* 0x000000081d087209 */ /* 0x000fe40007810000 */
        /* <DEDUP_REMOVED lines=11> */
[C---:B------:R-:W-:Y:S02]  /*11750*/  ISETP.GT.AND P4, PT, R9.reuse, 0x19, P1 ;  /* 0x000000190900780c */ /* 0x040fe40000f84270 */
[C---:B------:R-:W-:Y:S02]  /*11760*/  ISETP.GT.AND P2, PT, R9.reuse, 0x20, P1 ;  /* 0x000000200900780c */ /* 0x040fe40000f44270 */
[----:B------:R-:W-:Y:S02]  /*11770*/  ISETP.GT.AND P3, PT, R9, 0x21, P1 ;  /* 0x000000210900780c */ /* 0x000fe40000f64270 */
[----:B------:R-:W-:Y:S02]  /*11780*/  FMNMX.FTZ R8, R36, R8, !PT ;  /* 0x0000000824087209 */ /* 0x000fe40007810000 */
[C---:B------:R-:W-:Y:S02]  /*11790*/  ISETP.LT.OR P4, PT, R12.reuse, 0x1a, P4 ;  /* 0x0000001a0c00780c */ /* 0x040fe40002781670 */
[----:B------:R-:W-:-:S02]  /*117a0*/  ISETP.LT.OR P2, PT, R12, 0x21, P2 ;  /* 0x000000210c00780c */ /* 0x000fc40001741670 */
[----:B------:R-:W-:Y:S02]  /*117b0*/  ISETP.LT.OR P3, PT, R12, 0x22, P3 ;  /* 0x000000220c00780c */ /* 0x000fe40001f61670 */
[----:B------:R-:W-:Y:S02]  /*117c0*/  FMNMX.FTZ R8, R37, R8, !PT ;  /* 0x0000000825087209 */ /* 0x000fe40007810000 */
[----:B------:R-:W-:Y:S02]  /*117d0*/  FSEL R39, R39, -INF , !P4 ;  /* 0xff80000027277808 */ /* 0x000fe40006000000 */
[----:B------:R-:W-:Y:S02]  /*117e0*/  FSEL R42, R42, -INF , !P2 ;  /* 0xff8000002a2a7808 */ /* 0x000fe40005000000 */
[----:B------:R-:W-:Y:S02]  /*117f0*/  FSEL R43, R43, -INF , !P3 ;  /* 0xff8000002b2b7808 */ /* 0x000fe40005800000 */
[----:B------:R-:W-:-:S02]  /*11800*/  ISETP.GT.AND P4, PT, R9, 0x28, P1 ;  /* 0x000000280900780c */ /* 0x000fc40000f84270 */
[C---:B------:R-:W-:Y:S02]  /*11810*/  ISETP.GT.AND P2, PT, R9.reuse, 0x29, P1 ;  /* 0x000000290900780c */ /* 0x040fe40000f44270 */
[----:B------:R-:W-:Y:S02]  /*11820*/  ISETP.GT.AND P3, PT, R9, 0x30, P1 ;  /* 0x000000300900780c */ /* 0x000fe40000f64270 */
[----:B------:R-:W-:Y:S02]  /*11830*/  FMNMX.FTZ R8, R40, R8, !PT ;  /* 0x0000000828087209 */ /* 0x000fe40007810000 */
[C---:B------:R-:W-:Y:S02]  /*11840*/  ISETP.LT.OR P4, PT, R12.reuse, 0x29, P4 ;  /* 0x000000290c00780c */ /* 0x040fe40002781670 */
[C---:B------:R-:W-:Y:S02]  /*11850*/  ISETP.LT.OR P2, PT, R12.reuse, 0x2a, P2 ;  /* 0x0000002a0c00780c */ /* 0x040fe40001741670 */
[----:B------:R-:W-:-:S02]  /*11860*/  ISETP.LT.OR P3, PT, R12, 0x31, P3 ;  /* 0x000000310c00780c */ /* 0x000fc40001f61670 */
[----:B------:R-:W-:Y:S02]  /*11870*/  FMNMX.FTZ R8, R41, R8, !PT ;  /* 0x0000000829087209 */ /* 0x000fe40007810000 */
[----:B------:R-:W-:Y:S02]  /*11880*/  FSEL R46, R46, -INF , !P4 ;  /* 0xff8000002e2e7808 */ /* 0x000fe40006000000 */
[----:B------:R-:W-:Y:S02]  /*11890*/  FSEL R47, R47, -INF , !P2 ;  /* 0xff8000002f2f7808 */ /* 0x000fe40005000000 */
[----:B------:R-:W-:Y:S02]  /*118a0*/  FSEL R50, R50, -INF , !P3 ;  /* 0xff80000032327808 */ /* 0x000fe40005800000 */
[C---:B------:R-:W-:Y:S02]  /*118b0*/  ISETP.GT.AND P4, PT, R9.reuse, 0x31, P1 ;  /* 0x000000310900780c */ /* 0x040fe40000f84270 */
[----:B------:R-:W-:-:S02]  /*118c0*/  ISETP.GT.AND P2, PT, R9, 0x38, P1 ;  /* 0x000000380900780c */ /* 0x000fc40000f44270 */
[----:B------:R-:W-:Y:S02]  /*118d0*/  ISETP.GT.AND P3, PT, R9, 0x39, P1 ;  /* 0x000000390900780c */ /* 0x000fe40000f64270 */
[----:B------:R-:W-:Y:S02]  /*118e0*/  FMNMX.FTZ R8, R44, R8, !PT ;  /* 0x000000082c087209 */ /* 0x000fe40007810000 */
[C---:B------:R-:W-:Y:S02]  /*118f0*/  ISETP.LT.OR P4, PT, R12.reuse, 0x32, P4 ;  /* 0x000000320c00780c */ /* 0x040fe40002781670 */
[C---:B------:R-:W-:Y:S02]  /*11900*/  ISETP.LT.OR P2, PT, R12.reuse, 0x39, P2 ;  /* 0x000000390c00780c */ /* 0x040fe40001741670 */
[----:B------:R-:W-:Y:S02]  /*11910*/  ISETP.LT.OR P3, PT, R12, 0x3a, P3 ;  /* 0x0000003a0c00780c */ /* 0x000fe40001f61670 */
[----:B------:R-:W-:-:S02]  /*11920*/  FMNMX.FTZ R8, R45, R8, !PT ;  /* 0x000000082d087209 */ /* 0x000fc40007810000 */
[----:B------:R-:W-:Y:S02]  /*11930*/  FSEL R51, R51, -INF , !P4 ;  /* 0xff80000033337808 */ /* 0x000fe40006000000 */
[----:B------:R-:W-:Y:S02]  /*11940*/  FSEL R54, R54, -INF , !P2 ;  /* 0xff80000036367808 */ /* 0x000fe40005000000 */
[----:B------:R-:W-:Y:S02]  /*11950*/  FSEL R55, R55, -INF , !P3 ;  /* 0xff80000037377808 */ /* 0x000fe40005800000 */
[----:B------:R-:W-:Y:S02]  /*11960*/  FMNMX.FTZ R8, R48, R8, !PT ;  /* 0x0000000830087209 */ /* 0x000fe40007810000 */
[----:B------:R-:W-:Y:S02]  /*11970*/  LOP3.LUT R16, R16, 0xdfffffff, RZ, 0xc0, !PT ;  /* 0xdfffffff10107812 */ /* 0x000fe400078ec0ff */
[----:B------:R-:W-:-:S02]  /*11980*/  ISETP.GT.AND P4, PT, R9, 0x40, P1 ;  /* 0x000000400900780c */ /* 0x000fc40000f84270 */
[C---:B------:R-:W-:Y:S02]  /*11990*/  ISETP.GT.AND P2, PT, R9.reuse, 0x41, P1 ;  /* 0x000000410900780c */ /* 0x040fe40000f44270 */
[----:B------:R-:W-:Y:S02]  /*119a0*/  ISETP.GT.AND P3, PT, R9, 0x48, P1 ;  /* 0x000000480900780c */ /* 0x000fe40000f64270 */
[----:B------:R-:W-:Y:S02]  /*119b0*/  FMNMX.FTZ R8, R49, R8, !PT ;  /* 0x0000000831087209 */ /* 0x000fe40007810000 */
[----:B------:R-:W-:Y:S02]  /*119c0*/  @P0 LOP3.LUT R16, R16, 0x20000000, RZ, 0xfc, !PT ;  /* 0x2000000010100812 */ /* 0x000fe400078efcff */
[C---:B------:R-:W-:Y:S02]  /*119d0*/  ISETP.LT.OR P4, PT, R12.reuse, 0x41, P4 ;  /* 0x000000410c00780c */ /* 0x040fe40002781670 */
[----:B------:R-:W-:-:S02]  /*119e0*/  ISETP.LT.OR P2, PT, R12, 0x42, P2 ;  /* 0x000000420c00780c */ /* 0x000fc40001741670 */
[----:B------:R-:W-:Y:S02]  /*119f0*/  ISETP.LT.OR P3, PT, R12, 0x49, P3 ;  /* 0x000000490c00780c */ /* 0x000fe40001f61670 */
[----:B------:R-:W-:Y:S02]  /*11a00*/  ISETP.GT.AND P0, PT, R9, 0x61, P1 ;  /* 0x000000610900780c */ /* 0x000fe40000f04270 */
        /* <DEDUP_REMOVED lines=11> */
[----:B------:R-:W-:Y:S02]  /*11ac0*/  LOP3.LUT R16, R16, 0x7fffffff, RZ, 0xc0, !PT ;  /* 0x7fffffff10107812 */ /* 0x000fe400078ec0ff */
[----:B------:R-:W-:Y:S02]  /*11ad0*/  FMNMX.FTZ R8, R56, R8, !PT ;  /* 0x0000000838087209 */ /* 0x000fe40007810000 */
[----:B------:R-:W-:Y:S02]  /*11ae0*/  FSEL R63, R63, -INF , !P4 ;  /* 0xff8000003f3f7808 */ /* 0x000fe40006000000 */
[----:B------:R-:W-:Y:S02]  /*11af0*/  FSEL R66, R66, -INF , !P2 ;  /* 0xff80000042427808 */ /* 0x000fe40005000000 */
[----:B------:R-:W-:-:S02]  /*11b00*/  FSEL R67, R67, -INF , !P3 ;  /* 0xff80000043437808 */ /* 0x000fc40005800000 */
[C---:B------:R-:W-:Y:S02]  /*11b10*/  ISETP.GT.AND P4, PT, R9.reuse, 0x58, P1 ;  /* 0x000000580900780c */ /* 0x040fe40000f84270 */
[C---:B------:R-:W-:Y:S02]  /*11b20*/  ISETP.GT.AND P2, PT, R9.reuse, 0x59, P1 ;  /* 0x000000590900780c */ /* 0x040fe40000f44270 */
[C---:B------:R-:W-:Y:S02]  /*11b30*/  ISETP.GT.AND P3, PT, R9.reuse, 0x60, P1 ;  /* 0x000000600900780c */ /* 0x040fe40000f64270 */
[----:B------:R-:W-:Y:S02]  /*11b40*/  @P0 LOP3.LUT R16, R16, 0x80000000, RZ, 0xfc, !PT ;  /* 0x8000000010100812 */ /* 0x000fe400078efcff */
[----:B------:R-:W-:Y:S02]  /*11b50*/  ISETP.GT.AND P0, PT, R9, RZ, P1 ;  /* 0x000000ff0900720c */ /* 0x000fe40000f04270 */
[----:B------:R-:W-:-:S02]  /*11b60*/  FMNMX.FTZ R8, R57, R8, !PT ;  /* 0x0000000839087209 */ /* 0x000fc40007810000 */
[C---:B------:R-:W-:Y:S02]  /*11b70*/  ISETP.LT.OR P4, PT, R12.reuse, 0x59, P4 ;  /* 0x000000590c00780c */ /* 0x040fe40002781670 */
[C---:B------:R-:W-:Y:S02]  /*11b80*/  ISETP.LT.OR P2, PT, R12.reuse, 0x5a, P2 ;  /* 0x0000005a0c00780c */ /* 0x040fe40001741670 */
[----:B------:R-:W-:Y:S02]  /*11b90*/  ISETP.LT.OR P3, PT, R12, 0x61, P3 ;  /* 0x000000610c00780c */ /* 0x000fe40001f61670 */
[----:B------:R-:W-:Y:S02]  /*11ba0*/  FMNMX.FTZ R8, R60, R8, !PT ;  /* 0x000000083c087209 */ /* 0x000fe40007810000 */
        /* <DEDUP_REMOVED lines=9> */
[----:B------:R-:W-:Y:S02]  /*11c40*/  LOP3.LUT R16, R16, 0xfffffff7, RZ, 0xc0, !PT ;  /* 0xfffffff710107812 */ /* 0x000fe400078ec0ff */
[----:B------:R-:W-:Y:S02]  /*11c50*/  ISETP.GT.AND P1, PT, R9, 0x79, P1 ;  /* 0x000000790900780c */ /* 0x000fe40000f24270 */
[----:B------:R-:W-:Y:S02]  /*11c60*/  FMNMX.FTZ R8, R64, R8, !PT ;  /* 0x0000000840087209 */ /* 0x000fe40007810000 */
[----:B------:R-:W-:Y:S02]  /*11c70*/  @P0 LOP3.LUT R16, R16, 0x8, RZ, 0xfc, !PT ;  /* 0x0000000810100812 */ /* 0x000fe400078efcff */
[----:B------:R-:W-:-:S02]  /*11c80*/  FMNMX.FTZ R8, R65, R8, !PT ;  /* 0x0000000841087209 */ /* 0x000fc40007810000 */
[C---:B------:R-:W-:Y:S02]  /*11c90*/  LOP3.LUT P0, RZ, R16.reuse, 0x80000000, RZ, 0xc0, !PT ;  /* 0x8000000010ff7812 */ /* 0x040fe4000780c0ff */
[----:B------:R-:W-:Y:S02]  /*11ca0*/  LOP3.LUT R16, R16, 0xfffffffd, RZ, 0xc0, !PT ;  /* 0xfffffffd10107812 */ /* 0x000fe400078ec0ff */
[----:B------:R-:W-:Y:S02]  /*11cb0*/  FMNMX.FTZ R8, R68, R8, !PT ;  /* 0x0000000844087209 */ /* 0x000fe40007810000 */
[----:B------:R-:W-:Y:S02]  /*11cc0*/  @P1 LOP3.LUT R16, R16, 0x2, RZ, 0xfc, !PT ;  /* 0x0000000210101812 */ /* 0x000fe400078efcff */
[----:B------:R-:W-:Y:S02]  /*11cd0*/  FMNMX.FTZ R8, R69, R8, !PT ;  /* 0x0000000845087209 */ /* 0x000fe40007810000 */
[----:B------:R-:W-:-:S02]  /*11ce0*/  LOP3.LUT P1, RZ, R16, 0x8, RZ, 0xc0, !PT ;  /* 0x0000000810ff7812 */ /* 0x000fc4000782c0ff */
[----:B------:R-:W-:Y:S02]  /*11cf0*/  FMNMX.FTZ R8, R72, R8, !PT ;  /* 0x0000000848087209 */ /* 0x000fe40007810000 */
[----:B------:R-:W-:Y:S02]  /*11d00*/  ISETP.LT.OR P1, PT, R12, 0x1, P1 ;  /* 0x000000010c00780c */ /* 0x000fe40000f21670 */
[----:B------:R-:W-:Y:S02]  /*11d10*/  FMNMX.FTZ R8, R73, R8, !PT ;  /* 0x0000000849087209 */ /* 0x000fe40007810000 */
[----:B------:R-:W-:Y:S02]  /*11d20*/  FSEL R26, R26, -INF , !P1 ;  /* 0xff8000001a1a7808 */ /* 0x000fe40004800000 */
        /* <DEDUP_REMOVED lines=12> */
[----:B------:R-:W-:Y:S01]  /*11df0*/  ISETP.LT.OR P0, PT, R12, 0x62, P0 ;  /* 0x000000620c00780c */ /* 0x000fe20000701670 */
[----:B------:R-:W0:Y:S01]  /*11e00*/  SHFL.BFLY PT, R9, R8, 0x2, 0x1f ;  /* 0x0c401f0008097f89 */ /* 0x000e2200000e0000 */
[----:B------:R-:W-:-:S02]  /*11e10*/  FMNMX.FTZ R10, R38, R10, !PT ;  /* 0x0000000a260a7209 */ /* 0x000fc40007810000 */
[----:B------:R-:W-:Y:S02]  /*11e20*/  LOP3.LUT R16, R16, 0xffffffef, RZ, 0xc0, !PT ;  /* 0xffffffef10107812 */ /* 0x000fe400078ec0ff */
[----:B------:R-:W-:Y:S02]  /*11e30*/  FMNMX.FTZ R10, R39, R10, !PT ;  /* 0x0000000a270a7209 */ /* 0x000fe40007810000 */
[----:B------:R-:W-:Y:S02]  /*11e40*/  ISETP.LT.OR P4, PT, R12, 0x71, P4 ;  /* 0x000000710c00780c */ /* 0x000fe40002781670 */
[----:B------:R-:W-:Y:S02]  /*11e50*/  FMNMX.FTZ R10, R42, R10, !PT ;  /* 0x0000000a2a0a7209 */ /* 0x000fe40007810000 */
[----:B------:R-:W-:Y:S02]  /*11e60*/  ISETP.LT.OR P5, PT, R12, 0x72, P5 ;  /* 0x000000720c00780c */ /* 0x000fe40002fa1670 */
[----:B------:R-:W-:-:S02]  /*11e70*/  FMNMX.FTZ R10, R43, R10, !PT ;  /* 0x0000000a2b0a7209 */ /* 0x000fc40007810000 */
[----:B------:R-:W-:Y:S02]  /*11e80*/  @P0 LOP3.LUT R16, R16, 0x10, RZ, 0xfc, !PT ;  /* 0x0000001010100812 */ /* 0x000fe400078efcff */
[----:B------:R-:W-:Y:S02]  /*11e90*/  FMNMX.FTZ R10, R46, R10, !PT ;  /* 0x0000000a2e0a7209 */ /* 0x000fe40007810000 */
[----:B------:R-:W-:Y:S02]  /*11ea0*/  ISETP.LT.OR P0, PT, R12, 0x69, P2 ;  /* 0x000000690c00780c */ /* 0x000fe40001701670 */
[----:B------:R-:W-:Y:S02]  /*11eb0*/  FMNMX.FTZ R10, R47, R10, !PT ;  /* 0x0000000a2f0a7209 */ /* 0x000fe40007810000 */
[----:B------:R-:W-:Y:S02]  /*11ec0*/  LOP3.LUT P2, RZ, R16, 0x2, RZ, 0xc0, !PT ;  /* 0x0000000210ff7812 */ /* 0x000fe4000784c0ff */
[----:B0-----:R-:W-:-:S02]  /*11ed0*/  FMNMX.FTZ R8, R8, R9, !PT ;  /* 0x0000000908087209 */ /* 0x001fc40007810000 */
[----:B------:R-:W-:Y:S02]  /*11ee0*/  FMNMX.FTZ R10, R50, R10, !PT ;  /* 0x0000000a320a7209 */ /* 0x000fe40007810000 */
[----:B------:R-:W-:Y:S01]  /*11ef0*/  LOP3.LUT R16, R16, 0xfffffffb, RZ, 0xc0, !PT ;  /* 0xfffffffb10107812 */ /* 0x000fe200078ec0ff */
[----:B------:R-:W0:Y:S01]  /*11f00*/  SHFL.BFLY PT, R9, R8, 0x1, 0x1f ;  /* 0x0c201f0008097f89 */ /* 0x000e2200000e0000 */
[----:B------:R-:W-:Y:S02]  /*11f10*/  FMNMX.FTZ R10, R51, R10, !PT ;  /* 0x0000000a330a7209 */ /* 0x000fe40007810000 */
[----:B------:R-:W-:Y:S02]  /*11f20*/  @P0 LOP3.LUT R16, R16, 0x4, RZ, 0xfc, !PT ;  /* 0x0000000410100812 */ /* 0x000fe400078efcff */
[----:B------:R-:W-:Y:S02]  /*11f30*/  FMNMX.FTZ R10, R54, R10, !PT ;  /* 0x0000000a360a7209 */ /* 0x000fe40007810000 */
[----:B------:R-:W-:-:S02]  /*11f40*/  ISETP.LT.OR P0, PT, R12, 0x6a, P3 ;  /* 0x0000006a0c00780c */ /* 0x000fc40001f01670 */
[----:B------:R-:W-:Y:S02]  /*11f50*/  FMNMX.FTZ R10, R55, R10, !PT ;  /* 0x0000000a370a7209 */ /* 0x000fe40007810000 */
[----:B------:R-:W-:Y:S02]  /*11f60*/  LOP3.LUT R16, R16, 0xbfffffff, RZ, 0xc0, !PT ;  /* 0xbfffffff10107812 */ /* 0x000fe400078ec0ff */
[----:B------:R-:W-:Y:S02]  /*11f70*/  FMNMX.FTZ R10, R58, R10, !PT ;  /* 0x0000000a3a0a7209 */ /* 0x000fe40007810000 */
[----:B------:R-:W-:Y:S02]  /*11f80*/  FSEL R82, R82, -INF , !P4 ;  /* 0xff80000052527808 */ /* 0x000fe40006000000 */
[----:B------:R-:W-:Y:S02]  /*11f90*/  FMNMX.FTZ R10, R59, R10, !PT ;  /* 0x0000000a3b0a7209 */ /* 0x000fe40007810000 */
[----:B------:R-:W-:-:S02]  /*11fa0*/  ISETP.LT.OR P6, PT, R12, 0x79, P6 ;  /* 0x000000790c00780c */ /* 0x000fc400037c1670 */
[----:B------:R-:W-:Y:S02]  /*11fb0*/  FMNMX.FTZ R10, R62, R10, !PT ;  /* 0x0000000a3e0a7209 */ /* 0x000fe40007810000 */
[----:B------:R-:W-:Y:S02]  /*11fc0*/  @P0 LOP3.LUT R16, R16, 0x40000000, RZ, 0xfc, !PT ;  /* 0x4000000010100812 */ /* 0x000fe400078efcff */
[----:B0-----:R-:W-:Y:S02]  /*11fd0*/  FMNMX.FTZ R8, R8, R9, !PT ;  /* 0x0000000908087209 */ /* 0x001fe40007810000 */
[----:B------:R-:W-:Y:S02]  /*11fe0*/  FMNMX.FTZ R10, R63, R10, !PT ;  /* 0x0000000a3f0a7209 */ /* 0x000fe40007810000 */
[----:B------:R-:W-:Y:S02]  /*11ff0*/  FSETP.NEU.FTZ.AND P3, PT, R8, -INF , PT ;  /* 0xff8000000800780b */ /* 0x000fe40003f7d000 */
[----:B------:R-:W-:-:S02]  /*12000*/  FMNMX.FTZ R10, R66, R10, !PT ;  /* 0x0000000a420a7209 */ /* 0x000fc40007810000 */
[----:B------:R-:W-:Y:S02]  /*12010*/  FSEL R9, R8, RZ, P3 ;  /* 0x000000ff08097208 */ /* 0x000fe40001800000 */
[----:B------:R-:W-:Y:S02]  /*12020*/  FMNMX.FTZ R10, R67, R10, !PT ;  /* 0x0000000a430a7209 */ /* 0x000fe40007810000 */
[----:B------:R-:W-:Y:S01]  /*12030*/  LOP3.LUT P0, RZ, R16, 0x10, RZ, 0xc0, !PT ;  /* 0x0000001010ff7812 */ /* 0x000fe2000780c0ff */
[----:B------:R-:W-:Y:S01]  /*12040*/  FADD.FTZ R3, -R9, R3 ;  /* 0x0000000309037221 */ /* 0x000fe20000010100 */
[----:B------:R-:W-:Y:S01]  /*12050*/  FMNMX.FTZ R10, R70, R10, !PT ;  /* 0x0000000a460a7209 */ /* 0x000fe20007810000 */
[----:B------:R-:W-:Y:S01]  /*12060*/  FMUL.FTZ R9, R8, UR51 ;  /* 0x0000003308097c20 */ /* 0x000fe20008410000 */
[----:B------:R-:W-:Y:S02]  /*12070*/  FSEL R75, R75, -INF , !P0 ;  /* 0xff8000004b4b7808 */ /* 0x000fe40004000000 */
[----:B------:R-:W-:-:S02]  /*12080*/  FMNMX.FTZ R10, R71, R10, !PT ;  /* 0x0000000a470a7209 */ /* 0x000fc40007810000 */
[----:B------:R-:W-:Y:S02]  /*12090*/  FSEL R9, R9, RZ, P3 ;  /* 0x000000ff09097208 */ /* 0x000fe40001800000 */
[----:B------:R-:W-:Y:S02]  /*120a0*/  LOP3.LUT P3, RZ, R16, 0x4, RZ, 0xc0, !PT ;  /* 0x0000000410ff7812 */ /* 0x000fe4000786c0ff */
[----:B------:R-:W-:Y:S01]  /*120b0*/  FMNMX.FTZ R10, R74, R10, !PT ;  /* 0x0000000a4a0a7209 */ /* 0x000fe20007810000 */
[--C-:B------:R-:W-:Y:S01]  /*120c0*/  FFMA.FTZ R24, R24, UR51, -R9.reuse ;  /* 0x0000003318187c23 */ /* 0x100fe20008010809 */
[----:B------:R-:W-:Y:S01]  /*120d0*/  LOP3.LUT P0, RZ, R16, 0x40000000, RZ, 0xc0, !PT ;  /* 0x4000000010ff7812 */ /* 0x000fe2000780c0ff */
        /* <DEDUP_REMOVED lines=14> */
[----:B------:R-:W-:Y:S01]  /*121c0*/  FMUL.FTZ R12, R3, UR51 ;  /* 0x00000033030c7c20 */ /* 0x000fe20008410000 */
        /* <DEDUP_REMOVED lines=16> */
[--C-:B------:R-:W-:Y:S01]  /*122d0*/  FFMA.FTZ R52, R52, UR51, -R9.reuse ;  /* 0x0000003334347c23 */ /* 0x100fe20008010809 */
[----:B------:R-:W0:Y:S01]  /*122e0*/  SHFL.BFLY PT, R11, R10, 0x2, 0x1f ;  /* 0x0c401f000a0b7f89 */ /* 0x000e2200000e0000 */
        /* <DEDUP_REMOVED lines=20> */
[----:B------:R-:W-:-:S02]  /*12430*/  LOP3.LUT P0, RZ, R16, 0x20000000, RZ, 0xc0, !PT ;  /* 0x2000000010ff7812 */ /* 0x000fc4000780c0ff */
[----:B0-----:R-:W-:-:S05]  /*12440*/  FMNMX.FTZ R10, R10, R11, !PT ;  /* 0x0000000b0a0a7209 */ /* 0x001fca0007810000 */
        /* <DEDUP_REMOVED lines=165> */
.L_x_11540:
[----:B------:R-:W2:Y:S04]  /*12ea0*/  LDL R38, [R1+0x3c] ;  /* 0x00003c0001267983 */ /* 0x000ea80000100800 */
[----:B------:R-:W3:Y:S01]  /*12eb0*/  LDL R30, [R1+0x40] ;  /* 0x00004000011e7983 */ /* 0x000ee20000100800 */
[----:B------:R-:W-:Y:S01]  /*12ec0*/  F2FP.BF16.F32.PACK_AB R80, R81, R80 ;  /* 0x000000505150723e */ /* 0x000fe200000010ff */
[----:B------:R-:W-:Y:S01]  /*12ed0*/  IMAD R17, R17, 0x8, R2 ;  /* 0x0000000811117824 */ /* 0x000fe200078e0202 */
[----:B------:R-:W-:Y:S01]  /*12ee0*/  F2FP.BF16.F32.PACK_AB R81, R83, R82 ;  /* 0x000000525351723e */ /* 0x000fe200000010ff */
[----:B------:R-:W-:Y:S01]  /*12ef0*/  IMAD.U32 R23, RZ, RZ, UR38 ;  /* 0x00000026ff177e24 */ /* 0x000fe2000f8e00ff */
[----:B------:R-:W-:Y:S01]  /*12f00*/  F2FP.BF16.F32.PACK_AB R82, R9, R84 ;  /* 0x000000540952723e */ /* 0x000fe200000010ff */
[----:B------:R-:W-:Y:S01]  /*12f10*/  VIADD R17, R17, 0x2d860 ;  /* 0x0002d86011117836 */ /* 0x000fe20000000000 */
[----:B------:R-:W4:Y:S01]  /*12f20*/  LDL R9, [R1+0xc] ;  /* 0x00000c0001097983 */ /* 0x000f220000100800 */
[----:B------:R-:W-:-:S02]  /*12f30*/  F2FP.BF16.F32.PACK_AB R24, R25, R24 ;  /* 0x000000181918723e */ /* 0x000fc400000010ff */
[----:B------:R-:W-:Y:S02]  /*12f40*/  F2FP.BF16.F32.PACK_AB R25, R14, R26 ;  /* 0x0000001a0e19723e */ /* 0x000fe400000010ff */
[----:B------:R-:W-:Y:S02]  /*12f50*/  F2FP.BF16.F32.PACK_AB R32, R33, R32 ;  /* 0x000000202120723e */ /* 0x000fe400000010ff */
[----:B------:R-:W-:Y:S02]  /*12f60*/  PRMT R17, R23, 0x654, R17 ;  /* 0x0000065417117816 */ /* 0x000fe40000000011 */
[----:B------:R-:W-:Y:S02]  /*12f70*/  F2FP.BF16.F32.PACK_AB R26, R29, R28 ;  /* 0x0000001c1d1a723e */ /* 0x000fe400000010ff */
[----:B------:R-:W-:Y:S01]  /*12f80*/  F2FP.BF16.F32.PACK_AB R27, R31, R27 ;  /* 0x0000001b1f1b723e */ /* 0x000fe200000010ff */
[----:B------:R0:W-:Y:S01]  /*12f90*/  SYNCS.ARRIVE.TRANS64.RED.A1T0 RZ, [R17+URZ], RZ ;  /* 0x000000ff11ff79a7 */ /* 0x0001e2000810043f */
[----:B------:R-:W-:-:S02]  /*12fa0*/  F2FP.BF16.F32.PACK_AB R33, R13, R34 ;  /* 0x000000220d21723e */ /* 0x000fc400000010ff */
[----:B------:R-:W-:Y:S01]  /*12fb0*/  F2FP.BF16.F32.PACK_AB R40, R41, R40 ;  /* 0x000000282928723e */ /* 0x000fe200000010ff */
[----:B------:R1:W-:Y:S01]  /*12fc0*/  STSM.16.M88.4 [R144+0x21800], R24 ;  /* 0x0218001890007844 */ /* 0x0003e20000000200 */
        /* <DEDUP_REMOVED lines=72> */
[----:B------:R-:W-:Y:S02]  /*13450*/  IMAD.MOV.U32 R23, RZ, RZ, R7 ;  /* 0x000000ffff177224 */ /* 0x000fe400078e0007 */
[----:B0-----:R-:W-:Y:S01]  /*13460*/  IMAD.MOV.U32 R17, RZ, RZ, R6 ;  /* 0x000000ffff117224 */ /* 0x001fe200078e0006 */
[----:B--2---:R1:W-:Y:S04]  /*13470*/  STSM.16.M88.4 [R38], R32 ;  /* 0x0000002026007844 */ /* 0x0043e80000000200 */
[----:B------:R1:W-:Y:S04]  /*13480*/  STSM.16.M88.4 [R146], R40 ;  /* 0x0000002892007844 */ /* 0x0003e80000000200 */
[----:B------:R1:W-:Y:S04]  /*13490*/  STSM.16.M88.4 [R145], R48 ;  /* 0x0000003091007844 */ /* 0x0003e80000000200 */
[----:B------:R1:W-:Y:S04]  /*134a0*/  STSM.16.M88.4 [R144+0x27800], R56 ;  /* 0x0278003890007844 */ /* 0x0003e80000000200 */
[----:B---3--:R1:W-:Y:S04]  /*134b0*/  STSM.16.M88.4 [R30], R64 ;  /* 0x000000401e007844 */ /* 0x0083e80000000200 */
[----:B------:R1:W-:Y:S04]  /*134c0*/  STSM.16.M88.4 [R146+0x6000], R72 ;  /* 0x0060004892007844 */ /* 0x0003e80000000200 */
[----:B------:R1:W-:Y:S01]  /*134d0*/  STSM.16.M88.4 [R145+0x6000], R80 ;  /* 0x0060005091007844 */ /* 0x0003e20000000200 */
[----:B------:R-:W-:Y:S01]  /*134e0*/  @!PT LDS RZ, [RZ] ;  /* 0x00000000fffff984 */ /* 0x000fe20000000800 */
[----:B------:R-:W-:Y:S01]  /*134f0*/  @!PT LDS RZ, [RZ] ;  /* 0x00000000fffff984 */ /* 0x000fe20000000800 */
[----:B------:R-:W-:Y:S01]  /*13500*/  @!PT LDS RZ, [RZ] ;  /* 0x00000000fffff984 */ /* 0x000fe20000000800 */
[----:B------:R-:W-:Y:S01]  /*13510*/  @!PT LDS RZ, [RZ] ;  /* 0x00000000fffff984 */ /* 0x000fe20000000800 */
[----:B------:R0:W-:Y:S06]  /*13520*/  MEMBAR.ALL.CTA ;  /* 0x0000000000007992 */ /* 0x0001ec0000008000 */
[----:B0-----:R-:W0:Y:S01]  /*13530*/  FENCE.VIEW.ASYNC.S ;  /* 0x00000000000073c6 */ /* 0x001e220000000000 */
[C---:B----4-:R-:W-:Y:S01]  /*13540*/  ISETP.GT.AND P1, PT, R4.reuse, R9, PT ;  /* 0x000000090400720c */ /* 0x050fe20003f24270 */
[----:B------:R-:W-:Y:S01]  /*13550*/  VIADD R4, R4, 0xffffffff ;  /* 0xffffffff04047836 */ /* 0x000fe20000000000 */
[----:B0-----:R-:W-:-:S11]  /*13560*/  NOP ;  /* 0x0000000000007918 */ /* 0x001fd60000000000 */
[----:B-1----:R-:W-:Y:S05]  /*13570*/  @P1 BRA `(.L_x_11541) ;  /* 0xffffffc800a01947 */ /* 0x002fea000383ffff */
[----:B------:R-:W-:Y:S02]  /*13580*/  IMAD.MOV.U32 R0, RZ, RZ, R10 ;  /* 0x000000ffff007224 */ /* 0x000fe400078e000a */
[----:B------:R-:W-:Y:S02]  /*13590*/  IMAD.MOV.U32 R3, RZ, RZ, R8 ;  /* 0x000000ffff037224 */ /* 0x000fe400078e0008 */
[----:B------:R-:W-:Y:S02]  /*135a0*/  IMAD.MOV.U32 R17, RZ, RZ, R6 ;  /* 0x000000ffff117224 */ /* 0x000fe400078e0006 */
[----:B------:R-:W-:-:S07]  /*135b0*/  IMAD.MOV.U32 R23, RZ, RZ, R7 ;  /* 0x000000ffff177224 */ /* 0x000fce00078e0007 */
.L_x_11521:
[----:B------:R-:W2:Y:S01]  /*135c0*/  LDL R6, [R1+0x30] ;  /* 0x0000300001067983 */ /* 0x000ea20000100800 */
[----:B------:R-:W0:Y:S01]  /*135d0*/  LDC R7, c[0x0][0x448] ;  /* 0x00011200ff077b82 */ /* 0x000e220000000800 */
[----:B------:R-:W-:Y:S02]  /*135e0*/  LOP3.LUT R16, R16, 0xfffffffb, RZ, 0xc0, !PT ;  /* 0xfffffffb10107812 */ /* 0x000fe400078ec0ff */
[----:B------:R-:W-:-:S05]  /*135f0*/  IADD3 R9, R143, 0x1, -R140 ;  /* 0x000000018f097810 */ /* 0x000fca0007ffe88c */
        /* <DEDUP_REMOVED lines=9> */
[----:B-1----:R-:W-:-:S03]  /*13690*/  ISETP.GE.AND P1, PT, R10, 0x1, PT ;  /* 0x000000010a00780c */ /* 0x002fc60003f26270 */
[----:B------:R-:W-:-:S04]  /*136a0*/  IMAD.IADD R6, R9, 0x1, R6 ;  /* 0x0000000109067824 */ /* 0x000fc800078e0206 */
[----:B------:R-:W-:-:S06]  /*136b0*/  VIADD R8, R6, -UR50 ;  /* 0x8000003206087c36 */ /* 0x000fcc0008000000 */
        /* <DEDUP_REMOVED lines=13> */
.L_x_11544:
[----:B------:R-:W-:-:S13]  /*13790*/  ISETP.NE.AND P1, PT, R10, 0x1, PT ;  /* 0x000000010a00780c */ /* 0x000fda0003f25270 */
[----:B------:R-:W0:Y:S02]  /*137a0*/  @P1 LDC.64 R6, c[0x0][0x9e8] ;  /* 0x00027a00ff061b82 */ /* 0x000e240000000a00 */
[----:B0-----:R-:W-:-:S05]  /*137b0*/  @P1 IMAD.HI.U32 R6, R9, R6, RZ ;  /* 0x0000000609061227 */ /* 0x001fca00078e00ff */
[----:B------:R-:W-:-:S07]  /*137c0*/  @P1 SHF.R.U32.HI R9, RZ, R7, R6 ;  /* 0x00000007ff091219 */ /* 0x000fce0000011606 */
.L_x_11545:
[----:B------:R-:W-:Y:S05]  /*137d0*/  BSYNC B0 ;  /* 0x0000000000007941 */ /* 0x000fea0003800000 */
.L_x_11543:
[----:B------:R-:W-:-:S05]  /*137e0*/  IMAD R9, R9, R10, RZ ;  /* 0x0000000a09097224 */ /* 0x000fca00078e02ff */
[----:B------:R-:W-:-:S07]  /*137f0*/  VIMNMX R8, R8, R9, !PT ;  /* 0x0000000908087248 */ /* 0x000fce0007fe0100 */
.L_x_11542:
[----:B------:R-:W2:Y:S01]  /*13800*/  LDL R6, [R1+0x6c] ;  /* 0x00006c0001067983 */ /* 0x000ea20000100800 */
[----:B------:R-:W-:-:S05]  /*13810*/  VIADD R8, R8, 0x7f ;  /* 0x0000007f08087836 */ /* 0x000fca0000000000 */
[----:B------:R-:W-:-:S04]  /*13820*/  SHF.R.S32.HI R7, RZ, 0x1f, R8 ;  /* 0x0000001fff077819 */ /* 0x000fc80000011408 */
[----:B------:R-:W-:-:S04]  /*13830*/  LEA.HI R7, R7, R8, RZ, 0x7 ;  /* 0x0000000807077211 */ /* 0x000fc800078f38ff */
[----:B------:R-:W-:-:S04]  /*13840*/  SHF.R.S32.HI R7, RZ, 0x7, R7 ;  /* 0x00000007ff077819 */ /* 0x000fc80000011407 */
[----:B--2---:R-:W-:-:S04]  /*13850*/  VIMNMX R6, R6, R7, !PT ;  /* 0x0000000706067248 */ /* 0x004fc80007fe0100 */
[----:B------:R-:W-:Y:S01]  /*13860*/  ISETP.GE.AND P1, PT, R4, R6, PT ;  /* 0x000000060400720c */ /* 0x000fe20003f26270 */
[----:B------:R0:W-:-:S12]  /*13870*/  STL [R1+0xc], R6 ;  /* 0x00000c0601007387 */ /* 0x0001d80000100800 */
[----:B0-----:R-:W-:Y:S05]  /*13880*/  @!P1 BRA `(.L_x_11546) ;  /* 0x0000002400249947 */ /* 0x001fea0003800000 */
[----:B------:R-:W-:Y:S02]  /*13890*/  IMAD.MOV.U32 R8, RZ, RZ, R0 ;  /* 0x000000ffff087224 */ /* 0x000fe400078e0000 */
[----:B------:R-:W-:Y:S02]  /*138a0*/  IMAD.MOV.U32 R9, RZ, RZ, R3 ;  /* 0x000000ffff097224 */ /* 0x000fe400078e0003 */
[----:B------:R-:W-:Y:S02]  /*138b0*/  IMAD.MOV.U32 R7, RZ, RZ, R23 ;  /* 0x000000ffff077224 */ /* 0x000fe400078e0017 */
[----:B------:R-:W-:-:S07]  /*138c0*/  IMAD.MOV.U32 R6, RZ, RZ, R17 ;  /* 0x000000ffff067224 */ /* 0x000fce00078e0011 */
.L_x_11558:
        /* <DEDUP_REMOVED lines=9> */
.L_x_11548:
        /* <DEDUP_REMOVED lines=8> */
.L_x_11549:
[----:B------:R-:W-:Y:S04]  /*139e0*/  BSSY B0, `(.L_x_11547) ;  /* 0x0000004000007945 */ /* 0x000fe80003800000 */
[----:B-1----:R-:W-:Y:S05]  /*139f0*/  @P2 BRA `(.L_x_11550) ;  /* 0x0000000000082947 */ /* 0x002fea0003800000 */
[----:B------:R-:W1:Y:S02]  /*13a00*/  SYNCS.PHASECHK.TRANS64.TRYWAIT P2, [R3+URZ+0x2d830], R0 ;  /* 0x02d83000030075a7 */ /* 0x000e64000804017f */
[----:B-1----:R-:W-:Y:S05]  /*13a10*/  @!P2 BRA `(.L_x_11551) ;  /* 0x0000011c008ca947 */ /* 0x002fea0003800000 */
.L_x_11550:
[----:B------:R-:W-:Y:S05]  /*13a20*/  BSYNC B0 ;  /* 0x0000000000007941 */ /* 0x000fea0003800000 */
.L_x_11547:
[----:B01----:R-:W2:Y:S01]  /*13a30*/  LDL R3, [R1+0x14] ;  /* 0x0000140001037983 */ /* 0x003ea20000100800 */
[----:B------:R-:W-:Y:S01]  /*13a40*/  VIADD R17, R6, 0x1 ;  /* 0x0000000106117836 */ /* 0x000fe20000000000 */
[----:B------:R-:W0:Y:S04]  /*13a50*/  S2R R0, SR_TID.X ;  /* 0x0000000000007919 */ /* 0x000e280000002100 */
[----:B------:R-:W-:-:S04]  /*13a60*/  ISETP.NE.AND P2, PT, R17, 0x2, PT ;  /* 0x000000021100780c */ /* 0x000fc80003f45270 */
[----:B------:R-:W-:Y:S01]  /*13a70*/  SEL R17, R17, RZ, P2 ;  /* 0x000000ff11117207 */ /* 0x000fe20001000000 */
[----:B------:R-:W-:Y:S01]  /*13a80*/  IMAD.MOV.U32 R13, RZ, RZ, -0x7fffffe0 ;  /* 0x80000020ff0d7424 */ /* 0x000fe200078e00ff */
[----:B------:R-:W-:Y:S05]  /*13a90*/  WARPSYNC.ALL ;  /* 0x0000000000007948 */ /* 0x000fea0003800000 */
[----:B------:R-:W-:Y:S02]  /*13aa0*/  R2UR UR19, R13 ;  /* 0x000000000d1372ca */ /* 0x000fe400000e0000 */
[----:B0-----:R-:W-:-:S05]  /*13ab0*/  SHF.R.U32.HI R0, RZ, 0x7, R0 ;  /* 0x00000007ff007819 */ /* 0x001fca0000011600 */
[----:B------:R-:W-:-:S05]  /*13ac0*/  VIADD R0, R0, 0x8 ;  /* 0x0000000800007836 */ /* 0x000fca0000000000 */
[----:B------:R0:W-:Y:S01]  /*13ad0*/  BAR.SYNC.DEFER_BLOCKING R0, 0x100 ;  /* 0x000400000000751d */ /* 0x0001e20000010000 */
[----:B------:R-:W-:Y:S01]  /*13ae0*/  IMAD.MOV.U32 R11, RZ, RZ, -0x7fffffe0 ;  /* 0x80000020ff0b7424 */ /* 0x000fe200078e00ff */
[----:B------:R-:W-:Y:S02]  /*13af0*/  R2UR UR8, R148 ;  /* 0x00000000940872ca */ /* 0x000fe400000e0000 */
[----:B------:R-:W-:Y:S02]  /*13b00*/  R2UR UR9, R149 ;  /* 0x00000000950972ca */ /* 0x000fe400000e0000 */
[----:B------:R-:W-:Y:S01]  /*13b10*/  R2UR UR11, R11 ;  /* 0x000000000b0b72ca */ /* 0x000fe200000e0000 */
[----:B------:R-:W-:Y:S01]  /*13b20*/  WARPGROUP.ARRIVE ;  /* 0x00000000000079c5 */ /* 0x000fe20000000000 */
[----:B--2---:R-:W-:-:S04]  /*13b30*/  IMAD R10, R17, 0x600, R3 ;  /* 0x00000600110a7824 */ /* 0x004fc800078e0203 */
[----:B------:R-:W-:-:S05]  /*13b40*/  VIADD R12, R10, 0x200 ;  /* 0x000002000a0c7836 */ /* 0x000fca0000000000 */
[----:B------:R-:W-:Y:S02]  /*13b50*/  R2UR UR18, R12 ;  /* 0x000000000c1272ca */ /* 0x000fe400000e0000 */
[----:B------:R-:W2:Y:S01]  /*13b60*/  LDL.64 R12, [R1] ;  /* 0x00000000010c7983 */ /* 0x000ea20000100a00 */
[----:B------:R-:W-:-:S13]  /*13b70*/  R2UR UR10, R10 ;  /* 0x000000000a0a72ca */ /* 0x000fda00000e0000 */
[----:B------:R-:W-:Y:S01]  /*13b80*/  HGMMA.64x128x16.F32.BF16 R24, gdesc[UR8], RZ, !UPT, gsb0 ;  /* 0x01e00000081879f0 */ /* 0x000fe2000c0018ff */
[----:B------:R-:W-:Y:S02]  /*13b90*/  VIADD R14, R10, 0x2 ;  /* 0x000000020a0e7836 */ /* 0x000fe40000000000 */
[----:B------:R-:W-:-:S03]  /*13ba0*/  IMAD.MOV.U32 R15, RZ, RZ, -0x7fffffe0 ;  /* 0x80000020ff0f7424 */ /* 0x000fc600078e00ff */
[----:B------:R-:W-:Y:S02]  /*13bb0*/  R2UR UR14, R14 ;  /* 0x000000000e0e72ca */ /* 0x000fe400000e0000 */
[----:B------:R-:W-:Y:S02]  /*13bc0*/  R2UR UR15, R15 ;  /* 0x000000000f0f72ca */ /* 0x000fe400000e0000 */
[----:B------:R-:W-:Y:S02]  /*13bd0*/  R2UR UR16, R156 ;  /* 0x000000009c1072ca */ /* 0x000fe400000e0000 */
[----:B------:R-:W-:Y:S01]  /*13be0*/  R2UR UR17, R157 ;  /* 0x000000009d1172ca */ /* 0x000fe200000e0000 */
[----:B------:R-:W-:Y:S02]  /*13bf0*/  WARPGROUP.DEPBAR.LE gsb0, 0x0 ;  /* 0x00008000000079c5 */ /* 0x000fe40000010000 */
[----:B------:R-:W-:Y:S01]  /*13c00*/  WARPGROUP.ARRIVE ;  /* 0x00000000000079c5 */ /* 0x000fe20000000000 */
[----:B--2---:R-:W-:-:S02]  /*13c10*/  R2UR UR12, R12 ;  /* 0x000000000c0c72ca */ /* 0x004fc400000e0000 */
[----:B------:R-:W-:-:S13]  /*13c20*/  R2UR UR13, R13 ;  /* 0x000000000d0d72ca */ /* 0x000fda00000e0000 */
        /* <DEDUP_REMOVED lines=33> */
.L_x_11553:
[----:B------:R-:W-:Y:S01]  /*13e40*/  SHF.L.U32 R0, R7, 0x1f, RZ ;  /* 0x0000001f07007819 */ /* 0x000fe200000006ff */
[----:B------:R-:W-:-:S04]  /*13e50*/  IMAD R3, R6, 0x8, R2 ;  /* 0x0000000806037824 */ /* 0x000fc800078e0202 */
[----:B------:R0:W1:Y:S01]  /*13e60*/  SYNCS.PHASECHK.TRANS64.TRYWAIT P1, [R3+URZ+0x2d850], R0 ;  /* 0x02d85000030075a7 */ /* 0x000062000802017f */
[----:B------:R-:W-:Y:S05]  /*13e70*/  @!P0 BRA `(.L_x_11554) ;  /* 0x0000000000048947 */ /* 0x000fea0003800000 */
[----:B------:R-:W-:Y:S01]  /*13e80*/  BPT.TRAP 0x1 ;  /* 0x000000040000795c */ /* 0x000fe20000300000 */
.L_x_11554:
[----:B-1----:R-:W-:Y:S05]  /*13e90*/  @P1 BRA `(.L_x_11552) ;  /* 0x0000000000081947 */ /* 0x002fea0003800000 */
[----:B------:R-:W1:Y:S02]  /*13ea0*/  SYNCS.PHASECHK.TRANS64.TRYWAIT P1, [R3+URZ+0x2d850], R0 ;  /* 0x02d85000030075a7 */ /* 0x000e64000802017f */
[----:B-1----:R-:W-:Y:S05]  /*13eb0*/  @!P1 BRA `(.L_x_11555) ;  /* 0x0000011800789947 */ /* 0x002fea0003800000 */
.L_x_11552:
        /* <DEDUP_REMOVED lines=96> */
.L_x_11556:
        /* <DEDUP_REMOVED lines=82> */
[----:B------:R-:W-:Y:S01]  /*149e0*/  FMUL.FTZ R10, R0, UR51 ;  /* 0x00000033000a7c20 */ /* 0x000fe20008410000 */
[--C-:B------:R-:W-:Y:S01]  /*149f0*/  FFMA.FTZ R24, R24, UR51, -R7.reuse ;  /* 0x0000003318187c23 */ /* 0x100fe20008010807 */
[----:B------:R-:W-:Y:S01]  /*14a00*/  FMUL.FTZ R9, R9, UR51 ;  /* 0x0000003309097c20 */ /* 0x000fe20008410000 */
        /* <DEDUP_REMOVED lines=40> */
[----:B------:R-:W-:Y:S01]  /*14c90*/  FFMA.FTZ R59, R59, UR51, -R10 ;  /* 0x000000333b3b7c23 */ /* 0x000fe2000801080a */
        /* <DEDUP_REMOVED lines=36> */
[----:B------:R-:W-:Y:S01]  /*14ee0*/  FFMA.FTZ R7, R85, UR51, -R7 ;  /* 0x0000003355077c23 */ /* 0x000fe20008010807 */
[----:B------:R-:W-:-:S04]  /*14ef0*/  FFMA.FTZ R10, R87, UR51, -R10 ;  /* 0x00000033570a7c23 */ /* 0x000fc8000801080a */
        /* <DEDUP_REMOVED lines=116> */
.L_x_11557:
[----:B------:R-:W2:Y:S01]  /*15640*/  LDL R46, [R1+0x3c] ;  /* 0x00003c00012e7983 */ /* 0x000ea20000100800 */
[----:B------:R-:W-:-:S03]  /*15650*/  IMAD R6, R6, 0x8, R2 ;  /* 0x0000000806067824 */ /* 0x000fc600078e0202 */
[----:B------:R-:W3:Y:S01]  /*15660*/  LDL R38, [R1+0x40] ;  /* 0x0000400001267983 */ /* 0x000ee20000100800 */
[----:B------:R-:W-:Y:S01]  /*15670*/  VIADD R6, R6, 0x2d860 ;  /* 0x0002d86006067836 */ /* 0x000fe20000000000 */
[----:B------:R-:W-:Y:S01]  /*15680*/  F2FP.BF16.F32.PACK_AB R24, R25, R24 ;  /* 0x000000181918723e */ /* 0x000fe200000010ff */
[----:B------:R-:W-:Y:S01]  /*15690*/  IMAD.U32 R30, RZ, RZ, UR38 ;  /* 0x00000026ff1e7e24 */ /* 0x000fe2000f8e00ff */
[----:B------:R-:W-:Y:S02]  /*156a0*/  F2FP.BF16.F32.PACK_AB R25, R21, R26 ;  /* 0x0000001a1519723e */ /* 0x000fe400000010ff */
[----:B------:R-:W-:Y:S02]  /*156b0*/  F2FP.BF16.F32.PACK_AB R32, R33, R32 ;  /* 0x000000202120723e */ /* 0x000fe400000010ff */
[----:B------:R-:W-:Y:S02]  /*156c0*/  PRMT R6, R30, 0x654, R6 ;  /* 0x000006541e067816 */ /* 0x000fe40000000006 */
[----:B------:R-:W-:-:S02]  /*156d0*/  F2FP.BF16.F32.PACK_AB R26, R29, R28 ;  /* 0x0000001c1d1a723e */ /* 0x000fc400000010ff */
[----:B------:R0:W-:Y:S01]  /*156e0*/  SYNCS.ARRIVE.TRANS64.RED.A1T0 RZ, [R6+URZ], RZ ;  /* 0x000000ff06ff79a7 */ /* 0x0001e2000810043f */
[----:B------:R-:W-:Y:S02]  /*156f0*/  F2FP.BF16.F32.PACK_AB R27, R31, R27 ;  /* 0x0000001b1f1b723e */ /* 0x000fe400000010ff */
[----:B------:R-:W-:Y:S02]  /*15700*/  F2FP.BF16.F32.PACK_AB R33, R20, R34 ;  /* 0x000000221421723e */ /* 0x000fe400000010ff */
[----:B------:R-:W-:Y:S01]  /*15710*/  F2FP.BF16.F32.PACK_AB R40, R41, R40 ;  /* 0x000000282928723e */ /* 0x000fe200000010ff */
[----:B------:R1:W-:Y:S01]  /*15720*/  STSM.16.M88.4 [R144+0x21800], R24 ;  /* 0x0218001890007844 */ /* 0x0003e20000000200 */
[----:B------:R-:W-:Y:S02]  /*15730*/  F2FP.BF16.F32.PACK_AB R34, R37, R36 ;  /* 0x000000242522723e */ /* 0x000fe400000010ff */
[----:B------:R-:W-:Y:S01]  /*15740*/  F2FP.BF16.F32.PACK_AB R35, R39, R35 ;  /* 0x000000232723723e */ /* 0x000fe200000010ff */
[----:B0-----:R-:W4:Y:S01]  /*15750*/  LDL R6, [R1+0xc] ;  /* 0x00000c0001067983 */ /* 0x001f220000100800 */
        /* <DEDUP_REMOVED lines=88> */
[----:B------:R-:W-:-:S02]  /*15ce0*/  VIADD R4, R4, 0xffffffff ;  /* 0xffffffff04047836 */ /* 0x000fc40000000000 */
[----:B------:R-:W-:Y:S01]  /*15cf0*/  IMAD.MOV.U32 R6, RZ, RZ, R17 ;  /* 0x000000ffff067224 */ /* 0x000fe200078e0011 */
[----:B0-----:R-:W-:-:S09]  /*15d00*/  NOP ;  /* 0x0000000000007918 */ /* 0x001fd20000000000 */
[----:B-1----:R-:W-:Y:S05]  /*15d10*/  @P1 BRA `(.L_x_11558) ;  /* 0xffffffd800ec1947 */ /* 0x002fea000383ffff */
.L_x_11546:
[----:B------:R-:W2:Y:S02]  /*15d20*/  LDL R6, [R1+0x6c] ;  /* 0x00006c0001067983 */ /* 0x000ea40000100800 */
[----:B--2---:R-:W-:-:S13]  /*15d30*/  ISETP.GE.AND P1, PT, R4, R6, PT ;  /* 0x000000060400720c */ /* 0x004fda0003f26270 */
[----:B------:R-:W-:Y:S05]  /*15d40*/  @!P1 BRA `(.L_x_11559) ;  /* 0x00000034006c9947 */ /* 0x000fea0003800000 */
[----:B------:R-:W-:Y:S02]  /*15d50*/  IMAD.MOV.U32 R6, RZ, RZ, R0 ;  /* 0x000000ffff067224 */ /* 0x000fe400078e0000 */
[----:B------:R-:W-:Y:S02]  /*15d60*/  IMAD.MOV.U32 R7, RZ, RZ, R3 ;  /* 0x000000ffff077224 */ /* 0x000fe400078e0003 */
[----:B------:R-:W-:Y:S02]  /*15d70*/  IMAD.MOV.U32 R9, RZ, RZ, R23 ;  /* 0x000000ffff097224 */ /* 0x000fe400078e0017 */
[----:B------:R-:W-:-:S07]  /*15d80*/  IMAD.MOV.U32 R8, RZ, RZ, R17 ;  /* 0x000000ffff087224 */ /* 0x000fce00078e0011 */
.L_x_11579:
        /* <DEDUP_REMOVED lines=9> */
.L_x_11561:
        /* <DEDUP_REMOVED lines=8> */
.L_x_11562:
[----:B------:R-:W-:Y:S04]  /*15ea0*/  BSSY B0, `(.L_x_11560) ;  /* 0x0000004000007945 */ /* 0x000fe80003800000 */
[----:B-1----:R-:W-:Y:S05]  /*15eb0*/  @P2 BRA `(.L_x_11563) ;  /* 0x0000000000082947 */ /* 0x002fea0003800000 */
[----:B------:R-:W1:Y:S02]  /*15ec0*/  SYNCS.PHASECHK.TRANS64.TRYWAIT P2, [R3+URZ+0x2d830], R0 ;  /* 0x02d83000030075a7 */ /* 0x000e64000804017f */
[----:B-1----:R-:W-:Y:S05]  /*15ed0*/  @!P2 BRA `(.L_x_11564) ;  /* 0x000000f80084a947 */ /* 0x002fea0003800000 */
.L_x_11563:
[----:B------:R-:W-:Y:S05]  /*15ee0*/  BSYNC B0 ;  /* 0x0000000000007941 */ /* 0x000fea0003800000 */
.L_x_11560:
        /* <DEDUP_REMOVED lines=65> */
.L_x_11566:
[----:B------:R-:W-:Y:S01]  /*16300*/  SHF.L.U32 R0, R9, 0x1f, RZ ;  /* 0x0000001f09007819 */ /* 0x000fe200000006ff */
[----:B------:R-:W-:-:S04]  /*16310*/  IMAD R3, R8, 0x8, R2 ;  /* 0x0000000808037824 */ /* 0x000fc800078e0202 */
[----:B------:R0:W1:Y:S01]  /*16320*/  SYNCS.PHASECHK.TRANS64.TRYWAIT P1, [R3+URZ+0x2d850], R0 ;  /* 0x02d85000030075a7 */ /* 0x000062000802017f */
[----:B------:R-:W-:Y:S05]  /*16330*/  @!P0 BRA `(.L_x_11567) ;  /* 0x0000000000048947 */ /* 0x000fea0003800000 */
[----:B------:R-:W-:Y:S01]  /*16340*/  BPT.TRAP 0x1 ;  /* 0x000000040000795c */ /* 0x000fe20000300000 */
.L_x_11567:
[----:B-1----:R-:W-:Y:S05]  /*16350*/  @P1 BRA `(.L_x_11565) ;  /* 0x0000000000081947 */ /* 0x002fea0003800000 */
[----:B------:R-:W1:Y:S02]  /*16360*/  SYNCS.PHASECHK.TRANS64.TRYWAIT P1, [R3+URZ+0x2d850], R0 ;  /* 0x02d85000030075a7 */ /* 0x000e64000802017f */
[----:B-1----:R-:W-:Y:S05]  /*16370*/  @!P1 BRA `(.L_x_11568) ;  /* 0x000000f400709947 */ /* 0x002fea0003800000 */
.L_x_11565:
        /* <DEDUP_REMOVED lines=96> */
.L_x_11569:
[----:B------:R-:W2:Y:S01]  /*16980*/  LDL R10, [R1+0x30] ;  /* 0x00003000010a7983 */ /* 0x000ea20000100800 */
[----:B0-----:R-:W0:Y:S03]  /*16990*/  LDC R0, c[0x0][0x448] ;  /* 0x00011200ff007b82 */ /* 0x001e260000000800 */
[----:B------:R-:W2:Y:S01]  /*169a0*/  LDL R9, [R1+0x68] ;  /* 0x0000680001097983 */ /* 0x000ea20000100800 */
[----:B0-----:R-:W-:-:S13]  /*169b0*/  ISETP.NE.AND P1, PT, R0, 0x1, PT ;  /* 0x000000010000780c */ /* 0x001fda0003f25270 */
[----:B------:R-:W0:Y:S08]  /*169c0*/  @P1 LDC R3, c[0x0][0x44c] ;  /* 0x00011300ff031b82 */ /* 0x000e300000000800 */
[----:B------:R-:W1:Y:S01]  /*169d0*/  @P1 LDC R0, c[0x0][0x450] ;  /* 0x00011400ff001b82 */ /* 0x000e620000000800 */
[----:B------:R-:W-:Y:S01]  /*169e0*/  ULOP3.LUT UR8, URZ, UR48, URZ, 0x33, !UPT ;  /* 0x000000303f087292 */ /* 0x000fe2000f8e333f */
[----:B--2---:R-:W-:-:S06]  /*169f0*/  IMAD.IADD R12, R9, 0x1, R10 ;  /* 0x00000001090c7824 */ /* 0x004fcc00078e020a */
[----:B------:R-:W2:Y:S01]  /*16a00*/  LDC R9, c[0x0][0x9e4] ;  /* 0x00027900ff097b82 */ /* 0x000ea20000000800 */
        /* <DEDUP_REMOVED lines=8> */
[----:B--2---:R-:W-:Y:S01]  /*16a90*/  ISETP.GE.AND P3, PT, R9, 0x1, PT ;  /* 0x000000010900780c */ /* 0x004fe20003f66270 */
[----:B-1----:R-:W-:-:S05]  /*16aa0*/  IMAD.SHL.U32 R0, R4, 0x80, RZ ;  /* 0x0000008004007824 */ /* 0x002fca00078e00ff */
[----:B------:R-:W-:-:S04]  /*16ab0*/  IADD3 R10, -R142, 0x1, -R0 ;  /* 0x000000018e0a7810 */ /* 0x000fc80007ffe900 */
[----:B------:R-:W-:-:S05]  /*16ac0*/  IADD3 R10, -R140, R10, R143 ;  /* 0x0000000a8c0a7210 */ /* 0x000fca0007ffe18f */
[C---:B------:R-:W-:Y:S02]  /*16ad0*/  VIADD R11, R10.reuse, UR43 ;  /* 0x0000002b0a0b7c36 */ /* 0x040fe40008000000 */
[----:B------:R-:W-:Y:S02]  /*16ae0*/  VIADD R10, R10, UR8 ;  /* 0x000000080a0a7c36 */ /* 0x000fe40008000000 */
[C---:B0-----:R-:W-:Y:S02]  /*16af0*/  IMAD.IADD R9, R13.reuse, 0x1, R11 ;  /* 0x000000010d097824 */ /* 0x041fe400078e020b */
        /* <DEDUP_REMOVED lines=14> */
.L_x_11572:
[----:B------:R-:W-:-:S05]  /*16be0*/  IMAD.U32 R20, RZ, RZ, UR5 ;  /* 0x00000005ff147e24 */ /* 0x000fca000f8e00ff */
[----:B------:R-:W-:-:S13]  /*16bf0*/  ISETP.NE.AND P1, PT, R20, 0x1, PT ;  /* 0x000000011400780c */ /* 0x000fda0003f25270 */
[----:B------:R-:W0:Y:S02]  /*16c00*/  @P1 LDC.64 R14, c[0x0][0x9e8] ;  /* 0x00027a00ff0e1b82 */ /* 0x000e240000000a00 */
[----:B0-----:R-:W-:-:S05]  /*16c10*/  @P1 IMAD.HI.U32 R14, R13, R14, RZ ;  /* 0x0000000e0d0e1227 */ /* 0x001fca00078e00ff */
[----:B------:R-:W-:-:S07]  /*16c20*/  @P1 SHF.R.U32.HI R13, RZ, R15, R14 ;  /* 0x0000000fff0d1219 */ /* 0x000fce000001160e */
.L_x_11573:
[----:B------:R-:W-:Y:S05]  /*16c30*/  BSYNC B0 ;  /* 0x0000000000007941 */ /* 0x000fea0003800000 */
.L_x_11571:
[----:B------:R-:W-:-:S04]  /*16c40*/  IMAD R13, R13, R20, -R0 ;  /* 0x000000140d0d7224 */ /* 0x000fc800078e0a00 */
[----:B------:R-:W-:-:S05]  /*16c50*/  IMAD.IADD R13, R13, 0x1, -R142 ;  /* 0x000000010d0d7824 */ /* 0x000fca00078e0a8e */
[----:B------:R-:W-:Y:S02]  /*16c60*/  VIMNMX R3, R3, R13, !PT ;  /* 0x0000000d03037248 */ /* 0x000fe40007fe0100 */
[----:B------:R-:W-:-:S07]  /*16c70*/  VIADDMNMX R9, R13, R20, R9, PT ;  /* 0x000000140d097246 */ /* 0x000fce0003800109 */
.L_x_11570:
        /* <DEDUP_REMOVED lines=93> */
[----:B------:R-:W-:Y:S01]  /*17250*/  ISETP.GT.AND P1, PT, R3, 0x79, P5 ;  /* 0x000000790300780c */ /* 0x000fe20002f24270 */
[--C-:B0-----:R-:W-:Y:S01]  /*17260*/  IMAD.IADD R3, R11, 0x1, R12.reuse ;  /* 0x000000010b037824 */ /* 0x101fe200078e020c */
[C---:B------:R-:W-:Y:S02]  /*17270*/  ISETP.LT.OR P2, PT, R9.reuse, 0x79, P2 ;  /* 0x000000790900780c */ /* 0x040fe40001741670 */
[----:B------:R-:W-:Y:S01]  /*17280*/  ISETP.LT.OR P1, PT, R9, 0x7a, P1 ;  /* 0x0000007a0900780c */ /* 0x000fe20000f21670 */
[----:B------:R-:W-:Y:S01]  /*17290*/  IMAD.IADD R9, R10, 0x1, R12 ;  /* 0x000000010a097824 */ /* 0x000fe200078e020c */
[----:B------:R-:W-:-:S02]  /*172a0*/  FSEL R84, R84, -INF , !P2 ;  /* 0xff80000054547808 */ /* 0x000fc40005000000 */
        /* <DEDUP_REMOVED lines=14> */
.L_x_11576:
[----:B------:R-:W-:-:S05]  /*17390*/  IMAD.U32 R13, RZ, RZ, UR5 ;  /* 0x00000005ff0d7e24 */ /* 0x000fca000f8e00ff */
[----:B------:R-:W-:-:S13]  /*173a0*/  ISETP.NE.AND P1, PT, R13, 0x1, PT ;  /* 0x000000010d00780c */ /* 0x000fda0003f25270 */
[----:B------:R-:W0:Y:S02]  /*173b0*/  @P1 LDC.64 R10, c[0x0][0x9e8] ;  /* 0x00027a00ff0a1b82 */ /* 0x000e240000000a00 */
[----:B0-----:R-:W-:-:S05]  /*173c0*/  @P1 IMAD.HI.U32 R10, R12, R10, RZ ;  /* 0x0000000a0c0a1227 */ /* 0x001fca00078e00ff */
[----:B------:R-:W-:-:S07]  /*173d0*/  @P1 SHF.R.U32.HI R12, RZ, R11, R10 ;  /* 0x0000000bff0c1219 */ /* 0x000fce000001160a */
.L_x_11577:
[----:B------:R-:W-:Y:S05]  /*173e0*/  BSYNC B0 ;  /* 0x0000000000007941 */ /* 0x000fea0003800000 */
.L_x_11575:
[----:B------:R-:W-:-:S04]  /*173f0*/  IMAD R0, R12, R13, -R0 ;  /* 0x0000000d0c007224 */ /* 0x000fc800078e0a00 */
[----:B------:R-:W-:-:S05]  /*17400*/  IMAD.IADD R0, R0, 0x1, -R142 ;  /* 0x0000000100007824 */ /* 0x000fca00078e0a8e */
[----:B------:R-:W-:Y:S02]  /*17410*/  VIMNMX R9, R9, R0, !PT ;  /* 0x0000000009097248 */ /* 0x000fe40007fe0100 */
[----:B------:R-:W-:-:S07]  /*17420*/  VIADDMNMX R3, R0, R13, R3, PT ;  /* 0x0000000d00037246 */ /* 0x000fce0003800103 */
.L_x_11574:
        /* <DEDUP_REMOVED lines=9> */
[----:B------:R-:W-:Y:S02]  /*174c0*/  ISETP.GT.AND P1, PT, R9, 0x9, P5 ;  /* 0x000000090900780c */ /* 0x000fe40002f24270 */
[----:B------:R-:W-:Y:S02]  /*174d0*/  FMNMX.FTZ R0, R32, R0, !PT ;  /* 0x0000000020007209 */ /* 0x000fe40007810000 */
[C---:B------:R-:W-:Y:S02]  /*174e0*/  ISETP.LT.OR P2, PT, R3.reuse, 0x9, P2 ;  /* 0x000000090300780c */ /* 0x040fe40001741670 */
[----:B------:R-:W-:-:S02]  /*174f0*/  ISETP.LT.OR P1, PT, R3, 0xa, P1 ;  /* 0x0000000a0300780c */ /* 0x000fc40000f21670 */
[----:B------:R-:W-:Y:S02]  /*17500*/  FMNMX.FTZ R0, R33, R0, !PT ;  /* 0x0000000021007209 */ /* 0x000fe40007810000 */
[----:B------:R-:W-:Y:S02]  /*17510*/  FSEL R30, R30, -INF , !P2 ;  /* 0xff8000001e1e7808 */ /* 0x000fe40005000000 */
[----:B------:R-:W-:Y:S02]  /*17520*/  FSEL R31, R31, -INF , !P1 ;  /* 0xff8000001f1f7808 */ /* 0x000fe40004800000 */
[C---:B------:R-:W-:Y:S02]  /*17530*/  ISETP.GT.AND P2, PT, R9.reuse, 0x10, P5 ;  /* 0x000000100900780c */ /* 0x040fe40002f44270 */
[----:B------:R-:W-:Y:S02]  /*17540*/  ISETP.GT.AND P1, PT, R9, 0x11, P5 ;  /* 0x000000110900780c */ /* 0x000fe40002f24270 */
[----:B------:R-:W-:-:S02]  /*17550*/  FMNMX.FTZ R0, R36, R0, !PT ;  /* 0x0000000024007209 */ /* 0x000fc40007810000 */
[C---:B------:R-:W-:Y:S02]  /*17560*/  ISETP.LT.OR P2, PT, R3.reuse, 0x11, P2 ;  /* 0x000000110300780c */ /* 0x040fe40001741670 */
[----:B------:R-:W-:Y:S02]  /*17570*/  ISETP.LT.OR P1, PT, R3, 0x12, P1 ;  /* 0x000000120300780c */ /* 0x000fe40000f21670 */
[----:B------:R-:W-:Y:S02]  /*17580*/  FMNMX.FTZ R0, R37, R0, !PT ;  /* 0x0000000025007209 */ /* 0x000fe40007810000 */
[----:B------:R-:W-:Y:S02]  /*17590*/  FSEL R34, R34, -INF , !P2 ;  /* 0xff80000022227808 */ /* 0x000fe40005000000 */
[----:B------:R-:W-:Y:S02]  /*175a0*/  FSEL R35, R35, -INF , !P1 ;  /* 0xff80000023237808 */ /* 0x000fe40004800000 */
[----:B------:R-:W-:-:S02]  /*175b0*/  FMNMX.FTZ R0, R40, R0, !PT ;  /* 0x0000000028007209 */ /* 0x000fc40007810000 */
[C---:B------:R-:W-:Y:S02]  /*175c0*/  ISETP.GT.AND P2, PT, R9.reuse, 0x18, P5 ;  /* 0x000000180900780c */ /* 0x040fe40002f44270 */
[----:B------:R-:W-:Y:S02]  /*175d0*/  ISETP.GT.AND P1, PT, R9, 0x19, P5 ;  /* 0x000000190900780c */ /* 0x000fe40002f24270 */
[----:B------:R-:W-:Y:S02]  /*175e0*/  FMNMX.FTZ R0, R41, R0, !PT ;  /* 0x0000000029007209 */ /* 0x000fe40007810000 */
[C---:B------:R-:W-:Y:S02]  /*175f0*/  ISETP.LT.OR P2, PT, R3.reuse, 0x19, P2 ;  /* 0x000000190300780c */ /* 0x040fe40001741670 */
[----:B------:R-:W-:Y:S02]  /*17600*/  ISETP.LT.OR P1, PT, R3, 0x1a, P1 ;  /* 0x0000001a0300780c */ /* 0x000fe40000f21670 */
[----:B------:R-:W-:-:S02]  /*17610*/  FMNMX.FTZ R0, R44, R0, !PT ;  /* 0x000000002c007209 */ /* 0x000fc40007810000 */
[----:B------:R-:W-:Y:S02]  /*17620*/  FSEL R38, R38, -INF , !P2 ;  /* 0xff80000026267808 */ /* 0x000fe40005000000 */
[----:B------:R-:W-:Y:S02]  /*17630*/  FSEL R39, R39, -INF , !P1 ;  /* 0xff80000027277808 */ /* 0x000fe40004800000 */
[C---:B------:R-:W-:Y:S02]  /*17640*/  ISETP.GT.AND P2, PT, R9.reuse, 0x20, P5 ;  /* 0x000000200900780c */ /* 0x040fe40002f44270 */
[----:B------:R-:W-:Y:S02]  /*17650*/  ISETP.GT.AND P1, PT, R9, 0x21, P5 ;  /* 0x000000210900780c */ /* 0x000fe40002f24270 */
[----:B------:R-:W-:Y:S02]  /*17660*/  FMNMX.FTZ R0, R45, R0, !PT ;  /* 0x000000002d007209 */ /* 0x000fe40007810000 */
[----:B------:R-:W-:-:S02]  /*17670*/  ISETP.LT.OR P2, PT, R3, 0x21, P2 ;  /* 0x000000210300780c */ /* 0x000fc40001741670 */
[----:B------:R-:W-:Y:S02]  /*17680*/  ISETP.LT.OR P1, PT, R3, 0x22, P1 ;  /* 0x000000220300780c */ /* 0x000fe40000f21670 */
[----:B------:R-:W-:Y:S02]  /*17690*/  FMNMX.FTZ R0, R48, R0, !PT ;  /* 0x0000000030007209 */ /* 0x000fe40007810000 */
[----:B------:R-:W-:Y:S02]  /*176a0*/  FSEL R42, R42, -INF , !P2 ;  /* 0xff8000002a2a7808 */ /* 0x000fe40005000000 */
[----:B------:R-:W-:Y:S02]  /*176b0*/  FSEL R43, R43, -INF , !P1 ;  /* 0xff8000002b2b7808 */ /* 0x000fe40004800000 */
[C---:B------:R-:W-:Y:S02]  /*176c0*/  ISETP.GT.AND P2, PT, R9.reuse, 0x28, P5 ;  /* 0x000000280900780c */ /* 0x040fe40002f44270 */
[----:B------:R-:W-:-:S02]  /*176d0*/  ISETP.GT.AND P1, PT, R9, 0x29, P5 ;  /* 0x000000290900780c */ /* 0x000fc40002f24270 */
[----:B------:R-:W-:Y:S02]  /*176e0*/  FMNMX.FTZ R0, R49, R0, !PT ;  /* 0x0000000031007209 */ /* 0x000fe40007810000 */
[C---:B------:R-:W-:Y:S02]  /*176f0*/  ISETP.LT.OR P2, PT, R3.reuse, 0x29, P2 ;  /* 0x000000290300780c */ /* 0x040fe40001741670 */
[----:B------:R-:W-:Y:S02]  /*17700*/  ISETP.LT.OR P1, PT, R3, 0x2a, P1 ;  /* 0x0000002a0300780c */ /* 0x000fe40000f21670 */
[----:B------:R-:W-:Y:S02]  /*17710*/  FMNMX.FTZ R0, R52, R0, !PT ;  /* 0x0000000034007209 */ /* 0x000fe40007810000 */
[----:B------:R-:W-:Y:S02]  /*17720*/  FSEL R46, R46, -INF , !P2 ;  /* 0xff8000002e2e7808 */ /* 0x000fe40005000000 */
[----:B------:R-:W-:-:S02]  /*17730*/  FSEL R47, R47, -INF , !P1 ;  /* 0xff8000002f2f7808 */ /* 0x000fc40004800000 */
        /* <DEDUP_REMOVED lines=8> */
[----:B------:R-:W-:Y:S02]  /*177c0*/  FMNMX.FTZ R0, R57, R0, !PT ;  /* 0x0000000039007209 */ /* 0x000fe40007810000 */
        /* <DEDUP_REMOVED lines=8> */
[----:B------:R-:W-:-:S02]  /*17850*/  ISETP.GT.AND P2, PT, R9, 0x40, P5 ;  /* 0x000000400900780c */ /* 0x000fc40002f44270 */
[----:B------:R-:W-:Y:S02]  /*17860*/  ISETP.GT.AND P1, PT, R9, 0x41, P5 ;  /* 0x000000410900780c */ /* 0x000fe40002f24270 */
[----:B------:R-:W-:Y:S02]  /*17870*/  FMNMX.FTZ R0, R64, R0, !PT ;  /* 0x0000000040007209 */ /* 0x000fe40007810000 */
[C---:B------:R-:W-:Y:S02]  /*17880*/  ISETP.LT.OR P2, PT, R3.reuse, 0x41, P2 ;  /* 0x000000410300780c */ /* 0x040fe40001741670 */
[----:B------:R-:W-:Y:S02]  /*17890*/  ISETP.LT.OR P1, PT, R3, 0x42, P1 ;  /* 0x000000420300780c */ /* 0x000fe40000f21670 */
[----:B------:R-:W-:Y:S02]  /*178a0*/  FMNMX.FTZ R0, R65, R0, !PT ;  /* 0x0000000041007209 */ /* 0x000fe40007810000 */
[----:B------:R-:W-:-:S02]  /*178b0*/  FSEL R58, R58, -INF , !P2 ;  /* 0xff8000003a3a7808 */ /* 0x000fc40005000000 */
[----:B------:R-:W-:Y:S02]  /*178c0*/  FSEL R59, R59, -INF , !P1 ;  /* 0xff8000003b3b7808 */ /* 0x000fe40004800000 */
        /* <DEDUP_REMOVED lines=22> */
[----:B------:R-:W-:-:S02]  /*17a30*/  ISETP.GT.AND P4, PT, R9, 0x68, P5 ;  /* 0x000000680900780c */ /* 0x000fc40002f84270 */
[----:B------:R-:W-:Y:S02]  /*17a40*/  FMNMX.FTZ R0, R80, R0, !PT ;  /* 0x0000000050007209 */ /* 0x000fe40007810000 */
[----:B------:R-:W-:Y:S02]  /*17a50*/  FSEL R70, R70, -INF , !P2 ;  /* 0xff80000046467808 */ /* 0x000fe40005000000 */
[----:B------:R-:W-:Y:S02]  /*17a60*/  FSEL R71, R71, -INF , !P1 ;  /* 0xff80000047477808 */ /* 0x000fe40004800000 */
[C---:B------:R-:W-:Y:S02]  /*17a70*/  ISETP.GT.AND P2, PT, R9.reuse, 0x60, P5 ;  /* 0x000000600900780c */ /* 0x040fe40002f44270 */
[----:B------:R-:W-:Y:S02]  /*17a80*/  ISETP.GT.AND P1, PT, R9, 0x61, P5 ;  /* 0x000000610900780c */ /* 0x000fe40002f24270 */
[----:B------:R-:W-:-:S02]  /*17a90*/  ISETP.LT.OR P4, PT, R3, 0x69, P4 ;  /* 0x000000690300780c */ /* 0x000fc40002781670 */
[----:B------:R-:W-:Y:S02]  /*17aa0*/  LOP3.LUT R16, R16, 0xdfffffff, RZ, 0xc0, !PT ;  /* 0xdfffffff10107812 */ /* 0x000fe400078ec0ff */
[----:B------:R-:W-:Y:S02]  /*17ab0*/  FMNMX.FTZ R0, R81, R0, !PT ;  /* 0x0000000051007209 */ /* 0x000fe40007810000 */
[C---:B------:R-:W-:Y:S02]  /*17ac0*/  ISETP.LT.OR P2, PT, R3.reuse, 0x61, P2 ;  /* 0x000000610300780c */ /* 0x040fe40001741670 */
[----:B------:R-:W-:Y:S02]  /*17ad0*/  ISETP.LT.OR P1, PT, R3, 0x62, P1 ;  /* 0x000000620300780c */ /* 0x000fe40000f21670 */
[----:B------:R-:W-:Y:S02]  /*17ae0*/  @P0 LOP3.LUT R16, R16, 0x20000000, RZ, 0xfc, !PT ;  /* 0x2000000010100812 */ /* 0x000fe400078efcff */
[----:B------:R-:W-:-:S02]  /*17af0*/  FMNMX.FTZ R0, R84, R0, !PT ;  /* 0x0000000054007209 */ /* 0x000fc40007810000 */
[----:B------:R-:W-:Y:S02]  /*17b00*/  FSEL R74, R74, -INF , !P2 ;  /* 0xff8000004a4a7808 */ /* 0x000fe40005000000 */
[----:B------:R-:W-:Y:S02]  /*17b10*/  FSEL R75, R75, -INF , !P1 ;  /* 0xff8000004b4b7808 */ /* 0x000fe40004800000 */
[C---:B------:R-:W-:Y:S02]  /*17b20*/  ISETP.GT.AND P6, PT, R9.reuse, 0x69, P5 ;  /* 0x000000690900780c */ /* 0x040fe40002fc4270 */
[C---:B------:R-:W-:Y:S02]  /*17b30*/  ISETP.GT.AND P3, PT, R9.reuse, 0x70, P5 ;  /* 0x000000700900780c */ /* 0x040fe40002f64270 */
[C---:B------:R-:W-:Y:S02]  /*17b40*/  ISETP.GT.AND P2, PT, R9.reuse, 0x71, P5 ;  /* 0x000000710900780c */ /* 0x040fe40002f44270 */
[----:B------:R-:W-:-:S02]  /*17b50*/  ISETP.GT.AND P1, PT, R9, 0x78, P5 ;  /* 0x000000780900780c */ /* 0x000fc40002f24270 */
[C---:B------:R-:W-:Y:S02]  /*17b60*/  ISETP.GT.AND P0, PT, R9.reuse, RZ, P5 ;  /* 0x000000ff0900720c */ /* 0x040fe40002f04270 */
[----:B------:R-:W-:Y:S02]  /*17b70*/  LOP3.LUT R16, R16, 0xfffffffd, RZ, 0xc0, !PT ;  /* 0xfffffffd10107812 */ /* 0x000fe400078ec0ff */
[----:B------:R-:W-:Y:S02]  /*17b80*/  ISETP.GT.AND P5, PT, R9, 0x79, P5 ;  /* 0x000000790900780c */ /* 0x000fe40002fa4270 */
[----:B------:R-:W-:Y:S02]  /*17b90*/  FMNMX.FTZ R0, R85, R0, !PT ;  /* 0x0000000055007209 */ /* 0x000fe40007810000 */
[----:B------:R-:W-:Y:S02]  /*17ba0*/  @P4 LOP3.LUT R16, R16, 0x2, RZ, 0xfc, !PT ;  /* 0x0000000210104812 */ /* 0x000fe400078efcff */
[----:B------:R-:W-:-:S02]  /*17bb0*/  ISETP.LT.OR P4, PT, R3, 0x6a, P6 ;  /* 0x0000006a0300780c */ /* 0x000fc40003781670 */
[C---:B------:R-:W-:Y:S02]  /*17bc0*/  ISETP.LT.OR P3, PT, R3.reuse, 0x71, P3 ;  /* 0x000000710300780c */ /* 0x040fe40001f61670 */
[C---:B------:R-:W-:Y:S02]  /*17bd0*/  ISETP.LT.OR P2, PT, R3.reuse, 0x72, P2 ;  /* 0x000000720300780c */ /* 0x040fe40001741670 */
[C---:B------:R-:W-:Y:S02]  /*17be0*/  ISETP.LT.OR P1, PT, R3.reuse, 0x79, P1 ;  /* 0x000000790300780c */ /* 0x040fe40000f21670 */
[C---:B------:R-:W-:Y:S02]  /*17bf0*/  ISETP.LT.OR P0, PT, R3.reuse, 0x1, P0 ;  /* 0x000000010300780c */ /* 0x040fe40000701670 */
[----:B------:R-:W-:Y:S02]  /*17c00*/  ISETP.LT.OR P5, PT, R3, 0x7a, P5 ;  /* 0x0000007a0300780c */ /* 0x000fe40002fa1670 */
[----:B------:R-:W0:Y:S01]  /*17c10*/  SHFL.BFLY PT, R3, R0, 0x2, 0x1f ;  /* 0x0c401f0000037f89 */ /* 0x000e2200000e0000 */
[----:B------:R-:W-:-:S02]  /*17c20*/  FSEL R26, R26, -INF , !P0 ;  /* 0xff8000001a1a7808 */ /* 0x000fc40004000000 */
[----:B------:R-:W-:Y:S02]  /*17c30*/  FSEL R79, R79, -INF , !P4 ;  /* 0xff8000004f4f7808 */ /* 0x000fe40006000000 */
[----:B------:R-:W-:Y:S02]  /*17c40*/  FSEL R82, R82, -INF , !P3 ;  /* 0xff80000052527808 */ /* 0x000fe40005800000 */
[----:B------:R-:W-:Y:S02]  /*17c50*/  FSEL R83, R83, -INF , !P2 ;  /* 0xff80000053537808 */ /* 0x000fe40005000000 */
[----:B------:R-:W-:Y:S02]  /*17c60*/  FSEL R86, R86, -INF , !P1 ;  /* 0xff80000056567808 */ /* 0x000fe40004800000 */
[----:B------:R-:W-:Y:S02]  /*17c70*/  FSEL R87, R87, -INF , !P5 ;  /* 0xff80000057577808 */ /* 0x000fe40006800000 */
[----:B------:R-:W-:-:S02]  /*17c80*/  LOP3.LUT P0, RZ, R16, 0x20000000, RZ, 0xc0, !PT ;  /* 0x2000000010ff7812 */ /* 0x000fc4000780c0ff */
[----:B0-----:R-:W-:-:S05]  /*17c90*/  FMNMX.FTZ R3, R0, R3, !PT ;  /* 0x0000000300037209 */ /* 0x001fca0007810000 */
[----:B------:R-:W0:Y:S02]  /*17ca0*/  SHFL.BFLY PT, R0, R3, 0x1, 0x1f ;  /* 0x0c201f0003007f89 */ /* 0x000e2400000e0000 */
[----:B0-----:R-:W-:-:S04]  /*17cb0*/  FMNMX.FTZ R3, R3, R0, !PT ;  /* 0x0000000003037209 */ /* 0x001fc80007810000 */
[----:B------:R-:W-:-:S04]  /*17cc0*/  FSETP.NEU.FTZ.AND P6, PT, R3, -INF , PT ;  /* 0xff8000000300780b */ /* 0x000fc80003fdd000 */
[----:B------:R-:W-:-:S05]  /*17cd0*/  FSEL R0, R3, RZ, P6 ;  /* 0x000000ff03007208 */ /* 0x000fca0003000000 */
[----:B------:R-:W-:Y:S01]  /*17ce0*/  FADD.FTZ R7, -R0, R7 ;  /* 0x0000000700077221 */ /* 0x000fe20000010100 */
[----:B------:R-:W-:-:S03]  /*17cf0*/  FMUL.FTZ R0, R3, UR51 ;  /* 0x0000003303007c20 */ /* 0x000fc60008410000 */
[----:B------:R-:W-:Y:S02]  /*17d00*/  FMUL.FTZ R10, R7, UR51 ;  /* 0x00000033070a7c20 */ /* 0x000fe40008410000 */
[----:B------:R-:W-:Y:S02]  /*17d10*/  FSEL R0, R0, RZ, P6 ;  /* 0x000000ff00007208 */ /* 0x000fe40003000000 */
[----:B------:R-:W-:-:S03]  /*17d20*/  LOP3.LUT P6, RZ, R16, 0x2, RZ, 0xc0, !PT ;  /* 0x0000000210ff7812 */ /* 0x000fc600078cc0ff */
        /* <DEDUP_REMOVED lines=34> */
[----:B------:R-:W-:-:S02]  /*17f50*/  FSEL R78, R78, -INF , !P6 ;  /* 0xff8000004e4e7808 */ /* 0x000fc40007000000 */
        /* <DEDUP_REMOVED lines=204> */
.L_x_11578:
        /* <DEDUP_REMOVED lines=110> */
.L_x_11559:
[----:B------:R-:W-:Y:S05]  /*19300*/  WARPSYNC.ALL ;  /* 0x0000000000007948 */ /* 0x000fea0003800000 */
[----:B------:R-:W-:Y:S06]  /*19310*/  BAR.ARV 0x8, 0x200 ;  /* 0x0208000000007b1d */ /* 0x000fec0000002000 */
[----:B------:R-:W-:Y:S05]  /*19320*/  @!P0 BRA `(.L_x_11580) ;  /* 0x0000000000048947 */ /* 0x000fea0003800000 */
[----:B------:R-:W-:Y:S01]  /*19330*/  BPT.TRAP 0x1 ;  /* 0x000000040000795c */ /* 0x000fe20000300000 */
.L_x_11580:
[----:B------:R-:W-:Y:S01]  /*19340*/  IMAD R14, R17, 0x8, R2 ;  /* 0x00000008110e7824 */ /* 0x000fe200078e0202 */
[----:B------:R-:W-:-:S04]  /*19350*/  SHF.L.U32 R9, R23, 0x1f, RZ ;  /* 0x0000001f17097819 */ /* 0x000fc800000006ff */
[----:B------:R0:W1:Y:S01]  /*19360*/  SYNCS.PHASECHK.TRANS64.TRYWAIT P1, [R14+URZ+0x2d850], R9 ;  /* 0x02d850090e0075a7 */ /* 0x000062000802017f */
[----:B------:R-:W-:Y:S05]  /*19370*/  @!P0 BRA `(.L_x_11581) ;  /* 0x0000000000048947 */ /* 0x000fea0003800000 */
[----:B------:R-:W-:Y:S01]  /*19380*/  BPT.TRAP 0x1 ;  /* 0x000000040000795c */ /* 0x000fe20000300000 */
.L_x_11581:
        /* <DEDUP_REMOVED lines=10> */
.L_x_11582:
        /* <DEDUP_REMOVED lines=14> */
[----:B------:R-:W-:-:S06]  /*19510*/  IMAD.MOV.U32 R9, RZ, RZ, -0x7fffffe0 ;  /* 0x80000020ff097424 */ /* 0x000fcc00078e00ff */
        /* <DEDUP_REMOVED lines=9> */
[----:B0-----:R-:W-:Y:S01]  /*195b0*/  FADD.FTZ R4, R2, R139 ;  /* 0x0000008b02047221 */ /* 0x001fe20000010000 */
[----:B------:R-:W-:Y:S01]  /*195c0*/  IMAD.MOV.U32 R2, RZ, RZ, RZ ;  /* 0x000000ffff027224 */ /* 0x000fe200078e00ff */
[----:B------:R-:W-:-:S02]  /*195d0*/  WARPGROUP.DEPBAR.LE gsb0, 0x0 ;  /* 0x00008000000079c5 */ /* 0x000fc40000010000 */
[----:B------:R-:W-:-:S06]  /*195e0*/  WARPGROUP.ARRIVE ;  /* 0x00000000000079c5 */ /* 0x000fcc0000000000 */
        /* <DEDUP_REMOVED lines=49> */
[----:B------:R-:W-:Y:S01]  /*19900*/  R2UR UR6, R12 ;  /* 0x000000000c0672ca */ /* 0x000fe200000e0000 */
[----:B------:R-:W-:Y:S01]  /*19910*/  IMAD.U32 R12, RZ, RZ, UR51 ;  /* 0x00000033ff0c7e24 */ /* 0x000fe2000f8e00ff */
[----:B------:R-:W-:Y:S01]  /*19920*/  R2UR UR7, R13 ;  /* 0x000000000d0772ca */ /* 0x000fe200000e0000 */
[----:B------:R-:W-:Y:S01]  /*19930*/  IMAD.U32 R13, RZ, RZ, UR51 ;  /* 0x00000033ff0d7e24 */ /* 0x000fe2000f8e00ff */
[----:B------:R-:W-:Y:S02]  /*19940*/  WARPGROUP.DEPBAR.LE gsb0, 0x0 ;  /* 0x00008000000079c5 */ /* 0x000fe40000010000 */
[----:B------:R-:W-:-:S09]  /*19950*/  WARPGROUP.ARRIVE ;  /* 0x00000000000079c5 */ /* 0x000fd20000000000 */
[----:B------:R-:W-:Y:S01]  /*19960*/  HGMMA.64x96x16.F32.BF16 R88, gdesc[UR4].tnspB, R88, gsb0 ;  /* 0x41600000045879f0 */ /* 0x000fe20008001858 */
[----:B------:R-:W-:Y:S02]  /*19970*/  R2UR UR4, R6 ;  /* 0x00000000060472ca */ /* 0x000fe400000e0000 */
[----:B------:R-:W-:Y:S01]  /*19980*/  R2UR UR5, R7 ;  /* 0x00000000070572ca */ /* 0x000fe200000e0000 */
[----:B------:R-:W0:Y:S01]  /*19990*/  SHFL.BFLY PT, R6, R5, 0x2, 0x1f ;  /* 0x0c401f0005067f89 */ /* 0x000e2200000e0000 */
[----:B------:R-:W-:Y:S01]  /*199a0*/  R2UR UR6, R8 ;  /* 0x00000000080672ca */ /* 0x000fe200000e0000 */
[----:B------:R-:W-:Y:S01]  /*199b0*/  IMAD.MOV.U32 R8, RZ, RZ, RZ ;  /* 0x000000ffff087224 */ /* 0x000fe200078e00ff */
[----:B------:R-:W-:Y:S01]  /*199c0*/  R2UR UR7, R9 ;  /* 0x00000000090772ca */ /* 0x000fe200000e0000 */
[----:B------:R-:W1:Y:S01]  /*199d0*/  SHFL.BFLY PT, R7, R4, 0x1, 0x1f ;  /* 0x0c201f0004077f89 */ /* 0x000e6200000e0000 */
[----:B0-----:R-:W-:Y:S01]  /*199e0*/  FADD.FTZ R6, R6, R5 ;  /* 0x0000000506067221 */ /* 0x001fe20000010000 */
[----:B------:R-:W-:-:S02]  /*199f0*/  IMAD.MOV.U32 R5, RZ, RZ, -0x800000 ;  /* 0xff800000ff057424 */ /* 0x000fc400078e00ff */
[----:B-1----:R-:W-:Y:S02]  /*19a00*/  FADD.FTZ R10, R4, R7 ;  /* 0x00000007040a7221 */ /* 0x002fe40000010000 */
[----:B------:R-:W0:Y:S01]  /*19a10*/  SHFL.BFLY PT, R9, R6, 0x1, 0x1f ;  /* 0x0c201f0006097f89 */ /* 0x000e2200000e0000 */
[----:B------:R-:W-:Y:S02]  /*19a20*/  IMAD.MOV.U32 R4, RZ, RZ, -0x800000 ;  /* 0xff800000ff047424 */ /* 0x000fe400078e00ff */
[----:B------:R-:W-:-:S13]  /*19a30*/  FSETP.NE.FTZ.AND P1, PT, R10, RZ, PT ;  /* 0x000000ff0a00720b */ /* 0x000fda0003f35000 */
[----:B------:R-:W1:Y:S01]  /*19a40*/  @P1 MUFU.LG2 R7, R10 ;  /* 0x0000000a00071308 */ /* 0x000e620000000c00 */
[----:B0-----:R-:W-:-:S07]  /*19a50*/  FADD.FTZ R11, R6, R9 ;  /* 0x00000009060b7221 */ /* 0x001fce0000010000 */
[----:B------:R-:W-:Y:S01]  /*19a60*/  @P1 MUFU.RCP R8, R10 ;  /* 0x0000000a00081308 */ /* 0x000fe20000001000 */
[----:B------:R-:W-:Y:S01]  /*19a70*/  @P1 FMUL.FTZ R6, R12, 0.69314718246459960938 ;  /* 0x3f3172180c061820 */ /* 0x000fe20000410000 */
        /* <DEDUP_REMOVED lines=14> */
.L_x_11584:
        /* <DEDUP_REMOVED lines=58> */
[----:B0-----:R-:W-:-:S11]  /*19f00*/  SEL R17, R17, RZ, P1 ;  /* 0x000000ff11117207 */ /* 0x001fd60000800000 */
.L_x_11467:
[----:B------:R-:W-:Y:S05]  /*19f10*/  WARPSYNC.ALL ;  /* 0x0000000000007948 */ /* 0x000fea0003800000 */
[----:B------:R-:W0:Y:S08]  /*19f20*/  S2UR UR38, SR_CgaCtaId ;  /* 0x00000000002679c3 */ /* 0x000e300000008800 */
[----:B------:R-:W-:Y:S06]  /*19f30*/  BAR.SYNC.DEFER_BLOCKING 0x5, 0x200 ;  /* 0x0148000000007b1d */ /* 0x000fec0000010000 */
[----:B------:R-:W-:Y:S01]  /*19f40*/  UMOV UR4, 0x400 ;  /* 0x0000040000047882 */ /* 0x000fe20000000000 */
[----:B------:R-:W-:Y:S01]  /*19f50*/  BSSY B0, `(.L_x_11585) ;  /* 0x00002c8000007945 */ /* 0x000fe20003800000 */
[----:B0-----:R-:W-:-:S06]  /*19f60*/  ULEA UR4, UR38, UR4, 0x18 ;  /* 0x0000000426047291 */ /* 0x001fcc000f8ec03f */
[----:B------:R-:W-:-:S05]  /*19f70*/  IMAD.U32 R2, RZ, RZ, UR4 ;  /* 0x00000004ff027e24 */ /* 0x000fca000f8e00ff */
[----:B------:R0:W1:Y:S01]  /*19f80*/  LDS.128 R32, [R2+0x2d8d0] ;  /* 0x02d8d00002207984 */ /* 0x0000620000000c00 */
[----:B------:R-:W-:Y:S06]  /*19f90*/  BAR.ARV 0x4, 0x200 ;  /* 0x0108000000007b1d */ /* 0x000fec0000002000 */
[----:B------:R-:W-:Y:S05]  /*19fa0*/  @P0 BRA `(.L_x_11586) ;  /* 0x0000002000380947 */ /* 0x000fea0003800000 */
[----:B------:R-:W3:Y:S01]  /*19fb0*/  LDL R0, [R1+0x90] ;  /* 0x0000900001007983 */ /* 0x000ee20000100800 */
[----:B------:R-:W-:-:S03]  /*19fc0*/  ULDC UR4, c[0x0][0xad4] ;  /* 0x0002b50000047ab9 */ /* 0x000fc60000000800 */
[----:B-1----:R-:W4:Y:S04]  /*19fd0*/  LDL.LU R32, [R1+0x74] ;  /* 0x0000740001207983 */ /* 0x002f280000300800 */
[----:B--2---:R-:W2:Y:S01]  /*19fe0*/  LDL R41, [R1+0x78] ;  /* 0x0000780001297983 */ /* 0x004ea20000100800 */
[----:B------:R-:W1:Y:S01]  /*19ff0*/  S2R R3, SR_SWINHI ;  /* 0x0000000000037919 */ /* 0x000e620000002f00 */
[----:B------:R-:W-:Y:S02]  /*1a000*/  MOV R20, R2 ;  /* 0x0000000200147202 */ /* 0x000fe40000000f00 */
[----:B-1----:R-:W-:-:S03]  /*1a010*/  MOV R21, R3 ;  /* 0x0000000300157202 */ /* 0x002fc60000000f00 */
[----:B---3--:R-:W-:-:S03]  /*1a020*/  IMAD.WIDE R8, R0, 0x2, R20 ;  /* 0x0000000200087825 */ /* 0x008fc600078e0214 */
[C---:B------:R-:W-:Y:S02]  /*1a030*/  LOP3.LUT R3, R8.reuse, 0x180, RZ, 0xc0, !PT ;  /* 0x0000018008037812 */ /* 0x040fe400078ec0ff */
[C---:B------:R-:W-:Y:S02]  /*1a040*/  IADD3 R10, P2, R8.reuse, 0x3020, RZ ;  /* 0x00003020080a7810 */ /* 0x040fe40007f5e0ff */
[----:B------:R-:W-:Y:S02]  /*1a050*/  SHF.R.U64 R3, R3, 0x3, RZ ;  /* 0x0000000303037819 */ /* 0x000fe400000012ff */
[C---:B------:R-:W-:Y:S02]  /*1a060*/  IADD3 R11, P4, R8.reuse, 0x20, RZ ;  /* 0x00000020080b7810 */ /* 0x040fe40007f9e0ff */
[C---:B------:R-:W-:Y:S02]  /*1a070*/  IADD3 R31, P3, R8.reuse, 0x3000, RZ ;  /* 0x00003000081f7810 */ /* 0x040fe40007f7e0ff */
[----:B------:R-:W-:-:S02]  /*1a080*/  IADD3 R12, P1, R8, 0x6000, RZ ;  /* 0x00006000080c7810 */ /* 0x000fc40007f3e0ff */
[----:B------:R-:W-:Y:S02]  /*1a090*/  IADD3 R37, P0, R8, 0x6020, RZ ;  /* 0x0000602008257810 */ /* 0x000fe40007f1e0ff */
[----:B------:R-:W-:Y:S02]  /*1a0a0*/  LOP3.LUT R8, R3, R8, RZ, 0x3c, !PT ;  /* 0x0000000803087212 */ /* 0x000fe400078e3cff */
[----:B------:R-:W-:Y:S01]  /*1a0b0*/  LOP3.LUT R3, R10, 0x180, RZ, 0xc0, !PT ;  /* 0x000001800a037812 */ /* 0x000fe200078ec0ff */
[----:B------:R-:W-:Y:S01]  /*1a0c0*/  IMAD.X R15, RZ, RZ, R9, P0 ;  /* 0x000000ffff0f7224 */ /* 0x000fe200000e0609 */
[----:B----4-:R-:W-:Y:S02]  /*1a0d0*/  ISETP.NE.AND P0, PT, R32, RZ, PT ;  /* 0x000000ff2000720c */ /* 0x010fe40003f05270 */
        /* <DEDUP_REMOVED lines=10> */
[----:B------:R-:W-:Y:S01]  /*1a180*/  MOV R30, R8 ;  /* 0x00000008001e7202 */ /* 0x000fe20000000f00 */
        /* <DEDUP_REMOVED lines=11> */
[----:B------:R-:W-:-:S02]  /*1a240*/  F2FP.BF16.F32.PACK_AB R8, R89, R88 ;  /* 0x000000585908723e */ /* 0x000fc400000010ff */
[----:B------:R-:W-:Y:S02]  /*1a250*/  F2FP.BF16.F32.PACK_AB R9, R91, R90 ;  /* 0x0000005a5b09723e */ /* 0x000fe400000010ff */
[----:B------:R-:W-:Y:S02]  /*1a260*/  F2FP.BF16.F32.PACK_AB R10, R93, R92 ;  /* 0x0000005c5d0a723e */ /* 0x000fe400000010ff */
[----:B------:R-:W-:Y:S01]  /*1a270*/  F2FP.BF16.F32.PACK_AB R11, R95, R94 ;  /* 0x0000005e5f0b723e */ /* 0x000fe200000010ff */
[----:B------:R-:W-:Y:S01]  /*1a280*/  BAR.SYNC.DEFER_BLOCKING 0x1, 0x180 ;  /* 0x0046000000007b1d */ /* 0x000fe20000010000 */
[----:B------:R-:W-:Y:S02]  /*1a290*/  MOV R40, R24 ;  /* 0x0000001800287202 */ /* 0x000fe40000000f00 */
[----:B------:R-:W-:Y:S02]  /*1a2a0*/  MOV R0, R26 ;  /* 0x0000001a00007202 */ /* 0x000fe40000000f00 */
[----:B------:R-:W-:-:S02]  /*1a2b0*/  LOP3.LUT R14, R14, R37, RZ, 0x3c, !PT ;  /* 0x000000250e0e7212 */ /* 0x000fc400078e3cff */
[----:B------:R-:W-:Y:S01]  /*1a2c0*/  F2FP.BF16.F32.PACK_AB R24, R7, R6 ;  /* 0x000000060718723e */ /* 0x000fe200000010ff */
[----:B------:R-:W2:Y:S01]  /*1a2d0*/  LDC.64 R36, c[0x0][0xc00] ;  /* 0x00030000ff247b82 */ /* 0x000ea20000000a00 */
        /* <DEDUP_REMOVED lines=15> */
[----:B-1----:R-:W-:Y:S02]  /*1a3d0*/  F2FP.BF16.F32.PACK_AB R30, R109, R108 ;  /* 0x0000006c6d1e723e */ /* 0x002fe400000010ff */
[----:B------:R-:W-:Y:S02]  /*1a3e0*/  F2FP.BF16.F32.PACK_AB R8, R113, R112 ;  /* 0x000000707108723e */ /* 0x000fe400000010ff */
[----:B------:R-:W-:Y:S02]  /*1a3f0*/  F2FP.BF16.F32.PACK_AB R9, R115, R114 ;  /* 0x000000727309723e */ /* 0x000fe400000010ff */
[----:B------:R-:W-:-:S02]  /*1a400*/  F2FP.BF16.F32.PACK_AB R10, R117, R116 ;  /* 0x00000074750a723e */ /* 0x000fc400000010ff */
[----:B------:R-:W-:Y:S02]  /*1a410*/  F2FP.BF16.F32.PACK_AB R11, R119, R118 ;  /* 0x00000076770b723e */ /* 0x000fe400000010ff */
[----:B---3--:R-:W-:Y:S02]  /*1a420*/  F2FP.BF16.F32.PACK_AB R24, R129, R128 ;  /* 0x000000808118723e */ /* 0x008fe400000010ff */
        /* <DEDUP_REMOVED lines=9> */
[----:B------:R-:W-:Y:S01]  /*1a4c0*/  ISETP.NE.AND.EX P3, PT, RZ, UR5, PT, P3 ;  /* 0x00000005ff007c0c */ /* 0x000fe2000bf65330 */
[----:B-1----:R-:W-:Y:S02]  /*1a4d0*/  IMAD.MOV.U32 R0, RZ, RZ, RZ ;  /* 0x000000ffff007224 */ /* 0x002fe400078e00ff */
[----:B--2---:R-:W-:-:S10]  /*1a4e0*/  IMAD.WIDE R28, R41, 0x4, R36 ;  /* 0x00000004291c7825 */ /* 0x004fd400078e0224 */
[----:B------:R-:W5:Y:S01]  /*1a4f0*/  @P3 LDG.E R0, desc[UR52][R28.64] ;  /* 0x000000341c003981 */ /* 0x000f62000c1e1900 */
[----:B------:R-:W-:-:S04]  /*1a500*/  ISETP.NE.U32.AND P0, PT, RZ, UR6, PT ;  /* 0x00000006ff007c0c */ /* 0x000fc8000bf05070 */
[----:B------:R-:W-:-:S13]  /*1a510*/  ISETP.NE.AND.EX P0, PT, RZ, UR7, PT, P0 ;  /* 0x00000007ff007c0c */ /* 0x000fda000bf05300 */
[----:B---3--:R-:W1:Y:S01]  /*1a520*/  @P0 LDC.64 R8, c[0x0][0xc08] ;  /* 0x00030200ff080b82 */ /* 0x008e620000000a00 */
[----:B------:R-:W-:Y:S01]  /*1a530*/  ULDC UR6, c[0x0][0xa88] ;  /* 0x0002a20000067ab9 */ /* 0x000fe20000000800 */
[----:B----4-:R-:W-:Y:S01]  /*1a540*/  IMAD.MOV.U32 R14, RZ, RZ, 0x9b8 ;  /* 0x000009b8ff0e7424 */ /* 0x010fe200078e00ff */
[----:B------:R-:W-:Y:S01]  /*1a550*/  ISETP.GT.AND P1, PT, R3, 0x1, PT ;  /* 0x000000010300780c */ /* 0x000fe20003f24270 */
[----:B------:R-:W-:-:S03]  /*1a560*/  IMAD.U32 R48, RZ, RZ, UR6 ;  /* 0x00000006ff307e24 */ /* 0x000fc6000f8e00ff */
[----:B------:R-:W-:Y:S01]  /*1a570*/  SEL R14, R14, 0x978, P1 ;  /* 0x000009780e0e7807 */ /* 0x000fe20000800000 */
[----:B------:R-:W2:Y:S08]  /*1a580*/  LDC R3, c[0x0][0xbe8] ;  /* 0x0002fa00ff037b82 */ /* 0x000eb00000000800 */
[----:B------:R0:W3:Y:S01]  /*1a590*/  LDC.64 R10, c[0x0][R14+0x218] ;  /* 0x000086000e0a7b82 */ /* 0x0000e20000000a00 */
[----:B-1----:R-:W-:-:S07]  /*1a5a0*/  @P0 IMAD.WIDE R8, R41, 0x4, R8 ;  /* 0x0000000429080825 */ /* 0x002fce00078e0208 */
[----:B------:R0:W1:Y:S01]  /*1a5b0*/  LDC.64 R12, c[0x0][R14+0x228] ;  /* 0x00008a000e0c7b82 */ /* 0x0000620000000a00 */
[----:B------:R4:W5:Y:S07]  /*1a5c0*/  @P0 LDG.E R48, desc[UR52][R8.64] ;  /* 0x0000003408300981 */ /* 0x00096e000c1e1900 */
[----:B----4-:R0:W4:Y:S01]  /*1a5d0*/  LDC.64 R8, c[0x0][R14+0x220] ;  /* 0x000088000e087b82 */ /* 0x0101220000000a00 */
[----:B--2---:R-:W-:Y:S01]  /*1a5e0*/  ISETP.NE.AND P2, PT, R3, 0x1, PT ;  /* 0x000000010300780c */ /* 0x004fe20003f45270 */
[----:B---3--:R-:W-:-:S12]  /*1a5f0*/  @P0 BRA `(.L_x_11587) ;  /* 0x0000000000100947 */ /* 0x008fd80003800000 */
[----:B------:R-:W-:Y:S05]  /*1a600*/  @!P3 BRA `(.L_x_11587) ;  /* 0x00000000000cb947 */ /* 0x000fea0003800000 */
[----:B------:R-:W2:Y:S04]  /*1a610*/  LDG.E R15, desc[UR52][R28.64] ;  /* 0x000000341c0f7981 */ /* 0x000ea8000c1e1900 */
[----:B-----5:R-:W2:Y:S02]  /*1a620*/  LDG.E R48, desc[UR52][R28.64+0x4] ;  /* 0x000004341c307981 */ /* 0x020ea4000c1e1900 */
[----:B--2---:R-:W-:-:S07]  /*1a630*/  IMAD.IADD R48, R48, 0x1, -R15 ;  /* 0x0000000130307824 */ /* 0x004fce00078e0a0f */
.L_x_11587:
[----:B------:R-:W2:Y:S04]  /*1a640*/  LDL R28, [R1+0x68] ;  /* 0x00006800011c7983 */ /* 0x000ea80000100800 */
[----:B------:R-:W2:Y:S04]  /*1a650*/  LDL R54, [R1+0x30] ;  /* 0x0000300001367983 */ /* 0x000ea80000100800 */
[----:B------:R-:W3:Y:S01]  /*1a660*/  LDL R52, [R1+0x7c] ;  /* 0x00007c0001347983 */ /* 0x000ee20000100800 */
[----:B0-----:R-:W0:Y:S01]  /*1a670*/  LDC.64 R14, c[0x0][R14+0x210] ;  /* 0x000084000e0e7b82 */ /* 0x001e220000000a00 */
[----:B------:R-:W-:Y:S01]  /*1a680*/  ISETP.NE.U32.AND P0, PT, RZ, UR4, PT ;  /* 0x00000004ff007c0c */ /* 0x000fe2000bf05070 */
[-C--:B------:R-:W-:Y:S01]  /*1a690*/  IMAD R31, R11, R141.reuse, RZ ;  /* 0x0000008d0b1f7224 */ /* 0x080fe200078e02ff */
[----:B------:R-:W3:Y:S01]  /*1a6a0*/  LDL R36, [R1+0x8c] ;  /* 0x00008c0001247983 */ /* 0x000ee20000100800 */
[----:B------:R-:W-:Y:S01]  /*1a6b0*/  SHF.R.S32.HI R26, RZ, 0x1f, R41 ;  /* 0x0000001fff1a7819 */ /* 0x000fe20000011429 */
[----:B------:R-:W-:Y:S01]  /*1a6c0*/  IMAD.WIDE.U32 R10, R10, R141, RZ ;  /* 0x0000008d0a0a7225 */ /* 0x000fe200078e00ff */
[----:B------:R-:W-:Y:S01]  /*1a6d0*/  ISETP.NE.AND.EX P0, PT, RZ, UR5, PT, P0 ;  /* 0x00000005ff007c0c */ /* 0x000fe2000bf05300 */
[----:B------:R-:W3:Y:S01]  /*1a6e0*/  LDL R30, [R1+0x84] ;  /* 0x00008400011e7983 */ /* 0x000ee20000100800 */
[----:B------:R-:W1:Y:S02]  /*1a6f0*/  @P2 LDC R39, c[0x0][0xbec] ;  /* 0x0002fb00ff272b82 */ /* 0x000e640000000800 */
[----:B------:R-:W-:-:S02]  /*1a700*/  SEL R32, R41, RZ, !P0 ;  /* 0x000000ff29207207 */ /* 0x000fc40004000000 */
[----:B------:R-:W-:-:S03]  /*1a710*/  SEL R29, R26, RZ, !P0 ;  /* 0x000000ff1a1d7207 */ /* 0x000fc60004000000 */
[-C--:B----4-:R-:W-:Y:S01]  /*1a720*/  IMAD R9, R9, R32.reuse, RZ ;  /* 0x0000002009097224 */ /* 0x090fe200078e02ff */
[----:B------:R-:W4:Y:S03]  /*1a730*/  @P2 LDC R27, c[0x0][0xbf0] ;  /* 0x0002fc00ff1b2b82 */ /* 0x000f260000000800 */
[C---:B------:R-:W-:Y:S02]  /*1a740*/  IMAD R37, R8.reuse, R29, R9 ;  /* 0x0000001d08257224 */ /* 0x040fe400078e0209 */
[----:B------:R-:W-:-:S03]  /*1a750*/  IMAD.WIDE.U32 R8, R8, R32, RZ ;  /* 0x0000002008087225 */ /* 0x000fc600078e00ff */
[----:B------:R-:W0:Y:S01]  /*1a760*/  LDC.64 R24, c[0x0][0xba8] ;  /* 0x0002ea00ff187b82 */ /* 0x000e220000000a00 */
[--C-:B-----5:R-:W-:Y:S02]  /*1a770*/  IADD3 R10, P0, P3, R8, R10, R0.reuse ;  /* 0x0000000a080a7210 */ /* 0x120fe40007b1e000 */
[----:B------:R-:W-:-:S05]  /*1a780*/  SHF.R.S32.HI R49, RZ, 0x1f, R0 ;  /* 0x0000001fff317819 */ /* 0x000fca0000011400 */
[----:B0-----:R-:W0:Y:S08]  /*1a790*/  @!P1 LDC R24, c[0x0][0xb50] ;  /* 0x0002d400ff189b82 */ /* 0x001e300000000800 */
[----:B------:R-:W0:Y:S01]  /*1a7a0*/  @!P1 LDC R25, c[0x0][0xb54] ;  /* 0x0002d500ff199b82 */ /* 0x000e220000000800 */
[----:B------:R-:W-:Y:S02]  /*1a7b0*/  IMAD R48, R48, R3, RZ ;  /* 0x0000000330307224 */ /* 0x000fe400078e02ff */
[----:B--2---:R-:W-:-:S02]  /*1a7c0*/  IMAD.IADD R26, R28, 0x1, R54 ;  /* 0x000000011c1a7824 */ /* 0x004fc400078e0236 */
[----:B------:R-:W-:Y:S02]  /*1a7d0*/  IMAD.IADD R28, R11, 0x1, R31 ;  /* 0x000000010b1c7824 */ /* 0x000fe400078e021f */
[----:B-1----:R-:W-:Y:S01]  /*1a7e0*/  @P2 IMAD.HI.U32 R8, R26, R39, RZ ;  /* 0x000000271a082227 */ /* 0x002fe200078e00ff */
[----:B---3--:R-:W-:-:S03]  /*1a7f0*/  SEL R29, R52, RZ, P1 ;  /* 0x000000ff341d7207 */ /* 0x008fc60000800000 */
[----:B------:R-:W-:Y:S02]  /*1a800*/  IMAD.IADD R11, R9, 0x1, R37 ;  /* 0x00000001090b7824 */ /* 0x000fe400078e0225 */
[----:B------:R-:W-:Y:S01]  /*1a810*/  IMAD.MOV.U32 R9, RZ, RZ, R26 ;  /* 0x000000ffff097224 */ /* 0x000fe200078e001a */
[----:B----4-:R-:W-:Y:S01]  /*1a820*/  @P2 SHF.R.U32.HI R9, RZ, R27, R8 ;  /* 0x0000001bff092219 */ /* 0x010fe20000011608 */
[-C--:B------:R-:W-:Y:S02]  /*1a830*/  IMAD R31, R13, R29.reuse, RZ ;  /* 0x0000001d0d1f7224 */ /* 0x080fe400078e02ff */
        /* <DEDUP_REMOVED lines=8> */
[-C--:B------:R-:W-:Y:S01]  /*1a8c0*/  IMAD R8, R15, R9.reuse, RZ ;  /* 0x000000090f087224 */ /* 0x080fe200078e02ff */
[----:B------:R-:W-:Y:S01]  /*1a8d0*/  SHF.R.S32.HI R11, RZ, 0x1f, R9 ;  /* 0x0000001fff0b7819 */ /* 0x000fe20000011409 */
[----:B------:R-:W-:-:S04]  /*1a8e0*/  IMAD.WIDE.U32 R12, R14, R9, R12 ;  /* 0x000000090e0c7225 */ /* 0x000fc800078e000c */
[----:B------:R-:W-:-:S04]  /*1a8f0*/  IMAD R11, R14, R11, R8 ;  /* 0x0000000b0e0b7224 */ /* 0x000fc800078e0208 */
[----:B------:R-:W-:Y:S01]  /*1a900*/  IMAD.IADD R8, R13, 0x1, R11 ;  /* 0x000000010d087824 */ /* 0x000fe200078e020b */
[----:B0-----:R-:W-:-:S04]  /*1a910*/  LEA R13, P0, R12, R24, 0x2 ;  /* 0x000000180c0d7211 */ /* 0x001fc800078010ff */
[----:B------:R-:W-:Y:S01]  /*1a920*/  LEA.HI.X R12, R12, R25, R8, 0x2, P0 ;  /* 0x000000190c0c7211 */ /* 0x000fe200000f1408 */
[----:B------:R-:W-:Y:S01]  /*1a930*/  SHFL.IDX PT, R10, R13, 0x1, 0x1c1f ;  /* 0x003c1f000d0a7f89 */ /* 0x000fe200000e0000 */
[----:B------:R-:W-:-:S03]  /*1a940*/  IMAD.IADD R25, R36, 0x1, R54 ;  /* 0x0000000124197824 */ /* 0x000fc600078e0236 */
        /* <DEDUP_REMOVED lines=21> */
[----:B------:R-:W-:Y:S02]  /*1aaa0*/  IMAD R5, R10, 0x20, R51 ;  /* 0x000000200a057824 */ /* 0x000fe400078e0233 */
[----:B------:R-:W-:Y:S02]  /*1aab0*/  IMAD R49, R49, UR4, RZ ;  /* 0x0000000431317c24 */ /* 0x000fe4000f8e02ff */
[----:B------:R-:W-:-:S04]  /*1aac0*/  IMAD.WIDE R20, R5, 0x2, R20 ;  /* 0x0000000205147825 */ /* 0x000fc800078e0214 */
[----:B------:R-:W-:Y:S01]  /*1aad0*/  IMAD R49, R0, UR5, R49 ;  /* 0x0000000500317c24 */ /* 0x000fe2000f8e0231 */
[----:B------:R-:W-:Y:S01]  /*1aae0*/  IADD3 R25, P0, R20, 0x1800, RZ ;  /* 0x0000180014197810 */ /* 0x000fe20007f1e0ff */
[----:B------:R-:W-:Y:S01]  /*1aaf0*/  IMAD.WIDE.U32 R8, R0, UR4, RZ ;  /* 0x0000000400087c25 */ /* 0x000fe2000f8e00ff */
[C---:B------:R-:W-:Y:S01]  /*1ab00*/  IADD3 R29, P1, R20.reuse, 0x3000, RZ ;  /* 0x00003000141d7810 */ /* 0x040fe20007f3e0ff */
[----:B------:R-:W-:Y:S01]  /*1ab10*/  ULDC.64 UR4, c[0x0][0xae8] ;  /* 0x0002ba0000047ab9 */ /* 0x000fe20000000a00 */
[C---:B------:R-:W-:Y:S01]  /*1ab20*/  IADD3 R37, P3, R20.reuse, 0x4800, RZ ;  /* 0x0000480014257810 */ /* 0x040fe20007f7e0ff */
[----:B------:R-:W-:Y:S01]  /*1ab30*/  IMAD R0, R13, 0x60, R10 ;  /* 0x000000600d007824 */ /* 0x000fe200078e020a */
[C---:B------:R-:W-:Y:S01]  /*1ab40*/  IADD3 R41, P4, R20.reuse, 0x6000, RZ ;  /* 0x0000600014297810 */ /* 0x040fe20007f9e0ff */
[----:B------:R-:W-:Y:S01]  /*1ab50*/  IMAD.IADD R9, R9, 0x1, R49 ;  /* 0x0000000109097824 */ /* 0x000fe200078e0231 */
[----:B------:R-:W-:Y:S01]  /*1ab60*/  IADD3 R5, P5, R20, 0x7800, RZ ;  /* 0x0000780014057810 */ /* 0x000fe20007fbe0ff */
[----:B------:R-:W-:Y:S01]  /*1ab70*/  IMAD.IADD R14, R54, 0x1, R0 ;  /* 0x00000001360e7824 */ /* 0x000fe200078e0200 */
[----:B------:R-:W-:-:S02]  /*1ab80*/  LOP3.LUT R24, R25, 0x180, RZ, 0xc0, !PT ;  /* 0x0000018019187812 */ /* 0x000fc400078ec0ff */
[----:B------:R-:W-:Y:S02]  /*1ab90*/  LOP3.LUT R28, R29, 0x180, RZ, 0xc0, !PT ;  /* 0x000001801d1c7812 */ /* 0x000fe400078ec0ff */
[----:B------:R-:W-:Y:S02]  /*1aba0*/  LOP3.LUT R36, R37, 0x180, RZ, 0xc0, !PT ;  /* 0x0000018025247812 */ /* 0x000fe400078ec0ff */
[----:B------:R-:W-:Y:S01]  /*1abb0*/  LOP3.LUT R40, R41, 0x180, RZ, 0xc0, !PT ;  /* 0x0000018029287812 */ /* 0x000fe200078ec0ff */
[----:B------:R-:W-:Y:S01]  /*1abc0*/  IMAD.WIDE.U32 R8, R141, UR4, R8 ;  /* 0x000000048d087c25 */ /* 0x000fe2000f8e0008 */
[----:B------:R-:W-:Y:S02]  /*1abd0*/  LOP3.LUT R4, R5, 0x180, RZ, 0xc0, !PT ;  /* 0x0000018005047812 */ /* 0x000fe400078ec0ff */
[----:B------:R-:W-:Y:S01]  /*1abe0*/  LOP3.LUT R7, R20, 0x180, RZ, 0xc0, !PT ;  /* 0x0000018014077812 */ /* 0x000fe200078ec0ff */
[----:B0-----:R-:W-:Y:S01]  /*1abf0*/  @P2 IMAD.HI.U32 R0, R14, R11, RZ ;  /* 0x0000000b0e002227 */ /* 0x001fe200078e00ff */
[----:B------:R-:W-:-:S02]  /*1ac00*/  SHF.R.U64 R24, R24, 0x3, RZ ;  /* 0x0000000318187819 */ /* 0x000fc400000012ff */
[----:B------:R-:W-:Y:S01]  /*1ac10*/  SHF.R.U64 R28, R28, 0x3, RZ ;  /* 0x000000031c1c7819 */ /* 0x000fe200000012ff */
[----:B------:R-:W-:Y:S01]  /*1ac20*/  IMAD.X R45, RZ, RZ, R21, P5 ;  /* 0x000000ffff2d7224 */ /* 0x000fe200028e0615 */
[----:B------:R-:W-:Y:S02]  /*1ac30*/  SHF.R.U64 R36, R36, 0x3, RZ ;  /* 0x0000000324247819 */ /* 0x000fe400000012ff */
[----:B------:R-:W-:Y:S02]  /*1ac40*/  SHF.R.U64 R40, R40, 0x3, RZ ;  /* 0x0000000328287819 */ /* 0x000fe400000012ff */
[----:B------:R-:W-:Y:S01]  /*1ac50*/  SHF.R.S32.HI R13, RZ, 0x1f, R32 ;  /* 0x0000001fff0d7819 */ /* 0x000fe20000011420 */
[----:B------:R-:W-:Y:S01]  /*1ac60*/  IMAD R9, R141, UR5, R9 ;  /* 0x000000058d097c24 */ /* 0x000fe2000f8e0209 */
[----:B------:R-:W-:Y:S01]  /*1ac70*/  SHF.R.U64 R4, R4, 0x3, RZ ;  /* 0x0000000304047819 */ /* 0x000fe200000012ff */
[----:B------:R-:W-:Y:S01]  /*1ac80*/  ULDC.64 UR4, c[0x0][0xaf0] ;  /* 0x0002bc0000047ab9 */ /* 0x000fe20000000a00 */
[----:B------:R-:W-:Y:S01]  /*1ac90*/  SHF.R.U64 R7, R7, 0x3, RZ ;  /* 0x0000000307077819 */ /* 0x000fe200000012ff */
[----:B------:R-:W-:Y:S01]  /*1aca0*/  IMAD.MOV.U32 R11, RZ, RZ, R14 ;  /* 0x000000ffff0b7224 */ /* 0x000fe200078e000e */
        /* <DEDUP_REMOVED lines=8> */
[----:B--2---:R-:W-:Y:S01]  /*1ad30*/  @P2 SHF.R.U32.HI R11, RZ, R15, R0 ;  /* 0x0000000fff0b2219 */ /* 0x004fe20000011600 */
[----:B------:R-:W-:Y:S01]  /*1ad40*/  IMAD R13, R13, UR4, RZ ;  /* 0x000000040d0d7c24 */ /* 0x000fe2000f8e02ff */
[----:B------:R-:W-:Y:S01]  /*1ad50*/  LOP3.LUT R44, R4, R5, RZ, 0x3c, !PT ;  /* 0x00000005042c7212 */ /* 0x000fe200078e3cff */
[C---:B------:R-:W-:Y:S01]  /*1ad60*/  IMAD.WIDE.U32 R8, R32.reuse, UR4, R8 ;  /* 0x0000000420087c25 */ /* 0x040fe2000f8e0008 */
[----:B------:R-:W-:Y:S01]  /*1ad70*/  LOP3.LUT R20, R7, R20, RZ, 0x3c, !PT ;  /* 0x0000001407147212 */ /* 0x000fe200078e3cff */
[----:B------:R-:W5:Y:S01]  /*1ad80*/  LD.E.128 R24, desc[UR52][R24.64] ;  /* 0x0000003418187980 */ /* 0x000f62000c101d00 */
[----:B------:R-:W-:Y:S01]  /*1ad90*/  SHF.R.S32.HI R0, RZ, 0x1f, R11 ;  /* 0x0000001fff007819 */ /* 0x000fe2000001140b */
[----:B------:R-:W-:Y:S01]  /*1ada0*/  IMAD R13, R32, UR5, R13 ;  /* 0x00000005200d7c24 */ /* 0x000fe2000f8e020d */
[----:B------:R-:W-:Y:S01]  /*1adb0*/  ULDC.64 UR4, c[0x0][0xae0] ;  /* 0x0002b80000047ab9 */ /* 0x000fe20000000a00 */
[----:B------:R-:W-:Y:S01]  /*1adc0*/  IMAD.MOV R12, RZ, RZ, -R11 ;  /* 0x000000ffff0c7224 */ /* 0x000fe200078e0a0b */
[----:B------:R0:W5:Y:S01]  /*1add0*/  LD.E.128 R4, desc[UR52][R20.64] ;  /* 0x0000003414047980 */ /* 0x000162000c101d00 */
[----:B------:R-:W-:-:S03]  /*1ade0*/  IMAD.IADD R9, R9, 0x1, R13 ;  /* 0x0000000109097824 */ /* 0x000fc600078e020d */
[----:B------:R-:W5:Y:S01]  /*1adf0*/  LD.E.128 R28, desc[UR52][R28.64] ;  /* 0x000000341c1c7980 */ /* 0x000f62000c101d00 */
[----:B------:R-:W-:-:S03]  /*1ae00*/  IMAD R0, R0, UR4, RZ ;  /* 0x0000000400007c24 */ /* 0x000fc6000f8e02ff */
[----:B------:R-:W5:Y:S01]  /*1ae10*/  LD.E.128 R36, desc[UR52][R36.64] ;  /* 0x0000003424247980 */ /* 0x000f62000c101d00 */
[----:B------:R-:W-:-:S03]  /*1ae20*/  IMAD R3, R3, R12, R14 ;  /* 0x0000000c03037224 */ /* 0x000fc600078e020e */
        /* <DEDUP_REMOVED lines=8> */
[----:B------:R-:W-:-:S04]  /*1aeb0*/  IMAD.WIDE.U32 R8, R11, UR4, R8 ;  /* 0x000000040b087c25 */ /* 0x000fc8000f8e0008 */
[----:B------:R-:W-:Y:S01]  /*1aec0*/  IMAD R13, R11, UR5, R0 ;  /* 0x000000050b0d7c24 */ /* 0x000fe2000f8e0200 */
[----:B------:R-:W-:Y:S01]  /*1aed0*/  SHF.R.S32.HI R11, RZ, 0x1f, R3 ;  /* 0x0000001fff0b7819 */ /* 0x000fe20000011403 */
[----:B------:R-:W-:Y:S02]  /*1aee0*/  ULDC.64 UR4, c[0x0][0xad8] ;  /* 0x0002b60000047ab9 */ /* 0x000fe40000000a00 */
[----:B------:R-:W-:Y:S02]  /*1aef0*/  IMAD.IADD R9, R9, 0x1, R13 ;  /* 0x0000000109097824 */ /* 0x000fe400078e020d */
[----:B------:R-:W-:Y:S02]  /*1af00*/  IMAD R12, R11, UR4, RZ ;  /* 0x000000040b0c7c24 */ /* 0x000fe4000f8e02ff */
[----:B------:R-:W-:Y:S02]  /*1af10*/  VIADD R0, R2, 0x2d820 ;  /* 0x0002d82002007836 */ /* 0x000fe40000000000 */
[----:B------:R-:W-:-:S02]  /*1af20*/  IMAD R11, R3, UR5, R12 ;  /* 0x00000005030b7c24 */ /* 0x000fc4000f8e020c */
[----:B------:R-:W-:Y:S01]  /*1af30*/  IMAD.WIDE.U32 R8, R3, UR4, R8 ;  /* 0x0000000403087c25 */ /* 0x000fe2000f8e0008 */
[----:B------:R-:W-:Y:S01]  /*1af40*/  ULDC.64 UR4, c[0x0][0xa80] ;  /* 0x0002a00000047ab9 */ /* 0x000fe20000000a00 */
[----:B------:R-:W-:Y:S02]  /*1af50*/  PRMT R0, RZ, 0x654, R0 ;  /* 0x00000654ff007816 */ /* 0x000fe40000000000 */
[----:B------:R-:W-:Y:S01]  /*1af60*/  IMAD.IADD R3, R9, 0x1, R11 ;  /* 0x0000000109037824 */ /* 0x000fe200078e020b */
[C---:B0-----:R-:W-:Y:S01]  /*1af70*/  LEA R20, P0, R8.reuse, UR4, 0x1 ;  /* 0x0000000408147c11 */ /* 0x041fe2000f8008ff */
[C---:B------:R-:W-:Y:S01]  /*1af80*/  VIADD R49, R51.reuse, 0x40 ;  /* 0x0000004033317836 */ /* 0x040fe20000000000 */
[----:B------:R-:W-:Y:S01]  /*1af90*/  UMOV UR4, 0xffffffff ;  /* 0xffffffff00047882 */ /* 0x000fe20000000000 */
[----:B------:R-:W-:Y:S01]  /*1afa0*/  VIADD R53, R51, 0x20 ;  /* 0x0000002033357836 */ /* 0x000fe20000000000 */
[----:B-1----:R0:W-:Y:S01]  /*1afb0*/  SYNCS.ARRIVE.TRANS64.RED.A1T0 RZ, [R0+URZ], RZ ;  /* 0x000000ff00ff79a7 */ /* 0x0021e2000810043f */
[----:B------:R-:W-:-:S02]  /*1afc0*/  LEA.HI.X R3, R8, UR5, R3, 0x1, P0 ;  /* 0x0000000508037c11 */ /* 0x000fc400080f0c03 */
[----:B------:R-:W-:Y:S02]  /*1afd0*/  SHF.R.S32.HI R32, RZ, 0x1f, R49 ;  /* 0x0000001fff207819 */ /* 0x000fe40000011431 */
[----:B------:R-:W-:Y:S01]  /*1afe0*/  SHF.R.S32.HI R50, RZ, 0x1f, R53 ;  /* 0x0000001fff327819 */ /* 0x000fe20000011435 */
[----:B------:R-:W-:Y:S06]  /*1aff0*/  BRA.DIV UR4, `(.L_x_11589) ;  /* 0x000000aa04787947 */ /* 0x000fec000b800000 */
[----:B0-----:R0:W1:Y:S04]  /*1b000*/  SHFL.IDX PT, R0, R3, RZ, 0x1c1f ;  /* 0x001c1fff03007589 */ /* 0x00106800000e0000 */
[----:B------:R0:W2:Y:S02]  /*1b010*/  SHFL.IDX PT, R14, R20, RZ, 0x1c1f ;  /* 0x001c1fff140e7589 */ /* 0x0000a400000e0000 */
.L_x_11783:
[----:B------:R-:W-:Y:S01]  /*1b020*/  IMAD.IADD R21, R10, 0x1, R54 ;  /* 0x000000010a157824 */ /* 0x000fe200078e0236 */
[----:B------:R-:W-:Y:S04]  /*1b030*/  BSSY B1, `(.L_x_11590) ;  /* 0x0000011000017945 */ /* 0x000fe80003800000 */
[----:B------:R-:W-:-:S13]  /*1b040*/  ISETP.GE.AND P0, PT, R21, R48, PT ;  /* 0x000000301500720c */ /* 0x000fda0003f06270 */
[----:B------:R-:W-:Y:S05]  /*1b050*/  @P0 BRA `(.L_x_11591) ;  /* 0x0000000000380947 */ /* 0x000fea0003800000 */
[----:B------:R-:W-:Y:S02]  /*1b060*/  ULDC UR4, c[0x0][0xac8] ;  /* 0x0002b20000047ab9 */ /* 0x000fe40000000800 */
[----:B------:R-:W-:Y:S02]  /*1b070*/  ISETP.GE.AND P0, PT, R51, UR4, PT ;  /* 0x0000000433007c0c */ /* 0x000fe4000bf06270 */
[----:B------:R-:W-:Y:S02]  /*1b080*/  ISETP.GE.AND P1, PT, R53, UR4, PT ;  /* 0x0000000435007c0c */ /* 0x000fe4000bf26270 */
[----:B------:R-:W-:-:S09]  /*1b090*/  ISETP.GE.AND P2, PT, R49, UR4, PT ;  /* 0x0000000431007c0c */ /* 0x000fd2000bf46270 */
[----:B--2---:R-:W-:Y:S02]  /*1b0a0*/  @!P0 IMAD.MOV.U32 R12, RZ, RZ, R14 ;  /* 0x000000ffff0c8224 */ /* 0x004fe400078e000e */
[----:B-1----:R-:W-:Y:S01]  /*1b0b0*/  @!P0 IMAD.MOV.U32 R13, RZ, RZ, R0 ;  /* 0x000000ffff0d8224 */ /* 0x002fe200078e0000 */
[-C--:B------:R-:W-:Y:S02]  /*1b0c0*/  @!P1 LEA R10, P3, R53, R14.reuse, 0x1 ;  /* 0x0000000e350a9211 */ /* 0x080fe400078608ff */
[----:B------:R-:W-:Y:S01]  /*1b0d0*/  @!P2 LEA R8, P4, R49, R14, 0x1 ;  /* 0x0000000e3108a211 */ /* 0x000fe200078808ff */
[----:B------:R-:W-:Y:S01]  /*1b0e0*/  @!P0 IMAD.WIDE R12, R51, 0x2, R12 ;  /* 0x00000002330c8825 */ /* 0x000fe200078e020c */
[-C--:B------:R-:W-:Y:S02]  /*1b0f0*/  @!P1 LEA.HI.X R11, R53, R0.reuse, R50, 0x1, P3 ;  /* 0x00000000350b9211 */ /* 0x080fe400018f0c32 */
[----:B------:R-:W-:Y:S02]  /*1b100*/  @!P2 LEA.HI.X R9, R49, R0, R32, 0x1, P4 ;  /* 0x000000003109a211 */ /* 0x000fe400020f0c20 */
[----:B-----5:R3:W-:Y:S04]  /*1b110*/  @!P0 ST.E.128 desc[UR52][R12.64], R4 ;  /* 0x000000040c008985 */ /* 0x0207e8000c101d34 */
[----:B------:R3:W-:Y:S04]  /*1b120*/  @!P1 ST.E.128 desc[UR52][R10.64], R28 ;  /* 0x0000001c0a009985 */ /* 0x0007e8000c101d34 */
[----:B------:R3:W-:Y:S02]  /*1b130*/  @!P2 ST.E.128 desc[UR52][R8.64], R40 ;  /* 0x000000280800a985 */ /* 0x0007e4000c101d34 */
.L_x_11591:
[----:B------:R-:W-:Y:S05]  /*1b140*/  BSYNC B1 ;  /* 0x0000000000017941 */ /* 0x000fea0003800000 */
.L_x_11590:
[----:B------:R-:W-:-:S03]  /*1b150*/  UMOV UR4, 0xffffffff ;  /* 0xffffffff00047882 */ /* 0x000fc60000000000 */
[----:B------:R-:W-:Y:S05]  /*1b160*/  BRA.DIV UR4, `(.L_x_11592) ;  /* 0x000000aa04507947 */ /* 0x000fea000b800000 */
[----:B0-----:R-:W0:Y:S04]  /*1b170*/  SHFL.IDX PT, R3, R3, 0x1, 0x1c1f ;  /* 0x003c1f0003037f89 */ /* 0x001e2800000e0000 */
[----:B--2---:R2:W4:Y:S02]  /*1b180*/  SHFL.IDX PT, R14, R20, 0x1, 0x1c1f ;  /* 0x003c1f00140e7f89 */ /* 0x00452400000e0000 */
.L_x_11787:
[----:B---3-5:R-:W-:-:S05]  /*1b190*/  VIADD R5, R21, 0x60 ;  /* 0x0000006015057836 */ /* 0x028fca0000000000 */
[----:B------:R-:W-:-:S13]  /*1b1a0*/  ISETP.GE.AND P0, PT, R5, R48, PT ;  /* 0x000000300500720c */ /* 0x000fda0003f06270 */
[----:B------:R-:W-:Y:S05]  /*1b1b0*/  @P0 BRA `(.L_x_11593) ;  /* 0x0000001800840947 */ /* 0x000fea0003800000 */
[----:B------:R-:W-:Y:S02]  /*1b1c0*/  ULDC UR4, c[0x0][0xac8] ;  /* 0x0002b20000047ab9 */ /* 0x000fe40000000800 */
[----:B------:R-:W-:Y:S02]  /*1b1d0*/  ISETP.GE.AND P1, PT, R51, UR4, PT ;  /* 0x0000000433007c0c */ /* 0x000fe4000bf26270 */
[----:B------:R-:W-:-:S11]  /*1b1e0*/  ISETP.GE.AND P2, PT, R53, UR4, PT ;  /* 0x0000000435007c0c */ /* 0x000fd6000bf46270 */
[----:B0-----:R-:W-:Y:S02]  /*1b1f0*/  @!P1 IMAD.MOV.U32 R15, RZ, RZ, R3 ;  /* 0x000000ffff0f9224 */ /* 0x001fe400078e0003 */
[----:B----4-:R-:W-:Y:S01]  /*1b200*/  @!P2 LEA R4, P0, R53, R14, 0x1 ;  /* 0x0000000e3504a211 */ /* 0x010fe200078008ff */
        /* <DEDUP_REMOVED lines=10> */
.L_x_11588:
[----:B------:R-:W-:Y:S01]  /*1b2b0*/  ULDC.64 UR4, c[0x0][0xb08] ;  /* 0x0002c20000047ab9 */ /* 0x000fe20000000a00 */
[----:B------:R-:W1:Y:S01]  /*1b2c0*/  @P2 LDC R13, c[0x0][0xbec] ;  /* 0x0002fb00ff0d2b82 */ /* 0x000e620000000800 */
[----:B------:R-:W-:Y:S01]  /*1b2d0*/  IMAD R49, R49, UR4, RZ ;  /* 0x0000000431317c24 */ /* 0x000fe2000f8e02ff */
[----:B0-----:R-:W-:Y:S01]  /*1b2e0*/  SHF.R.S32.HI R9, RZ, 0x1f, R32 ;  /* 0x0000001fff097819 */ /* 0x001fe20000011420 */
[----:B------:R-:W-:-:S04]  /*1b2f0*/  IMAD.WIDE.U32 R4, R0, UR4, RZ ;  /* 0x0000000400047c25 */ /* 0x000fc8000f8e00ff */
[----:B------:R-:W-:Y:S01]  /*1b300*/  IMAD R49, R0, UR5, R49 ;  /* 0x0000000500317c24 */ /* 0x000fe2000f8e0231 */
[----:B------:R-:W-:Y:S01]  /*1b310*/  ULDC.64 UR4, c[0x0][0xb38] ;  /* 0x0002ce0000047ab9 */ /* 0x000fe20000000a00 */
[----:B------:R-:W0:Y:S01]  /*1b320*/  @P2 LDC R0, c[0x0][0xbf0] ;  /* 0x0002fc00ff002b82 */ /* 0x000e220000000800 */
[----:B------:R-:W-:Y:S02]  /*1b330*/  VIADD R10, R2, 0x2d820 ;  /* 0x0002d820020a7836 */ /* 0x000fe40000000000 */
[----:B------:R-:W-:-:S03]  /*1b340*/  IMAD.IADD R5, R5, 0x1, R49 ;  /* 0x0000000105057824 */ /* 0x000fc600078e0231 */
[----:B------:R-:W-:Y:S01]  /*1b350*/  PRMT R10, RZ, 0x654, R10 ;  /* 0x00000654ff0a7816 */ /* 0x000fe2000000000a */
[----:B------:R-:W-:-:S03]  /*1b360*/  IMAD.WIDE.U32 R4, R141, UR4, R4 ;  /* 0x000000048d047c25 */ /* 0x000fc6000f8e0004 */
[----:B------:R2:W-:Y:S01]  /*1b370*/  SYNCS.ARRIVE.TRANS64.RED.A1T0 RZ, [R10+URZ], RZ ;  /* 0x000000ff0aff79a7 */ /* 0x0005e2000810043f */
[----:B------:R-:W-:Y:S01]  /*1b380*/  IMAD R5, R141, UR5, R5 ;  /* 0x000000058d057c24 */ /* 0x000fe2000f8e0205 */
[----:B------:R-:W-:Y:S02]  /*1b390*/  ULDC.64 UR4, c[0x0][0xb40] ;  /* 0x0002d00000047ab9 */ /* 0x000fe40000000a00 */
[----:B------:R-:W-:Y:S02]  /*1b3a0*/  IMAD R9, R9, UR4, RZ ;  /* 0x0000000409097c24 */ /* 0x000fe4000f8e02ff */
[----:B------:R-:W-:-:S04]  /*1b3b0*/  IMAD.WIDE.U32 R4, R32, UR4, R4 ;  /* 0x0000000420047c25 */ /* 0x000fc8000f8e0004 */
[----:B------:R-:W-:Y:S01]  /*1b3c0*/  IMAD R11, R32, UR5, R9 ;  /* 0x00000005200b7c24 */ /* 0x000fe2000f8e0209 */
[----:B------:R-:W-:Y:S01]  /*1b3d0*/  ULDC.64 UR4, c[0x0][0xb48] ;  /* 0x0002d20000047ab9 */ /* 0x000fe20000000a00 */
[----:B-1----:R-:W-:-:S04]  /*1b3e0*/  @P2 IMAD.HI.U32 R13, R26, R13, RZ ;  /* 0x0000000d1a0d2227 */ /* 0x002fc800078e00ff */
[----:B------:R-:W-:Y:S02]  /*1b3f0*/  IMAD.IADD R5, R5, 0x1, R11 ;  /* 0x0000000105057824 */ /* 0x000fe400078e020b */
[----:B------:R-:W-:Y:S01]  /*1b400*/  IMAD.MOV.U32 R9, RZ, RZ, R26 ;  /* 0x000000ffff097224 */ /* 0x000fe200078e001a */
[----:B0-----:R-:W-:Y:S01]  /*1b410*/  @P2 SHF.R.U32.HI R9, RZ, R0, R13 ;  /* 0x00000000ff092219 */ /* 0x001fe2000001160d */
        /* <DEDUP_REMOVED lines=20> */
[----:B--2---:R-:W-:Y:S06]  /*1b560*/  BRA.DIV UR4, `(.L_x_11594) ;  /* 0x000000a604987947 */ /* 0x004fec000b800000 */
[----:B------:R0:W1:Y:S04]  /*1b570*/  SHFL.IDX PT, R3, R20, RZ, 0x1c1f ;  /* 0x001c1fff14037589 */ /* 0x00006800000e0000 */
[----:B------:R0:W2:Y:S02]  /*1b580*/  SHFL.IDX PT, R14, R0, RZ, 0x1c1f ;  /* 0x001c1fff000e7589 */ /* 0x0000a400000e0000 */
.L_x_11790:
[----:B------:R-:W-:Y:S01]  /*1b590*/  ISETP.GE.AND P0, PT, R25, R48, PT ;  /* 0x000000301900720c */ /* 0x000fe20003f06270 */
[----:B------:R-:W-:-:S12]  /*1b5a0*/  BSSY B1, `(.L_x_11595) ;  /* 0x0000054000017945 */ /* 0x000fd80003800000 */
[----:B------:R-:W-:Y:S05]  /*1b5b0*/  @P0 BRA `(.L_x_11596) ;  /* 0x0000000400480947 */ /* 0x000fea0003800000 */
[----:B------:R-:W-:Y:S01]  /*1b5c0*/  ULDC UR4, c[0x0][0xac8] ;  /* 0x0002b20000047ab9 */ /* 0x000fe20000000800 */
[C---:B------:R-:W-:Y:S01]  /*1b5d0*/  VIADD R12, R142.reuse, 0x8 ;  /* 0x000000088e0c7836 */ /* 0x040fe20000000000 */
[C---:B------:R-:W-:Y:S01]  /*1b5e0*/  ISETP.GE.AND P2, PT, R142.reuse, UR4, PT ;  /* 0x000000048e007c0c */ /* 0x040fe2000bf46270 */
[C---:B------:R-:W-:Y:S01]  /*1b5f0*/  VIADD R11, R142.reuse, 0x10 ;  /* 0x000000108e0b7836 */ /* 0x040fe20000000000 */
[----:B------:R-:W-:Y:S01]  /*1b600*/  SHF.R.S32.HI R8, RZ, 0x1f, R142 ;  /* 0x0000001fff087819 */ /* 0x000fe2000001148e */
[----:B------:R-:W-:Y:S01]  /*1b610*/  VIADD R15, R142, 0x18 ;  /* 0x000000188e0f7836 */ /* 0x000fe20000000000 */
[----:B------:R-:W-:Y:S01]  /*1b620*/  ISETP.GE.AND P3, PT, R12, UR4, PT ;  /* 0x000000040c007c0c */ /* 0x000fe2000bf66270 */
[C---:B------:R-:W-:Y:S01]  /*1b630*/  VIADD R10, R142.reuse, 0x20 ;  /* 0x000000208e0a7836 */ /* 0x040fe20000000000 */
[----:B------:R-:W-:Y:S01]  /*1b640*/  ISETP.GE.AND P0, PT, R11, UR4, PT ;  /* 0x000000040b007c0c */ /* 0x000fe2000bf06270 */
[C---:B------:R-:W-:Y:S02]  /*1b650*/  VIADD R21, R142.reuse, 0x8 ;  /* 0x000000088e157836 */ /* 0x040fe40000000000 */
[----:B------:R-:W-:-:S02]  /*1b660*/  VIADD R13, R142, 0x10 ;  /* 0x000000108e0d7836 */ /* 0x000fc40000000000 */
[C---:B------:R-:W-:Y:S01]  /*1b670*/  VIADD R26, R142.reuse, 0x28 ;  /* 0x000000288e1a7836 */ /* 0x040fe20000000000 */
[----:B------:R-:W-:Y:S01]  /*1b680*/  SHF.R.S32.HI R21, RZ, 0x1f, R21 ;  /* 0x0000001fff157819 */ /* 0x000fe20000011415 */
[C---:B------:R-:W-:Y:S01]  /*1b690*/  VIADD R25, R142.reuse, 0x38 ;  /* 0x000000388e197836 */ /* 0x040fe20000000000 */
[CC--:B--2---:R-:W-:Y:S02]  /*1b6a0*/  @!P2 LEA R4, P1, R142.reuse, R14.reuse, 0x2 ;  /* 0x0000000e8e04a211 */ /* 0x0c4fe400078210ff */
[----:B------:R-:W-:Y:S02]  /*1b6b0*/  SHF.R.S32.HI R13, RZ, 0x1f, R13 ;  /* 0x0000001fff0d7819 */ /* 0x000fe4000001140d */
[----:B-1----:R-:W-:Y:S02]  /*1b6c0*/  @!P2 LEA.HI.X R5, R142, R3, R8, 0x2, P1 ;  /* 0x000000038e05a211 */ /* 0x002fe400008f1408 */
[----:B------:R-:W-:Y:S02]  /*1b6d0*/  ISETP.GE.AND P1, PT, R15, UR4, PT ;  /* 0x000000040f007c0c */ /* 0x000fe4000bf26270 */
[----:B------:R-:W-:Y:S01]  /*1b6e0*/  @!P3 LEA R8, P4, R12, R14, 0x2 ;  /* 0x0000000e0c08b211 */ /* 0x000fe200078810ff */
[----:B------:R1:W-:Y:S01]  /*1b6f0*/  @!P2 ST.E.64 desc[UR52][R4.64], R88 ;  /* 0x000000580400a985 */ /* 0x0003e2000c101b34 */
[----:B------:R-:W-:-:S02]  /*1b700*/  ISETP.GE.AND P2, PT, R10, UR4, PT ;  /* 0x000000040a007c0c */ /* 0x000fc4000bf46270 */
[----:B------:R-:W-:Y:S01]  /*1b710*/  @!P3 LEA.HI.X R9, R12, R3, R21, 0x2, P4 ;  /* 0x000000030c09b211 */ /* 0x000fe200020f1415 */
[C---:B------:R-:W-:Y:S01]  /*1b720*/  VIADD R12, R142.reuse, 0x28 ;  /* 0x000000288e0c7836 */ /* 0x040fe20000000000 */
[----:B------:R-:W-:Y:S01]  /*1b730*/  SHF.R.S32.HI R26, RZ, 0x1f, R26 ;  /* 0x0000001fff1a7819 */ /* 0x000fe2000001141a */
[----:B------:R-:W-:Y:S01]  /*1b740*/  VIADD R21, R142, 0x18 ;  /* 0x000000188e157836 */ /* 0x000fe20000000000 */
[----:B------:R-:W-:Y:S01]  /*1b750*/  SHF.R.S32.HI R25, RZ, 0x1f, R25 ;  /* 0x0000001fff197819 */ /* 0x000fe20000011419 */
[----:B------:R2:W-:Y:S01]  /*1b760*/  @!P3 ST.E.64 desc[UR52][R8.64], R92 ;  /* 0x0000005c0800b985 */ /* 0x0005e2000c101b34 */
[----:B------:R-:W-:Y:S02]  /*1b770*/  ISETP.GE.AND P3, PT, R12, UR4, PT ;  /* 0x000000040c007c0c */ /* 0x000fe4000bf66270 */
[----:B------:R-:W-:Y:S02]  /*1b780*/  SHF.R.S32.HI R21, RZ, 0x1f, R21 ;  /* 0x0000001fff157819 */ /* 0x000fe40000011415 */
[----:B-1----:R-:W-:-:S04]  /*1b790*/  @!P0 LEA R4, P5, R11, R14, 0x2 ;  /* 0x0000000e0b048211 */ /* 0x002fc800078a10ff */
[-C--:B------:R-:W-:Y:S01]  /*1b7a0*/  @!P0 LEA.HI.X R5, R11, R3.reuse, R13, 0x2, P5 ;  /* 0x000000030b058211 */ /* 0x080fe200028f140d */
[C---:B------:R-:W-:Y:S02]  /*1b7b0*/  VIADD R13, R142.reuse, 0x30 ;  /* 0x000000308e0d7836 */ /* 0x040fe40000000000 */
[C---:B------:R-:W-:Y:S01]  /*1b7c0*/  VIADD R11, R142.reuse, 0x20 ;  /* 0x000000208e0b7836 */ /* 0x040fe20000000000 */
[----:B--2---:R-:W-:Y:S01]  /*1b7d0*/  @!P1 LEA R8, P4, R15, R14, 0x2 ;  /* 0x0000000e0f089211 */ /* 0x004fe200078810ff */
[----:B------:R1:W-:Y:S01]  /*1b7e0*/  @!P0 ST.E.64 desc[UR52][R4.64], R6 ;  /* 0x0000000604008985 */ /* 0x0003e2000c101b34 */
[----:B------:R-:W-:Y:S02]  /*1b7f0*/  ISETP.GE.AND P0, PT, R13, UR4, PT ;  /* 0x000000040d007c0c */ /* 0x000fe4000bf06270 */
[----:B------:R-:W-:Y:S02]  /*1b800*/  SHF.R.S32.HI R11, RZ, 0x1f, R11 ;  /* 0x0000001fff0b7819 */ /* 0x000fe4000001140b */
[----:B------:R-:W-:Y:S01]  /*1b810*/  @!P1 LEA.HI.X R9, R15, R3, R21, 0x2, P4 ;  /* 0x000000030f099211 */ /* 0x000fe200020f1415 */
[----:B------:R-:W-:-:S02]  /*1b820*/  VIADD R21, R142, 0x38 ;  /* 0x000000388e157836 */ /* 0x000fc40000000000 */
[----:B------:R-:W-:Y:S02]  /*1b830*/  VIADD R15, R142, 0x30 ;  /* 0x000000308e0f7836 */ /* 0x000fe40000000000 */
[----:B------:R-:W-:Y:S01]  /*1b840*/  @!P1 ST.E.64 desc[UR52][R8.64], R100 ;  /* 0x0000006408009985 */ /* 0x000fe2000c101b34 */
[----:B------:R-:W-:Y:S02]  /*1b850*/  ISETP.GE.AND P1, PT, R21, UR4, PT ;  /* 0x0000000415007c0c */ /* 0x000fe4000bf26270 */
[----:B------:R-:W-:Y:S02]  /*1b860*/  SHF.R.S32.HI R15, RZ, 0x1f, R15 ;  /* 0x0000001fff0f7819 */ /* 0x000fe4000001140f */
[----:B-1----:R-:W-:-:S04]  /*1b870*/  @!P2 LEA R4, P5, R10, R14, 0x2 ;  /* 0x0000000e0a04a211 */ /* 0x002fc800078a10ff */
[-C--:B------:R-:W-:Y:S01]  /*1b880*/  @!P2 LEA.HI.X R5, R10, R3.reuse, R11, 0x2, P5 ;  /* 0x000000030a05a211 */ /* 0x080fe200028f140b */
[----:B------:R-:W-:Y:S01]  /*1b890*/  VIADD R11, R142, 0x40 ;  /* 0x000000408e0b7836 */ /* 0x000fe20000000000 */
[----:B------:R-:W-:Y:S01]  /*1b8a0*/  @!P3 LEA R6, P5, R12, R14, 0x2 ;  /* 0x0000000e0c06b211 */ /* 0x000fe200078a10ff */
[----:B------:R-:W-:Y:S02]  /*1b8b0*/  VIADD R10, R142, 0x48 ;  /* 0x000000488e0a7836 */ /* 0x000fe40000000000 */
[----:B------:R1:W-:Y:S01]  /*1b8c0*/  @!P2 ST.E.64 desc[UR52][R4.64], R104 ;  /* 0x000000680400a985 */ /* 0x0003e2000c101b34 */
[----:B------:R-:W-:Y:S02]  /*1b8d0*/  ISETP.GE.AND P2, PT, R11, UR4, PT ;  /* 0x000000040b007c0c */ /* 0x000fe4000bf46270 */
[----:B------:R-:W-:Y:S01]  /*1b8e0*/  @!P3 LEA.HI.X R7, R12, R3, R26, 0x2, P5 ;  /* 0x000000030c07b211 */ /* 0x000fe200028f141a */
[----:B------:R-:W-:Y:S01]  /*1b8f0*/  VIADD R12, R142, 0x50 ;  /* 0x000000508e0c7836 */ /* 0x000fe20000000000 */
[----:B------:R-:W-:-:S03]  /*1b900*/  ISETP.GE.AND P5, PT, R10, UR4, PT ;  /* 0x000000040a007c0c */ /* 0x000fc6000bfa6270 */
[----:B------:R2:W-:Y:S01]  /*1b910*/  @!P3 ST.E.64 desc[UR52][R6.64], R108 ;  /* 0x0000006c0600b985 */ /* 0x0005e2000c101b34 */
[----:B------:R-:W-:Y:S02]  /*1b920*/  ISETP.GE.AND P3, PT, R12, UR4, PT ;  /* 0x000000040c007c0c */ /* 0x000fe4000bf66270 */
[----:B-1----:R-:W-:-:S04]  /*1b930*/  @!P0 LEA R4, P4, R13, R14, 0x2 ;  /* 0x0000000e0d048211 */ /* 0x002fc800078810ff */
[-C--:B------:R-:W-:Y:S01]  /*1b940*/  @!P0 LEA.HI.X R5, R13, R3.reuse, R15, 0x2, P4 ;  /* 0x000000030d058211 */ /* 0x080fe200020f140f */
[C---:B------:R-:W-:Y:S02]  /*1b950*/  VIADD R13, R142.reuse, 0x40 ;  /* 0x000000408e0d7836 */ /* 0x040fe40000000000 */
[----:B------:R-:W-:Y:S01]  /*1b960*/  VIADD R15, R142, 0x58 ;  /* 0x000000588e0f7836 */ /* 0x000fe20000000000 */
[C---:B--2---:R-:W-:Y:S01]  /*1b970*/  @!P1 LEA R6, P4, R21.reuse, R14, 0x2 ;  /* 0x0000000e15069211 */ /* 0x044fe200078810ff */
[----:B------:R1:W-:Y:S01]  /*1b980*/  @!P0 ST.E.64 desc[UR52][R4.64], R112 ;  /* 0x0000007004008985 */ /* 0x0003e2000c101b34 */
[----:B------:R-:W-:Y:S02]  /*1b990*/  SHF.R.S32.HI R13, RZ, 0x1f, R13 ;  /* 0x0000001fff0d7819 */ /* 0x000fe4000001140d */
[----:B------:R-:W-:Y:S02]  /*1b9a0*/  @!P1 LEA.HI.X R7, R21, R3, R25, 0x2, P4 ;  /* 0x0000000315079211 */ /* 0x000fe400020f1419 */
[----:B------:R-:W-:-:S02]  /*1b9b0*/  ISETP.GE.AND P4, PT, R15, UR4, PT ;  /* 0x000000040f007c0c */ /* 0x000fc4000bf86270 */
[----:B------:R-:W-:Y:S01]  /*1b9c0*/  SHF.R.S32.HI R26, RZ, 0x1f, R15 ;  /* 0x0000001fff1a7819 */ /* 0x000fe2000001140f */
[----:B------:R3:W-:Y:S01]  /*1b9d0*/  @!P1 ST.E.64 desc[UR52][R6.64], R116 ;  /* 0x0000007406009985 */ /* 0x0007e2000c101b34 */
[----:B-1----:R-:W-:-:S04]  /*1b9e0*/  @!P2 LEA R4, P0, R11, R14, 0x2 ;  /* 0x0000000e0b04a211 */ /* 0x002fc800078010ff */
[-C--:B------:R-:W-:Y:S01]  /*1b9f0*/  @!P2 LEA.HI.X R5, R11, R3.reuse, R13, 0x2, P0 ;  /* 0x000000030b05a211 */ /* 0x080fe200000f140d */
[----:B------:R-:W-:Y:S01]  /*1ba00*/  VIADD R11, R142, 0x48 ;  /* 0x000000488e0b7836 */ /* 0x000fe20000000000 */
[----:B------:R-:W-:Y:S01]  /*1ba10*/  @!P5 LEA R8, P0, R10, R14, 0x2 ;  /* 0x0000000e0a08d211 */ /* 0x000fe200078010ff */
[----:B------:R-:W-:Y:S02]  /*1ba20*/  VIADD R13, R142, 0x50 ;  /* 0x000000508e0d7836 */ /* 0x000fe40000000000 */
[----:B------:R3:W-:Y:S01]  /*1ba30*/  @!P2 ST.E.64 desc[UR52][R4.64], R120 ;  /* 0x000000780400a985 */ /* 0x0007e2000c101b34 */
[----:B------:R-:W-:Y:S02]  /*1ba40*/  SHF.R.S32.HI R11, RZ, 0x1f, R11 ;  /* 0x0000001fff0b7819 */ /* 0x000fe4000001140b */
[----:B------:R-:W-:Y:S02]  /*1ba50*/  SHF.R.S32.HI R13, RZ, 0x1f, R13 ;  /* 0x0000001fff0d7819 */ /* 0x000fe4000001140d */
[----:B------:R-:W-:-:S02]  /*1ba60*/  @!P5 LEA.HI.X R9, R10, R3, R11, 0x2, P0 ;  /* 0x000000030a09d211 */ /* 0x000fc400000f140b */
[----:B------:R-:W-:-:S03]  /*1ba70*/  @!P3 LEA R10, P0, R12, R14, 0x2 ;  /* 0x0000000e0c0ab211 */ /* 0x000fc600078010ff */
[----:B------:R3:W-:Y:S01]  /*1ba80*/  @!P5 ST.E.64 desc[UR52][R8.64], R124 ;  /* 0x0000007c0800d985 */ /* 0x0007e2000c101b34 */
[----:B------:R-:W-:Y:S02]  /*1ba90*/  @!P3 LEA.HI.X R11, R12, R3, R13, 0x2, P0 ;  /* 0x000000030c0bb211 */ /* 0x000fe400000f140d */
[----:B------:R-:W-:-:S03]  /*1baa0*/  @!P4 LEA R12, P0, R15, R14, 0x2 ;  /* 0x0000000e0f0cc211 */ /* 0x000fc600078010ff */
[----:B------:R3:W-:Y:S01]  /*1bab0*/  @!P3 ST.E.64 desc[UR52][R10.64], R128 ;  /* 0x000000800a00b985 */ /* 0x0007e2000c101b34 */
[----:B------:R-:W-:-:S05]  /*1bac0*/  @!P4 LEA.HI.X R13, R15, R3, R26, 0x2, P0 ;  /* 0x000000030f0dc211 */ /* 0x000fca00000f141a */
[----:B------:R3:W-:Y:S04]  /*1bad0*/  @!P4 ST.E.64 desc[UR52][R12.64], R132 ;  /* 0x000000840c00c985 */ /* 0x0007e8000c101b34 */
.L_x_11596:
[----:B------:R-:W-:Y:S05]  /*1bae0*/  BSYNC B1 ;  /* 0x0000000000017941 */ /* 0x000fea0003800000 */
.L_x_11595:
[----:B------:R-:W-:-:S03]  /*1baf0*/  UMOV UR4, 0xffffffff ;  /* 0xffffffff00047882 */ /* 0x000fc60000000000 */
[----:B------:R-:W-:Y:S05]  /*1bb00*/  BRA.DIV UR4, `(.L_x_11597) ;  /* 0x000000a204647947 */ /* 0x000fea000b800000 */
[----:B-1----:R1:W4:Y:S04]  /*1bb10*/  SHFL.IDX PT, R3, R20, 0x1, 0x1c1f ;  /* 0x003c1f0014037f89 */ /* 0x00232800000e0000 */
[----:B--2---:R1:W2:Y:S02]  /*1bb20*/  SHFL.IDX PT, R14, R0, 0x1, 0x1c1f ;  /* 0x003c1f00000e7f89 */ /* 0x0042a400000e0000 */
.L_x_11794:
[----:B------:R-:W-:-:S13]  /*1bb30*/  ISETP.GE.AND P0, PT, R24, R48, PT ;  /* 0x000000301800720c */ /* 0x000fda0003f06270 */
[----:B------:R-:W-:Y:S05]  /*1bb40*/  @P0 BRA `(.L_x_11593) ;  /* 0x0000001000200947 */ /* 0x000fea0003800000 */
[----:B------:R-:W-:Y:S01]  /*1bb50*/  ULDC UR4, c[0x0][0xac8] ;  /* 0x0002b20000047ab9 */ /* 0x000fe20000000800 */
[C---:B---3--:R-:W-:Y:S01]  /*1bb60*/  VIADD R12, R142.reuse, 0x8 ;  /* 0x000000088e0c7836 */ /* 0x048fe20000000000 */
[C---:B------:R-:W-:Y:S01]  /*1bb70*/  ISETP.GE.AND P3, PT, R142.reuse, UR4, PT ;  /* 0x000000048e007c0c */ /* 0x040fe2000bf66270 */
[C---:B------:R-:W-:Y:S01]  /*1bb80*/  VIADD R10, R142.reuse, 0x10 ;  /* 0x000000108e0a7836 */ /* 0x040fe20000000000 */
[----:B01----:R-:W-:Y:S01]  /*1bb90*/  SHF.R.S32.HI R0, RZ, 0x1f, R142 ;  /* 0x0000001fff007819 */ /* 0x003fe2000001148e */
[----:B------:R-:W-:Y:S01]  /*1bba0*/  VIADD R15, R142, 0x18 ;  /* 0x000000188e0f7836 */ /* 0x000fe20000000000 */
[----:B------:R-:W-:Y:S01]  /*1bbb0*/  ISETP.GE.AND P4, PT, R12, UR4, PT ;  /* 0x000000040c007c0c */ /* 0x000fe2000bf86270 */
[----:B------:R-:W-:Y:S01]  /*1bbc0*/  VIADD R13, R142, 0x8 ;  /* 0x000000088e0d7836 */ /* 0x000fe20000000000 */
[----:B------:R-:W-:Y:S01]  /*1bbd0*/  ISETP.GE.AND P1, PT, R10, UR4, PT ;  /* 0x000000040a007c0c */ /* 0x000fe2000bf26270 */
[C---:B------:R-:W-:Y:S01]  /*1bbe0*/  VIADD R11, R142.reuse, 0x10 ;  /* 0x000000108e0b7836 */ /* 0x040fe20000000000 */
[----:B------:R-:W-:Y:S01]  /*1bbf0*/  ISETP.GE.AND P2, PT, R15, UR4, PT ;  /* 0x000000040f007c0c */ /* 0x000fe2000bf46270 */
[C---:B------:R-:W-:Y:S01]  /*1bc00*/  VIADD R20, R142.reuse, 0x20 ;  /* 0x000000208e147836 */ /* 0x040fe20000000000 */
[----:B------:R-:W-:Y:S01]  /*1bc10*/  SHF.R.S32.HI R13, RZ, 0x1f, R13 ;  /* 0x0000001fff0d7819 */ /* 0x000fe2000001140d */
[C---:B------:R-:W-:Y:S01]  /*1bc20*/  VIADD R21, R142.reuse, 0x30 ;  /* 0x000000308e157836 */ /* 0x040fe20000000000 */
[----:B------:R-:W-:Y:S01]  /*1bc30*/  SHF.R.S32.HI R11, RZ, 0x1f, R11 ;  /* 0x0000001fff0b7819 */ /* 0x000fe2000001140b */
[C---:B------:R-:W-:Y:S01]  /*1bc40*/  VIADD R26, R142.reuse, 0x18 ;  /* 0x000000188e1a7836 */ /* 0x040fe20000000000 */
[C---:B--2---:R-:W-:Y:S01]  /*1bc50*/  @!P3 LEA R4, P0, R142.reuse, R14, 0x2 ;  /* 0x0000000e8e04b211 */ /* 0x044fe200078010ff */
[----:B------:R-:W-:-:S03]  /*1bc60*/  VIADD R25, R142, 0x20 ;  /* 0x000000208e197836 */ /* 0x000fc60000000000 */
[CC--:B----4-:R-:W-:Y:S01]  /*1bc70*/  @!P3 LEA.HI.X R5, R142.reuse, R3.reuse, R0, 0x2, P0 ;  /* 0x000000038e05b211 */ /* 0x0d0fe200000f1400 */
[----:B------:R-:W-:Y:S01]  /*1bc80*/  VIADD R0, R142, 0x28 ;  /* 0x000000288e007836 */ /* 0x000fe20000000000 */
[-C--:B------:R-:W-:Y:S02]  /*1bc90*/  @!P4 LEA R6, P0, R12, R14.reuse, 0x2 ;  /* 0x0000000e0c06c211 */ /* 0x080fe400078010ff */
[----:B------:R-:W-:Y:S01]  /*1bca0*/  @!P1 LEA R8, P5, R10, R14, 0x2 ;  /* 0x0000000e0a089211 */ /* 0x000fe200078a10ff */
[----:B------:R-:W-:Y:S01]  /*1bcb0*/  @!P3 ST.E.64 desc[UR52][R4.64], R90 ;  /* 0x0000005a0400b985 */ /* 0x000fe2000c101b34 */
[----:B------:R-:W-:Y:S02]  /*1bcc0*/  ISETP.GE.AND P3, PT, R20, UR4, PT ;  /* 0x0000000414007c0c */ /* 0x000fe4000bf66270 */
[-C--:B------:R-:W-:Y:S02]  /*1bcd0*/  @!P4 LEA.HI.X R7, R12, R3.reuse, R13, 0x2, P0 ;  /* 0x000000030c07c211 */ /* 0x080fe400000f140d */
[----:B------:R-:W-:-:S02]  /*1bce0*/  @!P1 LEA.HI.X R9, R10, R3, R11, 0x2, P5 ;  /* 0x000000030a099211 */ /* 0x000fc400028f140b */
[----:B------:R-:W-:Y:S01]  /*1bcf0*/  SHF.R.S32.HI R26, RZ, 0x1f, R26 ;  /* 0x0000001fff1a7819 */ /* 0x000fe2000001141a */
[----:B------:R0:W-:Y:S01]  /*1bd00*/  @!P4 ST.E.64 desc[UR52][R6.64], R94 ;  /* 0x0000005e0600c985 */ /* 0x0001e2000c101b34 */
[-C--:B------:R-:W-:Y:S02]  /*1bd10*/  @!P2 LEA R10, P4, R15, R14.reuse, 0x2 ;  /* 0x0000000e0f0aa211 */ /* 0x080fe400078810ff */
[----:B------:R-:W-:Y:S01]  /*1bd20*/  ISETP.GE.AND P0, PT, R0, UR4, PT ;  /* 0x0000000400007c0c */ /* 0x000fe2000bf06270 */
[----:B------:R1:W-:Y:S01]  /*1bd30*/  @!P1 ST.E.64 desc[UR52][R8.64], R98 ;  /* 0x0000006208009985 */ /* 0x0003e2000c101b34 */
[----:B------:R-:W-:Y:S02]  /*1bd40*/  ISETP.GE.AND P1, PT, R21, UR4, PT ;  /* 0x0000000415007c0c */ /* 0x000fe4000bf26270 */
[----:B------:R-:W-:Y:S02]  /*1bd50*/  @!P3 LEA R12, P5, R20, R14, 0x2 ;  /* 0x0000000e140cb211 */ /* 0x000fe400078a10ff */
[----:B------:R-:W-:-:S02]  /*1bd60*/  SHF.R.S32.HI R25, RZ, 0x1f, R25 ;  /* 0x0000001fff197819 */ /* 0x000fc40000011419 */
[-C--:B------:R-:W-:Y:S01]  /*1bd70*/  @!P2 LEA.HI.X R11, R15, R3.reuse, R26, 0x2, P4 ;  /* 0x000000030f0ba211 */ /* 0x080fe200020f141a */
[----:B------:R-:W-:Y:S01]  /*1bd80*/  VIADD R15, R142, 0x38 ;  /* 0x000000388e0f7836 */ /* 0x000fe20000000000 */
[----:B------:R-:W-:Y:S01]  /*1bd90*/  @!P3 LEA.HI.X R13, R20, R3, R25, 0x2, P5 ;  /* 0x00000003140db211 */ /* 0x000fe200028f1419 */
[C---:B------:R-:W-:Y:S02]  /*1bda0*/  VIADD R26, R142.reuse, 0x30 ;  /* 0x000000308e1a7836 */ /* 0x040fe40000000000 */
[C---:B------:R-:W-:Y:S01]  /*1bdb0*/  VIADD R25, R142.reuse, 0x28 ;  /* 0x000000288e197836 */ /* 0x040fe20000000000 */
[----:B------:R2:W-:Y:S01]  /*1bdc0*/  @!P2 ST.E.64 desc[UR52][R10.64], R102 ;  /* 0x000000660a00a985 */ /* 0x0005e2000c101b34 */
[----:B------:R-:W-:Y:S01]  /*1bdd0*/  ISETP.GE.AND P2, PT, R15, UR4, PT ;  /* 0x000000040f007c0c */ /* 0x000fe2000bf46270 */
[----:B------:R-:W-:Y:S01]  /*1bde0*/  VIADD R20, R142, 0x40 ;  /* 0x000000408e147836 */ /* 0x000fe20000000000 */
[----:B------:R-:W-:Y:S01]  /*1bdf0*/  SHF.R.S32.HI R26, RZ, 0x1f, R26 ;  /* 0x0000001fff1a7819 */ /* 0x000fe2000001141a */
[----:B------:R3:W-:Y:S01]  /*1be00*/  @!P3 ST.E.64 desc[UR52][R12.64], R106 ;  /* 0x0000006a0c00b985 */ /* 0x0007e2000c101b34 */
[----:B0-----:R-:W-:-:S02]  /*1be10*/  @!P1 LEA R6, P5, R21, R14, 0x2 ;  /* 0x0000000e15069211 */ /* 0x001fc400078a10ff */
[-C--:B------:R-:W-:Y:S02]  /*1be20*/  @!P0 LEA R4, P4, R0, R14.reuse, 0x2 ;  /* 0x0000000e00048211 */ /* 0x080fe400078810ff */
[----:B------:R-:W-:Y:S02]  /*1be30*/  SHF.R.S32.HI R25, RZ, 0x1f, R25 ;  /* 0x0000001fff197819 */ /* 0x000fe40000011419 */
[-C--:B------:R-:W-:Y:S01]  /*1be40*/  @!P1 LEA.HI.X R7, R21, R3.reuse, R26, 0x2, P5 ;  /* 0x0000000315079211 */ /* 0x080fe200028f141a */
[----:B------:R-:W-:Y:S01]  /*1be50*/  VIADD R21, R142, 0x38 ;  /* 0x000000388e157836 */ /* 0x000fe20000000000 */
[----:B------:R-:W-:Y:S01]  /*1be60*/  @!P0 LEA.HI.X R5, R0, R3, R25, 0x2, P4 ;  /* 0x0000000300058211 */ /* 0x000fe200020f1419 */
[----:B------:R-:W-:Y:S01]  /*1be70*/  VIADD R25, R142, 0x48 ;  /* 0x000000488e197836 */ /* 0x000fe20000000000 */
[----:B------:R-:W-:Y:S01]  /*1be80*/  ISETP.GE.AND P4, PT, R20, UR4, PT ;  /* 0x0000000414007c0c */ /* 0x000fe2000bf86270 */
[C---:B------:R-:W-:Y:S01]  /*1be90*/  VIADD R0, R142.reuse, 0x50 ;  /* 0x000000508e007836 */ /* 0x040fe20000000000 */
[----:B------:R-:W-:Y:S01]  /*1bea0*/  SHF.R.S32.HI R21, RZ, 0x1f, R21 ;  /* 0x0000001fff157819 */ /* 0x000fe20000011415 */
[----:B------:R0:W-:Y:S01]  /*1beb0*/  @!P0 ST.E.64 desc[UR52][R4.64], R110 ;  /* 0x0000006e04008985 */ /* 0x0001e2000c101b34 */
[----:B-1----:R-:W-:Y:S01]  /*1bec0*/  @!P2 LEA R8, P5, R15, R14, 0x2 ;  /* 0x0000000e0f08a211 */ /* 0x002fe200078a10ff */
[----:B------:R-:W-:Y:S01]  /*1bed0*/  VIADD R26, R142, 0x48 ;  /* 0x000000488e1a7836 */ /* 0x000fe20000000000 */
[----:B------:R-:W-:Y:S01]  /*1bee0*/  ISETP.GE.AND P3, PT, R25, UR4, PT ;  /* 0x0000000419007c0c */ /* 0x000fe2000bf66270 */
[----:B------:R0:W-:Y:S01]  /*1bef0*/  @!P1 ST.E.64 desc[UR52][R6.64], R114 ;  /* 0x0000007206009985 */ /* 0x0001e2000c101b34 */
[----:B------:R-:W-:-:S02]  /*1bf00*/  ISETP.GE.AND P0, PT, R0, UR4, PT ;  /* 0x0000000400007c0c */ /* 0x000fc4000bf06270 */
[----:B------:R-:W-:Y:S01]  /*1bf10*/  @!P2 LEA.HI.X R9, R15, R3, R21, 0x2, P5 ;  /* 0x000000030f09a211 */ /* 0x000fe200028f1415 */
[C---:B------:R-:W-:Y:S01]  /*1bf20*/  VIADD R21, R142.reuse, 0x40 ;  /* 0x000000408e157836 */ /* 0x040fe20000000000 */
[----:B------:R-:W-:Y:S01]  /*1bf30*/  SHF.R.S32.HI R26, RZ, 0x1f, R26 ;  /* 0x0000001fff1a7819 */ /* 0x000fe2000001141a */
[----:B------:R-:W-:Y:S01]  /*1bf40*/  VIADD R15, R142, 0x50 ;  /* 0x000000508e0f7836 */ /* 0x000fe20000000000 */
[-C--:B--2---:R-:W-:Y:S01]  /*1bf50*/  @!P4 LEA R10, P1, R20, R14.reuse, 0x2 ;  /* 0x0000000e140ac211 */ /* 0x084fe200078210ff */
[----:B------:R0:W-:Y:S01]  /*1bf60*/  @!P2 ST.E.64 desc[UR52][R8.64], R118 ;  /* 0x000000760800a985 */ /* 0x0001e2000c101b34 */
[----:B------:R-:W-:Y:S02]  /*1bf70*/  SHF.R.S32.HI R21, RZ, 0x1f, R21 ;  /* 0x0000001fff157819 */ /* 0x000fe40000011415 */
[----:B------:R-:W-:Y:S02]  /*1bf80*/  SHF.R.S32.HI R15, RZ, 0x1f, R15 ;  /* 0x0000001fff0f7819 */ /* 0x000fe4000001140f */
[----:B---3--:R-:W-:-:S02]  /*1bf90*/  @!P3 LEA R12, P5, R25, R14, 0x2 ;  /* 0x0000000e190cb211 */ /* 0x008fc400078a10ff */
[-C--:B------:R-:W-:Y:S02]  /*1bfa0*/  @!P4 LEA.HI.X R11, R20, R3.reuse, R21, 0x2, P1 ;  /* 0x00000003140bc211 */ /* 0x080fe400008f1415 */
[----:B------:R-:W-:Y:S02]  /*1bfb0*/  @!P0 LEA R20, P1, R0, R14, 0x2 ;  /* 0x0000000e00148211 */ /* 0x000fe400078210ff */
[-C--:B------:R-:W-:Y:S01]  /*1bfc0*/  @!P3 LEA.HI.X R13, R25, R3.reuse, R26, 0x2, P5 ;  /* 0x00000003190db211 */ /* 0x080fe200028f141a */
[----:B------:R-:W-:Y:S01]  /*1bfd0*/  VIADD R25, R142, 0x58 ;  /* 0x000000588e197836 */ /* 0x000fe20000000000 */
[----:B------:R-:W-:Y:S01]  /*1bfe0*/  @!P0 LEA.HI.X R21, R0, R3, R15, 0x2, P1 ;  /* 0x0000000300158211 */ /* 0x000fe200008f140f */
[----:B------:R0:W-:Y:S04]  /*1bff0*/  @!P4 ST.E.64 desc[UR52][R10.64], R122 ;  /* 0x0000007a0a00c985 */ /* 0x0001e8000c101b34 */
[----:B------:R0:W-:Y:S04]  /*1c000*/  @!P3 ST.E.64 desc[UR52][R12.64], R126 ;  /* 0x0000007e0c00b985 */ /* 0x0001e8000c101b34 */
[----:B------:R0:W-:Y:S01]  /*1c010*/  @!P0 ST.E.64 desc[UR52][R20.64], R130 ;  /* 0x0000008214008985 */ /* 0x0001e2000c101b34 */
[----:B------:R-:W-:-:S13]  /*1c020*/  ISETP.GE.AND P0, PT, R25, UR4, PT ;  /* 0x0000000419007c0c */ /* 0x000fda000bf06270 */
[----:B0-----:R-:W-:Y:S05]  /*1c030*/  @P0 BRA `(.L_x_11593) ;  /* 0x0000000800e40947 */ /* 0x001fea0003800000 */
[----:B------:R-:W-:Y:S02]  /*1c040*/  LEA R14, P0, R25, R14, 0x2 ;  /* 0x0000000e190e7211 */ /* 0x000fe400078010ff */
[----:B------:R-:W-:-:S04]  /*1c050*/  SHF.R.S32.HI R0, RZ, 0x1f, R25 ;  /* 0x0000001fff007819 */ /* 0x000fc80000011419 */
[----:B------:R-:W-:-:S05]  /*1c060*/  LEA.HI.X R15, R25, R3, R0, 0x2, P0 ;  /* 0x00000003190f7211 */ /* 0x000fca00000f1400 */
[----:B------:R0:W-:Y:S01]  /*1c070*/  ST.E.64 desc[UR52][R14.64], R134 ;  /* 0x000000860e007985 */ /* 0x0001e2000c101b34 */
[----:B------:R-:W-:Y:S05]  /*1c080*/  BRA `(.L_x_11593) ;  /* 0x0000000800d07947 */ /* 0x000fea0003800000 */
.L_x_11586:
        /* <DEDUP_REMOVED lines=10> */
[----:B------:R-:W2:Y:S01]  /*1c130*/  @P1 LDC.64 R6, c[0x0][0xc08] ;  /* 0x00030200ff061b82 */ /* 0x000ea20000000a00 */
[----:B------:R-:W-:Y:S02]  /*1c140*/  ULDC UR4, c[0x0][0xa88] ;  /* 0x0002a20000047ab9 */ /* 0x000fe40000000800 */
[----:B------:R-:W-:Y:S01]  /*1c150*/  IMAD.U32 R20, RZ, RZ, UR4 ;  /* 0x00000004ff147e24 */ /* 0x000fe2000f8e00ff */
[----:B------:R-:W0:Y:S01]  /*1c160*/  S2R R9, SR_TID.X ;  /* 0x0000000000097919 */ /* 0x000e220000002100 */
[----:B---3--:R-:W-:-:S04]  /*1c170*/  IMAD.WIDE R4, R0, 0x4, R4 ;  /* 0x0000000400047825 */ /* 0x008fc800078e0204 */
[----:B--2---:R-:W-:Y:S01]  /*1c180*/  @P1 IMAD.WIDE R6, R0, 0x4, R6 ;  /* 0x0000000400061825 */ /* 0x004fe200078e0206 */
        /* <DEDUP_REMOVED lines=11> */
[----:B--2---:R-:W2:Y:S04]  /*1c240*/  LDG.E R7, desc[UR52][R4.64] ;  /* 0x0000003404077981 */ /* 0x004ea8000c1e1900 */
[----:B-----5:R-:W2:Y:S02]  /*1c250*/  LDG.E R20, desc[UR52][R4.64+0x4] ;  /* 0x0000043404147981 */ /* 0x020ea4000c1e1900 */
[----:B--2---:R-:W-:-:S07]  /*1c260*/  IMAD.IADD R20, R20, 0x1, -R7 ;  /* 0x0000000114147824 */ /* 0x004fce00078e0a07 */
.L_x_11598:
[----:B------:R-:W-:Y:S01]  /*1c270*/  BSSY B1, `(.L_x_11599) ;  /* 0x0000037000017945 */ /* 0x000fe20003800000 */
[----:B------:R-:W-:Y:S02]  /*1c280*/  SEL R29, R0, RZ, !P0 ;  /* 0x000000ff001d7207 */ /* 0x000fe40004000000 */
[----:B------:R-:W-:Y:S02]  /*1c290*/  SEL R28, R28, RZ, !P0 ;  /* 0x000000ff1c1c7207 */ /* 0x000fe40004000000 */
[----:B-----5:R-:W-:Y:S01]  /*1c2a0*/  SHF.R.S32.HI R26, RZ, 0x1f, R3 ;  /* 0x0000001fff1a7819 */ /* 0x020fe20000011403 */
[----:B------:R-:W-:Y:S06]  /*1c2b0*/  @P3 BRA `(.L_x_11600) ;  /* 0x0000000000c83947 */ /* 0x000fec0003800000 */
[----:B--2---:R-:W2:Y:S01]  /*1c2c0*/  LDL R4, [R1+0x30] ;  /* 0x0000300001047983 */ /* 0x004ea20000100800 */
[----:B------:R-:W0:Y:S02]  /*1c2d0*/  LDC R37, c[0x0][0xbe8] ;  /* 0x0002fa00ff257b82 */ /* 0x000e240000000800 */
[----:B0-----:R-:W-:Y:S01]  /*1c2e0*/  IMAD R0, R20, R37, RZ ;  /* 0x0000002514007224 */ /* 0x001fe200078e02ff */
[----:B--2---:R-:W-:-:S04]  /*1c2f0*/  IADD3 R31, R4, -0x80, R9 ;  /* 0xffffff80041f7810 */ /* 0x004fc80007ffe009 */
[----:B------:R-:W-:-:S13]  /*1c300*/  ISETP.GE.AND P0, PT, R31, R0, PT ;  /* 0x000000001f00720c */ /* 0x000fda0003f06270 */
[----:B------:R-:W-:Y:S05]  /*1c310*/  @P0 BRA `(.L_x_11600) ;  /* 0x0000000000b00947 */ /* 0x000fea0003800000 */
[----:B-1----:R-:W2:Y:S01]  /*1c320*/  LDL.LU R32, [R1+0x7c] ;  /* 0x00007c0001207983 */ /* 0x002ea20000300800 */
        /* <DEDUP_REMOVED lines=43> */
.L_x_11600:
[----:B------:R-:W-:Y:S05]  /*1c5e0*/  BSYNC B1 ;  /* 0x0000000000017941 */ /* 0x000fea0003800000 */
.L_x_11599:
[----:B------:R-:W-:Y:S05]  /*1c5f0*/  @P2 BRA `(.L_x_11593) ;  /* 0x0000000400742947 */ /* 0x000fea0003800000 */
[----:B------:R-:W3:Y:S01]  /*1c600*/  LDL R27, [R1+0x30] ;  /* 0x00003000011b7983 */ /* 0x000ee20000100800 */
[----:B------:R-:W4:Y:S01]  /*1c610*/  LDC R21, c[0x0][0xbe8] ;  /* 0x0002fa00ff157b82 */ /* 0x000f220000000800 */
[----:B0-2---:R-:W-:Y:S01]  /*1c620*/  SHF.R.S32.HI R5, RZ, 0x1f, R30 ;  /* 0x0000001fff057819 */ /* 0x005fe2000001141e */
        /* <DEDUP_REMOVED lines=14> */
[----:B----4-:R-:W-:-:S03]  /*1c710*/  ISETP.NE.AND P0, PT, R21, 0x1, PT ;  /* 0x000000011500780c */ /* 0x010fc60003f05270 */
[----:B------:R-:W-:Y:S01]  /*1c720*/  IMAD R5, R141, UR5, R5 ;  /* 0x000000058d057c24 */ /* 0x000fe2000f8e0205 */
[----:B------:R-:W-:Y:S01]  /*1c730*/  ULDC.64 UR4, c[0x0][0xae0] ;  /* 0x0002b80000047ab9 */ /* 0x000fe20000000a00 */
[C---:B------:R-:W-:Y:S02]  /*1c740*/  IMAD R7, R29.reuse, UR7, R6 ;  /* 0x000000071d077c24 */ /* 0x040fe4000f8e0206 */
[----:B------:R-:W-:-:S04]  /*1c750*/  IMAD.WIDE.U32 R4, R29, UR6, R4 ;  /* 0x000000061d047c25 */ /* 0x000fc8000f8e0004 */
[----:B------:R-:W-:Y:S02]  /*1c760*/  IMAD.IADD R5, R5, 0x1, R7 ;  /* 0x0000000105057824 */ /* 0x000fe400078e0207 */
[----:B------:R-:W0:Y:S08]  /*1c770*/  @P0 LDC R8, c[0x0][0xbec] ;  /* 0x0002fb00ff080b82 */ /* 0x000e300000000800 */
[----:B------:R-:W2:Y:S01]  /*1c780*/  @P0 LDC R11, c[0x0][0xbf0] ;  /* 0x0002fc00ff0b0b82 */ /* 0x000ea20000000800 */
[----:B---3--:R-:W-:-:S04]  /*1c790*/  IMAD.IADD R9, R27, 0x1, R0 ;  /* 0x000000011b097824 */ /* 0x008fc800078e0200 */
[----:B0-----:R-:W-:-:S04]  /*1c7a0*/  @P0 IMAD.HI.U32 R0, R9, R8, RZ ;  /* 0x0000000809000227 */ /* 0x001fc800078e00ff */
[----:B------:R-:W-:Y:S01]  /*1c7b0*/  IMAD.MOV.U32 R3, RZ, RZ, R9 ;  /* 0x000000ffff037224 */ /* 0x000fe200078e0009 */
[----:B--2---:R-:W-:-:S04]  /*1c7c0*/  @P0 SHF.R.U32.HI R3, RZ, R11, R0 ;  /* 0x0000000bff030219 */ /* 0x004fc80000011600 */
        /* <DEDUP_REMOVED lines=25> */
.L_x_11797:
[----:B------:R-:W-:Y:S01]  /*1c960*/  IMAD R21, R20, R21, RZ ;  /* 0x0000001514157224 */ /* 0x000fe200078e02ff */
[----:B------:R-:W-:Y:S01]  /*1c970*/  BSSY B1, `(.L_x_11602) ;  /* 0x0000011000017945 */ /* 0x000fe20003800000 */
[----:B------:R-:W-:-:S05]  /*1c980*/  IMAD.IADD R6, R10, 0x1, R27 ;  /* 0x000000010a067824 */ /* 0x000fca00078e021b */
        /* <DEDUP_REMOVED lines=15> */
.L_x_11603:
[----:B------:R-:W-:Y:S05]  /*1ca80*/  BSYNC B1 ;  /* 0x0000000000017941 */ /* 0x000fea0003800000 */
.L_x_11602:
[----:B------:R-:W-:-:S03]  /*1ca90*/  UMOV UR4, 0xffffffff ;  /* 0xffffffff00047882 */ /* 0x000fc60000000000 */
[----:B------:R-:W-:Y:S05]  /*1caa0*/  BRA.DIV UR4, `(.L_x_11604) ;  /* 0x0000009204f87947 */ /* 0x000fea000b800000 */
[----:B--2---:R2:W0:Y:S04]  /*1cab0*/  SHFL.IDX PT, R3, R4, 0x1, 0x1c1f ;  /* 0x003c1f0004037f89 */ /* 0x00442800000e0000 */
[----:B---34-:R2:W3:Y:S02]  /*1cac0*/  SHFL.IDX PT, R14, R0, 0x1, 0x1c1f ;  /* 0x003c1f00000e7f89 */ /* 0x0184e400000e0000 */
.L_x_11801:
        /* <DEDUP_REMOVED lines=16> */
.L_x_11593:
[----:B------:R-:W-:Y:S05]  /*1cbd0*/  BSYNC B0 ;  /* 0x0000000000007941 */ /* 0x000fea0003800000 */
.L_x_11585:
[----:B------:R-:W-:Y:S02]  /*1cbe0*/  ULDC UR4, c[0x0][0xc3c] ;  /* 0x00030f0000047ab9 */ /* 0x000fe40000000800 */
[----:B-1----:R-:W-:-:S13]  /*1cbf0*/  ISETP.GE.AND P0, PT, R35, UR4, PT ;  /* 0x0000000423007c0c */ /* 0x002fda000bf06270 */
[----:B------:R-:W-:Y:S05]  /*1cc00*/  @!P0 BRA `(.L_x_11605) ;  /* 0xfffffe4800408947 */ /* 0x000fea000383ffff */
[----:B------:R-:W-:Y:S05]  /*1cc10*/  BRA `(.L_x_11378) ;  /* 0x0000008000687947 */ /* 0x000fea0003800000 */
.L_x_11376:
        /* <DEDUP_REMOVED lines=16> */
.L_x_11606:
        /* <DEDUP_REMOVED lines=44> */
.L_x_11610:
        /* <DEDUP_REMOVED lines=37> */
.L_x_11608:
        /* <DEDUP_REMOVED lines=13> */
.L_x_11611:
[----:B-1----:R-:W-:Y:S02]  /*1d300*/  IMAD R24, R24, UR5, R5 ;  /* 0x0000000518187c24 */ /* 0x002fe4000f8e0205 */
[----:B------:R-:W-:-:S03]  /*1d310*/  VIADD R27, R27, UR4 ;  /* 0x000000041b1b7c36 */ /* 0x000fc60008000000 */
[----:B------:R-:W-:Y:S01]  /*1d320*/  IADD3 R4, -R24, UR6, RZ ;  /* 0x0000000618047c10 */ /* 0x000fe2000fffe1ff */
[----:B------:R-:W-:Y:S06]  /*1d330*/  @!P1 BRA `(.L_x_11612) ;  /* 0x0000000000e89947 */ /* 0x000fec0003800000 */
[----:B--2---:R-:W-:Y:S02]  /*1d340*/  IABS R7, R25 ;  /* 0x0000001900077213 */ /* 0x004fe40000000000 */
[----:B------:R-:W-:Y:S02]  /*1d350*/  IABS R5, R6 ;  /* 0x0000000600057213 */ /* 0x000fe40000000000 */
[----:B------:R-:W1:Y:S08]  /*1d360*/  I2F.RP R8, R7 ;  /* 0x0000000700087306 */ /* 0x000e700000209400 */
[----:B-1----:R-:W0:Y:S02]  /*1d370*/  MUFU.RCP R8, R8 ;  /* 0x0000000800087308 */ /* 0x002e240000001000 */
[----:B0-----:R-:W-:Y:S01]  /*1d380*/  VIADD R2, R8, 0xffffffe ;  /* 0x0ffffffe08027836 */ /* 0x001fe20000000000 */
[----:B------:R-:W-:-:S05]  /*1d390*/  IABS R8, R4 ;  /* 0x0000000400087213 */ /* 0x000fca0000000000 */
[----:B------:R0:W1:Y:S02]  /*1d3a0*/  F2I.FTZ.U32.TRUNC.NTZ R3, R2 ;  /* 0x0000000200037305 */ /* 0x000064000021f000 */
[----:B0-----:R-:W-:Y:S02]  /*1d3b0*/  IMAD.MOV.U32 R2, RZ, RZ, RZ ;  /* 0x000000ffff027224 */ /* 0x001fe400078e00ff */
[----:B-1----:R-:W-:-:S04]  /*1d3c0*/  IMAD.MOV R10, RZ, RZ, -R3 ;  /* 0x000000ffff0a7224 */ /* 0x002fc800078e0a03 */
[----:B------:R-:W-:Y:S01]  /*1d3d0*/  IMAD R9, R10, R7, RZ ;  /* 0x000000070a097224 */ /* 0x000fe200078e02ff */
[----:B------:R-:W-:-:S03]  /*1d3e0*/  IABS R10, R25 ;  /* 0x00000019000a7213 */ /* 0x000fc60000000000 */
[----:B------:R-:W-:Y:S02]  /*1d3f0*/  IMAD.HI.U32 R3, R3, R9, R2 ;  /* 0x0000000903037227 */ /* 0x000fe400078e0002 */
[----:B------:R-:W0:Y:S02]  /*1d400*/  I2F.RP R9, R5 ;  /* 0x0000000500097306 */ /* 0x000e240000209400 */
[----:B------:R-:W-:Y:S01]  /*1d410*/  IMAD.MOV R11, RZ, RZ, -R10 ;  /* 0x000000ffff0b7224 */ /* 0x000fe200078e0a0a */
[----:B------:R-:W-:Y:S01]  /*1d420*/  IABS R10, R6 ;  /* 0x00000006000a7213 */ /* 0x000fe20000000000 */
[----:B------:R-:W-:-:S04]  /*1d430*/  IMAD.HI.U32 R2, R3, R8, RZ ;  /* 0x0000000803027227 */ /* 0x000fc800078e00ff */
[----:B------:R-:W-:Y:S02]  /*1d440*/  IMAD R8, R2, R11, R8 ;  /* 0x0000000b02087224 */ /* 0x000fe400078e0208 */
[----:B------:R-:W-:-:S03]  /*1d450*/  IMAD.MOV R10, RZ, RZ, -R10 ;  /* 0x000000ffff0a7224 */ /* 0x000fc600078e0a0a */
[----:B------:R-:W-:Y:S01]  /*1d460*/  ISETP.GT.U32.AND P1, PT, R7, R8, PT ;  /* 0x000000080700720c */ /* 0x000fe20003f24070 */
[----:B0-----:R-:W0:-:S12]  /*1d470*/  MUFU.RCP R9, R9 ;  /* 0x0000000900097308 */ /* 0x001e180000001000 */
[----:B------:R-:W-:Y:S02]  /*1d480*/  @!P1 IMAD.IADD R8, R8, 0x1, -R7 ;  /* 0x0000000108089824 */ /* 0x000fe400078e0a07 */
[----:B------:R-:W-:Y:S01]  /*1d490*/  @!P1 VIADD R2, R2, 0x1 ;  /* 0x0000000102029836 */ /* 0x000fe20000000000 */
[----:B------:R-:W-:Y:S02]  /*1d4a0*/  ISETP.NE.AND P1, PT, R25, RZ, PT ;  /* 0x000000ff1900720c */ /* 0x000fe40003f25270 */
[----:B------:R-:W-:Y:S01]  /*1d4b0*/  ISETP.GE.U32.AND P0, PT, R8, R7, PT ;  /* 0x000000070800720c */ /* 0x000fe20003f06070 */
[----:B0-----:R-:W-:Y:S01]  /*1d4c0*/  VIADD R3, R9, 0xffffffe ;  /* 0x0ffffffe09037836 */ /* 0x001fe20000000000 */
[----:B------:R-:W-:-:S04]  /*1d4d0*/  LOP3.LUT R7, R4, R25, RZ, 0x3c, !PT ;  /* 0x0000001904077212 */ /* 0x000fc800078e3cff */
[----:B------:R-:W-:Y:S01]  /*1d4e0*/  ISETP.GE.AND P2, PT, R7, RZ, PT ;  /* 0x000000ff0700720c */ /* 0x000fe20003f46270 */
[----:B------:R-:W0:Y:S06]  /*1d4f0*/  F2I.FTZ.U32.TRUNC.NTZ R3, R3 ;  /* 0x0000000300037305 */ /* 0x000e2c000021f000 */
[----:B------:R-:W-:-:S04]  /*1d500*/  @P0 VIADD R2, R2, 0x1 ;  /* 0x0000000102020836 */ /* 0x000fc80000000000 */
[----:B------:R-:W-:-:S04]  /*1d510*/  IMAD.MOV.U32 R9, RZ, RZ, R2 ;  /* 0x000000ffff097224 */ /* 0x000fc800078e0002 */
[----:B------:R-:W-:Y:S01]  /*1d520*/  @!P2 IMAD.MOV R9, RZ, RZ, -R9 ;  /* 0x000000ffff09a224 */ /* 0x000fe200078e0a09 */
[----:B------:R-:W-:Y:S01]  /*1d530*/  @!P1 LOP3.LUT R9, RZ, R25, RZ, 0x33, !PT ;  /* 0x00000019ff099212 */ /* 0x000fe200078e33ff */
[----:B0-----:R-:W-:-:S03]  /*1d540*/  IMAD.MOV R2, RZ, RZ, -R3 ;  /* 0x000000ffff027224 */ /* 0x001fc600078e0a03 */
[----:B------:R-:W-:Y:S01]  /*1d550*/  IABS R8, R9 ;  /* 0x0000000900087213 */ /* 0x000fe20000000000 */
[----:B------:R-:W-:Y:S02]  /*1d560*/  IMAD R7, R2, R5, RZ ;  /* 0x0000000502077224 */ /* 0x000fe400078e02ff */
[----:B------:R-:W-:-:S04]  /*1d570*/  IMAD.MOV.U32 R2, RZ, RZ, RZ ;  /* 0x000000ffff027224 */ /* 0x000fc800078e00ff */
        /* <DEDUP_REMOVED lines=22> */
.L_x_11612:
        /* <DEDUP_REMOVED lines=15> */
[----:B------:R-:W-:Y:S02]  /*1d7d0*/  IMAD.MOV.U32 R9, RZ, RZ, R11 ;  /* 0x000000ffff097224 */ /* 0x000fe400078e000b */
        /* <DEDUP_REMOVED lines=19> */
[----:B------:R-:W-:-:S02]  /*1d910*/  IABS R10, R4 ;  /* 0x00000004000a7213 */ /* 0x000fc40000000000 */
[----:B------:R-:W-:Y:S01]  /*1d920*/  IABS R8, R6 ;  /* 0x0000000600087213 */ /* 0x000fe20000000000 */
[----:B------:R-:W-:Y:S01]  /*1d930*/  IMAD.MOV R26, RZ, RZ, -R6 ;  /* 0x000000ffff1a7224 */ /* 0x000fe200078e0a06 */
[----:B------:R-:W-:Y:S02]  /*1d940*/  IADD3 R7, R7, 0x1000000, R4 ;  /* 0x0100000007077810 */ /* 0x000fe40007ffe004 */
[----:B------:R-:W0:Y:S08]  /*1d950*/  I2F.RP R9, R8 ;  /* 0x0000000800097306 */ /* 0x000e300000209400 */
[----:B0-----:R-:W0:Y:S02]  /*1d960*/  MUFU.RCP R9, R9 ;  /* 0x0000000900097308 */ /* 0x001e240000001000 */
[----:B0-----:R-:W-:-:S06]  /*1d970*/  VIADD R3, R9, 0xffffffe ;  /* 0x0ffffffe09037836 */ /* 0x001fcc0000000000 */
[----:B------:R-:W0:Y:S02]  /*1d980*/  F2I.FTZ.U32.TRUNC.NTZ R3, R3 ;  /* 0x0000000300037305 */ /* 0x000e24000021f000 */
[----:B0-----:R-:W-:-:S04]  /*1d990*/  IMAD.MOV R11, RZ, RZ, -R3 ;  /* 0x000000ffff0b7224 */ /* 0x001fc800078e0a03 */
[----:B------:R-:W-:Y:S01]  /*1d9a0*/  IMAD R5, R11, R8, RZ ;  /* 0x000000080b057224 */ /* 0x000fe200078e02ff */
[----:B------:R-:W-:-:S03]  /*1d9b0*/  IABS R11, R6 ;  /* 0x00000006000b7213 */ /* 0x000fc60000000000 */
        /* <DEDUP_REMOVED lines=16> */
.L_x_11613:
[----:B------:R-:W-:-:S05]  /*1dac0*/  LOP3.LUT R2, RZ, R2, RZ, 0x33, !PT ;  /* 0x00000002ff027212 */ /* 0x000fca00078e33ff */
[----:B------:R-:W-:Y:S01]  /*1dad0*/  IMAD.IADD R25, R25, 0x1, R2 ;  /* 0x0000000119197824 */ /* 0x000fe200078e0202 */
[----:B------:R-:W-:Y:S06]  /*1dae0*/  BRA `(.L_x_11614) ;  /* 0x00000000000c7947 */ /* 0x000fec0003800000 */
.L_x_11609:
[----:B------:R-:W-:Y:S02]  /*1daf0*/  IMAD.MOV.U32 R25, RZ, RZ, RZ ;  /* 0x000000ffff197224 */ /* 0x000fe400078e00ff */
[----:B------:R-:W-:Y:S02]  /*1db00*/  IMAD.U32 R24, RZ, RZ, UR6 ;  /* 0x00000006ff187e24 */ /* 0x000fe4000f8e00ff */
[----:B------:R-:W-:-:S07]  /*1db10*/  IMAD.MOV.U32 R26, RZ, RZ, RZ ;  /* 0x000000ffff1a7224 */ /* 0x000fce00078e00ff */
.L_x_11614:
[----:B------:R-:W-:-:S13]  /*1db20*/  ISETP.NE.AND P0, PT, R0, RZ, PT ;  /* 0x000000ff0000720c */ /* 0x000fda0003f05270 */
[----:B------:R-:W0:Y:S01]  /*1db30*/  @!P0 S2R R3, SR_CgaCtaId ;  /* 0x0000000000038919 */ /* 0x000e220000008800 */
[----:B------:R-:W-:-:S04]  /*1db40*/  @!P0 MOV R0, 0x400 ;  /* 0x0000040000008802 */ /* 0x000fc80000000f00 */
[----:B0-----:R-:W-:-:S05]  /*1db50*/  @!P0 LEA R0, R3, R0, 0x18 ;  /* 0x0000000003008211 */ /* 0x001fca00078ec0ff */
[----:B------:R0:W-:Y:S01]  /*1db60*/  @!P0 STS.128 [R0+0x2d8d0], R24 ;  /* 0x02d8d01800008388 */ /* 0x0001e20000000c00 */
[----:B------:R-:W-:Y:S06]  /*1db70*/  BAR.ARV 0x5, 0x200 ;  /* 0x0148000000007b1d */ /* 0x000fec0000002000 */
.L_x_11607:
        /* <DEDUP_REMOVED lines=28> */
[----:B------:R-:W-:Y:S01]  /*1dd40*/  SHF.R.U32.HI R3, RZ, 0x2, R6 ;  /* 0x00000002ff037819 */ /* 0x000fe20000011606 */
[----:B------:R-:W-:-:S02]  /*1dd50*/  IMAD.MOV.U32 R6, RZ, RZ, 0x1 ;  /* 0x00000001ff067424 */ /* 0x000fc400078e00ff */
[----:B------:R-:W-:Y:S01]  /*1dd60*/  STL [R1+0x10], R5 ;  /* 0x0000100501007387 */ /* 0x000fe20000100800 */
[----:B------:R-:W-:-:S03]  /*1dd70*/  LOP3.LUT R2, R2, 0x60, RZ, 0xc0, !PT ;  /* 0x0000006002027812 */ /* 0x000fc600078ec0ff */
[----:B------:R-:W-:Y:S04]  /*1dd80*/  STL [R1+0x48], RZ ;  /* 0x000048ff01007387 */ /* 0x000fe80000100800 */
[----:B------:R0:W-:Y:S04]  /*1dd90*/  STL [R1+0x4], R4 ;  /* 0x0000040401007387 */ /* 0x0001e80000100800 */
[----:B------:R1:W-:Y:S01]  /*1dda0*/  STL [R1], R6 ;  /* 0x0000000601007387 */ /* 0x0003e20000100800 */
[----:B0-----:R-:W-:Y:S02]  /*1ddb0*/  LOP3.LUT R4, R3, R2, RZ, 0xfc, !PT ;  /* 0x0000000203047212 */ /* 0x001fe400078efcff */
[----:B------:R-:W-:-:S02]  /*1ddc0*/  LOP3.LUT R3, R0, 0x20, RZ, 0xfc, !PT ;  /* 0x0000002000037812 */ /* 0x000fc400078efcff */
[----:B------:R-:W-:Y:S01]  /*1ddd0*/  LOP3.LUT R2, R0, 0x40, RZ, 0xfc, !PT ;  /* 0x0000004000027812 */ /* 0x000fe200078efcff */
[----:B------:R-:W-:-:S05]  /*1dde0*/  IMAD R0, R5, 0x2, R18 ;  /* 0x0000000205007824 */ /* 0x000fca00078e0212 */
[----:B------:R1:W-:Y:S02]  /*1ddf0*/  STL [R1+0x30], R0 ;  /* 0x0000300001007387 */ /* 0x0003e40000100800 */
.L_x_11736:
[----:B------:R-:W-:Y:S05]  /*1de00*/  YIELD ;  /* 0x0000000000007946 */ /* 0x000fea0003800000 */
[----:B------:R-:W-:Y:S01]  /*1de10*/  ULDC.64 UR4, c[0x0][0xa28] ;  /* 0x00028a0000047ab9 */ /* 0x000fe20000000a00 */
[----:B------:R-:W-:Y:S01]  /*1de20*/  IMAD.MOV.U32 R11, RZ, RZ, RZ ;  /* 0x000000ffff0b7224 */ /* 0x000fe200078e00ff */
[----:B------:R-:W-:Y:S01]  /*1de30*/  ISETP.NE.U32.AND P0, PT, RZ, UR4, PT ;  /* 0x00000004ff007c0c */ /* 0x000fe2000bf05070 */
[----:B01----:R-:W0:Y:S01]  /*1de40*/  LDC.64 R6, c[0x0][0xa00] ;  /* 0x00028000ff067b82 */ /* 0x003e220000000a00 */
[----:B------:R-:W-:Y:S01]  /*1de50*/  IMAD.MOV.U32 R0, RZ, RZ, RZ ;  /* 0x000000ffff007224 */ /* 0x000fe200078e00ff */
[----:B------:R-:W-:Y:S01]  /*1de60*/  ULDC.64 UR6, c[0x0][0xa10] ;  /* 0x0002840000067ab9 */ /* 0x000fe20000000a00 */
[----:B------:R-:W-:Y:S01]  /*1de70*/  ISETP.NE.AND.EX P0, PT, RZ, UR5, PT, P0 ;  /* 0x00000005ff007c0c */ /* 0x000fe2000bf05300 */
[----:B------:R-:W-:-:S12]  /*1de80*/  ULDC.64 UR4, c[0x0][0xa18] ;  /* 0x0002860000047ab9 */ /* 0x000fd80000000a00 */
[----:B------:R-:W1:Y:S02]  /*1de90*/  @P0 LDC.64 R2, c[0x0][0xa28] ;  /* 0x00028a00ff020b82 */ /* 0x000e640000000a00 */
[----:B-1----:R-:W-:-:S05]  /*1dea0*/  @P0 IMAD.WIDE R2, R27, 0x4, R2 ;  /* 0x000000041b020825 */ /* 0x002fca00078e0202 */
[----:B--2---:R1:W2:Y:S01]  /*1deb0*/  @P0 LDG.E R11, desc[UR52][R2.64] ;  /* 0x00000034020b0981 */ /* 0x0042a2000c1e1900 */
[----:B------:R-:W-:Y:S01]  /*1dec0*/  ISETP.NE.U32.AND P0, PT, RZ, UR4, PT ;  /* 0x00000004ff007c0c */ /* 0x000fe2000bf05070 */
[----:B0-----:R-:W-:Y:S01]  /*1ded0*/  IMAD.WIDE R6, R27, 0x4, R6 ;  /* 0x000000041b067825 */ /* 0x001fe200078e0206 */
[----:B------:R-:W-:Y:S02]  /*1dee0*/  ISETP.NE.U32.AND P1, PT, RZ, UR6, PT ;  /* 0x00000006ff007c0c */ /* 0x000fe4000bf25070 */
[----:B------:R-:W-:Y:S01]  /*1def0*/  ISETP.NE.AND.EX P2, PT, RZ, UR5, PT, P0 ;  /* 0x00000005ff007c0c */ /* 0x000fe2000bf45300 */
[----:B------:R-:W-:Y:S01]  /*1df00*/  ULDC.64 UR4, c[0x0][0xa00] ;  /* 0x0002800000047ab9 */ /* 0x000fe20000000a00 */
[----:B------:R-:W-:Y:S01]  /*1df10*/  ISETP.NE.AND.EX P1, PT, RZ, UR7, PT, P1 ;  /* 0x00000007ff007c0c */ /* 0x000fe2000bf25310 */
[----:B------:R-:W-:Y:S01]  /*1df20*/  IMAD.MOV.U32 R4, RZ, RZ, RZ ;  /* 0x000000ffff047224 */ /* 0x000fe200078e00ff */
[----:B------:R-:W-:Y:S01]  /*1df30*/  ISETP.NE.U32.AND P0, PT, RZ, UR4, PT ;  /* 0x00000004ff007c0c */ /* 0x000fe2000bf05070 */
[----:B-1----:R-:W0:Y:S03]  /*1df40*/  LDC.64 R2, c[0x0][0xa10] ;  /* 0x00028400ff027b82 */ /* 0x002e260000000a00 */
[----:B------:R-:W-:-:S05]  /*1df50*/  ISETP.NE.AND.EX P0, PT, RZ, UR5, PT, P0 ;  /* 0x00000005ff007c0c */ /* 0x000fca000bf05300 */
[----:B------:R-:W1:Y:S08]  /*1df60*/  @P2 LDC.64 R8, c[0x0][0xa18] ;  /* 0x00028600ff082b82 */ /* 0x000e700000000a00 */
[----:B---3--:R-:W3:Y:S01]  /*1df70*/  @P0 LDG.E R0, desc[UR52][R6.64] ;  /* 0x0000003406000981 */ /* 0x008ee2000c1e1900 */
[----:B------:R-:W-:Y:S01]  /*1df80*/  ULDC UR4, c[0x0][0x288] ;  /* 0x0000a20000047ab9 */ /* 0x000fe20000000800 */
[----:B0-----:R-:W-:-:S05]  /*1df90*/  IMAD.WIDE R2, R27, 0x4, R2 ;  /* 0x000000041b027825 */ /* 0x001fca00078e0202 */
[----:B-----5:R-:W5:Y:S01]  /*1dfa0*/  @P1 LDG.E R4, desc[UR52][R2.64] ;  /* 0x0000003402041981 */ /* 0x020f62000c1e1900 */
[----:B-1----:R-:W-:-:S03]  /*1dfb0*/  @P2 IMAD.WIDE R8, R27, 0x4, R8 ;  /* 0x000000041b082825 */ /* 0x002fc600078e0208 */
[----:B---3--:R0:W-:Y:S02]  /*1dfc0*/  STL [R1+0x34], R0 ;  /* 0x0000340001007387 */ /* 0x0081e40000100800 */
[----:B0-----:R-:W-:Y:S01]  /*1dfd0*/  IMAD.U32 R0, RZ, RZ, UR4 ;  /* 0x00000004ff007e24 */ /* 0x001fe2000f8e00ff */
[----:B------:R-:W-:-:S05]  /*1dfe0*/  ULDC.64 UR4, c[0x0][0x418] ;  /* 0x0001060000047ab9 */ /* 0x000fca0000000a00 */
        /* <DEDUP_REMOVED lines=11> */
[----:B--2---:R0:W-:Y:S01]  /*1e0a0*/  STL [R1+0x28], R11 ;  /* 0x0000280b01007387 */ /* 0x0041e20000100800 */
[----:B------:R-:W-:Y:S01]  /*1e0b0*/  IMAD.MOV.U32 R12, RZ, RZ, R0 ;  /* 0x000000ffff0c7224 */ /* 0x000fe200078e0000 */
[----:B------:R-:W-:Y:S06]  /*1e0c0*/  @P2 BRA `(.L_x_11616) ;  /* 0x0000000000142947 */ /* 0x000fec0003800000 */
[----:B------:R-:W-:Y:S05]  /*1e0d0*/  @!P0 BRA `(.L_x_11616) ;  /* 0x0000000000108947 */ /* 0x000fea0003800000 */
[----:B0-----:R-:W2:Y:S04]  /*1e0e0*/  LDG.E R0, desc[UR52][R6.64] ;  /* 0x0000003406007981 */ /* 0x001ea8000c1e1900 */
[----:B------:R-:W2:Y:S02]  /*1e0f0*/  LDG.E R6, desc[UR52][R6.64+0x4] ;  /* 0x0000043406067981 */ /* 0x000ea4000c1e1900 */
[----:B--2---:R-:W-:-:S05]  /*1e100*/  IMAD.IADD R12, R6, 0x1, -R0 ;  /* 0x00000001060c7824 */ /* 0x004fca00078e0a00 */
[----:B------:R1:W-:Y:S02]  /*1e110*/  STL [R1+0x8], R12 ;  /* 0x0000080c01007387 */ /* 0x0003e40000100800 */
.L_x_11616:
[----:B------:R-:W-:Y:S01]  /*1e120*/  ULDC.64 UR4, c[0x0][0xa20] ;  /* 0x0002880000047ab9 */ /* 0x000fe20000000a00 */
[C---:B------:R-:W-:Y:S02]  /*1e130*/  LOP3.LUT R10, R26.reuse, 0xff000000, RZ, 0xc0, !PT ;  /* 0xff0000001a0a7812 */ /* 0x040fe400078ec0ff */
[----:B------:R-:W-:Y:S02]  /*1e140*/  ISETP.NE.U32.AND P0, PT, RZ, UR4, PT ;  /* 0x00000004ff007c0c */ /* 0x000fe4000bf05070 */
[----:B------:R-:W-:Y:S02]  /*1e150*/  SHF.R.U32.HI R10, RZ, 0x8, R10 ;  /* 0x00000008ff0a7819 */ /* 0x000fe4000001160a */
[----:B------:R-:W-:Y:S02]  /*1e160*/  ISETP.NE.AND.EX P0, PT, RZ, UR5, PT, P0 ;  /* 0x00000005ff007c0c */ /* 0x000fe4000bf05300 */
[C---:B0-----:R-:W-:Y:S02]  /*1e170*/  LOP3.LUT R0, R26.reuse, 0xff0000, RZ, 0xc0, !PT ;  /* 0x00ff00001a007812 */ /* 0x041fe400078ec0ff */
[----:B------:R-:W-:-:S02]  /*1e180*/  LOP3.LUT R17, R26, 0xffff, RZ, 0xc0, !PT ;  /* 0x0000ffff1a117812 */ /* 0x000fc400078ec0ff */
[----:B------:R-:W-:-:S07]  /*1e190*/  LEA.HI R10, R0, R10, RZ, 0x10 ;  /* 0x0000000a000a7211 */ /* 0x000fce00078f80ff */
[----:B------:R-:W-:Y:S05]  /*1e1a0*/  @!P0 BRA `(.L_x_11617) ;  /* 0x0000000000108947 */ /* 0x000fea0003800000 */
[----:B------:R-:W0:Y:S02]  /*1e1b0*/  LDC.64 R6, c[0x0][0xa20] ;  /* 0x00028800ff067b82 */ /* 0x000e240000000a00 */
[----:B0-----:R-:W-:-:S05]  /*1e1c0*/  IMAD.WIDE R6, R27, 0x4, R6 ;  /* 0x000000041b067825 */ /* 0x001fca00078e0206 */
[----:B------:R0:W5:Y:S01]  /*1e1d0*/  LDG.E R5, desc[UR52][R6.64] ;  /* 0x0000003406057981 */ /* 0x000162000c1e1900 */
[----:B------:R-:W-:Y:S05]  /*1e1e0*/  BRA `(.L_x_11618) ;  /* 0x0000000000247947 */ /* 0x000fea0003800000 */
.L_x_11617:
        /* <DEDUP_REMOVED lines=9> */
.L_x_11618:
[----:B------:R-:W2:Y:S04]  /*1e280*/  @P1 LDG.E R0, desc[UR52][R2.64] ;  /* 0x0000003402001981 */ /* 0x000ea8000c1e1900 */
[----:B0-----:R0:W2:Y:S01]  /*1e290*/  @P1 LDG.E R6, desc[UR52][R2.64+0x4] ;  /* 0x0000043402061981 */ /* 0x0010a2000c1e1900 */
[----:B------:R-:W-:Y:S02]  /*1e2a0*/  IMAD R25, R25, 0xc0, RZ ;  /* 0x000000c019197824 */ /* 0x000fe400078e02ff */
[----:B-----5:R-:W-:Y:S01]  /*1e2b0*/  IMAD.IADD R5, R5, 0x1, -R11 ;  /* 0x0000000105057824 */ /* 0x020fe200078e0a0b */
[----:B0-----:R-:W0:Y:S02]  /*1e2c0*/  LDC R2, c[0x0][0x448] ;  /* 0x00011200ff027b82 */ /* 0x001e240000000800 */
[----:B0-----:R-:W-:-:S13]  /*1e2d0*/  ISETP.NE.AND P2, PT, R2, 0x1, PT ;  /* 0x000000010200780c */ /* 0x001fda0003f45270 */
[----:B------:R-:W0:Y:S08]  /*1e2e0*/  @P2 LDC R3, c[0x0][0x44c] ;  /* 0x00011300ff032b82 */ /* 0x000e300000000800 */
[----:B------:R-:W3:Y:S01]  /*1e2f0*/  @P2 LDC R2, c[0x0][0x450] ;  /* 0x00011400ff022b82 */ /* 0x000ee20000000800 */
[----:B--2---:R-:W-:Y:S02]  /*1e300*/  @P1 IMAD.IADD R8, R6, 0x1, -R0 ;  /* 0x0000000106081824 */ /* 0x004fe400078e0a00 */
[----:B------:R-:W-:-:S02]  /*1e310*/  VIADD R0, R25, 0xbf ;  /* 0x000000bf19007836 */ /* 0x000fc40000000000 */
[----:B------:R-:W-:Y:S02]  /*1e320*/  IMAD.IADD R11, R5, 0x1, R8 ;  /* 0x00000001050b7824 */ /* 0x000fe400078e0208 */
[----:B0-----:R-:W-:-:S03]  /*1e330*/  @P2 IMAD.HI.U32 R3, R0, R3, RZ ;  /* 0x0000000300032227 */ /* 0x001fc600078e00ff */
[----:B------:R0:W-:Y:S01]  /*1e340*/  STL [R1+0x18], R11 ;  /* 0x0000180b01007387 */ /* 0x0001e20000100800 */
[C---:B------:R-:W-:Y:S01]  /*1e350*/  VIADD R22, R11.reuse, 0x7f ;  /* 0x0000007f0b167836 */ /* 0x040fe20000000000 */
[----:B---3--:R-:W-:Y:S02]  /*1e360*/  @P2 SHF.R.U32.HI R0, RZ, R2, R3 ;  /* 0x00000002ff002219 */ /* 0x008fe40000011603 */
[----:B------:R-:W-:Y:S02]  /*1e370*/  IADD3 R21, R11, 0x1, -R12 ;  /* 0x000000010b157810 */ /* 0x000fe40007ffe80c */
[----:B------:R-:W-:-:S03]  /*1e380*/  SHF.R.S32.HI R2, RZ, 0x1f, R22 ;  /* 0x0000001fff027819 */ /* 0x000fc60000011416 */
[----:B------:R-:W-:Y:S01]  /*1e390*/  IMAD.IADD R0, R21, 0x1, R0 ;  /* 0x0000000115007824 */ /* 0x000fe200078e0200 */
[----:B------:R-:W-:Y:S02]  /*1e3a0*/  LEA.HI R22, R2, R22, RZ, 0x7 ;  /* 0x0000001602167211 */ /* 0x000fe400078f38ff */
[----:B------:R-:W2:Y:S02]  /*1e3b0*/  LDC.64 R2, c[0x0][0x9e0] ;  /* 0x00027800ff027b82 */ /* 0x000ea40000000a00 */
[----:B------:R-:W-:Y:S02]  /*1e3c0*/  SHF.R.S32.HI R22, RZ, 0x7, R22 ;  /* 0x00000007ff167819 */ /* 0x000fe40000011416 */
[----:B--2---:R-:W-:Y:S01]  /*1e3d0*/  ISETP.GE.AND P3, PT, R3, 0x1, PT ;  /* 0x000000010300780c */ /* 0x004fe20003f66270 */
[----:B------:R-:W-:-:S12]  /*1e3e0*/  IMAD.IADD R2, R0, 0x1, R2 ;  /* 0x0000000100027824 */ /* 0x000fd800078e0202 */
[----:B0-----:R-:W-:Y:S05]  /*1e3f0*/  @!P3 BRA `(.L_x_11619) ;  /* 0x000000000048b947 */ /* 0x001fea0003800000 */
        /* <DEDUP_REMOVED lines=11> */
.L_x_11621:
[----:B------:R-:W-:-:S13]  /*1e4b0*/  ISETP.NE.AND P0, PT, R3, 0x1, PT ;  /* 0x000000010300780c */ /* 0x000fda0003f05270 */
[----:B------:R-:W0:Y:S02]  /*1e4c0*/  @P0 LDC.64 R6, c[0x0][0x9e8] ;  /* 0x00027a00ff060b82 */ /* 0x000e240000000a00 */
[----:B0-----:R-:W-:-:S05]  /*1e4d0*/  @P0 IMAD.HI.U32 R6, R9, R6, RZ ;  /* 0x0000000609060227 */ /* 0x001fca00078e00ff */
[----:B------:R-:W-:-:S07]  /*1e4e0*/  @P0 SHF.R.U32.HI R9, RZ, R7, R6 ;  /* 0x00000007ff090219 */ /* 0x000fce0000011606 */
.L_x_11622:
[----:B------:R-:W-:Y:S05]  /*1e4f0*/  BSYNC B0 ;  /* 0x0000000000007941 */ /* 0x000fea0003800000 */
.L_x_11620:
[----:B------:R-:W-:-:S05]  /*1e500*/  IMAD R9, R9, R3, R3 ;  /* 0x0000000309097224 */ /* 0x000fca00078e0203 */
[----:B------:R-:W-:-:S07]  /*1e510*/  VIMNMX R2, R2, R9, PT ;  /* 0x0000000902027248 */ /* 0x000fce0003fe0100 */
.L_x_11619:
[----:B------:R-:W0:Y:S01]  /*1e520*/  @P2 LDC R6, c[0x0][0x44c] ;  /* 0x00011300ff062b82 */ /* 0x000e220000000800 */
[----:B------:R-:W-:Y:S01]  /*1e530*/  VIADD R2, R2, 0x7f ;  /* 0x0000007f02027836 */ /* 0x000fe20000000000 */
[----:B------:R-:W-:Y:S01]  /*1e540*/  ULDC UR4, c[0x0][0x9dc] ;  /* 0x0002770000047ab9 */ /* 0x000fe20000000800 */
[----:B------:R-:W-:Y:S02]  /*1e550*/  IMAD.MOV.U32 R0, RZ, RZ, R25 ;  /* 0x000000ffff007224 */ /* 0x000fe400078e0019 */
[----:B------:R-:W-:-:S03]  /*1e560*/  IMAD.IADD R20, R11, 0x1, -R12 ;  /* 0x000000010b147824 */ /* 0x000fc600078e0a0c */
[----:B------:R-:W2:Y:S01]  /*1e570*/  @P2 LDC R7, c[0x0][0x450] ;  /* 0x00011400ff072b82 */ /* 0x000ea20000000800 */
[----:B0-----:R-:W-:-:S05]  /*1e580*/  @P2 IMAD.HI.U32 R6, R25, R6, RZ ;  /* 0x0000000619062227 */ /* 0x001fca00078e00ff */
[----:B--2---:R-:W-:Y:S02]  /*1e590*/  @P2 SHF.R.U32.HI R0, RZ, R7, R6 ;  /* 0x00000007ff002219 */ /* 0x004fe40000011606 */
[----:B------:R-:W-:-:S04]  /*1e5a0*/  SHF.R.S32.HI R6, RZ, 0x1f, R2 ;  /* 0x0000001fff067819 */ /* 0x000fc80000011402 */
[----:B------:R-:W-:Y:S01]  /*1e5b0*/  LEA.HI R6, R6, R2, RZ, 0x7 ;  /* 0x0000000206067211 */ /* 0x000fe200078f38ff */
[----:B------:R-:W-:-:S03]  /*1e5c0*/  IMAD.IADD R2, R20, 0x1, R0 ;  /* 0x0000000114027824 */ /* 0x000fc600078e0200 */
[----:B------:R-:W-:Y:S01]  /*1e5d0*/  SHF.R.S32.HI R9, RZ, 0x7, R6 ;  /* 0x00000007ff097819 */ /* 0x000fe20000011406 */
[----:B------:R-:W-:-:S03]  /*1e5e0*/  VIADD R0, R2, -UR4 ;  /* 0x8000000402007c36 */ /* 0x000fc60008000000 */
        /* <DEDUP_REMOVED lines=12> */
.L_x_11625:
[----:B------:R-:W-:-:S13]  /*1e6b0*/  ISETP.NE.AND P0, PT, R3, 0x1, PT ;  /* 0x000000010300780c */ /* 0x000fda0003f05270 */
[----:B------:R-:W0:Y:S02]  /*1e6c0*/  @P0 LDC.64 R6, c[0x0][0x9e8] ;  /* 0x00027a00ff060b82 */ /* 0x000e240000000a00 */
[----:B0-----:R-:W-:-:S05]  /*1e6d0*/  @P0 IMAD.HI.U32 R6, R2, R6, RZ ;  /* 0x0000000602060227 */ /* 0x001fca00078e00ff */
[----:B------:R-:W-:-:S07]  /*1e6e0*/  @P0 SHF.R.U32.HI R2, RZ, R7, R6 ;  /* 0x00000007ff020219 */ /* 0x000fce0000011606 */
.L_x_11626:
[----:B------:R-:W-:Y:S05]  /*1e6f0*/  BSYNC B0 ;  /* 0x0000000000007941 */ /* 0x000fea0003800000 */
.L_x_11624:
[----:B------:R-:W-:-:S05]  /*1e700*/  IMAD R2, R2, R3, RZ ;  /* 0x0000000302027224 */ /* 0x000fca00078e02ff */
[----:B------:R-:W-:-:S07]  /*1e710*/  VIMNMX R0, R0, R2, !PT ;  /* 0x0000000200007248 */ /* 0x000fce0007fe0100 */
.L_x_11623:
        /* <DEDUP_REMOVED lines=40> */
.L_x_11628:
[----:B------:R-:W-:Y:S05]  /*1e9a0*/  BSYNC B0 ;  /* 0x0000000000007941 */ /* 0x000fea0003800000 */
.L_x_11627:
        /* <DEDUP_REMOVED lines=24> */
.L_x_11804:
[----:B--2---:R-:W-:Y:S02]  /*1eb30*/  ISETP.NE.AND P0, PT, R14, RZ, PT ;  /* 0x000000ff0e00720c */ /* 0x004fe40003f05270 */
[----:B------:R-:W-:-:S11]  /*1eb40*/  PLOP3.LUT P6, PT, PT, PT, PT, 0x8, 0x0 ;  /* 0x000000000000781c */ /* 0x000fd60003fce170 */
[----:B------:R-:W-:Y:S05]  /*1eb50*/  @P0 BRA `(.L_x_11632) ;  /* 0x00000000000c0947 */ /* 0x000fea0003800000 */
[----:B------:R-:W-:-:S03]  /*1eb60*/  UMOV UR4, 0xffffffff ;  /* 0xffffffff00047882 */ /* 0x000fc60000000000 */
[----:B------:R-:W-:Y:S05]  /*1eb70*/  BRA.DIV UR4, `(.L_x_11633) ;  /* 0x0000007604407947 */ /* 0x000fea000b800000 */
[----:B------:R-:W-:-:S13]  /*1eb80*/  ELECT P6, URZ, PT ;  /* 0x00000000003f782f */ /* 0x000fda00038c0000 */
.L_x_11632:
        /* <DEDUP_REMOVED lines=9> */
.L_x_11807:
[----:B------:R-:W-:Y:S05]  /*1ec20*/  BSYNC B1 ;  /* 0x0000000000017941 */ /* 0x000fea0003800000 */
.L_x_11634:
[----:B------:R-:W-:Y:S04]  /*1ec30*/  BSSY B1, `(.L_x_11636) ;  /* 0x000008c000017945 */ /* 0x000fe80003800000 */
[----:B------:R-:W-:Y:S05]  /*1ec40*/  @!P6 BRA `(.L_x_11637) ;  /* 0x000000080028e947 */ /* 0x000fea0003800000 */
[----:B------:R-:W2:Y:S01]  /*1ec50*/  LDL R8, [R1+0x4] ;  /* 0x0000040001087983 */ /* 0x000ea20000100800 */
[----:B------:R-:W-:Y:S01]  /*1ec60*/  IMAD R10, R29, 0x8, R18 ;  /* 0x000000081d0a7824 */ /* 0x000fe200078e0212 */
[----:B------:R-:W3:Y:S01]  /*1ec70*/  S2R R7, SR_TID.X ;  /* 0x0000000000077919 */ /* 0x000ee20000002100 */
[----:B------:R-:W-:Y:S01]  /*1ec80*/  BSSY B2, `(.L_x_11638) ;  /* 0x0000006000027945 */ /* 0x000fe20003800000 */
[----:B---3--:R-:W-:-:S04]  /*1ec90*/  LOP3.LUT R7, R7, 0x7f, RZ, 0xc0, !PT ;  /* 0x0000007f07077812 */ /* 0x008fc800078ec0ff */
[----:B------:R-:W-:Y:S02]  /*1eca0*/  ISETP.NE.AND P1, PT, R7, RZ, PT ;  /* 0x000000ff0700720c */ /* 0x000fe40003f25270 */
[----:B--2---:R-:W-:-:S04]  /*1ecb0*/  SHF.L.U32 R9, R8, 0x1f, RZ ;  /* 0x0000001f08097819 */ /* 0x004fc800000006ff */
[----:B------:R-:W2:Y:S02]  /*1ecc0*/  SYNCS.PHASECHK.TRANS64.TRYWAIT P0, [R10+URZ+0x2d8a0], R9 ;  /* 0x02d8a0090a0075a7 */ /* 0x000ea4000800017f */
[----:B--2---:R-:W-:Y:S05]  /*1ecd0*/  @!P0 BRA `(.L_x_11639) ;  /* 0x00000074001c8947 */ /* 0x004fea0003800000 */
.L_x_11808:
[----:B------:R-:W-:Y:S05]  /*1ece0*/  BSYNC B2 ;  /* 0x0000000000027941 */ /* 0x000fea0003800000 */
.L_x_11638:
[----:B------:R-:W-:Y:S04]  /*1ecf0*/  BSSY B2, `(.L_x_11640) ;  /* 0x0000009000027945 */ /* 0x000fe80003800000 */
[----:B------:R-:W-:Y:S05]  /*1ed00*/  @P1 BRA `(.L_x_11641) ;  /* 0x00000000001c1947 */ /* 0x000fea0003800000 */
[----:B0-----:R-:W0:Y:S02]  /*1ed10*/  S2R R6, SR_TID.X ;  /* 0x0000000000067919 */ /* 0x001e240000002100 */
[----:B0-----:R-:W-:Y:S01]  /*1ed20*/  LOP3.LUT R7, R6, 0x1f, RZ, 0xc0, !PT ;  /* 0x0000001f06077812 */ /* 0x001fe200078ec0ff */
[----:B------:R-:W-:-:S03]  /*1ed30*/  IMAD.MOV.U32 R6, RZ, RZ, 0x6000 ;  /* 0x00006000ff067424 */ /* 0x000fc600078e00ff */
[----:B------:R-:W-:Y:S01]  /*1ed40*/  ISETP.NE.AND P0, PT, R7, RZ, PT ;  /* 0x000000ff0700720c */ /* 0x000fe20003f05270 */
[----:B------:R3:W-:-:S12]  /*1ed50*/  SYNCS.ARRIVE.TRANS64 RZ, [R10+URZ+0x2d890], R6 ;  /* 0x02d890060aff79a7 */ /* 0x0007d8000800003f */
[----:B---3--:R-:W-:Y:S05]  /*1ed60*/  @!P0 BRA `(.L_x_11641) ;  /* 0x0000000000048947 */ /* 0x008fea0003800000 */
[----:B------:R-:W-:Y:S01]  /*1ed70*/  BPT.TRAP 0x1 ;  /* 0x000000040000795c */ /* 0x000fe20000300000 */
.L_x_11641:
[----:B------:R-:W-:Y:S05]  /*1ed80*/  BSYNC B2 ;  /* 0x0000000000027941 */ /* 0x000fea0003800000 */
.L_x_11640:
        /* <DEDUP_REMOVED lines=12> */
.L_x_11642:
        /* <DEDUP_REMOVED lines=16> */
.L_x_11643:
        /* <DEDUP_REMOVED lines=16> */
.L_x_11644:
        /* <DEDUP_REMOVED lines=13> */
.L_x_11809:
[----:B------:R-:W-:Y:S05]  /*1f120*/  BSYNC B2 ;  /* 0x0000000000027941 */ /* 0x000fea0003800000 */
.L_x_11645:
[----:B------:R-:W-:Y:S01]  /*1f130*/  BSSY B2, `(.L_x_11647) ;  /* 0x000000b000027945 */ /* 0x000fe20003800000 */
[----:B-1----:R-:W-:Y:S02]  /*1f140*/  IMAD.MOV.U32 R12, RZ, RZ, 0x0 ;  /* 0x00000000ff0c7424 */ /* 0x002fe400078e00ff */
[----:B------:R-:W-:Y:S01]  /*1f150*/  IMAD.MOV.U32 R13, RZ, RZ, 0x12f00000 ;  /* 0x12f00000ff0d7424 */ /* 0x000fe200078e00ff */
[----:B------:R-:W-:Y:S06]  /*1f160*/  @P1 BRA `(.L_x_11648) ;  /* 0x00000000001c1947 */ /* 0x000fec0003800000 */
[----:B------:R-:W1:Y:S02]  /*1f170*/  S2R R6, SR_TID.X ;  /* 0x0000000000067919 */ /* 0x000e640000002100 */
[----:B-1----:R-:W-:Y:S01]  /*1f180*/  LOP3.LUT R11, R6, 0x1f, RZ, 0xc0, !PT ;  /* 0x0000001f060b7812 */ /* 0x002fe200078ec0ff */
[----:B------:R-:W-:-:S03]  /*1f190*/  IMAD.MOV.U32 R6, RZ, RZ, 0x6000 ;  /* 0x00006000ff067424 */ /* 0x000fc600078e00ff */
[----:B------:R-:W-:Y:S01]  /*1f1a0*/  ISETP.NE.AND P0, PT, R11, RZ, PT ;  /* 0x000000ff0b00720c */ /* 0x000fe20003f05270 */
[----:B------:R1:W-:-:S12]  /*1f1b0*/  SYNCS.ARRIVE.TRANS64 RZ, [R10+URZ+0x2d8b0], R6 ;  /* 0x02d8b0060aff79a7 */ /* 0x0003d8000800003f */
[----:B-1----:R-:W-:Y:S05]  /*1f1c0*/  @!P0 BRA `(.L_x_11648) ;  /* 0x0000000000048947 */ /* 0x002fea0003800000 */
[----:B------:R-:W-:Y:S01]  /*1f1d0*/  BPT.TRAP 0x1 ;  /* 0x000000040000795c */ /* 0x000fe20000300000 */
.L_x_11648:
[----:B------:R-:W-:Y:S05]  /*1f1e0*/  BSYNC B2 ;  /* 0x0000000000027941 */ /* 0x000fea0003800000 */
.L_x_11647:
[----:B------:R-:W-:Y:S01]  /*1f1f0*/  R2UR UR10, R23 ;  /* 0x00000000170a72ca */ /* 0x000fe200000e0000 */
[----:B------:R-:W-:Y:S01]  /*1f200*/  UIADD3 UR4, UP0, UR40, 0x670, URZ ;  /* 0x0000067028047890 */ /* 0x000fe2000ff1e03f */
[----:B------:R-:W-:Y:S01]  /*1f210*/  R2UR UR6, R12 ;  /* 0x000000000c0672ca */ /* 0x000fe200000e0000 */
[----:B0-2---:R-:W-:Y:S01]  /*1f220*/  VIADD R10, R10, 0x2d8b0 ;  /* 0x0002d8b00a0a7836 */ /* 0x005fe20000000000 */
[----:B------:R-:W-:Y:S01]  /*1f230*/  R2UR UR7, R13 ;  /* 0x000000000d0772ca */ /* 0x000fe200000e0000 */
[----:B------:R-:W-:Y:S01]  /*1f240*/  VIADD R6, R8, 0x400 ;  /* 0x0000040008067836 */ /* 0x000fe20000000000 */
[----:B------:R-:W-:Y:S01]  /*1f250*/  PLOP3.LUT P0, PT, PT, PT, PT, 0x80, 0x0 ;  /* 0x000000000000781c */ /* 0x000fe20003f0f070 */
[----:B------:R-:W-:-:S12]  /*1f260*/  UIADD3.X UR5, URZ, UR41, URZ, UP0, !UPT ;  /* 0x000000293f057290 */ /* 0x000fd800087fe43f */
.L_x_11649:
        /* <DEDUP_REMOVED lines=15> */
.L_x_11650:
        /* <DEDUP_REMOVED lines=15> */
.L_x_11651:
        /* <DEDUP_REMOVED lines=10> */
.L_x_11637:
[----:B------:R-:W-:Y:S05]  /*1f4f0*/  BSYNC B1 ;  /* 0x0000000000017941 */ /* 0x000fea0003800000 */
.L_x_11636:
        /* <DEDUP_REMOVED lines=11> */
.L_x_11668:
[----:B------:R-:W-:Y:S05]  /*1f5b0*/  YIELD ;  /* 0x0000000000007946 */ /* 0x000fea0003800000 */
[----:B------:R-:W-:Y:S04]  /*1f5c0*/  BSSY B1, `(.L_x_11652) ;  /* 0x000008b000017945 */ /* 0x000fe80003800000 */
[----:B--2---:R-:W-:Y:S05]  /*1f5d0*/  @!P6 BRA `(.L_x_11653) ;  /* 0x000000080024e947 */ /* 0x004fea0003800000 */
[----:B0-----:R-:W2:Y:S01]  /*1f5e0*/  LDL R6, [R1+0x4] ;  /* 0x0000040001067983 */ /* 0x001ea20000100800 */
[----:B------:R-:W-:Y:S01]  /*1f5f0*/  IMAD R9, R29, 0x8, R18 ;  /* 0x000000081d097824 */ /* 0x000fe200078e0212 */
[----:B------:R-:W0:Y:S01]  /*1f600*/  S2R R3, SR_TID.X ;  /* 0x0000000000037919 */ /* 0x000e220000002100 */
[----:B------:R-:W-:Y:S01]  /*1f610*/  BSSY B2, `(.L_x_11654) ;  /* 0x0000006000027945 */ /* 0x000fe20003800000 */
[----:B0-----:R-:W-:-:S04]  /*1f620*/  LOP3.LUT R3, R3, 0x7f, RZ, 0xc0, !PT ;  /* 0x0000007f03037812 */ /* 0x001fc800078ec0ff */
[----:B------:R-:W-:Y:S02]  /*1f630*/  ISETP.NE.AND P2, PT, R3, RZ, PT ;  /* 0x000000ff0300720c */ /* 0x000fe40003f45270 */
[----:B--2---:R-:W-:-:S04]  /*1f640*/  SHF.L.U32 R8, R6, 0x1f, RZ ;  /* 0x0000001f06087819 */ /* 0x004fc800000006ff */
[----:B------:R-:W0:Y:S02]  /*1f650*/  SYNCS.PHASECHK.TRANS64.TRYWAIT P1, [R9+URZ+0x2d8a0], R8 ;  /* 0x02d8a008090075a7 */ /* 0x000e24000802017f */
[----:B0-----:R-:W-:Y:S05]  /*1f660*/  @!P1 BRA `(.L_x_11655) ;  /* 0x0000006800e09947 */ /* 0x001fea0003800000 */
.L_x_11810:
[----:B------:R-:W-:Y:S05]  /*1f670*/  BSYNC B2 ;  /* 0x0000000000027941 */ /* 0x000fea0003800000 */
.L_x_11654:
        /* <DEDUP_REMOVED lines=9> */
.L_x_11657:
[----:B------:R-:W-:Y:S05]  /*1f710*/  BSYNC B2 ;  /* 0x0000000000027941 */ /* 0x000fea0003800000 */
.L_x_11656:
        /* <DEDUP_REMOVED lines=11> */
.L_x_11658:
        /* <DEDUP_REMOVED lines=10> */
[----:B------:R-:W-:Y:S01]  /*1f870*/  IMAD.MOV.U32 R23, RZ, RZ, 0x20 ;  /* 0x00000020ff177424 */ /* 0x000fe200078e00ff */
[----:B------:R-:W-:Y:S01]  /*1f880*/  PLOP3.LUT P1, PT, PT, PT, PT, 0x80, 0x0 ;  /* 0x000000000000781c */ /* 0x000fe20003f2f070 */
[----:B------:R-:W-:Y:S01]  /*1f890*/  VIADD R11, R7, 0x17400 ;  /* 0x00017400070b7836 */ /* 0x000fe20000000000 */
[----:B------:R-:W-:Y:S01]  /*1f8a0*/  UMOV UR6, 0x0 ;  /* 0x0000000000067882 */ /* 0x000fe20000000000 */
[----:B------:R-:W-:Y:S01]  /*1f8b0*/  UMOV UR7, 0x12f00000 ;  /* 0x12f0000000077882 */ /* 0x000fe20000000000 */
[----:B------:R-:W-:-:S15]  /*1f8c0*/  R2UR UR10, R23 ;  /* 0x00000000170a72ca */ /* 0x000fde00000e0000 */
.L_x_11659:
        /* <DEDUP_REMOVED lines=16> */
.L_x_11660:
        /* <DEDUP_REMOVED lines=10> */
[----:B------:R-:W2:Y:S01]  /*1fa70*/  SYNCS.PHASECHK.TRANS64.TRYWAIT P1, [R9+URZ+0x2d8c0], R8 ;  /* 0x02d8c008090075a7 */ /* 0x000ea2000802017f */
[----:B------:R-:W-:Y:S04]  /*1fa80*/  BSSY B2, `(.L_x_11661) ;  /* 0x0000002000027945 */ /* 0x000fe80003800000 */
[----:B--2---:R-:W-:Y:S05]  /*1fa90*/  @!P1 BRA `(.L_x_11662) ;  /* 0x0000006400e89947 */ /* 0x004fea0003800000 */
.L_x_11811:
[----:B------:R-:W-:Y:S05]  /*1faa0*/  BSYNC B2 ;  /* 0x0000000000027941 */ /* 0x000fea0003800000 */
.L_x_11661:
        /* <DEDUP_REMOVED lines=11> */
.L_x_11664:
[----:B------:R-:W-:Y:S05]  /*1fb60*/  BSYNC B2 ;  /* 0x0000000000027941 */ /* 0x000fea0003800000 */
.L_x_11663:
        /* <DEDUP_REMOVED lines=8> */
.L_x_11665:
        /* <DEDUP_REMOVED lines=15> */
.L_x_11666:
        /* <DEDUP_REMOVED lines=15> */
.L_x_11667:
        /* <DEDUP_REMOVED lines=10> */
.L_x_11653:
[----:B------:R-:W-:Y:S05]  /*1fe70*/  BSYNC B1 ;  /* 0x0000000000017941 */ /* 0x000fea0003800000 */
.L_x_11652:
        /* <DEDUP_REMOVED lines=10> */
.L_x_11630:
[----:B------:R-:W-:Y:S05]  /*1ff20*/  BSYNC B0 ;  /* 0x0000000000007941 */ /* 0x000fea0003800000 */
.L_x_11629:
[----:B------:R-:W3:Y:S01]  /*1ff30*/  LDC R2, c[0x0][0x448] ;  /* 0x00011200ff027b82 */ /* 0x000ee20000000800 */
[----:B------:R-:W-:Y:S01]  /*1ff40*/  VIADD R3, R25, 0xbf ;  /* 0x000000bf19037836 */ /* 0x000fe20000000000 */
[----:B------:R-:W-:Y:S06]  /*1ff50*/  @!P0 WARPSYNC.ALL ;  /* 0x0000000000008948 */ /* 0x000fec0003800000 */
[----:B------:R-:W-:Y:S01]  /*1ff60*/  @!P0 BAR.SYNC.DEFER_BLOCKING 0xc, 0x200 ;  /* 0x0308000000008b1d */ /* 0x000fe20000010000 */
[----:B---3--:R-:W-:-:S13]  /*1ff70*/  ISETP.NE.AND P1, PT, R2, 0x1, PT ;  /* 0x000000010200780c */ /* 0x008fda0003f25270 */
[----:B------:R-:W3:Y:S08]  /*1ff80*/  @P1 LDC R4, c[0x0][0x44c] ;  /* 0x00011300ff041b82 */ /* 0x000ef00000000800 */
[----:B------:R-:W4:Y:S01]  /*1ff90*/  @P1 LDC R2, c[0x0][0x450] ;  /* 0x00011400ff021b82 */ /* 0x000f220000000800 */
[----:B---3--:R-:W-:-:S05]  /*1ffa0*/  @P1 IMAD.HI.U32 R4, R3, R4, RZ ;  /* 0x0000000403041227 */ /* 0x008fca00078e00ff */
[----:B----4-:R-:W-:-:S05]  /*1ffb0*/  @P1 SHF.R.U32.HI R3, RZ, R2, R4 ;  /* 0x00000002ff031219 */ /* 0x010fca0000011604 */
[----:B------:R-:W-:Y:S02]  /*1ffc0*/  IMAD.IADD R21, R21, 0x1, R3 ;  /* 0x0000000115157824 */ /* 0x000fe400078e0203 */
[----:B------:R-:W3:Y:S02]  /*1ffd0*/  LDC.64 R2, c[0x0][0x9e0] ;  /* 0x00027800ff027b82 */ /* 0x000ee40000000a00 */
[----:B---3--:R-:W-:Y:S01]  /*1ffe0*/  ISETP.GE.AND P2, PT, R3, 0x1, PT ;  /* 0x000000010300780c */ /* 0x008fe20003f46270 */
[----:B------:R-:W-:-:S12]  /*1fff0*/  IMAD.IADD R2, R21, 0x1, R2 ;  /* 0x0000000115027824 */ /* 0x000fd800078e0202 */
[----:B------:R-:W-:Y:S05]  /*20000*/  @!P2 BRA `(.L_x_11669) ;  /* 0x000000000048a947 */ /* 0x000fea0003800000 */
[C---:B------:R-:W-:Y:S01]  /*20010*/  ISETP.GT.AND P0, PT, R21.reuse, RZ, PT ;  /* 0x000000ff1500720c */ /* 0x040fe20003f04270 */
[----:B------:R-:W-:Y:S01]  /*20020*/  BSSY B0, `(.L_x_11670) ;  /* 0x000000e000007945 */ /* 0x000fe20003800000 */
[----:B0-----:R-:W-:-:S11]  /*20030*/  VIADD R6, R21, 0xffffffff ;  /* 0xffffffff15067836 */ /* 0x001fd60000000000 */
        /* <DEDUP_REMOVED lines=8> */
.L_x_11671:
[----:B------:R-:W-:-:S13]  /*200c0*/  ISETP.NE.AND P0, PT, R3, 0x1, PT ;  /* 0x000000010300780c */ /* 0x000fda0003f05270 */
[----:B------:R-:W0:Y:S02]  /*200d0*/  @P0 LDC.64 R4, c[0x0][0x9e8] ;  /* 0x00027a00ff040b82 */ /* 0x000e240000000a00 */
[----:B0-----:R-:W-:-:S05]  /*200e0*/  @P0 IMAD.HI.U32 R4, R6, R4, RZ ;  /* 0x0000000406040227 */ /* 0x001fca00078e00ff */
[----:B------:R-:W-:-:S07]  /*200f0*/  @P0 SHF.R.U32.HI R6, RZ, R5, R4 ;  /* 0x00000005ff060219 */ /* 0x000fce0000011604 */
.L_x_11672:
[----:B------:R-:W-:Y:S05]  /*20100*/  BSYNC B0 ;  /* 0x0000000000007941 */ /* 0x000fea0003800000 */
.L_x_11670:
[----:B------:R-:W-:-:S05]  /*20110*/  IMAD R6, R6, R3, R3 ;  /* 0x0000000306067224 */ /* 0x000fca00078e0203 */
[----:B------:R-:W-:-:S07]  /*20120*/  VIMNMX R2, R2, R6, PT ;  /* 0x0000000602027248 */ /* 0x000fce0003fe0100 */
.L_x_11669:
[----:B------:R-:W-:Y:S01]  /*20130*/  VIADD R2, R2, 0x7f ;  /* 0x0000007f02027836 */ /* 0x000fe20000000000 */
[----:B------:R-:W-:Y:S01]  /*20140*/  ULDC UR4, c[0x0][0x9dc] ;  /* 0x0002770000047ab9 */ /* 0x000fe20000000800 */
[----:B------:R-:W-:-:S03]  /*20150*/  IMAD.MOV.U32 R5, RZ, RZ, R25 ;  /* 0x000000ffff057224 */ /* 0x000fc600078e0019 */
[----:B------:R-:W-:-:S04]  /*20160*/  SHF.R.S32.HI R4, RZ, 0x1f, R2 ;  /* 0x0000001fff047819 */ /* 0x000fc80000011402 */
[----:B------:R-:W-:Y:S02]  /*20170*/  LEA.HI R4, R4, R2, RZ, 0x7 ;  /* 0x0000000204047211 */ /* 0x000fe400078f38ff */
[----:B------:R-:W3:Y:S02]  /*20180*/  @P1 LDC R2, c[0x0][0x450] ;  /* 0x00011400ff021b82 */ /* 0x000ee40000000800 */
[----:B------:R-:W-:-:S04]  /*20190*/  SHF.R.S32.HI R4, RZ, 0x7, R4 ;  /* 0x00000007ff047819 */ /* 0x000fc80000011404 */
[----:B0-----:R-:W-:Y:S02]  /*201a0*/  VIMNMX R6, R22, R4, PT ;  /* 0x0000000416067248 */ /* 0x001fe40003fe0100 */
[----:B------:R-:W0:Y:S02]  /*201b0*/  @P1 LDC R4, c[0x0][0x44c] ;  /* 0x00011300ff041b82 */ /* 0x000e240000000800 */
        /* <DEDUP_REMOVED lines=15> */
.L_x_11675:
[----:B------:R-:W-:-:S13]  /*202b0*/  ISETP.NE.AND P0, PT, R3, 0x1, PT ;  /* 0x000000010300780c */ /* 0x000fda0003f05270 */
[----:B------:R-:W0:Y:S02]  /*202c0*/  @P0 LDC.64 R4, c[0x0][0x9e8] ;  /* 0x00027a00ff040b82 */ /* 0x000e240000000a00 */
[----:B0-----:R-:W-:-:S05]  /*202d0*/  @P0 IMAD.HI.U32 R4, R7, R4, RZ ;  /* 0x0000000407040227 */ /* 0x001fca00078e00ff */
[----:B------:R-:W-:-:S07]  /*202e0*/  @P0 SHF.R.U32.HI R7, RZ, R5, R4 ;  /* 0x00000005ff070219 */ /* 0x000fce0000011604 */
.L_x_11676:
[----:B------:R-:W-:Y:S05]  /*202f0*/  BSYNC B0 ;  /* 0x0000000000007941 */ /* 0x000fea0003800000 */
.L_x_11674:
[----:B------:R-:W-:-:S05]  /*20300*/  IMAD R3, R7, R3, RZ ;  /* 0x0000000307037224 */ /* 0x000fca00078e02ff */
[----:B------:R-:W-:-:S07]  /*20310*/  VIMNMX R2, R2, R3, !PT ;  /* 0x0000000302027248 */ /* 0x000fce0007fe0100 */
.L_x_11673:
[----:B------:R-:W-:Y:S01]  /*20320*/  ISETP.NE.AND P1, PT, R0, RZ, PT ;  /* 0x000000ff0000720c */ /* 0x000fe20003f25270 */
[----:B------:R-:W-:Y:S01]  /*20330*/  BSSY B0, `(.L_x_11677) ;  /* 0x0000024000007945 */ /* 0x000fe20003800000 */
[----:B------:R-:W-:-:S04]  /*20340*/  SHF.R.S32.HI R3, RZ, 0x1f, R2 ;  /* 0x0000001fff037819 */ /* 0x000fc80000011402 */
[----:B------:R-:W-:Y:S01]  /*20350*/  LEA.HI R3, R3, R2, RZ, 0x7 ;  /* 0x0000000203037211 */ /* 0x000fe200078f38ff */
[----:B------:R-:W-:-:S03]  /*20360*/  IMAD.MOV.U32 R2, RZ, RZ, RZ ;  /* 0x000000ffff027224 */ /* 0x000fc600078e00ff */
[----:B------:R-:W-:-:S03]  /*20370*/  SHF.R.S32.HI R3, RZ, 0x7, R3 ;  /* 0x00000007ff037819 */ /* 0x000fc60000011403 */
[----:B------:R-:W0:Y:S01]  /*20380*/  @!P1 LDC R0, c[0x0][0x9f0] ;  /* 0x00027c00ff009b82 */ /* 0x000e220000000800 */
[----:B------:R-:W-:-:S04]  /*20390*/  VIMNMX R4, RZ, R3, !PT ;  /* 0x00000003ff047248 */ /* 0x000fc80007fe0100 */
[----:B------:R-:W-:-:S13]  /*203a0*/  ISETP.GT.AND P0, PT, R6, R4, PT ;  /* 0x000000040600720c */ /* 0x000fda0003f04270 */
[----:B------:R-:W-:Y:S05]  /*203b0*/  @!P0 BRA `(.L_x_11678) ;  /* 0x00000000006c8947 */ /* 0x000fea0003800000 */
[-C--:B0-----:R-:W-:Y:S02]  /*203c0*/  IABS R5, R0.reuse ;  /* 0x0000000000057213 */ /* 0x081fe40000000000 */
[----:B--2---:R-:W-:Y:S02]  /*203d0*/  IABS R8, R0 ;  /* 0x0000000000087213 */ /* 0x004fe40000000000 */
        /* <DEDUP_REMOVED lines=25> */
.L_x_11678:
[----:B------:R-:W-:Y:S05]  /*20570*/  BSYNC B0 ;  /* 0x0000000000007941 */ /* 0x000fea0003800000 */
.L_x_11677:
[-C--:B0-----:R-:W-:Y:S01]  /*20580*/  IMAD R0, R19, R2.reuse, R4 ;  /* 0x0000000213007224 */ /* 0x081fe200078e0204 */
        /* <DEDUP_REMOVED lines=12> */
[----:B------:R-:W3:Y:S01]  /*20650*/  LDC.64 R2, c[0x0][0xc60] ;  /* 0x00031800ff027b82 */ /* 0x000ee20000000a00 */
[----:B------:R-:W0:Y:S02]  /*20660*/  FLO.U32 R0, UR4 ;  /* 0x0000000400007d00 */ /* 0x000e2400080e0000 */
[----:B0-----:R-:W-:-:S06]  /*20670*/  ISETP.EQ.U32.AND P0, PT, R0, R5, PT ;  /* 0x000000050000720c */ /* 0x001fcc0003f02070 */
[----:B------:R-:W3:Y:S07]  /*20680*/  POPC R5, UR4 ;  /* 0x0000000400057d09 */ /* 0x000eee0008000000 */
[----:B---3--:R-:W3:Y:S01]  /*20690*/  @P0 ATOMG.E.ADD.STRONG.GPU PT, R3, desc[UR52][R2.64], R5 ;  /* 0x00000005020309a8 */ /* 0x008ee200081ee1f4 */
[----:B------:R-:W0:Y:S02]  /*206a0*/  S2R R4, SR_LTMASK ;  /* 0x0000000000047919 */ /* 0x000e240000003900 */
[----:B0-----:R-:W-:-:S04]  /*206b0*/  LOP3.LUT R4, R4, UR4, RZ, 0xc0, !PT ;  /* 0x0000000404047c12 */ /* 0x001fc8000f8ec0ff */
[----:B------:R-:W0:Y:S01]  /*206c0*/  POPC R7, R4 ;  /* 0x0000000400077309 */ /* 0x000e220000000000 */
[----:B---3--:R-:W0:Y:S02]  /*206d0*/  SHFL.IDX PT, R0, R3, R0, 0x1f ;  /* 0x00001f0003007589 */ /* 0x008e2400000e0000 */
[----:B0-----:R-:W-:Y:S01]  /*206e0*/  IADD3 R24, R0, UR37, R7 ;  /* 0x0000002500187c10 */ /* 0x001fe2000fffe007 */
[----:B------:R-:W-:Y:S06]  /*206f0*/  BRA `(.L_x_11681) ;  /* 0x0000003000b47947 */ /* 0x000fec0003800000 */
.L_x_11680:
        /* <DEDUP_REMOVED lines=16> */
[----:B-1----:R-:W-:Y:S02]  /*20800*/  IMAD.MOV.U32 R12, RZ, RZ, 0x1 ;  /* 0x00000001ff0c7424 */ /* 0x002fe400078e00ff */
[----:B------:R-:W-:-:S07]  /*20810*/  IMAD.MOV.U32 R13, RZ, RZ, RZ ;  /* 0x000000ffff0d7224 */ /* 0x000fce00078e00ff */
[----:B------:R-:W-:-:S07]  /*20820*/  LEPC R20, `(.L_x_11683) ;  /* 0x000000001014794e */ /* 0x000fce0000000000 */
[----:B0-----:R-:W-:Y:S05]  /*20830*/  CALL.ABS.NOINC R2 ;  /* 0x0000000002007343 */ /* 0x001fea0003c00000 */
.L_x_11683:
[----:B------:R-:W-:Y:S05]  /*20840*/  BSYNC B6 ;  /* 0x0000000000067941 */ /* 0x000fea0003800000 */
.L_x_11682:
        /* <DEDUP_REMOVED lines=15> */
[----:B--2---:R-:W-:Y:S02]  /*20940*/  IMAD.MOV.U32 R8, RZ, RZ, 0x70 ;  /* 0x00000070ff087424 */ /* 0x004fe400078e00ff */
[----:B-1----:R-:W-:Y:S02]  /*20950*/  IMAD.MOV.U32 R12, RZ, RZ, 0x1 ;  /* 0x00000001ff0c7424 */ /* 0x002fe400078e00ff */
[----:B0-----:R-:W-:-:S07]  /*20960*/  IMAD.MOV.U32 R13, RZ, RZ, RZ ;  /* 0x000000ffff0d7224 */ /* 0x001fce00078e00ff */
[----:B------:R-:W-:-:S07]  /*20970*/  LEPC R20, `(.L_x_11686) ;  /* 0x000000001014794e */ /* 0x000fce0000000000 */
[----:B---3--:R-:W-:Y:S05]  /*20980*/  CALL.ABS.NOINC R2 ;  /* 0x0000000002007343 */ /* 0x008fea0003c00000 */
.L_x_11686:
        /* <DEDUP_REMOVED lines=15> */
.L_x_11685:
[----:B------:R-:W-:Y:S05]  /*20a80*/  BSYNC B6 ;  /* 0x0000000000067941 */ /* 0x000fea0003800000 */
.L_x_11684:
[----:B------:R-:W-:Y:S01]  /*20a90*/  ULDC.64 UR4, c[0x0][0x9f8] ;  /* 0x00027e0000047ab9 */ /* 0x000fe20000000a00 */
[----:B------:R-:W3:Y:S01]  /*20aa0*/  LDL R20, [R1+0x18] ;  /* 0x0000180001147983 */ /* 0x000ee20000100800 */
[----:B------:R-:W-:-:S03]  /*20ab0*/  ISETP.NE.U32.AND P0, PT, RZ, UR4, PT ;  /* 0x00000004ff007c0c */ /* 0x000fc6000bf05070 */
[----:B------:R-:W4:Y:S01]  /*20ac0*/  LDL R19, [R1+0x28] ;  /* 0x0000280001137983 */ /* 0x000f220000100800 */
[----:B------:R-:W-:Y:S01]  /*20ad0*/  ISETP.NE.AND.EX P0, PT, RZ, UR5, PT, P0 ;  /* 0x00000005ff007c0c */ /* 0x000fe2000bf05300 */
[----:B------:R-:W-:Y:S01]  /*20ae0*/  IMAD.MOV.U32 R9, RZ, RZ, R27 ;  /* 0x000000ffff097224 */ /* 0x000fe200078e001b */
[----:B------:R-:W0:Y:S01]  /*20af0*/  LDC R5, c[0x0][0x430] ;  /* 0x00010c00ff057b82 */ /* 0x000e220000000800 */
[----:B------:R-:W1:Y:S01]  /*20b00*/  S2R R22, SR_TID.X ;  /* 0x0000000000167919 */ /* 0x000e620000002100 */
[----:B------:R-:W2:Y:S01]  /*20b10*/  S2R R21, SR_TID.X ;  /* 0x0000000000157919 */ /* 0x000ea20000002100 */
[----:B------:R-:W-:Y:S01]  /*20b20*/  VIADD R23, R23, 0xffffffff ;  /* 0xffffffff17177836 */ /* 0x000fe20000000000 */
[----:B------:R-:W-:-:S07]  /*20b30*/  ULDC UR4, c[0x0][0x2f4] ;  /* 0x0000bd0000047ab9 */ /* 0x000fce0000000800 */
[----:B------:R-:W1:Y:S02]  /*20b40*/  @P0 LDC.64 R2, c[0x0][0x9f8] ;  /* 0x00027e00ff020b82 */ /* 0x000e640000000a00 */
[----:B-1----:R-:W-:-:S05]  /*20b50*/  @P0 IMAD.WIDE R2, R27, 0x4, R2 ;  /* 0x000000041b020825 */ /* 0x002fca00078e0202 */
[----:B------:R1:W4:Y:S01]  /*20b60*/  @P0 LDG.E R9, desc[UR52][R2.64] ;  /* 0x0000003402090981 */ /* 0x000322000c1e1900 */
[----:B0-----:R-:W-:Y:S01]  /*20b70*/  ISETP.NE.AND P1, PT, R5, 0x1, PT ;  /* 0x000000010500780c */ /* 0x001fe20003f25270 */
[----:B------:R-:W-:Y:S01]  /*20b80*/  IMAD.SHL.U32 R22, R22, 0x20, RZ ;  /* 0x0000002016167824 */ /* 0x000fe200078e00ff */
[----:B--2---:R-:W-:Y:S01]  /*20b90*/  LOP3.LUT R21, R21, 0x7f, RZ, 0xc0, !PT ;  /* 0x0000007f15157812 */ /* 0x004fe200078ec0ff */
[----:B------:R-:W-:-:S03]  /*20ba0*/  IMAD.SHL.U32 R8, R23, 0x80, RZ ;  /* 0x0000008017087824 */ /* 0x000fc600078e00ff */
[----:B------:R-:W-:Y:S02]  /*20bb0*/  SHF.R.U32.HI R21, RZ, 0x2, R21 ;  /* 0x00000002ff157819 */ /* 0x000fe40000011615 */
[----:B------:R-:W-:-:S04]  /*20bc0*/  LOP3.LUT R22, R22, 0x60, RZ, 0xc0, !PT ;  /* 0x0000006016167812 */ /* 0x000fc800078ec0ff */
[----:B------:R-:W-:Y:S01]  /*20bd0*/  LOP3.LUT R0, R8, R21, R22, 0xfe, !PT ;  /* 0x0000001508007212 */ /* 0x000fe200078efe16 */
[----:B-1----:R-:W0:Y:S08]  /*20be0*/  @P1 LDC R3, c[0x0][0x434] ;  /* 0x00010d00ff031b82 */ /* 0x002e300000000800 */
[----:B------:R-:W1:Y:S01]  /*20bf0*/  @P1 LDC R2, c[0x0][0x438] ;  /* 0x00010e00ff021b82 */ /* 0x000e620000000800 */
[----:B------:R-:W-:Y:S01]  /*20c00*/  LOP3.LUT R16, R16, 0xfffffff7, RZ, 0xc0, !PT ;  /* 0xfffffff710107812 */ /* 0x000fe200078ec0ff */
[----:B------:R-:W-:Y:S01]  /*20c10*/  UMOV UR5, 0xffffffff ;  /* 0xffffffff00057882 */ /* 0x000fe20000000000 */
[C---:B---3--:R-:W-:Y:S01]  /*20c20*/  ISETP.GE.AND P0, PT, R0.reuse, R20, PT ;  /* 0x000000140000720c */ /* 0x048fe20003f06270 */
[----:B----4-:R-:W-:-:S04]  /*20c30*/  IMAD.IADD R0, R0, 0x1, R19 ;  /* 0x0000000100007824 */ /* 0x010fc800078e0213 */
[----:B0-----:R-:W-:-:S04]  /*20c40*/  @P1 IMAD.HI.U32 R3, R0, R3, RZ ;  /* 0x0000000300031227 */ /* 0x001fc800078e00ff */
[----:B------:R-:W-:Y:S01]  /*20c50*/  IMAD.MOV.U32 R6, RZ, RZ, R0 ;  /* 0x000000ffff067224 */ /* 0x000fe200078e0000 */
[----:B-1----:R-:W-:-:S03]  /*20c60*/  @P1 SHF.R.U32.HI R6, RZ, R2, R3 ;  /* 0x00000002ff061219 */ /* 0x002fc60000011603 */
[----:B------:R-:W0:Y:S01]  /*20c70*/  @!P0 LDC.64 R2, c[0x0][0x428] ;  /* 0x00010a00ff028b82 */ /* 0x000e220000000a00 */
[--C-:B------:R-:W-:Y:S01]  /*20c80*/  @!P0 SHF.R.S32.HI R7, RZ, 0x1f, R6.reuse ;  /* 0x0000001fff078819 */ /* 0x100fe20000011406 */
[----:B------:R-:W-:-:S04]  /*20c90*/  IMAD.MOV R4, RZ, RZ, -R6 ;  /* 0x000000ffff047224 */ /* 0x000fc800078e0a06 */
[----:B------:R-:W-:Y:S01]  /*20ca0*/  IMAD R4, R5, R4, R0 ;  /* 0x0000000405047224 */ /* 0x000fe200078e0200 */
[----:B------:R-:W-:Y:S01]  /*20cb0*/  SHF.R.S32.HI R10, RZ, 0x1f, R9 ;  /* 0x0000001fff0a7819 */ /* 0x000fe20000011409 */
[----:B------:R1:W-:Y:S01]  /*20cc0*/  STL [R1+0xc], R9 ;  /* 0x00000c0901007387 */ /* 0x0003e20000100800 */
[----:B0-----:R-:W-:-:S03]  /*20cd0*/  @!P0 IMAD.WIDE.U32 R6, R9, R2, R6 ;  /* 0x0000000209068225 */ /* 0x001fc600078e0006 */
[----:B------:R0:W-:Y:S01]  /*20ce0*/  STL [R1+0x2c], R10 ;  /* 0x00002c0a01007387 */ /* 0x0001e20000100800 */
[----:B------:R-:W-:-:S04]  /*20cf0*/  @!P0 IMAD R0, R10, R2, RZ ;  /* 0x000000020a008224 */ /* 0x000fc800078e02ff */
[----:B------:R-:W-:Y:S02]  /*20d00*/  @!P0 IMAD R0, R9, R3, R0 ;  /* 0x0000000309008224 */ /* 0x000fe400078e0200 */
[----:B-1----:R-:W1:Y:S01]  /*20d10*/  S2R R9, SR_TID.X ;  /* 0x0000000000097919 */ /* 0x002e620000002100 */
[----:B------:R-:W2:Y:S01]  /*20d20*/  @!P0 LDC.64 R2, c[0x0][0x418] ;  /* 0x00010600ff028b82 */ /* 0x000ea20000000a00 */
[----:B------:R-:W-:Y:S02]  /*20d30*/  @!P0 IMAD.IADD R0, R7, 0x1, R0 ;  /* 0x0000000107008824 */ /* 0x000fe400078e0200 */
[----:B------:R-:W-:-:S05]  /*20d40*/  IMAD.U32 R5, RZ, RZ, UR38 ;  /* 0x00000026ff057e24 */ /* 0x000fca000f8e00ff */
[----:B------:R-:W-:Y:S02]  /*20d50*/  ISETP.NE.AND P2, PT, R5, 0x3, PT ;  /* 0x000000030500780c */ /* 0x000fe40003f45270 */
[----:B--2---:R-:W-:-:S04]  /*20d60*/  @!P0 LEA R2, P1, R6, R2, 0x2 ;  /* 0x0000000206028211 */ /* 0x004fc800078210ff */
[----:B------:R-:W-:Y:S01]  /*20d70*/  @!P0 LEA.HI.X R3, R6, R3, R0, 0x2, P1 ;  /* 0x0000000306038211 */ /* 0x000fe200008f1400 */
[----:B------:R-:W-:Y:S02]  /*20d80*/  IMAD.MOV.U32 R0, RZ, RZ, RZ ;  /* 0x000000ffff007224 */ /* 0x000fe400078e00ff */
[----:B-1----:R-:W-:-:S04]  /*20d90*/  IMAD.SHL.U32 R9, R9, 0x8, RZ ;  /* 0x0000000809097824 */ /* 0x002fc800078e00ff */
[----:B------:R1:W5:Y:S01]  /*20da0*/  @!P0 LDG.E R0, desc[UR52][R2.64] ;  /* 0x0000003402008981 */ /* 0x000362000c1e1900 */
[----:B------:R-:W-:Y:S02]  /*20db0*/  LOP3.LUT R9, R9, 0x18, RZ, 0xc0, !PT ;  /* 0x0000001809097812 */ /* 0x000fe400078ec0ff */
[----:B------:R-:W-:Y:S02]  /*20dc0*/  @P2 LOP3.LUT R16, R16, 0x8, RZ, 0xfc, !PT ;  /* 0x0000000810102812 */ /* 0x000fe400078efcff */
[C---:B------:R-:W-:Y:S02]  /*20dd0*/  ISETP.GE.AND P0, PT, R9.reuse, UR4, PT ;  /* 0x0000000409007c0c */ /* 0x040fe4000bf06270 */
[C---:B0-----:R-:W-:Y:S02]  /*20de0*/  LOP3.LUT R10, R9.reuse, 0x20, RZ, 0xfc, !PT ;  /* 0x00000020090a7812 */ /* 0x041fe400078efcff */
[----:B------:R-:W-:Y:S02]  /*20df0*/  LOP3.LUT R16, R16, 0xfffffffb, RZ, 0xc0, !PT ;  /* 0xfffffffb10107812 */ /* 0x000fe400078ec0ff */
[----:B------:R-:W-:-:S02]  /*20e00*/  LOP3.LUT R9, R9, 0x40, RZ, 0xfc, !PT ;  /* 0x0000004009097812 */ /* 0x000fc400078efcff */
[----:B------:R-:W-:-:S05]  /*20e10*/  ISETP.GE.AND P1, PT, R10, UR4, PT ;  /* 0x000000040a007c0c */ /* 0x000fca000bf26270 */
[----:B------:R-:W-:Y:S02]  /*20e20*/  @P0 LOP3.LUT R16, R16, 0x4, RZ, 0xfc, !PT ;  /* 0x0000000410100812 */ /* 0x000fe400078efcff */
[----:B------:R-:W-:Y:S02]  /*20e30*/  ISETP.GE.AND P0, PT, R9, UR4, PT ;  /* 0x0000000409007c0c */ /* 0x000fe4000bf06270 */
[----:B------:R-:W-:-:S04]  /*20e40*/  LOP3.LUT R16, R16, 0xfffffffe, RZ, 0xc0, !PT ;  /* 0xfffffffe10107812 */ /* 0x000fc800078ec0ff */
[----:B------:R-:W-:-:S04]  /*20e50*/  LOP3.LUT R16, R16, 0xfffffffd, RZ, 0xc0, !PT ;  /* 0xfffffffd10107812 */ /* 0x000fc800078ec0ff */
[----:B------:R-:W-:-:S04]  /*20e60*/  @P1 LOP3.LUT R16, R16, 0x2, RZ, 0xfc, !PT ;  /* 0x0000000210101812 */ /* 0x000fc800078efcff */
[----:B------:R-:W-:Y:S01]  /*20e70*/  @P0 LOP3.LUT R16, R16, 0x1, RZ, 0xfc, !PT ;  /* 0x0000000110100812 */ /* 0x000fe200078efcff */
[----:B-1----:R-:W-:Y:S06]  /*20e80*/  BRA.DIV UR5, `(.L_x_11687) ;  /* 0x0000005605007947 */ /* 0x002fec000b800000 */
.L_x_11814:
[----:B------:R-:W-:Y:S05]  /*20e90*/  @!P2 BRA `(.L_x_11688) ;  /* 0x000000000004a947 */ /* 0x000fea0003800000 */
[----:B------:R-:W-:Y:S01]  /*20ea0*/  BPT.TRAP 0x1 ;  /* 0x000000040000795c */ /* 0x000fe20000300000 */
.L_x_11688:
[----:B------:R-:W2:Y:S01]  /*20eb0*/  LDL R9, [R1] ;  /* 0x0000000001097983 */ /* 0x000ea20000100800 */
        /* <DEDUP_REMOVED lines=17> */
[----:B------:R-:W-:-:S04]  /*20fd0*/  LEA R19, P0, R2, UR6, 0x1 ;  /* 0x0000000602137c11 */ /* 0x000fc8000f8008ff */
[----:B------:R-:W-:Y:S01]  /*20fe0*/  LEA.HI.X R22, R2, UR7, R22, 0x1, P0 ;  /* 0x0000000702167c11 */ /* 0x000fe200080f0c16 */
[----:B------:R-:W-:Y:S01]  /*20ff0*/  IMAD R2, R28, 0x8, R18 ;  /* 0x000000081c027824 */ /* 0x000fe200078e0212 */
[----:B--2---:R-:W-:-:S06]  /*21000*/  SHF.L.U32 R3, R9, 0x1f, RZ ;  /* 0x0000001f09037819 */ /* 0x004fcc00000006ff */
[----:B------:R-:W0:Y:S02]  /*21010*/  SYNCS.PHASECHK.TRANS64.TRYWAIT P0, [R2+URZ+0x2d840], R3 ;  /* 0x02d84003020075a7 */ /* 0x000e24000800017f */
[----:B0-----:R-:W-:Y:S05]  /*21020*/  @!P0 BRA `(.L_x_11690) ;  /* 0x0000005000cc8947 */ /* 0x001fea0003800000 */
.L_x_11815:
[----:B------:R-:W-:Y:S05]  /*21030*/  BSYNC B0 ;  /* 0x0000000000007941 */ /* 0x000fea0003800000 */
.L_x_11689:
[----:B------:R-:W2:Y:S01]  /*21040*/  LDL R12, [R1+0x18] ;  /* 0x00001800010c7983 */ /* 0x000ea20000100800 */
[----:B------:R-:W-:Y:S01]  /*21050*/  ULDC.64 UR4, c[0x0][0x300] ;  /* 0x0000c00000047ab9 */ /* 0x000fe20000000a00 */
[----:B------:R-:W-:Y:S02]  /*21060*/  ULDC.64 UR6, c[0x0][0x2e8] ;  /* 0x0000ba0000067ab9 */ /* 0x000fe40000000a00 */
[----:B------:R-:W3:Y:S01]  /*21070*/  LDL R10, [R1+0x10] ;  /* 0x00001000010a7983 */ /* 0x000ee20000100800 */
[----:B------:R-:W-:Y:S01]  /*21080*/  IMAD R5, R5, UR4, RZ ;  /* 0x0000000405057c24 */ /* 0x000fe2000f8e02ff */
[----:B------:R-:W-:Y:S01]  /*21090*/  LOP3.LUT P4, RZ, R16, 0x4, RZ, 0xc0, !PT ;  /* 0x0000000410ff7812 */ /* 0x000fe2000788c0ff */
[----:B------:R-:W1:Y:S02]  /*210a0*/  S2R R7, SR_TID.X ;  /* 0x0000000000077919 */ /* 0x000e640000002100 */
[----:B0-----:R-:W-:Y:S01]  /*210b0*/  IMAD R3, R4, UR5, R5 ;  /* 0x0000000504037c24 */ /* 0x001fe2000f8e0205 */
        /* <DEDUP_REMOVED lines=9> */
[----:B------:R-:W-:Y:S02]  /*21150*/  IMAD.IADD R5, R5, 0x1, R0 ;  /* 0x0000000105057824 */ /* 0x000fe400078e0200 */
[----:B------:R-:W-:Y:S01]  /*21160*/  IMAD.WIDE.U32 R4, R17, UR4, R4 ;  /* 0x0000000411047c25 */ /* 0x000fe2000f8e0004 */
[----:B------:R-:W-:Y:S02]  /*21170*/  UMOV UR4, 0xffffffff ;  /* 0xffffffff00047882 */ /* 0x000fe40000000000 */
[----:B------:R-:W-:Y:S02]  /*21180*/  LEA R0, P0, R4, UR6, 0x1 ;  /* 0x0000000604007c11 */ /* 0x000fe4000f8008ff */
[----:B-1----:R-:W-:Y:S01]  /*21190*/  LOP3.LUT R9, R7, 0x7f, RZ, 0xc0, !PT ;  /* 0x0000007f07097812 */ /* 0x002fe200078ec0ff */
[----:B------:R-:W-:-:S03]  /*211a0*/  IMAD R7, R17, UR5, R5 ;  /* 0x0000000511077c24 */ /* 0x000fc6000f8e0205 */
[----:B------:R-:W-:Y:S02]  /*211b0*/  SHF.R.U32.HI R11, RZ, 0x2, R9 ;  /* 0x00000002ff0b7819 */ /* 0x000fe40000011609 */
[----:B------:R-:W0:Y:S01]  /*211c0*/  S2R R9, SR_TID.X ;  /* 0x0000000000097919 */ /* 0x000e220000002100 */
[----:B------:R-:W-:Y:S01]  /*211d0*/  LEA.HI.X R7, R4, UR7, R7, 0x1, P0 ;  /* 0x0000000704077c11 */ /* 0x000fe200080f0c07 */
[----:B0-----:R-:W-:-:S05]  /*211e0*/  IMAD.SHL.U32 R9, R9, 0x8, RZ ;  /* 0x0000000809097824 */ /* 0x001fca00078e00ff */
[----:B------:R-:W-:Y:S02]  /*211f0*/  LOP3.LUT R9, R9, 0x18, RZ, 0xc0, !PT ;  /* 0x0000001809097812 */ /* 0x000fe400078ec0ff */
[----:B--2---:R-:W-:-:S04]  /*21200*/  IADD3 R3, -R11, R12, -R8 ;  /* 0x0000000c0b037210 */ /* 0x004fc80007ffe908 */
[----:B------:R-:W-:Y:S01]  /*21210*/  ISETP.GE.AND P0, PT, R3, 0x1, PT ;  /* 0x000000010300780c */ /* 0x000fe20003f06270 */
[----:B---3--:R-:W-:Y:S01]  /*21220*/  IMAD R8, R28, 0x3000, R10 ;  /* 0x000030001c087824 */ /* 0x008fe200078e020a */
[----:B------:R-:W-:Y:S11]  /*21230*/  BRA.DIV UR4, `(.L_x_11691) ;  /* 0x00000052045c7947 */ /* 0x000ff6000b800000 */
        /* <DEDUP_REMOVED lines=38> */
.L_x_11825:
        /* <DEDUP_REMOVED lines=12> */
.L_x_11692:
        /* <DEDUP_REMOVED lines=11> */
.L_x_11693:
[----:B------:R1:W5:Y:S01]  /*21610*/  LDL.LU R3, [R1+0x34] ;  /* 0x0000340001037983 */ /* 0x0003620000300800 */
        /* <DEDUP_REMOVED lines=9> */
[----:B------:R-:W-:-:S04]  /*216b0*/  ISETP.NE.AND.EX P0, PT, RZ, UR7, PT, P0 ;  /* 0x00000007ff007c0c */ /* 0x000fc8000bf05300 */
[----:B------:R-:W-:Y:S02]  /*216c0*/  SEL R26, R27, RZ, !P0 ;  /* 0x000000ff1b1a7207 */ /* 0x000fe40004000000 */
[----:B-1---5:R-:W-:Y:S01]  /*216d0*/  SHF.R.S32.HI R2, RZ, 0x1f, R3 ;  /* 0x0000001fff027819 */ /* 0x022fe20000011403 */
[----:B0-----:R-:W-:-:S04]  /*216e0*/  IMAD.WIDE.U32 R4, R3, UR4, RZ ;  /* 0x0000000403047c25 */ /* 0x001fc8000f8e00ff */
[----:B------:R-:W-:Y:S01]  /*216f0*/  IMAD R2, R2, UR4, RZ ;  /* 0x0000000402027c24 */ /* 0x000fe2000f8e02ff */
[----:B------:R0:W-:Y:S03]  /*21700*/  STL.64 [R1+0x38], R4 ;  /* 0x0000380401007387 */ /* 0x0001e60000100a00 */
[----:B------:R-:W-:Y:S01]  /*21710*/  IMAD R0, R3, UR5, R2 ;  /* 0x0000000503007c24 */ /* 0x000fe2000f8e0202 */
[----:B------:R-:W-:-:S03]  /*21720*/  SHF.R.S32.HI R2, RZ, 0x1f, R27 ;  /* 0x0000001fff027819 */ /* 0x000fc6000001141b */
[----:B------:R-:W-:Y:S01]  /*21730*/  IMAD.IADD R3, R5, 0x1, R0 ;  /* 0x0000000105037824 */ /* 0x000fe200078e0200 */
[----:B------:R-:W-:-:S04]  /*21740*/  SEL R0, R2, RZ, !P0 ;  /* 0x000000ff02007207 */ /* 0x000fc80004000000 */
[----:B------:R0:W-:Y:S04]  /*21750*/  STL [R1+0x34], R3 ;  /* 0x0000340301007387 */ /* 0x0001e80000100800 */
[----:B------:R0:W-:Y:S01]  /*21760*/  STL [R1+0x44], R0 ;  /* 0x0000440001007387 */ /* 0x0001e20000100800 */
        /* <DEDUP_REMOVED lines=17> */
.L_x_11695:
[----:B------:R-:W-:Y:S05]  /*21880*/  BSYNC B6 ;  /* 0x0000000000067941 */ /* 0x000fea0003800000 */
.L_x_11694:
[----:B------:R-:W2:Y:S01]  /*21890*/  LDL.LU R2, [R1+0x34] ;  /* 0x0000340001027983 */ /* 0x000ea20000300800 */
[----:B------:R-:W1:Y:S01]  /*218a0*/  LDC R9, c[0x0][0x448] ;  /* 0x00011200ff097b82 */ /* 0x000e620000000800 */
[----:B------:R-:W-:Y:S01]  /*218b0*/  ULDC.64 UR4, c[0x0][0x2d8] ;  /* 0x0000b60000047ab9 */ /* 0x000fe20000000a00 */
[----:B------:R-:W-:Y:S01]  /*218c0*/  ULDC.64 UR6, c[0x0][0x2e0] ;  /* 0x0000b80000067ab9 */ /* 0x000fe20000000a00 */
[----:B------:R-:W3:Y:S01]  /*218d0*/  LDL.LU.64 R20, [R1+0x38] ;  /* 0x0000380001147983 */ /* 0x000ee20000300a00 */
[----:B------:R-:W-:-:S03]  /*218e0*/  ULDC.64 UR8, c[0x0][0x280] ;  /* 0x0000a00000087ab9 */ /* 0x000fc60000000a00 */
[----:B0-----:R-:W4:Y:S01]  /*218f0*/  LDL.LU R0, [R1+0x44] ;  /* 0x0000440001007983 */ /* 0x001f220000300800 */
[----:B-1----:R-:W-:-:S13]  /*21900*/  ISETP.NE.AND P1, PT, R9, 0x1, PT ;  /* 0x000000010900780c */ /* 0x002fda0003f25270 */
        /* <DEDUP_REMOVED lines=21> */
[----:B------:R-:W-:-:S04]  /*21a60*/  IMAD.IADD R0, R20, 0x1, R25 ;  /* 0x0000000114007824 */ /* 0x000fc800078e0219 */
        /* <DEDUP_REMOVED lines=30> */
[----:B------:R-:W-:-:S04]  /*21c50*/  IMAD R6, R6, UR5, R7 ;  /* 0x0000000506067c24 */ /* 0x000fc8000f8e0207 */
[----:B------:R-:W-:Y:S01]  /*21c60*/  IMAD.IADD R3, R3, 0x1, R6 ;  /* 0x0000000103037824 */ /* 0x000fe200078e0206 */
[----:B------:R-:W-:-:S05]  /*21c70*/  SHF.R.S32.HI R6, RZ, 0x1f, R0 ;  /* 0x0000001fff067819 */ /* 0x000fca0000011400 */
[----:B------:R-:W-:Y:S02]  /*21c80*/  IMAD R6, R6, UR6, RZ ;  /* 0x0000000606067c24 */ /* 0x000fe4000f8e02ff */
[----:B------:R-:W-:-:S04]  /*21c90*/  IMAD.WIDE.U32 R2, R0, UR6, R2 ;  /* 0x0000000600027c25 */ /* 0x000fc8000f8e0002 */
[C---:B0-----:R-:W-:Y:S02]  /*21ca0*/  IMAD.SHL.U32 R11, R13.reuse, 0x8, RZ ;  /* 0x000000080d0b7824 */ /* 0x041fe400078e00ff */
[----:B------:R-:W-:Y:S02]  /*21cb0*/  IMAD R6, R0, UR7, R6 ;  /* 0x0000000700067c24 */ /* 0x000fe4000f8e0206 */
[----:B------:R-:W-:Y:S01]  /*21cc0*/  IMAD.SHL.U32 R10, R13, 0x8, RZ ;  /* 0x000000080d0a7824 */ /* 0x000fe200078e00ff */
[----:B------:R-:W-:Y:S01]  /*21cd0*/  LOP3.LUT R11, R11, 0x18, RZ, 0xc0, !PT ;  /* 0x000000180b0b7812 */ /* 0x000fe200078ec0ff */
[----:B------:R-:W-:Y:S01]  /*21ce0*/  IMAD.IADD R6, R3, 0x1, R6 ;  /* 0x0000000103067824 */ /* 0x000fe200078e0206 */
[----:B------:R-:W-:Y:S02]  /*21cf0*/  LEA R7, P0, R2, UR8, 0x1 ;  /* 0x0000000802077c11 */ /* 0x000fe4000f8008ff */
[----:B------:R-:W-:Y:S02]  /*21d00*/  LOP3.LUT R12, R11, 0x20, RZ, 0xfc, !PT ;  /* 0x000000200b0c7812 */ /* 0x000fe400078efcff */
[----:B------:R-:W-:-:S02]  /*21d10*/  LOP3.LUT R10, R10, 0x18, RZ, 0xc0, !PT ;  /* 0x000000180a0a7812 */ /* 0x000fc400078ec0ff */
[----:B------:R-:W-:Y:S01]  /*21d20*/  LOP3.LUT R11, R11, 0x40, RZ, 0xfc, !PT ;  /* 0x000000400b0b7812 */ /* 0x000fe200078efcff */
[----:B------:R-:W-:Y:S01]  /*21d30*/  UMOV UR5, 0xffffffff ;  /* 0xffffffff00057882 */ /* 0x000fe20000000000 */
[----:B------:R-:W-:Y:S02]  /*21d40*/  LEA.HI.X R6, R2, UR9, R6, 0x1, P0 ;  /* 0x0000000902067c11 */ /* 0x000fe400080f0c06 */
[----:B------:R-:W-:Y:S02]  /*21d50*/  LOP3.LUT R20, R13, 0x7f, RZ, 0xc0, !PT ;  /* 0x0000007f0d147812 */ /* 0x000fe400078ec0ff */
[----:B------:R-:W-:Y:S02]  /*21d60*/  ISETP.GE.AND P0, PT, R10, UR4, PT ;  /* 0x000000040a007c0c */ /* 0x000fe4000bf06270 */
[----:B------:R-:W-:Y:S02]  /*21d70*/  ISETP.GE.AND P1, PT, R12, UR4, PT ;  /* 0x000000040c007c0c */ /* 0x000fe4000bf26270 */
[----:B------:R-:W-:-:S02]  /*21d80*/  ISETP.GE.AND P2, PT, R11, UR4, PT ;  /* 0x000000040b007c0c */ /* 0x000fc4000bf46270 */
[----:B------:R-:W-:Y:S01]  /*21d90*/  SHF.R.U32.HI R20, RZ, 0x2, R20 ;  /* 0x00000002ff147819 */ /* 0x000fe20000011614 */
[----:B--2---:R-:W-:Y:S10]  /*21da0*/  BRA.DIV UR5, `(.L_x_11696) ;  /* 0x0000004a05e87947 */ /* 0x004ff4000b800000 */
[----:B------:R-:W0:Y:S01]  /*21db0*/  SHFL.IDX PT, R3, R5, RZ, 0x1c1f ;  /* 0x001c1fff05037589 */ /* 0x000e2200000e0000 */
[----:B-----5:R-:W-:Y:S02]  /*21dc0*/  IMAD R0, R21, R9, RZ ;  /* 0x0000000915007224 */ /* 0x020fe400078e02ff */
[----:B------:R-:W-:Y:S01]  /*21dd0*/  IMAD.IADD R25, R20, 0x1, R25 ;  /* 0x0000000114197824 */ /* 0x000fe200078e0219 */
        /* <DEDUP_REMOVED lines=58> */
.L_x_11838:
        /* <DEDUP_REMOVED lines=12> */
.L_x_11697:
        /* <DEDUP_REMOVED lines=18> */
.L_x_11839:
[----:B------:R-:W-:Y:S05]  /*22360*/  BSYNC B0 ;  /* 0x0000000000007941 */ /* 0x000fea0003800000 */
.L_x_11698:
        /* <DEDUP_REMOVED lines=8> */
[----:B------:R-:W-:Y:S01]  /*223f0*/  IMAD.MOV.U32 R10, RZ, RZ, R28 ;  /* 0x000000ffff0a7224 */ /* 0x000fe200078e001c */
[----:B------:R2:W5:Y:S04]  /*22400*/  LDL.LU R20, [R1] ;  /* 0x0000000001147983 */ /* 0x0005680000300800 */
[----:B------:R2:W-:Y:S01]  /*22410*/  STL [R1+0x8], R23 ;  /* 0x0000081701007387 */ /* 0x0005e20000100800 */
[----:B-1----:R-:W-:-:S05]  /*22420*/  IMAD.SHL.U32 R4, R2, 0x8, RZ ;  /* 0x0000000802047824 */ /* 0x002fca00078e00ff */
[----:B------:R-:W-:-:S04]  /*22430*/  LOP3.LUT R4, R4, 0x18, RZ, 0xc0, !PT ;  /* 0x0000001804047812 */ /* 0x000fc800078ec0ff */
[C---:B------:R-:W-:Y:S02]  /*22440*/  LOP3.LUT R3, R4.reuse, 0x20, RZ, 0xfc, !PT ;  /* 0x0000002004037812 */ /* 0x040fe400078efcff */
[C---:B------:R-:W-:Y:S02]  /*22450*/  LOP3.LUT R2, R4.reuse, 0x40, RZ, 0xfc, !PT ;  /* 0x0000004004027812 */ /* 0x040fe400078efcff */
[----:B------:R-:W-:Y:S02]  /*22460*/  ISETP.GE.AND P3, PT, R4, UR4, PT ;  /* 0x0000000404007c0c */ /* 0x000fe4000bf66270 */
[----:B------:R-:W-:Y:S02]  /*22470*/  ISETP.GE.AND P2, PT, R3, UR4, PT ;  /* 0x0000000403007c0c */ /* 0x000fe4000bf46270 */
[----:B--2---:R-:W-:-:S13]  /*22480*/  ISETP.GE.AND P1, PT, R2, UR4, PT ;  /* 0x0000000402007c0c */ /* 0x004fda000bf26270 */
.L_x_11714:
        /* <DEDUP_REMOVED lines=42> */
.L_x_11702:
[----:B------:R-:W-:Y:S01]  /*22730*/  IMAD R5, R28, 0x8, R18 ;  /* 0x000000081c057824 */ /* 0x000fe200078e0212 */
[----:B------:R-:W-:Y:S01]  /*22740*/  SHF.L.U32 R0, R2, 0x1f, RZ ;  /* 0x0000001f02007819 */ /* 0x000fe200000006ff */
[----:B------:R-:W-:Y:S03]  /*22750*/  BSSY B1, `(.L_x_11703) ;  /* 0x0000003000017945 */ /* 0x000fe60003800000 */
[----:B------:R-:W0:Y:S02]  /*22760*/  SYNCS.PHASECHK.TRANS64.TRYWAIT P0, [R5+URZ+0x2d840], R0 ;  /* 0x02d84000050075a7 */ /* 0x000e24000800017f */
[----:B0-----:R-:W-:Y:S05]  /*22770*/  @!P0 BRA `(.L_x_11704) ;  /* 0x0000004800988947 */ /* 0x001fea0003800000 */
.L_x_11840:
[----:B------:R-:W-:Y:S05]  /*22780*/  BSYNC B1 ;  /* 0x0000000000017941 */ /* 0x000fea0003800000 */
.L_x_11703:
        /* <DEDUP_REMOVED lines=52> */
.L_x_11850:
        /* <DEDUP_REMOVED lines=11> */
.L_x_11706:
        /* <DEDUP_REMOVED lines=11> */
.L_x_11707:
[----:B------:R1:W-:Y:S01]  /*22c30*/  SYNCS.ARRIVE.TRANS64.A1T0 RZ, [R5+URZ+0x2d830], RZ ;  /* 0x02d830ff05ff79a7 */ /* 0x0003e2000810003f */
[----:B------:R-:W-:Y:S05]  /*22c40*/  @!P5 BRA `(.L_x_11708) ;  /* 0x000000000004d947 */ /* 0x000fea0003800000 */
[----:B------:R-:W-:Y:S01]  /*22c50*/  BPT.TRAP 0x1 ;  /* 0x000000040000795c */ /* 0x000fe20000300000 */
.L_x_11708:
[----:B------:R-:W-:Y:S01]  /*22c60*/  SHF.L.U32 R2, R20, 0x1f, RZ ;  /* 0x0000001f14027819 */ /* 0x000fe200000006ff */
[----:B-1----:R-:W-:Y:S01]  /*22c70*/  IMAD R5, R10, 0x8, R18 ;  /* 0x000000080a057824 */ /* 0x002fe200078e0212 */
[----:B------:R-:W-:Y:S03]  /*22c80*/  BSSY B1, `(.L_x_11709) ;  /* 0x0000003000017945 */ /* 0x000fe60003800000 */
[----:B------:R-:W1:Y:S02]  /*22c90*/  SYNCS.PHASECHK.TRANS64.TRYWAIT P0, [R5+URZ+0x2d860], R2 ;  /* 0x02d86002050075a7 */ /* 0x000e64000800017f */
[----:B-1----:R-:W-:Y:S05]  /*22ca0*/  @!P0 BRA `(.L_x_11710) ;  /* 0x0000004800b48947 */ /* 0x002fea0003800000 */
.L_x_11851:
[----:B------:R-:W-:Y:S05]  /*22cb0*/  BSYNC B1 ;  /* 0x0000000000017941 */ /* 0x000fea0003800000 */
.L_x_11709:
        /* <DEDUP_REMOVED lines=45> */
.L_x_11861:
        /* <DEDUP_REMOVED lines=29> */
.L_x_11712:
        /* <DEDUP_REMOVED lines=12> */
.L_x_11713:
        /* <DEDUP_REMOVED lines=8> */
.L_x_11701:
[----:B------:R-:W-:Y:S05]  /*232a0*/  BSYNC B0 ;  /* 0x0000000000007941 */ /* 0x000fea0003800000 */
.L_x_11700:
        /* <DEDUP_REMOVED lines=17> */
.L_x_11716:
[----:B------:R-:W-:Y:S05]  /*233c0*/  BSYNC B0 ;  /* 0x0000000000007941 */ /* 0x000fea0003800000 */
.L_x_11715:
[----:B------:R-:W-:-:S05]  /*233d0*/  IMAD.U32 R0, RZ, RZ, UR38 ;  /* 0x00000026ff007e24 */ /* 0x000fca000f8e00ff */
[----:B------:R-:W-:-:S13]  /*233e0*/  ISETP.NE.AND P0, PT, R0, 0x3, PT ;  /* 0x000000030000780c */ /* 0x000fda0003f05270 */
[----:B------:R-:W-:Y:S05]  /*233f0*/  @!P0 BRA `(.L_x_11717) ;  /* 0x0000000000048947 */ /* 0x000fea0003800000 */
[----:B------:R-:W-:Y:S01]  /*23400*/  BPT.TRAP 0x1 ;  /* 0x000000040000795c */ /* 0x000fe20000300000 */
.L_x_11717:
        /* <DEDUP_REMOVED lines=8> */
.L_x_11862:
[----:B------:R-:W-:Y:S05]  /*23490*/  BSYNC B0 ;  /* 0x0000000000007941 */ /* 0x000fea0003800000 */
.L_x_11718:
        /* <DEDUP_REMOVED lines=51> */
.L_x_11872:
        /* <DEDUP_REMOVED lines=13> */
.L_x_11721:
        /* <DEDUP_REMOVED lines=11> */
.L_x_11722:
        /* <DEDUP_REMOVED lines=8> */
.L_x_11681:
[----:B------:R-:W-:Y:S05]  /*239d0*/  BSYNC B7 ;  /* 0x0000000000077941 */ /* 0x000fea0003800000 */
.L_x_11679:
        /* <DEDUP_REMOVED lines=11> */
.L_x_11723:
        /* <DEDUP_REMOVED lines=43> */
.L_x_11882:
[----:B------:R-:W-:Y:S02]  /*23d40*/  ULDC UR4, c[0x0][0xc38] ;  /* 0x00030e0000047ab9 */ /* 0x000fe40000000800 */
[----:B------:R-:W-:-:S04]  /*23d50*/  IMAD.U32 R4, RZ, RZ, UR4 ;  /* 0x00000004ff047e24 */ /* 0x000fc8000f8e00ff */
[----:B--2---:R-:W-:-:S04]  /*23d60*/  IMAD R3, R14, R4, RZ ;  /* 0x000000040e037224 */ /* 0x004fc800078e02ff */
[----:B------:R-:W-:-:S05]  /*23d70*/  IMAD.IADD R6, R6, 0x1, R3 ;  /* 0x0000000106067824 */ /* 0x000fca00078e0203 */
[----:B------:R-:W-:-:S13]  /*23d80*/  ISETP.GT.AND P6, PT, R6, R0, PT ;  /* 0x000000000600720c */ /* 0x000fda0003fc4270 */
[----:B------:R-:W-:Y:S05]  /*23d90*/  @P6 BRA `(.L_x_11726) ;  /* 0x0000000000a46947 */ /* 0x000fea0003800000 */
.L_x_11729:
        /* <DEDUP_REMOVED lines=35> */
.L_x_11890:
[----:B------:R-:W-:Y:S02]  /*23fd0*/  ULDC UR4, c[0x0][0xc38] ;  /* 0x00030e0000047ab9 */ /* 0x000fe40000000800 */
[----:B------:R-:W-:-:S04]  /*23fe0*/  IMAD.U32 R4, RZ, RZ, UR4 ;  /* 0x00000004ff047e24 */ /* 0x000fc8000f8e00ff */
[----:B--2---:R-:W-:-:S04]  /*23ff0*/  IMAD R3, R14, R4, RZ ;  /* 0x000000040e037224 */ /* 0x004fc800078e02ff */
[----:B------:R-:W-:-:S05]  /*24000*/  IMAD.IADD R6, R3, 0x1, R6 ;  /* 0x0000000103067824 */ /* 0x000fca00078e0206 */
[----:B------:R-:W-:-:S13]  /*24010*/  ISETP.GT.AND P6, PT, R6, R0, PT ;  /* 0x000000000600720c */ /* 0x000fda0003fc4270 */
[----:B------:R-:W-:Y:S05]  /*24020*/  @!P6 BRA `(.L_x_11729) ;  /* 0xfffffffc005ce947 */ /* 0x000fea000383ffff */
.L_x_11726:
[----:B------:R-:W-:Y:S01]  /*24030*/  IMAD.IADD R6, R6, 0x1, -R3 ;  /* 0x0000000106067824 */ /* 0x000fe200078e0a03 */
[----:B------:R-:W-:-:S03]  /*24040*/  UMOV UR4, 0xffffffff ;  /* 0xffffffff00047882 */ /* 0x000fc60000000000 */
[----:B------:R-:W-:-:S05]  /*24050*/  IMAD R3, R2, R4, R6 ;  /* 0x0000000402037224 */ /* 0x000fca00078e0206 */
[----:B------:R-:W-:Y:S01]  /*24060*/  ISETP.GT.AND P6, PT, R3, R0, PT ;  /* 0x000000000300720c */ /* 0x000fe20003fc4270 */
[----:B------:R-:W-:-:S12]  /*24070*/  BRA.DIV UR4, `(.L_x_11730) ;  /* 0x0000004a04ac7947 */ /* 0x000fd8000b800000 */
[----:B------:R-:W-:-:S04]  /*24080*/  VOTE.ANY R3, PT, !P6 ;  /* 0x0000000000037806 */ /* 0x000fc800070e0100 */
[----:B------:R-:W2:Y:S02]  /*24090*/  POPC R7, R3 ;  /* 0x0000000300077309 */ /* 0x000ea40000000000 */
[----:B--2---:R2:W3:Y:S01]  /*240a0*/  SHFL.IDX PT, R25, R25, R7, 0x1f ;  /* 0x00001f0719197589 */ /* 0x0044e200000e0000 */
[----:B------:R-:W-:-:S03]  /*240b0*/  IMAD.IADD R27, R7, 0x1, R27 ;  /* 0x00000001071b7824 */ /* 0x000fc600078e021b */
[----:B------:R2:W4:Y:S04]  /*240c0*/  SHFL.IDX PT, R5, R5, R7, 0x1f ;  /* 0x00001f0705057589 */ /* 0x00052800000e0000 */
.L_x_11895:
[----:B------:R-:W-:-:S13]  /*240d0*/  ISETP.NE.AND P0, PT, R3, RZ, PT ;  /* 0x000000ff0300720c */ /* 0x000fda0003f05270 */
[----:B------:R-:W-:Y:S05]  /*240e0*/  @!P0 BRA `(.L_x_11731) ;  /* 0x0000000000108947 */ /* 0x000fea0003800000 */
[----:B------:R-:W-:Y:S01]  /*240f0*/  UMOV UR4, 0xffffffff ;  /* 0xffffffff00047882 */ /* 0x000fe20000000000 */
[----:B-1----:R-:W-:Y:S02]  /*24100*/  VIADD R12, R7, 0xffffffff ;  /* 0xffffffff070c7836 */ /* 0x002fe40000000000 */
[----:B------:R-:W-:Y:S05]  /*24110*/  BRA.DIV UR4, `(.L_x_11732) ;  /* 0x0000004a04e47947 */ /* 0x000fea000b800000 */
[----:B------:R1:W0:Y:S02]  /*24120*/  SHFL.IDX PT, R24, R2, R12, 0x1f ;  /* 0x00001f0c02187589 */ /* 0x00022400000e0000 */
.L_x_11731:
[----:B----4-:R-:W-:Y:S01]  /*24130*/  ISETP.NE.AND P0, PT, R5, 0x1, PT ;  /* 0x000000010500780c */ /* 0x010fe20003f05270 */
[----:B0-----:R-:W-:-:S04]  /*24140*/  IMAD R24, R24, R4, R6 ;  /* 0x0000000418187224 */ /* 0x001fc800078e0206 */
[----:B------:R-:W-:-:S08]  /*24150*/  IMAD.IADD R0, R0, 0x1, -R24 ;  /* 0x0000000100007824 */ /* 0x000fd000078e0a18 */
[----:B------:R-:W-:Y:S05]  /*24160*/  @!P0 BRA `(.L_x_11733) ;  /* 0x0000000000dc8947 */ /* 0x000fea0003800000 */
[-C--:B---3--:R-:W-:Y:S01]  /*24170*/  IABS R6, R25.reuse ;  /* 0x0000001900067213 */ /* 0x088fe20000000000 */
[----:B-1----:R-:W-:Y:S01]  /*24180*/  IMAD.MOV.U32 R2, RZ, RZ, RZ ;  /* 0x000000ffff027224 */ /* 0x002fe200078e00ff */
[----:B------:R-:W-:Y:S02]  /*24190*/  IABS R8, R25 ;  /* 0x0000001900087213 */ /* 0x000fe40000000000 */
[----:B------:R-:W0:Y:S03]  /*241a0*/  I2F.RP R4, R6 ;  /* 0x0000000600047306 */ /* 0x000e260000209400 */
[----:B------:R-:W-:-:S05]  /*241b0*/  IMAD.MOV R8, RZ, RZ, -R8 ;  /* 0x000000ffff087224 */ /* 0x000fca00078e0a08 */
[----:B0-----:R-:W2:Y:S02]  /*241c0*/  MUFU.RCP R4, R4 ;  /* 0x0000000400047308 */ /* 0x001ea40000001000 */
[----:B--2---:R-:W-:-:S06]  /*241d0*/  VIADD R7, R4, 0xffffffe ;  /* 0x0ffffffe04077836 */ /* 0x004fcc0000000000 */
[----:B------:R-:W0:Y:S02]  /*241e0*/  F2I.FTZ.U32.TRUNC.NTZ R3, R7 ;  /* 0x0000000700037305 */ /* 0x000e24000021f000 */
[----:B0-----:R-:W-:-:S04]  /*241f0*/  IMAD.MOV R9, RZ, RZ, -R3 ;  /* 0x000000ffff097224 */ /* 0x001fc800078e0a03 */
[----:B------:R-:W-:-:S04]  /*24200*/  IMAD R9, R9, R6, RZ ;  /* 0x0000000609097224 */ /* 0x000fc800078e02ff */
[----:B------:R-:W-:Y:S01]  /*24210*/  IMAD.HI.U32 R2, R3, R9, R2 ;  /* 0x0000000903027227 */ /* 0x000fe200078e0002 */
[----:B------:R-:W-:-:S05]  /*24220*/  IABS R3, R0 ;  /* 0x0000000000037213 */ /* 0x000fca0000000000 */
[----:B------:R-:W-:-:S04]  /*24230*/  IMAD.HI.U32 R4, R2, R3, RZ ;  /* 0x0000000302047227 */ /* 0x000fc800078e00ff */
[----:B------:R-:W-:Y:S02]  /*24240*/  IMAD R3, R4, R8, R3 ;  /* 0x0000000804037224 */ /* 0x000fe400078e0203 */
[----:B------:R-:W-:-:S03]  /*24250*/  IMAD.MOV.U32 R2, RZ, RZ, RZ ;  /* 0x000000ffff027224 */ /* 0x000fc600078e00ff */
[----:B------:R-:W-:-:S13]  /*24260*/  ISETP.GT.U32.AND P1, PT, R6, R3, PT ;  /* 0x000000030600720c */ /* 0x000fda0003f24070 */
[----:B------:R-:W-:Y:S02]  /*24270*/  @!P1 IMAD.IADD R3, R3, 0x1, -R6 ;  /* 0x0000000103039824 */ /* 0x000fe400078e0a06 */
[----:B------:R-:W-:Y:S01]  /*24280*/  @!P1 VIADD R4, R4, 0x1 ;  /* 0x0000000104049836 */ /* 0x000fe20000000000 */
[----:B------:R-:W-:Y:S02]  /*24290*/  ISETP.NE.AND P1, PT, R25, RZ, PT ;  /* 0x000000ff1900720c */ /* 0x000fe40003f25270 */
[----:B------:R-:W-:Y:S02]  /*242a0*/  ISETP.GE.U32.AND P0, PT, R3, R6, PT ;  /* 0x000000060300720c */ /* 0x000fe40003f06070 */
[----:B------:R-:W-:-:S04]  /*242b0*/  IABS R6, R5 ;  /* 0x0000000500067213 */ /* 0x000fc80000000000 */
[----:B------:R-:W0:Y:S07]  /*242c0*/  I2F.RP R7, R6 ;  /* 0x0000000600077306 */ /* 0x000e2e0000209400 */
        /* <DEDUP_REMOVED lines=33> */
.L_x_11733:
[----:B-1----:R-:W0:Y:S02]  /*244e0*/  LDC.64 R2, c[0x0][0xc90] ;  /* 0x00032400ff027b82 */ /* 0x002e240000000a00 */
[----:B0-----:R-:W-:-:S05]  /*244f0*/  IMAD.WIDE R2, R27, 0x4, R2 ;  /* 0x000000041b027825 */ /* 0x001fca00078e0202 */
[----:B------:R0:W3:Y:S02]  /*24500*/  LDG.E R6, desc[UR52][R2.64] ;  /* 0x0000003402067981 */ /* 0x0000e4000c1e1900 */
[----:B0-----:R-:W-:Y:S02]  /*24510*/  IMAD.MOV.U32 R2, RZ, RZ, RZ ;  /* 0x000000ffff027224 */ /* 0x001fe400078e00ff */
[----:B---3--:R-:W-:-:S05]  /*24520*/  IMAD R5, R25, R6, RZ ;  /* 0x0000000619057224 */ /* 0x008fca00078e02ff */
[----:B--2---:R-:W-:-:S04]  /*24530*/  IABS R7, R5 ;  /* 0x0000000500077213 */ /* 0x004fc80000000000 */
        /* <DEDUP_REMOVED lines=19> */
[----:B------:R-:W-:-:S06]  /*24670*/  IMAD.MOV.U32 R2, RZ, RZ, RZ ;  /* 0x000000ffff027224 */ /* 0x000fcc00078e00ff */
[----:B------:R-:W-:-:S04]  /*24680*/  @P0 VIADD R9, R9, 0x1 ;  /* 0x0000000109090836 */ /* 0x000fc80000000000 */
[----:B------:R-:W-:-:S04]  /*24690*/  IMAD.MOV.U32 R7, RZ, RZ, R9 ;  /* 0x000000ffff077224 */ /* 0x000fc800078e0009 */
[----:B------:R-:W-:Y:S01]  /*246a0*/  @!P2 IMAD.MOV R7, RZ, RZ, -R7 ;  /* 0x000000ffff07a224 */ /* 0x000fe200078e0a07 */
[----:B------:R-:W-:-:S05]  /*246b0*/  @!P1 LOP3.LUT R7, RZ, R5, RZ, 0x33, !PT ;  /* 0x00000005ff079212 */ /* 0x000fca00078e33ff */
[----:B------:R-:W-:Y:S02]  /*246c0*/  IMAD R8, R6, R7, RZ ;  /* 0x0000000706087224 */ /* 0x000fe400078e02ff */
[----:B------:R-:W-:Y:S02]  /*246d0*/  IMAD.MOV R7, RZ, RZ, -R7 ;  /* 0x000000ffff077224 */ /* 0x000fe400078e0a07 */
[----:B------:R-:W-:Y:S02]  /*246e0*/  IMAD.MOV R3, RZ, RZ, -R8 ;  /* 0x000000ffff037224 */ /* 0x000fe400078e0a08 */
[----:B------:R-:W-:-:S03]  /*246f0*/  IMAD R5, R5, R7, R0 ;  /* 0x0000000705057224 */ /* 0x000fc600078e0200 */
[----:B------:R-:W-:-:S04]  /*24700*/  VIADDMNMX R4, R3, R4, R6, PT ;  /* 0x0000000403047246 */ /* 0x000fc80003800106 */
[-C--:B------:R-:W-:Y:S02]  /*24710*/  IABS R6, R4.reuse ;  /* 0x0000000400067213 */ /* 0x080fe40000000000 */
[----:B------:R-:W-:Y:S02]  /*24720*/  IABS R0, R4 ;  /* 0x0000000400007213 */ /* 0x000fe40000000000 */
[----:B------:R-:W0:Y:S03]  /*24730*/  I2F.RP R9, R6 ;  /* 0x0000000600097306 */ /* 0x000e260000209400 */
[----:B------:R-:W-:-:S05]  /*24740*/  IMAD.MOV R0, RZ, RZ, -R0 ;  /* 0x000000ffff007224 */ /* 0x000fca00078e0a00 */
        /* <DEDUP_REMOVED lines=9> */
[----:B------:R-:W-:Y:S02]  /*247e0*/  LOP3.LUT R0, R5, R4, RZ, 0x3c, !PT ;  /* 0x0000000405007212 */ /* 0x000fe400078e3cff */
[----:B------:R-:W-:Y:S02]  /*247f0*/  IADD3 R5, R8, 0x1000000, R5 ;  /* 0x0100000008057810 */ /* 0x000fe40007ffe005 */
        /* <DEDUP_REMOVED lines=8> */
[----:B------:R-:W-:Y:S01]  /*24880*/  @!P1 LOP3.LUT R2, RZ, R4, RZ, 0x33, !PT ;  /* 0x00000004ff029212 */ /* 0x000fe200078e33ff */
[----:B------:R-:W-:-:S04]  /*24890*/  IMAD.MOV R4, RZ, RZ, -R4 ;  /* 0x000000ffff047224 */ /* 0x000fc800078e0a04 */
[----:B------:R-:W-:-:S07]  /*248a0*/  IMAD R26, R2, R4, R5 ;  /* 0x00000004021a7224 */ /* 0x000fce00078e0205 */
.L_x_11734:
[----:B------:R-:W-:-:S05]  /*248b0*/  LOP3.LUT R2, RZ, R2, RZ, 0x33, !PT ;  /* 0x00000002ff027212 */ /* 0x000fca00078e33ff */
[----:B------:R-:W-:Y:S01]  /*248c0*/  IMAD.IADD R25, R25, 0x1, R2 ;  /* 0x0000000119197824 */ /* 0x000fe200078e0202 */
[----:B------:R-:W-:Y:S06]  /*248d0*/  BRA `(.L_x_11735) ;  /* 0x00000000001c7947 */ /* 0x000fec0003800000 */
.L_x_11727:
[----:B------:R-:W-:Y:S01]  /*248e0*/  UMOV UR4, URZ ;  /* 0x0000003f00047c82 */ /* 0x000fe20008000000 */
[----:B------:R-:W-:Y:S01]  /*248f0*/  UMOV UR5, URZ ;  /* 0x0000003f00057c82 */ /* 0x000fe20008000000 */
[----:B------:R-:W-:Y:S01]  /*24900*/  ULDC UR6, c[0x0][0xc3c] ;  /* 0x00030f0000067ab9 */ /* 0x000fe20000000800 */
[----:B------:R-:W-:Y:S02]  /*24910*/  IMAD.MOV.U32 R24, RZ, RZ, R0 ;  /* 0x000000ffff187224 */ /* 0x000fe400078e0000 */
[----:B------:R-:W-:Y:S02]  /*24920*/  IMAD.U32 R25, RZ, RZ, UR4 ;  /* 0x00000004ff197e24 */ /* 0x000fe4000f8e00ff */
[----:B------:R-:W-:Y:S02]  /*24930*/  IMAD.U32 R26, RZ, RZ, UR5 ;  /* 0x00000005ff1a7e24 */ /* 0x000fe4000f8e00ff */
[----:B------:R-:W-:-:S07]  /*24940*/  IMAD.U32 R27, RZ, RZ, UR6 ;  /* 0x00000006ff1b7e24 */ /* 0x000fce000f8e00ff */
.L_x_11735:
        /* <DEDUP_REMOVED lines=10> */
.L_x_11724:
[----:B------:R-:W-:Y:S02]  /*249f0*/  ULDC UR4, c[0x0][0xc3c] ;  /* 0x00030f0000047ab9 */ /* 0x000fe40000000800 */
[----:B----4-:R-:W-:-:S13]  /*24a00*/  ISETP.GE.AND P0, PT, R27, UR4, PT ;  /* 0x000000041b007c0c */ /* 0x010fda000bf06270 */
[----:B------:R-:W-:Y:S05]  /*24a10*/  @!P0 BRA `(.L_x_11736) ;  /* 0xffffff9000f88947 */ /* 0x000fea000383ffff */
[----:B------:R-:W-:Y:S05]  /*24a20*/  BSYNC B8 ;  /* 0x0000000000087941 */ /* 0x000fea0003800000 */
.L_x_11615:
[----:B0-----:R-:W4:Y:S01]  /*24a30*/  LDL.LU R0, [R1+0x48] ;  /* 0x0000480001007983 */ /* 0x001f220000300800 */
[----:B------:R-:W-:Y:S01]  /*24a40*/  BSSY B0, `(.L_x_11737) ;  /* 0x000000b000007945 */ /* 0x000fe20003800000 */
[----:B------:R-:W0:Y:S01]  /*24a50*/  S2R R5, SR_CgaCtaId ;  /* 0x0000000000057919 */ /* 0x000e220000008800 */
        /* <DEDUP_REMOVED lines=9> */
.L_x_11898:
[----:B------:R-:W-:Y:S05]  /*24af0*/  BSYNC B0 ;  /* 0x0000000000007941 */ /* 0x000fea0003800000 */
.L_x_11737:
[----:B------:R-:W-:-:S03]  /*24b00*/  UMOV UR4, 0xffffffff ;  /* 0xffffffff00047882 */ /* 0x000fc60000000000 */
[----:B------:R-:W-:Y:S05]  /*24b10*/  BRA.DIV UR4, `(.L_x_11739) ;  /* 0x0000004204a07947 */ /* 0x000fea000b800000 */
[----:B0-----:R-:W0:Y:S02]  /*24b20*/  S2R R0, SR_TID.X ;  /* 0x0000000000007919 */ /* 0x001e240000002100 */
[----:B0-----:R-:W-:-:S04]  /*24b30*/  SHF.R.U32.HI R0, RZ, 0x5, R0 ;  /* 0x00000005ff007819 */ /* 0x001fc80000011600 */
[----:B------:R-:W-:-:S05]  /*24b40*/  LOP3.LUT R0, R0, 0x3, RZ, 0xc0, !PT ;  /* 0x0000000300007812 */ /* 0x000fca00078ec0ff */
[----:B------:R0:W4:Y:S02]  /*24b50*/  SHFL.IDX PT, R14, R0, RZ, 0x1f ;  /* 0x00001fff000e7589 */ /* 0x00012400000e0000 */
.L_x_11901:
[----:B----4-:R-:W-:-:S13]  /*24b60*/  ISETP.NE.AND P0, PT, R14, RZ, PT ;  /* 0x000000ff0e00720c */ /* 0x010fda0003f05270 */
[----:B------:R-:W-:Y:S05]  /*24b70*/  @P0 BRA `(.L_x_11378) ;  /* 0x0000000000900947 */ /* 0x000fea0003800000 */
[----:B------:R-:W-:-:S03]  /*24b80*/  UMOV UR4, 0xffffffff ;  /* 0xffffffff00047882 */ /* 0x000fc60000000000 */
[----:B------:R-:W-:Y:S05]  /*24b90*/  BRA.DIV UR4, `(.L_x_11740) ;  /* 0x0000004204b47947 */ /* 0x000fea000b800000 */
[----:B------:R-:W-:-:S13]  /*24ba0*/  ELECT P6, URZ, PT ;  /* 0x00000000003f782f */ /* 0x000fda00038c0000 */
.L_x_11904:
[----:B------:R-:W-:Y:S05]  /*24bb0*/  @!P6 BRA `(.L_x_11378) ;  /* 0x000000000080e947 */ /* 0x000fea0003800000 */
[----:B------:R-:W-:-:S06]  /*24bc0*/  ULOP3.LUT UR4, UR36, 0x2, URZ, 0xfc, !UPT ;  /* 0x0000000224047892 */ /* 0x000fcc000f8efc3f */
[----:B0-----:R-:W-:-:S05]  /*24bd0*/  IMAD.U32 R0, RZ, RZ, UR4 ;  /* 0x00000004ff007e24 */ /* 0x001fca000f8e00ff */
[----:B------:R-:W-:-:S13]  /*24be0*/  ISETP.NE.AND P0, PT, R0, 0x3, PT ;  /* 0x000000030000780c */ /* 0x000fda0003f05270 */
[----:B------:R-:W-:Y:S05]  /*24bf0*/  @!P0 BRA `(.L_x_11741) ;  /* 0x0000000000048947 */ /* 0x000fea0003800000 */
[----:B------:R-:W-:Y:S01]  /*24c00*/  BPT.TRAP 0x1 ;  /* 0x000000040000795c */ /* 0x000fe20000300000 */
.L_x_11741:
        /* <DEDUP_REMOVED lines=8> */
.L_x_11905:
[----:B------:R-:W4:Y:S01]  /*24c90*/  LDL.LU R4, [R1] ;  /* 0x0000000001047983 */ /* 0x000f220000300800 */
[----:B------:R-:W-:Y:S02]  /*24ca0*/  SEL R28, R28, RZ, P2 ;  /* 0x000000ff1c1c7207 */ /* 0x000fe40001000000 */
[----:B----4-:R-:W-:Y:S01]  /*24cb0*/  LOP3.LUT R0, R4, R0, RZ, 0x3c, !PT ;  /* 0x0000000004007212 */ /* 0x010fe200078e3cff */
[----:B------:R-:W-:Y:S06]  /*24cc0*/  @!P0 BRA `(.L_x_11743) ;  /* 0x0000000000048947 */ /* 0x000fec0003800000 */
[----:B------:R-:W-:Y:S01]  /*24cd0*/  BPT.TRAP 0x1 ;  /* 0x000000040000795c */ /* 0x000fe20000300000 */
.L_x_11743:
[----:B------:R-:W-:Y:S01]  /*24ce0*/  IMAD R5, R28, 0x8, R5 ;  /* 0x000000081c057824 */ /* 0x000fe200078e0205 */
[----:B------:R-:W-:-:S04]  /*24cf0*/  SHF.L.U32 R0, R0, 0x1f, RZ ;  /* 0x0000001f00007819 */ /* 0x000fc800000006ff */
[----:B------:R-:W4:Y:S02]  /*24d00*/  SYNCS.PHASECHK.TRANS64.TRYWAIT P1, [R5+URZ+0x2d840], R0 ;  /* 0x02d84000050075a7 */ /* 0x000f24000802017f */
[----:B----4-:R-:W-:Y:S05]  /*24d10*/  @!P1 BRA `(.L_x_11744) ;  /* 0x0000004000889947 */ /* 0x010fea0003800000 */
.L_x_11906:
[----:B------:R-:W-:Y:S05]  /*24d20*/  @!P0 BRA `(.L_x_11745) ;  /* 0x0000000000048947 */ /* 0x000fea0003800000 */
[----:B------:R-:W-:Y:S01]  /*24d30*/  BPT.TRAP 0x1 ;  /* 0x000000040000795c */ /* 0x000fe20000300000 */
.L_x_11745:
[----:B------:R-:W0:Y:S02]  /*24d40*/  SYNCS.PHASECHK.TRANS64.TRYWAIT P1, [R3+URZ+0x2d860], R2 ;  /* 0x02d86002030075a7 */ /* 0x000e24000802017f */
[----:B0-----:R-:W-:Y:S05]  /*24d50*/  @!P1 BRA `(.L_x_11746) ;  /* 0x00000040008c9947 */ /* 0x001fea0003800000 */
.L_x_11907:
[----:B------:R-:W-:Y:S05]  /*24d60*/  @!P0 BRA `(.L_x_11747) ;  /* 0x0000000000048947 */ /* 0x000fea0003800000 */
[----:B------:R-:W-:Y:S01]  /*24d70*/  BPT.TRAP 0x1 ;  /* 0x000000040000795c */ /* 0x000fe20000300000 */
.L_x_11747:
[----:B------:R0:W0:Y:S02]  /*24d80*/  SYNCS.PHASECHK.TRANS64.TRYWAIT P0, [R5+URZ+0x2d860], R0 ;  /* 0x02d86000050075a7 */ /* 0x000024000800017f */
[----:B0-----:R-:W-:Y:S05]  /*24d90*/  @!P0 NANOSLEEP.SYNCS 0x989680 ;  /* 0x009896800000895d */ /* 0x001fea0003900000 */
[----:B------:R-:W0:Y:S02]  /*24da0*/  @!P0 SYNCS.PHASECHK.TRANS64 P0, [R5+URZ+0x2d860], R0 ;  /* 0x02d86000050085a7 */ /* 0x000e24000800007f */
[----:B0-----:R-:W-:Y:S05]  /*24db0*/  @!P0 BRA `(.L_x_11747) ;  /* 0xfffffffc00f08947 */ /* 0x001fea000383ffff */
.L_x_11378:
[----:B------:R-:W-:Y:S05]  /*24dc0*/  BSYNC B9 ;  /* 0x0000000000097941 */ /* 0x000fea0003800000 */
.L_x_11375:
[----:B------:R-:W-:Y:S05]  /*24dd0*/  EXIT ;  /* 0x000000000000794d */ /* 0x000fea0003800000 */
.L_x_11404:
[----:B0-----:R0:W1:Y:S02]  /*24de0*/  SYNCS.PHASECHK.TRANS64.TRYWAIT P4, [R34+URZ+0x2d890], R86 ;  /* 0x02d89056220075a7 */ /* 0x001064000808017f */
[----:B-1----:R-:W-:Y:S05]  /*24df0*/  @!P4 NANOSLEEP.SYNCS 0x989680 ;  /* 0x009896800000c95d */ /* 0x002fea0003900000 */
[----:B------:R-:W1:Y:S02]  /*24e00*/  @!P4 SYNCS.PHASECHK.TRANS64 P4, [R34+URZ+0x2d890], R86 ;  /* 0x02d890562200c5a7 */ /* 0x000e64000808007f */
[----:B-1----:R-:W-:Y:S05]  /*24e10*/  @!P4 BRA `(.L_x_11404) ;  /* 0xfffffffc00f0c947 */ /* 0x002fea000383ffff */
[----:B------:R-:W-:Y:S05]  /*24e20*/  BRA `(.L_x_11748) ;  /* 0xfffffde800bc7947 */ /* 0x000fea000383ffff */
.L_x_11405:
        /* <DEDUP_REMOVED lines=8> */
.L_x_11750:
[----:B------:R-:W-:Y:S05]  /*24eb0*/  BSYNC B1 ;  /* 0x0000000000017941 */ /* 0x000fea0003800000 */
.L_x_11749:
        /* <DEDUP_REMOVED lines=8> */
.L_x_11751:
[----:B------:R-:W-:Y:S01]  /*24f40*/  IMAD.MOV.U32 R60, RZ, RZ, R14 ;  /* 0x000000ffff3c7224 */ /* 0x000fe200078e000e */
[----:B------:R-:W-:Y:S06]  /*24f50*/  BRA `(.L_x_11752) ;  /* 0xfffffde800847947 */ /* 0x000fec000383ffff */
.L_x_11433:
[----:B0-----:R0:W1:Y:S02]  /*24f60*/  SYNCS.PHASECHK.TRANS64.TRYWAIT P4, [R34+URZ+0x2d890], R86 ;  /* 0x02d89056220075a7 */ /* 0x001064000808017f */
[----:B-1----:R-:W-:Y:S05]  /*24f70*/  @!P4 NANOSLEEP.SYNCS 0x989680 ;  /* 0x009896800000c95d */ /* 0x002fea0003900000 */
[----:B------:R-:W1:Y:S02]  /*24f80*/  @!P4 SYNCS.PHASECHK.TRANS64 P4, [R34+URZ+0x2d890], R86 ;  /* 0x02d890562200c5a7 */ /* 0x000e64000808007f */
[----:B-1----:R-:W-:Y:S05]  /*24f90*/  @!P4 BRA `(.L_x_11433) ;  /* 0xfffffffc00f0c947 */ /* 0x002fea000383ffff */
[----:B------:R-:W-:Y:S05]  /*24fa0*/  BRA `(.L_x_11753) ;  /* 0xfffffe0400a07947 */ /* 0x000fea000383ffff */
.L_x_11434:
        /* <DEDUP_REMOVED lines=8> */
.L_x_11755:
[----:B------:R-:W-:Y:S05]  /*25030*/  BSYNC B1 ;  /* 0x0000000000017941 */ /* 0x000fea0003800000 */
.L_x_11754:
        /* <DEDUP_REMOVED lines=8> */
.L_x_11756:
[----:B------:R-:W-:Y:S01]  /*250c0*/  IMAD.MOV.U32 R88, RZ, RZ, R14 ;  /* 0x000000ffff587224 */ /* 0x000fe200078e000e */
[----:B------:R-:W-:Y:S06]  /*250d0*/  BRA `(.L_x_11757) ;  /* 0xfffffe0400687947 */ /* 0x000fec000383ffff */
.L_x_11447:
[----:B0-----:R0:W1:Y:S02]  /*250e0*/  SYNCS.PHASECHK.TRANS64.TRYWAIT P3, [R34+URZ+0x2d890], R86 ;  /* 0x02d89056220075a7 */ /* 0x001064000806017f */
[----:B-1----:R-:W-:Y:S05]  /*250f0*/  @!P3 NANOSLEEP.SYNCS 0x989680 ;  /* 0x009896800000b95d */ /* 0x002fea0003900000 */
[----:B------:R-:W1:Y:S02]  /*25100*/  @!P3 SYNCS.PHASECHK.TRANS64 P3, [R34+URZ+0x2d890], R86 ;  /* 0x02d890562200b5a7 */ /* 0x000e64000806007f */
[----:B-1----:R-:W-:Y:S05]  /*25110*/  @!P3 BRA `(.L_x_11447) ;  /* 0xfffffffc00f0b947 */ /* 0x002fea000383ffff */
[----:B------:R-:W-:Y:S05]  /*25120*/  BRA `(.L_x_11758) ;  /* 0xfffffe1c00a47947 */ /* 0x000fea000383ffff */
.L_x_11448:
[----:B------:R-:W-:Y:S01]  /*25130*/  BSSY B1, `(.L_x_11759) ;  /* 0x0000007000017945 */ /* 0x000fe20003800000 */
[----:B------:R-:W-:Y:S02]  /*25140*/  IMAD.MOV.U32 R12, RZ, RZ, RZ ;  /* 0x000000ffff0c7224 */ /* 0x000fe400078e00ff */
[----:B------:R-:W-:Y:S02]  /*25150*/  IMAD.MOV.U32 R11, RZ, RZ, 0x1e1f ;  /* 0x00001e1fff0b7424 */ /* 0x000fe400078e00ff */
[----:B------:R-:W-:-:S07]  /*25160*/  IMAD.MOV.U32 R15, RZ, RZ, -0x1 ;  /* 0xffffffffff0f7424 */ /* 0x000fce00078e00ff */
[----:B0-----:R-:W-:Y:S05]  /*25170*/  WARPSYNC.COLLECTIVE R15, `(.L_x_11760) ;  /* 0x000000000f087348 */ /* 0x001fea0003c00000 */
[----:B------:R1:W2:Y:S02]  /*25180*/  SHFL.IDX P6, R14, R13, R12, R11 ;  /* 0x0000000c0d0e7389 */ /* 0x0002a400000c000b */
[----:B012---:R-:W-:Y:S01]  /*25190*/  ENDCOLLECTIVE ;  /* 0x000000000000791b */ /* 0x007fe20003800000 */
.L_x_11760:
[----:B------:R-:W-:Y:S05]  /*251a0*/  BSYNC B1 ;  /* 0x0000000000017941 */ /* 0x000fea0003800000 */
.L_x_11759:
        /* <DEDUP_REMOVED lines=8> */
.L_x_11761:
[----:B------:R-:W-:Y:S01]  /*25230*/  IMAD.MOV.U32 R43, RZ, RZ, R14 ;  /* 0x000000ffff2b7224 */ /* 0x000fe200078e000e */
[----:B------:R-:W-:Y:S06]  /*25240*/  BRA `(.L_x_11762) ;  /* 0xfffffe1c00d47947 */ /* 0x000fec000383ffff */
.L_x_11452:
[----:B------:R0:W0:Y:S02]  /*25250*/  SYNCS.PHASECHK.TRANS64.TRYWAIT P2, [R34+URZ+0x2d8b0], R86 ;  /* 0x02d8b056220075a7 */ /* 0x000024000804017f */
[----:B0-----:R-:W-:Y:S05]  /*25260*/  @!P2 NANOSLEEP.SYNCS 0x989680 ;  /* 0x009896800000a95d */ /* 0x001fea0003900000 */
[----:B------:R-:W0:Y:S02]  /*25270*/  @!P2 SYNCS.PHASECHK.TRANS64 P2, [R34+URZ+0x2d8b0], R86 ;  /* 0x02d8b0562200a5a7 */ /* 0x000e24000804007f */
[----:B0-----:R-:W-:Y:S05]  /*25280*/  @!P2 BRA `(.L_x_11452) ;  /* 0xfffffffc00f0a947 */ /* 0x001fea000383ffff */
[----:B------:R-:W-:Y:S05]  /*25290*/  BRA `(.L_x_11763) ;  /* 0xfffffe2000b87947 */ /* 0x000fea000383ffff */
.L_x_11468:
[----:B------:R-:W-:Y:S01]  /*252a0*/  BSSY B0, `(.L_x_11764) ;  /* 0x0000007000007945 */ /* 0x000fe20003800000 */
[----:B------:R-:W-:Y:S02]  /*252b0*/  IMAD.MOV.U32 R12, RZ, RZ, RZ ;  /* 0x000000ffff0c7224 */ /* 0x000fe400078e00ff */
[----:B------:R-:W-:Y:S02]  /*252c0*/  IMAD.MOV.U32 R11, RZ, RZ, 0x1f ;  /* 0x0000001fff0b7424 */ /* 0x000fe400078e00ff */
[----:B------:R-:W-:-:S07]  /*252d0*/  IMAD.MOV.U32 R15, RZ, RZ, -0x1 ;  /* 0xffffffffff0f7424 */ /* 0x000fce00078e00ff */
[----:B-----5:R-:W-:Y:S05]  /*252e0*/  WARPSYNC.COLLECTIVE R15, `(.L_x_11765) ;  /* 0x000000000f087348 */ /* 0x020fea0003c00000 */
[----:B------:R0:W1:Y:S02]  /*252f0*/  SHFL.IDX P6, R14, R13, R12, R11 ;  /* 0x0000000c0d0e7389 */ /* 0x00006400000c000b */
[----:B01---5:R-:W-:Y:S01]  /*25300*/  ENDCOLLECTIVE ;  /* 0x000000000000791b */ /* 0x023fe20003800000 */
.L_x_11765:
[----:B------:R-:W-:Y:S05]  /*25310*/  BSYNC B0 ;  /* 0x0000000000007941 */ /* 0x000fea0003800000 */
.L_x_11764:
[----:B------:R0:W-:Y:S01]  /*25320*/  STL [R1+0x10], R14 ;  /* 0x0000100e01007387 */ /* 0x0001e20000100800 */
[----:B------:R-:W-:Y:S05]  /*25330*/  BRA `(.L_x_11766) ;  /* 0xfffffe3000447947 */ /* 0x000fea000383ffff */
.L_x_11479:
[----:B------:R-:W-:Y:S01]  /*25340*/  BSSY B1, `(.L_x_11767) ;  /* 0x0000007000017945 */ /* 0x000fe20003800000 */
[----:B------:R-:W-:Y:S02]  /*25350*/  IMAD.MOV.U32 R12, RZ, RZ, RZ ;  /* 0x000000ffff0c7224 */ /* 0x000fe400078e00ff */
[----:B------:R-:W-:Y:S02]  /*25360*/  IMAD.MOV.U32 R11, RZ, RZ, 0x1e1f ;  /* 0x00001e1fff0b7424 */ /* 0x000fe400078e00ff */
[----:B------:R-:W-:-:S07]  /*25370*/  IMAD.MOV.U32 R15, RZ, RZ, -0x1 ;  /* 0xffffffffff0f7424 */ /* 0x000fce00078e00ff */
[----:B0-----:R-:W-:Y:S05]  /*25380*/  WARPSYNC.COLLECTIVE R15, `(.L_x_11768) ;  /* 0x000000000f087348 */ /* 0x001fea0003c00000 */
[----:B0-----:R0:W1:Y:S02]  /*25390*/  SHFL.IDX P6, R14, R13, R12, R11 ;  /* 0x0000000c0d0e7389 */ /* 0x00106400000c000b */
[----:B01----:R-:W-:Y:S01]  /*253a0*/  ENDCOLLECTIVE ;  /* 0x000000000000791b */ /* 0x003fe20003800000 */
.L_x_11768:
[----:B------:R-:W-:Y:S05]  /*253b0*/  BSYNC B1 ;  /* 0x0000000000017941 */ /* 0x000fea0003800000 */
.L_x_11767:
        /* <DEDUP_REMOVED lines=8> */
.L_x_11769:
[----:B------:R-:W-:Y:S02]  /*25440*/  IMAD.MOV.U32 R13, RZ, RZ, R0 ;  /* 0x000000ffff0d7224 */ /* 0x000fe400078e0000 */
[----:B------:R-:W-:-:S07]  /*25450*/  IMAD.MOV.U32 R38, RZ, RZ, R14 ;  /* 0x000000ffff267224 */ /* 0x000fce00078e000e */
[----:B------:R-:W-:Y:S05]  /*25460*/  WARPSYNC.COLLECTIVE R15, `(.L_x_11770) ;  /* 0x000000000f087348 */ /* 0x000fea0003c00000 */
[----:B------:R0:W1:Y:S02]  /*25470*/  SHFL.IDX P6, R14, R13, R12, R11 ;  /* 0x0000000c0d0e7389 */ /* 0x00006400000c000b */
[----:B01----:R-:W-:Y:S01]  /*25480*/  ENDCOLLECTIVE ;  /* 0x000000000000791b */ /* 0x003fe20003800000 */
.L_x_11770:
[----:B------:R-:W-:Y:S02]  /*25490*/  IMAD.MOV.U32 R13, RZ, RZ, R39 ;  /* 0x000000ffff0d7224 */ /* 0x000fe400078e0027 */
[----:B------:R-:W-:-:S07]  /*254a0*/  IMAD.MOV.U32 R0, RZ, RZ, R14 ;  /* 0x000000ffff007224 */ /* 0x000fce00078e000e */
[----:B------:R-:W-:Y:S05]  /*254b0*/  WARPSYNC.COLLECTIVE R15, `(.L_x_11771) ;  /* 0x000000000f087348 */ /* 0x000fea0003c00000 */
[----:B------:R0:W1:Y:S02]  /*254c0*/  SHFL.IDX P6, R14, R13, R12, R11 ;  /* 0x0000000c0d0e7389 */ /* 0x00006400000c000b */
[----:B01----:R-:W-:Y:S01]  /*254d0*/  ENDCOLLECTIVE ;  /* 0x000000000000791b */ /* 0x003fe20003800000 */
.L_x_11771:
[----:B------:R-:W-:Y:S01]  /*254e0*/  IMAD.MOV.U32 R39, RZ, RZ, R14 ;  /* 0x000000ffff277224 */ /* 0x000fe200078e000e */
[----:B------:R-:W-:Y:S06]  /*254f0*/  BRA `(.L_x_11772) ;  /* 0xfffffe3400cc7947 */ /* 0x000fec000383ffff */
.L_x_11483:
[----:B0-----:R0:W1:Y:S02]  /*25500*/  SYNCS.PHASECHK.TRANS64.TRYWAIT P0, [R2+URZ+0x2d800], R3 ;  /* 0x02d80003020075a7 */ /* 0x001064000800017f */
[----:B-1----:R-:W-:Y:S05]  /*25510*/  @!P0 NANOSLEEP.SYNCS 0x989680 ;  /* 0x009896800000895d */ /* 0x002fea0003900000 */
[----:B------:R-:W1:Y:S02]  /*25520*/  @!P0 SYNCS.PHASECHK.TRANS64 P0, [R2+URZ+0x2d800], R3 ;  /* 0x02d80003020085a7 */ /* 0x000e64000800007f */
[----:B-1----:R-:W-:Y:S05]  /*25530*/  @!P0 BRA `(.L_x_11483) ;  /* 0xfffffffc00f08947 */ /* 0x002fea000383ffff */
[----:B------:R-:W-:Y:S05]  /*25540*/  BRA `(.L_x_11773) ;  /* 0xfffffe4000187947 */ /* 0x000fea000383ffff */
.L_x_11495:
[----:B------:R-:W-:Y:S01]  /*25550*/  BSSY B1, `(.L_x_11774) ;  /* 0x0000007000017945 */ /* 0x000fe20003800000 */
[----:B------:R-:W-:Y:S02]  /*25560*/  IMAD.MOV.U32 R12, RZ, RZ, RZ ;  /* 0x000000ffff0c7224 */ /* 0x000fe400078e00ff */
[----:B------:R-:W-:Y:S02]  /*25570*/  IMAD.MOV.U32 R11, RZ, RZ, 0x1e1f ;  /* 0x00001e1fff0b7424 */ /* 0x000fe400078e00ff */
[----:B------:R-:W-:-:S07]  /*25580*/  IMAD.MOV.U32 R15, RZ, RZ, -0x1 ;  /* 0xffffffffff0f7424 */ /* 0x000fce00078e00ff */
[----:B0-----:R-:W-:Y:S05]  /*25590*/  WARPSYNC.COLLECTIVE R15, `(.L_x_11775) ;  /* 0x000000000f087348 */ /* 0x001fea0003c00000 */
[----:B0-----:R0:W1:Y:S02]  /*255a0*/  SHFL.IDX P6, R14, R13, R12, R11 ;  /* 0x0000000c0d0e7389 */ /* 0x00106400000c000b */
[----:B01----:R-:W-:Y:S01]  /*255b0*/  ENDCOLLECTIVE ;  /* 0x000000000000791b */ /* 0x003fe20003800000 */
.L_x_11775:
[----:B------:R-:W-:Y:S05]  /*255c0*/  BSYNC B1 ;  /* 0x0000000000017941 */ /* 0x000fea0003800000 */
.L_x_11774:
        /* <DEDUP_REMOVED lines=8> */
.L_x_11776:
[----:B------:R-:W-:Y:S02]  /*25650*/  IMAD.MOV.U32 R13, RZ, RZ, R26 ;  /* 0x000000ffff0d7224 */ /* 0x000fe400078e001a */
[----:B------:R-:W-:-:S07]  /*25660*/  IMAD.MOV.U32 R3, RZ, RZ, R14 ;  /* 0x000000ffff037224 */ /* 0x000fce00078e000e */
[----:B------:R-:W-:Y:S05]  /*25670*/  WARPSYNC.COLLECTIVE R15, `(.L_x_11777) ;  /* 0x000000000f087348 */ /* 0x000fea0003c00000 */
[----:B------:R0:W1:Y:S02]  /*25680*/  SHFL.IDX P6, R14, R13, R12, R11 ;  /* 0x0000000c0d0e7389 */ /* 0x00006400000c000b */
[----:B01----:R-:W-:Y:S01]  /*25690*/  ENDCOLLECTIVE ;  /* 0x000000000000791b */ /* 0x003fe20003800000 */
.L_x_11777:
[----:B------:R-:W-:Y:S02]  /*256a0*/  IMAD.MOV.U32 R13, RZ, RZ, R38 ;  /* 0x000000ffff0d7224 */ /* 0x000fe400078e0026 */
[----:B------:R-:W-:-:S07]  /*256b0*/  IMAD.MOV.U32 R37, RZ, RZ, R14 ;  /* 0x000000ffff257224 */ /* 0x000fce00078e000e */
[----:B------:R-:W-:Y:S05]  /*256c0*/  WARPSYNC.COLLECTIVE R15, `(.L_x_11778) ;  /* 0x000000000f087348 */ /* 0x000fea0003c00000 */
[----:B------:R0:W1:Y:S02]  /*256d0*/  SHFL.IDX P6, R14, R13, R12, R11 ;  /* 0x0000000c0d0e7389 */ /* 0x00006400000c000b */
[----:B01----:R-:W-:Y:S01]  /*256e0*/  ENDCOLLECTIVE ;  /* 0x000000000000791b */ /* 0x003fe20003800000 */
.L_x_11778:
[----:B------:R-:W-:Y:S01]  /*256f0*/  IMAD.MOV.U32 R38, RZ, RZ, R14 ;  /* 0x000000ffff267224 */ /* 0x000fe200078e000e */
[----:B------:R-:W-:Y:S06]  /*25700*/  BRA `(.L_x_11779) ;  /* 0xfffffe54002c7947 */ /* 0x000fec000383ffff */
.L_x_11499:
[----:B0-----:R0:W1:Y:S02]  /*25710*/  SYNCS.PHASECHK.TRANS64.TRYWAIT P0, [R2+URZ+0x2d800], R3 ;  /* 0x02d80003020075a7 */ /* 0x001064000800017f */
[----:B-1----:R-:W-:Y:S05]  /*25720*/  @!P0 NANOSLEEP.SYNCS 0x989680 ;  /* 0x009896800000895d */ /* 0x002fea0003900000 */
[----:B------:R-:W1:Y:S02]  /*25730*/  @!P0 SYNCS.PHASECHK.TRANS64 P0, [R2+URZ+0x2d800], R3 ;  /* 0x02d80003020085a7 */ /* 0x000e64000800007f */
[----:B-1----:R-:W-:Y:S05]  /*25740*/  @!P0 BRA `(.L_x_11499) ;  /* 0xfffffffc00f08947 */ /* 0x002fea000383ffff */
[----:B------:R-:W-:Y:S05]  /*25750*/  BRA `(.L_x_11780) ;  /* 0xfffffe5800f87947 */ /* 0x000fea000383ffff */
.L_x_11507:
[----:B--2---:R2:W3:Y:S02]  /*25760*/  SYNCS.PHASECHK.TRANS64.TRYWAIT P1, [R0+URZ+0x2d830], R5 ;  /* 0x02d83005000075a7 */ /* 0x0044e4000802017f */
[----:B---3--:R-:W-:Y:S05]  /*25770*/  @!P1 NANOSLEEP.SYNCS 0x989680 ;  /* 0x009896800000995d */ /* 0x008fea0003900000 */
[----:B------:R-:W3:Y:S02]  /*25780*/  @!P1 SYNCS.PHASECHK.TRANS64 P1, [R0+URZ+0x2d830], R5 ;  /* 0x02d83005000095a7 */ /* 0x000ee4000802007f */
[----:B---3--:R-:W-:Y:S05]  /*25790*/  @!P1 BRA `(.L_x_11507) ;  /* 0xfffffffc00f09947 */ /* 0x008fea000383ffff */
[----:B------:R-:W-:Y:S05]  /*257a0*/  BRA `(.L_x_11506) ;  /* 0xfffffe7000e47947 */ /* 0x000fea000383ffff */
.L_x_11526:
[----:B-1----:R1:W2:Y:S02]  /*257b0*/  SYNCS.PHASECHK.TRANS64.TRYWAIT P2, [R9+URZ+0x2d830], R8 ;  /* 0x02d83008090075a7 */ /* 0x0022a4000804017f */
[----:B--2---:R-:W-:Y:S05]  /*257c0*/  @!P2 NANOSLEEP.SYNCS 0x989680 ;  /* 0x009896800000a95d */ /* 0x004fea0003900000 */
[----:B------:R-:W2:Y:S02]  /*257d0*/  @!P2 SYNCS.PHASECHK.TRANS64 P2, [R9+URZ+0x2d830], R8 ;  /* 0x02d830080900a5a7 */ /* 0x000ea4000804007f */
[----:B--2---:R-:W-:Y:S05]  /*257e0*/  @!P2 BRA `(.L_x_11526) ;  /* 0xfffffffc00f0a947 */ /* 0x004fea000383ffff */
[----:B------:R-:W-:Y:S05]  /*257f0*/  BRA `(.L_x_11525) ;  /* 0xfffffea800507947 */ /* 0x000fea000383ffff */
.L_x_11530:
[----:B-1----:R1:W2:Y:S02]  /*25800*/  SYNCS.PHASECHK.TRANS64.TRYWAIT P1, [R9+URZ+0x2d850], R8 ;  /* 0x02d85008090075a7 */ /* 0x0022a4000802017f */
[----:B--2---:R-:W-:Y:S05]  /*25810*/  @!P1 NANOSLEEP.SYNCS 0x989680 ;  /* 0x009896800000995d */ /* 0x004fea0003900000 */
[----:B------:R-:W2:Y:S02]  /*25820*/  @!P1 SYNCS.PHASECHK.TRANS64 P1, [R9+URZ+0x2d850], R8 ;  /* 0x02d85008090095a7 */ /* 0x000ea4000802007f */
[----:B--2---:R-:W-:Y:S05]  /*25830*/  @!P1 BRA `(.L_x_11530) ;  /* 0xfffffffc00f09947 */ /* 0x004fea000383ffff */
[----:B------:R-:W-:Y:S05]  /*25840*/  BRA `(.L_x_11527) ;  /* 0xfffffeac00587947 */ /* 0x000fea000383ffff */
.L_x_11551:
[----:B-1----:R1:W2:Y:S02]  /*25850*/  SYNCS.PHASECHK.TRANS64.TRYWAIT P2, [R3+URZ+0x2d830], R0 ;  /* 0x02d83000030075a7 */ /* 0x0022a4000804017f */
[----:B--2---:R-:W-:Y:S05]  /*25860*/  @!P2 NANOSLEEP.SYNCS 0x989680 ;  /* 0x009896800000a95d */ /* 0x004fea0003900000 */
[----:B------:R-:W2:Y:S02]  /*25870*/  @!P2 SYNCS.PHASECHK.TRANS64 P2, [R3+URZ+0x2d830], R0 ;  /* 0x02d830000300a5a7 */ /* 0x000ea4000804007f */
[----:B--2---:R-:W-:Y:S05]  /*25880*/  @!P2 BRA `(.L_x_11551) ;  /* 0xfffffffc00f0a947 */ /* 0x004fea000383ffff */
[----:B------:R-:W-:Y:S05]  /*25890*/  BRA `(.L_x_11550) ;  /* 0xfffffee000607947 */ /* 0x000fea000383ffff */
.L_x_11555:
[----:B-1----:R1:W2:Y:S02]  /*258a0*/  SYNCS.PHASECHK.TRANS64.TRYWAIT P1, [R3+URZ+0x2d850], R0 ;  /* 0x02d85000030075a7 */ /* 0x0022a4000802017f */
[----:B--2---:R-:W-:Y:S05]  /*258b0*/  @!P1 NANOSLEEP.SYNCS 0x989680 ;  /* 0x009896800000995d */ /* 0x004fea0003900000 */
[----:B------:R-:W2:Y:S02]  /*258c0*/  @!P1 SYNCS.PHASECHK.TRANS64 P1, [R3+URZ+0x2d850], R0 ;  /* 0x02d85000030095a7 */ /* 0x000ea4000802007f */
[----:B--2---:R-:W-:Y:S05]  /*258d0*/  @!P1 BRA `(.L_x_11555) ;  /* 0xfffffffc00f09947 */ /* 0x004fea000383ffff */
[----:B------:R-:W-:Y:S05]  /*258e0*/  BRA `(.L_x_11552) ;  /* 0xfffffee400747947 */ /* 0x000fea000383ffff */
.L_x_11564:
[----:B-1----:R1:W2:Y:S02]  /*258f0*/  SYNCS.PHASECHK.TRANS64.TRYWAIT P2, [R3+URZ+0x2d830], R0 ;  /* 0x02d83000030075a7 */ /* 0x0022a4000804017f */
[----:B--2---:R-:W-:Y:S05]  /*25900*/  @!P2 NANOSLEEP.SYNCS 0x989680 ;  /* 0x009896800000a95d */ /* 0x004fea0003900000 */
[----:B------:R-:W2:Y:S02]  /*25910*/  @!P2 SYNCS.PHASECHK.TRANS64 P2, [R3+URZ+0x2d830], R0 ;  /* 0x02d830000300a5a7 */ /* 0x000ea4000804007f */
[----:B--2---:R-:W-:Y:S05]  /*25920*/  @!P2 BRA `(.L_x_11564) ;  /* 0xfffffffc00f0a947 */ /* 0x004fea000383ffff */
[----:B------:R-:W-:Y:S05]  /*25930*/  BRA `(.L_x_11563) ;  /* 0xffffff0400687947 */ /* 0x000fea000383ffff */
.L_x_11568:
[----:B-1----:R1:W2:Y:S02]  /*25940*/  SYNCS.PHASECHK.TRANS64.TRYWAIT P1, [R3+URZ+0x2d850], R0 ;  /* 0x02d85000030075a7 */ /* 0x0022a4000802017f */
[----:B--2---:R-:W-:Y:S05]  /*25950*/  @!P1 NANOSLEEP.SYNCS 0x989680 ;  /* 0x009896800000995d */ /* 0x004fea0003900000 */
[----:B------:R-:W2:Y:S02]  /*25960*/  @!P1 SYNCS.PHASECHK.TRANS64 P1, [R3+URZ+0x2d850], R0 ;  /* 0x02d85000030095a7 */ /* 0x000ea4000802007f */
[----:B--2---:R-:W-:Y:S05]  /*25970*/  @!P1 BRA `(.L_x_11568) ;  /* 0xfffffffc00f09947 */ /* 0x004fea000383ffff */
[----:B------:R-:W-:Y:S05]  /*25980*/  BRA `(.L_x_11565) ;  /* 0xffffff08007c7947 */ /* 0x000fea000383ffff */
.L_x_11583:
[----:B-1----:R1:W2:Y:S02]  /*25990*/  SYNCS.PHASECHK.TRANS64.TRYWAIT P1, [R14+URZ+0x2d850], R9 ;  /* 0x02d850090e0075a7 */ /* 0x0022a4000802017f */
[----:B--2---:R-:W-:Y:S05]  /*259a0*/  @!P1 NANOSLEEP.SYNCS 0x989680 ;  /* 0x009896800000995d */ /* 0x004fea0003900000 */
[----:B------:R-:W2:Y:S02]  /*259b0*/  @!P1 SYNCS.PHASECHK.TRANS64 P1, [R14+URZ+0x2d850], R9 ;  /* 0x02d850090e0095a7 */ /* 0x000ea4000802007f */
[----:B--2---:R-:W-:Y:S05]  /*259c0*/  @!P1 BRA `(.L_x_11583) ;  /* 0xfffffffc00f09947 */ /* 0x004fea000383ffff */
[----:B------:R-:W-:Y:S05]  /*259d0*/  BRA `(.L_x_11582) ;  /* 0xffffff3800947947 */ /* 0x000fea000383ffff */
.L_x_11589:
[----:B------:R-:W-:Y:S02]  /*259e0*/  IMAD.MOV.U32 R13, RZ, RZ, R3 ;  /* 0x000000ffff0d7224 */ /* 0x000fe400078e0003 */
[----:B------:R-:W-:Y:S02]  /*259f0*/  IMAD.MOV.U32 R12, RZ, RZ, RZ ;  /* 0x000000ffff0c7224 */ /* 0x000fe400078e00ff */
[----:B------:R-:W-:Y:S02]  /*25a00*/  IMAD.MOV.U32 R11, RZ, RZ, 0x1c1f ;  /* 0x00001c1fff0b7424 */ /* 0x000fe400078e00ff */
[----:B------:R-:W-:-:S07]  /*25a10*/  IMAD.MOV.U32 R15, RZ, RZ, -0x1 ;  /* 0xffffffffff0f7424 */ /* 0x000fce00078e00ff */
[----:B0----5:R-:W-:Y:S05]  /*25a20*/  WARPSYNC.COLLECTIVE R15, `(.L_x_11781) ;  /* 0x000000000f087348 */ /* 0x021fea0003c00000 */
[----:B------:R1:W2:Y:S02]  /*25a30*/  SHFL.IDX P6, R14, R13, R12, R11 ;  /* 0x0000000c0d0e7389 */ /* 0x0002a400000c000b */
[----:B012--5:R-:W-:Y:S01]  /*25a40*/  ENDCOLLECTIVE ;  /* 0x000000000000791b */ /* 0x027fe20003800000 */
.L_x_11781:
[----:B------:R-:W-:Y:S02]  /*25a50*/  IMAD.MOV.U32 R13, RZ, RZ, R20 ;  /* 0x000000ffff0d7224 */ /* 0x000fe400078e0014 */
[----:B------:R-:W-:-:S07]  /*25a60*/  IMAD.MOV.U32 R0, RZ, RZ, R14 ;  /* 0x000000ffff007224 */ /* 0x000fce00078e000e */
[----:B------:R-:W-:Y:S05]  /*25a70*/  WARPSYNC.COLLECTIVE R15, `(.L_x_11782) ;  /* 0x000000000f087348 */ /* 0x000fea0003c00000 */
[----:B------:R0:W1:Y:S02]  /*25a80*/  SHFL.IDX P6, R14, R13, R12, R11 ;  /* 0x0000000c0d0e7389 */ /* 0x00006400000c000b */
[----:B01----:R-:W-:Y:S01]  /*25a90*/  ENDCOLLECTIVE ;  /* 0x000000000000791b */ /* 0x003fe20003800000 */
.L_x_11782:
[----:B------:R-:W-:Y:S05]  /*25aa0*/  BRA `(.L_x_11783) ;  /* 0xffffff54005c7947 */ /* 0x000fea000383ffff */
.L_x_11592:
        /* <DEDUP_REMOVED lines=8> */
.L_x_11785:
[----:B------:R-:W-:Y:S05]  /*25b30*/  BSYNC B1 ;  /* 0x0000000000017941 */ /* 0x000fea0003800000 */
.L_x_11784:
        /* <DEDUP_REMOVED lines=8> */
.L_x_11786:
[----:B------:R-:W-:Y:S05]  /*25bc0*/  BRA `(.L_x_11787) ;  /* 0xffffff5400707947 */ /* 0x000fea000383ffff */
.L_x_11594:
[----:B------:R-:W-:Y:S02]  /*25bd0*/  IMAD.MOV.U32 R13, RZ, RZ, R20 ;  /* 0x000000ffff0d7224 */ /* 0x000fe400078e0014 */
[----:B------:R-:W-:Y:S02]  /*25be0*/  IMAD.MOV.U32 R12, RZ, RZ, RZ ;  /* 0x000000ffff0c7224 */ /* 0x000fe400078e00ff */
[----:B------:R-:W-:Y:S02]  /*25bf0*/  IMAD.MOV.U32 R11, RZ, RZ, 0x1c1f ;  /* 0x00001c1fff0b7424 */ /* 0x000fe400078e00ff */
[----:B------:R-:W-:-:S07]  /*25c00*/  IMAD.MOV.U32 R15, RZ, RZ, -0x1 ;  /* 0xffffffffff0f7424 */ /* 0x000fce00078e00ff */
[----:B------:R-:W-:Y:S05]  /*25c10*/  WARPSYNC.COLLECTIVE R15, `(.L_x_11788) ;  /* 0x000000000f087348 */ /* 0x000fea0003c00000 */
[----:B------:R0:W1:Y:S02]  /*25c20*/  SHFL.IDX P6, R14, R13, R12, R11 ;  /* 0x0000000c0d0e7389 */ /* 0x00006400000c000b */
[----:B01----:R-:W-:Y:S01]  /*25c30*/  ENDCOLLECTIVE ;  /* 0x000000000000791b */ /* 0x003fe20003800000 */
.L_x_11788:
[----:B------:R-:W-:Y:S02]  /*25c40*/  IMAD.MOV.U32 R13, RZ, RZ, R0 ;  /* 0x000000ffff0d7224 */ /* 0x000fe400078e0000 */
[----:B------:R-:W-:-:S07]  /*25c50*/  IMAD.MOV.U32 R3, RZ, RZ, R14 ;  /* 0x000000ffff037224 */ /* 0x000fce00078e000e */
[----:B------:R-:W-:Y:S05]  /*25c60*/  WARPSYNC.COLLECTIVE R15, `(.L_x_11789) ;  /* 0x000000000f087348 */ /* 0x000fea0003c00000 */
[----:B------:R0:W1:Y:S02]  /*25c70*/  SHFL.IDX P6, R14, R13, R12, R11 ;  /* 0x0000000c0d0e7389 */ /* 0x00006400000c000b */
[----:B01----:R-:W-:Y:S01]  /*25c80*/  ENDCOLLECTIVE ;  /* 0x000000000000791b */ /* 0x003fe20003800000 */
.L_x_11789:
[----:B------:R-:W-:Y:S05]  /*25c90*/  BRA `(.L_x_11790) ;  /* 0xffffff58003c7947 */ /* 0x000fea000383ffff */
.L_x_11597:
        /* <DEDUP_REMOVED lines=8> */
.L_x_11792:
[----:B------:R-:W-:Y:S05]  /*25d20*/  BSYNC B1 ;  /* 0x0000000000017941 */ /* 0x000fea0003800000 */
.L_x_11791:
        /* <DEDUP_REMOVED lines=8> */
.L_x_11793:
[----:B------:R-:W-:Y:S05]  /*25db0*/  BRA `(.L_x_11794) ;  /* 0xffffff5c005c7947 */ /* 0x000fea000383ffff */
.L_x_11601:
[----:B------:R-:W-:Y:S02]  /*25dc0*/  IMAD.MOV.U32 R13, RZ, RZ, R4 ;  /* 0x000000ffff0d7224 */ /* 0x000fe400078e0004 */
[----:B------:R-:W-:Y:S02]  /*25dd0*/  IMAD.MOV.U32 R12, RZ, RZ, RZ ;  /* 0x000000ffff0c7224 */ /* 0x000fe400078e00ff */
[----:B------:R-:W-:Y:S02]  /*25de0*/  IMAD.MOV.U32 R11, RZ, RZ, 0x1c1f ;  /* 0x00001c1fff0b7424 */ /* 0x000fe400078e00ff */
[----:B------:R-:W-:-:S07]  /*25df0*/  IMAD.MOV.U32 R15, RZ, RZ, -0x1 ;  /* 0xffffffffff0f7424 */ /* 0x000fce00078e00ff */
[----:B-1----:R-:W-:Y:S05]  /*25e00*/  WARPSYNC.COLLECTIVE R15, `(.L_x_11795) ;  /* 0x000000000f087348 */ /* 0x002fea0003c00000 */
[----:B------:R0:W2:Y:S02]  /*25e10*/  SHFL.IDX P6, R14, R13, R12, R11 ;  /* 0x0000000c0d0e7389 */ /* 0x0000a400000c000b */
[----:B012---:R-:W-:Y:S01]  /*25e20*/  ENDCOLLECTIVE ;  /* 0x000000000000791b */ /* 0x007fe20003800000 */
.L_x_11795:
[----:B------:R-:W-:Y:S02]  /*25e30*/  IMAD.MOV.U32 R13, RZ, RZ, R0 ;  /* 0x000000ffff0d7224 */ /* 0x000fe400078e0000 */
[----:B------:R-:W-:-:S07]  /*25e40*/  IMAD.MOV.U32 R3, RZ, RZ, R14 ;  /* 0x000000ffff037224 */ /* 0x000fce00078e000e */
[----:B------:R-:W-:Y:S05]  /*25e50*/  WARPSYNC.COLLECTIVE R15, `(.L_x_11796) ;  /* 0x000000000f087348 */ /* 0x000fea0003c00000 */
[----:B------:R0:W1:Y:S02]  /*25e60*/  SHFL.IDX P6, R14, R13, R12, R11 ;  /* 0x0000000c0d0e7389 */ /* 0x00006400000c000b */
[----:B01----:R-:W-:Y:S01]  /*25e70*/  ENDCOLLECTIVE ;  /* 0x000000000000791b */ /* 0x003fe20003800000 */
.L_x_11796:
[----:B------:R-:W-:Y:S05]  /*25e80*/  BRA `(.L_x_11797) ;  /* 0xffffff6800b47947 */ /* 0x000fea000383ffff */
.L_x_11604:
        /* <DEDUP_REMOVED lines=8> */
.L_x_11799:
[----:B------:R-:W-:Y:S05]  /*25f10*/  BSYNC B1 ;  /* 0x0000000000017941 */ /* 0x000fea0003800000 */
.L_x_11798:
        /* <DEDUP_REMOVED lines=8> */
.L_x_11800:
[----:B------:R-:W-:Y:S05]  /*25fa0*/  BRA `(.L_x_11801) ;  /* 0xffffff6800c87947 */ /* 0x000fea000383ffff */
.L_x_11631:
        /* <DEDUP_REMOVED lines=11> */
.L_x_11803:
[----:B------:R-:W-:Y:S05]  /*26060*/  BSYNC B1 ;  /* 0x0000000000017941 */ /* 0x000fea0003800000 */
.L_x_11802:
[----:B------:R-:W-:Y:S05]  /*26070*/  BRA `(.L_x_11804) ;  /* 0xffffff8800ac7947 */ /* 0x000fea000383ffff */
.L_x_11633:
[----:B------:R-:W-:Y:S01]  /*26080*/  BSSY B1, `(.L_x_11805) ;  /* 0x0000006000017945 */ /* 0x000fe20003800000 */
[----:B------:R-:W-:-:S07]  /*26090*/  IMAD.MOV.U32 R15, RZ, RZ, -0x1 ;  /* 0xffffffffff0f7424 */ /* 0x000fce00078e00ff */
[----:B01----:R-:W-:Y:S05]  /*260a0*/  WARPSYNC.COLLECTIVE R15, `(.L_x_11806) ;  /* 0x000000000f0c7348 */ /* 0x003fea0003c00000 */
[----:B------:R-:W-:Y:S02]  /*260b0*/  ELECT P6, UR62, PT ;  /* 0x00000000003e782f */ /* 0x000fe400038c0000 */
[----:B------:R-:W-:Y:S01]  /*260c0*/  MOV R14, UR62 ;  /* 0x0000003e000e7c02 */ /* 0x000fe20008000f00 */
[----:B01----:R-:W-:Y:S10]  /*260d0*/  ENDCOLLECTIVE ;  /* 0x000000000000791b */ /* 0x003ff40003800000 */
.L_x_11806:
[----:B------:R-:W-:Y:S05]  /*260e0*/  BSYNC B1 ;  /* 0x0000000000017941 */ /* 0x000fea0003800000 */
.L_x_11805:
[----:B------:R-:W-:Y:S05]  /*260f0*/  BRA `(.L_x_11632) ;  /* 0xffffff8800a47947 */ /* 0x000fea000383ffff */
.L_x_11635:
[----:B0-----:R0:W2:Y:S02]  /*26100*/  SYNCS.PHASECHK.TRANS64.TRYWAIT P0, [R18+URZ+0x2d820], R6 ;  /* 0x02d82006120075a7 */ /* 0x0010a4000800017f */
[----:B--2---:R-:W-:Y:S05]  /*26110*/  @!P0 NANOSLEEP.SYNCS 0x989680 ;  /* 0x009896800000895d */ /* 0x004fea0003900000 */
[----:B------:R-:W2:Y:S02]  /*26120*/  @!P0 SYNCS.PHASECHK.TRANS64 P0, [R18+URZ+0x2d820], R6 ;  /* 0x02d82006120085a7 */ /* 0x000ea4000800007f */
[----:B--2---:R-:W-:Y:S05]  /*26130*/  @!P0 BRA `(.L_x_11635) ;  /* 0xfffffffc00f08947 */ /* 0x004fea000383ffff */
[----:B------:R-:W-:Y:S05]  /*26140*/  BRA `(.L_x_11807) ;  /* 0xffffff8800b47947 */ /* 0x000fea000383ffff */
.L_x_11639:
[----:B--2---:R2:W3:Y:S02]  /*26150*/  SYNCS.PHASECHK.TRANS64.TRYWAIT P0, [R10+URZ+0x2d8a0], R9 ;  /* 0x02d8a0090a0075a7 */ /* 0x0044e4000800017f */
[----:B---3--:R-:W-:Y:S05]  /*26160*/  @!P0 NANOSLEEP.SYNCS 0x989680 ;  /* 0x009896800000895d */ /* 0x008fea0003900000 */
[----:B------:R-:W3:Y:S02]  /*26170*/  @!P0 SYNCS.PHASECHK.TRANS64 P0, [R10+URZ+0x2d8a0], R9 ;  /* 0x02d8a0090a0085a7 */ /* 0x000ee4000800007f */
[----:B---3--:R-:W-:Y:S05]  /*26180*/  @!P0 BRA `(.L_x_11639) ;  /* 0xfffffffc00f08947 */ /* 0x008fea000383ffff */
[----:B------:R-:W-:Y:S05]  /*26190*/  BRA `(.L_x_11808) ;  /* 0xffffff8800d07947 */ /* 0x000fea000383ffff */
.L_x_11646:
[----:B0-----:R0:W3:Y:S02]  /*261a0*/  SYNCS.PHASECHK.TRANS64.TRYWAIT P0, [R10+URZ+0x2d8c0], R9 ;  /* 0x02d8c0090a0075a7 */ /* 0x0010e4000800017f */
[----:B---3--:R-:W-:Y:S05]  /*261b0*/  @!P0 NANOSLEEP.SYNCS 0x989680 ;  /* 0x009896800000895d */ /* 0x008fea0003900000 */
[----:B------:R-:W3:Y:S02]  /*261c0*/  @!P0 SYNCS.PHASECHK.TRANS64 P0, [R10+URZ+0x2d8c0], R9 ;  /* 0x02d8c0090a0085a7 */ /* 0x000ee4000800007f */
[----:B---3--:R-:W-:Y:S05]  /*261d0*/  @!P0 BRA `(.L_x_11646) ;  /* 0xfffffffc00f08947 */ /* 0x008fea000383ffff */
[----:B------:R-:W-:Y:S05]  /*261e0*/  BRA `(.L_x_11809) ;  /* 0xffffff8c00cc7947 */ /* 0x000fea000383ffff */
.L_x_11655:
[----:B0-----:R0:W2:Y:S02]  /*261f0*/  SYNCS.PHASECHK.TRANS64.TRYWAIT P1, [R9+URZ+0x2d8a0], R8 ;  /* 0x02d8a008090075a7 */ /* 0x0010a4000802017f */
[----:B--2---:R-:W-:Y:S05]  /*26200*/  @!P1 NANOSLEEP.SYNCS 0x989680 ;  /* 0x009896800000995d */ /* 0x004fea0003900000 */
[----:B------:R-:W2:Y:S02]  /*26210*/  @!P1 SYNCS.PHASECHK.TRANS64 P1, [R9+URZ+0x2d8a0], R8 ;  /* 0x02d8a008090095a7 */ /* 0x000ea4000802007f */
[----:B--2---:R-:W-:Y:S05]  /*26220*/  @!P1 BRA `(.L_x_11655) ;  /* 0xfffffffc00f09947 */ /* 0x004fea000383ffff */
[----:B------:R-:W-:Y:S05]  /*26230*/  BRA `(.L_x_11810) ;  /* 0xffffff94000c7947 */ /* 0x000fea000383ffff */
.L_x_11662:
[----:B--2---:R2:W3:Y:S02]  /*26240*/  SYNCS.PHASECHK.TRANS64.TRYWAIT P1, [R9+URZ+0x2d8c0], R8 ;  /* 0x02d8c008090075a7 */ /* 0x0044e4000802017f */
[----:B---3--:R-:W-:Y:S05]  /*26250*/  @!P1 NANOSLEEP.SYNCS 0x989680 ;  /* 0x009896800000995d */ /* 0x008fea0003900000 */
[----:B------:R-:W3:Y:S02]  /*26260*/  @!P1 SYNCS.PHASECHK.TRANS64 P1, [R9+URZ+0x2d8c0], R8 ;  /* 0x02d8c008090095a7 */ /* 0x000ee4000802007f */
[----:B---3--:R-:W-:Y:S05]  /*26270*/  @!P1 BRA `(.L_x_11662) ;  /* 0xfffffffc00f09947 */ /* 0x008fea000383ffff */
[----:B------:R-:W-:Y:S05]  /*26280*/  BRA `(.L_x_11811) ;  /* 0xffffff9800047947 */ /* 0x000fea000383ffff */
.L_x_11687:
        /* <DEDUP_REMOVED lines=11> */
.L_x_11813:
[----:B------:R-:W-:Y:S05]  /*26340*/  BSYNC B0 ;  /* 0x0000000000007941 */ /* 0x000fea0003800000 */
.L_x_11812:
[----:B------:R-:W-:Y:S05]  /*26350*/  BRA `(.L_x_11814) ;  /* 0xffffffa800cc7947 */ /* 0x000fea000383ffff */
.L_x_11690:
[----:B0-----:R0:W1:Y:S02]  /*26360*/  SYNCS.PHASECHK.TRANS64.TRYWAIT P0, [R2+URZ+0x2d840], R3 ;  /* 0x02d84003020075a7 */ /* 0x001064000800017f */
[----:B-1----:R-:W-:Y:S05]  /*26370*/  @!P0 NANOSLEEP.SYNCS 0x989680 ;  /* 0x009896800000895d */ /* 0x002fea0003900000 */
[----:B------:R-:W1:Y:S02]  /*26380*/  @!P0 SYNCS.PHASECHK.TRANS64 P0, [R2+URZ+0x2d840], R3 ;  /* 0x02d84003020085a7 */ /* 0x000e64000800007f */
[----:B-1----:R-:W-:Y:S05]  /*26390*/  @!P0 BRA `(.L_x_11690) ;  /* 0xfffffffc00f08947 */ /* 0x002fea000383ffff */
[----:B------:R-:W-:Y:S05]  /*263a0*/  BRA `(.L_x_11815) ;  /* 0xffffffac00207947 */ /* 0x000fea000383ffff */
.L_x_11691:
        /* <DEDUP_REMOVED lines=8> */
.L_x_11817:
[----:B------:R-:W-:Y:S05]  /*26430*/  BSYNC B0 ;  /* 0x0000000000007941 */ /* 0x000fea0003800000 */
.L_x_11816:
        /* <DEDUP_REMOVED lines=9> */
.L_x_11818:
[----:B------:R-:W-:Y:S02]  /*264d0*/  IMAD.MOV.U32 R13, RZ, RZ, R7 ;  /* 0x000000ffff0d7224 */ /* 0x000fe400078e0007 */
[----:B------:R-:W-:Y:S02]  /*264e0*/  IMAD.MOV.U32 R12, RZ, RZ, 0x1 ;  /* 0x00000001ff0c7424 */ /* 0x000fe400078e00ff */
[----:B------:R-:W-:-:S07]  /*264f0*/  IMAD.MOV.U32 R5, RZ, RZ, R14 ;  /* 0x000000ffff057224 */ /* 0x000fce00078e000e */
[----:B------:R-:W-:Y:S05]  /*26500*/  WARPSYNC.COLLECTIVE R15, `(.L_x_11819) ;  /* 0x000000000f087348 */ /* 0x000fea0003c00000 */
[----:B------:R0:W1:Y:S02]  /*26510*/  SHFL.IDX P6, R14, R13, R12, R11 ;  /* 0x0000000c0d0e7389 */ /* 0x00006400000c000b */
[----:B01----:R-:W-:Y:S01]  /*26520*/  ENDCOLLECTIVE ;  /* 0x000000000000791b */ /* 0x003fe20003800000 */
.L_x_11819:
        /* <DEDUP_REMOVED lines=17> */
.L_x_11820:
[----:B------:R-:W-:Y:S02]  /*26640*/  @P1 IMAD R6, R8, 0x2, R18 ;  /* 0x0000000208061824 */ /* 0x000fe400078e0212 */
[----:B------:R-:W-:Y:S02]  /*26650*/  IMAD.MOV.U32 R13, RZ, RZ, R7 ;  /* 0x000000ffff0d7224 */ /* 0x000fe400078e0007 */
[----:B------:R-:W-:Y:S02]  /*26660*/  IMAD.MOV.U32 R12, RZ, RZ, 0x2 ;  /* 0x00000002ff0c7424 */ /* 0x000fe400078e00ff */
[----:B------:R-:W-:-:S07]  /*26670*/  IMAD.MOV.U32 R5, RZ, RZ, R14 ;  /* 0x000000ffff057224 */ /* 0x000fce00078e000e */
[----:B------:R-:W-:Y:S05]  /*26680*/  WARPSYNC.COLLECTIVE R15, `(.L_x_11821) ;  /* 0x000000000f087348 */ /* 0x000fea0003c00000 */
[----:B------:R0:W1:Y:S02]  /*26690*/  SHFL.IDX P6, R14, R13, R12, R11 ;  /* 0x0000000c0d0e7389 */ /* 0x00006400000c000b */
[----:B01----:R-:W-:Y:S01]  /*266a0*/  ENDCOLLECTIVE ;  /* 0x000000000000791b */ /* 0x003fe20003800000 */
.L_x_11821:
        /* <DEDUP_REMOVED lines=17> */
.L_x_11822:
[----:B------:R-:W-:Y:S02]  /*267c0*/  @P1 IMAD R6, R8, 0x2, R18 ;  /* 0x0000000208061824 */ /* 0x000fe400078e0212 */
[----:B------:R-:W-:Y:S02]  /*267d0*/  IMAD.MOV.U32 R13, RZ, RZ, R7 ;  /* 0x000000ffff0d7224 */ /* 0x000fe400078e0007 */
[----:B------:R-:W-:Y:S02]  /*267e0*/  IMAD.MOV.U32 R12, RZ, RZ, 0x3 ;  /* 0x00000003ff0c7424 */ /* 0x000fe400078e00ff */
[----:B------:R-:W-:-:S07]  /*267f0*/  IMAD.MOV.U32 R5, RZ, RZ, R14 ;  /* 0x000000ffff057224 */ /* 0x000fce00078e000e */
[----:B------:R-:W-:Y:S05]  /*26800*/  WARPSYNC.COLLECTIVE R15, `(.L_x_11823) ;  /* 0x000000000f087348 */ /* 0x000fea0003c00000 */
[----:B------:R0:W1:Y:S02]  /*26810*/  SHFL.IDX P6, R14, R13, R12, R11 ;  /* 0x0000000c0d0e7389 */ /* 0x00006400000c000b */
[----:B01----:R-:W-:Y:S01]  /*26820*/  ENDCOLLECTIVE ;  /* 0x000000000000791b */ /* 0x003fe20003800000 */
.L_x_11823:
        /* <DEDUP_REMOVED lines=10> */
.L_x_11824:
        /* <DEDUP_REMOVED lines=8> */
.L_x_11696:
        /* <DEDUP_REMOVED lines=9> */
.L_x_11826:
[C---:B------:R-:W-:Y:S01]  /*269e0*/  VIADD R9, R25.reuse, 0x20 ;  /* 0x0000002019097836 */ /* 0x040fe20000000000 */
[----:B------:R-:W-:Y:S01]  /*269f0*/  ISETP.GE.AND P3, PT, R25, R0, PT ;  /* 0x000000001900720c */ /* 0x000fe20003f66270 */
[----:B------:R-:W-:Y:S02]  /*26a00*/  IMAD.MOV.U32 R13, RZ, RZ, R5 ;  /* 0x000000ffff0d7224 */ /* 0x000fe400078e0005 */
[----:B------:R-:W-:-:S10]  /*26a10*/  IMAD.MOV.U32 R2, RZ, RZ, R14 ;  /* 0x000000ffff027224 */ /* 0x000fd400078e000e */
[----:B------:R-:W-:Y:S05]  /*26a20*/  WARPSYNC.COLLECTIVE R15, `(.L_x_11827) ;  /* 0x000000000f087348 */ /* 0x000fea0003c00000 */
[----:B------:R0:W1:Y:S02]  /*26a30*/  SHFL.IDX P6, R14, R13, R12, R11 ;  /* 0x0000000c0d0e7389 */ /* 0x00006400000c000b */
[----:B01----:R-:W-:Y:S01]  /*26a40*/  ENDCOLLECTIVE ;  /* 0x000000000000791b */ /* 0x003fe20003800000 */
.L_x_11827:
[----:B------:R-:W-:Y:S02]  /*26a50*/  IMAD.MOV.U32 R13, RZ, RZ, R4 ;  /* 0x000000ffff0d7224 */ /* 0x000fe400078e0004 */
[----:B------:R-:W-:Y:S02]  /*26a60*/  IMAD.MOV.U32 R12, RZ, RZ, 0x1 ;  /* 0x00000001ff0c7424 */ /* 0x000fe400078e00ff */
[----:B------:R-:W-:-:S07]  /*26a70*/  IMAD.MOV.U32 R3, RZ, RZ, R14 ;  /* 0x000000ffff037224 */ /* 0x000fce00078e000e */
[----:B------:R-:W-:Y:S05]  /*26a80*/  WARPSYNC.COLLECTIVE R15, `(.L_x_11828) ;  /* 0x000000000f087348 */ /* 0x000fea0003c00000 */
[----:B------:R0:W1:Y:S02]  /*26a90*/  SHFL.IDX P6, R14, R13, R12, R11 ;  /* 0x0000000c0d0e7389 */ /* 0x00006400000c000b */
[----:B01----:R-:W-:Y:S01]  /*26aa0*/  ENDCOLLECTIVE ;  /* 0x000000000000791b */ /* 0x003fe20003800000 */
.L_x_11828:
        /* <DEDUP_REMOVED lines=17> */
.L_x_11829:
[----:B------:R-:W-:Y:S02]  /*26bc0*/  IMAD.MOV.U32 R13, RZ, RZ, R4 ;  /* 0x000000ffff0d7224 */ /* 0x000fe400078e0004 */
[----:B------:R-:W-:Y:S02]  /*26bd0*/  IMAD.MOV.U32 R12, RZ, RZ, 0x2 ;  /* 0x00000002ff0c7424 */ /* 0x000fe400078e00ff */
[----:B------:R-:W-:-:S07]  /*26be0*/  IMAD.MOV.U32 R3, RZ, RZ, R14 ;  /* 0x000000ffff037224 */ /* 0x000fce00078e000e */
[----:B------:R-:W-:Y:S05]  /*26bf0*/  WARPSYNC.COLLECTIVE R15, `(.L_x_11830) ;  /* 0x000000000f087348 */ /* 0x000fea0003c00000 */
[----:B------:R0:W1:Y:S02]  /*26c00*/  SHFL.IDX P6, R14, R13, R12, R11 ;  /* 0x0000000c0d0e7389 */ /* 0x00006400000c000b */
[----:B01----:R-:W-:Y:S01]  /*26c10*/  ENDCOLLECTIVE ;  /* 0x000000000000791b */ /* 0x003fe20003800000 */
.L_x_11830:
        /* <DEDUP_REMOVED lines=18> */
.L_x_11831:
[----:B------:R-:W-:Y:S02]  /*26d40*/  IMAD.MOV.U32 R13, RZ, RZ, R4 ;  /* 0x000000ffff0d7224 */ /* 0x000fe400078e0004 */
[----:B------:R-:W-:Y:S02]  /*26d50*/  IMAD.MOV.U32 R12, RZ, RZ, 0x3 ;  /* 0x00000003ff0c7424 */ /* 0x000fe400078e00ff */
[----:B------:R-:W-:-:S07]  /*26d60*/  IMAD.MOV.U32 R3, RZ, RZ, R14 ;  /* 0x000000ffff037224 */ /* 0x000fce00078e000e */
[----:B------:R-:W-:Y:S05]  /*26d70*/  WARPSYNC.COLLECTIVE R15, `(.L_x_11832) ;  /* 0x000000000f087348 */ /* 0x000fea0003c00000 */
[----:B------:R0:W1:Y:S02]  /*26d80*/  SHFL.IDX P6, R14, R13, R12, R11 ;  /* 0x0000000c0d0e7389 */ /* 0x00006400000c000b */
[----:B01----:R-:W-:Y:S01]  /*26d90*/  ENDCOLLECTIVE ;  /* 0x000000000000791b */ /* 0x003fe20003800000 */
.L_x_11832:
        /* <DEDUP_REMOVED lines=10> */
.L_x_11833:
        /* <DEDUP_REMOVED lines=13> */
.L_x_11834:
        /* <DEDUP_REMOVED lines=16> */
.L_x_11835:
[----:B------:R-:W-:Y:S02]  /*27010*/  IMAD.MOV.U32 R13, RZ, RZ, R6 ;  /* 0x000000ffff0d7224 */ /* 0x000fe400078e0006 */
[----:B------:R-:W-:Y:S02]  /*27020*/  IMAD.MOV.U32 R12, RZ, RZ, 0x1 ;  /* 0x00000001ff0c7424 */ /* 0x000fe400078e00ff */
[----:B------:R-:W-:-:S07]  /*27030*/  IMAD.MOV.U32 R3, RZ, RZ, R14 ;  /* 0x000000ffff037224 */ /* 0x000fce00078e000e */
[----:B------:R-:W-:Y:S05]  /*27040*/  WARPSYNC.COLLECTIVE R15, `(.L_x_11836) ;  /* 0x000000000f087348 */ /* 0x000fea0003c00000 */
[----:B------:R0:W1:Y:S02]  /*27050*/  SHFL.IDX P6, R14, R13, R12, R11 ;  /* 0x0000000c0d0e7389 */ /* 0x00006400000c000b */
[----:B01----:R-:W-:Y:S01]  /*27060*/  ENDCOLLECTIVE ;  /* 0x000000000000791b */ /* 0x003fe20003800000 */
.L_x_11836:
        /* <DEDUP_REMOVED lines=10> */
.L_x_11837:
        /* <DEDUP_REMOVED lines=8> */
.L_x_11699:
[----:B-1----:R1:W2:Y:S02]  /*27190*/  SYNCS.PHASECHK.TRANS64.TRYWAIT P0, [R18+URZ+0x2d820], R0 ;  /* 0x02d82000120075a7 */ /* 0x0022a4000800017f */
[----:B--2---:R-:W-:Y:S05]  /*271a0*/  @!P0 NANOSLEEP.SYNCS 0x989680 ;  /* 0x009896800000895d */ /* 0x004fea0003900000 */
[----:B------:R-:W2:Y:S02]  /*271b0*/  @!P0 SYNCS.PHASECHK.TRANS64 P0, [R18+URZ+0x2d820], R0 ;  /* 0x02d82000120085a7 */ /* 0x000ea4000800007f */
[----:B--2---:R-:W-:Y:S05]  /*271c0*/  @!P0 BRA `(.L_x_11699) ;  /* 0xfffffffc00f08947 */ /* 0x004fea000383ffff */
[----:B------:R-:W-:Y:S05]  /*271d0*/  BRA `(.L_x_11839) ;  /* 0xffffffb000607947 */ /* 0x000fea000383ffff */
.L_x_11704:
[----:B0-----:R0:W1:Y:S02]  /*271e0*/  SYNCS.PHASECHK.TRANS64.TRYWAIT P0, [R5+URZ+0x2d840], R0 ;  /* 0x02d84000050075a7 */ /* 0x001064000800017f */
[----:B-1----:R-:W-:Y:S05]  /*271f0*/  @!P0 NANOSLEEP.SYNCS 0x989680 ;  /* 0x009896800000895d */ /* 0x002fea0003900000 */
[----:B------:R-:W1:Y:S02]  /*27200*/  @!P0 SYNCS.PHASECHK.TRANS64 P0, [R5+URZ+0x2d840], R0 ;  /* 0x02d84000050085a7 */ /* 0x000e64000800007f */
[----:B-1----:R-:W-:Y:S05]  /*27210*/  @!P0 BRA `(.L_x_11704) ;  /* 0xfffffffc00f08947 */ /* 0x002fea000383ffff */
[----:B------:R-:W-:Y:S05]  /*27220*/  BRA `(.L_x_11840) ;  /* 0xffffffb400547947 */ /* 0x000fea000383ffff */
.L_x_11705:
        /* <DEDUP_REMOVED lines=8> */
.L_x_11842:
[----:B------:R-:W-:Y:S05]  /*272b0*/  BSYNC B1 ;  /* 0x0000000000017941 */ /* 0x000fea0003800000 */
.L_x_11841:
        /* <DEDUP_REMOVED lines=13> */
.L_x_11843:
        /* <DEDUP_REMOVED lines=8> */
.L_x_11844:
        /* <DEDUP_REMOVED lines=14> */
.L_x_11845:
[----:B------:R-:W-:Y:S02]  /*274f0*/  IMAD.MOV.U32 R13, RZ, RZ, R7 ;  /* 0x000000ffff0d7224 */ /* 0x000fe400078e0007 */
[----:B------:R-:W-:Y:S02]  /*27500*/  IMAD.MOV.U32 R12, RZ, RZ, 0x2 ;  /* 0x00000002ff0c7424 */ /* 0x000fe400078e00ff */
[----:B------:R-:W-:-:S07]  /*27510*/  IMAD.MOV.U32 R2, RZ, RZ, R14 ;  /* 0x000000ffff027224 */ /* 0x000fce00078e000e */
[----:B------:R-:W-:Y:S05]  /*27520*/  WARPSYNC.COLLECTIVE R15, `(.L_x_11846) ;  /* 0x000000000f087348 */ /* 0x000fea0003c00000 */
[----:B------:R0:W1:Y:S02]  /*27530*/  SHFL.IDX P6, R14, R13, R12, R11 ;  /* 0x0000000c0d0e7389 */ /* 0x00006400000c000b */
[----:B01----:R-:W-:Y:S01]  /*27540*/  ENDCOLLECTIVE ;  /* 0x000000000000791b */ /* 0x003fe20003800000 */
.L_x_11846:
        /* <DEDUP_REMOVED lines=13> */
.L_x_11847:
[----:B------:R-:W-:Y:S02]  /*27620*/  IMAD.MOV.U32 R13, RZ, RZ, R7 ;  /* 0x000000ffff0d7224 */ /* 0x000fe400078e0007 */
[----:B------:R-:W-:Y:S02]  /*27630*/  IMAD.MOV.U32 R12, RZ, RZ, 0x3 ;  /* 0x00000003ff0c7424 */ /* 0x000fe400078e00ff */
[----:B------:R-:W-:-:S07]  /*27640*/  IMAD.MOV.U32 R2, RZ, RZ, R14 ;  /* 0x000000ffff027224 */ /* 0x000fce00078e000e */
[----:B------:R-:W-:Y:S05]  /*27650*/  WARPSYNC.COLLECTIVE R15, `(.L_x_11848) ;  /* 0x000000000f087348 */ /* 0x000fea0003c00000 */
[----:B------:R0:W1:Y:S02]  /*27660*/  SHFL.IDX P6, R14, R13, R12, R11 ;  /* 0x0000000c0d0e7389 */ /* 0x00006400000c000b */
[----:B01----:R-:W-:Y:S01]  /*27670*/  ENDCOLLECTIVE ;  /* 0x000000000000791b */ /* 0x003fe20003800000 */
.L_x_11848:
        /* <DEDUP_REMOVED lines=14> */
.L_x_11849:
[----:B------:R-:W-:Y:S01]  /*27760*/  IMAD.MOV.U32 R2, RZ, RZ, R14 ;  /* 0x000000ffff027224 */ /* 0x000fe200078e000e */
[----:B------:R-:W-:Y:S06]  /*27770*/  BRA `(.L_x_11850) ;  /* 0xffffffb000d47947 */ /* 0x000fec000383ffff */
.L_x_11710:
[----:B-1----:R1:W2:Y:S02]  /*27780*/  SYNCS.PHASECHK.TRANS64.TRYWAIT P0, [R5+URZ+0x2d860], R2 ;  /* 0x02d86002050075a7 */ /* 0x0022a4000800017f */
[----:B--2---:R-:W-:Y:S05]  /*27790*/  @!P0 NANOSLEEP.SYNCS 0x989680 ;  /* 0x009896800000895d */ /* 0x004fea0003900000 */
[----:B------:R-:W2:Y:S02]  /*277a0*/  @!P0 SYNCS.PHASECHK.TRANS64 P0, [R5+URZ+0x2d860], R2 ;  /* 0x02d86002050085a7 */ /* 0x000ea4000800007f */
[----:B--2---:R-:W-:Y:S05]  /*277b0*/  @!P0 BRA `(.L_x_11710) ;  /* 0xfffffffc00f08947 */ /* 0x004fea000383ffff */
[----:B------:R-:W-:Y:S05]  /*277c0*/  BRA `(.L_x_11851) ;  /* 0xffffffb400387947 */ /* 0x000fea000383ffff */
.L_x_11711:
        /* <DEDUP_REMOVED lines=8> */
.L_x_11853:
[----:B------:R-:W-:Y:S05]  /*27850*/  BSYNC B1 ;  /* 0x0000000000017941 */ /* 0x000fea0003800000 */
.L_x_11852:
        /* <DEDUP_REMOVED lines=9> */
.L_x_11854:
[----:B------:R-:W-:Y:S02]  /*278f0*/  IMAD.MOV.U32 R13, RZ, RZ, R22 ;  /* 0x000000ffff0d7224 */ /* 0x000fe400078e0016 */
[----:B------:R-:W-:Y:S02]  /*27900*/  IMAD.MOV.U32 R12, RZ, RZ, 0x1 ;  /* 0x00000001ff0c7424 */ /* 0x000fe400078e00ff */
[----:B------:R-:W-:-:S07]  /*27910*/  IMAD.MOV.U32 R2, RZ, RZ, R14 ;  /* 0x000000ffff027224 */ /* 0x000fce00078e000e */
[----:B------:R-:W-:Y:S05]  /*27920*/  WARPSYNC.COLLECTIVE R15, `(.L_x_11855) ;  /* 0x000000000f087348 */ /* 0x000fea0003c00000 */
[----:B------:R0:W1:Y:S02]  /*27930*/  SHFL.IDX P6, R14, R13, R12, R11 ;  /* 0x0000000c0d0e7389 */ /* 0x00006400000c000b */
[----:B01----:R-:W-:Y:S01]  /*27940*/  ENDCOLLECTIVE ;  /* 0x000000000000791b */ /* 0x003fe20003800000 */
.L_x_11855:
        /* <DEDUP_REMOVED lines=16> */
.L_x_11856:
[----:B------:R-:W-:Y:S02]  /*27a50*/  IMAD.MOV.U32 R13, RZ, RZ, R22 ;  /* 0x000000ffff0d7224 */ /* 0x000fe400078e0016 */
[----:B------:R-:W-:Y:S02]  /*27a60*/  IMAD.MOV.U32 R12, RZ, RZ, 0x2 ;  /* 0x00000002ff0c7424 */ /* 0x000fe400078e00ff */
[----:B------:R-:W-:-:S07]  /*27a70*/  IMAD.MOV.U32 R2, RZ, RZ, R14 ;  /* 0x000000ffff027224 */ /* 0x000fce00078e000e */
[----:B------:R-:W-:Y:S05]  /*27a80*/  WARPSYNC.COLLECTIVE R15, `(.L_x_11857) ;  /* 0x000000000f087348 */ /* 0x000fea0003c00000 */
[----:B------:R0:W1:Y:S02]  /*27a90*/  SHFL.IDX P6, R14, R13, R12, R11 ;  /* 0x0000000c0d0e7389 */ /* 0x00006400000c000b */
[----:B01----:R-:W-:Y:S01]  /*27aa0*/  ENDCOLLECTIVE ;  /* 0x000000000000791b */ /* 0x003fe20003800000 */
.L_x_11857:
        /* <DEDUP_REMOVED lines=16> */
.L_x_11858:
[----:B------:R-:W-:Y:S02]  /*27bb0*/  IMAD.MOV.U32 R13, RZ, RZ, R22 ;  /* 0x000000ffff0d7224 */ /* 0x000fe400078e0016 */
[----:B------:R-:W-:Y:S02]  /*27bc0*/  IMAD.MOV.U32 R12, RZ, RZ, 0x3 ;  /* 0x00000003ff0c7424 */ /* 0x000fe400078e00ff */
[----:B------:R-:W-:-:S07]  /*27bd0*/  IMAD.MOV.U32 R2, RZ, RZ, R14 ;  /* 0x000000ffff027224 */ /* 0x000fce00078e000e */
[----:B------:R-:W-:Y:S05]  /*27be0*/  WARPSYNC.COLLECTIVE R15, `(.L_x_11859) ;  /* 0x000000000f087348 */ /* 0x000fea0003c00000 */
[----:B------:R0:W1:Y:S02]  /*27bf0*/  SHFL.IDX P6, R14, R13, R12, R11 ;  /* 0x0000000c0d0e7389 */ /* 0x00006400000c000b */
[----:B01----:R-:W-:Y:S01]  /*27c00*/  ENDCOLLECTIVE ;  /* 0x000000000000791b */ /* 0x003fe20003800000 */
.L_x_11859:
        /* <DEDUP_REMOVED lines=13> */
.L_x_11860:
        /* <DEDUP_REMOVED lines=8> */
.L_x_11719:
[----:B-1----:R1:W2:Y:S02]  /*27d60*/  SYNCS.PHASECHK.TRANS64.TRYWAIT P0, [R0+URZ+0x2d860], R3 ;  /* 0x02d86003000075a7 */ /* 0x0022a4000800017f */
[----:B--2---:R-:W-:Y:S05]  /*27d70*/  @!P0 NANOSLEEP.SYNCS 0x989680 ;  /* 0x009896800000895d */ /* 0x004fea0003900000 */
[----:B------:R-:W2:Y:S02]  /*27d80*/  @!P0 SYNCS.PHASECHK.TRANS64 P0, [R0+URZ+0x2d860], R3 ;  /* 0x02d86003000085a7 */ /* 0x000ea4000800007f */
[----:B--2---:R-:W-:Y:S05]  /*27d90*/  @!P0 BRA `(.L_x_11719) ;  /* 0xfffffffc00f08947 */ /* 0x004fea000383ffff */
[----:B------:R-:W-:Y:S05]  /*27da0*/  BRA `(.L_x_11862) ;  /* 0xffffffb400b87947 */ /* 0x000fea000383ffff */
.L_x_11720:
        /* <DEDUP_REMOVED lines=8> */
.L_x_11864:
[----:B------:R-:W-:Y:S05]  /*27e30*/  BSYNC B0 ;  /* 0x0000000000007941 */ /* 0x000fea0003800000 */
.L_x_11863:
        /* <DEDUP_REMOVED lines=10> */
.L_x_11865:
        /* <DEDUP_REMOVED lines=17> */
.L_x_11866:
        /* <DEDUP_REMOVED lines=14> */
.L_x_11867:
[----:B------:R-:W-:Y:S02]  /*280d0*/  IMAD.MOV.U32 R13, RZ, RZ, R22 ;  /* 0x000000ffff0d7224 */ /* 0x000fe400078e0016 */
[----:B------:R-:W-:Y:S01]  /*280e0*/  IMAD.MOV.U32 R12, RZ, RZ, 0x2 ;  /* 0x00000002ff0c7424 */ /* 0x000fe200078e00ff */
[----:B------:R-:W-:-:S13]  /*280f0*/  IADD3 R2, P4, R14, R5, RZ ;  /* 0x000000050e027210 */ /* 0x000fda0007f9e0ff */
[----:B------:R-:W-:Y:S05]  /*28100*/  WARPSYNC.COLLECTIVE R15, `(.L_x_11868) ;  /* 0x000000000f087348 */ /* 0x000fea0003c00000 */
[----:B------:R0:W1:Y:S02]  /*28110*/  SHFL.IDX P6, R14, R13, R12, R11 ;  /* 0x0000000c0d0e7389 */ /* 0x00006400000c000b */
[----:B01----:R-:W-:Y:S01]  /*28120*/  ENDCOLLECTIVE ;  /* 0x000000000000791b */ /* 0x003fe20003800000 */
.L_x_11868:
        /* <DEDUP_REMOVED lines=15> */
.L_x_11869:
[----:B------:R-:W-:Y:S02]  /*28220*/  IMAD.MOV.U32 R13, RZ, RZ, R22 ;  /* 0x000000ffff0d7224 */ /* 0x000fe400078e0016 */
[----:B------:R-:W-:Y:S01]  /*28230*/  IMAD.MOV.U32 R12, RZ, RZ, 0x3 ;  /* 0x00000003ff0c7424 */ /* 0x000fe200078e00ff */
[----:B------:R-:W-:-:S13]  /*28240*/  IADD3 R2, P4, R14, R5, RZ ;  /* 0x000000050e027210 */ /* 0x000fda0007f9e0ff */
[----:B------:R-:W-:Y:S05]  /*28250*/  WARPSYNC.COLLECTIVE R15, `(.L_x_11870) ;  /* 0x000000000f087348 */ /* 0x000fea0003c00000 */
[----:B------:R0:W1:Y:S02]  /*28260*/  SHFL.IDX P6, R14, R13, R12, R11 ;  /* 0x0000000c0d0e7389 */ /* 0x00006400000c000b */
[----:B01----:R-:W-:Y:S01]  /*28270*/  ENDCOLLECTIVE ;  /* 0x000000000000791b */ /* 0x003fe20003800000 */
.L_x_11870:
        /* <DEDUP_REMOVED lines=14> */
.L_x_11871:
[----:B------:R-:W-:Y:S05]  /*28360*/  BRA `(.L_x_11872) ;  /* 0xffffffb400187947 */ /* 0x000fea000383ffff */
.L_x_11725:
[----:B------:R-:W-:Y:S01]  /*28370*/  BSSY B0, `(.L_x_11873) ;  /* 0x0000008000007945 */ /* 0x000fe20003800000 */
[----:B------:R-:W-:Y:S02]  /*28380*/  IMAD.MOV.U32 R13, RZ, RZ, R24 ;  /* 0x000000ffff0d7224 */ /* 0x000fe400078e0018 */
[----:B-1----:R-:W-:Y:S02]  /*28390*/  IMAD.MOV.U32 R12, RZ, RZ, RZ ;  /* 0x000000ffff0c7224 */ /* 0x002fe400078e00ff */
[----:B------:R-:W-:Y:S02]  /*283a0*/  IMAD.MOV.U32 R11, RZ, RZ, 0x1f ;  /* 0x0000001fff0b7424 */ /* 0x000fe400078e00ff */
[----:B------:R-:W-:-:S07]  /*283b0*/  IMAD.MOV.U32 R15, RZ, RZ, -0x1 ;  /* 0xffffffffff0f7424 */ /* 0x000fce00078e00ff */
[----:B0----5:R-:W-:Y:S05]  /*283c0*/  WARPSYNC.COLLECTIVE R15, `(.L_x_11874) ;  /* 0x000000000f087348 */ /* 0x021fea0003c00000 */
[----:B------:R1:W2:Y:S02]  /*283d0*/  SHFL.IDX P6, R14, R13, R12, R11 ;  /* 0x0000000c0d0e7389 */ /* 0x0002a400000c000b */
[----:B012--5:R-:W-:Y:S01]  /*283e0*/  ENDCOLLECTIVE ;  /* 0x000000000000791b */ /* 0x027fe20003800000 */
.L_x_11874:
[----:B------:R-:W-:Y:S05]  /*283f0*/  BSYNC B0 ;  /* 0x0000000000007941 */ /* 0x000fea0003800000 */
.L_x_11873:
        /* <DEDUP_REMOVED lines=9> */
.L_x_11875:
        /* <DEDUP_REMOVED lines=23> */
.L_x_11876:
[----:B------:R-:W-:Y:S01]  /*28600*/  IMAD.MOV.U32 R12, RZ, RZ, 0x2 ;  /* 0x00000002ff0c7424 */ /* 0x000fe200078e00ff */
[----:B------:R-:W-:-:S05]  /*28610*/  SEL R4, R14, RZ, P1 ;  /* 0x000000ff0e047207 */ /* 0x000fca0000800000 */
[----:B------:R-:W-:-:S04]  /*28620*/  IMAD.IADD R4, R13, 0x1, R4 ;  /* 0x000000010d047824 */ /* 0x000fc800078e0204 */
[----:B------:R-:W-:-:S07]  /*28630*/  IMAD.MOV.U32 R13, RZ, RZ, R4 ;  /* 0x000000ffff0d7224 */ /* 0x000fce00078e0004 */
[----:B------:R-:W-:Y:S05]  /*28640*/  WARPSYNC.COLLECTIVE R15, `(.L_x_11877) ;  /* 0x000000000f087348 */ /* 0x000fea0003c00000 */
[----:B------:R0:W1:Y:S02]  /*28650*/  SHFL.UP P6, R14, R13, R12, R11 ;  /* 0x0400000c0d0e7389 */ /* 0x00006400000c000b */
[----:B01----:R-:W-:Y:S01]  /*28660*/  ENDCOLLECTIVE ;  /* 0x000000000000791b */ /* 0x003fe20003800000 */
.L_x_11877:
[----:B------:R-:W-:Y:S01]  /*28670*/  IMAD.MOV.U32 R12, RZ, RZ, 0x4 ;  /* 0x00000004ff0c7424 */ /* 0x000fe200078e00ff */
[----:B------:R-:W-:-:S05]  /*28680*/  SEL R3, R14, RZ, P2 ;  /* 0x000000ff0e037207 */ /* 0x000fca0001000000 */
[----:B------:R-:W-:-:S04]  /*28690*/  IMAD.IADD R2, R4, 0x1, R3 ;  /* 0x0000000104027824 */ /* 0x000fc800078e0203 */
[----:B------:R-:W-:-:S07]  /*286a0*/  IMAD.MOV.U32 R13, RZ, RZ, R2 ;  /* 0x000000ffff0d7224 */ /* 0x000fce00078e0002 */
[----:B------:R-:W-:Y:S05]  /*286b0*/  WARPSYNC.COLLECTIVE R15, `(.L_x_11878) ;  /* 0x000000000f087348 */ /* 0x000fea0003c00000 */
[----:B------:R0:W1:Y:S02]  /*286c0*/  SHFL.UP P6, R14, R13, R12, R11 ;  /* 0x0400000c0d0e7389 */ /* 0x00006400000c000b */
[----:B01----:R-:W-:Y:S01]  /*286d0*/  ENDCOLLECTIVE ;  /* 0x000000000000791b */ /* 0x003fe20003800000 */
.L_x_11878:
[----:B------:R-:W-:Y:S01]  /*286e0*/  IMAD.MOV.U32 R12, RZ, RZ, 0x8 ;  /* 0x00000008ff0c7424 */ /* 0x000fe200078e00ff */
[----:B------:R-:W-:-:S05]  /*286f0*/  SEL R3, R14, RZ, P3 ;  /* 0x000000ff0e037207 */ /* 0x000fca0001800000 */
[----:B------:R-:W-:-:S04]  /*28700*/  IMAD.IADD R3, R2, 0x1, R3 ;  /* 0x0000000102037824 */ /* 0x000fc800078e0203 */
[----:B------:R-:W-:-:S07]  /*28710*/  IMAD.MOV.U32 R13, RZ, RZ, R3 ;  /* 0x000000ffff0d7224 */ /* 0x000fce00078e0003 */
[----:B------:R-:W-:Y:S05]  /*28720*/  WARPSYNC.COLLECTIVE R15, `(.L_x_11879) ;  /* 0x000000000f087348 */ /* 0x000fea0003c00000 */
[----:B------:R0:W1:Y:S02]  /*28730*/  SHFL.UP P6, R14, R13, R12, R11 ;  /* 0x0400000c0d0e7389 */ /* 0x00006400000c000b */
[----:B01----:R-:W-:Y:S01]  /*28740*/  ENDCOLLECTIVE ;  /* 0x000000000000791b */ /* 0x003fe20003800000 */
.L_x_11879:
[----:B------:R-:W-:Y:S01]  /*28750*/  IMAD.MOV.U32 R12, RZ, RZ, 0x10 ;  /* 0x00000010ff0c7424 */ /* 0x000fe200078e00ff */
[----:B------:R-:W-:-:S05]  /*28760*/  SEL R4, R14, RZ, P4 ;  /* 0x000000ff0e047207 */ /* 0x000fca0002000000 */
[----:B------:R-:W-:-:S04]  /*28770*/  IMAD.IADD R4, R3, 0x1, R4 ;  /* 0x0000000103047824 */ /* 0x000fc800078e0204 */
[----:B------:R-:W-:-:S07]  /*28780*/  IMAD.MOV.U32 R13, RZ, RZ, R4 ;  /* 0x000000ffff0d7224 */ /* 0x000fce00078e0004 */
[----:B------:R-:W-:Y:S05]  /*28790*/  WARPSYNC.COLLECTIVE R15, `(.L_x_11880) ;  /* 0x000000000f087348 */ /* 0x000fea0003c00000 */
[----:B------:R0:W1:Y:S02]  /*287a0*/  SHFL.UP P6, R14, R13, R12, R11 ;  /* 0x0400000c0d0e7389 */ /* 0x00006400000c000b */
[----:B01----:R-:W-:Y:S01]  /*287b0*/  ENDCOLLECTIVE ;  /* 0x000000000000791b */ /* 0x003fe20003800000 */
.L_x_11880:
        /* <DEDUP_REMOVED lines=8> */
.L_x_11881:
[----:B------:R-:W-:Y:S05]  /*28840*/  BRA `(.L_x_11882) ;  /* 0xffffffb4003c7947 */ /* 0x000fea000383ffff */
.L_x_11728:
[----:B------:R-:W-:Y:S01]  /*28850*/  BSSY B0, `(.L_x_11883) ;  /* 0x0000007000007945 */ /* 0x000fe20003800000 */
[----:B-1----:R-:W-:Y:S02]  /*28860*/  IMAD.MOV.U32 R12, RZ, RZ, 0x1 ;  /* 0x00000001ff0c7424 */ /* 0x002fe400078e00ff */
[----:B------:R-:W-:Y:S02]  /*28870*/  IMAD.MOV.U32 R11, RZ, RZ, RZ ;  /* 0x000000ffff0b7224 */ /* 0x000fe400078e00ff */
[----:B------:R-:W-:-:S07]  /*28880*/  IMAD.MOV.U32 R15, RZ, RZ, -0x1 ;  /* 0xffffffffff0f7424 */ /* 0x000fce00078e00ff */
[----:B-----5:R-:W-:Y:S05]  /*28890*/  WARPSYNC.COLLECTIVE R15, `(.L_x_11884) ;  /* 0x000000000f087348 */ /* 0x020fea0003c00000 */
[----:B------:R0:W1:Y:S02]  /*288a0*/  SHFL.UP P6, R14, R13, R12, R11 ;  /* 0x0400000c0d0e7389 */ /* 0x00006400000c000b */
[----:B01---5:R-:W-:Y:S01]  /*288b0*/  ENDCOLLECTIVE ;  /* 0x000000000000791b */ /* 0x023fe20003800000 */
.L_x_11884:
[----:B------:R-:W-:Y:S05]  /*288c0*/  BSYNC B0 ;  /* 0x0000000000007941 */ /* 0x000fea0003800000 */
.L_x_11883:
        /* <DEDUP_REMOVED lines=8> */
.L_x_11885:
[----:B------:R-:W-:Y:S01]  /*28950*/  IMAD.MOV.U32 R12, RZ, RZ, 0x4 ;  /* 0x00000004ff0c7424 */ /* 0x000fe200078e00ff */
[----:B------:R-:W-:-:S05]  /*28960*/  SEL R14, R14, RZ, P2 ;  /* 0x000000ff0e0e7207 */ /* 0x000fca0001000000 */
[----:B------:R-:W-:-:S04]  /*28970*/  IMAD.IADD R3, R13, 0x1, R14 ;  /* 0x000000010d037824 */ /* 0x000fc800078e020e */
[----:B------:R-:W-:-:S07]  /*28980*/  IMAD.MOV.U32 R13, RZ, RZ, R3 ;  /* 0x000000ffff0d7224 */ /* 0x000fce00078e0003 */
[----:B------:R-:W-:Y:S05]  /*28990*/  WARPSYNC.COLLECTIVE R15, `(.L_x_11886) ;  /* 0x000000000f087348 */ /* 0x000fea0003c00000 */
[----:B------:R0:W1:Y:S02]  /*289a0*/  SHFL.UP P6, R14, R13, R12, R11 ;  /* 0x0400000c0d0e7389 */ /* 0x00006400000c000b */
[----:B01----:R-:W-:Y:S01]  /*289b0*/  ENDCOLLECTIVE ;  /* 0x000000000000791b */ /* 0x003fe20003800000 */
.L_x_11886:
[----:B------:R-:W-:Y:S01]  /*289c0*/  IMAD.MOV.U32 R12, RZ, RZ, 0x8 ;  /* 0x00000008ff0c7424 */ /* 0x000fe200078e00ff */
[----:B------:R-:W-:-:S05]  /*289d0*/  SEL R4, R14, RZ, P3 ;  /* 0x000000ff0e047207 */ /* 0x000fca0001800000 */
[----:B------:R-:W-:-:S04]  /*289e0*/  IMAD.IADD R4, R3, 0x1, R4 ;  /* 0x0000000103047824 */ /* 0x000fc800078e0204 */
[----:B------:R-:W-:-:S07]  /*289f0*/  IMAD.MOV.U32 R13, RZ, RZ, R4 ;  /* 0x000000ffff0d7224 */ /* 0x000fce00078e0004 */
[----:B------:R-:W-:Y:S05]  /*28a00*/  WARPSYNC.COLLECTIVE R15, `(.L_x_11887) ;  /* 0x000000000f087348 */ /* 0x000fea0003c00000 */
[----:B------:R0:W1:Y:S02]  /*28a10*/  SHFL.UP P6, R14, R13, R12, R11 ;  /* 0x0400000c0d0e7389 */ /* 0x00006400000c000b */
[----:B01----:R-:W-:Y:S01]  /*28a20*/  ENDCOLLECTIVE ;  /* 0x000000000000791b */ /* 0x003fe20003800000 */
.L_x_11887:
[----:B------:R-:W-:Y:S01]  /*28a30*/  IMAD.MOV.U32 R12, RZ, RZ, 0x10 ;  /* 0x00000010ff0c7424 */ /* 0x000fe200078e00ff */
[----:B------:R-:W-:-:S05]  /*28a40*/  SEL R7, R14, RZ, P4 ;  /* 0x000000ff0e077207 */ /* 0x000fca0002000000 */
[----:B------:R-:W-:-:S04]  /*28a50*/  IMAD.IADD R7, R4, 0x1, R7 ;  /* 0x0000000104077824 */ /* 0x000fc800078e0207 */
[----:B------:R-:W-:-:S07]  /*28a60*/  IMAD.MOV.U32 R13, RZ, RZ, R7 ;  /* 0x000000ffff0d7224 */ /* 0x000fce00078e0007 */
[----:B------:R-:W-:Y:S05]  /*28a70*/  WARPSYNC.COLLECTIVE R15, `(.L_x_11888) ;  /* 0x000000000f087348 */ /* 0x000fea0003c00000 */
[----:B------:R0:W1:Y:S02]  /*28a80*/  SHFL.UP P6, R14, R13, R12, R11 ;  /* 0x0400000c0d0e7389 */ /* 0x00006400000c000b */
[----:B01----:R-:W-:Y:S01]  /*28a90*/  ENDCOLLECTIVE ;  /* 0x000000000000791b */ /* 0x003fe20003800000 */
.L_x_11888:
        /* <DEDUP_REMOVED lines=8> */
.L_x_11889:
[----:B------:R-:W-:Y:S05]  /*28b20*/  BRA `(.L_x_11890) ;  /* 0xffffffb400287947 */ /* 0x000fea000383ffff */
.L_x_11730:
[----:B------:R-:W-:Y:S01]  /*28b30*/  BSSY B0, `(.L_x_11891) ;  /* 0x0000006000007945 */ /* 0x000fe20003800000 */
[----:B------:R-:W-:Y:S01]  /*28b40*/  PLOP3.LUT P6, PT, P6, PT, PT, 0x8, 0x0 ;  /* 0x000000000000781c */ /* 0x000fe200037ce170 */
[----:B------:R-:W-:-:S12]  /*28b50*/  IMAD.MOV.U32 R15, RZ, RZ, -0x1 ;  /* 0xffffffffff0f7424 */ /* 0x000fd800078e00ff */
[----:B01---5:R-:W-:Y:S05]  /*28b60*/  WARPSYNC.COLLECTIVE R15, `(.L_x_11892) ;  /* 0x000000000f087348 */ /* 0x023fea0003c00000 */
[----:B------:R-:W-:Y:S01]  /*28b70*/  VOTE.ANY R14, PT, P6 ;  /* 0x00000000000e7806 */ /* 0x000fe200030e0100 */
[----:B01---5:R-:W-:Y:S06]  /*28b80*/  ENDCOLLECTIVE ;  /* 0x000000000000791b */ /* 0x023fec0003800000 */
.L_x_11892:
[----:B------:R-:W-:Y:S05]  /*28b90*/  BSYNC B0 ;  /* 0x0000000000007941 */ /* 0x000fea0003800000 */
.L_x_11891:
        /* <DEDUP_REMOVED lines=10> */
.L_x_11893:
[----:B------:R-:W-:Y:S02]  /*28c40*/  IMAD.MOV.U32 R13, RZ, RZ, R5 ;  /* 0x000000ffff0d7224 */ /* 0x000fe400078e0005 */
[----:B------:R-:W-:-:S07]  /*28c50*/  IMAD.MOV.U32 R25, RZ, RZ, R14 ;  /* 0x000000ffff197224 */ /* 0x000fce00078e000e */
[----:B------:R-:W-:Y:S05]  /*28c60*/  WARPSYNC.COLLECTIVE R15, `(.L_x_11894) ;  /* 0x000000000f087348 */ /* 0x000fea0003c00000 */
[----:B------:R0:W1:Y:S02]  /*28c70*/  SHFL.IDX P6, R14, R13, R12, R11 ;  /* 0x0000000c0d0e7389 */ /* 0x00006400000c000b */
[----:B01----:R-:W-:Y:S01]  /*28c80*/  ENDCOLLECTIVE ;  /* 0x000000000000791b */ /* 0x003fe20003800000 */
.L_x_11894:
[----:B------:R-:W-:Y:S01]  /*28c90*/  IMAD.MOV.U32 R5, RZ, RZ, R14 ;  /* 0x000000ffff057224 */ /* 0x000fe200078e000e */
[----:B------:R-:W-:Y:S06]  /*28ca0*/  BRA `(.L_x_11895) ;  /* 0xffffffb400087947 */ /* 0x000fec000383ffff */
.L_x_11732:
[----:B------:R-:W-:Y:S01]  /*28cb0*/  BSSY B0, `(.L_x_11896) ;  /* 0x0000007000007945 */ /* 0x000fe20003800000 */
[----:B------:R-:W-:Y:S02]  /*28cc0*/  IMAD.MOV.U32 R13, RZ, RZ, R2 ;  /* 0x000000ffff0d7224 */ /* 0x000fe400078e0002 */
[----:B------:R-:W-:Y:S02]  /*28cd0*/  IMAD.MOV.U32 R11, RZ, RZ, 0x1f ;  /* 0x0000001fff0b7424 */ /* 0x000fe400078e00ff */
[----:B------:R-:W-:-:S07]  /*28ce0*/  IMAD.MOV.U32 R15, RZ, RZ, -0x1 ;  /* 0xffffffffff0f7424 */ /* 0x000fce00078e00ff */
[----:B0-2345:R-:W-:Y:S05]  /*28cf0*/  WARPSYNC.COLLECTIVE R15, `(.L_x_11897) ;  /* 0x000000000f087348 */ /* 0x03dfea0003c00000 */
[----:B------:R1:W0:Y:S02]  /*28d00*/  SHFL.IDX P6, R14, R13, R12, R11 ;  /* 0x0000000c0d0e7389 */ /* 0x00022400000c000b */
[----:B012345:R-:W-:Y:S01]  /*28d10*/  ENDCOLLECTIVE ;  /* 0x000000000000791b */ /* 0x03ffe20003800000 */
.L_x_11897:
[----:B------:R-:W-:Y:S05]  /*28d20*/  BSYNC B0 ;  /* 0x0000000000007941 */ /* 0x000fea0003800000 */
.L_x_11896:
[----:B------:R-:W-:Y:S01]  /*28d30*/  IMAD.MOV.U32 R24, RZ, RZ, R14 ;  /* 0x000000ffff187224 */ /* 0x000fe200078e000e */
[----:B------:R-:W-:Y:S06]  /*28d40*/  BRA `(.L_x_11731) ;  /* 0xffffffb000f87947 */ /* 0x000fec000383ffff */
.L_x_11738:
[----:B0-----:R0:W4:Y:S02]  /*28d50*/  SYNCS.PHASECHK.TRANS64.TRYWAIT P0, [R5+URZ+0x2d820], R0 ;  /* 0x02d82000050075a7 */ /* 0x001124000800017f */
[----:B----4-:R-:W-:Y:S05]  /*28d60*/  @!P0 NANOSLEEP.SYNCS 0x989680 ;  /* 0x009896800000895d */ /* 0x010fea0003900000 */
[----:B------:R-:W4:Y:S02]  /*28d70*/  @!P0 SYNCS.PHASECHK.TRANS64 P0, [R5+URZ+0x2d820], R0 ;  /* 0x02d82000050085a7 */ /* 0x000f24000800007f */
[----:B----4-:R-:W-:Y:S05]  /*28d80*/  @!P0 BRA `(.L_x_11738) ;  /* 0xfffffffc00f08947 */ /* 0x010fea000383ffff */
[----:B------:R-:W-:Y:S05]  /*28d90*/  BRA `(.L_x_11898) ;  /* 0xffffffbc00547947 */ /* 0x000fea000383ffff */
.L_x_11739:
[----:B------:R-:W4:Y:S01]  /*28da0*/  S2R R2, SR_TID.X ;  /* 0x0000000000027919 */ /* 0x000f220000002100 */
[----:B------:R-:W-:Y:S01]  /*28db0*/  BSSY B0, `(.L_x_11899) ;  /* 0x000000a000007945 */ /* 0x000fe20003800000 */
[----:B-1----:R-:W-:Y:S02]  /*28dc0*/  IMAD.MOV.U32 R12, RZ, RZ, RZ ;  /* 0x000000ffff0c7224 */ /* 0x002fe400078e00ff */
[----:B------:R-:W-:Y:S02]  /*28dd0*/  IMAD.MOV.U32 R11, RZ, RZ, 0x1f ;  /* 0x0000001fff0b7424 */ /* 0x000fe400078e00ff */
[----:B------:R-:W-:Y:S01]  /*28de0*/  IMAD.MOV.U32 R15, RZ, RZ, -0x1 ;  /* 0xffffffffff0f7424 */ /* 0x000fe200078e00ff */
[----:B----4-:R-:W-:-:S04]  /*28df0*/  SHF.R.U32.HI R2, RZ, 0x5, R2 ;  /* 0x00000005ff027819 */ /* 0x010fc80000011602 */
[----:B------:R-:W-:-:S05]  /*28e00*/  LOP3.LUT R2, R2, 0x3, RZ, 0xc0, !PT ;  /* 0x0000000302027812 */ /* 0x000fca00078ec0ff */
[----:B------:R-:W-:-:S07]  /*28e10*/  IMAD.MOV.U32 R13, RZ, RZ, R2 ;  /* 0x000000ffff0d7224 */ /* 0x000fce00078e0002 */
[----:B0-23-5:R-:W-:Y:S05]  /*28e20*/  WARPSYNC.COLLECTIVE R15, `(.L_x_11900) ;  /* 0x000000000f087348 */ /* 0x02dfea0003c00000 */
[----:B------:R1:W4:Y:S02]  /*28e30*/  SHFL.IDX P6, R14, R13, R12, R11 ;  /* 0x0000000c0d0e7389 */ /* 0x00032400000c000b */
[----:B012345:R-:W-:Y:S01]  /*28e40*/  ENDCOLLECTIVE ;  /* 0x000000000000791b */ /* 0x03ffe20003800000 */
.L_x_11900:
[----:B------:R-:W-:Y:S05]  /*28e50*/  BSYNC B0 ;  /* 0x0000000000007941 */ /* 0x000fea0003800000 */
.L_x_11899:
[----:B------:R-:W-:Y:S05]  /*28e60*/  BRA `(.L_x_11901) ;  /* 0xffffffbc003c7947 */ /* 0x000fea000383ffff */
.L_x_11740:
[----:B------:R-:W-:Y:S01]  /*28e70*/  BSSY B0, `(.L_x_11902) ;  /* 0x0000006000007945 */ /* 0x000fe20003800000 */
[----:B------:R-:W-:-:S07]  /*28e80*/  IMAD.MOV.U32 R15, RZ, RZ, -0x1 ;  /* 0xffffffffff0f7424 */ /* 0x000fce00078e00ff */
[----:B0123-5:R-:W-:Y:S05]  /*28e90*/  WARPSYNC.COLLECTIVE R15, `(.L_x_11903) ;  /* 0x000000000f0c7348 */ /* 0x02ffea0003c00000 */
[----:B------:R-:W-:Y:S02]  /*28ea0*/  ELECT P6, UR62, PT ;  /* 0x00000000003e782f */ /* 0x000fe400038c0000 */
[----:B------:R-:W-:Y:S01]  /*28eb0*/  MOV R14, UR62 ;  /* 0x0000003e000e7c02 */ /* 0x000fe20008000f00 */
[----:B0123-5:R-:W-:Y:S10]  /*28ec0*/  ENDCOLLECTIVE ;  /* 0x000000000000791b */ /* 0x02fff40003800000 */
.L_x_11903:
[----:B------:R-:W-:Y:S05]  /*28ed0*/  BSYNC B0 ;  /* 0x0000000000007941 */ /* 0x000fea0003800000 */
.L_x_11902:
[----:B------:R-:W-:Y:S05]  /*28ee0*/  BRA `(.L_x_11904) ;  /* 0xffffffbc00307947 */ /* 0x000fea000383ffff */
.L_x_11742:
[----:B0-----:R0:W4:Y:S02]  /*28ef0*/  SYNCS.PHASECHK.TRANS64.TRYWAIT P1, [R3+URZ+0x2d840], R2 ;  /* 0x02d84002030075a7 */ /* 0x001124000802017f */
[----:B----4-:R-:W-:Y:S05]  /*28f00*/  @!P1 NANOSLEEP.SYNCS 0x989680 ;  /* 0x009896800000995d */ /* 0x010fea0003900000 */
[----:B------:R-:W4:Y:S02]  /*28f10*/  @!P1 SYNCS.PHASECHK.TRANS64 P1, [R3+URZ+0x2d840], R2 ;  /* 0x02d84002030095a7 */ /* 0x000f24000802007f */
[----:B----4-:R-:W-:Y:S05]  /*28f20*/  @!P1 BRA `(.L_x_11742) ;  /* 0xfffffffc00f09947 */ /* 0x010fea000383ffff */
[----:B------:R-:W-:Y:S05]  /*28f30*/  BRA `(.L_x_11905) ;  /* 0xffffffbc00547947 */ /* 0x000fea000383ffff */
.L_x_11744:
[----:B----4-:R4:W0:Y:S02]  /*28f40*/  SYNCS.PHASECHK.TRANS64.TRYWAIT P1, [R5+URZ+0x2d840], R0 ;  /* 0x02d84000050075a7 */ /* 0x010824000802017f */
[----:B0-----:R-:W-:Y:S05]  /*28f50*/  @!P1 NANOSLEEP.SYNCS 0x989680 ;  /* 0x009896800000995d */ /* 0x001fea0003900000 */
[----:B------:R-:W0:Y:S02]  /*28f60*/  @!P1 SYNCS.PHASECHK.TRANS64 P1, [R5+URZ+0x2d840], R0 ;  /* 0x02d84000050095a7 */ /* 0x000e24000802007f */
[----:B0-----:R-:W-:Y:S05]  /*28f70*/  @!P1 BRA `(.L_x_11744) ;  /* 0xfffffffc00f09947 */ /* 0x001fea000383ffff */
[----:B------:R-:W-:Y:S05]  /*28f80*/  BRA `(.L_x_11906) ;  /* 0xffffffbc00647947 */ /* 0x000fea000383ffff */
.L_x_11746:
[----:B------:R0:W0:Y:S02]  /*28f90*/  SYNCS.PHASECHK.TRANS64.TRYWAIT P1, [R3+URZ+0x2d860], R2 ;  /* 0x02d86002030075a7 */ /* 0x000024000802017f */
[----:B0-----:R-:W-:Y:S05]  /*28fa0*/  @!P1 NANOSLEEP.SYNCS 0x989680 ;  /* 0x009896800000995d */ /* 0x001fea0003900000 */
[----:B------:R-:W0:Y:S02]  /*28fb0*/  @!P1 SYNCS.PHASECHK.TRANS64 P1, [R3+URZ+0x2d860], R2 ;  /* 0x02d86002030095a7 */ /* 0x000e24000802007f */
[----:B0-----:R-:W-:Y:S05]  /*28fc0*/  @!P1 BRA `(.L_x_11746) ;  /* 0xfffffffc00f09947 */ /* 0x001fea000383ffff */
[----:B------:R-:W-:Y:S05]  /*28fd0*/  BRA `(.L_x_11907) ;  /* 0xffffffbc00607947 */ /* 0x000fea000383ffff */
.L_x_11908:
        /* <DEDUP_REMOVED lines=10> */
.L_x_15988:


//--------------------- .text._ZN7cutlass13device_kernelIN5flash11enable_sm90INS1_16FlashAttnFwdSm90INS1_25CollectiveMainloopFwdSm90ILi2EN4cute5tupleIJNS5_1CILi1EEES8_S8_EEENS6_IJNS7_ILi192EEENS7_ILi128EEENS7_ILi96EEEEEELi96ENS_10bfloat16_tEfNS_4arch4Sm90ELb1ELb0ELb0ELb0ELb1ELb0ELb0ELb0ELb1ELb1ELb1ELb0EEENS1_21CollectiveEpilogueFwdINS6_IJSA_SC_SB_EEES9_SE_SG_Li384ELb0ELb1ELb1ELb0EEENS1_19SingleTileSchedulerILb0ELb1ELb1ELi192EEEEEEEEEvNT_6ParamsE --------------------------
	.section	.text._ZN7cutlass13device_kernelIN5flash11enable_sm90INS1_16FlashAttnFwdSm90INS1_25CollectiveMainloopFwdSm90ILi2EN4cute5tupleIJNS5_1CILi1EEES8_S8_EEENS6_IJNS7_ILi192EEENS7_ILi128EEENS7_ILi96EEEEEELi96ENS_10bfloat16_tEfNS_4arch4Sm90ELb1ELb0ELb0ELb0ELb1ELb0ELb0ELb0ELb1ELb1ELb1ELb0EEENS1_21CollectiveEpilogueFwdINS6_IJSA_SC_SB_EEES9_SE_SG_Li384ELb0ELb1ELb1ELb0EEENS1_19SingleTileSchedulerILb0ELb1ELb1ELi192EEEEEEEEEvNT_6ParamsE,"ax",@progbits
	.align	128
.text._ZN7cutlass13device_kernelIN5flash11enable_sm90INS1_16FlashAttnFwdSm90INS1_25CollectiveMainloopFwdSm90ILi2EN4cute5tupleIJNS5_1CILi1EEES8_S8_EEENS6_IJNS7_ILi192EEENS7_ILi128EEENS7_ILi96EEEEEELi96ENS_10bfloat16_tEfNS_4arch4Sm90ELb1ELb0ELb0ELb0ELb1ELb0ELb0ELb0ELb1ELb1ELb1ELb0EEENS1_21CollectiveEpilogueFwdINS6_IJSA_SC_SB_EEES9_SE_SG_Li384ELb0ELb1ELb1ELb0EEENS1_19SingleTileSchedulerILb0ELb1ELb1ELi192EEEEEEEEEvNT_6ParamsE:
        .type           _ZN7cutlass13device_kernelIN5flash11enable_sm90INS1_16FlashAttnFwdSm90INS1_25CollectiveMainloopFwdSm90ILi2EN4cute5tupleIJNS5_1CILi1EEES8_S8_EEENS6_IJNS7_ILi192EEENS7_ILi128EEENS7_ILi96EEEEEELi96ENS_10bfloat16_tEfNS_4arch4Sm90ELb1ELb0ELb0ELb0ELb1ELb0ELb0ELb0ELb1ELb1ELb1ELb0EEENS1_21CollectiveEpilogueFwdINS6_IJSA_SC_SB_EEES9_SE_SG_Li384ELb0ELb1ELb1ELb0EEENS1_19SingleTileSchedulerILb0ELb1ELb1ELi192EEEEEEEEEvNT_6ParamsE,@function
        .size           _ZN7cutlass13device_kernelIN5flash11enable_sm90INS1_16FlashAttnFwdSm90INS1_25CollectiveMainloopFwdSm90ILi2EN4cute5tupleIJNS5_1CILi1EEES8_S8_EEENS6_IJNS7_ILi192EEENS7_ILi128EEENS7_ILi96EEEEEELi96ENS_10bfloat16_tEfNS_4arch4Sm90ELb1ELb0ELb0ELb0ELb1ELb0ELb0ELb0ELb1ELb1ELb1ELb0EEENS1_21CollectiveEpilogueFwdINS6_IJSA_SC_SB_EEES9_SE_SG_Li384ELb0ELb1ELb1ELb0EEENS1_19SingleTileSchedulerILb0ELb1ELb1ELi192EEEEEEEEEvNT_6ParamsE,(.L_x_15989 - _ZN7cutlass13device_kernelIN5flash11enable_sm90INS1_16FlashAttnFwdSm90INS1_25CollectiveMainloopFwdSm90ILi2EN4cute5tupleIJNS5_1CILi1EEES8_S8_EEENS6_IJNS7_ILi192EEENS7_ILi128EEENS7_ILi96EEEEEELi96ENS_10bfloat16_tEfNS_4arch4Sm90ELb1ELb0ELb0ELb0ELb1ELb0ELb0ELb0ELb1ELb1ELb1ELb0EEENS1_21CollectiveEpilogueFwdINS6_IJSA_SC_SB_EEES9_SE_SG_Li384ELb0ELb1ELb1ELb0EEENS1_19SingleTileSchedulerILb0ELb1ELb1ELi192EEEEEEEEEvNT_6ParamsE)
        .other          _ZN7cutlass13device_kernelIN5flash11enable_sm90INS1_16FlashAttnFwdSm90INS1_25CollectiveMainloopFwdSm90ILi2EN4cute5tupleIJNS5_1CILi1EEES8_S8_EEENS6_IJNS7_ILi192EEENS7_ILi128EEENS7_ILi96EEEEEELi96ENS_10bfloat16_tEfNS_4arch4Sm90ELb1ELb0ELb0ELb0ELb1ELb0ELb0ELb0ELb1ELb1ELb1ELb0EEENS1_21CollectiveEpilogueFwdINS6_IJSA_SC_SB_EEES9_SE_SG_Li384ELb0ELb1ELb1ELb0EEENS1_19SingleTileSchedulerILb0ELb1ELb1ELi192EEEEEEEEEvNT_6ParamsE,@"STO_CUDA_ENTRY STV_DEFAULT"
_ZN7cutlass13device_kernelIN5flash11enable_sm90INS1_16FlashAttnFwdSm90INS1_25CollectiveMainloopFwdSm90ILi2EN4cute5tupleIJNS5_1CILi1EEES8_S8_EEENS6_IJNS7_ILi192EEENS7_ILi128EEENS7_ILi96EEEEEELi96ENS_10bfloat16_tEfNS_4arch4Sm90ELb1ELb0ELb0ELb0ELb1ELb0ELb0ELb0ELb1ELb1ELb1ELb0EEENS1_21CollectiveEpilogueFwdINS6_IJSA_SC_SB_EEES9_SE_SG_Li384ELb0ELb1ELb1ELb0EEENS1_19SingleTileSchedulerILb0ELb1ELb1ELi192EEEEEEEEEvNT_6ParamsE:
        /* <DEDUP_REMOVED lines=45> */
.L_x_11909:
        /* <DEDUP_REMOVED lines=22> */
.L_x_11910:
        /* <DEDUP_REMOVED lines=18> */
.L_x_11911:
        /* <DEDUP_REMOVED lines=22> */
.L_x_11912:
        /* <DEDUP_REMOVED lines=23> */
.L_x_11913:
        /* <DEDUP_REMOVED lines=11> */
.L_x_11916:
        /* <DEDUP_REMOVED lines=20> */
[----:B------:R1:W-:Y:S07]  /*0a10*/  STL [R1], R0 ;  /* 0x0000000001007387 */ /* 0x0003ee0000100800 */
[----:B------:R-:W-:Y:S06]  /*0a20*/  @!P0 BAR.ARV 0x9, 0x100 ;  /* 0x0244000000008b1d */ /* 0x000fec0000002000 */
[----:B---3--:R-:W-:-:S13]  /*0a30*/  ISETP.LE.AND P0, PT, RZ, UR8, PT ;  /* 0x00000008ff007c0c */ /* 0x008fda000bf03270 */
[----:B-1----:R-:W-:Y:S05]  /*0a40*/  @!P0 BRA `(.L_x_11917) ;  /* 0x000000d800948947 */ /* 0x002fea0003800000 */
[----:B------:R-:W1:Y:S01]  /*0a50*/  S2UR UR38, SR_CTAID.X ;  /* 0x00000000002679c3 */ /* 0x000e620000002500 */
        /* <DEDUP_REMOVED lines=15> */
[----:B-1----:R-:W-:-:S04]  /*0b50*/  UIMAD UR38, UR38, 0xc0, URZ ;  /* 0x000000c0262678a4 */ /* 0x002fc8000f8e023f */
[----:B------:R-:W-:Y:S02]  /*0b60*/  @UP1 UIADD3 UR4, UR38, 0xbf, URZ ;  /* 0x000000bf26041890 */ /* 0x000fe4000fffe03f */
[----:B------:R-:W-:Y:S02]  /*0b70*/  UIADD3 UR6, UR38, 0xbf, URZ ;  /* 0x000000bf26067890 */ /* 0x000fe4000fffe03f */
[----:B------:R-:W-:Y:S02]  /*0b80*/  UIMAD.WIDE.U32 UR4, UR4, UR5, URZ ;  /* 0x00000005040472a5 */ /* 0x000fe4000f8e003f */
[----:B------:R-:W-:Y:S02]  /*0b90*/  UIMAD UR4, UR36, UR8, 0x7f ;  /* 0x0000007f240474a4 */ /* 0x000fe4000f8e0208 */
[----:B------:R-:W-:Y:S02]  /*0ba0*/  @UP1 USHF.R.U32.HI UR6, URZ, UR10, UR5 ;  /* 0x0000000a3f061299 */ /* 0x000fe40008011605 */
[----:B------:R-:W-:-:S02]  /*0bb0*/  USHF.R.S32.HI UR5, URZ, 0x1f, UR4 ;  /* 0x0000001f3f057899 */ /* 0x000fc40008011404 */
        /* <DEDUP_REMOVED lines=10> */
[----:B------:R-:W-:Y:S02]  /*0c60*/  UISETP.GE.AND UP1, UPT, UR10, 0x1, UPT ;  /* 0x000000010a00788c */ /* 0x000fe4000bf26270 */
[----:B------:R-:W-:-:S04]  /*0c70*/  ULOP3.LUT UR7, UR9, 0xffff, URZ, 0xc0, !UPT ;  /* 0x0000ffff09077892 */ /* 0x000fc8000f8ec03f */
        /* <DEDUP_REMOVED lines=36> */
.L_x_11918:
[----:B------:R-:W-:Y:S01]  /*0ec0*/  UIMAD UR5, UR7, UR4, URZ ;  /* 0x00000004070572a4 */ /* 0x000fe2000f8e023f */
[----:B------:R-:W-:Y:S01]  /*0ed0*/  IMAD.U32 R0, RZ, RZ, UR10 ;  /* 0x0000000aff007e24 */ /* 0x000fe2000f8e00ff */
[----:B------:R-:W-:Y:S01]  /*0ee0*/  PLOP3.LUT P0, PT, PT, PT, PT, 0x80, 0x0 ;  /* 0x000000000000781c */ /* 0x000fe20003f0f070 */
[----:B------:R-:W-:Y:S01]  /*0ef0*/  IMAD.U32 R3, RZ, RZ, UR4 ;  /* 0x00000004ff037e24 */ /* 0x000fe2000f8e00ff */
[----:B------:R-:W-:Y:S01]  /*0f00*/  CS2R R134, SRZ ;  /* 0x0000000000867805 */ /* 0x000fe2000001ff00 */
[----:B------:R-:W-:Y:S01]  /*0f10*/  VIADD R16, R6, 0xffffff80 ;  /* 0xffffff8006107836 */ /* 0x000fe20000000000 */
[----:B------:R-:W-:Y:S01]  /*0f20*/  CS2R R132, SRZ ;  /* 0x0000000000847805 */ /* 0x000fe2000001ff00 */
[----:B------:R-:W-:Y:S01]  /*0f30*/  IMAD.U32 R142, RZ, RZ, UR5 ;  /* 0x00000005ff8e7e24 */ /* 0x000fe2000f8e00ff */
[----:B------:R-:W-:Y:S02]  /*0f40*/  VIADDMNMX R0, R3, UR5, R0, PT ;  /* 0x0000000503007c46 */ /* 0x000fe4000b800100 */
[----:B0-----:R-:W-:-:S02]  /*0f50*/  CS2R R2, SRZ ;  /* 0x0000000000027805 */ /* 0x001fc4000001ff00 */
        /* <DEDUP_REMOVED lines=24> */
[----:B------:R-:W-:-:S07]  /*10e0*/  CS2R R88, SRZ ;  /* 0x0000000000587805 */ /* 0x000fce000001ff00 */
[----:B------:R-:W-:Y:S05]  /*10f0*/  @!P1 BRA `(.L_x_11919) ;  /* 0x0000008000989947 */ /* 0x000fea0003800000 */
        /* <DEDUP_REMOVED lines=12> */
[----:B------:R-:W-:Y:S02]  /*11c0*/  UIMAD.WIDE UR4, UR9, 0x55555556, URZ ;  /* 0x55555556090478a5 */ /* 0x000fe4000f8e023f */
[----:B------:R-:W-:Y:S02]  /*11d0*/  IMAD.U32 R140, RZ, RZ, UR9 ;  /* 0x00000009ff8c7e24 */ /* 0x000fe4000f8e00ff */
        /* <DEDUP_REMOVED lines=27> */
.L_x_11920:
[----:B------:R-:W-:Y:S02]  /*1390*/  R2UR UR4, R2 ;  /* 0x00000000020472ca */ /* 0x000fe400000e0000 */
[----:B------:R-:W-:-:S11]  /*13a0*/  SHF.L.U32 R0, RZ, 0x1f, RZ ;  /* 0x0000001fff007819 */ /* 0x000fd600000006ff */
[----:B------:R-:W0:Y:S02]  /*13b0*/  SYNCS.PHASECHK.TRANS64.TRYWAIT P0, [UR4+0x2d800], R0 ;  /* 0x02d80000ff0075a7 */ /* 0x000e240008000144 */
[----:B0-----:R-:W-:Y:S05]  /*13c0*/  @!P0 BRA `(.L_x_11921) ;  /* 0x000000d0003c8947 */ /* 0x001fea0003800000 */
.L_x_12006:
[----:B0-----:R-:W2:Y:S02]  /*13d0*/  LDL R3, [R1+0x8] ;  /* 0x0000080001037983 */ /* 0x001ea40000100800 */
[----:B--2---:R-:W-:-:S13]  /*13e0*/  R2UR UR4, R3 ;  /* 0x00000000030472ca */ /* 0x004fda00000e0000 */
[----:B------:R-:W-:-:S06]  /*13f0*/  ULOP3.LUT UR4, UR4, 0x1, URZ, 0xfc, !UPT ;  /* 0x0000000104047892 */ /* 0x000fcc000f8efc3f */
[----:B------:R-:W-:-:S05]  /*1400*/  IMAD.U32 R3, RZ, RZ, UR4 ;  /* 0x00000004ff037e24 */ /* 0x000fca000f8e00ff */
[----:B------:R-:W-:-:S13]  /*1410*/  ISETP.NE.AND P0, PT, R3, 0x3, PT ;  /* 0x000000030300780c */ /* 0x000fda0003f05270 */
[----:B------:R-:W-:Y:S05]  /*1420*/  @!P0 BRA `(.L_x_11922) ;  /* 0x0000000000048947 */ /* 0x000fea0003800000 */
[----:B------:R-:W-:Y:S01]  /*1430*/  BPT.TRAP 0x1 ;  /* 0x000000040000795c */ /* 0x000fe20000300000 */
.L_x_11922:
[----:B------:R-:W-:-:S13]  /*1440*/  R2UR UR4, R2 ;  /* 0x00000000020472ca */ /* 0x000fda00000e0000 */
[----:B------:R0:W1:Y:S01]  /*1450*/  SYNCS.PHASECHK.TRANS64.TRYWAIT P1, [UR4+0x2d830], R0 ;  /* 0x02d83000ff0075a7 */ /* 0x0000620008020144 */
[----:B------:R-:W-:Y:S05]  /*1460*/  @!P0 BRA `(.L_x_11923) ;  /* 0x0000000000048947 */ /* 0x000fea0003800000 */
[----:B------:R-:W-:Y:S01]  /*1470*/  BPT.TRAP 0x1 ;  /* 0x000000040000795c */ /* 0x000fe20000300000 */
.L_x_11923:
[----:B------:R-:W-:-:S05]  /*1480*/  IMAD.U32 R8, RZ, RZ, UR40 ;  /* 0x00000028ff087e24 */ /* 0x000fca000f8e00ff */
[----:B------:R-:W-:Y:S01]  /*1490*/  LOP3.LUT R8, R8, 0x10000, RZ, 0xfc, !PT ;  /* 0x0001000008087812 */ /* 0x000fe200078efcff */
[----:B-1----:R-:W-:Y:S06]  /*14a0*/  @P1 BRA `(.L_x_11924) ;  /* 0x00000000000c1947 */ /* 0x002fec0003800000 */
[----:B------:R-:W-:-:S13]  /*14b0*/  R2UR UR4, R2 ;  /* 0x00000000020472ca */ /* 0x000fda00000e0000 */
[----:B------:R-:W1:Y:S02]  /*14c0*/  SYNCS.PHASECHK.TRANS64.TRYWAIT P1, [UR4+0x2d830], R0 ;  /* 0x02d83000ff0075a7 */ /* 0x000e640008020144 */
[----:B-1----:R-:W-:Y:S05]  /*14d0*/  @!P1 BRA `(.L_x_11925) ;  /* 0x000000d000149947 */ /* 0x002fea0003800000 */
.L_x_11924:
[----:B------:R-:W-:Y:S05]  /*14e0*/  WARPSYNC.ALL ;  /* 0x0000000000007948 */ /* 0x000fea0003800000 */
[----:B------:R-:W-:Y:S01]  /*14f0*/  IMAD.MOV.U32 R9, RZ, RZ, -0x7fffffe0 ;  /* 0x80000020ff097424 */ /* 0x000fe200078e00ff */
[----:B------:R-:W-:Y:S01]  /*1500*/  R2UR UR4, R2 ;  /* 0x00000000020472ca */ /* 0x000fe200000e0000 */
[----:B------:R-:W-:Y:S01]  /*1510*/  WARPGROUP.ARRIVE ;  /* 0x00000000000079c5 */ /* 0x000fe20000000000 */
[C---:B------:R-:W-:Y:S01]  /*1520*/  R2UR UR8, R8.reuse ;  /* 0x00000000080872ca */ /* 0x040fe200000e0000 */
[----:B------:R-:W-:Y:S01]  /*1530*/  UMOV UR11, 0x80000020 ;  /* 0x80000020000b7882 */ /* 0x000fe20000000000 */
[----:B------:R-:W-:Y:S01]  /*1540*/  R2UR UR9, R9 ;  /* 0x00000000090972ca */ /* 0x000fe200000e0000 */
[----:B------:R-:W-:Y:S01]  /*1550*/  UMOV UR13, 0x80000020 ;  /* 0x80000020000d7882 */ /* 0x000fe20000000000 */
[----:B------:R-:W-:Y:S01]  /*1560*/  R2UR UR24, R8 ;  /* 0x00000000081872ca */ /* 0x000fe200000e0000 */
[----:B------:R-:W-:Y:S01]  /*1570*/  UMOV UR15, 0x80000020 ;  /* 0x80000020000f7882 */ /* 0x000fe20000000000 */
[----:B------:R-:W-:Y:S01]  /*1580*/  UMOV UR17, 0x80000020 ;  /* 0x8000002000117882 */ /* 0x000fe20000000000 */
[----:B------:R-:W-:Y:S01]  /*1590*/  UMOV UR7, 0x80000020 ;  /* 0x8000002000077882 */ /* 0x000fe20000000000 */
[----:B------:R-:W-:Y:S01]  /*15a0*/  UMOV UR5, UR17 ;  /* 0x0000001100057c82 */ /* 0x000fe20008000000 */
[----:B------:R-:W-:Y:S01]  /*15b0*/  UMOV UR21, 0x80000020 ;  /* 0x8000002000157882 */ /* 0x000fe20000000000 */
[----:B------:R-:W-:Y:S01]  /*15c0*/  UMOV UR25, 0x80000020 ;  /* 0x8000002000197882 */ /* 0x000fe20000000000 */
[----:B------:R-:W-:-:S04]  /*15d0*/  UIADD3 UR4, UR4, 0x15400, URZ ;  /* 0x0001540004047890 */ /* 0x000fc8000fffe03f */
[----:B------:R-:W-:Y:S02]  /*15e0*/  USHF.R.U32.HI UR4, URZ, 0x4, UR4 ;  /* 0x000000043f047899 */ /* 0x000fe40008011604 */
[----:B------:R-:W-:Y:S02]  /*15f0*/  UIADD3 UR12, UR24, 0x300, URZ ;  /* 0x00000300180c7890 */ /* 0x000fe4000fffe03f */
[----:B------:R-:W-:Y:S02]  /*1600*/  ULOP3.LUT UR4, UR4, 0x3fff, URZ, 0xc0, !UPT ;  /* 0x00003fff04047892 */ /* 0x000fe4000f8ec03f */
[----:B------:R-:W-:Y:S02]  /*1610*/  UIADD3 UR16, UR24, 0x302, URZ ;  /* 0x0000030218107890 */ /* 0x000fe4000fffe03f */
[----:B------:R-:W-:Y:S02]  /*1620*/  ULOP3.LUT UR18, UR4, 0x10000, URZ, 0xfc, !UPT ;  /* 0x0001000004127892 */ /* 0x000fe4000f8efc3f */
[----:B------:R-:W-:-:S02]  /*1630*/  UIADD3 UR20, UR24, 0x600, URZ ;  /* 0x0000060018147890 */ /* 0x000fc4000fffe03f */
[----:B------:R-:W-:Y:S02]  /*1640*/  UIADD3 UR14, UR18, 0x200, URZ ;  /* 0x00000200120e7890 */ /* 0x000fe4000fffe03f */
[----:B------:R-:W-:Y:S02]  /*1650*/  UIADD3 UR6, UR18, 0x202, URZ ;  /* 0x0000020212067890 */ /* 0x000fe4000fffe03f */
[----:B------:R-:W-:Y:S01]  /*1660*/  IMAD.U32 R13, RZ, RZ, UR18 ;  /* 0x00000012ff0d7e24 */ /* 0x000fe2000f8e00ff */
[----:B------:R-:W-:Y:S01]  /*1670*/  UMOV UR10, UR18 ;  /* 0x00000012000a7c82 */ /* 0x000fe20008000000 */
[----:B------:R-:W-:Y:S01]  /*1680*/  UMOV UR4, UR16 ;  /* 0x0000001000047c82 */ /* 0x000fe20008000000 */
[----:B------:R-:W-:Y:S01]  /*1690*/  HGMMA.64x128x16.F32.BF16 R24, gdesc[UR8], RZ, !UPT, gsb0 ;  /* 0x01e00000081879f0 */ /* 0x000fe2000c0018ff */
[----:B------:R-:W-:Y:S02]  /*16a0*/  UIADD3 UR8, UR24, 0x2, URZ ;  /* 0x0000000218087890 */ /* 0x000fe4000fffe03f */
[----:B------:R-:W-:Y:S01]  /*16b0*/  UIADD3 UR10, UR18, 0x2, URZ ;  /* 0x00000002120a7890 */ /* 0x000fe2000fffe03f */
[----:B------:R-:W-:Y:S01]  /*16c0*/  UMOV UR9, 0x80000020 ;  /* 0x8000002000097882 */ /* 0x000fe20000000000 */
[----:B------:R-:W-:Y:S01]  /*16d0*/  UMOV UR11, 0x80000020 ;  /* 0x80000020000b7882 */ /* 0x000fe20000000000 */
[----:B------:R-:W-:Y:S01]  /*16e0*/  UIADD3 UR24, UR24, 0x602, URZ ;  /* 0x0000060218187890 */ /* 0x000fe2000fffe03f */
        /* <DEDUP_REMOVED lines=8> */
[----:B------:R-:W-:Y:S01]  /*1770*/  HGMMA.64x128x16.F32.BF16 R24, gdesc[UR4], R24, gsb0 ;  /* 0x01e00000041879f0 */ /* 0x000fe20008001818 */
[----:B------:R-:W-:Y:S01]  /*1780*/  UIADD3 UR6, UR18, 0x400, URZ ;  /* 0x0000040012067890 */ /* 0x000fe2000fffe03f */
[----:B------:R-:W-:Y:S01]  /*1790*/  UMOV UR4, UR20 ;  /* 0x0000001400047c82 */ /* 0x000fe20008000000 */
[----:B------:R-:W-:Y:S01]  /*17a0*/  UMOV UR5, UR21 ;  /* 0x0000001500057c82 */ /* 0x000fe20008000000 */
[----:B------:R-:W-:Y:S01]  /*17b0*/  UMOV UR7, 0x80000020 ;  /* 0x8000002000077882 */ /* 0x000fe20000000000 */
[----:B------:R-:W-:Y:S02]  /*17c0*/  WARPGROUP.DEPBAR.LE gsb0, 0x0 ;  /* 0x00008000000079c5 */ /* 0x000fe40000010000 */
[----:B------:R-:W-:-:S06]  /*17d0*/  WARPGROUP.ARRIVE ;  /* 0x00000000000079c5 */ /* 0x000fcc0000000000 */
[----:B------:R-:W-:Y:S01]  /*17e0*/  HGMMA.64x128x16.F32.BF16 R24, gdesc[UR4], R24, gsb0 ;  /* 0x01e00000041879f0 */ /* 0x000fe20008001818 */
[----:B------:R-:W-:Y:S01]  /*17f0*/  UIADD3 UR6, UR18, 0x402, URZ ;  /* 0x0000040212067890 */ /* 0x000fe2000fffe03f */
[----:B------:R-:W-:Y:S01]  /*1800*/  UMOV UR4, UR24 ;  /* 0x0000001800047c82 */ /* 0x000fe20008000000 */
[----:B------:R-:W-:Y:S01]  /*1810*/  UMOV UR5, UR25 ;  /* 0x0000001900057c82 */ /* 0x000fe20008000000 */
[----:B------:R-:W-:Y:S01]  /*1820*/  UMOV UR7, 0x80000020 ;  /* 0x8000002000077882 */ /* 0x000fe20000000000 */
[----:B------:R-:W-:Y:S02]  /*1830*/  WARPGROUP.DEPBAR.LE gsb0, 0x0 ;  /* 0x00008000000079c5 */ /* 0x000fe40000010000 */
[----:B------:R-:W-:-:S06]  /*1840*/  WARPGROUP.ARRIVE ;  /* 0x00000000000079c5 */ /* 0x000fcc0000000000 */
[----:B------:R-:W-:Y:S03]  /*1850*/  HGMMA.64x128x16.F32.BF16 R24, gdesc[UR4], R24, gsb0 ;  /* 0x01e00000041879f0 */ /* 0x000fe60008001818 */
[----:B------:R-:W-:Y:S02]  /*1860*/  WARPGROUP.DEPBAR.LE gsb0, 0x0 ;  /* 0x00008000000079c5 */ /* 0x000fe40000010000 */
[----:B------:R-:W-:Y:S05]  /*1870*/  @!P0 BRA `(.L_x_11926) ;  /* 0x0000000000048947 */ /* 0x000fea0003800000 */
[----:B------:R-:W-:Y:S01]  /*1880*/  BPT.TRAP 0x1 ;  /* 0x000000040000795c */ /* 0x000fe20000300000 */
.L_x_11926:
[----:B-1----:R-:W-:Y:S01]  /*1890*/  LOP3.LUT R3, R18, 0xffffff80, RZ, 0xc0, !PT ;  /* 0xffffff8012037812 */ /* 0x002fe200078ec0ff */
[----:B------:R-:W-:Y:S01]  /*18a0*/  IMAD.HI R6, R19, 0x55555556, RZ ;  /* 0x5555555613067827 */ /* 0x000fe200078e02ff */
[----:B------:R-:W-:Y:S01]  /*18b0*/  LEA.HI R5, R17, R16, RZ, 0x2 ;  /* 0x0000001011057211 */ /* 0x000fe200078f10ff */
[----:B------:R-:W-:Y:S01]  /*18c0*/  UISETP.NE.AND UP0, UPT, UR37, URZ, UPT ;  /* 0x0000003f2500728c */ /* 0x000fe2000bf05270 */
[----:B------:R-:W1:Y:S01]  /*18d0*/  S2UR UR10, SR_CgaCtaId ;  /* 0x00000000000a79c3 */ /* 0x000e620000008800 */
[----:B------:R-:W-:Y:S01]  /*18e0*/  IMAD.IADD R3, R16, 0x1, -R3 ;  /* 0x0000000110037824 */ /* 0x000fe200078e0a03 */
[----:B------:R-:W-:Y:S01]  /*18f0*/  LOP3.LUT R11, R5, 0xfffffffc, RZ, 0xc0, !PT ;  /* 0xfffffffc050b7812 */ /* 0x000fe200078ec0ff */
[----:B------:R-:W-:Y:S01]  /*1900*/  ULDC UR6, c[0x0][0x2f0] ;  /* 0x0000bc0000067ab9 */ /* 0x000fe20000000800 */
[----:B------:R-:W-:Y:S01]  /*1910*/  LEA.HI R6, R6, R6, RZ, 0x1 ;  /* 0x0000000606067211 */ /* 0x000fe200078f08ff */
[----:B------:R-:W-:Y:S01]  /*1920*/  ULDC UR14, c[0x0][0x288] ;  /* 0x0000a200000e7ab9 */ /* 0x000fe20000000800 */
[----:B0-----:R-:W-:Y:S01]  /*1930*/  SHF.R.S32.HI R0, RZ, 0x1f, R3 ;  /* 0x0000001fff007819 */ /* 0x001fe20000011403 */
[----:B------:R-:W-:Y:S01]  /*1940*/  IMAD.IADD R11, R16, 0x1, -R11 ;  /* 0x00000001100b7824 */ /* 0x000fe200078e0a0b */
[----:B------:R-:W-:Y:S01]  /*1950*/  PLOP3.LUT P1, PT, PT, PT, UP0, 0x80, 0x0 ;  /* 0x000000000000781c */ /* 0x000fe20003f2f008 */
[----:B------:R-:W-:Y:S01]  /*1960*/  IMAD R6, R6, -0x3, R19 ;  /* 0xfffffffd06067824 */ /* 0x000fe200078e0213 */
[CC--:B------:R-:W-:Y:S01]  /*1970*/  LEA.HI R4, R0.reuse, R3.reuse, RZ, 0x2 ;  /* 0x0000000300047211 */ /* 0x0c0fe200078f10ff */
[----:B------:R-:W-:Y:S01]  /*1980*/  @UP0 ULDC UR4, c[0x0][0x44c] ;  /* 0x0001130000040ab9 */ /* 0x000fe20000000800 */
[----:B------:R-:W-:Y:S01]  /*1990*/  LEA.HI R5, R0, R3, RZ, 0x5 ;  /* 0x0000000300057211 */ /* 0x000fe200078f28ff */
[----:B------:R-:W-:Y:S01]  /*19a0*/  @UP0 ULDC UR5, c[0x0][0x450] ;  /* 0x0001140000050ab9 */ /* 0x000fe20000000800 */
[--C-:B------:R-:W-:Y:S01]  /*19b0*/  SHF.R.S32.HI R0, RZ, 0x2, R4.reuse ;  /* 0x00000002ff007819 */ /* 0x100fe20000011404 */
[----:B------:R-:W-:Y:S01]  /*19c0*/  ULDC UR31, c[0x0][0x988] ;  /* 0x00026200001f7ab9 */ /* 0x000fe20000000800 */
[----:B------:R-:W-:Y:S01]  /*19d0*/  SHF.R.S32.HI R7, RZ, 0x1f, R4 ;  /* 0x0000001fff077819 */ /* 0x000fe20000011404 */
[----:B------:R-:W-:Y:S01]  /*19e0*/  @UP0 ULDC UR15, c[0x0][0x450] ;  /* 0x00011400000f0ab9 */ /* 0x000fe20000000800 */
[----:B------:R-:W-:-:S02]  /*19f0*/  SHF.R.S32.HI R5, RZ, 0x5, R5 ;  /* 0x00000005ff057819 */ /* 0x000fc40000011405 */
[----:B------:R-:W-:Y:S02]  /*1a00*/  CS2R R134, SRZ ;  /* 0x0000000000867805 */ /* 0x000fe4000001ff00 */
[----:B------:R-:W-:Y:S02]  /*1a10*/  LEA.HI R7, R7, R0, RZ, 0x3 ;  /* 0x0000000007077211 */ /* 0x000fe400078f18ff */
[----:B------:R-:W-:Y:S02]  /*1a20*/  CS2R R132, SRZ ;  /* 0x0000000000847805 */ /* 0x000fe4000001ff00 */
[----:B------:R-:W-:Y:S02]  /*1a30*/  LEA.HI R10, R11, R11, RZ, 0x1 ;  /* 0x0000000b0b0a7211 */ /* 0x000fe400078f08ff */
[----:B------:R-:W-:Y:S02]  /*1a40*/  CS2R R130, SRZ ;  /* 0x0000000000827805 */ /* 0x000fe4000001ff00 */
[----:B------:R-:W-:-:S02]  /*1a50*/  LEA R5, R5, UR38, 0x4 ;  /* 0x0000002605057c11 */ /* 0x000fc4000f8e20ff */
[----:B------:R-:W-:Y:S02]  /*1a60*/  CS2R R128, SRZ ;  /* 0x0000000000807805 */ /* 0x000fe4000001ff00 */
[----:B------:R-:W-:Y:S02]  /*1a70*/  LOP3.LUT R7, R7, 0xfffffff8, RZ, 0xc0, !PT ;  /* 0xfffffff807077812 */ /* 0x000fe400078ec0ff */
[----:B------:R-:W-:Y:S02]  /*1a80*/  CS2R R126, SRZ ;  /* 0x00000000007e7805 */ /* 0x000fe4000001ff00 */
[----:B------:R-:W-:Y:S02]  /*1a90*/  LOP3.LUT R10, R10, 0x1ffffffe, RZ, 0xc0, !PT ;  /* 0x1ffffffe0a0a7812 */ /* 0x000fe400078ec0ff */
[----:B------:R-:W-:Y:S02]  /*1aa0*/  CS2R R124, SRZ ;  /* 0x00000000007c7805 */ /* 0x000fe4000001ff00 */
[----:B------:R-:W-:-:S02]  /*1ab0*/  IADD3 R5, R5, R0, -R7 ;  /* 0x0000000005057210 */ /* 0x000fc40007ffe807 */
[----:B------:R-:W-:Y:S02]  /*1ac0*/  CS2R R122, SRZ ;  /* 0x00000000007a7805 */ /* 0x000fe4000001ff00 */
[----:B------:R-:W-:Y:S01]  /*1ad0*/  PLOP3.LUT P2, PT, PT, PT, UP0, 0x80, 0x0 ;  /* 0x000000000000781c */ /* 0x000fe20003f4f008 */
[----:B------:R-:W-:Y:S01]  /*1ae0*/  IMAD.IADD R11, R11, 0x1, -R10 ;  /* 0x000000010b0b7824 */ /* 0x000fe200078e0a0a */
[----:B------:R-:W-:Y:S01]  /*1af0*/  LOP3.LUT R4, R4, 0x7ffffffc, RZ, 0xc0, !PT ;  /* 0x7ffffffc04047812 */ /* 0x000fe200078ec0ff */
[----:B------:R-:W-:Y:S01]  /*1b00*/  IMAD R6, R6, 0x40, R5 ;  /* 0x0000004006067824 */ /* 0x000fe200078e0205 */
[----:B------:R-:W-:Y:S02]  /*1b10*/  R2UR UR7, R2 ;  /* 0x00000000020772ca */ /* 0x000fe400000e0000 */
[----:B------:R-:W-:Y:S02]  /*1b20*/  CS2R R120, SRZ ;  /* 0x0000000000787805 */ /* 0x000fe4000001ff00 */
[----:B------:R-:W-:Y:S01]  /*1b30*/  R2UR UR18, R142 ;  /* 0x000000008e1272ca */ /* 0x000fe200000e0000 */
[----:B------:R-:W-:Y:S01]  /*1b40*/  IMAD R11, R11, 0x8, R6 ;  /* 0x000000080b0b7824 */ /* 0x000fe200078e0206 */
[----:B------:R-:W-:Y:S01]  /*1b50*/  CS2R R118, SRZ ;  /* 0x0000000000767805 */ /* 0x000fe2000001ff00 */
[----:B------:R-:W-:Y:S01]  /*1b60*/  IMAD.IADD R139, R3, 0x1, -R4 ;  /* 0x00000001038b7824 */ /* 0x000fe200078e0a04 */
[----:B------:R-:W-:Y:S01]  /*1b70*/  CS2R R116, SRZ ;  /* 0x0000000000747805 */ /* 0x000fe2000001ff00 */
[----:B------:R-:W-:Y:S01]  /*1b80*/  @P1 IMAD.HI.U32 R0, R11, UR4, RZ ;  /* 0x000000040b001c27 */ /* 0x000fe2000f8e00ff */
[----:B------:R-:W-:Y:S01]  /*1b90*/  UMOV UR4, 0xffffff80 ;  /* 0xffffff8000047882 */ /* 0x000fe20000000000 */
[----:B------:R-:W-:Y:S01]  /*1ba0*/  CS2R R114, SRZ ;  /* 0x0000000000727805 */ /* 0x000fe2000001ff00 */
[----:B------:R-:W-:Y:S01]  /*1bb0*/  UIMAD UR4, UR39, UR4, 0x80 ;  /* 0x00000080270474a4 */ /* 0x000fe2000f8e0204 */
[----:B------:R-:W-:Y:S01]  /*1bc0*/  IMAD.MOV.U32 R12, RZ, RZ, R11 ;  /* 0x000000ffff0c7224 */ /* 0x000fe200078e000b */
[----:B------:R-:W-:Y:S01]  /*1bd0*/  @P2 SHF.R.U32.HI R12, RZ, UR5, R0 ;  /* 0x00000005ff0c2c19 */ /* 0x000fe20008011600 */
[----:B------:R-:W-:Y:S01]  /*1be0*/  IMAD.U32 R3, RZ, RZ, UR6 ;  /* 0x00000006ff037e24 */ /* 0x000fe2000f8e00ff */
[----:B------:R-:W-:Y:S01]  /*1bf0*/  UIADD3 UR5, UR4, 0x1, URZ ;  /* 0x0000000104057890 */ /* 0x000fe2000fffe03f */
[----:B------:R-:W-:Y:S01]  /*1c00*/  CS2R R112, SRZ ;  /* 0x0000000000707805 */ /* 0x000fe2000001ff00 */
[----:B------:R-:W-:Y:S01]  /*1c10*/  UIMAD UR4, UR36, UR6, UR4 ;  /* 0x00000006240472a4 */ /* 0x000fe2000f8e0204 */
[----:B------:R-:W0:Y:S01]  /*1c20*/  SHFL.IDX PT, R0, R12, RZ, 0x1c1f ;  /* 0x001c1fff0c007589 */ /* 0x000e2200000e0000 */
[----:B------:R-:W-:Y:S01]  /*1c30*/  UIMAD UR6, UR36, UR6, -UR14 ;  /* 0x00000006240672a4 */ /* 0x000fe2000f8e0a0e */
[----:B------:R-:W-:Y:S01]  /*1c40*/  CS2R R110, SRZ ;  /* 0x00000000006e7805 */ /* 0x000fe2000001ff00 */
[----:B------:R-:W-:Y:S01]  /*1c50*/  IMAD.U32 R10, RZ, RZ, UR5 ;  /* 0x00000005ff0a7e24 */ /* 0x000fe2000f8e00ff */
[----:B------:R-:W-:Y:S01]  /*1c60*/  UMOV UR5, URZ ;  /* 0x0000003f00057c82 */ /* 0x000fe20008000000 */
[----:B------:R-:W-:Y:S01]  /*1c70*/  IMAD.U32 R4, RZ, RZ, UR4 ;  /* 0x00000004ff047e24 */ /* 0x000fe2000f8e00ff */
[----:B------:R-:W-:Y:S01]  /*1c80*/  UIADD3 UR4, UR7, 0x2d840, URZ ;  /* 0x0002d84007047890 */ /* 0x000fe2000fffe03f */
[C---:B------:R-:W-:Y:S01]  /*1c90*/  IMAD R10, R139.reuse, -0x2, R10 ;  /* 0xfffffffe8b0a7824 */ /* 0x040fe200078e020a */
[----:B------:R-:W-:Y:S01]  /*1ca0*/  CS2R R108, SRZ ;  /* 0x00000000006c7805 */ /* 0x000fe2000001ff00 */
[----:B------:R-:W-:Y:S01]  /*1cb0*/  IMAD R4, R139, -0x2, R4 ;  /* 0xfffffffe8b047824 */ /* 0x000fe200078e0204 */
[----:B-1----:R-:W-:Y:S01]  /*1cc0*/  UPRMT UR4, UR10, 0x654, UR4 ;  /* 0x000006540a047896 */ /* 0x002fe20008000004 */
[----:B------:R-:W-:Y:S01]  /*1cd0*/  IMAD R10, R3, UR36, R10 ;  /* 0x00000024030a7c24 */ /* 0x000fe2000f8e020a */
[----:B------:R-:W-:Y:S01]  /*1ce0*/  CS2R R106, SRZ ;  /* 0x00000000006a7805 */ /* 0x000fe2000001ff00 */
[----:B------:R-:W-:Y:S01]  /*1cf0*/  @UP0 ULDC UR10, c[0x0][0x44c] ;  /* 0x00011300000a0ab9 */ /* 0x000fe20000000800 */
[----:B------:R-:W-:Y:S01]  /*1d00*/  CS2R R104, SRZ ;  /* 0x0000000000687805 */ /* 0x000fe2000001ff00 */
[----:B------:R-:W-:Y:S01]  /*1d10*/  VIADD R3, R10, -UR14 ;  /* 0x8000000e0a037c36 */ /* 0x000fe20008000000 */
[----:B------:R-:W-:Y:S01]  /*1d20*/  UIMAD.WIDE.U32 UR10, UR38, UR10, URZ ;  /* 0x0000000a260a72a5 */ /* 0x000fe2000f8e003f */
[----:B------:R-:W-:-:S02]  /*1d30*/  CS2R R102, SRZ ;  /* 0x0000000000667805 */ /* 0x000fc4000001ff00 */
[----:B------:R-:W-:Y:S01]  /*1d40*/  CS2R R100, SRZ ;  /* 0x0000000000647805 */ /* 0x000fe2000001ff00 */
[----:B------:R-:W-:Y:S01]  /*1d50*/  SYNCS.ARRIVE.TRANS64.RED.A1T0 RZ, [UR4], RZ ;  /* 0x000000ffffff79a7 */ /* 0x000fe20008100404 */
[----:B------:R-:W-:Y:S01]  /*1d60*/  @UP0 USHF.R.U32.HI UR38, URZ, UR15, UR11 ;  /* 0x0000000f3f260299 */ /* 0x000fe2000801160b */
[----:B------:R-:W-:Y:S01]  /*1d70*/  CS2R R98, SRZ ;  /* 0x0000000000627805 */ /* 0x000fe2000001ff00 */
[----:B------:R-:W-:Y:S01]  /*1d80*/  UMOV UR4, URZ ;  /* 0x0000003f00047c82 */ /* 0x000fe20008000000 */
[----:B------:R-:W-:Y:S02]  /*1d90*/  CS2R R96, SRZ ;  /* 0x0000000000607805 */ /* 0x000fe4000001ff00 */
[----:B0-----:R-:W-:Y:S01]  /*1da0*/  VIADDMNMX R0, R0, R3, R4, PT ;  /* 0x0000000300007246 */ /* 0x001fe20003800104 */
[----:B------:R-:W-:-:S03]  /*1db0*/  UIADD3 UR6, UR6, UR38, URZ ;  /* 0x0000002606067290 */ /* 0x000fc6000fffe03f */
[C---:B------:R-:W-:Y:S01]  /*1dc0*/  ISETP.GT.AND P1, PT, R0.reuse, RZ, PT ;  /* 0x000000ff0000720c */ /* 0x040fe20003f24270 */
[----:B------:R-:W-:Y:S01]  /*1dd0*/  USHF.R.S32.HI UR10, URZ, 0x1f, UR6 ;  /* 0x0000001f3f0a7899 */ /* 0x000fe20008011406 */
[C---:B------:R-:W-:Y:S02]  /*1de0*/  ISETP.GT.AND P2, PT, R0.reuse, 0x1, PT ;  /* 0x000000010000780c */ /* 0x040fe40003f44270 */
[----:B------:R-:W-:Y:S01]  /*1df0*/  ISETP.GT.AND P3, PT, R0, 0x8, PT ;  /* 0x000000080000780c */ /* 0x000fe20003f64270 */
[----:B------:R-:W-:Y:S01]  /*1e00*/  ULEA.HI UR10, UR10, UR6, URZ, 0x7 ;  /* 0x000000060a0a7291 */ /* 0x000fe2000f8f383f */
[----:B------:R-:W-:Y:S02]  /*1e10*/  FSEL R3, R24, -INF , P1 ;  /* 0xff80000018037808 */ /* 0x000fe40000800000 */
[----:B------:R-:W-:Y:S01]  /*1e20*/  FSEL R89, R25, -INF , P2 ;  /* 0xff80000019597808 */ /* 0x000fe20001000000 */
[----:B------:R-:W-:Y:S01]  /*1e30*/  USHF.R.S32.HI UR10, URZ, 0x7, UR10 ;  /* 0x000000073f0a7899 */ /* 0x000fe2000801140a */
[----:B------:R-:W-:-:S02]  /*1e40*/  ISETP.GT.AND P1, PT, R0, 0x9, PT ;  /* 0x000000090000780c */ /* 0x000fc40003f24270 */
[----:B------:R-:W-:Y:S01]  /*1e50*/  FSEL R91, R28, -INF , P3 ;  /* 0xff8000001c5b7808 */ /* 0x000fe20001800000 */
[----:B------:R-:W-:Y:S01]  /*1e60*/  UISETP.LT.AND UP0, UPT, UR18, UR10, UPT ;  /* 0x0000000a1200728c */ /* 0x000fe2000bf01270 */
[----:B------:R-:W-:Y:S02]  /*1e70*/  FMNMX.FTZ R6, R3, R89, !PT ;  /* 0x0000005903067209 */ /* 0x000fe40007810000 */
[C---:B------:R-:W-:Y:S01]  /*1e80*/  ISETP.GT.AND P2, PT, R0.reuse, 0x10, PT ;  /* 0x000000100000780c */ /* 0x040fe20003f44270 */
[----:B------:R-:W-:Y:S01]  /*1e90*/  USEL UR28, UR18, UR10, !UP0 ;  /* 0x0000000a121c7287 */ /* 0x000fe2000c000000 */
        /* <DEDUP_REMOVED lines=90> */
[----:B0-----:R-:W-:Y:S02]  /*2440*/  IADD3 R93, R93, -UR14, R10 ;  /* 0x8000000e5d5d7c10 */ /* 0x001fe4000fffe00a */
[----:B-1----:R-:W-:-:S02]  /*2450*/  FMNMX.FTZ R0, R18, R95, !PT ;  /* 0x0000005f12007209 */ /* 0x002fc40007810000 */
[----:B------:R-:W-:Y:S02]  /*2460*/  CS2R R94, SRZ ;  /* 0x00000000005e7805 */ /* 0x000fe4000001ff00 */
[----:B------:R-:W-:Y:S02]  /*2470*/  VIMNMX R14, R4, R93, PT ;  /* 0x0000005d040e7248 */ /* 0x000fe40003fe0100 */
[----:B------:R-:W-:Y:S02]  /*2480*/  CS2R R92, SRZ ;  /* 0x00000000005c7805 */ /* 0x000fe4000001ff00 */
[C---:B------:R-:W-:Y:S01]  /*2490*/  FSETP.NEU.FTZ.AND P1, PT, R0.reuse, -INF , PT ;  /* 0xff8000000000780b */ /* 0x040fe20003f3d000 */
[----:B------:R-:W-:Y:S01]  /*24a0*/  FMUL.FTZ R6, R0, UR31 ;  /* 0x0000001f00067c20 */ /* 0x000fe20008410000 */
[C---:B------:R-:W-:Y:S02]  /*24b0*/  ISETP.GT.AND P2, PT, R14.reuse, 0x1, PT ;  /* 0x000000010e00780c */ /* 0x040fe40003f44270 */
[----:B------:R-:W-:-:S02]  /*24c0*/  ISETP.GT.AND P3, PT, R14, 0x8, PT ;  /* 0x000000080e00780c */ /* 0x000fc40003f64270 */
[----:B------:R-:W-:Y:S02]  /*24d0*/  FSEL R6, R6, RZ, P1 ;  /* 0x000000ff06067208 */ /* 0x000fe40000800000 */
[----:B------:R-:W-:Y:S02]  /*24e0*/  ISETP.GT.AND P1, PT, R14, RZ, PT ;  /* 0x000000ff0e00720c */ /* 0x000fe40003f24270 */
[----:B------:R-:W-:Y:S01]  /*24f0*/  FSEL R27, R27, -INF , P2 ;  /* 0xff8000001b1b7808 */ /* 0x000fe20001000000 */
[--C-:B------:R-:W-:Y:S01]  /*2500*/  FFMA.FTZ R89, R89, UR31, -R6.reuse ;  /* 0x0000001f59597c23 */ /* 0x100fe20008010806 */
[----:B------:R-:W-:Y:S01]  /*2510*/  FSEL R26, R26, -INF , P1 ;  /* 0xff8000001a1a7808 */ /* 0x000fe20000800000 */
[--C-:B------:R-:W-:Y:S01]  /*2520*/  FFMA.FTZ R20, R7, UR31, -R6.reuse ;  /* 0x0000001f07147c23 */ /* 0x100fe20008010806 */
[----:B------:R-:W-:Y:S01]  /*2530*/  ISETP.GT.AND P1, PT, R14, 0x9, PT ;  /* 0x000000090e00780c */ /* 0x000fe20003f24270 */
[----:B------:R0:W-:Y:S01]  /*2540*/  MUFU.EX2 R4, R89 ;  /* 0x0000005900047308 */ /* 0x0001e20000000800 */
[----:B------:R-:W-:Y:S01]  /*2550*/  FSEL R30, R30, -INF , P3 ;  /* 0xff8000001e1e7808 */ /* 0x000fe20001800000 */
[--C-:B------:R-:W-:Y:S01]  /*2560*/  FFMA.FTZ R22, R15, UR31, -R6.reuse ;  /* 0x0000001f0f167c23 */ /* 0x100fe20008010806 */
[C---:B------:R-:W-:Y:S01]  /*2570*/  ISETP.GT.AND P2, PT, R14.reuse, 0x10, PT ;  /* 0x000000100e00780c */ /* 0x040fe20003f44270 */
[--C-:B------:R-:W-:Y:S01]  /*2580*/  FFMA.FTZ R24, R19, UR31, -R6.reuse ;  /* 0x0000001f13187c23 */ /* 0x100fe20008010806 */
[----:B------:R-:W-:Y:S01]  /*2590*/  FSEL R31, R31, -INF , P1 ;  /* 0xff8000001f1f7808 */ /* 0x000fe20000800000 */
[--C-:B------:R-:W-:Y:S01]  /*25a0*/  FFMA.FTZ R28, R29, UR31, -R6.reuse ;  /* 0x0000001f1d1c7c23 */ /* 0x100fe20008010806 */
[----:B------:R-:W-:Y:S01]  /*25b0*/  ISETP.GT.AND P1, PT, R14, 0x11, PT ;  /* 0x000000110e00780c */ /* 0x000fe20003f24270 */
[--C-:B------:R-:W-:Y:S01]  /*25c0*/  FFMA.FTZ R48, R72, UR31, -R6.reuse ;  /* 0x0000001f48307c23 */ /* 0x100fe20008010806 */
[----:B0-----:R-:W-:Y:S01]  /*25d0*/  FMNMX.FTZ R89, R26, R27, !PT ;  /* 0x0000001b1a597209 */ /* 0x001fe20007810000 */
        /* <DEDUP_REMOVED lines=16> */
[----:B------:R-:W-:Y:S01]  /*26e0*/  FFMA.FTZ R56, R84, UR31, -R6 ;  /* 0x0000001f54387c23 */ /* 0x000fe20008010806 */
[----:B------:R-:W-:Y:S01]  /*26f0*/  FMNMX.FTZ R33, R35, R10, !PT ;  /* 0x0000000a23217209 */ /* 0x000fe20007810000 */
[----:B------:R-:W0:Y:S01]  /*2700*/  MUFU.EX2 R3, R3 ;  /* 0x0000000300037308 */ /* 0x000e220000000800 */
[----:B------:R-:W-:-:S02]  /*2710*/  ISETP.GT.AND P2, PT, R14, 0x20, PT ;  /* 0x000000200e00780c */ /* 0x000fc40003f44270 */
[----:B------:R-:W-:Y:S02]  /*2720*/  CS2R R90, SRZ ;  /* 0x00000000005a7805 */ /* 0x000fe4000001ff00 */
[----:B------:R-:W-:Y:S02]  /*2730*/  FSEL R39, R39, -INF , P1 ;  /* 0xff80000027277808 */ /* 0x000fe40000800000 */
[----:B------:R-:W-:Y:S02]  /*2740*/  CS2R R88, SRZ ;  /* 0x0000000000587805 */ /* 0x000fe4000001ff00 */
[----:B------:R-:W-:Y:S02]  /*2750*/  FMNMX.FTZ R10, R38, R33, !PT ;  /* 0x00000021260a7209 */ /* 0x000fe40007810000 */
[----:B------:R-:W-:Y:S01]  /*2760*/  ISETP.GT.AND P1, PT, R14, 0x21, PT ;  /* 0x000000210e00780c */ /* 0x000fe20003f24270 */
[----:B------:R-:W1:Y:S01]  /*2770*/  MUFU.EX2 R18, R18 ;  /* 0x0000001200127308 */ /* 0x000e620000000800 */
[----:B------:R-:W-:-:S02]  /*2780*/  FSEL R42, R42, -INF , P2 ;  /* 0xff8000002a2a7808 */ /* 0x000fc40001000000 */
[----:B------:R-:W-:Y:S02]  /*2790*/  FMNMX.FTZ R15, R39, R10, !PT ;  /* 0x0000000a270f7209 */ /* 0x000fe40007810000 */
[----:B------:R-:W-:Y:S02]  /*27a0*/  ISETP.GT.AND P2, PT, R14, 0x28, PT ;  /* 0x000000280e00780c */ /* 0x000fe40003f44270 */
[----:B------:R-:W-:Y:S01]  /*27b0*/  FSEL R43, R43, -INF , P1 ;  /* 0xff8000002b2b7808 */ /* 0x000fe20000800000 */
[----:B------:R-:W2:Y:S01]  /*27c0*/  MUFU.EX2 R5, R5 ;  /* 0x0000000500057308 */ /* 0x000ea20000000800 */
[----:B------:R-:W-:Y:S01]  /*27d0*/  FMNMX.FTZ R10, R42, R15, !PT ;  /* 0x0000000f2a0a7209 */ /* 0x000fe20007810000 */
[--C-:B------:R-:W-:Y:S01]  /*27e0*/  FFMA.FTZ R15, R37, UR31, -R6.reuse ;  /* 0x0000001f250f7c23 */ /* 0x100fe20008010806 */
[----:B------:R-:W-:Y:S01]  /*27f0*/  ISETP.GT.AND P1, PT, R14, 0x29, PT ;  /* 0x000000290e00780c */ /* 0x000fe20003f24270 */
[--C-:B------:R-:W-:Y:S01]  /*2800*/  FFMA.FTZ R37, R53, UR31, -R6.reuse ;  /* 0x0000001f35257c23 */ /* 0x100fe20008010806 */
[----:B------:R-:W-:Y:S01]  /*2810*/  FSEL R46, R46, -INF , P2 ;  /* 0xff8000002e2e7808 */ /* 0x000fe20001000000 */
[--C-:B------:R-:W-:Y:S01]  /*2820*/  FFMA.FTZ R53, R69, UR31, -R6.reuse ;  /* 0x0000001f45357c23 */ /* 0x100fe20008010806 */
[----:B------:R-:W-:Y:S01]  /*2830*/  FMNMX.FTZ R33, R43, R10, !PT ;  /* 0x0000000a2b217209 */ /* 0x000fe20007810000 */
[----:B------:R-:W-:Y:S01]  /*2840*/  FFMA.FTZ R69, R81, UR31, -R6 ;  /* 0x0000001f51457c23 */ /* 0x000fe20008010806 */
        /* <DEDUP_REMOVED lines=30> */
[----:B------:R-:W-:Y:S02]  /*2a30*/  FMNMX.FTZ R12, R58, R29, !PT ;  /* 0x0000001d3a0c7209 */ /* 0x000fe40007810000 */
[----:B------:R-:W-:Y:S01]  /*2a40*/  ISETP.GT.AND P1, PT, R14, 0x49, PT ;  /* 0x000000490e00780c */ /* 0x000fe20003f24270 */
[----:B------:R3:W-:Y:S01]  /*2a50*/  MUFU.EX2 R10, R28 ;  /* 0x0000001c000a7308 */ /* 0x0007e20000000800 */
[----:B------:R-:W-:Y:S02]  /*2a60*/  FSEL R62, R62, -INF , P2 ;  /* 0xff8000003e3e7808 */ /* 0x000fe40001000000 */
[----:B------:R-:W-:Y:S02]  /*2a70*/  FMNMX.FTZ R29, R59, R12, !PT ;  /* 0x0000000c3b1d7209 */ /* 0x000fe40007810000 */
[----:B------:R-:W-:Y:S02]  /*2a80*/  ISETP.GT.AND P2, PT, R14, 0x50, PT ;  /* 0x000000500e00780c */ /* 0x000fe40003f44270 */
[----:B------:R-:W-:Y:S01]  /*2a90*/  FSEL R63, R63, -INF , P1 ;  /* 0xff8000003f3f7808 */ /* 0x000fe20000800000 */
[----:B------:R-:W-:Y:S01]  /*2aa0*/  MUFU.EX2 R24, R24 ;  /* 0x0000001800187308 */ /* 0x000fe20000000800 */
[----:B------:R-:W-:Y:S01]  /*2ab0*/  FMNMX.FTZ R12, R62, R29, !PT ;  /* 0x0000001d3e0c7209 */ /* 0x000fe20007810000 */
[--C-:B---3--:R-:W-:Y:S01]  /*2ac0*/  FFMA.FTZ R28, R25, UR31, -R6.reuse ;  /* 0x0000001f191c7c23 */ /* 0x108fe20008010806 */
        /* <DEDUP_REMOVED lines=40> */
[----:B------:R3:W-:Y:S01]  /*2d50*/  MUFU.EX2 R32, R23 ;  /* 0x0000001700207308 */ /* 0x0007e20000000800 */
[----:B------:R-:W-:Y:S02]  /*2d60*/  FMNMX.FTZ R36, R82, R21, !PT ;  /* 0x0000001552247209 */ /* 0x000fe40007810000 */
[----:B------:R-:W-:Y:S02]  /*2d70*/  ISETP.GT.AND P1, PT, R14, 0x79, PT ;  /* 0x000000790e00780c */ /* 0x000fe40003f24270 */
[----:B------:R-:W-:-:S02]  /*2d80*/  FSEL R86, R86, -INF , P2 ;  /* 0xff80000056567808 */ /* 0x000fc40001000000 */
[----:B------:R-:W-:Y:S01]  /*2d90*/  FMNMX.FTZ R21, R83, R36, !PT ;  /* 0x0000002453157209 */ /* 0x000fe20007810000 */
[----:B------:R-:W-:Y:S01]  /*2da0*/  FFMA.FTZ R36, R64, UR31, -R6 ;  /* 0x0000001f40247c23 */ /* 0x000fe20008010806 */
[----:B------:R-:W-:Y:S01]  /*2db0*/  FSEL R87, R87, -INF , P1 ;  /* 0xff80000057577808 */ /* 0x000fe20000800000 */
[----:B------:R-:W-:Y:S01]  /*2dc0*/  MUFU.EX2 R41, R41 ;  /* 0x0000002900297308 */ /* 0x000fe20000000800 */
[----:B------:R-:W-:-:S04]  /*2dd0*/  FMNMX.FTZ R14, R86, R21, !PT ;  /* 0x00000015560e7209 */ /* 0x000fc80007810000 */
[----:B------:R-:W-:-:S03]  /*2de0*/  FMNMX.FTZ R14, R87, R14, !PT ;  /* 0x0000000e570e7209 */ /* 0x000fc60007810000 */
[----:B------:R-:W-:Y:S02]  /*2df0*/  MUFU.EX2 R40, R40 ;  /* 0x0000002800287308 */ /* 0x000fe40000000800 */
[----:B------:R-:W4:Y:S06]  /*2e00*/  SHFL.BFLY PT, R21, R14, 0x2, 0x1f ;  /* 0x0c401f000e157f89 */ /* 0x000f2c00000e0000 */
[----:B------:R-:W-:Y:S08]  /*2e10*/  MUFU.EX2 R49, R49 ;  /* 0x0000003100317308 */ /* 0x000ff00000000800 */
[----:B------:R-:W-:Y:S08]  /*2e20*/  MUFU.EX2 R36, R36 ;  /* 0x0000002400247308 */ /* 0x000ff00000000800 */
[----:B------:R-:W-:Y:S01]  /*2e30*/  MUFU.EX2 R45, R45 ;  /* 0x0000002d002d7308 */ /* 0x000fe20000000800 */
[----:B----4-:R-:W-:-:S05]  /*2e40*/  FMNMX.FTZ R21, R14, R21, !PT ;  /* 0x000000150e157209 */ /* 0x010fca0007810000 */
[----:B------:R-:W4:Y:S02]  /*2e50*/  SHFL.BFLY PT, R14, R21, 0x1, 0x1f ;  /* 0x0c201f00150e7f89 */ /* 0x000f2400000e0000 */
[----:B------:R-:W-:Y:S08]  /*2e60*/  MUFU.EX2 R44, R44 ;  /* 0x0000002c002c7308 */ /* 0x000ff00000000800 */
[----:B------:R-:W-:Y:S08]  /*2e70*/  MUFU.EX2 R53, R53 ;  /* 0x0000003500357308 */ /* 0x000ff00000000800 */
[----:B------:R-:W-:Y:S01]  /*2e80*/  MUFU.EX2 R48, R48 ;  /* 0x0000003000307308 */ /* 0x000fe20000000800 */
[----:B----4-:R-:W-:-:S07]  /*2e90*/  FMNMX.FTZ R14, R21, R14, !PT ;  /* 0x0000000e150e7209 */ /* 0x010fce0007810000 */
[----:B------:R-:W-:Y:S01]  /*2ea0*/  MUFU.EX2 R57, R57 ;  /* 0x0000003900397308 */ /* 0x000fe20000000800 */
[C---:B------:R-:W-:Y:S01]  /*2eb0*/  FSETP.NEU.FTZ.AND P1, PT, R14.reuse, -INF , PT ;  /* 0xff8000000e00780b */ /* 0x040fe20003f3d000 */
[----:B------:R-:W-:-:S06]  /*2ec0*/  FMUL.FTZ R72, R14, UR31 ;  /* 0x0000001f0e487c20 */ /* 0x000fcc0008410000 */
[----:B------:R-:W-:Y:S01]  /*2ed0*/  MUFU.EX2 R52, R52 ;  /* 0x0000003400347308 */ /* 0x000fe20000000800 */
[----:B------:R-:W-:-:S05]  /*2ee0*/  FSEL R72, R72, RZ, P1 ;  /* 0x000000ff48487208 */ /* 0x000fca0000800000 */
[--C-:B------:R-:W-:Y:S01]  /*2ef0*/  FFMA.FTZ R6, R26, UR31, -R72.reuse ;  /* 0x0000001f1a067c23 */ /* 0x100fe20008010848 */
[----:B------:R-:W-:Y:S01]  /*2f00*/  LEA.HI R26, R17, R16, RZ, 0x4 ;  /* 0x00000010111a7211 */ /* 0x000fe200078f20ff */
[--C-:B---3--:R-:W-:Y:S01]  /*2f10*/  FFMA.FTZ R23, R30, UR31, -R72.reuse ;  /* 0x0000001f1e177c23 */ /* 0x108fe20008010848 */
[--C-:B------:R-:W-:Y:S01]  /*2f20*/  FFMA.FTZ R30, R31, UR31, -R72.reuse ;  /* 0x0000001f1f1e7c23 */ /* 0x100fe20008010848 */
[--C-:B------:R-:W-:Y:S01]  /*2f30*/  FFMA.FTZ R64, R39, UR31, -R72.reuse ;  /* 0x0000001f27407c23 */ /* 0x100fe20008010848 */
[----:B------:R-:W-:Y:S01]  /*2f40*/  LOP3.LUT R31, R26, 0xfffffff0, RZ, 0xc0, !PT ;  /* 0xfffffff01a1f7812 */ /* 0x000fe200078ec0ff */
[--C-:B------:R-:W-:Y:S01]  /*2f50*/  FFMA.FTZ R21, R27, UR31, -R72.reuse ;  /* 0x0000001f1b157c23 */ /* 0x100fe20008010848 */
[--C-:B------:R-:W-:Y:S01]  /*2f60*/  FFMA.FTZ R27, R38, UR31, -R72.reuse ;  /* 0x0000001f261b7c23 */ /* 0x100fe20008010848 */
[--C-:B------:R-:W-:Y:S01]  /*2f70*/  FFMA.FTZ R25, R34, UR31, -R72.reuse ;  /* 0x0000001f22197c23 */ /* 0x100fe20008010848 */
[----:B------:R-:W-:Y:S01]  /*2f80*/  FFMA.FTZ R68, R47, UR31, -R72 ;  /* 0x0000001f2f447c23 */ /* 0x000fe20008010848 */
[----:B------:R-:W-:-:S02]  /*2f90*/  IMAD.IADD R39, R16, 0x1, -R31 ;  /* 0x0000000110277824 */ /* 0x000fc400078e0a1f */
[--C-:B------:R-:W-:Y:S01]  /*2fa0*/  FFMA.FTZ R34, R35, UR31, -R72.reuse ;  /* 0x0000001f23227c23 */ /* 0x100fe20008010848 */
[--C-:B------:R-:W-:Y:S01]  /*2fb0*/  FFMA.FTZ R35, R42, UR31, -R72.reuse ;  /* 0x0000001f2a237c23 */ /* 0x100fe20008010848 */
[--C-:B------:R-:W-:Y:S01]  /*2fc0*/  FFMA.FTZ R42, R43, UR31, -R72.reuse ;  /* 0x0000001f2b2a7c23 */ /* 0x100fe20008010848 */
[--C-:B------:R-:W-:Y:S01]  /*2fd0*/  FFMA.FTZ R43, R46, UR31, -R72.reuse ;  /* 0x0000001f2e2b7c23 */ /* 0x100fe20008010848 */
[----:B------:R-:W-:Y:S01]  /*2fe0*/  SHF.R.S32.HI R38, RZ, 0x1f, R39 ;  /* 0x0000001fff267819 */ /* 0x000fe20000011427 */
[--C-:B------:R-:W-:Y:S01]  /*2ff0*/  FFMA.FTZ R31, R50, UR31, -R72.reuse ;  /* 0x0000001f321f7c23 */ /* 0x100fe20008010848 */
[----:B------:R-:W-:Y:S01]  /*3000*/  LEA.HI R16, R17, R16, RZ, 0x5 ;  /* 0x0000001011107211 */ /* 0x000fe200078f28ff */
[----:B------:R-:W-:Y:S01]  /*3010*/  MUFU.EX2 R6, R6 ;  /* 0x0000000600067308 */ /* 0x000fe20000000800 */
[----:B------:R-:W-:Y:S01]  /*3020*/  LEA.HI R47, R38, R39, RZ, 0x3 ;  /* 0x00000027262f7211 */ /* 0x000fe200078f18ff */
[--C-:B------:R-:W-:Y:S01]  /*3030*/  FFMA.FTZ R38, R51, UR31, -R72.reuse ;  /* 0x0000001f33267c23 */ /* 0x100fe20008010848 */
[--C-:B------:R-:W-:Y:S01]  /*3040*/  FFMA.FTZ R67, R67, UR31, -R72.reuse ;  /* 0x0000001f43437c23 */ /* 0x100fe20008010848 */
[----:B------:R-:W-:Y:S01]  /*3050*/  IMAD.SHL.U32 R16, R16, 0x20, RZ ;  /* 0x0000002010107824 */ /* 0x000fe200078e00ff */
[----:B------:R-:W-:Y:S01]  /*3060*/  LOP3.LUT R46, R47, 0xfffffff8, RZ, 0xc0, !PT ;  /* 0xfffffff82f2e7812 */ /* 0x000fe200078ec0ff */
[--C-:B------:R-:W-:Y:S01]  /*3070*/  FFMA.FTZ R70, R70, UR31, -R72.reuse ;  /* 0x0000001f46467c23 */ /* 0x100fe20008010848 */
[----:B------:R-:W-:Y:S01]  /*3080*/  FFMA.FTZ R71, R71, UR31, -R72 ;  /* 0x0000001f47477c23 */ /* 0x000fe20008010848 */
[----:B------:R-:W3:Y:S01]  /*3090*/  MUFU.EX2 R21, R21 ;  /* 0x0000001500157308 */ /* 0x000ee20000000800 */
[----:B------:R-:W-:Y:S01]  /*30a0*/  LOP3.LUT R17, R16, 0x7ffffc00, RZ, 0xc0, !PT ;  /* 0x7ffffc0010117812 */ /* 0x000fe200078ec0ff */
[----:B------:R-:W-:Y:S01]  /*30b0*/  IMAD.IADD R50, R39, 0x1, -R46 ;  /* 0x0000000127327824 */ /* 0x000fe200078e0a2e */
[----:B------:R-:W-:Y:S01]  /*30c0*/  SHF.R.S32.HI R46, RZ, 0x4, R26 ;  /* 0x00000004ff2e7819 */ /* 0x000fe2000001141a */
[----:B------:R-:W-:Y:S01]  /*30d0*/  FFMA.FTZ R39, R54, UR31, -R72 ;  /* 0x0000001f36277c23 */ /* 0x000fe20008010848 */
[----:B------:R-:W-:-:S02]  /*30e0*/  IMAD.SHL.U32 R54, R47, 0x40, RZ ;  /* 0x000000402f367824 */ /* 0x000fc400078e00ff */
[--C-:B------:R-:W-:Y:S01]  /*30f0*/  FFMA.FTZ R47, R58, UR31, -R72.reuse ;  /* 0x0000001f3a2f7c23 */ /* 0x100fe20008010848 */
[----:B------:R-:W-:Y:S01]  /*3100*/  IMAD.SHL.U32 R26, R50, 0x40, RZ ;  /* 0x00000040321a7824 */ /* 0x000fe200078e00ff */
[----:B------:R-:W4:Y:S01]  /*3110*/  MUFU.EX2 R23, R23 ;  /* 0x0000001700177308 */ /* 0x000f220000000800 */
[----:B------:R-:W-:Y:S01]  /*3120*/  IMAD.SHL.U32 R51, R46, 0x8, RZ ;  /* 0x000000082e337824 */ /* 0x000fe200078e00ff */
[----:B------:R-:W-:Y:S01]  /*3130*/  LOP3.LUT R54, R54, 0x7ffffe00, RZ, 0xc0, !PT ;  /* 0x7ffffe0036367812 */ /* 0x000fe200078ec0ff */
[--C-:B------:R-:W-:Y:S01]  /*3140*/  FFMA.FTZ R46, R55, UR31, -R72.reuse ;  /* 0x0000001f372e7c23 */ /* 0x100fe20008010848 */
[----:B------:R-:W-:Y:S01]  /*3150*/  LOP3.LUT R26, R26, 0x1c0, RZ, 0xc0, !PT ;  /* 0x000001c01a1a7812 */ /* 0x000fe200078ec0ff */
[--C-:B------:R-:W-:Y:S01]  /*3160*/  FFMA.FTZ R58, R63, UR31, -R72.reuse ;  /* 0x0000001f3f3a7c23 */ /* 0x100fe20008010848 */
[----:B------:R-:W-:Y:S01]  /*3170*/  LOP3.LUT P1, RZ, R50, 0x4, RZ, 0xc0, !PT ;  /* 0x0000000432ff7812 */ /* 0x000fe2000782c0ff */
[----:B------:R-:W-:Y:S01]  /*3180*/  FFMA.FTZ R74, R74, UR31, -R72 ;  /* 0x0000001f4a4a7c23 */ /* 0x000fe20008010848 */
[----:B------:R-:W-:Y:S01]  /*3190*/  LOP3.LUT R51, R26, 0x8, R51, 0xf8, !PT ;  /* 0x000000081a337812 */ /* 0x000fe200078ef833 */
[----:B------:R-:W5:Y:S01]  /*31a0*/  MUFU.EX2 R30, R30 ;  /* 0x0000001e001e7308 */ /* 0x000f620000000800 */
[----:B------:R-:W-:Y:S01]  /*31b0*/  SHF.R.U32.HI R26, RZ, 0x3, R26 ;  /* 0x00000003ff1a7819 */ /* 0x000fe2000001161a */
[--C-:B------:R-:W-:Y:S01]  /*31c0*/  FFMA.FTZ R75, R75, UR31, -R72.reuse ;  /* 0x0000001f4b4b7c23 */ /* 0x100fe20008010848 */
[----:B------:R-:W-:Y:S01]  /*31d0*/  LOP3.LUT P2, RZ, R50, 0x2, RZ, 0xc0, !PT ;  /* 0x0000000232ff7812 */ /* 0x000fe2000784c0ff */
[--C-:B------:R-:W-:Y:S01]  /*31e0*/  FFMA.FTZ R50, R59, UR31, -R72.reuse ;  /* 0x0000001f3b327c23 */ /* 0x100fe20008010848 */
[----:B------:R-:W-:Y:S01]  /*31f0*/  LOP3.LUT R26, R51, R26, RZ, 0x3c, !PT ;  /* 0x0000001a331a7212 */ /* 0x000fe200078e3cff */
[--C-:B------:R-:W-:Y:S01]  /*3200*/  FFMA.FTZ R51, R62, UR31, -R72.reuse ;  /* 0x0000001f3e337c23 */ /* 0x100fe20008010848 */
[----:B------:R-:W-:Y:S01]  /*3210*/  FFMA.FTZ R78, R78, UR31, -R72 ;  /* 0x0000001f4e4e7c23 */ /* 0x000fe20008010848 */
[----:B------:R-:W5:Y:S01]  /*3220*/  MUFU.EX2 R25, R25 ;  /* 0x0000001900197308 */ /* 0x000f620000000800 */
[----:B------:R-:W-:Y:S01]  /*3230*/  IADD3 R73, R26, R54, R17 ;  /* 0x000000361a497210 */ /* 0x000fe20007ffe011 */
[----:B0-----:R-:W-:Y:S01]  /*3240*/  FADD.FTZ R17, R3, R4 ;  /* 0x0000000403117221 */ /* 0x001fe20000010000 */
[--C-:B------:R-:W-:Y:S01]  /*3250*/  FFMA.FTZ R54, R66, UR31, -R72.reuse ;  /* 0x0000001f42367c23 */ /* 0x100fe20008010848 */
[--C-:B------:R-:W-:Y:S01]  /*3260*/  FFMA.FTZ R79, R79, UR31, -R72.reuse ;  /* 0x0000001f4f4f7c23 */ /* 0x100fe20008010848 */
[--C-:B------:R-:W-:Y:S01]  /*3270*/  FFMA.FTZ R82, R82, UR31, -R72.reuse ;  /* 0x0000001f52527c23 */ /* 0x100fe20008010848 */
[----:B-1----:R-:W-:Y:S01]  /*3280*/  FADD.FTZ R16, R18, R17 ;  /* 0x0000001112107221 */ /* 0x002fe20000010000 */
[----:B--2---:R-:W-:Y:S01]  /*3290*/  F2FP.BF16.F32.PACK_AB R18, R5, R18 ;  /* 0x000000120512723e */ /* 0x004fe200000010ff */
[----:B------:R-:W0:Y:S01]  /*32a0*/  MUFU.EX2 R34, R34 ;  /* 0x0000002200227308 */ /* 0x000e220000000800 */
[----:B------:R-:W-:Y:S01]  /*32b0*/  FFMA.FTZ R83, R83, UR31, -R72 ;  /* 0x0000001f53537c23 */ /* 0x000fe20008010848 */
[----:B------:R-:W-:Y:S01]  /*32c0*/  FADD.FTZ R17, R5, R16 ;  /* 0x0000001005117221 */ /* 0x000fe20000010000 */
[----:B---3--:R-:W-:Y:S01]  /*32d0*/  FADD.FTZ R16, R6, R21 ;  /* 0x0000001506107221 */ /* 0x008fe20000010000 */
[--C-:B------:R-:W-:Y:S01]  /*32e0*/  FFMA.FTZ R86, R86, UR31, -R72.reuse ;  /* 0x0000001f56567c23 */ /* 0x100fe20008010848 */
[----:B------:R-:W-:Y:S01]  /*32f0*/  FFMA.FTZ R87, R87, UR31, -R72 ;  /* 0x0000001f57577c23 */ /* 0x000fe20008010848 */
[----:B------:R-:W-:Y:S01]  /*3300*/  FADD.FTZ R26, R20, R17 ;  /* 0x00000011141a7221 */ /* 0x000fe20000010000 */
[----:B----4-:R-:W-:Y:S01]  /*3310*/  FADD.FTZ R17, R23, R16 ;  /* 0x0000001017117221 */ /* 0x010fe20000010000 */
[----:B------:R-:W1:Y:S01]  /*3320*/  MUFU.EX2 R27, R27 ;  /* 0x0000001b001b7308 */ /* 0x000e620000000800 */
[C---:B------:R-:W-:Y:S01]  /*3330*/  F2FP.BF16.F32.PACK_AB R20, R7.reuse, R20 ;  /* 0x000000140714723e */ /* 0x040fe200000010ff */
[----:B------:R-:W-:Y:S01]  /*3340*/  FADD.FTZ R55, R7, R26 ;  /* 0x0000001a07377221 */ /* 0x000fe20000010000 */
[----:B-----5:R-:W-:-:S03]  /*3350*/  FADD.FTZ R16, R30, R17 ;  /* 0x000000111e107221 */ /* 0x020fc60000010000 */
[----:B------:R-:W-:Y:S01]  /*3360*/  FADD.FTZ R26, R22, R55 ;  /* 0x00000037161a7221 */ /* 0x000fe20000010000 */
[----:B------:R-:W-:Y:S01]  /*3370*/  FADD.FTZ R17, R25, R16 ;  /* 0x0000001019117221 */ /* 0x000fe20000010000 */
[----:B------:R-:W2:Y:S01]  /*3380*/  MUFU.EX2 R64, R64 ;  /* 0x0000004000407308 */ /* 0x000ea20000000800 */
[----:B------:R-:W-:Y:S01]  /*3390*/  F2FP.BF16.F32.PACK_AB R16, R4, R3 ;  /* 0x000000030410723e */ /* 0x000fe200000010ff */
[C---:B------:R-:W-:Y:S01]  /*33a0*/  FADD.FTZ R55, R15.reuse, R26 ;  /* 0x0000001a0f377221 */ /* 0x040fe20000010000 */
[----:B0-----:R-:W-:Y:S01]  /*33b0*/  FADD.FTZ R4, R34, R17 ;  /* 0x0000001122047221 */ /* 0x001fe20000010000 */
[----:B------:R-:W-:Y:S02]  /*33c0*/  F2FP.BF16.F32.PACK_AB R22, R15, R22 ;  /* 0x000000160f16723e */ /* 0x000fe400000010ff */
[----:B------:R-:W-:Y:S01]  /*33d0*/  FADD.FTZ R26, R24, R55 ;  /* 0x00000037181a7221 */ /* 0x000fe20000010000 */
[----:B------:R-:W-:Y:S01]  /*33e0*/  F2FP.BF16.F32.PACK_AB R24, R19, R24 ;  /* 0x000000181318723e */ /* 0x000fe200000010ff */
[----:B------:R-:W0:Y:S01]  /*33f0*/  MUFU.EX2 R35, R35 ;  /* 0x0000002300237308 */ /* 0x000e220000000800 */
[----:B-1----:R-:W-:Y:S01]  /*3400*/  FADD.FTZ R3, R27, R4 ;  /* 0x000000041b037221 */ /* 0x002fe20000010000 */
[----:B------:R-:W-:Y:S01]  /*3410*/  FADD.FTZ R17, R19, R26 ;  /* 0x0000001a13117221 */ /* 0x000fe20000010000 */
[----:B------:R-:W-:-:S03]  /*3420*/  F2FP.BF16.F32.PACK_AB R19, R30, R23 ;  /* 0x000000171e13723e */ /* 0x000fc600000010ff */
[----:B------:R-:W-:Y:S01]  /*3430*/  FADD.FTZ R26, R10, R17 ;  /* 0x000000110a1a7221 */ /* 0x000fe20000010000 */
[----:B------:R-:W-:Y:S01]  /*3440*/  F2FP.BF16.F32.PACK_AB R17, R21, R6 ;  /* 0x000000061511723e */ /* 0x000fe200000010ff */
[----:B------:R-:W1:Y:S01]  /*3450*/  MUFU.EX2 R42, R42 ;  /* 0x0000002a002a7308 */ /* 0x000e620000000800 */
[----:B--2---:R-:W-:Y:S01]  /*3460*/  FADD.FTZ R4, R64, R3 ;  /* 0x0000000340047221 */ /* 0x004fe20000010000 */
[C---:B------:R-:W-:Y:S01]  /*3470*/  FADD.FTZ R7, R33.reuse, R26 ;  /* 0x0000001a21077221 */ /* 0x040fe20000010000 */
[----:B------:R-:W-:Y:S02]  /*3480*/  F2FP.BF16.F32.PACK_AB R26, R33, R10 ;  /* 0x0000000a211a723e */ /* 0x000fe400000010ff */
[----:B------:R-:W-:Y:S01]  /*3490*/  F2FP.BF16.F32.PACK_AB R21, R34, R25 ;  /* 0x000000192215723e */ /* 0x000fe200000010ff */
[----:B------:R-:W-:Y:S01]  /*34a0*/  FADD.FTZ R6, R28, R7 ;  /* 0x000000071c067221 */ /* 0x000fe20000010000 */
[----:B------:R-:W-:Y:S01]  /*34b0*/  F2FP.BF16.F32.PACK_AB R23, R64, R27 ;  /* 0x0000001b4017723e */ /* 0x000fe200000010ff */
[----:B------:R-:W2:Y:S01]  /*34c0*/  MUFU.EX2 R43, R43 ;  /* 0x0000002b002b7308 */ /* 0x000ea20000000800 */
[----:B0-----:R-:W-:Y:S01]  /*34d0*/  FADD.FTZ R3, R35, R4 ;  /* 0x0000000423037221 */ /* 0x001fe20000010000 */
[C---:B------:R-:W-:Y:S01]  /*34e0*/  FADD.FTZ R15, R29.reuse, R6 ;  /* 0x000000061d0f7221 */ /* 0x040fe20000010000 */
[----:B------:R-:W-:-:S03]  /*34f0*/  F2FP.BF16.F32.PACK_AB R28, R29, R28 ;  /* 0x0000001c1d1c723e */ /* 0x000fc600000010ff */
[----:B------:R-:W-:Y:S02]  /*3500*/  FADD.FTZ R6, R12, R15 ;  /* 0x0000000f0c067221 */ /* 0x000fe40000010000 */
[----:B------:R-:W0:Y:S01]  /*3510*/  MUFU.EX2 R68, R68 ;  /* 0x0000004400447308 */ /* 0x000e220000000800 */
[C---:B-1----:R-:W-:Y:S01]  /*3520*/  FADD.FTZ R4, R42.reuse, R3 ;  /* 0x000000032a047221 */ /* 0x042fe20000010000 */
[----:B------:R-:W-:Y:S01]  /*3530*/  F2FP.BF16.F32.PACK_AB R25, R42, R35 ;  /* 0x000000232a19723e */ /* 0x000fe200000010ff */
[----:B------:R-:W-:-:S05]  /*3540*/  IMAD.MOV.U32 R35, RZ, RZ, 0x40 ;  /* 0x00000040ff237424 */ /* 0x000fca00078e00ff */
[----:B------:R-:W1:Y:S01]  /*3550*/  MUFU.EX2 R31, R31 ;  /* 0x0000001f001f7308 */ /* 0x000e620000000800 */
[----:B--2---:R-:W-:Y:S01]  /*3560*/  FADD.FTZ R3, R43, R4 ;  /* 0x000000042b037221 */ /* 0x004fe20000010000 */
[----:B------:R-:W-:-:S06]  /*3570*/  SEL R35, R35, 0xffffffc0, !P1 ;  /* 0xffffffc023237807 */ /* 0x000fcc0004800000 */
[----:B------:R-:W2:Y:S01]  /*3580*/  MUFU.EX2 R38, R38 ;  /* 0x0000002600267308 */ /* 0x000ea20000000800 */
[C---:B0-----:R-:W-:Y:S01]  /*3590*/  FADD.FTZ R4, R68.reuse, R3 ;  /* 0x0000000344047221 */ /* 0x041fe20000010000 */
[----:B------:R-:W-:Y:S01]  /*35a0*/  LEA R3, R73, UR7, 0x1 ;  /* 0x0000000749037c11 */ /* 0x000fe2000f8e08ff */
[----:B------:R-:W-:Y:S01]  /*35b0*/  UIADD3 UR7, UR39, -0x2, URZ ;  /* 0xfffffffe27077890 */ /* 0x000fe2000fffe03f */
[----:B------:R-:W-:-:S03]  /*35c0*/  F2FP.BF16.F32.PACK_AB R27, R68, R43 ;  /* 0x0000002b441b723e */ /* 0x000fc600000010ff */
[----:B------:R0:W-:Y:S01]  /*35d0*/  STSM.16.M88.4 [R3+0x21800], R16 ;  /* 0x0218001003007844 */ /* 0x0001e20000000200 */
[----:B------:R-:W3:Y:S01]  /*35e0*/  MUFU.EX2 R39, R39 ;  /* 0x0000002700277308 */ /* 0x000ee20000000800 */
[----:B-1----:R-:W-:Y:S01]  /*35f0*/  FADD.FTZ R7, R31, R4 ;  /* 0x000000041f077221 */ /* 0x002fe20000010000 */
[C---:B------:R-:W-:Y:S01]  /*3600*/  VIADD R30, R3.reuse, 0x21800 ;  /* 0x00021800031e7836 */ /* 0x040fe20000000000 */
[----:B------:R-:W-:Y:S01]  /*3610*/  UISETP.GE.AND UP0, UPT, UR7, UR28, UPT ;  /* 0x0000001c0700728c */ /* 0x000fe2000bf06270 */
[----:B------:R-:W-:Y:S02]  /*3620*/  VIADD R10, R3, 0x21820 ;  /* 0x00021820030a7836 */ /* 0x000fe40000000000 */
[----:B------:R-:W-:Y:S02]  /*3630*/  @P2 VIADD R10, R30, 0xffffffe0 ;  /* 0xffffffe01e0a2836 */ /* 0x000fe40000000000 */
[----:B------:R-:W1:Y:S01]  /*3640*/  MUFU.EX2 R46, R46 ;  /* 0x0000002e002e7308 */ /* 0x000e620000000800 */
[C---:B--2---:R-:W-:Y:S01]  /*3650*/  FADD.FTZ R4, R38.reuse, R7 ;  /* 0x0000000726047221 */ /* 0x044fe20000010000 */
[----:B------:R-:W-:Y:S01]  /*3660*/  FADD.FTZ R7, R37, R6 ;  /* 0x0000000625077221 */ /* 0x000fe20000010000 */
[----:B------:R2:W-:Y:S01]  /*3670*/  STSM.16.M88.4 [R10], R20 ;  /* 0x000000140a007844 */ /* 0x0005e20000000200 */
[----:B------:R-:W-:-:S02]  /*3680*/  F2FP.BF16.F32.PACK_AB R29, R38, R31 ;  /* 0x0000001f261d723e */ /* 0x000fc400000010ff */
[----:B------:R-:W-:Y:S01]  /*3690*/  FADD.FTZ R6, R32, R7 ;  /* 0x0000000720067221 */ /* 0x000fe20000010000 */
[----:B------:R-:W-:Y:S01]  /*36a0*/  IMAD.IADD R7, R30, 0x1, R35 ;  /* 0x000000011e077824 */ /* 0x000fe200078e0223 */
[----:B------:R-:W4:Y:S01]  /*36b0*/  MUFU.EX2 R47, R47 ;  /* 0x0000002f002f7308 */ /* 0x000f220000000800 */
[----:B---3--:R-:W-:Y:S01]  /*36c0*/  FADD.FTZ R15, R39, R4 ;  /* 0x00000004270f7221 */ /* 0x008fe20000010000 */
[----:B------:R-:W-:Y:S01]  /*36d0*/  FADD.FTZ R33, R41, R6 ;  /* 0x0000000629217221 */ /* 0x000fe20000010000 */
[----:B------:R-:W-:Y:S01]  /*36e0*/  F2FP.BF16.F32.PACK_AB R30, R37, R12 ;  /* 0x0000000c251e723e */ /* 0x000fe200000010ff */
[----:B------:R-:W-:Y:S01]  /*36f0*/  STSM.16.M88.4 [R7], R24 ;  /* 0x0000001807007844 */ /* 0x000fe20000000200 */
[----:B0-----:R-:W-:Y:S01]  /*3700*/  F2FP.BF16.F32.PACK_AB R16, R41, R32 ;  /* 0x000000202910723e */ /* 0x001fe200000010ff */
[----:B------:R-:W-:Y:S01]  /*3710*/  FADD.FTZ R6, R40, R33 ;  /* 0x0000002128067221 */ /* 0x000fe20000010000 */
[C---:B------:R-:W-:Y:S01]  /*3720*/  F2FP.BF16.F32.PACK_AB R18, R49.reuse, R40 ;  /* 0x000000283112723e */ /* 0x040fe200000010ff */
[----:B------:R-:W0:Y:S01]  /*3730*/  MUFU.EX2 R50, R50 ;  /* 0x0000003200327308 */ /* 0x000e220000000800 */
[C---:B-1----:R-:W-:Y:S01]  /*3740*/  FADD.FTZ R4, R46.reuse, R15 ;  /* 0x0000000f2e047221 */ /* 0x042fe20000010000 */
[----:B------:R-:W-:Y:S01]  /*3750*/  FADD.FTZ R33, R49, R6 ;  /* 0x0000000631217221 */ /* 0x000fe20000010000 */
[----:B------:R-:W-:-:S02]  /*3760*/  F2FP.BF16.F32.PACK_AB R31, R46, R39 ;  /* 0x000000272e1f723e */ /* 0x000fc400000010ff */
[----:B------:R-:W-:Y:S02]  /*3770*/  F2FP.BF16.F32.PACK_AB R38, R53, R44 ;  /* 0x0000002c3526723e */ /* 0x000fe400000010ff */
[----:B------:R-:W-:Y:S01]  /*3780*/  PLOP3.LUT P1, PT, PT, PT, UP0, 0x80, 0x0 ;  /* 0x000000000000781c */ /* 0x000fe20003f2f008 */
[----:B------:R-:W1:Y:S01]  /*3790*/  MUFU.EX2 R51, R51 ;  /* 0x0000003300337308 */ /* 0x000e620000000800 */
[----:B----4-:R-:W-:-:S07]  /*37a0*/  FADD.FTZ R15, R47, R4 ;  /* 0x000000042f0f7221 */ /* 0x010fce0000010000 */
[----:B------:R-:W3:Y:S01]  /*37b0*/  MUFU.EX2 R58, R58 ;  /* 0x0000003a003a7308 */ /* 0x000ee20000000800 */
[----:B0-----:R-:W-:-:S07]  /*37c0*/  FADD.FTZ R4, R50, R15 ;  /* 0x0000000f32047221 */ /* 0x001fce0000010000 */
[----:B------:R-:W0:Y:S01]  /*37d0*/  MUFU.EX2 R54, R54 ;  /* 0x0000003600367308 */ /* 0x000e220000000800 */
[----:B-1----:R-:W-:Y:S01]  /*37e0*/  FADD.FTZ R15, R51, R4 ;  /* 0x00000004330f7221 */ /* 0x002fe20000010000 */
[----:B------:R-:W-:Y:S01]  /*37f0*/  FADD.FTZ R4, R36, R33 ;  /* 0x0000002124047221 */ /* 0x000fe20000010000 */
[----:B------:R-:W-:-:S03]  /*3800*/  F2FP.BF16.F32.PACK_AB R36, R45, R36 ;  /* 0x000000242d24723e */ /* 0x000fc600000010ff */
[----:B------:R-:W-:Y:S02]  /*3810*/  FADD.FTZ R17, R45, R4 ;  /* 0x000000042d117221 */ /* 0x000fe40000010000 */
[----:B------:R-:W1:Y:S01]  /*3820*/  MUFU.EX2 R5, R67 ;  /* 0x0000004300057308 */ /* 0x000e620000000800 */
[----:B---3--:R-:W-:Y:S01]  /*3830*/  FADD.FTZ R15, R58, R15 ;  /* 0x0000000f3a0f7221 */ /* 0x008fe20000010000 */
[----:B------:R-:W-:Y:S01]  /*3840*/  FADD.FTZ R6, R44, R17 ;  /* 0x000000112c067221 */ /* 0x000fe20000010000 */
[----:B------:R-:W-:-:S03]  /*3850*/  F2FP.BF16.F32.PACK_AB R17, R50, R47 ;  /* 0x0000002f3211723e */ /* 0x000fc600000010ff */
[----:B------:R-:W-:Y:S02]  /*3860*/  FADD.FTZ R19, R53, R6 ;  /* 0x0000000635137221 */ /* 0x000fe40000010000 */
[----:B------:R-:W3:Y:S01]  /*3870*/  MUFU.EX2 R61, R61 ;  /* 0x0000003d003d7308 */ /* 0x000ee20000000800 */
[----:B0-----:R-:W-:Y:S01]  /*3880*/  FADD.FTZ R4, R54, R15 ;  /* 0x0000000f36047221 */ /* 0x001fe20000010000 */
[----:B------:R-:W-:Y:S01]  /*3890*/  FADD.FTZ R12, R48, R19 ;  /* 0x00000013300c7221 */ /* 0x000fe20000010000 */
[----:B------:R-:W-:Y:S02]  /*38a0*/  F2FP.BF16.F32.PACK_AB R19, R58, R51 ;  /* 0x000000333a13723e */ /* 0x000fe400000010ff */
[C---:B------:R-:W-:Y:S01]  /*38b0*/  F2FP.BF16.F32.PACK_AB R48, R57.reuse, R48 ;  /* 0x000000303930723e */ /* 0x040fe200000010ff */
[----:B--2---:R-:W-:Y:S02]  /*38c0*/  FADD.FTZ R21, R57, R12 ;  /* 0x0000000c39157221 */ /* 0x004fe40000010000 */
[----:B------:R-:W0:Y:S01]  /*38d0*/  MUFU.EX2 R70, R70 ;  /* 0x0000004600467308 */ /* 0x000e220000000800 */
[----:B-1----:R-:W-:Y:S01]  /*38e0*/  FADD.FTZ R15, R5, R4 ;  /* 0x00000004050f7221 */ /* 0x002fe20000010000 */
[----:B------:R-:W-:Y:S01]  /*38f0*/  FADD.FTZ R12, R52, R21 ;  /* 0x00000015340c7221 */ /* 0x000fe20000010000 */
[----:B------:R-:W-:Y:S01]  /*3900*/  IMAD.IADD R4, R35, 0x1, R10 ;  /* 0x0000000123047824 */ /* 0x000fe200078e020a */
[----:B------:R-:W-:-:S04]  /*3910*/  F2FP.BF16.F32.PACK_AB R37, R5, R54 ;  /* 0x000000360525723e */ /* 0x000fc800000010ff */
[----:B------:R-:W1:Y:S01]  /*3920*/  MUFU.EX2 R71, R71 ;  /* 0x0000004700477308 */ /* 0x000e620000000800 */
[C---:B---3--:R-:W-:Y:S01]  /*3930*/  FADD.FTZ R21, R61.reuse, R12 ;  /* 0x0000000c3d157221 */ /* 0x048fe20000010000 */
[----:B------:R-:W-:Y:S01]  /*3940*/  F2FP.BF16.F32.PACK_AB R50, R61, R52 ;  /* 0x000000343d32723e */ /* 0x000fe200000010ff */
[----:B------:R-:W-:Y:S04]  /*3950*/  STSM.16.M88.4 [R4], R28 ;  /* 0x0000001c04007844 */ /* 0x000fe80000000200 */
[----:B------:R2:W-:Y:S01]  /*3960*/  STSM.16.M88.4 [R3+0x27800], R16 ;  /* 0x0278001003007844 */ /* 0x0005e20000000200 */
[----:B------:R-:W3:Y:S01]  /*3970*/  MUFU.EX2 R60, R60 ;  /* 0x0000003c003c7308 */ /* 0x000ee20000000800 */
[----:B0-----:R-:W-:-:S07]  /*3980*/  FADD.FTZ R6, R70, R15 ;  /* 0x0000000f46067221 */ /* 0x001fce0000010000 */
[----:B------:R-:W0:Y:S01]  /*3990*/  MUFU.EX2 R74, R74 ;  /* 0x0000004a004a7308 */ /* 0x000e220000000800 */
[C---:B-1----:R-:W-:Y:S01]  /*39a0*/  F2FP.BF16.F32.PACK_AB R39, R71.reuse, R70 ;  /* 0x000000464727723e */ /* 0x042fe200000010ff */
[----:B------:R-:W-:-:S04]  /*39b0*/  FADD.FTZ R15, R71, R6 ;  /* 0x00000006470f7221 */ /* 0x000fc80000010000 */
[----:B------:R1:W-:Y:S02]  /*39c0*/  STSM.16.M88.4 [R10+0x6000], R36 ;  /* 0x006000240a007844 */ /* 0x0003e40000000200 */
[----:B------:R-:W4:Y:S01]  /*39d0*/  MUFU.EX2 R75, R75 ;  /* 0x0000004b004b7308 */ /* 0x000f220000000800 */
[----:B---3--:R-:W-:-:S07]  /*39e0*/  FADD.FTZ R12, R60, R21 ;  /* 0x000000153c0c7221 */ /* 0x008fce0000010000 */
[----:B------:R-:W3:Y:S01]  /*39f0*/  MUFU.EX2 R78, R78 ;  /* 0x0000004e004e7308 */ /* 0x000ee20000000800 */
[----:B0-----:R-:W-:-:S07]  /*3a00*/  FADD.FTZ R6, R74, R15 ;  /* 0x0000000f4a067221 */ /* 0x001fce0000010000 */
[----:B------:R-:W0:Y:S01]  /*3a10*/  MUFU.EX2 R79, R79 ;  /* 0x0000004f004f7308 */ /* 0x000e220000000800 */
[C---:B----4-:R-:W-:Y:S01]  /*3a20*/  F2FP.BF16.F32.PACK_AB R49, R75.reuse, R74 ;  /* 0x0000004a4b31723e */ /* 0x050fe200000010ff */
[----:B------:R-:W-:-:S06]  /*3a30*/  FADD.FTZ R15, R75, R6 ;  /* 0x000000064b0f7221 */ /* 0x000fcc0000010000 */
[----:B------:R-:W4:Y:S01]  /*3a40*/  MUFU.EX2 R69, R69 ;  /* 0x0000004500457308 */ /* 0x000f220000000800 */
[----:B---3--:R-:W-:-:S07]  /*3a50*/  FADD.FTZ R6, R78, R15 ;  /* 0x0000000f4e067221 */ /* 0x008fce0000010000 */
[----:B------:R-:W-:Y:S01]  /*3a60*/  MUFU.EX2 R56, R56 ;  /* 0x0000003800387308 */ /* 0x000fe20000000800 */
[C---:B0-----:R-:W-:Y:S01]  /*3a70*/  F2FP.BF16.F32.PACK_AB R51, R79.reuse, R78 ;  /* 0x0000004e4f33723e */ /* 0x041fe200000010ff */
[----:B------:R-:W-:-:S04]  /*3a80*/  FADD.FTZ R15, R79, R6 ;  /* 0x000000064f0f7221 */ /* 0x000fc80000010000 */
[----:B------:R1:W-:Y:S02]  /*3a90*/  STSM.16.M88.4 [R7+0x6000], R48 ;  /* 0x0060003007007844 */ /* 0x0003e40000000200 */
[----:B------:R-:W0:Y:S01]  /*3aa0*/  MUFU.EX2 R65, R65 ;  /* 0x0000004100417308 */ /* 0x000e220000000800 */
[C---:B----4-:R-:W-:Y:S01]  /*3ab0*/  F2FP.BF16.F32.PACK_AB R60, R69.reuse, R60 ;  /* 0x0000003c453c723e */ /* 0x050fe200000010ff */
[----:B--2---:R-:W-:Y:S01]  /*3ac0*/  FADD.FTZ R17, R69, R12 ;  /* 0x0000000c45117221 */ /* 0x004fe20000010000 */
[----:B------:R-:W-:-:S05]  /*3ad0*/  VIADD R12, R10, 0x6000 ;  /* 0x000060000a0c7836 */ /* 0x000fca0000000000 */
[----:B------:R-:W2:Y:S08]  /*3ae0*/  MUFU.EX2 R82, R82 ;  /* 0x0000005200527308 */ /* 0x000eb00000000800 */
[----:B------:R-:W3:Y:S01]  /*3af0*/  MUFU.EX2 R83, R83 ;  /* 0x0000005300537308 */ /* 0x000ee20000000800 */
[----:B0-----:R-:W-:-:S07]  /*3b00*/  F2FP.BF16.F32.PACK_AB R62, R65, R56 ;  /* 0x00000038413e723e */ /* 0x001fce00000010ff */
[----:B------:R-:W-:Y:S01]  /*3b10*/  MUFU.EX2 R86, R86 ;  /* 0x0000005600567308 */ /* 0x000fe20000000800 */
[----:B--2---:R-:W-:-:S07]  /*3b20*/  FADD.FTZ R6, R82, R15 ;  /* 0x0000000f52067221 */ /* 0x004fce0000010000 */
[----:B------:R-:W0:Y:S01]  /*3b30*/  MUFU.EX2 R87, R87 ;  /* 0x0000005700577308 */ /* 0x000e220000000800 */
[C---:B---3--:R-:W-:Y:S01]  /*3b40*/  F2FP.BF16.F32.PACK_AB R61, R83.reuse, R82 ;  /* 0x00000052533d723e */ /* 0x048fe200000010ff */
[----:B------:R-:W-:Y:S01]  /*3b50*/  FADD.FTZ R5, R83, R6 ;  /* 0x0000000653057221 */ /* 0x000fe20000010000 */
[----:B------:R-:W-:-:S04]  /*3b60*/  FADD.FTZ R6, R56, R17 ;  /* 0x0000001138067221 */ /* 0x000fc80000010000 */
[----:B------:R-:W-:Y:S01]  /*3b70*/  FADD.FTZ R6, R65, R6 ;  /* 0x0000000641067221 */ /* 0x000fe20000010000 */
[----:B0-----:R-:W-:Y:S01]  /*3b80*/  F2FP.BF16.F32.PACK_AB R63, R87, R86 ;  /* 0x00000056573f723e */ /* 0x001fe200000010ff */
[----:B------:R-:W-:-:S04]  /*3b90*/  FADD.FTZ R86, R86, R5 ;  /* 0x0000000556567221 */ /* 0x000fc80000010000 */
[----:B------:R1:W-:Y:S01]  /*3ba0*/  STSM.16.M88.4 [R4+0x6000], R60 ;  /* 0x0060003c04007844 */ /* 0x0003e20000000200 */
[----:B------:R-:W-:Y:S01]  /*3bb0*/  FADD.FTZ R5, R87, R86 ;  /* 0x0000005657057221 */ /* 0x000fe20000010000 */
[----:B------:R0:W-:Y:S06]  /*3bc0*/  MEMBAR.ALL.CTA ;  /* 0x0000000000007992 */ /* 0x0001ec0000008000 */
[----:B0-----:R-:W0:Y:S02]  /*3bd0*/  FENCE.VIEW.ASYNC.S ;  /* 0x00000000000073c6 */ /* 0x001e240000000000 */
[----:B0-----:R-:W-:Y:S01]  /*3be0*/  NOP ;  /* 0x0000000000007918 */ /* 0x001fe20000000000 */
[----:B------:R-:W-:Y:S05]  /*3bf0*/  @!P1 BRA `(.L_x_11927) ;  /* 0x0000002800e49947 */ /* 0x000fea0003800000 */
        /* <DEDUP_REMOVED lines=8> */
.L_x_11938:
[----:B------:R-:W-:Y:S01]  /*3c80*/  R2UR UR4, R140 ;  /* 0x000000008c0472ca */ /* 0x000fe200000e0000 */
[----:B------:R-:W-:-:S04]  /*3c90*/  UISETP.NE.AND UP0, UPT, UR6, 0x1, UPT ;  /* 0x000000010600788c */ /* 0x000fc8000bf05270 */
[----:B------:R-:W-:-:S04]  /*3ca0*/  USEL UR5, URZ, 0x1, UP0 ;  /* 0x000000013f057887 */ /* 0x000fc80008000000 */
[----:B------:R-:W-:-:S04]  /*3cb0*/  ULOP3.LUT UR5, UR38, UR5, URZ, 0x3c, !UPT ;  /* 0x0000000526057292 */ /* 0x000fc8000f8e3c3f */
[----:B------:R-:W-:-:S13]  /*3cc0*/  ISETP.NE.AND P2, PT, RZ, UR4, PT ;  /* 0x00000004ff007c0c */ /* 0x000fda000bf45270 */
[----:B------:R-:W-:Y:S05]  /*3cd0*/  @P2 BRA `(.L_x_11928) ;  /* 0x00000000003c2947 */ /* 0x000fea0003800000 */
[----:B------:R-:W-:Y:S05]  /*3ce0*/  @!P0 BRA `(.L_x_11929) ;  /* 0x0000000000048947 */ /* 0x000fea0003800000 */
[----:B------:R-:W-:Y:S01]  /*3cf0*/  BPT.TRAP 0x1 ;  /* 0x000000040000795c */ /* 0x000fe20000300000 */
.L_x_11929:
[----:B------:R-:W-:Y:S01]  /*3d00*/  R2UR UR10, R2 ;  /* 0x00000000020a72ca */ /* 0x000fe200000e0000 */
        /* <DEDUP_REMOVED lines=9> */
.L_x_11930:
[----:B--2---:R-:W-:Y:S05]  /*3da0*/  @P1 BRA `(.L_x_11928) ;  /* 0x0000000000081947 */ /* 0x004fea0003800000 */
[----:B------:R-:W2:Y:S02]  /*3db0*/  SYNCS.PHASECHK.TRANS64.TRYWAIT P1, [UR4+0x2d830], R0 ;  /* 0x02d83000ff0075a7 */ /* 0x000ea40008020144 */
[----:B--2---:R-:W-:Y:S05]  /*3dc0*/  @!P1 BRA `(.L_x_11931) ;  /* 0x000000a400f49947 */ /* 0x004fea0003800000 */
.L_x_11928:
[----:B------:R-:W3:Y:S01]  /*3dd0*/  S2R R14, SR_TID.X ;  /* 0x00000000000e7919 */ /* 0x000ee20000002100 */
[----:B------:R-:W-:Y:S01]  /*3de0*/  R2UR UR10, R13 ;  /* 0x000000000d0a72ca */ /* 0x000fe200000e0000 */
        /* <DEDUP_REMOVED lines=17> */
[----:B---3--:R-:W-:-:S05]  /*3f00*/  SHF.R.U32.HI R14, RZ, 0x7, R14 ;  /* 0x00000007ff0e7819 */ /* 0x008fca000001160e */
[----:B0-2---:R-:W-:-:S05]  /*3f10*/  VIADD R0, R14, 0x8 ;  /* 0x000000080e007836 */ /* 0x005fca0000000000 */
        /* <DEDUP_REMOVED lines=22> */
.L_x_11933:
[----:B------:R-:W-:Y:S01]  /*4080*/  R2UR UR10, R2 ;  /* 0x00000000020a72ca */ /* 0x000fe200000e0000 */
[----:B------:R-:W-:-:S05]  /*4090*/  IMAD.U32 R0, RZ, RZ, UR38 ;  /* 0x00000026ff007e24 */ /* 0x000fca000f8e00ff */
[----:B------:R-:W-:-:S07]  /*40a0*/  SHF.L.U32 R0, R0, 0x1f, RZ ;  /* 0x0000001f00007819 */ /* 0x000fce00000006ff */
[----:B------:R-:W-:-:S09]  /*40b0*/  ULEA UR10, UR6, UR10, 0x3 ;  /* 0x0000000a060a7291 */ /* 0x000fd2000f8e183f */
[----:B------:R0:W1:Y:S01]  /*40c0*/  SYNCS.PHASECHK.TRANS64.TRYWAIT P1, [UR10+0x2d850], R0 ;  /* 0x02d85000ff0075a7 */ /* 0x000062000802014a */
[----:B------:R-:W-:Y:S05]  /*40d0*/  @!P0 BRA `(.L_x_11934) ;  /* 0x0000000000048947 */ /* 0x000fea0003800000 */
[----:B------:R-:W-:Y:S01]  /*40e0*/  BPT.TRAP 0x1 ;  /* 0x000000040000795c */ /* 0x000fe20000300000 */
.L_x_11934:
[----:B-1----:R-:W-:Y:S05]  /*40f0*/  @P1 BRA `(.L_x_11932) ;  /* 0x0000000000081947 */ /* 0x002fea0003800000 */
[----:B------:R-:W1:Y:S02]  /*4100*/  SYNCS.PHASECHK.TRANS64.TRYWAIT P1, [UR10+0x2d850], R0 ;  /* 0x02d85000ff0075a7 */ /* 0x000e64000802014a */
[----:B-1----:R-:W-:Y:S05]  /*4110*/  @!P1 BRA `(.L_x_11935) ;  /* 0x000000a400389947 */ /* 0x002fea0003800000 */
.L_x_11932:
[----:B------:R-:W-:Y:S01]  /*4120*/  R2UR UR10, R2 ;  /* 0x00000000020a72ca */ /* 0x000fe200000e0000 */
[----:B------:R-:W-:Y:S01]  /*4130*/  WARPGROUP.ARRIVE ;  /* 0x00000000000079c5 */ /* 0x000fe20000000000 */
[----:B------:R-:W-:Y:S01]  /*4140*/  R2UR UR14, R141 ;  /* 0x000000008d0e72ca */ /* 0x000fe200000e0000 */
[----:B------:R-:W-:Y:S01]  /*4150*/  UMOV UR33, 0x40000040 ;  /* 0x4000004000217882 */ /* 0x000fe20000000000 */
[----:B------:R-:W-:-:S03]  /*4160*/  UMOV UR35, 0x80000020 ;  /* 0x8000002000237882 */ /* 0x000fc60000000000 */
[----:B-1----:R-:W1:Y:S06]  /*4170*/  S2R R17, SR_TID.X ;  /* 0x0000000000117919 */ /* 0x002e6c0000002100 */
[----:B------:R-:W-:-:S04]  /*4180*/  UIADD3 UR10, UR10, 0x400, URZ ;  /* 0x000004000a0a7890 */ /* 0x000fc8000fffe03f */
[----:B------:R-:W-:-:S04]  /*4190*/  USHF.R.U32.HI UR10, URZ, 0x4, UR10 ;  /* 0x000000043f0a7899 */ /* 0x000fc8000801160a */
[----:B------:R-:W-:-:S04]  /*41a0*/  ULOP3.LUT UR10, UR10, 0x3fff, URZ, 0xc0, !UPT ;  /* 0x00003fff0a0a7892 */ /* 0x000fc8000f8ec03f */
[----:B------:R-:W-:Y:S02]  /*41b0*/  ULOP3.LUT UR11, UR10, 0x2000000, URZ, 0xfc, !UPT ;  /* 0x020000000a0b7892 */ /* 0x000fe4000f8efc3f */
[----:B------:R-:W-:Y:S02]  /*41c0*/  ULOP3.LUT UR10, UR14, 0x10000, URZ, 0xfc, !UPT ;  /* 0x000100000e0a7892 */ /* 0x000fe4000f8efc3f */
[----:B------:R-:W-:-:S05]  /*41d0*/  UIMAD UR11, UR6, 0x600, UR11 ;  /* 0x00000600060b78a4 */ /* 0x000fca000f8e020b */
[----:B------:R-:W-:Y:S02]  /*41e0*/  UMOV UR32, UR10 ;  /* 0x0000000a00207c82 */ /* 0x000fe40008000000 */
[----:B------:R-:W-:Y:S01]  /*41f0*/  UMOV UR34, UR11 ;  /* 0x0000000b00227c82 */ /* 0x000fe20008000000 */
[----:B-1----:R-:W-:Y:S01]  /*4200*/  SHF.R.U32.HI R14, RZ, 0x7, R17 ;  /* 0x00000007ff0e7819 */ /* 0x002fe20000011611 */
[----:B------:R-:W-:Y:S01]  /*4210*/  HGMMA.64x96x16.F32.BF16 R88, gdesc[UR32].tnspB, R88, gsb0 ;  /* 0x41600000205879f0 */ /* 0x000fe20008001858 */
[----:B------:R-:W-:Y:S01]  /*4220*/  UIADD3 UR32, UR10, 0x2, URZ ;  /* 0x000000020a207890 */ /* 0x000fe2000fffe03f */
[----:B------:R-:W-:Y:S01]  /*4230*/  ISETP.GE.U32.AND P1, PT, R17, 0x180, PT ;  /* 0x000001801100780c */ /* 0x000fe20003f26070 */
[----:B------:R-:W-:Y:S01]  /*4240*/  UIADD3 UR34, UR11, 0x40, URZ ;  /* 0x000000400b227890 */ /* 0x000fe2000fffe03f */
[----:B0-----:R-:W-:Y:S01]  /*4250*/  VIADD R0, R14, 0x9 ;  /* 0x000000090e007836 */ /* 0x001fe20000000000 */
[----:B------:R-:W-:Y:S01]  /*4260*/  UMOV UR33, 0x40000040 ;  /* 0x4000004000217882 */ /* 0x000fe20000000000 */
[----:B------:R-:W-:-:S03]  /*4270*/  UMOV UR35, 0x80000020 ;  /* 0x8000002000237882 */ /* 0x000fc60000000000 */
        /* <DEDUP_REMOVED lines=50> */
.L_x_11936:
[----:B------:R-:W-:Y:S01]  /*45a0*/  UISETP.NE.AND UP0, UPT, UR37, URZ, UPT ;  /* 0x0000003f2500728c */ /* 0x000fe2000bf05270 */
[----:B0-----:R-:W-:Y:S01]  /*45b0*/  IMAD.MOV.U32 R0, RZ, RZ, R11 ;  /* 0x000000ffff007224 */ /* 0x001fe200078e000b */
[----:B------:R-:W-:Y:S01]  /*45c0*/  R2UR UR11, R2 ;  /* 0x00000000020b72ca */ /* 0x000fe200000e0000 */
[----:B------:R-:W-:-:S03]  /*45d0*/  IMAD.U32 R19, RZ, RZ, UR29 ;  /* 0x0000001dff137e24 */ /* 0x000fc6000f8e00ff */
        /* <DEDUP_REMOVED lines=8> */
[----:B------:R-:W-:Y:S02]  /*4660*/  UIMAD UR10, UR7, UR10, 0x1 ;  /* 0x00000001070a74a4 */ /* 0x000fe4000f8e020a */
[----:B------:R-:W0:Y:S04]  /*4670*/  SHFL.IDX PT, R17, R0, RZ, 0x1c1f ;  /* 0x001c1fff00117589 */ /* 0x000e2800000e0000 */
[----:B------:R-:W-:Y:S01]  /*4680*/  IMAD R14, R139, R14, UR10 ;  /* 0x0000000a8b0e7e24 */ /* 0x000fe2000f8e020e */
[----:B------:R-:W-:Y:S01]  /*4690*/  ULEA UR10, UR4, UR11, 0x3 ;  /* 0x0000000b040a7291 */ /* 0x000fe2000f8e183f */
[----:B------:R-:W1:Y:S02]  /*46a0*/  S2UR UR11, SR_CgaCtaId ;  /* 0x00000000000b79c3 */ /* 0x000e640000008800 */
[----:B------:R-:W-:Y:S01]  /*46b0*/  IMAD R14, R19, UR36, R14 ;  /* 0x00000024130e7c24 */ /* 0x000fe2000f8e020e */
[----:B------:R-:W-:-:S04]  /*46c0*/  UIADD3 UR10, UR10, 0x2d840, URZ ;  /* 0x0002d8400a0a7890 */ /* 0x000fc8000fffe03f */
[----:B0-----:R-:W-:-:S04]  /*46d0*/  IADD3 R17, R17, -UR30, R14 ;  /* 0x8000001e11117c10 */ /* 0x001fc8000fffe00e */
[C---:B------:R-:W-:Y:S02]  /*46e0*/  ISETP.GT.AND P1, PT, R17.reuse, RZ, PT ;  /* 0x000000ff1100720c */ /* 0x040fe40003f24270 */
[C---:B------:R-:W-:Y:S01]  /*46f0*/  ISETP.GT.AND P2, PT, R17.reuse, 0x1, PT ;  /* 0x000000011100780c */ /* 0x040fe20003f44270 */
[----:B-1----:R-:W-:Y:S01]  /*4700*/  UPRMT UR10, UR11, 0x654, UR10 ;  /* 0x000006540b0a7896 */ /* 0x002fe2000800000a */
[----:B------:R-:W-:Y:S02]  /*4710*/  FSEL R24, R24, -INF , P1 ;  /* 0xff80000018187808 */ /* 0x000fe40000800000 */
[----:B------:R-:W-:Y:S02]  /*4720*/  ISETP.GT.AND P1, PT, R17, 0x8, PT ;  /* 0x000000081100780c */ /* 0x000fe40003f24270 */
[----:B------:R-:W-:Y:S02]  /*4730*/  FSEL R25, R25, -INF , P2 ;  /* 0xff80000019197808 */ /* 0x000fe40001000000 */
[----:B------:R-:W-:-:S02]  /*4740*/  FMNMX.FTZ R18, R24, R15, !PT ;  /* 0x0000000f18127209 */ /* 0x000fc40007810000 */
[----:B------:R-:W-:Y:S01]  /*4750*/  ISETP.GT.AND P2, PT, R17, 0x9, PT ;  /* 0x000000091100780c */ /* 0x000fe20003f44270 */
[----:B------:R-:W-:Y:S01]  /*4760*/  SYNCS.ARRIVE.TRANS64.RED.A1T0 RZ, [UR10], RZ ;  /* 0x000000ffffff79a7 */ /* 0x000fe2000810040a */
        /* <DEDUP_REMOVED lines=83> */
[----:B------:R-:W-:Y:S01]  /*4ca0*/  ISETP.GT.AND P2, PT, R17, 0x79, PT ;  /* 0x000000791100780c */ /* 0x000fe20003f44270 */
[----:B------:R-:W0:Y:S01]  /*4cb0*/  SHFL.IDX PT, R19, R0, 0x1, 0x1c1f ;  /* 0x003c1f0000137f89 */ /* 0x000e2200000e0000 */
[----:B------:R-:W-:Y:S02]  /*4cc0*/  FSEL R84, R84, -INF , P1 ;  /* 0xff80000054547808 */ /* 0x000fe40000800000 */
[----:B------:R-:W-:Y:S02]  /*4cd0*/  FMNMX.FTZ R17, R81, R18, !PT ;  /* 0x0000001251117209 */ /* 0x000fe40007810000 */
[----:B------:R-:W-:Y:S02]  /*4ce0*/  FSEL R85, R85, -INF , P2 ;  /* 0xff80000055557808 */ /* 0x000fe40001000000 */
[----:B------:R-:W-:-:S04]  /*4cf0*/  FMNMX.FTZ R18, R84, R17, !PT ;  /* 0x0000001154127209 */ /* 0x000fc80007810000 */
[----:B------:R-:W-:-:S05]  /*4d00*/  FMNMX.FTZ R20, R85, R18, !PT ;  /* 0x0000001255147209 */ /* 0x000fca0007810000 */
[----:B------:R-:W1:Y:S01]  /*4d10*/  SHFL.BFLY PT, R17, R20, 0x2, 0x1f ;  /* 0x0c401f0014117f89 */ /* 0x000e6200000e0000 */
[----:B0-----:R-:W-:-:S04]  /*4d20*/  IADD3 R14, R19, -UR30, R14 ;  /* 0x8000001e130e7c10 */ /* 0x001fc8000fffe00e */
[C---:B------:R-:W-:Y:S02]  /*4d30*/  ISETP.GT.AND P2, PT, R14.reuse, RZ, PT ;  /* 0x000000ff0e00720c */ /* 0x040fe40003f44270 */
[----:B------:R-:W-:Y:S02]  /*4d40*/  ISETP.GT.AND P3, PT, R14, 0x1, PT ;  /* 0x000000010e00780c */ /* 0x000fe40003f64270 */
[----:B------:R-:W-:Y:S02]  /*4d50*/  FSEL R26, R26, -INF , P2 ;  /* 0xff8000001a1a7808 */ /* 0x000fe40001000000 */
[----:B------:R-:W-:Y:S02]  /*4d60*/  ISETP.GT.AND P2, PT, R14, 0x8, PT ;  /* 0x000000080e00780c */ /* 0x000fe40003f44270 */
[----:B------:R-:W-:Y:S02]  /*4d70*/  FSEL R27, R27, -INF , P3 ;  /* 0xff8000001b1b7808 */ /* 0x000fe40001800000 */
[----:B------:R-:W-:-:S02]  /*4d80*/  FMNMX.FTZ R22, R26, R16, !PT ;  /* 0x000000101a167209 */ /* 0x000fc40007810000 */
[----:B-1----:R-:W-:Y:S02]  /*4d90*/  FMNMX.FTZ R21, R20, R17, !PT ;  /* 0x0000001114157209 */ /* 0x002fe40007810000 */
[----:B------:R-:W-:Y:S02]  /*4da0*/  ISETP.GT.AND P3, PT, R14, 0x9, PT ;  /* 0x000000090e00780c */ /* 0x000fe40003f64270 */
[----:B------:R-:W-:Y:S01]  /*4db0*/  FSEL R30, R30, -INF , P2 ;  /* 0xff8000001e1e7808 */ /* 0x000fe20001000000 */
[----:B------:R-:W0:Y:S01]  /*4dc0*/  SHFL.BFLY PT, R18, R21, 0x1, 0x1f ;  /* 0x0c201f0015127f89 */ /* 0x000e2200000e0000 */
        /* <DEDUP_REMOVED lines=12> */
[----:B0-----:R-:W-:Y:S02]  /*4e90*/  FMNMX.FTZ R0, R21, R18, !PT ;  /* 0x0000001215007209 */ /* 0x001fe40007810000 */
[----:B------:R-:W-:Y:S02]  /*4ea0*/  FSEL R39, R39, -INF , P3 ;  /* 0xff80000027277808 */ /* 0x000fe40001800000 */
[C---:B------:R-:W-:Y:S01]  /*4eb0*/  FSETP.NEU.FTZ.AND P1, PT, R0.reuse, -INF , PT ;  /* 0xff8000000000780b */ /* 0x040fe20003f3d000 */
[----:B------:R-:W-:Y:S01]  /*4ec0*/  FMUL.FTZ R17, R0, UR31 ;  /* 0x0000001f00117c20 */ /* 0x000fe20008410000 */
[----:B------:R-:W-:-:S02]  /*4ed0*/  ISETP.GT.AND P3, PT, R14, 0x21, PT ;  /* 0x000000210e00780c */ /* 0x000fc40003f64270 */
[----:B------:R-:W-:Y:S02]  /*4ee0*/  FSEL R42, R42, -INF , P2 ;  /* 0xff8000002a2a7808 */ /* 0x000fe40001000000 */
[----:B------:R-:W-:Y:S02]  /*4ef0*/  FSEL R17, R17, RZ, P1 ;  /* 0x000000ff11117208 */ /* 0x000fe40000800000 */
[----:B------:R-:W-:Y:S02]  /*4f00*/  ISETP.GT.AND P2, PT, R14, 0x28, PT ;  /* 0x000000280e00780c */ /* 0x000fe40003f44270 */
[----:B------:R-:W-:Y:S01]  /*4f10*/  FSEL R43, R43, -INF , P3 ;  /* 0xff8000002b2b7808 */ /* 0x000fe20001800000 */
[--C-:B------:R-:W-:Y:S01]  /*4f20*/  FFMA.FTZ R18, R24, UR31, -R17.reuse ;  /* 0x0000001f18127c23 */ /* 0x100fe20008010811 */
[--C-:B------:R-:W-:Y:S01]  /*4f30*/  FFMA.FTZ R25, R25, UR31, -R17.reuse ;  /* 0x0000001f19197c23 */ /* 0x100fe20008010811 */
[----:B------:R-:W-:Y:S01]  /*4f40*/  FMNMX.FTZ R24, R34, R23, !PT ;  /* 0x0000001722187209 */ /* 0x000fe20007810000 */
[--C-:B------:R-:W-:Y:S01]  /*4f50*/  FFMA.FTZ R20, R28, UR31, -R17.reuse ;  /* 0x0000001f1c147c23 */ /* 0x100fe20008010811 */
[--C-:B------:R-:W-:Y:S01]  /*4f60*/  FFMA.FTZ R21, R29, UR31, -R17.reuse ;  /* 0x0000001f1d157c23 */ /* 0x100fe20008010811 */
[----:B------:R0:W-:Y:S01]  /*4f70*/  MUFU.EX2 R19, R25 ;  /* 0x0000001900137308 */ /* 0x0001e20000000800 */
[----:B------:R-:W-:Y:S01]  /*4f80*/  ISETP.GT.AND P3, PT, R14, 0x29, PT ;  /* 0x000000290e00780c */ /* 0x000fe20003f64270 */
[--C-:B------:R-:W-:Y:S01]  /*4f90*/  FFMA.FTZ R32, R32, UR31, -R17.reuse ;  /* 0x0000001f20207c23 */ /* 0x100fe20008010811 */
[----:B------:R-:W-:Y:S01]  /*4fa0*/  FSEL R46, R46, -INF , P2 ;  /* 0xff8000002e2e7808 */ /* 0x000fe20001000000 */
[--C-:B------:R-:W-:Y:S01]  /*4fb0*/  FFMA.FTZ R23, R33, UR31, -R17.reuse ;  /* 0x0000001f21177c23 */ /* 0x100fe20008010811 */
[----:B------:R-:W-:Y:S01]  /*4fc0*/  ISETP.GT.AND P2, PT, R14, 0x30, PT ;  /* 0x000000300e00780c */ /* 0x000fe20003f44270 */
[--C-:B------:R-:W-:Y:S01]  /*4fd0*/  FFMA.FTZ R36, R36, UR31, -R17.reuse ;  /* 0x0000001f24247c23 */ /* 0x100fe20008010811 */
[----:B------:R-:W-:Y:S01]  /*4fe0*/  FSEL R47, R47, -INF , P3 ;  /* 0xff8000002f2f7808 */ /* 0x000fe20001800000 */
[----:B------:R1:W-:Y:S01]  /*4ff0*/  MUFU.EX2 R22, R32 ;  /* 0x0000002000167308 */ /* 0x0003e20000000800 */
[----:B0-----:R-:W-:Y:S01]  /*5000*/  FMNMX.FTZ R25, R35, R24, !PT ;  /* 0x0000001823197209 */ /* 0x001fe20007810000 */
        /* <DEDUP_REMOVED lines=10> */
[----:B------:R0:W-:Y:S01]  /*50b0*/  MUFU.EX2 R24, R36 ;  /* 0x0000002400187308 */ /* 0x0001e20000000800 */
[----:B------:R-:W-:Y:S01]  /*50c0*/  FMNMX.FTZ R28, R42, R25, !PT ;  /* 0x000000192a1c7209 */ /* 0x000fe20007810000 */
[--C-:B------:R-:W-:Y:S01]  /*50d0*/  FFMA.FTZ R25, R37, UR31, -R17.reuse ;  /* 0x0000001f25197c23 */ /* 0x100fe20008010811 */
[----:B------:R-:W-:Y:S01]  /*50e0*/  FSEL R51, R51, -INF , P3 ;  /* 0xff80000033337808 */ /* 0x000fe20001800000 */
[----:B------:R-:W-:Y:S01]  /*50f0*/  FFMA.FTZ R81, R81, UR31, -R17 ;  /* 0x0000001f51517c23 */ /* 0x000fe20008010811 */
[----:B------:R-:W-:-:S02]  /*5100*/  FMNMX.FTZ R29, R43, R28, !PT ;  /* 0x0000001c2b1d7209 */ /* 0x000fc40007810000 */
[----:B------:R-:W-:Y:S01]  /*5110*/  ISETP.GT.AND P3, PT, R14, 0x39, PT ;  /* 0x000000390e00780c */ /* 0x000fe20003f64270 */
[----:B------:R-:W-:Y:S01]  /*5120*/  MUFU.EX2 R18, R18 ;  /* 0x0000001200127308 */ /* 0x000fe20000000800 */
[----:B------:R-:W-:Y:S02]  /*5130*/  FMNMX.FTZ R28, R46, R29, !PT ;  /* 0x0000001d2e1c7209 */ /* 0x000fe40007810000 */
[----:B------:R-:W-:Y:S02]  /*5140*/  FSEL R54, R54, -INF , P2 ;  /* 0xff80000036367808 */ /* 0x000fe40001000000 */
[----:B------:R-:W-:Y:S02]  /*5150*/  FMNMX.FTZ R29, R47, R28, !PT ;  /* 0x0000001c2f1d7209 */ /* 0x000fe40007810000 */
[----:B------:R-:W-:Y:S01]  /*5160*/  ISETP.GT.AND P2, PT, R14, 0x40, PT ;  /* 0x000000400e00780c */ /* 0x000fe20003f44270 */
[----:B------:R2:W-:Y:S01]  /*5170*/  MUFU.EX2 R28, R40 ;  /* 0x00000028001c7308 */ /* 0x0005e20000000800 */
[----:B-1----:R-:W-:Y:S01]  /*5180*/  FMNMX.FTZ R32, R50, R29, !PT ;  /* 0x0000001d32207209 */ /* 0x002fe20007810000 */
[----:B------:R-:W-:Y:S01]  /*5190*/  FFMA.FTZ R29, R41, UR31, -R17 ;  /* 0x0000001f291d7c23 */ /* 0x000fe20008010811 */
[----:B------:R-:W-:-:S02]  /*51a0*/  FSEL R55, R55, -INF , P3 ;  /* 0xff80000037377808 */ /* 0x000fc40001800000 */
[----:B------:R-:W-:Y:S02]  /*51b0*/  FMNMX.FTZ R33, R51, R32, !PT ;  /* 0x0000002033217209 */ /* 0x000fe40007810000 */
[----:B------:R-:W-:Y:S01]  /*51c0*/  ISETP.GT.AND P3, PT, R14, 0x41, PT ;  /* 0x000000410e00780c */ /* 0x000fe20003f64270 */
[----:B------:R-:W-:Y:S01]  /*51d0*/  MUFU.EX2 R20, R20 ;  /* 0x0000001400147308 */ /* 0x000fe20000000800 */
[----:B------:R-:W-:Y:S02]  /*51e0*/  FMNMX.FTZ R32, R54, R33, !PT ;  /* 0x0000002136207209 */ /* 0x000fe40007810000 */
[----:B------:R-:W-:Y:S02]  /*51f0*/  FSEL R58, R58, -INF , P2 ;  /* 0xff8000003a3a7808 */ /* 0x000fe40001000000 */
[----:B------:R-:W-:Y:S02]  /*5200*/  FMNMX.FTZ R33, R55, R32, !PT ;  /* 0x0000002037217209 */ /* 0x000fe40007810000 */
[----:B------:R-:W-:Y:S01]  /*5210*/  ISETP.GT.AND P2, PT, R14, 0x48, PT ;  /* 0x000000480e00780c */ /* 0x000fe20003f44270 */
[----:B------:R1:W-:Y:S01]  /*5220*/  MUFU.EX2 R32, R44 ;  /* 0x0000002c00207308 */ /* 0x0003e20000000800 */
[----:B------:R-:W-:-:S02]  /*5230*/  FSEL R59, R59, -INF , P3 ;  /* 0xff8000003b3b7808 */ /* 0x000fc40001800000 */
[----:B0-----:R-:W-:Y:S01]  /*5240*/  FMNMX.FTZ R36, R58, R33, !PT ;  /* 0x000000213a247209 */ /* 0x001fe20007810000 */
        /* <DEDUP_REMOVED lines=15> */
[----:B--2---:R-:W-:Y:S01]  /*5340*/  FMNMX.FTZ R40, R66, R37, !PT ;  /* 0x0000002542287209 */ /* 0x004fe20007810000 */
        /* <DEDUP_REMOVED lines=13> */
[----:B------:R0:W-:Y:S01]  /*5420*/  MUFU.EX2 R40, R52 ;  /* 0x0000003400287308 */ /* 0x0001e20000000800 */
[----:B------:R-:W-:-:S02]  /*5430*/  FSEL R75, R75, -INF , P3 ;  /* 0xff8000004b4b7808 */ /* 0x000fc40001800000 */
[----:B-1----:R-:W-:Y:S01]  /*5440*/  FMNMX.FTZ R44, R74, R41, !PT ;  /* 0x000000294a2c7209 */ /* 0x002fe20007810000 */
[--C-:B------:R-:W-:Y:S01]  /*5450*/  FFMA.FTZ R41, R53, UR31, -R17.reuse ;  /* 0x0000001f35297c23 */ /* 0x100fe20008010811 */
[----:B------:R-:W-:Y:S01]  /*5460*/  ISETP.GT.AND P3, PT, R14, 0x69, PT ;  /* 0x000000690e00780c */ /* 0x000fe20003f64270 */
[--C-:B------:R-:W-:Y:S01]  /*5470*/  FFMA.FTZ R53, R65, UR31, -R17.reuse ;  /* 0x0000001f41357c23 */ /* 0x100fe20008010811 */
[----:B------:R-:W-:Y:S01]  /*5480*/  FSEL R78, R78, -INF , P2 ;  /* 0xff8000004e4e7808 */ /* 0x000fe20001000000 */
[--C-:B------:R-:W-:Y:S01]  /*5490*/  FFMA.FTZ R65, R77, UR31, -R17.reuse ;  /* 0x0000001f4d417c23 */ /* 0x100fe20008010811 */
[----:B------:R-:W-:Y:S01]  /*54a0*/  FMNMX.FTZ R45, R75, R44, !PT ;  /* 0x0000002c4b2d7209 */ /* 0x000fe20007810000 */
[--C-:B0-----:R-:W-:Y:S01]  /*54b0*/  FFMA.FTZ R52, R64, UR31, -R17.reuse ;  /* 0x0000001f40347c23 */ /* 0x101fe20008010811 */
[----:B------:R-:W-:Y:S01]  /*54c0*/  ISETP.GT.AND P2, PT, R14, 0x70, PT ;  /* 0x000000700e00780c */ /* 0x000fe20003f44270 */
[----:B------:R-:W-:Y:S01]  /*54d0*/  FFMA.FTZ R64, R76, UR31, -R17 ;  /* 0x0000001f4c407c23 */ /* 0x000fe20008010811 */
        /* <DEDUP_REMOVED lines=24> */
[--C-:B0-----:R-:W-:Y:S01]  /*5660*/  FFMA.FTZ R56, R68, UR31, -R17.reuse ;  /* 0x0000001f44387c23 */ /* 0x101fe20008010811 */
[----:B------:R-:W-:-:S03]  /*5670*/  FFMA.FTZ R68, R80, UR31, -R17 ;  /* 0x0000001f50447c23 */ /* 0x000fc60008010811 */
        /* <DEDUP_REMOVED lines=15> */
[----:B------:R0:W-:Y:S03]  /*5770*/  MUFU.EX2 R69, R81 ;  /* 0x0000005100457308 */ /* 0x0001e60000000800 */
[----:B------:R-:W-:-:S05]  /*5780*/  FSEL R80, R80, RZ, P2 ;  /* 0x000000ff50507208 */ /* 0x000fca0001000000 */
[----:B------:R-:W-:Y:S01]  /*5790*/  MUFU.EX2 R60, R60 ;  /* 0x0000003c003c7308 */ /* 0x000fe20000000800 */
[--C-:B------:R-:W-:Y:S01]  /*57a0*/  FFMA.FTZ R17, R26, UR31, -R80.reuse ;  /* 0x0000001f1a117c23 */ /* 0x100fe20008010850 */
[----:B------:R-:W-:Y:S01]  /*57b0*/  FSEL R26, R0, RZ, P1 ;  /* 0x000000ff001a7208 */ /* 0x000fe20000800000 */
[--C-:B------:R-:W-:Y:S01]  /*57c0*/  FFMA.FTZ R136, R27, UR31, -R80.reuse ;  /* 0x0000001f1b887c23 */ /* 0x100fe20008010850 */
[--C-:B------:R-:W-:Y:S01]  /*57d0*/  FFMA.FTZ R77, R30, UR31, -R80.reuse ;  /* 0x0000001f1e4d7c23 */ /* 0x100fe20008010850 */
[--C-:B------:R-:W-:Y:S01]  /*57e0*/  FFMA.FTZ R85, R31, UR31, -R80.reuse ;  /* 0x0000001f1f557c23 */ /* 0x100fe20008010850 */
[--C-:B------:R-:W-:Y:S01]  /*57f0*/  FFMA.FTZ R76, R34, UR31, -R80.reuse ;  /* 0x0000001f224c7c23 */ /* 0x100fe20008010850 */
[----:B------:R-:W-:Y:S01]  /*5800*/  FADD.FTZ R26, -R26, R15 ;  /* 0x0000000f1a1a7221 */ /* 0x000fe20000010100 */
[----:B------:R-:W-:Y:S01]  /*5810*/  FSEL R15, R14, RZ, P2 ;  /* 0x000000ff0e0f7208 */ /* 0x000fe20001000000 */
[----:B------:R-:W-:Y:S01]  /*5820*/  MUFU.EX2 R17, R17 ;  /* 0x0000001100117308 */ /* 0x000fe20000000800 */
[--C-:B------:R-:W-:Y:S01]  /*5830*/  FFMA.FTZ R84, R35, UR31, -R80.reuse ;  /* 0x0000001f23547c23 */ /* 0x100fe20008010850 */
[----:B------:R-:W-:Y:S01]  /*5840*/  FMUL.FTZ R26, R26, UR31 ;  /* 0x0000001f1a1a7c20 */ /* 0x000fe20008410000 */
[----:B------:R-:W-:Y:S01]  /*5850*/  FFMA.FTZ R34, R38, UR31, -R80 ;  /* 0x0000001f26227c23 */ /* 0x000fe20008010850 */
[----:B------:R-:W-:Y:S01]  /*5860*/  FADD.FTZ R15, -R15, R16 ;  /* 0x000000100f0f7221 */ /* 0x000fe20000010100 */
[--C-:B------:R-:W-:Y:S01]  /*5870*/  FFMA.FTZ R35, R51, UR31, -R80.reuse ;  /* 0x0000001f33237c23 */ /* 0x100fe20008010850 */
[--C-:B0-----:R-:W-:Y:S01]  /*5880*/  FFMA.FTZ R81, R39, UR31, -R80.reuse ;  /* 0x0000001f27517c23 */ /* 0x101fe20008010850 */
        /* <DEDUP_REMOVED lines=22> */
[----:B------:R-:W-:Y:S01]  /*59f0*/  FFMA.FTZ R63, R79, UR31, -R80 ;  /* 0x0000001f4f3f7c23 */ /* 0x000fe20008010850 */
[----:B------:R-:W-:Y:S01]  /*5a00*/  FADD.FTZ R51, R19, R6 ;  /* 0x0000000613337221 */ /* 0x000fe20000010000 */
[----:B------:R-:W-:-:S02]  /*5a10*/  FFMA.FTZ R70, R86, UR31, -R80 ;  /* 0x0000001f56467c23 */ /* 0x000fc40008010850 */
[----:B------:R-:W0:Y:S01]  /*5a20*/  MUFU.EX2 R77, R77 ;  /* 0x0000004d004d7308 */ /* 0x000e220000000800 */
[----:B-1----:R-:W-:Y:S01]  /*5a30*/  FFMA.FTZ R5, R15, R5, R17 ;  /* 0x000000050f057223 */ /* 0x002fe20000010011 */
[----:B------:R-:W-:-:S06]  /*5a40*/  FADD.FTZ R16, R20, R51 ;  /* 0x0000003314107221 */ /* 0x000fcc0000010000 */
        /* <DEDUP_REMOVED lines=27> */
[----:B-1----:R-:W-:Y:S01]  /*5c00*/  FADD.FTZ R6, R42, R51 ;  /* 0x000000332a067221 */ /* 0x002fe20000010000 */
[----:B------:R-:W-:-:S06]  /*5c10*/  FFMA.FTZ R51, R74, UR31, -R80 ;  /* 0x0000001f4a337c23 */ /* 0x000fcc0008010850 */
        /* <DEDUP_REMOVED lines=36> */
[--C-:B------:R-:W-:Y:S01]  /*5e60*/  FFMA.FTZ R67, R83, UR31, -R80.reuse ;  /* 0x0000001f53437c23 */ /* 0x100fe20008010850 */
[----:B------:R-:W-:Y:S01]  /*5e70*/  FADD.FTZ R16, R60, R71 ;  /* 0x000000473c107221 */ /* 0x000fe20000010000 */
[----:B------:R-:W-:-:S04]  /*5e80*/  FFMA.FTZ R71, R87, UR31, -R80 ;  /* 0x0000001f57477c23 */ /* 0x000fc80008010850 */
        /* <DEDUP_REMOVED lines=19> */
[----:B--2---:R-:W-:-:S04]  /*5fc0*/  FADD.FTZ R6, R68, R5 ;  /* 0x0000000544067221 */ /* 0x004fc80000010000 */
[----:B------:R-:W-:-:S03]  /*5fd0*/  FADD.FTZ R5, R69, R6 ;  /* 0x0000000645057221 */ /* 0x000fc60000010000 */
        /* <DEDUP_REMOVED lines=12> */
.L_x_11937:
[----:B------:R-:W0:Y:S01]  /*60a0*/  S2UR UR10, SR_CgaCtaId ;  /* 0x00000000000a79c3 */ /* 0x000e220000008800 */
[----:B------:R-:W-:Y:S01]  /*60b0*/  R2UR UR11, R2 ;  /* 0x00000000020b72ca */ /* 0x000fe200000e0000 */
[----:B------:R-:W-:Y:S01]  /*60c0*/  UISETP.GT.AND UP0, UPT, UR7, UR28, UPT ;  /* 0x0000001c0700728c */ /* 0x000fe2000bf04270 */
[----:B------:R-:W-:Y:S01]  /*60d0*/  F2FP.BF16.F32.PACK_AB R16, R19, R18 ;  /* 0x000000121310723e */ /* 0x000fe200000010ff */
[----:B------:R-:W-:Y:S01]  /*60e0*/  UMOV UR38, UR5 ;  /* 0x0000000500267c82 */ /* 0x000fe20008000000 */
        /* <DEDUP_REMOVED lines=9> */
[----:B------:R-:W-:Y:S01]  /*6180*/  ULEA UR6, UR6, UR11, 0x3 ;  /* 0x0000000b06067291 */ /* 0x000fe2000f8e183f */
[----:B------:R-:W-:Y:S01]  /*6190*/  F2FP.BF16.F32.PACK_AB R21, R84, R76 ;  /* 0x0000004c5415723e */ /* 0x000fe200000010ff */
[-C--:B------:R-:W-:Y:S01]  /*61a0*/  FMUL.FTZ R98, R98, R15.reuse ;  /* 0x0000000f62627220 */ /* 0x080fe20000410000 */
[----:B------:R-:W-:Y:S01]  /*61b0*/  F2FP.BF16.F32.PACK_AB R22, R25, R24 ;  /* 0x000000181916723e */ /* 0x000fe200000010ff */
[----:B------:R-:W-:Y:S01]  /*61c0*/  UIADD3 UR6, UR6, 0x2d860, URZ ;  /* 0x0002d86006067890 */ /* 0x000fe2000fffe03f */
[----:B------:R-:W-:Y:S01]  /*61d0*/  F2FP.BF16.F32.PACK_AB R23, R81, R34 ;  /* 0x000000225117723e */ /* 0x000fe200000010ff */
[-C--:B------:R-:W-:Y:S01]  /*61e0*/  FMUL.FTZ R99, R99, R15.reuse ;  /* 0x0000000f63637220 */ /* 0x080fe20000410000 */
[----:B------:R-:W-:Y:S01]  /*61f0*/  F2FP.BF16.F32.PACK_AB R29, R42, R30 ;  /* 0x0000001e2a1d723e */ /* 0x000fe200000010ff */
[----:B------:R-:W-:Y:S01]  /*6200*/  FMUL.FTZ R102, R102, R15 ;  /* 0x0000000f66667220 */ /* 0x000fe20000410000 */
[----:B------:R-:W-:Y:S01]  /*6210*/  F2FP.BF16.F32.PACK_AB R30, R33, R32 ;  /* 0x00000020211e723e */ /* 0x000fe200000010ff */
[----:B0-----:R-:W-:Y:S01]  /*6220*/  UPRMT UR6, UR10, 0x654, UR6 ;  /* 0x000006540a067896 */ /* 0x001fe20008000006 */
[----:B------:R-:W-:Y:S01]  /*6230*/  F2FP.BF16.F32.PACK_AB R31, R38, R31 ;  /* 0x0000001f261f723e */ /* 0x000fe200000010ff */
[----:B------:R-:W-:Y:S01]  /*6240*/  UIADD3 UR10, UR7, -0x1, URZ ;  /* 0xffffffff070a7890 */ /* 0x000fe2000fffe03f */
[----:B------:R-:W-:Y:S01]  /*6250*/  F2FP.BF16.F32.PACK_AB R36, R37, R36 ;  /* 0x000000242524723e */ /* 0x000fe200000010ff */
[-C--:B------:R-:W-:Y:S01]  /*6260*/  FMUL.FTZ R103, R103, R15.reuse ;  /* 0x0000000f67677220 */ /* 0x080fe20000410000 */
        /* <DEDUP_REMOVED lines=11> */
[----:B------:R-:W-:Y:S01]  /*6320*/  STSM.16.M88.4 [R10], R20 ;  /* 0x000000140a007844 */ /* 0x000fe20000000200 */
[----:B------:R-:W-:Y:S01]  /*6330*/  F2FP.BF16.F32.PACK_AB R46, R49, R48 ;  /* 0x00000030312e723e */ /* 0x000fe200000010ff */
[----:B------:R-:W-:Y:S01]  /*6340*/  UMOV UR6, UR4 ;  /* 0x0000000400067c82 */ /* 0x000fe20008000000 */
[----:B------:R-:W-:Y:S01]  /*6350*/  F2FP.BF16.F32.PACK_AB R47, R137, R47 ;  /* 0x0000002f892f723e */ /* 0x000fe200000010ff */
[----:B------:R-:W-:Y:S01]  /*6360*/  STSM.16.M88.4 [R7], R28 ;  /* 0x0000001c07007844 */ /* 0x000fe20000000200 */
[----:B------:R-:W-:Y:S01]  /*6370*/  F2FP.BF16.F32.PACK_AB R53, R54, R50 ;  /* 0x000000323635723e */ /* 0x000fe200000010ff */
[-C--:B------:R-:W-:Y:S01]  /*6380*/  FMUL.FTZ R110, R110, R15.reuse ;  /* 0x0000000f6e6e7220 */ /* 0x080fe20000410000 */
[----:B------:R-:W-:Y:S01]  /*6390*/  F2FP.BF16.F32.PACK_AB R60, R61, R60 ;  /* 0x0000003c3d3c723e */ /* 0x000fe200000010ff */
[----:B------:R-:W-:Y:S01]  /*63a0*/  STSM.16.M88.4 [R4], R36 ;  /* 0x0000002404007844 */ /* 0x000fe20000000200 */
[----:B------:R-:W-:Y:S01]  /*63b0*/  F2FP.BF16.F32.PACK_AB R54, R57, R56 ;  /* 0x000000383936723e */ /* 0x000fe200000010ff */
[----:B------:R-:W-:Y:S01]  /*63c0*/  FMUL.FTZ R111, R111, R15 ;  /* 0x0000000f6f6f7220 */ /* 0x000fe20000410000 */
[----:B------:R-:W-:Y:S01]  /*63d0*/  F2FP.BF16.F32.PACK_AB R55, R66, R55 ;  /* 0x000000374237723e */ /* 0x000fe200000010ff */
[----:B------:R-:W-:Y:S01]  /*63e0*/  STSM.16.M88.4 [R3+0x27800], R44 ;  /* 0x0278002c03007844 */ /* 0x000fe20000000200 */
[----:B------:R-:W-:Y:S01]  /*63f0*/  F2FP.BF16.F32.PACK_AB R61, R62, R51 ;  /* 0x000000333e3d723e */ /* 0x000fe200000010ff */
[-C--:B------:R-:W-:Y:S01]  /*6400*/  FMUL.FTZ R114, R114, R15.reuse ;  /* 0x0000000f72727220 */ /* 0x080fe20000410000 */
[----:B------:R-:W-:Y:S01]  /*6410*/  F2FP.BF16.F32.PACK_AB R62, R65, R64 ;  /* 0x00000040413e723e */ /* 0x000fe200000010ff */
[----:B------:R-:W-:Y:S01]  /*6420*/  STSM.16.M88.4 [R12], R52 ;  /* 0x000000340c007844 */ /* 0x000fe20000000200 */
[----:B------:R-:W-:Y:S01]  /*6430*/  F2FP.BF16.F32.PACK_AB R63, R63, R58 ;  /* 0x0000003a3f3f723e */ /* 0x000fe200000010ff */
[-C--:B------:R-:W-:Y:S01]  /*6440*/  FMUL.FTZ R115, R115, R15.reuse ;  /* 0x0000000f73737220 */ /* 0x080fe20000410000 */
[----:B0-----:R-:W-:Y:S01]  /*6450*/  F2FP.BF16.F32.PACK_AB R16, R69, R68 ;  /* 0x000000444510723e */ /* 0x001fe200000010ff */
[----:B------:R-:W-:Y:S01]  /*6460*/  FMUL.FTZ R118, R118, R15 ;  /* 0x0000000f76767220 */ /* 0x000fe20000410000 */
[----:B------:R-:W-:Y:S01]  /*6470*/  F2FP.BF16.F32.PACK_AB R17, R67, R59 ;  /* 0x0000003b4311723e */ /* 0x000fe200000010ff */
[----:B------:R-:W-:Y:S01]  /*6480*/  STSM.16.M88.4 [R7+0x6000], R60 ;  /* 0x0060003c07007844 */ /* 0x000fe20000000200 */
[----:B------:R-:W-:Y:S01]  /*6490*/  F2FP.BF16.F32.PACK_AB R18, R73, R72 ;  /* 0x000000484912723e */ /* 0x000fe200000010ff */
[-C--:B------:R-:W-:Y:S01]  /*64a0*/  FMUL.FTZ R119, R119, R15.reuse ;  /* 0x0000000f77777220 */ /* 0x080fe20000410000 */
[----:B------:R-:W-:Y:S01]  /*64b0*/  F2FP.BF16.F32.PACK_AB R19, R71, R70 ;  /* 0x000000464713723e */ /* 0x000fe200000010ff */
[-C--:B------:R-:W-:Y:S01]  /*64c0*/  FMUL.FTZ R122, R122, R15.reuse ;  /* 0x0000000f7a7a7220 */ /* 0x080fe20000410000 */
[----:B------:R-:W-:Y:S01]  /*64d0*/  PLOP3.LUT P1, PT, PT, PT, UP0, 0x80, 0x0 ;  /* 0x000000000000781c */ /* 0x000fe20003f2f008 */
        /* <DEDUP_REMOVED lines=38> */
[----:B0-----:R-:W-:-:S02]  /*6740*/  IMAD.MOV.U32 R16, RZ, RZ, R14 ;  /* 0x000000ffff107224 */ /* 0x001fc400078e000e */
[----:B------:R-:W-:Y:S01]  /*6750*/  IMAD.MOV.U32 R15, RZ, RZ, R0 ;  /* 0x000000ffff0f7224 */ /* 0x000fe200078e0000 */
[----:B-1----:R-:W-:Y:S01]  /*6760*/  NOP ;  /* 0x0000000000007918 */ /* 0x002fe20000000000 */
[----:B------:R-:W-:Y:S05]  /*6770*/  @P1 BRA `(.L_x_11938) ;  /* 0xffffffd400401947 */ /* 0x000fea000383ffff */
[----:B------:R-:W-:-:S05]  /*6780*/  UMOV UR7, UR10 ;  /* 0x0000000a00077c82 */ /* 0x000fca0008000000 */
.L_x_11927:
[----:B------:R-:W-:-:S13]  /*6790*/  R2UR UR6, R142 ;  /* 0x000000008e0672ca */ /* 0x000fda00000e0000 */
[----:B------:R-:W-:-:S06]  /*67a0*/  UISETP.GE.AND UP0, UPT, UR7, UR6, UPT ;  /* 0x000000060700728c */ /* 0x000fcc000bf06270 */
[----:B------:R-:W-:-:S13]  /*67b0*/  PLOP3.LUT P1, PT, PT, PT, UP0, 0x80, 0x0 ;  /* 0x000000000000781c */ /* 0x000fda0003f2f008 */
[----:B------:R-:W-:Y:S05]  /*67c0*/  @!P1 BRA `(.L_x_11939) ;  /* 0x00000020006c9947 */ /* 0x000fea0003800000 */
[----:B------:R-:W0:Y:S01]  /*67d0*/  S2R R11, SR_TID.X ;  /* 0x00000000000b7919 */ /* 0x000e220000002100 */
[----:B------:R-:W-:Y:S01]  /*67e0*/  R2UR UR6, R141 ;  /* 0x000000008d0672ca */ /* 0x000fe200000e0000 */
[----:B------:R-:W-:Y:S01]  /*67f0*/  IMAD.MOV.U32 R17, RZ, RZ, R14 ;  /* 0x000000ffff117224 */ /* 0x000fe200078e000e */
[----:B------:R-:W-:Y:S01]  /*6800*/  UMOV UR30, UR5 ;  /* 0x00000005001e7c82 */ /* 0x000fe20008000000 */
[----:B------:R-:W-:Y:S01]  /*6810*/  IMAD.MOV.U32 R15, RZ, RZ, R0 ;  /* 0x000000ffff0f7224 */ /* 0x000fe200078e0000 */
[----:B------:R-:W-:Y:S01]  /*6820*/  UMOV UR29, 0x40000040 ;  /* 0x40000040001d7882 */ /* 0x000fe20000000000 */
[----:B------:R-:W-:Y:S01]  /*6830*/  UMOV UR33, 0x40000040 ;  /* 0x4000004000217882 */ /* 0x000fe20000000000 */
[----:B------:R-:W-:Y:S01]  /*6840*/  UMOV UR37, 0x40000040 ;  /* 0x4000004000257882 */ /* 0x000fe20000000000 */
[----:B------:R-:W-:Y:S01]  /*6850*/  UMOV UR41, 0x40000040 ;  /* 0x4000004000297882 */ /* 0x000fe20000000000 */
[----:B------:R-:W-:Y:S01]  /*6860*/  UMOV UR45, 0x40000040 ;  /* 0x40000040002d7882 */ /* 0x000fe20000000000 */
[----:B------:R-:W-:Y:S01]  /*6870*/  UMOV UR49, 0x40000040 ;  /* 0x4000004000317882 */ /* 0x000fe20000000000 */
[----:B------:R-:W-:-:S03]  /*6880*/  UMOV UR53, 0x40000040 ;  /* 0x4000004000357882 */ /* 0x000fc60000000000 */
[----:B------:R-:W-:-:S04]  /*6890*/  ULOP3.LUT UR6, UR6, 0x10000, URZ, 0xfc, !UPT ;  /* 0x0001000006067892 */ /* 0x000fc8000f8efc3f */
[----:B------:R-:W-:Y:S02]  /*68a0*/  UIADD3 UR28, UR6, 0x2, URZ ;  /* 0x00000002061c7890 */ /* 0x000fe4000fffe03f */
[----:B------:R-:W-:Y:S01]  /*68b0*/  IMAD.U32 R139, RZ, RZ, UR6 ;  /* 0x00000006ff8b7e24 */ /* 0x000fe2000f8e00ff */
[----:B------:R-:W-:Y:S02]  /*68c0*/  UIADD3 UR32, UR6, 0x4, URZ ;  /* 0x0000000406207890 */ /* 0x000fe4000fffe03f */
[----:B------:R-:W-:Y:S02]  /*68d0*/  UIADD3 UR36, UR6, 0x6, URZ ;  /* 0x0000000606247890 */ /* 0x000fe4000fffe03f */
[----:B------:R-:W-:Y:S02]  /*68e0*/  UIADD3 UR40, UR6, 0x600, URZ ;  /* 0x0000060006287890 */ /* 0x000fe4000fffe03f */
[----:B------:R-:W-:Y:S02]  /*68f0*/  UIADD3 UR44, UR6, 0x602, URZ ;  /* 0x00000602062c7890 */ /* 0x000fe4000fffe03f */
[----:B------:R-:W-:-:S02]  /*6900*/  UIADD3 UR48, UR6, 0x604, URZ ;  /* 0x0000060406307890 */ /* 0x000fc4000fffe03f */
[----:B------:R-:W-:Y:S01]  /*6910*/  UIADD3 UR52, UR6, 0x606, URZ ;  /* 0x0000060606347890 */ /* 0x000fe2000fffe03f */
[----:B0-----:R-:W-:Y:S02]  /*6920*/  SHF.R.U32.HI R16, RZ, 0x7, R11 ;  /* 0x00000007ff107819 */ /* 0x001fe4000001160b */
[----:B------:R-:W-:Y:S01]  /*6930*/  ISETP.GE.U32.AND P1, PT, R11, 0x180, PT ;  /* 0x000001800b00780c */ /* 0x000fe20003f26070 */
[----:B------:R-:W-:Y:S02]  /*6940*/  UMOV UR6, UR4 ;  /* 0x0000000400067c82 */ /* 0x000fe40008000000 */
[C---:B------:R-:W-:Y:S02]  /*6950*/  VIADD R11, R16.reuse, 0x9 ;  /* 0x00000009100b7836 */ /* 0x040fe40000000000 */
[----:B------:R-:W-:-:S03]  /*6960*/  VIADD R143, R16, 0x8 ;  /* 0x00000008108f7836 */ /* 0x000fc60000000000 */
[----:B------:R-:W-:-:S07]  /*6970*/  SEL R11, R11, 0x9, !P1 ;  /* 0x000000090b0b7807 */ /* 0x000fce0004800000 */
.L_x_11950:
[----:B------:R-:W-:Y:S01]  /*6980*/  R2UR UR10, R140 ;  /* 0x000000008c0a72ca */ /* 0x000fe200000e0000 */
[----:B------:R-:W-:-:S04]  /*6990*/  UIADD3 UR4, UR6, 0x1, URZ ;  /* 0x0000000106047890 */ /* 0x000fc8000fffe03f */
[----:B------:R-:W-:-:S04]  /*69a0*/  UISETP.NE.AND UP0, UPT, UR4, 0x2, UPT ;  /* 0x000000020400788c */ /* 0x000fc8000bf05270 */
[----:B------:R-:W-:Y:S02]  /*69b0*/  USEL UR5, URZ, 0x1, UP0 ;  /* 0x000000013f057887 */ /* 0x000fe40008000000 */
[----:B------:R-:W-:Y:S02]  /*69c0*/  USEL UR4, UR4, URZ, UP0 ;  /* 0x0000003f04047287 */ /* 0x000fe40008000000 */
[----:B------:R-:W-:Y:S01]  /*69d0*/  ISETP.NE.AND P2, PT, RZ, UR10, PT ;  /* 0x0000000aff007c0c */ /* 0x000fe2000bf45270 */
[----:B------:R-:W-:-:S12]  /*69e0*/  ULOP3.LUT UR5, UR30, UR5, URZ, 0x3c, !UPT ;  /* 0x000000051e057292 */ /* 0x000fd8000f8e3c3f */
[----:B---3--:R-:W-:Y:S05]  /*69f0*/  @P2 BRA `(.L_x_11940) ;  /* 0x0000000000302947 */ /* 0x008fea0003800000 */
[----:B------:R-:W-:Y:S05]  /*6a00*/  @!P0 BRA `(.L_x_11941) ;  /* 0x0000000000048947 */ /* 0x000fea0003800000 */
[----:B------:R-:W-:Y:S01]  /*6a10*/  BPT.TRAP 0x1 ;  /* 0x000000040000795c */ /* 0x000fe20000300000 */
.L_x_11941:
[----:B------:R-:W-:Y:S01]  /*6a20*/  R2UR UR10, R2 ;  /* 0x00000000020a72ca */ /* 0x000fe200000e0000 */
[----:B------:R-:W-:-:S05]  /*6a30*/  IMAD.U32 R0, RZ, RZ, UR5 ;  /* 0x00000005ff007e24 */ /* 0x000fca000f8e00ff */
[----:B------:R-:W-:-:S07]  /*6a40*/  SHF.L.U32 R0, R0, 0x1f, RZ ;  /* 0x0000001f00007819 */ /* 0x000fce00000006ff */
[----:B------:R-:W-:-:S09]  /*6a50*/  ULEA UR10, UR4, UR10, 0x3 ;  /* 0x0000000a040a7291 */ /* 0x000fd2000f8e183f */
[----:B------:R0:W2:Y:S01]  /*6a60*/  SYNCS.PHASECHK.TRANS64.TRYWAIT P1, [UR10+0x2d830], R0 ;  /* 0x02d83000ff0075a7 */ /* 0x0000a2000802014a */
[----:B------:R-:W-:Y:S05]  /*6a70*/  @!P0 BRA `(.L_x_11942) ;  /* 0x0000000000048947 */ /* 0x000fea0003800000 */
[----:B------:R-:W-:Y:S01]  /*6a80*/  BPT.TRAP 0x1 ;  /* 0x000000040000795c */ /* 0x000fe20000300000 */
.L_x_11942:
[----:B--2---:R-:W-:Y:S05]  /*6a90*/  @P1 BRA `(.L_x_11940) ;  /* 0x0000000000081947 */ /* 0x004fea0003800000 */
[----:B------:R-:W2:Y:S02]  /*6aa0*/  SYNCS.PHASECHK.TRANS64.TRYWAIT P1, [UR10+0x2d830], R0 ;  /* 0x02d83000ff0075a7 */ /* 0x000ea4000802014a */
[----:B--2---:R-:W-:Y:S05]  /*6ab0*/  @!P1 BRA `(.L_x_11943) ;  /* 0x0000007800e89947 */ /* 0x004fea0003800000 */
.L_x_11940:
[----:B------:R3:W-:Y:S01]  /*6ac0*/  BAR.SYNC.DEFER_BLOCKING R143, 0x100 ;  /* 0x0004008f0000751d */ /* 0x0007e20000010000 */
[----:B------:R-:W-:Y:S02]  /*6ad0*/  R2UR UR10, R13 ;  /* 0x000000000d0a72ca */ /* 0x000fe400000e0000 */
[----:B------:R-:W-:Y:S02]  /*6ae0*/  R2UR UR56, R8 ;  /* 0x00000000083872ca */ /* 0x000fe400000e0000 */
[----:B------:R-:W-:Y:S01]  /*6af0*/  R2UR UR57, R9 ;  /* 0x00000000093972ca */ /* 0x000fe200000e0000 */
[----:B------:R-:W-:Y:S01]  /*6b00*/  UMOV UR59, 0x80000020 ;  /* 0x80000020003b7882 */ /* 0x000fe20000000000 */
[----:B------:R-:W-:Y:S01]  /*6b10*/  UMOV UR11, 0x80000020 ;  /* 0x80000020000b7882 */ /* 0x000fe20000000000 */
[----:B------:R-:W-:Y:S01]  /*6b20*/  UMOV UR15, 0x80000020 ;  /* 0x80000020000f7882 */ /* 0x000fe20000000000 */
[----:B------:R-:W-:Y:S01]  /*6b30*/  UMOV UR19, 0x80000020 ;  /* 0x8000002000137882 */ /* 0x000fe20000000000 */
[----:B------:R-:W-:Y:S01]  /*6b40*/  UMOV UR23, 0x80000020 ;  /* 0x8000002000177882 */ /* 0x000fe20000000000 */
[----:B------:R-:W-:-:S03]  /*6b50*/  UMOV UR27, 0x80000020 ;  /* 0x80000020001b7882 */ /* 0x000fc60000000000 */
[----:B------:R-:W-:-:S04]  /*6b60*/  UIMAD UR26, UR4, 0x600, UR10 ;  /* 0x00000600041a78a4 */ /* 0x000fc8000f8e020a */
[----:B------:R-:W-:Y:S02]  /*6b70*/  UIADD3 UR10, UR26, 0x2, URZ ;  /* 0x000000021a0a7890 */ /* 0x000fe4000fffe03f */
[----:B------:R-:W-:Y:S02]  /*6b80*/  UIADD3 UR14, UR26, 0x200, URZ ;  /* 0x000002001a0e7890 */ /* 0x000fe4000fffe03f */
[----:B------:R-:W-:Y:S01]  /*6b90*/  UMOV UR58, UR26 ;  /* 0x0000001a003a7c82 */ /* 0x000fe20008000000 */
[----:B------:R-:W-:Y:S01]  /*6ba0*/  UIADD3 UR18, UR26, 0x202, URZ ;  /* 0x000002021a127890 */ /* 0x000fe2000fffe03f */
[----:B-1----:R-:W-:Y:S01]  /*6bb0*/  WARPGROUP.ARRIVE ;  /* 0x00000000000079c5 */ /* 0x002fe20000000000 */
[----:B------:R-:W-:Y:S02]  /*6bc0*/  UIADD3 UR22, UR26, 0x400, URZ ;  /* 0x000004001a167890 */ /* 0x000fe4000fffe03f */
[----:B------:R-:W-:-:S03]  /*6bd0*/  UIADD3 UR26, UR26, 0x402, URZ ;  /* 0x000004021a1a7890 */ /* 0x000fc6000fffe03f */
        /* <DEDUP_REMOVED lines=17> */
[----:B---3--:R-:W-:Y:S05]  /*6cf0*/  @P2 BRA `(.L_x_11944) ;  /* 0x0000000000302947 */ /* 0x008fea0003800000 */
[----:B------:R-:W-:Y:S05]  /*6d00*/  @!P0 BRA `(.L_x_11945) ;  /* 0x0000000000048947 */ /* 0x000fea0003800000 */
[----:B------:R-:W-:Y:S01]  /*6d10*/  BPT.TRAP 0x1 ;  /* 0x000000040000795c */ /* 0x000fe20000300000 */
.L_x_11945:
[----:B------:R-:W-:Y:S01]  /*6d20*/  R2UR UR10, R2 ;  /* 0x00000000020a72ca */ /* 0x000fe200000e0000 */
[----:B0-2---:R-:W-:-:S05]  /*6d30*/  IMAD.U32 R0, RZ, RZ, UR30 ;  /* 0x0000001eff007e24 */ /* 0x005fca000f8e00ff */
[----:B------:R-:W-:-:S07]  /*6d40*/  SHF.L.U32 R0, R0, 0x1f, RZ ;  /* 0x0000001f00007819 */ /* 0x000fce00000006ff */
[----:B------:R-:W-:-:S09]  /*6d50*/  ULEA UR10, UR6, UR10, 0x3 ;  /* 0x0000000a060a7291 */ /* 0x000fd2000f8e183f */
[----:B------:R0:W1:Y:S01]  /*6d60*/  SYNCS.PHASECHK.TRANS64.TRYWAIT P1, [UR10+0x2d850], R0 ;  /* 0x02d85000ff0075a7 */ /* 0x000062000802014a */
[----:B------:R-:W-:Y:S05]  /*6d70*/  @!P0 BRA `(.L_x_11946) ;  /* 0x0000000000048947 */ /* 0x000fea0003800000 */
[----:B------:R-:W-:Y:S01]  /*6d80*/  BPT.TRAP 0x1 ;  /* 0x000000040000795c */ /* 0x000fe20000300000 */
.L_x_11946:
[----:B-1----:R-:W-:Y:S05]  /*6d90*/  @P1 BRA `(.L_x_11944) ;  /* 0x0000000000081947 */ /* 0x002fea0003800000 */
[----:B------:R-:W1:Y:S02]  /*6da0*/  SYNCS.PHASECHK.TRANS64.TRYWAIT P1, [UR10+0x2d850], R0 ;  /* 0x02d85000ff0075a7 */ /* 0x000e64000802014a */
[----:B-1----:R-:W-:Y:S05]  /*6db0*/  @!P1 BRA `(.L_x_11947) ;  /* 0x0000007800409947 */ /* 0x002fea0003800000 */
.L_x_11944:
[----:B------:R-:W-:Y:S01]  /*6dc0*/  R2UR UR10, R2 ;  /* 0x00000000020a72ca */ /* 0x000fe200000e0000 */
[----:B------:R-:W-:Y:S01]  /*6dd0*/  WARPGROUP.ARRIVE ;  /* 0x00000000000079c5 */ /* 0x000fe20000000000 */
        /* <DEDUP_REMOVED lines=9> */
[----:B------:R-:W-:-:S02]  /*6e70*/  UMOV UR55, 0x80000020 ;  /* 0x8000002000377882 */ /* 0x000fc40000000000 */
[----:B------:R-:W-:Y:S02]  /*6e80*/  UIADD3 UR10, UR10, 0x400, URZ ;  /* 0x000004000a0a7890 */ /* 0x000fe4000fffe03f */
[----:B------:R-:W-:Y:S02]  /*6e90*/  UMOV UR56, UR11 ;  /* 0x0000000b00387c82 */ /* 0x000fe40008000000 */
[----:B------:R-:W-:-:S04]  /*6ea0*/  USHF.R.U32.HI UR10, URZ, 0x4, UR10 ;  /* 0x000000043f0a7899 */ /* 0x000fc8000801160a */
[----:B------:R-:W-:-:S04]  /*6eb0*/  ULOP3.LUT UR10, UR10, 0x3fff, URZ, 0xc0, !UPT ;  /* 0x00003fff0a0a7892 */ /* 0x000fc8000f8ec03f */
[----:B------:R-:W-:-:S04]  /*6ec0*/  ULOP3.LUT UR10, UR10, 0x2000000, URZ, 0xfc, !UPT ;  /* 0x020000000a0a7892 */ /* 0x000fc8000f8efc3f */
[----:B------:R-:W-:-:S04]  /*6ed0*/  UIMAD UR58, UR6, 0x600, UR10 ;  /* 0x00000600063a78a4 */ /* 0x000fc8000f8e020a */
        /* <DEDUP_REMOVED lines=33> */
.L_x_11948:
[----:B012---:R-:W-:Y:S01]  /*70f0*/  FMNMX.FTZ R0, R24, R15, !PT ;  /* 0x0000000f18007209 */ /* 0x007fe20007810000 */
[----:B------:R-:W-:Y:S01]  /*7100*/  ULDC UR10, c[0x0][0x988] ;  /* 0x00026200000a7ab9 */ /* 0x000fe20000000800 */
[----:B------:R-:W-:Y:S01]  /*7110*/  FMNMX.FTZ R14, R26, R17, !PT ;  /* 0x000000111a0e7209 */ /* 0x000fe20007810000 */
[----:B------:R-:W-:Y:S01]  /*7120*/  UMOV UR31, UR10 ;  /* 0x0000000a001f7c82 */ /* 0x000fe20008000000 */
[----:B------:R-:W-:Y:S01]  /*7130*/  FMNMX.FTZ R19, R25, R0, !PT ;  /* 0x0000000019137209 */ /* 0x000fe20007810000 */
        /* <DEDUP_REMOVED lines=75> */
[----:B------:R-:W-:-:S04]  /*75f0*/  FADD.FTZ R15, -R0, R15 ;  /* 0x0000000f000f7221 */ /* 0x000fc80000010100 */
[----:B------:R-:W-:Y:S01]  /*7600*/  FMUL.FTZ R22, R15, UR31 ;  /* 0x0000001f0f167c20 */ /* 0x000fe20008410000 */
[----:B------:R-:W-:Y:S01]  /*7610*/  FADD.FTZ R15, -R14, R17 ;  /* 0x000000110e0f7221 */ /* 0x000fe20000010100 */
[----:B------:R-:W-:Y:S02]  /*7620*/  FMUL.FTZ R17, R0, UR31 ;  /* 0x0000001f00117c20 */ /* 0x000fe40008410000 */
[----:B------:R0:W-:Y:S01]  /*7630*/  MUFU.EX2 R16, R22 ;  /* 0x0000001600107308 */ /* 0x0001e20000000800 */
[----:B------:R-:W-:Y:S01]  /*7640*/  FMUL.FTZ R15, R15, UR31 ;  /* 0x0000001f0f0f7c20 */ /* 0x000fe20008410000 */
        /* <DEDUP_REMOVED lines=12> */
[--C-:B0-----:R-:W-:Y:S01]  /*7710*/  FFMA.FTZ R22, R32, UR31, -R17.reuse ;  /* 0x0000001f20167c23 */ /* 0x101fe20008010811 */
        /* <DEDUP_REMOVED lines=15> */
[----:B------:R-:W-:Y:S01]  /*7810*/  FFMA.FTZ R136, R35, UR31, -R36 ;  /* 0x0000001f23887c23 */ /* 0x000fe20008010824 */
[--C-:B------:R-:W-:Y:S01]  /*7820*/  FFMA.FTZ R53, R61, UR31, -R17.reuse ;  /* 0x0000001f3d357c23 */ /* 0x100fe20008010811 */
[--C-:B------:R-:W-:Y:S01]  /*7830*/  FFMA.FTZ R56, R64, UR31, -R17.reuse ;  /* 0x0000001f40387c23 */ /* 0x100fe20008010811 */
[--C-:B------:R-:W-:Y:S01]  /*7840*/  FFMA.FTZ R57, R65, UR31, -R17.reuse ;  /* 0x0000001f41397c23 */ /* 0x100fe20008010811 */
[----:B------:R-:W2:Y:S01]  /*7850*/  MUFU.EX2 R19, R19 ;  /* 0x0000001300137308 */ /* 0x000ea20000000800 */
[--C-:B------:R-:W-:Y:S01]  /*7860*/  FFMA.FTZ R60, R68, UR31, -R17.reuse ;  /* 0x0000001f443c7c23 */ /* 0x100fe20008010811 */
[--C-:B------:R-:W-:Y:S01]  /*7870*/  FFMA.FTZ R61, R69, UR31, -R17.reuse ;  /* 0x0000001f453d7c23 */ /* 0x100fe20008010811 */
[--C-:B------:R-:W-:Y:S01]  /*7880*/  FFMA.FTZ R64, R72, UR31, -R17.reuse ;  /* 0x0000001f48407c23 */ /* 0x100fe20008010811 */
[--C-:B------:R-:W-:Y:S01]  /*7890*/  FFMA.FTZ R65, R73, UR31, -R17.reuse ;  /* 0x0000001f49417c23 */ /* 0x100fe20008010811 */
[--C-:B------:R-:W-:Y:S01]  /*78a0*/  FFMA.FTZ R68, R76, UR31, -R17.reuse ;  /* 0x0000001f4c447c23 */ /* 0x100fe20008010811 */
[----:B-1----:R-:W-:Y:S01]  /*78b0*/  FFMA.FTZ R6, R16, R6, R18 ;  /* 0x0000000610067223 */ /* 0x002fe20000010012 */
[--C-:B------:R-:W-:Y:S01]  /*78c0*/  FFMA.FTZ R69, R77, UR31, -R17.reuse ;  /* 0x0000001f4d457c23 */ /* 0x100fe20008010811 */
[----:B------:R-:W1:Y:S01]  /*78d0*/  MUFU.EX2 R138, R138 ;  /* 0x0000008a008a7308 */ /* 0x000e620000000800 */
[--C-:B------:R-:W-:Y:S01]  /*78e0*/  FFMA.FTZ R72, R80, UR31, -R17.reuse ;  /* 0x0000001f50487c23 */ /* 0x100fe20008010811 */
[--C-:B------:R-:W-:Y:S01]  /*78f0*/  FFMA.FTZ R73, R81, UR31, -R17.reuse ;  /* 0x0000001f51497c23 */ /* 0x100fe20008010811 */
[----:B------:R-:W-:Y:S01]  /*7900*/  FFMA.FTZ R76, R84, UR31, -R17 ;  /* 0x0000001f544c7c23 */ /* 0x000fe20008010811 */
[----:B0-----:R-:W-:Y:S01]  /*7910*/  FFMA.FTZ R5, R15, R5, R37 ;  /* 0x000000050f057223 */ /* 0x001fe20000010025 */
[----:B------:R-:W-:Y:S01]  /*7920*/  FFMA.FTZ R17, R85, UR31, -R17 ;  /* 0x0000001f55117c23 */ /* 0x000fe20008010811 */
        /* <DEDUP_REMOVED lines=11> */
[----:B-1----:R-:W-:Y:S01]  /*79e0*/  FADD.FTZ R5, R138, R5 ;  /* 0x000000058a057221 */ /* 0x002fe20000010000 */
        /* <DEDUP_REMOVED lines=138> */
.L_x_11949:
[----:B------:R-:W0:Y:S01]  /*8290*/  S2UR UR10, SR_CgaCtaId ;  /* 0x00000000000a79c3 */ /* 0x000e220000008800 */
[----:B------:R-:W-:Y:S01]  /*82a0*/  R2UR UR11, R2 ;  /* 0x00000000020b72ca */ /* 0x000fe200000e0000 */
[----:B------:R-:W-:Y:S01]  /*82b0*/  UMOV UR30, UR5 ;  /* 0x00000005001e7c82 */ /* 0x000fe20008000000 */
        /* <DEDUP_REMOVED lines=19> */
[-C--:B------:R-:W-:Y:S01]  /*83f0*/  FMUL.FTZ R103, R103, R15.reuse ;  /* 0x0000000f67677220 */ /* 0x080fe20000410000 */
[----:B------:R-:W-:Y:S01]  /*8400*/  F2FP.BF16.F32.PACK_AB R40, R41, R40 ;  /* 0x000000282928723e */ /* 0x000fe200000010ff */
[----:B0-----:R-:W-:Y:S01]  /*8410*/  UPRMT UR6, UR10, 0x654, UR6 ;  /* 0x000006540a067896 */ /* 0x001fe20008000006 */
        /* <DEDUP_REMOVED lines=13> */
[----:B------:R-:W-:Y:S01]  /*84f0*/  UIADD3 UR6, UR7, -0x1, URZ ;  /* 0xffffffff07067890 */ /* 0x000fe2000fffe03f */
        /* <DEDUP_REMOVED lines=16> */
[----:B------:R-:W-:Y:S01]  /*8600*/  R2UR UR10, R142 ;  /* 0x000000008e0a72ca */ /* 0x000fe200000e0000 */
        /* <DEDUP_REMOVED lines=12> */
[----:B------:R-:W-:Y:S01]  /*86d0*/  UISETP.GT.AND UP0, UPT, UR7, UR10, UPT ;  /* 0x0000000a0700728c */ /* 0x000fe2000bf04270 */
[-C--:B------:R-:W-:Y:S01]  /*86e0*/  FMUL.FTZ R130, R130, R15.reuse ;  /* 0x0000000f82827220 */ /* 0x080fe20000410000 */
[-C--:B------:R-:W-:Y:S01]  /*86f0*/  FMUL.FTZ R131, R131, R15.reuse ;  /* 0x0000000f83837220 */ /* 0x080fe20000410000 */
[----:B------:R-:W-:Y:S01]  /*8700*/  UMOV UR7, UR6 ;  /* 0x0000000600077c82 */ /* 0x000fe20008000000 */
[----:B------:R0:W-:Y:S01]  /*8710*/  STSM.16.M88.4 [R4+0x6000], R68 ;  /* 0x0060004404007844 */ /* 0x0001e20000000200 */
[----:B------:R-:W-:Y:S01]  /*8720*/  UMOV UR6, UR4 ;  /* 0x0000000400067c82 */ /* 0x000fe20008000000 */
[----:B------:R-:W-:Y:S01]  /*8730*/  PLOP3.LUT P1, PT, PT, PT, UP0, 0x80, 0x0 ;  /* 0x000000000000781c */ /* 0x000fe20003f2f008 */
[-C--:B------:R-:W-:Y:S01]  /*8740*/  FMUL.FTZ R134, R134, R15.reuse ;  /* 0x0000000f86867220 */ /* 0x080fe20000410000 */
[----:B------:R-:W-:Y:S01]  /*8750*/  @!PT LDS RZ, [RZ] ;  /* 0x00000000fffff984 */ /* 0x000fe20000000800 */
[----:B------:R-:W-:Y:S01]  /*8760*/  @!PT LDS RZ, [RZ] ;  /* 0x00000000fffff984 */ /* 0x000fe20000000800 */
[----:B------:R-:W-:Y:S01]  /*8770*/  @!PT LDS RZ, [RZ] ;  /* 0x00000000fffff984 */ /* 0x000fe20000000800 */
[----:B------:R-:W-:Y:S01]  /*8780*/  @!PT LDS RZ, [RZ] ;  /* 0x00000000fffff984 */ /* 0x000fe20000000800 */
[----:B------:R1:W-:Y:S06]  /*8790*/  MEMBAR.ALL.CTA ;  /* 0x0000000000007992 */ /* 0x0003ec0000008000 */
[----:B-1----:R-:W1:Y:S01]  /*87a0*/  FENCE.VIEW.ASYNC.S ;  /* 0x00000000000073c6 */ /* 0x002e620000000000 */
        /* <DEDUP_REMOVED lines=27> */
[----:B-1----:R-:W-:Y:S01]  /*8960*/  NOP ;  /* 0x0000000000007918 */ /* 0x002fe20000000000 */
[----:B0-----:R-:W-:Y:S05]  /*8970*/  @P1 BRA `(.L_x_11950) ;  /* 0xffffffe000001947 */ /* 0x001fea000383ffff */
.L_x_11939:
[----:B------:R-:W-:Y:S06]  /*8980*/  BAR.ARV 0x8, 0x200 ;  /* 0x0208000000007b1d */ /* 0x000fec0000002000 */
[----:B------:R-:W-:Y:S05]  /*8990*/  @!P0 BRA `(.L_x_11951) ;  /* 0x0000000000048947 */ /* 0x000fea0003800000 */
[----:B------:R-:W-:Y:S01]  /*89a0*/  BPT.TRAP 0x1 ;  /* 0x000000040000795c */ /* 0x000fe20000300000 */
.L_x_11951:
[----:B------:R-:W-:Y:S01]  /*89b0*/  R2UR UR6, R2 ;  /* 0x00000000020672ca */ /* 0x000fe200000e0000 */
[----:B------:R-:W-:-:S05]  /*89c0*/  IMAD.U32 R3, RZ, RZ, UR5 ;  /* 0x00000005ff037e24 */ /* 0x000fca000f8e00ff */
[----:B------:R-:W-:-:S07]  /*89d0*/  SHF.L.U32 R3, R3, 0x1f, RZ ;  /* 0x0000001f03037819 */ /* 0x000fce00000006ff */
[----:B------:R-:W-:-:S09]  /*89e0*/  ULEA UR6, UR4, UR6, 0x3 ;  /* 0x0000000604067291 */ /* 0x000fd2000f8e183f */
[----:B------:R0:W2:Y:S01]  /*89f0*/  SYNCS.PHASECHK.TRANS64.TRYWAIT P1, [UR6+0x2d850], R3 ;  /* 0x02d85003ff0075a7 */ /* 0x0000a20008020146 */
[----:B------:R-:W-:Y:S05]  /*8a00*/  @!P0 BRA `(.L_x_11952) ;  /* 0x0000000000048947 */ /* 0x000fea0003800000 */
[----:B------:R-:W-:Y:S01]  /*8a10*/  BPT.TRAP 0x1 ;  /* 0x000000040000795c */ /* 0x000fe20000300000 */
.L_x_11952:
[----:B--2---:R-:W-:Y:S05]  /*8a20*/  @P1 BRA `(.L_x_11953) ;  /* 0x0000000000081947 */ /* 0x004fea0003800000 */
[----:B------:R-:W2:Y:S02]  /*8a30*/  SYNCS.PHASECHK.TRANS64.TRYWAIT P1, [UR6+0x2d850], R3 ;  /* 0x02d85003ff0075a7 */ /* 0x000ea40008020146 */
[----:B--2---:R-:W-:Y:S05]  /*8a40*/  @!P1 BRA `(.L_x_11954) ;  /* 0x0000005c00349947 */ /* 0x004fea0003800000 */
.L_x_11953:
[----:B------:R-:W-:Y:S01]  /*8a50*/  R2UR UR5, R2 ;  /* 0x00000000020572ca */ /* 0x000fe200000e0000 */
[----:B------:R-:W-:Y:S01]  /*8a60*/  WARPGROUP.ARRIVE ;  /* 0x00000000000079c5 */ /* 0x000fe20000000000 */
[----:B------:R-:W-:Y:S01]  /*8a70*/  R2UR UR7, R141 ;  /* 0x000000008d0772ca */ /* 0x000fe200000e0000 */
[----:B------:R-:W-:Y:S01]  /*8a80*/  UMOV UR9, 0x40000040 ;  /* 0x4000004000097882 */ /* 0x000fe20000000000 */
[----:B------:R-:W-:Y:S01]  /*8a90*/  UMOV UR11, 0x80000020 ;  /* 0x80000020000b7882 */ /* 0x000fe20000000000 */
[----:B01----:R-:W0:Y:S01]  /*8aa0*/  SHFL.BFLY PT, R3, R6, 0x2, 0x1f ;  /* 0x0c401f0006037f89 */ /* 0x003e2200000e0000 */
[----:B------:R-:W-:-:S03]  /*8ab0*/  IMAD.MOV.U32 R8, RZ, RZ, RZ ;  /* 0x000000ffff087224 */ /* 0x000fc600078e00ff */
[----:B------:R-:W1:Y:S04]  /*8ac0*/  SHFL.BFLY PT, R2, R5, 0x2, 0x1f ;  /* 0x0c401f0005027f89 */ /* 0x000e6800000e0000 */
[----:B------:R-:W-:Y:S02]  /*8ad0*/  UIADD3 UR5, UR5, 0x400, URZ ;  /* 0x0000040005057890 */ /* 0x000fe4000fffe03f */
[----:B------:R-:W-:Y:S02]  /*8ae0*/  ULOP3.LUT UR7, UR7, 0x10000, URZ, 0xfc, !UPT ;  /* 0x0001000007077892 */ /* 0x000fe4000f8efc3f */
[----:B------:R-:W-:-:S04]  /*8af0*/  USHF.R.U32.HI UR5, URZ, 0x4, UR5 ;  /* 0x000000043f057899 */ /* 0x000fc80008011605 */
[----:B------:R-:W-:Y:S01]  /*8b00*/  ULOP3.LUT UR5, UR5, 0x3fff, URZ, 0xc0, !UPT ;  /* 0x00003fff05057892 */ /* 0x000fe2000f8ec03f */
[----:B------:R-:W-:-:S03]  /*8b10*/  UMOV UR8, UR7 ;  /* 0x0000000700087c82 */ /* 0x000fc60008000000 */
[----:B------:R-:W-:-:S04]  /*8b20*/  ULOP3.LUT UR5, UR5, 0x2000000, URZ, 0xfc, !UPT ;  /* 0x0200000005057892 */ /* 0x000fc8000f8efc3f */
[----:B------:R-:W-:Y:S01]  /*8b30*/  UIMAD UR4, UR4, 0x600, UR5 ;  /* 0x00000600040478a4 */ /* 0x000fe2000f8e0205 */
[----:B0-----:R-:W-:Y:S01]  /*8b40*/  FADD.FTZ R3, R3, R6 ;  /* 0x0000000603037221 */ /* 0x001fe20000010000 */
[----:B-1----:R-:W-:Y:S01]  /*8b50*/  FADD.FTZ R4, R2, R5 ;  /* 0x0000000502047221 */ /* 0x002fe20000010000 */
[----:B------:R-:W-:-:S03]  /*8b60*/  IMAD.MOV.U32 R5, RZ, RZ, RZ ;  /* 0x000000ffff057224 */ /* 0x000fc600078e00ff */
[----:B------:R-:W0:Y:S01]  /*8b70*/  SHFL.BFLY PT, R2, R3, 0x1, 0x1f ;  /* 0x0c201f0003027f89 */ /* 0x000e2200000e0000 */
[----:B------:R-:W-:Y:S02]  /*8b80*/  UMOV UR10, UR4 ;  /* 0x00000004000a7c82 */ /* 0x000fe40008000000 */
[----:B------:R-:W-:Y:S01]  /*8b90*/  HGMMA.64x96x16.F32.BF16 R88, gdesc[UR8].tnspB, R88, gsb0 ;  /* 0x41600000085879f0 */ /* 0x000fe20008001858 */
[----:B------:R-:W-:Y:S01]  /*8ba0*/  UIADD3 UR8, UR7, 0x2, URZ ;  /* 0x0000000207087890 */ /* 0x000fe2000fffe03f */
[----:B------:R-:W3:Y:S01]  /*8bb0*/  SHFL.BFLY PT, R7, R4, 0x1, 0x1f ;  /* 0x0c201f0004077f89 */ /* 0x000ee200000e0000 */
[----:B------:R-:W-:Y:S01]  /*8bc0*/  UIADD3 UR10, UR4, 0x40, URZ ;  /* 0x00000040040a7890 */ /* 0x000fe2000fffe03f */
[----:B------:R-:W-:Y:S01]  /*8bd0*/  UMOV UR9, 0x40000040 ;  /* 0x4000004000097882 */ /* 0x000fe20000000000 */
[----:B------:R-:W-:Y:S01]  /*8be0*/  UMOV UR11, 0x80000020 ;  /* 0x80000020000b7882 */ /* 0x000fe20000000000 */
[----:B0-----:R-:W-:Y:S01]  /*8bf0*/  FADD.FTZ R10, R3, R2 ;  /* 0x00000002030a7221 */ /* 0x001fe20000010000 */
[----:B------:R-:W-:-:S02]  /*8c00*/  IMAD.MOV.U32 R3, RZ, RZ, -0x800000 ;  /* 0xff800000ff037424 */ /* 0x000fc400078e00ff */
[----:B------:R-:W-:Y:S02]  /*8c10*/  IMAD.MOV.U32 R2, RZ, RZ, -0x800000 ;  /* 0xff800000ff027424 */ /* 0x000fe400078e00ff */
[----:B---3--:R-:W-:Y:S01]  /*8c20*/  FADD.FTZ R11, R4, R7 ;  /* 0x00000007040b7221 */ /* 0x008fe20000010000 */
[----:B------:R-:W-:Y:S01]  /*8c30*/  FSETP.NE.FTZ.AND P1, PT, R10, RZ, PT ;  /* 0x000000ff0a00720b */ /* 0x000fe20003f35000 */
[----:B------:R-:W-:Y:S02]  /*8c40*/  IMAD.U32 R7, RZ, RZ, UR31 ;  /* 0x0000001fff077e24 */ /* 0x000fe4000f8e00ff */
[----:B------:R-:W-:Y:S01]  /*8c50*/  IMAD.U32 R4, RZ, RZ, UR31 ;  /* 0x0000001fff047e24 */ /* 0x000fe2000f8e00ff */
        /* <DEDUP_REMOVED lines=59> */
.L_x_11955:
        /* <DEDUP_REMOVED lines=53> */
.L_x_11919:
[----:B------:R-:W-:Y:S05]  /*9360*/  @P0 BRA `(.L_x_11956) ;  /* 0x0000001000940947 */ /* 0x000fea0003800000 */
[----:B------:R-:W2:Y:S01]  /*9370*/  LDL R4, [R1] ;  /* 0x0000000001047983 */ /* 0x000ea20000100800 */
[----:B------:R-:W0:Y:S01]  /*9380*/  S2UR UR12, SR_CTAID.Z ;  /* 0x00000000000c79c3 */ /* 0x000e220000002700 */
[----:B------:R-:W-:Y:S01]  /*9390*/  ULDC.64 UR8, c[0x0][0xbd0] ;  /* 0x0002f40000087ab9 */ /* 0x000fe20000000a00 */
[----:B------:R-:W-:Y:S01]  /*93a0*/  BSSY B0, `(.L_x_11957) ;  /* 0x00000d5000007945 */ /* 0x000fe20003800000 */
[----:B------:R-:W1:Y:S01]  /*93b0*/  S2R R0, SR_TID.X ;  /* 0x0000000000007919 */ /* 0x000e620000002100 */
[----:B------:R-:W3:Y:S04]  /*93c0*/  S2R R21, SR_CTAID.X ;  /* 0x0000000000157919 */ /* 0x000ee80000002500 */
[----:B------:R-:W4:Y:S08]  /*93d0*/  S2UR UR11, SR_CTAID.Y ;  /* 0x00000000000b79c3 */ /* 0x000f300000002600 */
[----:B------:R-:W4:Y:S08]  /*93e0*/  LDC R20, c[0x0][0xc50] ;  /* 0x00031400ff147b82 */ /* 0x000f300000000800 */
[----:B------:R-:W5:Y:S01]  /*93f0*/  LDC.64 R18, c[0x0][0xb40] ;  /* 0x0002d000ff127b82 */ /* 0x000f620000000a00 */
[----:B0-----:R-:W-:-:S07]  /*9400*/  USHF.R.S32.HI UR10, URZ, 0x1f, UR12 ;  /* 0x0000001f3f0a7899 */ /* 0x001fce000801140c */
[----:B------:R-:W-:Y:S01]  /*9410*/  BAR.SYNC.DEFER_BLOCKING 0x1, 0x180 ;  /* 0x0046000000007b1d */ /* 0x000fe20000010000 */
[----:B--2---:R-:W-:Y:S01]  /*9420*/  R2UR UR13, R4 ;  /* 0x00000000040d72ca */ /* 0x004fe200000e0000 */
        /* <DEDUP_REMOVED lines=47> */
[----:B---3--:R-:W-:Y:S01]  /*9720*/  IMAD R12, R21, 0xc0, R8 ;  /* 0x000000c0150c7824 */ /* 0x008fe200078e0208 */
[----:B------:R-:W-:Y:S01]  /*9730*/  ULDC.64 UR8, c[0x0][0xb28] ;  /* 0x0002ca0000087ab9 */ /* 0x000fe20000000a00 */
[----:B------:R-:W-:Y:S02]  /*9740*/  IMAD R17, RZ, RZ, -UR13 ;  /* 0x8000000dff117e24 */ /* 0x000fe4000f8e02ff */
[----:B------:R-:W-:Y:S01]  /*9750*/  IMAD.WIDE.U32 R4, R14, UR12, R4 ;  /* 0x0000000c0e047c25 */ /* 0x000fe2000f8e0004 */
[----:B------:R-:W2:Y:S03]  /*9760*/  @P0 LDC R25, c[0x0][0xbec] ;  /* 0x0002fb00ff190b82 */ /* 0x000ea60000000800 */
[----:B------:R-:W-:-:S02]  /*9770*/  IMAD.U32 R9, RZ, RZ, UR5 ;  /* 0x00000005ff097e24 */ /* 0x000fc4000f8e00ff */
[----:B----4-:R-:W-:Y:S02]  /*9780*/  IMAD R23, R20, R17, UR11 ;  /* 0x0000000b14177e24 */ /* 0x010fe4000f8e0211 */
[----:B------:R-:W-:Y:S01]  /*9790*/  IMAD.U32 R8, RZ, RZ, UR4 ;  /* 0x00000004ff087e24 */ /* 0x000fe2000f8e00ff */
[----:B------:R-:W3:Y:S01]  /*97a0*/  @P0 LDC R22, c[0x0][0xbf0] ;  /* 0x0002fc00ff160b82 */ /* 0x000ee20000000800 */
[----:B0-----:R-:W-:Y:S01]  /*97b0*/  @P0 IMAD.HI.U32 R13, R12, R13, RZ ;  /* 0x0000000d0c0d0227 */ /* 0x001fe200078e00ff */
[----:B------:R-:W-:-:S03]  /*97c0*/  ULDC.64 UR4, c[0x0][0xbe0] ;  /* 0x0002f80000047ab9 */ /* 0x000fc60000000a00 */
[----:B------:R-:W-:Y:S01]  /*97d0*/  IMAD.U32 R9, RZ, RZ, UR6 ;  /* 0x00000006ff097e24 */ /* 0x000fe2000f8e00ff */
[----:B------:R-:W-:Y:S01]  /*97e0*/  ULDC.64 UR6, c[0x0][0xb48] ;  /* 0x0002d20000067ab9 */ /* 0x000fe20000000a00 */
[C---:B-----5:R-:W-:Y:S02]  /*97f0*/  IMAD R14, R18.reuse, UR10, RZ ;  /* 0x0000000a120e7c24 */ /* 0x060fe4000f8e02ff */
[----:B------:R-:W-:Y:S01]  /*9800*/  IMAD.MOV.U32 R11, RZ, RZ, R12 ;  /* 0x000000ffff0b7224 */ /* 0x000fe200078e000c */
[----:B-1----:R-:W-:Y:S01]  /*9810*/  @P0 SHF.R.U32.HI R11, RZ, R16, R13 ;  /* 0x00000010ff0b0219 */ /* 0x002fe2000001160d */
[----:B------:R-:W-:Y:S01]  /*9820*/  IMAD.IADD R5, R5, 0x1, R15 ;  /* 0x0000000105057824 */ /* 0x000fe200078e020f */
[----:B------:R-:W-:Y:S01]  /*9830*/  SHF.R.S32.HI R16, RZ, 0x1f, R23 ;  /* 0x0000001fff107819 */ /* 0x000fe20000011417 */
[----:B------:R-:W-:Y:S02]  /*9840*/  IMAD R15, R19, UR12, R14 ;  /* 0x0000000c130f7c24 */ /* 0x000fe4000f8e020e */
[----:B------:R-:W-:-:S04]  /*9850*/  IMAD.WIDE.U32 R8, R18, UR12, R8 ;  /* 0x0000000c12087c25 */ /* 0x000fc8000f8e0008 */
[----:B--2---:R-:W-:-:S04]  /*9860*/  @P0 IMAD.HI.U32 R25, R12, R25, RZ ;  /* 0x000000190c190227 */ /* 0x004fc800078e00ff */
[----:B------:R-:W-:Y:S02]  /*9870*/  IMAD.IADD R9, R9, 0x1, R15 ;  /* 0x0000000109097824 */ /* 0x000fe400078e020f */
[----:B------:R-:W-:Y:S02]  /*9880*/  IMAD R15, R16, UR6, RZ ;  /* 0x00000006100f7c24 */ /* 0x000fe4000f8e02ff */
[----:B------:R-:W-:-:S04]  /*9890*/  IMAD.WIDE.U32 R4, R23, UR4, R4 ;  /* 0x0000000417047c25 */ /* 0x000fc8000f8e0004 */
[----:B------:R-:W-:Y:S01]  /*98a0*/  IMAD.MOV.U32 R13, RZ, RZ, R12 ;  /* 0x000000ffff0d7224 */ /* 0x000fe200078e000c */
[----:B---3--:R-:W-:Y:S01]  /*98b0*/  @P0 SHF.R.U32.HI R13, RZ, R22, R25 ;  /* 0x00000016ff0d0219 */ /* 0x008fe20000011619 */
        /* <DEDUP_REMOVED lines=131> */
.L_x_11958:
[----:B------:R-:W-:Y:S05]  /*a0f0*/  BSYNC B0 ;  /* 0x0000000000007941 */ /* 0x000fea0003800000 */
.L_x_11957:
[----:B------:R-:W-:Y:S01]  /*a100*/  ISETP.GE.AND P0, PT, R18, R19, PT ;  /* 0x000000131200720c */ /* 0x000fe20003f06270 */
[----:B0-----:R0:W1:Y:S04]  /*a110*/  SHFL.IDX PT, R15, R22, 0x1, 0x1c1f ;  /* 0x003c1f00160f7f89 */ /* 0x00106800000e0000 */
[----:B------:R0:W0:Y:S08]  /*a120*/  SHFL.IDX PT, R14, R20, 0x1, 0x1c1f ;  /* 0x003c1f00140e7f89 */ /* 0x00003000000e0000 */
        /* <DEDUP_REMOVED lines=24> */
[--C-:B01----:R-:W-:Y:S01]  /*a2b0*/  @!P2 IMAD.WIDE R2, R7, 0x4, R14.reuse ;  /* 0x000000040702a825 */ /* 0x103fe200078e020e */
        /* <DEDUP_REMOVED lines=48> */
.L_x_11956:
        /* <DEDUP_REMOVED lines=22> */
[----:B-1----:R-:W-:-:S05]  /*a720*/  @P0 IMAD.HI.U32 R4, R0, R7, RZ ;  /* 0x0000000700040227 */ /* 0x002fca00078e00ff */
[----:B---3--:R-:W-:Y:S02]  /*a730*/  @P0 SHF.R.U32.HI R5, RZ, R9, R4 ;  /* 0x00000009ff050219 */ /* 0x008fe40000011604 */
[----:B--2---:R-:W-:-:S13]  /*a740*/  R2UR UR11, R2 ;  /* 0x00000000020b72ca */ /* 0x004fda00000e0000 */
        /* <DEDUP_REMOVED lines=37> */
.L_x_11915:
        /* <DEDUP_REMOVED lines=18> */
.L_x_11959:
[----:B------:R-:W-:Y:S01]  /*aac0*/  ULDC UR42, c[0x0][0xc50] ;  /* 0x00031400002a7ab9 */ /* 0x000fe20000000800 */
[----:B------:R-:W-:Y:S01]  /*aad0*/  UMOV UR39, UR6 ;  /* 0x0000000600277c82 */ /* 0x000fe20008000000 */
[----:B------:R-:W-:-:S11]  /*aae0*/  UISETP.NE.AND UP0, UPT, UR42, 0x1, UPT ;  /* 0x000000012a00788c */ /* 0x000fd6000bf05270 */
[----:B------:R-:W-:Y:S01]  /*aaf0*/  @UP0 ULDC UR4, c[0x0][0xc54] ;  /* 0x0003150000040ab9 */ /* 0x000fe20000000800 */
[----:B------:R-:W-:Y:S01]  /*ab00*/  @UP0 ULDC UR7, c[0x0][0xc58] ;  /* 0x0003160000070ab9 */ /* 0x000fe20000000800 */
[----:B------:R-:W-:-:S04]  /*ab10*/  UIMAD.WIDE.U32 UR4, UR6, UR4, URZ ;  /* 0x00000004060472a5 */ /* 0x000fc8000f8e003f */
[----:B------:R-:W-:-:S12]  /*ab20*/  @UP0 USHF.R.U32.HI UR39, URZ, UR7, UR5 ;  /* 0x000000073f270299 */ /* 0x000fd80008011605 */
.L_x_11960:
        /* <DEDUP_REMOVED lines=8> */
[----:B------:R-:W-:Y:S01]  /*abb0*/  ULDC UR6, c[0x0][0x448] ;  /* 0x0001120000067ab9 */ /* 0x000fe20000000800 */
[----:B------:R-:W-:Y:S01]  /*abc0*/  ULDC.64 UR4, c[0x0][0x418] ;  /* 0x0001060000047ab9 */ /* 0x000fe20000000a00 */
[----:B------:R-:W-:-:S05]  /*abd0*/  IMAD.MOV.U32 R22, RZ, RZ, RZ ;  /* 0x000000ffff167224 */ /* 0x000fca00078e00ff */
[----:B------:R-:W1:Y:S01]  /*abe0*/  S2UR UR46, SR_CTAID.X ;  /* 0x00000000002e79c3 */ /* 0x000e620000002500 */
[----:B------:R-:W-:Y:S02]  /*abf0*/  UISETP.NE.AND UP1, UPT, UR6, 0x1, UPT ;  /* 0x000000010600788c */ /* 0x000fe4000bf25270 */
[----:B------:R-:W-:Y:S01]  /*ac00*/  UISETP.NE.U32.AND UP0, UPT, UR4, URZ, UPT ;  /* 0x0000003f0400728c */ /* 0x000fe2000bf05070 */
[----:B------:R-:W-:Y:S02]  /*ac10*/  UMOV UR6, 0xc0 ;  /* 0x000000c000067882 */ /* 0x000fe40000000000 */
[----:B------:R-:W-:Y:S01]  /*ac20*/  ULDC UR4, c[0x0][0x424] ;  /* 0x0001090000047ab9 */ /* 0x000fe20000000800 */
[----:B------:R-:W-:Y:S01]  /*ac30*/  UISETP.NE.AND.EX UP0, UPT, UR5, URZ, UPT, UP0 ;  /* 0x0000003f0500728c */ /* 0x000fe2000bf05300 */
[----:B------:R-:W-:Y:S01]  /*ac40*/  ULDC UR7, c[0x0][0x2f0] ;  /* 0x0000bc0000077ab9 */ /* 0x000fe20000000800 */
[----:B------:R-:W-:Y:S02]  /*ac50*/  ULDC UR8, c[0x0][0x288] ;  /* 0x0000a20000087ab9 */ /* 0x000fe40000000800 */
[----:B------:R-:W-:Y:S01]  /*ac60*/  USEL UR40, UR4, 0x1, UP0 ;  /* 0x0000000104287887 */ /* 0x000fe20008000000 */
[----:B------:R-:W-:Y:S01]  /*ac70*/  @UP1 ULDC UR5, c[0x0][0x44c] ;  /* 0x0001130000051ab9 */ /* 0x000fe20000000800 */
[----:B0-----:R-:W-:-:S04]  /*ac80*/  ISETP.NE.U32.AND P0, PT, R2, RZ, PT ;  /* 0x000000ff0200720c */ /* 0x001fc80003f05070 */
[----:B------:R-:W-:Y:S01]  /*ac90*/  ISETP.NE.AND.EX P0, PT, R3, RZ, PT, P0 ;  /* 0x000000ff0300720c */ /* 0x000fe20003f05300 */
[----:B-1----:R-:W-:Y:S02]  /*aca0*/  UIMAD UR6, UR46, UR6, 0xbf ;  /* 0x000000bf2e0674a4 */ /* 0x002fe4000f8e0206 */
        /* <DEDUP_REMOVED lines=57> */
.L_x_11962:
[----:B------:R-:W-:Y:S02]  /*b040*/  UIMAD UR48, UR42, UR38, URZ ;  /* 0x000000262a3072a4 */ /* 0x000fe4000f8e023f */
[----:B------:R-:W-:Y:S02]  /*b050*/  IMAD.U32 R2, RZ, RZ, UR38 ;  /* 0x00000026ff027e24 */ /* 0x000fe4000f8e00ff */
        /* <DEDUP_REMOVED lines=29> */
.L_x_11963:
        /* <DEDUP_REMOVED lines=20> */
.L_x_11965:
        /* <DEDUP_REMOVED lines=15> */
.L_x_11964:
        /* <DEDUP_REMOVED lines=57> */
.L_x_12008:
        /* <DEDUP_REMOVED lines=14> */
.L_x_11967:
        /* <DEDUP_REMOVED lines=26> */
.L_x_12009:
        /* <DEDUP_REMOVED lines=76> */
.L_x_12019:
        /* <DEDUP_REMOVED lines=20> */
.L_x_11970:
        /* <DEDUP_REMOVED lines=30> */
.L_x_11971:
[----:B------:R-:W0:Y:S01]  /*c250*/  S2R R13, SR_TID.X ;  /* 0x00000000000d7919 */ /* 0x000e220000002100 */
[----:B------:R-:W-:Y:S01]  /*c260*/  UISETP.NE.AND UP0, UPT, UR47, URZ, UPT ;  /* 0x0000003f2f00728c */ /* 0x000fe2000bf05270 */
[----:B------:R-:W-:Y:S01]  /*c270*/  IMAD.U32 R4, RZ, RZ, UR36 ;  /* 0x00000024ff047e24 */ /* 0x000fe2000f8e00ff */
[----:B------:R-:W-:Y:S01]  /*c280*/  ULDC.64 UR4, c[0x0][0x2e0] ;  /* 0x0000b80000047ab9 */ /* 0x000fe20000000a00 */
[----:B------:R-:W-:Y:S01]  /*c290*/  IMAD.U32 R7, RZ, RZ, UR46 ;  /* 0x0000002eff077e24 */ /* 0x000fe2000f8e00ff */
[----:B------:R-:W1:Y:S01]  /*c2a0*/  LDC R20, c[0x0][0x448] ;  /* 0x00011200ff147b82 */ /* 0x000e620000000800 */
[----:B------:R-:W-:Y:S01]  /*c2b0*/  IMAD.U32 R3, RZ, RZ, UR45 ;  /* 0x0000002dff037e24 */ /* 0x000fe2000f8e00ff */
[----:B------:R-:W-:Y:S01]  /*c2c0*/  PLOP3.LUT P1, PT, PT, PT, UP0, 0x80, 0x0 ;  /* 0x000000000000781c */ /* 0x000fe20003f2f008 */
[----:B------:R-:W-:Y:S01]  /*c2d0*/  IMAD.MOV.U32 R2, RZ, RZ, R4 ;  /* 0x000000ffff027224 */ /* 0x000fe200078e0004 */
[----:B------:R-:W-:Y:S01]  /*c2e0*/  PLOP3.LUT P0, PT, PT, PT, UP0, 0x80, 0x0 ;  /* 0x000000000000781c */ /* 0x000fe20003f0f008 */
[----:B------:R-:W-:-:S02]  /*c2f0*/  IMAD R25, R25, UR4, RZ ;  /* 0x0000000419197c24 */ /* 0x000fc4000f8e02ff */
[----:B------:R-:W-:Y:S01]  /*c300*/  IMAD.WIDE.U32 R2, R24, UR4, R2 ;  /* 0x0000000418027c25 */ /* 0x000fe2000f8e0002 */
[----:B------:R-:W-:-:S03]  /*c310*/  @UP0 ULDC UR4, c[0x0][0x44c] ;  /* 0x0001130000040ab9 */ /* 0x000fc60000000800 */
[----:B------:R-:W-:Y:S02]  /*c320*/  IMAD.U32 R5, RZ, RZ, UR37 ;  /* 0x00000025ff057e24 */ /* 0x000fe4000f8e00ff */
[----:B------:R-:W-:-:S04]  /*c330*/  IMAD R25, R24, UR5, R25 ;  /* 0x0000000518197c24 */ /* 0x000fc8000f8e0219 */
[----:B------:R-:W-:Y:S01]  /*c340*/  IMAD.IADD R3, R3, 0x1, R25 ;  /* 0x0000000103037824 */ /* 0x000fe200078e0219 */
[C---:B0-----:R-:W-:Y:S01]  /*c350*/  LOP3.LUT R21, R13.reuse, 0x7f, RZ, 0xc0, !PT ;  /* 0x0000007f0d157812 */ /* 0x041fe200078ec0ff */
[----:B------:R-:W-:-:S03]  /*c360*/  IMAD.SHL.U32 R13, R13, 0x8, RZ ;  /* 0x000000080d0d7824 */ /* 0x000fc600078e00ff */
[----:B------:R-:W-:Y:S02]  /*c370*/  SHF.R.U32.HI R21, RZ, 0x2, R21 ;  /* 0x00000002ff157819 */ /* 0x000fe40000011615 */
[----:B------:R-:W-:-:S03]  /*c380*/  LOP3.LUT R13, R13, 0x18, RZ, 0xc0, !PT ;  /* 0x000000180d0d7812 */ /* 0x000fc600078ec0ff */
[----:B------:R-:W-:Y:S01]  /*c390*/  IMAD.IADD R0, R23, 0x1, R21 ;  /* 0x0000000117007824 */ /* 0x000fe200078e0215 */
[C---:B------:R-:W-:Y:S02]  /*c3a0*/  LOP3.LUT R14, R13.reuse, 0x20, RZ, 0xfc, !PT ;  /* 0x000000200d0e7812 */ /* 0x040fe400078efcff */
[----:B------:R-:W-:Y:S01]  /*c3b0*/  LOP3.LUT R13, R13, 0x40, RZ, 0xfc, !PT ;  /* 0x000000400d0d7812 */ /* 0x000fe200078efcff */
[----:B------:R-:W-:-:S04]  /*c3c0*/  IMAD R7, R7, 0xc0, R0 ;  /* 0x000000c007077824 */ /* 0x000fc800078e0200 */
[C---:B------:R-:W-:Y:S01]  /*c3d0*/  @P1 IMAD.HI.U32 R0, R7.reuse, UR4, RZ ;  /* 0x0000000407001c27 */ /* 0x040fe2000f8e00ff */
[----:B------:R-:W-:Y:S01]  /*c3e0*/  PLOP3.LUT P1, PT, PT, PT, UP0, 0x80, 0x0 ;  /* 0x000000000000781c */ /* 0x000fe20003f2f008 */
[----:B------:R-:W-:Y:S02]  /*c3f0*/  @UP0 ULDC UR4, c[0x0][0x450] ;  /* 0x0001140000040ab9 */ /* 0x000fe40000000800 */
[----:B------:R-:W-:Y:S01]  /*c400*/  IMAD.MOV.U32 R5, RZ, RZ, R7 ;  /* 0x000000ffff057224 */ /* 0x000fe200078e0007 */
[----:B------:R-:W-:Y:S01]  /*c410*/  @P0 SHF.R.U32.HI R5, RZ, UR4, R0 ;  /* 0x00000004ff050c19 */ /* 0x000fe20008011600 */
[----:B------:R-:W-:Y:S01]  /*c420*/  VIADD R0, R7, 0x80 ;  /* 0x0000008007007836 */ /* 0x000fe20000000000 */
[----:B------:R-:W-:Y:S01]  /*c430*/  PLOP3.LUT P0, PT, PT, PT, UP0, 0x80, 0x0 ;  /* 0x000000000000781c */ /* 0x000fe20003f0f008 */
[----:B------:R-:W-:Y:S02]  /*c440*/  @UP0 ULDC UR4, c[0x0][0x44c] ;  /* 0x0001130000040ab9 */ /* 0x000fe40000000800 */
[----:B------:R-:W-:-:S02]  /*c450*/  IMAD.MOV.U32 R10, RZ, RZ, R0 ;  /* 0x000000ffff0a7224 */ /* 0x000fc400078e0000 */
        /* <DEDUP_REMOVED lines=31> */
[----:B------:R-:W-:Y:S01]  /*c650*/  IMAD.IADD R9, R5, 0x1, R8 ;  /* 0x0000000105097824 */ /* 0x000fe200078e0208 */
[----:B------:R-:W-:-:S04]  /*c660*/  IADD3 R3, R3, R6, RZ ;  /* 0x0000000603037210 */ /* 0x000fc80007ffe0ff */
        /* <DEDUP_REMOVED lines=10> */
[----:B------:R-:W-:Y:S01]  /*c710*/  IMAD.U32 R0, RZ, RZ, UR46 ;  /* 0x0000002eff007e24 */ /* 0x000fe2000f8e00ff */
        /* <DEDUP_REMOVED lines=9> */
[----:B------:R-:W-:Y:S02]  /*c7b0*/  IMAD R0, R0, 0xc0, R3 ;  /* 0x000000c000007824 */ /* 0x000fe400078e0203 */
        /* <DEDUP_REMOVED lines=48> */
.L_x_12032:
        /* <DEDUP_REMOVED lines=14> */
.L_x_11974:
[----:B------:R-:W-:Y:S05]  /*cba0*/  BSYNC B0 ;  /* 0x0000000000007941 */ /* 0x000fea0003800000 */
.L_x_11973:
        /* <DEDUP_REMOVED lines=11> */
.L_x_12033:
[----:B------:R-:W-:Y:S01]  /*cc60*/  IMAD.MOV.U32 R21, RZ, RZ, RZ ;  /* 0x000000ffff157224 */ /* 0x000fe200078e00ff */
[----:B------:R-:W-:Y:S06]  /*cc70*/  @!P0 BRA `(.L_x_11976) ;  /* 0x0000000c00c88947 */ /* 0x000fec0003800000 */
[----:B0-----:R-:W0:Y:S01]  /*cc80*/  S2R R2, SR_TID.X ;  /* 0x0000000000027919 */ /* 0x001e220000002100 */
[----:B------:R-:W-:Y:S01]  /*cc90*/  UIADD3 UR4, UR42, 0x1, URZ ;  /* 0x000000012a047890 */ /* 0x000fe2000fffe03f */
[----:B------:R-:W-:Y:S01]  /*cca0*/  LOP3.LUT R0, RZ, UR41, RZ, 0x33, !PT ;  /* 0x00000029ff007c12 */ /* 0x000fe2000f8e33ff */
[----:B------:R-:W-:Y:S01]  /*ccb0*/  ULOP3.LUT UR5, URZ, UR43, URZ, 0x33, !UPT ;  /* 0x0000002b3f057292 */ /* 0x000fe2000f8e333f */
[----:B------:R-:W1:Y:S01]  /*ccc0*/  S2R R4, SR_TID.X ;  /* 0x0000000000047919 */ /* 0x000e620000002100 */
[----:B------:R-:W-:Y:S01]  /*ccd0*/  UIMAD UR4, UR4, UR38, URZ ;  /* 0x00000026040472a4 */ /* 0x000fe2000f8e023f */
[----:B------:R-:W-:Y:S01]  /*cce0*/  BSSY B0, `(.L_x_11976) ;  /* 0x00000eb000007945 */ /* 0x000fe20003800000 */
[----:B------:R-:W-:-:S04]  /*ccf0*/  IMAD.MOV.U32 R20, RZ, RZ, RZ ;  /* 0x000000ffff147224 */ /* 0x000fc800078e00ff */
[----:B------:R-:W-:Y:S01]  /*cd00*/  LOP3.LUT R3, RZ, UR4, RZ, 0x33, !PT ;  /* 0x00000004ff037c12 */ /* 0x000fe2000f8e33ff */
[----:B------:R-:W-:-:S03]  /*cd10*/  ULDC UR4, c[0x0][0x2f4] ;  /* 0x0000bd0000047ab9 */ /* 0x000fc60000000800 */
[----:B------:R-:W-:-:S04]  /*cd20*/  VIMNMX3 R0, R0, UR5, R3, !PT ;  /* 0x0000000500007c0f */ /* 0x000fc8000f800103 */
        /* <DEDUP_REMOVED lines=19> */
.L_x_11989:
        /* <DEDUP_REMOVED lines=29> */
.L_x_11977:
[----:B------:R-:W-:Y:S01]  /*d030*/  LEA R7, R21, UR44, 0x3 ;  /* 0x0000002c15077c11 */ /* 0x000fe2000f8e18ff */
[----:B------:R-:W-:Y:S01]  /*d040*/  BSSY B1, `(.L_x_11978) ;  /* 0x0000004000017945 */ /* 0x000fe20003800000 */
[----:B------:R-:W-:-:S04]  /*d050*/  SHF.L.U32 R2, R24, 0x1f, RZ ;  /* 0x0000001f18027819 */ /* 0x000fc800000006ff */
[----:B------:R-:W0:Y:S02]  /*d060*/  SYNCS.PHASECHK.TRANS64.TRYWAIT P0, [R7+URZ+0x2d840], R2 ;  /* 0x02d84002070075a7 */ /* 0x000e24000800017f */
[----:B0-----:R-:W-:Y:S05]  /*d070*/  @!P0 BRA `(.L_x_11979) ;  /* 0x00000024006c8947 */ /* 0x001fea0003800000 */
.L_x_12034:
[----:B------:R-:W-:Y:S05]  /*d080*/  BSYNC B1 ;  /* 0x0000000000017941 */ /* 0x000fea0003800000 */
.L_x_11978:
        /* <DEDUP_REMOVED lines=58> */
.L_x_12044:
        /* <DEDUP_REMOVED lines=11> */
.L_x_11981:
        /* <DEDUP_REMOVED lines=10> */
.L_x_11982:
[----:B------:R2:W-:Y:S01]  /*d580*/  SYNCS.ARRIVE.TRANS64.A1T0 RZ, [R7+URZ+0x2d830], RZ ;  /* 0x02d830ff07ff79a7 */ /* 0x0005e2000810003f */
[----:B------:R-:W-:Y:S05]  /*d590*/  @!P5 BRA `(.L_x_11983) ;  /* 0x000000000004d947 */ /* 0x000fea0003800000 */
[----:B------:R-:W-:Y:S01]  /*d5a0*/  BPT.TRAP 0x1 ;  /* 0x000000040000795c */ /* 0x000fe20000300000 */
.L_x_11983:
[----:B-1----:R-:W-:Y:S01]  /*d5b0*/  SHF.L.U32 R2, R22, 0x1f, RZ ;  /* 0x0000001f16027819 */ /* 0x002fe200000006ff */
[----:B------:R-:W-:Y:S01]  /*d5c0*/  BSSY B1, `(.L_x_11984) ;  /* 0x0000004000017945 */ /* 0x000fe20003800000 */
[----:B--2---:R-:W-:-:S04]  /*d5d0*/  LEA R7, R20, UR44, 0x3 ;  /* 0x0000002c14077c11 */ /* 0x004fc8000f8e18ff */
[----:B------:R-:W1:Y:S02]  /*d5e0*/  SYNCS.PHASECHK.TRANS64.TRYWAIT P0, [R7+URZ+0x2d860], R2 ;  /* 0x02d86002070075a7 */ /* 0x000e64000800017f */
[----:B-1----:R-:W-:Y:S05]  /*d5f0*/  @!P0 BRA `(.L_x_11985) ;  /* 0x0000002400748947 */ /* 0x002fea0003800000 */
.L_x_12045:
[----:B------:R-:W-:Y:S05]  /*d600*/  BSYNC B1 ;  /* 0x0000000000017941 */ /* 0x000fea0003800000 */
.L_x_11984:
        /* <DEDUP_REMOVED lines=36> */
.L_x_12055:
        /* <DEDUP_REMOVED lines=23> */
.L_x_11987:
        /* <DEDUP_REMOVED lines=10> */
.L_x_11988:
        /* <DEDUP_REMOVED lines=20> */
.L_x_11976:
[----:B------:R-:W-:-:S13]  /*dba0*/  LOP3.LUT P0, RZ, R16, 0x8, RZ, 0xc0, !PT ;  /* 0x0000000810ff7812 */ /* 0x000fda000780c0ff */
[----:B------:R-:W-:Y:S05]  /*dbb0*/  @!P0 BRA `(.L_x_11990) ;  /* 0x0000000000048947 */ /* 0x000fea0003800000 */
[----:B------:R-:W-:Y:S01]  /*dbc0*/  BPT.TRAP 0x1 ;  /* 0x000000040000795c */ /* 0x000fe20000300000 */
.L_x_11990:
        /* <DEDUP_REMOVED lines=12> */
.L_x_12056:
[----:B------:R-:W-:Y:S05]  /*dc90*/  BSYNC B0 ;  /* 0x0000000000007941 */ /* 0x000fea0003800000 */
.L_x_11991:
        /* <DEDUP_REMOVED lines=48> */
.L_x_12066:
        /* <DEDUP_REMOVED lines=14> */
.L_x_11994:
        /* <DEDUP_REMOVED lines=10> */
.L_x_11995:
[----:B0-----:R-:W-:Y:S01]  /*e120*/  VIADD R2, R21, 0x1 ;  /* 0x0000000115027836 */ /* 0x001fe20000000000 */
[----:B------:R0:W-:Y:S04]  /*e130*/  SYNCS.ARRIVE.TRANS64.A1T0 RZ, [R0+URZ+0x2d850], RZ ;  /* 0x02d850ff00ff79a7 */ /* 0x0001e8000810003f */
[----:B------:R-:W-:-:S04]  /*e140*/  ISETP.NE.AND P0, PT, R2, 0x2, PT ;  /* 0x000000020200780c */ /* 0x000fc80003f05270 */
[----:B------:R-:W-:Y:S02]  /*e150*/  SEL R3, RZ, 0x1, P0 ;  /* 0x00000001ff037807 */ /* 0x000fe40000000000 */
[----:B------:R-:W-:Y:S02]  /*e160*/  SEL R2, R2, RZ, P0 ;  /* 0x000000ff02027207 */ /* 0x000fe40000000000 */
[----:B0-----:R-:W-:-:S07]  /*e170*/  LOP3.LUT R0, R24, R3, RZ, 0x3c, !PT ;  /* 0x0000000318007212 */ /* 0x001fce00078e3cff */
.L_x_11961:
[----:B------:R-:W0:Y:S01]  /*e180*/  S2R R4, SR_CgaCtaId ;  /* 0x0000000000047919 */ /* 0x000e220000008800 */
[----:B------:R-:W-:Y:S02]  /*e190*/  MOV R3, 0x400 ;  /* 0x0000040000037802 */ /* 0x000fe40000000f00 */
[----:B------:R-:W-:Y:S02]  /*e1a0*/  SHF.L.U32 R6, R6, 0x1f, RZ ;  /* 0x0000001f06067819 */ /* 0x000fe400000006ff */
[----:B0-----:R-:W-:-:S04]  /*e1b0*/  LEA R7, R4, R3, 0x18 ;  /* 0x0000000304077211 */ /* 0x001fc800078ec0ff */
[----:B------:R-:W0:Y:S02]  /*e1c0*/  SYNCS.PHASECHK.TRANS64.TRYWAIT P0, [R7+URZ+0x2d820], R6 ;  /* 0x02d82006070075a7 */ /* 0x000e24000800017f */
[----:B0-----:R-:W-:Y:S05]  /*e1d0*/  @!P0 BRA `(.L_x_11996) ;  /* 0x0000002400748947 */ /* 0x001fea0003800000 */
.L_x_12067:
[----:B------:R-:W-:-:S03]  /*e1e0*/  UMOV UR4, 0xffffffff ;  /* 0xffffffff00047882 */ /* 0x000fc60000000000 */
[----:B------:R-:W-:Y:S05]  /*e1f0*/  BRA.DIV UR4, `(.L_x_11997) ;  /* 0x0000002604807947 */ /* 0x000fea000b800000 */
[----:B------:R-:W1:Y:S02]  /*e200*/  S2R R3, SR_TID.X ;  /* 0x0000000000037919 */ /* 0x000e640000002100 */
[----:B-1----:R-:W-:-:S04]  /*e210*/  SHF.R.U32.HI R3, RZ, 0x5, R3 ;  /* 0x00000005ff037819 */ /* 0x002fc80000011603 */
[----:B------:R-:W-:-:S05]  /*e220*/  LOP3.LUT R3, R3, 0x3, RZ, 0xc0, !PT ;  /* 0x0000000303037812 */ /* 0x000fca00078ec0ff */
[----:B------:R1:W2:Y:S02]  /*e230*/  SHFL.IDX PT, R14, R3, RZ, 0x1f ;  /* 0x00001fff030e7589 */ /* 0x0002a400000e0000 */
.L_x_12070:
[----:B--2---:R-:W-:-:S13]  /*e240*/  ISETP.NE.AND P0, PT, R14, RZ, PT ;  /* 0x000000ff0e00720c */ /* 0x004fda0003f05270 */
[----:B------:R-:W-:Y:S05]  /*e250*/  @P0 BRA `(.L_x_11917) ;  /* 0x0000000000900947 */ /* 0x000fea0003800000 */
[----:B------:R-:W-:-:S03]  /*e260*/  UMOV UR4, 0xffffffff ;  /* 0xffffffff00047882 */ /* 0x000fc60000000000 */
[----:B------:R-:W-:Y:S05]  /*e270*/  BRA.DIV UR4, `(.L_x_11998) ;  /* 0x0000002604947947 */ /* 0x000fea000b800000 */
[----:B------:R-:W-:-:S13]  /*e280*/  ELECT P6, URZ, PT ;  /* 0x00000000003f782f */ /* 0x000fda00038c0000 */
.L_x_12073:
        /* <DEDUP_REMOVED lines=8> */
.L_x_11999:
[----:B------:R-:W-:Y:S01]  /*e310*/  IMAD R5, R2, 0x8, R7 ;  /* 0x0000000802057824 */ /* 0x000fe200078e0207 */
[----:B------:R-:W-:Y:S01]  /*e320*/  SHF.L.U32 R4, R0, 0x1f, RZ ;  /* 0x0000001f00047819 */ /* 0x000fe200000006ff */
[----:B------:R-:W-:-:S03]  /*e330*/  VIADD R2, R2, 0x1 ;  /* 0x0000000102027836 */ /* 0x000fc60000000000 */
[----:B------:R-:W1:Y:S02]  /*e340*/  SYNCS.PHASECHK.TRANS64.TRYWAIT P1, [R5+URZ+0x2d840], R4 ;  /* 0x02d84004050075a7 */ /* 0x000e64000802017f */
[----:B------:R-:W-:-:S04]  /*e350*/  ISETP.NE.AND P2, PT, R2, 0x2, PT ;  /* 0x000000020200780c */ /* 0x000fc80003f45270 */
[----:B------:R-:W-:Y:S01]  /*e360*/  SEL R3, RZ, 0x1, P2 ;  /* 0x00000001ff037807 */ /* 0x000fe20001000000 */
[----:B-1----:R-:W-:Y:S08]  /*e370*/  @!P1 BRA `(.L_x_12000) ;  /* 0x0000002400749947 */ /* 0x002ff00003800000 */
.L_x_12074:
[----:B------:R-:W-:Y:S02]  /*e380*/  SEL R2, R2, RZ, P2 ;  /* 0x000000ff02027207 */ /* 0x000fe40001000000 */
[----:B------:R-:W-:Y:S01]  /*e390*/  LOP3.LUT R0, R0, R3, RZ, 0x3c, !PT ;  /* 0x0000000300007212 */ /* 0x000fe200078e3cff */
[----:B------:R-:W-:Y:S06]  /*e3a0*/  @!P0 BRA `(.L_x_12001) ;  /* 0x0000000000048947 */ /* 0x000fec0003800000 */
[----:B------:R-:W-:Y:S01]  /*e3b0*/  BPT.TRAP 0x1 ;  /* 0x000000040000795c */ /* 0x000fe20000300000 */
.L_x_12001:
[----:B------:R-:W-:Y:S01]  /*e3c0*/  IMAD R3, R2, 0x8, R7 ;  /* 0x0000000802037824 */ /* 0x000fe200078e0207 */
[----:B------:R-:W-:-:S04]  /*e3d0*/  SHF.L.U32 R0, R0, 0x1f, RZ ;  /* 0x0000001f00007819 */ /* 0x000fc800000006ff */
[----:B------:R-:W2:Y:S02]  /*e3e0*/  SYNCS.PHASECHK.TRANS64.TRYWAIT P1, [R3+URZ+0x2d840], R0 ;  /* 0x02d84000030075a7 */ /* 0x000ea4000802017f */
[----:B--2---:R-:W-:Y:S05]  /*e3f0*/  @!P1 BRA `(.L_x_12002) ;  /* 0x0000002400689947 */ /* 0x004fea0003800000 */
.L_x_12075:
[----:B------:R-:W-:Y:S05]  /*e400*/  @!P0 BRA `(.L_x_12003) ;  /* 0x0000000000048947 */ /* 0x000fea0003800000 */
[----:B------:R-:W-:Y:S01]  /*e410*/  BPT.TRAP 0x1 ;  /* 0x000000040000795c */ /* 0x000fe20000300000 */
.L_x_12003:
[----:B------:R-:W3:Y:S02]  /*e420*/  SYNCS.PHASECHK.TRANS64.TRYWAIT P1, [R5+URZ+0x2d860], R4 ;  /* 0x02d86004050075a7 */ /* 0x000ee4000802017f */
[----:B---3--:R-:W-:Y:S05]  /*e430*/  @!P1 BRA `(.L_x_12004) ;  /* 0x00000024006c9947 */ /* 0x008fea0003800000 */
.L_x_12076:
[----:B------:R-:W-:Y:S05]  /*e440*/  @!P0 BRA `(.L_x_12005) ;  /* 0x0000000000048947 */ /* 0x000fea0003800000 */
[----:B------:R-:W-:Y:S01]  /*e450*/  BPT.TRAP 0x1 ;  /* 0x000000040000795c */ /* 0x000fe20000300000 */
.L_x_12005:
[----:B----4-:R4:W0:Y:S02]  /*e460*/  SYNCS.PHASECHK.TRANS64.TRYWAIT P0, [R3+URZ+0x2d860], R0 ;  /* 0x02d86000030075a7 */ /* 0x010824000800017f */
[----:B0-----:R-:W-:Y:S05]  /*e470*/  @!P0 NANOSLEEP.SYNCS 0x989680 ;  /* 0x009896800000895d */ /* 0x001fea0003900000 */
[----:B------:R-:W0:Y:S02]  /*e480*/  @!P0 SYNCS.PHASECHK.TRANS64 P0, [R3+URZ+0x2d860], R0 ;  /* 0x02d86000030085a7 */ /* 0x000e24000800007f */
[----:B0-----:R-:W-:Y:S05]  /*e490*/  @!P0 BRA `(.L_x_12005) ;  /* 0xfffffffc00f08947 */ /* 0x001fea000383ffff */
.L_x_11917:
[----:B------:R-:W-:Y:S05]  /*e4a0*/  BSYNC B6 ;  /* 0x0000000000067941 */ /* 0x000fea0003800000 */
.L_x_11914:
[----:B------:R-:W-:Y:S05]  /*e4b0*/  EXIT ;  /* 0x000000000000794d */ /* 0x000fea0003800000 */
.L_x_11921:
[----:B------:R-:W-:-:S13]  /*e4c0*/  R2UR UR4, R2 ;  /* 0x00000000020472ca */ /* 0x000fda00000e0000 */
[----:B0-----:R-:W-:-:S04]  /*e4d0*/  IMAD.U32 R3, RZ, RZ, UR4 ;  /* 0x00000004ff037e24 */ /* 0x001fc8000f8e00ff */
[----:B------:R0:W1:Y:S03]  /*e4e0*/  SYNCS.PHASECHK.TRANS64.TRYWAIT P0, [R3+URZ+0x2d800], R0 ;  /* 0x02d80000030075a7 */ /* 0x000066000800017f */
[----:B-1----:R-:W-:Y:S05]  /*e4f0*/  @!P0 NANOSLEEP.SYNCS 0x989680 ;  /* 0x009896800000895d */ /* 0x002fea0003900000 */
[----:B------:R-:W1:Y:S02]  /*e500*/  @!P0 SYNCS.PHASECHK.TRANS64 P0, [R3+URZ+0x2d800], R0 ;  /* 0x02d80000030085a7 */ /* 0x000e64000800007f */
[----:B-1----:R-:W-:Y:S05]  /*e510*/  @!P0 BRA `(.L_x_11921) ;  /* 0xfffffffc00e88947 */ /* 0x002fea000383ffff */
[----:B------:R-:W-:Y:S05]  /*e520*/  BRA `(.L_x_12006) ;  /* 0xffffff2c00a87947 */ /* 0x000fea000383ffff */
.L_x_11925:
[----:B------:R-:W-:-:S13]  /*e530*/  R2UR UR4, R2 ;  /* 0x00000000020472ca */ /* 0x000fda00000e0000 */
[----:B-1----:R-:W-:-:S04]  /*e540*/  IMAD.U32 R3, RZ, RZ, UR4 ;  /* 0x00000004ff037e24 */ /* 0x002fc8000f8e00ff */
[----:B------:R1:W2:Y:S03]  /*e550*/  SYNCS.PHASECHK.TRANS64.TRYWAIT P1, [R3+URZ+0x2d830], R0 ;  /* 0x02d83000030075a7 */ /* 0x0002a6000802017f */
[----:B--2---:R-:W-:Y:S05]  /*e560*/  @!P1 NANOSLEEP.SYNCS 0x989680 ;  /* 0x009896800000995d */ /* 0x004fea0003900000 */
[----:B------:R-:W2:Y:S02]  /*e570*/  @!P1 SYNCS.PHASECHK.TRANS64 P1, [R3+URZ+0x2d830], R0 ;  /* 0x02d83000030095a7 */ /* 0x000ea4000802007f */
[----:B--2---:R-:W-:Y:S05]  /*e580*/  @!P1 BRA `(.L_x_11925) ;  /* 0xfffffffc00e89947 */ /* 0x004fea000383ffff */
[----:B------:R-:W-:Y:S05]  /*e590*/  BRA `(.L_x_11924) ;  /* 0xffffff2c00d07947 */ /* 0x000fea000383ffff */
.L_x_11931:
[----:B--2---:R-:W-:-:S04]  /*e5a0*/  IMAD.U32 R17, RZ, RZ, UR4 ;  /* 0x00000004ff117e24 */ /* 0x004fc8000f8e00ff */
[----:B------:R2:W3:Y:S03]  /*e5b0*/  SYNCS.PHASECHK.TRANS64.TRYWAIT P1, [R17+URZ+0x2d830], R0 ;  /* 0x02d83000110075a7 */ /* 0x0004e6000802017f */
[----:B---3--:R-:W-:Y:S05]  /*e5c0*/  @!P1 NANOSLEEP.SYNCS 0x989680 ;  /* 0x009896800000995d */ /* 0x008fea0003900000 */
[----:B------:R-:W3:Y:S02]  /*e5d0*/  @!P1 SYNCS.PHASECHK.TRANS64 P1, [R17+URZ+0x2d830], R0 ;  /* 0x02d83000110095a7 */ /* 0x000ee4000802007f */
[----:B---3--:R-:W-:Y:S05]  /*e5e0*/  @!P1 BRA `(.L_x_11931) ;  /* 0xfffffffc00ec9947 */ /* 0x008fea000383ffff */
[----:B------:R-:W-:Y:S05]  /*e5f0*/  BRA `(.L_x_11928) ;  /* 0xffffff5400f47947 */ /* 0x000fea000383ffff */
.L_x_11935:
[----:B-1----:R-:W-:-:S04]  /*e600*/  IMAD.U32 R17, RZ, RZ, UR10 ;  /* 0x0000000aff117e24 */ /* 0x002fc8000f8e00ff */
[----:B------:R1:W2:Y:S03]  /*e610*/  SYNCS.PHASECHK.TRANS64.TRYWAIT P1, [R17+URZ+0x2d850], R0 ;  /* 0x02d85000110075a7 */ /* 0x0002a6000802017f */
[----:B--2---:R-:W-:Y:S05]  /*e620*/  @!P1 NANOSLEEP.SYNCS 0x989680 ;  /* 0x009896800000995d */ /* 0x004fea0003900000 */
[----:B------:R-:W2:Y:S02]  /*e630*/  @!P1 SYNCS.PHASECHK.TRANS64 P1, [R17+URZ+0x2d850], R0 ;  /* 0x02d85000110095a7 */ /* 0x000ea4000802007f */
[----:B--2---:R-:W-:Y:S05]  /*e640*/  @!P1 BRA `(.L_x_11935) ;  /* 0xfffffffc00ec9947 */ /* 0x004fea000383ffff */
[----:B------:R-:W-:Y:S05]  /*e650*/  BRA `(.L_x_11932) ;  /* 0xffffff5800b07947 */ /* 0x000fea000383ffff */
.L_x_11943:
[----:B--2---:R-:W-:-:S04]  /*e660*/  IMAD.U32 R19, RZ, RZ, UR10 ;  /* 0x0000000aff137e24 */ /* 0x004fc8000f8e00ff */
[----:B------:R2:W3:Y:S03]  /*e670*/  SYNCS.PHASECHK.TRANS64.TRYWAIT P1, [R19+URZ+0x2d830], R0 ;  /* 0x02d83000130075a7 */ /* 0x0004e6000802017f */
[----:B---3--:R-:W-:Y:S05]  /*e680*/  @!P1 NANOSLEEP.SYNCS 0x989680 ;  /* 0x009896800000995d */ /* 0x008fea0003900000 */
[----:B------:R-:W3:Y:S02]  /*e690*/  @!P1 SYNCS.PHASECHK.TRANS64 P1, [R19+URZ+0x2d830], R0 ;  /* 0x02d83000130095a7 */ /* 0x000ee4000802007f */
[----:B---3--:R-:W-:Y:S05]  /*e6a0*/  @!P1 BRA `(.L_x_11943) ;  /* 0xfffffffc00ec9947 */ /* 0x008fea000383ffff */
[----:B------:R-:W-:Y:S05]  /*e6b0*/  BRA `(.L_x_11940) ;  /* 0xffffff8400007947 */ /* 0x000fea000383ffff */
.L_x_11947:
[----:B-1----:R-:W-:-:S04]  /*e6c0*/  IMAD.U32 R19, RZ, RZ, UR10 ;  /* 0x0000000aff137e24 */ /* 0x002fc8000f8e00ff */
[----:B------:R1:W2:Y:S03]  /*e6d0*/  SYNCS.PHASECHK.TRANS64.TRYWAIT P1, [R19+URZ+0x2d850], R0 ;  /* 0x02d85000130075a7 */ /* 0x0002a6000802017f */
[----:B--2---:R-:W-:Y:S05]  /*e6e0*/  @!P1 NANOSLEEP.SYNCS 0x989680 ;  /* 0x009896800000995d */ /* 0x004fea0003900000 */
[----:B------:R-:W2:Y:S02]  /*e6f0*/  @!P1 SYNCS.PHASECHK.TRANS64 P1, [R19+URZ+0x2d850], R0 ;  /* 0x02d85000130095a7 */ /* 0x000ea4000802007f */
[----:B--2---:R-:W-:Y:S05]  /*e700*/  @!P1 BRA `(.L_x_11947) ;  /* 0xfffffffc00ec9947 */ /* 0x004fea000383ffff */
[----:B------:R-:W-:Y:S05]  /*e710*/  BRA `(.L_x_11944) ;  /* 0xffffff8400a87947 */ /* 0x000fea000383ffff */
.L_x_11954:
[----:B-1----:R-:W-:-:S04]  /*e720*/  IMAD.U32 R4, RZ, RZ, UR6 ;  /* 0x00000006ff047e24 */ /* 0x002fc8000f8e00ff */
[----:B------:R1:W2:Y:S03]  /*e730*/  SYNCS.PHASECHK.TRANS64.TRYWAIT P1, [R4+URZ+0x2d850], R3 ;  /* 0x02d85003040075a7 */ /* 0x0002a6000802017f */
[----:B--2---:R-:W-:Y:S05]  /*e740*/  @!P1 NANOSLEEP.SYNCS 0x989680 ;  /* 0x009896800000995d */ /* 0x004fea0003900000 */
[----:B------:R-:W2:Y:S02]  /*e750*/  @!P1 SYNCS.PHASECHK.TRANS64 P1, [R4+URZ+0x2d850], R3 ;  /* 0x02d85003040095a7 */ /* 0x000ea4000802007f */
[----:B--2---:R-:W-:Y:S05]  /*e760*/  @!P1 BRA `(.L_x_11954) ;  /* 0xfffffffc00ec9947 */ /* 0x004fea000383ffff */
[----:B------:R-:W-:Y:S05]  /*e770*/  BRA `(.L_x_11953) ;  /* 0xffffffa000b47947 */ /* 0x000fea000383ffff */
.L_x_11966:
[----:B------:R-:W-:Y:S02]  /*e780*/  IMAD.MOV.U32 R13, RZ, RZ, R18 ;  /* 0x000000ffff0d7224 */ /* 0x000fe400078e0012 */
[----:B------:R-:W-:Y:S02]  /*e790*/  IMAD.MOV.U32 R12, RZ, RZ, RZ ;  /* 0x000000ffff0c7224 */ /* 0x000fe400078e00ff */
[----:B------:R-:W-:Y:S02]  /*e7a0*/  IMAD.MOV.U32 R11, RZ, RZ, 0x1f ;  /* 0x0000001fff0b7424 */ /* 0x000fe400078e00ff */
[----:B------:R-:W-:-:S07]  /*e7b0*/  IMAD.MOV.U32 R15, RZ, RZ, -0x1 ;  /* 0xffffffffff0f7424 */ /* 0x000fce00078e00ff */
[----:B-----5:R-:W-:Y:S05]  /*e7c0*/  WARPSYNC.COLLECTIVE R15, `(.L_x_12007) ;  /* 0x000000000f087348 */ /* 0x020fea0003c00000 */
[----:B------:R0:W1:Y:S02]  /*e7d0*/  SHFL.IDX P6, R14, R13, R12, R11 ;  /* 0x0000000c0d0e7389 */ /* 0x00006400000c000b */
[----:B01---5:R-:W-:Y:S01]  /*e7e0*/  ENDCOLLECTIVE ;  /* 0x000000000000791b */ /* 0x023fe20003800000 */
.L_x_12007:
[----:B------:R-:W-:Y:S05]  /*e7f0*/  BRA `(.L_x_12008) ;  /* 0xffffffcc00fc7947 */ /* 0x000fea000383ffff */
.L_x_11968:
[----:B0-----:R-:W-:-:S04]  /*e800*/  IMAD.U32 R3, RZ, RZ, UR44 ;  /* 0x0000002cff037e24 */ /* 0x001fc8000f8e00ff */
[----:B------:R0:W1:Y:S03]  /*e810*/  SYNCS.PHASECHK.TRANS64.TRYWAIT P0, [R3+URZ+0x2d840], R10 ;  /* 0x02d8400a030075a7 */ /* 0x000066000800017f */
[----:B-1----:R-:W-:Y:S05]  /*e820*/  @!P0 NANOSLEEP.SYNCS 0x989680 ;  /* 0x009896800000895d */ /* 0x002fea0003900000 */
[----:B------:R-:W1:Y:S02]  /*e830*/  @!P0 SYNCS.PHASECHK.TRANS64 P0, [R3+URZ+0x2d840], R10 ;  /* 0x02d8400a030085a7 */ /* 0x000e64000800007f */
[----:B-1----:R-:W-:Y:S05]  /*e840*/  @!P0 BRA `(.L_x_11968) ;  /* 0xfffffffc00ec8947 */ /* 0x002fea000383ffff */
[----:B------:R-:W-:Y:S05]  /*e850*/  BRA `(.L_x_12009) ;  /* 0xffffffd000847947 */ /* 0x000fea000383ffff */
.L_x_11969:
        /* <DEDUP_REMOVED lines=8> */
.L_x_12011:
[----:B------:R-:W-:Y:S05]  /*e8e0*/  BSYNC B0 ;  /* 0x0000000000007941 */ /* 0x000fea0003800000 */
.L_x_12010:
        /* <DEDUP_REMOVED lines=9> */
.L_x_12012:
        /* <DEDUP_REMOVED lines=9> */
.L_x_12013:
        /* <DEDUP_REMOVED lines=14> */
.L_x_12014:
[----:B------:R-:W-:Y:S01]  /*eaf0*/  @P0 LEA R25, R28, UR44, 0x1 ;  /* 0x0000002c1c190c11 */ /* 0x000fe2000f8e08ff */
[----:B------:R-:W-:Y:S02]  /*eb00*/  IMAD.MOV.U32 R13, RZ, RZ, R9 ;  /* 0x000000ffff0d7224 */ /* 0x000fe400078e0009 */
[----:B------:R-:W-:Y:S02]  /*eb10*/  IMAD.MOV.U32 R12, RZ, RZ, 0x2 ;  /* 0x00000002ff0c7424 */ /* 0x000fe400078e00ff */
[----:B------:R-:W-:-:S07]  /*eb20*/  IMAD.MOV.U32 R5, RZ, RZ, R14 ;  /* 0x000000ffff057224 */ /* 0x000fce00078e000e */
[----:B------:R-:W-:Y:S05]  /*eb30*/  WARPSYNC.COLLECTIVE R15, `(.L_x_12015) ;  /* 0x000000000f087348 */ /* 0x000fea0003c00000 */
[----:B------:R0:W1:Y:S02]  /*eb40*/  SHFL.IDX P6, R14, R13, R12, R11 ;  /* 0x0000000c0d0e7389 */ /* 0x00006400000c000b */
[----:B01----:R-:W-:Y:S01]  /*eb50*/  ENDCOLLECTIVE ;  /* 0x000000000000791b */ /* 0x003fe20003800000 */
.L_x_12015:
        /* <DEDUP_REMOVED lines=14> */
.L_x_12016:
        /* <DEDUP_REMOVED lines=11> */
.L_x_12017:
        /* <DEDUP_REMOVED lines=16> */
.L_x_12018:
[----:B------:R-:W-:Y:S05]  /*edf0*/  BRA `(.L_x_12019) ;  /* 0xffffffd0004c7947 */ /* 0x000fea000383ffff */
.L_x_11972:
[----:B------:R-:W-:Y:S02]  /*ee00*/  IMAD.MOV.U32 R13, RZ, RZ, R9 ;  /* 0x000000ffff0d7224 */ /* 0x000fe400078e0009 */
[----:B------:R-:W-:Y:S02]  /*ee10*/  IMAD.MOV.U32 R12, RZ, RZ, RZ ;  /* 0x000000ffff0c7224 */ /* 0x000fe400078e00ff */
[----:B------:R-:W-:Y:S02]  /*ee20*/  IMAD.MOV.U32 R11, RZ, RZ, 0x1c1f ;  /* 0x00001c1fff0b7424 */ /* 0x000fe400078e00ff */
[----:B------:R-:W-:Y:S02]  /*ee30*/  IMAD.MOV.U32 R15, RZ, RZ, -0x1 ;  /* 0xffffffffff0f7424 */ /* 0x000fe400078e00ff */
[----:B------:R-:W-:Y:S02]  /*ee40*/  IMAD.U32 R0, RZ, RZ, UR46 ;  /* 0x0000002eff007e24 */ /* 0x000fe4000f8e00ff */
[----:B------:R-:W-:-:S07]  /*ee50*/  IMAD.MOV.U32 R24, RZ, RZ, 0x1 ;  /* 0x00000001ff187424 */ /* 0x000fce00078e00ff */
[----:B------:R-:W-:Y:S05]  /*ee60*/  WARPSYNC.COLLECTIVE R15, `(.L_x_12020) ;  /* 0x000000000f087348 */ /* 0x000fea0003c00000 */
[----:B------:R0:W1:Y:S02]  /*ee70*/  SHFL.IDX P6, R14, R13, R12, R11 ;  /* 0x0000000c0d0e7389 */ /* 0x00006400000c000b */
[----:B01----:R-:W-:Y:S01]  /*ee80*/  ENDCOLLECTIVE ;  /* 0x000000000000791b */ /* 0x003fe20003800000 */
.L_x_12020:
[----:B------:R-:W-:-:S04]  /*ee90*/  IMAD R0, R0, 0xc0, R21 ;  /* 0x000000c000007824 */ /* 0x000fc800078e0215 */
[----:B------:R-:W-:Y:S02]  /*eea0*/  VIADD R5, R0, 0x20 ;  /* 0x0000002000057836 */ /* 0x000fe40000000000 */
[----:B------:R-:W-:Y:S02]  /*eeb0*/  IMAD.MOV.U32 R13, RZ, RZ, R7 ;  /* 0x000000ffff0d7224 */ /* 0x000fe400078e0007 */
[----:B------:R-:W-:-:S07]  /*eec0*/  IMAD.MOV.U32 R2, RZ, RZ, R14 ;  /* 0x000000ffff027224 */ /* 0x000fce00078e000e */
[----:B------:R-:W-:Y:S05]  /*eed0*/  WARPSYNC.COLLECTIVE R15, `(.L_x_12021) ;  /* 0x000000000f087348 */ /* 0x000fea0003c00000 */
[----:B------:R0:W1:Y:S02]  /*eee0*/  SHFL.IDX P6, R14, R13, R12, R11 ;  /* 0x0000000c0d0e7389 */ /* 0x00006400000c000b */
[----:B01----:R-:W-:Y:S01]  /*eef0*/  ENDCOLLECTIVE ;  /* 0x000000000000791b */ /* 0x003fe20003800000 */
.L_x_12021:
[----:B------:R-:W-:Y:S01]  /*ef00*/  ULDC UR4, c[0x0][0x288] ;  /* 0x0000a20000047ab9 */ /* 0x000fe20000000800 */
[----:B------:R-:W-:Y:S02]  /*ef10*/  IMAD.MOV.U32 R3, RZ, RZ, R2 ;  /* 0x000000ffff037224 */ /* 0x000fe400078e0002 */
[----:B------:R-:W-:-:S05]  /*ef20*/  IMAD R6, R20, UR4, RZ ;  /* 0x0000000414067c24 */ /* 0x000fca000f8e02ff */
[----:B------:R-:W-:Y:S01]  /*ef30*/  ISETP.GE.AND P2, PT, R0, R6, PT ;  /* 0x000000060000720c */ /* 0x000fe20003f46270 */
[----:B------:R-:W-:Y:S01]  /*ef40*/  IMAD.MOV.U32 R13, RZ, RZ, R9 ;  /* 0x000000ffff0d7224 */ /* 0x000fe200078e0009 */
[----:B------:R-:W-:-:S11]  /*ef50*/  MOV R12, 0x1 ;  /* 0x00000001000c7802 */ /* 0x000fd60000000f00 */
[----:B------:R-:W-:Y:S01]  /*ef60*/  @!P2 LEA R21, R28, UR44, 0x1 ;  /* 0x0000002c1c15ac11 */ /* 0x000fe2000f8e08ff */
[----:B------:R-:W-:-:S07]  /*ef70*/  IMAD.MOV.U32 R2, RZ, RZ, R14 ;  /* 0x000000ffff027224 */ /* 0x000fce00078e000e */
[----:B------:R-:W-:Y:S05]  /*ef80*/  WARPSYNC.COLLECTIVE R15, `(.L_x_12022) ;  /* 0x000000000f087348 */ /* 0x000fea0003c00000 */
[----:B------:R0:W1:Y:S02]  /*ef90*/  SHFL.IDX P6, R14, R13, R12, R11 ;  /* 0x0000000c0d0e7389 */ /* 0x00006400000c000b */
[----:B01----:R-:W-:Y:S01]  /*efa0*/  ENDCOLLECTIVE ;  /* 0x000000000000791b */ /* 0x003fe20003800000 */
.L_x_12022:
        /* <DEDUP_REMOVED lines=13> */
.L_x_12023:
        /* <DEDUP_REMOVED lines=9> */
.L_x_12024:
        /* <DEDUP_REMOVED lines=13> */
.L_x_12025:
        /* <DEDUP_REMOVED lines=8> */
.L_x_12026:
        /* <DEDUP_REMOVED lines=12> */
.L_x_12027:
        /* <DEDUP_REMOVED lines=10> */
.L_x_12028:
        /* <DEDUP_REMOVED lines=13> */
.L_x_12029:
[----:B------:R-:W-:Y:S01]  /*f490*/  @!P2 LEA R7, R28, UR44, 0x1 ;  /* 0x0000002c1c07ac11 */ /* 0x000fe2000f8e08ff */
[----:B------:R-:W-:Y:S02]  /*f4a0*/  IMAD.MOV.U32 R13, RZ, RZ, R8 ;  /* 0x000000ffff0d7224 */ /* 0x000fe400078e0008 */
[----:B------:R-:W-:Y:S02]  /*f4b0*/  IMAD.MOV.U32 R12, RZ, RZ, 0x1 ;  /* 0x00000001ff0c7424 */ /* 0x000fe400078e00ff */
[----:B------:R-:W-:-:S07]  /*f4c0*/  IMAD.MOV.U32 R2, RZ, RZ, R14 ;  /* 0x000000ffff027224 */ /* 0x000fce00078e000e */
[----:B------:R-:W-:Y:S05]  /*f4d0*/  WARPSYNC.COLLECTIVE R15, `(.L_x_12030) ;  /* 0x000000000f087348 */ /* 0x000fea0003c00000 */
[----:B------:R0:W1:Y:S02]  /*f4e0*/  SHFL.IDX P6, R14, R13, R12, R11 ;  /* 0x0000000c0d0e7389 */ /* 0x00006400000c000b */
[----:B01----:R-:W-:Y:S01]  /*f4f0*/  ENDCOLLECTIVE ;  /* 0x000000000000791b */ /* 0x003fe20003800000 */
.L_x_12030:
        /* <DEDUP_REMOVED lines=12> */
.L_x_12031:
[----:B------:R-:W-:Y:S05]  /*f5c0*/  BRA `(.L_x_12032) ;  /* 0xffffffd4003c7947 */ /* 0x000fea000383ffff */
.L_x_11975:
[----:B0-----:R-:W-:-:S04]  /*f5d0*/  IMAD.U32 R3, RZ, RZ, UR44 ;  /* 0x0000002cff037e24 */ /* 0x001fc8000f8e00ff */
[----:B------:R0:W1:Y:S03]  /*f5e0*/  SYNCS.PHASECHK.TRANS64.TRYWAIT P1, [R3+URZ+0x2d820], R0 ;  /* 0x02d82000030075a7 */ /* 0x000066000802017f */
[----:B-1----:R-:W-:Y:S05]  /*f5f0*/  @!P1 NANOSLEEP.SYNCS 0x989680 ;  /* 0x009896800000995d */ /* 0x002fea0003900000 */
[----:B------:R-:W1:Y:S02]  /*f600*/  @!P1 SYNCS.PHASECHK.TRANS64 P1, [R3+URZ+0x2d820], R0 ;  /* 0x02d82000030095a7 */ /* 0x000e64000802007f */
[----:B-1----:R-:W-:Y:S05]  /*f610*/  @!P1 BRA `(.L_x_11975) ;  /* 0xfffffffc00ec9947 */ /* 0x002fea000383ffff */
[----:B------:R-:W-:Y:S05]  /*f620*/  BRA `(.L_x_12033) ;  /* 0xffffffd4008c7947 */ /* 0x000fea000383ffff */
.L_x_11979:
[----:B0-----:R0:W1:Y:S02]  /*f630*/  SYNCS.PHASECHK.TRANS64.TRYWAIT P0, [R7+URZ+0x2d840], R2 ;  /* 0x02d84002070075a7 */ /* 0x001064000800017f */
[----:B-1----:R-:W-:Y:S05]  /*f640*/  @!P0 NANOSLEEP.SYNCS 0x989680 ;  /* 0x009896800000895d */ /* 0x002fea0003900000 */
[----:B------:R-:W1:Y:S02]  /*f650*/  @!P0 SYNCS.PHASECHK.TRANS64 P0, [R7+URZ+0x2d840], R2 ;  /* 0x02d84002070085a7 */ /* 0x000e64000800007f */
[----:B-1----:R-:W-:Y:S05]  /*f660*/  @!P0 BRA `(.L_x_11979) ;  /* 0xfffffffc00f08947 */ /* 0x002fea000383ffff */
[----:B------:R-:W-:Y:S05]  /*f670*/  BRA `(.L_x_12034) ;  /* 0xffffffd800807947 */ /* 0x000fea000383ffff */
.L_x_11980:
        /* <DEDUP_REMOVED lines=8> */
.L_x_12036:
[----:B------:R-:W-:Y:S05]  /*f700*/  BSYNC B1 ;  /* 0x0000000000017941 */ /* 0x000fea0003800000 */
.L_x_12035:
        /* <DEDUP_REMOVED lines=13> */
.L_x_12037:
        /* <DEDUP_REMOVED lines=8> */
.L_x_12038:
        /* <DEDUP_REMOVED lines=14> */
.L_x_12039:
[----:B------:R-:W-:Y:S02]  /*f940*/  IMAD.MOV.U32 R13, RZ, RZ, R19 ;  /* 0x000000ffff0d7224 */ /* 0x000fe400078e0013 */
[----:B------:R-:W-:Y:S02]  /*f950*/  IMAD.MOV.U32 R12, RZ, RZ, 0x2 ;  /* 0x00000002ff0c7424 */ /* 0x000fe400078e00ff */
[----:B------:R-:W-:-:S07]  /*f960*/  IMAD.MOV.U32 R2, RZ, RZ, R14 ;  /* 0x000000ffff027224 */ /* 0x000fce00078e000e */
[----:B------:R-:W-:Y:S05]  /*f970*/  WARPSYNC.COLLECTIVE R15, `(.L_x_12040) ;  /* 0x000000000f087348 */ /* 0x000fea0003c00000 */
[----:B------:R0:W1:Y:S02]  /*f980*/  SHFL.IDX P6, R14, R13, R12, R11 ;  /* 0x0000000c0d0e7389 */ /* 0x00006400000c000b */
[----:B01----:R-:W-:Y:S01]  /*f990*/  ENDCOLLECTIVE ;  /* 0x000000000000791b */ /* 0x003fe20003800000 */
.L_x_12040:
        /* <DEDUP_REMOVED lines=13> */
.L_x_12041:
[----:B------:R-:W-:Y:S02]  /*fa70*/  IMAD.MOV.U32 R13, RZ, RZ, R19 ;  /* 0x000000ffff0d7224 */ /* 0x000fe400078e0013 */
[----:B------:R-:W-:Y:S02]  /*fa80*/  IMAD.MOV.U32 R12, RZ, RZ, 0x3 ;  /* 0x00000003ff0c7424 */ /* 0x000fe400078e00ff */
[----:B------:R-:W-:-:S07]  /*fa90*/  IMAD.MOV.U32 R2, RZ, RZ, R14 ;  /* 0x000000ffff027224 */ /* 0x000fce00078e000e */
[----:B------:R-:W-:Y:S05]  /*faa0*/  WARPSYNC.COLLECTIVE R15, `(.L_x_12042) ;  /* 0x000000000f087348 */ /* 0x000fea0003c00000 */
[----:B------:R0:W1:Y:S02]  /*fab0*/  SHFL.IDX P6, R14, R13, R12, R11 ;  /* 0x0000000c0d0e7389 */ /* 0x00006400000c000b */
[----:B01----:R-:W-:Y:S01]  /*fac0*/  ENDCOLLECTIVE ;  /* 0x000000000000791b */ /* 0x003fe20003800000 */
.L_x_12042:
        /* <DEDUP_REMOVED lines=14> */
.L_x_12043:
[----:B------:R-:W-:Y:S01]  /*fbb0*/  IMAD.MOV.U32 R2, RZ, RZ, R14 ;  /* 0x000000ffff027224 */ /* 0x000fe200078e000e */
[----:B------:R-:W-:Y:S06]  /*fbc0*/  BRA `(.L_x_12044) ;  /* 0xffffffd800187947 */ /* 0x000fec000383ffff */
.L_x_11985:
[----:B-1----:R1:W2:Y:S02]  /*fbd0*/  SYNCS.PHASECHK.TRANS64.TRYWAIT P0, [R7+URZ+0x2d860], R2 ;  /* 0x02d86002070075a7 */ /* 0x0022a4000800017f */
[----:B--2---:R-:W-:Y:S05]  /*fbe0*/  @!P0 NANOSLEEP.SYNCS 0x989680 ;  /* 0x009896800000895d */ /* 0x004fea0003900000 */
[----:B------:R-:W2:Y:S02]  /*fbf0*/  @!P0 SYNCS.PHASECHK.TRANS64 P0, [R7+URZ+0x2d860], R2 ;  /* 0x02d86002070085a7 */ /* 0x000ea4000800007f */
[----:B--2---:R-:W-:Y:S05]  /*fc00*/  @!P0 BRA `(.L_x_11985) ;  /* 0xfffffffc00f08947 */ /* 0x004fea000383ffff */
[----:B------:R-:W-:Y:S05]  /*fc10*/  BRA `(.L_x_12045) ;  /* 0xffffffd800787947 */ /* 0x000fea000383ffff */
.L_x_11986:
        /* <DEDUP_REMOVED lines=8> */
.L_x_12047:
[----:B------:R-:W-:Y:S05]  /*fca0*/  BSYNC B1 ;  /* 0x0000000000017941 */ /* 0x000fea0003800000 */
.L_x_12046:
        /* <DEDUP_REMOVED lines=9> */
.L_x_12048:
[----:B------:R-:W-:Y:S02]  /*fd40*/  IMAD.MOV.U32 R13, RZ, RZ, R18 ;  /* 0x000000ffff0d7224 */ /* 0x000fe400078e0012 */
[----:B------:R-:W-:Y:S01]  /*fd50*/  IMAD.MOV.U32 R12, RZ, RZ, 0x1 ;  /* 0x00000001ff0c7424 */ /* 0x000fe200078e00ff */
[----:B------:R-:W-:-:S13]  /*fd60*/  IADD3 R2, P0, R14, R4, RZ ;  /* 0x000000040e027210 */ /* 0x000fda0007f1e0ff */
[----:B------:R-:W-:Y:S05]  /*fd70*/  WARPSYNC.COLLECTIVE R15, `(.L_x_12049) ;  /* 0x000000000f087348 */ /* 0x000fea0003c00000 */
[----:B------:R0:W1:Y:S02]  /*fd80*/  SHFL.IDX P6, R14, R13, R12, R11 ;  /* 0x0000000c0d0e7389 */ /* 0x00006400000c000b */
[----:B01----:R-:W-:Y:S01]  /*fd90*/  ENDCOLLECTIVE ;  /* 0x000000000000791b */ /* 0x003fe20003800000 */
.L_x_12049:
        /* <DEDUP_REMOVED lines=15> */
.L_x_12050:
[----:B------:R-:W-:Y:S02]  /*fe90*/  IMAD.MOV.U32 R13, RZ, RZ, R18 ;  /* 0x000000ffff0d7224 */ /* 0x000fe400078e0012 */
[----:B------:R-:W-:Y:S01]  /*fea0*/  IMAD.MOV.U32 R12, RZ, RZ, 0x2 ;  /* 0x00000002ff0c7424 */ /* 0x000fe200078e00ff */
[----:B------:R-:W-:-:S13]  /*feb0*/  IADD3 R2, P0, R14, R4, RZ ;  /* 0x000000040e027210 */ /* 0x000fda0007f1e0ff */
[----:B------:R-:W-:Y:S05]  /*fec0*/  WARPSYNC.COLLECTIVE R15, `(.L_x_12051) ;  /* 0x000000000f087348 */ /* 0x000fea0003c00000 */
[----:B------:R0:W1:Y:S02]  /*fed0*/  SHFL.IDX P6, R14, R13, R12, R11 ;  /* 0x0000000c0d0e7389 */ /* 0x00006400000c000b */
[----:B01----:R-:W-:Y:S01]  /*fee0*/  ENDCOLLECTIVE ;  /* 0x000000000000791b */ /* 0x003fe20003800000 */
.L_x_12051:
        /* <DEDUP_REMOVED lines=15> */
.L_x_12052:
[----:B------:R-:W-:Y:S02]  /*ffe0*/  IMAD.MOV.U32 R13, RZ, RZ, R18 ;  /* 0x000000ffff0d7224 */ /* 0x000fe400078e0012 */
[----:B------:R-:W-:Y:S01]  /*fff0*/  IMAD.MOV.U32 R12, RZ, RZ, 0x3 ;  /* 0x00000003ff0c7424 */ /* 0x000fe200078e00ff */
[----:B------:R-:W-:-:S13]  /*10000*/  IADD3 R2, P0, R14, R4, RZ ;  /* 0x000000040e027210 */ /* 0x000fda0007f1e0ff */
[----:B------:R-:W-:Y:S05]  /*10010*/  WARPSYNC.COLLECTIVE R15, `(.L_x_12053) ;  /* 0x000000000f087348 */ /* 0x000fea0003c00000 */
[----:B------:R0:W1:Y:S02]  /*10020*/  SHFL.IDX P6, R14, R13, R12, R11 ;  /* 0x0000000c0d0e7389 */ /* 0x00006400000c000b */
[----:B01----:R-:W-:Y:S01]  /*10030*/  ENDCOLLECTIVE ;  /* 0x000000000000791b */ /* 0x003fe20003800000 */
.L_x_12053:
        /* <DEDUP_REMOVED lines=12> */
.L_x_12054:
[----:B------:R-:W-:Y:S01]  /*10100*/  @!PT LDS RZ, [RZ] ;  /* 0x00000000fffff984 */ /* 0x000fe20000000800 */
[----:B------:R-:W-:Y:S01]  /*10110*/  @!PT LDS RZ, [RZ] ;  /* 0x00000000fffff984 */ /* 0x000fe20000000800 */
[----:B------:R-:W-:Y:S01]  /*10120*/  @!PT LDS RZ, [RZ] ;  /* 0x00000000fffff984 */ /* 0x000fe20000000800 */
[----:B------:R0:W-:Y:S01]  /*10130*/  LDGSTS.E.BYPASS.LTC128B.128 [R8+0x3400], desc[UR60][R2.64+0x40], !P0 ;  /* 0x0340004002087fae */ /* 0x0001e2000c101d7c */
[----:B------:R-:W-:-:S13]  /*10140*/  ISETP.LT.OR P0, PT, R0, 0x41, P1 ;  /* 0x000000410000780c */ /* 0x000fda0000f01670 */
[----:B------:R0:W-:Y:S01]  /*10150*/  LDGSTS.E.BYPASS.LTC128B.128 [R8+0x5400], desc[UR60][R2.64+0x80], !P0 ;  /* 0x0540008002087fae */ /* 0x0001e2000c101d7c */
[----:B------:R-:W-:Y:S05]  /*10160*/  BRA `(.L_x_12055) ;  /* 0xffffffd400b87947 */ /* 0x000fea000383ffff */
.L_x_11992:
[----:B0-----:R0:W1:Y:S02]  /*10170*/  SYNCS.PHASECHK.TRANS64.TRYWAIT P0, [R0+URZ+0x2d860], R3 ;  /* 0x02d86003000075a7 */ /* 0x001064000800017f */
[----:B-1----:R-:W-:Y:S05]  /*10180*/  @!P0 NANOSLEEP.SYNCS 0x989680 ;  /* 0x009896800000895d */ /* 0x002fea0003900000 */
[----:B------:R-:W1:Y:S02]  /*10190*/  @!P0 SYNCS.PHASECHK.TRANS64 P0, [R0+URZ+0x2d860], R3 ;  /* 0x02d86003000085a7 */ /* 0x000e64000800007f */
[----:B-1----:R-:W-:Y:S05]  /*101a0*/  @!P0 BRA `(.L_x_11992) ;  /* 0xfffffffc00f08947 */ /* 0x002fea000383ffff */
[----:B------:R-:W-:Y:S05]  /*101b0*/  BRA `(.L_x_12056) ;  /* 0xffffffd800b47947 */ /* 0x000fea000383ffff */
.L_x_11993:
        /* <DEDUP_REMOVED lines=8> */
.L_x_12058:
[----:B------:R-:W-:Y:S05]  /*10240*/  BSYNC B0 ;  /* 0x0000000000007941 */ /* 0x000fea0003800000 */
.L_x_12057:
        /* <DEDUP_REMOVED lines=10> */
.L_x_12059:
        /* <DEDUP_REMOVED lines=15> */
.L_x_12060:
        /* <DEDUP_REMOVED lines=17> */
.L_x_12061:
        /* <DEDUP_REMOVED lines=8> */
.L_x_12062:
        /* <DEDUP_REMOVED lines=15> */
.L_x_12063:
[----:B------:R-:W-:Y:S02]  /*10660*/  IMAD.MOV.U32 R3, RZ, RZ, R7 ;  /* 0x000000ffff037224 */ /* 0x000fe400078e0007 */
[----:B------:R-:W-:Y:S02]  /*10670*/  IMAD.MOV.U32 R13, RZ, RZ, R18 ;  /* 0x000000ffff0d7224 */ /* 0x000fe400078e0012 */
[----:B------:R-:W-:Y:S02]  /*10680*/  IMAD.MOV.U32 R12, RZ, RZ, 0x3 ;  /* 0x00000003ff0c7424 */ /* 0x000fe400078e00ff */
[----:B------:R-:W-:-:S07]  /*10690*/  IMAD.MOV.U32 R8, RZ, RZ, R14 ;  /* 0x000000ffff087224 */ /* 0x000fce00078e000e */
[----:B------:R-:W-:Y:S05]  /*106a0*/  WARPSYNC.COLLECTIVE R15, `(.L_x_12064) ;  /* 0x000000000f087348 */ /* 0x000fea0003c00000 */
[----:B------:R0:W1:Y:S02]  /*106b0*/  SHFL.IDX P6, R14, R13, R12, R11 ;  /* 0x0000000c0d0e7389 */ /* 0x00006400000c000b */
[----:B01----:R-:W-:Y:S01]  /*106c0*/  ENDCOLLECTIVE ;  /* 0x000000000000791b */ /* 0x003fe20003800000 */
.L_x_12064:
        /* <DEDUP_REMOVED lines=13> */
.L_x_12065:
[----:B------:R-:W-:Y:S05]  /*107a0*/  BRA `(.L_x_12066) ;  /* 0xffffffd400fc7947 */ /* 0x000fea000383ffff */
.L_x_11996:
[----:B0-----:R0:W1:Y:S02]  /*107b0*/  SYNCS.PHASECHK.TRANS64.TRYWAIT P0, [R7+URZ+0x2d820], R6 ;  /* 0x02d82006070075a7 */ /* 0x001064000800017f */
[----:B-1----:R-:W-:Y:S05]  /*107c0*/  @!P0 NANOSLEEP.SYNCS 0x989680 ;  /* 0x009896800000895d */ /* 0x002fea0003900000 */
[----:B------:R-:W1:Y:S02]  /*107d0*/  @!P0 SYNCS.PHASECHK.TRANS64 P0, [R7+URZ+0x2d820], R6 ;  /* 0x02d82006070085a7 */ /* 0x000e64000800007f */
[----:B-1----:R-:W-:Y:S05]  /*107e0*/  @!P0 BRA `(.L_x_11996) ;  /* 0xfffffffc00f08947 */ /* 0x002fea000383ffff */
[----:B------:R-:W-:Y:S05]  /*107f0*/  BRA `(.L_x_12067) ;  /* 0xffffffd800787947 */ /* 0x000fea000383ffff */
.L_x_11997:
        /* <DEDUP_REMOVED lines=11> */
.L_x_12069:
[----:B------:R-:W-:Y:S05]  /*108b0*/  BSYNC B0 ;  /* 0x0000000000007941 */ /* 0x000fea0003800000 */
.L_x_12068:
[----:B------:R-:W-:Y:S05]  /*108c0*/  BRA `(.L_x_12070) ;  /* 0xffffffd8005c7947 */ /* 0x000fea000383ffff */
.L_x_11998:
[----:B------:R-:W-:Y:S01]  /*108d0*/  BSSY B0, `(.L_x_12071) ;  /* 0x0000006000007945 */ /* 0x000fe20003800000 */
[----:B------:R-:W-:-:S07]  /*108e0*/  IMAD.MOV.U32 R15, RZ, RZ, -0x1 ;  /* 0xffffffffff0f7424 */ /* 0x000fce00078e00ff */
[----:B01---5:R-:W-:Y:S05]  /*108f0*/  WARPSYNC.COLLECTIVE R15, `(.L_x_12072) ;  /* 0x000000000f0c7348 */ /* 0x023fea0003c00000 */
[----:B------:R-:W-:Y:S02]  /*10900*/  ELECT P6, UR62, PT ;  /* 0x00000000003e782f */ /* 0x000fe400038c0000 */
[----:B------:R-:W-:Y:S01]  /*10910*/  MOV R14, UR62 ;  /* 0x0000003e000e7c02 */ /* 0x000fe20008000f00 */
[----:B01---5:R-:W-:Y:S10]  /*10920*/  ENDCOLLECTIVE ;  /* 0x000000000000791b */ /* 0x023ff40003800000 */
.L_x_12072:
[----:B------:R-:W-:Y:S05]  /*10930*/  BSYNC B0 ;  /* 0x0000000000007941 */ /* 0x000fea0003800000 */
.L_x_12071:
[----:B------:R-:W-:Y:S05]  /*10940*/  BRA `(.L_x_12073) ;  /* 0xffffffd800507947 */ /* 0x000fea000383ffff */
.L_x_12000:
[----:B-1----:R1:W2:Y:S02]  /*10950*/  SYNCS.PHASECHK.TRANS64.TRYWAIT P1, [R5+URZ+0x2d840], R4 ;  /* 0x02d84004050075a7 */ /* 0x0022a4000802017f */
[----:B--2---:R-:W-:Y:S05]  /*10960*/  @!P1 NANOSLEEP.SYNCS 0x989680 ;  /* 0x009896800000995d */ /* 0x004fea0003900000 */
[----:B------:R-:W2:Y:S02]  /*10970*/  @!P1 SYNCS.PHASECHK.TRANS64 P1, [R5+URZ+0x2d840], R4 ;  /* 0x02d84004050095a7 */ /* 0x000ea4000802007f */
[----:B--2---:R-:W-:Y:S05]  /*10980*/  @!P1 BRA `(.L_x_12000) ;  /* 0xfffffffc00f09947 */ /* 0x004fea000383ffff */
[----:B------:R-:W-:Y:S05]  /*10990*/  BRA `(.L_x_12074) ;  /* 0xffffffd800787947 */ /* 0x000fea000383ffff */
.L_x_12002:
[----:B--2---:R2:W3:Y:S02]  /*109a0*/  SYNCS.PHASECHK.TRANS64.TRYWAIT P1, [R3+URZ+0x2d840], R0 ;  /* 0x02d84000030075a7 */ /* 0x0044e4000802017f */
[----:B---3--:R-:W-:Y:S05]  /*109b0*/  @!P1 NANOSLEEP.SYNCS 0x989680 ;  /* 0x009896800000995d */ /* 0x008fea0003900000 */
[----:B------:R-:W3:Y:S02]  /*109c0*/  @!P1 SYNCS.PHASECHK.TRANS64 P1, [R3+URZ+0x2d840], R0 ;  /* 0x02d84000030095a7 */ /* 0x000ee4000802007f */
[----:B---3--:R-:W-:Y:S05]  /*109d0*/  @!P1 BRA `(.L_x_12002) ;  /* 0xfffffffc00f09947 */ /* 0x008fea000383ffff */
[----:B------:R-:W-:Y:S05]  /*109e0*/  BRA `(.L_x_12075) ;  /* 0xffffffd800847947 */ /* 0x000fea000383ffff */
.L_x_12004:
[----:B---3--:R3:W4:Y:S02]  /*109f0*/  SYNCS.PHASECHK.TRANS64.TRYWAIT P1, [R5+URZ+0x2d860], R4 ;  /* 0x02d86004050075a7 */ /* 0x008724000802017f */
[----:B----4-:R-:W-:Y:S05]  /*10a00*/  @!P1 NANOSLEEP.SYNCS 0x989680 ;  /* 0x009896800000995d */ /* 0x010fea0003900000 */
[----:B------:R-:W4:Y:S02]  /*10a10*/  @!P1 SYNCS.PHASECHK.TRANS64 P1, [R5+URZ+0x2d860], R4 ;  /* 0x02d86004050095a7 */ /* 0x000f24000802007f */
[----:B----4-:R-:W-:Y:S05]  /*10a20*/  @!P1 BRA `(.L_x_12004) ;  /* 0xfffffffc00f09947 */ /* 0x010fea000383ffff */
[----:B------:R-:W-:Y:S05]  /*10a30*/  BRA `(.L_x_12076) ;  /* 0xffffffd800807947 */ /* 0x000fea000383ffff */
.L_x_12077:
        /* <DEDUP_REMOVED lines=12> */
.L_x_15989:


//--------------------- .text._ZN7cutlass13device_kernelIN5flash11enable_sm90INS1_16FlashAttnFwdSm90INS1_25CollectiveMainloopFwdSm90ILi2EN4cute5tupleIJNS5_1CILi1EEES8_S8_EEENS6_IJNS7_ILi192EEENS7_ILi128EEENS7_ILi96EEEEEELi96ENS_10bfloat16_tEfNS_4arch4Sm90ELb1ELb0ELb0ELb1ELb1ELb0ELb0ELb0ELb1ELb1ELb1ELb0EEENS1_21CollectiveEpilogueFwdINS6_IJSA_SC_SB_EEES9_SE_SG_Li384ELb1ELb1ELb1ELb0EEENS1_36VarlenDynamicPersistentTileSchedulerILi192ELi128ELi384ELi128ELb1ELb1ELb1ELb1ELb1ELb1EEEEEEEEEvNT_6ParamsE --------------------------
	.section	.text._ZN7cutlass13device_kernelIN5flash11enable_sm90INS1_16FlashAttnFwdSm90INS1_25CollectiveMainloopFwdSm90ILi2EN4cute5tupleIJNS5_1CILi1EEES8_S8_EEENS6_IJNS7_ILi192EEENS7_ILi128EEENS7_ILi96EEEEEELi96ENS_10bfloat16_tEfNS_4arch4Sm90ELb1ELb0ELb0ELb1ELb1ELb0ELb0ELb0ELb1ELb1ELb1ELb0EEENS1_21CollectiveEpilogueFwdINS6_IJSA_SC_SB_EEES9_SE_SG_Li384ELb1ELb1ELb1ELb0EEENS1_36VarlenDynamicPersistentTileSchedulerILi192ELi128ELi384ELi128ELb1ELb1ELb1ELb1ELb1ELb1EEEEEEEEEvNT_6ParamsE,"ax",@progbits
	.align	128
.text._ZN7cutlass13device_kernelIN5flash11enable_sm90INS1_16FlashAttnFwdSm90INS1_25CollectiveMainloopFwdSm90ILi2EN4cute5tupleIJNS5_1CILi1EEES8_S8_EEENS6_IJNS7_ILi192EEENS7_ILi128EEENS7_ILi96EEEEEELi96ENS_10bfloat16_tEfNS_4arch4Sm90ELb1ELb0ELb0ELb1ELb1ELb0ELb0ELb0ELb1ELb1ELb1ELb0EEENS1_21CollectiveEpilogueFwdINS6_IJSA_SC_SB_EEES9_SE_SG_Li384ELb1ELb1ELb1ELb0EEENS1_36VarlenDynamicPersistentTileSchedulerILi192ELi128ELi384ELi128ELb1ELb1ELb1ELb1ELb1ELb1EEEEEEEEEvNT_6ParamsE:
        .type           _ZN7cutlass13device_kernelIN5flash11enable_sm90INS1_16FlashAttnFwdSm90INS1_25CollectiveMainloopFwdSm90ILi2EN4cute5tupleIJNS5_1CILi1EEES8_S8_EEENS6_IJNS7_ILi192EEENS7_ILi128EEENS7_ILi96EEEEEELi96ENS_10bfloat16_tEfNS_4arch4Sm90ELb1ELb0ELb0ELb1ELb1ELb0ELb0ELb0ELb1ELb1ELb1ELb0EEENS1_21CollectiveEpilogueFwdINS6_IJSA_SC_SB_EEES9_SE_SG_Li384ELb1ELb1ELb1ELb0EEENS1_36VarlenDynamicPersistentTileSchedulerILi192ELi128ELi384ELi128ELb1ELb1ELb1ELb1ELb1ELb1EEEEEEEEEvNT_6ParamsE,@function
        .size           _ZN7cutlass13device_kernelIN5flash11enable_sm90INS1_16FlashAttnFwdSm90INS1_25CollectiveMainloopFwdSm90ILi2EN4cute5tupleIJNS5_1CILi1EEES8_S8_EEENS6_IJNS7_ILi192EEENS7_ILi128EEENS7_ILi96EEEEEELi96ENS_10bfloat16_tEfNS_4arch4Sm90ELb1ELb0ELb0ELb1ELb1ELb0ELb0ELb0ELb1ELb1ELb1ELb0EEENS1_21CollectiveEpilogueFwdINS6_IJSA_SC_SB_EEES9_SE_SG_Li384ELb1ELb1ELb1ELb0EEENS1_36VarlenDynamicPersistentTileSchedulerILi192ELi128ELi384ELi128ELb1ELb1ELb1ELb1ELb1ELb1EEEEEEEEEvNT_6ParamsE,(.L_x_15990 - _ZN7cutlass13device_kernelIN5flash11enable_sm90INS1_16FlashAttnFwdSm90INS1_25CollectiveMainloopFwdSm90ILi2EN4cute5tupleIJNS5_1CILi1EEES8_S8_EEENS6_IJNS7_ILi192EEENS7_ILi128EEENS7_ILi96EEEEEELi96ENS_10bfloat16_tEfNS_4arch4Sm90ELb1ELb0ELb0ELb1ELb1ELb0ELb0ELb0ELb1ELb1ELb1ELb0EEENS1_21CollectiveEpilogueFwdINS6_IJSA_SC_SB_EEES9_SE_SG_Li384ELb1ELb1ELb1ELb0EEENS1_36VarlenDynamicPersistentTileSchedulerILi192ELi128ELi384ELi128ELb1ELb1ELb1ELb1ELb1ELb1EEEEEEEEEvNT_6ParamsE)
        .other          _ZN7cutlass13device_kernelIN5flash11enable_sm90INS1_16FlashAttnFwdSm90INS1_25CollectiveMainloopFwdSm90ILi2EN4cute5tupleIJNS5_1CILi1EEES8_S8_EEENS6_IJNS7_ILi192EEENS7_ILi128EEENS7_ILi96EEEEEELi96ENS_10bfloat16_tEfNS_4arch4Sm90ELb1ELb0ELb0ELb1ELb1ELb0ELb0ELb0ELb1ELb1ELb1ELb0EEENS1_21CollectiveEpilogueFwdINS6_IJSA_SC_SB_EEES9_SE_SG_Li384ELb1ELb1ELb1ELb0EEENS1_36VarlenDynamicPersistentTileSchedulerILi192ELi128ELi384ELi128ELb1ELb1ELb1ELb1ELb1ELb1EEEEEEEEEvNT_6ParamsE,@"STO_CUDA_ENTRY STV_DEFAULT"
_ZN7cutlass13device_kernelIN5flash11enable_sm90INS1_16FlashAttnFwdSm90INS1_25CollectiveMainloopFwdSm90ILi2EN4cute5tupleIJNS5_1CILi1EEES8_S8_EEENS6_IJNS7_ILi192EEENS7_ILi128EEENS7_ILi96EEEEEELi96ENS_10bfloat16_tEfNS_4arch4Sm90ELb1ELb0ELb0ELb1ELb1ELb0ELb0ELb0ELb1ELb1ELb1ELb0EEENS1_21CollectiveEpilogueFwdINS6_IJSA_SC_SB_EEES9_SE_SG_Li384ELb1ELb1ELb1ELb0EEENS1_36VarlenDynamicPersistentTileSchedulerILi192ELi128ELi384ELi128ELb1ELb1ELb1ELb1ELb1ELb1EEEEEEEEEvNT_6ParamsE:
        /* <DEDUP_REMOVED lines=45> */
.L_x_12078:
        /* <DEDUP_REMOVED lines=22> */
.L_x_12079:
        /* <DEDUP_REMOVED lines=18> */
.L_x_12080:
        /* <DEDUP_REMOVED lines=22> */
.L_x_12081:
        /* <DEDUP_REMOVED lines=22> */
.L_x_12082:
        /* <DEDUP_REMOVED lines=8> */
.L_x_12084:
        /* <DEDUP_REMOVED lines=38> */
[----:B------:R-:W-:Y:S01]  /*0af0*/  IMAD.IADD R3, R4, 0x1, -R3 ;  /* 0x0000000104037824 */ /* 0x000fe200078e0a03 */
[----:B------:R-:W-:Y:S01]  /*0b00*/  LEA.HI R13, R12, R16, RZ, 0x2 ;  /* 0x000000100c0d7211 */ /* 0x000fe200078f10ff */
[----:B------:R-:W-:Y:S02]  /*0b10*/  IMAD.IADD R7, R6, 0x1, -R7 ;  /* 0x0000000106077824 */ /* 0x000fe400078e0a07 */
[----:B------:R-:W-:Y:S01]  /*0b20*/  IMAD R6, R8, 0x10, R4 ;  /* 0x0000001008067824 */ /* 0x000fe200078e0204 */
[----:B------:R-:W-:Y:S01]  /*0b30*/  LEA.HI R4, R2, R2, RZ, 0x1 ;  /* 0x0000000202047211 */ /* 0x000fe200078f08ff */
[----:B------:R-:W-:Y:S01]  /*0b40*/  IMAD.SHL.U32 R2, R3, 0x40, RZ ;  /* 0x0000004003027824 */ /* 0x000fe200078e00ff */
[--C-:B------:R-:W-:Y:S02]  /*0b50*/  SHF.R.S32.HI R14, RZ, 0x2, R13.reuse ;  /* 0x00000002ff0e7819 */ /* 0x100fe4000001140d */
[----:B------:R-:W-:Y:S01]  /*0b60*/  SHF.R.S32.HI R15, RZ, 0x1f, R13 ;  /* 0x0000001fff0f7819 */ /* 0x000fe2000001140d */
[----:B------:R-:W-:Y:S01]  /*0b70*/  IMAD.SHL.U32 R7, R7, 0x8, RZ ;  /* 0x0000000807077824 */ /* 0x000fe200078e00ff */
[----:B------:R-:W-:Y:S01]  /*0b80*/  LOP3.LUT R2, R2, 0x1c0, RZ, 0xc0, !PT ;  /* 0x000001c002027812 */ /* 0x000fe200078ec0ff */
[----:B------:R-:W-:Y:S01]  /*0b90*/  IMAD.SHL.U32 R5, R5, 0x40, RZ ;  /* 0x0000004005057824 */ /* 0x000fe200078e00ff */
[----:B------:R-:W-:Y:S01]  /*0ba0*/  LEA.HI R15, R15, R14, RZ, 0x3 ;  /* 0x0000000e0f0f7211 */ /* 0x000fe200078f18ff */
[----:B------:R-:W-:Y:S01]  /*0bb0*/  IMAD.U32 R6, R6, 0x20, R7 ;  /* 0x0000002006067824 */ /* 0x000fe200078e0007 */
[----:B------:R-:W-:-:S02]  /*0bc0*/  LEA.HI R12, R12, R16, RZ, 0x5 ;  /* 0x000000100c0c7211 */ /* 0x000fc400078f28ff */
[----:B------:R-:W-:Y:S02]  /*0bd0*/  LOP3.LUT R15, R15, 0xfffffff8, RZ, 0xc0, !PT ;  /* 0xfffffff80f0f7812 */ /* 0x000fe400078ec0ff */
[----:B------:R-:W-:Y:S02]  /*0be0*/  LOP3.LUT R7, R2, 0x8, R7, 0xf8, !PT ;  /* 0x0000000802077812 */ /* 0x000fe400078ef807 */
[----:B------:R-:W-:Y:S02]  /*0bf0*/  LOP3.LUT R5, R5, 0x7ffffe00, RZ, 0xc0, !PT ;  /* 0x7ffffe0005057812 */ /* 0x000fe400078ec0ff */
[----:B------:R-:W-:Y:S01]  /*0c00*/  SHF.R.U32.HI R2, RZ, 0x3, R2 ;  /* 0x00000003ff027819 */ /* 0x000fe20000011602 */
[----:B------:R-:W-:Y:S01]  /*0c10*/  IMAD.IADD R15, R14, 0x1, -R15 ;  /* 0x000000010e0f7824 */ /* 0x000fe200078e0a0f */
[----:B------:R-:W-:Y:S01]  /*0c20*/  SHF.R.S32.HI R12, RZ, 0x5, R12 ;  /* 0x00000005ff0c7819 */ /* 0x000fe2000001140c */
[----:B------:R-:W-:Y:S01]  /*0c30*/  IMAD R5, R8, 0x400, R5 ;  /* 0x0000040008057824 */ /* 0x000fe200078e0205 */
[----:B------:R-:W-:-:S02]  /*0c40*/  LOP3.LUT R2, R7, R2, RZ, 0x3c, !PT ;  /* 0x0000000207027212 */ /* 0x000fc400078e3cff */
[----:B------:R-:W-:Y:S01]  /*0c50*/  LEA.HI R0, R0, R18, RZ, 0x2 ;  /* 0x0000001200007211 */ /* 0x000fe200078f10ff */
[----:B------:R-:W-:Y:S02]  /*0c60*/  IMAD R4, R4, -0x3, R17 ;  /* 0xfffffffd04047824 */ /* 0x000fe400078e0211 */
[----:B------:R-:W-:Y:S02]  /*0c70*/  IMAD R15, R12, 0x10, R15 ;  /* 0x000000100c0f7824 */ /* 0x000fe400078e020f */
[----:B------:R-:W-:Y:S01]  /*0c80*/  IMAD.IADD R17, R5, 0x1, R2 ;  /* 0x0000000105117824 */ /* 0x000fe200078e0202 */
[----:B------:R-:W-:Y:S01]  /*0c90*/  LOP3.LUT R2, R0, 0xfffffffc, RZ, 0xc0, !PT ;  /* 0xfffffffc00027812 */ /* 0x000fe200078ec0ff */
[----:B------:R-:W-:Y:S01]  /*0ca0*/  IMAD R8, R4, 0x40, R15 ;  /* 0x0000004004087824 */ /* 0x000fe200078e020f */
[----:B------:R0:W-:Y:S01]  /*0cb0*/  STL [R1+0x48], R6 ;  /* 0x0000480601007387 */ /* 0x0001e20000100800 */
[----:B------:R-:W-:Y:S02]  /*0cc0*/  LOP3.LUT R13, R13, 0x7ffffffc, RZ, 0xc0, !PT ;  /* 0x7ffffffc0d0d7812 */ /* 0x000fe400078ec0ff */
[----:B------:R-:W-:Y:S01]  /*0cd0*/  IMAD.IADD R4, R18, 0x1, -R2 ;  /* 0x0000000112047824 */ /* 0x000fe200078e0a02 */
[----:B------:R1:W-:Y:S01]  /*0ce0*/  STL [R1+0x44], R8 ;  /* 0x0000440801007387 */ /* 0x0003e20000100800 */
[----:B------:R-:W-:-:S03]  /*0cf0*/  R2P PR, R3, 0x6 ;  /* 0x0000000603007804 */ /* 0x000fc60000000000 */
[----:B------:R1:W-:Y:S01]  /*0d00*/  STL [R1+0x10], RZ ;  /* 0x000010ff01007387 */ /* 0x0003e20000100800 */
[C---:B------:R-:W-:Y:S01]  /*0d10*/  LEA.HI R3, R4.reuse, R4, RZ, 0x1 ;  /* 0x0000000404037211 */ /* 0x040fe200078f08ff */
[----:B------:R-:W-:Y:S02]  /*0d20*/  IMAD.SHL.U32 R145, R4, 0x8, RZ ;  /* 0x0000000804917824 */ /* 0x000fe400078e00ff */
[----:B------:R-:W-:Y:S01]  /*0d30*/  IMAD.IADD R13, R16, 0x1, -R13 ;  /* 0x00000001100d7824 */ /* 0x000fe200078e0a0d */
[----:B------:R-:W-:Y:S01]  /*0d40*/  LOP3.LUT R3, R3, 0x1ffffffe, RZ, 0xc0, !PT ;  /* 0x1ffffffe03037812 */ /* 0x000fe200078ec0ff */
[----:B------:R-:W-:Y:S01]  /*0d50*/  VIADD R150, R145, 0x40 ;  /* 0x0000004091967836 */ /* 0x000fe20000000000 */
[----:B------:R-:W-:Y:S01]  /*0d60*/  LEA R17, R17, UR40, 0x1 ;  /* 0x0000002811117c11 */ /* 0x000fe2000f8e08ff */
[----:B------:R-:W-:Y:S02]  /*0d70*/  VIADD R149, R145, 0x20 ;  /* 0x0000002091957836 */ /* 0x000fe40000000000 */
[----:B------:R-:W-:Y:S01]  /*0d80*/  IMAD.SHL.U32 R141, R13, 0x2, RZ ;  /* 0x000000020d8d7824 */ /* 0x000fe200078e00ff */
[----:B------:R-:W-:Y:S01]  /*0d90*/  SHF.R.S32.HI R0, RZ, 0x2, R0 ;  /* 0x00000002ff007819 */ /* 0x000fe20000011400 */
[----:B------:R-:W-:Y:S01]  /*0da0*/  IMAD.MOV.U32 R18, RZ, RZ, 0x40 ;  /* 0x00000040ff127424 */ /* 0x000fe200078e00ff */
[----:B------:R-:W-:Y:S01]  /*0db0*/  SHF.R.S32.HI R0, RZ, 0x1f, R150 ;  /* 0x0000001fff007819 */ /* 0x000fe20000011496 */
[----:B------:R-:W-:Y:S01]  /*0dc0*/  IMAD.IADD R3, R4, 0x1, -R3 ;  /* 0x0000000104037824 */ /* 0x000fe200078e0a03 */
[----:B------:R-:W-:Y:S01]  /*0dd0*/  SHF.R.S32.HI R4, RZ, 0x1f, R149 ;  /* 0x0000001fff047819 */ /* 0x000fe20000011495 */
[----:B------:R-:W-:-:S02]  /*0de0*/  IMAD.MOV.U32 R5, RZ, RZ, R9 ;  /* 0x000000ffff057224 */ /* 0x000fc400078e0009 */
[C---:B------:R-:W-:Y:S01]  /*0df0*/  VIADD R0, R141.reuse, 0x20 ;  /* 0x000000208d007836 */ /* 0x040fe20000000000 */
[----:B------:R-:W-:Y:S01]  /*0e00*/  SEL R18, R18, 0xffffffc0, !P2 ;  /* 0xffffffc012127807 */ /* 0x000fe20005000000 */
[C---:B------:R-:W-:Y:S02]  /*0e10*/  VIADD R9, R141.reuse, 0x10 ;  /* 0x000000108d097836 */ /* 0x040fe40000000000 */
[C---:B------:R-:W-:Y:S02]  /*0e20*/  VIADD R4, R141.reuse, 0x18 ;  /* 0x000000188d047836 */ /* 0x040fe40000000000 */
[C---:B------:R-:W-:Y:S02]  /*0e30*/  VIADD R155, R141.reuse, 0x38 ;  /* 0x000000388d9b7836 */ /* 0x040fe40000000000 */
[----:B0-----:R-:W-:Y:S02]  /*0e40*/  IMAD.MOV.U32 R6, RZ, RZ, R10 ;  /* 0x000000ffff067224 */ /* 0x001fe400078e000a */
[----:B------:R-:W-:-:S02]  /*0e50*/  VIADD R157, R141, 0x28 ;  /* 0x000000288d9d7836 */ /* 0x000fc40000000000 */
[C---:B------:R-:W-:Y:S02]  /*0e60*/  VIADD R156, R141.reuse, 0x30 ;  /* 0x000000308d9c7836 */ /* 0x040fe40000000000 */
[C---:B------:R-:W-:Y:S02]  /*0e70*/  VIADD R153, R141.reuse, 0x48 ;  /* 0x000000488d997836 */ /* 0x040fe40000000000 */
[C---:B------:R-:W-:Y:S02]  /*0e80*/  VIADD R10, R141.reuse, 0x8 ;  /* 0x000000088d0a7836 */ /* 0x040fe40000000000 */
[C---:B------:R-:W-:Y:S02]  /*0e90*/  VIADD R154, R141.reuse, 0x40 ;  /* 0x000000408d9a7836 */ /* 0x040fe40000000000 */
[C---:B------:R-:W-:Y:S02]  /*0ea0*/  VIADD R152, R141.reuse, 0x50 ;  /* 0x000000508d987836 */ /* 0x040fe40000000000 */
[----:B------:R-:W-:-:S02]  /*0eb0*/  VIADD R151, R141, 0x58 ;  /* 0x000000588d977836 */ /* 0x000fc40000000000 */
[----:B------:R-:W-:Y:S01]  /*0ec0*/  VIADD R23, R17, 0x21820 ;  /* 0x0002182011177836 */ /* 0x000fe20000000000 */
[----:B------:R-:W-:Y:S02]  /*0ed0*/  SHF.R.S32.HI R0, RZ, 0x1f, R0 ;  /* 0x0000001fff007819 */ /* 0x000fe40000011400 */
[----:B------:R-:W-:Y:S02]  /*0ee0*/  SHF.R.S32.HI R9, RZ, 0x1f, R9 ;  /* 0x0000001fff097819 */ /* 0x000fe40000011409 */
[----:B------:R-:W-:Y:S02]  /*0ef0*/  SHF.R.S32.HI R4, RZ, 0x1f, R4 ;  /* 0x0000001fff047819 */ /* 0x000fe40000011404 */
        /* <DEDUP_REMOVED lines=10> */
[----:B------:R-:W-:Y:S01]  /*0fa0*/  SHF.R.S32.HI R0, RZ, 0x1f, R151 ;  /* 0x0000001fff007819 */ /* 0x000fe20000011497 */
[----:B------:R-:W-:Y:S01]  /*0fb0*/  UMOV UR38, URZ ;  /* 0x0000003f00267c82 */ /* 0x000fe20008000000 */
[----:B--2---:R-:W-:Y:S01]  /*0fc0*/  LOP3.LUT R22, R19, 0x1, RZ, 0xfc, !PT ;  /* 0x0000000113167812 */ /* 0x004fe200078efcff */
[----:B------:R-:W-:-:S04]  /*0fd0*/  VIADD R19, R17, 0x21800 ;  /* 0x0002180011137836 */ /* 0x000fc80000000000 */
[C---:B------:R-:W-:Y:S02]  /*0fe0*/  @P1 VIADD R23, R19.reuse, 0xffffffe0 ;  /* 0xffffffe013171836 */ /* 0x040fe40000000000 */
[----:B------:R-:W-:Y:S02]  /*0ff0*/  IMAD.IADD R19, R19, 0x1, R18 ;  /* 0x0000000113137824 */ /* 0x000fe400078e0212 */
[----:B------:R-:W-:Y:S02]  /*1000*/  IMAD.IADD R18, R18, 0x1, R23 ;  /* 0x0000000112127824 */ /* 0x000fe400078e0217 */
[----:B-1----:R-:W-:-:S07]  /*1010*/  VIADD R136, R23, 0x6000 ;  /* 0x0000600017887836 */ /* 0x002fce0000000000 */
.L_x_12140:
[----:B012-4-:R-:W0:Y:S01]  /*1020*/  LDC.64 R8, c[0x0][0xc88] ;  /* 0x00032200ff087b82 */ /* 0x017e220000000a00 */
[----:B------:R-:W-:Y:S01]  /*1030*/  ULDC.64 UR4, c[0x0][0xa28] ;  /* 0x00028a0000047ab9 */ /* 0x000fe20000000a00 */
[----:B------:R-:W-:-:S06]  /*1040*/  ULDC.64 UR6, c[0x0][0xa18] ;  /* 0x0002860000067ab9 */ /* 0x000fcc0000000a00 */
[----:B------:R-:W1:Y:S08]  /*1050*/  LDC.64 R12, c[0x0][0x418] ;  /* 0x00010600ff0c7b82 */ /* 0x000e700000000a00 */
[----:B------:R-:W2:Y:S01]  /*1060*/  LDC R0, c[0x0][0x424] ;  /* 0x00010900ff007b82 */ /* 0x000ea20000000800 */
[----:B0-----:R-:W-:-:S07]  /*1070*/  IMAD.WIDE R8, R7, 0x4, R8 ;  /* 0x0000000407087825 */ /* 0x001fce00078e0208 */
[----:B------:R-:W0:Y:S01]  /*1080*/  LDC R15, c[0x0][0x2f0] ;  /* 0x0000bc00ff0f7b82 */ /* 0x000e220000000800 */
[----:B------:R-:W3:Y:S01]  /*1090*/  LDG.E R144, desc[UR36][R8.64] ;  /* 0x0000002408907981 */ /* 0x000ee2000c1e1900 */
[----:B------:R-:W-:Y:S01]  /*10a0*/  ISETP.NE.U32.AND P1, PT, RZ, UR4, PT ;  /* 0x00000004ff007c0c */ /* 0x000fe2000bf25070 */
[----:B------:R-:W-:Y:S01]  /*10b0*/  IMAD.MOV.U32 R3, RZ, RZ, RZ ;  /* 0x000000ffff037224 */ /* 0x000fe200078e00ff */
[----:B------:R-:W-:Y:S02]  /*10c0*/  ISETP.NE.U32.AND P0, PT, RZ, UR6, PT ;  /* 0x00000006ff007c0c */ /* 0x000fe4000bf05070 */
[----:B------:R-:W-:Y:S02]  /*10d0*/  ISETP.NE.AND.EX P1, PT, RZ, UR5, PT, P1 ;  /* 0x00000005ff007c0c */ /* 0x000fe4000bf25310 */
[----:B------:R-:W-:Y:S02]  /*10e0*/  ISETP.NE.AND.EX P0, PT, RZ, UR7, PT, P0 ;  /* 0x00000007ff007c0c */ /* 0x000fe4000bf05300 */
[----:B---3--:R-:W-:-:S09]  /*10f0*/  SHF.R.S32.HI R148, RZ, 0x1f, R144 ;  /* 0x0000001fff947819 */ /* 0x008fd20000011490 */
[----:B------:R-:W-:-:S04]  /*1100*/  @P1 LEA R10, P2, R144, UR4, 0x2 ;  /* 0x00000004900a1c11 */ /* 0x000fc8000f8410ff */
[C---:B------:R-:W-:Y:S02]  /*1110*/  @P1 LEA.HI.X R11, R144.reuse, UR5, R148, 0x2, P2 ;  /* 0x00000005900b1c11 */ /* 0x040fe400090f1494 */
[----:B------:R-:W-:-:S03]  /*1120*/  @P0 LEA R8, P2, R144, UR6, 0x2 ;  /* 0x0000000690080c11 */ /* 0x000fc6000f8410ff */
[----:B------:R3:W5:Y:S01]  /*1130*/  @P1 LDG.E R3, desc[UR36][R10.64] ;  /* 0x000000240a031981 */ /* 0x000762000c1e1900 */
[----:B------:R-:W-:Y:S01]  /*1140*/  @P0 LEA.HI.X R9, R144, UR7, R148, 0x2, P2 ;  /* 0x0000000790090c11 */ /* 0x000fe200090f1494 */
[----:B------:R-:W-:-:S04]  /*1150*/  ULDC.64 UR6, c[0x0][0xa20] ;  /* 0x0002880000067ab9 */ /* 0x000fc80000000a00 */
[----:B------:R3:W5:Y:S01]  /*1160*/  @P0 LDG.E R140, desc[UR36][R8.64] ;  /* 0x00000024088c0981 */ /* 0x000762000c1e1900 */
[----:B-1----:R-:W-:Y:S02]  /*1170*/  ISETP.NE.U32.AND P1, PT, R12, RZ, PT ;  /* 0x000000ff0c00720c */ /* 0x002fe40003f25070 */
[----:B------:R-:W-:Y:S02]  /*1180*/  ISETP.NE.U32.AND P2, PT, RZ, UR6, PT ;  /* 0x00000006ff007c0c */ /* 0x000fe4000bf45070 */
[----:B------:R-:W-:Y:S02]  /*1190*/  ISETP.NE.AND.EX P1, PT, R13, RZ, PT, P1 ;  /* 0x000000ff0d00720c */ /* 0x000fe40003f25310 */
[----:B------:R-:W-:Y:S02]  /*11a0*/  ISETP.NE.AND.EX P2, PT, RZ, UR7, PT, P2 ;  /* 0x00000007ff007c0c */ /* 0x000fe4000bf45320 */
[----:B--2---:R-:W-:Y:S01]  /*11b0*/  SEL R0, R0, 0x1, P1 ;  /* 0x0000000100007807 */ /* 0x004fe20000800000 */
[----:B0--3--:R-:W-:Y:S10]  /*11c0*/  @P0 BRA `(.L_x_12085) ;  /* 0x0000000000280947 */ /* 0x009ff40003800000 */
[----:B------:R-:W-:Y:S01]  /*11d0*/  ULDC.64 UR4, c[0x0][0xa00] ;  /* 0x0002800000047ab9 */ /* 0x000fe20000000a00 */
[----:B-----5:R-:W0:Y:S01]  /*11e0*/  LDC R140, c[0x0][0x288] ;  /* 0x0000a200ff8c7b82 */ /* 0x020e220000000800 */
[----:B------:R-:W-:-:S04]  /*11f0*/  ISETP.NE.U32.AND P0, PT, RZ, UR4, PT ;  /* 0x00000004ff007c0c */ /* 0x000fc8000bf05070 */
[----:B------:R-:W-:-:S13]  /*1200*/  ISETP.NE.AND.EX P0, PT, RZ, UR5, PT, P0 ;  /* 0x00000005ff007c0c */ /* 0x000fda000bf05300 */
[----:B------:R-:W-:Y:S05]  /*1210*/  @!P0 BRA `(.L_x_12085) ;  /* 0x0000000000148947 */ /* 0x000fea0003800000 */
[----:B------:R-:W1:Y:S02]  /*1220*/  LDC.64 R8, c[0x0][0xa00] ;  /* 0x00028000ff087b82 */ /* 0x000e640000000a00 */
[----:B-1----:R-:W-:-:S05]  /*1230*/  IMAD.WIDE R8, R144, 0x4, R8 ;  /* 0x0000000490087825 */ /* 0x002fca00078e0208 */
[----:B0-----:R-:W2:Y:S04]  /*1240*/  LDG.E R140, desc[UR36][R8.64] ;  /* 0x00000024088c7981 */ /* 0x001ea8000c1e1900 */
[----:B------:R-:W2:Y:S02]  /*1250*/  LDG.E R7, desc[UR36][R8.64+0x4] ;  /* 0x0000042408077981 */ /* 0x000ea4000c1e1900 */
[----:B--2---:R-:W-:-:S07]  /*1260*/  IMAD.IADD R140, R7, 0x1, -R140 ;  /* 0x00000001078c7824 */ /* 0x004fce00078e0a8c */
.L_x_12085:
[----:B------:R-:W-:Y:S01]  /*1270*/  IMAD R138, R0, R15, RZ ;  /* 0x0000000f008a7224 */ /* 0x000fe200078e02ff */
[----:B------:R-:W-:Y:S01]  /*1280*/  LOP3.LUT R146, R6, 0xffff, RZ, 0xc0, !PT ;  /* 0x0000ffff06927812 */ /* 0x000fe200078ec0ff */
[----:B------:R-:W-:Y:S06]  /*1290*/  @!P2 BRA `(.L_x_12086) ;  /* 0x000000000010a947 */ /* 0x000fec0003800000 */
[----:B------:R-:W-:-:S04]  /*12a0*/  LEA R8, P0, R144, UR6, 0x2 ;  /* 0x0000000690087c11 */ /* 0x000fc8000f8010ff */
[----:B------:R-:W-:-:S05]  /*12b0*/  LEA.HI.X R9, R144, UR7, R148, 0x2, P0 ;  /* 0x0000000790097c11 */ /* 0x000fca00080f1494 */
[----:B------:R1:W5:Y:S01]  /*12c0*/  LDG.E R138, desc[UR36][R8.64] ;  /* 0x00000024088a7981 */ /* 0x000362000c1e1900 */
[----:B------:R-:W-:Y:S05]  /*12d0*/  BRA `(.L_x_12087) ;  /* 0x0000000000247947 */ /* 0x000fea0003800000 */
.L_x_12086:
        /* <DEDUP_REMOVED lines=9> */
.L_x_12087:
[----:B------:R-:W2:Y:S01]  /*1370*/  LDC R0, c[0x0][0x448] ;  /* 0x00011200ff007b82 */ /* 0x000ea20000000800 */
[----:B------:R-:W-:Y:S01]  /*1380*/  IMAD R137, R5, 0xc0, RZ ;  /* 0x000000c005897824 */ /* 0x000fe200078e02ff */
[----:B------:R-:W-:Y:S01]  /*1390*/  LOP3.LUT R16, R16, 0xffffffef, RZ, 0xc0, !PT ;  /* 0xffffffef10107812 */ /* 0x000fe200078ec0ff */
[----:B-----5:R-:W-:-:S05]  /*13a0*/  IMAD.IADD R138, R138, 0x1, -R3 ;  /* 0x000000018a8a7824 */ /* 0x020fca00078e0a03 */
[----:B0-----:R-:W-:Y:S02]  /*13b0*/  IADD3 R5, R138, 0x80, -R140 ;  /* 0x000000808a057810 */ /* 0x001fe40007ffe88c */
[----:B--2---:R-:W-:Y:S01]  /*13c0*/  ISETP.NE.AND P0, PT, R0, 0x1, PT ;  /* 0x000000010000780c */ /* 0x004fe20003f05270 */
[----:B------:R-:W-:-:S12]  /*13d0*/  VIADD R0, R137, 0xbf ;  /* 0x000000bf89007836 */ /* 0x000fd80000000000 */
[----:B------:R-:W0:Y:S01]  /*13e0*/  @P0 LDC R7, c[0x0][0x44c] ;  /* 0x00011300ff070b82 */ /* 0x000e220000000800 */
[----:B------:R-:W-:-:S07]  /*13f0*/  @P0 LOP3.LUT R16, R16, 0x10, RZ, 0xfc, !PT ;  /* 0x0000001010100812 */ /* 0x000fce00078efcff */
[----:B------:R-:W2:Y:S01]  /*1400*/  @P0 LDC R4, c[0x0][0x450] ;  /* 0x00011400ff040b82 */ /* 0x000ea20000000800 */
[----:B0-----:R-:W-:-:S05]  /*1410*/  @P0 IMAD.HI.U32 R3, R0, R7, RZ ;  /* 0x0000000700030227 */ /* 0x001fca00078e00ff */
[----:B--2---:R-:W-:Y:S01]  /*1420*/  @P0 SHF.R.U32.HI R0, RZ, R4, R3 ;  /* 0x00000004ff000219 */ /* 0x004fe20000011603 */
[----:B------:R-:W-:-:S04]  /*1430*/  VIADD R3, R138, 0x7f ;  /* 0x0000007f8a037836 */ /* 0x000fc80000000000 */
[----:B------:R-:W-:Y:S01]  /*1440*/  IMAD.IADD R5, R5, 0x1, R0 ;  /* 0x0000000105057824 */ /* 0x000fe200078e0200 */
[----:B------:R-:W-:-:S04]  /*1450*/  SHF.R.S32.HI R0, RZ, 0x1f, R3 ;  /* 0x0000001fff007819 */ /* 0x000fc80000011403 */
[----:B------:R-:W-:Y:S02]  /*1460*/  SHF.R.S32.HI R4, RZ, 0x1f, R5 ;  /* 0x0000001fff047819 */ /* 0x000fe40000011405 */
[----:B------:R-:W-:Y:S02]  /*1470*/  LEA.HI R0, R0, R3, RZ, 0x7 ;  /* 0x0000000300007211 */ /* 0x000fe400078f38ff */
[----:B------:R-:W-:Y:S01]  /*1480*/  LEA.HI R4, R4, R5, RZ, 0x7 ;  /* 0x0000000504047211 */ /* 0x000fe200078f38ff */
[----:B------:R-:W-:Y:S01]  /*1490*/  IMAD.MOV.U32 R5, RZ, RZ, RZ ;  /* 0x000000ffff057224 */ /* 0x000fe200078e00ff */
[----:B------:R-:W-:Y:S02]  /*14a0*/  SHF.R.S32.HI R3, RZ, 0x7, R0 ;  /* 0x00000007ff037819 */ /* 0x000fe40000011400 */
[----:B------:R-:W-:Y:S02]  /*14b0*/  SHF.R.S32.HI R4, RZ, 0x7, R4 ;  /* 0x00000007ff047819 */ /* 0x000fe40000011404 */
[----:B------:R-:W-:-:S02]  /*14c0*/  LOP3.LUT R0, R6, 0xff000000, RZ, 0xc0, !PT ;  /* 0xff00000006007812 */ /* 0x000fc400078ec0ff */
[----:B------:R-:W-:Y:S02]  /*14d0*/  VIMNMX R88, R3, R4, PT ;  /* 0x0000000403587248 */ /* 0x000fe40003fe0100 */
[----:B------:R-:W-:Y:S02]  /*14e0*/  LOP3.LUT R6, R6, 0xff0000, RZ, 0xc0, !PT ;  /* 0x00ff000006067812 */ /* 0x000fe400078ec0ff */
[----:B------:R-:W-:Y:S02]  /*14f0*/  SHF.R.U32.HI R3, RZ, 0x8, R0 ;  /* 0x00000008ff037819 */ /* 0x000fe40000011600 */
[----:B------:R-:W-:Y:S02]  /*1500*/  ISETP.GE.AND P0, PT, R88, 0x1, PT ;  /* 0x000000015800780c */ /* 0x000fe40003f06270 */
[----:B------:R-:W-:-:S04]  /*1510*/  LEA.HI R3, R6, R3, RZ, 0x10 ;  /* 0x0000000306037211 */ /* 0x000fc800078f80ff */
[----:B------:R-:W-:Y:S02]  /*1520*/  LOP3.LUT R11, R3, 0xff, RZ, 0xc0, !PT ;  /* 0x000000ff030b7812 */ /* 0x000fe400078ec0ff */
[----:B------:R-:W-:-:S03]  /*1530*/  SHF.R.U32.HI R147, RZ, 0x10, R3 ;  /* 0x00000010ff937819 */ /* 0x000fc60000011603 */
[----:B------:R0:W-:Y:S02]  /*1540*/  STL [R1+0x8], R11 ;  /* 0x0000080b01007387 */ /* 0x0001e40000100800 */
[----:B------:R-:W-:Y:S05]  /*1550*/  @!P0 BRA `(.L_x_12088) ;  /* 0x0000000000708947 */ /* 0x000fea0003800000 */
[----:B------:R-:W1:Y:S01]  /*1560*/  LDC R0, c[0x0][0x9f0] ;  /* 0x00027c00ff007b82 */ /* 0x000e620000000800 */
[----:B------:R-:W-:-:S04]  /*1570*/  ISETP.NE.AND P0, PT, R147, RZ, PT ;  /* 0x000000ff9300720c */ /* 0x000fc80003f05270 */
[----:B-1----:R-:W-:-:S04]  /*1580*/  SEL R9, R147, R0, P0 ;  /* 0x0000000093097207 */ /* 0x002fc80000000000 */
        /* <DEDUP_REMOVED lines=25> */
.L_x_12088:
        /* <DEDUP_REMOVED lines=31> */
[----:B------:R-:W2:Y:S01]  /*1910*/  S2R R3, SR_TID.X ;  /* 0x0000000000037919 */ /* 0x000ea20000002100 */
[----:B------:R-:W-:-:S04]  /*1920*/  UIADD3 UR6, UR40, 0x21800, URZ ;  /* 0x0002180028067890 */ /* 0x000fc8000fffe03f */
[----:B------:R-:W-:-:S06]  /*1930*/  ULOP3.LUT UP0, URZ, UR6, 0x3ff, URZ, 0xc0, !UPT ;  /* 0x000003ff063f7892 */ /* 0x000fcc000f80c03f */
[----:B------:R-:W-:Y:S01]  /*1940*/  PLOP3.LUT P0, PT, PT, PT, UP0, 0x80, 0x0 ;  /* 0x000000000000781c */ /* 0x000fe20003f0f008 */
[----:B--2---:R-:W-:-:S05]  /*1950*/  VIADD R4, R3, 0xffffff80 ;  /* 0xffffff8003047836 */ /* 0x004fca0000000000 */
[----:B------:R-:W-:-:S04]  /*1960*/  SHF.R.S32.HI R3, RZ, 0x1f, R4 ;  /* 0x0000001fff037819 */ /* 0x000fc80000011404 */
[----:B------:R-:W-:-:S04]  /*1970*/  LEA.HI R3, R3, R4, RZ, 0x7 ;  /* 0x0000000403037211 */ /* 0x000fc800078f38ff */
[----:B------:R-:W-:-:S05]  /*1980*/  SHF.R.S32.HI R3, RZ, 0x7, R3 ;  /* 0x00000007ff037819 */ /* 0x000fca0000011403 */
[----:B------:R-:W2:Y:S02]  /*1990*/  SHFL.IDX PT, R0, R3, RZ, 0x1f ;  /* 0x00001fff03007589 */ /* 0x000ea400000e0000 */
[----:B--2---:R-:W-:-:S13]  /*19a0*/  R2UR UR42, R0 ;  /* 0x00000000002a72ca */ /* 0x004fda00000e0000 */
        /* <DEDUP_REMOVED lines=9> */
[----:B------:R-:W-:Y:S01]  /*1a40*/  ULOP3.LUT UR43, UR4, 0x3fff, URZ, 0xc0, !UPT ;  /* 0x00003fff042b7892 */ /* 0x000fe2000f8ec03f */
[----:B------:R-:W-:Y:S11]  /*1a50*/  @!P0 BRA `(.L_x_12090) ;  /* 0x0000000000408947 */ /* 0x000ff60003800000 */
        /* <DEDUP_REMOVED lines=10> */
[----:B0-----:R-:W-:Y:S02]  /*1b00*/  IMAD.U32 R11, RZ, RZ, UR7 ;  /* 0x00000007ff0b7e24 */ /* 0x001fe4000f8e00ff */
[----:B-1----:R-:W-:Y:S02]  /*1b10*/  IMAD.MOV.U32 R8, RZ, RZ, 0x70 ;  /* 0x00000070ff087424 */ /* 0x002fe400078e00ff */
[----:B------:R-:W-:Y:S02]  /*1b20*/  IMAD.MOV.U32 R12, RZ, RZ, 0x1 ;  /* 0x00000001ff0c7424 */ /* 0x000fe400078e00ff */
[----:B--2---:R-:W-:-:S07]  /*1b30*/  IMAD.MOV.U32 R13, RZ, RZ, RZ ;  /* 0x000000ffff0d7224 */ /* 0x004fce00078e00ff */
[----:B------:R-:W-:-:S07]  /*1b40*/  LEPC R20, `(.L_x_12090) ;  /* 0x000000001014794e */ /* 0x000fce0000000000 */
[----:B---3--:R-:W-:Y:S05]  /*1b50*/  CALL.ABS.NOINC R14 ;  /* 0x000000000e007343 */ /* 0x008fea0003c00000 */
.L_x_12090:
[----:B------:R-:W2:Y:S01]  /*1b60*/  LDL R20, [R1+0x10] ;  /* 0x0000100001147983 */ /* 0x000ea20000100800 */
[----:B------:R-:W-:Y:S02]  /*1b70*/  ISETP.NE.AND P0, PT, R22, 0x3, PT ;  /* 0x000000031600780c */ /* 0x000fe40003f05270 */
[----:B--2---:R-:W-:-:S04]  /*1b80*/  LEA.HI R0, R20, R20, RZ, 0x1 ;  /* 0x0000001414007211 */ /* 0x004fc800078f08ff */
[----:B------:R-:W-:-:S05]  /*1b90*/  LOP3.LUT R0, R0, 0xfffffffe, RZ, 0xc0, !PT ;  /* 0xfffffffe00007812 */ /* 0x000fca00078ec0ff */
[----:B------:R-:W-:-:S05]  /*1ba0*/  IMAD.IADD R0, R20, 0x1, -R0 ;  /* 0x0000000114007824 */ /* 0x000fca00078e0a00 */
[----:B------:R-:W-:-:S04]  /*1bb0*/  SHF.L.U32 R0, R0, 0x1f, RZ ;  /* 0x0000001f00007819 */ /* 0x000fc800000006ff */
[----:B------:R-:W2:Y:S02]  /*1bc0*/  SYNCS.PHASECHK.TRANS64.TRYWAIT P1, [UR40+0x2d800], R0 ;  /* 0x02d80000ff0075a7 */ /* 0x000ea40008020168 */
[----:B--2---:R-:W-:Y:S05]  /*1bd0*/  @!P1 BRA `(.L_x_12091) ;  /* 0x0000010000e09947 */ /* 0x004fea0003800000 */
.L_x_12227:
[----:B------:R-:W-:Y:S05]  /*1be0*/  @!P0 BRA `(.L_x_12092) ;  /* 0x0000000000048947 */ /* 0x000fea0003800000 */
[----:B------:R-:W-:Y:S01]  /*1bf0*/  BPT.TRAP 0x1 ;  /* 0x000000040000795c */ /* 0x000fe20000300000 */
.L_x_12092:
[----:B--2---:R-:W-:Y:S01]  /*1c00*/  IMAD.U32 R0, RZ, RZ, UR38 ;  /* 0x00000026ff007e24 */ /* 0x004fe2000f8e00ff */
[----:B------:R-:W-:-:S04]  /*1c10*/  SHF.L.U32 R3, R2, 0x1f, RZ ;  /* 0x0000001f02037819 */ /* 0x000fc800000006ff */
[----:B------:R-:W-:-:S04]  /*1c20*/  LEA R0, R0, UR40, 0x3 ;  /* 0x0000002800007c11 */ /* 0x000fc8000f8e18ff */
[----:B------:R2:W3:Y:S01]  /*1c30*/  SYNCS.PHASECHK.TRANS64.TRYWAIT P1, [R0+URZ+0x2d830], R3 ;  /* 0x02d83003000075a7 */ /* 0x0004e2000802017f */
[----:B------:R-:W-:Y:S05]  /*1c40*/  @!P0 BRA `(.L_x_12093) ;  /* 0x0000000000048947 */ /* 0x000fea0003800000 */
[----:B------:R-:W-:Y:S01]  /*1c50*/  BPT.TRAP 0x1 ;  /* 0x000000040000795c */ /* 0x000fe20000300000 */
.L_x_12093:
[----:B---3--:R-:W-:Y:S05]  /*1c60*/  @P1 BRA `(.L_x_12094) ;  /* 0x0000000000081947 */ /* 0x008fea0003800000 */
[----:B------:R-:W3:Y:S02]  /*1c70*/  SYNCS.PHASECHK.TRANS64.TRYWAIT P1, [R0+URZ+0x2d830], R3 ;  /* 0x02d83003000075a7 */ /* 0x000ee4000802017f */
[----:B---3--:R-:W-:Y:S05]  /*1c80*/  @!P1 BRA `(.L_x_12095) ;  /* 0x0000010000cc9947 */ /* 0x008fea0003800000 */
.L_x_12094:
        /* <DEDUP_REMOVED lines=49> */
.L_x_12096:
[----:B--23--:R-:W2:Y:S01]  /*1fa0*/  LDC R3, c[0x0][0x448] ;  /* 0x00011200ff037b82 */ /* 0x00cea20000000800 */
[----:B------:R-:W-:Y:S01]  /*1fb0*/  IMAD.IADD R6, R143, 0x1, R137 ;  /* 0x000000018f067824 */ /* 0x000fe200078e0289 */
[----:B------:R-:W-:Y:S01]  /*1fc0*/  ULDC UR6, c[0x0][0x988] ;  /* 0x0002620000067ab9 */ /* 0x000fe20000000800 */
[----:B------:R-:W-:Y:S02]  /*1fd0*/  CS2R R134, SRZ ;  /* 0x0000000000867805 */ /* 0x000fe4000001ff00 */
[----:B--2---:R-:W-:-:S13]  /*1fe0*/  ISETP.NE.AND P4, PT, R3, 0x1, PT ;  /* 0x000000010300780c */ /* 0x004fda0003f85270 */
[----:B------:R-:W2:Y:S08]  /*1ff0*/  @P4 LDC R3, c[0x0][0x44c] ;  /* 0x00011300ff034b82 */ /* 0x000eb00000000800 */
[----:B------:R-:W3:Y:S01]  /*2000*/  @P4 LDC R4, c[0x0][0x450] ;  /* 0x00011400ff044b82 */ /* 0x000ee20000000800 */
[----:B--2---:R-:W-:-:S05]  /*2010*/  @P4 IMAD.HI.U32 R3, R6, R3, RZ ;  /* 0x0000000306034227 */ /* 0x004fca00078e00ff */
[----:B---3--:R-:W-:Y:S01]  /*2020*/  @P4 SHF.R.U32.HI R6, RZ, R4, R3 ;  /* 0x00000004ff064219 */ /* 0x008fe20000011603 */
[----:B------:R-:W-:-:S04]  /*2030*/  IMAD.MOV.U32 R3, RZ, RZ, -0x80 ;  /* 0xffffff80ff037424 */ /* 0x000fc800078e00ff */
[----:B------:R-:W2:Y:S01]  /*2040*/  SHFL.IDX PT, R5, R6, 0x1, 0x1c1f ;  /* 0x003c1f0006057f89 */ /* 0x000ea200000e0000 */
[----:B------:R-:W-:-:S03]  /*2050*/  IMAD R4, R88, R3, 0x80 ;  /* 0x0000008058047424 */ /* 0x000fc600078e0203 */
[----:B------:R-:W3:Y:S02]  /*2060*/  SHFL.IDX PT, R6, R6, RZ, 0x1c1f ;  /* 0x001c1fff06067589 */ /* 0x000ee400000e0000 */
[C-C-:B------:R-:W-:Y:S02]  /*2070*/  IADD3 R3, -R141.reuse, 0x1, R4.reuse ;  /* 0x000000018d037810 */ /* 0x140fe40007ffe104 */
[----:B------:R-:W-:Y:S02]  /*2080*/  IADD3 R7, -R141, R138, R4 ;  /* 0x0000008a8d077210 */ /* 0x000fe40007ffe104 */
[----:B------:R-:W-:-:S04]  /*2090*/  IADD3 R4, -R140, R3, R138 ;  /* 0x000000038c047210 */ /* 0x000fc80007ffe18a */
[----:B--2---:R-:W-:-:S04]  /*20a0*/  VIADDMNMX R3, R5, R4, R7, PT ;  /* 0x0000000405037246 */ /* 0x004fc80003800107 */
        /* <DEDUP_REMOVED lines=9> */
[----:B-1----:R-:W-:Y:S02]  /*2140*/  FSEL R8, R31, -INF , P1 ;  /* 0xff8000001f087808 */ /* 0x002fe40000800000 */
        /* <DEDUP_REMOVED lines=79> */
[----:B------:R-:W-:Y:S01]  /*2640*/  ISETP.GT.AND P1, PT, R3, 0x79, PT ;  /* 0x000000790300780c */ /* 0x000fe20003f24270 */
[----:B------:R-:W-:Y:S01]  /*2650*/  IMAD.U32 R3, RZ, RZ, UR6 ;  /* 0x00000006ff037e24 */ /* 0x000fe2000f8e00ff */
[----:B------:R-:W-:-:S02]  /*2660*/  FSEL R86, R86, -INF , P2 ;  /* 0xff80000056567808 */ /* 0x000fc40001000000 */
[----:B------:R-:W-:Y:S02]  /*2670*/  FMNMX.FTZ R5, R106, R5, !PT ;  /* 0x000000056a057209 */ /* 0x000fe40007810000 */
[----:B------:R-:W-:Y:S02]  /*2680*/  FSEL R108, R87, -INF , P1 ;  /* 0xff800000576c7808 */ /* 0x000fe40000800000 */
[----:B------:R-:W-:Y:S02]  /*2690*/  FMNMX.FTZ R5, R86, R5, !PT ;  /* 0x0000000556057209 */ /* 0x000fe40007810000 */
[----:B---3--:R-:W-:Y:S02]  /*26a0*/  VIADDMNMX R4, R6, R4, R7, PT ;  /* 0x0000000406047246 */ /* 0x008fe40003800107 */
[----:B0-----:R-:W-:Y:S02]  /*26b0*/  FMNMX.FTZ R11, R108, R5, !PT ;  /* 0x000000056c0b7209 */ /* 0x001fe40007810000 */
[----:B------:R-:W-:-:S02]  /*26c0*/  ISETP.GT.AND P2, PT, R4, 0x1, PT ;  /* 0x000000010400780c */ /* 0x000fc40003f44270 */
[----:B------:R-:W-:Y:S01]  /*26d0*/  ISETP.GT.AND P3, PT, R4, 0x8, PT ;  /* 0x000000080400780c */ /* 0x000fe20003f64270 */
[----:B------:R-:W0:Y:S01]  /*26e0*/  SHFL.BFLY PT, R110, R11, 0x2, 0x1f ;  /* 0x0c401f000b6e7f89 */ /* 0x000e2200000e0000 */
[----:B------:R-:W-:Y:S02]  /*26f0*/  FSEL R25, R25, -INF , P2 ;  /* 0xff80000019197808 */ /* 0x000fe40001000000 */
[----:B------:R-:W-:Y:S02]  /*2700*/  FSEL R28, R28, -INF , P3 ;  /* 0xff8000001c1c7808 */ /* 0x000fe40001800000 */
[----:B------:R-:W-:Y:S02]  /*2710*/  ISETP.GT.AND P2, PT, R4, 0x10, PT ;  /* 0x000000100400780c */ /* 0x000fe40003f44270 */
[----:B------:R-:W-:Y:S02]  /*2720*/  R2UR UR6, R0 ;  /* 0x00000000000672ca */ /* 0x000fe400000e0000 */
[----:B------:R-:W-:-:S02]  /*2730*/  FSEL R32, R32, -INF , P2 ;  /* 0xff80000020207808 */ /* 0x000fc40001000000 */
[----:B------:R-:W-:-:S04]  /*2740*/  ISETP.GT.AND P2, PT, R4, 0x18, PT ;  /* 0x000000180400780c */ /* 0x000fc80003f44270 */
[----:B------:R-:W-:Y:S02]  /*2750*/  FSEL R36, R36, -INF , P2 ;  /* 0xff80000024247808 */ /* 0x000fe40001000000 */
[----:B------:R-:W-:-:S03]  /*2760*/  ISETP.GT.AND P2, PT, R4, 0x20, PT ;  /* 0x000000200400780c */ /* 0x000fc60003f44270 */
[----:B------:R-:W-:Y:S01]  /*2770*/  UIADD3 UR6, UR6, 0x2d840, URZ ;  /* 0x0002d84006067890 */ /* 0x000fe2000fffe03f */
[----:B------:R-:W-:Y:S02]  /*2780*/  FSEL R40, R40, -INF , P2 ;  /* 0xff80000028287808 */ /* 0x000fe40001000000 */
[----:B------:R-:W-:Y:S01]  /*2790*/  ISETP.GT.AND P2, PT, R4, 0x28, PT ;  /* 0x000000280400780c */ /* 0x000fe20003f44270 */
[----:B------:R-:W-:Y:S01]  /*27a0*/  UPRMT UR6, UR41, 0x654, UR6 ;  /* 0x0000065429067896 */ /* 0x000fe20008000006 */
[----:B0-----:R-:W-:Y:S02]  /*27b0*/  FMNMX.FTZ R110, R11, R110, !PT ;  /* 0x0000006e0b6e7209 */ /* 0x001fe40007810000 */
[----:B------:R-:W-:Y:S02]  /*27c0*/  FSEL R44, R44, -INF , P2 ;  /* 0xff8000002c2c7808 */ /* 0x000fe40001000000 */
[----:B------:R-:W-:Y:S01]  /*27d0*/  ISETP.GT.AND P2, PT, R4, 0x30, PT ;  /* 0x000000300400780c */ /* 0x000fe20003f44270 */
[----:B------:R-:W0:Y:S03]  /*27e0*/  SHFL.BFLY PT, R5, R110, 0x1, 0x1f ;  /* 0x0c201f006e057f89 */ /* 0x000e2600000e0000 */
[----:B------:R-:W-:Y:S01]  /*27f0*/  FSEL R48, R48, -INF , P2 ;  /* 0xff80000030307808 */ /* 0x000fe20001000000 */
[----:B------:R-:W-:Y:S01]  /*2800*/  SYNCS.ARRIVE.TRANS64.RED.A1T0 RZ, [UR6], RZ ;  /* 0x000000ffffff79a7 */ /* 0x000fe20008100406 */
        /* <DEDUP_REMOVED lines=10> */
[----:B------:R-:W-:Y:S01]  /*28b0*/  FMUL.FTZ R9, R5, R3 ;  /* 0x0000000305097220 */ /* 0x000fe20000410000 */
[----:B------:R-:W-:-:S04]  /*28c0*/  ISETP.GT.AND P2, PT, R4, 0x58, PT ;  /* 0x000000580400780c */ /* 0x000fc80003f44270 */
[----:B------:R-:W-:Y:S02]  /*28d0*/  FSEL R9, R9, RZ, P1 ;  /* 0x000000ff09097208 */ /* 0x000fe40000800000 */
[----:B------:R-:W-:Y:S02]  /*28e0*/  ISETP.GT.AND P1, PT, R4, RZ, PT ;  /* 0x000000ff0400720c */ /* 0x000fe40003f24270 */
[----:B------:R-:W-:Y:S01]  /*28f0*/  FSEL R122, R68, -INF , P2 ;  /* 0xff800000447a7808 */ /* 0x000fe20001000000 */
[-CC-:B------:R-:W-:Y:S01]  /*2900*/  FFMA.FTZ R6, R30, R3.reuse, -R9.reuse ;  /* 0x000000031e067223 */ /* 0x180fe20000010809 */
[----:B------:R-:W-:Y:S01]  /*2910*/  FSEL R24, R24, -INF , P1 ;  /* 0xff80000018187808 */ /* 0x000fe20000800000 */
[-CC-:B------:R-:W-:Y:S01]  /*2920*/  FFMA.FTZ R7, R26, R3.reuse, -R9.reuse ;  /* 0x000000031a077223 */ /* 0x180fe20000010809 */
[----:B------:R-:W-:Y:S01]  /*2930*/  ISETP.GT.AND P1, PT, R4, 0x9, PT ;  /* 0x000000090400780c */ /* 0x000fe20003f24270 */
[--C-:B------:R-:W-:Y:S01]  /*2940*/  FFMA.FTZ R26, R27, R3, -R9.reuse ;  /* 0x000000031b1a7223 */ /* 0x100fe20000010809 */
[----:B------:R-:W-:Y:S01]  /*2950*/  FMNMX.FTZ R11, R24, R25, !PT ;  /* 0x00000019180b7209 */ /* 0x000fe20007810000 */
[-CC-:B------:R-:W-:Y:S01]  /*2960*/  FFMA.FTZ R46, R46, R3.reuse, -R9.reuse ;  /* 0x000000032e2e7223 */ /* 0x180fe20000010809 */
[----:B------:R-:W-:Y:S01]  /*2970*/  FSEL R110, R29, -INF , P1 ;  /* 0xff8000001d6e7808 */ /* 0x000fe20000800000 */
[--C-:B------:R-:W-:Y:S01]  /*2980*/  FFMA.FTZ R50, R50, R3, -R9.reuse ;  /* 0x0000000332327223 */ /* 0x100fe20000010809 */
[----:B------:R-:W-:Y:S01]  /*2990*/  FMNMX.FTZ R13, R28, R11, !PT ;  /* 0x0000000b1c0d7209 */ /* 0x000fe20007810000 */
[--C-:B------:R-:W-:Y:S01]  /*29a0*/  FFMA.FTZ R70, R70, R3, -R9.reuse ;  /* 0x0000000346467223 */ /* 0x100fe20000010809 */
[----:B------:R-:W-:Y:S01]  /*29b0*/  ISETP.GT.AND P1, PT, R4, 0x11, PT ;  /* 0x000000110400780c */ /* 0x000fe20003f24270 */
[----:B------:R0:W-:Y:S01]  /*29c0*/  MUFU.EX2 R11, R6 ;  /* 0x00000006000b7308 */ /* 0x0001e20000000800 */
        /* <DEDUP_REMOVED lines=9> */
[-CC-:B0-----:R-:W-:Y:S01]  /*2a60*/  FFMA.FTZ R6, R34, R3.reuse, -R9.reuse ;  /* 0x0000000322067223 */ /* 0x181fe20000010809 */
        /* <DEDUP_REMOVED lines=25> */
[----:B------:R-:W-:Y:S01]  /*2c00*/  FFMA.FTZ R108, R108, R3, -R9 ;  /* 0x000000036c6c7223 */ /* 0x000fe20000010809 */
[----:B------:R-:W-:-:S02]  /*2c10*/  FMNMX.FTZ R21, R48, R21, !PT ;  /* 0x0000001530157209 */ /* 0x000fc40007810000 */
[----:B------:R-:W-:Y:S02]  /*2c20*/  CS2R R106, SRZ ;  /* 0x00000000006a7805 */ /* 0x000fe4000001ff00 */
[----:B------:R-:W-:Y:S01]  /*2c30*/  ISETP.GT.AND P1, PT, R4, 0x39, PT ;  /* 0x000000390400780c */ /* 0x000fe20003f24270 */
[----:B------:R-:W2:Y:S01]  /*2c40*/  MUFU.EX2 R8, R8 ;  /* 0x0000000800087308 */ /* 0x000ea20000000800 */
[----:B------:R-:W-:Y:S01]  /*2c50*/  FMNMX.FTZ R21, R38, R21, !PT ;  /* 0x0000001526157209 */ /* 0x000fe20007810000 */
[-CC-:B0-----:R-:W-:Y:S01]  /*2c60*/  FFMA.FTZ R6, R42, R3.reuse, -R9.reuse ;  /* 0x000000032a067223 */ /* 0x181fe20000010809 */
[----:B------:R-:W-:Y:S01]  /*2c70*/  FSEL R116, R53, -INF , P1 ;  /* 0xff80000035747808 */ /* 0x000fe20000800000 */
[----:B------:R-:W-:Y:S01]  /*2c80*/  FFMA.FTZ R42, R14, R3, -R9 ;  /* 0x000000030e2a7223 */ /* 0x000fe20000010809 */
[----:B------:R-:W-:Y:S02]  /*2c90*/  FMNMX.FTZ R27, R52, R21, !PT ;  /* 0x00000015341b7209 */ /* 0x000fe40007810000 */
[----:B------:R-:W-:-:S02]  /*2ca0*/  CS2R R94, SRZ ;  /* 0x00000000005e7805 */ /* 0x000fc4000001ff00 */
[----:B------:R-:W-:Y:S01]  /*2cb0*/  ISETP.GT.AND P1, PT, R4, 0x41, PT ;  /* 0x000000410400780c */ /* 0x000fe20003f24270 */
[----:B------:R-:W-:Y:S01]  /*2cc0*/  MUFU.EX2 R21, R6 ;  /* 0x0000000600157308 */ /* 0x000fe20000000800 */
[----:B------:R-:W-:Y:S02]  /*2cd0*/  FMNMX.FTZ R27, R116, R27, !PT ;  /* 0x0000001b741b7209 */ /* 0x000fe40007810000 */
[----:B------:R-:W-:Y:S02]  /*2ce0*/  FSEL R118, R57, -INF , P1 ;  /* 0xff80000039767808 */ /* 0x000fe40000800000 */
[----:B------:R-:W-:Y:S02]  /*2cf0*/  FMNMX.FTZ R27, R56, R27, !PT ;  /* 0x0000001b381b7209 */ /* 0x000fe40007810000 */
[----:B------:R-:W-:Y:S01]  /*2d00*/  ISETP.GT.AND P1, PT, R4, 0x49, PT ;  /* 0x000000490400780c */ /* 0x000fe20003f24270 */
[----:B------:R-:W-:Y:S01]  /*2d10*/  MUFU.EX2 R10, R10 ;  /* 0x0000000a000a7308 */ /* 0x000fe20000000800 */
[----:B------:R-:W-:-:S02]  /*2d20*/  FMNMX.FTZ R27, R118, R27, !PT ;  /* 0x0000001b761b7209 */ /* 0x000fc40007810000 */
[----:B------:R-:W-:Y:S02]  /*2d30*/  FSEL R14, R61, -INF , P1 ;  /* 0xff8000003d0e7808 */ /* 0x000fe40000800000 */
[----:B------:R-:W-:Y:S02]  /*2d40*/  FMNMX.FTZ R29, R60, R27, !PT ;  /* 0x0000001b3c1d7209 */ /* 0x000fe40007810000 */
[----:B------:R-:W-:Y:S01]  /*2d50*/  ISETP.GT.AND P1, PT, R4, 0x51, PT ;  /* 0x000000510400780c */ /* 0x000fe20003f24270 */
[----:B------:R0:W-:Y:S01]  /*2d60*/  MUFU.EX2 R27, R46 ;  /* 0x0000002e001b7308 */ /* 0x0001e20000000800 */
[----:B------:R-:W-:Y:S02]  /*2d70*/  FMNMX.FTZ R29, R14, R29, !PT ;  /* 0x0000001d0e1d7209 */ /* 0x000fe40007810000 */
[----:B------:R-:W-:Y:S02]  /*2d80*/  FSEL R120, R65, -INF , P1 ;  /* 0xff80000041787808 */ /* 0x000fe40000800000 */
[----:B------:R-:W-:-:S02]  /*2d90*/  FMNMX.FTZ R29, R64, R29, !PT ;  /* 0x0000001d401d7209 */ /* 0x000fc40007810000 */
[----:B------:R-:W-:Y:S01]  /*2da0*/  ISETP.GT.AND P1, PT, R4, 0x59, PT ;  /* 0x000000590400780c */ /* 0x000fe20003f24270 */
[----:B------:R-:W-:Y:S01]  /*2db0*/  MUFU.EX2 R12, R12 ;  /* 0x0000000c000c7308 */ /* 0x000fe20000000800 */
[----:B------:R-:W-:Y:S01]  /*2dc0*/  FMNMX.FTZ R29, R120, R29, !PT ;  /* 0x0000001d781d7209 */ /* 0x000fe20007810000 */
[----:B0-----:R-:W-:Y:S01]  /*2dd0*/  FFMA.FTZ R46, R90, R3, -R9 ;  /* 0x000000035a2e7223 */ /* 0x001fe20000010809 */
[----:B------:R-:W-:Y:S02]  /*2de0*/  ISETP.GT.AND P2, PT, R4, 0x60, PT ;  /* 0x000000600400780c */ /* 0x000fe40003f44270 */
[----:B------:R-:W-:Y:S02]  /*2df0*/  FSEL R124, R69, -INF , P1 ;  /* 0xff800000457c7808 */ /* 0x000fe40000800000 */
[----:B------:R-:W-:Y:S01]  /*2e00*/  FMNMX.FTZ R31, R122, R29, !PT ;  /* 0x0000001d7a1f7209 */ /* 0x000fe20007810000 */
[----:B------:R-:W-:Y:S01]  /*2e10*/  MUFU.EX2 R42, R42 ;  /* 0x0000002a002a7308 */ /* 0x000fe20000000800 */
[----:B------:R-:W-:-:S02]  /*2e20*/  ISETP.GT.AND P1, PT, R4, 0x61, PT ;  /* 0x000000610400780c */ /* 0x000fc40003f24270 */
[----:B------:R-:W-:Y:S01]  /*2e30*/  FSEL R126, R72, -INF , P2 ;  /* 0xff800000487e7808 */ /* 0x000fe20001000000 */
[----:B------:R-:W-:Y:S01]  /*2e40*/  FFMA.FTZ R72, R96, R3, -R9 ;  /* 0x0000000360487223 */ /* 0x000fe20000010809 */
[----:B------:R-:W-:Y:S02]  /*2e50*/  FMNMX.FTZ R31, R124, R31, !PT ;  /* 0x0000001f7c1f7209 */ /* 0x000fe40007810000 */
[----:B------:R-:W-:Y:S02]  /*2e60*/  CS2R R96, SRZ ;  /* 0x0000000000607805 */ /* 0x000fe4000001ff00 */
[----:B------:R-:W-:Y:S01]  /*2e70*/  ISETP.GT.AND P2, PT, R4, 0x68, PT ;  /* 0x000000680400780c */ /* 0x000fe20003f44270 */
[----:B------:R0:W-:Y:S01]  /*2e80*/  MUFU.EX2 R29, R50 ;  /* 0x00000032001d7308 */ /* 0x0001e20000000800 */
[----:B------:R-:W-:Y:S02]  /*2e90*/  FSEL R128, R73, -INF , P1 ;  /* 0xff80000049807808 */ /* 0x000fe40000800000 */
[----:B------:R-:W-:-:S02]  /*2ea0*/  FMNMX.FTZ R31, R126, R31, !PT ;  /* 0x0000001f7e1f7209 */ /* 0x000fc40007810000 */
[----:B------:R-:W-:Y:S02]  /*2eb0*/  ISETP.GT.AND P1, PT, R4, 0x69, PT ;  /* 0x000000690400780c */ /* 0x000fe40003f24270 */
[----:B------:R-:W-:Y:S01]  /*2ec0*/  FSEL R90, R76, -INF , P2 ;  /* 0xff8000004c5a7808 */ /* 0x000fe20001000000 */
[--C-:B------:R-:W-:Y:S01]  /*2ed0*/  FFMA.FTZ R76, R98, R3, -R9.reuse ;  /* 0x00000003624c7223 */ /* 0x100fe20000010809 */
[----:B------:R-:W-:Y:S01]  /*2ee0*/  FMNMX.FTZ R31, R128, R31, !PT ;  /* 0x0000001f801f7209 */ /* 0x000fe20007810000 */
[----:B0-----:R-:W-:Y:S01]  /*2ef0*/  FFMA.FTZ R50, R92, R3, -R9 ;  /* 0x000000035c327223 */ /* 0x001fe20000010809 */
[----:B------:R-:W-:Y:S01]  /*2f00*/  ISETP.GT.AND P2, PT, R4, 0x70, PT ;  /* 0x000000700400780c */ /* 0x000fe20003f44270 */
[----:B------:R-:W-:Y:S01]  /*2f10*/  MUFU.EX2 R20, R20 ;  /* 0x0000001400147308 */ /* 0x000fe20000000800 */
[----:B------:R-:W-:Y:S02]  /*2f20*/  FSEL R130, R77, -INF , P1 ;  /* 0xff8000004d827808 */ /* 0x000fe40000800000 */
[----:B------:R-:W-:-:S02]  /*2f30*/  CS2R R98, SRZ ;  /* 0x0000000000627805 */ /* 0x000fc4000001ff00 */
        /* <DEDUP_REMOVED lines=8> */
[----:B------:R-:W-:Y:S01]  /*2fc0*/  MUFU.EX2 R46, R46 ;  /* 0x0000002e002e7308 */ /* 0x000fe20000000800 */
[----:B------:R-:W-:Y:S01]  /*2fd0*/  ISETP.GT.AND P1, PT, R4, 0x79, PT ;  /* 0x000000790400780c */ /* 0x000fe20003f24270 */
[----:B0-----:R-:W-:Y:S01]  /*2fe0*/  FFMA.FTZ R54, R102, R3, -R9 ;  /* 0x0000000366367223 */ /* 0x001fe20000010809 */
[----:B------:R-:W-:Y:S02]  /*2ff0*/  FSEL R84, R84, -INF , P2 ;  /* 0xff80000054547808 */ /* 0x000fe40001000000 */
[----:B------:R-:W-:Y:S02]  /*3000*/  CS2R R102, SRZ ;  /* 0x0000000000667805 */ /* 0x000fe4000001ff00 */
[----:B------:R-:W-:Y:S02]  /*3010*/  FMNMX.FTZ R33, R132, R33, !PT ;  /* 0x0000002184217209 */ /* 0x000fe40007810000 */
[----:B------:R-:W-:Y:S01]  /*3020*/  FSEL R92, R85, -INF , P1 ;  /* 0xff800000555c7808 */ /* 0x000fe20000800000 */
[----:B------:R-:W-:Y:S01]  /*3030*/  MUFU.EX2 R50, R50 ;  /* 0x0000003200327308 */ /* 0x000fe20000000800 */
[----:B------:R-:W-:-:S04]  /*3040*/  FMNMX.FTZ R35, R84, R33, !PT ;  /* 0x0000002154237209 */ /* 0x000fc80007810000 */
[----:B------:R-:W-:Y:S01]  /*3050*/  FMNMX.FTZ R4, R92, R35, !PT ;  /* 0x000000235c047209 */ /* 0x000fe20007810000 */
[-CC-:B------:R-:W-:Y:S01]  /*3060*/  FFMA.FTZ R35, R62, R3.reuse, -R9.reuse ;  /* 0x000000033e237223 */ /* 0x180fe20000010809 */
[-CC-:B------:R-:W-:Y:S01]  /*3070*/  FFMA.FTZ R62, R104, R3.reuse, -R9.reuse ;  /* 0x00000003683e7223 */ /* 0x180fe20000010809 */
[----:B------:R0:W-:Y:S01]  /*3080*/  MUFU.EX2 R33, R58 ;  /* 0x0000003a00217308 */ /* 0x0001e20000000800 */
[----:B------:R-:W-:Y:S01]  /*3090*/  CS2R R104, SRZ ;  /* 0x0000000000687805 */ /* 0x000fe2000001ff00 */
[----:B------:R-:W3:Y:S06]  /*30a0*/  SHFL.BFLY PT, R39, R4, 0x2, 0x1f ;  /* 0x0c401f0004277f89 */ /* 0x000eec00000e0000 */
[----:B------:R-:W-:Y:S01]  /*30b0*/  MUFU.EX2 R68, R68 ;  /* 0x0000004400447308 */ /* 0x000fe20000000800 */
[----:B0-----:R-:W-:Y:S01]  /*30c0*/  FFMA.FTZ R58, R100, R3, -R9 ;  /* 0x00000003643a7223 */ /* 0x001fe20000010809 */
[----:B------:R-:W-:-:S06]  /*30d0*/  CS2R R100, SRZ ;  /* 0x0000000000647805 */ /* 0x000fcc000001ff00 */
[----:B------:R-:W-:Y:S08]  /*30e0*/  MUFU.EX2 R35, R35 ;  /* 0x0000002300237308 */ /* 0x000ff00000000800 */
[----:B------:R-:W-:Y:S01]  /*30f0*/  MUFU.EX2 R72, R72 ;  /* 0x0000004800487308 */ /* 0x000fe20000000800 */
[----:B---3--:R-:W-:Y:S01]  /*3100*/  FMNMX.FTZ R45, R4, R39, !PT ;  /* 0x00000027042d7209 */ /* 0x008fe20007810000 */
[----:B------:R-:W-:-:S04]  /*3110*/  FFMA.FTZ R4, R86, R3, -R9 ;  /* 0x0000000356047223 */ /* 0x000fc80000010809 */
[----:B------:R-:W0:Y:S02]  /*3120*/  SHFL.BFLY PT, R6, R45, 0x1, 0x1f ;  /* 0x0c201f002d067f89 */ /* 0x000e2400000e0000 */
[----:B------:R3:W-:Y:S08]  /*3130*/  MUFU.EX2 R39, R70 ;  /* 0x0000004600277308 */ /* 0x0007f00000000800 */
[----:B------:R-:W-:Y:S08]  /*3140*/  MUFU.EX2 R37, R37 ;  /* 0x0000002500257308 */ /* 0x000ff00000000800 */
[----:B------:R-:W-:Y:S01]  /*3150*/  MUFU.EX2 R76, R76 ;  /* 0x0000004c004c7308 */ /* 0x000fe20000000800 */
[----:B0-----:R-:W-:Y:S01]  /*3160*/  FMNMX.FTZ R6, R45, R6, !PT ;  /* 0x000000062d067209 */ /* 0x001fe20007810000 */
[----:B------:R-:W-:-:S06]  /*3170*/  FFMA.FTZ R45, R82, R3, -R9 ;  /* 0x00000003522d7223 */ /* 0x000fcc0000010809 */
[----:B------:R-:W-:Y:S01]  /*3180*/  MUFU.EX2 R58, R58 ;  /* 0x0000003a003a7308 */ /* 0x000fe20000000800 */
[C---:B------:R-:W-:Y:S01]  /*3190*/  FSETP.NEU.FTZ.AND P1, PT, R6.reuse, -INF , PT ;  /* 0xff8000000600780b */ /* 0x040fe20003f3d000 */
[----:B------:R-:W-:-:S05]  /*31a0*/  FMUL.FTZ R55, R6, R3 ;  /* 0x0000000306377220 */ /* 0x000fca0000410000 */
[----:B------:R-:W-:Y:S01]  /*31b0*/  FSEL R55, R55, RZ, P1 ;  /* 0x000000ff37377208 */ /* 0x000fe20000800000 */
[----:B------:R-:W-:Y:S04]  /*31c0*/  MUFU.EX2 R41, R41 ;  /* 0x0000002900297308 */ /* 0x000fe80000000800 */
[-CC-:B------:R-:W-:Y:S01]  /*31d0*/  FFMA.FTZ R24, R24, R3.reuse, -R55.reuse ;  /* 0x0000000318187223 */ /* 0x180fe20000010837 */
[-CC-:B------:R-:W-:Y:S01]  /*31e0*/  FFMA.FTZ R25, R25, R3.reuse, -R55.reuse ;  /* 0x0000000319197223 */ /* 0x180fe20000010837 */
[-CC-:B------:R-:W-:Y:S01]  /*31f0*/  FFMA.FTZ R47, R28, R3.reuse, -R55.reuse ;  /* 0x000000031c2f7223 */ /* 0x180fe20000010837 */
[-CC-:B---3--:R-:W-:Y:S01]  /*3200*/  FFMA.FTZ R70, R110, R3.reuse, -R55.reuse ;  /* 0x000000036e467223 */ /* 0x188fe20000010837 */
[-CC-:B------:R-:W-:Y:S01]  /*3210*/  FFMA.FTZ R32, R32, R3.reuse, -R55.reuse ;  /* 0x0000000320207223 */ /* 0x180fe20000010837 */
[-CC-:B------:R-:W-:Y:S01]  /*3220*/  FFMA.FTZ R51, R30, R3.reuse, -R55.reuse ;  /* 0x000000031e337223 */ /* 0x180fe20000010837 */
[----:B------:R-:W-:Y:S01]  /*3230*/  MUFU.EX2 R24, R24 ;  /* 0x0000001800187308 */ /* 0x000fe20000000800 */
[-CC-:B------:R-:W-:Y:S01]  /*3240*/  FFMA.FTZ R36, R36, R3.reuse, -R55.reuse ;  /* 0x0000000324247223 */ /* 0x180fe20000010837 */
[-CC-:B------:R-:W-:Y:S01]  /*3250*/  FFMA.FTZ R28, R40, R3.reuse, -R55.reuse ;  /* 0x00000003281c7223 */ /* 0x180fe20000010837 */
[-CC-:B------:R-:W-:Y:S01]  /*3260*/  FFMA.FTZ R40, R52, R3.reuse, -R55.reuse ;  /* 0x0000000334287223 */ /* 0x180fe20000010837 */
[-CC-:B------:R-:W-:Y:S01]  /*3270*/  FFMA.FTZ R65, R14, R3.reuse, -R55.reuse ;  /* 0x000000030e417223 */ /* 0x180fe20000010837 */
[----:B-1----:R-:W-:Y:S01]  /*3280*/  FADD.FTZ R52, R7, R26 ;  /* 0x0000001a07347221 */ /* 0x002fe20000010000 */
[-CC-:B------:R-:W-:Y:S01]  /*3290*/  FFMA.FTZ R59, R112, R3.reuse, -R55.reuse ;  /* 0x00000003703b7223 */ /* 0x180fe20000010837 */
[-CC-:B------:R-:W-:Y:S01]  /*32a0*/  FFMA.FTZ R49, R34, R3.reuse, -R55.reuse ;  /* 0x0000000322317223 */ /* 0x180fe20000010837 */
[----:B------:R-:W0:Y:S01]  /*32b0*/  MUFU.EX2 R25, R25 ;  /* 0x0000001900197308 */ /* 0x000e220000000800 */
[----:B------:R-:W-:Y:S01]  /*32c0*/  FADD.FTZ R67, R11, R52 ;  /* 0x000000340b437221 */ /* 0x000fe20000010000 */
[-CC-:B------:R-:W-:Y:S01]  /*32d0*/  FFMA.FTZ R30, R44, R3.reuse, -R55.reuse ;  /* 0x000000032c1e7223 */ /* 0x180fe20000010837 */
[-CC-:B------:R-:W-:Y:S01]  /*32e0*/  FFMA.FTZ R53, R114, R3.reuse, -R55.reuse ;  /* 0x0000000372357223 */ /* 0x180fe20000010837 */
[--C-:B------:R-:W-:Y:S01]  /*32f0*/  FFMA.FTZ R34, R48, R3, -R55.reuse ;  /* 0x0000000330227223 */ /* 0x100fe20000010837 */
[----:B--2---:R-:W-:Y:S01]  /*3300*/  F2FP.BF16.F32.PACK_AB R11, R8, R11 ;  /* 0x0000000b080b723e */ /* 0x004fe200000010ff */
        /* <DEDUP_REMOVED lines=17> */
[-C--:B------:R-:W-:Y:S01]  /*3420*/  FFMA.FTZ R132, R132, R3.reuse, -R55 ;  /* 0x0000000384847223 */ /* 0x080fe20000010837 */
[----:B------:R-:W0:Y:S01]  /*3430*/  MUFU.EX2 R32, R32 ;  /* 0x0000002000207308 */ /* 0x000e220000000800 */
[----:B-1----:R-:W-:Y:S01]  /*3440*/  FADD.FTZ R9, R47, R14 ;  /* 0x0000000e2f097221 */ /* 0x002fe20000010000 */
[----:B------:R-:W-:Y:S01]  /*3450*/  FADD.FTZ R14, R8, R67 ;  /* 0x00000043080e7221 */ /* 0x000fe20000010000 */
[----:B------:R-:W-:Y:S01]  /*3460*/  F2FP.BF16.F32.PACK_AB R8, R25, R24 ;  /* 0x000000181908723e */ /* 0x000fe200000010ff */
[-CC-:B------:R-:W-:Y:S01]  /*3470*/  FFMA.FTZ R84, R84, R3.reuse, -R55.reuse ;  /* 0x0000000354547223 */ /* 0x180fe20000010837 */
[----:B------:R-:W-:Y:S01]  /*3480*/  FFMA.FTZ R55, R92, R3, -R55 ;  /* 0x000000035c377223 */ /* 0x000fe20000010837 */
[----:B------:R-:W-:Y:S01]  /*3490*/  FADD.FTZ R69, R13, R14 ;  /* 0x0000000e0d457221 */ /* 0x000fe20000010000 */
[----:B------:R-:W-:Y:S01]  /*34a0*/  F2FP.BF16.F32.PACK_AB R13, R10, R13 ;  /* 0x0000000d0a0d723e */ /* 0x000fe200000010ff */
[----:B------:R-:W1:Y:S01]  /*34b0*/  MUFU.EX2 R51, R51 ;  /* 0x0000003300337308 */ /* 0x000e620000000800 */
[----:B--2---:R-:W-:Y:S01]  /*34c0*/  FADD.FTZ R67, R70, R9 ;  /* 0x0000000946437221 */ /* 0x004fe20000010000 */
[----:B------:R-:W-:Y:S01]  /*34d0*/  F2FP.BF16.F32.PACK_AB R9, R26, R7 ;  /* 0x000000071a09723e */ /* 0x000fe200000010ff */
[----:B------:R-:W-:Y:S01]  /*34e0*/  FADD.FTZ R26, R10, R69 ;  /* 0x000000450a1a7221 */ /* 0x000fe20000010000 */
[----:B------:R-:W-:-:S02]  /*34f0*/  CS2R R122, SRZ ;  /* 0x00000000007a7805 */ /* 0x000fc4000001ff00 */
[----:B------:R-:W-:Y:S02]  /*3500*/  CS2R R118, SRZ ;  /* 0x0000000000767805 */ /* 0x000fe4000001ff00 */
[----:B------:R-:W-:Y:S01]  /*3510*/  CS2R R116, SRZ ;  /* 0x0000000000747805 */ /* 0x000fe2000001ff00 */
[----:B------:R-:W-:Y:S01]  /*3520*/  FADD.FTZ R69, R15, R26 ;  /* 0x0000001a0f457221 */ /* 0x000fe20000010000 */
[----:B------:R-:W2:Y:S01]  /*3530*/  MUFU.EX2 R36, R36 ;  /* 0x0000002400247308 */ /* 0x000ea20000000800 */
[----:B0-----:R-:W-:Y:S01]  /*3540*/  FADD.FTZ R14, R32, R67 ;  /* 0x00000043200e7221 */ /* 0x001fe20000010000 */
[----:B------:R-:W-:Y:S02]  /*3550*/  F2FP.BF16.F32.PACK_AB R15, R12, R15 ;  /* 0x0000000f0c0f723e */ /* 0x000fe400000010ff */
[----:B------:R-:W-:Y:S02]  /*3560*/  CS2R R114, SRZ ;  /* 0x0000000000727805 */ /* 0x000fe4000001ff00 */
[----:B------:R-:W-:-:S02]  /*3570*/  CS2R R112, SRZ ;  /* 0x0000000000707805 */ /* 0x000fc4000001ff00 */
[----:B------:R-:W-:Y:S02]  /*3580*/  CS2R R110, SRZ ;  /* 0x00000000006e7805 */ /* 0x000fe4000001ff00 */
[----:B------:R-:W-:Y:S01]  /*3590*/  CS2R R92, SRZ ;  /* 0x00000000005c7805 */ /* 0x000fe2000001ff00 */
[----:B------:R-:W0:Y:S01]  /*35a0*/  MUFU.EX2 R59, R59 ;  /* 0x0000003b003b7308 */ /* 0x000e220000000800 */
[C---:B-1----:R-:W-:Y:S01]  /*35b0*/  FADD.FTZ R67, R51.reuse, R14 ;  /* 0x0000000e33437221 */ /* 0x042fe20000010000 */
[----:B------:R-:W-:Y:S01]  /*35c0*/  FADD.FTZ R14, R12, R69 ;  /* 0x000000450c0e7221 */ /* 0x000fe20000010000 */
[----:B------:R-:W-:-:S05]  /*35d0*/  F2FP.BF16.F32.PACK_AB R12, R51, R32 ;  /* 0x00000020330c723e */ /* 0x000fca00000010ff */
[----:B------:R-:W1:Y:S01]  /*35e0*/  MUFU.EX2 R28, R28 ;  /* 0x0000001c001c7308 */ /* 0x000e620000000800 */
[----:B--2---:R-:W-:Y:S01]  /*35f0*/  FADD.FTZ R10, R36, R67 ;  /* 0x00000043240a7221 */ /* 0x004fe20000010000 */
[----:B------:R-:W-:-:S04]  /*3600*/  FADD.FTZ R67, R21, R14 ;  /* 0x0000000e15437221 */ /* 0x000fc80000010000 */
        /* <DEDUP_REMOVED lines=9> */
[----:B------:R1:W-:Y:S06]  /*36a0*/  STSM.16.M88.4 [R17+0x21800], R8 ;  /* 0x0218000811007844 */ /* 0x0003ec0000000200 */
[----:B------:R-:W3:Y:S01]  /*36b0*/  MUFU.EX2 R53, R53 ;  /* 0x0000003500357308 */ /* 0x000ee20000000800 */
[----:B--2---:R-:W-:Y:S01]  /*36c0*/  FADD.FTZ R25, R49, R14 ;  /* 0x0000000e31197221 */ /* 0x004fe20000010000 */
[----:B------:R-:W-:Y:S01]  /*36d0*/  F2FP.BF16.F32.PACK_AB R14, R59, R36 ;  /* 0x000000243b0e723e */ /* 0x000fe200000010ff */
[----:B------:R-:W-:-:S04]  /*36e0*/  FADD.FTZ R59, R29, R26 ;  /* 0x0000001a1d3b7221 */ /* 0x000fc80000010000 */
[----:B------:R-:W-:Y:S01]  /*36f0*/  FADD.FTZ R20, R46, R59 ;  /* 0x0000003b2e147221 */ /* 0x000fe20000010000 */
[----:B------:R-:W2:Y:S01]  /*3700*/  MUFU.EX2 R34, R34 ;  /* 0x0000002200227308 */ /* 0x000ea20000000800 */
[----:B0-----:R-:W-:Y:S01]  /*3710*/  FADD.FTZ R24, R30, R25 ;  /* 0x000000191e187221 */ /* 0x001fe20000010000 */
[----:B------:R0:W-:Y:S01]  /*3720*/  STSM.16.M88.4 [R23], R12 ;  /* 0x0000000c17007844 */ /* 0x0001e20000000200 */
[----:B-1----:R-:W-:Y:S01]  /*3730*/  FADD.FTZ R11, R31, R20 ;  /* 0x000000141f0b7221 */ /* 0x002fe20000010000 */
[----:B------:R-:W-:Y:S02]  /*3740*/  F2FP.BF16.F32.PACK_AB R25, R42, R21 ;  /* 0x000000152a19723e */ /* 0x000fe400000010ff */
[----:B------:R-:W-:Y:S02]  /*3750*/  F2FP.BF16.F32.PACK_AB R9, R46, R29 ;  /* 0x0000001d2e09723e */ /* 0x000fe400000010ff */
[----:B------:R-:W1:Y:S01]  /*3760*/  MUFU.EX2 R57, R57 ;  /* 0x0000003900397308 */ /* 0x000e620000000800 */
[C---:B---3--:R-:W-:Y:S01]  /*3770*/  FADD.FTZ R51, R53.reuse, R24 ;  /* 0x0000001835337221 */ /* 0x048fe20000010000 */
[----:B------:R-:W-:-:S06]  /*3780*/  F2FP.BF16.F32.PACK_AB R26, R53, R30 ;  /* 0x0000001e351a723e */ /* 0x000fcc00000010ff */
[----:B------:R-:W3:Y:S01]  /*3790*/  MUFU.EX2 R40, R40 ;  /* 0x0000002800287308 */ /* 0x000ee20000000800 */
[----:B--2---:R-:W-:Y:S01]  /*37a0*/  FADD.FTZ R24, R34, R51 ;  /* 0x0000003322187221 */ /* 0x004fe20000010000 */
[C---:B0-----:R-:W-:Y:S01]  /*37b0*/  FADD.FTZ R12, R50.reuse, R11 ;  /* 0x0000000b320c7221 */ /* 0x041fe20000010000 */
[----:B------:R-:W-:Y:S01]  /*37c0*/  F2FP.BF16.F32.PACK_AB R11, R50, R31 ;  /* 0x0000001f320b723e */ /* 0x000fe200000010ff */
[----:B------:R-:W-:-:S04]  /*37d0*/  IMAD.MOV.U32 R31, RZ, RZ, R137 ;  /* 0x000000ffff1f7224 */ /* 0x000fc800078e0089 */
[----:B------:R-:W0:Y:S01]  /*37e0*/  MUFU.EX2 R63, R63 ;  /* 0x0000003f003f7308 */ /* 0x000e220000000800 */
[----:B-1----:R-:W-:Y:S01]  /*37f0*/  FADD.FTZ R51, R57, R24 ;  /* 0x0000001839337221 */ /* 0x002fe20000010000 */
[----:B------:R-:W-:Y:S02]  /*3800*/  F2FP.BF16.F32.PACK_AB R24, R49, R28 ;  /* 0x0000001c3118723e */ /* 0x000fe400000010ff */
[----:B------:R-:W-:Y:S01]  /*3810*/  F2FP.BF16.F32.PACK_AB R8, R57, R34 ;  /* 0x000000223908723e */ /* 0x000fe200000010ff */
[----:B------:R-:W1:Y:S02]  /*3820*/  @P4 LDC R28, c[0x0][0x44c] ;  /* 0x00011300ff1c4b82 */ /* 0x000e640000000800 */
[----:B------:R1:W-:Y:S01]  /*3830*/  STSM.16.M88.4 [R19], R24 ;  /* 0x0000001813007844 */ /* 0x0003e20000000200 */
[----:B------:R-:W2:Y:S01]  /*3840*/  MUFU.EX2 R38, R38 ;  /* 0x0000002600267308 */ /* 0x000ea20000000800 */
[----:B---3--:R-:W-:-:S07]  /*3850*/  FADD.FTZ R10, R40, R51 ;  /* 0x00000033280a7221 */ /* 0x008fce0000010000 */
[----:B------:R-:W3:Y:S01]  /*3860*/  MUFU.EX2 R61, R61 ;  /* 0x0000003d003d7308 */ /* 0x000ee20000000800 */
[C---:B0-----:R-:W-:Y:S01]  /*3870*/  FADD.FTZ R13, R63.reuse, R10 ;  /* 0x0000000a3f0d7221 */ /* 0x041fe20000010000 */
[----:B------:R-:W-:-:S05]  /*3880*/  F2FP.BF16.F32.PACK_AB R10, R63, R40 ;  /* 0x000000283f0a723e */ /* 0x000fca00000010ff */
[----:B------:R0:W-:Y:S01]  /*3890*/  STSM.16.M88.4 [R18], R8 ;  /* 0x0000000812007844 */ /* 0x0001e20000000200 */
[----:B------:R-:W4:Y:S01]  /*38a0*/  MUFU.EX2 R0, R60 ;  /* 0x0000003c00007308 */ /* 0x000f220000000800 */
[----:B--2---:R-:W-:Y:S01]  /*38b0*/  FADD.FTZ R14, R38, R13 ;  /* 0x0000000d260e7221 */ /* 0x004fe20000010000 */
[----:B------:R-:W-:Y:S01]  /*38c0*/  FADD.FTZ R13, R33, R12 ;  /* 0x0000000c210d7221 */ /* 0x000fe20000010000 */
[----:B-1----:R-:W-:-:S04]  /*38d0*/  @P4 IMAD.HI.U32 R24, R137, R28, RZ ;  /* 0x0000001c89184227 */ /* 0x002fc800078e00ff */
[----:B------:R-:W-:Y:S01]  /*38e0*/  FADD.FTZ R12, R68, R13 ;  /* 0x0000000d440c7221 */ /* 0x000fe20000010000 */
[----:B------:R-:W1:Y:S01]  /*38f0*/  MUFU.EX2 R65, R65 ;  /* 0x0000004100417308 */ /* 0x000e620000000800 */
[----:B---3--:R-:W-:Y:S02]  /*3900*/  FADD.FTZ R15, R61, R14 ;  /* 0x0000000e3d0f7221 */ /* 0x008fe40000010000 */
[----:B------:R-:W-:-:S04]  /*3910*/  FADD.FTZ R13, R35, R12 ;  /* 0x0000000c230d7221 */ /* 0x000fc80000010000 */
[----:B------:R-:W-:Y:S01]  /*3920*/  FADD.FTZ R12, R72, R13 ;  /* 0x0000000d480c7221 */ /* 0x000fe20000010000 */
[----:B0-----:R-:W-:Y:S01]  /*3930*/  F2FP.BF16.F32.PACK_AB R9, R68, R33 ;  /* 0x000000214409723e */ /* 0x001fe200000010ff */
[----:B------:R-:W0:Y:S01]  /*3940*/  MUFU.EX2 R44, R44 ;  /* 0x0000002c002c7308 */ /* 0x000e220000000800 */
[----:B----4-:R-:W-:Y:S01]  /*3950*/  FADD.FTZ R14, R0, R15 ;  /* 0x0000000f000e7221 */ /* 0x010fe20000010000 */
[----:B------:R-:W-:Y:S01]  /*3960*/  FADD.FTZ R13, R37, R12 ;  /* 0x0000000c250d7221 */ /* 0x000fe20000010000 */
[----:B------:R-:W2:Y:S01]  /*3970*/  @P4 LDC R33, c[0x0][0x450] ;  /* 0x00011400ff214b82 */ /* 0x000ea20000000800 */
[----:B------:R-:W-:Y:S02]  /*3980*/  F2FP.BF16.F32.PACK_AB R8, R61, R38 ;  /* 0x000000263d08723e */ /* 0x000fe400000010ff */
[----:B------:R-:W-:Y:S02]  /*3990*/  F2FP.BF16.F32.PACK_AB R11, R72, R35 ;  /* 0x00000023480b723e */ /* 0x000fe400000010ff */
[----:B------:R3:W4:Y:S01]  /*39a0*/  MUFU.EX2 R7, R120 ;  /* 0x0000007800077308 */ /* 0x0007220000000800 */
[C---:B-1----:R-:W-:Y:S01]  /*39b0*/  FADD.FTZ R15, R65.reuse, R14 ;  /* 0x0000000e410f7221 */ /* 0x042fe20000010000 */
[----:B------:R-:W-:-:S05]  /*39c0*/  F2FP.BF16.F32.PACK_AB R10, R65, R0 ;  /* 0x00000000410a723e */ /* 0x000fca00000010ff */
[----:B------:R1:W-:Y:S01]  /*39d0*/  STSM.16.M88.4 [R17+0x27800], R8 ;  /* 0x0278000811007844 */ /* 0x0003e20000000200 */
[----:B------:R-:W5:Y:S01]  /*39e0*/  MUFU.EX2 R48, R48 ;  /* 0x0000003000307308 */ /* 0x000f620000000800 */
[----:B0-----:R-:W-:Y:S01]  /*39f0*/  FADD.FTZ R0, R44, R15 ;  /* 0x0000000f2c007221 */ /* 0x001fe20000010000 */
[----:B---3--:R-:W-:-:S06]  /*3a00*/  CS2R R120, SRZ ;  /* 0x0000000000787805 */ /* 0x008fcc000001ff00 */
[----:B------:R0:W3:Y:S01]  /*3a10*/  MUFU.EX2 R47, R124 ;  /* 0x0000007c002f7308 */ /* 0x0000e20000000800 */
[C---:B----4-:R-:W-:Y:S01]  /*3a20*/  FADD.FTZ R15, R7.reuse, R0 ;  /* 0x00000000070f7221 */ /* 0x050fe20000010000 */
[C---:B------:R-:W-:Y:S01]  /*3a30*/  FADD.FTZ R0, R76.reuse, R13 ;  /* 0x0000000d4c007221 */ /* 0x040fe20000010000 */
[----:B------:R-:W-:Y:S02]  /*3a40*/  F2FP.BF16.F32.PACK_AB R12, R7, R44 ;  /* 0x0000002c070c723e */ /* 0x000fe400000010ff */
[----:B------:R-:W-:Y:S01]  /*3a50*/  F2FP.BF16.F32.PACK_AB R13, R76, R37 ;  /* 0x000000254c0d723e */ /* 0x000fe200000010ff */
[----:B------:R-:W-:Y:S01]  /*3a60*/  FADD.FTZ R7, R39, R0 ;  /* 0x0000000027077221 */ /* 0x000fe20000010000 */
[----:B--2---:R-:W-:Y:S01]  /*3a70*/  @P4 SHF.R.U32.HI R31, RZ, R33, R24 ;  /* 0x00000021ff1f4219 */ /* 0x004fe20000011618 */
[----:B------:R-:W2:Y:S01]  /*3a80*/  MUFU.EX2 R126, R126 ;  /* 0x0000007e007e7308 */ /* 0x000ea20000000800 */
[----:B-----5:R-:W-:Y:S01]  /*3a90*/  FADD.FTZ R14, R48, R15 ;  /* 0x0000000f300e7221 */ /* 0x020fe20000010000 */
[C---:B------:R-:W-:Y:S01]  /*3aa0*/  FADD.FTZ R0, R58.reuse, R7 ;  /* 0x000000073a007221 */ /* 0x040fe20000010000 */
[----:B------:R-:W-:-:S02]  /*3ab0*/  F2FP.BF16.F32.PACK_AB R15, R58, R39 ;  /* 0x000000273a0f723e */ /* 0x000fc400000010ff */
[----:B0-----:R-:W-:Y:S01]  /*3ac0*/  CS2R R124, SRZ ;  /* 0x00000000007c7805 */ /* 0x001fe2000001ff00 */
[----:B------:R-:W-:Y:S02]  /*3ad0*/  FADD.FTZ R7, R41, R0 ;  /* 0x0000000029077221 */ /* 0x000fe40000010000 */
[----:B------:R0:W4:Y:S01]  /*3ae0*/  MUFU.EX2 R21, R128 ;  /* 0x0000008000157308 */ /* 0x0001220000000800 */
[C---:B---3--:R-:W-:Y:S01]  /*3af0*/  FADD.FTZ R27, R47.reuse, R14 ;  /* 0x0000000e2f1b7221 */ /* 0x048fe20000010000 */
[----:B------:R-:W-:-:S05]  /*3b00*/  F2FP.BF16.F32.PACK_AB R14, R47, R48 ;  /* 0x000000302f0e723e */ /* 0x000fca00000010ff */
[----:B------:R3:W-:Y:S01]  /*3b10*/  STSM.16.M88.4 [R136], R12 ;  /* 0x0000000c88007844 */ /* 0x0007e20000000200 */
[----:B------:R-:W5:Y:S01]  /*3b20*/  MUFU.EX2 R54, R54 ;  /* 0x0000003600367308 */ /* 0x000f620000000800 */
[----:B--2---:R-:W-:Y:S01]  /*3b30*/  FADD.FTZ R20, R126, R27 ;  /* 0x0000001b7e147221 */ /* 0x004fe20000010000 */
[----:B0-----:R-:W-:-:S06]  /*3b40*/  CS2R R128, SRZ ;  /* 0x0000000000807805 */ /* 0x001fcc000001ff00 */
[----:B------:R-:W0:Y:S01]  /*3b50*/  MUFU.EX2 R90, R90 ;  /* 0x0000005a005a7308 */ /* 0x000e220000000800 */
[C---:B----4-:R-:W-:Y:S01]  /*3b60*/  FADD.FTZ R27, R21.reuse, R20 ;  /* 0x00000014151b7221 */ /* 0x050fe20000010000 */
[----:B-1----:R-:W-:Y:S02]  /*3b70*/  F2FP.BF16.F32.PACK_AB R8, R21, R126 ;  /* 0x0000007e1508723e */ /* 0x002fe400000010ff */
[----:B------:R-:W-:-:S04]  /*3b80*/  CS2R R126, SRZ ;  /* 0x00000000007e7805 */ /* 0x000fc8000001ff00 */
[----:B------:R-:W1:Y:S01]  /*3b90*/  MUFU.EX2 R43, R43 ;  /* 0x0000002b002b7308 */ /* 0x000e620000000800 */
[----:B-----5:R-:W-:-:S07]  /*3ba0*/  FADD.FTZ R0, R54, R7 ;  /* 0x0000000736007221 */ /* 0x020fce0000010000 */
[----:B------:R2:W4:Y:S01]  /*3bb0*/  MUFU.EX2 R29, R130 ;  /* 0x00000082001d7308 */ /* 0x0005220000000800 */
[----:B0-----:R-:W-:-:S07]  /*3bc0*/  FADD.FTZ R20, R90, R27 ;  /* 0x0000001b5a147221 */ /* 0x001fce0000010000 */
[----:B------:R-:W0:Y:S01]  /*3bd0*/  MUFU.EX2 R62, R62 ;  /* 0x0000003e003e7308 */ /* 0x000e220000000800 */
[----:B-1----:R-:W-:Y:S01]  /*3be0*/  FADD.FTZ R9, R43, R0 ;  /* 0x000000002b097221 */ /* 0x002fe20000010000 */
[----:B--2---:R-:W-:-:S06]  /*3bf0*/  CS2R R130, SRZ ;  /* 0x0000000000827805 */ /* 0x004fcc000001ff00 */
[----:B------:R-:W3:Y:S01]  /*3c00*/  MUFU.EX2 R80, R80 ;  /* 0x0000005000507308 */ /* 0x000ee20000000800 */
[----:B----4-:R-:W-:Y:S01]  /*3c10*/  FADD.FTZ R11, R29, R20 ;  /* 0x000000141d0b7221 */ /* 0x010fe20000010000 */
[----:B------:R-:W-:Y:S02]  /*3c20*/  IADD3 R20, R31, R138, -R140 ;  /* 0x0000008a1f147210 */ /* 0x000fe40007ffe88c */
[----:B------:R-:W-:Y:S02]  /*3c30*/  F2FP.BF16.F32.PACK_AB R10, R29, R90 ;  /* 0x0000005a1d0a723e */ /* 0x000fe400000010ff */
[----:B------:R-:W-:Y:S02]  /*3c40*/  CS2R R90, SRZ ;  /* 0x00000000005a7805 */ /* 0x000fe4000001ff00 */
[----:B------:R-:W1:Y:S01]  /*3c50*/  MUFU.EX2 R45, R45 ;  /* 0x0000002d002d7308 */ /* 0x000e620000000800 */
[----:B0-----:R-:W-:Y:S01]  /*3c60*/  FADD.FTZ R0, R62, R9 ;  /* 0x000000093e007221 */ /* 0x001fe20000010000 */
[----:B------:R-:W-:-:S06]  /*3c70*/  F2FP.BF16.F32.PACK_AB R9, R54, R41 ;  /* 0x000000293609723e */ /* 0x000fcc00000010ff */
[----:B------:R0:W2:Y:S01]  /*3c80*/  MUFU.EX2 R25, R132 ;  /* 0x0000008400197308 */ /* 0x0000a20000000800 */
[----:B---3--:R-:W-:Y:S01]  /*3c90*/  FADD.FTZ R12, R80, R11 ;  /* 0x0000000b500c7221 */ /* 0x008fe20000010000 */
[----:B------:R-:W-:-:S05]  /*3ca0*/  F2FP.BF16.F32.PACK_AB R11, R62, R43 ;  /* 0x0000002b3e0b723e */ /* 0x000fca00000010ff */
[----:B------:R3:W-:Y:S01]  /*3cb0*/  STSM.16.M88.4 [R19+0x6000], R8 ;  /* 0x0060000813007844 */ /* 0x0007e20000000200 */
[----:B------:R-:W4:Y:S01]  /*3cc0*/  MUFU.EX2 R66, R66 ;  /* 0x0000004200427308 */ /* 0x000f220000000800 */
[----:B-1----:R-:W-:Y:S01]  /*3cd0*/  FADD.FTZ R13, R45, R0 ;  /* 0x000000002d0d7221 */ /* 0x002fe20000010000 */
[----:B0-----:R-:W-:-:S06]  /*3ce0*/  CS2R R132, SRZ ;  /* 0x0000000000847805 */ /* 0x001fcc000001ff00 */
[----:B------:R-:W0:Y:S01]  /*3cf0*/  MUFU.EX2 R4, R4 ;  /* 0x0000000400047308 */ /* 0x000e220000000800 */
[C---:B--2---:R-:W-:Y:S01]  /*3d00*/  FADD.FTZ R21, R25.reuse, R12 ;  /* 0x0000000c19157221 */ /* 0x044fe20000010000 */
[----:B------:R-:W-:Y:S01]  /*3d10*/  F2FP.BF16.F32.PACK_AB R12, R25, R80 ;  /* 0x00000050190c723e */ /* 0x000fe200000010ff */
[----:B---3--:R-:W-:-:S05]  /*3d20*/  VIADD R8, R88, 0xfffffffe ;  /* 0xfffffffe58087836 */ /* 0x008fca0000000000 */
[----:B------:R-:W-:Y:S01]  /*3d30*/  MUFU.EX2 R84, R84 ;  /* 0x0000005400547308 */ /* 0x000fe20000000800 */
[C---:B----4-:R-:W-:Y:S01]  /*3d40*/  FADD.FTZ R25, R66.reuse, R13 ;  /* 0x0000000d42197221 */ /* 0x050fe20000010000 */
[----:B------:R-:W-:Y:S02]  /*3d50*/  F2FP.BF16.F32.PACK_AB R13, R66, R45 ;  /* 0x0000002d420d723e */ /* 0x000fe400000010ff */
[----:B------:R-:W-:-:S04]  /*3d60*/  CS2R R88, SRZ ;  /* 0x0000000000587805 */ /* 0x000fc8000001ff00 */
[----:B------:R-:W1:Y:S01]  /*3d70*/  MUFU.EX2 R55, R55 ;  /* 0x0000003700377308 */ /* 0x000e620000000800 */
[----:B0-----:R-:W-:-:S07]  /*3d80*/  FADD.FTZ R0, R4, R25 ;  /* 0x0000001904007221 */ /* 0x001fce0000010000 */
[----:B------:R0:W2:Y:S01]  /*3d90*/  MUFU.EX2 R7, R108 ;  /* 0x0000006c00077308 */ /* 0x0000a20000000800 */
[----:B-1----:R-:W-:Y:S02]  /*3da0*/  F2FP.BF16.F32.PACK_AB R14, R55, R84 ;  /* 0x00000054370e723e */ /* 0x002fe400000010ff */
[----:B0-----:R-:W-:Y:S02]  /*3db0*/  CS2R R108, SRZ ;  /* 0x00000000006c7805 */ /* 0x001fe4000001ff00 */
[C---:B--2---:R-:W-:Y:S01]  /*3dc0*/  F2FP.BF16.F32.PACK_AB R15, R7.reuse, R4 ;  /* 0x00000004070f723e */ /* 0x044fe200000010ff */
[----:B------:R-:W-:Y:S01]  /*3dd0*/  FADD.FTZ R4, R84, R21 ;  /* 0x0000001554047221 */ /* 0x000fe20000010000 */
[----:B------:R-:W-:Y:S01]  /*3de0*/  SHF.R.S32.HI R21, RZ, 0x1f, R20 ;  /* 0x0000001fff157819 */ /* 0x000fe20000011414 */
[----:B------:R-:W-:Y:S02]  /*3df0*/  FADD.FTZ R0, R7, R0 ;  /* 0x0000000007007221 */ /* 0x000fe40000010000 */
[----:B------:R0:W-:Y:S01]  /*3e00*/  STSM.16.M88.4 [R18+0x6000], R12 ;  /* 0x0060000c12007844 */ /* 0x0001e20000000200 */
[----:B------:R-:W-:Y:S01]  /*3e10*/  LEA.HI R21, R21, R20, RZ, 0x7 ;  /* 0x0000001415157211 */ /* 0x000fe200078f38ff */
[----:B------:R-:W-:Y:S01]  /*3e20*/  FADD.FTZ R4, R55, R4 ;  /* 0x0000000437047221 */ /* 0x000fe20000010000 */
[----:B------:R1:W-:Y:S06]  /*3e30*/  MEMBAR.ALL.CTA ;  /* 0x0000000000007992 */ /* 0x0003ec0000008000 */
[----:B-1----:R-:W1:Y:S01]  /*3e40*/  FENCE.VIEW.ASYNC.S ;  /* 0x00000000000073c6 */ /* 0x002e620000000000 */
[----:B------:R-:W-:-:S04]  /*3e50*/  SHF.R.S32.HI R21, RZ, 0x7, R21 ;  /* 0x00000007ff157819 */ /* 0x000fc80000011415 */
[----:B------:R-:W-:-:S04]  /*3e60*/  VIMNMX R139, R142, R21, !PT ;  /* 0x000000158e8b7248 */ /* 0x000fc80007fe0100 */
[----:B------:R-:W-:Y:S01]  /*3e70*/  ISETP.GE.AND P1, PT, R8, R139, PT ;  /* 0x0000008b0800720c */ /* 0x000fe20003f26270 */
[----:B-1----:R-:W-:-:S12]  /*3e80*/  NOP ;  /* 0x0000000000007918 */ /* 0x002fd80000000000 */
[----:B0-----:R-:W-:Y:S05]  /*3e90*/  @!P1 BRA `(.L_x_12097) ;  /* 0x0000002800b89947 */ /* 0x001fea0003800000 */
[----:B------:R-:W-:Y:S01]  /*3ea0*/  IMAD.MOV.U32 R9, RZ, RZ, R5 ;  /* 0x000000ffff097224 */ /* 0x000fe200078e0005 */
[----:B------:R-:W-:Y:S01]  /*3eb0*/  UMOV UR6, UR38 ;  /* 0x0000002600067c82 */ /* 0x000fe20008000000 */
[----:B------:R-:W-:Y:S02]  /*3ec0*/  IMAD.MOV.U32 R7, RZ, RZ, R6 ;  /* 0x000000ffff077224 */ /* 0x000fe400078e0006 */
[----:B------:R-:W-:Y:S02]  /*3ed0*/  IMAD.MOV.U32 R10, RZ, RZ, R2 ;  /* 0x000000ffff0a7224 */ /* 0x000fe400078e0002 */
[----:B------:R-:W-:-:S07]  /*3ee0*/  IMAD.MOV.U32 R135, RZ, RZ, RZ ;  /* 0x000000ffff877224 */ /* 0x000fce00078e00ff */
.L_x_12108:
[----:B------:R-:W-:Y:S01]  /*3ef0*/  ISETP.NE.AND P2, PT, RZ, UR42, PT ;  /* 0x0000002aff007c0c */ /* 0x000fe2000bf45270 */
[----:B------:R-:W-:-:S04]  /*3f00*/  UISETP.NE.AND UP0, UPT, UR6, 0x1, UPT ;  /* 0x000000010600788c */ /* 0x000fc8000bf05270 */
[----:B------:R-:W-:-:S06]  /*3f10*/  USEL UR7, URZ, 0x1, UP0 ;  /* 0x000000013f077887 */ /* 0x000fcc0008000000 */
[----:B------:R-:W-:Y:S02]  /*3f20*/  LOP3.LUT R2, R10, UR7, RZ, 0x3c, !PT ;  /* 0x000000070a027c12 */ /* 0x000fe4000f8e3cff */
[----:B------:R-:W-:Y:S05]  /*3f30*/  @P2 BRA `(.L_x_12098) ;  /* 0x0000000000342947 */ /* 0x000fea0003800000 */
[----:B------:R-:W-:Y:S05]  /*3f40*/  @!P0 BRA `(.L_x_12099) ;  /* 0x0000000000048947 */ /* 0x000fea0003800000 */
[----:B------:R-:W-:Y:S01]  /*3f50*/  BPT.TRAP 0x1 ;  /* 0x000000040000795c */ /* 0x000fe20000300000 */
.L_x_12099:
[----:B------:R-:W-:Y:S01]  /*3f60*/  UIADD3 UR7, UR6, 0x1, URZ ;  /* 0x0000000106077890 */ /* 0x000fe2000fffe03f */
[----:B------:R-:W-:-:S03]  /*3f70*/  SHF.L.U32 R3, R2, 0x1f, RZ ;  /* 0x0000001f02037819 */ /* 0x000fc600000006ff */
[----:B------:R-:W-:-:S04]  /*3f80*/  UISETP.NE.AND UP0, UPT, UR7, 0x2, UPT ;  /* 0x000000020700788c */ /* 0x000fc8000bf05270 */
[----:B------:R-:W-:-:S04]  /*3f90*/  USEL UR7, UR7, URZ, UP0 ;  /* 0x0000003f07077287 */ /* 0x000fc80008000000 */
[----:B------:R-:W-:-:S09]  /*3fa0*/  ULEA UR7, UR7, UR40, 0x3 ;  /* 0x0000002807077291 */ /* 0x000fd2000f8e183f */
[----:B------:R0:W1:Y:S01]  /*3fb0*/  SYNCS.PHASECHK.TRANS64.TRYWAIT P1, [UR7+0x2d830], R3 ;  /* 0x02d83003ff0075a7 */ /* 0x0000620008020147 */
[----:B------:R-:W-:Y:S05]  /*3fc0*/  @!P0 BRA `(.L_x_12100) ;  /* 0x0000000000048947 */ /* 0x000fea0003800000 */
[----:B------:R-:W-:Y:S01]  /*3fd0*/  BPT.TRAP 0x1 ;  /* 0x000000040000795c */ /* 0x000fe20000300000 */
.L_x_12100:
[----:B-1----:R-:W-:Y:S05]  /*3fe0*/  @P1 BRA `(.L_x_12098) ;  /* 0x0000000000081947 */ /* 0x002fea0003800000 */
[----:B------:R-:W1:Y:S02]  /*3ff0*/  SYNCS.PHASECHK.TRANS64.TRYWAIT P1, [UR7+0x2d830], R3 ;  /* 0x02d83003ff0075a7 */ /* 0x000e640008020147 */
[----:B-1----:R-:W-:Y:S05]  /*4000*/  @!P1 BRA `(.L_x_12101) ;  /* 0x000000e000009947 */ /* 0x002fea0003800000 */
.L_x_12098:
[----:B------:R-:W2:Y:S01]  /*4010*/  S2R R5, SR_TID.X ;  /* 0x0000000000057919 */ /* 0x000ea20000002100 */
        /* <DEDUP_REMOVED lines=41> */
.L_x_12103:
[----:B------:R-:W-:Y:S01]  /*42b0*/  ULEA UR7, UR6, UR40, 0x3 ;  /* 0x0000002806077291 */ /* 0x000fe2000f8e183f */
[----:B------:R-:W-:-:S08]  /*42c0*/  SHF.L.U32 R3, R10, 0x1f, RZ ;  /* 0x0000001f0a037819 */ /* 0x000fd000000006ff */
[----:B------:R0:W1:Y:S01]  /*42d0*/  SYNCS.PHASECHK.TRANS64.TRYWAIT P1, [UR7+0x2d850], R3 ;  /* 0x02d85003ff0075a7 */ /* 0x0000620008020147 */
[----:B------:R-:W-:Y:S05]  /*42e0*/  @!P0 BRA `(.L_x_12104) ;  /* 0x0000000000048947 */ /* 0x000fea0003800000 */
[----:B------:R-:W-:Y:S01]  /*42f0*/  BPT.TRAP 0x1 ;  /* 0x000000040000795c */ /* 0x000fe20000300000 */
.L_x_12104:
[----:B-1----:R-:W-:Y:S05]  /*4300*/  @P1 BRA `(.L_x_12102) ;  /* 0x0000000000081947 */ /* 0x002fea0003800000 */
[----:B------:R-:W1:Y:S02]  /*4310*/  SYNCS.PHASECHK.TRANS64.TRYWAIT P1, [UR7+0x2d850], R3 ;  /* 0x02d85003ff0075a7 */ /* 0x000e640008020147 */
[----:B-1----:R-:W-:Y:S05]  /*4320*/  @!P1 BRA `(.L_x_12105) ;  /* 0x000000dc00509947 */ /* 0x002fea0003800000 */
.L_x_12102:
        /* <DEDUP_REMOVED lines=70> */
.L_x_12106:
[----:B0-----:R-:W0:Y:S01]  /*4790*/  LDC R3, c[0x0][0x448] ;  /* 0x00011200ff037b82 */ /* 0x001e220000000800 */
[----:B------:R-:W-:Y:S01]  /*47a0*/  IMAD.IADD R5, R143, 0x1, R137 ;  /* 0x000000018f057824 */ /* 0x000fe200078e0289 */
[----:B------:R-:W-:Y:S01]  /*47b0*/  LOP3.LUT R16, R16, 0xfffffeff, RZ, 0xc0, !PT ;  /* 0xfffffeff10107812 */ /* 0x000fe200078ec0ff */
[----:B------:R-:W-:-:S03]  /*47c0*/  ULEA UR7, UR38, UR40, 0x3 ;  /* 0x0000002826077291 */ /* 0x000fc6000f8e183f */
[----:B------:R-:W-:Y:S01]  /*47d0*/  @P0 LOP3.LUT R16, R16, 0x100, RZ, 0xfc, !PT ;  /* 0x0000010010100812 */ /* 0x000fe200078efcff */
[----:B------:R-:W-:-:S03]  /*47e0*/  UIADD3 UR7, UR7, 0x2d840, URZ ;  /* 0x0002d84007077890 */ /* 0x000fc6000fffe03f */
[----:B------:R-:W-:Y:S01]  /*47f0*/  LOP3.LUT R16, R16, 0xfffffdff, RZ, 0xc0, !PT ;  /* 0xfffffdff10107812 */ /* 0x000fe200078ec0ff */
[----:B------:R-:W-:-:S09]  /*4800*/  UPRMT UR7, UR41, 0x654, UR7 ;  /* 0x0000065429077896 */ /* 0x000fd20008000007 */
[----:B------:R-:W-:Y:S01]  /*4810*/  SYNCS.ARRIVE.TRANS64.RED.A1T0 RZ, [UR7], RZ ;  /* 0x000000ffffff79a7 */ /* 0x000fe20008100407 */
[----:B0-----:R-:W-:-:S13]  /*4820*/  ISETP.NE.AND P1, PT, R3, 0x1, PT ;  /* 0x000000010300780c */ /* 0x001fda0003f25270 */
[----:B------:R-:W0:Y:S08]  /*4830*/  @P1 LDC R6, c[0x0][0x44c] ;  /* 0x00011300ff061b82 */ /* 0x000e300000000800 */
[----:B------:R-:W1:Y:S01]  /*4840*/  @P1 LDC R3, c[0x0][0x450] ;  /* 0x00011400ff031b82 */ /* 0x000e620000000800 */
[----:B0-----:R-:W-:-:S05]  /*4850*/  @P1 IMAD.HI.U32 R6, R5, R6, RZ ;  /* 0x0000000605061227 */ /* 0x001fca00078e00ff */
[----:B-1----:R-:W-:Y:S01]  /*4860*/  @P1 SHF.R.U32.HI R5, RZ, R3, R6 ;  /* 0x00000003ff051219 */ /* 0x002fe20000011606 */
[----:B------:R-:W-:-:S04]  /*4870*/  IMAD.MOV.U32 R6, RZ, RZ, -0x80 ;  /* 0xffffff80ff067424 */ /* 0x000fc800078e00ff */
[----:B------:R-:W0:Y:S01]  /*4880*/  SHFL.IDX PT, R3, R5, RZ, 0x1c1f ;  /* 0x001c1fff05037589 */ /* 0x000e2200000e0000 */
[----:B------:R-:W-:-:S03]  /*4890*/  IMAD R6, R8, R6, 0x1 ;  /* 0x0000000108067424 */ /* 0x000fc600078e0206 */
[----:B------:R-:W1:Y:S02]  /*48a0*/  SHFL.IDX PT, R5, R5, 0x1, 0x1c1f ;  /* 0x003c1f0005057f89 */ /* 0x000e6400000e0000 */
[----:B------:R-:W-:-:S05]  /*48b0*/  IADD3 R6, R138, R6, -R141 ;  /* 0x000000068a067210 */ /* 0x000fca0007ffe88d */
[----:B------:R-:W-:-:S04]  /*48c0*/  IMAD.IADD R6, R6, 0x1, -R140 ;  /* 0x0000000106067824 */ /* 0x000fc800078e0a8c */
[C---:B0-----:R-:W-:Y:S02]  /*48d0*/  IMAD.IADD R3, R6.reuse, 0x1, R3 ;  /* 0x0000000106037824 */ /* 0x041fe400078e0203 */
[----:B-1----:R-:W-:-:S03]  /*48e0*/  IMAD.IADD R5, R6, 0x1, R5 ;  /* 0x0000000106057824 */ /* 0x002fc600078e0205 */
[C---:B------:R-:W-:Y:S02]  /*48f0*/  ISETP.GT.AND P5, PT, R3.reuse, RZ, PT ;  /* 0x000000ff0300720c */ /* 0x040fe40003fa4270 */
[----:B------:R-:W-:Y:S02]  /*4900*/  ISETP.GT.AND P4, PT, R3, 0x1, PT ;  /* 0x000000010300780c */ /* 0x000fe40003f84270 */
        /* <DEDUP_REMOVED lines=76> */
[C---:B------:R-:W-:Y:S02]  /*4dd0*/  ISETP.GT.AND P1, PT, R5.reuse, 0x30, PT ;  /* 0x000000300500780c */ /* 0x040fe40003f24270 */
[----:B------:R-:W-:Y:S02]  /*4de0*/  FMNMX.FTZ R3, R44, R3, !PT ;  /* 0x000000032c037209 */ /* 0x000fe40007810000 */
[----:B------:R-:W-:Y:S02]  /*4df0*/  ISETP.GT.AND P3, PT, R5, RZ, PT ;  /* 0x000000ff0500720c */ /* 0x000fe40003f64270 */
        /* <DEDUP_REMOVED lines=15> */
[----:B------:R-:W-:Y:S02]  /*4ef0*/  ISETP.GT.AND P4, PT, R5, 0x10, PT ;  /* 0x000000100500780c */ /* 0x000fe40003f84270 */
        /* <DEDUP_REMOVED lines=17> */
[C---:B------:R-:W-:Y:S02]  /*5010*/  ISETP.GT.AND P5, PT, R5.reuse, 0x20, PT ;  /* 0x000000200500780c */ /* 0x040fe40003fa4270 */
[----:B------:R-:W-:Y:S02]  /*5020*/  FMNMX.FTZ R3, R80, R3, !PT ;  /* 0x0000000350037209 */ /* 0x000fe40007810000 */
[----:B------:R-:W-:Y:S02]  /*5030*/  ISETP.GT.AND P4, PT, R5, 0x21, PT ;  /* 0x000000210500780c */ /* 0x000fe40003f84270 */
[----:B------:R-:W-:Y:S02]  /*5040*/  FMNMX.FTZ R3, R81, R3, !PT ;  /* 0x0000000351037209 */ /* 0x000fe40007810000 */
[----:B------:R-:W-:Y:S02]  /*5050*/  ISETP.GT.AND P3, PT, R5, 0x28, PT ;  /* 0x000000280500780c */ /* 0x000fe40003f64270 */
[----:B------:R-:W-:-:S02]  /*5060*/  FMNMX.FTZ R3, R84, R3, !PT ;  /* 0x0000000354037209 */ /* 0x000fc40007810000 */
[----:B------:R-:W-:Y:S02]  /*5070*/  ISETP.GT.AND P2, PT, R5, 0x29, PT ;  /* 0x000000290500780c */ /* 0x000fe40003f44270 */
[----:B------:R-:W-:Y:S02]  /*5080*/  FMNMX.FTZ R3, R85, R3, !PT ;  /* 0x0000000355037209 */ /* 0x000fe40007810000 */
[----:B------:R-:W-:Y:S02]  /*5090*/  FSEL R70, R70, -INF , P1 ;  /* 0xff80000046467808 */ /* 0x000fe40000800000 */
[----:B------:R-:W-:Y:S01]  /*50a0*/  ISETP.GT.AND P1, PT, R5, 0x69, PT ;  /* 0x000000690500780c */ /* 0x000fe20003f24270 */
[----:B------:R-:W0:Y:S01]  /*50b0*/  SHFL.BFLY PT, R6, R3, 0x2, 0x1f ;  /* 0x0c401f0003067f89 */ /* 0x000e2200000e0000 */
        /* <DEDUP_REMOVED lines=8> */
[----:B------:R-:W-:Y:S02]  /*5140*/  @P0 LOP3.LUT R16, R16, 0x200, RZ, 0xfc, !PT ;  /* 0x0000020010100812 */ /* 0x000fe400078efcff */
[----:B------:R-:W-:Y:S02]  /*5150*/  FSEL R51, R51, -INF , P5 ;  /* 0xff80000033337808 */ /* 0x000fe40002800000 */
[----:B------:R-:W-:Y:S02]  /*5160*/  FSEL R54, R54, -INF , P4 ;  /* 0xff80000036367808 */ /* 0x000fe40002000000 */
[----:B------:R-:W-:Y:S02]  /*5170*/  FSEL R55, R55, -INF , P3 ;  /* 0xff80000037377808 */ /* 0x000fe40001800000 */
[----:B0-----:R-:W-:Y:S02]  /*5180*/  FMNMX.FTZ R6, R3, R6, !PT ;  /* 0x0000000603067209 */ /* 0x001fe40007810000 */
[----:B------:R-:W-:-:S02]  /*5190*/  FSEL R58, R58, -INF , P2 ;  /* 0xff8000003a3a7808 */ /* 0x000fc40001000000 */
[C---:B------:R-:W-:Y:S01]  /*51a0*/  ISETP.GT.AND P5, PT, R5.reuse, 0x48, PT ;  /* 0x000000480500780c */ /* 0x040fe20003fa4270 */
[----:B------:R-:W0:Y:S01]  /*51b0*/  SHFL.BFLY PT, R3, R6, 0x1, 0x1f ;  /* 0x0c201f0006037f89 */ /* 0x000e2200000e0000 */
[C---:B------:R-:W-:Y:S02]  /*51c0*/  ISETP.GT.AND P4, PT, R5.reuse, 0x49, PT ;  /* 0x000000490500780c */ /* 0x040fe40003f84270 */
[C---:B------:R-:W-:Y:S02]  /*51d0*/  ISETP.GT.AND P3, PT, R5.reuse, 0x50, PT ;  /* 0x000000500500780c */ /* 0x040fe40003f64270 */
[----:B------:R-:W-:Y:S02]  /*51e0*/  ISETP.GT.AND P2, PT, R5, 0x51, PT ;  /* 0x000000510500780c */ /* 0x000fe40003f44270 */
[----:B------:R-:W-:Y:S02]  /*51f0*/  LOP3.LUT R16, R16, 0xfffffbff, RZ, 0xc0, !PT ;  /* 0xfffffbff10107812 */ /* 0x000fe400078ec0ff */
[----:B------:R-:W-:-:S02]  /*5200*/  FSEL R62, R62, -INF , P5 ;  /* 0xff8000003e3e7808 */ /* 0x000fc40002800000 */
[----:B------:R-:W-:Y:S02]  /*5210*/  FSEL R63, R63, -INF , P4 ;  /* 0xff8000003f3f7808 */ /* 0x000fe40002000000 */
[----:B------:R-:W-:Y:S02]  /*5220*/  FSEL R66, R66, -INF , P3 ;  /* 0xff80000042427808 */ /* 0x000fe40001800000 */
[----:B------:R-:W-:Y:S02]  /*5230*/  FSEL R67, R67, -INF , P2 ;  /* 0xff80000043437808 */ /* 0x000fe40001000000 */
[----:B------:R-:W-:Y:S02]  /*5240*/  @P1 LOP3.LUT R16, R16, 0x400, RZ, 0xfc, !PT ;  /* 0x0000040010101812 */ /* 0x000fe400078efcff */
[C---:B------:R-:W-:Y:S02]  /*5250*/  ISETP.GT.AND P2, PT, R5.reuse, 0x70, PT ;  /* 0x000000700500780c */ /* 0x040fe40003f44270 */
[----:B------:R-:W-:-:S02]  /*5260*/  ISETP.GT.AND P3, PT, R5, 0x71, PT ;  /* 0x000000710500780c */ /* 0x000fc40003f64270 */
[C---:B------:R-:W-:Y:S02]  /*5270*/  ISETP.GT.AND P4, PT, R5.reuse, 0x78, PT ;  /* 0x000000780500780c */ /* 0x040fe40003f84270 */
[----:B0-----:R-:W-:Y:S02]  /*5280*/  FMNMX.FTZ R6, R6, R3, !PT ;  /* 0x0000000306067209 */ /* 0x001fe40007810000 */
[C---:B------:R-:W-:Y:S02]  /*5290*/  ISETP.GT.AND P5, PT, R5.reuse, 0x79, PT ;  /* 0x000000790500780c */ /* 0x040fe40003fa4270 */
[C---:B------:R-:W-:Y:S02]  /*52a0*/  FSETP.NEU.FTZ.AND P6, PT, R6.reuse, -INF , PT ;  /* 0xff8000000600780b */ /* 0x040fe40003fdd000 */
[----:B------:R-:W-:Y:S02]  /*52b0*/  ISETP.GT.AND P1, PT, R5, 0x59, PT ;  /* 0x000000590500780c */ /* 0x000fe40003f24270 */
[----:B------:R-:W-:-:S02]  /*52c0*/  FSEL R3, R6, RZ, P6 ;  /* 0x000000ff06037208 */ /* 0x000fc40003000000 */
[----:B------:R-:W-:Y:S02]  /*52d0*/  ISETP.GT.AND P0, PT, R5, 0x60, PT ;  /* 0x000000600500780c */ /* 0x000fe40003f04270 */
[----:B------:R-:W-:Y:S01]  /*52e0*/  FSEL R71, R71, -INF , P1 ;  /* 0xff80000047477808 */ /* 0x000fe20000800000 */
[----:B------:R-:W-:Y:S01]  /*52f0*/  FADD.FTZ R7, -R3, R7 ;  /* 0x0000000703077221 */ /* 0x000fe20000010100 */
[----:B------:R-:W-:Y:S01]  /*5300*/  FSEL R74, R74, -INF , P0 ;  /* 0xff8000004a4a7808 */ /* 0x000fe20000000000 */
[----:B------:R-:W0:Y:S01]  /*5310*/  LDC R3, c[0x0][0x988] ;  /* 0x00026200ff037b82 */ /* 0x000e220000000800 */
[C---:B------:R-:W-:Y:S02]  /*5320*/  LOP3.LUT P0, RZ, R16.reuse, 0x200, RZ, 0xc0, !PT ;  /* 0x0000020010ff7812 */ /* 0x040fe4000780c0ff */
[----:B------:R-:W-:Y:S02]  /*5330*/  LOP3.LUT P1, RZ, R16, 0x400, RZ, 0xc0, !PT ;  /* 0x0000040010ff7812 */ /* 0x000fe4000782c0ff */
[----:B------:R-:W-:-:S02]  /*5340*/  FSEL R75, R75, -INF , P0 ;  /* 0xff8000004b4b7808 */ /* 0x000fc40000000000 */
[----:B------:R-:W-:Y:S02]  /*5350*/  FSEL R79, R79, -INF , P1 ;  /* 0xff8000004f4f7808 */ /* 0x000fe40000800000 */
[----:B------:R-:W-:Y:S02]  /*5360*/  FSEL R82, R82, -INF , P2 ;  /* 0xff80000052527808 */ /* 0x000fe40001000000 */
[----:B------:R-:W-:Y:S02]  /*5370*/  FSEL R83, R83, -INF , P3 ;  /* 0xff80000053537808 */ /* 0x000fe40001800000 */
[----:B------:R-:W-:Y:S02]  /*5380*/  FSEL R86, R86, -INF , P4 ;  /* 0xff80000056567808 */ /* 0x000fe40002000000 */
[----:B------:R-:W-:Y:S02]  /*5390*/  FSEL R87, R87, -INF , P5 ;  /* 0xff80000057577808 */ /* 0x000fe40002800000 */
[----:B------:R-:W-:Y:S01]  /*53a0*/  LOP3.LUT P0, RZ, R16, 0x100, RZ, 0xc0, !PT ;  /* 0x0000010010ff7812 */ /* 0x000fe2000780c0ff */
[-C--:B0-----:R-:W-:Y:S01]  /*53b0*/  FMUL.FTZ R10, R6, R3.reuse ;  /* 0x00000003060a7220 */ /* 0x081fe20000410000 */
[----:B------:R-:W-:-:S04]  /*53c0*/  FMUL.FTZ R7, R7, R3 ;  /* 0x0000000307077220 */ /* 0x000fc80000410000 */
        /* <DEDUP_REMOVED lines=141> */
[----:B0-----:R-:W-:-:S04]  /*5ca0*/  FFMA.FTZ R0, R9, R0, R26 ;  /* 0x0000000009007223 */ /* 0x001fc8000001001a */
        /* <DEDUP_REMOVED lines=99> */
.L_x_12107:
        /* <DEDUP_REMOVED lines=103> */
[----:B------:R-:W-:Y:S01]  /*6950*/  IMAD.MOV.U32 R10, RZ, RZ, R2 ;  /* 0x000000ffff0a7224 */ /* 0x000fe200078e0002 */
[----:B-1----:R-:W-:Y:S01]  /*6960*/  NOP ;  /* 0x0000000000007918 */ /* 0x002fe20000000000 */
[----:B0-----:R-:W-:Y:S05]  /*6970*/  @P1 BRA `(.L_x_12108) ;  /* 0xffffffd4005c1947 */ /* 0x001fea000383ffff */
.L_x_12097:
[----:B------:R-:W-:-:S13]  /*6980*/  ISETP.GE.AND P1, PT, R8, R142, PT ;  /* 0x0000008e0800720c */ /* 0x000fda0003f26270 */
[----:B------:R-:W-:Y:S05]  /*6990*/  @!P1 BRA `(.L_x_12109) ;  /* 0x00000020003c9947 */ /* 0x000fea0003800000 */
[----:B------:R-:W-:Y:S01]  /*69a0*/  IMAD.MOV.U32 R9, RZ, RZ, R5 ;  /* 0x000000ffff097224 */ /* 0x000fe200078e0005 */
[----:B------:R-:W-:Y:S01]  /*69b0*/  UMOV UR6, UR38 ;  /* 0x0000002600067c82 */ /* 0x000fe20008000000 */
[----:B------:R-:W-:Y:S02]  /*69c0*/  IMAD.MOV.U32 R7, RZ, RZ, R6 ;  /* 0x000000ffff077224 */ /* 0x000fe400078e0006 */
[----:B------:R-:W-:-:S07]  /*69d0*/  IMAD.MOV.U32 R10, RZ, RZ, R2 ;  /* 0x000000ffff0a7224 */ /* 0x000fce00078e0002 */
.L_x_12120:
[----:B------:R-:W-:Y:S01]  /*69e0*/  ISETP.NE.AND P2, PT, RZ, UR42, PT ;  /* 0x0000002aff007c0c */ /* 0x000fe2000bf45270 */
[----:B------:R-:W-:-:S04]  /*69f0*/  UISETP.NE.AND UP0, UPT, UR6, 0x1, UPT ;  /* 0x000000010600788c */ /* 0x000fc8000bf05270 */
[----:B------:R-:W-:-:S06]  /*6a00*/  USEL UR7, URZ, 0x1, UP0 ;  /* 0x000000013f077887 */ /* 0x000fcc0008000000 */
[----:B------:R-:W-:Y:S02]  /*6a10*/  LOP3.LUT R2, R10, UR7, RZ, 0x3c, !PT ;  /* 0x000000070a027c12 */ /* 0x000fe4000f8e3cff */
[----:B------:R-:W-:Y:S05]  /*6a20*/  @P2 BRA `(.L_x_12110) ;  /* 0x0000000000342947 */ /* 0x000fea0003800000 */
[----:B------:R-:W-:Y:S05]  /*6a30*/  @!P0 BRA `(.L_x_12111) ;  /* 0x0000000000048947 */ /* 0x000fea0003800000 */
[----:B------:R-:W-:Y:S01]  /*6a40*/  BPT.TRAP 0x1 ;  /* 0x000000040000795c */ /* 0x000fe20000300000 */
.L_x_12111:
        /* <DEDUP_REMOVED lines=8> */
.L_x_12112:
[----:B-1----:R-:W-:Y:S05]  /*6ad0*/  @P1 BRA `(.L_x_12110) ;  /* 0x0000000000081947 */ /* 0x002fea0003800000 */
[----:B------:R-:W1:Y:S02]  /*6ae0*/  SYNCS.PHASECHK.TRANS64.TRYWAIT P1, [UR7+0x2d830], R3 ;  /* 0x02d83003ff0075a7 */ /* 0x000e640008020147 */
[----:B-1----:R-:W-:Y:S05]  /*6af0*/  @!P1 BRA `(.L_x_12113) ;  /* 0x000000b400749947 */ /* 0x002fea0003800000 */
.L_x_12110:
        /* <DEDUP_REMOVED lines=42> */
.L_x_12115:
[----:B------:R-:W-:Y:S01]  /*6da0*/  ULEA UR7, UR6, UR40, 0x3 ;  /* 0x0000002806077291 */ /* 0x000fe2000f8e183f */
[----:B------:R-:W-:-:S08]  /*6db0*/  SHF.L.U32 R3, R10, 0x1f, RZ ;  /* 0x0000001f0a037819 */ /* 0x000fd000000006ff */
[----:B------:R0:W1:Y:S01]  /*6dc0*/  SYNCS.PHASECHK.TRANS64.TRYWAIT P1, [UR7+0x2d850], R3 ;  /* 0x02d85003ff0075a7 */ /* 0x0000620008020147 */
[----:B------:R-:W-:Y:S05]  /*6dd0*/  @!P0 BRA `(.L_x_12116) ;  /* 0x0000000000048947 */ /* 0x000fea0003800000 */
[----:B------:R-:W-:Y:S01]  /*6de0*/  BPT.TRAP 0x1 ;  /* 0x000000040000795c */ /* 0x000fe20000300000 */
.L_x_12116:
[----:B-1----:R-:W-:Y:S05]  /*6df0*/  @P1 BRA `(.L_x_12114) ;  /* 0x0000000000081947 */ /* 0x002fea0003800000 */
[----:B------:R-:W1:Y:S02]  /*6e00*/  SYNCS.PHASECHK.TRANS64.TRYWAIT P1, [UR7+0x2d850], R3 ;  /* 0x02d85003ff0075a7 */ /* 0x000e640008020147 */
[----:B-1----:R-:W-:Y:S05]  /*6e10*/  @!P1 BRA `(.L_x_12117) ;  /* 0x000000b000c49947 */ /* 0x002fea0003800000 */
.L_x_12114:
        /* <DEDUP_REMOVED lines=70> */
.L_x_12118:
        /* <DEDUP_REMOVED lines=78> */
[C---:B------:R-:W-:Y:S01]  /*7760*/  FADD.FTZ R9, -R5.reuse, R9 ;  /* 0x0000000905097221 */ /* 0x040fe20000010100 */
        /* <DEDUP_REMOVED lines=46> */
[-C--:B------:R-:W-:Y:S01]  /*7a50*/  FFMA.FTZ R35, R35, R3.reuse, -R12 ;  /* 0x0000000323237223 */ /* 0x080fe2000001080c */
        /* <DEDUP_REMOVED lines=153> */
.L_x_12119:
        /* <DEDUP_REMOVED lines=106> */
.L_x_12109:
[----:B------:R-:W-:Y:S06]  /*8a90*/  BAR.ARV 0x8, 0x200 ;  /* 0x0208000000007b1d */ /* 0x000fec0000002000 */
[----:B------:R-:W-:Y:S05]  /*8aa0*/  @!P0 BRA `(.L_x_12121) ;  /* 0x0000000000048947 */ /* 0x000fea0003800000 */
[----:B------:R-:W-:Y:S01]  /*8ab0*/  BPT.TRAP 0x1 ;  /* 0x000000040000795c */ /* 0x000fe20000300000 */
.L_x_12121:
[----:B------:R-:W-:Y:S01]  /*8ac0*/  ULEA UR4, UR38, UR40, 0x3 ;  /* 0x0000002826047291 */ /* 0x000fe2000f8e183f */
[----:B------:R-:W-:-:S08]  /*8ad0*/  SHF.L.U32 R7, R2, 0x1f, RZ ;  /* 0x0000001f02077819 */ /* 0x000fd000000006ff */
[----:B------:R0:W1:Y:S01]  /*8ae0*/  SYNCS.PHASECHK.TRANS64.TRYWAIT P1, [UR4+0x2d850], R7 ;  /* 0x02d85007ff0075a7 */ /* 0x0000620008020144 */
[----:B------:R-:W-:Y:S05]  /*8af0*/  @!P0 BRA `(.L_x_12122) ;  /* 0x0000000000048947 */ /* 0x000fea0003800000 */
[----:B------:R-:W-:Y:S01]  /*8b00*/  BPT.TRAP 0x1 ;  /* 0x000000040000795c */ /* 0x000fe20000300000 */
.L_x_12122:
[----:B-1----:R-:W-:Y:S05]  /*8b10*/  @P1 BRA `(.L_x_12123) ;  /* 0x0000000000081947 */ /* 0x002fea0003800000 */
[----:B------:R-:W1:Y:S02]  /*8b20*/  SYNCS.PHASECHK.TRANS64.TRYWAIT P1, [UR4+0x2d850], R7 ;  /* 0x02d85007ff0075a7 */ /* 0x000e640008020144 */
[----:B-1----:R-:W-:Y:S05]  /*8b30*/  @!P1 BRA `(.L_x_12124) ;  /* 0x0000009400949947 */ /* 0x002fea0003800000 */
.L_x_12123:
[----:B------:R-:W-:Y:S01]  /*8b40*/  UIADD3 UR40, UR40, 0x400, URZ ;  /* 0x0000040028287890 */ /* 0x000fe2000fffe03f */
[----:B------:R-:W-:Y:S01]  /*8b50*/  WARPGROUP.ARRIVE ;  /* 0x00000000000079c5 */ /* 0x000fe20000000000 */
[----:B------:R-:W-:Y:S01]  /*8b60*/  ULOP3.LUT UR39, UR39, 0x10000, URZ, 0xfc, !UPT ;  /* 0x0001000027277892 */ /* 0x000fe2000f8efc3f */
[----:B01----:R-:W0:Y:S01]  /*8b70*/  SHFL.BFLY PT, R7, R4, 0x2, 0x1f ;  /* 0x0c401f0004077f89 */ /* 0x003e2200000e0000 */
[----:B------:R-:W-:Y:S01]  /*8b80*/  USHF.R.U32.HI UR40, URZ, 0x4, UR40 ;  /* 0x000000043f287899 */ /* 0x000fe20008011628 */
[----:B------:R-:W-:Y:S01]  /*8b90*/  IMAD.MOV.U32 R20, RZ, RZ, -0x800000 ;  /* 0xff800000ff147424 */ /* 0x000fe200078e00ff */
[----:B------:R-:W-:Y:S01]  /*8ba0*/  UMOV UR9, 0x40000040 ;  /* 0x4000004000097882 */ /* 0x000fe20000000000 */
[----:B------:R-:W-:Y:S01]  /*8bb0*/  UMOV UR11, 0x80000020 ;  /* 0x80000020000b7882 */ /* 0x000fe20000000000 */
[----:B------:R-:W-:Y:S01]  /*8bc0*/  ULOP3.LUT UR40, UR40, 0x3fff, URZ, 0xc0, !UPT ;  /* 0x00003fff28287892 */ /* 0x000fe2000f8ec03f */
[----:B------:R-:W1:Y:S01]  /*8bd0*/  SHFL.BFLY PT, R9, R0, 0x2, 0x1f ;  /* 0x0c401f0000097f89 */ /* 0x000e6200000e0000 */
[----:B------:R-:W-:-:S02]  /*8be0*/  UMOV UR8, UR39 ;  /* 0x0000002700087c82 */ /* 0x000fc40008000000 */
[----:B------:R-:W-:-:S04]  /*8bf0*/  ULOP3.LUT UR5, UR40, 0x2000000, URZ, 0xfc, !UPT ;  /* 0x0200000028057892 */ /* 0x000fc8000f8efc3f */
[----:B------:R-:W-:-:S07]  /*8c00*/  UIMAD UR5, UR38, 0x600, UR5 ;  /* 0x00000600260578a4 */ /* 0x000fce000f8e0205 */
[----:B------:R-:W-:Y:S02]  /*8c10*/  UMOV UR10, UR5 ;  /* 0x00000005000a7c82 */ /* 0x000fe40008000000 */
[----:B------:R-:W-:Y:S01]  /*8c20*/  HGMMA.64x96x16.F32.BF16 R88, gdesc[UR8].tnspB, R88, gsb0 ;  /* 0x41600000085879f0 */ /* 0x000fe20008001858 */
[----:B------:R-:W-:Y:S01]  /*8c30*/  UIADD3 UR8, UR39, 0x2, URZ ;  /* 0x0000000227087890 */ /* 0x000fe2000fffe03f */
[----:B0-----:R-:W-:Y:S01]  /*8c40*/  FADD.FTZ R7, R7, R4 ;  /* 0x0000000407077221 */ /* 0x001fe20000010000 */
[----:B------:R-:W-:Y:S01]  /*8c50*/  UIADD3 UR10, UR5, 0x40, URZ ;  /* 0x00000040050a7890 */ /* 0x000fe2000fffe03f */
[----:B------:R-:W-:Y:S01]  /*8c60*/  IMAD.MOV.U32 R4, RZ, RZ, RZ ;  /* 0x000000ffff047224 */ /* 0x000fe200078e00ff */
[----:B------:R-:W-:Y:S01]  /*8c70*/  UMOV UR9, 0x40000040 ;  /* 0x4000004000097882 */ /* 0x000fe20000000000 */
[----:B------:R-:W-:Y:S01]  /*8c80*/  UMOV UR11, 0x80000020 ;  /* 0x80000020000b7882 */ /* 0x000fe20000000000 */
[----:B------:R-:W0:Y:S01]  /*8c90*/  SHFL.BFLY PT, R8, R7, 0x1, 0x1f ;  /* 0x0c201f0007087f89 */ /* 0x000e2200000e0000 */
[----:B-1----:R-:W-:Y:S01]  /*8ca0*/  FADD.FTZ R9, R9, R0 ;  /* 0x0000000009097221 */ /* 0x002fe20000010000 */
[----:B------:R-:W-:-:S04]  /*8cb0*/  IMAD.MOV.U32 R0, RZ, RZ, -0x800000 ;  /* 0xff800000ff007424 */ /* 0x000fc800078e00ff */
[----:B------:R-:W1:Y:S01]  /*8cc0*/  SHFL.BFLY PT, R10, R9, 0x1, 0x1f ;  /* 0x0c201f00090a7f89 */ /* 0x000e6200000e0000 */
[----:B0-----:R-:W-:Y:S01]  /*8cd0*/  FADD.FTZ R13, R7, R8 ;  /* 0x00000008070d7221 */ /* 0x001fe20000010000 */
[----:B------:R-:W-:-:S04]  /*8ce0*/  IMAD.MOV.U32 R8, RZ, RZ, RZ ;  /* 0x000000ffff087224 */ /* 0x000fc800078e00ff */
[----:B------:R-:W-:Y:S01]  /*8cf0*/  FSETP.NE.FTZ.AND P1, PT, R13, RZ, PT ;  /* 0x000000ff0d00720b */ /* 0x000fe20003f35000 */
[----:B-1----:R-:W-:-:S05]  /*8d00*/  FADD.FTZ R14, R9, R10 ;  /* 0x0000000a090e7221 */ /* 0x002fca0000010000 */
        /* <DEDUP_REMOVED lines=59> */
.L_x_12125:
        /* <DEDUP_REMOVED lines=60> */
.L_x_12089:
[----:B------:R-:W3:Y:S08]  /*9480*/  S2UR UR41, SR_CgaCtaId ;  /* 0x00000000002979c3 */ /* 0x000ef00000008800 */
[----:B------:R-:W-:Y:S06]  /*9490*/  BAR.SYNC.DEFER_BLOCKING 0x5, 0x200 ;  /* 0x0148000000007b1d */ /* 0x000fec0000010000 */
[----:B------:R-:W-:Y:S01]  /*94a0*/  UMOV UR40, 0x400 ;  /* 0x0000040000287882 */ /* 0x000fe20000000000 */
[----:B------:R-:W-:Y:S01]  /*94b0*/  BSSY B0, `(.L_x_12126) ;  /* 0x000027f000007945 */ /* 0x000fe20003800000 */
[----:B---3--:R-:W-:-:S09]  /*94c0*/  ULEA UR40, UR41, UR40, 0x18 ;  /* 0x0000002829287291 */ /* 0x008fd2000f8ec03f */
[----:B------:R-:W3:Y:S01]  /*94d0*/  LDS.128 R4, [UR40+0x2d8d0] ;  /* 0x02d8d028ff047984 */ /* 0x000ee20008000c00 */
[----:B------:R-:W-:Y:S06]  /*94e0*/  BAR.ARV 0x4, 0x200 ;  /* 0x0108000000007b1d */ /* 0x000fec0000002000 */
[----:B------:R-:W-:Y:S05]  /*94f0*/  @P0 BRA `(.L_x_12127) ;  /* 0x0000001c004c0947 */ /* 0x000fea0003800000 */
[----:B--2---:R-:W1:Y:S01]  /*9500*/  LDL R3, [R1+0x48] ;  /* 0x0000480001037983 */ /* 0x004e620000100800 */
[----:B------:R-:W2:Y:S03]  /*9510*/  S2UR UR6, SR_SWINHI ;  /* 0x00000000000679c3 */ /* 0x000ea60000002f00 */
[----:B------:R-:W4:Y:S05]  /*9520*/  LDL R48, [R1+0x8] ;  /* 0x0000080001307983 */ /* 0x000f2a0000100800 */
[----:B------:R-:W3:Y:S01]  /*9530*/  LDC.64 R38, c[0x0][0xc00] ;  /* 0x00030000ff267b82 */ /* 0x000ee20000000a00 */
[----:B------:R-:W-:Y:S01]  /*9540*/  UMOV UR4, UR40 ;  /* 0x0000002800047c82 */ /* 0x000fe20008000000 */
[----:B--2---:R-:W-:Y:S01]  /*9550*/  UMOV UR5, UR6 ;  /* 0x0000000600057c82 */ /* 0x004fe20008000000 */
[----:B------:R-:W-:-:S02]  /*9560*/  IMAD.U32 R34, RZ, RZ, UR4 ;  /* 0x00000004ff227e24 */ /* 0x000fc4000f8e00ff */
[----:B------:R-:W-:Y:S01]  /*9570*/  IMAD.U32 R35, RZ, RZ, UR5 ;  /* 0x00000005ff237e24 */ /* 0x000fe2000f8e00ff */
[----:B------:R-:W-:Y:S01]  /*9580*/  F2FP.BF16.F32.PACK_AB R30, R109, R108 ;  /* 0x0000006c6d1e723e */ /* 0x000fe200000010ff */
[----:B------:R-:W-:Y:S01]  /*9590*/  ULDC.64 UR4, c[0x0][0xc08] ;  /* 0x0003020000047ab9 */ /* 0x000fe20000000a00 */
[----:B------:R-:W-:Y:S01]  /*95a0*/  BAR.SYNC.DEFER_BLOCKING 0x1, 0x180 ;  /* 0x0046000000007b1d */ /* 0x000fe20000010000 */
[----:B-1----:R-:W-:-:S03]  /*95b0*/  IMAD.WIDE R8, R3, 0x2, R34 ;  /* 0x0000000203087825 */ /* 0x002fc600078e0222 */
[C---:B------:R-:W-:Y:S02]  /*95c0*/  IADD3 R14, P0, R8.reuse, 0x6020, RZ ;  /* 0x00006020080e7810 */ /* 0x040fe40007f1e0ff */
[C---:B------:R-:W-:Y:S02]  /*95d0*/  LOP3.LUT R3, R8.reuse, 0x180, RZ, 0xc0, !PT ;  /* 0x0000018008037812 */ /* 0x040fe400078ec0ff */
[----:B------:R-:W-:Y:S02]  /*95e0*/  IADD3 R12, P1, R8, 0x6000, RZ ;  /* 0x00006000080c7810 */ /* 0x000fe40007f3e0ff */
[----:B0-----:R-:W-:Y:S02]  /*95f0*/  LOP3.LUT R11, R14, 0x180, RZ, 0xc0, !PT ;  /* 0x000001800e0b7812 */ /* 0x001fe400078ec0ff */
[----:B------:R-:W-:Y:S02]  /*9600*/  SHF.R.U64 R3, R3, 0x3, RZ ;  /* 0x0000000303037819 */ /* 0x000fe400000012ff */
[----:B------:R-:W-:-:S02]  /*9610*/  LOP3.LUT R10, R12, 0x180, RZ, 0xc0, !PT ;  /* 0x000001800c0a7812 */ /* 0x000fc400078ec0ff */
[C---:B------:R-:W-:Y:S02]  /*9620*/  IADD3 R37, P2, R8.reuse, 0x3020, RZ ;  /* 0x0000302008257810 */ /* 0x040fe40007f5e0ff */
[C---:B------:R-:W-:Y:S02]  /*9630*/  IADD3 R31, P3, R8.reuse, 0x3000, RZ ;  /* 0x00003000081f7810 */ /* 0x040fe40007f7e0ff */
[----:B---3--:R-:W-:Y:S02]  /*9640*/  IADD3 R4, P4, R8, 0x20, RZ ;  /* 0x0000002008047810 */ /* 0x008fe40007f9e0ff */
[----:B------:R-:W-:Y:S02]  /*9650*/  SHF.R.U64 R11, R11, 0x3, RZ ;  /* 0x000000030b0b7819 */ /* 0x000fe400000012ff */
[----:B------:R-:W-:Y:S02]  /*9660*/  LOP3.LUT R8, R3, R8, RZ, 0x3c, !PT ;  /* 0x0000000803087212 */ /* 0x000fe400078e3cff */
[----:B------:R-:W-:-:S02]  /*9670*/  SHF.R.U64 R3, R10, 0x3, RZ ;  /* 0x000000030a037819 */ /* 0x000fc400000012ff */
[----:B------:R-:W-:Y:S02]  /*9680*/  LOP3.LUT R24, R11, R14, RZ, 0x3c, !PT ;  /* 0x0000000e0b187212 */ /* 0x000fe400078e3cff */
[----:B------:R-:W-:Y:S02]  /*9690*/  LOP3.LUT R14, R37, 0x180, RZ, 0xc0, !PT ;  /* 0x00000180250e7812 */ /* 0x000fe400078ec0ff */
[----:B------:R-:W-:Y:S02]  /*96a0*/  LOP3.LUT R12, R3, R12, RZ, 0x3c, !PT ;  /* 0x0000000c030c7212 */ /* 0x000fe400078e3cff */
[----:B------:R-:W-:Y:S02]  /*96b0*/  LOP3.LUT R26, R31, 0x180, RZ, 0xc0, !PT ;  /* 0x000001801f1a7812 */ /* 0x000fe400078ec0ff */
[----:B------:R-:W-:Y:S02]  /*96c0*/  LOP3.LUT R3, R4, 0x180, RZ, 0xc0, !PT ;  /* 0x0000018004037812 */ /* 0x000fe400078ec0ff */
[----:B------:R-:W-:-:S02]  /*96d0*/  SHF.R.U64 R14, R14, 0x3, RZ ;  /* 0x000000030e0e7819 */ /* 0x000fc400000012ff */
[----:B------:R-:W-:Y:S02]  /*96e0*/  SHF.R.U64 R26, R26, 0x3, RZ ;  /* 0x000000031a1a7819 */ /* 0x000fe400000012ff */
[----:B------:R-:W-:Y:S01]  /*96f0*/  SHF.R.U64 R3, R3, 0x3, RZ ;  /* 0x0000000303037819 */ /* 0x000fe200000012ff */
[--C-:B------:R-:W-:Y:S01]  /*9700*/  IMAD.X R25, RZ, RZ, R9.reuse, P0 ;  /* 0x000000ffff197224 */ /* 0x100fe200000e0609 */
[----:B------:R-:W-:Y:S01]  /*9710*/  LOP3.LUT R14, R14, R37, RZ, 0x3c, !PT ;  /* 0x000000250e0e7212 */ /* 0x000fe200078e3cff */
[--C-:B------:R-:W-:Y:S01]  /*9720*/  IMAD.X R27, RZ, RZ, R9.reuse, P3 ;  /* 0x000000ffff1b7224 */ /* 0x100fe200018e0609 */
[----:B------:R-:W-:Y:S01]  /*9730*/  LOP3.LUT R26, R26, R31, RZ, 0x3c, !PT ;  /* 0x0000001f1a1a7212 */ /* 0x000fe200078e3cff */
[--C-:B------:R-:W-:Y:S01]  /*9740*/  IMAD.X R29, RZ, RZ, R9.reuse, P4 ;  /* 0x000000ffff1d7224 */ /* 0x100fe200020e0609 */
[----:B------:R-:W0:Y:S01]  /*9750*/  LDC.64 R36, c[0x0][0xc00] ;  /* 0x00030000ff247b82 */ /* 0x000e220000000a00 */
[----:B------:R-:W-:Y:S01]  /*9760*/  LOP3.LUT R28, R3, R4, RZ, 0x3c, !PT ;  /* 0x00000004031c7212 */ /* 0x000fe200078e3cff */
[--C-:B------:R-:W-:Y:S01]  /*9770*/  IMAD.X R13, RZ, RZ, R9.reuse, P1 ;  /* 0x000000ffff0d7224 */ /* 0x100fe200008e0609 */
[----:B------:R-:W-:Y:S01]  /*9780*/  MOV R21, R8 ;  /* 0x0000000800157202 */ /* 0x000fe20000000f00 */
[----:B------:R-:W-:Y:S01]  /*9790*/  IMAD.X R15, RZ, RZ, R9, P2 ;  /* 0x000000ffff0f7224 */ /* 0x000fe200010e0609 */
[----:B------:R-:W-:-:S02]  /*97a0*/  F2FP.BF16.F32.PACK_AB R8, R33, R32 ;  /* 0x000000202108723e */ /* 0x000fc400000010ff */
[----:B------:R-:W-:Y:S02]  /*97b0*/  F2FP.BF16.F32.PACK_AB R9, R91, R90 ;  /* 0x0000005a5b09723e */ /* 0x000fe400000010ff */
[----:B------:R-:W-:Y:S02]  /*97c0*/  F2FP.BF16.F32.PACK_AB R10, R93, R92 ;  /* 0x0000005c5d0a723e */ /* 0x000fe400000010ff */
[----:B------:R-:W-:Y:S02]  /*97d0*/  F2FP.BF16.F32.PACK_AB R11, R95, R94 ;  /* 0x0000005e5f0b723e */ /* 0x000fe400000010ff */
[----:B------:R-:W-:Y:S02]  /*97e0*/  MOV R4, R24 ;  /* 0x0000001800047202 */ /* 0x000fe40000000f00 */
[----:B------:R-:W-:Y:S02]  /*97f0*/  MOV R3, R26 ;  /* 0x0000001a00037202 */ /* 0x000fe40000000f00 */
[----:B------:R-:W-:-:S02]  /*9800*/  MOV R41, R28 ;  /* 0x0000001c00297202 */ /* 0x000fc40000000f00 */
[----:B------:R-:W-:Y:S02]  /*9810*/  F2FP.BF16.F32.PACK_AB R24, R97, R96 ;  /* 0x000000606118723e */ /* 0x000fe400000010ff */
[----:B------:R-:W-:Y:S02]  /*9820*/  F2FP.BF16.F32.PACK_AB R25, R99, R98 ;  /* 0x000000626319723e */ /* 0x000fe400000010ff */
[----:B------:R-:W-:Y:S02]  /*9830*/  F2FP.BF16.F32.PACK_AB R26, R101, R100 ;  /* 0x00000064651a723e */ /* 0x000fe400000010ff */
[----:B------:R-:W-:Y:S01]  /*9840*/  F2FP.BF16.F32.PACK_AB R27, R103, R102 ;  /* 0x00000066671b723e */ /* 0x000fe200000010ff */
[----:B------:R1:W-:Y:S01]  /*9850*/  STSM.16.M88.4 [R21], R8 ;  /* 0x0000000815007844 */ /* 0x0003e20000000200 */
[----:B------:R-:W-:Y:S02]  /*9860*/  F2FP.BF16.F32.PACK_AB R28, R105, R104 ;  /* 0x00000068691c723e */ /* 0x000fe400000010ff */
[----:B------:R-:W-:-:S02]  /*9870*/  F2FP.BF16.F32.PACK_AB R29, R107, R106 ;  /* 0x0000006a6b1d723e */ /* 0x000fc400000010ff */
[----:B------:R-:W-:Y:S01]  /*9880*/  F2FP.BF16.F32.PACK_AB R31, R111, R110 ;  /* 0x0000006e6f1f723e */ /* 0x000fe200000010ff */
[----:B------:R2:W-:Y:S01]  /*9890*/  STSM.16.M88.4 [R41], R24 ;  /* 0x0000001829007844 */ /* 0x0005e20000000200 */
[----:B------:R-:W-:Y:S02]  /*98a0*/  MOV R40, R14 ;  /* 0x0000000e00287202 */ /* 0x000fe40000000f00 */
[----:B------:R-:W-:Y:S02]  /*98b0*/  F2FP.BF16.F32.PACK_AB R14, R125, R124 ;  /* 0x0000007c7d0e723e */ /* 0x000fe400000010ff */
[----:B------:R-:W-:Y:S01]  /*98c0*/  F2FP.BF16.F32.PACK_AB R15, R127, R126 ;  /* 0x0000007e7f0f723e */ /* 0x000fe200000010ff */
[----:B------:R3:W-:Y:S01]  /*98d0*/  STSM.16.M88.4 [R3], R28 ;  /* 0x0000001c03007844 */ /* 0x0007e20000000200 */
[----:B-1----:R-:W-:Y:S02]  /*98e0*/  MOV R21, R12 ;  /* 0x0000000c00157202 */ /* 0x002fe40000000f00 */
[----:B------:R-:W-:-:S02]  /*98f0*/  F2FP.BF16.F32.PACK_AB R8, R113, R112 ;  /* 0x000000707108723e */ /* 0x000fc400000010ff */
[----:B------:R-:W-:Y:S02]  /*9900*/  F2FP.BF16.F32.PACK_AB R9, R115, R114 ;  /* 0x000000727309723e */ /* 0x000fe400000010ff */
[----:B------:R-:W-:Y:S02]  /*9910*/  F2FP.BF16.F32.PACK_AB R10, R117, R116 ;  /* 0x00000074750a723e */ /* 0x000fe400000010ff */
[----:B------:R-:W-:Y:S02]  /*9920*/  F2FP.BF16.F32.PACK_AB R11, R119, R118 ;  /* 0x00000076770b723e */ /* 0x000fe400000010ff */
[----:B------:R-:W-:Y:S02]  /*9930*/  F2FP.BF16.F32.PACK_AB R12, R121, R120 ;  /* 0x00000078790c723e */ /* 0x000fe400000010ff */
[----:B------:R-:W-:Y:S02]  /*9940*/  F2FP.BF16.F32.PACK_AB R13, R123, R122 ;  /* 0x0000007a7b0d723e */ /* 0x000fe400000010ff */
[----:B--2---:R-:W-:-:S02]  /*9950*/  F2FP.BF16.F32.PACK_AB R24, R129, R128 ;  /* 0x000000808118723e */ /* 0x004fc400000010ff */
[----:B------:R-:W-:Y:S02]  /*9960*/  F2FP.BF16.F32.PACK_AB R25, R131, R130 ;  /* 0x000000828319723e */ /* 0x000fe400000010ff */
[----:B------:R-:W-:Y:S02]  /*9970*/  F2FP.BF16.F32.PACK_AB R26, R133, R132 ;  /* 0x00000084851a723e */ /* 0x000fe400000010ff */
[----:B------:R-:W-:Y:S01]  /*9980*/  F2FP.BF16.F32.PACK_AB R27, R135, R134 ;  /* 0x00000086871b723e */ /* 0x000fe200000010ff */
[----:B------:R1:W-:Y:S04]  /*9990*/  STSM.16.M88.4 [R40], R8 ;  /* 0x0000000828007844 */ /* 0x0003e80000000200 */
[----:B------:R-:W-:Y:S04]  /*99a0*/  STSM.16.M88.4 [R21], R12 ;  /* 0x0000000c15007844 */ /* 0x000fe80000000200 */
[----:B------:R2:W-:Y:S01]  /*99b0*/  STSM.16.M88.4 [R4], R24 ;  /* 0x0000001804007844 */ /* 0x0005e20000000200 */
[----:B0-----:R-:W-:-:S04]  /*99c0*/  ISETP.NE.U32.AND P0, PT, R36, RZ, PT ;  /* 0x000000ff2400720c */ /* 0x001fc80003f05070 */
[----:B------:R-:W-:Y:S01]  /*99d0*/  ISETP.NE.AND.EX P0, PT, R37, RZ, PT, P0 ;  /* 0x000000ff2500720c */ /* 0x000fe20003f05300 */
[----:B---3--:R-:W-:Y:S02]  /*99e0*/  IMAD.MOV.U32 R3, RZ, RZ, RZ ;  /* 0x000000ffff037224 */ /* 0x008fe400078e00ff */
[----:B------:R-:W-:Y:S01]  /*99f0*/  IMAD.WIDE R28, R144, 0x4, R38 ;  /* 0x00000004901c7825 */ /* 0x000fe200078e0226 */
[----:B------:R-:W-:Y:S01]  /*9a00*/  BAR.SYNC.DEFER_BLOCKING 0x1, 0x180 ;  /* 0x0046000000007b1d */ /* 0x000fe20000010000 */
[----:B------:R-:W-:-:S07]  /*9a10*/  ISETP.NE.U32.AND P1, PT, RZ, UR4, PT ;  /* 0x00000004ff007c0c */ /* 0x000fce000bf25070 */
[----:B-1----:R-:W0:Y:S08]  /*9a20*/  LDC R10, c[0x0][0xad4] ;  /* 0x0002b500ff0a7b82 */ /* 0x002e300000000800 */
[----:B--2---:R-:W1:Y:S08]  /*9a30*/  LDC R4, c[0x0][0xbe8] ;  /* 0x0002fa00ff047b82 */ /* 0x004e700000000800 */
[----:B------:R-:W2:Y:S01]  /*9a40*/  LDC.64 R14, c[0x0][0xba8] ;  /* 0x0002ea00ff0e7b82 */ /* 0x000ea20000000a00 */
[----:B------:R-:W3:Y:S01]  /*9a50*/  @P0 LDG.E R3, desc[UR36][R28.64] ;  /* 0x000000241c030981 */ /* 0x000ee2000c1e1900 */
[----:B------:R-:W-:Y:S01]  /*9a60*/  ISETP.NE.AND.EX P1, PT, RZ, UR5, PT, P1 ;  /* 0x00000005ff007c0c */ /* 0x000fe2000bf25310 */
[----:B------:R-:W-:-:S12]  /*9a70*/  IMAD.MOV.U32 R24, RZ, RZ, 0x9b8 ;  /* 0x000009b8ff187424 */ /* 0x000fd800078e00ff */
[----:B------:R-:W-:-:S04]  /*9a80*/  @P1 LEA R8, P2, R144, UR4, 0x2 ;  /* 0x0000000490081c11 */ /* 0x000fc8000f8410ff */
[----:B------:R-:W-:Y:S02]  /*9a90*/  @P1 LEA.HI.X R9, R144, UR5, R148, 0x2, P2 ;  /* 0x0000000590091c11 */ /* 0x000fe400090f1494 */
        /* <DEDUP_REMOVED lines=10> */
[----:B------:R-:W-:-:S04]  /*9b40*/  ISETP.NE.U32.AND P2, PT, R36, RZ, PT ;  /* 0x000000ff2400720c */ /* 0x000fc80003f45070 */
[----:B------:R-:W-:-:S03]  /*9b50*/  ISETP.NE.AND.EX P2, PT, R37, RZ, PT, P2 ;  /* 0x000000ff2500720c */ /* 0x000fc60003f45320 */
[----:B------:R-:W3:Y:S01]  /*9b60*/  @P4 LDC R26, c[0x0][0xbec] ;  /* 0x0002fb00ff1a4b82 */ /* 0x000ee20000000800 */
[----:B------:R-:W-:-:S07]  /*9b70*/  SEL R144, R144, RZ, !P2 ;  /* 0x000000ff90907207 */ /* 0x000fce0005000000 */
[----:B------:R-:W3:Y:S01]  /*9b80*/  @P4 LDC R41, c[0x0][0xbf0] ;  /* 0x0002fc00ff294b82 */ /* 0x000ee20000000800 */
[----:B------:R-:W-:-:S07]  /*9b90*/  SEL R21, R148, RZ, !P2 ;  /* 0x000000ff94157207 */ /* 0x000fce0005000000 */
[----:B------:R4:W4:Y:S01]  /*9ba0*/  LDC.64 R12, c[0x0][R24+0x228] ;  /* 0x00008a00180c7b82 */ /* 0x0009220000000a00 */
[----:B0-----:R-:W-:-:S04]  /*9bb0*/  IMAD R9, R9, R144, RZ ;  /* 0x0000009009097224 */ /* 0x001fc800078e02ff */
[----:B------:R-:W-:Y:S02]  /*9bc0*/  IMAD R39, R8, R21, R9 ;  /* 0x0000001508277224 */ /* 0x000fe400078e0209 */
[-C--:B-1----:R-:W-:Y:S01]  /*9bd0*/  IMAD R21, R11, R146.reuse, RZ ;  /* 0x000000920b157224 */ /* 0x082fe200078e02ff */
[----:B--2---:R-:W0:Y:S01]  /*9be0*/  @!P3 LDC R14, c[0x0][0xb50] ;  /* 0x0002d400ff0ebb82 */ /* 0x004e220000000800 */
[----:B------:R-:W-:-:S04]  /*9bf0*/  IMAD.WIDE.U32 R10, R10, R146, RZ ;  /* 0x000000920a0a7225 */ /* 0x000fc800078e00ff */
[----:B------:R-:W-:-:S03]  /*9c00*/  IMAD.WIDE.U32 R8, R8, R144, RZ ;  /* 0x0000009008087225 */ /* 0x000fc600078e00ff */
[----:B----4-:R-:W1:Y:S01]  /*9c10*/  LDC.64 R24, c[0x0][R24+0x210] ;  /* 0x0000840018187b82 */ /* 0x010e620000000a00 */
[----:B------:R-:W-:Y:S01]  /*9c20*/  IMAD.IADD R27, R143, 0x1, R137 ;  /* 0x000000018f1b7824 */ /* 0x000fe200078e0289 */
[----:B------:R-:W-:Y:S01]  /*9c30*/  SEL R37, R48, RZ, P3 ;  /* 0x000000ff30257207 */ /* 0x000fe20001800000 */
[----:B------:R-:W-:Y:S02]  /*9c40*/  IMAD.IADD R30, R11, 0x1, R21 ;  /* 0x000000010b1e7824 */ /* 0x000fe400078e0215 */
[----:B------:R-:W-:Y:S02]  /*9c50*/  IMAD.IADD R11, R9, 0x1, R39 ;  /* 0x00000001090b7824 */ /* 0x000fe400078e0227 */
[----:B------:R-:W-:Y:S01]  /*9c60*/  IMAD.MOV.U32 R9, RZ, RZ, R27 ;  /* 0x000000ffff097224 */ /* 0x000fe200078e001b */
[----:B------:R-:W2:Y:S01]  /*9c70*/  @!P3 LDC R15, c[0x0][0xb54] ;  /* 0x0002d500ff0fbb82 */ /* 0x000ea20000000800 */
        /* <DEDUP_REMOVED lines=13> */
[-C--:B-1----:R-:W-:Y:S01]  /*9d50*/  IMAD R8, R25, R9.reuse, RZ ;  /* 0x0000000919087224 */ /* 0x082fe200078e02ff */
[----:B------:R-:W-:Y:S01]  /*9d60*/  SHF.R.S32.HI R11, RZ, 0x1f, R9 ;  /* 0x0000001fff0b7819 */ /* 0x000fe20000011409 */
[----:B------:R-:W-:-:S04]  /*9d70*/  IMAD.WIDE.U32 R12, R24, R9, R12 ;  /* 0x00000009180c7225 */ /* 0x000fc800078e000c */
[----:B------:R-:W-:Y:S01]  /*9d80*/  IMAD R11, R24, R11, R8 ;  /* 0x0000000b180b7224 */ /* 0x000fe200078e0208 */
[----:B0-----:R-:W-:-:S03]  /*9d90*/  LEA R14, P2, R12, R14, 0x2 ;  /* 0x0000000e0c0e7211 */ /* 0x001fc600078410ff */
[----:B------:R-:W-:-:S05]  /*9da0*/  IMAD.IADD R8, R13, 0x1, R11 ;  /* 0x000000010d087824 */ /* 0x000fca00078e020b */
[----:B--2---:R-:W-:Y:S01]  /*9db0*/  LEA.HI.X R15, R12, R15, R8, 0x2, P2 ;  /* 0x0000000f0c0f7211 */ /* 0x004fe200010f1408 */
[----:B------:R-:W-:Y:S06]  /*9dc0*/  @P1 BRA `(.L_x_12128) ;  /* 0x0000000000101947 */ /* 0x000fec0003800000 */
[----:B------:R-:W-:Y:S05]  /*9dd0*/  @!P0 BRA `(.L_x_12128) ;  /* 0x00000000000c8947 */ /* 0x000fea0003800000 */
[----:B------:R-:W2:Y:S04]  /*9de0*/  LDG.E R8, desc[UR36][R28.64] ;  /* 0x000000241c087981 */ /* 0x000ea8000c1e1900 */
[----:B-----5:R-:W2:Y:S02]  /*9df0*/  LDG.E R31, desc[UR36][R28.64+0x4] ;  /* 0x000004241c1f7981 */ /* 0x020ea4000c1e1900 */
[----:B--2---:R-:W-:-:S07]  /*9e00*/  IMAD.IADD R31, R31, 0x1, -R8 ;  /* 0x000000011f1f7824 */ /* 0x004fce00078e0a08 */
.L_x_12128:
        /* <DEDUP_REMOVED lines=13> */
[----:B--2---:R-:W-:-:S04]  /*9ee0*/  IMAD.IADD R25, R13, 0x1, R137 ;  /* 0x000000010d197824 */ /* 0x004fc800078e0289 */
        /* <DEDUP_REMOVED lines=11> */
[----:B------:R-:W-:-:S06]  /*9fa0*/  ULDC.64 UR6, c[0x0][0xa80] ;  /* 0x0002a00000067ab9 */ /* 0x000fcc0000000a00 */
[----:B------:R-:W3:Y:S01]  /*9fb0*/  @P4 LDC R45, c[0x0][0xbf0] ;  /* 0x0002fc00ff2d4b82 */ /* 0x000ee20000000800 */
[----:B-1----:R-:W-:-:S05]  /*9fc0*/  VIADD R41, R12, 0xffffff80 ;  /* 0xffffff800c297836 */ /* 0x002fca0000000000 */
[----:B------:R-:W-:-:S04]  /*9fd0*/  SHF.R.S32.HI R44, RZ, 0x1f, R41 ;  /* 0x0000001fff2c7819 */ /* 0x000fc80000011429 */
[----:B------:R-:W-:-:S04]  /*9fe0*/  LEA.HI R44, R44, R41, RZ, 0x2 ;  /* 0x000000292c2c7211 */ /* 0x000fc800078f10ff */
[----:B------:R-:W-:-:S05]  /*9ff0*/  SHF.R.S32.HI R44, RZ, 0x2, R44 ;  /* 0x00000002ff2c7819 */ /* 0x000fca000001142c */
[----:B0-----:R-:W-:-:S04]  /*a000*/  IMAD R9, R44, 0x20, R145 ;  /* 0x000000202c097824 */ /* 0x001fc800078e0291 */
[----:B------:R-:W-:Y:S01]  /*a010*/  IMAD.WIDE R34, R9, 0x2, R34 ;  /* 0x0000000209227825 */ /* 0x000fe200078e0222 */
[----:B------:R-:W-:Y:S02]  /*a020*/  SHF.R.S32.HI R42, RZ, 0x1f, R41 ;  /* 0x0000001fff2a7819 */ /* 0x000fe40000011429 */
[----:B------:R-:W-:Y:S02]  /*a030*/  IADD3 R11, P5, R34, 0x7800, RZ ;  /* 0x00007800220b7810 */ /* 0x000fe40007fbe0ff */
[----:B------:R-:W-:Y:S02]  /*a040*/  LEA.HI R42, R42, R41, RZ, 0x2 ;  /* 0x000000292a2a7211 */ /* 0x000fe400078f10ff */
[----:B------:R-:W-:Y:S01]  /*a050*/  LOP3.LUT R0, R11, 0x180, RZ, 0xc0, !PT ;  /* 0x000001800b007812 */ /* 0x000fe200078ec0ff */
[----:B------:R-:W-:Y:S01]  /*a060*/  IMAD.X R37, RZ, RZ, R35, P5 ;  /* 0x000000ffff257224 */ /* 0x000fe200028e0623 */
[----:B------:R-:W-:Y:S02]  /*a070*/  LOP3.LUT R42, R42, 0xfffffffc, RZ, 0xc0, !PT ;  /* 0xfffffffc2a2a7812 */ /* 0x000fe400078ec0ff */
[----:B------:R-:W-:-:S02]  /*a080*/  SHF.R.U64 R0, R0, 0x3, RZ ;  /* 0x0000000300007819 */ /* 0x000fc400000012ff */
[----:B------:R-:W-:Y:S02]  /*a090*/  IADD3 R13, P0, R34, 0x1800, RZ ;  /* 0x00001800220d7810 */ /* 0x000fe40007f1e0ff */
[----:B------:R-:W-:Y:S01]  /*a0a0*/  LOP3.LUT R36, R0, R11, RZ, 0x3c, !PT ;  /* 0x0000000b00247212 */ /* 0x000fe200078e3cff */
[----:B------:R-:W-:Y:S01]  /*a0b0*/  IMAD R0, R21, UR4, RZ ;  /* 0x0000000415007c24 */ /* 0x000fe2000f8e02ff */
[C---:B------:R-:W-:Y:S01]  /*a0c0*/  IADD3 R25, P1, R34.reuse, 0x3000, RZ ;  /* 0x0000300022197810 */ /* 0x040fe20007f3e0ff */
[----:B------:R-:W-:Y:S01]  /*a0d0*/  IMAD.IADD R42, R41, 0x1, -R42 ;  /* 0x00000001292a7824 */ /* 0x000fe200078e0a2a */
[C---:B------:R-:W-:Y:S01]  /*a0e0*/  IADD3 R29, P2, R34.reuse, 0x4800, RZ ;  /* 0x00004800221d7810 */ /* 0x040fe20007f5e0ff */
[C---:B------:R-:W-:Y:S01]  /*a0f0*/  IMAD R41, R3.reuse, UR5, R0 ;  /* 0x0000000503297c24 */ /* 0x040fe2000f8e0200 */
[----:B------:R-:W-:Y:S01]  /*a100*/  IADD3 R33, P3, R34, 0x6000, RZ ;  /* 0x0000600022217810 */ /* 0x000fe20007f7e0ff */
[----:B------:R-:W-:Y:S01]  /*a110*/  IMAD.WIDE.U32 R20, R3, UR4, RZ ;  /* 0x0000000403147c25 */ /* 0x000fe2000f8e00ff */
[----:B------:R-:W-:Y:S01]  /*a120*/  ULDC.64 UR4, c[0x0][0xae8] ;  /* 0x0002ba0000047ab9 */ /* 0x000fe20000000a00 */
[----:B------:R-:W-:Y:S01]  /*a130*/  LOP3.LUT R12, R13, 0x180, RZ, 0xc0, !PT ;  /* 0x000001800d0c7812 */ /* 0x000fe200078ec0ff */
[----:B------:R-:W5:Y:S01]  /*a140*/  LD.E.128 R36, desc[UR36][R36.64] ;  /* 0x0000002424247980 */ /* 0x000f62000c101d00 */
[----:B------:R-:W-:Y:S01]  /*a150*/  IMAD R0, R42, 0x60, R44 ;  /* 0x000000602a007824 */ /* 0x000fe200078e022c */
[----:B------:R-:W-:Y:S01]  /*a160*/  LOP3.LUT R24, R25, 0x180, RZ, 0xc0, !PT ;  /* 0x0000018019187812 */ /* 0x000fe200078ec0ff */
[----:B------:R-:W-:Y:S01]  /*a170*/  IMAD.IADD R21, R21, 0x1, R41 ;  /* 0x0000000115157824 */ /* 0x000fe200078e0229 */
[----:B------:R-:W-:Y:S01]  /*a180*/  LOP3.LUT R28, R29, 0x180, RZ, 0xc0, !PT ;  /* 0x000001801d1c7812 */ /* 0x000fe200078ec0ff */
[----:B------:R-:W-:Y:S01]  /*a190*/  IMAD.IADD R42, R137, 0x1, R0 ;  /* 0x00000001892a7824 */ /* 0x000fe200078e0200 */
[----:B------:R-:W-:Y:S01]  /*a1a0*/  LOP3.LUT R32, R33, 0x180, RZ, 0xc0, !PT ;  /* 0x0000018021207812 */ /* 0x000fe200078ec0ff */
[----:B------:R-:W-:Y:S01]  /*a1b0*/  IMAD.WIDE.U32 R20, R146, UR4, R20 ;  /* 0x0000000492147c25 */ /* 0x000fe2000f8e0014 */
[----:B------:R-:W-:-:S02]  /*a1c0*/  SHF.R.S32.HI R41, RZ, 0x1f, R144 ;  /* 0x0000001fff297819 */ /* 0x000fc40000011490 */
[----:B------:R-:W-:Y:S01]  /*a1d0*/  LOP3.LUT R9, R34, 0x180, RZ, 0xc0, !PT ;  /* 0x0000018022097812 */ /* 0x000fe200078ec0ff */
[----:B--2---:R-:W-:Y:S01]  /*a1e0*/  @P4 IMAD.HI.U32 R0, R42, R43, RZ ;  /* 0x0000002b2a004227 */ /* 0x004fe200078e00ff */
[----:B------:R-:W-:Y:S02]  /*a1f0*/  SHF.R.U64 R12, R12, 0x3, RZ ;  /* 0x000000030c0c7819 */ /* 0x000fe400000012ff */
[----:B------:R-:W-:Y:S01]  /*a200*/  SHF.R.U64 R24, R24, 0x3, RZ ;  /* 0x0000000318187819 */ /* 0x000fe200000012ff */
[----:B------:R-:W-:Y:S01]  /*a210*/  IMAD R21, R146, UR5, R21 ;  /* 0x0000000592157c24 */ /* 0x000fe2000f8e0215 */
[----:B------:R-:W-:Y:S01]  /*a220*/  ULDC.64 UR4, c[0x0][0xaf0] ;  /* 0x0002bc0000047ab9 */ /* 0x000fe20000000a00 */
[----:B------:R-:W-:Y:S01]  /*a230*/  IMAD.MOV.U32 R3, RZ, RZ, R42 ;  /* 0x000000ffff037224 */ /* 0x000fe200078e002a */
[----:B---3--:R-:W-:Y:S01]  /*a240*/  @P4 SHF.R.U32.HI R3, RZ, R45, R0 ;  /* 0x0000002dff034219 */ /* 0x008fe20000011600 */
[----:B------:R-:W-:Y:S01]  /*a250*/  IMAD R41, R41, UR4, RZ ;  /* 0x0000000429297c24 */ /* 0x000fe2000f8e02ff */
[----:B------:R-:W-:-:S02]  /*a260*/  SHF.R.U64 R28, R28, 0x3, RZ ;  /* 0x000000031c1c7819 */ /* 0x000fc400000012ff */
        /* <DEDUP_REMOVED lines=18> */
[----:B------:R-:W-:Y:S01]  /*a390*/  IMAD.IADD R21, R21, 0x1, R41 ;  /* 0x0000000115157824 */ /* 0x000fe200078e0229 */
[----:B------:R-:W5:Y:S01]  /*a3a0*/  LD.E.128 R24, desc[UR36][R24.64] ;  /* 0x0000002418187980 */ /* 0x000f62000c101d00 */
[----:B------:R-:W-:Y:S02]  /*a3b0*/  IMAD R0, R0, UR4, RZ ;  /* 0x0000000400007c24 */ /* 0x000fe4000f8e02ff */
[----:B------:R-:W-:Y:S01]  /*a3c0*/  IMAD R41, R4, R43, R42 ;  /* 0x0000002b04297224 */ /* 0x000fe200078e022a */
[----:B------:R-:W5:Y:S01]  /*a3d0*/  LD.E.128 R8, desc[UR36][R8.64] ;  /* 0x0000002408087980 */ /* 0x000f62000c101d00 */
[----:B------:R-:W-:-:S03]  /*a3e0*/  IMAD R43, R3, UR5, R0 ;  /* 0x00000005032b7c24 */ /* 0x000fc6000f8e0200 */
[----:B------:R-:W5:Y:S01]  /*a3f0*/  LD.E.128 R28, desc[UR36][R28.64] ;  /* 0x000000241c1c7980 */ /* 0x000f62000c101d00 */
[----:B------:R-:W-:-:S03]  /*a400*/  SHF.R.S32.HI R0, RZ, 0x1f, R41 ;  /* 0x0000001fff007819 */ /* 0x000fc60000011429 */
        /* <DEDUP_REMOVED lines=20> */
[----:B0-----:R0:W1:Y:S01]  /*a550*/  SHFL.IDX PT, R42, R0, RZ, 0x1c1f ;  /* 0x001c1fff002a7589 */ /* 0x00106200000e0000 */
        /* <DEDUP_REMOVED lines=11> */
[C---:B------:R-:W-:Y:S02]  /*a610*/  @!P2 LEA R46, P4, R150.reuse, R42, 0x1 ;  /* 0x0000002a962ea211 */ /* 0x040fe400078808ff */
[----:B--2---:R-:W-:Y:S01]  /*a620*/  @!P0 IMAD.WIDE R20, R145, 0x2, R42 ;  /* 0x0000000291148825 */ /* 0x004fe200078e022a */
[-C--:B------:R-:W-:Y:S02]  /*a630*/  @!P1 LEA.HI.X R45, R149, R43.reuse, R49, 0x1, P3 ;  /* 0x0000002b952d9211 */ /* 0x080fe400018f0c31 */
[----:B------:R-:W-:Y:S02]  /*a640*/  @!P2 LEA.HI.X R47, R150, R43, R48, 0x1, P4 ;  /* 0x0000002b962fa211 */ /* 0x000fe400020f0c30 */
[----:B-----5:R3:W-:Y:S04]  /*a650*/  @!P0 ST.E.128 desc[UR36][R20.64], R8 ;  /* 0x0000000814008985 */ /* 0x0207e8000c101d24 */
[----:B------:R3:W-:Y:S04]  /*a660*/  @!P1 ST.E.128 desc[UR36][R44.64], R24 ;  /* 0x000000182c009985 */ /* 0x0007e8000c101d24 */
[----:B------:R3:W-:Y:S02]  /*a670*/  @!P2 ST.E.128 desc[UR36][R46.64], R32 ;  /* 0x000000202e00a985 */ /* 0x0007e4000c101d24 */
.L_x_12131:
[----:B------:R-:W-:Y:S05]  /*a680*/  BSYNC B1 ;  /* 0x0000000000017941 */ /* 0x000fea0003800000 */
.L_x_12130:
        /* <DEDUP_REMOVED lines=19> */
.L_x_12129:
[----:B0-----:R-:W0:Y:S01]  /*a7c0*/  @P4 LDC R10, c[0x0][0xbec] ;  /* 0x0002fb00ff0a4b82 */ /* 0x001e220000000800 */
[----:B------:R-:W-:Y:S01]  /*a7d0*/  ULDC.64 UR4, c[0x0][0xb08] ;  /* 0x0002c20000047ab9 */ /* 0x000fe20000000a00 */
[----:B------:R-:W-:Y:S01]  /*a7e0*/  ULDC.64 UR6, c[0x0][0xb30] ;  /* 0x0002cc0000067ab9 */ /* 0x000fe20000000a00 */
[----:B------:R-:W-:Y:S01]  /*a7f0*/  IMAD R0, R21, UR4, RZ ;  /* 0x0000000415007c24 */ /* 0x000fe2000f8e02ff */
[----:B------:R-:W-:Y:S01]  /*a800*/  BSSY B1, `(.L_x_12133) ;  /* 0x000006d000017945 */ /* 0x000fe20003800000 */
[C---:B------:R-:W-:Y:S01]  /*a810*/  IMAD.WIDE.U32 R8, R3.reuse, UR4, RZ ;  /* 0x0000000403087c25 */ /* 0x040fe2000f8e00ff */
[----:B------:R-:W-:Y:S02]  /*a820*/  SHF.R.S32.HI R28, RZ, 0x1f, R152 ;  /* 0x0000001fff1c7819 */ /* 0x000fe40000011498 */
[----:B------:R-:W1:Y:S01]  /*a830*/  @P4 LDC R13, c[0x0][0xbf0] ;  /* 0x0002fc00ff0d4b82 */ /* 0x000e620000000800 */
[----:B------:R-:W-:Y:S01]  /*a840*/  IMAD R3, R3, UR5, R0 ;  /* 0x0000000503037c24 */ /* 0x000fe2000f8e0200 */
[----:B------:R-:W-:Y:S01]  /*a850*/  ULDC.64 UR4, c[0x0][0xb38] ;  /* 0x0002ce0000047ab9 */ /* 0x000fe20000000a00 */
[----:B------:R-:W-:Y:S01]  /*a860*/  VIADD R35, R141, 0x20 ;  /* 0x000000208d237836 */ /* 0x000fe20000000000 */
[----:B------:R-:W-:Y:S01]  /*a870*/  SHF.R.S32.HI R29, RZ, 0x1f, R153 ;  /* 0x0000001fff1d7819 */ /* 0x000fe20000011499 */
        /* <DEDUP_REMOVED lines=9> */
[----:B------:R-:W-:Y:S01]  /*a910*/  VIADD R39, R141, 0x10 ;  /* 0x000000108d277836 */ /* 0x000fe20000000000 */
[----:B------:R-:W-:Y:S01]  /*a920*/  SHF.R.S32.HI R35, RZ, 0x1f, R35 ;  /* 0x0000001fff237819 */ /* 0x000fe20000011423 */
[----:B------:R-:W-:Y:S01]  /*a930*/  IMAD R3, R3, UR4, RZ ;  /* 0x0000000403037c24 */ /* 0x000fe2000f8e02ff */
[----:B------:R-:W-:Y:S01]  /*a940*/  SHF.R.S32.HI R37, RZ, 0x1f, R37 ;  /* 0x0000001fff257819 */ /* 0x000fe20000011425 */
        /* <DEDUP_REMOVED lines=12> */
[----:B------:R-:W-:Y:S01]  /*aa10*/  UIADD3 UR4, UR40, 0x2d820, URZ ;  /* 0x0002d82028047890 */ /* 0x000fe2000fffe03f */
[----:B------:R-:W-:-:S02]  /*aa20*/  SHF.R.S32.HI R41, RZ, 0x1f, R41 ;  /* 0x0000001fff297819 */ /* 0x000fc40000011429 */
[----:B------:R-:W-:Y:S01]  /*aa30*/  IMAD R11, R4, R11, R27 ;  /* 0x0000000b040b7224 */ /* 0x000fe200078e021b */
[----:B------:R-:W-:Y:S01]  /*aa40*/  UPRMT UR4, URZ, 0x654, UR4 ;  /* 0x000006543f047896 */ /* 0x000fe20008000004 */
[----:B------:R-:W-:Y:S01]  /*aa50*/  IMAD R0, R0, UR6, RZ ;  /* 0x0000000600007c24 */ /* 0x000fe2000f8e02ff */
[----:B------:R-:W-:Y:S01]  /*aa60*/  SHF.R.S32.HI R4, RZ, 0x1f, R151 ;  /* 0x0000001fff047819 */ /* 0x000fe20000011497 */
[----:B------:R-:W-:Y:S01]  /*aa70*/  IMAD R9, R48, UR5, R9 ;  /* 0x0000000530097c24 */ /* 0x000fe2000f8e0209 */
[----:B------:R-:W-:Y:S01]  /*aa80*/  SHF.R.S32.HI R27, RZ, 0x1f, R156 ;  /* 0x0000001fff1b7819 */ /* 0x000fe2000001149c */
        /* <DEDUP_REMOVED lines=17> */
[----:B------:R-:W-:-:S03]  /*aba0*/  VIADD R40, R141, 0x8 ;  /* 0x000000088d287836 */ /* 0x000fc60000000000 */
        /* <DEDUP_REMOVED lines=50> */
.L_x_12134:
[----:B------:R-:W-:Y:S05]  /*aed0*/  BSYNC B1 ;  /* 0x0000000000017941 */ /* 0x000fea0003800000 */
.L_x_12133:
        /* <DEDUP_REMOVED lines=53> */
.L_x_12127:
[----:B0-----:R-:W0:Y:S01]  /*b230*/  LDC.64 R10, c[0x0][0xc00] ;  /* 0x00030000ff0a7b82 */ /* 0x001e220000000a00 */
[----:B------:R-:W-:Y:S01]  /*b240*/  ULDC.64 UR4, c[0x0][0xc08] ;  /* 0x0003020000047ab9 */ /* 0x000fe20000000a00 */
[----:B--2---:R-:W-:Y:S01]  /*b250*/  IMAD.MOV.U32 R3, RZ, RZ, RZ ;  /* 0x000000ffff037224 */ /* 0x004fe200078e00ff */
[----:B------:R-:W-:-:S04]  /*b260*/  ISETP.NE.U32.AND P1, PT, RZ, UR4, PT ;  /* 0x00000004ff007c0c */ /* 0x000fc8000bf25070 */
[----:B------:R-:W-:Y:S01]  /*b270*/  ISETP.NE.AND.EX P1, PT, RZ, UR5, PT, P1 ;  /* 0x00000005ff007c0c */ /* 0x000fe2000bf25310 */
[----:B-1----:R-:W1:Y:S01]  /*b280*/  LDC.64 R8, c[0x0][0xc00] ;  /* 0x00030000ff087b82 */ /* 0x002e620000000a00 */
[----:B0-----:R-:W-:-:S04]  /*b290*/  ISETP.NE.U32.AND P0, PT, R10, RZ, PT ;  /* 0x000000ff0a00720c */ /* 0x001fc80003f05070 */
[----:B------:R-:W-:-:S07]  /*b2a0*/  ISETP.NE.AND.EX P0, PT, R11, RZ, PT, P0 ;  /* 0x000000ff0b00720c */ /* 0x000fce0003f05300 */
[C---:B------:R-:W-:Y:S01]  /*b2b0*/  @P1 LEA R10, P2, R144.reuse, UR4, 0x2 ;  /* 0x00000004900a1c11 */ /* 0x040fe2000f8410ff */
[----:B------:R-:W-:Y:S01]  /*b2c0*/  ULDC UR4, c[0x0][0xa88] ;  /* 0x0002a20000047ab9 */ /* 0x000fe20000000800 */
[C---:B-1----:R-:W-:Y:S02]  /*b2d0*/  IMAD.WIDE R8, R144.reuse, 0x4, R8 ;  /* 0x0000000490087825 */ /* 0x042fe400078e0208 */
[----:B------:R-:W-:Y:S02]  /*b2e0*/  @P1 LEA.HI.X R11, R144, UR5, R148, 0x2, P2 ;  /* 0x00000005900b1c11 */ /* 0x000fe400090f1494 */
[----:B------:R-:W-:Y:S01]  /*b2f0*/  IMAD.U32 R0, RZ, RZ, UR4 ;  /* 0x00000004ff007e24 */ /* 0x000fe2000f8e00ff */
[----:B------:R0:W5:Y:S05]  /*b300*/  @P0 LDG.E R3, desc[UR36][R8.64] ;  /* 0x0000002408030981 */ /* 0x00016a000c1e1900 */
[----:B------:R0:W5:Y:S01]  /*b310*/  @P1 LDG.E R0, desc[UR36][R10.64] ;  /* 0x000000240a001981 */ /* 0x000162000c1e1900 */
[----:B------:R-:W-:Y:S01]  /*b320*/  ISETP.NE.AND P2, PT, R147, RZ, PT ;  /* 0x000000ff9300720c */ /* 0x000fe20003f45270 */
[----:B------:R-:W1:-:S12]  /*b330*/  S2R R12, SR_TID.X ;  /* 0x00000000000c7919 */ /* 0x000e580000002100 */
        /* <DEDUP_REMOVED lines=9> */
.L_x_12135:
[----:B------:R-:W-:Y:S01]  /*b3d0*/  BSSY B1, `(.L_x_12136) ;  /* 0x0000036000017945 */ /* 0x000fe20003800000 */
[----:B------:R-:W-:Y:S02]  /*b3e0*/  SEL R33, R144, RZ, !P0 ;  /* 0x000000ff90217207 */ /* 0x000fe40004000000 */
[----:B------:R-:W-:Y:S02]  /*b3f0*/  SEL R148, R148, RZ, !P0 ;  /* 0x000000ff94947207 */ /* 0x000fe40004000000 */
[----:B-----5:R-:W-:Y:S01]  /*b400*/  SHF.R.S32.HI R28, RZ, 0x1f, R3 ;  /* 0x0000001fff1c7819 */ /* 0x020fe20000011403 */
[----:B------:R-:W-:Y:S06]  /*b410*/  @P3 BRA `(.L_x_12137) ;  /* 0x0000000000c43947 */ /* 0x000fec0003800000 */
[----:B------:R-:W3:Y:S01]  /*b420*/  LDC R35, c[0x0][0xbe8] ;  /* 0x0002fa00ff237b82 */ /* 0x000ee20000000800 */
[----:B------:R-:W-:Y:S01]  /*b430*/  IADD3 R30, R137, -0x80, R12 ;  /* 0xffffff80891e7810 */ /* 0x000fe20007ffe00c */
[----:B---3--:R-:W-:-:S05]  /*b440*/  IMAD R4, R0, R35, RZ ;  /* 0x0000002300047224 */ /* 0x008fca00078e02ff */
[----:B------:R-:W-:-:S13]  /*b450*/  ISETP.GE.AND P0, PT, R30, R4, PT ;  /* 0x000000041e00720c */ /* 0x000fda0003f06270 */
[----:B------:R-:W-:Y:S05]  /*b460*/  @P0 BRA `(.L_x_12137) ;  /* 0x0000000000b00947 */ /* 0x000fea0003800000 */
[----:B------:R-:W2:Y:S01]  /*b470*/  LDL.LU R34, [R1+0x8] ;  /* 0x0000080001227983 */ /* 0x000ea20000300800 */
[----:B------:R-:W-:Y:S01]  /*b480*/  ISETP.NE.AND P1, PT, R35, 0x1, PT ;  /* 0x000000012300780c */ /* 0x000fe20003f25270 */
[----:B------:R-:W-:Y:S01]  /*b490*/  IMAD.MOV.U32 R26, RZ, RZ, 0x9b8 ;  /* 0x000009b8ff1a7424 */ /* 0x000fe200078e00ff */
[----:B------:R-:W-:Y:S01]  /*b4a0*/  ISETP.GT.AND P0, PT, R147, 0x1, PT ;  /* 0x000000019300780c */ /* 0x000fe20003f04270 */
[----:B------:R-:W0:Y:S01]  /*b4b0*/  LDC.64 R8, c[0x0][0xba8] ;  /* 0x0002ea00ff087b82 */ /* 0x000e220000000a00 */
[----:B------:R-:W-:Y:S02]  /*b4c0*/  IMAD.MOV.U32 R27, RZ, RZ, R30 ;  /* 0x000000ffff1b7224 */ /* 0x000fe400078e001e */
[----:B------:R-:W-:-:S05]  /*b4d0*/  SEL R26, R26, 0x978, P0 ;  /* 0x000009781a1a7807 */ /* 0x000fca0000000000 */
[----:B------:R-:W1:Y:S08]  /*b4e0*/  LDC.64 R20, c[0x0][R26+0x220] ;  /* 0x000088001a147b82 */ /* 0x000e700000000a00 */
[----:B------:R-:W3:Y:S08]  /*b4f0*/  @P1 LDC R25, c[0x0][0xbec] ;  /* 0x0002fb00ff191b82 */ /* 0x000ef00000000800 */
[----:B------:R-:W4:Y:S08]  /*b500*/  @P1 LDC R31, c[0x0][0xbf0] ;  /* 0x0002fc00ff1f1b82 */ /* 0x000f300000000800 */
[----:B------:R-:W5:Y:S01]  /*b510*/  LDC.64 R14, c[0x0][R26+0x218] ;  /* 0x000086001a0e7b82 */ /* 0x000f620000000a00 */
[----:B-1----:R-:W-:-:S07]  /*b520*/  IMAD R21, R21, R33, RZ ;  /* 0x0000002115157224 */ /* 0x002fce00078e02ff */
[----:B------:R-:W1:Y:S01]  /*b530*/  LDC.64 R12, c[0x0][R26+0x228] ;  /* 0x00008a001a0c7b82 */ /* 0x000e620000000a00 */
[----:B---3--:R-:W-:-:S04]  /*b540*/  @P1 IMAD.HI.U32 R4, R30, R25, RZ ;  /* 0x000000191e041227 */ /* 0x008fc800078e00ff */
[----:B------:R-:W-:-:S03]  /*b550*/  IMAD.WIDE.U32 R24, R20, R33, RZ ;  /* 0x0000002114187225 */ /* 0x000fc600078e00ff */
[----:B------:R-:W3:Y:S01]  /*b560*/  LDC.64 R10, c[0x0][R26+0x210] ;  /* 0x000084001a0a7b82 */ /* 0x000ee20000000a00 */
[----:B----4-:R-:W-:Y:S01]  /*b570*/  @P1 SHF.R.U32.HI R27, RZ, R31, R4 ;  /* 0x0000001fff1b1219 */ /* 0x010fe20000011604 */
[----:B------:R-:W-:-:S04]  /*b580*/  IMAD R31, R20, R148, R21 ;  /* 0x00000094141f7224 */ /* 0x000fc800078e0215 */
[----:B------:R-:W-:Y:S02]  /*b590*/  IMAD.IADD R4, R25, 0x1, R31 ;  /* 0x0000000119047824 */ /* 0x000fe400078e021f */
[-C--:B-----5:R-:W-:Y:S01]  /*b5a0*/  IMAD R29, R15, R146.reuse, RZ ;  /* 0x000000920f1d7224 */ /* 0x0a0fe200078e02ff */
[----:B0-----:R-:W0:Y:S01]  /*b5b0*/  @!P0 LDC R8, c[0x0][0xb50] ;  /* 0x0002d400ff088b82 */ /* 0x001e220000000800 */
[----:B------:R-:W-:-:S04]  /*b5c0*/  IMAD.WIDE.U32 R14, R14, R146, RZ ;  /* 0x000000920e0e7225 */ /* 0x000fc800078e00ff */
[----:B------:R-:W-:Y:S01]  /*b5d0*/  IMAD.IADD R29, R15, 0x1, R29 ;  /* 0x000000010f1d7824 */ /* 0x000fe200078e021d */
[----:B------:R-:W-:Y:S01]  /*b5e0*/  IADD3 R14, P1, P3, R24, R14, R3 ;  /* 0x0000000e180e7210 */ /* 0x000fe20007b3e003 */
[----:B------:R-:W-:Y:S01]  /*b5f0*/  IMAD.MOV R15, RZ, RZ, -R27 ;  /* 0x000000ffff0f7224 */ /* 0x000fe200078e0a1b */
[----:B------:R-:W4:Y:S02]  /*b600*/  @!P0 LDC R9, c[0x0][0xb54] ;  /* 0x0002d500ff098b82 */ /* 0x000f240000000800 */
[----:B------:R-:W-:Y:S01]  /*b610*/  IADD3.X R4, R4, R29, R28, P1, P3 ;  /* 0x0000001d04047210 */ /* 0x000fe20000fe641c */
[----:B------:R-:W-:Y:S01]  /*b620*/  IMAD R15, R35, R15, R30 ;  /* 0x0000000f230f7224 */ /* 0x000fe200078e021e */
[----:B--2---:R-:W-:-:S05]  /*b630*/  SEL R21, R34, RZ, P0 ;  /* 0x000000ff22157207 */ /* 0x004fca0000000000 */
[-C--:B-1----:R-:W-:Y:S02]  /*b640*/  IMAD R25, R13, R21.reuse, RZ ;  /* 0x000000150d197224 */ /* 0x082fe400078e02ff */
[----:B------:R-:W-:Y:S01]  /*b650*/  IMAD.WIDE.U32 R12, R12, R21, RZ ;  /* 0x000000150c0c7225 */ /* 0x000fe200078e00ff */
[----:B------:R-:W-:-:S03]  /*b660*/  SHF.R.S32.HI R21, RZ, 0x1f, R15 ;  /* 0x0000001fff157819 */ /* 0x000fc6000001140f */
[----:B------:R-:W-:Y:S01]  /*b670*/  IMAD.IADD R25, R13, 0x1, R25 ;  /* 0x000000010d197824 */ /* 0x000fe200078e0219 */
[----:B------:R-:W-:Y:S02]  /*b680*/  IADD3 R12, P0, P1, R27, R14, R12 ;  /* 0x0000000e1b0c7210 */ /* 0x000fe4000791e00c */
[----:B------:R-:W-:-:S04]  /*b690*/  SHF.R.S32.HI R27, RZ, 0x1f, R27 ;  /* 0x0000001fff1b7819 */ /* 0x000fc8000001141b */
[----:B------:R-:W-:Y:S01]  /*b6a0*/  IADD3.X R13, R27, R4, R25, P0, P1 ;  /* 0x000000041b0d7210 */ /* 0x000fe200007e2419 */
[----:B---3--:R-:W-:-:S04]  /*b6b0*/  IMAD R4, R11, R15, RZ ;  /* 0x0000000f0b047224 */ /* 0x008fc800078e02ff */
[C---:B------:R-:W-:Y:S02]  /*b6c0*/  IMAD R21, R10.reuse, R21, R4 ;  /* 0x000000150a157224 */ /* 0x040fe400078e0204 */
[----:B------:R-:W-:-:S04]  /*b6d0*/  IMAD.WIDE.U32 R10, R10, R15, R12 ;  /* 0x0000000f0a0a7225 */ /* 0x000fc800078e000c */
[----:B------:R-:W-:Y:S01]  /*b6e0*/  IMAD.IADD R4, R11, 0x1, R21 ;  /* 0x000000010b047824 */ /* 0x000fe200078e0215 */
[----:B0-----:R-:W-:Y:S01]  /*b6f0*/  LEA R8, P0, R10, R8, 0x2 ;  /* 0x000000080a087211 */ /* 0x001fe200078010ff */
[----:B------:R-:W-:-:S03]  /*b700*/  IMAD.MOV.U32 R11, RZ, RZ, -0x800000 ;  /* 0xff800000ff0b7424 */ /* 0x000fc600078e00ff */
[----:B----4-:R-:W-:-:S05]  /*b710*/  LEA.HI.X R9, R10, R9, R4, 0x2, P0 ;  /* 0x000000090a097211 */ /* 0x010fca00000f1404 */
[----:B------:R0:W-:Y:S04]  /*b720*/  STG.E desc[UR36][R8.64], R11 ;  /* 0x0000000b08007986 */ /* 0x0001e8000c101924 */
.L_x_12137:
[----:B------:R-:W-:Y:S05]  /*b730*/  BSYNC B1 ;  /* 0x0000000000017941 */ /* 0x000fea0003800000 */
.L_x_12136:
[----:B------:R-:W-:Y:S05]  /*b740*/  @P2 BRA `(.L_x_12132) ;  /* 0x0000000400542947 */ /* 0x000fea0003800000 */
[----:B------:R-:W1:Y:S01]  /*b750*/  LDC R15, c[0x0][0xbe8] ;  /* 0x0002fa00ff0f7b82 */ /* 0x000e620000000800 */
[--C-:B------:R-:W-:Y:S01]  /*b760*/  SHF.R.S32.HI R10, RZ, 0x1f, R32.reuse ;  /* 0x0000001fff0a7819 */ /* 0x100fe20000011420 */
[----:B------:R-:W-:Y:S01]  /*b770*/  ULDC.64 UR4, c[0x0][0xaa0] ;  /* 0x0002a80000047ab9 */ /* 0x000fe20000000a00 */
[----:B------:R-:W-:Y:S01]  /*b780*/  SHF.R.S32.HI R14, RZ, 0x1f, R32 ;  /* 0x0000001fff0e7819 */ /* 0x000fe20000011420 */
[----:B---3--:R-:W-:Y:S01]  /*b790*/  IMAD R4, R28, UR4, RZ ;  /* 0x000000041c047c24 */ /* 0x008fe2000f8e02ff */
        /* <DEDUP_REMOVED lines=16> */
[----:B------:R-:W-:Y:S02]  /*b8a0*/  IMAD.IADD R12, R137, 0x1, R4 ;  /* 0x00000001890c7824 */ /* 0x000fe400078e0204 */
        /* <DEDUP_REMOVED lines=20> */
[----:B------:R-:W-:Y:S02]  /*b9f0*/  IMAD.IADD R0, R14, 0x1, R137 ;  /* 0x000000010e007824 */ /* 0x000fe400078e0289 */
        /* <DEDUP_REMOVED lines=21> */
[----:B------:R3:W-:Y:S04]  /*bb50*/  @!P2 ST.E.128 desc[UR36][R10.64], RZ ;  /* 0x000000ff0a00a985 */ /* 0x0007e8000c101d24 */
[----:B------:R3:W-:Y:S04]  /*bb60*/  @!P3 ST.E.128 desc[UR36][R12.64], RZ ;  /* 0x000000ff0c00b985 */ /* 0x0007e8000c101d24 */
[----:B------:R3:W-:Y:S02]  /*bb70*/  @!P4 ST.E.128 desc[UR36][R20.64], RZ ;  /* 0x000000ff1400c985 */ /* 0x0007e4000c101d24 */
.L_x_12139:
[----:B------:R-:W-:Y:S05]  /*bb80*/  BSYNC B1 ;  /* 0x0000000000017941 */ /* 0x000fea0003800000 */
.L_x_12138:
        /* <DEDUP_REMOVED lines=10> */
[C---:B------:R-:W-:Y:S02]  /*bc30*/  @!P4 LEA R14, P1, R150.reuse, R8, 0x1 ;  /* 0x00000008960ec211 */ /* 0x040fe400078208ff */
[----:B----4-:R-:W-:Y:S01]  /*bc40*/  @!P2 IMAD.WIDE R10, R145, 0x2, R8 ;  /* 0x00000002910aa825 */ /* 0x010fe200078e0208 */
[-C--:B------:R-:W-:Y:S02]  /*bc50*/  @!P3 LEA.HI.X R13, R149, R9.reuse, R25, 0x1, P0 ;  /* 0x00000009950db211 */ /* 0x080fe400000f0c19 */
[----:B------:R-:W-:Y:S02]  /*bc60*/  @!P4 LEA.HI.X R15, R150, R9, R24, 0x1, P1 ;  /* 0x00000009960fc211 */ /* 0x000fe400008f0c18 */
[----:B------:R2:W-:Y:S04]  /*bc70*/  @!P2 ST.E.128 desc[UR36][R10.64], RZ ;  /* 0x000000ff0a00a985 */ /* 0x0005e8000c101d24 */
[----:B------:R2:W-:Y:S04]  /*bc80*/  @!P3 ST.E.128 desc[UR36][R12.64], RZ ;  /* 0x000000ff0c00b985 */ /* 0x0005e8000c101d24 */
[----:B------:R2:W-:Y:S02]  /*bc90*/  @!P4 ST.E.128 desc[UR36][R14.64], RZ ;  /* 0x000000ff0e00c985 */ /* 0x0005e4000c101d24 */
.L_x_12132:
[----:B------:R-:W-:Y:S05]  /*bca0*/  BSYNC B0 ;  /* 0x0000000000007941 */ /* 0x000fea0003800000 */
.L_x_12126:
[----:B------:R-:W-:Y:S02]  /*bcb0*/  ULDC UR4, c[0x0][0xc3c] ;  /* 0x00030f0000047ab9 */ /* 0x000fe40000000800 */
[----:B---3--:R-:W-:-:S13]  /*bcc0*/  ISETP.GE.AND P0, PT, R7, UR4, PT ;  /* 0x0000000407007c0c */ /* 0x008fda000bf06270 */
[----:B------:R-:W-:Y:S05]  /*bcd0*/  @!P0 BRA `(.L_x_12140) ;  /* 0xffffff5000d08947 */ /* 0x000fea000383ffff */
[----:B------:R-:W-:Y:S05]  /*bce0*/  EXIT ;  /* 0x000000000000794d */ /* 0x000fea0003800000 */
.L_x_12083:
        /* <DEDUP_REMOVED lines=16> */
.L_x_12141:
        /* <DEDUP_REMOVED lines=44> */
.L_x_12145:
[----:B------:R-:W0:Y:S01]  /*c0b0*/  LDC R2, c[0x0][0xc3c] ;  /* 0x00030f00ff027b82 */ /* 0x000e220000000800 */
[----:B------:R-:W-:-:S06]  /*c0c0*/  UIADD3 UR4, UR4, 0x1f, URZ ;  /* 0x0000001f04047890 */ /* 0x000fcc000fffe03f */
        /* <DEDUP_REMOVED lines=33> */
.L_x_12143:
        /* <DEDUP_REMOVED lines=13> */
.L_x_12146:
        /* <DEDUP_REMOVED lines=62> */
.L_x_12147:
        /* <DEDUP_REMOVED lines=62> */
.L_x_12148:
[----:B------:R-:W-:-:S05]  /*cb70*/  LOP3.LUT R2, RZ, R2, RZ, 0x33, !PT ;  /* 0x00000002ff027212 */ /* 0x000fca00078e33ff */
[----:B------:R-:W-:Y:S01]  /*cb80*/  IMAD.IADD R25, R25, 0x1, R2 ;  /* 0x0000000119197824 */ /* 0x000fe200078e0202 */
[----:B------:R-:W-:Y:S06]  /*cb90*/  BRA `(.L_x_12149) ;  /* 0x0000000000147947 */ /* 0x000fec0003800000 */
.L_x_12144:
[----:B------:R-:W-:Y:S01]  /*cba0*/  ULDC UR4, c[0x0][0xc3c] ;  /* 0x00030f0000047ab9 */ /* 0x000fe20000000800 */
[----:B------:R-:W-:Y:S02]  /*cbb0*/  IMAD.MOV.U32 R25, RZ, RZ, RZ ;  /* 0x000000ffff197224 */ /* 0x000fe400078e00ff */
[----:B------:R-:W-:Y:S02]  /*cbc0*/  IMAD.U32 R24, RZ, RZ, UR6 ;  /* 0x00000006ff187e24 */ /* 0x000fe4000f8e00ff */
[----:B------:R-:W-:Y:S02]  /*cbd0*/  IMAD.MOV.U32 R26, RZ, RZ, RZ ;  /* 0x000000ffff1a7224 */ /* 0x000fe400078e00ff */
[----:B------:R-:W-:-:S07]  /*cbe0*/  IMAD.U32 R27, RZ, RZ, UR4 ;  /* 0x00000004ff1b7e24 */ /* 0x000fce000f8e00ff */
.L_x_12149:
[----:B------:R-:W-:-:S13]  /*cbf0*/  ISETP.NE.AND P0, PT, R0, RZ, PT ;  /* 0x000000ff0000720c */ /* 0x000fda0003f05270 */
[----:B------:R-:W0:Y:S01]  /*cc00*/  @!P0 S2R R3, SR_CgaCtaId ;  /* 0x0000000000038919 */ /* 0x000e220000008800 */
[----:B------:R-:W-:-:S04]  /*cc10*/  @!P0 MOV R0, 0x400 ;  /* 0x0000040000008802 */ /* 0x000fc80000000f00 */
[----:B0-----:R-:W-:-:S05]  /*cc20*/  @!P0 LEA R0, R3, R0, 0x18 ;  /* 0x0000000003008211 */ /* 0x001fca00078ec0ff */
[----:B------:R1:W-:Y:S01]  /*cc30*/  @!P0 STS.128 [R0+0x2d8d0], R24 ;  /* 0x02d8d01800008388 */ /* 0x0003e20000000c00 */
[----:B------:R-:W-:Y:S06]  /*cc40*/  BAR.ARV 0x5, 0x200 ;  /* 0x0148000000007b1d */ /* 0x000fec0000002000 */
.L_x_12142:
[----:B------:R2:W-:Y:S01]  /*cc50*/  STL [R1+0x3c], RZ ;  /* 0x00003cff01007387 */ /* 0x0005e20000100800 */
[----:B------:R-:W-:Y:S01]  /*cc60*/  ULDC UR4, c[0x0][0xc3c] ;  /* 0x00030f0000047ab9 */ /* 0x000fe20000000800 */
[----:B------:R-:W-:Y:S01]  /*cc70*/  IMAD.MOV.U32 R29, RZ, RZ, 0x1 ;  /* 0x00000001ff1d7424 */ /* 0x000fe200078e00ff */
[----:B0-----:R-:W-:Y:S01]  /*cc80*/  ISETP.GE.AND P0, PT, R27, UR4, PT ;  /* 0x000000041b007c0c */ /* 0x001fe2000bf06270 */
[----:B------:R-:W-:-:S12]  /*cc90*/  IMAD.MOV.U32 R22, RZ, RZ, RZ ;  /* 0x000000ffff167224 */ /* 0x000fd800078e00ff */
[----:B--2---:R-:W-:Y:S05]  /*cca0*/  @P0 BRA `(.L_x_12150) ;  /* 0x0000004c00c40947 */ /* 0x004fea0003800000 */
[----:B------:R-:W2:Y:S01]  /*ccb0*/  LDL R6, [R1+0x20] ;  /* 0x0000200001067983 */ /* 0x000ea20000100800 */
[----:B------:R-:W1:Y:S01]  /*ccc0*/  S2R R3, SR_TID.X ;  /* 0x0000000000037919 */ /* 0x000e620000002100 */
[----:B------:R-:W0:Y:S01]  /*ccd0*/  S2UR UR5, SR_CgaCtaId ;  /* 0x00000000000579c3 */ /* 0x000e220000008800 */
[----:B------:R-:W-:Y:S01]  /*cce0*/  UMOV UR4, 0x400 ;  /* 0x0000040000047882 */ /* 0x000fe20000000000 */
[C---:B-1----:R-:W-:Y:S01]  /*ccf0*/  IMAD.SHL.U32 R0, R3.reuse, 0x8, RZ ;  /* 0x0000000803007824 */ /* 0x042fe200078e00ff */
[C---:B------:R-:W-:Y:S01]  /*cd00*/  LOP3.LUT R5, R3.reuse, 0x7f, RZ, 0xc0, !PT ;  /* 0x0000007f03057812 */ /* 0x040fe200078ec0ff */
[----:B------:R-:W-:-:S03]  /*cd10*/  IMAD.SHL.U32 R4, R3, 0x20, RZ ;  /* 0x0000002003047824 */ /* 0x000fc600078e00ff */
[----:B------:R-:W-:Y:S01]  /*cd20*/  LOP3.LUT R2, R0, 0xd8, RZ, 0xc0, !PT ;  /* 0x000000d800027812 */ /* 0x000fe200078ec0ff */
[----:B0-----:R-:W-:-:S03]  /*cd30*/  ULEA UR4, UR5, UR4, 0x18 ;  /* 0x0000000405047291 */ /* 0x001fc6000f8ec03f */
[----:B------:R-:W-:Y:S02]  /*cd40*/  LOP3.LUT R3, R2, 0x18, R3, 0x78, !PT ;  /* 0x0000001802037812 */ /* 0x000fe400078e7803 */
[----:B------:R-:W-:Y:S01]  /*cd50*/  SHF.R.U32.HI R5, RZ, 0x2, R5 ;  /* 0x00000002ff057819 */ /* 0x000fe20000011605 */
[----:B------:R-:W-:Y:S01]  /*cd60*/  IMAD.U32 R17, RZ, RZ, UR4 ;  /* 0x00000004ff117e24 */ /* 0x000fe2000f8e00ff */
[----:B------:R-:W-:Y:S01]  /*cd70*/  BSSY B8, `(.L_x_12150) ;  /* 0x00004e4000087945 */ /* 0x000fe20003800000 */
[----:B------:R-:W-:Y:S02]  /*cd80*/  IMAD.MOV.U32 R29, RZ, RZ, 0x1 ;  /* 0x00000001ff1d7424 */ /* 0x000fe400078e00ff */
[----:B------:R-:W-:Y:S01]  /*cd90*/  IMAD.MOV.U32 R22, RZ, RZ, RZ ;  /* 0x000000ffff167224 */ /* 0x000fe200078e00ff */
        /* <DEDUP_REMOVED lines=12> */
.L_x_12213:
        /* <DEDUP_REMOVED lines=50> */
.L_x_12151:
        /* <DEDUP_REMOVED lines=10> */
.L_x_12152:
        /* <DEDUP_REMOVED lines=9> */
.L_x_12153:
[----:B------:R-:W3:Y:S01]  /*d2b0*/  LDL R6, [R1+0x24] ;  /* 0x0000240001067983 */ /* 0x000ee20000100800 */
[----:B0-2---:R-:W0:Y:S01]  /*d2c0*/  LDC R2, c[0x0][0x448] ;  /* 0x00011200ff027b82 */ /* 0x005e220000000800 */
[----:B-----5:R-:W-:Y:S01]  /*d2d0*/  IMAD.IADD R5, R0, 0x1, -R7 ;  /* 0x0000000100057824 */ /* 0x020fe200078e0a07 */
[----:B------:R-:W-:Y:S01]  /*d2e0*/  LOP3.LUT R16, R16, 0xffffffdf, RZ, 0xc0, !PT ;  /* 0xffffffdf10107812 */ /* 0x000fe200078ec0ff */
[----:B------:R-:W-:Y:S03]  /*d2f0*/  BSSY B0, `(.L_x_12154) ;  /* 0x0000037000007945 */ /* 0x000fe60003800000 */
[----:B------:R1:W-:Y:S01]  /*d300*/  STL [R1+0xc], R5 ;  /* 0x00000c0501007387 */ /* 0x0003e20000100800 */
[----:B0-----:R-:W-:Y:S01]  /*d310*/  ISETP.NE.AND P0, PT, R2, 0x1, PT ;  /* 0x000000010200780c */ /* 0x001fe20003f05270 */
[----:B------:R-:W-:-:S04]  /*d320*/  IMAD R2, R25, 0xc0, RZ ;  /* 0x000000c019027824 */ /* 0x000fc800078e02ff */
[----:B------:R-:W-:-:S08]  /*d330*/  VIADD R2, R2, 0xbf ;  /* 0x000000bf02027836 */ /* 0x000fd00000000000 */
[----:B------:R-:W0:Y:S01]  /*d340*/  @P0 LDC R4, c[0x0][0x44c] ;  /* 0x00011300ff040b82 */ /* 0x000e220000000800 */
[----:B------:R-:W-:-:S07]  /*d350*/  @P0 LOP3.LUT R16, R16, 0x20, RZ, 0xfc, !PT ;  /* 0x0000002010100812 */ /* 0x000fce00078efcff */
[----:B------:R-:W2:Y:S01]  /*d360*/  @P0 LDC R3, c[0x0][0x450] ;  /* 0x00011400ff030b82 */ /* 0x000ea20000000800 */
[----:B0-----:R-:W-:-:S05]  /*d370*/  @P0 IMAD.HI.U32 R4, R2, R4, RZ ;  /* 0x0000000402040227 */ /* 0x001fca00078e00ff */
[----:B--2---:R-:W-:Y:S02]  /*d380*/  @P0 SHF.R.U32.HI R2, RZ, R3, R4 ;  /* 0x00000003ff020219 */ /* 0x004fe40000011604 */
[----:B------:R-:W-:-:S04]  /*d390*/  LOP3.LUT R4, R26, 0xff000000, RZ, 0xc0, !PT ;  /* 0xff0000001a047812 */ /* 0x000fc800078ec0ff */
[----:B------:R-:W-:Y:S02]  /*d3a0*/  SHF.R.U32.HI R4, RZ, 0x8, R4 ;  /* 0x00000008ff047819 */ /* 0x000fe40000011604 */
[----:B---3--:R-:W-:-:S05]  /*d3b0*/  IADD3 R0, R5, 0x80, -R6 ;  /* 0x0000008005007810 */ /* 0x008fca0007ffe806 */
[----:B------:R-:W-:-:S05]  /*d3c0*/  IMAD.IADD R0, R0, 0x1, R2 ;  /* 0x0000000100007824 */ /* 0x000fca00078e0202 */
[----:B------:R-:W-:-:S04]  /*d3d0*/  SHF.R.S32.HI R2, RZ, 0x1f, R0 ;  /* 0x0000001fff027819 */ /* 0x000fc80000011400 */
[----:B------:R-:W-:Y:S01]  /*d3e0*/  LEA.HI R0, R2, R0, RZ, 0x7 ;  /* 0x0000000002007211 */ /* 0x000fe200078f38ff */
[----:B------:R-:W-:-:S03]  /*d3f0*/  VIADD R2, R5, 0x7f ;  /* 0x0000007f05027836 */ /* 0x000fc60000000000 */
[----:B------:R-:W-:Y:S02]  /*d400*/  SHF.R.S32.HI R0, RZ, 0x7, R0 ;  /* 0x00000007ff007819 */ /* 0x000fe40000011400 */
[----:B------:R-:W-:-:S04]  /*d410*/  SHF.R.S32.HI R3, RZ, 0x1f, R2 ;  /* 0x0000001fff037819 */ /* 0x000fc80000011402 */
[----:B------:R-:W-:-:S04]  /*d420*/  LEA.HI R2, R3, R2, RZ, 0x7 ;  /* 0x0000000203027211 */ /* 0x000fc800078f38ff */
[----:B------:R-:W-:-:S04]  /*d430*/  SHF.R.S32.HI R2, RZ, 0x7, R2 ;  /* 0x00000007ff027819 */ /* 0x000fc80000011402 */
[----:B------:R-:W-:Y:S02]  /*d440*/  VIMNMX R0, R2, R0, PT ;  /* 0x0000000002007248 */ /* 0x000fe40003fe0100 */
[----:B------:R-:W-:Y:S02]  /*d450*/  LOP3.LUT R2, R26, 0xff0000, RZ, 0xc0, !PT ;  /* 0x00ff00001a027812 */ /* 0x000fe400078ec0ff */
[----:B------:R-:W-:Y:S02]  /*d460*/  ISETP.GE.AND P0, PT, R0, 0x1, PT ;  /* 0x000000010000780c */ /* 0x000fe40003f06270 */
[----:B------:R-:W-:Y:S01]  /*d470*/  LEA.HI R4, R2, R4, RZ, 0x10 ;  /* 0x0000000402047211 */ /* 0x000fe200078f80ff */
[----:B------:R-:W-:-:S10]  /*d480*/  IMAD.MOV.U32 R2, RZ, RZ, RZ ;  /* 0x000000ffff027224 */ /* 0x000fd400078e00ff */
[----:B-1----:R-:W-:Y:S05]  /*d490*/  @!P0 BRA `(.L_x_12155) ;  /* 0x0000000000708947 */ /* 0x002fea0003800000 */
        /* <DEDUP_REMOVED lines=28> */
.L_x_12155:
[----:B------:R-:W-:Y:S05]  /*d660*/  BSYNC B0 ;  /* 0x0000000000007941 */ /* 0x000fea0003800000 */
.L_x_12154:
        /* <DEDUP_REMOVED lines=25> */
.L_x_12157:
        /* <DEDUP_REMOVED lines=20> */
.L_x_12160:
[----:B------:R-:W-:Y:S05]  /*d940*/  BSYNC B6 ;  /* 0x0000000000067941 */ /* 0x000fea0003800000 */
.L_x_12159:
        /* <DEDUP_REMOVED lines=20> */
.L_x_12163:
        /* <DEDUP_REMOVED lines=15> */
.L_x_12162:
[----:B------:R-:W-:Y:S05]  /*db80*/  BSYNC B6 ;  /* 0x0000000000067941 */ /* 0x000fea0003800000 */
.L_x_12161:
[----:B------:R0:W2:Y:S01]  /*db90*/  LDL R20, [R1+0x4] ;  /* 0x0000040001147983 */ /* 0x0000a20000100800 */
[----:B------:R-:W-:Y:S01]  /*dba0*/  ULDC.64 UR4, c[0x0][0x9f8] ;  /* 0x00027e0000047ab9 */ /* 0x000fe20000000a00 */
[----:B------:R-:W1:Y:S01]  /*dbb0*/  LDC R5, c[0x0][0x430] ;  /* 0x00010c00ff057b82 */ /* 0x000e620000000800 */
[----:B------:R-:W-:Y:S01]  /*dbc0*/  ISETP.NE.U32.AND P0, PT, RZ, UR4, PT ;  /* 0x00000004ff007c0c */ /* 0x000fe2000bf05070 */
[----:B------:R-:W3:Y:S03]  /*dbd0*/  LDL R2, [R1+0x38] ;  /* 0x0000380001027983 */ /* 0x000ee60000100800 */
[----:B------:R-:W-:Y:S01]  /*dbe0*/  ISETP.NE.AND.EX P0, PT, RZ, UR5, PT, P0 ;  /* 0x00000005ff007c0c */ /* 0x000fe2000bf05300 */
[----:B------:R-:W4:Y:S04]  /*dbf0*/  LDL R4, [R1+0xc] ;  /* 0x00000c0001047983 */ /* 0x000f280000100800 */
[----:B------:R-:W4:Y:S08]  /*dc00*/  LDL R21, [R1+0x14] ;  /* 0x0000140001157983 */ /* 0x000f300000100800 */
        /* <DEDUP_REMOVED lines=19> */
[----:B------:R-:W-:Y:S01]  /*dd40*/  LOP3.LUT R26, R26, 0xffff, RZ, 0xc0, !PT ;  /* 0x0000ffff1a1a7812 */ /* 0x000fe200078ec0ff */
[----:B--2---:R-:W-:Y:S01]  /*dd50*/  @P0 STL [R1+0x4], R20 ;  /* 0x0000041401000387 */ /* 0x004fe20000100800 */
[C---:B----4-:R-:W-:Y:S01]  /*dd60*/  ISETP.GE.AND P0, PT, R0.reuse, R4, PT ;  /* 0x000000040000720c */ /* 0x050fe20003f06270 */
[----:B------:R-:W-:-:S04]  /*dd70*/  IMAD.IADD R0, R0, 0x1, R21 ;  /* 0x0000000100007824 */ /* 0x000fc800078e0215 */
[----:B-1----:R-:W-:-:S04]  /*dd80*/  @P2 IMAD.HI.U32 R3, R0, R3, RZ ;  /* 0x0000000300032227 */ /* 0x002fc800078e00ff */
[----:B------:R-:W-:Y:S01]  /*dd90*/  IMAD.MOV.U32 R6, RZ, RZ, R0 ;  /* 0x000000ffff067224 */ /* 0x000fe200078e0000 */
[----:B0-----:R-:W-:-:S03]  /*dda0*/  @P2 SHF.R.U32.HI R6, RZ, R2, R3 ;  /* 0x00000002ff062219 */ /* 0x001fc60000011603 */
[----:B------:R-:W0:Y:S02]  /*ddb0*/  @!P0 LDC.64 R2, c[0x0][0x428] ;  /* 0x00010a00ff028b82 */ /* 0x000e240000000a00 */
[--C-:B------:R-:W-:Y:S01]  /*ddc0*/  IMAD.MOV R4, RZ, RZ, -R6.reuse ;  /* 0x000000ffff047224 */ /* 0x100fe200078e0a06 */
[----:B------:R-:W-:-:S03]  /*ddd0*/  @!P0 SHF.R.S32.HI R7, RZ, 0x1f, R6 ;  /* 0x0000001fff078819 */ /* 0x000fc60000011406 */
[----:B------:R-:W-:Y:S01]  /*dde0*/  IMAD R4, R5, R4, R0 ;  /* 0x0000000405047224 */ /* 0x000fe200078e0200 */
[----:B------:R-:W-:-:S05]  /*ddf0*/  SHF.R.S32.HI R5, RZ, 0x1f, R20 ;  /* 0x0000001fff057819 */ /* 0x000fca0000011414 */
[----:B------:R1:W-:Y:S01]  /*de00*/  STL [R1+0x18], R5 ;  /* 0x0000180501007387 */ /* 0x0003e20000100800 */
[----:B0-----:R-:W-:-:S04]  /*de10*/  @!P0 IMAD.WIDE.U32 R6, R20, R2, R6 ;  /* 0x0000000214068225 */ /* 0x001fc800078e0006 */
[----:B------:R-:W-:Y:S02]  /*de20*/  @!P0 IMAD R2, R5, R2, RZ ;  /* 0x0000000205028224 */ /* 0x000fe400078e02ff */
[----:B-1----:R-:W0:Y:S02]  /*de30*/  S2R R5, SR_TID.X ;  /* 0x0000000000057919 */ /* 0x002e240000002100 */
[----:B------:R-:W-:Y:S02]  /*de40*/  @!P0 IMAD R0, R20, R3, R2 ;  /* 0x0000000314008224 */ /* 0x000fe400078e0202 */
[----:B------:R-:W1:Y:S02]  /*de50*/  @!P0 LDC.64 R2, c[0x0][0x418] ;  /* 0x00010600ff028b82 */ /* 0x000e640000000a00 */
[----:B------:R-:W-:Y:S02]  /*de60*/  @!P0 IMAD.IADD R0, R7, 0x1, R0 ;  /* 0x0000000107008824 */ /* 0x000fe400078e0200 */
[----:B0-----:R-:W-:-:S05]  /*de70*/  IMAD.SHL.U32 R20, R5, 0x8, RZ ;  /* 0x0000000805147824 */ /* 0x001fca00078e00ff */
[----:B------:R-:W-:-:S04]  /*de80*/  LOP3.LUT R20, R20, 0x18, RZ, 0xc0, !PT ;  /* 0x0000001814147812 */ /* 0x000fc800078ec0ff */
[----:B------:R-:W-:Y:S02]  /*de90*/  ISETP.GE.AND P2, PT, R20, UR4, PT ;  /* 0x0000000414007c0c */ /* 0x000fe4000bf46270 */
[----:B-1----:R-:W-:Y:S02]  /*dea0*/  @!P0 LEA R2, P1, R6, R2, 0x2 ;  /* 0x0000000206028211 */ /* 0x002fe400078210ff */
[----:B------:R-:W-:Y:S02]  /*deb0*/  LOP3.LUT R9, R20, 0x20, RZ, 0xfc, !PT ;  /* 0x0000002014097812 */ /* 0x000fe400078efcff */
[----:B------:R-:W-:Y:S01]  /*dec0*/  @!P0 LEA.HI.X R3, R6, R3, R0, 0x2, P1 ;  /* 0x0000000306038211 */ /* 0x000fe200008f1400 */
[----:B------:R-:W-:Y:S01]  /*ded0*/  IMAD.MOV.U32 R0, RZ, RZ, RZ ;  /* 0x000000ffff007224 */ /* 0x000fe200078e00ff */
[----:B------:R-:W-:Y:S02]  /*dee0*/  LOP3.LUT R5, R20, 0x40, RZ, 0xfc, !PT ;  /* 0x0000004014057812 */ /* 0x000fe400078efcff */
[----:B------:R-:W-:-:S03]  /*def0*/  ISETP.GE.AND P1, PT, R9, UR4, PT ;  /* 0x0000000409007c0c */ /* 0x000fc6000bf26270 */
[----:B------:R-:W-:Y:S01]  /*df00*/  @P2 LOP3.LUT R16, R16, 0x4, RZ, 0xfc, !PT ;  /* 0x0000000410102812 */ /* 0x000fe200078efcff */
[----:B------:R0:W5:Y:S01]  /*df10*/  @!P0 LDG.E R0, desc[UR36][R2.64] ;  /* 0x0000002402008981 */ /* 0x000162000c1e1900 */
[----:B------:R-:W-:Y:S02]  /*df20*/  ISETP.GE.AND P0, PT, R5, UR4, PT ;  /* 0x0000000405007c0c */ /* 0x000fe4000bf06270 */
[----:B------:R-:W-:-:S04]  /*df30*/  LOP3.LUT R16, R16, 0xfffffffe, RZ, 0xc0, !PT ;  /* 0xfffffffe10107812 */ /* 0x000fc800078ec0ff */
[----:B------:R-:W-:-:S04]  /*df40*/  LOP3.LUT R16, R16, 0xfffffffd, RZ, 0xc0, !PT ;  /* 0xfffffffd10107812 */ /* 0x000fc800078ec0ff */
[----:B------:R-:W-:-:S04]  /*df50*/  @P1 LOP3.LUT R16, R16, 0x2, RZ, 0xfc, !PT ;  /* 0x0000000210101812 */ /* 0x000fc800078efcff */
[----:B------:R-:W-:Y:S01]  /*df60*/  @P0 LOP3.LUT R16, R16, 0x1, RZ, 0xfc, !PT ;  /* 0x0000000110100812 */ /* 0x000fe200078efcff */
[----:B0-----:R-:W-:Y:S06]  /*df70*/  BRA.DIV UR5, `(.L_x_12164) ;  /* 0x00000042059c7947 */ /* 0x001fec000b800000 */
.L_x_12230:
[----:B------:R-:W2:Y:S01]  /*df80*/  LDL R2, [R1+0x40] ;  /* 0x0000400001027983 */ /* 0x000ea20000100800 */
[----:B------:R-:W-:Y:S02]  /*df90*/  LOP3.LUT R16, R16, 0xfffffff7, RZ, 0xc0, !PT ;  /* 0xfffffff710107812 */ /* 0x000fe400078ec0ff */
[----:B--2---:R-:W-:-:S13]  /*dfa0*/  ISETP.NE.AND P0, PT, R2, 0x3, PT ;  /* 0x000000030200780c */ /* 0x004fda0003f05270 */
[----:B------:R-:W-:Y:S01]  /*dfb0*/  @P0 LOP3.LUT R16, R16, 0x8, RZ, 0xfc, !PT ;  /* 0x0000000810100812 */ /* 0x000fe200078efcff */
[----:B------:R-:W-:Y:S06]  /*dfc0*/  @!P0 BRA `(.L_x_12165) ;  /* 0x0000000000048947 */ /* 0x000fec0003800000 */
[----:B------:R-:W-:Y:S01]  /*dfd0*/  BPT.TRAP 0x1 ;  /* 0x000000040000795c */ /* 0x000fe20000300000 */
.L_x_12165:
        /* <DEDUP_REMOVED lines=23> */
.L_x_12231:
[----:B------:R-:W-:Y:S05]  /*e150*/  BSYNC B0 ;  /* 0x0000000000007941 */ /* 0x000fea0003800000 */
.L_x_12166:
        /* <DEDUP_REMOVED lines=21> */
[C---:B------:R-:W-:Y:S02]  /*e2b0*/  LEA R0, P0, R4.reuse, UR6, 0x1 ;  /* 0x0000000604007c11 */ /* 0x040fe4000f8008ff */
[----:B-1----:R-:W-:Y:S02]  /*e2c0*/  LOP3.LUT R11, R7, 0x7f, RZ, 0xc0, !PT ;  /* 0x0000007f070b7812 */ /* 0x002fe400078ec0ff */
[----:B------:R-:W-:Y:S01]  /*e2d0*/  LEA.HI.X R6, R4, UR7, R6, 0x1, P0 ;  /* 0x0000000704067c11 */ /* 0x000fe200080f0c06 */
[C---:B0-----:R-:W-:Y:S01]  /*e2e0*/  IMAD.SHL.U32 R7, R9.reuse, 0x8, RZ ;  /* 0x0000000809077824 */ /* 0x041fe200078e00ff */
[----:B------:R-:W-:Y:S01]  /*e2f0*/  SHF.R.U32.HI R11, RZ, 0x2, R11 ;  /* 0x00000002ff0b7819 */ /* 0x000fe2000001160b */
[----:B------:R-:W-:-:S03]  /*e300*/  IMAD.SHL.U32 R10, R9, 0x8, RZ ;  /* 0x00000008090a7824 */ /* 0x000fc600078e00ff */
        /* <DEDUP_REMOVED lines=47> */
.L_x_12241:
        /* <DEDUP_REMOVED lines=12> */
.L_x_12169:
        /* <DEDUP_REMOVED lines=11> */
.L_x_12170:
[----:B------:R1:W5:Y:S01]  /*e770*/  LDL.LU R0, [R1+0x28] ;  /* 0x0000280001007983 */ /* 0x0003620000300800 */
[----:B------:R-:W-:Y:S01]  /*e780*/  LOP3.LUT P0, RZ, R16, 0x40, RZ, 0xc0, !PT ;  /* 0x0000004010ff7812 */ /* 0x000fe2000780c0ff */
[----:B------:R1:W-:Y:S02]  /*e790*/  SYNCS.ARRIVE.TRANS64.A1T0 RZ, [R2+URZ+0x2d830], RZ ;  /* 0x02d830ff02ff79a7 */ /* 0x0003e4000810003f */
[----:B------:R1:W5:Y:S10]  /*e7a0*/  LDL.LU R3, [R1] ;  /* 0x0000000001037983 */ /* 0x0003740000300800 */
[----:B------:R-:W-:Y:S05]  /*e7b0*/  WARPSYNC.ALL ;  /* 0x0000000000007948 */ /* 0x000fea0003800000 */
[----:B------:R-:W-:Y:S01]  /*e7c0*/  ULDC.64 UR4, c[0x0][0x298] ;  /* 0x0000a60000047ab9 */ /* 0x000fe20000000a00 */
[----:B-1----:R-:W-:Y:S01]  /*e7d0*/  VIADD R2, R17, 0xc400 ;  /* 0x0000c40011027836 */ /* 0x002fe20000000000 */
[----:B------:R-:W-:Y:S01]  /*e7e0*/  SEL R28, R28, RZ, !P0 ;  /* 0x000000ff1c1c7207 */ /* 0x000fe20004000000 */
[----:B------:R-:W-:Y:S01]  /*e7f0*/  BSSY B6, `(.L_x_12171) ;  /* 0x000001d000067945 */ /* 0x000fe20003800000 */
[----:B------:R-:W-:Y:S01]  /*e800*/  BAR.SYNC.DEFER_BLOCKING 0x8, 0x200 ;  /* 0x0208000000007b1d */ /* 0x000fe20000010000 */
[----:B-----5:R-:W-:-:S02]  /*e810*/  SEL R0, R0, RZ, !P0 ;  /* 0x000000ff00007207 */ /* 0x020fc40004000000 */
[----:B------:R-:W-:Y:S01]  /*e820*/  LOP3.LUT P0, RZ, R2, 0x1bf, RZ, 0xc0, !PT ;  /* 0x000001bf02ff7812 */ /* 0x000fe2000780c0ff */
[----:B0-----:R-:W-:Y:S02]  /*e830*/  IMAD.WIDE.U32 R4, R3, UR4, RZ ;  /* 0x0000000403047c25 */ /* 0x001fe4000f8e00ff */
[----:B------:R0:W-:Y:S04]  /*e840*/  STL [R1+0x28], R0 ;  /* 0x0000280001007387 */ /* 0x0001e80000100800 */
[----:B------:R1:W-:Y:S01]  /*e850*/  STL.64 [R1+0x30], R4 ;  /* 0x0000300401007387 */ /* 0x0003e20000100a00 */
[----:B0-----:R-:W-:-:S05]  /*e860*/  SHF.R.S32.HI R0, RZ, 0x1f, R3 ;  /* 0x0000001fff007819 */ /* 0x001fca0000011403 */
[----:B------:R-:W-:-:S04]  /*e870*/  IMAD R0, R0, UR4, RZ ;  /* 0x0000000400007c24 */ /* 0x000fc8000f8e02ff */
        /* <DEDUP_REMOVED lines=20> */
.L_x_12172:
[----:B------:R-:W-:Y:S05]  /*e9c0*/  BSYNC B6 ;  /* 0x0000000000067941 */ /* 0x000fea0003800000 */
.L_x_12171:
[----:B------:R-:W2:Y:S01]  /*e9d0*/  LDL.LU R21, [R1+0x28] ;  /* 0x0000280001157983 */ /* 0x000ea20000300800 */
[----:B-1----:R-:W0:Y:S01]  /*e9e0*/  LDC R0, c[0x0][0x448] ;  /* 0x00011200ff007b82 */ /* 0x002e220000000800 */
[----:B------:R-:W-:Y:S01]  /*e9f0*/  ULDC.64 UR6, c[0x0][0x2e0] ;  /* 0x0000b80000067ab9 */ /* 0x000fe20000000a00 */
[----:B------:R-:W-:Y:S01]  /*ea00*/  ULDC.64 UR4, c[0x0][0x2d8] ;  /* 0x0000b60000047ab9 */ /* 0x000fe20000000a00 */
[----:B------:R-:W3:Y:S01]  /*ea10*/  LDL.LU R20, [R1] ;  /* 0x0000000001147983 */ /* 0x000ee20000300800 */
[----:B------:R-:W-:-:S03]  /*ea20*/  ULDC.64 UR8, c[0x0][0x280] ;  /* 0x0000a00000087ab9 */ /* 0x000fc60000000a00 */
[----:B------:R-:W3:Y:S01]  /*ea30*/  LDL.LU.64 R2, [R1+0x30] ;  /* 0x0000300001027983 */ /* 0x000ee20000300a00 */
[----:B------:R-:W1:Y:S01]  /*ea40*/  LDC R10, c[0x0][0x448] ;  /* 0x00011200ff0a7b82 */ /* 0x000e620000000800 */
[----:B------:R-:W4:Y:S01]  /*ea50*/  S2R R13, SR_TID.X ;  /* 0x00000000000d7919 */ /* 0x000f220000002100 */
[----:B0-----:R-:W-:-:S13]  /*ea60*/  ISETP.NE.AND P6, PT, R0, 0x1, PT ;  /* 0x000000010000780c */ /* 0x001fda0003fc5270 */
[----:B------:R-:W0:Y:S01]  /*ea70*/  @P6 LDC R4, c[0x0][0x44c] ;  /* 0x00011300ff046b82 */ /* 0x000e220000000800 */
[----:B----4-:R-:W-:-:S07]  /*ea80*/  IMAD.SHL.U32 R11, R13, 0x8, RZ ;  /* 0x000000080d0b7824 */ /* 0x010fce00078e00ff */
[----:B------:R-:W4:Y:S01]  /*ea90*/  @P6 LDC R0, c[0x0][0x450] ;  /* 0x00011400ff006b82 */ /* 0x000f220000000800 */
[----:B------:R-:W-:-:S04]  /*eaa0*/  LOP3.LUT R11, R11, 0x18, RZ, 0xc0, !PT ;  /* 0x000000180b0b7812 */ /* 0x000fc800078ec0ff */
[C---:B------:R-:W-:Y:S02]  /*eab0*/  LOP3.LUT R12, R11.reuse, 0x20, RZ, 0xfc, !PT ;  /* 0x000000200b0c7812 */ /* 0x040fe400078efcff */
[----:B------:R-:W-:Y:S01]  /*eac0*/  LOP3.LUT R11, R11, 0x40, RZ, 0xfc, !PT ;  /* 0x000000400b0b7812 */ /* 0x000fe200078efcff */
[----:B--2---:R-:W-:Y:S02]  /*ead0*/  IMAD R5, R21, UR6, RZ ;  /* 0x0000000615057c24 */ /* 0x004fe4000f8e02ff */
[----:B------:R-:W2:Y:S02]  /*eae0*/  S2R R21, SR_TID.X ;  /* 0x0000000000157919 */ /* 0x000ea40000002100 */
[----:B------:R-:W-:Y:S02]  /*eaf0*/  IMAD R5, R28, UR7, R5 ;  /* 0x000000071c057c24 */ /* 0x000fe4000f8e0205 */
[----:B---3--:R-:W-:Y:S02]  /*eb00*/  IMAD.MOV.U32 R3, RZ, RZ, R20 ;  /* 0x000000ffff037224 */ /* 0x008fe400078e0014 */
[----:B------:R-:W3:Y:S01]  /*eb10*/  S2R R20, SR_TID.X ;  /* 0x0000000000147919 */ /* 0x000ee20000002100 */
[----:B------:R-:W-:-:S04]  /*eb20*/  IMAD.WIDE.U32 R2, R26, UR4, R2 ;  /* 0x000000041a027c25 */ /* 0x000fc8000f8e0002 */
[----:B------:R-:W-:Y:S01]  /*eb30*/  IMAD R3, R26, UR5, R3 ;  /* 0x000000051a037c24 */ /* 0x000fe2000f8e0203 */
[----:B------:R-:W-:Y:S01]  /*eb40*/  ULDC.64 UR4, c[0x0][0x2d0] ;  /* 0x0000b40000047ab9 */ /* 0x000fe20000000a00 */
[----:B------:R-:W-:Y:S01]  /*eb50*/  IMAD.WIDE.U32 R2, R28, UR6, R2 ;  /* 0x000000061c027c25 */ /* 0x000fe2000f8e0002 */
[----:B------:R-:W-:-:S03]  /*eb60*/  ULDC.64 UR6, c[0x0][0x2c8] ;  /* 0x0000b20000067ab9 */ /* 0x000fc60000000a00 */
[----:B------:R-:W-:Y:S02]  /*eb70*/  IMAD.IADD R3, R3, 0x1, R5 ;  /* 0x0000000103037824 */ /* 0x000fe400078e0205 */
[----:B--2---:R-:W-:-:S05]  /*eb80*/  IMAD.SHL.U32 R21, R21, 0x20, RZ ;  /* 0x0000002015157824 */ /* 0x004fca00078e00ff */
[----:B------:R-:W-:Y:S02]  /*eb90*/  LOP3.LUT R21, R21, 0x60, RZ, 0xc0, !PT ;  /* 0x0000006015157812 */ /* 0x000fe400078ec0ff */
[----:B---3--:R-:W-:-:S04]  /*eba0*/  LOP3.LUT R20, R20, 0x7f, RZ, 0xc0, !PT ;  /* 0x0000007f14147812 */ /* 0x008fc800078ec0ff */
        /* <DEDUP_REMOVED lines=9> */
[----:B----4-:R-:W-:-:S04]  /*ec40*/  @P6 SHF.R.U32.HI R4, RZ, R0, R5 ;  /* 0x00000000ff046219 */ /* 0x010fc80000011605 */
        /* <DEDUP_REMOVED lines=8> */
[----:B------:R-:W-:-:S03]  /*ecd0*/  SHF.R.S32.HI R7, RZ, 0x1f, R0 ;  /* 0x0000001fff077819 */ /* 0x000fc60000011400 */
[----:B------:R-:W-:Y:S01]  /*ece0*/  VIADD R5, R6, 0x80 ;  /* 0x0000008006057836 */ /* 0x000fe20000000000 */
[----:B------:R-:W-:Y:S01]  /*ecf0*/  LEA R4, P0, R8, UR8, 0x1 ;  /* 0x0000000808047c11 */ /* 0x000fe2000f8008ff */
[----:B------:R-:W-:Y:S02]  /*ed00*/  IMAD R7, R7, UR6, RZ ;  /* 0x0000000607077c24 */ /* 0x000fe4000f8e02ff */
        /* <DEDUP_REMOVED lines=84> */
.L_x_12254:
        /* <DEDUP_REMOVED lines=13> */
.L_x_12174:
        /* <DEDUP_REMOVED lines=18> */
.L_x_12255:
[----:B------:R-:W-:Y:S05]  /*f440*/  BSYNC B0 ;  /* 0x0000000000007941 */ /* 0x000fea0003800000 */
.L_x_12175:
        /* <DEDUP_REMOVED lines=18> */
.L_x_12191:
        /* <DEDUP_REMOVED lines=42> */
.L_x_12179:
[----:B------:R-:W-:Y:S01]  /*f810*/  IMAD R5, R22, 0x8, R17 ;  /* 0x0000000816057824 */ /* 0x000fe200078e0211 */
[----:B------:R-:W-:Y:S01]  /*f820*/  SHF.L.U32 R0, R29, 0x1f, RZ ;  /* 0x0000001f1d007819 */ /* 0x000fe200000006ff */
[----:B------:R-:W-:Y:S03]  /*f830*/  BSSY B1, `(.L_x_12180) ;  /* 0x0000003000017945 */ /* 0x000fe60003800000 */
[----:B------:R-:W0:Y:S02]  /*f840*/  SYNCS.PHASECHK.TRANS64.TRYWAIT P0, [R5+URZ+0x2d840], R0 ;  /* 0x02d84000050075a7 */ /* 0x000e24000800017f */
[----:B0-----:R-:W-:Y:S05]  /*f850*/  @!P0 BRA `(.L_x_12181) ;  /* 0x0000003800288947 */ /* 0x001fea0003800000 */
.L_x_12256:
[----:B------:R-:W-:Y:S05]  /*f860*/  BSYNC B1 ;  /* 0x0000000000017941 */ /* 0x000fea0003800000 */
.L_x_12180:
        /* <DEDUP_REMOVED lines=57> */
.L_x_12266:
        /* <DEDUP_REMOVED lines=11> */
.L_x_12183:
        /* <DEDUP_REMOVED lines=11> */
.L_x_12184:
[----:B------:R1:W-:Y:S01]  /*fd60*/  SYNCS.ARRIVE.TRANS64.A1T0 RZ, [R5+URZ+0x2d830], RZ ;  /* 0x02d830ff05ff79a7 */ /* 0x0003e2000810003f */
[----:B------:R-:W-:Y:S05]  /*fd70*/  @!P5 BRA `(.L_x_12185) ;  /* 0x000000000004d947 */ /* 0x000fea0003800000 */
[----:B------:R-:W-:Y:S01]  /*fd80*/  BPT.TRAP 0x1 ;  /* 0x000000040000795c */ /* 0x000fe20000300000 */
.L_x_12185:
[----:B------:R-:W-:Y:S01]  /*fd90*/  SHF.L.U32 R2, R20, 0x1f, RZ ;  /* 0x0000001f14027819 */ /* 0x000fe200000006ff */
[----:B-1----:R-:W-:Y:S01]  /*fda0*/  IMAD R5, R10, 0x8, R17 ;  /* 0x000000080a057824 */ /* 0x002fe200078e0211 */
[----:B------:R-:W-:Y:S03]  /*fdb0*/  BSSY B1, `(.L_x_12186) ;  /* 0x0000003000017945 */ /* 0x000fe60003800000 */
[----:B------:R-:W1:Y:S02]  /*fdc0*/  SYNCS.PHASECHK.TRANS64.TRYWAIT P0, [R5+URZ+0x2d860], R2 ;  /* 0x02d86002050075a7 */ /* 0x000e64000800017f */
[----:B-1----:R-:W-:Y:S05]  /*fdd0*/  @!P0 BRA `(.L_x_12187) ;  /* 0x0000003800308947 */ /* 0x002fea0003800000 */
.L_x_12267:
[----:B------:R-:W-:Y:S05]  /*fde0*/  BSYNC B1 ;  /* 0x0000000000017941 */ /* 0x000fea0003800000 */
.L_x_12186:
        /* <DEDUP_REMOVED lines=49> */
.L_x_12277:
        /* <DEDUP_REMOVED lines=29> */
.L_x_12189:
        /* <DEDUP_REMOVED lines=12> */
.L_x_12190:
        /* <DEDUP_REMOVED lines=8> */
.L_x_12178:
[----:B------:R-:W-:Y:S05]  /*10410*/  BSYNC B0 ;  /* 0x0000000000007941 */ /* 0x000fea0003800000 */
.L_x_12177:
        /* <DEDUP_REMOVED lines=17> */
.L_x_12193:
[----:B------:R-:W-:Y:S05]  /*10530*/  BSYNC B0 ;  /* 0x0000000000007941 */ /* 0x000fea0003800000 */
.L_x_12192:
[----:B------:R-:W2:Y:S02]  /*10540*/  LDL R0, [R1+0x40] ;  /* 0x0000400001007983 */ /* 0x000ea40000100800 */
[----:B--2---:R-:W-:-:S13]  /*10550*/  ISETP.NE.AND P0, PT, R0, 0x3, PT ;  /* 0x000000030000780c */ /* 0x004fda0003f05270 */
[----:B------:R-:W-:Y:S05]  /*10560*/  @!P0 BRA `(.L_x_12194) ;  /* 0x0000000000048947 */ /* 0x000fea0003800000 */
[----:B------:R-:W-:Y:S01]  /*10570*/  BPT.TRAP 0x1 ;  /* 0x000000040000795c */ /* 0x000fe20000300000 */
.L_x_12194:
[----:B------:R-:W2:Y:S01]  /*10580*/  LDL.LU R2, [R1+0xc] ;  /* 0x00000c0001027983 */ /* 0x000ea20000300800 */
[----:B------:R-:W-:Y:S01]  /*10590*/  IMAD R0, R22, 0x8, R17 ;  /* 0x0000000816007824 */ /* 0x000fe200078e0211 */
[----:B------:R-:W-:Y:S01]  /*105a0*/  SHF.L.U32 R3, R29, 0x1f, RZ ;  /* 0x0000001f1d037819 */ /* 0x000fe200000006ff */
[----:B------:R-:W-:Y:S03]  /*105b0*/  BSSY B0, `(.L_x_12195) ;  /* 0x0000004000007945 */ /* 0x000fe60003800000 */
[----:B------:R-:W1:Y:S01]  /*105c0*/  SYNCS.PHASECHK.TRANS64.TRYWAIT P0, [R0+URZ+0x2d860], R3 ;  /* 0x02d86003000075a7 */ /* 0x000e62000800017f */
[----:B--2---:R-:W-:Y:S01]  /*105d0*/  IMAD R6, R23, -0x80, R2 ;  /* 0xffffff8017067824 */ /* 0x004fe200078e0202 */
[----:B-1----:R-:W-:Y:S06]  /*105e0*/  @!P0 BRA `(.L_x_12196) ;  /* 0x0000003400a48947 */ /* 0x002fec0003800000 */
.L_x_12278:
[----:B------:R-:W-:Y:S05]  /*105f0*/  BSYNC B0 ;  /* 0x0000000000007941 */ /* 0x000fea0003800000 */
.L_x_12195:
        /* <DEDUP_REMOVED lines=56> */
.L_x_12288:
        /* <DEDUP_REMOVED lines=13> */
.L_x_12198:
        /* <DEDUP_REMOVED lines=11> */
.L_x_12199:
[----:B------:R-:W-:Y:S01]  /*10b00*/  VIADD R22, R22, 0x1 ;  /* 0x0000000116167836 */ /* 0x000fe20000000000 */
[----:B------:R0:W-:Y:S04]  /*10b10*/  SYNCS.ARRIVE.TRANS64.A1T0 RZ, [R0+URZ+0x2d850], RZ ;  /* 0x02d850ff00ff79a7 */ /* 0x0001e8000810003f */
[----:B------:R-:W-:-:S04]  /*10b20*/  ISETP.NE.AND P0, PT, R22, 0x2, PT ;  /* 0x000000021600780c */ /* 0x000fc80003f05270 */
[----:B0-----:R-:W-:Y:S02]  /*10b30*/  SEL R0, RZ, 0x1, P0 ;  /* 0x00000001ff007807 */ /* 0x001fe40000000000 */
[----:B------:R-:W-:Y:S02]  /*10b40*/  SEL R22, R22, RZ, P0 ;  /* 0x000000ff16167207 */ /* 0x000fe40000000000 */
[----:B------:R-:W-:-:S07]  /*10b50*/  LOP3.LUT R29, R29, R0, RZ, 0x3c, !PT ;  /* 0x000000001d1d7212 */ /* 0x000fce00078e3cff */
.L_x_12158:
[----:B------:R-:W-:Y:S05]  /*10b60*/  BSYNC B7 ;  /* 0x0000000000077941 */ /* 0x000fea0003800000 */
.L_x_12156:
        /* <DEDUP_REMOVED lines=11> */
.L_x_12200:
        /* <DEDUP_REMOVED lines=43> */
.L_x_12298:
[----:B------:R-:W-:Y:S02]  /*10ed0*/  ULDC UR4, c[0x0][0xc38] ;  /* 0x00030e0000047ab9 */ /* 0x000fe40000000800 */
[----:B------:R-:W-:-:S04]  /*10ee0*/  IMAD.U32 R4, RZ, RZ, UR4 ;  /* 0x00000004ff047e24 */ /* 0x000fc8000f8e00ff */
[----:B-1----:R-:W-:-:S04]  /*10ef0*/  IMAD R3, R14, R4, RZ ;  /* 0x000000040e037224 */ /* 0x002fc800078e02ff */
[----:B------:R-:W-:-:S05]  /*10f00*/  IMAD.IADD R6, R6, 0x1, R3 ;  /* 0x0000000106067824 */ /* 0x000fca00078e0203 */
[----:B------:R-:W-:-:S13]  /*10f10*/  ISETP.GT.AND P6, PT, R6, R0, PT ;  /* 0x000000000600720c */ /* 0x000fda0003fc4270 */
[----:B------:R-:W-:Y:S05]  /*10f20*/  @P6 BRA `(.L_x_12203) ;  /* 0x0000000000a46947 */ /* 0x000fea0003800000 */
.L_x_12206:
        /* <DEDUP_REMOVED lines=35> */
.L_x_12306:
[----:B------:R-:W-:Y:S02]  /*11160*/  ULDC UR4, c[0x0][0xc38] ;  /* 0x00030e0000047ab9 */ /* 0x000fe40000000800 */
[----:B------:R-:W-:-:S04]  /*11170*/  IMAD.U32 R4, RZ, RZ, UR4 ;  /* 0x00000004ff047e24 */ /* 0x000fc8000f8e00ff */
[----:B-1----:R-:W-:-:S04]  /*11180*/  IMAD R3, R14, R4, RZ ;  /* 0x000000040e037224 */ /* 0x002fc800078e02ff */
[----:B------:R-:W-:-:S05]  /*11190*/  IMAD.IADD R6, R3, 0x1, R6 ;  /* 0x0000000103067824 */ /* 0x000fca00078e0206 */
[----:B------:R-:W-:-:S13]  /*111a0*/  ISETP.GT.AND P6, PT, R6, R0, PT ;  /* 0x000000000600720c */ /* 0x000fda0003fc4270 */
[----:B------:R-:W-:Y:S05]  /*111b0*/  @!P6 BRA `(.L_x_12206) ;  /* 0xfffffffc005ce947 */ /* 0x000fea000383ffff */
.L_x_12203:
        /* <DEDUP_REMOVED lines=10> */
.L_x_12311:
[----:B------:R-:W-:-:S13]  /*11260*/  ISETP.NE.AND P0, PT, R3, RZ, PT ;  /* 0x000000ff0300720c */ /* 0x000fda0003f05270 */
[----:B------:R-:W-:Y:S05]  /*11270*/  @!P0 BRA `(.L_x_12208) ;  /* 0x0000000000108947 */ /* 0x000fea0003800000 */
[----:B------:R-:W-:Y:S01]  /*11280*/  UMOV UR4, 0xffffffff ;  /* 0xffffffff00047882 */ /* 0x000fe20000000000 */
[----:B------:R-:W-:Y:S02]  /*11290*/  VIADD R12, R7, 0xffffffff ;  /* 0xffffffff070c7836 */ /* 0x000fe40000000000 */
[----:B------:R-:W-:Y:S05]  /*112a0*/  BRA.DIV UR4, `(.L_x_12209) ;  /* 0x0000003a04487947 */ /* 0x000fea000b800000 */
[----:B------:R4:W0:Y:S02]  /*112b0*/  SHFL.IDX PT, R24, R2, R12, 0x1f ;  /* 0x00001f0c02187589 */ /* 0x00082400000e0000 */
.L_x_12208:
[----:B---3--:R-:W-:Y:S01]  /*112c0*/  ISETP.NE.AND P0, PT, R5, 0x1, PT ;  /* 0x000000010500780c */ /* 0x008fe20003f05270 */
[----:B0-----:R-:W-:-:S04]  /*112d0*/  IMAD R24, R24, R4, R6 ;  /* 0x0000000418187224 */ /* 0x001fc800078e0206 */
[----:B------:R-:W-:-:S08]  /*112e0*/  IMAD.IADD R0, R0, 0x1, -R24 ;  /* 0x0000000100007824 */ /* 0x000fd000078e0a18 */
[----:B------:R-:W-:Y:S05]  /*112f0*/  @!P0 BRA `(.L_x_12210) ;  /* 0x0000000000dc8947 */ /* 0x000fea0003800000 */
[-C--:B--2---:R-:W-:Y:S01]  /*11300*/  IABS R6, R25.reuse ;  /* 0x0000001900067213 */ /* 0x084fe20000000000 */
[----:B----4-:R-:W-:Y:S01]  /*11310*/  IMAD.MOV.U32 R2, RZ, RZ, RZ ;  /* 0x000000ffff027224 */ /* 0x010fe200078e00ff */
[----:B------:R-:W-:Y:S02]  /*11320*/  IABS R8, R25 ;  /* 0x0000001900087213 */ /* 0x000fe40000000000 */
[----:B------:R-:W0:Y:S03]  /*11330*/  I2F.RP R4, R6 ;  /* 0x0000000600047306 */ /* 0x000e260000209400 */
[----:B------:R-:W-:-:S05]  /*11340*/  IMAD.MOV R8, RZ, RZ, -R8 ;  /* 0x000000ffff087224 */ /* 0x000fca00078e0a08 */
[----:B0-----:R-:W1:Y:S02]  /*11350*/  MUFU.RCP R4, R4 ;  /* 0x0000000400047308 */ /* 0x001e640000001000 */
[----:B-1----:R-:W-:-:S06]  /*11360*/  VIADD R7, R4, 0xffffffe ;  /* 0x0ffffffe04077836 */ /* 0x002fcc0000000000 */
        /* <DEDUP_REMOVED lines=48> */
.L_x_12210:
[----:B----4-:R-:W0:Y:S02]  /*11670*/  LDC.64 R2, c[0x0][0xc90] ;  /* 0x00032400ff027b82 */ /* 0x010e240000000a00 */
[----:B0-----:R-:W-:-:S05]  /*11680*/  IMAD.WIDE R2, R27, 0x4, R2 ;  /* 0x000000041b027825 */ /* 0x001fca00078e0202 */
[----:B------:R0:W2:Y:S02]  /*11690*/  LDG.E R6, desc[UR36][R2.64] ;  /* 0x0000002402067981 */ /* 0x0000a4000c1e1900 */
[----:B0-----:R-:W-:Y:S02]  /*116a0*/  IMAD.MOV.U32 R2, RZ, RZ, RZ ;  /* 0x000000ffff027224 */ /* 0x001fe400078e00ff */
[----:B--2---:R-:W-:-:S05]  /*116b0*/  IMAD R5, R25, R6, RZ ;  /* 0x0000000619057224 */ /* 0x004fca00078e02ff */
[----:B-1----:R-:W-:-:S04]  /*116c0*/  IABS R7, R5 ;  /* 0x0000000500077213 */ /* 0x002fc80000000000 */
        /* <DEDUP_REMOVED lines=55> */
.L_x_12211:
[----:B------:R-:W-:-:S05]  /*11a40*/  LOP3.LUT R2, RZ, R2, RZ, 0x33, !PT ;  /* 0x00000002ff027212 */ /* 0x000fca00078e33ff */
[----:B------:R-:W-:Y:S01]  /*11a50*/  IMAD.IADD R25, R25, 0x1, R2 ;  /* 0x0000000119197824 */ /* 0x000fe200078e0202 */
[----:B------:R-:W-:Y:S06]  /*11a60*/  BRA `(.L_x_12212) ;  /* 0x00000000001c7947 */ /* 0x000fec0003800000 */
.L_x_12204:
[----:B------:R-:W-:Y:S01]  /*11a70*/  UMOV UR4, URZ ;  /* 0x0000003f00047c82 */ /* 0x000fe20008000000 */
[----:B------:R-:W-:Y:S01]  /*11a80*/  UMOV UR5, URZ ;  /* 0x0000003f00057c82 */ /* 0x000fe20008000000 */
[----:B------:R-:W-:Y:S01]  /*11a90*/  ULDC UR6, c[0x0][0xc3c] ;  /* 0x00030f0000067ab9 */ /* 0x000fe20000000800 */
[----:B------:R-:W-:Y:S02]  /*11aa0*/  IMAD.MOV.U32 R24, RZ, RZ, R0 ;  /* 0x000000ffff187224 */ /* 0x000fe400078e0000 */
[----:B------:R-:W-:Y:S02]  /*11ab0*/  IMAD.U32 R25, RZ, RZ, UR4 ;  /* 0x00000004ff197e24 */ /* 0x000fe4000f8e00ff */
[----:B------:R-:W-:Y:S02]  /*11ac0*/  IMAD.U32 R26, RZ, RZ, UR5 ;  /* 0x00000005ff1a7e24 */ /* 0x000fe4000f8e00ff */
[----:B------:R-:W-:-:S07]  /*11ad0*/  IMAD.U32 R27, RZ, RZ, UR6 ;  /* 0x00000006ff1b7e24 */ /* 0x000fce000f8e00ff */
.L_x_12212:
        /* <DEDUP_REMOVED lines=10> */
.L_x_12201:
[----:B------:R-:W-:Y:S02]  /*11b80*/  ULDC UR4, c[0x0][0xc3c] ;  /* 0x00030f0000047ab9 */ /* 0x000fe40000000800 */
[----:B-1----:R-:W-:-:S13]  /*11b90*/  ISETP.GE.AND P0, PT, R27, UR4, PT ;  /* 0x000000041b007c0c */ /* 0x002fda000bf06270 */
[----:B------:R-:W-:Y:S05]  /*11ba0*/  @!P0 BRA `(.L_x_12213) ;  /* 0xffffffb000ac8947 */ /* 0x000fea000383ffff */
[----:B------:R-:W-:Y:S05]  /*11bb0*/  BSYNC B8 ;  /* 0x0000000000087941 */ /* 0x000fea0003800000 */
.L_x_12150:
        /* <DEDUP_REMOVED lines=12> */
.L_x_12314:
[----:B------:R-:W-:Y:S05]  /*11c80*/  BSYNC B0 ;  /* 0x0000000000007941 */ /* 0x000fea0003800000 */
.L_x_12214:
[----:B------:R-:W-:-:S03]  /*11c90*/  UMOV UR4, 0xffffffff ;  /* 0xffffffff00047882 */ /* 0x000fc60000000000 */
[----:B------:R-:W-:Y:S05]  /*11ca0*/  BRA.DIV UR4, `(.L_x_12216) ;  /* 0x0000003204047947 */ /* 0x000fea000b800000 */
[----:B-1----:R-:W1:Y:S02]  /*11cb0*/  S2R R0, SR_TID.X ;  /* 0x0000000000007919 */ /* 0x002e640000002100 */
[----:B-1----:R-:W-:-:S04]  /*11cc0*/  SHF.R.U32.HI R0, RZ, 0x5, R0 ;  /* 0x00000005ff007819 */ /* 0x002fc80000011600 */
[----:B------:R-:W-:-:S05]  /*11cd0*/  LOP3.LUT R0, R0, 0x3, RZ, 0xc0, !PT ;  /* 0x0000000300007812 */ /* 0x000fca00078ec0ff */
[----:B------:R1:W3:Y:S02]  /*11ce0*/  SHFL.IDX PT, R14, R0, RZ, 0x1f ;  /* 0x00001fff000e7589 */ /* 0x0002e400000e0000 */
.L_x_12317:
[----:B---3--:R-:W-:Y:S01]  /*11cf0*/  ISETP.NE.AND P0, PT, R14, RZ, PT ;  /* 0x000000ff0e00720c */ /* 0x008fe20003f05270 */
[----:B------:R-:W-:-:S12]  /*11d00*/  BSSY B0, `(.L_x_12217) ;  /* 0x0000024000007945 */ /* 0x000fd80003800000 */
[----:B------:R-:W-:Y:S05]  /*11d10*/  @P0 BRA `(.L_x_12218) ;  /* 0x0000000000880947 */ /* 0x000fea0003800000 */
[----:B------:R-:W-:-:S03]  /*11d20*/  UMOV UR4, 0xffffffff ;  /* 0xffffffff00047882 */ /* 0x000fc60000000000 */
[----:B------:R-:W-:Y:S05]  /*11d30*/  BRA.DIV UR4, `(.L_x_12219) ;  /* 0x0000003204147947 */ /* 0x000fea000b800000 */
[----:B------:R-:W-:-:S13]  /*11d40*/  ELECT P6, URZ, PT ;  /* 0x00000000003f782f */ /* 0x000fda00038c0000 */
.L_x_12320:
[----:B------:R-:W-:Y:S05]  /*11d50*/  @!P6 BRA `(.L_x_12218) ;  /* 0x000000000078e947 */ /* 0x000fea0003800000 */
[----:B-1----:R-:W3:Y:S02]  /*11d60*/  LDL.LU R0, [R1+0x20] ;  /* 0x0000200001007983 */ /* 0x002ee40000300800 */
[----:B---3--:R-:W-:-:S04]  /*11d70*/  LOP3.LUT R0, R0, 0x2, RZ, 0xfc, !PT ;  /* 0x0000000200007812 */ /* 0x008fc800078efcff */
[----:B------:R-:W-:-:S13]  /*11d80*/  ISETP.NE.AND P0, PT, R0, 0x3, PT ;  /* 0x000000030000780c */ /* 0x000fda0003f05270 */
[----:B------:R-:W-:Y:S05]  /*11d90*/  @!P0 BRA `(.L_x_12220) ;  /* 0x0000000000048947 */ /* 0x000fea0003800000 */
[----:B------:R-:W-:Y:S01]  /*11da0*/  BPT.TRAP 0x1 ;  /* 0x000000040000795c */ /* 0x000fe20000300000 */
.L_x_12220:
[C---:B------:R-:W-:Y:S01]  /*11db0*/  IMAD R3, R22.reuse, 0x8, R5 ;  /* 0x0000000816037824 */ /* 0x040fe200078e0205 */
[----:B------:R-:W-:Y:S01]  /*11dc0*/  SHF.L.U32 R2, R29, 0x1f, RZ ;  /* 0x0000001f1d027819 */ /* 0x000fe200000006ff */
[----:B------:R-:W-:-:S03]  /*11dd0*/  VIADD R22, R22, 0x1 ;  /* 0x0000000116167836 */ /* 0x000fc60000000000 */
[----:B------:R-:W1:Y:S02]  /*11de0*/  SYNCS.PHASECHK.TRANS64.TRYWAIT P1, [R3+URZ+0x2d840], R2 ;  /* 0x02d84002030075a7 */ /* 0x000e64000802017f */
[----:B------:R-:W-:-:S04]  /*11df0*/  ISETP.NE.AND P2, PT, R22, 0x2, PT ;  /* 0x000000021600780c */ /* 0x000fc80003f45270 */
[----:B------:R-:W-:Y:S01]  /*11e00*/  SEL R0, RZ, 0x1, P2 ;  /* 0x00000001ff007807 */ /* 0x000fe20001000000 */
[----:B-1----:R-:W-:Y:S08]  /*11e10*/  @!P1 BRA `(.L_x_12221) ;  /* 0x0000002c00fc9947 */ /* 0x002ff00003800000 */
.L_x_12321:
[----:B------:R-:W-:Y:S02]  /*11e20*/  SEL R22, R22, RZ, P2 ;  /* 0x000000ff16167207 */ /* 0x000fe40001000000 */
[----:B------:R-:W-:Y:S01]  /*11e30*/  LOP3.LUT R0, R29, R0, RZ, 0x3c, !PT ;  /* 0x000000001d007212 */ /* 0x000fe200078e3cff */
[----:B------:R-:W-:Y:S06]  /*11e40*/  @!P0 BRA `(.L_x_12222) ;  /* 0x0000000000048947 */ /* 0x000fec0003800000 */
[----:B------:R-:W-:Y:S01]  /*11e50*/  BPT.TRAP 0x1 ;  /* 0x000000040000795c */ /* 0x000fe20000300000 */
.L_x_12222:
[----:B------:R-:W-:Y:S01]  /*11e60*/  IMAD R5, R22, 0x8, R5 ;  /* 0x0000000816057824 */ /* 0x000fe200078e0205 */
[----:B------:R-:W-:-:S04]  /*11e70*/  SHF.L.U32 R0, R0, 0x1f, RZ ;  /* 0x0000001f00007819 */ /* 0x000fc800000006ff */
[----:B------:R-:W3:Y:S02]  /*11e80*/  SYNCS.PHASECHK.TRANS64.TRYWAIT P1, [R5+URZ+0x2d840], R0 ;  /* 0x02d84000050075a7 */ /* 0x000ee4000802017f */
[----:B---3--:R-:W-:Y:S05]  /*11e90*/  @!P1 BRA `(.L_x_12223) ;  /* 0x0000002c00f09947 */ /* 0x008fea0003800000 */
.L_x_12322:
[----:B------:R-:W-:Y:S05]  /*11ea0*/  @!P0 BRA `(.L_x_12224) ;  /* 0x0000000000048947 */ /* 0x000fea0003800000 */
[----:B------:R-:W-:Y:S01]  /*11eb0*/  BPT.TRAP 0x1 ;  /* 0x000000040000795c */ /* 0x000fe20000300000 */
.L_x_12224:
[----:B------:R-:W4:Y:S02]  /*11ec0*/  SYNCS.PHASECHK.TRANS64.TRYWAIT P1, [R3+URZ+0x2d860], R2 ;  /* 0x02d86002030075a7 */ /* 0x000f24000802017f */
[----:B----4-:R-:W-:Y:S05]  /*11ed0*/  @!P1 BRA `(.L_x_12225) ;  /* 0x0000002c00f49947 */ /* 0x010fea0003800000 */
.L_x_12323:
[----:B------:R-:W-:Y:S05]  /*11ee0*/  @!P0 BRA `(.L_x_12226) ;  /* 0x0000000000048947 */ /* 0x000fea0003800000 */
[----:B------:R-:W-:Y:S01]  /*11ef0*/  BPT.TRAP 0x1 ;  /* 0x000000040000795c */ /* 0x000fe20000300000 */
.L_x_12226:
[----:B------:R0:W0:Y:S02]  /*11f00*/  SYNCS.PHASECHK.TRANS64.TRYWAIT P0, [R5+URZ+0x2d860], R0 ;  /* 0x02d86000050075a7 */ /* 0x000024000800017f */
[----:B0-----:R-:W-:Y:S05]  /*11f10*/  @!P0 NANOSLEEP.SYNCS 0x989680 ;  /* 0x009896800000895d */ /* 0x001fea0003900000 */
[----:B------:R-:W0:Y:S02]  /*11f20*/  @!P0 SYNCS.PHASECHK.TRANS64 P0, [R5+URZ+0x2d860], R0 ;  /* 0x02d86000050085a7 */ /* 0x000e24000800007f */
[----:B0-----:R-:W-:Y:S05]  /*11f30*/  @!P0 BRA `(.L_x_12226) ;  /* 0xfffffffc00f08947 */ /* 0x001fea000383ffff */
.L_x_12218:
[----:B------:R-:W-:Y:S05]  /*11f40*/  BSYNC B0 ;  /* 0x0000000000007941 */ /* 0x000fea0003800000 */
.L_x_12217:
[----:B------:R-:W-:Y:S05]  /*11f50*/  EXIT ;  /* 0x000000000000794d */ /* 0x000fea0003800000 */
.L_x_12091:
[----:B--2---:R-:W-:-:S04]  /*11f60*/  IMAD.U32 R3, RZ, RZ, UR40 ;  /* 0x00000028ff037e24 */ /* 0x004fc8000f8e00ff */
[----:B------:R2:W3:Y:S03]  /*11f70*/  SYNCS.PHASECHK.TRANS64.TRYWAIT P1, [R3+URZ+0x2d800], R0 ;  /* 0x02d80000030075a7 */ /* 0x0004e6000802017f */
[----:B---3--:R-:W-:Y:S05]  /*11f80*/  @!P1 NANOSLEEP.SYNCS 0x989680 ;  /* 0x009896800000995d */ /* 0x008fea0003900000 */
[----:B------:R-:W3:Y:S02]  /*11f90*/  @!P1 SYNCS.PHASECHK.TRANS64 P1, [R3+URZ+0x2d800], R0 ;  /* 0x02d80000030095a7 */ /* 0x000ee4000802007f */
[----:B---3--:R-:W-:Y:S05]  /*11fa0*/  @!P1 BRA `(.L_x_12091) ;  /* 0xfffffffc00ec9947 */ /* 0x008fea000383ffff */
[----:B------:R-:W-:Y:S05]  /*11fb0*/  BRA `(.L_x_12227) ;  /* 0xfffffefc00087947 */ /* 0x000fea000383ffff */
.L_x_12095:
[----:B---3--:R3:W4:Y:S02]  /*11fc0*/  SYNCS.PHASECHK.TRANS64.TRYWAIT P1, [R0+URZ+0x2d830], R3 ;  /* 0x02d83003000075a7 */ /* 0x008724000802017f */
[----:B----4-:R-:W-:Y:S05]  /*11fd0*/  @!P1 NANOSLEEP.SYNCS 0x989680 ;  /* 0x009896800000995d */ /* 0x010fea0003900000 */
[----:B------:R-:W4:Y:S02]  /*11fe0*/  @!P1 SYNCS.PHASECHK.TRANS64 P1, [R0+URZ+0x2d830], R3 ;  /* 0x02d83003000095a7 */ /* 0x000f24000802007f */
[----:B----4-:R-:W-:Y:S05]  /*11ff0*/  @!P1 BRA `(.L_x_12095) ;  /* 0xfffffffc00f09947 */ /* 0x010fea000383ffff */
[----:B------:R-:W-:Y:S05]  /*12000*/  BRA `(.L_x_12094) ;  /* 0xfffffefc00207947 */ /* 0x000fea000383ffff */
.L_x_12101:
[----:B-1----:R-:W-:-:S04]  /*12010*/  IMAD.U32 R6, RZ, RZ, UR7 ;  /* 0x00000007ff067e24 */ /* 0x002fc8000f8e00ff */
[----:B------:R1:W2:Y:S03]  /*12020*/  SYNCS.PHASECHK.TRANS64.TRYWAIT P1, [R6+URZ+0x2d830], R3 ;  /* 0x02d83003060075a7 */ /* 0x0002a6000802017f */
[----:B--2---:R-:W-:Y:S05]  /*12030*/  @!P1 NANOSLEEP.SYNCS 0x989680 ;  /* 0x009896800000995d */ /* 0x004fea0003900000 */
[----:B------:R-:W2:Y:S02]  /*12040*/  @!P1 SYNCS.PHASECHK.TRANS64 P1, [R6+URZ+0x2d830], R3 ;  /* 0x02d83003060095a7 */ /* 0x000ea4000802007f */
[----:B--2---:R-:W-:Y:S05]  /*12050*/  @!P1 BRA `(.L_x_12101) ;  /* 0xfffffffc00ec9947 */ /* 0x004fea000383ffff */
[----:B------:R-:W-:Y:S05]  /*12060*/  BRA `(.L_x_12098) ;  /* 0xffffff1c00e87947 */ /* 0x000fea000383ffff */
.L_x_12105:
[----:B-1----:R-:W-:-:S04]  /*12070*/  IMAD.U32 R5, RZ, RZ, UR7 ;  /* 0x00000007ff057e24 */ /* 0x002fc8000f8e00ff */
[----:B------:R1:W2:Y:S03]  /*12080*/  SYNCS.PHASECHK.TRANS64.TRYWAIT P1, [R5+URZ+0x2d850], R3 ;  /* 0x02d85003050075a7 */ /* 0x0002a6000802017f */
[----:B--2---:R-:W-:Y:S05]  /*12090*/  @!P1 NANOSLEEP.SYNCS 0x989680 ;  /* 0x009896800000995d */ /* 0x004fea0003900000 */
[----:B------:R-:W2:Y:S02]  /*120a0*/  @!P1 SYNCS.PHASECHK.TRANS64 P1, [R5+URZ+0x2d850], R3 ;  /* 0x02d85003050095a7 */ /* 0x000ea4000802007f */
[----:B--2---:R-:W-:Y:S05]  /*120b0*/  @!P1 BRA `(.L_x_12105) ;  /* 0xfffffffc00ec9947 */ /* 0x004fea000383ffff */
[----:B------:R-:W-:Y:S05]  /*120c0*/  BRA `(.L_x_12102) ;  /* 0xffffff2000987947 */ /* 0x000fea000383ffff */
.L_x_12113:
[----:B-1----:R-:W-:-:S04]  /*120d0*/  IMAD.U32 R6, RZ, RZ, UR7 ;  /* 0x00000007ff067e24 */ /* 0x002fc8000f8e00ff */
[----:B------:R1:W2:Y:S03]  /*120e0*/  SYNCS.PHASECHK.TRANS64.TRYWAIT P1, [R6+URZ+0x2d830], R3 ;  /* 0x02d83003060075a7 */ /* 0x0002a6000802017f */
[----:B--2---:R-:W-:Y:S05]  /*120f0*/  @!P1 NANOSLEEP.SYNCS 0x989680 ;  /* 0x009896800000995d */ /* 0x004fea0003900000 */
[----:B------:R-:W2:Y:S02]  /*12100*/  @!P1 SYNCS.PHASECHK.TRANS64 P1, [R6+URZ+0x2d830], R3 ;  /* 0x02d83003060095a7 */ /* 0x000ea4000802007f */
[----:B--2---:R-:W-:Y:S05]  /*12110*/  @!P1 BRA `(.L_x_12113) ;  /* 0xfffffffc00ec9947 */ /* 0x004fea000383ffff */
[----:B------:R-:W-:Y:S05]  /*12120*/  BRA `(.L_x_12110) ;  /* 0xffffff4800747947 */ /* 0x000fea000383ffff */
.L_x_12117:
[----:B-1----:R-:W-:-:S04]  /*12130*/  IMAD.U32 R5, RZ, RZ, UR7 ;  /* 0x00000007ff057e24 */ /* 0x002fc8000f8e00ff */
[----:B------:R1:W2:Y:S03]  /*12140*/  SYNCS.PHASECHK.TRANS64.TRYWAIT P1, [R5+URZ+0x2d850], R3 ;  /* 0x02d85003050075a7 */ /* 0x0002a6000802017f */
[----:B--2---:R-:W-:Y:S05]  /*12150*/  @!P1 NANOSLEEP.SYNCS 0x989680 ;  /* 0x009896800000995d */ /* 0x004fea0003900000 */
[----:B------:R-:W2:Y:S02]  /*12160*/  @!P1 SYNCS.PHASECHK.TRANS64 P1, [R5+URZ+0x2d850], R3 ;  /* 0x02d85003050095a7 */ /* 0x000ea4000802007f */
[----:B--2---:R-:W-:Y:S05]  /*12170*/  @!P1 BRA `(.L_x_12117) ;  /* 0xfffffffc00ec9947 */ /* 0x004fea000383ffff */
[----:B------:R-:W-:Y:S05]  /*12180*/  BRA `(.L_x_12114) ;  /* 0xffffff4c00247947 */ /* 0x000fea000383ffff */
.L_x_12124:
[----:B-1----:R-:W-:-:S04]  /*12190*/  IMAD.U32 R8, RZ, RZ, UR4 ;  /* 0x00000004ff087e24 */ /* 0x002fc8000f8e00ff */
[----:B------:R1:W2:Y:S03]  /*121a0*/  SYNCS.PHASECHK.TRANS64.TRYWAIT P1, [R8+URZ+0x2d850], R7 ;  /* 0x02d85007080075a7 */ /* 0x0002a6000802017f */
[----:B--2---:R-:W-:Y:S05]  /*121b0*/  @!P1 NANOSLEEP.SYNCS 0x989680 ;  /* 0x009896800000995d */ /* 0x004fea0003900000 */
[----:B------:R-:W2:Y:S02]  /*121c0*/  @!P1 SYNCS.PHASECHK.TRANS64 P1, [R8+URZ+0x2d850], R7 ;  /* 0x02d85007080095a7 */ /* 0x000ea4000802007f */
[----:B--2---:R-:W-:Y:S05]  /*121d0*/  @!P1 BRA `(.L_x_12124) ;  /* 0xfffffffc00ec9947 */ /* 0x004fea000383ffff */
[----:B------:R-:W-:Y:S05]  /*121e0*/  BRA `(.L_x_12123) ;  /* 0xffffff6800547947 */ /* 0x000fea000383ffff */
.L_x_12164:
        /* <DEDUP_REMOVED lines=11> */
.L_x_12229:
[----:B------:R-:W-:Y:S05]  /*122a0*/  BSYNC B0 ;  /* 0x0000000000007941 */ /* 0x000fea0003800000 */
.L_x_12228:
[----:B------:R-:W-:Y:S05]  /*122b0*/  BRA `(.L_x_12230) ;  /* 0xffffffbc00307947 */ /* 0x000fea000383ffff */
.L_x_12167:
[----:B0-----:R0:W1:Y:S02]  /*122c0*/  SYNCS.PHASECHK.TRANS64.TRYWAIT P0, [R2+URZ+0x2d840], R3 ;  /* 0x02d84003020075a7 */ /* 0x001064000800017f */
[----:B-1----:R-:W-:Y:S05]  /*122d0*/  @!P0 NANOSLEEP.SYNCS 0x989680 ;  /* 0x009896800000895d */ /* 0x002fea0003900000 */
[----:B------:R-:W1:Y:S02]  /*122e0*/  @!P0 SYNCS.PHASECHK.TRANS64 P0, [R2+URZ+0x2d840], R3 ;  /* 0x02d84003020085a7 */ /* 0x000e64000800007f */
[----:B-1----:R-:W-:Y:S05]  /*122f0*/  @!P0 BRA `(.L_x_12167) ;  /* 0xfffffffc00f08947 */ /* 0x002fea000383ffff */
[----:B------:R-:W-:Y:S05]  /*12300*/  BRA `(.L_x_12231) ;  /* 0xffffffbc00907947 */ /* 0x000fea000383ffff */
.L_x_12168:
        /* <DEDUP_REMOVED lines=8> */
.L_x_12233:
[----:B------:R-:W-:Y:S05]  /*12390*/  BSYNC B0 ;  /* 0x0000000000007941 */ /* 0x000fea0003800000 */
.L_x_12232:
        /* <DEDUP_REMOVED lines=9> */
.L_x_12234:
[----:B------:R-:W-:Y:S02]  /*12430*/  IMAD.MOV.U32 R13, RZ, RZ, R6 ;  /* 0x000000ffff0d7224 */ /* 0x000fe400078e0006 */
[----:B------:R-:W-:Y:S02]  /*12440*/  IMAD.MOV.U32 R12, RZ, RZ, 0x1 ;  /* 0x00000001ff0c7424 */ /* 0x000fe400078e00ff */
[----:B------:R-:W-:-:S07]  /*12450*/  IMAD.MOV.U32 R5, RZ, RZ, R14 ;  /* 0x000000ffff057224 */ /* 0x000fce00078e000e */
[----:B------:R-:W-:Y:S05]  /*12460*/  WARPSYNC.COLLECTIVE R15, `(.L_x_12235) ;  /* 0x000000000f087348 */ /* 0x000fea0003c00000 */
[----:B------:R0:W1:Y:S02]  /*12470*/  SHFL.IDX P6, R14, R13, R12, R11 ;  /* 0x0000000c0d0e7389 */ /* 0x00006400000c000b */
[----:B01----:R-:W-:Y:S01]  /*12480*/  ENDCOLLECTIVE ;  /* 0x000000000000791b */ /* 0x003fe20003800000 */
.L_x_12235:
        /* <DEDUP_REMOVED lines=17> */
.L_x_12236:
[----:B------:R-:W-:Y:S02]  /*125a0*/  @P1 IMAD R8, R7, 0x2, R17 ;  /* 0x0000000207081824 */ /* 0x000fe400078e0211 */
[----:B------:R-:W-:Y:S02]  /*125b0*/  IMAD.MOV.U32 R13, RZ, RZ, R6 ;  /* 0x000000ffff0d7224 */ /* 0x000fe400078e0006 */
[----:B------:R-:W-:Y:S02]  /*125c0*/  IMAD.MOV.U32 R12, RZ, RZ, 0x2 ;  /* 0x00000002ff0c7424 */ /* 0x000fe400078e00ff */
[----:B------:R-:W-:-:S07]  /*125d0*/  IMAD.MOV.U32 R5, RZ, RZ, R14 ;  /* 0x000000ffff057224 */ /* 0x000fce00078e000e */
[----:B------:R-:W-:Y:S05]  /*125e0*/  WARPSYNC.COLLECTIVE R15, `(.L_x_12237) ;  /* 0x000000000f087348 */ /* 0x000fea0003c00000 */
[----:B------:R0:W1:Y:S02]  /*125f0*/  SHFL.IDX P6, R14, R13, R12, R11 ;  /* 0x0000000c0d0e7389 */ /* 0x00006400000c000b */
[----:B01----:R-:W-:Y:S01]  /*12600*/  ENDCOLLECTIVE ;  /* 0x000000000000791b */ /* 0x003fe20003800000 */
.L_x_12237:
        /* <DEDUP_REMOVED lines=17> */
.L_x_12238:
[----:B------:R-:W-:Y:S02]  /*12720*/  @P1 IMAD R8, R7, 0x2, R17 ;  /* 0x0000000207081824 */ /* 0x000fe400078e0211 */
[----:B------:R-:W-:Y:S02]  /*12730*/  IMAD.MOV.U32 R13, RZ, RZ, R6 ;  /* 0x000000ffff0d7224 */ /* 0x000fe400078e0006 */
[----:B------:R-:W-:Y:S02]  /*12740*/  IMAD.MOV.U32 R12, RZ, RZ, 0x3 ;  /* 0x00000003ff0c7424 */ /* 0x000fe400078e00ff */
[----:B------:R-:W-:-:S07]  /*12750*/  IMAD.MOV.U32 R5, RZ, RZ, R14 ;  /* 0x000000ffff057224 */ /* 0x000fce00078e000e */
[----:B------:R-:W-:Y:S05]  /*12760*/  WARPSYNC.COLLECTIVE R15, `(.L_x_12239) ;  /* 0x000000000f087348 */ /* 0x000fea0003c00000 */
[----:B------:R0:W1:Y:S02]  /*12770*/  SHFL.IDX P6, R14, R13, R12, R11 ;  /* 0x0000000c0d0e7389 */ /* 0x00006400000c000b */
[----:B01----:R-:W-:Y:S01]  /*12780*/  ENDCOLLECTIVE ;  /* 0x000000000000791b */ /* 0x003fe20003800000 */
.L_x_12239:
        /* <DEDUP_REMOVED lines=10> */
.L_x_12240:
        /* <DEDUP_REMOVED lines=8> */
.L_x_12173:
        /* <DEDUP_REMOVED lines=11> */
.L_x_12242:
[----:B------:R-:W-:Y:S02]  /*12960*/  IMAD.MOV.U32 R13, RZ, RZ, R4 ;  /* 0x000000ffff0d7224 */ /* 0x000fe400078e0004 */
[----:B------:R-:W-:-:S07]  /*12970*/  IMAD.MOV.U32 R6, RZ, RZ, R14 ;  /* 0x000000ffff067224 */ /* 0x000fce00078e000e */
[----:B------:R-:W-:Y:S05]  /*12980*/  WARPSYNC.COLLECTIVE R15, `(.L_x_12243) ;  /* 0x000000000f087348 */ /* 0x000fea0003c00000 */
[----:B------:R0:W1:Y:S02]  /*12990*/  SHFL.IDX P6, R14, R13, R12, R11 ;  /* 0x0000000c0d0e7389 */ /* 0x00006400000c000b */
[----:B01----:R-:W-:Y:S01]  /*129a0*/  ENDCOLLECTIVE ;  /* 0x000000000000791b */ /* 0x003fe20003800000 */
.L_x_12243:
[----:B------:R-:W-:Y:S01]  /*129b0*/  ISETP.GE.AND P2, PT, R25, R2, PT ;  /* 0x000000021900720c */ /* 0x000fe20003f46270 */
[----:B------:R-:W-:Y:S02]  /*129c0*/  IMAD.MOV.U32 R13, RZ, RZ, R0 ;  /* 0x000000ffff0d7224 */ /* 0x000fe400078e0000 */
[----:B------:R-:W-:Y:S02]  /*129d0*/  IMAD.MOV.U32 R12, RZ, RZ, 0x1 ;  /* 0x00000001ff0c7424 */ /* 0x000fe400078e00ff */
[----:B------:R-:W-:-:S08]  /*129e0*/  IMAD.MOV.U32 R5, RZ, RZ, R14 ;  /* 0x000000ffff057224 */ /* 0x000fd000078e000e */
[----:B------:R-:W-:Y:S05]  /*129f0*/  WARPSYNC.COLLECTIVE R15, `(.L_x_12244) ;  /* 0x000000000f087348 */ /* 0x000fea0003c00000 */
[----:B------:R0:W1:Y:S02]  /*12a00*/  SHFL.IDX P6, R14, R13, R12, R11 ;  /* 0x0000000c0d0e7389 */ /* 0x00006400000c000b */
[----:B01----:R-:W-:Y:S01]  /*12a10*/  ENDCOLLECTIVE ;  /* 0x000000000000791b */ /* 0x003fe20003800000 */
.L_x_12244:
        /* <DEDUP_REMOVED lines=15> */
.L_x_12245:
        /* <DEDUP_REMOVED lines=8> */
.L_x_12246:
        /* <DEDUP_REMOVED lines=14> */
.L_x_12247:
        /* <DEDUP_REMOVED lines=8> */
.L_x_12248:
[----:B------:R-:W-:Y:S01]  /*12cf0*/  @!P2 LEA R5, P4, R20, R5, 0x1 ;  /* 0x000000051405a211 */ /* 0x000fe200078808ff */
[----:B------:R-:W-:Y:S02]  /*12d00*/  IMAD.MOV.U32 R13, RZ, RZ, R4 ;  /* 0x000000ffff0d7224 */ /* 0x000fe400078e0004 */
[----:B------:R-:W-:-:S10]  /*12d10*/  IMAD.MOV.U32 R0, RZ, RZ, R14 ;  /* 0x000000ffff007224 */ /* 0x000fd400078e000e */
[----:B------:R-:W-:Y:S05]  /*12d20*/  WARPSYNC.COLLECTIVE R15, `(.L_x_12249) ;  /* 0x000000000f087348 */ /* 0x000fea0003c00000 */
[----:B------:R0:W1:Y:S02]  /*12d30*/  SHFL.IDX P6, R14, R13, R12, R11 ;  /* 0x0000000c0d0e7389 */ /* 0x00006400000c000b */
[----:B01----:R-:W-:Y:S01]  /*12d40*/  ENDCOLLECTIVE ;  /* 0x000000000000791b */ /* 0x003fe20003800000 */
.L_x_12249:
        /* <DEDUP_REMOVED lines=16> */
.L_x_12250:
        /* <DEDUP_REMOVED lines=16> */
.L_x_12251:
[----:B------:R-:W-:Y:S02]  /*12f50*/  IMAD.MOV.U32 R13, RZ, RZ, R3 ;  /* 0x000000ffff0d7224 */ /* 0x000fe400078e0003 */
[----:B------:R-:W-:Y:S02]  /*12f60*/  IMAD.MOV.U32 R12, RZ, RZ, 0x1 ;  /* 0x00000001ff0c7424 */ /* 0x000fe400078e00ff */
[----:B------:R-:W-:-:S07]  /*12f70*/  IMAD.MOV.U32 R4, RZ, RZ, R14 ;  /* 0x000000ffff047224 */ /* 0x000fce00078e000e */
[----:B------:R-:W-:Y:S05]  /*12f80*/  WARPSYNC.COLLECTIVE R15, `(.L_x_12252) ;  /* 0x000000000f087348 */ /* 0x000fea0003c00000 */
[----:B------:R0:W1:Y:S02]  /*12f90*/  SHFL.IDX P6, R14, R13, R12, R11 ;  /* 0x0000000c0d0e7389 */ /* 0x00006400000c000b */
[----:B01----:R-:W-:Y:S01]  /*12fa0*/  ENDCOLLECTIVE ;  /* 0x000000000000791b */ /* 0x003fe20003800000 */
.L_x_12252:
        /* <DEDUP_REMOVED lines=14> */
.L_x_12253:
[----:B------:R-:W-:Y:S01]  /*13090*/  IMAD.MOV.U32 R8, RZ, RZ, R14 ;  /* 0x000000ffff087224 */ /* 0x000fe200078e000e */
[----:B------:R-:W-:Y:S06]  /*130a0*/  BRA `(.L_x_12254) ;  /* 0xffffffc000687947 */ /* 0x000fec000383ffff */
.L_x_12176:
[----:B-1----:R1:W2:Y:S02]  /*130b0*/  SYNCS.PHASECHK.TRANS64.TRYWAIT P0, [R17+URZ+0x2d820], R0 ;  /* 0x02d82000110075a7 */ /* 0x0022a4000800017f */
[----:B--2---:R-:W-:Y:S05]  /*130c0*/  @!P0 NANOSLEEP.SYNCS 0x989680 ;  /* 0x009896800000895d */ /* 0x004fea0003900000 */
[----:B------:R-:W2:Y:S02]  /*130d0*/  @!P0 SYNCS.PHASECHK.TRANS64 P0, [R17+URZ+0x2d820], R0 ;  /* 0x02d82000110085a7 */ /* 0x000ea4000800007f */
[----:B--2---:R-:W-:Y:S05]  /*130e0*/  @!P0 BRA `(.L_x_12176) ;  /* 0xfffffffc00f08947 */ /* 0x004fea000383ffff */
[----:B------:R-:W-:Y:S05]  /*130f0*/  BRA `(.L_x_12255) ;  /* 0xffffffc000d07947 */ /* 0x000fea000383ffff */
.L_x_12181:
[----:B0-----:R0:W1:Y:S02]  /*13100*/  SYNCS.PHASECHK.TRANS64.TRYWAIT P0, [R5+URZ+0x2d840], R0 ;  /* 0x02d84000050075a7 */ /* 0x001064000800017f */
[----:B-1----:R-:W-:Y:S05]  /*13110*/  @!P0 NANOSLEEP.SYNCS 0x989680 ;  /* 0x009896800000895d */ /* 0x002fea0003900000 */
[----:B------:R-:W1:Y:S02]  /*13120*/  @!P0 SYNCS.PHASECHK.TRANS64 P0, [R5+URZ+0x2d840], R0 ;  /* 0x02d84000050085a7 */ /* 0x000e64000800007f */
[----:B-1----:R-:W-:Y:S05]  /*13130*/  @!P0 BRA `(.L_x_12181) ;  /* 0xfffffffc00f08947 */ /* 0x002fea000383ffff */
[----:B------:R-:W-:Y:S05]  /*13140*/  BRA `(.L_x_12256) ;  /* 0xffffffc400c47947 */ /* 0x000fea000383ffff */
.L_x_12182:
        /* <DEDUP_REMOVED lines=8> */
.L_x_12258:
[----:B------:R-:W-:Y:S05]  /*131d0*/  BSYNC B1 ;  /* 0x0000000000017941 */ /* 0x000fea0003800000 */
.L_x_12257:
        /* <DEDUP_REMOVED lines=13> */
.L_x_12259:
        /* <DEDUP_REMOVED lines=8> */
.L_x_12260:
        /* <DEDUP_REMOVED lines=14> */
.L_x_12261:
[----:B------:R-:W-:Y:S02]  /*13410*/  IMAD.MOV.U32 R13, RZ, RZ, R8 ;  /* 0x000000ffff0d7224 */ /* 0x000fe400078e0008 */
[----:B------:R-:W-:Y:S02]  /*13420*/  IMAD.MOV.U32 R12, RZ, RZ, 0x2 ;  /* 0x00000002ff0c7424 */ /* 0x000fe400078e00ff */
[----:B------:R-:W-:-:S07]  /*13430*/  IMAD.MOV.U32 R2, RZ, RZ, R14 ;  /* 0x000000ffff027224 */ /* 0x000fce00078e000e */
[----:B------:R-:W-:Y:S05]  /*13440*/  WARPSYNC.COLLECTIVE R15, `(.L_x_12262) ;  /* 0x000000000f087348 */ /* 0x000fea0003c00000 */
[----:B------:R0:W1:Y:S02]  /*13450*/  SHFL.IDX P6, R14, R13, R12, R11 ;  /* 0x0000000c0d0e7389 */ /* 0x00006400000c000b */
[----:B01----:R-:W-:Y:S01]  /*13460*/  ENDCOLLECTIVE ;  /* 0x000000000000791b */ /* 0x003fe20003800000 */
.L_x_12262:
        /* <DEDUP_REMOVED lines=13> */
.L_x_12263:
[----:B------:R-:W-:Y:S02]  /*13540*/  IMAD.MOV.U32 R13, RZ, RZ, R8 ;  /* 0x000000ffff0d7224 */ /* 0x000fe400078e0008 */
[----:B------:R-:W-:Y:S02]  /*13550*/  IMAD.MOV.U32 R12, RZ, RZ, 0x3 ;  /* 0x00000003ff0c7424 */ /* 0x000fe400078e00ff */
[----:B------:R-:W-:-:S07]  /*13560*/  IMAD.MOV.U32 R2, RZ, RZ, R14 ;  /* 0x000000ffff027224 */ /* 0x000fce00078e000e */
[----:B------:R-:W-:Y:S05]  /*13570*/  WARPSYNC.COLLECTIVE R15, `(.L_x_12264) ;  /* 0x000000000f087348 */ /* 0x000fea0003c00000 */
[----:B------:R0:W1:Y:S02]  /*13580*/  SHFL.IDX P6, R14, R13, R12, R11 ;  /* 0x0000000c0d0e7389 */ /* 0x00006400000c000b */
[----:B01----:R-:W-:Y:S01]  /*13590*/  ENDCOLLECTIVE ;  /* 0x000000000000791b */ /* 0x003fe20003800000 */
.L_x_12264:
        /* <DEDUP_REMOVED lines=14> */
.L_x_12265:
[----:B------:R-:W-:Y:S01]  /*13680*/  IMAD.MOV.U32 R2, RZ, RZ, R14 ;  /* 0x000000ffff027224 */ /* 0x000fe200078e000e */
[----:B------:R-:W-:Y:S06]  /*13690*/  BRA `(.L_x_12266) ;  /* 0xffffffc400587947 */ /* 0x000fec000383ffff */
.L_x_12187:
[----:B-1----:R1:W2:Y:S02]  /*136a0*/  SYNCS.PHASECHK.TRANS64.TRYWAIT P0, [R5+URZ+0x2d860], R2 ;  /* 0x02d86002050075a7 */ /* 0x0022a4000800017f */
[----:B--2---:R-:W-:Y:S05]  /*136b0*/  @!P0 NANOSLEEP.SYNCS 0x989680 ;  /* 0x009896800000895d */ /* 0x004fea0003900000 */
[----:B------:R-:W2:Y:S02]  /*136c0*/  @!P0 SYNCS.PHASECHK.TRANS64 P0, [R5+URZ+0x2d860], R2 ;  /* 0x02d86002050085a7 */ /* 0x000ea4000800007f */
[----:B--2---:R-:W-:Y:S05]  /*136d0*/  @!P0 BRA `(.L_x_12187) ;  /* 0xfffffffc00f08947 */ /* 0x004fea000383ffff */
[----:B------:R-:W-:Y:S05]  /*136e0*/  BRA `(.L_x_12267) ;  /* 0xffffffc400bc7947 */ /* 0x000fea000383ffff */
.L_x_12188:
        /* <DEDUP_REMOVED lines=8> */
.L_x_12269:
[----:B------:R-:W-:Y:S05]  /*13770*/  BSYNC B1 ;  /* 0x0000000000017941 */ /* 0x000fea0003800000 */
.L_x_12268:
        /* <DEDUP_REMOVED lines=9> */
.L_x_12270:
[----:B------:R-:W-:Y:S02]  /*13810*/  IMAD.MOV.U32 R13, RZ, RZ, R19 ;  /* 0x000000ffff0d7224 */ /* 0x000fe400078e0013 */
[----:B------:R-:W-:Y:S02]  /*13820*/  IMAD.MOV.U32 R12, RZ, RZ, 0x1 ;  /* 0x00000001ff0c7424 */ /* 0x000fe400078e00ff */
[----:B------:R-:W-:-:S07]  /*13830*/  IMAD.MOV.U32 R2, RZ, RZ, R14 ;  /* 0x000000ffff027224 */ /* 0x000fce00078e000e */
[----:B------:R-:W-:Y:S05]  /*13840*/  WARPSYNC.COLLECTIVE R15, `(.L_x_12271) ;  /* 0x000000000f087348 */ /* 0x000fea0003c00000 */
[----:B------:R0:W1:Y:S02]  /*13850*/  SHFL.IDX P6, R14, R13, R12, R11 ;  /* 0x0000000c0d0e7389 */ /* 0x00006400000c000b */
[----:B01----:R-:W-:Y:S01]  /*13860*/  ENDCOLLECTIVE ;  /* 0x000000000000791b */ /* 0x003fe20003800000 */
.L_x_12271:
        /* <DEDUP_REMOVED lines=16> */
.L_x_12272:
[----:B------:R-:W-:Y:S02]  /*13970*/  IMAD.MOV.U32 R13, RZ, RZ, R19 ;  /* 0x000000ffff0d7224 */ /* 0x000fe400078e0013 */
[----:B------:R-:W-:Y:S02]  /*13980*/  IMAD.MOV.U32 R12, RZ, RZ, 0x2 ;  /* 0x00000002ff0c7424 */ /* 0x000fe400078e00ff */
[----:B------:R-:W-:-:S07]  /*13990*/  IMAD.MOV.U32 R2, RZ, RZ, R14 ;  /* 0x000000ffff027224 */ /* 0x000fce00078e000e */
[----:B------:R-:W-:Y:S05]  /*139a0*/  WARPSYNC.COLLECTIVE R15, `(.L_x_12273) ;  /* 0x000000000f087348 */ /* 0x000fea0003c00000 */
[----:B------:R0:W1:Y:S02]  /*139b0*/  SHFL.IDX P6, R14, R13, R12, R11 ;  /* 0x0000000c0d0e7389 */ /* 0x00006400000c000b */
[----:B01----:R-:W-:Y:S01]  /*139c0*/  ENDCOLLECTIVE ;  /* 0x000000000000791b */ /* 0x003fe20003800000 */
.L_x_12273:
        /* <DEDUP_REMOVED lines=16> */
.L_x_12274:
[----:B------:R-:W-:Y:S02]  /*13ad0*/  IMAD.MOV.U32 R13, RZ, RZ, R19 ;  /* 0x000000ffff0d7224 */ /* 0x000fe400078e0013 */
[----:B------:R-:W-:Y:S02]  /*13ae0*/  IMAD.MOV.U32 R12, RZ, RZ, 0x3 ;  /* 0x00000003ff0c7424 */ /* 0x000fe400078e00ff */
[----:B------:R-:W-:-:S07]  /*13af0*/  IMAD.MOV.U32 R2, RZ, RZ, R14 ;  /* 0x000000ffff027224 */ /* 0x000fce00078e000e */
[----:B------:R-:W-:Y:S05]  /*13b00*/  WARPSYNC.COLLECTIVE R15, `(.L_x_12275) ;  /* 0x000000000f087348 */ /* 0x000fea0003c00000 */
[----:B------:R0:W1:Y:S02]  /*13b10*/  SHFL.IDX P6, R14, R13, R12, R11 ;  /* 0x0000000c0d0e7389 */ /* 0x00006400000c000b */
[----:B01----:R-:W-:Y:S01]  /*13b20*/  ENDCOLLECTIVE ;  /* 0x000000000000791b */ /* 0x003fe20003800000 */
.L_x_12275:
        /* <DEDUP_REMOVED lines=13> */
.L_x_12276:
        /* <DEDUP_REMOVED lines=8> */
.L_x_12196:
[----:B-1----:R1:W2:Y:S02]  /*13c80*/  SYNCS.PHASECHK.TRANS64.TRYWAIT P0, [R0+URZ+0x2d860], R3 ;  /* 0x02d86003000075a7 */ /* 0x0022a4000800017f */
[----:B--2---:R-:W-:Y:S05]  /*13c90*/  @!P0 NANOSLEEP.SYNCS 0x989680 ;  /* 0x009896800000895d */ /* 0x004fea0003900000 */
[----:B------:R-:W2:Y:S02]  /*13ca0*/  @!P0 SYNCS.PHASECHK.TRANS64 P0, [R0+URZ+0x2d860], R3 ;  /* 0x02d86003000085a7 */ /* 0x000ea4000800007f */
[----:B--2---:R-:W-:Y:S05]  /*13cb0*/  @!P0 BRA `(.L_x_12196) ;  /* 0xfffffffc00f08947 */ /* 0x004fea000383ffff */
[----:B------:R-:W-:Y:S05]  /*13cc0*/  BRA `(.L_x_12278) ;  /* 0xffffffc800487947 */ /* 0x000fea000383ffff */
.L_x_12197:
        /* <DEDUP_REMOVED lines=8> */
.L_x_12280:
[----:B------:R-:W-:Y:S05]  /*13d50*/  BSYNC B0 ;  /* 0x0000000000007941 */ /* 0x000fea0003800000 */
.L_x_12279:
        /* <DEDUP_REMOVED lines=10> */
.L_x_12281:
        /* <DEDUP_REMOVED lines=17> */
.L_x_12282:
        /* <DEDUP_REMOVED lines=14> */
.L_x_12283:
[----:B------:R-:W-:Y:S02]  /*13ff0*/  IMAD.MOV.U32 R13, RZ, RZ, R19 ;  /* 0x000000ffff0d7224 */ /* 0x000fe400078e0013 */
[----:B------:R-:W-:Y:S01]  /*14000*/  IMAD.MOV.U32 R12, RZ, RZ, 0x2 ;  /* 0x00000002ff0c7424 */ /* 0x000fe200078e00ff */
[----:B------:R-:W-:-:S13]  /*14010*/  IADD3 R2, P4, R14, R5, RZ ;  /* 0x000000050e027210 */ /* 0x000fda0007f9e0ff */
[----:B------:R-:W-:Y:S05]  /*14020*/  WARPSYNC.COLLECTIVE R15, `(.L_x_12284) ;  /* 0x000000000f087348 */ /* 0x000fea0003c00000 */
[----:B------:R0:W1:Y:S02]  /*14030*/  SHFL.IDX P6, R14, R13, R12, R11 ;  /* 0x0000000c0d0e7389 */ /* 0x00006400000c000b */
[----:B01----:R-:W-:Y:S01]  /*14040*/  ENDCOLLECTIVE ;  /* 0x000000000000791b */ /* 0x003fe20003800000 */
.L_x_12284:
        /* <DEDUP_REMOVED lines=15> */
.L_x_12285:
[----:B------:R-:W-:Y:S02]  /*14140*/  IMAD.MOV.U32 R13, RZ, RZ, R19 ;  /* 0x000000ffff0d7224 */ /* 0x000fe400078e0013 */
[----:B------:R-:W-:Y:S01]  /*14150*/  IMAD.MOV.U32 R12, RZ, RZ, 0x3 ;  /* 0x00000003ff0c7424 */ /* 0x000fe200078e00ff */
[----:B------:R-:W-:-:S13]  /*14160*/  IADD3 R2, P4, R14, R5, RZ ;  /* 0x000000050e027210 */ /* 0x000fda0007f9e0ff */
[----:B------:R-:W-:Y:S05]  /*14170*/  WARPSYNC.COLLECTIVE R15, `(.L_x_12286) ;  /* 0x000000000f087348 */ /* 0x000fea0003c00000 */
[----:B------:R0:W1:Y:S02]  /*14180*/  SHFL.IDX P6, R14, R13, R12, R11 ;  /* 0x0000000c0d0e7389 */ /* 0x00006400000c000b */
[----:B01----:R-:W-:Y:S01]  /*14190*/  ENDCOLLECTIVE ;  /* 0x000000000000791b */ /* 0x003fe20003800000 */
.L_x_12286:
        /* <DEDUP_REMOVED lines=14> */
.L_x_12287:
[----:B------:R-:W-:Y:S05]  /*14280*/  BRA `(.L_x_12288) ;  /* 0xffffffc400bc7947 */ /* 0x000fea000383ffff */
.L_x_12202:
        /* <DEDUP_REMOVED lines=8> */
.L_x_12290:
[----:B------:R-:W-:Y:S05]  /*14310*/  BSYNC B0 ;  /* 0x0000000000007941 */ /* 0x000fea0003800000 */
.L_x_12289:
        /* <DEDUP_REMOVED lines=9> */
.L_x_12291:
        /* <DEDUP_REMOVED lines=23> */
.L_x_12292:
[----:B------:R-:W-:Y:S01]  /*14520*/  IMAD.MOV.U32 R12, RZ, RZ, 0x2 ;  /* 0x00000002ff0c7424 */ /* 0x000fe200078e00ff */
[----:B------:R-:W-:-:S05]  /*14530*/  SEL R4, R14, RZ, P1 ;  /* 0x000000ff0e047207 */ /* 0x000fca0000800000 */
[----:B------:R-:W-:-:S04]  /*14540*/  IMAD.IADD R4, R13, 0x1, R4 ;  /* 0x000000010d047824 */ /* 0x000fc800078e0204 */
[----:B------:R-:W-:-:S07]  /*14550*/  IMAD.MOV.U32 R13, RZ, RZ, R4 ;  /* 0x000000ffff0d7224 */ /* 0x000fce00078e0004 */
[----:B------:R-:W-:Y:S05]  /*14560*/  WARPSYNC.COLLECTIVE R15, `(.L_x_12293) ;  /* 0x000000000f087348 */ /* 0x000fea0003c00000 */
[----:B------:R0:W1:Y:S02]  /*14570*/  SHFL.UP P6, R14, R13, R12, R11 ;  /* 0x0400000c0d0e7389 */ /* 0x00006400000c000b */
[----:B01----:R-:W-:Y:S01]  /*14580*/  ENDCOLLECTIVE ;  /* 0x000000000000791b */ /* 0x003fe20003800000 */
.L_x_12293:
[----:B------:R-:W-:Y:S01]  /*14590*/  IMAD.MOV.U32 R12, RZ, RZ, 0x4 ;  /* 0x00000004ff0c7424 */ /* 0x000fe200078e00ff */
[----:B------:R-:W-:-:S05]  /*145a0*/  SEL R3, R14, RZ, P2 ;  /* 0x000000ff0e037207 */ /* 0x000fca0001000000 */
[----:B------:R-:W-:-:S04]  /*145b0*/  IMAD.IADD R2, R4, 0x1, R3 ;  /* 0x0000000104027824 */ /* 0x000fc800078e0203 */
[----:B------:R-:W-:-:S07]  /*145c0*/  IMAD.MOV.U32 R13, RZ, RZ, R2 ;  /* 0x000000ffff0d7224 */ /* 0x000fce00078e0002 */
[----:B------:R-:W-:Y:S05]  /*145d0*/  WARPSYNC.COLLECTIVE R15, `(.L_x_12294) ;  /* 0x000000000f087348 */ /* 0x000fea0003c00000 */
[----:B------:R0:W1:Y:S02]  /*145e0*/  SHFL.UP P6, R14, R13, R12, R11 ;  /* 0x0400000c0d0e7389 */ /* 0x00006400000c000b */
[----:B01----:R-:W-:Y:S01]  /*145f0*/  ENDCOLLECTIVE ;  /* 0x000000000000791b */ /* 0x003fe20003800000 */
.L_x_12294:
[----:B------:R-:W-:Y:S01]  /*14600*/  IMAD.MOV.U32 R12, RZ, RZ, 0x8 ;  /* 0x00000008ff0c7424 */ /* 0x000fe200078e00ff */
[----:B------:R-:W-:-:S05]  /*14610*/  SEL R3, R14, RZ, P3 ;  /* 0x000000ff0e037207 */ /* 0x000fca0001800000 */
[----:B------:R-:W-:-:S04]  /*14620*/  IMAD.IADD R3, R2, 0x1, R3 ;  /* 0x0000000102037824 */ /* 0x000fc800078e0203 */
[----:B------:R-:W-:-:S07]  /*14630*/  IMAD.MOV.U32 R13, RZ, RZ, R3 ;  /* 0x000000ffff0d7224 */ /* 0x000fce00078e0003 */
[----:B------:R-:W-:Y:S05]  /*14640*/  WARPSYNC.COLLECTIVE R15, `(.L_x_12295) ;  /* 0x000000000f087348 */ /* 0x000fea0003c00000 */
[----:B------:R0:W1:Y:S02]  /*14650*/  SHFL.UP P6, R14, R13, R12, R11 ;  /* 0x0400000c0d0e7389 */ /* 0x00006400000c000b */
[----:B01----:R-:W-:Y:S01]  /*14660*/  ENDCOLLECTIVE ;  /* 0x000000000000791b */ /* 0x003fe20003800000 */
.L_x_12295:
[----:B------:R-:W-:Y:S01]  /*14670*/  IMAD.MOV.U32 R12, RZ, RZ, 0x10 ;  /* 0x00000010ff0c7424 */ /* 0x000fe200078e00ff */
[----:B------:R-:W-:-:S05]  /*14680*/  SEL R4, R14, RZ, P4 ;  /* 0x000000ff0e047207 */ /* 0x000fca0002000000 */
[----:B------:R-:W-:-:S04]  /*14690*/  IMAD.IADD R4, R3, 0x1, R4 ;  /* 0x0000000103047824 */ /* 0x000fc800078e0204 */
[----:B------:R-:W-:-:S07]  /*146a0*/  IMAD.MOV.U32 R13, RZ, RZ, R4 ;  /* 0x000000ffff0d7224 */ /* 0x000fce00078e0004 */
[----:B------:R-:W-:Y:S05]  /*146b0*/  WARPSYNC.COLLECTIVE R15, `(.L_x_12296) ;  /* 0x000000000f087348 */ /* 0x000fea0003c00000 */
[----:B------:R0:W1:Y:S02]  /*146c0*/  SHFL.UP P6, R14, R13, R12, R11 ;  /* 0x0400000c0d0e7389 */ /* 0x00006400000c000b */
[----:B01----:R-:W-:Y:S01]  /*146d0*/  ENDCOLLECTIVE ;  /* 0x000000000000791b */ /* 0x003fe20003800000 */
.L_x_12296:
        /* <DEDUP_REMOVED lines=8> */
.L_x_12297:
[----:B------:R-:W-:Y:S05]  /*14760*/  BRA `(.L_x_12298) ;  /* 0xffffffc400d87947 */ /* 0x000fea000383ffff */
.L_x_12205:
[----:B------:R-:W-:Y:S01]  /*14770*/  BSSY B0, `(.L_x_12299) ;  /* 0x0000007000007945 */ /* 0x000fe20003800000 */
[----:B------:R-:W-:Y:S02]  /*14780*/  IMAD.MOV.U32 R12, RZ, RZ, 0x1 ;  /* 0x00000001ff0c7424 */ /* 0x000fe400078e00ff */
[----:B------:R-:W-:Y:S02]  /*14790*/  IMAD.MOV.U32 R11, RZ, RZ, RZ ;  /* 0x000000ffff0b7224 */ /* 0x000fe400078e00ff */
[----:B------:R-:W-:-:S07]  /*147a0*/  IMAD.MOV.U32 R15, RZ, RZ, -0x1 ;  /* 0xffffffffff0f7424 */ /* 0x000fce00078e00ff */
[----:B------:R-:W-:Y:S05]  /*147b0*/  WARPSYNC.COLLECTIVE R15, `(.L_x_12300) ;  /* 0x000000000f087348 */ /* 0x000fea0003c00000 */
[----:B------:R0:W1:Y:S02]  /*147c0*/  SHFL.UP P6, R14, R13, R12, R11 ;  /* 0x0400000c0d0e7389 */ /* 0x00006400000c000b */
[----:B01----:R-:W-:Y:S01]  /*147d0*/  ENDCOLLECTIVE ;  /* 0x000000000000791b */ /* 0x003fe20003800000 */
.L_x_12300:
[----:B------:R-:W-:Y:S05]  /*147e0*/  BSYNC B0 ;  /* 0x0000000000007941 */ /* 0x000fea0003800000 */
.L_x_12299:
        /* <DEDUP_REMOVED lines=8> */
.L_x_12301:
[----:B------:R-:W-:Y:S01]  /*14870*/  IMAD.MOV.U32 R12, RZ, RZ, 0x4 ;  /* 0x00000004ff0c7424 */ /* 0x000fe200078e00ff */
[----:B------:R-:W-:-:S05]  /*14880*/  SEL R14, R14, RZ, P2 ;  /* 0x000000ff0e0e7207 */ /* 0x000fca0001000000 */
[----:B------:R-:W-:-:S04]  /*14890*/  IMAD.IADD R3, R13, 0x1, R14 ;  /* 0x000000010d037824 */ /* 0x000fc800078e020e */
[----:B------:R-:W-:-:S07]  /*148a0*/  IMAD.MOV.U32 R13, RZ, RZ, R3 ;  /* 0x000000ffff0d7224 */ /* 0x000fce00078e0003 */
[----:B------:R-:W-:Y:S05]  /*148b0*/  WARPSYNC.COLLECTIVE R15, `(.L_x_12302) ;  /* 0x000000000f087348 */ /* 0x000fea0003c00000 */
[----:B------:R0:W1:Y:S02]  /*148c0*/  SHFL.UP P6, R14, R13, R12, R11 ;  /* 0x0400000c0d0e7389 */ /* 0x00006400000c000b */
[----:B01----:R-:W-:Y:S01]  /*148d0*/  ENDCOLLECTIVE ;  /* 0x000000000000791b */ /* 0x003fe20003800000 */
.L_x_12302:
[----:B------:R-:W-:Y:S01]  /*148e0*/  IMAD.MOV.U32 R12, RZ, RZ, 0x8 ;  /* 0x00000008ff0c7424 */ /* 0x000fe200078e00ff */
[----:B------:R-:W-:-:S05]  /*148f0*/  SEL R4, R14, RZ, P3 ;  /* 0x000000ff0e047207 */ /* 0x000fca0001800000 */
[----:B------:R-:W-:-:S04]  /*14900*/  IMAD.IADD R4, R3, 0x1, R4 ;  /* 0x0000000103047824 */ /* 0x000fc800078e0204 */
[----:B------:R-:W-:-:S07]  /*14910*/  IMAD.MOV.U32 R13, RZ, RZ, R4 ;  /* 0x000000ffff0d7224 */ /* 0x000fce00078e0004 */
[----:B------:R-:W-:Y:S05]  /*14920*/  WARPSYNC.COLLECTIVE R15, `(.L_x_12303) ;  /* 0x000000000f087348 */ /* 0x000fea0003c00000 */
[----:B------:R0:W1:Y:S02]  /*14930*/  SHFL.UP P6, R14, R13, R12, R11 ;  /* 0x0400000c0d0e7389 */ /* 0x00006400000c000b */
[----:B01----:R-:W-:Y:S01]  /*14940*/  ENDCOLLECTIVE ;  /* 0x000000000000791b */ /* 0x003fe20003800000 */
.L_x_12303:
[----:B------:R-:W-:Y:S01]  /*14950*/  IMAD.MOV.U32 R12, RZ, RZ, 0x10 ;  /* 0x00000010ff0c7424 */ /* 0x000fe200078e00ff */
[----:B------:R-:W-:-:S05]  /*14960*/  SEL R7, R14, RZ, P4 ;  /* 0x000000ff0e077207 */ /* 0x000fca0002000000 */
[----:B------:R-:W-:-:S04]  /*14970*/  IMAD.IADD R7, R4, 0x1, R7 ;  /* 0x0000000104077824 */ /* 0x000fc800078e0207 */
[----:B------:R-:W-:-:S07]  /*14980*/  IMAD.MOV.U32 R13, RZ, RZ, R7 ;  /* 0x000000ffff0d7224 */ /* 0x000fce00078e0007 */
[----:B------:R-:W-:Y:S05]  /*14990*/  WARPSYNC.COLLECTIVE R15, `(.L_x_12304) ;  /* 0x000000000f087348 */ /* 0x000fea0003c00000 */
[----:B------:R0:W1:Y:S02]  /*149a0*/  SHFL.UP P6, R14, R13, R12, R11 ;  /* 0x0400000c0d0e7389 */ /* 0x00006400000c000b */
[----:B01----:R-:W-:Y:S01]  /*149b0*/  ENDCOLLECTIVE ;  /* 0x000000000000791b */ /* 0x003fe20003800000 */
.L_x_12304:
        /* <DEDUP_REMOVED lines=8> */
.L_x_12305:
[----:B------:R-:W-:Y:S05]  /*14a40*/  BRA `(.L_x_12306) ;  /* 0xffffffc400c47947 */ /* 0x000fea000383ffff */
.L_x_12207:
[----:B------:R-:W-:Y:S01]  /*14a50*/  BSSY B0, `(.L_x_12307) ;  /* 0x0000006000007945 */ /* 0x000fe20003800000 */
[----:B------:R-:W-:Y:S01]  /*14a60*/  PLOP3.LUT P6, PT, P6, PT, PT, 0x8, 0x0 ;  /* 0x000000000000781c */ /* 0x000fe200037ce170 */
[----:B------:R-:W-:-:S12]  /*14a70*/  IMAD.MOV.U32 R15, RZ, RZ, -0x1 ;  /* 0xffffffffff0f7424 */ /* 0x000fd800078e00ff */
[----:B0-----:R-:W-:Y:S05]  /*14a80*/  WARPSYNC.COLLECTIVE R15, `(.L_x_12308) ;  /* 0x000000000f087348 */ /* 0x001fea0003c00000 */
[----:B------:R-:W-:Y:S01]  /*14a90*/  VOTE.ANY R14, PT, P6 ;  /* 0x00000000000e7806 */ /* 0x000fe200030e0100 */
[----:B0-----:R-:W-:Y:S06]  /*14aa0*/  ENDCOLLECTIVE ;  /* 0x000000000000791b */ /* 0x001fec0003800000 */
.L_x_12308:
[----:B------:R-:W-:Y:S05]  /*14ab0*/  BSYNC B0 ;  /* 0x0000000000007941 */ /* 0x000fea0003800000 */
.L_x_12307:
        /* <DEDUP_REMOVED lines=10> */
.L_x_12309:
[----:B------:R-:W-:Y:S02]  /*14b60*/  IMAD.MOV.U32 R13, RZ, RZ, R5 ;  /* 0x000000ffff0d7224 */ /* 0x000fe400078e0005 */
[----:B------:R-:W-:-:S07]  /*14b70*/  IMAD.MOV.U32 R25, RZ, RZ, R14 ;  /* 0x000000ffff197224 */ /* 0x000fce00078e000e */
[----:B------:R-:W-:Y:S05]  /*14b80*/  WARPSYNC.COLLECTIVE R15, `(.L_x_12310) ;  /* 0x000000000f087348 */ /* 0x000fea0003c00000 */
[----:B------:R0:W1:Y:S02]  /*14b90*/  SHFL.IDX P6, R14, R13, R12, R11 ;  /* 0x0000000c0d0e7389 */ /* 0x00006400000c000b */
[----:B01----:R-:W-:Y:S01]  /*14ba0*/  ENDCOLLECTIVE ;  /* 0x000000000000791b */ /* 0x003fe20003800000 */
.L_x_12310:
[----:B------:R-:W-:Y:S01]  /*14bb0*/  IMAD.MOV.U32 R5, RZ, RZ, R14 ;  /* 0x000000ffff057224 */ /* 0x000fe200078e000e */
[----:B------:R-:W-:Y:S06]  /*14bc0*/  BRA `(.L_x_12311) ;  /* 0xffffffc400a47947 */ /* 0x000fec000383ffff */
.L_x_12209:
[----:B------:R-:W-:Y:S01]  /*14bd0*/  BSSY B0, `(.L_x_12312) ;  /* 0x0000007000007945 */ /* 0x000fe20003800000 */
[----:B------:R-:W-:Y:S02]  /*14be0*/  IMAD.MOV.U32 R13, RZ, RZ, R2 ;  /* 0x000000ffff0d7224 */ /* 0x000fe400078e0002 */
[----:B------:R-:W-:Y:S02]  /*14bf0*/  IMAD.MOV.U32 R11, RZ, RZ, 0x1f ;  /* 0x0000001fff0b7424 */ /* 0x000fe400078e00ff */
[----:B------:R-:W-:-:S07]  /*14c00*/  IMAD.MOV.U32 R15, RZ, RZ, -0x1 ;  /* 0xffffffffff0f7424 */ /* 0x000fce00078e00ff */
[----:B0123--:R-:W-:Y:S05]  /*14c10*/  WARPSYNC.COLLECTIVE R15, `(.L_x_12313) ;  /* 0x000000000f087348 */ /* 0x00ffea0003c00000 */
[----:B------:R4:W0:Y:S02]  /*14c20*/  SHFL.IDX P6, R14, R13, R12, R11 ;  /* 0x0000000c0d0e7389 */ /* 0x00082400000c000b */
[----:B01234-:R-:W-:Y:S01]  /*14c30*/  ENDCOLLECTIVE ;  /* 0x000000000000791b */ /* 0x01ffe20003800000 */
.L_x_12313:
[----:B------:R-:W-:Y:S05]  /*14c40*/  BSYNC B0 ;  /* 0x0000000000007941 */ /* 0x000fea0003800000 */
.L_x_12312:
[----:B------:R-:W-:Y:S01]  /*14c50*/  IMAD.MOV.U32 R24, RZ, RZ, R14 ;  /* 0x000000ffff187224 */ /* 0x000fe200078e000e */
[----:B------:R-:W-:Y:S06]  /*14c60*/  BRA `(.L_x_12208) ;  /* 0xffffffc400947947 */ /* 0x000fec000383ffff */
.L_x_12215:
[----:B-1----:R1:W3:Y:S02]  /*14c70*/  SYNCS.PHASECHK.TRANS64.TRYWAIT P0, [R5+URZ+0x2d820], R0 ;  /* 0x02d82000050075a7 */ /* 0x0022e4000800017f */
[----:B---3--:R-:W-:Y:S05]  /*14c80*/  @!P0 NANOSLEEP.SYNCS 0x989680 ;  /* 0x009896800000895d */ /* 0x008fea0003900000 */
[----:B------:R-:W3:Y:S02]  /*14c90*/  @!P0 SYNCS.PHASECHK.TRANS64 P0, [R5+URZ+0x2d820], R0 ;  /* 0x02d82000050085a7 */ /* 0x000ee4000800007f */
[----:B---3--:R-:W-:Y:S05]  /*14ca0*/  @!P0 BRA `(.L_x_12215) ;  /* 0xfffffffc00f08947 */ /* 0x008fea000383ffff */
[----:B------:R-:W-:Y:S05]  /*14cb0*/  BRA `(.L_x_12314) ;  /* 0xffffffcc00f07947 */ /* 0x000fea000383ffff */
.L_x_12216:
        /* <DEDUP_REMOVED lines=11> */
.L_x_12316:
[----:B------:R-:W-:Y:S05]  /*14d70*/  BSYNC B0 ;  /* 0x0000000000007941 */ /* 0x000fea0003800000 */
.L_x_12315:
[----:B------:R-:W-:Y:S05]  /*14d80*/  BRA `(.L_x_12317) ;  /* 0xffffffcc00d87947 */ /* 0x000fea000383ffff */
.L_x_12219:
[----:B------:R-:W-:Y:S01]  /*14d90*/  BSSY B1, `(.L_x_12318) ;  /* 0x0000006000017945 */ /* 0x000fe20003800000 */
[----:B------:R-:W-:-:S07]  /*14da0*/  IMAD.MOV.U32 R15, RZ, RZ, -0x1 ;  /* 0xffffffffff0f7424 */ /* 0x000fce00078e00ff */
[----:B012---:R-:W-:Y:S05]  /*14db0*/  WARPSYNC.COLLECTIVE R15, `(.L_x_12319) ;  /* 0x000000000f0c7348 */ /* 0x007fea0003c00000 */
[----:B------:R-:W-:Y:S02]  /*14dc0*/  ELECT P6, UR62, PT ;  /* 0x00000000003e782f */ /* 0x000fe400038c0000 */
[----:B------:R-:W-:Y:S01]  /*14dd0*/  MOV R14, UR62 ;  /* 0x0000003e000e7c02 */ /* 0x000fe20008000f00 */
[----:B012---:R-:W-:Y:S10]  /*14de0*/  ENDCOLLECTIVE ;  /* 0x000000000000791b */ /* 0x007ff40003800000 */
.L_x_12319:
[----:B------:R-:W-:Y:S05]  /*14df0*/  BSYNC B1 ;  /* 0x0000000000017941 */ /* 0x000fea0003800000 */
.L_x_12318:
[----:B------:R-:W-:Y:S05]  /*14e00*/  BRA `(.L_x_12320) ;  /* 0xffffffcc00d07947 */ /* 0x000fea000383ffff */
.L_x_12221:
[----:B-1----:R1:W3:Y:S02]  /*14e10*/  SYNCS.PHASECHK.TRANS64.TRYWAIT P1, [R3+URZ+0x2d840], R2 ;  /* 0x02d84002030075a7 */ /* 0x0022e4000802017f */
[----:B---3--:R-:W-:Y:S05]  /*14e20*/  @!P1 NANOSLEEP.SYNCS 0x989680 ;  /* 0x009896800000995d */ /* 0x008fea0003900000 */
[----:B------:R-:W3:Y:S02]  /*14e30*/  @!P1 SYNCS.PHASECHK.TRANS64 P1, [R3+URZ+0x2d840], R2 ;  /* 0x02d84002030095a7 */ /* 0x000ee4000802007f */
[----:B---3--:R-:W-:Y:S05]  /*14e40*/  @!P1 BRA `(.L_x_12221) ;  /* 0xfffffffc00f09947 */ /* 0x008fea000383ffff */
[----:B------:R-:W-:Y:S05]  /*14e50*/  BRA `(.L_x_12321) ;  /* 0xffffffcc00f07947 */ /* 0x000fea000383ffff */
.L_x_12223:
[----:B---3--:R3:W4:Y:S02]  /*14e60*/  SYNCS.PHASECHK.TRANS64.TRYWAIT P1, [R5+URZ+0x2d840], R0 ;  /* 0x02d84000050075a7 */ /* 0x008724000802017f */
[----:B----4-:R-:W-:Y:S05]  /*14e70*/  @!P1 NANOSLEEP.SYNCS 0x989680 ;  /* 0x009896800000995d */ /* 0x010fea0003900000 */
[----:B------:R-:W4:Y:S02]  /*14e80*/  @!P1 SYNCS.PHASECHK.TRANS64 P1, [R5+URZ+0x2d840], R0 ;  /* 0x02d84000050095a7 */ /* 0x000f24000802007f */
[----:B----4-:R-:W-:Y:S05]  /*14e90*/  @!P1 BRA `(.L_x_12223) ;  /* 0xfffffffc00f09947 */ /* 0x010fea000383ffff */
[----:B------:R-:W-:Y:S05]  /*14ea0*/  BRA `(.L_x_12322) ;  /* 0xffffffcc00fc7947 */ /* 0x000fea000383ffff */
.L_x_12225:
[----:B----4-:R4:W0:Y:S02]  /*14eb0*/  SYNCS.PHASECHK.TRANS64.TRYWAIT P1, [R3+URZ+0x2d860], R2 ;  /* 0x02d86002030075a7 */ /* 0x010824000802017f */
[----:B0-----:R-:W-:Y:S05]  /*14ec0*/  @!P1 NANOSLEEP.SYNCS 0x989680 ;  /* 0x009896800000995d */ /* 0x001fea0003900000 */
[----:B------:R-:W0:Y:S02]  /*14ed0*/  @!P1 SYNCS.PHASECHK.TRANS64 P1, [R3+URZ+0x2d860], R2 ;  /* 0x02d86002030095a7 */ /* 0x000e24000802007f */
[----:B0-----:R-:W-:Y:S05]  /*14ee0*/  @!P1 BRA `(.L_x_12225) ;  /* 0xfffffffc00f09947 */ /* 0x001fea000383ffff */
[----:B------:R-:W-:Y:S05]  /*14ef0*/  BRA `(.L_x_12323) ;  /* 0xffffffcc00f87947 */ /* 0x000fea000383ffff */
.L_x_12324:
        /* <DEDUP_REMOVED lines=16> */
.L_x_15990:


//--------------------- .text._ZN7cutlass13device_kernelIN5flash11enable_sm90INS1_16FlashAttnFwdSm90INS1_25CollectiveMainloopFwdSm90ILi2EN4cute5tupleIJNS5_1CILi1EEES8_S8_EEENS6_IJNS7_ILi192EEENS7_ILi128EEENS7_ILi96EEEEEELi96ENS_10bfloat16_tEfNS_4arch4Sm90ELb1ELb0ELb0ELb1ELb1ELb1ELb0ELb0ELb1ELb1ELb1ELb0EEENS1_21CollectiveEpilogueFwdINS6_IJSA_SC_SB_EEES9_SE_SG_Li384ELb1ELb1ELb1ELb0EEENS1_36VarlenDynamicPersistentTileSchedulerILi192ELi128ELi384ELi128ELb1ELb1ELb1ELb1ELb1ELb1EEEEEEEEEvNT_6ParamsE --------------------------
	.section	.text._ZN7cutlass13device_kernelIN5flash11enable_sm90INS1_16FlashAttnFwdSm90INS1_25CollectiveMainloopFwdSm90ILi2EN4cute5tupleIJNS5_1CILi1EEES8_S8_EEENS6_IJNS7_ILi192EEENS7_ILi128EEENS7_ILi96EEEEEELi96ENS_10bfloat16_tEfNS_4arch4Sm90ELb1ELb0ELb0ELb1ELb1ELb1ELb0ELb0ELb1ELb1ELb1ELb0EEENS1_21CollectiveEpilogueFwdINS6_IJSA_SC_SB_EEES9_SE_SG_Li384ELb1ELb1ELb1ELb0EEENS1_36VarlenDynamicPersistentTileSchedulerILi192ELi128ELi384ELi128ELb1ELb1ELb1ELb1ELb1ELb1EEEEEEEEEvNT_6ParamsE,"ax",@progbits
	.align	128
.text._ZN7cutlass13device_kernelIN5flash11enable_sm90INS1_16FlashAttnFwdSm90INS1_25CollectiveMainloopFwdSm90ILi2EN4cute5tupleIJNS5_1CILi1EEES8_S8_EEENS6_IJNS7_ILi192EEENS7_ILi128EEENS7_ILi96EEEEEELi96ENS_10bfloat16_tEfNS_4arch4Sm90ELb1ELb0ELb0ELb1ELb1ELb1ELb0ELb0ELb1ELb1ELb1ELb0EEENS1_21CollectiveEpilogueFwdINS6_IJSA_SC_SB_EEES9_SE_SG_Li384ELb1ELb1ELb1ELb0EEENS1_36VarlenDynamicPersistentTileSchedulerILi192ELi128ELi384ELi128ELb1ELb1ELb1ELb1ELb1ELb1EEEEEEEEEvNT_6ParamsE:
        .type           _ZN7cutlass13device_kernelIN5flash11enable_sm90INS1_16FlashAttnFwdSm90INS1_25CollectiveMainloopFwdSm90ILi2EN4cute5tupleIJNS5_1CILi1EEES8_S8_EEENS6_IJNS7_ILi192EEENS7_ILi128EEENS7_ILi96EEEEEELi96ENS_10bfloat16_tEfNS_4arch4Sm90ELb1ELb0ELb0ELb1ELb1ELb1ELb0ELb0ELb1ELb1ELb1ELb0EEENS1_21CollectiveEpilogueFwdINS6_IJSA_SC_SB_EEES9_SE_SG_Li384ELb1ELb1ELb1ELb0EEENS1_36VarlenDynamicPersistentTileSchedulerILi192ELi128ELi384ELi128ELb1ELb1ELb1ELb1ELb1ELb1EEEEEEEEEvNT_6ParamsE,@function
        .size           _ZN7cutlass13device_kernelIN5flash11enable_sm90INS1_16FlashAttnFwdSm90INS1_25CollectiveMainloopFwdSm90ILi2EN4cute5tupleIJNS5_1CILi1EEES8_S8_EEENS6_IJNS7_ILi192EEENS7_ILi128EEENS7_ILi96EEEEEELi96ENS_10bfloat16_tEfNS_4arch4Sm90ELb1ELb0ELb0ELb1ELb1ELb1ELb0ELb0ELb1ELb1ELb1ELb0EEENS1_21CollectiveEpilogueFwdINS6_IJSA_SC_SB_EEES9_SE_SG_Li384ELb1ELb1ELb1ELb0EEENS1_36VarlenDynamicPersistentTileSchedulerILi192ELi128ELi384ELi128ELb1ELb1ELb1ELb1ELb1ELb1EEEEEEEEEvNT_6ParamsE,(.L_x_15991 - _ZN7cutlass13device_kernelIN5flash11enable_sm90INS1_16FlashAttnFwdSm90INS1_25CollectiveMainloopFwdSm90ILi2EN4cute5tupleIJNS5_1CILi1EEES8_S8_EEENS6_IJNS7_ILi192EEENS7_ILi128EEENS7_ILi96EEEEEELi96ENS_10bfloat16_tEfNS_4arch4Sm90ELb1ELb0ELb0ELb1ELb1ELb1ELb0ELb0ELb1ELb1ELb1ELb0EEENS1_21CollectiveEpilogueFwdINS6_IJSA_SC_SB_EEES9_SE_SG_Li384ELb1ELb1ELb1ELb0EEENS1_36VarlenDynamicPersistentTileSchedulerILi192ELi128ELi384ELi128ELb1ELb1ELb1ELb1ELb1ELb1EEEEEEEEEvNT_6ParamsE)
        .other          _ZN7cutlass13device_kernelIN5flash11enable_sm90INS1_16FlashAttnFwdSm90INS1_25CollectiveMainloopFwdSm90ILi2EN4cute5tupleIJNS5_1CILi1EEES8_S8_EEENS6_IJNS7_ILi192EEENS7_ILi128EEENS7_ILi96EEEEEELi96ENS_10bfloat16_tEfNS_4arch4Sm90ELb1ELb0ELb0ELb1ELb1ELb1ELb0ELb0ELb1ELb1ELb1ELb0EEENS1_21CollectiveEpilogueFwdINS6_IJSA_SC_SB_EEES9_SE_SG_Li384ELb1ELb1ELb1ELb0EEENS1_36VarlenDynamicPersistentTileSchedulerILi192ELi128ELi384ELi128ELb1ELb1ELb1ELb1ELb1ELb1EEEEEEEEEvNT_6ParamsE,@"STO_CUDA_ENTRY STV_DEFAULT"
_ZN7cutlass13device_kernelIN5flash11enable_sm90INS1_16FlashAttnFwdSm90INS1_25CollectiveMainloopFwdSm90ILi2EN4cute5tupleIJNS5_1CILi1EEES8_S8_EEENS6_IJNS7_ILi192EEENS7_ILi128EEENS7_ILi96EEEEEELi96ENS_10bfloat16_tEfNS_4arch4Sm90ELb1ELb0ELb0ELb1ELb1ELb1ELb0ELb0ELb1ELb1ELb1ELb0EEENS1_21CollectiveEpilogueFwdINS6_IJSA_SC_SB_EEES9_SE_SG_Li384ELb1ELb1ELb1ELb0EEENS1_36VarlenDynamicPersistentTileSchedulerILi192ELi128ELi384ELi128ELb1ELb1ELb1ELb1ELb1ELb1EEEEEEEEEvNT_6ParamsE:
        /* <DEDUP_REMOVED lines=18> */
.L_x_12326:
[----:B------:R-:W-:Y:S05]  /*0120*/  BSYNC B0 ;  /* 0x0000000000007941 */ /* 0x000fea0003800000 */
.L_x_12325:
        /* <DEDUP_REMOVED lines=41> */
.L_x_12327:
        /* <DEDUP_REMOVED lines=22> */
.L_x_12328:
        /* <DEDUP_REMOVED lines=18> */
.L_x_12329:
        /* <DEDUP_REMOVED lines=22> */
.L_x_12330:
        /* <DEDUP_REMOVED lines=22> */
.L_x_12331:
        /* <DEDUP_REMOVED lines=8> */
.L_x_12334:
        /* <DEDUP_REMOVED lines=37> */
[--C-:B------:R-:W-:Y:S02]  /*0bd0*/  SHF.R.S32.HI R8, RZ, 0x2, R4.reuse ;  /* 0x00000002ff087819 */ /* 0x100fe40000011404 */
[----:B------:R-:W-:Y:S02]  /*0be0*/  SHF.R.S32.HI R13, RZ, 0x1f, R4 ;  /* 0x0000001fff0d7819 */ /* 0x000fe40000011404 */
[----:B------:R-:W-:Y:S02]  /*0bf0*/  LOP3.LUT R15, R4, 0xfffffffc, RZ, 0xc0, !PT ;  /* 0xfffffffc040f7812 */ /* 0x000fe400078ec0ff */
[----:B------:R-:W-:Y:S02]  /*0c00*/  SHF.R.S32.HI R4, RZ, 0x7, R3 ;  /* 0x00000007ff047819 */ /* 0x000fe40000011403 */
[----:B------:R-:W-:Y:S01]  /*0c10*/  LOP3.LUT R11, R9, 0xfffffffe, RZ, 0xc0, !PT ;  /* 0xfffffffe090b7812 */ /* 0x000fe200078ec0ff */
[----:B------:R-:W-:Y:S01]  /*0c20*/  IMAD.IADD R15, R0, 0x1, -R15 ;  /* 0x00000001000f7824 */ /* 0x000fe200078e0a0f */
[----:B------:R-:W-:Y:S01]  /*0c30*/  SHF.R.S32.HI R142, RZ, 0x1, R9 ;  /* 0x00000001ff8e7819 */ /* 0x000fe20000011409 */
[----:B------:R-:W-:Y:S01]  /*0c40*/  IMAD.HI R10, R4, 0x55555556, RZ ;  /* 0x55555556040a7827 */ /* 0x000fe200078e02ff */
[----:B------:R-:W-:-:S02]  /*0c50*/  LOP3.LUT R17, R3, 0xffffff80, RZ, 0xc0, !PT ;  /* 0xffffff8003117812 */ /* 0x000fc400078ec0ff */
[----:B------:R-:W-:Y:S01]  /*0c60*/  LEA.HI R13, R13, R8, RZ, 0x2 ;  /* 0x000000080d0d7211 */ /* 0x000fe200078f10ff */
[C---:B------:R-:W-:Y:S01]  /*0c70*/  IMAD.IADD R16, R0.reuse, 0x1, -R11 ;  /* 0x0000000100107824 */ /* 0x040fe200078e0a0b */
[----:B------:R-:W-:Y:S01]  /*0c80*/  LOP3.LUT R3, R5, 0xfffffff0, RZ, 0xc0, !PT ;  /* 0xfffffff005037812 */ /* 0x000fe200078ec0ff */
[----:B------:R-:W-:Y:S01]  /*0c90*/  IMAD.IADD R21, R0, 0x1, -R17 ;  /* 0x0000000100157824 */ /* 0x000fe200078e0a11 */
[----:B------:R-:W-:Y:S01]  /*0ca0*/  LEA.HI R9, R9, R142, RZ, 0x1 ;  /* 0x0000008e09097211 */ /* 0x000fe200078f08ff */
[----:B------:R-:W-:Y:S01]  /*0cb0*/  IMAD.SHL.U32 R24, R16, 0x4, RZ ;  /* 0x0000000410187824 */ /* 0x000fe200078e00ff */
[----:B------:R-:W-:Y:S01]  /*0cc0*/  SHF.R.S32.HI R6, RZ, 0x4, R5 ;  /* 0x00000004ff067819 */ /* 0x000fe20000011405 */
[----:B------:R-:W-:Y:S01]  /*0cd0*/  IMAD.IADD R3, R0, 0x1, -R3 ;  /* 0x0000000100037824 */ /* 0x000fe200078e0a03 */
[----:B------:R-:W-:Y:S01]  /*0ce0*/  LOP3.LUT R13, R13, 0xfffffffc, RZ, 0xc0, !PT ;  /* 0xfffffffc0d0d7812 */ /* 0x000fe200078ec0ff */
[----:B------:R-:W-:Y:S01]  /*0cf0*/  VIADD R12, R24, 0x10 ;  /* 0x00000010180c7836 */ /* 0x000fe20000000000 */
[----:B------:R-:W-:Y:S01]  /*0d00*/  LEA.HI R11, R10, R10, RZ, 0x1 ;  /* 0x0000000a0a0b7211 */ /* 0x000fe200078f08ff */
[----:B------:R0:W-:Y:S01]  /*0d10*/  STL [R1+0xb0], R16 ;  /* 0x0000b01001007387 */ /* 0x0001e20000100800 */
[----:B------:R-:W-:Y:S01]  /*0d20*/  LEA.HI R5, R5, R6, RZ, 0x1 ;  /* 0x0000000605057211 */ /* 0x000fe200078f08ff */
[----:B------:R-:W-:Y:S01]  /*0d30*/  IMAD.IADD R13, R8, 0x1, -R13 ;  /* 0x00000001080d7824 */ /* 0x000fe200078e0a0d */
[----:B------:R-:W-:Y:S01]  /*0d40*/  LOP3.LUT R9, R9, 0x7fffffe, RZ, 0xc0, !PT ;  /* 0x07fffffe09097812 */ /* 0x000fe200078ec0ff */
[----:B------:R-:W-:Y:S01]  /*0d50*/  IMAD R11, R11, -0x3, R4 ;  /* 0xfffffffd0b0b7824 */ /* 0x000fe200078e0204 */
[----:B------:R-:W-:Y:S01]  /*0d60*/  SHF.R.S32.HI R8, RZ, 0x1f, R21 ;  /* 0x0000001fff087819 */ /* 0x000fe20000011415 */
[----:B------:R-:W-:Y:S01]  /*0d70*/  STL [R1+0xb4], R21 ;  /* 0x0000b41501007387 */ /* 0x000fe20000100800 */
[----:B------:R-:W-:Y:S01]  /*0d80*/  LEA.HI R4, R15, R15, RZ, 0x1 ;  /* 0x0000000f0f047211 */ /* 0x000fe200078f08ff */
[----:B------:R-:W-:Y:S01]  /*0d90*/  IMAD.IADD R9, R142, 0x1, -R9 ;  /* 0x000000018e097824 */ /* 0x000fe200078e0a09 */
[----:B------:R-:W-:Y:S01]  /*0da0*/  LOP3.LUT R5, R5, 0x1ffffffe, RZ, 0xc0, !PT ;  /* 0x1ffffffe05057812 */ /* 0x000fe200078ec0ff */
[----:B------:R-:W-:Y:S01]  /*0db0*/  STL [R1], R24 ;  /* 0x0000001801007387 */ /* 0x000fe20000100800 */
[----:B------:R-:W-:Y:S01]  /*0dc0*/  SHF.R.S32.HI R0, RZ, 0x1f, R3 ;  /* 0x0000001fff007819 */ /* 0x000fe20000011403 */
[----:B------:R-:W-:Y:S01]  /*0dd0*/  IMAD R20, R6, 0x8, R9 ;  /* 0x0000000806147824 */ /* 0x000fe200078e0209 */
[----:B------:R-:W-:Y:S01]  /*0de0*/  LEA.HI R10, R8, R21, RZ, 0x2 ;  /* 0x00000015080a7211 */ /* 0x000fe200078f10ff */
[----:B------:R-:W-:Y:S01]  /*0df0*/  IMAD.IADD R5, R6, 0x1, -R5 ;  /* 0x0000000106057824 */ /* 0x000fe200078e0a05 */
[----:B------:R-:W-:Y:S01]  /*0e00*/  LOP3.LUT R4, R4, 0x1ffffffe, RZ, 0xc0, !PT ;  /* 0x1ffffffe04047812 */ /* 0x000fe200078ec0ff */
[----:B------:R1:W-:Y:S01]  /*0e10*/  STL [R1+0x3c], R12 ;  /* 0x00003c0c01007387 */ /* 0x0003e20000100800 */
[----:B------:R-:W-:Y:S01]  /*0e20*/  LEA.HI R0, R0, R3, RZ, 0x3 ;  /* 0x0000000300007211 */ /* 0x000fe200078f18ff */
[----:B------:R-:W-:Y:S01]  /*0e30*/  VIADD R19, R24, 0x20 ;  /* 0x0000002018137836 */ /* 0x000fe20000000000 */
[----:B------:R-:W-:Y:S01]  /*0e40*/  SHF.R.S32.HI R6, RZ, 0x2, R10 ;  /* 0x00000002ff067819 */ /* 0x000fe2000001140a */
[----:B------:R-:W-:Y:S01]  /*0e50*/  IMAD.IADD R15, R15, 0x1, -R4 ;  /* 0x000000010f0f7824 */ /* 0x000fe200078e0a04 */
[----:B------:R-:W-:Y:S01]  /*0e60*/  SHF.R.S32.HI R9, RZ, 0x1f, R10 ;  /* 0x0000001fff097819 */ /* 0x000fe2000001140a */
[----:B0-----:R-:W-:Y:S01]  /*0e70*/  IMAD.SHL.U32 R16, R16, 0x8, RZ ;  /* 0x0000000810107824 */ /* 0x001fe200078e00ff */
[----:B------:R-:W-:Y:S01]  /*0e80*/  LOP3.LUT R4, R0, 0xfffffff8, RZ, 0xc0, !PT ;  /* 0xfffffff800047812 */ /* 0x000fe200078ec0ff */
[----:B------:R0:W-:Y:S01]  /*0e90*/  STL [R1+0x38], R19 ;  /* 0x0000381301007387 */ /* 0x0001e20000100800 */
[----:B------:R-:W-:Y:S01]  /*0ea0*/  LEA.HI R9, R9, R6, RZ, 0x3 ;  /* 0x0000000609097211 */ /* 0x000fe200078f18ff */
[----:B-1----:R-:W-:Y:S01]  /*0eb0*/  IMAD.IADD R12, R24, 0x1, R12 ;  /* 0x00000001180c7824 */ /* 0x002fe200078e020c */
[----:B------:R-:W-:Y:S01]  /*0ec0*/  SHF.R.S32.HI R7, RZ, 0x5, R7 ;  /* 0x00000005ff077819 */ /* 0x000fe20000011407 */
[----:B------:R-:W-:Y:S01]  /*0ed0*/  IMAD.IADD R4, R3, 0x1, -R4 ;  /* 0x0000000103047824 */ /* 0x000fe200078e0a04 */
[----:B------:R-:W-:Y:S01]  /*0ee0*/  LOP3.LUT R9, R9, 0xfffffff8, RZ, 0xc0, !PT ;  /* 0xfffffff809097812 */ /* 0x000fe200078ec0ff */
[C---:B------:R-:W-:Y:S01]  /*0ef0*/  VIADD R136, R16.reuse, 0x30 ;  /* 0x0000003010887836 */ /* 0x040fe20000000000 */
[----:B------:R-:W-:Y:S01]  /*0f00*/  SHF.R.S32.HI R17, RZ, 0x1f, R12 ;  /* 0x0000001fff117819 */ /* 0x000fe2000001140c */
[----:B------:R-:W-:Y:S01]  /*0f10*/  VIADD R23, R16, 0x40 ;  /* 0x0000004010177836 */ /* 0x000fe20000000000 */
[----:B------:R-:W-:Y:S01]  /*0f20*/  LEA.HI R8, R8, R21, RZ, 0x5 ;  /* 0x0000001508087211 */ /* 0x000fe200078f28ff */
[----:B------:R-:W-:Y:S01]  /*0f30*/  IMAD.IADD R9, R6, 0x1, -R9 ;  /* 0x0000000106097824 */ /* 0x000fe200078e0a09 */
[----:B------:R-:W-:Y:S01]  /*0f40*/  LEA.HI R14, R17, R12, RZ, 0x3 ;  /* 0x0000000c110e7211 */ /* 0x000fe200078f18ff */
[----:B------:R-:W-:Y:S01]  /*0f50*/  IMAD R17, R7, 0x10, R3 ;  /* 0x0000001007117824 */ /* 0x000fe200078e0203 */
[----:B------:R-:W-:Y:S01]  /*0f60*/  SHF.R.S32.HI R8, RZ, 0x5, R8 ;  /* 0x00000005ff087819 */ /* 0x000fe20000011408 */
[C---:B------:R-:W-:Y:S01]  /*0f70*/  IMAD.SHL.U32 R3, R4.reuse, 0x40, RZ ;  /* 0x0000004004037824 */ /* 0x040fe200078e00ff */
[----:B------:R-:W-:Y:S01]  /*0f80*/  R2P PR, R4, 0x6 ;  /* 0x0000000604007804 */ /* 0x000fe20000000000 */
[----:B------:R-:W-:Y:S01]  /*0f90*/  IMAD.SHL.U32 R6, R0, 0x40, RZ ;  /* 0x0000004000067824 */ /* 0x000fe200078e00ff */
[----:B------:R-:W-:Y:S01]  /*0fa0*/  LOP3.LUT R10, R10, 0x7ffffffc, RZ, 0xc0, !PT ;  /* 0x7ffffffc0a0a7812 */ /* 0x000fe200078ec0ff */
[----:B------:R-:W-:Y:S01]  /*0fb0*/  IMAD.SHL.U32 R0, R5, 0x8, RZ ;  /* 0x0000000805007824 */ /* 0x000fe200078e00ff */
[----:B------:R-:W-:Y:S01]  /*0fc0*/  LOP3.LUT R3, R3, 0x1c0, RZ, 0xc0, !PT ;  /* 0x000001c003037812 */ /* 0x000fe200078ec0ff */
[----:B------:R-:W-:Y:S01]  /*0fd0*/  IMAD.IADD R12, R24, 0x1, R19 ;  /* 0x00000001180c7824 */ /* 0x000fe200078e0213 */
[----:B------:R-:W-:Y:S01]  /*0fe0*/  LOP3.LUT R6, R6, 0x7ffffe00, RZ, 0xc0, !PT ;  /* 0x7ffffe0006067812 */ /* 0x000fe200078ec0ff */
[--C-:B0-----:R-:W-:Y:S01]  /*0ff0*/  IMAD.U32 R19, R17, 0x20, R0.reuse ;  /* 0x0000002011137824 */ /* 0x101fe200078e0000 */
[----:B------:R-:W-:Y:S01]  /*1000*/  LOP3.LUT R0, R3, 0x8, R0, 0xf8, !PT ;  /* 0x0000000803007812 */ /* 0x000fe200078ef800 */
[----:B------:R-:W-:Y:S01]  /*1010*/  IMAD R8, R8, 0x10, R9 ;  /* 0x0000001008087824 */ /* 0x000fe200078e0209 */
[----:B------:R-:W-:Y:S01]  /*1020*/  SHF.R.U32.HI R3, RZ, 0x3, R3 ;  /* 0x00000003ff037819 */ /* 0x000fe20000011603 */
[----:B------:R-:W-:Y:S01]  /*1030*/  IMAD R6, R7, 0x400, R6 ;  /* 0x0000040007067824 */ /* 0x000fe200078e0206 */
[----:B------:R-:W-:Y:S01]  /*1040*/  STL [R1+0xe4], R19 ;  /* 0x0000e41301007387 */ /* 0x000fe20000100800 */
[----:B------:R-:W-:Y:S01]  /*1050*/  IMAD R11, R11, 0x40, R8 ;  /* 0x000000400b0b7824 */ /* 0x000fe200078e0208 */
[----:B------:R-:W-:Y:S01]  /*1060*/  LOP3.LUT R3, R0, R3, RZ, 0x3c, !PT ;  /* 0x0000000300037212 */ /* 0x000fe200078e3cff */
[C---:B------:R-:W-:Y:S01]  /*1070*/  VIADD R4, R24.reuse, 0x18 ;  /* 0x0000001818047836 */ /* 0x040fe20000000000 */
[----:B------:R-:W-:Y:S01]  /*1080*/  SHF.R.S32.HI R5, RZ, 0x1f, R12 ;  /* 0x0000001fff057819 */ /* 0x000fe2000001140c */
[----:B------:R-:W-:Y:S01]  /*1090*/  VIADD R0, R24, 0x28 ;  /* 0x0000002818007836 */ /* 0x000fe20000000000 */
[----:B------:R-:W-:Y:S01]  /*10a0*/  STL [R1+0xe0], R11 ;  /* 0x0000e00b01007387 */ /* 0x000fe20000100800 */
[----:B------:R-:W-:Y:S01]  /*10b0*/  IMAD.IADD R3, R6, 0x1, R3 ;  /* 0x0000000106037824 */ /* 0x000fe200078e0203 */
[----:B------:R-:W-:Y:S01]  /*10c0*/  LEA.HI R5, R5, R12, RZ, 0x3 ;  /* 0x0000000c05057211 */ /* 0x000fe200078f18ff */
[----:B------:R-:W-:Y:S01]  /*10d0*/  VIADD R6, R24, 0x8 ;  /* 0x0000000818067836 */ /* 0x000fe20000000000 */
[----:B------:R-:W-:Y:S01]  /*10e0*/  SHF.R.S32.HI R7, RZ, 0x3, R14 ;  /* 0x00000003ff077819 */ /* 0x000fe2000001140e */
[----:B------:R-:W-:Y:S01]  /*10f0*/  VIADD R137, R16, 0x50 ;  /* 0x0000005010897836 */ /* 0x000fe20000000000 */
[----:B------:R-:W-:Y:S01]  /*1100*/  SHF.R.S32.HI R5, RZ, 0x3, R5 ;  /* 0x00000003ff057819 */ /* 0x000fe20000011405 */
[----:B------:R-:W-:Y:S01]  /*1110*/  IMAD.SHL.U32 R13, R13, 0x40, RZ ;  /* 0x000000400d0d7824 */ /* 0x000fe200078e00ff */
[----:B------:R-:W-:Y:S01]  /*1120*/  STL [R1+0x44], R6 ;  /* 0x0000440601007387 */ /* 0x000fe20000100800 */
[----:B------:R-:W-:Y:S01]  /*1130*/  IMAD.IADD R10, R21, 0x1, -R10 ;  /* 0x00000001150a7824 */ /* 0x000fe200078e0a0a */
[----:B------:R-:W-:Y:S01]  /*1140*/  SEL R156, R156, 0xffffffc0, !P2 ;  /* 0xffffffc09c9c7807 */ /* 0x000fe20005000000 */
[----:B------:R-:W-:Y:S01]  /*1150*/  IMAD.SHL.U32 R20, R20, 0x20, RZ ;  /* 0x0000002014147824 */ /* 0x000fe200078e00ff */
[----:B------:R0:W-:Y:S01]  /*1160*/  STL [R1+0x40], R4 ;  /* 0x0000400401007387 */ /* 0x0001e20000100800 */
[----:B------:R-:W-:Y:S01]  /*1170*/  IMAD.SHL.U32 R21, R10, 0x2, RZ ;  /* 0x000000020a157824 */ /* 0x000fe200078e00ff */
[----:B------:R-:W-:Y:S01]  /*1180*/  SHF.R.S32.HI R17, RZ, 0x1f, R16 ;  /* 0x0000001fff117819 */ /* 0x000fe20000011410 */
[----:B------:R-:W-:Y:S01]  /*1190*/  IMAD R143, R3, 0x2, R2 ;  /* 0x00000002038f7824 */ /* 0x000fe200078e0202 */
[----:B------:R1:W-:Y:S01]  /*11a0*/  STL [R1+0x48], R0 ;  /* 0x0000480001007387 */ /* 0x0003e20000100800 */
[----:B------:R-:W-:-:S02]  /*11b0*/  VIADD R14, R21, 0x8 ;  /* 0x00000008150e7836 */ /* 0x000fc40000000000 */
[C---:B------:R-:W-:Y:S02]  /*11c0*/  VIADD R12, R21.reuse, 0x18 ;  /* 0x00000018150c7836 */ /* 0x040fe40000000000 */
[C---:B------:R-:W-:Y:S01]  /*11d0*/  VIADD R10, R21.reuse, 0x20 ;  /* 0x00000020150a7836 */ /* 0x040fe20000000000 */
[----:B0-----:R-:W-:Y:S01]  /*11e0*/  SHF.R.S32.HI R4, RZ, 0x1f, R136 ;  /* 0x0000001fff047819 */ /* 0x001fe20000011488 */
[C---:B------:R-:W-:Y:S02]  /*11f0*/  VIADD R9, R21.reuse, 0x28 ;  /* 0x0000002815097836 */ /* 0x040fe40000000000 */
[----:B------:R-:W-:Y:S01]  /*1200*/  VIADD R8, R21, 0x30 ;  /* 0x0000003015087836 */ /* 0x000fe20000000000 */
[----:B-1----:R-:W-:Y:S01]  /*1210*/  SHF.R.S32.HI R0, RZ, 0x1f, R23 ;  /* 0x0000001fff007819 */ /* 0x002fe20000011417 */
[----:B------:R0:W-:Y:S01]  /*1220*/  STL [R1+0x24], R4 ;  /* 0x0000240401007387 */ /* 0x0001e20000100800 */
[----:B------:R-:W-:Y:S02]  /*1230*/  VIADD R157, R143, 0x21800 ;  /* 0x000218008f9d7836 */ /* 0x000fe40000000000 */
[----:B------:R-:W-:Y:S01]  /*1240*/  SHF.R.S32.HI R3, RZ, 0x1f, R8 ;  /* 0x0000001fff037819 */ /* 0x000fe20000011408 */
[----:B------:R1:W-:Y:S01]  /*1250*/  STL [R1+0x20], R0 ;  /* 0x0000200001007387 */ /* 0x0003e20000100800 */
[----:B------:R-:W-:Y:S01]  /*1260*/  IMAD.MOV.U32 R19, RZ, RZ, RZ ;  /* 0x000000ffff137224 */ /* 0x000fe200078e00ff */
[----:B0-----:R-:W-:Y:S01]  /*1270*/  LOP3.LUT R4, R13, 0xc0, RZ, 0xc0, !PT ;  /* 0x000000c00d047812 */ /* 0x001fe200078ec0ff */
[----:B------:R-:W-:Y:S01]  /*1280*/  VIADD R13, R21, 0x10 ;  /* 0x00000010150d7836 */ /* 0x000fe20000000000 */
[----:B-1----:R-:W-:-:S02]  /*1290*/  SHF.R.S32.HI R0, RZ, 0x1f, R137 ;  /* 0x0000001fff007819 */ /* 0x002fc40000011489 */
[----:B------:R-:W-:-:S03]  /*12a0*/  SHF.R.U32.HI R6, RZ, 0x3, R4 ;  /* 0x00000003ff067819 */ /* 0x000fc60000011604 */
[----:B------:R0:W-:Y:S04]  /*12b0*/  STL [R1+0x1c], R0 ;  /* 0x00001c0001007387 */ /* 0x0001e80000100800 */
[----:B------:R1:W-:Y:S04]  /*12c0*/  STL [R1+0x8], R4 ;  /* 0x0000080401007387 */ /* 0x0003e80000100800 */
[----:B------:R-:W-:Y:S01]  /*12d0*/  STL [R1+0x10], R20 ;  /* 0x0000101401007387 */ /* 0x000fe20000100800 */
[----:B0-----:R-:W-:-:S03]  /*12e0*/  LOP3.LUT R0, R4, 0x8, R16, 0xf8, !PT ;  /* 0x0000000804007812 */ /* 0x001fc600078ef810 */
[----:B------:R-:W-:Y:S01]  /*12f0*/  STL [R1+0x64], R21 ;  /* 0x0000641501007387 */ /* 0x000fe20000100800 */
[----:B-1----:R-:W-:-:S03]  /*1300*/  LOP3.LUT R4, R4, 0x18, R16, 0xf8, !PT ;  /* 0x0000001804047812 */ /* 0x002fc600078ef810 */
[----:B------:R0:W-:Y:S01]  /*1310*/  STL [R1+0xc], R6 ;  /* 0x00000c0601007387 */ /* 0x0001e20000100800 */
[-C--:B------:R-:W-:Y:S02]  /*1320*/  LOP3.LUT R0, R0, R6.reuse, RZ, 0x3c, !PT ;  /* 0x0000000600007212 */ /* 0x080fe400078e3cff */
[----:B------:R-:W-:Y:S01]  /*1330*/  LOP3.LUT R4, R4, R6, RZ, 0x3c, !PT ;  /* 0x0000000604047212 */ /* 0x000fe200078e3cff */
[----:B------:R1:W-:Y:S02]  /*1340*/  STL [R1+0x14], R7 ;  /* 0x0000140701007387 */ /* 0x0003e40000100800 */
[C---:B------:R-:W-:Y:S02]  /*1350*/  IMAD.IADD R0, R20.reuse, 0x1, R0 ;  /* 0x0000000114007824 */ /* 0x040fe400078e0200 */
[----:B------:R2:W-:Y:S01]  /*1360*/  STL [R1+0x18], R5 ;  /* 0x0000180501007387 */ /* 0x0005e20000100800 */
[----:B------:R-:W-:Y:S02]  /*1370*/  IMAD.IADD R4, R20, 0x1, R4 ;  /* 0x0000000114047824 */ /* 0x000fe400078e0204 */
[C---:B0-----:R-:W-:Y:S01]  /*1380*/  VIADD R6, R21.reuse, 0x40 ;  /* 0x0000004015067836 */ /* 0x041fe20000000000 */
[----:B------:R0:W-:Y:S01]  /*1390*/  STL [R1+0xa8], R14 ;  /* 0x0000a80e01007387 */ /* 0x0001e20000100800 */
[----:B-1----:R-:W-:Y:S01]  /*13a0*/  VIADD R7, R21, 0x38 ;  /* 0x0000003815077836 */ /* 0x002fe20000000000 */
[----:B------:R-:W-:-:S02]  /*13b0*/  LEA R4, R4, UR42, 0x1 ;  /* 0x0000002a04047c11 */ /* 0x000fc4000f8e08ff */
[----:B------:R1:W-:Y:S01]  /*13c0*/  STL [R1+0xa4], R13 ;  /* 0x0000a40d01007387 */ /* 0x0003e20000100800 */
[----:B--2---:R-:W-:-:S03]  /*13d0*/  VIADD R5, R21, 0x48 ;  /* 0x0000004815057836 */ /* 0x004fc60000000000 */
[----:B------:R-:W-:Y:S01]  /*13e0*/  STL [R1+0xa0], R12 ;  /* 0x0000a00c01007387 */ /* 0x000fe20000100800 */
[----:B------:R-:W-:Y:S01]  /*13f0*/  VIADD R21, R21, 0x50 ;  /* 0x0000005015157836 */ /* 0x000fe20000000000 */
[----:B0-----:R-:W-:Y:S02]  /*1400*/  SHF.R.S32.HI R14, RZ, 0x1f, R14 ;  /* 0x0000001fff0e7819 */ /* 0x001fe4000001140e */
[----:B------:R0:W-:Y:S01]  /*1410*/  STL [R1+0x9c], R10 ;  /* 0x00009c0a01007387 */ /* 0x0001e20000100800 */
[----:B-1----:R-:W-:-:S03]  /*1420*/  SHF.R.S32.HI R13, RZ, 0x1f, R13 ;  /* 0x0000001fff0d7819 */ /* 0x002fc6000001140d */
[----:B------:R-:W-:Y:S04]  /*1430*/  STL [R1+0x98], R9 ;  /* 0x0000980901007387 */ /* 0x000fe80000100800 */
[----:B------:R-:W-:Y:S01]  /*1440*/  STL [R1+0x94], R8 ;  /* 0x0000940801007387 */ /* 0x000fe20000100800 */
[----:B0-----:R-:W-:-:S03]  /*1450*/  SHF.R.S32.HI R10, RZ, 0x1f, R10 ;  /* 0x0000001fff0a7819 */ /* 0x001fc6000001140a */
[----:B------:R0:W-:Y:S04]  /*1460*/  STL [R1+0x90], R7 ;  /* 0x0000900701007387 */ /* 0x0001e80000100800 */
[----:B------:R-:W-:Y:S04]  /*1470*/  STL [R1+0x80], R21 ;  /* 0x0000801501007387 */ /* 0x000fe80000100800 */
[----:B------:R1:W-:Y:S01]  /*1480*/  STL [R1+0x8c], R6 ;  /* 0x00008c0601007387 */ /* 0x0003e20000100800 */
[----:B0-----:R-:W-:-:S03]  /*1490*/  SHF.R.S32.HI R7, RZ, 0x1f, R7 ;  /* 0x0000001fff077819 */ /* 0x001fc60000011407 */
[----:B------:R0:W-:Y:S04]  /*14a0*/  STL [R1+0x68], R0 ;  /* 0x0000680001007387 */ /* 0x0001e80000100800 */
[----:B------:R-:W-:Y:S01]  /*14b0*/  STL [R1+0x88], R5 ;  /* 0x0000880501007387 */ /* 0x000fe20000100800 */
[----:B-1----:R-:W-:-:S03]  /*14c0*/  SHF.R.S32.HI R6, RZ, 0x1f, R6 ;  /* 0x0000001fff067819 */ /* 0x002fc60000011406 */
[----:B------:R-:W-:Y:S01]  /*14d0*/  STL [R1+0xd8], R14 ;  /* 0x0000d80e01007387 */ /* 0x000fe20000100800 */
[----:B0-----:R-:W-:-:S03]  /*14e0*/  SHF.R.S32.HI R0, RZ, 0x1f, R12 ;  /* 0x0000001fff007819 */ /* 0x001fc6000001140c */
[----:B------:R-:W-:Y:S04]  /*14f0*/  STL [R1+0xd4], R13 ;  /* 0x0000d40d01007387 */ /* 0x000fe80000100800 */
[----:B------:R0:W-:Y:S04]  /*1500*/  STL [R1+0xd0], R0 ;  /* 0x0000d00001007387 */ /* 0x0001e80000100800 */
[----:B------:R-:W-:Y:S01]  /*1510*/  STL [R1+0xcc], R10 ;  /* 0x0000cc0a01007387 */ /* 0x000fe20000100800 */
[----:B0-----:R-:W-:-:S05]  /*1520*/  SHF.R.S32.HI R0, RZ, 0x1f, R9 ;  /* 0x0000001fff007819 */ /* 0x001fca0000011409 */
[----:B------:R0:W-:Y:S04]  /*1530*/  STL [R1+0xc8], R0 ;  /* 0x0000c80001007387 */ /* 0x0001e80000100800 */
[----:B------:R1:W-:Y:S04]  /*1540*/  STL [R1+0xc4], R3 ;  /* 0x0000c40301007387 */ /* 0x0003e80000100800 */
[----:B------:R-:W-:Y:S01]  /*1550*/  STL [R1+0xc0], R7 ;  /* 0x0000c00701007387 */ /* 0x000fe20000100800 */
[----:B0-----:R-:W-:Y:S02]  /*1560*/  VIADD R0, R143, 0x21820 ;  /* 0x000218208f007836 */ /* 0x001fe40000000000 */
[C---:B------:R-:W-:Y:S01]  /*1570*/  @P1 VIADD R0, R157.reuse, 0xffffffe0 ;  /* 0xffffffe09d001836 */ /* 0x040fe20000000000 */
[----:B------:R-:W-:Y:S01]  /*1580*/  STL [R1+0xbc], R6 ;  /* 0x0000bc0601007387 */ /* 0x000fe20000100800 */
[----:B-1----:R-:W-:Y:S01]  /*1590*/  SHF.R.S32.HI R3, RZ, 0x1f, R5 ;  /* 0x0000001fff037819 */ /* 0x002fe20000011405 */
[----:B------:R-:W-:-:S02]  /*15a0*/  IMAD.IADD R157, R157, 0x1, R156 ;  /* 0x000000019d9d7824 */ /* 0x000fc400078e029c */
[----:B------:R-:W-:Y:S02]  /*15b0*/  IMAD.IADD R156, R156, 0x1, R0 ;  /* 0x000000019c9c7824 */ /* 0x000fe400078e0200 */
[----:B------:R0:W-:Y:S04]  /*15c0*/  STL [R1+0xb8], R3 ;  /* 0x0000b80301007387 */ /* 0x0001e80000100800 */
[----:B------:R-:W-:Y:S04]  /*15d0*/  STL [R1+0xdc], R4 ;  /* 0x0000dc0401007387 */ /* 0x000fe80000100800 */
[----:B------:R1:W-:Y:S01]  /*15e0*/  STL [R1+0x50], R0 ;  /* 0x0000500001007387 */ /* 0x0003e20000100800 */
[----:B0-----:R-:W-:-:S05]  /*15f0*/  IMAD R3, R15, 0x8, R11 ;  /* 0x000000080f037824 */ /* 0x001fca00078e020b */
[----:B------:R0:W-:Y:S01]  /*1600*/  STL [R1+0x6c], R3 ;  /* 0x00006c0301007387 */ /* 0x0001e20000100800 */
[----:B-1----:R-:W-:-:S05]  /*1610*/  VIADD R0, R0, 0x6000 ;  /* 0x0000600000007836 */ /* 0x002fca0000000000 */
[----:B------:R0:W-:Y:S02]  /*1620*/  STL [R1+0x54], R0 ;  /* 0x0000540001007387 */ /* 0x0001e40000100800 */
.L_x_12501:
[----:B0-23--:R-:W1:Y:S02]  /*1630*/  LDC.64 R4, c[0x0][0xc88] ;  /* 0x00032200ff047b82 */ /* 0x00de640000000a00 */
[----:B-1----:R-:W-:-:S05]  /*1640*/  IMAD.WIDE R4, R99, 0x4, R4 ;  /* 0x0000000463047825 */ /* 0x002fca00078e0204 */
[----:B------:R-:W0:Y:S01]  /*1650*/  LDG.E R30, desc[UR38][R4.64] ;  /* 0x00000026041e7981 */ /* 0x000e22000c1e1900 */
[----:B------:R-:W-:Y:S05]  /*1660*/  YIELD ;  /* 0x0000000000007946 */ /* 0x000fea0003800000 */
[----:B------:R-:W-:Y:S01]  /*1670*/  ULDC.64 UR4, c[0x0][0xa28] ;  /* 0x00028a0000047ab9 */ /* 0x000fe20000000a00 */
[----:B------:R-:W-:Y:S01]  /*1680*/  ULDC.64 UR8, c[0x0][0xa18] ;  /* 0x0002860000087ab9 */ /* 0x000fe20000000a00 */
[----:B------:R-:W-:Y:S01]  /*1690*/  ISETP.NE.U32.AND P1, PT, RZ, UR4, PT ;  /* 0x00000004ff007c0c */ /* 0x000fe2000bf25070 */
[----:B----4-:R-:W-:Y:S01]  /*16a0*/  IMAD.MOV.U32 R11, RZ, RZ, RZ ;  /* 0x000000ffff0b7224 */ /* 0x010fe200078e00ff */
[----:B------:R-:W-:Y:S01]  /*16b0*/  ULDC.64 UR6, c[0x0][0xa08] ;  /* 0x0002820000067ab9 */ /* 0x000fe20000000a00 */
[----:B------:R-:W-:Y:S01]  /*16c0*/  IMAD.MOV.U32 R77, RZ, RZ, RZ ;  /* 0x000000ffff4d7224 */ /* 0x000fe200078e00ff */
[----:B------:R-:W-:-:S02]  /*16d0*/  ISETP.NE.AND.EX P1, PT, RZ, UR5, PT, P1 ;  /* 0x00000005ff007c0c */ /* 0x000fc4000bf25310 */
[----:B------:R-:W-:-:S04]  /*16e0*/  ISETP.NE.U32.AND P0, PT, RZ, UR6, PT ;  /* 0x00000006ff007c0c */ /* 0x000fc8000bf05070 */
[----:B------:R-:W-:Y:S02]  /*16f0*/  ISETP.NE.AND.EX P0, PT, RZ, UR7, PT, P0 ;  /* 0x00000007ff007c0c */ /* 0x000fe4000bf05300 */
[----:B0-----:R-:W-:Y:S01]  /*1700*/  SHF.R.S32.HI R0, RZ, 0x1f, R30 ;  /* 0x0000001fff007819 */ /* 0x001fe2000001141e */
[----:B------:R-:W-:-:S04]  /*1710*/  IMAD.SHL.U32 R27, R30, 0x4, RZ ;  /* 0x000000041e1b7824 */ /* 0x000fc800078e00ff */
[C---:B------:R-:W-:Y:S01]  /*1720*/  @P1 LEA R6, P2, R30.reuse, UR4, 0x2 ;  /* 0x000000041e061c11 */ /* 0x040fe2000f8410ff */
[----:B------:R-:W-:Y:S01]  /*1730*/  STL [R1+0x74], R30 ;  /* 0x0000741e01007387 */ /* 0x000fe20000100800 */
[C-C-:B------:R-:W-:Y:S02]  /*1740*/  SHF.L.U64.HI R31, R30.reuse, 0x2, R0.reuse ;  /* 0x000000021e1f7819 */ /* 0x140fe40000010200 */
[----:B------:R-:W-:Y:S01]  /*1750*/  @P1 LEA.HI.X R7, R30, UR5, R0, 0x2, P2 ;  /* 0x000000051e071c11 */ /* 0x000fe200090f1400 */
[----:B------:R-:W-:Y:S01]  /*1760*/  ULDC UR4, c[0x0][0x288] ;  /* 0x0000a20000047ab9 */ /* 0x000fe20000000800 */
[----:B------:R-:W-:Y:S01]  /*1770*/  ISETP.NE.U32.AND P2, PT, RZ, UR8, PT ;  /* 0x00000008ff007c0c */ /* 0x000fe2000bf45070 */
[----:B------:R0:W-:Y:S01]  /*1780*/  STL [R1+0xac], R0 ;  /* 0x0000ac0001007387 */ /* 0x0001e20000100800 */
[----:B------:R-:W-:Y:S02]  /*1790*/  IADD3 R4, P3, R27, UR6, RZ ;  /* 0x000000061b047c10 */ /* 0x000fe4000ff7e0ff */
[----:B------:R-:W-:Y:S01]  /*17a0*/  ISETP.NE.AND.EX P2, PT, RZ, UR9, PT, P2 ;  /* 0x00000009ff007c0c */ /* 0x000fe2000bf45320 */
[----:B------:R1:W5:Y:S01]  /*17b0*/  @P1 LDG.E R11, desc[UR38][R6.64] ;  /* 0x00000026060b1981 */ /* 0x000362000c1e1900 */
[----:B------:R-:W-:-:S03]  /*17c0*/  IADD3.X R5, R31, UR7, RZ, P3, !PT ;  /* 0x000000071f057c10 */ /* 0x000fc60009ffe4ff */
[----:B------:R1:W-:Y:S01]  /*17d0*/  STL [R1+0x78], R27 ;  /* 0x0000781b01007387 */ /* 0x0003e20000100800 */
[----:B0-----:R-:W-:Y:S01]  /*17e0*/  IMAD.U32 R0, RZ, RZ, UR4 ;  /* 0x00000004ff007e24 */ /* 0x001fe2000f8e00ff */
[----:B------:R-:W-:Y:S02]  /*17f0*/  ULDC.64 UR4, c[0x0][0x418] ;  /* 0x0001060000047ab9 */ /* 0x000fe40000000a00 */
[----:B------:R1:W5:Y:S04]  /*1800*/  @P0 LDG.E R77, desc[UR38][R4.64] ;  /* 0x00000026044d0981 */ /* 0x000368000c1e1900 */
[----:B------:R-:W-:Y:S01]  /*1810*/  @P2 IADD3 R8, P1, R27, UR8, RZ ;  /* 0x000000081b082c10 */ /* 0x000fe2000ff3e0ff */
[----:B------:R1:W-:Y:S03]  /*1820*/  STL [R1+0x7c], R31 ;  /* 0x00007c1f01007387 */ /* 0x0003e60000100800 */
[----:B------:R-:W-:-:S05]  /*1830*/  @P2 IADD3.X R9, R31, UR9, RZ, P1, !PT ;  /* 0x000000091f092c10 */ /* 0x000fca0008ffe4ff */
[----:B------:R-:W2:Y:S01]  /*1840*/  @P2 LDG.E R0, desc[UR38][R8.64] ;  /* 0x0000002608002981 */ /* 0x000ea2000c1e1900 */
        /* <DEDUP_REMOVED lines=9> */
[----:B--2---:R1:W-:Y:S01]  /*18e0*/  STL [R1+0x4c], R0 ;  /* 0x00004c0001007387 */ /* 0x0043e20000100800 */
[----:B------:R-:W-:Y:S01]  /*18f0*/  IMAD.MOV.U32 R12, RZ, RZ, R0 ;  /* 0x000000ffff0c7224 */ /* 0x000fe200078e0000 */
[----:B------:R-:W-:Y:S06]  /*1900*/  @P2 BRA `(.L_x_12336) ;  /* 0x0000000000282947 */ /* 0x000fec0003800000 */
[----:B------:R-:W-:Y:S02]  /*1910*/  ULDC.64 UR4, c[0x0][0xa00] ;  /* 0x0002800000047ab9 */ /* 0x000fe40000000a00 */
[----:B------:R-:W-:-:S04]  /*1920*/  ISETP.NE.U32.AND P1, PT, RZ, UR4, PT ;  /* 0x00000004ff007c0c */ /* 0x000fc8000bf25070 */
[----:B------:R-:W-:-:S13]  /*1930*/  ISETP.NE.AND.EX P1, PT, RZ, UR5, PT, P1 ;  /* 0x00000005ff007c0c */ /* 0x000fda000bf25310 */
[----:B------:R-:W-:Y:S05]  /*1940*/  @!P1 BRA `(.L_x_12336) ;  /* 0x0000000000189947 */ /* 0x000fea0003800000 */
[----:B-1----:R-:W0:Y:S02]  /*1950*/  LDC.64 R6, c[0x0][0xa00] ;  /* 0x00028000ff067b82 */ /* 0x002e240000000a00 */
[----:B0-----:R-:W-:-:S05]  /*1960*/  IMAD.WIDE R6, R30, 0x4, R6 ;  /* 0x000000041e067825 */ /* 0x001fca00078e0206 */
[----:B------:R-:W2:Y:S04]  /*1970*/  LDG.E R0, desc[UR38][R6.64] ;  /* 0x0000002606007981 */ /* 0x000ea8000c1e1900 */
[----:B------:R-:W2:Y:S02]  /*1980*/  LDG.E R3, desc[UR38][R6.64+0x4] ;  /* 0x0000042606037981 */ /* 0x000ea4000c1e1900 */
[----:B--2---:R-:W-:-:S05]  /*1990*/  IMAD.IADD R12, R3, 0x1, -R0 ;  /* 0x00000001030c7824 */ /* 0x004fca00078e0a00 */
[----:B------:R0:W-:Y:S02]  /*19a0*/  STL [R1+0x4c], R12 ;  /* 0x00004c0c01007387 */ /* 0x0001e40000100800 */
.L_x_12336:
[----:B------:R-:W-:Y:S01]  /*19b0*/  ULDC.64 UR4, c[0x0][0xa20] ;  /* 0x0002880000047ab9 */ /* 0x000fe20000000a00 */
[C---:B------:R-:W-:Y:S02]  /*19c0*/  LOP3.LUT R3, R98.reuse, 0xff000000, RZ, 0xc0, !PT ;  /* 0xff00000062037812 */ /* 0x040fe400078ec0ff */
[----:B------:R-:W-:Y:S02]  /*19d0*/  ISETP.NE.U32.AND P1, PT, RZ, UR4, PT ;  /* 0x00000004ff007c0c */ /* 0x000fe4000bf25070 */
[C---:B-1----:R-:W-:Y:S02]  /*19e0*/  LOP3.LUT R0, R98.reuse, 0xff0000, RZ, 0xc0, !PT ;  /* 0x00ff000062007812 */ /* 0x042fe400078ec0ff */
        /* <DEDUP_REMOVED lines=9> */
.L_x_12337:
[----:B------:R-:W-:Y:S05]  /*1a80*/  @!P0 BRA `(.L_x_12338) ;  /* 0x00000000000c8947 */ /* 0x000fea0003800000 */
[----:B------:R-:W2:Y:S04]  /*1a90*/  LDG.E R3, desc[UR38][R4.64] ;  /* 0x0000002604037981 */ /* 0x000ea8000c1e1900 */
[----:B------:R-:W2:Y:S02]  /*1aa0*/  LDG.E R28, desc[UR38][R4.64+0x4] ;  /* 0x00000426041c7981 */ /* 0x000ea4000c1e1900 */
[----:B--2---:R-:W-:-:S07]  /*1ab0*/  IMAD.IADD R28, R28, 0x1, -R3 ;  /* 0x000000011c1c7824 */ /* 0x004fce00078e0a03 */
.L_x_12338:
[----:B------:R-:W-:Y:S01]  /*1ac0*/  ULDC.64 UR4, c[0x0][0xa10] ;  /* 0x0002840000047ab9 */ /* 0x000fe20000000a00 */
[----:B------:R-:W2:Y:S01]  /*1ad0*/  LDC R8, c[0x0][0x448] ;  /* 0x00011200ff087b82 */ /* 0x000ea20000000800 */
[----:B------:R-:W-:-:S04]  /*1ae0*/  ISETP.NE.U32.AND P0, PT, RZ, UR4, PT ;  /* 0x00000004ff007c0c */ /* 0x000fc8000bf05070 */
[----:B------:R-:W-:Y:S01]  /*1af0*/  ISETP.NE.AND.EX P0, PT, RZ, UR5, PT, P0 ;  /* 0x00000005ff007c0c */ /* 0x000fe2000bf05300 */
[----:B------:R-:W-:-:S12]  /*1b00*/  ULDC.64 UR4, c[0x0][0xa30] ;  /* 0x00028c0000047ab9 */ /* 0x000fd80000000a00 */
[----:B------:R-:W3:Y:S02]  /*1b10*/  @P0 LDC.64 R4, c[0x0][0xa10] ;  /* 0x00028400ff040b82 */ /* 0x000ee40000000a00 */
[----:B---3--:R-:W-:-:S05]  /*1b20*/  @P0 IMAD.WIDE R4, R30, 0x4, R4 ;  /* 0x000000041e040825 */ /* 0x008fca00078e0204 */
        /* <DEDUP_REMOVED lines=9> */
[----:B------:R-:W-:Y:S01]  /*1bc0*/  IMAD R13, R97, 0xc0, RZ ;  /* 0x000000c0610d7824 */ /* 0x000fe200078e02ff */
[----:B------:R-:W-:Y:S01]  /*1bd0*/  BSSY B0, `(.L_x_12339) ;  /* 0x0000039000007945 */ /* 0x000fe20003800000 */
[----:B------:R-:W-:Y:S02]  /*1be0*/  IMAD.IADD R11, R28, 0x1, -R11 ;  /* 0x000000011c0b7824 */ /* 0x000fe400078e0a0b */
[----:B----4-:R-:W-:Y:S01]  /*1bf0*/  VIADD R4, R13, 0xbf ;  /* 0x000000bf0d047836 */ /* 0x010fe20000000000 */
[----:B------:R2:W-:Y:S07]  /*1c00*/  STL [R1+0x58], R13 ;  /* 0x0000580d01007387 */ /* 0x0005ee0000100800 */
[----:B------:R-:W4:Y:S01]  /*1c10*/  @P1 LDC R9, c[0x0][0x44c] ;  /* 0x00011300ff091b82 */ /* 0x000f220000000800 */
[----:B--2---:R-:W-:-:S07]  /*1c20*/  LOP3.LUT R13, R10, 0xff, RZ, 0xc0, !PT ;  /* 0x000000ff0a0d7812 */ /* 0x004fce00078ec0ff */
[----:B------:R-:W2:Y:S01]  /*1c30*/  @P1 LDC R5, c[0x0][0x450] ;  /* 0x00011400ff051b82 */ /* 0x000ea20000000800 */
[----:B---3--:R-:W-:Y:S02]  /*1c40*/  @P0 IMAD.IADD R24, R3, 0x1, -R0 ;  /* 0x0000000103180824 */ /* 0x008fe400078e0a00 */
[----:B----4-:R-:W-:-:S04]  /*1c50*/  @P1 IMAD.HI.U32 R0, R4, R9, RZ ;  /* 0x0000000904001227 */ /* 0x010fc800078e00ff */
[----:B0-----:R-:W-:Y:S01]  /*1c60*/  IMAD.IADD R6, R11, 0x1, R24 ;  /* 0x000000010b067824 */ /* 0x001fe200078e0218 */
[----:B--2---:R-:W-:-:S03]  /*1c70*/  @P1 SHF.R.U32.HI R4, RZ, R5, R0 ;  /* 0x00000005ff041219 */ /* 0x004fc60000011600 */
[C---:B------:R-:W-:Y:S01]  /*1c80*/  VIADD R0, R6.reuse, 0x7f ;  /* 0x0000007f06007836 */ /* 0x040fe20000000000 */
[----:B------:R-:W-:Y:S01]  /*1c90*/  IADD3 R100, R6, 0x80, -R12 ;  /* 0x0000008006647810 */ /* 0x000fe20007ffe80c */
[----:B------:R0:W-:Y:S03]  /*1ca0*/  STL [R1+0x5c], R6 ;  /* 0x00005c0601007387 */ /* 0x0001e60000100800 */
[----:B------:R-:W-:Y:S01]  /*1cb0*/  SHF.R.S32.HI R3, RZ, 0x1f, R0 ;  /* 0x0000001fff037819 */ /* 0x000fe20000011400 */
[----:B------:R-:W-:Y:S01]  /*1cc0*/  IMAD.IADD R4, R100, 0x1, R4 ;  /* 0x0000000164047824 */ /* 0x000fe200078e0204 */
[----:B------:R2:W-:Y:S02]  /*1cd0*/  STL [R1+0x84], R13 ;  /* 0x0000840d01007387 */ /* 0x0005e40000100800 */
[----:B------:R-:W-:Y:S02]  /*1ce0*/  LEA.HI R3, R3, R0, RZ, 0x7 ;  /* 0x0000000003037211 */ /* 0x000fe400078f38ff */
[----:B------:R-:W-:-:S02]  /*1cf0*/  SHF.R.S32.HI R5, RZ, 0x1f, R4 ;  /* 0x0000001fff057819 */ /* 0x000fc40000011404 */
[----:B0-----:R-:W-:Y:S02]  /*1d00*/  SHF.R.U32.HI R6, RZ, 0x10, R10 ;  /* 0x00000010ff067819 */ /* 0x001fe4000001160a */
[----:B------:R-:W-:Y:S02]  /*1d10*/  LEA.HI R5, R5, R4, RZ, 0x7 ;  /* 0x0000000405057211 */ /* 0x000fe400078f38ff */
[----:B------:R-:W-:Y:S01]  /*1d20*/  SHF.R.S32.HI R101, RZ, 0x7, R3 ;  /* 0x00000007ff657819 */ /* 0x000fe20000011403 */
[----:B------:R2:W-:Y:S01]  /*1d30*/  STL [R1+0x70], R6 ;  /* 0x0000700601007387 */ /* 0x0005e20000100800 */
[----:B------:R-:W-:-:S04]  /*1d40*/  SHF.R.S32.HI R0, RZ, 0x7, R5 ;  /* 0x00000007ff007819 */ /* 0x000fc80000011405 */
[----:B------:R-:W-:Y:S01]  /*1d50*/  VIMNMX R9, R101, R0, PT ;  /* 0x0000000065097248 */ /* 0x000fe20003fe0100 */
[----:B------:R-:W-:-:S03]  /*1d60*/  IMAD.MOV.U32 R0, RZ, RZ, RZ ;  /* 0x000000ffff007224 */ /* 0x000fc600078e00ff */
[----:B------:R-:W-:-:S13]  /*1d70*/  ISETP.GE.AND P0, PT, R9, 0x1, PT ;  /* 0x000000010900780c */ /* 0x000fda0003f06270 */
[----:B--2---:R-:W-:Y:S05]  /*1d80*/  @!P0 BRA `(.L_x_12340) ;  /* 0x0000000000748947 */ /* 0x004fea0003800000 */
[----:B------:R-:W-:Y:S01]  /*1d90*/  ISETP.NE.AND P0, PT, R6, RZ, PT ;  /* 0x000000ff0600720c */ /* 0x000fe20003f05270 */
[----:B------:R-:W-:-:S03]  /*1da0*/  ULDC UR4, c[0x0][0x9f0] ;  /* 0x00027c0000047ab9 */ /* 0x000fc60000000800 */
[----:B------:R-:W-:-:S04]  /*1db0*/  SEL R10, R6, UR4, P0 ;  /* 0x00000004060a7c07 */ /* 0x000fc80008000000 */
[-C--:B------:R-:W-:Y:S02]  /*1dc0*/  IABS R6, R10.reuse ;  /* 0x0000000a00067213 */ /* 0x080fe40000000000 */
[----:B------:R-:W-:Y:S02]  /*1dd0*/  IADD3 R0, R10, -0x1, R9 ;  /* 0xffffffff0a007810 */ /* 0x000fe40007ffe009 */
[----:B------:R-:W0:Y:S01]  /*1de0*/  I2F.RP R3, R6 ;  /* 0x0000000600037306 */ /* 0x000e220000209400 */
[----:B------:R-:W-:Y:S02]  /*1df0*/  IABS R12, R10 ;  /* 0x0000000a000c7213 */ /* 0x000fe40000000000 */
[----:B------:R-:W-:Y:S02]  /*1e00*/  IABS R8, R0 ;  /* 0x0000000000087213 */ /* 0x000fe40000000000 */
[----:B------:R-:W-:-:S04]  /*1e10*/  LOP3.LUT R0, R0, R10, RZ, 0x3c, !PT ;  /* 0x0000000a00007212 */ /* 0x000fc800078e3cff */
[----:B------:R-:W-:Y:S01]  /*1e20*/  ISETP.GE.AND P2, PT, R0, RZ, PT ;  /* 0x000000ff0000720c */ /* 0x000fe20003f46270 */
[----:B0-----:R-:W0:Y:S02]  /*1e30*/  MUFU.RCP R3, R3 ;  /* 0x0000000300037308 */ /* 0x001e240000001000 */
[----:B0-----:R-:W-:Y:S02]  /*1e40*/  VIADD R4, R3, 0xffffffe ;  /* 0x0ffffffe03047836 */ /* 0x001fe40000000000 */
[----:B------:R-:W-:-:S04]  /*1e50*/  IMAD.MOV R3, RZ, RZ, -R12 ;  /* 0x000000ffff037224 */ /* 0x000fc800078e0a0c */
[----:B------:R0:W2:Y:S02]  /*1e60*/  F2I.FTZ.U32.TRUNC.NTZ R5, R4 ;  /* 0x0000000400057305 */ /* 0x0000a4000021f000 */
[----:B0-----:R-:W-:Y:S02]  /*1e70*/  IMAD.MOV.U32 R4, RZ, RZ, RZ ;  /* 0x000000ffff047224 */ /* 0x001fe400078e00ff */
        /* <DEDUP_REMOVED lines=14> */
.L_x_12340:
[----:B------:R-:W-:Y:S05]  /*1f60*/  BSYNC B0 ;  /* 0x0000000000007941 */ /* 0x000fea0003800000 */
.L_x_12339:
        /* <DEDUP_REMOVED lines=36> */
.L_x_12343:
[----:B------:R-:W-:Y:S05]  /*21b0*/  BSYNC B6 ;  /* 0x0000000000067941 */ /* 0x000fea0003800000 */
.L_x_12342:
        /* <DEDUP_REMOVED lines=20> */
.L_x_12345:
[----:B------:R-:W-:Y:S05]  /*2300*/  BSYNC B6 ;  /* 0x0000000000067941 */ /* 0x000fea0003800000 */
.L_x_12344:
[----:B------:R-:W2:Y:S01]  /*2310*/  LDL.64 R20, [R1] ;  /* 0x0000000001147983 */ /* 0x000ea20000100a00 */
[----:B------:R-:W-:Y:S01]  /*2320*/  ULDC.64 UR4, c[0x0][0x9f8] ;  /* 0x00027e0000047ab9 */ /* 0x000fe20000000a00 */
[----:B------:R-:W0:Y:S02]  /*2330*/  LDC.64 R8, c[0x0][0x408] ;  /* 0x00010200ff087b82 */ /* 0x000e240000000a00 */
[----:B------:R-:W2:Y:S01]  /*2340*/  LDL.64 R32, [R1] ;  /* 0x0000000001207983 */ /* 0x000ea20000100a00 */
[----:B------:R-:W-:Y:S01]  /*2350*/  ISETP.NE.U32.AND P0, PT, RZ, UR4, PT ;  /* 0x00000004ff007c0c */ /* 0x000fe2000bf05070 */
[----:B------:R-:W-:-:S03]  /*2360*/  IMAD.MOV.U32 R0, RZ, RZ, R30 ;  /* 0x000000ffff007224 */ /* 0x000fc600078e001e */
[----:B------:R-:W-:Y:S01]  /*2370*/  ISETP.NE.AND.EX P0, PT, RZ, UR5, PT, P0 ;  /* 0x00000005ff007c0c */ /* 0x000fe2000bf05300 */
[----:B------:R-:W3:Y:S01]  /*2380*/  LDC.64 R10, c[0x0][0x3f8] ;  /* 0x0000fe00ff0a7b82 */ /* 0x000ee20000000a00 */
[----:B------:R-:W-:-:S07]  /*2390*/  SHF.R.S32.HI R15, RZ, 0x1f, R142 ;  /* 0x0000001fff0f7819 */ /* 0x000fce000001148e */
[----:B------:R-:W4:Y:S04]  /*23a0*/  LDC R13, c[0x0][0x3f4] ;  /* 0x0000fd00ff0d7b82 */ /* 0x000f280000000800 */
[----:B------:R-:W-:Y:S02]  /*23b0*/  @P0 IADD3 R4, P1, R27, UR4, RZ ;  /* 0x000000041b040c10 */ /* 0x000fe4000ff3e0ff */
[----:B------:R-:W1:Y:S02]  /*23c0*/  S2R R27, SR_TID.X ;  /* 0x00000000001b7919 */ /* 0x000e640000002100 */
[----:B------:R-:W-:-:S05]  /*23d0*/  @P0 IADD3.X R5, R31, UR5, RZ, P1, !PT ;  /* 0x000000051f050c10 */ /* 0x000fca0008ffe4ff */
[----:B------:R4:W2:Y:S01]  /*23e0*/  @P0 LDG.E R0, desc[UR38][R4.64] ;  /* 0x0000002604000981 */ /* 0x0008a2000c1e1900 */
[----:B------:R-:W-:Y:S01]  /*23f0*/  LOP3.LUT R18, R18, 0xfffffffb, RZ, 0xc0, !PT ;  /* 0xfffffffb12127812 */ /* 0x000fe200078ec0ff */
[----:B0-----:R-:W-:-:S04]  /*2400*/  IMAD.WIDE.U32 R64, R142, R8, R16 ;  /* 0x000000088e407225 */ /* 0x001fc800078e0010 */
[----:B---3--:R-:W-:-:S04]  /*2410*/  IMAD.WIDE.U32 R68, R142, R10, R16 ;  /* 0x0000000a8e447225 */ /* 0x008fc800078e0010 */
[----:B------:R-:W-:Y:S02]  /*2420*/  IMAD.IADD R77, R77, 0x1, R28 ;  /* 0x000000014d4d7824 */ /* 0x000fe400078e021c */
[----:B-1----:R-:W-:Y:S01]  /*2430*/  VIADD R3, R27, 0xffffff80 ;  /* 0xffffff801b037836 */ /* 0x002fe20000000000 */
[----:B------:R-:W-:-:S04]  /*2440*/  SHF.R.U32.HI R30, RZ, 0x7, R27 ;  /* 0x00000007ff1e7819 */ /* 0x000fc8000001161b */
[----:B------:R-:W-:Y:S02]  /*2450*/  ISETP.NE.AND P6, PT, R30, 0x1, PT ;  /* 0x000000011e00780c */ /* 0x000fe40003fc5270 */
[----:B------:R-:W-:-:S04]  /*2460*/  SHF.R.S32.HI R6, RZ, 0x1f, R3 ;  /* 0x0000001fff067819 */ /* 0x000fc80000011403 */
[----:B------:R-:W-:Y:S01]  /*2470*/  LEA.HI R6, R6, R3, RZ, 0x2 ;  /* 0x0000000306067211 */ /* 0x000fe200078f10ff */
[----:B------:R-:W-:-:S03]  /*2480*/  VIADD R3, R16, 0x10 ;  /* 0x0000001010037836 */ /* 0x000fc60000000000 */
[--C-:B------:R-:W-:Y:S02]  /*2490*/  SHF.R.S32.HI R56, RZ, 0x2, R6.reuse ;  /* 0x00000002ff387819 */ /* 0x100fe40000011406 */
[----:B------:R-:W-:Y:S01]  /*24a0*/  SHF.R.S32.HI R7, RZ, 0x1f, R6 ;  /* 0x0000001fff077819 */ /* 0x000fe20000011406 */
[----:B------:R-:W-:Y:S05]  /*24b0*/  @!P6 WARPSYNC.ALL ;  /* 0x000000000000e948 */ /* 0x000fea0003800000 */
[----:B------:R-:W-:Y:S01]  /*24c0*/  ULDC UR4, c[0x0][0x2f4] ;  /* 0x0000bd0000047ab9 */ /* 0x000fe20000000800 */
[----:B------:R-:W-:Y:S01]  /*24d0*/  LEA.HI R7, R7, R56, RZ, 0x2 ;  /* 0x0000003807077211 */ /* 0x000fe200078f10ff */
[----:B------:R-:W-:Y:S01]  /*24e0*/  IMAD R6, R15, R8, RZ ;  /* 0x000000080f067224 */ /* 0x000fe200078e02ff */
[----:B------:R-:W-:Y:S01]  /*24f0*/  ISETP.GE.AND P1, PT, R3, UR4, PT ;  /* 0x0000000403007c0c */ /* 0x000fe2000bf26270 */
[----:B------:R-:W-:Y:S01]  /*2500*/  IMAD R15, R15, R10, RZ ;  /* 0x0000000a0f0f7224 */ /* 0x000fe200078e02ff */
[----:B------:R-:W-:-:S02]  /*2510*/  ISETP.GE.AND P0, PT, R16, UR4, PT ;  /* 0x0000000410007c0c */ /* 0x000fc4000bf06270 */
[----:B----4-:R-:W-:Y:S01]  /*2520*/  SEL R5, RZ, 0xffffffff, P1 ;  /* 0xffffffffff057807 */ /* 0x010fe20000800000 */
[----:B------:R-:W-:Y:S01]  /*2530*/  IMAD R15, R142, R11, R15 ;  /* 0x0000000b8e0f7224 */ /* 0x000fe200078e020f */
[----:B------:R-:W-:Y:S02]  /*2540*/  SEL R4, RZ, 0x1, P0 ;  /* 0x00000001ff047807 */ /* 0x000fe40000000000 */
[----:B------:R-:W-:Y:S01]  /*2550*/  LOP3.LUT R7, R7, 0xfffffffc, RZ, 0xc0, !PT ;  /* 0xfffffffc07077812 */ /* 0x000fe200078ec0ff */
[----:B------:R-:W-:Y:S01]  /*2560*/  IMAD.SHL.U32 R5, R5, 0x2, RZ ;  /* 0x0000000205057824 */ /* 0x000fe200078e00ff */
[----:B------:R-:W-:Y:S02]  /*2570*/  ISETP.GE.AND P1, PT, R136, UR4, PT ;  /* 0x0000000488007c0c */ /* 0x000fe4000bf26270 */
[----:B------:R-:W-:Y:S01]  /*2580*/  ISETP.GE.AND P2, PT, R3, R13, PT ;  /* 0x0000000d0300720c */ /* 0x000fe20003f46270 */
[----:B------:R-:W-:Y:S01]  /*2590*/  IMAD.IADD R56, R56, 0x1, -R7 ;  /* 0x0000000138387824 */ /* 0x000fe200078e0a07 */
[----:B------:R-:W-:Y:S01]  /*25a0*/  LOP3.LUT R5, R5, 0x2, R4, 0xe2, !PT ;  /* 0x0000000205057812 */ /* 0x000fe200078ee204 */
[----:B------:R-:W-:Y:S01]  /*25b0*/  VIADD R4, R16, 0x20 ;  /* 0x0000002010047836 */ /* 0x000fe20000000000 */
[----:B------:R-:W-:-:S04]  /*25c0*/  SEL R7, RZ, 0x8, P1 ;  /* 0x00000008ff077807 */ /* 0x000fc80000800000 */
[C---:B------:R-:W-:Y:S02]  /*25d0*/  ISETP.GE.AND P0, PT, R4.reuse, UR4, PT ;  /* 0x0000000404007c0c */ /* 0x040fe4000bf06270 */
[----:B------:R-:W-:Y:S01]  /*25e0*/  ISETP.GE.AND P1, PT, R4, R13, PT ;  /* 0x0000000d0400720c */ /* 0x000fe20003f26270 */
[----:B--2---:R-:W-:Y:S02]  /*25f0*/  IMAD.MOV.U32 R32, RZ, RZ, R20 ;  /* 0x000000ffff207224 */ /* 0x004fe400078e0014 */
[----:B------:R-:W-:Y:S01]  /*2600*/  IMAD R21, R142, R9, R6 ;  /* 0x000000098e157224 */ /* 0x000fe200078e0206 */
[----:B------:R-:W-:Y:S02]  /*2610*/  SEL R6, RZ, 0x4, P0 ;  /* 0x00000004ff067807 */ /* 0x000fe40000000000 */
[----:B------:R-:W-:Y:S01]  /*2620*/  SHF.R.S32.HI R33, RZ, 0x1f, R32 ;  /* 0x0000001fff217819 */ /* 0x000fe20000011420 */
[----:B------:R-:W-:Y:S01]  /*2630*/  IMAD.IADD R65, R65, 0x1, R21 ;  /* 0x0000000141417824 */ /* 0x000fe200078e0215 */
[----:B------:R-:W-:-:S02]  /*2640*/  ISETP.GE.AND P0, PT, R23, UR4, PT ;  /* 0x0000000417007c0c */ /* 0x000fc4000bf06270 */
[----:B------:R-:W-:Y:S01]  /*2650*/  LOP3.LUT R5, R7, R5, R6, 0xfe, !PT ;  /* 0x0000000507057212 */ /* 0x000fe200078efe06 */
[----:B------:R0:W-:Y:S01]  /*2660*/  STL [R1+0x4], R33 ;  /* 0x0000042101007387 */ /* 0x0001e20000100800 */
[C-C-:B------:R-:W-:Y:S01]  /*2670*/  IMAD.WIDE.U32 R66, R142.reuse, R8, R32.reuse ;  /* 0x000000088e427225 */ /* 0x140fe200078e0020 */
[----:B------:R-:W-:Y:S02]  /*2680*/  SEL R6, RZ, 0x10, P0 ;  /* 0x00000010ff067807 */ /* 0x000fe40000000000 */
[----:B------:R-:W2:Y:S01]  /*2690*/  LDL R27, [R1+0x8] ;  /* 0x00000800011b7983 */ /* 0x000ea20000100800 */
[----:B------:R-:W-:Y:S01]  /*26a0*/  IMAD.WIDE.U32 R70, R142, R10, R32 ;  /* 0x0000000a8e467225 */ /* 0x000fe200078e0020 */
[----:B------:R-:W-:Y:S02]  /*26b0*/  LOP3.LUT P0, RZ, R56, 0x2, RZ, 0xc0, !PT ;  /* 0x0000000238ff7812 */ /* 0x000fe4000780c0ff */
[----:B------:R-:W3:Y:S01]  /*26c0*/  LDL R34, [R1+0xc] ;  /* 0x00000c0001227983 */ /* 0x000ee20000100800 */
[----:B------:R-:W-:Y:S01]  /*26d0*/  LOP3.LUT R29, R5, R6, RZ, 0xfc, !PT ;  /* 0x00000006051d7212 */ /* 0x000fe200078efcff */
[----:B------:R-:W-:-:S02]  /*26e0*/  IMAD.IADD R67, R21, 0x1, R67 ;  /* 0x0000000115437824 */ /* 0x000fc400078e0243 */
[----:B0-----:R-:W4:Y:S04]  /*26f0*/  LDL R33, [R1+0x10] ;  /* 0x0000100001217983 */ /* 0x001f280000100800 */
[----:B------:R-:W4:Y:S03]  /*2700*/  LDL R32, [R1+0xb0] ;  /* 0x0000b00001207983 */ /* 0x000f260000100800 */
[----:B------:R-:W-:Y:S02]  /*2710*/  @P0 LOP3.LUT R18, R18, 0x4, RZ, 0xfc, !PT ;  /* 0x0000000412120812 */ /* 0x000fe400078efcff */
[----:B------:R-:W-:Y:S02]  /*2720*/  ISETP.GE.AND P0, PT, R16, R13, PT ;  /* 0x0000000d1000720c */ /* 0x000fe40003f06270 */
[----:B------:R-:W-:-:S02]  /*2730*/  SEL R7, R13, RZ, P1 ;  /* 0x000000ff0d077207 */ /* 0x000fc40000800000 */
[C---:B------:R-:W-:Y:S02]  /*2740*/  SEL R5, R13.reuse, RZ, P0 ;  /* 0x000000ff0d057207 */ /* 0x040fe40000000000 */
[----:B------:R-:W-:Y:S01]  /*2750*/  SEL R12, R13, RZ, P2 ;  /* 0x000000ff0d0c7207 */ /* 0x000fe20001000000 */
[----:B------:R-:W-:Y:S02]  /*2760*/  IMAD.IADD R20, R4, 0x1, R7 ;  /* 0x0000000104147824 */ /* 0x000fe400078e0207 */
[----:B------:R-:W-:Y:S02]  /*2770*/  IMAD.IADD R6, R16, 0x1, R5 ;  /* 0x0000000110067824 */ /* 0x000fe400078e0205 */
[----:B------:R-:W-:Y:S01]  /*2780*/  IMAD.IADD R14, R3, 0x1, R12 ;  /* 0x00000001030e7824 */ /* 0x000fe200078e020c */
[----:B------:R-:W-:Y:S02]  /*2790*/  SHF.R.S32.HI R21, RZ, 0x1f, R20 ;  /* 0x0000001fff157819 */ /* 0x000fe40000011414 */
[----:B------:R-:W-:Y:S01]  /*27a0*/  SHF.R.S32.HI R7, RZ, 0x1f, R6 ;  /* 0x0000001fff077819 */ /* 0x000fe20000011406 */
[----:B------:R-:W-:-:S02]  /*27b0*/  IMAD.IADD R69, R69, 0x1, R15 ;  /* 0x0000000145457824 */ /* 0x000fc400078e020f */
[----:B------:R-:W-:Y:S01]  /*27c0*/  IMAD.IADD R71, R15, 0x1, R71 ;  /* 0x000000010f477824 */ /* 0x000fe200078e0247 */
[----:B------:R-:W-:Y:S02]  /*27d0*/  SHF.R.S32.HI R15, RZ, 0x1f, R14 ;  /* 0x0000001fff0f7819 */ /* 0x000fe4000001140e */
[CC--:B------:R-:W-:Y:S02]  /*27e0*/  LEA.HI R5, R7.reuse, R6.reuse, RZ, 0x3 ;  /* 0x0000000607057211 */ /* 0x0c0fe400078f18ff */
[----:B------:R-:W-:Y:S02]  /*27f0*/  LEA.HI R12, R7, R6, RZ, 0x5 ;  /* 0x00000006070c7211 */ /* 0x000fe400078f28ff */
[----:B------:R-:W-:Y:S02]  /*2800*/  LOP3.LUT R18, R18, 0xfffffffe, RZ, 0xc0, !PT ;  /* 0xfffffffe12127812 */ /* 0x000fe400078ec0ff */
[CC--:B------:R-:W-:Y:S02]  /*2810*/  LEA.HI R7, R21.reuse, R20.reuse, RZ, 0x3 ;  /* 0x0000001415077211 */ /* 0x0c0fe400078f18ff */
[----:B------:R-:W-:-:S02]  /*2820*/  LEA.HI R20, R21, R20, RZ, 0x5 ;  /* 0x0000001415147211 */ /* 0x000fc400078f28ff */
[CC--:B------:R-:W-:Y:S02]  /*2830*/  LEA.HI R6, R15.reuse, R14.reuse, RZ, 0x3 ;  /* 0x0000000e0f067211 */ /* 0x0c0fe400078f18ff */
[----:B------:R-:W-:Y:S02]  /*2840*/  @P2 LOP3.LUT R18, R18, 0x1, RZ, 0xfc, !PT ;  /* 0x0000000112122812 */ /* 0x000fe400078efcff */
[----:B------:R-:W-:Y:S01]  /*2850*/  LEA.HI R15, R15, R14, RZ, 0x5 ;  /* 0x0000000e0f0f7211 */ /* 0x000fe200078f28ff */
[----:B------:R-:W-:Y:S01]  /*2860*/  IMAD.SHL.U32 R14, R12, 0x80, RZ ;  /* 0x000000800c0e7824 */ /* 0x000fe200078e00ff */
[----:B-----5:R-:W-:Y:S01]  /*2870*/  SHF.R.S32.HI R31, RZ, 0x1f, R95 ;  /* 0x0000001fff1f7819 */ /* 0x020fe2000001145f */
[----:B------:R-:W-:Y:S01]  /*2880*/  IMAD.SHL.U32 R28, R20, 0x80, RZ ;  /* 0x00000080141c7824 */ /* 0x000fe200078e00ff */
[----:B------:R-:W-:Y:S01]  /*2890*/  LOP3.LUT R18, R18, 0xfffffffd, RZ, 0xc0, !PT ;  /* 0xfffffffd12127812 */ /* 0x000fe200078ec0ff */
[----:B------:R-:W-:Y:S01]  /*28a0*/  IMAD.SHL.U32 R21, R15, 0x80, RZ ;  /* 0x000000800f157824 */ /* 0x000fe200078e00ff */
[----:B------:R-:W-:-:S02]  /*28b0*/  LOP3.LUT R14, R14, 0xfffff000, RZ, 0xc0, !PT ;  /* 0xfffff0000e0e7812 */ /* 0x000fc400078ec0ff */
[----:B------:R-:W-:Y:S02]  /*28c0*/  @P1 LOP3.LUT R18, R18, 0x2, RZ, 0xfc, !PT ;  /* 0x0000000212121812 */ /* 0x000fe400078efcff */
[----:B------:R-:W-:Y:S02]  /*28d0*/  LOP3.LUT R28, R28, 0xfffff000, RZ, 0xc0, !PT ;  /* 0xfffff0001c1c7812 */ /* 0x000fe400078ec0ff */
[----:B------:R-:W-:Y:S02]  /*28e0*/  ISETP.GE.AND P1, PT, R137, UR4, PT ;  /* 0x0000000489007c0c */ /* 0x000fe4000bf26270 */
[----:B------:R-:W-:Y:S01]  /*28f0*/  LOP3.LUT R21, R21, 0xfffff000, RZ, 0xc0, !PT ;  /* 0xfffff00015157812 */ /* 0x000fe200078ec0ff */
[----:B------:R-:W-:Y:S01]  /*2900*/  IMAD.WIDE.U32 R68, R95, R10, R68 ;  /* 0x0000000a5f447225 */ /* 0x000fe200078e0044 */
[----:B------:R-:W-:-:S03]  /*2910*/  SHF.L.U64.HI R85, R8, 0x7, R9 ;  /* 0x0000000708557819 */ /* 0x000fc60000010209 */
[----:B------:R-:W-:Y:S01]  /*2920*/  IMAD.WIDE.U32 R64, R95, R8, R64 ;  /* 0x000000085f407225 */ /* 0x000fe200078e0040 */
[----:B------:R-:W-:-:S03]  /*2930*/  SHF.L.U64.HI R86, R10, 0x7, R11 ;  /* 0x000000070a567819 */ /* 0x000fc6000001020b */
[----:B------:R-:W-:-:S04]  /*2940*/  IMAD.WIDE.U32 R66, R95, R8, R66 ;  /* 0x000000085f427225 */ /* 0x000fc800078e0042 */
[----:B------:R-:W-:Y:S01]  /*2950*/  IMAD.WIDE.U32 R70, R95, R10, R70 ;  /* 0x0000000a5f467225 */ /* 0x000fe200078e0046 */
[----:B------:R-:W-:-:S03]  /*2960*/  SHF.R.S32.HI R78, RZ, 0x1f, R0 ;  /* 0x0000001fff4e7819 */ /* 0x000fc60000011400 */
[----:B------:R-:W-:Y:S02]  /*2970*/  VIADD R99, R30, 0x8 ;  /* 0x000000081e637836 */ /* 0x000fe40000000000 */
[----:B------:R-:W-:Y:S01]  /*2980*/  IMAD.SHL.U32 R98, R13, 0x2, RZ ;  /* 0x000000020d627824 */ /* 0x000fe200078e00ff */
[----:B------:R-:W-:Y:S01]  /*2990*/  @!P6 BAR.SYNC.DEFER_BLOCKING 0x9, 0x100 ;  /* 0x024400000000eb1d */ /* 0x000fe20000010000 */
[C---:B--2---:R-:W-:Y:S02]  /*29a0*/  LOP3.LUT R12, R27.reuse, 0x18, R5, 0xf8, !PT ;  /* 0x000000181b0c7812 */ /* 0x044fe400078ef805 */
[C---:B------:R-:W-:Y:S02]  /*29b0*/  LOP3.LUT R20, R27.reuse, 0x18, R6, 0xf8, !PT ;  /* 0x000000181b147812 */ /* 0x040fe400078ef806 */
[----:B------:R-:W-:Y:S02]  /*29c0*/  LOP3.LUT R27, R27, 0x18, R7, 0xf8, !PT ;  /* 0x000000181b1b7812 */ /* 0x000fe400078ef807 */
[----:B---3--:R-:W-:Y:S01]  /*29d0*/  LOP3.LUT R15, R12, R34, RZ, 0x3c, !PT ;  /* 0x000000220c0f7212 */ /* 0x008fe200078e3cff */
[----:B------:R-:W-:Y:S01]  /*29e0*/  IMAD R12, R31, R8, RZ ;  /* 0x000000081f0c7224 */ /* 0x000fe200078e02ff */
[----:B------:R-:W-:-:S02]  /*29f0*/  LOP3.LUT R27, R27, R34, RZ, 0x3c, !PT ;  /* 0x000000221b1b7212 */ /* 0x000fc400078e3cff */
[--C-:B----4-:R-:W-:Y:S01]  /*2a00*/  IADD3 R94, R15, R14, R33.reuse ;  /* 0x0000000e0f5e7210 */ /* 0x110fe20007ffe021 */
[----:B------:R-:W-:Y:S01]  /*2a10*/  IMAD R15, R95, R9, R12 ;  /* 0x000000095f0f7224 */ /* 0x000fe200078e020c */
[----:B------:R-:W-:Y:S01]  /*2a20*/  LOP3.LUT R20, R20, R34, RZ, 0x3c, !PT ;  /* 0x0000002214147212 */ /* 0x000fe200078e3cff */
[----:B------:R-:W-:Y:S01]  /*2a30*/  IMAD R12, R31, R10, RZ ;  /* 0x0000000a1f0c7224 */ /* 0x000fe200078e02ff */
[--C-:B------:R-:W-:Y:S02]  /*2a40*/  IADD3 R92, R27, R28, R33.reuse ;  /* 0x0000001c1b5c7210 */ /* 0x100fe40007ffe021 */
[----:B------:R-:W-:Y:S01]  /*2a50*/  SEL R28, RZ, 0x20, P1 ;  /* 0x00000020ff1c7807 */ /* 0x000fe20000800000 */
[----:B------:R-:W-:Y:S01]  /*2a60*/  IMAD R73, R95, R11, R12 ;  /* 0x0000000b5f497224 */ /* 0x000fe200078e020c */
[----:B------:R-:W-:Y:S02]  /*2a70*/  IADD3 R93, R20, R21, R33 ;  /* 0x00000015145d7210 */ /* 0x000fe40007ffe021 */
[----:B------:R-:W-:-:S02]  /*2a80*/  LOP3.LUT R20, R5, 0xfffffff8, RZ, 0xc0, !PT ;  /* 0xfffffff805147812 */ /* 0x000fc400078ec0ff */
[----:B------:R-:W-:Y:S02]  /*2a90*/  LOP3.LUT R21, R6, 0xfffffff8, RZ, 0xc0, !PT ;  /* 0xfffffff806157812 */ /* 0x000fe400078ec0ff */
[----:B------:R-:W-:Y:S02]  /*2aa0*/  LOP3.LUT R27, R7, 0xfffffff8, RZ, 0xc0, !PT ;  /* 0xfffffff8071b7812 */ /* 0x000fe400078ec0ff */
[----:B------:R-:W-:Y:S01]  /*2ab0*/  LOP3.LUT R28, R29, R28, RZ, 0xfc, !PT ;  /* 0x0000001c1d1c7212 */ /* 0x000fe200078efcff */
[----:B------:R-:W-:Y:S01]  /*2ac0*/  IMAD.SHL.U32 R9, R10, 0x80, RZ ;  /* 0x000000800a097824 */ /* 0x000fe200078e00ff */
[----:B------:R-:W-:Y:S01]  /*2ad0*/  SHF.R.S32.HI R91, RZ, 0x1f, R20 ;  /* 0x0000001fff5b7819 */ /* 0x000fe20000011414 */
[----:B------:R-:W-:Y:S01]  /*2ae0*/  IMAD.IADD R75, R69, 0x1, R73 ;  /* 0x00000001454b7824 */ /* 0x000fe200078e0249 */
[----:B------:R-:W-:Y:S01]  /*2af0*/  SHF.R.S32.HI R90, RZ, 0x1f, R21 ;  /* 0x0000001fff5a7819 */ /* 0x000fe20000011415 */
[----:B------:R-:W-:Y:S01]  /*2b00*/  IMAD.SHL.U32 R8, R8, 0x80, RZ ;  /* 0x0000008008087824 */ /* 0x000fe200078e00ff */
[----:B------:R-:W-:Y:S01]  /*2b10*/  SHF.R.S32.HI R87, RZ, 0x1f, R27 ;  /* 0x0000001fff577819 */ /* 0x000fe2000001141b */
[----:B------:R-:W-:Y:S01]  /*2b20*/  IMAD R10, R32, 0xc0, R142 ;  /* 0x000000c0200a7824 */ /* 0x000fe200078e028e */
[----:B------:R-:W-:Y:S01]  /*2b30*/  LOP3.LUT R29, R29, 0x1, RZ, 0xc0, !PT ;  /* 0x000000011d1d7812 */ /* 0x000fe200078ec0ff */
[----:B------:R-:W-:Y:S01]  /*2b40*/  IMAD.IADD R76, R65, 0x1, R15 ;  /* 0x00000001414c7824 */ /* 0x000fe200078e020f */
[C---:B------:R-:W-:Y:S01]  /*2b50*/  LOP3.LUT R30, R28.reuse, 0x2, RZ, 0xc0, !PT ;  /* 0x000000021c1e7812 */ /* 0x040fe200078ec0ff */
[----:B------:R-:W-:Y:S01]  /*2b60*/  IMAD.IADD R74, R15, 0x1, R67 ;  /* 0x000000010f4a7824 */ /* 0x000fe200078e0243 */
[----:B------:R-:W-:Y:S01]  /*2b70*/  LOP3.LUT R31, R28, 0x4, RZ, 0xc0, !PT ;  /* 0x000000041c1f7812 */ /* 0x000fe200078ec0ff */
[----:B------:R-:W-:-:S07]  /*2b80*/  IMAD.IADD R73, R73, 0x1, R71 ;  /* 0x0000000149497824 */ /* 0x000fce00078e0247 */
.L_x_12404:
        /* <DEDUP_REMOVED lines=12> */
[----:B---3--:R-:W3:Y:S08]  /*2c50*/  @!P1 LDC.64 R12, c[0x0][0x418] ;  /* 0x00010600ff0c9b82 */ /* 0x008ef00000000a00 */
        /* <DEDUP_REMOVED lines=73> */
[----:B------:R-:W2:Y:S04]  /*30f0*/  LDL.64 R102, [R1] ;  /* 0x0000000001667983 */ /* 0x000ea80000100a00 */
        /* <DEDUP_REMOVED lines=45> */
.L_x_12350:
[----:B------:R-:W-:Y:S05]  /*33d0*/  BSYNC B1 ;  /* 0x0000000000017941 */ /* 0x000fea0003800000 */
.L_x_12349:
        /* <DEDUP_REMOVED lines=43> */
.L_x_12351:
[----:B------:R-:W-:Y:S01]  /*3690*/  IMAD R57, R19, 0x8, R2 ;  /* 0x0000000813397824 */ /* 0x000fe200078e0202 */
[----:B------:R-:W-:Y:S01]  /*36a0*/  SHF.L.U32 R84, R141, 0x1f, RZ ;  /* 0x0000001f8d547819 */ /* 0x000fe200000006ff */
[----:B------:R-:W-:Y:S03]  /*36b0*/  BSSY B1, `(.L_x_12352) ;  /* 0x0000003000017945 */ /* 0x000fe60003800000 */
[----:B------:R-:W0:Y:S02]  /*36c0*/  SYNCS.PHASECHK.TRANS64.TRYWAIT P4, [R57+URZ+0x2d890], R84 ;  /* 0x02d89054390075a7 */ /* 0x000e24000808017f */
[----:B0-----:R-:W-:Y:S05]  /*36d0*/  @!P4 BRA `(.L_x_12353) ;  /* 0x000001b8001cc947 */ /* 0x001fea0003800000 */
.L_x_12628:
[----:B------:R-:W-:Y:S05]  /*36e0*/  BSYNC B1 ;  /* 0x0000000000017941 */ /* 0x000fea0003800000 */
.L_x_12352:
[----:B------:R-:W-:-:S03]  /*36f0*/  UMOV UR4, 0xffffffff ;  /* 0xffffffff00047882 */ /* 0x000fc60000000000 */
[----:B------:R-:W-:Y:S05]  /*3700*/  BRA.DIV UR4, `(.L_x_12354) ;  /* 0x000001ba04247947 */ /* 0x000fea000b800000 */
[----:B------:R-:W1:Y:S04]  /*3710*/  SHFL.IDX PT, R61, R61, RZ, 0x1e1f ;  /* 0x001e1fff3d3d7589 */ /* 0x000e6800000e0000 */
[----:B------:R-:W2:Y:S02]  /*3720*/  SHFL.IDX PT, R60, R60, RZ, 0x1e1f ;  /* 0x001e1fff3c3c7589 */ /* 0x000ea400000e0000 */
.L_x_12632:
[----:B------:R-:W-:Y:S05]  /*3730*/  @P3 BRA `(.L_x_12355) ;  /* 0x0000003800843947 */ /* 0x000fea0003800000 */
[----:B------:R-:W-:Y:S01]  /*3740*/  ISETP.NE.AND P3, PT, R29, RZ, PT ;  /* 0x000000ff1d00720c */ /* 0x000fe20003f65270 */
[----:B------:R-:W-:-:S12]  /*3750*/  BSSY B1, `(.L_x_12356) ;  /* 0x0000039000017945 */ /* 0x000fd80003800000 */
[----:B------:R-:W-:Y:S05]  /*3760*/  @!P3 BRA `(.L_x_12357) ;  /* 0x0000000000dcb947 */ /* 0x000fea0003800000 */
[----:B------:R-:W3:Y:S01]  /*3770*/  LDL.64 R88, [R1] ;  /* 0x0000000001587983 */ /* 0x000ee20000100a00 */
        /* <DEDUP_REMOVED lines=23> */
[----:B------:R-:W-:Y:S02]  /*38f0*/  IMAD.U32 R63, R52, 0x10000, RZ ;  /* 0x00010000343f7824 */ /* 0x000fe400078e00ff */
        /* <DEDUP_REMOVED lines=26> */
.L_x_12359:
[----:B------:R-:W-:Y:S05]  /*3aa0*/  BSYNC B2 ;  /* 0x0000000000027941 */ /* 0x000fea0003800000 */
.L_x_12358:
[----:B--2---:R-:W-:-:S04]  /*3ab0*/  LEA R52, P3, R16, R60, 0x1 ;  /* 0x0000003c10347211 */ /* 0x004fc800078608ff */
[----:B-1----:R-:W-:-:S05]  /*3ac0*/  LEA.HI.X R53, R16, R61, R17, 0x1, P3 ;  /* 0x0000003d10357211 */ /* 0x002fca00018f0c11 */
[----:B------:R3:W-:Y:S04]  /*3ad0*/  ST.E.128 desc[UR38][R52.64], R12 ;  /* 0x0000000c34007985 */ /* 0x0007e8000c101d26 */
.L_x_12357:
[----:B------:R-:W-:Y:S05]  /*3ae0*/  BSYNC B1 ;  /* 0x0000000000017941 */ /* 0x000fea0003800000 */
.L_x_12356:
        /* <DEDUP_REMOVED lines=55> */
.L_x_12363:
[----:B------:R-:W-:Y:S05]  /*3e60*/  BSYNC B2 ;  /* 0x0000000000027941 */ /* 0x000fea0003800000 */
.L_x_12362:
[----:B------:R-:W3:Y:S01]  /*3e70*/  LDL R11, [R1+0x14] ;  /* 0x00001400010b7983 */ /* 0x000ee20000100800 */
[----:B--2---:R-:W-:Y:S02]  /*3e80*/  IMAD.MOV.U32 R48, RZ, RZ, R60 ;  /* 0x000000ffff307224 */ /* 0x004fe400078e003c */
[----:B-1----:R-:W-:Y:S02]  /*3e90*/  IMAD.MOV.U32 R49, RZ, RZ, R61 ;  /* 0x000000ffff317224 */ /* 0x002fe400078e003d */
[----:B---3--:R-:W-:-:S04]  /*3ea0*/  IMAD.SHL.U32 R11, R11, 0x8, RZ ;  /* 0x000000080b0b7824 */ /* 0x008fc800078e00ff */
[----:B------:R-:W-:-:S05]  /*3eb0*/  IMAD.WIDE R48, R11, 0x2, R48 ;  /* 0x000000020b307825 */ /* 0x000fca00078e0230 */
[----:B------:R4:W-:Y:S02]  /*3ec0*/  ST.E.128 desc[UR38][R48.64], R12 ;  /* 0x0000000c30007985 */ /* 0x0009e4000c101d26 */
.L_x_12361:
[----:B------:R-:W-:Y:S05]  /*3ed0*/  BSYNC B1 ;  /* 0x0000000000017941 */ /* 0x000fea0003800000 */
.L_x_12360:
        /* <DEDUP_REMOVED lines=55> */
.L_x_12367:
[----:B------:R-:W-:Y:S05]  /*4250*/  BSYNC B2 ;  /* 0x0000000000027941 */ /* 0x000fea0003800000 */
.L_x_12366:
[----:B------:R-:W3:Y:S01]  /*4260*/  LDL R11, [R1+0x18] ;  /* 0x00001800010b7983 */ /* 0x000ee20000100800 */
[----:B--2---:R-:W-:Y:S02]  /*4270*/  IMAD.MOV.U32 R44, RZ, RZ, R60 ;  /* 0x000000ffff2c7224 */ /* 0x004fe400078e003c */
[----:B-1----:R-:W-:Y:S02]  /*4280*/  IMAD.MOV.U32 R45, RZ, RZ, R61 ;  /* 0x000000ffff2d7224 */ /* 0x002fe400078e003d */
[----:B---3--:R-:W-:-:S04]  /*4290*/  IMAD.SHL.U32 R11, R11, 0x8, RZ ;  /* 0x000000080b0b7824 */ /* 0x008fc800078e00ff */
[----:B------:R-:W-:-:S05]  /*42a0*/  IMAD.WIDE R44, R11, 0x2, R44 ;  /* 0x000000020b2c7825 */ /* 0x000fca00078e022c */
[----:B------:R1:W-:Y:S02]  /*42b0*/  ST.E.128 desc[UR38][R44.64], R12 ;  /* 0x0000000c2c007985 */ /* 0x0003e4000c101d26 */
.L_x_12365:
[----:B------:R-:W-:Y:S05]  /*42c0*/  BSYNC B1 ;  /* 0x0000000000017941 */ /* 0x000fea0003800000 */
.L_x_12364:
        /* <DEDUP_REMOVED lines=52> */
.L_x_12371:
[----:B------:R-:W-:Y:S05]  /*4610*/  BSYNC B2 ;  /* 0x0000000000027941 */ /* 0x000fea0003800000 */
.L_x_12370:
[----:B------:R-:W3:Y:S01]  /*4620*/  LDL R11, [R1+0x24] ;  /* 0x00002400010b7983 */ /* 0x000ee20000100800 */
[----:B--2---:R-:W-:-:S04]  /*4630*/  LEA R40, P3, R136, R60, 0x1 ;  /* 0x0000003c88287211 */ /* 0x004fc800078608ff */
[----:B---3--:R-:W-:-:S05]  /*4640*/  LEA.HI.X R41, R136, R61, R11, 0x1, P3 ;  /* 0x0000003d88297211 */ /* 0x008fca00018f0c0b */
[----:B------:R1:W-:Y:S04]  /*4650*/  ST.E.128 desc[UR38][R40.64], R12 ;  /* 0x0000000c28007985 */ /* 0x0003e8000c101d26 */
.L_x_12369:
[----:B------:R-:W-:Y:S05]  /*4660*/  BSYNC B1 ;  /* 0x0000000000017941 */ /* 0x000fea0003800000 */
.L_x_12368:
        /* <DEDUP_REMOVED lines=11> */
[----:B------:R-:W-:Y:S01]  /*4720*/  SHF.R.U64 R11, R36, 0x10, R37 ;  /* 0x00000010240b7819 */ /* 0x000fe20000001225 */
[----:B--2---:R-:W-:Y:S01]  /*4730*/  IMAD.U32 R42, R13, 0x10000, RZ ;  /* 0x000100000d2a7824 */ /* 0x004fe200078e00ff */
[----:B------:R-:W-:Y:S02]  /*4740*/  SHF.R.U64 R36, R38, 0x10, R39 ;  /* 0x0000001026247819 */ /* 0x000fe40000001227 */
[----:B------:R-:W-:Y:S02]  /*4750*/  PRMT R11, R104, 0x5410, R11 ;  /* 0x00005410680b7816 */ /* 0x000fe4000000000b */
[----:B------:R-:W-:Y:S02]  /*4760*/  PRMT R36, R105, 0x5410, R36 ;  /* 0x0000541069247816 */ /* 0x000fe40000000024 */
[----:B------:R-:W-:Y:S02]  /*4770*/  SHF.R.U32.HI R38, RZ, 0x10, R39 ;  /* 0x00000010ff267819 */ /* 0x000fe40000011627 */
        /* <DEDUP_REMOVED lines=38> */
.L_x_12375:
[----:B------:R-:W-:Y:S05]  /*49e0*/  BSYNC B2 ;  /* 0x0000000000027941 */ /* 0x000fea0003800000 */
.L_x_12374:
[----:B--2---:R1:W-:Y:S02]  /*49f0*/  ST.E.128 desc[UR38][R40.64], R12 ;  /* 0x0000000c28007985 */ /* 0x0043e4000c101d26 */
.L_x_12373:
[----:B------:R-:W-:Y:S05]  /*4a00*/  BSYNC B1 ;  /* 0x0000000000017941 */ /* 0x000fea0003800000 */
.L_x_12372:
        /* <DEDUP_REMOVED lines=11> */
[----:B------:R-:W-:Y:S01]  /*4ac0*/  SHF.R.U64 R39, R32, 0x10, R33 ;  /* 0x0000001020277819 */ /* 0x000fe20000001221 */
[C---:B--2---:R-:W-:Y:S01]  /*4ad0*/  IMAD.U32 R32, R14.reuse, 0x10000, RZ ;  /* 0x000100000e207824 */ /* 0x044fe200078e00ff */
[----:B------:R-:W-:Y:S02]  /*4ae0*/  SHF.R.U32.HI R34, RZ, 0x10, R35 ;  /* 0x00000010ff227819 */ /* 0x000fe40000011623 */
[----:B------:R-:W-:Y:S02]  /*4af0*/  SHF.R.U32.HI R41, RZ, 0x10, R33 ;  /* 0x00000010ff297819 */ /* 0x000fe40000011621 */
[----:B------:R-:W-:Y:S01]  /*4b00*/  PRMT R35, R103, 0x5410, R38 ;  /* 0x0000541067237816 */ /* 0x000fe20000000026 */
[----:B------:R-:W-:Y:S01]  /*4b10*/  IMAD.U32 R38, R13, 0x10000, RZ ;  /* 0x000100000d267824 */ /* 0x000fe200078e00ff */
[----:B------:R-:W-:Y:S01]  /*4b20*/  LOP3.LUT R33, R14, 0xffff0000, RZ, 0xc0, !PT ;  /* 0xffff00000e217812 */ /* 0x000fe200078ec0ff */
[C---:B------:R-:W-:Y:S01]  /*4b30*/  IMAD.U32 R14, R15.reuse, 0x10000, RZ ;  /* 0x000100000f0e7824 */ /* 0x040fe200078e00ff */
[----:B------:R-:W-:-:S02]  /*4b40*/  LOP3.LUT R11, R15, 0xffff0000, RZ, 0xc0, !PT ;  /* 0xffff00000f0b7812 */ /* 0x000fc400078ec0ff */
[C---:B------:R-:W-:Y:S02]  /*4b50*/  PRMT R15, R102.reuse, 0x5410, R39 ;  /* 0x00005410660f7816 */ /* 0x040fe40000000027 */
[----:B------:R-:W-:Y:S02]  /*4b60*/  LOP3.LUT R39, R13, 0xffff0000, RZ, 0xc0, !PT ;  /* 0xffff00000d277812 */ /* 0x000fe400078ec0ff */
[C---:B------:R-:W-:Y:S01]  /*4b70*/  LOP3.LUT R42, R35.reuse, 0xffff0000, RZ, 0xc0, !PT ;  /* 0xffff0000232a7812 */ /* 0x040fe200078ec0ff */
[----:B------:R-:W-:Y:S01]  /*4b80*/  IMAD.U32 R35, R35, 0x10000, RZ ;  /* 0x0001000023237824 */ /* 0x000fe200078e00ff */
[----:B------:R-:W-:Y:S02]  /*4b90*/  PRMT R103, R103, 0x5432, R34 ;  /* 0x0000543267677816 */ /* 0x000fe40000000022 */
[----:B------:R-:W-:Y:S01]  /*4ba0*/  PRMT R102, R102, 0x5432, R41 ;  /* 0x0000543266667816 */ /* 0x000fe20000000029 */
[----:B------:R-:W-:Y:S01]  /*4bb0*/  FMUL.FTZ R13, R39, R42 ;  /* 0x0000002a270d7220 */ /* 0x000fe20000410000 */
[----:B------:R-:W-:Y:S01]  /*4bc0*/  LOP3.LUT R40, R15, 0xffff0000, RZ, 0xc0, !PT ;  /* 0xffff00000f287812 */ /* 0x000fe200078ec0ff */
[C---:B------:R-:W-:Y:S01]  /*4bd0*/  IMAD.U32 R34, R103.reuse, 0x10000, RZ ;  /* 0x0001000067227824 */ /* 0x040fe200078e00ff */
[----:B------:R-:W-:Y:S01]  /*4be0*/  LOP3.LUT R103, R103, 0xffff0000, RZ, 0xc0, !PT ;  /* 0xffff000067677812 */ /* 0x000fe200078ec0ff */
[C---:B------:R-:W-:Y:S01]  /*4bf0*/  IMAD.U32 R41, R102.reuse, 0x10000, RZ ;  /* 0x0001000066297824 */ /* 0x040fe200078e00ff */
[----:B------:R-:W-:Y:S01]  /*4c00*/  LOP3.LUT R102, R102, 0xffff0000, RZ, 0xc0, !PT ;  /* 0xffff000066667812 */ /* 0x000fe200078ec0ff */
[-C--:B------:R-:W-:Y:S01]  /*4c10*/  FMUL.FTZ R39, R39, R40.reuse ;  /* 0x0000002827277220 */ /* 0x080fe20000410000 */
[----:B------:R-:W-:Y:S01]  /*4c20*/  FFMA.FTZ R13, R38, R40, -R13 ;  /* 0x00000028260d7223 */ /* 0x000fe2000001080d */
[C---:B------:R-:W-:Y:S01]  /*4c30*/  FMUL.FTZ R43, R33.reuse, R34 ;  /* 0x00000022212b7220 */ /* 0x040fe20000410000 */
[----:B------:R-:W-:Y:S01]  /*4c40*/  LOP3.LUT R40, R12, 0xffff0000, RZ, 0xc0, !PT ;  /* 0xffff00000c287812 */ /* 0x000fe200078ec0ff */
[----:B------:R-:W-:Y:S01]  /*4c50*/  FMUL.FTZ R33, R33, R41 ;  /* 0x0000002921217220 */ /* 0x000fe20000410000 */
[----:B------:R-:W-:Y:S01]  /*4c60*/  FFMA.FTZ R38, R38, R42, R39 ;  /* 0x0000002a26267223 */ /* 0x000fe20000010027 */
[----:B------:R-:W-:-:S02]  /*4c70*/  IMAD.U32 R15, R15, 0x10000, RZ ;  /* 0x000100000f0f7824 */ /* 0x000fc400078e00ff */
[----:B------:R-:W-:Y:S02]  /*4c80*/  IMAD.U32 R39, R12, 0x10000, RZ ;  /* 0x000100000c277824 */ /* 0x000fe400078e00ff */
        /* <DEDUP_REMOVED lines=13> */
[----:B------:R-:W-:-:S07]  /*4d60*/  F2FP.BF16.F32.PACK_AB R12, R35, R32 ;  /* 0x00000020230c723e */ /* 0x000fce00000010ff */
.L_x_12377:
[----:B------:R-:W-:Y:S05]  /*4d70*/  BSYNC B1 ;  /* 0x0000000000017941 */ /* 0x000fea0003800000 */
.L_x_12376:
[----:B--2---:R1:W-:Y:S01]  /*4d80*/  ST.E.128 desc[UR38][R36.64], R12 ;  /* 0x0000000c24007985 */ /* 0x0043e2000c101d26 */
[----:B------:R-:W-:Y:S05]  /*4d90*/  BRA `(.L_x_12355) ;  /* 0x0000002000ec7947 */ /* 0x000fea0003800000 */
.L_x_12348:
        /* <DEDUP_REMOVED lines=46> */
.L_x_12379:
[----:B------:R-:W-:Y:S05]  /*5080*/  BSYNC B1 ;  /* 0x0000000000017941 */ /* 0x000fea0003800000 */
.L_x_12378:
        /* <DEDUP_REMOVED lines=44> */
.L_x_12380:
[----:B------:R-:W-:Y:S01]  /*5350*/  IMAD R57, R19, 0x8, R2 ;  /* 0x0000000813397824 */ /* 0x000fe200078e0202 */
[----:B------:R-:W-:Y:S01]  /*5360*/  SHF.L.U32 R84, R141, 0x1f, RZ ;  /* 0x0000001f8d547819 */ /* 0x000fe200000006ff */
[----:B------:R-:W-:Y:S03]  /*5370*/  BSSY B1, `(.L_x_12381) ;  /* 0x0000003000017945 */ /* 0x000fe60003800000 */
[----:B------:R-:W0:Y:S02]  /*5380*/  SYNCS.PHASECHK.TRANS64.TRYWAIT P4, [R57+URZ+0x2d890], R84 ;  /* 0x02d89054390075a7 */ /* 0x000e24000808017f */
[----:B0-----:R-:W-:Y:S05]  /*5390*/  @!P4 BRA `(.L_x_12382) ;  /* 0x0000019c004cc947 */ /* 0x001fea0003800000 */
.L_x_12633:
[----:B------:R-:W-:Y:S05]  /*53a0*/  BSYNC B1 ;  /* 0x0000000000017941 */ /* 0x000fea0003800000 */
.L_x_12381:
[----:B------:R-:W-:-:S03]  /*53b0*/  UMOV UR4, 0xffffffff ;  /* 0xffffffff00047882 */ /* 0x000fc60000000000 */
[----:B------:R-:W-:Y:S05]  /*53c0*/  BRA.DIV UR4, `(.L_x_12383) ;  /* 0x0000019e04547947 */ /* 0x000fea000b800000 */
[----:B------:R1:W2:Y:S04]  /*53d0*/  SHFL.IDX PT, R89, R61, RZ, 0x1e1f ;  /* 0x001e1fff3d597589 */ /* 0x0002a800000e0000 */
[----:B------:R1:W3:Y:S02]  /*53e0*/  SHFL.IDX PT, R88, R60, RZ, 0x1e1f ;  /* 0x001e1fff3c587589 */ /* 0x0002e400000e0000 */
.L_x_12637:
        /* <DEDUP_REMOVED lines=33> */
[----:B------:R-:W-:Y:S02]  /*5600*/  PRMT R40, R105, 0x5432, R40 ;  /* 0x0000543269287816 */ /* 0x000fe40000000028 */
[----:B------:R-:W-:Y:S02]  /*5610*/  SHF.R.U32.HI R105, RZ, 0x10, R53 ;  /* 0x00000010ff697819 */ /* 0x000fe40000011635 */
[--C-:B------:R-:W-:Y:S02]  /*5620*/  SHF.R.U64 R41, R42, 0x10, R43.reuse ;  /* 0x000000102a297819 */ /* 0x100fe4000000122b */
[----:B------:R-:W-:-:S02]  /*5630*/  SHF.R.U32.HI R42, RZ, 0x10, R43 ;  /* 0x00000010ff2a7819 */ /* 0x000fc4000001162b */
[----:B------:R-:W-:Y:S02]  /*5640*/  SHF.R.U64 R43, R52, 0x10, R53 ;  /* 0x00000010342b7819 */ /* 0x000fe40000001235 */
[--C-:B------:R-:W-:Y:S02]  /*5650*/  SHF.R.U64 R52, R54, 0x10, R55.reuse ;  /* 0x0000001036347819 */ /* 0x100fe40000001237 */
[----:B------:R-:W-:Y:S02]  /*5660*/  SHF.R.U32.HI R53, RZ, 0x10, R55 ;  /* 0x00000010ff357819 */ /* 0x000fe40000011637 */
[----:B------:R-:W-:Y:S02]  /*5670*/  PRMT R105, R117, 0x5410, R105 ;  /* 0x0000541075697816 */ /* 0x000fe40000000069 */
[----:B------:R-:W-:Y:S02]  /*5680*/  PRMT R104, R107, 0x5432, R104 ;  /* 0x000054326b687816 */ /* 0x000fe40000000068 */
[----:B------:R-:W-:-:S02]  /*5690*/  PRMT R43, R108, 0x5410, R43 ;  /* 0x000054106c2b7816 */ /* 0x000fc4000000002b */
[----:B------:R-:W-:Y:S01]  /*56a0*/  PRMT R52, R108, 0x5432, R52 ;  /* 0x000054326c347816 */ /* 0x000fe20000000034 */
[----:B-1----:R-:W-:Y:S01]  /*56b0*/  IMAD.U32 R108, R61, 0x10000, RZ ;  /* 0x000100003d6c7824 */ /* 0x002fe200078e00ff */
[----:B------:R-:W-:Y:S01]  /*56c0*/  PRMT R53, R107, 0x5410, R53 ;  /* 0x000054106b357816 */ /* 0x000fe20000000035 */
[----:B------:R-:W-:Y:S01]  /*56d0*/  IMAD.U32 R107, R105, 0x10000, RZ ;  /* 0x00010000696b7824 */ /* 0x000fe200078e00ff */
[----:B------:R-:W-:Y:S01]  /*56e0*/  PRMT R41, R106, 0x5410, R41 ;  /* 0x000054106a297816 */ /* 0x000fe20000000029 */
[----:B------:R-:W-:Y:S01]  /*56f0*/  IMAD.U32 R55, R104, 0x10000, RZ ;  /* 0x0001000068377824 */ /* 0x000fe200078e00ff */
[----:B------:R-:W-:Y:S01]  /*5700*/  PRMT R42, R106, 0x5432, R42 ;  /* 0x000054326a2a7816 */ /* 0x000fe2000000002a */
[----:B--2---:R-:W-:Y:S02]  /*5710*/  IMAD.U32 R106, R13, 0x10000, RZ ;  /* 0x000100000d6a7824 */ /* 0x004fe400078e00ff */
[----:B------:R-:W-:Y:S01]  /*5720*/  FMUL.FTZ R54, R108, R107 ;  /* 0x0000006b6c367220 */ /* 0x000fe20000410000 */
[----:B------:R-:W-:-:S02]  /*5730*/  LOP3.LUT R105, R105, 0xffff0000, RZ, 0xc0, !PT ;  /* 0xffff000069697812 */ /* 0x000fc400078ec0ff */
        /* <DEDUP_REMOVED lines=71> */
.L_x_12387:
[----:B------:R-:W-:Y:S05]  /*5bb0*/  BSYNC B2 ;  /* 0x0000000000027941 */ /* 0x000fea0003800000 */
.L_x_12386:
[----:B---3--:R-:W-:-:S04]  /*5bc0*/  LEA R40, P3, R20, R88, 0x1 ;  /* 0x0000005814287211 */ /* 0x008fc800078608ff */
[----:B------:R-:W-:Y:S02]  /*5bd0*/  LEA.HI.X R41, R20, R89, R91, 0x1, P3 ;  /* 0x0000005914297211 */ /* 0x000fe400018f0c5b */
[----:B------:R-:W-:-:S03]  /*5be0*/  ISETP.GE.AND P3, PT, R103, R11, PT ;  /* 0x0000000b6700720c */ /* 0x000fc60003f66270 */
[----:B--2---:R2:W-:Y:S10]  /*5bf0*/  ST.E.128 desc[UR38][R40.64], R12 ;  /* 0x0000000c28007985 */ /* 0x0045f4000c101d26 */
[----:B--2---:R-:W-:-:S05]  /*5c00*/  @!P3 IMAD.WIDE R12, R103, 0x2, R88 ;  /* 0x00000002670cb825 */ /* 0x004fca00078e0258 */
[----:B-1----:R4:W-:Y:S02]  /*5c10*/  @!P3 ST.E.128 desc[UR38][R12.64], R60 ;  /* 0x0000003c0c00b985 */ /* 0x0029e4000c101d26 */
.L_x_12385:
[----:B------:R-:W-:Y:S05]  /*5c20*/  BSYNC B1 ;  /* 0x0000000000017941 */ /* 0x000fea0003800000 */
.L_x_12384:
        /* <DEDUP_REMOVED lines=123> */
.L_x_12391:
[----:B------:R-:W-:Y:S05]  /*63e0*/  BSYNC B2 ;  /* 0x0000000000027941 */ /* 0x000fea0003800000 */
.L_x_12390:
[----:B------:R-:W-:-:S04]  /*63f0*/  LEA R36, P3, R21, R88, 0x1 ;  /* 0x0000005815247211 */ /* 0x000fc800078608ff */
[----:B------:R-:W-:Y:S02]  /*6400*/  LEA.HI.X R37, R21, R89, R90, 0x1, P3 ;  /* 0x0000005915257211 */ /* 0x000fe400018f0c5a */
[----:B------:R-:W-:-:S03]  /*6410*/  ISETP.GE.AND P3, PT, R52, R11, PT ;  /* 0x0000000b3400720c */ /* 0x000fc60003f66270 */
[----:B---3--:R3:W-:Y:S10]  /*6420*/  ST.E.128 desc[UR38][R36.64], R12 ;  /* 0x0000000c24007985 */ /* 0x0087f4000c101d26 */
[----:B---3--:R-:W-:-:S05]  /*6430*/  @!P3 IMAD.WIDE R12, R52, 0x2, R88 ;  /* 0x00000002340cb825 */ /* 0x008fca00078e0258 */
[----:B--2---:R2:W-:Y:S02]  /*6440*/  @!P3 ST.E.128 desc[UR38][R12.64], R40 ;  /* 0x000000280c00b985 */ /* 0x0045e4000c101d26 */
.L_x_12389:
[----:B------:R-:W-:Y:S05]  /*6450*/  BSYNC B1 ;  /* 0x0000000000017941 */ /* 0x000fea0003800000 */
.L_x_12388:
        /* <DEDUP_REMOVED lines=30> */
[--C-:B------:R-:W-:Y:S01]  /*6640*/  SHF.R.U64 R34, R34, 0x10, R35.reuse ;  /* 0x0000001022227819 */ /* 0x100fe20000001223 */
[----:B---3--:R-:W-:Y:S01]  /*6650*/  IMAD.U32 R49, R37, 0x10000, RZ ;  /* 0x0001000025317824 */ /* 0x008fe200078e00ff */
[----:B------:R-:W-:Y:S02]  /*6660*/  SHF.R.U32.HI R43, RZ, 0x10, R35 ;  /* 0x00000010ff2b7819 */ /* 0x000fe40000011623 */
[----:B------:R-:W-:Y:S02]  /*6670*/  SHF.R.U64 R35, R44, 0x10, R45 ;  /* 0x000000102c237819 */ /* 0x000fe4000000122d */
[----:B------:R-:W-:Y:S02]  /*6680*/  SHF.R.U64 R32, R32, 0x10, R33 ;  /* 0x0000001020207819 */ /* 0x000fe40000001221 */
[----:B------:R-:W-:Y:S02]  /*6690*/  SHF.R.U32.HI R44, RZ, 0x10, R45 ;  /* 0x00000010ff2c7819 */ /* 0x000fe4000001162d */
[----:B------:R-:W-:-:S02]  /*66a0*/  SHF.R.U32.HI R33, RZ, 0x10, R33 ;  /* 0x00000010ff217819 */ /* 0x000fc40000011621 */
[C---:B------:R-:W-:Y:S02]  /*66b0*/  PRMT R35, R112.reuse, 0x5410, R35 ;  /* 0x0000541070237816 */ /* 0x040fe40000000023 */
[----:B------:R-:W-:Y:S01]  /*66c0*/  PRMT R112, R112, 0x5432, R44 ;  /* 0x0000543270707816 */ /* 0x000fe2000000002c */
[----:B--2---:R-:W-:Y:S01]  /*66d0*/  IMAD.U32 R44, R13, 0x10000, RZ ;  /* 0x000100000d2c7824 */ /* 0x004fe200078e00ff */
        /* <DEDUP_REMOVED lines=10> */
[C---:B------:R-:W-:Y:S01]  /*6780*/  FFMA.FTZ R47, R44.reuse, R47, -R50 ;  /* 0x0000002f2c2f7223 */ /* 0x040fe20000010832 */
        /* <DEDUP_REMOVED lines=26> */
[C---:B------:R-:W-:Y:S01]  /*6930*/  FMUL.FTZ R39, R48.reuse, R111 ;  /* 0x0000006f30277220 */ /* 0x040fe20000410000 */
[----:B------:R-:W-:Y:S01]  /*6940*/  FMUL.FTZ R48, R48, R43 ;  /* 0x0000002b30307220 */ /* 0x000fe20000410000 */
[----:B------:R-:W-:-:S02]  /*6950*/  F2FP.BF16.F32.PACK_AB R33, R33, R47 ;  /* 0x0000002f2121723e */ /* 0x000fc400000010ff */
        /* <DEDUP_REMOVED lines=8> */
[----:B------:R-:W-:Y:S01]  /*69e0*/  FMUL.FTZ R53, R36, R35 ;  /* 0x0000002324357220 */ /* 0x000fe20000410000 */
[----:B------:R-:W-:Y:S01]  /*69f0*/  F2FP.BF16.F32.PACK_AB R44, R13, R44 ;  /* 0x0000002c0d2c723e */ /* 0x000fe200000010ff */
[C---:B------:R-:W-:Y:S01]  /*6a00*/  FFMA.FTZ R51, R43.reuse, R50, -R51 ;  /* 0x000000322b337223 */ /* 0x040fe20000010833 */
[----:B------:R-:W-:Y:S01]  /*6a10*/  FFMA.FTZ R49, R43, R48, R49 ;  /* 0x000000302b317223 */ /* 0x000fe20000010031 */
[----:B------:R-:W-:Y:S01]  /*6a20*/  LOP3.LUT R43, R32, 0xffff0000, RZ, 0xc0, !PT ;  /* 0xffff0000202b7812 */ /* 0x000fe200078ec0ff */
[----:B------:R-:W-:Y:S01]  /*6a30*/  IMAD.U32 R48, R34, 0x10000, RZ ;  /* 0x0001000022307824 */ /* 0x000fe200078e00ff */
[----:B------:R-:W-:Y:S01]  /*6a40*/  LOP3.LUT R32, R12, 0xffff0000, RZ, 0xc0, !PT ;  /* 0xffff00000c207812 */ /* 0x000fe200078ec0ff */
[----:B------:R-:W-:-:S02]  /*6a50*/  IMAD.MOV.U32 R13, RZ, RZ, R33 ;  /* 0x000000ffff0d7224 */ /* 0x000fc400078e0021 */
        /* <DEDUP_REMOVED lines=28> */
.L_x_12393:
[----:B------:R-:W-:Y:S05]  /*6c20*/  BSYNC B1 ;  /* 0x0000000000017941 */ /* 0x000fea0003800000 */
.L_x_12392:
[----:B--2---:R2:W-:Y:S01]  /*6c30*/  ST.E.128 desc[UR38][R40.64], R12 ;  /* 0x0000000c28007985 */ /* 0x0045e2000c101d26 */
[----:B------:R-:W-:-:S13]  /*6c40*/  ISETP.GE.AND P3, PT, R42, R11, PT ;  /* 0x0000000b2a00720c */ /* 0x000fda0003f66270 */
[----:B------:R-:W-:Y:S05]  /*6c50*/  @P3 BRA `(.L_x_12355) ;  /* 0x00000004003c3947 */ /* 0x000fea0003800000 */
[----:B------:R-:W-:-:S05]  /*6c60*/  IMAD.WIDE R88, R42, 0x2, R88 ;  /* 0x000000022a587825 */ /* 0x000fca00078e0258 */
[----:B---3--:R3:W-:Y:S01]  /*6c70*/  ST.E.128 desc[UR38][R88.64], R36 ;  /* 0x0000002458007985 */ /* 0x0087e2000c101d26 */
[----:B------:R-:W-:Y:S05]  /*6c80*/  BRA `(.L_x_12355) ;  /* 0x0000000400307947 */ /* 0x000fea0003800000 */
.L_x_12347:
[----:B------:R-:W-:-:S06]  /*6c90*/  UISETP.NE.AND UP0, UPT, UR41, 0x3, UPT ;  /* 0x000000032900788c */ /* 0x000fcc000bf05270 */
[----:B------:R-:W-:-:S13]  /*6ca0*/  PLOP3.LUT P2, PT, PT, PT, UP0, 0x80, 0x0 ;  /* 0x000000000000781c */ /* 0x000fda0003f4f008 */
[----:B------:R-:W-:Y:S05]  /*6cb0*/  @!P2 BRA `(.L_x_12394) ;  /* 0x000000000004a947 */ /* 0x000fea0003800000 */
[----:B------:R-:W-:Y:S01]  /*6cc0*/  BPT.TRAP 0x1 ;  /* 0x000000040000795c */ /* 0x000fe20000300000 */
.L_x_12394:
[----:B------:R-:W-:Y:S01]  /*6cd0*/  IMAD R57, R19, 0x8, R2 ;  /* 0x0000000813397824 */ /* 0x000fe200078e0202 */
[----:B------:R-:W-:Y:S01]  /*6ce0*/  SHF.L.U32 R84, R141, 0x1f, RZ ;  /* 0x0000001f8d547819 */ /* 0x000fe200000006ff */
[----:B------:R-:W-:Y:S01]  /*6cf0*/  BSSY B1, `(.L_x_12395) ;  /* 0x0000004000017945 */ /* 0x000fe20003800000 */
[----:B------:R-:W-:Y:S02]  /*6d00*/  SHF.R.S32.HI R81, RZ, 0x1f, R80 ;  /* 0x0000001fff517819 */ /* 0x000fe40000011450 */
[----:B------:R-:W0:Y:S02]  /*6d10*/  SYNCS.PHASECHK.TRANS64.TRYWAIT P3, [R57+URZ+0x2d890], R84 ;  /* 0x02d89054390075a7 */ /* 0x000e24000806017f */
[----:B0-----:R-:W-:Y:S05]  /*6d20*/  @!P3 BRA `(.L_x_12396) ;  /* 0x000001840048b947 */ /* 0x001fea0003800000 */
.L_x_12638:
[----:B------:R-:W-:Y:S05]  /*6d30*/  BSYNC B1 ;  /* 0x0000000000017941 */ /* 0x000fea0003800000 */
.L_x_12395:
        /* <DEDUP_REMOVED lines=24> */
.L_x_12642:
[----:B------:R-:W-:Y:S05]  /*6ec0*/  @!P3 BRA `(.L_x_12355) ;  /* 0x0000000000a0b947 */ /* 0x000fea0003800000 */
[----:B-1----:R-:W4:Y:S01]  /*6ed0*/  LDL R13, [R1+0x24] ;  /* 0x00002400010d7983 */ /* 0x002f220000100800 */
[----:B------:R-:W-:-:S03]  /*6ee0*/  ULDC UR4, c[0x0][0x2f4] ;  /* 0x0000bd0000047ab9 */ /* 0x000fc60000000800 */
[----:B------:R-:W5:Y:S04]  /*6ef0*/  LDL R12, [R1+0x20] ;  /* 0x00002000010c7983 */ /* 0x000f680000100800 */
[----:B------:R-:W5:Y:S04]  /*6f00*/  LDL R11, [R1+0x14] ;  /* 0x00001400010b7983 */ /* 0x000f680000100800 */
[----:B------:R-:W5:Y:S01]  /*6f10*/  LDL R41, [R1+0x18] ;  /* 0x0000180001297983 */ /* 0x000f620000100800 */
[----:B------:R-:W-:Y:S02]  /*6f20*/  ISETP.GE.AND P5, PT, R16, UR4, PT ;  /* 0x0000000410007c0c */ /* 0x000fe4000bfa6270 */
        /* <DEDUP_REMOVED lines=34> */
.L_x_12355:
[----:B------:R-:W-:Y:S05]  /*7150*/  BSYNC B0 ;  /* 0x0000000000007941 */ /* 0x000fea0003800000 */
.L_x_12346:
        /* <DEDUP_REMOVED lines=16> */
.L_x_12399:
[----:B------:R-:W-:Y:S05]  /*7260*/  BSYNC B0 ;  /* 0x0000000000007941 */ /* 0x000fea0003800000 */
.L_x_12398:
[----:B------:R-:W5:Y:S01]  /*7270*/  SYNCS.PHASECHK.TRANS64.TRYWAIT P2, [R57+URZ+0x2d8b0], R84 ;  /* 0x02d8b054390075a7 */ /* 0x000f62000804017f */
[----:B------:R-:W-:Y:S04]  /*7280*/  BSSY B0, `(.L_x_12400) ;  /* 0x0000002000007945 */ /* 0x000fe80003800000 */
[----:B-----5:R-:W-:Y:S05]  /*7290*/  @!P2 BRA `(.L_x_12401) ;  /* 0x000001800048a947 */ /* 0x020fea0003800000 */
.L_x_12643:
[----:B------:R-:W-:Y:S05]  /*72a0*/  BSYNC B0 ;  /* 0x0000000000007941 */ /* 0x000fea0003800000 */
.L_x_12400:
        /* <DEDUP_REMOVED lines=18> */
[----:B------:R-:W-:-:S03]  /*73d0*/  ISETP.GT.AND P2, PT, R83, R142, PT ;  /* 0x0000008e5300720c */ /* 0x000fc60003f44270 */
[----:B------:R0:W2:Y:S10]  /*73e0*/  SHFL.IDX PT, R37, R12, RZ, 0x1e1f ;  /* 0x001e1fff0c257589 */ /* 0x0000b400000e0000 */
[----:B0-----:R-:W-:Y:S05]  /*73f0*/  @!P2 BRA `(.L_x_12403) ;  /* 0x000000000098a947 */ /* 0x001fea0003800000 */
[----:B------:R-:W3:Y:S01]  /*7400*/  LDL R15, [R1+0x24] ;  /* 0x00002400010f7983 */ /* 0x000ee20000100800 */
[----:B------:R-:W-:-:S03]  /*7410*/  ULDC UR4, c[0x0][0x2f4] ;  /* 0x0000bd0000047ab9 */ /* 0x000fc60000000800 */
[----:B------:R-:W4:Y:S04]  /*7420*/  LDL R14, [R1+0x20] ;  /* 0x00002000010e7983 */ /* 0x000f280000100800 */
[----:B------:R-:W5:Y:S04]  /*7430*/  LDL R42, [R1+0x14] ;  /* 0x00001400012a7983 */ /* 0x000f680000100800 */
[----:B------:R-:W5:Y:S01]  /*7440*/  LDL R41, [R1+0x18] ;  /* 0x0000180001297983 */ /* 0x000f620000100800 */
[----:B------:R-:W-:Y:S02]  /*7450*/  ISETP.GE.AND P5, PT, R16, UR4, PT ;  /* 0x0000000410007c0c */ /* 0x000fe4000bfa6270 */
[----:B------:R-:W-:Y:S01]  /*7460*/  ISETP.GE.AND P4, PT, R136, UR4, PT ;  /* 0x0000000488007c0c */ /* 0x000fe2000bf86270 */
[----:B------:R-:W5:Y:S10]  /*7470*/  LDL R40, [R1+0x1c] ;  /* 0x00001c0001287983 */ /* 0x000f740000100800 */
[----:B-1----:R-:W-:-:S04]  /*7480*/  @!P5 LEA R38, P2, R16, R36, 0x1 ;  /* 0x000000241026d211 */ /* 0x002fc800078408ff */
        /* <DEDUP_REMOVED lines=29> */
.L_x_12403:
[----:B------:R-:W-:Y:S05]  /*7660*/  BSYNC B0 ;  /* 0x0000000000007941 */ /* 0x000fea0003800000 */
.L_x_12402:
        /* <DEDUP_REMOVED lines=21> */
.L_x_12341:
[----:B------:R-:W4:Y:S01]  /*77c0*/  LDL R3, [R1+0x58] ;  /* 0x0000580001037983 */ /* 0x000f220000100800 */
[----:B------:R-:W0:Y:S01]  /*77d0*/  LDC R0, c[0x0][0x448] ;  /* 0x00011200ff007b82 */ /* 0x000e220000000800 */
[----:B------:R-:W-:Y:S01]  /*77e0*/  IMAD.MOV.U32 R94, RZ, RZ, RZ ;  /* 0x000000ffff5e7224 */ /* 0x000fe200078e00ff */
[----:B0-----:R-:W-:-:S13]  /*77f0*/  ISETP.NE.AND P1, PT, R0, 0x1, PT ;  /* 0x000000010000780c */ /* 0x001fda0003f25270 */
[----:B------:R-:W0:Y:S08]  /*7800*/  @P1 LDC R0, c[0x0][0x44c] ;  /* 0x00011300ff001b82 */ /* 0x000e300000000800 */
[----:B------:R-:W1:Y:S01]  /*7810*/  @P1 LDC R5, c[0x0][0x450] ;  /* 0x00011400ff051b82 */ /* 0x000e620000000800 */
[----:B----4-:R-:W-:-:S04]  /*7820*/  VIADD R3, R3, 0xbf ;  /* 0x000000bf03037836 */ /* 0x010fc80000000000 */
[----:B0-----:R-:W-:-:S05]  /*7830*/  @P1 IMAD.HI.U32 R0, R3, R0, RZ ;  /* 0x0000000003001227 */ /* 0x001fca00078e00ff */
[----:B-1----:R-:W-:-:S05]  /*7840*/  @P1 SHF.R.U32.HI R3, RZ, R5, R0 ;  /* 0x00000005ff031219 */ /* 0x002fca0000011600 */
        /* <DEDUP_REMOVED lines=10> */
.L_x_12405:
[----:B------:R-:W-:Y:S04]  /*78f0*/  BSSY B0, `(.L_x_12406) ;  /* 0x0000020000007945 */ /* 0x000fe80003800000 */
[----:B------:R-:W-:Y:S05]  /*7900*/  @!P1 BRA `(.L_x_12407) ;  /* 0x0000000000789947 */ /* 0x000fea0003800000 */
[----:B------:R-:W4:Y:S01]  /*7910*/  LDL R0, [R1+0x70] ;  /* 0x0000700001007983 */ /* 0x000f220000100800 */
[----:B------:R-:W-:Y:S01]  /*7920*/  ULDC UR4, c[0x0][0x9f0] ;  /* 0x00027c0000047ab9 */ /* 0x000fe20000000800 */
[----:B----4-:R-:W-:-:S04]  /*7930*/  ISETP.NE.AND P0, PT, R0, RZ, PT ;  /* 0x000000ff0000720c */ /* 0x010fc80003f05270 */
        /* <DEDUP_REMOVED lines=27> */
.L_x_12407:
[----:B------:R-:W-:Y:S05]  /*7af0*/  BSYNC B0 ;  /* 0x0000000000007941 */ /* 0x000fea0003800000 */
.L_x_12406:
[----:B------:R-:W4:Y:S01]  /*7b00*/  LDL R0, [R1+0x84] ;  /* 0x0000840001007983 */ /* 0x000f220000100800 */
        /* <DEDUP_REMOVED lines=26> */
[----:B----4-:R-:W-:-:S05]  /*7cb0*/  IMAD R0, R0, R94, RZ ;  /* 0x0000005e00007224 */ /* 0x010fca00078e02ff */
        /* <DEDUP_REMOVED lines=8> */
[----:B------:R-:W-:-:S04]  /*7d40*/  SHF.R.S32.HI R40, RZ, 0x1f, R41 ;  /* 0x0000001fff287819 */ /* 0x000fc80000011429 */
[----:B------:R-:W-:-:S04]  /*7d50*/  LEA.HI R13, R40, R41, RZ, 0x7 ;  /* 0x00000029280d7211 */ /* 0x000fc800078f38ff */
[----:B------:R-:W-:Y:S01]  /*7d60*/  SHF.R.S32.HI R13, RZ, 0x7, R13 ;  /* 0x00000007ff0d7819 */ /* 0x000fe2000001140d */
[----:B------:R-:W-:Y:S06]  /*7d70*/  BRA.DIV UR4, `(.L_x_12409) ;  /* 0x0000017604a47947 */ /* 0x000fec000b800000 */
[----:B------:R-:W0:Y:S04]  /*7d80*/  SHFL.IDX PT, R0, R13, RZ, 0x1f ;  /* 0x00001fff0d007589 */ /* 0x000e2800000e0000 */
[----:B0-----:R1:W-:Y:S02]  /*7d90*/  STL [R1+0x28], R0 ;  /* 0x0000280001007387 */ /* 0x0013e40000100800 */
.L_x_12646:
[----:B------:R-:W1:Y:S01]  /*7da0*/  LDL R3, [R1+0x28] ;  /* 0x0000280001037983 */ /* 0x000e620000100800 */
[----:B------:R-:W-:Y:S01]  /*7db0*/  VIADD R4, R2, 0x21800 ;  /* 0x0002180002047836 */ /* 0x000fe20000000000 */
[----:B------:R-:W-:Y:S04]  /*7dc0*/  BSSY B6, `(.L_x_12410) ;  /* 0x000001e000067945 */ /* 0x000fe80003800000 */
[----:B------:R-:W-:Y:S01]  /*7dd0*/  LOP3.LUT P0, RZ, R4, 0x3ff, RZ, 0xc0, !PT ;  /* 0x000003ff04ff7812 */ /* 0x000fe2000780c0ff */
[----:B-1----:R-:W-:-:S05]  /*7de0*/  IMAD.HI R0, R3, 0x55555556, RZ ;  /* 0x5555555603007827 */ /* 0x002fca00078e02ff */
[----:B------:R-:W-:-:S05]  /*7df0*/  LEA.HI R0, R0, R0, RZ, 0x1 ;  /* 0x0000000000007211 */ /* 0x000fca00078f08ff */
[----:B------:R-:W-:-:S04]  /*7e00*/  IMAD R3, R0, -0x3, R3 ;  /* 0xfffffffd00037824 */ /* 0x000fc800078e0203 */
[C---:B------:R-:W-:Y:S02]  /*7e10*/  IMAD R0, R3.reuse, 0x1000, R2 ;  /* 0x0000100003007824 */ /* 0x040fe400078e0202 */
[----:B------:R-:W-:Y:S02]  /*7e20*/  IMAD R3, R3, 0x2000, R4 ;  /* 0x0000200003037824 */ /* 0x000fe400078e0204 */
[----:B------:R-:W-:-:S03]  /*7e30*/  VIADD R0, R0, 0xc400 ;  /* 0x0000c40000007836 */ /* 0x000fc60000000000 */
[----:B------:R-:W-:Y:S02]  /*7e40*/  SHF.R.U32.HI R3, RZ, 0x4, R3 ;  /* 0x00000004ff037819 */ /* 0x000fe40000011603 */
[----:B------:R-:W-:Y:S02]  /*7e50*/  SHF.R.U32.HI R0, RZ, 0x4, R0 ;  /* 0x00000004ff007819 */ /* 0x000fe40000011600 */
[----:B------:R-:W-:Y:S02]  /*7e60*/  LOP3.LUT R3, R3, 0x3fff, RZ, 0xc0, !PT ;  /* 0x00003fff03037812 */ /* 0x000fe400078ec0ff */
[----:B------:R-:W-:-:S03]  /*7e70*/  LOP3.LUT R144, R0, 0x3fff, RZ, 0xc0, !PT ;  /* 0x00003fff00907812 */ /* 0x000fc600078ec0ff */
        /* <DEDUP_REMOVED lines=17> */
[----:B0123-5:R-:W-:Y:S05]  /*7f90*/  CALL.ABS.NOINC R14 ;  /* 0x000000000e007343 */ /* 0x02ffea0003c00000 */
.L_x_12411:
[----:B------:R-:W-:Y:S05]  /*7fa0*/  BSYNC B6 ;  /* 0x0000000000067941 */ /* 0x000fea0003800000 */
.L_x_12410:
        /* <DEDUP_REMOVED lines=8> */
[----:B------:R1:W4:Y:S03]  /*8030*/  SYNCS.PHASECHK.TRANS64.TRYWAIT P0, [R2+URZ+0x2d800], R3 ;  /* 0x02d80003020075a7 */ /* 0x000326000800017f */
[----:B----4-:R-:W-:Y:S05]  /*8040*/  @!P0 NANOSLEEP.SYNCS 0x989680 ;  /* 0x009896800000895d */ /* 0x010fea0003900000 */
[----:B------:R-:W4:Y:S01]  /*8050*/  @!P0 SYNCS.PHASECHK.TRANS64 P0, [R2+URZ+0x2d800], R3 ;  /* 0x02d80003020085a7 */ /* 0x000f22000800007f */
[----:B------:R-:W-:Y:S04]  /*8060*/  BSSY B0, `(.L_x_12413) ;  /* 0x0000006000007945 */ /* 0x000fe80003800000 */
[----:B----4-:R-:W-:Y:S05]  /*8070*/  @P0 BRA `(.L_x_12414) ;  /* 0x0000000000100947 */ /* 0x010fea0003800000 */
.L_x_12415:
[----:B----4-:R4:W0:Y:S02]  /*8080*/  SYNCS.PHASECHK.TRANS64.TRYWAIT P0, [R2+URZ+0x2d800], R3 ;  /* 0x02d80003020075a7 */ /* 0x010824000800017f */
[----:B0-----:R-:W-:Y:S05]  /*8090*/  @!P0 NANOSLEEP.SYNCS 0x989680 ;  /* 0x009896800000895d */ /* 0x001fea0003900000 */
[----:B------:R-:W0:Y:S02]  /*80a0*/  @!P0 SYNCS.PHASECHK.TRANS64 P0, [R2+URZ+0x2d800], R3 ;  /* 0x02d80003020085a7 */ /* 0x000e24000800007f */
[----:B0-----:R-:W-:Y:S05]  /*80b0*/  @!P0 BRA `(.L_x_12415) ;  /* 0xfffffffc00f08947 */ /* 0x001fea000383ffff */
.L_x_12414:
[----:B------:R-:W-:Y:S05]  /*80c0*/  BSYNC B0 ;  /* 0x0000000000007941 */ /* 0x000fea0003800000 */
.L_x_12413:
[----:B------:R-:W-:Y:S05]  /*80d0*/  BRA `(.L_x_12416) ;  /* 0x0000004000847947 */ /* 0x000fea0003800000 */
.L_x_12412:
[----:B------:R-:W-:Y:S01]  /*80e0*/  ULOP3.LUT UP0, URZ, UR42, 0x1bf, URZ, 0xc0, !UPT ;  /* 0x000001bf2a3f7892 */ /* 0x000fe2000f80c03f */
[----:B-----5:R-:W-:Y:S01]  /*80f0*/  SHF.R.S32.HI R0, RZ, 0x1f, R95 ;  /* 0x0000001fff007819 */ /* 0x020fe2000001145f */
[----:B------:R-:W-:Y:S01]  /*8100*/  ULDC.64 UR4, c[0x0][0x3f8] ;  /* 0x0000fe0000047ab9 */ /* 0x000fe20000000a00 */
[----:B------:R-:W-:Y:S01]  /*8110*/  ULDC.64 UR6, c[0x0][0x408] ;  /* 0x0001020000067ab9 */ /* 0x000fe20000000a00 */
[----:B------:R-:W-:Y:S02]  /*8120*/  IMAD.WIDE.U32 R24, R95, UR4, RZ ;  /* 0x000000045f187c25 */ /* 0x000fe4000f8e00ff */
[----:B------:R-:W-:Y:S02]  /*8130*/  PLOP3.LUT P0, PT, PT, PT, UP0, 0x80, 0x0 ;  /* 0x000000000000781c */ /* 0x000fe40003f0f008 */
        /* <DEDUP_REMOVED lines=23> */
[----:B0123--:R-:W-:Y:S05]  /*82b0*/  CALL.ABS.NOINC R14 ;  /* 0x000000000e007343 */ /* 0x00ffea0003c00000 */
.L_x_12417:
[----:B------:R-:W4:Y:S01]  /*82c0*/  LDL R20, [R1+0x58] ;  /* 0x0000580001147983 */ /* 0x000f220000100800 */
[----:B------:R-:W-:Y:S01]  /*82d0*/  ULDC.U8 UR4, c[0x0][0x410] ;  /* 0x0001040000047ab9 */ /* 0x000fe20000000000 */
[----:B------:R-:W-:Y:S01]  /*82e0*/  BSSY B0, `(.L_x_12418) ;  /* 0x00003f8000007945 */ /* 0x000fe20003800000 */
[----:B------:R-:W-:Y:S01]  /*82f0*/  ISETP.NE.AND P0, PT, RZ, UR4, PT ;  /* 0x00000004ff007c0c */ /* 0x000fe2000bf05270 */
[----:B----4-:R-:W-:-:S12]  /*8300*/  IMAD.IADD R9, R142, 0x1, R20 ;  /* 0x000000018e097824 */ /* 0x010fd800078e0214 */
[----:B------:R-:W-:Y:S05]  /*8310*/  @!P0 BRA `(.L_x_12419) ;  /* 0x0000001c00e48947 */ /* 0x000fea0003800000 */
[----:B------:R-:W4:Y:S01]  /*8320*/  LDC R5, c[0x0][0x448] ;  /* 0x00011200ff057b82 */ /* 0x000f220000000800 */
[----:B-1----:R-:W-:Y:S01]  /*8330*/  IMAD.MOV.U32 R3, RZ, RZ, R9 ;  /* 0x000000ffff037224 */ /* 0x002fe200078e0009 */
[----:B------:R-:W-:Y:S01]  /*8340*/  ULDC.64 UR4, c[0x0][0x3f8] ;  /* 0x0000fe0000047ab9 */ /* 0x000fe20000000a00 */
[----:B------:R-:W-:Y:S01]  /*8350*/  ULDC.64 UR6, c[0x0][0x408] ;  /* 0x0001020000067ab9 */ /* 0x000fe20000000a00 */
[----:B------:R-:W-:Y:S02]  /*8360*/  IMAD.MOV.U32 R25, RZ, RZ, R29 ;  /* 0x000000ffff197224 */ /* 0x000fe400078e001d */
[----:B------:R-:W-:Y:S01]  /*8370*/  IMAD.MOV.U32 R27, RZ, RZ, R31 ;  /* 0x000000ffff1b7224 */ /* 0x000fe200078e001f */
[----:B----4-:R-:W-:-:S13]  /*8380*/  ISETP.NE.AND P0, PT, R5, 0x1, PT ;  /* 0x000000010500780c */ /* 0x010fda0003f05270 */
[----:B------:R-:W1:Y:S08]  /*8390*/  @P0 LDC R0, c[0x0][0x44c] ;  /* 0x00011300ff000b82 */ /* 0x000e700000000800 */
[----:B------:R-:W4:Y:S01]  /*83a0*/  @P0 LDC R7, c[0x0][0x450] ;  /* 0x00011400ff070b82 */ /* 0x000f220000000800 */
[----:B-1----:R-:W-:-:S05]  /*83b0*/  @P0 IMAD.HI.U32 R0, R9, R0, RZ ;  /* 0x0000000009000227 */ /* 0x002fca00078e00ff */
[----:B----4-:R-:W-:-:S04]  /*83c0*/  @P0 SHF.R.U32.HI R3, RZ, R7, R0 ;  /* 0x00000007ff030219 */ /* 0x010fc80000011600 */
        /* <DEDUP_REMOVED lines=17> */
[----:B------:R1:W4:Y:S04]  /*84e0*/  SHFL.IDX PT, R3, R13, RZ, 0x1e1f ;  /* 0x001e1fff0d037589 */ /* 0x00032800000e0000 */
[----:B------:R-:W0:Y:S04]  /*84f0*/  SHFL.IDX PT, R38, R38, RZ, 0x1e1f ;  /* 0x001e1fff26267589 */ /* 0x000e2800000e0000 */
[----:B------:R-:W0:Y:S04]  /*8500*/  SHFL.IDX PT, R0, R0, RZ, 0x1e1f ;  /* 0x001e1fff00007589 */ /* 0x000e2800000e0000 */
[----:B-1----:R-:W0:Y:S02]  /*8510*/  SHFL.IDX PT, R39, R39, RZ, 0x1e1f ;  /* 0x001e1fff27277589 */ /* 0x002e2400000e0000 */
.L_x_12652:
[----:B------:R-:W5:Y:S01]  /*8520*/  LDL R4, [R1+0x4c] ;  /* 0x00004c0001047983 */ /* 0x000f620000100800 */
[----:B------:R-:W-:Y:S01]  /*8530*/  BSSY B1, `(.L_x_12421) ;  /* 0x000005f000017945 */ /* 0x000fe20003800000 */
[----:B------:R-:W-:Y:S02]  /*8540*/  CS2R R34, SRZ ;  /* 0x0000000000227805 */ /* 0x000fe4000001ff00 */
[----:B------:R-:W-:Y:S02]  /*8550*/  CS2R R30, SRZ ;  /* 0x00000000001e7805 */ /* 0x000fe4000001ff00 */
[----:B------:R-:W-:Y:S02]  /*8560*/  CS2R R26, SRZ ;  /* 0x00000000001a7805 */ /* 0x000fe4000001ff00 */
[----:B------:R-:W-:Y:S02]  /*8570*/  CS2R R20, SRZ ;  /* 0x0000000000147805 */ /* 0x000fe4000001ff00 */
[----:B------:R-:W-:-:S02]  /*8580*/  CS2R R12, SRZ ;  /* 0x00000000000c7805 */ /* 0x000fc4000001ff00 */
[----:B--2---:R-:W-:Y:S02]  /*8590*/  CS2R R36, SRZ ;  /* 0x0000000000247805 */ /* 0x004fe4000001ff00 */
[----:B------:R-:W-:Y:S02]  /*85a0*/  CS2R R32, SRZ ;  /* 0x0000000000207805 */ /* 0x000fe4000001ff00 */
[----:B------:R-:W-:Y:S02]  /*85b0*/  CS2R R28, SRZ ;  /* 0x00000000001c7805 */ /* 0x000fe4000001ff00 */
[----:B------:R-:W-:Y:S02]  /*85c0*/  CS2R R24, SRZ ;  /* 0x0000000000187805 */ /* 0x000fe4000001ff00 */
[----:B0-----:R-:W-:Y:S02]  /*85d0*/  CS2R R14, SRZ ;  /* 0x00000000000e7805 */ /* 0x001fe4000001ff00 */
[----:B------:R-:W-:Y:S01]  /*85e0*/  CS2R R10, SRZ ;  /* 0x00000000000a7805 */ /* 0x000fe2000001ff00 */
[----:B-----5:R-:W-:-:S04]  /*85f0*/  IMAD R4, R4, R5, RZ ;  /* 0x0000000504047224 */ /* 0x020fc800078e02ff */
[----:B------:R-:W-:Y:S01]  /*8600*/  IMAD R97, R97, -0xc0, R4 ;  /* 0xffffff4061617824 */ /* 0x000fe200078e0204 */
[----:B------:R-:W-:Y:S02]  /*8610*/  ISETP.GE.AND P0, PT, R9, R4, PT ;  /* 0x000000040900720c */ /* 0x000fe40003f06270 */
[----:B------:R-:W-:-:S11]  /*8620*/  CS2R R8, SRZ ;  /* 0x0000000000087805 */ /* 0x000fd6000001ff00 */
[----:B------:R-:W-:Y:S05]  /*8630*/  @P0 BRA `(.L_x_12422) ;  /* 0x0000000400380947 */ /* 0x000fea0003800000 */
[----:B------:R-:W2:Y:S01]  /*8640*/  LDL R48, [R1+0x44] ;  /* 0x0000440001307983 */ /* 0x000ea20000100800 */
[----:B------:R-:W-:-:S03]  /*8650*/  ULDC UR4, c[0x0][0x3f4] ;  /* 0x0000fd0000047ab9 */ /* 0x000fc60000000800 */
[----:B------:R-:W3:Y:S04]  /*8660*/  LDL R47, [R1+0x3c] ;  /* 0x00003c00012f7983 */ /* 0x000ee80000100800 */
[----:B------:R-:W4:Y:S04]  /*8670*/  LDL R46, [R1+0x40] ;  /* 0x00004000012e7983 */ /* 0x000f280000100800 */
[----:B------:R-:W4:Y:S04]  /*8680*/  LDL R43, [R1+0x38] ;  /* 0x00003800012b7983 */ /* 0x000f280000100800 */
[----:B------:R-:W4:Y:S04]  /*8690*/  LDL.64 R44, [R1] ;  /* 0x00000000012c7983 */ /* 0x000f280000100a00 */
        /* <DEDUP_REMOVED lines=15> */
[CC--:B------:R-:W-:Y:S02]  /*8790*/  @!P3 IADD3 R26, P4, R38.reuse, R24.reuse, RZ ;  /* 0x00000018261ab210 */ /* 0x0c0fe40007f9e0ff */
        /* <DEDUP_REMOVED lines=56> */
.L_x_12422:
[----:B------:R-:W-:Y:S05]  /*8b20*/  BSYNC B1 ;  /* 0x0000000000017941 */ /* 0x000fea0003800000 */
.L_x_12421:
[----:B------:R-:W-:Y:S01]  /*8b30*/  ULEA.HI UR4, UR37, UR37, URZ, 0x1 ;  /* 0x0000002525047291 */ /* 0x000fe2000f8f083f */
[----:B----45:R-:W-:Y:S01]  /*8b40*/  IMAD.MOV.U32 R3, RZ, RZ, R35 ;  /* 0x000000ffff037224 */ /* 0x030fe200078e0023 */
[----:B------:R-:W-:Y:S01]  /*8b50*/  VIMNMX R97, R97, 0xc0, PT ;  /* 0x000000c061617848 */ /* 0x000fe20003fe0100 */
[----:B------:R-:W-:Y:S01]  /*8b60*/  IMAD.MOV.U32 R0, RZ, RZ, R34 ;  /* 0x000000ffff007224 */ /* 0x000fe200078e0022 */
[----:B------:R-:W-:Y:S01]  /*8b70*/  ULOP3.LUT UR4, UR4, 0xfffffffe, URZ, 0xc0, !UPT ;  /* 0xfffffffe04047892 */ /* 0x000fe2000f8ec03f */
[----:B0-----:R-:W-:Y:S01]  /*8b80*/  IMAD.MOV.U32 R4, RZ, RZ, R30 ;  /* 0x000000ffff047224 */ /* 0x001fe200078e001e */
        /* <DEDUP_REMOVED lines=9> */
[----:B---3--:R-:W-:Y:S01]  /*8c20*/  PRMT R57, R0, 0x7610, R57 ;  /* 0x0000761000397816 */ /* 0x008fe20000000039 */
        /* <DEDUP_REMOVED lines=39> */
.L_x_12653:
[----:B------:R-:W-:Y:S05]  /*8ea0*/  BSYNC B1 ;  /* 0x0000000000017941 */ /* 0x000fea0003800000 */
.L_x_12423:
[----:B------:R-:W-:Y:S02]  /*8eb0*/  PRMT R42, R0, 0x7610, R42 ;  /* 0x00007610002a7816 */ /* 0x000fe4000000002a */
[----:B------:R-:W-:Y:S01]  /*8ec0*/  PRMT R43, R4, 0x7610, R43 ;  /* 0x00007610042b7816 */ /* 0x000fe2000000002b */
[----:B------:R-:W-:Y:S06]  /*8ed0*/  @P1 BRA `(.L_x_12425) ;  /* 0x0000003000e01947 */ /* 0x000fec0003800000 */
[----:B------:R-:W2:Y:S01]  /*8ee0*/  LDL.64 R66, [R1] ;  /* 0x0000000001427983 */ /* 0x000ea20000100a00 */
        /* <DEDUP_REMOVED lines=70> */
.L_x_12427:
[----:B------:R-:W-:Y:S05]  /*9350*/  BSYNC B1 ;  /* 0x0000000000017941 */ /* 0x000fea0003800000 */
.L_x_12426:
[----:B------:R-:W-:Y:S01]  /*9360*/  BSSY B1, `(.L_x_12428) ;  /* 0x0000031000017945 */ /* 0x000fe20003800000 */
[----:B------:R-:W-:-:S03]  /*9370*/  @P0 VIADD R0, R3, 0xffffffe0 ;  /* 0xffffffe003000836 */ /* 0x000fc60000000000 */
        /* <DEDUP_REMOVED lines=47> */
.L_x_12429:
[----:B------:R-:W-:Y:S05]  /*9670*/  BSYNC B1 ;  /* 0x0000000000017941 */ /* 0x000fea0003800000 */
.L_x_12428:
        /* <DEDUP_REMOVED lines=48> */
.L_x_12431:
[----:B------:R-:W-:Y:S05]  /*9980*/  BSYNC B1 ;  /* 0x0000000000017941 */ /* 0x000fea0003800000 */
.L_x_12430:
        /* <DEDUP_REMOVED lines=48> */
.L_x_12433:
[----:B------:R-:W-:Y:S05]  /*9c90*/  BSYNC B1 ;  /* 0x0000000000017941 */ /* 0x000fea0003800000 */
.L_x_12432:
        /* <DEDUP_REMOVED lines=48> */
.L_x_12435:
[----:B------:R-:W-:Y:S05]  /*9fa0*/  BSYNC B1 ;  /* 0x0000000000017941 */ /* 0x000fea0003800000 */
.L_x_12434:
        /* <DEDUP_REMOVED lines=48> */
.L_x_12419:
[----:B------:R-:W4:Y:S01]  /*a2b0*/  LDC R10, c[0x0][0x448] ;  /* 0x00011200ff0a7b82 */ /* 0x000f220000000800 */
[----:B-1----:R-:W-:Y:S01]  /*a2c0*/  IMAD.MOV.U32 R3, RZ, RZ, R9 ;  /* 0x000000ffff037224 */ /* 0x002fe200078e0009 */
[----:B------:R-:W-:Y:S01]  /*a2d0*/  ULDC.64 UR4, c[0x0][0x3f8] ;  /* 0x0000fe0000047ab9 */ /* 0x000fe20000000a00 */
[----:B------:R-:W-:Y:S01]  /*a2e0*/  ULDC.64 UR6, c[0x0][0x408] ;  /* 0x0001020000067ab9 */ /* 0x000fe20000000a00 */
[----:B------:R-:W-:Y:S02]  /*a2f0*/  IMAD.MOV.U32 R4, RZ, RZ, R24 ;  /* 0x000000ffff047224 */ /* 0x000fe400078e0018 */
[----:B------:R-:W-:Y:S02]  /*a300*/  IMAD.MOV.U32 R6, RZ, RZ, R26 ;  /* 0x000000ffff067224 */ /* 0x000fe400078e001a */
[----:B------:R-:W-:Y:S01]  /*a310*/  IMAD.MOV.U32 R7, RZ, RZ, R31 ;  /* 0x000000ffff077224 */ /* 0x000fe200078e001f */
[----:B----4-:R-:W-:-:S13]  /*a320*/  ISETP.NE.AND P0, PT, R10, 0x1, PT ;  /* 0x000000010a00780c */ /* 0x010fda0003f05270 */
[----:B------:R-:W1:Y:S08]  /*a330*/  @P0 LDC R0, c[0x0][0x44c] ;  /* 0x00011300ff000b82 */ /* 0x000e700000000800 */
[----:B------:R-:W4:Y:S01]  /*a340*/  @P0 LDC R5, c[0x0][0x450] ;  /* 0x00011400ff050b82 */ /* 0x000f220000000800 */
[----:B-1----:R-:W-:-:S05]  /*a350*/  @P0 IMAD.HI.U32 R0, R9, R0, RZ ;  /* 0x0000000009000227 */ /* 0x002fca00078e00ff */
[----:B----4-:R-:W-:Y:S01]  /*a360*/  @P0 SHF.R.U32.HI R3, RZ, R5, R0 ;  /* 0x00000005ff030219 */ /* 0x010fe20000011600 */
        /* <DEDUP_REMOVED lines=8> */
[----:B--2---:R-:W-:Y:S01]  /*a3f0*/  IMAD R37, R3, UR7, R0 ;  /* 0x0000000703257c24 */ /* 0x004fe2000f8e0200 */
        /* <DEDUP_REMOVED lines=10> */
[----:B------:R-:W4:Y:S04]  /*a4a0*/  SHFL.IDX PT, R3, R3, RZ, 0x1e1f ;  /* 0x001e1fff03037589 */ /* 0x000f2800000e0000 */
[----:B------:R-:W0:Y:S04]  /*a4b0*/  SHFL.IDX PT, R37, R37, RZ, 0x1e1f ;  /* 0x001e1fff25257589 */ /* 0x000e2800000e0000 */
[----:B-1----:R-:W0:Y:S02]  /*a4c0*/  SHFL.IDX PT, R38, R38, RZ, 0x1e1f ;  /* 0x001e1fff26267589 */ /* 0x002e2400000e0000 */
.L_x_12659:
[----:B------:R-:W5:Y:S01]  /*a4d0*/  LDL R4, [R1+0x4c] ;  /* 0x00004c0001047983 */ /* 0x000f620000100800 */
[----:B------:R-:W-:Y:S01]  /*a4e0*/  BSSY B1, `(.L_x_12437) ;  /* 0x000003b000017945 */ /* 0x000fe20003800000 */
[----:B------:R-:W-:Y:S02]  /*a4f0*/  CS2R R6, SRZ ;  /* 0x0000000000067805 */ /* 0x000fe4000001ff00 */
[----:B------:R-:W-:Y:S02]  /*a500*/  CS2R R12, SRZ ;  /* 0x00000000000c7805 */ /* 0x000fe4000001ff00 */
[----:B0-----:R-:W-:Y:S02]  /*a510*/  CS2R R14, SRZ ;  /* 0x00000000000e7805 */ /* 0x001fe4000001ff00 */
[----:B------:R-:W-:Y:S02]  /*a520*/  CS2R R24, SRZ ;  /* 0x0000000000187805 */ /* 0x000fe4000001ff00 */
[----:B------:R-:W-:-:S02]  /*a530*/  CS2R R26, SRZ ;  /* 0x00000000001a7805 */ /* 0x000fc4000001ff00 */
[----:B------:R-:W-:Y:S02]  /*a540*/  CS2R R28, SRZ ;  /* 0x00000000001c7805 */ /* 0x000fe4000001ff00 */
[----:B------:R-:W-:Y:S02]  /*a550*/  CS2R R30, SRZ ;  /* 0x00000000001e7805 */ /* 0x000fe4000001ff00 */
[----:B------:R-:W-:Y:S02]  /*a560*/  CS2R R32, SRZ ;  /* 0x0000000000207805 */ /* 0x000fe4000001ff00 */
[----:B------:R-:W-:Y:S01]  /*a570*/  CS2R R34, SRZ ;  /* 0x0000000000227805 */ /* 0x000fe2000001ff00 */
[----:B-----5:R-:W-:Y:S01]  /*a580*/  IMAD R10, R4, R10, RZ ;  /* 0x0000000a040a7224 */ /* 0x020fe200078e02ff */
[----:B------:R-:W-:-:S03]  /*a590*/  CS2R R4, SRZ ;  /* 0x0000000000047805 */ /* 0x000fc6000001ff00 */
[----:B------:R-:W-:Y:S01]  /*a5a0*/  IMAD R97, R97, -0xc0, R10 ;  /* 0xffffff4061617824 */ /* 0x000fe200078e020a */
[----:B------:R-:W-:Y:S02]  /*a5b0*/  ISETP.GE.AND P0, PT, R9, R10, PT ;  /* 0x0000000a0900720c */ /* 0x000fe40003f06270 */
[----:B------:R-:W-:Y:S02]  /*a5c0*/  CS2R R8, SRZ ;  /* 0x0000000000087805 */ /* 0x000fe4000001ff00 */
[----:B------:R-:W-:-:S09]  /*a5d0*/  CS2R R10, SRZ ;  /* 0x00000000000a7805 */ /* 0x000fd2000001ff00 */
[----:B------:R-:W-:Y:S05]  /*a5e0*/  @P0 BRA `(.L_x_12438) ;  /* 0x0000000000a80947 */ /* 0x000fea0003800000 */
[----:B------:R-:W3:Y:S04]  /*a5f0*/  LDL R21, [R1+0x14] ;  /* 0x0000140001157983 */ /* 0x000ee80000100800 */
[----:B------:R-:W3:Y:S01]  /*a600*/  LDL R20, [R1+0x18] ;  /* 0x0000180001147983 */ /* 0x000ee20000100800 */
        /* <DEDUP_REMOVED lines=19> */
[----:B---3--:R-:W-:-:S02]  /*a740*/  @!P3 IMAD.SHL.U32 R13, R21, 0x8, RZ ;  /* 0x00000008150db824 */ /* 0x008fc400078e00ff */
        /* <DEDUP_REMOVED lines=20> */
.L_x_12438:
[----:B------:R-:W-:Y:S05]  /*a890*/  BSYNC B1 ;  /* 0x0000000000017941 */ /* 0x000fea0003800000 */
.L_x_12437:
[----:B------:R-:W-:Y:S01]  /*a8a0*/  ULEA.HI UR4, UR37, UR37, URZ, 0x1 ;  /* 0x0000002525047291 */ /* 0x000fe2000f8f083f */
[----:B----45:R-:W-:Y:S01]  /*a8b0*/  IMAD.MOV.U32 R3, RZ, RZ, R5 ;  /* 0x000000ffff037224 */ /* 0x030fe200078e0005 */
[----:B------:R-:W-:Y:S01]  /*a8c0*/  VIMNMX R97, R97, 0xc0, PT ;  /* 0x000000c061617848 */ /* 0x000fe20003fe0100 */
[----:B-1----:R-:W-:Y:S01]  /*a8d0*/  IMAD.MOV.U32 R20, RZ, RZ, R6 ;  /* 0x000000ffff147224 */ /* 0x002fe200078e0006 */
[----:B------:R-:W-:Y:S01]  /*a8e0*/  ULOP3.LUT UR4, UR4, 0xfffffffe, URZ, 0xc0, !UPT ;  /* 0xfffffffe04047892 */ /* 0x000fe2000f8ec03f */
[----:B--2---:R-:W-:Y:S01]  /*a8f0*/  IMAD.MOV.U32 R0, RZ, RZ, R4 ;  /* 0x000000ffff007224 */ /* 0x004fe200078e0004 */
[----:B------:R-:W-:Y:S01]  /*a900*/  BSSY B1, `(.L_x_12439) ;  /* 0x0000032000017945 */ /* 0x000fe20003800000 */
        /* <DEDUP_REMOVED lines=17> */
[----:B---3--:R-:W-:Y:S01]  /*aa20*/  PRMT R57, R0, 0x7610, R57 ;  /* 0x0000761000397816 */ /* 0x008fe20000000039 */
        /* <DEDUP_REMOVED lines=31> */
.L_x_12660:
[----:B------:R-:W-:Y:S05]  /*ac20*/  BSYNC B1 ;  /* 0x0000000000017941 */ /* 0x000fea0003800000 */
.L_x_12439:
        /* <DEDUP_REMOVED lines=20> */
[----:B------:R-:W-:Y:S02]  /*ad70*/  SHF.R.U64 R24, R6, 0x10, R7 ;  /* 0x0000001006187819 */ /* 0x000fe40000001207 */
[----:B------:R-:W-:Y:S02]  /*ad80*/  PRMT R59, R52, 0x5410, R59 ;  /* 0x00005410343b7816 */ /* 0x000fe4000000003b */
[----:B------:R-:W-:Y:S02]  /*ad90*/  SHF.R.U32.HI R4, RZ, 0x10, R7 ;  /* 0x00000010ff047819 */ /* 0x000fe40000011607 */
[----:B------:R-:W-:Y:S01]  /*ada0*/  SHF.R.U32.HI R50, RZ, 0x10, R5 ;  /* 0x00000010ff327819 */ /* 0x000fe20000011605 */
[----:B------:R-:W-:Y:S01]  /*adb0*/  IMAD.U32 R70, R59, 0x10000, RZ ;  /* 0x000100003b467824 */ /* 0x000fe200078e00ff */
[----:B------:R-:W-:Y:S02]  /*adc0*/  PRMT R53, R62, 0x5410, R53 ;  /* 0x000054103e357816 */ /* 0x000fe40000000035 */
[----:B------:R-:W-:-:S02]  /*add0*/  PRMT R6, R65, 0x5410, R25 ;  /* 0x0000541041067816 */ /* 0x000fc40000000019 */
[----:B------:R-:W-:Y:S01]  /*ade0*/  PRMT R7, R21, 0x5432, R24 ;  /* 0x0000543215077816 */ /* 0x000fe20000000018 */
[----:B------:R-:W-:Y:S01]  /*adf0*/  IMAD.U32 R68, R53, 0x10000, RZ ;  /* 0x0001000035447824 */ /* 0x000fe200078e00ff */
[----:B------:R-:W-:Y:S02]  /*ae00*/  PRMT R51, R64, 0x5410, R51 ;  /* 0x0000541040337816 */ /* 0x000fe40000000033 */
[----:B------:R-:W-:Y:S02]  /*ae10*/  SHF.R.U32.HI R26, RZ, 0x10, R27 ;  /* 0x00000010ff1a7819 */ /* 0x000fe4000001161b */
[----:B------:R-:W-:Y:S02]  /*ae20*/  PRMT R50, R20, 0x5432, R50 ;  /* 0x0000543214327816 */ /* 0x000fe40000000032 */
[----:B------:R-:W-:Y:S02]  /*ae30*/  PRMT R5, R45, 0x5432, R26 ;  /* 0x000054322d057816 */ /* 0x000fe4000000001a */
[----:B------:R-:W-:Y:S01]  /*ae40*/  PRMT R4, R44, 0x5432, R4 ;  /* 0x000054322c047816 */ /* 0x000fe20000000004 */
[----:B------:R-:W-:Y:S01]  /*ae50*/  IMAD.U32 R71, R50, 0x10000, RZ ;  /* 0x0001000032477824 */ /* 0x000fe200078e00ff */
        /* <DEDUP_REMOVED lines=24> */
[C---:B------:R-:W-:Y:S01]  /*afe0*/  FMUL.FTZ R72, R39.reuse, R70 ;  /* 0x0000004627487220 */ /* 0x040fe20000410000 */
[----:B------:R-:W-:Y:S01]  /*aff0*/  FMUL.FTZ R74, R39, R68 ;  /* 0x00000044274a7220 */ /* 0x000fe20000410000 */
[----:B------:R-:W-:Y:S01]  /*b000*/  IMAD.U32 R37, R42, 0x10000, RZ ;  /* 0x000100002a257824 */ /* 0x000fe200078e00ff */
[C---:B------:R-:W-:Y:S01]  /*b010*/  LOP3.LUT R42, R43.reuse, 0xffff0000, RZ, 0xc0, !PT ;  /* 0xffff00002b2a7812 */ /* 0x040fe200078ec0ff */
[----:B------:R-:W-:-:S02]  /*b020*/  IMAD.U32 R67, R43, 0x10000, RZ ;  /* 0x000100002b437824 */ /* 0x000fc400078e00ff */
[----:B------:R-:W-:Y:S01]  /*b030*/  FFMA.FTZ R39, R65, R68, -R72 ;  /* 0x0000004441277223 */ /* 0x000fe20000010848 */
[----:B------:R-:W-:Y:S01]  /*b040*/  LOP3.LUT R40, R41, 0xffff0000, RZ, 0xc0, !PT ;  /* 0xffff000029287812 */ /* 0x000fe200078ec0ff */
[----:B------:R-:W-:Y:S02]  /*b050*/  IMAD.U32 R43, R51, 0x10000, RZ ;  /* 0x00010000332b7824 */ /* 0x000fe400078e00ff */
[----:B------:R-:W-:Y:S01]  /*b060*/  FMUL.FTZ R69, R66, R71 ;  /* 0x0000004742457220 */ /* 0x000fe20000410000 */
[----:B------:R-:W-:Y:S02]  /*b070*/  IMAD.U32 R68, R4, 0x10000, RZ ;  /* 0x0001000004447824 */ /* 0x000fe400078e00ff */
[----:B------:R-:W-:Y:S01]  /*b080*/  FFMA.FTZ R41, R65, R70, R74 ;  /* 0x0000004641297223 */ /* 0x000fe2000001004a */
[----:B------:R-:W-:Y:S02]  /*b090*/  IMAD.U32 R65, R5, 0x10000, RZ ;  /* 0x0001000005417824 */ /* 0x000fe400078e00ff */
[-C--:B------:R-:W-:Y:S01]  /*b0a0*/  FMUL.FTZ R73, R66, R43.reuse ;  /* 0x0000002b42497220 */ /* 0x080fe20000410000 */
[-C--:B------:R-:W-:Y:S01]  /*b0b0*/  FMUL.FTZ R75, R67, R68.reuse ;  /* 0x00000044434b7220 */ /* 0x080fe20000410000 */
[----:B------:R-:W-:Y:S01]  /*b0c0*/  FFMA.FTZ R43, R62, R43, -R69 ;  /* 0x0000002b3e2b7223 */ /* 0x000fe20000010845 */
[----:B------:R-:W-:Y:S01]  /*b0d0*/  LOP3.LUT R69, R59, 0xffff0000, RZ, 0xc0, !PT ;  /* 0xffff00003b457812 */ /* 0x000fe200078ec0ff */
[-C--:B------:R-:W-:Y:S01]  /*b0e0*/  FMUL.FTZ R67, R67, R65.reuse ;  /* 0x0000004143437220 */ /* 0x080fe20000410000 */
[----:B------:R-:W-:Y:S01]  /*b0f0*/  FFMA.FTZ R59, R64, R65, -R75 ;  /* 0x00000041403b7223 */ /* 0x000fe2000001084b */
[----:B------:R-:W-:Y:S01]  /*b100*/  LOP3.LUT R65, R53, 0xffff0000, RZ, 0xc0, !PT ;  /* 0xffff000035417812 */ /* 0x000fe200078ec0ff */
[----:B------:R-:W-:Y:S01]  /*b110*/  FFMA.FTZ R62, R62, R71, R73 ;  /* 0x000000473e3e7223 */ /* 0x000fe20000010049 */
[----:B------:R-:W-:Y:S01]  /*b120*/  FFMA.FTZ R53, R64, R68, R67 ;  /* 0x0000004440357223 */ /* 0x000fe20000010043 */
[C---:B------:R-:W-:Y:S01]  /*b130*/  FMUL.FTZ R71, R52.reuse, R69 ;  /* 0x0000004534477220 */ /* 0x040fe20000410000 */
        /* <DEDUP_REMOVED lines=8> */
[C---:B------:R-:W-:Y:S01]  /*b1c0*/  FMUL.FTZ R68, R37.reuse, R52 ;  /* 0x0000003425447220 */ /* 0x040fe20000410000 */
[----:B------:R-:W-:Y:S01]  /*b1d0*/  FFMA.FTZ R67, R36, R67, R66 ;  /* 0x0000004324437223 */ /* 0x000fe20000010042 */
[----:B------:R-:W-:Y:S01]  /*b1e0*/  LOP3.LUT R6, R6, 0xffff0000, RZ, 0xc0, !PT ;  /* 0xffff000006067812 */ /* 0x000fe200078ec0ff */
[----:B------:R-:W-:Y:S01]  /*b1f0*/  FFMA.FTZ R40, R36, R51, -R65 ;  /* 0x0000003324287223 */ /* 0x000fe20000010841 */
[-C--:B------:R-:W-:Y:S01]  /*b200*/  FMUL.FTZ R36, R37, R50.reuse ;  /* 0x0000003225247220 */ /* 0x080fe20000410000 */
[----:B------:R-:W-:Y:S01]  /*b210*/  LOP3.LUT R7, R7, 0xffff0000, RZ, 0xc0, !PT ;  /* 0xffff000007077812 */ /* 0x000fe200078ec0ff */
[C---:B------:R-:W-:Y:S01]  /*b220*/  FFMA.FTZ R68, R25.reuse, R50, -R68 ;  /* 0x0000003219447223 */ /* 0x040fe20000010844 */
[----:B------:R-:W-:Y:S01]  /*b230*/  LOP3.LUT R37, R4, 0xffff0000, RZ, 0xc0, !PT ;  /* 0xffff000004257812 */ /* 0x000fe200078ec0ff */
[----:B------:R-:W-:Y:S01]  /*b240*/  FFMA.FTZ R36, R25, R52, R36 ;  /* 0x0000003419247223 */ /* 0x000fe20000010024 */
[----:B------:R-:W-:Y:S01]  /*b250*/  LOP3.LUT R5, R5, 0xffff0000, RZ, 0xc0, !PT ;  /* 0xffff000005057812 */ /* 0x000fe200078ec0ff */
[CC--:B------:R-:W-:Y:S01]  /*b260*/  FMUL.FTZ R4, R27.reuse, R6.reuse ;  /* 0x000000061b047220 */ /* 0x0c0fe20000410000 */
[----:B------:R-:W-:Y:S01]  /*b270*/  FMUL.FTZ R25, R27, R7 ;  /* 0x000000071b197220 */ /* 0x000fe20000410000 */
[----:B------:R-:W-:Y:S01]  /*b280*/  FMUL.FTZ R51, R42, R37 ;  /* 0x000000252a337220 */ /* 0x000fe20000410000 */
[----:B------:R-:W-:Y:S01]  /*b290*/  FFMA.FTZ R26, R26, R69, R73 ;  /* 0x000000451a1a7223 */ /* 0x000fe20000010049 */
        /* <DEDUP_REMOVED lines=15> */
.L_x_12442:
[----:B------:R-:W-:Y:S05]  /*b390*/  BSYNC B1 ;  /* 0x0000000000017941 */ /* 0x000fea0003800000 */
.L_x_12441:
[----:B------:R-:W-:Y:S04]  /*b3a0*/  BSSY B1, `(.L_x_12443) ;  /* 0x0000075000017945 */ /* 0x000fe80003800000 */
[----:B------:R-:W-:Y:S05]  /*b3b0*/  @P1 BRA `(.L_x_12444) ;  /* 0x0000000400cc1947 */ /* 0x000fea0003800000 */
[----:B0-----:R-:W2:Y:S04]  /*b3c0*/  LDL R6, [R1+0x3c] ;  /* 0x00003c0001067983 */ /* 0x001ea80000100800 */
[----:B------:R-:W2:Y:S04]  /*b3d0*/  LDL.64 R4, [R1] ;  /* 0x0000000001047983 */ /* 0x000ea80000100a00 */
[----:B------:R-:W3:Y:S01]  /*b3e0*/  LDL R0, [R1+0x14] ;  /* 0x0000140001007983 */ /* 0x000ee20000100800 */
[----:B------:R-:W-:Y:S02]  /*b3f0*/  SHF.R.U64 R40, R28, 0x10, R29 ;  /* 0x000000101c287819 */ /* 0x000fe4000000121d */
[----:B------:R-:W-:-:S02]  /*b400*/  SHF.R.U64 R28, R8, 0x10, R9 ;  /* 0x00000010081c7819 */ /* 0x000fc40000001209 */
[----:B------:R-:W-:Y:S02]  /*b410*/  SHF.R.U32.HI R9, RZ, 0x10, R9 ;  /* 0x00000010ff097819 */ /* 0x000fe40000011609 */
[----:B------:R-:W-:Y:S02]  /*b420*/  SHF.R.U64 R8, R10, 0x10, R11 ;  /* 0x000000100a087819 */ /* 0x000fe4000000120b */
[----:B------:R-:W-:Y:S02]  /*b430*/  PRMT R55, R55, 0x5410, R28 ;  /* 0x0000541037377816 */ /* 0x000fe4000000001c */
[----:B------:R-:W-:Y:S02]  /*b440*/  SHF.R.U32.HI R38, RZ, 0x10, R29 ;  /* 0x00000010ff267819 */ /* 0x000fe4000001161d */
[----:B------:R-:W-:Y:S01]  /*b450*/  SHF.R.U64 R29, R30, 0x10, R31 ;  /* 0x000000101e1d7819 */ /* 0x000fe2000000121f */
[----:B------:R-:W-:Y:S01]  /*b460*/  IMAD.U32 R39, R55, 0x10000, RZ ;  /* 0x0001000037277824 */ /* 0x000fe200078e00ff */
[----:B------:R-:W-:-:S02]  /*b470*/  SHF.R.U32.HI R11, RZ, 0x10, R11 ;  /* 0x00000010ff0b7819 */ /* 0x000fc4000001160b */
[----:B------:R-:W-:Y:S02]  /*b480*/  PRMT R63, R63, 0x5410, R40 ;  /* 0x000054103f3f7816 */ /* 0x000fe40000000028 */
[----:B------:R-:W-:Y:S02]  /*b490*/  PRMT R56, R56, 0x5410, R9 ;  /* 0x0000541038387816 */ /* 0x000fe40000000009 */
[----:B------:R-:W-:Y:S02]  /*b4a0*/  PRMT R57, R57, 0x5410, R8 ;  /* 0x0000541039397816 */ /* 0x000fe40000000008 */
[----:B------:R-:W-:Y:S01]  /*b4b0*/  SHF.R.U32.HI R31, RZ, 0x10, R31 ;  /* 0x00000010ff1f7819 */ /* 0x000fe2000001161f */
[----:B------:R-:W-:Y:S01]  /*b4c0*/  IMAD.U32 R41, R56, 0x10000, RZ ;  /* 0x0001000038297824 */ /* 0x000fe200078e00ff */
[----:B------:R-:W-:Y:S01]  /*b4d0*/  PRMT R61, R61, 0x5410, R38 ;  /* 0x000054103d3d7816 */ /* 0x000fe20000000026 */
[----:B------:R-:W-:Y:S01]  /*b4e0*/  IMAD.U32 R38, R63, 0x10000, RZ ;  /* 0x000100003f267824 */ /* 0x000fe200078e00ff */
[----:B------:R-:W-:-:S02]  /*b4f0*/  PRMT R60, R60, 0x5410, R29 ;  /* 0x000054103c3c7816 */ /* 0x000fc4000000001d */
[----:B------:R-:W-:Y:S02]  /*b500*/  PRMT R54, R54, 0x5410, R11 ;  /* 0x0000541036367816 */ /* 0x000fe4000000000b */
[----:B------:R-:W-:Y:S02]  /*b510*/  PRMT R58, R58, 0x5410, R31 ;  /* 0x000054103a3a7816 */ /* 0x000fe4000000001f */
        /* <DEDUP_REMOVED lines=43> */
[C---:B------:R-:W-:Y:S01]  /*b7d0*/  FFMA.FTZ R8, R9.reuse, R38, -R40 ;  /* 0x0000002609087223 */ /* 0x040fe20000010828 */
[----:B------:R-:W-:Y:S01]  /*b7e0*/  FMUL.FTZ R43, R10, R41 ;  /* 0x000000290a2b7220 */ /* 0x000fe20000410000 */
[----:B------:R-:W-:Y:S02]  /*b7f0*/  IMAD.U32 R40, R54, 0x10000, RZ ;  /* 0x0001000036287824 */ /* 0x000fe400078e00ff */
[----:B------:R-:W-:Y:S01]  /*b800*/  FFMA.FTZ R9, R9, R39, R42 ;  /* 0x0000002709097223 */ /* 0x000fe2000001002a */
[----:B------:R-:W-:Y:S02]  /*b810*/  IMAD.U32 R38, R58, 0x10000, RZ ;  /* 0x000100003a267824 */ /* 0x000fe400078e00ff */
[-C--:B------:R-:W-:Y:S01]  /*b820*/  FMUL.FTZ R39, R10, R27.reuse ;  /* 0x0000001b0a277220 */ /* 0x080fe20000410000 */
[C---:B------:R-:W-:Y:S01]  /*b830*/  FFMA.FTZ R10, R28.reuse, R27, -R43 ;  /* 0x0000001b1c0a7223 */ /* 0x040fe2000001082b */
[C---:B------:R-:W-:Y:S01]  /*b840*/  FMUL.FTZ R27, R37.reuse, R40 ;  /* 0x00000028251b7220 */ /* 0x040fe20000410000 */
[-C--:B------:R-:W-:Y:S01]  /*b850*/  FMUL.FTZ R43, R37, R38.reuse ;  /* 0x00000026252b7220 */ /* 0x080fe20000410000 */
[----:B------:R-:W-:Y:S01]  /*b860*/  LOP3.LUT R25, R25, 0xffff0000, RZ, 0xc0, !PT ;  /* 0xffff000019197812 */ /* 0x000fe200078ec0ff */
[----:B------:R-:W-:Y:S01]  /*b870*/  FFMA.FTZ R39, R28, R41, R39 ;  /* 0x000000291c277223 */ /* 0x000fe20000010027 */
[C---:B------:R-:W-:Y:S01]  /*b880*/  FFMA.FTZ R37, R30.reuse, R38, -R27 ;  /* 0x000000261e257223 */ /* 0x040fe2000001081b */
[----:B------:R-:W-:Y:S01]  /*b890*/  FFMA.FTZ R43, R30, R40, R43 ;  /* 0x000000281e2b7223 */ /* 0x000fe2000001002b */
[C---:B------:R-:W-:Y:S01]  /*b8a0*/  FMUL.FTZ R30, R24.reuse, R55 ;  /* 0x00000037181e7220 */ /* 0x040fe20000410000 */
[----:B------:R-:W-:Y:S01]  /*b8b0*/  LOP3.LUT R28, R61, 0xffff0000, RZ, 0xc0, !PT ;  /* 0xffff00003d1c7812 */ /* 0x000fe200078ec0ff */
[-C--:B------:R-:W-:Y:S01]  /*b8c0*/  FMUL.FTZ R38, R24, R63.reuse ;  /* 0x0000003f18267220 */ /* 0x080fe20000410000 */
[----:B------:R-:W-:Y:S01]  /*b8d0*/  FMUL.FTZ R40, R25, R56 ;  /* 0x0000003819287220 */ /* 0x000fe20000410000 */
[----:B------:R-:W-:Y:S01]  /*b8e0*/  FFMA.FTZ R63, R11, R63, -R30 ;  /* 0x0000003f0b3f7223 */ /* 0x000fe2000001081e */
[----:B------:R-:W-:-:S02]  /*b8f0*/  IMAD.U32 R30, R57, 0x10000, RZ ;  /* 0x00010000391e7824 */ /* 0x000fc400078e00ff */
[-C--:B------:R-:W-:Y:S01]  /*b900*/  FMUL.FTZ R25, R25, R28.reuse ;  /* 0x0000001c19197220 */ /* 0x080fe20000410000 */
[C---:B------:R-:W-:Y:S02]  /*b910*/  IMAD.U32 R24, R60.reuse, 0x10000, RZ ;  /* 0x000100003c187824 */ /* 0x040fe400078e00ff */
[----:B------:R-:W-:Y:S01]  /*b920*/  FFMA.FTZ R27, R29, R28, -R40 ;  /* 0x0000001c1d1b7223 */ /* 0x000fe20000010828 */
[----:B------:R-:W-:Y:S01]  /*b930*/  FMUL.FTZ R42, R31, R30 ;  /* 0x0000001e1f2a7220 */ /* 0x000fe20000410000 */
[----:B------:R-:W-:Y:S01]  /*b940*/  FFMA.FTZ R56, R29, R56, R25 ;  /* 0x000000381d387223 */ /* 0x000fe20000010019 */
[-C--:B------:R-:W-:Y:S01]  /*b950*/  FMUL.FTZ R28, R31, R24.reuse ;  /* 0x000000181f1c7220 */ /* 0x080fe20000410000 */
[----:B------:R-:W-:Y:S01]  /*b960*/  LOP3.LUT R57, R57, 0xffff0000, RZ, 0xc0, !PT ;  /* 0xffff000039397812 */ /* 0x000fe200078ec0ff */
[----:B------:R-:W-:Y:S01]  /*b970*/  FFMA.FTZ R38, R11, R55, R38 ;  /* 0x000000370b267223 */ /* 0x000fe20000010026 */
        /* <DEDUP_REMOVED lines=23> */
.L_x_12444:
[----:B------:R-:W-:Y:S05]  /*baf0*/  BSYNC B1 ;  /* 0x0000000000017941 */ /* 0x000fea0003800000 */
.L_x_12443:
[----:B------:R-:W-:Y:S05]  /*bb00*/  @P2 BRA `(.L_x_12425) ;  /* 0x0000000400d42947 */ /* 0x000fea0003800000 */
[----:B01----:R-:W2:Y:S04]  /*bb10*/  LDL.64 R4, [R1] ;  /* 0x0000000001047983 */ /* 0x003ea80000100a00 */
        /* <DEDUP_REMOVED lines=16> */
[----:B------:R-:W-:Y:S02]  /*bc20*/  SHF.R.U64 R27, R34, 0x10, R35 ;  /* 0x00000010221b7819 */ /* 0x000fe40000001223 */
[----:B------:R-:W-:Y:S02]  /*bc30*/  PRMT R46, R46, 0x5410, R29 ;  /* 0x000054102e2e7816 */ /* 0x000fe4000000001d */
[----:B------:R-:W-:-:S02]  /*bc40*/  PRMT R26, R20, 0x5410, R25 ;  /* 0x00005410141a7816 */ /* 0x000fc40000000019 */
[----:B------:R-:W-:Y:S02]  /*bc50*/  SHF.R.U32.HI R32, RZ, 0x10, R33 ;  /* 0x00000010ff207819 */ /* 0x000fe40000011621 */
[--C-:B------:R-:W-:Y:S02]  /*bc60*/  SHF.R.U64 R13, R14, 0x10, R15.reuse ;  /* 0x000000100e0d7819 */ /* 0x100fe4000000120f */
[----:B------:R-:W-:Y:S01]  /*bc70*/  PRMT R28, R21, 0x5410, R28 ;  /* 0x00005410151c7816 */ /* 0x000fe2000000001c */
[----:B------:R-:W-:Y:S01]  /*bc80*/  IMAD.U32 R29, R26, 0x10000, RZ ;  /* 0x000100001a1d7824 */ /* 0x000fe200078e00ff */
[----:B------:R-:W-:Y:S02]  /*bc90*/  SHF.R.U32.HI R14, RZ, 0x10, R15 ;  /* 0x00000010ff0e7819 */ /* 0x000fe4000001160f */
[----:B------:R-:W-:Y:S01]  /*bca0*/  PRMT R48, R48, 0x5410, R27 ;  /* 0x0000541030307816 */ /* 0x000fe2000000001b */
[----:B------:R-:W-:Y:S01]  /*bcb0*/  IMAD.U32 R27, R46, 0x10000, RZ ;  /* 0x000100002e1b7824 */ /* 0x000fe200078e00ff */
[----:B------:R-:W-:-:S02]  /*bcc0*/  SHF.R.U32.HI R34, RZ, 0x10, R35 ;  /* 0x00000010ff227819 */ /* 0x000fc40000011623 */
[----:B------:R-:W-:Y:S01]  /*bcd0*/  PRMT R47, R47, 0x5410, R32 ;  /* 0x000054102f2f7816 */ /* 0x000fe20000000020 */
[----:B------:R-:W-:Y:S01]  /*bce0*/  IMAD.U32 R30, R28, 0x10000, RZ ;  /* 0x000100001c1e7824 */ /* 0x000fe200078e00ff */
[----:B------:R-:W-:Y:S02]  /*bcf0*/  PRMT R45, R45, 0x5410, R14 ;  /* 0x000054102d2d7816 */ /* 0x000fe4000000000e */
[----:B------:R-:W-:Y:S02]  /*bd00*/  PRMT R49, R49, 0x5410, R34 ;  /* 0x0000541031317816 */ /* 0x000fe40000000022 */
[----:B------:R-:W-:Y:S01]  /*bd10*/  PRMT R44, R44, 0x5410, R13 ;  /* 0x000054102c2c7816 */ /* 0x000fe2000000000d */
[----:B------:R-:W-:Y:S01]  /*bd20*/  IMAD.U32 R32, R45, 0x10000, RZ ;  /* 0x000100002d207824 */ /* 0x000fe200078e00ff */
[----:B------:R-:W-:Y:S02]  /*bd30*/  LOP3.LUT R28, R28, 0xffff0000, RZ, 0xc0, !PT ;  /* 0xffff00001c1c7812 */ /* 0x000fe400078ec0ff */
        /* <DEDUP_REMOVED lines=27> */
[----:B------:R-:W-:-:S02]  /*bef0*/  IMAD.U32 R15, R7, 0x10000, RZ ;  /* 0x00010000070f7824 */ /* 0x000fc400078e00ff */
[C---:B------:R-:W-:Y:S01]  /*bf00*/  FMUL.FTZ R20, R25.reuse, R32 ;  /* 0x0000002019147220 */ /* 0x040fe20000410000 */
[----:B------:R-:W-:Y:S01]  /*bf10*/  LOP3.LUT R8, R8, 0xffff0000, RZ, 0xc0, !PT ;  /* 0xffff000008087812 */ /* 0x000fe200078ec0ff */
[----:B------:R-:W-:Y:S01]  /*bf20*/  FMUL.FTZ R25, R25, R12 ;  /* 0x0000000c19197220 */ /* 0x000fe20000410000 */
        /* <DEDUP_REMOVED lines=8> */
[----:B------:R-:W-:Y:S01]  /*bfb0*/  LOP3.LUT R12, R47, 0xffff0000, RZ, 0xc0, !PT ;  /* 0xffff00002f0c7812 */ /* 0x000fe200078ec0ff */
[-C--:B------:R-:W-:Y:S01]  /*bfc0*/  FMUL.FTZ R25, R8, R13.reuse ;  /* 0x0000000d08197220 */ /* 0x080fe20000410000 */
[----:B------:R-:W-:Y:S01]  /*bfd0*/  LOP3.LUT R5, R5, 0xffff0000, RZ, 0xc0, !PT ;  /* 0xffff000005057812 */ /* 0x000fe200078ec0ff */
[C---:B------:R-:W-:Y:S01]  /*bfe0*/  FMUL.FTZ R8, R9.reuse, R28 ;  /* 0x0000001c09087220 */ /* 0x040fe20000410000 */
[----:B------:R-:W-:Y:S01]  /*bff0*/  FFMA.FTZ R20, R4, R13, -R15 ;  /* 0x0000000d04147223 */ /* 0x000fe2000001080f */
[----:B------:R-:W-:Y:S01]  /*c000*/  FMUL.FTZ R9, R9, R12 ;  /* 0x0000000c09097220 */ /* 0x000fe20000410000 */
[----:B------:R-:W-:-:S02]  /*c010*/  IMAD.U32 R24, R10, 0x10000, RZ ;  /* 0x000100000a187824 */ /* 0x000fc400078e00ff */
        /* <DEDUP_REMOVED lines=36> */
.L_x_12425:
[----:B------:R-:W-:Y:S05]  /*c260*/  BSYNC B0 ;  /* 0x0000000000007941 */ /* 0x000fea0003800000 */
.L_x_12418:
        /* <DEDUP_REMOVED lines=8> */
.L_x_12416:
[----:B0--3--:R-:W-:-:S05]  /*c2f0*/  IMAD.U32 R0, RZ, RZ, UR41 ;  /* 0x00000029ff007e24 */ /* 0x009fca000f8e00ff */
[----:B------:R-:W-:-:S13]  /*c300*/  ISETP.NE.AND P0, PT, R0, 0x3, PT ;  /* 0x000000030000780c */ /* 0x000fda0003f05270 */
[----:B------:R-:W-:Y:S05]  /*c310*/  @!P0 BRA `(.L_x_12445) ;  /* 0x0000000000048947 */ /* 0x000fea0003800000 */
[----:B------:R-:W-:Y:S01]  /*c320*/  BPT.TRAP 0x1 ;  /* 0x000000040000795c */ /* 0x000fe20000300000 */
.L_x_12445:
[----:B-12-4-:R-:W-:Y:S01]  /*c330*/  IMAD R3, R22, 0x8, R2 ;  /* 0x0000000816037824 */ /* 0x016fe200078e0202 */
[----:B------:R-:W-:-:S04]  /*c340*/  SHF.L.U32 R4, R139, 0x1f, RZ ;  /* 0x0000001f8b047819 */ /* 0x000fc800000006ff */
[----:B------:R0:W1:Y:S01]  /*c350*/  SYNCS.PHASECHK.TRANS64.TRYWAIT P1, [R3+URZ+0x2d830], R4 ;  /* 0x02d83004030075a7 */ /* 0x000062000802017f */
[----:B------:R-:W-:Y:S05]  /*c360*/  @!P0 BRA `(.L_x_12446) ;  /* 0x0000000000048947 */ /* 0x000fea0003800000 */
[----:B------:R-:W-:Y:S01]  /*c370*/  BPT.TRAP 0x1 ;  /* 0x000000040000795c */ /* 0x000fe20000300000 */
.L_x_12446:
[----:B------:R-:W-:Y:S01]  /*c380*/  VIADD R0, R2, 0x15400 ;  /* 0x0001540002007836 */ /* 0x000fe20000000000 */
[----:B------:R-:W-:Y:S01]  /*c390*/  LOP3.LUT R144, R144, 0x10000, RZ, 0xfc, !PT ;  /* 0x0001000090907812 */ /* 0x000fe200078efcff */
[----:B------:R-:W-:-:S03]  /*c3a0*/  IMAD.MOV.U32 R145, RZ, RZ, -0x7fffffe0 ;  /* 0x80000020ff917424 */ /* 0x000fc600078e00ff */
[----:B------:R-:W-:-:S04]  /*c3b0*/  SHF.R.U32.HI R0, RZ, 0x4, R0 ;  /* 0x00000004ff007819 */ /* 0x000fc80000011600 */
[----:B------:R-:W-:-:S04]  /*c3c0*/  LOP3.LUT R0, R0, 0x3fff, RZ, 0xc0, !PT ;  /* 0x00003fff00007812 */ /* 0x000fc800078ec0ff */
[----:B------:R-:W-:-:S05]  /*c3d0*/  LOP3.LUT R0, R0, 0x10000, RZ, 0xfc, !PT ;  /* 0x0001000000007812 */ /* 0x000fca00078efcff */
[----:B------:R2:W-:Y:S01]  /*c3e0*/  STL [R1+0x2c], R0 ;  /* 0x00002c0001007387 */ /* 0x0005e20000100800 */
[----:B-1----:R-:W-:Y:S05]  /*c3f0*/  @P1 BRA `(.L_x_12447) ;  /* 0x0000000000081947 */ /* 0x002fea0003800000 */
[----:B------:R-:W1:Y:S02]  /*c400*/  SYNCS.PHASECHK.TRANS64.TRYWAIT P1, [R3+URZ+0x2d830], R4 ;  /* 0x02d83004030075a7 */ /* 0x000e64000802017f */
[----:B-1----:R-:W-:Y:S05]  /*c410*/  @!P1 BRA `(.L_x_12448) ;  /* 0x00000134002c9947 */ /* 0x002fea0003800000 */
.L_x_12447:
[----:B--2---:R-:W0:Y:S01]  /*c420*/  LDL R0, [R1+0x2c] ;  /* 0x00002c0001007983 */ /* 0x004e220000100800 */
[----:B------:R-:W-:Y:S01]  /*c430*/  IMAD.MOV.U32 R5, RZ, RZ, -0x7fffffe0 ;  /* 0x80000020ff057424 */ /* 0x000fe200078e00ff */
[----:B------:R-:W-:Y:S05]  /*c440*/  WARPSYNC.ALL ;  /* 0x0000000000007948 */ /* 0x000fea0003800000 */
[C---:B------:R-:W-:Y:S01]  /*c450*/  R2UR UR4, R144.reuse ;  /* 0x00000000900472ca */ /* 0x040fe200000e0000 */
[----:B-----5:R-:W-:Y:S01]  /*c460*/  WARPGROUP.ARRIVE ;  /* 0x00000000000079c5 */ /* 0x020fe20000000000 */
[----:B------:R-:W-:Y:S01]  /*c470*/  R2UR UR5, R145 ;  /* 0x00000000910572ca */ /* 0x000fe200000e0000 */
[----:B------:R-:W-:Y:S01]  /*c480*/  VIADD R154, R144, 0x2 ;  /* 0x00000002909a7836 */ /* 0x000fe20000000000 */
[----:B------:R-:W-:Y:S01]  /*c490*/  R2UR UR7, R5 ;  /* 0x00000000050772ca */ /* 0x000fe200000e0000 */
[----:B------:R-:W-:-:S02]  /*c4a0*/  IMAD.MOV.U32 R7, RZ, RZ, -0x7fffffe0 ;  /* 0x80000020ff077424 */ /* 0x000fc400078e00ff */
[----:B------:R-:W-:Y:S02]  /*c4b0*/  IMAD.MOV.U32 R155, RZ, RZ, -0x7fffffe0 ;  /* 0x80000020ff9b7424 */ /* 0x000fe400078e00ff */
[C---:B------:R-:W-:Y:S02]  /*c4c0*/  VIADD R152, R144.reuse, 0x300 ;  /* 0x0000030090987836 */ /* 0x040fe40000000000 */
[----:B------:R-:W-:Y:S02]  /*c4d0*/  IMAD.MOV.U32 R153, RZ, RZ, -0x7fffffe0 ;  /* 0x80000020ff997424 */ /* 0x000fe400078e00ff */
[C---:B------:R-:W-:Y:S02]  /*c4e0*/  VIADD R150, R144.reuse, 0x302 ;  /* 0x0000030290967836 */ /* 0x040fe40000000000 */
[----:B------:R-:W-:Y:S02]  /*c4f0*/  IMAD.MOV.U32 R151, RZ, RZ, -0x7fffffe0 ;  /* 0x80000020ff977424 */ /* 0x000fe400078e00ff */
[----:B------:R-:W-:-:S02]  /*c500*/  VIADD R148, R144, 0x600 ;  /* 0x0000060090947836 */ /* 0x000fc40000000000 */
[----:B------:R-:W-:Y:S02]  /*c510*/  IMAD.MOV.U32 R149, RZ, RZ, -0x7fffffe0 ;  /* 0x80000020ff957424 */ /* 0x000fe400078e00ff */
[----:B------:R-:W-:Y:S02]  /*c520*/  IMAD.MOV.U32 R5, RZ, RZ, -0x7fffffe0 ;  /* 0x80000020ff057424 */ /* 0x000fe400078e00ff */
[----:B------:R-:W-:Y:S02]  /*c530*/  VIADD R146, R144, 0x602 ;  /* 0x0000060290927836 */ /* 0x000fe40000000000 */
[----:B------:R-:W-:Y:S02]  /*c540*/  IMAD.MOV.U32 R147, RZ, RZ, -0x7fffffe0 ;  /* 0x80000020ff937424 */ /* 0x000fe400078e00ff */
[----:B01----:R-:W-:-:S04]  /*c550*/  IMAD R4, R22, 0x600, R0 ;  /* 0x0000060016047824 */ /* 0x003fc800078e0200 */
        /* <DEDUP_REMOVED lines=48> */
.L_x_12449:
[----:B------:R-:W2:Y:S01]  /*c860*/  LDL R5, [R1+0x6c] ;  /* 0x00006c0001057983 */ /* 0x000ea20000100800 */
[----:B------:R-:W0:Y:S01]  /*c870*/  LDC R0, c[0x0][0x448] ;  /* 0x00011200ff007b82 */ /* 0x000e220000000800 */
[----:B------:R-:W-:Y:S02]  /*c880*/  ULDC UR45, c[0x0][0x988] ;  /* 0x00026200002d7ab9 */ /* 0x000fe40000000800 */
[----:B------:R-:W2:Y:S04]  /*c890*/  LDL R90, [R1+0x58] ;  /* 0x00005800015a7983 */ /* 0x000ea80000100800 */
[----:B------:R-:W3:Y:S04]  /*c8a0*/  LDL R8, [R1+0x64] ;  /* 0x0000640001087983 */ /* 0x000ee80000100800 */
[----:B------:R-:W4:Y:S04]  /*c8b0*/  LDL R89, [R1+0x4c] ;  /* 0x00004c0001597983 */ /* 0x000f280000100800 */
[----:B------:R-:W5:Y:S04]  /*c8c0*/  LDL R88, [R1+0x5c] ;  /* 0x00005c0001587983 */ /* 0x000f680000100800 */
[----:B------:R-:W4:Y:S01]  /*c8d0*/  LDL R91, [R1+0x50] ;  /* 0x00005000015b7983 */ /* 0x000f220000100800 */
[----:B------:R-:W-:Y:S01]  /*c8e0*/  VIADD R10, R3, 0x2d840 ;  /* 0x0002d840030a7836 */ /* 0x000fe20000000000 */
        /* <DEDUP_REMOVED lines=9> */
[----:B------:R-:W0:Y:S01]  /*c980*/  SHFL.IDX PT, R4, R7, RZ, 0x1c1f ;  /* 0x001c1fff07047589 */ /* 0x000e2200000e0000 */
[----:B------:R-:W-:-:S04]  /*c990*/  IMAD.MOV.U32 R5, RZ, RZ, -0x80 ;  /* 0xffffff80ff057424 */ /* 0x000fc800078e00ff */
[----:B------:R-:W-:-:S05]  /*c9a0*/  IMAD R5, R94, R5, 0x80 ;  /* 0x000000805e057424 */ /* 0x000fca00078e0205 */
[C-C-:B---3--:R-:W-:Y:S02]  /*c9b0*/  IADD3 R6, -R8.reuse, 0x1, R5.reuse ;  /* 0x0000000108067810 */ /* 0x148fe40007ffe105 */
[----:B-----5:R-:W-:Y:S02]  /*c9c0*/  IADD3 R5, -R8, R88, R5 ;  /* 0x0000005808057210 */ /* 0x020fe40007ffe105 */
[----:B----4-:R-:W-:-:S04]  /*c9d0*/  IADD3 R6, -R89, R6, R88 ;  /* 0x0000000659067210 */ /* 0x010fc80007ffe158 */
[----:B0-----:R-:W-:-:S04]  /*c9e0*/  VIADDMNMX R4, R4, R6, R5, PT ;  /* 0x0000000604047246 */ /* 0x001fc80003800105 */
[C---:B------:R-:W-:Y:S02]  /*c9f0*/  ISETP.GT.AND P1, PT, R4.reuse, RZ, PT ;  /* 0x000000ff0400720c */ /* 0x040fe40003f24270 */
[----:B------:R-:W-:Y:S02]  /*ca00*/  ISETP.GT.AND P4, PT, R4, 0x1, PT ;  /* 0x000000010400780c */ /* 0x000fe40003f84270 */
[----:B------:R-:W-:Y:S02]  /*ca10*/  FSEL R24, R24, -INF , P1 ;  /* 0xff80000018187808 */ /* 0x000fe40000800000 */
[----:B------:R-:W-:Y:S02]  /*ca20*/  FSEL R25, R25, -INF , P4 ;  /* 0xff80000019197808 */ /* 0x000fe40002000000 */
[C---:B------:R-:W-:Y:S02]  /*ca30*/  ISETP.GT.AND P3, PT, R4.reuse, 0x8, PT ;  /* 0x000000080400780c */ /* 0x040fe40003f64270 */
[----:B------:R-:W-:-:S02]  /*ca40*/  ISETP.GT.AND P2, PT, R4, 0x9, PT ;  /* 0x000000090400780c */ /* 0x000fc40003f44270 */
[C---:B------:R-:W-:Y:S02]  /*ca50*/  ISETP.GT.AND P1, PT, R4.reuse, 0x10, PT ;  /* 0x000000100400780c */ /* 0x040fe40003f24270 */
[----:B------:R-:W-:Y:S01]  /*ca60*/  ISETP.GT.AND P4, PT, R4, 0x11, PT ;  /* 0x000000110400780c */ /* 0x000fe20003f84270 */
[----:B------:R-:W0:Y:S01]  /*ca70*/  SHFL.IDX PT, R0, R7, 0x1, 0x1c1f ;  /* 0x003c1f0007007f89 */ /* 0x000e2200000e0000 */
[----:B------:R-:W-:Y:S02]  /*ca80*/  FSEL R28, R28, -INF , P3 ;  /* 0xff8000001c1c7808 */ /* 0x000fe40001800000 */
[----:B------:R-:W-:Y:S02]  /*ca90*/  FSEL R29, R29, -INF , P2 ;  /* 0xff8000001d1d7808 */ /* 0x000fe40001000000 */
[----:B------:R-:W-:Y:S02]  /*caa0*/  FSEL R32, R32, -INF , P1 ;  /* 0xff80000020207808 */ /* 0x000fe40000800000 */
[----:B------:R-:W-:-:S02]  /*cab0*/  FSEL R33, R33, -INF , P4 ;  /* 0xff80000021217808 */ /* 0x000fc40002000000 */
[C---:B------:R-:W-:Y:S02]  /*cac0*/  ISETP.GT.AND P3, PT, R4.reuse, 0x18, PT ;  /* 0x000000180400780c */ /* 0x040fe40003f64270 */
        /* <DEDUP_REMOVED lines=11> */
[----:B------:R-:W-:Y:S02]  /*cb80*/  FSEL R44, R44, -INF , P3 ;  /* 0xff8000002c2c7808 */ /* 0x000fe40001800000 */
[----:B------:R-:W-:Y:S02]  /*cb90*/  FSEL R45, R45, -INF , P2 ;  /* 0xff8000002d2d7808 */ /* 0x000fe40001000000 */
[----:B------:R-:W-:Y:S02]  /*cba0*/  FSEL R48, R48, -INF , P1 ;  /* 0xff80000030307808 */ /* 0x000fe40000800000 */
[----:B------:R-:W-:Y:S02]  /*cbb0*/  FSEL R49, R49, -INF , P4 ;  /* 0xff80000031317808 */ /* 0x000fe40002000000 */
[C---:B------:R-:W-:Y:S02]  /*cbc0*/  ISETP.GT.AND P3, PT, R4.reuse, 0x38, PT ;  /* 0x000000380400780c */ /* 0x040fe40003f64270 */
[----:B------:R-:W-:-:S02]  /*cbd0*/  ISETP.GT.AND P2, PT, R4, 0x39, PT ;  /* 0x000000390400780c */ /* 0x000fc40003f44270 */
[C---:B------:R-:W-:Y:S02]  /*cbe0*/  ISETP.GT.AND P1, PT, R4.reuse, 0x40, PT ;  /* 0x000000400400780c */ /* 0x040fe40003f24270 */
[----:B------:R-:W-:Y:S02]  /*cbf0*/  ISETP.GT.AND P4, PT, R4, 0x41, PT ;  /* 0x000000410400780c */ /* 0x000fe40003f84270 */
        /* <DEDUP_REMOVED lines=16> */
[----:B0-----:R-:W-:Y:S02]  /*cd00*/  VIADDMNMX R0, R0, R6, R5, PT ;  /* 0x0000000600007246 */ /* 0x001fe40003800105 */
[----:B------:R-:W-:Y:S02]  /*cd10*/  FSEL R68, R68, -INF , P3 ;  /* 0xff80000044447808 */ /* 0x000fe40001800000 */
[----:B------:R-:W-:Y:S02]  /*cd20*/  FSEL R69, R69, -INF , P2 ;  /* 0xff80000045457808 */ /* 0x000fe40001000000 */
[----:B------:R-:W-:Y:S02]  /*cd30*/  FSEL R72, R72, -INF , P1 ;  /* 0xff80000048487808 */ /* 0x000fe40000800000 */
[----:B------:R-:W-:Y:S02]  /*cd40*/  FSEL R73, R73, -INF , P4 ;  /* 0xff80000049497808 */ /* 0x000fe40002000000 */
[----:B------:R-:W-:-:S02]  /*cd50*/  ISETP.GT.AND P3, PT, R0, RZ, PT ;  /* 0x000000ff0000720c */ /* 0x000fc40003f64270 */
[C---:B------:R-:W-:Y:S02]  /*cd60*/  ISETP.GT.AND P2, PT, R0.reuse, 0x1, PT ;  /* 0x000000010000780c */ /* 0x040fe40003f44270 */
        /* <DEDUP_REMOVED lines=10> */
[----:B------:R-:W-:-:S02]  /*ce10*/  FMNMX.FTZ R5, R26, R27, !PT ;  /* 0x0000001b1a057209 */ /* 0x000fc40007810000 */
        /* <DEDUP_REMOVED lines=31> */
[----:B------:R-:W-:Y:S02]  /*d010*/  FMNMX.FTZ R5, R35, R5, !PT ;  /* 0x0000000523057209 */ /* 0x000fe40007810000 */
        /* <DEDUP_REMOVED lines=14> */
[----:B------:R-:W-:Y:S02]  /*d100*/  FMNMX.FTZ R7, R24, R25, !PT ;  /* 0x0000001918077209 */ /* 0x000fe40007810000 */
[----:B------:R-:W-:-:S02]  /*d110*/  FSEL R74, R74, -INF , P3 ;  /* 0xff8000004a4a7808 */ /* 0x000fc40001800000 */
[----:B------:R-:W-:Y:S02]  /*d120*/  FSEL R75, R75, -INF , P2 ;  /* 0xff8000004b4b7808 */ /* 0x000fe40001000000 */
[----:B------:R-:W-:Y:S02]  /*d130*/  FSEL R78, R78, -INF , P1 ;  /* 0xff8000004e4e7808 */ /* 0x000fe40000800000 */
[----:B------:R-:W-:Y:S02]  /*d140*/  FSEL R79, R79, -INF , P4 ;  /* 0xff8000004f4f7808 */ /* 0x000fe40002000000 */
[C---:B------:R-:W-:Y:S02]  /*d150*/  ISETP.GT.AND P3, PT, R0.reuse, 0x70, PT ;  /* 0x000000700000780c */ /* 0x040fe40003f64270 */
[C---:B------:R-:W-:Y:S02]  /*d160*/  ISETP.GT.AND P2, PT, R0.reuse, 0x71, PT ;  /* 0x000000710000780c */ /* 0x040fe40003f44270 */
[----:B------:R-:W-:-:S02]  /*d170*/  ISETP.GT.AND P1, PT, R0, 0x78, PT ;  /* 0x000000780000780c */ /* 0x000fc40003f24270 */
[----:B------:R-:W-:Y:S02]  /*d180*/  ISETP.GT.AND P4, PT, R0, 0x79, PT ;  /* 0x000000790000780c */ /* 0x000fe40003f84270 */
        /* <DEDUP_REMOVED lines=55> */
[----:B------:R-:W-:Y:S02]  /*d500*/  FSEL R77, R77, -INF , P2 ;  /* 0xff8000004d4d7808 */ /* 0x000fe40001000000 */
[C---:B------:R-:W-:Y:S02]  /*d510*/  ISETP.GT.AND P1, PT, R4.reuse, 0x70, PT ;  /* 0x000000700400780c */ /* 0x040fe40003f24270 */
[C---:B------:R-:W-:Y:S02]  /*d520*/  ISETP.GT.AND P4, PT, R4.reuse, 0x71, PT ;  /* 0x000000710400780c */ /* 0x040fe40003f84270 */
[----:B------:R-:W-:-:S02]  /*d530*/  ISETP.GT.AND P3, PT, R4, 0x78, PT ;  /* 0x000000780400780c */ /* 0x000fc40003f64270 */
[----:B------:R-:W-:Y:S02]  /*d540*/  ISETP.GT.AND P2, PT, R4, 0x79, PT ;  /* 0x000000790400780c */ /* 0x000fe40003f44270 */
[----:B------:R-:W-:Y:S01]  /*d550*/  FMNMX.FTZ R5, R76, R5, !PT ;  /* 0x000000054c057209 */ /* 0x000fe20007810000 */
[----:B------:R-:W0:Y:S01]  /*d560*/  SHFL.BFLY PT, R4, R0, 0x2, 0x1f ;  /* 0x0c401f0000047f89 */ /* 0x000e2200000e0000 */
[----:B------:R-:W-:Y:S02]  /*d570*/  FSEL R80, R80, -INF , P1 ;  /* 0xff80000050507808 */ /* 0x000fe40000800000 */
[----:B------:R-:W-:Y:S02]  /*d580*/  FMNMX.FTZ R5, R77, R5, !PT ;  /* 0x000000054d057209 */ /* 0x000fe40007810000 */
[----:B------:R-:W-:Y:S02]  /*d590*/  FSEL R81, R81, -INF , P4 ;  /* 0xff80000051517808 */ /* 0x000fe40002000000 */
[----:B------:R-:W-:-:S02]  /*d5a0*/  FMNMX.FTZ R5, R80, R5, !PT ;  /* 0x0000000550057209 */ /* 0x000fc40007810000 */
[----:B------:R-:W-:Y:S02]  /*d5b0*/  FSEL R84, R84, -INF , P3 ;  /* 0xff80000054547808 */ /* 0x000fe40001800000 */
[----:B------:R-:W-:Y:S02]  /*d5c0*/  FMNMX.FTZ R5, R81, R5, !PT ;  /* 0x0000000551057209 */ /* 0x000fe40007810000 */
[----:B------:R-:W-:Y:S02]  /*d5d0*/  FSEL R85, R85, -INF , P2 ;  /* 0xff80000055557808 */ /* 0x000fe40001000000 */
[----:B------:R-:W-:-:S04]  /*d5e0*/  FMNMX.FTZ R6, R84, R5, !PT ;  /* 0x0000000554067209 */ /* 0x000fc80007810000 */
[----:B------:R-:W-:Y:S02]  /*d5f0*/  FMNMX.FTZ R5, R85, R6, !PT ;  /* 0x0000000655057209 */ /* 0x000fe40007810000 */
[----:B0-----:R-:W-:-:S03]  /*d600*/  FMNMX.FTZ R4, R0, R4, !PT ;  /* 0x0000000400047209 */ /* 0x001fc60007810000 */
[----:B------:R-:W0:Y:S04]  /*d610*/  SHFL.BFLY PT, R0, R5, 0x2, 0x1f ;  /* 0x0c401f0005007f89 */ /* 0x000e2800000e0000 */
[----:B------:R-:W1:Y:S01]  /*d620*/  SHFL.BFLY PT, R7, R4, 0x1, 0x1f ;  /* 0x0c201f0004077f89 */ /* 0x000e6200000e0000 */
[----:B0-----:R-:W-:-:S05]  /*d630*/  FMNMX.FTZ R0, R5, R0, !PT ;  /* 0x0000000005007209 */ /* 0x001fca0007810000 */
[----:B------:R-:W0:Y:S01]  /*d640*/  SHFL.BFLY PT, R6, R0, 0x1, 0x1f ;  /* 0x0c201f0000067f89 */ /* 0x000e2200000e0000 */
[----:B-1----:R-:W-:-:S04]  /*d650*/  FMNMX.FTZ R7, R4, R7, !PT ;  /* 0x0000000704077209 */ /* 0x002fc80007810000 */
[C---:B------:R-:W-:Y:S01]  /*d660*/  FSETP.NEU.FTZ.AND P1, PT, R7.reuse, -INF , PT ;  /* 0xff8000000700780b */ /* 0x040fe20003f3d000 */
[----:B------:R-:W-:-:S05]  /*d670*/  FMUL.FTZ R8, R7, UR45 ;  /* 0x0000002d07087c20 */ /* 0x000fca0008410000 */
[----:B------:R-:W-:Y:S02]  /*d680*/  FSEL R8, R8, RZ, P1 ;  /* 0x000000ff08087208 */ /* 0x000fe40000800000 */
[----:B0-----:R-:W-:-:S04]  /*d690*/  FMNMX.FTZ R0, R0, R6, !PT ;  /* 0x0000000600007209 */ /* 0x001fc80007810000 */
[C---:B------:R-:W-:Y:S01]  /*d6a0*/  FSETP.NEU.FTZ.AND P1, PT, R0.reuse, -INF , PT ;  /* 0xff8000000000780b */ /* 0x040fe20003f3d000 */
[----:B------:R-:W-:Y:S01]  /*d6b0*/  FMUL.FTZ R9, R0, UR45 ;  /* 0x0000002d00097c20 */ /* 0x000fe20008410000 */
[----:B------:R-:W-:-:S04]  /*d6c0*/  FFMA.FTZ R4, R26, UR45, -R8 ;  /* 0x0000002d1a047c23 */ /* 0x000fc80008010808 */
[----:B------:R-:W-:Y:S01]  /*d6d0*/  FSEL R3, R9, RZ, P1 ;  /* 0x000000ff09037208 */ /* 0x000fe20000800000 */
[--C-:B------:R-:W-:Y:S01]  /*d6e0*/  FFMA.FTZ R5, R27, UR45, -R8.reuse ;  /* 0x0000002d1b057c23 */ /* 0x100fe20008010808 */
[--C-:B------:R-:W-:Y:S01]  /*d6f0*/  FFMA.FTZ R6, R30, UR45, -R8.reuse ;  /* 0x0000002d1e067c23 */ /* 0x100fe20008010808 */
[----:B------:R-:W-:Y:S02]  /*d700*/  FFMA.FTZ R12, R31, UR45, -R8 ;  /* 0x0000002d1f0c7c23 */ /* 0x000fe40008010808 */
[--C-:B------:R-:W-:Y:S01]  /*d710*/  FFMA.FTZ R13, R24, UR45, -R3.reuse ;  /* 0x0000002d180d7c23 */ /* 0x100fe20008010803 */
[--C-:B------:R-:W-:Y:S01]  /*d720*/  FFMA.FTZ R14, R25, UR45, -R3.reuse ;  /* 0x0000002d190e7c23 */ /* 0x100fe20008010803 */
[--C-:B------:R-:W-:Y:S01]  /*d730*/  FFMA.FTZ R15, R28, UR45, -R3.reuse ;  /* 0x0000002d1c0f7c23 */ /* 0x100fe20008010803 */
[----:B------:R-:W-:Y:S01]  /*d740*/  FFMA.FTZ R20, R29, UR45, -R3 ;  /* 0x0000002d1d147c23 */ /* 0x000fe20008010803 */
[----:B------:R-:W-:Y:S01]  /*d750*/  MUFU.EX2 R4, R4 ;  /* 0x0000000400047308 */ /* 0x000fe20000000800 */
[----:B------:R-:W-:-:S07]  /*d760*/  IMAD.U32 R9, RZ, RZ, UR40 ;  /* 0x00000028ff097e24 */ /* 0x000fce000f8e00ff */
[----:B------:R-:W0:Y:S01]  /*d770*/  MUFU.EX2 R5, R5 ;  /* 0x0000000500057308 */ /* 0x000e220000000800 */
[----:B------:R-:W-:-:S07]  /*d780*/  FFMA.FTZ R24, R32, UR45, -R3 ;  /* 0x0000002d20187c23 */ /* 0x000fce0008010803 */
[----:B------:R-:W-:Y:S08]  /*d790*/  MUFU.EX2 R6, R6 ;  /* 0x0000000600067308 */ /* 0x000ff00000000800 */
[----:B------:R-:W1:Y:S08]  /*d7a0*/  MUFU.EX2 R12, R12 ;  /* 0x0000000c000c7308 */ /* 0x000e700000000800 */
[----:B------:R-:W-:Y:S08]  /*d7b0*/  MUFU.EX2 R13, R13 ;  /* 0x0000000d000d7308 */ /* 0x000ff00000000800 */
[----:B------:R-:W2:Y:S08]  /*d7c0*/  MUFU.EX2 R14, R14 ;  /* 0x0000000e000e7308 */ /* 0x000eb00000000800 */
[----:B------:R-:W-:Y:S08]  /*d7d0*/  MUFU.EX2 R15, R15 ;  /* 0x0000000f000f7308 */ /* 0x000ff00000000800 */
[----:B------:R-:W3:Y:S01]  /*d7e0*/  MUFU.EX2 R20, R20 ;  /* 0x0000001400147308 */ /* 0x000ee20000000800 */
[--C-:B------:R-:W-:Y:S01]  /*d7f0*/  FFMA.FTZ R34, R34, UR45, -R8.reuse ;  /* 0x0000002d22227c23 */ /* 0x100fe20008010808 */
[----:B------:R-:W-:Y:S01]  /*d800*/  FFMA.FTZ R35, R35, UR45, -R8 ;  /* 0x0000002d23237c23 */ /* 0x000fe20008010808 */
[----:B------:R-:W-:Y:S01]  /*d810*/  PRMT R9, R9, 0x654, R10 ;  /* 0x0000065409097816 */ /* 0x000fe2000000000a */
[--C-:B------:R-:W-:Y:S01]  /*d820*/  FFMA.FTZ R26, R33, UR45, -R3.reuse ;  /* 0x0000002d211a7c23 */ /* 0x100fe20008010803 */
[----:B------:R-:W-:Y:S01]  /*d830*/  FFMA.FTZ R30, R36, UR45, -R3 ;  /* 0x0000002d241e7c23 */ /* 0x000fe20008010803 */
[--C-:B------:R-:W-:Y:S01]  /*d840*/  FFMA.FTZ R38, R38, UR45, -R8.reuse ;  /* 0x0000002d26267c23 */ /* 0x100fe20008010808 */
[----:B------:R0:W-:Y:S01]  /*d850*/  SYNCS.ARRIVE.TRANS64.RED.A1T0 RZ, [R9+URZ], RZ ;  /* 0x000000ff09ff79a7 */ /* 0x0001e2000810043f */
[----:B------:R-:W4:Y:S01]  /*d860*/  MUFU.EX2 R25, R34 ;  /* 0x0000002200197308 */ /* 0x000f220000000800 */
[--C-:B------:R-:W-:Y:S01]  /*d870*/  FFMA.FTZ R39, R39, UR45, -R8.reuse ;  /* 0x0000002d27277c23 */ /* 0x100fe20008010808 */
[--C-:B------:R-:W-:Y:S01]  /*d880*/  FFMA.FTZ R42, R42, UR45, -R8.reuse ;  /* 0x0000002d2a2a7c23 */ /* 0x100fe20008010808 */
[--C-:B------:R-:W-:Y:S01]  /*d890*/  FFMA.FTZ R43, R43, UR45, -R8.reuse ;  /* 0x0000002d2b2b7c23 */ /* 0x100fe20008010808 */
[--C-:B------:R-:W-:Y:S01]  /*d8a0*/  FFMA.FTZ R46, R46, UR45, -R8.reuse ;  /* 0x0000002d2e2e7c23 */ /* 0x100fe20008010808 */
[----:B------:R-:W-:-:S03]  /*d8b0*/  FFMA.FTZ R47, R47, UR45, -R8 ;  /* 0x0000002d2f2f7c23 */ /* 0x000fc60008010808 */
[----:B------:R-:W5:Y:S01]  /*d8c0*/  MUFU.EX2 R24, R24 ;  /* 0x0000001800187308 */ /* 0x000f620000000800 */
        /* <DEDUP_REMOVED lines=20> */
[----:B0-----:R-:W-:Y:S01]  /*da10*/  F2FP.BF16.F32.PACK_AB R9, R5, R4 ;  /* 0x000000040509723e */ /* 0x001fe200000010ff */
[----:B------:R-:W0:Y:S01]  /*da20*/  MUFU.EX2 R35, R35 ;  /* 0x0000002300237308 */ /* 0x000e220000000800 */
[----:B-1----:R-:W-:Y:S01]  /*da30*/  F2FP.BF16.F32.PACK_AB R11, R12, R6 ;  /* 0x000000060c0b723e */ /* 0x002fe200000010ff */
[----:B------:R-:W-:Y:S01]  /*da40*/  FADD.FTZ R5, R4, R5 ;  /* 0x0000000504057221 */ /* 0x000fe20000010000 */
[----:B--2---:R-:W-:Y:S01]  /*da50*/  F2FP.BF16.F32.PACK_AB R8, R14, R13 ;  /* 0x0000000d0e08723e */ /* 0x004fe200000010ff */
[----:B------:R-:W-:Y:S01]  /*da60*/  FADD.FTZ R14, R13, R14 ;  /* 0x0000000e0d0e7221 */ /* 0x000fe20000010000 */
[----:B---3--:R-:W-:Y:S01]  /*da70*/  F2FP.BF16.F32.PACK_AB R10, R20, R15 ;  /* 0x0000000f140a723e */ /* 0x008fe200000010ff */
[----:B------:R-:W-:-:S02]  /*da80*/  FFMA.FTZ R31, R37, UR45, -R3 ;  /* 0x0000002d251f7c23 */ /* 0x000fc40008010803 */
[----:B------:R-:W1:Y:S01]  /*da90*/  MUFU.EX2 R26, R26 ;  /* 0x0000001a001a7308 */ /* 0x000e620000000800 */
[----:B------:R-:W-:Y:S01]  /*daa0*/  FADD.FTZ R37, R6, R5 ;  /* 0x0000000506257221 */ /* 0x000fe20000010000 */
[----:B------:R2:W-:Y:S01]  /*dab0*/  STSM.16.M88.4 [R143+0x21800], R8 ;  /* 0x021800088f007844 */ /* 0x0005e20000000200 */
[----:B------:R-:W-:-:S05]  /*dac0*/  FADD.FTZ R13, R15, R14 ;  /* 0x0000000e0f0d7221 */ /* 0x000fca0000010000 */
[----:B------:R-:W3:Y:S01]  /*dad0*/  MUFU.EX2 R27, R38 ;  /* 0x00000026001b7308 */ /* 0x000ee20000000800 */
[----:B------:R-:W-:Y:S01]  /*dae0*/  FADD.FTZ R12, R12, R37 ;  /* 0x000000250c0c7221 */ /* 0x000fe20000010000 */
[----:B------:R-:W-:-:S06]  /*daf0*/  FADD.FTZ R13, R20, R13 ;  /* 0x0000000d140d7221 */ /* 0x000fcc0000010000 */
[----:B------:R-:W3:Y:S01]  /*db00*/  MUFU.EX2 R30, R30 ;  /* 0x0000001e001e7308 */ /* 0x000ee20000000800 */
[--C-:B--2---:R-:W-:Y:S01]  /*db10*/  FFMA.FTZ R8, R40, UR45, -R3.reuse ;  /* 0x0000002d28087c23 */ /* 0x104fe20008010803 */
[----:B------:R-:W-:-:S06]  /*db20*/  FFMA.FTZ R10, R41, UR45, -R3 ;  /* 0x0000002d290a7c23 */ /* 0x000fcc0008010803 */
[----:B------:R-:W2:Y:S01]  /*db30*/  MUFU.EX2 R39, R39 ;  /* 0x0000002700277308 */ /* 0x000ea20000000800 */
[----:B----4-:R-:W-:Y:S01]  /*db40*/  FADD.FTZ R12, R25, R12 ;  /* 0x0000000c190c7221 */ /* 0x010fe20000010000 */
[----:B-----5:R-:W-:-:S06]  /*db50*/  FADD.FTZ R13, R24, R13 ;  /* 0x0000000d180d7221 */ /* 0x020fcc0000010000 */
[----:B------:R-:W4:Y:S01]  /*db60*/  MUFU.EX2 R31, R31 ;  /* 0x0000001f001f7308 */ /* 0x000f220000000800 */
[----:B------:R-:W-:Y:S01]  /*db70*/  FFMA.FTZ R21, R44, UR45, -R3 ;  /* 0x0000002d2c157c23 */ /* 0x000fe20008010803 */
[----:B0-----:R-:W-:-:S06]  /*db80*/  FADD.FTZ R12, R35, R12 ;  /* 0x0000000c230c7221 */ /* 0x001fcc0000010000 */
[----:B------:R-:W0:Y:S01]  /*db90*/  MUFU.EX2 R9, R42 ;  /* 0x0000002a00097308 */ /* 0x000e220000000800 */
[----:B-1----:R-:W-:Y:S01]  /*dba0*/  FADD.FTZ R13, R26, R13 ;  /* 0x0000000d1a0d7221 */ /* 0x002fe20000010000 */
[----:B------:R-:W-:-:S06]  /*dbb0*/  FFMA.FTZ R28, R45, UR45, -R3 ;  /* 0x0000002d2d1c7c23 */ /* 0x000fcc0008010803 */
[----:B------:R-:W1:Y:S01]  /*dbc0*/  MUFU.EX2 R8, R8 ;  /* 0x0000000800087308 */ /* 0x000e620000000800 */
[----:B---3--:R-:W-:Y:S01]  /*dbd0*/  FADD.FTZ R12, R27, R12 ;  /* 0x0000000c1b0c7221 */ /* 0x008fe20000010000 */
[----:B------:R-:W-:-:S06]  /*dbe0*/  FADD.FTZ R14, R30, R13 ;  /* 0x0000000d1e0e7221 */ /* 0x000fcc0000010000 */
[----:B------:R-:W3:Y:S01]  /*dbf0*/  MUFU.EX2 R43, R43 ;  /* 0x0000002b002b7308 */ /* 0x000ee20000000800 */
[----:B------:R-:W-:-:S07]  /*dc00*/  FFMA.FTZ R29, R48, UR45, -R3 ;  /* 0x0000002d301d7c23 */ /* 0x000fce0008010803 */
[----:B------:R-:W5:Y:S01]  /*dc10*/  MUFU.EX2 R10, R10 ;  /* 0x0000000a000a7308 */ /* 0x000f620000000800 */
[----:B--2---:R-:W-:Y:S01]  /*dc20*/  FADD.FTZ R12, R39, R12 ;  /* 0x0000000c270c7221 */ /* 0x004fe20000010000 */
[----:B----4-:R-:W-:-:S06]  /*dc30*/  FADD.FTZ R13, R31, R14 ;  /* 0x0000000e1f0d7221 */ /* 0x010fcc0000010000 */
[----:B------:R-:W2:Y:S01]  /*dc40*/  MUFU.EX2 R21, R21 ;  /* 0x0000001500157308 */ /* 0x000ea20000000800 */
[----:B------:R-:W-:-:S07]  /*dc50*/  FFMA.FTZ R32, R49, UR45, -R3 ;  /* 0x0000002d31207c23 */ /* 0x000fce0008010803 */
[----:B------:R-:W4:Y:S01]  /*dc60*/  MUFU.EX2 R11, R46 ;  /* 0x0000002e000b7308 */ /* 0x000f220000000800 */
[----:B0-----:R-:W-:Y:S01]  /*dc70*/  FADD.FTZ R12, R9, R12 ;  /* 0x0000000c090c7221 */ /* 0x001fe20000010000 */
[----:B-1----:R-:W-:-:S06]  /*dc80*/  FADD.FTZ R13, R8, R13 ;  /* 0x0000000d080d7221 */ /* 0x002fcc0000010000 */
[----:B------:R-:W0:Y:S01]  /*dc90*/  MUFU.EX2 R28, R28 ;  /* 0x0000001c001c7308 */ /* 0x000e220000000800 */
[----:B------:R-:W-:-:S07]  /*dca0*/  FFMA.FTZ R33, R52, UR45, -R3 ;  /* 0x0000002d34217c23 */ /* 0x000fce0008010803 */
[----:B------:R-:W1:Y:S01]  /*dcb0*/  MUFU.EX2 R47, R47 ;  /* 0x0000002f002f7308 */ /* 0x000e620000000800 */
[----:B---3--:R-:W-:Y:S01]  /*dcc0*/  FADD.FTZ R14, R43, R12 ;  /* 0x0000000c2b0e7221 */ /* 0x008fe20000010000 */
[----:B-----5:R-:W-:-:S06]  /*dcd0*/  FADD.FTZ R12, R10, R13 ;  /* 0x0000000d0a0c7221 */ /* 0x020fcc0000010000 */
[----:B------:R-:W3:Y:S01]  /*dce0*/  MUFU.EX2 R29, R29 ;  /* 0x0000001d001d7308 */ /* 0x000ee20000000800 */
[----:B------:R-:W-:-:S07]  /*dcf0*/  FFMA.FTZ R34, R53, UR45, -R3 ;  /* 0x0000002d35227c23 */ /* 0x000fce0008010803 */
[----:B------:R-:W5:Y:S01]  /*dd00*/  MUFU.EX2 R50, R50 ;  /* 0x0000003200327308 */ /* 0x000f620000000800 */
[----:B--2---:R-:W-:Y:S01]  /*dd10*/  FADD.FTZ R13, R21, R12 ;  /* 0x0000000c150d7221 */ /* 0x004fe20000010000 */
[----:B------:R-:W-:-:S06]  /*dd20*/  FFMA.FTZ R4, R56, UR45, -R3 ;  /* 0x0000002d38047c23 */ /* 0x000fcc0008010803 */
[----:B------:R-:W2:Y:S01]  /*dd30*/  MUFU.EX2 R32, R32 ;  /* 0x0000002000207308 */ /* 0x000ea20000000800 */
[----:B----4-:R-:W-:-:S07]  /*dd40*/  FADD.FTZ R14, R11, R14 ;  /* 0x0000000e0b0e7221 */ /* 0x010fce0000010000 */
[----:B------:R-:W4:Y:S01]  /*dd50*/  MUFU.EX2 R51, R51 ;  /* 0x0000003300337308 */ /* 0x000f220000000800 */
[----:B0-----:R-:W-:Y:S01]  /*dd60*/  FADD.FTZ R12, R28, R13 ;  /* 0x0000000d1c0c7221 */ /* 0x001fe20000010000 */
[----:B------:R-:W-:-:S06]  /*dd70*/  FFMA.FTZ R5, R57, UR45, -R3 ;  /* 0x0000002d39057c23 */ /* 0x000fcc0008010803 */
[----:B------:R-:W0:Y:S01]  /*dd80*/  MUFU.EX2 R33, R33 ;  /* 0x0000002100217308 */ /* 0x000e220000000800 */
[----:B-1----:R-:W-:-:S07]  /*dd90*/  FADD.FTZ R15, R47, R14 ;  /* 0x0000000e2f0f7221 */ /* 0x002fce0000010000 */
[----:B------:R-:W1:Y:S01]  /*dda0*/  MUFU.EX2 R54, R54 ;  /* 0x0000003600367308 */ /* 0x000e620000000800 */
[----:B---3--:R-:W-:Y:S01]  /*ddb0*/  FADD.FTZ R13, R29, R12 ;  /* 0x0000000c1d0d7221 */ /* 0x008fe20000010000 */
[----:B------:R-:W-:-:S06]  /*ddc0*/  FFMA.FTZ R6, R60, UR45, -R3 ;  /* 0x0000002d3c067c23 */ /* 0x000fcc0008010803 */
[----:B------:R-:W3:Y:S01]  /*ddd0*/  MUFU.EX2 R34, R34 ;  /* 0x0000002200227308 */ /* 0x000ee20000000800 */
[----:B-----5:R-:W-:Y:S01]  /*dde0*/  FADD.FTZ R14, R50, R15 ;  /* 0x0000000f320e7221 */ /* 0x020fe20000010000 */
[----:B------:R-:W-:-:S06]  /*ddf0*/  F2FP.BF16.F32.PACK_AB R24, R26, R24 ;  /* 0x000000181a18723e */ /* 0x000fcc00000010ff */
[----:B------:R-:W5:Y:S01]  /*de00*/  MUFU.EX2 R55, R55 ;  /* 0x0000003700377308 */ /* 0x000f620000000800 */
[----:B------:R-:W-:Y:S01]  /*de10*/  F2FP.BF16.F32.PACK_AB R25, R35, R25 ;  /* 0x000000192319723e */ /* 0x000fe200000010ff */
[----:B--2---:R-:W-:Y:S01]  /*de20*/  FADD.FTZ R12, R32, R13 ;  /* 0x0000000d200c7221 */ /* 0x004fe20000010000 */
[----:B------:R-:W-:-:S05]  /*de30*/  F2FP.BF16.F32.PACK_AB R27, R39, R27 ;  /* 0x0000001b271b723e */ /* 0x000fca00000010ff */
[----:B------:R-:W2:Y:S01]  /*de40*/  MUFU.EX2 R4, R4 ;  /* 0x0000000400047308 */ /* 0x000ea20000000800 */
[----:B------:R-:W-:Y:S01]  /*de50*/  F2FP.BF16.F32.PACK_AB R26, R31, R30 ;  /* 0x0000001e1f1a723e */ /* 0x000fe200000010ff */
[----:B------:R-:W-:Y:S01]  /*de60*/  FFMA.FTZ R20, R61, UR45, -R3 ;  /* 0x0000002d3d147c23 */ /* 0x000fe20008010803 */
[----:B----4-:R-:W-:-:S05]  /*de70*/  FADD.FTZ R15, R51, R14 ;  /* 0x0000000e330f7221 */ /* 0x010fca0000010000 */
[----:B------:R-:W4:Y:S01]  /*de80*/  MUFU.EX2 R58, R58 ;  /* 0x0000003a003a7308 */ /* 0x000f220000000800 */
[----:B------:R-:W-:Y:S01]  /*de90*/  F2FP.BF16.F32.PACK_AB R8, R10, R8 ;  /* 0x000000080a08723e */ /* 0x000fe200000010ff */
[----:B------:R1:W-:Y:S01]  /*dea0*/  STSM.16.M88.4 [R91], R24 ;  /* 0x000000185b007844 */ /* 0x0003e20000000200 */
[----:B------:R-:W-:-:S05]  /*deb0*/  F2FP.BF16.F32.PACK_AB R10, R28, R21 ;  /* 0x000000151c0a723e */ /* 0x000fca00000010ff */
[----:B------:R-:W4:Y:S01]  /*dec0*/  MUFU.EX2 R5, R5 ;  /* 0x0000000500057308 */ /* 0x000f220000000800 */
[----:B0-----:R-:W-:Y:S01]  /*ded0*/  FADD.FTZ R21, R33, R12 ;  /* 0x0000000c21157221 */ /* 0x001fe20000010000 */
[----:B------:R-:W-:-:S06]  /*dee0*/  FFMA.FTZ R35, R64, UR45, -R3 ;  /* 0x0000002d40237c23 */ /* 0x000fcc0008010803 */
[----:B------:R-:W0:Y:S01]  /*def0*/  MUFU.EX2 R59, R59 ;  /* 0x0000003b003b7308 */ /* 0x000e220000000800 */
[----:B------:R-:W-:Y:S01]  /*df00*/  FFMA.FTZ R36, R65, UR45, -R3 ;  /* 0x0000002d41247c23 */ /* 0x000fe20008010803 */
[----:B-1----:R-:W-:Y:S01]  /*df10*/  FADD.FTZ R24, R54, R15 ;  /* 0x0000000f36187221 */ /* 0x002fe20000010000 */
[----:B---3--:R-:W-:-:S05]  /*df20*/  FADD.FTZ R21, R34, R21 ;  /* 0x0000001522157221 */ /* 0x008fca0000010000 */
[----:B------:R-:W1:Y:S01]  /*df30*/  MUFU.EX2 R6, R6 ;  /* 0x0000000600067308 */ /* 0x000e620000000800 */
[----:B-----5:R-:W-:-:S07]  /*df40*/  FADD.FTZ R25, R55, R24 ;  /* 0x0000001837197221 */ /* 0x020fce0000010000 */
[----:B------:R-:W-:Y:S01]  /*df50*/  MUFU.EX2 R62, R62 ;  /* 0x0000003e003e7308 */ /* 0x000fe20000000800 */
[----:B--2---:R-:W-:Y:S01]  /*df60*/  FADD.FTZ R24, R4, R21 ;  /* 0x0000001504187221 */ /* 0x004fe20000010000 */
[----:B----4-:R-:W-:-:S06]  /*df70*/  FADD.FTZ R26, R58, R25 ;  /* 0x000000193a1a7221 */ /* 0x010fcc0000010000 */
[----:B------:R-:W-:Y:S01]  /*df80*/  MUFU.EX2 R63, R63 ;  /* 0x0000003f003f7308 */ /* 0x000fe20000000800 */
[----:B------:R-:W-:Y:S01]  /*df90*/  F2FP.BF16.F32.PACK_AB R9, R43, R9 ;  /* 0x000000092b09723e */ /* 0x000fe200000010ff */
[----:B------:R-:W-:Y:S01]  /*dfa0*/  FFMA.FTZ R68, R68, UR45, -R3 ;  /* 0x0000002d44447c23 */ /* 0x000fe20008010803 */
[----:B------:R-:W-:-:S05]  /*dfb0*/  F2FP.BF16.F32.PACK_AB R11, R47, R11 ;  /* 0x0000000b2f0b723e */ /* 0x000fca00000010ff */
[----:B------:R-:W-:Y:S01]  /*dfc0*/  MUFU.EX2 R66, R66 ;  /* 0x0000004200427308 */ /* 0x000fe20000000800 */
[----:B------:R-:W-:-:S07]  /*dfd0*/  FFMA.FTZ R37, R72, UR45, -R3 ;  /* 0x0000002d48257c23 */ /* 0x000fce0008010803 */
[----:B------:R-:W-:Y:S01]  /*dfe0*/  MUFU.EX2 R67, R67 ;  /* 0x0000004300437308 */ /* 0x000fe20000000800 */
[----:B------:R-:W-:-:S07]  /*dff0*/  F2FP.BF16.F32.PACK_AB R13, R51, R50 ;  /* 0x00000032330d723e */ /* 0x000fce00000010ff */
[----:B------:R-:W-:Y:S08]  /*e000*/  MUFU.EX2 R70, R70 ;  /* 0x0000004600467308 */ /* 0x000ff00000000800 */
[----:B------:R-:W-:Y:S08]  /*e010*/  MUFU.EX2 R71, R71 ;  /* 0x0000004700477308 */ /* 0x000ff00000000800 */
[----:B------:R-:W-:Y:S01]  /*e020*/  MUFU.EX2 R74, R74 ;  /* 0x0000004a004a7308 */ /* 0x000fe20000000800 */
[--C-:B------:R-:W-:Y:S01]  /*e030*/  FFMA.FTZ R38, R73, UR45, -R3.reuse ;  /* 0x0000002d49267c23 */ /* 0x100fe20008010803 */
[--C-:B------:R-:W-:Y:S01]  /*e040*/  FFMA.FTZ R76, R76, UR45, -R3.reuse ;  /* 0x0000002d4c4c7c23 */ /* 0x100fe20008010803 */
[----:B------:R-:W2:Y:S05]  /*e050*/  LDL R39, [R1+0x54] ;  /* 0x0000540001277983 */ /* 0x000eaa0000100800 */
[----:B------:R-:W3:Y:S01]  /*e060*/  MUFU.EX2 R20, R20 ;  /* 0x0000001400147308 */ /* 0x000ee20000000800 */
[----:B------:R-:W-:Y:S01]  /*e070*/  FADD.FTZ R21, R5, R24 ;  /* 0x0000001805157221 */ /* 0x000fe20000010000 */
[--C-:B------:R-:W-:Y:S01]  /*e080*/  FFMA.FTZ R31, R69, UR45, -R3.reuse ;  /* 0x0000002d451f7c23 */ /* 0x100fe20008010803 */
[----:B------:R-:W-:Y:S01]  /*e090*/  F2FP.BF16.F32.PACK_AB R14, R34, R33 ;  /* 0x00000021220e723e */ /* 0x000fe200000010ff */
[--C-:B------:R-:W-:Y:S01]  /*e0a0*/  FFMA.FTZ R77, R77, UR45, -R3.reuse ;  /* 0x0000002d4d4d7c23 */ /* 0x100fe20008010803 */
[----:B------:R-:W-:Y:S01]  /*e0b0*/  FFMA.FTZ R80, R80, UR45, -R3 ;  /* 0x0000002d50507c23 */ /* 0x000fe20008010803 */
[----:B------:R-:W4:Y:S02]  /*e0c0*/  @P5 LDC R27, c[0x0][0x450] ;  /* 0x00011400ff1b5b82 */ /* 0x000f240000000800 */
[----:B------:R-:W5:Y:S01]  /*e0d0*/  MUFU.EX2 R35, R35 ;  /* 0x0000002300237308 */ /* 0x000f620000000800 */
[----:B0-----:R-:W-:Y:S01]  /*e0e0*/  FADD.FTZ R25, R59, R26 ;  /* 0x0000001a3b197221 */ /* 0x001fe20000010000 */
[----:B------:R0:W-:Y:S01]  /*e0f0*/  STSM.16.M88.4 [R157], R8 ;  /* 0x000000089d007844 */ /* 0x0001e20000000200 */
[----:B-1----:R-:W-:-:S05]  /*e100*/  FADD.FTZ R21, R6, R21 ;  /* 0x0000001506157221 */ /* 0x002fca0000010000 */
[----:B------:R-:W1:Y:S01]  /*e110*/  MUFU.EX2 R36, R36 ;  /* 0x0000002400247308 */ /* 0x000e620000000800 */
[----:B---3--:R-:W-:-:S07]  /*e120*/  FADD.FTZ R24, R20, R21 ;  /* 0x0000001514187221 */ /* 0x008fce0000010000 */
[----:B------:R-:W3:Y:S01]  /*e130*/  MUFU.EX2 R30, R68 ;  /* 0x00000044001e7308 */ /* 0x000ee20000000800 */
[----:B0-----:R-:W-:Y:S01]  /*e140*/  F2FP.BF16.F32.PACK_AB R8, R5, R4 ;  /* 0x000000040508723e */ /* 0x001fe200000010ff */
[----:B------:R-:W-:Y:S01]  /*e150*/  FADD.FTZ R4, R62, R25 ;  /* 0x000000193e047221 */ /* 0x000fe20000010000 */
[----:B------:R-:W-:-:S05]  /*e160*/  F2FP.BF16.F32.PACK_AB R12, R32, R29 ;  /* 0x0000001d200c723e */ /* 0x000fca00000010ff */
[----:B------:R-:W0:Y:S01]  /*e170*/  MUFU.EX2 R31, R31 ;  /* 0x0000001f001f7308 */ /* 0x000e220000000800 */
[----:B------:R-:W-:Y:S01]  /*e180*/  FADD.FTZ R5, R63, R4 ;  /* 0x000000043f057221 */ /* 0x000fe20000010000 */
[----:B------:R-:W-:Y:S01]  /*e190*/  F2FP.BF16.F32.PACK_AB R15, R55, R54 ;  /* 0x00000036370f723e */ /* 0x000fe200000010ff */
[----:B-----5:R-:W-:-:S05]  /*e1a0*/  FADD.FTZ R11, R35, R24 ;  /* 0x00000018230b7221 */ /* 0x020fca0000010000 */
[----:B------:R-:W5:Y:S01]  /*e1b0*/  MUFU.EX2 R37, R37 ;  /* 0x0000002500257308 */ /* 0x000f620000000800 */
[----:B------:R-:W-:Y:S01]  /*e1c0*/  FADD.FTZ R4, R66, R5 ;  /* 0x0000000542047221 */ /* 0x000fe20000010000 */
[----:B------:R3:W-:Y:S01]  /*e1d0*/  STSM.16.M88.4 [R156], R12 ;  /* 0x0000000c9c007844 */ /* 0x0007e20000000200 */
[----:B-1----:R-:W-:Y:S01]  /*e1e0*/  FADD.FTZ R5, R36, R11 ;  /* 0x0000000b24057221 */ /* 0x002fe20000010000 */
[----:B------:R-:W-:Y:S01]  /*e1f0*/  F2FP.BF16.F32.PACK_AB R10, R20, R6 ;  /* 0x00000006140a723e */ /* 0x000fe200000010ff */
[----:B------:R-:W1:Y:S03]  /*e200*/  @P5 LDC R25, c[0x0][0x44c] ;  /* 0x00011300ff195b82 */ /* 0x000e660000000800 */
[----:B------:R-:W4:Y:S01]  /*e210*/  MUFU.EX2 R75, R75 ;  /* 0x0000004b004b7308 */ /* 0x000f220000000800 */
[----:B---3--:R-:W-:-:S07]  /*e220*/  FADD.FTZ R13, R67, R4 ;  /* 0x00000004430d7221 */ /* 0x008fce0000010000 */
[----:B------:R-:W3:Y:S01]  /*e230*/  MUFU.EX2 R78, R78 ;  /* 0x0000004e004e7308 */ /* 0x000ee20000000800 */
[----:B------:R-:W-:Y:S01]  /*e240*/  FADD.FTZ R4, R30, R5 ;  /* 0x000000051e047221 */ /* 0x000fe20000010000 */
[----:B------:R-:W-:-:S03]  /*e250*/  FADD.FTZ R6, R70, R13 ;  /* 0x0000000d46067221 */ /* 0x000fc60000010000 */
[----:B0-----:R-:W-:Y:S01]  /*e260*/  FADD.FTZ R4, R31, R4 ;  /* 0x000000041f047221 */ /* 0x001fe20000010000 */
[----:B------:R-:W-:Y:S02]  /*e270*/  FADD.FTZ R5, R71, R6 ;  /* 0x0000000647057221 */ /* 0x000fe40000010000 */
[----:B------:R-:W-:Y:S01]  /*e280*/  MUFU.EX2 R79, R79 ;  /* 0x0000004f004f7308 */ /* 0x000fe20000000800 */
[----:B-----5:R-:W-:Y:S01]  /*e290*/  FADD.FTZ R21, R37, R4 ;  /* 0x0000000425157221 */ /* 0x020fe20000010000 */
[----:B------:R-:W-:-:S06]  /*e2a0*/  FADD.FTZ R4, R74, R5 ;  /* 0x000000054a047221 */ /* 0x000fcc0000010000 */
[----:B------:R-:W-:Y:S01]  /*e2b0*/  MUFU.EX2 R82, R82 ;  /* 0x0000005200527308 */ /* 0x000fe20000000800 */
[----:B----4-:R-:W-:-:S07]  /*e2c0*/  FADD.FTZ R5, R75, R4 ;  /* 0x000000044b057221 */ /* 0x010fce0000010000 */
[----:B------:R-:W0:Y:S01]  /*e2d0*/  MUFU.EX2 R38, R38 ;  /* 0x0000002600267308 */ /* 0x000e220000000800 */
[----:B------:R-:W-:Y:S02]  /*e2e0*/  F2FP.BF16.F32.PACK_AB R9, R59, R58 ;  /* 0x0000003a3b09723e */ /* 0x000fe400000010ff */
[----:B------:R-:W-:-:S05]  /*e2f0*/  F2FP.BF16.F32.PACK_AB R11, R63, R62 ;  /* 0x0000003e3f0b723e */ /* 0x000fca00000010ff */
[----:B------:R-:W4:Y:S01]  /*e300*/  MUFU.EX2 R76, R76 ;  /* 0x0000004c004c7308 */ /* 0x000f220000000800 */
[----:B---3--:R-:W-:-:S07]  /*e310*/  FADD.FTZ R6, R78, R5 ;  /* 0x000000054e067221 */ /* 0x008fce0000010000 */
[----:B------:R-:W3:Y:S01]  /*e320*/  MUFU.EX2 R83, R83 ;  /* 0x0000005300537308 */ /* 0x000ee20000000800 */
[----:B------:R5:W-:Y:S01]  /*e330*/  STSM.16.M88.4 [R143+0x27800], R8 ;  /* 0x027800088f007844 */ /* 0x000be20000000200 */
[----:B0-----:R-:W-:-:S04]  /*e340*/  FADD.FTZ R21, R38, R21 ;  /* 0x0000001526157221 */ /* 0x001fc80000010000 */
[----:B----4-:R-:W-:Y:S01]  /*e350*/  FADD.FTZ R4, R76, R21 ;  /* 0x000000154c047221 */ /* 0x010fe20000010000 */
[----:B-----5:R-:W-:-:S04]  /*e360*/  FADD.FTZ R11, R79, R6 ;  /* 0x000000064f0b7221 */ /* 0x020fc80000010000 */
[----:B------:R-:W-:-:S04]  /*e370*/  FADD.FTZ R6, R82, R11 ;  /* 0x0000000b52067221 */ /* 0x000fc80000010000 */
[----:B---3--:R-:W-:Y:S02]  /*e380*/  FADD.FTZ R21, R83, R6 ;  /* 0x0000000653157221 */ /* 0x008fe40000010000 */
[----:B------:R-:W3:Y:S01]  /*e390*/  LDL R6, [R1+0x60] ;  /* 0x0000600001067983 */ /* 0x000ee20000100800 */
[----:B------:R-:W0:Y:S01]  /*e3a0*/  MUFU.EX2 R77, R77 ;  /* 0x0000004d004d7308 */ /* 0x000e220000000800 */
[--C-:B------:R-:W-:Y:S01]  /*e3b0*/  FFMA.FTZ R81, R81, UR45, -R3.reuse ;  /* 0x0000002d51517c23 */ /* 0x100fe20008010803 */
[--C-:B------:R-:W-:Y:S01]  /*e3c0*/  FFMA.FTZ R84, R84, UR45, -R3.reuse ;  /* 0x0000002d54547c23 */ /* 0x100fe20008010803 */
[----:B------:R-:W-:-:S05]  /*e3d0*/  FFMA.FTZ R3, R85, UR45, -R3 ;  /* 0x0000002d55037c23 */ /* 0x000fca0008010803 */
[----:B------:R-:W4:Y:S08]  /*e3e0*/  MUFU.EX2 R80, R80 ;  /* 0x0000005000507308 */ /* 0x000f300000000800 */
[----:B------:R-:W5:Y:S01]  /*e3f0*/  MUFU.EX2 R81, R81 ;  /* 0x0000005100517308 */ /* 0x000f620000000800 */
[----:B-1----:R-:W-:-:S04]  /*e400*/  @P5 IMAD.HI.U32 R24, R90, R25, RZ ;  /* 0x000000195a185227 */ /* 0x002fc800078e00ff */
[----:B0-----:R-:W-:-:S03]  /*e410*/  FADD.FTZ R5, R77, R4 ;  /* 0x000000044d057221 */ /* 0x001fc60000010000 */
[----:B------:R-:W-:Y:S08]  /*e420*/  MUFU.EX2 R84, R84 ;  /* 0x0000005400547308 */ /* 0x000ff00000000800 */
[----:B------:R-:W0:Y:S01]  /*e430*/  MUFU.EX2 R3, R3 ;  /* 0x0000000300037308 */ /* 0x000e220000000800 */
[----:B------:R-:W-:Y:S02]  /*e440*/  IMAD.MOV.U32 R20, RZ, RZ, R90 ;  /* 0x000000ffff147224 */ /* 0x000fe400078e005a */
[----:B----4-:R-:W-:Y:S01]  /*e450*/  FADD.FTZ R4, R80, R5 ;  /* 0x0000000550047221 */ /* 0x010fe20000010000 */
[----:B------:R-:W-:-:S04]  /*e460*/  F2FP.BF16.F32.PACK_AB R12, R36, R35 ;  /* 0x00000023240c723e */ /* 0x000fc800000010ff */
[----:B------:R-:W-:Y:S01]  /*e470*/  MUFU.EX2 R86, R86 ;  /* 0x0000005600567308 */ /* 0x000fe20000000800 */
[----:B------:R-:W-:Y:S02]  /*e480*/  F2FP.BF16.F32.PACK_AB R13, R67, R66 ;  /* 0x00000042430d723e */ /* 0x000fe400000010ff */
[----:B------:R-:W-:-:S05]  /*e490*/  F2FP.BF16.F32.PACK_AB R14, R31, R30 ;  /* 0x0000001e1f0e723e */ /* 0x000fca00000010ff */
[----:B------:R-:W1:Y:S01]  /*e4a0*/  MUFU.EX2 R87, R87 ;  /* 0x0000005700577308 */ /* 0x000e620000000800 */
[----:B------:R-:W-:Y:S02]  /*e4b0*/  F2FP.BF16.F32.PACK_AB R15, R71, R70 ;  /* 0x00000046470f723e */ /* 0x000fe400000010ff */
[----:B------:R-:W-:Y:S01]  /*e4c0*/  @P5 SHF.R.U32.HI R20, RZ, R27, R24 ;  /* 0x0000001bff145219 */ /* 0x000fe20000011618 */
[----:B-----5:R-:W-:-:S03]  /*e4d0*/  FADD.FTZ R5, R81, R4 ;  /* 0x0000000451057221 */ /* 0x020fc60000010000 */
[----:B------:R-:W-:Y:S02]  /*e4e0*/  IADD3 R4, R20, R88, -R89 ;  /* 0x0000005814047210 */ /* 0x000fe40007ffe859 */
[----:B------:R-:W-:Y:S02]  /*e4f0*/  F2FP.BF16.F32.PACK_AB R8, R38, R37 ;  /* 0x000000252608723e */ /* 0x000fe400000010ff */
[----:B------:R-:W-:Y:S02]  /*e500*/  F2FP.BF16.F32.PACK_AB R9, R75, R74 ;  /* 0x0000004a4b09723e */ /* 0x000fe400000010ff */
[----:B------:R-:W-:Y:S02]  /*e510*/  F2FP.BF16.F32.PACK_AB R10, R77, R76 ;  /* 0x0000004c4d0a723e */ /* 0x000fe400000010ff */
[----:B------:R-:W-:Y:S02]  /*e520*/  F2FP.BF16.F32.PACK_AB R11, R79, R78 ;  /* 0x0000004e4f0b723e */ /* 0x000fe400000010ff */
[----:B------:R-:W-:-:S02]  /*e530*/  CS2R R134, SRZ ;  /* 0x0000000000867805 */ /* 0x000fc4000001ff00 */
[----:B------:R-:W-:Y:S02]  /*e540*/  @P5 LOP3.LUT R18, R18, 0x8, RZ, 0xfc, !PT ;  /* 0x0000000812125812 */ /* 0x000fe400078efcff */
        /* <DEDUP_REMOVED lines=22> */
[----:B--2---:R0:W-:Y:S04]  /*e6b0*/  STSM.16.M88.4 [R39], R12 ;  /* 0x0000000c27007844 */ /* 0x0041e80000000200 */
[----:B------:R2:W-:Y:S01]  /*e6c0*/  STSM.16.M88.4 [R157+0x6000], R8 ;  /* 0x006000089d007844 */ /* 0x0005e20000000200 */
[----:B0-----:R-:W-:Y:S01]  /*e6d0*/  F2FP.BF16.F32.PACK_AB R14, R3, R84 ;  /* 0x00000054030e723e */ /* 0x001fe200000010ff */
[----:B------:R-:W-:Y:S01]  /*e6e0*/  FADD.FTZ R84, R84, R5 ;  /* 0x0000000554547221 */ /* 0x000fe20000010000 */
[----:B------:R-:W-:-:S02]  /*e6f0*/  SHF.R.S32.HI R5, RZ, 0x1f, R4 ;  /* 0x0000001fff057819 */ /* 0x000fc40000011404 */
[----:B------:R-:W-:Y:S02]  /*e700*/  F2FP.BF16.F32.PACK_AB R12, R81, R80 ;  /* 0x00000050510c723e */ /* 0x000fe400000010ff */
[----:B------:R-:W-:Y:S02]  /*e710*/  F2FP.BF16.F32.PACK_AB R13, R83, R82 ;  /* 0x00000052530d723e */ /* 0x000fe400000010ff */
[----:B-1----:R-:W-:Y:S02]  /*e720*/  F2FP.BF16.F32.PACK_AB R15, R87, R86 ;  /* 0x00000056570f723e */ /* 0x002fe400000010ff */
[----:B------:R-:W-:-:S03]  /*e730*/  LEA.HI R5, R5, R4, RZ, 0x7 ;  /* 0x0000000405057211 */ /* 0x000fc600078f38ff */
[----:B------:R2:W-:Y:S01]  /*e740*/  STSM.16.M88.4 [R156+0x6000], R12 ;  /* 0x0060000c9c007844 */ /* 0x0005e20000000200 */
[----:B------:R-:W-:Y:S01]  /*e750*/  SHF.R.S32.HI R5, RZ, 0x7, R5 ;  /* 0x00000007ff057819 */ /* 0x000fe20000011405 */
[----:B------:R0:W-:Y:S06]  /*e760*/  MEMBAR.ALL.CTA ;  /* 0x0000000000007992 */ /* 0x0001ec0000008000 */
[----:B0-----:R-:W0:Y:S01]  /*e770*/  FENCE.VIEW.ASYNC.S ;  /* 0x00000000000073c6 */ /* 0x001e220000000000 */
[----:B------:R-:W-:Y:S02]  /*e780*/  VIADD R4, R94, 0xfffffffe ;  /* 0xfffffffe5e047836 */ /* 0x000fe40000000000 */
[----:B------:R-:W-:Y:S01]  /*e790*/  FADD.FTZ R86, R86, R21 ;  /* 0x0000001556567221 */ /* 0x000fe20000010000 */
[----:B------:R-:W-:Y:S01]  /*e7a0*/  FADD.FTZ R140, R3, R84 ;  /* 0x00000054038c7221 */ /* 0x000fe20000010000 */
[----:B------:R-:W-:-:S02]  /*e7b0*/  CS2R R94, SRZ ;  /* 0x00000000005e7805 */ /* 0x000fc4000001ff00 */
[----:B------:R-:W-:Y:S01]  /*e7c0*/  FADD.FTZ R21, R87, R86 ;  /* 0x0000005657157221 */ /* 0x000fe20000010000 */
[----:B---3--:R-:W-:-:S05]  /*e7d0*/  VIMNMX R6, R6, R5, !PT ;  /* 0x0000000506067248 */ /* 0x008fca0007fe0100 */
[----:B------:R2:W-:Y:S01]  /*e7e0*/  STL [R1+0x34], R6 ;  /* 0x0000340601007387 */ /* 0x0005e20000100800 */
[----:B------:R-:W-:Y:S01]  /*e7f0*/  ISETP.GE.AND P1, PT, R4, R6, PT ;  /* 0x000000060400720c */ /* 0x000fe20003f26270 */
[----:B0-----:R-:W-:-:S12]  /*e800*/  NOP ;  /* 0x0000000000007918 */ /* 0x001fd80000000000 */
[----:B--2---:R-:W-:Y:S05]  /*e810*/  @!P1 BRA `(.L_x_12450) ;  /* 0x0000002c00a49947 */ /* 0x004fea0003800000 */
[----:B------:R-:W-:Y:S02]  /*e820*/  IMAD.MOV.U32 R6, RZ, RZ, R7 ;  /* 0x000000ffff067224 */ /* 0x000fe400078e0007 */
[----:B------:R-:W-:Y:S02]  /*e830*/  IMAD.MOV.U32 R3, RZ, RZ, R0 ;  /* 0x000000ffff037224 */ /* 0x000fe400078e0000 */
[----:B------:R-:W-:Y:S02]  /*e840*/  IMAD.MOV.U32 R8, RZ, RZ, R139 ;  /* 0x000000ffff087224 */ /* 0x000fe400078e008b */
[----:B------:R-:W-:Y:S02]  /*e850*/  IMAD.MOV.U32 R5, RZ, RZ, R22 ;  /* 0x000000ffff057224 */ /* 0x000fe400078e0016 */
[----:B------:R-:W-:-:S07]  /*e860*/  IMAD.MOV.U32 R135, RZ, RZ, RZ ;  /* 0x000000ffff877224 */ /* 0x000fce00078e00ff */
.L_x_12462:
        /* <DEDUP_REMOVED lines=9> */
.L_x_12452:
        /* <DEDUP_REMOVED lines=8> */
.L_x_12453:
[----:B------:R-:W-:Y:S04]  /*e980*/  BSSY B0, `(.L_x_12451) ;  /* 0x0000004000007945 */ /* 0x000fe80003800000 */
[----:B-1----:R-:W-:Y:S05]  /*e990*/  @P2 BRA `(.L_x_12454) ;  /* 0x0000000000082947 */ /* 0x002fea0003800000 */
[----:B------:R-:W1:Y:S02]  /*e9a0*/  SYNCS.PHASECHK.TRANS64.TRYWAIT P2, [R7+URZ+0x2d830], R0 ;  /* 0x02d83000070075a7 */ /* 0x000e64000804017f */
[----:B-1----:R-:W-:Y:S05]  /*e9b0*/  @!P2 BRA `(.L_x_12455) ;  /* 0x0000010c00d8a947 */ /* 0x002fea0003800000 */
.L_x_12454:
[----:B------:R-:W-:Y:S05]  /*e9c0*/  BSYNC B0 ;  /* 0x0000000000007941 */ /* 0x000fea0003800000 */
.L_x_12451:
[----:B01----:R-:W2:Y:S01]  /*e9d0*/  LDL R7, [R1+0x2c] ;  /* 0x00002c0001077983 */ /* 0x003ea20000100800 */
[----:B------:R-:W0:Y:S01]  /*e9e0*/  S2R R0, SR_TID.X ;  /* 0x0000000000007919 */ /* 0x000e220000002100 */
[----:B------:R-:W-:Y:S01]  /*e9f0*/  VIADD R22, R5, 0x1 ;  /* 0x0000000105167836 */ /* 0x000fe20000000000 */
[----:B------:R-:W-:Y:S05]  /*ea00*/  WARPSYNC.ALL ;  /* 0x0000000000007948 */ /* 0x000fea0003800000 */
[----:B------:R-:W-:-:S04]  /*ea10*/  ISETP.NE.AND P2, PT, R22, 0x2, PT ;  /* 0x000000021600780c */ /* 0x000fc80003f45270 */
[----:B------:R-:W-:Y:S02]  /*ea20*/  SEL R22, R22, RZ, P2 ;  /* 0x000000ff16167207 */ /* 0x000fe40001000000 */
[----:B0-----:R-:W-:-:S05]  /*ea30*/  SHF.R.U32.HI R0, RZ, 0x7, R0 ;  /* 0x00000007ff007819 */ /* 0x001fca0000011600 */
[----:B------:R-:W-:Y:S02]  /*ea40*/  VIADD R0, R0, 0x8 ;  /* 0x0000000800007836 */ /* 0x000fe40000000000 */
[----:B------:R-:W-:Y:S01]  /*ea50*/  IMAD.MOV.U32 R11, RZ, RZ, -0x7fffffe0 ;  /* 0x80000020ff0b7424 */ /* 0x000fe200078e00ff */
[----:B------:R-:W-:Y:S01]  /*ea60*/  R2UR UR4, R144 ;  /* 0x00000000900472ca */ /* 0x000fe200000e0000 */
[----:B------:R-:W-:Y:S01]  /*ea70*/  IMAD.MOV.U32 R25, RZ, RZ, -0x7fffffe0 ;  /* 0x80000020ff197424 */ /* 0x000fe200078e00ff */
[----:B------:R-:W-:Y:S02]  /*ea80*/  R2UR UR5, R145 ;  /* 0x00000000910572ca */ /* 0x000fe400000e0000 */
[----:B------:R-:W-:Y:S02]  /*ea90*/  R2UR UR7, R11 ;  /* 0x000000000b0772ca */ /* 0x000fe400000e0000 */
[----:B------:R-:W-:Y:S01]  /*eaa0*/  R2UR UR23, R25 ;  /* 0x00000000191772ca */ /* 0x000fe200000e0000 */
[----:B------:R-:W-:Y:S01]  /*eab0*/  IMAD.MOV.U32 R15, RZ, RZ, -0x7fffffe0 ;  /* 0x80000020ff0f7424 */ /* 0x000fe200078e00ff */
[----:B------:R-:W-:-:S02]  /*eac0*/  R2UR UR8, R154 ;  /* 0x000000009a0872ca */ /* 0x000fc400000e0000 */
[----:B------:R-:W-:Y:S02]  /*ead0*/  R2UR UR9, R155 ;  /* 0x000000009b0972ca */ /* 0x000fe400000e0000 */
[----:B------:R-:W-:Y:S01]  /*eae0*/  R2UR UR11, R15 ;  /* 0x000000000f0b72ca */ /* 0x000fe200000e0000 */
[----:B------:R0:W-:Y:S01]  /*eaf0*/  BAR.SYNC.DEFER_BLOCKING R0, 0x100 ;  /* 0x000400000000751d */ /* 0x0001e20000010000 */
[----:B------:R-:W-:Y:S01]  /*eb00*/  IMAD.MOV.U32 R13, RZ, RZ, -0x7fffffe0 ;  /* 0x80000020ff0d7424 */ /* 0x000fe200078e00ff */
[----:B------:R-:W-:Y:S02]  /*eb10*/  R2UR UR12, R152 ;  /* 0x00000000980c72ca */ /* 0x000fe400000e0000 */
[----:B------:R-:W-:Y:S02]  /*eb20*/  R2UR UR13, R153 ;  /* 0x00000000990d72ca */ /* 0x000fe400000e0000 */
[----:B------:R-:W-:Y:S01]  /*eb30*/  R2UR UR15, R13 ;  /* 0x000000000d0f72ca */ /* 0x000fe200000e0000 */
[----:B--2---:R-:W-:-:S04]  /*eb40*/  IMAD R10, R22, 0x600, R7 ;  /* 0x00000600160a7824 */ /* 0x004fc800078e0207 */
[C---:B------:R-:W-:Y:S01]  /*eb50*/  VIADD R24, R10.reuse, 0x400 ;  /* 0x000004000a187836 */ /* 0x040fe20000000000 */
[----:B------:R-:W-:-:S04]  /*eb60*/  R2UR UR6, R10 ;  /* 0x000000000a0672ca */ /* 0x000fc800000e0000 */
[----:B------:R-:W-:Y:S02]  /*eb70*/  R2UR UR22, R24 ;  /* 0x00000000181672ca */ /* 0x000fe400000e0000 */
[----:B------:R-:W-:-:S07]  /*eb80*/  WARPGROUP.ARRIVE ;  /* 0x00000000000079c5 */ /* 0x000fce0000000000 */
[----:B------:R-:W-:Y:S01]  /*eb90*/  HGMMA.64x128x16.F32.BF16 R24, gdesc[UR4], RZ, !UPT, gsb0 ;  /* 0x01e00000041879f0 */ /* 0x000fe2000c0018ff */
[----:B------:R-:W-:-:S05]  /*eba0*/  VIADD R14, R10, 0x2 ;  /* 0x000000020a0e7836 */ /* 0x000fca0000000000 */
[----:B------:R-:W-:Y:S01]  /*ebb0*/  R2UR UR10, R14 ;  /* 0x000000000e0a72ca */ /* 0x000fe200000e0000 */
[----:B------:R-:W-:-:S05]  /*ebc0*/  VIADD R12, R10, 0x200 ;  /* 0x000002000a0c7836 */ /* 0x000fca0000000000 */
[----:B------:R-:W-:Y:S01]  /*ebd0*/  R2UR UR14, R12 ;  /* 0x000000000c0e72ca */ /* 0x000fe200000e0000 */
[----:B------:R-:W-:Y:S02]  /*ebe0*/  WARPGROUP.DEPBAR.LE gsb0, 0x0 ;  /* 0x00008000000079c5 */ /* 0x000fe40000010000 */
        /* <DEDUP_REMOVED lines=30> */
.L_x_12457:
[----:B------:R-:W-:Y:S01]  /*edd0*/  SHF.L.U32 R0, R8, 0x1f, RZ ;  /* 0x0000001f08007819 */ /* 0x000fe200000006ff */
[----:B------:R-:W-:-:S04]  /*ede0*/  IMAD R7, R5, 0x8, R2 ;  /* 0x0000000805077824 */ /* 0x000fc800078e0202 */
[----:B------:R0:W1:Y:S01]  /*edf0*/  SYNCS.PHASECHK.TRANS64.TRYWAIT P1, [R7+URZ+0x2d850], R0 ;  /* 0x02d85000070075a7 */ /* 0x000062000802017f */
[----:B------:R-:W-:Y:S05]  /*ee00*/  @!P0 BRA `(.L_x_12458) ;  /* 0x0000000000048947 */ /* 0x000fea0003800000 */
[----:B------:R-:W-:Y:S01]  /*ee10*/  BPT.TRAP 0x1 ;  /* 0x000000040000795c */ /* 0x000fe20000300000 */
.L_x_12458:
[----:B-1----:R-:W-:Y:S05]  /*ee20*/  @P1 BRA `(.L_x_12456) ;  /* 0x0000000000081947 */ /* 0x002fea0003800000 */
[----:B------:R-:W1:Y:S02]  /*ee30*/  SYNCS.PHASECHK.TRANS64.TRYWAIT P1, [R7+URZ+0x2d850], R0 ;  /* 0x02d85000070075a7 */ /* 0x000e64000802017f */
[----:B-1----:R-:W-:Y:S05]  /*ee40*/  @!P1 BRA `(.L_x_12459) ;  /* 0x0000010800c89947 */ /* 0x002fea0003800000 */
.L_x_12456:
        /* <DEDUP_REMOVED lines=12> */
[----:B------:R-:W-:Y:S01]  /*ef10*/  R2UR UR11, R11 ;  /* 0x000000000b0b72ca */ /* 0x000fe200000e0000 */
        /* <DEDUP_REMOVED lines=51> */
[----:B------:R-:W-:Y:S01]  /*f250*/  VIADD R10, R8, 0x604 ;  /* 0x00000604080a7836 */ /* 0x000fe20000000000 */
        /* <DEDUP_REMOVED lines=31> */
.L_x_12460:
[----:B------:R-:W2:Y:S01]  /*f450*/  LDL R12, [R1+0x58] ;  /* 0x00005800010c7983 */ /* 0x000ea20000100800 */
[----:B0-----:R-:W0:Y:S03]  /*f460*/  LDC R0, c[0x0][0x448] ;  /* 0x00011200ff007b82 */ /* 0x001e260000000800 */
[----:B------:R-:W2:Y:S04]  /*f470*/  LDL R7, [R1+0x6c] ;  /* 0x00006c0001077983 */ /* 0x000ea80000100800 */
[----:B------:R-:W3:Y:S04]  /*f480*/  LDL R11, [R1+0x64] ;  /* 0x00006400010b7983 */ /* 0x000ee80000100800 */
[----:B------:R-:W3:Y:S04]  /*f490*/  LDL R10, [R1+0x5c] ;  /* 0x00005c00010a7983 */ /* 0x000ee80000100800 */
[----:B------:R-:W4:Y:S01]  /*f4a0*/  LDL R9, [R1+0x4c] ;  /* 0x00004c0001097983 */ /* 0x000f220000100800 */
[----:B------:R-:W-:Y:S01]  /*f4b0*/  LOP3.LUT R18, R18, 0xffffffdf, RZ, 0xc0, !PT ;  /* 0xffffffdf12127812 */ /* 0x000fe200078ec0ff */
[----:B------:R-:W-:Y:S01]  /*f4c0*/  UMOV UR45, UR44 ;  /* 0x0000002c002d7c82 */ /* 0x000fe20008000000 */
[----:B------:R-:W-:-:S02]  /*f4d0*/  IMAD R14, R22, 0x8, R2 ;  /* 0x00000008160e7824 */ /* 0x000fc400078e0202 */
[----:B------:R-:W-:Y:S01]  /*f4e0*/  @P0 LOP3.LUT R18, R18, 0x20, RZ, 0xfc, !PT ;  /* 0x0000002012120812 */ /* 0x000fe200078efcff */
[----:B------:R-:W-:Y:S02]  /*f4f0*/  IMAD.U32 R15, RZ, RZ, UR40 ;  /* 0x00000028ff0f7e24 */ /* 0x000fe4000f8e00ff */
[----:B------:R-:W-:Y:S01]  /*f500*/  VIADD R14, R14, 0x2d840 ;  /* 0x0002d8400e0e7836 */ /* 0x000fe20000000000 */
[----:B0-----:R-:W-:Y:S02]  /*f510*/  ISETP.NE.AND P1, PT, R0, 0x1, PT ;  /* 0x000000010000780c */ /* 0x001fe40003f25270 */
[----:B------:R-:W-:Y:S02]  /*f520*/  LOP3.LUT R18, R18, 0xffffffbf, RZ, 0xc0, !PT ;  /* 0xffffffbf12127812 */ /* 0x000fe400078ec0ff */
[----:B------:R-:W-:-:S04]  /*f530*/  PRMT R14, R15, 0x654, R14 ;  /* 0x000006540f0e7816 */ /* 0x000fc8000000000e */
[----:B------:R0:W-:Y:S05]  /*f540*/  SYNCS.ARRIVE.TRANS64.RED.A1T0 RZ, [R14+URZ], RZ ;  /* 0x000000ff0eff79a7 */ /* 0x0001ea000810043f */
[----:B------:R-:W1:Y:S08]  /*f550*/  @P1 LDC R8, c[0x0][0x44c] ;  /* 0x00011300ff081b82 */ /* 0x000e700000000800 */
[----:B------:R-:W5:Y:S01]  /*f560*/  @P1 LDC R0, c[0x0][0x450] ;  /* 0x00011400ff001b82 */ /* 0x000f620000000800 */
[----:B--2---:R-:W-:-:S04]  /*f570*/  IMAD.IADD R7, R7, 0x1, R12 ;  /* 0x0000000107077824 */ /* 0x004fc800078e020c */
[----:B-1----:R-:W-:-:S05]  /*f580*/  @P1 IMAD.HI.U32 R8, R7, R8, RZ ;  /* 0x0000000807081227 */ /* 0x002fca00078e00ff */
[----:B-----5:R-:W-:Y:S01]  /*f590*/  @P1 SHF.R.U32.HI R7, RZ, R0, R8 ;  /* 0x00000000ff071219 */ /* 0x020fe20000011608 */
[----:B------:R-:W-:-:S04]  /*f5a0*/  IMAD.MOV.U32 R8, RZ, RZ, -0x80 ;  /* 0xffffff80ff087424 */ /* 0x000fc800078e00ff */
[----:B------:R-:W1:Y:S01]  /*f5b0*/  SHFL.IDX PT, R0, R7, RZ, 0x1c1f ;  /* 0x001c1fff07007589 */ /* 0x000e6200000e0000 */
[----:B------:R-:W-:-:S03]  /*f5c0*/  IMAD R8, R4, R8, 0x1 ;  /* 0x0000000104087424 */ /* 0x000fc600078e0208 */
[----:B------:R-:W2:Y:S02]  /*f5d0*/  SHFL.IDX PT, R7, R7, 0x1, 0x1c1f ;  /* 0x003c1f0007077f89 */ /* 0x000ea400000e0000 */
[----:B---3--:R-:W-:-:S05]  /*f5e0*/  IADD3 R8, R10, R8, -R11 ;  /* 0x000000080a087210 */ /* 0x008fca0007ffe80b */
[----:B----4-:R-:W-:-:S04]  /*f5f0*/  IMAD.IADD R8, R8, 0x1, -R9 ;  /* 0x0000000108087824 */ /* 0x010fc800078e0a09 */
[C---:B-1----:R-:W-:Y:S02]  /*f600*/  IMAD.IADD R0, R8.reuse, 0x1, R0 ;  /* 0x0000000108007824 */ /* 0x042fe400078e0200 */
[----:B--2---:R-:W-:-:S03]  /*f610*/  IMAD.IADD R7, R8, 0x1, R7 ;  /* 0x0000000108077824 */ /* 0x004fc600078e0207 */
        /* <DEDUP_REMOVED lines=60> */
[----:B------:R-:W-:Y:S02]  /*f9e0*/  FMNMX.FTZ R0, R24, R3, !PT ;  /* 0x0000000318007209 */ /* 0x000fe40007810000 */
[----:B------:R-:W-:Y:S02]  /*f9f0*/  FSEL R80, R80, -INF , P4 ;  /* 0xff80000050507808 */ /* 0x000fe40002000000 */
[----:B------:R-:W-:Y:S02]  /*fa00*/  FMNMX.FTZ R0, R25, R0, !PT ;  /* 0x0000000019007209 */ /* 0x000fe40007810000 */
[----:B------:R-:W-:Y:S02]  /*fa10*/  FSEL R81, R81, -INF , P3 ;  /* 0xff80000051517808 */ /* 0x000fe40001800000 */
[----:B------:R-:W-:Y:S02]  /*fa20*/  FMNMX.FTZ R0, R28, R0, !PT ;  /* 0x000000001c007209 */ /* 0x000fe40007810000 */
[----:B------:R-:W-:-:S02]  /*fa30*/  FSEL R84, R84, -INF , P2 ;  /* 0xff80000054547808 */ /* 0x000fc40001000000 */
[----:B------:R-:W-:Y:S02]  /*fa40*/  FMNMX.FTZ R0, R29, R0, !PT ;  /* 0x000000001d007209 */ /* 0x000fe40007810000 */
[----:B------:R-:W-:Y:S02]  /*fa50*/  FSEL R85, R85, -INF , P1 ;  /* 0xff80000055557808 */ /* 0x000fe40000800000 */
[----:B------:R-:W-:Y:S02]  /*fa60*/  FMNMX.FTZ R0, R32, R0, !PT ;  /* 0x0000000020007209 */ /* 0x000fe40007810000 */
[----:B------:R-:W-:Y:S02]  /*fa70*/  ISETP.GT.AND P4, PT, R7, RZ, PT ;  /* 0x000000ff0700720c */ /* 0x000fe40003f84270 */
[----:B------:R-:W-:Y:S02]  /*fa80*/  FMNMX.FTZ R0, R33, R0, !PT ;  /* 0x0000000021007209 */ /* 0x000fe40007810000 */
[----:B------:R-:W-:-:S02]  /*fa90*/  ISETP.GT.AND P3, PT, R7, 0x1, PT ;  /* 0x000000010700780c */ /* 0x000fc40003f64270 */
[----:B------:R-:W-:Y:S02]  /*faa0*/  FMNMX.FTZ R0, R36, R0, !PT ;  /* 0x0000000024007209 */ /* 0x000fe40007810000 */
[----:B------:R-:W-:Y:S02]  /*fab0*/  ISETP.GT.AND P2, PT, R7, 0x8, PT ;  /* 0x000000080700780c */ /* 0x000fe40003f44270 */
[----:B------:R-:W-:Y:S02]  /*fac0*/  FMNMX.FTZ R0, R37, R0, !PT ;  /* 0x0000000025007209 */ /* 0x000fe40007810000 */
[----:B------:R-:W-:Y:S02]  /*fad0*/  ISETP.GT.AND P1, PT, R7, 0x9, PT ;  /* 0x000000090700780c */ /* 0x000fe40003f24270 */
[----:B------:R-:W-:Y:S02]  /*fae0*/  FMNMX.FTZ R0, R40, R0, !PT ;  /* 0x0000000028007209 */ /* 0x000fe40007810000 */
[----:B------:R-:W-:-:S02]  /*faf0*/  FSEL R26, R26, -INF , P4 ;  /* 0xff8000001a1a7808 */ /* 0x000fc40002000000 */
[----:B------:R-:W-:Y:S02]  /*fb00*/  FMNMX.FTZ R0, R41, R0, !PT ;  /* 0x0000000029007209 */ /* 0x000fe40007810000 */
[----:B------:R-:W-:Y:S02]  /*fb10*/  FSEL R27, R27, -INF , P3 ;  /* 0xff8000001b1b7808 */ /* 0x000fe40001800000 */
[----:B------:R-:W-:Y:S02]  /*fb20*/  FMNMX.FTZ R0, R44, R0, !PT ;  /* 0x000000002c007209 */ /* 0x000fe40007810000 */
[----:B------:R-:W-:Y:S02]  /*fb30*/  FSEL R30, R30, -INF , P2 ;  /* 0xff8000001e1e7808 */ /* 0x000fe40001000000 */
[----:B------:R-:W-:Y:S02]  /*fb40*/  FMNMX.FTZ R0, R45, R0, !PT ;  /* 0x000000002d007209 */ /* 0x000fe40007810000 */
[----:B------:R-:W-:-:S02]  /*fb50*/  FSEL R31, R31, -INF , P1 ;  /* 0xff8000001f1f7808 */ /* 0x000fc40000800000 */
[----:B------:R-:W-:Y:S02]  /*fb60*/  FMNMX.FTZ R0, R48, R0, !PT ;  /* 0x0000000030007209 */ /* 0x000fe40007810000 */
[----:B------:R-:W-:Y:S02]  /*fb70*/  ISETP.GT.AND P4, PT, R7, 0x10, PT ;  /* 0x000000100700780c */ /* 0x000fe40003f84270 */
[----:B------:R-:W-:Y:S02]  /*fb80*/  FMNMX.FTZ R0, R49, R0, !PT ;  /* 0x0000000031007209 */ /* 0x000fe40007810000 */
[C---:B------:R-:W-:Y:S02]  /*fb90*/  ISETP.GT.AND P3, PT, R7.reuse, 0x11, PT ;  /* 0x000000110700780c */ /* 0x040fe40003f64270 */
[----:B------:R-:W-:Y:S02]  /*fba0*/  FMNMX.FTZ R0, R52, R0, !PT ;  /* 0x0000000034007209 */ /* 0x000fe40007810000 */
[----:B------:R-:W-:-:S02]  /*fbb0*/  ISETP.GT.AND P2, PT, R7, 0x18, PT ;  /* 0x000000180700780c */ /* 0x000fc40003f44270 */
[----:B------:R-:W-:Y:S02]  /*fbc0*/  FMNMX.FTZ R0, R53, R0, !PT ;  /* 0x0000000035007209 */ /* 0x000fe40007810000 */
[----:B------:R-:W-:Y:S02]  /*fbd0*/  ISETP.GT.AND P1, PT, R7, 0x19, PT ;  /* 0x000000190700780c */ /* 0x000fe40003f24270 */
[----:B------:R-:W-:Y:S02]  /*fbe0*/  FMNMX.FTZ R0, R56, R0, !PT ;  /* 0x0000000038007209 */ /* 0x000fe40007810000 */
[----:B------:R-:W-:Y:S02]  /*fbf0*/  FSEL R34, R34, -INF , P4 ;  /* 0xff80000022227808 */ /* 0x000fe40002000000 */
[----:B------:R-:W-:Y:S02]  /*fc00*/  FMNMX.FTZ R0, R57, R0, !PT ;  /* 0x0000000039007209 */ /* 0x000fe40007810000 */
[----:B------:R-:W-:-:S02]  /*fc10*/  FSEL R35, R35, -INF , P3 ;  /* 0xff80000023237808 */ /* 0x000fc40001800000 */
[----:B------:R-:W-:Y:S02]  /*fc20*/  FMNMX.FTZ R0, R60, R0, !PT ;  /* 0x000000003c007209 */ /* 0x000fe40007810000 */
[----:B------:R-:W-:Y:S02]  /*fc30*/  FSEL R38, R38, -INF , P2 ;  /* 0xff80000026267808 */ /* 0x000fe40001000000 */
[----:B------:R-:W-:Y:S02]  /*fc40*/  FMNMX.FTZ R0, R61, R0, !PT ;  /* 0x000000003d007209 */ /* 0x000fe40007810000 */
[----:B------:R-:W-:Y:S02]  /*fc50*/  FSEL R39, R39, -INF , P1 ;  /* 0xff80000027277808 */ /* 0x000fe40000800000 */
[----:B------:R-:W-:Y:S02]  /*fc60*/  FMNMX.FTZ R0, R64, R0, !PT ;  /* 0x0000000040007209 */ /* 0x000fe40007810000 */
[----:B------:R-:W-:-:S02]  /*fc70*/  ISETP.GT.AND P4, PT, R7, 0x20, PT ;  /* 0x000000200700780c */ /* 0x000fc40003f84270 */
[----:B------:R-:W-:Y:S02]  /*fc80*/  FMNMX.FTZ R0, R65, R0, !PT ;  /* 0x0000000041007209 */ /* 0x000fe40007810000 */
[C---:B------:R-:W-:Y:S02]  /*fc90*/  ISETP.GT.AND P3, PT, R7.reuse, 0x21, PT ;  /* 0x000000210700780c */ /* 0x040fe40003f64270 */
[----:B------:R-:W-:Y:S02]  /*fca0*/  FMNMX.FTZ R0, R68, R0, !PT ;  /* 0x0000000044007209 */ /* 0x000fe40007810000 */
[----:B------:R-:W-:Y:S02]  /*fcb0*/  ISETP.GT.AND P2, PT, R7, 0x28, PT ;  /* 0x000000280700780c */ /* 0x000fe40003f44270 */
[----:B------:R-:W-:Y:S02]  /*fcc0*/  FMNMX.FTZ R0, R69, R0, !PT ;  /* 0x0000000045007209 */ /* 0x000fe40007810000 */
        /* <DEDUP_REMOVED lines=10> */
[----:B------:R-:W-:Y:S02]  /*fd70*/  ISETP.GT.AND P4, PT, R7, 0x30, PT ;  /* 0x000000300700780c */ /* 0x000fe40003f84270 */
[----:B------:R-:W-:Y:S02]  /*fd80*/  FMNMX.FTZ R0, R81, R0, !PT ;  /* 0x0000000051007209 */ /* 0x000fe40007810000 */
[----:B------:R-:W-:-:S02]  /*fd90*/  ISETP.GT.AND P3, PT, R7, 0x31, PT ;  /* 0x000000310700780c */ /* 0x000fc40003f64270 */
[----:B------:R-:W-:Y:S02]  /*fda0*/  FMNMX.FTZ R0, R84, R0, !PT ;  /* 0x0000000054007209 */ /* 0x000fe40007810000 */
[----:B------:R-:W-:Y:S02]  /*fdb0*/  ISETP.GT.AND P2, PT, R7, 0x38, PT ;  /* 0x000000380700780c */ /* 0x000fe40003f44270 */
[----:B------:R-:W-:Y:S02]  /*fdc0*/  FMNMX.FTZ R0, R85, R0, !PT ;  /* 0x0000000055007209 */ /* 0x000fe40007810000 */
[C---:B------:R-:W-:Y:S02]  /*fdd0*/  ISETP.GT.AND P1, PT, R7.reuse, 0x39, PT ;  /* 0x000000390700780c */ /* 0x040fe40003f24270 */
[----:B------:R-:W-:Y:S01]  /*fde0*/  ISETP.GT.AND P0, PT, R7, 0x61, PT ;  /* 0x000000610700780c */ /* 0x000fe20003f04270 */
[----:B------:R-:W1:Y:S01]  /*fdf0*/  SHFL.BFLY PT, R8, R0, 0x2, 0x1f ;  /* 0x0c401f0000087f89 */ /* 0x000e6200000e0000 */
        /* <DEDUP_REMOVED lines=12> */
[----:B-1----:R-:W-:-:S02]  /*fec0*/  FMNMX.FTZ R0, R0, R8, !PT ;  /* 0x0000000800007209 */ /* 0x002fc40007810000 */
[C---:B------:R-:W-:Y:S02]  /*fed0*/  ISETP.GT.AND P4, PT, R7.reuse, 0x50, PT ;  /* 0x000000500700780c */ /* 0x040fe40003f84270 */
[C---:B------:R-:W-:Y:S01]  /*fee0*/  ISETP.GT.AND P3, PT, R7.reuse, 0x51, PT ;  /* 0x000000510700780c */ /* 0x040fe20003f64270 */
[----:B------:R-:W1:Y:S01]  /*fef0*/  SHFL.BFLY PT, R8, R0, 0x1, 0x1f ;  /* 0x0c201f0000087f89 */ /* 0x000e6200000e0000 */
[C---:B------:R-:W-:Y:S02]  /*ff00*/  ISETP.GT.AND P2, PT, R7.reuse, 0x58, PT ;  /* 0x000000580700780c */ /* 0x040fe40003f44270 */
[----:B------:R-:W-:Y:S02]  /*ff10*/  ISETP.GT.AND P1, PT, R7, 0x59, PT ;  /* 0x000000590700780c */ /* 0x000fe40003f24270 */
[----:B------:R-:W-:Y:S02]  /*ff20*/  FSEL R66, R66, -INF , P4 ;  /* 0xff80000042427808 */ /* 0x000fe40002000000 */
[----:B------:R-:W-:-:S02]  /*ff30*/  FSEL R67, R67, -INF , P3 ;  /* 0xff80000043437808 */ /* 0x000fc40001800000 */
[----:B------:R-:W-:Y:S02]  /*ff40*/  @P0 LOP3.LUT R18, R18, 0x40, RZ, 0xfc, !PT ;  /* 0x0000004012120812 */ /* 0x000fe400078efcff */
[----:B------:R-:W-:Y:S02]  /*ff50*/  FSEL R70, R70, -INF , P2 ;  /* 0xff80000046467808 */ /* 0x000fe40001000000 */
[----:B------:R-:W-:Y:S02]  /*ff60*/  FSEL R71, R71, -INF , P1 ;  /* 0xff80000047477808 */ /* 0x000fe40000800000 */
[C---:B------:R-:W-:Y:S02]  /*ff70*/  ISETP.GT.AND P1, PT, R7.reuse, 0x69, PT ;  /* 0x000000690700780c */ /* 0x040fe40003f24270 */
[C---:B------:R-:W-:Y:S02]  /*ff80*/  ISETP.GT.AND P2, PT, R7.reuse, 0x70, PT ;  /* 0x000000700700780c */ /* 0x040fe40003f44270 */
[----:B------:R-:W-:-:S02]  /*ff90*/  ISETP.GT.AND P3, PT, R7, 0x71, PT ;  /* 0x000000710700780c */ /* 0x000fc40003f64270 */
[C---:B------:R-:W-:Y:S02]  /*ffa0*/  ISETP.GT.AND P4, PT, R7.reuse, 0x78, PT ;  /* 0x000000780700780c */ /* 0x040fe40003f84270 */
[C---:B------:R-:W-:Y:S02]  /*ffb0*/  ISETP.GT.AND P5, PT, R7.reuse, 0x79, PT ;  /* 0x000000790700780c */ /* 0x040fe40003fa4270 */
[----:B-1----:R-:W-:Y:S02]  /*ffc0*/  FMNMX.FTZ R0, R0, R8, !PT ;  /* 0x0000000800007209 */ /* 0x002fe40007810000 */
[----:B------:R-:W-:Y:S02]  /*ffd0*/  ISETP.GT.AND P0, PT, R7, 0x60, PT ;  /* 0x000000600700780c */ /* 0x000fe40003f04270 */
[----:B------:R-:W-:Y:S02]  /*ffe0*/  FSETP.NEU.FTZ.AND P6, PT, R0, -INF , PT ;  /* 0xff8000000000780b */ /* 0x000fe40003fdd000 */
[----:B------:R-:W-:-:S02]  /*fff0*/  FSEL R74, R74, -INF , P0 ;  /* 0xff8000004a4a7808 */ /* 0x000fc40000000000 */
[----:B------:R-:W-:Y:S02]  /*10000*/  FSEL R8, R0, RZ, P6 ;  /* 0x000000ff00087208 */ /* 0x000fe40003000000 */
[----:B------:R-:W-:Y:S02]  /*10010*/  LOP3.LUT P0, RZ, R18, 0x40, RZ, 0xc0, !PT ;  /* 0x0000004012ff7812 */ /* 0x000fe4000780c0ff */
[----:B------:R-:W-:Y:S01]  /*10020*/  FSEL R79, R79, -INF , P1 ;  /* 0xff8000004f4f7808 */ /* 0x000fe20000800000 */
[----:B------:R-:W-:Y:S01]  /*10030*/  FADD.FTZ R3, -R8, R3 ;  /* 0x0000000308037221 */ /* 0x000fe20000010100 */
[----:B------:R-:W-:Y:S01]  /*10040*/  FMUL.FTZ R8, R0, UR45 ;  /* 0x0000002d00087c20 */ /* 0x000fe20008410000 */
[----:B------:R-:W-:Y:S02]  /*10050*/  FSEL R75, R75, -INF , P0 ;  /* 0xff8000004b4b7808 */ /* 0x000fe40000000000 */
[----:B------:R-:W-:Y:S01]  /*10060*/  FSEL R82, R82, -INF , P2 ;  /* 0xff80000052527808 */ /* 0x000fe20001000000 */
[----:B------:R-:W-:Y:S01]  /*10070*/  FMUL.FTZ R3, R3, UR45 ;  /* 0x0000002d03037c20 */ /* 0x000fe20008410000 */
[----:B------:R-:W-:-:S02]  /*10080*/  FSEL R8, R8, RZ, P6 ;  /* 0x000000ff08087208 */ /* 0x000fc40003000000 */
[----:B------:R-:W-:Y:S02]  /*10090*/  ISETP.GT.AND P6, PT, R7, 0x68, PT ;  /* 0x000000680700780c */ /* 0x000fe40003fc4270 */
[----:B------:R-:W-:Y:S01]  /*100a0*/  FMNMX.FTZ R7, R26, R6, !PT ;  /* 0x000000061a077209 */ /* 0x000fe20007810000 */
[--C-:B------:R-:W-:Y:S01]  /*100b0*/  FFMA.FTZ R24, R24, UR45, -R8.reuse ;  /* 0x0000002d18187c23 */ /* 0x100fe20008010808 */
[----:B------:R-:W-:Y:S01]  /*100c0*/  FSEL R78, R78, -INF , P6 ;  /* 0xff8000004e4e7808 */ /* 0x000fe20003000000 */
[--C-:B------:R-:W-:Y:S01]  /*100d0*/  FFMA.FTZ R25, R25, UR45, -R8.reuse ;  /* 0x0000002d19197c23 */ /* 0x100fe20008010808 */
[----:B------:R-:W-:Y:S01]  /*100e0*/  FMNMX.FTZ R7, R27, R7, !PT ;  /* 0x000000071b077209 */ /* 0x000fe20007810000 */
[----:B------:R-:W-:Y:S01]  /*100f0*/  MUFU.EX2 R3, R3 ;  /* 0x0000000300037308 */ /* 0x000fe20000000800 */
[----:B------:R-:W-:Y:S01]  /*10100*/  FSEL R83, R83, -INF , P3 ;  /* 0xff80000053537808 */ /* 0x000fe20001800000 */
[--C-:B------:R-:W-:Y:S01]  /*10110*/  FFMA.FTZ R28, R28, UR45, -R8.reuse ;  /* 0x0000002d1c1c7c23 */ /* 0x100fe20008010808 */
[----:B------:R-:W-:Y:S01]  /*10120*/  FMNMX.FTZ R7, R30, R7, !PT ;  /* 0x000000071e077209 */ /* 0x000fe20007810000 */
[--C-:B------:R-:W-:Y:S01]  /*10130*/  FFMA.FTZ R29, R29, UR45, -R8.reuse ;  /* 0x0000002d1d1d7c23 */ /* 0x100fe20008010808 */
[----:B------:R-:W-:Y:S01]  /*10140*/  FSEL R86, R86, -INF , P4 ;  /* 0xff80000056567808 */ /* 0x000fe20002000000 */
[--C-:B------:R-:W-:Y:S01]  /*10150*/  FFMA.FTZ R32, R32, UR45, -R8.reuse ;  /* 0x0000002d20207c23 */ /* 0x100fe20008010808 */
[----:B------:R-:W-:Y:S01]  /*10160*/  FMNMX.FTZ R7, R31, R7, !PT ;  /* 0x000000071f077209 */ /* 0x000fe20007810000 */
[----:B------:R-:W1:Y:S01]  /*10170*/  MUFU.EX2 R24, R24 ;  /* 0x0000001800187308 */ /* 0x000e620000000800 */
[----:B------:R-:W-:Y:S01]  /*10180*/  FSEL R87, R87, -INF , P5 ;  /* 0xff80000057577808 */ /* 0x000fe20002800000 */
        /* <DEDUP_REMOVED lines=12> */
[----:B------:R-:W-:Y:S01]  /*10250*/  FFMA.FTZ R49, R49, UR45, -R8 ;  /* 0x0000002d31317c23 */ /* 0x000fe20008010808 */
[----:B------:R-:W-:Y:S01]  /*10260*/  FMNMX.FTZ R7, R39, R7, !PT ;  /* 0x0000000727077209 */ /* 0x000fe20007810000 */
[----:B------:R-:W2:Y:S01]  /*10270*/  MUFU.EX2 R28, R28 ;  /* 0x0000001c001c7308 */ /* 0x000ea20000000800 */
[----:B-1----:R-:W-:Y:S01]  /*10280*/  FFMA.FTZ R140, R3, R140, R24 ;  /* 0x0000008c038c7223 */ /* 0x002fe20000010018 */
        /* <DEDUP_REMOVED lines=8> */
[--C-:B------:R-:W-:Y:S01]  /*10310*/  FFMA.FTZ R60, R60, UR45, -R8.reuse ;  /* 0x0000002d3c3c7c23 */ /* 0x100fe20008010808 */
[----:B------:R-:W-:Y:S01]  /*10320*/  FMNMX.FTZ R7, R46, R7, !PT ;  /* 0x000000072e077209 */ /* 0x000fe20007810000 */
[--C-:B------:R-:W-:Y:S01]  /*10330*/  FFMA.FTZ R61, R61, UR45, -R8.reuse ;  /* 0x0000002d3d3d7c23 */ /* 0x100fe20008010808 */
[--C-:B------:R-:W-:Y:S01]  /*10340*/  FFMA.FTZ R64, R64, UR45, -R8.reuse ;  /* 0x0000002d40407c23 */ /* 0x100fe20008010808 */
[----:B------:R-:W-:Y:S01]  /*10350*/  FFMA.FTZ R65, R65, UR45, -R8 ;  /* 0x0000002d41417c23 */ /* 0x000fe20008010808 */
[----:B------:R-:W-:Y:S01]  /*10360*/  FMNMX.FTZ R7, R47, R7, !PT ;  /* 0x000000072f077209 */ /* 0x000fe20007810000 */
[----:B------:R-:W0:Y:S01]  /*10370*/  MUFU.EX2 R32, R32 ;  /* 0x0000002000207308 */ /* 0x000e220000000800 */
[----:B--2---:R-:W-:Y:S01]  /*10380*/  FADD.FTZ R14, R28, R14 ;  /* 0x0000000e1c0e7221 */ /* 0x004fe20000010000 */
[--C-:B------:R-:W-:Y:S01]  /*10390*/  FFMA.FTZ R68, R68, UR45, -R8.reuse ;  /* 0x0000002d44447c23 */ /* 0x100fe20008010808 */
[----:B------:R-:W-:Y:S01]  /*103a0*/  FMNMX.FTZ R7, R50, R7, !PT ;  /* 0x0000000732077209 */ /* 0x000fe20007810000 */
[--C-:B------:R-:W-:Y:S01]  /*103b0*/  FFMA.FTZ R69, R69, UR45, -R8.reuse ;  /* 0x0000002d45457c23 */ /* 0x100fe20008010808 */
[--C-:B------:R-:W-:Y:S01]  /*103c0*/  FFMA.FTZ R72, R72, UR45, -R8.reuse ;  /* 0x0000002d48487c23 */ /* 0x100fe20008010808 */
[----:B------:R-:W-:Y:S01]  /*103d0*/  FFMA.FTZ R73, R73, UR45, -R8 ;  /* 0x0000002d49497c23 */ /* 0x000fe20008010808 */
[----:B------:R-:W-:Y:S01]  /*103e0*/  FMNMX.FTZ R7, R51, R7, !PT ;  /* 0x0000000733077209 */ /* 0x000fe20007810000 */
[----:B------:R-:W2:Y:S01]  /*103f0*/  MUFU.EX2 R33, R33 ;  /* 0x0000002100217308 */ /* 0x000ea20000000800 */
[----:B-1----:R-:W-:Y:S01]  /*10400*/  FADD.FTZ R14, R29, R14 ;  /* 0x0000000e1d0e7221 */ /* 0x002fe20000010000 */
        /* <DEDUP_REMOVED lines=10> */
[----:B------:R-:W-:Y:S01]  /*104b0*/  FFMA.FTZ R8, R85, UR45, -R8 ;  /* 0x0000002d55087c23 */ /* 0x000fe20008010808 */
[----:B------:R-:W-:-:S02]  /*104c0*/  LOP3.LUT P0, RZ, R18, 0x20, RZ, 0xc0, !PT ;  /* 0x0000002012ff7812 */ /* 0x000fc4000780c0ff */
[----:B------:R-:W-:Y:S01]  /*104d0*/  FMNMX.FTZ R7, R59, R7, !PT ;  /* 0x000000073b077209 */ /* 0x000fe20007810000 */
[----:B------:R-:W0:Y:S01]  /*104e0*/  MUFU.EX2 R37, R37 ;  /* 0x0000002500257308 */ /* 0x000e220000000800 */
[----:B--2---:R-:W-:Y:S02]  /*104f0*/  FADD.FTZ R14, R33, R14 ;  /* 0x0000000e210e7221 */ /* 0x004fe40000010000 */
[----:B------:R-:W-:-:S04]  /*10500*/  FMNMX.FTZ R7, R62, R7, !PT ;  /* 0x000000073e077209 */ /* 0x000fc80007810000 */
[----:B------:R-:W-:Y:S01]  /*10510*/  FMNMX.FTZ R7, R63, R7, !PT ;  /* 0x000000073f077209 */ /* 0x000fe20007810000 */
[----:B------:R-:W2:Y:S01]  /*10520*/  MUFU.EX2 R40, R40 ;  /* 0x0000002800287308 */ /* 0x000ea20000000800 */
[----:B-1----:R-:W-:Y:S02]  /*10530*/  FADD.FTZ R14, R36, R14 ;  /* 0x0000000e240e7221 */ /* 0x002fe40000010000 */
[----:B------:R-:W-:-:S04]  /*10540*/  FMNMX.FTZ R7, R66, R7, !PT ;  /* 0x0000000742077209 */ /* 0x000fc80007810000 */
[----:B------:R-:W-:Y:S01]  /*10550*/  FMNMX.FTZ R7, R67, R7, !PT ;  /* 0x0000000743077209 */ /* 0x000fe20007810000 */
[----:B------:R-:W1:Y:S01]  /*10560*/  MUFU.EX2 R41, R41 ;  /* 0x0000002900297308 */ /* 0x000e620000000800 */
[----:B0-----:R-:W-:Y:S02]  /*10570*/  FADD.FTZ R14, R37, R14 ;  /* 0x0000000e250e7221 */ /* 0x001fe40000010000 */
[----:B------:R-:W-:-:S04]  /*10580*/  FMNMX.FTZ R7, R70, R7, !PT ;  /* 0x0000000746077209 */ /* 0x000fc80007810000 */
        /* <DEDUP_REMOVED lines=17> */
[----:B------:R-:W-:Y:S01]  /*106a0*/  MUFU.EX2 R52, R52 ;  /* 0x0000003400347308 */ /* 0x000fe20000000800 */
[----:B-1----:R-:W-:-:S03]  /*106b0*/  FADD.FTZ R14, R48, R14 ;  /* 0x0000000e300e7221 */ /* 0x002fc60000010000 */
[----:B------:R-:W1:Y:S04]  /*106c0*/  SHFL.BFLY PT, R9, R7, 0x2, 0x1f ;  /* 0x0c401f0007097f89 */ /* 0x000e6800000e0000 */
[----:B------:R-:W-:Y:S01]  /*106d0*/  MUFU.EX2 R53, R53 ;  /* 0x0000003500357308 */ /* 0x000fe20000000800 */
[----:B0-----:R-:W-:-:S07]  /*106e0*/  FADD.FTZ R14, R49, R14 ;  /* 0x0000000e310e7221 */ /* 0x001fce0000010000 */
[----:B------:R-:W-:Y:S08]  /*106f0*/  MUFU.EX2 R56, R56 ;  /* 0x0000003800387308 */ /* 0x000ff00000000800 */
[----:B------:R-:W-:Y:S01]  /*10700*/  MUFU.EX2 R57, R57 ;  /* 0x0000003900397308 */ /* 0x000fe20000000800 */
[----:B-1----:R-:W-:-:S07]  /*10710*/  FMNMX.FTZ R7, R7, R9, !PT ;  /* 0x0000000907077209 */ /* 0x002fce0007810000 */
        /* <DEDUP_REMOVED lines=11> */
[----:B------:R-:W-:Y:S02]  /*107d0*/  MUFU.EX2 R69, R69 ;  /* 0x0000004500457308 */ /* 0x000fe40000000800 */
[----:B------:R-:W-:Y:S02]  /*107e0*/  FMUL.FTZ R6, R6, UR45 ;  /* 0x0000002d06067c20 */ /* 0x000fe40008410000 */
[----:B------:R-:W-:-:S04]  /*107f0*/  FSEL R9, R9, RZ, P1 ;  /* 0x000000ff09097208 */ /* 0x000fc80000800000 */
        /* <DEDUP_REMOVED lines=34> */
[--C-:B------:R-:W-:Y:S01]  /*10a20*/  FFMA.FTZ R79, R79, UR45, -R9.reuse ;  /* 0x0000002d4f4f7c23 */ /* 0x100fe20008010809 */
[--C-:B------:R-:W-:Y:S01]  /*10a30*/  FFMA.FTZ R82, R82, UR45, -R9.reuse ;  /* 0x0000002d52527c23 */ /* 0x100fe20008010809 */
[--C-:B------:R-:W-:Y:S01]  /*10a40*/  FFMA.FTZ R83, R83, UR45, -R9.reuse ;  /* 0x0000002d53537c23 */ /* 0x100fe20008010809 */
[--C-:B------:R-:W-:Y:S01]  /*10a50*/  FFMA.FTZ R86, R86, UR45, -R9.reuse ;  /* 0x0000002d56567c23 */ /* 0x100fe20008010809 */
[----:B------:R-:W-:-:S02]  /*10a60*/  FFMA.FTZ R9, R87, UR45, -R9 ;  /* 0x0000002d57097c23 */ /* 0x000fc40008010809 */
        /* <DEDUP_REMOVED lines=86> */
.L_x_12461:
        /* <DEDUP_REMOVED lines=110> */
.L_x_12450:
[----:B------:R-:W2:Y:S02]  /*116b0*/  LDL R3, [R1+0x60] ;  /* 0x0000600001037983 */ /* 0x000ea40000100800 */
[----:B--2---:R-:W-:-:S13]  /*116c0*/  ISETP.GE.AND P1, PT, R4, R3, PT ;  /* 0x000000030400720c */ /* 0x004fda0003f26270 */
[----:B------:R-:W-:Y:S05]  /*116d0*/  @!P1 BRA `(.L_x_12463) ;  /* 0x0000002400209947 */ /* 0x000fea0003800000 */
[----:B------:R-:W-:Y:S02]  /*116e0*/  IMAD.MOV.U32 R6, RZ, RZ, R7 ;  /* 0x000000ffff067224 */ /* 0x000fe400078e0007 */
[----:B------:R-:W-:Y:S02]  /*116f0*/  IMAD.MOV.U32 R8, RZ, RZ, R0 ;  /* 0x000000ffff087224 */ /* 0x000fe400078e0000 */
[----:B------:R-:W-:Y:S02]  /*11700*/  IMAD.MOV.U32 R5, RZ, RZ, R139 ;  /* 0x000000ffff057224 */ /* 0x000fe400078e008b */
[----:B------:R-:W-:-:S07]  /*11710*/  IMAD.MOV.U32 R3, RZ, RZ, R22 ;  /* 0x000000ffff037224 */ /* 0x000fce00078e0016 */
.L_x_12475:
        /* <DEDUP_REMOVED lines=9> */
.L_x_12465:
        /* <DEDUP_REMOVED lines=8> */
.L_x_12466:
[----:B------:R-:W-:Y:S04]  /*11830*/  BSSY B0, `(.L_x_12464) ;  /* 0x0000004000007945 */ /* 0x000fe80003800000 */
[----:B-1----:R-:W-:Y:S05]  /*11840*/  @P2 BRA `(.L_x_12467) ;  /* 0x0000000000082947 */ /* 0x002fea0003800000 */
[----:B------:R-:W1:Y:S02]  /*11850*/  SYNCS.PHASECHK.TRANS64.TRYWAIT P2, [R7+URZ+0x2d830], R0 ;  /* 0x02d83000070075a7 */ /* 0x000e64000804017f */
[----:B-1----:R-:W-:Y:S05]  /*11860*/  @!P2 BRA `(.L_x_12468) ;  /* 0x000000e00054a947 */ /* 0x002fea0003800000 */
.L_x_12467:
[----:B------:R-:W-:Y:S05]  /*11870*/  BSYNC B0 ;  /* 0x0000000000007941 */ /* 0x000fea0003800000 */
.L_x_12464:
        /* <DEDUP_REMOVED lines=64> */
.L_x_12470:
[----:B------:R-:W-:Y:S01]  /*11c80*/  SHF.L.U32 R0, R5, 0x1f, RZ ;  /* 0x0000001f05007819 */ /* 0x000fe200000006ff */
[----:B------:R-:W-:-:S04]  /*11c90*/  IMAD R5, R3, 0x8, R2 ;  /* 0x0000000803057824 */ /* 0x000fc800078e0202 */
[----:B------:R0:W1:Y:S01]  /*11ca0*/  SYNCS.PHASECHK.TRANS64.TRYWAIT P1, [R5+URZ+0x2d850], R0 ;  /* 0x02d85000050075a7 */ /* 0x000062000802017f */
[----:B------:R-:W-:Y:S05]  /*11cb0*/  @!P0 BRA `(.L_x_12471) ;  /* 0x0000000000048947 */ /* 0x000fea0003800000 */
[----:B------:R-:W-:Y:S01]  /*11cc0*/  BPT.TRAP 0x1 ;  /* 0x000000040000795c */ /* 0x000fe20000300000 */
.L_x_12471:
[----:B-1----:R-:W-:Y:S05]  /*11cd0*/  @P1 BRA `(.L_x_12469) ;  /* 0x0000000000081947 */ /* 0x002fea0003800000 */
[----:B------:R-:W1:Y:S02]  /*11ce0*/  SYNCS.PHASECHK.TRANS64.TRYWAIT P1, [R5+URZ+0x2d850], R0 ;  /* 0x02d85000050075a7 */ /* 0x000e64000802017f */
[----:B-1----:R-:W-:Y:S05]  /*11cf0*/  @!P1 BRA `(.L_x_12472) ;  /* 0x000000dc00449947 */ /* 0x002fea0003800000 */
.L_x_12469:
        /* <DEDUP_REMOVED lines=96> */
.L_x_12473:
        /* <DEDUP_REMOVED lines=147> */
[----:B------:R-:W-:Y:S01]  /*12c30*/  FFMA.FTZ R75, R75, UR45, -R9 ;  /* 0x0000002d4b4b7c23 */ /* 0x000fe20008010809 */
[----:B------:R-:W-:Y:S01]  /*12c40*/  FFMA.FTZ R76, R76, UR45, -R5 ;  /* 0x0000002d4c4c7c23 */ /* 0x000fe20008010805 */
[----:B------:R-:W-:Y:S01]  /*12c50*/  FFMA.FTZ R78, R78, UR45, -R9 ;  /* 0x0000002d4e4e7c23 */ /* 0x000fe20008010809 */
[----:B------:R-:W-:Y:S01]  /*12c60*/  FFMA.FTZ R77, R77, UR45, -R5 ;  /* 0x0000002d4d4d7c23 */ /* 0x000fe20008010805 */
[----:B------:R-:W2:Y:S01]  /*12c70*/  MUFU.EX2 R29, R29 ;  /* 0x0000001d001d7308 */ /* 0x000ea20000000800 */
[----:B-1----:R-:W-:Y:S01]  /*12c80*/  FADD.FTZ R10, R28, R10 ;  /* 0x0000000a1c0a7221 */ /* 0x002fe20000010000 */
        /* <DEDUP_REMOVED lines=127> */
.L_x_12474:
        /* <DEDUP_REMOVED lines=110> */
.L_x_12463:
[----:B------:R-:W-:Y:S05]  /*13b60*/  WARPSYNC.ALL ;  /* 0x0000000000007948 */ /* 0x000fea0003800000 */
[----:B------:R-:W-:Y:S06]  /*13b70*/  BAR.ARV 0x8, 0x200 ;  /* 0x0208000000007b1d */ /* 0x000fec0000002000 */
[----:B------:R-:W-:Y:S05]  /*13b80*/  @!P0 BRA `(.L_x_12476) ;  /* 0x0000000000048947 */ /* 0x000fea0003800000 */
[----:B------:R-:W-:Y:S01]  /*13b90*/  BPT.TRAP 0x1 ;  /* 0x000000040000795c */ /* 0x000fe20000300000 */
.L_x_12476:
[----:B------:R-:W-:Y:S01]  /*13ba0*/  IMAD R6, R22, 0x8, R2 ;  /* 0x0000000816067824 */ /* 0x000fe200078e0202 */
[----:B------:R-:W-:-:S04]  /*13bb0*/  SHF.L.U32 R5, R139, 0x1f, RZ ;  /* 0x0000001f8b057819 */ /* 0x000fc800000006ff */
[----:B------:R0:W1:Y:S01]  /*13bc0*/  SYNCS.PHASECHK.TRANS64.TRYWAIT P1, [R6+URZ+0x2d850], R5 ;  /* 0x02d85005060075a7 */ /* 0x000062000802017f */
[----:B------:R-:W-:Y:S05]  /*13bd0*/  @!P0 BRA `(.L_x_12477) ;  /* 0x0000000000048947 */ /* 0x000fea0003800000 */
[----:B------:R-:W-:Y:S01]  /*13be0*/  BPT.TRAP 0x1 ;  /* 0x000000040000795c */ /* 0x000fe20000300000 */
.L_x_12477:
[----:B------:R-:W2:Y:S01]  /*13bf0*/  LDL.LU R4, [R1+0x30] ;  /* 0x0000300001047983 */ /* 0x000ea20000300800 */
[----:B------:R-:W-:-:S05]  /*13c00*/  VIADD R2, R2, 0x400 ;  /* 0x0000040002027836 */ /* 0x000fca0000000000 */
[----:B------:R-:W-:-:S04]  /*13c10*/  SHF.R.U32.HI R3, RZ, 0x4, R2 ;  /* 0x00000004ff037819 */ /* 0x000fc80000011602 */
[----:B------:R-:W-:-:S04]  /*13c20*/  LOP3.LUT R3, R3, 0x3fff, RZ, 0xc0, !PT ;  /* 0x00003fff03037812 */ /* 0x000fc800078ec0ff */
[----:B------:R-:W-:Y:S01]  /*13c30*/  LOP3.LUT R9, R3, 0x2000000, RZ, 0xfc, !PT ;  /* 0x0200000003097812 */ /* 0x000fe200078efcff */
[----:B------:R-:W-:Y:S01]  /*13c40*/  IMAD.MOV.U32 R3, RZ, RZ, 0x40000040 ;  /* 0x40000040ff037424 */ /* 0x000fe200078e00ff */
[----:B--2---:R-:W-:Y:S01]  /*13c50*/  LOP3.LUT R2, R4, 0x10000, RZ, 0xfc, !PT ;  /* 0x0001000004027812 */ /* 0x004fe200078efcff */
[----:B-1----:R-:W-:Y:S06]  /*13c60*/  @P1 BRA `(.L_x_12478) ;  /* 0x0000000000081947 */ /* 0x002fec0003800000 */
[----:B------:R-:W1:Y:S02]  /*13c70*/  SYNCS.PHASECHK.TRANS64.TRYWAIT P1, [R6+URZ+0x2d850], R5 ;  /* 0x02d85005060075a7 */ /* 0x000e64000802017f */
[----:B-1----:R-:W-:Y:S05]  /*13c80*/  @!P1 BRA `(.L_x_12479) ;  /* 0x000000bc00749947 */ /* 0x002fea0003800000 */
.L_x_12478:
        /* <DEDUP_REMOVED lines=10> */
[----:B------:R-:W-:-:S02]  /*13d30*/  IMAD.MOV.U32 R9, RZ, RZ, 0x40000040 ;  /* 0x40000040ff097424 */ /* 0x000fc400078e00ff */
[----:B------:R-:W-:Y:S02]  /*13d40*/  IMAD.MOV.U32 R11, RZ, RZ, -0x7fffffe0 ;  /* 0x80000020ff0b7424 */ /* 0x000fe400078e00ff */
[----:B------:R-:W-:Y:S02]  /*13d50*/  IMAD.MOV.U32 R3, RZ, RZ, 0x40000040 ;  /* 0x40000040ff037424 */ /* 0x000fe400078e00ff */
[----:B------:R-:W-:Y:S02]  /*13d60*/  IMAD.MOV.U32 R5, RZ, RZ, -0x7fffffe0 ;  /* 0x80000020ff057424 */ /* 0x000fe400078e00ff */
[----:B------:R-:W-:-:S04]  /*13d70*/  IMAD.U32 R13, RZ, RZ, UR45 ;  /* 0x0000002dff0d7e24 */ /* 0x000fc8000f8e00ff */
        /* <DEDUP_REMOVED lines=59> */
[----:B------:R-:W-:Y:S01]  /*14130*/  R2UR UR5, R9 ;  /* 0x00000000090572ca */ /* 0x000fe200000e0000 */
[----:B------:R-:W-:Y:S01]  /*14140*/  IMAD.U32 R9, RZ, RZ, UR45 ;  /* 0x0000002dff097e24 */ /* 0x000fe2000f8e00ff */
[----:B------:R-:W-:Y:S02]  /*14150*/  R2UR UR6, R10 ;  /* 0x000000000a0672ca */ /* 0x000fe400000e0000 */
[----:B------:R-:W-:Y:S01]  /*14160*/  R2UR UR7, R11 ;  /* 0x000000000b0772ca */ /* 0x000fe200000e0000 */
[----:B------:R-:W-:Y:S02]  /*14170*/  WARPGROUP.DEPBAR.LE gsb0, 0x0 ;  /* 0x00008000000079c5 */ /* 0x000fe40000010000 */
[----:B------:R-:W-:-:S10]  /*14180*/  WARPGROUP.ARRIVE ;  /* 0x00000000000079c5 */ /* 0x000fd40000000000 */
[----:B------:R-:W-:Y:S01]  /*14190*/  HGMMA.64x96x16.F32.BF16 R88, gdesc[UR4].tnspB, R88, gsb0 ;  /* 0x41600000045879f0 */ /* 0x000fe20008001858 */
[----:B------:R-:W-:Y:S02]  /*141a0*/  R2UR UR4, R2 ;  /* 0x00000000020472ca */ /* 0x000fe400000e0000 */
[----:B------:R-:W-:Y:S01]  /*141b0*/  R2UR UR5, R3 ;  /* 0x00000000030572ca */ /* 0x000fe200000e0000 */
[----:B------:R-:W0:Y:S01]  /*141c0*/  SHFL.BFLY PT, R2, R21, 0x2, 0x1f ;  /* 0x0c401f0015027f89 */ /* 0x000e2200000e0000 */
[----:B------:R-:W-:Y:S02]  /*141d0*/  R2UR UR6, R4 ;  /* 0x00000000040672ca */ /* 0x000fe400000e0000 */
[----:B------:R-:W-:Y:S01]  /*141e0*/  R2UR UR7, R5 ;  /* 0x00000000050772ca */ /* 0x000fe200000e0000 */
[----:B------:R-:W1:Y:S01]  /*141f0*/  SHFL.BFLY PT, R3, R140, 0x2, 0x1f ;  /* 0x0c401f008c037f89 */ /* 0x000e6200000e0000 */
[----:B0-----:R-:W-:Y:S01]  /*14200*/  FADD.FTZ R4, R2, R21 ;  /* 0x0000001502047221 */ /* 0x001fe20000010000 */
[----:B-1----:R-:W-:-:S04]  /*14210*/  FADD.FTZ R3, R3, R140 ;  /* 0x0000008c03037221 */ /* 0x002fc80000010000 */
[----:B------:R-:W0:Y:S04]  /*14220*/  SHFL.BFLY PT, R5, R4, 0x1, 0x1f ;  /* 0x0c201f0004057f89 */ /* 0x000e2800000e0000 */
[----:B------:R-:W1:Y:S01]  /*14230*/  SHFL.BFLY PT, R2, R3, 0x1, 0x1f ;  /* 0x0c201f0003027f89 */ /* 0x000e6200000e0000 */
[----:B0-----:R-:W-:Y:S01]  /*14240*/  FADD.FTZ R12, R4, R5 ;  /* 0x00000005040c7221 */ /* 0x001fe20000010000 */
[----:B------:R-:W-:Y:S02]  /*14250*/  IMAD.MOV.U32 R5, RZ, RZ, RZ ;  /* 0x000000ffff057224 */ /* 0x000fe400078e00ff */
[----:B------:R-:W-:Y:S02]  /*14260*/  IMAD.MOV.U32 R4, RZ, RZ, -0x800000 ;  /* 0xff800000ff047424 */ /* 0x000fe400078e00ff */
[----:B-1----:R-:W-:Y:S01]  /*14270*/  FADD.FTZ R11, R3, R2 ;  /* 0x00000002030b7221 */ /* 0x002fe20000010000 */
[----:B------:R-:W-:Y:S01]  /*14280*/  FSETP.NE.FTZ.AND P2, PT, R12, RZ, PT ;  /* 0x000000ff0c00720b */ /* 0x000fe20003f55000 */
[----:B------:R-:W-:-:S02]  /*14290*/  IMAD.MOV.U32 R2, RZ, RZ, RZ ;  /* 0x000000ffff027224 */ /* 0x000fc400078e00ff */
        /* <DEDUP_REMOVED lines=10> */
[----:B-1----:R-:W-:Y:S01]  /*14340*/  @P1 FMUL.FTZ R8, R8, 0.69314718246459960938 ;  /* 0x3f31721808081820 */ /* 0x002fe20000410000 */
[----:B------:R-:W-:Y:S02]  /*14350*/  WARPGROUP.DEPBAR.LE gsb0, 0x0 ;  /* 0x00008000000079c5 */ /* 0x000fe40000010000 */
[----:B------:R-:W-:Y:S01]  /*14360*/  WARPGROUP.ARRIVE ;  /* 0x00000000000079c5 */ /* 0x000fe20000000000 */
[----:B------:R-:W-:-:S05]  /*14370*/  @P1 FFMA.FTZ R3, R9, R0, R8 ;  /* 0x0000000009031223 */ /* 0x000fca0000010008 */
[----:B------:R-:W-:Y:S03]  /*14380*/  HGMMA.64x96x16.F32.BF16 R88, gdesc[UR4].tnspB, R88, gsb0 ;  /* 0x41600000045879f0 */ /* 0x000fe60008001858 */
[----:B------:R-:W-:Y:S02]  /*14390*/  WARPGROUP.DEPBAR.LE gsb0, 0x0 ;  /* 0x00008000000079c5 */ /* 0x000fe40000010000 */
[----:B------:R-:W-:Y:S05]  /*143a0*/  @!P0 BRA `(.L_x_12480) ;  /* 0x0000000000048947 */ /* 0x000fea0003800000 */
[----:B------:R-:W-:Y:S01]  /*143b0*/  BPT.TRAP 0x1 ;  /* 0x000000040000795c */ /* 0x000fe20000300000 */
.L_x_12480:
[----:B------:R-:W-:Y:S02]  /*143c0*/  VIADD R22, R22, 0x1 ;  /* 0x0000000116167836 */ /* 0x000fe40000000000 */
[-C--:B---3--:R-:W-:Y:S01]  /*143d0*/  FMUL.FTZ R88, R88, R5.reuse ;  /* 0x0000000558587220 */ /* 0x088fe20000410000 */
[----:B------:R-:W-:Y:S02]  /*143e0*/  VIADD R6, R6, 0x2d860 ;  /* 0x0002d86006067836 */ /* 0x000fe40000000000 */
[-C--:B------:R-:W-:Y:S01]  /*143f0*/  FMUL.FTZ R89, R89, R5.reuse ;  /* 0x0000000559597220 */ /* 0x080fe20000410000 */
[----:B------:R-:W-:Y:S01]  /*14400*/  IMAD.U32 R7, RZ, RZ, UR40 ;  /* 0x00000028ff077e24 */ /* 0x000fe2000f8e00ff */
[----:B------:R-:W-:Y:S01]  /*14410*/  ISETP.NE.AND P1, PT, R22, 0x2, PT ;  /* 0x000000021600780c */ /* 0x000fe20003f25270 */
[-C--:B------:R-:W-:Y:S01]  /*14420*/  FMUL.FTZ R92, R92, R5.reuse ;  /* 0x000000055c5c7220 */ /* 0x080fe20000410000 */
[-C--:B------:R-:W-:Y:S01]  /*14430*/  FMUL.FTZ R93, R93, R5.reuse ;  /* 0x000000055d5d7220 */ /* 0x080fe20000410000 */
[-C--:B------:R-:W-:Y:S01]  /*14440*/  FMUL.FTZ R100, R100, R5.reuse ;  /* 0x0000000564647220 */ /* 0x080fe20000410000 */
[----:B------:R-:W-:Y:S01]  /*14450*/  PRMT R6, R7, 0x654, R6 ;  /* 0x0000065407067816 */ /* 0x000fe20000000006 */
[-C--:B------:R-:W-:Y:S01]  /*14460*/  FMUL.FTZ R7, R97, R5.reuse ;  /* 0x0000000561077220 */ /* 0x080fe20000410000 */
[----:B------:R-:W-:Y:S01]  /*14470*/  SEL R0, RZ, 0x1, P1 ;  /* 0x00000001ff007807 */ /* 0x000fe20000800000 */
        /* <DEDUP_REMOVED lines=47> */
.L_x_12408:
[----:B------:R-:W-:Y:S05]  /*14770*/  WARPSYNC.ALL ;  /* 0x0000000000007948 */ /* 0x000fea0003800000 */
[----:B------:R-:W0:Y:S08]  /*14780*/  S2UR UR40, SR_CgaCtaId ;  /* 0x00000000002879c3 */ /* 0x000e300000008800 */
[----:B------:R-:W-:Y:S06]  /*14790*/  BAR.SYNC.DEFER_BLOCKING 0x5, 0x200 ;  /* 0x0148000000007b1d */ /* 0x000fec0000010000 */
[----:B------:R-:W-:Y:S01]  /*147a0*/  UMOV UR4, 0x400 ;  /* 0x0000040000047882 */ /* 0x000fe20000000000 */
[----:B------:R-:W-:Y:S01]  /*147b0*/  BSSY B0, `(.L_x_12481) ;  /* 0x00002b9000007945 */ /* 0x000fe20003800000 */
[----:B0-----:R-:W-:-:S06]  /*147c0*/  ULEA UR4, UR40, UR4, 0x18 ;  /* 0x0000000428047291 */ /* 0x001fcc000f8ec03f */
[----:B------:R-:W-:-:S05]  /*147d0*/  IMAD.U32 R2, RZ, RZ, UR4 ;  /* 0x00000004ff027e24 */ /* 0x000fca000f8e00ff */
[----:B---3--:R0:W1:Y:S01]  /*147e0*/  LDS.128 R96, [R2+0x2d8d0] ;  /* 0x02d8d00002607984 */ /* 0x0080620000000c00 */
[----:B------:R-:W-:Y:S06]  /*147f0*/  BAR.ARV 0x4, 0x200 ;  /* 0x0108000000007b1d */ /* 0x000fec0000002000 */
[----:B------:R-:W-:Y:S05]  /*14800*/  @P0 BRA `(.L_x_12482) ;  /* 0x0000001c00f40947 */ /* 0x000fea0003800000 */
[----:B------:R-:W3:Y:S01]  /*14810*/  LDL R0, [R1+0xe4] ;  /* 0x0000e40001007983 */ /* 0x000ee20000100800 */
[----:B------:R-:W-:Y:S01]  /*14820*/  ULDC UR4, c[0x0][0xad4] ;  /* 0x0002b50000047ab9 */ /* 0x000fe20000000800 */
[----:B------:R-:W4:Y:S02]  /*14830*/  LDC R44, c[0x0][0xbe8] ;  /* 0x0002fa00ff2c7b82 */ /* 0x000f240000000800 */
[----:B------:R-:W4:Y:S04]  /*14840*/  LDL.LU R30, [R1+0x70] ;  /* 0x00007000011e7983 */ /* 0x000f280000300800 */
[----:B------:R-:W4:Y:S04]  /*14850*/  LDL.LU R41, [R1+0x78] ;  /* 0x0000780001297983 */ /* 0x000f280000300800 */
[----:B------:R-:W4:Y:S01]  /*14860*/  LDL.LU R40, [R1+0x7c] ;  /* 0x00007c0001287983 */ /* 0x000f220000300800 */
[----:B------:R-:W2:Y:S01]  /*14870*/  S2R R5, SR_SWINHI ;  /* 0x0000000000057919 */ /* 0x000ea20000002f00 */
[----:B------:R-:W-:-:S02]  /*14880*/  MOV R34, R2 ;  /* 0x0000000200227202 */ /* 0x000fc40000000f00 */
[----:B--2---:R-:W-:-:S03]  /*14890*/  MOV R35, R5 ;  /* 0x0000000500237202 */ /* 0x004fc60000000f00 */
        /* <DEDUP_REMOVED lines=58> */
[----:B--2---:R-:W-:Y:S02]  /*14c40*/  F2FP.BF16.F32.PACK_AB R31, R111, R110 ;  /* 0x0000006e6f1f723e */ /* 0x004fe400000010ff */
        /* <DEDUP_REMOVED lines=9> */
[----:B------:R-:W-:Y:S04]  /*14ce0*/  STSM.16.M88.4 [R38], R8 ;  /* 0x0000000826007844 */ /* 0x000fe80000000200 */
[----:B------:R3:W-:Y:S04]  /*14cf0*/  STSM.16.M88.4 [R37], R12 ;  /* 0x0000000c25007844 */ /* 0x0007e80000000200 */
[----:B------:R4:W-:Y:S01]  /*14d00*/  STSM.16.M88.4 [R36], R24 ;  /* 0x0000001824007844 */ /* 0x0009e20000000200 */
[----:B------:R-:W-:Y:S01]  /*14d10*/  BAR.SYNC.DEFER_BLOCKING 0x1, 0x180 ;  /* 0x0046000000007b1d */ /* 0x000fe20000010000 */
[----:B------:R-:W-:-:S04]  /*14d20*/  ISETP.NE.U32.AND P0, PT, RZ, UR4, PT ;  /* 0x00000004ff007c0c */ /* 0x000fc8000bf05070 */
[----:B------:R-:W-:Y:S02]  /*14d30*/  ISETP.NE.AND.EX P0, PT, RZ, UR5, PT, P0 ;  /* 0x00000005ff007c0c */ /* 0x000fe4000bf05300 */
[----:B--2---:R-:W-:Y:S01]  /*14d40*/  IADD3 R28, P1, R41, UR4, RZ ;  /* 0x00000004291c7c10 */ /* 0x004fe2000ff3e0ff */
[----:B------:R-:W-:-:S03]  /*14d50*/  IMAD.MOV.U32 R0, RZ, RZ, RZ ;  /* 0x000000ffff007224 */ /* 0x000fc600078e00ff */
[----:B------:R-:W-:-:S07]  /*14d60*/  IADD3.X R29, R40, UR5, RZ, P1, !PT ;  /* 0x00000005281d7c10 */ /* 0x000fce0008ffe4ff */
[----:B------:R-:W5:Y:S01]  /*14d70*/  @P0 LDG.E R0, desc[UR38][R28.64] ;  /* 0x000000261c000981 */ /* 0x000f62000c1e1900 */
[----:B------:R-:W-:-:S04]  /*14d80*/  ISETP.NE.U32.AND P3, PT, RZ, UR6, PT ;  /* 0x00000006ff007c0c */ /* 0x000fc8000bf65070 */
        /* <DEDUP_REMOVED lines=10> */
[----:B------:R4:W0:Y:S08]  /*14e30*/  LDC.64 R12, c[0x0][R14+0x228] ;  /* 0x00008a000e0c7b82 */ /* 0x0008300000000a00 */
[----:B---3--:R4:W3:Y:S01]  /*14e40*/  LDC.64 R8, c[0x0][R14+0x220] ;  /* 0x000088000e087b82 */ /* 0x0088e20000000a00 */
[----:B------:R-:W-:Y:S01]  /*14e50*/  ISETP.NE.AND P1, PT, R44, 0x1, PT ;  /* 0x000000012c00780c */ /* 0x000fe20003f25270 */
[----:B------:R-:W-:-:S12]  /*14e60*/  @P3 BRA `(.L_x_12483) ;  /* 0x0000000000103947 */ /* 0x000fd80003800000 */
[----:B------:R-:W-:Y:S05]  /*14e70*/  @!P0 BRA `(.L_x_12483) ;  /* 0x00000000000c8947 */ /* 0x000fea0003800000 */
[----:B----4-:R-:W4:Y:S04]  /*14e80*/  LDG.E R24, desc[UR38][R28.64] ;  /* 0x000000261c187981 */ /* 0x010f28000c1e1900 */
[----:B-----5:R-:W4:Y:S02]  /*14e90*/  LDG.E R31, desc[UR38][R28.64+0x4] ;  /* 0x000004261c1f7981 */ /* 0x020f24000c1e1900 */
[----:B----4-:R-:W-:-:S07]  /*14ea0*/  IMAD.IADD R31, R31, 0x1, -R24 ;  /* 0x000000011f1f7824 */ /* 0x010fce00078e0a18 */
.L_x_12483:
[----:B----4-:R-:W4:Y:S01]  /*14eb0*/  LDL.LU R24, [R1+0x74] ;  /* 0x0000740001187983 */ /* 0x010f220000300800 */
[----:B------:R-:W1:Y:S03]  /*14ec0*/  LDC.64 R14, c[0x0][R14+0x210] ;  /* 0x000084000e0e7b82 */ /* 0x000e660000000a00 */
[----:B------:R-:W3:Y:S04]  /*14ed0*/  LDL.LU R5, [R1+0xac] ;  /* 0x0000ac0001057983 */ /* 0x000ee80000300800 */
[----:B------:R-:W3:Y:S01]  /*14ee0*/  LDL R26, [R1+0x6c] ;  /* 0x00006c00011a7983 */ /* 0x000ee20000100800 */
[----:B------:R-:W-:Y:S01]  /*14ef0*/  ISETP.NE.U32.AND P0, PT, RZ, UR4, PT ;  /* 0x00000004ff007c0c */ /* 0x000fe2000bf05070 */
[----:B------:R-:W0:Y:S02]  /*14f00*/  @P1 LDC R37, c[0x0][0xbec] ;  /* 0x0002fb00ff251b82 */ /* 0x000e240000000800 */
[----:B------:R-:W3:Y:S04]  /*14f10*/  LDL R51, [R1+0x58] ;  /* 0x0000580001337983 */ /* 0x000ee80000100800 */
[----:B------:R-:W3:Y:S01]  /*14f20*/  LDL R50, [R1+0x84] ;  /* 0x0000840001327983 */ /* 0x000ee20000100800 */
[----:B------:R-:W-:Y:S01]  /*14f30*/  ISETP.NE.AND.EX P0, PT, RZ, UR5, PT, P0 ;  /* 0x00000005ff007c0c */ /* 0x000fe2000bf05300 */
[----:B------:R-:W1:Y:S01]  /*14f40*/  @P1 LDC R39, c[0x0][0xbf0] ;  /* 0x0002fc00ff271b82 */ /* 0x000e620000000800 */
[-C--:B--2---:R-:W-:Y:S01]  /*14f50*/  IMAD R27, R11, R138.reuse, RZ ;  /* 0x0000008a0b1b7224 */ /* 0x084fe200078e02ff */
[----:B------:R-:W2:Y:S01]  /*14f60*/  LDL R36, [R1+0xe0] ;  /* 0x0000e00001247983 */ /* 0x000ea20000100800 */
[----:B------:R-:W-:-:S03]  /*14f70*/  IMAD.WIDE.U32 R10, R10, R138, RZ ;  /* 0x0000008a0a0a7225 */ /* 0x000fc600078e00ff */
[----:B------:R-:W2:Y:S01]  /*14f80*/  LDL R30, [R1+0xb4] ;  /* 0x0000b400011e7983 */ /* 0x000ea20000100800 */
[----:B------:R-:W-:Y:S01]  /*14f90*/  IMAD.IADD R28, R11, 0x1, R27 ;  /* 0x000000010b1c7824 */ /* 0x000fe200078e021b */
[----:B-----5:R-:W-:Y:S01]  /*14fa0*/  SHF.R.S32.HI R47, RZ, 0x1f, R0 ;  /* 0x0000001fff2f7819 */ /* 0x020fe20000011400 */
[----:B------:R-:W-:Y:S01]  /*14fb0*/  IMAD R46, R31, R44, RZ ;  /* 0x0000002c1f2e7224 */ /* 0x000fe200078e02ff */
[----:B----4-:R-:W-:Y:S02]  /*14fc0*/  SEL R45, R24, RZ, !P0 ;  /* 0x000000ff182d7207 */ /* 0x010fe40004000000 */
[----:B------:R-:W4:Y:S01]  /*14fd0*/  LDC.64 R24, c[0x0][0xba8] ;  /* 0x0002ea00ff187b82 */ /* 0x000f220000000a00 */
[----:B---3--:R-:W-:Y:S02]  /*14fe0*/  SEL R5, R5, RZ, !P0 ;  /* 0x000000ff05057207 */ /* 0x008fe40004000000 */
[----:B------:R-:W-:-:S04]  /*14ff0*/  IMAD R9, R9, R45, RZ ;  /* 0x0000002d09097224 */ /* 0x000fc800078e02ff */
[C---:B------:R-:W-:Y:S02]  /*15000*/  IMAD R29, R8.reuse, R5, R9 ;  /* 0x00000005081d7224 */ /* 0x040fe400078e0209 */
[----:B------:R-:W-:-:S04]  /*15010*/  IMAD.WIDE.U32 R8, R8, R45, RZ ;  /* 0x0000002d08087225 */ /* 0x000fc800078e00ff */
[----:B------:R-:W-:Y:S01]  /*15020*/  IMAD.IADD R26, R26, 0x1, R51 ;  /* 0x000000011a1a7824 */ /* 0x000fe200078e0233 */
[----:B------:R-:W-:-:S03]  /*15030*/  IADD3 R10, P0, P3, R8, R10, R0 ;  /* 0x0000000a080a7210 */ /* 0x000fc60007b1e000 */
[----:B0-----:R-:W-:Y:S01]  /*15040*/  @P1 IMAD.HI.U32 R8, R26, R37, RZ ;  /* 0x000000251a081227 */ /* 0x001fe200078e00ff */
[----:B------:R-:W-:-:S03]  /*15050*/  SEL R5, R50, RZ, P2 ;  /* 0x000000ff32057207 */ /* 0x000fc60001000000 */
[----:B------:R-:W-:Y:S02]  /*15060*/  IMAD.IADD R11, R9, 0x1, R29 ;  /* 0x00000001090b7824 */ /* 0x000fe400078e021d */
[----:B------:R-:W-:Y:S01]  /*15070*/  IMAD.MOV.U32 R9, RZ, RZ, R26 ;  /* 0x000000ffff097224 */ /* 0x000fe200078e001a */
[----:B-1----:R-:W-:Y:S01]  /*15080*/  @P1 SHF.R.U32.HI R9, RZ, R39, R8 ;  /* 0x00000027ff091219 */ /* 0x002fe20000011608 */
[----:B----4-:R-:W0:Y:S01]  /*15090*/  @!P2 LDC R24, c[0x0][0xb50] ;  /* 0x0002d400ff18ab82 */ /* 0x010e220000000800 */
[-C--:B------:R-:W-:Y:S02]  /*150a0*/  IMAD R27, R13, R5.reuse, RZ ;  /* 0x000000050d1b7224 */ /* 0x080fe400078e02ff */
[----:B------:R-:W-:-:S04]  /*150b0*/  IMAD.WIDE.U32 R12, R12, R5, RZ ;  /* 0x000000050c0c7225 */ /* 0x000fc800078e00ff */
[----:B------:R-:W-:Y:S01]  /*150c0*/  IMAD.MOV R5, RZ, RZ, -R9 ;  /* 0x000000ffff057224 */ /* 0x000fe200078e0a09 */
[----:B------:R-:W1:Y:S01]  /*150d0*/  @!P2 LDC R25, c[0x0][0xb54] ;  /* 0x0002d500ff19ab82 */ /* 0x000e620000000800 */
[----:B------:R-:W-:Y:S01]  /*150e0*/  IADD3.X R11, R11, R28, R47, P0, P3 ;  /* 0x0000001c0b0b7210 */ /* 0x000fe200007e642f */
[----:B------:R-:W-:Y:S01]  /*150f0*/  IMAD.IADD R27, R13, 0x1, R27 ;  /* 0x000000010d1b7824 */ /* 0x000fe200078e021b */
[----:B------:R-:W-:Y:S01]  /*15100*/  IADD3 R12, P0, P3, R9, R10, R12 ;  /* 0x0000000a090c7210 */ /* 0x000fe20007b1e00c */
[----:B------:R-:W-:Y:S01]  /*15110*/  IMAD R5, R44, R5, R26 ;  /* 0x000000052c057224 */ /* 0x000fe200078e021a */
[----:B------:R-:W-:-:S04]  /*15120*/  SHF.R.S32.HI R8, RZ, 0x1f, R9 ;  /* 0x0000001fff087819 */ /* 0x000fc80000011409 */
[----:B------:R-:W-:Y:S01]  /*15130*/  IADD3.X R13, R8, R11, R27, P0, P3 ;  /* 0x0000000b080d7210 */ /* 0x000fe200007e641b */
[-C--:B------:R-:W-:Y:S01]  /*15140*/  IMAD R8, R15, R5.reuse, RZ ;  /* 0x000000050f087224 */ /* 0x080fe200078e02ff */
[----:B------:R-:W-:Y:S01]  /*15150*/  SHF.R.S32.HI R9, RZ, 0x1f, R5 ;  /* 0x0000001fff097819 */ /* 0x000fe20000011405 */
[----:B------:R-:W-:-:S04]  /*15160*/  IMAD.WIDE.U32 R12, R14, R5, R12 ;  /* 0x000000050e0c7225 */ /* 0x000fc800078e000c */
[----:B------:R-:W-:-:S04]  /*15170*/  IMAD R9, R14, R9, R8 ;  /* 0x000000090e097224 */ /* 0x000fc800078e0208 */
[----:B------:R-:W-:Y:S01]  /*15180*/  IMAD.IADD R5, R13, 0x1, R9 ;  /* 0x000000010d057824 */ /* 0x000fe200078e0209 */
[----:B0-----:R-:W-:-:S04]  /*15190*/  LEA R13, P0, R12, R24, 0x2 ;  /* 0x000000180c0d7211 */ /* 0x001fc800078010ff */
[----:B-1----:R-:W-:Y:S01]  /*151a0*/  LEA.HI.X R5, R12, R25, R5, 0x2, P0 ;  /* 0x000000190c057211 */ /* 0x002fe200000f1405 */
[----:B------:R-:W-:Y:S01]  /*151b0*/  SHFL.IDX PT, R8, R13, RZ, 0x1c1f ;  /* 0x001c1fff0d087589 */ /* 0x000fe200000e0000 */
[----:B--2---:R-:W-:-:S03]  /*151c0*/  IMAD.IADD R25, R36, 0x1, R51 ;  /* 0x0000000124197824 */ /* 0x004fc600078e0233 */
[----:B------:R-:W0:Y:S04]  /*151d0*/  SHFL.IDX PT, R9, R5, RZ, 0x1c1f ;  /* 0x001c1fff05097589 */ /* 0x000e2800000e0000 */
[----:B------:R-:W-:Y:S04]  /*151e0*/  SHFL.IDX PT, R10, R13, 0x1, 0x1c1f ;  /* 0x003c1f000d0a7f89 */ /* 0x000fe800000e0000 */
        /* <DEDUP_REMOVED lines=11> */
[----:B0-----:R-:W0:Y:S01]  /*152a0*/  @P1 LDC R11, c[0x0][0xbf0] ;  /* 0x0002fc00ff0b1b82 */ /* 0x001e220000000800 */
        /* <DEDUP_REMOVED lines=21> */
[----:B------:R-:W-:-:S02]  /*15400*/  LOP3.LUT R32, R33, 0x180, RZ, 0xc0, !PT ;  /* 0x0000018021207812 */ /* 0x000fc400078ec0ff */
[----:B------:R-:W-:Y:S02]  /*15410*/  LOP3.LUT R36, R37, 0x180, RZ, 0xc0, !PT ;  /* 0x0000018025247812 */ /* 0x000fe400078ec0ff */
[----:B------:R-:W-:Y:S01]  /*15420*/  LOP3.LUT R5, R34, 0x180, RZ, 0xc0, !PT ;  /* 0x0000018022057812 */ /* 0x000fe200078ec0ff */
[----:B------:R-:W-:Y:S01]  /*15430*/  IMAD.IADD R9, R9, 0x1, R47 ;  /* 0x0000000109097824 */ /* 0x000fe200078e022f */
[----:B------:R-:W-:Y:S01]  /*15440*/  LOP3.LUT R3, R6, 0x180, RZ, 0xc0, !PT ;  /* 0x0000018006037812 */ /* 0x000fe200078ec0ff */
[----:B------:R-:W-:Y:S01]  /*15450*/  IMAD.IADD R13, R51, 0x1, R0 ;  /* 0x00000001330d7824 */ /* 0x000fe200078e0200 */
[----:B------:R-:W-:Y:S01]  /*15460*/  SHF.R.U64 R24, R24, 0x3, RZ ;  /* 0x0000000318187819 */ /* 0x000fe200000012ff */
[----:B------:R-:W-:Y:S01]  /*15470*/  IMAD.X R41, RZ, RZ, R35, P5 ;  /* 0x000000ffff297224 */ /* 0x000fe200028e0623 */
[----:B------:R-:W-:Y:S02]  /*15480*/  SHF.R.U64 R28, R28, 0x3, RZ ;  /* 0x000000031c1c7819 */ /* 0x000fe400000012ff */
[----:B------:R-:W-:-:S02]  /*15490*/  SHF.R.U64 R32, R32, 0x3, RZ ;  /* 0x0000000320207819 */ /* 0x000fc400000012ff */
[----:B------:R-:W-:Y:S02]  /*154a0*/  SHF.R.U64 R36, R36, 0x3, RZ ;  /* 0x0000000324247819 */ /* 0x000fe400000012ff */
[----:B------:R-:W-:Y:S01]  /*154b0*/  SHF.R.U64 R5, R5, 0x3, RZ ;  /* 0x0000000305057819 */ /* 0x000fe200000012ff */
[----:B------:R-:W-:Y:S01]  /*154c0*/  IMAD.WIDE.U32 R8, R138, UR4, R8 ;  /* 0x000000048a087c25 */ /* 0x000fe2000f8e0008 */
[----:B------:R-:W-:Y:S02]  /*154d0*/  SHF.R.U64 R3, R3, 0x3, RZ ;  /* 0x0000000303037819 */ /* 0x000fe400000012ff */
[----:B------:R-:W-:Y:S01]  /*154e0*/  LOP3.LUT R24, R24, R25, RZ, 0x3c, !PT ;  /* 0x0000001918187212 */ /* 0x000fe200078e3cff */
[----:B--2---:R-:W-:Y:S01]  /*154f0*/  @P1 IMAD.HI.U32 R0, R13, R14, RZ ;  /* 0x0000000e0d001227 */ /* 0x004fe200078e00ff */
[----:B------:R-:W-:Y:S02]  /*15500*/  LOP3.LUT R28, R28, R29, RZ, 0x3c, !PT ;  /* 0x0000001d1c1c7212 */ /* 0x000fe400078e3cff */
[----:B------:R-:W-:Y:S01]  /*15510*/  LOP3.LUT R32, R32, R33, RZ, 0x3c, !PT ;  /* 0x0000002120207212 */ /* 0x000fe200078e3cff */
[--C-:B------:R-:W-:Y:S01]  /*15520*/  IMAD.X R25, RZ, RZ, R35.reuse, P0 ;  /* 0x000000ffff197224 */ /* 0x100fe200000e0623 */
[----:B------:R-:W-:Y:S01]  /*15530*/  LOP3.LUT R36, R36, R37, RZ, 0x3c, !PT ;  /* 0x0000002524247212 */ /* 0x000fe200078e3cff */
[--C-:B------:R-:W-:Y:S01]  /*15540*/  IMAD.X R29, RZ, RZ, R35.reuse, P2 ;  /* 0x000000ffff1d7224 */ /* 0x100fe200010e0623 */
[----:B------:R-:W-:Y:S01]  /*15550*/  LOP3.LUT R4, R5, R34, RZ, 0x3c, !PT ;  /* 0x0000002205047212 */ /* 0x000fe200078e3cff */
[----:B------:R-:W-:Y:S01]  /*15560*/  IMAD.X R33, RZ, RZ, R35, P3 ;  /* 0x000000ffff217224 */ /* 0x000fe200018e0623 */
[----:B------:R-:W-:Y:S01]  /*15570*/  SHF.R.S32.HI R12, RZ, 0x1f, R45 ;  /* 0x0000001fff0c7819 */ /* 0x000fe2000001142d */
[--C-:B------:R-:W-:Y:S01]  /*15580*/  IMAD.X R37, RZ, RZ, R35.reuse, P4 ;  /* 0x000000ffff257224 */ /* 0x100fe200020e0623 */
[----:B------:R-:W-:Y:S01]  /*15590*/  LOP3.LUT R40, R3, R6, RZ, 0x3c, !PT ;  /* 0x0000000603287212 */ /* 0x000fe200078e3cff */
[----:B------:R-:W-:Y:S01]  /*155a0*/  IMAD.MOV.U32 R5, RZ, RZ, R35 ;  /* 0x000000ffff057224 */ /* 0x000fe200078e0023 */
[----:B------:R-:W5:Y:S01]  /*155b0*/  LD.E.128 R24, desc[UR38][R24.64] ;  /* 0x0000002618187980 */ /* 0x000f62000c101d00 */
[----:B------:R-:W-:Y:S01]  /*155c0*/  IMAD R9, R138, UR5, R9 ;  /* 0x000000058a097c24 */ /* 0x000fe2000f8e0209 */
[----:B------:R-:W-:Y:S01]  /*155d0*/  ULDC.64 UR4, c[0x0][0xaf0] ;  /* 0x0002bc0000047ab9 */ /* 0x000fe20000000a00 */
[----:B------:R-:W-:Y:S01]  /*155e0*/  IMAD.MOV.U32 R3, RZ, RZ, R13 ;  /* 0x000000ffff037224 */ /* 0x000fe200078e000d */
[----:B0-----:R-:W-:Y:S01]  /*155f0*/  @P1 SHF.R.U32.HI R3, RZ, R11, R0 ;  /* 0x0000000bff031219 */ /* 0x001fe20000011600 */
[----:B------:R-:W-:Y:S01]  /*15600*/  IMAD R12, R12, UR4, RZ ;  /* 0x000000040c0c7c24 */ /* 0x000fe2000f8e02ff */
[----:B------:R-:W5:Y:S01]  /*15610*/  LD.E.128 R4, desc[UR38][R4.64] ;  /* 0x0000002604047980 */ /* 0x000f62000c101d00 */
[----:B------:R-:W-:Y:S01]  /*15620*/  IMAD.WIDE.U32 R8, R45, UR4, R8 ;  /* 0x000000042d087c25 */ /* 0x000fe2000f8e0008 */
[----:B------:R-:W-:-:S02]  /*15630*/  SHF.R.S32.HI R0, RZ, 0x1f, R3 ;  /* 0x0000001fff007819 */ /* 0x000fc40000011403 */
[----:B------:R-:W5:Y:S01]  /*15640*/  LD.E.128 R28, desc[UR38][R28.64] ;  /* 0x000000261c1c7980 */ /* 0x000f62000c101d00 */
[----:B------:R-:W-:Y:S01]  /*15650*/  IMAD R11, R45, UR5, R12 ;  /* 0x000000052d0b7c24 */ /* 0x000fe2000f8e020c */
[----:B------:R-:W-:Y:S02]  /*15660*/  ULDC.64 UR4, c[0x0][0xae0] ;  /* 0x0002b80000047ab9 */ /* 0x000fe40000000a00 */
[----:B------:R-:W5:Y:S01]  /*15670*/  LD.E.128 R32, desc[UR38][R32.64] ;  /* 0x0000002620207980 */ /* 0x000f62000c101d00 */
[----:B------:R-:W-:-:S03]  /*15680*/  IMAD.MOV R21, RZ, RZ, -R3 ;  /* 0x000000ffff157224 */ /* 0x000fc600078e0a03 */
        /* <DEDUP_REMOVED lines=18> */
[----:B------:R-:W-:-:S03]  /*157b0*/  PRMT R0, RZ, 0x654, R0 ;  /* 0x00000654ff007816 */ /* 0x000fc60000000000 */
[C---:B------:R-:W-:Y:S02]  /*157c0*/  IMAD R3, R21.reuse, UR5, R12 ;  /* 0x0000000515037c24 */ /* 0x040fe4000f8e020c */
[----:B------:R-:W-:Y:S01]  /*157d0*/  IMAD.WIDE.U32 R20, R21, UR4, R8 ;  /* 0x0000000415147c25 */ /* 0x000fe2000f8e0008 */
[----:B------:R-:W-:Y:S01]  /*157e0*/  ULDC.64 UR4, c[0x0][0xa80] ;  /* 0x0002a00000047ab9 */ /* 0x000fe20000000a00 */
[----:B0-----:R0:W-:Y:S02]  /*157f0*/  SYNCS.ARRIVE.TRANS64.RED.A1T0 RZ, [R0+URZ], RZ ;  /* 0x000000ff00ff79a7 */ /* 0x0011e4000810043f */
[----:B------:R-:W-:Y:S02]  /*15800*/  IMAD.IADD R3, R21, 0x1, R3 ;  /* 0x0000000115037824 */ /* 0x000fe400078e0203 */
[C---:B------:R-:W-:Y:S02]  /*15810*/  VIADD R45, R49.reuse, 0x20 ;  /* 0x00000020312d7836 */ /* 0x040fe40000000000 */
[----:B------:R-:W-:Y:S01]  /*15820*/  VIADD R44, R49, 0x40 ;  /* 0x00000040312c7836 */ /* 0x000fe20000000000 */
[----:B0-----:R-:W-:Y:S01]  /*15830*/  LEA R0, P0, R20, UR4, 0x1 ;  /* 0x0000000414007c11 */ /* 0x001fe2000f8008ff */
[----:B------:R-:W-:-:S03]  /*15840*/  UMOV UR4, 0xffffffff ;  /* 0xffffffff00047882 */ /* 0x000fc60000000000 */
[----:B------:R-:W-:Y:S02]  /*15850*/  LEA.HI.X R20, R20, UR5, R3, 0x1, P0 ;  /* 0x0000000514147c11 */ /* 0x000fe400080f0c03 */
[----:B------:R-:W-:Y:S02]  /*15860*/  SHF.R.S32.HI R48, RZ, 0x1f, R45 ;  /* 0x0000001fff307819 */ /* 0x000fe4000001142d */
[----:B------:R-:W-:Y:S01]  /*15870*/  SHF.R.S32.HI R47, RZ, 0x1f, R44 ;  /* 0x0000001fff2f7819 */ /* 0x000fe2000001142c */
[----:B------:R-:W-:Y:S06]  /*15880*/  BRA.DIV UR4, `(.L_x_12485) ;  /* 0x000000a204887947 */ /* 0x000fec000b800000 */
[----:B------:R0:W1:Y:S04]  /*15890*/  SHFL.IDX PT, R3, R20, RZ, 0x1c1f ;  /* 0x001c1fff14037589 */ /* 0x00006800000e0000 */
[----:B------:R0:W2:Y:S02]  /*158a0*/  SHFL.IDX PT, R14, R0, RZ, 0x1c1f ;  /* 0x001c1fff000e7589 */ /* 0x0000a400000e0000 */
.L_x_12663:
        /* <DEDUP_REMOVED lines=9> */
[-C--:B--2---:R-:W-:Y:S02]  /*15940*/  @!P1 LEA R10, P3, R45, R14.reuse, 0x1 ;  /* 0x0000000e2d0a9211 */ /* 0x084fe400078608ff */
[C---:B------:R-:W-:Y:S01]  /*15950*/  @!P2 LEA R8, P4, R44.reuse, R14, 0x1 ;  /* 0x0000000e2c08a211 */ /* 0x040fe200078808ff */
[----:B------:R-:W-:Y:S01]  /*15960*/  @!P0 IMAD.WIDE R12, R49, 0x2, R14 ;  /* 0x00000002310c8825 */ /* 0x000fe200078e020e */
[-C--:B------:R-:W-:Y:S02]  /*15970*/  @!P1 LEA.HI.X R11, R45, R3.reuse, R48, 0x1, P3 ;  /* 0x000000032d0b9211 */ /* 0x080fe400018f0c30 */
[----:B------:R-:W-:Y:S02]  /*15980*/  @!P2 LEA.HI.X R9, R44, R3, R47, 0x1, P4 ;  /* 0x000000032c09a211 */ /* 0x000fe400020f0c2f */
[----:B-----5:R3:W-:Y:S04]  /*15990*/  @!P0 ST.E.128 desc[UR38][R12.64], R4 ;  /* 0x000000040c008985 */ /* 0x0207e8000c101d26 */
[----:B------:R3:W-:Y:S04]  /*159a0*/  @!P1 ST.E.128 desc[UR38][R10.64], R28 ;  /* 0x0000001c0a009985 */ /* 0x0007e8000c101d26 */
[----:B------:R3:W-:Y:S02]  /*159b0*/  @!P2 ST.E.128 desc[UR38][R8.64], R36 ;  /* 0x000000240800a985 */ /* 0x0007e4000c101d26 */
.L_x_12487:
[----:B------:R-:W-:Y:S05]  /*159c0*/  BSYNC B1 ;  /* 0x0000000000017941 */ /* 0x000fea0003800000 */
.L_x_12486:
[----:B------:R-:W-:-:S03]  /*159d0*/  UMOV UR4, 0xffffffff ;  /* 0xffffffff00047882 */ /* 0x000fc60000000000 */
[----:B------:R-:W-:Y:S05]  /*159e0*/  BRA.DIV UR4, `(.L_x_12488) ;  /* 0x000000a204647947 */ /* 0x000fea000b800000 */
[----:B-1----:R1:W4:Y:S04]  /*159f0*/  SHFL.IDX PT, R3, R20, 0x1, 0x1c1f ;  /* 0x003c1f0014037f89 */ /* 0x00232800000e0000 */
[----:B--2---:R1:W2:Y:S02]  /*15a00*/  SHFL.IDX PT, R14, R0, 0x1, 0x1c1f ;  /* 0x003c1f00000e7f89 */ /* 0x0042a400000e0000 */
.L_x_12667:
        /* <DEDUP_REMOVED lines=18> */
.L_x_12484:
        /* <DEDUP_REMOVED lines=9> */
[----:B------:R-:W-:Y:S02]  /*15bc0*/  IMAD.MOV.U32 R3, RZ, RZ, R26 ;  /* 0x000000ffff037224 */ /* 0x000fe400078e001a */
        /* <DEDUP_REMOVED lines=8> */
[----:B------:R-:W-:Y:S01]  /*15c50*/  IMAD.IADD R5, R5, 0x1, R9 ;  /* 0x0000000105057824 */ /* 0x000fe200078e0209 */
[----:B-1----:R-:W-:Y:S01]  /*15c60*/  @P1 SHF.R.U32.HI R3, RZ, R8, R11 ;  /* 0x00000008ff031219 */ /* 0x002fe2000001160b */
[----:B------:R-:W-:Y:S02]  /*15c70*/  VIADD R8, R2, 0x2d820 ;  /* 0x0002d82002087836 */ /* 0x000fe40000000000 */
[C---:B------:R-:W-:Y:S01]  /*15c80*/  IMAD.WIDE.U32 R4, R50.reuse, UR4, R4 ;  /* 0x0000000432047c25 */ /* 0x040fe2000f8e0004 */
[--C-:B------:R-:W-:Y:S02]  /*15c90*/  SHF.R.S32.HI R0, RZ, 0x1f, R3.reuse ;  /* 0x0000001fff007819 */ /* 0x100fe40000011403 */
[----:B------:R-:W-:Y:S01]  /*15ca0*/  PRMT R8, RZ, 0x654, R8 ;  /* 0x00000654ff087816 */ /* 0x000fe20000000008 */
[----:B------:R-:W-:Y:S02]  /*15cb0*/  IMAD.MOV R9, RZ, RZ, -R3 ;  /* 0x000000ffff097224 */ /* 0x000fe400078e0a03 */
[----:B------:R-:W-:Y:S01]  /*15cc0*/  IMAD R5, R50, UR5, R5 ;  /* 0x0000000532057c24 */ /* 0x000fe2000f8e0205 */
[----:B------:R-:W-:Y:S01]  /*15cd0*/  ULDC.64 UR4, c[0x0][0xb30] ;  /* 0x0002cc0000047ab9 */ /* 0x000fe20000000a00 */
[----:B------:R-:W-:Y:S01]  /*15ce0*/  IMAD R9, R44, R9, R26 ;  /* 0x000000092c097224 */ /* 0x000fe200078e021a */
[----:B------:R0:W-:Y:S01]  /*15cf0*/  SYNCS.ARRIVE.TRANS64.RED.A1T0 RZ, [R8+URZ], RZ ;  /* 0x000000ff08ff79a7 */ /* 0x0001e2000810043f */
        /* <DEDUP_REMOVED lines=17> */
.L_x_12670:
        /* <DEDUP_REMOVED lines=42> */
[----:B------:R-:W-:-:S05]  /*160b0*/  @!P1 LEA.HI.X R9, R38, R3, R39, 0x2, P4 ;  /* 0x0000000326099211 */ /* 0x000fca00020f1427 */
[----:B------:R-:W-:Y:S01]  /*160c0*/  @!P1 ST.E.64 desc[UR38][R8.64], R100 ;  /* 0x0000006408009985 */ /* 0x000fe2000c101b26 */
[----:B-1----:R-:W-:-:S04]  /*160d0*/  @!P2 LEA R4, P5, R36, R14, 0x2 ;  /* 0x0000000e2404a211 */ /* 0x002fc800078a10ff */
[-C--:B------:R-:W-:Y:S02]  /*160e0*/  @!P2 LEA.HI.X R5, R36, R3.reuse, R37, 0x2, P5 ;  /* 0x000000032405a211 */ /* 0x080fe400028f1425 */
[----:B------:R-:W-:Y:S02]  /*160f0*/  ISETP.GE.AND P1, PT, R28, UR4, PT ;  /* 0x000000041c007c0c */ /* 0x000fe4000bf26270 */
[----:B------:R-:W-:Y:S01]  /*16100*/  @!P3 LEA R6, P5, R34, R14, 0x2 ;  /* 0x0000000e2206b211 */ /* 0x000fe200078a10ff */
        /* <DEDUP_REMOVED lines=28> */
.L_x_12492:
[----:B------:R-:W-:Y:S05]  /*162d0*/  BSYNC B1 ;  /* 0x0000000000017941 */ /* 0x000fea0003800000 */
.L_x_12491:
[----:B------:R-:W-:-:S03]  /*162e0*/  UMOV UR4, 0xffffffff ;  /* 0xffffffff00047882 */ /* 0x000fc60000000000 */
[----:B------:R-:W-:Y:S05]  /*162f0*/  BRA.DIV UR4, `(.L_x_12493) ;  /* 0x0000009a049c7947 */ /* 0x000fea000b800000 */
[----:B-1----:R1:W4:Y:S04]  /*16300*/  SHFL.IDX PT, R3, R26, 0x1, 0x1c1f ;  /* 0x003c1f001a037f89 */ /* 0x00232800000e0000 */
[----:B--2---:R1:W2:Y:S02]  /*16310*/  SHFL.IDX PT, R14, R0, 0x1, 0x1c1f ;  /* 0x003c1f00000e7f89 */ /* 0x0042a400000e0000 */
.L_x_12674:
        /* <DEDUP_REMOVED lines=56> */
[-C--:B0-----:R-:W-:Y:S02]  /*166a0*/  @!P4 LEA R10, P1, R29, R14.reuse, 0x2 ;  /* 0x0000000e1d0ac211 */ /* 0x081fe400078210ff */
        /* <DEDUP_REMOVED lines=19> */
.L_x_12482:
[----:B------:R-:W3:Y:S01]  /*167e0*/  LDL.LU R6, [R1+0x78] ;  /* 0x0000780001067983 */ /* 0x000ee20000300800 */
[----:B------:R-:W-:Y:S01]  /*167f0*/  ULDC.64 UR6, c[0x0][0xc08] ;  /* 0x0003020000067ab9 */ /* 0x000fe20000000a00 */
[----:B------:R-:W-:Y:S02]  /*16800*/  ULDC.64 UR4, c[0x0][0xc00] ;  /* 0x0003000000047ab9 */ /* 0x000fe40000000a00 */
[----:B------:R-:W4:Y:S04]  /*16810*/  LDL.LU R0, [R1+0x7c] ;  /* 0x00007c0001007983 */ /* 0x000f280000300800 */
[----:B------:R-:W2:Y:S01]  /*16820*/  LDL R8, [R1+0x70] ;  /* 0x0000700001087983 */ /* 0x000ea20000100800 */
[----:B------:R-:W-:Y:S01]  /*16830*/  ISETP.NE.U32.AND P1, PT, RZ, UR6, PT ;  /* 0x00000006ff007c0c */ /* 0x000fe2000bf25070 */
[----:B------:R-:W-:Y:S01]  /*16840*/  IMAD.MOV.U32 R3, RZ, RZ, RZ ;  /* 0x000000ffff037224 */ /* 0x000fe200078e00ff */
[----:B------:R-:W-:-:S02]  /*16850*/  ISETP.NE.U32.AND P0, PT, RZ, UR4, PT ;  /* 0x00000004ff007c0c */ /* 0x000fc4000bf05070 */
[----:B------:R-:W-:Y:S02]  /*16860*/  ISETP.NE.AND.EX P1, PT, RZ, UR7, PT, P1 ;  /* 0x00000007ff007c0c */ /* 0x000fe4000bf25310 */
[----:B------:R-:W-:Y:S01]  /*16870*/  ISETP.NE.AND.EX P0, PT, RZ, UR5, PT, P0 ;  /* 0x00000005ff007c0c */ /* 0x000fe2000bf05300 */
[----:B------:R-:W0:Y:S01]  /*16880*/  S2R R9, SR_TID.X ;  /* 0x0000000000097919 */ /* 0x000e220000002100 */
[----:B---3--:R-:W-:Y:S01]  /*16890*/  IADD3 R4, P2, R6, UR4, RZ ;  /* 0x0000000406047c10 */ /* 0x008fe2000ff5e0ff */
[----:B------:R-:W-:-:S03]  /*168a0*/  ULDC UR4, c[0x0][0xa88] ;  /* 0x0002a20000047ab9 */ /* 0x000fc60000000800 */
[----:B----4-:R-:W-:-:S05]  /*168b0*/  IADD3.X R5, R0, UR5, RZ, P2, !PT ;  /* 0x0000000500057c10 */ /* 0x010fca00097fe4ff */
        /* <DEDUP_REMOVED lines=16> */
.L_x_12494:
        /* <DEDUP_REMOVED lines=57> */
.L_x_12496:
[----:B------:R-:W-:Y:S05]  /*16d50*/  BSYNC B1 ;  /* 0x0000000000017941 */ /* 0x000fea0003800000 */
.L_x_12495:
        /* <DEDUP_REMOVED lines=26> */
[----:B--2---:R-:W-:-:S04]  /*16f00*/  IMAD.IADD R9, R27, 0x1, R0 ;  /* 0x000000011b097824 */ /* 0x004fc800078e0200 */
        /* <DEDUP_REMOVED lines=28> */
.L_x_12677:
        /* <DEDUP_REMOVED lines=10> */
[CC--:B---3--:R-:W-:Y:S02]  /*17170*/  @!P3 LEA R12, P0, R24.reuse, R14.reuse, 0x1 ;  /* 0x0000000e180cb211 */ /* 0x0c8fe400078008ff */
[----:B------:R-:W-:Y:S01]  /*17180*/  @!P4 LEA R26, P1, R7, R14, 0x1 ;  /* 0x0000000e071ac211 */ /* 0x000fe200078208ff */
[----:B------:R-:W-:Y:S01]  /*17190*/  @!P2 IMAD.WIDE R10, R9, 0x2, R14 ;  /* 0x00000002090aa825 */ /* 0x000fe200078e020e */
[-C--:B------:R-:W-:Y:S02]  /*171a0*/  @!P3 LEA.HI.X R13, R24, R3.reuse, R25, 0x1, P0 ;  /* 0x00000003180db211 */ /* 0x080fe400000f0c19 */
[----:B------:R-:W-:Y:S02]  /*171b0*/  @!P4 LEA.HI.X R27, R7, R3, R8, 0x1, P1 ;  /* 0x00000003071bc211 */ /* 0x000fe400008f0c08 */
[----:B------:R4:W-:Y:S04]  /*171c0*/  @!P2 ST.E.128 desc[UR38][R10.64], RZ ;  /* 0x000000ff0a00a985 */ /* 0x0009e8000c101d26 */
[----:B------:R4:W-:Y:S04]  /*171d0*/  @!P3 ST.E.128 desc[UR38][R12.64], RZ ;  /* 0x000000ff0c00b985 */ /* 0x0009e8000c101d26 */
[----:B------:R4:W-:Y:S02]  /*171e0*/  @!P4 ST.E.128 desc[UR38][R26.64], RZ ;  /* 0x000000ff1a00c985 */ /* 0x0009e4000c101d26 */
.L_x_12499:
[----:B------:R-:W-:Y:S05]  /*171f0*/  BSYNC B1 ;  /* 0x0000000000017941 */ /* 0x000fea0003800000 */
.L_x_12498:
[----:B------:R-:W-:-:S03]  /*17200*/  UMOV UR4, 0xffffffff ;  /* 0xffffffff00047882 */ /* 0x000fc60000000000 */
[----:B------:R-:W-:Y:S05]  /*17210*/  BRA.DIV UR4, `(.L_x_12500) ;  /* 0x0000008e04507947 */ /* 0x000fea000b800000 */
[----:B--2---:R2:W0:Y:S04]  /*17220*/  SHFL.IDX PT, R3, R4, 0x1, 0x1c1f ;  /* 0x003c1f0004037f89 */ /* 0x00442800000e0000 */
[----:B---3--:R2:W3:Y:S02]  /*17230*/  SHFL.IDX PT, R14, R0, 0x1, 0x1c1f ;  /* 0x003c1f00000e7f89 */ /* 0x0084e400000e0000 */
.L_x_12681:
        /* <DEDUP_REMOVED lines=8> */
[CC--:B---34-:R-:W-:Y:S02]  /*172c0*/  @!P3 LEA R10, P0, R24.reuse, R14.reuse, 0x1 ;  /* 0x0000000e180ab211 */ /* 0x0d8fe400078008ff */
[----:B------:R-:W-:Y:S01]  /*172d0*/  @!P4 LEA R6, P1, R7, R14, 0x1 ;  /* 0x0000000e0706c211 */ /* 0x000fe200078208ff */
[----:B------:R-:W-:Y:S01]  /*172e0*/  @!P2 IMAD.WIDE R4, R9, 0x2, R14 ;  /* 0x000000020904a825 */ /* 0x000fe200078e020e */
[-C--:B------:R-:W-:Y:S02]  /*172f0*/  @!P3 LEA.HI.X R11, R24, R3.reuse, R25, 0x1, P0 ;  /* 0x00000003180bb211 */ /* 0x080fe400000f0c19 */
[----:B------:R-:W-:Y:S02]  /*17300*/  @!P4 LEA.HI.X R7, R7, R3, R8, 0x1, P1 ;  /* 0x000000030707c211 */ /* 0x000fe400008f0c08 */
[----:B------:R2:W-:Y:S04]  /*17310*/  @!P2 ST.E.128 desc[UR38][R4.64], RZ ;  /* 0x000000ff0400a985 */ /* 0x0005e8000c101d26 */
[----:B------:R2:W-:Y:S04]  /*17320*/  @!P3 ST.E.128 desc[UR38][R10.64], RZ ;  /* 0x000000ff0a00b985 */ /* 0x0005e8000c101d26 */
[----:B------:R2:W-:Y:S02]  /*17330*/  @!P4 ST.E.128 desc[UR38][R6.64], RZ ;  /* 0x000000ff0600c985 */ /* 0x0005e4000c101d26 */
.L_x_12489:
[----:B------:R-:W-:Y:S05]  /*17340*/  BSYNC B0 ;  /* 0x0000000000007941 */ /* 0x000fea0003800000 */
.L_x_12481:
[----:B------:R-:W-:Y:S02]  /*17350*/  ULDC UR4, c[0x0][0xc3c] ;  /* 0x00030f0000047ab9 */ /* 0x000fe40000000800 */
[----:B-1----:R-:W-:-:S13]  /*17360*/  ISETP.GE.AND P0, PT, R99, UR4, PT ;  /* 0x0000000463007c0c */ /* 0x002fda000bf06270 */
[----:B------:R-:W-:Y:S05]  /*17370*/  @!P0 BRA `(.L_x_12501) ;  /* 0xfffffea000ac8947 */ /* 0x000fea000383ffff */
[----:B------:R-:W-:Y:S05]  /*17380*/  BRA `(.L_x_12335) ;  /* 0x0000007800e87947 */ /* 0x000fea0003800000 */
.L_x_12333:
        /* <DEDUP_REMOVED lines=16> */
.L_x_12502:
        /* <DEDUP_REMOVED lines=44> */
.L_x_12506:
        /* <DEDUP_REMOVED lines=37> */
.L_x_12504:
        /* <DEDUP_REMOVED lines=13> */
.L_x_12507:
        /* <DEDUP_REMOVED lines=62> */
.L_x_12508:
        /* <DEDUP_REMOVED lines=62> */
.L_x_12509:
[----:B------:R-:W-:-:S05]  /*18230*/  LOP3.LUT R2, RZ, R2, RZ, 0x33, !PT ;  /* 0x00000002ff027212 */ /* 0x000fca00078e33ff */
[----:B------:R-:W-:Y:S01]  /*18240*/  IMAD.IADD R25, R25, 0x1, R2 ;  /* 0x0000000119197824 */ /* 0x000fe200078e0202 */
[----:B------:R-:W-:Y:S06]  /*18250*/  BRA `(.L_x_12510) ;  /* 0x00000000000c7947 */ /* 0x000fec0003800000 */
.L_x_12505:
[----:B------:R-:W-:Y:S02]  /*18260*/  IMAD.MOV.U32 R25, RZ, RZ, RZ ;  /* 0x000000ffff197224 */ /* 0x000fe400078e00ff */
[----:B------:R-:W-:Y:S02]  /*18270*/  IMAD.U32 R24, RZ, RZ, UR6 ;  /* 0x00000006ff187e24 */ /* 0x000fe4000f8e00ff */
[----:B------:R-:W-:-:S07]  /*18280*/  IMAD.MOV.U32 R26, RZ, RZ, RZ ;  /* 0x000000ffff1a7224 */ /* 0x000fce00078e00ff */
.L_x_12510:
[----:B------:R-:W-:-:S13]  /*18290*/  ISETP.NE.AND P0, PT, R0, RZ, PT ;  /* 0x000000ff0000720c */ /* 0x000fda0003f05270 */
[----:B------:R-:W0:Y:S01]  /*182a0*/  @!P0 S2R R3, SR_CgaCtaId ;  /* 0x0000000000038919 */ /* 0x000e220000008800 */
[----:B------:R-:W-:-:S04]  /*182b0*/  @!P0 MOV R0, 0x400 ;  /* 0x0000040000008802 */ /* 0x000fc80000000f00 */
[----:B0-----:R-:W-:-:S05]  /*182c0*/  @!P0 LEA R0, R3, R0, 0x18 ;  /* 0x0000000003008211 */ /* 0x001fca00078ec0ff */
[----:B------:R1:W-:Y:S01]  /*182d0*/  @!P0 STS.128 [R0+0x2d8d0], R24 ;  /* 0x02d8d01800008388 */ /* 0x0003e20000000c00 */
[----:B------:R-:W-:Y:S06]  /*182e0*/  BAR.ARV 0x5, 0x200 ;  /* 0x0148000000007b1d */ /* 0x000fec0000002000 */
.L_x_12503:
[----:B-1----:R-:W-:Y:S01]  /*182f0*/  IMAD.MOV.U32 R0, RZ, RZ, 0x1 ;  /* 0x00000001ff007424 */ /* 0x002fe200078e00ff */
[----:B------:R-:W-:Y:S01]  /*18300*/  ULDC UR4, c[0x0][0xc3c] ;  /* 0x00030f0000047ab9 */ /* 0x000fe20000000800 */
[----:B------:R-:W-:Y:S01]  /*18310*/  IMAD.MOV.U32 R28, RZ, RZ, RZ ;  /* 0x000000ffff1c7224 */ /* 0x000fe200078e00ff */
[----:B0-----:R-:W-:Y:S02]  /*18320*/  ISETP.GE.AND P0, PT, R27, UR4, PT ;  /* 0x000000041b007c0c */ /* 0x001fe4000bf06270 */
        /* <DEDUP_REMOVED lines=36> */
.L_x_12616:
[----:B------:R-:W0:Y:S02]  /*18570*/  LDC.64 R2, c[0x0][0xc88] ;  /* 0x00032200ff027b82 */ /* 0x000e240000000a00 */
[----:B0-----:R-:W-:-:S05]  /*18580*/  IMAD.WIDE R2, R27, 0x4, R2 ;  /* 0x000000041b027825 */ /* 0x001fca00078e0202 */
[----:B--2---:R-:W2:Y:S01]  /*18590*/  LDG.E R11, desc[UR38][R2.64] ;  /* 0x00000026020b7981 */ /* 0x004ea2000c1e1900 */
[----:B------:R-:W-:Y:S05]  /*185a0*/  YIELD ;  /* 0x0000000000007946 */ /* 0x000fea0003800000 */
[----:B------:R-:W-:Y:S01]  /*185b0*/  ULDC.64 UR4, c[0x0][0xa28] ;  /* 0x00028a0000047ab9 */ /* 0x000fe20000000a00 */
[----:B------:R-:W-:Y:S01]  /*185c0*/  IMAD.MOV.U32 R10, RZ, RZ, RZ ;  /* 0x000000ffff0a7224 */ /* 0x000fe200078e00ff */
[----:B------:R-:W-:Y:S01]  /*185d0*/  ISETP.NE.U32.AND P0, PT, RZ, UR4, PT ;  /* 0x00000004ff007c0c */ /* 0x000fe2000bf05070 */
[----:B-1----:R-:W-:Y:S01]  /*185e0*/  IMAD.MOV.U32 R6, RZ, RZ, RZ ;  /* 0x000000ffff067224 */ /* 0x002fe200078e00ff */
[----:B------:R-:W-:Y:S01]  /*185f0*/  ULDC.64 UR8, c[0x0][0xa18] ;  /* 0x0002860000087ab9 */ /* 0x000fe20000000a00 */
[----:B------:R-:W-:Y:S01]  /*18600*/  ULDC.64 UR6, c[0x0][0xa10] ;  /* 0x0002840000067ab9 */ /* 0x000fe20000000a00 */
[----:B------:R-:W-:-:S02]  /*18610*/  ISETP.NE.AND.EX P0, PT, RZ, UR5, PT, P0 ;  /* 0x00000005ff007c0c */ /* 0x000fc4000bf05300 */
[----:B--2---:R-:W-:Y:S01]  /*18620*/  SHF.R.S32.HI R0, RZ, 0x1f, R11 ;  /* 0x0000001fff007819 */ /* 0x004fe2000001140b */
[----:B------:R-:W-:-:S10]  /*18630*/  IMAD.SHL.U32 R19, R11, 0x4, RZ ;  /* 0x000000040b137824 */ /* 0x000fd400078e00ff */
[C---:B------:R-:W-:Y:S01]  /*18640*/  @P0 LEA R2, P1, R11.reuse, UR4, 0x2 ;  /* 0x000000040b020c11 */ /* 0x040fe2000f8210ff */
[----:B------:R-:W-:Y:S03]  /*18650*/  STL [R1+0x8], R11 ;  /* 0x0000080b01007387 */ /* 0x000fe60000100800 */
[C-C-:B------:R-:W-:Y:S01]  /*18660*/  @P0 LEA.HI.X R3, R11.reuse, UR5, R0.reuse, 0x2, P1 ;  /* 0x000000050b030c11 */ /* 0x140fe200088f1400 */
[----:B------:R-:W-:Y:S01]  /*18670*/  ULDC.64 UR4, c[0x0][0xa00] ;  /* 0x0002800000047ab9 */ /* 0x000fe20000000a00 */
[----:B------:R-:W-:Y:S01]  /*18680*/  SHF.L.U64.HI R22, R11, 0x2, R0 ;  /* 0x000000020b167819 */ /* 0x000fe20000010200 */
[----:B------:R0:W-:Y:S04]  /*18690*/  STL [R1+0x48], R0 ;  /* 0x0000480001007387 */ /* 0x0001e80000100800 */
[----:B------:R1:W2:Y:S01]  /*186a0*/  @P0 LDG.E R10, desc[UR38][R2.64] ;  /* 0x00000026020a0981 */ /* 0x0002a2000c1e1900 */
        /* <DEDUP_REMOVED lines=28> */
[----:B0-----:R-:W-:Y:S01]  /*18870*/  IMAD.U32 R6, RZ, RZ, UR4 ;  /* 0x00000004ff067e24 */ /* 0x001fe2000f8e00ff */
[----:B---3--:R0:W-:Y:S04]  /*18880*/  STL [R1+0x40], R8 ;  /* 0x0000400801007387 */ /* 0x0081e80000100800 */
[----:B--2---:R0:W-:Y:S01]  /*18890*/  STL [R1+0x28], R10 ;  /* 0x0000280a01007387 */ /* 0x0041e20000100800 */
[----:B----4-:R-:W-:Y:S05]  /*188a0*/  @P2 BRA `(.L_x_12512) ;  /* 0x0000000000142947 */ /* 0x010fea0003800000 */
[----:B------:R-:W-:Y:S05]  /*188b0*/  @!P0 BRA `(.L_x_12512) ;  /* 0x0000000000108947 */ /* 0x000fea0003800000 */
[----:B------:R-:W0:Y:S04]  /*188c0*/  LDG.E R7, desc[UR38][R2.64] ;  /* 0x0000002602077981 */ /* 0x000e28000c1e1900 */
[----:B------:R-:W0:Y:S02]  /*188d0*/  LDG.E R2, desc[UR38][R2.64+0x4] ;  /* 0x0000042602027981 */ /* 0x000e24000c1e1900 */
[----:B0-----:R-:W-:-:S05]  /*188e0*/  IMAD.IADD R8, R2, 0x1, -R7 ;  /* 0x0000000102087824 */ /* 0x001fca00078e0a07 */
[----:B------:R1:W-:Y:S02]  /*188f0*/  STL [R1+0x40], R8 ;  /* 0x0000400801007387 */ /* 0x0003e40000100800 */
.L_x_12512:
[----:B------:R-:W-:Y:S01]  /*18900*/  IMAD.MOV.U32 R12, RZ, RZ, R11 ;  /* 0x000000ffff0c7224 */ /* 0x000fe200078e000b */
[----:B------:R-:W-:Y:S01]  /*18910*/  ULDC.64 UR4, c[0x0][0xa20] ;  /* 0x0002880000047ab9 */ /* 0x000fe20000000a00 */
[C---:B------:R-:W-:Y:S02]  /*18920*/  LOP3.LUT R7, R26.reuse, 0xff000000, RZ, 0xc0, !PT ;  /* 0xff0000001a077812 */ /* 0x040fe400078ec0ff */
[----:B------:R-:W-:Y:S01]  /*18930*/  ISETP.NE.U32.AND P0, PT, RZ, UR4, PT ;  /* 0x00000004ff007c0c */ /* 0x000fe2000bf05070 */
[----:B------:R2:W-:Y:S01]  /*18940*/  STL [R1+0xc], R12 ;  /* 0x00000c0c01007387 */ /* 0x0005e20000100800 */
[----:B------:R-:W-:Y:S02]  /*18950*/  SHF.R.U32.HI R7, RZ, 0x8, R7 ;  /* 0x00000008ff077819 */ /* 0x000fe40000011607 */
[----:B------:R-:W-:Y:S02]  /*18960*/  ISETP.NE.AND.EX P0, PT, RZ, UR5, PT, P0 ;  /* 0x00000005ff007c0c */ /* 0x000fe4000bf05300 */
[----:B------:R-:W-:-:S02]  /*18970*/  LOP3.LUT R2, R26, 0xff0000, RZ, 0xc0, !PT ;  /* 0x00ff00001a027812 */ /* 0x000fc400078ec0ff */
[----:B------:R-:W-:Y:S02]  /*18980*/  LOP3.LUT R17, R26, 0xffff, RZ, 0xc0, !PT ;  /* 0x0000ffff1a117812 */ /* 0x000fe400078ec0ff */
[----:B------:R-:W-:-:S07]  /*18990*/  LEA.HI R7, R2, R7, RZ, 0x10 ;  /* 0x0000000702077211 */ /* 0x000fce00078f80ff */
[----:B--2---:R-:W-:Y:S05]  /*189a0*/  @!P0 BRA `(.L_x_12513) ;  /* 0x0000000000108947 */ /* 0x004fea0003800000 */
[----:B------:R-:W-:-:S04]  /*189b0*/  IADD3 R2, P0, R19, UR4, RZ ;  /* 0x0000000413027c10 */ /* 0x000fc8000ff1e0ff */
[----:B------:R-:W-:-:S05]  /*189c0*/  IADD3.X R3, R22, UR5, RZ, P0, !PT ;  /* 0x0000000516037c10 */ /* 0x000fca00087fe4ff */
[----:B------:R2:W5:Y:S01]  /*189d0*/  LDG.E R6, desc[UR38][R2.64] ;  /* 0x0000002602067981 */ /* 0x000562000c1e1900 */
[----:B------:R-:W-:Y:S05]  /*189e0*/  BRA `(.L_x_12514) ;  /* 0x0000000000247947 */ /* 0x000fea0003800000 */
.L_x_12513:
[----:B------:R-:W-:Y:S02]  /*189f0*/  ULDC.64 UR4, c[0x0][0xa08] ;  /* 0x0002820000047ab9 */ /* 0x000fe40000000a00 */
[----:B------:R-:W-:-:S04]  /*18a00*/  ISETP.NE.U32.AND P0, PT, RZ, UR4, PT ;  /* 0x00000004ff007c0c */ /* 0x000fc8000bf05070 */
[----:B------:R-:W-:-:S13]  /*18a10*/  ISETP.NE.AND.EX P0, PT, RZ, UR5, PT, P0 ;  /* 0x00000005ff007c0c */ /* 0x000fda000bf05300 */
[----:B------:R-:W-:Y:S05]  /*18a20*/  @!P0 BRA `(.L_x_12514) ;  /* 0x0000000000148947 */ /* 0x000fea0003800000 */
[----:B------:R-:W2:Y:S02]  /*18a30*/  LDC.64 R2, c[0x0][0xa08] ;  /* 0x00028200ff027b82 */ /* 0x000ea40000000a00 */
[----:B--2---:R-:W-:-:S05]  /*18a40*/  IMAD.WIDE R2, R12, 0x4, R2 ;  /* 0x000000040c027825 */ /* 0x004fca00078e0202 */
[----:B------:R-:W2:Y:S04]  /*18a50*/  LDG.E R6, desc[UR38][R2.64] ;  /* 0x0000002602067981 */ /* 0x000ea8000c1e1900 */
[----:B------:R-:W2:Y:S02]  /*18a60*/  LDG.E R2, desc[UR38][R2.64+0x4] ;  /* 0x0000042602027981 */ /* 0x000ea4000c1e1900 */
[----:B--2---:R-:W-:-:S07]  /*18a70*/  IMAD.IADD R6, R2, 0x1, -R6 ;  /* 0x0000000102067824 */ /* 0x004fce00078e0a06 */
.L_x_12514:
[----:B--2---:R-:W2:Y:S01]  /*18a80*/  @P1 LDG.E R2, desc[UR38][R4.64] ;  /* 0x0000002604021981 */ /* 0x004ea2000c1e1900 */
[----:B------:R-:W3:Y:S03]  /*18a90*/  LDC R3, c[0x0][0x448] ;  /* 0x00011200ff037b82 */ /* 0x000ee60000000800 */
[----:B------:R4:W2:Y:S01]  /*18aa0*/  @P1 LDG.E R4, desc[UR38][R4.64+0x4] ;  /* 0x0000042604041981 */ /* 0x0008a2000c1e1900 */
[----:B-----5:R-:W-:Y:S01]  /*18ab0*/  IMAD.IADD R6, R6, 0x1, -R10 ;  /* 0x0000000106067824 */ /* 0x020fe200078e0a0a */
[----:B------:R-:W-:Y:S01]  /*18ac0*/  BSSY B0, `(.L_x_12515) ;  /* 0x0000037000007945 */ /* 0x000fe20003800000 */
[----:B------:R-:W-:Y:S02]  /*18ad0*/  LOP3.LUT R23, R7, 0xff, RZ, 0xc0, !PT ;  /* 0x000000ff07177812 */ /* 0x000fe400078ec0ff */
[----:B---3--:R-:W-:-:S13]  /*18ae0*/  ISETP.NE.AND P0, PT, R3, 0x1, PT ;  /* 0x000000010300780c */ /* 0x008fda0003f05270 */
[----:B------:R-:W3:Y:S08]  /*18af0*/  @P0 LDC R3, c[0x0][0x44c] ;  /* 0x00011300ff030b82 */ /* 0x000ef00000000800 */
[----:B----4-:R-:W4:Y:S01]  /*18b00*/  @P0 LDC R5, c[0x0][0x450] ;  /* 0x00011400ff050b82 */ /* 0x010f220000000800 */
[----:B--2---:R-:W-:Y:S02]  /*18b10*/  @P1 IMAD.IADD R9, R4, 0x1, -R2 ;  /* 0x0000000104091824 */ /* 0x004fe400078e0a02 */
[----:B------:R-:W-:-:S04]  /*18b20*/  IMAD R2, R25, 0xc0, RZ ;  /* 0x000000c019027824 */ /* 0x000fc800078e02ff */
[----:B------:R-:W-:-:S04]  /*18b30*/  VIADD R2, R2, 0xbf ;  /* 0x000000bf02027836 */ /* 0x000fc80000000000 */
[----:B---3--:R-:W-:-:S05]  /*18b40*/  @P0 IMAD.HI.U32 R3, R2, R3, RZ ;  /* 0x0000000302030227 */ /* 0x008fca00078e00ff */
[----:B----4-:R-:W-:Y:S01]  /*18b50*/  @P0 SHF.R.U32.HI R2, RZ, R5, R3 ;  /* 0x00000005ff020219 */ /* 0x010fe20000011603 */
[----:B------:R-:W-:-:S05]  /*18b60*/  IMAD.IADD R3, R6, 0x1, R9 ;  /* 0x0000000106037824 */ /* 0x000fca00078e0209 */
[----:B------:R2:W-:Y:S01]  /*18b70*/  STL [R1+0x20], R3 ;  /* 0x0000200301007387 */ /* 0x0005e20000100800 */
[----:B------:R-:W-:-:S05]  /*18b80*/  IADD3 R20, R3, 0x80, -R8 ;  /* 0x0000008003147810 */ /* 0x000fca0007ffe808 */
[----:B------:R-:W-:Y:S02]  /*18b90*/  IMAD.IADD R2, R20, 0x1, R2 ;  /* 0x0000000114027824 */ /* 0x000fe400078e0202 */
[----:B--2---:R-:W-:-:S05]  /*18ba0*/  VIADD R3, R3, 0x7f ;  /* 0x0000007f03037836 */ /* 0x004fca0000000000 */
[----:B------:R-:W-:-:S04]  /*18bb0*/  SHF.R.S32.HI R4, RZ, 0x1f, R3 ;  /* 0x0000001fff047819 */ /* 0x000fc80000011403 */
[----:B------:R-:W-:Y:S02]  /*18bc0*/  LEA.HI R4, R4, R3, RZ, 0x7 ;  /* 0x0000000304047211 */ /* 0x000fe400078f38ff */
[----:B------:R-:W-:Y:S02]  /*18bd0*/  SHF.R.S32.HI R3, RZ, 0x1f, R2 ;  /* 0x0000001fff037819 */ /* 0x000fe40000011402 */
[----:B------:R-:W-:Y:S02]  /*18be0*/  SHF.R.S32.HI R21, RZ, 0x7, R4 ;  /* 0x00000007ff157819 */ /* 0x000fe40000011404 */
[----:B------:R-:W-:Y:S01]  /*18bf0*/  LEA.HI R3, R3, R2, RZ, 0x7 ;  /* 0x0000000203037211 */ /* 0x000fe200078f38ff */
[----:B------:R-:W-:Y:S01]  /*18c00*/  IMAD.MOV.U32 R2, RZ, RZ, RZ ;  /* 0x000000ffff027224 */ /* 0x000fe200078e00ff */
        /* <DEDUP_REMOVED lines=8> */
[----:B01----:R-:W-:Y:S02]  /*18c90*/  IABS R8, R7 ;  /* 0x0000000700087213 */ /* 0x003fe40000000000 */
        /* <DEDUP_REMOVED lines=25> */
.L_x_12516:
[----:B------:R-:W-:Y:S05]  /*18e30*/  BSYNC B0 ;  /* 0x0000000000007941 */ /* 0x000fea0003800000 */
.L_x_12515:
        /* <DEDUP_REMOVED lines=24> */
.L_x_12684:
[----:B---3--:R-:W-:Y:S02]  /*18fc0*/  ISETP.NE.AND P0, PT, R14, RZ, PT ;  /* 0x000000ff0e00720c */ /* 0x008fe40003f05270 */
[----:B------:R-:W-:-:S11]  /*18fd0*/  PLOP3.LUT P6, PT, PT, PT, PT, 0x8, 0x0 ;  /* 0x000000000000781c */ /* 0x000fd60003fce170 */
[----:B------:R-:W-:Y:S05]  /*18fe0*/  @P0 BRA `(.L_x_12520) ;  /* 0x00000000000c0947 */ /* 0x000fea0003800000 */
[----:B------:R-:W-:-:S03]  /*18ff0*/  UMOV UR4, 0xffffffff ;  /* 0xffffffff00047882 */ /* 0x000fc60000000000 */
[----:B------:R-:W-:Y:S05]  /*19000*/  BRA.DIV UR4, `(.L_x_12521) ;  /* 0x0000007204507947 */ /* 0x000fea000b800000 */
[----:B------:R-:W-:-:S13]  /*19010*/  ELECT P6, URZ, PT ;  /* 0x00000000003f782f */ /* 0x000fda00038c0000 */
.L_x_12520:
        /* <DEDUP_REMOVED lines=9> */
.L_x_12687:
[----:B------:R-:W-:Y:S05]  /*190b0*/  BSYNC B1 ;  /* 0x0000000000017941 */ /* 0x000fea0003800000 */
.L_x_12522:
[----:B------:R-:W-:Y:S04]  /*190c0*/  BSSY B1, `(.L_x_12524) ;  /* 0x000008c000017945 */ /* 0x000fe80003800000 */
[----:B------:R-:W-:Y:S05]  /*190d0*/  @!P6 BRA `(.L_x_12525) ;  /* 0x000000080028e947 */ /* 0x000fea0003800000 */
[----:B01----:R-:W3:Y:S01]  /*190e0*/  LDL R8, [R1+0x4] ;  /* 0x0000040001087983 */ /* 0x003ee20000100800 */
[----:B------:R-:W-:Y:S01]  /*190f0*/  IMAD R9, R29, 0x8, R16 ;  /* 0x000000081d097824 */ /* 0x000fe200078e0210 */
[----:B------:R-:W0:Y:S01]  /*19100*/  S2R R7, SR_TID.X ;  /* 0x0000000000077919 */ /* 0x000e220000002100 */
[----:B------:R-:W-:Y:S01]  /*19110*/  BSSY B2, `(.L_x_12526) ;  /* 0x0000006000027945 */ /* 0x000fe20003800000 */
[----:B0-----:R-:W-:-:S04]  /*19120*/  LOP3.LUT R7, R7, 0x7f, RZ, 0xc0, !PT ;  /* 0x0000007f07077812 */ /* 0x001fc800078ec0ff */
[----:B------:R-:W-:Y:S02]  /*19130*/  ISETP.NE.AND P1, PT, R7, RZ, PT ;  /* 0x000000ff0700720c */ /* 0x000fe40003f25270 */
[----:B---3--:R-:W-:-:S04]  /*19140*/  SHF.L.U32 R11, R8, 0x1f, RZ ;  /* 0x0000001f080b7819 */ /* 0x008fc800000006ff */
[----:B------:R-:W0:Y:S02]  /*19150*/  SYNCS.PHASECHK.TRANS64.TRYWAIT P0, [R9+URZ+0x2d8a0], R11 ;  /* 0x02d8a00b090075a7 */ /* 0x000e24000800017f */
[----:B0-----:R-:W-:Y:S05]  /*19160*/  @!P0 BRA `(.L_x_12527) ;  /* 0x00000070002c8947 */ /* 0x001fea0003800000 */
.L_x_12688:
[----:B------:R-:W-:Y:S05]  /*19170*/  BSYNC B2 ;  /* 0x0000000000027941 */ /* 0x000fea0003800000 */
.L_x_12526:
[----:B------:R-:W-:Y:S04]  /*19180*/  BSSY B2, `(.L_x_12528) ;  /* 0x0000009000027945 */ /* 0x000fe80003800000 */
[----:B------:R-:W-:Y:S05]  /*19190*/  @P1 BRA `(.L_x_12529) ;  /* 0x00000000001c1947 */ /* 0x000fea0003800000 */
[----:B--2---:R-:W1:Y:S02]  /*191a0*/  S2R R6, SR_TID.X ;  /* 0x0000000000067919 */ /* 0x004e640000002100 */
[----:B-1----:R-:W-:Y:S01]  /*191b0*/  LOP3.LUT R7, R6, 0x1f, RZ, 0xc0, !PT ;  /* 0x0000001f06077812 */ /* 0x002fe200078ec0ff */
[----:B------:R-:W-:-:S03]  /*191c0*/  IMAD.MOV.U32 R6, RZ, RZ, 0x6000 ;  /* 0x00006000ff067424 */ /* 0x000fc600078e00ff */
[----:B------:R-:W-:Y:S01]  /*191d0*/  ISETP.NE.AND P0, PT, R7, RZ, PT ;  /* 0x000000ff0700720c */ /* 0x000fe20003f05270 */
[----:B------:R1:W-:-:S12]  /*191e0*/  SYNCS.ARRIVE.TRANS64 RZ, [R9+URZ+0x2d890], R6 ;  /* 0x02d8900609ff79a7 */ /* 0x0003d8000800003f */
[----:B-1----:R-:W-:Y:S05]  /*191f0*/  @!P0 BRA `(.L_x_12529) ;  /* 0x0000000000048947 */ /* 0x002fea0003800000 */
[----:B------:R-:W-:Y:S01]  /*19200*/  BPT.TRAP 0x1 ;  /* 0x000000040000795c */ /* 0x000fe20000300000 */
.L_x_12529:
[----:B------:R-:W-:Y:S05]  /*19210*/  BSYNC B2 ;  /* 0x0000000000027941 */ /* 0x000fea0003800000 */
.L_x_12528:
        /* <DEDUP_REMOVED lines=8> */
[----:B--2---:R-:W-:Y:S01]  /*192a0*/  VIADD R6, R9, 0x2d890 ;  /* 0x0002d89009067836 */ /* 0x004fe20000000000 */
[----:B------:R-:W-:Y:S01]  /*192b0*/  UMOV UR6, 0x0 ;  /* 0x0000000000067882 */ /* 0x000fe20000000000 */
[----:B------:R-:W-:Y:S01]  /*192c0*/  VIADD R10, R8, 0x15400 ;  /* 0x00015400080a7836 */ /* 0x000fe20000000000 */
[----:B------:R-:W-:-:S09]  /*192d0*/  UMOV UR7, 0x12f00000 ;  /* 0x12f0000000077882 */ /* 0x000fd20000000000 */
.L_x_12530:
        /* <DEDUP_REMOVED lines=16> */
.L_x_12531:
        /* <DEDUP_REMOVED lines=16> */
.L_x_12532:
        /* <DEDUP_REMOVED lines=13> */
.L_x_12689:
[----:B------:R-:W-:Y:S05]  /*195b0*/  BSYNC B2 ;  /* 0x0000000000027941 */ /* 0x000fea0003800000 */
.L_x_12533:
        /* <DEDUP_REMOVED lines=11> */
.L_x_12536:
[----:B------:R-:W-:Y:S05]  /*19670*/  BSYNC B2 ;  /* 0x0000000000027941 */ /* 0x000fea0003800000 */
.L_x_12535:
        /* <DEDUP_REMOVED lines=8> */
.L_x_12537:
        /* <DEDUP_REMOVED lines=15> */
.L_x_12538:
        /* <DEDUP_REMOVED lines=15> */
.L_x_12539:
        /* <DEDUP_REMOVED lines=10> */
.L_x_12525:
[----:B------:R-:W-:Y:S05]  /*19980*/  BSYNC B1 ;  /* 0x0000000000017941 */ /* 0x000fea0003800000 */
.L_x_12524:
[----:B--2---:R-:W2:Y:S01]  /*19990*/  LDL.LU R6, [R1+0x4] ;  /* 0x0000040001067983 */ /* 0x004ea20000300800 */
[----:B------:R-:W-:Y:S01]  /*199a0*/  VIADD R29, R29, 0x1 ;  /* 0x000000011d1d7836 */ /* 0x000fe20000000000 */
[----:B------:R-:W-:Y:S01]  /*199b0*/  PLOP3.LUT P0, PT, PT, PT, PT, 0x8, 0x0 ;  /* 0x000000000000781c */ /* 0x000fe20003f0e170 */
[----:B0-----:R-:W-:-:S03]  /*199c0*/  VIADD R10, R5, 0xfffffffe ;  /* 0xfffffffe050a7836 */ /* 0x001fc60000000000 */
[C---:B------:R-:W-:Y:S02]  /*199d0*/  ISETP.NE.AND P1, PT, R29.reuse, 0x2, PT ;  /* 0x000000021d00780c */ /* 0x040fe40003f25270 */
[----:B------:R-:W-:Y:S02]  /*199e0*/  ISETP.GE.AND P2, PT, R10, R3, PT ;  /* 0x000000030a00720c */ /* 0x000fe40003f46270 */
[----:B------:R-:W-:Y:S02]  /*199f0*/  SEL R5, RZ, 0x1, P1 ;  /* 0x00000001ff057807 */ /* 0x000fe40000800000 */
[----:B------:R-:W-:Y:S02]  /*19a00*/  SEL R29, R29, RZ, P1 ;  /* 0x000000ff1d1d7207 */ /* 0x000fe40000800000 */
[----:B--2---:R-:W-:-:S05]  /*19a10*/  LOP3.LUT R6, R6, R5, RZ, 0x3c, !PT ;  /* 0x0000000506067212 */ /* 0x004fca00078e3cff */
[----:B------:R2:W-:Y:S02]  /*19a20*/  STL [R1+0x4], R6 ;  /* 0x0000040601007387 */ /* 0x0005e40000100800 */
[----:B------:R-:W-:Y:S05]  /*19a30*/  @!P2 BRA `(.L_x_12518) ;  /* 0x00000008005ca947 */ /* 0x000fea0003800000 */
.L_x_12556:
[----:B------:R-:W-:Y:S05]  /*19a40*/  YIELD ;  /* 0x0000000000007946 */ /* 0x000fea0003800000 */
[----:B------:R-:W-:Y:S04]  /*19a50*/  BSSY B1, `(.L_x_12540) ;  /* 0x000008b000017945 */ /* 0x000fe80003800000 */
[----:B---3--:R-:W-:Y:S05]  /*19a60*/  @!P6 BRA `(.L_x_12541) ;  /* 0x000000080024e947 */ /* 0x008fea0003800000 */
[----:B--2---:R-:W1:Y:S01]  /*19a70*/  LDL R6, [R1+0x4] ;  /* 0x0000040001067983 */ /* 0x004e620000100800 */
[----:B------:R-:W-:Y:S01]  /*19a80*/  IMAD R9, R29, 0x8, R16 ;  /* 0x000000081d097824 */ /* 0x000fe200078e0210 */
[----:B------:R-:W0:Y:S01]  /*19a90*/  S2R R5, SR_TID.X ;  /* 0x0000000000057919 */ /* 0x000e220000002100 */
[----:B------:R-:W-:Y:S01]  /*19aa0*/  BSSY B2, `(.L_x_12542) ;  /* 0x0000006000027945 */ /* 0x000fe20003800000 */
[----:B0-----:R-:W-:-:S04]  /*19ab0*/  LOP3.LUT R5, R5, 0x7f, RZ, 0xc0, !PT ;  /* 0x0000007f05057812 */ /* 0x001fc800078ec0ff */
[----:B------:R-:W-:Y:S02]  /*19ac0*/  ISETP.NE.AND P2, PT, R5, RZ, PT ;  /* 0x000000ff0500720c */ /* 0x000fe40003f45270 */
[----:B-1----:R-:W-:-:S04]  /*19ad0*/  SHF.L.U32 R8, R6, 0x1f, RZ ;  /* 0x0000001f06087819 */ /* 0x002fc800000006ff */
[----:B------:R-:W0:Y:S02]  /*19ae0*/  SYNCS.PHASECHK.TRANS64.TRYWAIT P1, [R9+URZ+0x2d8a0], R8 ;  /* 0x02d8a008090075a7 */ /* 0x000e24000802017f */
[----:B0-----:R-:W-:Y:S05]  /*19af0*/  @!P1 BRA `(.L_x_12543) ;  /* 0x0000006400f09947 */ /* 0x001fea0003800000 */
.L_x_12690:
[----:B------:R-:W-:Y:S05]  /*19b00*/  BSYNC B2 ;  /* 0x0000000000027941 */ /* 0x000fea0003800000 */
.L_x_12542:
        /* <DEDUP_REMOVED lines=9> */
.L_x_12545:
[----:B------:R-:W-:Y:S05]  /*19ba0*/  BSYNC B2 ;  /* 0x0000000000027941 */ /* 0x000fea0003800000 */
.L_x_12544:
        /* <DEDUP_REMOVED lines=11> */
.L_x_12546:
        /* <DEDUP_REMOVED lines=16> */
.L_x_12547:
        /* <DEDUP_REMOVED lines=16> */
.L_x_12548:
        /* <DEDUP_REMOVED lines=13> */
.L_x_12691:
[----:B------:R-:W-:Y:S05]  /*19f30*/  BSYNC B2 ;  /* 0x0000000000027941 */ /* 0x000fea0003800000 */
.L_x_12549:
        /* <DEDUP_REMOVED lines=11> */
.L_x_12552:
[----:B------:R-:W-:Y:S05]  /*19ff0*/  BSYNC B2 ;  /* 0x0000000000027941 */ /* 0x000fea0003800000 */
.L_x_12551:
        /* <DEDUP_REMOVED lines=8> */
.L_x_12553:
        /* <DEDUP_REMOVED lines=15> */
.L_x_12554:
        /* <DEDUP_REMOVED lines=15> */
.L_x_12555:
        /* <DEDUP_REMOVED lines=10> */
.L_x_12541:
[----:B------:R-:W-:Y:S05]  /*1a300*/  BSYNC B1 ;  /* 0x0000000000017941 */ /* 0x000fea0003800000 */
.L_x_12540:
[----:B-1----:R-:W3:Y:S01]  /*1a310*/  LDL.LU R8, [R1+0x4] ;  /* 0x0000040001087983 */ /* 0x002ee20000300800 */
[----:B------:R-:W-:Y:S01]  /*1a320*/  VIADD R29, R29, 0x1 ;  /* 0x000000011d1d7836 */ /* 0x000fe20000000000 */
[C---:B------:R-:W-:Y:S01]  /*1a330*/  ISETP.GT.AND P2, PT, R10.reuse, R3, PT ;  /* 0x000000030a00720c */ /* 0x040fe20003f44270 */
[----:B------:R-:W-:-:S03]  /*1a340*/  VIADD R10, R10, 0xffffffff ;  /* 0xffffffff0a0a7836 */ /* 0x000fc60000000000 */
[----:B------:R-:W-:-:S04]  /*1a350*/  ISETP.NE.AND P1, PT, R29, 0x2, PT ;  /* 0x000000021d00780c */ /* 0x000fc80003f25270 */
[----:B------:R-:W-:Y:S02]  /*1a360*/  SEL R5, RZ, 0x1, P1 ;  /* 0x00000001ff057807 */ /* 0x000fe40000800000 */
[----:B------:R-:W-:Y:S02]  /*1a370*/  SEL R29, R29, RZ, P1 ;  /* 0x000000ff1d1d7207 */ /* 0x000fe40000800000 */
[----:B---3--:R-:W-:-:S05]  /*1a380*/  LOP3.LUT R8, R8, R5, RZ, 0x3c, !PT ;  /* 0x0000000508087212 */ /* 0x008fca00078e3cff */
[----:B------:R3:W-:Y:S01]  /*1a390*/  STL [R1+0x4], R8 ;  /* 0x0000040801007387 */ /* 0x0007e20000100800 */
[----:B------:R-:W-:Y:S05]  /*1a3a0*/  @P2 BRA `(.L_x_12556) ;  /* 0xfffffff400a42947 */ /* 0x000fea000383ffff */
.L_x_12518:
[----:B------:R-:W-:Y:S05]  /*1a3b0*/  BSYNC B0 ;  /* 0x0000000000007941 */ /* 0x000fea0003800000 */
.L_x_12517:
[----:B------:R-:W4:Y:S01]  /*1a3c0*/  LDC R0, c[0x0][0x448] ;  /* 0x00011200ff007b82 */ /* 0x000f220000000800 */
[----:B------:R-:W-:Y:S01]  /*1a3d0*/  IMAD.MOV.U32 R2, RZ, RZ, 0xc0 ;  /* 0x000000c0ff027424 */ /* 0x000fe200078e00ff */
[----:B------:R-:W-:Y:S01]  /*1a3e0*/  ISETP.NE.AND P2, PT, R4, RZ, PT ;  /* 0x000000ff0400720c */ /* 0x000fe20003f45270 */
[----:B------:R-:W-:Y:S05]  /*1a3f0*/  @!P0 WARPSYNC.ALL ;  /* 0x0000000000008948 */ /* 0x000fea0003800000 */
[----:B------:R-:W-:Y:S01]  /*1a400*/  IMAD R2, R25, R2, 0xbf ;  /* 0x000000bf19027424 */ /* 0x000fe200078e0202 */
[----:B------:R-:W-:Y:S06]  /*1a410*/  BSSY B0, `(.L_x_12557) ;  /* 0x000002a000007945 */ /* 0x000fec0003800000 */
[----:B------:R-:W0:Y:S08]  /*1a420*/  @!P2 LDC R4, c[0x0][0x9f0] ;  /* 0x00027c00ff04ab82 */ /* 0x000e300000000800 */
[----:B------:R-:W-:Y:S01]  /*1a430*/  @!P0 BAR.SYNC.DEFER_BLOCKING 0xc, 0x200 ;  /* 0x0308000000008b1d */ /* 0x000fe20000010000 */
[----:B----4-:R-:W-:-:S13]  /*1a440*/  ISETP.NE.AND P1, PT, R0, 0x1, PT ;  /* 0x000000010000780c */ /* 0x010fda0003f25270 */
[----:B------:R-:W4:Y:S08]  /*1a450*/  @P1 LDC R0, c[0x0][0x44c] ;  /* 0x00011300ff001b82 */ /* 0x000f300000000800 */
[----:B------:R-:W5:Y:S01]  /*1a460*/  @P1 LDC R3, c[0x0][0x450] ;  /* 0x00011400ff031b82 */ /* 0x000f620000000800 */
[----:B----4-:R-:W-:-:S05]  /*1a470*/  @P1 IMAD.HI.U32 R0, R2, R0, RZ ;  /* 0x0000000002001227 */ /* 0x010fca00078e00ff */
[----:B-----5:R-:W-:-:S05]  /*1a480*/  @P1 SHF.R.U32.HI R2, RZ, R3, R0 ;  /* 0x00000003ff021219 */ /* 0x020fca0000011600 */
[----:B------:R-:W-:-:S05]  /*1a490*/  IMAD.IADD R2, R20, 0x1, R2 ;  /* 0x0000000114027824 */ /* 0x000fca00078e0202 */
[----:B------:R-:W-:-:S04]  /*1a4a0*/  SHF.R.S32.HI R0, RZ, 0x1f, R2 ;  /* 0x0000001fff007819 */ /* 0x000fc80000011402 */
[----:B------:R-:W-:-:S04]  /*1a4b0*/  LEA.HI R0, R0, R2, RZ, 0x7 ;  /* 0x0000000200007211 */ /* 0x000fc800078f38ff */
[----:B------:R-:W-:-:S04]  /*1a4c0*/  SHF.R.S32.HI R0, RZ, 0x7, R0 ;  /* 0x00000007ff007819 */ /* 0x000fc80000011400 */
[----:B------:R-:W-:Y:S01]  /*1a4d0*/  VIMNMX R21, R21, R0, PT ;  /* 0x0000000015157248 */ /* 0x000fe20003fe0100 */
[----:B------:R-:W-:-:S03]  /*1a4e0*/  IMAD.MOV.U32 R0, RZ, RZ, RZ ;  /* 0x000000ffff007224 */ /* 0x000fc600078e00ff */
[----:B------:R-:W-:-:S13]  /*1a4f0*/  ISETP.GE.AND P1, PT, R21, 0x1, PT ;  /* 0x000000011500780c */ /* 0x000fda0003f26270 */
[----:B0-----:R-:W-:Y:S05]  /*1a500*/  @!P1 BRA `(.L_x_12558) ;  /* 0x0000000000689947 */ /* 0x001fea0003800000 */
[-C--:B------:R-:W-:Y:S02]  /*1a510*/  IABS R0, R4.reuse ;  /* 0x0000000400007213 */ /* 0x080fe40000000000 */
        /* <DEDUP_REMOVED lines=25> */
.L_x_12558:
[----:B------:R-:W-:Y:S05]  /*1a6b0*/  BSYNC B0 ;  /* 0x0000000000007941 */ /* 0x000fea0003800000 */
.L_x_12557:
        /* <DEDUP_REMOVED lines=13> */
[----:B------:R-:W4:Y:S01]  /*1a790*/  LDC.64 R2, c[0x0][0xc60] ;  /* 0x00031800ff027b82 */ /* 0x000f220000000a00 */
[----:B------:R-:W0:Y:S02]  /*1a7a0*/  FLO.U32 R0, UR4 ;  /* 0x0000000400007d00 */ /* 0x000e2400080e0000 */
[----:B0-----:R-:W-:-:S06]  /*1a7b0*/  ISETP.EQ.U32.AND P0, PT, R0, R5, PT ;  /* 0x000000050000720c */ /* 0x001fcc0003f02070 */
[----:B------:R-:W4:Y:S07]  /*1a7c0*/  POPC R5, UR4 ;  /* 0x0000000400057d09 */ /* 0x000f2e0008000000 */
[----:B----4-:R-:W4:Y:S01]  /*1a7d0*/  @P0 ATOMG.E.ADD.STRONG.GPU PT, R3, desc[UR38][R2.64], R5 ;  /* 0x00000005020309a8 */ /* 0x010f2200081ee1e6 */
[----:B------:R-:W0:Y:S02]  /*1a7e0*/  S2R R4, SR_LTMASK ;  /* 0x0000000000047919 */ /* 0x000e240000003900 */
[----:B0-----:R-:W-:-:S04]  /*1a7f0*/  LOP3.LUT R4, R4, UR4, RZ, 0xc0, !PT ;  /* 0x0000000404047c12 */ /* 0x001fc8000f8ec0ff */
[----:B------:R-:W0:Y:S01]  /*1a800*/  POPC R7, R4 ;  /* 0x0000000400077309 */ /* 0x000e220000000000 */
[----:B----4-:R-:W0:Y:S02]  /*1a810*/  SHFL.IDX PT, R0, R3, R0, 0x1f ;  /* 0x00001f0003007589 */ /* 0x010e2400000e0000 */
[----:B0-----:R-:W-:Y:S01]  /*1a820*/  IADD3 R24, R0, UR37, R7 ;  /* 0x0000002500187c10 */ /* 0x001fe2000fffe007 */
[----:B------:R-:W-:Y:S06]  /*1a830*/  BRA `(.L_x_12561) ;  /* 0x0000003000c07947 */ /* 0x000fec0003800000 */
.L_x_12560:
        /* <DEDUP_REMOVED lines=11> */
[----:B--2---:R-:W-:Y:S02]  /*1a8f0*/  IMAD.U32 R6, RZ, RZ, UR8 ;  /* 0x00000008ff067e24 */ /* 0x004fe4000f8e00ff */
[----:B------:R-:W-:-:S02]  /*1a900*/  IMAD.U32 R7, RZ, RZ, UR9 ;  /* 0x00000009ff077e24 */ /* 0x000fc4000f8e00ff */
[----:B------:R-:W-:Y:S02]  /*1a910*/  IMAD.U32 R10, RZ, RZ, UR4 ;  /* 0x00000004ff0a7e24 */ /* 0x000fe4000f8e00ff */
[----:B------:R-:W-:Y:S02]  /*1a920*/  IMAD.U32 R11, RZ, RZ, UR5 ;  /* 0x00000005ff0b7e24 */ /* 0x000fe4000f8e00ff */
[----:B-1-3--:R-:W-:Y:S02]  /*1a930*/  IMAD.MOV.U32 R8, RZ, RZ, 0x70 ;  /* 0x00000070ff087424 */ /* 0x00afe400078e00ff */
[----:B------:R-:W-:Y:S02]  /*1a940*/  IMAD.MOV.U32 R12, RZ, RZ, 0x1 ;  /* 0x00000001ff0c7424 */ /* 0x000fe400078e00ff */
[----:B------:R-:W-:-:S07]  /*1a950*/  IMAD.MOV.U32 R13, RZ, RZ, RZ ;  /* 0x000000ffff0d7224 */ /* 0x000fce00078e00ff */
[----:B------:R-:W-:-:S07]  /*1a960*/  LEPC R20, `(.L_x_12563) ;  /* 0x000000001014794e */ /* 0x000fce0000000000 */
[----:B0-----:R-:W-:Y:S05]  /*1a970*/  CALL.ABS.NOINC R2 ;  /* 0x0000000002007343 */ /* 0x001fea0003c00000 */
.L_x_12563:
[----:B------:R-:W-:Y:S05]  /*1a980*/  BSYNC B6 ;  /* 0x0000000000067941 */ /* 0x000fea0003800000 */
.L_x_12562:
        /* <DEDUP_REMOVED lines=11> */
[----:B--2---:R-:W-:Y:S02]  /*1aa40*/  IMAD.U32 R6, RZ, RZ, UR8 ;  /* 0x00000008ff067e24 */ /* 0x004fe4000f8e00ff */
[----:B------:R-:W-:-:S02]  /*1aa50*/  IMAD.U32 R7, RZ, RZ, UR9 ;  /* 0x00000009ff077e24 */ /* 0x000fc4000f8e00ff */
[----:B------:R-:W-:Y:S02]  /*1aa60*/  IMAD.U32 R10, RZ, RZ, UR4 ;  /* 0x00000004ff0a7e24 */ /* 0x000fe4000f8e00ff */
[----:B------:R-:W-:Y:S02]  /*1aa70*/  IMAD.U32 R11, RZ, RZ, UR5 ;  /* 0x00000005ff0b7e24 */ /* 0x000fe4000f8e00ff */
[----:B-1-3--:R-:W-:Y:S02]  /*1aa80*/  IMAD.MOV.U32 R8, RZ, RZ, 0x70 ;  /* 0x00000070ff087424 */ /* 0x00afe400078e00ff */
[----:B------:R-:W-:Y:S02]  /*1aa90*/  IMAD.MOV.U32 R12, RZ, RZ, 0x1 ;  /* 0x00000001ff0c7424 */ /* 0x000fe400078e00ff */
[----:B0-----:R-:W-:-:S07]  /*1aaa0*/  IMAD.MOV.U32 R13, RZ, RZ, RZ ;  /* 0x000000ffff0d7224 */ /* 0x001fce00078e00ff */
[----:B------:R-:W-:-:S07]  /*1aab0*/  LEPC R20, `(.L_x_12566) ;  /* 0x000000001014794e */ /* 0x000fce0000000000 */
[----:B----4-:R-:W-:Y:S05]  /*1aac0*/  CALL.ABS.NOINC R2 ;  /* 0x0000000002007343 */ /* 0x010fea0003c00000 */
.L_x_12566:
        /* <DEDUP_REMOVED lines=15> */
.L_x_12565:
[----:B------:R-:W-:Y:S05]  /*1abc0*/  BSYNC B6 ;  /* 0x0000000000067941 */ /* 0x000fea0003800000 */
.L_x_12564:
[----:B------:R-:W4:Y:S01]  /*1abd0*/  LDL R20, [R1+0xc] ;  /* 0x00000c0001147983 */ /* 0x000f220000100800 */
[----:B------:R-:W-:Y:S01]  /*1abe0*/  ULDC.64 UR4, c[0x0][0x9f8] ;  /* 0x00027e0000047ab9 */ /* 0x000fe20000000a00 */
[----:B------:R-:W-:Y:S01]  /*1abf0*/  IMAD.MOV.U32 R23, RZ, RZ, R26 ;  /* 0x000000ffff177224 */ /* 0x000fe200078e001a */
[----:B------:R-:W-:Y:S01]  /*1ac00*/  ISETP.NE.U32.AND P0, PT, RZ, UR4, PT ;  /* 0x00000004ff007c0c */ /* 0x000fe2000bf05070 */
[----:B------:R-:W2:Y:S01]  /*1ac10*/  LDL R26, [R1+0x20] ;  /* 0x00002000011a7983 */ /* 0x000ea20000100800 */
[----:B------:R-:W0:Y:S02]  /*1ac20*/  LDC R5, c[0x0][0x430] ;  /* 0x00010c00ff057b82 */ /* 0x000e240000000800 */
[----:B------:R-:W-:Y:S01]  /*1ac30*/  ISETP.NE.AND.EX P0, PT, RZ, UR5, PT, P0 ;  /* 0x00000005ff007c0c */ /* 0x000fe2000bf05300 */
[----:B------:R-:W3:-:S12]  /*1ac40*/  LDL R21, [R1+0x28] ;  /* 0x0000280001157983 */ /* 0x000ed80000100800 */
[----:B------:R-:W-:Y:S01]  /*1ac50*/  @P0 IADD3 R2, P1, R19, UR4, RZ ;  /* 0x0000000413020c10 */ /* 0x000fe2000ff3e0ff */
[----:B------:R-:W1:Y:S01]  /*1ac60*/  S2R R4, SR_TID.X ;  /* 0x0000000000047919 */ /* 0x000e620000002100 */
[----:B------:R-:W1:Y:S02]  /*1ac70*/  S2R R0, SR_TID.X ;  /* 0x0000000000007919 */ /* 0x000e640000002100 */
[----:B------:R-:W-:Y:S01]  /*1ac80*/  @P0 IADD3.X R3, R22, UR5, RZ, P1, !PT ;  /* 0x0000000516030c10 */ /* 0x000fe20008ffe4ff */
[----:B------:R-:W-:Y:S01]  /*1ac90*/  VIADD R23, R23, 0xffffffff ;  /* 0xffffffff17177836 */ /* 0x000fe20000000000 */
[----:B------:R-:W-:Y:S01]  /*1aca0*/  ULDC UR4, c[0x0][0x2f4] ;  /* 0x0000bd0000047ab9 */ /* 0x000fe20000000800 */
[----:B0-----:R-:W-:Y:S02]  /*1acb0*/  ISETP.NE.AND P1, PT, R5, 0x1, PT ;  /* 0x000000010500780c */ /* 0x001fe40003f25270 */
[----:B----4-:R0:W4:Y:S01]  /*1acc0*/  @P0 LDG.E R20, desc[UR38][R2.64] ;  /* 0x0000002602140981 */ /* 0x010122000c1e1900 */
        /* <DEDUP_REMOVED lines=8> */
[----:B------:R-:W2:Y:S01]  /*1ad50*/  S2R R11, SR_TID.X ;  /* 0x00000000000b7919 */ /* 0x000ea20000002100 */
[----:B------:R-:W-:Y:S01]  /*1ad60*/  LOP3.LUT R18, R18, 0xfffffff7, RZ, 0xc0, !PT ;  /* 0xfffffff712127812 */ /* 0x000fe200078ec0ff */
[----:B--2---:R-:W-:-:S05]  /*1ad70*/  IMAD.SHL.U32 R11, R11, 0x8, RZ ;  /* 0x000000080b0b7824 */ /* 0x004fca00078e00ff */
[----:B------:R-:W-:-:S04]  /*1ad80*/  LOP3.LUT R11, R11, 0x18, RZ, 0xc0, !PT ;  /* 0x000000180b0b7812 */ /* 0x000fc800078ec0ff */
[----:B------:R-:W-:Y:S01]  /*1ad90*/  LOP3.LUT R12, R11, 0x20, RZ, 0xfc, !PT ;  /* 0x000000200b0c7812 */ /* 0x000fe200078efcff */
[----:B------:R-:W-:Y:S01]  /*1ada0*/  UMOV UR5, 0xffffffff ;  /* 0xffffffff00057882 */ /* 0x000fe20000000000 */
[----:B----4-:R-:W-:Y:S01]  /*1adb0*/  @P0 STL [R1+0xc], R20 ;  /* 0x00000c1401000387 */ /* 0x010fe20000100800 */
[C---:B------:R-:W-:Y:S01]  /*1adc0*/  ISETP.GE.AND P0, PT, R0.reuse, R26, PT ;  /* 0x0000001a0000720c */ /* 0x040fe20003f06270 */
[----:B---3--:R-:W-:-:S04]  /*1add0*/  IMAD.IADD R0, R0, 0x1, R21 ;  /* 0x0000000100007824 */ /* 0x008fc800078e0215 */
        /* <DEDUP_REMOVED lines=32> */
.L_x_12694:
[----:B------:R-:W-:Y:S05]  /*1afe0*/  @!P2 BRA `(.L_x_12568) ;  /* 0x000000000004a947 */ /* 0x000fea0003800000 */
[----:B------:R-:W-:Y:S01]  /*1aff0*/  BPT.TRAP 0x1 ;  /* 0x000000040000795c */ /* 0x000fe20000300000 */
.L_x_12568:
        /* <DEDUP_REMOVED lines=24> */
.L_x_12695:
[----:B------:R-:W-:Y:S05]  /*1b180*/  BSYNC B0 ;  /* 0x0000000000007941 */ /* 0x000fea0003800000 */
.L_x_12569:
        /* <DEDUP_REMOVED lines=71> */
.L_x_12705:
        /* <DEDUP_REMOVED lines=12> */
.L_x_12572:
        /* <DEDUP_REMOVED lines=11> */
.L_x_12573:
        /* <DEDUP_REMOVED lines=40> */
.L_x_12575:
[----:B------:R-:W-:Y:S05]  /*1b9f0*/  BSYNC B6 ;  /* 0x0000000000067941 */ /* 0x000fea0003800000 */
.L_x_12574:
        /* <DEDUP_REMOVED lines=143> */
.L_x_12718:
        /* <DEDUP_REMOVED lines=12> */
.L_x_12577:
        /* <DEDUP_REMOVED lines=18> */
.L_x_12719:
[----:B------:R-:W-:Y:S05]  /*1c4d0*/  BSYNC B0 ;  /* 0x0000000000007941 */ /* 0x000fea0003800000 */
.L_x_12578:
        /* <DEDUP_REMOVED lines=18> */
.L_x_12594:
        /* <DEDUP_REMOVED lines=42> */
.L_x_12582:
[----:B------:R-:W-:Y:S01]  /*1c8a0*/  IMAD R5, R28, 0x8, R16 ;  /* 0x000000081c057824 */ /* 0x000fe200078e0210 */
[----:B------:R-:W-:Y:S01]  /*1c8b0*/  SHF.L.U32 R0, R2, 0x1f, RZ ;  /* 0x0000001f02007819 */ /* 0x000fe200000006ff */
[----:B------:R-:W-:Y:S03]  /*1c8c0*/  BSSY B1, `(.L_x_12583) ;  /* 0x0000003000017945 */ /* 0x000fe60003800000 */
[----:B------:R-:W0:Y:S02]  /*1c8d0*/  SYNCS.PHASECHK.TRANS64.TRYWAIT P0, [R5+URZ+0x2d840], R0 ;  /* 0x02d84000050075a7 */ /* 0x000e24000800017f */
[----:B0-----:R-:W-:Y:S05]  /*1c8e0*/  @!P0 BRA `(.L_x_12584) ;  /* 0x0000004800708947 */ /* 0x001fea0003800000 */
.L_x_12720:
[----:B------:R-:W-:Y:S05]  /*1c8f0*/  BSYNC B1 ;  /* 0x0000000000017941 */ /* 0x000fea0003800000 */
.L_x_12583:
        /* <DEDUP_REMOVED lines=52> */
.L_x_12730:
        /* <DEDUP_REMOVED lines=11> */
.L_x_12586:
        /* <DEDUP_REMOVED lines=11> */
.L_x_12587:
[----:B------:R1:W-:Y:S01]  /*1cda0*/  SYNCS.ARRIVE.TRANS64.A1T0 RZ, [R5+URZ+0x2d830], RZ ;  /* 0x02d830ff05ff79a7 */ /* 0x0003e2000810003f */
[----:B------:R-:W-:Y:S05]  /*1cdb0*/  @!P5 BRA `(.L_x_12588) ;  /* 0x000000000004d947 */ /* 0x000fea0003800000 */
[----:B------:R-:W-:Y:S01]  /*1cdc0*/  BPT.TRAP 0x1 ;  /* 0x000000040000795c */ /* 0x000fe20000300000 */
.L_x_12588:
[----:B------:R-:W-:Y:S01]  /*1cdd0*/  SHF.L.U32 R2, R20, 0x1f, RZ ;  /* 0x0000001f14027819 */ /* 0x000fe200000006ff */
[----:B-1----:R-:W-:Y:S01]  /*1cde0*/  IMAD R5, R10, 0x8, R16 ;  /* 0x000000080a057824 */ /* 0x002fe200078e0210 */
[----:B------:R-:W-:Y:S03]  /*1cdf0*/  BSSY B1, `(.L_x_12589) ;  /* 0x0000003000017945 */ /* 0x000fe60003800000 */
[----:B------:R-:W1:Y:S02]  /*1ce00*/  SYNCS.PHASECHK.TRANS64.TRYWAIT P0, [R5+URZ+0x2d860], R2 ;  /* 0x02d86002050075a7 */ /* 0x000e64000800017f */
[----:B-1----:R-:W-:Y:S05]  /*1ce10*/  @!P0 BRA `(.L_x_12590) ;  /* 0x00000048008c8947 */ /* 0x002fea0003800000 */
.L_x_12731:
[----:B------:R-:W-:Y:S05]  /*1ce20*/  BSYNC B1 ;  /* 0x0000000000017941 */ /* 0x000fea0003800000 */
.L_x_12589:
        /* <DEDUP_REMOVED lines=45> */
.L_x_12741:
        /* <DEDUP_REMOVED lines=29> */
.L_x_12592:
        /* <DEDUP_REMOVED lines=12> */
.L_x_12593:
        /* <DEDUP_REMOVED lines=8> */
.L_x_12581:
[----:B------:R-:W-:Y:S05]  /*1d410*/  BSYNC B0 ;  /* 0x0000000000007941 */ /* 0x000fea0003800000 */
.L_x_12580:
        /* <DEDUP_REMOVED lines=17> */
.L_x_12596:
[----:B------:R-:W-:Y:S05]  /*1d530*/  BSYNC B0 ;  /* 0x0000000000007941 */ /* 0x000fea0003800000 */
.L_x_12595:
[----:B------:R-:W-:-:S05]  /*1d540*/  IMAD.U32 R0, RZ, RZ, UR40 ;  /* 0x00000028ff007e24 */ /* 0x000fca000f8e00ff */
[----:B------:R-:W-:-:S13]  /*1d550*/  ISETP.NE.AND P0, PT, R0, 0x3, PT ;  /* 0x000000030000780c */ /* 0x000fda0003f05270 */
[----:B------:R-:W-:Y:S05]  /*1d560*/  @!P0 BRA `(.L_x_12597) ;  /* 0x0000000000048947 */ /* 0x000fea0003800000 */
[----:B------:R-:W-:Y:S01]  /*1d570*/  BPT.TRAP 0x1 ;  /* 0x000000040000795c */ /* 0x000fe20000300000 */
.L_x_12597:
        /* <DEDUP_REMOVED lines=8> */
.L_x_12742:
[----:B------:R-:W-:Y:S05]  /*1d600*/  BSYNC B0 ;  /* 0x0000000000007941 */ /* 0x000fea0003800000 */
.L_x_12598:
        /* <DEDUP_REMOVED lines=51> */
.L_x_12752:
        /* <DEDUP_REMOVED lines=13> */
.L_x_12601:
        /* <DEDUP_REMOVED lines=11> */
.L_x_12602:
        /* <DEDUP_REMOVED lines=8> */
.L_x_12561:
[----:B------:R-:W-:Y:S05]  /*1db40*/  BSYNC B7 ;  /* 0x0000000000077941 */ /* 0x000fea0003800000 */
.L_x_12559:
[----:B------:R-:W-:-:S13]  /*1db50*/  LOP3.LUT P0, RZ, R18, 0x10, RZ, 0xc0, !PT ;  /* 0x0000001012ff7812 */ /* 0x000fda000780c0ff */
[----:B------:R-:W-:Y:S05]  /*1db60*/  @!P0 BRA `(.L_x_12603) ;  /* 0x0000000000248947 */ /* 0x000fea0003800000 */
[----:B------:R-:W-:Y:S05]  /*1db70*/  WARPSYNC.ALL ;  /* 0x0000000000007948 */ /* 0x000fea0003800000 */
[----:B------:R-:W4:Y:S08]  /*1db80*/  S2UR UR5, SR_CgaCtaId ;  /* 0x00000000000579c3 */ /* 0x000f300000008800 */
[----:B------:R-:W-:Y:S06]  /*1db90*/  BAR.SYNC.DEFER_BLOCKING 0x5, 0x200 ;  /* 0x0148000000007b1d */ /* 0x000fec0000010000 */
[----:B------:R-:W-:-:S02]  /*1dba0*/  UMOV UR4, 0x400 ;  /* 0x0000040000047882 */ /* 0x000fc40000000000 */
[----:B----4-:R-:W-:-:S06]  /*1dbb0*/  ULEA UR4, UR5, UR4, 0x18 ;  /* 0x0000000405047291 */ /* 0x010fcc000f8ec03f */
[----:B------:R-:W-:-:S05]  /*1dbc0*/  IMAD.U32 R16, RZ, RZ, UR4 ;  /* 0x00000004ff107e24 */ /* 0x000fca000f8e00ff */
[----:B------:R4:W0:Y:S01]  /*1dbd0*/  LDS.128 R24, [R16+0x2d8d0] ;  /* 0x02d8d00010187984 */ /* 0x0008220000000c00 */
[----:B------:R-:W-:Y:S06]  /*1dbe0*/  BAR.ARV 0x4, 0x200 ;  /* 0x0108000000007b1d */ /* 0x000fec0000002000 */
[----:B------:R-:W-:Y:S05]  /*1dbf0*/  BRA `(.L_x_12604) ;  /* 0x0000000c00d87947 */ /* 0x000fea0003800000 */
.L_x_12603:
[----:B------:R-:W1:Y:S01]  /*1dc00*/  S2R R0, SR_TID.X ;  /* 0x0000000000007919 */ /* 0x000e620000002100 */
[----:B------:R-:W-:Y:S01]  /*1dc10*/  UMOV UR4, 0xffffffff ;  /* 0xffffffff00047882 */ /* 0x000fe20000000000 */
[----:B-1-3--:R-:W-:-:S04]  /*1dc20*/  LOP3.LUT R8, R0, 0x1f, RZ, 0xc0, !PT ;  /* 0x0000001f00087812 */ /* 0x00afc800078ec0ff */
[----:B------:R-:W-:Y:S01]  /*1dc30*/  ISETP.NE.AND P0, PT, R8, 0x1f, PT ;  /* 0x0000001f0800780c */ /* 0x000fe20003f05270 */
[----:B------:R-:W-:-:S12]  /*1dc40*/  BRA.DIV UR4, `(.L_x_12605) ;  /* 0x0000004604fc7947 */ /* 0x000fd8000b800000 */
[----:B------:R-:W-:Y:S01]  /*1dc50*/  IMAD.IADD R9, R27, 0x1, R8 ;  /* 0x000000011b097824 */ /* 0x000fe200078e0208 */
[----:B------:R-:W-:-:S04]  /*1dc60*/  ULDC UR4, c[0x0][0xc3c] ;  /* 0x00030f0000047ab9 */ /* 0x000fc80000000800 */
[----:B------:R-:W-:-:S13]  /*1dc70*/  ISETP.GE.OR P1, PT, R9, UR4, !P0 ;  /* 0x0000000409007c0c */ /* 0x000fda000c726670 */
[----:B0-----:R-:W0:Y:S08]  /*1dc80*/  @!P1 LDC.64 R2, c[0x0][0xc80] ;  /* 0x00032000ff029b82 */ /* 0x001e300000000a00 */
[----:B------:R-:W1:Y:S01]  /*1dc90*/  @!P1 LDC.64 R4, c[0x0][0xc78] ;  /* 0x00031e00ff049b82 */ /* 0x000e620000000a00 */
[----:B0-----:R-:W-:-:S05]  /*1dca0*/  @!P1 IMAD.WIDE R2, R9, 0x4, R2 ;  /* 0x0000000409029825 */ /* 0x001fca00078e0202 */
[----:B------:R1:W3:Y:S02]  /*1dcb0*/  @!P1 LDG.E R7, desc[UR38][R2.64] ;  /* 0x0000002602079981 */ /* 0x0002e4000c1e1900 */
[----:B-1----:R-:W-:-:S05]  /*1dcc0*/  @!P1 IMAD.WIDE R2, R9, 0x4, R4 ;  /* 0x0000000409029825 */ /* 0x002fca00078e0204 */
[----:B------:R-:W4:Y:S01]  /*1dcd0*/  @!P1 LDG.E R4, desc[UR38][R2.64] ;  /* 0x0000002602049981 */ /* 0x000f22000c1e1900 */
[----:B------:R-:W-:Y:S01]  /*1dce0*/  IMAD.MOV.U32 R25, RZ, RZ, RZ ;  /* 0x000000ffff197224 */ /* 0x000fe200078e00ff */
[C---:B------:R-:W-:Y:S01]  /*1dcf0*/  ISETP.GE.U32.AND P2, PT, R8.reuse, 0x2, PT ;  /* 0x000000020800780c */ /* 0x040fe20003f46070 */
[----:B------:R-:W-:Y:S01]  /*1dd00*/  IMAD.MOV.U32 R5, RZ, RZ, RZ ;  /* 0x000000ffff057224 */ /* 0x000fe200078e00ff */
[C---:B------:R-:W-:Y:S01]  /*1dd10*/  ISETP.GE.U32.AND P3, PT, R8.reuse, 0x4, PT ;  /* 0x000000040800780c */ /* 0x040fe20003f66070 */
[----:B------:R-:W-:Y:S01]  /*1dd20*/  SHFL.IDX PT, R0, R24, RZ, 0x1f ;  /* 0x00001fff18007589 */ /* 0x000fe200000e0000 */
[C---:B------:R-:W-:Y:S02]  /*1dd30*/  ISETP.GE.U32.AND P4, PT, R8.reuse, 0x8, PT ;  /* 0x000000080800780c */ /* 0x040fe40003f86070 */
[----:B------:R-:W-:Y:S01]  /*1dd40*/  ISETP.GE.U32.AND P5, PT, R8, 0x10, PT ;  /* 0x000000100800780c */ /* 0x000fe20003fa6070 */
[----:B--2---:R0:W-:Y:S02]  /*1dd50*/  SHFL.IDX PT, R6, R24, 0x1, 0x1f ;  /* 0x00201f0018067f89 */ /* 0x0041e400000e0000 */
[----:B0-----:R-:W-:-:S02]  /*1dd60*/  IMAD.MOV.U32 R24, RZ, RZ, RZ ;  /* 0x000000ffff187224 */ /* 0x001fc400078e00ff */
[----:B---3--:R-:W-:Y:S02]  /*1dd70*/  @!P1 IMAD.MOV.U32 R25, RZ, RZ, R7 ;  /* 0x000000ffff199224 */ /* 0x008fe400078e0007 */
[----:B----4-:R-:W-:Y:S01]  /*1dd80*/  @!P1 IMAD.MOV.U32 R5, RZ, RZ, R4 ;  /* 0x000000ffff059224 */ /* 0x010fe200078e0004 */
        /* <DEDUP_REMOVED lines=18> */
.L_x_12762:
[----:B------:R-:W-:Y:S02]  /*1deb0*/  ULDC UR4, c[0x0][0xc38] ;  /* 0x00030e0000047ab9 */ /* 0x000fe40000000800 */
[----:B------:R-:W-:-:S04]  /*1dec0*/  IMAD.U32 R4, RZ, RZ, UR4 ;  /* 0x00000004ff047e24 */ /* 0x000fc8000f8e00ff */
[----:B-1----:R-:W-:-:S04]  /*1ded0*/  IMAD R3, R14, R4, RZ ;  /* 0x000000040e037224 */ /* 0x002fc800078e02ff */
[----:B------:R-:W-:-:S05]  /*1dee0*/  IMAD.IADD R6, R6, 0x1, R3 ;  /* 0x0000000106067824 */ /* 0x000fca00078e0203 */
[----:B------:R-:W-:-:S13]  /*1def0*/  ISETP.GT.AND P6, PT, R6, R0, PT ;  /* 0x000000000600720c */ /* 0x000fda0003fc4270 */
[----:B------:R-:W-:Y:S05]  /*1df00*/  @P6 BRA `(.L_x_12606) ;  /* 0x0000000000a46947 */ /* 0x000fea0003800000 */
.L_x_12609:
        /* <DEDUP_REMOVED lines=35> */
.L_x_12770:
[----:B------:R-:W-:Y:S02]  /*1e140*/  ULDC UR4, c[0x0][0xc38] ;  /* 0x00030e0000047ab9 */ /* 0x000fe40000000800 */
[----:B------:R-:W-:-:S04]  /*1e150*/  IMAD.U32 R4, RZ, RZ, UR4 ;  /* 0x00000004ff047e24 */ /* 0x000fc8000f8e00ff */
[----:B-1----:R-:W-:-:S04]  /*1e160*/  IMAD R3, R14, R4, RZ ;  /* 0x000000040e037224 */ /* 0x002fc800078e02ff */
[----:B------:R-:W-:-:S05]  /*1e170*/  IMAD.IADD R6, R3, 0x1, R6 ;  /* 0x0000000103067824 */ /* 0x000fca00078e0206 */
[----:B------:R-:W-:-:S13]  /*1e180*/  ISETP.GT.AND P6, PT, R6, R0, PT ;  /* 0x000000000600720c */ /* 0x000fda0003fc4270 */
[----:B------:R-:W-:Y:S05]  /*1e190*/  @!P6 BRA `(.L_x_12609) ;  /* 0xfffffffc005ce947 */ /* 0x000fea000383ffff */
.L_x_12606:
        /* <DEDUP_REMOVED lines=10> */
.L_x_12775:
[----:B------:R-:W-:-:S13]  /*1e240*/  ISETP.NE.AND P0, PT, R3, RZ, PT ;  /* 0x000000ff0300720c */ /* 0x000fda0003f05270 */
[----:B------:R-:W-:Y:S05]  /*1e250*/  @!P0 BRA `(.L_x_12611) ;  /* 0x0000000000108947 */ /* 0x000fea0003800000 */
[----:B------:R-:W-:Y:S01]  /*1e260*/  UMOV UR4, 0xffffffff ;  /* 0xffffffff00047882 */ /* 0x000fe20000000000 */
[----:B------:R-:W-:Y:S02]  /*1e270*/  VIADD R12, R7, 0xffffffff ;  /* 0xffffffff070c7836 */ /* 0x000fe40000000000 */
[----:B------:R-:W-:Y:S05]  /*1e280*/  BRA.DIV UR4, `(.L_x_12612) ;  /* 0x0000004a04bc7947 */ /* 0x000fea000b800000 */
[----:B------:R4:W0:Y:S02]  /*1e290*/  SHFL.IDX PT, R24, R2, R12, 0x1f ;  /* 0x00001f0c02187589 */ /* 0x00082400000e0000 */
.L_x_12611:
        /* <DEDUP_REMOVED lines=59> */
.L_x_12613:
        /* <DEDUP_REMOVED lines=61> */
.L_x_12614:
[----:B------:R-:W-:-:S05]  /*1ea20*/  LOP3.LUT R2, RZ, R2, RZ, 0x33, !PT ;  /* 0x00000002ff027212 */ /* 0x000fca00078e33ff */
[----:B------:R-:W-:Y:S01]  /*1ea30*/  IMAD.IADD R25, R25, 0x1, R2 ;  /* 0x0000000119197824 */ /* 0x000fe200078e0202 */
[----:B------:R-:W-:Y:S06]  /*1ea40*/  BRA `(.L_x_12615) ;  /* 0x00000000001c7947 */ /* 0x000fec0003800000 */
.L_x_12607:
[----:B------:R-:W-:Y:S01]  /*1ea50*/  UMOV UR4, URZ ;  /* 0x0000003f00047c82 */ /* 0x000fe20008000000 */
[----:B------:R-:W-:Y:S01]  /*1ea60*/  UMOV UR5, URZ ;  /* 0x0000003f00057c82 */ /* 0x000fe20008000000 */
[----:B------:R-:W-:Y:S01]  /*1ea70*/  ULDC UR6, c[0x0][0xc3c] ;  /* 0x00030f0000067ab9 */ /* 0x000fe20000000800 */
[----:B------:R-:W-:Y:S02]  /*1ea80*/  IMAD.MOV.U32 R24, RZ, RZ, R0 ;  /* 0x000000ffff187224 */ /* 0x000fe400078e0000 */
[----:B------:R-:W-:Y:S02]  /*1ea90*/  IMAD.U32 R25, RZ, RZ, UR4 ;  /* 0x00000004ff197e24 */ /* 0x000fe4000f8e00ff */
[----:B------:R-:W-:Y:S02]  /*1eaa0*/  IMAD.U32 R26, RZ, RZ, UR5 ;  /* 0x00000005ff1a7e24 */ /* 0x000fe4000f8e00ff */
[----:B------:R-:W-:-:S07]  /*1eab0*/  IMAD.U32 R27, RZ, RZ, UR6 ;  /* 0x00000006ff1b7e24 */ /* 0x000fce000f8e00ff */
.L_x_12615:
        /* <DEDUP_REMOVED lines=10> */
.L_x_12604:
[----:B------:R-:W-:Y:S02]  /*1eb60*/  ULDC UR4, c[0x0][0xc3c] ;  /* 0x00030f0000047ab9 */ /* 0x000fe40000000800 */
[----:B0-----:R-:W-:-:S13]  /*1eb70*/  ISETP.GE.AND P0, PT, R27, UR4, PT ;  /* 0x000000041b007c0c */ /* 0x001fda000bf06270 */
[----:B------:R-:W-:Y:S05]  /*1eb80*/  @!P0 BRA `(.L_x_12616) ;  /* 0xffffff9800788947 */ /* 0x000fea000383ffff */
[----:B------:R-:W-:Y:S05]  /*1eb90*/  BSYNC B8 ;  /* 0x0000000000087941 */ /* 0x000fea0003800000 */
.L_x_12511:
[----:B0-----:R-:W2:Y:S01]  /*1eba0*/  LDL.LU R0, [R1+0x4c] ;  /* 0x00004c0001007983 */ /* 0x001ea20000300800 */
[----:B------:R-:W-:Y:S01]  /*1ebb0*/  BSSY B0, `(.L_x_12617) ;  /* 0x000000b000007945 */ /* 0x000fe20003800000 */
[----:B------:R-:W0:Y:S01]  /*1ebc0*/  S2R R5, SR_CgaCtaId ;  /* 0x0000000000057919 */ /* 0x000e220000008800 */
[----:B--2---:R-:W-:-:S05]  /*1ebd0*/  VIADD R0, R0, 0x1 ;  /* 0x0000000100007836 */ /* 0x004fca0000000000 */
        /* <DEDUP_REMOVED lines=8> */
.L_x_12778:
[----:B------:R-:W-:Y:S05]  /*1ec60*/  BSYNC B0 ;  /* 0x0000000000007941 */ /* 0x000fea0003800000 */
.L_x_12617:
[----:B------:R-:W-:-:S03]  /*1ec70*/  UMOV UR4, 0xffffffff ;  /* 0xffffffff00047882 */ /* 0x000fc60000000000 */
[----:B------:R-:W-:Y:S05]  /*1ec80*/  BRA.DIV UR4, `(.L_x_12619) ;  /* 0x0000004204787947 */ /* 0x000fea000b800000 */
[----:B0-----:R-:W0:Y:S02]  /*1ec90*/  S2R R0, SR_TID.X ;  /* 0x0000000000007919 */ /* 0x001e240000002100 */
[----:B0-----:R-:W-:-:S04]  /*1eca0*/  SHF.R.U32.HI R0, RZ, 0x5, R0 ;  /* 0x00000005ff007819 */ /* 0x001fc80000011600 */
[----:B------:R-:W-:-:S05]  /*1ecb0*/  LOP3.LUT R0, R0, 0x3, RZ, 0xc0, !PT ;  /* 0x0000000300007812 */ /* 0x000fca00078ec0ff */
[----:B------:R0:W2:Y:S02]  /*1ecc0*/  SHFL.IDX PT, R14, R0, RZ, 0x1f ;  /* 0x00001fff000e7589 */ /* 0x0000a400000e0000 */
.L_x_12781:
[----:B--2---:R-:W-:-:S13]  /*1ecd0*/  ISETP.NE.AND P0, PT, R14, RZ, PT ;  /* 0x000000ff0e00720c */ /* 0x004fda0003f05270 */
[----:B------:R-:W-:Y:S05]  /*1ece0*/  @P0 BRA `(.L_x_12335) ;  /* 0x0000000000900947 */ /* 0x000fea0003800000 */
[----:B------:R-:W-:-:S03]  /*1ecf0*/  UMOV UR4, 0xffffffff ;  /* 0xffffffff00047882 */ /* 0x000fc60000000000 */
[----:B------:R-:W-:Y:S05]  /*1ed00*/  BRA.DIV UR4, `(.L_x_12620) ;  /* 0x00000042048c7947 */ /* 0x000fea000b800000 */
[----:B------:R-:W-:-:S13]  /*1ed10*/  ELECT P6, URZ, PT ;  /* 0x00000000003f782f */ /* 0x000fda00038c0000 */
.L_x_12784:
[----:B------:R-:W-:Y:S05]  /*1ed20*/  @!P6 BRA `(.L_x_12335) ;  /* 0x000000000080e947 */ /* 0x000fea0003800000 */
[----:B------:R-:W-:-:S06]  /*1ed30*/  ULOP3.LUT UR4, UR36, 0x2, URZ, 0xfc, !UPT ;  /* 0x0000000224047892 */ /* 0x000fcc000f8efc3f */
[----:B0-----:R-:W-:-:S05]  /*1ed40*/  IMAD.U32 R0, RZ, RZ, UR4 ;  /* 0x00000004ff007e24 */ /* 0x001fca000f8e00ff */
[----:B------:R-:W-:-:S13]  /*1ed50*/  ISETP.NE.AND P0, PT, R0, 0x3, PT ;  /* 0x000000030000780c */ /* 0x000fda0003f05270 */
[----:B------:R-:W-:Y:S05]  /*1ed60*/  @!P0 BRA `(.L_x_12621) ;  /* 0x0000000000048947 */ /* 0x000fea0003800000 */
[----:B------:R-:W-:Y:S01]  /*1ed70*/  BPT.TRAP 0x1 ;  /* 0x000000040000795c */ /* 0x000fe20000300000 */
.L_x_12621:
[----:B------:R-:W2:Y:S01]  /*1ed80*/  LDL R0, [R1] ;  /* 0x0000000001007983 */ /* 0x000ea20000100800 */
[C---:B------:R-:W-:Y:S02]  /*1ed90*/  IMAD R3, R28.reuse, 0x8, R5 ;  /* 0x000000081c037824 */ /* 0x040fe400078e0205 */
[----:B------:R-:W-:-:S05]  /*1eda0*/  VIADD R28, R28, 0x1 ;  /* 0x000000011c1c7836 */ /* 0x000fca0000000000 */
[----:B------:R-:W-:Y:S02]  /*1edb0*/  ISETP.NE.AND P2, PT, R28, 0x2, PT ;  /* 0x000000021c00780c */ /* 0x000fe40003f45270 */
[----:B--2---:R-:W-:Y:S02]  /*1edc0*/  SHF.L.U32 R2, R0, 0x1f, RZ ;  /* 0x0000001f00027819 */ /* 0x004fe400000006ff */
[----:B------:R-:W-:Y:S02]  /*1edd0*/  SEL R0, RZ, 0x1, P2 ;  /* 0x00000001ff007807 */ /* 0x000fe40001000000 */
[----:B------:R-:W0:Y:S02]  /*1ede0*/  SYNCS.PHASECHK.TRANS64.TRYWAIT P1, [R3+URZ+0x2d840], R2 ;  /* 0x02d84002030075a7 */ /* 0x000e24000802017f */
[----:B0-----:R-:W-:Y:S05]  /*1edf0*/  @!P1 BRA `(.L_x_12622) ;  /* 0x0000004000709947 */ /* 0x001fea0003800000 */
.L_x_12785:
[----:B------:R-:W2:Y:S01]  /*1ee00*/  LDL.LU R4, [R1] ;  /* 0x0000000001047983 */ /* 0x000ea20000300800 */
[----:B------:R-:W-:Y:S02]  /*1ee10*/  SEL R28, R28, RZ, P2 ;  /* 0x000000ff1c1c7207 */ /* 0x000fe40001000000 */
[----:B--2---:R-:W-:Y:S01]  /*1ee20*/  LOP3.LUT R0, R4, R0, RZ, 0x3c, !PT ;  /* 0x0000000004007212 */ /* 0x004fe200078e3cff */
[----:B------:R-:W-:Y:S06]  /*1ee30*/  @!P0 BRA `(.L_x_12623) ;  /* 0x0000000000048947 */ /* 0x000fec0003800000 */
[----:B------:R-:W-:Y:S01]  /*1ee40*/  BPT.TRAP 0x1 ;  /* 0x000000040000795c */ /* 0x000fe20000300000 */
.L_x_12623:
[----:B------:R-:W-:Y:S01]  /*1ee50*/  IMAD R5, R28, 0x8, R5 ;  /* 0x000000081c057824 */ /* 0x000fe200078e0205 */
[----:B------:R-:W-:-:S04]  /*1ee60*/  SHF.L.U32 R0, R0, 0x1f, RZ ;  /* 0x0000001f00007819 */ /* 0x000fc800000006ff */
[----:B------:R-:W2:Y:S02]  /*1ee70*/  SYNCS.PHASECHK.TRANS64.TRYWAIT P1, [R5+URZ+0x2d840], R0 ;  /* 0x02d84000050075a7 */ /* 0x000ea4000802017f */
[----:B--2---:R-:W-:Y:S05]  /*1ee80*/  @!P1 BRA `(.L_x_12624) ;  /* 0x0000004000609947 */ /* 0x004fea0003800000 */
.L_x_12786:
[----:B------:R-:W-:Y:S05]  /*1ee90*/  @!P0 BRA `(.L_x_12625) ;  /* 0x0000000000048947 */ /* 0x000fea0003800000 */
[----:B------:R-:W-:Y:S01]  /*1eea0*/  BPT.TRAP 0x1 ;  /* 0x000000040000795c */ /* 0x000fe20000300000 */
.L_x_12625:
[----:B------:R-:W0:Y:S02]  /*1eeb0*/  SYNCS.PHASECHK.TRANS64.TRYWAIT P1, [R3+URZ+0x2d860], R2 ;  /* 0x02d86002030075a7 */ /* 0x000e24000802017f */
[----:B0-----:R-:W-:Y:S05]  /*1eec0*/  @!P1 BRA `(.L_x_12626) ;  /* 0x0000004000649947 */ /* 0x001fea0003800000 */
.L_x_12787:
[----:B------:R-:W-:Y:S05]  /*1eed0*/  @!P0 BRA `(.L_x_12627) ;  /* 0x0000000000048947 */ /* 0x000fea0003800000 */
[----:B------:R-:W-:Y:S01]  /*1eee0*/  BPT.TRAP 0x1 ;  /* 0x000000040000795c */ /* 0x000fe20000300000 */
.L_x_12627:
[----:B------:R0:W0:Y:S02]  /*1eef0*/  SYNCS.PHASECHK.TRANS64.TRYWAIT P0, [R5+URZ+0x2d860], R0 ;  /* 0x02d86000050075a7 */ /* 0x000024000800017f */
[----:B0-----:R-:W-:Y:S05]  /*1ef00*/  @!P0 NANOSLEEP.SYNCS 0x989680 ;  /* 0x009896800000895d */ /* 0x001fea0003900000 */
[----:B------:R-:W0:Y:S02]  /*1ef10*/  @!P0 SYNCS.PHASECHK.TRANS64 P0, [R5+URZ+0x2d860], R0 ;  /* 0x02d86000050085a7 */ /* 0x000e24000800007f */
[----:B0-----:R-:W-:Y:S05]  /*1ef20*/  @!P0 BRA `(.L_x_12627) ;  /* 0xfffffffc00f08947 */ /* 0x001fea000383ffff */
.L_x_12335:
[----:B------:R-:W-:Y:S05]  /*1ef30*/  BSYNC B9 ;  /* 0x0000000000097941 */ /* 0x000fea0003800000 */
.L_x_12332:
[----:B------:R-:W-:Y:S05]  /*1ef40*/  EXIT ;  /* 0x000000000000794d */ /* 0x000fea0003800000 */
.L_x_12353:
[----:B0-----:R0:W1:Y:S02]  /*1ef50*/  SYNCS.PHASECHK.TRANS64.TRYWAIT P4, [R57+URZ+0x2d890], R84 ;  /* 0x02d89054390075a7 */ /* 0x001064000808017f */
[----:B-1----:R-:W-:Y:S05]  /*1ef60*/  @!P4 NANOSLEEP.SYNCS 0x989680 ;  /* 0x009896800000c95d */ /* 0x002fea0003900000 */
[----:B------:R-:W1:Y:S02]  /*1ef70*/  @!P4 SYNCS.PHASECHK.TRANS64 P4, [R57+URZ+0x2d890], R84 ;  /* 0x02d890543900c5a7 */ /* 0x000e64000808007f */
[----:B-1----:R-:W-:Y:S05]  /*1ef80*/  @!P4 BRA `(.L_x_12353) ;  /* 0xfffffffc00f0c947 */ /* 0x002fea000383ffff */
[----:B------:R-:W-:Y:S05]  /*1ef90*/  BRA `(.L_x_12628) ;  /* 0xfffffe4400d07947 */ /* 0x000fea000383ffff */
.L_x_12354:
        /* <DEDUP_REMOVED lines=8> */
.L_x_12630:
[----:B------:R-:W-:Y:S05]  /*1f020*/  BSYNC B1 ;  /* 0x0000000000017941 */ /* 0x000fea0003800000 */
.L_x_12629:
        /* <DEDUP_REMOVED lines=8> */
.L_x_12631:
[----:B------:R-:W-:Y:S01]  /*1f0b0*/  IMAD.MOV.U32 R60, RZ, RZ, R14 ;  /* 0x000000ffff3c7224 */ /* 0x000fe200078e000e */
[----:B------:R-:W-:Y:S06]  /*1f0c0*/  BRA `(.L_x_12632) ;  /* 0xfffffe4400987947 */ /* 0x000fec000383ffff */
.L_x_12382:
[----:B0-----:R0:W1:Y:S02]  /*1f0d0*/  SYNCS.PHASECHK.TRANS64.TRYWAIT P4, [R57+URZ+0x2d890], R84 ;  /* 0x02d89054390075a7 */ /* 0x001064000808017f */
[----:B-1----:R-:W-:Y:S05]  /*1f0e0*/  @!P4 NANOSLEEP.SYNCS 0x989680 ;  /* 0x009896800000c95d */ /* 0x002fea0003900000 */
[----:B------:R-:W1:Y:S02]  /*1f0f0*/  @!P4 SYNCS.PHASECHK.TRANS64 P4, [R57+URZ+0x2d890], R84 ;  /* 0x02d890543900c5a7 */ /* 0x000e64000808007f */
[----:B-1----:R-:W-:Y:S05]  /*1f100*/  @!P4 BRA `(.L_x_12382) ;  /* 0xfffffffc00f0c947 */ /* 0x002fea000383ffff */
[----:B------:R-:W-:Y:S05]  /*1f110*/  BRA `(.L_x_12633) ;  /* 0xfffffe6000a07947 */ /* 0x000fea000383ffff */
.L_x_12383:
        /* <DEDUP_REMOVED lines=8> */
.L_x_12635:
[----:B------:R-:W-:Y:S05]  /*1f1a0*/  BSYNC B1 ;  /* 0x0000000000017941 */ /* 0x000fea0003800000 */
.L_x_12634:
        /* <DEDUP_REMOVED lines=8> */
.L_x_12636:
[----:B------:R-:W-:Y:S01]  /*1f230*/  IMAD.MOV.U32 R88, RZ, RZ, R14 ;  /* 0x000000ffff587224 */ /* 0x000fe200078e000e */
[----:B------:R-:W-:Y:S06]  /*1f240*/  BRA `(.L_x_12637) ;  /* 0xfffffe6000687947 */ /* 0x000fec000383ffff */
.L_x_12396:
[----:B0-----:R0:W1:Y:S02]  /*1f250*/  SYNCS.PHASECHK.TRANS64.TRYWAIT P3, [R57+URZ+0x2d890], R84 ;  /* 0x02d89054390075a7 */ /* 0x001064000806017f */
[----:B-1----:R-:W-:Y:S05]  /*1f260*/  @!P3 NANOSLEEP.SYNCS 0x989680 ;  /* 0x009896800000b95d */ /* 0x002fea0003900000 */
[----:B------:R-:W1:Y:S02]  /*1f270*/  @!P3 SYNCS.PHASECHK.TRANS64 P3, [R57+URZ+0x2d890], R84 ;  /* 0x02d890543900b5a7 */ /* 0x000e64000806007f */
[----:B-1----:R-:W-:Y:S05]  /*1f280*/  @!P3 BRA `(.L_x_12396) ;  /* 0xfffffffc00f0b947 */ /* 0x002fea000383ffff */
[----:B------:R-:W-:Y:S05]  /*1f290*/  BRA `(.L_x_12638) ;  /* 0xfffffe7800a47947 */ /* 0x000fea000383ffff */
.L_x_12397:
[----:B------:R-:W-:Y:S01]  /*1f2a0*/  BSSY B1, `(.L_x_12639) ;  /* 0x0000007000017945 */ /* 0x000fe20003800000 */
[----:B------:R-:W-:Y:S02]  /*1f2b0*/  IMAD.MOV.U32 R12, RZ, RZ, RZ ;  /* 0x000000ffff0c7224 */ /* 0x000fe400078e00ff */
[----:B------:R-:W-:Y:S02]  /*1f2c0*/  IMAD.MOV.U32 R11, RZ, RZ, 0x1e1f ;  /* 0x00001e1fff0b7424 */ /* 0x000fe400078e00ff */
[----:B------:R-:W-:-:S07]  /*1f2d0*/  IMAD.MOV.U32 R15, RZ, RZ, -0x1 ;  /* 0xffffffffff0f7424 */ /* 0x000fce00078e00ff */
[----:B0-----:R-:W-:Y:S05]  /*1f2e0*/  WARPSYNC.COLLECTIVE R15, `(.L_x_12640) ;  /* 0x000000000f087348 */ /* 0x001fea0003c00000 */
[----:B------:R1:W2:Y:S02]  /*1f2f0*/  SHFL.IDX P6, R14, R13, R12, R11 ;  /* 0x0000000c0d0e7389 */ /* 0x0002a400000c000b */
[----:B012---:R-:W-:Y:S01]  /*1f300*/  ENDCOLLECTIVE ;  /* 0x000000000000791b */ /* 0x007fe20003800000 */
.L_x_12640:
[----:B------:R-:W-:Y:S05]  /*1f310*/  BSYNC B1 ;  /* 0x0000000000017941 */ /* 0x000fea0003800000 */
.L_x_12639:
        /* <DEDUP_REMOVED lines=8> */
.L_x_12641:
[----:B------:R-:W-:Y:S01]  /*1f3a0*/  IMAD.MOV.U32 R39, RZ, RZ, R14 ;  /* 0x000000ffff277224 */ /* 0x000fe200078e000e */
[----:B------:R-:W-:Y:S06]  /*1f3b0*/  BRA `(.L_x_12642) ;  /* 0xfffffe7800c07947 */ /* 0x000fec000383ffff */
.L_x_12401:
[----:B------:R0:W0:Y:S02]  /*1f3c0*/  SYNCS.PHASECHK.TRANS64.TRYWAIT P2, [R57+URZ+0x2d8b0], R84 ;  /* 0x02d8b054390075a7 */ /* 0x000024000804017f */
[----:B0-----:R-:W-:Y:S05]  /*1f3d0*/  @!P2 NANOSLEEP.SYNCS 0x989680 ;  /* 0x009896800000a95d */ /* 0x001fea0003900000 */
[----:B------:R-:W0:Y:S02]  /*1f3e0*/  @!P2 SYNCS.PHASECHK.TRANS64 P2, [R57+URZ+0x2d8b0], R84 ;  /* 0x02d8b0543900a5a7 */ /* 0x000e24000804007f */
[----:B0-----:R-:W-:Y:S05]  /*1f3f0*/  @!P2 BRA `(.L_x_12401) ;  /* 0xfffffffc00f0a947 */ /* 0x001fea000383ffff */
[----:B------:R-:W-:Y:S05]  /*1f400*/  BRA `(.L_x_12643) ;  /* 0xfffffe7c00a47947 */ /* 0x000fea000383ffff */
.L_x_12409:
[----:B------:R-:W-:Y:S01]  /*1f410*/  BSSY B0, `(.L_x_12644) ;  /* 0x0000007000007945 */ /* 0x000fe20003800000 */
[----:B------:R-:W-:Y:S02]  /*1f420*/  IMAD.MOV.U32 R12, RZ, RZ, RZ ;  /* 0x000000ffff0c7224 */ /* 0x000fe400078e00ff */
[----:B------:R-:W-:Y:S02]  /*1f430*/  IMAD.MOV.U32 R11, RZ, RZ, 0x1f ;  /* 0x0000001fff0b7424 */ /* 0x000fe400078e00ff */
[----:B------:R-:W-:-:S07]  /*1f440*/  IMAD.MOV.U32 R15, RZ, RZ, -0x1 ;  /* 0xffffffffff0f7424 */ /* 0x000fce00078e00ff */
[----:B--23-5:R-:W-:Y:S05]  /*1f450*/  WARPSYNC.COLLECTIVE R15, `(.L_x_12645) ;  /* 0x000000000f087348 */ /* 0x02cfea0003c00000 */
[----:B------:R0:W1:Y:S02]  /*1f460*/  SHFL.IDX P6, R14, R13, R12, R11 ;  /* 0x0000000c0d0e7389 */ /* 0x00006400000c000b */
[----:B0123-5:R-:W-:Y:S01]  /*1f470*/  ENDCOLLECTIVE ;  /* 0x000000000000791b */ /* 0x02ffe20003800000 */
.L_x_12645:
[----:B------:R-:W-:Y:S05]  /*1f480*/  BSYNC B0 ;  /* 0x0000000000007941 */ /* 0x000fea0003800000 */
.L_x_12644:
[----:B------:R0:W-:Y:S01]  /*1f490*/  STL [R1+0x28], R14 ;  /* 0x0000280e01007387 */ /* 0x0001e20000100800 */
[----:B------:R-:W-:Y:S05]  /*1f4a0*/  BRA `(.L_x_12646) ;  /* 0xfffffe88003c7947 */ /* 0x000fea000383ffff */
.L_x_12420:
[----:B------:R-:W-:Y:S01]  /*1f4b0*/  BSSY B1, `(.L_x_12647) ;  /* 0x0000007000017945 */ /* 0x000fe20003800000 */
[----:B------:R-:W-:Y:S02]  /*1f4c0*/  IMAD.MOV.U32 R12, RZ, RZ, RZ ;  /* 0x000000ffff0c7224 */ /* 0x000fe400078e00ff */
[----:B------:R-:W-:Y:S02]  /*1f4d0*/  IMAD.MOV.U32 R11, RZ, RZ, 0x1e1f ;  /* 0x00001e1fff0b7424 */ /* 0x000fe400078e00ff */
[----:B------:R-:W-:-:S07]  /*1f4e0*/  IMAD.MOV.U32 R15, RZ, RZ, -0x1 ;  /* 0xffffffffff0f7424 */ /* 0x000fce00078e00ff */
[----:B0-23--:R-:W-:Y:S05]  /*1f4f0*/  WARPSYNC.COLLECTIVE R15, `(.L_x_12648) ;  /* 0x000000000f087348 */ /* 0x00dfea0003c00000 */
[----:B0-----:R0:W1:Y:S02]  /*1f500*/  SHFL.IDX P6, R14, R13, R12, R11 ;  /* 0x0000000c0d0e7389 */ /* 0x00106400000c000b */
[----:B0123--:R-:W-:Y:S01]  /*1f510*/  ENDCOLLECTIVE ;  /* 0x000000000000791b */ /* 0x00ffe20003800000 */
.L_x_12648:
[----:B------:R-:W-:Y:S05]  /*1f520*/  BSYNC B1 ;  /* 0x0000000000017941 */ /* 0x000fea0003800000 */
.L_x_12647:
        /* <DEDUP_REMOVED lines=8> */
.L_x_12649:
[----:B------:R-:W-:Y:S02]  /*1f5b0*/  IMAD.MOV.U32 R13, RZ, RZ, R0 ;  /* 0x000000ffff0d7224 */ /* 0x000fe400078e0000 */
[----:B------:R-:W-:-:S07]  /*1f5c0*/  IMAD.MOV.U32 R38, RZ, RZ, R14 ;  /* 0x000000ffff267224 */ /* 0x000fce00078e000e */
[----:B------:R-:W-:Y:S05]  /*1f5d0*/  WARPSYNC.COLLECTIVE R15, `(.L_x_12650) ;  /* 0x000000000f087348 */ /* 0x000fea0003c00000 */
[----:B------:R0:W1:Y:S02]  /*1f5e0*/  SHFL.IDX P6, R14, R13, R12, R11 ;  /* 0x0000000c0d0e7389 */ /* 0x00006400000c000b */
[----:B01----:R-:W-:Y:S01]  /*1f5f0*/  ENDCOLLECTIVE ;  /* 0x000000000000791b */ /* 0x003fe20003800000 */
.L_x_12650:
[----:B------:R-:W-:Y:S02]  /*1f600*/  IMAD.MOV.U32 R13, RZ, RZ, R39 ;  /* 0x000000ffff0d7224 */ /* 0x000fe400078e0027 */
[----:B------:R-:W-:-:S07]  /*1f610*/  IMAD.MOV.U32 R0, RZ, RZ, R14 ;  /* 0x000000ffff007224 */ /* 0x000fce00078e000e */
[----:B------:R-:W-:Y:S05]  /*1f620*/  WARPSYNC.COLLECTIVE R15, `(.L_x_12651) ;  /* 0x000000000f087348 */ /* 0x000fea0003c00000 */
[----:B------:R0:W1:Y:S02]  /*1f630*/  SHFL.IDX P6, R14, R13, R12, R11 ;  /* 0x0000000c0d0e7389 */ /* 0x00006400000c000b */
[----:B01----:R-:W-:Y:S01]  /*1f640*/  ENDCOLLECTIVE ;  /* 0x000000000000791b */ /* 0x003fe20003800000 */
.L_x_12651:
[----:B------:R-:W-:Y:S01]  /*1f650*/  IMAD.MOV.U32 R39, RZ, RZ, R14 ;  /* 0x000000ffff277224 */ /* 0x000fe200078e000e */
[----:B------:R-:W-:Y:S06]  /*1f660*/  BRA `(.L_x_12652) ;  /* 0xfffffe8c00ac7947 */ /* 0x000fec000383ffff */
.L_x_12424:
[----:B0-----:R0:W1:Y:S02]  /*1f670*/  SYNCS.PHASECHK.TRANS64.TRYWAIT P0, [R2+URZ+0x2d800], R3 ;  /* 0x02d80003020075a7 */ /* 0x001064000800017f */
[----:B-1----:R-:W-:Y:S05]  /*1f680*/  @!P0 NANOSLEEP.SYNCS 0x989680 ;  /* 0x009896800000895d */ /* 0x002fea0003900000 */
[----:B------:R-:W1:Y:S02]  /*1f690*/  @!P0 SYNCS.PHASECHK.TRANS64 P0, [R2+URZ+0x2d800], R3 ;  /* 0x02d80003020085a7 */ /* 0x000e64000800007f */
[----:B-1----:R-:W-:Y:S05]  /*1f6a0*/  @!P0 BRA `(.L_x_12424) ;  /* 0xfffffffc00f08947 */ /* 0x002fea000383ffff */
[----:B------:R-:W-:Y:S05]  /*1f6b0*/  BRA `(.L_x_12653) ;  /* 0xfffffe9400f87947 */ /* 0x000fea000383ffff */
.L_x_12436:
[----:B------:R-:W-:Y:S01]  /*1f6c0*/  BSSY B1, `(.L_x_12654) ;  /* 0x0000007000017945 */ /* 0x000fe20003800000 */
[----:B------:R-:W-:Y:S02]  /*1f6d0*/  IMAD.MOV.U32 R12, RZ, RZ, RZ ;  /* 0x000000ffff0c7224 */ /* 0x000fe400078e00ff */
[----:B------:R-:W-:Y:S02]  /*1f6e0*/  IMAD.MOV.U32 R11, RZ, RZ, 0x1e1f ;  /* 0x00001e1fff0b7424 */ /* 0x000fe400078e00ff */
[----:B------:R-:W-:-:S07]  /*1f6f0*/  IMAD.MOV.U32 R15, RZ, RZ, -0x1 ;  /* 0xffffffffff0f7424 */ /* 0x000fce00078e00ff */
[----:B0--3--:R-:W-:Y:S05]  /*1f700*/  WARPSYNC.COLLECTIVE R15, `(.L_x_12655) ;  /* 0x000000000f087348 */ /* 0x009fea0003c00000 */
[----:B0-----:R0:W1:Y:S02]  /*1f710*/  SHFL.IDX P6, R14, R13, R12, R11 ;  /* 0x0000000c0d0e7389 */ /* 0x00106400000c000b */
[----:B01-3--:R-:W-:Y:S01]  /*1f720*/  ENDCOLLECTIVE ;  /* 0x000000000000791b */ /* 0x00bfe20003800000 */
.L_x_12655:
[----:B------:R-:W-:Y:S05]  /*1f730*/  BSYNC B1 ;  /* 0x0000000000017941 */ /* 0x000fea0003800000 */
.L_x_12654:
        /* <DEDUP_REMOVED lines=8> */
.L_x_12656:
[----:B------:R-:W-:Y:S02]  /*1f7c0*/  IMAD.MOV.U32 R13, RZ, RZ, R37 ;  /* 0x000000ffff0d7224 */ /* 0x000fe400078e0025 */
[----:B------:R-:W-:-:S07]  /*1f7d0*/  IMAD.MOV.U32 R3, RZ, RZ, R14 ;  /* 0x000000ffff037224 */ /* 0x000fce00078e000e */
[----:B------:R-:W-:Y:S05]  /*1f7e0*/  WARPSYNC.COLLECTIVE R15, `(.L_x_12657) ;  /* 0x000000000f087348 */ /* 0x000fea0003c00000 */
[----:B------:R0:W1:Y:S02]  /*1f7f0*/  SHFL.IDX P6, R14, R13, R12, R11 ;  /* 0x0000000c0d0e7389 */ /* 0x00006400000c000b */
[----:B01----:R-:W-:Y:S01]  /*1f800*/  ENDCOLLECTIVE ;  /* 0x000000000000791b */ /* 0x003fe20003800000 */
.L_x_12657:
[----:B------:R-:W-:Y:S02]  /*1f810*/  IMAD.MOV.U32 R13, RZ, RZ, R38 ;  /* 0x000000ffff0d7224 */ /* 0x000fe400078e0026 */
[----:B------:R-:W-:-:S07]  /*1f820*/  IMAD.MOV.U32 R37, RZ, RZ, R14 ;  /* 0x000000ffff257224 */ /* 0x000fce00078e000e */
[----:B------:R-:W-:Y:S05]  /*1f830*/  WARPSYNC.COLLECTIVE R15, `(.L_x_12658) ;  /* 0x000000000f087348 */ /* 0x000fea0003c00000 */
[----:B------:R0:W1:Y:S02]  /*1f840*/  SHFL.IDX P6, R14, R13, R12, R11 ;  /* 0x0000000c0d0e7389 */ /* 0x00006400000c000b */
[----:B01----:R-:W-:Y:S01]  /*1f850*/  ENDCOLLECTIVE ;  /* 0x000000000000791b */ /* 0x003fe20003800000 */
.L_x_12658:
[----:B------:R-:W-:Y:S01]  /*1f860*/  IMAD.MOV.U32 R38, RZ, RZ, R14 ;  /* 0x000000ffff267224 */ /* 0x000fe200078e000e */
[----:B------:R-:W-:Y:S06]  /*1f870*/  BRA `(.L_x_12659) ;  /* 0xfffffeac00147947 */ /* 0x000fec000383ffff */
.L_x_12440:
[----:B0-----:R0:W1:Y:S02]  /*1f880*/  SYNCS.PHASECHK.TRANS64.TRYWAIT P0, [R2+URZ+0x2d800], R3 ;  /* 0x02d80003020075a7 */ /* 0x001064000800017f */
[----:B-1----:R-:W-:Y:S05]  /*1f890*/  @!P0 NANOSLEEP.SYNCS 0x989680 ;  /* 0x009896800000895d */ /* 0x002fea0003900000 */
[----:B------:R-:W1:Y:S02]  /*1f8a0*/  @!P0 SYNCS.PHASECHK.TRANS64 P0, [R2+URZ+0x2d800], R3 ;  /* 0x02d80003020085a7 */ /* 0x000e64000800007f */
[----:B-1----:R-:W-:Y:S05]  /*1f8b0*/  @!P0 BRA `(.L_x_12440) ;  /* 0xfffffffc00f08947 */ /* 0x002fea000383ffff */
[----:B------:R-:W-:Y:S05]  /*1f8c0*/  BRA `(.L_x_12660) ;  /* 0xfffffeb000d47947 */ /* 0x000fea000383ffff */
.L_x_12448:
[----:B-1----:R1:W3:Y:S02]  /*1f8d0*/  SYNCS.PHASECHK.TRANS64.TRYWAIT P1, [R3+URZ+0x2d830], R4 ;  /* 0x02d83004030075a7 */ /* 0x0022e4000802017f */
[----:B---3--:R-:W-:Y:S05]  /*1f8e0*/  @!P1 NANOSLEEP.SYNCS 0x989680 ;  /* 0x009896800000995d */ /* 0x008fea0003900000 */
[----:B------:R-:W3:Y:S02]  /*1f8f0*/  @!P1 SYNCS.PHASECHK.TRANS64 P1, [R3+URZ+0x2d830], R4 ;  /* 0x02d83004030095a7 */ /* 0x000ee4000802007f */
[----:B---3--:R-:W-:Y:S05]  /*1f900*/  @!P1 BRA `(.L_x_12448) ;  /* 0xfffffffc00f09947 */ /* 0x008fea000383ffff */
[----:B------:R-:W-:Y:S05]  /*1f910*/  BRA `(.L_x_12447) ;  /* 0xfffffec800c07947 */ /* 0x000fea000383ffff */
.L_x_12455:
[----:B-1----:R1:W2:Y:S02]  /*1f920*/  SYNCS.PHASECHK.TRANS64.TRYWAIT P2, [R7+URZ+0x2d830], R0 ;  /* 0x02d83000070075a7 */ /* 0x0022a4000804017f */
[----:B--2---:R-:W-:Y:S05]  /*1f930*/  @!P2 NANOSLEEP.SYNCS 0x989680 ;  /* 0x009896800000a95d */ /* 0x004fea0003900000 */
[----:B------:R-:W2:Y:S02]  /*1f940*/  @!P2 SYNCS.PHASECHK.TRANS64 P2, [R7+URZ+0x2d830], R0 ;  /* 0x02d830000700a5a7 */ /* 0x000ea4000804007f */
[----:B--2---:R-:W-:Y:S05]  /*1f950*/  @!P2 BRA `(.L_x_12455) ;  /* 0xfffffffc00f0a947 */ /* 0x004fea000383ffff */
[----:B------:R-:W-:Y:S05]  /*1f960*/  BRA `(.L_x_12454) ;  /* 0xfffffef000147947 */ /* 0x000fea000383ffff */
.L_x_12459:
[----:B-1----:R1:W2:Y:S02]  /*1f970*/  SYNCS.PHASECHK.TRANS64.TRYWAIT P1, [R7+URZ+0x2d850], R0 ;  /* 0x02d85000070075a7 */ /* 0x0022a4000802017f */
[----:B--2---:R-:W-:Y:S05]  /*1f980*/  @!P1 NANOSLEEP.SYNCS 0x989680 ;  /* 0x009896800000995d */ /* 0x004fea0003900000 */
[----:B------:R-:W2:Y:S02]  /*1f990*/  @!P1 SYNCS.PHASECHK.TRANS64 P1, [R7+URZ+0x2d850], R0 ;  /* 0x02d85000070095a7 */ /* 0x000ea4000802007f */
[----:B--2---:R-:W-:Y:S05]  /*1f9a0*/  @!P1 BRA `(.L_x_12459) ;  /* 0xfffffffc00f09947 */ /* 0x004fea000383ffff */
[----:B------:R-:W-:Y:S05]  /*1f9b0*/  BRA `(.L_x_12456) ;  /* 0xfffffef400247947 */ /* 0x000fea000383ffff */
.L_x_12468:
[----:B-1----:R1:W2:Y:S02]  /*1f9c0*/  SYNCS.PHASECHK.TRANS64.TRYWAIT P2, [R7+URZ+0x2d830], R0 ;  /* 0x02d83000070075a7 */ /* 0x0022a4000804017f */
[----:B--2---:R-:W-:Y:S05]  /*1f9d0*/  @!P2 NANOSLEEP.SYNCS 0x989680 ;  /* 0x009896800000a95d */ /* 0x004fea0003900000 */
[----:B------:R-:W2:Y:S02]  /*1f9e0*/  @!P2 SYNCS.PHASECHK.TRANS64 P2, [R7+URZ+0x2d830], R0 ;  /* 0x02d830000700a5a7 */ /* 0x000ea4000804007f */
[----:B--2---:R-:W-:Y:S05]  /*1f9f0*/  @!P2 BRA `(.L_x_12468) ;  /* 0xfffffffc00f0a947 */ /* 0x004fea000383ffff */
[----:B------:R-:W-:Y:S05]  /*1fa00*/  BRA `(.L_x_12467) ;  /* 0xffffff1c00987947 */ /* 0x000fea000383ffff */
.L_x_12472:
[----:B-1----:R1:W2:Y:S02]  /*1fa10*/  SYNCS.PHASECHK.TRANS64.TRYWAIT P1, [R5+URZ+0x2d850], R0 ;  /* 0x02d85000050075a7 */ /* 0x0022a4000802017f */
[----:B--2---:R-:W-:Y:S05]  /*1fa20*/  @!P1 NANOSLEEP.SYNCS 0x989680 ;  /* 0x009896800000995d */ /* 0x004fea0003900000 */
[----:B------:R-:W2:Y:S02]  /*1fa30*/  @!P1 SYNCS.PHASECHK.TRANS64 P1, [R5+URZ+0x2d850], R0 ;  /* 0x02d85000050095a7 */ /* 0x000ea4000802007f */
[----:B--2---:R-:W-:Y:S05]  /*1fa40*/  @!P1 BRA `(.L_x_12472) ;  /* 0xfffffffc00f09947 */ /* 0x004fea000383ffff */
[----:B------:R-:W-:Y:S05]  /*1fa50*/  BRA `(.L_x_12469) ;  /* 0xffffff2000a87947 */ /* 0x000fea000383ffff */
.L_x_12479:
[----:B-1----:R1:W2:Y:S02]  /*1fa60*/  SYNCS.PHASECHK.TRANS64.TRYWAIT P1, [R6+URZ+0x2d850], R5 ;  /* 0x02d85005060075a7 */ /* 0x0022a4000802017f */
[----:B--2---:R-:W-:Y:S05]  /*1fa70*/  @!P1 NANOSLEEP.SYNCS 0x989680 ;  /* 0x009896800000995d */ /* 0x004fea0003900000 */
[----:B------:R-:W2:Y:S02]  /*1fa80*/  @!P1 SYNCS.PHASECHK.TRANS64 P1, [R6+URZ+0x2d850], R5 ;  /* 0x02d85005060095a7 */ /* 0x000ea4000802007f */
[----:B--2---:R-:W-:Y:S05]  /*1fa90*/  @!P1 BRA `(.L_x_12479) ;  /* 0xfffffffc00f09947 */ /* 0x004fea000383ffff */
[----:B------:R-:W-:Y:S05]  /*1faa0*/  BRA `(.L_x_12478) ;  /* 0xffffff4000787947 */ /* 0x000fea000383ffff */
.L_x_12485:
[----:B------:R-:W-:Y:S02]  /*1fab0*/  IMAD.MOV.U32 R13, RZ, RZ, R20 ;  /* 0x000000ffff0d7224 */ /* 0x000fe400078e0014 */
[----:B------:R-:W-:Y:S02]  /*1fac0*/  IMAD.MOV.U32 R12, RZ, RZ, RZ ;  /* 0x000000ffff0c7224 */ /* 0x000fe400078e00ff */
[----:B------:R-:W-:Y:S02]  /*1fad0*/  IMAD.MOV.U32 R11, RZ, RZ, 0x1c1f ;  /* 0x00001c1fff0b7424 */ /* 0x000fe400078e00ff */
[----:B------:R-:W-:-:S07]  /*1fae0*/  IMAD.MOV.U32 R15, RZ, RZ, -0x1 ;  /* 0xffffffffff0f7424 */ /* 0x000fce00078e00ff */
[----:B-----5:R-:W-:Y:S05]  /*1faf0*/  WARPSYNC.COLLECTIVE R15, `(.L_x_12661) ;  /* 0x000000000f087348 */ /* 0x020fea0003c00000 */
[----:B------:R0:W1:Y:S02]  /*1fb00*/  SHFL.IDX P6, R14, R13, R12, R11 ;  /* 0x0000000c0d0e7389 */ /* 0x00006400000c000b */
[----:B01---5:R-:W-:Y:S01]  /*1fb10*/  ENDCOLLECTIVE ;  /* 0x000000000000791b */ /* 0x023fe20003800000 */
.L_x_12661:
[----:B------:R-:W-:Y:S02]  /*1fb20*/  IMAD.MOV.U32 R13, RZ, RZ, R0 ;  /* 0x000000ffff0d7224 */ /* 0x000fe400078e0000 */
[----:B------:R-:W-:-:S07]  /*1fb30*/  IMAD.MOV.U32 R3, RZ, RZ, R14 ;  /* 0x000000ffff037224 */ /* 0x000fce00078e000e */
[----:B------:R-:W-:Y:S05]  /*1fb40*/  WARPSYNC.COLLECTIVE R15, `(.L_x_12662) ;  /* 0x000000000f087348 */ /* 0x000fea0003c00000 */
[----:B------:R0:W1:Y:S02]  /*1fb50*/  SHFL.IDX P6, R14, R13, R12, R11 ;  /* 0x0000000c0d0e7389 */ /* 0x00006400000c000b */
[----:B01----:R-:W-:Y:S01]  /*1fb60*/  ENDCOLLECTIVE ;  /* 0x000000000000791b */ /* 0x003fe20003800000 */
.L_x_12662:
[----:B------:R-:W-:Y:S05]  /*1fb70*/  BRA `(.L_x_12663) ;  /* 0xffffff5c004c7947 */ /* 0x000fea000383ffff */
.L_x_12488:
        /* <DEDUP_REMOVED lines=8> */
.L_x_12665:
[----:B------:R-:W-:Y:S05]  /*1fc00*/  BSYNC B1 ;  /* 0x0000000000017941 */ /* 0x000fea0003800000 */
.L_x_12664:
        /* <DEDUP_REMOVED lines=8> */
.L_x_12666:
[----:B------:R-:W-:Y:S05]  /*1fc90*/  BRA `(.L_x_12667) ;  /* 0xffffff5c005c7947 */ /* 0x000fea000383ffff */
.L_x_12490:
[----:B------:R-:W-:Y:S02]  /*1fca0*/  IMAD.MOV.U32 R13, RZ, RZ, R26 ;  /* 0x000000ffff0d7224 */ /* 0x000fe400078e001a */
[----:B------:R-:W-:Y:S02]  /*1fcb0*/  IMAD.MOV.U32 R12, RZ, RZ, RZ ;  /* 0x000000ffff0c7224 */ /* 0x000fe400078e00ff */
[----:B------:R-:W-:Y:S02]  /*1fcc0*/  IMAD.MOV.U32 R11, RZ, RZ, 0x1c1f ;  /* 0x00001c1fff0b7424 */ /* 0x000fe400078e00ff */
[----:B------:R-:W-:-:S07]  /*1fcd0*/  IMAD.MOV.U32 R15, RZ, RZ, -0x1 ;  /* 0xffffffffff0f7424 */ /* 0x000fce00078e00ff */
[----:B------:R-:W-:Y:S05]  /*1fce0*/  WARPSYNC.COLLECTIVE R15, `(.L_x_12668) ;  /* 0x000000000f087348 */ /* 0x000fea0003c00000 */
[----:B------:R0:W1:Y:S02]  /*1fcf0*/  SHFL.IDX P6, R14, R13, R12, R11 ;  /* 0x0000000c0d0e7389 */ /* 0x00006400000c000b */
[----:B01----:R-:W-:Y:S01]  /*1fd00*/  ENDCOLLECTIVE ;  /* 0x000000000000791b */ /* 0x003fe20003800000 */
.L_x_12668:
[----:B------:R-:W-:Y:S02]  /*1fd10*/  IMAD.MOV.U32 R13, RZ, RZ, R0 ;  /* 0x000000ffff0d7224 */ /* 0x000fe400078e0000 */
[----:B------:R-:W-:-:S07]  /*1fd20*/  IMAD.MOV.U32 R3, RZ, RZ, R14 ;  /* 0x000000ffff037224 */ /* 0x000fce00078e000e */
[----:B------:R-:W-:Y:S05]  /*1fd30*/  WARPSYNC.COLLECTIVE R15, `(.L_x_12669) ;  /* 0x000000000f087348 */ /* 0x000fea0003c00000 */
[----:B------:R0:W1:Y:S02]  /*1fd40*/  SHFL.IDX P6, R14, R13, R12, R11 ;  /* 0x0000000c0d0e7389 */ /* 0x00006400000c000b */
[----:B01----:R-:W-:Y:S01]  /*1fd50*/  ENDCOLLECTIVE ;  /* 0x000000000000791b */ /* 0x003fe20003800000 */
.L_x_12669:
[----:B------:R-:W-:Y:S05]  /*1fd60*/  BRA `(.L_x_12670) ;  /* 0xffffff6000287947 */ /* 0x000fea000383ffff */
.L_x_12493:
        /* <DEDUP_REMOVED lines=8> */
.L_x_12672:
[----:B------:R-:W-:Y:S05]  /*1fdf0*/  BSYNC B1 ;  /* 0x0000000000017941 */ /* 0x000fea0003800000 */
.L_x_12671:
        /* <DEDUP_REMOVED lines=8> */
.L_x_12673:
[----:B------:R-:W-:Y:S05]  /*1fe80*/  BRA `(.L_x_12674) ;  /* 0xffffff6400247947 */ /* 0x000fea000383ffff */
.L_x_12497:
[----:B------:R-:W-:Y:S02]  /*1fe90*/  IMAD.MOV.U32 R13, RZ, RZ, R4 ;  /* 0x000000ffff0d7224 */ /* 0x000fe400078e0004 */
[----:B------:R-:W-:Y:S02]  /*1fea0*/  IMAD.MOV.U32 R12, RZ, RZ, RZ ;  /* 0x000000ffff0c7224 */ /* 0x000fe400078e00ff */
[----:B------:R-:W-:Y:S02]  /*1feb0*/  IMAD.MOV.U32 R11, RZ, RZ, 0x1c1f ;  /* 0x00001c1fff0b7424 */ /* 0x000fe400078e00ff */
[----:B------:R-:W-:-:S07]  /*1fec0*/  IMAD.MOV.U32 R15, RZ, RZ, -0x1 ;  /* 0xffffffffff0f7424 */ /* 0x000fce00078e00ff */
[----:B-1----:R-:W-:Y:S05]  /*1fed0*/  WARPSYNC.COLLECTIVE R15, `(.L_x_12675) ;  /* 0x000000000f087348 */ /* 0x002fea0003c00000 */
[----:B------:R0:W2:Y:S02]  /*1fee0*/  SHFL.IDX P6, R14, R13, R12, R11 ;  /* 0x0000000c0d0e7389 */ /* 0x0000a400000c000b */
[----:B012---:R-:W-:Y:S01]  /*1fef0*/  ENDCOLLECTIVE ;  /* 0x000000000000791b */ /* 0x007fe20003800000 */
.L_x_12675:
[----:B------:R-:W-:Y:S02]  /*1ff00*/  IMAD.MOV.U32 R13, RZ, RZ, R0 ;  /* 0x000000ffff0d7224 */ /* 0x000fe400078e0000 */
[----:B------:R-:W-:-:S07]  /*1ff10*/  IMAD.MOV.U32 R3, RZ, RZ, R14 ;  /* 0x000000ffff037224 */ /* 0x000fce00078e000e */
[----:B------:R-:W-:Y:S05]  /*1ff20*/  WARPSYNC.COLLECTIVE R15, `(.L_x_12676) ;  /* 0x000000000f087348 */ /* 0x000fea0003c00000 */
[----:B------:R0:W1:Y:S02]  /*1ff30*/  SHFL.IDX P6, R14, R13, R12, R11 ;  /* 0x0000000c0d0e7389 */ /* 0x00006400000c000b */
[----:B01----:R-:W-:Y:S01]  /*1ff40*/  ENDCOLLECTIVE ;  /* 0x000000000000791b */ /* 0x003fe20003800000 */
.L_x_12676:
[----:B------:R-:W-:Y:S05]  /*1ff50*/  BRA `(.L_x_12677) ;  /* 0xffffff70005c7947 */ /* 0x000fea000383ffff */
.L_x_12500:
        /* <DEDUP_REMOVED lines=8> */
.L_x_12679:
[----:B------:R-:W-:Y:S05]  /*1ffe0*/  BSYNC B1 ;  /* 0x0000000000017941 */ /* 0x000fea0003800000 */
.L_x_12678:
        /* <DEDUP_REMOVED lines=8> */
.L_x_12680:
[----:B------:R-:W-:Y:S05]  /*20070*/  BRA `(.L_x_12681) ;  /* 0xffffff7000707947 */ /* 0x000fea000383ffff */
.L_x_12519:
        /* <DEDUP_REMOVED lines=11> */
.L_x_12683:
[----:B------:R-:W-:Y:S05]  /*20130*/  BSYNC B1 ;  /* 0x0000000000017941 */ /* 0x000fea0003800000 */
.L_x_12682:
[----:B------:R-:W-:Y:S05]  /*20140*/  BRA `(.L_x_12684) ;  /* 0xffffff8c009c7947 */ /* 0x000fea000383ffff */
.L_x_12521:
[----:B------:R-:W-:Y:S01]  /*20150*/  BSSY B1, `(.L_x_12685) ;  /* 0x0000006000017945 */ /* 0x000fe20003800000 */
[----:B------:R-:W-:-:S07]  /*20160*/  IMAD.MOV.U32 R15, RZ, RZ, -0x1 ;  /* 0xffffffffff0f7424 */ /* 0x000fce00078e00ff */
[----:B012---:R-:W-:Y:S05]  /*20170*/  WARPSYNC.COLLECTIVE R15, `(.L_x_12686) ;  /* 0x000000000f0c7348 */ /* 0x007fea0003c00000 */
[----:B------:R-:W-:Y:S02]  /*20180*/  ELECT P6, UR62, PT ;  /* 0x00000000003e782f */ /* 0x000fe400038c0000 */
[----:B------:R-:W-:Y:S01]  /*20190*/  MOV R14, UR62 ;  /* 0x0000003e000e7c02 */ /* 0x000fe20008000f00 */
[----:B012---:R-:W-:Y:S10]  /*201a0*/  ENDCOLLECTIVE ;  /* 0x000000000000791b */ /* 0x007ff40003800000 */
.L_x_12686:
[----:B------:R-:W-:Y:S05]  /*201b0*/  BSYNC B1 ;  /* 0x0000000000017941 */ /* 0x000fea0003800000 */
.L_x_12685:
[----:B------:R-:W-:Y:S05]  /*201c0*/  BRA `(.L_x_12520) ;  /* 0xffffff8c00947947 */ /* 0x000fea000383ffff */
.L_x_12523:
[----:B--2---:R2:W3:Y:S02]  /*201d0*/  SYNCS.PHASECHK.TRANS64.TRYWAIT P0, [R16+URZ+0x2d820], R6 ;  /* 0x02d82006100075a7 */ /* 0x0044e4000800017f */
[----:B---3--:R-:W-:Y:S05]  /*201e0*/  @!P0 NANOSLEEP.SYNCS 0x989680 ;  /* 0x009896800000895d */ /* 0x008fea0003900000 */
[----:B------:R-:W3:Y:S02]  /*201f0*/  @!P0 SYNCS.PHASECHK.TRANS64 P0, [R16+URZ+0x2d820], R6 ;  /* 0x02d82006100085a7 */ /* 0x000ee4000800007f */
[----:B---3--:R-:W-:Y:S05]  /*20200*/  @!P0 BRA `(.L_x_12523) ;  /* 0xfffffffc00f08947 */ /* 0x008fea000383ffff */
[----:B------:R-:W-:Y:S05]  /*20210*/  BRA `(.L_x_12687) ;  /* 0xffffff8c00a47947 */ /* 0x000fea000383ffff */
.L_x_12527:
[----:B0-----:R0:W1:Y:S02]  /*20220*/  SYNCS.PHASECHK.TRANS64.TRYWAIT P0, [R9+URZ+0x2d8a0], R11 ;  /* 0x02d8a00b090075a7 */ /* 0x001064000800017f */
[----:B-1----:R-:W-:Y:S05]  /*20230*/  @!P0 NANOSLEEP.SYNCS 0x989680 ;  /* 0x009896800000895d */ /* 0x002fea0003900000 */
[----:B------:R-:W1:Y:S02]  /*20240*/  @!P0 SYNCS.PHASECHK.TRANS64 P0, [R9+URZ+0x2d8a0], R11 ;  /* 0x02d8a00b090085a7 */ /* 0x000e64000800007f */
[----:B-1----:R-:W-:Y:S05]  /*20250*/  @!P0 BRA `(.L_x_12527) ;  /* 0xfffffffc00f08947 */ /* 0x002fea000383ffff */
[----:B------:R-:W-:Y:S05]  /*20260*/  BRA `(.L_x_12688) ;  /* 0xffffff8c00c07947 */ /* 0x000fea000383ffff */
.L_x_12534:
[----:B-1----:R1:W2:Y:S02]  /*20270*/  SYNCS.PHASECHK.TRANS64.TRYWAIT P0, [R9+URZ+0x2d8c0], R11 ;  /* 0x02d8c00b090075a7 */ /* 0x0022a4000800017f */
[----:B--2---:R-:W-:Y:S05]  /*20280*/  @!P0 NANOSLEEP.SYNCS 0x989680 ;  /* 0x009896800000895d */ /* 0x004fea0003900000 */
[----:B------:R-:W2:Y:S02]  /*20290*/  @!P0 SYNCS.PHASECHK.TRANS64 P0, [R9+URZ+0x2d8c0], R11 ;  /* 0x02d8c00b090085a7 */ /* 0x000ea4000800007f */
[----:B--2---:R-:W-:Y:S05]  /*202a0*/  @!P0 BRA `(.L_x_12534) ;  /* 0xfffffffc00f08947 */ /* 0x004fea000383ffff */
[----:B------:R-:W-:Y:S05]  /*202b0*/  BRA `(.L_x_12689) ;  /* 0xffffff9000bc7947 */ /* 0x000fea000383ffff */
.L_x_12543:
[----:B0-----:R0:W1:Y:S02]  /*202c0*/  SYNCS.PHASECHK.TRANS64.TRYWAIT P1, [R9+URZ+0x2d8a0], R8 ;  /* 0x02d8a008090075a7 */ /* 0x001064000802017f */
[----:B-1----:R-:W-:Y:S05]  /*202d0*/  @!P1 NANOSLEEP.SYNCS 0x989680 ;  /* 0x009896800000995d */ /* 0x002fea0003900000 */
[----:B------:R-:W1:Y:S02]  /*202e0*/  @!P1 SYNCS.PHASECHK.TRANS64 P1, [R9+URZ+0x2d8a0], R8 ;  /* 0x02d8a008090095a7 */ /* 0x000e64000802007f */
[----:B-1----:R-:W-:Y:S05]  /*202f0*/  @!P1 BRA `(.L_x_12543) ;  /* 0xfffffffc00f09947 */ /* 0x002fea000383ffff */
[----:B------:R-:W-:Y:S05]  /*20300*/  BRA `(.L_x_12690) ;  /* 0xffffff9400fc7947 */ /* 0x000fea000383ffff */
.L_x_12550:
[----:B-1----:R1:W2:Y:S02]  /*20310*/  SYNCS.PHASECHK.TRANS64.TRYWAIT P1, [R9+URZ+0x2d8c0], R8 ;  /* 0x02d8c008090075a7 */ /* 0x0022a4000802017f */
[----:B--2---:R-:W-:Y:S05]  /*20320*/  @!P1 NANOSLEEP.SYNCS 0x989680 ;  /* 0x009896800000995d */ /* 0x004fea0003900000 */
[----:B------:R-:W2:Y:S02]  /*20330*/  @!P1 SYNCS.PHASECHK.TRANS64 P1, [R9+URZ+0x2d8c0], R8 ;  /* 0x02d8c008090095a7 */ /* 0x000ea4000802007f */
[----:B--2---:R-:W-:Y:S05]  /*20340*/  @!P1 BRA `(.L_x_12550) ;  /* 0xfffffffc00f09947 */ /* 0x004fea000383ffff */
[----:B------:R-:W-:Y:S05]  /*20350*/  BRA `(.L_x_12691) ;  /* 0xffffff9800f47947 */ /* 0x000fea000383ffff */
.L_x_12567:
        /* <DEDUP_REMOVED lines=11> */
.L_x_12693:
[----:B------:R-:W-:Y:S05]  /*20410*/  BSYNC B0 ;  /* 0x0000000000007941 */ /* 0x000fea0003800000 */
.L_x_12692:
[----:B------:R-:W-:Y:S05]  /*20420*/  BRA `(.L_x_12694) ;  /* 0xffffffa800ec7947 */ /* 0x000fea000383ffff */
.L_x_12570:
[----:B0-----:R0:W1:Y:S02]  /*20430*/  SYNCS.PHASECHK.TRANS64.TRYWAIT P0, [R0+URZ+0x2d840], R5 ;  /* 0x02d84005000075a7 */ /* 0x001064000800017f */
[----:B-1----:R-:W-:Y:S05]  /*20440*/  @!P0 NANOSLEEP.SYNCS 0x989680 ;  /* 0x009896800000895d */ /* 0x002fea0003900000 */
[----:B------:R-:W1:Y:S02]  /*20450*/  @!P0 SYNCS.PHASECHK.TRANS64 P0, [R0+URZ+0x2d840], R5 ;  /* 0x02d84005000085a7 */ /* 0x000e64000800007f */
[----:B-1----:R-:W-:Y:S05]  /*20460*/  @!P0 BRA `(.L_x_12570) ;  /* 0xfffffffc00f08947 */ /* 0x002fea000383ffff */
[----:B------:R-:W-:Y:S05]  /*20470*/  BRA `(.L_x_12695) ;  /* 0xffffffac00407947 */ /* 0x000fea000383ffff */
.L_x_12571:
        /* <DEDUP_REMOVED lines=8> */
.L_x_12697:
[----:B------:R-:W-:Y:S05]  /*20500*/  BSYNC B0 ;  /* 0x0000000000007941 */ /* 0x000fea0003800000 */
.L_x_12696:
        /* <DEDUP_REMOVED lines=8> */
.L_x_12698:
[----:B------:R-:W-:Y:S02]  /*20590*/  IMAD.MOV.U32 R13, RZ, RZ, R7 ;  /* 0x000000ffff0d7224 */ /* 0x000fe400078e0007 */
[----:B------:R-:W-:Y:S02]  /*205a0*/  IMAD.MOV.U32 R12, RZ, RZ, 0x1 ;  /* 0x00000001ff0c7424 */ /* 0x000fe400078e00ff */
[----:B------:R-:W-:-:S07]  /*205b0*/  IMAD.MOV.U32 R4, RZ, RZ, R14 ;  /* 0x000000ffff047224 */ /* 0x000fce00078e000e */
[----:B------:R-:W-:Y:S05]  /*205c0*/  WARPSYNC.COLLECTIVE R15, `(.L_x_12699) ;  /* 0x000000000f087348 */ /* 0x000fea0003c00000 */
[----:B------:R0:W1:Y:S02]  /*205d0*/  SHFL.IDX P6, R14, R13, R12, R11 ;  /* 0x0000000c0d0e7389 */ /* 0x00006400000c000b */
[----:B01----:R-:W-:Y:S01]  /*205e0*/  ENDCOLLECTIVE ;  /* 0x000000000000791b */ /* 0x003fe20003800000 */
.L_x_12699:
        /* <DEDUP_REMOVED lines=18> */
.L_x_12700:
[----:B------:R-:W-:Y:S02]  /*20710*/  IMAD.MOV.U32 R13, RZ, RZ, R7 ;  /* 0x000000ffff0d7224 */ /* 0x000fe400078e0007 */
[----:B------:R-:W-:Y:S02]  /*20720*/  IMAD.MOV.U32 R12, RZ, RZ, 0x2 ;  /* 0x00000002ff0c7424 */ /* 0x000fe400078e00ff */
[----:B------:R-:W-:-:S07]  /*20730*/  IMAD.MOV.U32 R4, RZ, RZ, R14 ;  /* 0x000000ffff047224 */ /* 0x000fce00078e000e */
[----:B------:R-:W-:Y:S05]  /*20740*/  WARPSYNC.COLLECTIVE R15, `(.L_x_12701) ;  /* 0x000000000f087348 */ /* 0x000fea0003c00000 */
[----:B------:R0:W1:Y:S02]  /*20750*/  SHFL.IDX P6, R14, R13, R12, R11 ;  /* 0x0000000c0d0e7389 */ /* 0x00006400000c000b */
[----:B01----:R-:W-:Y:S01]  /*20760*/  ENDCOLLECTIVE ;  /* 0x000000000000791b */ /* 0x003fe20003800000 */
.L_x_12701:
        /* <DEDUP_REMOVED lines=18> */
.L_x_12702:
[----:B------:R-:W-:Y:S02]  /*20890*/  IMAD.MOV.U32 R13, RZ, RZ, R7 ;  /* 0x000000ffff0d7224 */ /* 0x000fe400078e0007 */
[----:B------:R-:W-:Y:S02]  /*208a0*/  IMAD.MOV.U32 R12, RZ, RZ, 0x3 ;  /* 0x00000003ff0c7424 */ /* 0x000fe400078e00ff */
[----:B------:R-:W-:-:S07]  /*208b0*/  IMAD.MOV.U32 R4, RZ, RZ, R14 ;  /* 0x000000ffff047224 */ /* 0x000fce00078e000e */
[----:B------:R-:W-:Y:S05]  /*208c0*/  WARPSYNC.COLLECTIVE R15, `(.L_x_12703) ;  /* 0x000000000f087348 */ /* 0x000fea0003c00000 */
[----:B------:R0:W1:Y:S02]  /*208d0*/  SHFL.IDX P6, R14, R13, R12, R11 ;  /* 0x0000000c0d0e7389 */ /* 0x00006400000c000b */
[----:B01----:R-:W-:Y:S01]  /*208e0*/  ENDCOLLECTIVE ;  /* 0x000000000000791b */ /* 0x003fe20003800000 */
.L_x_12703:
        /* <DEDUP_REMOVED lines=11> */
.L_x_12704:
        /* <DEDUP_REMOVED lines=8> */
.L_x_12576:
        /* <DEDUP_REMOVED lines=9> */
.L_x_12706:
[C---:B------:R-:W-:Y:S01]  /*20ab0*/  VIADD R9, R25.reuse, 0x20 ;  /* 0x0000002019097836 */ /* 0x040fe20000000000 */
[----:B------:R-:W-:Y:S01]  /*20ac0*/  ISETP.GE.AND P3, PT, R25, R0, PT ;  /* 0x000000001900720c */ /* 0x000fe20003f66270 */
[----:B------:R-:W-:Y:S02]  /*20ad0*/  IMAD.MOV.U32 R13, RZ, RZ, R5 ;  /* 0x000000ffff0d7224 */ /* 0x000fe400078e0005 */
[----:B------:R-:W-:-:S10]  /*20ae0*/  IMAD.MOV.U32 R2, RZ, RZ, R14 ;  /* 0x000000ffff027224 */ /* 0x000fd400078e000e */
[----:B------:R-:W-:Y:S05]  /*20af0*/  WARPSYNC.COLLECTIVE R15, `(.L_x_12707) ;  /* 0x000000000f087348 */ /* 0x000fea0003c00000 */
[----:B------:R0:W1:Y:S02]  /*20b00*/  SHFL.IDX P6, R14, R13, R12, R11 ;  /* 0x0000000c0d0e7389 */ /* 0x00006400000c000b */
[----:B01----:R-:W-:Y:S01]  /*20b10*/  ENDCOLLECTIVE ;  /* 0x000000000000791b */ /* 0x003fe20003800000 */
.L_x_12707:
[----:B------:R-:W-:Y:S02]  /*20b20*/  IMAD.MOV.U32 R13, RZ, RZ, R4 ;  /* 0x000000ffff0d7224 */ /* 0x000fe400078e0004 */
[----:B------:R-:W-:Y:S02]  /*20b30*/  IMAD.MOV.U32 R12, RZ, RZ, 0x1 ;  /* 0x00000001ff0c7424 */ /* 0x000fe400078e00ff */
[----:B------:R-:W-:-:S07]  /*20b40*/  IMAD.MOV.U32 R3, RZ, RZ, R14 ;  /* 0x000000ffff037224 */ /* 0x000fce00078e000e */
[----:B------:R-:W-:Y:S05]  /*20b50*/  WARPSYNC.COLLECTIVE R15, `(.L_x_12708) ;  /* 0x000000000f087348 */ /* 0x000fea0003c00000 */
[----:B------:R0:W1:Y:S02]  /*20b60*/  SHFL.IDX P6, R14, R13, R12, R11 ;  /* 0x0000000c0d0e7389 */ /* 0x00006400000c000b */
[----:B01----:R-:W-:Y:S01]  /*20b70*/  ENDCOLLECTIVE ;  /* 0x000000000000791b */ /* 0x003fe20003800000 */
.L_x_12708:
        /* <DEDUP_REMOVED lines=17> */
.L_x_12709:
[----:B------:R-:W-:Y:S02]  /*20c90*/  IMAD.MOV.U32 R13, RZ, RZ, R4 ;  /* 0x000000ffff0d7224 */ /* 0x000fe400078e0004 */
[----:B------:R-:W-:Y:S02]  /*20ca0*/  IMAD.MOV.U32 R12, RZ, RZ, 0x2 ;  /* 0x00000002ff0c7424 */ /* 0x000fe400078e00ff */
[----:B------:R-:W-:-:S07]  /*20cb0*/  IMAD.MOV.U32 R3, RZ, RZ, R14 ;  /* 0x000000ffff037224 */ /* 0x000fce00078e000e */
[----:B------:R-:W-:Y:S05]  /*20cc0*/  WARPSYNC.COLLECTIVE R15, `(.L_x_12710) ;  /* 0x000000000f087348 */ /* 0x000fea0003c00000 */
[----:B------:R0:W1:Y:S02]  /*20cd0*/  SHFL.IDX P6, R14, R13, R12, R11 ;  /* 0x0000000c0d0e7389 */ /* 0x00006400000c000b */
[----:B01----:R-:W-:Y:S01]  /*20ce0*/  ENDCOLLECTIVE ;  /* 0x000000000000791b */ /* 0x003fe20003800000 */
.L_x_12710:
        /* <DEDUP_REMOVED lines=18> */
.L_x_12711:
[----:B------:R-:W-:Y:S02]  /*20e10*/  IMAD.MOV.U32 R13, RZ, RZ, R4 ;  /* 0x000000ffff0d7224 */ /* 0x000fe400078e0004 */
[----:B------:R-:W-:Y:S02]  /*20e20*/  IMAD.MOV.U32 R12, RZ, RZ, 0x3 ;  /* 0x00000003ff0c7424 */ /* 0x000fe400078e00ff */
[----:B------:R-:W-:-:S07]  /*20e30*/  IMAD.MOV.U32 R3, RZ, RZ, R14 ;  /* 0x000000ffff037224 */ /* 0x000fce00078e000e */
[----:B------:R-:W-:Y:S05]  /*20e40*/  WARPSYNC.COLLECTIVE R15, `(.L_x_12712) ;  /* 0x000000000f087348 */ /* 0x000fea0003c00000 */
[----:B------:R0:W1:Y:S02]  /*20e50*/  SHFL.IDX P6, R14, R13, R12, R11 ;  /* 0x0000000c0d0e7389 */ /* 0x00006400000c000b */
[----:B01----:R-:W-:Y:S01]  /*20e60*/  ENDCOLLECTIVE ;  /* 0x000000000000791b */ /* 0x003fe20003800000 */
.L_x_12712:
        /* <DEDUP_REMOVED lines=10> */
.L_x_12713:
        /* <DEDUP_REMOVED lines=13> */
.L_x_12714:
        /* <DEDUP_REMOVED lines=16> */
.L_x_12715:
[----:B------:R-:W-:Y:S02]  /*210e0*/  IMAD.MOV.U32 R13, RZ, RZ, R6 ;  /* 0x000000ffff0d7224 */ /* 0x000fe400078e0006 */
[----:B------:R-:W-:Y:S02]  /*210f0*/  IMAD.MOV.U32 R12, RZ, RZ, 0x1 ;  /* 0x00000001ff0c7424 */ /* 0x000fe400078e00ff */
[----:B------:R-:W-:-:S07]  /*21100*/  IMAD.MOV.U32 R3, RZ, RZ, R14 ;  /* 0x000000ffff037224 */ /* 0x000fce00078e000e */
[----:B------:R-:W-:Y:S05]  /*21110*/  WARPSYNC.COLLECTIVE R15, `(.L_x_12716) ;  /* 0x000000000f087348 */ /* 0x000fea0003c00000 */
[----:B------:R0:W1:Y:S02]  /*21120*/  SHFL.IDX P6, R14, R13, R12, R11 ;  /* 0x0000000c0d0e7389 */ /* 0x00006400000c000b */
[----:B01----:R-:W-:Y:S01]  /*21130*/  ENDCOLLECTIVE ;  /* 0x000000000000791b */ /* 0x003fe20003800000 */
.L_x_12716:
        /* <DEDUP_REMOVED lines=10> */
.L_x_12717:
        /* <DEDUP_REMOVED lines=8> */
.L_x_12579:
[----:B-1----:R1:W2:Y:S02]  /*21260*/  SYNCS.PHASECHK.TRANS64.TRYWAIT P0, [R16+URZ+0x2d820], R0 ;  /* 0x02d82000100075a7 */ /* 0x0022a4000800017f */
[----:B--2---:R-:W-:Y:S05]  /*21270*/  @!P0 NANOSLEEP.SYNCS 0x989680 ;  /* 0x009896800000895d */ /* 0x004fea0003900000 */
[----:B------:R-:W2:Y:S02]  /*21280*/  @!P0 SYNCS.PHASECHK.TRANS64 P0, [R16+URZ+0x2d820], R0 ;  /* 0x02d82000100085a7 */ /* 0x000ea4000800007f */
[----:B--2---:R-:W-:Y:S05]  /*21290*/  @!P0 BRA `(.L_x_12579) ;  /* 0xfffffffc00f08947 */ /* 0x004fea000383ffff */
[----:B------:R-:W-:Y:S05]  /*212a0*/  BRA `(.L_x_12719) ;  /* 0xffffffb000887947 */ /* 0x000fea000383ffff */
.L_x_12584:
[----:B0-----:R0:W1:Y:S02]  /*212b0*/  SYNCS.PHASECHK.TRANS64.TRYWAIT P0, [R5+URZ+0x2d840], R0 ;  /* 0x02d84000050075a7 */ /* 0x001064000800017f */
[----:B-1----:R-:W-:Y:S05]  /*212c0*/  @!P0 NANOSLEEP.SYNCS 0x989680 ;  /* 0x009896800000895d */ /* 0x002fea0003900000 */
[----:B------:R-:W1:Y:S02]  /*212d0*/  @!P0 SYNCS.PHASECHK.TRANS64 P0, [R5+URZ+0x2d840], R0 ;  /* 0x02d84000050085a7 */ /* 0x000e64000800007f */
[----:B-1----:R-:W-:Y:S05]  /*212e0*/  @!P0 BRA `(.L_x_12584) ;  /* 0xfffffffc00f08947 */ /* 0x002fea000383ffff */
[----:B------:R-:W-:Y:S05]  /*212f0*/  BRA `(.L_x_12720) ;  /* 0xffffffb4007c7947 */ /* 0x000fea000383ffff */
.L_x_12585:
        /* <DEDUP_REMOVED lines=8> */
.L_x_12722:
[----:B------:R-:W-:Y:S05]  /*21380*/  BSYNC B1 ;  /* 0x0000000000017941 */ /* 0x000fea0003800000 */
.L_x_12721:
        /* <DEDUP_REMOVED lines=13> */
.L_x_12723:
        /* <DEDUP_REMOVED lines=8> */
.L_x_12724:
        /* <DEDUP_REMOVED lines=14> */
.L_x_12725:
[----:B------:R-:W-:Y:S02]  /*215c0*/  IMAD.MOV.U32 R13, RZ, RZ, R7 ;  /* 0x000000ffff0d7224 */ /* 0x000fe400078e0007 */
[----:B------:R-:W-:Y:S02]  /*215d0*/  IMAD.MOV.U32 R12, RZ, RZ, 0x2 ;  /* 0x00000002ff0c7424 */ /* 0x000fe400078e00ff */
[----:B------:R-:W-:-:S07]  /*215e0*/  IMAD.MOV.U32 R2, RZ, RZ, R14 ;  /* 0x000000ffff027224 */ /* 0x000fce00078e000e */
[----:B------:R-:W-:Y:S05]  /*215f0*/  WARPSYNC.COLLECTIVE R15, `(.L_x_12726) ;  /* 0x000000000f087348 */ /* 0x000fea0003c00000 */
[----:B------:R0:W1:Y:S02]  /*21600*/  SHFL.IDX P6, R14, R13, R12, R11 ;  /* 0x0000000c0d0e7389 */ /* 0x00006400000c000b */
[----:B01----:R-:W-:Y:S01]  /*21610*/  ENDCOLLECTIVE ;  /* 0x000000000000791b */ /* 0x003fe20003800000 */
.L_x_12726:
        /* <DEDUP_REMOVED lines=13> */
.L_x_12727:
[----:B------:R-:W-:Y:S02]  /*216f0*/  IMAD.MOV.U32 R13, RZ, RZ, R7 ;  /* 0x000000ffff0d7224 */ /* 0x000fe400078e0007 */
[----:B------:R-:W-:Y:S02]  /*21700*/  IMAD.MOV.U32 R12, RZ, RZ, 0x3 ;  /* 0x00000003ff0c7424 */ /* 0x000fe400078e00ff */
[----:B------:R-:W-:-:S07]  /*21710*/  IMAD.MOV.U32 R2, RZ, RZ, R14 ;  /* 0x000000ffff027224 */ /* 0x000fce00078e000e */
[----:B------:R-:W-:Y:S05]  /*21720*/  WARPSYNC.COLLECTIVE R15, `(.L_x_12728) ;  /* 0x000000000f087348 */ /* 0x000fea0003c00000 */
[----:B------:R0:W1:Y:S02]  /*21730*/  SHFL.IDX P6, R14, R13, R12, R11 ;  /* 0x0000000c0d0e7389 */ /* 0x00006400000c000b */
[----:B01----:R-:W-:Y:S01]  /*21740*/  ENDCOLLECTIVE ;  /* 0x000000000000791b */ /* 0x003fe20003800000 */
.L_x_12728:
        /* <DEDUP_REMOVED lines=14> */
.L_x_12729:
[----:B------:R-:W-:Y:S01]  /*21830*/  IMAD.MOV.U32 R2, RZ, RZ, R14 ;  /* 0x000000ffff027224 */ /* 0x000fe200078e000e */
[----:B------:R-:W-:Y:S06]  /*21840*/  BRA `(.L_x_12730) ;  /* 0xffffffb000fc7947 */ /* 0x000fec000383ffff */
.L_x_12590:
[----:B-1----:R1:W2:Y:S02]  /*21850*/  SYNCS.PHASECHK.TRANS64.TRYWAIT P0, [R5+URZ+0x2d860], R2 ;  /* 0x02d86002050075a7 */ /* 0x0022a4000800017f */
[----:B--2---:R-:W-:Y:S05]  /*21860*/  @!P0 NANOSLEEP.SYNCS 0x989680 ;  /* 0x009896800000895d */ /* 0x004fea0003900000 */
[----:B------:R-:W2:Y:S02]  /*21870*/  @!P0 SYNCS.PHASECHK.TRANS64 P0, [R5+URZ+0x2d860], R2 ;  /* 0x02d86002050085a7 */ /* 0x000ea4000800007f */
[----:B--2---:R-:W-:Y:S05]  /*21880*/  @!P0 BRA `(.L_x_12590) ;  /* 0xfffffffc00f08947 */ /* 0x004fea000383ffff */
[----:B------:R-:W-:Y:S05]  /*21890*/  BRA `(.L_x_12731) ;  /* 0xffffffb400607947 */ /* 0x000fea000383ffff */
.L_x_12591:
        /* <DEDUP_REMOVED lines=8> */
.L_x_12733:
[----:B------:R-:W-:Y:S05]  /*21920*/  BSYNC B1 ;  /* 0x0000000000017941 */ /* 0x000fea0003800000 */
.L_x_12732:
        /* <DEDUP_REMOVED lines=9> */
.L_x_12734:
[----:B------:R-:W-:Y:S02]  /*219c0*/  IMAD.MOV.U32 R13, RZ, RZ, R22 ;  /* 0x000000ffff0d7224 */ /* 0x000fe400078e0016 */
[----:B------:R-:W-:Y:S02]  /*219d0*/  IMAD.MOV.U32 R12, RZ, RZ, 0x1 ;  /* 0x00000001ff0c7424 */ /* 0x000fe400078e00ff */
[----:B------:R-:W-:-:S07]  /*219e0*/  IMAD.MOV.U32 R2, RZ, RZ, R14 ;  /* 0x000000ffff027224 */ /* 0x000fce00078e000e */
[----:B------:R-:W-:Y:S05]  /*219f0*/  WARPSYNC.COLLECTIVE R15, `(.L_x_12735) ;  /* 0x000000000f087348 */ /* 0x000fea0003c00000 */
[----:B------:R0:W1:Y:S02]  /*21a00*/  SHFL.IDX P6, R14, R13, R12, R11 ;  /* 0x0000000c0d0e7389 */ /* 0x00006400000c000b */
[----:B01----:R-:W-:Y:S01]  /*21a10*/  ENDCOLLECTIVE ;  /* 0x000000000000791b */ /* 0x003fe20003800000 */
.L_x_12735:
        /* <DEDUP_REMOVED lines=16> */
.L_x_12736:
[----:B------:R-:W-:Y:S02]  /*21b20*/  IMAD.MOV.U32 R13, RZ, RZ, R22 ;  /* 0x000000ffff0d7224 */ /* 0x000fe400078e0016 */
[----:B------:R-:W-:Y:S02]  /*21b30*/  IMAD.MOV.U32 R12, RZ, RZ, 0x2 ;  /* 0x00000002ff0c7424 */ /* 0x000fe400078e00ff */
[----:B------:R-:W-:-:S07]  /*21b40*/  IMAD.MOV.U32 R2, RZ, RZ, R14 ;  /* 0x000000ffff027224 */ /* 0x000fce00078e000e */
[----:B------:R-:W-:Y:S05]  /*21b50*/  WARPSYNC.COLLECTIVE R15, `(.L_x_12737) ;  /* 0x000000000f087348 */ /* 0x000fea0003c00000 */
[----:B------:R0:W1:Y:S02]  /*21b60*/  SHFL.IDX P6, R14, R13, R12, R11 ;  /* 0x0000000c0d0e7389 */ /* 0x00006400000c000b */
[----:B01----:R-:W-:Y:S01]  /*21b70*/  ENDCOLLECTIVE ;  /* 0x000000000000791b */ /* 0x003fe20003800000 */
.L_x_12737:
        /* <DEDUP_REMOVED lines=16> */
.L_x_12738:
[----:B------:R-:W-:Y:S02]  /*21c80*/  IMAD.MOV.U32 R13, RZ, RZ, R22 ;  /* 0x000000ffff0d7224 */ /* 0x000fe400078e0016 */
[----:B------:R-:W-:Y:S02]  /*21c90*/  IMAD.MOV.U32 R12, RZ, RZ, 0x3 ;  /* 0x00000003ff0c7424 */ /* 0x000fe400078e00ff */
[----:B------:R-:W-:-:S07]  /*21ca0*/  IMAD.MOV.U32 R2, RZ, RZ, R14 ;  /* 0x000000ffff027224 */ /* 0x000fce00078e000e */
[----:B------:R-:W-:Y:S05]  /*21cb0*/  WARPSYNC.COLLECTIVE R15, `(.L_x_12739) ;  /* 0x000000000f087348 */ /* 0x000fea0003c00000 */
[----:B------:R0:W1:Y:S02]  /*21cc0*/  SHFL.IDX P6, R14, R13, R12, R11 ;  /* 0x0000000c0d0e7389 */ /* 0x00006400000c000b */
[----:B01----:R-:W-:Y:S01]  /*21cd0*/  ENDCOLLECTIVE ;  /* 0x000000000000791b */ /* 0x003fe20003800000 */
.L_x_12739:
        /* <DEDUP_REMOVED lines=13> */
.L_x_12740:
        /* <DEDUP_REMOVED lines=8> */
.L_x_12599:
[----:B-1----:R1:W2:Y:S02]  /*21e30*/  SYNCS.PHASECHK.TRANS64.TRYWAIT P0, [R0+URZ+0x2d860], R3 ;  /* 0x02d86003000075a7 */ /* 0x0022a4000800017f */
[----:B--2---:R-:W-:Y:S05]  /*21e40*/  @!P0 NANOSLEEP.SYNCS 0x989680 ;  /* 0x009896800000895d */ /* 0x004fea0003900000 */
[----:B------:R-:W2:Y:S02]  /*21e50*/  @!P0 SYNCS.PHASECHK.TRANS64 P0, [R0+URZ+0x2d860], R3 ;  /* 0x02d86003000085a7 */ /* 0x000ea4000800007f */
[----:B--2---:R-:W-:Y:S05]  /*21e60*/  @!P0 BRA `(.L_x_12599) ;  /* 0xfffffffc00f08947 */ /* 0x004fea000383ffff */
[----:B------:R-:W-:Y:S05]  /*21e70*/  BRA `(.L_x_12742) ;  /* 0xffffffb400e07947 */ /* 0x000fea000383ffff */
.L_x_12600:
        /* <DEDUP_REMOVED lines=8> */
.L_x_12744:
[----:B------:R-:W-:Y:S05]  /*21f00*/  BSYNC B0 ;  /* 0x0000000000007941 */ /* 0x000fea0003800000 */
.L_x_12743:
        /* <DEDUP_REMOVED lines=10> */
.L_x_12745:
        /* <DEDUP_REMOVED lines=17> */
.L_x_12746:
        /* <DEDUP_REMOVED lines=14> */
.L_x_12747:
[----:B------:R-:W-:Y:S02]  /*221a0*/  IMAD.MOV.U32 R13, RZ, RZ, R22 ;  /* 0x000000ffff0d7224 */ /* 0x000fe400078e0016 */
[----:B------:R-:W-:Y:S01]  /*221b0*/  IMAD.MOV.U32 R12, RZ, RZ, 0x2 ;  /* 0x00000002ff0c7424 */ /* 0x000fe200078e00ff */
[----:B------:R-:W-:-:S13]  /*221c0*/  IADD3 R2, P4, R14, R5, RZ ;  /* 0x000000050e027210 */ /* 0x000fda0007f9e0ff */
[----:B------:R-:W-:Y:S05]  /*221d0*/  WARPSYNC.COLLECTIVE R15, `(.L_x_12748) ;  /* 0x000000000f087348 */ /* 0x000fea0003c00000 */
[----:B------:R0:W1:Y:S02]  /*221e0*/  SHFL.IDX P6, R14, R13, R12, R11 ;  /* 0x0000000c0d0e7389 */ /* 0x00006400000c000b */
[----:B01----:R-:W-:Y:S01]  /*221f0*/  ENDCOLLECTIVE ;  /* 0x000000000000791b */ /* 0x003fe20003800000 */
.L_x_12748:
        /* <DEDUP_REMOVED lines=15> */
.L_x_12749:
[----:B------:R-:W-:Y:S02]  /*222f0*/  IMAD.MOV.U32 R13, RZ, RZ, R22 ;  /* 0x000000ffff0d7224 */ /* 0x000fe400078e0016 */
[----:B------:R-:W-:Y:S01]  /*22300*/  IMAD.MOV.U32 R12, RZ, RZ, 0x3 ;  /* 0x00000003ff0c7424 */ /* 0x000fe200078e00ff */
[----:B------:R-:W-:-:S13]  /*22310*/  IADD3 R2, P4, R14, R5, RZ ;  /* 0x000000050e027210 */ /* 0x000fda0007f9e0ff */
[----:B------:R-:W-:Y:S05]  /*22320*/  WARPSYNC.COLLECTIVE R15, `(.L_x_12750) ;  /* 0x000000000f087348 */ /* 0x000fea0003c00000 */
[----:B------:R0:W1:Y:S02]  /*22330*/  SHFL.IDX P6, R14, R13, R12, R11 ;  /* 0x0000000c0d0e7389 */ /* 0x00006400000c000b */
[----:B01----:R-:W-:Y:S01]  /*22340*/  ENDCOLLECTIVE ;  /* 0x000000000000791b */ /* 0x003fe20003800000 */
.L_x_12750:
        /* <DEDUP_REMOVED lines=14> */
.L_x_12751:
[----:B------:R-:W-:Y:S05]  /*22430*/  BRA `(.L_x_12752) ;  /* 0xffffffb400407947 */ /* 0x000fea000383ffff */
.L_x_12605:
        /* <DEDUP_REMOVED lines=8> */
.L_x_12754:
[----:B------:R-:W-:Y:S05]  /*224c0*/  BSYNC B0 ;  /* 0x0000000000007941 */ /* 0x000fea0003800000 */
.L_x_12753:
        /* <DEDUP_REMOVED lines=9> */
.L_x_12755:
        /* <DEDUP_REMOVED lines=23> */
.L_x_12756:
[----:B------:R-:W-:Y:S01]  /*226d0*/  IMAD.MOV.U32 R12, RZ, RZ, 0x2 ;  /* 0x00000002ff0c7424 */ /* 0x000fe200078e00ff */
[----:B------:R-:W-:-:S05]  /*226e0*/  SEL R4, R14, RZ, P1 ;  /* 0x000000ff0e047207 */ /* 0x000fca0000800000 */
[----:B------:R-:W-:-:S04]  /*226f0*/  IMAD.IADD R4, R13, 0x1, R4 ;  /* 0x000000010d047824 */ /* 0x000fc800078e0204 */
[----:B------:R-:W-:-:S07]  /*22700*/  IMAD.MOV.U32 R13, RZ, RZ, R4 ;  /* 0x000000ffff0d7224 */ /* 0x000fce00078e0004 */
[----:B------:R-:W-:Y:S05]  /*22710*/  WARPSYNC.COLLECTIVE R15, `(.L_x_12757) ;  /* 0x000000000f087348 */ /* 0x000fea0003c00000 */
[----:B------:R0:W1:Y:S02]  /*22720*/  SHFL.UP P6, R14, R13, R12, R11 ;  /* 0x0400000c0d0e7389 */ /* 0x00006400000c000b */
[----:B01----:R-:W-:Y:S01]  /*22730*/  ENDCOLLECTIVE ;  /* 0x000000000000791b */ /* 0x003fe20003800000 */
.L_x_12757:
[----:B------:R-:W-:Y:S01]  /*22740*/  IMAD.MOV.U32 R12, RZ, RZ, 0x4 ;  /* 0x00000004ff0c7424 */ /* 0x000fe200078e00ff */
[----:B------:R-:W-:-:S05]  /*22750*/  SEL R3, R14, RZ, P2 ;  /* 0x000000ff0e037207 */ /* 0x000fca0001000000 */
[----:B------:R-:W-:-:S04]  /*22760*/  IMAD.IADD R2, R4, 0x1, R3 ;  /* 0x0000000104027824 */ /* 0x000fc800078e0203 */
[----:B------:R-:W-:-:S07]  /*22770*/  IMAD.MOV.U32 R13, RZ, RZ, R2 ;  /* 0x000000ffff0d7224 */ /* 0x000fce00078e0002 */
[----:B------:R-:W-:Y:S05]  /*22780*/  WARPSYNC.COLLECTIVE R15, `(.L_x_12758) ;  /* 0x000000000f087348 */ /* 0x000fea0003c00000 */
[----:B------:R0:W1:Y:S02]  /*22790*/  SHFL.UP P6, R14, R13, R12, R11 ;  /* 0x0400000c0d0e7389 */ /* 0x00006400000c000b */
[----:B01----:R-:W-:Y:S01]  /*227a0*/  ENDCOLLECTIVE ;  /* 0x000000000000791b */ /* 0x003fe20003800000 */
.L_x_12758:
[----:B------:R-:W-:Y:S01]  /*227b0*/  IMAD.MOV.U32 R12, RZ, RZ, 0x8 ;  /* 0x00000008ff0c7424 */ /* 0x000fe200078e00ff */
[----:B------:R-:W-:-:S05]  /*227c0*/  SEL R3, R14, RZ, P3 ;  /* 0x000000ff0e037207 */ /* 0x000fca0001800000 */
[----:B------:R-:W-:-:S04]  /*227d0*/  IMAD.IADD R3, R2, 0x1, R3 ;  /* 0x0000000102037824 */ /* 0x000fc800078e0203 */
[----:B------:R-:W-:-:S07]  /*227e0*/  IMAD.MOV.U32 R13, RZ, RZ, R3 ;  /* 0x000000ffff0d7224 */ /* 0x000fce00078e0003 */
[----:B------:R-:W-:Y:S05]  /*227f0*/  WARPSYNC.COLLECTIVE R15, `(.L_x_12759) ;  /* 0x000000000f087348 */ /* 0x000fea0003c00000 */
[----:B------:R0:W1:Y:S02]  /*22800*/  SHFL.UP P6, R14, R13, R12, R11 ;  /* 0x0400000c0d0e7389 */ /* 0x00006400000c000b */
[----:B01----:R-:W-:Y:S01]  /*22810*/  ENDCOLLECTIVE ;  /* 0x000000000000791b */ /* 0x003fe20003800000 */
.L_x_12759:
[----:B------:R-:W-:Y:S01]  /*22820*/  IMAD.MOV.U32 R12, RZ, RZ, 0x10 ;  /* 0x00000010ff0c7424 */ /* 0x000fe200078e00ff */
[----:B------:R-:W-:-:S05]  /*22830*/  SEL R4, R14, RZ, P4 ;  /* 0x000000ff0e047207 */ /* 0x000fca0002000000 */
[----:B------:R-:W-:-:S04]  /*22840*/  IMAD.IADD R4, R3, 0x1, R4 ;  /* 0x0000000103047824 */ /* 0x000fc800078e0204 */
[----:B------:R-:W-:-:S07]  /*22850*/  IMAD.MOV.U32 R13, RZ, RZ, R4 ;  /* 0x000000ffff0d7224 */ /* 0x000fce00078e0004 */
[----:B------:R-:W-:Y:S05]  /*22860*/  WARPSYNC.COLLECTIVE R15, `(.L_x_12760) ;  /* 0x000000000f087348 */ /* 0x000fea0003c00000 */
[----:B------:R0:W1:Y:S02]  /*22870*/  SHFL.UP P6, R14, R13, R12, R11 ;  /* 0x0400000c0d0e7389 */ /* 0x00006400000c000b */
[----:B01----:R-:W-:Y:S01]  /*22880*/  ENDCOLLECTIVE ;  /* 0x000000000000791b */ /* 0x003fe20003800000 */
.L_x_12760:
        /* <DEDUP_REMOVED lines=8> */
.L_x_12761:
[----:B------:R-:W-:Y:S05]  /*22910*/  BRA `(.L_x_12762) ;  /* 0xffffffb400647947 */ /* 0x000fea000383ffff */
.L_x_12608:
[----:B------:R-:W-:Y:S01]  /*22920*/  BSSY B0, `(.L_x_12763) ;  /* 0x0000007000007945 */ /* 0x000fe20003800000 */
[----:B------:R-:W-:Y:S02]  /*22930*/  IMAD.MOV.U32 R12, RZ, RZ, 0x1 ;  /* 0x00000001ff0c7424 */ /* 0x000fe400078e00ff */
[----:B------:R-:W-:Y:S02]  /*22940*/  IMAD.MOV.U32 R11, RZ, RZ, RZ ;  /* 0x000000ffff0b7224 */ /* 0x000fe400078e00ff */
[----:B------:R-:W-:-:S07]  /*22950*/  IMAD.MOV.U32 R15, RZ, RZ, -0x1 ;  /* 0xffffffffff0f7424 */ /* 0x000fce00078e00ff */
[----:B-----5:R-:W-:Y:S05]  /*22960*/  WARPSYNC.COLLECTIVE R15, `(.L_x_12764) ;  /* 0x000000000f087348 */ /* 0x020fea0003c00000 */
[----:B------:R0:W1:Y:S02]  /*22970*/  SHFL.UP P6, R14, R13, R12, R11 ;  /* 0x0400000c0d0e7389 */ /* 0x00006400000c000b */
[----:B01---5:R-:W-:Y:S01]  /*22980*/  ENDCOLLECTIVE ;  /* 0x000000000000791b */ /* 0x023fe20003800000 */
.L_x_12764:
[----:B------:R-:W-:Y:S05]  /*22990*/  BSYNC B0 ;  /* 0x0000000000007941 */ /* 0x000fea0003800000 */
.L_x_12763:
        /* <DEDUP_REMOVED lines=8> */
.L_x_12765:
[----:B------:R-:W-:Y:S01]  /*22a20*/  IMAD.MOV.U32 R12, RZ, RZ, 0x4 ;  /* 0x00000004ff0c7424 */ /* 0x000fe200078e00ff */
[----:B------:R-:W-:-:S05]  /*22a30*/  SEL R14, R14, RZ, P2 ;  /* 0x000000ff0e0e7207 */ /* 0x000fca0001000000 */
[----:B------:R-:W-:-:S04]  /*22a40*/  IMAD.IADD R3, R13, 0x1, R14 ;  /* 0x000000010d037824 */ /* 0x000fc800078e020e */
[----:B------:R-:W-:-:S07]  /*22a50*/  IMAD.MOV.U32 R13, RZ, RZ, R3 ;  /* 0x000000ffff0d7224 */ /* 0x000fce00078e0003 */
[----:B------:R-:W-:Y:S05]  /*22a60*/  WARPSYNC.COLLECTIVE R15, `(.L_x_12766) ;  /* 0x000000000f087348 */ /* 0x000fea0003c00000 */
[----:B------:R0:W1:Y:S02]  /*22a70*/  SHFL.UP P6, R14, R13, R12, R11 ;  /* 0x0400000c0d0e7389 */ /* 0x00006400000c000b */
[----:B01----:R-:W-:Y:S01]  /*22a80*/  ENDCOLLECTIVE ;  /* 0x000000000000791b */ /* 0x003fe20003800000 */
.L_x_12766:
[----:B------:R-:W-:Y:S01]  /*22a90*/  IMAD.MOV.U32 R12, RZ, RZ, 0x8 ;  /* 0x00000008ff0c7424 */ /* 0x000fe200078e00ff */
[----:B------:R-:W-:-:S05]  /*22aa0*/  SEL R4, R14, RZ, P3 ;  /* 0x000000ff0e047207 */ /* 0x000fca0001800000 */
[----:B------:R-:W-:-:S04]  /*22ab0*/  IMAD.IADD R4, R3, 0x1, R4 ;  /* 0x0000000103047824 */ /* 0x000fc800078e0204 */
[----:B------:R-:W-:-:S07]  /*22ac0*/  IMAD.MOV.U32 R13, RZ, RZ, R4 ;  /* 0x000000ffff0d7224 */ /* 0x000fce00078e0004 */
[----:B------:R-:W-:Y:S05]  /*22ad0*/  WARPSYNC.COLLECTIVE R15, `(.L_x_12767) ;  /* 0x000000000f087348 */ /* 0x000fea0003c00000 */
[----:B------:R0:W1:Y:S02]  /*22ae0*/  SHFL.UP P6, R14, R13, R12, R11 ;  /* 0x0400000c0d0e7389 */ /* 0x00006400000c000b */
[----:B01----:R-:W-:Y:S01]  /*22af0*/  ENDCOLLECTIVE ;  /* 0x000000000000791b */ /* 0x003fe20003800000 */
.L_x_12767:
[----:B------:R-:W-:Y:S01]  /*22b00*/  IMAD.MOV.U32 R12, RZ, RZ, 0x10 ;  /* 0x00000010ff0c7424 */ /* 0x000fe200078e00ff */
[----:B------:R-:W-:-:S05]  /*22b10*/  SEL R7, R14, RZ, P4 ;  /* 0x000000ff0e077207 */ /* 0x000fca0002000000 */
[----:B------:R-:W-:-:S04]  /*22b20*/  IMAD.IADD R7, R4, 0x1, R7 ;  /* 0x0000000104077824 */ /* 0x000fc800078e0207 */
[----:B------:R-:W-:-:S07]  /*22b30*/  IMAD.MOV.U32 R13, RZ, RZ, R7 ;  /* 0x000000ffff0d7224 */ /* 0x000fce00078e0007 */
[----:B------:R-:W-:Y:S05]  /*22b40*/  WARPSYNC.COLLECTIVE R15, `(.L_x_12768) ;  /* 0x000000000f087348 */ /* 0x000fea0003c00000 */
[----:B------:R0:W1:Y:S02]  /*22b50*/  SHFL.UP P6, R14, R13, R12, R11 ;  /* 0x0400000c0d0e7389 */ /* 0x00006400000c000b */
[----:B01----:R-:W-:Y:S01]  /*22b60*/  ENDCOLLECTIVE ;  /* 0x000000000000791b */ /* 0x003fe20003800000 */
.L_x_12768:
        /* <DEDUP_REMOVED lines=8> */
.L_x_12769:
[----:B------:R-:W-:Y:S05]  /*22bf0*/  BRA `(.L_x_12770) ;  /* 0xffffffb400507947 */ /* 0x000fea000383ffff */
.L_x_12610:
[----:B------:R-:W-:Y:S01]  /*22c00*/  BSSY B0, `(.L_x_12771) ;  /* 0x0000006000007945 */ /* 0x000fe20003800000 */
[----:B------:R-:W-:Y:S01]  /*22c10*/  PLOP3.LUT P6, PT, P6, PT, PT, 0x8, 0x0 ;  /* 0x000000000000781c */ /* 0x000fe200037ce170 */
[----:B------:R-:W-:-:S12]  /*22c20*/  IMAD.MOV.U32 R15, RZ, RZ, -0x1 ;  /* 0xffffffffff0f7424 */ /* 0x000fd800078e00ff */
[----:B0----5:R-:W-:Y:S05]  /*22c30*/  WARPSYNC.COLLECTIVE R15, `(.L_x_12772) ;  /* 0x000000000f087348 */ /* 0x021fea0003c00000 */
[----:B------:R-:W-:Y:S01]  /*22c40*/  VOTE.ANY R14, PT, P6 ;  /* 0x00000000000e7806 */ /* 0x000fe200030e0100 */
[----:B0----5:R-:W-:Y:S06]  /*22c50*/  ENDCOLLECTIVE ;  /* 0x000000000000791b */ /* 0x021fec0003800000 */
.L_x_12772:
[----:B------:R-:W-:Y:S05]  /*22c60*/  BSYNC B0 ;  /* 0x0000000000007941 */ /* 0x000fea0003800000 */
.L_x_12771:
        /* <DEDUP_REMOVED lines=10> */
.L_x_12773:
[----:B------:R-:W-:Y:S02]  /*22d10*/  IMAD.MOV.U32 R13, RZ, RZ, R5 ;  /* 0x000000ffff0d7224 */ /* 0x000fe400078e0005 */
[----:B------:R-:W-:-:S07]  /*22d20*/  IMAD.MOV.U32 R25, RZ, RZ, R14 ;  /* 0x000000ffff197224 */ /* 0x000fce00078e000e */
[----:B------:R-:W-:Y:S05]  /*22d30*/  WARPSYNC.COLLECTIVE R15, `(.L_x_12774) ;  /* 0x000000000f087348 */ /* 0x000fea0003c00000 */
[----:B------:R0:W1:Y:S02]  /*22d40*/  SHFL.IDX P6, R14, R13, R12, R11 ;  /* 0x0000000c0d0e7389 */ /* 0x00006400000c000b */
[----:B01----:R-:W-:Y:S01]  /*22d50*/  ENDCOLLECTIVE ;  /* 0x000000000000791b */ /* 0x003fe20003800000 */
.L_x_12774:
[----:B------:R-:W-:Y:S01]  /*22d60*/  IMAD.MOV.U32 R5, RZ, RZ, R14 ;  /* 0x000000ffff057224 */ /* 0x000fe200078e000e */
[----:B------:R-:W-:Y:S06]  /*22d70*/  BRA `(.L_x_12775) ;  /* 0xffffffb400307947 */ /* 0x000fec000383ffff */
.L_x_12612:
[----:B------:R-:W-:Y:S01]  /*22d80*/  BSSY B0, `(.L_x_12776) ;  /* 0x0000007000007945 */ /* 0x000fe20003800000 */
[----:B------:R-:W-:Y:S02]  /*22d90*/  IMAD.MOV.U32 R13, RZ, RZ, R2 ;  /* 0x000000ffff0d7224 */ /* 0x000fe400078e0002 */
[----:B------:R-:W-:Y:S02]  /*22da0*/  IMAD.MOV.U32 R11, RZ, RZ, 0x1f ;  /* 0x0000001fff0b7424 */ /* 0x000fe400078e00ff */
[----:B------:R-:W-:-:S07]  /*22db0*/  IMAD.MOV.U32 R15, RZ, RZ, -0x1 ;  /* 0xffffffffff0f7424 */ /* 0x000fce00078e00ff */
[----:B0123-5:R-:W-:Y:S05]  /*22dc0*/  WARPSYNC.COLLECTIVE R15, `(.L_x_12777) ;  /* 0x000000000f087348 */ /* 0x02ffea0003c00000 */
[----:B------:R4:W0:Y:S02]  /*22dd0*/  SHFL.IDX P6, R14, R13, R12, R11 ;  /* 0x0000000c0d0e7389 */ /* 0x00082400000c000b */
[----:B012345:R-:W-:Y:S01]  /*22de0*/  ENDCOLLECTIVE ;  /* 0x000000000000791b */ /* 0x03ffe20003800000 */
.L_x_12777:
[----:B------:R-:W-:Y:S05]  /*22df0*/  BSYNC B0 ;  /* 0x0000000000007941 */ /* 0x000fea0003800000 */
.L_x_12776:
[----:B------:R-:W-:Y:S01]  /*22e00*/  IMAD.MOV.U32 R24, RZ, RZ, R14 ;  /* 0x000000ffff187224 */ /* 0x000fe200078e000e */
[----:B------:R-:W-:Y:S06]  /*22e10*/  BRA `(.L_x_12611) ;  /* 0xffffffb400207947 */ /* 0x000fec000383ffff */
.L_x_12618:
[----:B0-----:R0:W2:Y:S02]  /*22e20*/  SYNCS.PHASECHK.TRANS64.TRYWAIT P0, [R5+URZ+0x2d820], R0 ;  /* 0x02d82000050075a7 */ /* 0x0010a4000800017f */
[----:B--2---:R-:W-:Y:S05]  /*22e30*/  @!P0 NANOSLEEP.SYNCS 0x989680 ;  /* 0x009896800000895d */ /* 0x004fea0003900000 */
[----:B------:R-:W2:Y:S02]  /*22e40*/  @!P0 SYNCS.PHASECHK.TRANS64 P0, [R5+URZ+0x2d820], R0 ;  /* 0x02d82000050085a7 */ /* 0x000ea4000800007f */
[----:B--2---:R-:W-:Y:S05]  /*22e50*/  @!P0 BRA `(.L_x_12618) ;  /* 0xfffffffc00f08947 */ /* 0x004fea000383ffff */
[----:B------:R-:W-:Y:S05]  /*22e60*/  BRA `(.L_x_12778) ;  /* 0xffffffbc007c7947 */ /* 0x000fea000383ffff */
.L_x_12619:
        /* <DEDUP_REMOVED lines=8> */
[----:B01-345:R-:W-:Y:S05]  /*22ef0*/  WARPSYNC.COLLECTIVE R15, `(.L_x_12780) ;  /* 0x000000000f087348 */ /* 0x03bfea0003c00000 */
[----:B------:R2:W0:Y:S02]  /*22f00*/  SHFL.IDX P6, R14, R13, R12, R11 ;  /* 0x0000000c0d0e7389 */ /* 0x00042400000c000b */
[----:B012345:R-:W-:Y:S01]  /*22f10*/  ENDCOLLECTIVE ;  /* 0x000000000000791b */ /* 0x03ffe20003800000 */
.L_x_12780:
[----:B------:R-:W-:Y:S05]  /*22f20*/  BSYNC B0 ;  /* 0x0000000000007941 */ /* 0x000fea0003800000 */
.L_x_12779:
[----:B------:R-:W-:Y:S05]  /*22f30*/  BRA `(.L_x_12781) ;  /* 0xffffffbc00647947 */ /* 0x000fea000383ffff */
.L_x_12620:
[----:B------:R-:W-:Y:S01]  /*22f40*/  BSSY B0, `(.L_x_12782) ;  /* 0x0000006000007945 */ /* 0x000fe20003800000 */
[----:B------:R-:W-:-:S07]  /*22f50*/  IMAD.MOV.U32 R15, RZ, RZ, -0x1 ;  /* 0xffffffffff0f7424 */ /* 0x000fce00078e00ff */
[----:B01-345:R-:W-:Y:S05]  /*22f60*/  WARPSYNC.COLLECTIVE R15, `(.L_x_12783) ;  /* 0x000000000f0c7348 */ /* 0x03bfea0003c00000 */
[----:B------:R-:W-:Y:S02]  /*22f70*/  ELECT P6, UR62, PT ;  /* 0x00000000003e782f */ /* 0x000fe400038c0000 */
[----:B------:R-:W-:Y:S01]  /*22f80*/  MOV R14, UR62 ;  /* 0x0000003e000e7c02 */ /* 0x000fe20008000f00 */
[----:B01-345:R-:W-:Y:S10]  /*22f90*/  ENDCOLLECTIVE ;  /* 0x000000000000791b */ /* 0x03bff40003800000 */
.L_x_12783:
[----:B------:R-:W-:Y:S05]  /*22fa0*/  BSYNC B0 ;  /* 0x0000000000007941 */ /* 0x000fea0003800000 */
.L_x_12782:
[----:B------:R-:W-:Y:S05]  /*22fb0*/  BRA `(.L_x_12784) ;  /* 0xffffffbc00587947 */ /* 0x000fea000383ffff */
.L_x_12622:
[----:B0-----:R0:W2:Y:S02]  /*22fc0*/  SYNCS.PHASECHK.TRANS64.TRYWAIT P1, [R3+URZ+0x2d840], R2 ;  /* 0x02d84002030075a7 */ /* 0x0010a4000802017f */
[----:B--2---:R-:W-:Y:S05]  /*22fd0*/  @!P1 NANOSLEEP.SYNCS 0x989680 ;  /* 0x009896800000995d */ /* 0x004fea0003900000 */
[----:B------:R-:W2:Y:S02]  /*22fe0*/  @!P1 SYNCS.PHASECHK.TRANS64 P1, [R3+URZ+0x2d840], R2 ;  /* 0x02d84002030095a7 */ /* 0x000ea4000802007f */
[----:B--2---:R-:W-:Y:S05]  /*22ff0*/  @!P1 BRA `(.L_x_12622) ;  /* 0xfffffffc00f09947 */ /* 0x004fea000383ffff */
[----:B------:R-:W-:Y:S05]  /*23000*/  BRA `(.L_x_12785) ;  /* 0xffffffbc007c7947 */ /* 0x000fea000383ffff */
.L_x_12624:
[----:B--2---:R2:W0:Y:S02]  /*23010*/  SYNCS.PHASECHK.TRANS64.TRYWAIT P1, [R5+URZ+0x2d840], R0 ;  /* 0x02d84000050075a7 */ /* 0x004424000802017f */
[----:B0-----:R-:W-:Y:S05]  /*23020*/  @!P1 NANOSLEEP.SYNCS 0x989680 ;  /* 0x009896800000995d */ /* 0x001fea0003900000 */
[----:B------:R-:W0:Y:S02]  /*23030*/  @!P1 SYNCS.PHASECHK.TRANS64 P1, [R5+URZ+0x2d840], R0 ;  /* 0x02d84000050095a7 */ /* 0x000e24000802007f */
[----:B0-----:R-:W-:Y:S05]  /*23040*/  @!P1 BRA `(.L_x_12624) ;  /* 0xfffffffc00f09947 */ /* 0x001fea000383ffff */
[----:B------:R-:W-:Y:S05]  /*23050*/  BRA `(.L_x_12786) ;  /* 0xffffffbc008c7947 */ /* 0x000fea000383ffff */
.L_x_12626:
[----:B------:R0:W0:Y:S02]  /*23060*/  SYNCS.PHASECHK.TRANS64.TRYWAIT P1, [R3+URZ+0x2d860], R2 ;  /* 0x02d86002030075a7 */ /* 0x000024000802017f */
[----:B0-----:R-:W-:Y:S05]  /*23070*/  @!P1 NANOSLEEP.SYNCS 0x989680 ;  /* 0x009896800000995d */ /* 0x001fea0003900000 */
[----:B------:R-:W0:Y:S02]  /*23080*/  @!P1 SYNCS.PHASECHK.TRANS64 P1, [R3+URZ+0x2d860], R2 ;  /* 0x02d86002030095a7 */ /* 0x000e24000802007f */
[----:B0-----:R-:W-:Y:S05]  /*23090*/  @!P1 BRA `(.L_x_12626) ;  /* 0xfffffffc00f09947 */ /* 0x001fea000383ffff */
[----:B------:R-:W-:Y:S05]  /*230a0*/  BRA `(.L_x_12787) ;  /* 0xffffffbc00887947 */ /* 0x000fea000383ffff */
.L_x_12788:
        /* <DEDUP_REMOVED lines=13> */
.L_x_15991:


//--------------------- .text._ZN7cutlass13device_kernelIN5flash11enable_sm90INS1_16FlashAttnFwdSm90INS1_25CollectiveMainloopFwdSm90ILi2EN4cute5tupleIJNS5_1CILi1EEES8_S8_EEENS6_IJNS7_ILi192EEENS7_ILi128EEENS7_ILi64EEEEEELi64ENS_10bfloat16_tEfNS_4arch4Sm90ELb0ELb0ELb0ELb0ELb1ELb0ELb0ELb1ELb1ELb1ELb1ELb0EEENS1_21CollectiveEpilogueFwdINS6_IJSA_SC_SB_EEES9_SE_SG_Li384ELb0ELb1ELb1ELb0EEENS1_19SingleTileSchedulerILb0ELb1ELb1ELi192EEEEEEEEEvNT_6ParamsE --------------------------
	.section	.text._ZN7cutlass13device_kernelIN5flash11enable_sm90INS1_16FlashAttnFwdSm90INS1_25CollectiveMainloopFwdSm90ILi2EN4cute5tupleIJNS5_1CILi1EEES8_S8_EEENS6_IJNS7_ILi192EEENS7_ILi128EEENS7_ILi64EEEEEELi64ENS_10bfloat16_tEfNS_4arch4Sm90ELb0ELb0ELb0ELb0ELb1ELb0ELb0ELb1ELb1ELb1ELb1ELb0EEENS1_21CollectiveEpilogueFwdINS6_IJSA_SC_SB_EEES9_SE_SG_Li384ELb0ELb1ELb1ELb0EEENS1_19SingleTileSchedulerILb0ELb1ELb1ELi192EEEEEEEEEvNT_6ParamsE,"ax",@progbits
	.align	128
.text._ZN7cutlass13device_kernelIN5flash11enable_sm90INS1_16FlashAttnFwdSm90INS1_25CollectiveMainloopFwdSm90ILi2EN4cute5tupleIJNS5_1CILi1EEES8_S8_EEENS6_IJNS7_ILi192EEENS7_ILi128EEENS7_ILi64EEEEEELi64ENS_10bfloat16_tEfNS_4arch4Sm90ELb0ELb0ELb0ELb0ELb1ELb0ELb0ELb1ELb1ELb1ELb1ELb0EEENS1_21CollectiveEpilogueFwdINS6_IJSA_SC_SB_EEES9_SE_SG_Li384ELb0ELb1ELb1ELb0EEENS1_19SingleTileSchedulerILb0ELb1ELb1ELi192EEEEEEEEEvNT_6ParamsE:
        .type           _ZN7cutlass13device_kernelIN5flash11enable_sm90INS1_16FlashAttnFwdSm90INS1_25CollectiveMainloopFwdSm90ILi2EN4cute5tupleIJNS5_1CILi1EEES8_S8_EEENS6_IJNS7_ILi192EEENS7_ILi128EEENS7_ILi64EEEEEELi64ENS_10bfloat16_tEfNS_4arch4Sm90ELb0ELb0ELb0ELb0ELb1ELb0ELb0ELb1ELb1ELb1ELb1ELb0EEENS1_21CollectiveEpilogueFwdINS6_IJSA_SC_SB_EEES9_SE_SG_Li384ELb0ELb1ELb1ELb0EEENS1_19SingleTileSchedulerILb0ELb1ELb1ELi192EEEEEEEEEvNT_6ParamsE,@function
        .size           _ZN7cutlass13device_kernelIN5flash11enable_sm90INS1_16FlashAttnFwdSm90INS1_25CollectiveMainloopFwdSm90ILi2EN4cute5tupleIJNS5_1CILi1EEES8_S8_EEENS6_IJNS7_ILi192EEENS7_ILi128EEENS7_ILi64EEEEEELi64ENS_10bfloat16_tEfNS_4arch4Sm90ELb0ELb0ELb0ELb0ELb1ELb0ELb0ELb1ELb1ELb1ELb1ELb0EEENS1_21CollectiveEpilogueFwdINS6_IJSA_SC_SB_EEES9_SE_SG_Li384ELb0ELb1ELb1ELb0EEENS1_19SingleTileSchedulerILb0ELb1ELb1ELi192EEEEEEEEEvNT_6ParamsE,(.L_x_15992 - _ZN7cutlass13device_kernelIN5flash11enable_sm90INS1_16FlashAttnFwdSm90INS1_25CollectiveMainloopFwdSm90ILi2EN4cute5tupleIJNS5_1CILi1EEES8_S8_EEENS6_IJNS7_ILi192EEENS7_ILi128EEENS7_ILi64EEEEEELi64ENS_10bfloat16_tEfNS_4arch4Sm90ELb0ELb0ELb0ELb0ELb1ELb0ELb0ELb1ELb1ELb1ELb1ELb0EEENS1_21CollectiveEpilogueFwdINS6_IJSA_SC_SB_EEES9_SE_SG_Li384ELb0ELb1ELb1ELb0EEENS1_19SingleTileSchedulerILb0ELb1ELb1ELi192EEEEEEEEEvNT_6ParamsE)
        .other          _ZN7cutlass13device_kernelIN5flash11enable_sm90INS1_16FlashAttnFwdSm90INS1_25CollectiveMainloopFwdSm90ILi2EN4cute5tupleIJNS5_1CILi1EEES8_S8_EEENS6_IJNS7_ILi192EEENS7_ILi128EEENS7_ILi64EEEEEELi64ENS_10bfloat16_tEfNS_4arch4Sm90ELb0ELb0ELb0ELb0ELb1ELb0ELb0ELb1ELb1ELb1ELb1ELb0EEENS1_21CollectiveEpilogueFwdINS6_IJSA_SC_SB_EEES9_SE_SG_Li384ELb0ELb1ELb1ELb0EEENS1_19SingleTileSchedulerILb0ELb1ELb1ELi192EEEEEEEEEvNT_6ParamsE,@"STO_CUDA_ENTRY STV_DEFAULT"
_ZN7cutlass13device_kernelIN5flash11enable_sm90INS1_16FlashAttnFwdSm90INS1_25CollectiveMainloopFwdSm90ILi2EN4cute5tupleIJNS5_1CILi1EEES8_S8_EEENS6_IJNS7_ILi192EEENS7_ILi128EEENS7_ILi64EEEEEELi64ENS_10bfloat16_tEfNS_4arch4Sm90ELb0ELb0ELb0ELb0ELb1ELb0ELb0ELb1ELb1ELb1ELb1ELb0EEENS1_21CollectiveEpilogueFwdINS6_IJSA_SC_SB_EEES9_SE_SG_Li384ELb0ELb1ELb1ELb0EEENS1_19SingleTileSchedulerILb0ELb1ELb1ELi192EEEEEEEEEvNT_6ParamsE:
        /* <DEDUP_REMOVED lines=45> */
.L_x_12789:
        /* <DEDUP_REMOVED lines=22> */
.L_x_12790:
        /* <DEDUP_REMOVED lines=18> */
.L_x_12791:
        /* <DEDUP_REMOVED lines=22> */
.L_x_12792:
        /* <DEDUP_REMOVED lines=23> */
.L_x_12793:
        /* <DEDUP_REMOVED lines=9> */
.L_x_12796:
        /* <DEDUP_REMOVED lines=73> */
.L_x_12798:
[----:B------:R-:W-:Y:S01]  /*0d40*/  UIMAD UR37, UR37, UR4, URZ ;  /* 0x00000004252572a4 */ /* 0x000fe2000f8e023f */
[----:B------:R-:W-:Y:S01]  /*0d50*/  IMAD.U32 R0, RZ, RZ, UR6 ;  /* 0x00000006ff007e24 */ /* 0x000fe2000f8e00ff */
[----:B------:R-:W-:Y:S01]  /*0d60*/  PLOP3.LUT P0, PT, PT, PT, PT, 0x80, 0x0 ;  /* 0x000000000000781c */ /* 0x000fe20003f0f070 */
[----:B------:R-:W-:Y:S01]  /*0d70*/  IMAD.U32 R3, RZ, RZ, UR4 ;  /* 0x00000004ff037e24 */ /* 0x000fe2000f8e00ff */
[----:B------:R-:W-:Y:S01]  /*0d80*/  CS2R R118, SRZ ;  /* 0x0000000000767805 */ /* 0x000fe2000001ff00 */
[----:B------:R-:W-:Y:S01]  /*0d90*/  VIADD R23, R22, 0xffffff80 ;  /* 0xffffff8016177836 */ /* 0x000fe20000000000 */
[----:B------:R-:W-:Y:S01]  /*0da0*/  CS2R R28, SRZ ;  /* 0x00000000001c7805 */ /* 0x000fe2000001ff00 */
[----:B------:R-:W-:Y:S01]  /*0db0*/  IMAD.MOV.U32 R17, RZ, RZ, RZ ;  /* 0x000000ffff117224 */ /* 0x000fe200078e00ff */
        /* <DEDUP_REMOVED lines=17> */
[----:B------:R-:W-:-:S06]  /*0ed0*/  UISETP.GT.AND UP0, UPT, UR43, UR37, UPT ;  /* 0x000000252b00728c */ /* 0x000fcc000bf04270 */
[----:B------:R-:W-:-:S13]  /*0ee0*/  PLOP3.LUT P1, PT, PT, PT, UP0, 0x80, 0x0 ;  /* 0x000000000000781c */ /* 0x000fda0003f2f008 */
[----:B------:R-:W-:Y:S05]  /*0ef0*/  @!P1 BRA `(.L_x_12799) ;  /* 0x00000048002c9947 */ /* 0x000fea0003800000 */
[----:B------:R-:W-:Y:S01]  /*0f00*/  SHF.R.S32.HI R0, RZ, 0x1f, R23 ;  /* 0x0000001fff007819 */ /* 0x000fe20000011417 */
[----:B------:R-:W0:Y:S01]  /*0f10*/  S2UR UR6, SR_CgaCtaId ;  /* 0x00000000000679c3 */ /* 0x000e220000008800 */
[----:B------:R-:W-:Y:S02]  /*0f20*/  UMOV UR40, 0x400 ;  /* 0x0000040000287882 */ /* 0x000fe40000000000 */
[----:B------:R-:W-:-:S04]  /*0f30*/  LEA.HI R17, R0, R23, RZ, 0x7 ;  /* 0x0000001700117211 */ /* 0x000fc800078f38ff */
[----:B------:R-:W-:-:S06]  /*0f40*/  SHF.R.S32.HI R0, RZ, 0x7, R17 ;  /* 0x00000007ff007819 */ /* 0x000fcc0000011411 */
[----:B------:R-:W1:Y:S01]  /*0f50*/  SHFL.IDX PT, R0, R0, RZ, 0x1f ;  /* 0x00001fff00007589 */ /* 0x000e6200000e0000 */
[----:B0-----:R-:W-:Y:S01]  /*0f60*/  ULEA UR40, UR6, UR40, 0x18 ;  /* 0x0000002806287291 */ /* 0x001fe2000f8ec03f */
[----:B-1----:R-:W-:-:S13]  /*0f70*/  R2UR UR44, R0 ;  /* 0x00000000002c72ca */ /* 0x002fda00000e0000 */
[----:B------:R-:W-:Y:S02]  /*0f80*/  UIMAD.WIDE UR4, UR44, 0x55555556, URZ ;  /* 0x555555562c0478a5 */ /* 0x000fe4000f8e023f */
[----:B------:R-:W-:Y:S02]  /*0f90*/  UIADD3 UR4, UR40, 0x8400, URZ ;  /* 0x0000840028047890 */ /* 0x000fe4000fffe03f */
[----:B------:R-:W-:Y:S02]  /*0fa0*/  ULEA.HI UR5, UR5, UR5, URZ, 0x1 ;  /* 0x0000000505057291 */ /* 0x000fe4000f8f083f */
[----:B------:R-:W-:Y:S02]  /*0fb0*/  ULOP3.LUT UP0, URZ, UR4, 0x3ff, URZ, 0xc0, !UPT ;  /* 0x000003ff043f7892 */ /* 0x000fe4000f80c03f */
[----:B------:R-:W-:-:S04]  /*0fc0*/  UIMAD UR5, UR5, -0x3, UR44 ;  /* 0xfffffffd050578a4 */ /* 0x000fc8000f8e022c */
[----:B------:R-:W-:Y:S01]  /*0fd0*/  PLOP3.LUT P0, PT, PT, PT, UP0, 0x80, 0x0 ;  /* 0x000000000000781c */ /* 0x000fe20003f0f008 */
[----:B------:R-:W-:-:S04]  /*0fe0*/  ULEA UR5, UR5, UR4, 0xd ;  /* 0x0000000405057291 */ /* 0x000fc8000f8e683f */
[----:B------:R-:W-:-:S04]  /*0ff0*/  USHF.R.U32.HI UR5, URZ, 0x4, UR5 ;  /* 0x000000043f057899 */ /* 0x000fc80008011605 */
[----:B------:R-:W-:-:S04]  /*1000*/  ULOP3.LUT UR45, UR5, 0x3fff, URZ, 0xc0, !UPT ;  /* 0x00003fff052d7892 */ /* 0x000fc8000f8ec03f */
[----:B------:R-:W-:Y:S08]  /*1010*/  @!P0 BRA `(.L_x_12800) ;  /* 0x0000000000408947 */ /* 0x000ff00003800000 */
[----:B------:R-:W-:Y:S01]  /*1020*/  MOV R0, 0x0 ;  /* 0x0000000000007802 */ /* 0x000fe20000000f00 */
[----:B------:R-:W-:Y:S01]  /*1030*/  ULDC.64 UR4, c[0x4][0x138] ;  /* 0x01004e0000047ab9 */ /* 0x000fe20000000a00 */
[----:B------:R-:W-:Y:S01]  /*1040*/  ULDC.64 UR6, c[0x4][0x28] ;  /* 0x01000a0000067ab9 */ /* 0x000fe20000000a00 */
[----:B------:R-:W-:Y:S01]  /*1050*/  MOV R4, UR4 ;  /* 0x0000000400047c02 */ /* 0x000fe20008000f00 */
[----:B------:R0:W1:Y:S01]  /*1060*/  LDC.64 R2, c[0x4][R0] ;  /* 0x0100000000027b82 */ /* 0x0000620000000a00 */
[----:B------:R-:W-:Y:S01]  /*1070*/  IMAD.U32 R5, RZ, RZ, UR5 ;  /* 0x00000005ff057e24 */ /* 0x000fe2000f8e00ff */
        /* <DEDUP_REMOVED lines=10> */
.L_x_12800:
[----:B------:R-:W-:-:S04]  /*1120*/  SHF.L.U32 R2, RZ, 0x1f, RZ ;  /* 0x0000001fff027819 */ /* 0x000fc800000006ff */
[----:B------:R-:W0:Y:S02]  /*1130*/  SYNCS.PHASECHK.TRANS64.TRYWAIT P0, [UR40+0x16800], R2 ;  /* 0x01680002ff0075a7 */ /* 0x000e240008000168 */
[----:B0-----:R-:W-:Y:S05]  /*1140*/  @!P0 BRA `(.L_x_12801) ;  /* 0x0000009400408947 */ /* 0x001fea0003800000 */
.L_x_12872:
[----:B------:R-:W-:-:S06]  /*1150*/  ULOP3.LUT UR4, UR41, 0x1, URZ, 0xfc, !UPT ;  /* 0x0000000129047892 */ /* 0x000fcc000f8efc3f */
[----:B------:R-:W-:-:S05]  /*1160*/  IMAD.U32 R0, RZ, RZ, UR4 ;  /* 0x00000004ff007e24 */ /* 0x000fca000f8e00ff */
[----:B------:R-:W-:-:S13]  /*1170*/  ISETP.NE.AND P0, PT, R0, 0x3, PT ;  /* 0x000000030000780c */ /* 0x000fda0003f05270 */
[----:B------:R-:W-:Y:S05]  /*1180*/  @!P0 BRA `(.L_x_12802) ;  /* 0x0000000000048947 */ /* 0x000fea0003800000 */
[----:B------:R-:W-:Y:S01]  /*1190*/  BPT.TRAP 0x1 ;  /* 0x000000040000795c */ /* 0x000fe20000300000 */
.L_x_12802:
[----:B------:R1:W2:Y:S01]  /*11a0*/  SYNCS.PHASECHK.TRANS64.TRYWAIT P1, [UR40+0x16830], R2 ;  /* 0x01683002ff0075a7 */ /* 0x0002a20008020168 */
[----:B------:R-:W-:Y:S05]  /*11b0*/  @!P0 BRA `(.L_x_12803) ;  /* 0x0000000000048947 */ /* 0x000fea0003800000 */
[----:B------:R-:W-:Y:S01]  /*11c0*/  BPT.TRAP 0x1 ;  /* 0x000000040000795c */ /* 0x000fe20000300000 */
.L_x_12803:
[----:B------:R-:W-:Y:S02]  /*11d0*/  IMAD.U32 R4, RZ, RZ, UR45 ;  /* 0x0000002dff047e24 */ /* 0x000fe4000f8e00ff */
[----:B------:R-:W-:Y:S01]  /*11e0*/  IMAD.MOV.U32 R0, RZ, RZ, RZ ;  /* 0x000000ffff007224 */ /* 0x000fe200078e00ff */
[----:B--2---:R-:W-:Y:S06]  /*11f0*/  @P1 BRA `(.L_x_12804) ;  /* 0x0000000000081947 */ /* 0x004fec0003800000 */
[----:B------:R-:W2:Y:S02]  /*1200*/  SYNCS.PHASECHK.TRANS64.TRYWAIT P1, [UR40+0x16830], R2 ;  /* 0x01683002ff0075a7 */ /* 0x000ea40008020168 */
[----:B--2---:R-:W-:Y:S05]  /*1210*/  @!P1 BRA `(.L_x_12805) ;  /* 0x0000009400249947 */ /* 0x004fea0003800000 */
.L_x_12804:
[----:B------:R-:W-:Y:S05]  /*1220*/  WARPSYNC.ALL ;  /* 0x0000000000007948 */ /* 0x000fea0003800000 */
[----:B------:R-:W-:Y:S01]  /*1230*/  MOV R119, RZ ;  /* 0x000000ff00777202 */ /* 0x000fe20000000f00 */
[----:B0-----:R-:W-:Y:S01]  /*1240*/  IMAD.MOV.U32 R3, RZ, RZ, 0x40000040 ;  /* 0x40000040ff037424 */ /* 0x001fe200078e00ff */
[----:B-1----:R-:W-:Y:S01]  /*1250*/  LOP3.LUT R2, R4, 0x10000, RZ, 0xfc, !PT ;  /* 0x0001000004027812 */ /* 0x002fe200078efcff */
        /* <DEDUP_REMOVED lines=13> */
[----:B------:R-:W-:-:S03]  /*1330*/  UMOV UR19, 0x40000040 ;  /* 0x4000004000137882 */ /* 0x000fc60000000000 */
        /* <DEDUP_REMOVED lines=22> */
.L_x_12806:
[----:B------:R-:W-:Y:S01]  /*14a0*/  LOP3.LUT R4, R17, 0xffffff80, RZ, 0xc0, !PT ;  /* 0xffffff8011047812 */ /* 0x000fe200078ec0ff */
[----:B------:R-:W-:Y:S01]  /*14b0*/  IMAD.MOV.U32 R6, RZ, RZ, -0x2 ;  /* 0xfffffffeff067424 */ /* 0x000fe200078e00ff */
[----:B------:R-:W-:Y:S01]  /*14c0*/  P2R R8, PR, RZ, 0x1 ;  /* 0x00000001ff087803 */ /* 0x000fe20000000000 */
[----:B------:R-:W-:Y:S01]  /*14d0*/  ULDC UR4, c[0x0][0x988] ;  /* 0x0002620000047ab9 */ /* 0x000fe20000000800 */
[----:B------:R-:W-:Y:S01]  /*14e0*/  UIADD3 UR21, UR43, -0x2, URZ ;  /* 0xfffffffe2b157890 */ /* 0x000fe2000fffe03f */
[----:B------:R-:W-:Y:S01]  /*14f0*/  IMAD.IADD R4, R23, 0x1, -R4 ;  /* 0x0000000117047824 */ /* 0x000fe200078e0a04 */
[-C--:B------:R-:W-:Y:S01]  /*1500*/  MOV R110, R119.reuse ;  /* 0x00000077006e7202 */ /* 0x080fe20000000f00 */
[--C-:B------:R-:W-:Y:S01]  /*1510*/  IMAD.MOV.U32 R118, RZ, RZ, R119.reuse ;  /* 0x000000ffff767224 */ /* 0x100fe200078e0077 */
[----:B------:R-:W-:Y:S01]  /*1520*/  UISETP.GE.AND UP0, UPT, UR21, UR37, UPT ;  /* 0x000000251500728c */ /* 0x000fe2000bf06270 */
[--C-:B------:R-:W-:Y:S01]  /*1530*/  IMAD.MOV.U32 R116, RZ, RZ, R119.reuse ;  /* 0x000000ffff747224 */ /* 0x100fe200078e0077 */
[----:B------:R-:W-:Y:S01]  /*1540*/  SHF.R.S32.HI R5, RZ, 0x1f, R4 ;  /* 0x0000001fff057819 */ /* 0x000fe20000011404 */
[--C-:B------:R-:W-:Y:S01]  /*1550*/  IMAD.MOV.U32 R114, RZ, RZ, R119.reuse ;  /* 0x000000ffff727224 */ /* 0x100fe200078e0077 */
[-C--:B------:R-:W-:Y:S01]  /*1560*/  MOV R100, R119.reuse ;  /* 0x0000007700647202 */ /* 0x080fe20000000f00 */
[--C-:B------:R-:W-:Y:S01]  /*1570*/  IMAD.MOV.U32 R112, RZ, RZ, R119.reuse ;  /* 0x000000ffff707224 */ /* 0x100fe200078e0077 */
[----:B------:R-:W-:Y:S01]  /*1580*/  LEA.HI R5, R5, R4, RZ, 0x2 ;  /* 0x0000000405057211 */ /* 0x000fe200078f10ff */
[--C-:B------:R-:W-:Y:S01]  /*1590*/  IMAD.MOV.U32 R108, RZ, RZ, R119.reuse ;  /* 0x000000ffff6c7224 */ /* 0x100fe200078e0077 */
[----:B------:R-:W-:Y:S01]  /*15a0*/  MOV R90, R119 ;  /* 0x00000077005a7202 */ /* 0x000fe20000000f00 */
[--C-:B------:R-:W-:Y:S01]  /*15b0*/  IMAD.MOV.U32 R106, RZ, RZ, R119.reuse ;  /* 0x000000ffff6a7224 */ /* 0x100fe200078e0077 */
[----:B------:R-:W-:Y:S01]  /*15c0*/  LOP3.LUT R5, R5, 0x7ffffffc, RZ, 0xc0, !PT ;  /* 0x7ffffffc05057812 */ /* 0x000fe200078ec0ff */
[----:B------:R-:W-:-:S02]  /*15d0*/  IMAD.MOV.U32 R104, RZ, RZ, R119 ;  /* 0x000000ffff687224 */ /* 0x000fc400078e0077 */
[----:B------:R-:W-:Y:S02]  /*15e0*/  IMAD.MOV.U32 R102, RZ, RZ, R119 ;  /* 0x000000ffff667224 */ /* 0x000fe400078e0077 */
[----:B------:R-:W-:Y:S02]  /*15f0*/  IMAD.IADD R5, R4, 0x1, -R5 ;  /* 0x0000000104057824 */ /* 0x000fe400078e0a05 */
[--C-:B------:R-:W-:Y:S02]  /*1600*/  IMAD.MOV.U32 R98, RZ, RZ, R119.reuse ;  /* 0x000000ffff627224 */ /* 0x100fe400078e0077 */
[----:B------:R-:W-:Y:S02]  /*1610*/  IMAD R5, R5, R6, 0x80 ;  /* 0x0000008005057424 */ /* 0x000fe400078e0206 */
[----:B------:R-:W-:Y:S02]  /*1620*/  IMAD.U32 R6, RZ, RZ, UR43 ;  /* 0x0000002bff067e24 */ /* 0x000fe4000f8e00ff */
[--C-:B------:R-:W-:Y:S01]  /*1630*/  IMAD.MOV.U32 R96, RZ, RZ, R119.reuse ;  /* 0x000000ffff607224 */ /* 0x100fe200078e0077 */
[----:B------:R-:W-:Y:S01]  /*1640*/  IADD3 R5, R5, UR42, RZ ;  /* 0x0000002a05057c10 */ /* 0x000fe2000fffe0ff */
[----:B------:R-:W-:-:S02]  /*1650*/  IMAD.MOV.U32 R94, RZ, RZ, R119 ;  /* 0x000000ffff5e7224 */ /* 0x000fc400078e0077 */
[----:B------:R-:W-:Y:S02]  /*1660*/  IMAD.MOV.U32 R92, RZ, RZ, R119 ;  /* 0x000000ffff5c7224 */ /* 0x000fe400078e0077 */
[----:B------:R-:W-:Y:S02]  /*1670*/  IMAD R6, R6, -0x80, R5 ;  /* 0xffffff8006067824 */ /* 0x000fe400078e0205 */
[----:B------:R-:W-:-:S03]  /*1680*/  IMAD.MOV.U32 R88, RZ, RZ, R119 ;  /* 0x000000ffff587224 */ /* 0x000fc600078e0077 */
        /* <DEDUP_REMOVED lines=82> */
[----:B------:R-:W-:Y:S02]  /*1bb0*/  ISETP.GT.AND P0, PT, R6, 0x59, PT ;  /* 0x000000590600780c */ /* 0x000fe40003f04270 */
[----:B------:R-:W-:-:S02]  /*1bc0*/  FSEL R117, R70, -INF , P6 ;  /* 0xff80000046757808 */ /* 0x000fc40003000000 */
[----:B------:R-:W-:Y:S02]  /*1bd0*/  FMNMX.FTZ R4, R67, R4, !PT ;  /* 0x0000000443047209 */ /* 0x000fe40007810000 */
[----:B------:R-:W-:Y:S02]  /*1be0*/  FSEL R57, R57, -INF , P5 ;  /* 0xff80000039397808 */ /* 0x000fe40002800000 */
        /* <DEDUP_REMOVED lines=15> */
[----:B------:R-:W-:-:S02]  /*1ce0*/  FSEL R79, R79, -INF , P2 ;  /* 0xff8000004f4f7808 */ /* 0x000fc40001000000 */
[----:B------:R-:W-:Y:S02]  /*1cf0*/  FMNMX.FTZ R4, R129, R4, !PT ;  /* 0x0000000481047209 */ /* 0x000fe40007810000 */
[----:B------:R-:W-:Y:S02]  /*1d00*/  ISETP.GT.AND P3, PT, R6, 0x70, PT ;  /* 0x000000700600780c */ /* 0x000fe40003f64270 */
[----:B------:R-:W-:Y:S02]  /*1d10*/  FSEL R31, R60, -INF , P4 ;  /* 0xff8000003c1f7808 */ /* 0x000fe40002000000 */
[----:B------:R-:W-:Y:S02]  /*1d20*/  FSEL R131, R82, -INF , P3 ;  /* 0xff80000052837808 */ /* 0x000fe40001800000 */
[----:B------:R-:W-:Y:S02]  /*1d30*/  FMNMX.FTZ R4, R79, R4, !PT ;  /* 0x000000044f047209 */ /* 0x000fe40007810000 */
[----:B------:R-:W-:-:S02]  /*1d40*/  ISETP.GT.AND P4, PT, R6, 0x71, PT ;  /* 0x000000710600780c */ /* 0x000fc40003f84270 */
[----:B------:R-:W-:Y:S02]  /*1d50*/  FMNMX.FTZ R4, R131, R4, !PT ;  /* 0x0000000483047209 */ /* 0x000fe40007810000 */
[----:B------:R-:W-:Y:S02]  /*1d60*/  FSEL R133, R83, -INF , P4 ;  /* 0xff80000053857808 */ /* 0x000fe40002000000 */
[----:B------:R-:W-:Y:S02]  /*1d70*/  ISETP.GT.AND P5, PT, R6, 0x78, PT ;  /* 0x000000780600780c */ /* 0x000fe40003fa4270 */
[----:B------:R-:W-:Y:S02]  /*1d80*/  FMNMX.FTZ R4, R133, R4, !PT ;  /* 0x0000000485047209 */ /* 0x000fe40007810000 */
[----:B------:R-:W-:Y:S02]  /*1d90*/  FSEL R83, R86, -INF , P5 ;  /* 0xff80000056537808 */ /* 0x000fe40002800000 */
[----:B------:R-:W-:-:S02]  /*1da0*/  ISETP.GT.AND P6, PT, R6, 0x79, PT ;  /* 0x000000790600780c */ /* 0x000fc40003fc4270 */
[----:B------:R-:W-:Y:S02]  /*1db0*/  FMNMX.FTZ R4, R83, R4, !PT ;  /* 0x0000000453047209 */ /* 0x000fe40007810000 */
[----:B------:R-:W-:Y:S02]  /*1dc0*/  FSEL R135, R87, -INF , P6 ;  /* 0xff80000057877808 */ /* 0x000fe40003000000 */
[----:B------:R-:W-:Y:S02]  /*1dd0*/  P2R R14, PR, RZ, 0x8 ;  /* 0x00000008ff0e7803 */ /* 0x000fe40000000000 */
[----:B------:R-:W-:Y:S01]  /*1de0*/  FMNMX.FTZ R10, R135, R4, !PT ;  /* 0x00000004870a7209 */ /* 0x000fe20007810000 */
[----:B------:R-:W-:Y:S01]  /*1df0*/  IMAD.U32 R4, RZ, RZ, UR4 ;  /* 0x00000004ff047e24 */ /* 0x000fe2000f8e00ff */
[----:B------:R-:W-:Y:S01]  /*1e00*/  P2R R18, PR, RZ, 0x4 ;  /* 0x00000004ff127803 */ /* 0x000fe20000000000 */
[----:B------:R-:W-:Y:S01]  /*1e10*/  UIADD3 UR4, UR40, 0x16840, URZ ;  /* 0x0001684028047890 */ /* 0x000fe2000fffe03f */
[----:B------:R-:W-:Y:S01]  /*1e20*/  ISETP.GT.AND P2, PT, R6, 0x58, PT ;  /* 0x000000580600780c */ /* 0x000fe20003f44270 */
[----:B------:R-:W0:Y:S01]  /*1e30*/  SHFL.BFLY PT, R5, R10, 0x2, 0x1f ;  /* 0x0c401f000a057f89 */ /* 0x000e2200000e0000 */
[----:B------:R-:W-:Y:S01]  /*1e40*/  P2R R20, PR, RZ, 0x2 ;  /* 0x00000002ff147803 */ /* 0x000fe20000000000 */
[----:B------:R-:W-:Y:S01]  /*1e50*/  UPRMT UR4, UR7, 0x654, UR4 ;  /* 0x0000065407047896 */ /* 0x000fe20008000004 */
[----:B------:R-:W-:-:S02]  /*1e60*/  FSEL R39, R68, -INF , P2 ;  /* 0xff80000044277808 */ /* 0x000fc40001000000 */
[----:B------:R-:W-:Y:S02]  /*1e70*/  ISETP.NE.AND P2, PT, R18, RZ, PT ;  /* 0x000000ff1200720c */ /* 0x000fe40003f45270 */
[----:B------:R-:W-:Y:S02]  /*1e80*/  ISETP.GT.AND P1, PT, R6, 0x59, PT ;  /* 0x000000590600780c */ /* 0x000fe40003f24270 */
[----:B------:R-:W-:Y:S02]  /*1e90*/  P2R R24, PR, RZ, 0x1 ;  /* 0x00000001ff187803 */ /* 0x000fe40000000000 */
[----:B------:R-:W-:Y:S01]  /*1ea0*/  FSEL R69, R69, -INF , P1 ;  /* 0xff80000045457808 */ /* 0x000fe20000800000 */
[----:B------:R-:W-:Y:S01]  /*1eb0*/  SYNCS.ARRIVE.TRANS64.RED.A1T0 RZ, [UR4], RZ ;  /* 0x000000ffffff79a7 */ /* 0x000fe20008100404 */
[----:B------:R-:W-:Y:S01]  /*1ec0*/  ISETP.NE.AND P1, PT, R20, RZ, PT ;  /* 0x000000ff1400720c */ /* 0x000fe20003f25270 */
[----:B------:R-:W-:Y:S01]  /*1ed0*/  UMOV UR4, URZ ;  /* 0x0000003f00047c82 */ /* 0x000fe20008000000 */
[----:B------:R-:W-:-:S02]  /*1ee0*/  ISETP.GT.AND P0, PT, R6, 0x60, PT ;  /* 0x000000600600780c */ /* 0x000fc40003f04270 */
[----:B------:R-:W-:Y:S02]  /*1ef0*/  FSEL R77, R77, -INF , P2 ;  /* 0xff8000004d4d7808 */ /* 0x000fe40001000000 */
[----:B------:R-:W-:Y:S02]  /*1f00*/  FSEL R43, R72, -INF , P0 ;  /* 0xff800000482b7808 */ /* 0x000fe40000000000 */
[----:B------:R-:W-:Y:S02]  /*1f10*/  ISETP.NE.AND P0, PT, R24, RZ, PT ;  /* 0x000000ff1800720c */ /* 0x000fe40003f05270 */
[----:B------:R-:W-:Y:S02]  /*1f20*/  FSEL R81, R81, -INF , P4 ;  /* 0xff80000051517808 */ /* 0x000fe40002000000 */
[----:B0-----:R-:W-:Y:S02]  /*1f30*/  FMNMX.FTZ R12, R10, R5, !PT ;  /* 0x000000050a0c7209 */ /* 0x001fe40007810000 */
[----:B------:R-:W-:-:S02]  /*1f40*/  FMNMX.FTZ R10, R9, R25, !PT ;  /* 0x00000019090a7209 */ /* 0x000fc40007810000 */
[----:B------:R-:W-:Y:S01]  /*1f50*/  FSEL R73, R73, -INF , P0 ;  /* 0xff80000049497808 */ /* 0x000fe20000000000 */
[----:B------:R-:W0:Y:S01]  /*1f60*/  SHFL.BFLY PT, R5, R12, 0x1, 0x1f ;  /* 0x0c201f000c057f89 */ /* 0x000e2200000e0000 */
[----:B------:R-:W-:Y:S02]  /*1f70*/  FMNMX.FTZ R10, R11, R10, !PT ;  /* 0x0000000a0b0a7209 */ /* 0x000fe40007810000 */
[----:B------:R-:W-:Y:S02]  /*1f80*/  FSEL R85, R85, -INF , P6 ;  /* 0xff80000055557808 */ /* 0x000fe40003000000 */
[----:B------:R-:W-:Y:S02]  /*1f90*/  FMNMX.FTZ R10, R29, R10, !PT ;  /* 0x0000000a1d0a7209 */ /* 0x000fe40007810000 */
[----:B------:R-:W-:Y:S02]  /*1fa0*/  ISETP.NE.AND P0, PT, R8, RZ, PT ;  /* 0x000000ff0800720c */ /* 0x000fe40003f05270 */
[----:B------:R-:W-:-:S02]  /*1fb0*/  FMNMX.FTZ R10, R13, R10, !PT ;  /* 0x0000000a0d0a7209 */ /* 0x000fc40007810000 */
[----:B0-----:R-:W-:Y:S02]  /*1fc0*/  FMNMX.FTZ R5, R12, R5, !PT ;  /* 0x000000050c057209 */ /* 0x001fe40007810000 */
[----:B------:R-:W-:Y:S02]  /*1fd0*/  FMNMX.FTZ R12, R33, R10, !PT ;  /* 0x0000000a210c7209 */ /* 0x000fe40007810000 */
[C---:B------:R-:W-:Y:S01]  /*1fe0*/  FSETP.NEU.FTZ.AND P3, PT, R5.reuse, -INF , PT ;  /* 0xff8000000500780b */ /* 0x040fe20003f7d000 */
[----:B------:R-:W-:Y:S01]  /*1ff0*/  FMUL.FTZ R36, R5, R4 ;  /* 0x0000000405247220 */ /* 0x000fe20000410000 */
[----:B------:R-:W-:-:S04]  /*2000*/  FMNMX.FTZ R12, R15, R12, !PT ;  /* 0x0000000c0f0c7209 */ /* 0x000fc80007810000 */
[----:B------:R-:W-:Y:S02]  /*2010*/  FSEL R36, R36, RZ, P3 ;  /* 0x000000ff24247208 */ /* 0x000fe40001800000 */
[----:B------:R-:W-:Y:S02]  /*2020*/  ISETP.NE.AND P3, PT, R14, RZ, PT ;  /* 0x000000ff0e00720c */ /* 0x000fe40003f65270 */
[----:B------:R-:W-:Y:S01]  /*2030*/  FMNMX.FTZ R14, R37, R12, !PT ;  /* 0x0000000c250e7209 */ /* 0x000fe20007810000 */
[-CC-:B------:R-:W-:Y:S01]  /*2040*/  FFMA.FTZ R121, R26, R4.reuse, -R36.reuse ;  /* 0x000000041a797223 */ /* 0x180fe20000010824 */
[-CC-:B------:R-:W-:Y:S01]  /*2050*/  FFMA.FTZ R91, R91, R4.reuse, -R36.reuse ;  /* 0x000000045b5b7223 */ /* 0x180fe20000010824 */
[--C-:B------:R-:W-:Y:S01]  /*2060*/  FFMA.FTZ R87, R95, R4, -R36.reuse ;  /* 0x000000045f577223 */ /* 0x100fe20000010824 */
[----:B------:R-:W-:Y:S01]  /*2070*/  FMNMX.FTZ R14, R17, R14, !PT ;  /* 0x0000000e110e7209 */ /* 0x000fe20007810000 */
[-CC-:B------:R-:W-:Y:S01]  /*2080*/  FFMA.FTZ R97, R97, R4.reuse, -R36.reuse ;  /* 0x0000000461617223 */ /* 0x180fe20000010824 */
[----:B------:R0:W-:Y:S01]  /*2090*/  MUFU.EX2 R10, R91 ;  /* 0x0000005b000a7308 */ /* 0x0001e20000000800 */
[----:B------:R-:W-:Y:S01]  /*20a0*/  FSEL R95, R80, -INF , P3 ;  /* 0xff800000505f7808 */ /* 0x000fe20001800000 */
[--C-:B------:R-:W-:Y:S01]  /*20b0*/  FFMA.FTZ R137, R7, R4, -R36.reuse ;  /* 0x0000000407897223 */ /* 0x100fe20000010824 */
[----:B------:R-:W-:Y:S01]  /*20c0*/  FMNMX.FTZ R14, R41, R14, !PT ;  /* 0x0000000e290e7209 */ /* 0x000fe20007810000 */
[-CC-:B------:R-:W-:Y:S01]  /*20d0*/  FFMA.FTZ R6, R111, R4.reuse, -R36.reuse ;  /* 0x000000046f067223 */ /* 0x180fe20000010824 */
[-CC-:B------:R-:W-:Y:S01]  /*20e0*/  FFMA.FTZ R123, R113, R4.reuse, -R36.reuse ;  /* 0x00000004717b7223 */ /* 0x180fe20000010824 */
[--C-:B------:R-:W-:Y:S01]  /*20f0*/  FFMA.FTZ R8, R109, R4, -R36.reuse ;  /* 0x000000046d087223 */ /* 0x100fe20000010824 */
[----:B------:R-:W-:Y:S01]  /*2100*/  FMNMX.FTZ R14, R19, R14, !PT ;  /* 0x0000000e130e7209 */ /* 0x000fe20007810000 */
[----:B------:R-:W-:Y:S01]  /*2110*/  MUFU.EX2 R121, R121 ;  /* 0x0000007900797308 */ /* 0x000fe20000000800 */
        /* <DEDUP_REMOVED lines=25> */
[----:B0-----:R-:W-:Y:S01]  /*22b0*/  FADD.FTZ R44, R121, R6 ;  /* 0x00000006792c7221 */ /* 0x001fe20000010000 */
[--C-:B------:R-:W-:Y:S01]  /*22c0*/  FFMA.FTZ R145, R127, R4, -R36.reuse ;  /* 0x000000047f917223 */ /* 0x100fe20000010824 */
[----:B------:R-:W-:Y:S01]  /*22d0*/  FMNMX.FTZ R20, R57, R20, !PT ;  /* 0x0000001439147209 */ /* 0x000fe20007810000 */
[-CC-:B------:R-:W-:Y:S01]  /*22e0*/  FFMA.FTZ R147, R129, R4.reuse, -R36.reuse ;  /* 0x0000000481937223 */ /* 0x180fe20000010824 */
[----:B------:R-:W-:Y:S01]  /*22f0*/  F2FP.BF16.F32.PACK_AB R121, R6, R121 ;  /* 0x000000790679723e */ /* 0x000fe200000010ff */
[--C-:B------:R-:W-:Y:S01]  /*2300*/  FFMA.FTZ R38, R79, R4, -R36.reuse ;  /* 0x000000044f267223 */ /* 0x100fe20000010824 */
[----:B------:R-:W-:Y:S01]  /*2310*/  FMNMX.FTZ R20, R31, R20, !PT ;  /* 0x000000141f147209 */ /* 0x000fe20007810000 */
[----:B------:R-:W-:Y:S01]  /*2320*/  MUFU.EX2 R125, R125 ;  /* 0x0000007d007d7308 */ /* 0x000fe20000000800 */
[-CC-:B------:R-:W-:Y:S01]  /*2330*/  FFMA.FTZ R149, R131, R4.reuse, -R36.reuse ;  /* 0x0000000483957223 */ /* 0x180fe20000010824 */
[--C-:B------:R-:W-:Y:S01]  /*2340*/  FFMA.FTZ R133, R133, R4, -R36.reuse ;  /* 0x0000000485857223 */ /* 0x100fe20000010824 */
[----:B------:R-:W-:Y:S01]  /*2350*/  FMNMX.FTZ R24, R61, R20, !PT ;  /* 0x000000143d187209 */ /* 0x000fe20007810000 */
[----:B------:R-:W-:Y:S01]  /*2360*/  FFMA.FTZ R151, R83, R4, -R36 ;  /* 0x0000000453977223 */ /* 0x000fe20000010824 */
[--C-:B------:R-:W-:Y:S01]  /*2370*/  IMAD.MOV.U32 R117, RZ, RZ, R119.reuse ;  /* 0x000000ffff757224 */ /* 0x100fe200078e0077 */
[----:B------:R-:W-:Y:S01]  /*2380*/  MOV R115, R119 ;  /* 0x0000007700737202 */ /* 0x000fe20000000f00 */
[--C-:B------:R-:W-:Y:S01]  /*2390*/  IMAD.MOV.U32 R113, RZ, RZ, R119.reuse ;  /* 0x000000ffff717224 */ /* 0x100fe200078e0077 */
[----:B------:R-:W-:Y:S01]  /*23a0*/  FMNMX.FTZ R24, R35, R24, !PT ;  /* 0x0000001823187209 */ /* 0x000fe20007810000 */
[----:B------:R0:W-:Y:S01]  /*23b0*/  MUFU.EX2 R12, R105 ;  /* 0x00000069000c7308 */ /* 0x0001e20000000800 */
[----:B------:R-:W-:-:S02]  /*23c0*/  IMAD.MOV.U32 R111, RZ, RZ, R119 ;  /* 0x000000ffff6f7224 */ /* 0x000fc400078e0077 */
[----:B------:R-:W-:Y:S01]  /*23d0*/  FMNMX.FTZ R24, R65, R24, !PT ;  /* 0x0000001841187209 */ /* 0x000fe20007810000 */
[--C-:B------:R-:W-:Y:S02]  /*23e0*/  IMAD.MOV.U32 R109, RZ, RZ, R119.reuse ;  /* 0x000000ffff6d7224 */ /* 0x100fe400078e0077 */
[----:B------:R-:W-:Y:S01]  /*23f0*/  IMAD.MOV.U32 R107, RZ, RZ, R119 ;  /* 0x000000ffff6b7224 */ /* 0x000fe200078e0077 */
[----:B------:R-:W-:Y:S01]  /*2400*/  FMNMX.FTZ R24, R39, R24, !PT ;  /* 0x0000001827187209 */ /* 0x000fe20007810000 */
[----:B------:R-:W1:Y:S01]  /*2410*/  MUFU.EX2 R87, R87 ;  /* 0x0000005700577308 */ /* 0x000e620000000800 */
[----:B0-----:R-:W-:Y:S02]  /*2420*/  MOV R105, R119 ;  /* 0x0000007700697202 */ /* 0x001fe40000000f00 */
[----:B------:R-:W-:-:S04]  /*2430*/  FMNMX.FTZ R26, R69, R24, !PT ;  /* 0x00000018451a7209 */ /* 0x000fc80007810000 */
[----:B------:R-:W-:Y:S01]  /*2440*/  FMNMX.FTZ R26, R43, R26, !PT ;  /* 0x0000001a2b1a7209 */ /* 0x000fe20007810000 */
[----:B------:R0:W-:Y:S03]  /*2450*/  MUFU.EX2 R24, R97 ;  /* 0x0000006100187308 */ /* 0x0001e60000000800 */
[----:B------:R-:W-:-:S04]  /*2460*/  FMNMX.FTZ R26, R73, R26, !PT ;  /* 0x0000001a491a7209 */ /* 0x000fc80007810000 */
[----:B------:R-:W-:Y:S01]  /*2470*/  FMNMX.FTZ R26, R93, R26, !PT ;  /* 0x0000001a5d1a7209 */ /* 0x000fe20007810000 */
[----:B------:R2:W-:Y:S01]  /*2480*/  MUFU.EX2 R14, R103 ;  /* 0x00000067000e7308 */ /* 0x0005e20000000800 */
[----:B0-----:R-:W-:Y:S02]  /*2490*/  FSEL R97, R84, -INF , P5 ;  /* 0xff80000054617808 */ /* 0x001fe40002800000 */
[----:B------:R-:W-:Y:S02]  /*24a0*/  FMNMX.FTZ R26, R77, R26, !PT ;  /* 0x0000001a4d1a7209 */ /* 0x000fe40007810000 */
[----:B-1----:R-:W-:Y:S02]  /*24b0*/  F2FP.BF16.F32.PACK_AB R127, R87, R12 ;  /* 0x0000000c577f723e */ /* 0x002fe400000010ff */
[----:B------:R-:W-:Y:S01]  /*24c0*/  FMNMX.FTZ R26, R95, R26, !PT ;  /* 0x0000001a5f1a7209 */ /* 0x000fe20007810000 */
[----:B------:R-:W0:Y:S01]  /*24d0*/  MUFU.EX2 R89, R89 ;  /* 0x0000005900597308 */ /* 0x000e220000000800 */
[----:B--2---:R-:W-:-:S02]  /*24e0*/  IMAD.MOV.U32 R103, RZ, RZ, R119 ;  /* 0x000000ffff677224 */ /* 0x004fc400078e0077 */
[----:B------:R-:W-:-:S04]  /*24f0*/  FMNMX.FTZ R28, R81, R26, !PT ;  /* 0x0000001a511c7209 */ /* 0x000fc80007810000 */
[----:B------:R-:W-:Y:S01]  /*2500*/  FMNMX.FTZ R28, R97, R28, !PT ;  /* 0x0000001c611c7209 */ /* 0x000fe20007810000 */
[----:B------:R1:W-:Y:S03]  /*2510*/  MUFU.EX2 R18, R101 ;  /* 0x0000006500127308 */ /* 0x0003e60000000800 */
[----:B------:R-:W-:Y:S01]  /*2520*/  FMNMX.FTZ R7, R85, R28, !PT ;  /* 0x0000001c55077209 */ /* 0x000fe20007810000 */
[----:B------:R-:W-:-:S04]  /*2530*/  FFMA.FTZ R28, R63, R4, -R36 ;  /* 0x000000043f1c7223 */ /* 0x000fc80000010824 */
[----:B------:R-:W2:Y:S01]  /*2540*/  SHFL.BFLY PT, R34, R7, 0x2, 0x1f ;  /* 0x0c401f0007227f89 */ /* 0x000ea200000e0000 */
[----:B------:R-:W3:Y:S01]  /*2550*/  MUFU.EX2 R91, R91 ;  /* 0x0000005b005b7308 */ /* 0x000ee20000000800 */
[----:B0-----:R-:W-:Y:S01]  /*2560*/  F2FP.BF16.F32.PACK_AB R129, R89, R14 ;  /* 0x0000000e5981723e */ /* 0x001fe200000010ff */
[----:B-1----:R-:W-:-:S06]  /*2570*/  IMAD.MOV.U32 R101, RZ, RZ, R119 ;  /* 0x000000ffff657224 */ /* 0x002fcc00078e0077 */
[----:B------:R0:W-:Y:S08]  /*2580*/  MUFU.EX2 R20, R99 ;  /* 0x0000006300147308 */ /* 0x0001f00000000800 */
[----:B------:R-:W-:Y:S01]  /*2590*/  MUFU.EX2 R51, R51 ;  /* 0x0000003300337308 */ /* 0x000fe20000000800 */
[----:B---3--:R-:W-:Y:S01]  /*25a0*/  F2FP.BF16.F32.PACK_AB R131, R91, R18 ;  /* 0x000000125b83723e */ /* 0x008fe200000010ff */
[----:B0-----:R-:W-:Y:S01]  /*25b0*/  IMAD.MOV.U32 R99, RZ, RZ, R119 ;  /* 0x000000ffff637224 */ /* 0x001fe200078e0077 */
[----:B--2---:R-:W-:-:S05]  /*25c0*/  FMNMX.FTZ R40, R7, R34, !PT ;  /* 0x0000002207287209 */ /* 0x004fca0007810000 */
[----:B------:R-:W0:Y:S01]  /*25d0*/  MUFU.EX2 R55, R55 ;  /* 0x0000003700377308 */ /* 0x000e220000000800 */
[-CC-:B------:R-:W-:Y:S01]  /*25e0*/  FFMA.FTZ R34, R75, R4.reuse, -R36.reuse ;  /* 0x000000044b227223 */ /* 0x180fe20000010824 */
[----:B------:R-:W-:Y:S01]  /*25f0*/  FFMA.FTZ R36, R135, R4, -R36 ;  /* 0x0000000487247223 */ /* 0x000fe20000010824 */
[----:B------:R-:W1:Y:S05]  /*2600*/  SHFL.BFLY PT, R7, R40, 0x1, 0x1f ;  /* 0x0c201f0028077f89 */ /* 0x000e6a00000e0000 */
[----:B------:R-:W-:Y:S08]  /*2610*/  MUFU.EX2 R137, R137 ;  /* 0x0000008900897308 */ /* 0x000ff00000000800 */
[----:B------:R-:W-:Y:S01]  /*2620*/  MUFU.EX2 R26, R59 ;  /* 0x0000003b001a7308 */ /* 0x000fe20000000800 */
[----:B0-----:R-:W-:-:S07]  /*2630*/  F2FP.BF16.F32.PACK_AB R135, R55, R24 ;  /* 0x000000183787723e */ /* 0x001fce00000010ff */
[----:B------:R-:W-:Y:S01]  /*2640*/  MUFU.EX2 R139, R139 ;  /* 0x0000008b008b7308 */ /* 0x000fe20000000800 */
[----:B-1----:R-:W-:-:S04]  /*2650*/  FMNMX.FTZ R7, R40, R7, !PT ;  /* 0x0000000728077209 */ /* 0x002fc80007810000 */
[C---:B------:R-:W-:Y:S01]  /*2660*/  FSETP.NEU.FTZ.AND P1, PT, R7.reuse, -INF , PT ;  /* 0xff8000000700780b */ /* 0x040fe20003f3d000 */
[----:B------:R-:W-:Y:S02]  /*2670*/  FMUL.FTZ R42, R7, R4 ;  /* 0x00000004072a7220 */ /* 0x000fe40000410000 */
[----:B------:R-:W-:Y:S03]  /*2680*/  MUFU.EX2 R28, R28 ;  /* 0x0000001c001c7308 */ /* 0x000fe60000000800 */
[----:B------:R-:W-:Y:S02]  /*2690*/  FSEL R42, R42, RZ, P1 ;  /* 0x000000ff2a2a7208 */ /* 0x000fe40000800000 */
[----:B------:R-:W-:-:S03]  /*26a0*/  PLOP3.LUT P1, PT, PT, PT, UP0, 0x80, 0x0 ;  /* 0x000000000000781c */ /* 0x000fc60003f2f008 */
[----:B------:R-:W-:Y:S01]  /*26b0*/  MUFU.EX2 R141, R141 ;  /* 0x0000008d008d7308 */ /* 0x000fe20000000800 */
[-CC-:B------:R-:W-:Y:S01]  /*26c0*/  FFMA.FTZ R120, R9, R4.reuse, -R42.reuse ;  /* 0x0000000409787223 */ /* 0x180fe2000001082a */
[-CC-:B------:R-:W-:Y:S01]  /*26d0*/  FFMA.FTZ R9, R25, R4.reuse, -R42.reuse ;  /* 0x0000000419097223 */ /* 0x180fe2000001082a */
[-C--:B------:R-:W-:Y:S01]  /*26e0*/  FFMA.FTZ R122, R11, R4.reuse, -R42 ;  /* 0x000000040b7a7223 */ /* 0x080fe2000001082a */
[----:B------:R-:W-:Y:S01]  /*26f0*/  FADD.FTZ R11, R123, R44 ;  /* 0x0000002c7b0b7221 */ /* 0x000fe20000010000 */
[-CC-:B------:R-:W-:Y:S01]  /*2700*/  FFMA.FTZ R25, R29, R4.reuse, -R42.reuse ;  /* 0x000000041d197223 */ /* 0x180fe2000001082a */
[-CC-:B------:R-:W-:Y:S01]  /*2710*/  FFMA.FTZ R124, R13, R4.reuse, -R42.reuse ;  /* 0x000000040d7c7223 */ /* 0x180fe2000001082a */
[-CC-:B------:R-:W-:Y:S01]  /*2720*/  FFMA.FTZ R13, R33, R4.reuse, -R42.reuse ;  /* 0x00000004210d7223 */ /* 0x180fe2000001082a */
[----:B------:R-:W-:Y:S01]  /*2730*/  MUFU.EX2 R120, R120 ;  /* 0x0000007800787308 */ /* 0x000fe20000000800 */
[----:B------:R-:W-:Y:S01]  /*2740*/  FADD.FTZ R44, R8, R11 ;  /* 0x0000000b082c7221 */ /* 0x000fe20000010000 */
[-CC-:B------:R-:W-:Y:S01]  /*2750*/  FFMA.FTZ R126, R15, R4.reuse, -R42.reuse ;  /* 0x000000040f7e7223 */ /* 0x180fe2000001082a */
[-CC-:B------:R-:W-:Y:S01]  /*2760*/  FFMA.FTZ R15, R37, R4.reuse, -R42.reuse ;  /* 0x00000004250f7223 */ /* 0x180fe2000001082a */
[-C--:B------:R-:W-:Y:S01]  /*2770*/  FFMA.FTZ R138, R31, R4.reuse, -R42 ;  /* 0x000000041f8a7223 */ /* 0x080fe2000001082a */
[----:B------:R-:W-:Y:S01]  /*2780*/  FADD.FTZ R11, R125, R44 ;  /* 0x0000002c7d0b7221 */ /* 0x000fe20000010000 */
[-CC-:B------:R-:W-:Y:S01]  /*2790*/  FFMA.FTZ R128, R17, R4.reuse, -R42.reuse ;  /* 0x0000000411807223 */ /* 0x180fe2000001082a */
[-CC-:B------:R-:W-:Y:S01]  /*27a0*/  FFMA.FTZ R17, R41, R4.reuse, -R42.reuse ;  /* 0x0000000429117223 */ /* 0x180fe2000001082a */
        /* <DEDUP_REMOVED lines=21> */
[----:B------:R-:W-:Y:S01]  /*2900*/  F2FP.BF16.F32.PACK_AB R123, R8, R123 ;  /* 0x0000007b087b723e */ /* 0x000fe200000010ff */
[----:B------:R-:W-:Y:S01]  /*2910*/  FADD.FTZ R46, R18, R31 ;  /* 0x0000001f122e7221 */ /* 0x000fe20000010000 */
[-C--:B------:R-:W-:Y:S01]  /*2920*/  FFMA.FTZ R31, R65, R4.reuse, -R42 ;  /* 0x00000004411f7223 */ /* 0x080fe2000001082a */
[----:B------:R-:W0:Y:S01]  /*2930*/  MUFU.EX2 R124, R124 ;  /* 0x0000007c007c7308 */ /* 0x000e220000000800 */
[----:B-1----:R-:W-:Y:S01]  /*2940*/  FADD.FTZ R44, R122, R11 ;  /* 0x0000000b7a2c7221 */ /* 0x002fe20000010000 */
[----:B------:R-:W-:Y:S01]  /*2950*/  FADD.FTZ R33, R91, R46 ;  /* 0x0000002e5b217221 */ /* 0x000fe20000010000 */
[-CC-:B------:R-:W-:Y:S01]  /*2960*/  FFMA.FTZ R43, R43, R4.reuse, -R42.reuse ;  /* 0x000000042b2b7223 */ /* 0x180fe2000001082a */
[-CC-:B------:R-:W-:Y:S01]  /*2970*/  FFMA.FTZ R73, R73, R4.reuse, -R42.reuse ;  /* 0x0000000449497223 */ /* 0x180fe2000001082a */
[-CC-:B------:R-:W-:Y:S01]  /*2980*/  FFMA.FTZ R93, R93, R4.reuse, -R42.reuse ;  /* 0x000000045d5d7223 */ /* 0x180fe2000001082a */
[----:B------:R-:W-:Y:S01]  /*2990*/  FADD.FTZ R46, R20, R33 ;  /* 0x00000021142e7221 */ /* 0x000fe20000010000 */
[-C--:B------:R-:W-:Y:S01]  /*29a0*/  FFMA.FTZ R77, R77, R4.reuse, -R42 ;  /* 0x000000044d4d7223 */ /* 0x080fe2000001082a */
[----:B------:R-:W1:Y:S01]  /*29b0*/  MUFU.EX2 R13, R13 ;  /* 0x0000000d000d7308 */ /* 0x000e620000000800 */
[----:B--2---:R-:W-:Y:S01]  /*29c0*/  FADD.FTZ R11, R25, R44 ;  /* 0x0000002c190b7221 */ /* 0x004fe20000010000 */
[----:B------:R-:W-:Y:S01]  /*29d0*/  FADD.FTZ R33, R51, R46 ;  /* 0x0000002e33217221 */ /* 0x000fe20000010000 */
[-CC-:B------:R-:W-:Y:S01]  /*29e0*/  FFMA.FTZ R95, R95, R4.reuse, -R42.reuse ;  /* 0x000000045f5f7223 */ /* 0x180fe2000001082a */
[-CC-:B------:R-:W-:Y:S01]  /*29f0*/  FFMA.FTZ R81, R81, R4.reuse, -R42.reuse ;  /* 0x0000000451517223 */ /* 0x180fe2000001082a */
[-CC-:B------:R-:W-:Y:S01]  /*2a00*/  FFMA.FTZ R97, R97, R4.reuse, -R42.reuse ;  /* 0x0000000461617223 */ /* 0x180fe2000001082a */
[----:B------:R-:W-:Y:S01]  /*2a10*/  FADD.FTZ R46, R24, R33 ;  /* 0x00000021182e7221 */ /* 0x000fe20000010000 */
[----:B------:R-:W-:Y:S01]  /*2a20*/  FFMA.FTZ R42, R85, R4, -R42 ;  /* 0x00000004552a7223 */ /* 0x000fe2000001082a */
[----:B------:R-:W2:Y:S01]  /*2a30*/  MUFU.EX2 R126, R126 ;  /* 0x0000007e007e7308 */ /* 0x000ea20000000800 */
[----:B0-----:R-:W-:Y:S01]  /*2a40*/  FADD.FTZ R44, R124, R11 ;  /* 0x0000000b7c2c7221 */ /* 0x001fe20000010000 */
[----:B------:R-:W-:Y:S01]  /*2a50*/  FADD.FTZ R46, R55, R46 ;  /* 0x0000002e372e7221 */ /* 0x000fe20000010000 */
[----:B------:R-:W-:Y:S01]  /*2a60*/  F2FP.BF16.F32.PACK_AB R120, R9, R120 ;  /* 0x000000780978723e */ /* 0x000fe200000010ff */
[----:B------:R-:W-:Y:S01]  /*2a70*/  IMAD.MOV.U32 R91, RZ, RZ, R119 ;  /* 0x000000ffff5b7224 */ /* 0x000fe200078e0077 */
[----:B------:R-:W-:Y:S01]  /*2a80*/  F2FP.BF16.F32.PACK_AB R125, R10, R125 ;  /* 0x0000007d0a7d723e */ /* 0x000fe200000010ff */
[----:B------:R-:W-:Y:S01]  /*2a90*/  FADD.FTZ R33, R137, R46 ;  /* 0x0000002e89217221 */ /* 0x000fe20000010000 */
[C---:B------:R-:W-:Y:S01]  /*2aa0*/  F2FP.BF16.F32.PACK_AB R137, R26.reuse, R137 ;  /* 0x000000891a89723e */ /* 0x040fe200000010ff */
[----:B------:R-:W0:Y:S01]  /*2ab0*/  MUFU.EX2 R15, R15 ;  /* 0x0000000f000f7308 */ /* 0x000e220000000800 */
[----:B-1----:R-:W-:Y:S01]  /*2ac0*/  FADD.FTZ R11, R13, R44 ;  /* 0x0000002c0d0b7221 */ /* 0x002fe20000010000 */
[----:B------:R-:W-:Y:S01]  /*2ad0*/  FADD.FTZ R46, R26, R33 ;  /* 0x000000211a2e7221 */ /* 0x000fe20000010000 */
[----:B------:R-:W-:Y:S01]  /*2ae0*/  F2FP.BF16.F32.PACK_AB R122, R25, R122 ;  /* 0x0000007a197a723e */ /* 0x000fe200000010ff */
[----:B------:R-:W-:Y:S01]  /*2af0*/  IMAD.MOV.U32 R89, RZ, RZ, R119 ;  /* 0x000000ffff597224 */ /* 0x000fe200078e0077 */
[----:B------:R-:W-:Y:S01]  /*2b00*/  F2FP.BF16.F32.PACK_AB R124, R13, R124 ;  /* 0x0000007c0d7c723e */ /* 0x000fe200000010ff */
[----:B------:R-:W-:Y:S01]  /*2b10*/  FADD.FTZ R33, R139, R46 ;  /* 0x0000002e8b217221 */ /* 0x000fe20000010000 */
[----:B------:R-:W-:Y:S01]  /*2b20*/  F2FP.BF16.F32.PACK_AB R139, R28, R139 ;  /* 0x0000008b1c8b723e */ /* 0x000fe200000010ff */
[----:B------:R-:W1:Y:S01]  /*2b30*/  MUFU.EX2 R128, R128 ;  /* 0x0000008000807308 */ /* 0x000e620000000800 */
[----:B--2---:R-:W-:Y:S01]  /*2b40*/  FADD.FTZ R44, R126, R11 ;  /* 0x0000000b7e2c7221 */ /* 0x004fe20000010000 */
[----:B------:R-:W-:-:S04]  /*2b50*/  FADD.FTZ R46, R28, R33 ;  /* 0x000000211c2e7221 */ /* 0x000fc80000010000 */
[----:B------:R-:W-:Y:S02]  /*2b60*/  FADD.FTZ R33, R141, R46 ;  /* 0x0000002e8d217221 */ /* 0x000fe40000010000 */
        /* <DEDUP_REMOVED lines=58> */
[----:B------:R1:W3:Y:S01]  /*2f10*/  MUFU.EX2 R40, R133 ;  /* 0x0000008500287308 */ /* 0x0002e20000000800 */
[----:B--2---:R-:W-:-:S07]  /*2f20*/  FADD.FTZ R11, R149, R8 ;  /* 0x00000008950b7221 */ /* 0x004fce0000010000 */
[----:B------:R-:W2:Y:S01]  /*2f30*/  MUFU.EX2 R43, R43 ;  /* 0x0000002b002b7308 */ /* 0x000ea20000000800 */
[----:B0-----:R-:W-:Y:S01]  /*2f40*/  FADD.FTZ R6, R69, R6 ;  /* 0x0000000645067221 */ /* 0x001fe20000010000 */
[----:B-1----:R-:W-:Y:S02]  /*2f50*/  F2FP.BF16.F32.PACK_AB R133, R51, R20 ;  /* 0x000000143385723e */ /* 0x002fe400000010ff */
[----:B------:R-:W-:-:S04]  /*2f60*/  F2FP.BF16.F32.PACK_AB R142, R69, R142 ;  /* 0x0000008e458e723e */ /* 0x000fc800000010ff */
[----:B------:R-:W0:Y:S01]  /*2f70*/  MUFU.EX2 R144, R73 ;  /* 0x0000004900907308 */ /* 0x000e220000000800 */
[C---:B---3--:R-:W-:Y:S01]  /*2f80*/  FADD.FTZ R8, R40.reuse, R11 ;  /* 0x0000000b28087221 */ /* 0x048fe20000010000 */
        /* <DEDUP_REMOVED lines=14> */
[----:B------:R-:W0:Y:S01]  /*3070*/  MUFU.EX2 R97, R97 ;  /* 0x0000006100617308 */ /* 0x000e220000000800 */
[C---:B-1----:R-:W-:Y:S01]  /*3080*/  FADD.FTZ R6, R148.reuse, R9 ;  /* 0x0000000994067221 */ /* 0x042fe20000010000 */
[----:B------:R-:W-:Y:S02]  /*3090*/  F2FP.BF16.F32.PACK_AB R148, R148, R95 ;  /* 0x0000005f9494723e */ /* 0x000fe400000010ff */
[----:B------:R-:W-:-:S04]  /*30a0*/  MOV R95, R119 ;  /* 0x00000077005f7202 */ /* 0x000fc80000000f00 */
[----:B------:R-:W1:Y:S01]  /*30b0*/  MUFU.EX2 R42, R42 ;  /* 0x0000002a002a7308 */ /* 0x000e620000000800 */
[----:B--2---:R-:W-:-:S07]  /*30c0*/  FADD.FTZ R33, R151, R8 ;  /* 0x0000000897217221 */ /* 0x004fce0000010000 */
[----:B------:R-:W2:Y:S01]  /*30d0*/  MUFU.EX2 R36, R36 ;  /* 0x0000002400247308 */ /* 0x000ea20000000800 */
[----:B0-----:R-:W-:Y:S01]  /*30e0*/  FADD.FTZ R9, R97, R6 ;  /* 0x0000000661097221 */ /* 0x001fe20000010000 */
[----:B-1----:R-:W-:-:S03]  /*30f0*/  F2FP.BF16.F32.PACK_AB R150, R42, R97 ;  /* 0x000000612a96723e */ /* 0x002fc600000010ff */
[----:B------:R-:W-:Y:S01]  /*3100*/  FADD.FTZ R9, R42, R9 ;  /* 0x000000092a097221 */ /* 0x000fe20000010000 */
[----:B------:R-:W-:Y:S02]  /*3110*/  IMAD.MOV.U32 R97, RZ, RZ, R119 ;  /* 0x000000ffff617224 */ /* 0x000fe400078e0077 */
[C---:B--2---:R-:W-:Y:S01]  /*3120*/  FADD.FTZ R11, R36.reuse, R33 ;  /* 0x00000021240b7221 */ /* 0x044fe20000010000 */
[----:B------:R-:W-:Y:S01]  /*3130*/  F2FP.BF16.F32.PACK_AB R151, R36, R151 ;  /* 0x000000972497723e */ /* 0x000fe200000010ff */
[----:B------:R-:W-:Y:S06]  /*3140*/  @!P1 BRA `(.L_x_12807) ;  /* 0x0000001c009c9947 */ /* 0x000fec0003800000 */
[----:B------:R-:W-:Y:S01]  /*3150*/  IMAD.MOV.U32 R8, RZ, RZ, R5 ;  /* 0x000000ffff087224 */ /* 0x000fe200078e0005 */
[----:B------:R-:W-:Y:S01]  /*3160*/  CS2R R118, SRZ ;  /* 0x0000000000767805 */ /* 0x000fe2000001ff00 */
        /* <DEDUP_REMOVED lines=16> */
[----:B------:R-:W-:Y:S01]  /*3270*/  UMOV UR6, URZ ;  /* 0x0000003f00067c82 */ /* 0x000fe20008000000 */
[----:B------:R-:W-:-:S05]  /*3280*/  UMOV UR5, URZ ;  /* 0x0000003f00057c82 */ /* 0x000fca0008000000 */
.L_x_12818:
[----:B------:R-:W-:Y:S01]  /*3290*/  ISETP.NE.AND P2, PT, RZ, UR44, PT ;  /* 0x0000002cff007c0c */ /* 0x000fe2000bf45270 */
[----:B------:R-:W-:-:S04]  /*32a0*/  UISETP.NE.AND UP0, UPT, UR5, 0x1, UPT ;  /* 0x000000010500788c */ /* 0x000fc8000bf05270 */
[----:B------:R-:W-:-:S04]  /*32b0*/  USEL UR4, URZ, 0x1, UP0 ;  /* 0x000000013f047887 */ /* 0x000fc80008000000 */
[----:B------:R-:W-:-:S04]  /*32c0*/  ULOP3.LUT UR4, UR6, UR4, URZ, 0x3c, !UPT ;  /* 0x0000000406047292 */ /* 0x000fc8000f8e3c3f */
[----:B------:R-:W-:Y:S08]  /*32d0*/  @P2 BRA `(.L_x_12808) ;  /* 0x0000000000382947 */ /* 0x000ff00003800000 */
[----:B------:R-:W-:Y:S05]  /*32e0*/  @!P0 BRA `(.L_x_12809) ;  /* 0x0000000000048947 */ /* 0x000fea0003800000 */
[----:B------:R-:W-:Y:S01]  /*32f0*/  BPT.TRAP 0x1 ;  /* 0x000000040000795c */ /* 0x000fe20000300000 */
.L_x_12809:
        /* <DEDUP_REMOVED lines=9> */
.L_x_12810:
[----:B-1----:R-:W-:Y:S05]  /*3390*/  @P1 BRA `(.L_x_12808) ;  /* 0x0000000000081947 */ /* 0x002fea0003800000 */
[----:B------:R-:W1:Y:S02]  /*33a0*/  SYNCS.PHASECHK.TRANS64.TRYWAIT P1, [UR10+0x16830], R0 ;  /* 0x01683000ff0075a7 */ /* 0x000e64000802014a */
[----:B-1----:R-:W-:Y:S05]  /*33b0*/  @!P1 BRA `(.L_x_12811) ;  /* 0x0000007000d49947 */ /* 0x002fea0003800000 */
.L_x_12808:
        /* <DEDUP_REMOVED lines=12> */
[----:B0-----:R-:W-:Y:S02]  /*3480*/  IMAD.U32 R0, RZ, RZ, UR22 ;  /* 0x00000016ff007e24 */ /* 0x001fe4000f8e00ff */
[----:B------:R-:W-:Y:S02]  /*3490*/  UIADD3 UR10, UR26, 0x2, URZ ;  /* 0x000000021a0a7890 */ /* 0x000fe4000fffe03f */
[----:B------:R-:W-:-:S02]  /*34a0*/  UIADD3 UR14, UR26, 0x4, URZ ;  /* 0x000000041a0e7890 */ /* 0x000fc4000fffe03f */
[----:B------:R-:W-:Y:S01]  /*34b0*/  UIADD3 UR18, UR26, 0x6, URZ ;  /* 0x000000061a127890 */ /* 0x000fe2000fffe03f */
        /* <DEDUP_REMOVED lines=15> */
.L_x_12813:
[----:B------:R-:W-:Y:S01]  /*35b0*/  ULEA UR10, UR5, UR40, 0x3 ;  /* 0x00000028050a7291 */ /* 0x000fe2000f8e183f */
[----:B------:R-:W-:-:S05]  /*35c0*/  IMAD.U32 R4, RZ, RZ, UR6 ;  /* 0x00000006ff047e24 */ /* 0x000fca000f8e00ff */
[----:B------:R-:W-:-:S04]  /*35d0*/  SHF.L.U32 R4, R4, 0x1f, RZ ;  /* 0x0000001f04047819 */ /* 0x000fc800000006ff */
[----:B------:R0:W1:Y:S01]  /*35e0*/  SYNCS.PHASECHK.TRANS64.TRYWAIT P1, [UR10+0x16850], R4 ;  /* 0x01685004ff0075a7 */ /* 0x000062000802014a */
[----:B------:R-:W-:Y:S05]  /*35f0*/  @!P0 BRA `(.L_x_12814) ;  /* 0x0000000000048947 */ /* 0x000fea0003800000 */
[----:B------:R-:W-:Y:S01]  /*3600*/  BPT.TRAP 0x1 ;  /* 0x000000040000795c */ /* 0x000fe20000300000 */
.L_x_12814:
[----:B-1----:R-:W-:Y:S05]  /*3610*/  @P1 BRA `(.L_x_12812) ;  /* 0x0000000000081947 */ /* 0x002fea0003800000 */
[----:B------:R-:W1:Y:S02]  /*3620*/  SYNCS.PHASECHK.TRANS64.TRYWAIT P1, [UR10+0x16850], R4 ;  /* 0x01685004ff0075a7 */ /* 0x000e64000802014a */
[----:B-1----:R-:W-:Y:S05]  /*3630*/  @!P1 BRA `(.L_x_12815) ;  /* 0x00000070004c9947 */ /* 0x002fea0003800000 */
.L_x_12812:
[----:B------:R-:W-:Y:S01]  /*3640*/  UIADD3 UR6, UR40, 0x400, URZ ;  /* 0x0000040028067890 */ /* 0x000fe2000fffe03f */
[----:B------:R-:W-:Y:S01]  /*3650*/  WARPGROUP.ARRIVE ;  /* 0x00000000000079c5 */ /* 0x000fe20000000000 */
[----:B------:R-:W-:Y:S01]  /*3660*/  UMOV UR11, 0x40000040 ;  /* 0x40000040000b7882 */ /* 0x000fe20000000000 */
[----:B01----:R-:W-:Y:S01]  /*3670*/  VIADD R4, R16, 0x9 ;  /* 0x0000000910047836 */ /* 0x003fe20000000000 */
[----:B------:R-:W-:Y:S01]  /*3680*/  USHF.R.U32.HI UR6, URZ, 0x4, UR6 ;  /* 0x000000043f067899 */ /* 0x000fe20008011606 */
[----:B------:R-:W-:-:S03]  /*3690*/  ISETP.GE.U32.AND P1, PT, R22, 0x180, PT ;  /* 0x000001801600780c */ /* 0x000fc60003f26070 */
[----:B------:R-:W-:Y:S01]  /*36a0*/  ULOP3.LUT UR6, UR6, 0x3fff, URZ, 0xc0, !UPT ;  /* 0x00003fff06067892 */ /* 0x000fe2000f8ec03f */
[----:B------:R-:W-:-:S03]  /*36b0*/  SEL R4, R4, 0x9, !P1 ;  /* 0x0000000904047807 */ /* 0x000fc60004800000 */
[----:B------:R-:W-:-:S07]  /*36c0*/  ULEA UR6, UR5, UR6, 0xa ;  /* 0x0000000605067291 */ /* 0x000fce000f8e503f */
[----:B------:R-:W-:Y:S02]  /*36d0*/  UMOV UR10, UR6 ;  /* 0x00000006000a7c82 */ /* 0x000fe40008000000 */
[----:B------:R-:W-:Y:S01]  /*36e0*/  HGMMA.64x64x16.F32.BF16 R88, R120, gdesc[UR8].tnspB, R88, gsb0 ;  /* 0x40e0000878587df0 */ /* 0x000fe20008001858 */
[----:B------:R-:W-:Y:S01]  /*36f0*/  UIADD3 UR10, UR6, 0x80, URZ ;  /* 0x00000080060a7890 */ /* 0x000fe2000fffe03f */
[----:B------:R-:W-:Y:S01]  /*3700*/  UMOV UR11, 0x40000040 ;  /* 0x40000040000b7882 */ /* 0x000fe20000000000 */
[----:B------:R-:W-:Y:S02]  /*3710*/  WARPGROUP.DEPBAR.LE gsb0, 0x0 ;  /* 0x00008000000079c5 */ /* 0x000fe40000010000 */
[----:B------:R-:W-:-:S06]  /*3720*/  WARPGROUP.ARRIVE ;  /* 0x00000000000079c5 */ /* 0x000fcc0000000000 */
        /* <DEDUP_REMOVED lines=23> */
[----:B------:R-:W-:Y:S01]  /*38a0*/  UIADD3 UR6, UR6, 0x380, URZ ;  /* 0x0000038006067890 */ /* 0x000fe2000fffe03f */
[----:B------:R-:W-:Y:S02]  /*38b0*/  WARPGROUP.DEPBAR.LE gsb0, 0x0 ;  /* 0x00008000000079c5 */ /* 0x000fe40000010000 */
[----:B------:R-:W-:-:S06]  /*38c0*/  WARPGROUP.ARRIVE ;  /* 0x00000000000079c5 */ /* 0x000fcc0000000000 */
[----:B------:R-:W-:Y:S01]  /*38d0*/  HGMMA.64x64x16.F32.BF16 R88, R144, gdesc[UR8].tnspB, R88, gsb0 ;  /* 0x40e0000890587df0 */ /* 0x000fe20008001858 */
[----:B------:R-:W-:Y:S01]  /*38e0*/  UMOV UR10, UR6 ;  /* 0x00000006000a7c82 */ /* 0x000fe20008000000 */
[----:B------:R-:W-:Y:S01]  /*38f0*/  UMOV UR11, 0x40000040 ;  /* 0x40000040000b7882 */ /* 0x000fe20000000000 */
[----:B------:R-:W-:Y:S02]  /*3900*/  WARPGROUP.DEPBAR.LE gsb0, 0x0 ;  /* 0x00008000000079c5 */ /* 0x000fe40000010000 */
[----:B------:R-:W-:-:S06]  /*3910*/  WARPGROUP.ARRIVE ;  /* 0x00000000000079c5 */ /* 0x000fcc0000000000 */
[----:B------:R-:W-:Y:S03]  /*3920*/  HGMMA.64x64x16.F32.BF16 R88, R148, gdesc[UR8].tnspB, R88, gsb0 ;  /* 0x40e0000894587df0 */ /* 0x000fe60008001858 */
[----:B------:R-:W-:Y:S02]  /*3930*/  WARPGROUP.DEPBAR.LE gsb0, 0x0 ;  /* 0x00008000000079c5 */ /* 0x000fe40000010000 */
[----:B------:R0:W-:Y:S06]  /*3940*/  BAR.ARV R4, 0x100 ;  /* 0x000400040000751d */ /* 0x0001ec0000002000 */
[----:B------:R-:W-:Y:S05]  /*3950*/  @!P0 BRA `(.L_x_12816) ;  /* 0x0000000000048947 */ /* 0x000fea0003800000 */
[----:B------:R-:W-:Y:S01]  /*3960*/  BPT.TRAP 0x1 ;  /* 0x000000040000795c */ /* 0x000fe20000300000 */
.L_x_12816:
        /* <DEDUP_REMOVED lines=63> */
[----:B------:R-:W-:Y:S01]  /*3d60*/  FMNMX.FTZ R10, R87, R10, !PT ;  /* 0x0000000a570a7209 */ /* 0x000fe20007810000 */
[----:B------:R-:W0:Y:S01]  /*3d70*/  LDC R4, c[0x0][0x988] ;  /* 0x00026200ff047b82 */ /* 0x000e220000000800 */
[----:B------:R-:W-:Y:S01]  /*3d80*/  R2UR UR6, R0 ;  /* 0x00000000000672ca */ /* 0x000fe200000e0000 */
[----:B------:R-:W1:Y:S04]  /*3d90*/  SHFL.BFLY PT, R5, R12, 0x2, 0x1f ;  /* 0x0c401f000c057f89 */ /* 0x000e6800000e0000 */
[----:B------:R-:W2:Y:S08]  /*3da0*/  SHFL.BFLY PT, R7, R10, 0x2, 0x1f ;  /* 0x0c401f000a077f89 */ /* 0x000eb000000e0000 */
[----:B------:R-:W-:-:S04]  /*3db0*/  ULEA UR6, UR6, UR40, 0x3 ;  /* 0x0000002806067291 */ /* 0x000fc8000f8e183f */
[----:B------:R-:W-:-:S04]  /*3dc0*/  UIADD3 UR6, UR6, 0x16840, URZ ;  /* 0x0001684006067890 */ /* 0x000fc8000fffe03f */
[----:B------:R-:W-:Y:S01]  /*3dd0*/  UPRMT UR6, UR7, 0x654, UR6 ;  /* 0x0000065407067896 */ /* 0x000fe20008000006 */
[----:B-1----:R-:W-:Y:S02]  /*3de0*/  FMNMX.FTZ R13, R12, R5, !PT ;  /* 0x000000050c0d7209 */ /* 0x002fe40007810000 */
[----:B--2---:R-:W-:-:S03]  /*3df0*/  FMNMX.FTZ R15, R10, R7, !PT ;  /* 0x000000070a0f7209 */ /* 0x004fc60007810000 */
[----:B------:R-:W1:Y:S03]  /*3e00*/  SHFL.BFLY PT, R14, R13, 0x1, 0x1f ;  /* 0x0c201f000d0e7f89 */ /* 0x000e6600000e0000 */
[----:B------:R-:W-:Y:S01]  /*3e10*/  SYNCS.ARRIVE.TRANS64.RED.A1T0 RZ, [UR6], RZ ;  /* 0x000000ffffff79a7 */ /* 0x000fe20008100406 */
[----:B------:R-:W2:Y:S01]  /*3e20*/  SHFL.BFLY PT, R18, R15, 0x1, 0x1f ;  /* 0x0c201f000f127f89 */ /* 0x000ea200000e0000 */
[----:B-1----:R-:W-:Y:S02]  /*3e30*/  FMNMX.FTZ R7, R13, R14, !PT ;  /* 0x0000000e0d077209 */ /* 0x002fe40007810000 */
[----:B--2---:R-:W-:-:S03]  /*3e40*/  FMNMX.FTZ R5, R15, R18, !PT ;  /* 0x000000120f057209 */ /* 0x004fc60007810000 */
[C---:B------:R-:W-:Y:S01]  /*3e50*/  FADD.FTZ R17, -R7.reuse, R6 ;  /* 0x0000000607117221 */ /* 0x040fe20000010100 */
[----:B0-----:R-:W-:-:S03]  /*3e60*/  FMUL.FTZ R121, R7, R4 ;  /* 0x0000000407797220 */ /* 0x001fc60000410000 */
[-C--:B------:R-:W-:Y:S01]  /*3e70*/  FMUL.FTZ R17, R17, R4.reuse ;  /* 0x0000000411117220 */ /* 0x080fe20000410000 */
[----:B------:R-:W-:Y:S01]  /*3e80*/  FADD.FTZ R19, -R5, R8 ;  /* 0x0000000805137221 */ /* 0x000fe20000010100 */
[-CC-:B------:R-:W-:Y:S01]  /*3e90*/  FFMA.FTZ R127, R37, R4.reuse, -R121.reuse ;  /* 0x00000004257f7223 */ /* 0x180fe20000010879 */
[-CC-:B------:R-:W-:Y:S01]  /*3ea0*/  FFMA.FTZ R37, R49, R4.reuse, -R121.reuse ;  /* 0x0000000431257223 */ /* 0x180fe20000010879 */
[-C--:B------:R-:W-:Y:S01]  /*3eb0*/  FMUL.FTZ R49, R5, R4.reuse ;  /* 0x0000000405317220 */ /* 0x080fe20000410000 */
[-CC-:B------:R-:W-:Y:S01]  /*3ec0*/  FFMA.FTZ R129, R41, R4.reuse, -R121.reuse ;  /* 0x0000000429817223 */ /* 0x180fe20000010879 */
[----:B------:R0:W-:Y:S01]  /*3ed0*/  MUFU.EX2 R8, R17 ;  /* 0x0000001100087308 */ /* 0x0001e20000000800 */
        /* <DEDUP_REMOVED lines=25> */
[-CC-:B0-----:R-:W-:Y:S01]  /*4070*/  FFMA.FTZ R17, R77, R4.reuse, -R121.reuse ;  /* 0x000000044d117223 */ /* 0x181fe20000010879 */
[-CC-:B------:R-:W-:Y:S01]  /*4080*/  FFMA.FTZ R148, R80, R4.reuse, -R121.reuse ;  /* 0x0000000450947223 */ /* 0x180fe20000010879 */
[-CC-:B------:R-:W-:Y:S01]  /*4090*/  FFMA.FTZ R15, R81, R4.reuse, -R121.reuse ;  /* 0x00000004510f7223 */ /* 0x180fe20000010879 */
[-CC-:B------:R-:W-:Y:S01]  /*40a0*/  FFMA.FTZ R150, R84, R4.reuse, -R121.reuse ;  /* 0x0000000454967223 */ /* 0x180fe20000010879 */
[-C--:B------:R-:W-:Y:S01]  /*40b0*/  FFMA.FTZ R45, R85, R4.reuse, -R121 ;  /* 0x00000004552d7223 */ /* 0x080fe20000010879 */
        /* <DEDUP_REMOVED lines=30> */
[----:B------:R-:W-:-:S04]  /*42a0*/  FFMA.FTZ R86, R86, R4, -R49 ;  /* 0x0000000456567223 */ /* 0x000fc80000010831 */
        /* <DEDUP_REMOVED lines=86> */
[-CC-:B------:R-:W-:Y:S01]  /*4810*/  FFMA.FTZ R42, R83, R4.reuse, -R49.reuse ;  /* 0x00000004532a7223 */ /* 0x180fe20000010831 */
[----:B------:R-:W-:-:S05]  /*4820*/  FFMA.FTZ R49, R87, R4, -R49 ;  /* 0x0000000457317223 */ /* 0x000fca0000010831 */
        /* <DEDUP_REMOVED lines=44> */
.L_x_12817:
        /* <DEDUP_REMOVED lines=9> */
[----:B------:R-:W-:Y:S01]  /*4b80*/  PLOP3.LUT P1, PT, PT, PT, UP0, 0x80, 0x0 ;  /* 0x000000000000781c */ /* 0x000fe20003f2f008 */
[----:B------:R-:W-:Y:S01]  /*4b90*/  UMOV UR6, UR4 ;  /* 0x0000000400067c82 */ /* 0x000fe20008000000 */
[-C--:B------:R-:W-:Y:S01]  /*4ba0*/  FMUL.FTZ R88, R88, R8.reuse ;  /* 0x0000000858587220 */ /* 0x080fe20000410000 */
[-C--:B------:R-:W-:Y:S01]  /*4bb0*/  FMUL.FTZ R89, R89, R8.reuse ;  /* 0x0000000859597220 */ /* 0x080fe20000410000 */
[----:B------:R-:W-:Y:S01]  /*4bc0*/  UMOV UR21, UR10 ;  /* 0x0000000a00157c82 */ /* 0x000fe20008000000 */
[-C--:B------:R-:W-:Y:S01]  /*4bd0*/  FMUL.FTZ R92, R92, R8.reuse ;  /* 0x000000085c5c7220 */ /* 0x080fe20000410000 */
[-C--:B------:R-:W-:Y:S01]  /*4be0*/  FMUL.FTZ R93, R93, R8.reuse ;  /* 0x000000085d5d7220 */ /* 0x080fe20000410000 */
[-C--:B------:R-:W-:Y:S01]  /*4bf0*/  FMUL.FTZ R96, R96, R8.reuse ;  /* 0x0000000860607220 */ /* 0x080fe20000410000 */
[----:B------:R-:W-:Y:S01]  /*4c00*/  SYNCS.ARRIVE.TRANS64.RED.A1T0 RZ, [UR5], RZ ;  /* 0x000000ffffff79a7 */ /* 0x000fe20008100405 */
        /* <DEDUP_REMOVED lines=59> */
.L_x_12807:
[----:B------:R-:W-:Y:S06]  /*4fc0*/  BAR.ARV 0x8, 0x200 ;  /* 0x0208000000007b1d */ /* 0x000fec0000002000 */
[----:B------:R-:W-:Y:S05]  /*4fd0*/  @!P0 BRA `(.L_x_12819) ;  /* 0x0000000000048947 */ /* 0x000fea0003800000 */
[----:B------:R-:W-:Y:S01]  /*4fe0*/  BPT.TRAP 0x1 ;  /* 0x000000040000795c */ /* 0x000fe20000300000 */
.L_x_12819:
[----:B------:R-:W-:Y:S01]  /*4ff0*/  R2UR UR5, R0 ;  /* 0x00000000000572ca */ /* 0x000fe200000e0000 */
[----:B------:R-:W-:-:S05]  /*5000*/  IMAD.U32 R2, RZ, RZ, UR4 ;  /* 0x00000004ff027e24 */ /* 0x000fca000f8e00ff */
[----:B------:R-:W-:-:S07]  /*5010*/  SHF.L.U32 R2, R2, 0x1f, RZ ;  /* 0x0000001f02027819 */ /* 0x000fce00000006ff */
[----:B------:R-:W-:-:S09]  /*5020*/  ULEA UR5, UR5, UR40, 0x3 ;  /* 0x0000002805057291 */ /* 0x000fd2000f8e183f */
[----:B------:R0:W1:Y:S01]  /*5030*/  SYNCS.PHASECHK.TRANS64.TRYWAIT P1, [UR5+0x16850], R2 ;  /* 0x01685002ff0075a7 */ /* 0x0000620008020145 */
[----:B------:R-:W-:Y:S05]  /*5040*/  @!P0 BRA `(.L_x_12820) ;  /* 0x0000000000048947 */ /* 0x000fea0003800000 */
[----:B------:R-:W-:Y:S01]  /*5050*/  BPT.TRAP 0x1 ;  /* 0x000000040000795c */ /* 0x000fe20000300000 */
.L_x_12820:
[----:B-1----:R-:W-:Y:S05]  /*5060*/  @P1 BRA `(.L_x_12821) ;  /* 0x0000000000081947 */ /* 0x002fea0003800000 */
[----:B------:R-:W1:Y:S02]  /*5070*/  SYNCS.PHASECHK.TRANS64.TRYWAIT P1, [UR5+0x16850], R2 ;  /* 0x01685002ff0075a7 */ /* 0x000e640008020145 */
[----:B-1----:R-:W-:Y:S05]  /*5080*/  @!P1 BRA `(.L_x_12822) ;  /* 0x0000005400d09947 */ /* 0x002fea0003800000 */
.L_x_12821:
[----:B------:R-:W-:Y:S01]  /*5090*/  R2UR UR6, R0 ;  /* 0x00000000000672ca */ /* 0x000fe200000e0000 */
[----:B------:R-:W-:Y:S01]  /*50a0*/  UIADD3 UR40, UR40, 0x400, URZ ;  /* 0x0000040028287890 */ /* 0x000fe2000fffe03f */
[----:B------:R-:W-:Y:S01]  /*50b0*/  WARPGROUP.ARRIVE ;  /* 0x00000000000079c5 */ /* 0x000fe20000000000 */
[----:B------:R-:W-:Y:S01]  /*50c0*/  UMOV UR11, 0x40000040 ;  /* 0x40000040000b7882 */ /* 0x000fe20000000000 */
[----:B------:R-:W2:Y:S01]  /*50d0*/  SHFL.BFLY PT, R0, R9, 0x2, 0x1f ;  /* 0x0c401f0009007f89 */ /* 0x000ea200000e0000 */
[----:B------:R-:W-:Y:S01]  /*50e0*/  USHF.R.U32.HI UR40, URZ, 0x4, UR40 ;  /* 0x000000043f287899 */ /* 0x000fe20008011628 */
[----:B------:R-:W-:Y:S01]  /*50f0*/  IMAD.MOV.U32 R29, RZ, RZ, RZ ;  /* 0x000000ffff1d7224 */ /* 0x000fe200078e00ff */
[----:B------:R-:W-:Y:S01]  /*5100*/  MOV R17, 0xff800000 ;  /* 0xff80000000117802 */ /* 0x000fe20000000f00 */
[----:B01----:R-:W0:Y:S01]  /*5110*/  SHFL.BFLY PT, R2, R11, 0x2, 0x1f ;  /* 0x0c401f000b027f89 */ /* 0x003e2200000e0000 */
[----:B------:R-:W-:Y:S01]  /*5120*/  ULOP3.LUT UR4, UR40, 0x3fff, URZ, 0xc0, !UPT ;  /* 0x00003fff28047892 */ /* 0x000fe2000f8ec03f */
[----:B------:R-:W-:-:S03]  /*5130*/  IMAD.MOV.U32 R16, RZ, RZ, RZ ;  /* 0x000000ffff107224 */ /* 0x000fc600078e00ff */
[----:B------:R-:W-:-:S04]  /*5140*/  ULEA UR4, UR6, UR4, 0xa ;  /* 0x0000000406047291 */ /* 0x000fc8000f8e503f */
[----:B------:R-:W-:-:S03]  /*5150*/  UIADD3 UR6, UR4, 0x80, URZ ;  /* 0x0000008004067890 */ /* 0x000fc6000fffe03f */
[----:B------:R-:W-:Y:S02]  /*5160*/  UMOV UR10, UR4 ;  /* 0x00000004000a7c82 */ /* 0x000fe40008000000 */
[----:B------:R-:W-:Y:S01]  /*5170*/  HGMMA.64x64x16.F32.BF16 R88, R120, gdesc[UR8].tnspB, R88, gsb0 ;  /* 0x40e0000878587df0 */ /* 0x000fe20008001858 */
        /* <DEDUP_REMOVED lines=8> */
[----:B------:R-:W-:Y:S02]  /*5200*/  IMAD.MOV.U32 R0, RZ, RZ, -0x800000 ;  /* 0xff800000ff007424 */ /* 0x000fe400078e00ff */
        /* <DEDUP_REMOVED lines=11> */
[----:B------:R-:W-:Y:S02]  /*52c0*/  WARPGROUP.DEPBAR.LE gsb0, 0x0 ;  /* 0x00008000000079c5 */ /* 0x000fe40000010000 */
[----:B------:R-:W-:Y:S01]  /*52d0*/  WARPGROUP.ARRIVE ;  /* 0x00000000000079c5 */ /* 0x000fe20000000000 */
[----:B-1----:R-:W-:-:S04]  /*52e0*/  @P2 FMUL.FTZ R6, R6, 0.69314718246459960938 ;  /* 0x3f31721806062820 */ /* 0x002fc80000410000 */
[----:B------:R-:W-:Y:S01]  /*52f0*/  @P2 FFMA.FTZ R0, R9, R5, R6 ;  /* 0x0000000509002223 */ /* 0x000fe20000010006 */
[----:B------:R-:W-:Y:S01]  /*5300*/  HGMMA.64x64x16.F32.BF16 R88, R124, gdesc[UR8].tnspB, R88, gsb0 ;  /* 0x40e000087c587df0 */ /* 0x000fe20008001858 */
[----:B------:R-:W-:Y:S01]  /*5310*/  UMOV UR10, UR6 ;  /* 0x00000006000a7c82 */ /* 0x000fe20008000000 */
[----:B------:R-:W-:Y:S01]  /*5320*/  UMOV UR11, 0x40000040 ;  /* 0x40000040000b7882 */ /* 0x000fe20000000000 */
[----:B------:R-:W-:Y:S01]  /*5330*/  UIADD3 UR6, UR4, 0x180, URZ ;  /* 0x0000018004067890 */ /* 0x000fe2000fffe03f */
[----:B------:R-:W-:Y:S02]  /*5340*/  WARPGROUP.DEPBAR.LE gsb0, 0x0 ;  /* 0x00008000000079c5 */ /* 0x000fe40000010000 */
[----:B------:R-:W-:-:S06]  /*5350*/  WARPGROUP.ARRIVE ;  /* 0x00000000000079c5 */ /* 0x000fcc0000000000 */
        /* <DEDUP_REMOVED lines=15> */
[----:B------:R-:W-:Y:S02]  /*5450*/  UIADD3 UR6, UR4, 0x300, URZ ;  /* 0x0000030004067890 */ /* 0x000fe4000fffe03f */
        /* <DEDUP_REMOVED lines=15> */
[----:B0-23--:R-:W-:Y:S05]  /*5550*/  @!P0 BRA `(.L_x_12823) ;  /* 0x0000000000048947 */ /* 0x00dfea0003800000 */
[----:B------:R-:W-:Y:S01]  /*5560*/  BPT.TRAP 0x1 ;  /* 0x000000040000795c */ /* 0x000fe20000300000 */
.L_x_12823:
        /* <DEDUP_REMOVED lines=36> */
.L_x_12799:
[----:B------:R-:W-:Y:S05]  /*57b0*/  @P0 BRA `(.L_x_12824) ;  /* 0x0000000c00c80947 */ /* 0x000fea0003800000 */
[----:B------:R-:W-:Y:S01]  /*57c0*/  VIADD R37, R22, 0xffffff80 ;  /* 0xffffff8016257836 */ /* 0x000fe20000000000 */
[----:B------:R-:W0:Y:S01]  /*57d0*/  LDC R46, c[0x0][0xbe8] ;  /* 0x0002fa00ff2e7b82 */ /* 0x000e220000000800 */
[----:B------:R-:W1:Y:S01]  /*57e0*/  S2R R40, SR_CTAID.X ;  /* 0x0000000000287919 */ /* 0x000e620000002500 */
[----:B------:R-:W-:Y:S02]  /*57f0*/  USHF.R.S32.HI UR7, URZ, 0x1f, UR36 ;  /* 0x0000001f3f077899 */ /* 0x000fe40008011424 */
[----:B------:R-:W-:Y:S01]  /*5800*/  IMAD R44, RZ, RZ, -UR36 ;  /* 0x80000024ff2c7e24 */ /* 0x000fe2000f8e02ff */
[----:B------:R-:W-:Y:S01]  /*5810*/  SHF.R.S32.HI R36, RZ, 0x1f, R37 ;  /* 0x0000001fff247819 */ /* 0x000fe20000011425 */
[----:B------:R-:W-:Y:S01]  /*5820*/  ULDC.64 UR8, c[0x0][0xbd0] ;  /* 0x0002f40000087ab9 */ /* 0x000fe20000000a00 */
[----:B------:R-:W-:Y:S01]  /*5830*/  BSSY B0, `(.L_x_12825) ;  /* 0x00000b6000007945 */ /* 0x000fe20003800000 */
[----:B------:R-:W-:Y:S01]  /*5840*/  UIMAD UR6, UR7, UR8, URZ ;  /* 0x00000008070672a4 */ /* 0x000fe2000f8e023f */
[CC--:B------:R-:W-:Y:S01]  /*5850*/  LEA.HI R16, R36.reuse, R37.reuse, RZ, 0x7 ;  /* 0x0000002524107211 */ /* 0x0c0fe200078f38ff */
[----:B------:R-:W2:Y:S01]  /*5860*/  S2UR UR12, SR_CTAID.Z ;  /* 0x00000000000c79c3 */ /* 0x000ea20000002700 */
[----:B------:R-:W-:Y:S01]  /*5870*/  LEA.HI R36, R36, R37, RZ, 0x2 ;  /* 0x0000002524247211 */ /* 0x000fe200078f10ff */
[----:B------:R-:W-:Y:S01]  /*5880*/  UIMAD.WIDE.U32 UR4, UR36, UR8, URZ ;  /* 0x00000008240472a5 */ /* 0x000fe2000f8e003f */
[----:B------:R-:W-:Y:S01]  /*5890*/  LOP3.LUT R22, R16, 0xffffff80, RZ, 0xc0, !PT ;  /* 0xffffff8010167812 */ /* 0x000fe200078ec0ff */
[----:B------:R-:W-:Y:S01]  /*58a0*/  UIMAD UR6, UR36, UR9, UR6 ;  /* 0x00000009240672a4 */ /* 0x000fe2000f8e0206 */
[----:B------:R-:W-:-:S02]  /*58b0*/  LOP3.LUT R36, R36, 0xfffffffc, RZ, 0xc0, !PT ;  /* 0xfffffffc24247812 */ /* 0x000fc400078ec0ff */
[----:B------:R-:W-:Y:S01]  /*58c0*/  SHF.R.S32.HI R39, RZ, 0x7, R16 ;  /* 0x00000007ff277819 */ /* 0x000fe20000011410 */
[C---:B------:R-:W-:Y:S01]  /*58d0*/  IMAD.IADD R52, R37.reuse, 0x1, -R22 ;  /* 0x0000000125347824 */ /* 0x040fe200078e0a16 */
[----:B------:R-:W3:Y:S01]  /*58e0*/  LDC.64 R42, c[0x0][0xbd8] ;  /* 0x0002f600ff2a7b82 */ /* 0x000ee20000000a00 */
[----:B------:R-:W-:Y:S01]  /*58f0*/  IMAD.IADD R36, R37, 0x1, -R36 ;  /* 0x0000000125247824 */ /* 0x000fe200078e0a24 */
[----:B------:R-:W-:Y:S01]  /*5900*/  UIADD3 UR6, UR5, UR6, URZ ;  /* 0x0000000605067290 */ /* 0x000fe2000fffe03f */
[----:B------:R-:W-:Y:S01]  /*5910*/  IMAD.HI R16, R39, 0x55555556, RZ ;  /* 0x5555555627107827 */ /* 0x000fe200078e02ff */
[----:B------:R-:W-:Y:S01]  /*5920*/  SHF.R.S32.HI R41, RZ, 0x1f, R52 ;  /* 0x0000001fff297819 */ /* 0x000fe20000011434 */
[----:B------:R-:W-:Y:S01]  /*5930*/  ULDC.64 UR8, c[0x0][0xb38] ;  /* 0x0002ce0000087ab9 */ /* 0x000fe20000000a00 */
[----:B0-----:R-:W-:Y:S01]  /*5940*/  ISETP.NE.AND P0, PT, R46, 0x1, PT ;  /* 0x000000012e00780c */ /* 0x001fe20003f05270 */
[----:B------:R-:W-:Y:S01]  /*5950*/  UIMAD UR7, UR7, UR8, URZ ;  /* 0x00000008070772a4 */ /* 0x000fe2000f8e023f */
[----:B------:R-:W-:Y:S01]  /*5960*/  LEA.HI R53, R41, R52, RZ, 0x2 ;  /* 0x0000003429357211 */ /* 0x000fe200078f10ff */
[----:B------:R-:W0:Y:S01]  /*5970*/  S2UR UR11, SR_CTAID.Y ;  /* 0x00000000000b79c3 */ /* 0x000e220000002600 */
[----:B------:R-:W-:-:S02]  /*5980*/  LEA.HI R37, R36, R36, RZ, 0x1 ;  /* 0x0000002424257211 */ /* 0x000fc400078f08ff */
[--C-:B------:R-:W-:Y:S02]  /*5990*/  SHF.R.S32.HI R22, RZ, 0x2, R53.reuse ;  /* 0x00000002ff167819 */ /* 0x100fe40000011435 */
[----:B------:R-:W-:Y:S01]  /*59a0*/  SHF.R.S32.HI R23, RZ, 0x1f, R53 ;  /* 0x0000001fff177819 */ /* 0x000fe20000011435 */
[----:B--2---:R-:W-:Y:S01]  /*59b0*/  USHF.R.S32.HI UR10, URZ, 0x1f, UR12 ;  /* 0x0000001f3f0a7899 */ /* 0x004fe2000801140c */
[----:B------:R-:W-:Y:S01]  /*59c0*/  LEA.HI R16, R16, R16, RZ, 0x1 ;  /* 0x0000001010107211 */ /* 0x000fe200078f08ff */
[----:B------:R-:W0:Y:S01]  /*59d0*/  LDC R47, c[0x0][0xc50] ;  /* 0x00031400ff2f7b82 */ /* 0x000e220000000800 */
[----:B------:R-:W-:Y:S02]  /*59e0*/  LEA.HI R23, R23, R22, RZ, 0x3 ;  /* 0x0000001617177211 */ /* 0x000fe400078f18ff */
[----:B------:R-:W-:Y:S01]  /*59f0*/  LOP3.LUT R37, R37, 0x1ffffffe, RZ, 0xc0, !PT ;  /* 0x1ffffffe25257812 */ /* 0x000fe200078ec0ff */
[----:B------:R-:W-:Y:S01]  /*5a00*/  IMAD R16, R16, -0x3, R39 ;  /* 0xfffffffd10107824 */ /* 0x000fe200078e0227 */
[----:B------:R-:W-:-:S02]  /*5a10*/  LOP3.LUT R23, R23, 0xfffffff8, RZ, 0xc0, !PT ;  /* 0xfffffff817177812 */ /* 0x000fc400078ec0ff */
[----:B------:R-:W-:Y:S01]  /*5a20*/  LOP3.LUT R53, R53, 0x7ffffffc, RZ, 0xc0, !PT ;  /* 0x7ffffffc35357812 */ /* 0x000fe200078ec0ff */
[----:B------:R-:W2:Y:S01]  /*5a30*/  @P0 LDC R38, c[0x0][0xbec] ;  /* 0x0002fb00ff260b82 */ /* 0x000ea20000000800 */
[----:B------:R-:W-:Y:S01]  /*5a40*/  IADD3 R23, R22, -R23, RZ ;  /* 0x8000001716177210 */ /* 0x000fe20007ffe0ff */
[----:B------:R-:W-:Y:S01]  /*5a50*/  IMAD.IADD R39, R36, 0x1, -R37 ;  /* 0x0000000124277824 */ /* 0x000fe200078e0a25 */
[----:B------:R-:W-:Y:S01]  /*5a60*/  LEA.HI R22, R41, R52, RZ, 0x5 ;  /* 0x0000003429167211 */ /* 0x000fe200078f28ff */
[----:B---3--:R-:W-:-:S03]  /*5a70*/  IMAD R36, R42, UR10, RZ ;  /* 0x0000000a2a247c24 */ /* 0x008fc6000f8e02ff */
[----:B------:R-:W-:Y:S01]  /*5a80*/  SHF.R.S32.HI R22, RZ, 0x5, R22 ;  /* 0x00000005ff167819 */ /* 0x000fe20000011416 */
[----:B------:R-:W3:Y:S01]  /*5a90*/  LDC.64 R48, c[0x0][0xb40] ;  /* 0x0002d000ff307b82 */ /* 0x000ee20000000a00 */
[----:B------:R-:W-:-:S03]  /*5aa0*/  IMAD R43, R43, UR12, R36 ;  /* 0x0000000c2b2b7c24 */ /* 0x000fc6000f8e0224 */
[----:B------:R-:W-:Y:S02]  /*5ab0*/  IMAD R37, R22, 0x10, R23 ;  /* 0x0000001016257824 */ /* 0x000fe400078e0217 */
[----:B------:R-:W-:Y:S01]  /*5ac0*/  IMAD.U32 R23, RZ, RZ, UR5 ;  /* 0x00000005ff177e24 */ /* 0x000fe2000f8e00ff */
[----:B------:R-:W-:Y:S01]  /*5ad0*/  MOV R23, UR6 ;  /* 0x0000000600177c02 */ /* 0x000fe20008000f00 */
[----:B------:R-:W4:Y:S01]  /*5ae0*/  @P0 LDC R50, c[0x0][0xbec] ;  /* 0x0002fb00ff320b82 */ /* 0x000f220000000800 */
[----:B------:R-:W-:Y:S01]  /*5af0*/  IMAD R16, R16, 0x40, R37 ;  /* 0x0000004010107824 */ /* 0x000fe200078e0225 */
[----:B------:R-:W-:Y:S01]  /*5b00*/  UIMAD UR6, UR36, UR9, UR7 ;  /* 0x00000009240672a4 */ /* 0x000fe2000f8e0207 */
[----:B------:R-:W-:Y:S01]  /*5b10*/  IMAD.U32 R22, RZ, RZ, UR4 ;  /* 0x00000004ff167e24 */ /* 0x000fe2000f8e00ff */
[----:B------:R-:W-:Y:S01]  /*5b20*/  UIMAD.WIDE.U32 UR4, UR36, UR8, URZ ;  /* 0x00000008240472a5 */ /* 0x000fe2000f8e003f */
[----:B------:R-:W-:Y:S02]  /*5b30*/  IMAD R39, R39, 0x8, R16 ;  /* 0x0000000827277824 */ /* 0x000fe400078e0210 */
[----:B0-----:R-:W-:Y:S01]  /*5b40*/  IMAD R51, R47, R44, UR11 ;  /* 0x0000000b2f337e24 */ /* 0x001fe2000f8e022c */
[----:B------:R-:W0:Y:S01]  /*5b50*/  @P0 LDC R45, c[0x0][0xbf0] ;  /* 0x0002fc00ff2d0b82 */ /* 0x000e220000000800 */
[----:B------:R-:W-:Y:S01]  /*5b60*/  UIADD3 UR6, UR5, UR6, URZ ;  /* 0x0000000605067290 */ /* 0x000fe2000fffe03f */
[----:B-1----:R-:W-:Y:S01]  /*5b70*/  IMAD R39, R40, 0xc0, R39 ;  /* 0x000000c028277824 */ /* 0x002fe200078e0227 */
[----:B------:R-:W-:Y:S01]  /*5b80*/  ULDC.64 UR8, c[0x0][0xb28] ;  /* 0x0002ca0000087ab9 */ /* 0x000fe20000000a00 */
[----:B------:R-:W-:Y:S01]  /*5b90*/  IMAD.WIDE.U32 R22, R42, UR12, R22 ;  /* 0x0000000c2a167c25 */ /* 0x000fe2000f8e0016 */
[----:B------:R-:W-:-:S03]  /*5ba0*/  SHF.R.S32.HI R44, RZ, 0x1f, R51 ;  /* 0x0000001fff2c7819 */ /* 0x000fc60000011433 */
[----:B------:R-:W1:Y:S01]  /*5bb0*/  @P0 LDC R55, c[0x0][0xbf0] ;  /* 0x0002fc00ff370b82 */ /* 0x000e620000000800 */
[----:B------:R-:W-:Y:S01]  /*5bc0*/  IMAD.U32 R37, RZ, RZ, UR5 ;  /* 0x00000005ff257e24 */ /* 0x000fe2000f8e00ff */
[----:B------:R-:W-:Y:S01]  /*5bd0*/  MOV R37, UR6 ;  /* 0x0000000600257c02 */ /* 0x000fe20008000f00 */
[----:B--2---:R-:W-:Y:S01]  /*5be0*/  @P0 IMAD.HI.U32 R38, R39, R38, RZ ;  /* 0x0000002627260227 */ /* 0x004fe200078e00ff */
[----:B------:R-:W-:-:S03]  /*5bf0*/  ULDC.64 UR6, c[0x0][0xb48] ;  /* 0x0002d20000067ab9 */ /* 0x000fc60000000a00 */
[----:B------:R-:W-:Y:S01]  /*5c00*/  IMAD.U32 R36, RZ, RZ, UR4 ;  /* 0x00000004ff247e24 */ /* 0x000fe2000f8e00ff */
[----:B------:R-:W-:Y:S01]  /*5c10*/  ULDC.64 UR4, c[0x0][0xbe0] ;  /* 0x0002f80000047ab9 */ /* 0x000fe20000000a00 */
[----:B---3--:R-:W-:Y:S02]  /*5c20*/  IMAD R42, R48, UR10, RZ ;  /* 0x0000000a302a7c24 */ /* 0x008fe4000f8e02ff */
[----:B------:R-:W-:Y:S02]  /*5c30*/  IMAD.IADD R23, R23, 0x1, R43 ;  /* 0x0000000117177824 */ /* 0x000fe400078e022b */
[----:B----4-:R-:W-:-:S04]  /*5c40*/  @P0 IMAD.HI.U32 R50, R39, R50, RZ ;  /* 0x0000003227320227 */ /* 0x010fc800078e00ff */
[----:B------:R-:W-:Y:S01]  /*5c50*/  IMAD.MOV.U32 R41, RZ, RZ, R39 ;  /* 0x000000ffff297224 */ /* 0x000fe200078e0027 */
[----:B0-----:R-:W-:Y:S01]  /*5c60*/  @P0 SHF.R.U32.HI R41, RZ, R45, R38 ;  /* 0x0000002dff290219 */ /* 0x001fe20000011626 */
[----:B------:R-:W-:Y:S02]  /*5c70*/  IMAD R45, R49, UR12, R42 ;  /* 0x0000000c312d7c24 */ /* 0x000fe4000f8e022a */
[----:B------:R-:W-:-:S04]  /*5c80*/  IMAD.WIDE.U32 R36, R48, UR12, R36 ;  /* 0x0000000c30247c25 */ /* 0x000fc8000f8e0024 */
[----:B------:R-:W-:Y:S01]  /*5c90*/  IMAD.MOV.U32 R43, RZ, RZ, R39 ;  /* 0x000000ffff2b7224 */ /* 0x000fe200078e0027 */
[----:B-1----:R-:W-:Y:S01]  /*5ca0*/  @P0 SHF.R.U32.HI R43, RZ, R55, R50 ;  /* 0x00000037ff2b0219 */ /* 0x002fe20000011632 */
[----:B------:R-:W-:Y:S01]  /*5cb0*/  IMAD R38, R44, UR4, RZ ;  /* 0x000000042c267c24 */ /* 0x000fe2000f8e02ff */
[----:B------:R-:W-:Y:S01]  /*5cc0*/  IADD3 R37, R37, R45, RZ ;  /* 0x0000002d25257210 */ /* 0x000fe20007ffe0ff */
[----:B------:R-:W-:Y:S01]  /*5cd0*/  IMAD.WIDE.U32 R22, R51, UR4, R22 ;  /* 0x0000000433167c25 */ /* 0x000fe2000f8e0016 */
[----:B------:R-:W-:-:S03]  /*5ce0*/  SHF.R.S32.HI R45, RZ, 0x1f, R41 ;  /* 0x0000001fff2d7819 */ /* 0x000fc60000011429 */
[----:B------:R-:W-:Y:S01]  /*5cf0*/  IMAD R42, R51, UR5, R38 ;  /* 0x00000005332a7c24 */ /* 0x000fe2000f8e0226 */
[----:B------:R-:W-:Y:S01]  /*5d00*/  BAR.SYNC.DEFER_BLOCKING 0x1, 0x180 ;  /* 0x0046000000007b1d */ /* 0x000fe20000010000 */
[----:B------:R-:W-:Y:S01]  /*5d10*/  IMAD R44, R44, UR6, RZ ;  /* 0x000000062c2c7c24 */ /* 0x000fe2000f8e02ff */
[----:B------:R-:W-:Y:S01]  /*5d20*/  IADD3 R22, P0, R41, R22, RZ ;  /* 0x0000001629167210 */ /* 0x000fe20007f1e0ff */
[----:B------:R-:W-:Y:S01]  /*5d30*/  IMAD.MOV R41, RZ, RZ, -R41 ;  /* 0x000000ffff297224 */ /* 0x000fe200078e0a29 */
[--C-:B------:R-:W-:Y:S01]  /*5d40*/  SHF.R.S32.HI R38, RZ, 0x1f, R43.reuse ;  /* 0x0000001fff267819 */ /* 0x100fe2000001142b */
[----:B------:R-:W-:Y:S01]  /*5d50*/  IMAD R47, R51, UR7, R44 ;  /* 0x00000007332f7c24 */ /* 0x000fe2000f8e022c */
[----:B------:R-:W-:Y:S01]  /*5d60*/  ULDC.64 UR4, c[0x0][0xb30] ;  /* 0x0002cc0000047ab9 */ /* 0x000fe20000000a00 */
[----:B------:R-:W-:Y:S01]  /*5d70*/  IMAD.MOV R44, RZ, RZ, -R43 ;  /* 0x000000ffff2c7224 */ /* 0x000fe200078e0a2b */
[----:B------:R-:W-:Y:S01]  /*5d80*/  IADD3.X R23, R45, R23, R42, P0, !PT ;  /* 0x000000172d177210 */ /* 0x000fe200007fe42a */
[----:B------:R-:W-:-:S02]  /*5d90*/  IMAD R38, R38, UR4, RZ ;  /* 0x0000000426267c24 */ /* 0x000fc4000f8e02ff */
[----:B------:R-:W-:Y:S02]  /*5da0*/  IMAD R41, R46, R41, R39 ;  /* 0x000000292e297224 */ /* 0x000fe400078e0227 */
[----:B------:R-:W-:Y:S01]  /*5db0*/  IMAD.WIDE.U32 R36, R51, UR6, R36 ;  /* 0x0000000633247c25 */ /* 0x000fe2000f8e0024 */
[----:B------:R-:W-:-:S03]  /*5dc0*/  ULDC.64 UR6, c[0x0][0xbc8] ;  /* 0x0002f20000067ab9 */ /* 0x000fc60000000a00 */
[----:B------:R-:W-:Y:S02]  /*5dd0*/  IMAD R39, R46, R44, R39 ;  /* 0x0000002c2e277224 */ /* 0x000fe400078e0227 */
[----:B------:R-:W-:Y:S01]  /*5de0*/  IMAD R45, R43, UR5, R38 ;  /* 0x000000052b2d7c24 */ /* 0x000fe2000f8e0226 */
[----:B------:R-:W-:Y:S01]  /*5df0*/  SHF.R.S32.HI R38, RZ, 0x1f, R41 ;  /* 0x0000001fff267819 */ /* 0x000fe20000011429 */
[----:B------:R-:W-:Y:S01]  /*5e00*/  IMAD.IADD R37, R37, 0x1, R47 ;  /* 0x0000000125257824 */ /* 0x000fe200078e022f */
[----:B------:R-:W-:Y:S01]  /*5e10*/  SHF.R.S32.HI R42, RZ, 0x1f, R39 ;  /* 0x0000001fff2a7819 */ /* 0x000fe20000011427 */
[----:B------:R-:W0:Y:S01]  /*5e20*/  S2UR UR5, SR_CgaCtaId ;  /* 0x00000000000579c3 */ /* 0x000e220000008800 */
[----:B------:R-:W-:-:S04]  /*5e30*/  IMAD.WIDE.U32 R22, R41, UR6, R22 ;  /* 0x0000000629167c25 */ /* 0x000fc8000f8e0016 */
[----:B------:R-:W-:Y:S01]  /*5e40*/  IMAD.WIDE.U32 R36, R43, UR4, R36 ;  /* 0x000000042b247c25 */ /* 0x000fe2000f8e0024 */
[----:B------:R-:W-:-:S03]  /*5e50*/  UMOV UR4, 0x400 ;  /* 0x0000040000047882 */ /* 0x000fc60000000000 */
[----:B------:R-:W-:Y:S02]  /*5e60*/  IMAD R38, R38, UR6, RZ ;  /* 0x0000000626267c24 */ /* 0x000fe4000f8e02ff */
[----:B------:R-:W-:Y:S02]  /*5e70*/  IMAD.IADD R37, R37, 0x1, R45 ;  /* 0x0000000125257824 */ /* 0x000fe400078e022d */
[----:B------:R-:W-:Y:S02]  /*5e80*/  IMAD R42, R42, UR8, RZ ;  /* 0x000000082a2a7c24 */ /* 0x000fe4000f8e02ff */
[----:B------:R-:W-:Y:S01]  /*5e90*/  IMAD R43, R41, UR7, R38 ;  /* 0x00000007292b7c24 */ /* 0x000fe2000f8e0226 */
[----:B------:R-:W-:Y:S01]  /*5ea0*/  ULDC.64 UR6, c[0x0][0xba8] ;  /* 0x0002ea0000067ab9 */ /* 0x000fe20000000a00 */
[C---:B------:R-:W-:Y:S01]  /*5eb0*/  IMAD R41, R39.reuse, UR9, R42 ;  /* 0x0000000927297c24 */ /* 0x040fe2000f8e022a */
[----:B------:R-:W-:Y:S01]  /*5ec0*/  LEA R38, P0, R22, UR6, 0x2 ;  /* 0x0000000616267c11 */ /* 0x000fe2000f8010ff */
[----:B------:R-:W-:Y:S01]  /*5ed0*/  IMAD.WIDE.U32 R36, R39, UR8, R36 ;  /* 0x0000000827247c25 */ /* 0x000fe2000f8e0024 */
[----:B------:R-:W-:Y:S01]  /*5ee0*/  IADD3 R39, R23, R43, RZ ;  /* 0x0000002b17277210 */ /* 0x000fe20007ffe0ff */
[----:B------:R-:W-:Y:S01]  /*5ef0*/  ULDC.64 UR8, c[0x0][0xb00] ;  /* 0x0002c00000087ab9 */ /* 0x000fe20000000a00 */
[----:B------:R-:W-:Y:S01]  /*5f00*/  ULDC UR6, c[0x0][0xa88] ;  /* 0x0002a20000067ab9 */ /* 0x000fe20000000800 */
[----:B------:R-:W-:Y:S01]  /*5f10*/  IMAD.IADD R23, R37, 0x1, R41 ;  /* 0x0000000125177824 */ /* 0x000fe200078e0229 */
[----:B------:R-:W-:Y:S01]  /*5f20*/  LEA R48, P1, R36, UR8, 0x2 ;  /* 0x0000000824307c11 */ /* 0x000fe2000f8210ff */
[----:B------:R-:W-:Y:S01]  /*5f30*/  IMAD R16, R40, 0xc0, R16 ;  /* 0x000000c028107824 */ /* 0x000fe200078e0210 */
[----:B------:R-:W-:Y:S01]  /*5f40*/  LEA.HI.X R39, R22, UR7, R39, 0x2, P0 ;  /* 0x0000000716277c11 */ /* 0x000fe200080f1427 */
[----:B0-----:R-:W-:Y:S01]  /*5f50*/  ULEA UR4, UR5, UR4, 0x18 ;  /* 0x0000000405047291 */ /* 0x001fe2000f8ec03f */
[----:B------:R-:W-:Y:S01]  /*5f60*/  LEA.HI.X R50, R36, UR9, R23, 0x2, P1 ;  /* 0x0000000924327c11 */ /* 0x000fe200088f1417 */
[----:B------:R-:W-:Y:S01]  /*5f70*/  SHFL.IDX PT, R22, R38, RZ, 0x1c1f ;  /* 0x001c1fff26167589 */ /* 0x000fe200000e0000 */
[----:B------:R-:W-:Y:S01]  /*5f80*/  IMAD R45, R46, UR6, RZ ;  /* 0x000000062e2d7c24 */ /* 0x000fe2000f8e02ff */
[----:B------:R-:W-:Y:S01]  /*5f90*/  LOP3.LUT P0, RZ, R52, 0x3, RZ, 0xc0, !PT ;  /* 0x0000000334ff7812 */ /* 0x000fe2000780c0ff */
[C---:B------:R-:W-:Y:S01]  /*5fa0*/  VIADD R44, R16.reuse, 0x8 ;  /* 0x00000008102c7836 */ /* 0x040fe20000000000 */
[----:B------:R-:W0:Y:S01]  /*5fb0*/  SHFL.IDX PT, R23, R39, RZ, 0x1c1f ;  /* 0x001c1fff27177589 */ /* 0x000e2200000e0000 */
[----:B------:R-:W-:Y:S01]  /*5fc0*/  UIADD3 UR4, UR4, 0x16820, URZ ;  /* 0x0001682004047890 */ /* 0x000fe2000fffe03f */
[-C--:B------:R-:W-:Y:S01]  /*5fd0*/  ISETP.GE.OR P1, PT, R16, R45.reuse, P0 ;  /* 0x0000002d1000720c */ /* 0x080fe20000726670 */
[----:B------:R-:W-:Y:S01]  /*5fe0*/  IMAD.IADD R47, R52, 0x1, -R53 ;  /* 0x00000001342f7824 */ /* 0x000fe200078e0a35 */
[----:B------:R-:W-:Y:S01]  /*5ff0*/  SHFL.IDX PT, R36, R38, 0x1, 0x1c1f ;  /* 0x003c1f0026247f89 */ /* 0x000fe200000e0000 */
[-C--:B------:R-:W-:Y:S01]  /*6000*/  ISETP.GE.OR P0, PT, R44, R45.reuse, P0 ;  /* 0x0000002d2c00720c */ /* 0x080fe20000706670 */
[----:B------:R-:W-:Y:S01]  /*6010*/  UPRMT UR4, URZ, 0x654, UR4 ;  /* 0x000006543f047896 */ /* 0x000fe20008000004 */
[----:B------:R-:W-:Y:S01]  /*6020*/  ISETP.GE.AND P2, PT, R16, R45, PT ;  /* 0x0000002d1000720c */ /* 0x000fe20003f46270 */
[----:B------:R-:W1:Y:S01]  /*6030*/  SHFL.IDX PT, R37, R39, 0x1, 0x1c1f ;  /* 0x003c1f0027257f89 */ /* 0x000e6200000e0000 */
[----:B------:R-:W-:-:S03]  /*6040*/  IMAD.SHL.U32 R47, R47, 0x2, RZ ;  /* 0x000000022f2f7824 */ /* 0x000fc600078e00ff */
[----:B------:R2:W3:Y:S03]  /*6050*/  SHFL.IDX PT, R42, R48, RZ, 0x1c1f ;  /* 0x001c1fff302a7589 */ /* 0x0004e600000e0000 */
[----:B------:R-:W-:Y:S01]  /*6060*/  SYNCS.ARRIVE.TRANS64.RED.A1T0 RZ, [UR4], RZ ;  /* 0x000000ffffff79a7 */ /* 0x000fe20008100404 */
[----:B------:R2:W4:Y:S04]  /*6070*/  SHFL.IDX PT, R43, R50, RZ, 0x1c1f ;  /* 0x001c1fff322b7589 */ /* 0x00052800000e0000 */
[----:B0-----:R2:W-:Y:S04]  /*6080*/  @!P1 ST.E desc[UR38][R22.64], R17 ;  /* 0x0000001116009985 */ /* 0x0015e8000c101926 */
[----:B-1----:R2:W-:Y:S01]  /*6090*/  @!P0 ST.E desc[UR38][R36.64], R0 ;  /* 0x0000000024008985 */ /* 0x0025e2000c101926 */
[----:B------:R-:W-:Y:S05]  /*60a0*/  @P2 BRA `(.L_x_12826) ;  /* 0x0000000000b82947 */ /* 0x000fea0003800000 */
[----:B------:R-:W-:Y:S01]  /*60b0*/  ULDC UR4, c[0x0][0xac8] ;  /* 0x0002b20000047ab9 */ /* 0x000fe20000000800 */
[C---:B--2---:R-:W-:Y:S01]  /*60c0*/  IADD3 R0, R47.reuse, 0x8, RZ ;  /* 0x000000082f007810 */ /* 0x044fe20007ffe0ff */
[C---:B------:R-:W-:Y:S01]  /*60d0*/  VIADD R22, R47.reuse, 0x10 ;  /* 0x000000102f167836 */ /* 0x040fe20000000000 */
[C---:B------:R-:W-:Y:S01]  /*60e0*/  ISETP.GE.AND P0, PT, R47.reuse, UR4, PT ;  /* 0x000000042f007c0c */ /* 0x040fe2000bf06270 */
[C---:B------:R-:W-:Y:S01]  /*60f0*/  VIADD R23, R47.reuse, 0x18 ;  /* 0x000000182f177836 */ /* 0x040fe20000000000 */
[C---:B------:R-:W-:Y:S01]  /*6100*/  IADD3 R38, R47.reuse, 0x30, RZ ;  /* 0x000000302f267810 */ /* 0x040fe20007ffe0ff */
[C---:B------:R-:W-:Y:S01]  /*6110*/  VIADD R36, R47.reuse, 0x20 ;  /* 0x000000202f247836 */ /* 0x040fe20000000000 */
[----:B------:R-:W-:Y:S01]  /*6120*/  ISETP.GE.AND P1, PT, R22, UR4, PT ;  /* 0x0000000416007c0c */ /* 0x000fe2000bf26270 */
[----:B------:R-:W-:Y:S01]  /*6130*/  VIADD R37, R47, 0x28 ;  /* 0x000000282f257836 */ /* 0x000fe20000000000 */
[----:B------:R-:W-:Y:S01]  /*6140*/  ISETP.GE.AND P2, PT, R23, UR4, PT ;  /* 0x0000000417007c0c */ /* 0x000fe2000bf46270 */
[----:B------:R-:W-:Y:S01]  /*6150*/  VIADD R39, R47, 0x38 ;  /* 0x000000382f277836 */ /* 0x000fe20000000000 */
[----:B------:R-:W-:-:S02]  /*6160*/  ISETP.GE.AND P3, PT, R36, UR4, PT ;  /* 0x0000000424007c0c */ /* 0x000fc4000bf66270 */
[----:B------:R-:W-:Y:S02]  /*6170*/  ISETP.GE.AND P4, PT, R37, UR4, PT ;  /* 0x0000000425007c0c */ /* 0x000fe4000bf86270 */
[----:B------:R-:W-:Y:S01]  /*6180*/  ISETP.GE.AND P5, PT, R38, UR4, PT ;  /* 0x0000000426007c0c */ /* 0x000fe2000bfa6270 */
[----:B---34-:R-:W-:Y:S01]  /*6190*/  @!P0 IMAD.WIDE R16, R47, 0x4, R42 ;  /* 0x000000042f108825 */ /* 0x018fe200078e022a */
[----:B------:R-:W-:-:S03]  /*61a0*/  ISETP.GE.AND P6, PT, R39, UR4, PT ;  /* 0x0000000427007c0c */ /* 0x000fc6000bfc6270 */
[----:B------:R-:W-:Y:S01]  /*61b0*/  @!P1 LEA.HI R22, R22, R22, RZ, 0x1 ;  /* 0x0000001616169211 */ /* 0x000fe200078f08ff */
[----:B------:R0:W-:Y:S01]  /*61c0*/  @!P0 ST.E.64 desc[UR38][R16.64], R34 ;  /* 0x0000002210008985 */ /* 0x0001e2000c101b26 */
[----:B------:R-:W-:Y:S02]  /*61d0*/  ISETP.GE.AND P0, PT, R0, UR4, PT ;  /* 0x0000000400007c0c */ /* 0x000fe4000bf06270 */
[----:B------:R-:W-:-:S04]  /*61e0*/  @!P3 LEA.HI R36, R36, R36, RZ, 0x1 ;  /* 0x000000242424b211 */ /* 0x000fc800078f08ff */
[----:B------:R-:W-:Y:S02]  /*61f0*/  @!P5 LEA.HI R38, R38, R38, RZ, 0x1 ;  /* 0x000000262626d211 */ /* 0x000fe400078f08ff */
[----:B------:R-:W-:Y:S02]  /*6200*/  @!P6 LEA.HI R40, R39, R39, RZ, 0x1 ;  /* 0x000000272728e211 */ /* 0x000fe400078f08ff */
[----:B------:R-:W-:Y:S02]  /*6210*/  @!P5 LOP3.LUT R41, R38, 0xfffffffe, RZ, 0xc0, !PT ;  /* 0xfffffffe2629d812 */ /* 0x000fe400078ec0ff */
[----:B------:R-:W-:Y:S02]  /*6220*/  @!P6 LOP3.LUT R49, R40, 0xfffffffe, RZ, 0xc0, !PT ;  /* 0xfffffffe2831e812 */ /* 0x000fe400078ec0ff */
[----:B------:R-:W-:Y:S01]  /*6230*/  @!P0 LEA.HI R0, R0, R0, RZ, 0x1 ;  /* 0x0000000000008211 */ /* 0x000fe200078f08ff */
[----:B------:R-:W-:Y:S01]  /*6240*/  @!P5 IMAD.WIDE R40, R41, 0x4, R42 ;  /* 0x000000042928d825 */ /* 0x000fe200078e022a */
[----:B0-----:R-:W-:-:S02]  /*6250*/  @!P2 LEA.HI R16, R23, R23, RZ, 0x1 ;  /* 0x000000171710a211 */ /* 0x001fc400078f08ff */
[----:B------:R-:W-:Y:S02]  /*6260*/  @!P4 LEA.HI R34, R37, R37, RZ, 0x1 ;  /* 0x000000252522c211 */ /* 0x000fe400078f08ff */
[----:B------:R-:W-:Y:S02]  /*6270*/  @!P0 LOP3.LUT R17, R0, 0xfffffffe, RZ, 0xc0, !PT ;  /* 0xfffffffe00118812 */ /* 0x000fe400078ec0ff */
[----:B------:R-:W-:Y:S02]  /*6280*/  @!P1 LOP3.LUT R23, R22, 0xfffffffe, RZ, 0xc0, !PT ;  /* 0xfffffffe16179812 */ /* 0x000fe400078ec0ff */
[----:B------:R-:W-:Y:S01]  /*6290*/  @!P2 LOP3.LUT R35, R16, 0xfffffffe, RZ, 0xc0, !PT ;  /* 0xfffffffe1023a812 */ /* 0x000fe200078ec0ff */
        /* <DEDUP_REMOVED lines=15> */
.L_x_12826:
[----:B------:R-:W-:Y:S05]  /*6390*/  BSYNC B0 ;  /* 0x0000000000007941 */ /* 0x000fea0003800000 */
.L_x_12825:
[----:B------:R-:W-:Y:S01]  /*63a0*/  ISETP.GE.AND P0, PT, R44, R45, PT ;  /* 0x0000002d2c00720c */ /* 0x000fe20003f06270 */
[----:B0-2---:R1:W2:Y:S04]  /*63b0*/  SHFL.IDX PT, R17, R50, 0x1, 0x1c1f ;  /* 0x003c1f0032117f89 */ /* 0x0052a800000e0000 */
[----:B------:R1:W0:Y:S08]  /*63c0*/  SHFL.IDX PT, R16, R48, 0x1, 0x1c1f ;  /* 0x003c1f0030107f89 */ /* 0x00023000000e0000 */
[----:B-1----:R-:W-:Y:S05]  /*63d0*/  @P0 BRA `(.L_x_12797) ;  /* 0x0000004000940947 */ /* 0x002fea0003800000 */
[C---:B------:R-:W-:Y:S01]  /*63e0*/  VIADD R0, R47.reuse, 0x8 ;  /* 0x000000082f007836 */ /* 0x040fe20000000000 */
        /* <DEDUP_REMOVED lines=10> */
[----:B------:R-:W-:Y:S02]  /*6490*/  ISETP.GE.AND P0, PT, R47, UR4, PT ;  /* 0x000000042f007c0c */ /* 0x000fe4000bf06270 */
[----:B------:R-:W-:Y:S02]  /*64a0*/  ISETP.GE.AND P5, PT, R11, UR4, PT ;  /* 0x000000040b007c0c */ /* 0x000fe4000bfa6270 */
[----:B------:R-:W-:Y:S02]  /*64b0*/  ISETP.GE.AND P6, PT, R15, UR4, PT ;  /* 0x000000040f007c0c */ /* 0x000fe4000bfc6270 */
[----:B------:R-:W-:Y:S02]  /*64c0*/  @!P1 LEA.HI R0, R0, R0, RZ, 0x1 ;  /* 0x0000000000009211 */ /* 0x000fe400078f08ff */
[----:B------:R-:W-:Y:S02]  /*64d0*/  @!P2 LEA.HI R6, R6, R6, RZ, 0x1 ;  /* 0x000000060606a211 */ /* 0x000fe400078f08ff */
[----:B------:R-:W-:-:S02]  /*64e0*/  @!P1 LOP3.LUT R5, R0, 0xfffffffe, RZ, 0xc0, !PT ;  /* 0xfffffffe00059812 */ /* 0x000fc400078ec0ff */
[----:B------:R-:W-:Y:S01]  /*64f0*/  @!P3 LEA.HI R0, R7, R7, RZ, 0x1 ;  /* 0x000000070700b211 */ /* 0x000fe200078f08ff */
[--C-:B0-2---:R-:W-:Y:S01]  /*6500*/  @!P0 IMAD.WIDE R2, R47, 0x4, R16.reuse ;  /* 0x000000042f028825 */ /* 0x105fe200078e0210 */
[----:B------:R-:W-:Y:S02]  /*6510*/  @!P4 LEA.HI R10, R10, R10, RZ, 0x1 ;  /* 0x0000000a0a0ac211 */ /* 0x000fe400078f08ff */
[----:B------:R-:W-:Y:S01]  /*6520*/  @!P5 LEA.HI R14, R11, R11, RZ, 0x1 ;  /* 0x0000000b0b0ed211 */ /* 0x000fe200078f08ff */
[----:B------:R-:W-:Y:S01]  /*6530*/  @!P1 IMAD.WIDE R4, R5, 0x4, R16 ;  /* 0x0000000405049825 */ /* 0x000fe200078e0210 */
[----:B------:R-:W-:Y:S01]  /*6540*/  @!P6 LEA.HI R20, R15, R15, RZ, 0x1 ;  /* 0x0000000f0f14e211 */ /* 0x000fe200078f08ff */
[----:B------:R0:W-:Y:S01]  /*6550*/  @!P0 ST.E.64 desc[UR38][R2.64], R26 ;  /* 0x0000001a02008985 */ /* 0x0001e2000c101b26 */
[----:B------:R-:W-:Y:S01]  /*6560*/  @!P2 LOP3.LUT R7, R6, 0xfffffffe, RZ, 0xc0, !PT ;  /* 0xfffffffe0607a812 */ /* 0x000fe200078ec0ff */
[----:B------:R-:W-:Y:S01]  /*6570*/  VIADD R47, R47, 0x38 ;  /* 0x000000382f2f7836 */ /* 0x000fe20000000000 */
[----:B------:R-:W-:Y:S01]  /*6580*/  @!P3 LOP3.LUT R11, R0, 0xfffffffe, RZ, 0xc0, !PT ;  /* 0xfffffffe000bb812 */ /* 0x000fe200078ec0ff */
[----:B------:R1:W-:Y:S01]  /*6590*/  @!P1 ST.E.64 desc[UR38][R4.64], R32 ;  /* 0x0000002004009985 */ /* 0x0003e2000c101b26 */
[----:B------:R-:W-:-:S02]  /*65a0*/  @!P4 LOP3.LUT R15, R10, 0xfffffffe, RZ, 0xc0, !PT ;  /* 0xfffffffe0a0fc812 */ /* 0x000fc400078ec0ff */
        /* <DEDUP_REMOVED lines=19> */
.L_x_12824:
[----:B------:R-:W-:-:S05]  /*66e0*/  VIADD R0, R22, 0xffffff80 ;  /* 0xffffff8016007836 */ /* 0x000fca0000000000 */
        /* <DEDUP_REMOVED lines=12> */
[----:B------:R-:W-:Y:S02]  /*67b0*/  USHF.R.S32.HI UR6, URZ, 0x1f, UR36 ;  /* 0x0000001f3f067899 */ /* 0x000fe40008011424 */
[----:B------:R-:W-:Y:S01]  /*67c0*/  IADD3 R6, RZ, -UR36, RZ ;  /* 0x80000024ff067c10 */ /* 0x000fe2000fffe0ff */
[----:B------:R-:W-:Y:S01]  /*67d0*/  ULDC.64 UR8, c[0x0][0xbd0] ;  /* 0x0002f40000087ab9 */ /* 0x000fe20000000a00 */
[----:B------:R-:W-:Y:S01]  /*67e0*/  IMAD.MOV.U32 R5, RZ, RZ, R22 ;  /* 0x000000ffff057224 */ /* 0x000fe200078e0016 */
        /* <DEDUP_REMOVED lines=9> */
[----:B------:R-:W-:-:S05]  /*6880*/  IMAD.U32 R3, RZ, RZ, UR6 ;  /* 0x00000006ff037e24 */ /* 0x000fca000f8e00ff */
        /* <DEDUP_REMOVED lines=28> */
[----:B------:R-:W-:Y:S01]  /*6a50*/  LEA.HI.X R5, R2, UR5, R3, 0x2, P0 ;  /* 0x0000000502057c11 */ /* 0x000fe200080f1403 */
[----:B------:R-:W-:-:S05]  /*6a60*/  IMAD.MOV.U32 R3, RZ, RZ, -0x800000 ;  /* 0xff800000ff037424 */ /* 0x000fca00078e00ff */
[----:B------:R0:W-:Y:S01]  /*6a70*/  STG.E desc[UR38][R4.64], R3 ;  /* 0x0000000304007986 */ /* 0x0001e2000c101926 */
[----:B------:R-:W-:Y:S05]  /*6a80*/  BRA `(.L_x_12797) ;  /* 0x0000003800e87947 */ /* 0x000fea0003800000 */
.L_x_12795:
        /* <DEDUP_REMOVED lines=18> */
.L_x_12827:
[----:B------:R-:W-:Y:S01]  /*6bb0*/  ULDC UR7, c[0x0][0xc50] ;  /* 0x0003140000077ab9 */ /* 0x000fe20000000800 */
[----:B------:R-:W-:Y:S01]  /*6bc0*/  UMOV UR42, UR6 ;  /* 0x00000006002a7c82 */ /* 0x000fe20008000000 */
[----:B------:R-:W-:-:S11]  /*6bd0*/  UISETP.NE.AND UP0, UPT, UR7, 0x1, UPT ;  /* 0x000000010700788c */ /* 0x000fd6000bf05270 */
[----:B------:R-:W-:Y:S01]  /*6be0*/  @UP0 ULDC UR4, c[0x0][0xc54] ;  /* 0x0003150000040ab9 */ /* 0x000fe20000000800 */
[----:B------:R-:W-:Y:S01]  /*6bf0*/  @UP0 ULDC UR8, c[0x0][0xc58] ;  /* 0x0003160000080ab9 */ /* 0x000fe20000000800 */
[----:B------:R-:W-:-:S04]  /*6c00*/  UIMAD.WIDE.U32 UR4, UR6, UR4, URZ ;  /* 0x00000004060472a5 */ /* 0x000fc8000f8e003f */
[----:B------:R-:W-:-:S12]  /*6c10*/  @UP0 USHF.R.U32.HI UR42, URZ, UR8, UR5 ;  /* 0x000000083f2a0299 */ /* 0x000fd80008011605 */
.L_x_12828:
        /* <DEDUP_REMOVED lines=18> */
[----:B------:R-:W-:-:S04]  /*6d40*/  UIMAD UR43, UR5, UR43, URZ ;  /* 0x0000002b052b72a4 */ /* 0x000fc8000f8e023f */
        /* <DEDUP_REMOVED lines=10> */
[----:B0-----:R-:W-:Y:S08]  /*6df0*/  @!P0 BRA `(.L_x_12830) ;  /* 0x0000000000848947 */ /* 0x001ff00003800000 */
        /* <DEDUP_REMOVED lines=33> */
.L_x_12830:
        /* <DEDUP_REMOVED lines=32> */
[----:B0----5:R-:W-:Y:S05]  /*7210*/  CALL.ABS.NOINC R2 ;  /* 0x0000000002007343 */ /* 0x021fea0003c00000 */
.L_x_12831:
        /* <DEDUP_REMOVED lines=19> */
[----:B-1---5:R-:W-:Y:S05]  /*7350*/  CALL.ABS.NOINC R2 ;  /* 0x0000000002007343 */ /* 0x022fea0003c00000 */
.L_x_12833:
        /* <DEDUP_REMOVED lines=15> */
.L_x_12832:
[----:B------:R-:W0:Y:S01]  /*7450*/  LDC.64 R2, c[0x0][0x9f8] ;  /* 0x00027e00ff027b82 */ /* 0x000e220000000a00 */
[----:B------:R-:W-:-:S07]  /*7460*/  IMAD.MOV.U32 R28, RZ, RZ, R24 ;  /* 0x000000ffff1c7224 */ /* 0x000fce00078e0018 */
[----:B------:R-:W1:Y:S01]  /*7470*/  LDC R16, c[0x0][0x430] ;  /* 0x00010c00ff107b82 */ /* 0x000e620000000800 */
[----:B0-----:R-:W-:-:S04]  /*7480*/  ISETP.NE.U32.AND P0, PT, R2, RZ, PT ;  /* 0x000000ff0200720c */ /* 0x001fc80003f05070 */
[----:B------:R-:W-:-:S13]  /*7490*/  ISETP.NE.AND.EX P0, PT, R3, RZ, PT, P0 ;  /* 0x000000ff0300720c */ /* 0x000fda0003f05300 */
[----:B------:R-:W0:Y:S02]  /*74a0*/  @P0 LDC.64 R2, c[0x0][0x9f8] ;  /* 0x00027e00ff020b82 */ /* 0x000e240000000a00 */
[----:B0-----:R-:W-:-:S05]  /*74b0*/  @P0 IMAD.WIDE R2, R24, 0x4, R2 ;  /* 0x0000000418020825 */ /* 0x001fca00078e0202 */
[----:B------:R0:W2:Y:S01]  /*74c0*/  @P0 LDG.E R28, desc[UR38][R2.64] ;  /* 0x00000026021c0981 */ /* 0x0000a2000c1e1900 */
[----:B------:R-:W-:Y:S01]  /*74d0*/  IMAD.U32 R0, RZ, RZ, UR49 ;  /* 0x00000031ff007e24 */ /* 0x000fe2000f8e00ff */
[C---:B------:R-:W-:Y:S01]  /*74e0*/  LOP3.LUT R20, R22.reuse, 0x7f, RZ, 0xc0, !PT ;  /* 0x0000007f16147812 */ /* 0x040fe200078ec0ff */
[----:B------:R-:W-:Y:S01]  /*74f0*/  IMAD.SHL.U32 R23, R22, 0x10, RZ ;  /* 0x0000001016177824 */ /* 0x000fe200078e00ff */
[----:B-1----:R-:W-:Y:S02]  /*7500*/  ISETP.NE.AND P1, PT, R16, 0x1, PT ;  /* 0x000000011000780c */ /* 0x002fe40003f25270 */
[----:B------:R-:W-:Y:S02]  /*7510*/  IADD3 R0, R0, -0x1, RZ ;  /* 0xffffffff00007810 */ /* 0x000fe40007ffe0ff */
[----:B------:R-:W-:Y:S02]  /*7520*/  SHF.R.U32.HI R4, RZ, 0x3, R20 ;  /* 0x00000003ff047819 */ /* 0x000fe40000011614 */
[----:B------:R-:W-:-:S02]  /*7530*/  LOP3.LUT R23, R23, 0x70, RZ, 0xc0, !PT ;  /* 0x0000007017177812 */ /* 0x000fc400078ec0ff */
[----:B------:R-:W-:Y:S01]  /*7540*/  LOP3.LUT R29, R29, 0xfffffffb, RZ, 0xc0, !PT ;  /* 0xfffffffb1d1d7812 */ /* 0x000fe200078ec0ff */
[----:B------:R-:W-:-:S04]  /*7550*/  IMAD R4, R0, 0x80, R4 ;  /* 0x0000008000047824 */ /* 0x000fc800078e0204 */
[----:B------:R-:W-:Y:S01]  /*7560*/  IMAD.IADD R4, R23, 0x1, R4 ;  /* 0x0000000117047824 */ /* 0x000fe200078e0204 */
[----:B0-----:R-:W0:Y:S01]  /*7570*/  @P1 LDC R2, c[0x0][0x434] ;  /* 0x00010d00ff021b82 */ /* 0x001e220000000800 */
[----:B------:R-:W-:Y:S02]  /*7580*/  @P1 LOP3.LUT R29, R29, 0x4, RZ, 0xfc, !PT ;  /* 0x000000041d1d1812 */ /* 0x000fe400078efcff */
[C---:B-----5:R-:W-:Y:S01]  /*7590*/  IMAD.IADD R7, R4.reuse, 0x1, R19 ;  /* 0x0000000104077824 */ /* 0x060fe200078e0213 */
[----:B------:R-:W-:-:S03]  /*75a0*/  ISETP.GE.AND P0, PT, R4, UR43, PT ;  /* 0x0000002b04007c0c */ /* 0x000fc6000bf06270 */
[----:B------:R-:W-:Y:S01]  /*75b0*/  IMAD.MOV.U32 R10, RZ, RZ, R7 ;  /* 0x000000ffff0a7224 */ /* 0x000fe200078e0007 */
[----:B------:R-:W1:Y:S09]  /*75c0*/  @P1 LDC R3, c[0x0][0x438] ;  /* 0x00010e00ff031b82 */ /* 0x000e720000000800 */
[----:B------:R-:W3:Y:S01]  /*75d0*/  @!P0 LDC.64 R8, c[0x0][0x428] ;  /* 0x00010a00ff088b82 */ /* 0x000ee20000000a00 */
[----:B0-----:R-:W-:-:S07]  /*75e0*/  @P1 IMAD.HI.U32 R2, R7, R2, RZ ;  /* 0x0000000207021227 */ /* 0x001fce00078e00ff */
[----:B------:R-:W0:Y:S01]  /*75f0*/  @!P0 LDC.64 R4, c[0x0][0x418] ;  /* 0x00010600ff048b82 */ /* 0x000e220000000a00 */
[----:B-1----:R-:W-:-:S04]  /*7600*/  @P1 SHF.R.U32.HI R10, RZ, R3, R2 ;  /* 0x00000003ff0a1219 */ /* 0x002fc80000011602 */
[----:B------:R-:W-:Y:S02]  /*7610*/  @!P0 SHF.R.S32.HI R3, RZ, 0x1f, R10 ;  /* 0x0000001fff038819 */ /* 0x000fe4000001140a */
[----:B--2---:R-:W-:-:S05]  /*7620*/  SHF.R.S32.HI R6, RZ, 0x1f, R28 ;  /* 0x0000001fff067819 */ /* 0x004fca000001141c */
[----:B---3--:R-:W-:Y:S01]  /*7630*/  @!P0 IMAD R2, R6, R8, RZ ;  /* 0x0000000806028224 */ /* 0x008fe200078e02ff */
[----:B------:R1:W-:Y:S03]  /*7640*/  STL [R1], R6 ;  /* 0x0000000601007387 */ /* 0x0003e60000100800 */
[----:B------:R-:W-:Y:S01]  /*7650*/  @!P0 IMAD R9, R28, R9, R2 ;  /* 0x000000091c098224 */ /* 0x000fe200078e0202 */
[----:B------:R-:W-:-:S05]  /*7660*/  @!P0 MOV R2, R10 ;  /* 0x0000000a00028202 */ /* 0x000fca0000000f00 */
[----:B------:R-:W-:-:S04]  /*7670*/  @!P0 IMAD.WIDE.U32 R2, R28, R8, R2 ;  /* 0x000000081c028225 */ /* 0x000fc800078e0002 */
[----:B------:R-:W-:Y:S01]  /*7680*/  @!P0 IMAD.IADD R3, R3, 0x1, R9 ;  /* 0x0000000103038824 */ /* 0x000fe200078e0209 */
[----:B0-----:R-:W-:Y:S01]  /*7690*/  @!P0 LEA R4, P1, R2, R4, 0x2 ;  /* 0x0000000402048211 */ /* 0x001fe200078210ff */
[----:B-1----:R-:W-:-:S03]  /*76a0*/  IMAD.MOV.U32 R6, RZ, RZ, RZ ;  /* 0x000000ffff067224 */ /* 0x002fc600078e00ff */
[----:B------:R-:W-:-:S05]  /*76b0*/  @!P0 LEA.HI.X R5, R2, R5, R3, 0x2, P1 ;  /* 0x0000000502058211 */ /* 0x000fca00008f1403 */
[----:B------:R0:W5:Y:S01]  /*76c0*/  @!P0 LDG.E R6, desc[UR38][R4.64] ;  /* 0x0000002604068981 */ /* 0x000162000c1e1900 */
[----:B------:R-:W-:-:S03]  /*76d0*/  UMOV UR4, 0xffffffff ;  /* 0xffffffff00047882 */ /* 0x000fc60000000000 */
[----:B------:R-:W-:Y:S05]  /*76e0*/  BRA.DIV UR4, `(.L_x_12834) ;  /* 0x0000003204507947 */ /* 0x000fea000b800000 */
.L_x_12874:
[----:B------:R-:W-:Y:S01]  /*76f0*/  ULOP3.LUT UR4, UR41, 0x2, URZ, 0xfc, !UPT ;  /* 0x0000000229047892 */ /* 0x000fe2000f8efc3f */
[----:B------:R-:W-:Y:S01]  /*7700*/  IMAD.MOV R2, RZ, RZ, -R10 ;  /* 0x000000ffff027224 */ /* 0x000fe200078e0a0a */
[----:B------:R-:W-:Y:S01]  /*7710*/  MOV R27, UR42 ;  /* 0x0000002a001b7c02 */ /* 0x000fe20008000f00 */
[----:B------:R-:W-:Y:S01]  /*7720*/  IMAD.SHL.U32 R8, R22, 0x8, RZ ;  /* 0x0000000816087824 */ /* 0x000fe200078e00ff */
[----:B------:R-:W-:Y:S01]  /*7730*/  LOP3.LUT R29, R29, 0xfffffffd, RZ, 0xc0, !PT ;  /* 0xfffffffd1d1d7812 */ /* 0x000fe200078ec0ff */
[----:B0-----:R-:W-:Y:S01]  /*7740*/  IMAD R5, R16, R2, R7 ;  /* 0x0000000210057224 */ /* 0x001fe200078e0207 */
[----:B------:R-:W-:Y:S01]  /*7750*/  SHF.R.S32.HI R27, RZ, 0x1f, R27 ;  /* 0x0000001fff1b7819 */ /* 0x000fe2000001141b */
[----:B------:R-:W-:Y:S01]  /*7760*/  IMAD.U32 R3, RZ, RZ, UR4 ;  /* 0x00000004ff037e24 */ /* 0x000fe2000f8e00ff */
[----:B------:R-:W-:Y:S01]  /*7770*/  LOP3.LUT R16, R8, 0x38, RZ, 0xc0, !PT ;  /* 0x0000003808107812 */ /* 0x000fe200078ec0ff */
[----:B------:R-:W-:-:S03]  /*7780*/  IMAD.MOV.U32 R26, RZ, RZ, R0 ;  /* 0x000000ffff1a7224 */ /* 0x000fc600078e0000 */
[----:B------:R-:W-:-:S13]  /*7790*/  ISETP.NE.AND P0, PT, R3, 0x3, PT ;  /* 0x000000030300780c */ /* 0x000fda0003f05270 */
[----:B------:R-:W-:Y:S01]  /*77a0*/  @P0 LOP3.LUT R29, R29, 0x2, RZ, 0xfc, !PT ;  /* 0x000000021d1d0812 */ /* 0x000fe200078efcff */
[----:B------:R-:W-:Y:S06]  /*77b0*/  @!P0 BRA `(.L_x_12835) ;  /* 0x0000000000048947 */ /* 0x000fec0003800000 */
[----:B------:R-:W-:Y:S01]  /*77c0*/  BPT.TRAP 0x1 ;  /* 0x000000040000795c */ /* 0x000fe20000300000 */
.L_x_12835:
        /* <DEDUP_REMOVED lines=26> */
.L_x_12875:
[----:B------:R-:W-:Y:S01]  /*7970*/  ULDC.64 UR4, c[0x0][0x300] ;  /* 0x0000c00000047ab9 */ /* 0x000fe20000000a00 */
[----:B------:R-:W-:Y:S01]  /*7980*/  R2UR UR6, R27 ;  /* 0x000000001b0672ca */ /* 0x000fe200000e0000 */
[----:B0-----:R-:W-:Y:S01]  /*7990*/  IMAD R2, R7, UR4, RZ ;  /* 0x0000000407027c24 */ /* 0x001fe2000f8e02ff */
[----:B------:R-:W-:Y:S02]  /*79a0*/  SHF.R.U32.HI R10, RZ, 0x3, R20 ;  /* 0x00000003ff0a7819 */ /* 0x000fe40000011614 */
[----:B------:R-:W-:Y:S01]  /*79b0*/  LOP3.LUT R29, R29, 0xfffffffe, RZ, 0xc0, !PT ;  /* 0xfffffffe1d1d7812 */ /* 0x000fe200078ec0ff */
[C---:B------:R-:W-:Y:S02]  /*79c0*/  IMAD R7, R5.reuse, UR5, R2 ;  /* 0x0000000505077c24 */ /* 0x040fe4000f8e0202 */
[----:B------:R-:W-:Y:S01]  /*79d0*/  IMAD.WIDE.U32 R2, R5, UR4, RZ ;  /* 0x0000000405027c25 */ /* 0x000fe2000f8e00ff */
[----:B------:R-:W-:-:S03]  /*79e0*/  ULDC.64 UR4, c[0x0][0x310] ;  /* 0x0000c40000047ab9 */ /* 0x000fc60000000a00 */
[----:B------:R-:W-:Y:S02]  /*79f0*/  IMAD.IADD R3, R3, 0x1, R7 ;  /* 0x0000000103037824 */ /* 0x000fe400078e0207 */
[----:B------:R-:W-:Y:S02]  /*7a00*/  IMAD R5, R4, UR4, RZ ;  /* 0x0000000404057c24 */ /* 0x000fe4000f8e02ff */
[----:B------:R-:W-:-:S04]  /*7a10*/  IMAD.WIDE.U32 R2, R6, UR4, R2 ;  /* 0x0000000406027c25 */ /* 0x000fc8000f8e0002 */
[----:B------:R-:W-:Y:S01]  /*7a20*/  IMAD R5, R6, UR5, R5 ;  /* 0x0000000506057c24 */ /* 0x000fe2000f8e0205 */
[----:B------:R-:W-:Y:S01]  /*7a30*/  ULDC.64 UR4, c[0x0][0x308] ;  /* 0x0000c20000047ab9 */ /* 0x000fe20000000a00 */
[----:B------:R-:W-:Y:S02]  /*7a40*/  IMAD.MOV.U32 R7, RZ, RZ, -0x80 ;  /* 0xffffff80ff077424 */ /* 0x000fe400078e00ff */
[----:B------:R-:W-:Y:S01]  /*7a50*/  IMAD.IADD R3, R3, 0x1, R5 ;  /* 0x0000000103037824 */ /* 0x000fe200078e0205 */
[----:B------:R-:W-:Y:S01]  /*7a60*/  MOV R5, UR4 ;  /* 0x0000000400057c02 */ /* 0x000fe20008000f00 */
[----:B------:R-:W-:Y:S01]  /*7a70*/  UIMAD UR4, UR6, UR4, URZ ;  /* 0x00000004060472a4 */ /* 0x000fe2000f8e023f */
[----:B------:R-:W-:Y:S02]  /*7a80*/  IMAD R6, R0, R7, UR43 ;  /* 0x0000002b00067e24 */ /* 0x000fe4000f8e0207 */
[----:B------:R-:W-:Y:S01]  /*7a90*/  ULDC.64 UR6, c[0x0][0x2e8] ;  /* 0x0000ba0000067ab9 */ /* 0x000fe20000000a00 */
[----:B------:R-:W-:-:S02]  /*7aa0*/  UIMAD UR4, UR42, UR5, UR4 ;  /* 0x000000052a0472a4 */ /* 0x000fc4000f8e0204 */
[----:B------:R-:W-:Y:S01]  /*7ab0*/  IMAD.WIDE.U32 R2, R5, UR42, R2 ;  /* 0x0000002a05027c25 */ /* 0x000fe2000f8e0002 */
[----:B------:R-:W-:-:S03]  /*7ac0*/  LOP3.LUT R5, R8, 0x1c0, RZ, 0xc0, !PT ;  /* 0x000001c008057812 */ /* 0x000fc600078ec0ff */
[----:B------:R-:W-:Y:S01]  /*7ad0*/  VIADD R3, R3, UR4 ;  /* 0x0000000403037c36 */ /* 0x000fe20008000000 */
[----:B------:R-:W-:Y:S01]  /*7ae0*/  ULDC UR4, c[0x0][0x2f4] ;  /* 0x0000bd0000047ab9 */ /* 0x000fe20000000800 */
[----:B------:R-:W-:Y:S02]  /*7af0*/  LEA R0, P0, R2, UR6, 0x1 ;  /* 0x0000000602007c11 */ /* 0x000fe4000f8008ff */
[----:B------:R-:W-:Y:S01]  /*7b00*/  ISETP.GE.AND P3, PT, R16, UR4, PT ;  /* 0x0000000410007c0c */ /* 0x000fe2000bf66270 */
[----:B------:R-:W-:Y:S01]  /*7b10*/  UMOV UR4, 0xffffffff ;  /* 0xffffffff00047882 */ /* 0x000fe20000000000 */
[----:B------:R-:W-:Y:S02]  /*7b20*/  LOP3.LUT R5, R5, 0x38, R8, 0xf8, !PT ;  /* 0x0000003805057812 */ /* 0x000fe400078ef808 */
[----:B------:R-:W-:Y:S02]  /*7b30*/  LEA.HI.X R4, R2, UR7, R3, 0x1, P0 ;  /* 0x0000000702047c11 */ /* 0x000fe400080f0c03 */
[----:B------:R-:W-:Y:S01]  /*7b40*/  LOP3.LUT R3, R5, 0x38, R22, 0x78, !PT ;  /* 0x0000003805037812 */ /* 0x000fe200078e7816 */
[----:B------:R-:W-:-:S02]  /*7b50*/  IMAD.IADD R5, R6, 0x1, -R10 ;  /* 0x0000000106057824 */ /* 0x000fc400078e0a0a */
[----:B------:R-:W-:-:S03]  /*7b60*/  IMAD.SHL.U32 R22, R20, 0x8, RZ ;  /* 0x0000000814167824 */ /* 0x000fc600078e00ff */
[----:B------:R-:W-:Y:S02]  /*7b70*/  ISETP.GE.AND P0, PT, R5, 0x1, PT ;  /* 0x000000010500780c */ /* 0x000fe40003f06270 */
[----:B------:R-:W-:Y:S02]  /*7b80*/  LOP3.LUT R22, R3, 0x200, R22, 0xf8, !PT ;  /* 0x0000020003167812 */ /* 0x000fe400078ef816 */
[----:B------:R-:W-:Y:S01]  /*7b90*/  @P3 LOP3.LUT R29, R29, 0x1, RZ, 0xfc, !PT ;  /* 0x000000011d1d3812 */ /* 0x000fe200078efcff */
[----:B------:R-:W-:Y:S08]  /*7ba0*/  BRA.DIV UR4, `(.L_x_12837) ;  /* 0x0000002e04587947 */ /* 0x000ff0000b800000 */
[----:B------:R-:W0:Y:S01]  /*7bb0*/  SHFL.IDX PT, R14, R0, RZ, 0x181f ;  /* 0x00181fff000e7589 */ /* 0x000e2200000e0000 */
[----:B------:R-:W-:-:S03]  /*7bc0*/  @P0 LEA R9, R22, UR45, 0x1 ;  /* 0x0000002d16090c11 */ /* 0x000fc6000f8e08ff */
[----:B------:R-:W1:Y:S04]  /*7bd0*/  SHFL.IDX PT, R2, R4, RZ, 0x181f ;  /* 0x00181fff04027589 */ /* 0x000e6800000e0000 */
[----:B------:R-:W-:Y:S04]  /*7be0*/  SHFL.IDX PT, R7, R4, 0x1, 0x181f ;  /* 0x00381f0004077f89 */ /* 0x000fe800000e0000 */
[----:B------:R-:W-:Y:S04]  /*7bf0*/  SHFL.IDX PT, R21, R0, 0x2, 0x181f ;  /* 0x00581f0000157f89 */ /* 0x000fe800000e0000 */
[----:B------:R-:W-:Y:S01]  /*7c00*/  SHFL.IDX PT, R6, R4, 0x2, 0x181f ;  /* 0x00581f0004067f89 */ /* 0x000fe200000e0000 */
[----:B0-----:R-:W-:-:S04]  /*7c10*/  @P0 LEA R14, P1, R16, R14, 0x1 ;  /* 0x0000000e100e0211 */ /* 0x001fc800078208ff */
[----:B-1----:R-:W-:Y:S01]  /*7c20*/  @P0 IADD3.X R3, RZ, R2, RZ, P1, !PT ;  /* 0x00000002ff030210 */ /* 0x002fe20000ffe4ff */
[----:B------:R-:W-:Y:S01]  /*7c30*/  @P0 IMAD.MOV.U32 R2, RZ, RZ, R14 ;  /* 0x000000ffff020224 */ /* 0x000fe200078e000e */
[C---:B------:R-:W-:Y:S01]  /*7c40*/  ISETP.GE.AND P1, PT, R5.reuse, 0x21, PT ;  /* 0x000000210500780c */ /* 0x040fe20003f26270 */
[----:B------:R-:W0:Y:S04]  /*7c50*/  SHFL.IDX PT, R14, R0, 0x1, 0x181f ;  /* 0x00381f00000e7f89 */ /* 0x000e2800000e0000 */
[----:B------:R1:W-:Y:S01]  /*7c60*/  @P0 LDGSTS.E.BYPASS.LTC128B.128 [R9+0xe400], desc[UR38][R2.64], !P3 ;  /* 0x0e40000002090fae */ /* 0x0003e2000d901d66 */
[----:B------:R-:W-:-:S03]  /*7c70*/  ISETP.GE.AND P0, PT, R5, 0x11, PT ;  /* 0x000000110500780c */ /* 0x000fc60003f06270 */
[----:B-1----:R-:W-:Y:S10]  /*7c80*/  SHFL.IDX PT, R9, R0, 0x4, 0x181f ;  /* 0x00981f0000097f89 */ /* 0x002ff400000e0000 */
[----:B------:R-:W-:-:S02]  /*7c90*/  @P0 LEA R25, R22, UR45, 0x1 ;  /* 0x0000002d16190c11 */ /* 0x000fc4000f8e08ff */
[C---:B0-----:R-:W-:Y:S02]  /*7ca0*/  @P0 LEA R2, P2, R16.reuse, R14, 0x1 ;  /* 0x0000000e10020211 */ /* 0x041fe400078408ff */
[----:B------:R-:W0:Y:S03]  /*7cb0*/  SHFL.IDX PT, R14, R0, 0x3, 0x181f ;  /* 0x00781f00000e7f89 */ /* 0x000e2600000e0000 */
[----:B------:R-:W-:Y:S02]  /*7cc0*/  @P0 IMAD.X R3, RZ, RZ, R7, P2 ;  /* 0x000000ffff030224 */ /* 0x000fe400010e0607 */
[----:B------:R-:W1:Y:S04]  /*7cd0*/  SHFL.IDX PT, R7, R4, 0x3, 0x181f ;  /* 0x00781f0004077f89 */ /* 0x000e6800000e0000 */
[----:B------:R2:W-:Y:S02]  /*7ce0*/  @P0 LDGSTS.E.BYPASS.LTC128B.128 [R25+0xec00], desc[UR38][R2.64], !P3 ;  /* 0x0ec0000002190fae */ /* 0x0005e4000d901d66 */
[----:B--2---:R-:W-:-:S02]  /*7cf0*/  @P1 LEA R2, P0, R16, R21, 0x1 ;  /* 0x0000001510021211 */ /* 0x004fc400078008ff */
[----:B------:R-:W-:-:S03]  /*7d00*/  @P1 LEA R21, R22, UR45, 0x1 ;  /* 0x0000002d16151c11 */ /* 0x000fc6000f8e08ff */
[----:B------:R-:W-:Y:S01]  /*7d10*/  @P1 IMAD.X R3, RZ, RZ, R6, P0 ;  /* 0x000000ffff031224 */ /* 0x000fe200000e0606 */
[C---:B------:R-:W-:Y:S01]  /*7d20*/  ISETP.GE.AND P0, PT, R5.reuse, 0x31, PT ;  /* 0x000000310500780c */ /* 0x040fe20003f06270 */
[----:B------:R-:W2:Y:S04]  /*7d30*/  SHFL.IDX PT, R6, R4, 0x4, 0x181f ;  /* 0x00981f0004067f89 */ /* 0x000ea800000e0000 */
[----:B------:R0:W-:Y:S01]  /*7d40*/  @P1 LDGSTS.E.BYPASS.LTC128B.128 [R21+0xf400], desc[UR38][R2.64], !P3 ;  /* 0x0f40000002151fae */ /* 0x0001e2000d901d66 */
[----:B------:R-:W-:-:S07]  /*7d50*/  ISETP.GE.AND P1, PT, R5, 0x41, PT ;  /* 0x000000410500780c */ /* 0x000fce0003f26270 */
[----:B------:R-:W-:Y:S02]  /*7d60*/  @P0 LEA R25, R22, UR45, 0x1 ;  /* 0x0000002d16190c11 */ /* 0x000fe4000f8e08ff */
[----:B0-----:R-:W-:Y:S02]  /*7d70*/  @P0 LEA R2, P2, R16, R14, 0x1 ;  /* 0x0000000e10020211 */ /* 0x001fe400078408ff */
[----:B------:R-:W0:Y:S02]  /*7d80*/  SHFL.IDX PT, R14, R0, 0x5, 0x181f ;  /* 0x00b81f00000e7f89 */ /* 0x000e2400000e0000 */
[----:B------:R-:W-:Y:S01]  /*7d90*/  @P1 LEA R21, R22, UR45, 0x1 ;  /* 0x0000002d16151c11 */ /* 0x000fe2000f8e08ff */
[----:B-1----:R-:W-:Y:S02]  /*7da0*/  @P0 IMAD.X R3, RZ, RZ, R7, P2 ;  /* 0x000000ffff030224 */ /* 0x002fe400010e0607 */
[----:B------:R-:W1:Y:S04]  /*7db0*/  SHFL.IDX PT, R7, R4, 0x5, 0x181f ;  /* 0x00b81f0004077f89 */ /* 0x000e6800000e0000 */
[----:B------:R3:W-:Y:S02]  /*7dc0*/  @P0 LDGSTS.E.BYPASS.LTC128B.128 [R25+0xfc00], desc[UR38][R2.64], !P3 ;  /* 0x0fc0000002190fae */ /* 0x0007e4000d901d66 */
[----:B---3--:R-:W-:-:S02]  /*7dd0*/  @P1 LEA R2, P0, R16, R9, 0x1 ;  /* 0x0000000910021211 */ /* 0x008fc400078008ff */
[----:B------:R-:W3:Y:S02]  /*7de0*/  SHFL.IDX PT, R9, R0, 0x6, 0x181f ;  /* 0x00d81f0000097f89 */ /* 0x000ee400000e0000 */
[----:B--2---:R-:W-:Y:S02]  /*7df0*/  @P1 IADD3.X R3, RZ, R6, RZ, P0, !PT ;  /* 0x00000006ff031210 */ /* 0x004fe400007fe4ff */
[C---:B------:R-:W-:Y:S01]  /*7e00*/  ISETP.GE.AND P0, PT, R5.reuse, 0x51, PT ;  /* 0x000000510500780c */ /* 0x040fe20003f06270 */
[----:B------:R-:W2:Y:S04]  /*7e10*/  SHFL.IDX PT, R6, R4, 0x6, 0x181f ;  /* 0x00d81f0004067f89 */ /* 0x000ea800000e0000 */
[----:B------:R0:W-:Y:S01]  /*7e20*/  @P1 LDGSTS.E.BYPASS.LTC128B.128 [R21+0x10400], desc[UR38][R2.64], !P3 ;  /* 0x1040000002151fae */ /* 0x0001e2000d901d66 */
[----:B------:R-:W-:-:S03]  /*7e30*/  ISETP.GE.AND P1, PT, R5, 0x61, PT ;  /* 0x000000610500780c */ /* 0x000fc60003f26270 */
[----:B------:R-:W4:Y:S04]  /*7e40*/  SHFL.IDX PT, R4, R4, 0x7, 0x181f ;  /* 0x00f81f0004047f89 */ /* 0x000f2800000e0000 */
[----:B0-----:R-:W-:Y:S02]  /*7e50*/  @P0 LEA R2, P2, R16, R14, 0x1 ;  /* 0x0000000e10020211 */ /* 0x001fe400078408ff */
[----:B------:R0:W0:Y:S03]  /*7e60*/  SHFL.IDX PT, R14, R0, 0x7, 0x181f ;  /* 0x00f81f00000e7f89 */ /* 0x00002600000e0000 */
[----:B-1----:R-:W-:Y:S01]  /*7e70*/  @P0 IMAD.X R3, RZ, RZ, R7, P2 ;  /* 0x000000ffff030224 */ /* 0x002fe200010e0607 */
[----:B------:R-:W-:-:S05]  /*7e80*/  @P0 LEA R7, R22, UR45, 0x1 ;  /* 0x0000002d16070c11 */ /* 0x000fca000f8e08ff */
[----:B------:R3:W-:Y:S02]  /*7e90*/  @P0 LDGSTS.E.BYPASS.LTC128B.128 [R7+0x10c00], desc[UR38][R2.64], !P3 ;  /* 0x10c0000002070fae */ /* 0x0007e4000d901d66 */
[----:B---3--:R-:W-:Y:S02]  /*7ea0*/  @P1 LEA R2, P0, R16, R9, 0x1 ;  /* 0x0000000910021211 */ /* 0x008fe400078008ff */
[----:B------:R-:W-:-:S03]  /*7eb0*/  @P1 LEA R9, R22, UR45, 0x1 ;  /* 0x0000002d16091c11 */ /* 0x000fc6000f8e08ff */
[----:B--2---:R-:W-:-:S05]  /*7ec0*/  @P1 IMAD.X R3, RZ, RZ, R6, P0 ;  /* 0x000000ffff031224 */ /* 0x004fca00000e0606 */
[----:B0---4-:R1:W-:Y:S03]  /*7ed0*/  @P1 LDGSTS.E.BYPASS.LTC128B.128 [R9+0x11400], desc[UR38][R2.64], !P3 ;  /* 0x1140000002091fae */ /* 0x0113e6000d901d66 */
.L_x_12893:
[----:B------:R-:W-:-:S13]  /*7ee0*/  ISETP.GE.AND P0, PT, R5, 0x71, PT ;  /* 0x000000710500780c */ /* 0x000fda0003f06270 */
[----:B-1----:R-:W-:Y:S02]  /*7ef0*/  @P0 LEA R2, P1, R16, R14, 0x1 ;  /* 0x0000000e10020211 */ /* 0x002fe400078208ff */
[----:B------:R-:W-:-:S03]  /*7f00*/  @P0 LEA R5, R22, UR45, 0x1 ;  /* 0x0000002d16050c11 */ /* 0x000fc6000f8e08ff */
[----:B------:R-:W-:-:S05]  /*7f10*/  @P0 IMAD.X R3, RZ, RZ, R4, P1 ;  /* 0x000000ffff030224 */ /* 0x000fca00008e0604 */
[----:B------:R-:W-:Y:S01]  /*7f20*/  @!PT LDS RZ, [RZ] ;  /* 0x00000000fffff984 */ /* 0x000fe20000000800 */
[----:B------:R-:W-:Y:S01]  /*7f30*/  @!PT LDS RZ, [RZ] ;  /* 0x00000000fffff984 */ /* 0x000fe20000000800 */
[----:B------:R-:W-:Y:S01]  /*7f40*/  @!PT LDS RZ, [RZ] ;  /* 0x00000000fffff984 */ /* 0x000fe20000000800 */
[----:B------:R0:W-:Y:S01]  /*7f50*/  @P0 LDGSTS.E.BYPASS.LTC128B.128 [R5+0x11c00], desc[UR38][R2.64], !P3 ;  /* 0x11c0000002050fae */ /* 0x0001e2000d901d66 */
[----:B------:R-:W-:Y:S01]  /*7f60*/  NOP ;  /* 0x0000000000007918 */ /* 0x000fe20000000000 */
[----:B------:R-:W-:Y:S02]  /*7f70*/  SYNCS.ARRIVE.TRANS64.RED.A0T1 RZ, [UR45+0x16830], RZ ;  /* 0x016830ffffff79a7 */ /* 0x000fe4000820042d */
[----:B------:R-:W-:Y:S01]  /*7f80*/  ARRIVES.LDGSTSBAR.64.TRANSCNT [UR45+0x16830] ;  /* 0x01683000ff0079b0 */ /* 0x000fe20008000aad */
[----:B------:R-:W-:Y:S01]  /*7f90*/  NOP ;  /* 0x0000000000007918 */ /* 0x000fe20000000000 */
[----:B------:R-:W-:-:S06]  /*7fa0*/  ULOP3.LUT UR4, UR41, 0x2, URZ, 0xfc, !UPT ;  /* 0x0000000229047892 */ /* 0x000fcc000f8efc3f */
[----:B------:R-:W-:-:S05]  /*7fb0*/  IMAD.U32 R6, RZ, RZ, UR4 ;  /* 0x00000004ff067e24 */ /* 0x000fca000f8e00ff */
[----:B------:R-:W-:-:S13]  /*7fc0*/  ISETP.NE.AND P2, PT, R6, 0x3, PT ;  /* 0x000000030600780c */ /* 0x000fda0003f45270 */
[----:B0-----:R-:W-:Y:S05]  /*7fd0*/  @!P2 BRA `(.L_x_12838) ;  /* 0x000000000004a947 */ /* 0x001fea0003800000 */
[----:B------:R-:W-:Y:S01]  /*7fe0*/  BPT.TRAP 0x1 ;  /* 0x000000040000795c */ /* 0x000fe20000300000 */
.L_x_12838:
        /* <DEDUP_REMOVED lines=30> */
.L_x_12839:
[----:B------:R-:W0:Y:S01]  /*81d0*/  LDC R9, c[0x0][0x448] ;  /* 0x00011200ff097b82 */ /* 0x000e220000000800 */
[----:B------:R-:W1:Y:S01]  /*81e0*/  S2R R20, SR_TID.X ;  /* 0x0000000000147919 */ /* 0x000e620000002100 */
[----:B------:R-:W-:Y:S01]  /*81f0*/  IMAD.U32 R4, RZ, RZ, UR36 ;  /* 0x00000024ff047e24 */ /* 0x000fe2000f8e00ff */
[----:B------:R-:W-:Y:S01]  /*8200*/  ULDC.64 UR4, c[0x0][0x2e0] ;  /* 0x0000b80000047ab9 */ /* 0x000fe20000000a00 */
[----:B------:R-:W-:Y:S01]  /*8210*/  ULDC.64 UR6, c[0x0][0x2c8] ;  /* 0x0000b20000067ab9 */ /* 0x000fe20000000a00 */
[----:B------:R-:W2:Y:S01]  /*8220*/  S2R R2, SR_CTAID.X ;  /* 0x0000000000027919 */ /* 0x000ea20000002500 */
[----:B------:R-:W-:Y:S01]  /*8230*/  IMAD R25, R25, UR4, RZ ;  /* 0x0000000419197c24 */ /* 0x000fe2000f8e02ff */
[----:B------:R-:W-:-:S03]  /*8240*/  ULDC.64 UR8, c[0x0][0x280] ;  /* 0x0000a00000087ab9 */ /* 0x000fc60000000a00 */
[----:B------:R-:W-:Y:S01]  /*8250*/  IMAD R25, R24, UR5, R25 ;  /* 0x0000000518197c24 */ /* 0x000fe2000f8e0219 */
[----:B0-----:R-:W-:Y:S02]  /*8260*/  ISETP.NE.AND P0, PT, R9, 0x1, PT ;  /* 0x000000010900780c */ /* 0x001fe40003f05270 */
[----:B-1----:R-:W-:-:S11]  /*8270*/  LOP3.LUT R20, R20, 0x7f, RZ, 0xc0, !PT ;  /* 0x0000007f14147812 */ /* 0x002fd600078ec0ff */
[----:B------:R-:W0:Y:S01]  /*8280*/  @P0 LDC R3, c[0x0][0x44c] ;  /* 0x00011300ff030b82 */ /* 0x000e220000000800 */
[----:B------:R-:W-:-:S05]  /*8290*/  SHF.R.U32.HI R20, RZ, 0x3, R20 ;  /* 0x00000003ff147819 */ /* 0x000fca0000011614 */
[----:B------:R-:W-:Y:S02]  /*82a0*/  IMAD.IADD R0, R23, 0x1, R20 ;  /* 0x0000000117007824 */ /* 0x000fe400078e0214 */
[----:B------:R-:W1:Y:S02]  /*82b0*/  @P0 LDC R5, c[0x0][0x450] ;  /* 0x00011400ff050b82 */ /* 0x000e640000000800 */
[----:B--2---:R-:W-:-:S05]  /*82c0*/  IMAD R0, R2, 0xc0, R0 ;  /* 0x000000c002007824 */ /* 0x004fca00078e0200 */
[----:B------:R-:W-:Y:S01]  /*82d0*/  MOV R7, R0 ;  /* 0x0000000000077202 */ /* 0x000fe20000000f00 */
[----:B------:R-:W2:Y:S01]  /*82e0*/  @P0 LDC R6, c[0x0][0x44c] ;  /* 0x00011300ff060b82 */ /* 0x000ea20000000800 */
[----:B0-----:R-:W-:-:S04]  /*82f0*/  @P0 IMAD.HI.U32 R2, R0, R3, RZ ;  /* 0x0000000300020227 */ /* 0x001fc800078e00ff */
[----:B------:R-:W-:Y:S01]  /*8300*/  IMAD.U32 R3, RZ, RZ, UR46 ;  /* 0x0000002eff037e24 */ /* 0x000fe2000f8e00ff */
[----:B-1----:R-:W-:Y:S01]  /*8310*/  @P0 SHF.R.U32.HI R7, RZ, R5, R2 ;  /* 0x00000005ff070219 */ /* 0x002fe20000011602 */
[----:B------:R-:W-:Y:S02]  /*8320*/  IMAD.MOV.U32 R2, RZ, RZ, R4 ;  /* 0x000000ffff027224 */ /* 0x000fe400078e0004 */
[----:B------:R-:W-:Y:S01]  /*8330*/  IMAD.U32 R5, RZ, RZ, UR37 ;  /* 0x00000025ff057e24 */ /* 0x000fe2000f8e00ff */
[----:B------:R-:W-:Y:S01]  /*8340*/  SHF.R.S32.HI R4, RZ, 0x1f, R7 ;  /* 0x0000001fff047819 */ /* 0x000fe20000011407 */
[----:B------:R-:W-:Y:S01]  /*8350*/  IMAD.WIDE.U32 R2, R24, UR4, R2 ;  /* 0x0000000418027c25 */ /* 0x000fe2000f8e0002 */
[----:B------:R-:W-:Y:S01]  /*8360*/  ULDC.64 UR4, c[0x0][0x2d0] ;  /* 0x0000b40000047ab9 */ /* 0x000fe20000000a00 */
[----:B------:R-:W0:Y:S02]  /*8370*/  S2R R24, SR_CTAID.X ;  /* 0x0000000000187919 */ /* 0x000e240000002500 */
[----:B------:R-:W-:Y:S01]  /*8380*/  IMAD R4, R4, UR4, RZ ;  /* 0x0000000404047c24 */ /* 0x000fe2000f8e02ff */
[----:B------:R-:W-:Y:S01]  /*8390*/  IADD3 R3, R3, R25, RZ ;  /* 0x0000001903037210 */ /* 0x000fe20007ffe0ff */
[----:B------:R-:W-:-:S02]  /*83a0*/  IMAD.MOV R8, RZ, RZ, -R7 ;  /* 0x000000ffff087224 */ /* 0x000fc400078e0a07 */
[C---:B------:R-:W-:Y:S02]  /*83b0*/  IMAD R11, R7.reuse, UR5, R4 ;  /* 0x00000005070b7c24 */ /* 0x040fe4000f8e0204 */
[----:B------:R-:W-:Y:S02]  /*83c0*/  IMAD.WIDE.U32 R4, R7, UR4, R2 ;  /* 0x0000000407047c25 */ /* 0x000fe4000f8e0002 */
[----:B------:R-:W1:Y:S02]  /*83d0*/  @P0 LDC R7, c[0x0][0x450] ;  /* 0x00011400ff070b82 */ /* 0x000e640000000800 */
[----:B------:R-:W-:Y:S02]  /*83e0*/  IMAD.IADD R5, R5, 0x1, R11 ;  /* 0x0000000105057824 */ /* 0x000fe400078e020b */
[----:B------:R-:W-:Y:S02]  /*83f0*/  IMAD R11, R9, R8, R0 ;  /* 0x00000008090b7224 */ /* 0x000fe400078e0200 */
[----:B------:R-:W-:-:S02]  /*8400*/  VIADD R0, R0, 0x80 ;  /* 0x0000008000007836 */ /* 0x000fc40000000000 */
[----:B------:R-:W-:Y:S01]  /*8410*/  IMAD.WIDE.U32 R4, R11, UR6, R4 ;  /* 0x000000060b047c25 */ /* 0x000fe2000f8e0004 */
[----:B------:R-:W-:-:S03]  /*8420*/  SHF.R.S32.HI R8, RZ, 0x1f, R11 ;  /* 0x0000001fff087819 */ /* 0x000fc6000001140b */
[----:B--2---:R-:W-:-:S04]  /*8430*/  @P0 IMAD.HI.U32 R6, R0, R6, RZ ;  /* 0x0000000600060227 */ /* 0x004fc800078e00ff */
[----:B------:R-:W-:-:S04]  /*8440*/  IMAD R8, R8, UR6, RZ ;  /* 0x0000000608087c24 */ /* 0x000fc8000f8e02ff */
[----:B------:R-:W-:Y:S02]  /*8450*/  IMAD R13, R11, UR7, R8 ;  /* 0x000000070b0d7c24 */ /* 0x000fe4000f8e0208 */
[----:B------:R-:W-:Y:S01]  /*8460*/  IMAD.MOV.U32 R11, RZ, RZ, R0 ;  /* 0x000000ffff0b7224 */ /* 0x000fe200078e0000 */
[----:B-1----:R-:W-:Y:S02]  /*8470*/  @P0 SHF.R.U32.HI R11, RZ, R7, R6 ;  /* 0x00000007ff0b0219 */ /* 0x002fe40000011606 */
[----:B------:R-:W-:Y:S02]  /*8480*/  IADD3 R13, R5, R13, RZ ;  /* 0x0000000d050d7210 */ /* 0x000fe40007ffe0ff */
[C---:B------:R-:W-:Y:S01]  /*8490*/  LEA R5, P0, R4.reuse, UR8, 0x1 ;  /* 0x0000000804057c11 */ /* 0x040fe2000f8008ff */
[----:B------:R-:W-:Y:S02]  /*84a0*/  IMAD.MOV R7, RZ, RZ, -R11 ;  /* 0x000000ffff077224 */ /* 0x000fe400078e0a0b */
[----:B------:R-:W-:Y:S01]  /*84b0*/  IMAD.WIDE.U32 R2, R11, UR4, R2 ;  /* 0x000000040b027c25 */ /* 0x000fe2000f8e0002 */
[----:B------:R-:W-:-:S02]  /*84c0*/  LEA.HI.X R8, R4, UR9, R13, 0x1, P0 ;  /* 0x0000000904087c11 */ /* 0x000fc400080f0c0d */
[----:B------:R-:W-:Y:S01]  /*84d0*/  SHF.R.S32.HI R4, RZ, 0x1f, R11 ;  /* 0x0000001fff047819 */ /* 0x000fe2000001140b */
[----:B------:R-:W-:-:S04]  /*84e0*/  IMAD R7, R9, R7, R0 ;  /* 0x0000000709077224 */ /* 0x000fc800078e0200 */
[----:B------:R-:W-:Y:S01]  /*84f0*/  IMAD R4, R4, UR4, RZ ;  /* 0x0000000404047c24 */ /* 0x000fe2000f8e02ff */
[----:B------:R-:W-:Y:S01]  /*8500*/  SHF.R.S32.HI R0, RZ, 0x1f, R7 ;  /* 0x0000001fff007819 */ /* 0x000fe20000011407 */
[----:B------:R-:W-:Y:S02]  /*8510*/  ULDC UR4, c[0x0][0x2b8] ;  /* 0x0000ae0000047ab9 */ /* 0x000fe40000000800 */
[----:B------:R-:W-:Y:S01]  /*8520*/  IMAD R11, R11, UR5, R4 ;  /* 0x000000050b0b7c24 */ /* 0x000fe2000f8e0204 */
[----:B------:R-:W-:Y:S01]  /*8530*/  ISETP.GE.AND P0, PT, R16, UR4, PT ;  /* 0x0000000410007c0c */ /* 0x000fe2000bf06270 */
[----:B------:R-:W-:Y:S01]  /*8540*/  IMAD R0, R0, UR6, RZ ;  /* 0x0000000600007c24 */ /* 0x000fe2000f8e02ff */
[----:B------:R-:W-:Y:S01]  /*8550*/  UMOV UR4, 0xffffffff ;  /* 0xffffffff00047882 */ /* 0x000fe20000000000 */
[----:B------:R-:W-:Y:S02]  /*8560*/  IMAD.IADD R3, R3, 0x1, R11 ;  /* 0x0000000103037824 */ /* 0x000fe400078e020b */
[----:B------:R-:W-:-:S02]  /*8570*/  IMAD R11, R7, UR7, R0 ;  /* 0x00000007070b7c24 */ /* 0x000fc4000f8e0200 */
[----:B------:R-:W-:-:S04]  /*8580*/  IMAD.WIDE.U32 R2, R7, UR6, R2 ;  /* 0x0000000607027c25 */ /* 0x000fc8000f8e0002 */
[----:B------:R-:W-:Y:S01]  /*8590*/  IMAD.IADD R7, R3, 0x1, R11 ;  /* 0x0000000103077824 */ /* 0x000fe200078e020b */
[----:B------:R-:W-:-:S04]  /*85a0*/  LEA R0, P1, R2, UR8, 0x1 ;  /* 0x0000000802007c11 */ /* 0x000fc8000f8208ff */
[----:B------:R-:W-:Y:S01]  /*85b0*/  LEA.HI.X R7, R2, UR9, R7, 0x1, P1 ;  /* 0x0000000902077c11 */ /* 0x000fe200088f0c07 */
[----:B0-----:R-:W-:Y:S08]  /*85c0*/  BRA.DIV UR4, `(.L_x_12840) ;  /* 0x0000002e041c7947 */ /* 0x001ff0000b800000 */
[----:B------:R-:W0:Y:S01]  /*85d0*/  S2R R2, SR_TID.X ;  /* 0x0000000000027919 */ /* 0x000e220000002100 */
[----:B------:R-:W-:Y:S02]  /*85e0*/  ULDC UR4, c[0x0][0x288] ;  /* 0x0000a20000047ab9 */ /* 0x000fe40000000800 */
[----:B------:R-:W-:Y:S01]  /*85f0*/  IMAD R4, R9, UR4, RZ ;  /* 0x0000000409047c24 */ /* 0x000fe2000f8e02ff */
[----:B------:R-:W1:Y:S04]  /*8600*/  SHFL.IDX PT, R14, R5, RZ, 0x181f ;  /* 0x00181fff050e7589 */ /* 0x000e6800000e0000 */
[----:B------:R-:W-:Y:S04]  /*8610*/  SHFL.IDX PT, R21, R5, 0x1, 0x181f ;  /* 0x00381f0005157f89 */ /* 0x000fe800000e0000 */
[----:B------:R-:W-:Y:S01]  /*8620*/  SHFL.IDX PT, R10, R8, 0x1, 0x181f ;  /* 0x00381f00080a7f89 */ /* 0x000fe200000e0000 */
[----:B0-----:R-:W-:-:S04]  /*8630*/  LOP3.LUT R2, R2, 0x7f, RZ, 0xc0, !PT ;  /* 0x0000007f02027812 */ /* 0x001fc800078ec0ff */
[----:B------:R-:W-:-:S05]  /*8640*/  SHF.R.U32.HI R2, RZ, 0x3, R2 ;  /* 0x00000003ff027819 */ /* 0x000fca0000011602 */
[----:B------:R-:W-:Y:S02]  /*8650*/  IMAD R6, R24, 0xc0, R2 ;  /* 0x000000c018067824 */ /* 0x000fe400078e0202 */
[----:B------:R-:W0:Y:S02]  /*8660*/  SHFL.IDX PT, R2, R8, RZ, 0x181f ;  /* 0x00181fff08027589 */ /* 0x000e2400000e0000 */
[C---:B------:R-:W-:Y:S01]  /*8670*/  VIADD R9, R6.reuse, 0x10 ;  /* 0x0000001006097836 */ /* 0x040fe20000000000 */
[C---:B------:R-:W-:Y:S01]  /*8680*/  ISETP.GE.AND P1, PT, R6.reuse, R4, PT ;  /* 0x000000040600720c */ /* 0x040fe20003f26270 */
[----:B------:R-:W-:-:S03]  /*8690*/  VIADD R11, R6, 0x20 ;  /* 0x00000020060b7836 */ /* 0x000fc60000000000 */
[----:B------:R-:W-:Y:S02]  /*86a0*/  ISETP.GE.AND P3, PT, R9, R4, PT ;  /* 0x000000040900720c */ /* 0x000fe40003f66270 */
[----:B------:R-:W-:Y:S07]  /*86b0*/  SHFL.IDX PT, R9, R8, 0x2, 0x181f ;  /* 0x00581f0008097f89 */ /* 0x000fee00000e0000 */
[----:B-1----:R-:W-:Y:S02]  /*86c0*/  @!P1 LEA R14, P2, R16, R14, 0x1 ;  /* 0x0000000e100e9211 */ /* 0x002fe400078408ff */
[----:B------:R-:W-:-:S03]  /*86d0*/  @!P1 LEA R25, R22, UR45, 0x1 ;  /* 0x0000002d16199c11 */ /* 0x000fc6000f8e08ff */
[----:B0-----:R-:W-:Y:S01]  /*86e0*/  @!P1 IMAD.X R3, RZ, RZ, R2, P2 ;  /* 0x000000ffff039224 */ /* 0x001fe200010e0602 */
[----:B------:R-:W-:Y:S02]  /*86f0*/  @!P1 MOV R2, R14 ;  /* 0x0000000e00029202 */ /* 0x000fe40000000f00 */
[----:B------:R-:W0:Y:S04]  /*8700*/  SHFL.IDX PT, R14, R5, 0x2, 0x181f ;  /* 0x00581f00050e7f89 */ /* 0x000e2800000e0000 */
[----:B------:R1:W-:Y:S01]  /*8710*/  @!P1 LDGSTS.E.BYPASS.LTC128B.128 [R25+0x8400], desc[UR38][R2.64], !P0 ;  /* 0x0840000002199fae */ /* 0x0003e2000c101d66 */
[----:B------:R-:W-:Y:S01]  /*8720*/  ISETP.GE.AND P1, PT, R11, R4, PT ;  /* 0x000000040b00720c */ /* 0x000fe20003f26270 */
[----:B------:R-:W-:Y:S01]  /*8730*/  VIADD R11, R6, 0x40 ;  /* 0x00000040060b7836 */ /* 0x000fe20000000000 */
[----:B-1----:R-:W-:-:S02]  /*8740*/  @!P3 LEA R2, P2, R16, R21, 0x1 ;  /* 0x000000151002b211 */ /* 0x002fc400078408ff */
[C---:B------:R-:W-:Y:S01]  /*8750*/  @!P3 LEA R25, R22.reuse, UR45, 0x1 ;  /* 0x0000002d1619bc11 */ /* 0x040fe2000f8e08ff */
[----:B------:R-:W1:Y:S08]  /*8760*/  SHFL.IDX PT, R21, R5, 0x3, 0x181f ;  /* 0x00781f0005157f89 */ /* 0x000e7000000e0000 */
[----:B------:R-:W-:Y:S01]  /*8770*/  @!P1 LEA R20, R22, UR45, 0x1 ;  /* 0x0000002d16149c11 */ /* 0x000fe2000f8e08ff */
[----:B------:R-:W-:-:S02]  /*8780*/  @!P3 IMAD.X R3, RZ, RZ, R10, P2 ;  /* 0x000000ffff03b224 */ /* 0x000fc400010e060a */
[----:B------:R-:W2:Y:S04]  /*8790*/  SHFL.IDX PT, R10, R8, 0x3, 0x181f ;  /* 0x00781f00080a7f89 */ /* 0x000ea800000e0000 */
[----:B------:R0:W-:Y:S02]  /*87a0*/  @!P3 LDGSTS.E.BYPASS.LTC128B.128 [R25+0x8c00], desc[UR38][R2.64], !P0 ;  /* 0x08c000000219bfae */ /* 0x0001e4000c101d66 */
[----:B0-----:R-:W-:Y:S02]  /*87b0*/  @!P1 LEA R2, P2, R16, R14, 0x1 ;  /* 0x0000000e10029211 */ /* 0x001fe400078408ff */
[----:B------:R-:W0:Y:S03]  /*87c0*/  SHFL.IDX PT, R14, R5, 0x4, 0x181f ;  /* 0x00981f00050e7f89 */ /* 0x000e2600000e0000 */
[----:B------:R-:W-:Y:S01]  /*87d0*/  @!P1 IMAD.X R3, RZ, RZ, R9, P2 ;  /* 0x000000ffff039224 */ /* 0x000fe200010e0609 */
[----:B------:R-:W-:-:S04]  /*87e0*/  IADD3 R9, R6, 0x30, RZ ;  /* 0x0000003006097810 */ /* 0x000fc80007ffe0ff */
[-C--:B------:R-:W-:Y:S01]  /*87f0*/  ISETP.GE.AND P3, PT, R9, R4.reuse, PT ;  /* 0x000000040900720c */ /* 0x080fe20003f66270 */
[----:B------:R1:W-:Y:S01]  /*8800*/  @!P1 LDGSTS.E.BYPASS.LTC128B.128 [R20+0x9400], desc[UR38][R2.64], !P0 ;  /* 0x0940000002149fae */ /* 0x0003e2000c101d66 */
[----:B------:R-:W-:Y:S02]  /*8810*/  ISETP.GE.AND P1, PT, R11, R4, PT ;  /* 0x000000040b00720c */ /* 0x000fe40003f26270 */
[----:B------:R-:W-:Y:S01]  /*8820*/  IADD3 R11, R6, 0x60, RZ ;  /* 0x00000060060b7810 */ /* 0x000fe20007ffe0ff */
[----:B------:R-:W3:Y:S08]  /*8830*/  SHFL.IDX PT, R9, R8, 0x4, 0x181f ;  /* 0x00981f0008097f89 */ /* 0x000ef000000e0000 */
[----:B-1----:R-:W-:-:S02]  /*8840*/  @!P3 LEA R2, P2, R16, R21, 0x1 ;  /* 0x000000151002b211 */ /* 0x002fc400078408ff */
[C---:B------:R-:W-:Y:S01]  /*8850*/  @!P3 LEA R25, R22.reuse, UR45, 0x1 ;  /* 0x0000002d1619bc11 */ /* 0x040fe2000f8e08ff */
[----:B------:R-:W1:Y:S01]  /*8860*/  SHFL.IDX PT, R21, R5, 0x5, 0x181f ;  /* 0x00b81f0005157f89 */ /* 0x000e6200000e0000 */
[----:B------:R-:W-:Y:S01]  /*8870*/  @!P1 LEA R20, R22, UR45, 0x1 ;  /* 0x0000002d16149c11 */ /* 0x000fe2000f8e08ff */
[----:B--2---:R-:W-:Y:S02]  /*8880*/  @!P3 IMAD.X R3, RZ, RZ, R10, P2 ;  /* 0x000000ffff03b224 */ /* 0x004fe400010e060a */
[----:B------:R-:W2:Y:S04]  /*8890*/  SHFL.IDX PT, R10, R8, 0x5, 0x181f ;  /* 0x00b81f00080a7f89 */ /* 0x000ea800000e0000 */
[----:B------:R0:W-:Y:S02]  /*88a0*/  @!P3 LDGSTS.E.BYPASS.LTC128B.128 [R25+0x9c00], desc[UR38][R2.64], !P0 ;  /* 0x09c000000219bfae */ /* 0x0001e4000c101d66 */
[----:B0-----:R-:W-:-:S02]  /*88b0*/  @!P1 LEA R2, P2, R16, R14, 0x1 ;  /* 0x0000000e10029211 */ /* 0x001fc400078408ff */
[----:B------:R-:W0:Y:S03]  /*88c0*/  SHFL.IDX PT, R14, R5, 0x6, 0x181f ;  /* 0x00d81f00050e7f89 */ /* 0x000e2600000e0000 */
[----:B---3--:R-:W-:Y:S02]  /*88d0*/  @!P1 IMAD.X R3, RZ, RZ, R9, P2 ;  /* 0x000000ffff039224 */ /* 0x008fe400010e0609 */
[----:B------:R-:W-:-:S03]  /*88e0*/  VIADD R9, R6, 0x50 ;  /* 0x0000005006097836 */ /* 0x000fc60000000000 */
[----:B------:R1:W-:Y:S01]  /*88f0*/  @!P1 LDGSTS.E.BYPASS.LTC128B.128 [R20+0xa400], desc[UR38][R2.64], !P0 ;  /* 0x0a40000002149fae */ /* 0x0003e2000c101d66 */
[-C--:B------:R-:W-:Y:S01]  /*8900*/  ISETP.GE.AND P1, PT, R11, R4.reuse, PT ;  /* 0x000000040b00720c */ /* 0x080fe20003f26270 */
[----:B------:R-:W-:Y:S01]  /*8910*/  VIADD R11, R6, 0x80 ;  /* 0x00000080060b7836 */ /* 0x000fe20000000000 */
[----:B------:R-:W-:Y:S02]  /*8920*/  ISETP.GE.AND P3, PT, R9, R4, PT ;  /* 0x000000040900720c */ /* 0x000fe40003f66270 */
[----:B------:R-:W3:Y:S04]  /*8930*/  SHFL.IDX PT, R9, R8, 0x6, 0x181f ;  /* 0x00d81f0008097f89 */ /* 0x000ee800000e0000 */
[----:B------:R-:W-:Y:S07]  /*8940*/  SHFL.IDX PT, R8, R8, 0x7, 0x181f ;  /* 0x00f81f0008087f89 */ /* 0x000fee00000e0000 */
[----:B-1----:R-:W-:-:S02]  /*8950*/  @!P3 LEA R2, P2, R16, R21, 0x1 ;  /* 0x000000151002b211 */ /* 0x002fc400078408ff */
[C---:B------:R-:W-:Y:S01]  /*8960*/  @!P3 LEA R25, R22.reuse, UR45, 0x1 ;  /* 0x0000002d1619bc11 */ /* 0x040fe2000f8e08ff */
[----:B------:R-:W-:Y:S02]  /*8970*/  SHFL.IDX PT, R21, R0, RZ, 0x181f ;  /* 0x00181fff00157589 */ /* 0x000fe400000e0000 */
[----:B--2---:R-:W-:Y:S01]  /*8980*/  @!P3 IMAD.X R3, RZ, RZ, R10, P2 ;  /* 0x000000ffff03b224 */ /* 0x004fe200010e060a */
[----:B------:R-:W-:-:S04]  /*8990*/  @!P1 LEA R10, R22, UR45, 0x1 ;  /* 0x0000002d160a9c11 */ /* 0x000fc8000f8e08ff */
[----:B------:R0:W-:Y:S02]  /*89a0*/  @!P3 LDGSTS.E.BYPASS.LTC128B.128 [R25+0xac00], desc[UR38][R2.64], !P0 ;  /* 0x0ac000000219bfae */ /* 0x0001e4000c101d66 */
[----:B0-----:R-:W-:Y:S02]  /*89b0*/  @!P1 LEA R2, P2, R16, R14, 0x1 ;  /* 0x0000000e10029211 */ /* 0x001fe400078408ff */
[----:B------:R0:W1:Y:S03]  /*89c0*/  SHFL.IDX PT, R14, R5, 0x7, 0x181f ;  /* 0x00f81f00050e7f89 */ /* 0x00006600000e0000 */
[----:B---3--:R-:W-:Y:S02]  /*89d0*/  @!P1 IMAD.X R3, RZ, RZ, R9, P2 ;  /* 0x000000ffff039224 */ /* 0x008fe400010e0609 */
[----:B------:R-:W-:-:S03]  /*89e0*/  VIADD R9, R6, 0x70 ;  /* 0x0000007006097836 */ /* 0x000fc60000000000 */
[----:B------:R1:W-:Y:S01]  /*89f0*/  @!P1 LDGSTS.E.BYPASS.LTC128B.128 [R10+0xb400], desc[UR38][R2.64], !P0 ;  /* 0x0b400000020a9fae */ /* 0x0003e2000c101d66 */
[-C--:B------:R-:W-:Y:S01]  /*8a00*/  ISETP.GE.AND P1, PT, R11, R4.reuse, PT ;  /* 0x000000040b00720c */ /* 0x080fe20003f26270 */
[C---:B0-----:R-:W-:Y:S01]  /*8a10*/  VIADD R5, R6.reuse, 0x90 ;  /* 0x0000009006057836 */ /* 0x041fe20000000000 */
[----:B------:R-:W-:Y:S01]  /*8a20*/  ISETP.GE.AND P3, PT, R9, R4, PT ;  /* 0x000000040900720c */ /* 0x000fe20003f66270 */
[----:B------:R-:W-:Y:S01]  /*8a30*/  VIADD R11, R6, 0xa0 ;  /* 0x000000a0060b7836 */ /* 0x000fe20000000000 */
[----:B------:R-:W0:Y:S11]  /*8a40*/  SHFL.IDX PT, R9, R7, RZ, 0x181f ;  /* 0x00181fff07097589 */ /* 0x000e3600000e0000 */
[----:B-1----:R-:W-:-:S02]  /*8a50*/  @!P3 LEA R2, P2, R16, R14, 0x1 ;  /* 0x0000000e1002b211 */ /* 0x002fc400078408ff */
[----:B------:R-:W-:Y:S01]  /*8a60*/  @!P3 LEA R25, R22, UR45, 0x1 ;  /* 0x0000002d1619bc11 */ /* 0x000fe2000f8e08ff */
[----:B------:R-:W-:Y:S01]  /*8a70*/  SHFL.IDX PT, R14, R0, 0x2, 0x181f ;  /* 0x00581f00000e7f89 */ /* 0x000fe200000e0000 */
[----:B------:R-:W-:-:S03]  /*8a80*/  @!P3 IADD3.X R3, RZ, R8, RZ, P2, !PT ;  /* 0x00000008ff03b210 */ /* 0x000fc600017fe4ff */
[----:B------:R-:W-:Y:S04]  /*8a90*/  SHFL.IDX PT, R8, R7, 0x1, 0x181f ;  /* 0x00381f0007087f89 */ /* 0x000fe800000e0000 */
[----:B------:R1:W-:Y:S01]  /*8aa0*/  @!P3 LDGSTS.E.BYPASS.LTC128B.128 [R25+0xbc00], desc[UR38][R2.64], !P0 ;  /* 0x0bc000000219bfae */ /* 0x0003e2000c101d66 */
[----:B------:R-:W-:-:S03]  /*8ab0*/  ISETP.GE.AND P3, PT, R5, R4, PT ;  /* 0x000000040500720c */ /* 0x000fc60003f66270 */
[----:B------:R-:W-:Y:S04]  /*8ac0*/  SHFL.IDX PT, R5, R7, 0x2, 0x181f ;  /* 0x00581f0007057f89 */ /* 0x000fe800000e0000 */
[----:B------:R-:W-:Y:S01]  /*8ad0*/  SHFL.IDX PT, R7, R7, 0x3, 0x181f ;  /* 0x00781f0007077f89 */ /* 0x000fe200000e0000 */
[----:B-1----:R-:W-:Y:S02]  /*8ae0*/  @!P1 LEA R2, P2, R16, R21, 0x1 ;  /* 0x0000001510029211 */ /* 0x002fe400078408ff */
[----:B------:R-:W-:-:S03]  /*8af0*/  @!P1 LEA R21, R22, UR45, 0x1 ;  /* 0x0000002d16159c11 */ /* 0x000fc6000f8e08ff */
[----:B0-----:R-:W-:Y:S02]  /*8b00*/  @!P1 IMAD.X R3, RZ, RZ, R9, P2 ;  /* 0x000000ffff039224 */ /* 0x001fe400010e0609 */
[----:B------:R-:W0:Y:S04]  /*8b10*/  SHFL.IDX PT, R9, R0, 0x1, 0x181f ;  /* 0x00381f0000097f89 */ /* 0x000e2800000e0000 */
[----:B------:R0:W-:Y:S01]  /*8b20*/  @!P1 LDGSTS.E.BYPASS.LTC128B.128 [R21+0xc400], desc[UR38][R2.64], !P0 ;  /* 0x0c40000002159fae */ /* 0x0001e2000c101d66 */
[----:B------:R-:W-:Y:S02]  /*8b30*/  ISETP.GE.AND P1, PT, R11, R4, PT ;  /* 0x000000040b00720c */ /* 0x000fe40003f26270 */
[----:B0-----:R-:W-:Y:S02]  /*8b40*/  @!P3 LEA R2, P2, R16, R9, 0x1 ;  /* 0x000000091002b211 */ /* 0x001fe400078408ff */
[----:B------:R-:W-:-:S03]  /*8b50*/  @!P3 LEA R9, R22, UR45, 0x1 ;  /* 0x0000002d1609bc11 */ /* 0x000fc6000f8e08ff */
[----:B------:R-:W-:-:S05]  /*8b60*/  @!P3 IMAD.X R3, RZ, RZ, R8, P2 ;  /* 0x000000ffff03b224 */ /* 0x000fca00010e0608 */
[----:B------:R0:W-:Y:S02]  /*8b70*/  @!P3 LDGSTS.E.BYPASS.LTC128B.128 [R9+0xcc00], desc[UR38][R2.64], !P0 ;  /* 0x0cc000000209bfae */ /* 0x0001e4000c101d66 */
[----:B0-----:R-:W-:Y:S02]  /*8b80*/  @!P1 LEA R2, P2, R16, R14, 0x1 ;  /* 0x0000000e10029211 */ /* 0x001fe400078408ff */
[----:B------:R0:W1:Y:S02]  /*8b90*/  SHFL.IDX PT, R14, R0, 0x3, 0x181f ;  /* 0x00781f00000e7f89 */ /* 0x00006400000e0000 */
[----:B------:R-:W-:Y:S02]  /*8ba0*/  @!P1 IADD3.X R3, RZ, R5, RZ, P2, !PT ;  /* 0x00000005ff039210 */ /* 0x000fe400017fe4ff */
[----:B------:R-:W-:-:S05]  /*8bb0*/  @!P1 LEA R5, R22, UR45, 0x1 ;  /* 0x0000002d16059c11 */ /* 0x000fca000f8e08ff */
[----:B------:R0:W-:Y:S02]  /*8bc0*/  @!P1 LDGSTS.E.BYPASS.LTC128B.128 [R5+0xd400], desc[UR38][R2.64], !P0 ;  /* 0x0d40000002059fae */ /* 0x0001e4000c101d66 */
.L_x_12918:
[----:B0-----:R-:W-:Y:S02]  /*8bd0*/  VIADD R3, R6, 0xb0 ;  /* 0x000000b006037836 */ /* 0x001fe40000000000 */
[----:B------:R-:W-:-:S03]  /*8be0*/  IMAD.MOV.U32 R0, RZ, RZ, 0x1 ;  /* 0x00000001ff007424 */ /* 0x000fc600078e00ff */
[----:B------:R-:W-:Y:S02]  /*8bf0*/  ISETP.GE.AND P1, PT, R3, R4, PT ;  /* 0x000000040300720c */ /* 0x000fe40003f26270 */
[----:B------:R-:W-:-:S11]  /*8c00*/  SHF.L.U32 R0, R0, 0x1f, RZ ;  /* 0x0000001f00007819 */ /* 0x000fd600000006ff */
[----:B-1----:R-:W-:Y:S02]  /*8c10*/  @!P1 LEA R2, P2, R16, R14, 0x1 ;  /* 0x0000000e10029211 */ /* 0x002fe400078408ff */
[----:B------:R-:W-:-:S03]  /*8c20*/  @!P1 LEA R5, R22, UR45, 0x1 ;  /* 0x0000002d16059c11 */ /* 0x000fc6000f8e08ff */
[----:B------:R-:W-:-:S05]  /*8c30*/  @!P1 IMAD.X R3, RZ, RZ, R7, P2 ;  /* 0x000000ffff039224 */ /* 0x000fca00010e0607 */
[----:B------:R-:W-:Y:S01]  /*8c40*/  @!PT LDS RZ, [RZ] ;  /* 0x00000000fffff984 */ /* 0x000fe20000000800 */
[----:B------:R-:W-:Y:S01]  /*8c50*/  @!PT LDS RZ, [RZ] ;  /* 0x00000000fffff984 */ /* 0x000fe20000000800 */
[----:B------:R-:W-:Y:S01]  /*8c60*/  @!PT LDS RZ, [RZ] ;  /* 0x00000000fffff984 */ /* 0x000fe20000000800 */
[----:B------:R0:W-:Y:S01]  /*8c70*/  @!P1 LDGSTS.E.BYPASS.LTC128B.128 [R5+0xdc00], desc[UR38][R2.64], !P0 ;  /* 0x0dc0000002059fae */ /* 0x0001e2000c101d66 */
[----:B------:R-:W-:Y:S01]  /*8c80*/  NOP ;  /* 0x0000000000007918 */ /* 0x000fe20000000000 */
[----:B------:R-:W-:Y:S02]  /*8c90*/  SYNCS.ARRIVE.TRANS64.RED.A0T1 RZ, [UR45+0x16800], RZ ;  /* 0x016800ffffff79a7 */ /* 0x000fe4000820042d */
[----:B------:R-:W-:Y:S01]  /*8ca0*/  ARRIVES.LDGSTSBAR.64.TRANSCNT [UR45+0x16800] ;  /* 0x01680000ff0079b0 */ /* 0x000fe20008000aad */
[----:B------:R-:W-:Y:S01]  /*8cb0*/  NOP ;  /* 0x0000000000007918 */ /* 0x000fe20000000000 */
[----:B------:R-:W-:Y:S01]  /*8cc0*/  SYNCS.ARRIVE.TRANS64.A1T0 RZ, [UR45+0x16800], RZ ;  /* 0x016800ffffff79a7 */ /* 0x000fe2000810002d */
[----:B------:R-:W1:Y:S02]  /*8cd0*/  SYNCS.PHASECHK.TRANS64.TRYWAIT P0, [UR45+0x16820], R0 ;  /* 0x01682000ff0075a7 */ /* 0x000e64000800016d */
[----:B01----:R-:W-:Y:S05]  /*8ce0*/  @!P0 BRA `(.L_x_12841) ;  /* 0x0000003000ec8947 */ /* 0x003fea0003800000 */
.L_x_12919:
[----:B------:R-:W-:Y:S01]  /*8cf0*/  UIADD3 UR4, UR49, -0x2, URZ ;  /* 0xfffffffe31047890 */ /* 0x000fe2000fffe03f */
[----:B------:R-:W-:Y:S01]  /*8d00*/  IMAD.MOV.U32 R24, RZ, RZ, 0x1 ;  /* 0x00000001ff187424 */ /* 0x000fe200078e00ff */
[----:B------:R-:W-:Y:S02]  /*8d10*/  MOV R20, RZ ;  /* 0x000000ff00147202 */ /* 0x000fe40000000f00 */
[----:B------:R-:W-:-:S06]  /*8d20*/  UISETP.GE.AND UP0, UPT, UR4, UR48, UPT ;  /* 0x000000300400728c */ /* 0x000fcc000bf06270 */
[----:B------:R-:W-:-:S13]  /*8d30*/  PLOP3.LUT P0, PT, PT, PT, UP0, 0x80, 0x0 ;  /* 0x000000000000781c */ /* 0x000fda0003f0f008 */
[----:B------:R-:W-:Y:S05]  /*8d40*/  @!P0 BRA `(.L_x_12842) ;  /* 0x0000000c00f88947 */ /* 0x000fea0003800000 */
[----:B------:R-:W1:Y:S01]  /*8d50*/  S2R R2, SR_TID.X ;  /* 0x0000000000027919 */ /* 0x000e620000002100 */
[----:B------:R-:W-:Y:S01]  /*8d60*/  UIADD3 UR4, UR47, 0x1, URZ ;  /* 0x000000012f047890 */ /* 0x000fe2000fffe03f */
[----:B0-----:R-:W-:Y:S01]  /*8d70*/  LOP3.LUT R3, RZ, UR44, RZ, 0x33, !PT ;  /* 0x0000002cff037c12 */ /* 0x001fe2000f8e33ff */
[----:B------:R-:W-:Y:S01]  /*8d80*/  IMAD.SHL.U32 R4, R16, 0x2, RZ ;  /* 0x0000000210047824 */ /* 0x000fe200078e00ff */
[----:B------:R-:W-:Y:S01]  /*8d90*/  BSSY B0, `(.L_x_12842) ;  /* 0x00000f9000007945 */ /* 0x000fe20003800000 */
[----:B------:R-:W-:Y:S01]  /*8da0*/  UIMAD UR4, UR4, UR40, URZ ;  /* 0x00000028040472a4 */ /* 0x000fe2000f8e023f */
[----:B------:R-:W-:Y:S01]  /*8db0*/  IMAD.MOV.U32 R21, RZ, RZ, 0x1 ;  /* 0x00000001ff157424 */ /* 0x000fe200078e00ff */
[----:B------:R-:W-:-:S04]  /*8dc0*/  MOV R8, RZ ;  /* 0x000000ff00087202 */ /* 0x000fc80000000f00 */
[----:B------:R-:W-:Y:S01]  /*8dd0*/  LOP3.LUT R0, RZ, UR4, RZ, 0x33, !PT ;  /* 0x00000004ff007c12 */ /* 0x000fe2000f8e33ff */
[----:B------:R-:W-:Y:S02]  /*8de0*/  ULDC UR4, c[0x0][0x2f4] ;  /* 0x0000bd0000047ab9 */ /* 0x000fe40000000800 */
[----:B------:R-:W-:Y:S02]  /*8df0*/  ISETP.GE.AND P1, PT, R16, UR4, PT ;  /* 0x0000000410007c0c */ /* 0x000fe4000bf26270 */
[----:B------:R-:W-:-:S04]  /*8e00*/  VIMNMX R3, R0, R3, !PT ;  /* 0x0000000300037248 */ /* 0x000fc80007fe0100 */
[----:B------:R-:W-:Y:S02]  /*8e10*/  IADD3 R26, -R3, -0x2, RZ ;  /* 0xfffffffe031a7810 */ /* 0x000fe40007ffe1ff */
[----:B-1----:R-:W-:-:S04]  /*8e20*/  LOP3.LUT R2, R2, 0x7f, RZ, 0xc0, !PT ;  /* 0x0000007f02027812 */ /* 0x002fc800078ec0ff */
[----:B------:R-:W-:-:S04]  /*8e30*/  SHF.R.U32.HI R2, RZ, 0x3, R2 ;  /* 0x00000003ff027819 */ /* 0x000fc80000011602 */
[----:B------:R-:W-:Y:S02]  /*8e40*/  IADD3 R19, R23, R19, R2 ;  /* 0x0000001317137210 */ /* 0x000fe40007ffe002 */
[----:B------:R-:W-:-:S03]  /*8e50*/  IADD3 R0, -R2, UR43, RZ ;  /* 0x0000002b02007c10 */ /* 0x000fc6000fffe1ff */
[----:B------:R-:W-:Y:S02]  /*8e60*/  VIADD R2, R19, 0xfffffe80 ;  /* 0xfffffe8013027836 */ /* 0x000fe40000000000 */
[C---:B------:R-:W-:Y:S02]  /*8e70*/  IMAD R4, R3.reuse, 0x80, R0 ;  /* 0x0000008003047824 */ /* 0x040fe400078e0200 */
[----:B------:R-:W-:Y:S02]  /*8e80*/  IMAD R0, R3, -0x80, R2 ;  /* 0xffffff8003007824 */ /* 0x000fe400078e0202 */
[----:B------:R-:W-:-:S07]  /*8e90*/  VIADD R4, R4, 0x100 ;  /* 0x0000010004047836 */ /* 0x000fce0000000000 */
.L_x_12855:
[----:B------:R-:W2:Y:S01]  /*8ea0*/  LDL R6, [R1] ;  /* 0x0000000001067983 */ /* 0x000ea20000100800 */
[----:B------:R-:W0:Y:S01]  /*8eb0*/  LDC R2, c[0x0][0x430] ;  /* 0x00010c00ff027b82 */ /* 0x000e220000000800 */
[----:B------:R-:W-:Y:S01]  /*8ec0*/  IMAD.MOV.U32 R9, RZ, RZ, R0 ;  /* 0x000000ffff097224 */ /* 0x000fe200078e0000 */
[----:B------:R-:W-:Y:S01]  /*8ed0*/  ULDC.64 UR4, c[0x0][0x428] ;  /* 0x00010a0000047ab9 */ /* 0x000fe20000000a00 */
[----:B0-----:R-:W-:-:S13]  /*8ee0*/  ISETP.NE.AND P0, PT, R2, 0x1, PT ;  /* 0x000000010200780c */ /* 0x001fda0003f05270 */
[----:B------:R-:W0:Y:S08]  /*8ef0*/  @P0 LDC R3, c[0x0][0x434] ;  /* 0x00010d00ff030b82 */ /* 0x000e300000000800 */
[----:B------:R-:W1:Y:S01]  /*8f00*/  @P0 LDC R5, c[0x0][0x438] ;  /* 0x00010e00ff050b82 */ /* 0x000e620000000800 */
[----:B0-----:R-:W-:-:S05]  /*8f10*/  @P0 IMAD.HI.U32 R2, R0, R3, RZ ;  /* 0x0000000300020227 */ /* 0x001fca00078e00ff */
[----:B-1----:R-:W-:-:S04]  /*8f20*/  @P0 SHF.R.U32.HI R9, RZ, R5, R2 ;  /* 0x00000005ff090219 */ /* 0x002fc80000011602 */
[--C-:B------:R-:W-:Y:S01]  /*8f30*/  SHF.R.S32.HI R3, RZ, 0x1f, R9.reuse ;  /* 0x0000001fff037819 */ /* 0x100fe20000011409 */
[----:B------:R-:W-:-:S04]  /*8f40*/  IMAD.MOV.U32 R2, RZ, RZ, R9 ;  /* 0x000000ffff027224 */ /* 0x000fc800078e0009 */
[----:B------:R-:W-:-:S04]  /*8f50*/  IMAD.WIDE.U32 R2, R28, UR4, R2 ;  /* 0x000000041c027c25 */ /* 0x000fc8000f8e0002 */
[----:B--2---:R-:W-:-:S04]  /*8f60*/  IMAD R5, R6, UR4, RZ ;  /* 0x0000000406057c24 */ /* 0x004fc8000f8e02ff */
[----:B------:R-:W-:Y:S01]  /*8f70*/  IMAD R5, R28, UR5, R5 ;  /* 0x000000051c057c24 */ /* 0x000fe2000f8e0205 */
[----:B------:R-:W-:Y:S02]  /*8f80*/  ULDC.64 UR4, c[0x0][0x418] ;  /* 0x0001060000047ab9 */ /* 0x000fe40000000a00 */
[----:B------:R-:W-:Y:S01]  /*8f90*/  LEA R6, P0, R2, UR4, 0x2 ;  /* 0x0000000402067c11 */ /* 0x000fe2000f8010ff */
[----:B------:R-:W-:-:S05]  /*8fa0*/  IMAD.IADD R3, R5, 0x1, R3 ;  /* 0x0000000105037824 */ /* 0x000fca00078e0203 */
[----:B------:R-:W-:-:S05]  /*8fb0*/  LEA.HI.X R7, R2, UR5, R3, 0x2, P0 ;  /* 0x0000000502077c11 */ /* 0x000fca00080f1403 */
[----:B------:R-:W2:Y:S01]  /*8fc0*/  LDG.E R5, desc[UR38][R6.64] ;  /* 0x0000002606057981 */ /* 0x000ea2000c1e1900 */
[----:B------:R-:W-:-:S06]  /*8fd0*/  ULOP3.LUT UR6, UR41, 0x2, URZ, 0xfc, !UPT ;  /* 0x0000000229067892 */ /* 0x000fcc000f8efc3f */
[----:B------:R-:W-:Y:S01]  /*8fe0*/  MOV R10, UR6 ;  /* 0x00000006000a7c02 */ /* 0x000fe20008000f00 */
        /* <DEDUP_REMOVED lines=9> */
.L_x_12843:
[----:B------:R-:W-:Y:S01]  /*9080*/  LEA R7, R20, UR45, 0x3 ;  /* 0x0000002d14077c11 */ /* 0x000fe2000f8e18ff */
[----:B------:R-:W-:Y:S01]  /*9090*/  BSSY B1, `(.L_x_12844) ;  /* 0x0000004000017945 */ /* 0x000fe20003800000 */
[----:B------:R-:W-:-:S04]  /*90a0*/  SHF.L.U32 R2, R24, 0x1f, RZ ;  /* 0x0000001f18027819 */ /* 0x000fc800000006ff */
[----:B------:R-:W0:Y:S02]  /*90b0*/  SYNCS.PHASECHK.TRANS64.TRYWAIT P0, [R7+URZ+0x16840], R2 ;  /* 0x01684002070075a7 */ /* 0x000e24000800017f */
[----:B0-----:R-:W-:Y:S05]  /*90c0*/  @!P0 BRA `(.L_x_12845) ;  /* 0x00000030000c8947 */ /* 0x001fea0003800000 */
.L_x_12920:
[----:B------:R-:W-:Y:S05]  /*90d0*/  BSYNC B1 ;  /* 0x0000000000017941 */ /* 0x000fea0003800000 */
.L_x_12844:
[----:B------:R-:W-:Y:S01]  /*90e0*/  ULDC UR4, c[0x0][0x430] ;  /* 0x00010c0000047ab9 */ /* 0x000fe20000000800 */
[----:B------:R-:W-:Y:S01]  /*90f0*/  R2UR UR6, R27 ;  /* 0x000000001b0672ca */ /* 0x000fe200000e0000 */
[----:B------:R-:W-:Y:S01]  /*9100*/  UIADD3 UR4, -UR4, URZ, URZ ;  /* 0x0000003f04047290 */ /* 0x000fe2000fffe13f */
[----:B------:R-:W-:-:S05]  /*9110*/  LOP3.LUT P2, RZ, R29, 0x1, RZ, 0xc0, !PT ;  /* 0x000000011dff7812 */ /* 0x000fca000784c0ff */
[----:B------:R-:W-:Y:S01]  /*9120*/  IMAD R6, R9, UR4, R0 ;  /* 0x0000000409067c24 */ /* 0x000fe2000f8e0200 */
[----:B------:R-:W-:-:S04]  /*9130*/  ULDC.64 UR4, c[0x0][0x300] ;  /* 0x0000c00000047ab9 */ /* 0x000fc80000000a00 */
[----:B------:R-:W-:-:S05]  /*9140*/  SHF.R.S32.HI R23, RZ, 0x1f, R6 ;  /* 0x0000001fff177819 */ /* 0x000fca0000011406 */
        /* <DEDUP_REMOVED lines=15> */
[----:B------:R-:W-:Y:S01]  /*9240*/  IMAD R9, R20, 0x2000, R22 ;  /* 0x0000200014097824 */ /* 0x000fe200078e0216 */
[----:B------:R-:W-:Y:S02]  /*9250*/  LEA R10, P0, R2, UR6, 0x1 ;  /* 0x00000006020a7c11 */ /* 0x000fe4000f8008ff */
[----:B------:R-:W-:Y:S01]  /*9260*/  IADD3 R19, R3, UR4, RZ ;  /* 0x0000000403137c10 */ /* 0x000fe2000fffe0ff */
[----:B------:R-:W-:-:S03]  /*9270*/  UMOV UR4, 0xffffffff ;  /* 0xffffffff00047882 */ /* 0x000fc60000000000 */
[----:B------:R-:W-:Y:S01]  /*9280*/  LEA.HI.X R19, R2, UR7, R19, 0x1, P0 ;  /* 0x0000000702137c11 */ /* 0x000fe200080f0c13 */
[----:B------:R-:W-:Y:S06]  /*9290*/  BRA.DIV UR4, `(.L_x_12846) ;  /* 0x0000002e04ac7947 */ /* 0x000fec000b800000 */
[----:B------:R-:W0:Y:S01]  /*92a0*/  SHFL.IDX PT, R2, R10, RZ, 0x181f ;  /* 0x00181fff0a027589 */ /* 0x000e2200000e0000 */
[----:B------:R-:W-:Y:S01]  /*92b0*/  IMAD.SHL.U32 R11, R16, 0x2, RZ ;  /* 0x00000002100b7824 */ /* 0x000fe200078e00ff */
[----:B------:R-:W-:Y:S02]  /*92c0*/  LEA R9, R9, UR45, 0x1 ;  /* 0x0000002d09097c11 */ /* 0x000fe4000f8e08ff */
[----:B------:R-:W1:Y:S04]  /*92d0*/  SHFL.IDX PT, R3, R19, RZ, 0x181f ;  /* 0x00181fff13037589 */ /* 0x000e6800000e0000 */
[----:B------:R-:W-:Y:S01]  /*92e0*/  SHFL.IDX PT, R14, R10, 0x7, 0x181f ;  /* 0x00f81f000a0e7f89 */ /* 0x000fe200000e0000 */
[----:B0-----:R-:W-:-:S05]  /*92f0*/  IADD3 R2, P0, R2, R11, RZ ;  /* 0x0000000b02027210 */ /* 0x001fca0007f1e0ff */
[----:B-1----:R-:W-:-:S05]  /*9300*/  IMAD.X R3, RZ, RZ, R3, P0 ;  /* 0x000000ffff037224 */ /* 0x002fca00000e0603 */
[----:B------:R0:W-:Y:S04]  /*9310*/  LDGSTS.E.BYPASS.LTC128B.128 [R9+0xe400], desc[UR38][R2.64], !P2 ;  /* 0x0e40000002097fae */ /* 0x0001e8000d101d66 */
[----:B0-----:R-:W0:Y:S04]  /*9320*/  SHFL.IDX PT, R2, R10, 0x1, 0x181f ;  /* 0x00381f000a027f89 */ /* 0x001e2800000e0000 */
[----:B------:R-:W1:Y:S01]  /*9330*/  SHFL.IDX PT, R3, R19, 0x1, 0x181f ;  /* 0x00381f0013037f89 */ /* 0x000e6200000e0000 */
[----:B0-----:R-:W-:-:S05]  /*9340*/  IADD3 R2, P0, R2, R11, RZ ;  /* 0x0000000b02027210 */ /* 0x001fca0007f1e0ff */
[----:B-1----:R-:W-:-:S05]  /*9350*/  IMAD.X R3, RZ, RZ, R3, P0 ;  /* 0x000000ffff037224 */ /* 0x002fca00000e0603 */
[----:B------:R0:W-:Y:S04]  /*9360*/  LDGSTS.E.BYPASS.LTC128B.128 [R9+0xec00], desc[UR38][R2.64], !P2 ;  /* 0x0ec0000002097fae */ /* 0x0001e8000d101d66 */
[----:B0-----:R-:W0:Y:S04]  /*9370*/  SHFL.IDX PT, R2, R10, 0x2, 0x181f ;  /* 0x00581f000a027f89 */ /* 0x001e2800000e0000 */
[----:B------:R-:W1:Y:S01]  /*9380*/  SHFL.IDX PT, R3, R19, 0x2, 0x181f ;  /* 0x00581f0013037f89 */ /* 0x000e6200000e0000 */
[----:B0-----:R-:W-:-:S04]  /*9390*/  IADD3 R2, P0, R2, R11, RZ ;  /* 0x0000000b02027210 */ /* 0x001fc80007f1e0ff */
[----:B-1----:R-:W-:-:S05]  /*93a0*/  IADD3.X R3, RZ, R3, RZ, P0, !PT ;  /* 0x00000003ff037210 */ /* 0x002fca00007fe4ff */
        /* <DEDUP_REMOVED lines=17> */
[----:B------:R-:W1:Y:S04]  /*94c0*/  SHFL.IDX PT, R3, R19, 0x6, 0x181f ;  /* 0x00d81f0013037f89 */ /* 0x000e6800000e0000 */
[----:B------:R-:W2:Y:S01]  /*94d0*/  SHFL.IDX PT, R19, R19, 0x7, 0x181f ;  /* 0x00f81f0013137f89 */ /* 0x000ea200000e0000 */
[----:B0-----:R-:W-:-:S05]  /*94e0*/  IADD3 R2, P0, R2, R11, RZ ;  /* 0x0000000b02027210 */ /* 0x001fca0007f1e0ff */
[----:B-1----:R-:W-:-:S05]  /*94f0*/  IMAD.X R3, RZ, RZ, R3, P0 ;  /* 0x000000ffff037224 */ /* 0x002fca00000e0603 */
[----:B--2---:R0:W-:Y:S03]  /*9500*/  LDGSTS.E.BYPASS.LTC128B.128 [R9+0x11400], desc[UR38][R2.64], !P2 ;  /* 0x1140000002097fae */ /* 0x0041e6000d101d66 */
.L_x_12938:
[----:B0-----:R-:W-:-:S04]  /*9510*/  SHF.L.U32 R2, R16, 0x1, RZ ;  /* 0x0000000110027819 */ /* 0x001fc800000006ff */
[----:B------:R-:W-:-:S05]  /*9520*/  IADD3 R2, P0, R14, R2, RZ ;  /* 0x000000020e027210 */ /* 0x000fca0007f1e0ff */
[----:B------:R-:W-:Y:S01]  /*9530*/  IMAD.X R3, RZ, RZ, R19, P0 ;  /* 0x000000ffff037224 */ /* 0x000fe200000e0613 */
[----:B------:R-:W-:-:S04]  /*9540*/  PLOP3.LUT P0, PT, PT, PT, PT, 0x80, 0x0 ;  /* 0x000000000000781c */ /* 0x000fc80003f0f070 */
[----:B------:R-:W-:Y:S01]  /*9550*/  @!PT LDS RZ, [RZ] ;  /* 0x00000000fffff984 */ /* 0x000fe20000000800 */
[----:B------:R-:W-:Y:S01]  /*9560*/  @!PT LDS RZ, [RZ] ;  /* 0x00000000fffff984 */ /* 0x000fe20000000800 */
[----:B------:R-:W-:Y:S01]  /*9570*/  @!PT LDS RZ, [RZ] ;  /* 0x00000000fffff984 */ /* 0x000fe20000000800 */
[----:B------:R0:W-:Y:S01]  /*9580*/  LDGSTS.E.BYPASS.LTC128B.128 [R9+0x11c00], desc[UR38][R2.64], !P2 ;  /* 0x11c0000002097fae */ /* 0x0001e2000d101d66 */
[----:B------:R-:W-:-:S08]  /*9590*/  NOP ;  /* 0x0000000000007918 */ /* 0x000fd00000000000 */
.L_x_12847:
        /* <DEDUP_REMOVED lines=12> */
.L_x_12848:
[----:B------:R0:W-:Y:S01]  /*9660*/  SYNCS.ARRIVE.TRANS64.A1T0 RZ, [R7+URZ+0x16830], RZ ;  /* 0x016830ff07ff79a7 */ /* 0x0001e2000810003f */
[----:B------:R-:W-:Y:S05]  /*9670*/  @!P3 BRA `(.L_x_12849) ;  /* 0x000000000004b947 */ /* 0x000fea0003800000 */
[----:B------:R-:W-:Y:S01]  /*9680*/  BPT.TRAP 0x1 ;  /* 0x000000040000795c */ /* 0x000fe20000300000 */
.L_x_12849:
[----:B------:R-:W-:Y:S01]  /*9690*/  SHF.L.U32 R2, R21, 0x1f, RZ ;  /* 0x0000001f15027819 */ /* 0x000fe200000006ff */
[----:B------:R-:W-:Y:S01]  /*96a0*/  BSSY B1, `(.L_x_12850) ;  /* 0x0000004000017945 */ /* 0x000fe20003800000 */
[----:B0-----:R-:W-:-:S04]  /*96b0*/  LEA R7, R8, UR45, 0x3 ;  /* 0x0000002d08077c11 */ /* 0x001fc8000f8e18ff */
[----:B------:R-:W0:Y:S02]  /*96c0*/  SYNCS.PHASECHK.TRANS64.TRYWAIT P0, [R7+URZ+0x16860], R2 ;  /* 0x01686002070075a7 */ /* 0x000e24000800017f */
[----:B0-----:R-:W-:Y:S05]  /*96d0*/  @!P0 BRA `(.L_x_12851) ;  /* 0x0000003000fc8947 */ /* 0x001fea0003800000 */
.L_x_12939:
[----:B------:R-:W-:Y:S05]  /*96e0*/  BSYNC B1 ;  /* 0x0000000000017941 */ /* 0x000fea0003800000 */
.L_x_12850:
[----:B------:R-:W-:Y:S01]  /*96f0*/  UMOV UR4, 0xffffffff ;  /* 0xffffffff00047882 */ /* 0x000fe20000000000 */
[----:B------:R-:W-:Y:S02]  /*9700*/  IMAD R8, R8, 0x2000, R22 ;  /* 0x0000200008087824 */ /* 0x000fe400078e0216 */
[----:B------:R-:W-:Y:S01]  /*9710*/  IMAD.SHL.U32 R19, R16, 0x2, RZ ;  /* 0x0000000210137824 */ /* 0x000fe200078e00ff */
[----:B------:R-:W-:Y:S06]  /*9720*/  BRA.DIV UR4, `(.L_x_12852) ;  /* 0x0000003204fc7947 */ /* 0x000fec000b800000 */
[----:B------:R-:W0:Y:S01]  /*9730*/  SHFL.IDX PT, R14, R17, RZ, 0x181f ;  /* 0x00181fff110e7589 */ /* 0x000e2200000e0000 */
[----:B------:R-:W-:Y:S02]  /*9740*/  ISETP.LT.OR P0, PT, R4, 0x1, P1 ;  /* 0x000000010400780c */ /* 0x000fe40000f01670 */
[----:B------:R-:W-:Y:S01]  /*9750*/  LEA R8, R8, UR45, 0x1 ;  /* 0x0000002d08087c11 */ /* 0x000fe2000f8e08ff */
[----:B------:R-:W1:Y:S04]  /*9760*/  SHFL.IDX PT, R3, R18, RZ, 0x181f ;  /* 0x00181fff12037589 */ /* 0x000e6800000e0000 */
[----:B------:R-:W2:Y:S04]  /*9770*/  SHFL.IDX PT, R11, R17, 0x1, 0x181f ;  /* 0x00381f00110b7f89 */ /* 0x000ea800000e0000 */
[----:B------:R-:W3:Y:S04]  /*9780*/  SHFL.IDX PT, R9, R18, 0x1, 0x181f ;  /* 0x00381f0012097f89 */ /* 0x000ee800000e0000 */
[----:B------:R-:W4:Y:S04]  /*9790*/  SHFL.IDX PT, R12, R17, 0x2, 0x181f ;  /* 0x00581f00110c7f89 */ /* 0x000f2800000e0000 */
[----:B------:R-:W5:Y:S01]  /*97a0*/  SHFL.IDX PT, R10, R18, 0x2, 0x181f ;  /* 0x00581f00120a7f89 */ /* 0x000f6200000e0000 */
[----:B0-----:R-:W-:-:S03]  /*97b0*/  IADD3 R2, P2, R14, R19, RZ ;  /* 0x000000130e027210 */ /* 0x001fc60007f5e0ff */
[----:B------:R-:W-:Y:S01]  /*97c0*/  SHFL.IDX PT, R14, R17, 0x7, 0x181f ;  /* 0x00f81f00110e7f89 */ /* 0x000fe200000e0000 */
[----:B-1----:R-:W-:-:S05]  /*97d0*/  IADD3.X R3, RZ, R3, RZ, P2, !PT ;  /* 0x00000003ff037210 */ /* 0x002fca00017fe4ff */
[----:B------:R2:W-:Y:S01]  /*97e0*/  LDGSTS.E.BYPASS.LTC128B.128 [R8+0x400], desc[UR38][R2.64], !P0 ;  /* 0x0040000002087fae */ /* 0x0005e2000c101d66 */
[C---:B------:R-:W-:Y:S02]  /*97f0*/  ISETP.LT.OR P0, PT, R4.reuse, 0x11, P1 ;  /* 0x000000110400780c */ /* 0x040fe40000f01670 */
[----:B--2---:R-:W-:Y:S02]  /*9800*/  IADD3 R2, P2, R11, R19, RZ ;  /* 0x000000130b027210 */ /* 0x004fe40007f5e0ff */
[----:B------:R-:W0:Y:S03]  /*9810*/  SHFL.IDX PT, R11, R17, 0x3, 0x181f ;  /* 0x00781f00110b7f89 */ /* 0x000e2600000e0000 */
[----:B---3--:R-:W-:Y:S02]  /*9820*/  IMAD.X R3, RZ, RZ, R9, P2 ;  /* 0x000000ffff037224 */ /* 0x008fe400010e0609 */
[----:B------:R-:W1:Y:S04]  /*9830*/  SHFL.IDX PT, R9, R18, 0x3, 0x181f ;  /* 0x00781f0012097f89 */ /* 0x000e6800000e0000 */
[----:B------:R4:W-:Y:S01]  /*9840*/  LDGSTS.E.BYPASS.LTC128B.128 [R8+0xc00], desc[UR38][R2.64], !P0 ;  /* 0x00c0000002087fae */ /* 0x0009e2000c101d66 */
[----:B------:R-:W-:-:S02]  /*9850*/  ISETP.LT.OR P0, PT, R4, 0x21, P1 ;  /* 0x000000210400780c */ /* 0x000fc40000f01670 */
[----:B----4-:R-:W-:Y:S02]  /*9860*/  IADD3 R2, P2, R12, R19, RZ ;  /* 0x000000130c027210 */ /* 0x010fe40007f5e0ff */
[----:B------:R-:W2:Y:S03]  /*9870*/  SHFL.IDX PT, R12, R17, 0x4, 0x181f ;  /* 0x00981f00110c7f89 */ /* 0x000ea600000e0000 */
[----:B-----5:R-:W-:Y:S02]  /*9880*/  IMAD.X R3, RZ, RZ, R10, P2 ;  /* 0x000000ffff037224 */ /* 0x020fe400010e060a */
[----:B------:R-:W3:Y:S04]  /*9890*/  SHFL.IDX PT, R10, R18, 0x4, 0x181f ;  /* 0x00981f00120a7f89 */ /* 0x000ee800000e0000 */
[----:B------:R0:W-:Y:S01]  /*98a0*/  LDGSTS.E.BYPASS.LTC128B.128 [R8+0x1400], desc[UR38][R2.64], !P0 ;  /* 0x0140000002087fae */ /* 0x0001e2000c101d66 */
[----:B------:R-:W-:-:S02]  /*98b0*/  ISETP.LT.OR P0, PT, R4, 0x31, P1 ;  /* 0x000000310400780c */ /* 0x000fc40000f01670 */
[----:B0-----:R-:W-:Y:S02]  /*98c0*/  IADD3 R2, P2, R11, R19, RZ ;  /* 0x000000130b027210 */ /* 0x001fe40007f5e0ff */
[----:B------:R-:W0:Y:S03]  /*98d0*/  SHFL.IDX PT, R11, R17, 0x5, 0x181f ;  /* 0x00b81f00110b7f89 */ /* 0x000e2600000e0000 */
[----:B-1----:R-:W-:Y:S02]  /*98e0*/  IMAD.X R3, RZ, RZ, R9, P2 ;  /* 0x000000ffff037224 */ /* 0x002fe400010e0609 */
[----:B------:R-:W1:Y:S04]  /*98f0*/  SHFL.IDX PT, R9, R18, 0x5, 0x181f ;  /* 0x00b81f0012097f89 */ /* 0x000e6800000e0000 */
[----:B------:R2:W-:Y:S01]  /*9900*/  LDGSTS.E.BYPASS.LTC128B.128 [R8+0x1c00], desc[UR38][R2.64], !P0 ;  /* 0x01c0000002087fae */ /* 0x0005e2000c101d66 */
[----:B------:R-:W-:-:S02]  /*9910*/  ISETP.LT.OR P0, PT, R4, 0x41, P1 ;  /* 0x000000410400780c */ /* 0x000fc40000f01670 */
[----:B--2---:R-:W-:Y:S02]  /*9920*/  IADD3 R2, P2, R12, R19, RZ ;  /* 0x000000130c027210 */ /* 0x004fe40007f5e0ff */
[----:B------:R-:W2:Y:S03]  /*9930*/  SHFL.IDX PT, R12, R17, 0x6, 0x181f ;  /* 0x00d81f00110c7f89 */ /* 0x000ea600000e0000 */
[----:B---3--:R-:W-:Y:S02]  /*9940*/  IMAD.X R3, RZ, RZ, R10, P2 ;  /* 0x000000ffff037224 */ /* 0x008fe400010e060a */
[----:B------:R-:W3:Y:S04]  /*9950*/  SHFL.IDX PT, R10, R18, 0x6, 0x181f ;  /* 0x00d81f00120a7f89 */ /* 0x000ee800000e0000 */
[----:B------:R0:W-:Y:S01]  /*9960*/  LDGSTS.E.BYPASS.LTC128B.128 [R8+0x2400], desc[UR38][R2.64], !P0 ;  /* 0x0240000002087fae */ /* 0x0001e2000c101d66 */
[----:B------:R-:W-:-:S03]  /*9970*/  ISETP.LT.OR P0, PT, R4, 0x51, P1 ;  /* 0x000000510400780c */ /* 0x000fc60000f01670 */
[----:B------:R-:W4:Y:S01]  /*9980*/  SHFL.IDX PT, R18, R18, 0x7, 0x181f ;  /* 0x00f81f0012127f89 */ /* 0x000f2200000e0000 */
[----:B0-----:R-:W-:-:S04]  /*9990*/  IADD3 R2, P2, R11, R19, RZ ;  /* 0x000000130b027210 */ /* 0x001fc80007f5e0ff */
[----:B-1----:R-:W-:-:S05]  /*99a0*/  IADD3.X R3, RZ, R9, RZ, P2, !PT ;  /* 0x00000009ff037210 */ /* 0x002fca00017fe4ff */
[----:B------:R2:W-:Y:S01]  /*99b0*/  LDGSTS.E.BYPASS.LTC128B.128 [R8+0x2c00], desc[UR38][R2.64], !P0 ;  /* 0x02c0000002087fae */ /* 0x0005e2000c101d66 */
[----:B------:R-:W-:Y:S02]  /*99c0*/  ISETP.LT.OR P0, PT, R4, 0x61, P1 ;  /* 0x000000610400780c */ /* 0x000fe40000f01670 */
[----:B--2---:R-:W-:-:S05]  /*99d0*/  IADD3 R2, P2, R12, R19, RZ ;  /* 0x000000130c027210 */ /* 0x004fca0007f5e0ff */
[----:B---3--:R-:W-:-:S06]  /*99e0*/  IMAD.X R3, RZ, RZ, R10, P2 ;  /* 0x000000ffff037224 */ /* 0x008fcc00010e060a */
[----:B----4-:R0:W-:Y:S02]  /*99f0*/  LDGSTS.E.BYPASS.LTC128B.128 [R8+0x3400], desc[UR38][R2.64], !P0 ;  /* 0x0340000002087fae */ /* 0x0101e4000c101d66 */
.L_x_12957:
[----:B------:R-:W-:Y:S01]  /*9a00*/  ISETP.LT.OR P0, PT, R4, 0x71, P1 ;  /* 0x000000710400780c */ /* 0x000fe20000f01670 */
[----:B------:R-:W-:Y:S01]  /*9a10*/  ULDC.64 UR4, c[0x0][0x328] ;  /* 0x0000ca0000047ab9 */ /* 0x000fe20000000a00 */
[----:B0-----:R-:W-:Y:S01]  /*9a20*/  IADD3 R2, P2, R14, R19, RZ ;  /* 0x000000130e027210 */ /* 0x001fe20007f5e0ff */
[----:B------:R-:W-:-:S04]  /*9a30*/  IMAD R23, R23, UR4, RZ ;  /* 0x0000000417177c24 */ /* 0x000fc8000f8e02ff */
[----:B------:R-:W-:Y:S02]  /*9a40*/  IMAD.X R3, RZ, RZ, R18, P2 ;  /* 0x000000ffff037224 */ /* 0x000fe400010e0612 */
[----:B------:R-:W-:-:S04]  /*9a50*/  IMAD R23, R6, UR5, R23 ;  /* 0x0000000506177c24 */ /* 0x000fc8000f8e0217 */
[----:B------:R-:W-:Y:S01]  /*9a60*/  @!PT LDS RZ, [RZ] ;  /* 0x00000000fffff984 */ /* 0x000fe20000000800 */
[----:B------:R-:W-:Y:S01]  /*9a70*/  @!PT LDS RZ, [RZ] ;  /* 0x00000000fffff984 */ /* 0x000fe20000000800 */
[----:B------:R-:W-:Y:S01]  /*9a80*/  @!PT LDS RZ, [RZ] ;  /* 0x00000000fffff984 */ /* 0x000fe20000000800 */
        /* <DEDUP_REMOVED lines=10> */
.L_x_12853:
        /* <DEDUP_REMOVED lines=8> */
[----:B------:R-:W-:-:S04]  /*9bb0*/  MOV R5, UR5 ;  /* 0x0000000500057c02 */ /* 0x000fc80008000f00 */
[----:B------:R-:W-:-:S13]  /*9bc0*/  ISETP.NE.AND P3, PT, R5, 0x3, PT ;  /* 0x000000030500780c */ /* 0x000fda0003f65270 */
[----:B------:R-:W-:Y:S05]  /*9bd0*/  @!P3 BRA `(.L_x_12854) ;  /* 0x000000000004b947 */ /* 0x000fea0003800000 */
[----:B------:R-:W-:Y:S01]  /*9be0*/  BPT.TRAP 0x1 ;  /* 0x000000040000795c */ /* 0x000fe20000300000 */
.L_x_12854:
[----:B------:R-:W-:Y:S01]  /*9bf0*/  R2UR UR4, R27 ;  /* 0x000000001b0472ca */ /* 0x000fe200000e0000 */
[----:B------:R-:W-:Y:S01]  /*9c00*/  ULDC.64 UR6, c[0x0][0x330] ;  /* 0x0000cc0000067ab9 */ /* 0x000fe20000000a00 */
[----:B------:R-:W-:Y:S01]  /*9c10*/  VIADD R26, R26, 0xffffffff ;  /* 0xffffffff1a1a7836 */ /* 0x000fe20000000000 */
[----:B------:R0:W-:Y:S01]  /*9c20*/  SYNCS.ARRIVE.TRANS64.A1T0 RZ, [R7+URZ+0x16850], RZ ;  /* 0x016850ff07ff79a7 */ /* 0x0001e2000810003f */
[----:B------:R-:W-:Y:S01]  /*9c30*/  IMAD.U32 R3, RZ, RZ, UR6 ;  /* 0x00000006ff037e24 */ /* 0x000fe2000f8e00ff */
[----:B------:R-:W-:Y:S01]  /*9c40*/  IADD3 R4, R4, 0x80, RZ ;  /* 0x0000008004047810 */ /* 0x000fe20007ffe0ff */
[----:B------:R-:W-:Y:S01]  /*9c50*/  IMAD.MOV.U32 R18, RZ, RZ, R2 ;  /* 0x000000ffff127224 */ /* 0x000fe200078e0002 */
[----:B------:R-:W-:Y:S01]  /*9c60*/  ISETP.GT.AND P0, PT, R26, UR48, PT ;  /* 0x000000301a007c0c */ /* 0x000fe2000bf04270 */
[----:B------:R-:W-:Y:S02]  /*9c70*/  VIADD R0, R0, 0xffffff80 ;  /* 0xffffff8000007836 */ /* 0x000fe40000000000 */
[----:B------:R-:W-:-:S03]  /*9c80*/  IMAD.WIDE.U32 R18, R3, UR42, R18 ;  /* 0x0000002a03127c25 */ /* 0x000fc6000f8e0012 */
[----:B------:R-:W-:Y:S01]  /*9c90*/  UIMAD UR4, UR4, UR6, URZ ;  /* 0x00000006040472a4 */ /* 0x000fe2000f8e023f */
[----:B------:R-:W-:Y:S02]  /*9ca0*/  IMAD.MOV.U32 R21, RZ, RZ, R24 ;  /* 0x000000ffff157224 */ /* 0x000fe400078e0018 */
[----:B------:R-:W-:Y:S01]  /*9cb0*/  IMAD.MOV.U32 R8, RZ, RZ, R20 ;  /* 0x000000ffff087224 */ /* 0x000fe200078e0014 */
[----:B------:R-:W-:-:S03]  /*9cc0*/  UIMAD UR4, UR42, UR7, UR4 ;  /* 0x000000072a0472a4 */ /* 0x000fc6000f8e0204 */
[----:B------:R-:W-:Y:S02]  /*9cd0*/  ULDC.64 UR6, c[0x0][0x318] ;  /* 0x0000c60000067ab9 */ /* 0x000fe40000000a00 */
[----:B------:R-:W-:Y:S01]  /*9ce0*/  LEA R17, P2, R18, UR6, 0x1 ;  /* 0x0000000612117c11 */ /* 0x000fe2000f8408ff */
[----:B------:R-:W-:-:S05]  /*9cf0*/  VIADD R3, R19, UR4 ;  /* 0x0000000413037c36 */ /* 0x000fca0008000000 */
[----:B------:R-:W-:Y:S01]  /*9d00*/  LEA.HI.X R18, R18, UR7, R3, 0x1, P2 ;  /* 0x0000000712127c11 */ /* 0x000fe200090f0c03 */
[----:B0-----:R-:W-:Y:S06]  /*9d10*/  @P0 BRA `(.L_x_12855) ;  /* 0xfffffff000600947 */ /* 0x001fec000383ffff */
[----:B------:R-:W-:Y:S05]  /*9d20*/  BSYNC B0 ;  /* 0x0000000000007941 */ /* 0x000fea0003800000 */
.L_x_12842:
[----:B------:R-:W-:-:S06]  /*9d30*/  ULOP3.LUT UR4, UR41, 0x2, URZ, 0xfc, !UPT ;  /* 0x0000000229047892 */ /* 0x000fcc000f8efc3f */
[----:B0-----:R-:W-:-:S05]  /*9d40*/  IMAD.U32 R0, RZ, RZ, UR4 ;  /* 0x00000004ff007e24 */ /* 0x001fca000f8e00ff */
[----:B------:R-:W-:-:S13]  /*9d50*/  ISETP.NE.AND P0, PT, R0, 0x3, PT ;  /* 0x000000030000780c */ /* 0x000fda0003f05270 */
[----:B------:R-:W-:Y:S05]  /*9d60*/  @!P0 BRA `(.L_x_12856) ;  /* 0x0000000000048947 */ /* 0x000fea0003800000 */
[----:B------:R-:W-:Y:S01]  /*9d70*/  BPT.TRAP 0x1 ;  /* 0x000000040000795c */ /* 0x000fe20000300000 */
.L_x_12856:
[----:B------:R-:W-:Y:S01]  /*9d80*/  LEA R0, R20, UR45, 0x3 ;  /* 0x0000002d14007c11 */ /* 0x000fe2000f8e18ff */
        /* <DEDUP_REMOVED lines=11> */
.L_x_12958:
[----:B------:R-:W-:Y:S05]  /*9e40*/  BSYNC B0 ;  /* 0x0000000000007941 */ /* 0x000fea0003800000 */
.L_x_12857:
[----:B------:R-:W-:-:S03]  /*9e50*/  UMOV UR4, 0xffffffff ;  /* 0xffffffff00047882 */ /* 0x000fc60000000000 */
[----:B------:R-:W-:Y:S05]  /*9e60*/  BRA.DIV UR4, `(.L_x_12859) ;  /* 0x00000036048c7947 */ /* 0x000fea000b800000 */
[----:B------:R-:W1:Y:S01]  /*9e70*/  SHFL.IDX PT, R14, R17, RZ, 0x181f ;  /* 0x00181fff110e7589 */ /* 0x000e6200000e0000 */
[----:B------:R-:W-:Y:S01]  /*9e80*/  ULDC UR4, c[0x0][0x2f4] ;  /* 0x0000bd0000047ab9 */ /* 0x000fe20000000800 */
[----:B------:R-:W-:Y:S02]  /*9e90*/  LEA R4, R4, UR45, 0x1 ;  /* 0x0000002d04047c11 */ /* 0x000fe4000f8e08ff */
[----:B------:R-:W2:Y:S01]  /*9ea0*/  SHFL.IDX PT, R21, R17, 0x2, 0x181f ;  /* 0x00581f0011157f89 */ /* 0x000ea200000e0000 */
[C---:B------:R-:W-:Y:S01]  /*9eb0*/  ISETP.GE.AND P0, PT, R16.reuse, UR4, PT ;  /* 0x0000000410007c0c */ /* 0x040fe2000bf06270 */
[----:B------:R-:W-:Y:S02]  /*9ec0*/  IMAD.SHL.U32 R16, R16, 0x2, RZ ;  /* 0x0000000210107824 */ /* 0x000fe400078e00ff */
[----:B------:R-:W3:Y:S01]  /*9ed0*/  SHFL.IDX PT, R9, R17, 0x1, 0x181f ;  /* 0x00381f0011097f89 */ /* 0x000ee200000e0000 */
[C---:B------:R-:W-:Y:S02]  /*9ee0*/  ISETP.LT.OR P2, PT, R5.reuse, 0x1, P0 ;  /* 0x000000010500780c */ /* 0x040fe40000741670 */
[----:B------:R-:W-:Y:S01]  /*9ef0*/  ISETP.LT.OR P1, PT, R5, 0x11, P0 ;  /* 0x000000110500780c */ /* 0x000fe20000721670 */
[----:B0-----:R-:W0:Y:S04]  /*9f00*/  SHFL.IDX PT, R3, R18, RZ, 0x181f ;  /* 0x00181fff12037589 */ /* 0x001e2800000e0000 */
[----:B------:R-:W4:Y:S04]  /*9f10*/  SHFL.IDX PT, R19, R18, 0x2, 0x181f ;  /* 0x00581f0012137f89 */ /* 0x000f2800000e0000 */
[----:B------:R-:W5:Y:S01]  /*9f20*/  SHFL.IDX PT, R7, R18, 0x1, 0x181f ;  /* 0x00381f0012077f89 */ /* 0x000f6200000e0000 */
[----:B-1----:R-:W-:-:S03]  /*9f30*/  IADD3 R8, P4, R14, R16, RZ ;  /* 0x000000100e087210 */ /* 0x002fc60007f9e0ff */
[----:B------:R-:W-:Y:S01]  /*9f40*/  SHFL.IDX PT, R10, R18, 0x3, 0x181f ;  /* 0x00781f00120a7f89 */ /* 0x000fe200000e0000 */
[----:B--2---:R-:W-:-:S03]  /*9f50*/  IADD3 R2, P5, R21, R16, RZ ;  /* 0x0000001015027210 */ /* 0x004fc60007fbe0ff */
[----:B------:R-:W-:Y:S01]  /*9f60*/  SHFL.IDX PT, R14, R17, 0x3, 0x181f ;  /* 0x00781f00110e7f89 */ /* 0x000fe200000e0000 */
[----:B---3--:R-:W-:-:S03]  /*9f70*/  IADD3 R6, P3, R9, R16, RZ ;  /* 0x0000001009067210 */ /* 0x008fc60007f7e0ff */
[----:B------:R-:W1:Y:S01]  /*9f80*/  SHFL.IDX PT, R23, R17, 0x4, 0x181f ;  /* 0x00981f0011177f89 */ /* 0x000e6200000e0000 */
[----:B0-----:R-:W-:Y:S01]  /*9f90*/  IMAD.X R9, RZ, RZ, R3, P4 ;  /* 0x000000ffff097224 */ /* 0x001fe200020e0603 */
[----:B------:R-:W-:Y:S02]  /*9fa0*/  ISETP.LT.OR P4, PT, R5, 0x21, P0 ;  /* 0x000000210500780c */ /* 0x000fe40000781670 */
[----:B------:R-:W0:Y:S01]  /*9fb0*/  SHFL.IDX PT, R25, R17, 0x5, 0x181f ;  /* 0x00b81f0011197f89 */ /* 0x000e2200000e0000 */
[----:B----4-:R-:W-:-:S03]  /*9fc0*/  IMAD.X R3, RZ, RZ, R19, P5 ;  /* 0x000000ffff037224 */ /* 0x010fc600028e0613 */
[----:B------:R-:W2:Y:S01]  /*9fd0*/  SHFL.IDX PT, R19, R18, 0x4, 0x181f ;  /* 0x00981f0012137f89 */ /* 0x000ea200000e0000 */
[----:B-----5:R-:W-:-:S03]  /*9fe0*/  IADD3.X R7, RZ, R7, RZ, P3, !PT ;  /* 0x00000007ff077210 */ /* 0x020fc60001ffe4ff */
[----:B------:R-:W-:Y:S04]  /*9ff0*/  SHFL.IDX PT, R27, R17, 0x6, 0x181f ;  /* 0x00d81f00111b7f89 */ /* 0x000fe800000e0000 */
[----:B------:R1:W-:Y:S04]  /*a000*/  LDGSTS.E.BYPASS.LTC128B.128 [R4+0x400], desc[UR38][R8.64], !P2 ;  /* 0x0040000008047fae */ /* 0x0003e8000d101d66 */
[----:B------:R-:W3:Y:S04]  /*a010*/  SHFL.IDX PT, R21, R18, 0x5, 0x181f ;  /* 0x00b81f0012157f89 */ /* 0x000ee800000e0000 */
[----:B------:R0:W-:Y:S01]  /*a020*/  LDGSTS.E.BYPASS.LTC128B.128 [R4+0xc00], desc[UR38][R6.64], !P1 ;  /* 0x00c0000006047fae */ /* 0x0001e2000c901d66 */
[----:B------:R-:W-:-:S03]  /*a030*/  ISETP.LT.OR P1, PT, R5, 0x31, P0 ;  /* 0x000000310500780c */ /* 0x000fc60000721670 */
[----:B------:R-:W4:Y:S04]  /*a040*/  SHFL.IDX PT, R22, R18, 0x6, 0x181f ;  /* 0x00d81f0012167f89 */ /* 0x000f2800000e0000 */
[----:B------:R5:W-:Y:S01]  /*a050*/  LDGSTS.E.BYPASS.LTC128B.128 [R4+0x1400], desc[UR38][R2.64], !P4 ;  /* 0x0140000002047fae */ /* 0x000be2000e101d66 */
[-C--:B-1----:R-:W-:Y:S02]  /*a060*/  IADD3 R8, P4, R23, R16.reuse, RZ ;  /* 0x0000001017087210 */ /* 0x082fe40007f9e0ff */
[----:B0-----:R-:W-:Y:S01]  /*a070*/  IADD3 R6, P3, R25, R16, RZ ;  /* 0x0000001019067210 */ /* 0x001fe20007f7e0ff */
[----:B------:R-:W0:Y:S02]  /*a080*/  SHFL.IDX PT, R18, R18, 0x7, 0x181f ;  /* 0x00f81f0012127f89 */ /* 0x000e2400000e0000 */
[----:B--2---:R-:W-:Y:S01]  /*a090*/  IMAD.X R9, RZ, RZ, R19, P4 ;  /* 0x000000ffff097224 */ /* 0x004fe200020e0613 */
[----:B------:R-:W-:-:S02]  /*a0a0*/  ISETP.LT.OR P4, PT, R5, 0x61, P0 ;  /* 0x000000610500780c */ /* 0x000fc40000781670 */
[----:B-----5:R-:W-:Y:S01]  /*a0b0*/  IADD3 R2, P2, R14, R16, RZ ;  /* 0x000000100e027210 */ /* 0x020fe20007f5e0ff */
[----:B---3--:R-:W-:Y:S01]  /*a0c0*/  IMAD.X R7, RZ, RZ, R21, P3 ;  /* 0x000000ffff077224 */ /* 0x008fe200018e0615 */
[----:B------:R1:W2:Y:S03]  /*a0d0*/  SHFL.IDX PT, R14, R17, 0x7, 0x181f ;  /* 0x00f81f00110e7f89 */ /* 0x0002a600000e0000 */
[----:B------:R-:W-:Y:S01]  /*a0e0*/  IMAD.X R3, RZ, RZ, R10, P2 ;  /* 0x000000ffff037224 */ /* 0x000fe200010e060a */
[----:B------:R-:W-:Y:S01]  /*a0f0*/  ISETP.LT.OR P2, PT, R5, 0x41, P0 ;  /* 0x000000410500780c */ /* 0x000fe20000741670 */
[----:B------:R-:W-:-:S03]  /*a100*/  IMAD.MOV.U32 R10, RZ, RZ, RZ ;  /* 0x000000ffff0a7224 */ /* 0x000fc600078e00ff */
[----:B------:R3:W-:Y:S01]  /*a110*/  LDGSTS.E.BYPASS.LTC128B.128 [R4+0x1c00], desc[UR38][R2.64], !P1 ;  /* 0x01c0000002047fae */ /* 0x0007e2000c901d66 */
[----:B------:R-:W-:-:S08]  /*a120*/  ISETP.LT.OR P1, PT, R5, 0x51, P0 ;  /* 0x000000510500780c */ /* 0x000fd00000721670 */
[----:B------:R1:W-:Y:S01]  /*a130*/  LDGSTS.E.BYPASS.LTC128B.128 [R4+0x2400], desc[UR38][R8.64], !P2 ;  /* 0x0240000008047fae */ /* 0x0003e2000d101d66 */
[----:B---3--:R-:W-:-:S04]  /*a140*/  IADD3 R2, P5, R27, R16, RZ ;  /* 0x000000101b027210 */ /* 0x008fc80007fbe0ff */
[----:B------:R1:W-:Y:S01]  /*a150*/  LDGSTS.E.BYPASS.LTC128B.128 [R4+0x2c00], desc[UR38][R6.64], !P1 ;  /* 0x02c0000006047fae */ /* 0x0003e2000c901d66 */
[----:B----4-:R-:W-:-:S05]  /*a160*/  IADD3.X R3, RZ, R22, RZ, P5, !PT ;  /* 0x00000016ff037210 */ /* 0x010fca0002ffe4ff */
[----:B0-2---:R1:W-:Y:S03]  /*a170*/  LDGSTS.E.BYPASS.LTC128B.128 [R4+0x3400], desc[UR38][R2.64], !P4 ;  /* 0x0340000002047fae */ /* 0x0053e6000e101d66 */
.L_x_12976:
[----:B------:R-:W-:Y:S02]  /*a180*/  ISETP.LT.OR P0, PT, R5, 0x71, P0 ;  /* 0x000000710500780c */ /* 0x000fe40000701670 */
[----:B-1----:R-:W-:-:S05]  /*a190*/  IADD3 R2, P1, R14, R16, RZ ;  /* 0x000000100e027210 */ /* 0x002fca0007f3e0ff */
[----:B------:R-:W-:-:S06]  /*a1a0*/  IMAD.X R3, RZ, RZ, R18, P1 ;  /* 0x000000ffff037224 */ /* 0x000fcc00008e0612 */
[----:B------:R-:W-:Y:S01]  /*a1b0*/  @!PT LDS RZ, [RZ] ;  /* 0x00000000fffff984 */ /* 0x000fe20000000800 */
[----:B------:R-:W-:Y:S01]  /*a1c0*/  @!PT LDS RZ, [RZ] ;  /* 0x00000000fffff984 */ /* 0x000fe20000000800 */
[----:B------:R-:W-:Y:S01]  /*a1d0*/  @!PT LDS RZ, [RZ] ;  /* 0x00000000fffff984 */ /* 0x000fe20000000800 */
[----:B------:R0:W-:Y:S01]  /*a1e0*/  LDGSTS.E.BYPASS.LTC128B.128 [R4+0x3c00], desc[UR38][R2.64], !P0 ;  /* 0x03c0000002047fae */ /* 0x0001e2000c101d66 */
[----:B------:R-:W-:Y:S01]  /*a1f0*/  PLOP3.LUT P0, PT, PT, PT, PT, 0x80, 0x0 ;  /* 0x000000000000781c */ /* 0x000fe20003f0f070 */
[----:B------:R-:W-:-:S12]  /*a200*/  NOP ;  /* 0x0000000000007918 */ /* 0x000fd80000000000 */
.L_x_12860:
        /* <DEDUP_REMOVED lines=12> */
.L_x_12861:
[----:B------:R-:W-:Y:S01]  /*a2d0*/  VIADD R2, R20, 0x1 ;  /* 0x0000000114027836 */ /* 0x000fe20000000000 */
[----:B------:R0:W-:Y:S04]  /*a2e0*/  SYNCS.ARRIVE.TRANS64.A1T0 RZ, [R0+URZ+0x16850], RZ ;  /* 0x016850ff00ff79a7 */ /* 0x0001e8000810003f */
[----:B------:R-:W-:-:S04]  /*a2f0*/  ISETP.NE.AND P0, PT, R2, 0x2, PT ;  /* 0x000000020200780c */ /* 0x000fc80003f05270 */
[----:B------:R-:W-:Y:S02]  /*a300*/  SEL R3, RZ, 0x1, P0 ;  /* 0x00000001ff037807 */ /* 0x000fe40000000000 */
[----:B------:R-:W-:Y:S02]  /*a310*/  SEL R2, R2, RZ, P0 ;  /* 0x000000ff02027207 */ /* 0x000fe40000000000 */
[----:B0-----:R-:W-:-:S07]  /*a320*/  LOP3.LUT R0, R24, R3, RZ, 0x3c, !PT ;  /* 0x0000000318007212 */ /* 0x001fce00078e3cff */
.L_x_12829:
[----:B------:R-:W0:Y:S01]  /*a330*/  S2R R4, SR_CgaCtaId ;  /* 0x0000000000047919 */ /* 0x000e220000008800 */
[----:B------:R-:W-:Y:S02]  /*a340*/  MOV R3, 0x400 ;  /* 0x0000040000037802 */ /* 0x000fe40000000f00 */
[----:B------:R-:W-:Y:S02]  /*a350*/  SHF.L.U32 R10, R10, 0x1f, RZ ;  /* 0x0000001f0a0a7819 */ /* 0x000fe400000006ff */
[----:B0-----:R-:W-:-:S04]  /*a360*/  LEA R7, R4, R3, 0x18 ;  /* 0x0000000304077211 */ /* 0x001fc800078ec0ff */
[----:B------:R-:W0:Y:S02]  /*a370*/  SYNCS.PHASECHK.TRANS64.TRYWAIT P0, [R7+URZ+0x16820], R10 ;  /* 0x0168200a070075a7 */ /* 0x000e24000800017f */
[----:B0-----:R-:W-:Y:S05]  /*a380*/  @!P0 BRA `(.L_x_12862) ;  /* 0x0000003800908947 */ /* 0x001fea0003800000 */
.L_x_12977:
[----:B------:R-:W-:-:S03]  /*a390*/  UMOV UR4, 0xffffffff ;  /* 0xffffffff00047882 */ /* 0x000fc60000000000 */
[----:B------:R-:W-:Y:S05]  /*a3a0*/  BRA.DIV UR4, `(.L_x_12863) ;  /* 0x0000003a049c7947 */ /* 0x000fea000b800000 */
[----:B------:R-:W1:Y:S02]  /*a3b0*/  S2R R3, SR_TID.X ;  /* 0x0000000000037919 */ /* 0x000e640000002100 */
[----:B-1----:R-:W-:-:S04]  /*a3c0*/  SHF.R.U32.HI R3, RZ, 0x5, R3 ;  /* 0x00000005ff037819 */ /* 0x002fc80000011603 */
[----:B------:R-:W-:-:S05]  /*a3d0*/  LOP3.LUT R3, R3, 0x3, RZ, 0xc0, !PT ;  /* 0x0000000303037812 */ /* 0x000fca00078ec0ff */
[----:B------:R1:W2:Y:S02]  /*a3e0*/  SHFL.IDX PT, R14, R3, RZ, 0x1f ;  /* 0x00001fff030e7589 */ /* 0x0002a400000e0000 */
.L_x_12980:
[----:B--2---:R-:W-:-:S13]  /*a3f0*/  ISETP.NE.AND P0, PT, R14, RZ, PT ;  /* 0x000000ff0e00720c */ /* 0x004fda0003f05270 */
[----:B------:R-:W-:Y:S05]  /*a400*/  @P0 BRA `(.L_x_12797) ;  /* 0x0000000000880947 */ /* 0x000fea0003800000 */
[----:B------:R-:W-:-:S03]  /*a410*/  UMOV UR4, 0xffffffff ;  /* 0xffffffff00047882 */ /* 0x000fc60000000000 */
[----:B------:R-:W-:Y:S05]  /*a420*/  BRA.DIV UR4, `(.L_x_12864) ;  /* 0x0000003a04b07947 */ /* 0x000fea000b800000 */
[----:B------:R-:W-:-:S13]  /*a430*/  ELECT P6, URZ, PT ;  /* 0x00000000003f782f */ /* 0x000fda00038c0000 */
.L_x_12983:
[----:B------:R-:W-:Y:S05]  /*a440*/  @!P6 BRA `(.L_x_12797) ;  /* 0x000000000078e947 */ /* 0x000fea0003800000 */
[----:B------:R-:W-:-:S06]  /*a450*/  ULOP3.LUT UR4, UR41, 0x2, URZ, 0xfc, !UPT ;  /* 0x0000000229047892 */ /* 0x000fcc000f8efc3f */
[----:B-1----:R-:W-:-:S04]  /*a460*/  MOV R3, UR4 ;  /* 0x0000000400037c02 */ /* 0x002fc80008000f00 */
[----:B------:R-:W-:-:S13]  /*a470*/  ISETP.NE.AND P0, PT, R3, 0x3, PT ;  /* 0x000000030300780c */ /* 0x000fda0003f05270 */
[----:B------:R-:W-:Y:S05]  /*a480*/  @!P0 BRA `(.L_x_12865) ;  /* 0x0000000000048947 */ /* 0x000fea0003800000 */
[----:B------:R-:W-:Y:S01]  /*a490*/  BPT.TRAP 0x1 ;  /* 0x000000040000795c */ /* 0x000fe20000300000 */
.L_x_12865:
[----:B------:R-:W-:Y:S01]  /*a4a0*/  IMAD R5, R2, 0x8, R7 ;  /* 0x0000000802057824 */ /* 0x000fe200078e0207 */
[----:B------:R-:W-:Y:S01]  /*a4b0*/  SHF.L.U32 R4, R0, 0x1f, RZ ;  /* 0x0000001f00047819 */ /* 0x000fe200000006ff */
[----:B------:R-:W-:-:S03]  /*a4c0*/  VIADD R2, R2, 0x1 ;  /* 0x0000000102027836 */ /* 0x000fc60000000000 */
[----:B------:R-:W1:Y:S02]  /*a4d0*/  SYNCS.PHASECHK.TRANS64.TRYWAIT P1, [R5+URZ+0x16840], R4 ;  /* 0x01684004050075a7 */ /* 0x000e64000802017f */
[----:B------:R-:W-:-:S04]  /*a4e0*/  ISETP.NE.AND P2, PT, R2, 0x2, PT ;  /* 0x000000020200780c */ /* 0x000fc80003f45270 */
[----:B------:R-:W-:Y:S01]  /*a4f0*/  SEL R3, RZ, 0x1, P2 ;  /* 0x00000001ff037807 */ /* 0x000fe20001000000 */
[----:B-1----:R-:W-:Y:S08]  /*a500*/  @!P1 BRA `(.L_x_12866) ;  /* 0x0000003800989947 */ /* 0x002ff00003800000 */
.L_x_12984:
[----:B------:R-:W-:Y:S02]  /*a510*/  SEL R2, R2, RZ, P2 ;  /* 0x000000ff02027207 */ /* 0x000fe40001000000 */
[----:B------:R-:W-:Y:S01]  /*a520*/  LOP3.LUT R0, R0, R3, RZ, 0x3c, !PT ;  /* 0x0000000300007212 */ /* 0x000fe200078e3cff */
[----:B------:R-:W-:Y:S06]  /*a530*/  @!P0 BRA `(.L_x_12867) ;  /* 0x0000000000048947 */ /* 0x000fec0003800000 */
[----:B------:R-:W-:Y:S01]  /*a540*/  BPT.TRAP 0x1 ;  /* 0x000000040000795c */ /* 0x000fe20000300000 */
.L_x_12867:
[----:B------:R-:W-:Y:S01]  /*a550*/  IMAD R3, R2, 0x8, R7 ;  /* 0x0000000802037824 */ /* 0x000fe200078e0207 */
[----:B------:R-:W-:-:S04]  /*a560*/  SHF.L.U32 R0, R0, 0x1f, RZ ;  /* 0x0000001f00007819 */ /* 0x000fc800000006ff */
[----:B------:R-:W2:Y:S02]  /*a570*/  SYNCS.PHASECHK.TRANS64.TRYWAIT P1, [R3+URZ+0x16840], R0 ;  /* 0x01684000030075a7 */ /* 0x000ea4000802017f */
[----:B--2---:R-:W-:Y:S05]  /*a580*/  @!P1 BRA `(.L_x_12868) ;  /* 0x00000038008c9947 */ /* 0x004fea0003800000 */
.L_x_12985:
[----:B------:R-:W-:Y:S05]  /*a590*/  @!P0 BRA `(.L_x_12869) ;  /* 0x0000000000048947 */ /* 0x000fea0003800000 */
[----:B------:R-:W-:Y:S01]  /*a5a0*/  BPT.TRAP 0x1 ;  /* 0x000000040000795c */ /* 0x000fe20000300000 */
.L_x_12869:
[----:B------:R-:W3:Y:S02]  /*a5b0*/  SYNCS.PHASECHK.TRANS64.TRYWAIT P1, [R5+URZ+0x16860], R4 ;  /* 0x01686004050075a7 */ /* 0x000ee4000802017f */
[----:B---3--:R-:W-:Y:S05]  /*a5c0*/  @!P1 BRA `(.L_x_12870) ;  /* 0x0000003800909947 */ /* 0x008fea0003800000 */
.L_x_12986:
[----:B------:R-:W-:Y:S05]  /*a5d0*/  @!P0 BRA `(.L_x_12871) ;  /* 0x0000000000048947 */ /* 0x000fea0003800000 */
[----:B------:R-:W-:Y:S01]  /*a5e0*/  BPT.TRAP 0x1 ;  /* 0x000000040000795c */ /* 0x000fe20000300000 */
.L_x_12871:
[----:B----4-:R4:W0:Y:S02]  /*a5f0*/  SYNCS.PHASECHK.TRANS64.TRYWAIT P0, [R3+URZ+0x16860], R0 ;  /* 0x01686000030075a7 */ /* 0x010824000800017f */
[----:B0-----:R-:W-:Y:S05]  /*a600*/  @!P0 NANOSLEEP.SYNCS 0x989680 ;  /* 0x009896800000895d */ /* 0x001fea0003900000 */
[----:B------:R-:W0:Y:S02]  /*a610*/  @!P0 SYNCS.PHASECHK.TRANS64 P0, [R3+URZ+0x16860], R0 ;  /* 0x01686000030085a7 */ /* 0x000e24000800007f */
[----:B0-----:R-:W-:Y:S05]  /*a620*/  @!P0 BRA `(.L_x_12871) ;  /* 0xfffffffc00f08947 */ /* 0x001fea000383ffff */
.L_x_12797:
[----:B------:R-:W-:Y:S05]  /*a630*/  BSYNC B6 ;  /* 0x0000000000067941 */ /* 0x000fea0003800000 */
.L_x_12794:
[----:B------:R-:W-:Y:S05]  /*a640*/  EXIT ;  /* 0x000000000000794d */ /* 0x000fea0003800000 */
.L_x_12801:
[----:B0-----:R-:W-:-:S04]  /*a650*/  IMAD.U32 R3, RZ, RZ, UR40 ;  /* 0x00000028ff037e24 */ /* 0x001fc8000f8e00ff */
[----:B------:R0:W1:Y:S03]  /*a660*/  SYNCS.PHASECHK.TRANS64.TRYWAIT P0, [R3+URZ+0x16800], R2 ;  /* 0x01680002030075a7 */ /* 0x000066000800017f */
[----:B-1----:R-:W-:Y:S05]  /*a670*/  @!P0 NANOSLEEP.SYNCS 0x989680 ;  /* 0x009896800000895d */ /* 0x002fea0003900000 */
[----:B------:R-:W1:Y:S02]  /*a680*/  @!P0 SYNCS.PHASECHK.TRANS64 P0, [R3+URZ+0x16800], R2 ;  /* 0x01680002030085a7 */ /* 0x000e64000800007f */
[----:B-1----:R-:W-:Y:S05]  /*a690*/  @!P0 BRA `(.L_x_12801) ;  /* 0xfffffffc00ec8947 */ /* 0x002fea000383ffff */
[----:B------:R-:W-:Y:S05]  /*a6a0*/  BRA `(.L_x_12872) ;  /* 0xffffff6800a87947 */ /* 0x000fea000383ffff */
.L_x_12805:
[----:B0-----:R-:W-:-:S04]  /*a6b0*/  MOV R3, UR40 ;  /* 0x0000002800037c02 */ /* 0x001fc80008000f00 */
[----:B------:R0:W2:Y:S03]  /*a6c0*/  SYNCS.PHASECHK.TRANS64.TRYWAIT P1, [R3+URZ+0x16830], R2 ;  /* 0x01683002030075a7 */ /* 0x0000a6000802017f */
[----:B--2---:R-:W-:Y:S05]  /*a6d0*/  @!P1 NANOSLEEP.SYNCS 0x989680 ;  /* 0x009896800000995d */ /* 0x004fea0003900000 */
[----:B------:R-:W2:Y:S02]  /*a6e0*/  @!P1 SYNCS.PHASECHK.TRANS64 P1, [R3+URZ+0x16830], R2 ;  /* 0x01683002030095a7 */ /* 0x000ea4000802007f */
[----:B--2---:R-:W-:Y:S05]  /*a6f0*/  @!P1 BRA `(.L_x_12805) ;  /* 0xfffffffc00ec9947 */ /* 0x004fea000383ffff */
[----:B------:R-:W-:Y:S05]  /*a700*/  BRA `(.L_x_12804) ;  /* 0xffffff6800c47947 */ /* 0x000fea000383ffff */
.L_x_12811:
[----:B-1----:R-:W-:-:S04]  /*a710*/  IMAD.U32 R5, RZ, RZ, UR10 ;  /* 0x0000000aff057e24 */ /* 0x002fc8000f8e00ff */
[----:B------:R1:W2:Y:S03]  /*a720*/  SYNCS.PHASECHK.TRANS64.TRYWAIT P1, [R5+URZ+0x16830], R0 ;  /* 0x01683000050075a7 */ /* 0x0002a6000802017f */
[----:B--2---:R-:W-:Y:S05]  /*a730*/  @!P1 NANOSLEEP.SYNCS 0x989680 ;  /* 0x009896800000995d */ /* 0x004fea0003900000 */
[----:B------:R-:W2:Y:S02]  /*a740*/  @!P1 SYNCS.PHASECHK.TRANS64 P1, [R5+URZ+0x16830], R0 ;  /* 0x01683000050095a7 */ /* 0x000ea4000802007f */
[----:B--2---:R-:W-:Y:S05]  /*a750*/  @!P1 BRA `(.L_x_12811) ;  /* 0xfffffffc00ec9947 */ /* 0x004fea000383ffff */
[----:B------:R-:W-:Y:S05]  /*a760*/  BRA `(.L_x_12808) ;  /* 0xffffff8c00147947 */ /* 0x000fea000383ffff */
.L_x_12815:
[----:B-1----:R-:W-:-:S04]  /*a770*/  IMAD.U32 R5, RZ, RZ, UR10 ;  /* 0x0000000aff057e24 */ /* 0x002fc8000f8e00ff */
[----:B------:R1:W2:Y:S03]  /*a780*/  SYNCS.PHASECHK.TRANS64.TRYWAIT P1, [R5+URZ+0x16850], R4 ;  /* 0x01685004050075a7 */ /* 0x0002a6000802017f */
[----:B--2---:R-:W-:Y:S05]  /*a790*/  @!P1 NANOSLEEP.SYNCS 0x989680 ;  /* 0x009896800000995d */ /* 0x004fea0003900000 */
[----:B------:R-:W2:Y:S02]  /*a7a0*/  @!P1 SYNCS.PHASECHK.TRANS64 P1, [R5+URZ+0x16850], R4 ;  /* 0x01685004050095a7 */ /* 0x000ea4000802007f */
[----:B--2---:R-:W-:Y:S05]  /*a7b0*/  @!P1 BRA `(.L_x_12815) ;  /* 0xfffffffc00ec9947 */ /* 0x004fea000383ffff */
[----:B------:R-:W-:Y:S05]  /*a7c0*/  BRA `(.L_x_12812) ;  /* 0xffffff8c009c7947 */ /* 0x000fea000383ffff */
.L_x_12822:
[----:B-1----:R-:W-:-:S04]  /*a7d0*/  IMAD.U32 R3, RZ, RZ, UR5 ;  /* 0x00000005ff037e24 */ /* 0x002fc8000f8e00ff */
[----:B------:R1:W2:Y:S03]  /*a7e0*/  SYNCS.PHASECHK.TRANS64.TRYWAIT P1, [R3+URZ+0x16850], R2 ;  /* 0x01685002030075a7 */ /* 0x0002a6000802017f */
[----:B--2---:R-:W-:Y:S05]  /*a7f0*/  @!P1 NANOSLEEP.SYNCS 0x989680 ;  /* 0x009896800000995d */ /* 0x004fea0003900000 */
[----:B------:R-:W2:Y:S02]  /*a800*/  @!P1 SYNCS.PHASECHK.TRANS64 P1, [R3+URZ+0x16850], R2 ;  /* 0x01685002030095a7 */ /* 0x000ea4000802007f */
[----:B--2---:R-:W-:Y:S05]  /*a810*/  @!P1 BRA `(.L_x_12822) ;  /* 0xfffffffc00ec9947 */ /* 0x004fea000383ffff */
[----:B------:R-:W-:Y:S05]  /*a820*/  BRA `(.L_x_12821) ;  /* 0xffffffa800187947 */ /* 0x000fea000383ffff */
.L_x_12834:
[----:B------:R-:W-:Y:S01]  /*a830*/  IMAD.MOV.U32 R13, RZ, RZ, R17 ;  /* 0x000000ffff0d7224 */ /* 0x000fe200078e0011 */
[----:B------:R-:W-:Y:S01]  /*a840*/  MOV R12, RZ ;  /* 0x000000ff000c7202 */ /* 0x000fe20000000f00 */
[----:B------:R-:W-:Y:S02]  /*a850*/  IMAD.MOV.U32 R11, RZ, RZ, 0x1f ;  /* 0x0000001fff0b7424 */ /* 0x000fe400078e00ff */
[----:B------:R-:W-:-:S07]  /*a860*/  IMAD.MOV.U32 R15, RZ, RZ, -0x1 ;  /* 0xffffffffff0f7424 */ /* 0x000fce00078e00ff */
[----:B0----5:R-:W-:Y:S05]  /*a870*/  WARPSYNC.COLLECTIVE R15, `(.L_x_12873) ;  /* 0x000000000f087348 */ /* 0x021fea0003c00000 */
[----:B------:R1:W2:Y:S02]  /*a880*/  SHFL.IDX P6, R14, R13, R12, R11 ;  /* 0x0000000c0d0e7389 */ /* 0x0002a400000c000b */
[----:B012--5:R-:W-:Y:S01]  /*a890*/  ENDCOLLECTIVE ;  /* 0x000000000000791b */ /* 0x027fe20003800000 */
.L_x_12873:
[----:B------:R-:W-:Y:S05]  /*a8a0*/  BRA `(.L_x_12874) ;  /* 0xffffffcc00907947 */ /* 0x000fea000383ffff */
.L_x_12836:
[----:B0-----:R-:W-:-:S04]  /*a8b0*/  IMAD.U32 R2, RZ, RZ, UR45 ;  /* 0x0000002dff027e24 */ /* 0x001fc8000f8e00ff */
[----:B------:R0:W1:Y:S03]  /*a8c0*/  SYNCS.PHASECHK.TRANS64.TRYWAIT P0, [R2+URZ+0x16840], R9 ;  /* 0x01684009020075a7 */ /* 0x000066000800017f */
[----:B-1----:R-:W-:Y:S05]  /*a8d0*/  @!P0 NANOSLEEP.SYNCS 0x989680 ;  /* 0x009896800000895d */ /* 0x002fea0003900000 */
[----:B------:R-:W1:Y:S02]  /*a8e0*/  @!P0 SYNCS.PHASECHK.TRANS64 P0, [R2+URZ+0x16840], R9 ;  /* 0x01684009020085a7 */ /* 0x000e64000800007f */
[----:B-1----:R-:W-:Y:S05]  /*a8f0*/  @!P0 BRA `(.L_x_12836) ;  /* 0xfffffffc00ec8947 */ /* 0x002fea000383ffff */
[----:B------:R-:W-:Y:S05]  /*a900*/  BRA `(.L_x_12875) ;  /* 0xffffffd000187947 */ /* 0x000fea000383ffff */
.L_x_12837:
        /* <DEDUP_REMOVED lines=8> */
.L_x_12877:
[----:B------:R-:W-:Y:S05]  /*a990*/  BSYNC B0 ;  /* 0x0000000000007941 */ /* 0x000fea0003800000 */
.L_x_12876:
        /* <DEDUP_REMOVED lines=9> */
.L_x_12878:
[----:B------:R-:W-:Y:S01]  /*aa30*/  MOV R13, R4 ;  /* 0x00000004000d7202 */ /* 0x000fe20000000f00 */
[----:B------:R-:W-:Y:S01]  /*aa40*/  IMAD.MOV.U32 R12, RZ, RZ, 0x1 ;  /* 0x00000001ff0c7424 */ /* 0x000fe200078e00ff */
[----:B------:R-:W-:-:S05]  /*aa50*/  @P0 LEA R14, P1, R16, R14, 0x1 ;  /* 0x0000000e100e0211 */ /* 0x000fca00078208ff */
[----:B------:R-:W-:Y:S01]  /*aa60*/  @P0 IMAD.X R3, RZ, RZ, R2, P1 ;  /* 0x000000ffff030224 */ /* 0x000fe200008e0602 */
[----:B------:R-:W-:Y:S01]  /*aa70*/  ISETP.GE.AND P1, PT, R5, 0x21, PT ;  /* 0x000000210500780c */ /* 0x000fe20003f26270 */
[----:B------:R-:W-:-:S12]  /*aa80*/  @P0 IMAD.MOV.U32 R2, RZ, RZ, R14 ;  /* 0x000000ffff020224 */ /* 0x000fd800078e000e */
[----:B------:R-:W-:Y:S05]  /*aa90*/  WARPSYNC.COLLECTIVE R15, `(.L_x_12879) ;  /* 0x000000000f087348 */ /* 0x000fea0003c00000 */
[----:B------:R0:W1:Y:S02]  /*aaa0*/  SHFL.IDX P6, R14, R13, R12, R11 ;  /* 0x0000000c0d0e7389 */ /* 0x00006400000c000b */
[----:B01----:R-:W-:Y:S01]  /*aab0*/  ENDCOLLECTIVE ;  /* 0x000000000000791b */ /* 0x003fe20003800000 */
.L_x_12879:
[----:B------:R-:W-:Y:S01]  /*aac0*/  @!PT LDS RZ, [RZ] ;  /* 0x00000000fffff984 */ /* 0x000fe20000000800 */
[----:B------:R-:W-:Y:S01]  /*aad0*/  @!PT LDS RZ, [RZ] ;  /* 0x00000000fffff984 */ /* 0x000fe20000000800 */
[----:B------:R-:W-:Y:S01]  /*aae0*/  @!PT LDS RZ, [RZ] ;  /* 0x00000000fffff984 */ /* 0x000fe20000000800 */
[----:B------:R0:W-:Y:S01]  /*aaf0*/  @P0 LDGSTS.E.BYPASS.LTC128B.128 [R9+0xe400], desc[UR38][R2.64], !P3 ;  /* 0x0e40000002090fae */ /* 0x0001e2000d901d66 */
[----:B------:R-:W-:Y:S01]  /*ab00*/  ISETP.GE.AND P0, PT, R5, 0x11, PT ;  /* 0x000000110500780c */ /* 0x000fe20003f06270 */
[----:B------:R-:W-:-:S12]  /*ab10*/  IMAD.MOV.U32 R13, RZ, RZ, R0 ;  /* 0x000000ffff0d7224 */ /* 0x000fd800078e0000 */
[----:B------:R-:W-:Y:S01]  /*ab20*/  @P0 LEA R25, R22, UR45, 0x1 ;  /* 0x0000002d16190c11 */ /* 0x000fe2000f8e08ff */
[----:B0-----:R-:W-:-:S07]  /*ab30*/  IMAD.MOV.U32 R7, RZ, RZ, R14 ;  /* 0x000000ffff077224 */ /* 0x001fce00078e000e */
[----:B------:R-:W-:Y:S05]  /*ab40*/  WARPSYNC.COLLECTIVE R15, `(.L_x_12880) ;  /* 0x000000000f087348 */ /* 0x000fea0003c00000 */
[----:B------:R0:W1:Y:S02]  /*ab50*/  SHFL.IDX P6, R14, R13, R12, R11 ;  /* 0x0000000c0d0e7389 */ /* 0x00006400000c000b */
[----:B01----:R-:W-:Y:S01]  /*ab60*/  ENDCOLLECTIVE ;  /* 0x000000000000791b */ /* 0x003fe20003800000 */
.L_x_12880:
[----:B------:R-:W-:Y:S01]  /*ab70*/  MOV R13, R4 ;  /* 0x00000004000d7202 */ /* 0x000fe20000000f00 */
[----:B------:R-:W-:Y:S01]  /*ab80*/  IMAD.MOV.U32 R12, RZ, RZ, 0x2 ;  /* 0x00000002ff0c7424 */ /* 0x000fe200078e00ff */
[----:B------:R-:W-:-:S13]  /*ab90*/  @P0 LEA R2, P2, R16, R14, 0x1 ;  /* 0x0000000e10020211 */ /* 0x000fda00078408ff */
[----:B------:R-:W-:Y:S05]  /*aba0*/  WARPSYNC.COLLECTIVE R15, `(.L_x_12881) ;  /* 0x000000000f087348 */ /* 0x000fea0003c00000 */
[----:B------:R0:W1:Y:S02]  /*abb0*/  SHFL.IDX P6, R14, R13, R12, R11 ;  /* 0x0000000c0d0e7389 */ /* 0x00006400000c000b */
[----:B01----:R-:W-:Y:S01]  /*abc0*/  ENDCOLLECTIVE ;  /* 0x000000000000791b */ /* 0x003fe20003800000 */
.L_x_12881:
[----:B------:R-:W-:-:S05]  /*abd0*/  @P0 IMAD.X R3, RZ, RZ, R7, P2 ;  /* 0x000000ffff030224 */ /* 0x000fca00010e0607 */
[----:B------:R-:W-:Y:S01]  /*abe0*/  @!PT LDS RZ, [RZ] ;  /* 0x00000000fffff984 */ /* 0x000fe20000000800 */
[----:B------:R-:W-:Y:S01]  /*abf0*/  @!PT LDS RZ, [RZ] ;  /* 0x00000000fffff984 */ /* 0x000fe20000000800 */
[----:B------:R-:W-:Y:S01]  /*ac00*/  @!PT LDS RZ, [RZ] ;  /* 0x00000000fffff984 */ /* 0x000fe20000000800 */
[----:B------:R0:W-:Y:S01]  /*ac10*/  @P0 LDGSTS.E.BYPASS.LTC128B.128 [R25+0xec00], desc[UR38][R2.64], !P3 ;  /* 0x0ec0000002190fae */ /* 0x0001e2000d901d66 */
[----:B------:R-:W-:Y:S02]  /*ac20*/  IMAD.MOV.U32 R13, RZ, RZ, R0 ;  /* 0x000000ffff0d7224 */ /* 0x000fe400078e0000 */
[----:B------:R-:W-:-:S07]  /*ac30*/  IMAD.MOV.U32 R6, RZ, RZ, R14 ;  /* 0x000000ffff067224 */ /* 0x000fce00078e000e */
[----:B0-----:R-:W-:Y:S05]  /*ac40*/  WARPSYNC.COLLECTIVE R15, `(.L_x_12882) ;  /* 0x000000000f087348 */ /* 0x001fea0003c00000 */
[----:B------:R1:W2:Y:S02]  /*ac50*/  SHFL.IDX P6, R14, R13, R12, R11 ;  /* 0x0000000c0d0e7389 */ /* 0x0002a400000c000b */
[----:B012---:R-:W-:Y:S01]  /*ac60*/  ENDCOLLECTIVE ;  /* 0x000000000000791b */ /* 0x007fe20003800000 */
.L_x_12882:
[----:B------:R-:W-:Y:S02]  /*ac70*/  IMAD.MOV.U32 R13, RZ, RZ, R4 ;  /* 0x000000ffff0d7224 */ /* 0x000fe400078e0004 */
[----:B------:R-:W-:Y:S02]  /*ac80*/  IMAD.MOV.U32 R12, RZ, RZ, 0x3 ;  /* 0x00000003ff0c7424 */ /* 0x000fe400078e00ff */
[----:B------:R-:W-:-:S07]  /*ac90*/  IMAD.MOV.U32 R21, RZ, RZ, R14 ;  /* 0x000000ffff157224 */ /* 0x000fce00078e000e */
[----:B------:R-:W-:Y:S05]  /*aca0*/  WARPSYNC.COLLECTIVE R15, `(.L_x_12883) ;  /* 0x000000000f087348 */ /* 0x000fea0003c00000 */
[----:B------:R0:W1:Y:S02]  /*acb0*/  SHFL.IDX P6, R14, R13, R12, R11 ;  /* 0x0000000c0d0e7389 */ /* 0x00006400000c000b */
[----:B01----:R-:W-:Y:S01]  /*acc0*/  ENDCOLLECTIVE ;  /* 0x000000000000791b */ /* 0x003fe20003800000 */
.L_x_12883:
[----:B------:R-:W-:Y:S02]  /*acd0*/  @P1 LEA R2, P0, R16, R21, 0x1 ;  /* 0x0000001510021211 */ /* 0x000fe400078008ff */
[----:B------:R-:W-:Y:S02]  /*ace0*/  @P1 LEA R21, R22, UR45, 0x1 ;  /* 0x0000002d16151c11 */ /* 0x000fe4000f8e08ff */
[----:B------:R-:W-:Y:S02]  /*acf0*/  @P1 IADD3.X R3, RZ, R6, RZ, P0, !PT ;  /* 0x00000006ff031210 */ /* 0x000fe400007fe4ff */
[----:B------:R-:W-:-:S03]  /*ad00*/  ISETP.GE.AND P0, PT, R5, 0x31, PT ;  /* 0x000000310500780c */ /* 0x000fc60003f06270 */
[----:B------:R-:W-:Y:S01]  /*ad10*/  @!PT LDS RZ, [RZ] ;  /* 0x00000000fffff984 */ /* 0x000fe20000000800 */
[----:B------:R-:W-:Y:S01]  /*ad20*/  @!PT LDS RZ, [RZ] ;  /* 0x00000000fffff984 */ /* 0x000fe20000000800 */
[----:B------:R-:W-:Y:S01]  /*ad30*/  @!PT LDS RZ, [RZ] ;  /* 0x00000000fffff984 */ /* 0x000fe20000000800 */
[----:B------:R0:W-:Y:S01]  /*ad40*/  @P1 LDGSTS.E.BYPASS.LTC128B.128 [R21+0xf400], desc[UR38][R2.64], !P3 ;  /* 0x0f40000002151fae */ /* 0x0001e2000d901d66 */
[----:B------:R-:W-:Y:S01]  /*ad50*/  ISETP.GE.AND P1, PT, R5, 0x41, PT ;  /* 0x000000410500780c */ /* 0x000fe20003f26270 */
[----:B------:R-:W-:-:S08]  /*ad60*/  IMAD.MOV.U32 R13, RZ, RZ, R0 ;  /* 0x000000ffff0d7224 */ /* 0x000fd000078e0000 */
[----:B------:R-:W-:Y:S01]  /*ad70*/  @P0 LEA R25, R22, UR45, 0x1 ;  /* 0x0000002d16190c11 */ /* 0x000fe2000f8e08ff */
[----:B------:R-:W-:-:S07]  /*ad80*/  IMAD.MOV.U32 R7, RZ, RZ, R14 ;  /* 0x000000ffff077224 */ /* 0x000fce00078e000e */
[----:B0-----:R-:W-:Y:S05]  /*ad90*/  WARPSYNC.COLLECTIVE R15, `(.L_x_12884) ;  /* 0x000000000f087348 */ /* 0x001fea0003c00000 */
[----:B------:R1:W2:Y:S02]  /*ada0*/  SHFL.IDX P6, R14, R13, R12, R11 ;  /* 0x0000000c0d0e7389 */ /* 0x0002a400000c000b */
[----:B012---:R-:W-:Y:S01]  /*adb0*/  ENDCOLLECTIVE ;  /* 0x000000000000791b */ /* 0x007fe20003800000 */
.L_x_12884:
[----:B------:R-:W-:Y:S01]  /*adc0*/  @P1 LEA R21, R22, UR45, 0x1 ;  /* 0x0000002d16151c11 */ /* 0x000fe2000f8e08ff */
[----:B------:R-:W-:Y:S02]  /*add0*/  IMAD.MOV.U32 R13, RZ, RZ, R4 ;  /* 0x000000ffff0d7224 */ /* 0x000fe400078e0004 */
[----:B------:R-:W-:Y:S01]  /*ade0*/  IMAD.MOV.U32 R12, RZ, RZ, 0x4 ;  /* 0x00000004ff0c7424 */ /* 0x000fe200078e00ff */
[----:B------:R-:W-:-:S13]  /*adf0*/  @P0 LEA R2, P2, R16, R14, 0x1 ;  /* 0x0000000e10020211 */ /* 0x000fda00078408ff */
[----:B------:R-:W-:Y:S05]  /*ae00*/  WARPSYNC.COLLECTIVE R15, `(.L_x_12885) ;  /* 0x000000000f087348 */ /* 0x000fea0003c00000 */
[----:B------:R0:W1:Y:S02]  /*ae10*/  SHFL.IDX P6, R14, R13, R12, R11 ;  /* 0x0000000c0d0e7389 */ /* 0x00006400000c000b */
[----:B01----:R-:W-:Y:S01]  /*ae20*/  ENDCOLLECTIVE ;  /* 0x000000000000791b */ /* 0x003fe20003800000 */
.L_x_12885:
[----:B------:R-:W-:-:S05]  /*ae30*/  @P0 IADD3.X R3, RZ, R7, RZ, P2, !PT ;  /* 0x00000007ff030210 */ /* 0x000fca00017fe4ff */
        /* <DEDUP_REMOVED lines=9> */
.L_x_12886:
[----:B------:R-:W-:Y:S02]  /*aed0*/  IMAD.MOV.U32 R13, RZ, RZ, R4 ;  /* 0x000000ffff0d7224 */ /* 0x000fe400078e0004 */
[----:B------:R-:W-:Y:S01]  /*aee0*/  IMAD.MOV.U32 R12, RZ, RZ, 0x5 ;  /* 0x00000005ff0c7424 */ /* 0x000fe200078e00ff */
[----:B------:R-:W-:-:S07]  /*aef0*/  MOV R9, R14 ;  /* 0x0000000e00097202 */ /* 0x000fce0000000f00 */
[----:B------:R-:W-:Y:S05]  /*af00*/  WARPSYNC.COLLECTIVE R15, `(.L_x_12887) ;  /* 0x000000000f087348 */ /* 0x000fea0003c00000 */
[----:B------:R0:W1:Y:S02]  /*af10*/  SHFL.IDX P6, R14, R13, R12, R11 ;  /* 0x0000000c0d0e7389 */ /* 0x00006400000c000b */
[----:B01----:R-:W-:Y:S01]  /*af20*/  ENDCOLLECTIVE ;  /* 0x000000000000791b */ /* 0x003fe20003800000 */
.L_x_12887:
[----:B------:R-:W-:-:S05]  /*af30*/  @P1 LEA R2, P0, R16, R9, 0x1 ;  /* 0x0000000910021211 */ /* 0x000fca00078008ff */
[----:B------:R-:W-:Y:S01]  /*af40*/  @P1 IMAD.X R3, RZ, RZ, R6, P0 ;  /* 0x000000ffff031224 */ /* 0x000fe200000e0606 */
[----:B------:R-:W-:-:S04]  /*af50*/  ISETP.GE.AND P0, PT, R5, 0x51, PT ;  /* 0x000000510500780c */ /* 0x000fc80003f06270 */
[----:B------:R-:W-:Y:S01]  /*af60*/  @!PT LDS RZ, [RZ] ;  /* 0x00000000fffff984 */ /* 0x000fe20000000800 */
[----:B------:R-:W-:Y:S01]  /*af70*/  @!PT LDS RZ, [RZ] ;  /* 0x00000000fffff984 */ /* 0x000fe20000000800 */
[----:B------:R-:W-:Y:S01]  /*af80*/  @!PT LDS RZ, [RZ] ;  /* 0x00000000fffff984 */ /* 0x000fe20000000800 */
[----:B------:R0:W-:Y:S01]  /*af90*/  @P1 LDGSTS.E.BYPASS.LTC128B.128 [R21+0x10400], desc[UR38][R2.64], !P3 ;  /* 0x1040000002151fae */ /* 0x0001e2000d901d66 */
[----:B------:R-:W-:Y:S02]  /*afa0*/  ISETP.GE.AND P1, PT, R5, 0x61, PT ;  /* 0x000000610500780c */ /* 0x000fe40003f26270 */
[----:B------:R-:W-:Y:S01]  /*afb0*/  MOV R13, R0 ;  /* 0x00000000000d7202 */ /* 0x000fe20000000f00 */
[----:B------:R-:W-:-:S10]  /*afc0*/  IMAD.MOV.U32 R7, RZ, RZ, R14 ;  /* 0x000000ffff077224 */ /* 0x000fd400078e000e */
[----:B0-----:R-:W-:Y:S05]  /*afd0*/  WARPSYNC.COLLECTIVE R15, `(.L_x_12888) ;  /* 0x000000000f087348 */ /* 0x001fea0003c00000 */
[----:B------:R1:W2:Y:S02]  /*afe0*/  SHFL.IDX P6, R14, R13, R12, R11 ;  /* 0x0000000c0d0e7389 */ /* 0x0002a400000c000b */
[----:B012---:R-:W-:Y:S01]  /*aff0*/  ENDCOLLECTIVE ;  /* 0x000000000000791b */ /* 0x007fe20003800000 */
.L_x_12888:
[----:B------:R-:W-:Y:S02]  /*b000*/  IMAD.MOV.U32 R13, RZ, RZ, R4 ;  /* 0x000000ffff0d7224 */ /* 0x000fe400078e0004 */
[----:B------:R-:W-:Y:S01]  /*b010*/  IMAD.MOV.U32 R12, RZ, RZ, 0x6 ;  /* 0x00000006ff0c7424 */ /* 0x000fe200078e00ff */
[----:B------:R-:W-:-:S13]  /*b020*/  @P0 LEA R2, P2, R16, R14, 0x1 ;  /* 0x0000000e10020211 */ /* 0x000fda00078408ff */
[----:B------:R-:W-:Y:S05]  /*b030*/  WARPSYNC.COLLECTIVE R15, `(.L_x_12889) ;  /* 0x000000000f087348 */ /* 0x000fea0003c00000 */
[----:B------:R0:W1:Y:S02]  /*b040*/  SHFL.IDX P6, R14, R13, R12, R11 ;  /* 0x0000000c0d0e7389 */ /* 0x00006400000c000b */
[----:B01----:R-:W-:Y:S01]  /*b050*/  ENDCOLLECTIVE ;  /* 0x000000000000791b */ /* 0x003fe20003800000 */
.L_x_12889:
[----:B------:R-:W-:Y:S01]  /*b060*/  @P0 IMAD.X R3, RZ, RZ, R7, P2 ;  /* 0x000000ffff030224 */ /* 0x000fe200010e0607 */
[----:B------:R-:W-:-:S05]  /*b070*/  @P0 LEA R7, R22, UR45, 0x1 ;  /* 0x0000002d16070c11 */ /* 0x000fca000f8e08ff */
[----:B------:R-:W-:Y:S01]  /*b080*/  @!PT LDS RZ, [RZ] ;  /* 0x00000000fffff984 */ /* 0x000fe20000000800 */
[----:B------:R-:W-:Y:S01]  /*b090*/  @!PT LDS RZ, [RZ] ;  /* 0x00000000fffff984 */ /* 0x000fe20000000800 */
[----:B------:R-:W-:Y:S01]  /*b0a0*/  @!PT LDS RZ, [RZ] ;  /* 0x00000000fffff984 */ /* 0x000fe20000000800 */
[----:B------:R0:W-:Y:S01]  /*b0b0*/  @P0 LDGSTS.E.BYPASS.LTC128B.128 [R7+0x10c00], desc[UR38][R2.64], !P3 ;  /* 0x10c0000002070fae */ /* 0x0001e2000d901d66 */
[----:B------:R-:W-:Y:S01]  /*b0c0*/  MOV R13, R0 ;  /* 0x00000000000d7202 */ /* 0x000fe20000000f00 */
[----:B------:R-:W-:-:S07]  /*b0d0*/  IMAD.MOV.U32 R6, RZ, RZ, R14 ;  /* 0x000000ffff067224 */ /* 0x000fce00078e000e */
[----:B0-----:R-:W-:Y:S05]  /*b0e0*/  WARPSYNC.COLLECTIVE R15, `(.L_x_12890) ;  /* 0x000000000f087348 */ /* 0x001fea0003c00000 */
[----:B------:R1:W2:Y:S02]  /*b0f0*/  SHFL.IDX P6, R14, R13, R12, R11 ;  /* 0x0000000c0d0e7389 */ /* 0x0002a400000c000b */
[----:B012---:R-:W-:Y:S01]  /*b100*/  ENDCOLLECTIVE ;  /* 0x000000000000791b */ /* 0x007fe20003800000 */
.L_x_12890:
[----:B------:R-:W-:Y:S02]  /*b110*/  IMAD.MOV.U32 R13, RZ, RZ, R4 ;  /* 0x000000ffff0d7224 */ /* 0x000fe400078e0004 */
[----:B------:R-:W-:Y:S02]  /*b120*/  IMAD.MOV.U32 R12, RZ, RZ, 0x7 ;  /* 0x00000007ff0c7424 */ /* 0x000fe400078e00ff */
[----:B------:R-:W-:-:S07]  /*b130*/  IMAD.MOV.U32 R9, RZ, RZ, R14 ;  /* 0x000000ffff097224 */ /* 0x000fce00078e000e */
[----:B------:R-:W-:Y:S05]  /*b140*/  WARPSYNC.COLLECTIVE R15, `(.L_x_12891) ;  /* 0x000000000f087348 */ /* 0x000fea0003c00000 */
[----:B------:R0:W1:Y:S02]  /*b150*/  SHFL.IDX P6, R14, R13, R12, R11 ;  /* 0x0000000c0d0e7389 */ /* 0x00006400000c000b */
[----:B01----:R-:W-:Y:S01]  /*b160*/  ENDCOLLECTIVE ;  /* 0x000000000000791b */ /* 0x003fe20003800000 */
.L_x_12891:
[----:B------:R-:W-:Y:S02]  /*b170*/  @P1 LEA R2, P0, R16, R9, 0x1 ;  /* 0x0000000910021211 */ /* 0x000fe400078008ff */
[----:B------:R-:W-:-:S03]  /*b180*/  @P1 LEA R9, R22, UR45, 0x1 ;  /* 0x0000002d16091c11 */ /* 0x000fc6000f8e08ff */
[----:B------:R-:W-:-:S05]  /*b190*/  @P1 IMAD.X R3, RZ, RZ, R6, P0 ;  /* 0x000000ffff031224 */ /* 0x000fca00000e0606 */
[----:B------:R-:W-:Y:S01]  /*b1a0*/  @!PT LDS RZ, [RZ] ;  /* 0x00000000fffff984 */ /* 0x000fe20000000800 */
[----:B------:R-:W-:Y:S01]  /*b1b0*/  @!PT LDS RZ, [RZ] ;  /* 0x00000000fffff984 */ /* 0x000fe20000000800 */
[----:B------:R-:W-:Y:S01]  /*b1c0*/  @!PT LDS RZ, [RZ] ;  /* 0x00000000fffff984 */ /* 0x000fe20000000800 */
[----:B------:R0:W-:Y:S01]  /*b1d0*/  @P1 LDGSTS.E.BYPASS.LTC128B.128 [R9+0x11400], desc[UR38][R2.64], !P3 ;  /* 0x1140000002091fae */ /* 0x0001e2000d901d66 */
[----:B------:R-:W-:Y:S01]  /*b1e0*/  IMAD.MOV.U32 R13, RZ, RZ, R0 ;  /* 0x000000ffff0d7224 */ /* 0x000fe200078e0000 */
[----:B------:R-:W-:-:S07]  /*b1f0*/  MOV R4, R14 ;  /* 0x0000000e00047202 */ /* 0x000fce0000000f00 */
[----:B0-----:R-:W-:Y:S05]  /*b200*/  WARPSYNC.COLLECTIVE R15, `(.L_x_12892) ;  /* 0x000000000f087348 */ /* 0x001fea0003c00000 */
[----:B------:R1:W2:Y:S02]  /*b210*/  SHFL.IDX P6, R14, R13, R12, R11 ;  /* 0x0000000c0d0e7389 */ /* 0x0002a400000c000b */
[----:B012---:R-:W-:Y:S01]  /*b220*/  ENDCOLLECTIVE ;  /* 0x000000000000791b */ /* 0x007fe20003800000 */
.L_x_12892:
[----:B------:R-:W-:Y:S05]  /*b230*/  BRA `(.L_x_12893) ;  /* 0xffffffcc00287947 */ /* 0x000fea000383ffff */
.L_x_12840:
[----:B------:R-:W-:Y:S01]  /*b240*/  IMAD.MOV.U32 R13, RZ, RZ, R8 ;  /* 0x000000ffff0d7224 */ /* 0x000fe200078e0008 */
[----:B------:R-:W-:Y:S01]  /*b250*/  MOV R15, 0xffffffff ;  /* 0xffffffff000f7802 */ /* 0x000fe20000000f00 */
[----:B------:R-:W-:Y:S02]  /*b260*/  IMAD.MOV.U32 R12, RZ, RZ, RZ ;  /* 0x000000ffff0c7224 */ /* 0x000fe400078e00ff */
[----:B------:R-:W-:Y:S02]  /*b270*/  IMAD.MOV.U32 R11, RZ, RZ, 0x181f ;  /* 0x0000181fff0b7424 */ /* 0x000fe400078e00ff */
[----:B------:R-:W-:-:S07]  /*b280*/  IMAD R6, R24, 0xc0, R20 ;  /* 0x000000c018067824 */ /* 0x000fce00078e0214 */
[----:B------:R-:W-:Y:S05]  /*b290*/  WARPSYNC.COLLECTIVE R15, `(.L_x_12894) ;  /* 0x000000000f087348 */ /* 0x000fea0003c00000 */
[----:B------:R0:W1:Y:S02]  /*b2a0*/  SHFL.IDX P6, R14, R13, R12, R11 ;  /* 0x0000000c0d0e7389 */ /* 0x00006400000c000b */
[----:B01----:R-:W-:Y:S01]  /*b2b0*/  ENDCOLLECTIVE ;  /* 0x000000000000791b */ /* 0x003fe20003800000 */
.L_x_12894:
[----:B------:R-:W-:Y:S02]  /*b2c0*/  IMAD.MOV.U32 R13, RZ, RZ, R5 ;  /* 0x000000ffff0d7224 */ /* 0x000fe400078e0005 */
[----:B------:R-:W-:-:S07]  /*b2d0*/  IMAD.MOV.U32 R2, RZ, RZ, R14 ;  /* 0x000000ffff027224 */ /* 0x000fce00078e000e */
[----:B------:R-:W-:Y:S05]  /*b2e0*/  WARPSYNC.COLLECTIVE R15, `(.L_x_12895) ;  /* 0x000000000f087348 */ /* 0x000fea0003c00000 */
[----:B------:R0:W1:Y:S02]  /*b2f0*/  SHFL.IDX P6, R14, R13, R12, R11 ;  /* 0x0000000c0d0e7389 */ /* 0x00006400000c000b */
[----:B01----:R-:W-:Y:S01]  /*b300*/  ENDCOLLECTIVE ;  /* 0x000000000000791b */ /* 0x003fe20003800000 */
.L_x_12895:
[----:B------:R-:W-:Y:S02]  /*b310*/  ULDC UR4, c[0x0][0x288] ;  /* 0x0000a20000047ab9 */ /* 0x000fe40000000800 */
[----:B------:R-:W-:Y:S01]  /*b320*/  IMAD R4, R9, UR4, RZ ;  /* 0x0000000409047c24 */ /* 0x000fe2000f8e02ff */
[----:B------:R-:W-:-:S04]  /*b330*/  IADD3 R9, R6, 0x10, RZ ;  /* 0x0000001006097810 */ /* 0x000fc80007ffe0ff */
[----:B------:R-:W-:Y:S01]  /*b340*/  ISETP.GE.AND P1, PT, R6, R4, PT ;  /* 0x000000040600720c */ /* 0x000fe20003f26270 */
[----:B------:R-:W-:Y:S02]  /*b350*/  IMAD.MOV.U32 R13, RZ, RZ, R8 ;  /* 0x000000ffff0d7224 */ /* 0x000fe400078e0008 */
[----:B------:R-:W-:-:S10]  /*b360*/  IMAD.MOV.U32 R12, RZ, RZ, 0x1 ;  /* 0x00000001ff0c7424 */ /* 0x000fd400078e00ff */
[----:B------:R-:W-:Y:S02]  /*b370*/  @!P1 LEA R25, R22, UR45, 0x1 ;  /* 0x0000002d16199c11 */ /* 0x000fe4000f8e08ff */
[----:B------:R-:W-:-:S05]  /*b380*/  @!P1 LEA R14, P2, R16, R14, 0x1 ;  /* 0x0000000e100e9211 */ /* 0x000fca00078408ff */
[----:B------:R-:W-:Y:S02]  /*b390*/  @!P1 IMAD.X R3, RZ, RZ, R2, P2 ;  /* 0x000000ffff039224 */ /* 0x000fe400010e0602 */
[----:B------:R-:W-:-:S07]  /*b3a0*/  @!P1 IMAD.MOV.U32 R2, RZ, RZ, R14 ;  /* 0x000000ffff029224 */ /* 0x000fce00078e000e */
[----:B------:R-:W-:Y:S05]  /*b3b0*/  WARPSYNC.COLLECTIVE R15, `(.L_x_12896) ;  /* 0x000000000f087348 */ /* 0x000fea0003c00000 */
[----:B------:R0:W1:Y:S02]  /*b3c0*/  SHFL.IDX P6, R14, R13, R12, R11 ;  /* 0x0000000c0d0e7389 */ /* 0x00006400000c000b */
[----:B01----:R-:W-:Y:S01]  /*b3d0*/  ENDCOLLECTIVE ;  /* 0x000000000000791b */ /* 0x003fe20003800000 */
.L_x_12896:
[----:B------:R-:W-:Y:S01]  /*b3e0*/  @!PT LDS RZ, [RZ] ;  /* 0x00000000fffff984 */ /* 0x000fe20000000800 */
[----:B------:R-:W-:Y:S01]  /*b3f0*/  @!PT LDS RZ, [RZ] ;  /* 0x00000000fffff984 */ /* 0x000fe20000000800 */
[----:B------:R-:W-:Y:S01]  /*b400*/  @!PT LDS RZ, [RZ] ;  /* 0x00000000fffff984 */ /* 0x000fe20000000800 */
[----:B------:R0:W-:Y:S01]  /*b410*/  @!P1 LDGSTS.E.BYPASS.LTC128B.128 [R25+0x8400], desc[UR38][R2.64], !P0 ;  /* 0x0840000002199fae */ /* 0x0001e2000c101d66 */
[----:B------:R-:W-:Y:S01]  /*b420*/  ISETP.GE.AND P1, PT, R9, R4, PT ;  /* 0x000000040900720c */ /* 0x000fe20003f26270 */
[----:B------:R-:W-:Y:S02]  /*b430*/  VIADD R9, R6, 0x20 ;  /* 0x0000002006097836 */ /* 0x000fe40000000000 */
[----:B------:R-:W-:-:S10]  /*b440*/  IMAD.MOV.U32 R13, RZ, RZ, R5 ;  /* 0x000000ffff0d7224 */ /* 0x000fd400078e0005 */
[----:B0-----:R-:W-:Y:S01]  /*b450*/  @!P1 LEA R25, R22, UR45, 0x1 ;  /* 0x0000002d16199c11 */ /* 0x001fe2000f8e08ff */
[----:B------:R-:W-:-:S07]  /*b460*/  IMAD.MOV.U32 R10, RZ, RZ, R14 ;  /* 0x000000ffff0a7224 */ /* 0x000fce00078e000e */
[----:B------:R-:W-:Y:S05]  /*b470*/  WARPSYNC.COLLECTIVE R15, `(.L_x_12897) ;  /* 0x000000000f087348 */ /* 0x000fea0003c00000 */
[----:B------:R0:W1:Y:S02]  /*b480*/  SHFL.IDX P6, R14, R13, R12, R11 ;  /* 0x0000000c0d0e7389 */ /* 0x00006400000c000b */
[----:B01----:R-:W-:Y:S01]  /*b490*/  ENDCOLLECTIVE ;  /* 0x000000000000791b */ /* 0x003fe20003800000 */
.L_x_12897:
[----:B------:R-:W-:Y:S02]  /*b4a0*/  IMAD.MOV.U32 R13, RZ, RZ, R8 ;  /* 0x000000ffff0d7224 */ /* 0x000fe400078e0008 */
[----:B------:R-:W-:Y:S01]  /*b4b0*/  IMAD.MOV.U32 R12, RZ, RZ, 0x2 ;  /* 0x00000002ff0c7424 */ /* 0x000fe200078e00ff */
[----:B------:R-:W-:-:S07]  /*b4c0*/  MOV R21, R14 ;  /* 0x0000000e00157202 */ /* 0x000fce0000000f00 */
[----:B------:R-:W-:Y:S05]  /*b4d0*/  WARPSYNC.COLLECTIVE R15, `(.L_x_12898) ;  /* 0x000000000f087348 */ /* 0x000fea0003c00000 */
[----:B------:R0:W1:Y:S02]  /*b4e0*/  SHFL.IDX P6, R14, R13, R12, R11 ;  /* 0x0000000c0d0e7389 */ /* 0x00006400000c000b */
[----:B01----:R-:W-:Y:S01]  /*b4f0*/  ENDCOLLECTIVE ;  /* 0x000000000000791b */ /* 0x003fe20003800000 */
.L_x_12898:
[----:B------:R-:W-:-:S05]  /*b500*/  @!P1 LEA R2, P2, R16, R21, 0x1 ;  /* 0x0000001510029211 */ /* 0x000fca00078408ff */
[----:B------:R-:W-:-:S05]  /*b510*/  @!P1 IMAD.X R3, RZ, RZ, R10, P2 ;  /* 0x000000ffff039224 */ /* 0x000fca00010e060a */
[----:B------:R-:W-:Y:S01]  /*b520*/  @!PT LDS RZ, [RZ] ;  /* 0x00000000fffff984 */ /* 0x000fe20000000800 */
[----:B------:R-:W-:Y:S01]  /*b530*/  @!PT LDS RZ, [RZ] ;  /* 0x00000000fffff984 */ /* 0x000fe20000000800 */
[----:B------:R-:W-:Y:S01]  /*b540*/  @!PT LDS RZ, [RZ] ;  /* 0x00000000fffff984 */ /* 0x000fe20000000800 */
[----:B------:R0:W-:Y:S01]  /*b550*/  @!P1 LDGSTS.E.BYPASS.LTC128B.128 [R25+0x8c00], desc[UR38][R2.64], !P0 ;  /* 0x08c0000002199fae */ /* 0x0001e2000c101d66 */
[----:B------:R-:W-:Y:S01]  /*b560*/  ISETP.GE.AND P1, PT, R9, R4, PT ;  /* 0x000000040900720c */ /* 0x000fe20003f26270 */
[----:B------:R-:W-:Y:S01]  /*b570*/  IMAD.MOV.U32 R13, RZ, RZ, R5 ;  /* 0x000000ffff0d7224 */ /* 0x000fe200078e0005 */
[----:B------:R-:W-:-:S11]  /*b580*/  MOV R9, R14 ;  /* 0x0000000e00097202 */ /* 0x000fd60000000f00 */
[----:B0-----:R-:W-:Y:S05]  /*b590*/  WARPSYNC.COLLECTIVE R15, `(.L_x_12899) ;  /* 0x000000000f087348 */ /* 0x001fea0003c00000 */
[----:B------:R1:W2:Y:S02]  /*b5a0*/  SHFL.IDX P6, R14, R13, R12, R11 ;  /* 0x0000000c0d0e7389 */ /* 0x0002a400000c000b */
[----:B012---:R-:W-:Y:S01]  /*b5b0*/  ENDCOLLECTIVE ;  /* 0x000000000000791b */ /* 0x007fe20003800000 */
.L_x_12899:
[----:B------:R-:W-:Y:S01]  /*b5c0*/  @!P1 LEA R20, R22, UR45, 0x1 ;  /* 0x0000002d16149c11 */ /* 0x000fe2000f8e08ff */
[----:B------:R-:W-:Y:S01]  /*b5d0*/  IMAD.MOV.U32 R13, RZ, RZ, R8 ;  /* 0x000000ffff0d7224 */ /* 0x000fe200078e0008 */
[----:B------:R-:W-:Y:S02]  /*b5e0*/  MOV R12, 0x3 ;  /* 0x00000003000c7802 */ /* 0x000fe40000000f00 */
[----:B------:R-:W-:-:S13]  /*b5f0*/  @!P1 LEA R2, P2, R16, R14, 0x1 ;  /* 0x0000000e10029211 */ /* 0x000fda00078408ff */
[----:B------:R-:W-:Y:S05]  /*b600*/  WARPSYNC.COLLECTIVE R15, `(.L_x_12900) ;  /* 0x000000000f087348 */ /* 0x000fea0003c00000 */
[----:B------:R0:W1:Y:S02]  /*b610*/  SHFL.IDX P6, R14, R13, R12, R11 ;  /* 0x0000000c0d0e7389 */ /* 0x00006400000c000b */
[----:B01----:R-:W-:Y:S01]  /*b620*/  ENDCOLLECTIVE ;  /* 0x000000000000791b */ /* 0x003fe20003800000 */
.L_x_12900:
[----:B------:R-:W-:Y:S02]  /*b630*/  @!P1 IMAD.X R3, RZ, RZ, R9, P2 ;  /* 0x000000ffff039224 */ /* 0x000fe400010e0609 */
[----:B------:R-:W-:-:S03]  /*b640*/  VIADD R9, R6, 0x30 ;  /* 0x0000003006097836 */ /* 0x000fc60000000000 */
[----:B------:R-:W-:Y:S01]  /*b650*/  @!PT LDS RZ, [RZ] ;  /* 0x00000000fffff984 */ /* 0x000fe20000000800 */
[----:B------:R-:W-:Y:S01]  /*b660*/  @!PT LDS RZ, [RZ] ;  /* 0x00000000fffff984 */ /* 0x000fe20000000800 */
[----:B------:R-:W-:Y:S01]  /*b670*/  @!PT LDS RZ, [RZ] ;  /* 0x00000000fffff984 */ /* 0x000fe20000000800 */
[----:B------:R0:W-:Y:S02]  /*b680*/  @!P1 LDGSTS.E.BYPASS.LTC128B.128 [R20+0x9400], desc[UR38][R2.64], !P0 ;  /* 0x0940000002149fae */ /* 0x0001e4000c101d66 */
[----:B------:R-:W-:Y:S02]  /*b690*/  ISETP.GE.AND P1, PT, R9, R4, PT ;  /* 0x000000040900720c */ /* 0x000fe40003f26270 */
[----:B------:R-:W-:Y:S01]  /*b6a0*/  IADD3 R9, R6, 0x40, RZ ;  /* 0x0000004006097810 */ /* 0x000fe20007ffe0ff */
[----:B------:R-:W-:-:S10]  /*b6b0*/  IMAD.MOV.U32 R13, RZ, RZ, R5 ;  /* 0x000000ffff0d7224 */ /* 0x000fd400078e0005 */
[----:B------:R-:W-:Y:S01]  /*b6c0*/  @!P1 LEA R25, R22, UR45, 0x1 ;  /* 0x0000002d16199c11 */ /* 0x000fe2000f8e08ff */
[----:B0-----:R-:W-:-:S07]  /*b6d0*/  IMAD.MOV.U32 R10, RZ, RZ, R14 ;  /* 0x000000ffff0a7224 */ /* 0x001fce00078e000e */
[----:B------:R-:W-:Y:S05]  /*b6e0*/  WARPSYNC.COLLECTIVE R15, `(.L_x_12901) ;  /* 0x000000000f087348 */ /* 0x000fea0003c00000 */
[----:B------:R0:W1:Y:S02]  /*b6f0*/  SHFL.IDX P6, R14, R13, R12, R11 ;  /* 0x0000000c0d0e7389 */ /* 0x00006400000c000b */
[----:B01----:R-:W-:Y:S01]  /*b700*/  ENDCOLLECTIVE ;  /* 0x000000000000791b */ /* 0x003fe20003800000 */
.L_x_12901:
[----:B------:R-:W-:Y:S02]  /*b710*/  IMAD.MOV.U32 R13, RZ, RZ, R8 ;  /* 0x000000ffff0d7224 */ /* 0x000fe400078e0008 */
[----:B------:R-:W-:Y:S02]  /*b720*/  IMAD.MOV.U32 R12, RZ, RZ, 0x4 ;  /* 0x00000004ff0c7424 */ /* 0x000fe400078e00ff */
[----:B------:R-:W-:-:S07]  /*b730*/  IMAD.MOV.U32 R21, RZ, RZ, R14 ;  /* 0x000000ffff157224 */ /* 0x000fce00078e000e */
[----:B------:R-:W-:Y:S05]  /*b740*/  WARPSYNC.COLLECTIVE R15, `(.L_x_12902) ;  /* 0x000000000f087348 */ /* 0x000fea0003c00000 */
[----:B------:R0:W1:Y:S02]  /*b750*/  SHFL.IDX P6, R14, R13, R12, R11 ;  /* 0x0000000c0d0e7389 */ /* 0x00006400000c000b */
[----:B01----:R-:W-:Y:S01]  /*b760*/  ENDCOLLECTIVE ;  /* 0x000000000000791b */ /* 0x003fe20003800000 */
.L_x_12902:
[----:B------:R-:W-:-:S05]  /*b770*/  @!P1 LEA R2, P2, R16, R21, 0x1 ;  /* 0x0000001510029211 */ /* 0x000fca00078408ff */
[----:B------:R-:W-:-:S05]  /*b780*/  @!P1 IMAD.X R3, RZ, RZ, R10, P2 ;  /* 0x000000ffff039224 */ /* 0x000fca00010e060a */
[----:B------:R-:W-:Y:S01]  /*b790*/  @!PT LDS RZ, [RZ] ;  /* 0x00000000fffff984 */ /* 0x000fe20000000800 */
[----:B------:R-:W-:Y:S01]  /*b7a0*/  @!PT LDS RZ, [RZ] ;  /* 0x00000000fffff984 */ /* 0x000fe20000000800 */
[----:B------:R-:W-:Y:S01]  /*b7b0*/  @!PT LDS RZ, [RZ] ;  /* 0x00000000fffff984 */ /* 0x000fe20000000800 */
[----:B------:R0:W-:Y:S01]  /*b7c0*/  @!P1 LDGSTS.E.BYPASS.LTC128B.128 [R25+0x9c00], desc[UR38][R2.64], !P0 ;  /* 0x09c0000002199fae */ /* 0x0001e2000c101d66 */
[----:B------:R-:W-:Y:S01]  /*b7d0*/  IMAD.MOV.U32 R13, RZ, RZ, R5 ;  /* 0x000000ffff0d7224 */ /* 0x000fe200078e0005 */
[----:B------:R-:W-:Y:S01]  /*b7e0*/  ISETP.GE.AND P1, PT, R9, R4, PT ;  /* 0x000000040900720c */ /* 0x000fe20003f26270 */
[----:B------:R-:W-:-:S12]  /*b7f0*/  IMAD.MOV.U32 R9, RZ, RZ, R14 ;  /* 0x000000ffff097224 */ /* 0x000fd800078e000e */
[----:B0-----:R-:W-:Y:S05]  /*b800*/  WARPSYNC.COLLECTIVE R15, `(.L_x_12903) ;  /* 0x000000000f087348 */ /* 0x001fea0003c00000 */
[----:B------:R1:W2:Y:S02]  /*b810*/  SHFL.IDX P6, R14, R13, R12, R11 ;  /* 0x0000000c0d0e7389 */ /* 0x0002a400000c000b */
[----:B012---:R-:W-:Y:S01]  /*b820*/  ENDCOLLECTIVE ;  /* 0x000000000000791b */ /* 0x007fe20003800000 */
.L_x_12903:
[----:B------:R-:W-:Y:S01]  /*b830*/  @!P1 LEA R20, R22, UR45, 0x1 ;  /* 0x0000002d16149c11 */ /* 0x000fe2000f8e08ff */
[----:B------:R-:W-:Y:S02]  /*b840*/  IMAD.MOV.U32 R13, RZ, RZ, R8 ;  /* 0x000000ffff0d7224 */ /* 0x000fe400078e0008 */
[----:B------:R-:W-:Y:S01]  /*b850*/  IMAD.MOV.U32 R12, RZ, RZ, 0x5 ;  /* 0x00000005ff0c7424 */ /* 0x000fe200078e00ff */
[----:B------:R-:W-:-:S13]  /*b860*/  @!P1 LEA R2, P2, R16, R14, 0x1 ;  /* 0x0000000e10029211 */ /* 0x000fda00078408ff */
[----:B------:R-:W-:Y:S05]  /*b870*/  WARPSYNC.COLLECTIVE R15, `(.L_x_12904) ;  /* 0x000000000f087348 */ /* 0x000fea0003c00000 */
[----:B------:R0:W1:Y:S02]  /*b880*/  SHFL.IDX P6, R14, R13, R12, R11 ;  /* 0x0000000c0d0e7389 */ /* 0x00006400000c000b */
[----:B01----:R-:W-:Y:S01]  /*b890*/  ENDCOLLECTIVE ;  /* 0x000000000000791b */ /* 0x003fe20003800000 */
.L_x_12904:
[----:B------:R-:W-:Y:S01]  /*b8a0*/  @!P1 IADD3.X R3, RZ, R9, RZ, P2, !PT ;  /* 0x00000009ff039210 */ /* 0x000fe200017fe4ff */
[----:B------:R-:W-:-:S04]  /*b8b0*/  VIADD R9, R6, 0x50 ;  /* 0x0000005006097836 */ /* 0x000fc80000000000 */
[----:B------:R-:W-:Y:S01]  /*b8c0*/  @!PT LDS RZ, [RZ] ;  /* 0x00000000fffff984 */ /* 0x000fe20000000800 */
[----:B------:R-:W-:Y:S01]  /*b8d0*/  @!PT LDS RZ, [RZ] ;  /* 0x00000000fffff984 */ /* 0x000fe20000000800 */
[----:B------:R-:W-:Y:S01]  /*b8e0*/  @!PT LDS RZ, [RZ] ;  /* 0x00000000fffff984 */ /* 0x000fe20000000800 */
[----:B------:R0:W-:Y:S01]  /*b8f0*/  @!P1 LDGSTS.E.BYPASS.LTC128B.128 [R20+0xa400], desc[UR38][R2.64], !P0 ;  /* 0x0a40000002149fae */ /* 0x0001e2000c101d66 */
[----:B------:R-:W-:Y:S01]  /*b900*/  ISETP.GE.AND P1, PT, R9, R4, PT ;  /* 0x000000040900720c */ /* 0x000fe20003f26270 */
[----:B------:R-:W-:Y:S01]  /*b910*/  VIADD R9, R6, 0x60 ;  /* 0x0000006006097836 */ /* 0x000fe20000000000 */
[----:B------:R-:W-:-:S11]  /*b920*/  MOV R13, R5 ;  /* 0x00000005000d7202 */ /* 0x000fd60000000f00 */
[----:B------:R-:W-:Y:S01]  /*b930*/  @!P1 LEA R25, R22, UR45, 0x1 ;  /* 0x0000002d16199c11 */ /* 0x000fe2000f8e08ff */
[----:B0-----:R-:W-:-:S07]  /*b940*/  IMAD.MOV.U32 R10, RZ, RZ, R14 ;  /* 0x000000ffff0a7224 */ /* 0x001fce00078e000e */
[----:B------:R-:W-:Y:S05]  /*b950*/  WARPSYNC.COLLECTIVE R15, `(.L_x_12905) ;  /* 0x000000000f087348 */ /* 0x000fea0003c00000 */
[----:B------:R0:W1:Y:S02]  /*b960*/  SHFL.IDX P6, R14, R13, R12, R11 ;  /* 0x0000000c0d0e7389 */ /* 0x00006400000c000b */
[----:B01----:R-:W-:Y:S01]  /*b970*/  ENDCOLLECTIVE ;  /* 0x000000000000791b */ /* 0x003fe20003800000 */
.L_x_12905:
[----:B------:R-:W-:Y:S01]  /*b980*/  IMAD.MOV.U32 R13, RZ, RZ, R8 ;  /* 0x000000ffff0d7224 */ /* 0x000fe200078e0008 */
[----:B------:R-:W-:Y:S01]  /*b990*/  MOV R12, 0x6 ;  /* 0x00000006000c7802 */ /* 0x000fe20000000f00 */
[----:B------:R-:W-:-:S07]  /*b9a0*/  IMAD.MOV.U32 R21, RZ, RZ, R14 ;  /* 0x000000ffff157224 */ /* 0x000fce00078e000e */
[----:B------:R-:W-:Y:S05]  /*b9b0*/  WARPSYNC.COLLECTIVE R15, `(.L_x_12906) ;  /* 0x000000000f087348 */ /* 0x000fea0003c00000 */
[----:B------:R0:W1:Y:S02]  /*b9c0*/  SHFL.IDX P6, R14, R13, R12, R11 ;  /* 0x0000000c0d0e7389 */ /* 0x00006400000c000b */
[----:B01----:R-:W-:Y:S01]  /*b9d0*/  ENDCOLLECTIVE ;  /* 0x000000000000791b */ /* 0x003fe20003800000 */
.L_x_12906:
        /* <DEDUP_REMOVED lines=12> */
.L_x_12907:
[----:B------:R-:W-:Y:S01]  /*baa0*/  @!P1 LEA R10, R22, UR45, 0x1 ;  /* 0x0000002d160a9c11 */ /* 0x000fe2000f8e08ff */
[----:B------:R-:W-:Y:S01]  /*bab0*/  IMAD.MOV.U32 R13, RZ, RZ, R8 ;  /* 0x000000ffff0d7224 */ /* 0x000fe200078e0008 */
[----:B------:R-:W-:Y:S02]  /*bac0*/  MOV R12, 0x7 ;  /* 0x00000007000c7802 */ /* 0x000fe40000000f00 */
[----:B------:R-:W-:-:S13]  /*bad0*/  @!P1 LEA R2, P2, R16, R14, 0x1 ;  /* 0x0000000e10029211 */ /* 0x000fda00078408ff */
[----:B------:R-:W-:Y:S05]  /*bae0*/  WARPSYNC.COLLECTIVE R15, `(.L_x_12908) ;  /* 0x000000000f087348 */ /* 0x000fea0003c00000 */
[----:B------:R0:W1:Y:S02]  /*baf0*/  SHFL.IDX P6, R14, R13, R12, R11 ;  /* 0x0000000c0d0e7389 */ /* 0x00006400000c000b */
[----:B01----:R-:W-:Y:S01]  /*bb00*/  ENDCOLLECTIVE ;  /* 0x000000000000791b */ /* 0x003fe20003800000 */
.L_x_12908:
[----:B------:R-:W-:-:S05]  /*bb10*/  @!P1 IMAD.X R3, RZ, RZ, R9, P2 ;  /* 0x000000ffff039224 */ /* 0x000fca00010e0609 */
[----:B------:R-:W-:Y:S01]  /*bb20*/  @!PT LDS RZ, [RZ] ;  /* 0x00000000fffff984 */ /* 0x000fe20000000800 */
[----:B------:R-:W-:Y:S01]  /*bb30*/  @!PT LDS RZ, [RZ] ;  /* 0x00000000fffff984 */ /* 0x000fe20000000800 */
[----:B------:R-:W-:Y:S01]  /*bb40*/  @!PT LDS RZ, [RZ] ;  /* 0x00000000fffff984 */ /* 0x000fe20000000800 */
[----:B------:R0:W-:Y:S01]  /*bb50*/  @!P1 LDGSTS.E.BYPASS.LTC128B.128 [R10+0xb400], desc[UR38][R2.64], !P0 ;  /* 0x0b400000020a9fae */ /* 0x0001e2000c101d66 */
[----:B------:R-:W-:Y:S01]  /*bb60*/  IMAD.MOV.U32 R13, RZ, RZ, R5 ;  /* 0x000000ffff0d7224 */ /* 0x000fe200078e0005 */
[C---:B------:R-:W-:Y:S01]  /*bb70*/  IADD3 R5, R6.reuse, 0x80, RZ ;  /* 0x0000008006057810 */ /* 0x040fe20007ffe0ff */
[----:B0-----:R-:W-:Y:S02]  /*bb80*/  VIADD R3, R6, 0x70 ;  /* 0x0000007006037836 */ /* 0x001fe40000000000 */
[----:B------:R-:W-:-:S03]  /*bb90*/  IMAD.MOV.U32 R8, RZ, RZ, R14 ;  /* 0x000000ffff087224 */ /* 0x000fc600078e000e */
[----:B------:R-:W-:-:S13]  /*bba0*/  ISETP.GE.AND P1, PT, R3, R4, PT ;  /* 0x000000040300720c */ /* 0x000fda0003f26270 */
[----:B------:R-:W-:Y:S05]  /*bbb0*/  WARPSYNC.COLLECTIVE R15, `(.L_x_12909) ;  /* 0x000000000f087348 */ /* 0x000fea0003c00000 */
[----:B------:R0:W1:Y:S02]  /*bbc0*/  SHFL.IDX P6, R14, R13, R12, R11 ;  /* 0x0000000c0d0e7389 */ /* 0x00006400000c000b */
[----:B01----:R-:W-:Y:S01]  /*bbd0*/  ENDCOLLECTIVE ;  /* 0x000000000000791b */ /* 0x003fe20003800000 */
.L_x_12909:
[----:B------:R-:W-:Y:S01]  /*bbe0*/  @!P1 LEA R25, R22, UR45, 0x1 ;  /* 0x0000002d16199c11 */ /* 0x000fe2000f8e08ff */
[----:B------:R-:W-:Y:S02]  /*bbf0*/  IMAD.MOV.U32 R13, RZ, RZ, R7 ;  /* 0x000000ffff0d7224 */ /* 0x000fe400078e0007 */
[----:B------:R-:W-:Y:S01]  /*bc00*/  IMAD.MOV.U32 R12, RZ, RZ, RZ ;  /* 0x000000ffff0c7224 */ /* 0x000fe200078e00ff */
[----:B------:R-:W-:-:S13]  /*bc10*/  @!P1 LEA R2, P2, R16, R14, 0x1 ;  /* 0x0000000e10029211 */ /* 0x000fda00078408ff */
[----:B------:R-:W-:Y:S05]  /*bc20*/  WARPSYNC.COLLECTIVE R15, `(.L_x_12910) ;  /* 0x000000000f087348 */ /* 0x000fea0003c00000 */
[----:B------:R0:W1:Y:S02]  /*bc30*/  SHFL.IDX P6, R14, R13, R12, R11 ;  /* 0x0000000c0d0e7389 */ /* 0x00006400000c000b */
[----:B01----:R-:W-:Y:S01]  /*bc40*/  ENDCOLLECTIVE ;  /* 0x000000000000791b */ /* 0x003fe20003800000 */
.L_x_12910:
[----:B------:R-:W-:-:S05]  /*bc50*/  @!P1 IMAD.X R3, RZ, RZ, R8, P2 ;  /* 0x000000ffff039224 */ /* 0x000fca00010e0608 */
[----:B------:R-:W-:Y:S01]  /*bc60*/  @!PT LDS RZ, [RZ] ;  /* 0x00000000fffff984 */ /* 0x000fe20000000800 */
[----:B------:R-:W-:Y:S01]  /*bc70*/  @!PT LDS RZ, [RZ] ;  /* 0x00000000fffff984 */ /* 0x000fe20000000800 */
[----:B------:R-:W-:Y:S01]  /*bc80*/  @!PT LDS RZ, [RZ] ;  /* 0x00000000fffff984 */ /* 0x000fe20000000800 */
[----:B------:R0:W-:Y:S01]  /*bc90*/  @!P1 LDGSTS.E.BYPASS.LTC128B.128 [R25+0xbc00], desc[UR38][R2.64], !P0 ;  /* 0x0bc0000002199fae */ /* 0x0001e2000c101d66 */
[----:B------:R-:W-:Y:S01]  /*bca0*/  ISETP.GE.AND P1, PT, R5, R4, PT ;  /* 0x000000040500720c */ /* 0x000fe20003f26270 */
[----:B------:R-:W-:Y:S02]  /*bcb0*/  VIADD R5, R6, 0x90 ;  /* 0x0000009006057836 */ /* 0x000fe40000000000 */
[----:B------:R-:W-:Y:S02]  /*bcc0*/  IMAD.MOV.U32 R13, RZ, RZ, R0 ;  /* 0x000000ffff0d7224 */ /* 0x000fe400078e0000 */
[----:B------:R-:W-:-:S08]  /*bcd0*/  IMAD.MOV.U32 R9, RZ, RZ, R14 ;  /* 0x000000ffff097224 */ /* 0x000fd000078e000e */
[----:B0-----:R-:W-:Y:S05]  /*bce0*/  WARPSYNC.COLLECTIVE R15, `(.L_x_12911) ;  /* 0x000000000f087348 */ /* 0x001fea0003c00000 */
[----:B------:R1:W2:Y:S02]  /*bcf0*/  SHFL.IDX P6, R14, R13, R12, R11 ;  /* 0x0000000c0d0e7389 */ /* 0x0002a400000c000b */
[----:B012---:R-:W-:Y:S01]  /*bd00*/  ENDCOLLECTIVE ;  /* 0x000000000000791b */ /* 0x007fe20003800000 */
.L_x_12911:
[----:B------:R-:W-:Y:S02]  /*bd10*/  IMAD.MOV.U32 R13, RZ, RZ, R7 ;  /* 0x000000ffff0d7224 */ /* 0x000fe400078e0007 */
[----:B------:R-:W-:Y:S01]  /*bd20*/  IMAD.MOV.U32 R12, RZ, RZ, 0x1 ;  /* 0x00000001ff0c7424 */ /* 0x000fe200078e00ff */
[----:B------:R-:W-:-:S07]  /*bd30*/  MOV R21, R14 ;  /* 0x0000000e00157202 */ /* 0x000fce0000000f00 */
[----:B------:R-:W-:Y:S05]  /*bd40*/  WARPSYNC.COLLECTIVE R15, `(.L_x_12912) ;  /* 0x000000000f087348 */ /* 0x000fea0003c00000 */
[----:B------:R0:W1:Y:S02]  /*bd50*/  SHFL.IDX P6, R14, R13, R12, R11 ;  /* 0x0000000c0d0e7389 */ /* 0x00006400000c000b */
[----:B01----:R-:W-:Y:S01]  /*bd60*/  ENDCOLLECTIVE ;  /* 0x000000000000791b */ /* 0x003fe20003800000 */
.L_x_12912:
[----:B------:R-:W-:Y:S02]  /*bd70*/  @!P1 LEA R2, P2, R16, R21, 0x1 ;  /* 0x0000001510029211 */ /* 0x000fe400078408ff */
[----:B------:R-:W-:-:S03]  /*bd80*/  @!P1 LEA R21, R22, UR45, 0x1 ;  /* 0x0000002d16159c11 */ /* 0x000fc6000f8e08ff */
        /* <DEDUP_REMOVED lines=11> */
.L_x_12913:
[----:B------:R-:W-:Y:S01]  /*be40*/  IMAD.MOV.U32 R13, RZ, RZ, R7 ;  /* 0x000000ffff0d7224 */ /* 0x000fe200078e0007 */
[----:B------:R-:W-:Y:S01]  /*be50*/  MOV R12, 0x2 ;  /* 0x00000002000c7802 */ /* 0x000fe20000000f00 */
[----:B------:R-:W-:-:S07]  /*be60*/  IMAD.MOV.U32 R9, RZ, RZ, R14 ;  /* 0x000000ffff097224 */ /* 0x000fce00078e000e */
[----:B------:R-:W-:Y:S05]  /*be70*/  WARPSYNC.COLLECTIVE R15, `(.L_x_12914) ;  /* 0x000000000f087348 */ /* 0x000fea0003c00000 */
[----:B------:R0:W1:Y:S02]  /*be80*/  SHFL.IDX P6, R14, R13, R12, R11 ;  /* 0x0000000c0d0e7389 */ /* 0x00006400000c000b */
[----:B01----:R-:W-:Y:S01]  /*be90*/  ENDCOLLECTIVE ;  /* 0x000000000000791b */ /* 0x003fe20003800000 */
.L_x_12914:
[----:B------:R-:W-:Y:S02]  /*bea0*/  @!P1 LEA R2, P2, R16, R9, 0x1 ;  /* 0x0000000910029211 */ /* 0x000fe400078408ff */
[----:B------:R-:W-:-:S03]  /*beb0*/  @!P1 LEA R9, R22, UR45, 0x1 ;  /* 0x0000002d16099c11 */ /* 0x000fc6000f8e08ff */
[----:B------:R-:W-:-:S05]  /*bec0*/  @!P1 IMAD.X R3, RZ, RZ, R8, P2 ;  /* 0x000000ffff039224 */ /* 0x000fca00010e0608 */
[----:B------:R-:W-:Y:S01]  /*bed0*/  @!PT LDS RZ, [RZ] ;  /* 0x00000000fffff984 */ /* 0x000fe20000000800 */
[----:B------:R-:W-:Y:S01]  /*bee0*/  @!PT LDS RZ, [RZ] ;  /* 0x00000000fffff984 */ /* 0x000fe20000000800 */
[----:B------:R-:W-:Y:S01]  /*bef0*/  @!PT LDS RZ, [RZ] ;  /* 0x00000000fffff984 */ /* 0x000fe20000000800 */
[----:B------:R0:W-:Y:S01]  /*bf00*/  @!P1 LDGSTS.E.BYPASS.LTC128B.128 [R9+0xcc00], desc[UR38][R2.64], !P0 ;  /* 0x0cc0000002099fae */ /* 0x0001e2000c101d66 */
[----:B------:R-:W-:Y:S02]  /*bf10*/  IMAD.MOV.U32 R13, RZ, RZ, R0 ;  /* 0x000000ffff0d7224 */ /* 0x000fe400078e0000 */
[----:B------:R-:W-:-:S07]  /*bf20*/  IMAD.MOV.U32 R5, RZ, RZ, R14 ;  /* 0x000000ffff057224 */ /* 0x000fce00078e000e */
[----:B0-----:R-:W-:Y:S05]  /*bf30*/  WARPSYNC.COLLECTIVE R15, `(.L_x_12915) ;  /* 0x000000000f087348 */ /* 0x001fea0003c00000 */
[----:B------:R1:W2:Y:S02]  /*bf40*/  SHFL.IDX P6, R14, R13, R12, R11 ;  /* 0x0000000c0d0e7389 */ /* 0x0002a400000c000b */
[----:B012---:R-:W-:Y:S01]  /*bf50*/  ENDCOLLECTIVE ;  /* 0x000000000000791b */ /* 0x007fe20003800000 */
.L_x_12915:
[----:B------:R-:W-:-:S05]  /*bf60*/  VIADD R3, R6, 0xa0 ;  /* 0x000000a006037836 */ /* 0x000fca0000000000 */
[----:B------:R-:W-:Y:S02]  /*bf70*/  ISETP.GE.AND P1, PT, R3, R4, PT ;  /* 0x000000040300720c */ /* 0x000fe40003f26270 */
[----:B------:R-:W-:Y:S01]  /*bf80*/  MOV R13, R7 ;  /* 0x00000007000d7202 */ /* 0x000fe20000000f00 */
[----:B------:R-:W-:-:S10]  /*bf90*/  IMAD.MOV.U32 R12, RZ, RZ, 0x3 ;  /* 0x00000003ff0c7424 */ /* 0x000fd400078e00ff */
[----:B------:R-:W-:-:S13]  /*bfa0*/  @!P1 LEA R2, P2, R16, R14, 0x1 ;  /* 0x0000000e10029211 */ /* 0x000fda00078408ff */
[----:B------:R-:W-:Y:S05]  /*bfb0*/  WARPSYNC.COLLECTIVE R15, `(.L_x_12916) ;  /* 0x000000000f087348 */ /* 0x000fea0003c00000 */
[----:B------:R0:W1:Y:S02]  /*bfc0*/  SHFL.IDX P6, R14, R13, R12, R11 ;  /* 0x0000000c0d0e7389 */ /* 0x00006400000c000b */
[----:B01----:R-:W-:Y:S01]  /*bfd0*/  ENDCOLLECTIVE ;  /* 0x000000000000791b */ /* 0x003fe20003800000 */
.L_x_12916:
[----:B------:R-:W-:Y:S01]  /*bfe0*/  @!P1 IMAD.X R3, RZ, RZ, R5, P2 ;  /* 0x000000ffff039224 */ /* 0x000fe200010e0605 */
[----:B------:R-:W-:-:S05]  /*bff0*/  @!P1 LEA R5, R22, UR45, 0x1 ;  /* 0x0000002d16059c11 */ /* 0x000fca000f8e08ff */
        /* <DEDUP_REMOVED lines=9> */
.L_x_12917:
[----:B------:R-:W-:Y:S05]  /*c090*/  BRA `(.L_x_12918) ;  /* 0xffffffc800cc7947 */ /* 0x000fea000383ffff */
.L_x_12841:
[----:B0-----:R-:W-:-:S04]  /*c0a0*/  IMAD.U32 R3, RZ, RZ, UR45 ;  /* 0x0000002dff037e24 */ /* 0x001fc8000f8e00ff */
[----:B------:R0:W1:Y:S03]  /*c0b0*/  SYNCS.PHASECHK.TRANS64.TRYWAIT P0, [R3+URZ+0x16820], R0 ;  /* 0x01682000030075a7 */ /* 0x000066000800017f */
[----:B-1----:R-:W-:Y:S05]  /*c0c0*/  @!P0 NANOSLEEP.SYNCS 0x989680 ;  /* 0x009896800000895d */ /* 0x002fea0003900000 */
[----:B------:R-:W1:Y:S02]  /*c0d0*/  @!P0 SYNCS.PHASECHK.TRANS64 P0, [R3+URZ+0x16820], R0 ;  /* 0x01682000030085a7 */ /* 0x000e64000800007f */
[----:B-1----:R-:W-:Y:S05]  /*c0e0*/  @!P0 BRA `(.L_x_12841) ;  /* 0xfffffffc00ec8947 */ /* 0x002fea000383ffff */
[----:B------:R-:W-:Y:S05]  /*c0f0*/  BRA `(.L_x_12919) ;  /* 0xffffffc800fc7947 */ /* 0x000fea000383ffff */
.L_x_12845:
[----:B0-----:R0:W1:Y:S02]  /*c100*/  SYNCS.PHASECHK.TRANS64.TRYWAIT P0, [R7+URZ+0x16840], R2 ;  /* 0x01684002070075a7 */ /* 0x001064000800017f */
[----:B-1----:R-:W-:Y:S05]  /*c110*/  @!P0 NANOSLEEP.SYNCS 0x989680 ;  /* 0x009896800000895d */ /* 0x002fea0003900000 */
[----:B------:R-:W1:Y:S02]  /*c120*/  @!P0 SYNCS.PHASECHK.TRANS64 P0, [R7+URZ+0x16840], R2 ;  /* 0x01684002070085a7 */ /* 0x000e64000800007f */
[----:B-1----:R-:W-:Y:S05]  /*c130*/  @!P0 BRA `(.L_x_12845) ;  /* 0xfffffffc00f08947 */ /* 0x002fea000383ffff */
[----:B------:R-:W-:Y:S05]  /*c140*/  BRA `(.L_x_12920) ;  /* 0xffffffcc00e07947 */ /* 0x000fea000383ffff */
.L_x_12846:
        /* <DEDUP_REMOVED lines=8> */
.L_x_12922:
[----:B------:R-:W-:Y:S05]  /*c1d0*/  BSYNC B1 ;  /* 0x0000000000017941 */ /* 0x000fea0003800000 */
.L_x_12921:
        /* <DEDUP_REMOVED lines=9> */
.L_x_12923:
[----:B------:R-:W-:Y:S02]  /*c270*/  IMAD.SHL.U32 R15, R16, 0x2, RZ ;  /* 0x00000002100f7824 */ /* 0x000fe400078e00ff */
[----:B------:R-:W-:Y:S02]  /*c280*/  IMAD.MOV.U32 R13, RZ, RZ, R19 ;  /* 0x000000ffff0d7224 */ /* 0x000fe400078e0013 */
[----:B------:R-:W-:Y:S01]  /*c290*/  IMAD.MOV.U32 R12, RZ, RZ, 0x1 ;  /* 0x00000001ff0c7424 */ /* 0x000fe200078e00ff */
[----:B------:R-:W-:-:S04]  /*c2a0*/  MOV R2, R14 ;  /* 0x0000000e00027202 */ /* 0x000fc80000000f00 */
[----:B------:R-:W-:Y:S01]  /*c2b0*/  IADD3 R2, P0, R2, R15, RZ ;  /* 0x0000000f02027210 */ /* 0x000fe20007f1e0ff */
[----:B------:R-:W-:-:S04]  /*c2c0*/  IMAD.MOV.U32 R15, RZ, RZ, -0x1 ;  /* 0xffffffffff0f7424 */ /* 0x000fc800078e00ff */
[----:B------:R-:W-:-:S08]  /*c2d0*/  IMAD.X R3, RZ, RZ, R3, P0 ;  /* 0x000000ffff037224 */ /* 0x000fd000000e0603 */
[----:B------:R-:W-:Y:S05]  /*c2e0*/  WARPSYNC.COLLECTIVE R15, `(.L_x_12924) ;  /* 0x000000000f087348 */ /* 0x000fea0003c00000 */
[----:B------:R0:W1:Y:S02]  /*c2f0*/  SHFL.IDX P6, R14, R13, R12, R11 ;  /* 0x0000000c0d0e7389 */ /* 0x00006400000c000b */
[----:B01----:R-:W-:Y:S01]  /*c300*/  ENDCOLLECTIVE ;  /* 0x000000000000791b */ /* 0x003fe20003800000 */
.L_x_12924:
[----:B------:R-:W-:Y:S01]  /*c310*/  @!PT LDS RZ, [RZ] ;  /* 0x00000000fffff984 */ /* 0x000fe20000000800 */
[----:B------:R-:W-:Y:S01]  /*c320*/  @!PT LDS RZ, [RZ] ;  /* 0x00000000fffff984 */ /* 0x000fe20000000800 */
[----:B------:R-:W-:Y:S01]  /*c330*/  @!PT LDS RZ, [RZ] ;  /* 0x00000000fffff984 */ /* 0x000fe20000000800 */
[----:B------:R0:W-:Y:S01]  /*c340*/  LDGSTS.E.BYPASS.LTC128B.128 [R9+0xe400], desc[UR38][R2.64], !P2 ;  /* 0x0e40000002097fae */ /* 0x0001e2000d101d66 */
[----:B------:R-:W-:Y:S01]  /*c350*/  IMAD.MOV.U32 R13, RZ, RZ, R10 ;  /* 0x000000ffff0d7224 */ /* 0x000fe200078e000a */
[----:B0-----:R-:W-:-:S07]  /*c360*/  MOV R3, R14 ;  /* 0x0000000e00037202 */ /* 0x001fce0000000f00 */
[----:B------:R-:W-:Y:S05]  /*c370*/  WARPSYNC.COLLECTIVE R15, `(.L_x_12925) ;  /* 0x000000000f087348 */ /* 0x000fea0003c00000 */
[----:B------:R0:W1:Y:S02]  /*c380*/  SHFL.IDX P6, R14, R13, R12, R11 ;  /* 0x0000000c0d0e7389 */ /* 0x00006400000c000b */
[----:B01----:R-:W-:Y:S01]  /*c390*/  ENDCOLLECTIVE ;  /* 0x000000000000791b */ /* 0x003fe20003800000 */
.L_x_12925:
[----:B------:R-:W-:Y:S01]  /*c3a0*/  IMAD.SHL.U32 R15, R16, 0x2, RZ ;  /* 0x00000002100f7824 */ /* 0x000fe200078e00ff */
[----:B------:R-:W-:Y:S01]  /*c3b0*/  MOV R13, R19 ;  /* 0x00000013000d7202 */ /* 0x000fe20000000f00 */
[----:B------:R-:W-:Y:S02]  /*c3c0*/  IMAD.MOV.U32 R12, RZ, RZ, 0x2 ;  /* 0x00000002ff0c7424 */ /* 0x000fe400078e00ff */
[----:B------:R-:W-:-:S05]  /*c3d0*/  IMAD.MOV.U32 R2, RZ, RZ, R14 ;  /* 0x000000ffff027224 */ /* 0x000fca00078e000e */
[----:B------:R-:W-:Y:S01]  /*c3e0*/  IADD3 R2, P0, R2, R15, RZ ;  /* 0x0000000f02027210 */ /* 0x000fe20007f1e0ff */
[----:B------:R-:W-:-:S04]  /*c3f0*/  IMAD.MOV.U32 R15, RZ, RZ, -0x1 ;  /* 0xffffffffff0f7424 */ /* 0x000fc800078e00ff */
[----:B------:R-:W-:-:S08]  /*c400*/  IMAD.X R3, RZ, RZ, R3, P0 ;  /* 0x000000ffff037224 */ /* 0x000fd000000e0603 */
[----:B------:R-:W-:Y:S05]  /*c410*/  WARPSYNC.COLLECTIVE R15, `(.L_x_12926) ;  /* 0x000000000f087348 */ /* 0x000fea0003c00000 */
[----:B------:R0:W1:Y:S02]  /*c420*/  SHFL.IDX P6, R14, R13, R12, R11 ;  /* 0x0000000c0d0e7389 */ /* 0x00006400000c000b */
[----:B01----:R-:W-:Y:S01]  /*c430*/  ENDCOLLECTIVE ;  /* 0x000000000000791b */ /* 0x003fe20003800000 */
.L_x_12926:
[----:B------:R-:W-:Y:S01]  /*c440*/  @!PT LDS RZ, [RZ] ;  /* 0x00000000fffff984 */ /* 0x000fe20000000800 */
[----:B------:R-:W-:Y:S01]  /*c450*/  @!PT LDS RZ, [RZ] ;  /* 0x00000000fffff984 */ /* 0x000fe20000000800 */
[----:B------:R-:W-:Y:S01]  /*c460*/  @!PT LDS RZ, [RZ] ;  /* 0x00000000fffff984 */ /* 0x000fe20000000800 */
[----:B------:R0:W-:Y:S01]  /*c470*/  LDGSTS.E.BYPASS.LTC128B.128 [R9+0xec00], desc[UR38][R2.64], !P2 ;  /* 0x0ec0000002097fae */ /* 0x0001e2000d101d66 */
[----:B------:R-:W-:Y:S02]  /*c480*/  IMAD.MOV.U32 R13, RZ, RZ, R10 ;  /* 0x000000ffff0d7224 */ /* 0x000fe400078e000a */
[----:B0-----:R-:W-:-:S07]  /*c490*/  IMAD.MOV.U32 R3, RZ, RZ, R14 ;  /* 0x000000ffff037224 */ /* 0x001fce00078e000e */
[----:B------:R-:W-:Y:S05]  /*c4a0*/  WARPSYNC.COLLECTIVE R15, `(.L_x_12927) ;  /* 0x000000000f087348 */ /* 0x000fea0003c00000 */
[----:B------:R0:W1:Y:S02]  /*c4b0*/  SHFL.IDX P6, R14, R13, R12, R11 ;  /* 0x0000000c0d0e7389 */ /* 0x00006400000c000b */
[----:B01----:R-:W-:Y:S01]  /*c4c0*/  ENDCOLLECTIVE ;  /* 0x000000000000791b */ /* 0x003fe20003800000 */
.L_x_12927:
[----:B------:R-:W-:Y:S01]  /*c4d0*/  SHF.L.U32 R15, R16, 0x1, RZ ;  /* 0x00000001100f7819 */ /* 0x000fe200000006ff */
[----:B------:R-:W-:Y:S02]  /*c4e0*/  IMAD.MOV.U32 R13, RZ, RZ, R19 ;  /* 0x000000ffff0d7224 */ /* 0x000fe400078e0013 */
[----:B------:R-:W-:Y:S02]  /*c4f0*/  IMAD.MOV.U32 R12, RZ, RZ, 0x3 ;  /* 0x00000003ff0c7424 */ /* 0x000fe400078e00ff */
[----:B------:R-:W-:-:S05]  /*c500*/  IMAD.MOV.U32 R2, RZ, RZ, R14 ;  /* 0x000000ffff027224 */ /* 0x000fca00078e000e */
[----:B------:R-:W-:Y:S02]  /*c510*/  IADD3 R2, P0, R2, R15, RZ ;  /* 0x0000000f02027210 */ /* 0x000fe40007f1e0ff */
[----:B------:R-:W-:-:S03]  /*c520*/  MOV R15, 0xffffffff ;  /* 0xffffffff000f7802 */ /* 0x000fc60000000f00 */
[----:B------:R-:W-:-:S08]  /*c530*/  IMAD.X R3, RZ, RZ, R3, P0 ;  /* 0x000000ffff037224 */ /* 0x000fd000000e0603 */
[----:B------:R-:W-:Y:S05]  /*c540*/  WARPSYNC.COLLECTIVE R15, `(.L_x_12928) ;  /* 0x000000000f087348 */ /* 0x000fea0003c00000 */
[----:B------:R0:W1:Y:S02]  /*c550*/  SHFL.IDX P6, R14, R13, R12, R11 ;  /* 0x0000000c0d0e7389 */ /* 0x00006400000c000b */
[----:B01----:R-:W-:Y:S01]  /*c560*/  ENDCOLLECTIVE ;  /* 0x000000000000791b */ /* 0x003fe20003800000 */
.L_x_12928:
        /* <DEDUP_REMOVED lines=9> */
.L_x_12929:
[----:B------:R-:W-:Y:S02]  /*c600*/  IMAD.SHL.U32 R15, R16, 0x2, RZ ;  /* 0x00000002100f7824 */ /* 0x000fe400078e00ff */
[----:B------:R-:W-:Y:S02]  /*c610*/  IMAD.MOV.U32 R13, RZ, RZ, R19 ;  /* 0x000000ffff0d7224 */ /* 0x000fe400078e0013 */
[----:B------:R-:W-:Y:S02]  /*c620*/  IMAD.MOV.U32 R12, RZ, RZ, 0x4 ;  /* 0x00000004ff0c7424 */ /* 0x000fe400078e00ff */
[----:B------:R-:W-:-:S05]  /*c630*/  IMAD.MOV.U32 R2, RZ, RZ, R14 ;  /* 0x000000ffff027224 */ /* 0x000fca00078e000e */
[----:B------:R-:W-:Y:S01]  /*c640*/  IADD3 R2, P0, R2, R15, RZ ;  /* 0x0000000f02027210 */ /* 0x000fe20007f1e0ff */
[----:B------:R-:W-:-:S03]  /*c650*/  IMAD.MOV.U32 R15, RZ, RZ, -0x1 ;  /* 0xffffffffff0f7424 */ /* 0x000fc600078e00ff */
[----:B------:R-:W-:-:S09]  /*c660*/  IADD3.X R3, RZ, R3, RZ, P0, !PT ;  /* 0x00000003ff037210 */ /* 0x000fd200007fe4ff */
[----:B------:R-:W-:Y:S05]  /*c670*/  WARPSYNC.COLLECTIVE R15, `(.L_x_12930) ;  /* 0x000000000f087348 */ /* 0x000fea0003c00000 */
[----:B------:R0:W1:Y:S02]  /*c680*/  SHFL.IDX P6, R14, R13, R12, R11 ;  /* 0x0000000c0d0e7389 */ /* 0x00006400000c000b */
[----:B01----:R-:W-:Y:S01]  /*c690*/  ENDCOLLECTIVE ;  /* 0x000000000000791b */ /* 0x003fe20003800000 */
.L_x_12930:
[----:B------:R-:W-:Y:S01]  /*c6a0*/  @!PT LDS RZ, [RZ] ;  /* 0x00000000fffff984 */ /* 0x000fe20000000800 */
[----:B------:R-:W-:Y:S01]  /*c6b0*/  @!PT LDS RZ, [RZ] ;  /* 0x00000000fffff984 */ /* 0x000fe20000000800 */
[----:B------:R-:W-:Y:S01]  /*c6c0*/  @!PT LDS RZ, [RZ] ;  /* 0x00000000fffff984 */ /* 0x000fe20000000800 */
[----:B------:R0:W-:Y:S01]  /*c6d0*/  LDGSTS.E.BYPASS.LTC128B.128 [R9+0xfc00], desc[UR38][R2.64], !P2 ;  /* 0x0fc0000002097fae */ /* 0x0001e2000d101d66 */
[----:B------:R-:W-:Y:S01]  /*c6e0*/  MOV R13, R10 ;  /* 0x0000000a000d7202 */ /* 0x000fe20000000f00 */
[----:B0-----:R-:W-:-:S07]  /*c6f0*/  IMAD.MOV.U32 R3, RZ, RZ, R14 ;  /* 0x000000ffff037224 */ /* 0x001fce00078e000e */
[----:B------:R-:W-:Y:S05]  /*c700*/  WARPSYNC.COLLECTIVE R15, `(.L_x_12931) ;  /* 0x000000000f087348 */ /* 0x000fea0003c00000 */
[----:B------:R0:W1:Y:S02]  /*c710*/  SHFL.IDX P6, R14, R13, R12, R11 ;  /* 0x0000000c0d0e7389 */ /* 0x00006400000c000b */
[----:B01----:R-:W-:Y:S01]  /*c720*/  ENDCOLLECTIVE ;  /* 0x000000000000791b */ /* 0x003fe20003800000 */
.L_x_12931:
[----:B------:R-:W-:Y:S01]  /*c730*/  IMAD.SHL.U32 R15, R16, 0x2, RZ ;  /* 0x00000002100f7824 */ /* 0x000fe200078e00ff */
[----:B------:R-:W-:Y:S01]  /*c740*/  MOV R12, 0x5 ;  /* 0x00000005000c7802 */ /* 0x000fe20000000f00 */
[----:B------:R-:W-:Y:S02]  /*c750*/  IMAD.MOV.U32 R13, RZ, RZ, R19 ;  /* 0x000000ffff0d7224 */ /* 0x000fe400078e0013 */
[----:B------:R-:W-:-:S05]  /*c760*/  IMAD.MOV.U32 R2, RZ, RZ, R14 ;  /* 0x000000ffff027224 */ /* 0x000fca00078e000e */
[----:B------:R-:W-:Y:S01]  /*c770*/  IADD3 R2, P0, R2, R15, RZ ;  /* 0x0000000f02027210 */ /* 0x000fe20007f1e0ff */
[----:B------:R-:W-:-:S04]  /*c780*/  IMAD.MOV.U32 R15, RZ, RZ, -0x1 ;  /* 0xffffffffff0f7424 */ /* 0x000fc800078e00ff */
[----:B------:R-:W-:-:S08]  /*c790*/  IMAD.X R3, RZ, RZ, R3, P0 ;  /* 0x000000ffff037224 */ /* 0x000fd000000e0603 */
[----:B------:R-:W-:Y:S05]  /*c7a0*/  WARPSYNC.COLLECTIVE R15, `(.L_x_12932) ;  /* 0x000000000f087348 */ /* 0x000fea0003c00000 */
[----:B------:R0:W1:Y:S02]  /*c7b0*/  SHFL.IDX P6, R14, R13, R12, R11 ;  /* 0x0000000c0d0e7389 */ /* 0x00006400000c000b */
[----:B01----:R-:W-:Y:S01]  /*c7c0*/  ENDCOLLECTIVE ;  /* 0x000000000000791b */ /* 0x003fe20003800000 */
.L_x_12932:
        /* <DEDUP_REMOVED lines=9> */
.L_x_12933:
        /* <DEDUP_REMOVED lines=10> */
.L_x_12934:
        /* <DEDUP_REMOVED lines=9> */
.L_x_12935:
        /* <DEDUP_REMOVED lines=10> */
.L_x_12936:
        /* <DEDUP_REMOVED lines=9> */
.L_x_12937:
[----:B------:R-:W-:Y:S05]  /*cac0*/  BRA `(.L_x_12938) ;  /* 0xffffffc800907947 */ /* 0x000fea000383ffff */
.L_x_12851:
[----:B0-----:R0:W1:Y:S02]  /*cad0*/  SYNCS.PHASECHK.TRANS64.TRYWAIT P0, [R7+URZ+0x16860], R2 ;  /* 0x01686002070075a7 */ /* 0x001064000800017f */
[----:B-1----:R-:W-:Y:S05]  /*cae0*/  @!P0 NANOSLEEP.SYNCS 0x989680 ;  /* 0x009896800000895d */ /* 0x002fea0003900000 */
[----:B------:R-:W1:Y:S02]  /*caf0*/  @!P0 SYNCS.PHASECHK.TRANS64 P0, [R7+URZ+0x16860], R2 ;  /* 0x01686002070085a7 */ /* 0x000e64000800007f */
[----:B-1----:R-:W-:Y:S05]  /*cb00*/  @!P0 BRA `(.L_x_12851) ;  /* 0xfffffffc00f08947 */ /* 0x002fea000383ffff */
[----:B------:R-:W-:Y:S05]  /*cb10*/  BRA `(.L_x_12939) ;  /* 0xffffffc800f07947 */ /* 0x000fea000383ffff */
.L_x_12852:
        /* <DEDUP_REMOVED lines=8> */
.L_x_12941:
[----:B------:R-:W-:Y:S05]  /*cba0*/  BSYNC B1 ;  /* 0x0000000000017941 */ /* 0x000fea0003800000 */
.L_x_12940:
[----:B------:R-:W-:Y:S01]  /*cbb0*/  MOV R13, R17 ;  /* 0x00000011000d7202 */ /* 0x000fe20000000f00 */
[----:B------:R-:W-:Y:S01]  /*cbc0*/  IMAD.MOV.U32 R12, RZ, RZ, RZ ;  /* 0x000000ffff0c7224 */ /* 0x000fe200078e00ff */
[----:B------:R-:W-:Y:S01]  /*cbd0*/  ISETP.LT.OR P2, PT, R4, 0x1, P1 ;  /* 0x000000010400780c */ /* 0x000fe20000f41670 */
[----:B------:R-:W-:Y:S01]  /*cbe0*/  IMAD.MOV.U32 R11, RZ, RZ, 0x181f ;  /* 0x0000181fff0b7424 */ /* 0x000fe200078e00ff */
[----:B------:R-:W-:Y:S01]  /*cbf0*/  LEA R8, R8, UR45, 0x1 ;  /* 0x0000002d08087c11 */ /* 0x000fe2000f8e08ff */
[----:B------:R-:W-:Y:S02]  /*cc00*/  IMAD.MOV.U32 R15, RZ, RZ, -0x1 ;  /* 0xffffffffff0f7424 */ /* 0x000fe400078e00ff */
[----:B------:R-:W-:-:S08]  /*cc10*/  IMAD.MOV.U32 R3, RZ, RZ, R14 ;  /* 0x000000ffff037224 */ /* 0x000fd000078e000e */
[----:B------:R-:W-:Y:S05]  /*cc20*/  WARPSYNC.COLLECTIVE R15, `(.L_x_12942) ;  /* 0x000000000f087348 */ /* 0x000fea0003c00000 */
[----:B------:R0:W1:Y:S02]  /*cc30*/  SHFL.IDX P6, R14, R13, R12, R11 ;  /* 0x0000000c0d0e7389 */ /* 0x00006400000c000b */
[----:B01----:R-:W-:Y:S01]  /*cc40*/  ENDCOLLECTIVE ;  /* 0x000000000000791b */ /* 0x003fe20003800000 */
.L_x_12942:
[----:B------:R-:W-:Y:S01]  /*cc50*/  MOV R13, R18 ;  /* 0x00000012000d7202 */ /* 0x000fe20000000f00 */
[----:B------:R-:W-:Y:S01]  /*cc60*/  IMAD.MOV.U32 R12, RZ, RZ, 0x1 ;  /* 0x00000001ff0c7424 */ /* 0x000fe200078e00ff */
[----:B------:R-:W-:-:S13]  /*cc70*/  IADD3 R2, P0, R14, R19, RZ ;  /* 0x000000130e027210 */ /* 0x000fda0007f1e0ff */
[----:B------:R-:W-:Y:S05]  /*cc80*/  WARPSYNC.COLLECTIVE R15, `(.L_x_12943) ;  /* 0x000000000f087348 */ /* 0x000fea0003c00000 */
[----:B------:R0:W1:Y:S02]  /*cc90*/  SHFL.IDX P6, R14, R13, R12, R11 ;  /* 0x0000000c0d0e7389 */ /* 0x00006400000c000b */
[----:B01----:R-:W-:Y:S01]  /*cca0*/  ENDCOLLECTIVE ;  /* 0x000000000000791b */ /* 0x003fe20003800000 */
.L_x_12943:
[----:B------:R-:W-:-:S05]  /*ccb0*/  IMAD.X R3, RZ, RZ, R3, P0 ;  /* 0x000000ffff037224 */ /* 0x000fca00000e0603 */
[----:B------:R-:W-:Y:S01]  /*ccc0*/  @!PT LDS RZ, [RZ] ;  /* 0x00000000fffff984 */ /* 0x000fe20000000800 */
[----:B------:R-:W-:Y:S01]  /*ccd0*/  @!PT LDS RZ, [RZ] ;  /* 0x00000000fffff984 */ /* 0x000fe20000000800 */
[----:B------:R-:W-:Y:S01]  /*cce0*/  @!PT LDS RZ, [RZ] ;  /* 0x00000000fffff984 */ /* 0x000fe20000000800 */
[----:B------:R0:W-:Y:S01]  /*ccf0*/  LDGSTS.E.BYPASS.LTC128B.128 [R8+0x400], desc[UR38][R2.64], !P2 ;  /* 0x0040000002087fae */ /* 0x0001e2000d101d66 */
[----:B------:R-:W-:Y:S01]  /*cd00*/  ISETP.LT.OR P2, PT, R4, 0x11, P1 ;  /* 0x000000110400780c */ /* 0x000fe20000f41670 */
[----:B------:R-:W-:Y:S02]  /*cd10*/  IMAD.MOV.U32 R13, RZ, RZ, R17 ;  /* 0x000000ffff0d7224 */ /* 0x000fe400078e0011 */
[----:B------:R-:W-:-:S10]  /*cd20*/  IMAD.MOV.U32 R9, RZ, RZ, R14 ;  /* 0x000000ffff097224 */ /* 0x000fd400078e000e */
[----:B0-----:R-:W-:Y:S05]  /*cd30*/  WARPSYNC.COLLECTIVE R15, `(.L_x_12944) ;  /* 0x000000000f087348 */ /* 0x001fea0003c00000 */
[----:B------:R1:W2:Y:S02]  /*cd40*/  SHFL.IDX P6, R14, R13, R12, R11 ;  /* 0x0000000c0d0e7389 */ /* 0x0002a400000c000b */
[----:B012---:R-:W-:Y:S01]  /*cd50*/  ENDCOLLECTIVE ;  /* 0x000000000000791b */ /* 0x007fe20003800000 */
.L_x_12944:
[----:B------:R-:W-:Y:S02]  /*cd60*/  IMAD.MOV.U32 R13, RZ, RZ, R18 ;  /* 0x000000ffff0d7224 */ /* 0x000fe400078e0012 */
[----:B------:R-:W-:Y:S02]  /*cd70*/  IMAD.MOV.U32 R12, RZ, RZ, 0x2 ;  /* 0x00000002ff0c7424 */ /* 0x000fe400078e00ff */
[----:B------:R-:W-:-:S05]  /*cd80*/  IMAD.MOV.U32 R11, RZ, RZ, R14 ;  /* 0x000000ffff0b7224 */ /* 0x000fca00078e000e */
[----:B------:R-:W-:Y:S01]  /*cd90*/  IADD3 R2, P0, R11, R19, RZ ;  /* 0x000000130b027210 */ /* 0x000fe20007f1e0ff */
[----:B------:R-:W-:-:S03]  /*cda0*/  IMAD.MOV.U32 R11, RZ, RZ, 0x181f ;  /* 0x0000181fff0b7424 */ /* 0x000fc600078e00ff */
[----:B------:R-:W-:-:S09]  /*cdb0*/  IADD3.X R3, RZ, R9, RZ, P0, !PT ;  /* 0x00000009ff037210 */ /* 0x000fd200007fe4ff */
[----:B------:R-:W-:Y:S05]  /*cdc0*/  WARPSYNC.COLLECTIVE R15, `(.L_x_12945) ;  /* 0x000000000f087348 */ /* 0x000fea0003c00000 */
[----:B------:R0:W1:Y:S02]  /*cdd0*/  SHFL.IDX P6, R14, R13, R12, R11 ;  /* 0x0000000c0d0e7389 */ /* 0x00006400000c000b */
[----:B01----:R-:W-:Y:S01]  /*cde0*/  ENDCOLLECTIVE ;  /* 0x000000000000791b */ /* 0x003fe20003800000 */
.L_x_12945:
[----:B------:R-:W-:Y:S01]  /*cdf0*/  @!PT LDS RZ, [RZ] ;  /* 0x00000000fffff984 */ /* 0x000fe20000000800 */
[----:B------:R-:W-:Y:S01]  /*ce00*/  @!PT LDS RZ, [RZ] ;  /* 0x00000000fffff984 */ /* 0x000fe20000000800 */
[----:B------:R-:W-:Y:S01]  /*ce10*/  @!PT LDS RZ, [RZ] ;  /* 0x00000000fffff984 */ /* 0x000fe20000000800 */
[----:B------:R0:W-:Y:S01]  /*ce20*/  LDGSTS.E.BYPASS.LTC128B.128 [R8+0xc00], desc[UR38][R2.64], !P2 ;  /* 0x00c0000002087fae */ /* 0x0001e2000d101d66 */
[----:B------:R-:W-:Y:S02]  /*ce30*/  ISETP.LT.OR P2, PT, R4, 0x21, P1 ;  /* 0x000000210400780c */ /* 0x000fe40000f41670 */
[----:B------:R-:W-:Y:S01]  /*ce40*/  MOV R13, R17 ;  /* 0x00000011000d7202 */ /* 0x000fe20000000f00 */
[----:B------:R-:W-:-:S10]  /*ce50*/  IMAD.MOV.U32 R10, RZ, RZ, R14 ;  /* 0x000000ffff0a7224 */ /* 0x000fd400078e000e */
[----:B0-----:R-:W-:Y:S05]  /*ce60*/  WARPSYNC.COLLECTIVE R15, `(.L_x_12946) ;  /* 0x000000000f087348 */ /* 0x001fea0003c00000 */
[----:B------:R1:W2:Y:S02]  /*ce70*/  SHFL.IDX P6, R14, R13, R12, R11 ;  /* 0x0000000c0d0e7389 */ /* 0x0002a400000c000b */
[----:B012---:R-:W-:Y:S01]  /*ce80*/  ENDCOLLECTIVE ;  /* 0x000000000000791b */ /* 0x007fe20003800000 */
.L_x_12946:
[----:B------:R-:W-:Y:S02]  /*ce90*/  IMAD.MOV.U32 R13, RZ, RZ, R18 ;  /* 0x000000ffff0d7224 */ /* 0x000fe400078e0012 */
[----:B------:R-:W-:-:S05]  /*cea0*/  IMAD.MOV.U32 R12, RZ, RZ, R14 ;  /* 0x000000ffff0c7224 */ /* 0x000fca00078e000e */
[----:B------:R-:W-:Y:S01]  /*ceb0*/  IADD3 R2, P0, R12, R19, RZ ;  /* 0x000000130c027210 */ /* 0x000fe20007f1e0ff */
[----:B------:R-:W-:-:S04]  /*cec0*/  IMAD.MOV.U32 R12, RZ, RZ, 0x3 ;  /* 0x00000003ff0c7424 */ /* 0x000fc800078e00ff */
[----:B------:R-:W-:-:S08]  /*ced0*/  IMAD.X R3, RZ, RZ, R10, P0 ;  /* 0x000000ffff037224 */ /* 0x000fd000000e060a */
[----:B------:R-:W-:Y:S05]  /*cee0*/  WARPSYNC.COLLECTIVE R15, `(.L_x_12947) ;  /* 0x000000000f087348 */ /* 0x000fea0003c00000 */
[----:B------:R0:W1:Y:S02]  /*cef0*/  SHFL.IDX P6, R14, R13, R12, R11 ;  /* 0x0000000c0d0e7389 */ /* 0x00006400000c000b */
[----:B01----:R-:W-:Y:S01]  /*cf00*/  ENDCOLLECTIVE ;  /* 0x000000000000791b */ /* 0x003fe20003800000 */
.L_x_12947:
[----:B------:R-:W-:Y:S01]  /*cf10*/  @!PT LDS RZ, [RZ] ;  /* 0x00000000fffff984 */ /* 0x000fe20000000800 */
[----:B------:R-:W-:Y:S01]  /*cf20*/  @!PT LDS RZ, [RZ] ;  /* 0x00000000fffff984 */ /* 0x000fe20000000800 */
[----:B------:R-:W-:Y:S01]  /*cf30*/  @!PT LDS RZ, [RZ] ;  /* 0x00000000fffff984 */ /* 0x000fe20000000800 */
[----:B------:R0:W-:Y:S01]  /*cf40*/  LDGSTS.E.BYPASS.LTC128B.128 [R8+0x1400], desc[UR38][R2.64], !P2 ;  /* 0x0140000002087fae */ /* 0x0001e2000d101d66 */
[----:B------:R-:W-:Y:S01]  /*cf50*/  ISETP.LT.OR P2, PT, R4, 0x31, P1 ;  /* 0x000000310400780c */ /* 0x000fe20000f41670 */
[----:B------:R-:W-:Y:S01]  /*cf60*/  IMAD.MOV.U32 R13, RZ, RZ, R17 ;  /* 0x000000ffff0d7224 */ /* 0x000fe200078e0011 */
[----:B------:R-:W-:-:S11]  /*cf70*/  MOV R9, R14 ;  /* 0x0000000e00097202 */ /* 0x000fd60000000f00 */
[----:B0-----:R-:W-:Y:S05]  /*cf80*/  WARPSYNC.COLLECTIVE R15, `(.L_x_12948) ;  /* 0x000000000f087348 */ /* 0x001fea0003c00000 */
[----:B------:R1:W2:Y:S02]  /*cf90*/  SHFL.IDX P6, R14, R13, R12, R11 ;  /* 0x0000000c0d0e7389 */ /* 0x0002a400000c000b */
[----:B012---:R-:W-:Y:S01]  /*cfa0*/  ENDCOLLECTIVE ;  /* 0x000000000000791b */ /* 0x007fe20003800000 */
.L_x_12948:
[----:B------:R-:W-:Y:S01]  /*cfb0*/  IMAD.MOV.U32 R13, RZ, RZ, R18 ;  /* 0x000000ffff0d7224 */ /* 0x000fe200078e0012 */
[----:B------:R-:W-:Y:S01]  /*cfc0*/  MOV R12, 0x4 ;  /* 0x00000004000c7802 */ /* 0x000fe20000000f00 */
[----:B------:R-:W-:-:S05]  /*cfd0*/  IMAD.MOV.U32 R11, RZ, RZ, R14 ;  /* 0x000000ffff0b7224 */ /* 0x000fca00078e000e */
[----:B------:R-:W-:Y:S01]  /*cfe0*/  IADD3 R2, P0, R11, R19, RZ ;  /* 0x000000130b027210 */ /* 0x000fe20007f1e0ff */
[----:B------:R-:W-:-:S04]  /*cff0*/  IMAD.MOV.U32 R11, RZ, RZ, 0x181f ;  /* 0x0000181fff0b7424 */ /* 0x000fc800078e00ff */
[----:B------:R-:W-:-:S08]  /*d000*/  IMAD.X R3, RZ, RZ, R9, P0 ;  /* 0x000000ffff037224 */ /* 0x000fd000000e0609 */
[----:B------:R-:W-:Y:S05]  /*d010*/  WARPSYNC.COLLECTIVE R15, `(.L_x_12949) ;  /* 0x000000000f087348 */ /* 0x000fea0003c00000 */
[----:B------:R0:W1:Y:S02]  /*d020*/  SHFL.IDX P6, R14, R13, R12, R11 ;  /* 0x0000000c0d0e7389 */ /* 0x00006400000c000b */
[----:B01----:R-:W-:Y:S01]  /*d030*/  ENDCOLLECTIVE ;  /* 0x000000000000791b */ /* 0x003fe20003800000 */
.L_x_12949:
        /* <DEDUP_REMOVED lines=10> */
.L_x_12950:
[----:B------:R-:W-:Y:S02]  /*d0e0*/  IMAD.MOV.U32 R13, RZ, RZ, R18 ;  /* 0x000000ffff0d7224 */ /* 0x000fe400078e0012 */
[----:B------:R-:W-:-:S05]  /*d0f0*/  IMAD.MOV.U32 R12, RZ, RZ, R14 ;  /* 0x000000ffff0c7224 */ /* 0x000fca00078e000e */
[----:B------:R-:W-:Y:S01]  /*d100*/  IADD3 R2, P0, R12, R19, RZ ;  /* 0x000000130c027210 */ /* 0x000fe20007f1e0ff */
[----:B------:R-:W-:-:S03]  /*d110*/  IMAD.MOV.U32 R12, RZ, RZ, 0x5 ;  /* 0x00000005ff0c7424 */ /* 0x000fc600078e00ff */
[----:B------:R-:W-:-:S09]  /*d120*/  IADD3.X R3, RZ, R10, RZ, P0, !PT ;  /* 0x0000000aff037210 */ /* 0x000fd200007fe4ff */
[----:B------:R-:W-:Y:S05]  /*d130*/  WARPSYNC.COLLECTIVE R15, `(.L_x_12951) ;  /* 0x000000000f087348 */ /* 0x000fea0003c00000 */
[----:B------:R0:W1:Y:S02]  /*d140*/  SHFL.IDX P6, R14, R13, R12, R11 ;  /* 0x0000000c0d0e7389 */ /* 0x00006400000c000b */
[----:B01----:R-:W-:Y:S01]  /*d150*/  ENDCOLLECTIVE ;  /* 0x000000000000791b */ /* 0x003fe20003800000 */
.L_x_12951:
        /* <DEDUP_REMOVED lines=10> */
.L_x_12952:
[----:B------:R-:W-:Y:S02]  /*d200*/  IMAD.MOV.U32 R13, RZ, RZ, R18 ;  /* 0x000000ffff0d7224 */ /* 0x000fe400078e0012 */
[----:B------:R-:W-:Y:S01]  /*d210*/  IMAD.MOV.U32 R12, RZ, RZ, 0x6 ;  /* 0x00000006ff0c7424 */ /* 0x000fe200078e00ff */
[----:B------:R-:W-:-:S04]  /*d220*/  MOV R11, R14 ;  /* 0x0000000e000b7202 */ /* 0x000fc80000000f00 */
[----:B------:R-:W-:Y:S01]  /*d230*/  IADD3 R2, P0, R11, R19, RZ ;  /* 0x000000130b027210 */ /* 0x000fe20007f1e0ff */
[----:B------:R-:W-:-:S04]  /*d240*/  IMAD.MOV.U32 R11, RZ, RZ, 0x181f ;  /* 0x0000181fff0b7424 */ /* 0x000fc800078e00ff */
[----:B------:R-:W-:-:S08]  /*d250*/  IMAD.X R3, RZ, RZ, R9, P0 ;  /* 0x000000ffff037224 */ /* 0x000fd000000e0609 */
[----:B------:R-:W-:Y:S05]  /*d260*/  WARPSYNC.COLLECTIVE R15, `(.L_x_12953) ;  /* 0x000000000f087348 */ /* 0x000fea0003c00000 */
[----:B------:R0:W1:Y:S02]  /*d270*/  SHFL.IDX P6, R14, R13, R12, R11 ;  /* 0x0000000c0d0e7389 */ /* 0x00006400000c000b */
[----:B01----:R-:W-:Y:S01]  /*d280*/  ENDCOLLECTIVE ;  /* 0x000000000000791b */ /* 0x003fe20003800000 */
.L_x_12953:
        /* <DEDUP_REMOVED lines=10> */
.L_x_12954:
[----:B------:R-:W-:Y:S02]  /*d330*/  IMAD.MOV.U32 R13, RZ, RZ, R18 ;  /* 0x000000ffff0d7224 */ /* 0x000fe400078e0012 */
[----:B------:R-:W-:-:S05]  /*d340*/  IMAD.MOV.U32 R12, RZ, RZ, R14 ;  /* 0x000000ffff0c7224 */ /* 0x000fca00078e000e */
[----:B------:R-:W-:Y:S02]  /*d350*/  IADD3 R2, P0, R12, R19, RZ ;  /* 0x000000130c027210 */ /* 0x000fe40007f1e0ff */
[----:B------:R-:W-:-:S03]  /*d360*/  MOV R12, 0x7 ;  /* 0x00000007000c7802 */ /* 0x000fc60000000f00 */
[----:B------:R-:W-:-:S08]  /*d370*/  IMAD.X R3, RZ, RZ, R10, P0 ;  /* 0x000000ffff037224 */ /* 0x000fd000000e060a */
[----:B------:R-:W-:Y:S05]  /*d380*/  WARPSYNC.COLLECTIVE R15, `(.L_x_12955) ;  /* 0x000000000f087348 */ /* 0x000fea0003c00000 */
[----:B------:R0:W1:Y:S02]  /*d390*/  SHFL.IDX P6, R14, R13, R12, R11 ;  /* 0x0000000c0d0e7389 */ /* 0x00006400000c000b */
[----:B01----:R-:W-:Y:S01]  /*d3a0*/  ENDCOLLECTIVE ;  /* 0x000000000000791b */ /* 0x003fe20003800000 */
.L_x_12955:
        /* <DEDUP_REMOVED lines=9> */
.L_x_12956:
[----:B------:R-:W-:Y:S05]  /*d440*/  BRA `(.L_x_12957) ;  /* 0xffffffc4006c7947 */ /* 0x000fea000383ffff */
.L_x_12858:
[----:B0-----:R0:W1:Y:S02]  /*d450*/  SYNCS.PHASECHK.TRANS64.TRYWAIT P0, [R0+URZ+0x16860], R3 ;  /* 0x01686003000075a7 */ /* 0x001064000800017f */
[----:B-1----:R-:W-:Y:S05]  /*d460*/  @!P0 NANOSLEEP.SYNCS 0x989680 ;  /* 0x009896800000895d */ /* 0x002fea0003900000 */
[----:B------:R-:W1:Y:S02]  /*d470*/  @!P0 SYNCS.PHASECHK.TRANS64 P0, [R0+URZ+0x16860], R3 ;  /* 0x01686003000085a7 */ /* 0x000e64000800007f */
[----:B-1----:R-:W-:Y:S05]  /*d480*/  @!P0 BRA `(.L_x_12858) ;  /* 0xfffffffc00f08947 */ /* 0x002fea000383ffff */
[----:B------:R-:W-:Y:S05]  /*d490*/  BRA `(.L_x_12958) ;  /* 0xffffffc800687947 */ /* 0x000fea000383ffff */
.L_x_12859:
        /* <DEDUP_REMOVED lines=8> */
.L_x_12960:
[----:B------:R-:W-:Y:S05]  /*d520*/  BSYNC B0 ;  /* 0x0000000000007941 */ /* 0x000fea0003800000 */
.L_x_12959:
        /* <DEDUP_REMOVED lines=9> */
.L_x_12961:
[----:B------:R-:W-:Y:S02]  /*d5c0*/  ULDC UR4, c[0x0][0x2f4] ;  /* 0x0000bd0000047ab9 */ /* 0x000fe40000000800 */
[C---:B------:R-:W-:Y:S01]  /*d5d0*/  ISETP.GE.AND P0, PT, R16.reuse, UR4, PT ;  /* 0x0000000410007c0c */ /* 0x040fe2000bf06270 */
[----:B------:R-:W-:-:S03]  /*d5e0*/  IMAD.SHL.U32 R16, R16, 0x2, RZ ;  /* 0x0000000210107824 */ /* 0x000fc600078e00ff */
[----:B------:R-:W-:Y:S01]  /*d5f0*/  ISETP.LT.OR P2, PT, R5, 0x1, P0 ;  /* 0x000000010500780c */ /* 0x000fe20000741670 */
[----:B------:R-:W-:Y:S01]  /*d600*/  IMAD.MOV.U32 R13, RZ, RZ, R18 ;  /* 0x000000ffff0d7224 */ /* 0x000fe200078e0012 */
[----:B------:R-:W-:Y:S02]  /*d610*/  MOV R12, 0x1 ;  /* 0x00000001000c7802 */ /* 0x000fe40000000f00 */
[----:B------:R-:W-:-:S13]  /*d620*/  IADD3 R2, P1, R14, R16, RZ ;  /* 0x000000100e027210 */ /* 0x000fda0007f3e0ff */
[----:B------:R-:W-:Y:S05]  /*d630*/  WARPSYNC.COLLECTIVE R15, `(.L_x_12962) ;  /* 0x000000000f087348 */ /* 0x000fea0003c00000 */
[----:B------:R0:W1:Y:S02]  /*d640*/  SHFL.IDX P6, R14, R13, R12, R11 ;  /* 0x0000000c0d0e7389 */ /* 0x00006400000c000b */
[----:B01----:R-:W-:Y:S01]  /*d650*/  ENDCOLLECTIVE ;  /* 0x000000000000791b */ /* 0x003fe20003800000 */
.L_x_12962:
        /* <DEDUP_REMOVED lines=11> */
.L_x_12963:
[----:B------:R-:W-:Y:S01]  /*d710*/  MOV R13, R18 ;  /* 0x00000012000d7202 */ /* 0x000fe20000000f00 */
[----:B------:R-:W-:Y:S02]  /*d720*/  IMAD.MOV.U32 R12, RZ, RZ, 0x2 ;  /* 0x00000002ff0c7424 */ /* 0x000fe400078e00ff */
[----:B------:R-:W-:-:S07]  /*d730*/  IMAD.MOV.U32 R9, RZ, RZ, R14 ;  /* 0x000000ffff097224 */ /* 0x000fce00078e000e */
[----:B------:R-:W-:Y:S05]  /*d740*/  WARPSYNC.COLLECTIVE R15, `(.L_x_12964) ;  /* 0x000000000f087348 */ /* 0x000fea0003c00000 */
[----:B------:R0:W1:Y:S02]  /*d750*/  SHFL.IDX P6, R14, R13, R12, R11 ;  /* 0x0000000c0d0e7389 */ /* 0x00006400000c000b */
[----:B01----:R-:W-:Y:S01]  /*d760*/  ENDCOLLECTIVE ;  /* 0x000000000000791b */ /* 0x003fe20003800000 */
.L_x_12964:
[----:B------:R-:W-:-:S05]  /*d770*/  IADD3 R2, P1, R9, R16, RZ ;  /* 0x0000001009027210 */ /* 0x000fca0007f3e0ff */
[----:B------:R-:W-:-:S05]  /*d780*/  IMAD.X R3, RZ, RZ, R7, P1 ;  /* 0x000000ffff037224 */ /* 0x000fca00008e0607 */
[----:B------:R-:W-:Y:S01]  /*d790*/  @!PT LDS RZ, [RZ] ;  /* 0x00000000fffff984 */ /* 0x000fe20000000800 */
[----:B------:R-:W-:Y:S01]  /*d7a0*/  @!PT LDS RZ, [RZ] ;  /* 0x00000000fffff984 */ /* 0x000fe20000000800 */
[----:B------:R-:W-:Y:S01]  /*d7b0*/  @!PT LDS RZ, [RZ] ;  /* 0x00000000fffff984 */ /* 0x000fe20000000800 */
[----:B------:R0:W-:Y:S01]  /*d7c0*/  LDGSTS.E.BYPASS.LTC128B.128 [R4+0xc00], desc[UR38][R2.64], !P2 ;  /* 0x00c0000002047fae */ /* 0x0001e2000d101d66 */
[----:B------:R-:W-:Y:S01]  /*d7d0*/  IMAD.MOV.U32 R13, RZ, RZ, R17 ;  /* 0x000000ffff0d7224 */ /* 0x000fe200078e0011 */
[----:B------:R-:W-:Y:S01]  /*d7e0*/  ISETP.LT.OR P2, PT, R5, 0x21, P0 ;  /* 0x000000210500780c */ /* 0x000fe20000741670 */
[----:B------:R-:W-:-:S12]  /*d7f0*/  IMAD.MOV.U32 R19, RZ, RZ, R14 ;  /* 0x000000ffff137224 */ /* 0x000fd800078e000e */
[----:B0-----:R-:W-:Y:S05]  /*d800*/  WARPSYNC.COLLECTIVE R15, `(.L_x_12965) ;  /* 0x000000000f087348 */ /* 0x001fea0003c00000 */
[----:B------:R1:W2:Y:S02]  /*d810*/  SHFL.IDX P6, R14, R13, R12, R11 ;  /* 0x0000000c0d0e7389 */ /* 0x0002a400000c000b */
[----:B012---:R-:W-:Y:S01]  /*d820*/  ENDCOLLECTIVE ;  /* 0x000000000000791b */ /* 0x007fe20003800000 */
.L_x_12965:
[----:B------:R-:W-:Y:S02]  /*d830*/  IMAD.MOV.U32 R13, RZ, RZ, R18 ;  /* 0x000000ffff0d7224 */ /* 0x000fe400078e0012 */
[----:B------:R-:W-:Y:S02]  /*d840*/  IMAD.MOV.U32 R12, RZ, RZ, 0x3 ;  /* 0x00000003ff0c7424 */ /* 0x000fe400078e00ff */
[----:B------:R-:W-:-:S07]  /*d850*/  IMAD.MOV.U32 R21, RZ, RZ, R14 ;  /* 0x000000ffff157224 */ /* 0x000fce00078e000e */
[----:B------:R-:W-:Y:S05]  /*d860*/  WARPSYNC.COLLECTIVE R15, `(.L_x_12966) ;  /* 0x000000000f087348 */ /* 0x000fea0003c00000 */
[----:B------:R0:W1:Y:S02]  /*d870*/  SHFL.IDX P6, R14, R13, R12, R11 ;  /* 0x0000000c0d0e7389 */ /* 0x00006400000c000b */
[----:B01----:R-:W-:Y:S01]  /*d880*/  ENDCOLLECTIVE ;  /* 0x000000000000791b */ /* 0x003fe20003800000 */
.L_x_12966:
[----:B------:R-:W-:-:S04]  /*d890*/  IADD3 R2, P1, R21, R16, RZ ;  /* 0x0000001015027210 */ /* 0x000fc80007f3e0ff */
[----:B------:R-:W-:-:S05]  /*d8a0*/  IADD3.X R3, RZ, R19, RZ, P1, !PT ;  /* 0x00000013ff037210 */ /* 0x000fca0000ffe4ff */
        /* <DEDUP_REMOVED lines=10> */
.L_x_12967:
[----:B------:R-:W-:Y:S02]  /*d950*/  IMAD.MOV.U32 R13, RZ, RZ, R18 ;  /* 0x000000ffff0d7224 */ /* 0x000fe400078e0012 */
[----:B------:R-:W-:Y:S01]  /*d960*/  IMAD.MOV.U32 R12, RZ, RZ, 0x4 ;  /* 0x00000004ff0c7424 */ /* 0x000fe200078e00ff */
[----:B------:R-:W-:-:S13]  /*d970*/  IADD3 R2, P1, R14, R16, RZ ;  /* 0x000000100e027210 */ /* 0x000fda0007f3e0ff */
[----:B------:R-:W-:Y:S05]  /*d980*/  WARPSYNC.COLLECTIVE R15, `(.L_x_12968) ;  /* 0x000000000f087348 */ /* 0x000fea0003c00000 */
[----:B------:R0:W1:Y:S02]  /*d990*/  SHFL.IDX P6, R14, R13, R12, R11 ;  /* 0x0000000c0d0e7389 */ /* 0x00006400000c000b */
[----:B01----:R-:W-:Y:S01]  /*d9a0*/  ENDCOLLECTIVE ;  /* 0x000000000000791b */ /* 0x003fe20003800000 */
.L_x_12968:
[----:B------:R-:W-:Y:S01]  /*d9b0*/  IADD3.X R3, RZ, R10, RZ, P1, !PT ;  /* 0x0000000aff037210 */ /* 0x000fe20000ffe4ff */
[----:B------:R-:W-:-:S04]  /*d9c0*/  IMAD.MOV.U32 R10, RZ, RZ, RZ ;  /* 0x000000ffff0a7224 */ /* 0x000fc800078e00ff */
        /* <DEDUP_REMOVED lines=10> */
.L_x_12969:
[----:B------:R-:W-:Y:S02]  /*da70*/  IMAD.MOV.U32 R13, RZ, RZ, R18 ;  /* 0x000000ffff0d7224 */ /* 0x000fe400078e0012 */
[----:B------:R-:W-:Y:S01]  /*da80*/  IMAD.MOV.U32 R12, RZ, RZ, 0x5 ;  /* 0x00000005ff0c7424 */ /* 0x000fe200078e00ff */
[----:B------:R-:W-:-:S07]  /*da90*/  MOV R23, R14 ;  /* 0x0000000e00177202 */ /* 0x000fce0000000f00 */
[----:B------:R-:W-:Y:S05]  /*daa0*/  WARPSYNC.COLLECTIVE R15, `(.L_x_12970) ;  /* 0x000000000f087348 */ /* 0x000fea0003c00000 */
[----:B------:R0:W1:Y:S02]  /*dab0*/  SHFL.IDX P6, R14, R13, R12, R11 ;  /* 0x0000000c0d0e7389 */ /* 0x00006400000c000b */
[----:B01----:R-:W-:Y:S01]  /*dac0*/  ENDCOLLECTIVE ;  /* 0x000000000000791b */ /* 0x003fe20003800000 */
.L_x_12970:
[----:B------:R-:W-:-:S05]  /*dad0*/  IADD3 R2, P1, R23, R16, RZ ;  /* 0x0000001017027210 */ /* 0x000fca0007f3e0ff */
[----:B------:R-:W-:-:S05]  /*dae0*/  IMAD.X R3, RZ, RZ, R19, P1 ;  /* 0x000000ffff037224 */ /* 0x000fca00008e0613 */
        /* <DEDUP_REMOVED lines=10> */
.L_x_12971:
[----:B------:R-:W-:Y:S02]  /*db90*/  IMAD.MOV.U32 R13, RZ, RZ, R18 ;  /* 0x000000ffff0d7224 */ /* 0x000fe400078e0012 */
[----:B------:R-:W-:Y:S02]  /*dba0*/  IMAD.MOV.U32 R12, RZ, RZ, 0x6 ;  /* 0x00000006ff0c7424 */ /* 0x000fe400078e00ff */
[----:B------:R-:W-:-:S07]  /*dbb0*/  IMAD.MOV.U32 R25, RZ, RZ, R14 ;  /* 0x000000ffff197224 */ /* 0x000fce00078e000e */
[----:B------:R-:W-:Y:S05]  /*dbc0*/  WARPSYNC.COLLECTIVE R15, `(.L_x_12972) ;  /* 0x000000000f087348 */ /* 0x000fea0003c00000 */
[----:B------:R0:W1:Y:S02]  /*dbd0*/  SHFL.IDX P6, R14, R13, R12, R11 ;  /* 0x0000000c0d0e7389 */ /* 0x00006400000c000b */
[----:B01----:R-:W-:Y:S01]  /*dbe0*/  ENDCOLLECTIVE ;  /* 0x000000000000791b */ /* 0x003fe20003800000 */
.L_x_12972:
[----:B------:R-:W-:-:S05]  /*dbf0*/  IADD3 R2, P1, R25, R16, RZ ;  /* 0x0000001019027210 */ /* 0x000fca0007f3e0ff */
[----:B------:R-:W-:-:S05]  /*dc00*/  IMAD.X R3, RZ, RZ, R21, P1 ;  /* 0x000000ffff037224 */ /* 0x000fca00008e0615 */
[----:B------:R-:W-:Y:S01]  /*dc10*/  @!PT LDS RZ, [RZ] ;  /* 0x00000000fffff984 */ /* 0x000fe20000000800 */
[----:B------:R-:W-:Y:S01]  /*dc20*/  @!PT LDS RZ, [RZ] ;  /* 0x00000000fffff984 */ /* 0x000fe20000000800 */
[----:B------:R-:W-:Y:S01]  /*dc30*/  @!PT LDS RZ, [RZ] ;  /* 0x00000000fffff984 */ /* 0x000fe20000000800 */
[----:B------:R0:W-:Y:S01]  /*dc40*/  LDGSTS.E.BYPASS.LTC128B.128 [R4+0x2c00], desc[UR38][R2.64], !P2 ;  /* 0x02c0000002047fae */ /* 0x0001e2000d101d66 */
[----:B------:R-:W-:Y:S01]  /*dc50*/  IMAD.MOV.U32 R13, RZ, RZ, R17 ;  /* 0x000000ffff0d7224 */ /* 0x000fe200078e0011 */
[----:B------:R-:W-:Y:S02]  /*dc60*/  ISETP.LT.OR P2, PT, R5, 0x61, P0 ;  /* 0x000000610500780c */ /* 0x000fe40000741670 */
[----:B------:R-:W-:-:S11]  /*dc70*/  MOV R22, R14 ;  /* 0x0000000e00167202 */ /* 0x000fd60000000f00 */
[----:B0-----:R-:W-:Y:S05]  /*dc80*/  WARPSYNC.COLLECTIVE R15, `(.L_x_12973) ;  /* 0x000000000f087348 */ /* 0x001fea0003c00000 */
[----:B------:R1:W2:Y:S02]  /*dc90*/  SHFL.IDX P6, R14, R13, R12, R11 ;  /* 0x0000000c0d0e7389 */ /* 0x0002a400000c000b */
[----:B012---:R-:W-:Y:S01]  /*dca0*/  ENDCOLLECTIVE ;  /* 0x000000000000791b */ /* 0x007fe20003800000 */
.L_x_12973:
[----:B------:R-:W-:Y:S01]  /*dcb0*/  IMAD.MOV.U32 R13, RZ, RZ, R18 ;  /* 0x000000ffff0d7224 */ /* 0x000fe200078e0012 */
[----:B------:R-:W-:Y:S01]  /*dcc0*/  MOV R12, 0x7 ;  /* 0x00000007000c7802 */ /* 0x000fe20000000f00 */
[----:B------:R-:W-:-:S07]  /*dcd0*/  IMAD.MOV.U32 R27, RZ, RZ, R14 ;  /* 0x000000ffff1b7224 */ /* 0x000fce00078e000e */
[----:B------:R-:W-:Y:S05]  /*dce0*/  WARPSYNC.COLLECTIVE R15, `(.L_x_12974) ;  /* 0x000000000f087348 */ /* 0x000fea0003c00000 */
[----:B------:R0:W1:Y:S02]  /*dcf0*/  SHFL.IDX P6, R14, R13, R12, R11 ;  /* 0x0000000c0d0e7389 */ /* 0x00006400000c000b */
[----:B01----:R-:W-:Y:S01]  /*dd00*/  ENDCOLLECTIVE ;  /* 0x000000000000791b */ /* 0x003fe20003800000 */
.L_x_12974:
[----:B------:R-:W-:-:S05]  /*dd10*/  IADD3 R2, P1, R27, R16, RZ ;  /* 0x000000101b027210 */ /* 0x000fca0007f3e0ff */
[----:B------:R-:W-:-:S05]  /*dd20*/  IMAD.X R3, RZ, RZ, R22, P1 ;  /* 0x000000ffff037224 */ /* 0x000fca00008e0616 */
        /* <DEDUP_REMOVED lines=9> */
.L_x_12975:
[----:B------:R-:W-:Y:S05]  /*ddc0*/  BRA `(.L_x_12976) ;  /* 0xffffffc000ec7947 */ /* 0x000fea000383ffff */
.L_x_12862:
[----:B0-----:R0:W1:Y:S02]  /*ddd0*/  SYNCS.PHASECHK.TRANS64.TRYWAIT P0, [R7+URZ+0x16820], R10 ;  /* 0x0168200a070075a7 */ /* 0x001064000800017f */
[----:B-1----:R-:W-:Y:S05]  /*dde0*/  @!P0 NANOSLEEP.SYNCS 0x989680 ;  /* 0x009896800000895d */ /* 0x002fea0003900000 */
[----:B------:R-:W1:Y:S02]  /*ddf0*/  @!P0 SYNCS.PHASECHK.TRANS64 P0, [R7+URZ+0x16820], R10 ;  /* 0x0168200a070085a7 */ /* 0x000e64000800007f */
[----:B-1----:R-:W-:Y:S05]  /*de00*/  @!P0 BRA `(.L_x_12862) ;  /* 0xfffffffc00f08947 */ /* 0x002fea000383ffff */
[----:B------:R-:W-:Y:S05]  /*de10*/  BRA `(.L_x_12977) ;  /* 0xffffffc4005c7947 */ /* 0x000fea000383ffff */
.L_x_12863:
[----:B------:R-:W1:Y:S01]  /*de20*/  S2R R3, SR_TID.X ;  /* 0x0000000000037919 */ /* 0x000e620000002100 */
[----:B------:R-:W-:Y:S01]  /*de30*/  BSSY B0, `(.L_x_12978) ;  /* 0x000000a000007945 */ /* 0x000fe20003800000 */
[----:B------:R-:W-:Y:S01]  /*de40*/  MOV R12, RZ ;  /* 0x000000ff000c7202 */ /* 0x000fe20000000f00 */
        /* <DEDUP_REMOVED lines=8> */
.L_x_12979:
[----:B------:R-:W-:Y:S05]  /*ded0*/  BSYNC B0 ;  /* 0x0000000000007941 */ /* 0x000fea0003800000 */
.L_x_12978:
[----:B------:R-:W-:Y:S05]  /*dee0*/  BRA `(.L_x_12980) ;  /* 0xffffffc400407947 */ /* 0x000fea000383ffff */
.L_x_12864:
[----:B------:R-:W-:Y:S01]  /*def0*/  BSSY B0, `(.L_x_12981) ;  /* 0x0000006000007945 */ /* 0x000fe20003800000 */
[----:B------:R-:W-:-:S07]  /*df00*/  IMAD.MOV.U32 R15, RZ, RZ, -0x1 ;  /* 0xffffffffff0f7424 */ /* 0x000fce00078e00ff */
[----:B01---5:R-:W-:Y:S05]  /*df10*/  WARPSYNC.COLLECTIVE R15, `(.L_x_12982) ;  /* 0x000000000f0c7348 */ /* 0x023fea0003c00000 */
[----:B------:R-:W-:Y:S02]  /*df20*/  ELECT P6, UR62, PT ;  /* 0x00000000003e782f */ /* 0x000fe400038c0000 */
[----:B------:R-:W-:Y:S01]  /*df30*/  MOV R14, UR62 ;  /* 0x0000003e000e7c02 */ /* 0x000fe20008000f00 */
[----:B01---5:R-:W-:Y:S10]  /*df40*/  ENDCOLLECTIVE ;  /* 0x000000000000791b */ /* 0x023ff40003800000 */
.L_x_12982:
[----:B------:R-:W-:Y:S05]  /*df50*/  BSYNC B0 ;  /* 0x0000000000007941 */ /* 0x000fea0003800000 */
.L_x_12981:
[----:B------:R-:W-:Y:S05]  /*df60*/  BRA `(.L_x_12983) ;  /* 0xffffffc400347947 */ /* 0x000fea000383ffff */
.L_x_12866:
[----:B-1----:R1:W2:Y:S02]  /*df70*/  SYNCS.PHASECHK.TRANS64.TRYWAIT P1, [R5+URZ+0x16840], R4 ;  /* 0x01684004050075a7 */ /* 0x0022a4000802017f */
[----:B--2---:R-:W-:Y:S05]  /*df80*/  @!P1 NANOSLEEP.SYNCS 0x989680 ;  /* 0x009896800000995d */ /* 0x004fea0003900000 */
[----:B------:R-:W2:Y:S02]  /*df90*/  @!P1 SYNCS.PHASECHK.TRANS64 P1, [R5+URZ+0x16840], R4 ;  /* 0x01684004050095a7 */ /* 0x000ea4000802007f */
[----:B--2---:R-:W-:Y:S05]  /*dfa0*/  @!P1 BRA `(.L_x_12866) ;  /* 0xfffffffc00f09947 */ /* 0x004fea000383ffff */
[----:B------:R-:W-:Y:S05]  /*dfb0*/  BRA `(.L_x_12984) ;  /* 0xffffffc400547947 */ /* 0x000fea000383ffff */
.L_x_12868:
[----:B--2---:R2:W3:Y:S02]  /*dfc0*/  SYNCS.PHASECHK.TRANS64.TRYWAIT P1, [R3+URZ+0x16840], R0 ;  /* 0x01684000030075a7 */ /* 0x0044e4000802017f */
[----:B---3--:R-:W-:Y:S05]  /*dfd0*/  @!P1 NANOSLEEP.SYNCS 0x989680 ;  /* 0x009896800000995d */ /* 0x008fea0003900000 */
[----:B------:R-:W3:Y:S02]  /*dfe0*/  @!P1 SYNCS.PHASECHK.TRANS64 P1, [R3+URZ+0x16840], R0 ;  /* 0x01684000030095a7 */ /* 0x000ee4000802007f */
[----:B---3--:R-:W-:Y:S05]  /*dff0*/  @!P1 BRA `(.L_x_12868) ;  /* 0xfffffffc00f09947 */ /* 0x008fea000383ffff */
[----:B------:R-:W-:Y:S05]  /*e000*/  BRA `(.L_x_12985) ;  /* 0xffffffc400607947 */ /* 0x000fea000383ffff */
.L_x_12870:
[----:B---3--:R3:W4:Y:S02]  /*e010*/  SYNCS.PHASECHK.TRANS64.TRYWAIT P1, [R5+URZ+0x16860], R4 ;  /* 0x01686004050075a7 */ /* 0x008724000802017f */
[----:B----4-:R-:W-:Y:S05]  /*e020*/  @!P1 NANOSLEEP.SYNCS 0x989680 ;  /* 0x009896800000995d */ /* 0x010fea0003900000 */
[----:B------:R-:W4:Y:S02]  /*e030*/  @!P1 SYNCS.PHASECHK.TRANS64 P1, [R5+URZ+0x16860], R4 ;  /* 0x01686004050095a7 */ /* 0x000f24000802007f */
[----:B----4-:R-:W-:Y:S05]  /*e040*/  @!P1 BRA `(.L_x_12870) ;  /* 0xfffffffc00f09947 */ /* 0x010fea000383ffff */
[----:B------:R-:W-:Y:S05]  /*e050*/  BRA `(.L_x_12986) ;  /* 0xffffffc4005c7947 */ /* 0x000fea000383ffff */
.L_x_12987:
        /* <DEDUP_REMOVED lines=10> */
.L_x_15992:


//--------------------- .text._ZN7cutlass13device_kernelIN5flash11enable_sm90INS1_16FlashAttnFwdSm90INS1_25CollectiveMainloopFwdSm90ILi2EN4cute5tupleIJNS5_1CILi1EEES8_S8_EEENS6_IJNS7_ILi192EEENS7_ILi128EEENS7_ILi64EEEEEELi64ENS_10bfloat16_tEfNS_4arch4Sm90ELb0ELb0ELb0ELb1ELb1ELb0ELb0ELb1ELb1ELb1ELb1ELb0EEENS1_21CollectiveEpilogueFwdINS6_IJSA_SC_SB_EEES9_SE_SG_Li384ELb1ELb1ELb1ELb0EEENS1_36VarlenDynamicPersistentTileSchedulerILi192ELi128ELi384ELi128ELb1ELb1ELb1ELb0ELb1ELb1EEEEEEEEEvNT_6ParamsE --------------------------
	.section	.text._ZN7cutlass13device_kernelIN5flash11enable_sm90INS1_16FlashAttnFwdSm90INS1_25CollectiveMainloopFwdSm90ILi2EN4cute5tupleIJNS5_1CILi1EEES8_S8_EEENS6_IJNS7_ILi192EEENS7_ILi128EEENS7_ILi64EEEEEELi64ENS_10bfloat16_tEfNS_4arch4Sm90ELb0ELb0ELb0ELb1ELb1ELb0ELb0ELb1ELb1ELb1ELb1ELb0EEENS1_21CollectiveEpilogueFwdINS6_IJSA_SC_SB_EEES9_SE_SG_Li384ELb1ELb1ELb1ELb0EEENS1_36VarlenDynamicPersistentTileSchedulerILi192ELi128ELi384ELi128ELb1ELb1ELb1ELb0ELb1ELb1EEEEEEEEEvNT_6ParamsE,"ax",@progbits
	.align	128
.text._ZN7cutlass13device_kernelIN5flash11enable_sm90INS1_16FlashAttnFwdSm90INS1_25CollectiveMainloopFwdSm90ILi2EN4cute5tupleIJNS5_1CILi1EEES8_S8_EEENS6_IJNS7_ILi192EEENS7_ILi128EEENS7_ILi64EEEEEELi64ENS_10bfloat16_tEfNS_4arch4Sm90ELb0ELb0ELb0ELb1ELb1ELb0ELb0ELb1ELb1ELb1ELb1ELb0EEENS1_21CollectiveEpilogueFwdINS6_IJSA_SC_SB_EEES9_SE_SG_Li384ELb1ELb1ELb1ELb0EEENS1_36VarlenDynamicPersistentTileSchedulerILi192ELi128ELi384ELi128ELb1ELb1ELb1ELb0ELb1ELb1EEEEEEEEEvNT_6ParamsE:
        .type           _ZN7cutlass13device_kernelIN5flash11enable_sm90INS1_16FlashAttnFwdSm90INS1_25CollectiveMainloopFwdSm90ILi2EN4cute5tupleIJNS5_1CILi1EEES8_S8_EEENS6_IJNS7_ILi192EEENS7_ILi128EEENS7_ILi64EEEEEELi64ENS_10bfloat16_tEfNS_4arch4Sm90ELb0ELb0ELb0ELb1ELb1ELb0ELb0ELb1ELb1ELb1ELb1ELb0EEENS1_21CollectiveEpilogueFwdINS6_IJSA_SC_SB_EEES9_SE_SG_Li384ELb1ELb1ELb1ELb0EEENS1_36VarlenDynamicPersistentTileSchedulerILi192ELi128ELi384ELi128ELb1ELb1ELb1ELb0ELb1ELb1EEEEEEEEEvNT_6ParamsE,@function
        .size           _ZN7cutlass13device_kernelIN5flash11enable_sm90INS1_16FlashAttnFwdSm90INS1_25CollectiveMainloopFwdSm90ILi2EN4cute5tupleIJNS5_1CILi1EEES8_S8_EEENS6_IJNS7_ILi192EEENS7_ILi128EEENS7_ILi64EEEEEELi64ENS_10bfloat16_tEfNS_4arch4Sm90ELb0ELb0ELb0ELb1ELb1ELb0ELb0ELb1ELb1ELb1ELb1ELb0EEENS1_21CollectiveEpilogueFwdINS6_IJSA_SC_SB_EEES9_SE_SG_Li384ELb1ELb1ELb1ELb0EEENS1_36VarlenDynamicPersistentTileSchedulerILi192ELi128ELi384ELi128ELb1ELb1ELb1ELb0ELb1ELb1EEEEEEEEEvNT_6ParamsE,(.L_x_15993 - _ZN7cutlass13device_kernelIN5flash11enable_sm90INS1_16FlashAttnFwdSm90INS1_25CollectiveMainloopFwdSm90ILi2EN4cute5tupleIJNS5_1CILi1EEES8_S8_EEENS6_IJNS7_ILi192EEENS7_ILi128EEENS7_ILi64EEEEEELi64ENS_10bfloat16_tEfNS_4arch4Sm90ELb0ELb0ELb0ELb1ELb1ELb0ELb0ELb1ELb1ELb1ELb1ELb0EEENS1_21CollectiveEpilogueFwdINS6_IJSA_SC_SB_EEES9_SE_SG_Li384ELb1ELb1ELb1ELb0EEENS1_36VarlenDynamicPersistentTileSchedulerILi192ELi128ELi384ELi128ELb1ELb1ELb1ELb0ELb1ELb1EEEEEEEEEvNT_6ParamsE)
        .other          _ZN7cutlass13device_kernelIN5flash11enable_sm90INS1_16FlashAttnFwdSm90INS1_25CollectiveMainloopFwdSm90ILi2EN4cute5tupleIJNS5_1CILi1EEES8_S8_EEENS6_IJNS7_ILi192EEENS7_ILi128EEENS7_ILi64EEEEEELi64ENS_10bfloat16_tEfNS_4arch4Sm90ELb0ELb0ELb0ELb1ELb1ELb0ELb0ELb1ELb1ELb1ELb1ELb0EEENS1_21CollectiveEpilogueFwdINS6_IJSA_SC_SB_EEES9_SE_SG_Li384ELb1ELb1ELb1ELb0EEENS1_36VarlenDynamicPersistentTileSchedulerILi192ELi128ELi384ELi128ELb1ELb1ELb1ELb0ELb1ELb1EEEEEEEEEvNT_6ParamsE,@"STO_CUDA_ENTRY STV_DEFAULT"
_ZN7cutlass13device_kernelIN5flash11enable_sm90INS1_16FlashAttnFwdSm90INS1_25CollectiveMainloopFwdSm90ILi2EN4cute5tupleIJNS5_1CILi1EEES8_S8_EEENS6_IJNS7_ILi192EEENS7_ILi128EEENS7_ILi64EEEEEELi64ENS_10bfloat16_tEfNS_4arch4Sm90ELb0ELb0ELb0ELb1ELb1ELb0ELb0ELb1ELb1ELb1ELb1ELb0EEENS1_21CollectiveEpilogueFwdINS6_IJSA_SC_SB_EEES9_SE_SG_Li384ELb1ELb1ELb1ELb0EEENS1_36VarlenDynamicPersistentTileSchedulerILi192ELi128ELi384ELi128ELb1ELb1ELb1ELb0ELb1ELb1EEEEEEEEEvNT_6ParamsE:
        /* <DEDUP_REMOVED lines=45> */
.L_x_12988:
        /* <DEDUP_REMOVED lines=22> */
.L_x_12989:
        /* <DEDUP_REMOVED lines=18> */
.L_x_12990:
        /* <DEDUP_REMOVED lines=22> */
.L_x_12991:
        /* <DEDUP_REMOVED lines=22> */
.L_x_12992:
        /* <DEDUP_REMOVED lines=8> */
.L_x_12994:
        /* <DEDUP_REMOVED lines=18> */
[----:B------:R-:W2:Y:S01]  /*09b0*/  LDL R12, [R1+0x28] ;  /* 0x00002800010c7983 */ /* 0x000ea20000100800 */
[----:B------:R-:W-:-:S05]  /*09c0*/  VIADD R17, R2, 0xffffff80 ;  /* 0xffffff8002117836 */ /* 0x000fca0000000000 */
[----:B------:R-:W-:-:S04]  /*09d0*/  SHF.R.S32.HI R0, RZ, 0x1f, R17 ;  /* 0x0000001fff007819 */ /* 0x000fc80000011411 */
[----:B------:R-:W-:-:S04]  /*09e0*/  LEA.HI R2, R0, R17, RZ, 0x7 ;  /* 0x0000001100027211 */ /* 0x000fc800078f38ff */
[----:B------:R-:W-:-:S05]  /*09f0*/  LOP3.LUT R3, R2, 0xffffff80, RZ, 0xc0, !PT ;  /* 0xffffff8002037812 */ /* 0x000fca00078ec0ff */
[----:B------:R-:W-:Y:S01]  /*0a00*/  IMAD.IADD R16, R17, 0x1, -R3 ;  /* 0x0000000111107824 */ /* 0x000fe200078e0a03 */
[----:B------:R-:W-:-:S04]  /*0a10*/  LEA.HI R4, R0, R17, RZ, 0x5 ;  /* 0x0000001100047211 */ /* 0x000fc800078f28ff */
[----:B------:R-:W-:Y:S02]  /*0a20*/  SHF.R.S32.HI R6, RZ, 0x1f, R16 ;  /* 0x0000001fff067819 */ /* 0x000fe40000011410 */
[----:B------:R-:W-:Y:S02]  /*0a30*/  LEA.HI R3, R0, R17, RZ, 0x4 ;  /* 0x0000001100037211 */ /* 0x000fe400078f20ff */
[----:B------:R-:W-:Y:S01]  /*0a40*/  LEA.HI R7, R6, R16, RZ, 0x2 ;  /* 0x0000001006077211 */ /* 0x000fe200078f10ff */
[----:B------:R-:W-:Y:S01]  /*0a50*/  IMAD.SHL.U32 R5, R4, 0x20, RZ ;  /* 0x0000002004057824 */ /* 0x000fe200078e00ff */
[----:B------:R-:W-:Y:S02]  /*0a60*/  SHF.R.S32.HI R11, RZ, 0x7, R2 ;  /* 0x00000007ff0b7819 */ /* 0x000fe40000011402 */
[----:B------:R-:W-:Y:S02]  /*0a70*/  LOP3.LUT R4, R3, 0x3fffff0, RZ, 0xc0, !PT ;  /* 0x03fffff003047812 */ /* 0x000fe400078ec0ff */
[----:B------:R-:W-:-:S02]  /*0a80*/  SHF.R.S32.HI R2, RZ, 0x4, R3 ;  /* 0x00000004ff027819 */ /* 0x000fc40000011403 */
[--C-:B------:R-:W-:Y:S02]  /*0a90*/  SHF.R.S32.HI R8, RZ, 0x2, R7.reuse ;  /* 0x00000002ff087819 */ /* 0x100fe40000011407 */
[----:B------:R-:W-:Y:S01]  /*0aa0*/  SHF.R.S32.HI R9, RZ, 0x1f, R7 ;  /* 0x0000001fff097819 */ /* 0x000fe20000011407 */
[----:B------:R-:W-:Y:S01]  /*0ab0*/  IMAD.IADD R4, R17, 0x1, -R4 ;  /* 0x0000000111047824 */ /* 0x000fe200078e0a04 */
[----:B------:R-:W-:Y:S02]  /*0ac0*/  LOP3.LUT R5, R5, 0xfffffc00, RZ, 0xc0, !PT ;  /* 0xfffffc0005057812 */ /* 0x000fe400078ec0ff */
[----:B------:R-:W-:Y:S02]  /*0ad0*/  LEA.HI R3, R3, R2, RZ, 0x1 ;  /* 0x0000000203037211 */ /* 0x000fe400078f08ff */
[----:B------:R-:W-:Y:S02]  /*0ae0*/  LEA.HI R10, R0, R17, RZ, 0x2 ;  /* 0x00000011000a7211 */ /* 0x000fe400078f10ff */
[----:B------:R-:W-:Y:S01]  /*0af0*/  LEA.HI R9, R9, R8, RZ, 0x3 ;  /* 0x0000000809097211 */ /* 0x000fe200078f18ff */
[----:B------:R-:W-:Y:S01]  /*0b00*/  IMAD R4, R4, 0x40, R5 ;  /* 0x0000004004047824 */ /* 0x000fe200078e0205 */
[----:B------:R-:W-:Y:S01]  /*0b10*/  LOP3.LUT R3, R3, 0x1ffffffe, RZ, 0xc0, !PT ;  /* 0x1ffffffe03037812 */ /* 0x000fe200078ec0ff */
[----:B------:R-:W-:Y:S01]  /*0b20*/  IMAD.HI R5, R11, 0x55555556, RZ ;  /* 0x555555560b057827 */ /* 0x000fe200078e02ff */
[----:B------:R-:W-:-:S02]  /*0b30*/  LOP3.LUT R10, R10, 0xfffffffc, RZ, 0xc0, !PT ;  /* 0xfffffffc0a0a7812 */ /* 0x000fc400078ec0ff */
[----:B------:R-:W-:Y:S02]  /*0b40*/  LOP3.LUT R9, R9, 0xfffffff8, RZ, 0xc0, !PT ;  /* 0xfffffff809097812 */ /* 0x000fe400078ec0ff */
[----:B------:R-:W-:Y:S02]  /*0b50*/  LEA.HI R0, R0, R17, RZ, 0x3 ;  /* 0x0000001100007211 */ /* 0x000fe400078f18ff */
[----:B------:R-:W-:Y:S01]  /*0b60*/  LEA.HI R6, R6, R16, RZ, 0x5 ;  /* 0x0000001006067211 */ /* 0x000fe200078f28ff */
[----:B------:R-:W-:Y:S01]  /*0b70*/  IMAD.IADD R3, R2, 0x1, -R3 ;  /* 0x0000000102037824 */ /* 0x000fe200078e0a03 */
[----:B------:R-:W-:Y:S01]  /*0b80*/  LOP3.LUT R7, R7, 0x7ffffffc, RZ, 0xc0, !PT ;  /* 0x7ffffffc07077812 */ /* 0x000fe200078ec0ff */
[----:B------:R-:W-:Y:S01]  /*0b90*/  IMAD.IADD R10, R17, 0x1, -R10 ;  /* 0x00000001110a7824 */ /* 0x000fe200078e0a0a */
[----:B------:R-:W-:Y:S01]  /*0ba0*/  LOP3.LUT R22, R0, 0xfffffff8, RZ, 0xc0, !PT ;  /* 0xfffffff800167812 */ /* 0x000fe200078ec0ff */
[----:B------:R-:W-:Y:S01]  /*0bb0*/  IMAD.IADD R9, R8, 0x1, -R9 ;  /* 0x0000000108097824 */ /* 0x000fe200078e0a09 */
[----:B------:R-:W-:-:S02]  /*0bc0*/  LEA.HI R5, R5, R5, RZ, 0x1 ;  /* 0x0000000505057211 */ /* 0x000fc400078f08ff */
[----:B------:R-:W-:Y:S01]  /*0bd0*/  SHF.R.S32.HI R6, RZ, 0x5, R6 ;  /* 0x00000005ff067819 */ /* 0x000fe20000011406 */
[----:B------:R-:W-:Y:S01]  /*0be0*/  IMAD R2, R3, 0x8, R4 ;  /* 0x0000000803027824 */ /* 0x000fe200078e0204 */
[----:B------:R-:W-:Y:S01]  /*0bf0*/  LEA.HI R8, R10, R10, RZ, 0x1 ;  /* 0x0000000a0a087211 */ /* 0x000fe200078f08ff */
[----:B------:R-:W-:Y:S01]  /*0c00*/  IMAD.IADD R3, R16, 0x1, -R7 ;  /* 0x0000000110037824 */ /* 0x000fe200078e0a07 */
[----:B------:R-:W-:Y:S01]  /*0c10*/  LEA R6, R6, R9, 0x4 ;  /* 0x0000000906067211 */ /* 0x000fe200078e20ff */
[----:B------:R-:W-:Y:S02]  /*0c20*/  IMAD.IADD R22, R17, 0x1, -R22 ;  /* 0x0000000111167824 */ /* 0x000fe400078e0a16 */
[----:B------:R-:W-:Y:S01]  /*0c30*/  IMAD R5, R5, -0x3, R11 ;  /* 0xfffffffd05057824 */ /* 0x000fe200078e020b */
[----:B------:R-:W-:Y:S01]  /*0c40*/  LOP3.LUT R11, R8, 0x1ffffffe, RZ, 0xc0, !PT ;  /* 0x1ffffffe080b7812 */ /* 0x000fe200078ec0ff */
[----:B------:R-:W-:Y:S02]  /*0c50*/  IMAD.SHL.U32 R9, R3, 0x2, RZ ;  /* 0x0000000203097824 */ /* 0x000fe400078e00ff */
[----:B------:R-:W-:-:S02]  /*0c60*/  IMAD.SHL.U32 R152, R22, 0x8, RZ ;  /* 0x0000000816987824 */ /* 0x000fc400078e00ff */
[----:B------:R-:W-:Y:S01]  /*0c70*/  IMAD R8, R5, 0x40, R6 ;  /* 0x0000004005087824 */ /* 0x000fe200078e0206 */
[----:B------:R-:W-:Y:S01]  /*0c80*/  SHF.R.S32.HI R3, RZ, 0x3, R0 ;  /* 0x00000003ff037819 */ /* 0x000fe20000011400 */
[----:B------:R-:W-:Y:S01]  /*0c90*/  STL [R1+0x48], R2 ;  /* 0x0000480201007387 */ /* 0x000fe20000100800 */
[C---:B------:R-:W-:Y:S01]  /*0ca0*/  IADD3 R4, R9.reuse, 0x8, RZ ;  /* 0x0000000809047810 */ /* 0x040fe20007ffe0ff */
[C---:B------:R-:W-:Y:S01]  /*0cb0*/  VIADD R3, R9.reuse, 0x10 ;  /* 0x0000001009037836 */ /* 0x040fe20000000000 */
[----:B------:R-:W-:Y:S01]  /*0cc0*/  SHF.R.S32.HI R0, RZ, 0x1f, R152 ;  /* 0x0000001fff007819 */ /* 0x000fe20000011498 */
[----:B------:R-:W-:Y:S01]  /*0cd0*/  STL [R1+0x40], R8 ;  /* 0x0000400801007387 */ /* 0x000fe20000100800 */
[C---:B------:R-:W-:Y:S02]  /*0ce0*/  VIADD R0, R9.reuse, 0x18 ;  /* 0x0000001809007836 */ /* 0x040fe40000000000 */
[----:B------:R-:W-:Y:S01]  /*0cf0*/  VIADD R156, R9, 0x28 ;  /* 0x00000028099c7836 */ /* 0x000fe20000000000 */
[----:B------:R-:W-:Y:S01]  /*0d00*/  STL [R1+0x18], RZ ;  /* 0x000018ff01007387 */ /* 0x000fe20000100800 */
[----:B------:R-:W-:Y:S01]  /*0d10*/  IMAD.IADD R11, R10, 0x1, -R11 ;  /* 0x000000010a0b7824 */ /* 0x000fe200078e0a0b */
[----:B------:R-:W-:-:S02]  /*0d20*/  SHF.R.S32.HI R10, RZ, 0x1f, R4 ;  /* 0x0000001fff0a7819 */ /* 0x000fc40000011404 */
[----:B------:R0:W-:Y:S01]  /*0d30*/  STL [R1+0x10], R9 ;  /* 0x0000100901007387 */ /* 0x0001e20000100800 */
[C---:B------:R-:W-:Y:S02]  /*0d40*/  VIADD R157, R9.reuse, 0x20 ;  /* 0x00000020099d7836 */ /* 0x040fe40000000000 */
[C---:B------:R-:W-:Y:S01]  /*0d50*/  VIADD R155, R9.reuse, 0x30 ;  /* 0x00000030099b7836 */ /* 0x040fe20000000000 */
[----:B------:R1:W-:Y:S01]  /*0d60*/  STL [R1+0x8], R4 ;  /* 0x0000080401007387 */ /* 0x0003e20000100800 */
[----:B------:R-:W-:-:S03]  /*0d70*/  VIADD R154, R9, 0x38 ;  /* 0x00000038099a7836 */ /* 0x000fc60000000000 */
[----:B------:R-:W-:Y:S01]  /*0d80*/  STL [R1+0x4], R3 ;  /* 0x0000040301007387 */ /* 0x000fe20000100800 */
[----:B0-----:R-:W-:-:S03]  /*0d90*/  SHF.R.S32.HI R9, RZ, 0x1f, R3 ;  /* 0x0000001fff097819 */ /* 0x001fc60000011403 */
[----:B------:R0:W-:Y:S01]  /*0da0*/  STL [R1], R0 ;  /* 0x0000000001007387 */ /* 0x0001e20000100800 */
[----:B-1----:R-:W-:-:S03]  /*0db0*/  SHF.R.S32.HI R4, RZ, 0x1f, R0 ;  /* 0x0000001fff047819 */ /* 0x002fc60000011400 */
[----:B------:R-:W-:Y:S01]  /*0dc0*/  STL [R1+0x38], R10 ;  /* 0x0000380a01007387 */ /* 0x000fe20000100800 */
[----:B0-----:R-:W-:Y:S01]  /*0dd0*/  SHF.R.S32.HI R0, RZ, 0x1f, R156 ;  /* 0x0000001fff007819 */ /* 0x001fe2000001149c */
[----:B------:R-:W-:Y:S02]  /*0de0*/  IMAD R0, R11, 0x8, R8 ;  /* 0x000000080b007824 */ /* 0x000fe400078e0208 */
[----:B------:R-:W-:Y:S04]  /*0df0*/  STL [R1+0x34], R9 ;  /* 0x0000340901007387 */ /* 0x000fe80000100800 */
[----:B------:R0:W-:Y:S04]  /*0e00*/  STL [R1+0x30], R4 ;  /* 0x0000300401007387 */ /* 0x0001e80000100800 */
[----:B------:R1:W-:Y:S01]  /*0e10*/  STL [R1+0x44], R0 ;  /* 0x0000440001007387 */ /* 0x0003e20000100800 */
[----:B------:R-:W-:Y:S01]  /*0e20*/  SHF.R.S32.HI R3, RZ, 0x1f, R157 ;  /* 0x0000001fff037819 */ /* 0x000fe2000001149d */
[----:B------:R-:W-:Y:S01]  /*0e30*/  IMAD.MOV.U32 R5, RZ, RZ, R13 ;  /* 0x000000ffff057224 */ /* 0x000fe200078e000d */
[----:B------:R-:W-:Y:S01]  /*0e40*/  SHF.R.S32.HI R3, RZ, 0x1f, R154 ;  /* 0x0000001fff037819 */ /* 0x000fe2000001149a */
[----:B------:R-:W-:-:S02]  /*0e50*/  IMAD.MOV.U32 R6, RZ, RZ, R14 ;  /* 0x000000ffff067224 */ /* 0x000fc400078e000e */
[----:B------:R-:W-:Y:S01]  /*0e60*/  IMAD.MOV.U32 R7, RZ, RZ, R15 ;  /* 0x000000ffff077224 */ /* 0x000fe200078e000f */
[----:B0-----:R-:W-:Y:S01]  /*0e70*/  SHF.R.S32.HI R4, RZ, 0x1f, R155 ;  /* 0x0000001fff047819 */ /* 0x001fe2000001149b */
[----:B------:R-:W-:Y:S01]  /*0e80*/  UMOV UR38, URZ ;  /* 0x0000003f00267c82 */ /* 0x000fe20008000000 */
[----:B------:R-:W-:Y:S01]  /*0e90*/  UMOV UR39, URZ ;  /* 0x0000003f00277c82 */ /* 0x000fe20008000000 */
[----:B-12---:R-:W-:-:S07]  /*0ea0*/  LOP3.LUT R2, R12, 0x1, RZ, 0xfc, !PT ;  /* 0x000000010c027812 */ /* 0x006fce00078efcff */
.L_x_13032:
[----:B01-345:R-:W0:Y:S01]  /*0eb0*/  LDC.64 R8, c[0x0][0xc88] ;  /* 0x00032200ff087b82 */ /* 0x03be220000000a00 */
[----:B------:R-:W-:-:S07]  /*0ec0*/  ULDC.64 UR4, c[0x0][0xa28] ;  /* 0x00028a0000047ab9 */ /* 0x000fce0000000a00 */
[----:B------:R-:W1:Y:S08]  /*0ed0*/  LDC.64 R12, c[0x0][0x418] ;  /* 0x00010600ff0c7b82 */ /* 0x000e700000000a00 */
[----:B--2---:R-:W2:Y:S01]  /*0ee0*/  LDC R0, c[0x0][0x424] ;  /* 0x00010900ff007b82 */ /* 0x004ea20000000800 */
[----:B0-----:R-:W-:Y:S01]  /*0ef0*/  IMAD.WIDE R8, R7, 0x4, R8 ;  /* 0x0000000407087825 */ /* 0x001fe200078e0208 */
[----:B------:R-:W-:-:S06]  /*0f00*/  ISETP.NE.U32.AND P0, PT, RZ, UR4, PT ;  /* 0x00000004ff007c0c */ /* 0x000fcc000bf05070 */
[----:B------:R-:W0:Y:S01]  /*0f10*/  LDC R7, c[0x0][0x2f0] ;  /* 0x0000bc00ff077b82 */ /* 0x000e220000000800 */
[----:B------:R-:W3:Y:S01]  /*0f20*/  LDG.E R17, desc[UR36][R8.64] ;  /* 0x0000002408117981 */ /* 0x000ee2000c1e1900 */
[----:B------:R-:W-:Y:S01]  /*0f30*/  ISETP.NE.AND.EX P0, PT, RZ, UR5, PT, P0 ;  /* 0x00000005ff007c0c */ /* 0x000fe2000bf05300 */
[----:B------:R-:W-:Y:S01]  /*0f40*/  IMAD.MOV.U32 R3, RZ, RZ, RZ ;  /* 0x000000ffff037224 */ /* 0x000fe200078e00ff */
        /* <DEDUP_REMOVED lines=24> */
.L_x_12995:
[----:B-----5:R-:W-:Y:S01]  /*10d0*/  IMAD.IADD R88, R88, 0x1, -R3 ;  /* 0x0000000158587824 */ /* 0x020fe200078e0a03 */
[C---:B------:R-:W-:Y:S01]  /*10e0*/  LOP3.LUT R3, R6.reuse, 0xff000000, RZ, 0xc0, !PT ;  /* 0xff00000006037812 */ /* 0x040fe200078ec0ff */
[----:B------:R-:W-:Y:S01]  /*10f0*/  IMAD.MOV.U32 R89, RZ, RZ, RZ ;  /* 0x000000ffff597224 */ /* 0x000fe200078e00ff */
[----:B------:R-:W-:Y:S02]  /*1100*/  LOP3.LUT R0, R6, 0xff0000, RZ, 0xc0, !PT ;  /* 0x00ff000006007812 */ /* 0x000fe400078ec0ff */
[----:B------:R-:W-:Y:S02]  /*1110*/  SHF.R.U32.HI R3, RZ, 0x8, R3 ;  /* 0x00000008ff037819 */ /* 0x000fe40000011603 */
[----:B------:R-:W-:Y:S02]  /*1120*/  ISETP.GE.AND P0, PT, R88, 0x1, PT ;  /* 0x000000015800780c */ /* 0x000fe40003f06270 */
[----:B------:R-:W-:Y:S02]  /*1130*/  LEA.HI R0, R0, R3, RZ, 0x10 ;  /* 0x0000000300007211 */ /* 0x000fe400078f80ff */
[----:B------:R-:W-:-:S02]  /*1140*/  IADD3 R4, R88, 0x7f, RZ ;  /* 0x0000007f58047810 */ /* 0x000fc40007ffe0ff */
[----:B------:R-:W-:Y:S02]  /*1150*/  LOP3.LUT R14, R0, 0xff, RZ, 0xc0, !PT ;  /* 0x000000ff000e7812 */ /* 0x000fe400078ec0ff */
[----:B------:R-:W-:Y:S02]  /*1160*/  SHF.R.S32.HI R7, RZ, 0x1f, R4 ;  /* 0x0000001fff077819 */ /* 0x000fe40000011404 */
[----:B------:R-:W-:Y:S01]  /*1170*/  SHF.R.U32.HI R19, RZ, 0x10, R0 ;  /* 0x00000010ff137819 */ /* 0x000fe20000011600 */
[----:B------:R0:W-:Y:S01]  /*1180*/  STL [R1+0xc], R14 ;  /* 0x00000c0e01007387 */ /* 0x0001e20000100800 */
[----:B------:R-:W-:-:S04]  /*1190*/  LEA.HI R7, R7, R4, RZ, 0x7 ;  /* 0x0000000407077211 */ /* 0x000fc800078f38ff */
[----:B---3--:R-:W-:Y:S01]  /*11a0*/  SHF.R.S32.HI R11, RZ, 0x7, R7 ;  /* 0x00000007ff0b7819 */ /* 0x008fe20000011407 */
[----:B------:R-:W-:Y:S06]  /*11b0*/  @!P0 BRA `(.L_x_12996) ;  /* 0x0000000000748947 */ /* 0x000fec0003800000 */
[----:B------:R-:W1:Y:S01]  /*11c0*/  LDC R0, c[0x0][0x9f0] ;  /* 0x00027c00ff007b82 */ /* 0x000e620000000800 */
[----:B------:R-:W-:-:S04]  /*11d0*/  ISETP.NE.AND P0, PT, R19, RZ, PT ;  /* 0x000000ff1300720c */ /* 0x000fc80003f05270 */
[----:B-1----:R-:W-:-:S04]  /*11e0*/  SEL R12, R19, R0, P0 ;  /* 0x00000000130c7207 */ /* 0x002fc80000000000 */
[-C--:B------:R-:W-:Y:S02]  /*11f0*/  IABS R4, R12.reuse ;  /* 0x0000000c00047213 */ /* 0x080fe40000000000 */
[----:B------:R-:W-:Y:S02]  /*1200*/  IADD3 R0, R11, -0x1, R12 ;  /* 0xffffffff0b007810 */ /* 0x000fe40007ffe00c */
[----:B------:R-:W1:Y:S01]  /*1210*/  I2F.RP R3, R4 ;  /* 0x0000000400037306 */ /* 0x000e620000209400 */
[----:B------:R-:W-:Y:S02]  /*1220*/  IABS R13, R12 ;  /* 0x0000000c000d7213 */ /* 0x000fe40000000000 */
        /* <DEDUP_REMOVED lines=22> */
.L_x_12996:
[----:B------:R-:W-:Y:S01]  /*1390*/  IMAD R16, R14, R89, RZ ;  /* 0x000000590e107224 */ /* 0x000fe200078e02ff */
[----:B------:R-:W-:Y:S02]  /*13a0*/  MOV R23, R5 ;  /* 0x0000000500177202 */ /* 0x000fe40000000f00 */
[----:B------:R-:W-:Y:S02]  /*13b0*/  CS2R R58, SRZ ;  /* 0x00000000003a7805 */ /* 0x000fe4000001ff00 */
[----:B------:R-:W-:Y:S02]  /*13c0*/  LOP3.LUT R18, R6, 0xffff, RZ, 0xc0, !PT ;  /* 0x0000ffff06127812 */ /* 0x000fe400078ec0ff */
[----:B------:R-:W-:Y:S02]  /*13d0*/  CS2R R118, SRZ ;  /* 0x0000000000767805 */ /* 0x000fe4000001ff00 */
[----:B------:R-:W-:Y:S02]  /*13e0*/  VIADDMNMX R89, R16, R89, R11, PT ;  /* 0x0000005910597246 */ /* 0x000fe4000380010b */
[----:B------:R-:W-:-:S02]  /*13f0*/  CS2R R40, SRZ ;  /* 0x0000000000287805 */ /* 0x000fc4000001ff00 */
[----:B------:R-:W-:Y:S02]  /*1400*/  PLOP3.LUT P0, PT, PT, PT, PT, 0x80, 0x0 ;  /* 0x000000000000781c */ /* 0x000fe40003f0f070 */
        /* <DEDUP_REMOVED lines=16> */
[----:B------:R-:W1:Y:S01]  /*1510*/  S2R R0, SR_TID.X ;  /* 0x0000000000007919 */ /* 0x000e620000002100 */
[----:B------:R-:W2:Y:S01]  /*1520*/  S2UR UR40, SR_CgaCtaId ;  /* 0x00000000002879c3 */ /* 0x000ea20000008800 */
[----:B------:R-:W-:Y:S02]  /*1530*/  UMOV UR6, 0x400 ;  /* 0x0000040000067882 */ /* 0x000fe40000000000 */
[----:B--2---:R-:W-:Y:S01]  /*1540*/  ULEA UR43, UR40, UR6, 0x18 ;  /* 0x00000006282b7291 */ /* 0x004fe2000f8ec03f */
[----:B-1----:R-:W-:-:S05]  /*1550*/  VIADD R3, R0, 0xffffff80 ;  /* 0xffffff8000037836 */ /* 0x002fca0000000000 */
[----:B------:R-:W-:-:S04]  /*1560*/  SHF.R.S32.HI R0, RZ, 0x1f, R3 ;  /* 0x0000001fff007819 */ /* 0x000fc80000011403 */
[----:B------:R-:W-:-:S04]  /*1570*/  LEA.HI R0, R0, R3, RZ, 0x7 ;  /* 0x0000000300007211 */ /* 0x000fc800078f38ff */
[----:B------:R-:W-:-:S06]  /*1580*/  SHF.R.S32.HI R0, RZ, 0x7, R0 ;  /* 0x00000007ff007819 */ /* 0x000fcc0000011400 */
[----:B------:R-:W1:Y:S02]  /*1590*/  SHFL.IDX PT, R0, R0, RZ, 0x1f ;  /* 0x00001fff00007589 */ /* 0x000e6400000e0000 */
        /* <DEDUP_REMOVED lines=14> */
[----:B------:R-:W-:Y:S01]  /*1680*/  IMAD.U32 R4, RZ, RZ, UR4 ;  /* 0x00000004ff047e24 */ /* 0x000fe2000f8e00ff */
[----:B0-----:R0:W1:Y:S01]  /*1690*/  LDC.64 R14, c[0x4][R0] ;  /* 0x01000000000e7b82 */ /* 0x0010620000000a00 */
        /* <DEDUP_REMOVED lines=11> */
.L_x_12998:
[----:B------:R-:W2:Y:S01]  /*1750*/  LDL R20, [R1+0x18] ;  /* 0x0000180001147983 */ /* 0x000ea20000100800 */
[----:B------:R-:W-:Y:S02]  /*1760*/  ISETP.NE.AND P0, PT, R2, 0x3, PT ;  /* 0x000000030200780c */ /* 0x000fe40003f05270 */
[----:B--2---:R-:W-:-:S04]  /*1770*/  LEA.HI R0, R20, R20, RZ, 0x1 ;  /* 0x0000001414007211 */ /* 0x004fc800078f08ff */
[----:B------:R-:W-:-:S04]  /*1780*/  LOP3.LUT R0, R0, 0xfffffffe, RZ, 0xc0, !PT ;  /* 0xfffffffe00007812 */ /* 0x000fc800078ec0ff */
[----:B------:R-:W-:-:S04]  /*1790*/  IADD3 R0, R20, -R0, RZ ;  /* 0x8000000014007210 */ /* 0x000fc80007ffe0ff */
[----:B------:R-:W-:-:S04]  /*17a0*/  SHF.L.U32 R0, R0, 0x1f, RZ ;  /* 0x0000001f00007819 */ /* 0x000fc800000006ff */
[----:B------:R-:W1:Y:S02]  /*17b0*/  SYNCS.PHASECHK.TRANS64.TRYWAIT P1, [UR43+0x16800], R0 ;  /* 0x01680000ff0075a7 */ /* 0x000e64000802016b */
[----:B-1----:R-:W-:Y:S05]  /*17c0*/  @!P1 BRA `(.L_x_12999) ;  /* 0x000000c400dc9947 */ /* 0x002fea0003800000 */
.L_x_13115:
[----:B------:R-:W-:Y:S05]  /*17d0*/  @!P0 BRA `(.L_x_13000) ;  /* 0x0000000000048947 */ /* 0x000fea0003800000 */
[----:B------:R-:W-:Y:S01]  /*17e0*/  BPT.TRAP 0x1 ;  /* 0x000000040000795c */ /* 0x000fe20000300000 */
.L_x_13000:
[----:B------:R-:W-:Y:S02]  /*17f0*/  IMAD.U32 R4, RZ, RZ, UR39 ;  /* 0x00000027ff047e24 */ /* 0x000fe4000f8e00ff */
[----:B-1----:R-:W-:-:S03]  /*1800*/  IMAD.U32 R3, RZ, RZ, UR38 ;  /* 0x00000026ff037e24 */ /* 0x002fc6000f8e00ff */
[----:B------:R-:W-:Y:S02]  /*1810*/  LEA R4, R4, UR43, 0x3 ;  /* 0x0000002b04047c11 */ /* 0x000fe4000f8e18ff */
[----:B------:R-:W-:-:S04]  /*1820*/  SHF.L.U32 R3, R3, 0x1f, RZ ;  /* 0x0000001f03037819 */ /* 0x000fc800000006ff */
[----:B------:R1:W2:Y:S01]  /*1830*/  SYNCS.PHASECHK.TRANS64.TRYWAIT P1, [R4+URZ+0x16830], R3 ;  /* 0x01683003040075a7 */ /* 0x0002a2000802017f */
[----:B------:R-:W-:Y:S05]  /*1840*/  @!P0 BRA `(.L_x_13001) ;  /* 0x0000000000048947 */ /* 0x000fea0003800000 */
[----:B------:R-:W-:Y:S01]  /*1850*/  BPT.TRAP 0x1 ;  /* 0x000000040000795c */ /* 0x000fe20000300000 */
.L_x_13001:
[----:B------:R-:W-:Y:S01]  /*1860*/  IMAD.MOV.U32 R119, RZ, RZ, RZ ;  /* 0x000000ffff777224 */ /* 0x000fe200078e00ff */
[----:B--2---:R-:W-:Y:S06]  /*1870*/  @P1 BRA `(.L_x_13002) ;  /* 0x0000000000081947 */ /* 0x004fec0003800000 */
[----:B------:R-:W2:Y:S02]  /*1880*/  SYNCS.PHASECHK.TRANS64.TRYWAIT P1, [R4+URZ+0x16830], R3 ;  /* 0x01683003040075a7 */ /* 0x000ea4000802017f */
[----:B--2---:R-:W-:Y:S05]  /*1890*/  @!P1 BRA `(.L_x_13003) ;  /* 0x000000c400c09947 */ /* 0x004fea0003800000 */
.L_x_13002:
        /* <DEDUP_REMOVED lines=13> */
[----:B------:R-:W-:Y:S02]  /*1970*/  ULEA UR6, UR39, UR20, 0xa ;  /* 0x0000001427067291 */ /* 0x000fe4000f8e503f */
        /* <DEDUP_REMOVED lines=21> */
.L_x_13004:
[----:B------:R-:W3:Y:S01]  /*1ad0*/  LDL R0, [R1+0x10] ;  /* 0x0000100001007983 */ /* 0x000ee20000100800 */
[----:B------:R-:W-:Y:S01]  /*1ae0*/  P2R R7, PR, RZ, 0x1 ;  /* 0x00000001ff077803 */ /* 0x000fe20000000000 */
[----:B------:R-:W-:Y:S01]  /*1af0*/  ULDC UR6, c[0x0][0x988] ;  /* 0x0002620000067ab9 */ /* 0x000fe20000000800 */
[--C-:B------:R-:W-:Y:S01]  /*1b00*/  IMAD.MOV.U32 R117, RZ, RZ, R119.reuse ;  /* 0x000000ffff757224 */ /* 0x100fe200078e0077 */
[-C--:B------:R-:W-:Y:S01]  /*1b10*/  MOV R113, R119.reuse ;  /* 0x0000007700717202 */ /* 0x080fe20000000f00 */
        /* <DEDUP_REMOVED lines=11> */
[----:B------:R-:W-:Y:S01]  /*1bd0*/  IMAD.MOV.U32 R93, RZ, RZ, R119 ;  /* 0x000000ffff5d7224 */ /* 0x000fe200078e0077 */
[----:B---3--:R-:W-:-:S05]  /*1be0*/  IADD3 R88, R88, 0x80, -R0 ;  /* 0x0000008058587810 */ /* 0x008fca0007ffe800 */
        /* <DEDUP_REMOVED lines=8> */
[----:B-12---:R-:W-:Y:S02]  /*1c70*/  FMNMX.FTZ R3, R24, R10, !PT ;  /* 0x0000000a18037209 */ /* 0x006fe40007810000 */
        /* <DEDUP_REMOVED lines=8> */
[----:B0-----:R-:W-:Y:S02]  /*1d00*/  FSEL R14, R33, -INF , P5 ;  /* 0xff800000210e7808 */ /* 0x001fe40002800000 */
        /* <DEDUP_REMOVED lines=61> */
[C---:B------:R-:W-:Y:S02]  /*20e0*/  ISETP.GT.AND P0, PT, R5.reuse, 0x59, PT ;  /* 0x000000590500780c */ /* 0x040fe40003f04270 */
        /* <DEDUP_REMOVED lines=9> */
[----:B------:R-:W-:Y:S02]  /*2180*/  P2R R25, PR, RZ, 0x1 ;  /* 0x00000001ff197803 */ /* 0x000fe40000000000 */
[----:B------:R-:W-:-:S02]  /*2190*/  FSEL R60, R59, -INF , P5 ;  /* 0xff8000003b3c7808 */ /* 0x000fc40002800000 */
[C---:B------:R-:W-:Y:S02]  /*21a0*/  ISETP.GT.AND P0, PT, R5.reuse, 0x60, PT ;  /* 0x000000600500780c */ /* 0x040fe40003f04270 */
[C---:B------:R-:W-:Y:S02]  /*21b0*/  ISETP.GT.AND P5, PT, R5.reuse, 0x60, PT ;  /* 0x000000600500780c */ /* 0x040fe40003fa4270 */
[----:B------:R-:W-:Y:S02]  /*21c0*/  FMNMX.FTZ R3, R116, R3, !PT ;  /* 0x0000000374037209 */ /* 0x000fe40007810000 */
[----:B------:R-:W-:Y:S02]  /*21d0*/  FSEL R66, R66, -INF , P1 ;  /* 0xff80000042427808 */ /* 0x000fe40000800000 */
[----:B------:R-:W-:Y:S02]  /*21e0*/  ISETP.GT.AND P1, PT, R5, 0x68, PT ;  /* 0x000000680500780c */ /* 0x000fe40003f24270 */
[----:B------:R-:W-:-:S02]  /*21f0*/  FSEL R74, R74, -INF , P0 ;  /* 0xff8000004a4a7808 */ /* 0x000fc40000000000 */
[----:B------:R-:W-:Y:S02]  /*2200*/  FSEL R138, R72, -INF , P5 ;  /* 0xff800000488a7808 */ /* 0x000fe40002800000 */
[----:B------:R-:W-:Y:S02]  /*2210*/  FMNMX.FTZ R3, R118, R3, !PT ;  /* 0x0000000376037209 */ /* 0x000fe40007810000 */
[----:B------:R-:W-:Y:S02]  /*2220*/  ISETP.NE.AND P0, PT, R25, RZ, PT ;  /* 0x000000ff1900720c */ /* 0x000fe40003f05270 */
[----:B------:R-:W-:Y:S02]  /*2230*/  FSEL R144, R76, -INF , P1 ;  /* 0xff8000004c907808 */ /* 0x000fe40000800000 */
[----:B------:R-:W-:Y:S02]  /*2240*/  FMNMX.FTZ R3, R138, R3, !PT ;  /* 0x000000038a037209 */ /* 0x000fe40007810000 */
[----:B------:R-:W-:-:S02]  /*2250*/  FSEL R76, R75, -INF , P0 ;  /* 0xff8000004b4c7808 */ /* 0x000fc40000000000 */
[----:B------:R-:W-:Y:S02]  /*2260*/  ISETP.NE.AND P0, PT, R7, RZ, PT ;  /* 0x000000ff0700720c */ /* 0x000fe40003f05270 */
[----:B------:R-:W-:Y:S02]  /*2270*/  FMNMX.FTZ R7, R26, R27, !PT ;  /* 0x0000001b1a077209 */ /* 0x000fe40007810000 */
[----:B------:R-:W-:Y:S02]  /*2280*/  FSEL R68, R67, -INF , P2 ;  /* 0xff80000043447808 */ /* 0x000fe40001000000 */
[----:B------:R-:W-:Y:S02]  /*2290*/  ISETP.GT.AND P2, PT, R5, 0x69, PT ;  /* 0x000000690500780c */ /* 0x000fe40003f44270 */
[----:B------:R-:W-:Y:S02]  /*22a0*/  FMNMX.FTZ R3, R140, R3, !PT ;  /* 0x000000038c037209 */ /* 0x000fe40007810000 */
[----:B------:R-:W-:-:S02]  /*22b0*/  FMNMX.FTZ R7, R30, R7, !PT ;  /* 0x000000071e077209 */ /* 0x000fc40007810000 */
[----:B------:R-:W-:Y:S02]  /*22c0*/  FSEL R64, R63, -INF , P3 ;  /* 0xff8000003f407808 */ /* 0x000fe40001800000 */
[----:B------:R-:W-:Y:S02]  /*22d0*/  FSEL R148, R77, -INF , P2 ;  /* 0xff8000004d947808 */ /* 0x000fe40001000000 */
[----:B------:R-:W-:Y:S02]  /*22e0*/  FMNMX.FTZ R3, R144, R3, !PT ;  /* 0x0000000390037209 */ /* 0x000fe40007810000 */
[----:B------:R-:W-:Y:S02]  /*22f0*/  ISETP.GT.AND P3, PT, R5, 0x70, PT ;  /* 0x000000700500780c */ /* 0x000fe40003f64270 */
[----:B------:R-:W-:Y:S02]  /*2300*/  FMNMX.FTZ R7, R6, R7, !PT ;  /* 0x0000000706077209 */ /* 0x000fe40007810000 */
[----:B------:R-:W-:-:S02]  /*2310*/  FSEL R62, R62, -INF , P4 ;  /* 0xff8000003e3e7808 */ /* 0x000fc40002000000 */
        /* <DEDUP_REMOVED lines=8> */
[----:B------:R-:W-:Y:S02]  /*23a0*/  FSEL R84, R84, -INF , P5 ;  /* 0xff80000054547808 */ /* 0x000fe40002800000 */
[----:B------:R-:W-:Y:S02]  /*23b0*/  FMNMX.FTZ R3, R146, R3, !PT ;  /* 0x0000000392037209 */ /* 0x000fe40007810000 */
[----:B------:R-:W-:Y:S02]  /*23c0*/  ISETP.GT.AND P6, PT, R5, 0x79, PT ;  /* 0x000000790500780c */ /* 0x000fe40003fc4270 */
[----:B------:R-:W-:-:S02]  /*23d0*/  FMNMX.FTZ R7, R38, R7, !PT ;  /* 0x0000000726077209 */ /* 0x000fc40007810000 */
[----:B------:R-:W-:Y:S02]  /*23e0*/  FSEL R80, R85, -INF , P6 ;  /* 0xff80000055507808 */ /* 0x000fe40003000000 */
[----:B------:R-:W-:Y:S02]  /*23f0*/  FMNMX.FTZ R3, R84, R3, !PT ;  /* 0x0000000354037209 */ /* 0x000fe40007810000 */
[----:B------:R-:W-:Y:S02]  /*2400*/  FMNMX.FTZ R7, R20, R7, !PT ;  /* 0x0000000714077209 */ /* 0x000fe40007810000 */
[----:B------:R-:W-:Y:S01]  /*2410*/  FMNMX.FTZ R9, R80, R3, !PT ;  /* 0x0000000350097209 */ /* 0x000fe20007810000 */
[----:B------:R-:W-:Y:S01]  /*2420*/  IMAD.U32 R3, RZ, RZ, UR6 ;  /* 0x00000006ff037e24 */ /* 0x000fe2000f8e00ff */
[----:B------:R-:W-:Y:S02]  /*2430*/  FMNMX.FTZ R7, R42, R7, !PT ;  /* 0x000000072a077209 */ /* 0x000fe40007810000 */
[----:B------:R-:W-:Y:S01]  /*2440*/  P2R R15, PR, RZ, 0x4 ;  /* 0x00000004ff0f7803 */ /* 0x000fe20000000000 */
[----:B------:R-:W0:Y:S01]  /*2450*/  SHFL.BFLY PT, R0, R9, 0x2, 0x1f ;  /* 0x0c401f0009007f89 */ /* 0x000e2200000e0000 */
[----:B------:R-:W-:-:S02]  /*2460*/  FMNMX.FTZ R7, R44, R7, !PT ;  /* 0x000000072c077209 */ /* 0x000fc40007810000 */
[C---:B------:R-:W-:Y:S02]  /*2470*/  ISETP.GT.AND P2, PT, R5.reuse, 0x58, PT ;  /* 0x000000580500780c */ /* 0x040fe40003f44270 */
[----:B------:R-:W-:Y:S02]  /*2480*/  FMNMX.FTZ R7, R46, R7, !PT ;  /* 0x000000072e077209 */ /* 0x000fe40007810000 */
[----:B------:R-:W-:Y:S02]  /*2490*/  P2R R21, PR, RZ, 0x2 ;  /* 0x00000002ff157803 */ /* 0x000fe40000000000 */
[----:B------:R-:W-:Y:S02]  /*24a0*/  FMNMX.FTZ R7, R48, R7, !PT ;  /* 0x0000000730077209 */ /* 0x000fe40007810000 */
[----:B------:R-:W-:Y:S02]  /*24b0*/  ISETP.GT.AND P1, PT, R5, 0x59, PT ;  /* 0x000000590500780c */ /* 0x000fe40003f24270 */
[----:B------:R-:W-:-:S02]  /*24c0*/  FMNMX.FTZ R7, R50, R7, !PT ;  /* 0x0000000732077209 */ /* 0x000fc40007810000 */
[----:B------:R-:W-:Y:S02]  /*24d0*/  FSEL R70, R70, -INF , P2 ;  /* 0xff80000046467808 */ /* 0x000fe40001000000 */
[----:B------:R-:W-:Y:S02]  /*24e0*/  FMNMX.FTZ R7, R52, R7, !PT ;  /* 0x0000000734077209 */ /* 0x000fe40007810000 */
[----:B------:R-:W-:Y:S02]  /*24f0*/  FSEL R72, R71, -INF , P1 ;  /* 0xff80000047487808 */ /* 0x000fe40000800000 */
[----:B------:R-:W-:Y:S02]  /*2500*/  FMNMX.FTZ R7, R54, R7, !PT ;  /* 0x0000000736077209 */ /* 0x000fe40007810000 */
[----:B------:R-:W-:Y:S02]  /*2510*/  P2R R13, PR, RZ, 0x8 ;  /* 0x00000008ff0d7803 */ /* 0x000fe40000000000 */
[----:B0-----:R-:W-:-:S02]  /*2520*/  FMNMX.FTZ R11, R9, R0, !PT ;  /* 0x00000000090b7209 */ /* 0x001fc40007810000 */
[----:B------:R-:W-:Y:S02]  /*2530*/  FMNMX.FTZ R7, R56, R7, !PT ;  /* 0x0000000738077209 */ /* 0x000fe40007810000 */
[----:B------:R-:W-:Y:S01]  /*2540*/  ISETP.NE.AND P1, PT, R21, RZ, PT ;  /* 0x000000ff1500720c */ /* 0x000fe20003f25270 */
[----:B------:R-:W0:Y:S01]  /*2550*/  SHFL.BFLY PT, R0, R11, 0x1, 0x1f ;  /* 0x0c201f000b007f89 */ /* 0x000e2200000e0000 */
[----:B------:R-:W-:Y:S02]  /*2560*/  FMNMX.FTZ R7, R58, R7, !PT ;  /* 0x000000073a077209 */ /* 0x000fe40007810000 */
[----:B------:R-:W-:Y:S02]  /*2570*/  ISETP.NE.AND P2, PT, R15, RZ, PT ;  /* 0x000000ff0f00720c */ /* 0x000fe40003f45270 */
[----:B------:R-:W-:Y:S02]  /*2580*/  FMNMX.FTZ R7, R60, R7, !PT ;  /* 0x000000073c077209 */ /* 0x000fe40007810000 */
[----:B------:R-:W-:-:S02]  /*2590*/  FSEL R78, R78, -INF , P1 ;  /* 0xff8000004e4e7808 */ /* 0x000fc40000800000 */
[----:B------:R-:W-:Y:S02]  /*25a0*/  FMNMX.FTZ R7, R62, R7, !PT ;  /* 0x000000073e077209 */ /* 0x000fe40007810000 */
[----:B------:R-:W-:Y:S02]  /*25b0*/  FSEL R86, R86, -INF , P5 ;  /* 0xff80000056567808 */ /* 0x000fe40002800000 */
[----:B------:R-:W-:Y:S02]  /*25c0*/  FMNMX.FTZ R7, R64, R7, !PT ;  /* 0x0000000740077209 */ /* 0x000fe40007810000 */
[----:B------:R-:W-:Y:S02]  /*25d0*/  R2UR UR6, R4 ;  /* 0x00000000040672ca */ /* 0x000fe400000e0000 */
[----:B------:R-:W-:-:S04]  /*25e0*/  FMNMX.FTZ R7, R66, R7, !PT ;  /* 0x0000000742077209 */ /* 0x000fc80007810000 */
[----:B------:R-:W-:Y:S02]  /*25f0*/  FMNMX.FTZ R7, R68, R7, !PT ;  /* 0x0000000744077209 */ /* 0x000fe40007810000 */
[----:B0-----:R-:W-:Y:S02]  /*2600*/  FMNMX.FTZ R0, R11, R0, !PT ;  /* 0x000000000b007209 */ /* 0x001fe40007810000 */
[----:B------:R-:W-:Y:S02]  /*2610*/  FMNMX.FTZ R7, R70, R7, !PT ;  /* 0x0000000746077209 */ /* 0x000fe40007810000 */
[C---:B------:R-:W-:Y:S01]  /*2620*/  FSETP.NEU.FTZ.AND P3, PT, R0.reuse, -INF , PT ;  /* 0xff8000000000780b */ /* 0x040fe20003f7d000 */
[----:B------:R-:W-:Y:S01]  /*2630*/  FMUL.FTZ R31, R0, R3 ;  /* 0x00000003001f7220 */ /* 0x000fe20000410000 */
[----:B------:R-:W-:Y:S01]  /*2640*/  FMNMX.FTZ R7, R72, R7, !PT ;  /* 0x0000000748077209 */ /* 0x000fe20007810000 */
[----:B------:R-:W-:-:S03]  /*2650*/  UIADD3 UR6, UR6, 0x16840, URZ ;  /* 0x0001684006067890 */ /* 0x000fc6000fffe03f */
[----:B------:R-:W-:Y:S01]  /*2660*/  FMNMX.FTZ R7, R74, R7, !PT ;  /* 0x000000074a077209 */ /* 0x000fe20007810000 */
[----:B------:R-:W-:Y:S01]  /*2670*/  UPRMT UR6, UR40, 0x654, UR6 ;  /* 0x0000065428067896 */ /* 0x000fe20008000006 */
[----:B------:R-:W-:Y:S02]  /*2680*/  FSEL R31, R31, RZ, P3 ;  /* 0x000000ff1f1f7208 */ /* 0x000fe40001800000 */
[----:B------:R-:W-:Y:S02]  /*2690*/  FMNMX.FTZ R7, R76, R7, !PT ;  /* 0x000000074c077209 */ /* 0x000fe40007810000 */
[----:B------:R-:W-:Y:S01]  /*26a0*/  ISETP.NE.AND P3, PT, R13, RZ, PT ;  /* 0x000000ff0d00720c */ /* 0x000fe20003f65270 */
        /* <DEDUP_REMOVED lines=44> */
[----:B------:R-:W-:Y:S01]  /*2970*/  FFMA.FTZ R150, R84, R3, -R31 ;  /* 0x0000000354967223 */ /* 0x000fe2000001081f */
[----:B------:R-:W4:Y:S01]  /*2980*/  MUFU.EX2 R124, R124 ;  /* 0x0000007c007c7308 */ /* 0x000f220000000800 */
[----:B------:R-:W-:Y:S01]  /*2990*/  SYNCS.ARRIVE.TRANS64.RED.A1T0 RZ, [UR6], RZ ;  /* 0x000000ffffff79a7 */ /* 0x000fe20008100406 */
[--C-:B------:R-:W-:Y:S01]  /*29a0*/  IMAD.MOV.U32 R118, RZ, RZ, R119.reuse ;  /* 0x000000ffff767224 */ /* 0x100fe200078e0077 */
[----:B------:R-:W-:Y:S01]  /*29b0*/  MOV R102, R119 ;  /* 0x0000007700667202 */ /* 0x000fe20000000f00 */
[----:B------:R-:W-:-:S02]  /*29c0*/  IMAD.MOV.U32 R116, RZ, RZ, R119 ;  /* 0x000000ffff747224 */ /* 0x000fc400078e0077 */
[----:B------:R-:W-:Y:S01]  /*29d0*/  IMAD.MOV.U32 R114, RZ, RZ, R119 ;  /* 0x000000ffff727224 */ /* 0x000fe200078e0077 */
[----:B-1----:R-:W-:Y:S01]  /*29e0*/  FMNMX.FTZ R45, R7, R36, !PT ;  /* 0x00000024072d7209 */ /* 0x002fe20007810000 */
[----:B------:R-:W1:Y:S01]  /*29f0*/  MUFU.EX2 R11, R11 ;  /* 0x0000000b000b7308 */ /* 0x000e620000000800 */
[-CC-:B------:R-:W-:Y:S01]  /*2a00*/  FFMA.FTZ R36, R138, R3.reuse, -R31.reuse ;  /* 0x000000038a247223 */ /* 0x180fe2000001081f */
[----:B------:R-:W-:Y:S01]  /*2a10*/  FFMA.FTZ R31, R80, R3, -R31 ;  /* 0x00000003501f7223 */ /* 0x000fe2000001081f */
[--C-:B------:R-:W-:Y:S01]  /*2a20*/  IMAD.MOV.U32 R112, RZ, RZ, R119.reuse ;  /* 0x000000ffff707224 */ /* 0x100fe200078e0077 */
[----:B------:R-:W5:Y:S01]  /*2a30*/  SHFL.BFLY PT, R88, R45, 0x1, 0x1f ;  /* 0x0c201f002d587f89 */ /* 0x000f6200000e0000 */
[--C-:B------:R-:W-:Y:S02]  /*2a40*/  IMAD.MOV.U32 R110, RZ, RZ, R119.reuse ;  /* 0x000000ffff6e7224 */ /* 0x100fe400078e0077 */
[--C-:B------:R-:W-:Y:S01]  /*2a50*/  IMAD.MOV.U32 R108, RZ, RZ, R119.reuse ;  /* 0x000000ffff6c7224 */ /* 0x100fe200078e0077 */
[----:B------:R-:W1:Y:S01]  /*2a60*/  MUFU.EX2 R126, R126 ;  /* 0x0000007e007e7308 */ /* 0x000e620000000800 */
[----:B------:R-:W-:-:S02]  /*2a70*/  IMAD.MOV.U32 R106, RZ, RZ, R119 ;  /* 0x000000ffff6a7224 */ /* 0x000fc400078e0077 */
[--C-:B------:R-:W-:Y:S02]  /*2a80*/  IMAD.MOV.U32 R104, RZ, RZ, R119.reuse ;  /* 0x000000ffff687224 */ /* 0x100fe400078e0077 */
        /* <DEDUP_REMOVED lines=8> */
[----:B-----5:R-:W-:Y:S01]  /*2b10*/  FMNMX.FTZ R7, R45, R88, !PT ;  /* 0x000000582d077209 */ /* 0x020fe20007810000 */
[----:B------:R-:W-:-:S03]  /*2b20*/  IMAD.MOV.U32 R88, RZ, RZ, R119 ;  /* 0x000000ffff587224 */ /* 0x000fc600078e0077 */
[C---:B------:R-:W-:Y:S01]  /*2b30*/  FSETP.NEU.FTZ.AND P1, PT, R7.reuse, -INF , PT ;  /* 0xff8000000700780b */ /* 0x040fe20003f3d000 */
[----:B------:R-:W-:Y:S02]  /*2b40*/  FMUL.FTZ R47, R7, R3 ;  /* 0x00000003072f7220 */ /* 0x000fe40000410000 */
[----:B------:R-:W-:Y:S03]  /*2b50*/  MUFU.EX2 R15, R15 ;  /* 0x0000000f000f7308 */ /* 0x000fe60000000800 */
[----:B------:R-:W-:-:S05]  /*2b60*/  FSEL R47, R47, RZ, P1 ;  /* 0x000000ff2f2f7208 */ /* 0x000fca0000800000 */
[----:B------:R-:W-:Y:S01]  /*2b70*/  MUFU.EX2 R130, R130 ;  /* 0x0000008200827308 */ /* 0x000fe20000000800 */
[-CC-:B------:R-:W-:Y:S01]  /*2b80*/  FFMA.FTZ R121, R26, R3.reuse, -R47.reuse ;  /* 0x000000031a797223 */ /* 0x180fe2000001082f */
[-CC-:B------:R-:W-:Y:S01]  /*2b90*/  FFMA.FTZ R26, R27, R3.reuse, -R47.reuse ;  /* 0x000000031b1a7223 */ /* 0x180fe2000001082f */
[-C--:B------:R-:W-:Y:S01]  /*2ba0*/  FFMA.FTZ R123, R30, R3.reuse, -R47 ;  /* 0x000000031e7b7223 */ /* 0x080fe2000001082f */
[----:B0-----:R-:W-:Y:S01]  /*2bb0*/  FADD.FTZ R27, R120, R5 ;  /* 0x00000005781b7221 */ /* 0x001fe20000010000 */
[-CC-:B------:R-:W-:Y:S01]  /*2bc0*/  FFMA.FTZ R30, R6, R3.reuse, -R47.reuse ;  /* 0x00000003061e7223 */ /* 0x180fe2000001082f */
[-CC-:B------:R-:W-:Y:S01]  /*2bd0*/  FFMA.FTZ R125, R34, R3.reuse, -R47.reuse ;  /* 0x00000003227d7223 */ /* 0x180fe2000001082f */
[-C--:B------:R-:W-:Y:S01]  /*2be0*/  FFMA.FTZ R8, R8, R3.reuse, -R47 ;  /* 0x0000000308087223 */ /* 0x080fe2000001082f */
[----:B------:R-:W-:Y:S01]  /*2bf0*/  MUFU.EX2 R121, R121 ;  /* 0x0000007900797308 */ /* 0x000fe20000000800 */
[----:B--2---:R-:W-:Y:S01]  /*2c00*/  FADD.FTZ R6, R122, R27 ;  /* 0x0000001b7a067221 */ /* 0x004fe20000010000 */
[-CC-:B------:R-:W-:Y:S01]  /*2c10*/  FFMA.FTZ R127, R38, R3.reuse, -R47.reuse ;  /* 0x00000003267f7223 */ /* 0x180fe2000001082f */
[-CC-:B------:R-:W-:Y:S01]  /*2c20*/  FFMA.FTZ R20, R20, R3.reuse, -R47.reuse ;  /* 0x0000000314147223 */ /* 0x180fe2000001082f */
[-CC-:B------:R-:W-:Y:S01]  /*2c30*/  FFMA.FTZ R38, R48, R3.reuse, -R47.reuse ;  /* 0x0000000330267223 */ /* 0x180fe2000001082f */
[----:B---3--:R-:W-:Y:S01]  /*2c40*/  FADD.FTZ R27, R9, R6 ;  /* 0x00000006091b7221 */ /* 0x008fe20000010000 */
[-CC-:B------:R-:W-:Y:S01]  /*2c50*/  FFMA.FTZ R129, R42, R3.reuse, -R47.reuse ;  /* 0x000000032a817223 */ /* 0x180fe2000001082f */
[-C--:B------:R-:W-:Y:S01]  /*2c60*/  FFMA.FTZ R34, R44, R3.reuse, -R47 ;  /* 0x000000032c227223 */ /* 0x080fe2000001082f */
[----:B------:R-:W0:Y:S01]  /*2c70*/  MUFU.EX2 R26, R26 ;  /* 0x0000001a001a7308 */ /* 0x000e220000000800 */
[----:B----4-:R-:W-:Y:S01]  /*2c80*/  FADD.FTZ R6, R124, R27 ;  /* 0x0000001b7c067221 */ /* 0x010fe20000010000 */
[-CC-:B------:R-:W-:Y:S01]  /*2c90*/  FFMA.FTZ R133, R50, R3.reuse, -R47.reuse ;  /* 0x0000000332857223 */ /* 0x180fe2000001082f */
[-CC-:B------:R-:W-:Y:S01]  /*2ca0*/  FFMA.FTZ R131, R46, R3.reuse, -R47.reuse ;  /* 0x000000032e837223 */ /* 0x180fe2000001082f */
[-CC-:B------:R-:W-:Y:S01]  /*2cb0*/  FFMA.FTZ R42, R52, R3.reuse, -R47.reuse ;  /* 0x00000003342a7223 */ /* 0x180fe2000001082f */
[----:B-1----:R-:W-:Y:S01]  /*2cc0*/  FADD.FTZ R27, R11, R6 ;  /* 0x000000060b1b7221 */ /* 0x002fe20000010000 */
        /* <DEDUP_REMOVED lines=13> */
[----:B------:R-:W-:Y:S01]  /*2da0*/  F2FP.BF16.F32.PACK_AB R120, R5, R120 ;  /* 0x000000780578723e */ /* 0x000fe200000010ff */
[-CC-:B------:R-:W-:Y:S01]  /*2db0*/  FFMA.FTZ R143, R70, R3.reuse, -R47.reuse ;  /* 0x00000003468f7223 */ /* 0x180fe2000001082f */
[-CC-:B------:R-:W-:Y:S01]  /*2dc0*/  FFMA.FTZ R4, R72, R3.reuse, -R47.reuse ;  /* 0x0000000348047223 */ /* 0x180fe2000001082f */
        /* <DEDUP_REMOVED lines=8> */
[-CC-:B------:R-:W-:Y:S01]  /*2e50*/  FFMA.FTZ R86, R86, R3.reuse, -R47.reuse ;  /* 0x0000000356567223 */ /* 0x180fe2000001082f */
[----:B------:R-:W-:Y:S01]  /*2e60*/  FFMA.FTZ R32, R32, R3, -R47 ;  /* 0x0000000320207223 */ /* 0x000fe2000001082f */
[----:B------:R-:W1:Y:S01]  /*2e70*/  MUFU.EX2 R8, R8 ;  /* 0x0000000800087308 */ /* 0x000e620000000800 */
[----:B--2---:R-:W-:Y:S01]  /*2e80*/  FADD.FTZ R6, R30, R27 ;  /* 0x0000001b1e067221 */ /* 0x004fe20000010000 */
[----:B------:R-:W-:-:S02]  /*2e90*/  F2FP.BF16.F32.PACK_AB R122, R9, R122 ;  /* 0x0000007a097a723e */ /* 0x000fc400000010ff */
[----:B------:R-:W-:Y:S02]  /*2ea0*/  F2FP.BF16.F32.PACK_AB R124, R11, R124 ;  /* 0x0000007c0b7c723e */ /* 0x000fe400000010ff */
[----:B------:R-:W-:Y:S02]  /*2eb0*/  F2FP.BF16.F32.PACK_AB R126, R13, R126 ;  /* 0x0000007e0d7e723e */ /* 0x000fe400000010ff */
[----:B------:R-:W2:Y:S01]  /*2ec0*/  MUFU.EX2 R127, R127 ;  /* 0x0000007f007f7308 */ /* 0x000ea20000000800 */
[----:B0-----:R-:W-:Y:S01]  /*2ed0*/  FADD.FTZ R27, R125, R6 ;  /* 0x000000067d1b7221 */ /* 0x001fe20000010000 */
[----:B------:R-:W-:Y:S02]  /*2ee0*/  F2FP.BF16.F32.PACK_AB R128, R15, R128 ;  /* 0x000000800f80723e */ /* 0x000fe400000010ff */
[----:B------:R-:W-:Y:S02]  /*2ef0*/  F2FP.BF16.F32.PACK_AB R121, R26, R121 ;  /* 0x000000791a79723e */ /* 0x000fe400000010ff */
[----:B------:R-:W-:-:S02]  /*2f00*/  F2FP.BF16.F32.PACK_AB R123, R30, R123 ;  /* 0x0000007b1e7b723e */ /* 0x000fc400000010ff */
[----:B------:R-:W0:Y:S01]  /*2f10*/  MUFU.EX2 R21, R21 ;  /* 0x0000001500157308 */ /* 0x000e220000000800 */
[C---:B-1----:R-:W-:Y:S01]  /*2f20*/  FADD.FTZ R6, R8.reuse, R27 ;  /* 0x0000001b08067221 */ /* 0x042fe20000010000 */
[----:B------:R-:W-:-:S06]  /*2f30*/  F2FP.BF16.F32.PACK_AB R125, R8, R125 ;  /* 0x0000007d087d723e */ /* 0x000fcc00000010ff */
[----:B------:R-:W1:Y:S01]  /*2f40*/  MUFU.EX2 R20, R20 ;  /* 0x0000001400147308 */ /* 0x000e620000000800 */
[----:B--2---:R-:W-:-:S07]  /*2f50*/  FADD.FTZ R27, R127, R6 ;  /* 0x000000067f1b7221 */ /* 0x004fce0000010000 */
[----:B------:R-:W2:Y:S01]  /*2f60*/  MUFU.EX2 R132, R132 ;  /* 0x0000008400847308 */ /* 0x000ea20000000800 */
[C---:B0-----:R-:W-:Y:S01]  /*2f70*/  FADD.FTZ R49, R21.reuse, R50 ;  /* 0x0000003215317221 */ /* 0x041fe20000010000 */
[----:B------:R-:W-:Y:S01]  /*2f80*/  FFMA.FTZ R50, R68, R3, -R47 ;  /* 0x0000000344327223 */ /* 0x000fe2000001082f */
[----:B------:R-:W-:-:S05]  /*2f90*/  F2FP.BF16.F32.PACK_AB R130, R21, R130 ;  /* 0x000000821582723e */ /* 0x000fca00000010ff */
        /* <DEDUP_REMOVED lines=29> */
[----:B------:R-:W-:Y:S01]  /*3170*/  FFMA.FTZ R6, R10, R3, -R47 ;  /* 0x000000030a067223 */ /* 0x000fe2000001082f */
[----:B------:R-:W-:-:S05]  /*3180*/  F2FP.BF16.F32.PACK_AB R136, R33, R136 ;  /* 0x000000882188723e */ /* 0x000fca00000010ff */
[----:B------:R-:W0:Y:S01]  /*3190*/  MUFU.EX2 R135, R135 ;  /* 0x0000008700877308 */ /* 0x000e220000000800 */
[----:B-1----:R-:W-:Y:S01]  /*31a0*/  FADD.FTZ R10, R42, R27 ;  /* 0x0000001b2a0a7221 */ /* 0x002fe20000010000 */
[----:B------:R-:W-:Y:S01]  /*31b0*/  FFMA.FTZ R27, R28, R3, -R47 ;  /* 0x000000031c1b7223 */ /* 0x000fe2000001082f */
[----:B------:R-:W-:-:S05]  /*31c0*/  F2FP.BF16.F32.PACK_AB R133, R42, R133 ;  /* 0x000000852a85723e */ /* 0x000fca00000010ff */
        /* <DEDUP_REMOVED lines=45> */
[----:B--2---:R-:W-:-:S07]  /*34a0*/  FADD.FTZ R9, R43, R54 ;  /* 0x000000362b097221 */ /* 0x004fce0000010000 */
[----:B------:R-:W-:Y:S01]  /*34b0*/  MUFU.EX2 R145, R145 ;  /* 0x0000009100917308 */ /* 0x000fe20000000800 */
[----:B0-----:R-:W-:-:S07]  /*34c0*/  F2FP.BF16.F32.PACK_AB R143, R4, R143 ;  /* 0x0000008f048f723e */ /* 0x001fce00000010ff */
[----:B------:R0:W2:Y:S01]  /*34d0*/  MUFU.EX2 R45, R146 ;  /* 0x00000092002d7308 */ /* 0x0000a20000000800 */
[----:B-1----:R-:W-:-:S07]  /*34e0*/  FADD.FTZ R12, R148, R9 ;  /* 0x00000009940c7221 */ /* 0x002fce0000010000 */
[----:B------:R-:W1:Y:S01]  /*34f0*/  MUFU.EX2 R10, R76 ;  /* 0x0000004c000a7308 */ /* 0x000e620000000800 */
[----:B0-----:R-:W-:-:S07]  /*3500*/  F2FP.BF16.F32.PACK_AB R146, R43, R40 ;  /* 0x000000282b92723e */ /* 0x001fce00000010ff */
[----:B------:R-:W0:Y:S01]  /*3510*/  MUFU.EX2 R147, R147 ;  /* 0x0000009300937308 */ /* 0x000e220000000800 */
[C---:B--2---:R-:W-:Y:S01]  /*3520*/  FADD.FTZ R9, R45.reuse, R12 ;  /* 0x0000000c2d097221 */ /* 0x044fe20000010000 */
[----:B------:R-:W-:-:S06]  /*3530*/  F2FP.BF16.F32.PACK_AB R148, R45, R148 ;  /* 0x000000942d94723e */ /* 0x000fcc00000010ff */
[----:B------:R2:W3:Y:S08]  /*3540*/  MUFU.EX2 R28, R6 ;  /* 0x00000006001c7308 */ /* 0x0004f00000000800 */
[----:B------:R-:W4:Y:S01]  /*3550*/  MUFU.EX2 R82, R82 ;  /* 0x0000005200527308 */ /* 0x000f220000000800 */
[----:B--2---:R-:W-:-:S04]  /*3560*/  FADD.FTZ R6, R4, R5 ;  /* 0x0000000504067221 */ /* 0x004fc80000010000 */
[----:B------:R-:W-:Y:S01]  /*3570*/  FADD.FTZ R5, R145, R6 ;  /* 0x0000000691057221 */ /* 0x000fe20000010000 */
[C---:B-1----:R-:W-:Y:S02]  /*3580*/  F2FP.BF16.F32.PACK_AB R145, R10.reuse, R145 ;  /* 0x000000910a91723e */ /* 0x042fe400000010ff */
[----:B------:R-:W1:Y:S01]  /*3590*/  MUFU.EX2 R27, R27 ;  /* 0x0000001b001b7308 */ /* 0x000e620000000800 */
[----:B------:R-:W-:-:S04]  /*35a0*/  FADD.FTZ R12, R10, R5 ;  /* 0x000000050a0c7221 */ /* 0x000fc80000010000 */
[----:B0-----:R-:W-:Y:S01]  /*35b0*/  FADD.FTZ R5, R147, R12 ;  /* 0x0000000c93057221 */ /* 0x001fe20000010000 */
[C---:B---3--:R-:W-:Y:S02]  /*35c0*/  F2FP.BF16.F32.PACK_AB R147, R28.reuse, R147 ;  /* 0x000000931c93723e */ /* 0x048fe400000010ff */
[----:B------:R-:W0:Y:S01]  /*35d0*/  MUFU.EX2 R86, R86 ;  /* 0x0000005600567308 */ /* 0x000e220000000800 */
[----:B------:R-:W-:-:S04]  /*35e0*/  FADD.FTZ R5, R28, R5 ;  /* 0x000000051c057221 */ /* 0x000fc80000010000 */
[----:B----4-:R-:W-:-:S03]  /*35f0*/  FADD.FTZ R8, R82, R5 ;  /* 0x0000000552087221 */ /* 0x010fc60000010000 */
[----:B------:R-:W2:Y:S01]  /*3600*/  MUFU.EX2 R151, R32 ;  /* 0x0000002000977308 */ /* 0x000ea20000000800 */
[C---:B-1----:R-:W-:Y:S01]  /*3610*/  FADD.FTZ R5, R27.reuse, R8 ;  /* 0x000000081b057221 */ /* 0x042fe20000010000 */
[----:B------:R-:W-:-:S06]  /*3620*/  F2FP.BF16.F32.PACK_AB R149, R27, R82 ;  /* 0x000000521b95723e */ /* 0x000fcc00000010ff */
[----:B------:R-:W1:Y:S01]  /*3630*/  MUFU.EX2 R150, R150 ;  /* 0x0000009600967308 */ /* 0x000e620000000800 */
[----:B0-----:R-:W-:-:S07]  /*3640*/  FADD.FTZ R4, R86, R5 ;  /* 0x0000000556047221 */ /* 0x001fce0000010000 */
[----:B------:R-:W0:Y:S01]  /*3650*/  MUFU.EX2 R31, R31 ;  /* 0x0000001f001f7308 */ /* 0x000e220000000800 */
[----:B--2---:R-:W-:Y:S01]  /*3660*/  FADD.FTZ R5, R151, R4 ;  /* 0x0000000497057221 */ /* 0x004fe20000010000 */
[----:B------:R-:W-:Y:S01]  /*3670*/  VIADD R4, R89, 0xfffffffe ;  /* 0xfffffffe59047836 */ /* 0x000fe20000000000 */
[----:B------:R-:W-:Y:S01]  /*3680*/  F2FP.BF16.F32.PACK_AB R151, R151, R86 ;  /* 0x000000569797723e */ /* 0x000fe200000010ff */
[----:B------:R-:W-:-:S03]  /*3690*/  IMAD.MOV.U32 R89, RZ, RZ, R119 ;  /* 0x000000ffff597224 */ /* 0x000fc600078e0077 */
[----:B------:R-:W-:Y:S01]  /*36a0*/  ISETP.GE.AND P1, PT, R4, R16, PT ;  /* 0x000000100400720c */ /* 0x000fe20003f26270 */
[----:B-1----:R-:W-:-:S04]  /*36b0*/  FADD.FTZ R6, R150, R9 ;  /* 0x0000000996067221 */ /* 0x002fc80000010000 */
[C---:B0-----:R-:W-:Y:S01]  /*36c0*/  FADD.FTZ R6, R31.reuse, R6 ;  /* 0x000000061f067221 */ /* 0x041fe20000010000 */
[----:B------:R-:W-:-:S07]  /*36d0*/  F2FP.BF16.F32.PACK_AB R150, R31, R150 ;  /* 0x000000961f96723e */ /* 0x000fce00000010ff */
[----:B------:R-:W-:Y:S05]  /*36e0*/  @!P1 BRA `(.L_x_13005) ;  /* 0x0000001c00d89947 */ /* 0x000fea0003800000 */
        /* <DEDUP_REMOVED lines=18> */
[----:B------:R-:W-:Y:S01]  /*3810*/  UMOV UR7, UR38 ;  /* 0x0000002600077c82 */ /* 0x000fe20008000000 */
[----:B------:R-:W-:-:S05]  /*3820*/  UMOV UR6, UR39 ;  /* 0x0000002700067c82 */ /* 0x000fca0008000000 */
.L_x_13016:
[----:B------:R-:W-:Y:S01]  /*3830*/  ISETP.NE.AND P2, PT, RZ, UR41, PT ;  /* 0x00000029ff007c0c */ /* 0x000fe2000bf45270 */
[----:B------:R-:W-:-:S04]  /*3840*/  UISETP.NE.AND UP0, UPT, UR6, 0x1, UPT ;  /* 0x000000010600788c */ /* 0x000fc8000bf05270 */
[----:B------:R-:W-:-:S04]  /*3850*/  USEL UR38, URZ, 0x1, UP0 ;  /* 0x000000013f267887 */ /* 0x000fc80008000000 */
[----:B------:R-:W-:-:S04]  /*3860*/  ULOP3.LUT UR38, UR7, UR38, URZ, 0x3c, !UPT ;  /* 0x0000002607267292 */ /* 0x000fc8000f8e3c3f */
[----:B------:R-:W-:Y:S08]  /*3870*/  @P2 BRA `(.L_x_13006) ;  /* 0x0000000000442947 */ /* 0x000ff00003800000 */
[----:B------:R-:W-:Y:S05]  /*3880*/  @!P0 BRA `(.L_x_13007) ;  /* 0x0000000000048947 */ /* 0x000fea0003800000 */
[----:B------:R-:W-:Y:S01]  /*3890*/  BPT.TRAP 0x1 ;  /* 0x000000040000795c */ /* 0x000fe20000300000 */
.L_x_13007:
        /* <DEDUP_REMOVED lines=12> */
.L_x_13008:
[----:B-1----:R-:W-:Y:S05]  /*3960*/  @P1 BRA `(.L_x_13006) ;  /* 0x0000000000081947 */ /* 0x002fea0003800000 */
[----:B------:R-:W1:Y:S02]  /*3970*/  SYNCS.PHASECHK.TRANS64.TRYWAIT P1, [UR10+0x16830], R0 ;  /* 0x01683000ff0075a7 */ /* 0x000e64000802014a */
[----:B-1----:R-:W-:Y:S05]  /*3980*/  @!P1 BRA `(.L_x_13009) ;  /* 0x000000a400989947 */ /* 0x002fea0003800000 */
.L_x_13006:
[----:B-1----:R-:W1:Y:S01]  /*3990*/  S2R R3, SR_TID.X ;  /* 0x0000000000037919 */ /* 0x002e620000002100 */
        /* <DEDUP_REMOVED lines=9> */
[----:B------:R-:W-:-:S04]  /*3a30*/  ULEA UR26, UR39, UR20, 0xa ;  /* 0x00000014271a7291 */ /* 0x000fc8000f8e503f */
        /* <DEDUP_REMOVED lines=21> */
.L_x_13011:
        /* <DEDUP_REMOVED lines=9> */
.L_x_13012:
[----:B-1----:R-:W-:Y:S05]  /*3c20*/  @P1 BRA `(.L_x_13010) ;  /* 0x0000000000081947 */ /* 0x002fea0003800000 */
[----:B------:R-:W1:Y:S02]  /*3c30*/  SYNCS.PHASECHK.TRANS64.TRYWAIT P1, [UR10+0x16850], R0 ;  /* 0x01685000ff0075a7 */ /* 0x000e64000802014a */
[----:B-1----:R-:W-:Y:S05]  /*3c40*/  @!P1 BRA `(.L_x_13013) ;  /* 0x000000a400009947 */ /* 0x002fea0003800000 */
.L_x_13010:
[----:B------:R-:W2:Y:S01]  /*3c50*/  S2UR UR11, SR_CgaCtaId ;  /* 0x00000000000b79c3 */ /* 0x000ea20000008800 */
[----:B------:R-:W-:Y:S01]  /*3c60*/  UMOV UR7, 0x400 ;  /* 0x0000040000077882 */ /* 0x000fe20000000000 */
[----:B------:R-:W-:Y:S01]  /*3c70*/  WARPGROUP.ARRIVE ;  /* 0x00000000000079c5 */ /* 0x000fe20000000000 */
[----:B------:R-:W-:-:S05]  /*3c80*/  UMOV UR19, 0x40000040 ;  /* 0x4000004000137882 */ /* 0x000fca0000000000 */
[----:B------:R-:W1:Y:S01]  /*3c90*/  S2R R7, SR_TID.X ;  /* 0x0000000000077919 */ /* 0x000e620000002100 */
[----:B--2---:R-:W-:-:S04]  /*3ca0*/  ULEA UR15, UR11, UR7, 0x18 ;  /* 0x000000070b0f7291 */ /* 0x004fc8000f8ec03f */
[----:B------:R-:W-:-:S04]  /*3cb0*/  UIADD3 UR7, UR15, 0x400, URZ ;  /* 0x000004000f077890 */ /* 0x000fc8000fffe03f */
[----:B------:R-:W-:-:S04]  /*3cc0*/  USHF.R.U32.HI UR7, URZ, 0x4, UR7 ;  /* 0x000000043f077899 */ /* 0x000fc80008011607 */
[----:B------:R-:W-:Y:S01]  /*3cd0*/  ULOP3.LUT UR7, UR7, 0x3fff, URZ, 0xc0, !UPT ;  /* 0x00003fff07077892 */ /* 0x000fe2000f8ec03f */
[----:B-1----:R-:W-:Y:S02]  /*3ce0*/  SHF.R.U32.HI R3, RZ, 0x7, R7 ;  /* 0x00000007ff037819 */ /* 0x002fe40000011607 */
[----:B------:R-:W-:Y:S01]  /*3cf0*/  ISETP.GE.U32.AND P1, PT, R7, 0x180, PT ;  /* 0x000001800700780c */ /* 0x000fe20003f26070 */
[----:B------:R-:W-:Y:S02]  /*3d00*/  ULEA UR10, UR6, UR7, 0xa ;  /* 0x00000007060a7291 */ /* 0x000fe4000f8e503f */
[----:B0-----:R-:W-:Y:S02]  /*3d10*/  VIADD R0, R3, 0x9 ;  /* 0x0000000903007836 */ /* 0x001fe40000000000 */
[----:B------:R-:W-:-:S03]  /*3d20*/  UIADD3 UR14, UR10, 0x80, URZ ;  /* 0x000000800a0e7890 */ /* 0x000fc6000fffe03f */
[----:B------:R-:W-:Y:S01]  /*3d30*/  UMOV UR18, UR10 ;  /* 0x0000000a00127c82 */ /* 0x000fe20008000000 */
[----:B------:R-:W-:Y:S01]  /*3d40*/  SEL R0, R0, 0x9, !P1 ;  /* 0x0000000900007807 */ /* 0x000fe20004800000 */
[----:B------:R-:W-:Y:S01]  /*3d50*/  HGMMA.64x64x16.F32.BF16 R88, R120, gdesc[UR16].tnspB, R88, gsb0 ;  /* 0x40e0001078587df0 */ /* 0x000fe20008001858 */
[----:B------:R-:W-:Y:S01]  /*3d60*/  UMOV UR19, 0x40000040 ;  /* 0x4000004000137882 */ /* 0x000fe20000000000 */
[----:B------:R-:W-:Y:S01]  /*3d70*/  UMOV UR18, UR14 ;  /* 0x0000000e00127c82 */ /* 0x000fe20008000000 */
        /* <DEDUP_REMOVED lines=43> */
.L_x_13014:
        /* <DEDUP_REMOVED lines=77> */
[C---:B-1----:R-:W-:Y:S01]  /*4500*/  FMUL.FTZ R10, R0.reuse, R3 ;  /* 0x00000003000a7220 */ /* 0x042fe20000410000 */
[----:B------:R-:W-:-:S03]  /*4510*/  FADD.FTZ R14, -R0, R9 ;  /* 0x00000009000e7221 */ /* 0x000fc60000010100 */
[-C--:B------:R-:W-:Y:S01]  /*4520*/  FFMA.FTZ R126, R36, R3.reuse, -R10 ;  /* 0x00000003247e7223 */ /* 0x080fe2000001080a */
[C---:B------:R-:W-:Y:S01]  /*4530*/  FADD.FTZ R20, -R7.reuse, R8 ;  /* 0x0000000807147221 */ /* 0x040fe20000010100 */
[-C--:B------:R-:W-:Y:S01]  /*4540*/  FMUL.FTZ R36, R7, R3.reuse ;  /* 0x0000000307247220 */ /* 0x080fe20000410000 */
[-C--:B------:R-:W-:Y:S01]  /*4550*/  FFMA.FTZ R120, R24, R3.reuse, -R10 ;  /* 0x0000000318787223 */ /* 0x080fe2000001080a */
[-C--:B------:R-:W-:Y:S01]  /*4560*/  FMUL.FTZ R14, R14, R3.reuse ;  /* 0x000000030e0e7220 */ /* 0x080fe20000410000 */
[-C--:B------:R-:W-:Y:S01]  /*4570*/  FMUL.FTZ R9, R20, R3.reuse ;  /* 0x0000000314097220 */ /* 0x080fe20000410000 */
[-C--:B------:R-:W-:Y:S01]  /*4580*/  FFMA.FTZ R26, R26, R3.reuse, -R36 ;  /* 0x000000031a1a7223 */ /* 0x080fe20000010824 */
[-CC-:B------:R-:W-:Y:S01]  /*4590*/  FFMA.FTZ R121, R25, R3.reuse, -R10.reuse ;  /* 0x0000000319797223 */ /* 0x180fe2000001080a */
[-C--:B------:R-:W-:Y:S01]  /*45a0*/  FFMA.FTZ R25, R49, R3.reuse, -R10 ;  /* 0x0000000331197223 */ /* 0x080fe2000001080a */
[-C--:B------:R-:W-:Y:S01]  /*45b0*/  FFMA.FTZ R49, R27, R3.reuse, -R36 ;  /* 0x000000031b317223 */ /* 0x080fe20000010824 */
[----:B------:R-:W-:Y:S01]  /*45c0*/  MUFU.EX2 R8, R14 ;  /* 0x0000000e00087308 */ /* 0x000fe20000000800 */
[-C--:B------:R-:W-:Y:S01]  /*45d0*/  FFMA.FTZ R122, R28, R3.reuse, -R10 ;  /* 0x000000031c7a7223 */ /* 0x080fe2000001080a */
[-C--:B------:R-:W-:Y:S01]  /*45e0*/  FFMA.FTZ R27, R30, R3.reuse, -R36 ;  /* 0x000000031e1b7223 */ /* 0x080fe20000010824 */
[-CC-:B------:R-:W-:Y:S01]  /*45f0*/  FFMA.FTZ R123, R29, R3.reuse, -R10.reuse ;  /* 0x000000031d7b7223 */ /* 0x180fe2000001080a */
[-C--:B------:R-:W-:Y:S01]  /*4600*/  FFMA.FTZ R132, R48, R3.reuse, -R10 ;  /* 0x0000000330847223 */ /* 0x080fe2000001080a */
[-C--:B------:R-:W-:Y:S01]  /*4610*/  FFMA.FTZ R48, R31, R3.reuse, -R36 ;  /* 0x000000031f307223 */ /* 0x080fe20000010824 */
[-C--:B------:R-:W-:Y:S01]  /*4620*/  FFMA.FTZ R124, R32, R3.reuse, -R10 ;  /* 0x00000003207c7223 */ /* 0x080fe2000001080a */
[-C--:B------:R-:W-:Y:S01]  /*4630*/  FFMA.FTZ R125, R34, R3.reuse, -R36 ;  /* 0x00000003227d7223 */ /* 0x080fe20000010824 */
[----:B------:R-:W0:Y:S01]  /*4640*/  MUFU.EX2 R120, R120 ;  /* 0x0000007800787308 */ /* 0x000e220000000800 */
[-CC-:B------:R-:W-:Y:S01]  /*4650*/  FFMA.FTZ R33, R33, R3.reuse, -R10.reuse ;  /* 0x0000000321217223 */ /* 0x180fe2000001080a */
[-C--:B------:R-:W-:Y:S01]  /*4660*/  FFMA.FTZ R28, R45, R3.reuse, -R10 ;  /* 0x000000032d1c7223 */ /* 0x080fe2000001080a */
[-CC-:B------:R-:W-:Y:S01]  /*4670*/  FFMA.FTZ R45, R35, R3.reuse, -R36.reuse ;  /* 0x00000003232d7223 */ /* 0x180fe20000010824 */
[-C--:B------:R-:W-:Y:S01]  /*4680*/  FFMA.FTZ R127, R38, R3.reuse, -R36 ;  /* 0x00000003267f7223 */ /* 0x080fe20000010824 */
[-CC-:B------:R-:W-:Y:S01]  /*4690*/  FFMA.FTZ R32, R37, R3.reuse, -R10.reuse ;  /* 0x0000000325207223 */ /* 0x180fe2000001080a */
[-C--:B------:R-:W-:Y:S01]  /*46a0*/  FFMA.FTZ R130, R44, R3.reuse, -R10 ;  /* 0x000000032c827223 */ /* 0x080fe2000001080a */
[-C--:B------:R-:W-:Y:S01]  /*46b0*/  FFMA.FTZ R44, R39, R3.reuse, -R36 ;  /* 0x00000003272c7223 */ /* 0x080fe20000010824 */
[----:B------:R-:W-:Y:S01]  /*46c0*/  MUFU.EX2 R9, R9 ;  /* 0x0000000900097308 */ /* 0x000fe20000000800 */
[-C--:B------:R-:W-:Y:S01]  /*46d0*/  FFMA.FTZ R128, R40, R3.reuse, -R10 ;  /* 0x0000000328807223 */ /* 0x080fe2000001080a */
[-C--:B------:R-:W-:Y:S01]  /*46e0*/  FFMA.FTZ R129, R42, R3.reuse, -R36 ;  /* 0x000000032a817223 */ /* 0x080fe20000010824 */
[-C--:B------:R-:W-:Y:S01]  /*46f0*/  FFMA.FTZ R29, R41, R3.reuse, -R10 ;  /* 0x00000003291d7223 */ /* 0x080fe2000001080a */
[-CC-:B------:R-:W-:Y:S01]  /*4700*/  FFMA.FTZ R43, R43, R3.reuse, -R36.reuse ;  /* 0x000000032b2b7223 */ /* 0x180fe20000010824 */
[-CC-:B------:R-:W-:Y:S01]  /*4710*/  FFMA.FTZ R131, R46, R3.reuse, -R36.reuse ;  /* 0x000000032e837223 */ /* 0x180fe20000010824 */
        /* <DEDUP_REMOVED lines=38> */
[-CC-:B------:R-:W-:Y:S01]  /*4980*/  FFMA.FTZ R12, R77, R3.reuse, -R10.reuse ;  /* 0x000000034d0c7223 */ /* 0x180fe2000001080a */
[-C--:B------:R-:W-:Y:S01]  /*4990*/  FFMA.FTZ R148, R80, R3.reuse, -R10 ;  /* 0x0000000350947223 */ /* 0x080fe2000001080a */
[-C--:B------:R-:W-:Y:S01]  /*49a0*/  FFMA.FTZ R149, R82, R3.reuse, -R36 ;  /* 0x0000000352957223 */ /* 0x080fe20000010824 */
[-CC-:B------:R-:W-:Y:S01]  /*49b0*/  FFMA.FTZ R11, R81, R3.reuse, -R10.reuse ;  /* 0x00000003510b7223 */ /* 0x180fe2000001080a */
[----:B------:R-:W2:Y:S01]  /*49c0*/  MUFU.EX2 R123, R123 ;  /* 0x0000007b007b7308 */ /* 0x000ea20000000800 */
[----:B-1----:R-:W-:Y:S01]  /*49d0*/  FADD.FTZ R6, R122, R5 ;  /* 0x000000057a067221 */ /* 0x002fe20000010000 */
[-C--:B------:R-:W-:Y:S01]  /*49e0*/  FFMA.FTZ R150, R84, R3.reuse, -R10 ;  /* 0x0000000354967223 */ /* 0x080fe2000001080a */
        /* <DEDUP_REMOVED lines=79> */
[-CC-:B------:R-:W-:Y:S01]  /*4ee0*/  FFMA.FTZ R30, R83, R3.reuse, -R36.reuse ;  /* 0x00000003531e7223 */ /* 0x180fe20000010824 */
[----:B------:R-:W-:-:S05]  /*4ef0*/  FFMA.FTZ R36, R87, R3, -R36 ;  /* 0x0000000357247223 */ /* 0x000fca0000010824 */
        /* <DEDUP_REMOVED lines=42> */
.L_x_13015:
[----:B------:R-:W-:Y:S01]  /*51a0*/  ULEA UR6, UR6, UR15, 0x3 ;  /* 0x0000000f06067291 */ /* 0x000fe2000f8e183f */
[----:B------:R-:W-:Y:S01]  /*51b0*/  ISETP.GT.AND P1, PT, R4, R16, PT ;  /* 0x000000100400720c */ /* 0x000fe20003f24270 */
[----:B------:R-:W-:Y:S01]  /*51c0*/  UMOV UR7, UR38 ;  /* 0x0000002600077c82 */ /* 0x000fe20008000000 */
[----:B------:R-:W-:Y:S01]  /*51d0*/  F2FP.BF16.F32.PACK_AB R120, R121, R120 ;  /* 0x000000787978723e */ /* 0x000fe200000010ff */
        /* <DEDUP_REMOVED lines=14> */
[----:B------:R-:W-:Y:S01]  /*52c0*/  UMOV UR6, UR39 ;  /* 0x0000002700067c82 */ /* 0x000fe20008000000 */
        /* <DEDUP_REMOVED lines=54> */
[----:B------:R-:W-:Y:S01]  /*5630*/  MOV R8, R7 ;  /* 0x0000000700087202 */ /* 0x000fe20000000f00 */
[----:B------:R-:W-:Y:S06]  /*5640*/  @P1 BRA `(.L_x_13016) ;  /* 0xffffffe000781947 */ /* 0x000fec000383ffff */
.L_x_13005:
[----:B------:R-:W-:Y:S06]  /*5650*/  BAR.ARV 0x8, 0x200 ;  /* 0x0208000000007b1d */ /* 0x000fec0000002000 */
[----:B------:R-:W-:Y:S05]  /*5660*/  @!P0 BRA `(.L_x_13017) ;  /* 0x0000000000048947 */ /* 0x000fea0003800000 */
[----:B------:R-:W-:Y:S01]  /*5670*/  BPT.TRAP 0x1 ;  /* 0x000000040000795c */ /* 0x000fe20000300000 */
.L_x_13017:
        /* <DEDUP_REMOVED lines=9> */
.L_x_13018:
[----:B-1----:R-:W-:Y:S05]  /*5710*/  @P1 BRA `(.L_x_13019) ;  /* 0x0000000000081947 */ /* 0x002fea0003800000 */
[----:B------:R-:W1:Y:S02]  /*5720*/  SYNCS.PHASECHK.TRANS64.TRYWAIT P1, [UR5+0x16850], R4 ;  /* 0x01685004ff0075a7 */ /* 0x000e640008020145 */
[----:B-1----:R-:W-:Y:S05]  /*5730*/  @!P1 BRA `(.L_x_13020) ;  /* 0x00000088005c9947 */ /* 0x002fea0003800000 */
.L_x_13019:
        /* <DEDUP_REMOVED lines=8> */
[----:B------:R-:W-:Y:S02]  /*57c0*/  IMAD.MOV.U32 R59, RZ, RZ, -0x800000 ;  /* 0xff800000ff3b7424 */ /* 0x000fe400078e00ff */
[----:B------:R-:W-:Y:S01]  /*57d0*/  IMAD.MOV.U32 R58, RZ, RZ, -0x800000 ;  /* 0xff800000ff3a7424 */ /* 0x000fe200078e00ff */
[----:B------:R-:W-:-:S04]  /*57e0*/  ULEA UR4, UR39, UR4, 0xa ;  /* 0x0000000427047291 */ /* 0x000fc8000f8e503f */
[----:B------:R-:W-:-:S03]  /*57f0*/  UIADD3 UR6, UR4, 0x80, URZ ;  /* 0x0000008004067890 */ /* 0x000fc6000fffe03f */
[----:B------:R-:W-:Y:S02]  /*5800*/  UMOV UR10, UR4 ;  /* 0x00000004000a7c82 */ /* 0x000fe40008000000 */
[----:B------:R-:W-:Y:S01]  /*5810*/  HGMMA.64x64x16.F32.BF16 R88, R120, gdesc[UR8].tnspB, R88, gsb0 ;  /* 0x40e0000878587df0 */ /* 0x000fe20008001858 */
[----:B------:R-:W-:Y:S01]  /*5820*/  UMOV UR11, 0x40000040 ;  /* 0x40000040000b7882 */ /* 0x000fe20000000000 */
[----:B------:R-:W-:Y:S01]  /*5830*/  UMOV UR10, UR6 ;  /* 0x00000006000a7c82 */ /* 0x000fe20008000000 */
[----:B------:R-:W-:Y:S01]  /*5840*/  UIADD3 UR6, UR4, 0x100, URZ ;  /* 0x0000010004067890 */ /* 0x000fe2000fffe03f */
[----:B-1----:R-:W-:Y:S01]  /*5850*/  FADD.FTZ R9, R9, R6 ;  /* 0x0000000609097221 */ /* 0x002fe20000010000 */
[----:B------:R-:W-:Y:S02]  /*5860*/  IMAD.MOV.U32 R6, RZ, RZ, RZ ;  /* 0x000000ffff067224 */ /* 0x000fe400078e00ff */
[----:B0-----:R-:W-:Y:S02]  /*5870*/  FADD.FTZ R8, R4, R5 ;  /* 0x0000000504087221 */ /* 0x001fe40000010000 */
[----:B------:R-:W0:Y:S04]  /*5880*/  SHFL.BFLY PT, R4, R9, 0x1, 0x1f ;  /* 0x0c201f0009047f89 */ /* 0x000e2800000e0000 */
[----:B------:R-:W1:Y:S01]  /*5890*/  SHFL.BFLY PT, R11, R8, 0x1, 0x1f ;  /* 0x0c201f00080b7f89 */ /* 0x000e6200000e0000 */
[----:B0-----:R-:W-:Y:S01]  /*58a0*/  FADD.FTZ R12, R9, R4 ;  /* 0x00000004090c7221 */ /* 0x001fe20000010000 */
[----:B-1----:R-:W-:-:S04]  /*58b0*/  FADD.FTZ R11, R8, R11 ;  /* 0x0000000b080b7221 */ /* 0x002fc80000010000 */
        /* <DEDUP_REMOVED lines=8> */
[----:B------:R-:W-:Y:S01]  /*5940*/  @P1 FFMA.FTZ R59, R5, R0, R4 ;  /* 0x00000000053b1223 */ /* 0x000fe20000010004 */
[----:B------:R-:W-:Y:S02]  /*5950*/  WARPGROUP.DEPBAR.LE gsb0, 0x0 ;  /* 0x00008000000079c5 */ /* 0x000fe40000010000 */
[----:B------:R-:W-:Y:S01]  /*5960*/  WARPGROUP.ARRIVE ;  /* 0x00000000000079c5 */ /* 0x000fe20000000000 */
[----:B------:R2:W0:Y:S01]  /*5970*/  @P2 MUFU.RCP R6, R11 ;  /* 0x0000000b00062308 */ /* 0x0004220000001000 */
[----:B-1----:R-:W-:-:S04]  /*5980*/  @P2 FMUL.FTZ R10, R10, 0.69314718246459960938 ;  /* 0x3f3172180a0a2820 */ /* 0x002fc80000410000 */
[----:B------:R-:W-:Y:S01]  /*5990*/  HGMMA.64x64x16.F32.BF16 R88, R124, gdesc[UR8].tnspB, R88, gsb0 ;  /* 0x40e000087c587df0 */ /* 0x000fe20008001858 */
[----:B------:R-:W-:Y:S01]  /*59a0*/  UMOV UR10, UR6 ;  /* 0x00000006000a7c82 */ /* 0x000fe20008000000 */
[----:B------:R-:W-:Y:S01]  /*59b0*/  UMOV UR11, 0x40000040 ;  /* 0x40000040000b7882 */ /* 0x000fe20000000000 */
[----:B------:R-:W-:Y:S01]  /*59c0*/  UIADD3 UR6, UR4, 0x180, URZ ;  /* 0x0000018004067890 */ /* 0x000fe2000fffe03f */
[----:B------:R-:W-:Y:S01]  /*59d0*/  @P2 FFMA.FTZ R58, R3, R7, R10 ;  /* 0x00000007033a2223 */ /* 0x000fe2000001000a */
        /* <DEDUP_REMOVED lines=35> */
.L_x_13021:
        /* <DEDUP_REMOVED lines=42> */
[----:B--2---:R-:W-:-:S05]  /*5eb0*/  VIADD R0, R0, 0x1 ;  /* 0x0000000100007836 */ /* 0x004fca0000000000 */
[----:B------:R1:W-:Y:S06]  /*5ec0*/  STL [R1+0x18], R0 ;  /* 0x0000180001007387 */ /* 0x0003ec0000100800 */
.L_x_12997:
[----:B------:R-:W2:Y:S01]  /*5ed0*/  S2R R3, SR_CgaCtaId ;  /* 0x0000000000037919 */ /* 0x000ea20000008800 */
[----:B-1----:R-:W-:Y:S01]  /*5ee0*/  MOV R0, 0x400 ;  /* 0x0000040000007802 */ /* 0x002fe20000000f00 */
[----:B------:R-:W-:Y:S01]  /*5ef0*/  BSSY B0, `(.L_x_13022) ;  /* 0x0000222000007945 */ /* 0x000fe20003800000 */
[----:B------:R-:W-:Y:S02]  /*5f00*/  BAR.SYNC.DEFER_BLOCKING 0x5, 0x200 ;  /* 0x0148000000007b1d */ /* 0x000fe40000010000 */
[----:B--2---:R-:W-:-:S05]  /*5f10*/  LEA R0, R3, R0, 0x18 ;  /* 0x0000000003007211 */ /* 0x004fca00078ec0ff */
[----:B------:R1:W2:Y:S01]  /*5f20*/  LDS.128 R4, [R0+0x168d0] ;  /* 0x0168d00000047984 */ /* 0x0002a20000000c00 */
[----:B------:R-:W-:Y:S06]  /*5f30*/  BAR.ARV 0x4, 0x200 ;  /* 0x0108000000007b1d */ /* 0x000fec0000002000 */
[----:B------:R-:W-:Y:S05]  /*5f40*/  @P0 BRA `(.L_x_13023) ;  /* 0x0000001400fc0947 */ /* 0x000fea0003800000 */
[----:B------:R-:W3:Y:S01]  /*5f50*/  LDL R8, [R1+0x48] ;  /* 0x0000480001087983 */ /* 0x000ee20000100800 */
[----:B------:R-:W4:Y:S01]  /*5f60*/  LDC.64 R62, c[0x0][0xc00] ;  /* 0x00030000ff3e7b82 */ /* 0x000f220000000a00 */
[----:B------:R-:W0:Y:S01]  /*5f70*/  S2R R3, SR_SWINHI ;  /* 0x0000000000037919 */ /* 0x000e220000002f00 */
[----:B------:R-:W-:Y:S01]  /*5f80*/  F2FP.BF16.F32.PACK_AB R24, R21, R20 ;  /* 0x000000141518723e */ /* 0x000fe200000010ff */
[----:B------:R-:W-:Y:S01]  /*5f90*/  ULDC.64 UR4, c[0x0][0xc08] ;  /* 0x0003020000047ab9 */ /* 0x000fe20000000a00 */
[----:B------:R-:W4:Y:S04]  /*5fa0*/  LDL R69, [R1+0x44] ;  /* 0x0000440001457983 */ /* 0x000f280000100800 */
[----:B------:R-:W4:Y:S01]  /*5fb0*/  LDL R67, [R1+0xc] ;  /* 0x00000c0001437983 */ /* 0x000f220000100800 */
[----:B------:R-:W-:-:S02]  /*5fc0*/  MOV R56, R0 ;  /* 0x0000000000387202 */ /* 0x000fc40000000f00 */
[----:B0-----:R-:W-:Y:S02]  /*5fd0*/  MOV R57, R3 ;  /* 0x0000000300397202 */ /* 0x001fe40000000f00 */
[----:B------:R-:W-:Y:S02]  /*5fe0*/  F2FP.BF16.F32.PACK_AB R25, R43, R42 ;  /* 0x0000002a2b19723e */ /* 0x000fe400000010ff */
[----:B------:R-:W-:Y:S02]  /*5ff0*/  F2FP.BF16.F32.PACK_AB R26, R29, R28 ;  /* 0x0000001c1d1a723e */ /* 0x000fe400000010ff */
[----:B------:R-:W-:Y:S02]  /*6000*/  F2FP.BF16.F32.PACK_AB R27, R45, R44 ;  /* 0x0000002c2d1b723e */ /* 0x000fe400000010ff */
[C---:B------:R-:W-:Y:S02]  /*6010*/  SHF.L.U32 R65, R17.reuse, 0x2, RZ ;  /* 0x0000000211417819 */ /* 0x040fe400000006ff */
[----:B------:R-:W-:Y:S01]  /*6020*/  SHF.L.U64.HI R68, R17, 0x2, R153 ;  /* 0x0000000211447819 */ /* 0x000fe20000010299 */
[----:B------:R-:W-:Y:S01]  /*6030*/  BAR.SYNC.DEFER_BLOCKING 0x1, 0x180 ;  /* 0x0046000000007b1d */ /* 0x000fe20000010000 */
[----:B---3--:R-:W-:-:S03]  /*6040*/  IMAD.WIDE R8, R8, 0x2, R56 ;  /* 0x0000000208087825 */ /* 0x008fc600078e0238 */
[----:B------:R-:W-:-:S04]  /*6050*/  LOP3.LUT R3, R8, 0x380, RZ, 0xc0, !PT ;  /* 0x0000038008037812 */ /* 0x000fc800078ec0ff */
[----:B------:R-:W-:Y:S02]  /*6060*/  SHF.R.U64 R3, R3, 0x3, RZ ;  /* 0x0000000303037819 */ /* 0x000fe400000012ff */
[C---:B------:R-:W-:Y:S02]  /*6070*/  IADD3 R10, P0, R8.reuse, 0x60, RZ ;  /* 0x00000060080a7810 */ /* 0x040fe40007f1e0ff */
[C---:B------:R-:W-:Y:S02]  /*6080*/  IADD3 R61, P1, R8.reuse, 0x40, RZ ;  /* 0x00000040083d7810 */ /* 0x040fe40007f3e0ff */
[----:B------:R-:W-:Y:S02]  /*6090*/  IADD3 R14, P2, R8, 0x20, RZ ;  /* 0x00000020080e7810 */ /* 0x000fe40007f5e0ff */
[----:B------:R-:W-:Y:S01]  /*60a0*/  LOP3.LUT R8, R3, R8, RZ, 0x3c, !PT ;  /* 0x0000000803087212 */ /* 0x000fe200078e3cff */
[--C-:B------:R-:W-:Y:S02]  /*60b0*/  IMAD.X R11, RZ, RZ, R9.reuse, P0 ;  /* 0x000000ffff0b7224 */ /* 0x100fe400000e0609 */
[--C-:B------:R-:W-:Y:S01]  /*60c0*/  IMAD.X R13, RZ, RZ, R9.reuse, P1 ;  /* 0x000000ffff0d7224 */ /* 0x100fe200008e0609 */
[----:B--2---:R-:W-:Y:S01]  /*60d0*/  MOV R4, R8 ;  /* 0x0000000800047202 */ /* 0x004fe20000000f00 */
[----:B------:R-:W-:Y:S01]  /*60e0*/  IMAD.X R15, RZ, RZ, R9, P2 ;  /* 0x000000ffff0f7224 */ /* 0x000fe200010e0609 */
[----:B------:R-:W-:-:S02]  /*60f0*/  LOP3.LUT R9, R10, 0x380, RZ, 0xc0, !PT ;  /* 0x000003800a097812 */ /* 0x000fc400078ec0ff */
[----:B------:R-:W-:Y:S02]  /*6100*/  LOP3.LUT R8, R61, 0x380, RZ, 0xc0, !PT ;  /* 0x000003803d087812 */ /* 0x000fe400078ec0ff */
[----:B------:R-:W-:Y:S02]  /*6110*/  LOP3.LUT R3, R14, 0x380, RZ, 0xc0, !PT ;  /* 0x000003800e037812 */ /* 0x000fe400078ec0ff */
[----:B------:R-:W-:Y:S02]  /*6120*/  SHF.R.U64 R9, R9, 0x3, RZ ;  /* 0x0000000309097819 */ /* 0x000fe400000012ff */
[----:B------:R-:W-:Y:S02]  /*6130*/  SHF.R.U64 R8, R8, 0x3, RZ ;  /* 0x0000000308087819 */ /* 0x000fe400000012ff */
[----:B------:R-:W-:Y:S02]  /*6140*/  SHF.R.U64 R3, R3, 0x3, RZ ;  /* 0x0000000303037819 */ /* 0x000fe400000012ff */
[----:B------:R-:W-:-:S02]  /*6150*/  LOP3.LUT R10, R9, R10, RZ, 0x3c, !PT ;  /* 0x0000000a090a7212 */ /* 0x000fc400078e3cff */
[----:B------:R-:W-:Y:S02]  /*6160*/  LOP3.LUT R12, R8, R61, RZ, 0x3c, !PT ;  /* 0x0000003d080c7212 */ /* 0x000fe400078e3cff */
[----:B------:R-:W-:Y:S02]  /*6170*/  LOP3.LUT R14, R3, R14, RZ, 0x3c, !PT ;  /* 0x0000000e030e7212 */ /* 0x000fe400078e3cff */
[----:B------:R-:W-:Y:S01]  /*6180*/  MOV R3, R10 ;  /* 0x0000000a00037202 */ /* 0x000fe20000000f00 */
[----:B------:R0:W-:Y:S01]  /*6190*/  STSM.16.M88.4 [R4], R24 ;  /* 0x0000001804007844 */ /* 0x0001e20000000200 */
[----:B------:R-:W-:Y:S02]  /*61a0*/  MOV R66, R12 ;  /* 0x0000000c00427202 */ /* 0x000fe40000000f00 */
[----:B------:R-:W-:Y:S02]  /*61b0*/  MOV R16, R14 ;  /* 0x0000000e00107202 */ /* 0x000fe40000000f00 */
        /* <DEDUP_REMOVED lines=8> */
[----:B0-----:R-:W-:Y:S02]  /*6240*/  F2FP.BF16.F32.PACK_AB R24, R39, R38 ;  /* 0x000000262718723e */ /* 0x001fe400000010ff */
[----:B------:R-:W-:Y:S02]  /*6250*/  F2FP.BF16.F32.PACK_AB R25, R55, R54 ;  /* 0x000000363719723e */ /* 0x000fe400000010ff */
[----:B------:R-:W-:Y:S02]  /*6260*/  F2FP.BF16.F32.PACK_AB R26, R41, R40 ;  /* 0x00000028291a723e */ /* 0x000fe400000010ff */
[----:B------:R-:W-:Y:S01]  /*6270*/  F2FP.BF16.F32.PACK_AB R27, R119, R118 ;  /* 0x00000076771b723e */ /* 0x000fe200000010ff */
[----:B------:R0:W-:Y:S04]  /*6280*/  STSM.16.M88.4 [R16], R8 ;  /* 0x0000000810007844 */ /* 0x0001e80000000200 */
[----:B------:R-:W-:Y:S04]  /*6290*/  STSM.16.M88.4 [R66], R12 ;  /* 0x0000000c42007844 */ /* 0x000fe80000000200 */
[----:B------:R2:W-:Y:S01]  /*62a0*/  STSM.16.M88.4 [R3], R24 ;  /* 0x0000001803007844 */ /* 0x0005e20000000200 */
[----:B------:R-:W-:Y:S01]  /*62b0*/  BAR.SYNC.DEFER_BLOCKING 0x1, 0x180 ;  /* 0x0046000000007b1d */ /* 0x000fe20000010000 */
[----:B----4-:R-:W-:-:S04]  /*62c0*/  ISETP.NE.U32.AND P0, PT, R62, RZ, PT ;  /* 0x000000ff3e00720c */ /* 0x010fc80003f05070 */
[----:B------:R-:W-:Y:S02]  /*62d0*/  ISETP.NE.AND.EX P0, PT, R63, RZ, PT, P0 ;  /* 0x000000ff3f00720c */ /* 0x000fe40003f05300 */
[----:B------:R-:W-:Y:S01]  /*62e0*/  IADD3 R60, P1, R65, R62, RZ ;  /* 0x0000003e413c7210 */ /* 0x000fe20007f3e0ff */
[----:B------:R-:W-:Y:S01]  /*62f0*/  IMAD.MOV.U32 R4, RZ, RZ, RZ ;  /* 0x000000ffff047224 */ /* 0x000fe200078e00ff */
[----:B0-----:R-:W0:Y:S03]  /*6300*/  LDC R8, c[0x0][0xad4] ;  /* 0x0002b500ff087b82 */ /* 0x001e260000000800 */
[----:B------:R-:W-:-:S05]  /*6310*/  IMAD.X R61, R68, 0x1, R63, P1 ;  /* 0x00000001443d7824 */ /* 0x000fca00008e063f */
[----:B--2---:R-:W2:Y:S01]  /*6320*/  LDC R3, c[0x0][0xbe8] ;  /* 0x0002fa00ff037b82 */ /* 0x004ea20000000800 */
[----:B------:R-:W3:Y:S01]  /*6330*/  @P0 LDG.E R4, desc[UR36][R60.64] ;  /* 0x000000243c040981 */ /* 0x000ee2000c1e1900 */
[----:B------:R-:W-:-:S04]  /*6340*/  ISETP.NE.U32.AND P1, PT, RZ, UR4, PT ;  /* 0x00000004ff007c0c */ /* 0x000fc8000bf25070 */
[----:B------:R-:W-:Y:S01]  /*6350*/  ISETP.NE.AND.EX P1, PT, RZ, UR5, PT, P1 ;  /* 0x00000005ff007c0c */ /* 0x000fe2000bf25310 */
[----:B------:R-:W-:-:S12]  /*6360*/  IMAD.MOV.U32 R26, RZ, RZ, 0x9b8 ;  /* 0x000009b8ff1a7424 */ /* 0x000fd800078e00ff */
[----:B------:R-:W-:-:S04]  /*6370*/  @P1 IADD3 R64, P2, R65, UR4, RZ ;  /* 0x0000000441401c10 */ /* 0x000fc8000ff5e0ff */
[----:B------:R-:W-:Y:S02]  /*6380*/  @P1 IADD3.X R65, R68, UR5, RZ, P2, !PT ;  /* 0x0000000544411c10 */ /* 0x000fe400097fe4ff */
[----:B------:R-:W-:-:S04]  /*6390*/  ISETP.NE.AND P2, PT, R19, RZ, PT ;  /* 0x000000ff1300720c */ /* 0x000fc80003f45270 */
[----:B0-----:R-:W-:-:S04]  /*63a0*/  SEL R8, R19, R8, P2 ;  /* 0x0000000813087207 */ /* 0x001fc80001000000 */
[----:B------:R-:W-:Y:S02]  /*63b0*/  ISETP.GT.AND P3, PT, R8, 0x1, PT ;  /* 0x000000010800780c */ /* 0x000fe40003f64270 */
[----:B--2---:R-:W-:Y:S01]  /*63c0*/  ISETP.NE.AND P4, PT, R3, 0x1, PT ;  /* 0x000000010300780c */ /* 0x004fe20003f85270 */
[----:B------:R-:W0:Y:S01]  /*63d0*/  LDC.64 R8, c[0x0][0xba8] ;  /* 0x0002ea00ff087b82 */ /* 0x000e220000000a00 */
[----:B------:R-:W-:-:S07]  /*63e0*/  SEL R26, R26, 0x978, P3 ;  /* 0x000009781a1a7807 */ /* 0x000fce0001800000 */
[----:B------:R-:W2:Y:S01]  /*63f0*/  LDC.64 R14, c[0x0][R26+0x220] ;  /* 0x000088001a0e7b82 */ /* 0x000ea20000000a00 */
[----:B------:R-:W-:-:S07]  /*6400*/  ISETP.NE.U32.AND P2, PT, R62, RZ, PT ;  /* 0x000000ff3e00720c */ /* 0x000fce0003f45070 */
[----:B------:R-:W4:Y:S01]  /*6410*/  LDC.64 R12, c[0x0][R26+0x218] ;  /* 0x000086001a0c7b82 */ /* 0x000f220000000a00 */
[----:B------:R-:W-:-:S07]  /*6420*/  ISETP.NE.AND.EX P2, PT, R63, RZ, PT, P2 ;  /* 0x000000ff3f00720c */ /* 0x000fce0003f45320 */
[----:B------:R-:W1:Y:S01]  /*6430*/  @P4 LDC R62, c[0x0][0xbec] ;  /* 0x0002fb00ff3e4b82 */ /* 0x000e620000000800 */
[----:B------:R-:W-:Y:S01]  /*6440*/  SEL R17, R17, RZ, !P2 ;  /* 0x000000ff11117207 */ /* 0x000fe20005000000 */
[----:B------:R-:W-:-:S06]  /*6450*/  ULDC UR4, c[0x0][0xa88] ;  /* 0x0002a20000047ab9 */ /* 0x000fcc0000000800 */
[----:B------:R-:W1:Y:S01]  /*6460*/  @P4 LDC R63, c[0x0][0xbf0] ;  /* 0x0002fc00ff3f4b82 */ /* 0x000e620000000800 */
[----:B------:R-:W-:Y:S01]  /*6470*/  SEL R153, R153, RZ, !P2 ;  /* 0x000000ff99997207 */ /* 0x000fe20005000000 */
[----:B------:R-:W-:-:S06]  /*6480*/  IMAD.U32 R16, RZ, RZ, UR4 ;  /* 0x00000004ff107e24 */ /* 0x000fcc000f8e00ff */
[----:B------:R-:W1:Y:S01]  /*6490*/  LDC.64 R10, c[0x0][R26+0x228] ;  /* 0x00008a001a0a7b82 */ /* 0x000e620000000a00 */
[----:B--2---:R-:W-:Y:S01]  /*64a0*/  IMAD R15, R15, R17, RZ ;  /* 0x000000110f0f7224 */ /* 0x004fe200078e02ff */
[----:B------:R2:W5:Y:S01]  /*64b0*/  @P1 LDG.E R16, desc[UR36][R64.64] ;  /* 0x0000002440101981 */ /* 0x000562000c1e1900 */
[----:B----4-:R-:W-:-:S04]  /*64c0*/  IMAD.WIDE.U32 R24, R12, R18, RZ ;  /* 0x000000120c187225 */ /* 0x010fc800078e00ff */
[C---:B------:R-:W-:Y:S01]  /*64d0*/  IMAD R153, R14.reuse, R153, R15 ;  /* 0x000000990e997224 */ /* 0x040fe200078e020f */
[----:B------:R-:W-:Y:S01]  /*64e0*/  SEL R27, R67, RZ, P3 ;  /* 0x000000ff431b7207 */ /* 0x000fe20001800000 */
[----:B------:R-:W-:Y:S01]  /*64f0*/  IMAD.WIDE.U32 R14, R14, R17, RZ ;  /* 0x000000110e0e7225 */ /* 0x000fe200078e00ff */
[----:B0-----:R-:W0:Y:S03]  /*6500*/  @!P3 LDC R8, c[0x0][0xb50] ;  /* 0x0002d400ff08bb82 */ /* 0x001e260000000800 */
[----:B------:R-:W-:Y:S02]  /*6510*/  IMAD R19, R13, R18, RZ ;  /* 0x000000120d137224 */ /* 0x000fe400078e02ff */
[----:B--2---:R-:W-:-:S03]  /*6520*/  IMAD R65, R23, 0xc0, R69 ;  /* 0x000000c017417824 */ /* 0x004fc600078e0245 */
[----:B------:R2:W4:Y:S01]  /*6530*/  LDC.64 R12, c[0x0][R26+0x210] ;  /* 0x000084001a0c7b82 */ /* 0x0005220000000a00 */
[----:B------:R-:W-:Y:S02]  /*6540*/  IMAD.IADD R153, R15, 0x1, R153 ;  /* 0x000000010f997824 */ /* 0x000fe400078e0299 */
[----:B------:R-:W-:Y:S02]  /*6550*/  IMAD.MOV.U32 R15, RZ, RZ, R65 ;  /* 0x000000ffff0f7224 */ /* 0x000fe400078e0041 */
[----:B------:R-:W-:Y:S02]  /*6560*/  IMAD.IADD R64, R25, 0x1, R19 ;  /* 0x0000000119407824 */ /* 0x000fe400078e0213 */
[-C--:B-1----:R-:W-:Y:S01]  /*6570*/  IMAD R25, R11, R27.reuse, RZ ;  /* 0x0000001b0b197224 */ /* 0x082fe200078e02ff */
[----:B------:R-:W1:Y:S01]  /*6580*/  @!P3 LDC R9, c[0x0][0xb54] ;  /* 0x0002d500ff09bb82 */ /* 0x000e620000000800 */
[----:B------:R-:W-:-:S04]  /*6590*/  IMAD.WIDE.U32 R10, R10, R27, RZ ;  /* 0x0000001b0a0a7225 */ /* 0x000fc800078e00ff */
[----:B------:R-:W-:Y:S01]  /*65a0*/  IMAD.IADD R25, R11, 0x1, R25 ;  /* 0x000000010b197824 */ /* 0x000fe200078e0219 */
[--C-:B---3--:R-:W-:Y:S01]  /*65b0*/  IADD3 R24, P2, P5, R14, R24, R4.reuse ;  /* 0x000000180e187210 */ /* 0x108fe20007d5e004 */
[----:B------:R-:W-:Y:S01]  /*65c0*/  @P4 IMAD.HI.U32 R14, R65, R62, RZ ;  /* 0x0000003e410e4227 */ /* 0x000fe200078e00ff */
[----:B------:R-:W-:-:S04]  /*65d0*/  SHF.R.S32.HI R19, RZ, 0x1f, R4 ;  /* 0x0000001fff137819 */ /* 0x000fc80000011404 */
[----:B------:R-:W-:Y:S02]  /*65e0*/  @P4 SHF.R.U32.HI R15, RZ, R63, R14 ;  /* 0x0000003fff0f4219 */ /* 0x000fe4000001160e */
[----:B------:R-:W-:-:S03]  /*65f0*/  IADD3.X R14, R153, R64, R19, P2, P5 ;  /* 0x00000040990e7210 */ /* 0x000fc600017ea413 */
[--C-:B--2---:R-:W-:Y:S01]  /*6600*/  IMAD.MOV R26, RZ, RZ, -R15.reuse ;  /* 0x000000ffff1a7224 */ /* 0x104fe200078e0a0f */
[----:B------:R-:W-:Y:S02]  /*6610*/  IADD3 R10, P2, P5, R15, R24, R10 ;  /* 0x000000180f0a7210 */ /* 0x000fe40007d5e00a */
[----:B------:R-:W-:Y:S01]  /*6620*/  SHF.R.S32.HI R11, RZ, 0x1f, R15 ;  /* 0x0000001fff0b7819 */ /* 0x000fe2000001140f */
[----:B------:R-:W-:-:S03]  /*6630*/  IMAD R15, R3, R26, R65 ;  /* 0x0000001a030f7224 */ /* 0x000fc600078e0241 */
[----:B------:R-:W-:Y:S01]  /*6640*/  IADD3.X R11, R11, R14, R25, P2, P5 ;  /* 0x0000000e0b0b7210 */ /* 0x000fe200017ea419 */
[----:B----4-:R-:W-:Y:S01]  /*6650*/  IMAD R13, R13, R15, RZ ;  /* 0x0000000f0d0d7224 */ /* 0x010fe200078e02ff */
[----:B------:R-:W-:-:S05]  /*6660*/  SHF.R.S32.HI R25, RZ, 0x1f, R15 ;  /* 0x0000001fff197819 */ /* 0x000fca000001140f */
[C---:B------:R-:W-:Y:S02]  /*6670*/  IMAD R25, R12.reuse, R25, R13 ;  /* 0x000000190c197224 */ /* 0x040fe400078e020d */
[----:B------:R-:W-:-:S04]  /*6680*/  IMAD.WIDE.U32 R12, R12, R15, R10 ;  /* 0x0000000f0c0c7225 */ /* 0x000fc800078e000a */
[----:B------:R-:W-:Y:S01]  /*6690*/  IMAD.IADD R10, R13, 0x1, R25 ;  /* 0x000000010d0a7824 */ /* 0x000fe200078e0219 */
[----:B0-----:R-:W-:-:S04]  /*66a0*/  LEA R14, P2, R12, R8, 0x2 ;  /* 0x000000080c0e7211 */ /* 0x001fc800078410ff */
[----:B-1----:R-:W-:Y:S01]  /*66b0*/  LEA.HI.X R12, R12, R9, R10, 0x2, P2 ;  /* 0x000000090c0c7211 */ /* 0x002fe200010f140a */
[----:B------:R-:W-:Y:S08]  /*66c0*/  @P1 BRA `(.L_x_13024) ;  /* 0x0000000000101947 */ /* 0x000ff00003800000 */
[----:B------:R-:W-:Y:S05]  /*66d0*/  @!P0 BRA `(.L_x_13024) ;  /* 0x00000000000c8947 */ /* 0x000fea0003800000 */
[----:B------:R-:W2:Y:S04]  /*66e0*/  LDG.E R9, desc[UR36][R60.64] ;  /* 0x000000243c097981 */ /* 0x000ea8000c1e1900 */
[----:B-----5:R-:W2:Y:S02]  /*66f0*/  LDG.E R16, desc[UR36][R60.64+0x4] ;  /* 0x000004243c107981 */ /* 0x020ea4000c1e1900 */
[----:B--2---:R-:W-:-:S07]  /*6700*/  IADD3 R16, -R9, R16, RZ ;  /* 0x0000001009107210 */ /* 0x004fce0007ffe1ff */
.L_x_13024:
[----:B------:R-:W2:Y:S01]  /*6710*/  LDL R15, [R1+0x40] ;  /* 0x00004000010f7983 */ /* 0x000ea20000100800 */
[----:B------:R-:W0:Y:S03]  /*6720*/  S2R R8, SR_TID.X ;  /* 0x0000000000087919 */ /* 0x000e260000002100 */
[----:B------:R-:W-:Y:S04]  /*6730*/  SHFL.IDX PT, R9, R12, RZ, 0x1c1f ;  /* 0x001c1fff0c097589 */ /* 0x000fe800000e0000 */
[----:B------:R-:W-:Y:S04]  /*6740*/  SHFL.IDX PT, R10, R14, 0x1, 0x1c1f ;  /* 0x003c1f000e0a7f89 */ /* 0x000fe800000e0000 */
[----:B------:R-:W-:Y:S01]  /*6750*/  SHFL.IDX PT, R11, R12, 0x1, 0x1c1f ;  /* 0x003c1f000c0b7f89 */ /* 0x000fe200000e0000 */
[----:B0-----:R-:W-:-:S05]  /*6760*/  VIADD R24, R8, 0xffffff80 ;  /* 0xffffff8008187836 */ /* 0x001fca0000000000 */
[----:B------:R-:W-:-:S04]  /*6770*/  SHF.R.S32.HI R13, RZ, 0x1f, R24 ;  /* 0x0000001fff0d7819 */ /* 0x000fc80000011418 */
[----:B------:R-:W-:-:S04]  /*6780*/  LEA.HI R13, R13, R24, RZ, 0x7 ;  /* 0x000000180d0d7211 */ /* 0x000fc800078f38ff */
[----:B------:R-:W-:Y:S01]  /*6790*/  LOP3.LUT R13, R13, 0xffffff80, RZ, 0xc0, !PT ;  /* 0xffffff800d0d7812 */ /* 0x000fe200078ec0ff */
[----:B------:R-:W0:Y:S04]  /*67a0*/  SHFL.IDX PT, R8, R14, RZ, 0x1c1f ;  /* 0x001c1fff0e087589 */ /* 0x000e2800000e0000 */
[----:B------:R-:W-:Y:S02]  /*67b0*/  IMAD.IADD R13, R24, 0x1, -R13 ;  /* 0x00000001180d7824 */ /* 0x000fe400078e0a0d */
[----:B-----5:R-:W-:-:S03]  /*67c0*/  IMAD R16, R16, R3, RZ ;  /* 0x0000000310107224 */ /* 0x020fc600078e02ff */
        /* <DEDUP_REMOVED lines=12> */
[----:B------:R-:W-:-:S07]  /*6890*/  ULDC.64 UR4, c[0x0][0xaa0] ;  /* 0x0002a80000047ab9 */ /* 0x000fce0000000a00 */
[----:B------:R-:W3:Y:S01]  /*68a0*/  @P4 LDC R35, c[0x0][0xbf0] ;  /* 0x0002fc00ff234b82 */ /* 0x000ee20000000800 */
[----:B-1----:R-:W-:-:S05]  /*68b0*/  VIADD R24, R24, 0xffffff80 ;  /* 0xffffff8018187836 */ /* 0x002fca0000000000 */
[----:B------:R-:W-:-:S04]  /*68c0*/  SHF.R.S32.HI R60, RZ, 0x1f, R24 ;  /* 0x0000001fff3c7819 */ /* 0x000fc80000011418 */
[----:B------:R-:W-:-:S04]  /*68d0*/  LEA.HI R60, R60, R24, RZ, 0x3 ;  /* 0x000000183c3c7211 */ /* 0x000fc800078f18ff */
[----:B------:R-:W-:-:S05]  /*68e0*/  SHF.R.S32.HI R60, RZ, 0x3, R60 ;  /* 0x00000003ff3c7819 */ /* 0x000fca000001143c */
[----:B0-----:R-:W-:-:S04]  /*68f0*/  IMAD R9, R60, 0x40, R152 ;  /* 0x000000403c097824 */ /* 0x001fc800078e0298 */
[----:B------:R-:W-:-:S03]  /*6900*/  IMAD.WIDE R56, R9, 0x2, R56 ;  /* 0x0000000209387825 */ /* 0x000fc600078e0238 */
[C---:B------:R-:W-:Y:S02]  /*6910*/  IADD3 R25, P0, R56.reuse, 0x1800, RZ ;  /* 0x0000180038197810 */ /* 0x040fe40007f1e0ff */
[C---:B------:R-:W-:Y:S02]  /*6920*/  IADD3 R29, P1, R56.reuse, 0x3000, RZ ;  /* 0x00003000381d7810 */ /* 0x040fe40007f3e0ff */
[----:B------:R-:W-:Y:S02]  /*6930*/  LOP3.LUT R13, R56, 0x380, RZ, 0xc0, !PT ;  /* 0x00000380380d7812 */ /* 0x000fe400078ec0ff */
[----:B------:R-:W-:Y:S02]  /*6940*/  LOP3.LUT R24, R25, 0x380, RZ, 0xc0, !PT ;  /* 0x0000038019187812 */ /* 0x000fe400078ec0ff */
[----:B------:R-:W-:Y:S02]  /*6950*/  LOP3.LUT R28, R29, 0x380, RZ, 0xc0, !PT ;  /* 0x000003801d1c7812 */ /* 0x000fe400078ec0ff */
[----:B------:R-:W-:-:S02]  /*6960*/  SHF.R.U64 R13, R13, 0x3, RZ ;  /* 0x000000030d0d7819 */ /* 0x000fc400000012ff */
[----:B------:R-:W-:Y:S02]  /*6970*/  SHF.R.U64 R24, R24, 0x3, RZ ;  /* 0x0000000318187819 */ /* 0x000fe400000012ff */
[----:B------:R-:W-:Y:S02]  /*6980*/  SHF.R.U64 R28, R28, 0x3, RZ ;  /* 0x000000031c1c7819 */ /* 0x000fe400000012ff */
[----:B------:R-:W-:Y:S01]  /*6990*/  LOP3.LUT R12, R13, R56, RZ, 0x3c, !PT ;  /* 0x000000380d0c7212 */ /* 0x000fe200078e3cff */
[--C-:B------:R-:W-:Y:S01]  /*69a0*/  IMAD.MOV.U32 R13, RZ, RZ, R57.reuse ;  /* 0x000000ffff0d7224 */ /* 0x100fe200078e0039 */
[----:B------:R-:W-:Y:S01]  /*69b0*/  LOP3.LUT R24, R24, R25, RZ, 0x3c, !PT ;  /* 0x0000001918187212 */ /* 0x000fe200078e3cff */
[--C-:B------:R-:W-:Y:S01]  /*69c0*/  IMAD.X R25, RZ, RZ, R57.reuse, P0 ;  /* 0x000000ffff197224 */ /* 0x100fe200000e0639 */
[----:B------:R-:W-:Y:S01]  /*69d0*/  LOP3.LUT R28, R28, R29, RZ, 0x3c, !PT ;  /* 0x0000001d1c1c7212 */ /* 0x000fe200078e3cff */
[----:B------:R-:W-:Y:S02]  /*69e0*/  IMAD.X R29, RZ, RZ, R57, P1 ;  /* 0x000000ffff1d7224 */ /* 0x000fe400008e0639 */
[----:B------:R-:W4:Y:S04]  /*69f0*/  LD.E.128 R12, desc[UR36][R12.64] ;  /* 0x000000240c0c7980 */ /* 0x000f28000c101d00 */
[----:B------:R-:W4:Y:S04]  /*6a00*/  LD.E.128 R24, desc[UR36][R24.64] ;  /* 0x0000002418187980 */ /* 0x000f28000c101d00 */
[----:B------:R-:W4:Y:S01]  /*6a10*/  LD.E.128 R28, desc[UR36][R28.64] ;  /* 0x000000241c1c7980 */ /* 0x000f22000c101d00 */
[----:B------:R-:W-:Y:S01]  /*6a20*/  IMAD R19, R19, UR4, RZ ;  /* 0x0000000413137c24 */ /* 0x000fe2000f8e02ff */
[----:B------:R-:W-:Y:S01]  /*6a30*/  IADD3 R11, P0, R56, 0x4800, RZ ;  /* 0x00004800380b7810 */ /* 0x000fe20007f1e0ff */
[----:B------:R-:W-:-:S03]  /*6a40*/  IMAD.WIDE.U32 R20, R4, UR4, RZ ;  /* 0x0000000404147c25 */ /* 0x000fc6000f8e00ff */
[----:B------:R-:W-:Y:S01]  /*6a50*/  LOP3.LUT R8, R11, 0x380, RZ, 0xc0, !PT ;  /* 0x000003800b087812 */ /* 0x000fe200078ec0ff */
[----:B------:R-:W-:Y:S01]  /*6a60*/  IMAD R19, R4, UR5, R19 ;  /* 0x0000000504137c24 */ /* 0x000fe2000f8e0213 */
[----:B------:R-:W-:Y:S01]  /*6a70*/  ULDC.64 UR4, c[0x0][0xae8] ;  /* 0x0002ba0000047ab9 */ /* 0x000fe20000000a00 */
[----:B------:R-:W-:Y:S01]  /*6a80*/  IMAD R4, R22, 0x30, R60 ;  /* 0x0000003016047824 */ /* 0x000fe200078e023c */
[----:B------:R-:W-:Y:S01]  /*6a90*/  SHF.R.U64 R8, R8, 0x3, RZ ;  /* 0x0000000308087819 */ /* 0x000fe200000012ff */
[----:B------:R-:W-:Y:S02]  /*6aa0*/  IMAD.IADD R21, R21, 0x1, R19 ;  /* 0x0000000115157824 */ /* 0x000fe400078e0213 */
[----:B------:R-:W-:Y:S01]  /*6ab0*/  IMAD R32, R23, 0xc0, R4 ;  /* 0x000000c017207824 */ /* 0x000fe200078e0204 */
[----:B------:R-:W-:Y:S01]  /*6ac0*/  LOP3.LUT R8, R8, R11, RZ, 0x3c, !PT ;  /* 0x0000000b08087212 */ /* 0x000fe200078e3cff */
[----:B------:R-:W-:Y:S01]  /*6ad0*/  IMAD.WIDE.U32 R20, R18, UR4, R20 ;  /* 0x0000000412147c25 */ /* 0x000fe2000f8e0014 */
[----:B------:R-:W-:-:S03]  /*6ae0*/  SHF.R.S32.HI R19, RZ, 0x1f, R17 ;  /* 0x0000001fff137819 */ /* 0x000fc60000011411 */
[----:B--2---:R-:W-:Y:S01]  /*6af0*/  @P4 IMAD.HI.U32 R4, R32, R33, RZ ;  /* 0x0000002120044227 */ /* 0x004fe200078e00ff */
[----:B------:R-:W-:-:S03]  /*6b00*/  MOV R33, R32 ;  /* 0x0000002000217202 */ /* 0x000fc60000000f00 */
[----:B------:R-:W-:Y:S01]  /*6b10*/  IMAD R21, R18, UR5, R21 ;  /* 0x0000000512157c24 */ /* 0x000fe2000f8e0215 */
[----:B------:R-:W-:Y:S01]  /*6b20*/  ULDC.64 UR4, c[0x0][0xaf0] ;  /* 0x0002bc0000047ab9 */ /* 0x000fe20000000a00 */
[----:B---3--:R-:W-:Y:S01]  /*6b30*/  @P4 SHF.R.U32.HI R33, RZ, R35, R4 ;  /* 0x00000023ff214219 */ /* 0x008fe20000011604 */
[----:B------:R-:W-:Y:S02]  /*6b40*/  IMAD R18, R19, UR4, RZ ;  /* 0x0000000413127c24 */ /* 0x000fe4000f8e02ff */
[----:B------:R-:W-:Y:S01]  /*6b50*/  IMAD.X R9, RZ, RZ, R57, P0 ;  /* 0x000000ffff097224 */ /* 0x000fe200000e0639 */
[----:B------:R-:W-:Y:S01]  /*6b60*/  SHF.R.S32.HI R4, RZ, 0x1f, R33 ;  /* 0x0000001fff047819 */ /* 0x000fe20000011421 */
[C---:B------:R-:W-:Y:S02]  /*6b70*/  IMAD R35, R17.reuse, UR5, R18 ;  /* 0x0000000511237c24 */ /* 0x040fe4000f8e0212 */
[----:B------:R-:W-:Y:S01]  /*6b80*/  IMAD.WIDE.U32 R18, R17, UR4, R20 ;  /* 0x0000000411127c25 */ /* 0x000fe2000f8e0014 */
[----:B------:R-:W-:Y:S01]  /*6b90*/  ULDC.64 UR4, c[0x0][0xae0] ;  /* 0x0002b80000047ab9 */ /* 0x000fe20000000a00 */
[----:B------:R-:W5:Y:S02]  /*6ba0*/  LD.E.128 R8, desc[UR36][R8.64] ;  /* 0x0000002408087980 */ /* 0x000f64000c101d00 */
[----:B------:R-:W-:-:S02]  /*6bb0*/  IMAD.MOV R20, RZ, RZ, -R33 ;  /* 0x000000ffff147224 */ /* 0x000fc400078e0a21 */
        /* <DEDUP_REMOVED lines=8> */
[----:B------:R-:W-:-:S02]  /*6c40*/  IMAD.IADD R19, R19, 0x1, R35 ;  /* 0x0000000113137824 */ /* 0x000fc400078e0223 */
[C---:B------:R-:W-:Y:S01]  /*6c50*/  IMAD R17, R33.reuse, UR5, R4 ;  /* 0x0000000521117c24 */ /* 0x040fe2000f8e0204 */
[----:B------:R-:W-:Y:S01]  /*6c60*/  SHF.R.S32.HI R4, RZ, 0x1f, R3 ;  /* 0x0000001fff047819 */ /* 0x000fe20000011403 */
[----:B------:R-:W-:Y:S01]  /*6c70*/  IMAD.WIDE.U32 R18, R33, UR4, R18 ;  /* 0x0000000421127c25 */ /* 0x000fe2000f8e0012 */
[----:B------:R-:W-:-:S03]  /*6c80*/  ULDC.64 UR4, c[0x0][0xad8] ;  /* 0x0002b60000047ab9 */ /* 0x000fc60000000a00 */
[----:B------:R-:W-:Y:S02]  /*6c90*/  IMAD.IADD R19, R19, 0x1, R17 ;  /* 0x0000000113137824 */ /* 0x000fe400078e0211 */
[----:B------:R-:W-:Y:S02]  /*6ca0*/  IMAD R4, R4, UR4, RZ ;  /* 0x0000000404047c24 */ /* 0x000fe4000f8e02ff */
[----:B------:R-:W-:-:S04]  /*6cb0*/  IMAD.WIDE.U32 R18, R3, UR4, R18 ;  /* 0x0000000403127c25 */ /* 0x000fc8000f8e0012 */
[----:B------:R-:W-:Y:S01]  /*6cc0*/  IMAD R17, R3, UR5, R4 ;  /* 0x0000000503117c24 */ /* 0x000fe2000f8e0204 */
[----:B------:R-:W-:Y:S01]  /*6cd0*/  ULDC.64 UR4, c[0x0][0xa80] ;  /* 0x0002a00000047ab9 */ /* 0x000fe20000000a00 */
[----:B------:R-:W-:Y:S01]  /*6ce0*/  IMAD R23, R23, 0xc0, R60 ;  /* 0x000000c017177824 */ /* 0x000fe200078e023c */
[C---:B------:R-:W-:Y:S01]  /*6cf0*/  LEA R4, P0, R18.reuse, UR4, 0x1 ;  /* 0x0000000412047c11 */ /* 0x040fe2000f8008ff */
[----:B------:R-:W-:Y:S01]  /*6d00*/  IMAD.IADD R3, R19, 0x1, R17 ;  /* 0x0000000113037824 */ /* 0x000fe200078e0211 */
[----:B------:R-:W-:Y:S01]  /*6d10*/  ULDC UR4, c[0x0][0xac8] ;  /* 0x0002b20000047ab9 */ /* 0x000fe20000000800 */
[C---:B------:R-:W-:Y:S01]  /*6d20*/  VIADD R17, R23.reuse, 0x60 ;  /* 0x0000006017117836 */ /* 0x040fe20000000000 */
[----:B------:R-:W-:Y:S01]  /*6d30*/  SHF.R.S32.HI R60, RZ, 0x1f, R152 ;  /* 0x0000001fff3c7819 */ /* 0x000fe20000011498 */
[----:B0-----:R-:W0:Y:S01]  /*6d40*/  SHFL.IDX PT, R21, R4, RZ, 0x181f ;  /* 0x00181fff04157589 */ /* 0x001e2200000e0000 */
[----:B------:R-:W-:Y:S01]  /*6d50*/  LEA.HI.X R34, R18, UR5, R3, 0x1, P0 ;  /* 0x0000000512227c11 */ /* 0x000fe200080f0c03 */
[----:B------:R-:W-:Y:S01]  /*6d60*/  VIADD R3, R23, 0x30 ;  /* 0x0000003017037836 */ /* 0x000fe20000000000 */
[----:B------:R-:W-:Y:S01]  /*6d70*/  ISETP.GE.AND P0, PT, R152, UR4, PT ;  /* 0x0000000498007c0c */ /* 0x000fe2000bf06270 */
[----:B------:R-:W1:Y:S01]  /*6d80*/  SHFL.IDX PT, R35, R4, 0x1, 0x181f ;  /* 0x00381f0004237f89 */ /* 0x000e6200000e0000 */
[----:B------:R-:W-:-:S02]  /*6d90*/  VIADD R0, R0, 0x16820 ;  /* 0x0001682000007836 */ /* 0x000fc40000000000 */
[-C--:B------:R-:W-:Y:S01]  /*6da0*/  ISETP.GE.OR P1, PT, R23, R16.reuse, P0 ;  /* 0x000000101700720c */ /* 0x080fe20000726670 */
[----:B------:R-:W2:Y:S01]  /*6db0*/  SHFL.IDX PT, R39, R4, 0x2, 0x181f ;  /* 0x00581f0004277f89 */ /* 0x000ea200000e0000 */
[-C--:B------:R-:W-:Y:S01]  /*6dc0*/  ISETP.GE.OR P2, PT, R3, R16.reuse, P0 ;  /* 0x000000100300720c */ /* 0x080fe20000746670 */
[----:B------:R-:W-:Y:S01]  /*6dd0*/  VIADD R3, R23, 0x90 ;  /* 0x0000009017037836 */ /* 0x000fe20000000000 */
[-C--:B------:R-:W-:Y:S01]  /*6de0*/  ISETP.GE.OR P3, PT, R17, R16.reuse, P0 ;  /* 0x000000101100720c */ /* 0x080fe20000766670 */
[----:B------:R-:W3:Y:S01]  /*6df0*/  SHFL.IDX PT, R19, R34, RZ, 0x181f ;  /* 0x00181fff22137589 */ /* 0x000ee200000e0000 */
[----:B------:R-:W-:Y:S02]  /*6e00*/  PRMT R0, RZ, 0x654, R0 ;  /* 0x00000654ff007816 */ /* 0x000fe40000000000 */
[----:B------:R-:W-:Y:S01]  /*6e10*/  ISETP.GE.OR P0, PT, R3, R16, P0 ;  /* 0x000000100300720c */ /* 0x000fe20000706670 */
[----:B------:R-:W3:Y:S01]  /*6e20*/  SHFL.IDX PT, R33, R34, 0x1, 0x181f ;  /* 0x00381f0022217f89 */ /* 0x000ee200000e0000 */
[----:B------:R1:W-:Y:S03]  /*6e30*/  SYNCS.ARRIVE.TRANS64.RED.A1T0 RZ, [R0+URZ], RZ ;  /* 0x000000ff00ff79a7 */ /* 0x0003e6000810043f */
[----:B------:R-:W3:Y:S01]  /*6e40*/  SHFL.IDX PT, R37, R34, 0x2, 0x181f ;  /* 0x00581f0022257f89 */ /* 0x000ee200000e0000 */
[----:B0-----:R-:W-:-:S03]  /*6e50*/  @!P1 LEA R18, P4, R152, R21, 0x1 ;  /* 0x0000001598129211 */ /* 0x001fc600078808ff */
[----:B------:R0:W0:Y:S01]  /*6e60*/  SHFL.IDX PT, R17, R34, 0x3, 0x181f ;  /* 0x00781f0022117f89 */ /* 0x00002200000e0000 */
[----:B-1----:R-:W-:-:S03]  /*6e70*/  @!P2 LEA R20, P5, R152, R35, 0x1 ;  /* 0x000000239814a211 */ /* 0x002fc600078a08ff */
[----:B------:R1:W0:Y:S01]  /*6e80*/  SHFL.IDX PT, R35, R4, 0x3, 0x181f ;  /* 0x00781f0004237f89 */ /* 0x00022200000e0000 */
[C---:B--2---:R-:W-:Y:S02]  /*6e90*/  @!P3 LEA R32, P6, R152.reuse, R39, 0x1 ;  /* 0x000000279820b211 */ /* 0x044fe400078c08ff */
[C-C-:B---3--:R-:W-:Y:S02]  /*6ea0*/  @!P1 LEA.HI.X R19, R152.reuse, R19, R60.reuse, 0x1, P4 ;  /* 0x0000001398139211 */ /* 0x148fe400020f0c3c */
[C-C-:B------:R-:W-:Y:S02]  /*6eb0*/  @!P2 LEA.HI.X R21, R152.reuse, R33, R60.reuse, 0x1, P5 ;  /* 0x000000219815a211 */ /* 0x140fe400028f0c3c */
[----:B------:R-:W-:Y:S01]  /*6ec0*/  @!P3 LEA.HI.X R33, R152, R37, R60, 0x1, P6 ;  /* 0x000000259821b211 */ /* 0x000fe200030f0c3c */
[----:B----4-:R1:W-:Y:S04]  /*6ed0*/  @!P1 ST.E.128 desc[UR36][R18.64], R12 ;  /* 0x0000000c12009985 */ /* 0x0103e8000c101d24 */
[----:B------:R1:W-:Y:S04]  /*6ee0*/  @!P2 ST.E.128 desc[UR36][R20.64], R24 ;  /* 0x000000181400a985 */ /* 0x0003e8000c101d24 */
[----:B------:R1:W-:Y:S01]  /*6ef0*/  @!P3 ST.E.128 desc[UR36][R32.64], R28 ;  /* 0x0000001c2000b985 */ /* 0x0003e2000c101d24 */
[----:B0-----:R-:W-:Y:S05]  /*6f00*/  @P0 BRA `(.L_x_13026) ;  /* 0x0000001000800947 */ /* 0x001fea0003800000 */
[----:B-1----:R-:W-:-:S04]  /*6f10*/  LEA R12, P0, R152, R35, 0x1 ;  /* 0x00000023980c7211 */ /* 0x002fc800078008ff */
[----:B------:R-:W-:-:S05]  /*6f20*/  LEA.HI.X R13, R152, R17, R60, 0x1, P0 ;  /* 0x00000011980d7211 */ /* 0x000fca00000f0c3c */
[----:B-----5:R0:W-:Y:S01]  /*6f30*/  ST.E.128 desc[UR36][R12.64], R8 ;  /* 0x000000080c007985 */ /* 0x0201e2000c101d24 */
[----:B------:R-:W-:Y:S05]  /*6f40*/  BRA `(.L_x_13026) ;  /* 0x0000001000707947 */ /* 0x000fea0003800000 */
.L_x_13025:
[----:B------:R1:W5:Y:S01]  /*6f50*/  LDL R61, [R1+0x10] ;  /* 0x00001000013d7983 */ /* 0x0003620000100800 */
[----:B0-----:R-:W0:Y:S01]  /*6f60*/  @P4 LDC R10, c[0x0][0xbec] ;  /* 0x0002fb00ff0a4b82 */ /* 0x001e220000000800 */
[----:B------:R-:W-:Y:S01]  /*6f70*/  ULDC.64 UR4, c[0x0][0xb08] ;  /* 0x0002c20000047ab9 */ /* 0x000fe20000000a00 */
[----:B------:R-:W-:Y:S01]  /*6f80*/  IMAD.MOV.U32 R11, RZ, RZ, R65 ;  /* 0x000000ffff0b7224 */ /* 0x000fe200078e0041 */
[----:B------:R1:W5:Y:S01]  /*6f90*/  LDL R60, [R1+0x38] ;  /* 0x00003800013c7983 */ /* 0x0003620000100800 */
[----:B------:R-:W-:Y:S01]  /*6fa0*/  IMAD R19, R19, UR4, RZ ;  /* 0x0000000413137c24 */ /* 0x000fe2000f8e02ff */
[----:B------:R-:W-:Y:S01]  /*6fb0*/  ULDC.64 UR6, c[0x0][0xb30] ;  /* 0x0002cc0000067ab9 */ /* 0x000fe20000000a00 */
[C---:B------:R-:W-:Y:S01]  /*6fc0*/  IMAD.WIDE.U32 R8, R4.reuse, UR4, RZ ;  /* 0x0000000404087c25 */ /* 0x040fe2000f8e00ff */
[----:B------:R1:W5:Y:S01]  /*6fd0*/  LDL R59, [R1+0x8] ;  /* 0x00000800013b7983 */ /* 0x0003620000100800 */
[----:B------:R-:W2:Y:S02]  /*6fe0*/  @P4 LDC R15, c[0x0][0xbf0] ;  /* 0x0002fc00ff0f4b82 */ /* 0x000ea40000000800 */
[----:B------:R-:W-:Y:S01]  /*6ff0*/  IMAD R19, R4, UR5, R19 ;  /* 0x0000000504137c24 */ /* 0x000fe2000f8e0213 */
[----:B------:R1:W5:Y:S01]  /*7000*/  LDL R58, [R1+0x34] ;  /* 0x00003400013a7983 */ /* 0x0003620000100800 */
[----:B------:R-:W-:Y:S01]  /*7010*/  ULDC.64 UR4, c[0x0][0xb38] ;  /* 0x0002ce0000047ab9 */ /* 0x000fe20000000a00 */
[----:B------:R-:W-:Y:S01]  /*7020*/  SHF.R.S32.HI R4, RZ, 0x1f, R17 ;  /* 0x0000001fff047819 */ /* 0x000fe20000011411 */
[----:B------:R-:W-:Y:S01]  /*7030*/  IMAD.IADD R9, R9, 0x1, R19 ;  /* 0x0000000109097824 */ /* 0x000fe200078e0213 */
[----:B------:R1:W5:Y:S01]  /*7040*/  LDL R57, [R1+0x4] ;  /* 0x0000040001397983 */ /* 0x0003620000100800 */
[----:B------:R-:W-:-:S03]  /*7050*/  IMAD.WIDE.U32 R8, R18, UR4, R8 ;  /* 0x0000000412087c25 */ /* 0x000fc6000f8e0008 */
[----:B------:R1:W5:Y:S01]  /*7060*/  LDL R56, [R1+0x30] ;  /* 0x0000300001387983 */ /* 0x0003620000100800 */
[----:B------:R-:W-:-:S03]  /*7070*/  IMAD R9, R18, UR5, R9 ;  /* 0x0000000512097c24 */ /* 0x000fc6000f8e0209 */
[----:B------:R1:W5:Y:S01]  /*7080*/  LDL R27, [R1] ;  /* 0x00000000011b7983 */ /* 0x0003620000100800 */
[----:B------:R-:W-:Y:S01]  /*7090*/  ULDC.64 UR4, c[0x0][0xb40] ;  /* 0x0002d00000047ab9 */ /* 0x000fe20000000a00 */
[----:B0-----:R-:W-:-:S04]  /*70a0*/  @P4 IMAD.HI.U32 R10, R65, R10, RZ ;  /* 0x0000000a410a4227 */ /* 0x001fc800078e00ff */
[----:B------:R-:W-:Y:S02]  /*70b0*/  IMAD R4, R4, UR4, RZ ;  /* 0x0000000404047c24 */ /* 0x000fe4000f8e02ff */
[----:B------:R-:W-:Y:S01]  /*70c0*/  IMAD.WIDE.U32 R8, R17, UR4, R8 ;  /* 0x0000000411087c25 */ /* 0x000fe2000f8e0008 */
[----:B--2---:R-:W-:-:S03]  /*70d0*/  @P4 SHF.R.U32.HI R11, RZ, R15, R10 ;  /* 0x0000000fff0b4219 */ /* 0x004fc6000001160a */
[----:B------:R-:W-:Y:S01]  /*70e0*/  IMAD R13, R17, UR5, R4 ;  /* 0x00000005110d7c24 */ /* 0x000fe2000f8e0204 */
[--C-:B------:R-:W-:Y:S01]  /*70f0*/  SHF.R.S32.HI R4, RZ, 0x1f, R11.reuse ;  /* 0x0000001fff047819 */ /* 0x100fe2000001140b */
[----:B------:R-:W-:Y:S01]  /*7100*/  ULDC.64 UR4, c[0x0][0xb48] ;  /* 0x0002d20000047ab9 */ /* 0x000fe20000000a00 */
[----:B------:R-:W-:Y:S02]  /*7110*/  IMAD.MOV R10, RZ, RZ, -R11 ;  /* 0x000000ffff0a7224 */ /* 0x000fe400078e0a0b */
[----:B------:R-:W-:Y:S01]  /*7120*/  IADD3 R9, R9, R13, RZ ;  /* 0x0000000d09097210 */ /* 0x000fe20007ffe0ff */
[----:B------:R-:W-:Y:S02]  /*7130*/  IMAD R4, R4, UR6, RZ ;  /* 0x0000000604047c24 */ /* 0x000fe4000f8e02ff */
[----:B------:R-:W-:Y:S02]  /*7140*/  IMAD R3, R3, R10, R65 ;  /* 0x0000000a03037224 */ /* 0x000fe400078e0241 */
[----:B------:R-:W-:-:S04]  /*7150*/  IMAD.WIDE.U32 R8, R67, UR4, R8 ;  /* 0x0000000443087c25 */ /* 0x000fc8000f8e0008 */
        /* <DEDUP_REMOVED lines=14> */
[----:B------:R-:W-:Y:S01]  /*7240*/  LEA.HI.X R3, R8, UR5, R3, 0x2, P1 ;  /* 0x0000000508037c11 */ /* 0x000fe200088f1403 */
[----:B------:R1:W0:Y:S01]  /*7250*/  SHFL.IDX PT, R10, R0, RZ, 0x1c1f ;  /* 0x001c1fff000a7589 */ /* 0x00022200000e0000 */
[----:B------:R1:W-:Y:S01]  /*7260*/  SYNCS.ARRIVE.TRANS64.RED.A1T0 RZ, [R4+URZ], RZ ;  /* 0x000000ff04ff79a7 */ /* 0x0003e2000810043f */
[----:B------:R-:W-:Y:S02]  /*7270*/  BSSY B1, `(.L_x_13027) ;  /* 0x0000027000017945 */ /* 0x000fe40003800000 */
[----:B------:R1:W2:Y:S01]  /*7280*/  SHFL.IDX PT, R11, R3, RZ, 0x1c1f ;  /* 0x001c1fff030b7589 */ /* 0x0002a200000e0000 */
[----:B------:R-:W-:Y:S02]  /*7290*/  SHF.R.S32.HI R23, RZ, 0x1f, R154 ;  /* 0x0000001fff177819 */ /* 0x000fe4000001149a */
[----:B------:R-:W-:-:S02]  /*72a0*/  SHF.R.S32.HI R24, RZ, 0x1f, R155 ;  /* 0x0000001fff187819 */ /* 0x000fc4000001149b */
[----:B------:R-:W-:Y:S02]  /*72b0*/  SHF.R.S32.HI R25, RZ, 0x1f, R156 ;  /* 0x0000001fff197819 */ /* 0x000fe4000001149c */
[----:B------:R-:W-:Y:S01]  /*72c0*/  SHF.R.S32.HI R26, RZ, 0x1f, R157 ;  /* 0x0000001fff1a7819 */ /* 0x000fe2000001149d */
[----:B-1----:R-:W-:Y:S06]  /*72d0*/  @P2 BRA `(.L_x_13028) ;  /* 0x0000000000802947 */ /* 0x002fec0003800000 */
[----:B------:R-:W-:Y:S02]  /*72e0*/  ULDC UR4, c[0x0][0xac8] ;  /* 0x0002b20000047ab9 */ /* 0x000fe40000000800 */
[----:B-----5:R-:W-:Y:S02]  /*72f0*/  ISETP.GE.AND P4, PT, R61, UR4, PT ;  /* 0x000000043d007c0c */ /* 0x020fe4000bf86270 */
[----:B------:R-:W-:Y:S02]  /*7300*/  ISETP.GE.AND P2, PT, R59, UR4, PT ;  /* 0x000000043b007c0c */ /* 0x000fe4000bf46270 */
[----:B------:R-:W-:Y:S02]  /*7310*/  ISETP.GE.AND P1, PT, R57, UR4, PT ;  /* 0x0000000439007c0c */ /* 0x000fe4000bf26270 */
[----:B------:R-:W-:-:S07]  /*7320*/  ISETP.GE.AND P5, PT, R27, UR4, PT ;  /* 0x000000041b007c0c */ /* 0x000fce000bfa6270 */
[----:B0-2---:R-:W-:Y:S02]  /*7330*/  @!P4 IMAD.WIDE R8, R61, 0x4, R10 ;  /* 0x000000043d08c825 */ /* 0x005fe400078e020a */
[-C--:B------:R-:W-:Y:S02]  /*7340*/  @!P2 LEA R12, P6, R59, R10.reuse, 0x2 ;  /* 0x0000000a3b0ca211 */ /* 0x080fe400078c10ff */
[----:B------:R-:W-:Y:S01]  /*7350*/  @!P1 LEA R14, P3, R57, R10, 0x2 ;  /* 0x0000000a390e9211 */ /* 0x000fe200078610ff */
[----:B------:R0:W-:Y:S01]  /*7360*/  @!P4 ST.E.64 desc[UR36][R8.64], R20 ;  /* 0x000000140800c985 */ /* 0x0001e2000c101b24 */
[-C--:B------:R-:W-:Y:S02]  /*7370*/  @!P2 LEA.HI.X R13, R59, R11.reuse, R60, 0x2, P6 ;  /* 0x0000000b3b0da211 */ /* 0x080fe400030f143c */
[----:B------:R-:W-:Y:S02]  /*7380*/  ISETP.GE.AND P4, PT, R157, UR4, PT ;  /* 0x000000049d007c0c */ /* 0x000fe4000bf86270 */
[----:B------:R-:W-:Y:S01]  /*7390*/  @!P1 LEA.HI.X R15, R57, R11, R58, 0x2, P3 ;  /* 0x0000000b390f9211 */ /* 0x000fe200018f143a */
[----:B------:R1:W-:Y:S01]  /*73a0*/  @!P2 ST.E.64 desc[UR36][R12.64], R28 ;  /* 0x0000001c0c00a985 */ /* 0x0003e2000c101b24 */
[----:B------:R-:W-:-:S02]  /*73b0*/  ISETP.GE.AND P3, PT, R156, UR4, PT ;  /* 0x000000049c007c0c */ /* 0x000fc4000bf66270 */
[-C--:B------:R-:W-:Y:S01]  /*73c0*/  @!P5 LEA R16, P6, R27, R10.reuse, 0x2 ;  /* 0x0000000a1b10d211 */ /* 0x080fe200078c10ff */
[----:B------:R3:W-:Y:S01]  /*73d0*/  @!P1 ST.E.64 desc[UR36][R14.64], R30 ;  /* 0x0000001e0e009985 */ /* 0x0007e2000c101b24 */
[----:B------:R-:W-:Y:S02]  /*73e0*/  ISETP.GE.AND P2, PT, R155, UR4, PT ;  /* 0x000000049b007c0c */ /* 0x000fe4000bf46270 */
[----:B------:R-:W-:Y:S02]  /*73f0*/  ISETP.GE.AND P1, PT, R154, UR4, PT ;  /* 0x000000049a007c0c */ /* 0x000fe4000bf26270 */
[----:B------:R-:W-:Y:S02]  /*7400*/  @!P5 LEA.HI.X R17, R27, R11, R56, 0x2, P6 ;  /* 0x0000000b1b11d211 */ /* 0x000fe400030f1438 */
[----:B------:R-:W-:-:S03]  /*7410*/  @!P4 LEA R18, P6, R157, R10, 0x2 ;  /* 0x0000000a9d12c211 */ /* 0x000fc600078c10ff */
        /* <DEDUP_REMOVED lines=12> */
.L_x_13028:
[----:B------:R-:W-:Y:S05]  /*74e0*/  BSYNC B1 ;  /* 0x0000000000017941 */ /* 0x000fea0003800000 */
.L_x_13027:
[----:B--23--:R1:W2:Y:S04]  /*74f0*/  SHFL.IDX PT, R11, R3, 0x1, 0x1c1f ;  /* 0x003c1f00030b7f89 */ /* 0x00c2a800000e0000 */
[----:B0-----:R1:W0:Y:S01]  /*7500*/  SHFL.IDX PT, R10, R0, 0x1, 0x1c1f ;  /* 0x003c1f00000a7f89 */ /* 0x00122200000e0000 */
[----:B------:R-:W-:Y:S05]  /*7510*/  @P0 BRA `(.L_x_13026) ;  /* 0x0000000800fc0947 */ /* 0x000fea0003800000 */
[----:B------:R-:W-:Y:S02]  /*7520*/  ULDC UR4, c[0x0][0xac8] ;  /* 0x0002b20000047ab9 */ /* 0x000fe40000000800 */
[----:B-----5:R-:W-:Y:S02]  /*7530*/  ISETP.GE.AND P0, PT, R61, UR4, PT ;  /* 0x000000043d007c0c */ /* 0x020fe4000bf06270 */
[----:B------:R-:W-:Y:S02]  /*7540*/  ISETP.GE.AND P5, PT, R59, UR4, PT ;  /* 0x000000043b007c0c */ /* 0x000fe4000bfa6270 */
[----:B------:R-:W-:Y:S02]  /*7550*/  ISETP.GE.AND P3, PT, R57, UR4, PT ;  /* 0x0000000439007c0c */ /* 0x000fe4000bf66270 */
[----:B------:R-:W-:Y:S02]  /*7560*/  ISETP.GE.AND P2, PT, R27, UR4, PT ;  /* 0x000000041b007c0c */ /* 0x000fe4000bf46270 */
[----:B------:R-:W-:-:S05]  /*7570*/  ISETP.GE.AND P1, PT, R157, UR4, PT ;  /* 0x000000049d007c0c */ /* 0x000fca000bf26270 */
[----:B0-2---:R-:W-:Y:S02]  /*7580*/  @!P0 IMAD.WIDE R8, R61, 0x4, R10 ;  /* 0x000000043d088825 */ /* 0x005fe400078e020a */
[-C--:B------:R-:W-:Y:S02]  /*7590*/  @!P5 LEA R12, P4, R59, R10.reuse, 0x2 ;  /* 0x0000000a3b0cd211 */ /* 0x080fe400078810ff */
[----:B------:R-:W-:Y:S01]  /*75a0*/  @!P3 LEA R14, P6, R57, R10, 0x2 ;  /* 0x0000000a390eb211 */ /* 0x000fe200078c10ff */
[----:B------:R0:W-:Y:S01]  /*75b0*/  @!P0 ST.E.64 desc[UR36][R8.64], R42 ;  /* 0x0000002a08008985 */ /* 0x0001e2000c101b24 */
[----:B------:R-:W-:Y:S02]  /*75c0*/  ISETP.GE.AND P0, PT, R156, UR4, PT ;  /* 0x000000049c007c0c */ /* 0x000fe4000bf06270 */
[----:B------:R-:W-:Y:S02]  /*75d0*/  @!P5 LEA.HI.X R13, R59, R11, R60, 0x2, P4 ;  /* 0x0000000b3b0dd211 */ /* 0x000fe400020f143c */
[----:B------:R-:W-:-:S02]  /*75e0*/  ISETP.GE.AND P4, PT, R155, UR4, PT ;  /* 0x000000049b007c0c */ /* 0x000fc4000bf86270 */
[----:B------:R-:W-:Y:S01]  /*75f0*/  @!P3 LEA.HI.X R15, R57, R11, R58, 0x2, P6 ;  /* 0x0000000b390fb211 */ /* 0x000fe200030f143a */
[----:B------:R3:W-:Y:S01]  /*7600*/  @!P5 ST.E.64 desc[UR36][R12.64], R44 ;  /* 0x0000002c0c00d985 */ /* 0x0007e2000c101b24 */
[----:B------:R-:W-:-:S03]  /*7610*/  @!P2 LEA R16, P5, R27, R10, 0x2 ;  /* 0x0000000a1b10a211 */ /* 0x000fc600078a10ff */
[----:B------:R3:W-:Y:S01]  /*7620*/  @!P3 ST.E.64 desc[UR36][R14.64], R46 ;  /* 0x0000002e0e00b985 */ /* 0x0007e2000c101b24 */
[-C--:B------:R-:W-:Y:S02]  /*7630*/  @!P2 LEA.HI.X R17, R27, R11.reuse, R56, 0x2, P5 ;  /* 0x0000000b1b11a211 */ /* 0x080fe400028f1438 */
[-C--:B0-----:R-:W-:Y:S02]  /*7640*/  @!P1 LEA R8, P6, R157, R10.reuse, 0x2 ;  /* 0x0000000a9d089211 */ /* 0x081fe400078c10ff */
[CC--:B------:R-:W-:Y:S01]  /*7650*/  @!P0 LEA R18, P3, R156.reuse, R10.reuse, 0x2 ;  /* 0x0000000a9c128211 */ /* 0x0c0fe200078610ff */
[----:B------:R3:W-:Y:S01]  /*7660*/  @!P2 ST.E.64 desc[UR36][R16.64], R48 ;  /* 0x000000301000a985 */ /* 0x0007e2000c101b24 */
[----:B------:R-:W-:Y:S02]  /*7670*/  @!P4 LEA R20, P5, R155, R10, 0x2 ;  /* 0x0000000a9b14c211 */ /* 0x000fe400078a10ff */
[-C--:B------:R-:W-:Y:S02]  /*7680*/  @!P1 LEA.HI.X R9, R157, R11.reuse, R26, 0x2, P6 ;  /* 0x0000000b9d099211 */ /* 0x080fe400030f141a */
[----:B------:R-:W-:-:S02]  /*7690*/  @!P0 LEA.HI.X R19, R156, R11, R25, 0x2, P3 ;  /* 0x0000000b9c138211 */ /* 0x000fc400018f1419 */
[----:B------:R-:W-:Y:S01]  /*76a0*/  @!P4 LEA.HI.X R21, R155, R11, R24, 0x2, P5 ;  /* 0x0000000b9b15c211 */ /* 0x000fe200028f1418 */
[----:B------:R3:W-:Y:S04]  /*76b0*/  @!P1 ST.E.64 desc[UR36][R8.64], R50 ;  /* 0x0000003208009985 */ /* 0x0007e8000c101b24 */
[----:B------:R3:W-:Y:S01]  /*76c0*/  @!P0 ST.E.64 desc[UR36][R18.64], R52 ;  /* 0x0000003412008985 */ /* 0x0007e2000c101b24 */
[----:B------:R-:W-:-:S03]  /*76d0*/  ISETP.GE.AND P0, PT, R154, UR4, PT ;  /* 0x000000049a007c0c */ /* 0x000fc6000bf06270 */
[----:B------:R3:W-:Y:S10]  /*76e0*/  @!P4 ST.E.64 desc[UR36][R20.64], R54 ;  /* 0x000000361400c985 */ /* 0x0007f4000c101b24 */
[----:B------:R-:W-:Y:S05]  /*76f0*/  @P0 BRA `(.L_x_13026) ;  /* 0x0000000800840947 */ /* 0x000fea0003800000 */
[----:B---3--:R-:W-:-:S04]  /*7700*/  LEA R8, P0, R154, R10, 0x2 ;  /* 0x0000000a9a087211 */ /* 0x008fc800078010ff */
[----:B------:R-:W-:-:S05]  /*7710*/  LEA.HI.X R9, R154, R11, R23, 0x2, P0 ;  /* 0x0000000b9a097211 */ /* 0x000fca00000f1417 */
[----:B------:R4:W-:Y:S01]  /*7720*/  ST.E.64 desc[UR36][R8.64], R118 ;  /* 0x0000007608007985 */ /* 0x0009e2000c101b24 */
[----:B------:R-:W-:Y:S05]  /*7730*/  BRA `(.L_x_13026) ;  /* 0x0000000800747947 */ /* 0x000fea0003800000 */
.L_x_13023:
[----:B------:R-:W3:Y:S01]  /*7740*/  LDC.64 R10, c[0x0][0xc00] ;  /* 0x00030000ff0a7b82 */ /* 0x000ee20000000a00 */
[----:B------:R-:W-:Y:S01]  /*7750*/  ULDC.64 UR4, c[0x0][0xc08] ;  /* 0x0003020000047ab9 */ /* 0x000fe20000000a00 */
[----:B------:R-:W-:Y:S01]  /*7760*/  IMAD.MOV.U32 R3, RZ, RZ, RZ ;  /* 0x000000ffff037224 */ /* 0x000fe200078e00ff */
[----:B------:R-:W-:-:S04]  /*7770*/  ISETP.NE.U32.AND P1, PT, RZ, UR4, PT ;  /* 0x00000004ff007c0c */ /* 0x000fc8000bf25070 */
[----:B------:R-:W-:Y:S01]  /*7780*/  ISETP.NE.AND.EX P1, PT, RZ, UR5, PT, P1 ;  /* 0x00000005ff007c0c */ /* 0x000fe2000bf25310 */
[----:B------:R-:W4:Y:S01]  /*7790*/  LDC.64 R8, c[0x0][0xc00] ;  /* 0x00030000ff087b82 */ /* 0x000f220000000a00 */
[----:B---3--:R-:W-:-:S04]  /*77a0*/  ISETP.NE.U32.AND P0, PT, R10, RZ, PT ;  /* 0x000000ff0a00720c */ /* 0x008fc80003f05070 */
[----:B------:R-:W-:Y:S01]  /*77b0*/  ISETP.NE.AND.EX P0, PT, R11, RZ, PT, P0 ;  /* 0x000000ff0b00720c */ /* 0x000fe20003f05300 */
[----:B----4-:R-:W-:-:S06]  /*77c0*/  IMAD.WIDE R10, R17, 0x4, R8 ;  /* 0x00000004110a7825 */ /* 0x010fcc00078e0208 */
[C---:B------:R-:W-:Y:S01]  /*77d0*/  @P1 LEA R8, P2, R17.reuse, UR4, 0x2 ;  /* 0x0000000411081c11 */ /* 0x040fe2000f8410ff */
[----:B------:R-:W-:Y:S02]  /*77e0*/  ULDC UR4, c[0x0][0xa88] ;  /* 0x0002a20000047ab9 */ /* 0x000fe40000000800 */
[----:B-1----:R-:W-:Y:S01]  /*77f0*/  IMAD.U32 R0, RZ, RZ, UR4 ;  /* 0x00000004ff007e24 */ /* 0x002fe2000f8e00ff */
[----:B------:R-:W-:Y:S02]  /*7800*/  @P1 LEA.HI.X R9, R17, UR5, R153, 0x2, P2 ;  /* 0x0000000511091c11 */ /* 0x000fe400090f1499 */
[----:B------:R1:W5:Y:S04]  /*7810*/  @P0 LDG.E R3, desc[UR36][R10.64] ;  /* 0x000000240a030981 */ /* 0x000368000c1e1900 */
[----:B------:R1:W5:Y:S01]  /*7820*/  @P1 LDG.E R0, desc[UR36][R8.64] ;  /* 0x0000002408001981 */ /* 0x000362000c1e1900 */
[----:B------:R-:W-:Y:S01]  /*7830*/  ISETP.NE.AND P2, PT, R19, RZ, PT ;  /* 0x000000ff1300720c */ /* 0x000fe20003f45270 */
[----:B--2---:R-:W2:-:S12]  /*7840*/  S2R R4, SR_TID.X ;  /* 0x0000000000047919 */ /* 0x004e980000002100 */
[----:B------:R-:W3:Y:S01]  /*7850*/  @!P2 LDC R19, c[0x0][0xad4] ;  /* 0x0002b500ff13ab82 */ /* 0x000ee20000000800 */
[----:B--2---:R-:W-:Y:S01]  /*7860*/  VIADD R26, R4, 0xffffff80 ;  /* 0xffffff80041a7836 */ /* 0x004fe20000000000 */
[----:B---3--:R-:W-:-:S04]  /*7870*/  ISETP.GT.AND P2, PT, R19, 0x1, PT ;  /* 0x000000011300780c */ /* 0x008fc80003f44270 */
[----:B------:R-:W-:Y:S01]  /*7880*/  ISETP.GT.AND P3, PT, R26, 0xbf, PT ;  /* 0x000000bf1a00780c */ /* 0x000fe20003f64270 */
[----:B-1----:R-:W-:-:S12]  /*7890*/  @P1 BRA `(.L_x_13029) ;  /* 0x0000000000101947 */ /* 0x002fd80003800000 */
[----:B------:R-:W-:Y:S05]  /*78a0*/  @!P0 BRA `(.L_x_13029) ;  /* 0x00000000000c8947 */ /* 0x000fea0003800000 */
[----:B------:R-:W2:Y:S04]  /*78b0*/  LDG.E R9, desc[UR36][R10.64] ;  /* 0x000000240a097981 */ /* 0x000ea8000c1e1900 */
[----:B-----5:R-:W2:Y:S02]  /*78c0*/  LDG.E R0, desc[UR36][R10.64+0x4] ;  /* 0x000004240a007981 */ /* 0x020ea4000c1e1900 */
[----:B--2---:R-:W-:-:S07]  /*78d0*/  IMAD.IADD R0, R0, 0x1, -R9 ;  /* 0x0000000100007824 */ /* 0x004fce00078e0a09 */
.L_x_13029:
[----:B------:R-:W-:Y:S01]  /*78e0*/  BSSY B1, `(.L_x_13030) ;  /* 0x0000037000017945 */ /* 0x000fe20003800000 */
[----:B------:R-:W-:Y:S02]  /*78f0*/  SEL R27, R17, RZ, !P0 ;  /* 0x000000ff111b7207 */ /* 0x000fe40004000000 */
[----:B------:R-:W-:Y:S02]  /*7900*/  SEL R153, R153, RZ, !P0 ;  /* 0x000000ff99997207 */ /* 0x000fe40004000000 */
[----:B-----5:R-:W-:Y:S01]  /*7910*/  SHF.R.S32.HI R24, RZ, 0x1f, R3 ;  /* 0x0000001fff187819 */ /* 0x020fe20000011403 */
[----:B------:R-:W-:Y:S06]  /*7920*/  @P3 BRA `(.L_x_13031) ;  /* 0x0000000000c83947 */ /* 0x000fec0003800000 */
[----:B------:R-:W1:Y:S01]  /*7930*/  LDC R33, c[0x0][0xbe8] ;  /* 0x0002fa00ff217b82 */ /* 0x000e620000000800 */
[----:B------:R-:W-:-:S04]  /*7940*/  IMAD R4, R23, 0xc0, R4 ;  /* 0x000000c017047824 */ /* 0x000fc800078e0204 */
[----:B------:R-:W-:Y:S02]  /*7950*/  VIADD R29, R4, 0xffffff80 ;  /* 0xffffff80041d7836 */ /* 0x000fe40000000000 */
[----:B-1----:R-:W-:-:S05]  /*7960*/  IMAD R8, R0, R33, RZ ;  /* 0x0000002100087224 */ /* 0x002fca00078e02ff */
[----:B------:R-:W-:-:S13]  /*7970*/  ISETP.GE.AND P0, PT, R29, R8, PT ;  /* 0x000000081d00720c */ /* 0x000fda0003f06270 */
[----:B------:R-:W-:Y:S05]  /*7980*/  @P0 BRA `(.L_x_13031) ;  /* 0x0000000000b00947 */ /* 0x000fea0003800000 */
[----:B------:R-:W2:Y:S01]  /*7990*/  LDL.LU R28, [R1+0xc] ;  /* 0x00000c00011c7983 */ /* 0x000ea20000300800 */
[----:B------:R-:W-:Y:S01]  /*79a0*/  ISETP.NE.AND P1, PT, R33, 0x1, PT ;  /* 0x000000012100780c */ /* 0x000fe20003f25270 */
[----:B------:R-:W-:Y:S01]  /*79b0*/  IMAD.MOV.U32 R20, RZ, RZ, 0x9b8 ;  /* 0x000009b8ff147424 */ /* 0x000fe200078e00ff */
[----:B------:R-:W-:Y:S01]  /*79c0*/  ISETP.GT.AND P0, PT, R19, 0x1, PT ;  /* 0x000000011300780c */ /* 0x000fe20003f04270 */
[----:B------:R-:W1:Y:S01]  /*79d0*/  LDC.64 R30, c[0x0][0xba8] ;  /* 0x0002ea00ff1e7b82 */ /* 0x000e620000000a00 */
[----:B------:R-:W-:Y:S02]  /*79e0*/  MOV R19, R29 ;  /* 0x0000001d00137202 */ /* 0x000fe40000000f00 */
[----:B------:R-:W-:-:S05]  /*79f0*/  SEL R20, R20, 0x978, P0 ;  /* 0x0000097814147807 */ /* 0x000fca0000000000 */
[----:B------:R-:W3:Y:S08]  /*7a00*/  LDC.64 R10, c[0x0][R20+0x220] ;  /* 0x00008800140a7b82 */ /* 0x000ef00000000a00 */
[----:B------:R-:W4:Y:S08]  /*7a10*/  @P1 LDC R4, c[0x0][0xbec] ;  /* 0x0002fb00ff041b82 */ /* 0x000f300000000800 */
[----:B------:R-:W5:Y:S08]  /*7a20*/  LDC.64 R8, c[0x0][R20+0x218] ;  /* 0x0000860014087b82 */ /* 0x000f700000000a00 */
[----:B------:R-:W1:Y:S01]  /*7a30*/  @P1 LDC R25, c[0x0][0xbf0] ;  /* 0x0002fc00ff191b82 */ /* 0x000e620000000800 */
[----:B---3--:R-:W-:-:S02]  /*7a40*/  IMAD R11, R11, R27, RZ ;  /* 0x0000001b0b0b7224 */ /* 0x008fc400078e02ff */
[----:B------:R-:W-:-:S05]  /*7a50*/  IMAD.WIDE.U32 R16, R10, R27, RZ ;  /* 0x0000001b0a107225 */ /* 0x000fca00078e00ff */
[----:B------:R-:W3:Y:S01]  /*7a60*/  LDC.64 R12, c[0x0][R20+0x228] ;  /* 0x00008a00140c7b82 */ /* 0x000ee20000000a00 */
[----:B----4-:R-:W-:-:S07]  /*7a70*/  @P1 IMAD.HI.U32 R4, R29, R4, RZ ;  /* 0x000000041d041227 */ /* 0x010fce00078e00ff */
[----:B0-----:R-:W0:Y:S01]  /*7a80*/  LDC.64 R14, c[0x0][R20+0x210] ;  /* 0x00008400140e7b82 */ /* 0x001e220000000a00 */
[-C--:B-----5:R-:W-:Y:S02]  /*7a90*/  IMAD R21, R9, R18.reuse, RZ ;  /* 0x0000001209157224 */ /* 0x0a0fe400078e02ff */
[----:B------:R-:W-:-:S04]  /*7aa0*/  IMAD.WIDE.U32 R8, R8, R18, RZ ;  /* 0x0000001208087225 */ /* 0x000fc800078e00ff */
[----:B------:R-:W-:Y:S01]  /*7ab0*/  IMAD.IADD R21, R9, 0x1, R21 ;  /* 0x0000000109157824 */ /* 0x000fe200078e0215 */
[----:B-1----:R-:W-:Y:S01]  /*7ac0*/  @P1 SHF.R.U32.HI R19, RZ, R25, R4 ;  /* 0x00000019ff131219 */ /* 0x002fe20000011604 */
[----:B------:R-:W-:Y:S01]  /*7ad0*/  IMAD R25, R10, R153, R11 ;  /* 0x000000990a197224 */ /* 0x000fe200078e020b */
[----:B------:R-:W1:Y:S01]  /*7ae0*/  @!P0 LDC R30, c[0x0][0xb50] ;  /* 0x0002d400ff1e8b82 */ /* 0x000e620000000800 */
[----:B------:R-:W-:Y:S02]  /*7af0*/  IADD3 R4, P1, P3, R16, R8, R3 ;  /* 0x0000000810047210 */ /* 0x000fe40007b3e003 */
[----:B------:R-:W-:Y:S02]  /*7b00*/  IMAD.MOV R10, RZ, RZ, -R19 ;  /* 0x000000ffff0a7224 */ /* 0x000fe400078e0a13 */
[----:B------:R-:W-:-:S03]  /*7b10*/  IMAD.IADD R25, R17, 0x1, R25 ;  /* 0x0000000111197824 */ /* 0x000fc600078e0219 */
[----:B------:R-:W4:Y:S01]  /*7b20*/  @!P0 LDC R31, c[0x0][0xb54] ;  /* 0x0002d500ff1f8b82 */ /* 0x000f220000000800 */
[----:B--2---:R-:W-:-:S05]  /*7b30*/  SEL R11, R28, RZ, P0 ;  /* 0x000000ff1c0b7207 */ /* 0x004fca0000000000 */
[----:B---3--:R-:W-:-:S04]  /*7b40*/  IMAD.WIDE.U32 R8, R12, R11, RZ ;  /* 0x0000000b0c087225 */ /* 0x008fc800078e00ff */
        /* <DEDUP_REMOVED lines=14> */
[----:B----4-:R-:W-:-:S05]  /*7c30*/  LEA.HI.X R11, R8, R31, R4, 0x2, P0 ;  /* 0x0000001f080b7211 */ /* 0x010fca00000f1404 */
[----:B------:R1:W-:Y:S02]  /*7c40*/  STG.E desc[UR36][R10.64], R9 ;  /* 0x000000090a007986 */ /* 0x0003e4000c101924 */
.L_x_13031:
[----:B------:R-:W-:Y:S05]  /*7c50*/  BSYNC B1 ;  /* 0x0000000000017941 */ /* 0x000fea0003800000 */
.L_x_13030:
[----:B------:R-:W-:Y:S05]  /*7c60*/  @P2 BRA `(.L_x_13026) ;  /* 0x0000000400282947 */ /* 0x000fea0003800000 */
[----:B------:R-:W2:Y:S01]  /*7c70*/  LDC R15, c[0x0][0xbe8] ;  /* 0x0002fa00ff0f7b82 */ /* 0x000ea20000000800 */
[----:B------:R-:W-:Y:S01]  /*7c80*/  SHF.R.S32.HI R16, RZ, 0x1f, R26 ;  /* 0x0000001fff107819 */ /* 0x000fe2000001141a */
[----:B------:R-:W-:Y:S01]  /*7c90*/  ULDC.64 UR4, c[0x0][0xaa0] ;  /* 0x0002a80000047ab9 */ /* 0x000fe20000000a00 */
[----:B------:R-:W-:Y:S01]  /*7ca0*/  ULDC.64 UR6, c[0x0][0xaf0] ;  /* 0x0002bc0000067ab9 */ /* 0x000fe20000000a00 */
[----:B------:R-:W-:Y:S01]  /*7cb0*/  IMAD R4, R24, UR4, RZ ;  /* 0x0000000418047c24 */ /* 0x000fe2000f8e02ff */
[----:B------:R-:W-:Y:S01]  /*7cc0*/  LEA.HI R16, R16, R26, RZ, 0x3 ;  /* 0x0000001a10107211 */ /* 0x000fe200078f18ff */
[----:B-1----:R-:W-:-:S03]  /*7cd0*/  IMAD.WIDE.U32 R8, R3, UR4, RZ ;  /* 0x0000000403087c25 */ /* 0x002fc6000f8e00ff */
[----:B------:R-:W-:Y:S01]  /*7ce0*/  SHF.R.S32.HI R16, RZ, 0x3, R16 ;  /* 0x00000003ff107819 */ /* 0x000fe20000011410 */
[----:B------:R-:W-:Y:S01]  /*7cf0*/  IMAD R11, R3, UR5, R4 ;  /* 0x00000005030b7c24 */ /* 0x000fe2000f8e0204 */
[----:B------:R-:W-:Y:S01]  /*7d00*/  ULDC.64 UR4, c[0x0][0xae8] ;  /* 0x0002ba0000047ab9 */ /* 0x000fe20000000a00 */
[----:B------:R-:W-:Y:S02]  /*7d10*/  IMAD R10, R153, UR6, RZ ;  /* 0x00000006990a7c24 */ /* 0x000fe4000f8e02ff */
[----:B------:R-:W-:Y:S02]  /*7d20*/  IMAD R4, R22, 0x30, R16 ;  /* 0x0000003016047824 */ /* 0x000fe400078e0210 */
[----:B------:R-:W-:Y:S02]  /*7d30*/  IMAD.IADD R9, R9, 0x1, R11 ;  /* 0x0000000109097824 */ /* 0x000fe400078e020b */
[----:B------:R-:W-:Y:S02]  /*7d40*/  IMAD R12, R23, 0xc0, R4 ;  /* 0x000000c0170c7824 */ /* 0x000fe400078e0204 */
[----:B------:R-:W-:Y:S01]  /*7d50*/  IMAD.WIDE.U32 R8, R18, UR4, R8 ;  /* 0x0000000412087c25 */ /* 0x000fe2000f8e0008 */
[----:B--2---:R-:W-:-:S03]  /*7d60*/  ISETP.NE.AND P0, PT, R15, 0x1, PT ;  /* 0x000000010f00780c */ /* 0x004fc60003f05270 */
[----:B------:R-:W-:Y:S02]  /*7d70*/  IMAD.MOV.U32 R3, RZ, RZ, R12 ;  /* 0x000000ffff037224 */ /* 0x000fe400078e000c */
[----:B------:R-:W-:Y:S01]  /*7d80*/  IMAD R9, R18, UR5, R9 ;  /* 0x0000000512097c24 */ /* 0x000fe2000f8e0209 */
[----:B------:R-:W-:Y:S01]  /*7d90*/  ULDC.64 UR4, c[0x0][0xae0] ;  /* 0x0002b80000047ab9 */ /* 0x000fe20000000a00 */
[----:B------:R-:W-:-:S06]  /*7da0*/  IMAD.WIDE.U32 R8, R27, UR6, R8 ;  /* 0x000000061b087c25 */ /* 0x000fcc000f8e0008 */
[----:B------:R-:W1:Y:S08]  /*7db0*/  @P0 LDC R13, c[0x0][0xbec] ;  /* 0x0002fb00ff0d0b82 */ /* 0x000e700000000800 */
[----:B------:R-:W2:Y:S01]  /*7dc0*/  @P0 LDC R17, c[0x0][0xbf0] ;  /* 0x0002fc00ff110b82 */ /* 0x000ea20000000800 */
[----:B-1----:R-:W-:-:S04]  /*7dd0*/  @P0 IMAD.HI.U32 R4, R12, R13, RZ ;  /* 0x0000000d0c040227 */ /* 0x002fc800078e00ff */
[----:B------:R-:W-:Y:S02]  /*7de0*/  IMAD R13, R27, UR7, R10 ;  /* 0x000000071b0d7c24 */ /* 0x000fe4000f8e020a */
[----:B------:R-:W-:Y:S01]  /*7df0*/  IMAD R27, R0, R15, RZ ;  /* 0x0000000f001b7224 */ /* 0x000fe200078e02ff */
[----:B--2---:R-:W-:Y:S01]  /*7e00*/  @P0 SHF.R.U32.HI R3, RZ, R17, R4 ;  /* 0x00000011ff030219 */ /* 0x004fe20000011604 */
[----:B------:R-:W-:-:S03]  /*7e10*/  IMAD.IADD R9, R9, 0x1, R13 ;  /* 0x0000000109097824 */ /* 0x000fc600078e020d */
[--C-:B------:R-:W-:Y:S01]  /*7e20*/  SHF.R.S32.HI R4, RZ, 0x1f, R3.reuse ;  /* 0x0000001fff047819 */ /* 0x100fe20000011403 */
[----:B------:R-:W-:Y:S02]  /*7e30*/  IMAD.MOV R11, RZ, RZ, -R3 ;  /* 0x000000ffff0b7224 */ /* 0x000fe400078e0a03 */
[----:B------:R-:W-:-:S04]  /*7e40*/  IMAD.WIDE.U32 R8, R3, UR4, R8 ;  /* 0x0000000403087c25 */ /* 0x000fc8000f8e0008 */
[----:B------:R-:W-:Y:S02]  /*7e50*/  IMAD R11, R15, R11, R12 ;  /* 0x0000000b0f0b7224 */ /* 0x000fe400078e020c */
        /* <DEDUP_REMOVED lines=11> */
[----:B------:R-:W-:Y:S01]  /*7f10*/  ULDC UR4, c[0x0][0xac8] ;  /* 0x0002b20000047ab9 */ /* 0x000fe20000000800 */
[----:B------:R-:W-:Y:S01]  /*7f20*/  IMAD R4, R23, 0xc0, R16 ;  /* 0x000000c017047824 */ /* 0x000fe200078e0210 */
[----:B------:R-:W-:Y:S02]  /*7f30*/  SHF.R.S32.HI R16, RZ, 0x1f, R152 ;  /* 0x0000001fff107819 */ /* 0x000fe40000011498 */
[----:B0-----:R-:W-:Y:S01]  /*7f40*/  LEA.HI.X R14, R8, UR5, R3, 0x1, P0 ;  /* 0x00000005080e7c11 */ /* 0x001fe200080f0c03 */
[----:B------:R-:W0:Y:S01]  /*7f50*/  SHFL.IDX PT, R13, R9, RZ, 0x181f ;  /* 0x00181fff090d7589 */ /* 0x000e2200000e0000 */
[----:B------:R-:W-:Y:S01]  /*7f60*/  ISETP.GE.AND P0, PT, R152, UR4, PT ;  /* 0x0000000498007c0c */ /* 0x000fe2000bf06270 */
[C---:B------:R-:W-:Y:S02]  /*7f70*/  VIADD R0, R4.reuse, 0x30 ;  /* 0x0000003004007836 */ /* 0x040fe40000000000 */
[----:B------:R-:W1:Y:S01]  /*7f80*/  SHFL.IDX PT, R17, R9, 0x1, 0x181f ;  /* 0x00381f0009117f89 */ /* 0x000e6200000e0000 */
[C---:B------:R-:W-:Y:S01]  /*7f90*/  VIADD R3, R4.reuse, 0x60 ;  /* 0x0000006004037836 */ /* 0x040fe20000000000 */
[CC--:B------:R-:W-:Y:S01]  /*7fa0*/  ISETP.GE.OR P3, PT, R4.reuse, R27.reuse, P0 ;  /* 0x0000001b0400720c */ /* 0x0c0fe20000766670 */
[----:B------:R-:W-:Y:S01]  /*7fb0*/  VIADD R4, R4, 0x90 ;  /* 0x0000009004047836 */ /* 0x000fe20000000000 */
[----:B------:R-:W2:Y:S01]  /*7fc0*/  SHFL.IDX PT, R21, R9, 0x2, 0x181f ;  /* 0x00581f0009157f89 */ /* 0x000ea200000e0000 */
[----:B------:R-:W-:-:S02]  /*7fd0*/  ISETP.GE.OR P2, PT, R0, R27, P0 ;  /* 0x0000001b0000720c */ /* 0x000fc40000746670 */
[-C--:B------:R-:W-:Y:S01]  /*7fe0*/  ISETP.GE.OR P1, PT, R3, R27.reuse, P0 ;  /* 0x0000001b0300720c */ /* 0x080fe20000726670 */
[----:B------:R-:W3:Y:S01]  /*7ff0*/  SHFL.IDX PT, R11, R14, RZ, 0x181f ;  /* 0x00181fff0e0b7589 */ /* 0x000ee200000e0000 */
[----:B------:R-:W-:-:S03]  /*8000*/  ISETP.GE.OR P0, PT, R4, R27, P0 ;  /* 0x0000001b0400720c */ /* 0x000fc60000706670 */
[----:B------:R3:W4:Y:S04]  /*8010*/  SHFL.IDX PT, R25, R9, 0x3, 0x181f ;  /* 0x00781f0009197f89 */ /* 0x00072800000e0000 */
[----:B------:R-:W5:Y:S04]  /*8020*/  SHFL.IDX PT, R15, R14, 0x1, 0x181f ;  /* 0x00381f000e0f7f89 */ /* 0x000f6800000e0000 */
[----:B------:R-:W5:Y:S01]  /*8030*/  SHFL.IDX PT, R19, R14, 0x2, 0x181f ;  /* 0x00581f000e137f89 */ /* 0x000f6200000e0000 */
[----:B0-----:R-:W-:-:S03]  /*8040*/  @!P3 LEA R8, P6, R152, R13, 0x1 ;  /* 0x0000000d9808b211 */ /* 0x001fc600078c08ff */
[----:B------:R4:W0:Y:S01]  /*8050*/  SHFL.IDX PT, R23, R14, 0x3, 0x181f ;  /* 0x00781f000e177f89 */ /* 0x00082200000e0000 */
[C---:B-1----:R-:W-:Y:S02]  /*8060*/  @!P2 LEA R10, P5, R152.reuse, R17, 0x1 ;  /* 0x00000011980aa211 */ /* 0x042fe400078a08ff */
[C---:B--2---:R-:W-:Y:S02]  /*8070*/  @!P1 LEA R12, P4, R152.reuse, R21, 0x1 ;  /* 0x00000015980c9211 */ /* 0x044fe400078808ff */
[C---:B---3--:R-:W-:Y:S02]  /*8080*/  @!P3 LEA.HI.X R9, R152.reuse, R11, R16, 0x1, P6 ;  /* 0x0000000b9809b211 */ /* 0x048fe400030f0c10 */
[----:B----4-:R-:W-:-:S03]  /*8090*/  @!P0 LEA R14, P6, R152, R25, 0x1 ;  /* 0x00000019980e8211 */ /* 0x010fc600078c08ff */
[----:B------:R1:W-:Y:S01]  /*80a0*/  @!P3 ST.E.128 desc[UR36][R8.64], RZ ;  /* 0x000000ff0800b985 */ /* 0x0003e2000c101d24 */
[C-C-:B-----5:R-:W-:Y:S02]  /*80b0*/  @!P2 LEA.HI.X R11, R152.reuse, R15, R16.reuse, 0x1, P5 ;  /* 0x0000000f980ba211 */ /* 0x160fe400028f0c10 */
[----:B------:R-:W-:-:S03]  /*80c0*/  @!P1 LEA.HI.X R13, R152, R19, R16, 0x1, P4 ;  /* 0x00000013980d9211 */ /* 0x000fc600020f0c10 */
[----:B------:R1:W-:Y:S01]  /*80d0*/  @!P2 ST.E.128 desc[UR36][R10.64], RZ ;  /* 0x000000ff0a00a985 */ /* 0x0003e2000c101d24 */
[----:B0-----:R-:W-:-:S03]  /*80e0*/  @!P0 LEA.HI.X R15, R152, R23, R16, 0x1, P6 ;  /* 0x00000017980f8211 */ /* 0x001fc600030f0c10 */
[----:B------:R1:W-:Y:S04]  /*80f0*/  @!P1 ST.E.128 desc[UR36][R12.64], RZ ;  /* 0x000000ff0c009985 */ /* 0x0003e8000c101d24 */
[----:B------:R1:W-:Y:S02]  /*8100*/  @!P0 ST.E.128 desc[UR36][R14.64], RZ ;  /* 0x000000ff0e008985 */ /* 0x0003e4000c101d24 */
.L_x_13026:
[----:B------:R-:W-:Y:S05]  /*8110*/  BSYNC B0 ;  /* 0x0000000000007941 */ /* 0x000fea0003800000 */
.L_x_13022:
[----:B------:R-:W-:Y:S02]  /*8120*/  ULDC UR4, c[0x0][0xc3c] ;  /* 0x00030f0000047ab9 */ /* 0x000fe40000000800 */
[----:B------:R-:W-:-:S13]  /*8130*/  ISETP.GE.AND P0, PT, R7, UR4, PT ;  /* 0x0000000407007c0c */ /* 0x000fda000bf06270 */
[----:B------:R-:W-:Y:S05]  /*8140*/  @!P0 BRA `(.L_x_13032) ;  /* 0xffffff8c00588947 */ /* 0x000fea000383ffff */
[----:B------:R-:W-:Y:S05]  /*8150*/  EXIT ;  /* 0x000000000000794d */ /* 0x000fea0003800000 */
.L_x_12993:
[----:B------:R-:W-:-:S08]  /*8160*/  NOP ;  /* 0x0000000000007918 */ /* 0x000fd00000000000 */
[----:B------:R-:W0:-:S00]  /*8170*/  USETMAXREG.DEALLOC.CTAPOOL 0x20 ;  /* 0x00000020000079c8 */ /* 0x000e0000080e0500 */
[----:B0-----:R-:W2:Y:S01]  /*8180*/  LDL.LU R2, [R1+0x4] ;  /* 0x0000040001027983 */ /* 0x001ea20000300800 */
[----:B------:R-:W-:-:S06]  /*8190*/  LOP3.LUT R0, R0, 0x3, RZ, 0xc0, !PT ;  /* 0x0000000300007812 */ /* 0x000fcc00078ec0ff */
[----:B------:R-:W0:Y:S02]  /*81a0*/  SHFL.IDX PT, R0, R0, RZ, 0x1f ;  /* 0x00001fff00007589 */ /* 0x000e2400000e0000 */
[----:B0-----:R-:W-:Y:S01]  /*81b0*/  ISETP.NE.AND P0, PT, R0, RZ, PT ;  /* 0x000000ff0000720c */ /* 0x001fe20003f05270 */
[----:B------:R-:W-:Y:S01]  /*81c0*/  IMAD.MOV.U32 R0, RZ, RZ, RZ ;  /* 0x000000ffff007224 */ /* 0x000fe200078e00ff */
[----:B--2---:R-:W-:-:S11]  /*81d0*/  LOP3.LUT R2, R2, 0xffffffef, RZ, 0xc0, !PT ;  /* 0xffffffef02027812 */ /* 0x004fd600078ec0ff */
[----:B------:R-:W-:-:S05]  /*81e0*/  @P0 LOP3.LUT R2, R2, 0x10, RZ, 0xfc, !PT ;  /* 0x0000001002020812 */ /* 0x000fca00078efcff */
[----:B------:R0:W-:Y:S01]  /*81f0*/  STL [R1+0x4], R2 ;  /* 0x0000040201007387 */ /* 0x0001e20000100800 */
        /* <DEDUP_REMOVED lines=8> */
.L_x_13033:
[----:B0-----:R-:W0:Y:S01]  /*8280*/  S2R R2, SR_TID.X ;  /* 0x0000000000027919 */ /* 0x001e220000002100 */
        /* <DEDUP_REMOVED lines=43> */
.L_x_13037:
        /* <DEDUP_REMOVED lines=35> */
.L_x_13035:
        /* <DEDUP_REMOVED lines=19> */
.L_x_13038:
        /* <DEDUP_REMOVED lines=15> */
[----:B------:R-:W-:Y:S01]  /*8990*/  @!P1 IMAD.IADD R3, R3, 0x1, -R4 ;  /* 0x0000000103039824 */ /* 0x000fe200078e0a04 */
[----:B------:R-:W-:Y:S02]  /*89a0*/  @!P1 IADD3 R2, R2, 0x1, RZ ;  /* 0x0000000102029810 */ /* 0x000fe40007ffe0ff */
        /* <DEDUP_REMOVED lines=30> */
[----:B------:R-:W-:-:S05]  /*8b90*/  @P0 IADD3 R2, R2, 0x1, RZ ;  /* 0x0000000102020810 */ /* 0x000fca0007ffe0ff */
[----:B------:R-:W-:Y:S01]  /*8ba0*/  @!P2 IMAD.MOV R2, RZ, RZ, -R2 ;  /* 0x000000ffff02a224 */ /* 0x000fe200078e0a02 */
[----:B------:R-:W-:-:S05]  /*8bb0*/  @!P1 LOP3.LUT R2, RZ, R9, RZ, 0x33, !PT ;  /* 0x00000009ff029212 */ /* 0x000fca00078e33ff */
[----:B------:R-:W-:-:S04]  /*8bc0*/  IMAD.MOV R18, RZ, RZ, -R2 ;  /* 0x000000ffff127224 */ /* 0x000fc800078e0a02 */
[C---:B------:R-:W-:Y:S02]  /*8bd0*/  IMAD R18, R9.reuse, R18, R6 ;  /* 0x0000001209127224 */ /* 0x040fe400078e0206 */
[----:B------:R-:W-:-:S04]  /*8be0*/  IMAD R9, R9, 0x1000000, R2 ;  /* 0x0100000009097824 */ /* 0x000fc800078e0202 */
[----:B------:R-:W-:Y:S01]  /*8bf0*/  IMAD R18, R18, 0x10000, R9 ;  /* 0x0001000012127824 */ /* 0x000fe200078e0209 */
[----:B------:R-:W-:Y:S06]  /*8c00*/  BRA `(.L_x_13039) ;  /* 0x0000000000147947 */ /* 0x000fec0003800000 */
.L_x_13036:
[----:B------:R-:W-:Y:S01]  /*8c10*/  ULDC UR4, c[0x0][0xc3c] ;  /* 0x00030f0000047ab9 */ /* 0x000fe20000000800 */
[----:B------:R-:W-:Y:S02]  /*8c20*/  IMAD.MOV.U32 R17, RZ, RZ, RZ ;  /* 0x000000ffff117224 */ /* 0x000fe400078e00ff */
[----:B------:R-:W-:Y:S02]  /*8c30*/  IMAD.U32 R16, RZ, RZ, UR6 ;  /* 0x00000006ff107e24 */ /* 0x000fe4000f8e00ff */
[----:B------:R-:W-:Y:S02]  /*8c40*/  IMAD.MOV.U32 R18, RZ, RZ, RZ ;  /* 0x000000ffff127224 */ /* 0x000fe400078e00ff */
[----:B------:R-:W-:-:S07]  /*8c50*/  IMAD.U32 R19, RZ, RZ, UR4 ;  /* 0x00000004ff137e24 */ /* 0x000fce000f8e00ff */
.L_x_13039:
[----:B------:R-:W-:-:S13]  /*8c60*/  ISETP.NE.AND P0, PT, R7, RZ, PT ;  /* 0x000000ff0700720c */ /* 0x000fda0003f05270 */
[----:B------:R-:W0:Y:S01]  /*8c70*/  @!P0 S2R R3, SR_CgaCtaId ;  /* 0x0000000000038919 */ /* 0x000e220000008800 */
[----:B------:R-:W-:-:S04]  /*8c80*/  @!P0 MOV R0, 0x400 ;  /* 0x0000040000008802 */ /* 0x000fc80000000f00 */
[----:B0-----:R-:W-:-:S05]  /*8c90*/  @!P0 LEA R0, R3, R0, 0x18 ;  /* 0x0000000003008211 */ /* 0x001fca00078ec0ff */
[----:B------:R0:W-:Y:S01]  /*8ca0*/  @!P0 STS.128 [R0+0x168d0], R16 ;  /* 0x0168d01000008388 */ /* 0x0001e20000000c00 */
[----:B------:R-:W-:Y:S06]  /*8cb0*/  BAR.ARV 0x5, 0x200 ;  /* 0x0148000000007b1d */ /* 0x000fec0000002000 */
.L_x_13034:
[----:B------:R2:W-:Y:S01]  /*8cc0*/  STL [R1+0x3c], RZ ;  /* 0x00003cff01007387 */ /* 0x0005e20000100800 */
[----:B------:R-:W-:Y:S01]  /*8cd0*/  ULDC UR4, c[0x0][0xc3c] ;  /* 0x00030f0000047ab9 */ /* 0x000fe20000000800 */
[----:B------:R-:W-:Y:S01]  /*8ce0*/  MOV R27, 0x1 ;  /* 0x00000001001b7802 */ /* 0x000fe20000000f00 */
[----:B------:R-:W-:Y:S01]  /*8cf0*/  IMAD.MOV.U32 R25, RZ, RZ, RZ ;  /* 0x000000ffff197224 */ /* 0x000fe200078e00ff */
[----:B-1----:R-:W-:-:S13]  /*8d00*/  ISETP.GE.AND P0, PT, R19, UR4, PT ;  /* 0x0000000413007c0c */ /* 0x002fda000bf06270 */
[----:B--2---:R-:W-:Y:S05]  /*8d10*/  @P0 BRA `(.L_x_13040) ;  /* 0x0000004c00a00947 */ /* 0x004fea0003800000 */
[----:B------:R-:W2:Y:S01]  /*8d20*/  LDL R5, [R1+0x28] ;  /* 0x0000280001057983 */ /* 0x000ea20000100800 */
[----:B------:R-:W1:Y:S01]  /*8d30*/  S2R R3, SR_TID.X ;  /* 0x0000000000037919 */ /* 0x000e620000002100 */
[----:B------:R-:W3:Y:S01]  /*8d40*/  S2UR UR5, SR_CgaCtaId ;  /* 0x00000000000579c3 */ /* 0x000ee20000008800 */
[----:B------:R-:W-:Y:S01]  /*8d50*/  UMOV UR4, 0x400 ;  /* 0x0000040000047882 */ /* 0x000fe20000000000 */
[C---:B-1----:R-:W-:Y:S01]  /*8d60*/  IMAD.SHL.U32 R28, R3.reuse, 0x8, RZ ;  /* 0x00000008031c7824 */ /* 0x042fe200078e00ff */
[C---:B------:R-:W-:Y:S01]  /*8d70*/  LOP3.LUT R4, R3.reuse, 0x7f, RZ, 0xc0, !PT ;  /* 0x0000007f03047812 */ /* 0x040fe200078ec0ff */
[----:B0-----:R-:W-:-:S03]  /*8d80*/  IMAD.SHL.U32 R2, R3, 0x10, RZ ;  /* 0x0000001003027824 */ /* 0x001fc600078e00ff */
[----:B------:R-:W-:Y:S01]  /*8d90*/  LOP3.LUT R0, R28, 0x1f8, RZ, 0xc0, !PT ;  /* 0x000001f81c007812 */ /* 0x000fe200078ec0ff */
[----:B---3--:R-:W-:-:S03]  /*8da0*/  ULEA UR4, UR5, UR4, 0x18 ;  /* 0x0000000405047291 */ /* 0x008fc6000f8ec03f */
[----:B------:R-:W-:-:S03]  /*8db0*/  LOP3.LUT R3, R0, 0x38, R3, 0x78, !PT ;  /* 0x0000003800037812 */ /* 0x000fc600078e7803 */
[----:B------:R-:W-:Y:S01]  /*8dc0*/  IMAD.U32 R22, RZ, RZ, UR4 ;  /* 0x00000004ff167e24 */ /* 0x000fe2000f8e00ff */
[----:B------:R-:W-:Y:S02]  /*8dd0*/  LOP3.LUT R2, R2, 0x70, RZ, 0xc0, !PT ;  /* 0x0000007002027812 */ /* 0x000fe400078ec0ff */
[----:B------:R-:W-:Y:S01]  /*8de0*/  SHF.R.U32.HI R4, RZ, 0x3, R4 ;  /* 0x00000003ff047819 */ /* 0x000fe20000011604 */
[----:B------:R-:W-:Y:S01]  /*8df0*/  BSSY B8, `(.L_x_13040) ;  /* 0x00004da000087945 */ /* 0x000fe20003800000 */
[----:B------:R-:W-:Y:S02]  /*8e00*/  IMAD.MOV.U32 R27, RZ, RZ, 0x1 ;  /* 0x00000001ff1b7424 */ /* 0x000fe400078e00ff */
[----:B------:R-:W-:Y:S01]  /*8e10*/  IMAD.MOV.U32 R25, RZ, RZ, RZ ;  /* 0x000000ffff197224 */ /* 0x000fe200078e00ff */
[----:B------:R-:W-:Y:S01]  /*8e20*/  LOP3.LUT R2, R4, R2, RZ, 0xfc, !PT ;  /* 0x0000000204027212 */ /* 0x000fe200078efcff */
[----:B------:R-:W-:Y:S01]  /*8e30*/  ULDC UR38, c[0x0][0xc] ;  /* 0x0000030000267ab9 */ /* 0x000fe20000000800 */
[----:B--2---:R-:W-:-:S05]  /*8e40*/  LOP3.LUT R0, R5, 0x2, RZ, 0xfc, !PT ;  /* 0x0000000205007812 */ /* 0x004fca00078efcff */
[----:B------:R0:W-:Y:S02]  /*8e50*/  STL [R1+0x48], R0 ;  /* 0x0000480001007387 */ /* 0x0001e40000100800 */
[----:B0-----:R-:W-:Y:S02]  /*8e60*/  LOP3.LUT R0, R3, 0x200, R28, 0xf8, !PT ;  /* 0x0000020003007812 */ /* 0x001fe400078ef81c */
[----:B------:R0:W-:Y:S03]  /*8e70*/  STL [R1+0x3c], RZ ;  /* 0x00003cff01007387 */ /* 0x0001e60000100800 */
[----:B------:R-:W-:-:S05]  /*8e80*/  IMAD R0, R0, 0x2, R22 ;  /* 0x0000000200007824 */ /* 0x000fca00078e0216 */
[----:B------:R0:W-:Y:S01]  /*8e90*/  STL [R1+0x1c], R0 ;  /* 0x00001c0001007387 */ /* 0x0001e20000100800 */
[----:B------:R-:W-:-:S07]  /*8ea0*/  LOP3.LUT R28, R28, 0x38, RZ, 0xc0, !PT ;  /* 0x000000381c1c7812 */ /* 0x000fce00078ec0ff */
.L_x_13101:
[----:B------:R-:W1:Y:S01]  /*8eb0*/  LDC.64 R2, c[0x0][0xc88] ;  /* 0x00032200ff027b82 */ /* 0x000e620000000a00 */
[----:B0-2---:R-:W2:Y:S01]  /*8ec0*/  LDL.LU R0, [R1+0x4] ;  /* 0x0000040001007983 */ /* 0x005ea20000300800 */
[----:B-1----:R-:W-:-:S05]  /*8ed0*/  IMAD.WIDE R2, R19, 0x4, R2 ;  /* 0x0000000413027825 */ /* 0x002fca00078e0202 */
[----:B------:R-:W3:Y:S01]  /*8ee0*/  LDG.E R29, desc[UR36][R2.64] ;  /* 0x00000024021d7981 */ /* 0x000ee2000c1e1900 */
[----:B------:R-:W-:Y:S05]  /*8ef0*/  YIELD ;  /* 0x0000000000007946 */ /* 0x000fea0003800000 */
[----:B------:R-:W-:Y:S01]  /*8f00*/  ULDC.64 UR4, c[0x0][0xa28] ;  /* 0x00028a0000047ab9 */ /* 0x000fe20000000a00 */
[----:B------:R-:W-:Y:S01]  /*8f10*/  IMAD.MOV.U32 R6, RZ, RZ, RZ ;  /* 0x000000ffff067224 */ /* 0x000fe200078e00ff */
[----:B------:R-:W-:Y:S01]  /*8f20*/  ISETP.NE.U32.AND P0, PT, RZ, UR4, PT ;  /* 0x00000004ff007c0c */ /* 0x000fe2000bf05070 */
[----:B------:R-:W-:-:S03]  /*8f30*/  ULDC.64 UR6, c[0x0][0xa18] ;  /* 0x0002860000067ab9 */ /* 0x000fc60000000a00 */
[----:B------:R-:W-:Y:S02]  /*8f40*/  ISETP.NE.AND.EX P0, PT, RZ, UR5, PT, P0 ;  /* 0x00000005ff007c0c */ /* 0x000fe4000bf05300 */
[----:B--2---:R-:W-:Y:S02]  /*8f50*/  LOP3.LUT R0, R0, 0xfffffff7, RZ, 0xc0, !PT ;  /* 0xfffffff700007812 */ /* 0x004fe400078ec0ff */
[----:B---3--:R-:W-:-:S09]  /*8f60*/  SHF.R.S32.HI R4, RZ, 0x1f, R29 ;  /* 0x0000001fff047819 */ /* 0x008fd2000001141d */
[C---:B------:R-:W-:Y:S01]  /*8f70*/  @P0 LEA R2, P1, R29.reuse, UR4, 0x2 ;  /* 0x000000041d020c11 */ /* 0x040fe2000f8210ff */
[C---:B------:R-:W-:Y:S01]  /*8f80*/  IMAD.SHL.U32 R23, R29.reuse, 0x4, RZ ;  /* 0x000000041d177824 */ /* 0x040fe200078e00ff */
[C-C-:B------:R-:W-:Y:S01]  /*8f90*/  SHF.L.U64.HI R24, R29.reuse, 0x2, R4.reuse ;  /* 0x000000021d187819 */ /* 0x140fe20000010204 */
[----:B------:R0:W-:Y:S01]  /*8fa0*/  STL [R1+0x2c], R4 ;  /* 0x00002c0401007387 */ /* 0x0001e20000100800 */
[----:B------:R-:W-:Y:S01]  /*8fb0*/  @P0 LEA.HI.X R3, R29, UR5, R4, 0x2, P1 ;  /* 0x000000051d030c11 */ /* 0x000fe200088f1404 */
[----:B------:R-:W-:-:S04]  /*8fc0*/  ULDC.64 UR4, c[0x0][0xa00] ;  /* 0x0002800000047ab9 */ /* 0x000fc80000000a00 */
[----:B------:R1:W2:Y:S01]  /*8fd0*/  @P0 LDG.E R6, desc[UR36][R2.64] ;  /* 0x0000002402060981 */ /* 0x0002a2000c1e1900 */
[----:B------:R-:W-:-:S04]  /*8fe0*/  ISETP.NE.U32.AND P0, PT, RZ, UR4, PT ;  /* 0x00000004ff007c0c */ /* 0x000fc8000bf05070 */
[----:B------:R-:W-:Y:S02]  /*8ff0*/  ISETP.NE.AND.EX P2, PT, RZ, UR5, PT, P0 ;  /* 0x00000005ff007c0c */ /* 0x000fe4000bf45300 */
[----:B------:R-:W-:Y:S02]  /*9000*/  ISETP.NE.U32.AND P0, PT, RZ, UR6, PT ;  /* 0x00000006ff007c0c */ /* 0x000fe4000bf05070 */
[----:B-1----:R-:W-:Y:S02]  /*9010*/  IADD3 R2, P1, R23, UR4, RZ ;  /* 0x0000000417027c10 */ /* 0x002fe4000ff3e0ff */
[----:B------:R-:W-:Y:S02]  /*9020*/  ISETP.NE.AND.EX P0, PT, RZ, UR7, PT, P0 ;  /* 0x00000007ff007c0c */ /* 0x000fe4000bf05300 */
[----:B------:R-:W-:Y:S01]  /*9030*/  IADD3.X R3, R24, UR5, RZ, P1, !PT ;  /* 0x0000000518037c10 */ /* 0x000fe20008ffe4ff */
[----:B------:R-:W-:-:S04]  /*9040*/  ULDC.64 UR4, c[0x0][0x418] ;  /* 0x0001060000047ab9 */ /* 0x000fc80000000a00 */
[----:B------:R-:W-:-:S05]  /*9050*/  @P2 LOP3.LUT R0, R0, 0x8, RZ, 0xfc, !PT ;  /* 0x0000000800002812 */ /* 0x000fca00078efcff */
[----:B------:R1:W-:Y:S01]  /*9060*/  STL [R1+0x4], R0 ;  /* 0x0000040001007387 */ /* 0x0003e20000100800 */
[----:B0-----:R-:W-:-:S04]  /*9070*/  @P0 IADD3 R4, P1, R23, UR6, RZ ;  /* 0x0000000617040c10 */ /* 0x001fc8000ff3e0ff */
[----:B------:R-:W-:Y:S01]  /*9080*/  @P0 IADD3.X R5, R24, UR7, RZ, P1, !PT ;  /* 0x0000000718050c10 */ /* 0x000fe20008ffe4ff */
[----:B-1----:R-:W-:-:S04]  /*9090*/  IMAD.MOV.U32 R0, RZ, RZ, RZ ;  /* 0x000000ffff007224 */ /* 0x002fc800078e00ff */
[----:B------:R-:W3:Y:S04]  /*90a0*/  @P0 LDG.E R4, desc[UR36][R4.64] ;  /* 0x0000002404040981 */ /* 0x000ee8000c1e1900 */
[----:B------:R-:W4:Y:S01]  /*90b0*/  @P2 LDG.E R0, desc[UR36][R2.64] ;  /* 0x0000002402002981 */ /* 0x000f22000c1e1900 */
[----:B------:R-:W-:-:S03]  /*90c0*/  UISETP.NE.U32.AND UP0, UPT, UR4, URZ, UPT ;  /* 0x0000003f0400728c */ /* 0x000fc6000bf05070 */
[----:B------:R-:W-:Y:S01]  /*90d0*/  ULDC UR4, c[0x0][0x424] ;  /* 0x0001090000047ab9 */ /* 0x000fe20000000800 */
[----:B------:R-:W-:-:S03]  /*90e0*/  UISETP.NE.AND.EX UP0, UPT, UR5, URZ, UPT, UP0 ;  /* 0x0000003f0500728c */ /* 0x000fc6000bf05300 */
[----:B------:R-:W-:Y:S01]  /*90f0*/  ULDC UR5, c[0x0][0x2f0] ;  /* 0x0000bc0000057ab9 */ /* 0x000fe20000000800 */
[----:B------:R-:W-:-:S04]  /*9100*/  USEL UR4, UR4, 0x1, UP0 ;  /* 0x0000000104047887 */ /* 0x000fc80008000000 */
[----:B------:R-:W-:Y:S01]  /*9110*/  UIMAD UR4, UR4, UR5, URZ ;  /* 0x00000005040472a4 */ /* 0x000fe2000f8e023f */
[----:B----4-:R0:W-:Y:S04]  /*9120*/  STL [R1+0x20], R0 ;  /* 0x0000200001007387 */ /* 0x0101e80000100800 */
[----:B--2---:R1:W-:Y:S04]  /*9130*/  STL [R1+0x14], R6 ;  /* 0x0000140601007387 */ /* 0x0043e80000100800 */
[----:B---3--:R1:W-:Y:S01]  /*9140*/  @P0 STL [R1+0x30], R4 ;  /* 0x0000300401000387 */ /* 0x0083e20000100800 */
[----:B0-----:R-:W-:Y:S01]  /*9150*/  MOV R0, UR4 ;  /* 0x0000000400007c02 */ /* 0x001fe20008000f00 */
[----:B------:R-:W-:Y:S06]  /*9160*/  @P0 BRA `(.L_x_13041) ;  /* 0x0000000000200947 */ /* 0x000fec0003800000 */
        /* <DEDUP_REMOVED lines=8> */
.L_x_13041:
[----:B01----:R-:W-:Y:S01]  /*91f0*/  IMAD.MOV.U32 R4, RZ, RZ, R29 ;  /* 0x000000ffff047224 */ /* 0x003fe200078e001d */
[----:B------:R-:W-:Y:S02]  /*9200*/  ULDC.64 UR4, c[0x0][0xa20] ;  /* 0x0002880000047ab9 */ /* 0x000fe40000000a00 */
[----:B------:R-:W-:Y:S02]  /*9210*/  ISETP.NE.U32.AND P0, PT, RZ, UR4, PT ;  /* 0x00000004ff007c0c */ /* 0x000fe4000bf05070 */
[----:B------:R0:W-:Y:S02]  /*9220*/  STL [R1], R4 ;  /* 0x0000000401007387 */ /* 0x0001e40000100800 */
[----:B------:R-:W-:-:S13]  /*9230*/  ISETP.NE.AND.EX P0, PT, RZ, UR5, PT, P0 ;  /* 0x00000005ff007c0c */ /* 0x000fda000bf05300 */
[----:B0-----:R-:W-:Y:S05]  /*9240*/  @!P0 BRA `(.L_x_13042) ;  /* 0x0000000000108947 */ /* 0x001fea0003800000 */
[----:B--2---:R-:W-:-:S04]  /*9250*/  IADD3 R2, P0, R23, UR4, RZ ;  /* 0x0000000417027c10 */ /* 0x004fc8000ff1e0ff */
[----:B------:R-:W-:-:S05]  /*9260*/  IADD3.X R3, R24, UR5, RZ, P0, !PT ;  /* 0x0000000518037c10 */ /* 0x000fca00087fe4ff */
[----:B------:R0:W5:Y:S01]  /*9270*/  LDG.E R0, desc[UR36][R2.64] ;  /* 0x0000002402007981 */ /* 0x000162000c1e1900 */
[----:B------:R-:W-:Y:S05]  /*9280*/  BRA `(.L_x_13043) ;  /* 0x0000000000247947 */ /* 0x000fea0003800000 */
.L_x_13042:
        /* <DEDUP_REMOVED lines=9> */
.L_x_13043:
        /* <DEDUP_REMOVED lines=31> */
[----:B------:R-:W-:Y:S01]  /*9510*/  IMAD.HI.U32 R8, R8, R2, RZ ;  /* 0x0000000208087227 */ /* 0x000fe200078e00ff */
[----:B------:R-:W-:-:S05]  /*9520*/  IADD3 R3, RZ, -R3, RZ ;  /* 0x80000003ff037210 */ /* 0x000fca0007ffe0ff */
        /* <DEDUP_REMOVED lines=10> */
.L_x_13045:
[----:B------:R-:W-:Y:S05]  /*95d0*/  BSYNC B0 ;  /* 0x0000000000007941 */ /* 0x000fea0003800000 */
.L_x_13044:
        /* <DEDUP_REMOVED lines=25> */
.L_x_13047:
        /* <DEDUP_REMOVED lines=20> */
.L_x_13050:
[----:B------:R-:W-:Y:S05]  /*98b0*/  BSYNC B6 ;  /* 0x0000000000067941 */ /* 0x000fea0003800000 */
.L_x_13049:
        /* <DEDUP_REMOVED lines=20> */
.L_x_13053:
[----:B------:R0:W1:Y:S01]  /*9a00*/  LDC.64 R2, c[0x4][R26] ;  /* 0x010000001a027b82 */ /* 0x0000620000000a00 */
[----:B------:R-:W-:Y:S01]  /*9a10*/  ULDC.64 UR6, c[0x4][0x138] ;  /* 0x01004e0000067ab9 */ /* 0x000fe20000000a00 */
[----:B------:R-:W-:Y:S01]  /*9a20*/  ULDC.64 UR8, c[0x4][0x140] ;  /* 0x0100500000087ab9 */ /* 0x000fe20000000a00 */
[----:B------:R-:W-:Y:S01]  /*9a30*/  ULDC.64 UR4, c[0x4][0x18] ;  /* 0x0100060000047ab9 */ /* 0x000fe20000000a00 */
[----:B------:R-:W-:Y:S01]  /*9a40*/  IMAD.U32 R4, RZ, RZ, UR6 ;  /* 0x00000006ff047e24 */ /* 0x000fe2000f8e00ff */
[----:B------:R-:W-:Y:S01]  /*9a50*/  MOV R12, 0x1 ;  /* 0x00000001000c7802 */ /* 0x000fe20000000f00 */
[----:B------:R-:W-:Y:S02]  /*9a60*/  IMAD.U32 R5, RZ, RZ, UR7 ;  /* 0x00000007ff057e24 */ /* 0x000fe4000f8e00ff */
[----:B------:R-:W-:Y:S02]  /*9a70*/  IMAD.U32 R6, RZ, RZ, UR8 ;  /* 0x00000008ff067e24 */ /* 0x000fe4000f8e00ff */
[----:B------:R-:W-:-:S02]  /*9a80*/  IMAD.U32 R7, RZ, RZ, UR9 ;  /* 0x00000009ff077e24 */ /* 0x000fc4000f8e00ff */
[----:B------:R-:W-:Y:S02]  /*9a90*/  IMAD.U32 R10, RZ, RZ, UR4 ;  /* 0x00000004ff0a7e24 */ /* 0x000fe4000f8e00ff */
[----:B------:R-:W-:Y:S02]  /*9aa0*/  IMAD.U32 R11, RZ, RZ, UR5 ;  /* 0x00000005ff0b7e24 */ /* 0x000fe4000f8e00ff */
[----:B------:R-:W-:Y:S02]  /*9ab0*/  IMAD.MOV.U32 R8, RZ, RZ, 0x70 ;  /* 0x00000070ff087424 */ /* 0x000fe400078e00ff */
[----:B0-----:R-:W-:-:S07]  /*9ac0*/  IMAD.MOV.U32 R13, RZ, RZ, RZ ;  /* 0x000000ffff0d7224 */ /* 0x001fce00078e00ff */
[----:B------:R-:W-:-:S07]  /*9ad0*/  LEPC R20, `(.L_x_13052) ;  /* 0x000000001014794e */ /* 0x000fce0000000000 */
[----:B-1----:R-:W-:Y:S05]  /*9ae0*/  CALL.ABS.NOINC R2 ;  /* 0x0000000002007343 */ /* 0x002fea0003c00000 */
.L_x_13052:
[----:B------:R-:W-:Y:S05]  /*9af0*/  BSYNC B6 ;  /* 0x0000000000067941 */ /* 0x000fea0003800000 */
.L_x_13051:
[----:B------:R-:W2:Y:S01]  /*9b00*/  LDL R21, [R1] ;  /* 0x0000000001157983 */ /* 0x000ea20000100800 */
[----:B------:R-:W-:Y:S01]  /*9b10*/  ULDC.64 UR4, c[0x0][0x9f8] ;  /* 0x00027e0000047ab9 */ /* 0x000fe20000000a00 */
[----:B------:R-:W0:Y:S01]  /*9b20*/  LDC R6, c[0x0][0x430] ;  /* 0x00010c00ff067b82 */ /* 0x000e220000000800 */
[----:B------:R-:W-:Y:S01]  /*9b30*/  ISETP.NE.U32.AND P0, PT, RZ, UR4, PT ;  /* 0x00000004ff007c0c */ /* 0x000fe2000bf05070 */
[----:B------:R-:W3:Y:S03]  /*9b40*/  LDL R26, [R1+0x34] ;  /* 0x00003400011a7983 */ /* 0x000ee60000100800 */
[----:B------:R-:W-:Y:S01]  /*9b50*/  ISETP.NE.AND.EX P0, PT, RZ, UR5, PT, P0 ;  /* 0x00000005ff007c0c */ /* 0x000fe2000bf05300 */
[----:B------:R-:W4:Y:S04]  /*9b60*/  LDL R5, [R1+0xc] ;  /* 0x00000c0001057983 */ /* 0x000f280000100800 */
[----:B------:R-:W4:Y:S01]  /*9b70*/  LDL R4, [R1+0x14] ;  /* 0x0000140001047983 */ /* 0x000f220000100800 */
[----:B------:R-:W1:Y:S07]  /*9b80*/  S2R R7, SR_TID.X ;  /* 0x0000000000077919 */ /* 0x000e6e0000002100 */
[----:B------:R-:W-:Y:S01]  /*9b90*/  @P0 IADD3 R2, P1, R23, UR4, RZ ;  /* 0x0000000417020c10 */ /* 0x000fe2000ff3e0ff */
[----:B------:R-:W1:Y:S03]  /*9ba0*/  S2R R0, SR_TID.X ;  /* 0x0000000000007919 */ /* 0x000e660000002100 */
[----:B------:R-:W-:Y:S01]  /*9bb0*/  @P0 IADD3.X R3, R24, UR5, RZ, P1, !PT ;  /* 0x0000000518030c10 */ /* 0x000fe20008ffe4ff */
[----:B------:R-:W4:Y:S01]  /*9bc0*/  LDL.LU R20, [R1+0x4] ;  /* 0x0000040001147983 */ /* 0x000f220000300800 */
[----:B0-----:R-:W-:-:S03]  /*9bd0*/  ISETP.NE.AND P2, PT, R6, 0x1, PT ;  /* 0x000000010600780c */ /* 0x001fc60003f45270 */
[----:B------:R-:W4:Y:S04]  /*9be0*/  LDL R9, [R1+0x48] ;  /* 0x0000480001097983 */ /* 0x000f280000100800 */
[----:B--2---:R0:W2:Y:S01]  /*9bf0*/  @P0 LDG.E R21, desc[UR36][R2.64] ;  /* 0x0000002402150981 */ /* 0x0040a2000c1e1900 */
[----:B-1----:R-:W-:Y:S01]  /*9c00*/  IMAD.SHL.U32 R7, R7, 0x10, RZ ;  /* 0x0000001007077824 */ /* 0x002fe200078e00ff */
[----:B------:R-:W-:Y:S01]  /*9c10*/  LOP3.LUT R0, R0, 0x7f, RZ, 0xc0, !PT ;  /* 0x0000007f00007812 */ /* 0x000fe200078ec0ff */
[----:B---3--:R-:W-:-:S03]  /*9c20*/  VIADD R26, R26, 0xffffffff ;  /* 0xffffffff1a1a7836 */ /* 0x008fc60000000000 */
[----:B0-----:R-:W0:Y:S01]  /*9c30*/  @P2 LDC R3, c[0x0][0x434] ;  /* 0x00010d00ff032b82 */ /* 0x001e220000000800 */
[----:B------:R-:W-:Y:S01]  /*9c40*/  IMAD.SHL.U32 R8, R26, 0x80, RZ ;  /* 0x000000801a087824 */ /* 0x000fe200078e00ff */
[----:B------:R-:W-:Y:S02]  /*9c50*/  SHF.R.U32.HI R0, RZ, 0x3, R0 ;  /* 0x00000003ff007819 */ /* 0x000fe40000011600 */
[----:B------:R-:W-:-:S04]  /*9c60*/  LOP3.LUT R7, R7, 0x70, RZ, 0xc0, !PT ;  /* 0x0000007007077812 */ /* 0x000fc800078ec0ff */
[----:B------:R-:W1:Y:S01]  /*9c70*/  @P2 LDC R2, c[0x0][0x438] ;  /* 0x00010e00ff022b82 */ /* 0x000e620000000800 */
[----:B------:R-:W-:Y:S01]  /*9c80*/  LOP3.LUT R0, R8, R0, R7, 0xfe, !PT ;  /* 0x0000000008007212 */ /* 0x000fe200078efe07 */
[----:B--2---:R-:W-:Y:S03]  /*9c90*/  @P0 STL [R1], R21 ;  /* 0x0000001501000387 */ /* 0x004fe60000100800 */
[C---:B----4-:R-:W-:Y:S01]  /*9ca0*/  ISETP.GE.AND P0, PT, R0.reuse, R5, PT ;  /* 0x000000050000720c */ /* 0x050fe20003f06270 */
[----:B------:R-:W-:-:S04]  /*9cb0*/  IMAD.IADD R0, R0, 0x1, R4 ;  /* 0x0000000100007824 */ /* 0x000fc800078e0204 */
[----:B0-----:R-:W-:-:S04]  /*9cc0*/  @P2 IMAD.HI.U32 R3, R0, R3, RZ ;  /* 0x0000000300032227 */ /* 0x001fc800078e00ff */
[----:B------:R-:W-:Y:S01]  /*9cd0*/  IMAD.MOV.U32 R4, RZ, RZ, R0 ;  /* 0x000000ffff047224 */ /* 0x000fe200078e0000 */
[----:B-1----:R-:W-:-:S03]  /*9ce0*/  @P2 SHF.R.U32.HI R4, RZ, R2, R3 ;  /* 0x00000002ff042219 */ /* 0x002fc60000011603 */
[----:B------:R-:W0:Y:S02]  /*9cf0*/  @!P0 LDC.64 R2, c[0x0][0x428] ;  /* 0x00010a00ff028b82 */ /* 0x000e240000000a00 */
[----:B------:R-:W-:-:S04]  /*9d00*/  IMAD.MOV R5, RZ, RZ, -R4 ;  /* 0x000000ffff057224 */ /* 0x000fc800078e0a04 */
[----:B------:R-:W-:Y:S01]  /*9d10*/  IMAD R0, R6, R5, R0 ;  /* 0x0000000506007224 */ /* 0x000fe200078e0200 */
[----:B------:R-:W-:Y:S02]  /*9d20*/  SHF.R.S32.HI R6, RZ, 0x1f, R21 ;  /* 0x0000001fff067819 */ /* 0x000fe40000011415 */
[----:B------:R-:W-:-:S03]  /*9d30*/  @!P0 SHF.R.S32.HI R5, RZ, 0x1f, R4 ;  /* 0x0000001fff058819 */ /* 0x000fc60000011404 */
[-C--:B0-----:R-:W-:Y:S02]  /*9d40*/  @!P0 IMAD R7, R6, R2.reuse, RZ ;  /* 0x0000000206078224 */ /* 0x081fe400078e02ff */
[----:B------:R-:W-:-:S04]  /*9d50*/  @!P0 IMAD.WIDE.U32 R4, R21, R2, R4 ;  /* 0x0000000215048225 */ /* 0x000fc800078e0004 */
[----:B------:R-:W-:Y:S02]  /*9d60*/  @!P0 IMAD R7, R21, R3, R7 ;  /* 0x0000000315078224 */ /* 0x000fe400078e0207 */
[----:B------:R-:W0:Y:S01]  /*9d70*/  @!P0 LDC.64 R2, c[0x0][0x418] ;  /* 0x00010600ff028b82 */ /* 0x000e220000000a00 */
[----:B------:R0:W-:Y:S01]  /*9d80*/  STL [R1+0x18], R6 ;  /* 0x0000180601007387 */ /* 0x0001e20000100800 */
[----:B------:R-:W-:Y:S01]  /*9d90*/  @!P0 IMAD.IADD R7, R5, 0x1, R7 ;  /* 0x0000000105078824 */ /* 0x000fe200078e0207 */
[----:B0-----:R-:W-:Y:S01]  /*9da0*/  @!P0 LEA R6, P1, R4, R2, 0x2 ;  /* 0x0000000204068211 */ /* 0x001fe200078210ff */
[----:B------:R-:W-:-:S03]  /*9db0*/  IMAD.MOV.U32 R2, RZ, RZ, RZ ;  /* 0x000000ffff027224 */ /* 0x000fc600078e00ff */
[----:B------:R-:W-:-:S05]  /*9dc0*/  @!P0 LEA.HI.X R7, R4, R3, R7, 0x2, P1 ;  /* 0x0000000304078211 */ /* 0x000fca00008f1407 */
[----:B------:R0:W5:Y:S01]  /*9dd0*/  @!P0 LDG.E R2, desc[UR36][R6.64] ;  /* 0x0000002406028981 */ /* 0x000162000c1e1900 */
[----:B------:R-:W-:-:S04]  /*9de0*/  LOP3.LUT R20, R20, 0xfffffffb, RZ, 0xc0, !PT ;  /* 0xfffffffb14147812 */ /* 0x000fc800078ec0ff */
[----:B------:R-:W-:Y:S02]  /*9df0*/  @P2 LOP3.LUT R20, R20, 0x4, RZ, 0xfc, !PT ;  /* 0x0000000414142812 */ /* 0x000fe400078efcff */
[----:B------:R-:W-:Y:S02]  /*9e00*/  ISETP.NE.AND P2, PT, R9, 0x3, PT ;  /* 0x000000030900780c */ /* 0x000fe40003f45270 */
[----:B------:R-:W-:-:S11]  /*9e10*/  LOP3.LUT R20, R20, 0xfffffffd, RZ, 0xc0, !PT ;  /* 0xfffffffd14147812 */ /* 0x000fd600078ec0ff */
[----:B------:R-:W-:-:S05]  /*9e20*/  @P2 LOP3.LUT R20, R20, 0x2, RZ, 0xfc, !PT ;  /* 0x0000000214142812 */ /* 0x000fca00078efcff */
[----:B------:R0:W-:Y:S01]  /*9e30*/  STL [R1+0x4], R20 ;  /* 0x0000041401007387 */ /* 0x0001e20000100800 */
[----:B------:R-:W-:-:S03]  /*9e40*/  UMOV UR4, 0xffffffff ;  /* 0xffffffff00047882 */ /* 0x000fc60000000000 */
[----:B------:R-:W-:Y:S05]  /*9e50*/  BRA.DIV UR4, `(.L_x_13054) ;  /* 0x0000004204ac7947 */ /* 0x000fea000b800000 */
.L_x_13118:
[----:B------:R-:W-:Y:S01]  /*9e60*/  LOP3.LUT R24, R18, 0xffff, RZ, 0xc0, !PT ;  /* 0x0000ffff12187812 */ /* 0x000fe200078ec0ff */
[----:B------:R-:W-:Y:S06]  /*9e70*/  @!P2 BRA `(.L_x_13055) ;  /* 0x000000000004a947 */ /* 0x000fec0003800000 */
[----:B------:R-:W-:Y:S01]  /*9e80*/  BPT.TRAP 0x1 ;  /* 0x000000040000795c */ /* 0x000fe20000300000 */
.L_x_13055:
[----:B0-----:R-:W-:Y:S01]  /*9e90*/  SHF.R.S32.HI R6, RZ, 0x1f, R0 ;  /* 0x0000001fff067819 */ /* 0x001fe20000011400 */
        /* <DEDUP_REMOVED lines=12> */
[----:B------:R-:W-:-:S04]  /*9f60*/  ULDC.64 UR4, c[0x0][0x330] ;  /* 0x0000cc0000047ab9 */ /* 0x000fc80000000a00 */
[----:B------:R-:W-:Y:S01]  /*9f70*/  IADD3 R5, R5, R3, RZ ;  /* 0x0000000305057210 */ /* 0x000fe20007ffe0ff */
        /* <DEDUP_REMOVED lines=8> */
.L_x_13119:
[----:B------:R-:W-:Y:S05]  /*a000*/  BSYNC B0 ;  /* 0x0000000000007941 */ /* 0x000fea0003800000 */
.L_x_13056:
[----:B------:R-:W2:Y:S01]  /*a010*/  LDL R11, [R1+0xc] ;  /* 0x00000c00010b7983 */ /* 0x000ea20000100800 */
[----:B------:R-:W-:Y:S01]  /*a020*/  ULDC.64 UR4, c[0x0][0x300] ;  /* 0x0000c00000047ab9 */ /* 0x000fe20000000a00 */
[----:B------:R-:W-:Y:S02]  /*a030*/  ULDC.64 UR6, c[0x0][0x2e8] ;  /* 0x0000ba0000067ab9 */ /* 0x000fe40000000a00 */
[----:B------:R-:W3:Y:S01]  /*a040*/  LDL.LU R9, [R1+0x4] ;  /* 0x0000040001097983 */ /* 0x000ee20000300800 */
[----:B------:R-:W-:Y:S02]  /*a050*/  IMAD R6, R6, UR4, RZ ;  /* 0x0000000406067c24 */ /* 0x000fe4000f8e02ff */
[C---:B0-----:R-:W-:Y:S01]  /*a060*/  IMAD.WIDE.U32 R4, R0.reuse, UR4, RZ ;  /* 0x0000000400047c25 */ /* 0x041fe2000f8e00ff */
[----:B------:R-:W0:Y:S03]  /*a070*/  S2R R10, SR_TID.X ;  /* 0x00000000000a7919 */ /* 0x000e260000002100 */
[----:B------:R-:W-:Y:S01]  /*a080*/  IMAD R6, R0, UR5, R6 ;  /* 0x0000000500067c24 */ /* 0x000fe2000f8e0206 */
[----:B------:R-:W-:Y:S01]  /*a090*/  ULDC.64 UR4, c[0x0][0x310] ;  /* 0x0000c40000047ab9 */ /* 0x000fe20000000a00 */
[----:B------:R-:W1:Y:S01]  /*a0a0*/  S2R R12, SR_TID.X ;  /* 0x00000000000c7919 */ /* 0x000e620000002100 */
[----:B------:R-:W-:-:S02]  /*a0b0*/  IMAD R7, R7, UR4, RZ ;  /* 0x0000000407077c24 */ /* 0x000fc4000f8e02ff */
[----:B------:R-:W-:Y:S02]  /*a0c0*/  IMAD.IADD R5, R5, 0x1, R6 ;  /* 0x0000000105057824 */ /* 0x000fe400078e0206 */
[C---:B------:R-:W-:Y:S02]  /*a0d0*/  IMAD R7, R2.reuse, UR5, R7 ;  /* 0x0000000502077c24 */ /* 0x040fe4000f8e0207 */
[----:B------:R-:W-:Y:S01]  /*a0e0*/  IMAD.WIDE.U32 R4, R2, UR4, R4 ;  /* 0x0000000402047c25 */ /* 0x000fe2000f8e0004 */
[----:B------:R-:W-:-:S03]  /*a0f0*/  ULDC.64 UR4, c[0x0][0x308] ;  /* 0x0000c20000047ab9 */ /* 0x000fc60000000a00 */
[----:B------:R-:W-:Y:S02]  /*a100*/  IMAD.IADD R5, R5, 0x1, R7 ;  /* 0x0000000105057824 */ /* 0x000fe400078e0207 */
[----:B------:R-:W-:Y:S01]  /*a110*/  IMAD.WIDE.U32 R4, R24, UR4, R4 ;  /* 0x0000000418047c25 */ /* 0x000fe2000f8e0004 */
[----:B------:R-:W-:Y:S02]  /*a120*/  ULDC UR4, c[0x0][0x2f4] ;  /* 0x0000bd0000047ab9 */ /* 0x000fe40000000800 */
[----:B------:R-:W-:Y:S01]  /*a130*/  ISETP.GE.AND P2, PT, R28, UR4, PT ;  /* 0x000000041c007c0c */ /* 0x000fe2000bf46270 */
[----:B------:R-:W-:Y:S01]  /*a140*/  IMAD R2, R24, UR5, R5 ;  /* 0x0000000518027c24 */ /* 0x000fe2000f8e0205 */
[----:B------:R-:W-:Y:S01]  /*a150*/  LEA R0, P0, R4, UR6, 0x1 ;  /* 0x0000000604007c11 */ /* 0x000fe2000f8008ff */
[----:B------:R-:W-:-:S03]  /*a160*/  UMOV UR4, 0xffffffff ;  /* 0xffffffff00047882 */ /* 0x000fc60000000000 */
[----:B------:R-:W-:Y:S02]  /*a170*/  LEA.HI.X R2, R4, UR7, R2, 0x1, P0 ;  /* 0x0000000704027c11 */ /* 0x000fe400080f0c02 */
[----:B0-----:R-:W-:-:S04]  /*a180*/  LOP3.LUT R10, R10, 0x7f, RZ, 0xc0, !PT ;  /* 0x0000007f0a0a7812 */ /* 0x001fc800078ec0ff */
[----:B------:R-:W-:-:S04]  /*a190*/  SHF.R.U32.HI R10, RZ, 0x3, R10 ;  /* 0x00000003ff0a7819 */ /* 0x000fc8000001160a */
[----:B--2---:R-:W-:Y:S01]  /*a1a0*/  IADD3 R4, -R10, R11, -R8 ;  /* 0x0000000b0a047210 */ /* 0x004fe20007ffe908 */
[C---:B-1----:R-:W-:Y:S02]  /*a1b0*/  IMAD.SHL.U32 R10, R12.reuse, 0x8, RZ ;  /* 0x000000080c0a7824 */ /* 0x042fe400078e00ff */
[----:B------:R-:W-:Y:S01]  /*a1c0*/  IMAD.SHL.U32 R11, R12, 0x8, RZ ;  /* 0x000000080c0b7824 */ /* 0x000fe200078e00ff */
[----:B---3--:R-:W-:Y:S02]  /*a1d0*/  LOP3.LUT R9, R9, 0xfffffffe, RZ, 0xc0, !PT ;  /* 0xfffffffe09097812 */ /* 0x008fe400078ec0ff */
[----:B------:R-:W-:Y:S02]  /*a1e0*/  LOP3.LUT R10, R10, 0x1f8, RZ, 0xc0, !PT ;  /* 0x000001f80a0a7812 */ /* 0x000fe400078ec0ff */
[----:B------:R-:W-:Y:S02]  /*a1f0*/  @P2 LOP3.LUT R9, R9, 0x1, RZ, 0xfc, !PT ;  /* 0x0000000109092812 */ /* 0x000fe400078efcff */
[----:B------:R-:W-:-:S02]  /*a200*/  LOP3.LUT R10, R10, 0x38, R12, 0x78, !PT ;  /* 0x000000380a0a7812 */ /* 0x000fc400078e780c */
[----:B------:R-:W-:Y:S01]  /*a210*/  ISETP.GE.AND P0, PT, R4, 0x1, PT ;  /* 0x000000010400780c */ /* 0x000fe20003f06270 */
[----:B------:R0:W-:Y:S01]  /*a220*/  STL [R1+0x4], R9 ;  /* 0x0000040901007387 */ /* 0x0001e20000100800 */
[----:B------:R-:W-:-:S05]  /*a230*/  LOP3.LUT R10, R10, 0x200, R11, 0xf8, !PT ;  /* 0x000002000a0a7812 */ /* 0x000fca00078ef80b */
[----:B------:R-:W-:Y:S01]  /*a240*/  IMAD R5, R25, 0x2000, R10 ;  /* 0x0000200019057824 */ /* 0x000fe200078e020a */
[----:B------:R-:W-:Y:S06]  /*a250*/  BRA.DIV UR4, `(.L_x_13058) ;  /* 0x0000003e04f47947 */ /* 0x000fec000b800000 */
[----:B------:R-:W1:Y:S01]  /*a260*/  SHFL.IDX PT, R7, R0, RZ, 0x181f ;  /* 0x00181fff00077589 */ /* 0x000e6200000e0000 */
[----:B------:R-:W-:-:S03]  /*a270*/  @P0 IMAD R8, R5, 0x2, R22 ;  /* 0x0000000205080824 */ /* 0x000fc600078e0216 */
[----:B------:R-:W2:Y:S01]  /*a280*/  SHFL.IDX PT, R6, R2, RZ, 0x181f ;  /* 0x00181fff02067589 */ /* 0x000ea200000e0000 */
[----:B-1----:R-:W-:-:S05]  /*a290*/  @P0 LEA R7, P1, R28, R7, 0x1 ;  /* 0x000000071c070211 */ /* 0x002fca00078208ff */
[----:B--2---:R-:W-:Y:S01]  /*a2a0*/  @P0 IMAD.X R6, RZ, RZ, R6, P1 ;  /* 0x000000ffff060224 */ /* 0x004fe200008e0606 */
[----:B------:R-:W-:-:S04]  /*a2b0*/  ISETP.GE.AND P1, PT, R4, 0x11, PT ;  /* 0x000000110400780c */ /* 0x000fc80003f26270 */
[----:B------:R-:W-:-:S04]  /*a2c0*/  @P0 LOP3.LUT R7, R7, R6, RZ, 0x3c, !PT ;  /* 0x0000000607070212 */ /* 0x000fc800078e3cff */
[----:B------:R-:W-:-:S04]  /*a2d0*/  @P0 LOP3.LUT R6, R7, R6, RZ, 0x3c, !PT ;  /* 0x0000000607060212 */ /* 0x000fc800078e3cff */
[----:B------:R-:W-:-:S05]  /*a2e0*/  @P0 LOP3.LUT R7, R7, R6, RZ, 0x3c, !PT ;  /* 0x0000000607070212 */ /* 0x000fca00078e3cff */
[----:B------:R-:W-:Y:S01]  /*a2f0*/  @!PT LDS RZ, [RZ] ;  /* 0x00000000fffff984 */ /* 0x000fe20000000800 */
[----:B------:R1:W-:Y:S04]  /*a300*/  @P0 LDGSTS.E.BYPASS.LTC128B.128 [R8+0xe400], desc[UR36][R6.64], !P2 ;  /* 0x0e40000006080fae */ /* 0x0003e8000d101d64 */
[----:B-1----:R-:W1:Y:S01]  /*a310*/  SHFL.IDX PT, R7, R0, 0x1, 0x181f ;  /* 0x00381f0000077f89 */ /* 0x002e6200000e0000 */
[----:B------:R-:W-:-:S03]  /*a320*/  @P1 IMAD R8, R5, 0x2, R22 ;  /* 0x0000000205081824 */ /* 0x000fc600078e0216 */
[----:B------:R-:W2:Y:S01]  /*a330*/  SHFL.IDX PT, R6, R2, 0x1, 0x181f ;  /* 0x00381f0002067f89 */ /* 0x000ea200000e0000 */
[----:B-1----:R-:W-:-:S05]  /*a340*/  @P1 LEA R7, P0, R28, R7, 0x1 ;  /* 0x000000071c071211 */ /* 0x002fca00078008ff */
[----:B--2---:R-:W-:-:S05]  /*a350*/  @P1 IMAD.X R6, RZ, RZ, R6, P0 ;  /* 0x000000ffff061224 */ /* 0x004fca00000e0606 */
[----:B------:R-:W-:-:S04]  /*a360*/  @P1 LOP3.LUT R7, R7, R6, RZ, 0x3c, !PT ;  /* 0x0000000607071212 */ /* 0x000fc800078e3cff */
[----:B------:R-:W-:-:S04]  /*a370*/  @P1 LOP3.LUT R6, R7, R6, RZ, 0x3c, !PT ;  /* 0x0000000607061212 */ /* 0x000fc800078e3cff */
[----:B------:R-:W-:-:S05]  /*a380*/  @P1 LOP3.LUT R7, R7, R6, RZ, 0x3c, !PT ;  /* 0x0000000607071212 */ /* 0x000fca00078e3cff */
[----:B------:R1:W-:Y:S01]  /*a390*/  @P1 LDGSTS.E.BYPASS.LTC128B.128 [R8+0xec00], desc[UR36][R6.64], !P2 ;  /* 0x0ec0000006081fae */ /* 0x0003e2000d101d64 */
[----:B------:R-:W-:-:S03]  /*a3a0*/  ISETP.GE.AND P1, PT, R4, 0x21, PT ;  /* 0x000000210400780c */ /* 0x000fc60003f26270 */
[----:B-1----:R-:W1:Y:S10]  /*a3b0*/  SHFL.IDX PT, R7, R0, 0x2, 0x181f ;  /* 0x00581f0000077f89 */ /* 0x002e7400000e0000 */
[----:B------:R-:W-:Y:S01]  /*a3c0*/  @P1 IMAD R8, R5, 0x2, R22 ;  /* 0x0000000205081824 */ /* 0x000fe200078e0216 */
[----:B------:R-:W2:Y:S01]  /*a3d0*/  SHFL.IDX PT, R6, R2, 0x2, 0x181f ;  /* 0x00581f0002067f89 */ /* 0x000ea200000e0000 */
[----:B-1----:R-:W-:-:S04]  /*a3e0*/  @P1 LEA R7, P0, R28, R7, 0x1 ;  /* 0x000000071c071211 */ /* 0x002fc800078008ff */
[----:B--2---:R-:W-:-:S04]  /*a3f0*/  @P1 IADD3.X R6, RZ, R6, RZ, P0, !PT ;  /* 0x00000006ff061210 */ /* 0x004fc800007fe4ff */
        /* <DEDUP_REMOVED lines=37> */
[----:B------:R-:W2:Y:S04]  /*a650*/  SHFL.IDX PT, R6, R2, 0x6, 0x181f ;  /* 0x00d81f0002067f89 */ /* 0x000ea800000e0000 */
[----:B------:R-:W3:Y:S04]  /*a660*/  SHFL.IDX PT, R2, R2, 0x7, 0x181f ;  /* 0x00f81f0002027f89 */ /* 0x000ee800000e0000 */
[----:B------:R-:W4:Y:S01]  /*a670*/  SHFL.IDX PT, R0, R0, 0x7, 0x181f ;  /* 0x00f81f0000007f89 */ /* 0x000f2200000e0000 */
[----:B-1----:R-:W-:-:S05]  /*a680*/  @P1 LEA R7, P0, R28, R7, 0x1 ;  /* 0x000000071c071211 */ /* 0x002fca00078008ff */
[----:B--2---:R-:W-:-:S05]  /*a690*/  @P1 IMAD.X R6, RZ, RZ, R6, P0 ;  /* 0x000000ffff061224 */ /* 0x004fca00000e0606 */
[----:B------:R-:W-:-:S04]  /*a6a0*/  @P1 LOP3.LUT R7, R7, R6, RZ, 0x3c, !PT ;  /* 0x0000000607071212 */ /* 0x000fc800078e3cff */
[----:B------:R-:W-:-:S04]  /*a6b0*/  @P1 LOP3.LUT R6, R7, R6, RZ, 0x3c, !PT ;  /* 0x0000000607061212 */ /* 0x000fc800078e3cff */
[----:B------:R-:W-:-:S05]  /*a6c0*/  @P1 LOP3.LUT R7, R7, R6, RZ, 0x3c, !PT ;  /* 0x0000000607071212 */ /* 0x000fca00078e3cff */
[----:B---34-:R1:W-:Y:S02]  /*a6d0*/  @P1 LDGSTS.E.BYPASS.LTC128B.128 [R8+0x11400], desc[UR36][R6.64], !P2 ;  /* 0x1140000006081fae */ /* 0x0183e4000d101d64 */
.L_x_13137:
[----:B------:R-:W-:-:S13]  /*a6e0*/  ISETP.GE.AND P0, PT, R4, 0x71, PT ;  /* 0x000000710400780c */ /* 0x000fda0003f06270 */
[----:B01----:R-:W-:Y:S02]  /*a6f0*/  @P0 LEA R6, P1, R28, R0, 0x1 ;  /* 0x000000001c060211 */ /* 0x003fe400078208ff */
[----:B------:R-:W-:-:S03]  /*a700*/  @P0 LEA R5, R5, R22, 0x1 ;  /* 0x0000001605050211 */ /* 0x000fc600078e08ff */
[----:B------:R-:W-:-:S05]  /*a710*/  @P0 IMAD.X R7, RZ, RZ, R2, P1 ;  /* 0x000000ffff070224 */ /* 0x000fca00008e0602 */
[----:B------:R-:W-:Y:S01]  /*a720*/  @!PT LDS RZ, [RZ] ;  /* 0x00000000fffff984 */ /* 0x000fe20000000800 */
[----:B------:R-:W-:Y:S01]  /*a730*/  @!PT LDS RZ, [RZ] ;  /* 0x00000000fffff984 */ /* 0x000fe20000000800 */
[----:B------:R-:W-:Y:S01]  /*a740*/  @!PT LDS RZ, [RZ] ;  /* 0x00000000fffff984 */ /* 0x000fe20000000800 */
[----:B------:R0:W-:Y:S01]  /*a750*/  @P0 LDGSTS.E.BYPASS.LTC128B.128 [R5+0x11c00], desc[UR36][R6.64], !P2 ;  /* 0x11c0000006050fae */ /* 0x0001e2000d101d64 */
[----:B------:R-:W-:Y:S01]  /*a760*/  PLOP3.LUT P0, PT, PT, PT, PT, 0x80, 0x0 ;  /* 0x000000000000781c */ /* 0x000fe20003f0f070 */
[----:B------:R-:W-:-:S12]  /*a770*/  NOP ;  /* 0x0000000000007918 */ /* 0x000fd80000000000 */
.L_x_13059:
        /* <DEDUP_REMOVED lines=11> */
.L_x_13060:
[----:B------:R1:W5:Y:S01]  /*a830*/  LDL R0, [R1+0x4] ;  /* 0x0000040001007983 */ /* 0x0003620000100800 */
[----:B------:R1:W-:Y:S03]  /*a840*/  SYNCS.ARRIVE.TRANS64.A1T0 RZ, [R3+URZ+0x16830], RZ ;  /* 0x016830ff03ff79a7 */ /* 0x0003e6000810003f */
[----:B0-----:R1:W5:Y:S04]  /*a850*/  LDL.LU R5, [R1+0x20] ;  /* 0x0000200001057983 */ /* 0x0013680000300800 */
[----:B------:R1:W5:Y:S02]  /*a860*/  LDL.LU R4, [R1+0x2c] ;  /* 0x00002c0001047983 */ /* 0x0003640000300800 */
[----:B------:R-:W-:Y:S05]  /*a870*/  WARPSYNC.ALL ;  /* 0x0000000000007948 */ /* 0x000fea0003800000 */
[----:B------:R-:W-:Y:S01]  /*a880*/  ULDC.64 UR4, c[0x0][0x298] ;  /* 0x0000a60000047ab9 */ /* 0x000fe20000000a00 */
[----:B------:R-:W-:Y:S01]  /*a890*/  VIADD R2, R22, 0x8400 ;  /* 0x0000840016027836 */ /* 0x000fe20000000000 */
[----:B------:R-:W-:Y:S01]  /*a8a0*/  BSSY B6, `(.L_x_13061) ;  /* 0x000001f000067945 */ /* 0x000fe20003800000 */
[----:B------:R-:W-:Y:S03]  /*a8b0*/  BAR.SYNC.DEFER_BLOCKING 0x8, 0x200 ;  /* 0x0208000000007b1d */ /* 0x000fe60000010000 */
[----:B------:R-:W-:-:S02]  /*a8c0*/  LOP3.LUT P0, RZ, R2, 0x3ff, RZ, 0xc0, !PT ;  /* 0x000003ff02ff7812 */ /* 0x000fc4000780c0ff */
[----:B-----5:R-:W-:Y:S02]  /*a8d0*/  LOP3.LUT P1, RZ, R0, 0x8, RZ, 0xc0, !PT ;  /* 0x0000000800ff7812 */ /* 0x020fe4000782c0ff */
[----:B------:R-:W-:Y:S01]  /*a8e0*/  SHF.R.S32.HI R0, RZ, 0x1f, R5 ;  /* 0x0000001fff007819 */ /* 0x000fe20000011405 */
[----:B-1----:R-:W-:Y:S01]  /*a8f0*/  IMAD.WIDE.U32 R2, R5, UR4, RZ ;  /* 0x0000000405027c25 */ /* 0x002fe2000f8e00ff */
[----:B------:R-:W-:Y:S02]  /*a900*/  SEL R29, R29, RZ, !P1 ;  /* 0x000000ff1d1d7207 */ /* 0x000fe40004800000 */
[----:B------:R-:W-:Y:S01]  /*a910*/  SEL R4, R4, RZ, !P1 ;  /* 0x000000ff04047207 */ /* 0x000fe20004800000 */
[----:B------:R-:W-:Y:S01]  /*a920*/  IMAD R0, R0, UR4, RZ ;  /* 0x0000000400007c24 */ /* 0x000fe2000f8e02ff */
[----:B------:R0:W-:Y:S03]  /*a930*/  STL.64 [R1+0x20], R2 ;  /* 0x0000200201007387 */ /* 0x0001e60000100a00 */
[----:B------:R-:W-:Y:S01]  /*a940*/  IMAD R0, R5, UR5, R0 ;  /* 0x0000000505007c24 */ /* 0x000fe2000f8e0200 */
[----:B------:R0:W-:Y:S03]  /*a950*/  STL [R1+0x38], R4 ;  /* 0x0000380401007387 */ /* 0x0001e60000100800 */
[----:B------:R-:W-:-:S05]  /*a960*/  IMAD.IADD R0, R3, 0x1, R0 ;  /* 0x0000000103007824 */ /* 0x000fca00078e0200 */
[----:B------:R0:W-:Y:S01]  /*a970*/  STL [R1+0x2c], R0 ;  /* 0x00002c0001007387 */ /* 0x0001e20000100800 */
[----:B------:R-:W-:Y:S05]  /*a980*/  @!P0 BRA `(.L_x_13062) ;  /* 0x0000000000408947 */ /* 0x000fea0003800000 */
[----:B0-----:R-:W-:Y:S01]  /*a990*/  MOV R2, 0x0 ;  /* 0x0000000000027802 */ /* 0x001fe20000000f00 */
        /* <DEDUP_REMOVED lines=15> */
.L_x_13062:
[----:B------:R-:W-:Y:S05]  /*aa90*/  BSYNC B6 ;  /* 0x0000000000067941 */ /* 0x000fea0003800000 */
.L_x_13061:
[----:B0-----:R-:W2:Y:S01]  /*aaa0*/  LDL.LU R2, [R1+0x2c] ;  /* 0x00002c0001027983 */ /* 0x001ea20000300800 */
[----:B------:R-:W0:Y:S01]  /*aab0*/  LDC R9, c[0x0][0x448] ;  /* 0x00011200ff097b82 */ /* 0x000e220000000800 */
[----:B------:R-:W-:Y:S01]  /*aac0*/  ULDC.64 UR4, c[0x0][0x2d8] ;  /* 0x0000b60000047ab9 */ /* 0x000fe20000000a00 */
[----:B------:R-:W-:Y:S01]  /*aad0*/  ULDC.64 UR6, c[0x0][0x2e0] ;  /* 0x0000b80000067ab9 */ /* 0x000fe20000000a00 */
[----:B------:R-:W3:Y:S01]  /*aae0*/  LDL.LU.64 R20, [R1+0x20] ;  /* 0x0000200001147983 */ /* 0x000ee20000300a00 */
[----:B------:R-:W-:-:S03]  /*aaf0*/  ULDC.64 UR8, c[0x0][0x280] ;  /* 0x0000a00000087ab9 */ /* 0x000fc60000000a00 */
[----:B------:R-:W4:Y:S04]  /*ab00*/  LDL.LU R0, [R1+0x38] ;  /* 0x0000380001007983 */ /* 0x000f280000300800 */
[----:B------:R1:W5:Y:S01]  /*ab10*/  LDL R10, [R1+0x1c] ;  /* 0x00001c00010a7983 */ /* 0x0003620000100800 */
[----:B0-----:R-:W-:-:S13]  /*ab20*/  ISETP.NE.AND P0, PT, R9, 0x1, PT ;  /* 0x000000010900780c */ /* 0x001fda0003f05270 */
[----:B------:R-:W0:Y:S08]  /*ab30*/  @P0 LDC R4, c[0x0][0x44c] ;  /* 0x00011300ff040b82 */ /* 0x000e300000000800 */
[----:B------:R-:W1:Y:S08]  /*ab40*/  @P0 LDC R5, c[0x0][0x450] ;  /* 0x00011400ff050b82 */ /* 0x000e700000000800 */
[----:B------:R-:W1:Y:S01]  /*ab50*/  @P0 LDC R8, c[0x0][0x450] ;  /* 0x00011400ff080b82 */ /* 0x000e620000000800 */
[----:B--2---:R-:W-:Y:S01]  /*ab60*/  IMAD.MOV.U32 R3, RZ, RZ, R2 ;  /* 0x000000ffff037224 */ /* 0x004fe200078e0002 */
[----:B---3--:R-:W2:Y:S01]  /*ab70*/  S2R R21, SR_TID.X ;  /* 0x0000000000157919 */ /* 0x008ea20000002100 */
[----:B------:R-:W-:-:S02]  /*ab80*/  IMAD.MOV.U32 R2, RZ, RZ, R20 ;  /* 0x000000ffff027224 */ /* 0x000fc400078e0014 */
[----:B------:R-:W3:Y:S02]  /*ab90*/  S2R R20, SR_TID.X ;  /* 0x0000000000147919 */ /* 0x000ee40000002100 */
[----:B------:R-:W-:-:S04]  /*aba0*/  IMAD.WIDE.U32 R2, R24, UR4, R2 ;  /* 0x0000000418027c25 */ /* 0x000fc8000f8e0002 */
[----:B------:R-:W-:Y:S01]  /*abb0*/  IMAD R3, R24, UR5, R3 ;  /* 0x0000000518037c24 */ /* 0x000fe2000f8e0203 */
[----:B------:R-:W-:Y:S01]  /*abc0*/  ULDC.64 UR4, c[0x0][0x2d0] ;  /* 0x0000b40000047ab9 */ /* 0x000fe20000000a00 */
[----:B----4-:R-:W-:Y:S02]  /*abd0*/  IMAD R0, R0, UR6, RZ ;  /* 0x0000000600007c24 */ /* 0x010fe4000f8e02ff */
        /* <DEDUP_REMOVED lines=21> */
[----:B------:R-:W-:-:S05]  /*ad30*/  SHF.R.S32.HI R7, RZ, 0x1f, R0 ;  /* 0x0000001fff077819 */ /* 0x000fca0000011400 */
[----:B------:R-:W-:Y:S02]  /*ad40*/  IMAD R7, R7, UR6, RZ ;  /* 0x0000000607077c24 */ /* 0x000fe4000f8e02ff */
[----:B------:R-:W-:-:S04]  /*ad50*/  IMAD.WIDE.U32 R4, R0, UR6, R4 ;  /* 0x0000000600047c25 */ /* 0x000fc8000f8e0004 */
[----:B------:R-:W-:-:S04]  /*ad60*/  IMAD R7, R0, UR7, R7 ;  /* 0x0000000700077c24 */ /* 0x000fc8000f8e0207 */
[----:B------:R-:W-:Y:S02]  /*ad70*/  IMAD.IADD R5, R5, 0x1, R7 ;  /* 0x0000000105057824 */ /* 0x000fe400078e0207 */
[----:B------:R-:W0:Y:S01]  /*ad80*/  @P0 LDC R7, c[0x0][0x44c] ;  /* 0x00011300ff070b82 */ /* 0x000e220000000800 */
[----:B------:R-:W-:-:S04]  /*ad90*/  LEA R0, P1, R4, UR8, 0x1 ;  /* 0x0000000804007c11 */ /* 0x000fc8000f8208ff */
[----:B------:R-:W-:Y:S01]  /*ada0*/  LEA.HI.X R4, R4, UR9, R5, 0x1, P1 ;  /* 0x0000000904047c11 */ /* 0x000fe200088f0c05 */
[----:B------:R-:W-:-:S04]  /*adb0*/  VIADD R5, R6, 0x80 ;  /* 0x0000008006057836 */ /* 0x000fc80000000000 */
[----:B------:R-:W-:Y:S01]  /*adc0*/  IMAD.MOV.U32 R6, RZ, RZ, R5 ;  /* 0x000000ffff067224 */ /* 0x000fe200078e0005 */
[----:B------:R-:W1:Y:S01]  /*add0*/  S2R R20, SR_TID.X ;  /* 0x0000000000147919 */ /* 0x000e620000002100 */
[----:B0-----:R-:W-:-:S05]  /*ade0*/  @P0 IMAD.HI.U32 R7, R5, R7, RZ ;  /* 0x0000000705070227 */ /* 0x001fca00078e00ff */
[----:B------:R-:W-:-:S04]  /*adf0*/  @P0 SHF.R.U32.HI R6, RZ, R8, R7 ;  /* 0x00000008ff060219 */ /* 0x000fc80000011607 */
[----:B------:R-:W-:-:S05]  /*ae00*/  IADD3 R7, -R6, RZ, RZ ;  /* 0x000000ff06077210 */ /* 0x000fca0007ffe1ff */
        /* <DEDUP_REMOVED lines=10> */
[----:B------:R-:W-:Y:S01]  /*aeb0*/  IMAD R6, R5, UR7, R6 ;  /* 0x0000000705067c24 */ /* 0x000fe2000f8e0206 */
[----:B------:R-:W-:-:S03]  /*aec0*/  LEA R5, P1, R2, UR8, 0x1 ;  /* 0x0000000802057c11 */ /* 0x000fc6000f8208ff */
[----:B------:R-:W-:Y:S01]  /*aed0*/  IMAD.IADD R6, R3, 0x1, R6 ;  /* 0x0000000103067824 */ /* 0x000fe200078e0206 */
[----:B------:R-:W-:Y:S01]  /*aee0*/  ISETP.GE.AND P0, PT, R28, UR4, PT ;  /* 0x000000041c007c0c */ /* 0x000fe2000bf06270 */
[----:B------:R-:W-:Y:S01]  /*aef0*/  UMOV UR4, 0xffffffff ;  /* 0xffffffff00047882 */ /* 0x000fe20000000000 */
[----:B-1----:R-:W-:Y:S02]  /*af00*/  LOP3.LUT R20, R20, 0x7f, RZ, 0xc0, !PT ;  /* 0x0000007f14147812 */ /* 0x002fe400078ec0ff */
[----:B------:R-:W-:Y:S02]  /*af10*/  LEA.HI.X R2, R2, UR9, R6, 0x1, P1 ;  /* 0x0000000902027c11 */ /* 0x000fe400088f0c06 */
[----:B------:R-:W-:Y:S01]  /*af20*/  SHF.R.U32.HI R20, RZ, 0x3, R20 ;  /* 0x00000003ff147819 */ /* 0x000fe20000011614 */
[----:B--2---:R-:W-:Y:S06]  /*af30*/  BRA.DIV UR4, `(.L_x_13063) ;  /* 0x0000003e046c7947 */ /* 0x004fec000b800000 */
        /* <DEDUP_REMOVED lines=11> */
[----:B------:R0:W-:Y:S02]  /*aff0*/  @!P2 LDGSTS.E.BYPASS.LTC128B.128 [R10+0x8400], desc[UR36][R6.64], !P0 ;  /* 0x08400000060aafae */ /* 0x0001e4000c101d64 */
[----:B0-----:R-:W-:Y:S02]  /*b000*/  VIADD R6, R17, 0x10 ;  /* 0x0000001011067836 */ /* 0x001fe40000000000 */
        /* <DEDUP_REMOVED lines=33> */
[----:B0-----:R-:W-:-:S04]  /*b220*/  @!P1 LEA R7, P2, R28, R7, 0x1 ;  /* 0x000000071c079211 */ /* 0x001fc800078408ff */
[----:B-1----:R-:W-:-:S04]  /*b230*/  @!P1 IADD3.X R6, RZ, R6, RZ, P2, !PT ;  /* 0x00000006ff069210 */ /* 0x002fc800017fe4ff */
        /* <DEDUP_REMOVED lines=17> */
[----:B------:R-:W1:Y:S04]  /*b350*/  SHFL.IDX PT, R6, R4, 0x6, 0x181f ;  /* 0x00d81f0004067f89 */ /* 0x000e6800000e0000 */
[----:B------:R-:W-:Y:S07]  /*b360*/  SHFL.IDX PT, R4, R4, 0x7, 0x181f ;  /* 0x00f81f0004047f89 */ /* 0x000fee00000e0000 */
[----:B0-----:R-:W-:-:S05]  /*b370*/  @!P1 LEA R7, P2, R28, R7, 0x1 ;  /* 0x000000071c079211 */ /* 0x001fca00078408ff */
[----:B-1----:R-:W-:-:S05]  /*b380*/  @!P1 IMAD.X R6, RZ, RZ, R6, P2 ;  /* 0x000000ffff069224 */ /* 0x002fca00010e0606 */
[----:B------:R-:W-:-:S04]  /*b390*/  @!P1 LOP3.LUT R7, R7, R6, RZ, 0x3c, !PT ;  /* 0x0000000607079212 */ /* 0x000fc800078e3cff */
[----:B------:R-:W-:-:S04]  /*b3a0*/  @!P1 LOP3.LUT R6, R7, R6, RZ, 0x3c, !PT ;  /* 0x0000000607069212 */ /* 0x000fc800078e3cff */
[----:B------:R-:W-:-:S05]  /*b3b0*/  @!P1 LOP3.LUT R7, R7, R6, RZ, 0x3c, !PT ;  /* 0x0000000607079212 */ /* 0x000fca00078e3cff */
[----:B------:R0:W-:Y:S04]  /*b3c0*/  @!P1 LDGSTS.E.BYPASS.LTC128B.128 [R10+0xb400], desc[UR36][R6.64], !P0 ;  /* 0x0b400000060a9fae */ /* 0x0001e8000c101d64 */
[----:B0-----:R0:W1:Y:S02]  /*b3d0*/  SHFL.IDX PT, R6, R0, 0x7, 0x181f ;  /* 0x00f81f0000067f89 */ /* 0x00106400000e0000 */
[----:B0-----:R-:W-:-:S05]  /*b3e0*/  VIADD R0, R17, 0x80 ;  /* 0x0000008011007836 */ /* 0x001fca0000000000 */
[----:B------:R-:W-:Y:S01]  /*b3f0*/  ISETP.GE.AND P1, PT, R0, R3, PT ;  /* 0x000000030000720c */ /* 0x000fe20003f26270 */
[----:B------:R-:W-:-:S05]  /*b400*/  VIADD R0, R17, 0x70 ;  /* 0x0000007011007836 */ /* 0x000fca0000000000 */
[----:B------:R-:W-:Y:S02]  /*b410*/  ISETP.GE.AND P2, PT, R0, R3, PT ;  /* 0x000000030000720c */ /* 0x000fe40003f46270 */
[----:B------:R-:W-:Y:S11]  /*b420*/  SHFL.IDX PT, R0, R2, RZ, 0x181f ;  /* 0x00181fff02007589 */ /* 0x000ff600000e0000 */
[----:B-1----:R-:W-:-:S05]  /*b430*/  @!P2 LEA R6, P3, R28, R6, 0x1 ;  /* 0x000000061c06a211 */ /* 0x002fca00078608ff */
[----:B------:R-:W-:Y:S02]  /*b440*/  @!P2 IMAD.X R7, RZ, RZ, R4, P3 ;  /* 0x000000ffff07a224 */ /* 0x000fe400018e0604 */
[----:B------:R-:W0:Y:S04]  /*b450*/  SHFL.IDX PT, R4, R5, RZ, 0x181f ;  /* 0x00181fff05047589 */ /* 0x000e2800000e0000 */
[----:B------:R1:W-:Y:S01]  /*b460*/  @!P2 LDGSTS.E.BYPASS.LTC128B.128 [R10+0xbc00], desc[UR36][R6.64], !P0 ;  /* 0x0bc00000060aafae */ /* 0x0003e2000c101d64 */
[----:B0-----:R-:W-:-:S05]  /*b470*/  @!P1 LEA R4, P3, R28, R4, 0x1 ;  /* 0x000000041c049211 */ /* 0x001fca00078608ff */
[----:B------:R-:W-:Y:S02]  /*b480*/  @!P1 IMAD.X R0, RZ, RZ, R0, P3 ;  /* 0x000000ffff009224 */ /* 0x000fe400018e0600 */
[----:B-1----:R-:W-:Y:S02]  /*b490*/  @!P1 IMAD.MOV.U32 R6, RZ, RZ, R4 ;  /* 0x000000ffff069224 */ /* 0x002fe400078e0004 */
[----:B------:R-:W-:Y:S01]  /*b4a0*/  @!P1 IMAD.MOV.U32 R7, RZ, RZ, R0 ;  /* 0x000000ffff079224 */ /* 0x000fe200078e0000 */
[----:B------:R-:W-:-:S04]  /*b4b0*/  IADD3 R0, R17, 0x90, RZ ;  /* 0x0000009011007810 */ /* 0x000fc80007ffe0ff */
[----:B------:R0:W-:Y:S01]  /*b4c0*/  @!P1 LDGSTS.E.BYPASS.LTC128B.128 [R10+0xc400], desc[UR36][R6.64], !P0 ;  /* 0x0c400000060a9fae */ /* 0x0001e2000c101d64 */
[----:B------:R-:W-:-:S03]  /*b4d0*/  ISETP.GE.AND P1, PT, R0, R3, PT ;  /* 0x000000030000720c */ /* 0x000fc60003f26270 */
[----:B------:R-:W-:Y:S04]  /*b4e0*/  SHFL.IDX PT, R0, R2, 0x1, 0x181f ;  /* 0x00381f0002007f89 */ /* 0x000fe800000e0000 */
[----:B0-----:R-:W0:Y:S06]  /*b4f0*/  SHFL.IDX PT, R6, R5, 0x1, 0x181f ;  /* 0x00381f0005067f89 */ /* 0x001e2c00000e0000 */
[----:B0-----:R-:W-:-:S05]  /*b500*/  @!P1 LEA R6, P2, R28, R6, 0x1 ;  /* 0x000000061c069211 */ /* 0x001fca00078408ff */
[----:B------:R-:W-:-:S04]  /*b510*/  @!P1 IMAD.X R0, RZ, RZ, R0, P2 ;  /* 0x000000ffff009224 */ /* 0x000fc800010e0600 */
[----:B------:R-:W-:Y:S02]  /*b520*/  @!P1 IMAD.MOV.U32 R7, RZ, RZ, R0 ;  /* 0x000000ffff079224 */ /* 0x000fe400078e0000 */
[----:B------:R-:W-:-:S03]  /*b530*/  VIADD R0, R17, 0xa0 ;  /* 0x000000a011007836 */ /* 0x000fc60000000000 */
[----:B------:R0:W-:Y:S02]  /*b540*/  @!P1 LDGSTS.E.BYPASS.LTC128B.128 [R10+0xcc00], desc[UR36][R6.64], !P0 ;  /* 0x0cc00000060a9fae */ /* 0x0001e4000c101d64 */
[----:B------:R-:W-:Y:S02]  /*b550*/  ISETP.GE.AND P2, PT, R0, R3, PT ;  /* 0x000000030000720c */ /* 0x000fe40003f46270 */
[----:B------:R-:W-:Y:S04]  /*b560*/  SHFL.IDX PT, R0, R2, 0x2, 0x181f ;  /* 0x00581f0002007f89 */ /* 0x000fe800000e0000 */
[----:B0-----:R-:W0:Y:S07]  /*b570*/  SHFL.IDX PT, R6, R5, 0x2, 0x181f ;  /* 0x00581f0005067f89 */ /* 0x001e2e00000e0000 */
[----:B0-----:R-:W-:-:S05]  /*b580*/  @!P2 LEA R6, P1, R28, R6, 0x1 ;  /* 0x000000061c06a211 */ /* 0x001fca00078208ff */
[----:B------:R-:W-:-:S04]  /*b590*/  @!P2 IMAD.X R0, RZ, RZ, R0, P1 ;  /* 0x000000ffff00a224 */ /* 0x000fc800008e0600 */
[----:B------:R-:W-:Y:S02]  /*b5a0*/  @!P2 IMAD.MOV.U32 R7, RZ, RZ, R0 ;  /* 0x000000ffff07a224 */ /* 0x000fe400078e0000 */
[----:B------:R0:W1:Y:S04]  /*b5b0*/  SHFL.IDX PT, R0, R2, 0x3, 0x181f ;  /* 0x00781f0002007f89 */ /* 0x00006800000e0000 */
[----:B------:R0:W-:Y:S04]  /*b5c0*/  @!P2 LDGSTS.E.BYPASS.LTC128B.128 [R10+0xd400], desc[UR36][R6.64], !P0 ;  /* 0x0d400000060aafae */ /* 0x0001e8000c101d64 */
[----:B------:R0:W2:Y:S02]  /*b5d0*/  SHFL.IDX PT, R2, R5, 0x3, 0x181f ;  /* 0x00781f0005027f89 */ /* 0x0000a400000e0000 */
.L_x_13162:
[----:B------:R-:W-:-:S05]  /*b5e0*/  VIADD R17, R17, 0xb0 ;  /* 0x000000b011117836 */ /* 0x000fca0000000000 */
[----:B------:R-:W-:-:S13]  /*b5f0*/  ISETP.GE.AND P1, PT, R17, R3, PT ;  /* 0x000000031100720c */ /* 0x000fda0003f26270 */
[----:B0-2---:R-:W-:-:S05]  /*b600*/  @!P1 LEA R2, P2, R28, R2, 0x1 ;  /* 0x000000021c029211 */ /* 0x005fca00078408ff */
[----:B-1----:R-:W-:-:S05]  /*b610*/  @!P1 IMAD.X R3, RZ, RZ, R0, P2 ;  /* 0x000000ffff039224 */ /* 0x002fca00010e0600 */
[----:B------:R-:W-:Y:S01]  /*b620*/  @!PT LDS RZ, [RZ] ;  /* 0x00000000fffff984 */ /* 0x000fe20000000800 */
[----:B------:R-:W-:Y:S01]  /*b630*/  @!PT LDS RZ, [RZ] ;  /* 0x00000000fffff984 */ /* 0x000fe20000000800 */
[----:B------:R-:W-:Y:S01]  /*b640*/  @!PT LDS RZ, [RZ] ;  /* 0x00000000fffff984 */ /* 0x000fe20000000800 */
[----:B------:R0:W-:Y:S01]  /*b650*/  @!P1 LDGSTS.E.BYPASS.LTC128B.128 [R10+0xdc00], desc[UR36][R2.64], !P0 ;  /* 0x0dc00000020a9fae */ /* 0x0001e2000c101d64 */
[----:B------:R-:W-:Y:S01]  /*b660*/  PLOP3.LUT P0, PT, PT, PT, PT, 0x80, 0x0 ;  /* 0x000000000000781c */ /* 0x000fe20003f0f070 */
[----:B------:R-:W-:-:S12]  /*b670*/  NOP ;  /* 0x0000000000007918 */ /* 0x000fd80000000000 */
.L_x_13064:
        /* <DEDUP_REMOVED lines=18> */
.L_x_13163:
[----:B------:R-:W-:Y:S05]  /*b7a0*/  BSYNC B0 ;  /* 0x0000000000007941 */ /* 0x000fea0003800000 */
.L_x_13065:
[----:B------:R-:W2:Y:S04]  /*b7b0*/  LDL.LU R3, [R1+0x34] ;  /* 0x0000340001037983 */ /* 0x000ea80000300800 */
[----:B------:R-:W3:Y:S01]  /*b7c0*/  LDL R2, [R1+0x10] ;  /* 0x0000100001027983 */ /* 0x000ee20000100800 */
[----:B------:R-:W-:Y:S01]  /*b7d0*/  BSSY B0, `(.L_x_13067) ;  /* 0x0000102000007945 */ /* 0x000fe20003800000 */
[----:B--2---:R-:W-:-:S05]  /*b7e0*/  VIADD R7, R3, 0xfffffffe ;  /* 0xfffffffe03077836 */ /* 0x004fca0000000000 */
[----:B---3--:R-:W-:-:S13]  /*b7f0*/  ISETP.GE.AND P0, PT, R7, R2, PT ;  /* 0x000000020700720c */ /* 0x008fda0003f06270 */
[----:B------:R-:W-:Y:S05]  /*b800*/  @!P0 BRA `(.L_x_13068) ;  /* 0x0000000c00f88947 */ /* 0x000fea0003800000 */
[----:B------:R-:W-:Y:S01]  /*b810*/  ULDC UR4, c[0x0][0x2f4] ;  /* 0x0000bd0000047ab9 */ /* 0x000fe20000000800 */
[----:B------:R-:W-:Y:S01]  /*b820*/  MOV R6, R25 ;  /* 0x0000001900067202 */ /* 0x000fe20000000f00 */
[----:B------:R-:W-:Y:S01]  /*b830*/  IMAD.MOV.U32 R17, RZ, RZ, R27 ;  /* 0x000000ffff117224 */ /* 0x000fe200078e001b */
[----:B------:R-:W-:Y:S01]  /*b840*/  ISETP.GE.AND P1, PT, R28, UR4, PT ;  /* 0x000000041c007c0c */ /* 0x000fe2000bf26270 */
[----:B------:R-:W-:-:S12]  /*b850*/  IMAD.MOV.U32 R29, RZ, RZ, R26 ;  /* 0x000000ffff1d7224 */ /* 0x000fd800078e001a */
.L_x_13081:
[----:B------:R-:W2:Y:S01]  /*b860*/  LDL R10, [R1+0x14] ;  /* 0x00001400010a7983 */ /* 0x000ea20000100800 */
[----:B------:R-:W1:Y:S03]  /*b870*/  LDC R3, c[0x0][0x430] ;  /* 0x00010c00ff037b82 */ /* 0x000e660000000800 */
[----:B------:R-:W3:Y:S04]  /*b880*/  LDL R9, [R1+0x18] ;  /* 0x0000180001097983 */ /* 0x000ee80000100800 */
[----:B------:R-:W4:Y:S01]  /*b890*/  LDL R5, [R1] ;  /* 0x0000000001057983 */ /* 0x000f220000100800 */
[----:B------:R-:W0:Y:S03]  /*b8a0*/  S2R R2, SR_TID.X ;  /* 0x0000000000027919 */ /* 0x000e260000002100 */
[----:B------:R-:W5:Y:S01]  /*b8b0*/  LDL R8, [R1+0x48] ;  /* 0x0000480001087983 */ /* 0x000f620000100800 */
        /* <DEDUP_REMOVED lines=9> */
[----:B------:R-:W-:Y:S01]  /*b950*/  ULDC UR4, c[0x0][0x430] ;  /* 0x00010c0000047ab9 */ /* 0x000fe20000000800 */
[----:B--2---:R-:W-:-:S05]  /*b960*/  IADD3 R3, R2, R3, R10 ;  /* 0x0000000302037210 */ /* 0x004fca0007ffe00a */
[----:B-1----:R-:W-:-:S04]  /*b970*/  @P0 IMAD.HI.U32 R4, R3, R4, RZ ;  /* 0x0000000403040227 */ /* 0x002fc800078e00ff */
[----:B------:R-:W-:Y:S01]  /*b980*/  IMAD.MOV.U32 R2, RZ, RZ, R3 ;  /* 0x000000ffff027224 */ /* 0x000fe200078e0003 */
[----:B0-----:R-:W-:-:S05]  /*b990*/  @P0 SHF.R.U32.HI R2, RZ, R0, R4 ;  /* 0x00000000ff020219 */ /* 0x001fca0000011604 */
[----:B------:R-:W-:-:S04]  /*b9a0*/  IMAD.MOV R0, RZ, RZ, -R2 ;  /* 0x000000ffff007224 */ /* 0x000fc800078e0a02 */
[----:B------:R-:W-:Y:S01]  /*b9b0*/  IMAD R0, R0, UR4, R3 ;  /* 0x0000000400007c24 */ /* 0x000fe2000f8e0203 */
[----:B------:R-:W-:Y:S01]  /*b9c0*/  ULDC.64 UR4, c[0x0][0x428] ;  /* 0x00010a0000047ab9 */ /* 0x000fe20000000a00 */
        /* <DEDUP_REMOVED lines=19> */
.L_x_13069:
[----:B------:R-:W-:Y:S01]  /*bb00*/  IMAD R5, R25, 0x8, R22 ;  /* 0x0000000819057824 */ /* 0x000fe200078e0216 */
[----:B------:R-:W-:Y:S01]  /*bb10*/  SHF.L.U32 R2, R27, 0x1f, RZ ;  /* 0x0000001f1b027819 */ /* 0x000fe200000006ff */
[----:B------:R-:W-:Y:S03]  /*bb20*/  BSSY B1, `(.L_x_13070) ;  /* 0x0000003000017945 */ /* 0x000fe60003800000 */
[----:B------:R-:W0:Y:S02]  /*bb30*/  SYNCS.PHASECHK.TRANS64.TRYWAIT P0, [R5+URZ+0x16840], R2 ;  /* 0x01684002050075a7 */ /* 0x000e24000800017f */
[----:B0-----:R-:W-:Y:S05]  /*bb40*/  @!P0 BRA `(.L_x_13071) ;  /* 0x0000004000608947 */ /* 0x001fea0003800000 */
.L_x_13164:
[----:B------:R-:W-:Y:S05]  /*bb50*/  BSYNC B1 ;  /* 0x0000000000017941 */ /* 0x000fea0003800000 */
.L_x_13070:
[----:B------:R-:W2:Y:S01]  /*bb60*/  LDL R3, [R1+0x4] ;  /* 0x0000040001037983 */ /* 0x000ea20000100800 */
[----:B------:R-:W-:Y:S01]  /*bb70*/  SHF.R.S32.HI R20, RZ, 0x1f, R0 ;  /* 0x0000001fff147819 */ /* 0x000fe20000011400 */
[----:B------:R-:W-:Y:S01]  /*bb80*/  ULDC.64 UR4, c[0x0][0x300] ;  /* 0x0000c00000047ab9 */ /* 0x000fe20000000a00 */
[----:B------:R-:W-:Y:S01]  /*bb90*/  ULDC.64 UR6, c[0x0][0x2e8] ;  /* 0x0000ba0000067ab9 */ /* 0x000fe20000000a00 */
[----:B------:R-:W1:Y:S02]  /*bba0*/  S2R R8, SR_TID.X ;  /* 0x0000000000087919 */ /* 0x000e640000002100 */
[----:B------:R-:W-:-:S04]  /*bbb0*/  IMAD R7, R20, UR4, RZ ;  /* 0x0000000414077c24 */ /* 0x000fc8000f8e02ff */
[----:B------:R-:W-:Y:S02]  /*bbc0*/  IMAD R7, R0, UR5, R7 ;  /* 0x0000000500077c24 */ /* 0x000fe4000f8e0207 */
[C---:B-1----:R-:W-:Y:S02]  /*bbd0*/  IMAD.SHL.U32 R9, R8.reuse, 0x8, RZ ;  /* 0x0000000808097824 */ /* 0x042fe400078e00ff */
[----:B------:R-:W-:-:S03]  /*bbe0*/  IMAD.SHL.U32 R11, R8, 0x8, RZ ;  /* 0x00000008080b7824 */ /* 0x000fc600078e00ff */
[----:B------:R-:W-:-:S04]  /*bbf0*/  LOP3.LUT R9, R9, 0x1f8, RZ, 0xc0, !PT ;  /* 0x000001f809097812 */ /* 0x000fc800078ec0ff */
[----:B------:R-:W-:-:S04]  /*bc00*/  LOP3.LUT R9, R9, 0x38, R8, 0x78, !PT ;  /* 0x0000003809097812 */ /* 0x000fc800078e7808 */
[----:B------:R-:W-:-:S05]  /*bc10*/  LOP3.LUT R9, R9, 0x200, R11, 0xf8, !PT ;  /* 0x0000020009097812 */ /* 0x000fca00078ef80b */
[----:B------:R-:W-:Y:S01]  /*bc20*/  IMAD R9, R25, 0x2000, R9 ;  /* 0x0000200019097824 */ /* 0x000fe200078e0209 */
[----:B--2---:R-:W-:Y:S01]  /*bc30*/  LOP3.LUT P2, RZ, R3, 0x1, RZ, 0xc0, !PT ;  /* 0x0000000103ff7812 */ /* 0x004fe2000784c0ff */
[----:B0-----:R-:W-:Y:S01]  /*bc40*/  IMAD.WIDE.U32 R2, R0, UR4, RZ ;  /* 0x0000000400027c25 */ /* 0x001fe2000f8e00ff */
[----:B------:R-:W-:-:S04]  /*bc50*/  ULDC.64 UR4, c[0x0][0x310] ;  /* 0x0000c40000047ab9 */ /* 0x000fc80000000a00 */
[----:B------:R-:W-:Y:S01]  /*bc60*/  IADD3 R3, R3, R7, RZ ;  /* 0x0000000703037210 */ /* 0x000fe20007ffe0ff */
[----:B------:R-:W-:-:S04]  /*bc70*/  IMAD R7, R21, UR4, RZ ;  /* 0x0000000415077c24 */ /* 0x000fc8000f8e02ff */
        /* <DEDUP_REMOVED lines=48> */
[----:B------:R0:W-:Y:S04]  /*bf80*/  LDGSTS.E.BYPASS.LTC128B.128 [R9+0x11400], desc[UR36][R2.64], !P2 ;  /* 0x1140000002097fae */ /* 0x0001e8000d101d64 */
[----:B0-2---:R0:W1:Y:S02]  /*bf90*/  SHFL.IDX PT, R2, R8, 0x7, 0x181f ;  /* 0x00f81f0008027f89 */ /* 0x00506400000e0000 */
.L_x_13182:
[----:B-1----:R-:W-:-:S05]  /*bfa0*/  IADD3 R2, P0, R2, R7, RZ ;  /* 0x0000000702027210 */ /* 0x002fca0007f1e0ff */
[----:B------:R-:W-:Y:S01]  /*bfb0*/  IMAD.X R3, RZ, RZ, R10, P0 ;  /* 0x000000ffff037224 */ /* 0x000fe200000e060a */
[----:B------:R-:W-:-:S04]  /*bfc0*/  PLOP3.LUT P0, PT, PT, PT, PT, 0x80, 0x0 ;  /* 0x000000000000781c */ /* 0x000fc80003f0f070 */
[----:B------:R-:W-:Y:S01]  /*bfd0*/  @!PT LDS RZ, [RZ] ;  /* 0x00000000fffff984 */ /* 0x000fe20000000800 */
[----:B------:R-:W-:Y:S01]  /*bfe0*/  @!PT LDS RZ, [RZ] ;  /* 0x00000000fffff984 */ /* 0x000fe20000000800 */
[----:B------:R-:W-:Y:S01]  /*bff0*/  @!PT LDS RZ, [RZ] ;  /* 0x00000000fffff984 */ /* 0x000fe20000000800 */
[----:B------:R1:W-:Y:S01]  /*c000*/  LDGSTS.E.BYPASS.LTC128B.128 [R9+0x11c00], desc[UR36][R2.64], !P2 ;  /* 0x11c0000002097fae */ /* 0x0003e2000d101d64 */
[----:B------:R-:W-:-:S08]  /*c010*/  NOP ;  /* 0x0000000000007918 */ /* 0x000fd00000000000 */
.L_x_13073:
        /* <DEDUP_REMOVED lines=11> */
.L_x_13074:
[----:B------:R1:W-:Y:S01]  /*c0d0*/  SYNCS.ARRIVE.TRANS64.A1T0 RZ, [R5+URZ+0x16830], RZ ;  /* 0x016830ff05ff79a7 */ /* 0x0003e2000810003f */
[----:B------:R-:W-:Y:S05]  /*c0e0*/  @!P3 BRA `(.L_x_13075) ;  /* 0x000000000004b947 */ /* 0x000fea0003800000 */
[----:B------:R-:W-:Y:S01]  /*c0f0*/  BPT.TRAP 0x1 ;  /* 0x000000040000795c */ /* 0x000fe20000300000 */
.L_x_13075:
[----:B------:R-:W-:Y:S01]  /*c100*/  SHF.L.U32 R2, R17, 0x1f, RZ ;  /* 0x0000001f11027819 */ /* 0x000fe200000006ff */
[----:B-1----:R-:W-:Y:S01]  /*c110*/  IMAD R5, R6, 0x8, R22 ;  /* 0x0000000806057824 */ /* 0x002fe200078e0216 */
[----:B------:R-:W-:Y:S03]  /*c120*/  BSSY B1, `(.L_x_13076) ;  /* 0x0000003000017945 */ /* 0x000fe60003800000 */
[----:B------:R-:W1:Y:S02]  /*c130*/  SYNCS.PHASECHK.TRANS64.TRYWAIT P0, [R5+URZ+0x16860], R2 ;  /* 0x01686002050075a7 */ /* 0x000e64000800017f */
[----:B-1----:R-:W-:Y:S05]  /*c140*/  @!P0 BRA `(.L_x_13077) ;  /* 0x0000004400248947 */ /* 0x002fea0003800000 */
.L_x_13183:
[----:B------:R-:W-:Y:S05]  /*c150*/  BSYNC B1 ;  /* 0x0000000000017941 */ /* 0x000fea0003800000 */
.L_x_13076:
[----:B0-----:R-:W2:Y:S01]  /*c160*/  LDL R8, [R1+0xc] ;  /* 0x00000c0001087983 */ /* 0x001ea20000100800 */
        /* <DEDUP_REMOVED lines=14> */
[----:B------:R-:W-:Y:S01]  /*c250*/  ISETP.LT.OR P0, PT, R8, 0x1, P1 ;  /* 0x000000010800780c */ /* 0x000fe20000f01670 */
[----:B------:R-:W-:Y:S02]  /*c260*/  IMAD R6, R6, 0x2, R22 ;  /* 0x0000000206067824 */ /* 0x000fe400078e0216 */
[----:B------:R-:W1:Y:S01]  /*c270*/  SHFL.IDX PT, R3, R23, RZ, 0x181f ;  /* 0x00181fff17037589 */ /* 0x000e6200000e0000 */
[----:B0-----:R-:W-:-:S05]  /*c280*/  IADD3 R2, P2, R2, R7, RZ ;  /* 0x0000000702027210 */ /* 0x001fca0007f5e0ff */
[----:B-1----:R-:W-:-:S05]  /*c290*/  IMAD.X R3, RZ, RZ, R3, P2 ;  /* 0x000000ffff037224 */ /* 0x002fca00010e0603 */
[----:B------:R-:W-:Y:S01]  /*c2a0*/  @!PT LDS RZ, [RZ] ;  /* 0x00000000fffff984 */ /* 0x000fe20000000800 */
[----:B------:R0:W-:Y:S01]  /*c2b0*/  LDGSTS.E.BYPASS.LTC128B.128 [R6+0x400], desc[UR36][R2.64], !P0 ;  /* 0x0040000002067fae */ /* 0x0001e2000c101d64 */
[----:B------:R-:W-:-:S03]  /*c2c0*/  ISETP.LT.OR P0, PT, R8, 0x11, P1 ;  /* 0x000000110800780c */ /* 0x000fc60000f01670 */
[----:B0-----:R-:W0:Y:S04]  /*c2d0*/  SHFL.IDX PT, R2, R18, 0x1, 0x181f ;  /* 0x00381f0012027f89 */ /* 0x001e2800000e0000 */
[----:B------:R-:W1:Y:S01]  /*c2e0*/  SHFL.IDX PT, R3, R23, 0x1, 0x181f ;  /* 0x00381f0017037f89 */ /* 0x000e6200000e0000 */
[----:B0-----:R-:W-:-:S04]  /*c2f0*/  IADD3 R2, P2, R2, R7, RZ ;  /* 0x0000000702027210 */ /* 0x001fc80007f5e0ff */
[----:B-1----:R-:W-:-:S05]  /*c300*/  IADD3.X R3, RZ, R3, RZ, P2, !PT ;  /* 0x00000003ff037210 */ /* 0x002fca00017fe4ff */
[----:B------:R0:W-:Y:S01]  /*c310*/  LDGSTS.E.BYPASS.LTC128B.128 [R6+0xc00], desc[UR36][R2.64], !P0 ;  /* 0x00c0000002067fae */ /* 0x0001e2000c101d64 */
[----:B------:R-:W-:-:S03]  /*c320*/  ISETP.LT.OR P0, PT, R8, 0x21, P1 ;  /* 0x000000210800780c */ /* 0x000fc60000f01670 */
[----:B0-----:R-:W0:Y:S04]  /*c330*/  SHFL.IDX PT, R2, R18, 0x2, 0x181f ;  /* 0x00581f0012027f89 */ /* 0x001e2800000e0000 */
[----:B------:R-:W1:Y:S01]  /*c340*/  SHFL.IDX PT, R3, R23, 0x2, 0x181f ;  /* 0x00581f0017037f89 */ /* 0x000e6200000e0000 */
[----:B0-----:R-:W-:-:S05]  /*c350*/  IADD3 R2, P2, R2, R7, RZ ;  /* 0x0000000702027210 */ /* 0x001fca0007f5e0ff */
[----:B-1----:R-:W-:-:S05]  /*c360*/  IMAD.X R3, RZ, RZ, R3, P2 ;  /* 0x000000ffff037224 */ /* 0x002fca00010e0603 */
        /* <DEDUP_REMOVED lines=21> */
[----:B------:R-:W1:Y:S04]  /*c4c0*/  SHFL.IDX PT, R3, R23, 0x6, 0x181f ;  /* 0x00d81f0017037f89 */ /* 0x000e6800000e0000 */
[----:B------:R-:W2:Y:S01]  /*c4d0*/  SHFL.IDX PT, R23, R23, 0x7, 0x181f ;  /* 0x00f81f0017177f89 */ /* 0x000ea200000e0000 */
[----:B0-----:R-:W-:-:S05]  /*c4e0*/  IADD3 R2, P2, R2, R7, RZ ;  /* 0x0000000702027210 */ /* 0x001fca0007f5e0ff */
[----:B-1----:R-:W-:-:S05]  /*c4f0*/  IMAD.X R3, RZ, RZ, R3, P2 ;  /* 0x000000ffff037224 */ /* 0x002fca00010e0603 */
[----:B------:R0:W-:Y:S04]  /*c500*/  LDGSTS.E.BYPASS.LTC128B.128 [R6+0x3400], desc[UR36][R2.64], !P0 ;  /* 0x0340000002067fae */ /* 0x0001e8000c101d64 */
[----:B0-2---:R0:W1:Y:S02]  /*c510*/  SHFL.IDX PT, R2, R18, 0x7, 0x181f ;  /* 0x00f81f0012027f89 */ /* 0x00506400000e0000 */
.L_x_13201:
[----:B------:R-:W-:Y:S01]  /*c520*/  ISETP.LT.OR P0, PT, R8, 0x71, P1 ;  /* 0x000000710800780c */ /* 0x000fe20000f01670 */
[----:B------:R-:W-:Y:S01]  /*c530*/  ULDC.64 UR4, c[0x0][0x328] ;  /* 0x0000ca0000047ab9 */ /* 0x000fe20000000a00 */
[----:B-1----:R-:W-:Y:S01]  /*c540*/  IADD3 R2, P2, R2, R7, RZ ;  /* 0x0000000702027210 */ /* 0x002fe20007f5e0ff */
[----:B------:R-:W-:-:S04]  /*c550*/  ULDC.64 UR6, c[0x0][0x318] ;  /* 0x0000c60000067ab9 */ /* 0x000fc80000000a00 */
[----:B------:R-:W-:-:S06]  /*c560*/  IMAD.X R3, RZ, RZ, R23, P2 ;  /* 0x000000ffff037224 */ /* 0x000fcc00010e0617 */
[----:B------:R-:W-:Y:S01]  /*c570*/  @!PT LDS RZ, [RZ] ;  /* 0x00000000fffff984 */ /* 0x000fe20000000800 */
[----:B------:R-:W-:Y:S01]  /*c580*/  @!PT LDS RZ, [RZ] ;  /* 0x00000000fffff984 */ /* 0x000fe20000000800 */
[----:B------:R-:W-:Y:S01]  /*c590*/  @!PT LDS RZ, [RZ] ;  /* 0x00000000fffff984 */ /* 0x000fe20000000800 */
[----:B------:R1:W-:Y:S01]  /*c5a0*/  LDGSTS.E.BYPASS.LTC128B.128 [R6+0x3c00], desc[UR36][R2.64], !P0 ;  /* 0x03c0000002067fae */ /* 0x0003e2000c101d64 */
[----:B------:R-:W-:Y:S01]  /*c5b0*/  PLOP3.LUT P0, PT, PT, PT, PT, 0x80, 0x0 ;  /* 0x000000000000781c */ /* 0x000fe20003f0f070 */
[----:B-1----:R-:W-:Y:S02]  /*c5c0*/  IMAD R6, R20, UR4, RZ ;  /* 0x0000000414067c24 */ /* 0x002fe4000f8e02ff */
[----:B------:R-:W-:-:S04]  /*c5d0*/  IMAD.WIDE.U32 R2, R0, UR4, RZ ;  /* 0x0000000400027c25 */ /* 0x000fc8000f8e00ff */
[----:B------:R-:W-:Y:S01]  /*c5e0*/  IMAD R6, R0, UR5, R6 ;  /* 0x0000000500067c24 */ /* 0x000fe2000f8e0206 */
[----:B------:R-:W-:Y:S01]  /*c5f0*/  ULDC.64 UR4, c[0x0][0x338] ;  /* 0x0000ce0000047ab9 */ /* 0x000fe20000000a00 */
[----:B------:R-:W-:Y:S02]  /*c600*/  NOP ;  /* 0x0000000000007918 */ /* 0x000fe40000000000 */
[----:B------:R-:W-:Y:S02]  /*c610*/  IMAD.IADD R3, R3, 0x1, R6 ;  /* 0x0000000103037824 */ /* 0x000fe400078e0206 */
[----:B------:R-:W-:-:S04]  /*c620*/  IMAD.WIDE.U32 R2, R4, UR4, R2 ;  /* 0x0000000404027c25 */ /* 0x000fc8000f8e0002 */
[----:B------:R-:W-:-:S04]  /*c630*/  IMAD R0, R21, UR4, RZ ;  /* 0x0000000415007c24 */ /* 0x000fc8000f8e02ff */
[----:B------:R-:W-:Y:S01]  /*c640*/  IMAD R0, R4, UR5, R0 ;  /* 0x0000000504007c24 */ /* 0x000fe2000f8e0200 */
[----:B------:R-:W-:-:S03]  /*c650*/  ULDC.64 UR4, c[0x0][0x330] ;  /* 0x0000cc0000047ab9 */ /* 0x000fc60000000a00 */
[----:B------:R-:W-:Y:S02]  /*c660*/  IMAD.IADD R3, R3, 0x1, R0 ;  /* 0x0000000103037824 */ /* 0x000fe400078e0200 */
[----:B------:R-:W-:-:S04]  /*c670*/  IMAD.WIDE.U32 R2, R24, UR4, R2 ;  /* 0x0000000418027c25 */ /* 0x000fc8000f8e0002 */
[----:B------:R-:W-:Y:S01]  /*c680*/  IMAD R0, R24, UR5, R3 ;  /* 0x0000000518007c24 */ /* 0x000fe2000f8e0203 */
[----:B0-----:R-:W-:-:S04]  /*c690*/  LEA R18, P2, R2, UR6, 0x1 ;  /* 0x0000000602127c11 */ /* 0x001fc8000f8408ff */
[----:B------:R-:W-:-:S09]  /*c6a0*/  LEA.HI.X R0, R2, UR7, R0, 0x1, P2 ;  /* 0x0000000702007c11 */ /* 0x000fd200090f0c00 */
.L_x_13079:
        /* <DEDUP_REMOVED lines=12> */
.L_x_13080:
[----:B------:R-:W2:Y:S01]  /*c770*/  LDL R0, [R1+0x10] ;  /* 0x0000100001007983 */ /* 0x000ea20000100800 */
[----:B------:R1:W-:Y:S01]  /*c780*/  SYNCS.ARRIVE.TRANS64.A1T0 RZ, [R5+URZ+0x16850], RZ ;  /* 0x016850ff05ff79a7 */ /* 0x0003e2000810003f */
[C---:B------:R-:W-:Y:S01]  /*c790*/  VIADD R7, R26.reuse, 0xffffffff ;  /* 0xffffffff1a077836 */ /* 0x040fe20000000000 */
[----:B------:R-:W-:Y:S01]  /*c7a0*/  MOV R6, R25 ;  /* 0x0000001900067202 */ /* 0x000fe20000000f00 */
[----:B------:R-:W-:Y:S02]  /*c7b0*/  IMAD.MOV.U32 R17, RZ, RZ, R27 ;  /* 0x000000ffff117224 */ /* 0x000fe400078e001b */
[----:B------:R-:W-:Y:S01]  /*c7c0*/  IMAD.MOV.U32 R29, RZ, RZ, R26 ;  /* 0x000000ffff1d7224 */ /* 0x000fe200078e001a */
[----:B--2---:R-:W-:-:S13]  /*c7d0*/  ISETP.GT.AND P0, PT, R26, R0, PT ;  /* 0x000000001a00720c */ /* 0x004fda0003f04270 */
[----:B-1----:R-:W-:Y:S05]  /*c7e0*/  @P0 BRA `(.L_x_13081) ;  /* 0xfffffff0001c0947 */ /* 0x002fea000383ffff */
.L_x_13068:
[----:B------:R-:W-:Y:S05]  /*c7f0*/  BSYNC B0 ;  /* 0x0000000000007941 */ /* 0x000fea0003800000 */
.L_x_13067:
        /* <DEDUP_REMOVED lines=17> */
.L_x_13083:
[----:B------:R-:W-:Y:S05]  /*c910*/  BSYNC B0 ;  /* 0x0000000000007941 */ /* 0x000fea0003800000 */
.L_x_13082:
[----:B------:R-:W2:Y:S02]  /*c920*/  LDL R0, [R1+0x48] ;  /* 0x0000480001007983 */ /* 0x000ea40000100800 */
[----:B--2---:R-:W-:-:S13]  /*c930*/  ISETP.NE.AND P0, PT, R0, 0x3, PT ;  /* 0x000000030000780c */ /* 0x004fda0003f05270 */
[----:B------:R-:W-:Y:S05]  /*c940*/  @!P0 BRA `(.L_x_13084) ;  /* 0x0000000000048947 */ /* 0x000fea0003800000 */
[----:B------:R-:W-:Y:S01]  /*c950*/  BPT.TRAP 0x1 ;  /* 0x000000040000795c */ /* 0x000fe20000300000 */
.L_x_13084:
[----:B------:R-:W2:Y:S01]  /*c960*/  LDL.LU R2, [R1+0xc] ;  /* 0x00000c0001027983 */ /* 0x000ea20000300800 */
[----:B------:R-:W-:Y:S01]  /*c970*/  IMAD R0, R25, 0x8, R22 ;  /* 0x0000000819007824 */ /* 0x000fe200078e0216 */
[----:B------:R-:W-:Y:S01]  /*c980*/  SHF.L.U32 R3, R27, 0x1f, RZ ;  /* 0x0000001f1b037819 */ /* 0x000fe200000006ff */
[----:B------:R-:W-:Y:S03]  /*c990*/  BSSY B0, `(.L_x_13085) ;  /* 0x0000004000007945 */ /* 0x000fe60003800000 */
[----:B------:R-:W0:Y:S01]  /*c9a0*/  SYNCS.PHASECHK.TRANS64.TRYWAIT P0, [R0+URZ+0x16860], R3 ;  /* 0x01686003000075a7 */ /* 0x000e22000800017f */
[----:B--2---:R-:W-:Y:S01]  /*c9b0*/  IMAD R6, R26, -0x80, R2 ;  /* 0xffffff801a067824 */ /* 0x004fe200078e0202 */
[----:B0-----:R-:W-:Y:S06]  /*c9c0*/  @!P0 BRA `(.L_x_13086) ;  /* 0x0000004400608947 */ /* 0x001fec0003800000 */
.L_x_13202:
[----:B------:R-:W-:Y:S05]  /*c9d0*/  BSYNC B0 ;  /* 0x0000000000007941 */ /* 0x000fea0003800000 */
.L_x_13085:
[----:B------:R-:W1:Y:S01]  /*c9e0*/  S2R R2, SR_TID.X ;  /* 0x0000000000027919 */ /* 0x000e620000002100 */
[----:B------:R-:W-:Y:S01]  /*c9f0*/  UMOV UR4, 0xffffffff ;  /* 0xffffffff00047882 */ /* 0x000fe20000000000 */
[----:B------:R-:W2:Y:S01]  /*ca00*/  S2R R7, SR_TID.X ;  /* 0x0000000000077919 */ /* 0x000ea20000002100 */
[----:B-1----:R-:W-:Y:S01]  /*ca10*/  LOP3.LUT R5, R2, 0x7f, RZ, 0xc0, !PT ;  /* 0x0000007f02057812 */ /* 0x002fe200078ec0ff */
        /* <DEDUP_REMOVED lines=9> */
[----:B------:R-:W1:Y:S01]  /*cab0*/  SHFL.IDX PT, R14, R18, RZ, 0x181f ;  /* 0x00181fff120e7589 */ /* 0x000e6200000e0000 */
[----:B------:R-:W-:Y:S01]  /*cac0*/  ULDC UR4, c[0x0][0x2f4] ;  /* 0x0000bd0000047ab9 */ /* 0x000fe20000000800 */
[C---:B------:R-:W-:Y:S01]  /*cad0*/  IMAD.SHL.U32 R5, R28.reuse, 0x2, RZ ;  /* 0x000000021c057824 */ /* 0x040fe200078e00ff */
[----:B------:R-:W-:Y:S01]  /*cae0*/  ISETP.GE.AND P0, PT, R28, UR4, PT ;  /* 0x000000041c007c0c */ /* 0x000fe2000bf06270 */
[----:B0-----:R-:W0:Y:S01]  /*caf0*/  SHFL.IDX PT, R3, R23, RZ, 0x181f ;  /* 0x00181fff17037589 */ /* 0x001e2200000e0000 */
[----:B------:R-:W-:Y:S02]  /*cb00*/  IMAD R4, R4, 0x2, R22 ;  /* 0x0000000204047824 */ /* 0x000fe400078e0216 */
[----:B------:R-:W-:Y:S02]  /*cb10*/  ISETP.LT.OR P1, PT, R6, 0x1, P0 ;  /* 0x000000010600780c */ /* 0x000fe40000721670 */
[----:B-1----:R-:W-:Y:S02]  /*cb20*/  IADD3 R2, P2, R14, R5, RZ ;  /* 0x000000050e027210 */ /* 0x002fe40007f5e0ff */
[----:B------:R-:W1:Y:S03]  /*cb30*/  SHFL.IDX PT, R14, R18, 0x1, 0x181f ;  /* 0x00381f00120e7f89 */ /* 0x000e6600000e0000 */
[----:B0-----:R-:W-:-:S06]  /*cb40*/  IMAD.X R3, RZ, RZ, R3, P2 ;  /* 0x000000ffff037224 */ /* 0x001fcc00010e0603 */
[----:B------:R0:W-:Y:S01]  /*cb50*/  LDGSTS.E.BYPASS.LTC128B.128 [R4+0x400], desc[UR36][R2.64], !P1 ;  /* 0x0040000002047fae */ /* 0x0001e2000c901d64 */
[----:B------:R-:W-:-:S03]  /*cb60*/  ISETP.LT.OR P1, PT, R6, 0x11, P0 ;  /* 0x000000110600780c */ /* 0x000fc60000721670 */
[----:B0-----:R-:W0:Y:S01]  /*cb70*/  SHFL.IDX PT, R3, R23, 0x1, 0x181f ;  /* 0x00381f0017037f89 */ /* 0x001e2200000e0000 */
[----:B-1----:R-:W-:-:S03]  /*cb80*/  IADD3 R2, P2, R14, R5, RZ ;  /* 0x000000050e027210 */ /* 0x002fc60007f5e0ff */
[----:B------:R-:W1:Y:S01]  /*cb90*/  SHFL.IDX PT, R14, R18, 0x2, 0x181f ;  /* 0x00581f00120e7f89 */ /* 0x000e6200000e0000 */
[----:B0-----:R-:W-:-:S05]  /*cba0*/  IADD3.X R3, RZ, R3, RZ, P2, !PT ;  /* 0x00000003ff037210 */ /* 0x001fca00017fe4ff */
[----:B------:R0:W-:Y:S01]  /*cbb0*/  LDGSTS.E.BYPASS.LTC128B.128 [R4+0xc00], desc[UR36][R2.64], !P1 ;  /* 0x00c0000002047fae */ /* 0x0001e2000c901d64 */
[----:B------:R-:W-:-:S03]  /*cbc0*/  ISETP.LT.OR P1, PT, R6, 0x21, P0 ;  /* 0x000000210600780c */ /* 0x000fc60000721670 */
[----:B0-----:R-:W0:Y:S01]  /*cbd0*/  SHFL.IDX PT, R3, R23, 0x2, 0x181f ;  /* 0x00581f0017037f89 */ /* 0x001e2200000e0000 */
[----:B-1----:R-:W-:-:S03]  /*cbe0*/  IADD3 R2, P2, R14, R5, RZ ;  /* 0x000000050e027210 */ /* 0x002fc60007f5e0ff */
[----:B------:R-:W1:Y:S02]  /*cbf0*/  SHFL.IDX PT, R14, R18, 0x3, 0x181f ;  /* 0x00781f00120e7f89 */ /* 0x000e6400000e0000 */
[----:B0-----:R-:W-:-:S05]  /*cc00*/  IMAD.X R3, RZ, RZ, R3, P2 ;  /* 0x000000ffff037224 */ /* 0x001fca00010e0603 */
        /* <DEDUP_REMOVED lines=22> */
[----:B------:R-:W1:Y:S04]  /*cd70*/  SHFL.IDX PT, R23, R23, 0x7, 0x181f ;  /* 0x00f81f0017177f89 */ /* 0x000e6800000e0000 */
[----:B------:R2:W3:Y:S01]  /*cd80*/  SHFL.IDX PT, R14, R18, 0x7, 0x181f ;  /* 0x00f81f00120e7f89 */ /* 0x0004e200000e0000 */
[----:B0-----:R-:W-:-:S05]  /*cd90*/  IMAD.X R3, RZ, RZ, R3, P2 ;  /* 0x000000ffff037224 */ /* 0x001fca00010e0603 */
[----:B-1----:R2:W-:Y:S02]  /*cda0*/  LDGSTS.E.BYPASS.LTC128B.128 [R4+0x3400], desc[UR36][R2.64], !P1 ;  /* 0x0340000002047fae */ /* 0x0025e4000c901d64 */
.L_x_13220:
[----:B------:R-:W-:Y:S02]  /*cdb0*/  ISETP.LT.OR P0, PT, R6, 0x71, P0 ;  /* 0x000000710600780c */ /* 0x000fe40000701670 */
[----:B--23--:R-:W-:-:S05]  /*cdc0*/  IADD3 R2, P1, R14, R5, RZ ;  /* 0x000000050e027210 */ /* 0x00cfca0007f3e0ff */
[----:B------:R-:W-:-:S06]  /*cdd0*/  IMAD.X R3, RZ, RZ, R23, P1 ;  /* 0x000000ffff037224 */ /* 0x000fcc00008e0617 */
[----:B------:R-:W-:Y:S01]  /*cde0*/  @!PT LDS RZ, [RZ] ;  /* 0x00000000fffff984 */ /* 0x000fe20000000800 */
[----:B------:R-:W-:Y:S01]  /*cdf0*/  @!PT LDS RZ, [RZ] ;  /* 0x00000000fffff984 */ /* 0x000fe20000000800 */
[----:B------:R-:W-:Y:S01]  /*ce00*/  @!PT LDS RZ, [RZ] ;  /* 0x00000000fffff984 */ /* 0x000fe20000000800 */
[----:B------:R0:W-:Y:S01]  /*ce10*/  LDGSTS.E.BYPASS.LTC128B.128 [R4+0x3c00], desc[UR36][R2.64], !P0 ;  /* 0x03c0000002047fae */ /* 0x0001e2000c101d64 */
[----:B------:R-:W-:Y:S01]  /*ce20*/  PLOP3.LUT P0, PT, PT, PT, PT, 0x80, 0x0 ;  /* 0x000000000000781c */ /* 0x000fe20003f0f070 */
[----:B------:R-:W-:-:S12]  /*ce30*/  NOP ;  /* 0x0000000000007918 */ /* 0x000fd80000000000 */
.L_x_13088:
        /* <DEDUP_REMOVED lines=11> */
.L_x_13089:
[----:B------:R-:W-:Y:S01]  /*cef0*/  VIADD R25, R25, 0x1 ;  /* 0x0000000119197836 */ /* 0x000fe20000000000 */
[----:B------:R0:W-:Y:S04]  /*cf00*/  SYNCS.ARRIVE.TRANS64.A1T0 RZ, [R0+URZ+0x16850], RZ ;  /* 0x016850ff00ff79a7 */ /* 0x0001e8000810003f */
[----:B------:R-:W-:-:S04]  /*cf10*/  ISETP.NE.AND P0, PT, R25, 0x2, PT ;  /* 0x000000021900780c */ /* 0x000fc80003f05270 */
[----:B0-----:R-:W-:Y:S02]  /*cf20*/  SEL R0, RZ, 0x1, P0 ;  /* 0x00000001ff007807 */ /* 0x001fe40000000000 */
[----:B------:R-:W-:Y:S02]  /*cf30*/  SEL R25, R25, RZ, P0 ;  /* 0x000000ff19197207 */ /* 0x000fe40000000000 */
[----:B------:R-:W-:-:S07]  /*cf40*/  LOP3.LUT R27, R27, R0, RZ, 0x3c, !PT ;  /* 0x000000001b1b7212 */ /* 0x000fce00078e3cff */
.L_x_13048:
[----:B------:R-:W-:Y:S05]  /*cf50*/  BSYNC B7 ;  /* 0x0000000000077941 */ /* 0x000fea0003800000 */
.L_x_13046:
[----:B------:R-:W2:Y:S02]  /*cf60*/  LDL R0, [R1+0x4] ;  /* 0x0000040001007983 */ /* 0x000ea40000100800 */
[----:B--2---:R-:W-:-:S13]  /*cf70*/  LOP3.LUT P0, RZ, R0, 0x10, RZ, 0xc0, !PT ;  /* 0x0000001000ff7812 */ /* 0x004fda000780c0ff */
        /* <DEDUP_REMOVED lines=10> */
.L_x_13090:
        /* <DEDUP_REMOVED lines=20> */
[C---:B------:R-:W-:Y:S01]  /*d160*/  ISETP.GE.U32.AND P5, PT, R9.reuse, 0x10, PT ;  /* 0x000000100900780c */ /* 0x040fe20003fa6070 */
[----:B------:R0:W-:Y:S02]  /*d170*/  SHFL.IDX PT, R6, R16, 0x1, 0x1f ;  /* 0x00201f0010067f89 */ /* 0x0001e400000e0000 */
[----:B0-----:R-:W-:Y:S01]  /*d180*/  IMAD.MOV.U32 R16, RZ, RZ, RZ ;  /* 0x000000ffff107224 */ /* 0x001fe200078e00ff */
[----:B--2---:R-:W-:Y:S01]  /*d190*/  @!P1 MOV R7, R8 ;  /* 0x0000000800079202 */ /* 0x004fe20000000f00 */
        /* <DEDUP_REMOVED lines=19> */
.L_x_13230:
[----:B------:R-:W-:Y:S02]  /*d2d0*/  ULDC UR4, c[0x0][0xc38] ;  /* 0x00030e0000047ab9 */ /* 0x000fe40000000800 */
[----:B------:R-:W-:-:S04]  /*d2e0*/  IMAD.U32 R2, RZ, RZ, UR4 ;  /* 0x00000004ff027e24 */ /* 0x000fc8000f8e00ff */
[----:B-1----:R-:W-:-:S04]  /*d2f0*/  IMAD R5, R14, R2, RZ ;  /* 0x000000020e057224 */ /* 0x002fc800078e02ff */
[----:B------:R-:W-:-:S05]  /*d300*/  IMAD.IADD R6, R6, 0x1, R5 ;  /* 0x0000000106067824 */ /* 0x000fca00078e0205 */
[----:B------:R-:W-:-:S13]  /*d310*/  ISETP.GT.AND P6, PT, R6, R0, PT ;  /* 0x000000000600720c */ /* 0x000fda0003fc4270 */
[----:B------:R-:W-:Y:S05]  /*d320*/  @P6 BRA `(.L_x_13093) ;  /* 0x0000000000a46947 */ /* 0x000fea0003800000 */
.L_x_13096:
[----:B------:R-:W1:Y:S01]  /*d330*/  LDC R2, c[0x0][0xc3c] ;  /* 0x00030f00ff027b82 */ /* 0x000e620000000800 */
[----:B------:R-:W-:-:S04]  /*d340*/  IADD3 R19, R19, 0x1f, RZ ;  /* 0x0000001f13137810 */ /* 0x000fc80007ffe0ff */
        /* <DEDUP_REMOVED lines=33> */
.L_x_13238:
[----:B------:R-:W-:Y:S02]  /*d560*/  ULDC UR4, c[0x0][0xc38] ;  /* 0x00030e0000047ab9 */ /* 0x000fe40000000800 */
[----:B------:R-:W-:-:S04]  /*d570*/  IMAD.U32 R2, RZ, RZ, UR4 ;  /* 0x00000004ff027e24 */ /* 0x000fc8000f8e00ff */
[----:B-1----:R-:W-:-:S04]  /*d580*/  IMAD R5, R14, R2, RZ ;  /* 0x000000020e057224 */ /* 0x002fc800078e02ff */
[----:B------:R-:W-:-:S05]  /*d590*/  IMAD.IADD R6, R5, 0x1, R6 ;  /* 0x0000000105067824 */ /* 0x000fca00078e0206 */
[----:B------:R-:W-:-:S13]  /*d5a0*/  ISETP.GT.AND P6, PT, R6, R0, PT ;  /* 0x000000000600720c */ /* 0x000fda0003fc4270 */
[----:B------:R-:W-:Y:S05]  /*d5b0*/  @!P6 BRA `(.L_x_13096) ;  /* 0xfffffffc005ce947 */ /* 0x000fea000383ffff */
.L_x_13093:
[----:B------:R-:W-:Y:S01]  /*d5c0*/  IADD3 R6, -R5, R6, RZ ;  /* 0x0000000605067210 */ /* 0x000fe20007ffe1ff */
[----:B------:R-:W-:-:S04]  /*d5d0*/  UMOV UR4, 0xffffffff ;  /* 0xffffffff00047882 */ /* 0x000fc80000000000 */
[----:B------:R-:W-:-:S05]  /*d5e0*/  IMAD R5, R3, R2, R6 ;  /* 0x0000000203057224 */ /* 0x000fca00078e0206 */
[----:B------:R-:W-:Y:S01]  /*d5f0*/  ISETP.GT.AND P6, PT, R5, R0, PT ;  /* 0x000000000500720c */ /* 0x000fe20003fc4270 */
[----:B------:R-:W-:-:S12]  /*d600*/  BRA.DIV UR4, `(.L_x_13097) ;  /* 0x0000004a048c7947 */ /* 0x000fd8000b800000 */
[----:B------:R-:W-:-:S04]  /*d610*/  VOTE.ANY R8, PT, !P6 ;  /* 0x0000000000087806 */ /* 0x000fc800070e0100 */
[----:B------:R-:W1:Y:S02]  /*d620*/  POPC R5, R8 ;  /* 0x0000000800057309 */ /* 0x000e640000000000 */
[----:B-1----:R1:W2:Y:S04]  /*d630*/  SHFL.IDX PT, R7, R7, R5, 0x1f ;  /* 0x00001f0507077589 */ /* 0x0022a800000e0000 */
[----:B------:R1:W3:Y:S02]  /*d640*/  SHFL.IDX PT, R4, R4, R5, 0x1f ;  /* 0x00001f0504047589 */ /* 0x0002e400000e0000 */
.L_x_13243:
[----:B------:R-:W-:-:S13]  /*d650*/  ISETP.NE.AND P0, PT, R8, RZ, PT ;  /* 0x000000ff0800720c */ /* 0x000fda0003f05270 */
[----:B------:R-:W-:Y:S05]  /*d660*/  @!P0 BRA `(.L_x_13098) ;  /* 0x0000000000108947 */ /* 0x000fea0003800000 */
[----:B------:R-:W-:Y:S01]  /*d670*/  UMOV UR4, 0xffffffff ;  /* 0xffffffff00047882 */ /* 0x000fe20000000000 */
[----:B------:R-:W-:Y:S02]  /*d680*/  VIADD R12, R5, 0xffffffff ;  /* 0xffffffff050c7836 */ /* 0x000fe40000000000 */
[----:B------:R-:W-:Y:S05]  /*d690*/  BRA.DIV UR4, `(.L_x_13099) ;  /* 0x0000004a04c47947 */ /* 0x000fea000b800000 */
[----:B------:R4:W0:Y:S02]  /*d6a0*/  SHFL.IDX PT, R16, R3, R12, 0x1f ;  /* 0x00001f0c03107589 */ /* 0x00082400000e0000 */
.L_x_13098:
[-C--:B--2---:R-:W-:Y:S01]  /*d6b0*/  IABS R8, R7.reuse ;  /* 0x0000000700087213 */ /* 0x084fe20000000000 */
[----:B0-----:R-:W-:Y:S01]  /*d6c0*/  IMAD R16, R16, R2, R6 ;  /* 0x0000000210107224 */ /* 0x001fe200078e0206 */
[----:B------:R-:W-:Y:S01]  /*d6d0*/  IABS R6, R7 ;  /* 0x0000000700067213 */ /* 0x000fe20000000000 */
[----:B------:R-:W-:Y:S01]  /*d6e0*/  IMAD.MOV.U32 R2, RZ, RZ, RZ ;  /* 0x000000ffff027224 */ /* 0x000fe200078e00ff */
[----:B------:R-:W0:Y:S01]  /*d6f0*/  I2F.RP R9, R8 ;  /* 0x0000000800097306 */ /* 0x000e220000209400 */
[----:B------:R-:W-:Y:S02]  /*d700*/  IMAD.IADD R0, R0, 0x1, -R16 ;  /* 0x0000000100007824 */ /* 0x000fe400078e0a10 */
[----:B------:R-:W-:Y:S01]  /*d710*/  IMAD.MOV R10, RZ, RZ, -R6 ;  /* 0x000000ffff0a7224 */ /* 0x000fe200078e0a06 */
[----:B---3--:R-:W-:Y:S01]  /*d720*/  IABS R6, R4 ;  /* 0x0000000400067213 */ /* 0x008fe20000000000 */
[----:B------:R-:W-:-:S03]  /*d730*/  IMAD.IADD R19, R5, 0x1, R19 ;  /* 0x0000000105137824 */ /* 0x000fc600078e0213 */
[----:B0-----:R-:W4:Y:S02]  /*d740*/  MUFU.RCP R9, R9 ;  /* 0x0000000900097308 */ /* 0x001f240000001000 */
[----:B----4-:R-:W-:-:S06]  /*d750*/  VIADD R3, R9, 0xffffffe ;  /* 0x0ffffffe09037836 */ /* 0x010fcc0000000000 */
[----:B------:R-:W0:Y:S02]  /*d760*/  F2I.FTZ.U32.TRUNC.NTZ R3, R3 ;  /* 0x0000000300037305 */ /* 0x000e24000021f000 */
[----:B0-----:R-:W-:-:S04]  /*d770*/  IMAD.MOV R11, RZ, RZ, -R3 ;  /* 0x000000ffff0b7224 */ /* 0x001fc800078e0a03 */
[----:B------:R-:W-:-:S04]  /*d780*/  IMAD R11, R11, R8, RZ ;  /* 0x000000080b0b7224 */ /* 0x000fc800078e02ff */
[----:B------:R-:W-:Y:S01]  /*d790*/  IMAD.HI.U32 R2, R3, R11, R2 ;  /* 0x0000000b03027227 */ /* 0x000fe200078e0002 */
[----:B------:R-:W-:-:S05]  /*d7a0*/  IABS R11, R0 ;  /* 0x00000000000b7213 */ /* 0x000fca0000000000 */
[----:B------:R-:W-:-:S04]  /*d7b0*/  IMAD.HI.U32 R9, R2, R11, RZ ;  /* 0x0000000b02097227 */ /* 0x000fc800078e00ff */
[----:B------:R-:W-:Y:S02]  /*d7c0*/  IMAD R11, R9, R10, R11 ;  /* 0x0000000a090b7224 */ /* 0x000fe400078e020b */
[----:B------:R-:W0:Y:S01]  /*d7d0*/  I2F.RP R10, R6 ;  /* 0x00000006000a7306 */ /* 0x000e220000209400 */
[----:B------:R-:W-:Y:S02]  /*d7e0*/  IMAD.MOV.U32 R2, RZ, RZ, RZ ;  /* 0x000000ffff027224 */ /* 0x000fe400078e00ff */
[----:B------:R-:W-:-:S05]  /*d7f0*/  ISETP.GT.U32.AND P1, PT, R8, R11, PT ;  /* 0x0000000b0800720c */ /* 0x000fca0003f24070 */
[----:B0-----:R-:W0:Y:S08]  /*d800*/  MUFU.RCP R10, R10 ;  /* 0x0000000a000a7308 */ /* 0x001e300000001000 */
[----:B------:R-:W-:Y:S01]  /*d810*/  @!P1 IMAD.IADD R11, R11, 0x1, -R8 ;  /* 0x000000010b0b9824 */ /* 0x000fe200078e0a08 */
[----:B------:R-:W-:Y:S02]  /*d820*/  @!P1 IADD3 R9, R9, 0x1, RZ ;  /* 0x0000000109099810 */ /* 0x000fe40007ffe0ff */
[----:B------:R-:W-:-:S02]  /*d830*/  ISETP.NE.AND P1, PT, R7, RZ, PT ;  /* 0x000000ff0700720c */ /* 0x000fc40003f25270 */
[----:B------:R-:W-:Y:S02]  /*d840*/  ISETP.GE.U32.AND P0, PT, R11, R8, PT ;  /* 0x000000080b00720c */ /* 0x000fe40003f06070 */
[----:B------:R-:W-:-:S05]  /*d850*/  IABS R8, R4 ;  /* 0x0000000400087213 */ /* 0x000fca0000000000 */
[----:B------:R-:W-:Y:S02]  /*d860*/  IMAD.MOV R8, RZ, RZ, -R8 ;  /* 0x000000ffff087224 */ /* 0x000fe400078e0a08 */
[----:B0-----:R-:W-:-:S04]  /*d870*/  VIADD R12, R10, 0xffffffe ;  /* 0x0ffffffe0a0c7836 */ /* 0x001fc80000000000 */
[----:B------:R-:W-:Y:S01]  /*d880*/  @P0 VIADD R9, R9, 0x1 ;  /* 0x0000000109090836 */ /* 0x000fe20000000000 */
[----:B------:R-:W0:Y:S02]  /*d890*/  F2I.FTZ.U32.TRUNC.NTZ R3, R12 ;  /* 0x0000000c00037305 */ /* 0x000e24000021f000 */
        /* <DEDUP_REMOVED lines=9> */
[----:B------:R-:W-:Y:S01]  /*d930*/  IMAD.HI.U32 R2, R2, R3, RZ ;  /* 0x0000000302027227 */ /* 0x000fe200078e00ff */
[----:B------:R-:W-:-:S03]  /*d940*/  IADD3 R17, R0, -R7, RZ ;  /* 0x8000000700117210 */ /* 0x000fc60007ffe0ff */
        /* <DEDUP_REMOVED lines=16> */
.L_x_13094:
[----:B------:R-:W-:Y:S01]  /*da50*/  UMOV UR4, URZ ;  /* 0x0000003f00047c82 */ /* 0x000fe20008000000 */
[----:B------:R-:W-:Y:S01]  /*da60*/  UMOV UR5, URZ ;  /* 0x0000003f00057c82 */ /* 0x000fe20008000000 */
[----:B------:R-:W-:Y:S01]  /*da70*/  ULDC UR6, c[0x0][0xc3c] ;  /* 0x00030f0000067ab9 */ /* 0x000fe20000000800 */
[----:B------:R-:W-:Y:S02]  /*da80*/  IMAD.MOV.U32 R16, RZ, RZ, R0 ;  /* 0x000000ffff107224 */ /* 0x000fe400078e0000 */
[----:B------:R-:W-:Y:S02]  /*da90*/  IMAD.U32 R17, RZ, RZ, UR4 ;  /* 0x00000004ff117e24 */ /* 0x000fe4000f8e00ff */
[----:B------:R-:W-:Y:S02]  /*daa0*/  IMAD.U32 R18, RZ, RZ, UR5 ;  /* 0x00000005ff127e24 */ /* 0x000fe4000f8e00ff */
[----:B------:R-:W-:-:S07]  /*dab0*/  IMAD.U32 R19, RZ, RZ, UR6 ;  /* 0x00000006ff137e24 */ /* 0x000fce000f8e00ff */
.L_x_13100:
[----:B------:R-:W2:Y:S01]  /*dac0*/  S2R R0, SR_TID.X ;  /* 0x0000000000007919 */ /* 0x000ea20000002100 */
[----:B------:R-:W-:Y:S05]  /*dad0*/  WARPSYNC.ALL ;  /* 0x0000000000007948 */ /* 0x000fea0003800000 */
[----:B------:R-:W-:Y:S01]  /*dae0*/  BAR.SYNC.DEFER_BLOCKING 0x4, 0x200 ;  /* 0x0108000000007b1d */ /* 0x000fe20000010000 */
[----:B--2---:R-:W-:-:S04]  /*daf0*/  LOP3.LUT R0, R0, 0x1f, RZ, 0xc0, !PT ;  /* 0x0000001f00007812 */ /* 0x004fc800078ec0ff */
[----:B------:R-:W-:-:S13]  /*db00*/  ISETP.NE.AND P0, PT, R0, RZ, PT ;  /* 0x000000ff0000720c */ /* 0x000fda0003f05270 */
[----:B0-----:R-:W0:Y:S01]  /*db10*/  @!P0 S2R R3, SR_CgaCtaId ;  /* 0x0000000000038919 */ /* 0x001e220000008800 */
[----:B------:R-:W-:-:S04]  /*db20*/  @!P0 MOV R0, 0x400 ;  /* 0x0000040000008802 */ /* 0x000fc80000000f00 */
[----:B0-----:R-:W-:-:S05]  /*db30*/  @!P0 LEA R22, R3, R0, 0x18 ;  /* 0x0000000003168211 */ /* 0x001fca00078ec0ff */
[----:B------:R2:W-:Y:S01]  /*db40*/  @!P0 STS.128 [R22+0x168d0], R16 ;  /* 0x0168d01016008388 */ /* 0x0005e20000000c00 */
[----:B------:R-:W-:Y:S06]  /*db50*/  BAR.ARV 0x5, 0x200 ;  /* 0x0148000000007b1d */ /* 0x000fec0000002000 */
.L_x_13091:
[----:B------:R-:W-:Y:S02]  /*db60*/  ULDC UR4, c[0x0][0xc3c] ;  /* 0x00030f0000047ab9 */ /* 0x000fe40000000800 */
[----:B-1----:R-:W-:-:S13]  /*db70*/  ISETP.GE.AND P0, PT, R19, UR4, PT ;  /* 0x0000000413007c0c */ /* 0x002fda000bf06270 */
[----:B------:R-:W-:Y:S05]  /*db80*/  @!P0 BRA `(.L_x_13101) ;  /* 0xffffffb000c88947 */ /* 0x000fea000383ffff */
[----:B------:R-:W-:Y:S05]  /*db90*/  BSYNC B8 ;  /* 0x0000000000087941 */ /* 0x000fea0003800000 */
.L_x_13040:
        /* <DEDUP_REMOVED lines=12> */
.L_x_13246:
[----:B------:R-:W-:Y:S05]  /*dc60*/  BSYNC B0 ;  /* 0x0000000000007941 */ /* 0x000fea0003800000 */
.L_x_13102:
[----:B------:R-:W-:-:S03]  /*dc70*/  UMOV UR4, 0xffffffff ;  /* 0xffffffff00047882 */ /* 0x000fc60000000000 */
[----:B------:R-:W-:Y:S05]  /*dc80*/  BRA.DIV UR4, `(.L_x_13104) ;  /* 0x0000004604847947 */ /* 0x000fea000b800000 */
[----:B0-----:R-:W0:Y:S02]  /*dc90*/  S2R R0, SR_TID.X ;  /* 0x0000000000007919 */ /* 0x001e240000002100 */
[----:B0-----:R-:W-:-:S04]  /*dca0*/  SHF.R.U32.HI R0, RZ, 0x5, R0 ;  /* 0x00000005ff007819 */ /* 0x001fc80000011600 */
[----:B------:R-:W-:-:S05]  /*dcb0*/  LOP3.LUT R0, R0, 0x3, RZ, 0xc0, !PT ;  /* 0x0000000300007812 */ /* 0x000fca00078ec0ff */
[----:B------:R0:W1:Y:S02]  /*dcc0*/  SHFL.IDX PT, R14, R0, RZ, 0x1f ;  /* 0x00001fff000e7589 */ /* 0x00006400000e0000 */
.L_x_13249:
[----:B-1----:R-:W-:Y:S01]  /*dcd0*/  ISETP.NE.AND P0, PT, R14, RZ, PT ;  /* 0x000000ff0e00720c */ /* 0x002fe20003f05270 */
[----:B------:R-:W-:-:S12]  /*dce0*/  BSSY B0, `(.L_x_13105) ;  /* 0x0000024000007945 */ /* 0x000fd80003800000 */
[----:B------:R-:W-:Y:S05]  /*dcf0*/  @P0 BRA `(.L_x_13106) ;  /* 0x0000000000880947 */ /* 0x000fea0003800000 */
[----:B------:R-:W-:-:S03]  /*dd00*/  UMOV UR4, 0xffffffff ;  /* 0xffffffff00047882 */ /* 0x000fc60000000000 */
[----:B------:R-:W-:Y:S05]  /*dd10*/  BRA.DIV UR4, `(.L_x_13107) ;  /* 0x0000004604947947 */ /* 0x000fea000b800000 */
[----:B------:R-:W-:-:S13]  /*dd20*/  ELECT P6, URZ, PT ;  /* 0x00000000003f782f */ /* 0x000fda00038c0000 */
.L_x_13252:
[----:B------:R-:W-:Y:S05]  /*dd30*/  @!P6 BRA `(.L_x_13106) ;  /* 0x000000000078e947 */ /* 0x000fea0003800000 */
[----:B0-----:R-:W3:Y:S02]  /*dd40*/  LDL.LU R0, [R1+0x28] ;  /* 0x0000280001007983 */ /* 0x001ee40000300800 */
[----:B---3--:R-:W-:-:S04]  /*dd50*/  LOP3.LUT R0, R0, 0x2, RZ, 0xfc, !PT ;  /* 0x0000000200007812 */ /* 0x008fc800078efcff */
[----:B------:R-:W-:-:S13]  /*dd60*/  ISETP.NE.AND P0, PT, R0, 0x3, PT ;  /* 0x000000030000780c */ /* 0x000fda0003f05270 */
[----:B------:R-:W-:Y:S05]  /*dd70*/  @!P0 BRA `(.L_x_13108) ;  /* 0x0000000000048947 */ /* 0x000fea0003800000 */
[----:B------:R-:W-:Y:S01]  /*dd80*/  BPT.TRAP 0x1 ;  /* 0x000000040000795c */ /* 0x000fe20000300000 */
.L_x_13108:
[----:B------:R-:W-:Y:S01]  /*dd90*/  IMAD R3, R25, 0x8, R5 ;  /* 0x0000000819037824 */ /* 0x000fe200078e0205 */
[----:B------:R-:W-:Y:S01]  /*dda0*/  SHF.L.U32 R2, R27, 0x1f, RZ ;  /* 0x0000001f1b027819 */ /* 0x000fe200000006ff */
[----:B------:R-:W-:-:S03]  /*ddb0*/  VIADD R25, R25, 0x1 ;  /* 0x0000000119197836 */ /* 0x000fc60000000000 */
[----:B------:R-:W0:Y:S02]  /*ddc0*/  SYNCS.PHASECHK.TRANS64.TRYWAIT P1, [R3+URZ+0x16840], R2 ;  /* 0x01684002030075a7 */ /* 0x000e24000802017f */
[----:B------:R-:W-:-:S04]  /*ddd0*/  ISETP.NE.AND P2, PT, R25, 0x2, PT ;  /* 0x000000021900780c */ /* 0x000fc80003f45270 */
[----:B------:R-:W-:Y:S01]  /*dde0*/  SEL R0, RZ, 0x1, P2 ;  /* 0x00000001ff007807 */ /* 0x000fe20001000000 */
[----:B0-----:R-:W-:Y:S08]  /*ddf0*/  @!P1 BRA `(.L_x_13109) ;  /* 0x00000044007c9947 */ /* 0x001ff00003800000 */
.L_x_13253:
[----:B------:R-:W-:Y:S02]  /*de00*/  SEL R25, R25, RZ, P2 ;  /* 0x000000ff19197207 */ /* 0x000fe40001000000 */
[----:B------:R-:W-:Y:S01]  /*de10*/  LOP3.LUT R0, R27, R0, RZ, 0x3c, !PT ;  /* 0x000000001b007212 */ /* 0x000fe200078e3cff */
[----:B------:R-:W-:Y:S06]  /*de20*/  @!P0 BRA `(.L_x_13110) ;  /* 0x0000000000048947 */ /* 0x000fec0003800000 */
[----:B------:R-:W-:Y:S01]  /*de30*/  BPT.TRAP 0x1 ;  /* 0x000000040000795c */ /* 0x000fe20000300000 */
.L_x_13110:
[----:B------:R-:W-:Y:S01]  /*de40*/  IMAD R25, R25, 0x8, R5 ;  /* 0x0000000819197824 */ /* 0x000fe200078e0205 */
[----:B------:R-:W-:-:S04]  /*de50*/  SHF.L.U32 R0, R0, 0x1f, RZ ;  /* 0x0000001f00007819 */ /* 0x000fc800000006ff */
[----:B------:R-:W1:Y:S02]  /*de60*/  SYNCS.PHASECHK.TRANS64.TRYWAIT P1, [R25+URZ+0x16840], R0 ;  /* 0x01684000190075a7 */ /* 0x000e64000802017f */
[----:B-1----:R-:W-:Y:S05]  /*de70*/  @!P1 BRA `(.L_x_13111) ;  /* 0x0000004400709947 */ /* 0x002fea0003800000 */
.L_x_13254:
[----:B------:R-:W-:Y:S05]  /*de80*/  @!P0 BRA `(.L_x_13112) ;  /* 0x0000000000048947 */ /* 0x000fea0003800000 */
[----:B------:R-:W-:Y:S01]  /*de90*/  BPT.TRAP 0x1 ;  /* 0x000000040000795c */ /* 0x000fe20000300000 */
.L_x_13112:
[----:B------:R-:W3:Y:S02]  /*dea0*/  SYNCS.PHASECHK.TRANS64.TRYWAIT P1, [R3+URZ+0x16860], R2 ;  /* 0x01686002030075a7 */ /* 0x000ee4000802017f */
[----:B---3--:R-:W-:Y:S05]  /*deb0*/  @!P1 BRA `(.L_x_13113) ;  /* 0x0000004400749947 */ /* 0x008fea0003800000 */
.L_x_13255:
[----:B------:R-:W-:Y:S05]  /*dec0*/  @!P0 BRA `(.L_x_13114) ;  /* 0x0000000000048947 */ /* 0x000fea0003800000 */
[----:B------:R-:W-:Y:S01]  /*ded0*/  BPT.TRAP 0x1 ;  /* 0x000000040000795c */ /* 0x000fe20000300000 */
.L_x_13114:
[----:B----4-:R4:W0:Y:S02]  /*dee0*/  SYNCS.PHASECHK.TRANS64.TRYWAIT P0, [R25+URZ+0x16860], R0 ;  /* 0x01686000190075a7 */ /* 0x010824000800017f */
[----:B0-----:R-:W-:Y:S05]  /*def0*/  @!P0 NANOSLEEP.SYNCS 0x989680 ;  /* 0x009896800000895d */ /* 0x001fea0003900000 */
[----:B------:R-:W0:Y:S02]  /*df00*/  @!P0 SYNCS.PHASECHK.TRANS64 P0, [R25+URZ+0x16860], R0 ;  /* 0x01686000190085a7 */ /* 0x000e24000800007f */
[----:B0-----:R-:W-:Y:S05]  /*df10*/  @!P0 BRA `(.L_x_13114) ;  /* 0xfffffffc00f08947 */ /* 0x001fea000383ffff */
.L_x_13106:
[----:B------:R-:W-:Y:S05]  /*df20*/  BSYNC B0 ;  /* 0x0000000000007941 */ /* 0x000fea0003800000 */
.L_x_13105:
[----:B------:R-:W-:Y:S05]  /*df30*/  EXIT ;  /* 0x000000000000794d */ /* 0x000fea0003800000 */
.L_x_12999:
[----:B-1----:R-:W-:-:S04]  /*df40*/  MOV R3, UR43 ;  /* 0x0000002b00037c02 */ /* 0x002fc80008000f00 */
[----:B------:R1:W2:Y:S03]  /*df50*/  SYNCS.PHASECHK.TRANS64.TRYWAIT P1, [R3+URZ+0x16800], R0 ;  /* 0x01680000030075a7 */ /* 0x0002a6000802017f */
[----:B--2---:R-:W-:Y:S05]  /*df60*/  @!P1 NANOSLEEP.SYNCS 0x989680 ;  /* 0x009896800000995d */ /* 0x004fea0003900000 */
[----:B------:R-:W2:Y:S02]  /*df70*/  @!P1 SYNCS.PHASECHK.TRANS64 P1, [R3+URZ+0x16800], R0 ;  /* 0x01680000030095a7 */ /* 0x000ea4000802007f */
[----:B--2---:R-:W-:Y:S05]  /*df80*/  @!P1 BRA `(.L_x_12999) ;  /* 0xfffffffc00ec9947 */ /* 0x004fea000383ffff */
[----:B------:R-:W-:Y:S05]  /*df90*/  BRA `(.L_x_13115) ;  /* 0xffffff38000c7947 */ /* 0x000fea000383ffff */
.L_x_13003:
[----:B--2---:R2:W3:Y:S02]  /*dfa0*/  SYNCS.PHASECHK.TRANS64.TRYWAIT P1, [R4+URZ+0x16830], R3 ;  /* 0x01683003040075a7 */ /* 0x0044e4000802017f */
[----:B---3--:R-:W-:Y:S05]  /*dfb0*/  @!P1 NANOSLEEP.SYNCS 0x989680 ;  /* 0x009896800000995d */ /* 0x008fea0003900000 */
[----:B------:R-:W3:Y:S02]  /*dfc0*/  @!P1 SYNCS.PHASECHK.TRANS64 P1, [R4+URZ+0x16830], R3 ;  /* 0x01683003040095a7 */ /* 0x000ee4000802007f */
[----:B---3--:R-:W-:Y:S05]  /*dfd0*/  @!P1 BRA `(.L_x_13003) ;  /* 0xfffffffc00f09947 */ /* 0x008fea000383ffff */
[----:B------:R-:W-:Y:S05]  /*dfe0*/  BRA `(.L_x_13002) ;  /* 0xffffff38002c7947 */ /* 0x000fea000383ffff */
.L_x_13009:
[----:B-1----:R-:W-:-:S04]  /*dff0*/  IMAD.U32 R3, RZ, RZ, UR10 ;  /* 0x0000000aff037e24 */ /* 0x002fc8000f8e00ff */
[----:B------:R1:W2:Y:S03]  /*e000*/  SYNCS.PHASECHK.TRANS64.TRYWAIT P1, [R3+URZ+0x16830], R0 ;  /* 0x01683000030075a7 */ /* 0x0002a6000802017f */
[----:B--2---:R-:W-:Y:S05]  /*e010*/  @!P1 NANOSLEEP.SYNCS 0x989680 ;  /* 0x009896800000995d */ /* 0x004fea0003900000 */
[----:B------:R-:W2:Y:S02]  /*e020*/  @!P1 SYNCS.PHASECHK.TRANS64 P1, [R3+URZ+0x16830], R0 ;  /* 0x01683000030095a7 */ /* 0x000ea4000802007f */
[----:B--2---:R-:W-:Y:S05]  /*e030*/  @!P1 BRA `(.L_x_13009) ;  /* 0xfffffffc00ec9947 */ /* 0x004fea000383ffff */
[----:B------:R-:W-:Y:S05]  /*e040*/  BRA `(.L_x_13006) ;  /* 0xffffff5800507947 */ /* 0x000fea000383ffff */
.L_x_13013:
[----:B-1----:R-:W-:-:S04]  /*e050*/  IMAD.U32 R3, RZ, RZ, UR10 ;  /* 0x0000000aff037e24 */ /* 0x002fc8000f8e00ff */
[----:B------:R1:W2:Y:S03]  /*e060*/  SYNCS.PHASECHK.TRANS64.TRYWAIT P1, [R3+URZ+0x16850], R0 ;  /* 0x01685000030075a7 */ /* 0x0002a6000802017f */
[----:B--2---:R-:W-:Y:S05]  /*e070*/  @!P1 NANOSLEEP.SYNCS 0x989680 ;  /* 0x009896800000995d */ /* 0x004fea0003900000 */
[----:B------:R-:W2:Y:S02]  /*e080*/  @!P1 SYNCS.PHASECHK.TRANS64 P1, [R3+URZ+0x16850], R0 ;  /* 0x01685000030095a7 */ /* 0x000ea4000802007f */
[----:B--2---:R-:W-:Y:S05]  /*e090*/  @!P1 BRA `(.L_x_13013) ;  /* 0xfffffffc00ec9947 */ /* 0x004fea000383ffff */
[----:B------:R-:W-:Y:S05]  /*e0a0*/  BRA `(.L_x_13010) ;  /* 0xffffff5800e87947 */ /* 0x000fea000383ffff */
.L_x_13020:
[----:B-1----:R-:W-:-:S04]  /*e0b0*/  IMAD.U32 R9, RZ, RZ, UR5 ;  /* 0x00000005ff097e24 */ /* 0x002fc8000f8e00ff */
[----:B------:R1:W2:Y:S03]  /*e0c0*/  SYNCS.PHASECHK.TRANS64.TRYWAIT P1, [R9+URZ+0x16850], R4 ;  /* 0x01685004090075a7 */ /* 0x0002a6000802017f */
[----:B--2---:R-:W-:Y:S05]  /*e0d0*/  @!P1 NANOSLEEP.SYNCS 0x989680 ;  /* 0x009896800000995d */ /* 0x004fea0003900000 */
[----:B------:R-:W2:Y:S02]  /*e0e0*/  @!P1 SYNCS.PHASECHK.TRANS64 P1, [R9+URZ+0x16850], R4 ;  /* 0x01685004090095a7 */ /* 0x000ea4000802007f */
[----:B--2---:R-:W-:Y:S05]  /*e0f0*/  @!P1 BRA `(.L_x_13020) ;  /* 0xfffffffc00ec9947 */ /* 0x004fea000383ffff */
[----:B------:R-:W-:Y:S05]  /*e100*/  BRA `(.L_x_13019) ;  /* 0xffffff74008c7947 */ /* 0x000fea000383ffff */
.L_x_13054:
[----:B0-----:R-:W0:Y:S01]  /*e110*/  S2R R20, SR_TID.X ;  /* 0x0000000000147919 */ /* 0x001e220000002100 */
        /* <DEDUP_REMOVED lines=10> */
.L_x_13117:
[----:B------:R-:W-:Y:S05]  /*e1c0*/  BSYNC B0 ;  /* 0x0000000000007941 */ /* 0x000fea0003800000 */
.L_x_13116:
[----:B------:R-:W-:Y:S05]  /*e1d0*/  BRA `(.L_x_13118) ;  /* 0xffffffbc00207947 */ /* 0x000fea000383ffff */
.L_x_13057:
[----:B0-----:R0:W1:Y:S02]  /*e1e0*/  SYNCS.PHASECHK.TRANS64.TRYWAIT P0, [R3+URZ+0x16840], R4 ;  /* 0x01684004030075a7 */ /* 0x001064000800017f */
[----:B-1----:R-:W-:Y:S05]  /*e1f0*/  @!P0 NANOSLEEP.SYNCS 0x989680 ;  /* 0x009896800000895d */ /* 0x002fea0003900000 */
[----:B------:R-:W1:Y:S02]  /*e200*/  @!P0 SYNCS.PHASECHK.TRANS64 P0, [R3+URZ+0x16840], R4 ;  /* 0x01684004030085a7 */ /* 0x000e64000800007f */
[----:B-1----:R-:W-:Y:S05]  /*e210*/  @!P0 BRA `(.L_x_13057) ;  /* 0xfffffffc00f08947 */ /* 0x002fea000383ffff */
[----:B------:R-:W-:Y:S05]  /*e220*/  BRA `(.L_x_13119) ;  /* 0xffffffbc00747947 */ /* 0x000fea000383ffff */
.L_x_13058:
        /* <DEDUP_REMOVED lines=8> */
.L_x_13121:
[----:B------:R-:W-:Y:S05]  /*e2b0*/  BSYNC B0 ;  /* 0x0000000000007941 */ /* 0x000fea0003800000 */
.L_x_13120:
        /* <DEDUP_REMOVED lines=9> */
.L_x_13122:
[----:B------:R-:W-:Y:S02]  /*e350*/  IMAD.MOV.U32 R13, RZ, RZ, R2 ;  /* 0x000000ffff0d7224 */ /* 0x000fe400078e0002 */
[----:B------:R-:W-:Y:S02]  /*e360*/  IMAD.MOV.U32 R12, RZ, RZ, 0x1 ;  /* 0x00000001ff0c7424 */ /* 0x000fe400078e00ff */
[----:B------:R-:W-:-:S07]  /*e370*/  IMAD.MOV.U32 R7, RZ, RZ, R14 ;  /* 0x000000ffff077224 */ /* 0x000fce00078e000e */
[----:B------:R-:W-:Y:S05]  /*e380*/  WARPSYNC.COLLECTIVE R15, `(.L_x_13123) ;  /* 0x000000000f087348 */ /* 0x000fea0003c00000 */
[----:B------:R0:W1:Y:S02]  /*e390*/  SHFL.IDX P6, R14, R13, R12, R11 ;  /* 0x0000000c0d0e7389 */ /* 0x00006400000c000b */
[----:B01----:R-:W-:Y:S01]  /*e3a0*/  ENDCOLLECTIVE ;  /* 0x000000000000791b */ /* 0x003fe20003800000 */
.L_x_13123:
        /* <DEDUP_REMOVED lines=10> */
[----:B------:R0:W-:Y:S02]  /*e450*/  @P0 LDGSTS.E.BYPASS.LTC128B.128 [R8+0xe400], desc[UR36][R6.64], !P2 ;  /* 0x0e40000006080fae */ /* 0x0001e4000d101d64 */
[----:B0-----:R-:W-:Y:S01]  /*e460*/  MOV R6, R14 ;  /* 0x0000000e00067202 */ /* 0x001fe20000000f00 */
[----:B------:R-:W-:-:S07]  /*e470*/  @P1 IMAD R8, R5, 0x2, R22 ;  /* 0x0000000205081824 */ /* 0x000fce00078e0216 */
[----:B------:R-:W-:Y:S05]  /*e480*/  WARPSYNC.COLLECTIVE R15, `(.L_x_13124) ;  /* 0x000000000f087348 */ /* 0x000fea0003c00000 */
[----:B------:R0:W1:Y:S02]  /*e490*/  SHFL.IDX P6, R14, R13, R12, R11 ;  /* 0x0000000c0d0e7389 */ /* 0x00006400000c000b */
[----:B01----:R-:W-:Y:S01]  /*e4a0*/  ENDCOLLECTIVE ;  /* 0x000000000000791b */ /* 0x003fe20003800000 */
.L_x_13124:
[----:B------:R-:W-:Y:S02]  /*e4b0*/  IMAD.MOV.U32 R13, RZ, RZ, R2 ;  /* 0x000000ffff0d7224 */ /* 0x000fe400078e0002 */
[----:B------:R-:W-:Y:S02]  /*e4c0*/  IMAD.MOV.U32 R12, RZ, RZ, 0x2 ;  /* 0x00000002ff0c7424 */ /* 0x000fe400078e00ff */
[----:B------:R-:W-:-:S07]  /*e4d0*/  IMAD.MOV.U32 R7, RZ, RZ, R14 ;  /* 0x000000ffff077224 */ /* 0x000fce00078e000e */
[----:B------:R-:W-:Y:S05]  /*e4e0*/  WARPSYNC.COLLECTIVE R15, `(.L_x_13125) ;  /* 0x000000000f087348 */ /* 0x000fea0003c00000 */
[----:B------:R0:W1:Y:S02]  /*e4f0*/  SHFL.IDX P6, R14, R13, R12, R11 ;  /* 0x0000000c0d0e7389 */ /* 0x00006400000c000b */
[----:B01----:R-:W-:Y:S01]  /*e500*/  ENDCOLLECTIVE ;  /* 0x000000000000791b */ /* 0x003fe20003800000 */
.L_x_13125:
        /* <DEDUP_REMOVED lines=9> */
[----:B------:R0:W-:Y:S01]  /*e5a0*/  @P1 LDGSTS.E.BYPASS.LTC128B.128 [R8+0xec00], desc[UR36][R6.64], !P2 ;  /* 0x0ec0000006081fae */ /* 0x0001e2000d101d64 */
[----:B------:R-:W-:Y:S01]  /*e5b0*/  ISETP.GE.AND P1, PT, R4, 0x21, PT ;  /* 0x000000210400780c */ /* 0x000fe20003f26270 */
[----:B0-----:R-:W-:-:S12]  /*e5c0*/  IMAD.MOV.U32 R6, RZ, RZ, R14 ;  /* 0x000000ffff067224 */ /* 0x001fd800078e000e */
[----:B------:R-:W-:Y:S05]  /*e5d0*/  WARPSYNC.COLLECTIVE R15, `(.L_x_13126) ;  /* 0x000000000f087348 */ /* 0x000fea0003c00000 */
[----:B------:R0:W1:Y:S02]  /*e5e0*/  SHFL.IDX P6, R14, R13, R12, R11 ;  /* 0x0000000c0d0e7389 */ /* 0x00006400000c000b */
[----:B01----:R-:W-:Y:S01]  /*e5f0*/  ENDCOLLECTIVE ;  /* 0x000000000000791b */ /* 0x003fe20003800000 */
.L_x_13126:
[----:B------:R-:W-:Y:S01]  /*e600*/  @P1 LEA R8, R5, R22, 0x1 ;  /* 0x0000001605081211 */ /* 0x000fe200078e08ff */
[----:B------:R-:W-:Y:S02]  /*e610*/  IMAD.MOV.U32 R13, RZ, RZ, R2 ;  /* 0x000000ffff0d7224 */ /* 0x000fe400078e0002 */
[----:B------:R-:W-:Y:S02]  /*e620*/  IMAD.MOV.U32 R12, RZ, RZ, 0x3 ;  /* 0x00000003ff0c7424 */ /* 0x000fe400078e00ff */
[----:B------:R-:W-:-:S07]  /*e630*/  IMAD.MOV.U32 R7, RZ, RZ, R14 ;  /* 0x000000ffff077224 */ /* 0x000fce00078e000e */
[----:B------:R-:W-:Y:S05]  /*e640*/  WARPSYNC.COLLECTIVE R15, `(.L_x_13127) ;  /* 0x000000000f087348 */ /* 0x000fea0003c00000 */
[----:B------:R0:W1:Y:S02]  /*e650*/  SHFL.IDX P6, R14, R13, R12, R11 ;  /* 0x0000000c0d0e7389 */ /* 0x00006400000c000b */
[----:B01----:R-:W-:Y:S01]  /*e660*/  ENDCOLLECTIVE ;  /* 0x000000000000791b */ /* 0x003fe20003800000 */
.L_x_13127:
        /* <DEDUP_REMOVED lines=15> */
.L_x_13128:
[----:B------:R-:W-:Y:S02]  /*e760*/  @P1 IMAD R8, R5, 0x2, R22 ;  /* 0x0000000205081824 */ /* 0x000fe400078e0216 */
[----:B------:R-:W-:Y:S02]  /*e770*/  IMAD.MOV.U32 R13, RZ, RZ, R2 ;  /* 0x000000ffff0d7224 */ /* 0x000fe400078e0002 */
[----:B------:R-:W-:Y:S02]  /*e780*/  IMAD.MOV.U32 R12, RZ, RZ, 0x4 ;  /* 0x00000004ff0c7424 */ /* 0x000fe400078e00ff */
[----:B------:R-:W-:-:S07]  /*e790*/  IMAD.MOV.U32 R7, RZ, RZ, R14 ;  /* 0x000000ffff077224 */ /* 0x000fce00078e000e */
[----:B------:R-:W-:Y:S05]  /*e7a0*/  WARPSYNC.COLLECTIVE R15, `(.L_x_13129) ;  /* 0x000000000f087348 */ /* 0x000fea0003c00000 */
[----:B------:R0:W1:Y:S02]  /*e7b0*/  SHFL.IDX P6, R14, R13, R12, R11 ;  /* 0x0000000c0d0e7389 */ /* 0x00006400000c000b */
[----:B01----:R-:W-:Y:S01]  /*e7c0*/  ENDCOLLECTIVE ;  /* 0x000000000000791b */ /* 0x003fe20003800000 */
.L_x_13129:
        /* <DEDUP_REMOVED lines=15> */
.L_x_13130:
[----:B------:R-:W-:Y:S02]  /*e8c0*/  @P1 IMAD R8, R5, 0x2, R22 ;  /* 0x0000000205081824 */ /* 0x000fe400078e0216 */
[----:B------:R-:W-:Y:S02]  /*e8d0*/  IMAD.MOV.U32 R13, RZ, RZ, R2 ;  /* 0x000000ffff0d7224 */ /* 0x000fe400078e0002 */
[----:B------:R-:W-:Y:S02]  /*e8e0*/  IMAD.MOV.U32 R12, RZ, RZ, 0x5 ;  /* 0x00000005ff0c7424 */ /* 0x000fe400078e00ff */
[----:B------:R-:W-:-:S07]  /*e8f0*/  IMAD.MOV.U32 R7, RZ, RZ, R14 ;  /* 0x000000ffff077224 */ /* 0x000fce00078e000e */
[----:B------:R-:W-:Y:S05]  /*e900*/  WARPSYNC.COLLECTIVE R15, `(.L_x_13131) ;  /* 0x000000000f087348 */ /* 0x000fea0003c00000 */
[----:B------:R0:W1:Y:S02]  /*e910*/  SHFL.IDX P6, R14, R13, R12, R11 ;  /* 0x0000000c0d0e7389 */ /* 0x00006400000c000b */
[----:B01----:R-:W-:Y:S01]  /*e920*/  ENDCOLLECTIVE ;  /* 0x000000000000791b */ /* 0x003fe20003800000 */
.L_x_13131:
        /* <DEDUP_REMOVED lines=15> */
.L_x_13132:
[----:B------:R-:W-:Y:S01]  /*ea20*/  @P1 IMAD R8, R5, 0x2, R22 ;  /* 0x0000000205081824 */ /* 0x000fe200078e0216 */
[----:B------:R-:W-:Y:S01]  /*ea30*/  MOV R13, R2 ;  /* 0x00000002000d7202 */ /* 0x000fe20000000f00 */
[----:B------:R-:W-:Y:S02]  /*ea40*/  IMAD.MOV.U32 R12, RZ, RZ, 0x6 ;  /* 0x00000006ff0c7424 */ /* 0x000fe400078e00ff */
[----:B------:R-:W-:-:S07]  /*ea50*/  IMAD.MOV.U32 R7, RZ, RZ, R14 ;  /* 0x000000ffff077224 */ /* 0x000fce00078e000e */
[----:B------:R-:W-:Y:S05]  /*ea60*/  WARPSYNC.COLLECTIVE R15, `(.L_x_13133) ;  /* 0x000000000f087348 */ /* 0x000fea0003c00000 */
[----:B------:R0:W1:Y:S02]  /*ea70*/  SHFL.IDX P6, R14, R13, R12, R11 ;  /* 0x0000000c0d0e7389 */ /* 0x00006400000c000b */
[----:B01----:R-:W-:Y:S01]  /*ea80*/  ENDCOLLECTIVE ;  /* 0x000000000000791b */ /* 0x003fe20003800000 */
.L_x_13133:
        /* <DEDUP_REMOVED lines=15> */
.L_x_13134:
[----:B------:R-:W-:Y:S02]  /*eb80*/  @P1 IMAD R8, R5, 0x2, R22 ;  /* 0x0000000205081824 */ /* 0x000fe400078e0216 */
[----:B------:R-:W-:Y:S02]  /*eb90*/  IMAD.MOV.U32 R13, RZ, RZ, R2 ;  /* 0x000000ffff0d7224 */ /* 0x000fe400078e0002 */
[----:B------:R-:W-:Y:S02]  /*eba0*/  IMAD.MOV.U32 R12, RZ, RZ, 0x7 ;  /* 0x00000007ff0c7424 */ /* 0x000fe400078e00ff */
[----:B------:R-:W-:-:S07]  /*ebb0*/  IMAD.MOV.U32 R7, RZ, RZ, R14 ;  /* 0x000000ffff077224 */ /* 0x000fce00078e000e */
[----:B------:R-:W-:Y:S05]  /*ebc0*/  WARPSYNC.COLLECTIVE R15, `(.L_x_13135) ;  /* 0x000000000f087348 */ /* 0x000fea0003c00000 */
[----:B------:R0:W1:Y:S02]  /*ebd0*/  SHFL.IDX P6, R14, R13, R12, R11 ;  /* 0x0000000c0d0e7389 */ /* 0x00006400000c000b */
[----:B01----:R-:W-:Y:S01]  /*ebe0*/  ENDCOLLECTIVE ;  /* 0x000000000000791b */ /* 0x003fe20003800000 */
.L_x_13135:
        /* <DEDUP_REMOVED lines=10> */
.L_x_13136:
[----:B------:R-:W-:Y:S01]  /*ec90*/  @!PT LDS RZ, [RZ] ;  /* 0x00000000fffff984 */ /* 0x000fe20000000800 */
[----:B------:R-:W-:Y:S01]  /*eca0*/  @!PT LDS RZ, [RZ] ;  /* 0x00000000fffff984 */ /* 0x000fe20000000800 */
[----:B------:R-:W-:Y:S01]  /*ecb0*/  @!PT LDS RZ, [RZ] ;  /* 0x00000000fffff984 */ /* 0x000fe20000000800 */
[----:B------:R0:W-:Y:S01]  /*ecc0*/  @P1 LDGSTS.E.BYPASS.LTC128B.128 [R8+0x11400], desc[UR36][R6.64], !P2 ;  /* 0x1140000006081fae */ /* 0x0001e2000d101d64 */
[----:B------:R-:W-:Y:S01]  /*ecd0*/  MOV R0, R14 ;  /* 0x0000000e00007202 */ /* 0x000fe20000000f00 */
[----:B------:R-:W-:Y:S06]  /*ece0*/  BRA `(.L_x_13137) ;  /* 0xffffffb8007c7947 */ /* 0x000fec000383ffff */
.L_x_13063:
        /* <DEDUP_REMOVED lines=9> */
.L_x_13138:
[C---:B------:R-:W-:Y:S01]  /*ed80*/  VIADD R8, R17.reuse, 0x10 ;  /* 0x0000001011087836 */ /* 0x040fe20000000000 */
[----:B------:R-:W-:Y:S01]  /*ed90*/  ISETP.GE.AND P2, PT, R17, R3, PT ;  /* 0x000000031100720c */ /* 0x000fe20003f46270 */
[----:B------:R-:W-:Y:S02]  /*eda0*/  IMAD.MOV.U32 R13, RZ, RZ, R0 ;  /* 0x000000ffff0d7224 */ /* 0x000fe400078e0000 */
[----:B------:R-:W-:-:S10]  /*edb0*/  IMAD.MOV.U32 R6, RZ, RZ, R14 ;  /* 0x000000ffff067224 */ /* 0x000fd400078e000e */
[----:B------:R-:W-:Y:S05]  /*edc0*/  WARPSYNC.COLLECTIVE R15, `(.L_x_13139) ;  /* 0x000000000f087348 */ /* 0x000fea0003c00000 */
[----:B------:R0:W1:Y:S02]  /*edd0*/  SHFL.IDX P6, R14, R13, R12, R11 ;  /* 0x0000000c0d0e7389 */ /* 0x00006400000c000b */
[----:B01----:R-:W-:Y:S01]  /*ede0*/  ENDCOLLECTIVE ;  /* 0x000000000000791b */ /* 0x003fe20003800000 */
.L_x_13139:
[----:B------:R-:W-:Y:S01]  /*edf0*/  IMAD.MOV.U32 R13, RZ, RZ, R4 ;  /* 0x000000ffff0d7224 */ /* 0x000fe200078e0004 */
[----:B------:R-:W-:Y:S01]  /*ee00*/  MOV R12, 0x1 ;  /* 0x00000001000c7802 */ /* 0x000fe20000000f00 */
[----:B------:R-:W-:-:S07]  /*ee10*/  IMAD.MOV.U32 R7, RZ, RZ, R14 ;  /* 0x000000ffff077224 */ /* 0x000fce00078e000e */
[----:B------:R-:W-:Y:S05]  /*ee20*/  WARPSYNC.COLLECTIVE R15, `(.L_x_13140) ;  /* 0x000000000f087348 */ /* 0x000fea0003c00000 */
[----:B------:R0:W1:Y:S02]  /*ee30*/  SHFL.IDX P6, R14, R13, R12, R11 ;  /* 0x0000000c0d0e7389 */ /* 0x00006400000c000b */
[----:B01----:R-:W-:Y:S01]  /*ee40*/  ENDCOLLECTIVE ;  /* 0x000000000000791b */ /* 0x003fe20003800000 */
.L_x_13140:
[----:B------:R-:W-:-:S05]  /*ee50*/  @!P2 LEA R7, P1, R28, R7, 0x1 ;  /* 0x000000071c07a211 */ /* 0x000fca00078208ff */
[----:B------:R-:W-:Y:S01]  /*ee60*/  @!P2 IMAD.X R6, RZ, RZ, R6, P1 ;  /* 0x000000ffff06a224 */ /* 0x000fe200008e0606 */
[----:B------:R-:W-:-:S04]  /*ee70*/  ISETP.GE.AND P1, PT, R8, R3, PT ;  /* 0x000000030800720c */ /* 0x000fc80003f26270 */
[----:B------:R-:W-:Y:S01]  /*ee80*/  @!P2 LOP3.LUT R7, R7, R6, RZ, 0x3c, !PT ;  /* 0x000000060707a212 */ /* 0x000fe200078e3cff */
[----:B------:R-:W-:-:S03]  /*ee90*/  IMAD.MOV.U32 R13, RZ, RZ, R0 ;  /* 0x000000ffff0d7224 */ /* 0x000fc600078e0000 */
[----:B------:R-:W-:-:S04]  /*eea0*/  @!P2 LOP3.LUT R6, R7, R6, RZ, 0x3c, !PT ;  /* 0x000000060706a212 */ /* 0x000fc800078e3cff */
[----:B------:R-:W-:-:S05]  /*eeb0*/  @!P2 LOP3.LUT R7, R7, R6, RZ, 0x3c, !PT ;  /* 0x000000060707a212 */ /* 0x000fca00078e3cff */
[----:B------:R-:W-:Y:S01]  /*eec0*/  @!PT LDS RZ, [RZ] ;  /* 0x00000000fffff984 */ /* 0x000fe20000000800 */
[----:B------:R-:W-:Y:S01]  /*eed0*/  @!PT LDS RZ, [RZ] ;  /* 0x00000000fffff984 */ /* 0x000fe20000000800 */
[----:B------:R-:W-:Y:S01]  /*eee0*/  @!PT LDS RZ, [RZ] ;  /* 0x00000000fffff984 */ /* 0x000fe20000000800 */
[----:B------:R0:W-:Y:S02]  /*eef0*/  @!P2 LDGSTS.E.BYPASS.LTC128B.128 [R10+0x8400], desc[UR36][R6.64], !P0 ;  /* 0x08400000060aafae */ /* 0x0001e4000c101d64 */
[----:B0-----:R-:W-:-:S07]  /*ef00*/  IMAD.MOV.U32 R6, RZ, RZ, R14 ;  /* 0x000000ffff067224 */ /* 0x001fce00078e000e */
[----:B------:R-:W-:Y:S05]  /*ef10*/  WARPSYNC.COLLECTIVE R15, `(.L_x_13141) ;  /* 0x000000000f087348 */ /* 0x000fea0003c00000 */
[----:B------:R0:W1:Y:S02]  /*ef20*/  SHFL.IDX P6, R14, R13, R12, R11 ;  /* 0x0000000c0d0e7389 */ /* 0x00006400000c000b */
[----:B01----:R-:W-:Y:S01]  /*ef30*/  ENDCOLLECTIVE ;  /* 0x000000000000791b */ /* 0x003fe20003800000 */
.L_x_13141:
[----:B------:R-:W-:Y:S02]  /*ef40*/  IMAD.MOV.U32 R13, RZ, RZ, R4 ;  /* 0x000000ffff0d7224 */ /* 0x000fe400078e0004 */
[----:B------:R-:W-:Y:S02]  /*ef50*/  IMAD.MOV.U32 R12, RZ, RZ, 0x2 ;  /* 0x00000002ff0c7424 */ /* 0x000fe400078e00ff */
[----:B------:R-:W-:-:S07]  /*ef60*/  IMAD.MOV.U32 R7, RZ, RZ, R14 ;  /* 0x000000ffff077224 */ /* 0x000fce00078e000e */
[----:B------:R-:W-:Y:S05]  /*ef70*/  WARPSYNC.COLLECTIVE R15, `(.L_x_13142) ;  /* 0x000000000f087348 */ /* 0x000fea0003c00000 */
[----:B------:R0:W1:Y:S02]  /*ef80*/  SHFL.IDX P6, R14, R13, R12, R11 ;  /* 0x0000000c0d0e7389 */ /* 0x00006400000c000b */
[----:B01----:R-:W-:Y:S01]  /*ef90*/  ENDCOLLECTIVE ;  /* 0x000000000000791b */ /* 0x003fe20003800000 */
.L_x_13142:
        /* <DEDUP_REMOVED lines=10> */
[----:B0-----:R-:W-:-:S05]  /*f040*/  VIADD R6, R17, 0x20 ;  /* 0x0000002011067836 */ /* 0x001fca0000000000 */
[----:B------:R-:W-:Y:S01]  /*f050*/  ISETP.GE.AND P1, PT, R6, R3, PT ;  /* 0x000000030600720c */ /* 0x000fe20003f26270 */
[----:B------:R-:W-:-:S12]  /*f060*/  IMAD.MOV.U32 R6, RZ, RZ, R14 ;  /* 0x000000ffff067224 */ /* 0x000fd800078e000e */
[----:B------:R-:W-:Y:S05]  /*f070*/  WARPSYNC.COLLECTIVE R15, `(.L_x_13143) ;  /* 0x000000000f087348 */ /* 0x000fea0003c00000 */
[----:B------:R0:W1:Y:S02]  /*f080*/  SHFL.IDX P6, R14, R13, R12, R11 ;  /* 0x0000000c0d0e7389 */ /* 0x00006400000c000b */
[----:B01----:R-:W-:Y:S01]  /*f090*/  ENDCOLLECTIVE ;  /* 0x000000000000791b */ /* 0x003fe20003800000 */
.L_x_13143:
[----:B------:R-:W-:Y:S02]  /*f0a0*/  IMAD.MOV.U32 R13, RZ, RZ, R4 ;  /* 0x000000ffff0d7224 */ /* 0x000fe400078e0004 */
[----:B------:R-:W-:Y:S02]  /*f0b0*/  IMAD.MOV.U32 R12, RZ, RZ, 0x3 ;  /* 0x00000003ff0c7424 */ /* 0x000fe400078e00ff */
[----:B------:R-:W-:-:S07]  /*f0c0*/  IMAD.MOV.U32 R7, RZ, RZ, R14 ;  /* 0x000000ffff077224 */ /* 0x000fce00078e000e */
[----:B------:R-:W-:Y:S05]  /*f0d0*/  WARPSYNC.COLLECTIVE R15, `(.L_x_13144) ;  /* 0x000000000f087348 */ /* 0x000fea0003c00000 */
[----:B------:R0:W1:Y:S02]  /*f0e0*/  SHFL.IDX P6, R14, R13, R12, R11 ;  /* 0x0000000c0d0e7389 */ /* 0x00006400000c000b */
[----:B01----:R-:W-:Y:S01]  /*f0f0*/  ENDCOLLECTIVE ;  /* 0x000000000000791b */ /* 0x003fe20003800000 */
.L_x_13144:
[----:B------:R-:W-:-:S04]  /*f100*/  @!P1 LEA R7, P2, R28, R7, 0x1 ;  /* 0x000000071c079211 */ /* 0x000fc800078408ff */
[----:B------:R-:W-:-:S04]  /*f110*/  @!P1 IADD3.X R6, RZ, R6, RZ, P2, !PT ;  /* 0x00000006ff069210 */ /* 0x000fc800017fe4ff */
        /* <DEDUP_REMOVED lines=14> */
.L_x_13145:
[----:B------:R-:W-:Y:S02]  /*f200*/  IMAD.MOV.U32 R13, RZ, RZ, R4 ;  /* 0x000000ffff0d7224 */ /* 0x000fe400078e0004 */
[----:B------:R-:W-:Y:S02]  /*f210*/  IMAD.MOV.U32 R12, RZ, RZ, 0x4 ;  /* 0x00000004ff0c7424 */ /* 0x000fe400078e00ff */
[----:B------:R-:W-:-:S07]  /*f220*/  IMAD.MOV.U32 R7, RZ, RZ, R14 ;  /* 0x000000ffff077224 */ /* 0x000fce00078e000e */
[----:B------:R-:W-:Y:S05]  /*f230*/  WARPSYNC.COLLECTIVE R15, `(.L_x_13146) ;  /* 0x000000000f087348 */ /* 0x000fea0003c00000 */
[----:B------:R0:W1:Y:S02]  /*f240*/  SHFL.IDX P6, R14, R13, R12, R11 ;  /* 0x0000000c0d0e7389 */ /* 0x00006400000c000b */
[----:B01----:R-:W-:Y:S01]  /*f250*/  ENDCOLLECTIVE ;  /* 0x000000000000791b */ /* 0x003fe20003800000 */
.L_x_13146:
        /* <DEDUP_REMOVED lines=11> */
[----:B------:R-:W-:Y:S02]  /*f310*/  ISETP.GE.AND P1, PT, R6, R3, PT ;  /* 0x000000030600720c */ /* 0x000fe40003f26270 */
[----:B------:R-:W-:-:S11]  /*f320*/  MOV R6, R14 ;  /* 0x0000000e00067202 */ /* 0x000fd60000000f00 */
[----:B------:R-:W-:Y:S05]  /*f330*/  WARPSYNC.COLLECTIVE R15, `(.L_x_13147) ;  /* 0x000000000f087348 */ /* 0x000fea0003c00000 */
[----:B------:R0:W1:Y:S02]  /*f340*/  SHFL.IDX P6, R14, R13, R12, R11 ;  /* 0x0000000c0d0e7389 */ /* 0x00006400000c000b */
[----:B01----:R-:W-:Y:S01]  /*f350*/  ENDCOLLECTIVE ;  /* 0x000000000000791b */ /* 0x003fe20003800000 */
.L_x_13147:
[----:B------:R-:W-:Y:S02]  /*f360*/  IMAD.MOV.U32 R13, RZ, RZ, R4 ;  /* 0x000000ffff0d7224 */ /* 0x000fe400078e0004 */
[----:B------:R-:W-:Y:S02]  /*f370*/  IMAD.MOV.U32 R12, RZ, RZ, 0x5 ;  /* 0x00000005ff0c7424 */ /* 0x000fe400078e00ff */
[----:B------:R-:W-:-:S07]  /*f380*/  IMAD.MOV.U32 R7, RZ, RZ, R14 ;  /* 0x000000ffff077224 */ /* 0x000fce00078e000e */
[----:B------:R-:W-:Y:S05]  /*f390*/  WARPSYNC.COLLECTIVE R15, `(.L_x_13148) ;  /* 0x000000000f087348 */ /* 0x000fea0003c00000 */
[----:B------:R0:W1:Y:S02]  /*f3a0*/  SHFL.IDX P6, R14, R13, R12, R11 ;  /* 0x0000000c0d0e7389 */ /* 0x00006400000c000b */
[----:B01----:R-:W-:Y:S01]  /*f3b0*/  ENDCOLLECTIVE ;  /* 0x000000000000791b */ /* 0x003fe20003800000 */
.L_x_13148:
        /* <DEDUP_REMOVED lines=16> */
.L_x_13149:
[----:B------:R-:W-:Y:S02]  /*f4c0*/  IMAD.MOV.U32 R13, RZ, RZ, R4 ;  /* 0x000000ffff0d7224 */ /* 0x000fe400078e0004 */
[----:B------:R-:W-:Y:S02]  /*f4d0*/  IMAD.MOV.U32 R12, RZ, RZ, 0x6 ;  /* 0x00000006ff0c7424 */ /* 0x000fe400078e00ff */
[----:B------:R-:W-:-:S07]  /*f4e0*/  IMAD.MOV.U32 R7, RZ, RZ, R14 ;  /* 0x000000ffff077224 */ /* 0x000fce00078e000e */
[----:B------:R-:W-:Y:S05]  /*f4f0*/  WARPSYNC.COLLECTIVE R15, `(.L_x_13150) ;  /* 0x000000000f087348 */ /* 0x000fea0003c00000 */
[----:B------:R0:W1:Y:S02]  /*f500*/  SHFL.IDX P6, R14, R13, R12, R11 ;  /* 0x0000000c0d0e7389 */ /* 0x00006400000c000b */
[----:B01----:R-:W-:Y:S01]  /*f510*/  ENDCOLLECTIVE ;  /* 0x000000000000791b */ /* 0x003fe20003800000 */
.L_x_13150:
        /* <DEDUP_REMOVED lines=16> */
.L_x_13151:
[----:B------:R-:W-:Y:S02]  /*f620*/  IMAD.MOV.U32 R13, RZ, RZ, R4 ;  /* 0x000000ffff0d7224 */ /* 0x000fe400078e0004 */
[----:B------:R-:W-:Y:S02]  /*f630*/  IMAD.MOV.U32 R12, RZ, RZ, 0x7 ;  /* 0x00000007ff0c7424 */ /* 0x000fe400078e00ff */
[----:B------:R-:W-:-:S07]  /*f640*/  IMAD.MOV.U32 R7, RZ, RZ, R14 ;  /* 0x000000ffff077224 */ /* 0x000fce00078e000e */
[----:B------:R-:W-:Y:S05]  /*f650*/  WARPSYNC.COLLECTIVE R15, `(.L_x_13152) ;  /* 0x000000000f087348 */ /* 0x000fea0003c00000 */
[----:B------:R0:W1:Y:S02]  /*f660*/  SHFL.IDX P6, R14, R13, R12, R11 ;  /* 0x0000000c0d0e7389 */ /* 0x00006400000c000b */
[----:B01----:R-:W-:Y:S01]  /*f670*/  ENDCOLLECTIVE ;  /* 0x000000000000791b */ /* 0x003fe20003800000 */
.L_x_13152:
[----:B------:R-:W-:-:S05]  /*f680*/  @!P1 LEA R7, P2, R28, R7, 0x1 ;  /* 0x000000071c079211 */ /* 0x000fca00078408ff */
[----:B------:R-:W-:-:S05]  /*f690*/  @!P1 IMAD.X R6, RZ, RZ, R6, P2 ;  /* 0x000000ffff069224 */ /* 0x000fca00010e0606 */
[-C--:B------:R-:W-:Y:S01]  /*f6a0*/  @!P1 LOP3.LUT R7, R7, R6.reuse, RZ, 0x3c, !PT ;  /* 0x0000000607079212 */ /* 0x080fe200078e3cff */
[----:B------:R-:W-:Y:S02]  /*f6b0*/  IMAD.MOV.U32 R13, RZ, RZ, R0 ;  /* 0x000000ffff0d7224 */ /* 0x000fe400078e0000 */
[----:B------:R-:W-:Y:S01]  /*f6c0*/  VIADD R0, R17, 0x70 ;  /* 0x0000007011007836 */ /* 0x000fe20000000000 */
[----:B------:R-:W-:-:S04]  /*f6d0*/  @!P1 LOP3.LUT R6, R7, R6, RZ, 0x3c, !PT ;  /* 0x0000000607069212 */ /* 0x000fc800078e3cff */
[----:B------:R-:W-:Y:S02]  /*f6e0*/  @!P1 LOP3.LUT R7, R7, R6, RZ, 0x3c, !PT ;  /* 0x0000000607079212 */ /* 0x000fe400078e3cff */
[----:B------:R-:W-:-:S07]  /*f6f0*/  MOV R4, R14 ;  /* 0x0000000e00047202 */ /* 0x000fce0000000f00 */
[----:B------:R-:W-:Y:S05]  /*f700*/  WARPSYNC.COLLECTIVE R15, `(.L_x_13153) ;  /* 0x000000000f087348 */ /* 0x000fea0003c00000 */
[----:B------:R0:W1:Y:S02]  /*f710*/  SHFL.IDX P6, R14, R13, R12, R11 ;  /* 0x0000000c0d0e7389 */ /* 0x00006400000c000b */
[----:B01----:R-:W-:Y:S01]  /*f720*/  ENDCOLLECTIVE ;  /* 0x000000000000791b */ /* 0x003fe20003800000 */
.L_x_13153:
[----:B------:R-:W-:Y:S01]  /*f730*/  @!PT LDS RZ, [RZ] ;  /* 0x00000000fffff984 */ /* 0x000fe20000000800 */
[----:B------:R-:W-:Y:S01]  /*f740*/  @!PT LDS RZ, [RZ] ;  /* 0x00000000fffff984 */ /* 0x000fe20000000800 */
[----:B------:R-:W-:Y:S01]  /*f750*/  @!PT LDS RZ, [RZ] ;  /* 0x00000000fffff984 */ /* 0x000fe20000000800 */
[----:B------:R0:W-:Y:S01]  /*f760*/  @!P1 LDGSTS.E.BYPASS.LTC128B.128 [R10+0xb400], desc[UR36][R6.64], !P0 ;  /* 0x0b400000060a9fae */ /* 0x0001e2000c101d64 */
[----:B------:R-:W-:Y:S01]  /*f770*/  ISETP.GE.AND P1, PT, R0, R3, PT ;  /* 0x000000030000720c */ /* 0x000fe20003f26270 */
[----:B------:R-:W-:Y:S02]  /*f780*/  VIADD R0, R17, 0x80 ;  /* 0x0000008011007836 */ /* 0x000fe40000000000 */
[----:B------:R-:W-:Y:S02]  /*f790*/  IMAD.MOV.U32 R13, RZ, RZ, R2 ;  /* 0x000000ffff0d7224 */ /* 0x000fe400078e0002 */
[----:B------:R-:W-:Y:S02]  /*f7a0*/  IMAD.MOV.U32 R12, RZ, RZ, RZ ;  /* 0x000000ffff0c7224 */ /* 0x000fe400078e00ff */
[----:B0-----:R-:W-:-:S07]  /*f7b0*/  IMAD.MOV.U32 R6, RZ, RZ, R14 ;  /* 0x000000ffff067224 */ /* 0x001fce00078e000e */
[----:B------:R-:W-:Y:S05]  /*f7c0*/  WARPSYNC.COLLECTIVE R15, `(.L_x_13154) ;  /* 0x000000000f087348 */ /* 0x000fea0003c00000 */
[----:B------:R0:W1:Y:S02]  /*f7d0*/  SHFL.IDX P6, R14, R13, R12, R11 ;  /* 0x0000000c0d0e7389 */ /* 0x00006400000c000b */
[----:B01----:R-:W-:Y:S01]  /*f7e0*/  ENDCOLLECTIVE ;  /* 0x000000000000791b */ /* 0x003fe20003800000 */
.L_x_13154:
        /* <DEDUP_REMOVED lines=12> */
.L_x_13155:
[----:B------:R-:W-:Y:S02]  /*f8b0*/  IMAD.MOV.U32 R13, RZ, RZ, R2 ;  /* 0x000000ffff0d7224 */ /* 0x000fe400078e0002 */
[----:B------:R-:W-:Y:S01]  /*f8c0*/  IMAD.MOV.U32 R12, RZ, RZ, 0x1 ;  /* 0x00000001ff0c7424 */ /* 0x000fe200078e00ff */
[----:B------:R-:W-:-:S07]  /*f8d0*/  MOV R4, R14 ;  /* 0x0000000e00047202 */ /* 0x000fce0000000f00 */
[----:B------:R-:W-:Y:S05]  /*f8e0*/  WARPSYNC.COLLECTIVE R15, `(.L_x_13156) ;  /* 0x000000000f087348 */ /* 0x000fea0003c00000 */
[----:B------:R0:W1:Y:S02]  /*f8f0*/  SHFL.IDX P6, R14, R13, R12, R11 ;  /* 0x0000000c0d0e7389 */ /* 0x00006400000c000b */
[----:B01----:R-:W-:Y:S01]  /*f900*/  ENDCOLLECTIVE ;  /* 0x000000000000791b */ /* 0x003fe20003800000 */
.L_x_13156:
[----:B------:R-:W-:-:S05]  /*f910*/  @!P1 LEA R4, P3, R28, R4, 0x1 ;  /* 0x000000041c049211 */ /* 0x000fca00078608ff */
[----:B------:R-:W-:Y:S02]  /*f920*/  @!P1 IMAD.X R0, RZ, RZ, R0, P3 ;  /* 0x000000ffff009224 */ /* 0x000fe400018e0600 */
[----:B------:R-:W-:Y:S02]  /*f930*/  @!P1 IMAD.MOV.U32 R6, RZ, RZ, R4 ;  /* 0x000000ffff069224 */ /* 0x000fe400078e0004 */
[----:B------:R-:W-:Y:S02]  /*f940*/  @!P1 IMAD.MOV.U32 R7, RZ, RZ, R0 ;  /* 0x000000ffff079224 */ /* 0x000fe400078e0000 */
[C---:B------:R-:W-:Y:S02]  /*f950*/  VIADD R0, R17.reuse, 0x90 ;  /* 0x0000009011007836 */ /* 0x040fe40000000000 */
[----:B------:R-:W-:Y:S01]  /*f960*/  IMAD.MOV.U32 R13, RZ, RZ, R5 ;  /* 0x000000ffff0d7224 */ /* 0x000fe200078e0005 */
[----:B------:R-:W-:Y:S01]  /*f970*/  @!PT LDS RZ, [RZ] ;  /* 0x00000000fffff984 */ /* 0x000fe20000000800 */
[----:B------:R-:W-:Y:S01]  /*f980*/  @!PT LDS RZ, [RZ] ;  /* 0x00000000fffff984 */ /* 0x000fe20000000800 */
[----:B------:R-:W-:Y:S01]  /*f990*/  @!PT LDS RZ, [RZ] ;  /* 0x00000000fffff984 */ /* 0x000fe20000000800 */
[----:B------:R0:W-:Y:S01]  /*f9a0*/  @!P1 LDGSTS.E.BYPASS.LTC128B.128 [R10+0xc400], desc[UR36][R6.64], !P0 ;  /* 0x0c400000060a9fae */ /* 0x0001e2000c101d64 */
[----:B------:R-:W-:Y:S01]  /*f9b0*/  VIADD R4, R17, 0xa0 ;  /* 0x000000a011047836 */ /* 0x000fe20000000000 */
[----:B------:R-:W-:Y:S01]  /*f9c0*/  ISETP.GE.AND P1, PT, R0, R3, PT ;  /* 0x000000030000720c */ /* 0x000fe20003f26270 */
[----:B------:R-:W-:-:S12]  /*f9d0*/  IMAD.MOV.U32 R0, RZ, RZ, R14 ;  /* 0x000000ffff007224 */ /* 0x000fd800078e000e */
[----:B0-----:R-:W-:Y:S05]  /*f9e0*/  WARPSYNC.COLLECTIVE R15, `(.L_x_13157) ;  /* 0x000000000f087348 */ /* 0x001fea0003c00000 */
[----:B------:R1:W2:Y:S02]  /*f9f0*/  SHFL.IDX P6, R14, R13, R12, R11 ;  /* 0x0000000c0d0e7389 */ /* 0x0002a400000c000b */
[----:B012---:R-:W-:Y:S01]  /*fa00*/  ENDCOLLECTIVE ;  /* 0x000000000000791b */ /* 0x007fe20003800000 */
.L_x_13157:
[----:B------:R-:W-:Y:S02]  /*fa10*/  IMAD.MOV.U32 R13, RZ, RZ, R2 ;  /* 0x000000ffff0d7224 */ /* 0x000fe400078e0002 */
[----:B------:R-:W-:Y:S02]  /*fa20*/  IMAD.MOV.U32 R12, RZ, RZ, 0x2 ;  /* 0x00000002ff0c7424 */ /* 0x000fe400078e00ff */
[----:B------:R-:W-:-:S07]  /*fa30*/  IMAD.MOV.U32 R6, RZ, RZ, R14 ;  /* 0x000000ffff067224 */ /* 0x000fce00078e000e */
[----:B------:R-:W-:Y:S05]  /*fa40*/  WARPSYNC.COLLECTIVE R15, `(.L_x_13158) ;  /* 0x000000000f087348 */ /* 0x000fea0003c00000 */
[----:B------:R0:W1:Y:S02]  /*fa50*/  SHFL.IDX P6, R14, R13, R12, R11 ;  /* 0x0000000c0d0e7389 */ /* 0x00006400000c000b */
[----:B01----:R-:W-:Y:S01]  /*fa60*/  ENDCOLLECTIVE ;  /* 0x000000000000791b */ /* 0x003fe20003800000 */
.L_x_13158:
[----:B------:R-:W-:-:S04]  /*fa70*/  @!P1 LEA R6, P2, R28, R6, 0x1 ;  /* 0x000000061c069211 */ /* 0x000fc800078408ff */
[----:B------:R-:W-:Y:S02]  /*fa80*/  @!P1 IADD3.X R0, RZ, R0, RZ, P2, !PT ;  /* 0x00000000ff009210 */ /* 0x000fe400017fe4ff */
[----:B------:R-:W-:-:S03]  /*fa90*/  ISETP.GE.AND P2, PT, R4, R3, PT ;  /* 0x000000030400720c */ /* 0x000fc60003f46270 */
[----:B------:R-:W-:Y:S02]  /*faa0*/  @!P1 IMAD.MOV.U32 R7, RZ, RZ, R0 ;  /* 0x000000ffff079224 */ /* 0x000fe400078e0000 */
[----:B------:R-:W-:-:S03]  /*fab0*/  IMAD.MOV.U32 R13, RZ, RZ, R5 ;  /* 0x000000ffff0d7224 */ /* 0x000fc600078e0005 */
[----:B------:R-:W-:Y:S01]  /*fac0*/  @!PT LDS RZ, [RZ] ;  /* 0x00000000fffff984 */ /* 0x000fe20000000800 */
[----:B------:R-:W-:Y:S01]  /*fad0*/  @!PT LDS RZ, [RZ] ;  /* 0x00000000fffff984 */ /* 0x000fe20000000800 */
[----:B------:R-:W-:Y:S01]  /*fae0*/  @!PT LDS RZ, [RZ] ;  /* 0x00000000fffff984 */ /* 0x000fe20000000800 */
[----:B------:R0:W-:Y:S01]  /*faf0*/  @!P1 LDGSTS.E.BYPASS.LTC128B.128 [R10+0xcc00], desc[UR36][R6.64], !P0 ;  /* 0x0cc00000060a9fae */ /* 0x0001e2000c101d64 */
[----:B------:R-:W-:-:S07]  /*fb00*/  IMAD.MOV.U32 R0, RZ, RZ, R14 ;  /* 0x000000ffff007224 */ /* 0x000fce00078e000e */
[----:B0-----:R-:W-:Y:S05]  /*fb10*/  WARPSYNC.COLLECTIVE R15, `(.L_x_13159) ;  /* 0x000000000f087348 */ /* 0x001fea0003c00000 */
[----:B------:R1:W2:Y:S02]  /*fb20*/  SHFL.IDX P6, R14, R13, R12, R11 ;  /* 0x0000000c0d0e7389 */ /* 0x0002a400000c000b */
[----:B012---:R-:W-:Y:S01]  /*fb30*/  ENDCOLLECTIVE ;  /* 0x000000000000791b */ /* 0x007fe20003800000 */
.L_x_13159:
[----:B------:R-:W-:Y:S01]  /*fb40*/  MOV R13, R2 ;  /* 0x00000002000d7202 */ /* 0x000fe20000000f00 */
[----:B------:R-:W-:Y:S02]  /*fb50*/  IMAD.MOV.U32 R12, RZ, RZ, 0x3 ;  /* 0x00000003ff0c7424 */ /* 0x000fe400078e00ff */
[----:B------:R-:W-:-:S07]  /*fb60*/  IMAD.MOV.U32 R6, RZ, RZ, R14 ;  /* 0x000000ffff067224 */ /* 0x000fce00078e000e */
[----:B------:R-:W-:Y:S05]  /*fb70*/  WARPSYNC.COLLECTIVE R15, `(.L_x_13160) ;  /* 0x000000000f087348 */ /* 0x000fea0003c00000 */
[----:B------:R0:W1:Y:S02]  /*fb80*/  SHFL.IDX P6, R14, R13, R12, R11 ;  /* 0x0000000c0d0e7389 */ /* 0x00006400000c000b */
[----:B01----:R-:W-:Y:S01]  /*fb90*/  ENDCOLLECTIVE ;  /* 0x000000000000791b */ /* 0x003fe20003800000 */
.L_x_13160:
[----:B------:R-:W-:-:S05]  /*fba0*/  @!P2 LEA R6, P1, R28, R6, 0x1 ;  /* 0x000000061c06a211 */ /* 0x000fca00078208ff */
[----:B------:R-:W-:-:S04]  /*fbb0*/  @!P2 IMAD.X R0, RZ, RZ, R0, P1 ;  /* 0x000000ffff00a224 */ /* 0x000fc800008e0600 */
        /* <DEDUP_REMOVED lines=10> */
.L_x_13161:
[----:B------:R-:W-:Y:S01]  /*fc60*/  IMAD.MOV.U32 R2, RZ, RZ, R14 ;  /* 0x000000ffff027224 */ /* 0x000fe200078e000e */
[----:B------:R-:W-:Y:S06]  /*fc70*/  BRA `(.L_x_13162) ;  /* 0xffffffb800587947 */ /* 0x000fec000383ffff */
.L_x_13066:
[----:B0-----:R0:W1:Y:S02]  /*fc80*/  SYNCS.PHASECHK.TRANS64.TRYWAIT P0, [R22+URZ+0x16820], R0 ;  /* 0x01682000160075a7 */ /* 0x001064000800017f */
[----:B-1----:R-:W-:Y:S05]  /*fc90*/  @!P0 NANOSLEEP.SYNCS 0x989680 ;  /* 0x009896800000895d */ /* 0x002fea0003900000 */
[----:B------:R-:W1:Y:S02]  /*fca0*/  @!P0 SYNCS.PHASECHK.TRANS64 P0, [R22+URZ+0x16820], R0 ;  /* 0x01682000160085a7 */ /* 0x000e64000800007f */
[----:B-1----:R-:W-:Y:S05]  /*fcb0*/  @!P0 BRA `(.L_x_13066) ;  /* 0xfffffffc00f08947 */ /* 0x002fea000383ffff */
[----:B------:R-:W-:Y:S05]  /*fcc0*/  BRA `(.L_x_13163) ;  /* 0xffffffb800b47947 */ /* 0x000fea000383ffff */
.L_x_13071:
[----:B0-----:R0:W1:Y:S02]  /*fcd0*/  SYNCS.PHASECHK.TRANS64.TRYWAIT P0, [R5+URZ+0x16840], R2 ;  /* 0x01684002050075a7 */ /* 0x001064000800017f */
[----:B-1----:R-:W-:Y:S05]  /*fce0*/  @!P0 NANOSLEEP.SYNCS 0x989680 ;  /* 0x009896800000895d */ /* 0x002fea0003900000 */
[----:B------:R-:W1:Y:S02]  /*fcf0*/  @!P0 SYNCS.PHASECHK.TRANS64 P0, [R5+URZ+0x16840], R2 ;  /* 0x01684002050085a7 */ /* 0x000e64000800007f */
[----:B-1----:R-:W-:Y:S05]  /*fd00*/  @!P0 BRA `(.L_x_13071) ;  /* 0xfffffffc00f08947 */ /* 0x002fea000383ffff */
[----:B------:R-:W-:Y:S05]  /*fd10*/  BRA `(.L_x_13164) ;  /* 0xffffffbc008c7947 */ /* 0x000fea000383ffff */
.L_x_13072:
        /* <DEDUP_REMOVED lines=8> */
.L_x_13166:
[----:B------:R-:W-:Y:S05]  /*fda0*/  BSYNC B1 ;  /* 0x0000000000017941 */ /* 0x000fea0003800000 */
.L_x_13165:
[----:B------:R-:W-:Y:S01]  /*fdb0*/  MOV R13, R8 ;  /* 0x00000008000d7202 */ /* 0x000fe20000000f00 */
        /* <DEDUP_REMOVED lines=8> */
.L_x_13167:
[----:B------:R-:W-:Y:S02]  /*fe40*/  IMAD R9, R9, 0x2, R22 ;  /* 0x0000000209097824 */ /* 0x000fe400078e0216 */
[----:B------:R-:W-:Y:S02]  /*fe50*/  IMAD.MOV.U32 R13, RZ, RZ, R10 ;  /* 0x000000ffff0d7224 */ /* 0x000fe400078e000a */
[----:B------:R-:W-:Y:S02]  /*fe60*/  IMAD.MOV.U32 R12, RZ, RZ, 0x1 ;  /* 0x00000001ff0c7424 */ /* 0x000fe400078e00ff */
[----:B------:R-:W-:-:S07]  /*fe70*/  IMAD.MOV.U32 R2, RZ, RZ, R14 ;  /* 0x000000ffff027224 */ /* 0x000fce00078e000e */
[----:B------:R-:W-:Y:S05]  /*fe80*/  WARPSYNC.COLLECTIVE R15, `(.L_x_13168) ;  /* 0x000000000f087348 */ /* 0x000fea0003c00000 */
[----:B------:R0:W1:Y:S02]  /*fe90*/  SHFL.IDX P6, R14, R13, R12, R11 ;  /* 0x0000000c0d0e7389 */ /* 0x00006400000c000b */
[----:B01----:R-:W-:Y:S01]  /*fea0*/  ENDCOLLECTIVE ;  /* 0x000000000000791b */ /* 0x003fe20003800000 */
.L_x_13168:
[----:B------:R-:W-:-:S05]  /*feb0*/  IADD3 R2, P0, R2, R7, RZ ;  /* 0x0000000702027210 */ /* 0x000fca0007f1e0ff */
[----:B------:R-:W-:-:S05]  /*fec0*/  IMAD.X R3, RZ, RZ, R3, P0 ;  /* 0x000000ffff037224 */ /* 0x000fca00000e0603 */
        /* <DEDUP_REMOVED lines=9> */
.L_x_13169:
[----:B------:R-:W-:Y:S02]  /*ff60*/  IMAD.MOV.U32 R13, RZ, RZ, R10 ;  /* 0x000000ffff0d7224 */ /* 0x000fe400078e000a */
[----:B------:R-:W-:Y:S02]  /*ff70*/  IMAD.MOV.U32 R12, RZ, RZ, 0x2 ;  /* 0x00000002ff0c7424 */ /* 0x000fe400078e00ff */
[----:B------:R-:W-:-:S07]  /*ff80*/  IMAD.MOV.U32 R2, RZ, RZ, R14 ;  /* 0x000000ffff027224 */ /* 0x000fce00078e000e */
[----:B------:R-:W-:Y:S05]  /*ff90*/  WARPSYNC.COLLECTIVE R15, `(.L_x_13170) ;  /* 0x000000000f087348 */ /* 0x000fea0003c00000 */
[----:B------:R0:W1:Y:S02]  /*ffa0*/  SHFL.IDX P6, R14, R13, R12, R11 ;  /* 0x0000000c0d0e7389 */ /* 0x00006400000c000b */
[----:B01----:R-:W-:Y:S01]  /*ffb0*/  ENDCOLLECTIVE ;  /* 0x000000000000791b */ /* 0x003fe20003800000 */
.L_x_13170:
[----:B------:R-:W-:-:S05]  /*ffc0*/  IADD3 R2, P0, R2, R7, RZ ;  /* 0x0000000702027210 */ /* 0x000fca0007f1e0ff */
[----:B------:R-:W-:-:S05]  /*ffd0*/  IMAD.X R3, RZ, RZ, R3, P0 ;  /* 0x000000ffff037224 */ /* 0x000fca00000e0603 */
        /* <DEDUP_REMOVED lines=9> */
.L_x_13171:
[----:B------:R-:W-:Y:S01]  /*10070*/  MOV R13, R10 ;  /* 0x0000000a000d7202 */ /* 0x000fe20000000f00 */
[----:B------:R-:W-:Y:S02]  /*10080*/  IMAD.MOV.U32 R12, RZ, RZ, 0x3 ;  /* 0x00000003ff0c7424 */ /* 0x000fe400078e00ff */
[----:B------:R-:W-:-:S07]  /*10090*/  IMAD.MOV.U32 R2, RZ, RZ, R14 ;  /* 0x000000ffff027224 */ /* 0x000fce00078e000e */
[----:B------:R-:W-:Y:S05]  /*100a0*/  WARPSYNC.COLLECTIVE R15, `(.L_x_13172) ;  /* 0x000000000f087348 */ /* 0x000fea0003c00000 */
[----:B------:R0:W1:Y:S02]  /*100b0*/  SHFL.IDX P6, R14, R13, R12, R11 ;  /* 0x0000000c0d0e7389 */ /* 0x00006400000c000b */
[----:B01----:R-:W-:Y:S01]  /*100c0*/  ENDCOLLECTIVE ;  /* 0x000000000000791b */ /* 0x003fe20003800000 */
.L_x_13172:
        /* <DEDUP_REMOVED lines=11> */
.L_x_13173:
[----:B------:R-:W-:Y:S02]  /*10180*/  IMAD.MOV.U32 R13, RZ, RZ, R10 ;  /* 0x000000ffff0d7224 */ /* 0x000fe400078e000a */
[----:B------:R-:W-:Y:S02]  /*10190*/  IMAD.MOV.U32 R12, RZ, RZ, 0x4 ;  /* 0x00000004ff0c7424 */ /* 0x000fe400078e00ff */
[----:B------:R-:W-:-:S07]  /*101a0*/  IMAD.MOV.U32 R2, RZ, RZ, R14 ;  /* 0x000000ffff027224 */ /* 0x000fce00078e000e */
[----:B------:R-:W-:Y:S05]  /*101b0*/  WARPSYNC.COLLECTIVE R15, `(.L_x_13174) ;  /* 0x000000000f087348 */ /* 0x000fea0003c00000 */
[----:B------:R0:W1:Y:S02]  /*101c0*/  SHFL.IDX P6, R14, R13, R12, R11 ;  /* 0x0000000c0d0e7389 */ /* 0x00006400000c000b */
[----:B01----:R-:W-:Y:S01]  /*101d0*/  ENDCOLLECTIVE ;  /* 0x000000000000791b */ /* 0x003fe20003800000 */
.L_x_13174:
        /* <DEDUP_REMOVED lines=11> */
.L_x_13175:
[----:B------:R-:W-:Y:S02]  /*10290*/  IMAD.MOV.U32 R13, RZ, RZ, R10 ;  /* 0x000000ffff0d7224 */ /* 0x000fe400078e000a */
[----:B------:R-:W-:Y:S01]  /*102a0*/  IMAD.MOV.U32 R12, RZ, RZ, 0x5 ;  /* 0x00000005ff0c7424 */ /* 0x000fe200078e00ff */
[----:B------:R-:W-:-:S07]  /*102b0*/  MOV R2, R14 ;  /* 0x0000000e00027202 */ /* 0x000fce0000000f00 */
[----:B------:R-:W-:Y:S05]  /*102c0*/  WARPSYNC.COLLECTIVE R15, `(.L_x_13176) ;  /* 0x000000000f087348 */ /* 0x000fea0003c00000 */
[----:B------:R0:W1:Y:S02]  /*102d0*/  SHFL.IDX P6, R14, R13, R12, R11 ;  /* 0x0000000c0d0e7389 */ /* 0x00006400000c000b */
[----:B01----:R-:W-:Y:S01]  /*102e0*/  ENDCOLLECTIVE ;  /* 0x000000000000791b */ /* 0x003fe20003800000 */
.L_x_13176:
        /* <DEDUP_REMOVED lines=11> */
.L_x_13177:
[----:B------:R-:W-:Y:S02]  /*103a0*/  IMAD.MOV.U32 R13, RZ, RZ, R10 ;  /* 0x000000ffff0d7224 */ /* 0x000fe400078e000a */
[----:B------:R-:W-:Y:S02]  /*103b0*/  IMAD.MOV.U32 R12, RZ, RZ, 0x6 ;  /* 0x00000006ff0c7424 */ /* 0x000fe400078e00ff */
[----:B------:R-:W-:-:S07]  /*103c0*/  IMAD.MOV.U32 R2, RZ, RZ, R14 ;  /* 0x000000ffff027224 */ /* 0x000fce00078e000e */
[----:B------:R-:W-:Y:S05]  /*103d0*/  WARPSYNC.COLLECTIVE R15, `(.L_x_13178) ;  /* 0x000000000f087348 */ /* 0x000fea0003c00000 */
[----:B------:R0:W1:Y:S02]  /*103e0*/  SHFL.IDX P6, R14, R13, R12, R11 ;  /* 0x0000000c0d0e7389 */ /* 0x00006400000c000b */
[----:B01----:R-:W-:Y:S01]  /*103f0*/  ENDCOLLECTIVE ;  /* 0x000000000000791b */ /* 0x003fe20003800000 */
.L_x_13178:
        /* <DEDUP_REMOVED lines=11> */
.L_x_13179:
[----:B------:R-:W-:Y:S02]  /*104b0*/  IMAD.MOV.U32 R13, RZ, RZ, R10 ;  /* 0x000000ffff0d7224 */ /* 0x000fe400078e000a */
[----:B------:R-:W-:Y:S02]  /*104c0*/  IMAD.MOV.U32 R12, RZ, RZ, 0x7 ;  /* 0x00000007ff0c7424 */ /* 0x000fe400078e00ff */
[----:B------:R-:W-:-:S07]  /*104d0*/  IMAD.MOV.U32 R2, RZ, RZ, R14 ;  /* 0x000000ffff027224 */ /* 0x000fce00078e000e */
[----:B------:R-:W-:Y:S05]  /*104e0*/  WARPSYNC.COLLECTIVE R15, `(.L_x_13180) ;  /* 0x000000000f087348 */ /* 0x000fea0003c00000 */
[----:B------:R0:W1:Y:S02]  /*104f0*/  SHFL.IDX P6, R14, R13, R12, R11 ;  /* 0x0000000c0d0e7389 */ /* 0x00006400000c000b */
[----:B01----:R-:W-:Y:S01]  /*10500*/  ENDCOLLECTIVE ;  /* 0x000000000000791b */ /* 0x003fe20003800000 */
.L_x_13180:
        /* <DEDUP_REMOVED lines=11> */
.L_x_13181:
[----:B------:R-:W-:Y:S01]  /*105c0*/  IMAD.MOV.U32 R2, RZ, RZ, R14 ;  /* 0x000000ffff027224 */ /* 0x000fe200078e000e */
[----:B------:R-:W-:Y:S06]  /*105d0*/  BRA `(.L_x_13182) ;  /* 0xffffffb800707947 */ /* 0x000fec000383ffff */
.L_x_13077:
[----:B-1----:R1:W2:Y:S02]  /*105e0*/  SYNCS.PHASECHK.TRANS64.TRYWAIT P0, [R5+URZ+0x16860], R2 ;  /* 0x01686002050075a7 */ /* 0x0022a4000800017f */
[----:B--2---:R-:W-:Y:S05]  /*105f0*/  @!P0 NANOSLEEP.SYNCS 0x989680 ;  /* 0x009896800000895d */ /* 0x004fea0003900000 */
[----:B------:R-:W2:Y:S02]  /*10600*/  @!P0 SYNCS.PHASECHK.TRANS64 P0, [R5+URZ+0x16860], R2 ;  /* 0x01686002050085a7 */ /* 0x000ea4000800007f */
[----:B--2---:R-:W-:Y:S05]  /*10610*/  @!P0 BRA `(.L_x_13077) ;  /* 0xfffffffc00f08947 */ /* 0x004fea000383ffff */
[----:B------:R-:W-:Y:S05]  /*10620*/  BRA `(.L_x_13183) ;  /* 0xffffffb800c87947 */ /* 0x000fea000383ffff */
.L_x_13078:
[----:B------:R-:W-:Y:S01]  /*10630*/  BSSY B1, `(.L_x_13184) ;  /* 0x0000008000017945 */ /* 0x000fe20003800000 */
[----:B------:R-:W-:Y:S01]  /*10640*/  IMAD.MOV.U32 R13, RZ, RZ, R23 ;  /* 0x000000ffff0d7224 */ /* 0x000fe200078e0017 */
[----:B------:R-:W-:Y:S01]  /*10650*/  MOV R12, RZ ;  /* 0x000000ff000c7202 */ /* 0x000fe20000000f00 */
[----:B------:R-:W-:Y:S02]  /*10660*/  IMAD.MOV.U32 R11, RZ, RZ, 0x181f ;  /* 0x0000181fff0b7424 */ /* 0x000fe400078e00ff */
[----:B------:R-:W-:-:S07]  /*10670*/  IMAD.MOV.U32 R15, RZ, RZ, -0x1 ;  /* 0xffffffffff0f7424 */ /* 0x000fce00078e00ff */
[----:B-1----:R-:W-:Y:S05]  /*10680*/  WARPSYNC.COLLECTIVE R15, `(.L_x_13185) ;  /* 0x000000000f087348 */ /* 0x002fea0003c00000 */
[----:B------:R0:W2:Y:S02]  /*10690*/  SHFL.IDX P6, R14, R13, R12, R11 ;  /* 0x0000000c0d0e7389 */ /* 0x0000a400000c000b */
[----:B012---:R-:W-:Y:S01]  /*106a0*/  ENDCOLLECTIVE ;  /* 0x000000000000791b */ /* 0x007fe20003800000 */
.L_x_13185:
[----:B------:R-:W-:Y:S05]  /*106b0*/  BSYNC B1 ;  /* 0x0000000000017941 */ /* 0x000fea0003800000 */
.L_x_13184:
[----:B------:R-:W-:Y:S01]  /*106c0*/  IMAD.MOV.U32 R13, RZ, RZ, R18 ;  /* 0x000000ffff0d7224 */ /* 0x000fe200078e0012 */
[----:B------:R-:W-:Y:S01]  /*106d0*/  ISETP.LT.OR P2, PT, R8, 0x1, P1 ;  /* 0x000000010800780c */ /* 0x000fe20000f41670 */
[----:B------:R-:W-:Y:S01]  /*106e0*/  IMAD.MOV.U32 R12, RZ, RZ, RZ ;  /* 0x000000ffff0c7224 */ /* 0x000fe200078e00ff */
[----:B------:R-:W-:Y:S01]  /*106f0*/  LEA R6, R6, R22, 0x1 ;  /* 0x0000001606067211 */ /* 0x000fe200078e08ff */
[----:B------:R-:W-:Y:S02]  /*10700*/  IMAD.MOV.U32 R11, RZ, RZ, 0x181f ;  /* 0x0000181fff0b7424 */ /* 0x000fe400078e00ff */
[----:B------:R-:W-:Y:S02]  /*10710*/  IMAD.MOV.U32 R15, RZ, RZ, -0x1 ;  /* 0xffffffffff0f7424 */ /* 0x000fe400078e00ff */
[----:B------:R-:W-:-:S07]  /*10720*/  IMAD.MOV.U32 R3, RZ, RZ, R14 ;  /* 0x000000ffff037224 */ /* 0x000fce00078e000e */
[----:B------:R-:W-:Y:S05]  /*10730*/  WARPSYNC.COLLECTIVE R15, `(.L_x_13186) ;  /* 0x000000000f087348 */ /* 0x000fea0003c00000 */
[----:B------:R0:W1:Y:S02]  /*10740*/  SHFL.IDX P6, R14, R13, R12, R11 ;  /* 0x0000000c0d0e7389 */ /* 0x00006400000c000b */
[----:B01----:R-:W-:Y:S01]  /*10750*/  ENDCOLLECTIVE ;  /* 0x000000000000791b */ /* 0x003fe20003800000 */
.L_x_13186:
[----:B------:R-:W-:Y:S02]  /*10760*/  IMAD.MOV.U32 R13, RZ, RZ, R23 ;  /* 0x000000ffff0d7224 */ /* 0x000fe400078e0017 */
[----:B------:R-:W-:Y:S02]  /*10770*/  IMAD.MOV.U32 R12, RZ, RZ, 0x1 ;  /* 0x00000001ff0c7424 */ /* 0x000fe400078e00ff */
[----:B------:R-:W-:-:S07]  /*10780*/  IMAD.MOV.U32 R2, RZ, RZ, R14 ;  /* 0x000000ffff027224 */ /* 0x000fce00078e000e */
[----:B------:R-:W-:Y:S05]  /*10790*/  WARPSYNC.COLLECTIVE R15, `(.L_x_13187) ;  /* 0x000000000f087348 */ /* 0x000fea0003c00000 */
[----:B------:R0:W1:Y:S02]  /*107a0*/  SHFL.IDX P6, R14, R13, R12, R11 ;  /* 0x0000000c0d0e7389 */ /* 0x00006400000c000b */
[----:B01----:R-:W-:Y:S01]  /*107b0*/  ENDCOLLECTIVE ;  /* 0x000000000000791b */ /* 0x003fe20003800000 */
.L_x_13187:
        /* <DEDUP_REMOVED lines=8> */
[----:B0-----:R-:W-:-:S12]  /*10840*/  IMAD.MOV.U32 R3, RZ, RZ, R14 ;  /* 0x000000ffff037224 */ /* 0x001fd800078e000e */
[----:B------:R-:W-:Y:S05]  /*10850*/  WARPSYNC.COLLECTIVE R15, `(.L_x_13188) ;  /* 0x000000000f087348 */ /* 0x000fea0003c00000 */
[----:B------:R0:W1:Y:S02]  /*10860*/  SHFL.IDX P6, R14, R13, R12, R11 ;  /* 0x0000000c0d0e7389 */ /* 0x00006400000c000b */
[----:B01----:R-:W-:Y:S01]  /*10870*/  ENDCOLLECTIVE ;  /* 0x000000000000791b */ /* 0x003fe20003800000 */
.L_x_13188:
[----:B------:R-:W-:Y:S02]  /*10880*/  IMAD.MOV.U32 R13, RZ, RZ, R23 ;  /* 0x000000ffff0d7224 */ /* 0x000fe400078e0017 */
[----:B------:R-:W-:Y:S02]  /*10890*/  IMAD.MOV.U32 R12, RZ, RZ, 0x2 ;  /* 0x00000002ff0c7424 */ /* 0x000fe400078e00ff */
[----:B------:R-:W-:-:S07]  /*108a0*/  IMAD.MOV.U32 R2, RZ, RZ, R14 ;  /* 0x000000ffff027224 */ /* 0x000fce00078e000e */
[----:B------:R-:W-:Y:S05]  /*108b0*/  WARPSYNC.COLLECTIVE R15, `(.L_x_13189) ;  /* 0x000000000f087348 */ /* 0x000fea0003c00000 */
[----:B------:R0:W1:Y:S02]  /*108c0*/  SHFL.IDX P6, R14, R13, R12, R11 ;  /* 0x0000000c0d0e7389 */ /* 0x00006400000c000b */
[----:B01----:R-:W-:Y:S01]  /*108d0*/  ENDCOLLECTIVE ;  /* 0x000000000000791b */ /* 0x003fe20003800000 */
.L_x_13189:
[----:B------:R-:W-:-:S05]  /*108e0*/  IADD3 R2, P0, R2, R7, RZ ;  /* 0x0000000702027210 */ /* 0x000fca0007f1e0ff */
[----:B------:R-:W-:-:S05]  /*108f0*/  IMAD.X R3, RZ, RZ, R3, P0 ;  /* 0x000000ffff037224 */ /* 0x000fca00000e0603 */
[----:B------:R-:W-:Y:S01]  /*10900*/  @!PT LDS RZ, [RZ] ;  /* 0x00000000fffff984 */ /* 0x000fe20000000800 */
[----:B------:R-:W-:Y:S01]  /*10910*/  @!PT LDS RZ, [RZ] ;  /* 0x00000000fffff984 */ /* 0x000fe20000000800 */
[----:B------:R-:W-:Y:S01]  /*10920*/  @!PT LDS RZ, [RZ] ;  /* 0x00000000fffff984 */ /* 0x000fe20000000800 */
[----:B------:R0:W-:Y:S01]  /*10930*/  LDGSTS.E.BYPASS.LTC128B.128 [R6+0xc00], desc[UR36][R2.64], !P2 ;  /* 0x00c0000002067fae */ /* 0x0001e2000d101d64 */
[----:B------:R-:W-:Y:S02]  /*10940*/  MOV R13, R18 ;  /* 0x00000012000d7202 */ /* 0x000fe40000000f00 */
[----:B------:R-:W-:Y:S01]  /*10950*/  ISETP.LT.OR P2, PT, R8, 0x21, P1 ;  /* 0x000000210800780c */ /* 0x000fe20000f41670 */
[----:B0-----:R-:W-:-:S12]  /*10960*/  IMAD.MOV.U32 R3, RZ, RZ, R14 ;  /* 0x000000ffff037224 */ /* 0x001fd800078e000e */
[----:B------:R-:W-:Y:S05]  /*10970*/  WARPSYNC.COLLECTIVE R15, `(.L_x_13190) ;  /* 0x000000000f087348 */ /* 0x000fea0003c00000 */
[----:B------:R0:W1:Y:S02]  /*10980*/  SHFL.IDX P6, R14, R13, R12, R11 ;  /* 0x0000000c0d0e7389 */ /* 0x00006400000c000b */
[----:B01----:R-:W-:Y:S01]  /*10990*/  ENDCOLLECTIVE ;  /* 0x000000000000791b */ /* 0x003fe20003800000 */
.L_x_13190:
[----:B------:R-:W-:Y:S02]  /*109a0*/  IMAD.MOV.U32 R13, RZ, RZ, R23 ;  /* 0x000000ffff0d7224 */ /* 0x000fe400078e0017 */
[----:B------:R-:W-:Y:S02]  /*109b0*/  IMAD.MOV.U32 R12, RZ, RZ, 0x3 ;  /* 0x00000003ff0c7424 */ /* 0x000fe400078e00ff */
[----:B------:R-:W-:-:S07]  /*109c0*/  IMAD.MOV.U32 R2, RZ, RZ, R14 ;  /* 0x000000ffff027224 */ /* 0x000fce00078e000e */
[----:B------:R-:W-:Y:S05]  /*109d0*/  WARPSYNC.COLLECTIVE R15, `(.L_x_13191) ;  /* 0x000000000f087348 */ /* 0x000fea0003c00000 */
[----:B------:R0:W1:Y:S02]  /*109e0*/  SHFL.IDX P6, R14, R13, R12, R11 ;  /* 0x0000000c0d0e7389 */ /* 0x00006400000c000b */
[----:B01----:R-:W-:Y:S01]  /*109f0*/  ENDCOLLECTIVE ;  /* 0x000000000000791b */ /* 0x003fe20003800000 */
.L_x_13191:
        /* <DEDUP_REMOVED lines=12> */
.L_x_13192:
[----:B------:R-:W-:Y:S01]  /*10ac0*/  IMAD.MOV.U32 R13, RZ, RZ, R23 ;  /* 0x000000ffff0d7224 */ /* 0x000fe200078e0017 */
[----:B------:R-:W-:Y:S01]  /*10ad0*/  MOV R12, 0x4 ;  /* 0x00000004000c7802 */ /* 0x000fe20000000f00 */
[----:B------:R-:W-:-:S07]  /*10ae0*/  IMAD.MOV.U32 R2, RZ, RZ, R14 ;  /* 0x000000ffff027224 */ /* 0x000fce00078e000e */
[----:B------:R-:W-:Y:S05]  /*10af0*/  WARPSYNC.COLLECTIVE R15, `(.L_x_13193) ;  /* 0x000000000f087348 */ /* 0x000fea0003c00000 */
[----:B------:R0:W1:Y:S02]  /*10b00*/  SHFL.IDX P6, R14, R13, R12, R11 ;  /* 0x0000000c0d0e7389 */ /* 0x00006400000c000b */
[----:B01----:R-:W-:Y:S01]  /*10b10*/  ENDCOLLECTIVE ;  /* 0x000000000000791b */ /* 0x003fe20003800000 */
.L_x_13193:
        /* <DEDUP_REMOVED lines=12> */
.L_x_13194:
[----:B------:R-:W-:Y:S02]  /*10be0*/  IMAD.MOV.U32 R13, RZ, RZ, R23 ;  /* 0x000000ffff0d7224 */ /* 0x000fe400078e0017 */
[----:B------:R-:W-:Y:S02]  /*10bf0*/  IMAD.MOV.U32 R12, RZ, RZ, 0x5 ;  /* 0x00000005ff0c7424 */ /* 0x000fe400078e00ff */
[----:B------:R-:W-:-:S07]  /*10c00*/  IMAD.MOV.U32 R2, RZ, RZ, R14 ;  /* 0x000000ffff027224 */ /* 0x000fce00078e000e */
[----:B------:R-:W-:Y:S05]  /*10c10*/  WARPSYNC.COLLECTIVE R15, `(.L_x_13195) ;  /* 0x000000000f087348 */ /* 0x000fea0003c00000 */
[----:B------:R0:W1:Y:S02]  /*10c20*/  SHFL.IDX P6, R14, R13, R12, R11 ;  /* 0x0000000c0d0e7389 */ /* 0x00006400000c000b */
[----:B01----:R-:W-:Y:S01]  /*10c30*/  ENDCOLLECTIVE ;  /* 0x000000000000791b */ /* 0x003fe20003800000 */
.L_x_13195:
        /* <DEDUP_REMOVED lines=12> */
.L_x_13196:
[----:B------:R-:W-:Y:S02]  /*10d00*/  IMAD.MOV.U32 R13, RZ, RZ, R23 ;  /* 0x000000ffff0d7224 */ /* 0x000fe400078e0017 */
[----:B------:R-:W-:Y:S02]  /*10d10*/  IMAD.MOV.U32 R12, RZ, RZ, 0x6 ;  /* 0x00000006ff0c7424 */ /* 0x000fe400078e00ff */
[----:B------:R-:W-:-:S07]  /*10d20*/  IMAD.MOV.U32 R2, RZ, RZ, R14 ;  /* 0x000000ffff027224 */ /* 0x000fce00078e000e */
[----:B------:R-:W-:Y:S05]  /*10d30*/  WARPSYNC.COLLECTIVE R15, `(.L_x_13197) ;  /* 0x000000000f087348 */ /* 0x000fea0003c00000 */
[----:B------:R0:W1:Y:S02]  /*10d40*/  SHFL.IDX P6, R14, R13, R12, R11 ;  /* 0x0000000c0d0e7389 */ /* 0x00006400000c000b */
[----:B01----:R-:W-:Y:S01]  /*10d50*/  ENDCOLLECTIVE ;  /* 0x000000000000791b */ /* 0x003fe20003800000 */
.L_x_13197:
        /* <DEDUP_REMOVED lines=8> */
[----:B0-----:R-:W-:-:S10]  /*10de0*/  IMAD.MOV.U32 R3, RZ, RZ, R14 ;  /* 0x000000ffff037224 */ /* 0x001fd400078e000e */
[----:B------:R-:W-:Y:S05]  /*10df0*/  WARPSYNC.COLLECTIVE R15, `(.L_x_13198) ;  /* 0x000000000f087348 */ /* 0x000fea0003c00000 */
[----:B------:R0:W1:Y:S02]  /*10e00*/  SHFL.IDX P6, R14, R13, R12, R11 ;  /* 0x0000000c0d0e7389 */ /* 0x00006400000c000b */
[----:B01----:R-:W-:Y:S01]  /*10e10*/  ENDCOLLECTIVE ;  /* 0x000000000000791b */ /* 0x003fe20003800000 */
.L_x_13198:
[----:B------:R-:W-:Y:S02]  /*10e20*/  IMAD.MOV.U32 R13, RZ, RZ, R23 ;  /* 0x000000ffff0d7224 */ /* 0x000fe400078e0017 */
[----:B------:R-:W-:Y:S02]  /*10e30*/  IMAD.MOV.U32 R12, RZ, RZ, 0x7 ;  /* 0x00000007ff0c7424 */ /* 0x000fe400078e00ff */
[----:B------:R-:W-:-:S07]  /*10e40*/  IMAD.MOV.U32 R2, RZ, RZ, R14 ;  /* 0x000000ffff027224 */ /* 0x000fce00078e000e */
[----:B------:R-:W-:Y:S05]  /*10e50*/  WARPSYNC.COLLECTIVE R15, `(.L_x_13199) ;  /* 0x000000000f087348 */ /* 0x000fea0003c00000 */
[----:B------:R0:W1:Y:S02]  /*10e60*/  SHFL.IDX P6, R14, R13, R12, R11 ;  /* 0x0000000c0d0e7389 */ /* 0x00006400000c000b */
[----:B01----:R-:W-:Y:S01]  /*10e70*/  ENDCOLLECTIVE ;  /* 0x000000000000791b */ /* 0x003fe20003800000 */
.L_x_13199:
[----:B------:R-:W-:-:S05]  /*10e80*/  IADD3 R2, P0, R2, R7, RZ ;  /* 0x0000000702027210 */ /* 0x000fca0007f1e0ff */
[----:B------:R-:W-:-:S05]  /*10e90*/  IMAD.X R3, RZ, RZ, R3, P0 ;  /* 0x000000ffff037224 */ /* 0x000fca00000e0603 */
[----:B------:R-:W-:Y:S01]  /*10ea0*/  @!PT LDS RZ, [RZ] ;  /* 0x00000000fffff984 */ /* 0x000fe20000000800 */
[----:B------:R-:W-:Y:S01]  /*10eb0*/  @!PT LDS RZ, [RZ] ;  /* 0x00000000fffff984 */ /* 0x000fe20000000800 */
[----:B------:R-:W-:Y:S01]  /*10ec0*/  @!PT LDS RZ, [RZ] ;  /* 0x00000000fffff984 */ /* 0x000fe20000000800 */
[----:B------:R0:W-:Y:S01]  /*10ed0*/  LDGSTS.E.BYPASS.LTC128B.128 [R6+0x3400], desc[UR36][R2.64], !P2 ;  /* 0x0340000002067fae */ /* 0x0001e2000d101d64 */
[----:B------:R-:W-:Y:S01]  /*10ee0*/  MOV R13, R18 ;  /* 0x00000012000d7202 */ /* 0x000fe20000000f00 */
[----:B------:R-:W-:-:S07]  /*10ef0*/  IMAD.MOV.U32 R23, RZ, RZ, R14 ;  /* 0x000000ffff177224 */ /* 0x000fce00078e000e */
[----:B0-----:R-:W-:Y:S05]  /*10f00*/  WARPSYNC.COLLECTIVE R15, `(.L_x_13200) ;  /* 0x000000000f087348 */ /* 0x001fea0003c00000 */
[----:B------:R1:W2:Y:S02]  /*10f10*/  SHFL.IDX P6, R14, R13, R12, R11 ;  /* 0x0000000c0d0e7389 */ /* 0x0002a400000c000b */
[----:B012---:R-:W-:Y:S01]  /*10f20*/  ENDCOLLECTIVE ;  /* 0x000000000000791b */ /* 0x007fe20003800000 */
.L_x_13200:
[----:B------:R-:W-:Y:S01]  /*10f30*/  IMAD.MOV.U32 R2, RZ, RZ, R14 ;  /* 0x000000ffff027224 */ /* 0x000fe200078e000e */
[----:B------:R-:W-:Y:S06]  /*10f40*/  BRA `(.L_x_13201) ;  /* 0xffffffb400747947 */ /* 0x000fec000383ffff */
.L_x_13086:
[----:B0-----:R0:W1:Y:S02]  /*10f50*/  SYNCS.PHASECHK.TRANS64.TRYWAIT P0, [R0+URZ+0x16860], R3 ;  /* 0x01686003000075a7 */ /* 0x001064000800017f */
[----:B-1----:R-:W-:Y:S05]  /*10f60*/  @!P0 NANOSLEEP.SYNCS 0x989680 ;  /* 0x009896800000895d */ /* 0x002fea0003900000 */
[----:B------:R-:W1:Y:S02]  /*10f70*/  @!P0 SYNCS.PHASECHK.TRANS64 P0, [R0+URZ+0x16860], R3 ;  /* 0x01686003000085a7 */ /* 0x000e64000800007f */
[----:B-1----:R-:W-:Y:S05]  /*10f80*/  @!P0 BRA `(.L_x_13086) ;  /* 0xfffffffc00f08947 */ /* 0x002fea000383ffff */
[----:B------:R-:W-:Y:S05]  /*10f90*/  BRA `(.L_x_13202) ;  /* 0xffffffb8008c7947 */ /* 0x000fea000383ffff */
.L_x_13087:
        /* <DEDUP_REMOVED lines=8> */
.L_x_13204:
[----:B------:R-:W-:Y:S05]  /*11020*/  BSYNC B0 ;  /* 0x0000000000007941 */ /* 0x000fea0003800000 */
.L_x_13203:
[----:B------:R-:W-:Y:S01]  /*11030*/  IMAD.MOV.U32 R13, RZ, RZ, R18 ;  /* 0x000000ffff0d7224 */ /* 0x000fe200078e0012 */
[----:B------:R-:W-:Y:S01]  /*11040*/  MOV R15, 0xffffffff ;  /* 0xffffffff000f7802 */ /* 0x000fe20000000f00 */
[----:B------:R-:W-:Y:S02]  /*11050*/  IMAD.MOV.U32 R12, RZ, RZ, RZ ;  /* 0x000000ffff0c7224 */ /* 0x000fe400078e00ff */
[----:B------:R-:W-:Y:S02]  /*11060*/  IMAD.MOV.U32 R11, RZ, RZ, 0x181f ;  /* 0x0000181fff0b7424 */ /* 0x000fe400078e00ff */
[----:B------:R-:W-:Y:S02]  /*11070*/  IMAD.MOV.U32 R3, RZ, RZ, R14 ;  /* 0x000000ffff037224 */ /* 0x000fe400078e000e */
[----:B------:R-:W-:-:S07]  /*11080*/  IMAD.SHL.U32 R5, R28, 0x2, RZ ;  /* 0x000000021c057824 */ /* 0x000fce00078e00ff */
[----:B------:R-:W-:Y:S05]  /*11090*/  WARPSYNC.COLLECTIVE R15, `(.L_x_13205) ;  /* 0x000000000f087348 */ /* 0x000fea0003c00000 */
[----:B------:R0:W1:Y:S02]  /*110a0*/  SHFL.IDX P6, R14, R13, R12, R11 ;  /* 0x0000000c0d0e7389 */ /* 0x00006400000c000b */
[----:B01----:R-:W-:Y:S01]  /*110b0*/  ENDCOLLECTIVE ;  /* 0x000000000000791b */ /* 0x003fe20003800000 */
.L_x_13205:
[----:B------:R-:W-:Y:S01]  /*110c0*/  ULDC UR4, c[0x0][0x2f4] ;  /* 0x0000bd0000047ab9 */ /* 0x000fe20000000800 */
[----:B------:R-:W-:Y:S01]  /*110d0*/  IMAD R4, R4, 0x2, R22 ;  /* 0x0000000204047824 */ /* 0x000fe200078e0216 */
[----:B------:R-:W-:-:S04]  /*110e0*/  ISETP.GE.AND P0, PT, R28, UR4, PT ;  /* 0x000000041c007c0c */ /* 0x000fc8000bf06270 */
[----:B------:R-:W-:Y:S01]  /*110f0*/  ISETP.LT.OR P2, PT, R6, 0x1, P0 ;  /* 0x000000010600780c */ /* 0x000fe20000741670 */
[----:B------:R-:W-:Y:S02]  /*11100*/  IMAD.MOV.U32 R13, RZ, RZ, R23 ;  /* 0x000000ffff0d7224 */ /* 0x000fe400078e0017 */
[----:B------:R-:W-:Y:S01]  /*11110*/  IMAD.MOV.U32 R12, RZ, RZ, 0x1 ;  /* 0x00000001ff0c7424 */ /* 0x000fe200078e00ff */
[----:B------:R-:W-:-:S13]  /*11120*/  IADD3 R2, P1, R14, R5, RZ ;  /* 0x000000050e027210 */ /* 0x000fda0007f3e0ff */
[----:B------:R-:W-:Y:S05]  /*11130*/  WARPSYNC.COLLECTIVE R15, `(.L_x_13206) ;  /* 0x000000000f087348 */ /* 0x000fea0003c00000 */
[----:B------:R0:W1:Y:S02]  /*11140*/  SHFL.IDX P6, R14, R13, R12, R11 ;  /* 0x0000000c0d0e7389 */ /* 0x00006400000c000b */
[----:B01----:R-:W-:Y:S01]  /*11150*/  ENDCOLLECTIVE ;  /* 0x000000000000791b */ /* 0x003fe20003800000 */
.L_x_13206:
[----:B------:R-:W-:-:S05]  /*11160*/  IMAD.X R3, RZ, RZ, R3, P1 ;  /* 0x000000ffff037224 */ /* 0x000fca00008e0603 */
        /* <DEDUP_REMOVED lines=10> */
.L_x_13207:
[----:B------:R-:W-:Y:S01]  /*11210*/  IMAD.MOV.U32 R13, RZ, RZ, R23 ;  /* 0x000000ffff0d7224 */ /* 0x000fe200078e0017 */
[----:B------:R-:W-:Y:S02]  /*11220*/  MOV R12, 0x2 ;  /* 0x00000002000c7802 */ /* 0x000fe40000000f00 */
[----:B------:R-:W-:-:S13]  /*11230*/  IADD3 R2, P1, R14, R5, RZ ;  /* 0x000000050e027210 */ /* 0x000fda0007f3e0ff */
[----:B------:R-:W-:Y:S05]  /*11240*/  WARPSYNC.COLLECTIVE R15, `(.L_x_13208) ;  /* 0x000000000f087348 */ /* 0x000fea0003c00000 */
[----:B------:R0:W1:Y:S02]  /*11250*/  SHFL.IDX P6, R14, R13, R12, R11 ;  /* 0x0000000c0d0e7389 */ /* 0x00006400000c000b */
[----:B01----:R-:W-:Y:S01]  /*11260*/  ENDCOLLECTIVE ;  /* 0x000000000000791b */ /* 0x003fe20003800000 */
.L_x_13208:
        /* <DEDUP_REMOVED lines=11> */
.L_x_13209:
[----:B------:R-:W-:Y:S02]  /*11320*/  IMAD.MOV.U32 R13, RZ, RZ, R23 ;  /* 0x000000ffff0d7224 */ /* 0x000fe400078e0017 */
[----:B------:R-:W-:Y:S01]  /*11330*/  IMAD.MOV.U32 R12, RZ, RZ, 0x3 ;  /* 0x00000003ff0c7424 */ /* 0x000fe200078e00ff */
[----:B------:R-:W-:-:S13]  /*11340*/  IADD3 R2, P1, R14, R5, RZ ;  /* 0x000000050e027210 */ /* 0x000fda0007f3e0ff */
[----:B------:R-:W-:Y:S05]  /*11350*/  WARPSYNC.COLLECTIVE R15, `(.L_x_13210) ;  /* 0x000000000f087348 */ /* 0x000fea0003c00000 */
[----:B------:R0:W1:Y:S02]  /*11360*/  SHFL.IDX P6, R14, R13, R12, R11 ;  /* 0x0000000c0d0e7389 */ /* 0x00006400000c000b */
[----:B01----:R-:W-:Y:S01]  /*11370*/  ENDCOLLECTIVE ;  /* 0x000000000000791b */ /* 0x003fe20003800000 */
.L_x_13210:
        /* <DEDUP_REMOVED lines=11> */
.L_x_13211:
[----:B------:R-:W-:Y:S01]  /*11430*/  IMAD.MOV.U32 R13, RZ, RZ, R23 ;  /* 0x000000ffff0d7224 */ /* 0x000fe200078e0017 */
[----:B------:R-:W-:Y:S02]  /*11440*/  MOV R12, 0x4 ;  /* 0x00000004000c7802 */ /* 0x000fe40000000f00 */
[----:B------:R-:W-:-:S13]  /*11450*/  IADD3 R2, P1, R14, R5, RZ ;  /* 0x000000050e027210 */ /* 0x000fda0007f3e0ff */
[----:B------:R-:W-:Y:S05]  /*11460*/  WARPSYNC.COLLECTIVE R15, `(.L_x_13212) ;  /* 0x000000000f087348 */ /* 0x000fea0003c00000 */
[----:B------:R0:W1:Y:S02]  /*11470*/  SHFL.IDX P6, R14, R13, R12, R11 ;  /* 0x0000000c0d0e7389 */ /* 0x00006400000c000b */
[----:B01----:R-:W-:Y:S01]  /*11480*/  ENDCOLLECTIVE ;  /* 0x000000000000791b */ /* 0x003fe20003800000 */
.L_x_13212:
        /* <DEDUP_REMOVED lines=11> */
.L_x_13213:
[----:B------:R-:W-:Y:S02]  /*11540*/  IMAD.MOV.U32 R13, RZ, RZ, R23 ;  /* 0x000000ffff0d7224 */ /* 0x000fe400078e0017 */
[----:B------:R-:W-:Y:S01]  /*11550*/  IMAD.MOV.U32 R12, RZ, RZ, 0x5 ;  /* 0x00000005ff0c7424 */ /* 0x000fe200078e00ff */
[----:B------:R-:W-:-:S13]  /*11560*/  IADD3 R2, P1, R14, R5, RZ ;  /* 0x000000050e027210 */ /* 0x000fda0007f3e0ff */
[----:B------:R-:W-:Y:S05]  /*11570*/  WARPSYNC.COLLECTIVE R15, `(.L_x_13214) ;  /* 0x000000000f087348 */ /* 0x000fea0003c00000 */
[----:B------:R0:W1:Y:S02]  /*11580*/  SHFL.IDX P6, R14, R13, R12, R11 ;  /* 0x0000000c0d0e7389 */ /* 0x00006400000c000b */
[----:B01----:R-:W-:Y:S01]  /*11590*/  ENDCOLLECTIVE ;  /* 0x000000000000791b */ /* 0x003fe20003800000 */
.L_x_13214:
        /* <DEDUP_REMOVED lines=11> */
.L_x_13215:
[----:B------:R-:W-:Y:S01]  /*11650*/  IMAD.MOV.U32 R13, RZ, RZ, R23 ;  /* 0x000000ffff0d7224 */ /* 0x000fe200078e0017 */
[----:B------:R-:W-:Y:S02]  /*11660*/  MOV R12, 0x6 ;  /* 0x00000006000c7802 */ /* 0x000fe40000000f00 */
[----:B------:R-:W-:-:S13]  /*11670*/  IADD3 R2, P1, R14, R5, RZ ;  /* 0x000000050e027210 */ /* 0x000fda0007f3e0ff */
[----:B------:R-:W-:Y:S05]  /*11680*/  WARPSYNC.COLLECTIVE R15, `(.L_x_13216) ;  /* 0x000000000f087348 */ /* 0x000fea0003c00000 */
[----:B------:R0:W1:Y:S02]  /*11690*/  SHFL.IDX P6, R14, R13, R12, R11 ;  /* 0x0000000c0d0e7389 */ /* 0x00006400000c000b */
[----:B01----:R-:W-:Y:S01]  /*116a0*/  ENDCOLLECTIVE ;  /* 0x000000000000791b */ /* 0x003fe20003800000 */
.L_x_13216:
        /* <DEDUP_REMOVED lines=11> */
.L_x_13217:
[----:B------:R-:W-:Y:S02]  /*11760*/  IMAD.MOV.U32 R13, RZ, RZ, R23 ;  /* 0x000000ffff0d7224 */ /* 0x000fe400078e0017 */
[----:B------:R-:W-:Y:S01]  /*11770*/  IMAD.MOV.U32 R12, RZ, RZ, 0x7 ;  /* 0x00000007ff0c7424 */ /* 0x000fe200078e00ff */
[----:B------:R-:W-:-:S13]  /*11780*/  IADD3 R2, P1, R14, R5, RZ ;  /* 0x000000050e027210 */ /* 0x000fda0007f3e0ff */
[----:B------:R-:W-:Y:S05]  /*11790*/  WARPSYNC.COLLECTIVE R15, `(.L_x_13218) ;  /* 0x000000000f087348 */ /* 0x000fea0003c00000 */
[----:B------:R0:W1:Y:S02]  /*117a0*/  SHFL.IDX P6, R14, R13, R12, R11 ;  /* 0x0000000c0d0e7389 */ /* 0x00006400000c000b */
[----:B01----:R-:W-:Y:S01]  /*117b0*/  ENDCOLLECTIVE ;  /* 0x000000000000791b */ /* 0x003fe20003800000 */
.L_x_13218:
        /* <DEDUP_REMOVED lines=10> */
.L_x_13219:
[----:B------:R-:W-:Y:S05]  /*11860*/  BRA `(.L_x_13220) ;  /* 0xffffffb400507947 */ /* 0x000fea000383ffff */
.L_x_13092:
        /* <DEDUP_REMOVED lines=8> */
.L_x_13222:
[----:B------:R-:W-:Y:S05]  /*118f0*/  BSYNC B0 ;  /* 0x0000000000007941 */ /* 0x000fea0003800000 */
.L_x_13221:
        /* <DEDUP_REMOVED lines=9> */
.L_x_13223:
        /* <DEDUP_REMOVED lines=15> */
[----:B------:R-:W-:Y:S02]  /*11a80*/  ISETP.GE.U32.AND P5, PT, R9, 0x10, PT ;  /* 0x000000100900780c */ /* 0x000fe40003fa6070 */
[----:B------:R-:W-:-:S02]  /*11a90*/  MOV R16, RZ ;  /* 0x000000ff00107202 */ /* 0x000fc40000000f00 */
[----:B--2---:R-:W-:Y:S01]  /*11aa0*/  @!P1 MOV R7, R8 ;  /* 0x0000000800079202 */ /* 0x004fe20000000f00 */
[----:B---3--:R-:W-:Y:S01]  /*11ab0*/  @!P1 IMAD.MOV.U32 R4, RZ, RZ, R5 ;  /* 0x000000ffff049224 */ /* 0x008fe200078e0005 */
[----:B------:R-:W-:-:S03]  /*11ac0*/  ISETP.NE.AND P1, PT, R9, RZ, PT ;  /* 0x000000ff0900720c */ /* 0x000fc60003f25270 */
[----:B------:R-:W-:-:S10]  /*11ad0*/  IMAD R13, R4, R7, RZ ;  /* 0x00000007040d7224 */ /* 0x000fd400078e02ff */
[----:B------:R-:W-:Y:S05]  /*11ae0*/  WARPSYNC.COLLECTIVE R15, `(.L_x_13224) ;  /* 0x000000000f087348 */ /* 0x000fea0003c00000 */
[----:B------:R0:W1:Y:S02]  /*11af0*/  SHFL.UP P6, R14, R13, R12, R11 ;  /* 0x0400000c0d0e7389 */ /* 0x00006400000c000b */
[----:B01----:R-:W-:Y:S01]  /*11b00*/  ENDCOLLECTIVE ;  /* 0x000000000000791b */ /* 0x003fe20003800000 */
.L_x_13224:
[----:B------:R-:W-:Y:S01]  /*11b10*/  IMAD.MOV.U32 R12, RZ, RZ, 0x2 ;  /* 0x00000002ff0c7424 */ /* 0x000fe200078e00ff */
[----:B------:R-:W-:-:S05]  /*11b20*/  SEL R14, R14, RZ, P1 ;  /* 0x000000ff0e0e7207 */ /* 0x000fca0000800000 */
[----:B------:R-:W-:-:S04]  /*11b30*/  IMAD.IADD R5, R13, 0x1, R14 ;  /* 0x000000010d057824 */ /* 0x000fc800078e020e */
[----:B------:R-:W-:-:S07]  /*11b40*/  IMAD.MOV.U32 R13, RZ, RZ, R5 ;  /* 0x000000ffff0d7224 */ /* 0x000fce00078e0005 */
[----:B------:R-:W-:Y:S05]  /*11b50*/  WARPSYNC.COLLECTIVE R15, `(.L_x_13225) ;  /* 0x000000000f087348 */ /* 0x000fea0003c00000 */
[----:B------:R0:W1:Y:S02]  /*11b60*/  SHFL.UP P6, R14, R13, R12, R11 ;  /* 0x0400000c0d0e7389 */ /* 0x00006400000c000b */
[----:B01----:R-:W-:Y:S01]  /*11b70*/  ENDCOLLECTIVE ;  /* 0x000000000000791b */ /* 0x003fe20003800000 */
.L_x_13225:
[----:B------:R-:W-:Y:S01]  /*11b80*/  IMAD.MOV.U32 R12, RZ, RZ, 0x4 ;  /* 0x00000004ff0c7424 */ /* 0x000fe200078e00ff */
[----:B------:R-:W-:-:S05]  /*11b90*/  SEL R2, R14, RZ, P2 ;  /* 0x000000ff0e027207 */ /* 0x000fca0001000000 */
[----:B------:R-:W-:-:S04]  /*11ba0*/  IMAD.IADD R2, R5, 0x1, R2 ;  /* 0x0000000105027824 */ /* 0x000fc800078e0202 */
[----:B------:R-:W-:-:S07]  /*11bb0*/  IMAD.MOV.U32 R13, RZ, RZ, R2 ;  /* 0x000000ffff0d7224 */ /* 0x000fce00078e0002 */
[----:B------:R-:W-:Y:S05]  /*11bc0*/  WARPSYNC.COLLECTIVE R15, `(.L_x_13226) ;  /* 0x000000000f087348 */ /* 0x000fea0003c00000 */
[----:B------:R0:W1:Y:S02]  /*11bd0*/  SHFL.UP P6, R14, R13, R12, R11 ;  /* 0x0400000c0d0e7389 */ /* 0x00006400000c000b */
[----:B01----:R-:W-:Y:S01]  /*11be0*/  ENDCOLLECTIVE ;  /* 0x000000000000791b */ /* 0x003fe20003800000 */
.L_x_13226:
[----:B------:R-:W-:Y:S01]  /*11bf0*/  IMAD.MOV.U32 R12, RZ, RZ, 0x8 ;  /* 0x00000008ff0c7424 */ /* 0x000fe200078e00ff */
[----:B------:R-:W-:-:S04]  /*11c00*/  SEL R3, R14, RZ, P3 ;  /* 0x000000ff0e037207 */ /* 0x000fc80001800000 */
[----:B------:R-:W-:-:S05]  /*11c10*/  IADD3 R8, R2, R3, RZ ;  /* 0x0000000302087210 */ /* 0x000fca0007ffe0ff */
[----:B------:R-:W-:-:S07]  /*11c20*/  IMAD.MOV.U32 R13, RZ, RZ, R8 ;  /* 0x000000ffff0d7224 */ /* 0x000fce00078e0008 */
[----:B------:R-:W-:Y:S05]  /*11c30*/  WARPSYNC.COLLECTIVE R15, `(.L_x_13227) ;  /* 0x000000000f087348 */ /* 0x000fea0003c00000 */
[----:B------:R0:W1:Y:S02]  /*11c40*/  SHFL.UP P6, R14, R13, R12, R11 ;  /* 0x0400000c0d0e7389 */ /* 0x00006400000c000b */
[----:B01----:R-:W-:Y:S01]  /*11c50*/  ENDCOLLECTIVE ;  /* 0x000000000000791b */ /* 0x003fe20003800000 */
.L_x_13227:
[----:B------:R-:W-:Y:S01]  /*11c60*/  IMAD.MOV.U32 R12, RZ, RZ, 0x10 ;  /* 0x00000010ff0c7424 */ /* 0x000fe200078e00ff */
[----:B------:R-:W-:-:S05]  /*11c70*/  SEL R5, R14, RZ, P4 ;  /* 0x000000ff0e057207 */ /* 0x000fca0002000000 */
[----:B------:R-:W-:-:S04]  /*11c80*/  IMAD.IADD R5, R8, 0x1, R5 ;  /* 0x0000000108057824 */ /* 0x000fc800078e0205 */
[----:B------:R-:W-:-:S07]  /*11c90*/  IMAD.MOV.U32 R13, RZ, RZ, R5 ;  /* 0x000000ffff0d7224 */ /* 0x000fce00078e0005 */
[----:B------:R-:W-:Y:S05]  /*11ca0*/  WARPSYNC.COLLECTIVE R15, `(.L_x_13228) ;  /* 0x000000000f087348 */ /* 0x000fea0003c00000 */
[----:B------:R0:W1:Y:S02]  /*11cb0*/  SHFL.UP P6, R14, R13, R12, R11 ;  /* 0x0400000c0d0e7389 */ /* 0x00006400000c000b */
[----:B01----:R-:W-:Y:S01]  /*11cc0*/  ENDCOLLECTIVE ;  /* 0x000000000000791b */ /* 0x003fe20003800000 */
.L_x_13228:
        /* <DEDUP_REMOVED lines=8> */
.L_x_13229:
[----:B------:R-:W-:Y:S05]  /*11d50*/  BRA `(.L_x_13230) ;  /* 0xffffffb4005c7947 */ /* 0x000fea000383ffff */
.L_x_13095:
[----:B------:R-:W-:Y:S01]  /*11d60*/  BSSY B0, `(.L_x_13231) ;  /* 0x0000007000007945 */ /* 0x000fe20003800000 */
[----:B------:R-:W-:Y:S02]  /*11d70*/  IMAD.MOV.U32 R12, RZ, RZ, 0x1 ;  /* 0x00000001ff0c7424 */ /* 0x000fe400078e00ff */
[----:B------:R-:W-:Y:S02]  /*11d80*/  IMAD.MOV.U32 R11, RZ, RZ, RZ ;  /* 0x000000ffff0b7224 */ /* 0x000fe400078e00ff */
[----:B------:R-:W-:-:S07]  /*11d90*/  IMAD.MOV.U32 R15, RZ, RZ, -0x1 ;  /* 0xffffffffff0f7424 */ /* 0x000fce00078e00ff */
[----:B------:R-:W-:Y:S05]  /*11da0*/  WARPSYNC.COLLECTIVE R15, `(.L_x_13232) ;  /* 0x000000000f087348 */ /* 0x000fea0003c00000 */
[----:B------:R0:W1:Y:S02]  /*11db0*/  SHFL.UP P6, R14, R13, R12, R11 ;  /* 0x0400000c0d0e7389 */ /* 0x00006400000c000b */
[----:B01----:R-:W-:Y:S01]  /*11dc0*/  ENDCOLLECTIVE ;  /* 0x000000000000791b */ /* 0x003fe20003800000 */
.L_x_13232:
[----:B------:R-:W-:Y:S05]  /*11dd0*/  BSYNC B0 ;  /* 0x0000000000007941 */ /* 0x000fea0003800000 */
.L_x_13231:
        /* <DEDUP_REMOVED lines=8> */
.L_x_13233:
[----:B------:R-:W-:Y:S02]  /*11e60*/  MOV R12, 0x4 ;  /* 0x00000004000c7802 */ /* 0x000fe40000000f00 */
[----:B------:R-:W-:-:S05]  /*11e70*/  SEL R2, R14, RZ, P2 ;  /* 0x000000ff0e027207 */ /* 0x000fca0001000000 */
[----:B------:R-:W-:-:S04]  /*11e80*/  IMAD.IADD R2, R13, 0x1, R2 ;  /* 0x000000010d027824 */ /* 0x000fc800078e0202 */
[----:B------:R-:W-:-:S07]  /*11e90*/  IMAD.MOV.U32 R13, RZ, RZ, R2 ;  /* 0x000000ffff0d7224 */ /* 0x000fce00078e0002 */
[----:B------:R-:W-:Y:S05]  /*11ea0*/  WARPSYNC.COLLECTIVE R15, `(.L_x_13234) ;  /* 0x000000000f087348 */ /* 0x000fea0003c00000 */
[----:B------:R0:W1:Y:S02]  /*11eb0*/  SHFL.UP P6, R14, R13, R12, R11 ;  /* 0x0400000c0d0e7389 */ /* 0x00006400000c000b */
[----:B01----:R-:W-:Y:S01]  /*11ec0*/  ENDCOLLECTIVE ;  /* 0x000000000000791b */ /* 0x003fe20003800000 */
.L_x_13234:
[----:B------:R-:W-:Y:S01]  /*11ed0*/  IMAD.MOV.U32 R12, RZ, RZ, 0x8 ;  /* 0x00000008ff0c7424 */ /* 0x000fe200078e00ff */
[----:B------:R-:W-:-:S05]  /*11ee0*/  SEL R3, R14, RZ, P3 ;  /* 0x000000ff0e037207 */ /* 0x000fca0001800000 */
[----:B------:R-:W-:-:S04]  /*11ef0*/  IMAD.IADD R3, R2, 0x1, R3 ;  /* 0x0000000102037824 */ /* 0x000fc800078e0203 */
[----:B------:R-:W-:-:S07]  /*11f00*/  IMAD.MOV.U32 R13, RZ, RZ, R3 ;  /* 0x000000ffff0d7224 */ /* 0x000fce00078e0003 */
[----:B------:R-:W-:Y:S05]  /*11f10*/  WARPSYNC.COLLECTIVE R15, `(.L_x_13235) ;  /* 0x000000000f087348 */ /* 0x000fea0003c00000 */
[----:B------:R0:W1:Y:S02]  /*11f20*/  SHFL.UP P6, R14, R13, R12, R11 ;  /* 0x0400000c0d0e7389 */ /* 0x00006400000c000b */
[----:B01----:R-:W-:Y:S01]  /*11f30*/  ENDCOLLECTIVE ;  /* 0x000000000000791b */ /* 0x003fe20003800000 */
.L_x_13235:
[----:B------:R-:W-:Y:S01]  /*11f40*/  IMAD.MOV.U32 R12, RZ, RZ, 0x10 ;  /* 0x00000010ff0c7424 */ /* 0x000fe200078e00ff */
[----:B------:R-:W-:-:S05]  /*11f50*/  SEL R14, R14, RZ, P4 ;  /* 0x000000ff0e0e7207 */ /* 0x000fca0002000000 */
[----:B------:R-:W-:-:S04]  /*11f60*/  IMAD.IADD R5, R3, 0x1, R14 ;  /* 0x0000000103057824 */ /* 0x000fc800078e020e */
[----:B------:R-:W-:-:S07]  /*11f70*/  IMAD.MOV.U32 R13, RZ, RZ, R5 ;  /* 0x000000ffff0d7224 */ /* 0x000fce00078e0005 */
[----:B------:R-:W-:Y:S05]  /*11f80*/  WARPSYNC.COLLECTIVE R15, `(.L_x_13236) ;  /* 0x000000000f087348 */ /* 0x000fea0003c00000 */
[----:B------:R0:W1:Y:S02]  /*11f90*/  SHFL.UP P6, R14, R13, R12, R11 ;  /* 0x0400000c0d0e7389 */ /* 0x00006400000c000b */
[----:B01----:R-:W-:Y:S01]  /*11fa0*/  ENDCOLLECTIVE ;  /* 0x000000000000791b */ /* 0x003fe20003800000 */
.L_x_13236:
[----:B------:R-:W-:Y:S01]  /*11fb0*/  IMAD.MOV.U32 R12, RZ, RZ, 0x1f ;  /* 0x0000001fff0c7424 */ /* 0x000fe200078e00ff */
[----:B------:R-:W-:Y:S02]  /*11fc0*/  MOV R11, 0x1f ;  /* 0x0000001f000b7802 */ /* 0x000fe40000000f00 */
[----:B------:R-:W-:-:S05]  /*11fd0*/  SEL R14, R14, RZ, P5 ;  /* 0x000000ff0e0e7207 */ /* 0x000fca0002800000 */
[----:B------:R-:W-:-:S04]  /*11fe0*/  IMAD.IADD R3, R5, 0x1, R14 ;  /* 0x0000000105037824 */ /* 0x000fc800078e020e */
[----:B------:R-:W-:-:S07]  /*11ff0*/  IMAD.MOV.U32 R13, RZ, RZ, R3 ;  /* 0x000000ffff0d7224 */ /* 0x000fce00078e0003 */
[----:B------:R-:W-:Y:S05]  /*12000*/  WARPSYNC.COLLECTIVE R15, `(.L_x_13237) ;  /* 0x000000000f087348 */ /* 0x000fea0003c00000 */
[----:B------:R0:W1:Y:S02]  /*12010*/  SHFL.IDX P6, R14, R13, R12, R11 ;  /* 0x0000000c0d0e7389 */ /* 0x00006400000c000b */
[----:B01----:R-:W-:Y:S01]  /*12020*/  ENDCOLLECTIVE ;  /* 0x000000000000791b */ /* 0x003fe20003800000 */
.L_x_13237:
[----:B------:R-:W-:Y:S05]  /*12030*/  BRA `(.L_x_13238) ;  /* 0xffffffb400487947 */ /* 0x000fea000383ffff */
.L_x_13097:
[----:B------:R-:W-:Y:S01]  /*12040*/  BSSY B0, `(.L_x_13239) ;  /* 0x0000006000007945 */ /* 0x000fe20003800000 */
[----:B------:R-:W-:Y:S01]  /*12050*/  PLOP3.LUT P6, PT, P6, PT, PT, 0x8, 0x0 ;  /* 0x000000000000781c */ /* 0x000fe200037ce170 */
[----:B------:R-:W-:-:S12]  /*12060*/  IMAD.MOV.U32 R15, RZ, RZ, -0x1 ;  /* 0xffffffffff0f7424 */ /* 0x000fd800078e00ff */
[----:B0-----:R-:W-:Y:S05]  /*12070*/  WARPSYNC.COLLECTIVE R15, `(.L_x_13240) ;  /* 0x000000000f087348 */ /* 0x001fea0003c00000 */
[----:B------:R-:W-:Y:S01]  /*12080*/  VOTE.ANY R14, PT, P6 ;  /* 0x00000000000e7806 */ /* 0x000fe200030e0100 */
[----:B0-----:R-:W-:Y:S06]  /*12090*/  ENDCOLLECTIVE ;  /* 0x000000000000791b */ /* 0x001fec0003800000 */
.L_x_13240:
[----:B------:R-:W-:Y:S05]  /*120a0*/  BSYNC B0 ;  /* 0x0000000000007941 */ /* 0x000fea0003800000 */
.L_x_13239:
        /* <DEDUP_REMOVED lines=9> */
.L_x_13241:
[----:B------:R-:W-:Y:S02]  /*12140*/  IMAD.MOV.U32 R13, RZ, RZ, R4 ;  /* 0x000000ffff0d7224 */ /* 0x000fe400078e0004 */
[----:B------:R-:W-:-:S07]  /*12150*/  IMAD.MOV.U32 R7, RZ, RZ, R14 ;  /* 0x000000ffff077224 */ /* 0x000fce00078e000e */
[----:B------:R-:W-:Y:S05]  /*12160*/  WARPSYNC.COLLECTIVE R15, `(.L_x_13242) ;  /* 0x000000000f087348 */ /* 0x000fea0003c00000 */
[----:B------:R0:W1:Y:S02]  /*12170*/  SHFL.IDX P6, R14, R13, R12, R11 ;  /* 0x0000000c0d0e7389 */ /* 0x00006400000c000b */
[----:B01----:R-:W-:Y:S01]  /*12180*/  ENDCOLLECTIVE ;  /* 0x000000000000791b */ /* 0x003fe20003800000 */
.L_x_13242:
[----:B------:R-:W-:Y:S01]  /*12190*/  IMAD.MOV.U32 R4, RZ, RZ, R14 ;  /* 0x000000ffff047224 */ /* 0x000fe200078e000e */
[----:B------:R-:W-:Y:S06]  /*121a0*/  BRA `(.L_x_13243) ;  /* 0xffffffb400287947 */ /* 0x000fec000383ffff */
.L_x_13099:
[----:B------:R-:W-:Y:S01]  /*121b0*/  BSSY B0, `(.L_x_13244) ;  /* 0x0000007000007945 */ /* 0x000fe20003800000 */
[----:B------:R-:W-:Y:S01]  /*121c0*/  MOV R13, R3 ;  /* 0x00000003000d7202 */ /* 0x000fe20000000f00 */
[----:B------:R-:W-:Y:S02]  /*121d0*/  IMAD.MOV.U32 R11, RZ, RZ, 0x1f ;  /* 0x0000001fff0b7424 */ /* 0x000fe400078e00ff */
[----:B------:R-:W-:-:S07]  /*121e0*/  IMAD.MOV.U32 R15, RZ, RZ, -0x1 ;  /* 0xffffffffff0f7424 */ /* 0x000fce00078e00ff */
[----:B0123--:R-:W-:Y:S05]  /*121f0*/  WARPSYNC.COLLECTIVE R15, `(.L_x_13245) ;  /* 0x000000000f087348 */ /* 0x00ffea0003c00000 */
[----:B------:R4:W0:Y:S02]  /*12200*/  SHFL.IDX P6, R14, R13, R12, R11 ;  /* 0x0000000c0d0e7389 */ /* 0x00082400000c000b */
[----:B01234-:R-:W-:Y:S01]  /*12210*/  ENDCOLLECTIVE ;  /* 0x000000000000791b */ /* 0x01ffe20003800000 */
.L_x_13245:
[----:B------:R-:W-:Y:S05]  /*12220*/  BSYNC B0 ;  /* 0x0000000000007941 */ /* 0x000fea0003800000 */
.L_x_13244:
[----:B------:R-:W-:Y:S01]  /*12230*/  IMAD.MOV.U32 R16, RZ, RZ, R14 ;  /* 0x000000ffff107224 */ /* 0x000fe200078e000e */
[----:B------:R-:W-:Y:S06]  /*12240*/  BRA `(.L_x_13098) ;  /* 0xffffffb400187947 */ /* 0x000fec000383ffff */
.L_x_13103:
[----:B0-----:R0:W1:Y:S02]  /*12250*/  SYNCS.PHASECHK.TRANS64.TRYWAIT P0, [R5+URZ+0x16820], R0 ;  /* 0x01682000050075a7 */ /* 0x001064000800017f */
[----:B-1----:R-:W-:Y:S05]  /*12260*/  @!P0 NANOSLEEP.SYNCS 0x989680 ;  /* 0x009896800000895d */ /* 0x002fea0003900000 */
[----:B------:R-:W1:Y:S02]  /*12270*/  @!P0 SYNCS.PHASECHK.TRANS64 P0, [R5+URZ+0x16820], R0 ;  /* 0x01682000050085a7 */ /* 0x000e64000800007f */
[----:B-1----:R-:W-:Y:S05]  /*12280*/  @!P0 BRA `(.L_x_13103) ;  /* 0xfffffffc00f08947 */ /* 0x002fea000383ffff */
[----:B------:R-:W-:Y:S05]  /*12290*/  BRA `(.L_x_13246) ;  /* 0xffffffb800707947 */ /* 0x000fea000383ffff */
.L_x_13104:
        /* <DEDUP_REMOVED lines=11> */
.L_x_13248:
[----:B------:R-:W-:Y:S05]  /*12350*/  BSYNC B0 ;  /* 0x0000000000007941 */ /* 0x000fea0003800000 */
.L_x_13247:
[----:B------:R-:W-:Y:S05]  /*12360*/  BRA `(.L_x_13249) ;  /* 0xffffffb800587947 */ /* 0x000fea000383ffff */
.L_x_13107:
[----:B------:R-:W-:Y:S01]  /*12370*/  BSSY B1, `(.L_x_13250) ;  /* 0x0000006000017945 */ /* 0x000fe20003800000 */
[----:B------:R-:W-:-:S07]  /*12380*/  IMAD.MOV.U32 R15, RZ, RZ, -0x1 ;  /* 0xffffffffff0f7424 */ /* 0x000fce00078e00ff */
[----:B0-2---:R-:W-:Y:S05]  /*12390*/  WARPSYNC.COLLECTIVE R15, `(.L_x_13251) ;  /* 0x000000000f0c7348 */ /* 0x005fea0003c00000 */
[----:B------:R-:W-:Y:S02]  /*123a0*/  ELECT P6, UR62, PT ;  /* 0x00000000003e782f */ /* 0x000fe400038c0000 */
[----:B------:R-:W-:Y:S01]  /*123b0*/  MOV R14, UR62 ;  /* 0x0000003e000e7c02 */ /* 0x000fe20008000f00 */
[----:B0-2---:R-:W-:Y:S10]  /*123c0*/  ENDCOLLECTIVE ;  /* 0x000000000000791b */ /* 0x005ff40003800000 */
.L_x_13251:
[----:B------:R-:W-:Y:S05]  /*123d0*/  BSYNC B1 ;  /* 0x0000000000017941 */ /* 0x000fea0003800000 */
.L_x_13250:
[----:B------:R-:W-:Y:S05]  /*123e0*/  BRA `(.L_x_13252) ;  /* 0xffffffb800507947 */ /* 0x000fea000383ffff */
.L_x_13109:
[----:B0-----:R0:W1:Y:S02]  /*123f0*/  SYNCS.PHASECHK.TRANS64.TRYWAIT P1, [R3+URZ+0x16840], R2 ;  /* 0x01684002030075a7 */ /* 0x001064000802017f */
[----:B-1----:R-:W-:Y:S05]  /*12400*/  @!P1 NANOSLEEP.SYNCS 0x989680 ;  /* 0x009896800000995d */ /* 0x002fea0003900000 */
[----:B------:R-:W1:Y:S02]  /*12410*/  @!P1 SYNCS.PHASECHK.TRANS64 P1, [R3+URZ+0x16840], R2 ;  /* 0x01684002030095a7 */ /* 0x000e64000802007f */
[----:B-1----:R-:W-:Y:S05]  /*12420*/  @!P1 BRA `(.L_x_13109) ;  /* 0xfffffffc00f09947 */ /* 0x002fea000383ffff */
[----:B------:R-:W-:Y:S05]  /*12430*/  BRA `(.L_x_13253) ;  /* 0xffffffb800707947 */ /* 0x000fea000383ffff */
.L_x_13111:
[----:B-1----:R1:W3:Y:S02]  /*12440*/  SYNCS.PHASECHK.TRANS64.TRYWAIT P1, [R25+URZ+0x16840], R0 ;  /* 0x01684000190075a7 */ /* 0x0022e4000802017f */
[----:B---3--:R-:W-:Y:S05]  /*12450*/  @!P1 NANOSLEEP.SYNCS 0x989680 ;  /* 0x009896800000995d */ /* 0x008fea0003900000 */
[----:B------:R-:W3:Y:S02]  /*12460*/  @!P1 SYNCS.PHASECHK.TRANS64 P1, [R25+URZ+0x16840], R0 ;  /* 0x01684000190095a7 */ /* 0x000ee4000802007f */
[----:B---3--:R-:W-:Y:S05]  /*12470*/  @!P1 BRA `(.L_x_13111) ;  /* 0xfffffffc00f09947 */ /* 0x008fea000383ffff */
[----:B------:R-:W-:Y:S05]  /*12480*/  BRA `(.L_x_13254) ;  /* 0xffffffb8007c7947 */ /* 0x000fea000383ffff */
.L_x_13113:
[----:B---3--:R3:W4:Y:S02]  /*12490*/  SYNCS.PHASECHK.TRANS64.TRYWAIT P1, [R3+URZ+0x16860], R2 ;  /* 0x01686002030075a7 */ /* 0x008724000802017f */
[----:B----4-:R-:W-:Y:S05]  /*124a0*/  @!P1 NANOSLEEP.SYNCS 0x989680 ;  /* 0x009896800000995d */ /* 0x010fea0003900000 */
[----:B------:R-:W4:Y:S02]  /*124b0*/  @!P1 SYNCS.PHASECHK.TRANS64 P1, [R3+URZ+0x16860], R2 ;  /* 0x01686002030095a7 */ /* 0x000f24000802007f */
[----:B----4-:R-:W-:Y:S05]  /*124c0*/  @!P1 BRA `(.L_x_13113) ;  /* 0xfffffffc00f09947 */ /* 0x010fea000383ffff */
[----:B------:R-:W-:Y:S05]  /*124d0*/  BRA `(.L_x_13255) ;  /* 0xffffffb800787947 */ /* 0x000fea000383ffff */
.L_x_13256:
        /* <DEDUP_REMOVED lines=10> */
.L_x_15993:


//--------------------- .text._ZN7cutlass13device_kernelIN5flash11enable_sm90INS1_16FlashAttnFwdSm90INS1_25CollectiveMainloopFwdSm90ILi2EN4cute5tupleIJNS5_1CILi1EEES8_S8_EEENS6_IJNS7_ILi192EEENS7_ILi128EEENS7_ILi64EEEEEELi64ENS_10bfloat16_tEfNS_4arch4Sm90ELb0ELb0ELb0ELb1ELb1ELb1ELb0ELb1ELb1ELb1ELb1ELb0EEENS1_21CollectiveEpilogueFwdINS6_IJSA_SC_SB_EEES9_SE_SG_Li384ELb1ELb1ELb1ELb0EEENS1_36VarlenDynamicPersistentTileSchedulerILi192ELi128ELi384ELi128ELb1ELb1ELb1ELb0ELb1ELb1EEEEEEEEEvNT_6ParamsE --------------------------
	.section	.text._ZN7cutlass13device_kernelIN5flash11enable_sm90INS1_16FlashAttnFwdSm90INS1_25CollectiveMainloopFwdSm90ILi2EN4cute5tupleIJNS5_1CILi1EEES8_S8_EEENS6_IJNS7_ILi192EEENS7_ILi128EEENS7_ILi64EEEEEELi64ENS_10bfloat16_tEfNS_4arch4Sm90ELb0ELb0ELb0ELb1ELb1ELb1ELb0ELb1ELb1ELb1ELb1ELb0EEENS1_21CollectiveEpilogueFwdINS6_IJSA_SC_SB_EEES9_SE_SG_Li384ELb1ELb1ELb1ELb0EEENS1_36VarlenDynamicPersistentTileSchedulerILi192ELi128ELi384ELi128ELb1ELb1ELb1ELb0ELb1ELb1EEEEEEEEEvNT_6ParamsE,"ax",@progbits
	.align	128
.text._ZN7cutlass13device_kernelIN5flash11enable_sm90INS1_16FlashAttnFwdSm90INS1_25CollectiveMainloopFwdSm90ILi2EN4cute5tupleIJNS5_1CILi1EEES8_S8_EEENS6_IJNS7_ILi192EEENS7_ILi128EEENS7_ILi64EEEEEELi64ENS_10bfloat16_tEfNS_4arch4Sm90ELb0ELb0ELb0ELb1ELb1ELb1ELb0ELb1ELb1ELb1ELb1ELb0EEENS1_21CollectiveEpilogueFwdINS6_IJSA_SC_SB_EEES9_SE_SG_Li384ELb1ELb1ELb1ELb0EEENS1_36VarlenDynamicPersistentTileSchedulerILi192ELi128ELi384ELi128ELb1ELb1ELb1ELb0ELb1ELb1EEEEEEEEEvNT_6ParamsE:
        .type           _ZN7cutlass13device_kernelIN5flash11enable_sm90INS1_16FlashAttnFwdSm90INS1_25CollectiveMainloopFwdSm90ILi2EN4cute5tupleIJNS5_1CILi1EEES8_S8_EEENS6_IJNS7_ILi192EEENS7_ILi128EEENS7_ILi64EEEEEELi64ENS_10bfloat16_tEfNS_4arch4Sm90ELb0ELb0ELb0ELb1ELb1ELb1ELb0ELb1ELb1ELb1ELb1ELb0EEENS1_21CollectiveEpilogueFwdINS6_IJSA_SC_SB_EEES9_SE_SG_Li384ELb1ELb1ELb1ELb0EEENS1_36VarlenDynamicPersistentTileSchedulerILi192ELi128ELi384ELi128ELb1ELb1ELb1ELb0ELb1ELb1EEEEEEEEEvNT_6ParamsE,@function
        .size           _ZN7cutlass13device_kernelIN5flash11enable_sm90INS1_16FlashAttnFwdSm90INS1_25CollectiveMainloopFwdSm90ILi2EN4cute5tupleIJNS5_1CILi1EEES8_S8_EEENS6_IJNS7_ILi192EEENS7_ILi128EEENS7_ILi64EEEEEELi64ENS_10bfloat16_tEfNS_4arch4Sm90ELb0ELb0ELb0ELb1ELb1ELb1ELb0ELb1ELb1ELb1ELb1ELb0EEENS1_21CollectiveEpilogueFwdINS6_IJSA_SC_SB_EEES9_SE_SG_Li384ELb1ELb1ELb1ELb0EEENS1_36VarlenDynamicPersistentTileSchedulerILi192ELi128ELi384ELi128ELb1ELb1ELb1ELb0ELb1ELb1EEEEEEEEEvNT_6ParamsE,(.L_x_15994 - _ZN7cutlass13device_kernelIN5flash11enable_sm90INS1_16FlashAttnFwdSm90INS1_25CollectiveMainloopFwdSm90ILi2EN4cute5tupleIJNS5_1CILi1EEES8_S8_EEENS6_IJNS7_ILi192EEENS7_ILi128EEENS7_ILi64EEEEEELi64ENS_10bfloat16_tEfNS_4arch4Sm90ELb0ELb0ELb0ELb1ELb1ELb1ELb0ELb1ELb1ELb1ELb1ELb0EEENS1_21CollectiveEpilogueFwdINS6_IJSA_SC_SB_EEES9_SE_SG_Li384ELb1ELb1ELb1ELb0EEENS1_36VarlenDynamicPersistentTileSchedulerILi192ELi128ELi384ELi128ELb1ELb1ELb1ELb0ELb1ELb1EEEEEEEEEvNT_6ParamsE)
        .other          _ZN7cutlass13device_kernelIN5flash11enable_sm90INS1_16FlashAttnFwdSm90INS1_25CollectiveMainloopFwdSm90ILi2EN4cute5tupleIJNS5_1CILi1EEES8_S8_EEENS6_IJNS7_ILi192EEENS7_ILi128EEENS7_ILi64EEEEEELi64ENS_10bfloat16_tEfNS_4arch4Sm90ELb0ELb0ELb0ELb1ELb1ELb1ELb0ELb1ELb1ELb1ELb1ELb0EEENS1_21CollectiveEpilogueFwdINS6_IJSA_SC_SB_EEES9_SE_SG_Li384ELb1ELb1ELb1ELb0EEENS1_36VarlenDynamicPersistentTileSchedulerILi192ELi128ELi384ELi128ELb1ELb1ELb1ELb0ELb1ELb1EEEEEEEEEvNT_6ParamsE,@"STO_CUDA_ENTRY STV_DEFAULT"
_ZN7cutlass13device_kernelIN5flash11enable_sm90INS1_16FlashAttnFwdSm90INS1_25CollectiveMainloopFwdSm90ILi2EN4cute5tupleIJNS5_1CILi1EEES8_S8_EEENS6_IJNS7_ILi192EEENS7_ILi128EEENS7_ILi64EEEEEELi64ENS_10bfloat16_tEfNS_4arch4Sm90ELb0ELb0ELb0ELb1ELb1ELb1ELb0ELb1ELb1ELb1ELb1ELb0EEENS1_21CollectiveEpilogueFwdINS6_IJSA_SC_SB_EEES9_SE_SG_Li384ELb1ELb1ELb1ELb0EEENS1_36VarlenDynamicPersistentTileSchedulerILi192ELi128ELi384ELi128ELb1ELb1ELb1ELb0ELb1ELb1EEEEEEEEEvNT_6ParamsE:
        /* <DEDUP_REMOVED lines=18> */
.L_x_13258:
[----:B------:R-:W-:Y:S05]  /*0120*/  BSYNC B0 ;  /* 0x0000000000007941 */ /* 0x000fea0003800000 */
.L_x_13257:
        /* <DEDUP_REMOVED lines=41> */
.L_x_13259:
        /* <DEDUP_REMOVED lines=22> */
.L_x_13260:
        /* <DEDUP_REMOVED lines=18> */
.L_x_13261:
        /* <DEDUP_REMOVED lines=22> */
.L_x_13262:
        /* <DEDUP_REMOVED lines=22> */
.L_x_13263:
        /* <DEDUP_REMOVED lines=8> */
.L_x_13266:
[----:B------:R-:W-:-:S08]  /*0980*/  NOP ;  /* 0x0000000000007918 */ /* 0x000fd00000000000 */
[----:B------:R-:W0:Y:S02]  /*0990*/  USETMAXREG.TRY_ALLOC.CTAPOOL UP0, 0xa0 ;  /* 0x000000a0000079c8 */ /* 0x000e240008000600 */
[----:B0-----:R-:W-:-:S13]  /*09a0*/  PLOP3.LUT P0, PT, PT, PT, UP0, 0x80, 0x0 ;  /* 0x000000000000781c */ /* 0x001fda0003f0f008 */
[----:B------:R-:W-:Y:S05]  /*09b0*/  @!P0 BRA `(.L_x_13266) ;  /* 0xfffffffc00f08947 */ /* 0x000fea000383ffff */
[----:B------:R-:W2:Y:S01]  /*09c0*/  LDL.LU R0, [R1] ;  /* 0x0000000001007983 */ /* 0x000ea20000300800 */
[----:B------:R-:W0:Y:S01]  /*09d0*/  S2R R2, SR_TID.X ;  /* 0x0000000000027919 */ /* 0x000e220000002100 */
[----:B------:R-:W1:Y:S01]  /*09e0*/  S2UR UR38, SR_CgaCtaId ;  /* 0x00000000002679c3 */ /* 0x000e620000008800 */
[----:B------:R-:W-:Y:S01]  /*09f0*/  UMOV UR4, 0x400 ;  /* 0x0000040000047882 */ /* 0x000fe20000000000 */
[----:B0-----:R-:W-:-:S06]  /*0a00*/  SHF.R.U32.HI R2, RZ, 0x7, R2 ;  /* 0x00000007ff027819 */ /* 0x001fcc0000011602 */
[----:B------:R-:W-:Y:S06]  /*0a10*/  BAR.ARV 0x8, 0x200 ;  /* 0x0208000000007b1d */ /* 0x000fec0000002000 */
[----:B------:R-:W-:-:S13]  /*0a20*/  ISETP.NE.AND P0, PT, R2, 0x1, PT ;  /* 0x000000010200780c */ /* 0x000fda0003f05270 */
[----:B------:R-:W-:Y:S08]  /*0a30*/  @!P0 BAR.ARV 0x9, 0x100 ;  /* 0x0244000000008b1d */ /* 0x000ff00000002000 */
[----:B------:R-:W-:Y:S01]  /*0a40*/  BAR.SYNC.DEFER_BLOCKING 0x5, 0x200 ;  /* 0x0148000000007b1d */ /* 0x000fe20000010000 */
[----:B-1----:R-:W-:-:S06]  /*0a50*/  ULEA UR4, UR38, UR4, 0x18 ;  /* 0x0000000426047291 */ /* 0x002fcc000f8ec03f */
[----:B------:R-:W-:Y:S01]  /*0a60*/  IMAD.U32 R18, RZ, RZ, UR4 ;  /* 0x00000004ff127e24 */ /* 0x000fe2000f8e00ff */
[----:B------:R-:W-:-:S04]  /*0a70*/  ULDC UR4, c[0x0][0xc3c] ;  /* 0x00030f0000047ab9 */ /* 0x000fc80000000800 */
[----:B------:R-:W0:Y:S01]  /*0a80*/  LDS.128 R32, [R18+0x168d0] ;  /* 0x0168d00012207984 */ /* 0x000e220000000c00 */
[----:B------:R-:W-:Y:S06]  /*0a90*/  BAR.ARV 0x4, 0x200 ;  /* 0x0108000000007b1d */ /* 0x000fec0000002000 */
[----:B--2---:R-:W-:-:S04]  /*0aa0*/  LOP3.LUT R0, R0, 0xffffffef, RZ, 0xc0, !PT ;  /* 0xffffffef00007812 */ /* 0x004fc800078ec0ff */
[----:B------:R-:W-:-:S05]  /*0ab0*/  @P0 LOP3.LUT R0, R0, 0x10, RZ, 0xfc, !PT ;  /* 0x0000001000000812 */ /* 0x000fca00078efcff */
[----:B------:R1:W-:Y:S01]  /*0ac0*/  STL [R1], R0 ;  /* 0x0000000001007387 */ /* 0x0003e20000100800 */
[----:B0-----:R-:W-:-:S13]  /*0ad0*/  ISETP.GE.AND P0, PT, R35, UR4, PT ;  /* 0x0000000423007c0c */ /* 0x001fda000bf06270 */
[----:B-1----:R-:W-:Y:S05]  /*0ae0*/  @P0 BRA `(.L_x_13267) ;  /* 0x0000015800d40947 */ /* 0x002fea0003800000 */
[----:B------:R-:W0:Y:S01]  /*0af0*/  S2R R0, SR_TID.X ;  /* 0x0000000000007919 */ /* 0x000e220000002100 */
[----:B------:R-:W-:Y:S01]  /*0b00*/  IMAD.MOV.U32 R19, RZ, RZ, RZ ;  /* 0x000000ffff137224 */ /* 0x000fe200078e00ff */
[----:B------:R-:W-:Y:S01]  /*0b10*/  ULOP3.LUT UR39, UR36, 0x1, URZ, 0xfc, !UPT ;  /* 0x0000000124277892 */ /* 0x000fe2000f8efc3f */
[----:B------:R-:W-:Y:S01]  /*0b20*/  IMAD.MOV.U32 R155, RZ, RZ, RZ ;  /* 0x000000ffff9b7224 */ /* 0x000fe200078e00ff */
[----:B------:R-:W-:Y:S01]  /*0b30*/  UMOV UR37, URZ ;  /* 0x0000003f00257c82 */ /* 0x000fe20008000000 */
[----:B------:R-:W-:Y:S02]  /*0b40*/  IMAD.MOV.U32 R156, RZ, RZ, RZ ;  /* 0x000000ffff9c7224 */ /* 0x000fe400078e00ff */
[----:B0-----:R-:W-:-:S05]  /*0b50*/  VIADD R11, R0, 0xffffff80 ;  /* 0xffffff80000b7836 */ /* 0x001fca0000000000 */
[----:B------:R-:W-:-:S04]  /*0b60*/  SHF.R.S32.HI R0, RZ, 0x1f, R11 ;  /* 0x0000001fff007819 */ /* 0x000fc8000001140b */
[CC--:B------:R-:W-:Y:S02]  /*0b70*/  LEA.HI R2, R0.reuse, R11.reuse, RZ, 0x7 ;  /* 0x0000000b00027211 */ /* 0x0c0fe400078f38ff */
[-C--:B------:R-:W-:Y:S02]  /*0b80*/  LEA.HI R4, R0, R11.reuse, RZ, 0x5 ;  /* 0x0000000b00047211 */ /* 0x080fe400078f28ff */
[----:B------:R-:W-:Y:S02]  /*0b90*/  LOP3.LUT R3, R2, 0xffffff80, RZ, 0xc0, !PT ;  /* 0xffffff8002037812 */ /* 0x000fe400078ec0ff */
[----:B------:R-:W-:Y:S02]  /*0ba0*/  SHF.R.S32.HI R12, RZ, 0x7, R2 ;  /* 0x00000007ff0c7819 */ /* 0x000fe40000011402 */
[----:B------:R-:W-:Y:S01]  /*0bb0*/  SHF.R.S32.HI R13, RZ, 0x5, R4 ;  /* 0x00000005ff0d7819 */ /* 0x000fe20000011404 */
[----:B------:R-:W-:Y:S01]  /*0bc0*/  IMAD.IADD R10, R11, 0x1, -R3 ;  /* 0x000000010b0a7824 */ /* 0x000fe200078e0a03 */
[----:B------:R-:W-:Y:S01]  /*0bd0*/  LEA.HI R3, R0, R11, RZ, 0x4 ;  /* 0x0000000b00037211 */ /* 0x000fe200078f20ff */
[----:B------:R-:W-:-:S03]  /*0be0*/  IMAD.HI R4, R12, 0x55555556, RZ ;  /* 0x555555560c047827 */ /* 0x000fc600078e02ff */
[----:B------:R-:W-:Y:S02]  /*0bf0*/  SHF.R.S32.HI R5, RZ, 0x1f, R10 ;  /* 0x0000001fff057819 */ /* 0x000fe4000001140a */
[----:B------:R-:W-:Y:S02]  /*0c00*/  SHF.R.S32.HI R6, RZ, 0x4, R3 ;  /* 0x00000004ff067819 */ /* 0x000fe40000011403 */
[----:B------:R-:W-:Y:S02]  /*0c10*/  LEA.HI R7, R5, R10, RZ, 0x2 ;  /* 0x0000000a05077211 */ /* 0x000fe400078f10ff */
[C---:B------:R-:W-:Y:S02]  /*0c20*/  LOP3.LUT R2, R3.reuse, 0x3fffff0, RZ, 0xc0, !PT ;  /* 0x03fffff003027812 */ /* 0x040fe400078ec0ff */
[----:B------:R-:W-:Y:S02]  /*0c30*/  LEA.HI R3, R3, R6, RZ, 0x1 ;  /* 0x0000000603037211 */ /* 0x000fe400078f08ff */
[--C-:B------:R-:W-:Y:S01]  /*0c40*/  SHF.R.S32.HI R8, RZ, 0x2, R7.reuse ;  /* 0x00000002ff087819 */ /* 0x100fe20000011407 */
[----:B------:R-:W-:Y:S01]  /*0c50*/  IMAD.IADD R2, R11, 0x1, -R2 ;  /* 0x000000010b027824 */ /* 0x000fe200078e0a02 */
[----:B------:R-:W-:-:S02]  /*0c60*/  SHF.R.S32.HI R9, RZ, 0x1f, R7 ;  /* 0x0000001fff097819 */ /* 0x000fc40000011407 */
[----:B------:R-:W-:Y:S01]  /*0c70*/  LOP3.LUT R3, R3, 0x1ffffffe, RZ, 0xc0, !PT ;  /* 0x1ffffffe03037812 */ /* 0x000fe200078ec0ff */
[----:B------:R-:W-:Y:S01]  /*0c80*/  IMAD R2, R13, 0x10, R2 ;  /* 0x000000100d027824 */ /* 0x000fe200078e0202 */
[----:B------:R-:W-:Y:S02]  /*0c90*/  LEA.HI R9, R9, R8, RZ, 0x3 ;  /* 0x0000000809097211 */ /* 0x000fe400078f18ff */
[----:B------:R-:W-:Y:S01]  /*0ca0*/  LEA.HI R5, R5, R10, RZ, 0x5 ;  /* 0x0000000a05057211 */ /* 0x000fe200078f28ff */
[----:B------:R-:W-:Y:S01]  /*0cb0*/  IMAD.IADD R3, R6, 0x1, -R3 ;  /* 0x0000000106037824 */ /* 0x000fe200078e0a03 */
[----:B------:R-:W-:Y:S02]  /*0cc0*/  LOP3.LUT R9, R9, 0xfffffff8, RZ, 0xc0, !PT ;  /* 0xfffffff809097812 */ /* 0x000fe400078ec0ff */
[----:B------:R-:W-:Y:S02]  /*0cd0*/  LEA.HI R4, R4, R4, RZ, 0x1 ;  /* 0x0000000404047211 */ /* 0x000fe400078f08ff */
[----:B------:R-:W-:Y:S01]  /*0ce0*/  LEA R6, R2, R3, 0x3 ;  /* 0x0000000302067211 */ /* 0x000fe200078e18ff */
[----:B------:R-:W-:Y:S01]  /*0cf0*/  IMAD.IADD R8, R8, 0x1, -R9 ;  /* 0x0000000108087824 */ /* 0x000fe200078e0a09 */
[----:B------:R-:W-:Y:S01]  /*0d00*/  SHF.R.S32.HI R5, RZ, 0x5, R5 ;  /* 0x00000005ff057819 */ /* 0x000fe20000011405 */
[----:B------:R-:W-:Y:S01]  /*0d10*/  IMAD R4, R4, -0x3, R12 ;  /* 0xfffffffd04047824 */ /* 0x000fe200078e020c */
[-C--:B------:R-:W-:Y:S01]  /*0d20*/  LEA.HI R2, R0, R11.reuse, RZ, 0x2 ;  /* 0x0000000b00027211 */ /* 0x080fe200078f10ff */
[----:B------:R-:W-:Y:S01]  /*0d30*/  IMAD.SHL.U32 R6, R6, 0x8, RZ ;  /* 0x0000000806067824 */ /* 0x000fe200078e00ff */
[----:B------:R-:W-:Y:S01]  /*0d40*/  LEA.HI R3, R0, R11, RZ, 0x3 ;  /* 0x0000000b00037211 */ /* 0x000fe200078f18ff */
[----:B------:R-:W-:Y:S01]  /*0d50*/  IMAD R5, R5, 0x10, R8 ;  /* 0x0000001005057824 */ /* 0x000fe200078e0208 */
[----:B------:R-:W-:-:S02]  /*0d60*/  SHF.R.S32.HI R153, RZ, 0x2, R2 ;  /* 0x00000002ff997819 */ /* 0x000fc40000011402 */
[----:B------:R-:W-:Y:S01]  /*0d70*/  SHF.R.S32.HI R0, RZ, 0x1f, R2 ;  /* 0x0000001fff007819 */ /* 0x000fe20000011402 */
[----:B------:R-:W-:Y:S01]  /*0d80*/  IMAD R9, R4, 0x40, R5 ;  /* 0x0000004004097824 */ /* 0x000fe200078e0205 */
[----:B------:R-:W-:Y:S01]  /*0d90*/  LOP3.LUT R2, R2, 0xfffffffc, RZ, 0xc0, !PT ;  /* 0xfffffffc02027812 */ /* 0x000fe200078ec0ff */
[----:B------:R-:W-:Y:S01]  /*0da0*/  VIADD R8, R153, 0x60 ;  /* 0x0000006099087836 */ /* 0x000fe20000000000 */
[----:B------:R-:W-:Y:S02]  /*0db0*/  SHF.R.S32.HI R4, RZ, 0x3, R3 ;  /* 0x00000003ff047819 */ /* 0x000fe40000011403 */
[----:B------:R-:W-:Y:S01]  /*0dc0*/  LOP3.LUT R3, R3, 0xfffffff8, RZ, 0xc0, !PT ;  /* 0xfffffff803037812 */ /* 0x000fe200078ec0ff */
[C---:B------:R-:W-:Y:S01]  /*0dd0*/  IMAD.IADD R5, R11.reuse, 0x1, -R2 ;  /* 0x000000010b057824 */ /* 0x040fe200078e0a02 */
[----:B------:R-:W-:Y:S01]  /*0de0*/  LEA.HI R0, R0, R153, RZ, 0x3 ;  /* 0x0000009900007211 */ /* 0x000fe200078f18ff */
[----:B------:R-:W-:Y:S01]  /*0df0*/  STL [R1+0x60], R9 ;  /* 0x0000600901007387 */ /* 0x000fe20000100800 */
[----:B------:R-:W-:Y:S01]  /*0e00*/  SHF.R.S32.HI R4, RZ, 0x1f, R8 ;  /* 0x0000001fff047819 */ /* 0x000fe20000011408 */
[----:B------:R-:W-:Y:S01]  /*0e10*/  IMAD.IADD R2, R11, 0x1, -R3 ;  /* 0x000000010b027824 */ /* 0x000fe200078e0a03 */
[----:B------:R-:W-:Y:S01]  /*0e20*/  LOP3.LUT R0, R0, 0xfffffff8, RZ, 0xc0, !PT ;  /* 0xfffffff800007812 */ /* 0x000fe200078ec0ff */
[----:B------:R-:W-:Y:S01]  /*0e30*/  IMAD.SHL.U32 R3, R8, 0x40, RZ ;  /* 0x0000004008037824 */ /* 0x000fe200078e00ff */
[C---:B------:R-:W-:Y:S01]  /*0e40*/  LEA.HI R2, R5.reuse, R5, RZ, 0x1 ;  /* 0x0000000505027211 */ /* 0x040fe200078f08ff */
[----:B------:R-:W-:Y:S01]  /*0e50*/  IMAD.SHL.U32 R16, R5, 0x8, RZ ;  /* 0x0000000805107824 */ /* 0x000fe200078e00ff */
[----:B------:R-:W-:Y:S01]  /*0e60*/  LEA.HI R4, R4, R8, RZ, 0x3 ;  /* 0x0000000804047211 */ /* 0x000fe200078f18ff */
[----:B------:R-:W-:Y:S01]  /*0e70*/  IMAD.IADD R11, R153, 0x1, -R0 ;  /* 0x00000001990b7824 */ /* 0x000fe200078e0a00 */
[----:B------:R-:W-:Y:S01]  /*0e80*/  SHF.L.U32 R22, R5, 0x2, RZ ;  /* 0x0000000205167819 */ /* 0x000fe200000006ff */
[----:B------:R-:W-:Y:S01]  /*0e90*/  STL [R1+0x4], RZ ;  /* 0x000004ff01007387 */ /* 0x000fe20000100800 */
[----:B------:R-:W-:Y:S01]  /*0ea0*/  LOP3.LUT R0, R2, 0x1ffffffe, RZ, 0xc0, !PT ;  /* 0x1ffffffe02007812 */ /* 0x000fe200078ec0ff */
[----:B------:R-:W-:Y:S01]  /*0eb0*/  IMAD.SHL.U32 R4, R4, 0x40, RZ ;  /* 0x0000004004047824 */ /* 0x000fe200078e00ff */
[----:B------:R-:W-:Y:S01]  /*0ec0*/  LOP3.LUT R3, R3, 0x1c0, RZ, 0xc0, !PT ;  /* 0x000001c003037812 */ /* 0x000fe200078ec0ff */
[----:B------:R-:W-:Y:S01]  /*0ed0*/  VIADD R157, R22, 0x10 ;  /* 0x00000010169d7836 */ /* 0x000fe20000000000 */
[----:B------:R-:W-:Y:S01]  /*0ee0*/  LOP3.LUT R7, R7, 0x7ffffffc, RZ, 0xc0, !PT ;  /* 0x7ffffffc07077812 */ /* 0x000fe200078ec0ff */
[----:B------:R-:W-:Y:S01]  /*0ef0*/  IMAD.IADD R0, R5, 0x1, -R0 ;  /* 0x0000000105007824 */ /* 0x000fe200078e0a00 */
[----:B------:R-:W-:Y:S01]  /*0f00*/  SHF.R.U32.HI R5, RZ, 0x3, R3 ;  /* 0x00000003ff057819 */ /* 0x000fe20000011603 */
[----:B------:R0:W-:Y:S01]  /*0f10*/  STL [R1+0x20], R11 ;  /* 0x0000200b01007387 */ /* 0x0001e20000100800 */
[----:B------:R-:W-:Y:S01]  /*0f20*/  LOP3.LUT R3, R3, 0x38, R16, 0xf8, !PT ;  /* 0x0000003803037812 */ /* 0x000fe200078ef810 */
[----:B------:R-:W-:Y:S01]  /*0f30*/  IMAD.IADD R7, R10, 0x1, -R7 ;  /* 0x000000010a077824 */ /* 0x000fe200078e0a07 */
[----:B------:R-:W-:Y:S01]  /*0f40*/  LOP3.LUT R4, R4, 0xfffffe00, RZ, 0xc0, !PT ;  /* 0xfffffe0004047812 */ /* 0x000fe200078ec0ff */
[----:B------:R-:W-:Y:S01]  /*0f50*/  IMAD R0, R0, 0x8, R9 ;  /* 0x0000000800007824 */ /* 0x000fe200078e0209 */
[----:B------:R-:W-:Y:S01]  /*0f60*/  SHF.R.S32.HI R8, RZ, 0x1f, R157 ;  /* 0x0000001fff087819 */ /* 0x000fe2000001149d */
[----:B------:R-:W-:Y:S01]  /*0f70*/  VIADD R2, R16, 0x20 ;  /* 0x0000002010027836 */ /* 0x000fe20000000000 */
[----:B------:R-:W-:Y:S01]  /*0f80*/  LOP3.LUT R3, R4, R3, R5, 0xf6, !PT ;  /* 0x0000000304037212 */ /* 0x000fe200078ef605 */
[----:B------:R1:W-:Y:S01]  /*0f90*/  STL [R1+0x2c], R4 ;  /* 0x00002c0401007387 */ /* 0x0003e20000100800 */
[C---:B------:R-:W-:Y:S01]  /*0fa0*/  SHF.L.U64.HI R5, R157.reuse, 0x1, R8 ;  /* 0x000000019d057819 */ /* 0x040fe20000010208 */
[----:B0-----:R-:W-:Y:S01]  /*0fb0*/  IMAD.SHL.U32 R11, R157, 0x2, RZ ;  /* 0x000000029d0b7824 */ /* 0x001fe200078e00ff */
[----:B------:R-:W-:-:S02]  /*0fc0*/  LEA R3, R3, R18, 0x1 ;  /* 0x0000001203037211 */ /* 0x000fc400078e08ff */
[----:B------:R-:W-:Y:S02]  /*0fd0*/  SHF.R.S32.HI R17, RZ, 0x1f, R16 ;  /* 0x0000001fff117819 */ /* 0x000fe40000011410 */
[----:B------:R0:W-:Y:S01]  /*0fe0*/  STL [R1+0x58], R11 ;  /* 0x0000580b01007387 */ /* 0x0001e20000100800 */
[----:B------:R-:W-:Y:S01]  /*0ff0*/  SHF.R.S32.HI R154, RZ, 0x1f, R2 ;  /* 0x0000001fff9a7819 */ /* 0x000fe20000011402 */
[----:B-1----:R-:W-:Y:S02]  /*1000*/  IMAD.SHL.U32 R4, R7, 0x2, RZ ;  /* 0x0000000207047824 */ /* 0x002fe400078e00ff */
[----:B------:R0:W-:Y:S04]  /*1010*/  STL [R1+0x68], R6 ;  /* 0x0000680601007387 */ /* 0x0001e80000100800 */
[----:B------:R0:W-:Y:S04]  /*1020*/  STL [R1+0x54], R5 ;  /* 0x0000540501007387 */ /* 0x0001e80000100800 */
[----:B------:R0:W-:Y:S04]  /*1030*/  STL [R1+0x30], R4 ;  /* 0x0000300401007387 */ /* 0x0001e80000100800 */
[----:B------:R0:W-:Y:S04]  /*1040*/  STL [R1+0x5c], R3 ;  /* 0x00005c0301007387 */ /* 0x0001e80000100800 */
[----:B------:R0:W-:Y:S02]  /*1050*/  STL [R1+0x64], R0 ;  /* 0x0000640001007387 */ /* 0x0001e40000100800 */
.L_x_13406:
[----:B01----:R-:W0:Y:S02]  /*1060*/  LDC.64 R4, c[0x0][0xc88] ;  /* 0x00032200ff047b82 */ /* 0x003e240000000a00 */
        /* <DEDUP_REMOVED lines=52> */
.L_x_13268:
        /* <DEDUP_REMOVED lines=14> */
.L_x_13269:
[----:B------:R-:W-:Y:S05]  /*1490*/  @!P0 BRA `(.L_x_13270) ;  /* 0x00000000000c8947 */ /* 0x000fea0003800000 */
[----:B------:R-:W2:Y:S04]  /*14a0*/  LDG.E R0, desc[UR42][R8.64] ;  /* 0x0000002a08007981 */ /* 0x000ea8000c1e1900 */
[----:B------:R-:W2:Y:S02]  /*14b0*/  LDG.E R31, desc[UR42][R8.64+0x4] ;  /* 0x0000042a081f7981 */ /* 0x000ea4000c1e1900 */
[----:B--2---:R-:W-:-:S07]  /*14c0*/  IMAD.IADD R31, R31, 0x1, -R0 ;  /* 0x000000011f1f7824 */ /* 0x004fce00078e0a00 */
.L_x_13270:
        /* <DEDUP_REMOVED lines=9> */
[----:B------:R0:W3:Y:S01]  /*1560*/  @P0 LDG.E R3, desc[UR42][R4.64+0x4] ;  /* 0x0000042a04030981 */ /* 0x0000e2000c1e1900 */
[----:B------:R-:W-:Y:S02]  /*1570*/  ISETP.NE.AND.EX P1, PT, RZ, UR5, PT, P1 ;  /* 0x00000005ff007c0c */ /* 0x000fe4000bf25310 */
[----:B-----5:R-:W-:-:S11]  /*1580*/  MOV R25, R31 ;  /* 0x0000001f00197202 */ /* 0x020fd60000000f00 */
[----:B------:R-:W-:-:S04]  /*1590*/  @P1 IADD3 R6, P2, R38, UR4, RZ ;  /* 0x0000000426061c10 */ /* 0x000fc8000ff5e0ff */
[----:B------:R-:W-:-:S05]  /*15a0*/  @P1 IADD3.X R7, R37, UR5, RZ, P2, !PT ;  /* 0x0000000525071c10 */ /* 0x000fca00097fe4ff */
[----:B------:R1:W5:Y:S01]  /*15b0*/  @P1 LDG.E R25, desc[UR42][R6.64] ;  /* 0x0000002a06191981 */ /* 0x000362000c1e1900 */
[----:B------:R-:W-:Y:S01]  /*15c0*/  IMAD.IADD R10, R31, 0x1, -R10 ;  /* 0x000000011f0a7824 */ /* 0x000fe200078e0a0a */
[----:B------:R-:W-:Y:S01]  /*15d0*/  LOP3.LUT R12, R11, 0xff, RZ, 0xc0, !PT ;  /* 0x000000ff0b0c7812 */ /* 0x000fe200078ec0ff */
[----:B------:R-:W-:Y:S01]  /*15e0*/  BSSY B0, `(.L_x_13271) ;  /* 0x000002c000007945 */ /* 0x000fe20003800000 */
[----:B------:R-:W-:Y:S01]  /*15f0*/  SHF.R.U32.HI R8, RZ, 0x10, R11 ;  /* 0x00000010ff087819 */ /* 0x000fe2000001160b */
[----:B0-----:R-:W-:Y:S02]  /*1600*/  IMAD.MOV.U32 R5, RZ, RZ, RZ ;  /* 0x000000ffff057224 */ /* 0x001fe400078e00ff */
[----:B------:R1:W-:Y:S04]  /*1610*/  STL [R1+0x4c], R12 ;  /* 0x00004c0c01007387 */ /* 0x0003e80000100800 */
[----:B------:R1:W-:Y:S01]  /*1620*/  STL [R1+0x34], R8 ;  /* 0x0000340801007387 */ /* 0x0003e20000100800 */
[----:B--2---:R-:W-:Y:S01]  /*1630*/  LOP3.LUT R32, R32, 0xfffffffb, RZ, 0xc0, !PT ;  /* 0xfffffffb20207812 */ /* 0x004fe200078ec0ff */
[----:B---3--:R-:W-:-:S04]  /*1640*/  @P0 IMAD.IADD R27, R3, 0x1, -R0 ;  /* 0x00000001031b0824 */ /* 0x008fc800078e0a00 */
[----:B------:R-:W-:-:S04]  /*1650*/  IMAD.IADD R89, R10, 0x1, R27 ;  /* 0x000000010a597824 */ /* 0x000fc800078e021b */
[C---:B------:R-:W-:Y:S01]  /*1660*/  VIADD R0, R89.reuse, 0x7f ;  /* 0x0000007f59007836 */ /* 0x040fe20000000000 */
[----:B------:R-:W-:-:S04]  /*1670*/  ISETP.GE.AND P3, PT, R89, 0x1, PT ;  /* 0x000000015900780c */ /* 0x000fc80003f66270 */
[----:B------:R-:W-:-:S04]  /*1680*/  SHF.R.S32.HI R3, RZ, 0x1f, R0 ;  /* 0x0000001fff037819 */ /* 0x000fc80000011400 */
[----:B------:R-:W-:-:S04]  /*1690*/  LEA.HI R3, R3, R0, RZ, 0x7 ;  /* 0x0000000003037211 */ /* 0x000fc800078f38ff */
[----:B------:R-:W-:Y:S02]  /*16a0*/  SHF.R.S32.HI R26, RZ, 0x7, R3 ;  /* 0x00000007ff1a7819 */ /* 0x000fe40000011403 */
[----:B------:R-:W-:-:S05]  /*16b0*/  @P3 LOP3.LUT R32, R32, 0x4, RZ, 0xfc, !PT ;  /* 0x0000000420203812 */ /* 0x000fca00078efcff */
[----:B------:R1:W-:Y:S01]  /*16c0*/  STL [R1], R32 ;  /* 0x0000002001007387 */ /* 0x0003e20000100800 */
[----:B------:R-:W-:Y:S05]  /*16d0*/  @!P3 BRA `(.L_x_13272) ;  /* 0x000000000070b947 */ /* 0x000fea0003800000 */
[----:B------:R-:W-:Y:S01]  /*16e0*/  ISETP.NE.AND P0, PT, R8, RZ, PT ;  /* 0x000000ff0800720c */ /* 0x000fe20003f05270 */
[----:B------:R-:W-:-:S03]  /*16f0*/  ULDC UR4, c[0x0][0x9f0] ;  /* 0x00027c0000047ab9 */ /* 0x000fc60000000800 */
[----:B------:R-:W-:-:S04]  /*1700*/  SEL R9, R8, UR4, P0 ;  /* 0x0000000408097c07 */ /* 0x000fc80008000000 */
[-C--:B-1----:R-:W-:Y:S02]  /*1710*/  IABS R6, R9.reuse ;  /* 0x0000000900067213 */ /* 0x082fe40000000000 */
        /* <DEDUP_REMOVED lines=23> */
[----:B------:R-:W-:-:S07]  /*1890*/  @!P1 LOP3.LUT R5, RZ, R9, RZ, 0x33, !PT ;  /* 0x00000009ff059212 */ /* 0x000fce00078e33ff */
.L_x_13272:
[----:B------:R-:W-:Y:S05]  /*18a0*/  BSYNC B0 ;  /* 0x0000000000007941 */ /* 0x000fea0003800000 */
.L_x_13271:
        /* <DEDUP_REMOVED lines=25> */
[----:B------:R-:W-:Y:S01]  /*1a40*/  MOV R5, UR5 ;  /* 0x0000000500057c02 */ /* 0x000fe20008000f00 */
[----:B------:R-:W-:Y:S01]  /*1a50*/  ULDC.64 UR4, c[0x4][0x140] ;  /* 0x0100500000047ab9 */ /* 0x000fe20000000a00 */
[----:B------:R-:W-:Y:S02]  /*1a60*/  IMAD.U32 R10, RZ, RZ, UR6 ;  /* 0x00000006ff0a7e24 */ /* 0x000fe4000f8e00ff */
[----:B-1----:R-:W-:Y:S02]  /*1a70*/  IMAD.U32 R6, RZ, RZ, UR4 ;  /* 0x00000004ff067e24 */ /* 0x002fe4000f8e00ff */
[----:B------:R-:W-:-:S02]  /*1a80*/  IMAD.U32 R7, RZ, RZ, UR5 ;  /* 0x00000005ff077e24 */ /* 0x000fc4000f8e00ff */
[----:B------:R-:W-:Y:S02]  /*1a90*/  IMAD.U32 R11, RZ, RZ, UR7 ;  /* 0x00000007ff0b7e24 */ /* 0x000fe4000f8e00ff */
[----:B------:R-:W-:Y:S02]  /*1aa0*/  IMAD.MOV.U32 R8, RZ, RZ, 0x70 ;  /* 0x00000070ff087424 */ /* 0x000fe400078e00ff */
[----:B------:R-:W-:Y:S02]  /*1ab0*/  IMAD.MOV.U32 R12, RZ, RZ, 0x1 ;  /* 0x00000001ff0c7424 */ /* 0x000fe400078e00ff */
[----:B0-----:R-:W-:-:S07]  /*1ac0*/  IMAD.MOV.U32 R13, RZ, RZ, RZ ;  /* 0x000000ffff0d7224 */ /* 0x001fce00078e00ff */
[----:B------:R-:W-:-:S07]  /*1ad0*/  LEPC R20, `(.L_x_13275) ;  /* 0x000000001014794e */ /* 0x000fce0000000000 */
[----:B--2--5:R-:W-:Y:S05]  /*1ae0*/  CALL.ABS.NOINC R14 ;  /* 0x000000000e007343 */ /* 0x024fea0003c00000 */
.L_x_13275:
[----:B------:R-:W-:Y:S05]  /*1af0*/  BSYNC B6 ;  /* 0x0000000000067941 */ /* 0x000fea0003800000 */
.L_x_13274:
        /* <DEDUP_REMOVED lines=20> */
.L_x_13277:
[----:B------:R-:W-:Y:S05]  /*1c40*/  BSYNC B6 ;  /* 0x0000000000067941 */ /* 0x000fea0003800000 */
.L_x_13276:
[----:B------:R-:W2:Y:S01]  /*1c50*/  LDL R39, [R1+0x20] ;  /* 0x0000200001277983 */ /* 0x000ea20000100800 */
[----:B------:R-:W-:Y:S01]  /*1c60*/  ULDC.64 UR4, c[0x0][0x9f8] ;  /* 0x00027e0000047ab9 */ /* 0x000fe20000000a00 */
[----:B------:R-:W-:Y:S01]  /*1c70*/  IMAD.MOV.U32 R69, RZ, RZ, R36 ;  /* 0x000000ffff457224 */ /* 0x000fe200078e0024 */
[----:B------:R-:W-:Y:S01]  /*1c80*/  ISETP.NE.U32.AND P0, PT, RZ, UR4, PT ;  /* 0x00000004ff007c0c */ /* 0x000fe2000bf05070 */
[----:B------:R-:W3:Y:S01]  /*1c90*/  LDL R14, [R1+0x2c] ;  /* 0x00002c00010e7983 */ /* 0x000ee20000100800 */
[----:B------:R-:W0:Y:S02]  /*1ca0*/  LDC.64 R4, c[0x0][0x3f8] ;  /* 0x0000fe00ff047b82 */ /* 0x000e240000000a00 */
[----:B------:R-:W-:-:S06]  /*1cb0*/  ISETP.NE.AND.EX P0, PT, RZ, UR5, PT, P0 ;  /* 0x00000005ff007c0c */ /* 0x000fcc000bf05300 */
[----:B------:R-:W4:Y:S07]  /*1cc0*/  LDC.64 R62, c[0x0][0x408] ;  /* 0x00010200ff3e7b82 */ /* 0x000f2e0000000a00 */
[----:B-1----:R-:W-:-:S04]  /*1cd0*/  @P0 IADD3 R6, P1, R38, UR4, RZ ;  /* 0x0000000426060c10 */ /* 0x002fc8000ff3e0ff */
[----:B------:R-:W-:Y:S02]  /*1ce0*/  @P0 IADD3.X R7, R37, UR5, RZ, P1, !PT ;  /* 0x0000000525070c10 */ /* 0x000fe40008ffe4ff */
[----:B------:R-:W1:Y:S03]  /*1cf0*/  LDC R37, c[0x0][0x3f4] ;  /* 0x0000fd00ff257b82 */ /* 0x000e660000000800 */
[----:B------:R4:W3:Y:S01]  /*1d00*/  @P0 LDG.E R69, desc[UR42][R6.64] ;  /* 0x0000002a06450981 */ /* 0x0008e2000c1e1900 */
[----:B------:R-:W4:Y:S01]  /*1d10*/  S2R R36, SR_TID.X ;  /* 0x0000000000247919 */ /* 0x000f220000002100 */
[----:B------:R-:W-:Y:S02]  /*1d20*/  SHF.R.S32.HI R3, RZ, 0x1f, R153 ;  /* 0x0000001fff037819 */ /* 0x000fe40000011499 */
[----:B------:R-:W-:-:S03]  /*1d30*/  SHF.R.S32.HI R23, RZ, 0x1f, R22 ;  /* 0x0000001fff177819 */ /* 0x000fc60000011416 */
[-C--:B0-----:R-:W-:Y:S02]  /*1d40*/  IMAD R0, R3, R4.reuse, RZ ;  /* 0x0000000403007224 */ /* 0x081fe400078e02ff */
[----:B------:R-:W-:-:S04]  /*1d50*/  IMAD.WIDE.U32 R8, R153, R4, R22 ;  /* 0x0000000499087225 */ /* 0x000fc800078e0016 */
[C---:B------:R-:W-:Y:S02]  /*1d60*/  IMAD R13, R153.reuse, R5, R0 ;  /* 0x00000005990d7224 */ /* 0x040fe400078e0200 */
[----:B------:R-:W-:Y:S01]  /*1d70*/  IMAD.WIDE.U32 R10, R153, R4, R16 ;  /* 0x00000004990a7225 */ /* 0x000fe200078e0010 */
[----:B-1----:R-:W-:-:S03]  /*1d80*/  ISETP.GE.AND P0, PT, R16, R37, PT ;  /* 0x000000251000720c */ /* 0x002fc60003f06270 */
[----:B----4-:R-:W-:Y:S01]  /*1d90*/  IMAD R0, R3, R62, RZ ;  /* 0x0000003e03007224 */ /* 0x010fe200078e02ff */
[----:B------:R-:W-:Y:S01]  /*1da0*/  IADD3 R9, R9, R13, RZ ;  /* 0x0000000d09097210 */ /* 0x000fe20007ffe0ff */
[----:B------:R-:W-:Y:S01]  /*1db0*/  IMAD.IADD R11, R13, 0x1, R11 ;  /* 0x000000010d0b7824 */ /* 0x000fe200078e020b */
[----:B------:R-:W-:Y:S02]  /*1dc0*/  SEL R3, R37, RZ, P0 ;  /* 0x000000ff25037207 */ /* 0x000fe40000000000 */
[----:B-----5:R-:W-:-:S03]  /*1dd0*/  SHF.R.S32.HI R13, RZ, 0x1f, R25 ;  /* 0x0000001fff0d7819 */ /* 0x020fc60000011419 */
[----:B------:R-:W-:Y:S02]  /*1de0*/  IMAD.IADD R3, R16, 0x1, R3 ;  /* 0x0000000110037824 */ /* 0x000fe400078e0203 */
[----:B------:R-:W-:Y:S02]  /*1df0*/  IMAD R12, R13, R4, RZ ;  /* 0x000000040d0c7224 */ /* 0x000fe400078e02ff */
[----:B------:R-:W-:Y:S01]  /*1e00*/  IMAD R15, R153, R63, R0 ;  /* 0x0000003f990f7224 */ /* 0x000fe200078e0200 */
[----:B------:R-:W-:Y:S01]  /*1e10*/  SHF.R.U32.HI R38, RZ, 0x7, R36 ;  /* 0x00000007ff267819 */ /* 0x000fe20000011624 */
[----:B------:R-:W-:Y:S01]  /*1e20*/  IMAD R57, R25, R5, R12 ;  /* 0x0000000519397224 */ /* 0x000fe200078e020c */
[----:B------:R-:W-:Y:S01]  /*1e30*/  SHF.R.S32.HI R0, RZ, 0x1f, R3 ;  /* 0x0000001fff007819 */ /* 0x000fe20000011403 */
[----:B------:R-:W-:Y:S01]  /*1e40*/  IMAD R12, R13, R62, RZ ;  /* 0x0000003e0d0c7224 */ /* 0x000fe200078e02ff */
[C---:B------:R-:W-:Y:S01]  /*1e50*/  ISETP.NE.AND P6, PT, R38.reuse, 0x1, PT ;  /* 0x000000012600780c */ /* 0x040fe20003fc5270 */
[----:B------:R-:W-:Y:S01]  /*1e60*/  VIADD R78, R38, 0x8 ;  /* 0x00000008264e7836 */ /* 0x000fe20000000000 */
[----:B------:R-:W-:Y:S01]  /*1e70*/  LEA.HI R0, R0, R3, RZ, 0x3 ;  /* 0x0000000300007211 */ /* 0x000fe200078f18ff */
[----:B------:R-:W-:Y:S01]  /*1e80*/  VIADD R38, R153, 0x60 ;  /* 0x0000006099267836 */ /* 0x000fe20000000000 */
[----:B------:R-:W-:Y:S01]  /*1e90*/  SHF.L.U64.HI R66, R4, 0x7, R5 ;  /* 0x0000000704427819 */ /* 0x000fe20000010205 */
[----:B------:R-:W-:Y:S01]  /*1ea0*/  IMAD.WIDE.U32 R20, R25, R4, R8 ;  /* 0x0000000419147225 */ /* 0x000fe200078e0008 */
[----:B------:R-:W-:-:S02]  /*1eb0*/  SHF.L.U64.HI R64, R62, 0x7, R63 ;  /* 0x000000073e407819 */ /* 0x000fc4000001023f */
[----:B------:R-:W-:Y:S01]  /*1ec0*/  LOP3.LUT R32, R32, 0xfffffffd, RZ, 0xc0, !PT ;  /* 0xfffffffd20207812 */ /* 0x000fe200078ec0ff */
[----:B------:R-:W-:-:S04]  /*1ed0*/  IMAD.WIDE.U32 R34, R25, R4, R10 ;  /* 0x0000000419227225 */ /* 0x000fc800078e000a */
[----:B------:R-:W-:Y:S02]  /*1ee0*/  IMAD.SHL.U32 R65, R4, 0x80, RZ ;  /* 0x0000008004417824 */ /* 0x000fe400078e00ff */
[----:B------:R-:W-:Y:S02]  /*1ef0*/  IMAD R3, R25, R63, R12 ;  /* 0x0000003f19037224 */ /* 0x000fe400078e020c */
[----:B------:R-:W-:Y:S01]  /*1f00*/  IMAD.SHL.U32 R38, R38, 0x40, RZ ;  /* 0x0000004026267824 */ /* 0x000fe200078e00ff */
[----:B------:R-:W-:Y:S01]  /*1f10*/  LOP3.LUT R10, R0, 0xfffffff8, RZ, 0xc0, !PT ;  /* 0xfffffff8000a7812 */ /* 0x000fe200078ec0ff */
[----:B------:R-:W-:-:S03]  /*1f20*/  IMAD.IADD R68, R68, 0x1, R31 ;  /* 0x0000000144447824 */ /* 0x000fc600078e021f */
[----:B------:R-:W-:Y:S02]  /*1f30*/  LOP3.LUT R38, R38, 0x1c0, RZ, 0xc0, !PT ;  /* 0x000001c026267812 */ /* 0x000fe400078ec0ff */
[----:B------:R-:W-:Y:S01]  /*1f40*/  SHF.R.S32.HI R31, RZ, 0x3, R0 ;  /* 0x00000003ff1f7819 */ /* 0x000fe20000011400 */
[----:B------:R-:W-:Y:S05]  /*1f50*/  @!P6 WARPSYNC.ALL ;  /* 0x000000000000e948 */ /* 0x000fea0003800000 */
[----:B------:R-:W-:Y:S01]  /*1f60*/  IMAD.WIDE.U32 R52, R153, R62, R22 ;  /* 0x0000003e99347225 */ /* 0x000fe200078e0016 */
[----:B------:R-:W-:-:S03]  /*1f70*/  ULDC UR4, c[0x0][0x2f4] ;  /* 0x0000bd0000047ab9 */ /* 0x000fc60000000800 */
[----:B------:R-:W-:-:S04]  /*1f80*/  IMAD.WIDE.U32 R6, R153, R62, R16 ;  /* 0x0000003e99067225 */ /* 0x000fc800078e0010 */
[----:B------:R-:W-:Y:S02]  /*1f90*/  IMAD.IADD R53, R53, 0x1, R15 ;  /* 0x0000000135357824 */ /* 0x000fe400078e020f */
[----:B------:R-:W-:Y:S02]  /*1fa0*/  IMAD.IADD R7, R15, 0x1, R7 ;  /* 0x000000010f077824 */ /* 0x000fe400078e0207 */
[----:B------:R-:W-:-:S04]  /*1fb0*/  IMAD.WIDE.U32 R52, R25, R62, R52 ;  /* 0x0000003e19347225 */ /* 0x000fc800078e0034 */
[----:B------:R-:W-:-:S04]  /*1fc0*/  IMAD.WIDE.U32 R54, R25, R62, R6 ;  /* 0x0000003e19367225 */ /* 0x000fc800078e0006 */
[----:B------:R-:W-:Y:S01]  /*1fd0*/  IMAD.IADD R56, R53, 0x1, R3 ;  /* 0x0000000135387824 */ /* 0x000fe200078e0203 */
[----:B------:R-:W-:Y:S01]  /*1fe0*/  ISETP.GE.AND P2, PT, R2, UR4, PT ;  /* 0x0000000402007c0c */ /* 0x000fe2000bf46270 */
[----:B------:R-:W-:Y:S01]  /*1ff0*/  IMAD.IADD R58, R21, 0x1, R57 ;  /* 0x00000001153a7824 */ /* 0x000fe200078e0239 */
[----:B------:R-:W-:Y:S01]  /*2000*/  SHF.R.S32.HI R8, RZ, 0x1f, R10 ;  /* 0x0000001fff087819 */ /* 0x000fe2000001140a */
[----:B------:R-:W-:Y:S02]  /*2010*/  IMAD.SHL.U32 R62, R62, 0x80, RZ ;  /* 0x000000803e3e7824 */ /* 0x000fe400078e00ff */
[----:B------:R-:W-:Y:S02]  /*2020*/  IMAD.SHL.U32 R60, R37, 0x2, RZ ;  /* 0x00000002253c7824 */ /* 0x000fe400078e00ff */
[----:B------:R-:W-:Y:S02]  /*2030*/  IMAD.IADD R57, R57, 0x1, R35 ;  /* 0x0000000139397824 */ /* 0x000fe400078e0223 */
[C---:B--2---:R-:W-:Y:S01]  /*2040*/  IMAD.SHL.U32 R67, R39.reuse, 0x40, RZ ;  /* 0x0000004027437824 */ /* 0x044fe200078e00ff */
[----:B------:R-:W-:Y:S01]  /*2050*/  @!P6 BAR.SYNC.DEFER_BLOCKING 0x9, 0x100 ;  /* 0x024400000000eb1d */ /* 0x000fe20000010000 */
[----:B------:R-:W-:Y:S01]  /*2060*/  LOP3.LUT P1, RZ, R39, 0x4, RZ, 0xc0, !PT ;  /* 0x0000000427ff7812 */ /* 0x000fe2000782c0ff */
[----:B------:R-:W-:-:S02]  /*2070*/  VIADD R39, R36, 0xffffff80 ;  /* 0xffffff8024277836 */ /* 0x000fc40000000000 */
[----:B------:R-:W-:-:S03]  /*2080*/  LOP3.LUT R67, R67, 0x1c0, RZ, 0xc0, !PT ;  /* 0x000001c043437812 */ /* 0x000fc600078ec0ff */
[----:B------:R-:W-:Y:S02]  /*2090*/  SHF.R.S32.HI R36, RZ, 0x1f, R39 ;  /* 0x0000001fff247819 */ /* 0x000fe40000011427 */
[----:B------:R-:W-:Y:S02]  /*20a0*/  SHF.R.U32.HI R63, RZ, 0x3, R67 ;  /* 0x00000003ff3f7819 */ /* 0x000fe40000011643 */
[----:B------:R-:W-:Y:S02]  /*20b0*/  LOP3.LUT R4, R67, 0x18, R16, 0xf8, !PT ;  /* 0x0000001843047812 */ /* 0x000fe400078ef810 */
[----:B------:R-:W-:Y:S02]  /*20c0*/  LEA.HI R36, R36, R39, RZ, 0x5 ;  /* 0x0000002724247211 */ /* 0x000fe400078f28ff */
[----:B------:R-:W-:Y:S02]  /*20d0*/  LOP3.LUT R4, R4, R63, RZ, 0x3c, !PT ;  /* 0x0000003f04047212 */ /* 0x000fe400078e3cff */
[----:B------:R-:W-:-:S02]  /*20e0*/  @P1 LOP3.LUT R32, R32, 0x2, RZ, 0xfc, !PT ;  /* 0x0000000220201812 */ /* 0x000fc400078efcff */
[----:B------:R-:W-:-:S03]  /*20f0*/  SHF.R.S32.HI R36, RZ, 0x5, R36 ;  /* 0x00000005ff247819 */ /* 0x000fc60000011424 */
[----:B------:R0:W-:Y:S02]  /*2100*/  STL [R1], R32 ;  /* 0x0000002001007387 */ /* 0x0001e40000100800 */
[----:B------:R-:W-:Y:S01]  /*2110*/  IMAD R59, R36, 0x200, R4 ;  /* 0x00000200243b7824 */ /* 0x000fe200078e0204 */
[--C-:B------:R-:W-:Y:S02]  /*2120*/  LOP3.LUT R4, R67, 0x38, R0.reuse, 0xf8, !PT ;  /* 0x0000003843047812 */ /* 0x100fe400078ef800 */
[----:B------:R-:W-:Y:S01]  /*2130*/  LOP3.LUT R0, R38, 0x38, R0, 0xf8, !PT ;  /* 0x0000003826007812 */ /* 0x000fe200078ef800 */
[----:B------:R-:W-:Y:S01]  /*2140*/  VIADD R38, R153, 0x60 ;  /* 0x0000006099267836 */ /* 0x000fe20000000000 */
[----:B0-----:R-:W-:-:S04]  /*2150*/  SHF.R.S32.HI R32, RZ, 0x1f, R39 ;  /* 0x0000001fff207819 */ /* 0x001fc80000011427 */
[----:B------:R-:W-:Y:S02]  /*2160*/  LEA.HI R32, R32, R39, RZ, 0x2 ;  /* 0x0000002720207211 */ /* 0x000fe400078f10ff */
[----:B------:R-:W-:Y:S02]  /*2170*/  SHF.L.U32 R38, R38, 0x6, RZ ;  /* 0x0000000626267819 */ /* 0x000fe400000006ff */
[----:B------:R-:W-:Y:S02]  /*2180*/  LOP3.LUT R32, R32, 0xfffffffc, RZ, 0xc0, !PT ;  /* 0xfffffffc20207812 */ /* 0x000fe400078ec0ff */
[----:B------:R-:W-:Y:S02]  /*2190*/  LOP3.LUT R38, R38, 0x1c0, RZ, 0xc0, !PT ;  /* 0x000001c026267812 */ /* 0x000fe400078ec0ff */
[----:B------:R-:W-:Y:S02]  /*21a0*/  IADD3 R32, R39, -R32, RZ ;  /* 0x8000002027207210 */ /* 0x000fe40007ffe0ff */
[----:B------:R-:W-:-:S03]  /*21b0*/  SHF.R.U32.HI R38, RZ, 0x3, R38 ;  /* 0x00000003ff267819 */ /* 0x000fc60000011626 */
[----:B------:R-:W-:Y:S01]  /*21c0*/  IMAD R61, R32, 0x60, R153 ;  /* 0x00000060203d7824 */ /* 0x000fe200078e0299 */
[----:B------:R-:W-:Y:S01]  /*21d0*/  LOP3.LUT R0, R0, R38, RZ, 0x3c, !PT ;  /* 0x0000002600007212 */ /* 0x000fe200078e3cff */
[----:B------:R-:W-:Y:S01]  /*21e0*/  IMAD.IADD R32, R3, 0x1, R55 ;  /* 0x0000000103207824 */ /* 0x000fe200078e0237 */
[----:B------:R-:W-:Y:S02]  /*21f0*/  LOP3.LUT R3, R4, R63, RZ, 0x3c, !PT ;  /* 0x0000003f04037212 */ /* 0x000fe400078e3cff */
[----:B------:R-:W-:Y:S01]  /*2200*/  ISETP.GE.AND P1, PT, R16, UR4, PT ;  /* 0x0000000410007c0c */ /* 0x000fe2000bf26270 */
[----:B---3--:R-:W-:Y:S01]  /*2210*/  IMAD.IADD R0, R14, 0x1, R0 ;  /* 0x000000010e007824 */ /* 0x008fe200078e0200 */
[----:B------:R-:W-:Y:S01]  /*2220*/  SHF.R.S32.HI R9, RZ, 0x1f, R69 ;  /* 0x0000001fff097819 */ /* 0x000fe20000011445 */
[----:B------:R-:W-:-:S10]  /*2230*/  IMAD R3, R36, 0x200, R3 ;  /* 0x0000020024037824 */ /* 0x000fd400078e0203 */
.L_x_13333:
[----:B--2---:R-:W2:Y:S01]  /*2240*/  LDL R37, [R1+0x20] ;  /* 0x0000200001257983 */ /* 0x004ea20000100800 */
[----:B------:R-:W0:Y:S03]  /*2250*/  LDC R74, c[0x0][0x430] ;  /* 0x00010c00ff4a7b82 */ /* 0x000e260000000800 */
[----:B---3--:R-:W3:Y:S01]  /*2260*/  LDL.LU R36, [R1] ;  /* 0x0000000001247983 */ /* 0x008ee20000300800 */
[----:B------:R-:W-:Y:S02]  /*2270*/  VIADD R29, R29, 0xffffffff ;  /* 0xffffffff1d1d7836 */ /* 0x000fe40000000000 */
[----:B------:R-:W-:Y:S02]  /*2280*/  IMAD.MOV.U32 R73, RZ, RZ, RZ ;  /* 0x000000ffff497224 */ /* 0x000fe400078e00ff */
[----:B------:R-:W-:Y:S01]  /*2290*/  IMAD R6, R29, 0x80, R61 ;  /* 0x000000801d067824 */ /* 0x000fe200078e023d */
[----:B------:R-:W1:Y:S03]  /*22a0*/  LDC R80, c[0x0][0x3f4] ;  /* 0x0000fd00ff507b82 */ /* 0x000e660000000800 */
[----:B------:R-:W-:-:S04]  /*22b0*/  IMAD.IADD R15, R68, 0x1, R6 ;  /* 0x00000001440f7824 */ /* 0x000fc800078e0206 */
[----:B------:R-:W-:Y:S01]  /*22c0*/  IMAD.MOV.U32 R12, RZ, RZ, R15 ;  /* 0x000000ffff0c7224 */ /* 0x000fe200078e000f */
[----:B0-----:R-:W-:-:S13]  /*22d0*/  ISETP.NE.AND P3, PT, R74, 0x1, PT ;  /* 0x000000014a00780c */ /* 0x001fda0003f65270 */
[----:B------:R-:W0:Y:S08]  /*22e0*/  @P3 LDC R4, c[0x0][0x434] ;  /* 0x00010d00ff043b82 */ /* 0x000e300000000800 */
[----:B----4-:R-:W4:Y:S01]  /*22f0*/  @P3 LDC R5, c[0x0][0x438] ;  /* 0x00010e00ff053b82 */ /* 0x010f220000000800 */
[----:B0-----:R-:W-:-:S05]  /*2300*/  @P3 IMAD.HI.U32 R4, R15, R4, RZ ;  /* 0x000000040f043227 */ /* 0x001fca00078e00ff */
[----:B----4-:R-:W-:Y:S02]  /*2310*/  @P3 SHF.R.U32.HI R12, RZ, R5, R4 ;  /* 0x00000005ff0c3219 */ /* 0x010fe40000011604 */
[----:B------:R-:W-:-:S04]  /*2320*/  ISETP.GE.AND P3, PT, R6, R27, PT ;  /* 0x0000001b0600720c */ /* 0x000fc80003f66270 */
[----:B------:R-:W-:-:S13]  /*2330*/  ISETP.GT.OR P3, PT, R61, 0x7f, P3 ;  /* 0x0000007f3d00780c */ /* 0x000fda0001f64670 */
[----:B------:R-:W0:Y:S01]  /*2340*/  @!P3 LDC.64 R6, c[0x0][0x428] ;  /* 0x00010a00ff06bb82 */ /* 0x000e220000000a00 */
[----:B------:R-:W-:-:S07]  /*2350*/  @!P3 SHF.R.S32.HI R13, RZ, 0x1f, R12 ;  /* 0x0000001fff0db819 */ /* 0x000fce000001140c */
[----:B------:R-:W4:Y:S01]  /*2360*/  @!P3 LDC.64 R4, c[0x0][0x418] ;  /* 0x00010600ff04bb82 */ /* 0x000f220000000a00 */
[----:B0-----:R-:W-:-:S04]  /*2370*/  @!P3 IMAD R14, R9, R6, RZ ;  /* 0x00000006090eb224 */ /* 0x001fc800078e02ff */
[C---:B------:R-:W-:Y:S02]  /*2380*/  @!P3 IMAD R11, R69.reuse, R7, R14 ;  /* 0x00000007450bb224 */ /* 0x040fe400078e020e */
[----:B------:R-:W-:-:S04]  /*2390*/  @!P3 IMAD.WIDE.U32 R6, R69, R6, R12 ;  /* 0x000000064506b225 */ /* 0x000fc800078e000c */
[----:B------:R-:W-:Y:S01]  /*23a0*/  @!P3 IMAD.IADD R7, R7, 0x1, R11 ;  /* 0x000000010707b824 */ /* 0x000fe200078e020b */
[----:B----4-:R-:W-:-:S04]  /*23b0*/  @!P3 LEA R4, P4, R6, R4, 0x2 ;  /* 0x000000040604b211 */ /* 0x010fc800078810ff */
[----:B------:R-:W-:-:S05]  /*23c0*/  @!P3 LEA.HI.X R5, R6, R5, R7, 0x2, P4 ;  /* 0x000000050605b211 */ /* 0x000fca00020f1407 */
[----:B------:R0:W5:Y:S01]  /*23d0*/  @!P3 LDG.E R73, desc[UR42][R4.64] ;  /* 0x0000002a0449b981 */ /* 0x000162000c1e1900 */
[----:B------:R-:W-:Y:S01]  /*23e0*/  ISETP.GT.AND P3, PT, R29, R30, PT ;  /* 0x0000001e1d00720c */ /* 0x000fe20003f64270 */
[----:B------:R-:W-:Y:S01]  /*23f0*/  IMAD.MOV R11, RZ, RZ, -R12 ;  /* 0x000000ffff0b7224 */ /* 0x000fe200078e0a0c */
[----:B------:R-:W-:Y:S01]  /*2400*/  LEA R7, R19, R59, 0xd ;  /* 0x0000003b13077211 */ /* 0x000fe200078e68ff */
[----:B------:R-:W-:Y:S05]  /*2410*/  YIELD ;  /* 0x0000000000007946 */ /* 0x000fea0003800000 */
[----:B------:R-:W-:Y:S01]  /*2420*/  VIADD R71, R7, 0x20 ;  /* 0x0000002007477836 */ /* 0x000fe20000000000 */
[----:B------:R-:W-:Y:S01]  /*2430*/  BSSY B0, `(.L_x_13278) ;  /* 0x0000326000007945 */ /* 0x000fe20003800000 */
[----:B------:R-:W-:-:S02]  /*2440*/  IMAD R74, R74, R11, R15 ;  /* 0x0000000b4a4a7224 */ /* 0x000fc400078e020f */
[----:B------:R-:W-:Y:S01]  /*2450*/  IMAD R72, R7, 0x2, R28 ;  /* 0x0000000207487824 */ /* 0x000fe200078e021c */
[----:B--2---:R-:W-:Y:S02]  /*2460*/  LOP3.LUT P5, RZ, R37, 0x4, RZ, 0xc0, !PT ;  /* 0x0000000425ff7812 */ /* 0x004fe400078ac0ff */
[----:B---3--:R-:W-:-:S04]  /*2470*/  LOP3.LUT R36, R36, 0xfffffffe, RZ, 0xc0, !PT ;  /* 0xfffffffe24247812 */ /* 0x008fc800078ec0ff */
[----:B------:R-:W-:Y:S02]  /*2480*/  @P3 LOP3.LUT R36, R36, 0x1, RZ, 0xfc, !PT ;  /* 0x0000000124243812 */ /* 0x000fe400078efcff */
[----:B-1----:R-:W-:-:S03]  /*2490*/  ISETP.GE.AND P3, PT, R80, 0x1, PT ;  /* 0x000000015000780c */ /* 0x002fc60003f66270 */
[----:B------:R0:W-:Y:S02]  /*24a0*/  STL [R1], R36 ;  /* 0x0000002401007387 */ /* 0x0001e40000100800 */
[----:B------:R-:W-:-:S04]  /*24b0*/  @P5 VIADD R71, R7, 0xffffffe0 ;  /* 0xffffffe007475836 */ /* 0x000fc80000000000 */
[----:B------:R-:W-:-:S04]  /*24c0*/  IMAD R71, R71, 0x2, R28 ;  /* 0x0000000247477824 */ /* 0x000fc800078e021c */
[----:B0-----:R-:W-:Y:S05]  /*24d0*/  @!P3 BRA `(.L_x_13279) ;  /* 0x0000002c0060b947 */ /* 0x001fea0003800000 */
        /* <DEDUP_REMOVED lines=9> */
[----:B------:R-:W-:Y:S01]  /*2570*/  IMAD.WIDE.U32 R14, R65, R29, RZ ;  /* 0x0000001d410e7225 */ /* 0x000fe200078e00ff */
[----:B------:R-:W-:-:S03]  /*2580*/  VIMNMX R77, R77, 0x80, PT ;  /* 0x000000804d4d7848 */ /* 0x000fc60003fe0100 */
[----:B------:R-:W-:Y:S02]  /*2590*/  IMAD R6, R76, UR4, RZ ;  /* 0x000000044c067c24 */ /* 0x000fe4000f8e02ff */
[----:B------:R-:W-:Y:S02]  /*25a0*/  IMAD.IADD R5, R5, 0x1, R7 ;  /* 0x0000000105057824 */ /* 0x000fe400078e0207 */
[C---:B------:R-:W-:Y:S02]  /*25b0*/  IMAD R7, R73.reuse, UR5, R6 ;  /* 0x0000000549077c24 */ /* 0x040fe4000f8e0206 */
[----:B------:R-:W-:Y:S01]  /*25c0*/  IMAD.WIDE.U32 R4, R73, UR4, R4 ;  /* 0x0000000449047c25 */ /* 0x000fe2000f8e0004 */
[----:B------:R-:W-:-:S03]  /*25d0*/  ULDC.64 UR4, c[0x0][0x308] ;  /* 0x0000c20000047ab9 */ /* 0x000fc60000000a00 */
[----:B------:R-:W-:Y:S02]  /*25e0*/  IMAD.IADD R5, R5, 0x1, R7 ;  /* 0x0000000105057824 */ /* 0x000fe400078e0207 */
[----:B------:R-:W-:Y:S02]  /*25f0*/  IMAD R7, R64, R29, RZ ;  /* 0x0000001d40077224 */ /* 0x000fe400078e02ff */
[----:B------:R-:W-:Y:S01]  /*2600*/  IMAD.WIDE.U32 R4, R152, UR4, R4 ;  /* 0x0000000498047c25 */ /* 0x000fe2000f8e0004 */
[----:B------:R-:W-:-:S03]  /*2610*/  ULDC.U8 UR4, c[0x0][0x410] ;  /* 0x0001040000047ab9 */ /* 0x000fc60000000000 */
[----:B------:R-:W-:Y:S01]  /*2620*/  IMAD R85, R152, UR5, R5 ;  /* 0x0000000598557c24 */ /* 0x000fe2000f8e0205 */
[----:B------:R-:W-:Y:S01]  /*2630*/  LEA R84, P3, R4, UR6, 0x1 ;  /* 0x0000000604547c11 */ /* 0x000fe2000f8608ff */
[-C--:B------:R-:W-:Y:S02]  /*2640*/  IMAD R5, R66, R29.reuse, RZ ;  /* 0x0000001d42057224 */ /* 0x080fe400078e02ff */
[----:B------:R-:W-:Y:S01]  /*2650*/  IMAD.WIDE.U32 R12, R62, R29, RZ ;  /* 0x0000001d3e0c7225 */ /* 0x000fe200078e00ff */
[----:B------:R-:W-:Y:S02]  /*2660*/  LEA.HI.X R85, R4, UR7, R85, 0x1, P3 ;  /* 0x0000000704557c11 */ /* 0x000fe400098f0c55 */
[----:B------:R-:W-:Y:S02]  /*2670*/  ISETP.NE.AND P3, PT, RZ, UR4, PT ;  /* 0x00000004ff007c0c */ /* 0x000fe4000bf65270 */
[----:B------:R-:W-:-:S05]  /*2680*/  SHF.R.S32.HI R4, RZ, 0x1f, R29 ;  /* 0x0000001fff047819 */ /* 0x000fca000001141d */
[C---:B------:R-:W-:Y:S02]  /*2690*/  IMAD R5, R4.reuse, R65, R5 ;  /* 0x0000004104057224 */ /* 0x040fe400078e0205 */
[----:B------:R-:W-:Y:S02]  /*26a0*/  IMAD R7, R4, R62, R7 ;  /* 0x0000003e04077224 */ /* 0x000fe400078e0207 */
        /* <DEDUP_REMOVED lines=13> */
[----:B------:R-:W-:Y:S06]  /*2780*/  @P3 BRA `(.L_x_13282) ;  /* 0x0000000000503947 */ /* 0x000fec0003800000 */
[----:B------:R-:W-:Y:S01]  /*2790*/  IADD3 R5, P4, R20, R14, RZ ;  /* 0x0000000e14057210 */ /* 0x000fe20007f9e0ff */
[----:B------:R-:W-:Y:S01]  /*27a0*/  ULDC.64 UR4, c[0x0][0x3e8] ;  /* 0x0000fa0000047ab9 */ /* 0x000fe20000000a00 */
[----:B------:R-:W-:Y:S02]  /*27b0*/  CS2R R48, SRZ ;  /* 0x0000000000307805 */ /* 0x000fe4000001ff00 */
[----:B------:R-:W-:Y:S01]  /*27c0*/  CS2R R50, SRZ ;  /* 0x0000000000327805 */ /* 0x000fe2000001ff00 */
[----:B------:R-:W-:Y:S01]  /*27d0*/  IMAD.X R6, R79, 0x1, R58, P4 ;  /* 0x000000014f067824 */ /* 0x000fe200020e063a */
[----:B------:R-:W-:-:S04]  /*27e0*/  IADD3 R7, P4, R52, R12, RZ ;  /* 0x0000000c34077210 */ /* 0x000fc80007f9e0ff */
[----:B------:R-:W-:Y:S02]  /*27f0*/  IADD3.X R44, R11, R56, RZ, P4, !PT ;  /* 0x000000380b2c7210 */ /* 0x000fe400027fe4ff */
        /* <DEDUP_REMOVED lines=13> */
.L_x_13282:
[----:B------:R-:W-:Y:S05]  /*28d0*/  BSYNC B1 ;  /* 0x0000000000017941 */ /* 0x000fea0003800000 */
.L_x_13281:
[----:B0-----:R-:W-:Y:S01]  /*28e0*/  VIADD R4, R153, 0x60 ;  /* 0x0000006099047836 */ /* 0x001fe20000000000 */
[----:B------:R-:W-:Y:S01]  /*28f0*/  BSSY B1, `(.L_x_13283) ;  /* 0x0000021000017945 */ /* 0x000fe20003800000 */
[----:B-----5:R-:W-:Y:S02]  /*2900*/  IMAD.MOV.U32 R70, RZ, RZ, R44 ;  /* 0x000000ffff467224 */ /* 0x020fe400078e002c */
[----:B------:R-:W-:Y:S01]  /*2910*/  IMAD.MOV.U32 R81, RZ, RZ, R45 ;  /* 0x000000ffff517224 */ /* 0x000fe200078e002d */
        /* <DEDUP_REMOVED lines=30> */
.L_x_13284:
[----:B------:R-:W-:Y:S05]  /*2b00*/  BSYNC B1 ;  /* 0x0000000000017941 */ /* 0x000fea0003800000 */
.L_x_13283:
[----:B0-----:R-:W-:Y:S01]  /*2b10*/  IMAD.MOV.U32 R4, RZ, RZ, R48 ;  /* 0x000000ffff047224 */ /* 0x001fe200078e0030 */
[----:B------:R-:W-:Y:S01]  /*2b20*/  UISETP.NE.AND UP0, UPT, UR39, 0x3, UPT ;  /* 0x000000032700788c */ /* 0x000fe2000bf05270 */
[----:B------:R-:W-:Y:S01]  /*2b30*/  IMAD.MOV.U32 R5, RZ, RZ, R49 ;  /* 0x000000ffff057224 */ /* 0x000fe200078e0031 */
[----:B------:R-:W-:Y:S01]  /*2b40*/  MOV R6, R50 ;  /* 0x0000003200067202 */ /* 0x000fe20000000f00 */
[----:B------:R-:W-:Y:S01]  /*2b50*/  IMAD.MOV.U32 R7, RZ, RZ, R51 ;  /* 0x000000ffff077224 */ /* 0x000fe200078e0033 */
[----:B------:R-:W-:Y:S01]  /*2b60*/  PRMT R82, R82, 0x5410, R4 ;  /* 0x0000541052527816 */ /* 0x000fe20000000004 */
[----:B------:R-:W-:Y:S01]  /*2b70*/  IMAD.MOV.U32 R4, RZ, RZ, R46 ;  /* 0x000000ffff047224 */ /* 0x000fe200078e002e */
[----:B------:R-:W-:Y:S01]  /*2b80*/  PRMT R98, R5, 0x7610, R98 ;  /* 0x0000761005627816 */ /* 0x000fe20000000062 */
[----:B------:R-:W-:Y:S01]  /*2b90*/  IMAD.MOV.U32 R5, RZ, RZ, R47 ;  /* 0x000000ffff057224 */ /* 0x000fe200078e002f */
[----:B------:R-:W-:Y:S02]  /*2ba0*/  PLOP3.LUT P5, PT, PT, PT, UP0, 0x80, 0x0 ;  /* 0x000000000000781c */ /* 0x000fe40003faf008 */
[----:B------:R-:W-:Y:S01]  /*2bb0*/  PRMT R94, R4, 0x7610, R94 ;  /* 0x00007610045e7816 */ /* 0x000fe2000000005e */
[----:B-----5:R-:W-:Y:S01]  /*2bc0*/  IMAD.MOV.U32 R4, RZ, RZ, R36 ;  /* 0x000000ffff047224 */ /* 0x020fe200078e0024 */
        /* <DEDUP_REMOVED lines=17> */
[----:B------:R-:W-:Y:S02]  /*2ce0*/  PRMT R87, R5, 0x7610, R87 ;  /* 0x0000761005577816 */ /* 0x000fe40000000057 */
[----:B------:R-:W-:Y:S02]  /*2cf0*/  PRMT R91, R6, 0x7610, R91 ;  /* 0x00007610065b7816 */ /* 0x000fe4000000005b */
[----:B------:R-:W-:Y:S01]  /*2d00*/  PRMT R92, R7, 0x7610, R92 ;  /* 0x00007610075c7816 */ /* 0x000fe2000000005c */
[----:B------:R-:W-:Y:S06]  /*2d10*/  @!P5 BRA `(.L_x_13285) ;  /* 0x000000000004d947 */ /* 0x000fec0003800000 */
[----:B------:R-:W-:Y:S01]  /*2d20*/  BPT.TRAP 0x1 ;  /* 0x000000040000795c */ /* 0x000fe20000300000 */
.L_x_13285:
[----:B------:R-:W-:Y:S01]  /*2d30*/  LEA R70, R19, R18, 0x3 ;  /* 0x0000001213467211 */ /* 0x000fe200078e18ff */
[----:B------:R-:W-:Y:S01]  /*2d40*/  BSSY B1, `(.L_x_13286) ;  /* 0x0000004000017945 */ /* 0x000fe20003800000 */
[----:B------:R-:W-:-:S04]  /*2d50*/  SHF.L.U32 R79, R155, 0x1f, RZ ;  /* 0x0000001f9b4f7819 */ /* 0x000fc800000006ff */
[----:B------:R-:W0:Y:S02]  /*2d60*/  SYNCS.PHASECHK.TRANS64.TRYWAIT P6, [R70+URZ+0x16890], R79 ;  /* 0x0168904f460075a7 */ /* 0x000e2400080c017f */
[----:B0-----:R-:W-:Y:S05]  /*2d70*/  @!P6 BRA `(.L_x_13287) ;  /* 0x000001380038e947 */ /* 0x001fea0003800000 */
.L_x_13521:
[----:B------:R-:W-:Y:S05]  /*2d80*/  BSYNC B1 ;  /* 0x0000000000017941 */ /* 0x000fea0003800000 */
.L_x_13286:
[----:B------:R-:W-:-:S03]  /*2d90*/  UMOV UR4, 0xffffffff ;  /* 0xffffffff00047882 */ /* 0x000fc60000000000 */
[----:B------:R-:W-:Y:S05]  /*2da0*/  BRA.DIV UR4, `(.L_x_13288) ;  /* 0x0000013a04407947 */ /* 0x000fea000b800000 */
[----:B------:R1:W2:Y:S04]  /*2db0*/  SHFL.IDX PT, R81, R85, RZ, 0x1c1f ;  /* 0x001c1fff55517589 */ /* 0x0002a800000e0000 */
[----:B------:R1:W3:Y:S02]  /*2dc0*/  SHFL.IDX PT, R14, R84, RZ, 0x1c1f ;  /* 0x001c1fff540e7589 */ /* 0x0002e400000e0000 */
.L_x_13525:
[----:B------:R-:W-:Y:S04]  /*2dd0*/  BSSY B1, `(.L_x_13289) ;  /* 0x0000071000017945 */ /* 0x000fe80003800000 */
        /* <DEDUP_REMOVED lines=13> */
[----:B------:R-:W-:Y:S02]  /*2eb0*/  PRMT R50, R82, 0x5432, R48 ;  /* 0x0000543252327816 */ /* 0x000fe40000000030 */
[----:B------:R-:W-:Y:S02]  /*2ec0*/  SHF.R.U32.HI R97, RZ, 0x10, R49 ;  /* 0x00000010ff617819 */ /* 0x000fe40000011631 */
        /* <DEDUP_REMOVED lines=13> */
[----:B------:R-:W-:Y:S01]  /*2fa0*/  FMUL.FTZ R104, R48, R100 ;  /* 0x0000006430687220 */ /* 0x000fe20000410000 */
[----:B------:R-:W-:Y:S02]  /*2fb0*/  IMAD.U32 R98, R97, 0x10000, RZ ;  /* 0x0001000061627824 */ /* 0x000fe400078e00ff */
[----:B------:R-:W-:Y:S01]  /*2fc0*/  FMUL.FTZ R48, R49, R102 ;  /* 0x0000006631307220 */ /* 0x000fe20000410000 */
[C---:B------:R-:W-:Y:S01]  /*2fd0*/  IMAD.U32 R5, R4.reuse, 0x10000, RZ ;  /* 0x0001000004057824 */ /* 0x040fe200078e00ff */
[----:B------:R-:W-:Y:S01]  /*2fe0*/  LOP3.LUT R4, R4, 0xffff0000, RZ, 0xc0, !PT ;  /* 0xffff000004047812 */ /* 0x000fe200078ec0ff */
[----:B------:R-:W-:Y:S01]  /*2ff0*/  FFMA.FTZ R103, R7, R100, R103 ;  /* 0x0000006407677223 */ /* 0x000fe20000010067 */
[----:B------:R-:W-:Y:S02]  /*3000*/  IMAD.U32 R99, R99, 0x10000, RZ ;  /* 0x0001000063637824 */ /* 0x000fe400078e00ff */
[-C--:B------:R-:W-:Y:S01]  /*3010*/  FMUL.FTZ R100, R49, R98.reuse ;  /* 0x0000006231647220 */ /* 0x080fe20000410000 */
[----:B------:R-:W-:Y:S01]  /*3020*/  LOP3.LUT R101, R101, 0xffff0000, RZ, 0xc0, !PT ;  /* 0xffff000065657812 */ /* 0x000fe200078ec0ff */
[----:B------:R-:W-:Y:S01]  /*3030*/  FFMA.FTZ R98, R15, R98, -R48 ;  /* 0x000000620f627223 */ /* 0x000fe20000010830 */
[----:B------:R-:W-:Y:S01]  /*3040*/  LOP3.LUT R97, R97, 0xffff0000, RZ, 0xc0, !PT ;  /* 0xffff000061617812 */ /* 0x000fe200078ec0ff */
[C---:B------:R-:W-:Y:S01]  /*3050*/  FMUL.FTZ R48, R4.reuse, R99 ;  /* 0x0000006304307220 */ /* 0x040fe20000410000 */
[----:B------:R-:W-:Y:S01]  /*3060*/  FFMA.FTZ R104, R7, R51, -R104 ;  /* 0x0000003307687223 */ /* 0x000fe20000010868 */
[----:B------:R-:W-:Y:S01]  /*3070*/  FFMA.FTZ R15, R15, R102, R100 ;  /* 0x000000660f0f7223 */ /* 0x000fe20000010064 */
        /* <DEDUP_REMOVED lines=12> */
.L_x_13294:
[----:B------:R-:W-:Y:S05]  /*3140*/  BSYNC B3 ;  /* 0x0000000000037941 */ /* 0x000fea0003800000 */
.L_x_13293:
[----:B0-----:R4:W-:Y:S02]  /*3150*/  ST.E.128 desc[UR42][R12.64], R4 ;  /* 0x000000040c007985 */ /* 0x0019e4000c101d2a */
.L_x_13292:
[----:B------:R-:W-:Y:S05]  /*3160*/  BSYNC B2 ;  /* 0x0000000000027941 */ /* 0x000fea0003800000 */
.L_x_13291:
[----:B------:R-:W-:Y:S05]  /*3170*/  @P2 BRA `(.L_x_13290) ;  /* 0x0000000000d82947 */ /* 0x000fea0003800000 */
[----:B----4-:R4:W0:Y:S01]  /*3180*/  LDS.128 R4, [R71+0xe000] ;  /* 0x00e0000047047984 */ /* 0x0108220000000c00 */
[C---:B---3--:R-:W-:Y:S01]  /*3190*/  LEA R12, P3, R2.reuse, R14, 0x1 ;  /* 0x0000000e020c7211 */ /* 0x048fe200078608ff */
[----:B------:R-:W-:Y:S03]  /*31a0*/  BSSY B2, `(.L_x_13295) ;  /* 0x0000032000027945 */ /* 0x000fe60003800000 */
[----:B--2---:R-:W-:Y:S02]  /*31b0*/  LEA.HI.X R13, R2, R81, R154, 0x1, P3 ;  /* 0x00000051020d7211 */ /* 0x004fe400018f0c9a */
[----:B------:R-:W-:-:S13]  /*31c0*/  ISETP.GE.AND P3, PT, R157, R80, PT ;  /* 0x000000509d00720c */ /* 0x000fda0003f66270 */
        /* <DEDUP_REMOVED lines=12> */
[----:B------:R-:W-:Y:S02]  /*3290*/  PRMT R94, R94, 0x5410, R45 ;  /* 0x000054105e5e7816 */ /* 0x000fe4000000002d */
[----:B------:R-:W-:Y:S01]  /*32a0*/  SHF.L.U32 R11, R6, 0x10, RZ ;  /* 0x00000010060b7819 */ /* 0x000fe200000006ff */
[C---:B------:R-:W-:Y:S01]  /*32b0*/  FMUL.FTZ R98, R14.reuse, R48 ;  /* 0x000000300e627220 */ /* 0x040fe20000410000 */
[----:B------:R-:W-:Y:S01]  /*32c0*/  LOP3.LUT R44, R7, 0xffff0000, RZ, 0xc0, !PT ;  /* 0xffff0000072c7812 */ /* 0x000fe200078ec0ff */
[-C--:B------:R-:W-:Y:S01]  /*32d0*/  FMUL.FTZ R14, R14, R46.reuse ;  /* 0x0000002e0e0e7220 */ /* 0x080fe20000410000 */
[C---:B------:R-:W-:Y:S01]  /*32e0*/  LOP3.LUT R7, R5.reuse, 0xffff0000, RZ, 0xc0, !PT ;  /* 0xffff000005077812 */ /* 0x040fe200078ec0ff */
        /* <DEDUP_REMOVED lines=29> */
.L_x_13296:
[----:B------:R-:W-:Y:S05]  /*34c0*/  BSYNC B2 ;  /* 0x0000000000027941 */ /* 0x000fea0003800000 */
.L_x_13295:
[----:B0-----:R0:W-:Y:S02]  /*34d0*/  ST.E.128 desc[UR42][R12.64], R4 ;  /* 0x000000040c007985 */ /* 0x0011e4000c101d2a */
.L_x_13290:
[----:B------:R-:W-:Y:S05]  /*34e0*/  BSYNC B1 ;  /* 0x0000000000017941 */ /* 0x000fea0003800000 */
.L_x_13289:
[----:B------:R-:W-:-:S03]  /*34f0*/  UMOV UR4, 0xffffffff ;  /* 0xffffffff00047882 */ /* 0x000fc60000000000 */
[----:B------:R-:W-:Y:S05]  /*3500*/  BRA.DIV UR4, `(.L_x_13297) ;  /* 0x0000013204b07947 */ /* 0x000fea000b800000 */
[----:B-1----:R-:W1:Y:S04]  /*3510*/  SHFL.IDX PT, R85, R85, 0x1, 0x1c1f ;  /* 0x003c1f0055557f89 */ /* 0x002e6800000e0000 */
[----:B---3--:R3:W0:Y:S02]  /*3520*/  SHFL.IDX PT, R14, R84, 0x1, 0x1c1f ;  /* 0x003c1f00540e7f89 */ /* 0x00862400000e0000 */
.L_x_13529:
        /* <DEDUP_REMOVED lines=13> */
[----:B------:R-:W-:Y:S02]  /*3600*/  PRMT R88, R88, 0x5410, R47 ;  /* 0x0000541058587816 */ /* 0x000fe4000000002f */
[----:B------:R-:W-:Y:S02]  /*3610*/  PRMT R91, R91, 0x5410, R42 ;  /* 0x000054105b5b7816 */ /* 0x000fe4000000002a */
[----:B------:R-:W-:-:S02]  /*3620*/  SHF.R.U32.HI R45, RZ, 0x10, R41 ;  /* 0x00000010ff2d7819 */ /* 0x000fc40000011629 */
[----:B------:R-:W-:Y:S02]  /*3630*/  LOP3.LUT R41, R7, 0xffff0000, RZ, 0xc0, !PT ;  /* 0xffff000007297812 */ /* 0x000fe400078ec0ff */
[----:B------:R-:W-:Y:S02]  /*3640*/  PRMT R92, R92, 0x5410, R43 ;  /* 0x000054105c5c7816 */ /* 0x000fe4000000002b */
[----:B------:R-:W-:Y:S02]  /*3650*/  LOP3.LUT R7, R5, 0xffff0000, RZ, 0xc0, !PT ;  /* 0xffff000005077812 */ /* 0x000fe400078ec0ff */
[C---:B------:R-:W-:Y:S01]  /*3660*/  LOP3.LUT R43, R91.reuse, 0xffff0000, RZ, 0xc0, !PT ;  /* 0xffff00005b2b7812 */ /* 0x040fe200078ec0ff */
[----:B------:R-:W-:Y:S01]  /*3670*/  IMAD.U32 R46, R92, 0x10000, RZ ;  /* 0x000100005c2e7824 */ /* 0x000fe200078e00ff */
[----:B------:R-:W-:Y:S01]  /*3680*/  LOP3.LUT R42, R88, 0xffff0000, RZ, 0xc0, !PT ;  /* 0xffff0000582a7812 */ /* 0x000fe200078ec0ff */
[----:B------:R-:W-:Y:S01]  /*3690*/  IMAD.U32 R91, R91, 0x10000, RZ ;  /* 0x000100005b5b7824 */ /* 0x000fe200078e00ff */
[----:B------:R-:W-:Y:S01]  /*36a0*/  PRMT R90, R90, 0x5410, R45 ;  /* 0x000054105a5a7816 */ /* 0x000fe2000000002d */
[C---:B------:R-:W-:Y:S01]  /*36b0*/  FMUL.FTZ R45, R7.reuse, R43 ;  /* 0x0000002b072d7220 */ /* 0x040fe20000410000 */
[C---:B------:R-:W-:Y:S01]  /*36c0*/  SHF.L.U32 R11, R6.reuse, 0x10, RZ ;  /* 0x00000010060b7819 */ /* 0x040fe200000006ff */
[----:B------:R-:W-:Y:S01]  /*36d0*/  FMUL.FTZ R48, R7, R42 ;  /* 0x0000002a07307220 */ /* 0x000fe20000410000 */
[----:B------:R-:W-:Y:S01]  /*36e0*/  LOP3.LUT R15, R6, 0xffff0000, RZ, 0xc0, !PT ;  /* 0xffff0000060f7812 */ /* 0x000fe200078ec0ff */
[----:B------:R-:W-:Y:S01]  /*36f0*/  IMAD.U32 R6, R5, 0x10000, RZ ;  /* 0x0001000005067824 */ /* 0x000fe200078e00ff */
[----:B------:R-:W-:Y:S01]  /*3700*/  LOP3.LUT R92, R92, 0xffff0000, RZ, 0xc0, !PT ;  /* 0xffff00005c5c7812 */ /* 0x000fe200078ec0ff */
[C---:B------:R-:W-:Y:S01]  /*3710*/  IMAD.U32 R44, R90.reuse, 0x10000, RZ ;  /* 0x000100005a2c7824 */ /* 0x040fe200078e00ff */
[----:B------:R-:W-:Y:S01]  /*3720*/  LOP3.LUT R90, R90, 0xffff0000, RZ, 0xc0, !PT ;  /* 0xffff00005a5a7812 */ /* 0x000fe200078ec0ff */
[----:B------:R-:W-:-:S02]  /*3730*/  IMAD.U32 R5, R4, 0x10000, RZ ;  /* 0x0001000004057824 */ /* 0x000fc400078e00ff */
[C---:B------:R-:W-:Y:S01]  /*3740*/  FMUL.FTZ R50, R15.reuse, R46 ;  /* 0x0000002e0f327220 */ /* 0x040fe20000410000 */
[C---:B------:R-:W-:Y:S01]  /*3750*/  FFMA.FTZ R45, R6.reuse, R42, -R45 ;  /* 0x0000002a062d7223 */ /* 0x040fe2000001082d */
[----:B------:R-:W-:Y:S01]  /*3760*/  FFMA.FTZ R48, R6, R43, R48 ;  /* 0x0000002b06307223 */ /* 0x000fe20000010030 */
[----:B------:R-:W-:Y:S01]  /*3770*/  LOP3.LUT R4, R4, 0xffff0000, RZ, 0xc0, !PT ;  /* 0xffff000004047812 */ /* 0x000fe200078ec0ff */
[-C--:B------:R-:W-:Y:S01]  /*3780*/  FMUL.FTZ R6, R15, R44.reuse ;  /* 0x0000002c0f067220 */ /* 0x080fe20000410000 */
[----:B------:R-:W-:Y:S02]  /*3790*/  IMAD.U32 R88, R88, 0x10000, RZ ;  /* 0x0001000058587824 */ /* 0x000fe400078e00ff */
[----:B------:R-:W-:Y:S01]  /*37a0*/  FFMA.FTZ R50, R11, R44, -R50 ;  /* 0x0000002c0b327223 */ /* 0x000fe20000010832 */
[----:B------:R-:W-:Y:S01]  /*37b0*/  FMUL.FTZ R7, R41, R92 ;  /* 0x0000005c29077220 */ /* 0x000fe20000410000 */
[----:B------:R-:W-:Y:S01]  /*37c0*/  FFMA.FTZ R11, R11, R46, R6 ;  /* 0x0000002e0b0b7223 */ /* 0x000fe20000010006 */
[CC--:B------:R-:W-:Y:S01]  /*37d0*/  FMUL.FTZ R6, R4.reuse, R91.reuse ;  /* 0x0000005b04067220 */ /* 0x0c0fe20000410000 */
[----:B------:R-:W-:Y:S01]  /*37e0*/  FMUL.FTZ R4, R4, R88 ;  /* 0x0000005804047220 */ /* 0x000fe20000410000 */
        /* <DEDUP_REMOVED lines=11> */
.L_x_13302:
[----:B------:R-:W-:Y:S05]  /*38a0*/  BSYNC B2 ;  /* 0x0000000000027941 */ /* 0x000fea0003800000 */
.L_x_13301:
[----:B----4-:R0:W-:Y:S02]  /*38b0*/  ST.E.128 desc[UR42][R12.64], R4 ;  /* 0x000000040c007985 */ /* 0x0101e4000c101d2a */
.L_x_13300:
[----:B------:R-:W-:Y:S05]  /*38c0*/  BSYNC B1 ;  /* 0x0000000000017941 */ /* 0x000fea0003800000 */
.L_x_13299:
[----:B------:R-:W-:Y:S05]  /*38d0*/  @P2 BRA `(.L_x_13298) ;  /* 0x0000001c006c2947 */ /* 0x000fea0003800000 */
        /* <DEDUP_REMOVED lines=52> */
.L_x_13304:
[----:B------:R-:W-:Y:S05]  /*3c20*/  BSYNC B1 ;  /* 0x0000000000017941 */ /* 0x000fea0003800000 */
.L_x_13303:
[----:B----4-:R0:W-:Y:S01]  /*3c30*/  ST.E.128 desc[UR42][R12.64], R4 ;  /* 0x000000040c007985 */ /* 0x0101e2000c101d2a */
[----:B------:R-:W-:Y:S05]  /*3c40*/  BRA `(.L_x_13298) ;  /* 0x0000001800907947 */ /* 0x000fea0003800000 */
.L_x_13280:
[C---:B------:R-:W-:Y:S02]  /*3c50*/  ISETP.GE.AND P3, PT, R153.reuse, R77, PT ;  /* 0x0000004d9900720c */ /* 0x040fe40003f66270 */
[----:B------:R-:W-:Y:S02]  /*3c60*/  CS2R R38, SRZ ;  /* 0x0000000000267805 */ /* 0x000fe4000001ff00 */
[----:B------:R-:W-:Y:S01]  /*3c70*/  CS2R R36, SRZ ;  /* 0x0000000000247805 */ /* 0x000fe2000001ff00 */
[----:B------:R-:W-:Y:S01]  /*3c80*/  VIADD R44, R153, 0x60 ;  /* 0x00000060992c7836 */ /* 0x000fe20000000000 */
[----:B------:R-:W-:-:S13]  /*3c90*/  ISETP.GE.OR P3, PT, R16, R80, P3 ;  /* 0x000000501000720c */ /* 0x000fda0001f66670 */
[----:B------:R-:W0:Y:S01]  /*3ca0*/  @!P3 LDC.64 R40, c[0x0][0x3e8] ;  /* 0x0000fa00ff28bb82 */ /* 0x000e220000000a00 */
[----:B------:R-:W-:-:S04]  /*3cb0*/  @!P3 IADD3 R6, P4, R34, R14, RZ ;  /* 0x0000000e2206b210 */ /* 0x000fc80007f9e0ff */
[----:B------:R-:W-:Y:S02]  /*3cc0*/  @!P3 IADD3.X R7, R79, R57, RZ, P4, !PT ;  /* 0x000000394f07b210 */ /* 0x000fe400027fe4ff */
[----:B------:R-:W-:Y:S01]  /*3cd0*/  @!P3 IADD3 R4, P4, R54, R12, RZ ;  /* 0x0000000c3604b210 */ /* 0x000fe20007f9e0ff */
[----:B------:R-:W1:Y:S04]  /*3ce0*/  @!P3 LDC.64 R42, c[0x0][0x400] ;  /* 0x00010000ff2abb82 */ /* 0x000e680000000a00 */
[----:B------:R-:W-:Y:S01]  /*3cf0*/  @!P3 IMAD.X R5, R11, 0x1, R32, P4 ;  /* 0x000000010b05b824 */ /* 0x000fe200020e0620 */
[----:B0-----:R-:W-:-:S04]  /*3d00*/  @!P3 LEA R40, P4, R6, R40, 0x1 ;  /* 0x000000280628b211 */ /* 0x001fc800078808ff */
[----:B------:R-:W-:Y:S02]  /*3d10*/  @!P3 LEA.HI.X R41, R6, R41, R7, 0x1, P4 ;  /* 0x000000290629b211 */ /* 0x000fe400020f0c07 */
[----:B------:R-:W-:Y:S02]  /*3d20*/  CS2R R6, SRZ ;  /* 0x0000000000067805 */ /* 0x000fe4000001ff00 */
[----:B-1----:R-:W-:-:S04]  /*3d30*/  @!P3 LEA R42, P4, R4, R42, 0x1 ;  /* 0x0000002a042ab211 */ /* 0x002fc800078808ff */
[----:B------:R-:W-:Y:S02]  /*3d40*/  @!P3 LEA.HI.X R43, R4, R43, R5, 0x1, P4 ;  /* 0x0000002b042bb211 */ /* 0x000fe400020f0c05 */
[----:B------:R-:W-:-:S03]  /*3d50*/  CS2R R4, SRZ ;  /* 0x0000000000047805 */ /* 0x000fc6000001ff00 */
[----:B------:R0:W5:Y:S04]  /*3d60*/  @!P3 LDG.E.128 R36, desc[UR42][R42.64] ;  /* 0x0000002a2a24b981 */ /* 0x000168000c1e1d00 */
[----:B------:R1:W5:Y:S01]  /*3d70*/  @!P3 LDG.E.128 R4, desc[UR42][R40.64] ;  /* 0x0000002a2804b981 */ /* 0x000362000c1e1d00 */
[----:B------:R-:W-:-:S04]  /*3d80*/  ISETP.GE.AND P3, PT, R44, R77, PT ;  /* 0x0000004d2c00720c */ /* 0x000fc80003f66270 */
[----:B------:R-:W-:Y:S01]  /*3d90*/  ISETP.GE.OR P3, PT, R16, R80, P3 ;  /* 0x000000501000720c */ /* 0x000fe20001f66670 */
[----:B------:R-:W-:Y:S01]  /*3da0*/  BSSY B1, `(.L_x_13305) ;  /* 0x000001a000017945 */ /* 0x000fe20003800000 */
[----:B0-----:R-:W-:Y:S02]  /*3db0*/  CS2R R42, SRZ ;  /* 0x00000000002a7805 */ /* 0x001fe4000001ff00 */
[----:B------:R-:W-:Y:S02]  /*3dc0*/  CS2R R46, SRZ ;  /* 0x00000000002e7805 */ /* 0x000fe4000001ff00 */
[----:B------:R-:W-:Y:S02]  /*3dd0*/  CS2R R44, SRZ ;  /* 0x00000000002c7805 */ /* 0x000fe4000001ff00 */
[----:B-1----:R-:W-:-:S05]  /*3de0*/  CS2R R40, SRZ ;  /* 0x0000000000287805 */ /* 0x002fca000001ff00 */
[----:B------:R-:W-:Y:S05]  /*3df0*/  @P3 BRA `(.L_x_13306) ;  /* 0x0000000000503947 */ /* 0x000fea0003800000 */
        /* <DEDUP_REMOVED lines=20> */
.L_x_13306:
[----:B------:R-:W-:Y:S05]  /*3f40*/  BSYNC B1 ;  /* 0x0000000000017941 */ /* 0x000fea0003800000 */
.L_x_13305:
[----:B-----5:R-:W-:Y:S01]  /*3f50*/  IMAD.MOV.U32 R11, RZ, RZ, R42 ;  /* 0x000000ffff0b7224 */ /* 0x020fe200078e002a */
[----:B------:R-:W-:Y:S01]  /*3f60*/  UISETP.NE.AND UP0, UPT, UR39, 0x3, UPT ;  /* 0x000000032700788c */ /* 0x000fe2000bf05270 */
        /* <DEDUP_REMOVED lines=12> */
[----:B------:R-:W-:Y:S02]  /*4030*/  PLOP3.LUT P5, PT, PT, PT, UP0, 0x80, 0x0 ;  /* 0x000000000000781c */ /* 0x000fe40003faf008 */
        /* <DEDUP_REMOVED lines=16> */
[----:B------:R-:W-:Y:S02]  /*4140*/  PRMT R106, R11, 0x7610, R106 ;  /* 0x000076100b6a7816 */ /* 0x000fe4000000006a */
[----:B------:R-:W-:Y:S02]  /*4150*/  PRMT R88, R88, 0x5410, R12 ;  /* 0x0000541058587816 */ /* 0x000fe4000000000c */
[----:B------:R-:W-:Y:S02]  /*4160*/  PRMT R93, R93, 0x5410, R13 ;  /* 0x000054105d5d7816 */ /* 0x000fe4000000000d */
[----:B------:R-:W-:Y:S01]  /*4170*/  PRMT R109, R14, 0x7610, R109 ;  /* 0x000076100e6d7816 */ /* 0x000fe2000000006d */
[----:B------:R-:W-:Y:S06]  /*4180*/  @!P5 BRA `(.L_x_13307) ;  /* 0x000000000004d947 */ /* 0x000fec0003800000 */
[----:B------:R-:W-:Y:S01]  /*4190*/  BPT.TRAP 0x1 ;  /* 0x000000040000795c */ /* 0x000fe20000300000 */
.L_x_13307:
[----:B------:R-:W-:Y:S01]  /*41a0*/  IMAD R70, R19, 0x8, R18 ;  /* 0x0000000813467824 */ /* 0x000fe200078e0212 */
[----:B------:R-:W-:Y:S01]  /*41b0*/  SHF.L.U32 R79, R155, 0x1f, RZ ;  /* 0x0000001f9b4f7819 */ /* 0x000fe200000006ff */
[----:B------:R-:W0:Y:S01]  /*41c0*/  LDC R87, c[0x0][0x2f4] ;  /* 0x0000bd00ff577b82 */ /* 0x000e220000000800 */
[----:B------:R-:W-:Y:S02]  /*41d0*/  BSSY B1, `(.L_x_13308) ;  /* 0x0000003000017945 */ /* 0x000fe40003800000 */
[----:B------:R-:W1:Y:S02]  /*41e0*/  SYNCS.PHASECHK.TRANS64.TRYWAIT P4, [R70+URZ+0x16890], R79 ;  /* 0x0168904f460075a7 */ /* 0x000e64000808017f */
[----:B-1----:R-:W-:Y:S05]  /*41f0*/  @!P4 BRA `(.L_x_13309) ;  /* 0x0000012400bcc947 */ /* 0x002fea0003800000 */
.L_x_13530:
[----:B------:R-:W-:Y:S05]  /*4200*/  BSYNC B1 ;  /* 0x0000000000017941 */ /* 0x000fea0003800000 */
.L_x_13308:
[----:B------:R-:W-:Y:S01]  /*4210*/  UMOV UR4, 0xffffffff ;  /* 0xffffffff00047882 */ /* 0x000fe20000000000 */
[----:B0-----:R-:W-:Y:S02]  /*4220*/  IMAD.IADD R91, R87, 0x1, -R60 ;  /* 0x00000001575b7824 */ /* 0x001fe400078e0a3c */
[----:B------:R-:W-:Y:S05]  /*4230*/  BRA.DIV UR4, `(.L_x_13310) ;  /* 0x0000012604c07947 */ /* 0x000fea000b800000 */
[----:B------:R0:W2:Y:S04]  /*4240*/  SHFL.IDX PT, R83, R85, RZ, 0x1c1f ;  /* 0x001c1fff55537589 */ /* 0x0000a800000e0000 */
[----:B------:R0:W3:Y:S02]  /*4250*/  SHFL.IDX PT, R82, R84, RZ, 0x1c1f ;  /* 0x001c1fff54527589 */ /* 0x0000e400000e0000 */
.L_x_13534:
[----:B------:R-:W-:Y:S01]  /*4260*/  ISETP.GE.OR P4, PT, R153, R77, P1 ;  /* 0x0000004d9900720c */ /* 0x000fe20000f86670 */
[----:B------:R-:W-:-:S12]  /*4270*/  BSSY B1, `(.L_x_13311) ;  /* 0x000007b000017945 */ /* 0x000fd80003800000 */
[----:B------:R-:W-:Y:S05]  /*4280*/  @P4 BRA `(.L_x_13312) ;  /* 0x0000000400e44947 */ /* 0x000fea0003800000 */
[----:B------:R-:W4:Y:S01]  /*4290*/  S2R R12, SR_TID.X ;  /* 0x00000000000c7919 */ /* 0x000f220000002100 */
[----:B------:R-:W-:Y:S01]  /*42a0*/  SEL R11, R60, R91, !P0 ;  /* 0x0000005b3c0b7207 */ /* 0x000fe20004000000 */
[----:B------:R-:W-:Y:S01]  /*42b0*/  BSSY B2, `(.L_x_13313) ;  /* 0x0000072000027945 */ /* 0x000fe20003800000 */
[----:B---3--:R-:W-:-:S04]  /*42c0*/  LEA R80, P4, R10, R82, 0x1 ;  /* 0x000000520a507211 */ /* 0x008fc800078808ff */
[----:B--2---:R-:W-:Y:S01]  /*42d0*/  LEA.HI.X R81, R10, R83, R8, 0x1, P4 ;  /* 0x000000530a517211 */ /* 0x004fe200020f0c08 */
[----:B----4-:R-:W-:Y:S01]  /*42e0*/  VIADD R14, R12, 0xffffff80 ;  /* 0xffffff800c0e7836 */ /* 0x010fe20000000000 */
[----:B------:R-:W-:-:S04]  /*42f0*/  SHF.R.S32.HI R12, RZ, 0x1f, R11 ;  /* 0x0000001fff0c7819 */ /* 0x000fc8000001140b */
[----:B------:R-:W-:Y:S01]  /*4300*/  LEA.HI R12, R12, R11, RZ, 0x4 ;  /* 0x0000000b0c0c7211 */ /* 0x000fe200078f20ff */
[----:B------:R-:W-:Y:S01]  /*4310*/  IMAD R11, R19, 0x2000, R3 ;  /* 0x00002000130b7824 */ /* 0x000fe200078e0203 */
[----:B------:R-:W-:Y:S02]  /*4320*/  SHF.R.S32.HI R13, RZ, 0x1f, R14 ;  /* 0x0000001fff0d7819 */ /* 0x000fe4000001140e */
[----:B------:R-:W-:Y:S01]  /*4330*/  LEA.HI.SX32 R12, R12, R31, 0x1c ;  /* 0x0000001f0c0c7211 */ /* 0x000fe200078fe2ff */
[----:B------:R-:W-:Y:S01]  /*4340*/  IMAD R11, R11, 0x2, R18 ;  /* 0x000000020b0b7824 */ /* 0x000fe200078e0212 */
[----:B------:R-:W-:-:S03]  /*4350*/  LEA.HI R13, R13, R14, RZ, 0x5 ;  /* 0x0000000e0d0d7211 */ /* 0x000fc600078f28ff */
[----:B------:R-:W-:Y:S01]  /*4360*/  IMAD.SHL.U32 R86, R12, 0x8, RZ ;  /* 0x000000080c567824 */ /* 0x000fe200078e00ff */
[----:B------:R-:W-:-:S04]  /*4370*/  SHF.R.S32.HI R13, RZ, 0x5, R13 ;  /* 0x00000005ff0d7819 */ /* 0x000fc8000001140d */
[----:B------:R-:W-:-:S04]  /*4380*/  LOP3.LUT R12, R67, 0x38, R86, 0xf8, !PT ;  /* 0x00000038430c7812 */ /* 0x000fc800078ef856 */
[----:B------:R-:W-:-:S05]  /*4390*/  LOP3.LUT R12, R12, R63, RZ, 0x3c, !PT ;  /* 0x0000003f0c0c7212 */ /* 0x000fca00078e3cff */
[----:B------:R-:W-:-:S04]  /*43a0*/  IMAD R12, R13, 0x200, R12 ;  /* 0x000002000d0c7824 */ /* 0x000fc800078e020c */
[----:B------:R-:W-:-:S04]  /*43b0*/  IMAD R13, R19, 0x2000, R12 ;  /* 0x00002000130d7824 */ /* 0x000fc800078e020c */
[----:B------:R-:W-:Y:S02]  /*43c0*/  IMAD R48, R13, 0x2, R18 ;  /* 0x000000020d307824 */ /* 0x000fe400078e0212 */
[----:B------:R2:W3:Y:S04]  /*43d0*/  LDS.128 R12, [R11+0xe400] ;  /* 0x00e400000b0c7984 */ /* 0x0004e80000000c00 */
[----:B------:R-:W4:Y:S01]  /*43e0*/  LDS.128 R48, [R48+0xe400] ;  /* 0x00e4000030307984 */ /* 0x000f220000000c00 */
[----:B------:R-:W-:Y:S05]  /*43f0*/  @P3 BRA `(.L_x_13314) ;  /* 0x0000000400743947 */ /* 0x000fea0003800000 */
[----:B------:R-:W-:Y:S01]  /*4400*/  SHF.R.U32.HI R100, RZ, 0x10, R5 ;  /* 0x00000010ff647819 */ /* 0x000fe20000011605 */
[----:B----4-:R-:W-:Y:S01]  /*4410*/  IMAD.U32 R103, R51, 0x10000, RZ ;  /* 0x0001000033677824 */ /* 0x010fe200078e00ff */
[----:B------:R-:W-:Y:S01]  /*4420*/  SHF.R.U32.HI R105, RZ, 0x10, R37 ;  /* 0x00000010ff697819 */ /* 0x000fe20000011625 */
[----:B------:R-:W-:Y:S01]  /*4430*/  IMAD.U32 R104, R49, 0x10000, RZ ;  /* 0x0001000031687824 */ /* 0x000fe200078e00ff */
[----:B------:R-:W-:Y:S02]  /*4440*/  PRMT R100, R92, 0x5432, R100 ;  /* 0x000054325c647816 */ /* 0x000fe40000000064 */
[----:B------:R-:W-:Y:S02]  /*4450*/  PRMT R105, R109, 0x5410, R105 ;  /* 0x000054106d697816 */ /* 0x000fe40000000069 */
[----:B------:R-:W-:Y:S02]  /*4460*/  SHF.R.U32.HI R101, RZ, 0x10, R7 ;  /* 0x00000010ff657819 */ /* 0x000fe40000011607 */
[----:B------:R-:W-:Y:S01]  /*4470*/  SHF.R.U64 R36, R36, 0x10, R37 ;  /* 0x0000001024247819 */ /* 0x000fe20000001225 */
[----:B------:R-:W-:Y:S01]  /*4480*/  IMAD.U32 R109, R105, 0x10000, RZ ;  /* 0x00010000696d7824 */ /* 0x000fe200078e00ff */
[----:B------:R-:W-:-:S02]  /*4490*/  SHF.R.U64 R37, R38, 0x10, R39 ;  /* 0x0000001026257819 */ /* 0x000fc40000001227 */
[----:B------:R-:W-:Y:S01]  /*44a0*/  SHF.R.U32.HI R102, RZ, 0x10, R39 ;  /* 0x00000010ff667819 */ /* 0x000fe20000011627 */
[C---:B---3--:R-:W-:Y:S01]  /*44b0*/  IMAD.U32 R39, R15.reuse, 0x10000, RZ ;  /* 0x000100000f277824 */ /* 0x048fe200078e00ff */
[----:B--2---:R-:W-:Y:S01]  /*44c0*/  LOP3.LUT R11, R15, 0xffff0000, RZ, 0xc0, !PT ;  /* 0xffff00000f0b7812 */ /* 0x004fe200078ec0ff */
[----:B------:R-:W-:Y:S01]  /*44d0*/  FMUL.FTZ R111, R104, R109 ;  /* 0x0000006d686f7220 */ /* 0x000fe20000410000 */
[----:B------:R-:W-:Y:S01]  /*44e0*/  LOP3.LUT R15, R51, 0xffff0000, RZ, 0xc0, !PT ;  /* 0xffff0000330f7812 */ /* 0x000fe200078ec0ff */
[----:B------:R-:W-:Y:S01]  /*44f0*/  IMAD.U32 R51, R100, 0x10000, RZ ;  /* 0x0001000064337824 */ /* 0x000fe200078e00ff */
[----:B------:R-:W-:Y:S02]  /*4500*/  PRMT R101, R107, 0x5410, R101 ;  /* 0x000054106b657816 */ /* 0x000fe40000000065 */
[----:B------:R-:W-:Y:S02]  /*4510*/  PRMT R107, R88, 0x5432, R102 ;  /* 0x00005432586b7816 */ /* 0x000fe40000000066 */
[----:B------:R-:W-:Y:S01]  /*4520*/  PRMT R37, R106, 0x5410, R37 ;  /* 0x000054106a257816 */ /* 0x000fe20000000025 */
[----:B------:R-:W-:Y:S01]  /*4530*/  IMAD.U32 R102, R101, 0x10000, RZ ;  /* 0x0001000065667824 */ /* 0x000fe200078e00ff */
[----:B------:R-:W-:Y:S01]  /*4540*/  LOP3.LUT R106, R105, 0xffff0000, RZ, 0xc0, !PT ;  /* 0xffff0000696a7812 */ /* 0x000fe200078ec0ff */
[----:B------:R-:W-:Y:S01]  /*4550*/  FMUL.FTZ R105, R104, R51 ;  /* 0x0000003368697220 */ /* 0x000fe20000410000 */
[----:B------:R-:W-:Y:S01]  /*4560*/  SHF.R.U64 R99, R6, 0x10, R7 ;  /* 0x0000001006637819 */ /* 0x000fe20000001207 */
[----:B------:R-:W-:Y:S01]  /*4570*/  IMAD.U32 R7, R50, 0x10000, RZ ;  /* 0x0001000032077824 */ /* 0x000fe200078e00ff */
[----:B------:R-:W-:Y:S01]  /*4580*/  LOP3.LUT R49, R49, 0xffff0000, RZ, 0xc0, !PT ;  /* 0xffff000031317812 */ /* 0x000fe200078ec0ff */
[----:B------:R-:W-:Y:S01]  /*4590*/  IMAD.U32 R6, R14, 0x10000, RZ ;  /* 0x000100000e067824 */ /* 0x000fe200078e00ff */
[----:B------:R-:W-:-:S02]  /*45a0*/  SHF.L.U32 R104, R107, 0x10, RZ ;  /* 0x000000106b687819 */ /* 0x000fc400000006ff */
[----:B------:R-:W-:Y:S02]  /*45b0*/  SHF.L.U32 R38, R13, 0x10, RZ ;  /* 0x000000100d267819 */ /* 0x000fe400000006ff */
[----:B------:R-:W-:Y:S01]  /*45c0*/  LOP3.LUT R100, R100, 0xffff0000, RZ, 0xc0, !PT ;  /* 0xffff000064647812 */ /* 0x000fe200078ec0ff */
[----:B------:R-:W-:Y:S01]  /*45d0*/  FMUL.FTZ R112, R103, R104 ;  /* 0x0000006867707220 */ /* 0x000fe20000410000 */
[----:B------:R-:W-:Y:S01]  /*45e0*/  LOP3.LUT R13, R13, 0xffff0000, RZ, 0xc0, !PT ;  /* 0xffff00000d0d7812 */ /* 0x000fe200078ec0ff */
[----:B------:R-:W-:Y:S01]  /*45f0*/  FMUL.FTZ R103, R103, R102 ;  /* 0x0000006667677220 */ /* 0x000fe20000410000 */
[----:B------:R-:W-:Y:S01]  /*4600*/  PRMT R99, R108, 0x5410, R99 ;  /* 0x000054106c637816 */ /* 0x000fe20000000063 */
[C---:B------:R-:W-:Y:S01]  /*4610*/  FMUL.FTZ R108, R49.reuse, R106 ;  /* 0x0000006a316c7220 */ /* 0x040fe20000410000 */
[----:B------:R-:W-:Y:S01]  /*4620*/  SHF.R.U64 R98, R4, 0x10, R5 ;  /* 0x0000001004627819 */ /* 0x000fe20000001205 */
[-C--:B------:R-:W-:Y:S01]  /*4630*/  FMUL.FTZ R110, R49, R100.reuse ;  /* 0x00000064316e7220 */ /* 0x080fe20000410000 */
[----:B------:R-:W-:Y:S01]  /*4640*/  PRMT R36, R93, 0x5432, R36 ;  /* 0x000054325d247816 */ /* 0x000fe20000000024 */
[----:B------:R-:W-:Y:S01]  /*4650*/  FFMA.FTZ R100, R13, R100, -R108 ;  /* 0x000000640d647223 */ /* 0x000fe2000001086c */
[----:B------:R-:W-:Y:S01]  /*4660*/  FFMA.FTZ R49, R39, R102, -R112 ;  /* 0x0000006627317223 */ /* 0x000fe20000010870 */
[----:B------:R-:W-:Y:S01]  /*4670*/  LOP3.LUT R108, R107, 0xffff0000, RZ, 0xc0, !PT ;  /* 0xffff00006b6c7812 */ /* 0x000fe200078ec0ff */
[----:B------:R-:W-:Y:S01]  /*4680*/  FFMA.FTZ R51, R38, R51, -R111 ;  /* 0x0000003326337223 */ /* 0x000fe2000001086f */
[----:B------:R-:W-:Y:S01]  /*4690*/  LOP3.LUT R102, R101, 0xffff0000, RZ, 0xc0, !PT ;  /* 0xffff000065667812 */ /* 0x000fe200078ec0ff */
[----:B------:R-:W-:Y:S01]  /*46a0*/  FFMA.FTZ R39, R39, R104, R103 ;  /* 0x0000006827277223 */ /* 0x000fe20000010067 */
[----:B------:R-:W-:Y:S01]  /*46b0*/  PRMT R98, R90, 0x5432, R98 ;  /* 0x000054325a627816 */ /* 0x000fe20000000062 */
[----:B------:R-:W-:-:S02]  /*46c0*/  IMAD.U32 R5, R48, 0x10000, RZ ;  /* 0x0001000030057824 */ /* 0x000fc400078e00ff */
[----:B------:R-:W-:Y:S01]  /*46d0*/  FFMA.FTZ R38, R38, R109, R105 ;  /* 0x0000006d26267223 */ /* 0x000fe20000010069 */
[----:B------:R-:W-:Y:S01]  /*46e0*/  FFMA.FTZ R13, R13, R106, R110 ;  /* 0x0000006a0d0d7223 */ /* 0x000fe2000001006e */
[----:B------:R-:W-:Y:S01]  /*46f0*/  IMAD.U32 R103, R36, 0x10000, RZ ;  /* 0x0001000024677824 */ /* 0x000fe200078e00ff */
[----:B------:R-:W-:Y:S01]  /*4700*/  LOP3.LUT R48, R48, 0xffff0000, RZ, 0xc0, !PT ;  /* 0xffff000030307812 */ /* 0x000fe200078ec0ff */
[C---:B------:R-:W-:Y:S01]  /*4710*/  FMUL.FTZ R104, R15.reuse, R108 ;  /* 0x0000006c0f687220 */ /* 0x040fe20000410000 */
[-C--:B------:R-:W-:Y:S01]  /*4720*/  FMUL.FTZ R106, R15, R102.reuse ;  /* 0x000000660f6a7220 */ /* 0x080fe20000410000 */
[----:B------:R-:W-:Y:S01]  /*4730*/  LOP3.LUT R105, R36, 0xffff0000, RZ, 0xc0, !PT ;  /* 0xffff000024697812 */ /* 0x000fe200078ec0ff */
[C---:B------:R-:W-:Y:S01]  /*4740*/  IMAD.U32 R101, R98.reuse, 0x10000, RZ ;  /* 0x0001000062657824 */ /* 0x040fe200078e00ff */
[----:B------:R-:W-:Y:S01]  /*4750*/  LOP3.LUT R15, R98, 0xffff0000, RZ, 0xc0, !PT ;  /* 0xffff0000620f7812 */ /* 0x000fe200078ec0ff */
[C---:B------:R-:W-:Y:S02]  /*4760*/  IMAD.U32 R4, R12.reuse, 0x10000, RZ ;  /* 0x000100000c047824 */ /* 0x040fe400078e00ff */
[----:B------:R-:W-:Y:S01]  /*4770*/  FMUL.FTZ R107, R5, R103 ;  /* 0x00000067056b7220 */ /* 0x000fe20000410000 */
[----:B------:R-:W-:Y:S01]  /*4780*/  LOP3.LUT R12, R12, 0xffff0000, RZ, 0xc0, !PT ;  /* 0xffff00000c0c7812 */ /* 0x000fe200078ec0ff */
[C---:B------:R-:W-:Y:S01]  /*4790*/  FFMA.FTZ R102, R11.reuse, R102, -R104 ;  /* 0x000000660b667223 */ /* 0x040fe20000010868 */
[----:B------:R-:W-:Y:S01]  /*47a0*/  FFMA.FTZ R36, R11, R108, R106 ;  /* 0x0000006c0b247223 */ /* 0x000fe2000001006a */
[----:B------:R-:W-:Y:S01]  /*47b0*/  FMUL.FTZ R11, R48, R105 ;  /* 0x00000069300b7220 */ /* 0x000fe20000410000 */
[-C--:B------:R-:W-:Y:S01]  /*47c0*/  FMUL.FTZ R98, R5, R101.reuse ;  /* 0x0000006505627220 */ /* 0x080fe20000410000 */
[----:B------:R-:W-:Y:S01]  /*47d0*/  FFMA.FTZ R5, R4, R101, -R107 ;  /* 0x0000006504057223 */ /* 0x000fe2000001086b */
[-C--:B------:R-:W-:Y:S01]  /*47e0*/  FMUL.FTZ R101, R48, R15.reuse ;  /* 0x0000000f30657220 */ /* 0x080fe20000410000 */
[----:B------:R-:W-:Y:S01]  /*47f0*/  FFMA.FTZ R48, R12, R15, -R11 ;  /* 0x0000000f0c307223 */ /* 0x000fe2000001080b */
        /* <DEDUP_REMOVED lines=9> */
[----:B------:R-:W-:Y:S01]  /*4890*/  LOP3.LUT R14, R14, 0xffff0000, RZ, 0xc0, !PT ;  /* 0xffff00000e0e7812 */ /* 0x000fe200078ec0ff */
        /* <DEDUP_REMOVED lines=17> */
[----:B------:R-:W-:Y:S01]  /*49b0*/  IMAD.MOV.U32 R50, RZ, RZ, R37 ;  /* 0x000000ffff327224 */ /* 0x000fe200078e0025 */
[----:B------:R-:W-:-:S07]  /*49c0*/  MOV R51, R36 ;  /* 0x0000002400337202 */ /* 0x000fce0000000f00 */
.L_x_13314:
[----:B------:R-:W-:Y:S05]  /*49d0*/  BSYNC B2 ;  /* 0x0000000000027941 */ /* 0x000fea0003800000 */
.L_x_13313:
[----:B------:R-:W-:Y:S01]  /*49e0*/  ISETP.GE.AND P4, PT, R86, R87, PT ;  /* 0x000000575600720c */ /* 0x000fe20003f86270 */
[----:B---3--:R3:W-:-:S12]  /*49f0*/  ST.E.128 desc[UR42][R80.64], R12 ;  /* 0x0000000c50007985 */ /* 0x0087d8000c101d2a */
[----:B------:R-:W-:-:S05]  /*4a00*/  @!P4 IMAD.WIDE R82, R86, 0x2, R82 ;  /* 0x000000025652c825 */ /* 0x000fca00078e0252 */
[----:B----4-:R3:W-:Y:S02]  /*4a10*/  @!P4 ST.E.128 desc[UR42][R82.64], R48 ;  /* 0x000000305200c985 */ /* 0x0107e4000c101d2a */
.L_x_13312:
[----:B------:R-:W-:Y:S05]  /*4a20*/  BSYNC B1 ;  /* 0x0000000000017941 */ /* 0x000fea0003800000 */
.L_x_13311:
[----:B------:R-:W-:-:S03]  /*4a30*/  UMOV UR4, 0xffffffff ;  /* 0xffffffff00047882 */ /* 0x000fc60000000000 */
[----:B------:R-:W-:Y:S05]  /*4a40*/  BRA.DIV UR4, `(.L_x_13315) ;  /* 0x0000012204087947 */ /* 0x000fea000b800000 */
[----:B0-----:R-:W0:Y:S04]  /*4a50*/  SHFL.IDX PT, R85, R85, 0x1, 0x1c1f ;  /* 0x003c1f0055557f89 */ /* 0x001e2800000e0000 */
[----:B------:R-:W4:Y:S02]  /*4a60*/  SHFL.IDX PT, R84, R84, 0x1, 0x1c1f ;  /* 0x003c1f0054547f89 */ /* 0x000f2400000e0000 */
.L_x_13538:
[----:B------:R-:W-:-:S05]  /*4a70*/  VIADD R4, R153, 0x60 ;  /* 0x0000006099047836 */ /* 0x000fca0000000000 */
[----:B------:R-:W-:-:S13]  /*4a80*/  ISETP.GE.OR P4, PT, R4, R77, P1 ;  /* 0x0000004d0400720c */ /* 0x000fda0000f86670 */
[----:B------:R-:W-:Y:S05]  /*4a90*/  @P4 BRA `(.L_x_13298) ;  /* 0x0000000800fc4947 */ /* 0x000fea0003800000 */
[----:B------:R-:W5:Y:S01]  /*4aa0*/  LDL R5, [R1+0x2c] ;  /* 0x00002c0001057983 */ /* 0x000f620000100800 */
[----:B------:R-:W-:Y:S01]  /*4ab0*/  SEL R91, R60, R91, !P0 ;  /* 0x0000005b3c5b7207 */ /* 0x000fe20004000000 */
[C---:B------:R-:W-:Y:S01]  /*4ac0*/  VIADD R6, R153.reuse, 0x60 ;  /* 0x0000006099067836 */ /* 0x040fe20000000000 */
[----:B----4-:R-:W-:Y:S01]  /*4ad0*/  LEA R36, P4, R10, R84, 0x1 ;  /* 0x000000540a247211 */ /* 0x010fe200078808ff */
        /* <DEDUP_REMOVED lines=9> */
[----:B------:R-:W-:Y:S01]  /*4b70*/  SHF.R.U32.HI R6, RZ, 0x3, R6 ;  /* 0x00000003ff067819 */ /* 0x000fe20000011606 */
[----:B--2---:R-:W-:Y:S01]  /*4b80*/  IMAD.SHL.U32 R11, R4, 0x8, RZ ;  /* 0x00000008040b7824 */ /* 0x004fe200078e00ff */
[----:B0-----:R-:W-:-:S04]  /*4b90*/  LEA.HI.X R37, R10, R85, R8, 0x1, P4 ;  /* 0x000000550a257211 */ /* 0x001fc800020f0c08 */
[----:B------:R-:W-:-:S04]  /*4ba0*/  LOP3.LUT R4, R7, 0x38, R11, 0xf8, !PT ;  /* 0x0000003807047812 */ /* 0x000fc800078ef80b */
[----:B------:R-:W-:-:S05]  /*4bb0*/  LOP3.LUT R4, R4, R6, RZ, 0x3c, !PT ;  /* 0x0000000604047212 */ /* 0x000fca00078e3cff */
[----:B-----5:R-:W-:Y:S02]  /*4bc0*/  IMAD.IADD R4, R5, 0x1, R4 ;  /* 0x0000000105047824 */ /* 0x020fe400078e0204 */
[C---:B------:R-:W-:Y:S02]  /*4bd0*/  IMAD R5, R19.reuse, 0x2000, R0 ;  /* 0x0000200013057824 */ /* 0x040fe400078e0200 */
[----:B------:R-:W-:-:S03]  /*4be0*/  IMAD R7, R19, 0x2000, R4 ;  /* 0x0000200013077824 */ /* 0x000fc600078e0204 */
[----:B------:R-:W-:Y:S01]  /*4bf0*/  LEA R5, R5, R18, 0x1 ;  /* 0x0000001205057211 */ /* 0x000fe200078e08ff */
[----:B---3--:R-:W-:-:S05]  /*4c00*/  IMAD R12, R7, 0x2, R18 ;  /* 0x00000002070c7824 */ /* 0x008fca00078e0212 */
[----:B------:R-:W0:Y:S04]  /*4c10*/  LDS.128 R4, [R5+0xe400] ;  /* 0x00e4000005047984 */ /* 0x000e280000000c00 */
[----:B------:R-:W2:Y:S01]  /*4c20*/  LDS.128 R12, [R12+0xe400] ;  /* 0x00e400000c0c7984 */ /* 0x000ea20000000c00 */
[----:B------:R-:W-:Y:S05]  /*4c30*/  @P3 BRA `(.L_x_13317) ;  /* 0x0000000400643947 */ /* 0x000fea0003800000 */
[----:B------:R-:W-:Y:S01]  /*4c40*/  SHF.R.U32.HI R49, RZ, 0x10, R45 ;  /* 0x00000010ff317819 */ /* 0x000fe2000001162d */
[----:B--2---:R-:W-:Y:S01]  /*4c50*/  IMAD.U32 R39, R12, 0x10000, RZ ;  /* 0x000100000c277824 */ /* 0x004fe200078e00ff */
[----:B------:R-:W-:Y:S01]  /*4c60*/  SHF.R.U32.HI R91, RZ, 0x10, R41 ;  /* 0x00000010ff5b7819 */ /* 0x000fe20000011629 */
[----:B0-----:R-:W-:Y:S01]  /*4c70*/  IMAD.U32 R38, R4, 0x10000, RZ ;  /* 0x0001000004267824 */ /* 0x001fe200078e00ff */
[----:B------:R-:W-:Y:S02]  /*4c80*/  PRMT R88, R88, 0x5410, R49 ;  /* 0x0000541058587816 */ /* 0x000fe40000000031 */
[----:B------:R-:W-:Y:S02]  /*4c90*/  PRMT R94, R94, 0x5410, R91 ;  /* 0x000054105e5e7816 */ /* 0x000fe4000000005b */
[----:B------:R-:W-:Y:S02]  /*4ca0*/  SHF.R.U64 R80, R40, 0x10, R41 ;  /* 0x0000001028507819 */ /* 0x000fe40000001229 */
[----:B------:R-:W-:-:S02]  /*4cb0*/  SHF.R.U64 R48, R46, 0x10, R47 ;  /* 0x000000102e307819 */ /* 0x000fc4000000122f */
[----:B------:R-:W-:Y:S01]  /*4cc0*/  SHF.R.U32.HI R51, RZ, 0x10, R47 ;  /* 0x00000010ff337819 */ /* 0x000fe2000001162f */
[C---:B------:R-:W-:Y:S01]  /*4cd0*/  IMAD.U32 R47, R15.reuse, 0x10000, RZ ;  /* 0x000100000f2f7824 */ /* 0x040fe200078e00ff */
[----:B------:R-:W-:Y:S02]  /*4ce0*/  LOP3.LUT R41, R15, 0xffff0000, RZ, 0xc0, !PT ;  /* 0xffff00000f297812 */ /* 0x000fe400078ec0ff */
[----:B------:R-:W-:Y:S01]  /*4cf0*/  SHF.R.U64 R81, R44, 0x10, R45 ;  /* 0x000000102c517819 */ /* 0x000fe2000000122d */
[----:B------:R-:W-:Y:S01]  /*4d00*/  IMAD.U32 R45, R13, 0x10000, RZ ;  /* 0x000100000d2d7824 */ /* 0x000fe200078e00ff */
[----:B------:R-:W-:Y:S01]  /*4d10*/  SHF.L.U32 R15, R88, 0x10, RZ ;  /* 0x00000010580f7819 */ /* 0x000fe200000006ff */
[----:B------:R-:W-:Y:S01]  /*4d20*/  IMAD.U32 R44, R7, 0x10000, RZ ;  /* 0x00010000072c7824 */ /* 0x000fe200078e00ff */
[----:B------:R-:W-:Y:S01]  /*4d30*/  LOP3.LUT R46, R13, 0xffff0000, RZ, 0xc0, !PT ;  /* 0xffff00000d2e7812 */ /* 0x000fe200078ec0ff */
[----:B------:R-:W-:Y:S01]  /*4d40*/  IMAD.U32 R13, R94, 0x10000, RZ ;  /* 0x000100005e0d7824 */ /* 0x000fe200078e00ff */
[--C-:B------:R-:W-:Y:S01]  /*4d50*/  SHF.R.U32.HI R83, RZ, 0x10, R43.reuse ;  /* 0x00000010ff537819 */ /* 0x100fe2000001162b */
[----:B------:R-:W-:Y:S01]  /*4d60*/  FMUL.FTZ R49, R45, R15 ;  /* 0x0000000f2d317220 */ /* 0x000fe20000410000 */
[----:B------:R-:W-:Y:S01]  /*4d70*/  SHF.R.U64 R50, R42, 0x10, R43 ;  /* 0x000000102a327819 */ /* 0x000fe2000000122b */
[----:B------:R-:W-:Y:S01]  /*4d80*/  IMAD.U32 R42, R5, 0x10000, RZ ;  /* 0x00010000052a7824 */ /* 0x000fe200078e00ff */
[----:B------:R-:W-:Y:S01]  /*4d90*/  PRMT R92, R92, 0x5410, R51 ;  /* 0x000054105c5c7816 */ /* 0x000fe20000000033 */
[-C--:B------:R-:W-:Y:S01]  /*4da0*/  FMUL.FTZ R45, R45, R13.reuse ;  /* 0x0000000d2d2d7220 */ /* 0x080fe20000410000 */
[----:B------:R-:W-:Y:S01]  /*4db0*/  PRMT R96, R96, 0x5410, R83 ;  /* 0x0000541060607816 */ /* 0x000fe20000000053 */
[----:B------:R-:W-:Y:S01]  /*4dc0*/  FFMA.FTZ R13, R42, R13, -R49 ;  /* 0x0000000d2a0d7223 */ /* 0x000fe20000010831 */
[----:B------:R-:W-:Y:S01]  /*4dd0*/  PRMT R93, R93, 0x5410, R48 ;  /* 0x000054105d5d7816 */ /* 0x000fe20000000030 */
[----:B------:R-:W-:Y:S01]  /*4de0*/  IMAD.U32 R48, R92, 0x10000, RZ ;  /* 0x000100005c307824 */ /* 0x000fe200078e00ff */
[----:B------:R-:W-:Y:S01]  /*4df0*/  LOP3.LUT R88, R88, 0xffff0000, RZ, 0xc0, !PT ;  /* 0xffff000058587812 */ /* 0x000fe200078ec0ff */
[----:B------:R-:W-:Y:S01]  /*4e00*/  FFMA.FTZ R15, R42, R15, R45 ;  /* 0x0000000f2a0f7223 */ /* 0x000fe2000001002d */
[----:B------:R-:W-:Y:S01]  /*4e10*/  LOP3.LUT R94, R94, 0xffff0000, RZ, 0xc0, !PT ;  /* 0xffff00005e5e7812 */ /* 0x000fe200078ec0ff */
[----:B------:R-:W-:Y:S01]  /*4e20*/  IMAD.U32 R45, R96, 0x10000, RZ ;  /* 0x00010000602d7824 */ /* 0x000fe200078e00ff */
[----:B------:R-:W-:Y:S01]  /*4e30*/  PRMT R97, R97, 0x5410, R50 ;  /* 0x0000541061617816 */ /* 0x000fe20000000032 */
[----:B------:R-:W-:Y:S01]  /*4e40*/  FMUL.FTZ R49, R47, R48 ;  /* 0x000000302f317220 */ /* 0x000fe20000410000 */
[----:B------:R-:W-:Y:S01]  /*4e50*/  LOP3.LUT R92, R92, 0xffff0000, RZ, 0xc0, !PT ;  /* 0xffff00005c5c7812 */ /* 0x000fe200078ec0ff */
[----:B------:R-:W-:Y:S01]  /*4e60*/  FMUL.FTZ R50, R46, R88 ;  /* 0x000000582e327220 */ /* 0x000fe20000410000 */
[----:B------:R-:W-:Y:S01]  /*4e70*/  LOP3.LUT R43, R5, 0xffff0000, RZ, 0xc0, !PT ;  /* 0xffff0000052b7812 */ /* 0x000fe200078ec0ff */
[-C--:B------:R-:W-:Y:S01]  /*4e80*/  FMUL.FTZ R47, R47, R45.reuse ;  /* 0x0000002d2f2f7220 */ /* 0x080fe20000410000 */
[----:B------:R-:W-:Y:S01]  /*4e90*/  PRMT R90, R90, 0x5410, R81 ;  /* 0x000054105a5a7816 */ /* 0x000fe20000000051 */
[----:B------:R-:W-:Y:S01]  /*4ea0*/  FMUL.FTZ R46, R46, R94 ;  /* 0x0000005e2e2e7220 */ /* 0x000fe20000410000 */
        /* <DEDUP_REMOVED lines=19> */
[C---:B------:R-:W-:Y:S01]  /*4fe0*/  IMAD.U32 R5, R6.reuse, 0x10000, RZ ;  /* 0x0001000006057824 */ /* 0x040fe200078e00ff */
        /* <DEDUP_REMOVED lines=30> */
.L_x_13317:
[----:B------:R-:W-:Y:S05]  /*51d0*/  BSYNC B1 ;  /* 0x0000000000017941 */ /* 0x000fea0003800000 */
.L_x_13316:
[----:B------:R-:W-:Y:S01]  /*51e0*/  ISETP.GE.AND P3, PT, R11, R87, PT ;  /* 0x000000570b00720c */ /* 0x000fe20003f66270 */
[----:B0-----:R0:W-:Y:S02]  /*51f0*/  ST.E.128 desc[UR42][R36.64], R4 ;  /* 0x0000000424007985 */ /* 0x0011e4000c101d2a */
[----:B0-----:R-:W-:Y:S01]  /*5200*/  IMAD.MOV.U32 R4, RZ, RZ, R84 ;  /* 0x000000ffff047224 */ /* 0x001fe200078e0054 */
[----:B------:R-:W-:-:S09]  /*5210*/  MOV R5, R85 ;  /* 0x0000005500057202 */ /* 0x000fd20000000f00 */
[----:B------:R-:W-:Y:S05]  /*5220*/  @P3 BRA `(.L_x_13298) ;  /* 0x0000000400183947 */ /* 0x000fea0003800000 */
[----:B------:R-:W-:-:S05]  /*5230*/  IMAD.WIDE R4, R11, 0x2, R4 ;  /* 0x000000020b047825 */ /* 0x000fca00078e0204 */
[----:B--2---:R0:W-:Y:S01]  /*5240*/  ST.E.128 desc[UR42][R4.64], R12 ;  /* 0x0000000c04007985 */ /* 0x0041e2000c101d2a */
[----:B------:R-:W-:Y:S05]  /*5250*/  BRA `(.L_x_13298) ;  /* 0x00000004000c7947 */ /* 0x000fea0003800000 */
.L_x_13279:
[----:B------:R-:W-:-:S06]  /*5260*/  UISETP.NE.AND UP0, UPT, UR39, 0x3, UPT ;  /* 0x000000032700788c */ /* 0x000fcc000bf05270 */
[----:B------:R-:W-:-:S13]  /*5270*/  PLOP3.LUT P5, PT, PT, PT, UP0, 0x80, 0x0 ;  /* 0x000000000000781c */ /* 0x000fda0003faf008 */
[----:B------:R-:W-:Y:S05]  /*5280*/  @!P5 BRA `(.L_x_13318) ;  /* 0x000000000004d947 */ /* 0x000fea0003800000 */
[----:B------:R-:W-:Y:S01]  /*5290*/  BPT.TRAP 0x1 ;  /* 0x000000040000795c */ /* 0x000fe20000300000 */
.L_x_13318:
[----:B------:R-:W-:Y:S01]  /*52a0*/  IMAD R70, R19, 0x8, R18 ;  /* 0x0000000813467824 */ /* 0x000fe200078e0212 */
[----:B------:R-:W-:Y:S01]  /*52b0*/  SHF.L.U32 R79, R155, 0x1f, RZ ;  /* 0x0000001f9b4f7819 */ /* 0x000fe200000006ff */
[----:B------:R-:W-:Y:S01]  /*52c0*/  BSSY B1, `(.L_x_13319) ;  /* 0x0000004000017945 */ /* 0x000fe20003800000 */
[----:B------:R-:W-:Y:S02]  /*52d0*/  SHF.R.S32.HI R75, RZ, 0x1f, R74 ;  /* 0x0000001fff4b7819 */ /* 0x000fe4000001144a */
[----:B------:R-:W0:Y:S02]  /*52e0*/  SYNCS.PHASECHK.TRANS64.TRYWAIT P3, [R70+URZ+0x16890], R79 ;  /* 0x0168904f460075a7 */ /* 0x000e24000806017f */
[----:B0-----:R-:W-:Y:S05]  /*52f0*/  @!P3 BRA `(.L_x_13320) ;  /* 0x000001180028b947 */ /* 0x001fea0003800000 */
.L_x_13539:
[----:B------:R-:W-:Y:S05]  /*5300*/  BSYNC B1 ;  /* 0x0000000000017941 */ /* 0x000fea0003800000 */
.L_x_13319:
        /* <DEDUP_REMOVED lines=25> */
.L_x_13543:
[----:B------:R-:W-:Y:S04]  /*54a0*/  BSSY B1, `(.L_x_13322) ;  /* 0x000000d000017945 */ /* 0x000fe80003800000 */
[----:B------:R-:W-:Y:S05]  /*54b0*/  @!P3 BRA `(.L_x_13323) ;  /* 0x00000000002cb947 */ /* 0x000fea0003800000 */
[----:B------:R-:W-:Y:S02]  /*54c0*/  ULDC UR4, c[0x0][0x2f4] ;  /* 0x0000bd0000047ab9 */ /* 0x000fe40000000800 */
[----:B------:R-:W-:-:S13]  /*54d0*/  ISETP.GE.AND P3, PT, R16, UR4, PT ;  /* 0x0000000410007c0c */ /* 0x000fda000bf66270 */
[----:B---3--:R-:W-:-:S04]  /*54e0*/  @!P3 LEA R14, P4, R16, R7, 0x1 ;  /* 0x00000007100eb211 */ /* 0x008fc800078808ff */
[----:B--2---:R-:W-:Y:S02]  /*54f0*/  @!P3 LEA.HI.X R15, R16, R5, R17, 0x1, P4 ;  /* 0x00000005100fb211 */ /* 0x004fe400020f0c11 */
[----:B------:R-:W-:-:S13]  /*5500*/  ISETP.GE.AND P4, PT, R2, UR4, PT ;  /* 0x0000000402007c0c */ /* 0x000fda000bf86270 */
[----:B------:R-:W-:-:S04]  /*5510*/  @!P4 LEA R12, P6, R2, R7, 0x1 ;  /* 0x00000007020cc211 */ /* 0x000fc800078c08ff */
[----:B------:R-:W-:Y:S02]  /*5520*/  @!P4 LEA.HI.X R13, R2, R5, R154, 0x1, P6 ;  /* 0x00000005020dc211 */ /* 0x000fe400030f0c9a */
[----:B------:R-:W2:Y:S04]  /*5530*/  @!P3 LDS.128 R4, [R72+0xe000] ;  /* 0x00e000004804b984 */ /* 0x000ea80000000c00 */
[----:B--2---:R-:W-:Y:S04]  /*5540*/  @!P3 ST.E.128 desc[UR42][R14.64], R4 ;  /* 0x000000040e00b985 */ /* 0x004fe8000c101d2a */
[----:B------:R-:W2:Y:S04]  /*5550*/  @!P4 LDS.128 R4, [R71+0xe000] ;  /* 0x00e000004704c984 */ /* 0x000ea80000000c00 */
[----:B--2---:R4:W-:Y:S02]  /*5560*/  @!P4 ST.E.128 desc[UR42][R12.64], R4 ;  /* 0x000000040c00c985 */ /* 0x0049e4000c101d2a */
.L_x_13323:
[----:B------:R-:W-:Y:S05]  /*5570*/  BSYNC B1 ;  /* 0x0000000000017941 */ /* 0x000fea0003800000 */
.L_x_13322:
[----:B------:R-:W-:-:S03]  /*5580*/  UMOV UR4, 0xffffffff ;  /* 0xffffffff00047882 */ /* 0x000fc60000000000 */
[----:B------:R-:W-:Y:S05]  /*5590*/  BRA.DIV UR4, `(.L_x_13324) ;  /* 0x0000011604e07947 */ /* 0x000fea000b800000 */
[----:B--2-4-:R2:W4:Y:S04]  /*55a0*/  SHFL.IDX PT, R5, R37, 0x1, 0x1c1f ;  /* 0x003c1f0025057f89 */ /* 0x01452800000e0000 */
[----:B---3--:R2:W3:Y:S02]  /*55b0*/  SHFL.IDX PT, R7, R36, 0x1, 0x1c1f ;  /* 0x003c1f0024077f89 */ /* 0x0084e400000e0000 */
.L_x_13547:
[----:B------:R-:W-:-:S13]  /*55c0*/  ISETP.GE.AND P3, PT, R38, 0x61, PT ;  /* 0x000000612600780c */ /* 0x000fda0003f66270 */
[----:B------:R-:W-:Y:S05]  /*55d0*/  @!P3 BRA `(.L_x_13298) ;  /* 0x00000000002cb947 */ /* 0x000fea0003800000 */
[----:B------:R-:W-:Y:S02]  /*55e0*/  ULDC UR4, c[0x0][0x2f4] ;  /* 0x0000bd0000047ab9 */ /* 0x000fe40000000800 */
[----:B------:R-:W-:-:S13]  /*55f0*/  ISETP.GE.AND P3, PT, R16, UR4, PT ;  /* 0x0000000410007c0c */ /* 0x000fda000bf66270 */
[----:B---3--:R-:W-:-:S04]  /*5600*/  @!P3 LEA R14, P4, R16, R7, 0x1 ;  /* 0x00000007100eb211 */ /* 0x008fc800078808ff */
[----:B----4-:R-:W-:Y:S02]  /*5610*/  @!P3 LEA.HI.X R15, R16, R5, R17, 0x1, P4 ;  /* 0x00000005100fb211 */ /* 0x010fe400020f0c11 */
[----:B------:R-:W-:-:S13]  /*5620*/  ISETP.GE.AND P4, PT, R2, UR4, PT ;  /* 0x0000000402007c0c */ /* 0x000fda000bf86270 */
[----:B------:R-:W-:-:S04]  /*5630*/  @!P4 LEA R12, P6, R2, R7, 0x1 ;  /* 0x00000007020cc211 */ /* 0x000fc800078c08ff */
[----:B------:R-:W-:Y:S02]  /*5640*/  @!P4 LEA.HI.X R13, R2, R5, R154, 0x1, P6 ;  /* 0x00000005020dc211 */ /* 0x000fe400030f0c9a */
[----:B------:R-:W3:Y:S04]  /*5650*/  @!P3 LDS.128 R4, [R72+0x11000] ;  /* 0x011000004804b984 */ /* 0x000ee80000000c00 */
[----:B---3--:R-:W-:Y:S04]  /*5660*/  @!P3 ST.E.128 desc[UR42][R14.64], R4 ;  /* 0x000000040e00b985 */ /* 0x008fe8000c101d2a */
[----:B------:R-:W3:Y:S04]  /*5670*/  @!P4 LDS.128 R4, [R71+0x11000] ;  /* 0x011000004704c984 */ /* 0x000ee80000000c00 */
[----:B---3--:R3:W-:Y:S02]  /*5680*/  @!P4 ST.E.128 desc[UR42][R12.64], R4 ;  /* 0x000000040c00c985 */ /* 0x0087e4000c101d2a */
.L_x_13298:
[----:B------:R-:W-:Y:S05]  /*5690*/  BSYNC B0 ;  /* 0x0000000000007941 */ /* 0x000fea0003800000 */
.L_x_13278:
[----:B0--34-:R-:W0:Y:S01]  /*56a0*/  S2R R4, SR_TID.X ;  /* 0x0000000000047919 */ /* 0x019e220000002100 */
        /* <DEDUP_REMOVED lines=8> */
[----:B---3--:R3:W-:Y:S01]  /*5730*/  BAR.SYNC.DEFER_BLOCKING R78, 0x80 ;  /* 0x0002004e0000751d */ /* 0x0087e20000010000 */
[----:B0-----:R-:W-:-:S13]  /*5740*/  LOP3.LUT P3, RZ, R4, 0x7f, RZ, 0xc0, !PT ;  /* 0x0000007f04ff7812 */ /* 0x001fda000786c0ff */
[----:B------:R-:W-:-:S05]  /*5750*/  @!P3 VIADD R4, R70, 0x168a0 ;  /* 0x000168a04604b836 */ /* 0x000fca0000000000 */
[----:B------:R-:W-:-:S04]  /*5760*/  @!P3 PRMT R4, RZ, 0x654, R4 ;  /* 0x00000654ff04b816 */ /* 0x000fc80000000004 */
[----:B------:R3:W-:Y:S01]  /*5770*/  @!P3 SYNCS.ARRIVE.TRANS64.RED.A1T0 RZ, [R4+URZ], RZ ;  /* 0x000000ff04ffb9a7 */ /* 0x0007e2000810043f */
[----:B------:R-:W-:Y:S05]  /*5780*/  @!P5 BRA `(.L_x_13326) ;  /* 0x000000000004d947 */ /* 0x000fea0003800000 */
[----:B------:R-:W-:Y:S01]  /*5790*/  BPT.TRAP 0x1 ;  /* 0x000000040000795c */ /* 0x000fe20000300000 */
.L_x_13326:
[----:B------:R-:W-:Y:S05]  /*57a0*/  BSYNC B0 ;  /* 0x0000000000007941 */ /* 0x000fea0003800000 */
.L_x_13325:
[----:B------:R-:W0:Y:S01]  /*57b0*/  SYNCS.PHASECHK.TRANS64.TRYWAIT P4, [R70+URZ+0x168b0], R79 ;  /* 0x0168b04f460075a7 */ /* 0x000e22000808017f */
[----:B------:R-:W-:Y:S01]  /*57c0*/  ULDC UR40, c[0x0][0x2f4] ;  /* 0x0000bd0000287ab9 */ /* 0x000fe20000000800 */
[----:B------:R-:W-:Y:S04]  /*57d0*/  BSSY B0, `(.L_x_13327) ;  /* 0x0000002000007945 */ /* 0x000fe80003800000 */
[----:B0-----:R-:W-:Y:S05]  /*57e0*/  @!P4 BRA `(.L_x_13328) ;  /* 0x000001140098c947 */ /* 0x001fea0003800000 */
.L_x_13548:
[----:B------:R-:W-:Y:S05]  /*57f0*/  BSYNC B0 ;  /* 0x0000000000007941 */ /* 0x000fea0003800000 */
.L_x_13327:
[----:B------:R-:W-:Y:S01]  /*5800*/  ULDC.64 UR4, c[0x0][0x328] ;  /* 0x0000ca0000047ab9 */ /* 0x000fe20000000a00 */
[----:B------:R-:W-:Y:S01]  /*5810*/  ULDC.64 UR6, c[0x0][0x318] ;  /* 0x0000c60000067ab9 */ /* 0x000fe20000000a00 */
[----:B------:R-:W-:Y:S01]  /*5820*/  IMAD R75, R75, UR4, RZ ;  /* 0x000000044b4b7c24 */ /* 0x000fe2000f8e02ff */
[----:B------:R-:W-:Y:S01]  /*5830*/  BSSY B0, `(.L_x_13329) ;  /* 0x000001d000007945 */ /* 0x000fe20003800000 */
[----:B---3--:R-:W-:-:S04]  /*5840*/  IMAD.WIDE.U32 R4, R74, UR4, RZ ;  /* 0x000000044a047c25 */ /* 0x008fc8000f8e00ff */
        /* <DEDUP_REMOVED lines=11> */
[----:B--2---:R-:W-:-:S04]  /*5900*/  LEA R11, P4, R4, UR6, 0x1 ;  /* 0x00000006040b7c11 */ /* 0x004fc8000f8808ff */
[----:B-1----:R-:W-:Y:S01]  /*5910*/  LEA.HI.X R36, R4, UR7, R5, 0x1, P4 ;  /* 0x0000000704247c11 */ /* 0x002fe2000a0f0c05 */
[----:B------:R1:W2:Y:S01]  /*5920*/  SHFL.IDX PT, R13, R11, RZ, 0x1c1f ;  /* 0x001c1fff0b0d7589 */ /* 0x0002a200000e0000 */
[----:B------:R-:W-:-:S03]  /*5930*/  ISETP.GE.AND P4, PT, R77, 0x1, PT ;  /* 0x000000014d00780c */ /* 0x000fc60003f86270 */
[----:B------:R1:W3:Y:S10]  /*5940*/  SHFL.IDX PT, R5, R36, RZ, 0x1c1f ;  /* 0x001c1fff24057589 */ /* 0x0002f400000e0000 */
[----:B-1----:R-:W-:Y:S05]  /*5950*/  @!P4 BRA `(.L_x_13330) ;  /* 0x000000000028c947 */ /* 0x002fea0003800000 */
[----:B------:R-:W-:-:S13]  /*5960*/  ISETP.GE.AND P4, PT, R16, UR40, PT ;  /* 0x0000002810007c0c */ /* 0x000fda000bf86270 */
[----:B--2---:R-:W-:-:S04]  /*5970*/  @!P4 LEA R14, P5, R16, R13, 0x1 ;  /* 0x0000000d100ec211 */ /* 0x004fc800078a08ff */
[----:B---3--:R-:W-:Y:S02]  /*5980*/  @!P4 LEA.HI.X R15, R16, R5, R17, 0x1, P5 ;  /* 0x00000005100fc211 */ /* 0x008fe400028f0c11 */
[----:B------:R-:W-:-:S13]  /*5990*/  ISETP.GE.AND P5, PT, R2, UR40, PT ;  /* 0x0000002802007c0c */ /* 0x000fda000bfa6270 */
[----:B------:R-:W-:-:S04]  /*59a0*/  @!P5 LEA R12, P6, R2, R13, 0x1 ;  /* 0x0000000d020cd211 */ /* 0x000fc800078c08ff */
[----:B------:R-:W-:Y:S02]  /*59b0*/  @!P5 LEA.HI.X R13, R2, R5, R154, 0x1, P6 ;  /* 0x00000005020dd211 */ /* 0x000fe400030f0c9a */
[----:B------:R-:W1:Y:S04]  /*59c0*/  @!P4 LDS.128 R4, [R72] ;  /* 0x000000004804c984 */ /* 0x000e680000000c00 */
[----:B-1----:R-:W-:Y:S04]  /*59d0*/  @!P4 ST.E.128 desc[UR42][R14.64], R4 ;  /* 0x000000040e00c985 */ /* 0x002fe8000c101d2a */
[----:B------:R-:W1:Y:S04]  /*59e0*/  @!P5 LDS.128 R4, [R71] ;  /* 0x000000004704d984 */ /* 0x000e680000000c00 */
[----:B-1----:R1:W-:Y:S02]  /*59f0*/  @!P5 ST.E.128 desc[UR42][R12.64], R4 ;  /* 0x000000040c00d985 */ /* 0x0023e4000c101d2a */
.L_x_13330:
[----:B------:R-:W-:Y:S05]  /*5a00*/  BSYNC B0 ;  /* 0x0000000000007941 */ /* 0x000fea0003800000 */
.L_x_13329:
[----:B------:R-:W-:Y:S01]  /*5a10*/  ISETP.GE.AND P4, PT, R77, 0x61, PT ;  /* 0x000000614d00780c */ /* 0x000fe20003f86270 */
[----:B-1-3--:R1:W3:Y:S01]  /*5a20*/  SHFL.IDX PT, R5, R36, 0x1, 0x1c1f ;  /* 0x003c1f0024057f89 */ /* 0x00a2e200000e0000 */
[----:B------:R-:W-:Y:S03]  /*5a30*/  BSSY B0, `(.L_x_13331) ;  /* 0x000000d000007945 */ /* 0x000fe60003800000 */
[----:B------:R-:W4:Y:S08]  /*5a40*/  SHFL.IDX PT, R11, R11, 0x1, 0x1c1f ;  /* 0x003c1f000b0b7f89 */ /* 0x000f3000000e0000 */
[----:B-1----:R-:W-:Y:S05]  /*5a50*/  @!P4 BRA `(.L_x_13332) ;  /* 0x000000000028c947 */ /* 0x002fea0003800000 */
[----:B------:R-:W-:-:S13]  /*5a60*/  ISETP.GE.AND P4, PT, R16, UR40, PT ;  /* 0x0000002810007c0c */ /* 0x000fda000bf86270 */
[----:B----4-:R-:W-:-:S04]  /*5a70*/  @!P4 LEA R14, P5, R16, R11, 0x1 ;  /* 0x0000000b100ec211 */ /* 0x010fc800078a08ff */
[----:B---3--:R-:W-:Y:S02]  /*5a80*/  @!P4 LEA.HI.X R15, R16, R5, R17, 0x1, P5 ;  /* 0x00000005100fc211 */ /* 0x008fe400028f0c11 */
[----:B------:R-:W-:-:S13]  /*5a90*/  ISETP.GE.AND P5, PT, R2, UR40, PT ;  /* 0x0000002802007c0c */ /* 0x000fda000bfa6270 */
[----:B------:R-:W-:-:S04]  /*5aa0*/  @!P5 LEA R12, P6, R2, R11, 0x1 ;  /* 0x0000000b020cd211 */ /* 0x000fc800078c08ff */
[----:B--2---:R-:W-:Y:S02]  /*5ab0*/  @!P5 LEA.HI.X R13, R2, R5, R154, 0x1, P6 ;  /* 0x00000005020dd211 */ /* 0x004fe400030f0c9a */
[----:B------:R-:W1:Y:S04]  /*5ac0*/  @!P4 LDS.128 R4, [R72+0x3000] ;  /* 0x003000004804c984 */ /* 0x000e680000000c00 */
[----:B-1----:R-:W-:Y:S04]  /*5ad0*/  @!P4 ST.E.128 desc[UR42][R14.64], R4 ;  /* 0x000000040e00c985 */ /* 0x002fe8000c101d2a */
[----:B------:R-:W1:Y:S04]  /*5ae0*/  @!P5 LDS.128 R4, [R71+0x3000] ;  /* 0x003000004704d984 */ /* 0x000e680000000c00 */
[----:B-1----:R1:W-:Y:S02]  /*5af0*/  @!P5 ST.E.128 desc[UR42][R12.64], R4 ;  /* 0x000000040c00d985 */ /* 0x0023e4000c101d2a */
.L_x_13332:
[----:B------:R-:W-:Y:S05]  /*5b00*/  BSYNC B0 ;  /* 0x0000000000007941 */ /* 0x000fea0003800000 */
.L_x_13331:
[----:B-1----:R-:W5:Y:S01]  /*5b10*/  LDL R4, [R1] ;  /* 0x0000000001047983 */ /* 0x002f620000100800 */
[----:B0-----:R-:W-:Y:S01]  /*5b20*/  @!P3 VIADD R70, R70, 0x168c0 ;  /* 0x000168c04646b836 */ /* 0x001fe20000000000 */
[----:B------:R-:W-:Y:S01]  /*5b30*/  IADD3 R19, R19, 0x1, RZ ;  /* 0x0000000113137810 */ /* 0x000fe20007ffe0ff */
[----:B------:R-:W-:Y:S01]  /*5b40*/  @!PT LDS RZ, [RZ] ;  /* 0x00000000fffff984 */ /* 0x000fe20000000800 */
[----:B------:R-:W-:Y:S01]  /*5b50*/  @!PT LDS RZ, [RZ] ;  /* 0x00000000fffff984 */ /* 0x000fe20000000800 */
[----:B------:R-:W-:Y:S01]  /*5b60*/  @!PT LDS RZ, [RZ] ;  /* 0x00000000fffff984 */ /* 0x000fe20000000800 */
[----:B------:R-:W-:Y:S01]  /*5b70*/  @!PT LDS RZ, [RZ] ;  /* 0x00000000fffff984 */ /* 0x000fe20000000800 */
[----:B------:R0:W-:Y:S06]  /*5b80*/  MEMBAR.ALL.CTA ;  /* 0x0000000000007992 */ /* 0x0001ec0000008000 */
[----:B0-----:R-:W0:Y:S01]  /*5b90*/  FENCE.VIEW.ASYNC.S ;  /* 0x00000000000073c6 */ /* 0x001e220000000000 */
[----:B------:R-:W-:Y:S01]  /*5ba0*/  @!P3 PRMT R70, RZ, 0x654, R70 ;  /* 0x00000654ff46b816 */ /* 0x000fe20000000046 */
[----:B0-----:R0:W-:Y:S06]  /*5bb0*/  BAR.SYNC.DEFER_BLOCKING R78, 0x80 ;  /* 0x0002004e0000751d */ /* 0x0011ec0000010000 */
[----:B------:R0:W-:Y:S01]  /*5bc0*/  @!P3 SYNCS.ARRIVE.TRANS64.RED.A1T0 RZ, [R70+URZ], RZ ;  /* 0x000000ff46ffb9a7 */ /* 0x0001e2000810043f */
[----:B------:R-:W-:-:S04]  /*5bd0*/  ISETP.NE.AND P3, PT, R19, 0x2, PT ;  /* 0x000000021300780c */ /* 0x000fc80003f65270 */
[----:B------:R-:W-:Y:S02]  /*5be0*/  SEL R19, R19, RZ, P3 ;  /* 0x000000ff13137207 */ /* 0x000fe40001800000 */
[----:B-----5:R-:W-:Y:S02]  /*5bf0*/  LOP3.LUT P4, RZ, R4, 0x1, RZ, 0xc0, !PT ;  /* 0x0000000104ff7812 */ /* 0x020fe4000788c0ff */
[----:B------:R-:W-:-:S04]  /*5c00*/  SEL R4, RZ, 0x1, P3 ;  /* 0x00000001ff047807 */ /* 0x000fc80001800000 */
[----:B------:R-:W-:-:S07]  /*5c10*/  LOP3.LUT R155, R155, R4, RZ, 0x3c, !PT ;  /* 0x000000049b9b7212 */ /* 0x000fce00078e3cff */
[----:B0-----:R-:W-:Y:S05]  /*5c20*/  @P4 BRA `(.L_x_13333) ;  /* 0xffffffc400844947 */ /* 0x001fea000383ffff */
[----:B---3--:R-:W0:Y:S01]  /*5c30*/  S2R R5, SR_TID.X ;  /* 0x0000000000057919 */ /* 0x008e220000002100 */
[----:B------:R-:W-:Y:S02]  /*5c40*/  PLOP3.LUT P0, PT, PT, PT, PT, 0x8, 0x0 ;  /* 0x000000000000781c */ /* 0x000fe40003f0e170 */
[----:B0-----:R-:W-:-:S04]  /*5c50*/  SHF.R.U32.HI R5, RZ, 0x7, R5 ;  /* 0x00000007ff057819 */ /* 0x001fc80000011605 */
[----:B------:R-:W-:-:S13]  /*5c60*/  ISETP.NE.AND P4, PT, R5, 0x1, PT ;  /* 0x000000010500780c */ /* 0x000fda0003f85270 */
[----:B------:R-:W-:Y:S06]  /*5c70*/  @!P4 BAR.ARV 0x9, 0x100 ;  /* 0x024400000000cb1d */ /* 0x000fec0000002000 */
.L_x_13273:
[----:B------:R-:W-:Y:S01]  /*5c80*/  IMAD.MOV.U32 R5, RZ, RZ, RZ ;  /* 0x000000ffff057224 */ /* 0x000fe200078e00ff */
[----:B------:R-:W-:Y:S06]  /*5c90*/  @P0 BRA `(.L_x_13334) ;  /* 0x00000000000c0947 */ /* 0x000fec0003800000 */
[----:B------:R-:W0:Y:S01]  /*5ca0*/  FENCE.VIEW.ASYNC.G ;  /* 0x00000000000073c6 */ /* 0x000e220000000100 */
[----:B------:R-:W-:Y:S05]  /*5cb0*/  WARPSYNC.ALL ;  /* 0x0000000000007948 */ /* 0x000fea0003800000 */
[----:B0-----:R-:W-:Y:S06]  /*5cc0*/  BAR.ARV 0xc, 0x200 ;  /* 0x0308000000007b1d */ /* 0x001fec0000002000 */
.L_x_13334:
[----:B------:R-:W3:Y:S01]  /*5cd0*/  LDL R0, [R1] ;  /* 0x0000000001007983 */ /* 0x000ee20000100800 */
[----:B------:R-:W-:Y:S01]  /*5ce0*/  BSSY B0, `(.L_x_13335) ;  /* 0x0000020000007945 */ /* 0x000fe20003800000 */
[----:B---3--:R-:W-:-:S13]  /*5cf0*/  LOP3.LUT P0, RZ, R0, 0x4, RZ, 0xc0, !PT ;  /* 0x0000000400ff7812 */ /* 0x008fda000780c0ff */
[----:B------:R-:W-:Y:S05]  /*5d00*/  @!P0 BRA `(.L_x_13336) ;  /* 0x0000000000748947 */ /* 0x000fea0003800000 */
[----:B------:R-:W3:Y:S01]  /*5d10*/  LDL R0, [R1+0x34] ;  /* 0x0000340001007983 */ /* 0x000ee20000100800 */
[----:B------:R-:W-:Y:S01]  /*5d20*/  ULDC UR4, c[0x0][0x9f0] ;  /* 0x00027c0000047ab9 */ /* 0x000fe20000000800 */
[----:B---3--:R-:W-:-:S04]  /*5d30*/  ISETP.NE.AND P0, PT, R0, RZ, PT ;  /* 0x000000ff0000720c */ /* 0x008fc80003f05270 */
        /* <DEDUP_REMOVED lines=26> */
.L_x_13336:
[----:B------:R-:W-:Y:S05]  /*5ee0*/  BSYNC B0 ;  /* 0x0000000000007941 */ /* 0x000fea0003800000 */
.L_x_13335:
[----:B------:R-:W3:Y:S01]  /*5ef0*/  LDL R0, [R1+0x4c] ;  /* 0x00004c0001007983 */ /* 0x000ee20000100800 */
[----:B------:R-:W-:Y:S01]  /*5f00*/  PLOP3.LUT P0, PT, PT, PT, PT, 0x80, 0x0 ;  /* 0x000000000000781c */ /* 0x000fe20003f0f070 */
[----:B------:R-:W-:Y:S01]  /*5f10*/  IMAD.MOV.U32 R60, RZ, RZ, RZ ;  /* 0x000000ffff3c7224 */ /* 0x000fe200078e00ff */
[----:B------:R-:W-:Y:S02]  /*5f20*/  MOV R3, RZ ;  /* 0x000000ff00037202 */ /* 0x000fe40000000f00 */
        /* <DEDUP_REMOVED lines=20> */
[----:B0-----:R-:W-:Y:S05]  /*6070*/  @!P1 BRA `(.L_x_13337) ;  /* 0x00000070005c9947 */ /* 0x001fea0003800000 */
[----:B------:R-:W-:-:S03]  /*6080*/  UMOV UR4, 0xffffffff ;  /* 0xffffffff00047882 */ /* 0x000fc60000000000 */
[----:B------:R-:W-:Y:S05]  /*6090*/  BRA.DIV UR4, `(.L_x_13338) ;  /* 0x0000010e04807947 */ /* 0x000fea000b800000 */
[----:B------:R-:W0:Y:S02]  /*60a0*/  S2R R0, SR_TID.X ;  /* 0x0000000000007919 */ /* 0x000e240000002100 */
[----:B0-----:R-:W-:-:S05]  /*60b0*/  VIADD R3, R0, 0xffffff80 ;  /* 0xffffff8000037836 */ /* 0x001fca0000000000 */
[----:B------:R-:W-:-:S04]  /*60c0*/  SHF.R.S32.HI R0, RZ, 0x1f, R3 ;  /* 0x0000001fff007819 */ /* 0x000fc80000011403 */
[----:B------:R-:W-:-:S04]  /*60d0*/  LEA.HI R0, R0, R3, RZ, 0x7 ;  /* 0x0000000300007211 */ /* 0x000fc800078f38ff */
[----:B------:R-:W-:-:S06]  /*60e0*/  SHF.R.S32.HI R0, RZ, 0x7, R0 ;  /* 0x00000007ff007819 */ /* 0x000fcc0000011400 */
[----:B------:R-:W0:Y:S04]  /*60f0*/  SHFL.IDX PT, R0, R0, RZ, 0x1f ;  /* 0x00001fff00007589 */ /* 0x000e2800000e0000 */
[----:B0-----:R0:W-:Y:S02]  /*6100*/  STL [R1+0x28], R0 ;  /* 0x0000280001007387 */ /* 0x0011e40000100800 */
.L_x_13551:
[----:B------:R-:W0:Y:S01]  /*6110*/  LDL R3, [R1+0x28] ;  /* 0x0000280001037983 */ /* 0x000e220000100800 */
[----:B------:R-:W-:Y:S01]  /*6120*/  BSSY B6, `(.L_x_13339) ;  /* 0x000001b000067945 */ /* 0x000fe20003800000 */
[----:B0-----:R-:W-:-:S05]  /*6130*/  IMAD.HI R0, R3, 0x55555556, RZ ;  /* 0x5555555603007827 */ /* 0x001fca00078e02ff */
[----:B------:R-:W-:-:S05]  /*6140*/  LEA.HI R0, R0, R0, RZ, 0x1 ;  /* 0x0000000000007211 */ /* 0x000fca00078f08ff */
[----:B------:R-:W-:Y:S02]  /*6150*/  IMAD R0, R0, -0x3, R3 ;  /* 0xfffffffd00007824 */ /* 0x000fe400078e0203 */
[----:B------:R-:W-:-:S04]  /*6160*/  VIADD R3, R18, 0x8400 ;  /* 0x0000840012037836 */ /* 0x000fc80000000000 */
[----:B------:R-:W-:Y:S01]  /*6170*/  IMAD R0, R0, 0x2000, R3 ;  /* 0x0000200000007824 */ /* 0x000fe200078e0203 */
[----:B------:R-:W-:-:S04]  /*6180*/  LOP3.LUT P0, RZ, R3, 0x3ff, RZ, 0xc0, !PT ;  /* 0x000003ff03ff7812 */ /* 0x000fc8000780c0ff */
[----:B------:R-:W-:Y:S02]  /*6190*/  SHF.R.U32.HI R0, RZ, 0x4, R0 ;  /* 0x00000004ff007819 */ /* 0x000fe40000011600 */
[----:B------:R-:W-:Y:S02]  /*61a0*/  P2R R26, PR, RZ, 0x1 ;  /* 0x00000001ff1a7803 */ /* 0x000fe40000000000 */
[----:B------:R-:W-:-:S05]  /*61b0*/  LOP3.LUT R29, R0, 0x3fff, RZ, 0xc0, !PT ;  /* 0x00003fff001d7812 */ /* 0x000fca00078ec0ff */
[----:B------:R-:W-:Y:S05]  /*61c0*/  @!P0 BRA `(.L_x_13340) ;  /* 0x0000000000408947 */ /* 0x000fea0003800000 */
[----:B------:R-:W-:Y:S01]  /*61d0*/  MOV R0, 0x0 ;  /* 0x0000000000007802 */ /* 0x000fe20000000f00 */
[----:B------:R-:W-:Y:S01]  /*61e0*/  ULDC.64 UR4, c[0x4][0x138] ;  /* 0x01004e0000047ab9 */ /* 0x000fe20000000a00 */
[----:B------:R-:W-:Y:S01]  /*61f0*/  ULDC.64 UR6, c[0x4][0x140] ;  /* 0x0100500000067ab9 */ /* 0x000fe20000000a00 */
[----:B------:R-:W-:Y:S01]  /*6200*/  IMAD.U32 R4, RZ, RZ, UR4 ;  /* 0x00000004ff047e24 */ /* 0x000fe2000f8e00ff */
[----:B---3--:R0:W3:Y:S01]  /*6210*/  LDC.64 R14, c[0x4][R0] ;  /* 0x01000000000e7b82 */ /* 0x0080e20000000a00 */
[----:B------:R-:W-:Y:S01]  /*6220*/  IMAD.U32 R5, RZ, RZ, UR5 ;  /* 0x00000005ff057e24 */ /* 0x000fe2000f8e00ff */
[----:B------:R-:W-:Y:S01]  /*6230*/  ULDC.64 UR4, c[0x4][0x28] ;  /* 0x01000a0000047ab9 */ /* 0x000fe20000000a00 */
[----:B-1----:R-:W-:Y:S01]  /*6240*/  IMAD.U32 R6, RZ, RZ, UR6 ;  /* 0x00000006ff067e24 */ /* 0x002fe2000f8e00ff */
[----:B----4-:R-:W-:Y:S01]  /*6250*/  MOV R11, UR5 ;  /* 0x00000005000b7c02 */ /* 0x010fe20008000f00 */
[----:B------:R-:W-:Y:S02]  /*6260*/  IMAD.U32 R7, RZ, RZ, UR7 ;  /* 0x00000007ff077e24 */ /* 0x000fe4000f8e00ff */
[----:B------:R-:W-:-:S02]  /*6270*/  IMAD.U32 R10, RZ, RZ, UR4 ;  /* 0x00000004ff0a7e24 */ /* 0x000fc4000f8e00ff */
[----:B------:R-:W-:Y:S02]  /*6280*/  IMAD.MOV.U32 R8, RZ, RZ, 0x70 ;  /* 0x00000070ff087424 */ /* 0x000fe400078e00ff */
[----:B------:R-:W-:Y:S02]  /*6290*/  IMAD.MOV.U32 R12, RZ, RZ, 0x1 ;  /* 0x00000001ff0c7424 */ /* 0x000fe400078e00ff */
[----:B0-2---:R-:W-:-:S07]  /*62a0*/  IMAD.MOV.U32 R13, RZ, RZ, RZ ;  /* 0x000000ffff0d7224 */ /* 0x005fce00078e00ff */
[----:B------:R-:W-:-:S07]  /*62b0*/  LEPC R20, `(.L_x_13340) ;  /* 0x000000001014794e */ /* 0x000fce0000000000 */
[----:B---3-5:R-:W-:Y:S05]  /*62c0*/  CALL.ABS.NOINC R14 ;  /* 0x000000000e007343 */ /* 0x028fea0003c00000 */
.L_x_13340:
[----:B------:R-:W-:Y:S05]  /*62d0*/  BSYNC B6 ;  /* 0x0000000000067941 */ /* 0x000fea0003800000 */
.L_x_13339:
        /* <DEDUP_REMOVED lines=8> */
[----:B------:R0:W0:Y:S03]  /*6360*/  SYNCS.PHASECHK.TRANS64.TRYWAIT P0, [R18+URZ+0x16800], R3 ;  /* 0x01680003120075a7 */ /* 0x000026000800017f */
[----:B0-----:R-:W-:Y:S05]  /*6370*/  @!P0 NANOSLEEP.SYNCS 0x989680 ;  /* 0x009896800000895d */ /* 0x001fea0003900000 */
[----:B------:R-:W0:Y:S01]  /*6380*/  @!P0 SYNCS.PHASECHK.TRANS64 P0, [R18+URZ+0x16800], R3 ;  /* 0x01680003120085a7 */ /* 0x000e22000800007f */
[----:B------:R-:W-:Y:S04]  /*6390*/  BSSY B0, `(.L_x_13342) ;  /* 0x0000006000007945 */ /* 0x000fe80003800000 */
[----:B0-----:R-:W-:Y:S05]  /*63a0*/  @P0 BRA `(.L_x_13343) ;  /* 0x0000000000100947 */ /* 0x001fea0003800000 */
.L_x_13344:
[----:B------:R0:W0:Y:S02]  /*63b0*/  SYNCS.PHASECHK.TRANS64.TRYWAIT P0, [R18+URZ+0x16800], R3 ;  /* 0x01680003120075a7 */ /* 0x000024000800017f */
[----:B0-----:R-:W-:Y:S05]  /*63c0*/  @!P0 NANOSLEEP.SYNCS 0x989680 ;  /* 0x009896800000895d */ /* 0x001fea0003900000 */
[----:B------:R-:W0:Y:S02]  /*63d0*/  @!P0 SYNCS.PHASECHK.TRANS64 P0, [R18+URZ+0x16800], R3 ;  /* 0x01680003120085a7 */ /* 0x000e24000800007f */
[----:B0-----:R-:W-:Y:S05]  /*63e0*/  @!P0 BRA `(.L_x_13344) ;  /* 0xfffffffc00f08947 */ /* 0x001fea000383ffff */
.L_x_13343:
[----:B------:R-:W-:Y:S05]  /*63f0*/  BSYNC B0 ;  /* 0x0000000000007941 */ /* 0x000fea0003800000 */
.L_x_13342:
[----:B------:R-:W-:Y:S05]  /*6400*/  BRA `(.L_x_13345) ;  /* 0x0000002000ec7947 */ /* 0x000fea0003800000 */
.L_x_13341:
[----:B-----5:R-:W-:Y:S01]  /*6410*/  SHF.R.S32.HI R0, RZ, 0x1f, R25 ;  /* 0x0000001fff007819 */ /* 0x020fe20000011419 */
[----:B------:R-:W-:Y:S01]  /*6420*/  ULDC.64 UR4, c[0x0][0x3f8] ;  /* 0x0000fe0000047ab9 */ /* 0x000fe20000000a00 */
[----:B------:R-:W-:Y:S01]  /*6430*/  ULDC.64 UR6, c[0x0][0x408] ;  /* 0x0001020000067ab9 */ /* 0x000fe20000000a00 */
[----:B------:R-:W-:Y:S01]  /*6440*/  ISETP.NE.AND P2, PT, R26, RZ, PT ;  /* 0x000000ff1a00720c */ /* 0x000fe20003f45270 */
[----:B------:R-:W-:Y:S01]  /*6450*/  IMAD.WIDE.U32 R4, R25, UR4, RZ ;  /* 0x0000000419047c25 */ /* 0x000fe2000f8e00ff */
[----:B------:R-:W-:Y:S03]  /*6460*/  BSSY B6, `(.L_x_13346) ;  /* 0x000001f000067945 */ /* 0x000fe60003800000 */
[C---:B-1----:R-:W-:Y:S02]  /*6470*/  IMAD R6, R0.reuse, UR4, RZ ;  /* 0x0000000400067c24 */ /* 0x042fe4000f8e02ff */
[----:B------:R-:W-:-:S02]  /*6480*/  IMAD R0, R0, UR6, RZ ;  /* 0x0000000600007c24 */ /* 0x000fc4000f8e02ff */
[C---:B------:R-:W-:Y:S01]  /*6490*/  IMAD R3, R25.reuse, UR5, R6 ;  /* 0x0000000519037c24 */ /* 0x040fe2000f8e0206 */
[----:B------:R-:W-:Y:S01]  /*64a0*/  ULDC.64 UR4, c[0x0][0x3e8] ;  /* 0x0000fa0000047ab9 */ /* 0x000fe20000000a00 */
[----:B------:R-:W-:-:S04]  /*64b0*/  IMAD.WIDE.U32 R6, R25, UR6, RZ ;  /* 0x0000000619067c25 */ /* 0x000fc8000f8e00ff */
        /* <DEDUP_REMOVED lines=13> */
[----:B---3--:R0:W1:Y:S01]  /*6590*/  LDC.64 R14, c[0x4][R0] ;  /* 0x01000000000e7b82 */ /* 0x0080620000000a00 */
[----:B------:R-:W-:Y:S01]  /*65a0*/  IMAD.U32 R5, RZ, RZ, UR5 ;  /* 0x00000005ff057e24 */ /* 0x000fe2000f8e00ff */
[----:B------:R-:W-:Y:S01]  /*65b0*/  ULDC.64 UR4, c[0x4][0x20] ;  /* 0x0100080000047ab9 */ /* 0x000fe20000000a00 */
[----:B------:R-:W-:Y:S01]  /*65c0*/  IMAD.U32 R6, RZ, RZ, UR6 ;  /* 0x00000006ff067e24 */ /* 0x000fe2000f8e00ff */
[----:B------:R-:W-:Y:S01]  /*65d0*/  MOV R7, UR7 ;  /* 0x0000000700077c02 */ /* 0x000fe20008000f00 */
[----:B------:R-:W-:Y:S02]  /*65e0*/  IMAD.U32 R10, RZ, RZ, UR4 ;  /* 0x00000004ff0a7e24 */ /* 0x000fe4000f8e00ff */
[----:B----4-:R-:W-:-:S02]  /*65f0*/  IMAD.U32 R11, RZ, RZ, UR5 ;  /* 0x00000005ff0b7e24 */ /* 0x010fc4000f8e00ff */
[----:B------:R-:W-:Y:S02]  /*6600*/  IMAD.MOV.U32 R8, RZ, RZ, 0x70 ;  /* 0x00000070ff087424 */ /* 0x000fe400078e00ff */
[----:B------:R-:W-:Y:S02]  /*6610*/  IMAD.MOV.U32 R12, RZ, RZ, 0x1 ;  /* 0x00000001ff0c7424 */ /* 0x000fe400078e00ff */
[----:B0-2---:R-:W-:-:S07]  /*6620*/  IMAD.MOV.U32 R13, RZ, RZ, RZ ;  /* 0x000000ffff0d7224 */ /* 0x005fce00078e00ff */
[----:B------:R-:W-:-:S07]  /*6630*/  LEPC R20, `(.L_x_13347) ;  /* 0x000000001014794e */ /* 0x000fce0000000000 */
[----:B-1----:R-:W-:Y:S05]  /*6640*/  CALL.ABS.NOINC R14 ;  /* 0x000000000e007343 */ /* 0x002fea0003c00000 */
.L_x_13347:
[----:B------:R-:W-:Y:S05]  /*6650*/  BSYNC B6 ;  /* 0x0000000000067941 */ /* 0x000fea0003800000 */
.L_x_13346:
        /* <DEDUP_REMOVED lines=8> */
[----:B------:R0:W0:Y:S04]  /*66e0*/  SHFL.IDX PT, R0, R25, RZ, 0x1c1f ;  /* 0x001c1fff19007589 */ /* 0x00002800000e0000 */
[----:B------:R0:W0:Y:S04]  /*66f0*/  SHFL.IDX PT, R5, R28, RZ, 0x1c1f ;  /* 0x001c1fff1c057589 */ /* 0x00002800000e0000 */
[----:B---3--:R3:W0:Y:S02]  /*6700*/  SHFL.IDX PT, R14, R27, RZ, 0x1c1f ;  /* 0x001c1fff1b0e7589 */ /* 0x00862400000e0000 */
.L_x_13557:
[----:B------:R-:W-:Y:S01]  /*6710*/  ULDC UR4, c[0x0][0x448] ;  /* 0x0001120000047ab9 */ /* 0x000fe20000000800 */
[----:B------:R-:W-:Y:S01]  /*6720*/  BSSY B1, `(.L_x_13351) ;  /* 0x000001e000017945 */ /* 0x000fe20003800000 */
[----:B0-----:R-:W-:Y:S01]  /*6730*/  IMAD R26, R24, UR4, RZ ;  /* 0x00000004181a7c24 */ /* 0x001fe2000f8e02ff */
[----:B------:R-:W-:Y:S02]  /*6740*/  CS2R R8, SRZ ;  /* 0x0000000000087805 */ /* 0x000fe4000001ff00 */
[----:B------:R-:W-:Y:S02]  /*6750*/  CS2R R6, SRZ ;  /* 0x0000000000067805 */ /* 0x000fe4000001ff00 */
[----:B----4-:R-:W-:Y:S02]  /*6760*/  CS2R R10, SRZ ;  /* 0x00000000000a7805 */ /* 0x010fe4000001ff00 */
[----:B--2---:R-:W-:Y:S02]  /*6770*/  CS2R R12, SRZ ;  /* 0x00000000000c7805 */ /* 0x004fe4000001ff00 */
[----:B------:R-:W-:-:S13]  /*6780*/  ISETP.GE.AND P0, PT, R4, R26, PT ;  /* 0x0000001a0400720c */ /* 0x000fda0003f06270 */
[----:B------:R-:W-:Y:S05]  /*6790*/  @P0 BRA `(.L_x_13352) ;  /* 0x0000000000580947 */ /* 0x000fea0003800000 */
[----:B------:R-:W2:Y:S01]  /*67a0*/  LDL R28, [R1+0x58] ;  /* 0x00005800011c7983 */ /* 0x000ea20000100800 */
[----:B------:R-:W-:-:S03]  /*67b0*/  ULDC UR4, c[0x0][0x3f4] ;  /* 0x0000fd0000047ab9 */ /* 0x000fc60000000800 */
[----:B---3--:R-:W3:Y:S01]  /*67c0*/  LDL R27, [R1+0x54] ;  /* 0x00005400011b7983 */ /* 0x008ee20000100800 */
[----:B------:R-:W-:Y:S01]  /*67d0*/  ISETP.GE.AND P3, PT, R157, UR4, PT ;  /* 0x000000049d007c0c */ /* 0x000fe2000bf66270 */
[----:B------:R-:W-:Y:S01]  /*67e0*/  IMAD.MOV.U32 R6, RZ, RZ, R0 ;  /* 0x000000ffff067224 */ /* 0x000fe200078e0000 */
[----:B------:R-:W-:Y:S01]  /*67f0*/  ISETP.GE.AND P2, PT, R22, UR4, PT ;  /* 0x0000000416007c0c */ /* 0x000fe2000bf46270 */
[----:B-1----:R-:W-:Y:S01]  /*6800*/  IMAD.MOV.U32 R7, RZ, RZ, R3 ;  /* 0x000000ffff077224 */ /* 0x002fe200078e0003 */
[----:B------:R-:W-:Y:S01]  /*6810*/  CS2R R10, SRZ ;  /* 0x00000000000a7805 */ /* 0x000fe2000001ff00 */
[----:B------:R-:W-:Y:S01]  /*6820*/  IMAD.MOV.U32 R15, RZ, RZ, R5 ;  /* 0x000000ffff0f7224 */ /* 0x000fe200078e0005 */
[----:B------:R-:W-:Y:S02]  /*6830*/  CS2R R8, SRZ ;  /* 0x0000000000087805 */ /* 0x000fe4000001ff00 */
[----:B------:R-:W-:-:S07]  /*6840*/  CS2R R12, SRZ ;  /* 0x00000000000c7805 */ /* 0x000fce000001ff00 */
[----:B------:R-:W-:Y:S01]  /*6850*/  @!P2 IMAD.WIDE R20, R22, 0x2, R6 ;  /* 0x000000021614a825 */ /* 0x000fe200078e0206 */
[----:B------:R-:W-:-:S04]  /*6860*/  CS2R R6, SRZ ;  /* 0x0000000000067805 */ /* 0x000fc8000001ff00 */
[----:B------:R0:W5:Y:S01]  /*6870*/  @!P2 LD.E.64 R10, desc[UR42][R20.64] ;  /* 0x0000002a140aa980 */ /* 0x000162000c101b00 */
[-C--:B--2---:R-:W-:Y:S02]  /*6880*/  @!P3 IADD3 R24, P0, R0, R28.reuse, RZ ;  /* 0x0000001c0018b210 */ /* 0x084fe40007f1e0ff */
[----:B------:R-:W-:Y:S01]  /*6890*/  @!P3 IADD3 R4, P1, R14, R28, RZ ;  /* 0x0000001c0e04b210 */ /* 0x000fe20007f3e0ff */
[----:B------:R-:W-:-:S03]  /*68a0*/  @!P2 IMAD.WIDE R14, R22, 0x2, R14 ;  /* 0x00000002160ea825 */ /* 0x000fc600078e020e */
[----:B---3--:R-:W-:Y:S01]  /*68b0*/  @!P3 IADD3.X R5, R5, R27, RZ, P1, !PT ;  /* 0x0000001b0505b210 */ /* 0x008fe20000ffe4ff */
[----:B------:R-:W-:Y:S01]  /*68c0*/  @!P3 IMAD.X R25, R3, 0x1, R27, P0 ;  /* 0x000000010319b824 */ /* 0x000fe200000e061b */
[----:B------:R0:W5:Y:S04]  /*68d0*/  @!P2 LD.E.64 R8, desc[UR42][R14.64] ;  /* 0x0000002a0e08a980 */ /* 0x000168000c101b00 */
[----:B------:R0:W5:Y:S04]  /*68e0*/  @!P3 LD.E.64 R12, desc[UR42][R24.64] ;  /* 0x0000002a180cb980 */ /* 0x000168000c101b00 */
[----:B------:R0:W5:Y:S02]  /*68f0*/  @!P3 LD.E.64 R6, desc[UR42][R4.64] ;  /* 0x0000002a0406b980 */ /* 0x000164000c101b00 */
.L_x_13352:
[----:B------:R-:W-:Y:S05]  /*6900*/  BSYNC B1 ;  /* 0x0000000000017941 */ /* 0x000fea0003800000 */
.L_x_13351:
[----:B------:R-:W2:Y:S01]  /*6910*/  LDL R30, [R1+0x20] ;  /* 0x00002000011e7983 */ /* 0x000ea20000100800 */
[----:B------:R-:W-:Y:S01]  /*6920*/  ULEA.HI UR4, UR37, UR37, URZ, 0x1 ;  /* 0x0000002525047291 */ /* 0x000fe2000f8f083f */
[----:B0-----:R-:W-:Y:S01]  /*6930*/  IMAD R20, R33, -0xc0, R26 ;  /* 0xffffff4021147824 */ /* 0x001fe200078e021a */
[--C-:B-----5:R-:W-:Y:S01]  /*6940*/  SHF.R.U64 R31, R10, 0x10, R11.reuse ;  /* 0x000000100a1f7819 */ /* 0x120fe2000000120b */
[----:B------:R-:W0:Y:S01]  /*6950*/  S2R R21, SR_TID.X ;  /* 0x0000000000157919 */ /* 0x000e220000002100 */
[----:B------:R-:W-:Y:S01]  /*6960*/  ULOP3.LUT UR4, UR4, 0xfffffffe, URZ, 0xc0, !UPT ;  /* 0xfffffffe04047892 */ /* 0x000fe2000f8ec03f */
[----:B---3--:R-:W-:Y:S01]  /*6970*/  SHF.R.U32.HI R27, RZ, 0x10, R11 ;  /* 0x00000010ff1b7819 */ /* 0x008fe2000001160b */
[--C-:B------:R-:W-:Y:S01]  /*6980*/  IMAD.MOV.U32 R4, RZ, RZ, R13.reuse ;  /* 0x000000ffff047224 */ /* 0x100fe200078e000d */
[--C-:B------:R-:W-:Y:S01]  /*6990*/  SHF.R.U32.HI R25, RZ, 0x10, R13.reuse ;  /* 0x00000010ff197819 */ /* 0x100fe2000001160d */
[----:B------:R-:W-:Y:S01]  /*69a0*/  UIADD3 UR4, UR37, -UR4, URZ ;  /* 0x8000000425047290 */ /* 0x000fe2000fffe03f */
[----:B------:R-:W-:Y:S01]  /*69b0*/  IMAD.MOV.U32 R14, RZ, RZ, R10 ;  /* 0x000000ffff0e7224 */ /* 0x000fe200078e000a */
[----:B------:R-:W-:Y:S01]  /*69c0*/  SHF.R.U64 R26, R12, 0x10, R13 ;  /* 0x000000100c1a7819 */ /* 0x000fe2000000120d */
[----:B------:R-:W-:Y:S01]  /*69d0*/  IMAD.MOV.U32 R15, RZ, RZ, R8 ;  /* 0x000000ffff0f7224 */ /* 0x000fe200078e0008 */
[----:B------:R-:W-:Y:S01]  /*69e0*/  SHF.R.U64 R24, R8, 0x10, R9 ;  /* 0x0000001008187819 */ /* 0x000fe20000001209 */
[----:B------:R-:W-:Y:S01]  /*69f0*/  BSSY B1, `(.L_x_13353) ;  /* 0x0000022000017945 */ /* 0x000fe20003800000 */
[----:B------:R-:W-:Y:S01]  /*6a00*/  IMAD.U32 R5, RZ, RZ, UR4 ;  /* 0x00000004ff057e24 */ /* 0x000fe2000f8e00ff */
[----:B------:R-:W-:Y:S01]  /*6a10*/  VIMNMX R20, R20, 0xc0, PT ;  /* 0x000000c014147848 */ /* 0x000fe20003fe0100 */
[----:B------:R-:W-:Y:S01]  /*6a20*/  IMAD.MOV.U32 R10, RZ, RZ, R7 ;  /* 0x000000ffff0a7224 */ /* 0x000fe200078e0007 */
[----:B------:R-:W-:-:S02]  /*6a30*/  PRMT R8, R4, 0x5410, R25 ;  /* 0x0000541004087816 */ /* 0x000fc40000000019 */
[----:B------:R-:W-:Y:S02]  /*6a40*/  SHF.L.U32 R5, R5, 0x1f, RZ ;  /* 0x0000001f05057819 */ /* 0x000fe400000006ff */
[----:B------:R-:W-:Y:S02]  /*6a50*/  PRMT R14, R14, 0x5410, R31 ;  /* 0x000054100e0e7816 */ /* 0x000fe4000000001f */
[----:B------:R-:W3:Y:S01]  /*6a60*/  SYNCS.PHASECHK.TRANS64.TRYWAIT P0, [R18+URZ+0x16800], R5 ;  /* 0x01680005120075a7 */ /* 0x000ee2000800017f */
[----:B------:R-:W-:Y:S02]  /*6a70*/  ISETP.GE.AND P1, PT, R153, R20, PT ;  /* 0x000000149900720c */ /* 0x000fe40003f26270 */
[----:B------:R-:W-:Y:S01]  /*6a80*/  PRMT R15, R15, 0x5410, R24 ;  /* 0x000054100f0f7816 */ /* 0x000fe20000000018 */
[----:B0-----:R-:W-:Y:S01]  /*6a90*/  VIADD R34, R21, 0xffffff80 ;  /* 0xffffff8015227836 */ /* 0x001fe20000000000 */
[----:B------:R-:W-:-:S04]  /*6aa0*/  SHF.R.U32.HI R21, RZ, 0x10, R9 ;  /* 0x00000010ff157819 */ /* 0x000fc80000011609 */
[----:B------:R-:W-:-:S04]  /*6ab0*/  SHF.R.S32.HI R32, RZ, 0x1f, R34 ;  /* 0x0000001fff207819 */ /* 0x000fc80000011422 */
[----:B------:R-:W-:-:S04]  /*6ac0*/  LEA.HI R32, R32, R34, RZ, 0x5 ;  /* 0x0000002220207211 */ /* 0x000fc800078f28ff */
[----:B------:R-:W-:Y:S01]  /*6ad0*/  SHF.R.S32.HI R32, RZ, 0x5, R32 ;  /* 0x00000005ff207819 */ /* 0x000fe20000011420 */
[C---:B--2---:R-:W-:Y:S01]  /*6ae0*/  IMAD.SHL.U32 R0, R30.reuse, 0x40, RZ ;  /* 0x000000401e007824 */ /* 0x044fe200078e00ff */
[----:B------:R-:W-:-:S04]  /*6af0*/  LOP3.LUT P2, RZ, R30, 0x4, RZ, 0xc0, !PT ;  /* 0x000000041eff7812 */ /* 0x000fc8000784c0ff */
[----:B-1----:R-:W-:-:S04]  /*6b00*/  LOP3.LUT R3, R0, 0x1c0, RZ, 0xc0, !PT ;  /* 0x000001c000037812 */ /* 0x002fc800078ec0ff */
[----:B------:R-:W-:Y:S02]  /*6b10*/  LOP3.LUT R0, R3, 0x18, R16, 0xf8, !PT ;  /* 0x0000001803007812 */ /* 0x000fe400078ef810 */
[----:B------:R-:W-:-:S04]  /*6b20*/  SHF.R.U32.HI R3, RZ, 0x3, R3 ;  /* 0x00000003ff037819 */ /* 0x000fc80000011603 */
[----:B------:R-:W-:Y:S01]  /*6b30*/  LOP3.LUT R28, R0, R3, RZ, 0x3c, !PT ;  /* 0x00000003001c7212 */ /* 0x000fe200078e3cff */
[----:B------:R-:W-:Y:S02]  /*6b40*/  IMAD.MOV.U32 R0, RZ, RZ, R11 ;  /* 0x000000ffff007224 */ /* 0x000fe400078e000b */
[----:B------:R-:W-:Y:S02]  /*6b50*/  IMAD.MOV.U32 R3, RZ, RZ, R12 ;  /* 0x000000ffff037224 */ /* 0x000fe400078e000c */
[----:B------:R-:W-:Y:S01]  /*6b60*/  IMAD R11, R32, 0x200, R28 ;  /* 0x00000200200b7824 */ /* 0x000fe200078e021c */
[----:B------:R-:W-:Y:S01]  /*6b70*/  PRMT R13, R0, 0x5410, R27 ;  /* 0x00005410000d7816 */ /* 0x000fe2000000001b */
[----:B------:R-:W-:Y:S01]  /*6b80*/  IMAD.MOV.U32 R12, RZ, RZ, R9 ;  /* 0x000000ffff0c7224 */ /* 0x000fe200078e0009 */
[----:B------:R-:W-:Y:S01]  /*6b90*/  MOV R9, R6 ;  /* 0x0000000600097202 */ /* 0x000fe20000000f00 */
[----:B------:R-:W-:Y:S01]  /*6ba0*/  IMAD R11, R11, 0x2, R18 ;  /* 0x000000020b0b7824 */ /* 0x000fe200078e0212 */
[----:B------:R-:W-:-:S02]  /*6bb0*/  SHF.R.U64 R6, R6, 0x10, R7 ;  /* 0x0000001006067819 */ /* 0x000fc40000001207 */
[----:B------:R-:W-:Y:S01]  /*6bc0*/  SHF.R.U32.HI R7, RZ, 0x10, R7 ;  /* 0x00000010ff077819 */ /* 0x000fe20000011607 */
[----:B------:R-:W-:Y:S01]  /*6bd0*/  VIADD R4, R11, 0x8400 ;  /* 0x000084000b047836 */ /* 0x000fe20000000000 */
[----:B------:R-:W-:Y:S01]  /*6be0*/  PRMT R3, R3, 0x5410, R26 ;  /* 0x0000541003037816 */ /* 0x000fe2000000001a */
[----:B------:R-:W-:Y:S01]  /*6bf0*/  VIADD R0, R11, 0x8440 ;  /* 0x000084400b007836 */ /* 0x000fe20000000000 */
[----:B---3--:R-:W-:Y:S06]  /*6c00*/  @!P0 BRA `(.L_x_13354) ;  /* 0x0000010400548947 */ /* 0x008fec0003800000 */
.L_x_13558:
[----:B------:R-:W-:Y:S05]  /*6c10*/  BSYNC B1 ;  /* 0x0000000000017941 */ /* 0x000fea0003800000 */
.L_x_13353:
[----:B------:R-:W-:Y:S01]  /*6c20*/  BSSY B1, `(.L_x_13355) ;  /* 0x0000059000017945 */ /* 0x000fe20003800000 */
[----:B------:R-:W-:Y:S01]  /*6c30*/  PRMT R12, R12, 0x5410, R21 ;  /* 0x000054100c0c7816 */ /* 0x000fe20000000015 */
[----:B------:R-:W-:Y:S01]  /*6c40*/  @P2 VIADD R0, R4, 0xffffffc0 ;  /* 0xffffffc004002836 */ /* 0x000fe20000000000 */
        /* <DEDUP_REMOVED lines=8> */
[----:B0-----:R-:W0:Y:S01]  /*6cd0*/  LDS.128 R4, [R11+0x8400] ;  /* 0x008400000b047984 */ /* 0x001e220000000c00 */
[C---:B------:R-:W-:Y:S01]  /*6ce0*/  SHF.L.U32 R30, R15.reuse, 0x10, RZ ;  /* 0x000000100f1e7819 */ /* 0x040fe200000006ff */
        /* <DEDUP_REMOVED lines=14> */
[----:B------:R-:W-:Y:S01]  /*6dd0*/  FMUL.FTZ R37, R5, R28 ;  /* 0x0000001c05257220 */ /* 0x000fe20000410000 */
        /* <DEDUP_REMOVED lines=21> */
.L_x_13358:
[----:B------:R-:W-:Y:S05]  /*6f30*/  BSYNC B2 ;  /* 0x0000000000027941 */ /* 0x000fea0003800000 */
.L_x_13357:
[----:B------:R-:W-:Y:S05]  /*6f40*/  @P1 BRA `(.L_x_13356) ;  /* 0x0000000000981947 */ /* 0x000fea0003800000 */
[----:B01----:R-:W0:Y:S01]  /*6f50*/  LDS.128 R4, [R0] ;  /* 0x0000000000047984 */ /* 0x003e220000000c00 */
[----:B------:R-:W-:Y:S01]  /*6f60*/  IMAD.U32 R30, R9, 0x10000, RZ ;  /* 0x00010000091e7824 */ /* 0x000fe200078e00ff */
[C---:B------:R-:W-:Y:S01]  /*6f70*/  LOP3.LUT R28, R3.reuse, 0xffff0000, RZ, 0xc0, !PT ;  /* 0xffff0000031c7812 */ /* 0x040fe200078ec0ff */
[----:B------:R-:W-:Y:S01]  /*6f80*/  IMAD.U32 R27, R3, 0x10000, RZ ;  /* 0x00010000031b7824 */ /* 0x000fe200078e00ff */
[----:B------:R-:W-:Y:S01]  /*6f90*/  LOP3.LUT R31, R9, 0xffff0000, RZ, 0xc0, !PT ;  /* 0xffff0000091f7812 */ /* 0x000fe200078ec0ff */
[C---:B0-----:R-:W-:Y:S01]  /*6fa0*/  IMAD.U32 R21, R4.reuse, 0x10000, RZ ;  /* 0x0001000004157824 */ /* 0x041fe200078e00ff */
[----:B------:R-:W-:Y:S01]  /*6fb0*/  LOP3.LUT R4, R4, 0xffff0000, RZ, 0xc0, !PT ;  /* 0xffff000004047812 */ /* 0x000fe200078ec0ff */
[C---:B------:R-:W-:Y:S01]  /*6fc0*/  IMAD.U32 R24, R5.reuse, 0x10000, RZ ;  /* 0x0001000005187824 */ /* 0x040fe200078e00ff */
[----:B------:R-:W-:Y:S01]  /*6fd0*/  LOP3.LUT R5, R5, 0xffff0000, RZ, 0xc0, !PT ;  /* 0xffff000005057812 */ /* 0x000fe200078ec0ff */
[----:B------:R-:W-:Y:S01]  /*6fe0*/  IMAD.U32 R25, R6, 0x10000, RZ ;  /* 0x0001000006197824 */ /* 0x000fe200078e00ff */
[----:B------:R-:W-:Y:S01]  /*6ff0*/  SHF.L.U32 R26, R7, 0x10, RZ ;  /* 0x00000010071a7819 */ /* 0x000fe200000006ff */
[C---:B------:R-:W-:Y:S01]  /*7000*/  FMUL.FTZ R32, R4.reuse, R30 ;  /* 0x0000001e04207220 */ /* 0x040fe20000410000 */
[----:B------:R-:W-:Y:S01]  /*7010*/  FMUL.FTZ R33, R4, R27 ;  /* 0x0000001b04217220 */ /* 0x000fe20000410000 */
[C---:B------:R-:W-:Y:S01]  /*7020*/  FMUL.FTZ R35, R5.reuse, R31 ;  /* 0x0000001f05237220 */ /* 0x040fe20000410000 */
[----:B------:R-:W-:Y:S01]  /*7030*/  FMUL.FTZ R37, R5, R28 ;  /* 0x0000001c05257220 */ /* 0x000fe20000410000 */
        /* <DEDUP_REMOVED lines=23> */
.L_x_13356:
[----:B------:R-:W-:Y:S05]  /*71b0*/  BSYNC B1 ;  /* 0x0000000000017941 */ /* 0x000fea0003800000 */
.L_x_13355:
        /* <DEDUP_REMOVED lines=9> */
[C---:B------:R-:W-:Y:S01]  /*7250*/  IMAD.U32 R26, R14.reuse, 0x10000, RZ ;  /* 0x000100000e1a7824 */ /* 0x040fe200078e00ff */
[C---:B------:R-:W-:Y:S01]  /*7260*/  LOP3.LUT R33, R15.reuse, 0xffff0000, RZ, 0xc0, !PT ;  /* 0xffff00000f217812 */ /* 0x040fe200078ec0ff */
        /* <DEDUP_REMOVED lines=18> */
[C---:B------:R-:W-:Y:S01]  /*7390*/  SHF.L.U32 R28, R12.reuse, 0x10, RZ ;  /* 0x000000100c1c7819 */ /* 0x040fe200000006ff */
[----:B------:R-:W-:Y:S01]  /*73a0*/  FFMA.FTZ R20, R33, R21, R20 ;  /* 0x0000001521147223 */ /* 0x000fe20000010014 */
[----:B------:R-:W-:Y:S01]  /*73b0*/  LOP3.LUT R31, R12, 0xffff0000, RZ, 0xc0, !PT ;  /* 0xffff00000c1f7812 */ /* 0x000fe200078ec0ff */
[-C--:B------:R-:W-:Y:S01]  /*73c0*/  FMUL.FTZ R21, R26, R6.reuse ;  /* 0x000000061a157220 */ /* 0x080fe20000410000 */
[----:B------:R-:W-:Y:S01]  /*73d0*/  LOP3.LUT R25, R13, 0xffff0000, RZ, 0xc0, !PT ;  /* 0xffff00000d197812 */ /* 0x000fe200078ec0ff */
[C---:B------:R-:W-:Y:S01]  /*73e0*/  FMUL.FTZ R13, R28.reuse, R6 ;  /* 0x000000061c0d7220 */ /* 0x040fe20000410000 */
[----:B------:R-:W-:Y:S01]  /*73f0*/  F2FP.BF16.F32.PACK_AB R4, R27, R4 ;  /* 0x000000041b04723e */ /* 0x000fe200000010ff */
[-C--:B------:R-:W-:Y:S01]  /*7400*/  FMUL.FTZ R12, R31, R7.reuse ;  /* 0x000000071f0c7220 */ /* 0x080fe20000410000 */
[-C--:B------:R-:W-:Y:S01]  /*7410*/  FFMA.FTZ R21, R28, R14.reuse, R21 ;  /* 0x0000000e1c157223 */ /* 0x080fe20000010015 */
[C---:B------:R-:W-:Y:S01]  /*7420*/  FMUL.FTZ R24, R25.reuse, R7 ;  /* 0x0000000719187220 */ /* 0x040fe20000410000 */
[----:B------:R-:W-:Y:S01]  /*7430*/  FFMA.FTZ R6, R26, R14, -R13 ;  /* 0x0000000e1a067223 */ /* 0x000fe2000001080d */
[----:B------:R-:W-:Y:S01]  /*7440*/  FFMA.FTZ R7, R25, R15, -R12 ;  /* 0x0000000f19077223 */ /* 0x000fe2000001080c */
[----:B------:R-:W-:Y:S01]  /*7450*/  F2FP.BF16.F32.PACK_AB R5, R20, R5 ;  /* 0x000000051405723e */ /* 0x000fe200000010ff */
[----:B------:R-:W-:-:S02]  /*7460*/  FFMA.FTZ R24, R31, R15, R24 ;  /* 0x0000000f1f187223 */ /* 0x000fc40000010018 */
[----:B------:R-:W-:-:S03]  /*7470*/  F2FP.BF16.F32.PACK_AB R6, R21, R6 ;  /* 0x000000061506723e */ /* 0x000fc600000010ff */
[----:B------:R-:W-:-:S05]  /*7480*/  F2FP.BF16.F32.PACK_AB R7, R24, R7 ;  /* 0x000000071807723e */ /* 0x000fca00000010ff */
[----:B------:R1:W-:Y:S02]  /*7490*/  STS.128 [R11+0xb400], R4 ;  /* 0x00b400040b007388 */ /* 0x0003e40000000c00 */
.L_x_13361:
[----:B------:R-:W-:Y:S05]  /*74a0*/  BSYNC B1 ;  /* 0x0000000000017941 */ /* 0x000fea0003800000 */
.L_x_13360:
[----:B------:R-:W-:Y:S05]  /*74b0*/  @P1 BRA `(.L_x_13359) ;  /* 0x00000010009c1947 */ /* 0x000fea0003800000 */
[----:B01----:R-:W0:Y:S01]  /*74c0*/  LDS.128 R4, [R0+0x3000] ;  /* 0x0030000000047984 */ /* 0x003e220000000c00 */
[C---:B------:R-:W-:Y:S01]  /*74d0*/  IMAD.U32 R21, R9.reuse, 0x10000, RZ ;  /* 0x0001000009157824 */ /* 0x040fe200078e00ff */
[----:B------:R-:W-:Y:S01]  /*74e0*/  LOP3.LUT R26, R9, 0xffff0000, RZ, 0xc0, !PT ;  /* 0xffff0000091a7812 */ /* 0x000fe200078ec0ff */
        /* <DEDUP_REMOVED lines=18> */
[----:B------:R-:W-:Y:S01]  /*7610*/  FFMA.FTZ R5, R24, R12, -R13 ;  /* 0x0000000c18057223 */ /* 0x000fe2000001080d */
[C---:B------:R-:W-:Y:S01]  /*7620*/  LOP3.LUT R21, R8.reuse, 0xffff0000, RZ, 0xc0, !PT ;  /* 0xffff000008157812 */ /* 0x040fe200078ec0ff */
[----:B------:R-:W-:Y:S02]  /*7630*/  IMAD.U32 R13, R8, 0x10000, RZ ;  /* 0x00010000080d7824 */ /* 0x000fe400078e00ff */
[----:B------:R-:W-:Y:S01]  /*7640*/  FMUL.FTZ R8, R25, R6 ;  /* 0x0000000619087220 */ /* 0x000fe20000410000 */
[-C--:B------:R-:W-:Y:S01]  /*7650*/  FMUL.FTZ R14, R27, R7.reuse ;  /* 0x000000071b0e7220 */ /* 0x080fe20000410000 */
[----:B------:R-:W-:Y:S01]  /*7660*/  FFMA.FTZ R12, R26, R12, R15 ;  /* 0x0000000c1a0c7223 */ /* 0x000fe2000001000f */
        /* <DEDUP_REMOVED lines=12> */
.L_x_13349:
[----:B------:R-:W-:-:S03]  /*7730*/  UMOV UR4, 0xffffffff ;  /* 0xffffffff00047882 */ /* 0x000fc60000000000 */
[----:B------:R-:W-:Y:S05]  /*7740*/  BRA.DIV UR4, `(.L_x_13362) ;  /* 0x000000fa04987947 */ /* 0x000fea000b800000 */
[----:B------:R0:W1:Y:S04]  /*7750*/  SHFL.IDX PT, R0, R26, RZ, 0x1c1f ;  /* 0x001c1fff1a007589 */ /* 0x00006800000e0000 */
[----:B------:R0:W0:Y:S04]  /*7760*/  SHFL.IDX PT, R3, R25, RZ, 0x1c1f ;  /* 0x001c1fff19037589 */ /* 0x00002800000e0000 */
[----:B------:R0:W0:Y:S04]  /*7770*/  SHFL.IDX PT, R20, R28, RZ, 0x1c1f ;  /* 0x001c1fff1c147589 */ /* 0x00002800000e0000 */
[----:B---3--:R3:W0:Y:S02]  /*7780*/  SHFL.IDX PT, R14, R27, RZ, 0x1c1f ;  /* 0x001c1fff1b0e7589 */ /* 0x00862400000e0000 */
.L_x_13564:
[----:B------:R-:W-:Y:S01]  /*7790*/  ULDC UR4, c[0x0][0x448] ;  /* 0x0001120000047ab9 */ /* 0x000fe20000000800 */
[----:B------:R-:W-:Y:S01]  /*77a0*/  BSSY B1, `(.L_x_13363) ;  /* 0x0000014000017945 */ /* 0x000fe20003800000 */
[----:B------:R-:W-:Y:S01]  /*77b0*/  IMAD R24, R24, UR4, RZ ;  /* 0x0000000418187c24 */ /* 0x000fe2000f8e02ff */
[----:B------:R-:W-:Y:S02]  /*77c0*/  CS2R R6, SRZ ;  /* 0x0000000000067805 */ /* 0x000fe4000001ff00 */
[----:B------:R-:W-:Y:S02]  /*77d0*/  CS2R R8, SRZ ;  /* 0x0000000000087805 */ /* 0x000fe4000001ff00 */
[----:B----4-:R-:W-:Y:S02]  /*77e0*/  CS2R R10, SRZ ;  /* 0x00000000000a7805 */ /* 0x010fe4000001ff00 */
[----:B------:R-:W-:Y:S02]  /*77f0*/  ISETP.GE.AND P0, PT, R4, R24, PT ;  /* 0x000000180400720c */ /* 0x000fe40003f06270 */
[----:B------:R-:W-:-:S11]  /*7800*/  CS2R R4, SRZ ;  /* 0x0000000000047805 */ /* 0x000fd6000001ff00 */
[----:B------:R-:W-:Y:S05]  /*7810*/  @P0 BRA `(.L_x_13364) ;  /* 0x0000000000300947 */ /* 0x000fea0003800000 */
[----:B------:R-:W-:Y:S01]  /*7820*/  ULDC UR4, c[0x0][0x3f4] ;  /* 0x0000fd0000047ab9 */ /* 0x000fe20000000800 */
[C---:B------:R-:W-:Y:S02]  /*7830*/  SHF.L.U32 R15, R16.reuse, 0x1, RZ ;  /* 0x00000001100f7819 */ /* 0x040fe400000006ff */
[C---:B------:R-:W-:Y:S02]  /*7840*/  ISETP.GE.AND P2, PT, R16.reuse, UR4, PT ;  /* 0x0000000410007c0c */ /* 0x040fe4000bf46270 */
[----:B------:R-:W-:Y:S02]  /*7850*/  SHF.L.U64.HI R5, R16, 0x1, R17 ;  /* 0x0000000110057819 */ /* 0x000fe40000010211 */
[-C--:B0-----:R-:W-:Y:S02]  /*7860*/  IADD3 R12, P0, R3, R15.reuse, RZ ;  /* 0x0000000f030c7210 */ /* 0x081fe40007f1e0ff */
[----:B------:R-:W-:-:S03]  /*7870*/  IADD3 R14, P1, R14, R15, RZ ;  /* 0x0000000f0e0e7210 */ /* 0x000fc60007f3e0ff */
[--C-:B-12---:R-:W-:Y:S02]  /*7880*/  IMAD.X R13, R0, 0x1, R5.reuse, P0 ;  /* 0x00000001000d7824 */ /* 0x106fe400000e0605 */
[----:B------:R-:W-:Y:S01]  /*7890*/  IMAD.X R15, R20, 0x1, R5, P1 ;  /* 0x00000001140f7824 */ /* 0x000fe200008e0605 */
[----:B------:R-:W-:Y:S01]  /*78a0*/  CS2R R4, SRZ ;  /* 0x0000000000047805 */ /* 0x000fe2000001ff00 */
[----:B------:R-:W-:Y:S06]  /*78b0*/  @P2 BRA `(.L_x_13364) ;  /* 0x0000000000082947 */ /* 0x000fec0003800000 */
[----:B------:R4:W5:Y:S04]  /*78c0*/  LD.E.128 R4, desc[UR42][R12.64] ;  /* 0x0000002a0c047980 */ /* 0x000968000c101d00 */
[----:B------:R4:W5:Y:S02]  /*78d0*/  LD.E.128 R8, desc[UR42][R14.64] ;  /* 0x0000002a0e087980 */ /* 0x000964000c101d00 */
.L_x_13364:
[----:B------:R-:W-:Y:S05]  /*78e0*/  BSYNC B1 ;  /* 0x0000000000017941 */ /* 0x000fea0003800000 */
.L_x_13363:
[----:B------:R-:W-:Y:S01]  /*78f0*/  ULEA.HI UR4, UR37, UR37, URZ, 0x1 ;  /* 0x0000002525047291 */ /* 0x000fe2000f8f083f */
[----:B0-----:R-:W0:Y:S01]  /*7900*/  LDC R25, c[0x0][0x3f4] ;  /* 0x0000fd00ff197b82 */ /* 0x001e220000000800 */
[----:B-1----:R-:W-:Y:S01]  /*7910*/  IMAD R0, R33, -0xc0, R24 ;  /* 0xffffff4021007824 */ /* 0x002fe200078e0218 */
[----:B-----5:R-:W-:Y:S01]  /*7920*/  SHF.R.U64 R31, R8, 0x10, R9 ;  /* 0x00000010081f7819 */ /* 0x020fe20000001209 */
[----:B------:R-:W-:Y:S01]  /*7930*/  ULOP3.LUT UR4, UR4, 0xfffffffe, URZ, 0xc0, !UPT ;  /* 0xfffffffe04047892 */ /* 0x000fe2000f8ec03f */
[----:B----4-:R-:W-:Y:S01]  /*7940*/  IMAD.MOV.U32 R12, RZ, RZ, R8 ;  /* 0x000000ffff0c7224 */ /* 0x010fe200078e0008 */
[--C-:B------:R-:W-:Y:S01]  /*7950*/  SHF.R.U64 R26, R4, 0x10, R5.reuse ;  /* 0x00000010041a7819 */ /* 0x100fe20000001205 */
[----:B------:R-:W-:Y:S01]  /*7960*/  IMAD.MOV.U32 R21, RZ, RZ, R4 ;  /* 0x000000ffff157224 */ /* 0x000fe200078e0004 */
[----:B------:R-:W-:Y:S01]  /*7970*/  UIADD3 UR4, UR37, -UR4, URZ ;  /* 0x8000000425047290 */ /* 0x000fe2000fffe03f */
[----:B------:R-:W-:Y:S01]  /*7980*/  IMAD.MOV.U32 R3, RZ, RZ, R6 ;  /* 0x000000ffff037224 */ /* 0x000fe200078e0006 */
[----:B------:R-:W-:Y:S01]  /*7990*/  VIMNMX R8, R0, 0xc0, PT ;  /* 0x000000c000087848 */ /* 0x000fe20003fe0100 */
[--C-:B--2---:R-:W-:Y:S01]  /*79a0*/  IMAD.MOV.U32 R13, RZ, RZ, R5.reuse ;  /* 0x000000ffff0d7224 */ /* 0x104fe200078e0005 */
[----:B------:R-:W-:Y:S01]  /*79b0*/  SHF.R.U32.HI R24, RZ, 0x10, R5 ;  /* 0x00000010ff187819 */ /* 0x000fe20000011605 */
[--C-:B------:R-:W-:Y:S01]  /*79c0*/  IMAD.MOV.U32 R15, RZ, RZ, R7.reuse ;  /* 0x000000ffff0f7224 */ /* 0x100fe200078e0007 */
[--C-:B------:R-:W-:Y:S01]  /*79d0*/  SHF.R.U64 R6, R6, 0x10, R7.reuse ;  /* 0x0000001006067819 */ /* 0x100fe20000001207 */
[----:B---3--:R-:W-:Y:S01]  /*79e0*/  IMAD.U32 R27, RZ, RZ, UR4 ;  /* 0x00000004ff1b7e24 */ /* 0x008fe2000f8e00ff */
[----:B------:R-:W-:Y:S01]  /*79f0*/  SHF.R.U32.HI R4, RZ, 0x10, R7 ;  /* 0x00000010ff047819 */ /* 0x000fe20000011607 */
[--C-:B------:R-:W-:Y:S01]  /*7a00*/  IMAD.MOV.U32 R14, RZ, RZ, R9.reuse ;  /* 0x000000ffff0e7224 */ /* 0x100fe200078e0009 */
[----:B------:R-:W-:Y:S01]  /*7a10*/  SHF.R.U32.HI R9, RZ, 0x10, R9 ;  /* 0x00000010ff097819 */ /* 0x000fe20000011609 */
[----:B------:R-:W-:Y:S01]  /*7a20*/  IMAD.MOV.U32 R0, RZ, RZ, R11 ;  /* 0x000000ffff007224 */ /* 0x000fe200078e000b */
[----:B------:R-:W-:Y:S01]  /*7a30*/  SHF.L.U32 R27, R27, 0x1f, RZ ;  /* 0x0000001f1b1b7819 */ /* 0x000fe200000006ff */
[----:B------:R-:W-:Y:S01]  /*7a40*/  VIADD R28, R153, 0x60 ;  /* 0x00000060991c7836 */ /* 0x000fe20000000000 */
[----:B------:R-:W-:Y:S01]  /*7a50*/  MOV R20, R10 ;  /* 0x0000000a00147202 */ /* 0x000fe20000000f00 */
[----:B------:R-:W-:Y:S01]  /*7a60*/  BSSY B1, `(.L_x_13365) ;  /* 0x0000010000017945 */ /* 0x000fe20003800000 */
[----:B------:R-:W1:Y:S01]  /*7a70*/  SYNCS.PHASECHK.TRANS64.TRYWAIT P1, [R18+URZ+0x16800], R27 ;  /* 0x0168001b120075a7 */ /* 0x000e62000802017f */
[----:B0-----:R-:W-:-:S02]  /*7a80*/  ISETP.GE.AND P0, PT, R16, R25, PT ;  /* 0x000000191000720c */ /* 0x001fc40003f06270 */
[--C-:B------:R-:W-:Y:S02]  /*7a90*/  SHF.R.U64 R7, R10, 0x10, R11.reuse ;  /* 0x000000100a077819 */ /* 0x100fe4000000120b */
[----:B------:R-:W-:Y:S02]  /*7aa0*/  SHF.R.U32.HI R5, RZ, 0x10, R11 ;  /* 0x00000010ff057819 */ /* 0x000fe4000001160b */
[-C--:B------:R-:W-:Y:S02]  /*7ab0*/  ISETP.GE.OR P2, PT, R153, R8.reuse, P0 ;  /* 0x000000089900720c */ /* 0x080fe40000746670 */
[----:B------:R-:W-:Y:S02]  /*7ac0*/  PRMT R21, R21, 0x5410, R26 ;  /* 0x0000541015157816 */ /* 0x000fe4000000001a */
[----:B------:R-:W-:Y:S02]  /*7ad0*/  ISETP.GE.OR P0, PT, R28, R8, P0 ;  /* 0x000000081c00720c */ /* 0x000fe40000706670 */
[----:B------:R-:W-:-:S02]  /*7ae0*/  PRMT R13, R13, 0x5410, R24 ;  /* 0x000054100d0d7816 */ /* 0x000fc40000000018 */
[----:B------:R-:W-:Y:S02]  /*7af0*/  PRMT R3, R3, 0x5410, R6 ;  /* 0x0000541003037816 */ /* 0x000fe40000000006 */
[----:B------:R-:W-:Y:S02]  /*7b00*/  PRMT R15, R15, 0x5410, R4 ;  /* 0x000054100f0f7816 */ /* 0x000fe40000000004 */
[----:B------:R-:W-:Y:S02]  /*7b10*/  PRMT R12, R12, 0x5410, R31 ;  /* 0x000054100c0c7816 */ /* 0x000fe4000000001f */
[----:B------:R-:W-:Y:S02]  /*7b20*/  PRMT R14, R14, 0x5410, R9 ;  /* 0x000054100e0e7816 */ /* 0x000fe40000000009 */
[----:B------:R-:W-:Y:S02]  /*7b30*/  PRMT R20, R20, 0x5410, R7 ;  /* 0x0000541014147816 */ /* 0x000fe40000000007 */
[----:B------:R-:W-:Y:S01]  /*7b40*/  PRMT R0, R0, 0x5410, R5 ;  /* 0x0000541000007816 */ /* 0x000fe20000000005 */
[----:B-1----:R-:W-:Y:S06]  /*7b50*/  @!P1 BRA `(.L_x_13366) ;  /* 0x000000f800049947 */ /* 0x002fec0003800000 */
.L_x_13565:
[----:B------:R-:W-:Y:S05]  /*7b60*/  BSYNC B1 ;  /* 0x0000000000017941 */ /* 0x000fea0003800000 */
.L_x_13365:
[----:B------:R-:W-:Y:S04]  /*7b70*/  BSSY B1, `(.L_x_13367) ;  /* 0x0000060000017945 */ /* 0x000fe80003800000 */
[----:B------:R-:W-:Y:S05]  /*7b80*/  @P2 BRA `(.L_x_13368) ;  /* 0x0000000400782947 */ /* 0x000fea0003800000 */
[----:B------:R-:W2:Y:S01]  /*7b90*/  LDL R4, [R1+0x20] ;  /* 0x0000200001047983 */ /* 0x000ea20000100800 */
[C---:B------:R-:W-:Y:S01]  /*7ba0*/  IMAD.U32 R37, R12.reuse, 0x10000, RZ ;  /* 0x000100000c257824 */ /* 0x040fe200078e00ff */
[----:B------:R-:W-:Y:S01]  /*7bb0*/  LOP3.LUT R39, R12, 0xffff0000, RZ, 0xc0, !PT ;  /* 0xffff00000c277812 */ /* 0x000fe200078ec0ff */
[----:B------:R-:W-:Y:S01]  /*7bc0*/  IMAD.U32 R35, R21, 0x10000, RZ ;  /* 0x0001000015237824 */ /* 0x000fe200078e00ff */
[----:B------:R-:W1:Y:S02]  /*7bd0*/  S2R R5, SR_TID.X ;  /* 0x0000000000057919 */ /* 0x000e640000002100 */
[----:B-1----:R-:W-:-:S05]  /*7be0*/  VIADD R5, R5, 0xffffff80 ;  /* 0xffffff8005057836 */ /* 0x002fca0000000000 */
[----:B------:R-:W-:-:S04]  /*7bf0*/  SHF.R.S32.HI R8, RZ, 0x1f, R5 ;  /* 0x0000001fff087819 */ /* 0x000fc80000011405 */
[----:B------:R-:W-:Y:S01]  /*7c00*/  LEA.HI R8, R8, R5, RZ, 0x5 ;  /* 0x0000000508087211 */ /* 0x000fe200078f28ff */
[----:B------:R-:W-:-:S03]  /*7c10*/  IMAD.IADD R5, R16, 0x1, R25 ;  /* 0x0000000110057824 */ /* 0x000fc600078e0219 */
[----:B------:R-:W-:Y:S01]  /*7c20*/  SHF.R.S32.HI R8, RZ, 0x5, R8 ;  /* 0x00000005ff087819 */ /* 0x000fe20000011408 */
[----:B--2---:R-:W-:-:S05]  /*7c30*/  IMAD.SHL.U32 R4, R4, 0x40, RZ ;  /* 0x0000004004047824 */ /* 0x004fca00078e00ff */
[----:B------:R-:W-:-:S04]  /*7c40*/  LOP3.LUT R6, R4, 0x1c0, RZ, 0xc0, !PT ;  /* 0x000001c004067812 */ /* 0x000fc800078ec0ff */
[C---:B------:R-:W-:Y:S02]  /*7c50*/  LOP3.LUT R4, R6.reuse, 0x38, R16, 0xf8, !PT ;  /* 0x0000003806047812 */ /* 0x040fe400078ef810 */
[----:B------:R-:W-:Y:S02]  /*7c60*/  SHF.R.U32.HI R7, RZ, 0x3, R6 ;  /* 0x00000003ff077819 */ /* 0x000fe40000011606 */
[----:B------:R-:W-:Y:S02]  /*7c70*/  LOP3.LUT R6, R6, 0x38, R5, 0xf8, !PT ;  /* 0x0000003806067812 */ /* 0x000fe400078ef805 */
[-C--:B------:R-:W-:Y:S02]  /*7c80*/  LOP3.LUT R4, R4, R7.reuse, RZ, 0x3c, !PT ;  /* 0x0000000704047212 */ /* 0x080fe400078e3cff */
[----:B------:R-:W-:-:S03]  /*7c90*/  LOP3.LUT R6, R6, R7, RZ, 0x3c, !PT ;  /* 0x0000000706067212 */ /* 0x000fc600078e3cff */
[C---:B------:R-:W-:Y:S02]  /*7ca0*/  IMAD R5, R8.reuse, 0x200, R4 ;  /* 0x0000020008057824 */ /* 0x040fe400078e0204 */
[----:B------:R-:W-:Y:S02]  /*7cb0*/  IMAD R9, R8, 0x200, R6 ;  /* 0x0000020008097824 */ /* 0x000fe400078e0206 */
[--C-:B------:R-:W-:Y:S02]  /*7cc0*/  IMAD R40, R5, 0x2, R18.reuse ;  /* 0x0000000205287824 */ /* 0x100fe400078e0212 */
[----:B------:R-:W-:-:S03]  /*7cd0*/  IMAD R42, R9, 0x2, R18 ;  /* 0x00000002092a7824 */ /* 0x000fc600078e0212 */
[----:B------:R-:W1:Y:S04]  /*7ce0*/  LDS.128 R4, [R40+0x8400] ;  /* 0x0084000028047984 */ /* 0x000e680000000c00 */
[----:B------:R-:W2:Y:S01]  /*7cf0*/  LDS.128 R8, [R42+0x8400] ;  /* 0x008400002a087984 */ /* 0x000ea20000000c00 */
[----:B-1----:R-:W-:Y:S01]  /*7d00*/  SHF.L.U32 R24, R4, 0x10, RZ ;  /* 0x0000001004187819 */ /* 0x002fe200000006ff */
[----:B0-----:R-:W-:Y:S01]  /*7d10*/  IMAD.U32 R27, R6, 0x10000, RZ ;  /* 0x00010000061b7824 */ /* 0x001fe200078e00ff */
[----:B------:R-:W-:Y:S01]  /*7d20*/  LOP3.LUT R4, R4, 0xffff0000, RZ, 0xc0, !PT ;  /* 0xffff000004047812 */ /* 0x000fe200078ec0ff */
[----:B------:R-:W-:Y:S01]  /*7d30*/  IMAD.U32 R26, R5, 0x10000, RZ ;  /* 0x00010000051a7824 */ /* 0x000fe200078e00ff */
[----:B------:R-:W-:Y:S01]  /*7d40*/  LOP3.LUT R6, R6, 0xffff0000, RZ, 0xc0, !PT ;  /* 0xffff000006067812 */ /* 0x000fe200078ec0ff */
[C---:B--2---:R-:W-:Y:S01]  /*7d50*/  IMAD.U32 R30, R8.reuse, 0x10000, RZ ;  /* 0x00010000081e7824 */ /* 0x044fe200078e00ff */
[----:B------:R-:W-:Y:S01]  /*7d60*/  LOP3.LUT R8, R8, 0xffff0000, RZ, 0xc0, !PT ;  /* 0xffff000008087812 */ /* 0x000fe200078ec0ff */
[C---:B------:R-:W-:Y:S01]  /*7d70*/  IMAD.U32 R32, R10.reuse, 0x10000, RZ ;  /* 0x000100000a207824 */ /* 0x040fe200078e00ff */
[----:B------:R-:W-:Y:S01]  /*7d80*/  LOP3.LUT R10, R10, 0xffff0000, RZ, 0xc0, !PT ;  /* 0xffff00000a0a7812 */ /* 0x000fe200078ec0ff */
[C---:B------:R-:W-:Y:S01]  /*7d90*/  FMUL.FTZ R41, R30.reuse, R37 ;  /* 0x000000251e297220 */ /* 0x040fe20000410000 */
[----:B------:R-:W-:Y:S01]  /*7da0*/  FMUL.FTZ R43, R30, R35 ;  /* 0x000000231e2b7220 */ /* 0x000fe20000410000 */
[----:B------:R-:W-:Y:S01]  /*7db0*/  SHF.L.U32 R30, R20, 0x10, RZ ;  /* 0x00000010141e7819 */ /* 0x000fe200000006ff */
[----:B------:R-:W-:Y:S01]  /*7dc0*/  FMUL.FTZ R45, R8, R39 ;  /* 0x00000027082d7220 */ /* 0x000fe20000410000 */
[C---:B------:R-:W-:Y:S01]  /*7dd0*/  FFMA.FTZ R41, R24.reuse, R35, -R41 ;  /* 0x0000002318297223 */ /* 0x040fe20000010829 */
[----:B------:R-:W-:Y:S01]  /*7de0*/  LOP3.LUT R35, R21, 0xffff0000, RZ, 0xc0, !PT ;  /* 0xffff000015237812 */ /* 0x000fe200078ec0ff */
[----:B------:R-:W-:Y:S01]  /*7df0*/  FFMA.FTZ R43, R24, R37, R43 ;  /* 0x00000025182b7223 */ /* 0x000fe2000001002b */
[----:B------:R-:W-:Y:S01]  /*7e00*/  IMAD.U32 R24, R3, 0x10000, RZ ;  /* 0x0001000003187824 */ /* 0x000fe200078e00ff */
[----:B------:R-:W-:Y:S01]  /*7e10*/  LOP3.LUT R37, R20, 0xffff0000, RZ, 0xc0, !PT ;  /* 0xffff000014257812 */ /* 0x000fe200078ec0ff */
[----:B------:R-:W-:-:S02]  /*7e20*/  IMAD.U32 R31, R9, 0x10000, RZ ;  /* 0x00010000091f7824 */ /* 0x000fc400078e00ff */
[-C--:B------:R-:W-:Y:S01]  /*7e30*/  FMUL.FTZ R47, R8, R35.reuse ;  /* 0x00000023082f7220 */ /* 0x080fe20000410000 */
[----:B------:R-:W-:Y:S01]  /*7e40*/  FFMA.FTZ R34, R4, R35, -R45 ;  /* 0x0000002304227223 */ /* 0x000fe2000001082d */
[C---:B------:R-:W-:Y:S01]  /*7e50*/  FMUL.FTZ R8, R32.reuse, R30 ;  /* 0x0000001e20087220 */ /* 0x040fe20000410000 */
[-C--:B------:R-:W-:Y:S01]  /*7e60*/  FMUL.FTZ R45, R32, R24.reuse ;  /* 0x00000018202d7220 */ /* 0x080fe20000410000 */
[----:B------:R-:W-:Y:S01]  /*7e70*/  LOP3.LUT R35, R3, 0xffff0000, RZ, 0xc0, !PT ;  /* 0xffff000003237812 */ /* 0x000fe200078ec0ff */
[----:B------:R-:W-:Y:S01]  /*7e80*/  FFMA.FTZ R32, R4, R39, R47 ;  /* 0x0000002704207223 */ /* 0x000fe2000001002f */
[C---:B------:R-:W-:Y:S01]  /*7e90*/  FFMA.FTZ R36, R27.reuse, R24, -R8 ;  /* 0x000000181b247223 */ /* 0x040fe20000010808 */
[----:B------:R-:W-:Y:S01]  /*7ea0*/  FFMA.FTZ R45, R27, R30, R45 ;  /* 0x0000001e1b2d7223 */ /* 0x000fe2000001002d */
[----:B------:R-:W-:Y:S01]  /*7eb0*/  FMUL.FTZ R27, R10, R37 ;  /* 0x000000250a1b7220 */ /* 0x000fe20000410000 */
[----:B------:R-:W-:Y:S02]  /*7ec0*/  IMAD.U32 R24, R14, 0x10000, RZ ;  /* 0x000100000e187824 */ /* 0x000fe400078e00ff */
[----:B------:R-:W-:Y:S01]  /*7ed0*/  FMUL.FTZ R39, R10, R35 ;  /* 0x000000230a277220 */ /* 0x000fe20000410000 */
[----:B------:R-:W-:-:S02]  /*7ee0*/  IMAD.U32 R33, R11, 0x10000, RZ ;  /* 0x000100000b217824 */ /* 0x000fc400078e00ff */
[----:B------:R-:W-:Y:S01]  /*7ef0*/  FFMA.FTZ R35, R6, R35, -R27 ;  /* 0x0000002306237223 */ /* 0x000fe2000001081b */
[----:B------:R-:W-:Y:S02]  /*7f00*/  IMAD.U32 R4, R13, 0x10000, RZ ;  /* 0x000100000d047824 */ /* 0x000fe400078e00ff */
[----:B------:R-:W-:Y:S01]  /*7f10*/  FMUL.FTZ R27, R31, R24 ;  /* 0x000000181f1b7220 */ /* 0x000fe20000410000 */
[----:B------:R-:W-:Y:S02]  /*7f20*/  IMAD.U32 R10, R0, 0x10000, RZ ;  /* 0x00010000000a7824 */ /* 0x000fe400078e00ff */
[----:B------:R-:W-:Y:S01]  /*7f30*/  FFMA.FTZ R30, R6, R37, R39 ;  /* 0x00000025061e7223 */ /* 0x000fe20000010027 */
[----:B------:R-:W-:Y:S02]  /*7f40*/  IMAD.U32 R28, R7, 0x10000, RZ ;  /* 0x00010000071c7824 */ /* 0x000fe400078e00ff */
[----:B------:R-:W-:Y:S01]  /*7f50*/  FMUL.FTZ R31, R31, R4 ;  /* 0x000000041f1f7220 */ /* 0x000fe20000410000 */
[----:B------:R-:W-:-:S02]  /*7f60*/  IMAD.U32 R8, R15, 0x10000, RZ ;  /* 0x000100000f087824 */ /* 0x000fc400078e00ff */
[----:B------:R-:W-:Y:S01]  /*7f70*/  FMUL.FTZ R37, R33, R10 ;  /* 0x0000000a21257220 */ /* 0x000fe20000410000 */
[----:B------:R-:W-:Y:S01]  /*7f80*/  LOP3.LUT R9, R9, 0xffff0000, RZ, 0xc0, !PT ;  /* 0xffff000009097812 */ /* 0x000fe200078ec0ff */
[----:B------:R-:W-:Y:S01]  /*7f90*/  FFMA.FTZ R31, R26, R24, R31 ;  /* 0x000000181a1f7223 */ /* 0x000fe2000001001f */
[-C--:B------:R-:W-:Y:S01]  /*7fa0*/  FMUL.FTZ R33, R33, R8.reuse ;  /* 0x0000000821217220 */ /* 0x080fe20000410000 */
[----:B------:R-:W-:Y:S01]  /*7fb0*/  FFMA.FTZ R37, R28, R8, -R37 ;  /* 0x000000081c257223 */ /* 0x000fe20000010825 */
[----:B------:R-:W-:Y:S01]  /*7fc0*/  LOP3.LUT R11, R11, 0xffff0000, RZ, 0xc0, !PT ;  /* 0xffff00000b0b7812 */ /* 0x000fe200078ec0ff */
[----:B------:R-:W-:Y:S01]  /*7fd0*/  FFMA.FTZ R27, R26, R4, -R27 ;  /* 0x000000041a1b7223 */ /* 0x000fe2000001081b */
[----:B------:R-:W-:Y:S01]  /*7fe0*/  LOP3.LUT R8, R14, 0xffff0000, RZ, 0xc0, !PT ;  /* 0xffff00000e087812 */ /* 0x000fe200078ec0ff */
[----:B------:R-:W-:Y:S01]  /*7ff0*/  FFMA.FTZ R33, R28, R10, R33 ;  /* 0x0000000a1c217223 */ /* 0x000fe20000010021 */
[----:B------:R-:W-:Y:S02]  /*8000*/  LOP3.LUT R24, R0, 0xffff0000, RZ, 0xc0, !PT ;  /* 0xffff000000187812 */ /* 0x000fe400078ec0ff */
        /* <DEDUP_REMOVED lines=22> */
.L_x_13368:
[----:B------:R-:W-:Y:S05]  /*8170*/  BSYNC B1 ;  /* 0x0000000000017941 */ /* 0x000fea0003800000 */
.L_x_13367:
[----:B------:R-:W-:Y:S05]  /*8180*/  @P0 BRA `(.L_x_13359) ;  /* 0x0000000400680947 */ /* 0x000fea0003800000 */
[----:B-1----:R-:W2:Y:S01]  /*8190*/  LDL R5, [R1+0x2c] ;  /* 0x00002c0001057983 */ /* 0x002ea20000100800 */
[C---:B------:R-:W-:Y:S02]  /*81a0*/  VIADD R6, R153.reuse, 0x60 ;  /* 0x0000006099067836 */ /* 0x040fe40000000000 */
[----:B------:R-:W-:Y:S01]  /*81b0*/  VIADD R7, R153, 0x60 ;  /* 0x0000006099077836 */ /* 0x000fe20000000000 */
[----:B------:R-:W3:Y:S01]  /*81c0*/  LDL R42, [R1+0x5c] ;  /* 0x00005c00012a7983 */ /* 0x000ee20000100800 */
[----:B------:R-:W-:Y:S02]  /*81d0*/  IMAD.SHL.U32 R6, R6, 0x40, RZ ;  /* 0x0000004006067824 */ /* 0x000fe400078e00ff */
[----:B------:R-:W-:Y:S01]  /*81e0*/  IMAD.SHL.U32 R7, R7, 0x40, RZ ;  /* 0x0000004007077824 */ /* 0x000fe200078e00ff */
[----:B------:R-:W-:Y:S02]  /*81f0*/  IADD3 R4, R16, R25, RZ ;  /* 0x0000001910047210 */ /* 0x000fe40007ffe0ff */
[----:B------:R-:W-:-:S02]  /*8200*/  LOP3.LUT R6, R6, 0x1c0, RZ, 0xc0, !PT ;  /* 0x000001c006067812 */ /* 0x000fc400078ec0ff */
[----:B------:R-:W-:Y:S02]  /*8210*/  LOP3.LUT R7, R7, 0x1c0, RZ, 0xc0, !PT ;  /* 0x000001c007077812 */ /* 0x000fe400078ec0ff */
[----:B------:R-:W-:Y:S02]  /*8220*/  SHF.R.U32.HI R6, RZ, 0x3, R6 ;  /* 0x00000003ff067819 */ /* 0x000fe40000011606 */
[----:B------:R-:W-:-:S04]  /*8230*/  LOP3.LUT R4, R7, 0x38, R4, 0xf8, !PT ;  /* 0x0000003807047812 */ /* 0x000fc800078ef804 */
[----:B------:R-:W-:Y:S01]  /*8240*/  LOP3.LUT R4, R4, R6, RZ, 0x3c, !PT ;  /* 0x0000000604047212 */ /* 0x000fe200078e3cff */
[C---:B------:R-:W-:Y:S01]  /*8250*/  IMAD.U32 R37, R12.reuse, 0x10000, RZ ;  /* 0x000100000c257824 */ /* 0x040fe200078e00ff */
[C---:B------:R-:W-:Y:S02]  /*8260*/  SHF.L.U32 R35, R21.reuse, 0x10, RZ ;  /* 0x0000001015237819 */ /* 0x040fe400000006ff */
[----:B------:R-:W-:Y:S02]  /*8270*/  LOP3.LUT R38, R12, 0xffff0000, RZ, 0xc0, !PT ;  /* 0xffff00000c267812 */ /* 0x000fe400078ec0ff */
[----:B------:R-:W-:Y:S01]  /*8280*/  LOP3.LUT R12, R21, 0xffff0000, RZ, 0xc0, !PT ;  /* 0xffff0000150c7812 */ /* 0x000fe200078ec0ff */
[C---:B------:R-:W-:Y:S01]  /*8290*/  IMAD.U32 R41, R20.reuse, 0x10000, RZ ;  /* 0x0001000014297824 */ /* 0x040fe200078e00ff */
[----:B------:R-:W-:Y:S01]  /*82a0*/  LOP3.LUT R20, R20, 0xffff0000, RZ, 0xc0, !PT ;  /* 0xffff000014147812 */ /* 0x000fe200078ec0ff */
[C---:B------:R-:W-:Y:S01]  /*82b0*/  IMAD.U32 R36, R13.reuse, 0x10000, RZ ;  /* 0x000100000d247824 */ /* 0x040fe200078e00ff */
[----:B------:R-:W-:Y:S01]  /*82c0*/  LOP3.LUT R13, R13, 0xffff0000, RZ, 0xc0, !PT ;  /* 0xffff00000d0d7812 */ /* 0x000fe200078ec0ff */
[----:B------:R-:W-:-:S02]  /*82d0*/  IMAD.U32 R40, R14, 0x10000, RZ ;  /* 0x000100000e287824 */ /* 0x000fc400078e00ff */
[----:B--2---:R-:W-:-:S04]  /*82e0*/  IMAD.IADD R9, R5, 0x1, R4 ;  /* 0x0000000105097824 */ /* 0x004fc800078e0204 */
[----:B------:R-:W-:Y:S01]  /*82f0*/  IMAD R24, R9, 0x2, R18 ;  /* 0x0000000209187824 */ /* 0x000fe200078e0212 */
[----:B---3--:R-:W-:Y:S04]  /*8300*/  LDS.128 R4, [R42+0x8400] ;  /* 0x008400002a047984 */ /* 0x008fe80000000c00 */
[----:B------:R-:W1:Y:S02]  /*8310*/  LDS.128 R8, [R24+0x8400] ;  /* 0x0084000018087984 */ /* 0x000e640000000c00 */
[C---:B-1----:R-:W-:Y:S01]  /*8320*/  IMAD.U32 R30, R8.reuse, 0x10000, RZ ;  /* 0x00010000081e7824 */ /* 0x042fe200078e00ff */
[----:B------:R-:W-:Y:S01]  /*8330*/  LOP3.LUT R8, R8, 0xffff0000, RZ, 0xc0, !PT ;  /* 0xffff000008087812 */ /* 0x000fe200078ec0ff */
[C---:B------:R-:W-:Y:S02]  /*8340*/  IMAD.U32 R25, R4.reuse, 0x10000, RZ ;  /* 0x0001000004197824 */ /* 0x040fe400078e00ff */
[-C--:B------:R-:W-:Y:S01]  /*8350*/  FMUL.FTZ R34, R37, R30.reuse ;  /* 0x0000001e25227220 */ /* 0x080fe20000410000 */
[C---:B------:R-:W-:Y:S01]  /*8360*/  FMUL.FTZ R30, R35.reuse, R30 ;  /* 0x0000001e231e7220 */ /* 0x040fe20000410000 */
[----:B------:R-:W-:Y:S01]  /*8370*/  LOP3.LUT R4, R4, 0xffff0000, RZ, 0xc0, !PT ;  /* 0xffff000004047812 */ /* 0x000fe200078ec0ff */
[-C--:B------:R-:W-:Y:S01]  /*8380*/  FMUL.FTZ R21, R38, R8.reuse ;  /* 0x0000000826157220 */ /* 0x080fe20000410000 */
[-C--:B------:R-:W-:Y:S01]  /*8390*/  FFMA.FTZ R34, R35, R25.reuse, -R34 ;  /* 0x0000001923227223 */ /* 0x080fe20000010822 */
[----:B------:R-:W-:Y:S01]  /*83a0*/  FFMA.FTZ R30, R37, R25, R30 ;  /* 0x00000019251e7223 */ /* 0x000fe2000001001e */
[----:B------:R-:W-:Y:S01]  /*83b0*/  FMUL.FTZ R25, R12, R8 ;  /* 0x000000080c197220 */ /* 0x000fe20000410000 */
[----:B------:R-:W-:-:S02]  /*83c0*/  IMAD.U32 R32, R10, 0x10000, RZ ;  /* 0x000100000a207824 */ /* 0x000fc400078e00ff */
[-C--:B------:R-:W-:Y:S01]  /*83d0*/  FFMA.FTZ R21, R12, R4.reuse, -R21 ;  /* 0x000000040c157223 */ /* 0x080fe20000010815 */
[----:B0-----:R-:W-:Y:S02]  /*83e0*/  IMAD.U32 R27, R6, 0x10000, RZ ;  /* 0x00010000061b7824 */ /* 0x001fe400078e00ff */
[----:B------:R-:W-:Y:S01]  /*83f0*/  FFMA.FTZ R25, R38, R4, R25 ;  /* 0x0000000426197223 */ /* 0x000fe20000010019 */
[----:B------:R-:W-:Y:S01]  /*8400*/  LOP3.LUT R10, R10, 0xffff0000, RZ, 0xc0, !PT ;  /* 0xffff00000a0a7812 */ /* 0x000fe200078ec0ff */
[----:B------:R-:W-:Y:S02]  /*8410*/  IMAD.U32 R37, R3, 0x10000, RZ ;  /* 0x0001000003257824 */ /* 0x000fe400078e00ff */
[-C--:B------:R-:W-:Y:S01]  /*8420*/  FMUL.FTZ R4, R41, R32.reuse ;  /* 0x0000002029047220 */ /* 0x080fe20000410000 */
[----:B------:R-:W-:Y:S02]  /*8430*/  LOP3.LUT R8, R3, 0xffff0000, RZ, 0xc0, !PT ;  /* 0xffff000003087812 */ /* 0x000fe400078ec0ff */
[----:B------:R-:W-:Y:S01]  /*8440*/  LOP3.LUT R6, R6, 0xffff0000, RZ, 0xc0, !PT ;  /* 0xffff000006067812 */ /* 0x000fe200078ec0ff */
[C---:B------:R-:W-:Y:S01]  /*8450*/  FMUL.FTZ R32, R37.reuse, R32 ;  /* 0x0000002025207220 */ /* 0x040fe20000410000 */
[----:B------:R-:W-:Y:S01]  /*8460*/  FFMA.FTZ R3, R37, R27, -R4 ;  /* 0x0000001b25037223 */ /* 0x000fe20000010804 */
[----:B------:R-:W-:Y:S01]  /*8470*/  FMUL.FTZ R37, R20, R10 ;  /* 0x0000000a14257220 */ /* 0x000fe20000410000 */
[----:B------:R-:W-:-:S02]  /*8480*/  IMAD.U32 R33, R11, 0x10000, RZ ;  /* 0x000100000b217824 */ /* 0x000fc400078e00ff */
[----:B------:R-:W-:Y:S01]  /*8490*/  FMUL.FTZ R39, R8, R10 ;  /* 0x0000000a08277220 */ /* 0x000fe20000410000 */
[----:B------:R-:W-:Y:S02]  /*84a0*/  IMAD.U32 R12, R0, 0x10000, RZ ;  /* 0x00010000000c7824 */ /* 0x000fe400078e00ff */
[----:B------:R-:W-:Y:S01]  /*84b0*/  FFMA.FTZ R10, R41, R27, R32 ;  /* 0x0000001b290a7223 */ /* 0x000fe20000010020 */
[C---:B------:R-:W-:Y:S02]  /*84c0*/  IMAD.U32 R31, R9.reuse, 0x10000, RZ ;  /* 0x00010000091f7824 */ /* 0x040fe400078e00ff */
[----:B------:R-:W-:Y:S01]  /*84d0*/  FFMA.FTZ R8, R8, R6, -R37 ;  /* 0x0000000608087223 */ /* 0x000fe20000010825 */
[----:B------:R-:W-:Y:S01]  /*84e0*/  LOP3.LUT R9, R9, 0xffff0000, RZ, 0xc0, !PT ;  /* 0xffff000009097812 */ /* 0x000fe200078ec0ff */
[----:B------:R-:W-:Y:S01]  /*84f0*/  IMAD.U32 R4, R15, 0x10000, RZ ;  /* 0x000100000f047824 */ /* 0x000fe200078e00ff */
[----:B------:R-:W-:Y:S01]  /*8500*/  LOP3.LUT R11, R11, 0xffff0000, RZ, 0xc0, !PT ;  /* 0xffff00000b0b7812 */ /* 0x000fe200078ec0ff */
[----:B------:R-:W-:Y:S01]  /*8510*/  IMAD.U32 R28, R7, 0x10000, RZ ;  /* 0x00010000071c7824 */ /* 0x000fe200078e00ff */
[----:B------:R-:W-:Y:S01]  /*8520*/  LOP3.LUT R37, R14, 0xffff0000, RZ, 0xc0, !PT ;  /* 0xffff00000e257812 */ /* 0x000fe200078ec0ff */
[----:B------:R-:W-:Y:S01]  /*8530*/  FMUL.FTZ R27, R12, R33 ;  /* 0x000000210c1b7220 */ /* 0x000fe20000410000 */
[----:B------:R-:W-:-:S02]  /*8540*/  LOP3.LUT R41, R0, 0xffff0000, RZ, 0xc0, !PT ;  /* 0xffff000000297812 */ /* 0x000fc400078ec0ff */
[----:B------:R-:W-:Y:S01]  /*8550*/  LOP3.LUT R15, R15, 0xffff0000, RZ, 0xc0, !PT ;  /* 0xffff00000f0f7812 */ /* 0x000fe200078ec0ff */
[C---:B------:R-:W-:Y:S01]  /*8560*/  IMAD.U32 R26, R5.reuse, 0x10000, RZ ;  /* 0x00010000051a7824 */ /* 0x040fe200078e00ff */
[----:B------:R-:W-:Y:S01]  /*8570*/  LOP3.LUT R5, R5, 0xffff0000, RZ, 0xc0, !PT ;  /* 0xffff000005057812 */ /* 0x000fe200078ec0ff */
[----:B------:R-:W-:Y:S01]  /*8580*/  FFMA.FTZ R39, R20, R6, R39 ;  /* 0x0000000614277223 */ /* 0x000fe20000010027 */
[----:B------:R-:W-:Y:S01]  /*8590*/  LOP3.LUT R7, R7, 0xffff0000, RZ, 0xc0, !PT ;  /* 0xffff000007077812 */ /* 0x000fe200078ec0ff */
[----:B------:R-:W-:Y:S01]  /*85a0*/  FMUL.FTZ R35, R40, R31 ;  /* 0x0000001f28237220 */ /* 0x000fe20000410000 */
[C---:B------:R-:W-:Y:S01]  /*85b0*/  FMUL.FTZ R33, R4.reuse, R33 ;  /* 0x0000002104217220 */ /* 0x040fe20000410000 */
[----:B------:R-:W-:Y:S01]  /*85c0*/  FFMA.FTZ R27, R4, R28, -R27 ;  /* 0x0000001c041b7223 */ /* 0x000fe2000001081b */
[----:B------:R-:W-:Y:S01]  /*85d0*/  FMUL.FTZ R0, R37, R9 ;  /* 0x0000000925007220 */ /* 0x000fe20000410000 */
[----:B------:R-:W-:Y:S01]  /*85e0*/  FMUL.FTZ R6, R41, R11 ;  /* 0x0000000b29067220 */ /* 0x000fe20000410000 */
[C---:B------:R-:W-:Y:S01]  /*85f0*/  FMUL.FTZ R31, R36.reuse, R31 ;  /* 0x0000001f241f7220 */ /* 0x040fe20000410000 */
[----:B------:R-:W-:Y:S01]  /*8600*/  FMUL.FTZ R4, R13, R9 ;  /* 0x000000090d047220 */ /* 0x000fe20000410000 */
[----:B------:R-:W-:Y:S01]  /*8610*/  FMUL.FTZ R20, R15, R11 ;  /* 0x0000000b0f147220 */ /* 0x000fe20000410000 */
[----:B------:R-:W-:Y:S01]  /*8620*/  FFMA.FTZ R35, R36, R26, -R35 ;  /* 0x0000001a24237223 */ /* 0x000fe20000010823 */
[----:B------:R-:W-:Y:S01]  /*8630*/  FFMA.FTZ R33, R12, R28, R33 ;  /* 0x0000001c0c217223 */ /* 0x000fe20000010021 */
        /* <DEDUP_REMOVED lines=13> */
[----:B------:R2:W-:Y:S04]  /*8710*/  STS.128 [R42+0x8400], R4 ;  /* 0x008400042a007388 */ /* 0x0005e80000000c00 */
[----:B------:R2:W-:Y:S02]  /*8720*/  STS.128 [R24+0x8400], R8 ;  /* 0x0084000818007388 */ /* 0x0005e40000000c00 */
.L_x_13359:
[----:B------:R-:W-:Y:S05]  /*8730*/  BSYNC B0 ;  /* 0x0000000000007941 */ /* 0x000fea0003800000 */
.L_x_13348:
[----:B------:R-:W-:Y:S01]  /*8740*/  @!PT LDS RZ, [RZ] ;  /* 0x00000000fffff984 */ /* 0x000fe20000000800 */
[----:B------:R-:W-:Y:S01]  /*8750*/  @!PT LDS RZ, [RZ] ;  /* 0x00000000fffff984 */ /* 0x000fe20000000800 */
[----:B------:R-:W-:Y:S01]  /*8760*/  @!PT LDS RZ, [RZ] ;  /* 0x00000000fffff984 */ /* 0x000fe20000000800 */
[----:B------:R-:W-:Y:S01]  /*8770*/  @!PT LDS RZ, [RZ] ;  /* 0x00000000fffff984 */ /* 0x000fe20000000800 */
[----:B------:R4:W-:Y:S06]  /*8780*/  MEMBAR.ALL.CTA ;  /* 0x0000000000007992 */ /* 0x0009ec0000008000 */
[----:B----4-:R-:W4:Y:S01]  /*8790*/  FENCE.VIEW.ASYNC.S ;  /* 0x00000000000073c6 */ /* 0x010f220000000000 */
[----:B------:R-:W-:Y:S05]  /*87a0*/  WARPSYNC.ALL ;  /* 0x0000000000007948 */ /* 0x000fea0003800000 */
[----:B----4-:R-:W-:Y:S06]  /*87b0*/  BAR.SYNC.DEFER_BLOCKING 0xd, 0x180 ;  /* 0x0346000000007b1d */ /* 0x010fec0000010000 */
.L_x_13345:
[----:B---3--:R-:W-:-:S05]  /*87c0*/  IMAD.U32 R0, RZ, RZ, UR39 ;  /* 0x00000027ff007e24 */ /* 0x008fca000f8e00ff */
[----:B------:R-:W-:-:S13]  /*87d0*/  ISETP.NE.AND P0, PT, R0, 0x3, PT ;  /* 0x000000030000780c */ /* 0x000fda0003f05270 */
[----:B------:R-:W-:Y:S05]  /*87e0*/  @!P0 BRA `(.L_x_13369) ;  /* 0x0000000000048947 */ /* 0x000fea0003800000 */
[----:B------:R-:W-:Y:S01]  /*87f0*/  BPT.TRAP 0x1 ;  /* 0x000000040000795c */ /* 0x000fe20000300000 */
.L_x_13369:
[----:B------:R-:W1:Y:S01]  /*8800*/  LDL R0, [R1+0x4] ;  /* 0x0000040001007983 */ /* 0x000e620000100800 */
[----:B------:R-:W-:Y:S02]  /*8810*/  LEA R3, R156, R18, 0x3 ;  /* 0x000000129c037211 */ /* 0x000fe400078e18ff */
[----:B-12---:R-:W-:-:S04]  /*8820*/  SHF.L.U32 R4, R0, 0x1f, RZ ;  /* 0x0000001f00047819 */ /* 0x006fc800000006ff */
[----:B------:R1:W2:Y:S01]  /*8830*/  SYNCS.PHASECHK.TRANS64.TRYWAIT P1, [R3+URZ+0x16830], R4 ;  /* 0x01683004030075a7 */ /* 0x0002a2000802017f */
[----:B------:R-:W-:Y:S05]  /*8840*/  @!P0 BRA `(.L_x_13370) ;  /* 0x0000000000048947 */ /* 0x000fea0003800000 */
[----:B------:R-:W-:Y:S01]  /*8850*/  BPT.TRAP 0x1 ;  /* 0x000000040000795c */ /* 0x000fe20000300000 */
.L_x_13370:
[----:B------:R-:W-:Y:S01]  /*8860*/  VIADD R0, R18, 0xe400 ;  /* 0x0000e40012007836 */ /* 0x000fe20000000000 */
[----:B------:R-:W-:Y:S01]  /*8870*/  LOP3.LUT R14, R29, 0x10000, RZ, 0xfc, !PT ;  /* 0x000100001d0e7812 */ /* 0x000fe200078efcff */
[----:B------:R-:W-:-:S03]  /*8880*/  IMAD.MOV.U32 R15, RZ, RZ, 0x40000040 ;  /* 0x40000040ff0f7424 */ /* 0x000fc600078e00ff */
[----:B------:R-:W-:-:S04]  /*8890*/  SHF.R.U32.HI R0, RZ, 0x4, R0 ;  /* 0x00000004ff007819 */ /* 0x000fc80000011600 */
[----:B------:R-:W-:-:S04]  /*88a0*/  LOP3.LUT R0, R0, 0x3fff, RZ, 0xc0, !PT ;  /* 0x00003fff00007812 */ /* 0x000fc800078ec0ff */
[----:B------:R-:W-:Y:S01]  /*88b0*/  LOP3.LUT R13, R0, 0x10000, RZ, 0xfc, !PT ;  /* 0x00010000000d7812 */ /* 0x000fe200078efcff */
[----:B--2---:R-:W-:Y:S06]  /*88c0*/  @P1 BRA `(.L_x_13371) ;  /* 0x0000000000081947 */ /* 0x004fec0003800000 */
[----:B------:R-:W2:Y:S02]  /*88d0*/  SYNCS.PHASECHK.TRANS64.TRYWAIT P1, [R3+URZ+0x16830], R4 ;  /* 0x01683004030075a7 */ /* 0x000ea4000802017f */
[----:B--2---:R-:W-:Y:S05]  /*88e0*/  @!P1 BRA `(.L_x_13372) ;  /* 0x000000e800b49947 */ /* 0x004fea0003800000 */
.L_x_13371:
[----:B-12---:R-:W-:Y:S01]  /*88f0*/  IMAD R4, R156, 0x400, R13 ;  /* 0x000004009c047824 */ /* 0x006fe200078e020d */
[----:B------:R-:W-:Y:S05]  /*8900*/  WARPSYNC.ALL ;  /* 0x0000000000007948 */ /* 0x000fea0003800000 */
[----:B0-----:R-:W-:Y:S01]  /*8910*/  IMAD.MOV.U32 R5, RZ, RZ, 0x40000040 ;  /* 0x40000040ff057424 */ /* 0x001fe200078e00ff */
[C---:B------:R-:W-:Y:S01]  /*8920*/  R2UR UR4, R14.reuse ;  /* 0x000000000e0472ca */ /* 0x040fe200000e0000 */
[----:B-----5:R-:W-:Y:S01]  /*8930*/  WARPGROUP.ARRIVE ;  /* 0x00000000000079c5 */ /* 0x020fe20000000000 */
[----:B------:R-:W-:Y:S01]  /*8940*/  R2UR UR5, R15 ;  /* 0x000000000f0572ca */ /* 0x000fe200000e0000 */
[----:B------:R-:W-:Y:S01]  /*8950*/  VIADD R10, R14, 0x2 ;  /* 0x000000020e0a7836 */ /* 0x000fe20000000000 */
[C---:B------:R-:W-:Y:S01]  /*8960*/  R2UR UR6, R4.reuse ;  /* 0x00000000040672ca */ /* 0x040fe200000e0000 */
[----:B------:R-:W-:Y:S01]  /*8970*/  VIADD R6, R4, 0x2 ;  /* 0x0000000204067836 */ /* 0x000fe20000000000 */
[----:B------:R-:W-:Y:S01]  /*8980*/  R2UR UR7, R5 ;  /* 0x00000000050772ca */ /* 0x000fe200000e0000 */
[----:B----4-:R-:W-:-:S02]  /*8990*/  IMAD.MOV.U32 R11, RZ, RZ, 0x40000040 ;  /* 0x40000040ff0b7424 */ /* 0x010fc400078e00ff */
[----:B------:R-:W-:Y:S02]  /*89a0*/  IMAD.MOV.U32 R7, RZ, RZ, 0x40000040 ;  /* 0x40000040ff077424 */ /* 0x000fe400078e00ff */
[C---:B------:R-:W-:Y:S01]  /*89b0*/  VIADD R8, R14.reuse, 0x4 ;  /* 0x000000040e087836 */ /* 0x040fe20000000000 */
[----:B------:R0:W-:Y:S01]  /*89c0*/  STL.64 [R1+0x10], R10 ;  /* 0x0000100a01007387 */ /* 0x0001e20000100a00 */
[----:B------:R-:W-:Y:S02]  /*89d0*/  IMAD.MOV.U32 R9, RZ, RZ, 0x40000040 ;  /* 0x40000040ff097424 */ /* 0x000fe400078e00ff */
[----:B------:R-:W-:Y:S02]  /*89e0*/  VIADD R20, R14, 0x6 ;  /* 0x000000060e147836 */ /* 0x000fe40000000000 */
[----:B------:R-:W-:Y:S01]  /*89f0*/  IMAD.MOV.U32 R21, RZ, RZ, 0x40000040 ;  /* 0x40000040ff157424 */ /* 0x000fe200078e00ff */
[----:B------:R0:W-:Y:S01]  /*8a00*/  STL.64 [R1+0x8], R8 ;  /* 0x0000080801007387 */ /* 0x0001e20000100a00 */
[----:B------:R-:W-:Y:S01]  /*8a10*/  HGMMA.64x128x16.F32.BF16 R24, gdesc[UR4], RZ, !UPT, gsb0 ;  /* 0x01e00000041879f0 */ /* 0x000fe2000c0018ff */
[----:B------:R-:W-:Y:S01]  /*8a20*/  R2UR UR4, R10 ;  /* 0x000000000a0472ca */ /* 0x000fe200000e0000 */
[----:B------:R-:W-:Y:S01]  /*8a30*/  IMAD.MOV.U32 R5, RZ, RZ, 0x40000040 ;  /* 0x40000040ff057424 */ /* 0x000fe200078e00ff */
[----:B------:R-:W-:Y:S01]  /*8a40*/  R2UR UR5, R11 ;  /* 0x000000000b0572ca */ /* 0x000fe200000e0000 */
[----:B------:R-:W-:Y:S01]  /*8a50*/  IMAD.MOV.U32 R119, RZ, RZ, RZ ;  /* 0x000000ffff777224 */ /* 0x000fe200078e00ff */
[----:B------:R-:W-:-:S02]  /*8a60*/  R2UR UR6, R6 ;  /* 0x00000000060672ca */ /* 0x000fc400000e0000 */
[----:B------:R-:W-:Y:S01]  /*8a70*/  R2UR UR7, R7 ;  /* 0x00000000070772ca */ /* 0x000fe200000e0000 */
[----:B------:R-:W-:Y:S01]  /*8a80*/  IMAD.MOV.U32 R7, RZ, RZ, 0x40000040 ;  /* 0x40000040ff077424 */ /* 0x000fe200078e00ff */
[C---:B------:R-:W-:Y:S01]  /*8a90*/  IADD3 R6, R4.reuse, 0x4, RZ ;  /* 0x0000000404067810 */ /* 0x040fe20007ffe0ff */
[----:B------:R-:W-:Y:S01]  /*8aa0*/  VIADD R4, R4, 0x6 ;  /* 0x0000000604047836 */ /* 0x000fe20000000000 */
[----:B------:R-:W-:Y:S02]  /*8ab0*/  WARPGROUP.DEPBAR.LE gsb0, 0x0 ;  /* 0x00008000000079c5 */ /* 0x000fe40000010000 */
[----:B------:R-:W-:-:S07]  /*8ac0*/  WARPGROUP.ARRIVE ;  /* 0x00000000000079c5 */ /* 0x000fce0000000000 */
        /* <DEDUP_REMOVED lines=18> */
.L_x_13373:
[----:B------:R-:W2:Y:S01]  /*8bf0*/  LDL R0, [R1+0x30] ;  /* 0x0000300001007983 */ /* 0x000ea20000100800 */
[----:B------:R-:W-:Y:S01]  /*8c00*/  P2R R5, PR, RZ, 0x1 ;  /* 0x00000001ff057803 */ /* 0x000fe20000000000 */
[----:B------:R-:W-:Y:S02]  /*8c10*/  ULDC UR4, c[0x0][0x988] ;  /* 0x0002620000047ab9 */ /* 0x000fe40000000800 */
[----:B------:R-:W3:Y:S01]  /*8c20*/  LDL R90, [R1+0x24] ;  /* 0x00002400015a7983 */ /* 0x000ee20000100800 */
[----:B------:R-:W-:Y:S01]  /*8c30*/  VIADD R3, R3, 0x16840 ;  /* 0x0001684003037836 */ /* 0x000fe20000000000 */
[----:B------:R-:W-:Y:S01]  /*8c40*/  ULDC UR5, c[0x0][0x988] ;  /* 0x0002620000057ab9 */ /* 0x000fe20000000800 */
        /* <DEDUP_REMOVED lines=114> */
[----:B------:R-:W-:Y:S02]  /*9370*/  FMNMX.FTZ R7, R81, R0, !PT ;  /* 0x0000000051077209 */ /* 0x000fe40007810000 */
[----:B------:R-:W-:-:S02]  /*9380*/  FSEL R84, R84, -INF , P5 ;  /* 0xff80000054547808 */ /* 0x000fc40002800000 */
[----:B------:R-:W-:Y:S02]  /*9390*/  ISETP.GT.AND P6, PT, R4, 0x79, PT ;  /* 0x000000790400780c */ /* 0x000fe40003fc4270 */
[----:B------:R-:W-:Y:S02]  /*93a0*/  FMNMX.FTZ R0, R84, R7, !PT ;  /* 0x0000000754007209 */ /* 0x000fe40007810000 */
[----:B------:R-:W-:-:S04]  /*93b0*/  FSEL R85, R85, -INF , P6 ;  /* 0xff80000055557808 */ /* 0x000fc80003000000 */
[----:B------:R-:W-:-:S05]  /*93c0*/  FMNMX.FTZ R7, R85, R0, !PT ;  /* 0x0000000055077209 */ /* 0x000fca0007810000 */
[----:B------:R-:W0:Y:S02]  /*93d0*/  SHFL.BFLY PT, R0, R7, 0x2, 0x1f ;  /* 0x0c401f0007007f89 */ /* 0x000e2400000e0000 */
[----:B0-----:R-:W-:-:S05]  /*93e0*/  FMNMX.FTZ R8, R7, R0, !PT ;  /* 0x0000000007087209 */ /* 0x001fca0007810000 */
[----:B------:R-:W0:Y:S01]  /*93f0*/  SHFL.BFLY PT, R9, R8, 0x1, 0x1f ;  /* 0x0c201f0008097f89 */ /* 0x000e2200000e0000 */
[----:B------:R-:W-:Y:S02]  /*9400*/  P2R R12, PR, RZ, 0x1 ;  /* 0x00000001ff0c7803 */ /* 0x000fe40000000000 */
[----:B------:R-:W-:Y:S02]  /*9410*/  P2R R11, PR, RZ, 0x2 ;  /* 0x00000002ff0b7803 */ /* 0x000fe40000000000 */
[C---:B------:R-:W-:Y:S02]  /*9420*/  ISETP.GT.AND P1, PT, R4.reuse, 0x59, PT ;  /* 0x000000590400780c */ /* 0x040fe40003f24270 */
[----:B------:R-:W-:Y:S02]  /*9430*/  ISETP.GT.AND P0, PT, R4, 0x60, PT ;  /* 0x000000600400780c */ /* 0x000fe40003f04270 */
[----:B------:R-:W-:Y:S02]  /*9440*/  FSEL R71, R71, -INF , P1 ;  /* 0xff80000047477808 */ /* 0x000fe40000800000 */
[----:B0-----:R-:W-:-:S02]  /*9450*/  FMNMX.FTZ R0, R8, R9, !PT ;  /* 0x0000000908007209 */ /* 0x001fc40007810000 */
[----:B------:R-:W-:-:S04]  /*9460*/  FMNMX.FTZ R9, R26, R27, !PT ;  /* 0x0000001b1a097209 */ /* 0x000fc80007810000 */
[----:B------:R-:W-:-:S04]  /*9470*/  FMNMX.FTZ R4, R30, R9, !PT ;  /* 0x000000091e047209 */ /* 0x000fc80007810000 */
[----:B------:R-:W-:-:S04]  /*9480*/  FMNMX.FTZ R9, R31, R4, !PT ;  /* 0x000000041f097209 */ /* 0x000fc80007810000 */
[----:B------:R-:W-:Y:S02]  /*9490*/  FMNMX.FTZ R4, R34, R9, !PT ;  /* 0x0000000922047209 */ /* 0x000fe40007810000 */
[----:B------:R-:W-:Y:S02]  /*94a0*/  ISETP.NE.AND P1, PT, R11, RZ, PT ;  /* 0x000000ff0b00720c */ /* 0x000fe40003f25270 */
[----:B------:R-:W-:Y:S01]  /*94b0*/  FMNMX.FTZ R11, R35, R4, !PT ;  /* 0x00000004230b7209 */ /* 0x000fe20007810000 */
[----:B------:R-:W-:Y:S01]  /*94c0*/  FMUL.FTZ R6, R0, UR4 ;  /* 0x0000000400067c20 */ /* 0x000fe20008410000 */
[----:B------:R-:W-:Y:S02]  /*94d0*/  P2R R10, PR, RZ, 0x4 ;  /* 0x00000004ff0a7803 */ /* 0x000fe40000000000 */
[----:B------:R-:W-:Y:S02]  /*94e0*/  FMNMX.FTZ R4, R38, R11, !PT ;  /* 0x0000000b26047209 */ /* 0x000fe40007810000 */
[----:B------:R-:W-:-:S02]  /*94f0*/  FSETP.NEU.FTZ.AND P2, PT, R0, -INF , PT ;  /* 0xff8000000000780b */ /* 0x000fc40003f5d000 */
[----:B------:R-:W-:Y:S02]  /*9500*/  FSEL R74, R74, -INF , P0 ;  /* 0xff8000004a4a7808 */ /* 0x000fe40000000000 */
[----:B------:R-:W-:Y:S02]  /*9510*/  FMNMX.FTZ R11, R39, R4, !PT ;  /* 0x00000004270b7209 */ /* 0x000fe40007810000 */
[----:B------:R-:W-:Y:S02]  /*9520*/  ISETP.NE.AND P0, PT, R12, RZ, PT ;  /* 0x000000ff0c00720c */ /* 0x000fe40003f05270 */
[----:B------:R-:W-:Y:S02]  /*9530*/  FSEL R6, R6, RZ, P2 ;  /* 0x000000ff06067208 */ /* 0x000fe40001000000 */
[----:B------:R-:W-:Y:S02]  /*9540*/  FMNMX.FTZ R4, R42, R11, !PT ;  /* 0x0000000b2a047209 */ /* 0x000fe40007810000 */
[----:B------:R-:W-:-:S02]  /*9550*/  FSEL R75, R75, -INF , P0 ;  /* 0xff8000004b4b7808 */ /* 0x000fc40000000000 */
[----:B------:R-:W-:Y:S01]  /*9560*/  ISETP.NE.AND P0, PT, R5, RZ, PT ;  /* 0x000000ff0500720c */ /* 0x000fe20003f05270 */
[----:B------:R-:W-:Y:S01]  /*9570*/  FFMA.FTZ R5, R25, UR4, -R6 ;  /* 0x0000000419057c23 */ /* 0x000fe20008010806 */
[----:B------:R-:W-:-:S04]  /*9580*/  FMNMX.FTZ R25, R43, R4, !PT ;  /* 0x000000042b197209 */ /* 0x000fc80007810000 */
[----:B------:R-:W-:-:S04]  /*9590*/  FMNMX.FTZ R4, R46, R25, !PT ;  /* 0x000000192e047209 */ /* 0x000fc80007810000 */
[----:B------:R-:W-:Y:S01]  /*95a0*/  FMNMX.FTZ R25, R47, R4, !PT ;  /* 0x000000042f197209 */ /* 0x000fe20007810000 */
[----:B------:R-:W-:-:S03]  /*95b0*/  FFMA.FTZ R7, R29, UR4, -R6 ;  /* 0x000000041d077c23 */ /* 0x000fc60008010806 */
[----:B------:R-:W-:-:S04]  /*95c0*/  FMNMX.FTZ R4, R50, R25, !PT ;  /* 0x0000001932047209 */ /* 0x000fc80007810000 */
        /* <DEDUP_REMOVED lines=14> */
[----:B------:R-:W-:Y:S02]  /*96b0*/  FMNMX.FTZ R4, R74, R37, !PT ;  /* 0x000000254a047209 */ /* 0x000fe40007810000 */
[----:B------:R-:W-:Y:S02]  /*96c0*/  ISETP.NE.AND P2, PT, R10, RZ, PT ;  /* 0x000000ff0a00720c */ /* 0x000fe40003f45270 */
[----:B------:R-:W-:Y:S02]  /*96d0*/  FSEL R78, R78, -INF , P1 ;  /* 0xff8000004e4e7808 */ /* 0x000fe40000800000 */
[----:B------:R-:W-:Y:S02]  /*96e0*/  FMNMX.FTZ R41, R75, R4, !PT ;  /* 0x000000044b297209 */ /* 0x000fe40007810000 */
[----:B------:R-:W-:Y:S02]  /*96f0*/  FSEL R79, R79, -INF , P2 ;  /* 0xff8000004f4f7808 */ /* 0x000fe40001000000 */
[----:B------:R-:W-:-:S02]  /*9700*/  FMNMX.FTZ R4, R78, R41, !PT ;  /* 0x000000294e047209 */ /* 0x000fc40007810000 */
[----:B------:R-:W-:Y:S02]  /*9710*/  FSEL R82, R82, -INF , P3 ;  /* 0xff80000052527808 */ /* 0x000fe40001800000 */
[----:B------:R-:W-:Y:S02]  /*9720*/  FMNMX.FTZ R41, R79, R4, !PT ;  /* 0x000000044f297209 */ /* 0x000fe40007810000 */
[----:B------:R-:W-:Y:S02]  /*9730*/  FSEL R83, R83, -INF , P4 ;  /* 0xff80000053537808 */ /* 0x000fe40002000000 */
[----:B------:R-:W-:Y:S01]  /*9740*/  FMNMX.FTZ R4, R82, R41, !PT ;  /* 0x0000002952047209 */ /* 0x000fe20007810000 */
[----:B------:R-:W-:Y:S01]  /*9750*/  FFMA.FTZ R29, R45, UR4, -R6 ;  /* 0x000000042d1d7c23 */ /* 0x000fe20008010806 */
[----:B------:R-:W-:Y:S02]  /*9760*/  FSEL R86, R86, -INF , P5 ;  /* 0xff80000056567808 */ /* 0x000fe40002800000 */
[----:B------:R-:W-:-:S02]  /*9770*/  FMNMX.FTZ R45, R83, R4, !PT ;  /* 0x00000004532d7209 */ /* 0x000fc40007810000 */
[----:B------:R-:W-:Y:S02]  /*9780*/  FSEL R87, R87, -INF , P6 ;  /* 0xff80000057577808 */ /* 0x000fe40003000000 */
[----:B------:R-:W-:-:S04]  /*9790*/  FMNMX.FTZ R4, R86, R45, !PT ;  /* 0x0000002d56047209 */ /* 0x000fc80007810000 */
[----:B------:R-:W-:Y:S01]  /*97a0*/  FMNMX.FTZ R4, R87, R4, !PT ;  /* 0x0000000457047209 */ /* 0x000fe20007810000 */
[----:B------:R-:W-:-:S04]  /*97b0*/  FFMA.FTZ R41, R57, UR4, -R6 ;  /* 0x0000000439297c23 */ /* 0x000fc80008010806 */
[----:B------:R-:W0:Y:S01]  /*97c0*/  SHFL.BFLY PT, R57, R4, 0x2, 0x1f ;  /* 0x0c401f0004397f89 */ /* 0x000e2200000e0000 */
[--C-:B------:R-:W-:Y:S01]  /*97d0*/  FFMA.FTZ R33, R49, UR4, -R6.reuse ;  /* 0x0000000431217c23 */ /* 0x100fe20008010806 */
[----:B------:R-:W-:Y:S01]  /*97e0*/  FFMA.FTZ R49, R65, UR4, -R6 ;  /* 0x0000000441317c23 */ /* 0x000fe20008010806 */
[----:B0-----:R-:W-:-:S05]  /*97f0*/  FMNMX.FTZ R8, R4, R57, !PT ;  /* 0x0000003904087209 */ /* 0x001fca0007810000 */
[----:B------:R-:W0:Y:S01]  /*9800*/  SHFL.BFLY PT, R65, R8, 0x1, 0x1f ;  /* 0x0c201f0008417f89 */ /* 0x000e2200000e0000 */
[--C-:B------:R-:W-:Y:S01]  /*9810*/  FFMA.FTZ R148, R24, UR4, -R6.reuse ;  /* 0x0000000418947c23 */ /* 0x100fe20008010806 */
[--C-:B------:R-:W-:Y:S01]  /*9820*/  FFMA.FTZ R150, R28, UR4, -R6.reuse ;  /* 0x000000041c967c23 */ /* 0x100fe20008010806 */
[----:B------:R-:W-:Y:S01]  /*9830*/  MUFU.EX2 R5, R5 ;  /* 0x0000000500057308 */ /* 0x000fe20000000800 */
[--C-:B------:R-:W-:Y:S01]  /*9840*/  FFMA.FTZ R124, R40, UR4, -R6.reuse ;  /* 0x00000004287c7c23 */ /* 0x100fe20008010806 */
[----:B------:R-:W-:-:S06]  /*9850*/  FFMA.FTZ R120, R32, UR4, -R6 ;  /* 0x0000000420787c23 */ /* 0x000fcc0008010806 */
[----:B------:R-:W1:Y:S01]  /*9860*/  MUFU.EX2 R148, R148 ;  /* 0x0000009400947308 */ /* 0x000e620000000800 */
[----:B------:R-:W-:Y:S01]  /*9870*/  FFMA.FTZ R37, R53, UR4, -R6 ;  /* 0x0000000435257c23 */ /* 0x000fe20008010806 */
[----:B0-----:R-:W-:-:S06]  /*9880*/  FMNMX.FTZ R4, R8, R65, !PT ;  /* 0x0000004108047209 */ /* 0x001fcc0007810000 */
[----:B------:R-:W0:Y:S01]  /*9890*/  MUFU.EX2 R150, R150 ;  /* 0x0000009600967308 */ /* 0x000e220000000800 */
[C---:B------:R-:W-:Y:S01]  /*98a0*/  FSETP.NEU.FTZ.AND P1, PT, R4.reuse, -INF , PT ;  /* 0xff8000000400780b */ /* 0x040fe20003f3d000 */
[----:B------:R-:W-:Y:S01]  /*98b0*/  FMUL.FTZ R40, R4, UR4 ;  /* 0x0000000404287c20 */ /* 0x000fe20008410000 */
[--C-:B------:R-:W-:Y:S01]  /*98c0*/  FFMA.FTZ R45, R61, UR4, -R6.reuse ;  /* 0x000000043d2d7c23 */ /* 0x100fe20008010806 */
[----:B------:R-:W-:-:S03]  /*98d0*/  FFMA.FTZ R53, R69, UR4, -R6 ;  /* 0x0000000445357c23 */ /* 0x000fc60008010806 */
[----:B------:R-:W-:Y:S01]  /*98e0*/  FSEL R40, R40, RZ, P1 ;  /* 0x000000ff28287208 */ /* 0x000fe20000800000 */
        /* <DEDUP_REMOVED lines=17> */
[--C-:B------:R-:W-:Y:S01]  /*9a00*/  FFMA.FTZ R149, R26, UR4, -R40.reuse ;  /* 0x000000041a957c23 */ /* 0x100fe20008010828 */
[--C-:B------:R-:W-:Y:S01]  /*9a10*/  FFMA.FTZ R6, R27, UR4, -R40.reuse ;  /* 0x000000041b067c23 */ /* 0x100fe20008010828 */
[----:B------:R-:W4:Y:S01]  /*9a20*/  MUFU.EX2 R120, R120 ;  /* 0x0000007800787308 */ /* 0x000f220000000800 */
[--C-:B------:R-:W-:Y:S01]  /*9a30*/  FFMA.FTZ R151, R30, UR4, -R40.reuse ;  /* 0x000000041e977c23 */ /* 0x100fe20008010828 */
[----:B-1----:R-:W-:Y:S01]  /*9a40*/  FADD.FTZ R27, R148, R5 ;  /* 0x00000005941b7221 */ /* 0x002fe20000010000 */
[----:B------:R-:W-:-:S05]  /*9a50*/  FFMA.FTZ R8, R31, UR4, -R40 ;  /* 0x000000041f087c23 */ /* 0x000fca0008010828 */
[----:B------:R-:W1:Y:S01]  /*9a60*/  MUFU.EX2 R9, R9 ;  /* 0x0000000900097308 */ /* 0x000e620000000800 */
[----:B0-----:R-:W-:Y:S01]  /*9a70*/  FADD.FTZ R32, R150, R27 ;  /* 0x0000001b96207221 */ /* 0x001fe20000010000 */
[----:B------:R-:W-:-:S06]  /*9a80*/  FFMA.FTZ R121, R34, UR4, -R40 ;  /* 0x0000000422797c23 */ /* 0x000fcc0008010828 */
[----:B------:R-:W-:Y:S08]  /*9a90*/  MUFU.EX2 R149, R149 ;  /* 0x0000009500957308 */ /* 0x000ff00000000800 */
[----:B------:R-:W0:Y:S01]  /*9aa0*/  MUFU.EX2 R6, R6 ;  /* 0x0000000600067308 */ /* 0x000e220000000800 */
[----:B--2---:R-:W-:-:S07]  /*9ab0*/  FADD.FTZ R27, R7, R32 ;  /* 0x00000020071b7221 */ /* 0x004fce0000010000 */
[----:B------:R-:W2:Y:S01]  /*9ac0*/  MUFU.EX2 R122, R122 ;  /* 0x0000007a007a7308 */ /* 0x000ea20000000800 */
[----:B------:R-:W-:-:S07]  /*9ad0*/  FFMA.FTZ R10, R35, UR4, -R40 ;  /* 0x00000004230a7c23 */ /* 0x000fce0008010828 */
[----:B------:R-:W5:Y:S01]  /*9ae0*/  MUFU.EX2 R151, R151 ;  /* 0x0000009700977308 */ /* 0x000f620000000800 */
[----:B----4-:R-:W-:-:S07]  /*9af0*/  FADD.FTZ R34, R120, R27 ;  /* 0x0000001b78227221 */ /* 0x010fce0000010000 */
[----:B------:R-:W4:Y:S01]  /*9b00*/  MUFU.EX2 R11, R11 ;  /* 0x0000000b000b7308 */ /* 0x000f220000000800 */
[----:B------:R-:W-:-:S07]  /*9b10*/  FFMA.FTZ R123, R38, UR4, -R40 ;  /* 0x00000004267b7c23 */ /* 0x000fce0008010828 */
[----:B------:R-:W3:Y:S01]  /*9b20*/  MUFU.EX2 R8, R8 ;  /* 0x0000000800087308 */ /* 0x000ee20000000800 */
[----:B-1----:R-:W-:Y:S01]  /*9b30*/  FADD.FTZ R27, R9, R34 ;  /* 0x00000022091b7221 */ /* 0x002fe20000010000 */
[----:B0-----:R-:W-:-:S06]  /*9b40*/  FADD.FTZ R36, R149, R6 ;  /* 0x0000000695247221 */ /* 0x001fcc0000010000 */
[----:B------:R-:W0:Y:S01]  /*9b50*/  MUFU.EX2 R124, R124 ;  /* 0x0000007c007c7308 */ /* 0x000e220000000800 */
[----:B------:R-:W-:-:S07]  /*9b60*/  FFMA.FTZ R12, R39, UR4, -R40 ;  /* 0x00000004270c7c23 */ /* 0x000fce0008010828 */
[----:B------:R-:W1:Y:S01]  /*9b70*/  MUFU.EX2 R121, R121 ;  /* 0x0000007900797308 */ /* 0x000e620000000800 */
[----:B--2---:R-:W-:Y:S01]  /*9b80*/  FADD.FTZ R34, R122, R27 ;  /* 0x0000001b7a227221 */ /* 0x004fe20000010000 */
[----:B-----5:R-:W-:-:S06]  /*9b90*/  FADD.FTZ R27, R151, R36 ;  /* 0x00000024971b7221 */ /* 0x020fcc0000010000 */
[----:B------:R-:W2:Y:S01]  /*9ba0*/  MUFU.EX2 R25, R25 ;  /* 0x0000001900197308 */ /* 0x000ea20000000800 */
[----:B------:R-:W-:-:S07]  /*9bb0*/  FFMA.FTZ R125, R42, UR4, -R40 ;  /* 0x000000042a7d7c23 */ /* 0x000fce0008010828 */
[----:B------:R-:W5:Y:S01]  /*9bc0*/  MUFU.EX2 R10, R10 ;  /* 0x0000000a000a7308 */ /* 0x000f620000000800 */
[----:B----4-:R-:W-:Y:S01]  /*9bd0*/  FADD.FTZ R31, R11, R34 ;  /* 0x000000220b1f7221 */ /* 0x010fe20000010000 */
[----:B---3--:R-:W-:-:S06]  /*9be0*/  FADD.FTZ R36, R8, R27 ;  /* 0x0000001b08247221 */ /* 0x008fcc0000010000 */
[----:B------:R-:W3:Y:S01]  /*9bf0*/  MUFU.EX2 R126, R126 ;  /* 0x0000007e007e7308 */ /* 0x000ee20000000800 */
[----:B------:R-:W-:-:S07]  /*9c00*/  FFMA.FTZ R24, R43, UR4, -R40 ;  /* 0x000000042b187c23 */ /* 0x000fce0008010828 */
[----:B------:R-:W4:Y:S01]  /*9c10*/  MUFU.EX2 R123, R123 ;  /* 0x0000007b007b7308 */ /* 0x000f220000000800 */
[----:B0-----:R-:W-:Y:S01]  /*9c20*/  FADD.FTZ R38, R124, R31 ;  /* 0x0000001f7c267221 */ /* 0x001fe20000010000 */
[----:B-1----:R-:W-:-:S06]  /*9c30*/  FADD.FTZ R27, R121, R36 ;  /* 0x00000024791b7221 */ /* 0x002fcc0000010000 */
        /* <DEDUP_REMOVED lines=8> */
[----:B---3--:R-:W-:Y:S01]  /*9cc0*/  FADD.FTZ R36, R126, R31 ;  /* 0x0000001f7e247221 */ /* 0x008fe20000010000 */
[----:B----4-:R-:W-:-:S06]  /*9cd0*/  FADD.FTZ R27, R123, R38 ;  /* 0x000000267b1b7221 */ /* 0x010fcc0000010000 */
        /* <DEDUP_REMOVED lines=8> */
[----:B------:R-:W-:Y:S02]  /*9d60*/  IMAD.U32 R44, RZ, RZ, UR38 ;  /* 0x00000026ff2c7e24 */ /* 0x000fe4000f8e00ff */
[----:B--2---:R-:W-:-:S05]  /*9d70*/  FADD.FTZ R42, R128, R31 ;  /* 0x0000001f802a7221 */ /* 0x004fca0000010000 */
[----:B------:R-:W2:Y:S01]  /*9d80*/  MUFU.EX2 R37, R37 ;  /* 0x0000002500257308 */ /* 0x000ea20000000800 */
[----:B-----5:R-:W-:Y:S01]  /*9d90*/  FADD.FTZ R27, R125, R38 ;  /* 0x000000267d1b7221 */ /* 0x020fe20000010000 */
[----:B------:R-:W-:-:S06]  /*9da0*/  FFMA.FTZ R131, R54, UR4, -R40 ;  /* 0x0000000436837c23 */ /* 0x000fcc0008010828 */
[----:B------:R-:W5:Y:S01]  /*9db0*/  MUFU.EX2 R26, R26 ;  /* 0x0000001a001a7308 */ /* 0x000f620000000800 */
[----:B---3--:R-:W-:Y:S01]  /*9dc0*/  FADD.FTZ R31, R33, R42 ;  /* 0x0000002a211f7221 */ /* 0x008fe20000010000 */
[----:B------:R-:W-:-:S06]  /*9dd0*/  PRMT R3, R44, 0x654, R3 ;  /* 0x000006542c037816 */ /* 0x000fcc0000000003 */
[----:B------:R-:W3:Y:S01]  /*9de0*/  MUFU.EX2 R132, R132 ;  /* 0x0000008400847308 */ /* 0x000ee20000000800 */
[----:B----4-:R-:W-:Y:S01]  /*9df0*/  FADD.FTZ R42, R24, R27 ;  /* 0x0000001b182a7221 */ /* 0x010fe20000010000 */
[----:B------:R-:W-:-:S06]  /*9e00*/  FFMA.FTZ R30, R55, UR4, -R40 ;  /* 0x00000004371e7c23 */ /* 0x000fcc0008010828 */
[----:B------:R-:W4:Y:S01]  /*9e10*/  MUFU.EX2 R129, R129 ;  /* 0x0000008100817308 */ /* 0x000f220000000800 */
[----:B0-----:R-:W-:Y:S01]  /*9e20*/  FADD.FTZ R38, R130, R31 ;  /* 0x0000001f82267221 */ /* 0x001fe20000010000 */
[----:B------:R1:W-:Y:S06]  /*9e30*/  SYNCS.ARRIVE.TRANS64.RED.A1T0 RZ, [R3+URZ], RZ ;  /* 0x000000ff03ff79a7 */ /* 0x0003ec000810043f */
[----:B------:R-:W0:Y:S01]  /*9e40*/  MUFU.EX2 R41, R41 ;  /* 0x0000002900297308 */ /* 0x000e220000000800 */
[----:B------:R-:W-:Y:S01]  /*9e50*/  FFMA.FTZ R133, R58, UR4, -R40 ;  /* 0x000000043a857c23 */ /* 0x000fe20008010828 */
[----:B-1----:R-:W-:-:S06]  /*9e60*/  FADD.FTZ R3, R127, R42 ;  /* 0x0000002a7f037221 */ /* 0x002fcc0000010000 */
        /* <DEDUP_REMOVED lines=41> */
[----:B------:R-:W-:Y:S01]  /*a100*/  F2FP.BF16.F32.PACK_AB R148, R5, R148 ;  /* 0x000000940594723e */ /* 0x000fe200000010ff */
[----:B0-----:R-:W-:-:S06]  /*a110*/  FADD.FTZ R5, R53, R46 ;  /* 0x0000002e35057221 */ /* 0x001fcc0000010000 */
[----:B------:R-:W0:Y:S01]  /*a120*/  MUFU.EX2 R142, R142 ;  /* 0x0000008e008e7308 */ /* 0x000e220000000800 */
[----:B-1----:R-:W-:-:S07]  /*a130*/  FADD.FTZ R44, R34, R3 ;  /* 0x00000003222c7221 */ /* 0x002fce0000010000 */
[----:B------:R-:W1:Y:S01]  /*a140*/  MUFU.EX2 R139, R139 ;  /* 0x0000008b008b7308 */ /* 0x000e620000000800 */
[----:B------:R-:W-:Y:S01]  /*a150*/  FFMA.FTZ R75, R75, UR4, -R40 ;  /* 0x000000044b4b7c23 */ /* 0x000fe20008010828 */
[----:B--2---:R-:W-:-:S06]  /*a160*/  FADD.FTZ R46, R140, R5 ;  /* 0x000000058c2e7221 */ /* 0x004fcc0000010000 */
[----:B------:R-:W2:Y:S01]  /*a170*/  MUFU.EX2 R61, R61 ;  /* 0x0000003d003d7308 */ /* 0x000ea20000000800 */
[----:B-----5:R-:W-:Y:S01]  /*a180*/  FADD.FTZ R3, R137, R44 ;  /* 0x0000002c89037221 */ /* 0x020fe20000010000 */
[----:B------:R-:W-:-:S06]  /*a190*/  FFMA.FTZ R143, R78, UR4, -R40 ;  /* 0x000000044e8f7c23 */ /* 0x000fcc0008010828 */
[----:B------:R-:W5:Y:S01]  /*a1a0*/  MUFU.EX2 R38, R38 ;  /* 0x0000002600267308 */ /* 0x000f620000000800 */
[--C-:B------:R-:W-:Y:S01]  /*a1b0*/  FFMA.FTZ R42, R79, UR4, -R40.reuse ;  /* 0x000000044f2a7c23 */ /* 0x100fe20008010828 */
[--C-:B------:R-:W-:Y:S01]  /*a1c0*/  FFMA.FTZ R82, R82, UR4, -R40.reuse ;  /* 0x0000000452527c23 */ /* 0x100fe20008010828 */
[--C-:B------:R-:W-:Y:S01]  /*a1d0*/  FFMA.FTZ R83, R83, UR4, -R40.reuse ;  /* 0x0000000453537c23 */ /* 0x100fe20008010828 */
[----:B------:R-:W-:-:S04]  /*a1e0*/  FFMA.FTZ R86, R86, UR4, -R40 ;  /* 0x0000000456567c23 */ /* 0x000fc80008010828 */
[----:B------:R-:W5:Y:S01]  /*a1f0*/  MUFU.EX2 R144, R144 ;  /* 0x0000009000907308 */ /* 0x000f620000000800 */
[----:B------:R-:W-:Y:S01]  /*a200*/  FFMA.FTZ R87, R87, UR4, -R40 ;  /* 0x0000000457577c23 */ /* 0x000fe20008010828 */
[----:B---3--:R-:W-:Y:S01]  /*a210*/  FADD.FTZ R5, R57, R46 ;  /* 0x0000002e39057221 */ /* 0x008fe20000010000 */
[----:B----4-:R-:W-:-:S05]  /*a220*/  FADD.FTZ R44, R36, R3 ;  /* 0x00000003242c7221 */ /* 0x010fca0000010000 */
[----:B------:R-:W3:Y:S01]  /*a230*/  MUFU.EX2 R141, R141 ;  /* 0x0000008d008d7308 */ /* 0x000ee20000000800 */
[----:B0-----:R-:W-:Y:S01]  /*a240*/  FADD.FTZ R46, R142, R5 ;  /* 0x000000058e2e7221 */ /* 0x001fe20000010000 */
[----:B-1----:R-:W-:-:S06]  /*a250*/  FADD.FTZ R3, R139, R44 ;  /* 0x0000002c8b037221 */ /* 0x002fcc0000010000 */
[----:B------:R-:W0:Y:S08]  /*a260*/  MUFU.EX2 R65, R81 ;  /* 0x0000005100417308 */ /* 0x000e300000000800 */
[----:B------:R-:W1:Y:S01]  /*a270*/  MUFU.EX2 R40, R75 ;  /* 0x0000004b00287308 */ /* 0x000e620000000800 */
[----:B--2---:R-:W-:Y:S01]  /*a280*/  FADD.FTZ R5, R61, R46 ;  /* 0x0000002e3d057221 */ /* 0x004fe20000010000 */
[----:B-----5:R-:W-:-:S06]  /*a290*/  FADD.FTZ R44, R38, R3 ;  /* 0x00000003262c7221 */ /* 0x020fcc0000010000 */
[----:B------:R-:W2:Y:S08]  /*a2a0*/  MUFU.EX2 R146, R146 ;  /* 0x0000009200927308 */ /* 0x000eb00000000800 */
[----:B------:R-:W4:Y:S01]  /*a2b0*/  MUFU.EX2 R143, R143 ;  /* 0x0000008f008f7308 */ /* 0x000f220000000800 */
[----:B------:R-:W-:Y:S01]  /*a2c0*/  FADD.FTZ R46, R144, R5 ;  /* 0x00000005902e7221 */ /* 0x000fe20000010000 */
[----:B---3--:R-:W-:-:S06]  /*a2d0*/  FADD.FTZ R3, R141, R44 ;  /* 0x0000002c8d037221 */ /* 0x008fcc0000010000 */
[----:B------:R-:W3:Y:S01]  /*a2e0*/  MUFU.EX2 R42, R42 ;  /* 0x0000002a002a7308 */ /* 0x000ee20000000800 */
[----:B0-----:R-:W-:Y:S01]  /*a2f0*/  FADD.FTZ R5, R65, R46 ;  /* 0x0000002e41057221 */ /* 0x001fe20000010000 */
[----:B-1----:R-:W-:-:S06]  /*a300*/  FADD.FTZ R44, R40, R3 ;  /* 0x00000003282c7221 */ /* 0x002fcc0000010000 */
[----:B------:R-:W0:Y:S01]  /*a310*/  MUFU.EX2 R82, R82 ;  /* 0x0000005200527308 */ /* 0x000e220000000800 */
[----:B--2---:R-:W-:Y:S01]  /*a320*/  FADD.FTZ R46, R146, R5 ;  /* 0x00000005922e7221 */ /* 0x004fe20000010000 */
[----:B------:R-:W-:Y:S01]  /*a330*/  F2FP.BF16.F32.PACK_AB R150, R7, R150 ;  /* 0x000000960796723e */ /* 0x000fe200000010ff */
[----:B----4-:R-:W-:-:S05]  /*a340*/  FADD.FTZ R5, R143, R44 ;  /* 0x0000002c8f057221 */ /* 0x010fca0000010000 */
[----:B------:R-:W1:Y:S01]  /*a350*/  MUFU.EX2 R83, R83 ;  /* 0x0000005300537308 */ /* 0x000e620000000800 */
[----:B------:R-:W-:Y:S01]  /*a360*/  IADD3 R7, R88, -0x2, RZ ;  /* 0xfffffffe58077810 */ /* 0x000fe20007ffe0ff */
[----:B---3--:R-:W-:-:S06]  /*a370*/  FADD.FTZ R5, R42, R5 ;  /* 0x000000052a057221 */ /* 0x008fcc0000010000 */
[----:B------:R-:W2:Y:S01]  /*a380*/  MUFU.EX2 R86, R86 ;  /* 0x0000005600567308 */ /* 0x000ea20000000800 */
[----:B------:R-:W-:Y:S02]  /*a390*/  ISETP.GE.AND P1, PT, R7, R90, PT ;  /* 0x0000005a0700720c */ /* 0x000fe40003f26270 */
[----:B------:R-:W-:-:S05]  /*a3a0*/  F2FP.BF16.F32.PACK_AB R149, R6, R149 ;  /* 0x000000950695723e */ /* 0x000fca00000010ff */
[----:B------:R-:W3:Y:S01]  /*a3b0*/  MUFU.EX2 R69, R69 ;  /* 0x0000004500457308 */ /* 0x000ee20000000800 */
[----:B0-----:R-:W-:-:S07]  /*a3c0*/  FADD.FTZ R6, R82, R5 ;  /* 0x0000000552067221 */ /* 0x001fce0000010000 */
[----:B------:R-:W0:Y:S01]  /*a3d0*/  MUFU.EX2 R87, R87 ;  /* 0x0000005700577308 */ /* 0x000e220000000800 */
[----:B-1----:R-:W-:-:S04]  /*a3e0*/  FADD.FTZ R5, R83, R6 ;  /* 0x0000000653057221 */ /* 0x002fc80000010000 */
[----:B--2---:R-:W-:Y:S01]  /*a3f0*/  FADD.FTZ R6, R86, R5 ;  /* 0x0000000556067221 */ /* 0x004fe20000010000 */
[----:B------:R-:W-:Y:S01]  /*a400*/  F2FP.BF16.F32.PACK_AB R120, R9, R120 ;  /* 0x000000780978723e */ /* 0x000fe200000010ff */
[--C-:B------:R-:W-:Y:S01]  /*a410*/  IMAD.MOV.U32 R118, RZ, RZ, R119.reuse ;  /* 0x000000ffff767224 */ /* 0x100fe200078e0077 */
[----:B------:R-:W-:Y:S01]  /*a420*/  F2FP.BF16.F32.PACK_AB R122, R11, R122 ;  /* 0x0000007a0b7a723e */ /* 0x000fe200000010ff */
[----:B---3--:R-:W-:Y:S01]  /*a430*/  FADD.FTZ R3, R69, R46 ;  /* 0x0000002e45037221 */ /* 0x008fe20000010000 */
[----:B------:R-:W-:Y:S01]  /*a440*/  F2FP.BF16.F32.PACK_AB R124, R25, R124 ;  /* 0x0000007c197c723e */ /* 0x000fe200000010ff */
[--C-:B------:R-:W-:Y:S01]  /*a450*/  IMAD.MOV.U32 R117, RZ, RZ, R119.reuse ;  /* 0x000000ffff757224 */ /* 0x100fe200078e0077 */
[----:B------:R-:W-:Y:S01]  /*a460*/  F2FP.BF16.F32.PACK_AB R126, R29, R126 ;  /* 0x0000007e1d7e723e */ /* 0x000fe200000010ff */
[--C-:B------:R-:W-:Y:S01]  /*a470*/  IMAD.MOV.U32 R116, RZ, RZ, R119.reuse ;  /* 0x000000ffff747224 */ /* 0x100fe200078e0077 */
[----:B------:R-:W-:Y:S01]  /*a480*/  F2FP.BF16.F32.PACK_AB R128, R33, R128 ;  /* 0x000000802180723e */ /* 0x000fe200000010ff */
[--C-:B------:R-:W-:Y:S01]  /*a490*/  IMAD.MOV.U32 R115, RZ, RZ, R119.reuse ;  /* 0x000000ffff737224 */ /* 0x100fe200078e0077 */
[----:B------:R-:W-:Y:S01]  /*a4a0*/  F2FP.BF16.F32.PACK_AB R130, R37, R130 ;  /* 0x000000822582723e */ /* 0x000fe200000010ff */
[----:B0-----:R-:W-:Y:S01]  /*a4b0*/  FADD.FTZ R6, R87, R6 ;  /* 0x0000000657067221 */ /* 0x001fe20000010000 */
        /* <DEDUP_REMOVED lines=47> */
[----:B------:R-:W-:Y:S01]  /*a7b0*/  IMAD.MOV.U32 R88, RZ, RZ, R119 ;  /* 0x000000ffff587224 */ /* 0x000fe200078e0077 */
[----:B------:R-:W-:-:S02]  /*a7c0*/  MOV R99, R119 ;  /* 0x0000007700637202 */ /* 0x000fc40000000f00 */
[----:B------:R-:W-:Y:S01]  /*a7d0*/  MOV R89, R119 ;  /* 0x0000007700597202 */ /* 0x000fe20000000f00 */
[----:B------:R-:W-:Y:S06]  /*a7e0*/  @!P1 BRA `(.L_x_13374) ;  /* 0x0000002000389947 */ /* 0x000fec0003800000 */
[----:B------:R0:W5:Y:S01]  /*a7f0*/  LDL.LU R5, [R1+0x4] ;  /* 0x0000040001057983 */ /* 0x0001620000300800 */
        /* <DEDUP_REMOVED lines=18> */
[----:B0-----:R-:W-:-:S07]  /*a920*/  CS2R R88, SRZ ;  /* 0x0000000000587805 */ /* 0x001fce000001ff00 */
.L_x_13386:
[----:B------:R-:W2:Y:S01]  /*a930*/  LDL R4, [R1+0x28] ;  /* 0x0000280001047983 */ /* 0x000ea20000100800 */
[----:B------:R-:W-:Y:S01]  /*a940*/  ISETP.NE.AND P1, PT, R12, 0x1, PT ;  /* 0x000000010c00780c */ /* 0x000fe20003f25270 */
[----:B------:R-:W-:Y:S05]  /*a950*/  YIELD ;  /* 0x0000000000007946 */ /* 0x000fea0003800000 */
[----:B------:R-:W-:Y:S02]  /*a960*/  SEL R0, RZ, 0x1, P1 ;  /* 0x00000001ff007807 */ /* 0x000fe40000800000 */
[----:B--2---:R-:W-:Y:S02]  /*a970*/  ISETP.NE.AND P1, PT, R4, RZ, PT ;  /* 0x000000ff0400720c */ /* 0x004fe40003f25270 */
[----:B-----5:R-:W-:-:S05]  /*a980*/  LOP3.LUT R4, R5, R0, RZ, 0x3c, !PT ;  /* 0x0000000005047212 */ /* 0x020fca00078e3cff */
[----:B------:R0:W-:Y:S06]  /*a990*/  STL [R1+0x4], R4 ;  /* 0x0000040401007387 */ /* 0x0001ec0000100800 */
[----:B------:R-:W-:Y:S05]  /*a9a0*/  @P1 BRA `(.L_x_13375) ;  /* 0x00000000003c1947 */ /* 0x000fea0003800000 */
[----:B------:R-:W-:Y:S05]  /*a9b0*/  @!P0 BRA `(.L_x_13376) ;  /* 0x0000000000048947 */ /* 0x000fea0003800000 */
[----:B------:R-:W-:Y:S01]  /*a9c0*/  BPT.TRAP 0x1 ;  /* 0x000000040000795c */ /* 0x000fe20000300000 */
.L_x_13376:
[----:B------:R-:W-:-:S05]  /*a9d0*/  VIADD R0, R12, 0x1 ;  /* 0x000000010c007836 */ /* 0x000fca0000000000 */
[----:B------:R-:W-:-:S04]  /*a9e0*/  ISETP.NE.AND P2, PT, R0, 0x2, PT ;  /* 0x000000020000780c */ /* 0x000fc80003f45270 */
[----:B------:R-:W-:Y:S02]  /*a9f0*/  SEL R9, R0, RZ, P2 ;  /* 0x000000ff00097207 */ /* 0x000fe40001000000 */
[----:B------:R-:W-:-:S03]  /*aa00*/  SHF.L.U32 R0, R4, 0x1f, RZ ;  /* 0x0000001f04007819 */ /* 0x000fc600000006ff */
[----:B------:R-:W-:-:S04]  /*aa10*/  IMAD R9, R9, 0x8, R18 ;  /* 0x0000000809097824 */ /* 0x000fc800078e0212 */
[----:B------:R1:W2:Y:S01]  /*aa20*/  SYNCS.PHASECHK.TRANS64.TRYWAIT P2, [R9+URZ+0x16830], R0 ;  /* 0x01683000090075a7 */ /* 0x0002a2000804017f */
[----:B------:R-:W-:Y:S05]  /*aa30*/  @!P0 BRA `(.L_x_13377) ;  /* 0x0000000000048947 */ /* 0x000fea0003800000 */
[----:B------:R-:W-:Y:S01]  /*aa40*/  BPT.TRAP 0x1 ;  /* 0x000000040000795c */ /* 0x000fe20000300000 */
.L_x_13377:
[----:B------:R-:W-:Y:S04]  /*aa50*/  BSSY B0, `(.L_x_13375) ;  /* 0x0000004000007945 */ /* 0x000fe80003800000 */
[----:B--2---:R-:W-:Y:S05]  /*aa60*/  @P2 BRA `(.L_x_13378) ;  /* 0x0000000000082947 */ /* 0x004fea0003800000 */
[----:B------:R-:W2:Y:S02]  /*aa70*/  SYNCS.PHASECHK.TRANS64.TRYWAIT P2, [R9+URZ+0x16830], R0 ;  /* 0x01683000090075a7 */ /* 0x000ea4000804017f */
[----:B--2---:R-:W-:Y:S05]  /*aa80*/  @!P2 BRA `(.L_x_13379) ;  /* 0x000000c80060a947 */ /* 0x004fea0003800000 */
.L_x_13378:
[----:B------:R-:W-:Y:S05]  /*aa90*/  BSYNC B0 ;  /* 0x0000000000007941 */ /* 0x000fea0003800000 */
.L_x_13375:
[----:B------:R3:W-:Y:S01]  /*aaa0*/  STL.64 [R1+0x70], R2 ;  /* 0x0000700201007387 */ /* 0x0007e20000100a00 */
[----:B-12---:R-:W1:Y:S03]  /*aab0*/  S2R R0, SR_TID.X ;  /* 0x0000000000007919 */ /* 0x006e660000002100 */
[----:B---3--:R-:W2:Y:S01]  /*aac0*/  LDL.64 R2, [R1+0x10] ;  /* 0x0000100001027983 */ /* 0x008ea20000100a00 */
[----:B------:R-:W-:Y:S01]  /*aad0*/  VIADD R156, R12, 0x1 ;  /* 0x000000010c9c7836 */ /* 0x000fe20000000000 */
[----:B------:R-:W-:Y:S05]  /*aae0*/  WARPSYNC.ALL ;  /* 0x0000000000007948 */ /* 0x000fea0003800000 */
[C---:B------:R-:W-:Y:S01]  /*aaf0*/  ISETP.NE.AND P2, PT, R156.reuse, 0x2, PT ;  /* 0x000000029c00780c */ /* 0x040fe20003f45270 */
[----:B------:R-:W-:Y:S01]  /*ab00*/  IMAD.MOV.U32 R9, RZ, RZ, 0x40000040 ;  /* 0x40000040ff097424 */ /* 0x000fe200078e00ff */
[----:B------:R-:W-:Y:S01]  /*ab10*/  MOV R27, 0x40000040 ;  /* 0x40000040001b7802 */ /* 0x000fe20000000f00 */
[----:B------:R-:W-:Y:S01]  /*ab20*/  IMAD.MOV.U32 R25, RZ, RZ, 0x40000040 ;  /* 0x40000040ff197424 */ /* 0x000fe200078e00ff */
[----:B------:R-:W-:-:S02]  /*ab30*/  SEL R156, R156, RZ, P2 ;  /* 0x000000ff9c9c7207 */ /* 0x000fc40001000000 */
[----:B------:R-:W-:Y:S02]  /*ab40*/  R2UR UR19, R9 ;  /* 0x00000000091372ca */ /* 0x000fe400000e0000 */
        /* <DEDUP_REMOVED lines=9> */
[----:B------:R-:W-:-:S02]  /*abe0*/  R2UR UR18, R8 ;  /* 0x00000000081272ca */ /* 0x000fc400000e0000 */
[----:B------:R-:W3:Y:S01]  /*abf0*/  LDL.64 R8, [R1+0x8] ;  /* 0x0000080001087983 */ /* 0x000ee20000100a00 */
[----:B-1----:R-:W-:Y:S02]  /*ac00*/  SHF.R.U32.HI R0, RZ, 0x7, R0 ;  /* 0x00000007ff007819 */ /* 0x002fe40000011600 */
[----:B------:R-:W-:-:S03]  /*ac10*/  R2UR UR14, R24 ;  /* 0x00000000180e72ca */ /* 0x000fc600000e0000 */
[----:B------:R-:W-:Y:S01]  /*ac20*/  VIADD R0, R0, 0x8 ;  /* 0x0000000800007836 */ /* 0x000fe20000000000 */
[----:B------:R-:W-:Y:S02]  /*ac30*/  R2UR UR22, R26 ;  /* 0x000000001a1672ca */ /* 0x000fe400000e0000 */
[----:B------:R-:W-:Y:S02]  /*ac40*/  R2UR UR23, R27 ;  /* 0x000000001b1772ca */ /* 0x000fe400000e0000 */
[----:B------:R1:W-:Y:S06]  /*ac50*/  BAR.SYNC.DEFER_BLOCKING R0, 0x100 ;  /* 0x000400000000751d */ /* 0x0003ec0000010000 */
[----:B------:R-:W-:-:S06]  /*ac60*/  WARPGROUP.ARRIVE ;  /* 0x00000000000079c5 */ /* 0x000fcc0000000000 */
[----:B------:R-:W-:Y:S03]  /*ac70*/  HGMMA.64x128x16.F32.BF16 R24, gdesc[UR8], RZ, !UPT, gsb0 ;  /* 0x01e00000081879f0 */ /* 0x000fe6000c0018ff */
[----:B------:R-:W-:Y:S02]  /*ac80*/  WARPGROUP.DEPBAR.LE gsb0, 0x0 ;  /* 0x00008000000079c5 */ /* 0x000fe40000010000 */
[----:B------:R-:W-:Y:S01]  /*ac90*/  WARPGROUP.ARRIVE ;  /* 0x00000000000079c5 */ /* 0x000fe20000000000 */
[----:B--2---:R-:W-:Y:S02]  /*aca0*/  R2UR UR12, R2 ;  /* 0x00000000020c72ca */ /* 0x004fe400000e0000 */
[----:B------:R-:W-:Y:S02]  /*acb0*/  R2UR UR13, R3 ;  /* 0x00000000030d72ca */ /* 0x000fe400000e0000 */
[----:B------:R1:W5:Y:S11]  /*acc0*/  LDL.LU.64 R2, [R1+0x70] ;  /* 0x0000700001027983 */ /* 0x0003760000300a00 */
[----:B------:R-:W-:Y:S01]  /*acd0*/  HGMMA.64x128x16.F32.BF16 R24, gdesc[UR12], R24, gsb0 ;  /* 0x01e000000c1879f0 */ /* 0x000fe20008001818 */
[----:B---3--:R-:W-:-:S02]  /*ace0*/  R2UR UR16, R8 ;  /* 0x00000000081072ca */ /* 0x008fc400000e0000 */
        /* <DEDUP_REMOVED lines=10> */
[----:B-1----:R-:W-:Y:S05]  /*ad90*/  @P1 BRA `(.L_x_13380) ;  /* 0x0000000000281947 */ /* 0x002fea0003800000 */
[----:B------:R-:W-:Y:S05]  /*ada0*/  @!P0 BRA `(.L_x_13381) ;  /* 0x0000000000048947 */ /* 0x000fea0003800000 */
[----:B------:R-:W-:Y:S01]  /*adb0*/  BPT.TRAP 0x1 ;  /* 0x000000040000795c */ /* 0x000fe20000300000 */
.L_x_13381:
[----:B------:R-:W-:Y:S01]  /*adc0*/  SHF.L.U32 R0, R5, 0x1f, RZ ;  /* 0x0000001f05007819 */ /* 0x000fe200000006ff */
[----:B0-----:R-:W-:-:S04]  /*add0*/  IMAD R4, R12, 0x8, R18 ;  /* 0x000000080c047824 */ /* 0x001fc800078e0212 */
[----:B------:R0:W1:Y:S01]  /*ade0*/  SYNCS.PHASECHK.TRANS64.TRYWAIT P1, [R4+URZ+0x16850], R0 ;  /* 0x01685000040075a7 */ /* 0x000062000802017f */
[----:B------:R-:W-:Y:S05]  /*adf0*/  @!P0 BRA `(.L_x_13382) ;  /* 0x0000000000048947 */ /* 0x000fea0003800000 */
[----:B------:R-:W-:Y:S01]  /*ae00*/  BPT.TRAP 0x1 ;  /* 0x000000040000795c */ /* 0x000fe20000300000 */
.L_x_13382:
[----:B-1----:R-:W-:Y:S05]  /*ae10*/  @P1 BRA `(.L_x_13380) ;  /* 0x0000000000081947 */ /* 0x002fea0003800000 */
[----:B------:R-:W1:Y:S02]  /*ae20*/  SYNCS.PHASECHK.TRANS64.TRYWAIT P1, [R4+URZ+0x16850], R0 ;  /* 0x01685000040075a7 */ /* 0x000e64000802017f */
[----:B-1----:R-:W-:Y:S05]  /*ae30*/  @!P1 BRA `(.L_x_13383) ;  /* 0x000000c400889947 */ /* 0x002fea0003800000 */
.L_x_13380:
[----:B01----:R-:W-:Y:S01]  /*ae40*/  VIADD R0, R18, 0x400 ;  /* 0x0000040012007836 */ /* 0x003fe20000000000 */
[----:B------:R-:W-:Y:S05]  /*ae50*/  WARPSYNC.ALL ;  /* 0x0000000000007948 */ /* 0x000fea0003800000 */
[----:B------:R-:W-:Y:S01]  /*ae60*/  SHF.R.U32.HI R0, RZ, 0x4, R0 ;  /* 0x00000004ff007819 */ /* 0x000fe20000011600 */
[----:B------:R-:W-:Y:S01]  /*ae70*/  IMAD.MOV.U32 R5, RZ, RZ, 0x40000040 ;  /* 0x40000040ff057424 */ /* 0x000fe200078e00ff */
[----:B------:R-:W-:Y:S01]  /*ae80*/  WARPGROUP.ARRIVE ;  /* 0x00000000000079c5 */ /* 0x000fe20000000000 */
[----:B------:R-:W-:Y:S01]  /*ae90*/  IMAD.MOV.U32 R9, RZ, RZ, 0x40000040 ;  /* 0x40000040ff097424 */ /* 0x000fe200078e00ff */
[----:B------:R-:W-:-:S02]  /*aea0*/  LOP3.LUT R0, R0, 0x3fff, RZ, 0xc0, !PT ;  /* 0x00003fff00007812 */ /* 0x000fc400078ec0ff */
[----:B------:R-:W-:Y:S01]  /*aeb0*/  R2UR UR7, R5 ;  /* 0x00000000050772ca */ /* 0x000fe200000e0000 */
[----:B------:R-:W-:Y:S02]  /*aec0*/  IMAD.MOV.U32 R5, RZ, RZ, 0x40000040 ;  /* 0x40000040ff057424 */ /* 0x000fe400078e00ff */
[----:B------:R-:W-:-:S05]  /*aed0*/  IMAD R4, R12, 0x400, R0 ;  /* 0x000004000c047824 */ /* 0x000fca00078e0200 */
[C---:B------:R-:W-:Y:S02]  /*aee0*/  R2UR UR6, R4.reuse ;  /* 0x00000000040672ca */ /* 0x040fe400000e0000 */
[----:B------:R-:W-:-:S11]  /*aef0*/  IADD3 R8, R4, 0x80, RZ ;  /* 0x0000008004087810 */ /* 0x000fd60007ffe0ff */
[----:B------:R-:W-:Y:S01]  /*af00*/  HGMMA.64x64x16.F32.BF16 R88, R148, gdesc[UR4].tnspB, R88, gsb0 ;  /* 0x40e0000494587df0 */ /* 0x000fe20008001858 */
[----:B------:R-:W-:Y:S01]  /*af10*/  R2UR UR6, R8 ;  /* 0x00000000080672ca */ /* 0x000fe200000e0000 */
[----:B------:R-:W-:Y:S01]  /*af20*/  VIADD R8, R4, 0x100 ;  /* 0x0000010004087836 */ /* 0x000fe20000000000 */
[----:B------:R-:W-:Y:S01]  /*af30*/  R2UR UR7, R9 ;  /* 0x00000000090772ca */ /* 0x000fe200000e0000 */
[----:B------:R-:W-:Y:S01]  /*af40*/  IMAD.MOV.U32 R9, RZ, RZ, 0x40000040 ;  /* 0x40000040ff097424 */ /* 0x000fe200078e00ff */
[----:B------:R-:W-:Y:S02]  /*af50*/  WARPGROUP.DEPBAR.LE gsb0, 0x0 ;  /* 0x00008000000079c5 */ /* 0x000fe40000010000 */
[----:B------:R-:W-:-:S06]  /*af60*/  WARPGROUP.ARRIVE ;  /* 0x00000000000079c5 */ /* 0x000fcc0000000000 */
[----:B------:R-:W0:Y:S03]  /*af70*/  S2R R151, SR_TID.X ;  /* 0x0000000000977919 */ /* 0x000e260000002100 */
[----:B------:R-:W-:Y:S01]  /*af80*/  HGMMA.64x64x16.F32.BF16 R88, R120, gdesc[UR4].tnspB, R88, gsb0 ;  /* 0x40e0000478587df0 */ /* 0x000fe20008001858 */
[----:B------:R-:W-:Y:S01]  /*af90*/  R2UR UR6, R8 ;  /* 0x00000000080672ca */ /* 0x000fe200000e0000 */
[----:B------:R-:W-:Y:S01]  /*afa0*/  VIADD R8, R4, 0x180 ;  /* 0x0000018004087836 */ /* 0x000fe20000000000 */
[----:B------:R-:W-:Y:S01]  /*afb0*/  R2UR UR7, R9 ;  /* 0x00000000090772ca */ /* 0x000fe200000e0000 */
[----:B------:R-:W-:Y:S01]  /*afc0*/  IMAD.MOV.U32 R9, RZ, RZ, 0x40000040 ;  /* 0x40000040ff097424 */ /* 0x000fe200078e00ff */
[----:B0-----:R-:W-:Y:S02]  /*afd0*/  SHF.R.U32.HI R0, RZ, 0x7, R151 ;  /* 0x00000007ff007819 */ /* 0x001fe40000011697 */
[----:B------:R-:W-:-:S03]  /*afe0*/  ISETP.GE.U32.AND P1, PT, R151, 0x180, PT ;  /* 0x000001809700780c */ /* 0x000fc60003f26070 */
[----:B------:R-:W-:-:S05]  /*aff0*/  VIADD R0, R0, 0x9 ;  /* 0x0000000900007836 */ /* 0x000fca0000000000 */
[----:B------:R-:W-:Y:S01]  /*b000*/  SEL R0, R0, 0x9, !P1 ;  /* 0x0000000900007807 */ /* 0x000fe20004800000 */
[----:B------:R-:W-:Y:S02]  /*b010*/  WARPGROUP.DEPBAR.LE gsb0, 0x0 ;  /* 0x00008000000079c5 */ /* 0x000fe40000010000 */
[----:B------:R-:W-:-:S06]  /*b020*/  WARPGROUP.ARRIVE ;  /* 0x00000000000079c5 */ /* 0x000fcc0000000000 */
[----:B------:R-:W-:Y:S01]  /*b030*/  HGMMA.64x64x16.F32.BF16 R88, R124, gdesc[UR4].tnspB, R88, gsb0 ;  /* 0x40e000047c587df0 */ /* 0x000fe20008001858 */
[----:B------:R-:W-:Y:S01]  /*b040*/  R2UR UR6, R8 ;  /* 0x00000000080672ca */ /* 0x000fe200000e0000 */
[----:B------:R-:W-:Y:S01]  /*b050*/  VIADD R8, R4, 0x200 ;  /* 0x0000020004087836 */ /* 0x000fe20000000000 */
[----:B------:R-:W-:Y:S01]  /*b060*/  R2UR UR7, R9 ;  /* 0x00000000090772ca */ /* 0x000fe200000e0000 */
[----:B------:R-:W-:Y:S01]  /*b070*/  IMAD.MOV.U32 R9, RZ, RZ, 0x40000040 ;  /* 0x40000040ff097424 */ /* 0x000fe200078e00ff */
[----:B------:R-:W-:Y:S02]  /*b080*/  WARPGROUP.DEPBAR.LE gsb0, 0x0 ;  /* 0x00008000000079c5 */ /* 0x000fe40000010000 */
[----:B------:R-:W-:-:S09]  /*b090*/  WARPGROUP.ARRIVE ;  /* 0x00000000000079c5 */ /* 0x000fd20000000000 */
        /* <DEDUP_REMOVED lines=8> */
[----:B------:R-:W-:Y:S02]  /*b120*/  R2UR UR6, R8 ;  /* 0x00000000080672ca */ /* 0x000fe400000e0000 */
[----:B------:R-:W-:Y:S01]  /*b130*/  R2UR UR7, R9 ;  /* 0x00000000090772ca */ /* 0x000fe200000e0000 */
[----:B------:R-:W-:Y:S01]  /*b140*/  IMAD.MOV.U32 R9, RZ, RZ, 0x40000040 ;  /* 0x40000040ff097424 */ /* 0x000fe200078e00ff */
[C---:B------:R-:W-:Y:S01]  /*b150*/  IADD3 R8, R4.reuse, 0x300, RZ ;  /* 0x0000030004087810 */ /* 0x040fe20007ffe0ff */
[----:B------:R-:W-:Y:S01]  /*b160*/  VIADD R4, R4, 0x380 ;  /* 0x0000038004047836 */ /* 0x000fe20000000000 */
[----:B------:R-:W-:Y:S02]  /*b170*/  WARPGROUP.DEPBAR.LE gsb0, 0x0 ;  /* 0x00008000000079c5 */ /* 0x000fe40000010000 */
[----:B------:R-:W-:-:S07]  /*b180*/  WARPGROUP.ARRIVE ;  /* 0x00000000000079c5 */ /* 0x000fce0000000000 */
[----:B------:R-:W-:Y:S01]  /*b190*/  HGMMA.64x64x16.F32.BF16 R88, R136, gdesc[UR4].tnspB, R88, gsb0 ;  /* 0x40e0000488587df0 */ /* 0x000fe20008001858 */
[----:B------:R-:W-:Y:S02]  /*b1a0*/  R2UR UR6, R8 ;  /* 0x00000000080672ca */ /* 0x000fe400000e0000 */
[----:B------:R-:W-:Y:S01]  /*b1b0*/  R2UR UR7, R9 ;  /* 0x00000000090772ca */ /* 0x000fe200000e0000 */
[----:B------:R-:W-:Y:S02]  /*b1c0*/  WARPGROUP.DEPBAR.LE gsb0, 0x0 ;  /* 0x00008000000079c5 */ /* 0x000fe40000010000 */
[----:B------:R-:W-:-:S10]  /*b1d0*/  WARPGROUP.ARRIVE ;  /* 0x00000000000079c5 */ /* 0x000fd40000000000 */
[----:B------:R-:W-:Y:S01]  /*b1e0*/  HGMMA.64x64x16.F32.BF16 R88, R140, gdesc[UR4].tnspB, R88, gsb0 ;  /* 0x40e000048c587df0 */ /* 0x000fe20008001858 */
[----:B------:R-:W-:Y:S02]  /*b1f0*/  R2UR UR6, R4 ;  /* 0x00000000040672ca */ /* 0x000fe400000e0000 */
[----:B------:R-:W-:Y:S01]  /*b200*/  R2UR UR7, R5 ;  /* 0x00000000050772ca */ /* 0x000fe200000e0000 */
[----:B------:R-:W-:Y:S02]  /*b210*/  WARPGROUP.DEPBAR.LE gsb0, 0x0 ;  /* 0x00008000000079c5 */ /* 0x000fe40000010000 */
[----:B------:R-:W-:-:S10]  /*b220*/  WARPGROUP.ARRIVE ;  /* 0x00000000000079c5 */ /* 0x000fd40000000000 */
[----:B------:R-:W-:Y:S03]  /*b230*/  HGMMA.64x64x16.F32.BF16 R88, R144, gdesc[UR4].tnspB, R88, gsb0 ;  /* 0x40e0000490587df0 */ /* 0x000fe60008001858 */
[----:B------:R-:W-:Y:S02]  /*b240*/  WARPGROUP.DEPBAR.LE gsb0, 0x0 ;  /* 0x00008000000079c5 */ /* 0x000fe40000010000 */
[----:B------:R0:W-:Y:S06]  /*b250*/  BAR.ARV R0, 0x100 ;  /* 0x000400000000751d */ /* 0x0001ec0000002000 */
[----:B------:R-:W-:Y:S05]  /*b260*/  @!P0 BRA `(.L_x_13384) ;  /* 0x0000000000048947 */ /* 0x000fea0003800000 */
[----:B------:R-:W-:Y:S01]  /*b270*/  BPT.TRAP 0x1 ;  /* 0x000000040000795c */ /* 0x000fe20000300000 */
.L_x_13384:
        /* <DEDUP_REMOVED lines=95> */
[----:B------:R-:W-:-:S03]  /*b870*/  FFMA.FTZ R9, R85, UR4, -R9 ;  /* 0x0000000455097c23 */ /* 0x000fc60008010809 */
        /* <DEDUP_REMOVED lines=37> */
[----:B------:R-:W-:-:S04]  /*bad0*/  FADD.FTZ R5, -R0, R11 ;  /* 0x0000000b00057221 */ /* 0x000fc80000010100 */
        /* <DEDUP_REMOVED lines=28> */
[----:B0----5:R-:W-:Y:S01]  /*bca0*/  FFMA.FTZ R3, R5, R3, R24 ;  /* 0x0000000305037223 */ /* 0x021fe20000010018 */
[--C-:B------:R-:W-:Y:S01]  /*bcb0*/  FFMA.FTZ R66, R66, UR4, -R10.reuse ;  /* 0x0000000442427c23 */ /* 0x100fe2000801080a */
[--C-:B------:R-:W-:Y:S01]  /*bcc0*/  FFMA.FTZ R67, R67, UR4, -R10.reuse ;  /* 0x0000000443437c23 */ /* 0x100fe2000801080a */
[--C-:B------:R-:W-:Y:S01]  /*bcd0*/  FFMA.FTZ R70, R70, UR4, -R10.reuse ;  /* 0x0000000446467c23 */ /* 0x100fe2000801080a */
[----:B------:R-:W-:Y:S01]  /*bce0*/  FADD.FTZ R3, R25, R3 ;  /* 0x0000000319037221 */ /* 0x000fe20000010000 */
[--C-:B------:R-:W-:Y:S01]  /*bcf0*/  FFMA.FTZ R71, R71, UR4, -R10.reuse ;  /* 0x0000000447477c23 */ /* 0x100fe2000801080a */
[--C-:B------:R-:W-:Y:S01]  /*bd00*/  FFMA.FTZ R74, R74, UR4, -R10.reuse ;  /* 0x000000044a4a7c23 */ /* 0x100fe2000801080a */
        /* <DEDUP_REMOVED lines=12> */
[----:B------:R-:W-:-:S02]  /*bdd0*/  FFMA.FTZ R10, R87, UR4, -R10 ;  /* 0x00000004570a7c23 */ /* 0x000fc4000801080a */
        /* <DEDUP_REMOVED lines=98> */
.L_x_13385:
[----:B------:R-:W2:Y:S01]  /*c400*/  LDL R85, [R1+0x24] ;  /* 0x0000240001557983 */ /* 0x000ea20000100800 */
        /* <DEDUP_REMOVED lines=16> */
[----:B------:R-:W-:Y:S01]  /*c510*/  IMAD R11, R12, 0x8, R18 ;  /* 0x000000080c0b7824 */ /* 0x000fe200078e0212 */
[----:B------:R0:W5:Y:S01]  /*c520*/  LDL R5, [R1+0x4] ;  /* 0x0000040001057983 */ /* 0x0001620000100800 */
[----:B------:R-:W-:Y:S01]  /*c530*/  MOV R12, UR38 ;  /* 0x00000026000c7c02 */ /* 0x000fe20008000f00 */
[-C--:B------:R-:W-:Y:S01]  /*c540*/  FMUL.FTZ R90, R90, R8.reuse ;  /* 0x000000085a5a7220 */ /* 0x080fe20000410000 */
        /* <DEDUP_REMOVED lines=33> */
[----:B------:R-:W-:Y:S01]  /*c760*/  IMAD.MOV.U32 R10, RZ, RZ, R4 ;  /* 0x000000ffff0a7224 */ /* 0x000fe200078e0004 */
[----:B------:R-:W-:Y:S01]  /*c770*/  F2FP.BF16.F32.PACK_AB R130, R53, R52 ;  /* 0x000000343582723e */ /* 0x000fe200000010ff */
[----:B-1----:R-:W-:Y:S01]  /*c780*/  IMAD.MOV.U32 R11, RZ, RZ, R0 ;  /* 0x000000ffff0b7224 */ /* 0x002fe200078e0000 */
        /* <DEDUP_REMOVED lines=17> */
[C---:B--2---:R-:W-:Y:S01]  /*c8a0*/  ISETP.GT.AND P1, PT, R7.reuse, R85, PT ;  /* 0x000000550700720c */ /* 0x044fe20003f24270 */
[----:B------:R-:W-:-:S12]  /*c8b0*/  VIADD R7, R7, 0xffffffff ;  /* 0xffffffff07077836 */ /* 0x000fd80000000000 */
[----:B0-----:R-:W-:Y:S05]  /*c8c0*/  @P1 BRA `(.L_x_13386) ;  /* 0xffffffe000181947 */ /* 0x001fea000383ffff */
.L_x_13374:
[----:B------:R-:W-:Y:S05]  /*c8d0*/  WARPSYNC.ALL ;  /* 0x0000000000007948 */ /* 0x000fea0003800000 */
[----:B------:R-:W-:Y:S06]  /*c8e0*/  BAR.ARV 0x8, 0x200 ;  /* 0x0208000000007b1d */ /* 0x000fec0000002000 */
[----:B------:R-:W-:Y:S05]  /*c8f0*/  @!P0 BRA `(.L_x_13387) ;  /* 0x0000000000048947 */ /* 0x000fea0003800000 */
[----:B------:R-:W-:Y:S01]  /*c900*/  BPT.TRAP 0x1 ;  /* 0x000000040000795c */ /* 0x000fe20000300000 */
.L_x_13387:
[----:B-----5:R-:W2:Y:S01]  /*c910*/  LDL R5, [R1+0x4] ;  /* 0x0000040001057983 */ /* 0x020ea20000100800 */
[----:B------:R-:W-:Y:S01]  /*c920*/  IMAD R12, R156, 0x8, R18 ;  /* 0x000000089c0c7824 */ /* 0x000fe200078e0212 */
[----:B--2---:R-:W-:-:S04]  /*c930*/  SHF.L.U32 R5, R5, 0x1f, RZ ;  /* 0x0000001f05057819 */ /* 0x004fc800000006ff */
[----:B------:R0:W1:Y:S01]  /*c940*/  SYNCS.PHASECHK.TRANS64.TRYWAIT P1, [R12+URZ+0x16850], R5 ;  /* 0x016850050c0075a7 */ /* 0x000062000802017f */
[----:B------:R-:W-:Y:S05]  /*c950*/  @!P0 BRA `(.L_x_13388) ;  /* 0x0000000000048947 */ /* 0x000fea0003800000 */
[----:B------:R-:W-:Y:S01]  /*c960*/  BPT.TRAP 0x1 ;  /* 0x000000040000795c */ /* 0x000fe20000300000 */
.L_x_13388:
[----:B------:R-:W-:-:S05]  /*c970*/  VIADD R18, R18, 0x400 ;  /* 0x0000040012127836 */ /* 0x000fca0000000000 */
[----:B------:R-:W-:-:S04]  /*c980*/  SHF.R.U32.HI R18, RZ, 0x4, R18 ;  /* 0x00000004ff127819 */ /* 0x000fc80000011612 */
[----:B------:R-:W-:Y:S01]  /*c990*/  LOP3.LUT R9, R18, 0x3fff, RZ, 0xc0, !PT ;  /* 0x00003fff12097812 */ /* 0x000fe200078ec0ff */
[----:B-1----:R-:W-:Y:S06]  /*c9a0*/  @P1 BRA `(.L_x_13389) ;  /* 0x0000000000081947 */ /* 0x002fec0003800000 */
[----:B------:R-:W1:Y:S02]  /*c9b0*/  SYNCS.PHASECHK.TRANS64.TRYWAIT P1, [R12+URZ+0x16850], R5 ;  /* 0x016850050c0075a7 */ /* 0x000e64000802017f */
[----:B-1----:R-:W-:Y:S05]  /*c9c0*/  @!P1 BRA `(.L_x_13390) ;  /* 0x000000a800b89947 */ /* 0x002fea0003800000 */
.L_x_13389:
[----:B------:R-:W-:Y:S01]  /*c9d0*/  IMAD R8, R156, 0x400, R9 ;  /* 0x000004009c087824 */ /* 0x000fe200078e0209 */
[----:B------:R-:W-:Y:S05]  /*c9e0*/  WARPSYNC.ALL ;  /* 0x0000000000007948 */ /* 0x000fea0003800000 */
[----:B------:R-:W-:Y:S01]  /*c9f0*/  IMAD.MOV.U32 R9, RZ, RZ, 0x40000040 ;  /* 0x40000040ff097424 */ /* 0x000fe200078e00ff */
[C---:B------:R-:W-:Y:S01]  /*ca00*/  R2UR UR6, R8.reuse ;  /* 0x00000000080672ca */ /* 0x040fe200000e0000 */
[----:B------:R-:W-:Y:S01]  /*ca10*/  WARPGROUP.ARRIVE ;  /* 0x00000000000079c5 */ /* 0x000fe20000000000 */
[----:B------:R-:W-:Y:S01]  /*ca20*/  VIADD R10, R8, 0x80 ;  /* 0x00000080080a7836 */ /* 0x000fe20000000000 */
[----:B------:R-:W-:Y:S01]  /*ca30*/  MOV R11, 0x40000040 ;  /* 0x40000040000b7802 */ /* 0x000fe20000000f00 */
[----:B01----:R-:W0:Y:S01]  /*ca40*/  SHFL.BFLY PT, R5, R6, 0x2, 0x1f ;  /* 0x0c401f0006057f89 */ /* 0x003e2200000e0000 */
[----:B------:R-:W-:Y:S01]  /*ca50*/  R2UR UR7, R9 ;  /* 0x00000000090772ca */ /* 0x000fe200000e0000 */
[----:B------:R-:W-:-:S02]  /*ca60*/  IMAD.MOV.U32 R9, RZ, RZ, 0x40000040 ;  /* 0x40000040ff097424 */ /* 0x000fc400078e00ff */
[----:B------:R-:W-:Y:S02]  /*ca70*/  IMAD.MOV.U32 R43, RZ, RZ, RZ ;  /* 0x000000ffff2b7224 */ /* 0x000fe400078e00ff */
[----:B------:R-:W-:-:S08]  /*ca80*/  IMAD.MOV.U32 R60, RZ, RZ, -0x800000 ;  /* 0xff800000ff3c7424 */ /* 0x000fd000078e00ff */
[----:B------:R-:W-:Y:S01]  /*ca90*/  HGMMA.64x64x16.F32.BF16 R88, R148, gdesc[UR4].tnspB, R88, gsb0 ;  /* 0x40e0000494587df0 */ /* 0x000fe20008001858 */
[----:B------:R-:W-:Y:S01]  /*caa0*/  R2UR UR6, R10 ;  /* 0x000000000a0672ca */ /* 0x000fe200000e0000 */
[----:B------:R-:W-:Y:S01]  /*cab0*/  VIADD R10, R8, 0x100 ;  /* 0x00000100080a7836 */ /* 0x000fe20000000000 */
[----:B------:R-:W-:Y:S01]  /*cac0*/  R2UR UR7, R11 ;  /* 0x000000000b0772ca */ /* 0x000fe200000e0000 */
[----:B------:R-:W-:Y:S02]  /*cad0*/  IMAD.MOV.U32 R11, RZ, RZ, 0x40000040 ;  /* 0x40000040ff0b7424 */ /* 0x000fe400078e00ff */
[----:B0-----:R-:W-:Y:S01]  /*cae0*/  FADD.FTZ R7, R5, R6 ;  /* 0x0000000605077221 */ /* 0x001fe20000010000 */
[----:B------:R-:W-:Y:S02]  /*caf0*/  WARPGROUP.DEPBAR.LE gsb0, 0x0 ;  /* 0x00008000000079c5 */ /* 0x000fe40000010000 */
[----:B------:R-:W-:-:S07]  /*cb00*/  WARPGROUP.ARRIVE ;  /* 0x00000000000079c5 */ /* 0x000fce0000000000 */
        /* <DEDUP_REMOVED lines=23> */
[C---:B------:R-:W-:Y:S01]  /*cc80*/  VIADD R10, R8.reuse, 0x300 ;  /* 0x00000300080a7836 */ /* 0x040fe20000000000 */
[----:B------:R-:W-:Y:S01]  /*cc90*/  R2UR UR7, R11 ;  /* 0x000000000b0772ca */ /* 0x000fe200000e0000 */
[----:B------:R-:W-:Y:S01]  /*cca0*/  VIADD R8, R8, 0x380 ;  /* 0x0000038008087836 */ /* 0x000fe20000000000 */
[----:B------:R-:W-:Y:S01]  /*ccb0*/  MOV R11, 0x40000040 ;  /* 0x40000040000b7802 */ /* 0x000fe20000000f00 */
[----:B------:R-:W-:Y:S02]  /*ccc0*/  WARPGROUP.DEPBAR.LE gsb0, 0x0 ;  /* 0x00008000000079c5 */ /* 0x000fe40000010000 */
[----:B------:R-:W-:-:S08]  /*ccd0*/  WARPGROUP.ARRIVE ;  /* 0x00000000000079c5 */ /* 0x000fd00000000000 */
[----:B------:R-:W-:Y:S01]  /*cce0*/  HGMMA.64x64x16.F32.BF16 R88, R136, gdesc[UR4].tnspB, R88, gsb0 ;  /* 0x40e0000488587df0 */ /* 0x000fe20008001858 */
[----:B------:R-:W-:Y:S02]  /*ccf0*/  R2UR UR6, R10 ;  /* 0x000000000a0672ca */ /* 0x000fe400000e0000 */
[----:B------:R-:W-:Y:S01]  /*cd00*/  R2UR UR7, R11 ;  /* 0x000000000b0772ca */ /* 0x000fe200000e0000 */
[----:B------:R-:W0:Y:S02]  /*cd10*/  SHFL.BFLY PT, R10, R3, 0x2, 0x1f ;  /* 0x0c401f00030a7f89 */ /* 0x000e2400000e0000 */
[----:B0-----:R-:W-:Y:S01]  /*cd20*/  FADD.FTZ R10, R10, R3 ;  /* 0x000000030a0a7221 */ /* 0x001fe20000010000 */
[----:B------:R-:W-:-:S04]  /*cd30*/  IMAD.MOV.U32 R3, RZ, RZ, -0x800000 ;  /* 0xff800000ff037424 */ /* 0x000fc800078e00ff */
[----:B------:R-:W0:Y:S02]  /*cd40*/  SHFL.BFLY PT, R5, R10, 0x1, 0x1f ;  /* 0x0c201f000a057f89 */ /* 0x000e2400000e0000 */
[----:B0-----:R-:W-:Y:S01]  /*cd50*/  FADD.FTZ R11, R10, R5 ;  /* 0x000000050a0b7221 */ /* 0x001fe20000010000 */
[----:B------:R-:W-:Y:S02]  /*cd60*/  IMAD.U32 R5, RZ, RZ, UR4 ;  /* 0x00000004ff057e24 */ /* 0x000fe4000f8e00ff */
[----:B------:R-:W-:Y:S02]  /*cd70*/  IMAD.U32 R10, RZ, RZ, UR4 ;  /* 0x00000004ff0a7e24 */ /* 0x000fe4000f8e00ff */
[----:B------:R-:W-:-:S13]  /*cd80*/  FSETP.NE.FTZ.AND P1, PT, R11, RZ, PT ;  /* 0x000000ff0b00720b */ /* 0x000fda0003f35000 */
[----:B------:R-:W0:Y:S01]  /*cd90*/  @P1 MUFU.LG2 R6, R11 ;  /* 0x0000000b00061308 */ /* 0x000e220000000c00 */
[----:B------:R-:W-:Y:S01]  /*cda0*/  @P1 FMUL.FTZ R5, R5, 0.69314718246459960938 ;  /* 0x3f31721805051820 */ /* 0x000fe20000410000 */
[----:B------:R-:W-:Y:S02]  /*cdb0*/  WARPGROUP.DEPBAR.LE gsb0, 0x0 ;  /* 0x00008000000079c5 */ /* 0x000fe40000010000 */
[----:B------:R-:W-:-:S04]  /*cdc0*/  WARPGROUP.ARRIVE ;  /* 0x00000000000079c5 */ /* 0x000fc80000000000 */
[----:B------:R-:W-:Y:S02]  /*cdd0*/  @P1 MUFU.RCP R43, R11 ;  /* 0x0000000b002b1308 */ /* 0x000fe40000001000 */
[----:B------:R-:W-:Y:S01]  /*cde0*/  HGMMA.64x64x16.F32.BF16 R88, R140, gdesc[UR4].tnspB, R88, gsb0 ;  /* 0x40e000048c587df0 */ /* 0x000fe20008001858 */
[----:B------:R-:W-:Y:S02]  /*cdf0*/  R2UR UR6, R8 ;  /* 0x00000000080672ca */ /* 0x000fe400000e0000 */
[----:B------:R-:W-:Y:S01]  /*ce00*/  R2UR UR7, R9 ;  /* 0x00000000090772ca */ /* 0x000fe200000e0000 */
[----:B------:R-:W1:Y:S01]  /*ce10*/  SHFL.BFLY PT, R8, R7, 0x1, 0x1f ;  /* 0x0c201f0007087f89 */ /* 0x000e6200000e0000 */
[----:B0-----:R-:W-:-:S04]  /*ce20*/  @P1 FMUL.FTZ R6, R6, 0.69314718246459960938 ;  /* 0x3f31721806061820 */ /* 0x001fc80000410000 */
[----:B------:R-:W-:Y:S01]  /*ce30*/  @P1 FFMA.FTZ R60, R5, R0, R6 ;  /* 0x00000000053c1223 */ /* 0x000fe20000010006 */
[----:B-1----:R-:W-:Y:S01]  /*ce40*/  FADD.FTZ R13, R7, R8 ;  /* 0x00000008070d7221 */ /* 0x002fe20000010000 */
        /* <DEDUP_REMOVED lines=9> */
[----:B------:R-:W-:Y:S03]  /*cee0*/  HGMMA.64x64x16.F32.BF16 R88, R144, gdesc[UR4].tnspB, R88, gsb0 ;  /* 0x40e0000490587df0 */ /* 0x000fe60008001858 */
[----:B------:R-:W-:Y:S02]  /*cef0*/  WARPGROUP.DEPBAR.LE gsb0, 0x0 ;  /* 0x00008000000079c5 */ /* 0x000fe40000010000 */
[----:B-12---:R-:W-:Y:S05]  /*cf00*/  @!P0 BRA `(.L_x_13391) ;  /* 0x0000000000048947 */ /* 0x006fea0003800000 */
[----:B------:R-:W-:Y:S01]  /*cf10*/  BPT.TRAP 0x1 ;  /* 0x000000040000795c */ /* 0x000fe20000300000 */
.L_x_13391:
[----:B------:R-:W2:Y:S01]  /*cf20*/  LDL.LU R4, [R1+0x4] ;  /* 0x0000040001047983 */ /* 0x000ea20000300800 */
[----:B------:R-:W-:Y:S01]  /*cf30*/  VIADD R0, R12, 0x16860 ;  /* 0x000168600c007836 */ /* 0x000fe20000000000 */
[----:B------:R-:W-:Y:S01]  /*cf40*/  MOV R5, UR38 ;  /* 0x0000002600057c02 */ /* 0x000fe20008000f00 */
        /* <DEDUP_REMOVED lines=38> */
[----:B------:R-:W-:Y:S01]  /*d1b0*/  SEL R156, R156, RZ, P1 ;  /* 0x000000ff9c9c7207 */ /* 0x000fe20000800000 */
[----:B------:R-:W-:Y:S01]  /*d1c0*/  UIADD3 UR37, UR37, 0x1, URZ ;  /* 0x0000000125257890 */ /* 0x000fe2000fffe03f */
[----:B--2---:R-:W-:-:S05]  /*d1d0*/  LOP3.LUT R4, R4, R0, RZ, 0x3c, !PT ;  /* 0x0000000004047212 */ /* 0x004fca00078e3cff */
[----:B------:R0:W-:Y:S06]  /*d1e0*/  STL [R1+0x4], R4 ;  /* 0x0000040401007387 */ /* 0x0001ec0000100800 */
.L_x_13337:
[----:B------:R-:W3:Y:S01]  /*d1f0*/  S2R R0, SR_TID.X ;  /* 0x0000000000007919 */ /* 0x000ee20000002100 */
[----:B------:R-:W-:Y:S05]  /*d200*/  WARPSYNC.ALL ;  /* 0x0000000000007948 */ /* 0x000fea0003800000 */
[----:B---3--:R-:W-:-:S05]  /*d210*/  VIADD R71, R0, 0xffffff80 ;  /* 0xffffff8000477836 */ /* 0x008fca0000000000 */
[----:B------:R-:W-:-:S04]  /*d220*/  SHF.R.S32.HI R74, RZ, 0x1f, R71 ;  /* 0x0000001fff4a7819 */ /* 0x000fc80000011447 */
[----:B------:R-:W-:-:S04]  /*d230*/  LEA.HI R74, R74, R71, RZ, 0x3 ;  /* 0x000000474a4a7211 */ /* 0x000fc800078f18ff */
[----:B------:R-:W-:-:S05]  /*d240*/  LOP3.LUT R74, R74, 0xfffffff8, RZ, 0xc0, !PT ;  /* 0xfffffff84a4a7812 */ /* 0x000fca00078ec0ff */
[----:B------:R-:W-:-:S04]  /*d250*/  IMAD.IADD R74, R71, 0x1, -R74 ;  /* 0x00000001474a7824 */ /* 0x000fc800078e0a4a */
[----:B------:R-:W-:-:S05]  /*d260*/  IMAD.SHL.U32 R59, R74, 0x8, RZ ;  /* 0x000000084a3b7824 */ /* 0x000fca00078e00ff */
[----:B------:R-:W-:Y:S01]  /*d270*/  SHF.R.S32.HI R58, RZ, 0x1f, R59 ;  /* 0x0000001fff3a7819 */ /* 0x000fe2000001143b */
[----:B------:R-:W3:Y:S08]  /*d280*/  S2UR UR38, SR_CgaCtaId ;  /* 0x00000000002679c3 */ /* 0x000ef00000008800 */
[----:B------:R-:W-:Y:S06]  /*d290*/  BAR.SYNC.DEFER_BLOCKING 0x5, 0x200 ;  /* 0x0148000000007b1d */ /* 0x000fec0000010000 */
[----:B------:R-:W-:Y:S01]  /*d2a0*/  UMOV UR4, 0x400 ;  /* 0x0000040000047882 */ /* 0x000fe20000000000 */
[----:B------:R-:W-:Y:S01]  /*d2b0*/  BSSY B0, `(.L_x_13392) ;  /* 0x000023f000007945 */ /* 0x000fe20003800000 */
[----:B---3--:R-:W-:-:S06]  /*d2c0*/  ULEA UR4, UR38, UR4, 0x18 ;  /* 0x0000000426047291 */ /* 0x008fcc000f8ec03f */
[----:B------:R-:W-:-:S05]  /*d2d0*/  IMAD.U32 R18, RZ, RZ, UR4 ;  /* 0x00000004ff127e24 */ /* 0x000fca000f8e00ff */
[----:B-1----:R1:W3:Y:S01]  /*d2e0*/  LDS.128 R32, [R18+0x168d0] ;  /* 0x0168d00012207984 */ /* 0x0022e20000000c00 */
        /* <DEDUP_REMOVED lines=9> */
[----:B0----5:R-:W-:Y:S02]  /*d380*/  MOV R25, R5 ;  /* 0x0000000500197202 */ /* 0x021fe40000000f00 */
[----:B------:R-:W-:Y:S01]  /*d390*/  F2FP.BF16.F32.PACK_AB R14, R27, R26 ;  /* 0x0000001a1b0e723e */ /* 0x000fe200000010ff */
[----:B---3--:R-:W-:Y:S02]  /*d3a0*/  IMAD.MOV.U32 R32, RZ, RZ, RZ ;  /* 0x000000ffff207224 */ /* 0x008fe400078e00ff */
[----:B----4-:R-:W-:-:S03]  /*d3b0*/  IMAD.WIDE R10, R0, 0x2, R24 ;  /* 0x00000002000a7825 */ /* 0x010fc600078e0218 */
[----:B------:R-:W-:-:S05]  /*d3c0*/  IADD3 R61, P0, R10, 0x60, RZ ;  /* 0x000000600a3d7810 */ /* 0x000fca0007f1e0ff */
[----:B------:R-:W-:Y:S01]  /*d3d0*/  IMAD.X R5, RZ, RZ, R11, P0 ;  /* 0x000000ffff057224 */ /* 0x000fe200000e060b */
[----:B--2---:R-:W-:-:S04]  /*d3e0*/  ISETP.NE.AND P0, PT, R62, RZ, PT ;  /* 0x000000ff3e00720c */ /* 0x004fc80003f05270 */
[----:B------:R-:W-:Y:S01]  /*d3f0*/  SEL R67, R62, UR4, P0 ;  /* 0x000000043e437c07 */ /* 0x000fe20008000000 */
[----:B------:R-:W-:Y:S05]  /*d400*/  WARPSYNC.ALL ;  /* 0x0000000000007948 */ /* 0x000fea0003800000 */
[----:B------:R-:W-:Y:S01]  /*d410*/  BAR.SYNC.DEFER_BLOCKING 0x1, 0x180 ;  /* 0x0046000000007b1d */ /* 0x000fe20000010000 */
[C---:B------:R-:W-:Y:S02]  /*d420*/  IADD3 R15, P1, R10.reuse, 0x40, RZ ;  /* 0x000000400a0f7810 */ /* 0x040fe40007f3e0ff */
[C---:B------:R-:W-:Y:S02]  /*d430*/  IADD3 R13, P2, R10.reuse, 0x20, RZ ;  /* 0x000000200a0d7810 */ /* 0x040fe40007f5e0ff */
[----:B------:R-:W-:Y:S01]  /*d440*/  LOP3.LUT R9, R10, 0x380, RZ, 0xc0, !PT ;  /* 0x000003800a097812 */ /* 0x000fe200078ec0ff */
[----:B------:R-:W-:Y:S01]  /*d450*/  ULDC.64 UR6, c[0x0][0xc08] ;  /* 0x0003020000067ab9 */ /* 0x000fe20000000a00 */
[----:B------:R-:W-:Y:S01]  /*d460*/  LOP3.LUT R4, R15, 0x380, RZ, 0xc0, !PT ;  /* 0x000003800f047812 */ /* 0x000fe200078ec0ff */
[----:B------:R-:W-:Y:S01]  /*d470*/  ULDC.64 UR4, c[0x0][0xc00] ;  /* 0x0003000000047ab9 */ /* 0x000fe20000000a00 */
[----:B------:R-:W-:-:S02]  /*d480*/  LOP3.LUT R0, R13, 0x380, RZ, 0xc0, !PT ;  /* 0x000003800d007812 */ /* 0x000fc400078ec0ff */
[----:B------:R-:W-:Y:S02]  /*d490*/  LOP3.LUT R12, R61, 0x380, RZ, 0xc0, !PT ;  /* 0x000003803d0c7812 */ /* 0x000fe400078ec0ff */
[----:B------:R-:W-:Y:S02]  /*d4a0*/  SHF.R.U64 R9, R9, 0x3, RZ ;  /* 0x0000000309097819 */ /* 0x000fe400000012ff */
[----:B------:R-:W-:Y:S02]  /*d4b0*/  SHF.R.U64 R4, R4, 0x3, RZ ;  /* 0x0000000304047819 */ /* 0x000fe400000012ff */
[----:B------:R-:W-:Y:S02]  /*d4c0*/  SHF.R.U64 R0, R0, 0x3, RZ ;  /* 0x0000000300007819 */ /* 0x000fe400000012ff */
[----:B------:R-:W-:Y:S02]  /*d4d0*/  SHF.R.U64 R12, R12, 0x3, RZ ;  /* 0x000000030c0c7819 */ /* 0x000fe400000012ff */
[----:B------:R-:W-:Y:S01]  /*d4e0*/  LOP3.LUT R10, R9, R10, RZ, 0x3c, !PT ;  /* 0x0000000a090a7212 */ /* 0x000fe200078e3cff */
[--C-:B------:R-:W-:Y:S01]  /*d4f0*/  IMAD.X R7, RZ, RZ, R11.reuse, P1 ;  /* 0x000000ffff077224 */ /* 0x100fe200008e060b */
[----:B------:R-:W-:Y:S01]  /*d500*/  LOP3.LUT R6, R4, R15, RZ, 0x3c, !PT ;  /* 0x0000000f04067212 */ /* 0x000fe200078e3cff */
[----:B------:R-:W-:Y:S01]  /*d510*/  IMAD.X R9, RZ, RZ, R11, P2 ;  /* 0x000000ffff097224 */ /* 0x000fe200010e060b */
[----:B------:R-:W-:-:S02]  /*d520*/  LOP3.LUT R8, R0, R13, RZ, 0x3c, !PT ;  /* 0x0000000d00087212 */ /* 0x000fc400078e3cff */
[----:B------:R-:W-:Y:S02]  /*d530*/  LOP3.LUT R4, R12, R61, RZ, 0x3c, !PT ;  /* 0x0000003d0c047212 */ /* 0x000fe400078e3cff */
[----:B------:R-:W-:Y:S02]  /*d540*/  MOV R10, R10 ;  /* 0x0000000a000a7202 */ /* 0x000fe40000000f00 */
[----:B------:R-:W-:Y:S02]  /*d550*/  F2FP.BF16.F32.PACK_AB R12, R21, R20 ;  /* 0x00000014150c723e */ /* 0x000fe400000010ff */
[----:B------:R-:W-:Y:S02]  /*d560*/  F2FP.BF16.F32.PACK_AB R13, R45, R44 ;  /* 0x0000002c2d0d723e */ /* 0x000fe400000010ff */
[----:B------:R-:W-:Y:S02]  /*d570*/  F2FP.BF16.F32.PACK_AB R15, R47, R46 ;  /* 0x0000002e2f0f723e */ /* 0x000fe400000010ff */
[----:B------:R-:W-:-:S02]  /*d580*/  MOV R66, R6 ;  /* 0x0000000600427202 */ /* 0x000fc40000000f00 */
[----:B------:R-:W-:Y:S01]  /*d590*/  MOV R0, R4 ;  /* 0x0000000400007202 */ /* 0x000fe20000000f00 */
[----:B------:R0:W-:Y:S01]  /*d5a0*/  STSM.16.M88.4 [R10], R12 ;  /* 0x0000000c0a007844 */ /* 0x0001e20000000200 */
        /* <DEDUP_REMOVED lines=8> */
[----:B0-----:R-:W-:Y:S02]  /*d630*/  F2FP.BF16.F32.PACK_AB R10, R39, R38 ;  /* 0x00000026270a723e */ /* 0x001fe400000010ff */
[----:B------:R-:W-:Y:S02]  /*d640*/  F2FP.BF16.F32.PACK_AB R12, R41, R40 ;  /* 0x00000028290c723e */ /* 0x000fe400000010ff */
[----:B------:R-:W-:-:S02]  /*d650*/  F2FP.BF16.F32.PACK_AB R13, R57, R56 ;  /* 0x00000038390d723e */ /* 0x000fc400000010ff */
[----:B------:R-:W-:Y:S02]  /*d660*/  F2FP.BF16.F32.PACK_AB R14, R43, R42 ;  /* 0x0000002a2b0e723e */ /* 0x000fe400000010ff */
[----:B------:R-:W-:Y:S01]  /*d670*/  F2FP.BF16.F32.PACK_AB R15, R119, R118 ;  /* 0x00000076770f723e */ /* 0x000fe200000010ff */
[----:B------:R0:W-:Y:S01]  /*d680*/  STSM.16.M88.4 [R61], R4 ;  /* 0x000000043d007844 */ /* 0x0001e20000000200 */
[----:B------:R-:W-:-:S03]  /*d690*/  ISETP.NE.U32.AND P3, PT, RZ, UR6, PT ;  /* 0x00000006ff007c0c */ /* 0x000fc6000bf65070 */
[----:B------:R-:W-:Y:S01]  /*d6a0*/  STSM.16.M88.4 [R66], R8 ;  /* 0x0000000842007844 */ /* 0x000fe20000000200 */
[----:B------:R-:W-:-:S03]  /*d6b0*/  ISETP.NE.AND.EX P3, PT, RZ, UR7, PT, P3 ;  /* 0x00000007ff007c0c */ /* 0x000fc6000bf65330 */
[----:B------:R2:W-:Y:S01]  /*d6c0*/  STSM.16.M88.4 [R0], R12 ;  /* 0x0000000c00007844 */ /* 0x0005e20000000200 */
[----:B------:R-:W-:Y:S01]  /*d6d0*/  BAR.SYNC.DEFER_BLOCKING 0x1, 0x180 ;  /* 0x0046000000007b1d */ /* 0x000fe20000010000 */
[----:B------:R-:W-:Y:S02]  /*d6e0*/  ISETP.NE.U32.AND P0, PT, RZ, UR4, PT ;  /* 0x00000004ff007c0c */ /* 0x000fe4000bf05070 */
[----:B------:R-:W-:Y:S02]  /*d6f0*/  IADD3 R62, P1, R64, UR4, RZ ;  /* 0x00000004403e7c10 */ /* 0x000fe4000ff3e0ff */
[----:B------:R-:W-:Y:S02]  /*d700*/  ISETP.NE.AND.EX P0, PT, RZ, UR5, PT, P0 ;  /* 0x00000005ff007c0c */ /* 0x000fe4000bf05300 */
[----:B------:R-:W-:Y:S02]  /*d710*/  IADD3.X R63, R68, UR5, RZ, P1, !PT ;  /* 0x00000005443f7c10 */ /* 0x000fe40008ffe4ff */
[----:B------:R-:W-:Y:S01]  /*d720*/  @P3 IADD3 R64, P1, R64, UR6, RZ ;  /* 0x0000000640403c10 */ /* 0x000fe2000ff3e0ff */
[----:B------:R-:W-:-:S02]  /*d730*/  ULDC UR6, c[0x0][0xa88] ;  /* 0x0002a20000067ab9 */ /* 0x000fc40000000800 */
[----:B0-----:R-:W-:Y:S01]  /*d740*/  MOV R61, UR6 ;  /* 0x00000006003d7c02 */ /* 0x001fe20008000f00 */
[----:B------:R-:W-:Y:S01]  /*d750*/  IMAD.MOV.U32 R6, RZ, RZ, 0x9b8 ;  /* 0x000009b8ff067424 */ /* 0x000fe200078e00ff */
[----:B------:R-:W-:Y:S01]  /*d760*/  @P3 IADD3.X R65, R68, UR7, RZ, P1, !PT ;  /* 0x0000000744413c10 */ /* 0x000fe20008ffe4ff */
[----:B--2---:R-:W0:Y:S03]  /*d770*/  LDC R0, c[0x0][0xbe8] ;  /* 0x0002fa00ff007b82 */ /* 0x004e260000000800 */
[----:B------:R2:W5:Y:S04]  /*d780*/  @P0 LDG.E R32, desc[UR42][R62.64] ;  /* 0x0000002a3e200981 */ /* 0x000568000c1e1900 */
[----:B------:R2:W5:Y:S01]  /*d790*/  @P3 LDG.E R61, desc[UR42][R64.64] ;  /* 0x0000002a403d3981 */ /* 0x000562000c1e1900 */
[----:B------:R-:W-:-:S04]  /*d7a0*/  ISETP.GT.AND P2, PT, R67, 0x1, PT ;  /* 0x000000014300780c */ /* 0x000fc80003f44270 */
[----:B------:R-:W-:-:S04]  /*d7b0*/  SEL R6, R6, 0x978, P2 ;  /* 0x0000097806067807 */ /* 0x000fc80001000000 */
[----:B------:R2:W3:Y:S08]  /*d7c0*/  LDC.64 R12, c[0x0][R6+0x220] ;  /* 0x00008800060c7b82 */ /* 0x0004f00000000a00 */
[----:B------:R2:W4:Y:S08]  /*d7d0*/  LDC.64 R14, c[0x0][R6+0x218] ;  /* 0x00008600060e7b82 */ /* 0x0005300000000a00 */
[----:B------:R2:W1:Y:S01]  /*d7e0*/  LDC.64 R10, c[0x0][R6+0x228] ;  /* 0x00008a00060a7b82 */ /* 0x0004620000000a00 */
[----:B0-----:R-:W-:Y:S01]  /*d7f0*/  ISETP.NE.AND P1, PT, R0, 0x1, PT ;  /* 0x000000010000780c */ /* 0x001fe20003f25270 */
[----:B--2---:R-:W-:-:S12]  /*d800*/  @P3 BRA `(.L_x_13394) ;  /* 0x0000000000103947 */ /* 0x004fd80003800000 */
[----:B------:R-:W-:Y:S05]  /*d810*/  @!P0 BRA `(.L_x_13394) ;  /* 0x00000000000c8947 */ /* 0x000fea0003800000 */
[----:B------:R-:W2:Y:S04]  /*d820*/  LDG.E R4, desc[UR42][R62.64] ;  /* 0x0000002a3e047981 */ /* 0x000ea8000c1e1900 */
[----:B-----5:R-:W2:Y:S02]  /*d830*/  LDG.E R61, desc[UR42][R62.64+0x4] ;  /* 0x0000042a3e3d7981 */ /* 0x020ea4000c1e1900 */
[----:B--2---:R-:W-:-:S07]  /*d840*/  IMAD.IADD R61, R61, 0x1, -R4 ;  /* 0x000000013d3d7824 */ /* 0x004fce00078e0a04 */
.L_x_13394:
[----:B------:R-:W2:Y:S01]  /*d850*/  LDL.LU R4, [R1+0x38] ;  /* 0x0000380001047983 */ /* 0x000ea20000300800 */
[----:B------:R-:W0:Y:S03]  /*d860*/  LDC.64 R6, c[0x0][R6+0x210] ;  /* 0x0000840006067b82 */ /* 0x000e260000000a00 */
[----:B------:R-:W3:Y:S04]  /*d870*/  LDL.LU R9, [R1+0x50] ;  /* 0x0000500001097983 */ /* 0x000ee80000300800 */
[----:B------:R-:W4:Y:S01]  /*d880*/  LDL R63, [R1+0x64] ;  /* 0x00006400013f7983 */ /* 0x000f220000100800 */
[----:B------:R-:W-:Y:S01]  /*d890*/  ISETP.NE.U32.AND P0, PT, RZ, UR4, PT ;  /* 0x00000004ff007c0c */ /* 0x000fe2000bf05070 */
[----:B------:R-:W1:Y:S02]  /*d8a0*/  @P1 LDC R62, c[0x0][0xbec] ;  /* 0x0002fb00ff3e1b82 */ /* 0x000e640000000800 */
[----:B------:R-:W4:Y:S04]  /*d8b0*/  LDL R68, [R1+0x48] ;  /* 0x0000480001447983 */ /* 0x000f280000100800 */
[----:B------:R-:W4:Y:S01]  /*d8c0*/  LDL R66, [R1+0x4c] ;  /* 0x00004c0001427983 */ /* 0x000f220000100800 */
[----:B------:R-:W-:Y:S01]  /*d8d0*/  ISETP.NE.AND.EX P0, PT, RZ, UR5, PT, P0 ;  /* 0x00000005ff007c0c */ /* 0x000fe2000bf05300 */
[----:B------:R-:W0:Y:S02]  /*d8e0*/  @P1 LDC R67, c[0x0][0xbf0] ;  /* 0x0002fc00ff431b82 */ /* 0x000e240000000800 */
[----:B------:R-:W4:Y:S01]  /*d8f0*/  LDL R72, [R1+0x60] ;  /* 0x0000600001487983 */ /* 0x000f220000100800 */
[----:B------:R-:W1:Y:S01]  /*d900*/  S2R R70, SR_TID.X ;  /* 0x0000000000467919 */ /* 0x000e620000002100 */
[----:B-----5:R-:W-:-:S02]  /*d910*/  IMAD R61, R61, R0, RZ ;  /* 0x000000003d3d7224 */ /* 0x020fc400078e02ff */
[----:B-1----:R-:W-:-:S05]  /*d920*/  VIADD R73, R70, 0xffffff80 ;  /* 0xffffff8046497836 */ /* 0x002fca0000000000 */
[----:B------:R-:W-:-:S04]  /*d930*/  SHF.R.S32.HI R70, RZ, 0x1f, R73 ;  /* 0x0000001fff467819 */ /* 0x000fc80000011449 */
[----:B------:R-:W-:-:S04]  /*d940*/  LEA.HI R70, R70, R73, RZ, 0x7 ;  /* 0x0000004946467211 */ /* 0x000fc800078f38ff */
[----:B------:R-:W-:-:S04]  /*d950*/  LOP3.LUT R70, R70, 0xffffff80, RZ, 0xc0, !PT ;  /* 0xffffff8046467812 */ /* 0x000fc800078ec0ff */
[----:B------:R-:W-:Y:S02]  /*d960*/  IADD3 R70, R73, -R70, RZ ;  /* 0x8000004649467210 */ /* 0x000fe40007ffe0ff */
[----:B--2---:R-:W-:Y:S02]  /*d970*/  SEL R8, R4, RZ, !P0 ;  /* 0x000000ff04087207 */ /* 0x004fe40004000000 */
[----:B------:R-:W1:Y:S01]  /*d980*/  LDC.64 R4, c[0x0][0xba8] ;  /* 0x0002ea00ff047b82 */ /* 0x000e620000000a00 */
[----:B---3--:R-:W-:Y:S02]  /*d990*/  SEL R9, R9, RZ, !P0 ;  /* 0x000000ff09097207 */ /* 0x008fe40004000000 */
[----:B------:R-:W-:-:S04]  /*d9a0*/  IMAD R13, R13, R8, RZ ;  /* 0x000000080d0d7224 */ /* 0x000fc800078e02ff */
[----:B------:R-:W-:Y:S02]  /*d9b0*/  IMAD R65, R12, R9, R13 ;  /* 0x000000090c417224 */ /* 0x000fe400078e020d */
[-C--:B----4-:R-:W-:Y:S02]  /*d9c0*/  IMAD R9, R15, R152.reuse, RZ ;  /* 0x000000980f097224 */ /* 0x090fe400078e02ff */
[----:B------:R-:W-:-:S04]  /*d9d0*/  IMAD.WIDE.U32 R14, R14, R152, RZ ;  /* 0x000000980e0e7225 */ /* 0x000fc800078e00ff */
[----:B------:R-:W-:-:S04]  /*d9e0*/  IMAD.WIDE.U32 R12, R12, R8, RZ ;  /* 0x000000080c0c7225 */ /* 0x000fc800078e00ff */
[----:B------:R-:W-:Y:S01]  /*d9f0*/  IMAD R69, R68, 0xc0, R63 ;  /* 0x000000c044457824 */ /* 0x000fe200078e023f */
[----:B------:R-:W-:-:S03]  /*da00*/  IADD3 R14, P0, P3, R12, R14, R32 ;  /* 0x0000000e0c0e7210 */ /* 0x000fc60007b1e020 */
[----:B------:R-:W-:Y:S01]  /*da10*/  @P1 IMAD.HI.U32 R12, R69, R62, RZ ;  /* 0x0000003e450c1227 */ /* 0x000fe200078e00ff */
[----:B------:R-:W-:Y:S01]  /*da20*/  SEL R63, R66, RZ, P2 ;  /* 0x000000ff423f7207 */ /* 0x000fe20001000000 */
[----:B-1----:R-:W1:Y:S02]  /*da30*/  @!P2 LDC R4, c[0x0][0xb50] ;  /* 0x0002d400ff04ab82 */ /* 0x002e640000000800 */
[----:B------:R-:W-:Y:S02]  /*da40*/  IMAD.IADD R65, R13, 0x1, R65 ;  /* 0x000000010d417824 */ /* 0x000fe400078e0241 */
[----:B------:R-:W-:Y:S01]  /*da50*/  IMAD.MOV.U32 R13, RZ, RZ, R69 ;  /* 0x000000ffff0d7224 */ /* 0x000fe200078e0045 */
[----:B0-----:R-:W-:Y:S01]  /*da60*/  @P1 SHF.R.U32.HI R13, RZ, R67, R12 ;  /* 0x00000043ff0d1219 */ /* 0x001fe2000001160c */
[----:B------:R-:W-:Y:S01]  /*da70*/  IMAD.IADD R64, R15, 0x1, R9 ;  /* 0x000000010f407824 */ /* 0x000fe200078e0209 */
[----:B------:R-:W-:Y:S01]  /*da80*/  SHF.R.S32.HI R9, RZ, 0x1f, R32 ;  /* 0x0000001fff097819 */ /* 0x000fe20000011420 */
[-C--:B------:R-:W-:Y:S01]  /*da90*/  IMAD R15, R11, R63.reuse, RZ ;  /* 0x0000003f0b0f7224 */ /* 0x080fe200078e02ff */
[----:B------:R-:W0:Y:S01]  /*daa0*/  @!P2 LDC R5, c[0x0][0xb54] ;  /* 0x0002d500ff05ab82 */ /* 0x000e220000000800 */
        /* <DEDUP_REMOVED lines=8> */
[----:B------:R-:W-:Y:S01]  /*db30*/  IMAD R7, R7, R13, RZ ;  /* 0x0000000d07077224 */ /* 0x000fe200078e02ff */
[----:B------:R-:W-:-:S05]  /*db40*/  SHF.R.S32.HI R15, RZ, 0x1f, R13 ;  /* 0x0000001fff0f7819 */ /* 0x000fca000001140d */
[C---:B------:R-:W-:Y:S02]  /*db50*/  IMAD R15, R6.reuse, R15, R7 ;  /* 0x0000000f060f7224 */ /* 0x040fe400078e0207 */
[----:B------:R-:W-:-:S04]  /*db60*/  IMAD.WIDE.U32 R6, R6, R13, R10 ;  /* 0x0000000d06067225 */ /* 0x000fc800078e000a */
[----:B------:R-:W-:Y:S01]  /*db70*/  IMAD.IADD R7, R7, 0x1, R15 ;  /* 0x0000000107077824 */ /* 0x000fe200078e020f */
[----:B-1----:R-:W-:-:S04]  /*db80*/  LEA R12, P0, R6, R4, 0x2 ;  /* 0x00000004060c7211 */ /* 0x002fc800078010ff */
[----:B0-----:R-:W-:Y:S01]  /*db90*/  LEA.HI.X R7, R6, R5, R7, 0x2, P0 ;  /* 0x0000000506077211 */ /* 0x001fe200000f1407 */
[----:B------:R-:W-:Y:S01]  /*dba0*/  SHFL.IDX PT, R4, R12, RZ, 0x1c1f ;  /* 0x001c1fff0c047589 */ /* 0x000fe200000e0000 */
[----:B------:R-:W-:-:S03]  /*dbb0*/  IMAD R62, R68, 0xc0, R72 ;  /* 0x000000c0443e7824 */ /* 0x000fc600078e0248 */
        /* <DEDUP_REMOVED lines=10> */
[----:B------:R-:W-:Y:S01]  /*dc60*/  SHF.R.S32.HI R70, RZ, 0x1f, R71 ;  /* 0x0000001fff467819 */ /* 0x000fe20000011447 */
[----:B------:R-:W1:Y:S01]  /*dc70*/  @P1 LDC R13, c[0x0][0xbec] ;  /* 0x0002fb00ff0d1b82 */ /* 0x000e620000000800 */
[----:B------:R-:W-:Y:S02]  /*dc80*/  ULDC.64 UR4, c[0x0][0xaa0] ;  /* 0x0002a80000047ab9 */ /* 0x000fe40000000a00 */
[----:B------:R-:W-:-:S04]  /*dc90*/  LEA.HI R70, R70, R71, RZ, 0x3 ;  /* 0x0000004746467211 */ /* 0x000fc800078f18ff */
[----:B------:R-:W-:Y:S01]  /*dca0*/  SHF.R.S32.HI R70, RZ, 0x3, R70 ;  /* 0x00000003ff467819 */ /* 0x000fe20000011446 */
[----:B------:R-:W2:Y:S01]  /*dcb0*/  @P1 LDC R14, c[0x0][0xbf0] ;  /* 0x0002fc00ff0e1b82 */ /* 0x000ea20000000800 */
[----:B------:R-:W-:-:S03]  /*dcc0*/  IMAD R9, R9, UR4, RZ ;  /* 0x0000000409097c24 */ /* 0x000fc6000f8e02ff */
[----:B0-----:R-:W-:Y:S02]  /*dcd0*/  IMAD R3, R70, 0x40, R59 ;  /* 0x0000004046037824 */ /* 0x001fe400078e023b */
[----:B------:R-:W-:Y:S02]  /*dce0*/  IMAD R9, R32, UR5, R9 ;  /* 0x0000000520097c24 */ /* 0x000fe4000f8e0209 */
[----:B------:R-:W-:-:S04]  /*dcf0*/  IMAD.WIDE R24, R3, 0x2, R24 ;  /* 0x0000000203187825 */ /* 0x000fc800078e0218 */
[----:B------:R-:W-:Y:S01]  /*dd00*/  IMAD.WIDE.U32 R10, R32, UR4, RZ ;  /* 0x00000004200a7c25 */ /* 0x000fe2000f8e00ff */
[C---:B------:R-:W-:Y:S01]  /*dd10*/  IADD3 R27, P0, R24.reuse, 0x1800, RZ ;  /* 0x00001800181b7810 */ /* 0x040fe20007f1e0ff */
[----:B------:R-:W-:Y:S01]  /*dd20*/  ULDC.64 UR4, c[0x0][0xae8] ;  /* 0x0002ba0000047ab9 */ /* 0x000fe20000000a00 */
[C---:B------:R-:W-:Y:S01]  /*dd30*/  IADD3 R29, P2, R24.reuse, 0x3000, RZ ;  /* 0x00003000181d7810 */ /* 0x040fe20007f5e0ff */
[----:B------:R-:W-:Y:S01]  /*dd40*/  IMAD.IADD R11, R11, 0x1, R9 ;  /* 0x000000010b0b7824 */ /* 0x000fe200078e0209 */
[----:B------:R-:W-:Y:S01]  /*dd50*/  IADD3 R37, P3, R24, 0x4800, RZ ;  /* 0x0000480018257810 */ /* 0x000fe20007f7e0ff */
[----:B------:R-:W-:Y:S01]  /*dd60*/  IMAD R3, R74, 0x30, R70 ;  /* 0x000000304a037824 */ /* 0x000fe200078e0246 */
[----:B------:R-:W-:Y:S01]  /*dd70*/  LOP3.LUT R26, R27, 0x380, RZ, 0xc0, !PT ;  /* 0x000003801b1a7812 */ /* 0x000fe200078ec0ff */
[----:B------:R-:W-:Y:S01]  /*dd80*/  IMAD.WIDE.U32 R10, R152, UR4, R10 ;  /* 0x00000004980a7c25 */ /* 0x000fe2000f8e000a */
[----:B------:R-:W-:Y:S02]  /*dd90*/  LOP3.LUT R28, R29, 0x380, RZ, 0xc0, !PT ;  /* 0x000003801d1c7812 */ /* 0x000fe400078ec0ff */
[----:B------:R-:W-:Y:S01]  /*dda0*/  LOP3.LUT R36, R37, 0x380, RZ, 0xc0, !PT ;  /* 0x0000038025247812 */ /* 0x000fe200078ec0ff */
[----:B------:R-:W-:Y:S01]  /*ddb0*/  IMAD R12, R68, 0xc0, R3 ;  /* 0x000000c0440c7824 */ /* 0x000fe200078e0203 */
[----:B------:R-:W-:-:S02]  /*ddc0*/  LOP3.LUT R5, R24, 0x380, RZ, 0xc0, !PT ;  /* 0x0000038018057812 */ /* 0x000fc400078ec0ff */
[----:B------:R-:W-:Y:S01]  /*ddd0*/  SHF.R.S32.HI R9, RZ, 0x1f, R8 ;  /* 0x0000001fff097819 */ /* 0x000fe20000011408 */
[----:B------:R-:W-:Y:S01]  /*dde0*/  IMAD R11, R152, UR5, R11 ;  /* 0x00000005980b7c24 */ /* 0x000fe2000f8e020b */
[----:B------:R-:W-:Y:S01]  /*ddf0*/  SHF.R.U64 R26, R26, 0x3, RZ ;  /* 0x000000031a1a7819 */ /* 0x000fe200000012ff */
[----:B-1----:R-:W-:Y:S01]  /*de00*/  @P1 IMAD.HI.U32 R3, R12, R13, RZ ;  /* 0x0000000d0c031227 */ /* 0x002fe200078e00ff */
[----:B------:R-:W-:Y:S01]  /*de10*/  SHF.R.U64 R28, R28, 0x3, RZ ;  /* 0x000000031c1c7819 */ /* 0x000fe200000012ff */
[----:B------:R-:W-:Y:S01]  /*de20*/  ULDC.64 UR4, c[0x0][0xaf0] ;  /* 0x0002bc0000047ab9 */ /* 0x000fe20000000a00 */
[----:B------:R-:W-:Y:S02]  /*de30*/  SHF.R.U64 R36, R36, 0x3, RZ ;  /* 0x0000000324247819 */ /* 0x000fe400000012ff */
[----:B------:R-:W-:Y:S01]  /*de40*/  SHF.R.U64 R5, R5, 0x3, RZ ;  /* 0x0000000305057819 */ /* 0x000fe200000012ff */
[----:B------:R-:W-:Y:S01]  /*de50*/  IMAD R9, R9, UR4, RZ ;  /* 0x0000000409097c24 */ /* 0x000fe2000f8e02ff */
[----:B------:R-:W-:Y:S01]  /*de60*/  LOP3.LUT R26, R26, R27, RZ, 0x3c, !PT ;  /* 0x0000001b1a1a7212 */ /* 0x000fe200078e3cff */
[----:B------:R-:W-:Y:S01]  /*de70*/  IMAD.MOV.U32 R13, RZ, RZ, R12 ;  /* 0x000000ffff0d7224 */ /* 0x000fe200078e000c */
[----:B------:R-:W-:Y:S01]  /*de80*/  LOP3.LUT R28, R28, R29, RZ, 0x3c, !PT ;  /* 0x0000001d1c1c7212 */ /* 0x000fe200078e3cff */
[--C-:B------:R-:W-:Y:S01]  /*de90*/  IMAD.X R27, RZ, RZ, R25.reuse, P0 ;  /* 0x000000ffff1b7224 */ /* 0x100fe200000e0619 */
[----:B------:R-:W-:Y:S01]  /*dea0*/  LOP3.LUT R36, R36, R37, RZ, 0x3c, !PT ;  /* 0x0000002524247212 */ /* 0x000fe200078e3cff */
[--C-:B------:R-:W-:Y:S01]  /*deb0*/  IMAD.X R29, RZ, RZ, R25.reuse, P2 ;  /* 0x000000ffff1d7224 */ /* 0x100fe200010e0619 */
[----:B------:R-:W-:Y:S01]  /*dec0*/  LOP3.LUT R4, R5, R24, RZ, 0x3c, !PT ;  /* 0x0000001805047212 */ /* 0x000fe200078e3cff */
[----:B------:R-:W-:Y:S01]  /*ded0*/  IMAD.X R37, RZ, RZ, R25, P3 ;  /* 0x000000ffff257224 */ /* 0x000fe200018e0619 */
[----:B--2---:R-:W-:Y:S01]  /*dee0*/  @P1 SHF.R.U32.HI R13, RZ, R14, R3 ;  /* 0x0000000eff0d1219 */ /* 0x004fe20000011603 */
[----:B------:R-:W-:-:S02]  /*def0*/  IMAD.MOV.U32 R5, RZ, RZ, R25 ;  /* 0x000000ffff057224 */ /* 0x000fc400078e0019 */
[C---:B------:R-:W-:Y:S01]  /*df00*/  IMAD R15, R8.reuse, UR5, R9 ;  /* 0x00000005080f7c24 */ /* 0x040fe2000f8e0209 */
[----:B------:R-:W5:Y:S01]  /*df10*/  LD.E.128 R24, desc[UR42][R26.64] ;  /* 0x0000002a1a187980 */ /* 0x000f62000c101d00 */
[----:B------:R-:W-:Y:S01]  /*df20*/  IMAD.WIDE.U32 R8, R8, UR4, R10 ;  /* 0x0000000408087c25 */ /* 0x000fe2000f8e000a */
[----:B------:R-:W-:Y:S01]  /*df30*/  IADD3 R11, -R13, RZ, RZ ;  /* 0x000000ff0d0b7210 */ /* 0x000fe20007ffe1ff */
[----:B------:R-:W-:Y:S01]  /*df40*/  ULDC.64 UR4, c[0x0][0xae0] ;  /* 0x0002b80000047ab9 */ /* 0x000fe20000000a00 */
[----:B------:R-:W-:Y:S01]  /*df50*/  SHF.R.S32.HI R10, RZ, 0x1f, R13 ;  /* 0x0000001fff0a7819 */ /* 0x000fe2000001140d */
[----:B------:R-:W5:Y:S02]  /*df60*/  LD.E.128 R4, desc[UR42][R4.64] ;  /* 0x0000002a04047980 */ /* 0x000f64000c101d00 */
[----:B------:R-:W-:Y:S02]  /*df70*/  IMAD R11, R0, R11, R12 ;  /* 0x0000000b000b7224 */ /* 0x000fe400078e020c */
[----:B------:R-:W5:Y:S04]  /*df80*/  LD.E.128 R28, desc[UR42][R28.64] ;  /* 0x0000002a1c1c7980 */ /* 0x000f68000c101d00 */
[----:B------:R-:W5:Y:S01]  /*df90*/  LD.E.128 R36, desc[UR42][R36.64] ;  /* 0x0000002a24247980 */ /* 0x000f62000c101d00 */
[----:B------:R-:W-:Y:S01]  /*dfa0*/  IMAD.IADD R9, R9, 0x1, R15 ;  /* 0x0000000109097824 */ /* 0x000fe200078e020f */
[----:B------:R-:W-:Y:S01]  /*dfb0*/  @!PT LDS RZ, [RZ] ;  /* 0x00000000fffff984 */ /* 0x000fe20000000800 */
[----:B------:R-:W-:Y:S01]  /*dfc0*/  @!PT LDS RZ, [RZ] ;  /* 0x00000000fffff984 */ /* 0x000fe20000000800 */
[----:B------:R-:W-:Y:S01]  /*dfd0*/  @!PT LDS RZ, [RZ] ;  /* 0x00000000fffff984 */ /* 0x000fe20000000800 */
[----:B------:R-:W-:Y:S01]  /*dfe0*/  @!PT LDS RZ, [RZ] ;  /* 0x00000000fffff984 */ /* 0x000fe20000000800 */
[----:B------:R0:W-:Y:S06]  /*dff0*/  MEMBAR.ALL.CTA ;  /* 0x0000000000007992 */ /* 0x0001ec0000008000 */
[----:B0-----:R-:W0:Y:S01]  /*e000*/  FENCE.VIEW.ASYNC.S ;  /* 0x00000000000073c6 */ /* 0x001e220000000000 */
[----:B------:R-:W-:Y:S01]  /*e010*/  IMAD R10, R10, UR4, RZ ;  /* 0x000000040a0a7c24 */ /* 0x000fe2000f8e02ff */
[----:B------:R-:W-:Y:S01]  /*e020*/  SHF.R.S32.HI R0, RZ, 0x1f, R11 ;  /* 0x0000001fff007819 */ /* 0x000fe2000001140b */
[----:B------:R-:W-:-:S04]  /*e030*/  IMAD.WIDE.U32 R8, R13, UR4, R8 ;  /* 0x000000040d087c25 */ /* 0x000fc8000f8e0008 */
[----:B------:R-:W-:Y:S01]  /*e040*/  IMAD R15, R13, UR5, R10 ;  /* 0x000000050d0f7c24 */ /* 0x000fe2000f8e020a */
[----:B------:R-:W-:Y:S02]  /*e050*/  ULDC.64 UR4, c[0x0][0xad8] ;  /* 0x0002b60000047ab9 */ /* 0x000fe40000000a00 */
[----:B------:R-:W-:Y:S02]  /*e060*/  IMAD R0, R0, UR4, RZ ;  /* 0x0000000400007c24 */ /* 0x000fe4000f8e02ff */
[----:B------:R-:W-:Y:S02]  /*e070*/  IMAD.IADD R9, R9, 0x1, R15 ;  /* 0x0000000109097824 */ /* 0x000fe400078e020f */
[----:B------:R-:W-:Y:S02]  /*e080*/  VIADD R3, R18, 0x16820 ;  /* 0x0001682012037836 */ /* 0x000fe40000000000 */
[----:B------:R-:W-:-:S04]  /*e090*/  IMAD.WIDE.U32 R8, R11, UR4, R8 ;  /* 0x000000040b087c25 */ /* 0x000fc8000f8e0008 */
[----:B------:R-:W-:Y:S01]  /*e0a0*/  IMAD R41, R11, UR5, R0 ;  /* 0x000000050b297c24 */ /* 0x000fe2000f8e0200 */
[----:B------:R-:W-:Y:S01]  /*e0b0*/  ULDC.64 UR4, c[0x0][0xa80] ;  /* 0x0002a00000047ab9 */ /* 0x000fe20000000a00 */
[----:B------:R-:W-:Y:S02]  /*e0c0*/  PRMT R3, RZ, 0x654, R3 ;  /* 0x00000654ff037816 */ /* 0x000fe40000000003 */
[----:B------:R-:W-:Y:S01]  /*e0d0*/  IMAD.IADD R41, R9, 0x1, R41 ;  /* 0x0000000109297824 */ /* 0x000fe200078e0229 */
[C---:B------:R-:W-:Y:S01]  /*e0e0*/  LEA R40, P0, R8.reuse, UR4, 0x1 ;  /* 0x0000000408287c11 */ /* 0x040fe2000f8008ff */
[----:B------:R-:W-:Y:S01]  /*e0f0*/  UMOV UR4, 0xffffffff ;  /* 0xffffffff00047882 */ /* 0x000fe20000000000 */
[----:B0-----:R0:W-:Y:S02]  /*e100*/  SYNCS.ARRIVE.TRANS64.RED.A1T0 RZ, [R3+URZ], RZ ;  /* 0x000000ff03ff79a7 */ /* 0x0011e4000810043f */
[----:B------:R-:W-:Y:S01]  /*e110*/  LEA.HI.X R41, R8, UR5, R41, 0x1, P0 ;  /* 0x0000000508297c11 */ /* 0x000fe200080f0c29 */
[----:B------:R-:W-:Y:S08]  /*e120*/  BRA.DIV UR4, `(.L_x_13396) ;  /* 0x0000009204f47947 */ /* 0x000ff0000b800000 */
[----:B0-----:R-:W0:Y:S01]  /*e130*/  SHFL.IDX PT, R3, R40, RZ, 0x181f ;  /* 0x00181fff28037589 */ /* 0x001e2200000e0000 */
[----:B------:R-:W-:Y:S01]  /*e140*/  ULDC UR4, c[0x0][0xac8] ;  /* 0x0002b20000047ab9 */ /* 0x000fe20000000800 */
[----:B------:R-:W-:Y:S01]  /*e150*/  IMAD R42, R68, 0xc0, R70 ;  /* 0x000000c0442a7824 */ /* 0x000fe200078e0246 */
[----:B------:R-:W-:Y:S01]  /*e160*/  ISETP.GE.AND P0, PT, R59, UR4, PT ;  /* 0x000000043b007c0c */ /* 0x000fe2000bf06270 */
[----:B------:R-:W1:Y:S02]  /*e170*/  SHFL.IDX PT, R9, R40, 0x1, 0x181f ;  /* 0x00381f0028097f89 */ /* 0x000e6400000e0000 */
[C---:B------:R-:W-:Y:S01]  /*e180*/  VIADD R12, R42.reuse, 0x30 ;  /* 0x000000302a0c7836 */ /* 0x040fe20000000000 */
[CC--:B------:R-:W-:Y:S01]  /*e190*/  ISETP.GE.OR P2, PT, R42.reuse, R61.reuse, P0 ;  /* 0x0000003d2a00720c */ /* 0x0c0fe20000746670 */
[----:B------:R-:W2:Y:S01]  /*e1a0*/  SHFL.IDX PT, R0, R41, RZ, 0x181f ;  /* 0x00181fff29007589 */ /* 0x000ea200000e0000 */
[----:B------:R-:W-:Y:S02]  /*e1b0*/  VIADD R20, R42, 0x60 ;  /* 0x000000602a147836 */ /* 0x000fe40000000000 */
[-C--:B------:R-:W-:Y:S01]  /*e1c0*/  ISETP.GE.OR P3, PT, R12, R61.reuse, P0 ;  /* 0x0000003d0c00720c */ /* 0x080fe20000766670 */
[----:B------:R-:W3:Y:S02]  /*e1d0*/  SHFL.IDX PT, R14, R40, 0x2, 0x181f ;  /* 0x00581f00280e7f89 */ /* 0x000ee400000e0000 */
[----:B------:R-:W-:-:S02]  /*e1e0*/  ISETP.GE.OR P4, PT, R20, R61, P0 ;  /* 0x0000003d1400720c */ /* 0x000fc40000786670 */
[----:B------:R-:W4:Y:S04]  /*e1f0*/  SHFL.IDX PT, R8, R41, 0x1, 0x181f ;  /* 0x00381f0029087f89 */ /* 0x000f2800000e0000 */
[----:B------:R-:W4:Y:S01]  /*e200*/  SHFL.IDX PT, R10, R41, 0x2, 0x181f ;  /* 0x00581f00290a7f89 */ /* 0x000f2200000e0000 */
[----:B0-----:R-:W-:-:S03]  /*e210*/  @!P2 LEA R32, P5, R59, R3, 0x1 ;  /* 0x000000033b20a211 */ /* 0x001fc600078a08ff */
[C---:B-1----:R-:W-:Y:S02]  /*e220*/  @!P3 LEA R20, P1, R59.reuse, R9, 0x1 ;  /* 0x000000093b14b211 */ /* 0x042fe400078208ff */
[C-C-:B--2---:R-:W-:Y:S02]  /*e230*/  @!P2 LEA.HI.X R3, R59.reuse, R0, R58.reuse, 0x1, P5 ;  /* 0x000000003b03a211 */ /* 0x144fe400028f0c3a */
[----:B------:R-:W0:Y:S01]  /*e240*/  SHFL.IDX PT, R0, R41, 0x3, 0x181f ;  /* 0x00781f0029007f89 */ /* 0x000e2200000e0000 */
[C---:B---3--:R-:W-:Y:S02]  /*e250*/  @!P4 LEA R43, P5, R59.reuse, R14, 0x1 ;  /* 0x0000000e3b2bc211 */ /* 0x048fe400078a08ff */
[----:B------:R-:W-:Y:S01]  /*e260*/  @!P2 IMAD.MOV.U32 R9, RZ, RZ, R3 ;  /* 0x000000ffff09a224 */ /* 0x000fe200078e0003 */
[----:B------:R-:W1:Y:S01]  /*e270*/  SHFL.IDX PT, R14, R40, 0x3, 0x181f ;  /* 0x00781f00280e7f89 */ /* 0x000e6200000e0000 */
[C---:B----4-:R-:W-:Y:S01]  /*e280*/  @!P3 LEA.HI.X R21, R59.reuse, R8, R58, 0x1, P1 ;  /* 0x000000083b15b211 */ /* 0x050fe200008f0c3a */
[----:B------:R-:W-:Y:S01]  /*e290*/  @!P2 IMAD.MOV.U32 R8, RZ, RZ, R32 ;  /* 0x000000ffff08a224 */ /* 0x000fe200078e0020 */
[----:B------:R-:W-:-:S04]  /*e2a0*/  @!P4 LEA.HI.X R10, R59, R10, R58, 0x1, P5 ;  /* 0x0000000a3b0ac211 */ /* 0x000fc800028f0c3a */
[----:B-----5:R2:W-:Y:S04]  /*e2b0*/  @!P2 ST.E.128 desc[UR42][R8.64], R4 ;  /* 0x000000040800a985 */ /* 0x0205e8000c101d2a */
[----:B------:R3:W-:Y:S01]  /*e2c0*/  @!P3 ST.E.128 desc[UR42][R20.64], R24 ;  /* 0x000000181400b985 */ /* 0x0007e2000c101d2a */
[----:B--2---:R-:W-:Y:S02]  /*e2d0*/  @!P4 IMAD.MOV.U32 R4, RZ, RZ, R43 ;  /* 0x000000ffff04c224 */ /* 0x004fe400078e002b */
[----:B------:R-:W-:-:S05]  /*e2e0*/  @!P4 IMAD.MOV.U32 R5, RZ, RZ, R10 ;  /* 0x000000ffff05c224 */ /* 0x000fca00078e000a */
[----:B01----:R3:W-:Y:S02]  /*e2f0*/  @!P4 ST.E.128 desc[UR42][R4.64], R28 ;  /* 0x0000001c0400c985 */ /* 0x0037e4000c101d2a */
.L_x_13574:
[----:B------:R-:W-:-:S04]  /*e300*/  IADD3 R42, R42, 0x90, RZ ;  /* 0x000000902a2a7810 */ /* 0x000fc80007ffe0ff */
[----:B------:R-:W-:-:S13]  /*e310*/  ISETP.GE.OR P0, PT, R42, R61, P0 ;  /* 0x0000003d2a00720c */ /* 0x000fda0000706670 */
[----:B------:R-:W-:Y:S05]  /*e320*/  @P0 BRA `(.L_x_13397) ;  /* 0x0000001000dc0947 */ /* 0x000fea0003800000 */
[----:B------:R-:W-:-:S04]  /*e330*/  LEA R14, P0, R59, R14, 0x1 ;  /* 0x0000000e3b0e7211 */ /* 0x000fc800078008ff */
[----:B------:R-:W-:-:S05]  /*e340*/  LEA.HI.X R15, R59, R0, R58, 0x1, P0 ;  /* 0x000000003b0f7211 */ /* 0x000fca00000f0c3a */
[----:B------:R2:W-:Y:S01]  /*e350*/  ST.E.128 desc[UR42][R14.64], R36 ;  /* 0x000000240e007985 */ /* 0x0005e2000c101d2a */
[----:B------:R-:W-:Y:S05]  /*e360*/  BRA `(.L_x_13397) ;  /* 0x0000001000cc7947 */ /* 0x000fea0003800000 */
.L_x_13395:
[----:B------:R-:W2:Y:S01]  /*e370*/  LDL R74, [R1+0x30] ;  /* 0x00003000014a7983 */ /* 0x000ea20000100800 */
        /* <DEDUP_REMOVED lines=8> */
[----:B------:R-:W-:-:S03]  /*e400*/  ULDC.64 UR4, c[0x0][0xb38] ;  /* 0x0002ce0000047ab9 */ /* 0x000fc60000000a00 */
[----:B------:R-:W-:Y:S02]  /*e410*/  IMAD.IADD R5, R5, 0x1, R9 ;  /* 0x0000000105057824 */ /* 0x000fe400078e0209 */
        /* <DEDUP_REMOVED lines=21> */
[----:B------:R-:W-:Y:S02]  /*e570*/  VIADD R3, R18, 0x16820 ;  /* 0x0001682012037836 */ /* 0x000fe40000000000 */
[----:B------:R-:W-:Y:S02]  /*e580*/  IMAD R0, R0, UR4, RZ ;  /* 0x0000000400007c24 */ /* 0x000fe4000f8e02ff */
[----:B------:R-:W-:Y:S01]  /*e590*/  IMAD.IADD R5, R5, 0x1, R9 ;  /* 0x0000000105057824 */ /* 0x000fe200078e0209 */
[----:B------:R-:W-:Y:S01]  /*e5a0*/  PRMT R8, RZ, 0x654, R3 ;  /* 0x00000654ff087816 */ /* 0x000fe20000000003 */
[C---:B------:R-:W-:Y:S02]  /*e5b0*/  IMAD R3, R7.reuse, UR5, R0 ;  /* 0x0000000507037c24 */ /* 0x040fe4000f8e0200 */
[----:B------:R-:W-:Y:S01]  /*e5c0*/  IMAD.WIDE.U32 R4, R7, UR4, R4 ;  /* 0x0000000407047c25 */ /* 0x000fe2000f8e0004 */
[----:B------:R-:W-:Y:S01]  /*e5d0*/  ULDC.64 UR4, c[0x0][0xb00] ;  /* 0x0002c00000047ab9 */ /* 0x000fe20000000a00 */
[----:B------:R0:W-:Y:S02]  /*e5e0*/  SYNCS.ARRIVE.TRANS64.RED.A1T0 RZ, [R8+URZ], RZ ;  /* 0x000000ff08ff79a7 */ /* 0x0001e4000810043f */
[----:B------:R-:W-:Y:S01]  /*e5f0*/  IMAD.IADD R3, R5, 0x1, R3 ;  /* 0x0000000105037824 */ /* 0x000fe200078e0203 */
[----:B------:R-:W-:Y:S01]  /*e600*/  LEA R0, P0, R4, UR4, 0x2 ;  /* 0x0000000404007c11 */ /* 0x000fe2000f8010ff */
[----:B------:R-:W-:-:S03]  /*e610*/  UMOV UR4, 0xffffffff ;  /* 0xffffffff00047882 */ /* 0x000fc60000000000 */
[----:B------:R-:W-:Y:S01]  /*e620*/  LEA.HI.X R4, R4, UR5, R3, 0x2, P0 ;  /* 0x0000000504047c11 */ /* 0x000fe200080f1403 */
[C---:B--2---:R-:W-:Y:S01]  /*e630*/  VIADD R7, R74.reuse, 0x8 ;  /* 0x000000084a077836 */ /* 0x044fe20000000000 */
[C---:B------:R-:W-:Y:S01]  /*e640*/  IADD3 R64, R74.reuse, 0x18, RZ ;  /* 0x000000184a407810 */ /* 0x040fe20007ffe0ff */
[C---:B------:R-:W-:Y:S02]  /*e650*/  VIADD R60, R74.reuse, 0x10 ;  /* 0x000000104a3c7836 */ /* 0x040fe40000000000 */
[C---:B------:R-:W-:Y:S01]  /*e660*/  VIADD R66, R74.reuse, 0x20 ;  /* 0x000000204a427836 */ /* 0x040fe20000000000 */
[----:B------:R-:W-:Y:S01]  /*e670*/  SHF.R.S32.HI R32, RZ, 0x1f, R7 ;  /* 0x0000001fff207819 */ /* 0x000fe20000011407 */
[C---:B------:R-:W-:Y:S01]  /*e680*/  VIADD R68, R74.reuse, 0x28 ;  /* 0x000000284a447836 */ /* 0x040fe20000000000 */
[----:B------:R-:W-:Y:S01]  /*e690*/  SHF.R.S32.HI R63, RZ, 0x1f, R60 ;  /* 0x0000001fff3f7819 */ /* 0x000fe2000001143c */
[C---:B------:R-:W-:Y:S01]  /*e6a0*/  VIADD R70, R74.reuse, 0x30 ;  /* 0x000000304a467836 */ /* 0x040fe20000000000 */
[----:B------:R-:W-:Y:S01]  /*e6b0*/  SHF.R.S32.HI R65, RZ, 0x1f, R64 ;  /* 0x0000001fff417819 */ /* 0x000fe20000011440 */
[----:B------:R-:W-:Y:S01]  /*e6c0*/  VIADD R72, R74, 0x38 ;  /* 0x000000384a487836 */ /* 0x000fe20000000000 */
[----:B------:R-:W-:-:S02]  /*e6d0*/  SHF.R.S32.HI R67, RZ, 0x1f, R66 ;  /* 0x0000001fff437819 */ /* 0x000fc40000011442 */
[----:B------:R-:W-:Y:S02]  /*e6e0*/  SHF.R.S32.HI R69, RZ, 0x1f, R68 ;  /* 0x0000001fff457819 */ /* 0x000fe40000011444 */
[----:B------:R-:W-:Y:S02]  /*e6f0*/  SHF.R.S32.HI R71, RZ, 0x1f, R70 ;  /* 0x0000001fff477819 */ /* 0x000fe40000011446 */
[----:B------:R-:W-:Y:S01]  /*e700*/  SHF.R.S32.HI R73, RZ, 0x1f, R72 ;  /* 0x0000001fff497819 */ /* 0x000fe20000011448 */
[----:B0-----:R-:W-:Y:S06]  /*e710*/  BRA.DIV UR4, `(.L_x_13398) ;  /* 0x0000009204807947 */ /* 0x001fec000b800000 */
[----:B------:R0:W1:Y:S04]  /*e720*/  SHFL.IDX PT, R3, R4, RZ, 0x1c1f ;  /* 0x001c1fff04037589 */ /* 0x00006800000e0000 */
[----:B------:R0:W2:Y:S02]  /*e730*/  SHFL.IDX PT, R14, R0, RZ, 0x1c1f ;  /* 0x001c1fff000e7589 */ /* 0x0000a400000e0000 */
.L_x_13577:
        /* <DEDUP_REMOVED lines=9> */
[CC--:B--2---:R-:W-:Y:S01]  /*e7d0*/  @!P1 LEA R10, P5, R7.reuse, R14.reuse, 0x2 ;  /* 0x0000000e070a9211 */ /* 0x0c4fe200078a10ff */
[----:B------:R-:W-:Y:S01]  /*e7e0*/  @!P3 IMAD.WIDE R8, R74, 0x4, R14 ;  /* 0x000000044a08b825 */ /* 0x000fe200078e020e */
[----:B------:R-:W-:Y:S02]  /*e7f0*/  @!P0 LEA R12, P2, R60, R14, 0x2 ;  /* 0x0000000e3c0c8211 */ /* 0x000fe400078410ff */
[-C--:B------:R-:W-:Y:S02]  /*e800*/  @!P1 LEA.HI.X R11, R7, R3.reuse, R32, 0x2, P5 ;  /* 0x00000003070b9211 */ /* 0x080fe400028f1420 */
[----:B------:R1:W-:Y:S01]  /*e810*/  @!P3 ST.E.64 desc[UR42][R8.64], R20 ;  /* 0x000000140800b985 */ /* 0x0003e2000c101b2a */
        /* <DEDUP_REMOVED lines=11> */
[-C--:B-1----:R-:W-:Y:S02]  /*e8d0*/  @!P2 LEA R8, P4, R68, R14.reuse, 0x2 ;  /* 0x0000000e4408a211 */ /* 0x082fe400078810ff */
[-C--:B------:R-:W-:Y:S02]  /*e8e0*/  @!P3 LEA.HI.X R59, R66, R3.reuse, R67, 0x2, P5 ;  /* 0x00000003423bb211 */ /* 0x080fe400028f1443 */
[-C--:B--2---:R-:W-:Y:S02]  /*e8f0*/  @!P1 LEA R10, P5, R70, R14.reuse, 0x2 ;  /* 0x0000000e460a9211 */ /* 0x084fe400078a10ff */
[-C--:B------:R-:W-:Y:S01]  /*e900*/  @!P2 LEA.HI.X R9, R68, R3.reuse, R69, 0x2, P4 ;  /* 0x000000034409a211 */ /* 0x080fe200020f1445 */
[----:B------:R3:W-:Y:S01]  /*e910*/  @!P3 ST.E.64 desc[UR42][R58.64], R36 ;  /* 0x000000243a00b985 */ /* 0x0007e2000c101b2a */
[----:B------:R-:W-:Y:S02]  /*e920*/  @!P0 LEA R14, P4, R72, R14, 0x2 ;  /* 0x0000000e480e8211 */ /* 0x000fe400078810ff */
[-C--:B------:R-:W-:Y:S01]  /*e930*/  @!P1 LEA.HI.X R11, R70, R3.reuse, R71, 0x2, P5 ;  /* 0x00000003460b9211 */ /* 0x080fe200028f1447 */
[----:B------:R3:W-:Y:S01]  /*e940*/  @!P2 ST.E.64 desc[UR42][R8.64], R38 ;  /* 0x000000260800a985 */ /* 0x0007e2000c101b2a */
[----:B------:R-:W-:-:S03]  /*e950*/  @!P0 LEA.HI.X R15, R72, R3, R73, 0x2, P4 ;  /* 0x00000003480f8211 */ /* 0x000fc600020f1449 */
[----:B------:R3:W-:Y:S04]  /*e960*/  @!P1 ST.E.64 desc[UR42][R10.64], R40 ;  /* 0x000000280a009985 */ /* 0x0007e8000c101b2a */
[----:B------:R3:W-:Y:S02]  /*e970*/  @!P0 ST.E.64 desc[UR42][R14.64], R42 ;  /* 0x0000002a0e008985 */ /* 0x0007e4000c101b2a */
.L_x_13400:
[----:B------:R-:W-:Y:S05]  /*e980*/  BSYNC B1 ;  /* 0x0000000000017941 */ /* 0x000fea0003800000 */
.L_x_13399:
[----:B------:R-:W-:-:S03]  /*e990*/  UMOV UR4, 0xffffffff ;  /* 0xffffffff00047882 */ /* 0x000fc60000000000 */
[----:B------:R-:W-:Y:S05]  /*e9a0*/  BRA.DIV UR4, `(.L_x_13401) ;  /* 0x0000009204107947 */ /* 0x000fea000b800000 */
[----:B-1----:R1:W4:Y:S04]  /*e9b0*/  SHFL.IDX PT, R3, R4, 0x1, 0x1c1f ;  /* 0x003c1f0004037f89 */ /* 0x00232800000e0000 */
[----:B--23--:R1:W2:Y:S02]  /*e9c0*/  SHFL.IDX PT, R14, R0, 0x1, 0x1c1f ;  /* 0x003c1f00000e7f89 */ /* 0x00c2a400000e0000 */
.L_x_13581:
[----:B------:R-:W-:-:S13]  /*e9d0*/  ISETP.GE.AND P0, PT, R6, R61, PT ;  /* 0x0000003d0600720c */ /* 0x000fda0003f06270 */
[----:B------:R-:W-:Y:S05]  /*e9e0*/  @P0 BRA `(.L_x_13397) ;  /* 0x0000000c002c0947 */ /* 0x000fea0003800000 */
[----:B------:R-:W-:Y:S02]  /*e9f0*/  ULDC UR4, c[0x0][0xac8] ;  /* 0x0002b20000047ab9 */ /* 0x000fe40000000800 */
[----:B------:R-:W-:Y:S02]  /*ea00*/  ISETP.GE.AND P4, PT, R74, UR4, PT ;  /* 0x000000044a007c0c */ /* 0x000fe4000bf86270 */
[----:B------:R-:W-:Y:S02]  /*ea10*/  ISETP.GE.AND P5, PT, R7, UR4, PT ;  /* 0x0000000407007c0c */ /* 0x000fe4000bfa6270 */
[----:B------:R-:W-:Y:S02]  /*ea20*/  ISETP.GE.AND P0, PT, R60, UR4, PT ;  /* 0x000000043c007c0c */ /* 0x000fe4000bf06270 */
[----:B------:R-:W-:Y:S02]  /*ea30*/  ISETP.GE.AND P1, PT, R64, UR4, PT ;  /* 0x0000000440007c0c */ /* 0x000fe4000bf26270 */
[----:B------:R-:W-:-:S05]  /*ea40*/  ISETP.GE.AND P2, PT, R66, UR4, PT ;  /* 0x0000000442007c0c */ /* 0x000fca000bf46270 */
[----:B----4-:R-:W-:Y:S02]  /*ea50*/  @!P4 IMAD.MOV.U32 R15, RZ, RZ, R3 ;  /* 0x000000ffff0fc224 */ /* 0x010fe400078e0003 */
[----:B--2---:R-:W-:Y:S01]  /*ea60*/  @!P5 LEA R6, P3, R7, R14, 0x2 ;  /* 0x0000000e0706d211 */ /* 0x004fe200078610ff */
[----:B01----:R-:W-:-:S03]  /*ea70*/  @!P4 IMAD.WIDE R4, R74, 0x4, R14 ;  /* 0x000000044a04c825 */ /* 0x003fc600078e020e */
[----:B------:R-:W-:Y:S02]  /*ea80*/  @!P5 LEA.HI.X R7, R7, R3, R32, 0x2, P3 ;  /* 0x000000030707d211 */ /* 0x000fe400018f1420 */
[----:B------:R-:W-:Y:S01]  /*ea90*/  ISETP.GE.AND P3, PT, R68, UR4, PT ;  /* 0x0000000444007c0c */ /* 0x000fe2000bf66270 */
[----:B------:R0:W-:Y:S01]  /*eaa0*/  @!P4 ST.E.64 desc[UR42][R4.64], R44 ;  /* 0x0000002c0400c985 */ /* 0x0001e2000c101b2a */
[----:B------:R-:W-:-:S03]  /*eab0*/  @!P0 LEA R8, P4, R60, R14, 0x2 ;  /* 0x0000000e3c088211 */ /* 0x000fc600078810ff */
[----:B------:R1:W-:Y:S01]  /*eac0*/  @!P5 ST.E.64 desc[UR42][R6.64], R46 ;  /* 0x0000002e0600d985 */ /* 0x0003e2000c101b2a */
[-C--:B------:R-:W-:Y:S02]  /*ead0*/  @!P1 LEA R10, P5, R64, R14.reuse, 0x2 ;  /* 0x0000000e400a9211 */ /* 0x080fe400078a10ff */
        /* <DEDUP_REMOVED lines=8> */
[----:B------:R-:W-:-:S03]  /*eb60*/  @!P3 LEA R20, P5, R68, R14, 0x2 ;  /* 0x0000000e4414b211 */ /* 0x000fc600078a10ff */
[----:B------:R1:W-:Y:S01]  /*eb70*/  @!P2 ST.E.64 desc[UR42][R12.64], R52 ;  /* 0x000000340c00a985 */ /* 0x0003e2000c101b2a */
[----:B------:R-:W-:Y:S02]  /*eb80*/  @!P3 LEA.HI.X R21, R68, R3, R69, 0x2, P5 ;  /* 0x000000034415b211 */ /* 0x000fe400028f1445 */
[----:B0-----:R-:W-:-:S03]  /*eb90*/  @!P4 LEA R4, P5, R70, R14, 0x2 ;  /* 0x0000000e4604c211 */ /* 0x001fc600078a10ff */
[----:B------:R1:W-:Y:S01]  /*eba0*/  @!P3 ST.E.64 desc[UR42][R20.64], R54 ;  /* 0x000000361400b985 */ /* 0x0003e2000c101b2a */
[----:B------:R-:W-:-:S05]  /*ebb0*/  @!P4 LEA.HI.X R5, R70, R3, R71, 0x2, P5 ;  /* 0x000000034605c211 */ /* 0x000fca00028f1447 */
[----:B------:R1:W-:Y:S01]  /*ebc0*/  @!P4 ST.E.64 desc[UR42][R4.64], R56 ;  /* 0x000000380400c985 */ /* 0x0003e2000c101b2a */
[----:B------:R-:W-:Y:S05]  /*ebd0*/  @P0 BRA `(.L_x_13397) ;  /* 0x0000000800b00947 */ /* 0x000fea0003800000 */
[----:B------:R-:W-:-:S04]  /*ebe0*/  LEA R14, P0, R72, R14, 0x2 ;  /* 0x0000000e480e7211 */ /* 0x000fc800078010ff */
[----:B------:R-:W-:-:S05]  /*ebf0*/  LEA.HI.X R15, R72, R3, R73, 0x2, P0 ;  /* 0x00000003480f7211 */ /* 0x000fca00000f1449 */
[----:B------:R0:W-:Y:S01]  /*ec00*/  ST.E.64 desc[UR42][R14.64], R118 ;  /* 0x000000760e007985 */ /* 0x0001e2000c101b2a */
[----:B------:R-:W-:Y:S05]  /*ec10*/  BRA `(.L_x_13397) ;  /* 0x0000000800a07947 */ /* 0x000fea0003800000 */
.L_x_13393:
[----:B------:R-:W0:Y:S01]  /*ec20*/  LDL.LU R6, [R1+0x40] ;  /* 0x0000400001067983 */ /* 0x000e220000300800 */
[----:B------:R-:W-:Y:S01]  /*ec30*/  ULDC.64 UR6, c[0x0][0xc08] ;  /* 0x0003020000067ab9 */ /* 0x000fe20000000a00 */
[----:B------:R-:W-:Y:S02]  /*ec40*/  ULDC.64 UR4, c[0x0][0xc00] ;  /* 0x0003000000047ab9 */ /* 0x000fe40000000a00 */
[----:B------:R-:W2:Y:S04]  /*ec50*/  LDL.LU R0, [R1+0x44] ;  /* 0x0000440001007983 */ /* 0x000ea80000300800 */
[----:B------:R-:W4:Y:S01]  /*ec60*/  LDL R8, [R1+0x34] ;  /* 0x0000340001087983 */ /* 0x000f220000100800 */
[----:B------:R-:W-:Y:S01]  /*ec70*/  ISETP.NE.U32.AND P1, PT, RZ, UR6, PT ;  /* 0x00000006ff007c0c */ /* 0x000fe2000bf25070 */
[----:B------:R-:W-:Y:S01]  /*ec80*/  IMAD.MOV.U32 R3, RZ, RZ, RZ ;  /* 0x000000ffff037224 */ /* 0x000fe200078e00ff */
[----:B------:R-:W-:-:S02]  /*ec90*/  ISETP.NE.U32.AND P0, PT, RZ, UR4, PT ;  /* 0x00000004ff007c0c */ /* 0x000fc4000bf05070 */
[----:B------:R-:W-:Y:S02]  /*eca0*/  ISETP.NE.AND.EX P1, PT, RZ, UR7, PT, P1 ;  /* 0x00000007ff007c0c */ /* 0x000fe4000bf25310 */
[----:B------:R-:W-:Y:S01]  /*ecb0*/  ISETP.NE.AND.EX P0, PT, RZ, UR5, PT, P0 ;  /* 0x00000005ff007c0c */ /* 0x000fe2000bf05300 */
[----:B------:R-:W1:Y:S01]  /*ecc0*/  S2R R9, SR_TID.X ;  /* 0x0000000000097919 */ /* 0x000e620000002100 */
[----:B0-----:R-:W-:Y:S01]  /*ecd0*/  IADD3 R4, P2, R6, UR4, RZ ;  /* 0x0000000406047c10 */ /* 0x001fe2000ff5e0ff */
[----:B------:R-:W-:-:S03]  /*ece0*/  ULDC UR4, c[0x0][0xa88] ;  /* 0x0002a20000047ab9 */ /* 0x000fc60000000800 */
[----:B--2---:R-:W-:-:S05]  /*ecf0*/  IADD3.X R5, R0, UR5, RZ, P2, !PT ;  /* 0x0000000500057c10 */ /* 0x004fca00097fe4ff */
[----:B------:R-:W-:Y:S01]  /*ed00*/  @P1 IADD3 R6, P2, R6, UR6, RZ ;  /* 0x0000000606061c10 */ /* 0x000fe2000ff5e0ff */
[----:B-----5:R-:W-:Y:S01]  /*ed10*/  IMAD.U32 R25, RZ, RZ, UR4 ;  /* 0x00000004ff197e24 */ /* 0x020fe2000f8e00ff */
[----:B------:R0:W5:Y:S02]  /*ed20*/  @P0 LDG.E R3, desc[UR42][R4.64] ;  /* 0x0000002a04030981 */ /* 0x000164000c1e1900 */
[----:B------:R-:W-:Y:S01]  /*ed30*/  @P1 IADD3.X R7, R0, UR7, RZ, P2, !PT ;  /* 0x0000000700071c10 */ /* 0x000fe200097fe4ff */
[----:B-1----:R-:W-:-:S04]  /*ed40*/  VIADD R30, R9, 0xffffff80 ;  /* 0xffffff80091e7836 */ /* 0x002fc80000000000 */
[----:B------:R0:W5:Y:S01]  /*ed50*/  @P1 LDG.E R25, desc[UR42][R6.64] ;  /* 0x0000002a06191981 */ /* 0x000162000c1e1900 */
[----:B----4-:R-:W-:Y:S02]  /*ed60*/  ISETP.NE.AND P2, PT, R8, RZ, PT ;  /* 0x000000ff0800720c */ /* 0x010fe40003f45270 */
[----:B------:R-:W-:-:S11]  /*ed70*/  ISETP.GT.AND P3, PT, R30, 0xbf, PT ;  /* 0x000000bf1e00780c */ /* 0x000fd60003f64270 */
[----:B------:R-:W1:Y:S02]  /*ed80*/  @!P2 LDC R8, c[0x0][0xad4] ;  /* 0x0002b500ff08ab82 */ /* 0x000e640000000800 */
[----:B-1----:R0:W-:Y:S01]  /*ed90*/  @!P2 STL [R1+0x34], R8 ;  /* 0x000034080100a387 */ /* 0x0021e20000100800 */
[----:B------:R-:W-:Y:S01]  /*eda0*/  ISETP.GT.AND P2, PT, R8, 0x1, PT ;  /* 0x000000010800780c */ /* 0x000fe20003f44270 */
[----:B------:R-:W-:-:S12]  /*edb0*/  @P1 BRA `(.L_x_13402) ;  /* 0x0000000000101947 */ /* 0x000fd80003800000 */
[----:B------:R-:W-:Y:S05]  /*edc0*/  @!P0 BRA `(.L_x_13402) ;  /* 0x00000000000c8947 */ /* 0x000fea0003800000 */
[----:B------:R-:W2:Y:S04]  /*edd0*/  LDG.E R0, desc[UR42][R4.64] ;  /* 0x0000002a04007981 */ /* 0x000ea8000c1e1900 */
[----:B-----5:R-:W2:Y:S02]  /*ede0*/  LDG.E R25, desc[UR42][R4.64+0x4] ;  /* 0x0000042a04197981 */ /* 0x020ea4000c1e1900 */
[----:B--2---:R-:W-:-:S07]  /*edf0*/  IADD3 R25, -R0, R25, RZ ;  /* 0x0000001900197210 */ /* 0x004fce0007ffe1ff */
.L_x_13402:
[----:B------:R-:W2:Y:S04]  /*ee00*/  LDL.LU R0, [R1+0x50] ;  /* 0x0000500001007983 */ /* 0x000ea80000300800 */
[----:B0-----:R-:W4:Y:S01]  /*ee10*/  LDL.LU R4, [R1+0x38] ;  /* 0x0000380001047983 */ /* 0x001f220000300800 */
[----:B------:R-:W-:Y:S01]  /*ee20*/  BSSY B1, `(.L_x_13403) ;  /* 0x0000038000017945 */ /* 0x000fe20003800000 */
[----:B-----5:R-:W-:Y:S02]  /*ee30*/  SHF.R.S32.HI R24, RZ, 0x1f, R3 ;  /* 0x0000001fff187819 */ /* 0x020fe40000011403 */
[----:B--2---:R-:W-:Y:S02]  /*ee40*/  SEL R26, R0, RZ, !P0 ;  /* 0x000000ff001a7207 */ /* 0x004fe40004000000 */
[----:B----4-:R-:W-:Y:S01]  /*ee50*/  SEL R31, R4, RZ, !P0 ;  /* 0x000000ff041f7207 */ /* 0x010fe20004000000 */
        /* <DEDUP_REMOVED lines=8> */
[----:B---3--:R-:W2:Y:S01]  /*eee0*/  LDL.LU R32, [R1+0x4c] ;  /* 0x00004c0001207983 */ /* 0x008ea20000300800 */
        /* <DEDUP_REMOVED lines=26> */
[----:B------:R-:W-:-:S04]  /*f090*/  IMAD.WIDE.U32 R6, R10, R9, RZ ;  /* 0x000000090a067225 */ /* 0x000fc800078e00ff */
        /* <DEDUP_REMOVED lines=16> */
.L_x_13404:
[----:B------:R-:W-:Y:S05]  /*f1a0*/  BSYNC B1 ;  /* 0x0000000000017941 */ /* 0x000fea0003800000 */
.L_x_13403:
[----:B------:R-:W-:Y:S05]  /*f1b0*/  @P2 BRA `(.L_x_13397) ;  /* 0x0000000400382947 */ /* 0x000fea0003800000 */
[----:B------:R-:W2:Y:S01]  /*f1c0*/  LDL R27, [R1+0x48] ;  /* 0x00004800011b7983 */ /* 0x000ea20000100800 */
[----:B------:R-:W1:Y:S01]  /*f1d0*/  LDC R8, c[0x0][0xbe8] ;  /* 0x0002fa00ff087b82 */ /* 0x000e620000000800 */
[----:B------:R-:W-:Y:S01]  /*f1e0*/  SHF.R.S32.HI R28, RZ, 0x1f, R30 ;  /* 0x0000001fff1c7819 */ /* 0x000fe2000001141e */
[----:B------:R-:W-:Y:S01]  /*f1f0*/  ULDC.64 UR4, c[0x0][0xaa0] ;  /* 0x0002a80000047ab9 */ /* 0x000fe20000000a00 */
[----:B------:R-:W-:Y:S01]  /*f200*/  ULDC.64 UR6, c[0x0][0xaf0] ;  /* 0x0002bc0000067ab9 */ /* 0x000fe20000000a00 */
[----:B------:R-:W-:Y:S01]  /*f210*/  IMAD R0, R24, UR4, RZ ;  /* 0x0000000418007c24 */ /* 0x000fe2000f8e02ff */
[----:B------:R-:W-:Y:S01]  /*f220*/  LEA.HI R28, R28, R30, RZ, 0x3 ;  /* 0x0000001e1c1c7211 */ /* 0x000fe200078f18ff */
[----:B0-----:R-:W-:-:S03]  /*f230*/  IMAD.WIDE.U32 R4, R3, UR4, RZ ;  /* 0x0000000403047c25 */ /* 0x001fc6000f8e00ff */
[----:B------:R-:W-:Y:S01]  /*f240*/  SHF.R.S32.HI R28, RZ, 0x3, R28 ;  /* 0x00000003ff1c7819 */ /* 0x000fe2000001141c */
[----:B------:R-:W-:Y:S01]  /*f250*/  IMAD R7, R3, UR5, R0 ;  /* 0x0000000503077c24 */ /* 0x000fe2000f8e0200 */
[----:B------:R-:W-:-:S03]  /*f260*/  ULDC.64 UR4, c[0x0][0xae8] ;  /* 0x0002ba0000047ab9 */ /* 0x000fc60000000a00 */
[----:B------:R-:W-:Y:S01]  /*f270*/  IMAD R0, R74, 0x30, R28 ;  /* 0x000000304a007824 */ /* 0x000fe200078e021c */
[----:B------:R-:W-:-:S03]  /*f280*/  IADD3 R5, R5, R7, RZ ;  /* 0x0000000705057210 */ /* 0x000fc60007ffe0ff */
[----:B------:R-:W-:Y:S01]  /*f290*/  IMAD.WIDE.U32 R4, R152, UR4, R4 ;  /* 0x0000000498047c25 */ /* 0x000fe2000f8e0004 */
[----:B-1----:R-:W-:-:S03]  /*f2a0*/  ISETP.NE.AND P0, PT, R8, 0x1, PT ;  /* 0x000000010800780c */ /* 0x002fc60003f05270 */
[----:B------:R-:W-:Y:S01]  /*f2b0*/  IMAD R5, R152, UR5, R5 ;  /* 0x0000000598057c24 */ /* 0x000fe2000f8e0205 */
[----:B------:R-:W-:Y:S01]  /*f2c0*/  ULDC.64 UR4, c[0x0][0xae0] ;  /* 0x0002b80000047ab9 */ /* 0x000fe20000000a00 */
[----:B------:R-:W-:-:S08]  /*f2d0*/  IMAD.WIDE.U32 R4, R31, UR6, R4 ;  /* 0x000000061f047c25 */ /* 0x000fd0000f8e0004 */
[----:B------:R-:W0:Y:S08]  /*f2e0*/  @P0 LDC R6, c[0x0][0xbec] ;  /* 0x0002fb00ff060b82 */ /* 0x000e300000000800 */
[----:B------:R-:W1:Y:S01]  /*f2f0*/  @P0 LDC R11, c[0x0][0xbf0] ;  /* 0x0002fc00ff0b0b82 */ /* 0x000e620000000800 */
[----:B--2---:R-:W-:-:S04]  /*f300*/  IMAD R9, R27, 0xc0, R0 ;  /* 0x000000c01b097824 */ /* 0x004fc800078e0200 */
[----:B0-----:R-:W-:-:S04]  /*f310*/  @P0 IMAD.HI.U32 R0, R9, R6, RZ ;  /* 0x0000000609000227 */ /* 0x001fc800078e00ff */
[----:B------:R-:W-:Y:S01]  /*f320*/  IMAD.MOV.U32 R3, RZ, RZ, R9 ;  /* 0x000000ffff037224 */ /* 0x000fe200078e0009 */
[----:B-1----:R-:W-:Y:S01]  /*f330*/  @P0 SHF.R.U32.HI R3, RZ, R11, R0 ;  /* 0x0000000bff030219 */ /* 0x002fe20000011600 */
[----:B------:R-:W-:-:S03]  /*f340*/  IMAD R6, R26, UR6, RZ ;  /* 0x000000061a067c24 */ /* 0x000fc6000f8e02ff */
[--C-:B------:R-:W-:Y:S01]  /*f350*/  SHF.R.S32.HI R0, RZ, 0x1f, R3.reuse ;  /* 0x0000001fff007819 */ /* 0x100fe20000011403 */
[----:B------:R-:W-:Y:S01]  /*f360*/  IMAD R7, R31, UR7, R6 ;  /* 0x000000071f077c24 */ /* 0x000fe2000f8e0206 */
[----:B------:R-:W-:Y:S01]  /*f370*/  ULDC.64 UR6, c[0x0][0xa80] ;  /* 0x0002a00000067ab9 */ /* 0x000fe20000000a00 */
        /* <DEDUP_REMOVED lines=10> */
[----:B------:R-:W-:Y:S01]  /*f420*/  IMAD.WIDE.U32 R20, R7, UR4, R4 ;  /* 0x0000000407147c25 */ /* 0x000fe2000f8e0004 */
[----:B------:R-:W-:Y:S02]  /*f430*/  ULDC UR4, c[0x0][0xac8] ;  /* 0x0002b20000047ab9 */ /* 0x000fe40000000800 */
[----:B------:R-:W-:Y:S01]  /*f440*/  ISETP.GE.AND P0, PT, R59, UR4, PT ;  /* 0x000000043b007c0c */ /* 0x000fe2000bf06270 */
[----:B------:R-:W-:Y:S01]  /*f450*/  IMAD R3, R7, UR5, R0 ;  /* 0x0000000507037c24 */ /* 0x000fe2000f8e0200 */
[----:B------:R-:W-:Y:S01]  /*f460*/  LEA R7, P1, R20, UR6, 0x1 ;  /* 0x0000000614077c11 */ /* 0x000fe2000f8208ff */
[----:B------:R-:W-:-:S02]  /*f470*/  UMOV UR4, 0xffffffff ;  /* 0xffffffff00047882 */ /* 0x000fc40000000000 */
[----:B------:R-:W-:-:S05]  /*f480*/  IMAD.IADD R3, R21, 0x1, R3 ;  /* 0x0000000115037824 */ /* 0x000fca00078e0203 */
[----:B------:R-:W-:Y:S01]  /*f490*/  LEA.HI.X R20, R20, UR7, R3, 0x1, P1 ;  /* 0x0000000714147c11 */ /* 0x000fe200088f0c03 */
[----:B------:R-:W-:Y:S06]  /*f4a0*/  BRA.DIV UR4, `(.L_x_13405) ;  /* 0x0000008604987947 */ /* 0x000fec000b800000 */
[----:B------:R-:W0:Y:S01]  /*f4b0*/  SHFL.IDX PT, R3, R7, RZ, 0x181f ;  /* 0x00181fff07037589 */ /* 0x000e2200000e0000 */
[----:B------:R-:W-:Y:S02]  /*f4c0*/  IMAD R21, R25, R8, RZ ;  /* 0x0000000819157224 */ /* 0x000fe400078e02ff */
[----:B------:R-:W-:Y:S01]  /*f4d0*/  IMAD R24, R27, 0xc0, R28 ;  /* 0x000000c01b187824 */ /* 0x000fe200078e021c */
[----:B------:R-:W1:Y:S03]  /*f4e0*/  SHFL.IDX PT, R0, R20, RZ, 0x181f ;  /* 0x00181fff14007589 */ /* 0x000e6600000e0000 */
[C---:B------:R-:W-:Y:S01]  /*f4f0*/  VIADD R8, R24.reuse, 0x30 ;  /* 0x0000003018087836 */ /* 0x040fe20000000000 */
[----:B------:R-:W2:Y:S01]  /*f500*/  SHFL.IDX PT, R5, R7, 0x1, 0x181f ;  /* 0x00381f0007057f89 */ /* 0x000ea200000e0000 */
[C---:B------:R-:W-:Y:S01]  /*f510*/  ISETP.GE.OR P2, PT, R24.reuse, R21, P0 ;  /* 0x000000151800720c */ /* 0x040fe20000746670 */
[----:B------:R-:W-:-:S02]  /*f520*/  VIADD R10, R24, 0x60 ;  /* 0x00000060180a7836 */ /* 0x000fc40000000000 */
[----:B------:R-:W4:Y:S01]  /*f530*/  SHFL.IDX PT, R14, R7, 0x2, 0x181f ;  /* 0x00581f00070e7f89 */ /* 0x000f2200000e0000 */
[-C--:B------:R-:W-:Y:S02]  /*f540*/  ISETP.GE.OR P3, PT, R8, R21.reuse, P0 ;  /* 0x000000150800720c */ /* 0x080fe40000766670 */
[----:B------:R-:W-:Y:S01]  /*f550*/  ISETP.GE.OR P4, PT, R10, R21, P0 ;  /* 0x000000150a00720c */ /* 0x000fe20000786670 */
[----:B------:R-:W5:Y:S04]  /*f560*/  SHFL.IDX PT, R4, R20, 0x1, 0x181f ;  /* 0x00381f0014047f89 */ /* 0x000f6800000e0000 */
[----:B------:R-:W3:Y:S02]  /*f570*/  SHFL.IDX PT, R6, R20, 0x2, 0x181f ;  /* 0x00581f0014067f89 */ /* 0x000ee400000e0000 */
[----:B0-----:R-:W-:-:S04]  /*f580*/  @!P2 LEA R10, P5, R59, R3, 0x1 ;  /* 0x000000033b0aa211 */ /* 0x001fc800078a08ff */
[C---:B-1----:R-:W-:Y:S02]  /*f590*/  @!P2 LEA.HI.X R3, R59.reuse, R0, R58, 0x1, P5 ;  /* 0x000000003b03a211 */ /* 0x042fe400028f0c3a */
[----:B------:R0:W1:Y:S01]  /*f5a0*/  SHFL.IDX PT, R0, R20, 0x3, 0x181f ;  /* 0x00781f0014007f89 */ /* 0x00006200000e0000 */
[C---:B--2---:R-:W-:Y:S02]  /*f5b0*/  @!P3 LEA R8, P1, R59.reuse, R5, 0x1 ;  /* 0x000000053b08b211 */ /* 0x044fe400078208ff */
[----:B------:R-:W-:Y:S01]  /*f5c0*/  @!P2 IMAD.MOV.U32 R11, RZ, RZ, R3 ;  /* 0x000000ffff0ba224 */ /* 0x000fe200078e0003 */
[----:B----4-:R-:W-:-:S04]  /*f5d0*/  @!P4 LEA R25, P5, R59, R14, 0x1 ;  /* 0x0000000e3b19c211 */ /* 0x010fc800078a08ff */
[----:B------:R0:W-:Y:S01]  /*f5e0*/  @!P2 ST.E.128 desc[UR42][R10.64], RZ ;  /* 0x000000ff0a00a985 */ /* 0x0001e2000c101d2a */
[C-C-:B-----5:R-:W-:Y:S01]  /*f5f0*/  @!P3 LEA.HI.X R9, R59.reuse, R4, R58.reuse, 0x1, P1 ;  /* 0x000000043b09b211 */ /* 0x160fe200008f0c3a */
[----:B------:R-:W-:Y:S02]  /*f600*/  @!P4 IMAD.MOV.U32 R4, RZ, RZ, R25 ;  /* 0x000000ffff04c224 */ /* 0x000fe400078e0019 */
[----:B------:R0:W2:Y:S01]  /*f610*/  SHFL.IDX PT, R14, R7, 0x3, 0x181f ;  /* 0x00781f00070e7f89 */ /* 0x0000a200000e0000 */
[----:B---3--:R-:W-:-:S03]  /*f620*/  @!P4 LEA.HI.X R5, R59, R6, R58, 0x1, P5 ;  /* 0x000000063b05c211 */ /* 0x008fc600028f0c3a */
[----:B------:R0:W-:Y:S04]  /*f630*/  @!P3 ST.E.128 desc[UR42][R8.64], RZ ;  /* 0x000000ff0800b985 */ /* 0x0001e8000c101d2a */
[----:B------:R0:W-:Y:S02]  /*f640*/  @!P4 ST.E.128 desc[UR42][R4.64], RZ ;  /* 0x000000ff0400c985 */ /* 0x0001e4000c101d2a */
.L_x_13590:
[----:B------:R-:W-:-:S04]  /*f650*/  IADD3 R24, R24, 0x90, RZ ;  /* 0x0000009018187810 */ /* 0x000fc80007ffe0ff */
[----:B------:R-:W-:-:S13]  /*f660*/  ISETP.GE.OR P0, PT, R24, R21, P0 ;  /* 0x000000151800720c */ /* 0x000fda0000706670 */
[----:B--2---:R-:W-:-:S04]  /*f670*/  @!P0 LEA R14, P1, R59, R14, 0x1 ;  /* 0x0000000e3b0e8211 */ /* 0x004fc800078208ff */
[----:B-1----:R-:W-:-:S05]  /*f680*/  @!P0 LEA.HI.X R15, R59, R0, R58, 0x1, P1 ;  /* 0x000000003b0f8211 */ /* 0x002fca00008f0c3a */
[----:B------:R1:W-:Y:S04]  /*f690*/  @!P0 ST.E.128 desc[UR42][R14.64], RZ ;  /* 0x000000ff0e008985 */ /* 0x0003e8000c101d2a */
.L_x_13397:
[----:B------:R-:W-:Y:S05]  /*f6a0*/  BSYNC B0 ;  /* 0x0000000000007941 */ /* 0x000fea0003800000 */
.L_x_13392:
[----:B------:R-:W-:Y:S02]  /*f6b0*/  ULDC UR4, c[0x0][0xc3c] ;  /* 0x00030f0000047ab9 */ /* 0x000fe40000000800 */
[----:B---3--:R-:W-:-:S13]  /*f6c0*/  ISETP.GE.AND P0, PT, R35, UR4, PT ;  /* 0x0000000423007c0c */ /* 0x008fda000bf06270 */
[----:B------:R-:W-:Y:S05]  /*f6d0*/  @!P0 BRA `(.L_x_13406) ;  /* 0xffffff1800608947 */ /* 0x000fea000383ffff */
[----:B------:R-:W-:Y:S05]  /*f6e0*/  BRA `(.L_x_13267) ;  /* 0x0000006c00d47947 */ /* 0x000fea0003800000 */
.L_x_13265:
[----:B------:R-:W-:-:S08]  /*f6f0*/  NOP ;  /* 0x0000000000007918 */ /* 0x000fd00000000000 */
[----:B------:R-:W0:-:S00]  /*f700*/  USETMAXREG.DEALLOC.CTAPOOL 0x20 ;  /* 0x00000020000079c8 */ /* 0x000e0000080e0500 */
[----:B0-----:R-:W2:Y:S01]  /*f710*/  LDL.LU R2, [R1] ;  /* 0x0000000001027983 */ /* 0x001ea20000300800 */
[----:B------:R-:W-:-:S06]  /*f720*/  LOP3.LUT R0, R0, 0x3, RZ, 0xc0, !PT ;  /* 0x0000000300007812 */ /* 0x000fcc00078ec0ff */
[----:B------:R-:W0:Y:S02]  /*f730*/  SHFL.IDX PT, R0, R0, RZ, 0x1f ;  /* 0x00001fff00007589 */ /* 0x000e2400000e0000 */
[----:B0-----:R-:W-:Y:S01]  /*f740*/  ISETP.NE.AND P0, PT, R0, RZ, PT ;  /* 0x000000ff0000720c */ /* 0x001fe20003f05270 */
[----:B------:R-:W-:Y:S01]  /*f750*/  IMAD.MOV.U32 R0, RZ, RZ, RZ ;  /* 0x000000ffff007224 */ /* 0x000fe200078e00ff */
        /* <DEDUP_REMOVED lines=11> */
.L_x_13407:
        /* <DEDUP_REMOVED lines=44> */
.L_x_13411:
[----:B------:R-:W0:Y:S01]  /*fad0*/  LDC R0, c[0x0][0xc3c] ;  /* 0x00030f00ff007b82 */ /* 0x000e220000000800 */
[----:B------:R-:W-:Y:S01]  /*fae0*/  UIADD3 UR4, UR4, 0x1f, URZ ;  /* 0x0000001f04047890 */ /* 0x000fe2000fffe03f */
[----:B------:R-:W-:Y:S02]  /*faf0*/  ULDC UR7, c[0x0][0xc3c] ;  /* 0x00030f0000077ab9 */ /* 0x000fe40000000800 */
[----:B------:R-:W-:-:S03]  /*fb00*/  MOV R27, UR7 ;  /* 0x00000007001b7c02 */ /* 0x000fc60008000f00 */
        /* <DEDUP_REMOVED lines=33> */
.L_x_13409:
        /* <DEDUP_REMOVED lines=19> */
.L_x_13412:
        /* <DEDUP_REMOVED lines=43> */
[----:B------:R-:W-:Y:S01]  /*10100*/  @!P1 IMAD.IADD R4, R4, 0x1, -R5 ;  /* 0x0000000104049824 */ /* 0x000fe200078e0a05 */
[----:B------:R-:W-:Y:S02]  /*10110*/  @!P1 IADD3 R2, R2, 0x1, RZ ;  /* 0x0000000102029810 */ /* 0x000fe40007ffe0ff */
        /* <DEDUP_REMOVED lines=10> */
.L_x_13410:
[----:B------:R-:W-:Y:S01]  /*101c0*/  IMAD.MOV.U32 R25, RZ, RZ, RZ ;  /* 0x000000ffff197224 */ /* 0x000fe200078e00ff */
[----:B------:R-:W-:Y:S01]  /*101d0*/  MOV R26, RZ ;  /* 0x000000ff001a7202 */ /* 0x000fe20000000f00 */
[----:B------:R-:W-:-:S07]  /*101e0*/  IMAD.U32 R24, RZ, RZ, UR6 ;  /* 0x00000006ff187e24 */ /* 0x000fce000f8e00ff */
.L_x_13413:
[----:B------:R-:W-:-:S13]  /*101f0*/  ISETP.NE.AND P0, PT, R7, RZ, PT ;  /* 0x000000ff0700720c */ /* 0x000fda0003f05270 */
[----:B------:R-:W0:Y:S01]  /*10200*/  @!P0 S2R R3, SR_CgaCtaId ;  /* 0x0000000000038919 */ /* 0x000e220000008800 */
[----:B------:R-:W-:-:S04]  /*10210*/  @!P0 MOV R0, 0x400 ;  /* 0x0000040000008802 */ /* 0x000fc80000000f00 */
[----:B0-----:R-:W-:-:S05]  /*10220*/  @!P0 LEA R0, R3, R0, 0x18 ;  /* 0x0000000003008211 */ /* 0x001fca00078ec0ff */
[----:B------:R0:W-:Y:S01]  /*10230*/  @!P0 STS.128 [R0+0x168d0], R24 ;  /* 0x0168d01800008388 */ /* 0x0001e20000000c00 */
[----:B------:R-:W-:Y:S06]  /*10240*/  BAR.ARV 0x5, 0x200 ;  /* 0x0148000000007b1d */ /* 0x000fec0000002000 */
.L_x_13408:
        /* <DEDUP_REMOVED lines=10> */
[----:B------:R-:W-:Y:S01]  /*102f0*/  STL [R1+0x44], RZ ;  /* 0x000044ff01007387 */ /* 0x000fe20000100800 */
[----:B------:R-:W-:Y:S01]  /*10300*/  IMAD.MOV.U32 R28, RZ, RZ, RZ ;  /* 0x000000ffff1c7224 */ /* 0x000fe200078e00ff */
[----:B------:R-:W-:Y:S01]  /*10310*/  MOV R29, 0x1 ;  /* 0x00000001001d7802 */ /* 0x000fe20000000f00 */
[----:B------:R-:W-:Y:S01]  /*10320*/  IMAD.MOV.U32 R22, RZ, RZ, RZ ;  /* 0x000000ffff167224 */ /* 0x000fe200078e00ff */
        /* <DEDUP_REMOVED lines=8> */
[----:B------:R-:W-:Y:S01]  /*103b0*/  LOP3.LUT R2, R0, 0x1f8, RZ, 0xc0, !PT ;  /* 0x000001f800027812 */ /* 0x000fe200078ec0ff */
[----:B------:R-:W-:-:S03]  /*103c0*/  IMAD.MOV.U32 R0, RZ, RZ, 0x1 ;  /* 0x00000001ff007424 */ /* 0x000fc600078e00ff */
[----:B------:R-:W-:Y:S02]  /*103d0*/  LOP3.LUT R2, R2, 0x38, R6, 0x78, !PT ;  /* 0x0000003802027812 */ /* 0x000fe400078e7806 */
[----:B------:R0:W-:Y:S02]  /*103e0*/  STL [R1+0x4], R0 ;  /* 0x0000040001007387 */ /* 0x0001e40000100800 */
[----:B------:R-:W-:Y:S01]  /*103f0*/  LOP3.LUT R4, R2, 0x200, R3, 0xf8, !PT ;  /* 0x0000020002047812 */ /* 0x000fe200078ef803 */
[----:B------:R-:W-:Y:S01]  /*10400*/  IMAD.SHL.U32 R2, R6, 0x10, RZ ;  /* 0x0000001006027824 */ /* 0x000fe200078e00ff */
[----:B------:R-:W-:-:S04]  /*10410*/  SHF.R.U32.HI R3, RZ, 0x3, R5 ;  /* 0x00000003ff037819 */ /* 0x000fc80000011605 */
[----:B------:R-:W-:Y:S01]  /*10420*/  LOP3.LUT R2, R2, 0x70, RZ, 0xc0, !PT ;  /* 0x0000007002027812 */ /* 0x000fe200078ec0ff */
[----:B0-----:R-:W-:-:S03]  /*10430*/  IMAD R0, R4, 0x2, R16 ;  /* 0x0000000204007824 */ /* 0x001fc600078e0210 */
[----:B------:R-:W-:Y:S02]  /*10440*/  LOP3.LUT R2, R3, R2, RZ, 0xfc, !PT ;  /* 0x0000000203027212 */ /* 0x000fe400078efcff */
[----:B------:R0:W-:Y:S05]  /*10450*/  STL [R1+0x28], R0 ;  /* 0x0000280001007387 */ /* 0x0001ea0000100800 */
.L_x_13509:
[----:B-1----:R-:W1:Y:S02]  /*10460*/  LDC.64 R2, c[0x0][0xc88] ;  /* 0x00032200ff027b82 */ /* 0x002e640000000a00 */
[----:B-1----:R-:W-:-:S05]  /*10470*/  IMAD.WIDE R2, R27, 0x4, R2 ;  /* 0x000000041b027825 */ /* 0x002fca00078e0202 */
        /* <DEDUP_REMOVED lines=43> */
[----:B------:R-:W-:Y:S01]  /*10730*/  UIMAD UR4, UR4, UR5, URZ ;  /* 0x00000005040472a4 */ /* 0x000fe2000f8e023f */
[----:B--2---:R-:W-:Y:S02]  /*10740*/  STL [R1+0x1c], R9 ;  /* 0x00001c0901007387 */ /* 0x004fe40000100800 */
[----:B------:R-:W-:Y:S02]  /*10750*/  ULDC UR5, c[0x0][0x348] ;  /* 0x0000d20000057ab9 */ /* 0x000fe40000000800 */
[----:B0-----:R-:W-:Y:S01]  /*10760*/  IMAD.U32 R6, RZ, RZ, UR5 ;  /* 0x00000005ff067e24 */ /* 0x001fe2000f8e00ff */
[----:B---3--:R0:W-:Y:S02]  /*10770*/  STL [R1+0x40], R8 ;  /* 0x0000400801007387 */ /* 0x0081e40000100800 */
[----:B0-----:R-:W-:Y:S01]  /*10780*/  IMAD.U32 R8, RZ, RZ, UR4 ;  /* 0x00000004ff087e24 */ /* 0x001fe2000f8e00ff */
[----:B----4-:R-:W-:Y:S06]  /*10790*/  @P1 BRA `(.L_x_13415) ;  /* 0x0000000000141947 */ /* 0x010fec0003800000 */
[----:B------:R-:W-:Y:S05]  /*107a0*/  @!P0 BRA `(.L_x_13415) ;  /* 0x0000000000108947 */ /* 0x000fea0003800000 */
[----:B------:R-:W2:Y:S04]  /*107b0*/  LDG.E R7, desc[UR42][R2.64] ;  /* 0x0000002a02077981 */ /* 0x000ea8000c1e1900 */
[----:B------:R-:W2:Y:S02]  /*107c0*/  LDG.E R2, desc[UR42][R2.64+0x4] ;  /* 0x0000042a02027981 */ /* 0x000ea4000c1e1900 */
[----:B--2---:R-:W-:-:S05]  /*107d0*/  IMAD.IADD R2, R2, 0x1, -R7 ;  /* 0x0000000102027824 */ /* 0x004fca00078e0a07 */
[----:B------:R0:W-:Y:S02]  /*107e0*/  STL [R1+0x40], R2 ;  /* 0x0000400201007387 */ /* 0x0001e40000100800 */
.L_x_13415:
[----:B------:R-:W-:Y:S01]  /*107f0*/  MOV R11, R10 ;  /* 0x0000000a000b7202 */ /* 0x000fe20000000f00 */
        /* <DEDUP_REMOVED lines=9> */
[----:B-1----:R-:W-:Y:S05]  /*10890*/  @!P0 BRA `(.L_x_13416) ;  /* 0x0000000000108947 */ /* 0x002fea0003800000 */
[----:B------:R-:W-:-:S04]  /*108a0*/  IADD3 R2, P0, R18, UR4, RZ ;  /* 0x0000000412027c10 */ /* 0x000fc8000ff1e0ff */
[----:B------:R-:W-:-:S05]  /*108b0*/  IADD3.X R3, R19, UR5, RZ, P0, !PT ;  /* 0x0000000513037c10 */ /* 0x000fca00087fe4ff */
[----:B------:R0:W5:Y:S01]  /*108c0*/  LDG.E R8, desc[UR42][R2.64] ;  /* 0x0000002a02087981 */ /* 0x000162000c1e1900 */
[----:B------:R-:W-:Y:S05]  /*108d0*/  BRA `(.L_x_13417) ;  /* 0x0000000000247947 */ /* 0x000fea0003800000 */
.L_x_13416:
        /* <DEDUP_REMOVED lines=9> */
.L_x_13417:
[----:B0-----:R-:W2:Y:S04]  /*10970*/  @P2 LDG.E R2, desc[UR42][R4.64] ;  /* 0x0000002a04022981 */ /* 0x001ea8000c1e1900 */
[----:B------:R0:W2:Y:S01]  /*10980*/  @P2 LDG.E R4, desc[UR42][R4.64+0x4] ;  /* 0x0000042a04042981 */ /* 0x0000a2000c1e1900 */
[----:B------:R-:W-:Y:S01]  /*10990*/  BSSY B0, `(.L_x_13418) ;  /* 0x000002c000007945 */ /* 0x000fe20003800000 */
[----:B------:R-:W-:Y:S01]  /*109a0*/  LOP3.LUT R21, R7, 0xff, RZ, 0xc0, !PT ;  /* 0x000000ff07157812 */ /* 0x000fe200078ec0ff */
[----:B------:R-:W-:Y:S02]  /*109b0*/  IMAD.MOV.U32 R3, RZ, RZ, RZ ;  /* 0x000000ffff037224 */ /* 0x000fe400078e00ff */
        /* <DEDUP_REMOVED lines=8> */
[----:B------:R-:W-:-:S04]  /*10a40*/  LEA.HI R20, R2, R20, RZ, 0x7 ;  /* 0x0000001402147211 */ /* 0x000fc800078f38ff */
[----:B------:R-:W-:Y:S01]  /*10a50*/  SHF.R.S32.HI R20, RZ, 0x7, R20 ;  /* 0x00000007ff147819 */ /* 0x000fe20000011414 */
        /* <DEDUP_REMOVED lines=17> */
[----:B------:R-:W-:Y:S02]  /*10b70*/  IABS R3, R9 ;  /* 0x0000000900037213 */ /* 0x000fe40000000000 */
[----:B------:R-:W-:-:S05]  /*10b80*/  IADD3 R2, RZ, -R2, RZ ;  /* 0x80000002ff027210 */ /* 0x000fca0007ffe0ff */
        /* <DEDUP_REMOVED lines=12> */
.L_x_13419:
[----:B------:R-:W-:Y:S05]  /*10c50*/  BSYNC B0 ;  /* 0x0000000000007941 */ /* 0x000fea0003800000 */
.L_x_13418:
        /* <DEDUP_REMOVED lines=8> */
[----:B------:R-:W-:Y:S01]  /*10ce0*/  @P0 VIADD R2, R3, 0x7f ;  /* 0x0000007f03020836 */ /* 0x000fe20000000000 */
[----:B------:R-:W-:-:S04]  /*10cf0*/  SHF.R.U32.HI R3, RZ, 0x7, R5 ;  /* 0x00000007ff037819 */ /* 0x000fc80000011605 */
        /* <DEDUP_REMOVED lines=14> */
.L_x_13593:
[----:B-1----:R-:W-:Y:S02]  /*10de0*/  ISETP.NE.AND P0, PT, R14, RZ, PT ;  /* 0x000000ff0e00720c */ /* 0x002fe40003f05270 */
[----:B------:R-:W-:-:S11]  /*10df0*/  PLOP3.LUT P6, PT, PT, PT, PT, 0x8, 0x0 ;  /* 0x000000000000781c */ /* 0x000fd60003fce170 */
[----:B------:R-:W-:Y:S05]  /*10e00*/  @P0 BRA `(.L_x_13423) ;  /* 0x00000000000c0947 */ /* 0x000fea0003800000 */
[----:B------:R-:W-:-:S03]  /*10e10*/  UMOV UR4, 0xffffffff ;  /* 0xffffffff00047882 */ /* 0x000fc60000000000 */
[----:B------:R-:W-:Y:S05]  /*10e20*/  BRA.DIV UR4, `(.L_x_13424) ;  /* 0x00000072046c7947 */ /* 0x000fea000b800000 */
[----:B------:R-:W-:-:S13]  /*10e30*/  ELECT P6, URZ, PT ;  /* 0x00000000003f782f */ /* 0x000fda00038c0000 */
.L_x_13423:
        /* <DEDUP_REMOVED lines=9> */
.L_x_13596:
[----:B------:R-:W-:Y:S05]  /*10ed0*/  BSYNC B1 ;  /* 0x0000000000017941 */ /* 0x000fea0003800000 */
.L_x_13425:
[----:B------:R-:W-:Y:S04]  /*10ee0*/  BSSY B1, `(.L_x_13427) ;  /* 0x0000050000017945 */ /* 0x000fe80003800000 */
[----:B------:R-:W-:Y:S05]  /*10ef0*/  @!P6 BRA `(.L_x_13428) ;  /* 0x000000040038e947 */ /* 0x000fea0003800000 */
[----:B------:R-:W2:Y:S01]  /*10f00*/  LDL R8, [R1+0x4] ;  /* 0x0000040001087983 */ /* 0x000ea20000100800 */
[----:B0-----:R-:W-:Y:S01]  /*10f10*/  IMAD R6, R28, 0x8, R16 ;  /* 0x000000081c067824 */ /* 0x001fe200078e0210 */
[----:B------:R-:W0:Y:S01]  /*10f20*/  S2R R7, SR_TID.X ;  /* 0x0000000000077919 */ /* 0x000e220000002100 */
[----:B------:R-:W-:Y:S01]  /*10f30*/  BSSY B2, `(.L_x_13429) ;  /* 0x0000006000027945 */ /* 0x000fe20003800000 */
[----:B0-----:R-:W-:-:S04]  /*10f40*/  LOP3.LUT R7, R7, 0x7f, RZ, 0xc0, !PT ;  /* 0x0000007f07077812 */ /* 0x001fc800078ec0ff */
[----:B------:R-:W-:Y:S02]  /*10f50*/  ISETP.NE.AND P2, PT, R7, RZ, PT ;  /* 0x000000ff0700720c */ /* 0x000fe40003f45270 */
[----:B--2---:R-:W-:-:S04]  /*10f60*/  SHF.L.U32 R10, R8, 0x1f, RZ ;  /* 0x0000001f080a7819 */ /* 0x004fc800000006ff */
[----:B------:R-:W0:Y:S02]  /*10f70*/  SYNCS.PHASECHK.TRANS64.TRYWAIT P0, [R6+URZ+0x168a0], R10 ;  /* 0x0168a00a060075a7 */ /* 0x000e24000800017f */
[----:B0-----:R-:W-:Y:S05]  /*10f80*/  @!P0 BRA `(.L_x_13430) ;  /* 0x0000007000488947 */ /* 0x001fea0003800000 */
.L_x_13597:
[----:B------:R-:W-:Y:S05]  /*10f90*/  BSYNC B2 ;  /* 0x0000000000027941 */ /* 0x000fea0003800000 */
.L_x_13429:
        /* <DEDUP_REMOVED lines=9> */
.L_x_13432:
[----:B------:R-:W-:Y:S05]  /*11030*/  BSYNC B2 ;  /* 0x0000000000027941 */ /* 0x000fea0003800000 */
.L_x_13431:
[----:B------:R-:W-:Y:S01]  /*11040*/  IMAD.MOV.U32 R12, RZ, RZ, RZ ;  /* 0x000000ffff0c7224 */ /* 0x000fe200078e00ff */
[----:B------:R-:W-:Y:S01]  /*11050*/  UIADD3 UR4, UP0, UR40, 0x570, URZ ;  /* 0x0000057028047890 */ /* 0x000fe2000ff1e03f */
[----:B------:R-:W-:Y:S01]  /*11060*/  IMAD R7, R5, 0x80, R0 ;  /* 0x0000008005077824 */ /* 0x000fe200078e0200 */
[----:B------:R-:W-:Y:S01]  /*11070*/  PLOP3.LUT P0, PT, PT, PT, PT, 0x80, 0x0 ;  /* 0x000000000000781c */ /* 0x000fe20003f0f070 */
[----:B------:R-:W-:Y:S01]  /*11080*/  IMAD R8, R28, 0x4000, R16 ;  /* 0x000040001c087824 */ /* 0x000fe200078e0210 */
[----:B------:R-:W-:Y:S01]  /*11090*/  R2UR UR10, R12 ;  /* 0x000000000c0a72ca */ /* 0x000fe200000e0000 */
[----:B------:R-:W-:Y:S01]  /*110a0*/  VIADD R7, R7, 0xffffff80 ;  /* 0xffffff8007077836 */ /* 0x000fe20000000000 */
[----:B------:R-:W-:Y:S01]  /*110b0*/  SHF.L.U32 R11, R28, 0xd, RZ ;  /* 0x0000000d1c0b7819 */ /* 0x000fe200000006ff */
[----:B------:R-:W-:Y:S01]  /*110c0*/  VIADD R8, R8, 0xe400 ;  /* 0x0000e40008087836 */ /* 0x000fe20000000000 */
[----:B------:R-:W-:Y:S01]  /*110d0*/  UIADD3.X UR5, URZ, UR41, URZ, UP0, !UPT ;  /* 0x000000293f057290 */ /* 0x000fe200087fe43f */
[----:B------:R-:W-:Y:S01]  /*110e0*/  VIADD R9, R6, 0x16890 ;  /* 0x0001689006097836 */ /* 0x000fe20000000000 */
[----:B------:R-:W-:Y:S01]  /*110f0*/  UMOV UR6, 0x0 ;  /* 0x0000000000067882 */ /* 0x000fe20000000000 */
[----:B------:R-:W-:-:S09]  /*11100*/  UMOV UR7, 0x12f00000 ;  /* 0x12f0000000077882 */ /* 0x000fd20000000000 */
.L_x_13433:
        /* <DEDUP_REMOVED lines=13> */
.L_x_13598:
[----:B------:R-:W-:Y:S05]  /*111e0*/  BSYNC B2 ;  /* 0x0000000000027941 */ /* 0x000fea0003800000 */
.L_x_13434:
        /* <DEDUP_REMOVED lines=11> */
.L_x_13437:
[----:B------:R-:W-:Y:S05]  /*112a0*/  BSYNC B2 ;  /* 0x0000000000027941 */ /* 0x000fea0003800000 */
.L_x_13436:
[----:B------:R-:W-:Y:S01]  /*112b0*/  R2UR UR10, R12 ;  /* 0x000000000c0a72ca */ /* 0x000fe200000e0000 */
[----:B------:R-:W-:Y:S01]  /*112c0*/  UIADD3 UR4, UP0, UR40, 0x670, URZ ;  /* 0x0000067028047890 */ /* 0x000fe2000ff1e03f */
[----:B------:R-:W-:Y:S01]  /*112d0*/  R2UR UR7, R9 ;  /* 0x00000000090772ca */ /* 0x000fe200000e0000 */
[----:B01----:R-:W-:Y:S01]  /*112e0*/  VIADD R6, R6, 0x168b0 ;  /* 0x000168b006067836 */ /* 0x003fe20000000000 */
[----:B------:R-:W-:Y:S01]  /*112f0*/  R2UR UR6, R8 ;  /* 0x00000000080672ca */ /* 0x000fe200000e0000 */
[----:B------:R-:W-:Y:S01]  /*11300*/  IMAD R8, R11, 0x2, R16 ;  /* 0x000000020b087824 */ /* 0x000fe200078e0210 */
[----:B------:R-:W-:Y:S01]  /*11310*/  PLOP3.LUT P0, PT, PT, PT, PT, 0x80, 0x0 ;  /* 0x000000000000781c */ /* 0x000fe20003f0f070 */
[----:B------:R-:W-:Y:S02]  /*11320*/  UIADD3.X UR5, URZ, UR41, URZ, UP0, !UPT ;  /* 0x000000293f057290 */ /* 0x000fe400087fe43f */
[----:B------:R-:W-:-:S10]  /*11330*/  VIADD R8, R8, 0x400 ;  /* 0x0000040008087836 */ /* 0x000fd40000000000 */
.L_x_13438:
        /* <DEDUP_REMOVED lines=10> */
.L_x_13428:
[----:B------:R-:W-:Y:S05]  /*113e0*/  BSYNC B1 ;  /* 0x0000000000017941 */ /* 0x000fea0003800000 */
.L_x_13427:
[----:B------:R-:W2:Y:S01]  /*113f0*/  LDL.LU R9, [R1+0x4] ;  /* 0x0000040001097983 */ /* 0x000ea20000300800 */
[----:B------:R-:W-:Y:S01]  /*11400*/  VIADD R28, R28, 0x1 ;  /* 0x000000011c1c7836 */ /* 0x000fe20000000000 */
[----:B------:R-:W-:Y:S01]  /*11410*/  PLOP3.LUT P0, PT, PT, PT, PT, 0x8, 0x0 ;  /* 0x000000000000781c */ /* 0x000fe20003f0e170 */
[----:B------:R-:W-:-:S03]  /*11420*/  VIADD R5, R5, 0xfffffffe ;  /* 0xfffffffe05057836 */ /* 0x000fc60000000000 */
[C---:B------:R-:W-:Y:S02]  /*11430*/  ISETP.NE.AND P2, PT, R28.reuse, 0x2, PT ;  /* 0x000000021c00780c */ /* 0x040fe40003f45270 */
[----:B------:R-:W-:Y:S02]  /*11440*/  ISETP.GE.AND P3, PT, R5, R3, PT ;  /* 0x000000030500720c */ /* 0x000fe40003f66270 */
[----:B0-----:R-:W-:Y:S02]  /*11450*/  SEL R6, RZ, 0x1, P2 ;  /* 0x00000001ff067807 */ /* 0x001fe40001000000 */
[----:B------:R-:W-:Y:S02]  /*11460*/  SEL R28, R28, RZ, P2 ;  /* 0x000000ff1c1c7207 */ /* 0x000fe40001000000 */
[----:B--2---:R-:W-:-:S05]  /*11470*/  LOP3.LUT R9, R9, R6, RZ, 0x3c, !PT ;  /* 0x0000000609097212 */ /* 0x004fca00078e3cff */
[----:B------:R0:W-:Y:S02]  /*11480*/  STL [R1+0x4], R9 ;  /* 0x0000040901007387 */ /* 0x0001e40000100800 */
[----:B------:R-:W-:Y:S05]  /*11490*/  @!P3 BRA `(.L_x_13421) ;  /* 0x000000040064b947 */ /* 0x000fea0003800000 */
.L_x_13451:
[----:B------:R-:W-:Y:S05]  /*114a0*/  YIELD ;  /* 0x0000000000007946 */ /* 0x000fea0003800000 */
[----:B------:R-:W-:Y:S04]  /*114b0*/  BSSY B1, `(.L_x_13439) ;  /* 0x000004d000017945 */ /* 0x000fe80003800000 */
[----:B-1----:R-:W-:Y:S05]  /*114c0*/  @!P6 BRA `(.L_x_13440) ;  /* 0x00000004002ce947 */ /* 0x002fea0003800000 */
[----:B------:R-:W2:Y:S01]  /*114d0*/  LDL R7, [R1+0x4] ;  /* 0x0000040001077983 */ /* 0x000ea20000100800 */
[----:B------:R-:W1:Y:S02]  /*114e0*/  S2R R6, SR_TID.X ;  /* 0x0000000000067919 */ /* 0x000e640000002100 */
[----:B-1----:R-:W-:Y:S02]  /*114f0*/  LOP3.LUT R8, R6, 0x7f, RZ, 0xc0, !PT ;  /* 0x0000007f06087812 */ /* 0x002fe400078ec0ff */
[----:B------:R-:W-:Y:S01]  /*11500*/  LEA R6, R28, R16, 0x3 ;  /* 0x000000101c067211 */ /* 0x000fe200078e18ff */
[----:B------:R-:W-:Y:S01]  /*11510*/  BSSY B2, `(.L_x_13441) ;  /* 0x0000005000027945 */ /* 0x000fe20003800000 */
[----:B------:R-:W-:Y:S02]  /*11520*/  ISETP.NE.AND P3, PT, R8, RZ, PT ;  /* 0x000000ff0800720c */ /* 0x000fe40003f65270 */
[----:B--2---:R-:W-:-:S04]  /*11530*/  SHF.L.U32 R7, R7, 0x1f, RZ ;  /* 0x0000001f07077819 */ /* 0x004fc800000006ff */
[----:B------:R-:W1:Y:S02]  /*11540*/  SYNCS.PHASECHK.TRANS64.TRYWAIT P2, [R6+URZ+0x168a0], R7 ;  /* 0x0168a007060075a7 */ /* 0x000e64000804017f */
[----:B-1----:R-:W-:Y:S05]  /*11550*/  @!P2 BRA `(.L_x_13442) ;  /* 0x0000006800fca947 */ /* 0x002fea0003800000 */
.L_x_13599:
[----:B------:R-:W-:Y:S05]  /*11560*/  BSYNC B2 ;  /* 0x0000000000027941 */ /* 0x000fea0003800000 */
.L_x_13441:
[----:B------:R-:W-:Y:S04]  /*11570*/  BSSY B2, `(.L_x_13443) ;  /* 0x0000009000027945 */ /* 0x000fe80003800000 */
[----:B------:R-:W-:Y:S05]  /*11580*/  @P3 BRA `(.L_x_13444) ;  /* 0x00000000001c3947 */ /* 0x000fea0003800000 */
[----:B------:R-:W0:Y:S02]  /*11590*/  S2R R8, SR_TID.X ;  /* 0x0000000000087919 */ /* 0x000e240000002100 */
[----:B0-----:R-:W-:Y:S01]  /*115a0*/  LOP3.LUT R9, R8, 0x1f, RZ, 0xc0, !PT ;  /* 0x0000001f08097812 */ /* 0x001fe200078ec0ff */
[----:B------:R-:W-:-:S03]  /*115b0*/  IMAD.MOV.U32 R8, RZ, RZ, 0x4000 ;  /* 0x00004000ff087424 */ /* 0x000fc600078e00ff */
[----:B------:R-:W-:Y:S01]  /*115c0*/  ISETP.NE.AND P2, PT, R9, RZ, PT ;  /* 0x000000ff0900720c */ /* 0x000fe20003f45270 */
[----:B------:R2:W-:-:S12]  /*115d0*/  SYNCS.ARRIVE.TRANS64 RZ, [R6+URZ+0x16890], R8 ;  /* 0x0168900806ff79a7 */ /* 0x0005d8000800003f */
[----:B--2---:R-:W-:Y:S05]  /*115e0*/  @!P2 BRA `(.L_x_13444) ;  /* 0x000000000004a947 */ /* 0x004fea0003800000 */
[----:B------:R-:W-:Y:S01]  /*115f0*/  BPT.TRAP 0x1 ;  /* 0x000000040000795c */ /* 0x000fe20000300000 */
.L_x_13444:
[----:B------:R-:W-:Y:S05]  /*11600*/  BSYNC B2 ;  /* 0x0000000000027941 */ /* 0x000fea0003800000 */
.L_x_13443:
        /* <DEDUP_REMOVED lines=11> */
.L_x_13445:
        /* <DEDUP_REMOVED lines=13> */
.L_x_13600:
[----:B------:R-:W-:Y:S05]  /*11790*/  BSYNC B2 ;  /* 0x0000000000027941 */ /* 0x000fea0003800000 */
.L_x_13446:
        /* <DEDUP_REMOVED lines=11> */
.L_x_13449:
[----:B------:R-:W-:Y:S05]  /*11850*/  BSYNC B2 ;  /* 0x0000000000027941 */ /* 0x000fea0003800000 */
.L_x_13448:
[----:B------:R-:W-:Y:S01]  /*11860*/  R2UR UR10, R12 ;  /* 0x000000000c0a72ca */ /* 0x000fe200000e0000 */
[----:B------:R-:W-:Y:S01]  /*11870*/  UIADD3 UR4, UP0, UR40, 0x670, URZ ;  /* 0x0000067028047890 */ /* 0x000fe2000ff1e03f */
[----:B------:R-:W-:Y:S01]  /*11880*/  R2UR UR6, R10 ;  /* 0x000000000a0672ca */ /* 0x000fe200000e0000 */
[----:B01----:R-:W-:Y:S01]  /*11890*/  VIADD R6, R6, 0x168b0 ;  /* 0x000168b006067836 */ /* 0x003fe20000000000 */
[----:B------:R-:W-:Y:S01]  /*118a0*/  R2UR UR7, R11 ;  /* 0x000000000b0772ca */ /* 0x000fe200000e0000 */
[----:B------:R-:W-:Y:S01]  /*118b0*/  UIADD3.X UR5, URZ, UR41, URZ, UP0, !UPT ;  /* 0x000000293f057290 */ /* 0x000fe200087fe43f */
[----:B------:R-:W-:Y:S02]  /*118c0*/  PLOP3.LUT P2, PT, PT, PT, PT, 0x80, 0x0 ;  /* 0x000000000000781c */ /* 0x000fe40003f4f070 */
[----:B------:R-:W-:-:S11]  /*118d0*/  IADD3 R8, R8, 0x400, RZ ;  /* 0x0000040008087810 */ /* 0x000fd60007ffe0ff */
.L_x_13450:
        /* <DEDUP_REMOVED lines=10> */
.L_x_13440:
[----:B------:R-:W-:Y:S05]  /*11980*/  BSYNC B1 ;  /* 0x0000000000017941 */ /* 0x000fea0003800000 */
.L_x_13439:
        /* <DEDUP_REMOVED lines=10> */
.L_x_13421:
[----:B------:R-:W-:Y:S05]  /*11a30*/  BSYNC B0 ;  /* 0x0000000000007941 */ /* 0x000fea0003800000 */
.L_x_13420:
[----:B------:R-:W-:Y:S05]  /*11a40*/  @!P0 WARPSYNC.ALL ;  /* 0x0000000000008948 */ /* 0x000fea0003800000 */
[----:B------:R-:W-:Y:S01]  /*11a50*/  @!P0 BAR.SYNC.DEFER_BLOCKING 0xc, 0x200 ;  /* 0x0308000000008b1d */ /* 0x000fe20000010000 */
[----:B------:R-:W-:-:S05]  /*11a60*/  IMAD.MOV.U32 R0, RZ, RZ, RZ ;  /* 0x000000ffff007224 */ /* 0x000fca00078e00ff */
[----:B------:R-:W-:Y:S04]  /*11a70*/  BSSY B0, `(.L_x_13452) ;  /* 0x000001e000007945 */ /* 0x000fe80003800000 */
[----:B------:R-:W-:Y:S05]  /*11a80*/  @!P1 BRA `(.L_x_13453) ;  /* 0x0000000000709947 */ /* 0x000fea0003800000 */
[----:B------:R-:W-:-:S13]  /*11a90*/  ISETP.NE.AND P0, PT, R4, RZ, PT ;  /* 0x000000ff0400720c */ /* 0x000fda0003f05270 */
[----:B------:R-:W2:Y:S02]  /*11aa0*/  @!P0 LDC R4, c[0x0][0x9f0] ;  /* 0x00027c00ff048b82 */ /* 0x000ea40000000800 */
[-C--:B--2---:R-:W-:Y:S02]  /*11ab0*/  IABS R0, R4.reuse ;  /* 0x0000000400007213 */ /* 0x084fe40000000000 */
[----:B------:R-:W-:Y:S02]  /*11ac0*/  IABS R6, R4 ;  /* 0x0000000400067213 */ /* 0x000fe40000000000 */
[----:B------:R-:W2:Y:S03]  /*11ad0*/  I2F.RP R2, R0 ;  /* 0x0000000000027306 */ /* 0x000ea60000209400 */
        /* <DEDUP_REMOVED lines=23> */
.L_x_13453:
[----:B------:R-:W-:Y:S05]  /*11c50*/  BSYNC B0 ;  /* 0x0000000000007941 */ /* 0x000fea0003800000 */
.L_x_13452:
        /* <DEDUP_REMOVED lines=20> */
[----:B-1----:R-:W1:Y:S01]  /*11da0*/  POPC R7, R4 ;  /* 0x0000000400077309 */ /* 0x002e620000000000 */
[----:B--2---:R-:W1:Y:S02]  /*11db0*/  SHFL.IDX PT, R0, R3, R0, 0x1f ;  /* 0x00001f0003007589 */ /* 0x004e6400000e0000 */
[----:B-1----:R-:W-:Y:S01]  /*11dc0*/  IADD3 R24, R0, UR37, R7 ;  /* 0x0000002500187c10 */ /* 0x002fe2000fffe007 */
[----:B------:R-:W-:Y:S06]  /*11dd0*/  BRA `(.L_x_13456) ;  /* 0x0000003800287947 */ /* 0x000fec0003800000 */
.L_x_13455:
        /* <DEDUP_REMOVED lines=10> */
[----:B------:R-:W2:Y:S01]  /*11e80*/  LDC.64 R2, c[0x4][R2] ;  /* 0x0100000002027b82 */ /* 0x000ea20000000a00 */
[----:B------:R-:W-:Y:S02]  /*11e90*/  IMAD.U32 R5, RZ, RZ, UR7 ;  /* 0x00000007ff057e24 */ /* 0x000fe4000f8e00ff */
[----:B------:R-:W-:Y:S02]  /*11ea0*/  IMAD.U32 R6, RZ, RZ, UR8 ;  /* 0x00000008ff067e24 */ /* 0x000fe4000f8e00ff */
[----:B-1----:R-:W-:-:S02]  /*11eb0*/  IMAD.U32 R7, RZ, RZ, UR9 ;  /* 0x00000009ff077e24 */ /* 0x002fc4000f8e00ff */
[----:B------:R-:W-:Y:S02]  /*11ec0*/  IMAD.U32 R10, RZ, RZ, UR4 ;  /* 0x00000004ff0a7e24 */ /* 0x000fe4000f8e00ff */
[----:B------:R-:W-:Y:S02]  /*11ed0*/  IMAD.MOV.U32 R8, RZ, RZ, 0x70 ;  /* 0x00000070ff087424 */ /* 0x000fe400078e00ff */
[----:B------:R-:W-:Y:S02]  /*11ee0*/  IMAD.MOV.U32 R12, RZ, RZ, 0x1 ;  /* 0x00000001ff0c7424 */ /* 0x000fe400078e00ff */
[----:B------:R-:W-:-:S07]  /*11ef0*/  IMAD.MOV.U32 R13, RZ, RZ, RZ ;  /* 0x000000ffff0d7224 */ /* 0x000fce00078e00ff */
[----:B------:R-:W-:-:S07]  /*11f00*/  LEPC R20, `(.L_x_13458) ;  /* 0x000000001014794e */ /* 0x000fce0000000000 */
[----:B0-2---:R-:W-:Y:S05]  /*11f10*/  CALL.ABS.NOINC R2 ;  /* 0x0000000002007343 */ /* 0x005fea0003c00000 */
.L_x_13458:
[----:B------:R-:W-:Y:S05]  /*11f20*/  BSYNC B6 ;  /* 0x0000000000067941 */ /* 0x000fea0003800000 */
.L_x_13457:
        /* <DEDUP_REMOVED lines=9> */
[----:B------:R-:W-:Y:S01]  /*11fc0*/  IMAD.U32 R4, RZ, RZ, UR6 ;  /* 0x00000006ff047e24 */ /* 0x000fe2000f8e00ff */
[----:B------:R-:W-:Y:S01]  /*11fd0*/  MOV R11, UR5 ;  /* 0x00000005000b7c02 */ /* 0x000fe20008000f00 */
[----:B------:R-:W-:Y:S02]  /*11fe0*/  IMAD.U32 R5, RZ, RZ, UR7 ;  /* 0x00000007ff057e24 */ /* 0x000fe4000f8e00ff */
[----:B------:R-:W-:Y:S02]  /*11ff0*/  IMAD.U32 R6, RZ, RZ, UR8 ;  /* 0x00000008ff067e24 */ /* 0x000fe4000f8e00ff */
[----:B-1----:R-:W-:-:S02]  /*12000*/  IMAD.U32 R7, RZ, RZ, UR9 ;  /* 0x00000009ff077e24 */ /* 0x002fc4000f8e00ff */
[----:B------:R-:W-:Y:S02]  /*12010*/  IMAD.U32 R10, RZ, RZ, UR4 ;  /* 0x00000004ff0a7e24 */ /* 0x000fe4000f8e00ff */
[----:B------:R-:W-:Y:S02]  /*12020*/  IMAD.MOV.U32 R8, RZ, RZ, 0x70 ;  /* 0x00000070ff087424 */ /* 0x000fe400078e00ff */
[----:B------:R-:W-:Y:S02]  /*12030*/  IMAD.MOV.U32 R12, RZ, RZ, 0x1 ;  /* 0x00000001ff0c7424 */ /* 0x000fe400078e00ff */
[----:B--2---:R-:W-:-:S07]  /*12040*/  IMAD.MOV.U32 R13, RZ, RZ, RZ ;  /* 0x000000ffff0d7224 */ /* 0x004fce00078e00ff */
[----:B------:R-:W-:-:S07]  /*12050*/  LEPC R20, `(.L_x_13461) ;  /* 0x000000001014794e */ /* 0x000fce0000000000 */
[----:B0--3--:R-:W-:Y:S05]  /*12060*/  CALL.ABS.NOINC R2 ;  /* 0x0000000002007343 */ /* 0x009fea0003c00000 */
.L_x_13461:
        /* <DEDUP_REMOVED lines=15> */
.L_x_13460:
[----:B------:R-:W-:Y:S05]  /*12160*/  BSYNC B6 ;  /* 0x0000000000067941 */ /* 0x000fea0003800000 */
.L_x_13459:
[----:B------:R2:W3:Y:S01]  /*12170*/  LDL R20, [R1+0xc] ;  /* 0x00000c0001147983 */ /* 0x0004e20000100800 */
[----:B------:R-:W-:Y:S01]  /*12180*/  ULDC.64 UR4, c[0x0][0x9f8] ;  /* 0x00027e0000047ab9 */ /* 0x000fe20000000a00 */
[----:B------:R-:W-:Y:S01]  /*12190*/  IMAD.MOV.U32 R2, RZ, RZ, R26 ;  /* 0x000000ffff027224 */ /* 0x000fe200078e001a */
[----:B------:R-:W-:Y:S01]  /*121a0*/  ISETP.NE.U32.AND P0, PT, RZ, UR4, PT ;  /* 0x00000004ff007c0c */ /* 0x000fe2000bf05070 */
[----:B------:R-:W4:Y:S01]  /*121b0*/  LDL R26, [R1+0x14] ;  /* 0x00001400011a7983 */ /* 0x000f220000100800 */
[----:B------:R-:W1:Y:S02]  /*121c0*/  LDC R6, c[0x0][0x430] ;  /* 0x00010c00ff067b82 */ /* 0x000e640000000800 */
[----:B------:R-:W-:Y:S01]  /*121d0*/  ISETP.NE.AND.EX P0, PT, RZ, UR5, PT, P0 ;  /* 0x00000005ff007c0c */ /* 0x000fe2000bf05300 */
[----:B------:R-:W2:Y:S01]  /*121e0*/  LDL R21, [R1+0x1c] ;  /* 0x00001c0001157983 */ /* 0x000ea20000100800 */
[----:B------:R-:W3:Y:S03]  /*121f0*/  S2R R23, SR_TID.X ;  /* 0x0000000000177919 */ /* 0x000ee60000002100 */
[----:B0-----:R-:W2:Y:S08]  /*12200*/  LDL.LU R9, [R1] ;  /* 0x0000000001097983 */ /* 0x001eb00000300800 */
[----:B------:R-:W-:-:S04]  /*12210*/  @P0 IADD3 R18, P1, R18, UR4, RZ ;  /* 0x0000000412120c10 */ /* 0x000fc8000ff3e0ff */
[----:B------:R-:W-:Y:S02]  /*12220*/  @P0 IADD3.X R19, R19, UR5, RZ, P1, !PT ;  /* 0x0000000513130c10 */ /* 0x000fe40008ffe4ff */
[----:B-1----:R-:W-:-:S13]  /*12230*/  ISETP.NE.AND P1, PT, R6, 0x1, PT ;  /* 0x000000010600780c */ /* 0x002fda0003f25270 */
[----:B------:R-:W0:Y:S01]  /*12240*/  @P1 LDC R3, c[0x0][0x434] ;  /* 0x00010d00ff031b82 */ /* 0x000e220000000800 */
[----:B---3--:R-:W3:Y:S01]  /*12250*/  @P0 LDG.E R20, desc[UR42][R18.64] ;  /* 0x0000002a12140981 */ /* 0x008ee2000c1e1900 */
[C---:B------:R-:W-:Y:S01]  /*12260*/  LOP3.LUT R0, R23.reuse, 0x7f, RZ, 0xc0, !PT ;  /* 0x0000007f17007812 */ /* 0x040fe200078ec0ff */
[----:B------:R-:W-:Y:S02]  /*12270*/  IMAD.SHL.U32 R4, R23, 0x10, RZ ;  /* 0x0000001017047824 */ /* 0x000fe400078e00ff */
[----:B------:R-:W-:-:S03]  /*12280*/  VIADD R23, R2, 0xffffffff ;  /* 0xffffffff02177836 */ /* 0x000fc60000000000 */
[----:B------:R-:W1:Y:S01]  /*12290*/  @P1 LDC R2, c[0x0][0x438] ;  /* 0x00010e00ff021b82 */ /* 0x000e620000000800 */
[----:B------:R-:W-:Y:S01]  /*122a0*/  SHF.R.U32.HI R0, RZ, 0x3, R0 ;  /* 0x00000003ff007819 */ /* 0x000fe20000011600 */
[----:B------:R-:W-:Y:S01]  /*122b0*/  IMAD.SHL.U32 R8, R23, 0x80, RZ ;  /* 0x0000008017087824 */ /* 0x000fe200078e00ff */
[----:B------:R-:W-:-:S04]  /*122c0*/  LOP3.LUT R4, R4, 0x70, RZ, 0xc0, !PT ;  /* 0x0000007004047812 */ /* 0x000fc800078ec0ff */
[----:B------:R-:W-:Y:S01]  /*122d0*/  LOP3.LUT R0, R8, R0, R4, 0xfe, !PT ;  /* 0x0000000008007212 */ /* 0x000fe200078efe04 */
[----:B---3--:R-:W-:Y:S03]  /*122e0*/  @P0 STL [R1+0xc], R20 ;  /* 0x00000c1401000387 */ /* 0x008fe60000100800 */
[C---:B----4-:R-:W-:Y:S01]  /*122f0*/  ISETP.GE.AND P0, PT, R0.reuse, R26, PT ;  /* 0x0000001a0000720c */ /* 0x050fe20003f06270 */
[----:B--2---:R-:W-:-:S04]  /*12300*/  IMAD.IADD R0, R0, 0x1, R21 ;  /* 0x0000000100007824 */ /* 0x004fc800078e0215 */
[----:B0-----:R-:W-:-:S04]  /*12310*/  @P1 IMAD.HI.U32 R3, R0, R3, RZ ;  /* 0x0000000300031227 */ /* 0x001fc800078e00ff */
[----:B------:R-:W-:Y:S01]  /*12320*/  IMAD.MOV.U32 R4, RZ, RZ, R0 ;  /* 0x000000ffff047224 */ /* 0x000fe200078e0000 */
[----:B-1----:R-:W-:-:S03]  /*12330*/  @P1 SHF.R.U32.HI R4, RZ, R2, R3 ;  /* 0x00000002ff041219 */ /* 0x002fc60000011603 */
[----:B------:R-:W0:Y:S01]  /*12340*/  @!P0 LDC.64 R2, c[0x0][0x428] ;  /* 0x00010a00ff028b82 */ /* 0x000e220000000a00 */
[----:B------:R-:W-:Y:S01]  /*12350*/  SHF.R.S32.HI R7, RZ, 0x1f, R20 ;  /* 0x0000001fff077819 */ /* 0x000fe20000011414 */
[----:B------:R-:W-:-:S04]  /*12360*/  IMAD.MOV R5, RZ, RZ, -R4 ;  /* 0x000000ffff057224 */ /* 0x000fc800078e0a04 */
[----:B------:R-:W-:Y:S01]  /*12370*/  IMAD R0, R6, R5, R0 ;  /* 0x0000000506007224 */ /* 0x000fe200078e0200 */
[--C-:B------:R-:W-:Y:S01]  /*12380*/  @!P0 SHF.R.S32.HI R5, RZ, 0x1f, R4.reuse ;  /* 0x0000001fff058819 */ /* 0x100fe20000011404 */
[----:B------:R0:W-:Y:S02]  /*12390*/  STL [R1+0x20], R7 ;  /* 0x0000200701007387 */ /* 0x0001e40000100800 */
[-C--:B0-----:R-:W-:Y:S02]  /*123a0*/  @!P0 IMAD R7, R7, R2.reuse, RZ ;  /* 0x0000000207078224 */ /* 0x081fe400078e02ff */
[----:B------:R-:W-:-:S04]  /*123b0*/  @!P0 IMAD.WIDE.U32 R4, R20, R2, R4 ;  /* 0x0000000214048225 */ /* 0x000fc800078e0004 */
[----:B------:R-:W-:Y:S02]  /*123c0*/  @!P0 IMAD R7, R20, R3, R7 ;  /* 0x0000000314078224 */ /* 0x000fe400078e0207 */
[----:B------:R-:W0:Y:S03]  /*123d0*/  @!P0 LDC.64 R2, c[0x0][0x418] ;  /* 0x00010600ff028b82 */ /* 0x000e260000000a00 */
[----:B------:R-:W-:Y:S02]  /*123e0*/  @!P0 IADD3 R7, R5, R7, RZ ;  /* 0x0000000705078210 */ /* 0x000fe40007ffe0ff */
[----:B0-----:R-:W-:Y:S01]  /*123f0*/  @!P0 LEA R6, P1, R4, R2, 0x2 ;  /* 0x0000000204068211 */ /* 0x001fe200078210ff */
[----:B------:R-:W-:-:S03]  /*12400*/  IMAD.MOV.U32 R2, RZ, RZ, RZ ;  /* 0x000000ffff027224 */ /* 0x000fc600078e00ff */
[----:B------:R-:W-:-:S05]  /*12410*/  @!P0 LEA.HI.X R7, R4, R3, R7, 0x2, P1 ;  /* 0x0000000304078211 */ /* 0x000fca00008f1407 */
[----:B------:R0:W5:Y:S01]  /*12420*/  @!P0 LDG.E R2, desc[UR42][R6.64] ;  /* 0x0000002a06028981 */ /* 0x000162000c1e1900 */
[----:B------:R-:W-:-:S05]  /*12430*/  IMAD.U32 R10, RZ, RZ, UR38 ;  /* 0x00000026ff0a7e24 */ /* 0x000fca000f8e00ff */
[----:B------:R-:W-:Y:S02]  /*12440*/  ISETP.NE.AND P2, PT, R10, 0x3, PT ;  /* 0x000000030a00780c */ /* 0x000fe40003f45270 */
[----:B------:R-:W-:-:S11]  /*12450*/  LOP3.LUT R9, R9, 0xfffffffd, RZ, 0xc0, !PT ;  /* 0xfffffffd09097812 */ /* 0x000fd600078ec0ff */
[----:B------:R-:W-:-:S05]  /*12460*/  @P2 LOP3.LUT R9, R9, 0x2, RZ, 0xfc, !PT ;  /* 0x0000000209092812 */ /* 0x000fca00078efcff */
[----:B------:R0:W-:Y:S01]  /*12470*/  STL [R1], R9 ;  /* 0x0000000901007387 */ /* 0x0001e20000100800 */
[----:B------:R-:W-:-:S03]  /*12480*/  UMOV UR4, 0xffffffff ;  /* 0xffffffff00047882 */ /* 0x000fc60000000000 */
[----:B------:R-:W-:Y:S05]  /*12490*/  BRA.DIV UR4, `(.L_x_13462) ;  /* 0x0000005e04547947 */ /* 0x000fea000b800000 */
.L_x_13603:
[----:B------:R-:W-:Y:S05]  /*124a0*/  @!P2 BRA `(.L_x_13463) ;  /* 0x000000000004a947 */ /* 0x000fea0003800000 */
[----:B------:R-:W-:Y:S01]  /*124b0*/  BPT.TRAP 0x1 ;  /* 0x000000040000795c */ /* 0x000fe20000300000 */
.L_x_13463:
        /* <DEDUP_REMOVED lines=23> */
.L_x_13604:
[----:B------:R-:W-:Y:S05]  /*12630*/  BSYNC B0 ;  /* 0x0000000000007941 */ /* 0x000fea0003800000 */
.L_x_13464:
[----:B------:R-:W2:Y:S01]  /*12640*/  LDL R14, [R1+0x14] ;  /* 0x00001400010e7983 */ /* 0x000ea20000100800 */
[----:B------:R-:W-:Y:S01]  /*12650*/  ULDC.64 UR4, c[0x0][0x300] ;  /* 0x0000c00000047ab9 */ /* 0x000fe20000000a00 */
[----:B------:R-:W-:Y:S02]  /*12660*/  ULDC.64 UR6, c[0x0][0x2e8] ;  /* 0x0000ba0000067ab9 */ /* 0x000fe40000000a00 */
[----:B------:R-:W3:Y:S01]  /*12670*/  LDL.LU R10, [R1] ;  /* 0x00000000010a7983 */ /* 0x000ee20000300800 */
[----:B------:R-:W-:Y:S02]  /*12680*/  IMAD R6, R6, UR4, RZ ;  /* 0x0000000406067c24 */ /* 0x000fe4000f8e02ff */
[C---:B0-----:R-:W-:Y:S01]  /*12690*/  IMAD.WIDE.U32 R4, R0.reuse, UR4, RZ ;  /* 0x0000000400047c25 */ /* 0x041fe2000f8e00ff */
[----:B------:R-:W0:Y:S03]  /*126a0*/  S2R R9, SR_TID.X ;  /* 0x0000000000097919 */ /* 0x000e260000002100 */
[----:B------:R-:W-:Y:S01]  /*126b0*/  IMAD R6, R0, UR5, R6 ;  /* 0x0000000500067c24 */ /* 0x000fe2000f8e0206 */
[----:B------:R-:W1:Y:S01]  /*126c0*/  S2R R13, SR_TID.X ;  /* 0x00000000000d7919 */ /* 0x000e620000002100 */
[----:B------:R-:W-:-:S02]  /*126d0*/  ULDC.64 UR4, c[0x0][0x310] ;  /* 0x0000c40000047ab9 */ /* 0x000fc40000000a00 */
[----:B------:R-:W-:Y:S02]  /*126e0*/  IMAD.IADD R5, R5, 0x1, R6 ;  /* 0x0000000105057824 */ /* 0x000fe400078e0206 */
[----:B------:R-:W-:Y:S02]  /*126f0*/  IMAD R7, R7, UR4, RZ ;  /* 0x0000000407077c24 */ /* 0x000fe4000f8e02ff */
[----:B------:R-:W-:-:S04]  /*12700*/  IMAD.WIDE.U32 R4, R2, UR4, R4 ;  /* 0x0000000402047c25 */ /* 0x000fc8000f8e0004 */
[----:B------:R-:W-:Y:S01]  /*12710*/  IMAD R7, R2, UR5, R7 ;  /* 0x0000000502077c24 */ /* 0x000fe2000f8e0207 */
[----:B------:R-:W-:-:S03]  /*12720*/  ULDC.64 UR4, c[0x0][0x308] ;  /* 0x0000c20000047ab9 */ /* 0x000fc60000000a00 */
[----:B------:R-:W-:Y:S02]  /*12730*/  IMAD.IADD R5, R5, 0x1, R7 ;  /* 0x0000000105057824 */ /* 0x000fe400078e0207 */
[----:B------:R-:W-:Y:S01]  /*12740*/  IMAD.WIDE.U32 R4, R17, UR4, R4 ;  /* 0x0000000411047c25 */ /* 0x000fe2000f8e0004 */
[----:B------:R-:W-:-:S03]  /*12750*/  ULDC UR4, c[0x0][0x2f4] ;  /* 0x0000bd0000047ab9 */ /* 0x000fc60000000800 */
[----:B------:R-:W-:Y:S01]  /*12760*/  IMAD R2, R17, UR5, R5 ;  /* 0x0000000511027c24 */ /* 0x000fe2000f8e0205 */
[C---:B------:R-:W-:Y:S02]  /*12770*/  LEA R0, P0, R4.reuse, UR6, 0x1 ;  /* 0x0000000604007c11 */ /* 0x040fe4000f8008ff */
[----:B0-----:R-:W-:Y:S02]  /*12780*/  LOP3.LUT R11, R9, 0x7f, RZ, 0xc0, !PT ;  /* 0x0000007f090b7812 */ /* 0x001fe400078ec0ff */
[----:B------:R-:W-:Y:S01]  /*12790*/  LEA.HI.X R2, R4, UR7, R2, 0x1, P0 ;  /* 0x0000000704027c11 */ /* 0x000fe200080f0c02 */
[----:B-1----:R-:W-:Y:S01]  /*127a0*/  IMAD.SHL.U32 R9, R13, 0x8, RZ ;  /* 0x000000080d097824 */ /* 0x002fe200078e00ff */
[----:B------:R-:W-:-:S04]  /*127b0*/  SHF.R.U32.HI R12, RZ, 0x3, R11 ;  /* 0x00000003ff0c7819 */ /* 0x000fc8000001160b */
[----:B------:R-:W-:-:S04]  /*127c0*/  LOP3.LUT R9, R9, 0x38, RZ, 0xc0, !PT ;  /* 0x0000003809097812 */ /* 0x000fc800078ec0ff */
[----:B------:R-:W-:Y:S01]  /*127d0*/  ISETP.GE.AND P2, PT, R9, UR4, PT ;  /* 0x0000000409007c0c */ /* 0x000fe2000bf46270 */
[----:B------:R-:W-:Y:S01]  /*127e0*/  UMOV UR4, 0xffffffff ;  /* 0xffffffff00047882 */ /* 0x000fe20000000000 */
[----:B--2---:R-:W-:Y:S01]  /*127f0*/  IADD3 R4, -R12, R14, -R8 ;  /* 0x0000000e0c047210 */ /* 0x004fe20007ffe908 */
[----:B------:R-:W-:Y:S01]  /*12800*/  IMAD.SHL.U32 R12, R11, 0x8, RZ ;  /* 0x000000080b0c7824 */ /* 0x000fe200078e00ff */
[----:B------:R-:W-:Y:S02]  /*12810*/  SHF.L.U32 R11, R13, 0x3, RZ ;  /* 0x000000030d0b7819 */ /* 0x000fe400000006ff */
[----:B---3--:R-:W-:Y:S02]  /*12820*/  LOP3.LUT R10, R10, 0xfffffffe, RZ, 0xc0, !PT ;  /* 0xfffffffe0a0a7812 */ /* 0x008fe400078ec0ff */
[----:B------:R-:W-:-:S05]  /*12830*/  LOP3.LUT R11, R11, 0x1f8, RZ, 0xc0, !PT ;  /* 0x000001f80b0b7812 */ /* 0x000fca00078ec0ff */
[----:B------:R-:W-:Y:S02]  /*12840*/  @P2 LOP3.LUT R10, R10, 0x1, RZ, 0xfc, !PT ;  /* 0x000000010a0a2812 */ /* 0x000fe400078efcff */
[----:B------:R-:W-:Y:S02]  /*12850*/  LOP3.LUT R11, R11, 0x38, R13, 0x78, !PT ;  /* 0x000000380b0b7812 */ /* 0x000fe400078e780d */
[----:B------:R-:W-:Y:S01]  /*12860*/  ISETP.GE.AND P0, PT, R4, 0x1, PT ;  /* 0x000000010400780c */ /* 0x000fe20003f06270 */
[----:B------:R0:W-:Y:S01]  /*12870*/  STL [R1], R10 ;  /* 0x0000000a01007387 */ /* 0x0001e20000100800 */
[----:B------:R-:W-:-:S05]  /*12880*/  LOP3.LUT R11, R11, 0x200, R12, 0xf8, !PT ;  /* 0x000002000b0b7812 */ /* 0x000fca00078ef80c */
[----:B------:R-:W-:Y:S01]  /*12890*/  IMAD R5, R22, 0x2000, R11 ;  /* 0x0000200016057824 */ /* 0x000fe200078e020b */
[----:B------:R-:W-:Y:S06]  /*128a0*/  BRA.DIV UR4, `(.L_x_13466) ;  /* 0x0000005a04987947 */ /* 0x000fec000b800000 */
[----:B------:R-:W1:Y:S01]  /*128b0*/  SHFL.IDX PT, R7, R0, RZ, 0x181f ;  /* 0x00181fff00077589 */ /* 0x000e6200000e0000 */
[----:B------:R-:W-:-:S03]  /*128c0*/  @P0 IMAD R8, R5, 0x2, R16 ;  /* 0x0000000205080824 */ /* 0x000fc600078e0210 */
[----:B------:R-:W2:Y:S01]  /*128d0*/  SHFL.IDX PT, R6, R2, RZ, 0x181f ;  /* 0x00181fff02067589 */ /* 0x000ea200000e0000 */
[----:B-1----:R-:W-:-:S05]  /*128e0*/  @P0 LEA R7, P1, R9, R7, 0x1 ;  /* 0x0000000709070211 */ /* 0x002fca00078208ff */
[----:B--2---:R-:W-:-:S05]  /*128f0*/  @P0 IMAD.X R6, RZ, RZ, R6, P1 ;  /* 0x000000ffff060224 */ /* 0x004fca00008e0606 */
[----:B------:R-:W-:-:S04]  /*12900*/  @P0 LOP3.LUT R7, R7, R6, RZ, 0x3c, !PT ;  /* 0x0000000607070212 */ /* 0x000fc800078e3cff */
[----:B------:R-:W-:-:S04]  /*12910*/  @P0 LOP3.LUT R6, R7, R6, RZ, 0x3c, !PT ;  /* 0x0000000607060212 */ /* 0x000fc800078e3cff */
[----:B------:R-:W-:-:S05]  /*12920*/  @P0 LOP3.LUT R7, R7, R6, RZ, 0x3c, !PT ;  /* 0x0000000607070212 */ /* 0x000fca00078e3cff */
[----:B------:R-:W-:Y:S01]  /*12930*/  @!PT LDS RZ, [RZ] ;  /* 0x00000000fffff984 */ /* 0x000fe20000000800 */
        /* <DEDUP_REMOVED lines=63> */
.L_x_13622:
[----:B------:R-:W-:-:S13]  /*12d30*/  ISETP.GE.AND P0, PT, R4, 0x71, PT ;  /* 0x000000710400780c */ /* 0x000fda0003f06270 */
[----:B01----:R-:W-:Y:S01]  /*12d40*/  @P0 LEA R6, P1, R9, R0, 0x1 ;  /* 0x0000000009060211 */ /* 0x003fe200078208ff */
[----:B------:R-:W-:-:S04]  /*12d50*/  @P0 IMAD R5, R5, 0x2, R16 ;  /* 0x0000000205050824 */ /* 0x000fc800078e0210 */
[----:B------:R-:W-:-:S05]  /*12d60*/  @P0 IMAD.X R7, RZ, RZ, R2, P1 ;  /* 0x000000ffff070224 */ /* 0x000fca00008e0602 */
[----:B------:R-:W-:Y:S01]  /*12d70*/  @!PT LDS RZ, [RZ] ;  /* 0x00000000fffff984 */ /* 0x000fe20000000800 */
[----:B------:R-:W-:Y:S01]  /*12d80*/  @!PT LDS RZ, [RZ] ;  /* 0x00000000fffff984 */ /* 0x000fe20000000800 */
[----:B------:R-:W-:Y:S01]  /*12d90*/  @!PT LDS RZ, [RZ] ;  /* 0x00000000fffff984 */ /* 0x000fe20000000800 */
[----:B------:R0:W-:Y:S01]  /*12da0*/  @P0 LDGSTS.E.BYPASS.LTC128B.128 [R5+0x11c00], desc[UR42][R6.64], !P2 ;  /* 0x11c0000006050fae */ /* 0x0001e2000d101d6a */
[----:B------:R-:W-:Y:S01]  /*12db0*/  PLOP3.LUT P0, PT, PT, PT, PT, 0x80, 0x0 ;  /* 0x000000000000781c */ /* 0x000fe20003f0f070 */
[----:B------:R-:W-:-:S12]  /*12dc0*/  NOP ;  /* 0x0000000000007918 */ /* 0x000fd80000000000 */
.L_x_13467:
        /* <DEDUP_REMOVED lines=11> */
.L_x_13468:
[----:B------:R1:W5:Y:S01]  /*12e80*/  LDL.LU R4, [R1+0x2c] ;  /* 0x00002c0001047983 */ /* 0x0003620000300800 */
[----:B------:R1:W-:Y:S03]  /*12e90*/  SYNCS.ARRIVE.TRANS64.A1T0 RZ, [R3+URZ+0x16830], RZ ;  /* 0x016830ff03ff79a7 */ /* 0x0003e6000810003f */
[----:B0-----:R1:W5:Y:S04]  /*12ea0*/  LDL.LU R7, [R1+0x24] ;  /* 0x0000240001077983 */ /* 0x0013680000300800 */
[----:B------:R1:W5:Y:S02]  /*12eb0*/  LDL.LU R6, [R1+0x38] ;  /* 0x0000380001067983 */ /* 0x0003640000300800 */
        /* <DEDUP_REMOVED lines=9> */
[----:B-----5:R-:W-:Y:S02]  /*12f50*/  SHF.R.S32.HI R2, RZ, 0x1f, R4 ;  /* 0x0000001fff027819 */ /* 0x020fe40000011404 */
[----:B------:R-:W-:-:S03]  /*12f60*/  SEL R26, R7, RZ, !P0 ;  /* 0x000000ff071a7207 */ /* 0x000fc60004000000 */
[----:B------:R-:W-:-:S04]  /*12f70*/  IMAD R2, R2, UR4, RZ ;  /* 0x0000000402027c24 */ /* 0x000fc8000f8e02ff */
[----:B------:R-:W-:Y:S01]  /*12f80*/  IMAD R0, R4, UR5, R2 ;  /* 0x0000000504007c24 */ /* 0x000fe2000f8e0202 */
[----:B------:R-:W-:Y:S01]  /*12f90*/  SEL R2, R6, RZ, !P0 ;  /* 0x000000ff06027207 */ /* 0x000fe20004000000 */
[----:B------:R-:W-:-:S05]  /*12fa0*/  IMAD.WIDE.U32 R4, R4, UR4, RZ ;  /* 0x0000000404047c25 */ /* 0x000fca000f8e00ff */
[----:B------:R-:W-:Y:S01]  /*12fb0*/  IADD3 R0, R5, R0, RZ ;  /* 0x0000000005007210 */ /* 0x000fe20007ffe0ff */
        /* <DEDUP_REMOVED lines=9> */
[----:B-1----:R-:W0:Y:S01]  /*13050*/  LDC.64 R2, c[0x4][R2] ;  /* 0x0100000002027b82 */ /* 0x002e220000000a00 */
        /* <DEDUP_REMOVED lines=10> */
.L_x_13470:
[----:B------:R-:W-:Y:S05]  /*13100*/  BSYNC B6 ;  /* 0x0000000000067941 */ /* 0x000fea0003800000 */
.L_x_13469:
[----:B0-----:R-:W1:Y:S01]  /*13110*/  LDL.LU R2, [R1+0x24] ;  /* 0x0000240001027983 */ /* 0x001e620000300800 */
[----:B------:R-:W-:Y:S01]  /*13120*/  ULDC.64 UR4, c[0x0][0x2d8] ;  /* 0x0000b60000047ab9 */ /* 0x000fe20000000a00 */
[----:B------:R-:W-:Y:S01]  /*13130*/  ULDC.64 UR6, c[0x0][0x2e0] ;  /* 0x0000b80000067ab9 */ /* 0x000fe20000000a00 */
[----:B------:R-:W0:Y:S01]  /*13140*/  LDC R10, c[0x0][0x448] ;  /* 0x00011200ff0a7b82 */ /* 0x000e220000000800 */
[----:B------:R-:W2:Y:S01]  /*13150*/  LDL.LU.64 R20, [R1+0x30] ;  /* 0x0000300001147983 */ /* 0x000ea20000300a00 */
[----:B------:R-:W-:-:S03]  /*13160*/  ULDC.64 UR8, c[0x0][0x280] ;  /* 0x0000a00000087ab9 */ /* 0x000fc60000000a00 */
[----:B------:R-:W3:Y:S01]  /*13170*/  LDL.LU R0, [R1+0x2c] ;  /* 0x00002c0001007983 */ /* 0x000ee20000300800 */
[----:B0-----:R-:W-:-:S13]  /*13180*/  ISETP.NE.AND P0, PT, R10, 0x1, PT ;  /* 0x000000010a00780c */ /* 0x001fda0003f05270 */
[----:B------:R-:W0:Y:S08]  /*13190*/  @P0 LDC R7, c[0x0][0x44c] ;  /* 0x00011300ff070b82 */ /* 0x000e300000000800 */
[----:B------:R-:W4:Y:S01]  /*131a0*/  @P0 LDC R8, c[0x0][0x450] ;  /* 0x00011400ff080b82 */ /* 0x000f220000000800 */
[----:B-1----:R-:W-:Y:S01]  /*131b0*/  MOV R3, R2 ;  /* 0x0000000200037202 */ /* 0x002fe20000000f00 */
[----:B--2---:R-:W-:Y:S01]  /*131c0*/  IMAD.MOV.U32 R2, RZ, RZ, R20 ;  /* 0x000000ffff027224 */ /* 0x004fe200078e0014 */
[----:B------:R-:W1:Y:S03]  /*131d0*/  S2R R21, SR_TID.X ;  /* 0x0000000000157919 */ /* 0x000e660000002100 */
[C---:B------:R-:W-:Y:S01]  /*131e0*/  IMAD.WIDE.U32 R2, R17.reuse, UR4, R2 ;  /* 0x0000000411027c25 */ /* 0x040fe2000f8e0002 */
[----:B------:R-:W2:Y:S03]  /*131f0*/  S2R R20, SR_TID.X ;  /* 0x0000000000147919 */ /* 0x000ea60000002100 */
[----:B------:R-:W-:Y:S01]  /*13200*/  IMAD R3, R17, UR5, R3 ;  /* 0x0000000511037c24 */ /* 0x000fe2000f8e0203 */
[----:B------:R-:W-:Y:S01]  /*13210*/  ULDC.64 UR4, c[0x0][0x2d0] ;  /* 0x0000b40000047ab9 */ /* 0x000fe20000000a00 */
[----:B---3--:R-:W-:-:S02]  /*13220*/  IMAD R0, R0, UR6, RZ ;  /* 0x0000000600007c24 */ /* 0x008fc4000f8e02ff */
[----:B------:R-:W-:-:S04]  /*13230*/  IMAD.WIDE.U32 R2, R26, UR6, R2 ;  /* 0x000000061a027c25 */ /* 0x000fc8000f8e0002 */
[----:B------:R-:W-:Y:S01]  /*13240*/  IMAD R0, R26, UR7, R0 ;  /* 0x000000071a007c24 */ /* 0x000fe2000f8e0200 */
[----:B------:R-:W-:Y:S01]  /*13250*/  ULDC.64 UR6, c[0x0][0x2c8] ;  /* 0x0000b20000067ab9 */ /* 0x000fe20000000a00 */
[----:B------:R3:W5:Y:S01]  /*13260*/  LDL R26, [R1+0x40] ;  /* 0x00004000011a7983 */ /* 0x0007620000100800 */
[----:B------:R-:W-:Y:S02]  /*13270*/  IMAD.MOV.U32 R4, RZ, RZ, R2 ;  /* 0x000000ffff047224 */ /* 0x000fe400078e0002 */
[----:B------:R-:W-:Y:S02]  /*13280*/  IMAD.IADD R5, R3, 0x1, R0 ;  /* 0x0000000103057824 */ /* 0x000fe400078e0200 */
[----:B-1----:R-:W-:Y:S01]  /*13290*/  IMAD.SHL.U32 R21, R21, 0x10, RZ ;  /* 0x0000001015157824 */ /* 0x002fe200078e00ff */
[----:B--2---:R-:W-:-:S04]  /*132a0*/  LOP3.LUT R20, R20, 0x7f, RZ, 0xc0, !PT ;  /* 0x0000007f14147812 */ /* 0x004fc800078ec0ff */
[----:B------:R-:W-:Y:S02]  /*132b0*/  LOP3.LUT R21, R21, 0x70, RZ, 0xc0, !PT ;  /* 0x0000007015157812 */ /* 0x000fe400078ec0ff */
[----:B------:R-:W-:-:S04]  /*132c0*/  SHF.R.U32.HI R20, RZ, 0x3, R20 ;  /* 0x00000003ff147819 */ /* 0x000fc80000011614 */
[----:B------:R-:W-:-:S05]  /*132d0*/  LOP3.LUT R20, R20, R21, RZ, 0xfc, !PT ;  /* 0x0000001514147212 */ /* 0x000fca00078efcff */
[----:B------:R-:W-:Y:S02]  /*132e0*/  IMAD R6, R25, 0xc0, R20 ;  /* 0x000000c019067824 */ /* 0x000fe400078e0214 */
[----:B------:R3:W5:Y:S02]  /*132f0*/  LDL R20, [R1+0x28] ;  /* 0x0000280001147983 */ /* 0x0007640000100800 */
[----:B0-----:R-:W-:-:S04]  /*13300*/  @P0 IMAD.HI.U32 R7, R6, R7, RZ ;  /* 0x0000000706070227 */ /* 0x001fc800078e00ff */
[----:B------:R-:W-:Y:S01]  /*13310*/  IMAD.MOV.U32 R2, RZ, RZ, R6 ;  /* 0x000000ffff027224 */ /* 0x000fe200078e0006 */
[----:B----4-:R-:W-:-:S04]  /*13320*/  @P0 SHF.R.U32.HI R2, RZ, R8, R7 ;  /* 0x00000008ff020219 */ /* 0x010fc80000011607 */
        /* <DEDUP_REMOVED lines=8> */
[----:B------:R-:W-:-:S04]  /*133b0*/  IMAD.WIDE.U32 R8, R0, UR6, R2 ;  /* 0x0000000600087c25 */ /* 0x000fc8000f8e0002 */
[----:B------:R-:W-:-:S04]  /*133c0*/  IMAD R7, R7, UR6, RZ ;  /* 0x0000000607077c24 */ /* 0x000fc8000f8e02ff */
[----:B------:R-:W-:Y:S01]  /*133d0*/  IMAD R0, R0, UR7, R7 ;  /* 0x0000000700007c24 */ /* 0x000fe2000f8e0207 */
[----:B------:R-:W-:Y:S01]  /*133e0*/  LEA R2, P1, R8, UR8, 0x1 ;  /* 0x0000000808027c11 */ /* 0x000fe2000f8208ff */
[----:B------:R-:W0:Y:S02]  /*133f0*/  @P0 LDC R7, c[0x0][0x44c] ;  /* 0x00011300ff070b82 */ /* 0x000e240000000800 */
[----:B------:R-:W-:-:S05]  /*13400*/  IMAD.IADD R0, R9, 0x1, R0 ;  /* 0x0000000109007824 */ /* 0x000fca00078e0200 */
[----:B------:R-:W-:Y:S02]  /*13410*/  LEA.HI.X R0, R8, UR9, R0, 0x1, P1 ;  /* 0x0000000908007c11 */ /* 0x000fe400088f0c00 */
[----:B------:R-:W1:Y:S01]  /*13420*/  @P0 LDC R8, c[0x0][0x450] ;  /* 0x00011400ff080b82 */ /* 0x000e620000000800 */
[----:B------:R-:W-:Y:S01]  /*13430*/  VIADD R3, R6, 0x80 ;  /* 0x0000008006037836 */ /* 0x000fe20000000000 */
[----:B------:R-:W2:Y:S04]  /*13440*/  S2R R11, SR_TID.X ;  /* 0x00000000000b7919 */ /* 0x000ea80000002100 */
[----:B------:R-:W-:Y:S01]  /*13450*/  MOV R6, R3 ;  /* 0x0000000300067202 */ /* 0x000fe20000000f00 */
[----:B0-----:R-:W-:-:S05]  /*13460*/  @P0 IMAD.HI.U32 R7, R3, R7, RZ ;  /* 0x0000000703070227 */ /* 0x001fca00078e00ff */
[----:B-1----:R-:W-:-:S05]  /*13470*/  @P0 SHF.R.U32.HI R6, RZ, R8, R7 ;  /* 0x00000008ff060219 */ /* 0x002fca0000011607 */
[----:B------:R-:W-:-:S04]  /*13480*/  IMAD.MOV R7, RZ, RZ, -R6 ;  /* 0x000000ffff077224 */ /* 0x000fc800078e0a06 */
[----:B------:R-:W-:Y:S01]  /*13490*/  IMAD R3, R10, R7, R3 ;  /* 0x000000070a037224 */ /* 0x000fe200078e0203 */
[----:B------:R-:W-:Y:S01]  /*134a0*/  SHF.R.S32.HI R7, RZ, 0x1f, R6 ;  /* 0x0000001fff077819 */ /* 0x000fe20000011406 */
[----:B------:R-:W-:-:S04]  /*134b0*/  IMAD.WIDE.U32 R4, R6, UR4, R4 ;  /* 0x0000000406047c25 */ /* 0x000fc8000f8e0004 */
[----:B------:R-:W-:Y:S01]  /*134c0*/  IMAD R7, R7, UR4, RZ ;  /* 0x0000000407077c24 */ /* 0x000fe2000f8e02ff */
[----:B------:R-:W-:Y:S01]  /*134d0*/  SHF.R.S32.HI R8, RZ, 0x1f, R3 ;  /* 0x0000001fff087819 */ /* 0x000fe20000011403 */
[----:B--2---:R-:W-:Y:S01]  /*134e0*/  IMAD.SHL.U32 R21, R11, 0x8, RZ ;  /* 0x000000080b157824 */ /* 0x004fe200078e00ff */
[----:B------:R-:W-:Y:S01]  /*134f0*/  ULDC UR4, c[0x0][0x2b8] ;  /* 0x0000ae0000047ab9 */ /* 0x000fe20000000800 */
[----:B------:R-:W-:Y:S02]  /*13500*/  IMAD R7, R6, UR5, R7 ;  /* 0x0000000506077c24 */ /* 0x000fe4000f8e0207 */
[----:B------:R-:W-:Y:S02]  /*13510*/  IMAD R8, R8, UR6, RZ ;  /* 0x0000000608087c24 */ /* 0x000fe4000f8e02ff */
[----:B------:R-:W-:Y:S02]  /*13520*/  IMAD.IADD R5, R5, 0x1, R7 ;  /* 0x0000000105057824 */ /* 0x000fe400078e0207 */
[----:B------:R-:W-:-:S02]  /*13530*/  IMAD R8, R3, UR7, R8 ;  /* 0x0000000703087c24 */ /* 0x000fc4000f8e0208 */
[----:B------:R-:W-:Y:S01]  /*13540*/  IMAD.WIDE.U32 R6, R3, UR6, R4 ;  /* 0x0000000603067c25 */ /* 0x000fe2000f8e0004 */
[----:B------:R-:W-:-:S03]  /*13550*/  LOP3.LUT R21, R21, 0x38, RZ, 0xc0, !PT ;  /* 0x0000003815157812 */ /* 0x000fc600078ec0ff */
[----:B------:R-:W-:Y:S01]  /*13560*/  IMAD.IADD R4, R7, 0x1, R8 ;  /* 0x0000000107047824 */ /* 0x000fe200078e0208 */
[C---:B------:R-:W-:Y:S02]  /*13570*/  LEA R5, P1, R6.reuse, UR8, 0x1 ;  /* 0x0000000806057c11 */ /* 0x040fe4000f8208ff */
[----:B------:R-:W-:Y:S01]  /*13580*/  ISETP.GE.AND P0, PT, R21, UR4, PT ;  /* 0x0000000415007c0c */ /* 0x000fe2000bf06270 */
[----:B------:R-:W-:Y:S01]  /*13590*/  UMOV UR4, 0xffffffff ;  /* 0xffffffff00047882 */ /* 0x000fe20000000000 */
[----:B------:R-:W-:Y:S02]  /*135a0*/  LOP3.LUT R11, R11, 0x7f, RZ, 0xc0, !PT ;  /* 0x0000007f0b0b7812 */ /* 0x000fe400078ec0ff */
[----:B------:R-:W-:Y:S02]  /*135b0*/  LEA.HI.X R4, R6, UR9, R4, 0x1, P1 ;  /* 0x0000000906047c11 */ /* 0x000fe400088f0c04 */
[----:B------:R-:W-:Y:S01]  /*135c0*/  SHF.R.U32.HI R9, RZ, 0x3, R11 ;  /* 0x00000003ff097819 */ /* 0x000fe2000001160b */
[----:B---3--:R-:W-:Y:S06]  /*135d0*/  BRA.DIV UR4, `(.L_x_13471) ;  /* 0x0000005604fc7947 */ /* 0x008fec000b800000 */
[----:B------:R-:W0:Y:S01]  /*135e0*/  SHFL.IDX PT, R7, R2, RZ, 0x181f ;  /* 0x00181fff02077589 */ /* 0x000e2200000e0000 */
[----:B-----5:R-:W-:Y:S02]  /*135f0*/  IMAD R3, R26, R10, RZ ;  /* 0x0000000a1a037224 */ /* 0x020fe400078e02ff */
[----:B------:R-:W-:Y:S01]  /*13600*/  IMAD R25, R25, 0xc0, R9 ;  /* 0x000000c019197824 */ /* 0x000fe200078e0209 */
[----:B------:R-:W1:Y:S04]  /*13610*/  SHFL.IDX PT, R6, R0, RZ, 0x181f ;  /* 0x00181fff00067589 */ /* 0x000e6800000e0000 */
[----:B------:R-:W-:Y:S01]  /*13620*/  ISETP.GE.AND P1, PT, R25, R3, PT ;  /* 0x000000031900720c */ /* 0x000fe20003f26270 */
[----:B------:R-:W-:-:S12]  /*13630*/  SHFL.IDX PT, R8, R5, RZ, 0x181f ;  /* 0x00181fff05087589 */ /* 0x000fd800000e0000 */
        /* <DEDUP_REMOVED lines=26> */
[----:B0-----:R-:W-:Y:S02]  /*137e0*/  IADD3 R6, R25, 0x30, RZ ;  /* 0x0000003019067810 */ /* 0x001fe40007ffe0ff */
[----:B------:R-:W0:Y:S02]  /*137f0*/  SHFL.IDX PT, R7, R2, 0x3, 0x181f ;  /* 0x00781f0002077f89 */ /* 0x000e2400000e0000 */
        /* <DEDUP_REMOVED lines=44> */
[----:B------:R-:W0:Y:S11]  /*13ac0*/  SHFL.IDX PT, R2, R4, RZ, 0x181f ;  /* 0x00181fff04027589 */ /* 0x000e3600000e0000 */
[----:B-1----:R-:W-:-:S04]  /*13ad0*/  @!P3 LEA R6, P2, R21, R6, 0x1 ;  /* 0x000000061506b211 */ /* 0x002fc800078408ff */
[----:B------:R-:W-:-:S05]  /*13ae0*/  @!P3 IADD3.X R0, RZ, R0, RZ, P2, !PT ;  /* 0x00000000ff00b210 */ /* 0x000fca00017fe4ff */
[----:B------:R-:W-:Y:S02]  /*13af0*/  @!P3 IMAD.MOV.U32 R7, RZ, RZ, R0 ;  /* 0x000000ffff07b224 */ /* 0x000fe400078e0000 */
[----:B------:R-:W-:-:S03]  /*13b00*/  VIADD R0, R25, 0x90 ;  /* 0x0000009019007836 */ /* 0x000fc60000000000 */
[----:B------:R1:W-:Y:S02]  /*13b10*/  @!P3 LDGSTS.E.BYPASS.LTC128B.128 [R20+0xbc00], desc[UR42][R6.64], !P0 ;  /* 0x0bc000000614bfae */ /* 0x0003e4000c101d6a */
[----:B-1----:R-:W-:-:S05]  /*13b20*/  @!P1 LEA R6, P2, R21, R8, 0x1 ;  /* 0x0000000815069211 */ /* 0x002fca00078408ff */
[----:B0-----:R-:W-:-:S04]  /*13b30*/  @!P1 IMAD.X R2, RZ, RZ, R2, P2 ;  /* 0x000000ffff029224 */ /* 0x001fc800010e0602 */
[----:B------:R-:W-:Y:S02]  /*13b40*/  @!P1 IMAD.MOV.U32 R7, RZ, RZ, R2 ;  /* 0x000000ffff079224 */ /* 0x000fe400078e0002 */
[----:B------:R-:W-:Y:S04]  /*13b50*/  SHFL.IDX PT, R2, R5, 0x3, 0x181f ;  /* 0x00781f0005027f89 */ /* 0x000fe800000e0000 */
        /* <DEDUP_REMOVED lines=11> */
[----:B------:R-:W-:Y:S04]  /*13c10*/  SHFL.IDX PT, R4, R4, 0x3, 0x181f ;  /* 0x00781f0004047f89 */ /* 0x000fe800000e0000 */
[----:B0-----:R-:W0:Y:S03]  /*13c20*/  SHFL.IDX PT, R6, R5, 0x2, 0x181f ;  /* 0x00581f0005067f89 */ /* 0x001e2600000e0000 */
[----:B0-----:R-:W-:-:S05]  /*13c30*/  @!P1 LEA R6, P2, R21, R6, 0x1 ;  /* 0x0000000615069211 */ /* 0x001fca00078408ff */
[----:B------:R-:W-:-:S04]  /*13c40*/  @!P1 IMAD.X R0, RZ, RZ, R0, P2 ;  /* 0x000000ffff009224 */ /* 0x000fc800010e0600 */
[----:B------:R-:W-:-:S05]  /*13c50*/  @!P1 IMAD.MOV.U32 R7, RZ, RZ, R0 ;  /* 0x000000ffff079224 */ /* 0x000fca00078e0000 */
[----:B------:R0:W-:Y:S02]  /*13c60*/  @!P1 LDGSTS.E.BYPASS.LTC128B.128 [R20+0xd400], desc[UR42][R6.64], !P0 ;  /* 0x0d40000006149fae */ /* 0x0001e4000c101d6a */
.L_x_13647:
[----:B------:R-:W-:-:S04]  /*13c70*/  IADD3 R25, R25, 0xb0, RZ ;  /* 0x000000b019197810 */ /* 0x000fc80007ffe0ff */
[----:B------:R-:W-:-:S13]  /*13c80*/  ISETP.GE.AND P1, PT, R25, R3, PT ;  /* 0x000000031900720c */ /* 0x000fda0003f26270 */
[----:B------:R-:W-:-:S05]  /*13c90*/  @!P1 LEA R2, P2, R21, R2, 0x1 ;  /* 0x0000000215029211 */ /* 0x000fca00078408ff */
[----:B------:R-:W-:-:S05]  /*13ca0*/  @!P1 IMAD.X R3, RZ, RZ, R4, P2 ;  /* 0x000000ffff039224 */ /* 0x000fca00010e0604 */
[----:B------:R-:W-:Y:S01]  /*13cb0*/  @!PT LDS RZ, [RZ] ;  /* 0x00000000fffff984 */ /* 0x000fe20000000800 */
[----:B------:R-:W-:Y:S01]  /*13cc0*/  @!PT LDS RZ, [RZ] ;  /* 0x00000000fffff984 */ /* 0x000fe20000000800 */
[----:B------:R-:W-:Y:S01]  /*13cd0*/  @!PT LDS RZ, [RZ] ;  /* 0x00000000fffff984 */ /* 0x000fe20000000800 */
[----:B------:R1:W-:Y:S01]  /*13ce0*/  @!P1 LDGSTS.E.BYPASS.LTC128B.128 [R20+0xdc00], desc[UR42][R2.64], !P0 ;  /* 0x0dc0000002149fae */ /* 0x0003e2000c101d6a */
[----:B------:R-:W-:Y:S01]  /*13cf0*/  PLOP3.LUT P0, PT, PT, PT, PT, 0x80, 0x0 ;  /* 0x000000000000781c */ /* 0x000fe20003f0f070 */
[----:B------:R-:W-:-:S12]  /*13d00*/  NOP ;  /* 0x0000000000007918 */ /* 0x000fd80000000000 */
.L_x_13472:
        /* <DEDUP_REMOVED lines=18> */
.L_x_13648:
[----:B------:R-:W-:Y:S05]  /*13e30*/  BSYNC B0 ;  /* 0x0000000000007941 */ /* 0x000fea0003800000 */
.L_x_13473:
[----:B------:R-:W0:Y:S04]  /*13e40*/  LDL.LU R3, [R1+0x3c] ;  /* 0x00003c0001037983 */ /* 0x000e280000300800 */
[----:B------:R-:W2:Y:S01]  /*13e50*/  LDL R2, [R1+0x18] ;  /* 0x0000180001027983 */ /* 0x000ea20000100800 */
[----:B------:R-:W-:Y:S01]  /*13e60*/  BSSY B0, `(.L_x_13475) ;  /* 0x0000109000007945 */ /* 0x000fe20003800000 */
[----:B0-----:R-:W-:-:S05]  /*13e70*/  VIADD R7, R3, 0xfffffffe ;  /* 0xfffffffe03077836 */ /* 0x001fca0000000000 */
[----:B--2---:R-:W-:-:S13]  /*13e80*/  ISETP.GE.AND P0, PT, R7, R2, PT ;  /* 0x000000020700720c */ /* 0x004fda0003f06270 */
[----:B------:R-:W-:Y:S05]  /*13e90*/  @!P0 BRA `(.L_x_13476) ;  /* 0x0000001000148947 */ /* 0x000fea0003800000 */
[----:B------:R-:W0:Y:S01]  /*13ea0*/  S2R R2, SR_TID.X ;  /* 0x0000000000027919 */ /* 0x000e220000002100 */
[----:B------:R-:W-:Y:S01]  /*13eb0*/  ULDC UR4, c[0x0][0x2f4] ;  /* 0x0000bd0000047ab9 */ /* 0x000fe20000000800 */
[----:B------:R-:W-:Y:S02]  /*13ec0*/  IMAD.MOV.U32 R6, RZ, RZ, R22 ;  /* 0x000000ffff067224 */ /* 0x000fe400078e0016 */
[----:B------:R-:W-:Y:S02]  /*13ed0*/  IMAD.MOV.U32 R20, RZ, RZ, R29 ;  /* 0x000000ffff147224 */ /* 0x000fe400078e001d */
[----:B------:R-:W-:Y:S02]  /*13ee0*/  IMAD.MOV.U32 R26, RZ, RZ, R23 ;  /* 0x000000ffff1a7224 */ /* 0x000fe400078e0017 */
[----:B0-----:R-:W-:-:S05]  /*13ef0*/  IMAD.SHL.U32 R2, R2, 0x8, RZ ;  /* 0x0000000802027824 */ /* 0x001fca00078e00ff */
[----:B------:R-:W-:-:S04]  /*13f00*/  LOP3.LUT R2, R2, 0x38, RZ, 0xc0, !PT ;  /* 0x0000003802027812 */ /* 0x000fc800078ec0ff */
[----:B------:R-:W-:-:S13]  /*13f10*/  ISETP.GE.AND P1, PT, R2, UR4, PT ;  /* 0x0000000402007c0c */ /* 0x000fda000bf26270 */
.L_x_13489:
[----:B------:R-:W2:Y:S01]  /*13f20*/  LDL R10, [R1+0x1c] ;  /* 0x00001c00010a7983 */ /* 0x000ea20000100800 */
[----:B-1----:R-:W0:Y:S03]  /*13f30*/  LDC R0, c[0x0][0x430] ;  /* 0x00010c00ff007b82 */ /* 0x002e260000000800 */
        /* <DEDUP_REMOVED lines=8> */
[----:B------:R-:W-:Y:S01]  /*13fc0*/  IMAD.SHL.U32 R2, R2, 0x10, RZ ;  /* 0x0000001002027824 */ /* 0x000fe200078e00ff */
[----:B------:R-:W-:-:S04]  /*13fd0*/  LEA R4, R7, R4, 0x7 ;  /* 0x0000000407047211 */ /* 0x000fc800078e38ff */
[----:B------:R-:W-:Y:S01]  /*13fe0*/  LOP3.LUT R2, R2, 0x70, RZ, 0xc0, !PT ;  /* 0x0000007002027812 */ /* 0x000fe200078ec0ff */
[----:B------:R-:W-:Y:S05]  /*13ff0*/  YIELD ;  /* 0x0000000000007946 */ /* 0x000fea0003800000 */
[----:B------:R-:W-:Y:S01]  /*14000*/  ULDC.64 UR4, c[0x0][0x428] ;  /* 0x00010a0000047ab9 */ /* 0x000fe20000000a00 */
[----:B--2---:R-:W-:-:S05]  /*14010*/  IADD3 R4, R2, R4, R10 ;  /* 0x0000000402047210 */ /* 0x004fca0007ffe00a */
[----:B0-----:R-:W-:-:S04]  /*14020*/  @P0 IMAD.HI.U32 R5, R4, R5, RZ ;  /* 0x0000000504050227 */ /* 0x001fc800078e00ff */
[----:B------:R-:W-:Y:S01]  /*14030*/  IMAD.MOV.U32 R2, RZ, RZ, R4 ;  /* 0x000000ffff027224 */ /* 0x000fe200078e0004 */
[----:B-1----:R-:W-:-:S05]  /*14040*/  @P0 SHF.R.U32.HI R2, RZ, R3, R5 ;  /* 0x00000003ff020219 */ /* 0x002fca0000011605 */
        /* <DEDUP_REMOVED lines=22> */
.L_x_13477:
[----:B------:R-:W-:Y:S01]  /*141b0*/  IMAD R5, R22, 0x8, R16 ;  /* 0x0000000816057824 */ /* 0x000fe200078e0210 */
[----:B------:R-:W-:Y:S01]  /*141c0*/  SHF.L.U32 R2, R29, 0x1f, RZ ;  /* 0x0000001f1d027819 */ /* 0x000fe200000006ff */
[----:B------:R-:W-:Y:S03]  /*141d0*/  BSSY B1, `(.L_x_13478) ;  /* 0x0000003000017945 */ /* 0x000fe60003800000 */
[----:B------:R-:W0:Y:S02]  /*141e0*/  SYNCS.PHASECHK.TRANS64.TRYWAIT P0, [R5+URZ+0x16840], R2 ;  /* 0x01684002050075a7 */ /* 0x000e24000800017f */
[----:B0-----:R-:W-:Y:S05]  /*141f0*/  @!P0 BRA `(.L_x_13479) ;  /* 0x0000005800ec8947 */ /* 0x001fea0003800000 */
.L_x_13649:
[----:B------:R-:W-:Y:S05]  /*14200*/  BSYNC B1 ;  /* 0x0000000000017941 */ /* 0x000fea0003800000 */
.L_x_13478:
[----:B------:R-:W2:Y:S01]  /*14210*/  LDL R3, [R1] ;  /* 0x0000000001037983 */ /* 0x000ea20000100800 */
[----:B------:R-:W-:Y:S01]  /*14220*/  SHF.R.S32.HI R21, RZ, 0x1f, R0 ;  /* 0x0000001fff157819 */ /* 0x000fe20000011400 */
[----:B------:R-:W-:Y:S01]  /*14230*/  ULDC.64 UR4, c[0x0][0x300] ;  /* 0x0000c00000047ab9 */ /* 0x000fe20000000a00 */
[----:B------:R-:W-:Y:S01]  /*14240*/  ULDC.64 UR6, c[0x0][0x2e8] ;  /* 0x0000ba0000067ab9 */ /* 0x000fe20000000a00 */
[----:B------:R-:W1:Y:S02]  /*14250*/  S2R R8, SR_TID.X ;  /* 0x0000000000087919 */ /* 0x000e640000002100 */
[----:B------:R-:W-:Y:S01]  /*14260*/  IMAD R7, R21, UR4, RZ ;  /* 0x0000000415077c24 */ /* 0x000fe2000f8e02ff */
[----:B------:R-:W3:Y:S03]  /*14270*/  S2R R9, SR_TID.X ;  /* 0x0000000000097919 */ /* 0x000ee60000002100 */
[----:B------:R-:W-:Y:S01]  /*14280*/  IMAD R7, R0, UR5, R7 ;  /* 0x0000000500077c24 */ /* 0x000fe2000f8e0207 */
[----:B-1----:R-:W-:-:S04]  /*14290*/  LOP3.LUT R8, R8, 0x7f, RZ, 0xc0, !PT ;  /* 0x0000007f08087812 */ /* 0x002fc800078ec0ff */
[----:B------:R-:W-:Y:S01]  /*142a0*/  SHF.L.U32 R11, R8, 0x3, RZ ;  /* 0x00000003080b7819 */ /* 0x000fe200000006ff */
[----:B---3--:R-:W-:-:S05]  /*142b0*/  IMAD.SHL.U32 R8, R9, 0x8, RZ ;  /* 0x0000000809087824 */ /* 0x008fca00078e00ff */
[----:B------:R-:W-:-:S04]  /*142c0*/  LOP3.LUT R8, R8, 0x1f8, RZ, 0xc0, !PT ;  /* 0x000001f808087812 */ /* 0x000fc800078ec0ff */
[----:B------:R-:W-:-:S04]  /*142d0*/  LOP3.LUT R8, R8, 0x38, R9, 0x78, !PT ;  /* 0x0000003808087812 */ /* 0x000fc800078e7809 */
[----:B------:R-:W-:-:S05]  /*142e0*/  LOP3.LUT R8, R8, 0x200, R11, 0xf8, !PT ;  /* 0x0000020008087812 */ /* 0x000fca00078ef80b */
[----:B------:R-:W-:Y:S01]  /*142f0*/  IMAD R8, R22, 0x2000, R8 ;  /* 0x0000200016087824 */ /* 0x000fe200078e0208 */
[----:B--2---:R-:W-:Y:S01]  /*14300*/  LOP3.LUT P2, RZ, R3, 0x1, RZ, 0xc0, !PT ;  /* 0x0000000103ff7812 */ /* 0x004fe2000784c0ff */
        /* <DEDUP_REMOVED lines=14> */
[----:B------:R-:W0:Y:S01]  /*143f0*/  S2R R3, SR_TID.X ;  /* 0x0000000000037919 */ /* 0x000e220000002100 */
[----:B------:R-:W-:Y:S01]  /*14400*/  IMAD R8, R8, 0x2, R16 ;  /* 0x0000000208087824 */ /* 0x000fe200078e0210 */
[----:B------:R-:W1:Y:S01]  /*14410*/  SHFL.IDX PT, R2, R9, RZ, 0x181f ;  /* 0x00181fff09027589 */ /* 0x000e6200000e0000 */
[----:B0-----:R-:W-:-:S03]  /*14420*/  IMAD.SHL.U32 R11, R3, 0x8, RZ ;  /* 0x00000008030b7824 */ /* 0x001fc600078e00ff */
[----:B------:R-:W0:Y:S02]  /*14430*/  SHFL.IDX PT, R3, R10, RZ, 0x181f ;  /* 0x00181fff0a037589 */ /* 0x000e2400000e0000 */
[----:B------:R-:W-:-:S05]  /*14440*/  LOP3.LUT R11, R11, 0x38, RZ, 0xc0, !PT ;  /* 0x000000380b0b7812 */ /* 0x000fca00078ec0ff */
[----:B------:R-:W-:-:S05]  /*14450*/  IMAD.SHL.U32 R7, R11, 0x2, RZ ;  /* 0x000000020b077824 */ /* 0x000fca00078e00ff */
[----:B-1----:R-:W-:-:S05]  /*14460*/  IADD3 R2, P0, R2, R7, RZ ;  /* 0x0000000702027210 */ /* 0x002fca0007f1e0ff */
[----:B0-----:R-:W-:-:S05]  /*14470*/  IMAD.X R3, RZ, RZ, R3, P0 ;  /* 0x000000ffff037224 */ /* 0x001fca00000e0603 */
        /* <DEDUP_REMOVED lines=34> */
.L_x_13667:
        /* <DEDUP_REMOVED lines=8> */
.L_x_13481:
        /* <DEDUP_REMOVED lines=11> */
.L_x_13482:
[----:B------:R1:W-:Y:S01]  /*147d0*/  SYNCS.ARRIVE.TRANS64.A1T0 RZ, [R5+URZ+0x16830], RZ ;  /* 0x016830ff05ff79a7 */ /* 0x0003e2000810003f */
[----:B------:R-:W-:Y:S05]  /*147e0*/  @!P3 BRA `(.L_x_13483) ;  /* 0x000000000004b947 */ /* 0x000fea0003800000 */
[----:B------:R-:W-:Y:S01]  /*147f0*/  BPT.TRAP 0x1 ;  /* 0x000000040000795c */ /* 0x000fe20000300000 */
.L_x_13483:
[----:B------:R-:W-:Y:S01]  /*14800*/  SHF.L.U32 R2, R20, 0x1f, RZ ;  /* 0x0000001f14027819 */ /* 0x000fe200000006ff */
[----:B-1----:R-:W-:Y:S01]  /*14810*/  IMAD R5, R6, 0x8, R16 ;  /* 0x0000000806057824 */ /* 0x002fe200078e0210 */
[----:B------:R-:W-:Y:S03]  /*14820*/  BSSY B1, `(.L_x_13484) ;  /* 0x0000003000017945 */ /* 0x000fe60003800000 */
[----:B------:R-:W1:Y:S02]  /*14830*/  SYNCS.PHASECHK.TRANS64.TRYWAIT P0, [R5+URZ+0x16860], R2 ;  /* 0x01686002050075a7 */ /* 0x000e64000800017f */
[----:B-1----:R-:W-:Y:S05]  /*14840*/  @!P0 BRA `(.L_x_13485) ;  /* 0x0000005c00a88947 */ /* 0x002fea0003800000 */
.L_x_13668:
[----:B------:R-:W-:Y:S05]  /*14850*/  BSYNC B1 ;  /* 0x0000000000017941 */ /* 0x000fea0003800000 */
.L_x_13484:
[----:B------:R-:W2:Y:S01]  /*14860*/  LDL R8, [R1+0x14] ;  /* 0x0000140001087983 */ /* 0x000ea20000100800 */
[----:B------:R-:W0:Y:S01]  /*14870*/  S2R R11, SR_TID.X ;  /* 0x00000000000b7919 */ /* 0x000e220000002100 */
[----:B------:R-:W-:Y:S01]  /*14880*/  UMOV UR4, 0xffffffff ;  /* 0xffffffff00047882 */ /* 0x000fe20000000000 */
[C---:B0-----:R-:W-:Y:S01]  /*14890*/  IMAD.SHL.U32 R9, R11.reuse, 0x8, RZ ;  /* 0x000000080b097824 */ /* 0x041fe200078e00ff */
[----:B------:R-:W-:-:S04]  /*148a0*/  LOP3.LUT R3, R11, 0x7f, RZ, 0xc0, !PT ;  /* 0x0000007f0b037812 */ /* 0x000fc800078ec0ff */
[----:B------:R-:W-:Y:S01]  /*148b0*/  LOP3.LUT R9, R9, 0x1f8, RZ, 0xc0, !PT ;  /* 0x000001f809097812 */ /* 0x000fe200078ec0ff */
[----:B------:R-:W-:-:S03]  /*148c0*/  IMAD.SHL.U32 R10, R3, 0x8, RZ ;  /* 0x00000008030a7824 */ /* 0x000fc600078e00ff */
        /* <DEDUP_REMOVED lines=11> */
[----:B0-----:R-:W-:-:S04]  /*14980*/  IADD3 R2, P2, R2, R7, RZ ;  /* 0x0000000702027210 */ /* 0x001fc80007f5e0ff */
[----:B-1----:R-:W-:-:S05]  /*14990*/  IADD3.X R3, RZ, R3, RZ, P2, !PT ;  /* 0x00000003ff037210 */ /* 0x002fca00017fe4ff */
[----:B------:R-:W-:Y:S01]  /*149a0*/  @!PT LDS RZ, [RZ] ;  /* 0x00000000fffff984 */ /* 0x000fe20000000800 */
        /* <DEDUP_REMOVED lines=39> */
.L_x_13686:
        /* <DEDUP_REMOVED lines=19> */
[----:B------:R-:W-:-:S04]  /*14d50*/  ULDC.64 UR4, c[0x0][0x330] ;  /* 0x0000cc0000047ab9 */ /* 0x000fc80000000a00 */
[----:B------:R-:W-:-:S03]  /*14d60*/  IADD3 R3, R3, R0, RZ ;  /* 0x0000000003037210 */ /* 0x000fc60007ffe0ff */
[----:B------:R-:W-:-:S04]  /*14d70*/  IMAD.WIDE.U32 R2, R17, UR4, R2 ;  /* 0x0000000411027c25 */ /* 0x000fc8000f8e0002 */
[----:B------:R-:W-:Y:S01]  /*14d80*/  IMAD R0, R17, UR5, R3 ;  /* 0x0000000511007c24 */ /* 0x000fe2000f8e0203 */
[----:B0-----:R-:W-:-:S04]  /*14d90*/  LEA R18, P2, R2, UR6, 0x1 ;  /* 0x0000000602127c11 */ /* 0x001fc8000f8408ff */
[----:B------:R-:W-:-:S09]  /*14da0*/  LEA.HI.X R0, R2, UR7, R0, 0x1, P2 ;  /* 0x0000000702007c11 */ /* 0x000fd200090f0c00 */
.L_x_13487:
        /* <DEDUP_REMOVED lines=12> */
.L_x_13488:
[----:B------:R-:W2:Y:S01]  /*14e70*/  LDL R0, [R1+0x18] ;  /* 0x0000180001007983 */ /* 0x000ea20000100800 */
[----:B------:R0:W-:Y:S01]  /*14e80*/  SYNCS.ARRIVE.TRANS64.A1T0 RZ, [R5+URZ+0x16850], RZ ;  /* 0x016850ff05ff79a7 */ /* 0x0001e2000810003f */
[C---:B------:R-:W-:Y:S02]  /*14e90*/  VIADD R7, R23.reuse, 0xffffffff ;  /* 0xffffffff17077836 */ /* 0x040fe40000000000 */
[----:B------:R-:W-:Y:S02]  /*14ea0*/  IMAD.MOV.U32 R6, RZ, RZ, R22 ;  /* 0x000000ffff067224 */ /* 0x000fe400078e0016 */
[----:B------:R-:W-:Y:S02]  /*14eb0*/  IMAD.MOV.U32 R20, RZ, RZ, R29 ;  /* 0x000000ffff147224 */ /* 0x000fe400078e001d */
[----:B------:R-:W-:Y:S01]  /*14ec0*/  IMAD.MOV.U32 R26, RZ, RZ, R23 ;  /* 0x000000ffff1a7224 */ /* 0x000fe200078e0017 */
[----:B--2---:R-:W-:-:S13]  /*14ed0*/  ISETP.GT.AND P0, PT, R23, R0, PT ;  /* 0x000000001700720c */ /* 0x004fda0003f04270 */
[----:B0-----:R-:W-:Y:S05]  /*14ee0*/  @P0 BRA `(.L_x_13489) ;  /* 0xfffffff0000c0947 */ /* 0x001fea000383ffff */
.L_x_13476:
[----:B------:R-:W-:Y:S05]  /*14ef0*/  BSYNC B0 ;  /* 0x0000000000007941 */ /* 0x000fea0003800000 */
.L_x_13475:
[----:B-1----:R-:W0:Y:S01]  /*14f00*/  S2R R0, SR_TID.X ;  /* 0x0000000000007919 */ /* 0x002e220000002100 */
        /* <DEDUP_REMOVED lines=16> */
.L_x_13491:
[----:B------:R-:W-:Y:S05]  /*15010*/  BSYNC B0 ;  /* 0x0000000000007941 */ /* 0x000fea0003800000 */
.L_x_13490:
[----:B------:R-:W-:-:S05]  /*15020*/  IMAD.U32 R0, RZ, RZ, UR38 ;  /* 0x00000026ff007e24 */ /* 0x000fca000f8e00ff */
[----:B------:R-:W-:-:S13]  /*15030*/  ISETP.NE.AND P0, PT, R0, 0x3, PT ;  /* 0x000000030000780c */ /* 0x000fda0003f05270 */
[----:B------:R-:W-:Y:S05]  /*15040*/  @!P0 BRA `(.L_x_13492) ;  /* 0x0000000000048947 */ /* 0x000fea0003800000 */
[----:B------:R-:W-:Y:S01]  /*15050*/  BPT.TRAP 0x1 ;  /* 0x000000040000795c */ /* 0x000fe20000300000 */
.L_x_13492:
[----:B------:R-:W2:Y:S01]  /*15060*/  LDL.LU R2, [R1+0x14] ;  /* 0x0000140001027983 */ /* 0x000ea20000300800 */
[----:B------:R-:W-:Y:S01]  /*15070*/  IMAD R0, R22, 0x8, R16 ;  /* 0x0000000816007824 */ /* 0x000fe200078e0210 */
[----:B------:R-:W-:Y:S01]  /*15080*/  SHF.L.U32 R3, R29, 0x1f, RZ ;  /* 0x0000001f1d037819 */ /* 0x000fe200000006ff */
[----:B------:R-:W-:Y:S03]  /*15090*/  BSSY B0, `(.L_x_13493) ;  /* 0x0000004000007945 */ /* 0x000fe60003800000 */
[----:B------:R-:W0:Y:S01]  /*150a0*/  SYNCS.PHASECHK.TRANS64.TRYWAIT P0, [R0+URZ+0x16860], R3 ;  /* 0x01686003000075a7 */ /* 0x000e22000800017f */
[----:B--2---:R-:W-:Y:S01]  /*150b0*/  IMAD R6, R23, -0x80, R2 ;  /* 0xffffff8017067824 */ /* 0x004fe200078e0202 */
[----:B0-----:R-:W-:Y:S06]  /*150c0*/  @!P0 BRA `(.L_x_13494) ;  /* 0x0000005c00e48947 */ /* 0x001fec0003800000 */
.L_x_13687:
[----:B------:R-:W-:Y:S05]  /*150d0*/  BSYNC B0 ;  /* 0x0000000000007941 */ /* 0x000fea0003800000 */
.L_x_13493:
[----:B------:R-:W1:Y:S01]  /*150e0*/  S2R R2, SR_TID.X ;  /* 0x0000000000027919 */ /* 0x000e620000002100 */
[----:B------:R-:W-:Y:S01]  /*150f0*/  UMOV UR4, 0xffffffff ;  /* 0xffffffff00047882 */ /* 0x000fe20000000000 */
[----:B------:R-:W2:Y:S01]  /*15100*/  S2R R7, SR_TID.X ;  /* 0x0000000000077919 */ /* 0x000ea20000002100 */
[----:B-1----:R-:W-:Y:S02]  /*15110*/  LOP3.LUT R5, R2, 0x7f, RZ, 0xc0, !PT ;  /* 0x0000007f02057812 */ /* 0x002fe400078ec0ff */
[----:B--2---:R-:W-:-:S03]  /*15120*/  SHF.L.U32 R2, R7, 0x3, RZ ;  /* 0x0000000307027819 */ /* 0x004fc600000006ff */
[----:B------:R-:W-:Y:S01]  /*15130*/  IMAD.SHL.U32 R4, R5, 0x8, RZ ;  /* 0x0000000805047824 */ /* 0x000fe200078e00ff */
[----:B------:R-:W-:Y:S02]  /*15140*/  SHF.R.U32.HI R5, RZ, 0x3, R5 ;  /* 0x00000003ff057819 */ /* 0x000fe40000011605 */
[----:B------:R-:W-:-:S03]  /*15150*/  LOP3.LUT R2, R2, 0x1f8, RZ, 0xc0, !PT ;  /* 0x000001f802027812 */ /* 0x000fc600078ec0ff */
[----:B------:R-:W-:Y:S01]  /*15160*/  IMAD.IADD R6, R6, 0x1, -R5 ;  /* 0x0000000106067824 */ /* 0x000fe200078e0a05 */
[----:B------:R-:W-:-:S04]  /*15170*/  LOP3.LUT R2, R2, 0x38, R7, 0x78, !PT ;  /* 0x0000003802027812 */ /* 0x000fc800078e7807 */
[----:B------:R-:W-:-:S05]  /*15180*/  LOP3.LUT R2, R2, 0x200, R4, 0xf8, !PT ;  /* 0x0000020002027812 */ /* 0x000fca00078ef804 */
[----:B------:R-:W-:Y:S01]  /*15190*/  IMAD R4, R22, 0x2000, R2 ;  /* 0x0000200016047824 */ /* 0x000fe200078e0202 */
[----:B------:R-:W-:Y:S06]  /*151a0*/  BRA.DIV UR4, `(.L_x_13495) ;  /* 0x0000005e04c07947 */ /* 0x000fec000b800000 */
[----:B------:R-:W1:Y:S01]  /*151b0*/  S2R R2, SR_TID.X ;  /* 0x0000000000027919 */ /* 0x000e620000002100 */
[----:B------:R-:W-:Y:S01]  /*151c0*/  ULDC UR4, c[0x0][0x2f4] ;  /* 0x0000bd0000047ab9 */ /* 0x000fe20000000800 */
[----:B------:R-:W-:Y:S01]  /*151d0*/  IMAD R4, R4, 0x2, R16 ;  /* 0x0000000204047824 */ /* 0x000fe200078e0210 */
[----:B------:R-:W2:Y:S04]  /*151e0*/  SHFL.IDX PT, R14, R18, RZ, 0x181f ;  /* 0x00181fff120e7589 */ /* 0x000ea800000e0000 */
[----:B0-----:R-:W0:Y:S01]  /*151f0*/  SHFL.IDX PT, R3, R19, RZ, 0x181f ;  /* 0x00181fff13037589 */ /* 0x001e2200000e0000 */
[----:B-1----:R-:W-:-:S05]  /*15200*/  IMAD.SHL.U32 R2, R2, 0x8, RZ ;  /* 0x0000000802027824 */ /* 0x002fca00078e00ff */
[----:B------:R-:W-:-:S04]  /*15210*/  LOP3.LUT R2, R2, 0x38, RZ, 0xc0, !PT ;  /* 0x0000003802027812 */ /* 0x000fc800078ec0ff */
[C---:B------:R-:W-:Y:S01]  /*15220*/  ISETP.GE.AND P0, PT, R2.reuse, UR4, PT ;  /* 0x0000000402007c0c */ /* 0x040fe2000bf06270 */
[----:B------:R-:W-:-:S03]  /*15230*/  IMAD.SHL.U32 R5, R2, 0x2, RZ ;  /* 0x0000000202057824 */ /* 0x000fc600078e00ff */
[----:B------:R-:W-:Y:S02]  /*15240*/  ISETP.LT.OR P1, PT, R6, 0x1, P0 ;  /* 0x000000010600780c */ /* 0x000fe40000721670 */
[----:B--2---:R-:W-:Y:S02]  /*15250*/  IADD3 R2, P2, R14, R5, RZ ;  /* 0x000000050e027210 */ /* 0x004fe40007f5e0ff */
[----:B------:R-:W1:Y:S03]  /*15260*/  SHFL.IDX PT, R14, R18, 0x1, 0x181f ;  /* 0x00381f00120e7f89 */ /* 0x000e6600000e0000 */
[----:B0-----:R-:W-:-:S06]  /*15270*/  IMAD.X R3, RZ, RZ, R3, P2 ;  /* 0x000000ffff037224 */ /* 0x001fcc00010e0603 */
        /* <DEDUP_REMOVED lines=38> */
.L_x_13705:
        /* <DEDUP_REMOVED lines=9> */
.L_x_13496:
        /* <DEDUP_REMOVED lines=11> */
.L_x_13497:
[----:B------:R-:W-:Y:S01]  /*15620*/  VIADD R22, R22, 0x1 ;  /* 0x0000000116167836 */ /* 0x000fe20000000000 */
[----:B------:R0:W-:Y:S04]  /*15630*/  SYNCS.ARRIVE.TRANS64.A1T0 RZ, [R0+URZ+0x16850], RZ ;  /* 0x016850ff00ff79a7 */ /* 0x0001e8000810003f */
[----:B------:R-:W-:-:S04]  /*15640*/  ISETP.NE.AND P0, PT, R22, 0x2, PT ;  /* 0x000000021600780c */ /* 0x000fc80003f05270 */
[----:B0-----:R-:W-:Y:S02]  /*15650*/  SEL R0, RZ, 0x1, P0 ;  /* 0x00000001ff007807 */ /* 0x001fe40000000000 */
[----:B------:R-:W-:Y:S02]  /*15660*/  SEL R22, R22, RZ, P0 ;  /* 0x000000ff16167207 */ /* 0x000fe40000000000 */
[----:B------:R-:W-:-:S07]  /*15670*/  LOP3.LUT R29, R29, R0, RZ, 0x3c, !PT ;  /* 0x000000001d1d7212 */ /* 0x000fce00078e3cff */
.L_x_13456:
[----:B------:R-:W-:Y:S05]  /*15680*/  BSYNC B7 ;  /* 0x0000000000077941 */ /* 0x000fea0003800000 */
.L_x_13454:
[----:B------:R-:W2:Y:S02]  /*15690*/  LDL R0, [R1] ;  /* 0x0000000001007983 */ /* 0x000ea40000100800 */
[----:B--2---:R-:W-:-:S13]  /*156a0*/  LOP3.LUT P0, RZ, R0, 0x4, RZ, 0xc0, !PT ;  /* 0x0000000400ff7812 */ /* 0x004fda000780c0ff */
        /* <DEDUP_REMOVED lines=10> */
.L_x_13498:
[----:B------:R-:W0:Y:S01]  /*15750*/  S2R R0, SR_TID.X ;  /* 0x0000000000007919 */ /* 0x000e220000002100 */
[----:B------:R-:W-:Y:S01]  /*15760*/  UMOV UR4, 0xffffffff ;  /* 0xffffffff00047882 */ /* 0x000fe20000000000 */
[----:B0-----:R-:W-:-:S04]  /*15770*/  LOP3.LUT R9, R0, 0x1f, RZ, 0xc0, !PT ;  /* 0x0000001f00097812 */ /* 0x001fc800078ec0ff */
[----:B------:R-:W-:Y:S01]  /*15780*/  ISETP.NE.AND P0, PT, R9, 0x1f, PT ;  /* 0x0000001f0900780c */ /* 0x000fe20003f05270 */
[----:B------:R-:W-:-:S12]  /*15790*/  BRA.DIV UR4, `(.L_x_13500) ;  /* 0x0000006204847947 */ /* 0x000fd8000b800000 */
[----:B-1----:R-:W-:Y:S01]  /*157a0*/  IMAD.IADD R7, R27, 0x1, R9 ;  /* 0x000000011b077824 */ /* 0x002fe200078e0209 */
        /* <DEDUP_REMOVED lines=9> */
[----:B------:R-:W-:Y:S02]  /*15840*/  MOV R4, RZ ;  /* 0x000000ff00047202 */ /* 0x000fe40000000f00 */
[C---:B------:R-:W-:Y:S01]  /*15850*/  ISETP.GE.U32.AND P2, PT, R9.reuse, 0x2, PT ;  /* 0x000000020900780c */ /* 0x040fe20003f46070 */
[----:B------:R-:W-:Y:S01]  /*15860*/  SHFL.IDX PT, R0, R24, RZ, 0x1f ;  /* 0x00001fff18007589 */ /* 0x000fe200000e0000 */
[C---:B------:R-:W-:Y:S02]  /*15870*/  ISETP.GE.U32.AND P3, PT, R9.reuse, 0x4, PT ;  /* 0x000000040900780c */ /* 0x040fe40003f66070 */
[C---:B------:R-:W-:Y:S01]  /*15880*/  ISETP.GE.U32.AND P4, PT, R9.reuse, 0x8, PT ;  /* 0x000000080900780c */ /* 0x040fe20003f86070 */
[----:B------:R0:W-:Y:S01]  /*15890*/  SHFL.IDX PT, R6, R24, 0x1, 0x1f ;  /* 0x00201f0018067f89 */ /* 0x0001e200000e0000 */
[----:B------:R-:W-:Y:S01]  /*158a0*/  ISETP.GE.U32.AND P5, PT, R9, 0x10, PT ;  /* 0x000000100900780c */ /* 0x000fe20003fa6070 */
        /* <DEDUP_REMOVED lines=21> */
.L_x_13715:
[----:B------:R-:W-:Y:S02]  /*15a00*/  ULDC UR4, c[0x0][0xc38] ;  /* 0x00030e0000047ab9 */ /* 0x000fe40000000800 */
[----:B------:R-:W-:-:S04]  /*15a10*/  IMAD.U32 R2, RZ, RZ, UR4 ;  /* 0x00000004ff027e24 */ /* 0x000fc8000f8e00ff */
[----:B-1----:R-:W-:-:S04]  /*15a20*/  IMAD R5, R14, R2, RZ ;  /* 0x000000020e057224 */ /* 0x002fc800078e02ff */
[----:B------:R-:W-:-:S05]  /*15a30*/  IMAD.IADD R6, R6, 0x1, R5 ;  /* 0x0000000106067824 */ /* 0x000fca00078e0205 */
[----:B------:R-:W-:-:S13]  /*15a40*/  ISETP.GT.AND P6, PT, R6, R0, PT ;  /* 0x000000000600720c */ /* 0x000fda0003fc4270 */
[----:B------:R-:W-:Y:S05]  /*15a50*/  @P6 BRA `(.L_x_13501) ;  /* 0x0000000000a46947 */ /* 0x000fea0003800000 */
.L_x_13504:
        /* <DEDUP_REMOVED lines=35> */
.L_x_13723:
[----:B------:R-:W-:Y:S02]  /*15c90*/  ULDC UR4, c[0x0][0xc38] ;  /* 0x00030e0000047ab9 */ /* 0x000fe40000000800 */
[----:B------:R-:W-:-:S04]  /*15ca0*/  IMAD.U32 R2, RZ, RZ, UR4 ;  /* 0x00000004ff027e24 */ /* 0x000fc8000f8e00ff */
[----:B-1----:R-:W-:-:S05]  /*15cb0*/  IMAD R5, R14, R2, RZ ;  /* 0x000000020e057224 */ /* 0x002fca00078e02ff */
[----:B------:R-:W-:-:S04]  /*15cc0*/  IADD3 R6, R5, R6, RZ ;  /* 0x0000000605067210 */ /* 0x000fc80007ffe0ff */
[----:B------:R-:W-:-:S13]  /*15cd0*/  ISETP.GT.AND P6, PT, R6, R0, PT ;  /* 0x000000000600720c */ /* 0x000fda0003fc4270 */
[----:B------:R-:W-:Y:S05]  /*15ce0*/  @!P6 BRA `(.L_x_13504) ;  /* 0xfffffffc005ce947 */ /* 0x000fea000383ffff */
.L_x_13501:
        /* <DEDUP_REMOVED lines=9> */
.L_x_13728:
[----:B------:R-:W-:-:S13]  /*15d80*/  ISETP.NE.AND P0, PT, R8, RZ, PT ;  /* 0x000000ff0800720c */ /* 0x000fda0003f05270 */
[----:B------:R-:W-:Y:S05]  /*15d90*/  @!P0 BRA `(.L_x_13506) ;  /* 0x0000000000108947 */ /* 0x000fea0003800000 */
[----:B------:R-:W-:Y:S01]  /*15da0*/  UMOV UR4, 0xffffffff ;  /* 0xffffffff00047882 */ /* 0x000fe20000000000 */
[----:B------:R-:W-:Y:S02]  /*15db0*/  VIADD R12, R5, 0xffffffff ;  /* 0xffffffff050c7836 */ /* 0x000fe40000000000 */
[----:B------:R-:W-:Y:S05]  /*15dc0*/  BRA.DIV UR4, `(.L_x_13507) ;  /* 0x0000006604487947 */ /* 0x000fea000b800000 */
[----:B------:R4:W0:Y:S02]  /*15dd0*/  SHFL.IDX PT, R24, R3, R12, 0x1f ;  /* 0x00001f0c03187589 */ /* 0x00082400000e0000 */
.L_x_13506:
        /* <DEDUP_REMOVED lines=22> */
[----:B------:R-:W-:Y:S02]  /*15f40*/  @!P1 IMAD.IADD R11, R11, 0x1, -R8 ;  /* 0x000000010b0b9824 */ /* 0x000fe400078e0a08 */
[----:B------:R-:W-:Y:S01]  /*15f50*/  @!P1 VIADD R9, R9, 0x1 ;  /* 0x0000000109099836 */ /* 0x000fe20000000000 */
[----:B------:R-:W-:-:S02]  /*15f60*/  ISETP.NE.AND P1, PT, R7, RZ, PT ;  /* 0x000000ff0700720c */ /* 0x000fc40003f25270 */
[----:B------:R-:W-:Y:S02]  /*15f70*/  ISETP.GE.U32.AND P0, PT, R11, R8, PT ;  /* 0x000000080b00720c */ /* 0x000fe40003f06070 */
[----:B------:R-:W-:-:S05]  /*15f80*/  IABS R8, R4 ;  /* 0x0000000400087213 */ /* 0x000fca0000000000 */
[----:B------:R-:W-:Y:S02]  /*15f90*/  IMAD.MOV R8, RZ, RZ, -R8 ;  /* 0x000000ffff087224 */ /* 0x000fe400078e0a08 */
[----:B0-----:R-:W-:-:S04]  /*15fa0*/  VIADD R12, R10, 0xffffffe ;  /* 0x0ffffffe0a0c7836 */ /* 0x001fc80000000000 */
[----:B------:R-:W-:Y:S01]  /*15fb0*/  @P0 VIADD R9, R9, 0x1 ;  /* 0x0000000109090836 */ /* 0x000fe20000000000 */
[----:B------:R-:W0:Y:S02]  /*15fc0*/  F2I.FTZ.U32.TRUNC.NTZ R3, R12 ;  /* 0x0000000c00037305 */ /* 0x000e24000021f000 */
[----:B0-----:R-:W-:-:S05]  /*15fd0*/  IADD3 R11, RZ, -R3, RZ ;  /* 0x80000003ff0b7210 */ /* 0x001fca0007ffe0ff */
        /* <DEDUP_REMOVED lines=20> */
[----:B------:R-:W-:-:S04]  /*16120*/  @!P1 LOP3.LUT R2, RZ, R4, RZ, 0x33, !PT ;  /* 0x00000004ff029212 */ /* 0x000fc800078e33ff */
[----:B------:R-:W-:Y:S01]  /*16130*/  IADD3 R3, -R2, RZ, RZ ;  /* 0x000000ff02037210 */ /* 0x000fe20007ffe1ff */
[----:B------:R-:W-:-:S04]  /*16140*/  IMAD R2, R4, 0x1000000, R2 ;  /* 0x0100000004027824 */ /* 0x000fc800078e0202 */
[----:B------:R-:W-:-:S04]  /*16150*/  IMAD R9, R4, R3, R9 ;  /* 0x0000000304097224 */ /* 0x000fc800078e0209 */
[----:B------:R-:W-:Y:S01]  /*16160*/  IMAD R26, R9, 0x10000, R2 ;  /* 0x00010000091a7824 */ /* 0x000fe200078e0202 */
[----:B------:R-:W-:Y:S06]  /*16170*/  BRA `(.L_x_13508) ;  /* 0x00000000001c7947 */ /* 0x000fec0003800000 */
.L_x_13502:
[----:B------:R-:W-:Y:S01]  /*16180*/  UMOV UR4, URZ ;  /* 0x0000003f00047c82 */ /* 0x000fe20008000000 */
[----:B------:R-:W-:Y:S01]  /*16190*/  UMOV UR5, URZ ;  /* 0x0000003f00057c82 */ /* 0x000fe20008000000 */
[----:B------:R-:W-:Y:S01]  /*161a0*/  ULDC UR6, c[0x0][0xc3c] ;  /* 0x00030f0000067ab9 */ /* 0x000fe20000000800 */
[----:B------:R-:W-:Y:S02]  /*161b0*/  IMAD.MOV.U32 R24, RZ, RZ, R0 ;  /* 0x000000ffff187224 */ /* 0x000fe400078e0000 */
[----:B------:R-:W-:Y:S02]  /*161c0*/  IMAD.U32 R25, RZ, RZ, UR4 ;  /* 0x00000004ff197e24 */ /* 0x000fe4000f8e00ff */
[----:B------:R-:W-:Y:S02]  /*161d0*/  IMAD.U32 R26, RZ, RZ, UR5 ;  /* 0x00000005ff1a7e24 */ /* 0x000fe4000f8e00ff */
[----:B------:R-:W-:-:S07]  /*161e0*/  IMAD.U32 R27, RZ, RZ, UR6 ;  /* 0x00000006ff1b7e24 */ /* 0x000fce000f8e00ff */
.L_x_13508:
        /* <DEDUP_REMOVED lines=10> */
.L_x_13499:
[----:B------:R-:W-:Y:S02]  /*16290*/  ULDC UR4, c[0x0][0xc3c] ;  /* 0x00030f0000047ab9 */ /* 0x000fe40000000800 */
[----:B---3--:R-:W-:-:S13]  /*162a0*/  ISETP.GE.AND P0, PT, R27, UR4, PT ;  /* 0x000000041b007c0c */ /* 0x008fda000bf06270 */
[----:B------:R-:W-:Y:S05]  /*162b0*/  @!P0 BRA `(.L_x_13509) ;  /* 0xffffffa000688947 */ /* 0x000fea000383ffff */
[----:B------:R-:W-:Y:S05]  /*162c0*/  BSYNC B8 ;  /* 0x0000000000087941 */ /* 0x000fea0003800000 */
.L_x_13414:
[----:B0-----:R-:W3:Y:S01]  /*162d0*/  LDL.LU R0, [R1+0x44] ;  /* 0x0000440001007983 */ /* 0x001ee20000300800 */
[----:B------:R-:W-:Y:S01]  /*162e0*/  BSSY B0, `(.L_x_13510) ;  /* 0x000000b000007945 */ /* 0x000fe20003800000 */
[----:B-1----:R-:W0:Y:S01]  /*162f0*/  S2R R5, SR_CgaCtaId ;  /* 0x0000000000057919 */ /* 0x002e220000008800 */
[----:B---3--:R-:W-:-:S05]  /*16300*/  VIADD R0, R0, 0x1 ;  /* 0x0000000100007836 */ /* 0x008fca0000000000 */
[----:B------:R-:W-:-:S04]  /*16310*/  LEA.HI R2, R0, R0, RZ, 0x1 ;  /* 0x0000000000027211 */ /* 0x000fc800078f08ff */
[----:B------:R-:W-:Y:S02]  /*16320*/  LOP3.LUT R3, R2, 0xfffffffe, RZ, 0xc0, !PT ;  /* 0xfffffffe02037812 */ /* 0x000fe400078ec0ff */
[----:B------:R-:W-:Y:S02]  /*16330*/  MOV R2, 0x400 ;  /* 0x0000040000027802 */ /* 0x000fe40000000f00 */
[----:B------:R-:W-:Y:S02]  /*16340*/  IADD3 R0, R0, -R3, RZ ;  /* 0x8000000300007210 */ /* 0x000fe40007ffe0ff */
[----:B0-----:R-:W-:Y:S02]  /*16350*/  LEA R5, R5, R2, 0x18 ;  /* 0x0000000205057211 */ /* 0x001fe400078ec0ff */
[----:B------:R-:W-:-:S04]  /*16360*/  SHF.L.U32 R0, R0, 0x1f, RZ ;  /* 0x0000001f00007819 */ /* 0x000fc800000006ff */
[----:B------:R-:W0:Y:S02]  /*16370*/  SYNCS.PHASECHK.TRANS64.TRYWAIT P0, [R5+URZ+0x16820], R0 ;  /* 0x01682000050075a7 */ /* 0x000e24000800017f */
[----:B0-----:R-:W-:Y:S05]  /*16380*/  @!P0 BRA `(.L_x_13511) ;  /* 0x0000006000008947 */ /* 0x001fea0003800000 */
.L_x_13731:
[----:B------:R-:W-:Y:S05]  /*16390*/  BSYNC B0 ;  /* 0x0000000000007941 */ /* 0x000fea0003800000 */
.L_x_13510:
[----:B------:R-:W-:-:S03]  /*163a0*/  UMOV UR4, 0xffffffff ;  /* 0xffffffff00047882 */ /* 0x000fc60000000000 */
[----:B------:R-:W-:Y:S05]  /*163b0*/  BRA.DIV UR4, `(.L_x_13512) ;  /* 0x0000006204087947 */ /* 0x000fea000b800000 */
[----:B0-----:R-:W0:Y:S02]  /*163c0*/  S2R R0, SR_TID.X ;  /* 0x0000000000007919 */ /* 0x001e240000002100 */
[----:B0-----:R-:W-:-:S04]  /*163d0*/  SHF.R.U32.HI R0, RZ, 0x5, R0 ;  /* 0x00000005ff007819 */ /* 0x001fc80000011600 */
[----:B------:R-:W-:-:S05]  /*163e0*/  LOP3.LUT R0, R0, 0x3, RZ, 0xc0, !PT ;  /* 0x0000000300007812 */ /* 0x000fca00078ec0ff */
[----:B------:R0:W1:Y:S02]  /*163f0*/  SHFL.IDX PT, R14, R0, RZ, 0x1f ;  /* 0x00001fff000e7589 */ /* 0x00006400000e0000 */
.L_x_13734:
[----:B-1----:R-:W-:-:S13]  /*16400*/  ISETP.NE.AND P0, PT, R14, RZ, PT ;  /* 0x000000ff0e00720c */ /* 0x002fda0003f05270 */
[----:B------:R-:W-:Y:S05]  /*16410*/  @P0 BRA `(.L_x_13267) ;  /* 0x0000000000880947 */ /* 0x000fea0003800000 */
[----:B------:R-:W-:-:S03]  /*16420*/  UMOV UR4, 0xffffffff ;  /* 0xffffffff00047882 */ /* 0x000fc60000000000 */
[----:B------:R-:W-:Y:S05]  /*16430*/  BRA.DIV UR4, `(.L_x_13513) ;  /* 0x00000062041c7947 */ /* 0x000fea000b800000 */
[----:B------:R-:W-:-:S13]  /*16440*/  ELECT P6, URZ, PT ;  /* 0x00000000003f782f */ /* 0x000fda00038c0000 */
.L_x_13737:
[----:B------:R-:W-:Y:S05]  /*16450*/  @!P6 BRA `(.L_x_13267) ;  /* 0x000000000078e947 */ /* 0x000fea0003800000 */
[----:B------:R-:W-:-:S06]  /*16460*/  ULOP3.LUT UR4, UR36, 0x2, URZ, 0xfc, !UPT ;  /* 0x0000000224047892 */ /* 0x000fcc000f8efc3f */
[----:B0-----:R-:W-:-:S05]  /*16470*/  IMAD.U32 R0, RZ, RZ, UR4 ;  /* 0x00000004ff007e24 */ /* 0x001fca000f8e00ff */
[----:B------:R-:W-:-:S13]  /*16480*/  ISETP.NE.AND P0, PT, R0, 0x3, PT ;  /* 0x000000030000780c */ /* 0x000fda0003f05270 */
[----:B------:R-:W-:Y:S05]  /*16490*/  @!P0 BRA `(.L_x_13514) ;  /* 0x0000000000048947 */ /* 0x000fea0003800000 */
[----:B------:R-:W-:Y:S01]  /*164a0*/  BPT.TRAP 0x1 ;  /* 0x000000040000795c */ /* 0x000fe20000300000 */
.L_x_13514:
[C---:B------:R-:W-:Y:S01]  /*164b0*/  IMAD R3, R22.reuse, 0x8, R5 ;  /* 0x0000000816037824 */ /* 0x040fe200078e0205 */
[----:B------:R-:W-:Y:S01]  /*164c0*/  SHF.L.U32 R2, R29, 0x1f, RZ ;  /* 0x0000001f1d027819 */ /* 0x000fe200000006ff */
[----:B------:R-:W-:-:S03]  /*164d0*/  VIADD R22, R22, 0x1 ;  /* 0x0000000116167836 */ /* 0x000fc60000000000 */
[----:B------:R-:W0:Y:S02]  /*164e0*/  SYNCS.PHASECHK.TRANS64.TRYWAIT P1, [R3+URZ+0x16840], R2 ;  /* 0x01684002030075a7 */ /* 0x000e24000802017f */
[----:B------:R-:W-:-:S04]  /*164f0*/  ISETP.NE.AND P2, PT, R22, 0x2, PT ;  /* 0x000000021600780c */ /* 0x000fc80003f45270 */
[----:B------:R-:W-:Y:S01]  /*16500*/  SEL R0, RZ, 0x1, P2 ;  /* 0x00000001ff007807 */ /* 0x000fe20001000000 */
[----:B0-----:R-:W-:Y:S08]  /*16510*/  @!P1 BRA `(.L_x_13515) ;  /* 0x0000006000049947 */ /* 0x001ff00003800000 */
.L_x_13738:
[----:B------:R-:W-:Y:S02]  /*16520*/  SEL R22, R22, RZ, P2 ;  /* 0x000000ff16167207 */ /* 0x000fe40001000000 */
[----:B------:R-:W-:Y:S01]  /*16530*/  LOP3.LUT R0, R29, R0, RZ, 0x3c, !PT ;  /* 0x000000001d007212 */ /* 0x000fe200078e3cff */
[----:B------:R-:W-:Y:S06]  /*16540*/  @!P0 BRA `(.L_x_13516) ;  /* 0x0000000000048947 */ /* 0x000fec0003800000 */
[----:B------:R-:W-:Y:S01]  /*16550*/  BPT.TRAP 0x1 ;  /* 0x000000040000795c */ /* 0x000fe20000300000 */
.L_x_13516:
[----:B------:R-:W-:Y:S01]  /*16560*/  IMAD R5, R22, 0x8, R5 ;  /* 0x0000000816057824 */ /* 0x000fe200078e0205 */
[----:B------:R-:W-:-:S04]  /*16570*/  SHF.L.U32 R0, R0, 0x1f, RZ ;  /* 0x0000001f00007819 */ /* 0x000fc800000006ff */
[----:B------:R-:W1:Y:S02]  /*16580*/  SYNCS.PHASECHK.TRANS64.TRYWAIT P1, [R5+URZ+0x16840], R0 ;  /* 0x01684000050075a7 */ /* 0x000e64000802017f */
[----:B-1----:R-:W-:Y:S05]  /*16590*/  @!P1 BRA `(.L_x_13517) ;  /* 0x0000005c00f89947 */ /* 0x002fea0003800000 */
.L_x_13739:
[----:B------:R-:W-:Y:S05]  /*165a0*/  @!P0 BRA `(.L_x_13518) ;  /* 0x0000000000048947 */ /* 0x000fea0003800000 */
[----:B------:R-:W-:Y:S01]  /*165b0*/  BPT.TRAP 0x1 ;  /* 0x000000040000795c */ /* 0x000fe20000300000 */
.L_x_13518:
[----:B------:R-:W3:Y:S02]  /*165c0*/  SYNCS.PHASECHK.TRANS64.TRYWAIT P1, [R3+URZ+0x16860], R2 ;  /* 0x01686002030075a7 */ /* 0x000ee4000802017f */
[----:B---3--:R-:W-:Y:S05]  /*165d0*/  @!P1 BRA `(.L_x_13519) ;  /* 0x0000005c00fc9947 */ /* 0x008fea0003800000 */
.L_x_13740:
[----:B------:R-:W-:Y:S05]  /*165e0*/  @!P0 BRA `(.L_x_13520) ;  /* 0x0000000000048947 */ /* 0x000fea0003800000 */
[----:B------:R-:W-:Y:S01]  /*165f0*/  BPT.TRAP 0x1 ;  /* 0x000000040000795c */ /* 0x000fe20000300000 */
.L_x_13520:
[----:B------:R0:W0:Y:S02]  /*16600*/  SYNCS.PHASECHK.TRANS64.TRYWAIT P0, [R5+URZ+0x16860], R0 ;  /* 0x01686000050075a7 */ /* 0x000024000800017f */
[----:B0-----:R-:W-:Y:S05]  /*16610*/  @!P0 NANOSLEEP.SYNCS 0x989680 ;  /* 0x009896800000895d */ /* 0x001fea0003900000 */
[----:B------:R-:W0:Y:S02]  /*16620*/  @!P0 SYNCS.PHASECHK.TRANS64 P0, [R5+URZ+0x16860], R0 ;  /* 0x01686000050085a7 */ /* 0x000e24000800007f */
[----:B0-----:R-:W-:Y:S05]  /*16630*/  @!P0 BRA `(.L_x_13520) ;  /* 0xfffffffc00f08947 */ /* 0x001fea000383ffff */
.L_x_13267:
[----:B------:R-:W-:Y:S05]  /*16640*/  BSYNC B9 ;  /* 0x0000000000097941 */ /* 0x000fea0003800000 */
.L_x_13264:
[----:B------:R-:W-:Y:S05]  /*16650*/  EXIT ;  /* 0x000000000000794d */ /* 0x000fea0003800000 */
.L_x_13287:
[----:B0-----:R0:W1:Y:S02]  /*16660*/  SYNCS.PHASECHK.TRANS64.TRYWAIT P6, [R70+URZ+0x16890], R79 ;  /* 0x0168904f460075a7 */ /* 0x00106400080c017f */
[----:B-1----:R-:W-:Y:S05]  /*16670*/  @!P6 NANOSLEEP.SYNCS 0x989680 ;  /* 0x009896800000e95d */ /* 0x002fea0003900000 */
[----:B------:R-:W1:Y:S02]  /*16680*/  @!P6 SYNCS.PHASECHK.TRANS64 P6, [R70+URZ+0x16890], R79 ;  /* 0x0168904f4600e5a7 */ /* 0x000e6400080c007f */
[----:B-1----:R-:W-:Y:S05]  /*16690*/  @!P6 BRA `(.L_x_13287) ;  /* 0xfffffffc00f0e947 */ /* 0x002fea000383ffff */
[----:B------:R-:W-:Y:S05]  /*166a0*/  BRA `(.L_x_13521) ;  /* 0xfffffec400b47947 */ /* 0x000fea000383ffff */
.L_x_13288:
        /* <DEDUP_REMOVED lines=8> */
.L_x_13523:
[----:B------:R-:W-:Y:S05]  /*16730*/  BSYNC B1 ;  /* 0x0000000000017941 */ /* 0x000fea0003800000 */
.L_x_13522:
[----:B------:R-:W-:Y:S01]  /*16740*/  MOV R13, R84 ;  /* 0x00000054000d7202 */ /* 0x000fe20000000f00 */
[----:B------:R-:W-:Y:S02]  /*16750*/  IMAD.MOV.U32 R12, RZ, RZ, RZ ;  /* 0x000000ffff0c7224 */ /* 0x000fe400078e00ff */
[----:B------:R-:W-:Y:S02]  /*16760*/  IMAD.MOV.U32 R11, RZ, RZ, 0x1c1f ;  /* 0x00001c1fff0b7424 */ /* 0x000fe400078e00ff */
[----:B------:R-:W-:Y:S02]  /*16770*/  IMAD.MOV.U32 R15, RZ, RZ, -0x1 ;  /* 0xffffffffff0f7424 */ /* 0x000fe400078e00ff */
[----:B------:R-:W-:-:S07]  /*16780*/  IMAD.MOV.U32 R81, RZ, RZ, R14 ;  /* 0x000000ffff517224 */ /* 0x000fce00078e000e */
[----:B------:R-:W-:Y:S05]  /*16790*/  WARPSYNC.COLLECTIVE R15, `(.L_x_13524) ;  /* 0x000000000f087348 */ /* 0x000fea0003c00000 */
[----:B------:R0:W1:Y:S02]  /*167a0*/  SHFL.IDX P6, R14, R13, R12, R11 ;  /* 0x0000000c0d0e7389 */ /* 0x00006400000c000b */
[----:B01----:R-:W-:Y:S01]  /*167b0*/  ENDCOLLECTIVE ;  /* 0x000000000000791b */ /* 0x003fe20003800000 */
.L_x_13524:
[----:B------:R-:W-:Y:S05]  /*167c0*/  BRA `(.L_x_13525) ;  /* 0xfffffec400807947 */ /* 0x000fea000383ffff */
.L_x_13297:
[----:B------:R-:W-:Y:S01]  /*167d0*/  BSSY B1, `(.L_x_13526) ;  /* 0x0000008000017945 */ /* 0x000fe20003800000 */
[----:B0---4-:R-:W-:Y:S02]  /*167e0*/  IMAD.MOV.U32 R13, RZ, RZ, R85 ;  /* 0x000000ffff0d7224 */ /* 0x011fe400078e0055 */
[----:B------:R-:W-:Y:S02]  /*167f0*/  IMAD.MOV.U32 R12, RZ, RZ, 0x1 ;  /* 0x00000001ff0c7424 */ /* 0x000fe400078e00ff */
[----:B------:R-:W-:Y:S02]  /*16800*/  IMAD.MOV.U32 R11, RZ, RZ, 0x1c1f ;  /* 0x00001c1fff0b7424 */ /* 0x000fe400078e00ff */
[----:B------:R-:W-:-:S07]  /*16810*/  IMAD.MOV.U32 R15, RZ, RZ, -0x1 ;  /* 0xffffffffff0f7424 */ /* 0x000fce00078e00ff */
[----:B-123--:R-:W-:Y:S05]  /*16820*/  WARPSYNC.COLLECTIVE R15, `(.L_x_13527) ;  /* 0x000000000f087348 */ /* 0x00efea0003c00000 */
[----:B---3--:R0:W3:Y:S02]  /*16830*/  SHFL.IDX P6, R14, R13, R12, R11 ;  /* 0x0000000c0d0e7389 */ /* 0x0080e400000c000b */
[----:B0123--:R-:W-:Y:S01]  /*16840*/  ENDCOLLECTIVE ;  /* 0x000000000000791b */ /* 0x00ffe20003800000 */
.L_x_13527:
[----:B------:R-:W-:Y:S05]  /*16850*/  BSYNC B1 ;  /* 0x0000000000017941 */ /* 0x000fea0003800000 */
.L_x_13526:
        /* <DEDUP_REMOVED lines=8> */
.L_x_13528:
[----:B------:R-:W-:Y:S05]  /*168e0*/  BRA `(.L_x_13529) ;  /* 0xfffffecc00107947 */ /* 0x000fea000383ffff */
.L_x_13309:
[----:B-1----:R1:W2:Y:S02]  /*168f0*/  SYNCS.PHASECHK.TRANS64.TRYWAIT P4, [R70+URZ+0x16890], R79 ;  /* 0x0168904f460075a7 */ /* 0x0022a4000808017f */
[----:B--2---:R-:W-:Y:S05]  /*16900*/  @!P4 NANOSLEEP.SYNCS 0x989680 ;  /* 0x009896800000c95d */ /* 0x004fea0003900000 */
[----:B------:R-:W2:Y:S02]  /*16910*/  @!P4 SYNCS.PHASECHK.TRANS64 P4, [R70+URZ+0x16890], R79 ;  /* 0x0168904f4600c5a7 */ /* 0x000ea4000808007f */
[----:B--2---:R-:W-:Y:S05]  /*16920*/  @!P4 BRA `(.L_x_13309) ;  /* 0xfffffffc00f0c947 */ /* 0x004fea000383ffff */
[----:B------:R-:W-:Y:S05]  /*16930*/  BRA `(.L_x_13530) ;  /* 0xfffffed800307947 */ /* 0x000fea000383ffff */
.L_x_13310:
        /* <DEDUP_REMOVED lines=8> */
.L_x_13532:
[----:B------:R-:W-:Y:S05]  /*169c0*/  BSYNC B1 ;  /* 0x0000000000017941 */ /* 0x000fea0003800000 */
.L_x_13531:
        /* <DEDUP_REMOVED lines=8> */
.L_x_13533:
[----:B------:R-:W-:Y:S01]  /*16a50*/  IMAD.MOV.U32 R82, RZ, RZ, R14 ;  /* 0x000000ffff527224 */ /* 0x000fe200078e000e */
[----:B------:R-:W-:Y:S06]  /*16a60*/  BRA `(.L_x_13534) ;  /* 0xfffffed400fc7947 */ /* 0x000fec000383ffff */
.L_x_13315:
        /* <DEDUP_REMOVED lines=8> */
.L_x_13536:
[----:B------:R-:W-:Y:S05]  /*16af0*/  BSYNC B1 ;  /* 0x0000000000017941 */ /* 0x000fea0003800000 */
.L_x_13535:
        /* <DEDUP_REMOVED lines=8> */
.L_x_13537:
[----:B------:R-:W-:Y:S01]  /*16b80*/  IMAD.MOV.U32 R84, RZ, RZ, R14 ;  /* 0x000000ffff547224 */ /* 0x000fe200078e000e */
[----:B------:R-:W-:Y:S06]  /*16b90*/  BRA `(.L_x_13538) ;  /* 0xfffffedc00b47947 */ /* 0x000fec000383ffff */
.L_x_13320:
[----:B0-----:R0:W1:Y:S02]  /*16ba0*/  SYNCS.PHASECHK.TRANS64.TRYWAIT P3, [R70+URZ+0x16890], R79 ;  /* 0x0168904f460075a7 */ /* 0x001064000806017f */
[----:B-1----:R-:W-:Y:S05]  /*16bb0*/  @!P3 NANOSLEEP.SYNCS 0x989680 ;  /* 0x009896800000b95d */ /* 0x002fea0003900000 */
[----:B------:R-:W1:Y:S02]  /*16bc0*/  @!P3 SYNCS.PHASECHK.TRANS64 P3, [R70+URZ+0x16890], R79 ;  /* 0x0168904f4600b5a7 */ /* 0x000e64000806007f */
[----:B-1----:R-:W-:Y:S05]  /*16bd0*/  @!P3 BRA `(.L_x_13320) ;  /* 0xfffffffc00f0b947 */ /* 0x002fea000383ffff */
[----:B------:R-:W-:Y:S05]  /*16be0*/  BRA `(.L_x_13539) ;  /* 0xfffffee400c47947 */ /* 0x000fea000383ffff */
.L_x_13321:
        /* <DEDUP_REMOVED lines=8> */
.L_x_13541:
[----:B------:R-:W-:Y:S05]  /*16c70*/  BSYNC B1 ;  /* 0x0000000000017941 */ /* 0x000fea0003800000 */
.L_x_13540:
        /* <DEDUP_REMOVED lines=8> */
.L_x_13542:
[----:B------:R-:W-:Y:S01]  /*16d00*/  IMAD.MOV.U32 R7, RZ, RZ, R14 ;  /* 0x000000ffff077224 */ /* 0x000fe200078e000e */
[----:B------:R-:W-:Y:S06]  /*16d10*/  BRA `(.L_x_13543) ;  /* 0xfffffee400e07947 */ /* 0x000fec000383ffff */
.L_x_13324:
        /* <DEDUP_REMOVED lines=8> */
.L_x_13545:
[----:B------:R-:W-:Y:S05]  /*16da0*/  BSYNC B1 ;  /* 0x0000000000017941 */ /* 0x000fea0003800000 */
.L_x_13544:
        /* <DEDUP_REMOVED lines=8> */
.L_x_13546:
[----:B------:R-:W-:Y:S01]  /*16e30*/  IMAD.MOV.U32 R7, RZ, RZ, R14 ;  /* 0x000000ffff077224 */ /* 0x000fe200078e000e */
[----:B------:R-:W-:Y:S06]  /*16e40*/  BRA `(.L_x_13547) ;  /* 0xfffffee400dc7947 */ /* 0x000fec000383ffff */
.L_x_13328:
[----:B0-----:R0:W4:Y:S02]  /*16e50*/  SYNCS.PHASECHK.TRANS64.TRYWAIT P4, [R70+URZ+0x168b0], R79 ;  /* 0x0168b04f460075a7 */ /* 0x001124000808017f */
[----:B----4-:R-:W-:Y:S05]  /*16e60*/  @!P4 NANOSLEEP.SYNCS 0x989680 ;  /* 0x009896800000c95d */ /* 0x010fea0003900000 */
[----:B------:R-:W4:Y:S02]  /*16e70*/  @!P4 SYNCS.PHASECHK.TRANS64 P4, [R70+URZ+0x168b0], R79 ;  /* 0x0168b04f4600c5a7 */ /* 0x000f24000808007f */
[----:B----4-:R-:W-:Y:S05]  /*16e80*/  @!P4 BRA `(.L_x_13328) ;  /* 0xfffffffc00f0c947 */ /* 0x010fea000383ffff */
[----:B------:R-:W-:Y:S05]  /*16e90*/  BRA `(.L_x_13548) ;  /* 0xfffffee800547947 */ /* 0x000fea000383ffff */
.L_x_13338:
[----:B------:R-:W0:Y:S01]  /*16ea0*/  S2R R0, SR_TID.X ;  /* 0x0000000000007919 */ /* 0x000e220000002100 */
[----:B------:R-:W-:Y:S01]  /*16eb0*/  BSSY B0, `(.L_x_13549) ;  /* 0x000000c000007945 */ /* 0x000fe20003800000 */
[----:B-1----:R-:W-:Y:S02]  /*16ec0*/  IMAD.MOV.U32 R12, RZ, RZ, RZ ;  /* 0x000000ffff0c7224 */ /* 0x002fe400078e00ff */
[----:B----4-:R-:W-:Y:S02]  /*16ed0*/  IMAD.MOV.U32 R11, RZ, RZ, 0x1f ;  /* 0x0000001fff0b7424 */ /* 0x010fe400078e00ff */
[----:B------:R-:W-:Y:S02]  /*16ee0*/  IMAD.MOV.U32 R15, RZ, RZ, -0x1 ;  /* 0xffffffffff0f7424 */ /* 0x000fe400078e00ff */
[----:B0-----:R-:W-:-:S05]  /*16ef0*/  VIADD R4, R0, 0xffffff80 ;  /* 0xffffff8000047836 */ /* 0x001fca0000000000 */
[----:B------:R-:W-:-:S04]  /*16f00*/  SHF.R.S32.HI R0, RZ, 0x1f, R4 ;  /* 0x0000001fff007819 */ /* 0x000fc80000011404 */
[----:B------:R-:W-:-:S04]  /*16f10*/  LEA.HI R0, R0, R4, RZ, 0x7 ;  /* 0x0000000400007211 */ /* 0x000fc800078f38ff */
[----:B------:R-:W-:-:S05]  /*16f20*/  SHF.R.S32.HI R0, RZ, 0x7, R0 ;  /* 0x00000007ff007819 */ /* 0x000fca0000011400 */
[----:B--2---:R-:W-:-:S07]  /*16f30*/  IMAD.MOV.U32 R13, RZ, RZ, R0 ;  /* 0x000000ffff0d7224 */ /* 0x004fce00078e0000 */
[----:B-----5:R-:W-:Y:S05]  /*16f40*/  WARPSYNC.COLLECTIVE R15, `(.L_x_13550) ;  /* 0x000000000f087348 */ /* 0x020fea0003c00000 */
[----:B------:R0:W1:Y:S02]  /*16f50*/  SHFL.IDX P6, R14, R13, R12, R11 ;  /* 0x0000000c0d0e7389 */ /* 0x00006400000c000b */
[----:B01---5:R-:W-:Y:S01]  /*16f60*/  ENDCOLLECTIVE ;  /* 0x000000000000791b */ /* 0x023fe20003800000 */
.L_x_13550:
[----:B------:R-:W-:Y:S05]  /*16f70*/  BSYNC B0 ;  /* 0x0000000000007941 */ /* 0x000fea0003800000 */
.L_x_13549:
[----:B------:R3:W-:Y:S01]  /*16f80*/  STL [R1+0x28], R14 ;  /* 0x0000280e01007387 */ /* 0x0007e20000100800 */
[----:B------:R-:W-:Y:S05]  /*16f90*/  BRA `(.L_x_13551) ;  /* 0xfffffef0005c7947 */ /* 0x000fea000383ffff */
.L_x_13350:
[----:B------:R-:W-:Y:S01]  /*16fa0*/  BSSY B1, `(.L_x_13552) ;  /* 0x0000008000017945 */ /* 0x000fe20003800000 */
[----:B--2---:R-:W-:Y:S01]  /*16fb0*/  IMAD.MOV.U32 R13, RZ, RZ, R26 ;  /* 0x000000ffff0d7224 */ /* 0x004fe200078e001a */
[----:B----4-:R-:W-:Y:S01]  /*16fc0*/  MOV R11, 0x1c1f ;  /* 0x00001c1f000b7802 */ /* 0x010fe20000000f00 */
[----:B------:R-:W-:Y:S02]  /*16fd0*/  IMAD.MOV.U32 R12, RZ, RZ, RZ ;  /* 0x000000ffff0c7224 */ /* 0x000fe400078e00ff */
[----:B------:R-:W-:-:S07]  /*16fe0*/  IMAD.MOV.U32 R15, RZ, RZ, -0x1 ;  /* 0xffffffffff0f7424 */ /* 0x000fce00078e00ff */
[----:B---3--:R-:W-:Y:S05]  /*16ff0*/  WARPSYNC.COLLECTIVE R15, `(.L_x_13553) ;  /* 0x000000000f087348 */ /* 0x008fea0003c00000 */
[----:B---3--:R0:W1:Y:S02]  /*17000*/  SHFL.IDX P6, R14, R13, R12, R11 ;  /* 0x0000000c0d0e7389 */ /* 0x00806400000c000b */
[----:B01----:R-:W-:Y:S01]  /*17010*/  ENDCOLLECTIVE ;  /* 0x000000000000791b */ /* 0x003fe20003800000 */
.L_x_13553:
[----:B------:R-:W-:Y:S05]  /*17020*/  BSYNC B1 ;  /* 0x0000000000017941 */ /* 0x000fea0003800000 */
.L_x_13552:
        /* <DEDUP_REMOVED lines=8> */
.L_x_13554:
[----:B------:R-:W-:Y:S02]  /*170b0*/  IMAD.MOV.U32 R13, RZ, RZ, R28 ;  /* 0x000000ffff0d7224 */ /* 0x000fe400078e001c */
[----:B------:R-:W-:-:S07]  /*170c0*/  IMAD.MOV.U32 R0, RZ, RZ, R14 ;  /* 0x000000ffff007224 */ /* 0x000fce00078e000e */
[----:B------:R-:W-:Y:S05]  /*170d0*/  WARPSYNC.COLLECTIVE R15, `(.L_x_13555) ;  /* 0x000000000f087348 */ /* 0x000fea0003c00000 */
[----:B------:R0:W1:Y:S02]  /*170e0*/  SHFL.IDX P6, R14, R13, R12, R11 ;  /* 0x0000000c0d0e7389 */ /* 0x00006400000c000b */
[----:B01----:R-:W-:Y:S01]  /*170f0*/  ENDCOLLECTIVE ;  /* 0x000000000000791b */ /* 0x003fe20003800000 */
.L_x_13555:
[----:B------:R-:W-:Y:S01]  /*17100*/  MOV R13, R27 ;  /* 0x0000001b000d7202 */ /* 0x000fe20000000f00 */
[----:B------:R-:W-:-:S07]  /*17110*/  IMAD.MOV.U32 R5, RZ, RZ, R14 ;  /* 0x000000ffff057224 */ /* 0x000fce00078e000e */
[----:B------:R-:W-:Y:S05]  /*17120*/  WARPSYNC.COLLECTIVE R15, `(.L_x_13556) ;  /* 0x000000000f087348 */ /* 0x000fea0003c00000 */
[----:B------:R0:W1:Y:S02]  /*17130*/  SHFL.IDX P6, R14, R13, R12, R11 ;  /* 0x0000000c0d0e7389 */ /* 0x00006400000c000b */
[----:B01----:R-:W-:Y:S01]  /*17140*/  ENDCOLLECTIVE ;  /* 0x000000000000791b */ /* 0x003fe20003800000 */
.L_x_13556:
[----:B------:R-:W-:Y:S05]  /*17150*/  BRA `(.L_x_13557) ;  /* 0xfffffef4006c7947 */ /* 0x000fea000383ffff */
.L_x_13354:
[----:B0-----:R0:W1:Y:S02]  /*17160*/  SYNCS.PHASECHK.TRANS64.TRYWAIT P0, [R18+URZ+0x16800], R5 ;  /* 0x01680005120075a7 */ /* 0x001064000800017f */
[----:B-1----:R-:W-:Y:S05]  /*17170*/  @!P0 NANOSLEEP.SYNCS 0x989680 ;  /* 0x009896800000895d */ /* 0x002fea0003900000 */
[----:B------:R-:W1:Y:S02]  /*17180*/  @!P0 SYNCS.PHASECHK.TRANS64 P0, [R18+URZ+0x16800], R5 ;  /* 0x01680005120085a7 */ /* 0x000e64000800007f */
[----:B-1----:R-:W-:Y:S05]  /*17190*/  @!P0 BRA `(.L_x_13354) ;  /* 0xfffffffc00f08947 */ /* 0x002fea000383ffff */
[----:B------:R-:W-:Y:S05]  /*171a0*/  BRA `(.L_x_13558) ;  /* 0xfffffef800987947 */ /* 0x000fea000383ffff */
.L_x_13362:
[----:B------:R-:W-:Y:S01]  /*171b0*/  BSSY B1, `(.L_x_13559) ;  /* 0x0000008000017945 */ /* 0x000fe20003800000 */
[----:B--2---:R-:W-:Y:S02]  /*171c0*/  IMAD.MOV.U32 R13, RZ, RZ, R26 ;  /* 0x000000ffff0d7224 */ /* 0x004fe400078e001a */
[----:B------:R-:W-:Y:S02]  /*171d0*/  IMAD.MOV.U32 R12, RZ, RZ, RZ ;  /* 0x000000ffff0c7224 */ /* 0x000fe400078e00ff */
[----:B----4-:R-:W-:Y:S02]  /*171e0*/  IMAD.MOV.U32 R11, RZ, RZ, 0x1c1f ;  /* 0x00001c1fff0b7424 */ /* 0x010fe400078e00ff */
[----:B------:R-:W-:-:S07]  /*171f0*/  IMAD.MOV.U32 R15, RZ, RZ, -0x1 ;  /* 0xffffffffff0f7424 */ /* 0x000fce00078e00ff */
[----:B---3--:R-:W-:Y:S05]  /*17200*/  WARPSYNC.COLLECTIVE R15, `(.L_x_13560) ;  /* 0x000000000f087348 */ /* 0x008fea0003c00000 */
[----:B---3--:R0:W1:Y:S02]  /*17210*/  SHFL.IDX P6, R14, R13, R12, R11 ;  /* 0x0000000c0d0e7389 */ /* 0x00806400000c000b */
[----:B01----:R-:W-:Y:S01]  /*17220*/  ENDCOLLECTIVE ;  /* 0x000000000000791b */ /* 0x003fe20003800000 */
.L_x_13560:
[----:B------:R-:W-:Y:S05]  /*17230*/  BSYNC B1 ;  /* 0x0000000000017941 */ /* 0x000fea0003800000 */
.L_x_13559:
        /* <DEDUP_REMOVED lines=8> */
.L_x_13561:
[----:B------:R-:W-:Y:S01]  /*172c0*/  IMAD.MOV.U32 R13, RZ, RZ, R28 ;  /* 0x000000ffff0d7224 */ /* 0x000fe200078e001c */
[----:B------:R-:W-:-:S07]  /*172d0*/  MOV R3, R14 ;  /* 0x0000000e00037202 */ /* 0x000fce0000000f00 */
[----:B------:R-:W-:Y:S05]  /*172e0*/  WARPSYNC.COLLECTIVE R15, `(.L_x_13562) ;  /* 0x000000000f087348 */ /* 0x000fea0003c00000 */
[----:B------:R0:W1:Y:S02]  /*172f0*/  SHFL.IDX P6, R14, R13, R12, R11 ;  /* 0x0000000c0d0e7389 */ /* 0x00006400000c000b */
[----:B01----:R-:W-:Y:S01]  /*17300*/  ENDCOLLECTIVE ;  /* 0x000000000000791b */ /* 0x003fe20003800000 */
.L_x_13562:
[----:B------:R-:W-:Y:S02]  /*17310*/  IMAD.MOV.U32 R13, RZ, RZ, R27 ;  /* 0x000000ffff0d7224 */ /* 0x000fe400078e001b */
[----:B------:R-:W-:-:S07]  /*17320*/  IMAD.MOV.U32 R20, RZ, RZ, R14 ;  /* 0x000000ffff147224 */ /* 0x000fce00078e000e */
[----:B------:R-:W-:Y:S05]  /*17330*/  WARPSYNC.COLLECTIVE R15, `(.L_x_13563) ;  /* 0x000000000f087348 */ /* 0x000fea0003c00000 */
[----:B------:R0:W1:Y:S02]  /*17340*/  SHFL.IDX P6, R14, R13, R12, R11 ;  /* 0x0000000c0d0e7389 */ /* 0x00006400000c000b */
[----:B01----:R-:W-:Y:S01]  /*17350*/  ENDCOLLECTIVE ;  /* 0x000000000000791b */ /* 0x003fe20003800000 */
.L_x_13563:
[----:B------:R-:W-:Y:S05]  /*17360*/  BRA `(.L_x_13564) ;  /* 0xffffff0400087947 */ /* 0x000fea000383ffff */
.L_x_13366:
[----:B0-----:R0:W1:Y:S02]  /*17370*/  SYNCS.PHASECHK.TRANS64.TRYWAIT P1, [R18+URZ+0x16800], R27 ;  /* 0x0168001b120075a7 */ /* 0x001064000802017f */
[----:B-1----:R-:W-:Y:S05]  /*17380*/  @!P1 NANOSLEEP.SYNCS 0x989680 ;  /* 0x009896800000995d */ /* 0x002fea0003900000 */
[----:B------:R-:W1:Y:S02]  /*17390*/  @!P1 SYNCS.PHASECHK.TRANS64 P1, [R18+URZ+0x16800], R27 ;  /* 0x0168001b120095a7 */ /* 0x000e64000802007f */
[----:B-1----:R-:W-:Y:S05]  /*173a0*/  @!P1 BRA `(.L_x_13366) ;  /* 0xfffffffc00f09947 */ /* 0x002fea000383ffff */
[----:B------:R-:W-:Y:S05]  /*173b0*/  BRA `(.L_x_13565) ;  /* 0xffffff0400e87947 */ /* 0x000fea000383ffff */
.L_x_13372:
[----:B--2---:R2:W3:Y:S02]  /*173c0*/  SYNCS.PHASECHK.TRANS64.TRYWAIT P1, [R3+URZ+0x16830], R4 ;  /* 0x01683004030075a7 */ /* 0x0044e4000802017f */
[----:B---3--:R-:W-:Y:S05]  /*173d0*/  @!P1 NANOSLEEP.SYNCS 0x989680 ;  /* 0x009896800000995d */ /* 0x008fea0003900000 */
[----:B------:R-:W3:Y:S02]  /*173e0*/  @!P1 SYNCS.PHASECHK.TRANS64 P1, [R3+URZ+0x16830], R4 ;  /* 0x01683004030095a7 */ /* 0x000ee4000802007f */
[----:B---3--:R-:W-:Y:S05]  /*173f0*/  @!P1 BRA `(.L_x_13372) ;  /* 0xfffffffc00f09947 */ /* 0x008fea000383ffff */
[----:B------:R-:W-:Y:S05]  /*17400*/  BRA `(.L_x_13371) ;  /* 0xffffff1400387947 */ /* 0x000fea000383ffff */
.L_x_13379:
[----:B--2---:R2:W3:Y:S02]  /*17410*/  SYNCS.PHASECHK.TRANS64.TRYWAIT P2, [R9+URZ+0x16830], R0 ;  /* 0x01683000090075a7 */ /* 0x0044e4000804017f */
[----:B---3--:R-:W-:Y:S05]  /*17420*/  @!P2 NANOSLEEP.SYNCS 0x989680 ;  /* 0x009896800000a95d */ /* 0x008fea0003900000 */
[----:B------:R-:W3:Y:S02]  /*17430*/  @!P2 SYNCS.PHASECHK.TRANS64 P2, [R9+URZ+0x16830], R0 ;  /* 0x016830000900a5a7 */ /* 0x000ee4000804007f */
[----:B---3--:R-:W-:Y:S05]  /*17440*/  @!P2 BRA `(.L_x_13379) ;  /* 0xfffffffc00f0a947 */ /* 0x008fea000383ffff */
[----:B------:R-:W-:Y:S05]  /*17450*/  BRA `(.L_x_13378) ;  /* 0xffffff34008c7947 */ /* 0x000fea000383ffff */
.L_x_13383:
[----:B-1----:R1:W2:Y:S02]  /*17460*/  SYNCS.PHASECHK.TRANS64.TRYWAIT P1, [R4+URZ+0x16850], R0 ;  /* 0x01685000040075a7 */ /* 0x0022a4000802017f */
[----:B--2---:R-:W-:Y:S05]  /*17470*/  @!P1 NANOSLEEP.SYNCS 0x989680 ;  /* 0x009896800000995d */ /* 0x004fea0003900000 */
[----:B------:R-:W2:Y:S02]  /*17480*/  @!P1 SYNCS.PHASECHK.TRANS64 P1, [R4+URZ+0x16850], R0 ;  /* 0x01685000040095a7 */ /* 0x000ea4000802007f */
[----:B--2---:R-:W-:Y:S05]  /*17490*/  @!P1 BRA `(.L_x_13383) ;  /* 0xfffffffc00f09947 */ /* 0x004fea000383ffff */
[----:B------:R-:W-:Y:S05]  /*174a0*/  BRA `(.L_x_13380) ;  /* 0xffffff3800647947 */ /* 0x000fea000383ffff */
.L_x_13390:
[----:B-1----:R1:W2:Y:S02]  /*174b0*/  SYNCS.PHASECHK.TRANS64.TRYWAIT P1, [R12+URZ+0x16850], R5 ;  /* 0x016850050c0075a7 */ /* 0x0022a4000802017f */
[----:B--2---:R-:W-:Y:S05]  /*174c0*/  @!P1 NANOSLEEP.SYNCS 0x989680 ;  /* 0x009896800000995d */ /* 0x004fea0003900000 */
[----:B------:R-:W2:Y:S02]  /*174d0*/  @!P1 SYNCS.PHASECHK.TRANS64 P1, [R12+URZ+0x16850], R5 ;  /* 0x016850050c0095a7 */ /* 0x000ea4000802007f */
[----:B--2---:R-:W-:Y:S05]  /*174e0*/  @!P1 BRA `(.L_x_13390) ;  /* 0xfffffffc00f09947 */ /* 0x004fea000383ffff */
[----:B------:R-:W-:Y:S05]  /*174f0*/  BRA `(.L_x_13389) ;  /* 0xffffff5400347947 */ /* 0x000fea000383ffff */
.L_x_13396:
[----:B------:R-:W-:Y:S02]  /*17500*/  IMAD.MOV.U32 R13, RZ, RZ, R41 ;  /* 0x000000ffff0d7224 */ /* 0x000fe400078e0029 */
[----:B------:R-:W-:Y:S02]  /*17510*/  IMAD.MOV.U32 R12, RZ, RZ, RZ ;  /* 0x000000ffff0c7224 */ /* 0x000fe400078e00ff */
[----:B------:R-:W-:Y:S02]  /*17520*/  IMAD.MOV.U32 R11, RZ, RZ, 0x181f ;  /* 0x0000181fff0b7424 */ /* 0x000fe400078e00ff */
[----:B------:R-:W-:Y:S02]  /*17530*/  IMAD.MOV.U32 R15, RZ, RZ, -0x1 ;  /* 0xffffffffff0f7424 */ /* 0x000fe400078e00ff */
[----:B------:R-:W-:-:S07]  /*17540*/  IMAD R42, R68, 0xc0, R70 ;  /* 0x000000c0442a7824 */ /* 0x000fce00078e0246 */
[----:B0----5:R-:W-:Y:S05]  /*17550*/  WARPSYNC.COLLECTIVE R15, `(.L_x_13566) ;  /* 0x000000000f087348 */ /* 0x021fea0003c00000 */
[----:B------:R1:W2:Y:S02]  /*17560*/  SHFL.IDX P6, R14, R13, R12, R11 ;  /* 0x0000000c0d0e7389 */ /* 0x0002a400000c000b */
[----:B012--5:R-:W-:Y:S01]  /*17570*/  ENDCOLLECTIVE ;  /* 0x000000000000791b */ /* 0x027fe20003800000 */
.L_x_13566:
[----:B------:R-:W-:Y:S01]  /*17580*/  IADD3 R20, R42, 0x30, RZ ;  /* 0x000000302a147810 */ /* 0x000fe20007ffe0ff */
[----:B------:R-:W-:Y:S02]  /*17590*/  IMAD.MOV.U32 R13, RZ, RZ, R40 ;  /* 0x000000ffff0d7224 */ /* 0x000fe400078e0028 */
[----:B------:R-:W-:-:S07]  /*175a0*/  IMAD.MOV.U32 R0, RZ, RZ, R14 ;  /* 0x000000ffff007224 */ /* 0x000fce00078e000e */
[----:B------:R-:W-:Y:S05]  /*175b0*/  WARPSYNC.COLLECTIVE R15, `(.L_x_13567) ;  /* 0x000000000f087348 */ /* 0x000fea0003c00000 */
[----:B------:R0:W1:Y:S02]  /*175c0*/  SHFL.IDX P6, R14, R13, R12, R11 ;  /* 0x0000000c0d0e7389 */ /* 0x00006400000c000b */
[----:B01----:R-:W-:Y:S01]  /*175d0*/  ENDCOLLECTIVE ;  /* 0x000000000000791b */ /* 0x003fe20003800000 */
.L_x_13567:
[----:B------:R-:W-:Y:S02]  /*175e0*/  ULDC UR4, c[0x0][0xac8] ;  /* 0x0002b20000047ab9 */ /* 0x000fe40000000800 */
[----:B------:R-:W-:-:S04]  /*175f0*/  ISETP.GE.AND P0, PT, R59, UR4, PT ;  /* 0x000000043b007c0c */ /* 0x000fc8000bf06270 */
[-C--:B------:R-:W-:Y:S01]  /*17600*/  ISETP.GE.OR P4, PT, R20, R61.reuse, P0 ;  /* 0x0000003d1400720c */ /* 0x080fe20000786670 */
[C---:B------:R-:W-:Y:S01]  /*17610*/  VIADD R20, R42.reuse, 0x60 ;  /* 0x000000602a147836 */ /* 0x040fe20000000000 */
[----:B------:R-:W-:-:S04]  /*17620*/  ISETP.GE.OR P3, PT, R42, R61, P0 ;  /* 0x0000003d2a00720c */ /* 0x000fc80000766670 */
[----:B------:R-:W-:Y:S01]  /*17630*/  ISETP.GE.OR P2, PT, R20, R61, P0 ;  /* 0x0000003d1400720c */ /* 0x000fe20000746670 */
[----:B------:R-:W-:Y:S02]  /*17640*/  IMAD.MOV.U32 R13, RZ, RZ, R41 ;  /* 0x000000ffff0d7224 */ /* 0x000fe400078e0029 */
[----:B------:R-:W-:Y:S01]  /*17650*/  IMAD.MOV.U32 R12, RZ, RZ, 0x1 ;  /* 0x00000001ff0c7424 */ /* 0x000fe200078e00ff */
[----:B------:R-:W-:-:S09]  /*17660*/  MOV R3, R14 ;  /* 0x0000000e00037202 */ /* 0x000fd20000000f00 */
[----:B------:R-:W-:Y:S05]  /*17670*/  WARPSYNC.COLLECTIVE R15, `(.L_x_13568) ;  /* 0x000000000f087348 */ /* 0x000fea0003c00000 */
[----:B------:R0:W1:Y:S02]  /*17680*/  SHFL.IDX P6, R14, R13, R12, R11 ;  /* 0x0000000c0d0e7389 */ /* 0x00006400000c000b */
[----:B01----:R-:W-:Y:S01]  /*17690*/  ENDCOLLECTIVE ;  /* 0x000000000000791b */ /* 0x003fe20003800000 */
.L_x_13568:
[----:B------:R-:W-:-:S04]  /*176a0*/  @!P3 LEA R32, P5, R59, R3, 0x1 ;  /* 0x000000033b20b211 */ /* 0x000fc800078a08ff */
[----:B------:R-:W-:Y:S01]  /*176b0*/  @!P3 LEA.HI.X R3, R59, R0, R58, 0x1, P5 ;  /* 0x000000003b03b211 */ /* 0x000fe200028f0c3a */
[----:B------:R-:W-:Y:S02]  /*176c0*/  IMAD.MOV.U32 R13, RZ, RZ, R40 ;  /* 0x000000ffff0d7224 */ /* 0x000fe400078e0028 */
[----:B------:R-:W-:-:S07]  /*176d0*/  IMAD.MOV.U32 R8, RZ, RZ, R14 ;  /* 0x000000ffff087224 */ /* 0x000fce00078e000e */
[----:B------:R-:W-:Y:S05]  /*176e0*/  WARPSYNC.COLLECTIVE R15, `(.L_x_13569) ;  /* 0x000000000f087348 */ /* 0x000fea0003c00000 */
[----:B------:R0:W1:Y:S02]  /*176f0*/  SHFL.IDX P6, R14, R13, R12, R11 ;  /* 0x0000000c0d0e7389 */ /* 0x00006400000c000b */
[----:B01----:R-:W-:Y:S01]  /*17700*/  ENDCOLLECTIVE ;  /* 0x000000000000791b */ /* 0x003fe20003800000 */
.L_x_13569:
[----:B------:R-:W-:Y:S02]  /*17710*/  IMAD.MOV.U32 R13, RZ, RZ, R41 ;  /* 0x000000ffff0d7224 */ /* 0x000fe400078e0029 */
[----:B------:R-:W-:Y:S02]  /*17720*/  IMAD.MOV.U32 R12, RZ, RZ, 0x2 ;  /* 0x00000002ff0c7424 */ /* 0x000fe400078e00ff */
[----:B------:R-:W-:-:S07]  /*17730*/  IMAD.MOV.U32 R9, RZ, RZ, R14 ;  /* 0x000000ffff097224 */ /* 0x000fce00078e000e */
[----:B------:R-:W-:Y:S05]  /*17740*/  WARPSYNC.COLLECTIVE R15, `(.L_x_13570) ;  /* 0x000000000f087348 */ /* 0x000fea0003c00000 */
[----:B------:R0:W1:Y:S02]  /*17750*/  SHFL.IDX P6, R14, R13, R12, R11 ;  /* 0x0000000c0d0e7389 */ /* 0x00006400000c000b */
[----:B01----:R-:W-:Y:S01]  /*17760*/  ENDCOLLECTIVE ;  /* 0x000000000000791b */ /* 0x003fe20003800000 */
.L_x_13570:
[----:B------:R-:W-:Y:S01]  /*17770*/  @!P4 LEA R20, P1, R59, R9, 0x1 ;  /* 0x000000093b14c211 */ /* 0x000fe200078208ff */
[----:B------:R-:W-:-:S03]  /*17780*/  @!P3 IMAD.MOV.U32 R9, RZ, RZ, R3 ;  /* 0x000000ffff09b224 */ /* 0x000fc600078e0003 */
[----:B------:R-:W-:Y:S01]  /*17790*/  @!P4 LEA.HI.X R21, R59, R8, R58, 0x1, P1 ;  /* 0x000000083b15c211 */ /* 0x000fe200008f0c3a */
[----:B------:R-:W-:-:S05]  /*177a0*/  @!P3 IMAD.MOV.U32 R8, RZ, RZ, R32 ;  /* 0x000000ffff08b224 */ /* 0x000fca00078e0020 */
[----:B------:R0:W-:Y:S01]  /*177b0*/  @!P3 ST.E.128 desc[UR42][R8.64], R4 ;  /* 0x000000040800b985 */ /* 0x0001e2000c101d2a */
[----:B------:R-:W-:-:S03]  /*177c0*/  IMAD.MOV.U32 R13, RZ, RZ, R40 ;  /* 0x000000ffff0d7224 */ /* 0x000fc600078e0028 */
[----:B------:R0:W-:Y:S01]  /*177d0*/  @!P4 ST.E.128 desc[UR42][R20.64], R24 ;  /* 0x000000181400c985 */ /* 0x0001e2000c101d2a */
[----:B------:R-:W-:-:S07]  /*177e0*/  IMAD.MOV.U32 R10, RZ, RZ, R14 ;  /* 0x000000ffff0a7224 */ /* 0x000fce00078e000e */
[----:B0-----:R-:W-:Y:S05]  /*177f0*/  WARPSYNC.COLLECTIVE R15, `(.L_x_13571) ;  /* 0x000000000f087348 */ /* 0x001fea0003c00000 */
[----:B------:R1:W2:Y:S02]  /*17800*/  SHFL.IDX P6, R14, R13, R12, R11 ;  /* 0x0000000c0d0e7389 */ /* 0x0002a400000c000b */
[----:B012---:R-:W-:Y:S01]  /*17810*/  ENDCOLLECTIVE ;  /* 0x000000000000791b */ /* 0x007fe20003800000 */
.L_x_13571:
[----:B------:R-:W-:Y:S02]  /*17820*/  IMAD.MOV.U32 R13, RZ, RZ, R41 ;  /* 0x000000ffff0d7224 */ /* 0x000fe400078e0029 */
[----:B------:R-:W-:Y:S01]  /*17830*/  IMAD.MOV.U32 R12, RZ, RZ, 0x3 ;  /* 0x00000003ff0c7424 */ /* 0x000fe200078e00ff */
[----:B------:R-:W-:-:S13]  /*17840*/  @!P2 LEA R43, P5, R59, R14, 0x1 ;  /* 0x0000000e3b2ba211 */ /* 0x000fda00078a08ff */
[----:B------:R-:W-:Y:S05]  /*17850*/  WARPSYNC.COLLECTIVE R15, `(.L_x_13572) ;  /* 0x000000000f087348 */ /* 0x000fea0003c00000 */
[----:B------:R0:W1:Y:S02]  /*17860*/  SHFL.IDX P6, R14, R13, R12, R11 ;  /* 0x0000000c0d0e7389 */ /* 0x00006400000c000b */
[----:B01----:R-:W-:Y:S01]  /*17870*/  ENDCOLLECTIVE ;  /* 0x000000000000791b */ /* 0x003fe20003800000 */
.L_x_13572:
[----:B------:R-:W-:Y:S01]  /*17880*/  @!P2 LEA.HI.X R10, R59, R10, R58, 0x1, P5 ;  /* 0x0000000a3b0aa211 */ /* 0x000fe200028f0c3a */
[----:B------:R-:W-:-:S03]  /*17890*/  @!P2 IMAD.MOV.U32 R4, RZ, RZ, R43 ;  /* 0x000000ffff04a224 */ /* 0x000fc600078e002b */
[----:B------:R-:W-:-:S05]  /*178a0*/  @!P2 MOV R5, R10 ;  /* 0x0000000a0005a202 */ /* 0x000fca0000000f00 */
[----:B------:R0:W-:Y:S01]  /*178b0*/  @!P2 ST.E.128 desc[UR42][R4.64], R28 ;  /* 0x0000001c0400a985 */ /* 0x0001e2000c101d2a */
[----:B------:R-:W-:Y:S02]  /*178c0*/  IMAD.MOV.U32 R13, RZ, RZ, R40 ;  /* 0x000000ffff0d7224 */ /* 0x000fe400078e0028 */
[----:B------:R-:W-:-:S07]  /*178d0*/  IMAD.MOV.U32 R0, RZ, RZ, R14 ;  /* 0x000000ffff007224 */ /* 0x000fce00078e000e */
[----:B0-----:R-:W-:Y:S05]  /*178e0*/  WARPSYNC.COLLECTIVE R15, `(.L_x_13573) ;  /* 0x000000000f087348 */ /* 0x001fea0003c00000 */
[----:B------:R1:W2:Y:S02]  /*178f0*/  SHFL.IDX P6, R14, R13, R12, R11 ;  /* 0x0000000c0d0e7389 */ /* 0x0002a400000c000b */
[----:B012---:R-:W-:Y:S01]  /*17900*/  ENDCOLLECTIVE ;  /* 0x000000000000791b */ /* 0x007fe20003800000 */
.L_x_13573:
[----:B------:R-:W-:Y:S05]  /*17910*/  BRA `(.L_x_13574) ;  /* 0xffffff6800787947 */ /* 0x000fea000383ffff */
.L_x_13398:
[----:B------:R-:W-:Y:S02]  /*17920*/  IMAD.MOV.U32 R13, RZ, RZ, R4 ;  /* 0x000000ffff0d7224 */ /* 0x000fe400078e0004 */
[----:B------:R-:W-:Y:S02]  /*17930*/  IMAD.MOV.U32 R12, RZ, RZ, RZ ;  /* 0x000000ffff0c7224 */ /* 0x000fe400078e00ff */
[----:B------:R-:W-:Y:S02]  /*17940*/  IMAD.MOV.U32 R11, RZ, RZ, 0x1c1f ;  /* 0x00001c1fff0b7424 */ /* 0x000fe400078e00ff */
[----:B------:R-:W-:-:S07]  /*17950*/  IMAD.MOV.U32 R15, RZ, RZ, -0x1 ;  /* 0xffffffffff0f7424 */ /* 0x000fce00078e00ff */
[----:B------:R-:W-:Y:S05]  /*17960*/  WARPSYNC.COLLECTIVE R15, `(.L_x_13575) ;  /* 0x000000000f087348 */ /* 0x000fea0003c00000 */
[----:B------:R0:W1:Y:S02]  /*17970*/  SHFL.IDX P6, R14, R13, R12, R11 ;  /* 0x0000000c0d0e7389 */ /* 0x00006400000c000b */
[----:B01----:R-:W-:Y:S01]  /*17980*/  ENDCOLLECTIVE ;  /* 0x000000000000791b */ /* 0x003fe20003800000 */
.L_x_13575:
[----:B------:R-:W-:Y:S02]  /*17990*/  IMAD.MOV.U32 R13, RZ, RZ, R0 ;  /* 0x000000ffff0d7224 */ /* 0x000fe400078e0000 */
[----:B------:R-:W-:-:S07]  /*179a0*/  IMAD.MOV.U32 R3, RZ, RZ, R14 ;  /* 0x000000ffff037224 */ /* 0x000fce00078e000e */
[----:B------:R-:W-:Y:S05]  /*179b0*/  WARPSYNC.COLLECTIVE R15, `(.L_x_13576) ;  /* 0x000000000f087348 */ /* 0x000fea0003c00000 */
[----:B------:R0:W1:Y:S02]  /*179c0*/  SHFL.IDX P6, R14, R13, R12, R11 ;  /* 0x0000000c0d0e7389 */ /* 0x00006400000c000b */
[----:B01----:R-:W-:Y:S01]  /*179d0*/  ENDCOLLECTIVE ;  /* 0x000000000000791b */ /* 0x003fe20003800000 */
.L_x_13576:
[----:B------:R-:W-:Y:S05]  /*179e0*/  BRA `(.L_x_13577) ;  /* 0xffffff6c00547947 */ /* 0x000fea000383ffff */
.L_x_13401:
[----:B------:R-:W-:Y:S01]  /*179f0*/  BSSY B1, `(.L_x_13578) ;  /* 0x0000008000017945 */ /* 0x000fe20003800000 */
[----:B---3--:R-:W-:Y:S01]  /*17a00*/  IMAD.MOV.U32 R13, RZ, RZ, R4 ;  /* 0x000000ffff0d7224 */ /* 0x008fe200078e0004 */
[----:B------:R-:W-:Y:S01]  /*17a10*/  MOV R11, 0x1c1f ;  /* 0x00001c1f000b7802 */ /* 0x000fe20000000f00 */
[----:B------:R-:W-:Y:S02]  /*17a20*/  IMAD.MOV.U32 R12, RZ, RZ, 0x1 ;  /* 0x00000001ff0c7424 */ /* 0x000fe400078e00ff */
[----:B------:R-:W-:-:S07]  /*17a30*/  IMAD.MOV.U32 R15, RZ, RZ, -0x1 ;  /* 0xffffffffff0f7424 */ /* 0x000fce00078e00ff */
[----:B012---:R-:W-:Y:S05]  /*17a40*/  WARPSYNC.COLLECTIVE R15, `(.L_x_13579) ;  /* 0x000000000f087348 */ /* 0x007fea0003c00000 */
[----:B--2---:R2:W3:Y:S02]  /*17a50*/  SHFL.IDX P6, R14, R13, R12, R11 ;  /* 0x0000000c0d0e7389 */ /* 0x0044e400000c000b */
[----:B0123--:R-:W-:Y:S01]  /*17a60*/  ENDCOLLECTIVE ;  /* 0x000000000000791b */ /* 0x00ffe20003800000 */
.L_x_13579:
[----:B------:R-:W-:Y:S05]  /*17a70*/  BSYNC B1 ;  /* 0x0000000000017941 */ /* 0x000fea0003800000 */
.L_x_13578:
        /* <DEDUP_REMOVED lines=8> */
.L_x_13580:
[----:B------:R-:W-:Y:S05]  /*17b00*/  BRA `(.L_x_13581) ;  /* 0xffffff6c00b07947 */ /* 0x000fea000383ffff */
.L_x_13405:
[----:B------:R-:W-:Y:S01]  /*17b10*/  IMAD.MOV.U32 R13, RZ, RZ, R20 ;  /* 0x000000ffff0d7224 */ /* 0x000fe200078e0014 */
[----:B------:R-:W-:Y:S01]  /*17b20*/  MOV R11, 0x181f ;  /* 0x0000181f000b7802 */ /* 0x000fe20000000f00 */
[----:B------:R-:W-:Y:S02]  /*17b30*/  IMAD.MOV.U32 R12, RZ, RZ, RZ ;  /* 0x000000ffff0c7224 */ /* 0x000fe400078e00ff */
[----:B------:R-:W-:Y:S02]  /*17b40*/  IMAD.MOV.U32 R15, RZ, RZ, -0x1 ;  /* 0xffffffffff0f7424 */ /* 0x000fe400078e00ff */
[----:B------:R-:W-:Y:S02]  /*17b50*/  IMAD R24, R27, 0xc0, R28 ;  /* 0x000000c01b187824 */ /* 0x000fe400078e021c */
[----:B------:R-:W-:-:S07]  /*17b60*/  IMAD R21, R25, R8, RZ ;  /* 0x0000000819157224 */ /* 0x000fce00078e02ff */
[----:B---3--:R-:W-:Y:S05]  /*17b70*/  WARPSYNC.COLLECTIVE R15, `(.L_x_13582) ;  /* 0x000000000f087348 */ /* 0x008fea0003c00000 */
[----:B------:R0:W1:Y:S02]  /*17b80*/  SHFL.IDX P6, R14, R13, R12, R11 ;  /* 0x0000000c0d0e7389 */ /* 0x00006400000c000b */
[----:B01-3--:R-:W-:Y:S01]  /*17b90*/  ENDCOLLECTIVE ;  /* 0x000000000000791b */ /* 0x00bfe20003800000 */
.L_x_13582:
[C---:B------:R-:W-:Y:S01]  /*17ba0*/  VIADD R8, R24.reuse, 0x30 ;  /* 0x0000003018087836 */ /* 0x040fe20000000000 */
[----:B------:R-:W-:-:S04]  /*17bb0*/  ISETP.GE.OR P3, PT, R24, R21, P0 ;  /* 0x000000151800720c */ /* 0x000fc80000766670 */
[----:B------:R-:W-:Y:S01]  /*17bc0*/  ISETP.GE.OR P4, PT, R8, R21, P0 ;  /* 0x000000150800720c */ /* 0x000fe20000786670 */
[----:B------:R-:W-:-:S05]  /*17bd0*/  VIADD R8, R24, 0x60 ;  /* 0x0000006018087836 */ /* 0x000fca0000000000 */
[----:B------:R-:W-:Y:S01]  /*17be0*/  ISETP.GE.OR P2, PT, R8, R21, P0 ;  /* 0x000000150800720c */ /* 0x000fe20000746670 */
[----:B------:R-:W-:Y:S02]  /*17bf0*/  IMAD.MOV.U32 R13, RZ, RZ, R7 ;  /* 0x000000ffff0d7224 */ /* 0x000fe400078e0007 */
[----:B------:R-:W-:-:S10]  /*17c00*/  IMAD.MOV.U32 R0, RZ, RZ, R14 ;  /* 0x000000ffff007224 */ /* 0x000fd400078e000e */
[----:B------:R-:W-:Y:S05]  /*17c10*/  WARPSYNC.COLLECTIVE R15, `(.L_x_13583) ;  /* 0x000000000f087348 */ /* 0x000fea0003c00000 */
[----:B------:R0:W1:Y:S02]  /*17c20*/  SHFL.IDX P6, R14, R13, R12, R11 ;  /* 0x0000000c0d0e7389 */ /* 0x00006400000c000b */
[----:B01----:R-:W-:Y:S01]  /*17c30*/  ENDCOLLECTIVE ;  /* 0x000000000000791b */ /* 0x003fe20003800000 */
.L_x_13583:
[----:B------:R-:W-:Y:S02]  /*17c40*/  IMAD.MOV.U32 R13, RZ, RZ, R20 ;  /* 0x000000ffff0d7224 */ /* 0x000fe400078e0014 */
[----:B------:R-:W-:Y:S02]  /*17c50*/  IMAD.MOV.U32 R12, RZ, RZ, 0x1 ;  /* 0x00000001ff0c7424 */ /* 0x000fe400078e00ff */
[----:B------:R-:W-:-:S07]  /*17c60*/  IMAD.MOV.U32 R3, RZ, RZ, R14 ;  /* 0x000000ffff037224 */ /* 0x000fce00078e000e */
[----:B------:R-:W-:Y:S05]  /*17c70*/  WARPSYNC.COLLECTIVE R15, `(.L_x_13584) ;  /* 0x000000000f087348 */ /* 0x000fea0003c00000 */
[----:B------:R0:W1:Y:S02]  /*17c80*/  SHFL.IDX P6, R14, R13, R12, R11 ;  /* 0x0000000c0d0e7389 */ /* 0x00006400000c000b */
[----:B01----:R-:W-:Y:S01]  /*17c90*/  ENDCOLLECTIVE ;  /* 0x000000000000791b */ /* 0x003fe20003800000 */
.L_x_13584:
[----:B------:R-:W-:-:S04]  /*17ca0*/  @!P3 LEA R10, P5, R59, R3, 0x1 ;  /* 0x000000033b0ab211 */ /* 0x000fc800078a08ff */
[----:B------:R-:W-:Y:S01]  /*17cb0*/  @!P3 LEA.HI.X R3, R59, R0, R58, 0x1, P5 ;  /* 0x000000003b03b211 */ /* 0x000fe200028f0c3a */
[----:B------:R-:W-:Y:S02]  /*17cc0*/  IMAD.MOV.U32 R13, RZ, RZ, R7 ;  /* 0x000000ffff0d7224 */ /* 0x000fe400078e0007 */
[----:B------:R-:W-:-:S07]  /*17cd0*/  IMAD.MOV.U32 R4, RZ, RZ, R14 ;  /* 0x000000ffff047224 */ /* 0x000fce00078e000e */
[----:B------:R-:W-:Y:S05]  /*17ce0*/  WARPSYNC.COLLECTIVE R15, `(.L_x_13585) ;  /* 0x000000000f087348 */ /* 0x000fea0003c00000 */
[----:B------:R0:W1:Y:S02]  /*17cf0*/  SHFL.IDX P6, R14, R13, R12, R11 ;  /* 0x0000000c0d0e7389 */ /* 0x00006400000c000b */
[----:B01----:R-:W-:Y:S01]  /*17d00*/  ENDCOLLECTIVE ;  /* 0x000000000000791b */ /* 0x003fe20003800000 */
.L_x_13585:
[----:B------:R-:W-:Y:S02]  /*17d10*/  IMAD.MOV.U32 R13, RZ, RZ, R20 ;  /* 0x000000ffff0d7224 */ /* 0x000fe400078e0014 */
[----:B------:R-:W-:Y:S01]  /*17d20*/  IMAD.MOV.U32 R12, RZ, RZ, 0x2 ;  /* 0x00000002ff0c7424 */ /* 0x000fe200078e00ff */
[----:B------:R-:W-:-:S07]  /*17d30*/  MOV R5, R14 ;  /* 0x0000000e00057202 */ /* 0x000fce0000000f00 */
[----:B------:R-:W-:Y:S05]  /*17d40*/  WARPSYNC.COLLECTIVE R15, `(.L_x_13586) ;  /* 0x000000000f087348 */ /* 0x000fea0003c00000 */
[----:B------:R0:W1:Y:S02]  /*17d50*/  SHFL.IDX P6, R14, R13, R12, R11 ;  /* 0x0000000c0d0e7389 */ /* 0x00006400000c000b */
[----:B01----:R-:W-:Y:S01]  /*17d60*/  ENDCOLLECTIVE ;  /* 0x000000000000791b */ /* 0x003fe20003800000 */
.L_x_13586:
[----:B------:R-:W-:-:S04]  /*17d70*/  @!P4 LEA R8, P1, R59, R5, 0x1 ;  /* 0x000000053b08c211 */ /* 0x000fc800078208ff */
[----:B------:R-:W-:Y:S01]  /*17d80*/  @!P4 LEA.HI.X R9, R59, R4, R58, 0x1, P1 ;  /* 0x000000043b09c211 */ /* 0x000fe200008f0c3a */
[----:B------:R-:W-:Y:S02]  /*17d90*/  IMAD.MOV.U32 R13, RZ, RZ, R7 ;  /* 0x000000ffff0d7224 */ /* 0x000fe400078e0007 */
[----:B------:R-:W-:-:S07]  /*17da0*/  IMAD.MOV.U32 R6, RZ, RZ, R14 ;  /* 0x000000ffff067224 */ /* 0x000fce00078e000e */
[----:B------:R-:W-:Y:S05]  /*17db0*/  WARPSYNC.COLLECTIVE R15, `(.L_x_13587) ;  /* 0x000000000f087348 */ /* 0x000fea0003c00000 */
[----:B------:R0:W1:Y:S02]  /*17dc0*/  SHFL.IDX P6, R14, R13, R12, R11 ;  /* 0x0000000c0d0e7389 */ /* 0x00006400000c000b */
[----:B01----:R-:W-:Y:S01]  /*17dd0*/  ENDCOLLECTIVE ;  /* 0x000000000000791b */ /* 0x003fe20003800000 */
.L_x_13587:
[----:B------:R-:W-:Y:S01]  /*17de0*/  @!P3 IMAD.MOV.U32 R11, RZ, RZ, R3 ;  /* 0x000000ffff0bb224 */ /* 0x000fe200078e0003 */
[----:B------:R-:W-:Y:S01]  /*17df0*/  MOV R12, 0x3 ;  /* 0x00000003000c7802 */ /* 0x000fe20000000f00 */
[----:B------:R-:W-:-:S03]  /*17e00*/  IMAD.MOV.U32 R13, RZ, RZ, R20 ;  /* 0x000000ffff0d7224 */ /* 0x000fc600078e0014 */
[----:B------:R0:W-:Y:S04]  /*17e10*/  @!P3 ST.E.128 desc[UR42][R10.64], RZ ;  /* 0x000000ff0a00b985 */ /* 0x0001e8000c101d2a */
[----:B------:R1:W-:Y:S01]  /*17e20*/  @!P4 ST.E.128 desc[UR42][R8.64], RZ ;  /* 0x000000ff0800c985 */ /* 0x0003e2000c101d2a */
[----:B------:R-:W-:-:S04]  /*17e30*/  @!P2 LEA R25, P5, R59, R14, 0x1 ;  /* 0x0000000e3b19a211 */ /* 0x000fc800078a08ff */
[----:B------:R-:W-:Y:S01]  /*17e40*/  @!P2 LEA.HI.X R5, R59, R6, R58, 0x1, P5 ;  /* 0x000000063b05a211 */ /* 0x000fe200028f0c3a */
[----:B0-----:R-:W-:Y:S02]  /*17e50*/  IMAD.MOV.U32 R11, RZ, RZ, 0x181f ;  /* 0x0000181fff0b7424 */ /* 0x001fe400078e00ff */
[----:B------:R-:W-:-:S07]  /*17e60*/  @!P2 IMAD.MOV.U32 R4, RZ, RZ, R25 ;  /* 0x000000ffff04a224 */ /* 0x000fce00078e0019 */
[----:B-1----:R-:W-:Y:S05]  /*17e70*/  WARPSYNC.COLLECTIVE R15, `(.L_x_13588) ;  /* 0x000000000f087348 */ /* 0x002fea0003c00000 */
[----:B------:R0:W2:Y:S02]  /*17e80*/  SHFL.IDX P6, R14, R13, R12, R11 ;  /* 0x0000000c0d0e7389 */ /* 0x0000a400000c000b */
[----:B012---:R-:W-:Y:S01]  /*17e90*/  ENDCOLLECTIVE ;  /* 0x000000000000791b */ /* 0x007fe20003800000 */
.L_x_13588:
[----:B------:R0:W-:Y:S01]  /*17ea0*/  @!P2 ST.E.128 desc[UR42][R4.64], RZ ;  /* 0x000000ff0400a985 */ /* 0x0001e2000c101d2a */
[----:B------:R-:W-:Y:S02]  /*17eb0*/  IMAD.MOV.U32 R13, RZ, RZ, R7 ;  /* 0x000000ffff0d7224 */ /* 0x000fe400078e0007 */
[----:B------:R-:W-:-:S07]  /*17ec0*/  IMAD.MOV.U32 R0, RZ, RZ, R14 ;  /* 0x000000ffff007224 */ /* 0x000fce00078e000e */
[----:B0-----:R-:W-:Y:S05]  /*17ed0*/  WARPSYNC.COLLECTIVE R15, `(.L_x_13589) ;  /* 0x000000000f087348 */ /* 0x001fea0003c00000 */
[----:B------:R1:W2:Y:S02]  /*17ee0*/  SHFL.IDX P6, R14, R13, R12, R11 ;  /* 0x0000000c0d0e7389 */ /* 0x0002a400000c000b */
[----:B012---:R-:W-:Y:S01]  /*17ef0*/  ENDCOLLECTIVE ;  /* 0x000000000000791b */ /* 0x007fe20003800000 */
.L_x_13589:
[----:B------:R-:W-:Y:S05]  /*17f00*/  BRA `(.L_x_13590) ;  /* 0xffffff7400d07947 */ /* 0x000fea000383ffff */
.L_x_13422:
        /* <DEDUP_REMOVED lines=11> */
.L_x_13592:
[----:B------:R-:W-:Y:S05]  /*17fc0*/  BSYNC B1 ;  /* 0x0000000000017941 */ /* 0x000fea0003800000 */
.L_x_13591:
[----:B------:R-:W-:Y:S05]  /*17fd0*/  BRA `(.L_x_13593) ;  /* 0xffffff8c00807947 */ /* 0x000fea000383ffff */
.L_x_13424:
[----:B------:R-:W-:Y:S01]  /*17fe0*/  BSSY B1, `(.L_x_13594) ;  /* 0x0000006000017945 */ /* 0x000fe20003800000 */
[----:B------:R-:W-:-:S07]  /*17ff0*/  MOV R15, 0xffffffff ;  /* 0xffffffff000f7802 */ /* 0x000fce0000000f00 */
[----:B0-----:R-:W-:Y:S05]  /*18000*/  WARPSYNC.COLLECTIVE R15, `(.L_x_13595) ;  /* 0x000000000f0c7348 */ /* 0x001fea0003c00000 */
[----:B------:R-:W-:Y:S02]  /*18010*/  ELECT P6, UR62, PT ;  /* 0x00000000003e782f */ /* 0x000fe400038c0000 */
[----:B------:R-:W-:Y:S01]  /*18020*/  MOV R14, UR62 ;  /* 0x0000003e000e7c02 */ /* 0x000fe20008000f00 */
[----:B0-----:R-:W-:Y:S10]  /*18030*/  ENDCOLLECTIVE ;  /* 0x000000000000791b */ /* 0x001ff40003800000 */
.L_x_13595:
[----:B------:R-:W-:Y:S05]  /*18040*/  BSYNC B1 ;  /* 0x0000000000017941 */ /* 0x000fea0003800000 */
.L_x_13594:
[----:B------:R-:W-:Y:S05]  /*18050*/  BRA `(.L_x_13423) ;  /* 0xffffff8c00787947 */ /* 0x000fea000383ffff */
.L_x_13426:
[----:B0-----:R0:W1:Y:S02]  /*18060*/  SYNCS.PHASECHK.TRANS64.TRYWAIT P0, [R16+URZ+0x16820], R6 ;  /* 0x01682006100075a7 */ /* 0x001064000800017f */
[----:B-1----:R-:W-:Y:S05]  /*18070*/  @!P0 NANOSLEEP.SYNCS 0x989680 ;  /* 0x009896800000895d */ /* 0x002fea0003900000 */
[----:B------:R-:W1:Y:S02]  /*18080*/  @!P0 SYNCS.PHASECHK.TRANS64 P0, [R16+URZ+0x16820], R6 ;  /* 0x01682006100085a7 */ /* 0x000e64000800007f */
[----:B-1----:R-:W-:Y:S05]  /*18090*/  @!P0 BRA `(.L_x_13426) ;  /* 0xfffffffc00f08947 */ /* 0x002fea000383ffff */
[----:B------:R-:W-:Y:S05]  /*180a0*/  BRA `(.L_x_13596) ;  /* 0xffffff8c00887947 */ /* 0x000fea000383ffff */
.L_x_13430:
[----:B0-----:R0:W1:Y:S02]  /*180b0*/  SYNCS.PHASECHK.TRANS64.TRYWAIT P0, [R6+URZ+0x168a0], R10 ;  /* 0x0168a00a060075a7 */ /* 0x001064000800017f */
[----:B-1----:R-:W-:Y:S05]  /*180c0*/  @!P0 NANOSLEEP.SYNCS 0x989680 ;  /* 0x009896800000895d */ /* 0x002fea0003900000 */
[----:B------:R-:W1:Y:S02]  /*180d0*/  @!P0 SYNCS.PHASECHK.TRANS64 P0, [R6+URZ+0x168a0], R10 ;  /* 0x0168a00a060085a7 */ /* 0x000e64000800007f */
[----:B-1----:R-:W-:Y:S05]  /*180e0*/  @!P0 BRA `(.L_x_13430) ;  /* 0xfffffffc00f08947 */ /* 0x002fea000383ffff */
[----:B------:R-:W-:Y:S05]  /*180f0*/  BRA `(.L_x_13597) ;  /* 0xffffff8c00a47947 */ /* 0x000fea000383ffff */
.L_x_13435:
[----:B-1----:R1:W2:Y:S02]  /*18100*/  SYNCS.PHASECHK.TRANS64.TRYWAIT P0, [R6+URZ+0x168c0], R10 ;  /* 0x0168c00a060075a7 */ /* 0x0022a4000800017f */
[----:B--2---:R-:W-:Y:S05]  /*18110*/  @!P0 NANOSLEEP.SYNCS 0x989680 ;  /* 0x009896800000895d */ /* 0x004fea0003900000 */
[----:B------:R-:W2:Y:S02]  /*18120*/  @!P0 SYNCS.PHASECHK.TRANS64 P0, [R6+URZ+0x168c0], R10 ;  /* 0x0168c00a060085a7 */ /* 0x000ea4000800007f */
[----:B--2---:R-:W-:Y:S05]  /*18130*/  @!P0 BRA `(.L_x_13435) ;  /* 0xfffffffc00f08947 */ /* 0x004fea000383ffff */
[----:B------:R-:W-:Y:S05]  /*18140*/  BRA `(.L_x_13598) ;  /* 0xffffff9000247947 */ /* 0x000fea000383ffff */
.L_x_13442:
[----:B-1----:R1:W2:Y:S02]  /*18150*/  SYNCS.PHASECHK.TRANS64.TRYWAIT P2, [R6+URZ+0x168a0], R7 ;  /* 0x0168a007060075a7 */ /* 0x0022a4000804017f */
[----:B--2---:R-:W-:Y:S05]  /*18160*/  @!P2 NANOSLEEP.SYNCS 0x989680 ;  /* 0x009896800000a95d */ /* 0x004fea0003900000 */
[----:B------:R-:W2:Y:S02]  /*18170*/  @!P2 SYNCS.PHASECHK.TRANS64 P2, [R6+URZ+0x168a0], R7 ;  /* 0x0168a0070600a5a7 */ /* 0x000ea4000804007f */
[----:B--2---:R-:W-:Y:S05]  /*18180*/  @!P2 BRA `(.L_x_13442) ;  /* 0xfffffffc00f0a947 */ /* 0x004fea000383ffff */
[----:B------:R-:W-:Y:S05]  /*18190*/  BRA `(.L_x_13599) ;  /* 0xffffff9000f07947 */ /* 0x000fea000383ffff */
.L_x_13447:
[----:B0-----:R0:W2:Y:S02]  /*181a0*/  SYNCS.PHASECHK.TRANS64.TRYWAIT P2, [R6+URZ+0x168c0], R7 ;  /* 0x0168c007060075a7 */ /* 0x0010a4000804017f */
[----:B--2---:R-:W-:Y:S05]  /*181b0*/  @!P2 NANOSLEEP.SYNCS 0x989680 ;  /* 0x009896800000a95d */ /* 0x004fea0003900000 */
[----:B------:R-:W2:Y:S02]  /*181c0*/  @!P2 SYNCS.PHASECHK.TRANS64 P2, [R6+URZ+0x168c0], R7 ;  /* 0x0168c0070600a5a7 */ /* 0x000ea4000804007f */
[----:B--2---:R-:W-:Y:S05]  /*181d0*/  @!P2 BRA `(.L_x_13447) ;  /* 0xfffffffc00f0a947 */ /* 0x004fea000383ffff */
[----:B------:R-:W-:Y:S05]  /*181e0*/  BRA `(.L_x_13600) ;  /* 0xffffff9400687947 */ /* 0x000fea000383ffff */
.L_x_13462:
        /* <DEDUP_REMOVED lines=11> */
.L_x_13602:
[----:B------:R-:W-:Y:S05]  /*182a0*/  BSYNC B0 ;  /* 0x0000000000007941 */ /* 0x000fea0003800000 */
.L_x_13601:
[----:B------:R-:W-:Y:S05]  /*182b0*/  BRA `(.L_x_13603) ;  /* 0xffffffa000787947 */ /* 0x000fea000383ffff */
.L_x_13465:
[----:B0-----:R0:W1:Y:S02]  /*182c0*/  SYNCS.PHASECHK.TRANS64.TRYWAIT P0, [R3+URZ+0x16840], R4 ;  /* 0x01684004030075a7 */ /* 0x001064000800017f */
[----:B-1----:R-:W-:Y:S05]  /*182d0*/  @!P0 NANOSLEEP.SYNCS 0x989680 ;  /* 0x009896800000895d */ /* 0x002fea0003900000 */
[----:B------:R-:W1:Y:S02]  /*182e0*/  @!P0 SYNCS.PHASECHK.TRANS64 P0, [R3+URZ+0x16840], R4 ;  /* 0x01684004030085a7 */ /* 0x000e64000800007f */
[----:B-1----:R-:W-:Y:S05]  /*182f0*/  @!P0 BRA `(.L_x_13465) ;  /* 0xfffffffc00f08947 */ /* 0x002fea000383ffff */
[----:B------:R-:W-:Y:S05]  /*18300*/  BRA `(.L_x_13604) ;  /* 0xffffffa000c87947 */ /* 0x000fea000383ffff */
.L_x_13466:
        /* <DEDUP_REMOVED lines=8> */
.L_x_13606:
[----:B------:R-:W-:Y:S05]  /*18390*/  BSYNC B0 ;  /* 0x0000000000007941 */ /* 0x000fea0003800000 */
.L_x_13605:
[----:B------:R-:W-:Y:S01]  /*183a0*/  IMAD.MOV.U32 R13, RZ, RZ, R0 ;  /* 0x000000ffff0d7224 */ /* 0x000fe200078e0000 */
[----:B------:R-:W-:Y:S01]  /*183b0*/  MOV R6, R14 ;  /* 0x0000000e00067202 */ /* 0x000fe20000000f00 */
[----:B------:R-:W-:Y:S02]  /*183c0*/  IMAD.MOV.U32 R12, RZ, RZ, RZ ;  /* 0x000000ffff0c7224 */ /* 0x000fe400078e00ff */
[----:B------:R-:W-:Y:S02]  /*183d0*/  IMAD.MOV.U32 R11, RZ, RZ, 0x181f ;  /* 0x0000181fff0b7424 */ /* 0x000fe400078e00ff */
[----:B------:R-:W-:Y:S02]  /*183e0*/  IMAD.MOV.U32 R15, RZ, RZ, -0x1 ;  /* 0xffffffffff0f7424 */ /* 0x000fe400078e00ff */
[----:B------:R-:W-:-:S07]  /*183f0*/  @P0 IMAD R8, R5, 0x2, R16 ;  /* 0x0000000205080824 */ /* 0x000fce00078e0210 */
[----:B------:R-:W-:Y:S05]  /*18400*/  WARPSYNC.COLLECTIVE R15, `(.L_x_13607) ;  /* 0x000000000f087348 */ /* 0x000fea0003c00000 */
[----:B------:R0:W1:Y:S02]  /*18410*/  SHFL.IDX P6, R14, R13, R12, R11 ;  /* 0x0000000c0d0e7389 */ /* 0x00006400000c000b */
[----:B01----:R-:W-:Y:S01]  /*18420*/  ENDCOLLECTIVE ;  /* 0x000000000000791b */ /* 0x003fe20003800000 */
.L_x_13607:
[----:B------:R-:W-:Y:S01]  /*18430*/  IMAD.MOV.U32 R13, RZ, RZ, R2 ;  /* 0x000000ffff0d7224 */ /* 0x000fe200078e0002 */
[----:B------:R-:W-:Y:S01]  /*18440*/  MOV R12, 0x1 ;  /* 0x00000001000c7802 */ /* 0x000fe20000000f00 */
[----:B------:R-:W-:-:S07]  /*18450*/  IMAD.MOV.U32 R7, RZ, RZ, R14 ;  /* 0x000000ffff077224 */ /* 0x000fce00078e000e */
[----:B------:R-:W-:Y:S05]  /*18460*/  WARPSYNC.COLLECTIVE R15, `(.L_x_13608) ;  /* 0x000000000f087348 */ /* 0x000fea0003c00000 */
[----:B------:R0:W1:Y:S02]  /*18470*/  SHFL.IDX P6, R14, R13, R12, R11 ;  /* 0x0000000c0d0e7389 */ /* 0x00006400000c000b */
[----:B01----:R-:W-:Y:S01]  /*18480*/  ENDCOLLECTIVE ;  /* 0x000000000000791b */ /* 0x003fe20003800000 */
.L_x_13608:
        /* <DEDUP_REMOVED lines=15> */
.L_x_13609:
[----:B------:R-:W-:Y:S02]  /*18580*/  @P0 IMAD R8, R5, 0x2, R16 ;  /* 0x0000000205080824 */ /* 0x000fe400078e0210 */
[----:B------:R-:W-:Y:S02]  /*18590*/  IMAD.MOV.U32 R13, RZ, RZ, R2 ;  /* 0x000000ffff0d7224 */ /* 0x000fe400078e0002 */
[----:B------:R-:W-:Y:S02]  /*185a0*/  IMAD.MOV.U32 R12, RZ, RZ, 0x2 ;  /* 0x00000002ff0c7424 */ /* 0x000fe400078e00ff */
[----:B------:R-:W-:-:S07]  /*185b0*/  IMAD.MOV.U32 R7, RZ, RZ, R14 ;  /* 0x000000ffff077224 */ /* 0x000fce00078e000e */
[----:B------:R-:W-:Y:S05]  /*185c0*/  WARPSYNC.COLLECTIVE R15, `(.L_x_13610) ;  /* 0x000000000f087348 */ /* 0x000fea0003c00000 */
[----:B------:R0:W1:Y:S02]  /*185d0*/  SHFL.IDX P6, R14, R13, R12, R11 ;  /* 0x0000000c0d0e7389 */ /* 0x00006400000c000b */
[----:B01----:R-:W-:Y:S01]  /*185e0*/  ENDCOLLECTIVE ;  /* 0x000000000000791b */ /* 0x003fe20003800000 */
.L_x_13610:
        /* <DEDUP_REMOVED lines=15> */
.L_x_13611:
[----:B------:R-:W-:Y:S02]  /*186e0*/  @P0 IMAD R8, R5, 0x2, R16 ;  /* 0x0000000205080824 */ /* 0x000fe400078e0210 */
[----:B------:R-:W-:Y:S02]  /*186f0*/  IMAD.MOV.U32 R13, RZ, RZ, R2 ;  /* 0x000000ffff0d7224 */ /* 0x000fe400078e0002 */
[----:B------:R-:W-:Y:S02]  /*18700*/  IMAD.MOV.U32 R12, RZ, RZ, 0x3 ;  /* 0x00000003ff0c7424 */ /* 0x000fe400078e00ff */
[----:B------:R-:W-:-:S07]  /*18710*/  IMAD.MOV.U32 R7, RZ, RZ, R14 ;  /* 0x000000ffff077224 */ /* 0x000fce00078e000e */
[----:B------:R-:W-:Y:S05]  /*18720*/  WARPSYNC.COLLECTIVE R15, `(.L_x_13612) ;  /* 0x000000000f087348 */ /* 0x000fea0003c00000 */
[----:B------:R0:W1:Y:S02]  /*18730*/  SHFL.IDX P6, R14, R13, R12, R11 ;  /* 0x0000000c0d0e7389 */ /* 0x00006400000c000b */
[----:B01----:R-:W-:Y:S01]  /*18740*/  ENDCOLLECTIVE ;  /* 0x000000000000791b */ /* 0x003fe20003800000 */
.L_x_13612:
        /* <DEDUP_REMOVED lines=15> */
.L_x_13613:
[----:B------:R-:W-:Y:S02]  /*18840*/  @P0 IMAD R8, R5, 0x2, R16 ;  /* 0x0000000205080824 */ /* 0x000fe400078e0210 */
[----:B------:R-:W-:Y:S02]  /*18850*/  IMAD.MOV.U32 R13, RZ, RZ, R2 ;  /* 0x000000ffff0d7224 */ /* 0x000fe400078e0002 */
[----:B------:R-:W-:Y:S02]  /*18860*/  IMAD.MOV.U32 R12, RZ, RZ, 0x4 ;  /* 0x00000004ff0c7424 */ /* 0x000fe400078e00ff */
[----:B------:R-:W-:-:S07]  /*18870*/  IMAD.MOV.U32 R7, RZ, RZ, R14 ;  /* 0x000000ffff077224 */ /* 0x000fce00078e000e */
[----:B------:R-:W-:Y:S05]  /*18880*/  WARPSYNC.COLLECTIVE R15, `(.L_x_13614) ;  /* 0x000000000f087348 */ /* 0x000fea0003c00000 */
[----:B------:R0:W1:Y:S02]  /*18890*/  SHFL.IDX P6, R14, R13, R12, R11 ;  /* 0x0000000c0d0e7389 */ /* 0x00006400000c000b */
[----:B01----:R-:W-:Y:S01]  /*188a0*/  ENDCOLLECTIVE ;  /* 0x000000000000791b */ /* 0x003fe20003800000 */
.L_x_13614:
        /* <DEDUP_REMOVED lines=15> */
.L_x_13615:
[----:B------:R-:W-:Y:S01]  /*189a0*/  @P0 IMAD R8, R5, 0x2, R16 ;  /* 0x0000000205080824 */ /* 0x000fe200078e0210 */
[----:B------:R-:W-:Y:S01]  /*189b0*/  MOV R13, R2 ;  /* 0x00000002000d7202 */ /* 0x000fe20000000f00 */
[----:B------:R-:W-:Y:S02]  /*189c0*/  IMAD.MOV.U32 R12, RZ, RZ, 0x5 ;  /* 0x00000005ff0c7424 */ /* 0x000fe400078e00ff */
[----:B------:R-:W-:-:S07]  /*189d0*/  IMAD.MOV.U32 R7, RZ, RZ, R14 ;  /* 0x000000ffff077224 */ /* 0x000fce00078e000e */
[----:B------:R-:W-:Y:S05]  /*189e0*/  WARPSYNC.COLLECTIVE R15, `(.L_x_13616) ;  /* 0x000000000f087348 */ /* 0x000fea0003c00000 */
[----:B------:R0:W1:Y:S02]  /*189f0*/  SHFL.IDX P6, R14, R13, R12, R11 ;  /* 0x0000000c0d0e7389 */ /* 0x00006400000c000b */
[----:B01----:R-:W-:Y:S01]  /*18a00*/  ENDCOLLECTIVE ;  /* 0x000000000000791b */ /* 0x003fe20003800000 */
.L_x_13616:
        /* <DEDUP_REMOVED lines=15> */
.L_x_13617:
[----:B------:R-:W-:Y:S02]  /*18b00*/  @P0 IMAD R8, R5, 0x2, R16 ;  /* 0x0000000205080824 */ /* 0x000fe400078e0210 */
[----:B------:R-:W-:Y:S02]  /*18b10*/  IMAD.MOV.U32 R13, RZ, RZ, R2 ;  /* 0x000000ffff0d7224 */ /* 0x000fe400078e0002 */
[----:B------:R-:W-:Y:S02]  /*18b20*/  IMAD.MOV.U32 R12, RZ, RZ, 0x6 ;  /* 0x00000006ff0c7424 */ /* 0x000fe400078e00ff */
[----:B------:R-:W-:-:S07]  /*18b30*/  IMAD.MOV.U32 R7, RZ, RZ, R14 ;  /* 0x000000ffff077224 */ /* 0x000fce00078e000e */
[----:B------:R-:W-:Y:S05]  /*18b40*/  WARPSYNC.COLLECTIVE R15, `(.L_x_13618) ;  /* 0x000000000f087348 */ /* 0x000fea0003c00000 */
[----:B------:R0:W1:Y:S02]  /*18b50*/  SHFL.IDX P6, R14, R13, R12, R11 ;  /* 0x0000000c0d0e7389 */ /* 0x00006400000c000b */
[----:B01----:R-:W-:Y:S01]  /*18b60*/  ENDCOLLECTIVE ;  /* 0x000000000000791b */ /* 0x003fe20003800000 */
.L_x_13618:
        /* <DEDUP_REMOVED lines=10> */
[----:B------:R-:W-:Y:S02]  /*18c10*/  ISETP.GE.AND P0, PT, R4, 0x61, PT ;  /* 0x000000610400780c */ /* 0x000fe40003f06270 */
[----:B0-----:R-:W-:-:S11]  /*18c20*/  MOV R6, R14 ;  /* 0x0000000e00067202 */ /* 0x001fd60000000f00 */
[----:B------:R-:W-:Y:S05]  /*18c30*/  WARPSYNC.COLLECTIVE R15, `(.L_x_13619) ;  /* 0x000000000f087348 */ /* 0x000fea0003c00000 */
[----:B------:R0:W1:Y:S02]  /*18c40*/  SHFL.IDX P6, R14, R13, R12, R11 ;  /* 0x0000000c0d0e7389 */ /* 0x00006400000c000b */
[----:B01----:R-:W-:Y:S01]  /*18c50*/  ENDCOLLECTIVE ;  /* 0x000000000000791b */ /* 0x003fe20003800000 */
.L_x_13619:
[----:B------:R-:W-:Y:S02]  /*18c60*/  @P0 IMAD R8, R5, 0x2, R16 ;  /* 0x0000000205080824 */ /* 0x000fe400078e0210 */
[----:B------:R-:W-:Y:S02]  /*18c70*/  IMAD.MOV.U32 R13, RZ, RZ, R2 ;  /* 0x000000ffff0d7224 */ /* 0x000fe400078e0002 */
[----:B------:R-:W-:Y:S02]  /*18c80*/  IMAD.MOV.U32 R12, RZ, RZ, 0x7 ;  /* 0x00000007ff0c7424 */ /* 0x000fe400078e00ff */
[----:B------:R-:W-:-:S07]  /*18c90*/  IMAD.MOV.U32 R7, RZ, RZ, R14 ;  /* 0x000000ffff077224 */ /* 0x000fce00078e000e */
[----:B------:R-:W-:Y:S05]  /*18ca0*/  WARPSYNC.COLLECTIVE R15, `(.L_x_13620) ;  /* 0x000000000f087348 */ /* 0x000fea0003c00000 */
[----:B------:R0:W1:Y:S02]  /*18cb0*/  SHFL.IDX P6, R14, R13, R12, R11 ;  /* 0x0000000c0d0e7389 */ /* 0x00006400000c000b */
[----:B01----:R-:W-:Y:S01]  /*18cc0*/  ENDCOLLECTIVE ;  /* 0x000000000000791b */ /* 0x003fe20003800000 */
.L_x_13620:
        /* <DEDUP_REMOVED lines=10> */
.L_x_13621:
[----:B------:R-:W-:Y:S01]  /*18d70*/  @!PT LDS RZ, [RZ] ;  /* 0x00000000fffff984 */ /* 0x000fe20000000800 */
[----:B------:R-:W-:Y:S01]  /*18d80*/  @!PT LDS RZ, [RZ] ;  /* 0x00000000fffff984 */ /* 0x000fe20000000800 */
[----:B------:R-:W-:Y:S01]  /*18d90*/  @!PT LDS RZ, [RZ] ;  /* 0x00000000fffff984 */ /* 0x000fe20000000800 */
[----:B------:R0:W-:Y:S01]  /*18da0*/  @P0 LDGSTS.E.BYPASS.LTC128B.128 [R8+0x11400], desc[UR42][R6.64], !P2 ;  /* 0x1140000006080fae */ /* 0x0001e2000d101d6a */
[----:B------:R-:W-:Y:S01]  /*18db0*/  MOV R0, R14 ;  /* 0x0000000e00007202 */ /* 0x000fe20000000f00 */
[----:B------:R-:W-:Y:S06]  /*18dc0*/  BRA `(.L_x_13622) ;  /* 0xffffff9c00d87947 */ /* 0x000fec000383ffff */
.L_x_13471:
        /* <DEDUP_REMOVED lines=9> */
.L_x_13623:
[C---:B------:R-:W-:Y:S02]  /*18e60*/  ISETP.GE.AND P1, PT, R25.reuse, R3, PT ;  /* 0x000000031900720c */ /* 0x040fe40003f26270 */
[----:B------:R-:W-:Y:S01]  /*18e70*/  IADD3 R8, R25, 0x10, RZ ;  /* 0x0000001019087810 */ /* 0x000fe20007ffe0ff */
[----:B------:R-:W-:Y:S02]  /*18e80*/  IMAD.MOV.U32 R13, RZ, RZ, R2 ;  /* 0x000000ffff0d7224 */ /* 0x000fe400078e0002 */
[----:B------:R-:W-:-:S08]  /*18e90*/  IMAD.MOV.U32 R6, RZ, RZ, R14 ;  /* 0x000000ffff067224 */ /* 0x000fd000078e000e */
[----:B------:R-:W-:Y:S05]  /*18ea0*/  WARPSYNC.COLLECTIVE R15, `(.L_x_13624) ;  /* 0x000000000f087348 */ /* 0x000fea0003c00000 */
[----:B------:R0:W1:Y:S02]  /*18eb0*/  SHFL.IDX P6, R14, R13, R12, R11 ;  /* 0x0000000c0d0e7389 */ /* 0x00006400000c000b */
[----:B01----:R-:W-:Y:S01]  /*18ec0*/  ENDCOLLECTIVE ;  /* 0x000000000000791b */ /* 0x003fe20003800000 */
.L_x_13624:
[----:B------:R-:W-:Y:S02]  /*18ed0*/  IMAD.MOV.U32 R13, RZ, RZ, R0 ;  /* 0x000000ffff0d7224 */ /* 0x000fe400078e0000 */
[----:B------:R-:W-:Y:S02]  /*18ee0*/  IMAD.MOV.U32 R12, RZ, RZ, 0x1 ;  /* 0x00000001ff0c7424 */ /* 0x000fe400078e00ff */
[----:B------:R-:W-:-:S07]  /*18ef0*/  IMAD.MOV.U32 R7, RZ, RZ, R14 ;  /* 0x000000ffff077224 */ /* 0x000fce00078e000e */
[----:B------:R-:W-:Y:S05]  /*18f00*/  WARPSYNC.COLLECTIVE R15, `(.L_x_13625) ;  /* 0x000000000f087348 */ /* 0x000fea0003c00000 */
[----:B------:R0:W1:Y:S02]  /*18f10*/  SHFL.IDX P6, R14, R13, R12, R11 ;  /* 0x0000000c0d0e7389 */ /* 0x00006400000c000b */
[----:B01----:R-:W-:Y:S01]  /*18f20*/  ENDCOLLECTIVE ;  /* 0x000000000000791b */ /* 0x003fe20003800000 */
.L_x_13625:
        /* <DEDUP_REMOVED lines=9> */
[----:B------:R0:W-:Y:S01]  /*18fc0*/  @!P1 LDGSTS.E.BYPASS.LTC128B.128 [R20+0x8400], desc[UR42][R6.64], !P0 ;  /* 0x0840000006149fae */ /* 0x0001e2000c101d6a */
[----:B------:R-:W-:Y:S01]  /*18fd0*/  ISETP.GE.AND P1, PT, R8, R3, PT ;  /* 0x000000030800720c */ /* 0x000fe20003f26270 */
[----:B0-----:R-:W-:-:S12]  /*18fe0*/  IMAD.MOV.U32 R6, RZ, RZ, R14 ;  /* 0x000000ffff067224 */ /* 0x001fd800078e000e */
[----:B------:R-:W-:Y:S05]  /*18ff0*/  WARPSYNC.COLLECTIVE R15, `(.L_x_13626) ;  /* 0x000000000f087348 */ /* 0x000fea0003c00000 */
[----:B------:R0:W1:Y:S02]  /*19000*/  SHFL.IDX P6, R14, R13, R12, R11 ;  /* 0x0000000c0d0e7389 */ /* 0x00006400000c000b */
[----:B01----:R-:W-:Y:S01]  /*19010*/  ENDCOLLECTIVE ;  /* 0x000000000000791b */ /* 0x003fe20003800000 */
.L_x_13626:
[----:B------:R-:W-:Y:S01]  /*19020*/  IMAD.MOV.U32 R13, RZ, RZ, R0 ;  /* 0x000000ffff0d7224 */ /* 0x000fe200078e0000 */
[----:B------:R-:W-:Y:S01]  /*19030*/  MOV R12, 0x2 ;  /* 0x00000002000c7802 */ /* 0x000fe20000000f00 */
[----:B------:R-:W-:-:S07]  /*19040*/  IMAD.MOV.U32 R7, RZ, RZ, R14 ;  /* 0x000000ffff077224 */ /* 0x000fce00078e000e */
[----:B------:R-:W-:Y:S05]  /*19050*/  WARPSYNC.COLLECTIVE R15, `(.L_x_13627) ;  /* 0x000000000f087348 */ /* 0x000fea0003c00000 */
[----:B------:R0:W1:Y:S02]  /*19060*/  SHFL.IDX P6, R14, R13, R12, R11 ;  /* 0x0000000c0d0e7389 */ /* 0x00006400000c000b */
[----:B01----:R-:W-:Y:S01]  /*19070*/  ENDCOLLECTIVE ;  /* 0x000000000000791b */ /* 0x003fe20003800000 */
.L_x_13627:
        /* <DEDUP_REMOVED lines=16> */
.L_x_13628:
[----:B------:R-:W-:Y:S02]  /*19180*/  IMAD.MOV.U32 R13, RZ, RZ, R0 ;  /* 0x000000ffff0d7224 */ /* 0x000fe400078e0000 */
[----:B------:R-:W-:Y:S02]  /*19190*/  IMAD.MOV.U32 R12, RZ, RZ, 0x3 ;  /* 0x00000003ff0c7424 */ /* 0x000fe400078e00ff */
[----:B------:R-:W-:-:S07]  /*191a0*/  IMAD.MOV.U32 R7, RZ, RZ, R14 ;  /* 0x000000ffff077224 */ /* 0x000fce00078e000e */
[----:B------:R-:W-:Y:S05]  /*191b0*/  WARPSYNC.COLLECTIVE R15, `(.L_x_13629) ;  /* 0x000000000f087348 */ /* 0x000fea0003c00000 */
[----:B------:R0:W1:Y:S02]  /*191c0*/  SHFL.IDX P6, R14, R13, R12, R11 ;  /* 0x0000000c0d0e7389 */ /* 0x00006400000c000b */
[----:B01----:R-:W-:Y:S01]  /*191d0*/  ENDCOLLECTIVE ;  /* 0x000000000000791b */ /* 0x003fe20003800000 */
.L_x_13629:
[----:B------:R-:W-:-:S05]  /*191e0*/  @!P1 LEA R7, P2, R21, R7, 0x1 ;  /* 0x0000000715079211 */ /* 0x000fca00078408ff */
[----:B------:R-:W-:-:S05]  /*191f0*/  @!P1 IMAD.X R6, RZ, RZ, R6, P2 ;  /* 0x000000ffff069224 */ /* 0x000fca00010e0606 */
[----:B------:R-:W-:Y:S02]  /*19200*/  @!P1 LOP3.LUT R7, R7, R6, RZ, 0x3c, !PT ;  /* 0x0000000607079212 */ /* 0x000fe400078e3cff */
[----:B------:R-:W-:Y:S02]  /*19210*/  MOV R13, R2 ;  /* 0x00000002000d7202 */ /* 0x000fe40000000f00 */
        /* <DEDUP_REMOVED lines=12> */
.L_x_13630:
[----:B------:R-:W-:Y:S02]  /*192e0*/  IMAD.MOV.U32 R13, RZ, RZ, R0 ;  /* 0x000000ffff0d7224 */ /* 0x000fe400078e0000 */
[----:B------:R-:W-:Y:S02]  /*192f0*/  IMAD.MOV.U32 R12, RZ, RZ, 0x4 ;  /* 0x00000004ff0c7424 */ /* 0x000fe400078e00ff */
[----:B------:R-:W-:-:S07]  /*19300*/  IMAD.MOV.U32 R7, RZ, RZ, R14 ;  /* 0x000000ffff077224 */ /* 0x000fce00078e000e */
[----:B------:R-:W-:Y:S05]  /*19310*/  WARPSYNC.COLLECTIVE R15, `(.L_x_13631) ;  /* 0x000000000f087348 */ /* 0x000fea0003c00000 */
[----:B------:R0:W1:Y:S02]  /*19320*/  SHFL.IDX P6, R14, R13, R12, R11 ;  /* 0x0000000c0d0e7389 */ /* 0x00006400000c000b */
[----:B01----:R-:W-:Y:S01]  /*19330*/  ENDCOLLECTIVE ;  /* 0x000000000000791b */ /* 0x003fe20003800000 */
.L_x_13631:
        /* <DEDUP_REMOVED lines=16> */
.L_x_13632:
[----:B------:R-:W-:Y:S02]  /*19440*/  IMAD.MOV.U32 R13, RZ, RZ, R0 ;  /* 0x000000ffff0d7224 */ /* 0x000fe400078e0000 */
[----:B------:R-:W-:Y:S02]  /*19450*/  IMAD.MOV.U32 R12, RZ, RZ, 0x5 ;  /* 0x00000005ff0c7424 */ /* 0x000fe400078e00ff */
[----:B------:R-:W-:-:S07]  /*19460*/  IMAD.MOV.U32 R7, RZ, RZ, R14 ;  /* 0x000000ffff077224 */ /* 0x000fce00078e000e */
[----:B------:R-:W-:Y:S05]  /*19470*/  WARPSYNC.COLLECTIVE R15, `(.L_x_13633) ;  /* 0x000000000f087348 */ /* 0x000fea0003c00000 */
[----:B------:R0:W1:Y:S02]  /*19480*/  SHFL.IDX P6, R14, R13, R12, R11 ;  /* 0x0000000c0d0e7389 */ /* 0x00006400000c000b */
[----:B01----:R-:W-:Y:S01]  /*19490*/  ENDCOLLECTIVE ;  /* 0x000000000000791b */ /* 0x003fe20003800000 */
.L_x_13633:
        /* <DEDUP_REMOVED lines=16> */
.L_x_13634:
[----:B------:R-:W-:Y:S01]  /*195a0*/  MOV R13, R0 ;  /* 0x00000000000d7202 */ /* 0x000fe20000000f00 */
[----:B------:R-:W-:Y:S02]  /*195b0*/  IMAD.MOV.U32 R12, RZ, RZ, 0x6 ;  /* 0x00000006ff0c7424 */ /* 0x000fe400078e00ff */
[----:B------:R-:W-:-:S07]  /*195c0*/  IMAD.MOV.U32 R7, RZ, RZ, R14 ;  /* 0x000000ffff077224 */ /* 0x000fce00078e000e */
[----:B------:R-:W-:Y:S05]  /*195d0*/  WARPSYNC.COLLECTIVE R15, `(.L_x_13635) ;  /* 0x000000000f087348 */ /* 0x000fea0003c00000 */
[----:B------:R0:W1:Y:S02]  /*195e0*/  SHFL.IDX P6, R14, R13, R12, R11 ;  /* 0x0000000c0d0e7389 */ /* 0x00006400000c000b */
[----:B01----:R-:W-:Y:S01]  /*195f0*/  ENDCOLLECTIVE ;  /* 0x000000000000791b */ /* 0x003fe20003800000 */
.L_x_13635:
        /* <DEDUP_REMOVED lines=16> */
.L_x_13636:
[----:B------:R-:W-:Y:S02]  /*19700*/  IMAD.MOV.U32 R13, RZ, RZ, R0 ;  /* 0x000000ffff0d7224 */ /* 0x000fe400078e0000 */
[----:B------:R-:W-:Y:S02]  /*19710*/  IMAD.MOV.U32 R12, RZ, RZ, 0x7 ;  /* 0x00000007ff0c7424 */ /* 0x000fe400078e00ff */
[----:B------:R-:W-:-:S07]  /*19720*/  IMAD.MOV.U32 R7, RZ, RZ, R14 ;  /* 0x000000ffff077224 */ /* 0x000fce00078e000e */
[----:B------:R-:W-:Y:S05]  /*19730*/  WARPSYNC.COLLECTIVE R15, `(.L_x_13637) ;  /* 0x000000000f087348 */ /* 0x000fea0003c00000 */
[----:B------:R0:W1:Y:S02]  /*19740*/  SHFL.IDX P6, R14, R13, R12, R11 ;  /* 0x0000000c0d0e7389 */ /* 0x00006400000c000b */
[----:B01----:R-:W-:Y:S01]  /*19750*/  ENDCOLLECTIVE ;  /* 0x000000000000791b */ /* 0x003fe20003800000 */
.L_x_13637:
[----:B------:R-:W-:-:S05]  /*19760*/  @!P1 LEA R7, P2, R21, R7, 0x1 ;  /* 0x0000000715079211 */ /* 0x000fca00078408ff */
[----:B------:R-:W-:-:S05]  /*19770*/  @!P1 IMAD.X R6, RZ, RZ, R6, P2 ;  /* 0x000000ffff069224 */ /* 0x000fca00010e0606 */
[----:B------:R-:W-:Y:S02]  /*19780*/  @!P1 LOP3.LUT R7, R7, R6, RZ, 0x3c, !PT ;  /* 0x0000000607079212 */ /* 0x000fe400078e3cff */
[----:B------:R-:W-:Y:S01]  /*19790*/  MOV R13, R2 ;  /* 0x00000002000d7202 */ /* 0x000fe20000000f00 */
[----:B------:R-:W-:Y:S01]  /*197a0*/  VIADD R2, R25, 0x70 ;  /* 0x0000007019027836 */ /* 0x000fe20000000000 */
[----:B------:R-:W-:-:S04]  /*197b0*/  @!P1 LOP3.LUT R6, R7, R6, RZ, 0x3c, !PT ;  /* 0x0000000607069212 */ /* 0x000fc800078e3cff */
[----:B------:R-:W-:Y:S01]  /*197c0*/  @!P1 LOP3.LUT R7, R7, R6, RZ, 0x3c, !PT ;  /* 0x0000000607079212 */ /* 0x000fe200078e3cff */
[----:B------:R-:W-:-:S07]  /*197d0*/  IMAD.MOV.U32 R0, RZ, RZ, R14 ;  /* 0x000000ffff007224 */ /* 0x000fce00078e000e */
[----:B------:R-:W-:Y:S05]  /*197e0*/  WARPSYNC.COLLECTIVE R15, `(.L_x_13638) ;  /* 0x000000000f087348 */ /* 0x000fea0003c00000 */
[----:B------:R0:W1:Y:S02]  /*197f0*/  SHFL.IDX P6, R14, R13, R12, R11 ;  /* 0x0000000c0d0e7389 */ /* 0x00006400000c000b */
[----:B01----:R-:W-:Y:S01]  /*19800*/  ENDCOLLECTIVE ;  /* 0x000000000000791b */ /* 0x003fe20003800000 */
.L_x_13638:
[----:B------:R-:W-:Y:S01]  /*19810*/  @!PT LDS RZ, [RZ] ;  /* 0x00000000fffff984 */ /* 0x000fe20000000800 */
[----:B------:R-:W-:Y:S01]  /*19820*/  @!PT LDS RZ, [RZ] ;  /* 0x00000000fffff984 */ /* 0x000fe20000000800 */
[----:B------:R-:W-:Y:S01]  /*19830*/  @!PT LDS RZ, [RZ] ;  /* 0x00000000fffff984 */ /* 0x000fe20000000800 */
[----:B------:R0:W-:Y:S01]  /*19840*/  @!P1 LDGSTS.E.BYPASS.LTC128B.128 [R20+0xb400], desc[UR42][R6.64], !P0 ;  /* 0x0b40000006149fae */ /* 0x0001e2000c101d6a */
[----:B------:R-:W-:Y:S01]  /*19850*/  ISETP.GE.AND P1, PT, R2, R3, PT ;  /* 0x000000030200720c */ /* 0x000fe20003f26270 */
[----:B------:R-:W-:Y:S02]  /*19860*/  IMAD.MOV.U32 R13, RZ, RZ, R4 ;  /* 0x000000ffff0d7224 */ /* 0x000fe400078e0004 */
[----:B------:R-:W-:Y:S02]  /*19870*/  IMAD.MOV.U32 R12, RZ, RZ, RZ ;  /* 0x000000ffff0c7224 */ /* 0x000fe400078e00ff */
[----:B0-----:R-:W-:-:S08]  /*19880*/  IMAD.MOV.U32 R6, RZ, RZ, R14 ;  /* 0x000000ffff067224 */ /* 0x001fd000078e000e */
[----:B------:R-:W-:Y:S05]  /*19890*/  WARPSYNC.COLLECTIVE R15, `(.L_x_13639) ;  /* 0x000000000f087348 */ /* 0x000fea0003c00000 */
[----:B------:R0:W1:Y:S02]  /*198a0*/  SHFL.IDX P6, R14, R13, R12, R11 ;  /* 0x0000000c0d0e7389 */ /* 0x00006400000c000b */
[----:B01----:R-:W-:Y:S01]  /*198b0*/  ENDCOLLECTIVE ;  /* 0x000000000000791b */ /* 0x003fe20003800000 */
.L_x_13639:
[----:B------:R-:W-:-:S05]  /*198c0*/  @!P1 LEA R6, P2, R21, R6, 0x1 ;  /* 0x0000000615069211 */ /* 0x000fca00078408ff */
[----:B------:R-:W-:-:S04]  /*198d0*/  @!P1 IMAD.X R0, RZ, RZ, R0, P2 ;  /* 0x000000ffff009224 */ /* 0x000fc800010e0600 */
[----:B------:R-:W-:Y:S01]  /*198e0*/  @!P1 IMAD.MOV.U32 R7, RZ, RZ, R0 ;  /* 0x000000ffff079224 */ /* 0x000fe200078e0000 */
[----:B------:R-:W-:Y:S01]  /*198f0*/  MOV R13, R5 ;  /* 0x00000005000d7202 */ /* 0x000fe20000000f00 */
[----:B------:R-:W-:-:S03]  /*19900*/  VIADD R0, R25, 0x80 ;  /* 0x0000008019007836 */ /* 0x000fc60000000000 */
[----:B------:R-:W-:Y:S01]  /*19910*/  @!PT LDS RZ, [RZ] ;  /* 0x00000000fffff984 */ /* 0x000fe20000000800 */
[----:B------:R-:W-:Y:S01]  /*19920*/  @!PT LDS RZ, [RZ] ;  /* 0x00000000fffff984 */ /* 0x000fe20000000800 */
[----:B------:R-:W-:Y:S01]  /*19930*/  @!PT LDS RZ, [RZ] ;  /* 0x00000000fffff984 */ /* 0x000fe20000000800 */
[----:B------:R0:W-:Y:S02]  /*19940*/  @!P1 LDGSTS.E.BYPASS.LTC128B.128 [R20+0xbc00], desc[UR42][R6.64], !P0 ;  /* 0x0bc0000006149fae */ /* 0x0001e4000c101d6a */
[----:B------:R-:W-:Y:S01]  /*19950*/  ISETP.GE.AND P1, PT, R0, R3, PT ;  /* 0x000000030000720c */ /* 0x000fe20003f26270 */
[----:B------:R-:W-:Y:S02]  /*19960*/  VIADD R0, R25, 0x90 ;  /* 0x0000009019007836 */ /* 0x000fe40000000000 */
[----:B------:R-:W-:-:S10]  /*19970*/  IMAD.MOV.U32 R2, RZ, RZ, R14 ;  /* 0x000000ffff027224 */ /* 0x000fd400078e000e */
[----:B0-----:R-:W-:Y:S05]  /*19980*/  WARPSYNC.COLLECTIVE R15, `(.L_x_13640) ;  /* 0x000000000f087348 */ /* 0x001fea0003c00000 */
[----:B------:R1:W2:Y:S02]  /*19990*/  SHFL.IDX P6, R14, R13, R12, R11 ;  /* 0x0000000c0d0e7389 */ /* 0x0002a400000c000b */
[----:B012---:R-:W-:Y:S01]  /*199a0*/  ENDCOLLECTIVE ;  /* 0x000000000000791b */ /* 0x007fe20003800000 */
.L_x_13640:
[----:B------:R-:W-:Y:S02]  /*199b0*/  IMAD.MOV.U32 R13, RZ, RZ, R4 ;  /* 0x000000ffff0d7224 */ /* 0x000fe400078e0004 */
[----:B------:R-:W-:Y:S02]  /*199c0*/  IMAD.MOV.U32 R12, RZ, RZ, 0x1 ;  /* 0x00000001ff0c7424 */ /* 0x000fe400078e00ff */
[----:B------:R-:W-:-:S07]  /*199d0*/  IMAD.MOV.U32 R8, RZ, RZ, R14 ;  /* 0x000000ffff087224 */ /* 0x000fce00078e000e */
[----:B------:R-:W-:Y:S05]  /*199e0*/  WARPSYNC.COLLECTIVE R15, `(.L_x_13641) ;  /* 0x000000000f087348 */ /* 0x000fea0003c00000 */
[----:B------:R0:W1:Y:S02]  /*199f0*/  SHFL.IDX P6, R14, R13, R12, R11 ;  /* 0x0000000c0d0e7389 */ /* 0x00006400000c000b */
[----:B01----:R-:W-:Y:S01]  /*19a00*/  ENDCOLLECTIVE ;  /* 0x000000000000791b */ /* 0x003fe20003800000 */
.L_x_13641:
[----:B------:R-:W-:-:S05]  /*19a10*/  @!P1 LEA R6, P2, R21, R8, 0x1 ;  /* 0x0000000815069211 */ /* 0x000fca00078408ff */
[----:B------:R-:W-:-:S04]  /*19a20*/  @!P1 IMAD.X R2, RZ, RZ, R2, P2 ;  /* 0x000000ffff029224 */ /* 0x000fc800010e0602 */
[----:B------:R-:W-:Y:S02]  /*19a30*/  @!P1 IMAD.MOV.U32 R7, RZ, RZ, R2 ;  /* 0x000000ffff079224 */ /* 0x000fe400078e0002 */
[----:B------:R-:W-:Y:S02]  /*19a40*/  IMAD.MOV.U32 R13, RZ, RZ, R5 ;  /* 0x000000ffff0d7224 */ /* 0x000fe400078e0005 */
[----:B------:R-:W-:Y:S01]  /*19a50*/  VIADD R2, R25, 0xa0 ;  /* 0x000000a019027836 */ /* 0x000fe20000000000 */
[----:B------:R-:W-:Y:S01]  /*19a60*/  @!PT LDS RZ, [RZ] ;  /* 0x00000000fffff984 */ /* 0x000fe20000000800 */
[----:B------:R-:W-:Y:S01]  /*19a70*/  @!PT LDS RZ, [RZ] ;  /* 0x00000000fffff984 */ /* 0x000fe20000000800 */
[----:B------:R-:W-:Y:S01]  /*19a80*/  @!PT LDS RZ, [RZ] ;  /* 0x00000000fffff984 */ /* 0x000fe20000000800 */
[----:B------:R0:W-:Y:S01]  /*19a90*/  @!P1 LDGSTS.E.BYPASS.LTC128B.128 [R20+0xc400], desc[UR42][R6.64], !P0 ;  /* 0x0c40000006149fae */ /* 0x0001e2000c101d6a */
[----:B------:R-:W-:Y:S01]  /*19aa0*/  ISETP.GE.AND P1, PT, R0, R3, PT ;  /* 0x000000030000720c */ /* 0x000fe20003f26270 */
[----:B------:R-:W-:-:S12]  /*19ab0*/  IMAD.MOV.U32 R0, RZ, RZ, R14 ;  /* 0x000000ffff007224 */ /* 0x000fd800078e000e */
[----:B0-----:R-:W-:Y:S05]  /*19ac0*/  WARPSYNC.COLLECTIVE R15, `(.L_x_13642) ;  /* 0x000000000f087348 */ /* 0x001fea0003c00000 */
[----:B------:R1:W2:Y:S02]  /*19ad0*/  SHFL.IDX P6, R14, R13, R12, R11 ;  /* 0x0000000c0d0e7389 */ /* 0x0002a400000c000b */
[----:B012---:R-:W-:Y:S01]  /*19ae0*/  ENDCOLLECTIVE ;  /* 0x000000000000791b */ /* 0x007fe20003800000 */
.L_x_13642:
[----:B------:R-:W-:Y:S02]  /*19af0*/  IMAD.MOV.U32 R13, RZ, RZ, R4 ;  /* 0x000000ffff0d7224 */ /* 0x000fe400078e0004 */
[----:B------:R-:W-:Y:S01]  /*19b00*/  IMAD.MOV.U32 R12, RZ, RZ, 0x2 ;  /* 0x00000002ff0c7424 */ /* 0x000fe200078e00ff */
[----:B------:R-:W-:-:S07]  /*19b10*/  MOV R6, R14 ;  /* 0x0000000e00067202 */ /* 0x000fce0000000f00 */
[----:B------:R-:W-:Y:S05]  /*19b20*/  WARPSYNC.COLLECTIVE R15, `(.L_x_13643) ;  /* 0x000000000f087348 */ /* 0x000fea0003c00000 */
[----:B------:R0:W1:Y:S02]  /*19b30*/  SHFL.IDX P6, R14, R13, R12, R11 ;  /* 0x0000000c0d0e7389 */ /* 0x00006400000c000b */
[----:B01----:R-:W-:Y:S01]  /*19b40*/  ENDCOLLECTIVE ;  /* 0x000000000000791b */ /* 0x003fe20003800000 */
.L_x_13643:
        /* <DEDUP_REMOVED lines=13> */
.L_x_13644:
[----:B------:R-:W-:Y:S02]  /*19c20*/  IMAD.MOV.U32 R13, RZ, RZ, R4 ;  /* 0x000000ffff0d7224 */ /* 0x000fe400078e0004 */
[----:B------:R-:W-:Y:S02]  /*19c30*/  IMAD.MOV.U32 R12, RZ, RZ, 0x3 ;  /* 0x00000003ff0c7424 */ /* 0x000fe400078e00ff */
[----:B------:R-:W-:-:S07]  /*19c40*/  IMAD.MOV.U32 R6, RZ, RZ, R14 ;  /* 0x000000ffff067224 */ /* 0x000fce00078e000e */
[----:B------:R-:W-:Y:S05]  /*19c50*/  WARPSYNC.COLLECTIVE R15, `(.L_x_13645) ;  /* 0x000000000f087348 */ /* 0x000fea0003c00000 */
[----:B------:R0:W1:Y:S02]  /*19c60*/  SHFL.IDX P6, R14, R13, R12, R11 ;  /* 0x0000000c0d0e7389 */ /* 0x00006400000c000b */
[----:B01----:R-:W-:Y:S01]  /*19c70*/  ENDCOLLECTIVE ;  /* 0x000000000000791b */ /* 0x003fe20003800000 */
.L_x_13645:
[----:B------:R-:W-:-:S04]  /*19c80*/  @!P1 LEA R6, P2, R21, R6, 0x1 ;  /* 0x0000000615069211 */ /* 0x000fc800078408ff */
[----:B------:R-:W-:-:S05]  /*19c90*/  @!P1 IADD3.X R0, RZ, R0, RZ, P2, !PT ;  /* 0x00000000ff009210 */ /* 0x000fca00017fe4ff */
        /* <DEDUP_REMOVED lines=10> */
.L_x_13646:
[----:B------:R-:W-:Y:S01]  /*19d40*/  IMAD.MOV.U32 R2, RZ, RZ, R14 ;  /* 0x000000ffff027224 */ /* 0x000fe200078e000e */
[----:B------:R-:W-:Y:S06]  /*19d50*/  BRA `(.L_x_13647) ;  /* 0xffffff9c00c47947 */ /* 0x000fec000383ffff */
.L_x_13474:
[----:B-1----:R1:W2:Y:S02]  /*19d60*/  SYNCS.PHASECHK.TRANS64.TRYWAIT P0, [R16+URZ+0x16820], R0 ;  /* 0x01682000100075a7 */ /* 0x0022a4000800017f */
[----:B--2---:R-:W-:Y:S05]  /*19d70*/  @!P0 NANOSLEEP.SYNCS 0x989680 ;  /* 0x009896800000895d */ /* 0x004fea0003900000 */
[----:B------:R-:W2:Y:S02]  /*19d80*/  @!P0 SYNCS.PHASECHK.TRANS64 P0, [R16+URZ+0x16820], R0 ;  /* 0x01682000100085a7 */ /* 0x000ea4000800007f */
[----:B--2---:R-:W-:Y:S05]  /*19d90*/  @!P0 BRA `(.L_x_13474) ;  /* 0xfffffffc00f08947 */ /* 0x004fea000383ffff */
[----:B------:R-:W-:Y:S05]  /*19da0*/  BRA `(.L_x_13648) ;  /* 0xffffffa000207947 */ /* 0x000fea000383ffff */
.L_x_13479:
[----:B0-----:R0:W1:Y:S02]  /*19db0*/  SYNCS.PHASECHK.TRANS64.TRYWAIT P0, [R5+URZ+0x16840], R2 ;  /* 0x01684002050075a7 */ /* 0x001064000800017f */
[----:B-1----:R-:W-:Y:S05]  /*19dc0*/  @!P0 NANOSLEEP.SYNCS 0x989680 ;  /* 0x009896800000895d */ /* 0x002fea0003900000 */
[----:B------:R-:W1:Y:S02]  /*19dd0*/  @!P0 SYNCS.PHASECHK.TRANS64 P0, [R5+URZ+0x16840], R2 ;  /* 0x01684002050085a7 */ /* 0x000e64000800007f */
[----:B-1----:R-:W-:Y:S05]  /*19de0*/  @!P0 BRA `(.L_x_13479) ;  /* 0xfffffffc00f08947 */ /* 0x002fea000383ffff */
[----:B------:R-:W-:Y:S05]  /*19df0*/  BRA `(.L_x_13649) ;  /* 0xffffffa400007947 */ /* 0x000fea000383ffff */
.L_x_13480:
        /* <DEDUP_REMOVED lines=8> */
.L_x_13651:
[----:B------:R-:W-:Y:S05]  /*19e80*/  BSYNC B1 ;  /* 0x0000000000017941 */ /* 0x000fea0003800000 */
.L_x_13650:
        /* <DEDUP_REMOVED lines=10> */
.L_x_13652:
        /* <DEDUP_REMOVED lines=8> */
.L_x_13653:
[----:B------:R-:W-:-:S04]  /*19fb0*/  SHF.L.U32 R7, R7, 0x1, RZ ;  /* 0x0000000107077819 */ /* 0x000fc800000006ff */
[----:B------:R-:W-:-:S05]  /*19fc0*/  IADD3 R2, P0, R2, R7, RZ ;  /* 0x0000000702027210 */ /* 0x000fca0007f1e0ff */
[----:B------:R-:W-:Y:S02]  /*19fd0*/  IMAD.X R3, RZ, RZ, R3, P0 ;  /* 0x000000ffff037224 */ /* 0x000fe400000e0603 */
[----:B------:R-:W-:-:S03]  /*19fe0*/  IMAD.MOV.U32 R13, RZ, RZ, R9 ;  /* 0x000000ffff0d7224 */ /* 0x000fc600078e0009 */
[----:B------:R-:W-:Y:S01]  /*19ff0*/  @!PT LDS RZ, [RZ] ;  /* 0x00000000fffff984 */ /* 0x000fe20000000800 */
[----:B------:R-:W-:Y:S01]  /*1a000*/  @!PT LDS RZ, [RZ] ;  /* 0x00000000fffff984 */ /* 0x000fe20000000800 */
[----:B------:R-:W-:Y:S01]  /*1a010*/  @!PT LDS RZ, [RZ] ;  /* 0x00000000fffff984 */ /* 0x000fe20000000800 */
[----:B------:R0:W-:Y:S02]  /*1a020*/  LDGSTS.E.BYPASS.LTC128B.128 [R8+0xe400], desc[UR42][R2.64], !P2 ;  /* 0x0e40000002087fae */ /* 0x0001e4000d101d6a */
[----:B0-----:R-:W-:-:S07]  /*1a030*/  IMAD.MOV.U32 R3, RZ, RZ, R14 ;  /* 0x000000ffff037224 */ /* 0x001fce00078e000e */
[----:B------:R-:W-:Y:S05]  /*1a040*/  WARPSYNC.COLLECTIVE R15, `(.L_x_13654) ;  /* 0x000000000f087348 */ /* 0x000fea0003c00000 */
[----:B------:R0:W1:Y:S02]  /*1a050*/  SHFL.IDX P6, R14, R13, R12, R11 ;  /* 0x0000000c0d0e7389 */ /* 0x00006400000c000b */
[----:B01----:R-:W-:Y:S01]  /*1a060*/  ENDCOLLECTIVE ;  /* 0x000000000000791b */ /* 0x003fe20003800000 */
.L_x_13654:
[----:B------:R-:W-:Y:S01]  /*1a070*/  MOV R13, R10 ;  /* 0x0000000a000d7202 */ /* 0x000fe20000000f00 */
[----:B------:R-:W-:Y:S02]  /*1a080*/  IMAD.MOV.U32 R12, RZ, RZ, 0x2 ;  /* 0x00000002ff0c7424 */ /* 0x000fe400078e00ff */
[----:B------:R-:W-:-:S07]  /*1a090*/  IMAD.MOV.U32 R2, RZ, RZ, R14 ;  /* 0x000000ffff027224 */ /* 0x000fce00078e000e */
[----:B------:R-:W-:Y:S05]  /*1a0a0*/  WARPSYNC.COLLECTIVE R15, `(.L_x_13655) ;  /* 0x000000000f087348 */ /* 0x000fea0003c00000 */
[----:B------:R0:W1:Y:S02]  /*1a0b0*/  SHFL.IDX P6, R14, R13, R12, R11 ;  /* 0x0000000c0d0e7389 */ /* 0x00006400000c000b */
[----:B01----:R-:W-:Y:S01]  /*1a0c0*/  ENDCOLLECTIVE ;  /* 0x000000000000791b */ /* 0x003fe20003800000 */
.L_x_13655:
        /* <DEDUP_REMOVED lines=11> */
.L_x_13656:
[----:B------:R-:W-:Y:S02]  /*1a180*/  IMAD.MOV.U32 R13, RZ, RZ, R10 ;  /* 0x000000ffff0d7224 */ /* 0x000fe400078e000a */
[----:B------:R-:W-:Y:S02]  /*1a190*/  IMAD.MOV.U32 R12, RZ, RZ, 0x3 ;  /* 0x00000003ff0c7424 */ /* 0x000fe400078e00ff */
[----:B------:R-:W-:-:S07]  /*1a1a0*/  IMAD.MOV.U32 R2, RZ, RZ, R14 ;  /* 0x000000ffff027224 */ /* 0x000fce00078e000e */
[----:B------:R-:W-:Y:S05]  /*1a1b0*/  WARPSYNC.COLLECTIVE R15, `(.L_x_13657) ;  /* 0x000000000f087348 */ /* 0x000fea0003c00000 */
[----:B------:R0:W1:Y:S02]  /*1a1c0*/  SHFL.IDX P6, R14, R13, R12, R11 ;  /* 0x0000000c0d0e7389 */ /* 0x00006400000c000b */
[----:B01----:R-:W-:Y:S01]  /*1a1d0*/  ENDCOLLECTIVE ;  /* 0x000000000000791b */ /* 0x003fe20003800000 */
.L_x_13657:
[----:B------:R-:W-:-:S05]  /*1a1e0*/  IADD3 R2, P0, R2, R7, RZ ;  /* 0x0000000702027210 */ /* 0x000fca0007f1e0ff */
[----:B------:R-:W-:-:S05]  /*1a1f0*/  IMAD.X R3, RZ, RZ, R3, P0 ;  /* 0x000000ffff037224 */ /* 0x000fca00000e0603 */
        /* <DEDUP_REMOVED lines=9> */
.L_x_13658:
[----:B------:R-:W-:Y:S02]  /*1a290*/  IMAD.MOV.U32 R13, RZ, RZ, R10 ;  /* 0x000000ffff0d7224 */ /* 0x000fe400078e000a */
[----:B------:R-:W-:Y:S02]  /*1a2a0*/  IMAD.MOV.U32 R12, RZ, RZ, 0x4 ;  /* 0x00000004ff0c7424 */ /* 0x000fe400078e00ff */
[----:B------:R-:W-:-:S07]  /*1a2b0*/  IMAD.MOV.U32 R2, RZ, RZ, R14 ;  /* 0x000000ffff027224 */ /* 0x000fce00078e000e */
[----:B------:R-:W-:Y:S05]  /*1a2c0*/  WARPSYNC.COLLECTIVE R15, `(.L_x_13659) ;  /* 0x000000000f087348 */ /* 0x000fea0003c00000 */
[----:B------:R0:W1:Y:S02]  /*1a2d0*/  SHFL.IDX P6, R14, R13, R12, R11 ;  /* 0x0000000c0d0e7389 */ /* 0x00006400000c000b */
[----:B01----:R-:W-:Y:S01]  /*1a2e0*/  ENDCOLLECTIVE ;  /* 0x000000000000791b */ /* 0x003fe20003800000 */
.L_x_13659:
        /* <DEDUP_REMOVED lines=11> */
.L_x_13660:
[----:B------:R-:W-:Y:S01]  /*1a3a0*/  MOV R13, R10 ;  /* 0x0000000a000d7202 */ /* 0x000fe20000000f00 */
[----:B------:R-:W-:Y:S02]  /*1a3b0*/  IMAD.MOV.U32 R12, RZ, RZ, 0x5 ;  /* 0x00000005ff0c7424 */ /* 0x000fe400078e00ff */
[----:B------:R-:W-:-:S07]  /*1a3c0*/  IMAD.MOV.U32 R2, RZ, RZ, R14 ;  /* 0x000000ffff027224 */ /* 0x000fce00078e000e */
[----:B------:R-:W-:Y:S05]  /*1a3d0*/  WARPSYNC.COLLECTIVE R15, `(.L_x_13661) ;  /* 0x000000000f087348 */ /* 0x000fea0003c00000 */
[----:B------:R0:W1:Y:S02]  /*1a3e0*/  SHFL.IDX P6, R14, R13, R12, R11 ;  /* 0x0000000c0d0e7389 */ /* 0x00006400000c000b */
[----:B01----:R-:W-:Y:S01]  /*1a3f0*/  ENDCOLLECTIVE ;  /* 0x000000000000791b */ /* 0x003fe20003800000 */
.L_x_13661:
        /* <DEDUP_REMOVED lines=11> */
.L_x_13662:
[----:B------:R-:W-:Y:S02]  /*1a4b0*/  IMAD.MOV.U32 R13, RZ, RZ, R10 ;  /* 0x000000ffff0d7224 */ /* 0x000fe400078e000a */
[----:B------:R-:W-:Y:S02]  /*1a4c0*/  IMAD.MOV.U32 R12, RZ, RZ, 0x6 ;  /* 0x00000006ff0c7424 */ /* 0x000fe400078e00ff */
[----:B------:R-:W-:-:S07]  /*1a4d0*/  IMAD.MOV.U32 R2, RZ, RZ, R14 ;  /* 0x000000ffff027224 */ /* 0x000fce00078e000e */
[----:B------:R-:W-:Y:S05]  /*1a4e0*/  WARPSYNC.COLLECTIVE R15, `(.L_x_13663) ;  /* 0x000000000f087348 */ /* 0x000fea0003c00000 */
[----:B------:R0:W1:Y:S02]  /*1a4f0*/  SHFL.IDX P6, R14, R13, R12, R11 ;  /* 0x0000000c0d0e7389 */ /* 0x00006400000c000b */
[----:B01----:R-:W-:Y:S01]  /*1a500*/  ENDCOLLECTIVE ;  /* 0x000000000000791b */ /* 0x003fe20003800000 */
.L_x_13663:
        /* <DEDUP_REMOVED lines=11> */
.L_x_13664:
[----:B------:R-:W-:Y:S02]  /*1a5c0*/  IMAD.MOV.U32 R13, RZ, RZ, R10 ;  /* 0x000000ffff0d7224 */ /* 0x000fe400078e000a */
[----:B------:R-:W-:Y:S02]  /*1a5d0*/  IMAD.MOV.U32 R12, RZ, RZ, 0x7 ;  /* 0x00000007ff0c7424 */ /* 0x000fe400078e00ff */
[----:B------:R-:W-:-:S07]  /*1a5e0*/  IMAD.MOV.U32 R2, RZ, RZ, R14 ;  /* 0x000000ffff027224 */ /* 0x000fce00078e000e */
[----:B------:R-:W-:Y:S05]  /*1a5f0*/  WARPSYNC.COLLECTIVE R15, `(.L_x_13665) ;  /* 0x000000000f087348 */ /* 0x000fea0003c00000 */
[----:B------:R0:W1:Y:S02]  /*1a600*/  SHFL.IDX P6, R14, R13, R12, R11 ;  /* 0x0000000c0d0e7389 */ /* 0x00006400000c000b */
[----:B01----:R-:W-:Y:S01]  /*1a610*/  ENDCOLLECTIVE ;  /* 0x000000000000791b */ /* 0x003fe20003800000 */
.L_x_13665:
        /* <DEDUP_REMOVED lines=11> */
.L_x_13666:
[----:B------:R-:W-:Y:S01]  /*1a6d0*/  IMAD.MOV.U32 R2, RZ, RZ, R14 ;  /* 0x000000ffff027224 */ /* 0x000fe200078e000e */
[----:B------:R-:W-:Y:S06]  /*1a6e0*/  BRA `(.L_x_13667) ;  /* 0xffffff9c00ec7947 */ /* 0x000fec000383ffff */
.L_x_13485:
[----:B-1----:R1:W2:Y:S02]  /*1a6f0*/  SYNCS.PHASECHK.TRANS64.TRYWAIT P0, [R5+URZ+0x16860], R2 ;  /* 0x01686002050075a7 */ /* 0x0022a4000800017f */
[----:B--2---:R-:W-:Y:S05]  /*1a700*/  @!P0 NANOSLEEP.SYNCS 0x989680 ;  /* 0x009896800000895d */ /* 0x004fea0003900000 */
[----:B------:R-:W2:Y:S02]  /*1a710*/  @!P0 SYNCS.PHASECHK.TRANS64 P0, [R5+URZ+0x16860], R2 ;  /* 0x01686002050085a7 */ /* 0x000ea4000800007f */
[----:B--2---:R-:W-:Y:S05]  /*1a720*/  @!P0 BRA `(.L_x_13485) ;  /* 0xfffffffc00f08947 */ /* 0x004fea000383ffff */
[----:B------:R-:W-:Y:S05]  /*1a730*/  BRA `(.L_x_13668) ;  /* 0xffffffa000447947 */ /* 0x000fea000383ffff */
.L_x_13486:
        /* <DEDUP_REMOVED lines=8> */
.L_x_13670:
[----:B------:R-:W-:Y:S05]  /*1a7c0*/  BSYNC B1 ;  /* 0x0000000000017941 */ /* 0x000fea0003800000 */
.L_x_13669:
[----:B------:R-:W-:Y:S01]  /*1a7d0*/  IMAD.MOV.U32 R13, RZ, RZ, R18 ;  /* 0x000000ffff0d7224 */ /* 0x000fe200078e0012 */
[----:B------:R-:W-:Y:S01]  /*1a7e0*/  ISETP.LT.OR P2, PT, R8, 0x1, P1 ;  /* 0x000000010800780c */ /* 0x000fe20000f41670 */
        /* <DEDUP_REMOVED lines=8> */
.L_x_13671:
[----:B------:R-:W-:Y:S02]  /*1a870*/  IMAD.MOV.U32 R13, RZ, RZ, R19 ;  /* 0x000000ffff0d7224 */ /* 0x000fe400078e0013 */
[----:B------:R-:W-:Y:S02]  /*1a880*/  IMAD.MOV.U32 R12, RZ, RZ, 0x1 ;  /* 0x00000001ff0c7424 */ /* 0x000fe400078e00ff */
[----:B------:R-:W-:-:S07]  /*1a890*/  IMAD.MOV.U32 R2, RZ, RZ, R14 ;  /* 0x000000ffff027224 */ /* 0x000fce00078e000e */
[----:B------:R-:W-:Y:S05]  /*1a8a0*/  WARPSYNC.COLLECTIVE R15, `(.L_x_13672) ;  /* 0x000000000f087348 */ /* 0x000fea0003c00000 */
[----:B------:R0:W1:Y:S02]  /*1a8b0*/  SHFL.IDX P6, R14, R13, R12, R11 ;  /* 0x0000000c0d0e7389 */ /* 0x00006400000c000b */
[----:B01----:R-:W-:Y:S01]  /*1a8c0*/  ENDCOLLECTIVE ;  /* 0x000000000000791b */ /* 0x003fe20003800000 */
.L_x_13672:
        /* <DEDUP_REMOVED lines=12> */
.L_x_13673:
[----:B------:R-:W-:Y:S01]  /*1a990*/  IMAD.MOV.U32 R13, RZ, RZ, R19 ;  /* 0x000000ffff0d7224 */ /* 0x000fe200078e0013 */
[----:B------:R-:W-:Y:S01]  /*1a9a0*/  MOV R12, 0x2 ;  /* 0x00000002000c7802 */ /* 0x000fe20000000f00 */
[----:B------:R-:W-:-:S07]  /*1a9b0*/  IMAD.MOV.U32 R2, RZ, RZ, R14 ;  /* 0x000000ffff027224 */ /* 0x000fce00078e000e */
[----:B------:R-:W-:Y:S05]  /*1a9c0*/  WARPSYNC.COLLECTIVE R15, `(.L_x_13674) ;  /* 0x000000000f087348 */ /* 0x000fea0003c00000 */
[----:B------:R0:W1:Y:S02]  /*1a9d0*/  SHFL.IDX P6, R14, R13, R12, R11 ;  /* 0x0000000c0d0e7389 */ /* 0x00006400000c000b */
[----:B01----:R-:W-:Y:S01]  /*1a9e0*/  ENDCOLLECTIVE ;  /* 0x000000000000791b */ /* 0x003fe20003800000 */
.L_x_13674:
        /* <DEDUP_REMOVED lines=12> */
.L_x_13675:
[----:B------:R-:W-:Y:S02]  /*1aab0*/  IMAD.MOV.U32 R13, RZ, RZ, R19 ;  /* 0x000000ffff0d7224 */ /* 0x000fe400078e0013 */
[----:B------:R-:W-:Y:S02]  /*1aac0*/  IMAD.MOV.U32 R12, RZ, RZ, 0x3 ;  /* 0x00000003ff0c7424 */ /* 0x000fe400078e00ff */
[----:B------:R-:W-:-:S07]  /*1aad0*/  IMAD.MOV.U32 R2, RZ, RZ, R14 ;  /* 0x000000ffff027224 */ /* 0x000fce00078e000e */
[----:B------:R-:W-:Y:S05]  /*1aae0*/  WARPSYNC.COLLECTIVE R15, `(.L_x_13676) ;  /* 0x000000000f087348 */ /* 0x000fea0003c00000 */
[----:B------:R0:W1:Y:S02]  /*1aaf0*/  SHFL.IDX P6, R14, R13, R12, R11 ;  /* 0x0000000c0d0e7389 */ /* 0x00006400000c000b */
[----:B01----:R-:W-:Y:S01]  /*1ab00*/  ENDCOLLECTIVE ;  /* 0x000000000000791b */ /* 0x003fe20003800000 */
.L_x_13676:
        /* <DEDUP_REMOVED lines=12> */
.L_x_13677:
[----:B------:R-:W-:Y:S02]  /*1abd0*/  IMAD.MOV.U32 R13, RZ, RZ, R19 ;  /* 0x000000ffff0d7224 */ /* 0x000fe400078e0013 */
[----:B------:R-:W-:Y:S01]  /*1abe0*/  IMAD.MOV.U32 R12, RZ, RZ, 0x4 ;  /* 0x00000004ff0c7424 */ /* 0x000fe200078e00ff */
[----:B------:R-:W-:-:S07]  /*1abf0*/  MOV R2, R14 ;  /* 0x0000000e00027202 */ /* 0x000fce0000000f00 */
[----:B------:R-:W-:Y:S05]  /*1ac00*/  WARPSYNC.COLLECTIVE R15, `(.L_x_13678) ;  /* 0x000000000f087348 */ /* 0x000fea0003c00000 */
[----:B------:R0:W1:Y:S02]  /*1ac10*/  SHFL.IDX P6, R14, R13, R12, R11 ;  /* 0x0000000c0d0e7389 */ /* 0x00006400000c000b */
[----:B01----:R-:W-:Y:S01]  /*1ac20*/  ENDCOLLECTIVE ;  /* 0x000000000000791b */ /* 0x003fe20003800000 */
.L_x_13678:
[----:B------:R-:W-:-:S05]  /*1ac30*/  IADD3 R2, P0, R2, R7, RZ ;  /* 0x0000000702027210 */ /* 0x000fca0007f1e0ff */
        /* <DEDUP_REMOVED lines=11> */
.L_x_13679:
[----:B------:R-:W-:Y:S01]  /*1acf0*/  IMAD.MOV.U32 R13, RZ, RZ, R19 ;  /* 0x000000ffff0d7224 */ /* 0x000fe200078e0013 */
[----:B------:R-:W-:Y:S01]  /*1ad00*/  MOV R12, 0x5 ;  /* 0x00000005000c7802 */ /* 0x000fe20000000f00 */
[----:B------:R-:W-:-:S07]  /*1ad10*/  IMAD.MOV.U32 R2, RZ, RZ, R14 ;  /* 0x000000ffff027224 */ /* 0x000fce00078e000e */
[----:B------:R-:W-:Y:S05]  /*1ad20*/  WARPSYNC.COLLECTIVE R15, `(.L_x_13680) ;  /* 0x000000000f087348 */ /* 0x000fea0003c00000 */
[----:B------:R0:W1:Y:S02]  /*1ad30*/  SHFL.IDX P6, R14, R13, R12, R11 ;  /* 0x0000000c0d0e7389 */ /* 0x00006400000c000b */
[----:B01----:R-:W-:Y:S01]  /*1ad40*/  ENDCOLLECTIVE ;  /* 0x000000000000791b */ /* 0x003fe20003800000 */
.L_x_13680:
        /* <DEDUP_REMOVED lines=12> */
.L_x_13681:
[----:B------:R-:W-:Y:S02]  /*1ae10*/  IMAD.MOV.U32 R13, RZ, RZ, R19 ;  /* 0x000000ffff0d7224 */ /* 0x000fe400078e0013 */
[----:B------:R-:W-:Y:S02]  /*1ae20*/  IMAD.MOV.U32 R12, RZ, RZ, 0x6 ;  /* 0x00000006ff0c7424 */ /* 0x000fe400078e00ff */
[----:B------:R-:W-:-:S07]  /*1ae30*/  IMAD.MOV.U32 R2, RZ, RZ, R14 ;  /* 0x000000ffff027224 */ /* 0x000fce00078e000e */
[----:B------:R-:W-:Y:S05]  /*1ae40*/  WARPSYNC.COLLECTIVE R15, `(.L_x_13682) ;  /* 0x000000000f087348 */ /* 0x000fea0003c00000 */
[----:B------:R0:W1:Y:S02]  /*1ae50*/  SHFL.IDX P6, R14, R13, R12, R11 ;  /* 0x0000000c0d0e7389 */ /* 0x00006400000c000b */
[----:B01----:R-:W-:Y:S01]  /*1ae60*/  ENDCOLLECTIVE ;  /* 0x000000000000791b */ /* 0x003fe20003800000 */
.L_x_13682:
        /* <DEDUP_REMOVED lines=12> */
.L_x_13683:
[----:B------:R-:W-:Y:S02]  /*1af30*/  IMAD.MOV.U32 R13, RZ, RZ, R19 ;  /* 0x000000ffff0d7224 */ /* 0x000fe400078e0013 */
[----:B------:R-:W-:Y:S01]  /*1af40*/  IMAD.MOV.U32 R12, RZ, RZ, 0x7 ;  /* 0x00000007ff0c7424 */ /* 0x000fe200078e00ff */
[----:B------:R-:W-:-:S07]  /*1af50*/  MOV R2, R14 ;  /* 0x0000000e00027202 */ /* 0x000fce0000000f00 */
[----:B------:R-:W-:Y:S05]  /*1af60*/  WARPSYNC.COLLECTIVE R15, `(.L_x_13684) ;  /* 0x000000000f087348 */ /* 0x000fea0003c00000 */
[----:B------:R0:W1:Y:S02]  /*1af70*/  SHFL.IDX P6, R14, R13, R12, R11 ;  /* 0x0000000c0d0e7389 */ /* 0x00006400000c000b */
[----:B01----:R-:W-:Y:S01]  /*1af80*/  ENDCOLLECTIVE ;  /* 0x000000000000791b */ /* 0x003fe20003800000 */
.L_x_13684:
        /* <DEDUP_REMOVED lines=11> */
.L_x_13685:
[----:B------:R-:W-:Y:S01]  /*1b040*/  IMAD.MOV.U32 R2, RZ, RZ, R14 ;  /* 0x000000ffff027224 */ /* 0x000fe200078e000e */
[----:B------:R-:W-:Y:S06]  /*1b050*/  BRA `(.L_x_13686) ;  /* 0xffffff9800f07947 */ /* 0x000fec000383ffff */
.L_x_13494:
[----:B0-----:R0:W1:Y:S02]  /*1b060*/  SYNCS.PHASECHK.TRANS64.TRYWAIT P0, [R0+URZ+0x16860], R3 ;  /* 0x01686003000075a7 */ /* 0x001064000800017f */
[----:B-1----:R-:W-:Y:S05]  /*1b070*/  @!P0 NANOSLEEP.SYNCS 0x989680 ;  /* 0x009896800000895d */ /* 0x002fea0003900000 */
[----:B------:R-:W1:Y:S02]  /*1b080*/  @!P0 SYNCS.PHASECHK.TRANS64 P0, [R0+URZ+0x16860], R3 ;  /* 0x01686003000085a7 */ /* 0x000e64000800007f */
[----:B-1----:R-:W-:Y:S05]  /*1b090*/  @!P0 BRA `(.L_x_13494) ;  /* 0xfffffffc00f08947 */ /* 0x002fea000383ffff */
[----:B------:R-:W-:Y:S05]  /*1b0a0*/  BRA `(.L_x_13687) ;  /* 0xffffffa000087947 */ /* 0x000fea000383ffff */
.L_x_13495:
        /* <DEDUP_REMOVED lines=8> */
.L_x_13689:
[----:B------:R-:W-:Y:S05]  /*1b130*/  BSYNC B0 ;  /* 0x0000000000007941 */ /* 0x000fea0003800000 */
.L_x_13688:
        /* <DEDUP_REMOVED lines=10> */
.L_x_13690:
[----:B------:R-:W-:Y:S01]  /*1b1e0*/  ULDC UR4, c[0x0][0x2f4] ;  /* 0x0000bd0000047ab9 */ /* 0x000fe20000000800 */
[----:B------:R-:W-:Y:S02]  /*1b1f0*/  IMAD.MOV.U32 R13, RZ, RZ, R19 ;  /* 0x000000ffff0d7224 */ /* 0x000fe400078e0013 */
[----:B------:R-:W-:Y:S02]  /*1b200*/  IMAD.MOV.U32 R12, RZ, RZ, 0x1 ;  /* 0x00000001ff0c7424 */ /* 0x000fe400078e00ff */
[----:B------:R-:W-:-:S05]  /*1b210*/  IMAD.SHL.U32 R2, R2, 0x8, RZ ;  /* 0x0000000802027824 */ /* 0x000fca00078e00ff */
[----:B------:R-:W-:-:S04]  /*1b220*/  LOP3.LUT R2, R2, 0x38, RZ, 0xc0, !PT ;  /* 0x0000003802027812 */ /* 0x000fc800078ec0ff */
[C---:B------:R-:W-:Y:S01]  /*1b230*/  ISETP.GE.AND P0, PT, R2.reuse, UR4, PT ;  /* 0x0000000402007c0c */ /* 0x040fe2000bf06270 */
[----:B------:R-:W-:-:S03]  /*1b240*/  IMAD.SHL.U32 R5, R2, 0x2, RZ ;  /* 0x0000000202057824 */ /* 0x000fc600078e00ff */
[----:B------:R-:W-:Y:S02]  /*1b250*/  ISETP.LT.OR P2, PT, R6, 0x1, P0 ;  /* 0x000000010600780c */ /* 0x000fe40000741670 */
[----:B------:R-:W-:-:S13]  /*1b260*/  IADD3 R2, P1, R14, R5, RZ ;  /* 0x000000050e027210 */ /* 0x000fda0007f3e0ff */
[----:B------:R-:W-:Y:S05]  /*1b270*/  WARPSYNC.COLLECTIVE R15, `(.L_x_13691) ;  /* 0x000000000f087348 */ /* 0x000fea0003c00000 */
[----:B------:R0:W1:Y:S02]  /*1b280*/  SHFL.IDX P6, R14, R13, R12, R11 ;  /* 0x0000000c0d0e7389 */ /* 0x00006400000c000b */
[----:B01----:R-:W-:Y:S01]  /*1b290*/  ENDCOLLECTIVE ;  /* 0x000000000000791b */ /* 0x003fe20003800000 */
.L_x_13691:
        /* <DEDUP_REMOVED lines=11> */
.L_x_13692:
[----:B------:R-:W-:Y:S02]  /*1b350*/  IMAD.MOV.U32 R13, RZ, RZ, R19 ;  /* 0x000000ffff0d7224 */ /* 0x000fe400078e0013 */
[----:B------:R-:W-:Y:S01]  /*1b360*/  IMAD.MOV.U32 R12, RZ, RZ, 0x2 ;  /* 0x00000002ff0c7424 */ /* 0x000fe200078e00ff */
[----:B------:R-:W-:-:S13]  /*1b370*/  IADD3 R2, P1, R14, R5, RZ ;  /* 0x000000050e027210 */ /* 0x000fda0007f3e0ff */
[----:B------:R-:W-:Y:S05]  /*1b380*/  WARPSYNC.COLLECTIVE R15, `(.L_x_13693) ;  /* 0x000000000f087348 */ /* 0x000fea0003c00000 */
[----:B------:R0:W1:Y:S02]  /*1b390*/  SHFL.IDX P6, R14, R13, R12, R11 ;  /* 0x0000000c0d0e7389 */ /* 0x00006400000c000b */
[----:B01----:R-:W-:Y:S01]  /*1b3a0*/  ENDCOLLECTIVE ;  /* 0x000000000000791b */ /* 0x003fe20003800000 */
.L_x_13693:
[----:B------:R-:W-:-:S05]  /*1b3b0*/  IMAD.X R3, RZ, RZ, R3, P1 ;  /* 0x000000ffff037224 */ /* 0x000fca00008e0603 */
[----:B------:R-:W-:Y:S01]  /*1b3c0*/  @!PT LDS RZ, [RZ] ;  /* 0x00000000fffff984 */ /* 0x000fe20000000800 */
[----:B------:R-:W-:Y:S01]  /*1b3d0*/  @!PT LDS RZ, [RZ] ;  /* 0x00000000fffff984 */ /* 0x000fe20000000800 */
[----:B------:R-:W-:Y:S01]  /*1b3e0*/  @!PT LDS RZ, [RZ] ;  /* 0x00000000fffff984 */ /* 0x000fe20000000800 */
[----:B------:R0:W-:Y:S01]  /*1b3f0*/  LDGSTS.E.BYPASS.LTC128B.128 [R4+0xc00], desc[UR42][R2.64], !P2 ;  /* 0x00c0000002047fae */ /* 0x0001e2000d101d6a */
[----:B------:R-:W-:Y:S01]  /*1b400*/  ISETP.LT.OR P2, PT, R6, 0x21, P0 ;  /* 0x000000210600780c */ /* 0x000fe20000741670 */
[----:B------:R-:W-:Y:S01]  /*1b410*/  IMAD.MOV.U32 R13, RZ, RZ, R18 ;  /* 0x000000ffff0d7224 */ /* 0x000fe200078e0012 */
[----:B0-----:R-:W-:-:S11]  /*1b420*/  MOV R3, R14 ;  /* 0x0000000e00037202 */ /* 0x001fd60000000f00 */
[----:B------:R-:W-:Y:S05]  /*1b430*/  WARPSYNC.COLLECTIVE R15, `(.L_x_13694) ;  /* 0x000000000f087348 */ /* 0x000fea0003c00000 */
[----:B------:R0:W1:Y:S02]  /*1b440*/  SHFL.IDX P6, R14, R13, R12, R11 ;  /* 0x0000000c0d0e7389 */ /* 0x00006400000c000b */
[----:B01----:R-:W-:Y:S01]  /*1b450*/  ENDCOLLECTIVE ;  /* 0x000000000000791b */ /* 0x003fe20003800000 */
.L_x_13694:
[----:B------:R-:W-:Y:S02]  /*1b460*/  IMAD.MOV.U32 R13, RZ, RZ, R19 ;  /* 0x000000ffff0d7224 */ /* 0x000fe400078e0013 */
[----:B------:R-:W-:Y:S01]  /*1b470*/  IMAD.MOV.U32 R12, RZ, RZ, 0x3 ;  /* 0x00000003ff0c7424 */ /* 0x000fe200078e00ff */
[----:B------:R-:W-:-:S13]  /*1b480*/  IADD3 R2, P1, R14, R5, RZ ;  /* 0x000000050e027210 */ /* 0x000fda0007f3e0ff */
[----:B------:R-:W-:Y:S05]  /*1b490*/  WARPSYNC.COLLECTIVE R15, `(.L_x_13695) ;  /* 0x000000000f087348 */ /* 0x000fea0003c00000 */
[----:B------:R0:W1:Y:S02]  /*1b4a0*/  SHFL.IDX P6, R14, R13, R12, R11 ;  /* 0x0000000c0d0e7389 */ /* 0x00006400000c000b */
[----:B01----:R-:W-:Y:S01]  /*1b4b0*/  ENDCOLLECTIVE ;  /* 0x000000000000791b */ /* 0x003fe20003800000 */
.L_x_13695:
        /* <DEDUP_REMOVED lines=11> */
.L_x_13696:
[----:B------:R-:W-:Y:S01]  /*1b570*/  IMAD.MOV.U32 R13, RZ, RZ, R19 ;  /* 0x000000ffff0d7224 */ /* 0x000fe200078e0013 */
[----:B------:R-:W-:Y:S02]  /*1b580*/  MOV R12, 0x4 ;  /* 0x00000004000c7802 */ /* 0x000fe40000000f00 */
[----:B------:R-:W-:-:S13]  /*1b590*/  IADD3 R2, P1, R14, R5, RZ ;  /* 0x000000050e027210 */ /* 0x000fda0007f3e0ff */
[----:B------:R-:W-:Y:S05]  /*1b5a0*/  WARPSYNC.COLLECTIVE R15, `(.L_x_13697) ;  /* 0x000000000f087348 */ /* 0x000fea0003c00000 */
[----:B------:R0:W1:Y:S02]  /*1b5b0*/  SHFL.IDX P6, R14, R13, R12, R11 ;  /* 0x0000000c0d0e7389 */ /* 0x00006400000c000b */
[----:B01----:R-:W-:Y:S01]  /*1b5c0*/  ENDCOLLECTIVE ;  /* 0x000000000000791b */ /* 0x003fe20003800000 */
.L_x_13697:
        /* <DEDUP_REMOVED lines=11> */
.L_x_13698:
[----:B------:R-:W-:Y:S02]  /*1b680*/  IMAD.MOV.U32 R13, RZ, RZ, R19 ;  /* 0x000000ffff0d7224 */ /* 0x000fe400078e0013 */
[----:B------:R-:W-:Y:S01]  /*1b690*/  IMAD.MOV.U32 R12, RZ, RZ, 0x5 ;  /* 0x00000005ff0c7424 */ /* 0x000fe200078e00ff */
[----:B------:R-:W-:-:S13]  /*1b6a0*/  IADD3 R2, P1, R14, R5, RZ ;  /* 0x000000050e027210 */ /* 0x000fda0007f3e0ff */
[----:B------:R-:W-:Y:S05]  /*1b6b0*/  WARPSYNC.COLLECTIVE R15, `(.L_x_13699) ;  /* 0x000000000f087348 */ /* 0x000fea0003c00000 */
[----:B------:R0:W1:Y:S02]  /*1b6c0*/  SHFL.IDX P6, R14, R13, R12, R11 ;  /* 0x0000000c0d0e7389 */ /* 0x00006400000c000b */
[----:B01----:R-:W-:Y:S01]  /*1b6d0*/  ENDCOLLECTIVE ;  /* 0x000000000000791b */ /* 0x003fe20003800000 */
.L_x_13699:
        /* <DEDUP_REMOVED lines=11> */
.L_x_13700:
[----:B------:R-:W-:Y:S01]  /*1b790*/  MOV R13, R19 ;  /* 0x00000013000d7202 */ /* 0x000fe20000000f00 */
[----:B------:R-:W-:Y:S01]  /*1b7a0*/  IMAD.MOV.U32 R12, RZ, RZ, 0x6 ;  /* 0x00000006ff0c7424 */ /* 0x000fe200078e00ff */
[----:B------:R-:W-:-:S13]  /*1b7b0*/  IADD3 R2, P1, R14, R5, RZ ;  /* 0x000000050e027210 */ /* 0x000fda0007f3e0ff */
[----:B------:R-:W-:Y:S05]  /*1b7c0*/  WARPSYNC.COLLECTIVE R15, `(.L_x_13701) ;  /* 0x000000000f087348 */ /* 0x000fea0003c00000 */
[----:B------:R0:W1:Y:S02]  /*1b7d0*/  SHFL.IDX P6, R14, R13, R12, R11 ;  /* 0x0000000c0d0e7389 */ /* 0x00006400000c000b */
[----:B01----:R-:W-:Y:S01]  /*1b7e0*/  ENDCOLLECTIVE ;  /* 0x000000000000791b */ /* 0x003fe20003800000 */
.L_x_13701:
        /* <DEDUP_REMOVED lines=11> */
.L_x_13702:
[----:B------:R-:W-:Y:S02]  /*1b8a0*/  IMAD.MOV.U32 R13, RZ, RZ, R19 ;  /* 0x000000ffff0d7224 */ /* 0x000fe400078e0013 */
[----:B------:R-:W-:Y:S01]  /*1b8b0*/  IMAD.MOV.U32 R12, RZ, RZ, 0x7 ;  /* 0x00000007ff0c7424 */ /* 0x000fe200078e00ff */
[----:B------:R-:W-:-:S13]  /*1b8c0*/  IADD3 R2, P1, R14, R5, RZ ;  /* 0x000000050e027210 */ /* 0x000fda0007f3e0ff */
[----:B------:R-:W-:Y:S05]  /*1b8d0*/  WARPSYNC.COLLECTIVE R15, `(.L_x_13703) ;  /* 0x000000000f087348 */ /* 0x000fea0003c00000 */
[----:B------:R0:W1:Y:S02]  /*1b8e0*/  SHFL.IDX P6, R14, R13, R12, R11 ;  /* 0x0000000c0d0e7389 */ /* 0x00006400000c000b */
[----:B01----:R-:W-:Y:S01]  /*1b8f0*/  ENDCOLLECTIVE ;  /* 0x000000000000791b */ /* 0x003fe20003800000 */
.L_x_13703:
        /* <DEDUP_REMOVED lines=10> */
.L_x_13704:
[----:B------:R-:W-:Y:S05]  /*1b9a0*/  BRA `(.L_x_13705) ;  /* 0xffffff9800cc7947 */ /* 0x000fea000383ffff */
.L_x_13500:
[----:B------:R-:W-:Y:S01]  /*1b9b0*/  BSSY B0, `(.L_x_13706) ;  /* 0x0000008000007945 */ /* 0x000fe20003800000 */
[----:B------:R-:W-:Y:S01]  /*1b9c0*/  MOV R13, R24 ;  /* 0x00000018000d7202 */ /* 0x000fe20000000f00 */
[----:B------:R-:W-:Y:S02]  /*1b9d0*/  IMAD.MOV.U32 R12, RZ, RZ, RZ ;  /* 0x000000ffff0c7224 */ /* 0x000fe400078e00ff */
[----:B------:R-:W-:Y:S02]  /*1b9e0*/  IMAD.MOV.U32 R11, RZ, RZ, 0x1f ;  /* 0x0000001fff0b7424 */ /* 0x000fe400078e00ff */
[----:B------:R-:W-:-:S07]  /*1b9f0*/  IMAD.MOV.U32 R15, RZ, RZ, -0x1 ;  /* 0xffffffffff0f7424 */ /* 0x000fce00078e00ff */
[----:B-1----:R-:W-:Y:S05]  /*1ba00*/  WARPSYNC.COLLECTIVE R15, `(.L_x_13707) ;  /* 0x000000000f087348 */ /* 0x002fea0003c00000 */
[----:B------:R0:W2:Y:S02]  /*1ba10*/  SHFL.IDX P6, R14, R13, R12, R11 ;  /* 0x0000000c0d0e7389 */ /* 0x0000a400000c000b */
[----:B012---:R-:W-:Y:S01]  /*1ba20*/  ENDCOLLECTIVE ;  /* 0x000000000000791b */ /* 0x007fe20003800000 */
.L_x_13707:
[----:B------:R-:W-:Y:S05]  /*1ba30*/  BSYNC B0 ;  /* 0x0000000000007941 */ /* 0x000fea0003800000 */
.L_x_13706:
        /* <DEDUP_REMOVED lines=9> */
.L_x_13708:
[----:B------:R-:W-:Y:S02]  /*1bad0*/  ULDC UR4, c[0x0][0xc3c] ;  /* 0x00030f0000047ab9 */ /* 0x000fe40000000800 */
[----:B------:R-:W-:-:S13]  /*1bae0*/  ISETP.GE.OR P1, PT, R7, UR4, !P0 ;  /* 0x0000000407007c0c */ /* 0x000fda000c726670 */
[----:B------:R-:W0:Y:S08]  /*1baf0*/  @!P1 LDC.64 R2, c[0x0][0xc80] ;  /* 0x00032000ff029b82 */ /* 0x000e300000000a00 */
[----:B------:R-:W1:Y:S01]  /*1bb00*/  @!P1 LDC.64 R4, c[0x0][0xc78] ;  /* 0x00031e00ff049b82 */ /* 0x000e620000000a00 */
[----:B------:R-:W-:Y:S01]  /*1bb10*/  IMAD.MOV.U32 R11, RZ, RZ, RZ ;  /* 0x000000ffff0b7224 */ /* 0x000fe200078e00ff */
[----:B------:R-:W-:Y:S01]  /*1bb20*/  MOV R6, R14 ;  /* 0x0000000e00067202 */ /* 0x000fe20000000f00 */
        /* <DEDUP_REMOVED lines=8> */
[----:B------:R-:W-:Y:S01]  /*1bbb0*/  IMAD.MOV.U32 R24, RZ, RZ, RZ ;  /* 0x000000ffff187224 */ /* 0x000fe200078e00ff */
        /* <DEDUP_REMOVED lines=9> */
.L_x_13709:
[----:B------:R-:W-:Y:S02]  /*1bc50*/  MOV R12, 0x2 ;  /* 0x00000002000c7802 */ /* 0x000fe40000000f00 */
[----:B------:R-:W-:-:S05]  /*1bc60*/  SEL R14, R14, RZ, P1 ;  /* 0x000000ff0e0e7207 */ /* 0x000fca0000800000 */
[----:B------:R-:W-:-:S04]  /*1bc70*/  IMAD.IADD R5, R13, 0x1, R14 ;  /* 0x000000010d057824 */ /* 0x000fc800078e020e */
[----:B------:R-:W-:-:S07]  /*1bc80*/  IMAD.MOV.U32 R13, RZ, RZ, R5 ;  /* 0x000000ffff0d7224 */ /* 0x000fce00078e0005 */
[----:B------:R-:W-:Y:S05]  /*1bc90*/  WARPSYNC.COLLECTIVE R15, `(.L_x_13710) ;  /* 0x000000000f087348 */ /* 0x000fea0003c00000 */
[----:B------:R0:W1:Y:S02]  /*1bca0*/  SHFL.UP P6, R14, R13, R12, R11 ;  /* 0x0400000c0d0e7389 */ /* 0x00006400000c000b */
[----:B01----:R-:W-:Y:S01]  /*1bcb0*/  ENDCOLLECTIVE ;  /* 0x000000000000791b */ /* 0x003fe20003800000 */
.L_x_13710:
[----:B------:R-:W-:Y:S01]  /*1bcc0*/  IMAD.MOV.U32 R12, RZ, RZ, 0x4 ;  /* 0x00000004ff0c7424 */ /* 0x000fe200078e00ff */
[----:B------:R-:W-:-:S05]  /*1bcd0*/  SEL R2, R14, RZ, P2 ;  /* 0x000000ff0e027207 */ /* 0x000fca0001000000 */
[----:B------:R-:W-:-:S04]  /*1bce0*/  IMAD.IADD R2, R5, 0x1, R2 ;  /* 0x0000000105027824 */ /* 0x000fc800078e0202 */
[----:B------:R-:W-:-:S07]  /*1bcf0*/  IMAD.MOV.U32 R13, RZ, RZ, R2 ;  /* 0x000000ffff0d7224 */ /* 0x000fce00078e0002 */
[----:B------:R-:W-:Y:S05]  /*1bd00*/  WARPSYNC.COLLECTIVE R15, `(.L_x_13711) ;  /* 0x000000000f087348 */ /* 0x000fea0003c00000 */
[----:B------:R0:W1:Y:S02]  /*1bd10*/  SHFL.UP P6, R14, R13, R12, R11 ;  /* 0x0400000c0d0e7389 */ /* 0x00006400000c000b */
[----:B01----:R-:W-:Y:S01]  /*1bd20*/  ENDCOLLECTIVE ;  /* 0x000000000000791b */ /* 0x003fe20003800000 */
.L_x_13711:
[----:B------:R-:W-:Y:S01]  /*1bd30*/  IMAD.MOV.U32 R12, RZ, RZ, 0x8 ;  /* 0x00000008ff0c7424 */ /* 0x000fe200078e00ff */
[----:B------:R-:W-:-:S05]  /*1bd40*/  SEL R3, R14, RZ, P3 ;  /* 0x000000ff0e037207 */ /* 0x000fca0001800000 */
[----:B------:R-:W-:-:S04]  /*1bd50*/  IMAD.IADD R8, R2, 0x1, R3 ;  /* 0x0000000102087824 */ /* 0x000fc800078e0203 */
[----:B------:R-:W-:-:S07]  /*1bd60*/  IMAD.MOV.U32 R13, RZ, RZ, R8 ;  /* 0x000000ffff0d7224 */ /* 0x000fce00078e0008 */
[----:B------:R-:W-:Y:S05]  /*1bd70*/  WARPSYNC.COLLECTIVE R15, `(.L_x_13712) ;  /* 0x000000000f087348 */ /* 0x000fea0003c00000 */
[----:B------:R0:W1:Y:S02]  /*1bd80*/  SHFL.UP P6, R14, R13, R12, R11 ;  /* 0x0400000c0d0e7389 */ /* 0x00006400000c000b */
[----:B01----:R-:W-:Y:S01]  /*1bd90*/  ENDCOLLECTIVE ;  /* 0x000000000000791b */ /* 0x003fe20003800000 */
.L_x_13712:
[----:B------:R-:W-:Y:S02]  /*1bda0*/  MOV R12, 0x10 ;  /* 0x00000010000c7802 */ /* 0x000fe40000000f00 */
[----:B------:R-:W-:-:S05]  /*1bdb0*/  SEL R5, R14, RZ, P4 ;  /* 0x000000ff0e057207 */ /* 0x000fca0002000000 */
[----:B------:R-:W-:-:S04]  /*1bdc0*/  IMAD.IADD R5, R8, 0x1, R5 ;  /* 0x0000000108057824 */ /* 0x000fc800078e0205 */
[----:B------:R-:W-:-:S07]  /*1bdd0*/  IMAD.MOV.U32 R13, RZ, RZ, R5 ;  /* 0x000000ffff0d7224 */ /* 0x000fce00078e0005 */
[----:B------:R-:W-:Y:S05]  /*1bde0*/  WARPSYNC.COLLECTIVE R15, `(.L_x_13713) ;  /* 0x000000000f087348 */ /* 0x000fea0003c00000 */
[----:B------:R0:W1:Y:S02]  /*1bdf0*/  SHFL.UP P6, R14, R13, R12, R11 ;  /* 0x0400000c0d0e7389 */ /* 0x00006400000c000b */
[----:B01----:R-:W-:Y:S01]  /*1be00*/  ENDCOLLECTIVE ;  /* 0x000000000000791b */ /* 0x003fe20003800000 */
.L_x_13713:
        /* <DEDUP_REMOVED lines=8> */
.L_x_13714:
[----:B------:R-:W-:Y:S05]  /*1be90*/  BRA `(.L_x_13715) ;  /* 0xffffff9800d87947 */ /* 0x000fea000383ffff */
.L_x_13503:
[----:B------:R-:W-:Y:S01]  /*1bea0*/  BSSY B0, `(.L_x_13716) ;  /* 0x0000007000007945 */ /* 0x000fe20003800000 */
[----:B------:R-:W-:Y:S02]  /*1beb0*/  IMAD.MOV.U32 R12, RZ, RZ, 0x1 ;  /* 0x00000001ff0c7424 */ /* 0x000fe400078e00ff */
[----:B------:R-:W-:Y:S02]  /*1bec0*/  IMAD.MOV.U32 R11, RZ, RZ, RZ ;  /* 0x000000ffff0b7224 */ /* 0x000fe400078e00ff */
[----:B------:R-:W-:-:S07]  /*1bed0*/  IMAD.MOV.U32 R15, RZ, RZ, -0x1 ;  /* 0xffffffffff0f7424 */ /* 0x000fce00078e00ff */
[----:B------:R-:W-:Y:S05]  /*1bee0*/  WARPSYNC.COLLECTIVE R15, `(.L_x_13717) ;  /* 0x000000000f087348 */ /* 0x000fea0003c00000 */
[----:B------:R0:W1:Y:S02]  /*1bef0*/  SHFL.UP P6, R14, R13, R12, R11 ;  /* 0x0400000c0d0e7389 */ /* 0x00006400000c000b */
[----:B01----:R-:W-:Y:S01]  /*1bf00*/  ENDCOLLECTIVE ;  /* 0x000000000000791b */ /* 0x003fe20003800000 */
.L_x_13717:
[----:B------:R-:W-:Y:S05]  /*1bf10*/  BSYNC B0 ;  /* 0x0000000000007941 */ /* 0x000fea0003800000 */
.L_x_13716:
[----:B------:R-:W-:Y:S01]  /*1bf20*/  SEL R14, R14, RZ, P1 ;  /* 0x000000ff0e0e7207 */ /* 0x000fe20000800000 */
[----:B------:R-:W-:Y:S02]  /*1bf30*/  IMAD.MOV.U32 R12, RZ, RZ, 0x2 ;  /* 0x00000002ff0c7424 */ /* 0x000fe400078e00ff */
[----:B------:R-:W-:Y:S01]  /*1bf40*/  IMAD.MOV.U32 R11, RZ, RZ, RZ ;  /* 0x000000ffff0b7224 */ /* 0x000fe200078e00ff */
[----:B------:R-:W-:Y:S01]  /*1bf50*/  IADD3 R13, R13, R14, RZ ;  /* 0x0000000e0d0d7210 */ /* 0x000fe20007ffe0ff */
[----:B------:R-:W-:-:S07]  /*1bf60*/  IMAD.MOV.U32 R15, RZ, RZ, -0x1 ;  /* 0xffffffffff0f7424 */ /* 0x000fce00078e00ff */
[----:B------:R-:W-:Y:S05]  /*1bf70*/  WARPSYNC.COLLECTIVE R15, `(.L_x_13718) ;  /* 0x000000000f087348 */ /* 0x000fea0003c00000 */
[----:B------:R0:W1:Y:S02]  /*1bf80*/  SHFL.UP P6, R14, R13, R12, R11 ;  /* 0x0400000c0d0e7389 */ /* 0x00006400000c000b */
[----:B01----:R-:W-:Y:S01]  /*1bf90*/  ENDCOLLECTIVE ;  /* 0x000000000000791b */ /* 0x003fe20003800000 */
.L_x_13718:
[----:B------:R-:W-:Y:S01]  /*1bfa0*/  IMAD.MOV.U32 R12, RZ, RZ, 0x4 ;  /* 0x00000004ff0c7424 */ /* 0x000fe200078e00ff */
[----:B------:R-:W-:-:S05]  /*1bfb0*/  SEL R2, R14, RZ, P2 ;  /* 0x000000ff0e027207 */ /* 0x000fca0001000000 */
[----:B------:R-:W-:-:S04]  /*1bfc0*/  IMAD.IADD R2, R13, 0x1, R2 ;  /* 0x000000010d027824 */ /* 0x000fc800078e0202 */
[----:B------:R-:W-:-:S07]  /*1bfd0*/  IMAD.MOV.U32 R13, RZ, RZ, R2 ;  /* 0x000000ffff0d7224 */ /* 0x000fce00078e0002 */
[----:B------:R-:W-:Y:S05]  /*1bfe0*/  WARPSYNC.COLLECTIVE R15, `(.L_x_13719) ;  /* 0x000000000f087348 */ /* 0x000fea0003c00000 */
[----:B------:R0:W1:Y:S02]  /*1bff0*/  SHFL.UP P6, R14, R13, R12, R11 ;  /* 0x0400000c0d0e7389 */ /* 0x00006400000c000b */
[----:B01----:R-:W-:Y:S01]  /*1c000*/  ENDCOLLECTIVE ;  /* 0x000000000000791b */ /* 0x003fe20003800000 */
.L_x_13719:
[----:B------:R-:W-:Y:S02]  /*1c010*/  MOV R12, 0x8 ;  /* 0x00000008000c7802 */ /* 0x000fe40000000f00 */
[----:B------:R-:W-:-:S05]  /*1c020*/  SEL R3, R14, RZ, P3 ;  /* 0x000000ff0e037207 */ /* 0x000fca0001800000 */
[----:B------:R-:W-:-:S04]  /*1c030*/  IMAD.IADD R3, R2, 0x1, R3 ;  /* 0x0000000102037824 */ /* 0x000fc800078e0203 */
[----:B------:R-:W-:-:S07]  /*1c040*/  IMAD.MOV.U32 R13, RZ, RZ, R3 ;  /* 0x000000ffff0d7224 */ /* 0x000fce00078e0003 */
[----:B------:R-:W-:Y:S05]  /*1c050*/  WARPSYNC.COLLECTIVE R15, `(.L_x_13720) ;  /* 0x000000000f087348 */ /* 0x000fea0003c00000 */
[----:B------:R0:W1:Y:S02]  /*1c060*/  SHFL.UP P6, R14, R13, R12, R11 ;  /* 0x0400000c0d0e7389 */ /* 0x00006400000c000b */
[----:B01----:R-:W-:Y:S01]  /*1c070*/  ENDCOLLECTIVE ;  /* 0x000000000000791b */ /* 0x003fe20003800000 */
.L_x_13720:
[----:B------:R-:W-:Y:S01]  /*1c080*/  IMAD.MOV.U32 R12, RZ, RZ, 0x10 ;  /* 0x00000010ff0c7424 */ /* 0x000fe200078e00ff */
[----:B------:R-:W-:-:S05]  /*1c090*/  SEL R14, R14, RZ, P4 ;  /* 0x000000ff0e0e7207 */ /* 0x000fca0002000000 */
[----:B------:R-:W-:-:S04]  /*1c0a0*/  IMAD.IADD R5, R3, 0x1, R14 ;  /* 0x0000000103057824 */ /* 0x000fc800078e020e */
[----:B------:R-:W-:-:S07]  /*1c0b0*/  IMAD.MOV.U32 R13, RZ, RZ, R5 ;  /* 0x000000ffff0d7224 */ /* 0x000fce00078e0005 */
[----:B------:R-:W-:Y:S05]  /*1c0c0*/  WARPSYNC.COLLECTIVE R15, `(.L_x_13721) ;  /* 0x000000000f087348 */ /* 0x000fea0003c00000 */
[----:B------:R0:W1:Y:S02]  /*1c0d0*/  SHFL.UP P6, R14, R13, R12, R11 ;  /* 0x0400000c0d0e7389 */ /* 0x00006400000c000b */
[----:B01----:R-:W-:Y:S01]  /*1c0e0*/  ENDCOLLECTIVE ;  /* 0x000000000000791b */ /* 0x003fe20003800000 */
.L_x_13721:
        /* <DEDUP_REMOVED lines=8> */
.L_x_13722:
[----:B------:R-:W-:Y:S05]  /*1c170*/  BRA `(.L_x_13723) ;  /* 0xffffff9800c47947 */ /* 0x000fea000383ffff */
.L_x_13505:
[----:B------:R-:W-:Y:S01]  /*1c180*/  BSSY B0, `(.L_x_13724) ;  /* 0x0000006000007945 */ /* 0x000fe20003800000 */
[----:B------:R-:W-:Y:S01]  /*1c190*/  PLOP3.LUT P6, PT, P6, PT, PT, 0x8, 0x0 ;  /* 0x000000000000781c */ /* 0x000fe200037ce170 */
[----:B------:R-:W-:-:S12]  /*1c1a0*/  IMAD.MOV.U32 R15, RZ, RZ, -0x1 ;  /* 0xffffffffff0f7424 */ /* 0x000fd800078e00ff */
[----:B0-----:R-:W-:Y:S05]  /*1c1b0*/  WARPSYNC.COLLECTIVE R15, `(.L_x_13725) ;  /* 0x000000000f087348 */ /* 0x001fea0003c00000 */
[----:B------:R-:W-:Y:S01]  /*1c1c0*/  VOTE.ANY R14, PT, P6 ;  /* 0x00000000000e7806 */ /* 0x000fe200030e0100 */
[----:B0-----:R-:W-:Y:S06]  /*1c1d0*/  ENDCOLLECTIVE ;  /* 0x000000000000791b */ /* 0x001fec0003800000 */
.L_x_13725:
[----:B------:R-:W-:Y:S05]  /*1c1e0*/  BSYNC B0 ;  /* 0x0000000000007941 */ /* 0x000fea0003800000 */
.L_x_13724:
[----:B------:R-:W-:Y:S01]  /*1c1f0*/  MOV R8, R14 ;  /* 0x0000000e00087202 */ /* 0x000fe20000000f00 */
[----:B------:R-:W-:Y:S02]  /*1c200*/  IMAD.MOV.U32 R13, RZ, RZ, R7 ;  /* 0x000000ffff0d7224 */ /* 0x000fe400078e0007 */
[----:B------:R-:W-:Y:S01]  /*1c210*/  IMAD.MOV.U32 R11, RZ, RZ, 0x1f ;  /* 0x0000001fff0b7424 */ /* 0x000fe200078e00ff */
[----:B------:R-:W0:Y:S01]  /*1c220*/  POPC R5, R8 ;  /* 0x0000000800057309 */ /* 0x000e220000000000 */
[----:B------:R-:W-:Y:S02]  /*1c230*/  IMAD.MOV.U32 R15, RZ, RZ, -0x1 ;  /* 0xffffffffff0f7424 */ /* 0x000fe400078e00ff */
[----:B0-----:R-:W-:-:S07]  /*1c240*/  IMAD.MOV.U32 R12, RZ, RZ, R5 ;  /* 0x000000ffff0c7224 */ /* 0x001fce00078e0005 */
[----:B------:R-:W-:Y:S05]  /*1c250*/  WARPSYNC.COLLECTIVE R15, `(.L_x_13726) ;  /* 0x000000000f087348 */ /* 0x000fea0003c00000 */
[----:B------:R0:W1:Y:S02]  /*1c260*/  SHFL.IDX P6, R14, R13, R12, R11 ;  /* 0x0000000c0d0e7389 */ /* 0x00006400000c000b */
[----:B01----:R-:W-:Y:S01]  /*1c270*/  ENDCOLLECTIVE ;  /* 0x000000000000791b */ /* 0x003fe20003800000 */
.L_x_13726:
[----:B------:R-:W-:Y:S02]  /*1c280*/  IMAD.MOV.U32 R13, RZ, RZ, R4 ;  /* 0x000000ffff0d7224 */ /* 0x000fe400078e0004 */
[----:B------:R-:W-:-:S07]  /*1c290*/  IMAD.MOV.U32 R7, RZ, RZ, R14 ;  /* 0x000000ffff077224 */ /* 0x000fce00078e000e */
[----:B------:R-:W-:Y:S05]  /*1c2a0*/  WARPSYNC.COLLECTIVE R15, `(.L_x_13727) ;  /* 0x000000000f087348 */ /* 0x000fea0003c00000 */
[----:B------:R0:W1:Y:S02]  /*1c2b0*/  SHFL.IDX P6, R14, R13, R12, R11 ;  /* 0x0000000c0d0e7389 */ /* 0x00006400000c000b */
[----:B01----:R-:W-:Y:S01]  /*1c2c0*/  ENDCOLLECTIVE ;  /* 0x000000000000791b */ /* 0x003fe20003800000 */
.L_x_13727:
[----:B------:R-:W-:Y:S01]  /*1c2d0*/  IMAD.MOV.U32 R4, RZ, RZ, R14 ;  /* 0x000000ffff047224 */ /* 0x000fe200078e000e */
[----:B------:R-:W-:Y:S06]  /*1c2e0*/  BRA `(.L_x_13728) ;  /* 0xffffff9800a47947 */ /* 0x000fec000383ffff */
.L_x_13507:
[----:B------:R-:W-:Y:S01]  /*1c2f0*/  BSSY B0, `(.L_x_13729) ;  /* 0x0000007000007945 */ /* 0x000fe20003800000 */
[----:B------:R-:W-:Y:S01]  /*1c300*/  IMAD.MOV.U32 R13, RZ, RZ, R3 ;  /* 0x000000ffff0d7224 */ /* 0x000fe200078e0003 */
[----:B------:R-:W-:Y:S01]  /*1c310*/  MOV R11, 0x1f ;  /* 0x0000001f000b7802 */ /* 0x000fe20000000f00 */
[----:B------:R-:W-:-:S07]  /*1c320*/  IMAD.MOV.U32 R15, RZ, RZ, -0x1 ;  /* 0xffffffffff0f7424 */ /* 0x000fce00078e00ff */
[----:B0123--:R-:W-:Y:S05]  /*1c330*/  WARPSYNC.COLLECTIVE R15, `(.L_x_13730) ;  /* 0x000000000f087348 */ /* 0x00ffea0003c00000 */
[----:B------:R4:W0:Y:S02]  /*1c340*/  SHFL.IDX P6, R14, R13, R12, R11 ;  /* 0x0000000c0d0e7389 */ /* 0x00082400000c000b */
[----:B01234-:R-:W-:Y:S01]  /*1c350*/  ENDCOLLECTIVE ;  /* 0x000000000000791b */ /* 0x01ffe20003800000 */
.L_x_13730:
[----:B------:R-:W-:Y:S05]  /*1c360*/  BSYNC B0 ;  /* 0x0000000000007941 */ /* 0x000fea0003800000 */
.L_x_13729:
[----:B------:R-:W-:Y:S01]  /*1c370*/  IMAD.MOV.U32 R24, RZ, RZ, R14 ;  /* 0x000000ffff187224 */ /* 0x000fe200078e000e */
[----:B------:R-:W-:Y:S06]  /*1c380*/  BRA `(.L_x_13506) ;  /* 0xffffff9800947947 */ /* 0x000fec000383ffff */
.L_x_13511:
[----:B0-----:R0:W1:Y:S02]  /*1c390*/  SYNCS.PHASECHK.TRANS64.TRYWAIT P0, [R5+URZ+0x16820], R0 ;  /* 0x01682000050075a7 */ /* 0x001064000800017f */
[----:B-1----:R-:W-:Y:S05]  /*1c3a0*/  @!P0 NANOSLEEP.SYNCS 0x989680 ;  /* 0x009896800000895d */ /* 0x002fea0003900000 */
[----:B------:R-:W1:Y:S02]  /*1c3b0*/  @!P0 SYNCS.PHASECHK.TRANS64 P0, [R5+URZ+0x16820], R0 ;  /* 0x01682000050085a7 */ /* 0x000e64000800007f */
[----:B-1----:R-:W-:Y:S05]  /*1c3c0*/  @!P0 BRA `(.L_x_13511) ;  /* 0xfffffffc00f08947 */ /* 0x002fea000383ffff */
[----:B------:R-:W-:Y:S05]  /*1c3d0*/  BRA `(.L_x_13731) ;  /* 0xffffff9c00ec7947 */ /* 0x000fea000383ffff */
.L_x_13512:
        /* <DEDUP_REMOVED lines=11> */
.L_x_13733:
[----:B------:R-:W-:Y:S05]  /*1c490*/  BSYNC B0 ;  /* 0x0000000000007941 */ /* 0x000fea0003800000 */
.L_x_13732:
[----:B------:R-:W-:Y:S05]  /*1c4a0*/  BRA `(.L_x_13734) ;  /* 0xffffff9c00d47947 */ /* 0x000fea000383ffff */
.L_x_13513:
[----:B------:R-:W-:Y:S01]  /*1c4b0*/  BSSY B0, `(.L_x_13735) ;  /* 0x0000006000007945 */ /* 0x000fe20003800000 */
[----:B------:R-:W-:-:S07]  /*1c4c0*/  IMAD.MOV.U32 R15, RZ, RZ, -0x1 ;  /* 0xffffffffff0f7424 */ /* 0x000fce00078e00ff */
[----:B0-2-4-:R-:W-:Y:S05]  /*1c4d0*/  WARPSYNC.COLLECTIVE R15, `(.L_x_13736) ;  /* 0x000000000f0c7348 */ /* 0x015fea0003c00000 */
[----:B------:R-:W-:Y:S02]  /*1c4e0*/  ELECT P6, UR62, PT ;  /* 0x00000000003e782f */ /* 0x000fe400038c0000 */
[----:B------:R-:W-:Y:S01]  /*1c4f0*/  MOV R14, UR62 ;  /* 0x0000003e000e7c02 */ /* 0x000fe20008000f00 */
[----:B0-2-4-:R-:W-:Y:S10]  /*1c500*/  ENDCOLLECTIVE ;  /* 0x000000000000791b */ /* 0x015ff40003800000 */
.L_x_13736:
[----:B------:R-:W-:Y:S05]  /*1c510*/  BSYNC B0 ;  /* 0x0000000000007941 */ /* 0x000fea0003800000 */
.L_x_13735:
[----:B------:R-:W-:Y:S05]  /*1c520*/  BRA `(.L_x_13737) ;  /* 0xffffff9c00c87947 */ /* 0x000fea000383ffff */
.L_x_13515:
[----:B0-----:R0:W1:Y:S02]  /*1c530*/  SYNCS.PHASECHK.TRANS64.TRYWAIT P1, [R3+URZ+0x16840], R2 ;  /* 0x01684002030075a7 */ /* 0x001064000802017f */
[----:B-1----:R-:W-:Y:S05]  /*1c540*/  @!P1 NANOSLEEP.SYNCS 0x989680 ;  /* 0x009896800000995d */ /* 0x002fea0003900000 */
[----:B------:R-:W1:Y:S02]  /*1c550*/  @!P1 SYNCS.PHASECHK.TRANS64 P1, [R3+URZ+0x16840], R2 ;  /* 0x01684002030095a7 */ /* 0x000e64000802007f */
[----:B-1----:R-:W-:Y:S05]  /*1c560*/  @!P1 BRA `(.L_x_13515) ;  /* 0xfffffffc00f09947 */ /* 0x002fea000383ffff */
[----:B------:R-:W-:Y:S05]  /*1c570*/  BRA `(.L_x_13738) ;  /* 0xffffff9c00e87947 */ /* 0x000fea000383ffff */
.L_x_13517:
[----:B-1----:R1:W3:Y:S02]  /*1c580*/  SYNCS.PHASECHK.TRANS64.TRYWAIT P1, [R5+URZ+0x16840], R0 ;  /* 0x01684000050075a7 */ /* 0x0022e4000802017f */
[----:B---3--:R-:W-:Y:S05]  /*1c590*/  @!P1 NANOSLEEP.SYNCS 0x989680 ;  /* 0x009896800000995d */ /* 0x008fea0003900000 */
[----:B------:R-:W3:Y:S02]  /*1c5a0*/  @!P1 SYNCS.PHASECHK.TRANS64 P1, [R5+URZ+0x16840], R0 ;  /* 0x01684000050095a7 */ /* 0x000ee4000802007f */
[----:B---3--:R-:W-:Y:S05]  /*1c5b0*/  @!P1 BRA `(.L_x_13517) ;  /* 0xfffffffc00f09947 */ /* 0x008fea000383ffff */
[----:B------:R-:W-:Y:S05]  /*1c5c0*/  BRA `(.L_x_13739) ;  /* 0xffffff9c00f47947 */ /* 0x000fea000383ffff */
.L_x_13519:
[----:B---3--:R3:W0:Y:S02]  /*1c5d0*/  SYNCS.PHASECHK.TRANS64.TRYWAIT P1, [R3+URZ+0x16860], R2 ;  /* 0x01686002030075a7 */ /* 0x008624000802017f */
[----:B0-----:R-:W-:Y:S05]  /*1c5e0*/  @!P1 NANOSLEEP.SYNCS 0x989680 ;  /* 0x009896800000995d */ /* 0x001fea0003900000 */
[----:B------:R-:W0:Y:S02]  /*1c5f0*/  @!P1 SYNCS.PHASECHK.TRANS64 P1, [R3+URZ+0x16860], R2 ;  /* 0x01686002030095a7 */ /* 0x000e24000802007f */
[----:B0-----:R-:W-:Y:S05]  /*1c600*/  @!P1 BRA `(.L_x_13519) ;  /* 0xfffffffc00f09947 */ /* 0x001fea000383ffff */
[----:B------:R-:W-:Y:S05]  /*1c610*/  BRA `(.L_x_13740) ;  /* 0xffffff9c00f07947 */ /* 0x000fea000383ffff */
.L_x_13741:
        /* <DEDUP_REMOVED lines=14> */
.L_x_15994:


//--------------------- .text._ZN7cutlass13device_kernelIN5flash11enable_sm90INS1_16FlashAttnFwdSm90INS1_25CollectiveMainloopFwdSm90ILi2EN4cute5tupleIJNS5_1CILi1EEES8_S8_EEENS6_IJNS7_ILi192EEENS7_ILi128EEENS7_ILi64EEEEEELi64ENS_10bfloat16_tEfNS_4arch4Sm90ELb0ELb1ELb0ELb0ELb1ELb0ELb0ELb1ELb1ELb1ELb1ELb0EEENS1_21CollectiveEpilogueFwdINS6_IJSA_SC_SB_EEES9_SE_SG_Li384ELb0ELb1ELb1ELb0EEENS1_19SingleTileSchedulerILb0ELb1ELb1ELi192EEEEEEEEEvNT_6ParamsE --------------------------
	.section	.text._ZN7cutlass13device_kernelIN5flash11enable_sm90INS1_16FlashAttnFwdSm90INS1_25CollectiveMainloopFwdSm90ILi2EN4cute5tupleIJNS5_1CILi1EEES8_S8_EEENS6_IJNS7_ILi192EEENS7_ILi128EEENS7_ILi64EEEEEELi64ENS_10bfloat16_tEfNS_4arch4Sm90ELb0ELb1ELb0ELb0ELb1ELb0ELb0ELb1ELb1ELb1ELb1ELb0EEENS1_21CollectiveEpilogueFwdINS6_IJSA_SC_SB_EEES9_SE_SG_Li384ELb0ELb1ELb1ELb0EEENS1_19SingleTileSchedulerILb0ELb1ELb1ELi192EEEEEEEEEvNT_6ParamsE,"ax",@progbits
	.align	128
.text._ZN7cutlass13device_kernelIN5flash11enable_sm90INS1_16FlashAttnFwdSm90INS1_25CollectiveMainloopFwdSm90ILi2EN4cute5tupleIJNS5_1CILi1EEES8_S8_EEENS6_IJNS7_ILi192EEENS7_ILi128EEENS7_ILi64EEEEEELi64ENS_10bfloat16_tEfNS_4arch4Sm90ELb0ELb1ELb0ELb0ELb1ELb0ELb0ELb1ELb1ELb1ELb1ELb0EEENS1_21CollectiveEpilogueFwdINS6_IJSA_SC_SB_EEES9_SE_SG_Li384ELb0ELb1ELb1ELb0EEENS1_19SingleTileSchedulerILb0ELb1ELb1ELi192EEEEEEEEEvNT_6ParamsE:
        .type           _ZN7cutlass13device_kernelIN5flash11enable_sm90INS1_16FlashAttnFwdSm90INS1_25CollectiveMainloopFwdSm90ILi2EN4cute5tupleIJNS5_1CILi1EEES8_S8_EEENS6_IJNS7_ILi192EEENS7_ILi128EEENS7_ILi64EEEEEELi64ENS_10bfloat16_tEfNS_4arch4Sm90ELb0ELb1ELb0ELb0ELb1ELb0ELb0ELb1ELb1ELb1ELb1ELb0EEENS1_21CollectiveEpilogueFwdINS6_IJSA_SC_SB_EEES9_SE_SG_Li384ELb0ELb1ELb1ELb0EEENS1_19SingleTileSchedulerILb0ELb1ELb1ELi192EEEEEEEEEvNT_6ParamsE,@function
        .size           _ZN7cutlass13device_kernelIN5flash11enable_sm90INS1_16FlashAttnFwdSm90INS1_25CollectiveMainloopFwdSm90ILi2EN4cute5tupleIJNS5_1CILi1EEES8_S8_EEENS6_IJNS7_ILi192EEENS7_ILi128EEENS7_ILi64EEEEEELi64ENS_10bfloat16_tEfNS_4arch4Sm90ELb0ELb1ELb0ELb0ELb1ELb0ELb0ELb1ELb1ELb1ELb1ELb0EEENS1_21CollectiveEpilogueFwdINS6_IJSA_SC_SB_EEES9_SE_SG_Li384ELb0ELb1ELb1ELb0EEENS1_19SingleTileSchedulerILb0ELb1ELb1ELi192EEEEEEEEEvNT_6ParamsE,(.L_x_15995 - _ZN7cutlass13device_kernelIN5flash11enable_sm90INS1_16FlashAttnFwdSm90INS1_25CollectiveMainloopFwdSm90ILi2EN4cute5tupleIJNS5_1CILi1EEES8_S8_EEENS6_IJNS7_ILi192EEENS7_ILi128EEENS7_ILi64EEEEEELi64ENS_10bfloat16_tEfNS_4arch4Sm90ELb0ELb1ELb0ELb0ELb1ELb0ELb0ELb1ELb1ELb1ELb1ELb0EEENS1_21CollectiveEpilogueFwdINS6_IJSA_SC_SB_EEES9_SE_SG_Li384ELb0ELb1ELb1ELb0EEENS1_19SingleTileSchedulerILb0ELb1ELb1ELi192EEEEEEEEEvNT_6ParamsE)
        .other          _ZN7cutlass13device_kernelIN5flash11enable_sm90INS1_16FlashAttnFwdSm90INS1_25CollectiveMainloopFwdSm90ILi2EN4cute5tupleIJNS5_1CILi1EEES8_S8_EEENS6_IJNS7_ILi192EEENS7_ILi128EEENS7_ILi64EEEEEELi64ENS_10bfloat16_tEfNS_4arch4Sm90ELb0ELb1ELb0ELb0ELb1ELb0ELb0ELb1ELb1ELb1ELb1ELb0EEENS1_21CollectiveEpilogueFwdINS6_IJSA_SC_SB_EEES9_SE_SG_Li384ELb0ELb1ELb1ELb0EEENS1_19SingleTileSchedulerILb0ELb1ELb1ELi192EEEEEEEEEvNT_6ParamsE,@"STO_CUDA_ENTRY STV_DEFAULT"
_ZN7cutlass13device_kernelIN5flash11enable_sm90INS1_16FlashAttnFwdSm90INS1_25CollectiveMainloopFwdSm90ILi2EN4cute5tupleIJNS5_1CILi1EEES8_S8_EEENS6_IJNS7_ILi192EEENS7_ILi128EEENS7_ILi64EEEEEELi64ENS_10bfloat16_tEfNS_4arch4Sm90ELb0ELb1ELb0ELb0ELb1ELb0ELb0ELb1ELb1ELb1ELb1ELb0EEENS1_21CollectiveEpilogueFwdINS6_IJSA_SC_SB_EEES9_SE_SG_Li384ELb0ELb1ELb1ELb0EEENS1_19SingleTileSchedulerILb0ELb1ELb1ELi192EEEEEEEEEvNT_6ParamsE:
        /* <DEDUP_REMOVED lines=45> */
.L_x_13742:
        /* <DEDUP_REMOVED lines=22> */
.L_x_13743:
        /* <DEDUP_REMOVED lines=18> */
.L_x_13744:
        /* <DEDUP_REMOVED lines=22> */
.L_x_13745:
        /* <DEDUP_REMOVED lines=23> */
.L_x_13746:
        /* <DEDUP_REMOVED lines=9> */
.L_x_13749:
        /* <DEDUP_REMOVED lines=61> */
.L_x_13752:
[----:B------:R-:W-:-:S11]  /*0c80*/  UISETP.NE.AND UP0, UPT, UR5, 0x1, UPT ;  /* 0x000000010500788c */ /* 0x000fd6000bf05270 */
[----:B------:R-:W-:Y:S02]  /*0c90*/  @UP0 ULDC.64 UR10, c[0x0][0x9e8] ;  /* 0x00027a00000a0ab9 */ /* 0x000fe40000000a00 */
[----:B------:R-:W-:-:S04]  /*0ca0*/  UIMAD.WIDE.U32 UR8, UR4, UR10, URZ ;  /* 0x0000000a040872a5 */ /* 0x000fc8000f8e003f */
[----:B------:R-:W-:-:S12]  /*0cb0*/  @UP0 USHF.R.U32.HI UR4, URZ, UR11, UR9 ;  /* 0x0000000b3f040299 */ /* 0x000fd80008011609 */
.L_x_13753:
[----:B------:R-:W-:-:S06]  /*0cc0*/  UIMAD UR4, UR4, UR5, UR5 ;  /* 0x00000005040472a4 */ /* 0x000fcc000f8e0205 */
[----:B------:R-:W-:-:S07]  /*0cd0*/  VIMNMX R0, R0, UR4, PT ;  /* 0x0000000400007c48 */ /* 0x000fce000bfe0100 */
.L_x_13751:
[----:B------:R-:W-:Y:S01]  /*0ce0*/  UISETP.NE.AND UP0, UPT, UR40, URZ, UPT ;  /* 0x0000003f2800728c */ /* 0x000fe2000bf05270 */
[CC--:B------:R-:W-:Y:S01]  /*0cf0*/  IMAD R22, R17.reuse, R4.reuse, -R22 ;  /* 0x0000000411167224 */ /* 0x0c0fe200078e0a16 */
        /* <DEDUP_REMOVED lines=31> */
.L_x_13755:
[----:B------:R-:W-:-:S11]  /*0ef0*/  UISETP.NE.AND UP0, UPT, UR5, 0x1, UPT ;  /* 0x000000010500788c */ /* 0x000fd6000bf05270 */
[----:B------:R-:W-:Y:S02]  /*0f00*/  @UP0 ULDC.64 UR10, c[0x0][0x9e8] ;  /* 0x00027a00000a0ab9 */ /* 0x000fe40000000a00 */
[----:B------:R-:W-:-:S04]  /*0f10*/  UIMAD.WIDE.U32 UR8, UR4, UR10, URZ ;  /* 0x0000000a040872a5 */ /* 0x000fc8000f8e003f */
[----:B------:R-:W-:-:S12]  /*0f20*/  @UP0 USHF.R.U32.HI UR4, URZ, UR11, UR9 ;  /* 0x0000000b3f040299 */ /* 0x000fd80008011609 */
.L_x_13756:
[----:B------:R-:W-:-:S04]  /*0f30*/  UIMAD UR4, UR4, UR5, URZ ;  /* 0x00000005040472a4 */ /* 0x000fc8000f8e023f */
[----:B------:R-:W-:-:S04]  /*0f40*/  UISETP.LT.AND UP0, UPT, UR7, UR4, UPT ;  /* 0x000000040700728c */ /* 0x000fc8000bf01270 */
[----:B------:R-:W-:-:S12]  /*0f50*/  USEL UR7, UR7, UR4, !UP0 ;  /* 0x0000000407077287 */ /* 0x000fd8000c000000 */
.L_x_13754:
        /* <DEDUP_REMOVED lines=47> */
.L_x_13757:
        /* <DEDUP_REMOVED lines=58> */
.L_x_13759:
[----:B------:R-:W-:-:S04]  /*15f0*/  SHF.L.U32 R0, RZ, 0x1f, RZ ;  /* 0x0000001fff007819 */ /* 0x000fc800000006ff */
[----:B------:R-:W0:Y:S02]  /*1600*/  SYNCS.PHASECHK.TRANS64.TRYWAIT P0, [UR43+0x16800], R0 ;  /* 0x01680000ff0075a7 */ /* 0x000e24000800016b */
[----:B0-----:R-:W-:Y:S05]  /*1610*/  @!P0 BRA `(.L_x_13760) ;  /* 0x0000010800c08947 */ /* 0x001fea0003800000 */
.L_x_13891:
[----:B------:R-:W-:-:S06]  /*1620*/  ULOP3.LUT UR4, UR38, 0x1, URZ, 0xfc, !UPT ;  /* 0x0000000126047892 */ /* 0x000fcc000f8efc3f */
[----:B------:R-:W-:-:S05]  /*1630*/  IMAD.U32 R2, RZ, RZ, UR4 ;  /* 0x00000004ff027e24 */ /* 0x000fca000f8e00ff */
[----:B------:R-:W-:-:S13]  /*1640*/  ISETP.NE.AND P0, PT, R2, 0x3, PT ;  /* 0x000000030200780c */ /* 0x000fda0003f05270 */
[----:B------:R-:W-:Y:S05]  /*1650*/  @!P0 BRA `(.L_x_13761) ;  /* 0x0000000000048947 */ /* 0x000fea0003800000 */
[----:B------:R-:W-:Y:S01]  /*1660*/  BPT.TRAP 0x1 ;  /* 0x000000040000795c */ /* 0x000fe20000300000 */
.L_x_13761:
[----:B------:R1:W2:Y:S01]  /*1670*/  SYNCS.PHASECHK.TRANS64.TRYWAIT P1, [UR43+0x16830], R0 ;  /* 0x01683000ff0075a7 */ /* 0x0002a2000802016b */
[----:B------:R-:W-:Y:S05]  /*1680*/  @!P0 BRA `(.L_x_13762) ;  /* 0x0000000000048947 */ /* 0x000fea0003800000 */
[----:B------:R-:W-:Y:S01]  /*1690*/  BPT.TRAP 0x1 ;  /* 0x000000040000795c */ /* 0x000fe20000300000 */
.L_x_13762:
[----:B------:R-:W-:-:S05]  /*16a0*/  IMAD.U32 R6, RZ, RZ, UR46 ;  /* 0x0000002eff067e24 */ /* 0x000fca000f8e00ff */
[----:B------:R-:W-:Y:S01]  /*16b0*/  LOP3.LUT R6, R6, 0x10000, RZ, 0xfc, !PT ;  /* 0x0001000006067812 */ /* 0x000fe200078efcff */
[----:B--2---:R-:W-:Y:S06]  /*16c0*/  @P1 BRA `(.L_x_13763) ;  /* 0x0000000000081947 */ /* 0x004fec0003800000 */
[----:B------:R-:W2:Y:S02]  /*16d0*/  SYNCS.PHASECHK.TRANS64.TRYWAIT P1, [UR43+0x16830], R0 ;  /* 0x01683000ff0075a7 */ /* 0x000ea4000802016b */
[----:B--2---:R-:W-:Y:S05]  /*16e0*/  @!P1 BRA `(.L_x_13764) ;  /* 0x0000010800a49947 */ /* 0x004fea0003800000 */
.L_x_13763:
        /* <DEDUP_REMOVED lines=38> */
.L_x_13765:
[----:B0-----:R-:W-:Y:S01]  /*1950*/  LOP3.LUT R3, R88, 0xffffff80, RZ, 0xc0, !PT ;  /* 0xffffff8058037812 */ /* 0x001fe200078ec0ff */
[----:B------:R-:W-:Y:S01]  /*1960*/  IMAD.HI R8, R90, 0x55555556, RZ ;  /* 0x555555565a087827 */ /* 0x000fe200078e02ff */
[----:B------:R-:W-:Y:S01]  /*1970*/  LEA.HI R89, R89, R16, RZ, 0x2 ;  /* 0x0000001059597211 */ /* 0x000fe200078f10ff */
[----:B------:R-:W-:Y:S01]  /*1980*/  UISETP.NE.AND UP1, UPT, UR40, URZ, UPT ;  /* 0x0000003f2800728c */ /* 0x000fe2000bf25270 */
[----:B------:R-:W-:Y:S01]  /*1990*/  LEA R12, R19, 0xffffff80, 0x7 ;  /* 0xffffff80130c7811 */ /* 0x000fe200078e38ff */
[----:B------:R-:W-:Y:S01]  /*19a0*/  IMAD.IADD R3, R16, 0x1, -R3 ;  /* 0x0000000110037824 */ /* 0x000fe200078e0a03 */
[----:B------:R-:W-:Y:S01]  /*19b0*/  LOP3.LUT R89, R89, 0xfffffffc, RZ, 0xc0, !PT ;  /* 0xfffffffc59597812 */ /* 0x000fe200078ec0ff */
[----:B------:R-:W-:Y:S01]  /*19c0*/  UISETP.NE.AND UP0, UPT, UR44, URZ, UPT ;  /* 0x0000003f2c00728c */ /* 0x000fe2000bf05270 */
[----:B------:R-:W-:Y:S01]  /*19d0*/  LEA.HI R9, R8, R8, RZ, 0x1 ;  /* 0x0000000808097211 */ /* 0x000fe200078f08ff */
[----:B------:R-:W-:Y:S01]  /*19e0*/  ULDC UR28, c[0x0][0x2f0] ;  /* 0x0000bc00001c7ab9 */ /* 0x000fe20000000800 */
[----:B-1----:R-:W-:Y:S01]  /*19f0*/  SHF.R.S32.HI R0, RZ, 0x1f, R3 ;  /* 0x0000001fff007819 */ /* 0x002fe20000011403 */
        /* <DEDUP_REMOVED lines=10> */
[----:B------:R-:W-:Y:S01]  /*1aa0*/  ULOP3.LUT UR24, URZ, UR24, URZ, 0x33, !UPT ;  /* 0x000000183f187292 */ /* 0x000fe2000f8e333f */
[----:B------:R-:W-:-:S02]  /*1ab0*/  SHF.R.S32.HI R4, RZ, 0x5, R4 ;  /* 0x00000005ff047819 */ /* 0x000fc40000011404 */
[-C--:B------:R-:W-:Y:S02]  /*1ac0*/  LEA.HI R5, R5, R0.reuse, RZ, 0x3 ;  /* 0x0000000005057211 */ /* 0x080fe400078f18ff */
[----:B------:R-:W-:Y:S02]  /*1ad0*/  LEA.HI R8, R89, R89, RZ, 0x1 ;  /* 0x0000005959087211 */ /* 0x000fe400078f08ff */
[----:B------:R-:W-:Y:S02]  /*1ae0*/  LEA R4, R4, UR45, 0x4 ;  /* 0x0000002d04047c11 */ /* 0x000fe4000f8e20ff */
[----:B------:R-:W-:Y:S02]  /*1af0*/  LOP3.LUT R5, R5, 0xfffffff8, RZ, 0xc0, !PT ;  /* 0xfffffff805057812 */ /* 0x000fe400078ec0ff */
[----:B------:R-:W-:Y:S02]  /*1b00*/  LOP3.LUT R8, R8, 0x1ffffffe, RZ, 0xc0, !PT ;  /* 0x1ffffffe08087812 */ /* 0x000fe400078ec0ff */
[----:B------:R-:W-:-:S02]  /*1b10*/  IADD3 R4, R4, R0, -R5 ;  /* 0x0000000004047210 */ /* 0x000fc40007ffe805 */
[----:B------:R-:W-:Y:S01]  /*1b20*/  PLOP3.LUT P2, PT, PT, PT, UP1, 0x80, 0x0 ;  /* 0x000000000000781c */ /* 0x000fe20003f4f018 */
[----:B------:R-:W-:Y:S02]  /*1b30*/  IMAD.IADD R8, R89, 0x1, -R8 ;  /* 0x0000000159087824 */ /* 0x000fe400078e0a08 */
[----:B------:R-:W-:Y:S02]  /*1b40*/  IMAD R9, R9, 0x40, R4 ;  /* 0x0000004009097824 */ /* 0x000fe400078e0204 */
[----:B------:R-:W-:Y:S02]  /*1b50*/  IMAD.MOV.U32 R4, RZ, RZ, -0x80 ;  /* 0xffffff80ff047424 */ /* 0x000fe400078e00ff */
[----:B------:R-:W-:Y:S01]  /*1b60*/  IMAD R9, R8, 0x8, R9 ;  /* 0x0000000808097824 */ /* 0x000fe200078e0209 */
[----:B------:R-:W-:Y:S01]  /*1b70*/  LOP3.LUT R8, R2, 0x7ffffffc, RZ, 0xc0, !PT ;  /* 0x7ffffffc02087812 */ /* 0x000fe200078ec0ff */
        /* <DEDUP_REMOVED lines=14> */
[----:B------:R-:W-:Y:S01]  /*1c60*/  IMAD.U32 R5, RZ, RZ, UR4 ;  /* 0x00000004ff057e24 */ /* 0x000fe2000f8e00ff */
[----:B------:R-:W-:Y:S01]  /*1c70*/  ULDC UR4, c[0x0][0x9e0] ;  /* 0x0002780000047ab9 */ /* 0x000fe20000000800 */
        /* <DEDUP_REMOVED lines=22> */
.L_x_13768:
[----:B------:R-:W-:Y:S02]  /*1de0*/  ULDC UR7, c[0x0][0x9e4] ;  /* 0x0002790000077ab9 */ /* 0x000fe40000000800 */
[----:B------:R-:W-:-:S05]  /*1df0*/  IMAD.U32 R11, RZ, RZ, UR7 ;  /* 0x00000007ff0b7e24 */ /* 0x000fca000f8e00ff */
[----:B------:R-:W-:-:S13]  /*1e00*/  ISETP.NE.AND P1, PT, R11, 0x1, PT ;  /* 0x000000010b00780c */ /* 0x000fda0003f25270 */
[----:B------:R-:W0:Y:S02]  /*1e10*/  @P1 LDC.64 R90, c[0x0][0x9e8] ;  /* 0x00027a00ff5a1b82 */ /* 0x000e240000000a00 */
[----:B0-----:R-:W-:-:S05]  /*1e20*/  @P1 IMAD.HI.U32 R10, R3, R90, RZ ;  /* 0x0000005a030a1227 */ /* 0x001fca00078e00ff */
[----:B------:R-:W-:-:S07]  /*1e30*/  @P1 SHF.R.U32.HI R3, RZ, R91, R10 ;  /* 0x0000005bff031219 */ /* 0x000fce000001160a */
.L_x_13769:
[----:B------:R-:W-:Y:S05]  /*1e40*/  BSYNC B0 ;  /* 0x0000000000007941 */ /* 0x000fea0003800000 */
.L_x_13767:
[----:B------:R-:W-:-:S04]  /*1e50*/  IMAD R3, R3, R11, -R12 ;  /* 0x0000000b03037224 */ /* 0x000fc800078e0a0c */
[----:B------:R-:W-:-:S05]  /*1e60*/  IMAD R3, R8, -0x2, R3 ;  /* 0xfffffffe08037824 */ /* 0x000fca00078e0203 */
[----:B------:R-:W-:Y:S02]  /*1e70*/  VIADDMNMX R2, R3, R11, R2, PT ;  /* 0x0000000b03027246 */ /* 0x000fe40003800102 */
[----:B------:R-:W-:-:S07]  /*1e80*/  VIMNMX R4, R4, R3, !PT ;  /* 0x0000000304047248 */ /* 0x000fce0007fe0100 */
.L_x_13766:
        /* <DEDUP_REMOVED lines=14> */
[----:B------:R-:W-:Y:S01]  /*1f70*/  FSEL R127, R28, -INF , !P3 ;  /* 0xff8000001c7f7808 */ /* 0x000fe20005800000 */
[----:B0-----:R-:W-:Y:S01]  /*1f80*/  IMAD.IADD R10, R88, 0x1, R0 ;  /* 0x00000001580a7824 */ /* 0x001fe200078e0200 */
        /* <DEDUP_REMOVED lines=167> */
[----:B------:R-:W-:Y:S02]  /*2a00*/  VIADDMNMX R4, R0, R99, R20, PT ;  /* 0x0000006300047246 */ /* 0x000fe40003800114 */
[----:B------:R-:W-:-:S04]  /*2a10*/  ISETP.LT.OR P6, PT, R2, 0x7a, P6 ;  /* 0x0000007a0200780c */ /* 0x000fc800037c1670 */
        /* <DEDUP_REMOVED lines=17> */
.L_x_13772:
[----:B------:R-:W-:Y:S02]  /*2b30*/  ULDC UR7, c[0x0][0x9e4] ;  /* 0x0002790000077ab9 */ /* 0x000fe40000000800 */
[----:B------:R-:W-:-:S05]  /*2b40*/  IMAD.U32 R2, RZ, RZ, UR7 ;  /* 0x00000007ff027e24 */ /* 0x000fca000f8e00ff */
[----:B------:R-:W-:-:S13]  /*2b50*/  ISETP.NE.AND P6, PT, R2, 0x1, PT ;  /* 0x000000010200780c */ /* 0x000fda0003fc5270 */
[----:B------:R-:W0:Y:S02]  /*2b60*/  @P6 LDC.64 R100, c[0x0][0x9e8] ;  /* 0x00027a00ff646b82 */ /* 0x000e240000000a00 */
[----:B0-----:R-:W-:-:S05]  /*2b70*/  @P6 IMAD.HI.U32 R0, R99, R100, RZ ;  /* 0x0000006463006227 */ /* 0x001fca00078e00ff */
[----:B------:R-:W-:-:S07]  /*2b80*/  @P6 SHF.R.U32.HI R99, RZ, R101, R0 ;  /* 0x00000065ff636219 */ /* 0x000fce0000011600 */
.L_x_13773:
[----:B------:R-:W-:Y:S05]  /*2b90*/  BSYNC B0 ;  /* 0x0000000000007941 */ /* 0x000fea0003800000 */
.L_x_13771:
[----:B------:R-:W-:-:S04]  /*2ba0*/  IMAD R99, R99, R2, -R12 ;  /* 0x0000000263637224 */ /* 0x000fc800078e0a0c */
[----:B------:R-:W-:-:S05]  /*2bb0*/  IMAD R99, R8, -0x2, R99 ;  /* 0xfffffffe08637824 */ /* 0x000fca00078e0263 */
[----:B------:R-:W-:Y:S02]  /*2bc0*/  VIADDMNMX R4, R99, R2, R4, PT ;  /* 0x0000000263047246 */ /* 0x000fe40003800104 */
[----:B------:R-:W-:-:S07]  /*2bd0*/  VIMNMX R10, R10, R99, !PT ;  /* 0x000000630a0a7248 */ /* 0x000fce0007fe0100 */
.L_x_13770:
[----:B------:R-:W-:Y:S01]  /*2be0*/  ISETP.GT.AND P1, PT, R10, 0x1, !P1 ;  /* 0x000000010a00780c */ /* 0x000fe20004f24270 */
[----:B------:R-:W-:Y:S01]  /*2bf0*/  ULDC UR7, c[0x0][0x988] ;  /* 0x0002620000077ab9 */ /* 0x000fe20000000800 */
[----:B------:R-:W-:Y:S01]  /*2c00*/  LOP3.LUT P6, RZ, R16, 0x4, RZ, 0xc0, !PT ;  /* 0x0000000410ff7812 */ /* 0x000fe200078cc0ff */
        /* <DEDUP_REMOVED lines=16> */
[----:B------:R-:W-:Y:S02]  /*2d10*/  ISETP.GT.AND P1, PT, R10, 0x10, !P1 ;  /* 0x000000100a00780c */ /* 0x000fe40004f24270 */
[----:B------:R-:W-:Y:S02]  /*2d20*/  FMNMX.FTZ R0, R119, R0, !PT ;  /* 0x0000000077007209 */ /* 0x000fe40007810000 */
[----:B------:R-:W-:Y:S02]  /*2d30*/  ISETP.LT.OR P1, PT, R4, 0x11, P1 ;  /* 0x000000110400780c */ /* 0x000fe40000f21670 */
        /* <DEDUP_REMOVED lines=16> */
[----:B------:R-:W-:Y:S02]  /*2e40*/  LOP3.LUT P1, RZ, R16, 0x1000000, RZ, 0xc0, !PT ;  /* 0x0100000010ff7812 */ /* 0x000fe4000782c0ff */
        /* <DEDUP_REMOVED lines=54> */
[----:B------:R-:W-:Y:S01]  /*31b0*/  FMNMX.FTZ R14, R85, R0, !PT ;  /* 0x00000000550e7209 */ /* 0x000fe20007810000 */
[----:B------:R-:W-:Y:S01]  /*31c0*/  IMAD.U32 R0, RZ, RZ, UR7 ;  /* 0x00000007ff007e24 */ /* 0x000fe2000f8e00ff */
[----:B------:R-:W-:Y:S02]  /*31d0*/  ISETP.LT.OR P1, PT, R4, 0x3a, P1 ;  /* 0x0000003a0400780c */ /* 0x000fe40000f21670 */
[----:B------:R-:W-:Y:S01]  /*31e0*/  LOP3.LUT P2, RZ, R16, 0x80, RZ, 0xc0, !PT ;  /* 0x0000008010ff7812 */ /* 0x000fe2000784c0ff */
[----:B------:R-:W0:Y:S01]  /*31f0*/  SHFL.BFLY PT, R135, R14, 0x2, 0x1f ;  /* 0x0c401f000e877f89 */ /* 0x000e2200000e0000 */
[----:B------:R-:W-:-:S02]  /*3200*/  FSEL R55, R55, -INF , !P1 ;  /* 0xff80000037377808 */ /* 0x000fc40004800000 */
[C---:B------:R-:W-:Y:S02]  /*3210*/  LOP3.LUT P1, RZ, R16.reuse, 0x8000, RZ, 0xc0, !PT ;  /* 0x0000800010ff7812 */ /* 0x040fe4000782c0ff */
[----:B------:R-:W-:Y:S02]  /*3220*/  LOP3.LUT P6, RZ, R16, 0x40, RZ, 0xc0, !PT ;  /* 0x0000004010ff7812 */ /* 0x000fe400078cc0ff */
[C---:B------:R-:W-:Y:S02]  /*3230*/  ISETP.GT.AND P1, PT, R10.reuse, 0x40, !P1 ;  /* 0x000000400a00780c */ /* 0x040fe40004f24270 */
[----:B------:R-:W-:Y:S02]  /*3240*/  ISETP.GT.AND P3, PT, R10, 0x70, !P3 ;  /* 0x000000700a00780c */ /* 0x000fe40005f64270 */
[----:B------:R-:W-:Y:S02]  /*3250*/  ISETP.LT.OR P1, PT, R4, 0x41, P1 ;  /* 0x000000410400780c */ /* 0x000fe40000f21670 */
[----:B------:R-:W-:-:S02]  /*3260*/  ISETP.GT.AND P4, PT, R10, 0x71, !P4 ;  /* 0x000000710a00780c */ /* 0x000fc40006784270 */
[----:B------:R-:W-:Y:S02]  /*3270*/  FSEL R103, R58, -INF , !P1 ;  /* 0xff8000003a677808 */ /* 0x000fe40004800000 */
[----:B------:R-:W-:Y:S02]  /*3280*/  LOP3.LUT P1, RZ, R16, 0x4000, RZ, 0xc0, !PT ;  /* 0x0000400010ff7812 */ /* 0x000fe4000782c0ff */
[----:B------:R-:W-:Y:S02]  /*3290*/  ISETP.LT.OR P3, PT, R4, 0x71, P3 ;  /* 0x000000710400780c */ /* 0x000fe40001f61670 */
[C---:B------:R-:W-:Y:S02]  /*32a0*/  ISETP.GT.AND P1, PT, R10.reuse, 0x41, !P1 ;  /* 0x000000410a00780c */ /* 0x040fe40004f24270 */
[----:B------:R-:W-:Y:S02]  /*32b0*/  ISETP.GT.AND P5, PT, R10, 0x78, !P5 ;  /* 0x000000780a00780c */ /* 0x000fe40006fa4270 */
[----:B------:R-:W-:-:S02]  /*32c0*/  ISETP.LT.OR P1, PT, R4, 0x42, P1 ;  /* 0x000000420400780c */ /* 0x000fc40000f21670 */
[----:B0-----:R-:W-:Y:S02]  /*32d0*/  FMNMX.FTZ R135, R14, R135, !PT ;  /* 0x000000870e877209 */ /* 0x001fe40007810000 */
[----:B------:R-:W-:Y:S02]  /*32e0*/  FSEL R59, R59, -INF , !P1 ;  /* 0xff8000003b3b7808 */ /* 0x000fe40004800000 */
[----:B------:R-:W-:Y:S01]  /*32f0*/  LOP3.LUT P1, RZ, R16, 0x2000, RZ, 0xc0, !PT ;  /* 0x0000200010ff7812 */ /* 0x000fe2000782c0ff */
[----:B------:R-:W0:Y:S01]  /*3300*/  SHFL.BFLY PT, R2, R135, 0x1, 0x1f ;  /* 0x0c201f0087027f89 */ /* 0x000e2200000e0000 */
[----:B------:R-:W-:Y:S02]  /*3310*/  ISETP.LT.OR P4, PT, R4, 0x72, P4 ;  /* 0x000000720400780c */ /* 0x000fe40002781670 */
[----:B------:R-:W-:Y:S02]  /*3320*/  ISETP.GT.AND P1, PT, R10, 0x48, !P1 ;  /* 0x000000480a00780c */ /* 0x000fe40004f24270 */
[----:B------:R-:W-:-:S02]  /*3330*/  ISETP.LT.OR P5, PT, R4, 0x79, P5 ;  /* 0x000000790400780c */ /* 0x000fc40002fa1670 */
[----:B------:R-:W-:Y:S02]  /*3340*/  ISETP.LT.OR P1, PT, R4, 0x49, P1 ;  /* 0x000000490400780c */ /* 0x000fe40000f21670 */
[----:B------:R-:W-:Y:S02]  /*3350*/  FSEL R83, R83, -INF , !P4 ;  /* 0xff80000053537808 */ /* 0x000fe40006000000 */
[----:B------:R-:W-:Y:S02]  /*3360*/  FSEL R51, R62, -INF , !P1 ;  /* 0xff8000003e337808 */ /* 0x000fe40004800000 */
[----:B------:R-:W-:Y:S02]  /*3370*/  LOP3.LUT P1, RZ, R16, 0x1000, RZ, 0xc0, !PT ;  /* 0x0000100010ff7812 */ /* 0x000fe4000782c0ff */
[----:B------:R-:W-:Y:S02]  /*3380*/  R2UR UR7, R22 ;  /* 0x00000000160772ca */ /* 0x000fe400000e0000 */
[----:B------:R-:W-:-:S04]  /*3390*/  ISETP.GT.AND P1, PT, R10, 0x49, !P1 ;  /* 0x000000490a00780c */ /* 0x000fc80004f24270 */
[----:B------:R-:W-:Y:S02]  /*33a0*/  ISETP.LT.OR P1, PT, R4, 0x4a, P1 ;  /* 0x0000004a0400780c */ /* 0x000fe40000f21670 */
[----:B0-----:R-:W-:Y:S02]  /*33b0*/  FMNMX.FTZ R2, R135, R2, !PT ;  /* 0x0000000287027209 */ /* 0x001fe40007810000 */
[----:B------:R-:W-:Y:S02]  /*33c0*/  FSEL R63, R63, -INF , !P1 ;  /* 0xff8000003f3f7808 */ /* 0x000fe40004800000 */
[----:B------:R-:W-:Y:S01]  /*33d0*/  LOP3.LUT P1, RZ, R16, 0x800, RZ, 0xc0, !PT ;  /* 0x0000080010ff7812 */ /* 0x000fe2000782c0ff */
[----:B------:R-:W-:Y:S01]  /*33e0*/  FMUL.FTZ R12, R2, R0 ;  /* 0x00000000020c7220 */ /* 0x000fe20000410000 */
[----:B------:R-:W-:Y:S02]  /*33f0*/  UIADD3 UR45, UR7, UR45, URZ ;  /* 0x0000002d072d7290 */ /* 0x000fe4000fffe03f */
[----:B------:R-:W-:-:S02]  /*3400*/  ISETP.GT.AND P1, PT, R10, 0x50, !P1 ;  /* 0x000000500a00780c */ /* 0x000fc40004f24270 */
[----:B------:R-:W-:Y:S02]  /*3410*/  UIADD3 UR4, UR45, UR4, URZ ;  /* 0x000000042d047290 */ /* 0x000fe4000fffe03f */
        /* <DEDUP_REMOVED lines=29> */
[-CC-:B------:R-:W-:Y:S01]  /*35f0*/  FFMA.FTZ R138, R89, R0.reuse, -R12.reuse ;  /* 0x00000000598a7223 */ /* 0x180fe2000001080c */
[----:B------:R-:W-:Y:S01]  /*3600*/  ISETP.LT.OR P1, PT, R4, 0x1, P1 ;  /* 0x000000010400780c */ /* 0x000fe20000f21670 */
[-CC-:B------:R-:W-:Y:S01]  /*3610*/  FFMA.FTZ R136, R91, R0.reuse, -R12.reuse ;  /* 0x000000005b887223 */ /* 0x180fe2000001080c */
[----:B------:R-:W-:Y:S01]  /*3620*/  FSEL R91, R82, -INF , !P3 ;  /* 0xff800000525b7808 */ /* 0x000fe20005800000 */
[-CC-:B------:R-:W-:Y:S01]  /*3630*/  FFMA.FTZ R132, R33, R0.reuse, -R12.reuse ;  /* 0x0000000021847223 */ /* 0x180fe2000001080c */
[----:B------:R-:W-:Y:S01]  /*3640*/  FSEL R26, R26, -INF , !P1 ;  /* 0xff8000001a1a7808 */ /* 0x000fe20004800000 */
[-CC-:B------:R-:W-:Y:S01]  /*3650*/  FFMA.FTZ R33, R57, R0.reuse, -R12.reuse ;  /* 0x0000000039217223 */ /* 0x180fe2000001080c */
[----:B------:R-:W-:Y:S01]  /*3660*/  LOP3.LUT P1, RZ, R16, 0x4000000, RZ, 0xc0, !PT ;  /* 0x0400000010ff7812 */ /* 0x000fe2000782c0ff */
[-CC-:B------:R-:W-:Y:S01]  /*3670*/  FFMA.FTZ R142, R93, R0.reuse, -R12.reuse ;  /* 0x000000005d8e7223 */ /* 0x180fe2000001080c */
[----:B------:R-:W-:Y:S01]  /*3680*/  FMNMX.FTZ R14, R26, R117, !PT ;  /* 0x000000751a0e7209 */ /* 0x000fe20007810000 */
[-CC-:B------:R-:W-:Y:S01]  /*3690*/  FFMA.FTZ R148, R133, R0.reuse, -R12.reuse ;  /* 0x0000000085947223 */ /* 0x180fe2000001080c */
[----:B------:R-:W-:Y:S01]  /*36a0*/  ISETP.GT.AND P1, PT, R10, 0x68, !P1 ;  /* 0x000000680a00780c */ /* 0x000fe20004f24270 */
[--C-:B------:R-:W-:Y:S01]  /*36b0*/  FFMA.FTZ R131, R131, R0, -R12.reuse ;  /* 0x0000000083837223 */ /* 0x100fe2000001080c */
[----:B------:R-:W-:Y:S01]  /*36c0*/  FMNMX.FTZ R14, R27, R14, !PT ;  /* 0x0000000e1b0e7209 */ /* 0x000fe20007810000 */
[--C-:B------:R-:W-:Y:S01]  /*36d0*/  FFMA.FTZ R150, R127, R0, -R12.reuse ;  /* 0x000000007f967223 */ /* 0x100fe2000001080c */
[----:B------:R-:W-:Y:S01]  /*36e0*/  ISETP.LT.OR P1, PT, R4, 0x69, P1 ;  /* 0x000000690400780c */ /* 0x000fe20000f21670 */
[----:B------:R-:W-:Y:S01]  /*36f0*/  MUFU.EX2 R148, R148 ;  /* 0x0000009400947308 */ /* 0x000fe20000000800 */
[----:B------:R-:W-:Y:S01]  /*3700*/  FMNMX.FTZ R14, R115, R14, !PT ;  /* 0x0000000e730e7209 */ /* 0x000fe20007810000 */
[-CC-:B------:R-:W-:Y:S01]  /*3710*/  FFMA.FTZ R128, R13, R0.reuse, -R12.reuse ;  /* 0x000000000d807223 */ /* 0x180fe2000001080c */
[----:B------:R-:W-:Y:S01]  /*3720*/  FSEL R89, R78, -INF , !P1 ;  /* 0xff8000004e597808 */ /* 0x000fe20004800000 */
[--C-:B------:R-:W-:Y:S01]  /*3730*/  FFMA.FTZ R127, R129, R0, -R12.reuse ;  /* 0x00000000817f7223 */ /* 0x100fe2000001080c */
[----:B------:R-:W-:Y:S01]  /*3740*/  FMNMX.FTZ R14, R99, R14, !PT ;  /* 0x0000000e630e7209 */ /* 0x000fe20007810000 */
[--C-:B------:R-:W-:Y:S01]  /*3750*/  FFMA.FTZ R144, R125, R0, -R12.reuse ;  /* 0x000000007d907223 */ /* 0x100fe2000001080c */
[----:B------:R-:W-:Y:S01]  /*3760*/  ISETP.GT.AND P6, PT, R10, 0x79, !P6 ;  /* 0x000000790a00780c */ /* 0x000fe200077c4270 */
[----:B------:R-:W0:Y:S01]  /*3770*/  MUFU.EX2 R131, R131 ;  /* 0x0000008300837308 */ /* 0x000e220000000800 */
[----:B------:R-:W-:Y:S01]  /*3780*/  FMNMX.FTZ R14, R113, R14, !PT ;  /* 0x0000000e710e7209 */ /* 0x000fe20007810000 */
[-CC-:B------:R-:W-:Y:S01]  /*3790*/  FFMA.FTZ R119, R119, R0.reuse, -R12.reuse ;  /* 0x0000000077777223 */ /* 0x180fe2000001080c */
[----:B------:R-:W-:Y:S01]  /*37a0*/  ISETP.LT.OR P6, PT, R4, 0x7a, P6 ;  /* 0x0000007a0400780c */ /* 0x000fe200037c1670 */
[--C-:B------:R-:W-:Y:S01]  /*37b0*/  FFMA.FTZ R146, R97, R0, -R12.reuse ;  /* 0x0000000061927223 */ /* 0x100fe2000001080c */
[----:B------:R-:W-:Y:S01]  /*37c0*/  FMNMX.FTZ R14, R31, R14, !PT ;  /* 0x0000000e1f0e7209 */ /* 0x000fe20007810000 */
[--C-:B------:R-:W-:Y:S01]  /*37d0*/  FFMA.FTZ R37, R37, R0, -R12.reuse ;  /* 0x0000000025257223 */ /* 0x100fe2000001080c */
[----:B------:R-:W-:Y:S01]  /*37e0*/  FSEL R57, R86, -INF , !P5 ;  /* 0xff80000056397808 */ /* 0x000fe20006800000 */
[----:B------:R-:W1:Y:S01]  /*37f0*/  MUFU.EX2 R150, R150 ;  /* 0x0000009600967308 */ /* 0x000e620000000800 */
[----:B------:R-:W-:Y:S01]  /*3800*/  FMNMX.FTZ R14, R111, R14, !PT ;  /* 0x0000000e6f0e7209 */ /* 0x000fe20007810000 */
[-CC-:B------:R-:W-:Y:S01]  /*3810*/  FFMA.FTZ R140, R95, R0.reuse, -R12.reuse ;  /* 0x000000005f8c7223 */ /* 0x180fe2000001080c */
[----:B------:R-:W-:Y:S01]  /*3820*/  FSEL R87, R87, -INF , !P6 ;  /* 0xff80000057577808 */ /* 0x000fe20007000000 */
[--C-:B------:R-:W-:Y:S01]  /*3830*/  FFMA.FTZ R41, R41, R0, -R12.reuse ;  /* 0x0000000029297223 */ /* 0x100fe2000001080c */
[----:B------:R-:W-:Y:S01]  /*3840*/  FMNMX.FTZ R14, R35, R14, !PT ;  /* 0x0000000e230e7209 */ /* 0x000fe20007810000 */
[-CC-:B------:R-:W-:Y:S01]  /*3850*/  FFMA.FTZ R134, R29, R0.reuse, -R12.reuse ;  /* 0x000000001d867223 */ /* 0x180fe2000001080c */
[--C-:B------:R-:W-:Y:S01]  /*3860*/  FFMA.FTZ R29, R61, R0, -R12.reuse ;  /* 0x000000003d1d7223 */ /* 0x100fe2000001080c */
[----:B------:R-:W2:Y:S01]  /*3870*/  MUFU.EX2 R127, R127 ;  /* 0x0000007f007f7308 */ /* 0x000ea20000000800 */
[----:B------:R-:W-:Y:S01]  /*3880*/  FMNMX.FTZ R14, R109, R14, !PT ;  /* 0x0000000e6d0e7209 */ /* 0x000fe20007810000 */
[-CC-:B------:R-:W-:Y:S01]  /*3890*/  FFMA.FTZ R130, R25, R0.reuse, -R12.reuse ;  /* 0x0000000019827223 */ /* 0x180fe2000001080c */
[-CC-:B------:R-:W-:Y:S01]  /*38a0*/  FFMA.FTZ R124, R11, R0.reuse, -R12.reuse ;  /* 0x000000000b7c7223 */ /* 0x180fe2000001080c */
[--C-:B------:R-:W-:Y:S01]  /*38b0*/  FFMA.FTZ R126, R15, R0, -R12.reuse ;  /* 0x000000000f7e7223 */ /* 0x100fe2000001080c */
[----:B------:R-:W-:Y:S01]  /*38c0*/  FMNMX.FTZ R14, R101, R14, !PT ;  /* 0x0000000e650e7209 */ /* 0x000fe20007810000 */
[-CC-:B------:R-:W-:Y:S01]  /*38d0*/  FFMA.FTZ R120, R21, R0.reuse, -R12.reuse ;  /* 0x0000000015787223 */ /* 0x180fe2000001080c */
[--C-:B------:R-:W-:Y:S01]  /*38e0*/  FFMA.FTZ R122, R3, R0, -R12.reuse ;  /* 0x00000000037a7223 */ /* 0x100fe2000001080c */
[----:B------:R-:W3:Y:S01]  /*38f0*/  MUFU.EX2 R144, R144 ;  /* 0x0000009000907308 */ /* 0x000ee20000000800 */
[----:B------:R-:W-:Y:S01]  /*3900*/  FMNMX.FTZ R14, R107, R14, !PT ;  /* 0x0000000e6b0e7209 */ /* 0x000fe20007810000 */
[-CC-:B------:R-:W-:Y:S01]  /*3910*/  FFMA.FTZ R45, R45, R0.reuse, -R12.reuse ;  /* 0x000000002d2d7223 */ /* 0x180fe2000001080c */
[-CC-:B------:R-:W-:Y:S01]  /*3920*/  FFMA.FTZ R49, R49, R0.reuse, -R12.reuse ;  /* 0x0000000031317223 */ /* 0x180fe2000001080c */
[--C-:B------:R-:W-:Y:S01]  /*3930*/  FFMA.FTZ R53, R53, R0, -R12.reuse ;  /* 0x0000000035357223 */ /* 0x100fe2000001080c */
[----:B------:R-:W-:Y:S01]  /*3940*/  FMNMX.FTZ R14, R39, R14, !PT ;  /* 0x0000000e270e7209 */ /* 0x000fe20007810000 */
[-CC-:B------:R-:W-:Y:S01]  /*3950*/  FFMA.FTZ R61, R65, R0.reuse, -R12.reuse ;  /* 0x00000000413d7223 */ /* 0x180fe2000001080c */
[--C-:B------:R-:W-:Y:S01]  /*3960*/  FFMA.FTZ R25, R69, R0, -R12.reuse ;  /* 0x0000000045197223 */ /* 0x100fe2000001080c */
[----:B------:R-:W4:Y:S01]  /*3970*/  MUFU.EX2 R119, R119 ;  /* 0x0000007700777308 */ /* 0x000f220000000800 */
[----:B------:R-:W-:Y:S01]  /*3980*/  FMNMX.FTZ R14, R105, R14, !PT ;  /* 0x0000000e690e7209 */ /* 0x000fe20007810000 */
[-CC-:B------:R-:W-:Y:S01]  /*3990*/  FFMA.FTZ R11, R73, R0.reuse, -R12.reuse ;  /* 0x00000000490b7223 */ /* 0x180fe2000001080c */
[-CC-:B------:R-:W-:Y:S01]  /*39a0*/  FFMA.FTZ R15, R77, R0.reuse, -R12.reuse ;  /* 0x000000004d0f7223 */ /* 0x180fe2000001080c */
[--C-:B------:R-:W-:Y:S01]  /*39b0*/  FFMA.FTZ R21, R81, R0, -R12.reuse ;  /* 0x0000000051157223 */ /* 0x100fe2000001080c */
[----:B------:R-:W-:Y:S01]  /*39c0*/  FMNMX.FTZ R14, R43, R14, !PT ;  /* 0x0000000e2b0e7209 */ /* 0x000fe20007810000 */
[----:B------:R-:W-:-:S02]  /*39d0*/  FFMA.FTZ R3, R85, R0, -R12 ;  /* 0x0000000055037223 */ /* 0x000fc4000001080c */
[----:B------:R-:W5:Y:S01]  /*39e0*/  MUFU.EX2 R146, R146 ;  /* 0x0000009200927308 */ /* 0x000f620000000800 */
[----:B------:R-:W-:-:S04]  /*39f0*/  FMNMX.FTZ R14, R55, R14, !PT ;  /* 0x0000000e370e7209 */ /* 0x000fc80007810000 */
[----:B------:R-:W-:-:S03]  /*3a00*/  FMNMX.FTZ R14, R103, R14, !PT ;  /* 0x0000000e670e7209 */ /* 0x000fc60007810000 */
        /* <DEDUP_REMOVED lines=39> */
[----:B------:R-:W-:Y:S01]  /*3c80*/  MUFU.EX2 R25, R25 ;  /* 0x0000001900197308 */ /* 0x000fe20000000800 */
[-CC-:B------:R-:W-:Y:S01]  /*3c90*/  FFMA.FTZ R151, R27, R0.reuse, -R4.reuse ;  /* 0x000000001b977223 */ /* 0x180fe20000010804 */
[----:B------:R-:W-:Y:S01]  /*3ca0*/  FADD.FTZ R27, R148, R131 ;  /* 0x00000083941b7221 */ /* 0x000fe20000010000 */
[-CC-:B------:R-:W-:Y:S01]  /*3cb0*/  FFMA.FTZ R149, R26, R0.reuse, -R4.reuse ;  /* 0x000000001a957223 */ /* 0x180fe20000010804 */
[-CC-:B------:R-:W-:Y:S01]  /*3cc0*/  FFMA.FTZ R10, R117, R0.reuse, -R4.reuse ;  /* 0x00000000750a7223 */ /* 0x180fe20000010804 */
[-CC-:B------:R-:W-:Y:S01]  /*3cd0*/  FFMA.FTZ R12, R115, R0.reuse, -R4.reuse ;  /* 0x00000000730c7223 */ /* 0x180fe20000010804 */
[----:B-1----:R-:W-:Y:S01]  /*3ce0*/  FADD.FTZ R30, R150, R27 ;  /* 0x0000001b961e7221 */ /* 0x002fe20000010000 */
[-CC-:B------:R-:W-:Y:S01]  /*3cf0*/  FFMA.FTZ R145, R99, R0.reuse, -R4.reuse ;  /* 0x0000000063917223 */ /* 0x180fe20000010804 */
[----:B------:R-:W-:Y:S01]  /*3d00*/  MUFU.EX2 R151, R151 ;  /* 0x0000009700977308 */ /* 0x000fe20000000800 */
[-C--:B------:R-:W-:Y:S01]  /*3d10*/  FFMA.FTZ R14, R113, R0.reuse, -R4 ;  /* 0x00000000710e7223 */ /* 0x080fe20000010804 */
[----:B--2---:R-:W-:Y:S01]  /*3d20*/  FADD.FTZ R27, R127, R30 ;  /* 0x0000001e7f1b7221 */ /* 0x004fe20000010000 */
[-CC-:B------:R-:W-:Y:S01]  /*3d30*/  FFMA.FTZ R147, R31, R0.reuse, -R4.reuse ;  /* 0x000000001f937223 */ /* 0x180fe20000010804 */
[-CC-:B------:R-:W-:Y:S01]  /*3d40*/  FFMA.FTZ R16, R111, R0.reuse, -R4.reuse ;  /* 0x000000006f107223 */ /* 0x180fe20000010804 */
[-CC-:B------:R-:W-:Y:S01]  /*3d50*/  FFMA.FTZ R141, R35, R0.reuse, -R4.reuse ;  /* 0x00000000238d7223 */ /* 0x180fe20000010804 */
[----:B---3--:R-:W-:Y:S01]  /*3d60*/  FADD.FTZ R30, R144, R27 ;  /* 0x0000001b901e7221 */ /* 0x008fe20000010000 */
[-CC-:B------:R-:W-:Y:S01]  /*3d70*/  FFMA.FTZ R20, R109, R0.reuse, -R4.reuse ;  /* 0x000000006d147223 */ /* 0x180fe20000010804 */
[----:B------:R-:W-:Y:S01]  /*3d80*/  MUFU.EX2 R149, R149 ;  /* 0x0000009500957308 */ /* 0x000fe20000000800 */
[-C--:B------:R-:W-:Y:S01]  /*3d90*/  FFMA.FTZ R143, R101, R0.reuse, -R4 ;  /* 0x00000000658f7223 */ /* 0x080fe20000010804 */
[----:B----4-:R-:W-:Y:S01]  /*3da0*/  FADD.FTZ R27, R119, R30 ;  /* 0x0000001e771b7221 */ /* 0x010fe20000010000 */
[-CC-:B------:R-:W-:Y:S01]  /*3db0*/  FFMA.FTZ R24, R107, R0.reuse, -R4.reuse ;  /* 0x000000006b187223 */ /* 0x180fe20000010804 */
[-CC-:B------:R-:W-:Y:S01]  /*3dc0*/  FFMA.FTZ R137, R39, R0.reuse, -R4.reuse ;  /* 0x0000000027897223 */ /* 0x180fe20000010804 */
[-CC-:B------:R-:W-:Y:S01]  /*3dd0*/  FFMA.FTZ R26, R105, R0.reuse, -R4.reuse ;  /* 0x00000000691a7223 */ /* 0x180fe20000010804 */
[----:B-----5:R-:W-:Y:S01]  /*3de0*/  FADD.FTZ R32, R146, R27 ;  /* 0x0000001b92207221 */ /* 0x020fe20000010000 */
[-CC-:B------:R-:W-:Y:S01]  /*3df0*/  FFMA.FTZ R139, R43, R0.reuse, -R4.reuse ;  /* 0x000000002b8b7223 */ /* 0x180fe20000010804 */
[----:B------:R-:W0:Y:S01]  /*3e00*/  MUFU.EX2 R10, R10 ;  /* 0x0000000a000a7308 */ /* 0x000e220000000800 */
[-C--:B------:R-:W-:Y:S01]  /*3e10*/  FFMA.FTZ R28, R55, R0.reuse, -R4 ;  /* 0x00000000371c7223 */ /* 0x080fe20000010804 */
[----:B------:R-:W-:Y:S01]  /*3e20*/  FADD.FTZ R27, R37, R32 ;  /* 0x00000020251b7221 */ /* 0x000fe20000010000 */
[-CC-:B------:R-:W-:Y:S01]  /*3e30*/  FFMA.FTZ R133, R103, R0.reuse, -R4.reuse ;  /* 0x0000000067857223 */ /* 0x180fe20000010804 */
[-CC-:B------:R-:W-:Y:S01]  /*3e40*/  FFMA.FTZ R30, R59, R0.reuse, -R4.reuse ;  /* 0x000000003b1e7223 */ /* 0x180fe20000010804 */
[-CC-:B------:R-:W-:Y:S01]  /*3e50*/  FFMA.FTZ R135, R51, R0.reuse, -R4.reuse ;  /* 0x0000000033877223 */ /* 0x180fe20000010804 */
[----:B------:R-:W-:Y:S01]  /*3e60*/  FADD.FTZ R32, R140, R27 ;  /* 0x0000001b8c207221 */ /* 0x000fe20000010000 */
[-CC-:B------:R-:W-:Y:S01]  /*3e70*/  FFMA.FTZ R129, R47, R0.reuse, -R4.reuse ;  /* 0x000000002f817223 */ /* 0x180fe20000010804 */
[----:B------:R-:W1:Y:S01]  /*3e80*/  MUFU.EX2 R12, R12 ;  /* 0x0000000c000c7308 */ /* 0x000e620000000800 */
[-C--:B------:R-:W-:Y:S01]  /*3e90*/  FFMA.FTZ R22, R67, R0.reuse, -R4 ;  /* 0x0000000043167223 */ /* 0x080fe20000010804 */
[----:B------:R-:W-:Y:S01]  /*3ea0*/  FADD.FTZ R27, R41, R32 ;  /* 0x00000020291b7221 */ /* 0x000fe20000010000 */
[-CC-:B------:R-:W-:Y:S01]  /*3eb0*/  FFMA.FTZ R32, R63, R0.reuse, -R4.reuse ;  /* 0x000000003f207223 */ /* 0x180fe20000010804 */
[-CC-:B------:R-:W-:Y:S01]  /*3ec0*/  FFMA.FTZ R121, R121, R0.reuse, -R4.reuse ;  /* 0x0000000079797223 */ /* 0x180fe20000010804 */
[-CC-:B------:R-:W-:Y:S01]  /*3ed0*/  FFMA.FTZ R71, R71, R0.reuse, -R4.reuse ;  /* 0x0000000047477223 */ /* 0x180fe20000010804 */
[----:B------:R-:W-:Y:S01]  /*3ee0*/  FADD.FTZ R36, R142, R27 ;  /* 0x0000001b8e247221 */ /* 0x000fe20000010000 */
[-C--:B------:R-:W-:Y:S01]  /*3ef0*/  FFMA.FTZ R123, R123, R0.reuse, -R4 ;  /* 0x000000007b7b7223 */ /* 0x080fe20000010804 */
[----:B------:R-:W2:Y:S01]  /*3f00*/  MUFU.EX2 R145, R145 ;  /* 0x0000009100917308 */ /* 0x000ea20000000800 */
[----:B0-----:R-:W-:Y:S01]  /*3f10*/  FADD.FTZ R34, R149, R10 ;  /* 0x0000000a95227221 */ /* 0x001fe20000010000 */
[----:B------:R-:W-:Y:S01]  /*3f20*/  FADD.FTZ R31, R45, R36 ;  /* 0x000000242d1f7221 */ /* 0x000fe20000010000 */
[-CC-:B------:R-:W-:Y:S01]  /*3f30*/  FFMA.FTZ R75, R75, R0.reuse, -R4.reuse ;  /* 0x000000004b4b7223 */ /* 0x180fe20000010804 */
[-C--:B------:R-:W-:Y:S01]  /*3f40*/  FFMA.FTZ R89, R89, R0.reuse, -R4 ;  /* 0x0000000059597223 */ /* 0x080fe20000010804 */
[----:B------:R-:W-:Y:S01]  /*3f50*/  FADD.FTZ R27, R151, R34 ;  /* 0x00000022971b7221 */ /* 0x000fe20000010000 */
        /* <DEDUP_REMOVED lines=9> */
[----:B------:R-:W-:Y:S01]  /*3ff0*/  FFMA.FTZ R87, R87, R0, -R4 ;  /* 0x0000000057577223 */ /* 0x000fe20000010804 */
[----:B------:R-:W1:Y:S01]  /*4000*/  MUFU.EX2 R147, R147 ;  /* 0x0000009300937308 */ /* 0x000e620000000800 */
[----:B--2---:R-:W-:Y:S01]  /*4010*/  FADD.FTZ R27, R145, R34 ;  /* 0x00000022911b7221 */ /* 0x004fe20000010000 */
[----:B------:R-:W-:Y:S01]  /*4020*/  FADD.FTZ R31, R53, R36 ;  /* 0x00000024351f7221 */ /* 0x000fe20000010000 */
[----:B------:R-:W-:-:S02]  /*4030*/  F2FP.BF16.F32.PACK_AB R149, R10, R149 ;  /* 0x000000950a95723e */ /* 0x000fc400000010ff */
[----:B------:R-:W-:Y:S01]  /*4040*/  F2FP.BF16.F32.PACK_AB R151, R12, R151 ;  /* 0x000000970c97723e */ /* 0x000fe200000010ff */
[----:B------:R-:W-:Y:S01]  /*4050*/  FADD.FTZ R36, R132, R31 ;  /* 0x0000001f84247221 */ /* 0x000fe20000010000 */
[----:B------:R-:W-:Y:S01]  /*4060*/  F2FP.BF16.F32.PACK_AB R148, R131, R148 ;  /* 0x000000948394723e */ /* 0x000fe200000010ff */
[----:B------:R-:W2:Y:S01]  /*4070*/  MUFU.EX2 R16, R16 ;  /* 0x0000001000107308 */ /* 0x000ea20000000800 */
[C---:B0-----:R-:W-:Y:S01]  /*4080*/  FADD.FTZ R34, R14.reuse, R27 ;  /* 0x0000001b0e227221 */ /* 0x041fe20000010000 */
[----:B------:R-:W-:Y:S01]  /*4090*/  FADD.FTZ R31, R33, R36 ;  /* 0x00000024211f7221 */ /* 0x000fe20000010000 */
[----:B------:R-:W-:Y:S02]  /*40a0*/  F2FP.BF16.F32.PACK_AB R145, R14, R145 ;  /* 0x000000910e91723e */ /* 0x000fe400000010ff */
[----:B------:R-:W-:Y:S01]  /*40b0*/  F2FP.BF16.F32.PACK_AB R150, R127, R150 ;  /* 0x000000967f96723e */ /* 0x000fe200000010ff */
[----:B------:R-:W-:Y:S01]  /*40c0*/  FADD.FTZ R36, R134, R31 ;  /* 0x0000001f86247221 */ /* 0x000fe20000010000 */
[----:B------:R-:W-:Y:S01]  /*40d0*/  F2FP.BF16.F32.PACK_AB R144, R119, R144 ;  /* 0x000000907790723e */ /* 0x000fe200000010ff */
        /* <DEDUP_REMOVED lines=14> */
[----:B0-----:R-:W-:Y:S01]  /*41c0*/  FADD.FTZ R27, R141, R34 ;  /* 0x000000228d1b7221 */ /* 0x001fe20000010000 */
[----:B------:R-:W-:-:S02]  /*41d0*/  F2FP.BF16.F32.PACK_AB R134, R29, R134 ;  /* 0x000000861d86723e */ /* 0x000fc400000010ff */
[----:B------:R-:W-:Y:S02]  /*41e0*/  F2FP.BF16.F32.PACK_AB R128, R61, R128 ;  /* 0x000000803d80723e */ /* 0x000fe400000010ff */
[----:B------:R-:W-:Y:S02]  /*41f0*/  F2FP.BF16.F32.PACK_AB R147, R16, R147 ;  /* 0x000000931093723e */ /* 0x000fe400000010ff */
        /* <DEDUP_REMOVED lines=75> */
[----:B------:R-:W-:-:S03]  /*46b0*/  F2FP.BF16.F32.PACK_AB R121, R10, R91 ;  /* 0x0000005b0a79723e */ /* 0x000fc600000010ff */
[----:B0-----:R-:W-:-:S04]  /*46c0*/  FADD.FTZ R3, R57, R14 ;  /* 0x0000000e39037221 */ /* 0x001fc80000010000 */
[C---:B-1----:R-:W-:Y:S01]  /*46d0*/  FADD.FTZ R3, R12.reuse, R3 ;  /* 0x000000030c037221 */ /* 0x042fe20000010000 */
[----:B------:R-:W-:Y:S01]  /*46e0*/  F2FP.BF16.F32.PACK_AB R123, R12, R57 ;  /* 0x000000390c7b723e */ /* 0x000fe200000010ff */
[----:B------:R-:W-:Y:S01]  /*46f0*/  VIADD R12, R19, 0xfffffffe ;  /* 0xfffffffe130c7836 */ /* 0x000fe20000000000 */
        /* <DEDUP_REMOVED lines=12> */
.L_x_13775:
[----:B------:R-:W-:Y:S02]  /*47c0*/  ULDC UR14, c[0x0][0x9e4] ;  /* 0x00027900000e7ab9 */ /* 0x000fe40000000800 */
[----:B------:R-:W-:-:S11]  /*47d0*/  UISETP.NE.AND UP0, UPT, UR14, 0x1, UPT ;  /* 0x000000010e00788c */ /* 0x000fd6000bf05270 */
[----:B------:R-:W-:Y:S02]  /*47e0*/  @UP0 ULDC.64 UR18, c[0x0][0x9e8] ;  /* 0x00027a0000120ab9 */ /* 0x000fe40000000a00 */
[----:B------:R-:W-:-:S04]  /*47f0*/  UIMAD.WIDE.U32 UR10, UR7, UR18, URZ ;  /* 0x00000012070a72a5 */ /* 0x000fc8000f8e003f */
[----:B------:R-:W-:-:S12]  /*4800*/  @UP0 USHF.R.U32.HI UR7, URZ, UR19, UR11 ;  /* 0x000000133f070299 */ /* 0x000fd8000801160b */
.L_x_13776:
[----:B------:R-:W-:-:S04]  /*4810*/  UIMAD UR7, UR7, UR14, UR14 ;  /* 0x0000000e070772a4 */ /* 0x000fc8000f8e020e */
[----:B------:R-:W-:-:S04]  /*4820*/  UISETP.LT.AND UP0, UPT, UR4, UR7, UPT ;  /* 0x000000070400728c */ /* 0x000fc8000bf01270 */
[----:B------:R-:W-:-:S12]  /*4830*/  USEL UR4, UR4, UR7, UP0 ;  /* 0x0000000704047287 */ /* 0x000fd80008000000 */
.L_x_13774:
[----:B------:R-:W-:Y:S01]  /*4840*/  USHF.R.S32.HI UR7, URZ, 0x1f, UR4 ;  /* 0x0000001f3f077899 */ /* 0x000fe20008011404 */
[----:B------:R-:W-:Y:S02]  /*4850*/  CS2R R118, SRZ ;  /* 0x0000000000767805 */ /* 0x000fe4000001ff00 */
[----:B------:R-:W-:Y:S02]  /*4860*/  CS2R R116, SRZ ;  /* 0x0000000000747805 */ /* 0x000fe4000001ff00 */
[----:B------:R-:W-:Y:S01]  /*4870*/  CS2R R114, SRZ ;  /* 0x0000000000727805 */ /* 0x000fe2000001ff00 */
[----:B------:R-:W-:Y:S01]  /*4880*/  ULEA.HI UR7, UR7, UR4, URZ, 0x7 ;  /* 0x0000000407077291 */ /* 0x000fe2000f8f383f */
[----:B------:R-:W-:Y:S02]  /*4890*/  CS2R R112, SRZ ;  /* 0x0000000000707805 */ /* 0x000fe4000001ff00 */
[----:B------:R-:W-:Y:S01]  /*48a0*/  CS2R R110, SRZ ;  /* 0x00000000006e7805 */ /* 0x000fe2000001ff00 */
[----:B------:R-:W-:Y:S01]  /*48b0*/  UMOV UR4, URZ ;  /* 0x0000003f00047c82 */ /* 0x000fe20008000000 */
        /* <DEDUP_REMOVED lines=15> */
[----:B------:R-:W-:-:S11]  /*49b0*/  CS2R R88, SRZ ;  /* 0x0000000000587805 */ /* 0x000fd6000001ff00 */
        /* <DEDUP_REMOVED lines=9> */
.L_x_13796:
[----:B------:R-:W-:Y:S01]  /*4a50*/  ISETP.NE.AND P2, PT, RZ, UR42, PT ;  /* 0x0000002aff007c0c */ /* 0x000fe2000bf45270 */
[----:B------:R-:W-:-:S04]  /*4a60*/  UISETP.NE.AND UP0, UPT, UR25, 0x1, UPT ;  /* 0x000000011900788c */ /* 0x000fc8000bf05270 */
[----:B------:R-:W-:-:S04]  /*4a70*/  USEL UR4, URZ, 0x1, UP0 ;  /* 0x000000013f047887 */ /* 0x000fc80008000000 */
[----:B------:R-:W-:-:S04]  /*4a80*/  ULOP3.LUT UR4, UR26, UR4, URZ, 0x3c, !UPT ;  /* 0x000000041a047292 */ /* 0x000fc8000f8e3c3f */
[----:B------:R-:W-:Y:S08]  /*4a90*/  @P2 BRA `(.L_x_13778) ;  /* 0x0000000000382947 */ /* 0x000ff00003800000 */
[----:B------:R-:W-:Y:S05]  /*4aa0*/  @!P0 BRA `(.L_x_13779) ;  /* 0x0000000000048947 */ /* 0x000fea0003800000 */
[----:B------:R-:W-:Y:S01]  /*4ab0*/  BPT.TRAP 0x1 ;  /* 0x000000040000795c */ /* 0x000fe20000300000 */
.L_x_13779:
        /* <DEDUP_REMOVED lines=9> */
.L_x_13780:
[----:B-1----:R-:W-:Y:S05]  /*4b50*/  @P1 BRA `(.L_x_13778) ;  /* 0x0000000000081947 */ /* 0x002fea0003800000 */
[----:B------:R-:W1:Y:S02]  /*4b60*/  SYNCS.PHASECHK.TRANS64.TRYWAIT P1, [UR7+0x16830], R0 ;  /* 0x01683000ff0075a7 */ /* 0x000e640008020147 */
[----:B-1----:R-:W-:Y:S05]  /*4b70*/  @!P1 BRA `(.L_x_13781) ;  /* 0x000000d400989947 */ /* 0x002fea0003800000 */
.L_x_13778:
        /* <DEDUP_REMOVED lines=11> */
[----:B------:R-:W-:-:S03]  /*4c30*/  UMOV UR19, 0x40000040 ;  /* 0x4000004000137882 */ /* 0x000fc60000000000 */
[----:B------:R-:W-:Y:S02]  /*4c40*/  UIADD3 UR10, UR22, 0x2, URZ ;  /* 0x00000002160a7890 */ /* 0x000fe4000fffe03f */
[----:B------:R-:W-:Y:S02]  /*4c50*/  UIADD3 UR14, UR22, 0x4, URZ ;  /* 0x00000004160e7890 */ /* 0x000fe4000fffe03f */
        /* <DEDUP_REMOVED lines=16> */
.L_x_13783:
[----:B------:R-:W-:Y:S01]  /*4d60*/  ULEA UR10, UR25, UR43, 0x3 ;  /* 0x0000002b190a7291 */ /* 0x000fe2000f8e183f */
[----:B------:R-:W-:-:S05]  /*4d70*/  IMAD.U32 R0, RZ, RZ, UR26 ;  /* 0x0000001aff007e24 */ /* 0x000fca000f8e00ff */
[----:B------:R-:W-:-:S04]  /*4d80*/  SHF.L.U32 R0, R0, 0x1f, RZ ;  /* 0x0000001f00007819 */ /* 0x000fc800000006ff */
[----:B------:R0:W1:Y:S01]  /*4d90*/  SYNCS.PHASECHK.TRANS64.TRYWAIT P1, [UR10+0x16850], R0 ;  /* 0x01685000ff0075a7 */ /* 0x000062000802014a */
[----:B------:R-:W-:Y:S05]  /*4da0*/  @!P0 BRA `(.L_x_13784) ;  /* 0x0000000000048947 */ /* 0x000fea0003800000 */
[----:B------:R-:W-:Y:S01]  /*4db0*/  BPT.TRAP 0x1 ;  /* 0x000000040000795c */ /* 0x000fe20000300000 */
.L_x_13784:
[----:B-1----:R-:W-:Y:S05]  /*4dc0*/  @P1 BRA `(.L_x_13782) ;  /* 0x0000000000081947 */ /* 0x002fea0003800000 */
[----:B------:R-:W1:Y:S02]  /*4dd0*/  SYNCS.PHASECHK.TRANS64.TRYWAIT P1, [UR10+0x16850], R0 ;  /* 0x01685000ff0075a7 */ /* 0x000e64000802014a */
[----:B-1----:R-:W-:Y:S05]  /*4de0*/  @!P1 BRA `(.L_x_13785) ;  /* 0x000000d400149947 */ /* 0x002fea0003800000 */
.L_x_13782:
        /* <DEDUP_REMOVED lines=50> */
.L_x_13786:
[----:B------:R-:W-:Y:S01]  /*5110*/  UISETP.NE.AND UP1, UPT, UR40, URZ, UPT ;  /* 0x0000003f2800728c */ /* 0x000fe2000bf25270 */
[----:B------:R-:W1:Y:S01]  /*5120*/  LDC R5, c[0x0][0x288] ;  /* 0x0000a200ff057b82 */ /* 0x000e620000000800 */
[----:B------:R-:W-:Y:S01]  /*5130*/  IMAD.MOV.U32 R2, RZ, RZ, R9 ;  /* 0x000000ffff027224 */ /* 0x000fe200078e0009 */
[----:B------:R-:W-:Y:S02]  /*5140*/  UISETP.NE.AND UP0, UPT, UR44, URZ, UPT ;  /* 0x0000003f2c00728c */ /* 0x000fe4000bf05270 */
[----:B------:R-:W-:Y:S01]  /*5150*/  ULEA UR10, UR7, UR43, 0x3 ;  /* 0x0000002b070a7291 */ /* 0x000fe2000f8e183f */
[----:B------:R-:W-:Y:S02]  /*5160*/  PLOP3.LUT P1, PT, PT, PT, UP1, 0x80, 0x0 ;  /* 0x000000000000781c */ /* 0x000fe40003f2f018 */
[----:B------:R-:W-:Y:S01]  /*5170*/  PLOP3.LUT P2, PT, PT, PT, UP1, 0x80, 0x0 ;  /* 0x000000000000781c */ /* 0x000fe20003f4f018 */
[----:B------:R-:W-:Y:S02]  /*5180*/  UIADD3 UR10, UR10, 0x16840, URZ ;  /* 0x000168400a0a7890 */ /* 0x000fe4000fffe03f */
[----:B------:R-:W-:Y:S01]  /*5190*/  @UP1 ULDC UR11, c[0x0][0x44c] ;  /* 0x00011300000b1ab9 */ /* 0x000fe20000000800 */
[----:B------:R-:W-:Y:S01]  /*51a0*/  @UP1 ULDC UR14, c[0x0][0x450] ;  /* 0x00011400000e1ab9 */ /* 0x000fe20000000800 */
[----:B------:R-:W-:-:S06]  /*51b0*/  UPRMT UR10, UR5, 0x654, UR10 ;  /* 0x00000654050a7896 */ /* 0x000fcc000800000a */
        /* <DEDUP_REMOVED lines=28> */
.L_x_13789:
[----:B------:R-:W-:-:S05]  /*5380*/  IMAD.U32 R15, RZ, RZ, UR29 ;  /* 0x0000001dff0f7e24 */ /* 0x000fca000f8e00ff */
[----:B------:R-:W-:-:S13]  /*5390*/  ISETP.NE.AND P1, PT, R15, 0x1, PT ;  /* 0x000000010f00780c */ /* 0x000fda0003f25270 */
[----:B------:R-:W0:Y:S02]  /*53a0*/  @P1 LDC.64 R120, c[0x0][0x9e8] ;  /* 0x00027a00ff781b82 */ /* 0x000e240000000a00 */
[----:B0-----:R-:W-:-:S05]  /*53b0*/  @P1 IMAD.HI.U32 R120, R13, R120, RZ ;  /* 0x000000780d781227 */ /* 0x001fca00078e00ff */
[----:B------:R-:W-:-:S07]  /*53c0*/  @P1 SHF.R.U32.HI R13, RZ, R121, R120 ;  /* 0x00000079ff0d1219 */ /* 0x000fce0000011678 */
.L_x_13790:
[----:B------:R-:W-:Y:S05]  /*53d0*/  BSYNC B0 ;  /* 0x0000000000007941 */ /* 0x000fea0003800000 */
.L_x_13788:
[----:B------:R-:W-:-:S04]  /*53e0*/  IMAD R13, R13, R15, -R0 ;  /* 0x0000000f0d0d7224 */ /* 0x000fc800078e0a00 */
[----:B------:R-:W-:-:S05]  /*53f0*/  IMAD R13, R8, -0x2, R13 ;  /* 0xfffffffe080d7824 */ /* 0x000fca00078e020d */
[----:B------:R-:W-:Y:S02]  /*5400*/  VIADDMNMX R20, R13, R15, R20, PT ;  /* 0x0000000f0d147246 */ /* 0x000fe40003800114 */
[----:B------:R-:W-:-:S07]  /*5410*/  VIMNMX R22, R22, R13, !PT ;  /* 0x0000000d16167248 */ /* 0x000fce0007fe0100 */
.L_x_13787:
        /* <DEDUP_REMOVED lines=12> */
[----:B------:R-:W-:-:S02]  /*54e0*/  ISETP.GT.AND P5, PT, R22, 0x9, P1 ;  /* 0x000000091600780c */ /* 0x000fc40000fa4270 */
[----:B------:R-:W-:Y:S01]  /*54f0*/  FSEL R141, R24, -INF , !P6 ;  /* 0xff800000188d7808 */ /* 0x000fe20007000000 */
[--C-:B0-----:R-:W-:Y:S01]  /*5500*/  IMAD.IADD R14, R14, 0x1, R137.reuse ;  /* 0x000000010e0e7824 */ /* 0x101fe200078e0289 */
[----:B------:R-:W-:Y:S01]  /*5510*/  FSEL R145, R25, -INF , !P2 ;  /* 0xff80000019917808 */ /* 0x000fe20005000000 */
        /* <DEDUP_REMOVED lines=100> */
.L_x_13793:
[----:B------:R-:W-:-:S05]  /*5b60*/  IMAD.U32 R2, RZ, RZ, UR29 ;  /* 0x0000001dff027e24 */ /* 0x000fca000f8e00ff */
[----:B------:R-:W-:-:S13]  /*5b70*/  ISETP.NE.AND P2, PT, R2, 0x1, PT ;  /* 0x000000010200780c */ /* 0x000fda0003f45270 */
[----:B------:R-:W0:Y:S02]  /*5b80*/  @P2 LDC.64 R136, c[0x0][0x9e8] ;  /* 0x00027a00ff882b82 */ /* 0x000e240000000a00 */
[----:B0-----:R-:W-:-:S05]  /*5b90*/  @P2 IMAD.HI.U32 R136, R139, R136, RZ ;  /* 0x000000888b882227 */ /* 0x001fca00078e00ff */
[----:B------:R-:W-:-:S07]  /*5ba0*/  @P2 SHF.R.U32.HI R139, RZ, R137, R136 ;  /* 0x00000089ff8b2219 */ /* 0x000fce0000011688 */
.L_x_13794:
[----:B------:R-:W-:Y:S05]  /*5bb0*/  BSYNC B0 ;  /* 0x0000000000007941 */ /* 0x000fea0003800000 */
.L_x_13792:
[----:B------:R-:W-:-:S04]  /*5bc0*/  IMAD R139, R139, R2, -R0 ;  /* 0x000000028b8b7224 */ /* 0x000fc800078e0a00 */
[----:B------:R-:W-:-:S05]  /*5bd0*/  IMAD R139, R8, -0x2, R139 ;  /* 0xfffffffe088b7824 */ /* 0x000fca00078e028b */
[----:B------:R-:W-:Y:S02]  /*5be0*/  VIADDMNMX R14, R139, R2, R14, PT ;  /* 0x000000028b0e7246 */ /* 0x000fe4000380010e */
[----:B------:R-:W-:-:S07]  /*5bf0*/  VIMNMX R16, R16, R139, !PT ;  /* 0x0000008b10107248 */ /* 0x000fce0007fe0100 */
.L_x_13791:
        /* <DEDUP_REMOVED lines=13> */
[----:B------:R-:W-:Y:S02]  /*5cd0*/  ISETP.GT.AND P5, PT, R16, 0x20, P1 ;  /* 0x000000201000780c */ /* 0x000fe40000fa4270 */
[----:B------:R-:W-:Y:S02]  /*5ce0*/  FMNMX.FTZ R0, R37, R0, !PT ;  /* 0x0000000025007209 */ /* 0x000fe40007810000 */
[----:B------:R-:W-:Y:S02]  /*5cf0*/  ISETP.LT.OR P5, PT, R14, 0x21, P5 ;  /* 0x000000210e00780c */ /* 0x000fe40002fa1670 */
[----:B------:R-:W-:Y:S02]  /*5d00*/  FMNMX.FTZ R0, R13, R0, !PT ;  /* 0x000000000d007209 */ /* 0x000fe40007810000 */
[----:B------:R-:W-:-:S02]  /*5d10*/  ISETP.GT.AND P2, PT, R16, 0x11, P1 ;  /* 0x000000111000780c */ /* 0x000fc40000f44270 */
[----:B------:R-:W-:Y:S02]  /*5d20*/  FMNMX.FTZ R0, R41, R0, !PT ;  /* 0x0000000029007209 */ /* 0x000fe40007810000 */
[----:B------:R-:W-:Y:S02]  /*5d30*/  ISETP.LT.OR P2, PT, R14, 0x12, P2 ;  /* 0x000000120e00780c */ /* 0x000fe40001741670 */
[----:B------:R-:W-:Y:S02]  /*5d40*/  FMNMX.FTZ R0, R15, R0, !PT ;  /* 0x000000000f007209 */ /* 0x000fe40007810000 */
[C---:B------:R-:W-:Y:S02]  /*5d50*/  ISETP.GT.AND P3, PT, R16.reuse, 0x8, P1 ;  /* 0x000000081000780c */ /* 0x040fe40000f64270 */
[----:B------:R-:W-:Y:S02]  /*5d60*/  FMNMX.FTZ R0, R45, R0, !PT ;  /* 0x000000002d007209 */ /* 0x000fe40007810000 */
[----:B------:R-:W-:-:S02]  /*5d70*/  ISETP.GT.AND P4, PT, R16, 0x9, P1 ;  /* 0x000000091000780c */ /* 0x000fc40000f84270 */
[----:B------:R-:W-:Y:S02]  /*5d80*/  FMNMX.FTZ R0, R19, R0, !PT ;  /* 0x0000000013007209 */ /* 0x000fe40007810000 */
[C---:B------:R-:W-:Y:S02]  /*5d90*/  ISETP.LT.OR P3, PT, R14.reuse, 0x9, P3 ;  /* 0x000000090e00780c */ /* 0x040fe40001f61670 */
        /* <DEDUP_REMOVED lines=32> */
[----:B------:R-:W-:-:S04]  /*5fa0*/  FMNMX.FTZ R0, R81, R0, !PT ;  /* 0x0000000051007209 */ /* 0x000fc80007810000 */
[----:B------:R-:W-:-:S04]  /*5fb0*/  FMNMX.FTZ R0, R135, R0, !PT ;  /* 0x0000000087007209 */ /* 0x000fc80007810000 */
[----:B------:R-:W-:Y:S02]  /*5fc0*/  FMNMX.FTZ R20, R85, R0, !PT ;  /* 0x0000000055147209 */ /* 0x000fe40007810000 */
[----:B------:R-:W0:Y:S03]  /*5fd0*/  LDC R0, c[0x0][0x988] ;  /* 0x00026200ff007b82 */ /* 0x000e260000000800 */
[----:B------:R-:W1:Y:S02]  /*5fe0*/  SHFL.BFLY PT, R137, R20, 0x2, 0x1f ;  /* 0x0c401f0014897f89 */ /* 0x000e6400000e0000 */
[----:B-1----:R-:W-:-:S05]  /*5ff0*/  FMNMX.FTZ R137, R20, R137, !PT ;  /* 0x0000008914897209 */ /* 0x002fca0007810000 */
[----:B------:R-:W1:Y:S02]  /*6000*/  SHFL.BFLY PT, R2, R137, 0x1, 0x1f ;  /* 0x0c201f0089027f89 */ /* 0x000e6400000e0000 */
[----:B-1----:R-:W-:Y:S02]  /*6010*/  FMNMX.FTZ R2, R137, R2, !PT ;  /* 0x0000000289027209 */ /* 0x002fe40007810000 */
[----:B------:R-:W-:Y:S02]  /*6020*/  FSEL R137, R30, -INF , !P3 ;  /* 0xff8000001e897808 */ /* 0x000fe40005800000 */
[C---:B------:R-:W-:Y:S01]  /*6030*/  FSETP.NEU.FTZ.AND P6, PT, R2.reuse, -INF , PT ;  /* 0xff8000000200780b */ /* 0x040fe20003fdd000 */
[----:B0-----:R-:W-:Y:S01]  /*6040*/  FMUL.FTZ R20, R2, R0 ;  /* 0x0000000002147220 */ /* 0x001fe20000410000 */
[----:B------:R-:W-:-:S04]  /*6050*/  ISETP.GT.AND P3, PT, R16, 0x18, P1 ;  /* 0x000000181000780c */ /* 0x000fc80000f64270 */
[----:B------:R-:W-:Y:S02]  /*6060*/  FSEL R20, R20, RZ, P6 ;  /* 0x000000ff14147208 */ /* 0x000fe40003000000 */
[----:B------:R-:W-:-:S03]  /*6070*/  ISETP.LT.OR P3, PT, R14, 0x19, P3 ;  /* 0x000000190e00780c */ /* 0x000fc60001f61670 */
[-CC-:B------:R-:W-:Y:S01]  /*6080*/  FFMA.FTZ R148, R145, R0.reuse, -R20.reuse ;  /* 0x0000000091947223 */ /* 0x180fe20000010814 */
[----:B------:R-:W-:Y:S01]  /*6090*/  FSEL R145, R42, -INF , !P5 ;  /* 0xff8000002a917808 */ /* 0x000fe20006800000 */
[-CC-:B------:R-:W-:Y:S01]  /*60a0*/  FFMA.FTZ R22, R141, R0.reuse, -R20.reuse ;  /* 0x000000008d167223 */ /* 0x180fe20000010814 */
[----:B------:R-:W-:Y:S01]  /*60b0*/  ISETP.GT.AND P5, PT, R16, RZ, P1 ;  /* 0x000000ff1000720c */ /* 0x000fe20000fa4270 */
[-CC-:B------:R-:W-:Y:S01]  /*60c0*/  FFMA.FTZ R150, R149, R0.reuse, -R20.reuse ;  /* 0x0000000095967223 */ /* 0x180fe20000010814 */
[----:B------:R-:W-:Y:S01]  /*60d0*/  FSEL R141, R35, -INF , !P2 ;  /* 0xff800000238d7808 */ /* 0x000fe20005000000 */
[-CC-:B------:R-:W-:Y:S01]  /*60e0*/  FFMA.FTZ R146, R21, R0.reuse, -R20.reuse ;  /* 0x0000000015927223 */ /* 0x180fe20000010814 */
[----:B------:R-:W-:Y:S01]  /*60f0*/  ISETP.LT.OR P5, PT, R14, 0x1, P5 ;  /* 0x000000010e00780c */ /* 0x000fe20002fa1670 */
[----:B------:R0:W-:Y:S01]  /*6100*/  MUFU.EX2 R35, R22 ;  /* 0x0000001600237308 */ /* 0x0001e20000000800 */
[----:B------:R-:W-:Y:S01]  /*6110*/  FSEL R143, R38, -INF , !P3 ;  /* 0xff800000268f7808 */ /* 0x000fe20005800000 */
[-CC-:B------:R-:W-:Y:S01]  /*6120*/  FFMA.FTZ R21, R37, R0.reuse, -R20.reuse ;  /* 0x0000000025157223 */ /* 0x180fe20000010814 */
[----:B------:R-:W-:Y:S01]  /*6130*/  FSEL R26, R26, -INF , !P5 ;  /* 0xff8000001a1a7808 */ /* 0x000fe20006800000 */
[-CC-:B------:R-:W-:Y:S01]  /*6140*/  FFMA.FTZ R144, R29, R0.reuse, -R20.reuse ;  /* 0x000000001d907223 */ /* 0x180fe20000010814 */
[C---:B------:R-:W-:Y:S01]  /*6150*/  ISETP.GT.AND P2, PT, R16.reuse, 0x21, P1 ;  /* 0x000000211000780c */ /* 0x040fe20000f44270 */
[-CC-:B------:R-:W-:Y:S01]  /*6160*/  FFMA.FTZ R29, R33, R0.reuse, -R20.reuse ;  /* 0x00000000211d7223 */ /* 0x180fe20000010814 */
[----:B------:R-:W-:Y:S01]  /*6170*/  ISETP.GT.AND P3, PT, R16, 0x28, P1 ;  /* 0x000000281000780c */ /* 0x000fe20000f64270 */
[-CC-:B------:R-:W-:Y:S01]  /*6180*/  FFMA.FTZ R33, R41, R0.reuse, -R20.reuse ;  /* 0x0000000029217223 */ /* 0x180fe20000010814 */
[----:B0-----:R-:W-:Y:S01]  /*6190*/  FMNMX.FTZ R22, R26, R11, !PT ;  /* 0x0000000b1a167209 */ /* 0x001fe20007810000 */
[-CC-:B------:R-:W-:Y:S01]  /*61a0*/  FFMA.FTZ R140, R13, R0.reuse, -R20.reuse ;  /* 0x000000000d8c7223 */ /* 0x180fe20000010814 */
[C---:B------:R-:W-:Y:S01]  /*61b0*/  ISETP.LT.OR P2, PT, R14.reuse, 0x22, P2 ;  /* 0x000000220e00780c */ /* 0x040fe20001741670 */
        /* <DEDUP_REMOVED lines=35> */
[C---:B------:R-:W-:Y:S01]  /*63f0*/  ISETP.LT.OR P3, PT, R14.reuse, 0x32, P3 ;  /* 0x000000320e00780c */ /* 0x040fe20001f61670 */
[--C-:B------:R-:W-:Y:S01]  /*6400*/  FFMA.FTZ R49, R81, R0, -R20.reuse ;  /* 0x0000000051317223 */ /* 0x100fe20000010814 */
[----:B------:R-:W-:Y:S01]  /*6410*/  FMNMX.FTZ R22, R149, R22, !PT ;  /* 0x0000001695167209 */ /* 0x000fe20007810000 */
[----:B------:R-:W-:Y:S01]  /*6420*/  FFMA.FTZ R122, R135, R0, -R20 ;  /* 0x00000000877a7223 */ /* 0x000fe20000010814 */
[----:B------:R-:W-:Y:S01]  /*6430*/  ISETP.LT.OR P5, PT, R14, 0x39, P5 ;  /* 0x000000390e00780c */ /* 0x000fe20002fa1670 */
[----:B------:R-:W-:Y:S01]  /*6440*/  MUFU.EX2 R148, R148 ;  /* 0x0000009400947308 */ /* 0x000fe20000000800 */
[----:B------:R-:W-:-:S02]  /*6450*/  FMNMX.FTZ R22, R47, R22, !PT ;  /* 0x000000162f167209 */ /* 0x000fc40007810000 */
[----:B------:R-:W-:Y:S02]  /*6460*/  FSEL R51, R51, -INF , !P3 ;  /* 0xff80000033337808 */ /* 0x000fe40005800000 */
[----:B------:R-:W-:Y:S02]  /*6470*/  FMNMX.FTZ R22, R151, R22, !PT ;  /* 0x0000001697167209 */ /* 0x000fe40007810000 */
[----:B------:R-:W-:Y:S01]  /*6480*/  ISETP.GT.AND P2, PT, R16, 0x40, P1 ;  /* 0x000000401000780c */ /* 0x000fe20000f44270 */
[----:B------:R-:W-:Y:S01]  /*6490*/  MUFU.EX2 R150, R150 ;  /* 0x0000009600967308 */ /* 0x000fe20000000800 */
[----:B------:R-:W-:Y:S02]  /*64a0*/  FSEL R153, R54, -INF , !P5 ;  /* 0xff80000036997808 */ /* 0x000fe40006800000 */
[----:B------:R-:W-:Y:S02]  /*64b0*/  FMNMX.FTZ R22, R51, R22, !PT ;  /* 0x0000001633167209 */ /* 0x000fe40007810000 */
[----:B------:R-:W-:-:S02]  /*64c0*/  ISETP.GT.AND P3, PT, R16, 0x41, P1 ;  /* 0x000000411000780c */ /* 0x000fc40000f64270 */
[----:B------:R-:W-:Y:S01]  /*64d0*/  ISETP.LT.OR P2, PT, R14, 0x41, P2 ;  /* 0x000000410e00780c */ /* 0x000fe20001741670 */
[----:B------:R-:W-:Y:S01]  /*64e0*/  MUFU.EX2 R147, R147 ;  /* 0x0000009300937308 */ /* 0x000fe20000000800 */
[----:B------:R-:W-:Y:S02]  /*64f0*/  FMNMX.FTZ R22, R153, R22, !PT ;  /* 0x0000001699167209 */ /* 0x000fe40007810000 */
[----:B------:R-:W-:Y:S02]  /*6500*/  ISETP.GT.AND P5, PT, R16, 0x48, P1 ;  /* 0x000000481000780c */ /* 0x000fe40000fa4270 */
[----:B------:R-:W-:Y:S02]  /*6510*/  FSEL R37, R58, -INF , !P2 ;  /* 0xff8000003a257808 */ /* 0x000fe40005000000 */
[----:B------:R-:W-:Y:S01]  /*6520*/  ISETP.LT.OR P3, PT, R14, 0x42, P3 ;  /* 0x000000420e00780c */ /* 0x000fe20001f61670 */
[----:B------:R-:W-:Y:S01]  /*6530*/  MUFU.EX2 R144, R144 ;  /* 0x0000009000907308 */ /* 0x000fe20000000800 */
[----:B------:R-:W-:-:S02]  /*6540*/  FMNMX.FTZ R22, R55, R22, !PT ;  /* 0x0000001637167209 */ /* 0x000fc40007810000 */
[----:B------:R-:W-:Y:S02]  /*6550*/  ISETP.LT.OR P5, PT, R14, 0x49, P5 ;  /* 0x000000490e00780c */ /* 0x000fe40002fa1670 */
[----:B------:R-:W-:Y:S02]  /*6560*/  FSEL R59, R59, -INF , !P3 ;  /* 0xff8000003b3b7808 */ /* 0x000fe40005800000 */
[----:B------:R-:W-:Y:S01]  /*6570*/  FMNMX.FTZ R22, R37, R22, !PT ;  /* 0x0000001625167209 */ /* 0x000fe20007810000 */
[----:B------:R-:W-:Y:S01]  /*6580*/  MUFU.EX2 R29, R29 ;  /* 0x0000001d001d7308 */ /* 0x000fe20000000800 */
[----:B------:R-:W-:Y:S02]  /*6590*/  ISETP.GT.AND P2, PT, R16, 0x50, P1 ;  /* 0x000000501000780c */ /* 0x000fe40000f44270 */
[----:B------:R-:W-:Y:S02]  /*65a0*/  FSEL R41, R62, -INF , !P5 ;  /* 0xff8000003e297808 */ /* 0x000fe40006800000 */
[----:B------:R-:W-:-:S02]  /*65b0*/  FMNMX.FTZ R22, R59, R22, !PT ;  /* 0x000000163b167209 */ /* 0x000fc40007810000 */
[----:B------:R-:W-:Y:S01]  /*65c0*/  ISETP.GT.AND P3, PT, R16, 0x51, P1 ;  /* 0x000000511000780c */ /* 0x000fe20000f64270 */
[----:B------:R-:W-:Y:S01]  /*65d0*/  MUFU.EX2 R146, R146 ;  /* 0x0000009200927308 */ /* 0x000fe20000000800 */
[----:B------:R-:W-:Y:S02]  /*65e0*/  ISETP.LT.OR P2, PT, R14, 0x51, P2 ;  /* 0x000000510e00780c */ /* 0x000fe40001741670 */
[----:B------:R-:W-:Y:S02]  /*65f0*/  FMNMX.FTZ R22, R41, R22, !PT ;  /* 0x0000001629167209 */ /* 0x000fe40007810000 */
[----:B------:R-:W-:Y:S02]  /*6600*/  ISETP.GT.AND P5, PT, R16, 0x58, P1 ;  /* 0x000000581000780c */ /* 0x000fe40000fa4270 */
[----:B------:R-:W-:Y:S01]  /*6610*/  FSEL R155, R66, -INF , !P2 ;  /* 0xff800000429b7808 */ /* 0x000fe20005000000 */
[----:B------:R-:W-:Y:S01]  /*6620*/  MUFU.EX2 R21, R21 ;  /* 0x0000001500157308 */ /* 0x000fe20000000800 */
[----:B------:R-:W-:-:S02]  /*6630*/  ISETP.LT.OR P3, PT, R14, 0x52, P3 ;  /* 0x000000520e00780c */ /* 0x000fc40001f61670 */
[----:B------:R-:W-:Y:S02]  /*6640*/  FMNMX.FTZ R24, R63, R22, !PT ;  /* 0x000000163f187209 */ /* 0x000fe40007810000 */
[----:B------:R-:W-:Y:S02]  /*6650*/  ISETP.LT.OR P5, PT, R14, 0x59, P5 ;  /* 0x000000590e00780c */ /* 0x000fe40002fa1670 */
[----:B------:R-:W-:Y:S01]  /*6660*/  FSEL R67, R67, -INF , !P3 ;  /* 0xff80000043437808 */ /* 0x000fe20005800000 */
[----:B------:R-:W-:Y:S01]  /*6670*/  MUFU.EX2 R140, R140 ;  /* 0x0000008c008c7308 */ /* 0x000fe20000000800 */
[----:B------:R-:W-:Y:S02]  /*6680*/  FMNMX.FTZ R24, R155, R24, !PT ;  /* 0x000000189b187209 */ /* 0x000fe40007810000 */
[----:B------:R-:W-:Y:S02]  /*6690*/  ISETP.GT.AND P2, PT, R16, 0x60, P1 ;  /* 0x000000601000780c */ /* 0x000fe40000f44270 */
[----:B------:R-:W-:-:S02]  /*66a0*/  FSEL R157, R70, -INF , !P5 ;  /* 0xff800000469d7808 */ /* 0x000fc40006800000 */
[----:B------:R-:W-:Y:S01]  /*66b0*/  FMNMX.FTZ R24, R67, R24, !PT ;  /* 0x0000001843187209 */ /* 0x000fe20007810000 */
[----:B------:R-:W-:Y:S01]  /*66c0*/  MUFU.EX2 R33, R33 ;  /* 0x0000002100217308 */ /* 0x000fe20000000800 */
[----:B------:R-:W-:Y:S02]  /*66d0*/  ISETP.GT.AND P3, PT, R16, 0x61, P1 ;  /* 0x000000611000780c */ /* 0x000fe40000f64270 */
[----:B------:R-:W-:Y:S02]  /*66e0*/  ISETP.LT.OR P2, PT, R14, 0x61, P2 ;  /* 0x000000610e00780c */ /* 0x000fe40001741670 */
[----:B------:R-:W-:Y:S01]  /*66f0*/  FSEL R22, R71, -INF , !P4 ;  /* 0xff80000047167808 */ /* 0x000fe20006000000 */
[--C-:B------:R-:W-:Y:S01]  /*6700*/  FFMA.FTZ R71, R61, R0, -R20.reuse ;  /* 0x000000003d477223 */ /* 0x100fe20000010814 */
[----:B------:R-:W-:Y:S01]  /*6710*/  FMNMX.FTZ R13, R157, R24, !PT ;  /* 0x000000189d0d7209 */ /* 0x000fe20007810000 */
[----:B------:R-:W-:Y:S01]  /*6720*/  FFMA.FTZ R61, R69, R0, -R20 ;  /* 0x00000000453d7223 */ /* 0x000fe20000010814 */
        /* <DEDUP_REMOVED lines=15> */
[C---:B------:R-:W-:Y:S01]  /*6820*/  ISETP.GT.AND P3, PT, R16.reuse, 0x71, P1 ;  /* 0x000000711000780c */ /* 0x040fe20000f64270 */
[----:B------:R-:W-:Y:S01]  /*6830*/  MUFU.EX2 R19, R19 ;  /* 0x0000001300137308 */ /* 0x000fe20000000800 */
[----:B------:R-:W-:-:S02]  /*6840*/  ISETP.GT.AND P5, PT, R16, 0x78, P1 ;  /* 0x000000781000780c */ /* 0x000fc40000fa4270 */
[----:B------:R-:W-:Y:S02]  /*6850*/  ISETP.GT.AND P1, PT, R16, 0x79, P1 ;  /* 0x000000791000780c */ /* 0x000fe40000f24270 */
[----:B------:R-:W-:Y:S02]  /*6860*/  ISETP.LT.OR P2, PT, R14, 0x71, P2 ;  /* 0x000000710e00780c */ /* 0x000fe40001741670 */
[----:B------:R-:W-:Y:S01]  /*6870*/  FSEL R79, R79, -INF , !P4 ;  /* 0xff8000004f4f7808 */ /* 0x000fe20006000000 */
[----:B------:R-:W-:Y:S01]  /*6880*/  MUFU.EX2 R138, R138 ;  /* 0x0000008a008a7308 */ /* 0x000fe20000000800 */
[----:B------:R-:W-:Y:S02]  /*6890*/  FMNMX.FTZ R16, R78, R13, !PT ;  /* 0x0000000d4e107209 */ /* 0x000fe40007810000 */
[----:B------:R-:W-:Y:S02]  /*68a0*/  ISETP.LT.OR P3, PT, R14, 0x72, P3 ;  /* 0x000000720e00780c */ /* 0x000fe40001f61670 */
[----:B------:R-:W-:-:S02]  /*68b0*/  FSEL R121, R82, -INF , !P2 ;  /* 0xff80000052797808 */ /* 0x000fc40005000000 */
[----:B------:R-:W-:Y:S01]  /*68c0*/  FMNMX.FTZ R16, R79, R16, !PT ;  /* 0x000000104f107209 */ /* 0x000fe20007810000 */
[----:B------:R-:W-:Y:S01]  /*68d0*/  MUFU.EX2 R25, R25 ;  /* 0x0000001900197308 */ /* 0x000fe20000000800 */
[C---:B------:R-:W-:Y:S02]  /*68e0*/  ISETP.LT.OR P5, PT, R14.reuse, 0x79, P5 ;  /* 0x000000790e00780c */ /* 0x040fe40002fa1670 */
[----:B------:R-:W-:Y:S02]  /*68f0*/  FSEL R83, R83, -INF , !P3 ;  /* 0xff80000053537808 */ /* 0x000fe40005800000 */
[----:B------:R-:W-:Y:S02]  /*6900*/  FMNMX.FTZ R16, R121, R16, !PT ;  /* 0x0000001079107209 */ /* 0x000fe40007810000 */
        /* <DEDUP_REMOVED lines=9> */
[----:B------:R-:W-:Y:S01]  /*69a0*/  FADD.FTZ R73, -R69, R10 ;  /* 0x0000000a45497221 */ /* 0x000fe20000010100 */
[-C--:B------:R-:W-:Y:S01]  /*69b0*/  FFMA.FTZ R69, R85, R0.reuse, -R20 ;  /* 0x0000000055457223 */ /* 0x080fe20000010814 */
[----:B------:R-:W0:Y:S01]  /*69c0*/  SHFL.BFLY PT, R13, R14, 0x2, 0x1f ;  /* 0x0c401f000e0d7f89 */ /* 0x000e2200000e0000 */
[----:B------:R-:W-:Y:S01]  /*69d0*/  MUFU.EX2 R134, R134 ;  /* 0x0000008600867308 */ /* 0x000fe20000000800 */
[----:B------:R-:W-:-:S07]  /*69e0*/  FMUL.FTZ R10, R73, R0 ;  /* 0x00000000490a7220 */ /* 0x000fce0000410000 */
        /* <DEDUP_REMOVED lines=24> */
[--C-:B------:R-:W-:Y:S01]  /*6b70*/  FFMA.FTZ R133, R37, R0, -R16.reuse ;  /* 0x0000000025857223 */ /* 0x100fe20000010810 */
[----:B-1----:R-:W-:Y:S01]  /*6b80*/  FFMA.FTZ R37, R10, R4, R35 ;  /* 0x000000040a257223 */ /* 0x002fe20000010023 */
        /* <DEDUP_REMOVED lines=22> */
[----:B0-----:R-:W-:Y:S01]  /*6cf0*/  FFMA.FTZ R3, R14, R3, R73 ;  /* 0x000000030e037223 */ /* 0x001fe20000010049 */
[-CC-:B------:R-:W-:Y:S01]  /*6d00*/  FFMA.FTZ R127, R78, R0.reuse, -R16.reuse ;  /* 0x000000004e7f7223 */ /* 0x180fe20000010810 */
[-CC-:B------:R-:W-:Y:S01]  /*6d10*/  FFMA.FTZ R121, R121, R0.reuse, -R16.reuse ;  /* 0x0000000079797223 */ /* 0x180fe20000010810 */
[----:B------:R-:W-:-:S04]  /*6d20*/  FFMA.FTZ R123, R86, R0, -R16 ;  /* 0x00000000567b7223 */ /* 0x000fc80000010810 */
        /* <DEDUP_REMOVED lines=16> */
[----:B------:R-:W-:-:S06]  /*6e30*/  FFMA.FTZ R42, R67, R0, -R16 ;  /* 0x00000000432a7223 */ /* 0x000fcc0000010810 */
        /* <DEDUP_REMOVED lines=13> */
[----:B------:R-:W-:Y:S01]  /*6f10*/  FFMA.FTZ R44, R75, R0, -R16 ;  /* 0x000000004b2c7223 */ /* 0x000fe20000010810 */
        /* <DEDUP_REMOVED lines=8> */
[----:B------:R-:W-:Y:S01]  /*6fa0*/  FFMA.FTZ R46, R79, R0, -R16 ;  /* 0x000000004f2e7223 */ /* 0x000fe20000010810 */
        /* <DEDUP_REMOVED lines=8> */
[-C--:B------:R-:W-:Y:S01]  /*7030*/  FFMA.FTZ R48, R83, R0.reuse, -R16 ;  /* 0x0000000053307223 */ /* 0x080fe20000010810 */
[----:B------:R-:W1:Y:S01]  /*7040*/  MUFU.EX2 R133, R133 ;  /* 0x0000008500857308 */ /* 0x000e620000000800 */
[----:B--2---:R-:W-:Y:S01]  /*7050*/  FADD.FTZ R3, R139, R4 ;  /* 0x000000048b037221 */ /* 0x004fe20000010000 */
[----:B------:R-:W-:Y:S01]  /*7060*/  FADD.FTZ R50, R130, R11 ;  /* 0x0000000b82327221 */ /* 0x000fe20000010000 */
[----:B------:R-:W-:-:S03]  /*7070*/  FFMA.FTZ R16, R87, R0, -R16 ;  /* 0x0000000057107223 */ /* 0x000fc60000010810 */
        /* <DEDUP_REMOVED lines=49> */
.L_x_13795:
        /* <DEDUP_REMOVED lines=75> */
.L_x_13777:
[----:B------:R-:W0:Y:S01]  /*7840*/  S2UR UR10, SR_CTAID.X ;  /* 0x00000000000a79c3 */ /* 0x000e220000002500 */
[----:B------:R-:W-:Y:S01]  /*7850*/  IADD3 R10, -R5, 0x1, RZ ;  /* 0x00000001050a7810 */ /* 0x000fe20007ffe1ff */
[----:B------:R-:W-:Y:S02]  /*7860*/  UISETP.NE.AND UP1, UPT, UR40, URZ, UPT ;  /* 0x0000003f2800728c */ /* 0x000fe4000bf25270 */
[----:B------:R-:W-:Y:S02]  /*7870*/  UISETP.NE.AND UP0, UPT, UR44, URZ, UPT ;  /* 0x0000003f2c00728c */ /* 0x000fe4000bf05270 */
[----:B------:R-:W-:Y:S01]  /*7880*/  IMAD R10, R17, UR28, R10 ;  /* 0x0000001c110a7c24 */ /* 0x000fe2000f8e020a */
[----:B------:R-:W-:-:S03]  /*7890*/  UMOV UR14, 0xc0 ;  /* 0x000000c0000e7882 */ /* 0x000fc60000000000 */
[----:B------:R-:W-:Y:S02]  /*78a0*/  PLOP3.LUT P1, PT, PT, PT, UP0, 0x40, 0x0 ;  /* 0x000000000000781c */ /* 0x000fe40003f2e808 */
[----:B------:R-:W-:Y:S01]  /*78b0*/  R2UR UR15, R10 ;  /* 0x000000000a0f72ca */ /* 0x000fe200000e0000 */
[----:B------:R-:W-:Y:S01]  /*78c0*/  @UP1 ULDC UR18, c[0x0][0x450] ;  /* 0x0001140000121ab9 */ /* 0x000fe20000000800 */
[----:B0-----:R-:W-:-:S03]  /*78d0*/  UIMAD UR14, UR10, UR14, 0xbf ;  /* 0x000000bf0a0e74a4 */ /* 0x001fc6000f8e020e */
        /* <DEDUP_REMOVED lines=18> */
.L_x_13798:
[----:B------:R-:W-:Y:S02]  /*7a00*/  ULDC UR18, c[0x0][0x9e4] ;  /* 0x0002790000127ab9 */ /* 0x000fe40000000800 */
[----:B------:R-:W-:-:S11]  /*7a10*/  UISETP.NE.AND UP0, UPT, UR18, 0x1, UPT ;  /* 0x000000011200788c */ /* 0x000fd6000bf05270 */
[----:B------:R-:W-:Y:S02]  /*7a20*/  @UP0 ULDC.64 UR20, c[0x0][0x9e8] ;  /* 0x00027a0000140ab9 */ /* 0x000fe40000000a00 */
[----:B------:R-:W-:-:S04]  /*7a30*/  UIMAD.WIDE.U32 UR10, UR14, UR20, URZ ;  /* 0x000000140e0a72a5 */ /* 0x000fc8000f8e003f */
[----:B------:R-:W-:-:S12]  /*7a40*/  @UP0 USHF.R.U32.HI UR14, URZ, UR21, UR11 ;  /* 0x000000153f0e0299 */ /* 0x000fd8000801160b */
.L_x_13799:
[----:B------:R-:W-:-:S04]  /*7a50*/  UIMAD UR14, UR14, UR18, URZ ;  /* 0x000000120e0e72a4 */ /* 0x000fc8000f8e023f */
[----:B------:R-:W-:-:S04]  /*7a60*/  UISETP.LT.AND UP0, UPT, UR15, UR14, UPT ;  /* 0x0000000e0f00728c */ /* 0x000fc8000bf01270 */
[----:B------:R-:W-:-:S12]  /*7a70*/  USEL UR15, UR15, UR14, !UP0 ;  /* 0x0000000e0f0f7287 */ /* 0x000fd8000c000000 */
.L_x_13797:
        /* <DEDUP_REMOVED lines=12> */
.L_x_13811:
[----:B------:R-:W-:Y:S01]  /*7b40*/  ISETP.NE.AND P2, PT, RZ, UR42, PT ;  /* 0x0000002aff007c0c */ /* 0x000fe2000bf45270 */
[----:B------:R-:W-:-:S04]  /*7b50*/  UISETP.NE.AND UP0, UPT, UR26, 0x1, UPT ;  /* 0x000000011a00788c */ /* 0x000fc8000bf05270 */
[----:B------:R-:W-:-:S04]  /*7b60*/  USEL UR4, URZ, 0x1, UP0 ;  /* 0x000000013f047887 */ /* 0x000fc80008000000 */
[----:B------:R-:W-:-:S04]  /*7b70*/  ULOP3.LUT UR4, UR27, UR4, URZ, 0x3c, !UPT ;  /* 0x000000041b047292 */ /* 0x000fc8000f8e3c3f */
[----:B------:R-:W-:Y:S08]  /*7b80*/  @P2 BRA `(.L_x_13801) ;  /* 0x0000000000382947 */ /* 0x000ff00003800000 */
[----:B------:R-:W-:Y:S05]  /*7b90*/  @!P0 BRA `(.L_x_13802) ;  /* 0x0000000000048947 */ /* 0x000fea0003800000 */
[----:B------:R-:W-:Y:S01]  /*7ba0*/  BPT.TRAP 0x1 ;  /* 0x000000040000795c */ /* 0x000fe20000300000 */
.L_x_13802:
        /* <DEDUP_REMOVED lines=9> */
.L_x_13803:
[----:B-1----:R-:W-:Y:S05]  /*7c40*/  @P1 BRA `(.L_x_13801) ;  /* 0x0000000000081947 */ /* 0x002fea0003800000 */
[----:B------:R-:W1:Y:S02]  /*7c50*/  SYNCS.PHASECHK.TRANS64.TRYWAIT P1, [UR7+0x16830], R0 ;  /* 0x01683000ff0075a7 */ /* 0x000e640008020147 */
[----:B-1----:R-:W-:Y:S05]  /*7c60*/  @!P1 BRA `(.L_x_13804) ;  /* 0x000000a4008c9947 */ /* 0x002fea0003800000 */
.L_x_13801:
        /* <DEDUP_REMOVED lines=30> */
.L_x_13806:
[----:B------:R-:W-:Y:S01]  /*7e50*/  ULEA UR10, UR26, UR43, 0x3 ;  /* 0x0000002b1a0a7291 */ /* 0x000fe2000f8e183f */
[----:B------:R-:W-:-:S05]  /*7e60*/  IMAD.U32 R0, RZ, RZ, UR27 ;  /* 0x0000001bff007e24 */ /* 0x000fca000f8e00ff */
[----:B------:R-:W-:-:S04]  /*7e70*/  SHF.L.U32 R0, R0, 0x1f, RZ ;  /* 0x0000001f00007819 */ /* 0x000fc800000006ff */
[----:B------:R0:W1:Y:S01]  /*7e80*/  SYNCS.PHASECHK.TRANS64.TRYWAIT P1, [UR10+0x16850], R0 ;  /* 0x01685000ff0075a7 */ /* 0x000062000802014a */
[----:B------:R-:W-:Y:S05]  /*7e90*/  @!P0 BRA `(.L_x_13807) ;  /* 0x0000000000048947 */ /* 0x000fea0003800000 */
[----:B------:R-:W-:Y:S01]  /*7ea0*/  BPT.TRAP 0x1 ;  /* 0x000000040000795c */ /* 0x000fe20000300000 */
.L_x_13807:
[----:B-1----:R-:W-:Y:S05]  /*7eb0*/  @P1 BRA `(.L_x_13805) ;  /* 0x0000000000081947 */ /* 0x002fea0003800000 */
[----:B------:R-:W1:Y:S02]  /*7ec0*/  SYNCS.PHASECHK.TRANS64.TRYWAIT P1, [UR10+0x16850], R0 ;  /* 0x01685000ff0075a7 */ /* 0x000e64000802014a */
[----:B-1----:R-:W-:Y:S05]  /*7ed0*/  @!P1 BRA `(.L_x_13808) ;  /* 0x000000a400089947 */ /* 0x002fea0003800000 */
.L_x_13805:
        /* <DEDUP_REMOVED lines=50> */
.L_x_13809:
        /* <DEDUP_REMOVED lines=100> */
[-CC-:B------:R-:W-:Y:S01]  /*8840*/  FFMA.FTZ R147, R38, R0.reuse, -R53.reuse ;  /* 0x0000000026937223 */ /* 0x180fe20000010835 */
        /* <DEDUP_REMOVED lines=11> */
[----:B------:R-:W-:Y:S01]  /*8900*/  FFMA.FTZ R137, R50, R0, -R53 ;  /* 0x0000000032897223 */ /* 0x000fe20000010835 */
[----:B------:R-:W1:Y:S01]  /*8910*/  MUFU.EX2 R149, R149 ;  /* 0x0000009500957308 */ /* 0x000e620000000800 */
[----:B0-----:R-:W-:Y:S01]  /*8920*/  FFMA.FTZ R4, R5, R4, R148 ;  /* 0x0000000405047223 */ /* 0x001fe20000010094 */
[-C--:B------:R-:W-:Y:S01]  /*8930*/  FFMA.FTZ R41, R49, R0.reuse, -R131 ;  /* 0x0000000031297223 */ /* 0x080fe20000010883 */
[-C--:B------:R-:W-:Y:S01]  /*8940*/  FFMA.FTZ R28, R51, R0.reuse, -R53 ;  /* 0x00000000331c7223 */ /* 0x080fe20000010835 */
[-C--:B------:R-:W-:Y:S01]  /*8950*/  FFMA.FTZ R138, R52, R0.reuse, -R131 ;  /* 0x00000000348a7223 */ /* 0x080fe20000010883 */
[-CC-:B------:R-:W-:Y:S01]  /*8960*/  FFMA.FTZ R139, R54, R0.reuse, -R53.reuse ;  /* 0x00000000368b7223 */ /* 0x180fe20000010835 */
        /* <DEDUP_REMOVED lines=10> */
[----:B------:R-:W2:Y:S01]  /*8a10*/  MUFU.EX2 R14, R14 ;  /* 0x0000000e000e7308 */ /* 0x000ea20000000800 */
        /* <DEDUP_REMOVED lines=16> */
[----:B--2---:R-:W-:Y:S01]  /*8b20*/  FADD.FTZ R4, R14, R3 ;  /* 0x000000030e047221 */ /* 0x004fe20000010000 */
[----:B------:R-:W-:-:S06]  /*8b30*/  FFMA.FTZ R131, R70, R0, -R53 ;  /* 0x0000000046837223 */ /* 0x000fcc0000010835 */
        /* <DEDUP_REMOVED lines=131> */
.L_x_13810:
        /* <DEDUP_REMOVED lines=75> */
.L_x_13800:
[----:B------:R-:W-:-:S13]  /*9820*/  ISETP.GE.AND P1, PT, R12, UR41, PT ;  /* 0x000000290c007c0c */ /* 0x000fda000bf26270 */
[----:B------:R-:W-:Y:S05]  /*9830*/  @!P1 BRA `(.L_x_13812) ;  /* 0x0000002c00889947 */ /* 0x000fea0003800000 */
[C---:B------:R-:W-:Y:S01]  /*9840*/  VIADD R11, R18.reuse, 0x9 ;  /* 0x00000009120b7836 */ /* 0x040fe20000000000 */
[----:B------:R-:W-:Y:S01]  /*9850*/  ISETP.GE.U32.AND P1, PT, R23, 0x180, PT ;  /* 0x000001801700780c */ /* 0x000fe20003f26070 */
[----:B------:R-:W-:Y:S01]  /*9860*/  IMAD.MOV.U32 R10, RZ, RZ, R13 ;  /* 0x000000ffff0a7224 */ /* 0x000fe200078e000d */
[----:B------:R-:W-:Y:S01]  /*9870*/  UMOV UR26, UR4 ;  /* 0x00000004001a7c82 */ /* 0x000fe20008000000 */
[----:B------:R-:W-:Y:S01]  /*9880*/  IMAD.MOV.U32 R5, RZ, RZ, R2 ;  /* 0x000000ffff057224 */ /* 0x000fe200078e0002 */
[----:B------:R-:W-:Y:S01]  /*9890*/  SEL R11, R11, 0x9, !P1 ;  /* 0x000000090b0b7807 */ /* 0x000fe20004800000 */
[----:B------:R-:W-:Y:S01]  /*98a0*/  VIADD R18, R18, 0x8 ;  /* 0x0000000812127836 */ /* 0x000fe20000000000 */
[----:B------:R-:W-:Y:S01]  /*98b0*/  UMOV UR25, UR7 ;  /* 0x0000000700197c82 */ /* 0x000fe20008000000 */
[----:B------:R-:W-:Y:S01]  /*98c0*/  ULDC UR28, c[0x0][0x9e4] ;  /* 0x00027900001c7ab9 */ /* 0x000fe20000000800 */
[----:B------:R-:W-:Y:S01]  /*98d0*/  ULDC UR29, c[0x0][0x288] ;  /* 0x0000a200001d7ab9 */ /* 0x000fe20000000800 */
[----:B------:R-:W-:Y:S01]  /*98e0*/  ULDC UR30, c[0x0][0x2f0] ;  /* 0x0000bc00001e7ab9 */ /* 0x000fe20000000800 */
[----:B------:R-:W-:-:S05]  /*98f0*/  ULDC UR27, c[0x0][0x9e0] ;  /* 0x00027800001b7ab9 */ /* 0x000fca0000000800 */
.L_x_13831:
        /* <DEDUP_REMOVED lines=9> */
.L_x_13814:
[----:B------:R-:W-:Y:S01]  /*9990*/  ULEA UR10, UR7, UR43, 0x3 ;  /* 0x0000002b070a7291 */ /* 0x000fe2000f8e183f */
[----:B------:R-:W-:-:S05]  /*99a0*/  IMAD.U32 R0, RZ, RZ, UR4 ;  /* 0x00000004ff007e24 */ /* 0x000fca000f8e00ff */
[----:B------:R-:W-:-:S04]  /*99b0*/  SHF.L.U32 R0, R0, 0x1f, RZ ;  /* 0x0000001f00007819 */ /* 0x000fc800000006ff */
[----:B------:R0:W1:Y:S01]  /*99c0*/  SYNCS.PHASECHK.TRANS64.TRYWAIT P1, [UR10+0x16830], R0 ;  /* 0x01683000ff0075a7 */ /* 0x000062000802014a */
[----:B------:R-:W-:Y:S05]  /*99d0*/  @!P0 BRA `(.L_x_13815) ;  /* 0x0000000000048947 */ /* 0x000fea0003800000 */
[----:B------:R-:W-:Y:S01]  /*99e0*/  BPT.TRAP 0x1 ;  /* 0x000000040000795c */ /* 0x000fe20000300000 */
.L_x_13815:
[----:B-1----:R-:W-:Y:S05]  /*99f0*/  @P1 BRA `(.L_x_13813) ;  /* 0x0000000000081947 */ /* 0x002fea0003800000 */
[----:B------:R-:W1:Y:S02]  /*9a00*/  SYNCS.PHASECHK.TRANS64.TRYWAIT P1, [UR10+0x16830], R0 ;  /* 0x01683000ff0075a7 */ /* 0x000e64000802014a */
[----:B-1----:R-:W-:Y:S05]  /*9a10*/  @!P1 BRA `(.L_x_13816) ;  /* 0x0000008800509947 */ /* 0x002fea0003800000 */
.L_x_13813:
        /* <DEDUP_REMOVED lines=26> */
.L_x_13818:
[----:B------:R-:W-:Y:S01]  /*9bc0*/  ULEA UR10, UR25, UR43, 0x3 ;  /* 0x0000002b190a7291 */ /* 0x000fe2000f8e183f */
[----:B01----:R-:W-:-:S05]  /*9bd0*/  IMAD.U32 R0, RZ, RZ, UR26 ;  /* 0x0000001aff007e24 */ /* 0x003fca000f8e00ff */
[----:B------:R-:W-:-:S04]  /*9be0*/  SHF.L.U32 R0, R0, 0x1f, RZ ;  /* 0x0000001f00007819 */ /* 0x000fc800000006ff */
[----:B------:R0:W1:Y:S01]  /*9bf0*/  SYNCS.PHASECHK.TRANS64.TRYWAIT P1, [UR10+0x16850], R0 ;  /* 0x01685000ff0075a7 */ /* 0x000062000802014a */
[----:B------:R-:W-:Y:S05]  /*9c00*/  @!P0 BRA `(.L_x_13819) ;  /* 0x0000000000048947 */ /* 0x000fea0003800000 */
[----:B------:R-:W-:Y:S01]  /*9c10*/  BPT.TRAP 0x1 ;  /* 0x000000040000795c */ /* 0x000fe20000300000 */
.L_x_13819:
[----:B-1----:R-:W-:Y:S05]  /*9c20*/  @P1 BRA `(.L_x_13817) ;  /* 0x0000000000081947 */ /* 0x002fea0003800000 */
[----:B------:R-:W1:Y:S02]  /*9c30*/  SYNCS.PHASECHK.TRANS64.TRYWAIT P1, [UR10+0x16850], R0 ;  /* 0x01685000ff0075a7 */ /* 0x000e64000802014a */
[----:B-1----:R-:W-:Y:S05]  /*9c40*/  @!P1 BRA `(.L_x_13820) ;  /* 0x0000008400dc9947 */ /* 0x002fea0003800000 */
.L_x_13817:
[----:B------:R-:W-:Y:S01]  /*9c50*/  UIADD3 UR10, UR43, 0x400, URZ ;  /* 0x000004002b0a7890 */ /* 0x000fe2000fffe03f */
[----:B------:R-:W-:Y:S01]  /*9c60*/  WARPGROUP.ARRIVE ;  /* 0x00000000000079c5 */ /* 0x000fe20000000000 */
[----:B------:R-:W-:Y:S02]  /*9c70*/  UMOV UR11, 0x40000040 ;  /* 0x40000040000b7882 */ /* 0x000fe40000000000 */
[----:B------:R-:W-:-:S04]  /*9c80*/  USHF.R.U32.HI UR10, URZ, 0x4, UR10 ;  /* 0x000000043f0a7899 */ /* 0x000fc8000801160a */
[----:B------:R-:W-:-:S04]  /*9c90*/  ULOP3.LUT UR10, UR10, 0x3fff, URZ, 0xc0, !UPT ;  /* 0x00003fff0a0a7892 */ /* 0x000fc8000f8ec03f */
        /* <DEDUP_REMOVED lines=42> */
.L_x_13821:
[----:B------:R-:W-:Y:S01]  /*9f40*/  UISETP.NE.AND UP1, UPT, UR40, URZ, UPT ;  /* 0x0000003f2800728c */ /* 0x000fe2000bf25270 */
[----:B------:R-:W-:Y:S01]  /*9f50*/  IMAD.MOV.U32 R2, RZ, RZ, R9 ;  /* 0x000000ffff027224 */ /* 0x000fe200078e0009 */
[----:B------:R-:W-:Y:S02]  /*9f60*/  UISETP.NE.AND UP0, UPT, UR44, URZ, UPT ;  /* 0x0000003f2c00728c */ /* 0x000fe4000bf05270 */
[----:B------:R-:W-:Y:S02]  /*9f70*/  ULEA UR10, UR7, UR43, 0x3 ;  /* 0x0000002b070a7291 */ /* 0x000fe4000f8e183f */
[----:B------:R-:W-:Y:S02]  /*9f80*/  PLOP3.LUT P1, PT, PT, PT, UP1, 0x80, 0x0 ;  /* 0x000000000000781c */ /* 0x000fe40003f2f018 */
[----:B------:R-:W-:Y:S01]  /*9f90*/  PLOP3.LUT P2, PT, PT, PT, UP1, 0x80, 0x0 ;  /* 0x000000000000781c */ /* 0x000fe20003f4f018 */
[----:B------:R-:W-:Y:S02]  /*9fa0*/  UIADD3 UR10, UR10, 0x16840, URZ ;  /* 0x000168400a0a7890 */ /* 0x000fe4000fffe03f */
[----:B------:R-:W-:-:S02]  /*9fb0*/  @UP1 ULDC UR11, c[0x0][0x44c] ;  /* 0x00011300000b1ab9 */ /* 0x000fc40000000800 */
[----:B------:R-:W-:-:S06]  /*9fc0*/  UPRMT UR10, UR5, 0x654, UR10 ;  /* 0x00000654050a7896 */ /* 0x000fcc000800000a */
[----:B01----:R-:W-:Y:S01]  /*9fd0*/  @P1 IMAD.HI.U32 R0, R9, UR11, RZ ;  /* 0x0000000b09001c27 */ /* 0x003fe2000f8e00ff */
        /* <DEDUP_REMOVED lines=28> */
.L_x_13824:
[----:B------:R-:W-:-:S05]  /*a1a0*/  IMAD.U32 R15, RZ, RZ, UR28 ;  /* 0x0000001cff0f7e24 */ /* 0x000fca000f8e00ff */
[----:B------:R-:W-:-:S13]  /*a1b0*/  ISETP.NE.AND P1, PT, R15, 0x1, PT ;  /* 0x000000010f00780c */ /* 0x000fda0003f25270 */
[----:B------:R-:W0:Y:S02]  /*a1c0*/  @P1 LDC.64 R120, c[0x0][0x9e8] ;  /* 0x00027a00ff781b82 */ /* 0x000e240000000a00 */
[----:B0-----:R-:W-:-:S05]  /*a1d0*/  @P1 IMAD.HI.U32 R120, R13, R120, RZ ;  /* 0x000000780d781227 */ /* 0x001fca00078e00ff */
[----:B------:R-:W-:-:S07]  /*a1e0*/  @P1 SHF.R.U32.HI R13, RZ, R121, R120 ;  /* 0x00000079ff0d1219 */ /* 0x000fce0000011678 */
.L_x_13825:
[----:B------:R-:W-:Y:S05]  /*a1f0*/  BSYNC B0 ;  /* 0x0000000000007941 */ /* 0x000fea0003800000 */
.L_x_13823:
[----:B------:R-:W-:-:S04]  /*a200*/  IMAD R13, R13, R15, -R0 ;  /* 0x0000000f0d0d7224 */ /* 0x000fc800078e0a00 */
[----:B------:R-:W-:-:S05]  /*a210*/  IMAD R13, R8, -0x2, R13 ;  /* 0xfffffffe080d7824 */ /* 0x000fca00078e020d */
[----:B------:R-:W-:Y:S02]  /*a220*/  VIADDMNMX R20, R13, R15, R20, PT ;  /* 0x0000000f0d147246 */ /* 0x000fe40003800114 */
[----:B------:R-:W-:-:S07]  /*a230*/  VIMNMX R22, R22, R13, !PT ;  /* 0x0000000d16167248 */ /* 0x000fce0007fe0100 */
.L_x_13822:
        /* <DEDUP_REMOVED lines=116> */
.L_x_13828:
[----:B------:R-:W-:-:S05]  /*a980*/  IMAD.U32 R2, RZ, RZ, UR28 ;  /* 0x0000001cff027e24 */ /* 0x000fca000f8e00ff */
[----:B------:R-:W-:-:S13]  /*a990*/  ISETP.NE.AND P2, PT, R2, 0x1, PT ;  /* 0x000000010200780c */ /* 0x000fda0003f45270 */
[----:B------:R-:W0:Y:S02]  /*a9a0*/  @P2 LDC.64 R136, c[0x0][0x9e8] ;  /* 0x00027a00ff882b82 */ /* 0x000e240000000a00 */
[----:B0-----:R-:W-:-:S05]  /*a9b0*/  @P2 IMAD.HI.U32 R136, R139, R136, RZ ;  /* 0x000000888b882227 */ /* 0x001fca00078e00ff */
[----:B------:R-:W-:-:S07]  /*a9c0*/  @P2 SHF.R.U32.HI R139, RZ, R137, R136 ;  /* 0x00000089ff8b2219 */ /* 0x000fce0000011688 */
.L_x_13829:
[----:B------:R-:W-:Y:S05]  /*a9d0*/  BSYNC B0 ;  /* 0x0000000000007941 */ /* 0x000fea0003800000 */
.L_x_13827:
[----:B------:R-:W-:-:S04]  /*a9e0*/  IMAD R139, R139, R2, -R0 ;  /* 0x000000028b8b7224 */ /* 0x000fc800078e0a00 */
[----:B------:R-:W-:-:S05]  /*a9f0*/  IMAD R139, R8, -0x2, R139 ;  /* 0xfffffffe088b7824 */ /* 0x000fca00078e028b */
[----:B------:R-:W-:Y:S02]  /*aa00*/  VIADDMNMX R14, R139, R2, R14, PT ;  /* 0x000000028b0e7246 */ /* 0x000fe4000380010e */
[----:B------:R-:W-:-:S07]  /*aa10*/  VIMNMX R16, R16, R139, !PT ;  /* 0x0000008b10107248 */ /* 0x000fce0007fe0100 */
.L_x_13826:
        /* <DEDUP_REMOVED lines=88> */
[--C-:B------:R-:W-:Y:S01]  /*afa0*/  FFMA.FTZ R33, R41, R0, -R20.reuse ;  /* 0x0000000029217223 */ /* 0x100fe20000010814 */
        /* <DEDUP_REMOVED lines=87> */
[-CC-:B------:R-:W-:Y:S01]  /*b520*/  FFMA.FTZ R71, R61, R0.reuse, -R20.reuse ;  /* 0x000000003d477223 */ /* 0x180fe20000010814 */
        /* <DEDUP_REMOVED lines=42> */
[----:B------:R-:W-:Y:S01]  /*b7d0*/  FFMA.FTZ R5, R85, R0, -R20 ;  /* 0x0000000055057223 */ /* 0x000fe20000010814 */
        /* <DEDUP_REMOVED lines=13> */
[----:B------:R-:W-:Y:S02]  /*b8b0*/  FMUL.FTZ R16, R13, R0 ;  /* 0x000000000d107220 */ /* 0x000fe40000410000 */
[----:B------:R-:W-:Y:S03]  /*b8c0*/  MUFU.EX2 R57, R57 ;  /* 0x0000003900397308 */ /* 0x000fe60000000800 */
[----:B------:R-:W-:-:S05]  /*b8d0*/  FSEL R16, R16, RZ, P1 ;  /* 0x000000ff10107208 */ /* 0x000fca0000800000 */
[----:B------:R-:W0:Y:S01]  /*b8e0*/  MUFU.EX2 R14, R14 ;  /* 0x0000000e000e7308 */ /* 0x000e220000000800 */
[-CC-:B------:R-:W-:Y:S01]  /*b8f0*/  FFMA.FTZ R24, R31, R0.reuse, -R16.reuse ;  /* 0x000000001f187223 */ /* 0x180fe20000010810 */
[-CC-:B------:R-:W-:Y:S01]  /*b900*/  FFMA.FTZ R31, R39, R0.reuse, -R16.reuse ;  /* 0x00000000271f7223 */ /* 0x180fe20000010810 */
[----:B------:R-:W-:Y:S01]  /*b910*/  FSEL R39, R13, RZ, P1 ;  /* 0x000000ff0d277208 */ /* 0x000fe20000800000 */
[-CC-:B------:R-:W-:Y:S01]  /*b920*/  FFMA.FTZ R69, R151, R0.reuse, -R16.reuse ;  /* 0x0000000097457223 */ /* 0x180fe20000010810 */
[-CC-:B------:R-:W-:Y:S01]  /*b930*/  FFMA.FTZ R20, R27, R0.reuse, -R16.reuse ;  /* 0x000000001b147223 */ /* 0x180fe20000010810 */
[-CC-:B------:R-:W-:Y:S01]  /*b940*/  FFMA.FTZ R151, R137, R0.reuse, -R16.reuse ;  /* 0x0000000089977223 */ /* 0x180fe20000010810 */
[-C--:B------:R-:W-:Y:S01]  /*b950*/  FFMA.FTZ R26, R139, R0.reuse, -R16 ;  /* 0x000000008b1a7223 */ /* 0x080fe20000010810 */
        /* <DEDUP_REMOVED lines=8> */
[--C-:B------:R-:W-:Y:S01]  /*b9e0*/  FFMA.FTZ R143, R149, R0, -R16.reuse ;  /* 0x00000000958f7223 */ /* 0x100fe20000010810 */
[----:B------:R-:W-:Y:S01]  /*b9f0*/  MUFU.EX2 R69, R69 ;  /* 0x0000004500457308 */ /* 0x000fe20000000800 */
[----:B0-----:R-:W-:Y:S01]  /*ba00*/  FFMA.FTZ R37, R14, R4, R35 ;  /* 0x000000040e257223 */ /* 0x001fe20000010023 */
[-CC-:B------:R-:W-:Y:S01]  /*ba10*/  FFMA.FTZ R32, R47, R0.reuse, -R16.reuse ;  /* 0x000000002f207223 */ /* 0x180fe20000010810 */
[-CC-:B------:R-:W-:Y:S01]  /*ba20*/  FFMA.FTZ R137, R153, R0.reuse, -R16.reuse ;  /* 0x0000000099897223 */ /* 0x180fe20000010810 */
[-CC-:B------:R-:W-:Y:S01]  /*ba30*/  FFMA.FTZ R34, R51, R0.reuse, -R16.reuse ;  /* 0x0000000033227223 */ /* 0x180fe20000010810 */
[----:B------:R-:W-:Y:S01]  /*ba40*/  FADD.FTZ R37, R148, R37 ;  /* 0x0000002594257221 */ /* 0x000fe20000010000 */
[-CC-:B------:R-:W-:Y:S01]  /*ba50*/  FFMA.FTZ R139, R155, R0.reuse, -R16.reuse ;  /* 0x000000009b8b7223 */ /* 0x180fe20000010810 */
[-CC-:B------:R-:W-:Y:S01]  /*ba60*/  FFMA.FTZ R36, R55, R0.reuse, -R16.reuse ;  /* 0x0000000037247223 */ /* 0x180fe20000010810 */
[----:B------:R-:W0:Y:S01]  /*ba70*/  MUFU.EX2 R10, R10 ;  /* 0x0000000a000a7308 */ /* 0x000e220000000800 */
[----:B------:R-:W-:Y:S01]  /*ba80*/  FADD.FTZ R42, R150, R37 ;  /* 0x00000025962a7221 */ /* 0x000fe20000010000 */
[-CC-:B------:R-:W-:Y:S01]  /*ba90*/  FFMA.FTZ R38, R59, R0.reuse, -R16.reuse ;  /* 0x000000003b267223 */ /* 0x180fe20000010810 */
[-CC-:B------:R-:W-:Y:S01]  /*baa0*/  FFMA.FTZ R135, R41, R0.reuse, -R16.reuse ;  /* 0x0000000029877223 */ /* 0x180fe20000010810 */
[-C--:B------:R-:W-:Y:S01]  /*bab0*/  FFMA.FTZ R40, R63, R0.reuse, -R16 ;  /* 0x000000003f287223 */ /* 0x080fe20000010810 */
[----:B------:R-:W-:Y:S01]  /*bac0*/  FADD.FTZ R37, R147, R42 ;  /* 0x0000002a93257221 */ /* 0x000fe20000010000 */
        /* <DEDUP_REMOVED lines=8> */
[----:B------:R-:W3:Y:S01]  /*bb50*/  MUFU.EX2 R151, R151 ;  /* 0x0000009700977308 */ /* 0x000ee20000000800 */
[----:B0-----:R-:W-:-:S07]  /*bb60*/  FFMA.FTZ R3, R10, R3, R69 ;  /* 0x000000030a037223 */ /* 0x001fce0000010045 */
[----:B------:R-:W0:Y:S01]  /*bb70*/  MUFU.EX2 R26, R26 ;  /* 0x0000001a001a7308 */ /* 0x000e220000000800 */
[----:B-1----:R-:W-:-:S07]  /*bb80*/  FADD.FTZ R4, R20, R3 ;  /* 0x0000000314047221 */ /* 0x002fce0000010000 */
[----:B------:R-:W1:Y:S01]  /*bb90*/  MUFU.EX2 R27, R27 ;  /* 0x0000001b001b7308 */ /* 0x000e620000000800 */
[----:B---3--:R-:W-:Y:S01]  /*bba0*/  FADD.FTZ R3, R151, R4 ;  /* 0x0000000497037221 */ /* 0x008fe20000010000 */
[----:B------:R-:W-:-:S03]  /*bbb0*/  FADD.FTZ R4, R144, R37 ;  /* 0x0000002590047221 */ /* 0x000fc60000010000 */
[----:B------:R-:W-:-:S03]  /*bbc0*/  FADD.FTZ R3, R24, R3 ;  /* 0x0000000318037221 */ /* 0x000fc60000010000 */
[----:B------:R-:W3:Y:S01]  /*bbd0*/  MUFU.EX2 R28, R28 ;  /* 0x0000001c001c7308 */ /* 0x000ee20000000800 */
[----:B0-----:R-:W-:Y:S01]  /*bbe0*/  FADD.FTZ R42, R26, R3 ;  /* 0x000000031a2a7221 */ /* 0x001fe20000010000 */
[----:B------:R-:W-:-:S04]  /*bbf0*/  FADD.FTZ R3, R29, R4 ;  /* 0x000000041d037221 */ /* 0x000fc80000010000 */
[----:B------:R-:W-:Y:S02]  /*bc00*/  FADD.FTZ R4, R146, R3 ;  /* 0x0000000392047221 */ /* 0x000fe40000010000 */
[----:B------:R-:W0:Y:S01]  /*bc10*/  MUFU.EX2 R31, R31 ;  /* 0x0000001f001f7308 */ /* 0x000e220000000800 */
[----:B-1----:R-:W-:Y:S01]  /*bc20*/  FADD.FTZ R37, R27, R42 ;  /* 0x0000002a1b257221 */ /* 0x002fe20000010000 */
[----:B------:R-:W-:Y:S01]  /*bc30*/  FADD.FTZ R3, R21, R4 ;  /* 0x0000000415037221 */ /* 0x000fe20000010000 */
[----:B------:R-:W-:-:S03]  /*bc40*/  FFMA.FTZ R42, R67, R0, -R16 ;  /* 0x00000000432a7223 */ /* 0x000fc60000010810 */
[----:B------:R-:W-:Y:S02]  /*bc50*/  FADD.FTZ R4, R140, R3 ;  /* 0x000000038c047221 */ /* 0x000fe40000010000 */
[----:B------:R-:W1:Y:S01]  /*bc60*/  MUFU.EX2 R141, R141 ;  /* 0x0000008d008d7308 */ /* 0x000e620000000800 */
[----:B---3--:R-:W-:Y:S01]  /*bc70*/  FADD.FTZ R44, R28, R37 ;  /* 0x000000251c2c7221 */ /* 0x008fe20000010000 */
[----:B------:R-:W-:-:S06]  /*bc80*/  FADD.FTZ R37, R33, R4 ;  /* 0x0000000421257221 */ /* 0x000fcc0000010000 */
[----:B------:R-:W3:Y:S01]  /*bc90*/  MUFU.EX2 R30, R30 ;  /* 0x0000001e001e7308 */ /* 0x000ee20000000800 */
[----:B0-----:R-:W-:-:S07]  /*bca0*/  FADD.FTZ R44, R31, R44 ;  /* 0x0000002c1f2c7221 */ /* 0x001fce0000010000 */
[----:B------:R-:W0:Y:S01]  /*bcb0*/  MUFU.EX2 R143, R143 ;  /* 0x0000008f008f7308 */ /* 0x000e220000000800 */
[----:B-1----:R-:W-:Y:S01]  /*bcc0*/  FADD.FTZ R3, R141, R44 ;  /* 0x0000002c8d037221 */ /* 0x002fe20000010000 */
[----:B------:R-:W-:-:S04]  /*bcd0*/  FADD.FTZ R44, R142, R37 ;  /* 0x000000258e2c7221 */ /* 0x000fc80000010000 */
[----:B------:R-:W-:Y:S02]  /*bce0*/  FADD.FTZ R37, R15, R44 ;  /* 0x0000002c0f257221 */ /* 0x000fe40000010000 */
[----:B------:R-:W1:Y:S01]  /*bcf0*/  MUFU.EX2 R32, R32 ;  /* 0x0000002000207308 */ /* 0x000e620000000800 */
[----:B---3--:R-:W-:Y:S01]  /*bd00*/  FADD.FTZ R4, R30, R3 ;  /* 0x000000031e047221 */ /* 0x008fe20000010000 */
[----:B------:R-:W-:-:S04]  /*bd10*/  FADD.FTZ R44, R136, R37 ;  /* 0x00000025882c7221 */ /* 0x000fc80000010000 */
[----:B------:R-:W-:Y:S01]  /*bd20*/  FADD.FTZ R37, R19, R44 ;  /* 0x0000002c13257221 */ /* 0x000fe20000010000 */
[----:B------:R-:W-:Y:S01]  /*bd30*/  FFMA.FTZ R44, R75, R0, -R16 ;  /* 0x000000004b2c7223 */ /* 0x000fe20000010810 */
[----:B------:R-:W3:Y:S01]  /*bd40*/  MUFU.EX2 R137, R137 ;  /* 0x0000008900897308 */ /* 0x000ee20000000800 */
[----:B0-----:R-:W-:Y:S01]  /*bd50*/  FADD.FTZ R3, R143, R4 ;  /* 0x000000048f037221 */ /* 0x001fe20000010000 */
[----:B------:R-:W-:-:S04]  /*bd60*/  FADD.FTZ R46, R138, R37 ;  /* 0x000000258a2e7221 */ /* 0x000fc80000010000 */
[----:B------:R-:W-:Y:S02]  /*bd70*/  FADD.FTZ R37, R25, R46 ;  /* 0x0000002e19257221 */ /* 0x000fe40000010000 */
[----:B------:R-:W0:Y:S01]  /*bd80*/  MUFU.EX2 R34, R34 ;  /* 0x0000002200227308 */ /* 0x000e220000000800 */
[----:B-1----:R-:W-:Y:S01]  /*bd90*/  FADD.FTZ R4, R32, R3 ;  /* 0x0000000320047221 */ /* 0x002fe20000010000 */
[----:B------:R-:W-:-:S04]  /*bda0*/  FADD.FTZ R46, R132, R37 ;  /* 0x00000025842e7221 */ /* 0x000fc80000010000 */
[----:B------:R-:W-:Y:S01]  /*bdb0*/  FADD.FTZ R37, R45, R46 ;  /* 0x0000002e2d257221 */ /* 0x000fe20000010000 */
[----:B------:R-:W-:Y:S01]  /*bdc0*/  FFMA.FTZ R46, R79, R0, -R16 ;  /* 0x000000004f2e7223 */ /* 0x000fe20000010810 */
[----:B------:R-:W1:Y:S01]  /*bdd0*/  MUFU.EX2 R139, R139 ;  /* 0x0000008b008b7308 */ /* 0x000e620000000800 */
[----:B---3--:R-:W-:Y:S01]  /*bde0*/  FADD.FTZ R3, R137, R4 ;  /* 0x0000000489037221 */ /* 0x008fe20000010000 */
[----:B------:R-:W-:-:S04]  /*bdf0*/  FADD.FTZ R48, R134, R37 ;  /* 0x0000002586307221 */ /* 0x000fc80000010000 */
[----:B------:R-:W-:Y:S02]  /*be00*/  FADD.FTZ R37, R71, R48 ;  /* 0x0000003047257221 */ /* 0x000fe40000010000 */
[----:B------:R-:W3:Y:S01]  /*be10*/  MUFU.EX2 R36, R36 ;  /* 0x0000002400247308 */ /* 0x000ee20000000800 */
[----:B0-----:R-:W-:Y:S01]  /*be20*/  FADD.FTZ R4, R34, R3 ;  /* 0x0000000322047221 */ /* 0x001fe20000010000 */
[----:B------:R-:W-:-:S04]  /*be30*/  FADD.FTZ R48, R128, R37 ;  /* 0x0000002580307221 */ /* 0x000fc80000010000 */
[----:B------:R-:W-:Y:S01]  /*be40*/  FADD.FTZ R37, R65, R48 ;  /* 0x0000003041257221 */ /* 0x000fe20000010000 */
[-C--:B------:R-:W-:Y:S01]  /*be50*/  FFMA.FTZ R48, R83, R0.reuse, -R16 ;  /* 0x0000000053307223 */ /* 0x080fe20000010810 */
[----:B------:R-:W0:Y:S01]  /*be60*/  MUFU.EX2 R133, R133 ;  /* 0x0000008500857308 */ /* 0x000e220000000800 */
[----:B-1----:R-:W-:Y:S01]  /*be70*/  FADD.FTZ R3, R139, R4 ;  /* 0x000000048b037221 */ /* 0x002fe20000010000 */
[----:B------:R-:W-:Y:S01]  /*be80*/  FADD.FTZ R50, R130, R37 ;  /* 0x0000002582327221 */ /* 0x000fe20000010000 */
[----:B------:R-:W-:-:S03]  /*be90*/  FFMA.FTZ R16, R87, R0, -R16 ;  /* 0x0000000057107223 */ /* 0x000fc60000010810 */
[----:B------:R-:W-:Y:S02]  /*bea0*/  FADD.FTZ R37, R61, R50 ;  /* 0x000000323d257221 */ /* 0x000fe40000010000 */
[----:B------:R-:W1:Y:S01]  /*beb0*/  MUFU.EX2 R38, R38 ;  /* 0x0000002600267308 */ /* 0x000e620000000800 */
[----:B---3--:R-:W-:Y:S01]  /*bec0*/  FADD.FTZ R4, R36, R3 ;  /* 0x0000000324047221 */ /* 0x008fe20000010000 */
[----:B------:R-:W-:-:S04]  /*bed0*/  FADD.FTZ R50, R124, R37 ;  /* 0x000000257c327221 */ /* 0x000fc80000010000 */
[----:B------:R-:W-:Y:S02]  /*bee0*/  FADD.FTZ R37, R57, R50 ;  /* 0x0000003239257221 */ /* 0x000fe40000010000 */
        /* <DEDUP_REMOVED lines=44> */
.L_x_13830:
        /* <DEDUP_REMOVED lines=75> */
.L_x_13812:
[----:B------:R-:W-:Y:S06]  /*c660*/  BAR.ARV 0x8, 0x200 ;  /* 0x0208000000007b1d */ /* 0x000fec0000002000 */
[----:B------:R-:W-:Y:S05]  /*c670*/  @!P0 BRA `(.L_x_13832) ;  /* 0x0000000000048947 */ /* 0x000fea0003800000 */
[----:B------:R-:W-:Y:S01]  /*c680*/  BPT.TRAP 0x1 ;  /* 0x000000040000795c */ /* 0x000fe20000300000 */
.L_x_13832:
[----:B------:R-:W-:Y:S01]  /*c690*/  ULEA UR8, UR7, UR43, 0x3 ;  /* 0x0000002b07087291 */ /* 0x000fe2000f8e183f */
[----:B------:R-:W-:-:S05]  /*c6a0*/  IMAD.U32 R5, RZ, RZ, UR4 ;  /* 0x00000004ff057e24 */ /* 0x000fca000f8e00ff */
[----:B------:R-:W-:-:S04]  /*c6b0*/  SHF.L.U32 R5, R5, 0x1f, RZ ;  /* 0x0000001f05057819 */ /* 0x000fc800000006ff */
[----:B------:R0:W1:Y:S01]  /*c6c0*/  SYNCS.PHASECHK.TRANS64.TRYWAIT P1, [UR8+0x16850], R5 ;  /* 0x01685005ff0075a7 */ /* 0x0000620008020148 */
[----:B------:R-:W-:Y:S05]  /*c6d0*/  @!P0 BRA `(.L_x_13833) ;  /* 0x0000000000048947 */ /* 0x000fea0003800000 */
[----:B------:R-:W-:Y:S01]  /*c6e0*/  BPT.TRAP 0x1 ;  /* 0x000000040000795c */ /* 0x000fe20000300000 */
.L_x_13833:
[----:B-1----:R-:W-:Y:S05]  /*c6f0*/  @P1 BRA `(.L_x_13834) ;  /* 0x0000000000081947 */ /* 0x002fea0003800000 */
[----:B------:R-:W1:Y:S02]  /*c700*/  SYNCS.PHASECHK.TRANS64.TRYWAIT P1, [UR8+0x16850], R5 ;  /* 0x01685005ff0075a7 */ /* 0x000e640008020148 */
[----:B-1----:R-:W-:Y:S05]  /*c710*/  @!P1 BRA `(.L_x_13835) ;  /* 0x0000005c00409947 */ /* 0x002fea0003800000 */
.L_x_13834:
[----:B------:R-:W-:Y:S01]  /*c720*/  UIADD3 UR43, UR43, 0x400, URZ ;  /* 0x000004002b2b7890 */ /* 0x000fe2000fffe03f */
[----:B------:R-:W-:Y:S01]  /*c730*/  WARPGROUP.ARRIVE ;  /* 0x00000000000079c5 */ /* 0x000fe20000000000 */
[----:B01----:R-:W0:Y:S02]  /*c740*/  SHFL.BFLY PT, R5, R4, 0x2, 0x1f ;  /* 0x0c401f0004057f89 */ /* 0x003e2400000e0000 */
[----:B------:R-:W-:Y:S02]  /*c750*/  USHF.R.U32.HI UR43, URZ, 0x4, UR43 ;  /* 0x000000043f2b7899 */ /* 0x000fe4000801162b */
[----:B------:R-:W1:Y:S02]  /*c760*/  SHFL.BFLY PT, R6, R3, 0x2, 0x1f ;  /* 0x0c401f0003067f89 */ /* 0x000e6400000e0000 */
[----:B------:R-:W-:-:S04]  /*c770*/  ULOP3.LUT UR4, UR43, 0x3fff, URZ, 0xc0, !UPT ;  /* 0x00003fff2b047892 */ /* 0x000fc8000f8ec03f */
[----:B------:R-:W-:-:S03]  /*c780*/  ULEA UR4, UR7, UR4, 0xa ;  /* 0x0000000407047291 */ /* 0x000fc6000f8e503f */
[----:B------:R-:W-:-:S04]  /*c790*/  UMOV UR7, 0x40000040 ;  /* 0x4000004000077882 */ /* 0x000fc80000000000 */
[----:B------:R-:W-:Y:S02]  /*c7a0*/  UMOV UR6, UR4 ;  /* 0x0000000400067c82 */ /* 0x000fe40008000000 */
[----:B------:R-:W-:Y:S01]  /*c7b0*/  HGMMA.64x64x16.F32.BF16 R88, R148, gdesc[UR4].tnspB, R88, gsb0 ;  /* 0x40e0000494587df0 */ /* 0x000fe20008001858 */
[----:B------:R-:W-:Y:S01]  /*c7c0*/  UIADD3 UR6, UR4, 0x80, URZ ;  /* 0x0000008004067890 */ /* 0x000fe2000fffe03f */
[----:B------:R-:W-:Y:S01]  /*c7d0*/  UMOV UR7, 0x40000040 ;  /* 0x4000004000077882 */ /* 0x000fe20000000000 */
[----:B0-----:R-:W-:Y:S01]  /*c7e0*/  FADD.FTZ R5, R5, R4 ;  /* 0x0000000405057221 */ /* 0x001fe20000010000 */
[----:B------:R-:W-:Y:S02]  /*c7f0*/  IMAD.MOV.U32 R4, RZ, RZ, -0x800000 ;  /* 0xff800000ff047424 */ /* 0x000fe400078e00ff */
[----:B-1----:R-:W-:Y:S01]  /*c800*/  FADD.FTZ R7, R6, R3 ;  /* 0x0000000306077221 */ /* 0x002fe20000010000 */
[----:B------:R-:W-:Y:S01]  /*c810*/  IMAD.MOV.U32 R3, RZ, RZ, -0x800000 ;  /* 0xff800000ff037424 */ /* 0x000fe200078e00ff */
[----:B------:R-:W0:Y:S04]  /*c820*/  SHFL.BFLY PT, R6, R5, 0x1, 0x1f ;  /* 0x0c201f0005067f89 */ /* 0x000e2800000e0000 */
[----:B------:R-:W2:Y:S01]  /*c830*/  SHFL.BFLY PT, R8, R7, 0x1, 0x1f ;  /* 0x0c201f0007087f89 */ /* 0x000ea200000e0000 */
[----:B0-----:R-:W-:Y:S01]  /*c840*/  FADD.FTZ R10, R5, R6 ;  /* 0x00000006050a7221 */ /* 0x001fe20000010000 */
[----:B--2---:R-:W-:-:S04]  /*c850*/  FADD.FTZ R11, R7, R8 ;  /* 0x00000008070b7221 */ /* 0x004fc80000010000 */
        /* <DEDUP_REMOVED lines=50> */
.L_x_13836:
        /* <DEDUP_REMOVED lines=36> */
.L_x_13758:
        /* <DEDUP_REMOVED lines=19> */
[----:B------:R-:W3:Y:S01]  /*cef0*/  S2UR UR11, SR_CTAID.Y ;  /* 0x00000000000b79c3 */ /* 0x000ee20000002600 */
[----:B------:R-:W-:Y:S01]  /*cf00*/  IMAD.HI R0, R2, 0x55555556, RZ ;  /* 0x5555555602007827 */ /* 0x000fe200078e02ff */
[----:B------:R-:W-:Y:S02]  /*cf10*/  UIADD3 UR6, UR5, UR6, URZ ;  /* 0x0000000605067290 */ /* 0x000fe4000fffe03f */
[----:B------:R-:W-:Y:S01]  /*cf20*/  SHF.R.S32.HI R7, RZ, 0x1f, R22 ;  /* 0x0000001fff077819 */ /* 0x000fe20000011416 */
[----:B------:R-:W-:-:S03]  /*cf30*/  IMAD.IADD R23, R23, 0x1, -R10 ;  /* 0x0000000117177824 */ /* 0x000fc600078e0a0a */
[----:B------:R-:W-:Y:S01]  /*cf40*/  BAR.SYNC.DEFER_BLOCKING 0x1, 0x180 ;  /* 0x0046000000007b1d */ /* 0x000fe20000010000 */
[----:B0-----:R-:W-:Y:S02]  /*cf50*/  ISETP.NE.AND P0, PT, R17, 0x1, PT ;  /* 0x000000011100780c */ /* 0x001fe40003f05270 */
[CC--:B------:R-:W-:Y:S02]  /*cf60*/  LEA.HI R24, R7.reuse, R22.reuse, RZ, 0x2 ;  /* 0x0000001607187211 */ /* 0x0c0fe400078f10ff */
[----:B------:R-:W-:-:S03]  /*cf70*/  LEA.HI R7, R7, R22, RZ, 0x5 ;  /* 0x0000001607077211 */ /* 0x000fc600078f28ff */
[----:B------:R-:W3:Y:S01]  /*cf80*/  LDC R21, c[0x0][0xc50] ;  /* 0x00031400ff157b82 */ /* 0x000ee20000000800 */
[--C-:B------:R-:W-:Y:S01]  /*cf90*/  SHF.R.S32.HI R6, RZ, 0x2, R24.reuse ;  /* 0x00000002ff067819 */ /* 0x100fe20000011418 */
[----:B------:R-:W-:Y:S01]  /*cfa0*/  ULDC.64 UR8, c[0x0][0xb38] ;  /* 0x0002ce0000087ab9 */ /* 0x000fe20000000a00 */
[----:B------:R-:W-:Y:S01]  /*cfb0*/  SHF.R.S32.HI R5, RZ, 0x1f, R24 ;  /* 0x0000001fff057819 */ /* 0x000fe20000011418 */
[----:B------:R-:W-:Y:S01]  /*cfc0*/  UIMAD UR7, UR7, UR8, URZ ;  /* 0x00000008070772a4 */ /* 0x000fe2000f8e023f */
[----:B------:R-:W-:Y:S01]  /*cfd0*/  SHF.R.S32.HI R7, RZ, 0x5, R7 ;  /* 0x00000005ff077819 */ /* 0x000fe20000011407 */
[----:B--2---:R-:W-:Y:S01]  /*cfe0*/  USHF.R.S32.HI UR10, URZ, 0x1f, UR12 ;  /* 0x0000001f3f0a7899 */ /* 0x004fe2000801140c */
[----:B------:R-:W-:Y:S01]  /*cff0*/  LEA.HI R8, R5, R6, RZ, 0x3 ;  /* 0x0000000605087211 */ /* 0x000fe200078f18ff */
[----:B------:R-:W0:Y:S01]  /*d000*/  LDC.64 R14, c[0x0][0xb40] ;  /* 0x0002d000ff0e7b82 */ /* 0x000e220000000a00 */
[----:B------:R-:W-:Y:S02]  /*d010*/  LEA.HI R5, R0, R0, RZ, 0x1 ;  /* 0x0000000000057211 */ /* 0x000fe400078f08ff */
[----:B------:R-:W-:-:S03]  /*d020*/  LOP3.LUT R11, R8, 0xfffffff8, RZ, 0xc0, !PT ;  /* 0xfffffff8080b7812 */ /* 0x000fc600078ec0ff */
[----:B------:R-:W-:Y:S01]  /*d030*/  IMAD R9, R5, -0x3, R2 ;  /* 0xfffffffd05097824 */ /* 0x000fe200078e0202 */
[----:B------:R-:W-:Y:S01]  /*d040*/  LEA.HI R2, R23, R23, RZ, 0x1 ;  /* 0x0000001717027211 */ /* 0x000fe200078f08ff */
[----:B------:R-:W-:Y:S01]  /*d050*/  IMAD.IADD R0, R6, 0x1, -R11 ;  /* 0x0000000106007824 */ /* 0x000fe200078e0a0b */
[----:B------:R-:W2:Y:S01]  /*d060*/  @P0 LDC R5, c[0x0][0xbec] ;  /* 0x0002fb00ff050b82 */ /* 0x000ea20000000800 */
[----:B------:R-:W-:Y:S01]  /*d070*/  IMAD.U32 R6, RZ, RZ, UR4 ;  /* 0x00000004ff067e24 */ /* 0x000fe2000f8e00ff */
[----:B------:R-:W-:Y:S01]  /*d080*/  LOP3.LUT R2, R2, 0x1ffffffe, RZ, 0xc0, !PT ;  /* 0x1ffffffe02027812 */ /* 0x000fe200078ec0ff */
[----:B------:R-:W-:Y:S02]  /*d090*/  IMAD R0, R7, 0x10, R0 ;  /* 0x0000001007007824 */ /* 0x000fe400078e0200 */
[----:B------:R-:W-:Y:S01]  /*d0a0*/  IMAD.U32 R7, RZ, RZ, UR5 ;  /* 0x00000005ff077e24 */ /* 0x000fe2000f8e00ff */
[----:B------:R-:W-:Y:S01]  /*d0b0*/  UIMAD.WIDE.U32 UR4, UR39, UR8, URZ ;  /* 0x00000008270472a5 */ /* 0x000fe2000f8e003f */
[----:B------:R-:W-:Y:S01]  /*d0c0*/  IMAD.IADD R23, R23, 0x1, -R2 ;  /* 0x0000000117177824 */ /* 0x000fe200078e0a02 */
[----:B------:R-:W4:Y:S01]  /*d0d0*/  LDC.64 R10, c[0x0][0xbd8] ;  /* 0x0002f600ff0a7b82 */ /* 0x000f220000000a00 */
[----:B------:R-:W-:-:S02]  /*d0e0*/  IMAD R0, R9, 0x40, R0 ;  /* 0x0000004009007824 */ /* 0x000fc400078e0200 */
[----:B------:R-:W-:Y:S01]  /*d0f0*/  IMAD.U32 R7, RZ, RZ, UR6 ;  /* 0x00000006ff077e24 */ /* 0x000fe2000f8e00ff */
[----:B------:R-:W-:Y:S01]  /*d100*/  UIMAD UR6, UR39, UR9, UR7 ;  /* 0x00000009270672a4 */ /* 0x000fe2000f8e0207 */
[----:B------:R-:W-:Y:S02]  /*d110*/  IMAD R2, R23, 0x8, R0 ;  /* 0x0000000817027824 */ /* 0x000fe400078e0200 */
[----:B------:R-:W-:Y:S01]  /*d120*/  IMAD.U32 R9, RZ, RZ, UR5 ;  /* 0x00000005ff097e24 */ /* 0x000fe2000f8e00ff */
[----:B------:R-:W5:Y:S01]  /*d130*/  @P0 LDC R13, c[0x0][0xbf0] ;  /* 0x0002fc00ff0d0b82 */ /* 0x000f620000000800 */
[----:B-1----:R-:W-:Y:S01]  /*d140*/  IMAD R2, R19, 0xc0, R2 ;  /* 0x000000c013027824 */ /* 0x002fe200078e0202 */
[----:B------:R-:W-:Y:S01]  /*d150*/  UIADD3 UR6, UR5, UR6, URZ ;  /* 0x0000000605067290 */ /* 0x000fe2000fffe03f */
[----:B0-----:R-:W-:Y:S01]  /*d160*/  IMAD R12, R14, UR10, RZ ;  /* 0x0000000a0e0c7c24 */ /* 0x001fe2000f8e02ff */
[----:B------:R-:W-:Y:S01]  /*d170*/  ULDC.64 UR8, c[0x0][0xb28] ;  /* 0x0002ca0000087ab9 */ /* 0x000fe20000000a00 */
[----:B---3--:R-:W-:-:S02]  /*d180*/  IMAD R21, R21, R16, UR11 ;  /* 0x0000000b15157e24 */ /* 0x008fc4000f8e0210 */
[----:B------:R-:W-:Y:S01]  /*d190*/  IMAD R0, R19, 0xc0, R0 ;  /* 0x000000c013007824 */ /* 0x000fe200078e0200 */
[----:B------:R-:W0:Y:S01]  /*d1a0*/  @P0 LDC R25, c[0x0][0xbec] ;  /* 0x0002fb00ff190b82 */ /* 0x000e220000000800 */
[----:B------:R-:W-:Y:S01]  /*d1b0*/  IMAD.U32 R9, RZ, RZ, UR6 ;  /* 0x00000006ff097e24 */ /* 0x000fe2000f8e00ff */
[----:B------:R-:W-:Y:S01]  /*d1c0*/  ULDC.64 UR6, c[0x0][0xb48] ;  /* 0x0002d20000067ab9 */ /* 0x000fe20000000a00 */
[----:B------:R-:W-:-:S05]  /*d1d0*/  VIADD R16, R0, 0x8 ;  /* 0x0000000800107836 */ /* 0x000fca0000000000 */
[----:B------:R-:W1:Y:S01]  /*d1e0*/  @P0 LDC R18, c[0x0][0xbf0] ;  /* 0x0002fc00ff120b82 */ /* 0x000e620000000800 */
[C---:B----4-:R-:W-:Y:S02]  /*d1f0*/  IMAD R8, R10.reuse, UR10, RZ ;  /* 0x0000000a0a087c24 */ /* 0x050fe4000f8e02ff */
[----:B------:R-:W-:-:S04]  /*d200*/  IMAD.WIDE.U32 R6, R10, UR12, R6 ;  /* 0x0000000c0a067c25 */ /* 0x000fc8000f8e0006 */
[----:B--2---:R-:W-:-:S04]  /*d210*/  @P0 IMAD.HI.U32 R10, R2, R5, RZ ;  /* 0x00000005020a0227 */ /* 0x004fc800078e00ff */
[----:B------:R-:W-:Y:S02]  /*d220*/  IMAD R11, R11, UR12, R8 ;  /* 0x0000000c0b0b7c24 */ /* 0x000fe4000f8e0208 */
[----:B------:R-:W-:Y:S01]  /*d230*/  IMAD.U32 R8, RZ, RZ, UR4 ;  /* 0x00000004ff087e24 */ /* 0x000fe2000f8e00ff */
[----:B------:R-:W-:Y:S01]  /*d240*/  ULDC.64 UR4, c[0x0][0xbe0] ;  /* 0x0002f80000047ab9 */ /* 0x000fe20000000a00 */
[----:B------:R-:W-:Y:S01]  /*d250*/  IMAD.MOV.U32 R5, RZ, RZ, R2 ;  /* 0x000000ffff057224 */ /* 0x000fe200078e0002 */
[----:B-----5:R-:W-:Y:S01]  /*d260*/  @P0 SHF.R.U32.HI R5, RZ, R13, R10 ;  /* 0x0000000dff050219 */ /* 0x020fe2000001160a */
[----:B------:R-:W-:Y:S01]  /*d270*/  IMAD R13, R15, UR12, R12 ;  /* 0x0000000c0f0d7c24 */ /* 0x000fe2000f8e020c */
[----:B------:R-:W-:Y:S01]  /*d280*/  SHF.R.S32.HI R12, RZ, 0x1f, R21 ;  /* 0x0000001fff0c7819 */ /* 0x000fe20000011415 */
[----:B------:R-:W-:-:S04]  /*d290*/  IMAD.WIDE.U32 R8, R14, UR12, R8 ;  /* 0x0000000c0e087c25 */ /* 0x000fc8000f8e0008 */
[----:B------:R-:W-:Y:S02]  /*d2a0*/  IMAD.IADD R7, R7, 0x1, R11 ;  /* 0x0000000107077824 */ /* 0x000fe400078e020b */
[----:B0-----:R-:W-:-:S04]  /*d2b0*/  @P0 IMAD.HI.U32 R25, R2, R25, RZ ;  /* 0x0000001902190227 */ /* 0x001fc800078e00ff */
[----:B------:R-:W-:Y:S02]  /*d2c0*/  IMAD.IADD R9, R9, 0x1, R13 ;  /* 0x0000000109097824 */ /* 0x000fe400078e020d */
[----:B------:R-:W-:Y:S02]  /*d2d0*/  IMAD R13, R12, UR6, RZ ;  /* 0x000000060c0d7c24 */ /* 0x000fe4000f8e02ff */
[----:B------:R-:W-:-:S04]  /*d2e0*/  IMAD.WIDE.U32 R6, R21, UR4, R6 ;  /* 0x0000000415067c25 */ /* 0x000fc8000f8e0006 */
[----:B------:R-:W-:Y:S01]  /*d2f0*/  IMAD.MOV.U32 R11, RZ, RZ, R2 ;  /* 0x000000ffff0b7224 */ /* 0x000fe200078e0002 */
[----:B-1----:R-:W-:Y:S01]  /*d300*/  @P0 SHF.R.U32.HI R11, RZ, R18, R25 ;  /* 0x00000012ff0b0219 */ /* 0x002fe20000011619 */
        /* <DEDUP_REMOVED lines=29> */
[----:B------:R-:W-:Y:S01]  /*d4e0*/  ULDC UR6, c[0x0][0xa88] ;  /* 0x0002a20000067ab9 */ /* 0x000fe20000000800 */
[----:B------:R-:W-:Y:S02]  /*d4f0*/  IMAD.IADD R7, R7, 0x1, R11 ;  /* 0x0000000107077824 */ /* 0x000fe400078e020b */
[C---:B------:R-:W-:Y:S02]  /*d500*/  IMAD R5, R13.reuse, UR9, R10 ;  /* 0x000000090d057c24 */ /* 0x040fe4000f8e020a */
[----:B------:R-:W-:Y:S01]  /*d510*/  IMAD.WIDE.U32 R8, R13, UR8, R8 ;  /* 0x000000080d087c25 */ /* 0x000fe2000f8e0008 */
[----:B------:R-:W-:Y:S01]  /*d520*/  ULDC.64 UR8, c[0x0][0xb00] ;  /* 0x0002c00000087ab9 */ /* 0x000fe20000000a00 */
[----:B------:R-:W-:Y:S01]  /*d530*/  LEA.HI.X R10, R6, UR7, R7, 0x2, P0 ;  /* 0x00000007060a7c11 */ /* 0x000fe200080f1407 */
[----:B0-----:R-:W-:Y:S01]  /*d540*/  ULEA UR4, UR5, UR4, 0x18 ;  /* 0x0000000405047291 */ /* 0x001fe2000f8ec03f */
[----:B------:R-:W-:Y:S01]  /*d550*/  IMAD.IADD R5, R9, 0x1, R5 ;  /* 0x0000000109057824 */ /* 0x000fe200078e0205 */
[----:B------:R-:W-:Y:S01]  /*d560*/  LEA R18, P1, R8, UR8, 0x2 ;  /* 0x0000000808127c11 */ /* 0x000fe2000f8210ff */
[----:B------:R-:W-:Y:S01]  /*d570*/  SHFL.IDX PT, R6, R2, RZ, 0x1c1f ;  /* 0x001c1fff02067589 */ /* 0x000fe200000e0000 */
[----:B------:R-:W-:Y:S01]  /*d580*/  IMAD R17, R17, UR6, RZ ;  /* 0x0000000611117c24 */ /* 0x000fe2000f8e02ff */
[----:B------:R-:W-:Y:S01]  /*d590*/  LOP3.LUT P0, RZ, R22, 0x3, RZ, 0xc0, !PT ;  /* 0x0000000316ff7812 */ /* 0x000fe2000780c0ff */
[----:B------:R-:W-:Y:S01]  /*d5a0*/  UIADD3 UR4, UR4, 0x16820, URZ ;  /* 0x0001682004047890 */ /* 0x000fe2000fffe03f */
[----:B------:R-:W-:Y:S01]  /*d5b0*/  LEA.HI.X R20, R8, UR9, R5, 0x2, P1 ;  /* 0x0000000908147c11 */ /* 0x000fe200088f1405 */
[----:B------:R-:W0:Y:S01]  /*d5c0*/  SHFL.IDX PT, R7, R10, RZ, 0x1c1f ;  /* 0x001c1fff0a077589 */ /* 0x000e2200000e0000 */
[-C--:B------:R-:W-:Y:S01]  /*d5d0*/  ISETP.GE.OR P1, PT, R0, R17.reuse, P0 ;  /* 0x000000110000720c */ /* 0x080fe20000726670 */
[----:B------:R-:W-:Y:S01]  /*d5e0*/  UPRMT UR4, URZ, 0x654, UR4 ;  /* 0x000006543f047896 */ /* 0x000fe20008000004 */
[-C--:B------:R-:W-:Y:S01]  /*d5f0*/  ISETP.GE.OR P0, PT, R16, R17.reuse, P0 ;  /* 0x000000111000720c */ /* 0x080fe20000706670 */
[----:B------:R-:W-:Y:S01]  /*d600*/  SHFL.IDX PT, R8, R2, 0x1, 0x1c1f ;  /* 0x003c1f0002087f89 */ /* 0x000fe200000e0000 */
[----:B------:R-:W-:-:S02]  /*d610*/  ISETP.GE.AND P2, PT, R0, R17, PT ;  /* 0x000000110000720c */ /* 0x000fc40003f46270 */
[----:B------:R-:W-:Y:S01]  /*d620*/  LOP3.LUT R5, R24, 0x7ffffffc, RZ, 0xc0, !PT ;  /* 0x7ffffffc18057812 */ /* 0x000fe200078ec0ff */
[----:B------:R-:W1:Y:S03]  /*d630*/  SHFL.IDX PT, R9, R10, 0x1, 0x1c1f ;  /* 0x003c1f000a097f89 */ /* 0x000e6600000e0000 */
[----:B------:R-:W-:Y:S01]  /*d640*/  SYNCS.ARRIVE.TRANS64.RED.A1T0 RZ, [UR4], RZ ;  /* 0x000000ffffff79a7 */ /* 0x000fe20008100404 */
[----:B------:R-:W-:Y:S01]  /*d650*/  IMAD.IADD R5, R22, 0x1, -R5 ;  /* 0x0000000116057824 */ /* 0x000fe200078e0a05 */
[----:B------:R2:W3:Y:S03]  /*d660*/  SHFL.IDX PT, R14, R18, RZ, 0x1c1f ;  /* 0x001c1fff120e7589 */ /* 0x0004e600000e0000 */
[----:B------:R-:W-:Y:S01]  /*d670*/  IMAD.SHL.U32 R19, R5, 0x2, RZ ;  /* 0x0000000205137824 */ /* 0x000fe200078e00ff */
[----:B------:R2:W4:Y:S04]  /*d680*/  SHFL.IDX PT, R15, R20, RZ, 0x1c1f ;  /* 0x001c1fff140f7589 */ /* 0x00052800000e0000 */
[----:B0-----:R2:W-:Y:S04]  /*d690*/  @!P1 ST.E desc[UR36][R6.64], R4 ;  /* 0x0000000406009985 */ /* 0x0015e8000c101924 */
[----:B-1----:R2:W-:Y:S01]  /*d6a0*/  @!P0 ST.E desc[UR36][R8.64], R3 ;  /* 0x0000000308008985 */ /* 0x0025e2000c101924 */
[----:B------:R-:W-:Y:S05]  /*d6b0*/  @P2 BRA `(.L_x_13839) ;  /* 0x0000000000b82947 */ /* 0x000fea0003800000 */
[----:B------:R-:W-:Y:S01]  /*d6c0*/  ULDC UR4, c[0x0][0xac8] ;  /* 0x0002b20000047ab9 */ /* 0x000fe20000000800 */
[C---:B------:R-:W-:Y:S01]  /*d6d0*/  VIADD R0, R19.reuse, 0x8 ;  /* 0x0000000813007836 */ /* 0x040fe20000000000 */
[C---:B------:R-:W-:Y:S01]  /*d6e0*/  ISETP.GE.AND P0, PT, R19.reuse, UR4, PT ;  /* 0x0000000413007c0c */ /* 0x040fe2000bf06270 */
[C---:B--2---:R-:W-:Y:S02]  /*d6f0*/  VIADD R4, R19.reuse, 0x10 ;  /* 0x0000001013047836 */ /* 0x044fe40000000000 */
[C---:B------:R-:W-:Y:S02]  /*d700*/  VIADD R5, R19.reuse, 0x18 ;  /* 0x0000001813057836 */ /* 0x040fe40000000000 */
[C---:B------:R-:W-:Y:S01]  /*d710*/  VIADD R6, R19.reuse, 0x20 ;  /* 0x0000002013067836 */ /* 0x040fe20000000000 */
[----:B------:R-:W-:Y:S01]  /*d720*/  ISETP.GE.AND P1, PT, R4, UR4, PT ;  /* 0x0000000404007c0c */ /* 0x000fe2000bf26270 */
[----:B------:R-:W-:Y:S01]  /*d730*/  VIADD R7, R19, 0x28 ;  /* 0x0000002813077836 */ /* 0x000fe20000000000 */
[----:B------:R-:W-:Y:S01]  /*d740*/  ISETP.GE.AND P2, PT, R5, UR4, PT ;  /* 0x0000000405007c0c */ /* 0x000fe2000bf46270 */
[C---:B------:R-:W-:Y:S01]  /*d750*/  VIADD R9, R19.reuse, 0x30 ;  /* 0x0000003013097836 */ /* 0x040fe20000000000 */
[----:B------:R-:W-:Y:S01]  /*d760*/  ISETP.GE.AND P3, PT, R6, UR4, PT ;  /* 0x0000000406007c0c */ /* 0x000fe2000bf66270 */
[----:B------:R-:W-:Y:S01]  /*d770*/  VIADD R11, R19, 0x38 ;  /* 0x00000038130b7836 */ /* 0x000fe20000000000 */
[----:B------:R-:W-:Y:S01]  /*d780*/  ISETP.GE.AND P4, PT, R7, UR4, PT ;  /* 0x0000000407007c0c */ /* 0x000fe2000bf86270 */
[----:B---34-:R-:W-:Y:S01]  /*d790*/  @!P0 IMAD.WIDE R2, R19, 0x4, R14 ;  /* 0x0000000413028825 */ /* 0x018fe200078e020e */
[----:B------:R-:W-:-:S02]  /*d7a0*/  ISETP.GE.AND P5, PT, R9, UR4, PT ;  /* 0x0000000409007c0c */ /* 0x000fc4000bfa6270 */
[----:B------:R-:W-:Y:S02]  /*d7b0*/  ISETP.GE.AND P6, PT, R11, UR4, PT ;  /* 0x000000040b007c0c */ /* 0x000fe4000bfc6270 */
[----:B------:R0:W-:Y:S01]  /*d7c0*/  @!P0 ST.E.64 desc[UR36][R2.64], R88 ;  /* 0x0000005802008985 */ /* 0x0001e2000c101b24 */
[----:B------:R-:W-:Y:S02]  /*d7d0*/  ISETP.GE.AND P0, PT, R0, UR4, PT ;  /* 0x0000000400007c0c */ /* 0x000fe4000bf06270 */
[----:B------:R-:W-:Y:S02]  /*d7e0*/  @!P1 LEA.HI R4, R4, R4, RZ, 0x1 ;  /* 0x0000000404049211 */ /* 0x000fe400078f08ff */
[----:B------:R-:W-:Y:S02]  /*d7f0*/  @!P3 LEA.HI R6, R6, R6, RZ, 0x1 ;  /* 0x000000060606b211 */ /* 0x000fe400078f08ff */
[----:B------:R-:W-:Y:S02]  /*d800*/  @!P4 LEA.HI R8, R7, R7, RZ, 0x1 ;  /* 0x000000070708c211 */ /* 0x000fe400078f08ff */
[----:B------:R-:W-:-:S02]  /*d810*/  @!P5 LEA.HI R10, R9, R9, RZ, 0x1 ;  /* 0x00000009090ad211 */ /* 0x000fc400078f08ff */
[----:B------:R-:W-:Y:S02]  /*d820*/  @!P6 LEA.HI R12, R11, R11, RZ, 0x1 ;  /* 0x0000000b0b0ce211 */ /* 0x000fe400078f08ff */
[----:B------:R-:W-:Y:S02]  /*d830*/  @!P3 LOP3.LUT R9, R6, 0xfffffffe, RZ, 0xc0, !PT ;  /* 0xfffffffe0609b812 */ /* 0x000fe400078ec0ff */
[----:B------:R-:W-:Y:S02]  /*d840*/  @!P0 LEA.HI R0, R0, R0, RZ, 0x1 ;  /* 0x0000000000008211 */ /* 0x000fe400078f08ff */
[----:B0-----:R-:W-:Y:S02]  /*d850*/  @!P2 LEA.HI R2, R5, R5, RZ, 0x1 ;  /* 0x000000050502a211 */ /* 0x001fe400078f08ff */
[----:B------:R-:W-:Y:S02]  /*d860*/  @!P0 LOP3.LUT R3, R0, 0xfffffffe, RZ, 0xc0, !PT ;  /* 0xfffffffe00038812 */ /* 0x000fe400078ec0ff */
[----:B------:R-:W-:-:S02]  /*d870*/  @!P1 LOP3.LUT R5, R4, 0xfffffffe, RZ, 0xc0, !PT ;  /* 0xfffffffe04059812 */ /* 0x000fc400078ec0ff */
[----:B------:R-:W-:Y:S01]  /*d880*/  @!P2 LOP3.LUT R7, R2, 0xfffffffe, RZ, 0xc0, !PT ;  /* 0xfffffffe0207a812 */ /* 0x000fe200078ec0ff */
[--C-:B------:R-:W-:Y:S01]  /*d890*/  @!P0 IMAD.WIDE R2, R3, 0x4, R14.reuse ;  /* 0x0000000403028825 */ /* 0x100fe200078e020e */
[----:B------:R-:W-:Y:S02]  /*d8a0*/  @!P4 LOP3.LUT R11, R8, 0xfffffffe, RZ, 0xc0, !PT ;  /* 0xfffffffe080bc812 */ /* 0x000fe400078ec0ff */
[----:B------:R-:W-:Y:S01]  /*d8b0*/  @!P5 LOP3.LUT R13, R10, 0xfffffffe, RZ, 0xc0, !PT ;  /* 0xfffffffe0a0dd812 */ /* 0x000fe200078ec0ff */
[--C-:B------:R-:W-:Y:S01]  /*d8c0*/  @!P1 IMAD.WIDE R4, R5, 0x4, R14.reuse ;  /* 0x0000000405049825 */ /* 0x100fe200078e020e */
[----:B------:R-:W-:Y:S01]  /*d8d0*/  @!P6 LOP3.LUT R21, R12, 0xfffffffe, RZ, 0xc0, !PT ;  /* 0xfffffffe0c15e812 */ /* 0x000fe200078ec0ff */
[----:B------:R0:W-:Y:S02]  /*d8e0*/  @!P0 ST.E.64 desc[UR36][R2.64], R92 ;  /* 0x0000005c02008985 */ /* 0x0001e4000c101b24 */
[--C-:B------:R-:W-:Y:S02]  /*d8f0*/  @!P2 IMAD.WIDE R6, R7, 0x4, R14.reuse ;  /* 0x000000040706a825 */ /* 0x100fe400078e020e */
[----:B------:R0:W-:Y:S02]  /*d900*/  @!P1 ST.E.64 desc[UR36][R4.64], R96 ;  /* 0x0000006004009985 */ /* 0x0001e4000c101b24 */
[----:B------:R-:W-:-:S02]  /*d910*/  @!P3 IMAD.WIDE R8, R9, 0x4, R14 ;  /* 0x000000040908b825 */ /* 0x000fc400078e020e */
[----:B------:R0:W-:Y:S02]  /*d920*/  @!P2 ST.E.64 desc[UR36][R6.64], R100 ;  /* 0x000000640600a985 */ /* 0x0001e4000c101b24 */
[--C-:B------:R-:W-:Y:S02]  /*d930*/  @!P4 IMAD.WIDE R10, R11, 0x4, R14.reuse ;  /* 0x000000040b0ac825 */ /* 0x100fe400078e020e */
[----:B------:R0:W-:Y:S02]  /*d940*/  @!P3 ST.E.64 desc[UR36][R8.64], R104 ;  /* 0x000000680800b985 */ /* 0x0001e4000c101b24 */
[--C-:B------:R-:W-:Y:S02]  /*d950*/  @!P5 IMAD.WIDE R12, R13, 0x4, R14.reuse ;  /* 0x000000040d0cd825 */ /* 0x100fe400078e020e */
[----:B------:R0:W-:Y:S02]  /*d960*/  @!P4 ST.E.64 desc[UR36][R10.64], R108 ;  /* 0x0000006c0a00c985 */ /* 0x0001e4000c101b24 */
[----:B------:R-:W-:-:S02]  /*d970*/  @!P6 IMAD.WIDE R14, R21, 0x4, R14 ;  /* 0x00000004150ee825 */ /* 0x000fc400078e020e */
[----:B------:R0:W-:Y:S04]  /*d980*/  @!P5 ST.E.64 desc[UR36][R12.64], R112 ;  /* 0x000000700c00d985 */ /* 0x0001e8000c101b24 */
[----:B------:R0:W-:Y:S02]  /*d990*/  @!P6 ST.E.64 desc[UR36][R14.64], R116 ;  /* 0x000000740e00e985 */ /* 0x0001e4000c101b24 */
.L_x_13839:
[----:B------:R-:W-:Y:S05]  /*d9a0*/  BSYNC B0 ;  /* 0x0000000000007941 */ /* 0x000fea0003800000 */
.L_x_13838:
        /* <DEDUP_REMOVED lines=18> */
[C---:B01----:R-:W-:Y:S02]  /*dad0*/  @!P0 IMAD.WIDE R2, R19.reuse, 0x4, R12 ;  /* 0x0000000413028825 */ /* 0x043fe400078e020c */
[----:B------:R-:W-:Y:S02]  /*dae0*/  @!P1 LEA.HI R0, R0, R0, RZ, 0x1 ;  /* 0x0000000000009211 */ /* 0x000fe400078f08ff */
[----:B------:R-:W-:Y:S01]  /*daf0*/  @!P2 LEA.HI R6, R6, R6, RZ, 0x1 ;  /* 0x000000060606a211 */ /* 0x000fe200078f08ff */
[----:B------:R0:W-:Y:S01]  /*db00*/  @!P0 ST.E.64 desc[UR36][R2.64], R90 ;  /* 0x0000005a02008985 */ /* 0x0001e2000c101b24 */
[----:B------:R-:W-:Y:S01]  /*db10*/  @!P1 LOP3.LUT R5, R0, 0xfffffffe, RZ, 0xc0, !PT ;  /* 0xfffffffe00059812 */ /* 0x000fe200078ec0ff */
[----:B------:R-:W-:Y:S01]  /*db20*/  VIADD R19, R19, 0x38 ;  /* 0x0000003813137836 */ /* 0x000fe20000000000 */
[----:B------:R-:W-:-:S02]  /*db30*/  @!P3 LEA.HI R0, R7, R7, RZ, 0x1 ;  /* 0x000000070700b211 */ /* 0x000fc400078f08ff */
[----:B------:R-:W-:Y:S01]  /*db40*/  @!P4 LEA.HI R8, R8, R8, RZ, 0x1 ;  /* 0x000000080808c211 */ /* 0x000fe200078f08ff */
[--C-:B------:R-:W-:Y:S01]  /*db50*/  @!P1 IMAD.WIDE R4, R5, 0x4, R12.reuse ;  /* 0x0000000405049825 */ /* 0x100fe200078e020c */
[----:B------:R-:W-:Y:S02]  /*db60*/  @!P5 LEA.HI R10, R9, R9, RZ, 0x1 ;  /* 0x00000009090ad211 */ /* 0x000fe400078f08ff */
[----:B---3--:R-:W-:Y:S02]  /*db70*/  @!P6 LEA.HI R14, R11, R11, RZ, 0x1 ;  /* 0x0000000b0b0ee211 */ /* 0x008fe400078f08ff */
[----:B------:R-:W-:Y:S01]  /*db80*/  @!P2 LOP3.LUT R7, R6, 0xfffffffe, RZ, 0xc0, !PT ;  /* 0xfffffffe0607a812 */ /* 0x000fe200078ec0ff */
[----:B------:R1:W-:Y:S01]  /*db90*/  @!P1 ST.E.64 desc[UR36][R4.64], R94 ;  /* 0x0000005e04009985 */ /* 0x0003e2000c101b24 */
[----:B------:R-:W-:Y:S02]  /*dba0*/  @!P3 LOP3.LUT R9, R0, 0xfffffffe, RZ, 0xc0, !PT ;  /* 0xfffffffe0009b812 */ /* 0x000fe400078ec0ff */
[----:B------:R-:W-:Y:S01]  /*dbb0*/  @!P4 LOP3.LUT R11, R8, 0xfffffffe, RZ, 0xc0, !PT ;  /* 0xfffffffe080bc812 */ /* 0x000fe200078ec0ff */
[----:B0-----:R-:W-:Y:S01]  /*dbc0*/  @!P2 IMAD.WIDE R2, R7, 0x4, R12 ;  /* 0x000000040702a825 */ /* 0x001fe200078e020c */
[----:B----4-:R-:W-:-:S02]  /*dbd0*/  @!P5 LOP3.LUT R15, R10, 0xfffffffe, RZ, 0xc0, !PT ;  /* 0xfffffffe0a0fd812 */ /* 0x010fc400078ec0ff */
[----:B------:R-:W-:Y:S01]  /*dbe0*/  @!P6 LOP3.LUT R17, R14, 0xfffffffe, RZ, 0xc0, !PT ;  /* 0xfffffffe0e11e812 */ /* 0x000fe200078ec0ff */
[--C-:B------:R-:W-:Y:S01]  /*dbf0*/  @!P4 IMAD.WIDE R6, R11, 0x4, R12.reuse ;  /* 0x000000040b06c825 */ /* 0x100fe200078e020c */
[----:B------:R0:W-:Y:S01]  /*dc00*/  @!P2 ST.E.64 desc[UR36][R2.64], R98 ;  /* 0x000000620200a985 */ /* 0x0001e2000c101b24 */
[----:B------:R-:W-:Y:S02]  /*dc10*/  ISETP.GE.AND P0, PT, R19, UR4, PT ;  /* 0x0000000413007c0c */ /* 0x000fe4000bf06270 */
[----:B------:R-:W-:-:S04]  /*dc20*/  @!P6 IMAD.WIDE R10, R17, 0x4, R12 ;  /* 0x00000004110ae825 */ /* 0x000fc800078e020c */
[----:B-1----:R-:W-:-:S04]  /*dc30*/  @!P3 IMAD.WIDE R4, R9, 0x4, R12 ;  /* 0x000000040904b825 */ /* 0x002fc800078e020c */
[----:B------:R-:W-:Y:S01]  /*dc40*/  @!P5 IMAD.WIDE R8, R15, 0x4, R12 ;  /* 0x000000040f08d825 */ /* 0x000fe200078e020c */
[----:B------:R0:W-:Y:S04]  /*dc50*/  @!P3 ST.E.64 desc[UR36][R4.64], R102 ;  /* 0x000000660400b985 */ /* 0x0001e8000c101b24 */
[----:B------:R0:W-:Y:S04]  /*dc60*/  @!P4 ST.E.64 desc[UR36][R6.64], R106 ;  /* 0x0000006a0600c985 */ /* 0x0001e8000c101b24 */
        /* <DEDUP_REMOVED lines=8> */
.L_x_13837:
        /* <DEDUP_REMOVED lines=59> */
.L_x_13748:
        /* <DEDUP_REMOVED lines=18> */
.L_x_13840:
[----:B------:R-:W-:Y:S01]  /*e1c0*/  ULDC UR7, c[0x0][0xc50] ;  /* 0x0003140000077ab9 */ /* 0x000fe20000000800 */
[----:B------:R-:W-:Y:S01]  /*e1d0*/  UMOV UR42, UR6 ;  /* 0x00000006002a7c82 */ /* 0x000fe20008000000 */
[----:B------:R-:W-:-:S11]  /*e1e0*/  UISETP.NE.AND UP0, UPT, UR7, 0x1, UPT ;  /* 0x000000010700788c */ /* 0x000fd6000bf05270 */
[----:B------:R-:W-:Y:S01]  /*e1f0*/  @UP0 ULDC UR4, c[0x0][0xc54] ;  /* 0x0003150000040ab9 */ /* 0x000fe20000000800 */
[----:B------:R-:W-:Y:S01]  /*e200*/  @UP0 ULDC UR8, c[0x0][0xc58] ;  /* 0x0003160000080ab9 */ /* 0x000fe20000000800 */
[----:B------:R-:W-:-:S04]  /*e210*/  UIMAD.WIDE.U32 UR4, UR6, UR4, URZ ;  /* 0x00000004060472a5 */ /* 0x000fc8000f8e003f */
[----:B------:R-:W-:-:S12]  /*e220*/  @UP0 USHF.R.U32.HI UR42, URZ, UR8, UR5 ;  /* 0x000000083f2a0299 */ /* 0x000fd80008011605 */
.L_x_13841:
        /* <DEDUP_REMOVED lines=53> */
.L_x_13844:
[----:B------:R-:W-:-:S11]  /*e580*/  UISETP.NE.AND UP0, UPT, UR5, 0x1, UPT ;  /* 0x000000010500788c */ /* 0x000fd6000bf05270 */
[----:B------:R-:W-:Y:S02]  /*e590*/  @UP0 ULDC.64 UR12, c[0x0][0x9e8] ;  /* 0x00027a00000c0ab9 */ /* 0x000fe40000000a00 */
[----:B------:R-:W-:-:S04]  /*e5a0*/  UIMAD.WIDE.U32 UR6, UR8, UR12, URZ ;  /* 0x0000000c080672a5 */ /* 0x000fc8000f8e003f */
[----:B------:R-:W-:-:S12]  /*e5b0*/  @UP0 USHF.R.U32.HI UR8, URZ, UR13, UR7 ;  /* 0x0000000d3f080299 */ /* 0x000fd80008011607 */
.L_x_13845:
[----:B------:R-:W-:-:S04]  /*e5c0*/  UIMAD UR8, UR8, UR5, UR5 ;  /* 0x00000005080872a4 */ /* 0x000fc8000f8e0205 */
[----:B------:R-:W-:-:S04]  /*e5d0*/  UISETP.LT.AND UP0, UPT, UR4, UR8, UPT ;  /* 0x000000080400728c */ /* 0x000fc8000bf01270 */
[----:B------:R-:W-:-:S12]  /*e5e0*/  USEL UR4, UR4, UR8, UP0 ;  /* 0x0000000804047287 */ /* 0x000fd80008000000 */
.L_x_13843:
        /* <DEDUP_REMOVED lines=26> */
.L_x_13847:
[----:B------:R-:W-:-:S11]  /*e790*/  UISETP.NE.AND UP0, UPT, UR5, 0x1, UPT ;  /* 0x000000010500788c */ /* 0x000fd6000bf05270 */
[----:B------:R-:W-:Y:S02]  /*e7a0*/  @UP0 ULDC.64 UR10, c[0x0][0x9e8] ;  /* 0x00027a00000a0ab9 */ /* 0x000fe40000000a00 */
[----:B------:R-:W-:-:S04]  /*e7b0*/  UIMAD.WIDE.U32 UR6, UR4, UR10, URZ ;  /* 0x0000000a040672a5 */ /* 0x000fc8000f8e003f */
[----:B------:R-:W-:-:S12]  /*e7c0*/  @UP0 USHF.R.U32.HI UR4, URZ, UR11, UR7 ;  /* 0x0000000b3f040299 */ /* 0x000fd80008011607 */
.L_x_13848:
[----:B------:R-:W-:-:S04]  /*e7d0*/  UIMAD UR4, UR4, UR5, URZ ;  /* 0x00000005040472a4 */ /* 0x000fc8000f8e023f */
[----:B------:R-:W-:-:S04]  /*e7e0*/  UISETP.LT.AND UP0, UPT, UR8, UR4, UPT ;  /* 0x000000040800728c */ /* 0x000fc8000bf01270 */
[----:B------:R-:W-:-:S12]  /*e7f0*/  USEL UR8, UR8, UR4, !UP0 ;  /* 0x0000000408087287 */ /* 0x000fd8000c000000 */
.L_x_13846:
        /* <DEDUP_REMOVED lines=44> */
.L_x_13849:
        /* <DEDUP_REMOVED lines=32> */
.L_x_13850:
        /* <DEDUP_REMOVED lines=20> */
.L_x_13852:
        /* <DEDUP_REMOVED lines=15> */
.L_x_13851:
        /* <DEDUP_REMOVED lines=8> */
[C---:B------:R-:W-:Y:S01]  /*ef70*/  LOP3.LUT R20, R23.reuse, 0x7f, RZ, 0xc0, !PT ;  /* 0x0000007f17147812 */ /* 0x040fe200078ec0ff */
[----:B------:R-:W-:Y:S01]  /*ef80*/  IMAD.SHL.U32 R26, R23, 0x10, RZ ;  /* 0x00000010171a7824 */ /* 0x000fe200078e00ff */
[----:B-1----:R-:W-:Y:S01]  /*ef90*/  ISETP.NE.AND P1, PT, R17, 0x1, PT ;  /* 0x000000011100780c */ /* 0x002fe20003f25270 */
[----:B------:R-:W-:Y:S01]  /*efa0*/  VIADD R0, R22, 0xffffffff ;  /* 0xffffffff16007836 */ /* 0x000fe20000000000 */
[----:B------:R-:W-:Y:S02]  /*efb0*/  SHF.R.U32.HI R4, RZ, 0x3, R20 ;  /* 0x00000003ff047819 */ /* 0x000fe40000011614 */
[----:B------:R-:W-:Y:S02]  /*efc0*/  LOP3.LUT R26, R26, 0x70, RZ, 0xc0, !PT ;  /* 0x000000701a1a7812 */ /* 0x000fe400078ec0ff */
[----:B------:R-:W-:Y:S01]  /*efd0*/  LOP3.LUT R16, R16, 0xfffffffb, RZ, 0xc0, !PT ;  /* 0xfffffffb10107812 */ /* 0x000fe200078ec0ff */
        /* <DEDUP_REMOVED lines=8> */
[----:B------:R-:W3:Y:S01]  /*f060*/  @!P0 LDC.64 R8, c[0x0][0x428] ;  /* 0x00010a00ff088b82 */ /* 0x000ee20000000a00 */
[----:B-1----:R-:W-:-:S07]  /*f070*/  @P1 IMAD.HI.U32 R2, R7, R4, RZ ;  /* 0x0000000407021227 */ /* 0x002fce00078e00ff */
[----:B------:R-:W1:Y:S01]  /*f080*/  @!P0 LDC.64 R4, c[0x0][0x418] ;  /* 0x00010600ff048b82 */ /* 0x000e620000000a00 */
[----:B0-----:R-:W-:-:S04]  /*f090*/  @P1 SHF.R.U32.HI R10, RZ, R3, R2 ;  /* 0x00000003ff0a1219 */ /* 0x001fc80000011602 */
[----:B------:R-:W-:Y:S02]  /*f0a0*/  @!P0 SHF.R.S32.HI R3, RZ, 0x1f, R10 ;  /* 0x0000001fff038819 */ /* 0x000fe4000001140a */
[----:B--2---:R-:W-:-:S05]  /*f0b0*/  SHF.R.S32.HI R6, RZ, 0x1f, R29 ;  /* 0x0000001fff067819 */ /* 0x004fca000001141d */
[----:B---3--:R-:W-:Y:S01]  /*f0c0*/  @!P0 IMAD R2, R6, R8, RZ ;  /* 0x0000000806028224 */ /* 0x008fe200078e02ff */
[----:B------:R0:W-:Y:S03]  /*f0d0*/  STL [R1], R6 ;  /* 0x0000000601007387 */ /* 0x0001e60000100800 */
[----:B------:R-:W-:Y:S02]  /*f0e0*/  @!P0 IMAD R9, R29, R9, R2 ;  /* 0x000000091d098224 */ /* 0x000fe400078e0202 */
[----:B------:R-:W-:-:S04]  /*f0f0*/  @!P0 IMAD.MOV.U32 R2, RZ, RZ, R10 ;  /* 0x000000ffff028224 */ /* 0x000fc800078e000a */
[----:B------:R-:W-:-:S04]  /*f100*/  @!P0 IMAD.WIDE.U32 R2, R29, R8, R2 ;  /* 0x000000081d028225 */ /* 0x000fc800078e0002 */
[----:B------:R-:W-:Y:S01]  /*f110*/  @!P0 IMAD.IADD R3, R3, 0x1, R9 ;  /* 0x0000000103038824 */ /* 0x000fe200078e0209 */
[----:B-1----:R-:W-:Y:S01]  /*f120*/  @!P0 LEA R4, P1, R2, R4, 0x2 ;  /* 0x0000000402048211 */ /* 0x002fe200078210ff */
[----:B0-----:R-:W-:-:S03]  /*f130*/  IMAD.MOV.U32 R6, RZ, RZ, RZ ;  /* 0x000000ffff067224 */ /* 0x001fc600078e00ff */
[----:B------:R-:W-:-:S05]  /*f140*/  @!P0 LEA.HI.X R5, R2, R5, R3, 0x2, P1 ;  /* 0x0000000502058211 */ /* 0x000fca00008f1403 */
[----:B------:R0:W5:Y:S01]  /*f150*/  @!P0 LDG.E R6, desc[UR36][R4.64] ;  /* 0x0000002404068981 */ /* 0x000162000c1e1900 */
[----:B------:R-:W-:-:S03]  /*f160*/  UMOV UR4, 0xffffffff ;  /* 0xffffffff00047882 */ /* 0x000fc60000000000 */
[----:B------:R-:W-:Y:S05]  /*f170*/  BRA.DIV UR4, `(.L_x_13853) ;  /* 0x0000003204c07947 */ /* 0x000fea000b800000 */
.L_x_13893:
[----:B------:R-:W-:Y:S01]  /*f180*/  ULOP3.LUT UR4, UR38, 0x2, URZ, 0xfc, !UPT ;  /* 0x0000000226047892 */ /* 0x000fe2000f8efc3f */
[----:B------:R-:W-:Y:S01]  /*f190*/  IMAD.U32 R28, RZ, RZ, UR42 ;  /* 0x0000002aff1c7e24 */ /* 0x000fe2000f8e00ff */
[----:B------:R-:W-:Y:S01]  /*f1a0*/  LOP3.LUT R16, R16, 0xfffffffd, RZ, 0xc0, !PT ;  /* 0xfffffffd10107812 */ /* 0x000fe200078ec0ff */
[----:B------:R-:W-:Y:S02]  /*f1b0*/  IMAD.SHL.U32 R8, R23, 0x8, RZ ;  /* 0x0000000817087824 */ /* 0x000fe400078e00ff */
[----:B------:R-:W-:Y:S01]  /*f1c0*/  IMAD.MOV R2, RZ, RZ, -R10 ;  /* 0x000000ffff027224 */ /* 0x000fe200078e0a0a */
[----:B------:R-:W-:Y:S01]  /*f1d0*/  SHF.R.S32.HI R28, RZ, 0x1f, R28 ;  /* 0x0000001fff1c7819 */ /* 0x000fe2000001141c */
[----:B------:R-:W-:Y:S01]  /*f1e0*/  IMAD.U32 R3, RZ, RZ, UR4 ;  /* 0x00000004ff037e24 */ /* 0x000fe2000f8e00ff */
[----:B------:R-:W-:Y:S01]  /*f1f0*/  LOP3.LUT R18, R8, 0x38, RZ, 0xc0, !PT ;  /* 0x0000003808127812 */ /* 0x000fe200078ec0ff */
[----:B0-----:R-:W-:Y:S02]  /*f200*/  IMAD R5, R17, R2, R7 ;  /* 0x0000000211057224 */ /* 0x001fe400078e0207 */
[----:B------:R-:W-:Y:S01]  /*f210*/  IMAD.MOV.U32 R27, RZ, RZ, R0 ;  /* 0x000000ffff1b7224 */ /* 0x000fe200078e0000 */
[----:B------:R-:W-:-:S13]  /*f220*/  ISETP.NE.AND P0, PT, R3, 0x3, PT ;  /* 0x000000030300780c */ /* 0x000fda0003f05270 */
[----:B------:R-:W-:Y:S01]  /*f230*/  @P0 LOP3.LUT R16, R16, 0x2, RZ, 0xfc, !PT ;  /* 0x0000000210100812 */ /* 0x000fe200078efcff */
[----:B------:R-:W-:Y:S06]  /*f240*/  @!P0 BRA `(.L_x_13854) ;  /* 0x0000000000048947 */ /* 0x000fec0003800000 */
[----:B------:R-:W-:Y:S01]  /*f250*/  BPT.TRAP 0x1 ;  /* 0x000000040000795c */ /* 0x000fe20000300000 */
.L_x_13854:
        /* <DEDUP_REMOVED lines=26> */
.L_x_13894:
        /* <DEDUP_REMOVED lines=14> */
[----:B------:R-:W-:Y:S02]  /*f4e0*/  IMAD.IADD R3, R3, 0x1, R5 ;  /* 0x0000000103037824 */ /* 0x000fe400078e0205 */
[----:B------:R-:W-:Y:S01]  /*f4f0*/  IMAD.U32 R5, RZ, RZ, UR4 ;  /* 0x00000004ff057e24 */ /* 0x000fe2000f8e00ff */
[----:B------:R-:W-:-:S03]  /*f500*/  UIMAD UR4, UR6, UR4, URZ ;  /* 0x00000004060472a4 */ /* 0x000fc6000f8e023f */
[----:B------:R-:W-:Y:S01]  /*f510*/  IMAD.WIDE.U32 R2, R5, UR42, R2 ;  /* 0x0000002a05027c25 */ /* 0x000fe2000f8e0002 */
[----:B------:R-:W-:Y:S01]  /*f520*/  UIMAD UR4, UR42, UR5, UR4 ;  /* 0x000000052a0472a4 */ /* 0x000fe2000f8e0204 */
[----:B------:R-:W-:Y:S01]  /*f530*/  LOP3.LUT R5, R8, 0x1c0, RZ, 0xc0, !PT ;  /* 0x000001c008057812 */ /* 0x000fe200078ec0ff */
[----:B------:R-:W-:-:S03]  /*f540*/  ULDC.64 UR6, c[0x0][0x2e8] ;  /* 0x0000ba0000067ab9 */ /* 0x000fc60000000a00 */
[----:B------:R-:W-:Y:S01]  /*f550*/  LOP3.LUT R8, R5, 0x38, R8, 0xf8, !PT ;  /* 0x0000003805087812 */ /* 0x000fe200078ef808 */
[----:B------:R-:W-:Y:S01]  /*f560*/  VIADD R3, R3, UR4 ;  /* 0x0000000403037c36 */ /* 0x000fe20008000000 */
[----:B------:R-:W-:Y:S01]  /*f570*/  ULDC UR4, c[0x0][0x2f4] ;  /* 0x0000bd0000047ab9 */ /* 0x000fe20000000800 */
[----:B------:R-:W-:Y:S01]  /*f580*/  IMAD R5, R0, R7, UR50 ;  /* 0x0000003200057e24 */ /* 0x000fe2000f8e0207 */
[----:B------:R-:W-:Y:S01]  /*f590*/  ISETP.GE.AND P3, PT, R18, UR4, PT ;  /* 0x0000000412007c0c */ /* 0x000fe2000bf66270 */
[----:B------:R-:W-:Y:S01]  /*f5a0*/  UMOV UR4, 0xffffffff ;  /* 0xffffffff00047882 */ /* 0x000fe20000000000 */
[----:B------:R-:W-:Y:S01]  /*f5b0*/  LEA R0, P0, R2, UR6, 0x1 ;  /* 0x0000000602007c11 */ /* 0x000fe2000f8008ff */
[----:B------:R-:W-:Y:S01]  /*f5c0*/  IMAD.IADD R5, R5, 0x1, -R10 ;  /* 0x0000000105057824 */ /* 0x000fe200078e0a0a */
[----:B------:R-:W-:Y:S01]  /*f5d0*/  LOP3.LUT R8, R8, 0x38, R23, 0x78, !PT ;  /* 0x0000003808087812 */ /* 0x000fe200078e7817 */
[----:B------:R-:W-:Y:S01]  /*f5e0*/  IMAD.SHL.U32 R23, R20, 0x8, RZ ;  /* 0x0000000814177824 */ /* 0x000fe200078e00ff */
[----:B------:R-:W-:-:S02]  /*f5f0*/  LEA.HI.X R4, R2, UR7, R3, 0x1, P0 ;  /* 0x0000000702047c11 */ /* 0x000fc400080f0c03 */
[----:B------:R-:W-:Y:S02]  /*f600*/  ISETP.GE.AND P0, PT, R5, 0x1, PT ;  /* 0x000000010500780c */ /* 0x000fe40003f06270 */
[----:B------:R-:W-:-:S03]  /*f610*/  LOP3.LUT R23, R8, 0x200, R23, 0xf8, !PT ;  /* 0x0000020008177812 */ /* 0x000fc600078ef817 */
[----:B------:R-:W-:Y:S01]  /*f620*/  @P3 LOP3.LUT R16, R16, 0x1, RZ, 0xfc, !PT ;  /* 0x0000000110103812 */ /* 0x000fe200078efcff */
[----:B------:R-:W-:Y:S07]  /*f630*/  BRA.DIV UR4, `(.L_x_13856) ;  /* 0x0000002e04c87947 */ /* 0x000fee000b800000 */
[----:B------:R-:W0:Y:S01]  /*f640*/  SHFL.IDX PT, R14, R0, RZ, 0x181f ;  /* 0x00181fff000e7589 */ /* 0x000e2200000e0000 */
[----:B------:R-:W-:-:S03]  /*f650*/  @P0 LEA R9, R23, UR48, 0x1 ;  /* 0x0000003017090c11 */ /* 0x000fc6000f8e08ff */
[----:B------:R-:W1:Y:S04]  /*f660*/  SHFL.IDX PT, R2, R4, RZ, 0x181f ;  /* 0x00181fff04027589 */ /* 0x000e6800000e0000 */
[----:B------:R-:W-:Y:S04]  /*f670*/  SHFL.IDX PT, R7, R4, 0x1, 0x181f ;  /* 0x00381f0004077f89 */ /* 0x000fe800000e0000 */
[----:B------:R-:W-:Y:S04]  /*f680*/  SHFL.IDX PT, R21, R0, 0x2, 0x181f ;  /* 0x00581f0000157f89 */ /* 0x000fe800000e0000 */
[----:B------:R-:W-:Y:S01]  /*f690*/  SHFL.IDX PT, R6, R4, 0x2, 0x181f ;  /* 0x00581f0004067f89 */ /* 0x000fe200000e0000 */
[----:B0-----:R-:W-:-:S05]  /*f6a0*/  @P0 LEA R14, P1, R18, R14, 0x1 ;  /* 0x0000000e120e0211 */ /* 0x001fca00078208ff */
[----:B-1----:R-:W-:Y:S01]  /*f6b0*/  @P0 IMAD.X R3, RZ, RZ, R2, P1 ;  /* 0x000000ffff030224 */ /* 0x002fe200008e0602 */
[C---:B------:R-:W-:Y:S01]  /*f6c0*/  ISETP.GE.AND P1, PT, R5.reuse, 0x21, PT ;  /* 0x000000210500780c */ /* 0x040fe20003f26270 */
[----:B------:R-:W-:Y:S02]  /*f6d0*/  @P0 IMAD.MOV.U32 R2, RZ, RZ, R14 ;  /* 0x000000ffff020224 */ /* 0x000fe400078e000e */
        /* <DEDUP_REMOVED lines=17> */
[C---:B------:R-:W-:Y:S02]  /*f7f0*/  @P0 LEA R8, R23.reuse, UR48, 0x1 ;  /* 0x0000003017080c11 */ /* 0x040fe4000f8e08ff */
[C---:B0-----:R-:W-:Y:S02]  /*f800*/  @P0 LEA R2, P2, R18.reuse, R14, 0x1 ;  /* 0x0000000e12020211 */ /* 0x041fe400078408ff */
[----:B------:R-:W0:Y:S02]  /*f810*/  SHFL.IDX PT, R14, R0, 0x5, 0x181f ;  /* 0x00b81f00000e7f89 */ /* 0x000e2400000e0000 */
[----:B------:R-:W-:Y:S01]  /*f820*/  @P1 LEA R21, R23, UR48, 0x1 ;  /* 0x0000003017151c11 */ /* 0x000fe2000f8e08ff */
[----:B-1----:R-:W-:Y:S02]  /*f830*/  @P0 IMAD.X R3, RZ, RZ, R7, P2 ;  /* 0x000000ffff030224 */ /* 0x002fe400010e0607 */
[----:B------:R-:W1:Y:S04]  /*f840*/  SHFL.IDX PT, R7, R4, 0x5, 0x181f ;  /* 0x00b81f0004077f89 */ /* 0x000e6800000e0000 */
[----:B------:R3:W-:Y:S02]  /*f850*/  @P0 LDGSTS.E.BYPASS.LTC128B.128 [R8+0xfc00], desc[UR36][R2.64], !P3 ;  /* 0x0fc0000002080fae */ /* 0x0007e4000d901d64 */
[----:B---3--:R-:W-:-:S02]  /*f860*/  @P1 LEA R2, P0, R18, R9, 0x1 ;  /* 0x0000000912021211 */ /* 0x008fc400078008ff */
[----:B------:R-:W3:Y:S03]  /*f870*/  SHFL.IDX PT, R9, R0, 0x6, 0x181f ;  /* 0x00d81f0000097f89 */ /* 0x000ee600000e0000 */
[----:B--2---:R-:W-:Y:S01]  /*f880*/  @P1 IMAD.X R3, RZ, RZ, R6, P0 ;  /* 0x000000ffff031224 */ /* 0x004fe200000e0606 */
        /* <DEDUP_REMOVED lines=14> */
.L_x_13912:
        /* <DEDUP_REMOVED lines=17> */
.L_x_13857:
[----:B------:R-:W-:Y:S01]  /*fa80*/  SYNCS.ARRIVE.TRANS64.A1T0 RZ, [UR48+0x16830], RZ ;  /* 0x016830ffffff79a7 */ /* 0x000fe20008100030 */
[----:B------:R-:W-:Y:S05]  /*fa90*/  WARPSYNC.ALL ;  /* 0x0000000000007948 */ /* 0x000fea0003800000 */
[----:B------:R-:W-:Y:S01]  /*faa0*/  UIADD3 UR5, UR48, 0x8400, URZ ;  /* 0x0000840030057890 */ /* 0x000fe2000fffe03f */
[----:B------:R-:W-:Y:S01]  /*fab0*/  R2UR UR4, R28 ;  /* 0x000000001c0472ca */ /* 0x000fe200000e0000 */
[----:B------:R-:W-:Y:S02]  /*fac0*/  ULDC.64 UR6, c[0x0][0x2d8] ;  /* 0x0000b60000067ab9 */ /* 0x000fe40000000a00 */
        /* <DEDUP_REMOVED lines=24> */
.L_x_13858:
[----:B------:R-:W-:Y:S01]  /*fc50*/  SHF.R.S32.HI R20, RZ, 0x1f, R25 ;  /* 0x0000001fff147819 */ /* 0x000fe20000011419 */
[----:B------:R-:W-:Y:S01]  /*fc60*/  ULDC.64 UR4, c[0x0][0x2e0] ;  /* 0x0000b80000047ab9 */ /* 0x000fe20000000a00 */
[----:B------:R-:W-:Y:S01]  /*fc70*/  UISETP.NE.AND UP0, UPT, UR51, URZ, UPT ;  /* 0x0000003f3300728c */ /* 0x000fe2000bf05270 */
[----:B------:R-:W-:Y:S01]  /*fc80*/  IMAD.U32 R4, RZ, RZ, UR40 ;  /* 0x00000028ff047e24 */ /* 0x000fe2000f8e00ff */
[----:B------:R-:W0:Y:S01]  /*fc90*/  LDC R9, c[0x0][0x448] ;  /* 0x00011200ff097b82 */ /* 0x000e220000000800 */
[----:B------:R-:W-:Y:S02]  /*fca0*/  IMAD R0, R20, UR4, RZ ;  /* 0x0000000414007c24 */ /* 0x000fe4000f8e02ff */
[----:B------:R-:W1:Y:S01]  /*fcb0*/  S2R R20, SR_TID.X ;  /* 0x0000000000147919 */ /* 0x000e620000002100 */
[----:B------:R-:W-:Y:S01]  /*fcc0*/  PLOP3.LUT P0, PT, PT, PT, UP0, 0x80, 0x0 ;  /* 0x000000000000781c */ /* 0x000fe20003f0f008 */
[----:B------:R-:W-:Y:S01]  /*fcd0*/  IMAD.U32 R3, RZ, RZ, UR49 ;  /* 0x00000031ff037e24 */ /* 0x000fe2000f8e00ff */
[----:B------:R-:W-:Y:S01]  /*fce0*/  PLOP3.LUT P1, PT, PT, PT, UP0, 0x80, 0x0 ;  /* 0x000000000000781c */ /* 0x000fe20003f2f008 */
[----:B------:R-:W-:Y:S01]  /*fcf0*/  IMAD.MOV.U32 R2, RZ, RZ, R4 ;  /* 0x000000ffff027224 */ /* 0x000fe200078e0004 */
[----:B------:R-:W-:Y:S01]  /*fd00*/  PLOP3.LUT P2, PT, PT, PT, UP0, 0x80, 0x0 ;  /* 0x000000000000781c */ /* 0x000fe20003f4f008 */
[----:B------:R-:W-:-:S02]  /*fd10*/  IMAD.U32 R5, RZ, RZ, UR41 ;  /* 0x00000029ff057e24 */ /* 0x000fc4000f8e00ff */
[----:B------:R-:W-:Y:S01]  /*fd20*/  IMAD.WIDE.U32 R2, R25, UR4, R2 ;  /* 0x0000000419027c25 */ /* 0x000fe2000f8e0002 */
[----:B------:R-:W-:-:S03]  /*fd30*/  @UP0 ULDC UR4, c[0x0][0x44c] ;  /* 0x0001130000040ab9 */ /* 0x000fc60000000800 */
[----:B------:R-:W-:Y:S01]  /*fd40*/  IMAD R5, R25, UR5, R0 ;  /* 0x0000000519057c24 */ /* 0x000fe2000f8e0200 */
[----:B------:R-:W-:-:S03]  /*fd50*/  @UP0 ULDC UR5, c[0x0][0x450] ;  /* 0x0001140000050ab9 */ /* 0x000fc60000000800 */
[----:B------:R-:W-:Y:S01]  /*fd60*/  IMAD.IADD R3, R3, 0x1, R5 ;  /* 0x0000000103037824 */ /* 0x000fe200078e0205 */
[----:B-1----:R-:W-:-:S04]  /*fd70*/  LOP3.LUT R20, R20, 0x7f, RZ, 0xc0, !PT ;  /* 0x0000007f14147812 */ /* 0x002fc800078ec0ff */
[----:B------:R-:W-:-:S04]  /*fd80*/  SHF.R.U32.HI R20, RZ, 0x3, R20 ;  /* 0x00000003ff147819 */ /* 0x000fc80000011614 */
[----:B------:R-:W-:-:S05]  /*fd90*/  IADD3 R4, R20, UR43, R26 ;  /* 0x0000002b14047c10 */ /* 0x000fca000fffe01a */
[C---:B------:R-:W-:Y:S01]  /*fda0*/  @P0 IMAD.HI.U32 R0, R4.reuse, UR4, RZ ;  /* 0x0000000404000c27 */ /* 0x040fe2000f8e00ff */
[----:B------:R-:W-:Y:S01]  /*fdb0*/  PLOP3.LUT P0, PT, PT, PT, UP0, 0x80, 0x0 ;  /* 0x000000000000781c */ /* 0x000fe20003f0f008 */
[----:B------:R-:W-:Y:S02]  /*fdc0*/  @UP0 ULDC UR4, c[0x0][0x44c] ;  /* 0x0001130000040ab9 */ /* 0x000fe40000000800 */
[----:B------:R-:W-:Y:S01]  /*fdd0*/  IMAD.MOV.U32 R5, RZ, RZ, R4 ;  /* 0x000000ffff057224 */ /* 0x000fe200078e0004 */
[----:B------:R-:W-:Y:S01]  /*fde0*/  @P1 SHF.R.U32.HI R5, RZ, UR5, R0 ;  /* 0x00000005ff051c19 */ /* 0x000fe20008011600 */
[----:B------:R-:W-:-:S04]  /*fdf0*/  VIADD R0, R4, 0x80 ;  /* 0x0000008004007836 */ /* 0x000fc80000000000 */
[----:B------:R-:W-:Y:S01]  /*fe00*/  @P2 IMAD.HI.U32 R6, R0, UR4, RZ ;  /* 0x0000000400062c27 */ /* 0x000fe2000f8e00ff */
[----:B------:R-:W-:-:S03]  /*fe10*/  @UP0 ULDC UR4, c[0x0][0x450] ;  /* 0x0001140000040ab9 */ /* 0x000fc60000000800 */
[--C-:B------:R-:W-:Y:S02]  /*fe20*/  IMAD.MOV R15, RZ, RZ, -R5.reuse ;  /* 0x000000ffff0f7224 */ /* 0x100fe400078e0a05 */
[----:B------:R-:W-:Y:S01]  /*fe30*/  IMAD.MOV.U32 R21, RZ, RZ, R0 ;  /* 0x000000ffff157224 */ /* 0x000fe200078e0000 */
[----:B------:R-:W-:Y:S01]  /*fe40*/  @P0 SHF.R.U32.HI R21, RZ, UR4, R6 ;  /* 0x00000004ff150c19 */ /* 0x000fe20008011606 */
[----:B0-----:R-:W-:Y:S01]  /*fe50*/  IMAD R15, R9, R15, R4 ;  /* 0x0000000f090f7224 */ /* 0x001fe200078e0204 */
[----:B------:R-:W-:Y:S01]  /*fe60*/  SHF.R.S32.HI R4, RZ, 0x1f, R5 ;  /* 0x0000001fff047819 */ /* 0x000fe20000011405 */
[----:B------:R-:W-:Y:S01]  /*fe70*/  ULDC.64 UR4, c[0x0][0x2d0] ;  /* 0x0000b40000047ab9 */ /* 0x000fe20000000a00 */
[--C-:B------:R-:W-:Y:S01]  /*fe80*/  SHF.R.S32.HI R8, RZ, 0x1f, R21.reuse ;  /* 0x0000001fff087819 */ /* 0x100fe20000011415 */
[----:B------:R-:W-:Y:S02]  /*fe90*/  IMAD.MOV R11, RZ, RZ, -R21 ;  /* 0x000000ffff0b7224 */ /* 0x000fe400078e0a15 */
[----:B------:R-:W-:-:S02]  /*fea0*/  IMAD R4, R4, UR4, RZ ;  /* 0x0000000404047c24 */ /* 0x000fc4000f8e02ff */
[----:B------:R-:W-:Y:S02]  /*feb0*/  IMAD R8, R8, UR4, RZ ;  /* 0x0000000408087c24 */ /* 0x000fe4000f8e02ff */
[----:B------:R-:W-:Y:S01]  /*fec0*/  IMAD R11, R9, R11, R0 ;  /* 0x0000000b090b7224 */ /* 0x000fe200078e0200 */
[----:B------:R-:W-:Y:S01]  /*fed0*/  SHF.R.S32.HI R0, RZ, 0x1f, R15 ;  /* 0x0000001fff007819 */ /* 0x000fe2000001140f */
[----:B------:R-:W-:Y:S02]  /*fee0*/  IMAD R13, R5, UR5, R4 ;  /* 0x00000005050d7c24 */ /* 0x000fe4000f8e0204 */
[----:B------:R-:W-:-:S04]  /*fef0*/  IMAD.WIDE.U32 R6, R21, UR4, R2 ;  /* 0x0000000415067c25 */ /* 0x000fc8000f8e0002 */
[----:B------:R-:W-:-:S04]  /*ff00*/  IMAD.WIDE.U32 R4, R5, UR4, R2 ;  /* 0x0000000405047c25 */ /* 0x000fc8000f8e0002 */
[----:B------:R-:W-:Y:S01]  /*ff10*/  IMAD R21, R21, UR5, R8 ;  /* 0x0000000515157c24 */ /* 0x000fe2000f8e0208 */
[----:B------:R-:W-:Y:S01]  /*ff20*/  ULDC.64 UR4, c[0x0][0x2c8] ;  /* 0x0000b20000047ab9 */ /* 0x000fe20000000a00 */
[----:B------:R-:W-:Y:S02]  /*ff30*/  IMAD.IADD R3, R5, 0x1, R13 ;  /* 0x0000000105037824 */ /* 0x000fe400078e020d */
[----:B------:R-:W-:Y:S02]  /*ff40*/  IMAD R0, R0, UR4, RZ ;  /* 0x0000000400007c24 */ /* 0x000fe4000f8e02ff */
[----:B------:R-:W-:Y:S02]  /*ff50*/  IMAD.MOV.U32 R2, RZ, RZ, R4 ;  /* 0x000000ffff027224 */ /* 0x000fe400078e0004 */
[C---:B------:R-:W-:Y:S01]  /*ff60*/  IMAD R13, R15.reuse, UR5, R0 ;  /* 0x000000050f0d7c24 */ /* 0x040fe2000f8e0200 */
[----:B------:R-:W-:Y:S01]  /*ff70*/  SHF.R.S32.HI R0, RZ, 0x1f, R11 ;  /* 0x0000001fff007819 */ /* 0x000fe2000001140b */
[----:B------:R-:W-:-:S04]  /*ff80*/  IMAD.WIDE.U32 R4, R15, UR4, R2 ;  /* 0x000000040f047c25 */ /* 0x000fc8000f8e0002 */
        /* <DEDUP_REMOVED lines=10> */
[----:B------:R-:W-:Y:S01]  /*10030*/  LEA R0, P0, R2, UR4, 0x1 ;  /* 0x0000000402007c11 */ /* 0x000fe2000f8008ff */
[----:B------:R-:W-:-:S03]  /*10040*/  ULDC UR4, c[0x0][0x2b8] ;  /* 0x0000ae0000047ab9 */ /* 0x000fc60000000800 */
[----:B------:R-:W-:Y:S02]  /*10050*/  LEA.HI.X R6, R2, UR5, R3, 0x1, P0 ;  /* 0x0000000502067c11 */ /* 0x000fe400080f0c03 */
[----:B------:R-:W-:Y:S01]  /*10060*/  ISETP.GE.AND P0, PT, R18, UR4, PT ;  /* 0x0000000412007c0c */ /* 0x000fe2000bf06270 */
[----:B------:R-:W-:-:S03]  /*10070*/  UMOV UR4, 0xffffffff ;  /* 0xffffffff00047882 */ /* 0x000fc60000000000 */
[----:B------:R-:W-:Y:S09]  /*10080*/  BRA.DIV UR4, `(.L_x_13859) ;  /* 0x0000002e04807947 */ /* 0x000ff2000b800000 */
[----:B------:R-:W0:Y:S01]  /*10090*/  S2R R3, SR_TID.X ;  /* 0x0000000000037919 */ /* 0x000e220000002100 */
[----:B------:R-:W-:Y:S02]  /*100a0*/  ULDC UR4, c[0x0][0x288] ;  /* 0x0000a20000047ab9 */ /* 0x000fe40000000800 */
[----:B------:R-:W-:Y:S01]  /*100b0*/  IMAD R5, R9, UR4, RZ ;  /* 0x0000000409057c24 */ /* 0x000fe2000f8e02ff */
[----:B------:R-:W1:Y:S04]  /*100c0*/  SHFL.IDX PT, R14, R7, RZ, 0x181f ;  /* 0x00181fff070e7589 */ /* 0x000e6800000e0000 */
[----:B------:R-:W2:Y:S04]  /*100d0*/  SHFL.IDX PT, R2, R8, RZ, 0x181f ;  /* 0x00181fff08027589 */ /* 0x000ea800000e0000 */
[----:B------:R-:W3:Y:S04]  /*100e0*/  SHFL.IDX PT, R21, R7, 0x1, 0x181f ;  /* 0x00381f0007157f89 */ /* 0x000ee800000e0000 */
[----:B------:R-:W4:Y:S04]  /*100f0*/  SHFL.IDX PT, R10, R8, 0x1, 0x181f ;  /* 0x00381f00080a7f89 */ /* 0x000f2800000e0000 */
[----:B------:R-:W-:Y:S01]  /*10100*/  SHFL.IDX PT, R9, R8, 0x2, 0x181f ;  /* 0x00581f0008097f89 */ /* 0x000fe200000e0000 */
[----:B0-----:R-:W-:-:S04]  /*10110*/  LOP3.LUT R3, R3, 0x7f, RZ, 0xc0, !PT ;  /* 0x0000007f03037812 */ /* 0x001fc800078ec0ff */
[----:B------:R-:W-:-:S05]  /*10120*/  SHF.R.U32.HI R3, RZ, 0x3, R3 ;  /* 0x00000003ff037819 */ /* 0x000fca0000011603 */
[----:B------:R-:W-:-:S04]  /*10130*/  VIADD R4, R3, UR43 ;  /* 0x0000002b03047c36 */ /* 0x000fc80008000000 */
[C---:B------:R-:W-:Y:S01]  /*10140*/  VIADD R12, R4.reuse, 0x10 ;  /* 0x00000010040c7836 */ /* 0x040fe20000000000 */
[----:B------:R-:W-:-:S04]  /*10150*/  ISETP.GE.AND P1, PT, R4, R5, PT ;  /* 0x000000050400720c */ /* 0x000fc80003f26270 */
[----:B------:R-:W-:Y:S01]  /*10160*/  ISETP.GE.AND P3, PT, R12, R5, PT ;  /* 0x000000050c00720c */ /* 0x000fe20003f66270 */
[----:B------:R-:W-:-:S08]  /*10170*/  VIADD R12, R4, 0x20 ;  /* 0x00000020040c7836 */ /* 0x000fd00000000000 */
[----:B-1----:R-:W-:Y:S02]  /*10180*/  @!P1 LEA R14, P2, R18, R14, 0x1 ;  /* 0x0000000e120e9211 */ /* 0x002fe400078408ff */
[----:B------:R-:W-:-:S03]  /*10190*/  @!P1 LEA R25, R23, UR48, 0x1 ;  /* 0x0000003017199c11 */ /* 0x000fc6000f8e08ff */
[----:B--2---:R-:W-:Y:S02]  /*101a0*/  @!P1 IMAD.X R3, RZ, RZ, R2, P2 ;  /* 0x000000ffff039224 */ /* 0x004fe400010e0602 */
[----:B------:R-:W-:Y:S02]  /*101b0*/  @!P1 IMAD.MOV.U32 R2, RZ, RZ, R14 ;  /* 0x000000ffff029224 */ /* 0x000fe400078e000e */
[----:B------:R-:W0:Y:S04]  /*101c0*/  SHFL.IDX PT, R14, R7, 0x2, 0x181f ;  /* 0x00581f00070e7f89 */ /* 0x000e2800000e0000 */
[----:B------:R3:W-:Y:S01]  /*101d0*/  @!P1 LDGSTS.E.BYPASS.LTC128B.128 [R25+0x8400], desc[UR36][R2.64], !P0 ;  /* 0x0840000002199fae */ /* 0x0007e2000c101d64 */
[----:B------:R-:W-:Y:S01]  /*101e0*/  ISETP.GE.AND P1, PT, R12, R5, PT ;  /* 0x000000050c00720c */ /* 0x000fe20003f26270 */
[----:B------:R-:W-:Y:S01]  /*101f0*/  VIADD R12, R4, 0x30 ;  /* 0x00000030040c7836 */ /* 0x000fe20000000000 */
[----:B---3--:R-:W-:-:S02]  /*10200*/  @!P3 LEA R2, P2, R18, R21, 0x1 ;  /* 0x000000151202b211 */ /* 0x008fc400078408ff */
[----:B------:R-:W1:Y:S01]  /*10210*/  SHFL.IDX PT, R21, R7, 0x3, 0x181f ;  /* 0x00781f0007157f89 */ /* 0x000e6200000e0000 */
[----:B------:R-:W-:Y:S02]  /*10220*/  @!P3 LEA R25, R23, UR48, 0x1 ;  /* 0x000000301719bc11 */ /* 0x000fe4000f8e08ff */
[----:B----4-:R-:W-:-:S06]  /*10230*/  @!P3 IMAD.X R3, RZ, RZ, R10, P2 ;  /* 0x000000ffff03b224 */ /* 0x010fcc00010e060a */
[C---:B------:R-:W-:Y:S01]  /*10240*/  @!P1 LEA R20, R23.reuse, UR48, 0x1 ;  /* 0x0000003017149c11 */ /* 0x040fe2000f8e08ff */
[----:B------:R-:W2:Y:S04]  /*10250*/  SHFL.IDX PT, R10, R8, 0x3, 0x181f ;  /* 0x00781f00080a7f89 */ /* 0x000ea800000e0000 */
[----:B------:R0:W-:Y:S01]  /*10260*/  @!P3 LDGSTS.E.BYPASS.LTC128B.128 [R25+0x8c00], desc[UR36][R2.64], !P0 ;  /* 0x08c000000219bfae */ /* 0x0001e2000c101d64 */
[----:B------:R-:W-:Y:S01]  /*10270*/  ISETP.GE.AND P3, PT, R12, R5, PT ;  /* 0x000000050c00720c */ /* 0x000fe20003f66270 */
[----:B------:R-:W-:Y:S01]  /*10280*/  VIADD R12, R4, 0x40 ;  /* 0x00000040040c7836 */ /* 0x000fe20000000000 */
[----:B0-----:R-:W-:Y:S02]  /*10290*/  @!P1 LEA R2, P2, R18, R14, 0x1 ;  /* 0x0000000e12029211 */ /* 0x001fe400078408ff */
[----:B------:R-:W0:Y:S09]  /*102a0*/  SHFL.IDX PT, R14, R7, 0x4, 0x181f ;  /* 0x00981f00070e7f89 */ /* 0x000e3200000e0000 */
[----:B------:R-:W-:Y:S01]  /*102b0*/  @!P3 LEA R25, R23, UR48, 0x1 ;  /* 0x000000301719bc11 */ /* 0x000fe2000f8e08ff */
[----:B------:R-:W-:-:S02]  /*102c0*/  @!P1 IMAD.X R3, RZ, RZ, R9, P2 ;  /* 0x000000ffff039224 */ /* 0x000fc400010e0609 */
[----:B------:R-:W3:Y:S04]  /*102d0*/  SHFL.IDX PT, R9, R8, 0x4, 0x181f ;  /* 0x00981f0008097f89 */ /* 0x000ee800000e0000 */
[----:B------:R1:W-:Y:S01]  /*102e0*/  @!P1 LDGSTS.E.BYPASS.LTC128B.128 [R20+0x9400], desc[UR36][R2.64], !P0 ;  /* 0x0940000002149fae */ /* 0x0003e2000c101d64 */
[----:B------:R-:W-:Y:S01]  /*102f0*/  ISETP.GE.AND P1, PT, R12, R5, PT ;  /* 0x000000050c00720c */ /* 0x000fe20003f26270 */
[----:B------:R-:W-:Y:S01]  /*10300*/  VIADD R12, R4, 0x50 ;  /* 0x00000050040c7836 */ /* 0x000fe20000000000 */
[----:B-1----:R-:W-:Y:S02]  /*10310*/  @!P3 LEA R2, P2, R18, R21, 0x1 ;  /* 0x000000151202b211 */ /* 0x002fe400078408ff */
[----:B------:R-:W1:Y:S09]  /*10320*/  SHFL.IDX PT, R21, R7, 0x5, 0x181f ;  /* 0x00b81f0007157f89 */ /* 0x000e7200000e0000 */
[----:B------:R-:W-:Y:S01]  /*10330*/  @!P1 LEA R20, R23, UR48, 0x1 ;  /* 0x0000003017149c11 */ /* 0x000fe2000f8e08ff */
[----:B--2---:R-:W-:-:S02]  /*10340*/  @!P3 IMAD.X R3, RZ, RZ, R10, P2 ;  /* 0x000000ffff03b224 */ /* 0x004fc400010e060a */
[----:B------:R-:W2:Y:S04]  /*10350*/  SHFL.IDX PT, R10, R8, 0x5, 0x181f ;  /* 0x00b81f00080a7f89 */ /* 0x000ea800000e0000 */
[----:B------:R0:W-:Y:S01]  /*10360*/  @!P3 LDGSTS.E.BYPASS.LTC128B.128 [R25+0x9c00], desc[UR36][R2.64], !P0 ;  /* 0x09c000000219bfae */ /* 0x0001e2000c101d64 */
[-C--:B------:R-:W-:Y:S01]  /*10370*/  ISETP.GE.AND P3, PT, R12, R5.reuse, PT ;  /* 0x000000050c00720c */ /* 0x080fe20003f66270 */
[----:B------:R-:W-:Y:S01]  /*10380*/  VIADD R12, R4, 0x60 ;  /* 0x00000060040c7836 */ /* 0x000fe20000000000 */
[----:B0-----:R-:W-:Y:S02]  /*10390*/  @!P1 LEA R2, P2, R18, R14, 0x1 ;  /* 0x0000000e12029211 */ /* 0x001fe400078408ff */
[----:B------:R-:W0:Y:S03]  /*103a0*/  SHFL.IDX PT, R14, R7, 0x6, 0x181f ;  /* 0x00d81f00070e7f89 */ /* 0x000e2600000e0000 */
[----:B---3--:R-:W-:Y:S01]  /*103b0*/  @!P1 IMAD.X R3, RZ, RZ, R9, P2 ;  /* 0x000000ffff039224 */ /* 0x008fe200010e0609 */
[----:B------:R-:W-:Y:S04]  /*103c0*/  SHFL.IDX PT, R7, R7, 0x7, 0x181f ;  /* 0x00f81f0007077f89 */ /* 0x000fe800000e0000 */
[----:B------:R-:W3:Y:S04]  /*103d0*/  SHFL.IDX PT, R9, R8, 0x6, 0x181f ;  /* 0x00d81f0008097f89 */ /* 0x000ee800000e0000 */
[----:B------:R1:W-:Y:S01]  /*103e0*/  @!P1 LDGSTS.E.BYPASS.LTC128B.128 [R20+0xa400], desc[UR36][R2.64], !P0 ;  /* 0x0a40000002149fae */ /* 0x0003e2000c101d64 */
[----:B------:R-:W-:-:S03]  /*103f0*/  ISETP.GE.AND P1, PT, R12, R5, PT ;  /* 0x000000050c00720c */ /* 0x000fc60003f26270 */
[----:B------:R-:W4:Y:S01]  /*10400*/  SHFL.IDX PT, R8, R8, 0x7, 0x181f ;  /* 0x00f81f0008087f89 */ /* 0x000f2200000e0000 */
[----:B-1----:R-:W-:Y:S02]  /*10410*/  @!P3 LEA R2, P2, R18, R21, 0x1 ;  /* 0x000000151202b211 */ /* 0x002fe400078408ff */
[----:B------:R-:W-:-:S07]  /*10420*/  @!P3 LEA R21, R23, UR48, 0x1 ;  /* 0x000000301715bc11 */ /* 0x000fce000f8e08ff */
[----:B------:R-:W-:Y:S01]  /*10430*/  @!P1 LEA R25, R23, UR48, 0x1 ;  /* 0x0000003017199c11 */ /* 0x000fe2000f8e08ff */
[----:B--2---:R-:W-:Y:S02]  /*10440*/  @!P3 IMAD.X R3, RZ, RZ, R10, P2 ;  /* 0x000000ffff03b224 */ /* 0x004fe400010e060a */
[----:B------:R-:W-:-:S03]  /*10450*/  VIADD R10, R4, 0x70 ;  /* 0x00000070040a7836 */ /* 0x000fc60000000000 */
[----:B------:R0:W-:Y:S02]  /*10460*/  @!P3 LDGSTS.E.BYPASS.LTC128B.128 [R21+0xac00], desc[UR36][R2.64], !P0 ;  /* 0x0ac000000215bfae */ /* 0x0001e4000c101d64 */
[----:B------:R-:W-:Y:S01]  /*10470*/  ISETP.GE.AND P3, PT, R10, R5, PT ;  /* 0x000000050a00720c */ /* 0x000fe20003f66270 */
[----:B------:R-:W-:Y:S01]  /*10480*/  VIADD R10, R4, 0x80 ;  /* 0x00000080040a7836 */ /* 0x000fe20000000000 */
[----:B0-----:R-:W-:Y:S02]  /*10490*/  @!P1 LEA R2, P2, R18, R14, 0x1 ;  /* 0x0000000e12029211 */ /* 0x001fe400078408ff */
[----:B------:R-:W0:Y:S09]  /*104a0*/  SHFL.IDX PT, R14, R0, RZ, 0x181f ;  /* 0x00181fff000e7589 */ /* 0x000e3200000e0000 */
[----:B------:R-:W-:Y:S01]  /*104b0*/  @!P3 LEA R21, R23, UR48, 0x1 ;  /* 0x000000301715bc11 */ /* 0x000fe2000f8e08ff */
[----:B---3--:R-:W-:-:S02]  /*104c0*/  @!P1 IMAD.X R3, RZ, RZ, R9, P2 ;  /* 0x000000ffff039224 */ /* 0x008fc400010e0609 */
[----:B------:R-:W1:Y:S04]  /*104d0*/  SHFL.IDX PT, R9, R6, RZ, 0x181f ;  /* 0x00181fff06097589 */ /* 0x000e6800000e0000 */
[----:B------:R2:W-:Y:S01]  /*104e0*/  @!P1 LDGSTS.E.BYPASS.LTC128B.128 [R25+0xb400], desc[UR36][R2.64], !P0 ;  /* 0x0b40000002199fae */ /* 0x0005e2000c101d64 */
[----:B------:R-:W-:Y:S01]  /*104f0*/  ISETP.GE.AND P1, PT, R10, R5, PT ;  /* 0x000000050a00720c */ /* 0x000fe20003f26270 */
[----:B------:R-:W-:Y:S01]  /*10500*/  VIADD R10, R4, 0x90 ;  /* 0x00000090040a7836 */ /* 0x000fe20000000000 */
[----:B--2---:R-:W-:-:S11]  /*10510*/  @!P3 LEA R2, P2, R18, R7, 0x1 ;  /* 0x000000071202b211 */ /* 0x004fd600078408ff */
[----:B------:R-:W-:Y:S01]  /*10520*/  @!P1 LEA R25, R23, UR48, 0x1 ;  /* 0x0000003017199c11 */ /* 0x000fe2000f8e08ff */
[----:B------:R-:W-:Y:S01]  /*10530*/  SHFL.IDX PT, R7, R6, 0x2, 0x181f ;  /* 0x00581f0006077f89 */ /* 0x000fe200000e0000 */
[----:B----4-:R-:W-:-:S03]  /*10540*/  @!P3 IMAD.X R3, RZ, RZ, R8, P2 ;  /* 0x000000ffff03b224 */ /* 0x010fc600010e0608 */
[----:B------:R-:W-:Y:S04]  /*10550*/  SHFL.IDX PT, R8, R6, 0x1, 0x181f ;  /* 0x00381f0006087f89 */ /* 0x000fe800000e0000 */
[----:B------:R0:W-:Y:S01]  /*10560*/  @!P3 LDGSTS.E.BYPASS.LTC128B.128 [R21+0xbc00], desc[UR36][R2.64], !P0 ;  /* 0x0bc000000215bfae */ /* 0x0001e2000c101d64 */
[----:B------:R-:W-:Y:S01]  /*10570*/  ISETP.GE.AND P3, PT, R10, R5, PT ;  /* 0x000000050a00720c */ /* 0x000fe20003f66270 */
[----:B------:R-:W-:Y:S02]  /*10580*/  VIADD R10, R4, 0xa0 ;  /* 0x000000a0040a7836 */ /* 0x000fe40000000000 */
[----:B------:R-:W-:Y:S01]  /*10590*/  SHFL.IDX PT, R6, R6, 0x3, 0x181f ;  /* 0x00781f0006067f89 */ /* 0x000fe200000e0000 */
[----:B0-----:R-:W-:-:S03]  /*105a0*/  @!P1 LEA R2, P2, R18, R14, 0x1 ;  /* 0x0000000e12029211 */ /* 0x001fc600078408ff */
[----:B------:R-:W-:Y:S02]  /*105b0*/  SHFL.IDX PT, R14, R0, 0x2, 0x181f ;  /* 0x00581f00000e7f89 */ /* 0x000fe400000e0000 */
[----:B-1----:R-:W-:Y:S02]  /*105c0*/  @!P1 IMAD.X R3, RZ, RZ, R9, P2 ;  /* 0x000000ffff039224 */ /* 0x002fe400010e0609 */
[----:B------:R-:W0:Y:S04]  /*105d0*/  SHFL.IDX PT, R9, R0, 0x1, 0x181f ;  /* 0x00381f0000097f89 */ /* 0x000e2800000e0000 */
[----:B------:R0:W-:Y:S01]  /*105e0*/  @!P1 LDGSTS.E.BYPASS.LTC128B.128 [R25+0xc400], desc[UR36][R2.64], !P0 ;  /* 0x0c40000002199fae */ /* 0x0001e2000c101d64 */
[----:B------:R-:W-:Y:S02]  /*105f0*/  ISETP.GE.AND P1, PT, R10, R5, PT ;  /* 0x000000050a00720c */ /* 0x000fe40003f26270 */
[----:B0-----:R-:W-:-:S02]  /*10600*/  @!P3 LEA R2, P2, R18, R9, 0x1 ;  /* 0x000000091202b211 */ /* 0x001fc400078408ff */
[----:B------:R-:W-:-:S03]  /*10610*/  @!P3 LEA R9, R23, UR48, 0x1 ;  /* 0x000000301709bc11 */ /* 0x000fc6000f8e08ff */
[----:B------:R-:W-:-:S05]  /*10620*/  @!P3 IMAD.X R3, RZ, RZ, R8, P2 ;  /* 0x000000ffff03b224 */ /* 0x000fca00010e0608 */
[----:B------:R0:W-:Y:S02]  /*10630*/  @!P3 LDGSTS.E.BYPASS.LTC128B.128 [R9+0xcc00], desc[UR36][R2.64], !P0 ;  /* 0x0cc000000209bfae */ /* 0x0001e4000c101d64 */
[----:B0-----:R-:W-:Y:S02]  /*10640*/  @!P1 LEA R2, P2, R18, R14, 0x1 ;  /* 0x0000000e12029211 */ /* 0x001fe400078408ff */
[----:B------:R0:W1:Y:S03]  /*10650*/  SHFL.IDX PT, R14, R0, 0x3, 0x181f ;  /* 0x00781f00000e7f89 */ /* 0x00006600000e0000 */
[----:B------:R-:W-:Y:S01]  /*10660*/  @!P1 IMAD.X R3, RZ, RZ, R7, P2 ;  /* 0x000000ffff039224 */ /* 0x000fe200010e0607 */
[----:B------:R-:W-:-:S05]  /*10670*/  @!P1 LEA R7, R23, UR48, 0x1 ;  /* 0x0000003017079c11 */ /* 0x000fca000f8e08ff */
[----:B------:R0:W-:Y:S02]  /*10680*/  @!P1 LDGSTS.E.BYPASS.LTC128B.128 [R7+0xd400], desc[UR36][R2.64], !P0 ;  /* 0x0d40000002079fae */ /* 0x0001e4000c101d64 */
.L_x_13937:
[----:B------:R-:W-:Y:S02]  /*10690*/  VIADD R4, R4, 0xb0 ;  /* 0x000000b004047836 */ /* 0x000fe40000000000 */
[----:B0-----:R-:W-:-:S03]  /*106a0*/  IMAD.MOV.U32 R0, RZ, RZ, 0x1 ;  /* 0x00000001ff007424 */ /* 0x001fc600078e00ff */
        /* <DEDUP_REMOVED lines=14> */
[----:B------:R-:W-:-:S05]  /*10790*/  VIADD R22, R22, 0xfffffffe ;  /* 0xfffffffe16167836 */ /* 0x000fca0000000000 */
[----:B------:R-:W-:Y:S01]  /*107a0*/  ISETP.GE.AND P1, PT, R22, UR52, PT ;  /* 0x0000003416007c0c */ /* 0x000fe2000bf26270 */
[----:B------:R-:W1:Y:S02]  /*107b0*/  SYNCS.PHASECHK.TRANS64.TRYWAIT P0, [UR48+0x16820], R0 ;  /* 0x01682000ff0075a7 */ /* 0x000e640008000170 */
[----:B01----:R-:W-:Y:S10]  /*107c0*/  @!P0 BRA `(.L_x_13860) ;  /* 0x0000003400488947 */ /* 0x003ff40003800000 */
.L_x_13938:
[----:B------:R-:W-:Y:S02]  /*107d0*/  IMAD.MOV.U32 R25, RZ, RZ, 0x1 ;  /* 0x00000001ff197424 */ /* 0x000fe400078e00ff */
[----:B------:R-:W-:Y:S01]  /*107e0*/  IMAD.MOV.U32 R21, RZ, RZ, RZ ;  /* 0x000000ffff157224 */ /* 0x000fe200078e00ff */
[----:B------:R-:W-:Y:S06]  /*107f0*/  @!P1 BRA `(.L_x_13861) ;  /* 0x0000001000009947 */ /* 0x000fec0003800000 */
[----:B------:R-:W1:Y:S01]  /*10800*/  S2R R2, SR_TID.X ;  /* 0x0000000000027919 */ /* 0x000e620000002100 */
[----:B------:R-:W-:Y:S01]  /*10810*/  UIADD3 UR4, UR47, 0x1, URZ ;  /* 0x000000012f047890 */ /* 0x000fe2000fffe03f */
[----:B0-----:R-:W-:Y:S01]  /*10820*/  LOP3.LUT R3, RZ, UR45, RZ, 0x33, !PT ;  /* 0x0000002dff037c12 */ /* 0x001fe2000f8e33ff */
        /* <DEDUP_REMOVED lines=8> */
[----:B------:R-:W-:-:S04]  /*108b0*/  VIADDMNMX R0, R0, -UR46, R3, !PT ;  /* 0x8000002e00007c46 */ /* 0x000fc8000f800103 */
[----:B------:R-:W-:-:S04]  /*108c0*/  VIMNMX R5, R0, R5, !PT ;  /* 0x0000000500057248 */ /* 0x000fc80007fe0100 */
[----:B------:R-:W-:Y:S02]  /*108d0*/  IADD3 R27, -R5, -0x2, RZ ;  /* 0xfffffffe051b7810 */ /* 0x000fe40007ffe1ff */
[----:B-1----:R-:W-:-:S04]  /*108e0*/  LOP3.LUT R2, R2, 0x7f, RZ, 0xc0, !PT ;  /* 0x0000007f02027812 */ /* 0x002fc800078ec0ff */
        /* <DEDUP_REMOVED lines=8> */
.L_x_13874:
        /* <DEDUP_REMOVED lines=11> */
[----:B------:R-:W-:Y:S02]  /*10a20*/  IMAD R5, R29, UR5, R2 ;  /* 0x000000051d057c24 */ /* 0x000fe4000f8e0202 */
[----:B------:R-:W-:-:S04]  /*10a30*/  IMAD.MOV.U32 R2, RZ, RZ, R9 ;  /* 0x000000ffff027224 */ /* 0x000fc800078e0009 */
[----:B------:R-:W-:Y:S01]  /*10a40*/  IMAD.WIDE.U32 R2, R29, UR4, R2 ;  /* 0x000000041d027c25 */ /* 0x000fe2000f8e0002 */
[----:B------:R-:W-:-:S03]  /*10a50*/  ULDC.64 UR4, c[0x0][0x418] ;  /* 0x0001060000047ab9 */ /* 0x000fc60000000a00 */
[----:B------:R-:W-:Y:S01]  /*10a60*/  IMAD.IADD R3, R5, 0x1, R3 ;  /* 0x0000000105037824 */ /* 0x000fe200078e0203 */
        /* <DEDUP_REMOVED lines=14> */
.L_x_13862:
[----:B------:R-:W-:Y:S01]  /*10b50*/  LEA R7, R21, UR48, 0x3 ;  /* 0x0000003015077c11 */ /* 0x000fe2000f8e18ff */
[----:B------:R-:W-:Y:S01]  /*10b60*/  BSSY B1, `(.L_x_13863) ;  /* 0x0000004000017945 */ /* 0x000fe20003800000 */
[----:B------:R-:W-:-:S04]  /*10b70*/  SHF.L.U32 R2, R25, 0x1f, RZ ;  /* 0x0000001f19027819 */ /* 0x000fc800000006ff */
[----:B------:R-:W0:Y:S02]  /*10b80*/  SYNCS.PHASECHK.TRANS64.TRYWAIT P0, [R7+URZ+0x16840], R2 ;  /* 0x01684002070075a7 */ /* 0x000e24000800017f */
[----:B0-----:R-:W-:Y:S05]  /*10b90*/  @!P0 BRA `(.L_x_13864) ;  /* 0x00000030006c8947 */ /* 0x001fea0003800000 */
.L_x_13939:
[----:B------:R-:W-:Y:S05]  /*10ba0*/  BSYNC B1 ;  /* 0x0000000000017941 */ /* 0x000fea0003800000 */
.L_x_13863:
        /* <DEDUP_REMOVED lines=67> */
.L_x_13957:
[----:B0-----:R-:W-:-:S05]  /*10fe0*/  IMAD.SHL.U32 R2, R18, 0x2, RZ ;  /* 0x0000000212027824 */ /* 0x001fca00078e00ff */
        /* <DEDUP_REMOVED lines=8> */
.L_x_13866:
        /* <DEDUP_REMOVED lines=12> */
.L_x_13867:
[----:B------:R0:W-:Y:S01]  /*11130*/  SYNCS.ARRIVE.TRANS64.A1T0 RZ, [R7+URZ+0x16830], RZ ;  /* 0x016830ff07ff79a7 */ /* 0x0001e2000810003f */
[----:B------:R-:W-:Y:S05]  /*11140*/  @!P3 BRA `(.L_x_13868) ;  /* 0x000000000004b947 */ /* 0x000fea0003800000 */
[----:B------:R-:W-:Y:S01]  /*11150*/  BPT.TRAP 0x1 ;  /* 0x000000040000795c */ /* 0x000fe20000300000 */
.L_x_13868:
[----:B------:R-:W-:Y:S01]  /*11160*/  SHF.L.U32 R2, R22, 0x1f, RZ ;  /* 0x0000001f16027819 */ /* 0x000fe200000006ff */
[----:B------:R-:W-:Y:S01]  /*11170*/  BSSY B1, `(.L_x_13869) ;  /* 0x0000004000017945 */ /* 0x000fe20003800000 */
[----:B0-----:R-:W-:-:S04]  /*11180*/  LEA R7, R8, UR48, 0x3 ;  /* 0x0000003008077c11 */ /* 0x001fc8000f8e18ff */
[----:B------:R-:W0:Y:S02]  /*11190*/  SYNCS.PHASECHK.TRANS64.TRYWAIT P0, [R7+URZ+0x16860], R2 ;  /* 0x01686002070075a7 */ /* 0x000e24000800017f */
[----:B0-----:R-:W-:Y:S05]  /*111a0*/  @!P0 BRA `(.L_x_13870) ;  /* 0x00000034005c8947 */ /* 0x001fea0003800000 */
.L_x_13958:
[----:B------:R-:W-:Y:S05]  /*111b0*/  BSYNC B1 ;  /* 0x0000000000017941 */ /* 0x000fea0003800000 */
.L_x_13869:
        /* <DEDUP_REMOVED lines=13> */
[----:B------:R-:W-:Y:S02]  /*11290*/  SHFL.IDX PT, R14, R17, 0x7, 0x181f ;  /* 0x00f81f00110e7f89 */ /* 0x000fe400000e0000 */
[----:B-1----:R-:W-:-:S05]  /*112a0*/  IMAD.X R3, RZ, RZ, R3, P2 ;  /* 0x000000ffff037224 */ /* 0x002fca00010e0603 */
        /* <DEDUP_REMOVED lines=27> */
[----:B0-----:R-:W-:-:S05]  /*11460*/  IADD3 R2, P2, R11, R20, RZ ;  /* 0x000000140b027210 */ /* 0x001fca0007f5e0ff */
[----:B-1----:R-:W-:-:S05]  /*11470*/  IMAD.X R3, RZ, RZ, R9, P2 ;  /* 0x000000ffff037224 */ /* 0x002fca00010e0609 */
[----:B------:R2:W-:Y:S01]  /*11480*/  LDGSTS.E.BYPASS.LTC128B.128 [R8+0x2c00], desc[UR36][R2.64], !P0 ;  /* 0x02c0000002087fae */ /* 0x0005e2000c101d64 */
[----:B------:R-:W-:Y:S02]  /*11490*/  ISETP.LT.OR P0, PT, R4, 0x61, P1 ;  /* 0x000000610400780c */ /* 0x000fe40000f01670 */
[----:B--2---:R-:W-:-:S05]  /*114a0*/  IADD3 R2, P2, R12, R20, RZ ;  /* 0x000000140c027210 */ /* 0x004fca0007f5e0ff */
[----:B---3--:R-:W-:-:S06]  /*114b0*/  IMAD.X R3, RZ, RZ, R10, P2 ;  /* 0x000000ffff037224 */ /* 0x008fcc00010e060a */
[----:B----4-:R0:W-:Y:S02]  /*114c0*/  LDGSTS.E.BYPASS.LTC128B.128 [R8+0x3400], desc[UR36][R2.64], !P0 ;  /* 0x0340000002087fae */ /* 0x0101e4000c101d64 */
.L_x_13976:
        /* <DEDUP_REMOVED lines=19> */
.L_x_13872:
        /* <DEDUP_REMOVED lines=12> */
.L_x_13873:
[----:B------:R-:W-:Y:S01]  /*116c0*/  R2UR UR4, R28 ;  /* 0x000000001c0472ca */ /* 0x000fe200000e0000 */
[----:B------:R-:W-:Y:S01]  /*116d0*/  ULDC.64 UR6, c[0x0][0x330] ;  /* 0x0000cc0000067ab9 */ /* 0x000fe20000000a00 */
[----:B------:R-:W-:Y:S01]  /*116e0*/  VIADD R27, R27, 0xffffffff ;  /* 0xffffffff1b1b7836 */ /* 0x000fe20000000000 */
[----:B------:R0:W-:Y:S01]  /*116f0*/  SYNCS.ARRIVE.TRANS64.A1T0 RZ, [R7+URZ+0x16850], RZ ;  /* 0x016850ff07ff79a7 */ /* 0x0001e2000810003f */
[----:B------:R-:W-:Y:S02]  /*11700*/  IMAD.U32 R5, RZ, RZ, UR6 ;  /* 0x00000006ff057e24 */ /* 0x000fe4000f8e00ff */
[----:B------:R-:W-:Y:S01]  /*11710*/  IMAD.MOV.U32 R3, RZ, RZ, R9 ;  /* 0x000000ffff037224 */ /* 0x000fe200078e0009 */
[----:B------:R-:W-:Y:S01]  /*11720*/  ISETP.GT.AND P0, PT, R27, UR52, PT ;  /* 0x000000341b007c0c */ /* 0x000fe2000bf04270 */
[----:B------:R-:W-:Y:S02]  /*11730*/  VIADD R4, R4, 0x80 ;  /* 0x0000008004047836 */ /* 0x000fe40000000000 */
[----:B------:R-:W-:-:S03]  /*11740*/  IMAD.WIDE.U32 R2, R5, UR42, R2 ;  /* 0x0000002a05027c25 */ /* 0x000fc6000f8e0002 */
        /* <DEDUP_REMOVED lines=8> */
[----:B------:R-:W-:Y:S01]  /*117d0*/  LEA.HI.X R19, R2, UR7, R19, 0x1, P2 ;  /* 0x0000000702137c11 */ /* 0x000fe200090f0c13 */
[----:B0-----:R-:W-:Y:S06]  /*117e0*/  @P0 BRA `(.L_x_13874) ;  /* 0xfffffff000600947 */ /* 0x001fec000383ffff */
[----:B------:R-:W-:Y:S05]  /*117f0*/  BSYNC B0 ;  /* 0x0000000000007941 */ /* 0x000fea0003800000 */
.L_x_13861:
[----:B------:R-:W-:-:S06]  /*11800*/  ULOP3.LUT UR4, UR38, 0x2, URZ, 0xfc, !UPT ;  /* 0x0000000226047892 */ /* 0x000fcc000f8efc3f */
[----:B0-----:R-:W-:-:S05]  /*11810*/  IMAD.U32 R0, RZ, RZ, UR4 ;  /* 0x00000004ff007e24 */ /* 0x001fca000f8e00ff */
[----:B------:R-:W-:-:S13]  /*11820*/  ISETP.NE.AND P0, PT, R0, 0x3, PT ;  /* 0x000000030000780c */ /* 0x000fda0003f05270 */
[----:B------:R-:W-:Y:S05]  /*11830*/  @!P0 BRA `(.L_x_13875) ;  /* 0x0000000000048947 */ /* 0x000fea0003800000 */
[----:B------:R-:W-:Y:S01]  /*11840*/  BPT.TRAP 0x1 ;  /* 0x000000040000795c */ /* 0x000fe20000300000 */
.L_x_13875:
[----:B------:R-:W-:Y:S01]  /*11850*/  LEA R0, R21, UR48, 0x3 ;  /* 0x0000003015007c11 */ /* 0x000fe2000f8e18ff */
        /* <DEDUP_REMOVED lines=11> */
.L_x_13977:
[----:B------:R-:W-:Y:S05]  /*11910*/  BSYNC B0 ;  /* 0x0000000000007941 */ /* 0x000fea0003800000 */
.L_x_13876:
        /* <DEDUP_REMOVED lines=25> */
[----:B-----5:R-:W-:-:S03]  /*11ab0*/  IMAD.X R7, RZ, RZ, R7, P3 ;  /* 0x000000ffff077224 */ /* 0x020fc600018e0607 */
        /* <DEDUP_REMOVED lines=23> */
[----:B----4-:R-:W-:-:S05]  /*11c30*/  IMAD.X R3, RZ, RZ, R22, P5 ;  /* 0x000000ffff037224 */ /* 0x010fca00028e0616 */
[----:B0-2---:R1:W-:Y:S03]  /*11c40*/  LDGSTS.E.BYPASS.LTC128B.128 [R4+0x3400], desc[UR36][R2.64], !P4 ;  /* 0x0340000002047fae */ /* 0x0053e6000e101d64 */
.L_x_13995:
        /* <DEDUP_REMOVED lines=9> */
.L_x_13879:
        /* <DEDUP_REMOVED lines=12> */
.L_x_13880:
[----:B------:R-:W-:Y:S01]  /*11da0*/  VIADD R2, R21, 0x1 ;  /* 0x0000000115027836 */ /* 0x000fe20000000000 */
[----:B------:R0:W-:Y:S04]  /*11db0*/  SYNCS.ARRIVE.TRANS64.A1T0 RZ, [R0+URZ+0x16850], RZ ;  /* 0x016850ff00ff79a7 */ /* 0x0001e8000810003f */
[----:B------:R-:W-:-:S04]  /*11dc0*/  ISETP.NE.AND P0, PT, R2, 0x2, PT ;  /* 0x000000020200780c */ /* 0x000fc80003f05270 */
[----:B0-----:R-:W-:Y:S02]  /*11dd0*/  SEL R0, RZ, 0x1, P0 ;  /* 0x00000001ff007807 */ /* 0x001fe40000000000 */
[----:B------:R-:W-:Y:S02]  /*11de0*/  SEL R2, R2, RZ, P0 ;  /* 0x000000ff02027207 */ /* 0x000fe40000000000 */
[----:B------:R-:W-:-:S07]  /*11df0*/  LOP3.LUT R0, R25, R0, RZ, 0x3c, !PT ;  /* 0x0000000019007212 */ /* 0x000fce00078e3cff */
.L_x_13842:
[----:B------:R-:W0:Y:S01]  /*11e00*/  S2R R4, SR_CgaCtaId ;  /* 0x0000000000047919 */ /* 0x000e220000008800 */
[----:B------:R-:W-:Y:S02]  /*11e10*/  MOV R3, 0x400 ;  /* 0x0000040000037802 */ /* 0x000fe40000000f00 */
[----:B------:R-:W-:Y:S02]  /*11e20*/  SHF.L.U32 R10, R10, 0x1f, RZ ;  /* 0x0000001f0a0a7819 */ /* 0x000fe400000006ff */
[----:B0-----:R-:W-:-:S04]  /*11e30*/  LEA R7, R4, R3, 0x18 ;  /* 0x0000000304077211 */ /* 0x001fc800078ec0ff */
[----:B------:R-:W0:Y:S02]  /*11e40*/  SYNCS.PHASECHK.TRANS64.TRYWAIT P0, [R7+URZ+0x16820], R10 ;  /* 0x0168200a070075a7 */ /* 0x000e24000800017f */
[----:B0-----:R-:W-:Y:S05]  /*11e50*/  @!P0 BRA `(.L_x_13881) ;  /* 0x0000003800f08947 */ /* 0x001fea0003800000 */
.L_x_13996:
[----:B------:R-:W-:-:S03]  /*11e60*/  UMOV UR4, 0xffffffff ;  /* 0xffffffff00047882 */ /* 0x000fc60000000000 */
[----:B------:R-:W-:Y:S05]  /*11e70*/  BRA.DIV UR4, `(.L_x_13882) ;  /* 0x0000003a04fc7947 */ /* 0x000fea000b800000 */
[----:B------:R-:W1:Y:S02]  /*11e80*/  S2R R3, SR_TID.X ;  /* 0x0000000000037919 */ /* 0x000e640000002100 */
[----:B-1----:R-:W-:-:S04]  /*11e90*/  SHF.R.U32.HI R3, RZ, 0x5, R3 ;  /* 0x00000005ff037819 */ /* 0x002fc80000011603 */
[----:B------:R-:W-:-:S05]  /*11ea0*/  LOP3.LUT R3, R3, 0x3, RZ, 0xc0, !PT ;  /* 0x0000000303037812 */ /* 0x000fca00078ec0ff */
[----:B------:R1:W2:Y:S02]  /*11eb0*/  SHFL.IDX PT, R14, R3, RZ, 0x1f ;  /* 0x00001fff030e7589 */ /* 0x0002a400000e0000 */
.L_x_13999:
[----:B--2---:R-:W-:-:S13]  /*11ec0*/  ISETP.NE.AND P0, PT, R14, RZ, PT ;  /* 0x000000ff0e00720c */ /* 0x004fda0003f05270 */
[----:B------:R-:W-:Y:S05]  /*11ed0*/  @P0 BRA `(.L_x_13750) ;  /* 0x0000000000880947 */ /* 0x000fea0003800000 */
[----:B------:R-:W-:-:S03]  /*11ee0*/  UMOV UR4, 0xffffffff ;  /* 0xffffffff00047882 */ /* 0x000fc60000000000 */
[----:B------:R-:W-:Y:S05]  /*11ef0*/  BRA.DIV UR4, `(.L_x_13883) ;  /* 0x0000003e04107947 */ /* 0x000fea000b800000 */
[----:B------:R-:W-:-:S13]  /*11f00*/  ELECT P6, URZ, PT ;  /* 0x00000000003f782f */ /* 0x000fda00038c0000 */
.L_x_14002:
[----:B------:R-:W-:Y:S05]  /*11f10*/  @!P6 BRA `(.L_x_13750) ;  /* 0x000000000078e947 */ /* 0x000fea0003800000 */
[----:B------:R-:W-:-:S06]  /*11f20*/  ULOP3.LUT UR4, UR38, 0x2, URZ, 0xfc, !UPT ;  /* 0x0000000226047892 */ /* 0x000fcc000f8efc3f */
[----:B-1----:R-:W-:-:S05]  /*11f30*/  IMAD.U32 R3, RZ, RZ, UR4 ;  /* 0x00000004ff037e24 */ /* 0x002fca000f8e00ff */
[----:B------:R-:W-:-:S13]  /*11f40*/  ISETP.NE.AND P0, PT, R3, 0x3, PT ;  /* 0x000000030300780c */ /* 0x000fda0003f05270 */
[----:B------:R-:W-:Y:S05]  /*11f50*/  @!P0 BRA `(.L_x_13884) ;  /* 0x0000000000048947 */ /* 0x000fea0003800000 */
[----:B------:R-:W-:Y:S01]  /*11f60*/  BPT.TRAP 0x1 ;  /* 0x000000040000795c */ /* 0x000fe20000300000 */
.L_x_13884:
[----:B------:R-:W-:Y:S01]  /*11f70*/  IMAD R5, R2, 0x8, R7 ;  /* 0x0000000802057824 */ /* 0x000fe200078e0207 */
[----:B------:R-:W-:Y:S01]  /*11f80*/  SHF.L.U32 R4, R0, 0x1f, RZ ;  /* 0x0000001f00047819 */ /* 0x000fe200000006ff */
[----:B------:R-:W-:-:S03]  /*11f90*/  VIADD R2, R2, 0x1 ;  /* 0x0000000102027836 */ /* 0x000fc60000000000 */
[----:B------:R-:W1:Y:S02]  /*11fa0*/  SYNCS.PHASECHK.TRANS64.TRYWAIT P1, [R5+URZ+0x16840], R4 ;  /* 0x01684004050075a7 */ /* 0x000e64000802017f */
[----:B------:R-:W-:-:S04]  /*11fb0*/  ISETP.NE.AND P2, PT, R2, 0x2, PT ;  /* 0x000000020200780c */ /* 0x000fc80003f45270 */
[----:B------:R-:W-:Y:S01]  /*11fc0*/  SEL R3, RZ, 0x1, P2 ;  /* 0x00000001ff037807 */ /* 0x000fe20001000000 */
[----:B-1----:R-:W-:Y:S08]  /*11fd0*/  @!P1 BRA `(.L_x_13885) ;  /* 0x0000003800f89947 */ /* 0x002ff00003800000 */
.L_x_14003:
[----:B------:R-:W-:Y:S02]  /*11fe0*/  SEL R2, R2, RZ, P2 ;  /* 0x000000ff02027207 */ /* 0x000fe40001000000 */
[----:B------:R-:W-:Y:S01]  /*11ff0*/  LOP3.LUT R0, R0, R3, RZ, 0x3c, !PT ;  /* 0x0000000300007212 */ /* 0x000fe200078e3cff */
[----:B------:R-:W-:Y:S06]  /*12000*/  @!P0 BRA `(.L_x_13886) ;  /* 0x0000000000048947 */ /* 0x000fec0003800000 */
[----:B------:R-:W-:Y:S01]  /*12010*/  BPT.TRAP 0x1 ;  /* 0x000000040000795c */ /* 0x000fe20000300000 */
.L_x_13886:
[----:B------:R-:W-:Y:S01]  /*12020*/  IMAD R3, R2, 0x8, R7 ;  /* 0x0000000802037824 */ /* 0x000fe200078e0207 */
[----:B------:R-:W-:-:S04]  /*12030*/  SHF.L.U32 R0, R0, 0x1f, RZ ;  /* 0x0000001f00007819 */ /* 0x000fc800000006ff */
[----:B------:R-:W2:Y:S02]  /*12040*/  SYNCS.PHASECHK.TRANS64.TRYWAIT P1, [R3+URZ+0x16840], R0 ;  /* 0x01684000030075a7 */ /* 0x000ea4000802017f */
[----:B--2---:R-:W-:Y:S05]  /*12050*/  @!P1 BRA `(.L_x_13887) ;  /* 0x0000003800ec9947 */ /* 0x004fea0003800000 */
.L_x_14004:
[----:B------:R-:W-:Y:S05]  /*12060*/  @!P0 BRA `(.L_x_13888) ;  /* 0x0000000000048947 */ /* 0x000fea0003800000 */
[----:B------:R-:W-:Y:S01]  /*12070*/  BPT.TRAP 0x1 ;  /* 0x000000040000795c */ /* 0x000fe20000300000 */
.L_x_13888:
[----:B------:R-:W3:Y:S02]  /*12080*/  SYNCS.PHASECHK.TRANS64.TRYWAIT P1, [R5+URZ+0x16860], R4 ;  /* 0x01686004050075a7 */ /* 0x000ee4000802017f */
[----:B---3--:R-:W-:Y:S05]  /*12090*/  @!P1 BRA `(.L_x_13889) ;  /* 0x0000003800f09947 */ /* 0x008fea0003800000 */
.L_x_14005:
[----:B------:R-:W-:Y:S05]  /*120a0*/  @!P0 BRA `(.L_x_13890) ;  /* 0x0000000000048947 */ /* 0x000fea0003800000 */
[----:B------:R-:W-:Y:S01]  /*120b0*/  BPT.TRAP 0x1 ;  /* 0x000000040000795c */ /* 0x000fe20000300000 */
.L_x_13890:
[----:B----4-:R4:W0:Y:S02]  /*120c0*/  SYNCS.PHASECHK.TRANS64.TRYWAIT P0, [R3+URZ+0x16860], R0 ;  /* 0x01686000030075a7 */ /* 0x010824000800017f */
[----:B0-----:R-:W-:Y:S05]  /*120d0*/  @!P0 NANOSLEEP.SYNCS 0x989680 ;  /* 0x009896800000895d */ /* 0x001fea0003900000 */
[----:B------:R-:W0:Y:S02]  /*120e0*/  @!P0 SYNCS.PHASECHK.TRANS64 P0, [R3+URZ+0x16860], R0 ;  /* 0x01686000030085a7 */ /* 0x000e24000800007f */
[----:B0-----:R-:W-:Y:S05]  /*120f0*/  @!P0 BRA `(.L_x_13890) ;  /* 0xfffffffc00f08947 */ /* 0x001fea000383ffff */
.L_x_13750:
[----:B------:R-:W-:Y:S05]  /*12100*/  BSYNC B6 ;  /* 0x0000000000067941 */ /* 0x000fea0003800000 */
.L_x_13747:
[----:B------:R-:W-:Y:S05]  /*12110*/  EXIT ;  /* 0x000000000000794d */ /* 0x000fea0003800000 */
.L_x_13760:
[----:B0-----:R-:W-:-:S04]  /*12120*/  IMAD.U32 R3, RZ, RZ, UR43 ;  /* 0x0000002bff037e24 */ /* 0x001fc8000f8e00ff */
[----:B------:R0:W1:Y:S03]  /*12130*/  SYNCS.PHASECHK.TRANS64.TRYWAIT P0, [R3+URZ+0x16800], R0 ;  /* 0x01680000030075a7 */ /* 0x000066000800017f */
[----:B-1----:R-:W-:Y:S05]  /*12140*/  @!P0 NANOSLEEP.SYNCS 0x989680 ;  /* 0x009896800000895d */ /* 0x002fea0003900000 */
[----:B------:R-:W1:Y:S02]  /*12150*/  @!P0 SYNCS.PHASECHK.TRANS64 P0, [R3+URZ+0x16800], R0 ;  /* 0x01680000030085a7 */ /* 0x000e64000800007f */
[----:B-1----:R-:W-:Y:S05]  /*12160*/  @!P0 BRA `(.L_x_13760) ;  /* 0xfffffffc00ec8947 */ /* 0x002fea000383ffff */
[----:B------:R-:W-:Y:S05]  /*12170*/  BRA `(.L_x_13891) ;  /* 0xfffffef400287947 */ /* 0x000fea000383ffff */
.L_x_13764:
[----:B0-----:R-:W-:-:S04]  /*12180*/  IMAD.U32 R3, RZ, RZ, UR43 ;  /* 0x0000002bff037e24 */ /* 0x001fc8000f8e00ff */
[----:B------:R0:W2:Y:S03]  /*12190*/  SYNCS.PHASECHK.TRANS64.TRYWAIT P1, [R3+URZ+0x16830], R0 ;  /* 0x01683000030075a7 */ /* 0x0000a6000802017f */
[----:B--2---:R-:W-:Y:S05]  /*121a0*/  @!P1 NANOSLEEP.SYNCS 0x989680 ;  /* 0x009896800000995d */ /* 0x004fea0003900000 */
[----:B------:R-:W2:Y:S02]  /*121b0*/  @!P1 SYNCS.PHASECHK.TRANS64 P1, [R3+URZ+0x16830], R0 ;  /* 0x01683000030095a7 */ /* 0x000ea4000802007f */
[----:B--2---:R-:W-:Y:S05]  /*121c0*/  @!P1 BRA `(.L_x_13764) ;  /* 0xfffffffc00ec9947 */ /* 0x004fea000383ffff */
[----:B------:R-:W-:Y:S05]  /*121d0*/  BRA `(.L_x_13763) ;  /* 0xfffffef400447947 */ /* 0x000fea000383ffff */
.L_x_13781:
[----:B-1----:R-:W-:-:S04]  /*121e0*/  IMAD.U32 R5, RZ, RZ, UR7 ;  /* 0x00000007ff057e24 */ /* 0x002fc8000f8e00ff */
[----:B------:R1:W2:Y:S03]  /*121f0*/  SYNCS.PHASECHK.TRANS64.TRYWAIT P1, [R5+URZ+0x16830], R0 ;  /* 0x01683000050075a7 */ /* 0x0002a6000802017f */
[----:B--2---:R-:W-:Y:S05]  /*12200*/  @!P1 NANOSLEEP.SYNCS 0x989680 ;  /* 0x009896800000995d */ /* 0x004fea0003900000 */
[----:B------:R-:W2:Y:S02]  /*12210*/  @!P1 SYNCS.PHASECHK.TRANS64 P1, [R5+URZ+0x16830], R0 ;  /* 0x01683000050095a7 */ /* 0x000ea4000802007f */
[----:B--2---:R-:W-:Y:S05]  /*12220*/  @!P1 BRA `(.L_x_13781) ;  /* 0xfffffffc00ec9947 */ /* 0x004fea000383ffff */
[----:B------:R-:W-:Y:S05]  /*12230*/  BRA `(.L_x_13778) ;  /* 0xffffff2800507947 */ /* 0x000fea000383ffff */
.L_x_13785:
[----:B-1----:R-:W-:-:S04]  /*12240*/  IMAD.U32 R5, RZ, RZ, UR10 ;  /* 0x0000000aff057e24 */ /* 0x002fc8000f8e00ff */
[----:B------:R1:W2:Y:S03]  /*12250*/  SYNCS.PHASECHK.TRANS64.TRYWAIT P1, [R5+URZ+0x16850], R0 ;  /* 0x01685000050075a7 */ /* 0x0002a6000802017f */
[----:B--2---:R-:W-:Y:S05]  /*12260*/  @!P1 NANOSLEEP.SYNCS 0x989680 ;  /* 0x009896800000995d */ /* 0x004fea0003900000 */
[----:B------:R-:W2:Y:S02]  /*12270*/  @!P1 SYNCS.PHASECHK.TRANS64 P1, [R5+URZ+0x16850], R0 ;  /* 0x01685000050095a7 */ /* 0x000ea4000802007f */
[----:B--2---:R-:W-:Y:S05]  /*12280*/  @!P1 BRA `(.L_x_13785) ;  /* 0xfffffffc00ec9947 */ /* 0x004fea000383ffff */
[----:B------:R-:W-:Y:S05]  /*12290*/  BRA `(.L_x_13782) ;  /* 0xffffff2800d47947 */ /* 0x000fea000383ffff */
.L_x_13804:
[----:B-1----:R-:W-:-:S04]  /*122a0*/  IMAD.U32 R11, RZ, RZ, UR7 ;  /* 0x00000007ff0b7e24 */ /* 0x002fc8000f8e00ff */
[----:B------:R1:W2:Y:S03]  /*122b0*/  SYNCS.PHASECHK.TRANS64.TRYWAIT P1, [R11+URZ+0x16830], R0 ;  /* 0x016830000b0075a7 */ /* 0x0002a6000802017f */
[----:B--2---:R-:W-:Y:S05]  /*122c0*/  @!P1 NANOSLEEP.SYNCS 0x989680 ;  /* 0x009896800000995d */ /* 0x004fea0003900000 */
[----:B------:R-:W2:Y:S02]  /*122d0*/  @!P1 SYNCS.PHASECHK.TRANS64 P1, [R11+URZ+0x16830], R0 ;  /* 0x016830000b0095a7 */ /* 0x000ea4000802007f */
[----:B--2---:R-:W-:Y:S05]  /*122e0*/  @!P1 BRA `(.L_x_13804) ;  /* 0xfffffffc00ec9947 */ /* 0x004fea000383ffff */
[----:B------:R-:W-:Y:S05]  /*122f0*/  BRA `(.L_x_13801) ;  /* 0xffffff58005c7947 */ /* 0x000fea000383ffff */
.L_x_13808:
[----:B-1----:R-:W-:-:S04]  /*12300*/  IMAD.U32 R11, RZ, RZ, UR10 ;  /* 0x0000000aff0b7e24 */ /* 0x002fc8000f8e00ff */
[----:B------:R1:W2:Y:S03]  /*12310*/  SYNCS.PHASECHK.TRANS64.TRYWAIT P1, [R11+URZ+0x16850], R0 ;  /* 0x016850000b0075a7 */ /* 0x0002a6000802017f */
[----:B--2---:R-:W-:Y:S05]  /*12320*/  @!P1 NANOSLEEP.SYNCS 0x989680 ;  /* 0x009896800000995d */ /* 0x004fea0003900000 */
[----:B------:R-:W2:Y:S02]  /*12330*/  @!P1 SYNCS.PHASECHK.TRANS64 P1, [R11+URZ+0x16850], R0 ;  /* 0x016850000b0095a7 */ /* 0x000ea4000802007f */
[----:B--2---:R-:W-:Y:S05]  /*12340*/  @!P1 BRA `(.L_x_13808) ;  /* 0xfffffffc00ec9947 */ /* 0x004fea000383ffff */
[----:B------:R-:W-:Y:S05]  /*12350*/  BRA `(.L_x_13805) ;  /* 0xffffff5800e07947 */ /* 0x000fea000383ffff */
.L_x_13816:
[----:B-1----:R-:W-:-:S04]  /*12360*/  IMAD.U32 R13, RZ, RZ, UR10 ;  /* 0x0000000aff0d7e24 */ /* 0x002fc8000f8e00ff */
[----:B------:R1:W2:Y:S03]  /*12370*/  SYNCS.PHASECHK.TRANS64.TRYWAIT P1, [R13+URZ+0x16830], R0 ;  /* 0x016830000d0075a7 */ /* 0x0002a6000802017f */
[----:B--2---:R-:W-:Y:S05]  /*12380*/  @!P1 NANOSLEEP.SYNCS 0x989680 ;  /* 0x009896800000995d */ /* 0x004fea0003900000 */
[----:B------:R-:W2:Y:S02]  /*12390*/  @!P1 SYNCS.PHASECHK.TRANS64 P1, [R13+URZ+0x16830], R0 ;  /* 0x016830000d0095a7 */ /* 0x000ea4000802007f */
[----:B--2---:R-:W-:Y:S05]  /*123a0*/  @!P1 BRA `(.L_x_13816) ;  /* 0xfffffffc00ec9947 */ /* 0x004fea000383ffff */
[----:B------:R-:W-:Y:S05]  /*123b0*/  BRA `(.L_x_13813) ;  /* 0xffffff7400987947 */ /* 0x000fea000383ffff */
.L_x_13820:
[----:B-1----:R-:W-:-:S04]  /*123c0*/  IMAD.U32 R13, RZ, RZ, UR10 ;  /* 0x0000000aff0d7e24 */ /* 0x002fc8000f8e00ff */
[----:B------:R1:W2:Y:S03]  /*123d0*/  SYNCS.PHASECHK.TRANS64.TRYWAIT P1, [R13+URZ+0x16850], R0 ;  /* 0x016850000d0075a7 */ /* 0x0002a6000802017f */
[----:B--2---:R-:W-:Y:S05]  /*123e0*/  @!P1 NANOSLEEP.SYNCS 0x989680 ;  /* 0x009896800000995d */ /* 0x004fea0003900000 */
[----:B------:R-:W2:Y:S02]  /*123f0*/  @!P1 SYNCS.PHASECHK.TRANS64 P1, [R13+URZ+0x16850], R0 ;  /* 0x016850000d0095a7 */ /* 0x000ea4000802007f */
[----:B--2---:R-:W-:Y:S05]  /*12400*/  @!P1 BRA `(.L_x_13820) ;  /* 0xfffffffc00ec9947 */ /* 0x004fea000383ffff */
[----:B------:R-:W-:Y:S05]  /*12410*/  BRA `(.L_x_13817) ;  /* 0xffffff78000c7947 */ /* 0x000fea000383ffff */
.L_x_13835:
[----:B-1----:R-:W-:-:S04]  /*12420*/  IMAD.U32 R6, RZ, RZ, UR8 ;  /* 0x00000008ff067e24 */ /* 0x002fc8000f8e00ff */
[----:B------:R1:W3:Y:S03]  /*12430*/  SYNCS.PHASECHK.TRANS64.TRYWAIT P1, [R6+URZ+0x16850], R5 ;  /* 0x01685005060075a7 */ /* 0x0002e6000802017f */
[----:B---3--:R-:W-:Y:S05]  /*12440*/  @!P1 NANOSLEEP.SYNCS 0x989680 ;  /* 0x009896800000995d */ /* 0x008fea0003900000 */
[----:B------:R-:W3:Y:S02]  /*12450*/  @!P1 SYNCS.PHASECHK.TRANS64 P1, [R6+URZ+0x16850], R5 ;  /* 0x01685005060095a7 */ /* 0x000ee4000802007f */
[----:B---3--:R-:W-:Y:S05]  /*12460*/  @!P1 BRA `(.L_x_13835) ;  /* 0xfffffffc00ec9947 */ /* 0x008fea000383ffff */
[----:B------:R-:W-:Y:S05]  /*12470*/  BRA `(.L_x_13834) ;  /* 0xffffffa000a87947 */ /* 0x000fea000383ffff */
.L_x_13853:
[----:B------:R-:W-:Y:S02]  /*12480*/  IMAD.MOV.U32 R13, RZ, RZ, R18 ;  /* 0x000000ffff0d7224 */ /* 0x000fe400078e0012 */
[----:B------:R-:W-:Y:S02]  /*12490*/  IMAD.MOV.U32 R12, RZ, RZ, RZ ;  /* 0x000000ffff0c7224 */ /* 0x000fe400078e00ff */
[----:B------:R-:W-:Y:S02]  /*124a0*/  IMAD.MOV.U32 R11, RZ, RZ, 0x1f ;  /* 0x0000001fff0b7424 */ /* 0x000fe400078e00ff */
[----:B------:R-:W-:-:S07]  /*124b0*/  IMAD.MOV.U32 R15, RZ, RZ, -0x1 ;  /* 0xffffffffff0f7424 */ /* 0x000fce00078e00ff */
[----:B0----5:R-:W-:Y:S05]  /*124c0*/  WARPSYNC.COLLECTIVE R15, `(.L_x_13892) ;  /* 0x000000000f087348 */ /* 0x021fea0003c00000 */
[----:B------:R1:W2:Y:S02]  /*124d0*/  SHFL.IDX P6, R14, R13, R12, R11 ;  /* 0x0000000c0d0e7389 */ /* 0x0002a400000c000b */
[----:B012--5:R-:W-:Y:S01]  /*124e0*/  ENDCOLLECTIVE ;  /* 0x000000000000791b */ /* 0x027fe20003800000 */
.L_x_13892:
[----:B------:R-:W-:Y:S05]  /*124f0*/  BRA `(.L_x_13893) ;  /* 0xffffffcc00207947 */ /* 0x000fea000383ffff */
.L_x_13855:
[----:B0-----:R-:W-:-:S04]  /*12500*/  IMAD.U32 R2, RZ, RZ, UR48 ;  /* 0x00000030ff027e24 */ /* 0x001fc8000f8e00ff */
[----:B------:R0:W1:Y:S03]  /*12510*/  SYNCS.PHASECHK.TRANS64.TRYWAIT P0, [R2+URZ+0x16840], R9 ;  /* 0x01684009020075a7 */ /* 0x000066000800017f */
[----:B-1----:R-:W-:Y:S05]  /*12520*/  @!P0 NANOSLEEP.SYNCS 0x989680 ;  /* 0x009896800000895d */ /* 0x002fea0003900000 */
[----:B------:R-:W1:Y:S02]  /*12530*/  @!P0 SYNCS.PHASECHK.TRANS64 P0, [R2+URZ+0x16840], R9 ;  /* 0x01684009020085a7 */ /* 0x000e64000800007f */
[----:B-1----:R-:W-:Y:S05]  /*12540*/  @!P0 BRA `(.L_x_13855) ;  /* 0xfffffffc00ec8947 */ /* 0x002fea000383ffff */
[----:B------:R-:W-:Y:S05]  /*12550*/  BRA `(.L_x_13894) ;  /* 0xffffffcc00a87947 */ /* 0x000fea000383ffff */
.L_x_13856:
        /* <DEDUP_REMOVED lines=8> */
.L_x_13896:
[----:B------:R-:W-:Y:S05]  /*125e0*/  BSYNC B0 ;  /* 0x0000000000007941 */ /* 0x000fea0003800000 */
.L_x_13895:
        /* <DEDUP_REMOVED lines=9> */
.L_x_13897:
[----:B------:R-:W-:Y:S02]  /*12680*/  IMAD.MOV.U32 R13, RZ, RZ, R4 ;  /* 0x000000ffff0d7224 */ /* 0x000fe400078e0004 */
        /* <DEDUP_REMOVED lines=8> */
.L_x_13898:
        /* <DEDUP_REMOVED lines=11> */
.L_x_13899:
[----:B------:R-:W-:Y:S02]  /*127c0*/  IMAD.MOV.U32 R13, RZ, RZ, R4 ;  /* 0x000000ffff0d7224 */ /* 0x000fe400078e0004 */
[----:B------:R-:W-:Y:S01]  /*127d0*/  IMAD.MOV.U32 R12, RZ, RZ, 0x2 ;  /* 0x00000002ff0c7424 */ /* 0x000fe200078e00ff */
[----:B------:R-:W-:-:S13]  /*127e0*/  @P0 LEA R2, P2, R18, R14, 0x1 ;  /* 0x0000000e12020211 */ /* 0x000fda00078408ff */
[----:B------:R-:W-:Y:S05]  /*127f0*/  WARPSYNC.COLLECTIVE R15, `(.L_x_13900) ;  /* 0x000000000f087348 */ /* 0x000fea0003c00000 */
[----:B------:R0:W1:Y:S02]  /*12800*/  SHFL.IDX P6, R14, R13, R12, R11 ;  /* 0x0000000c0d0e7389 */ /* 0x00006400000c000b */
[----:B01----:R-:W-:Y:S01]  /*12810*/  ENDCOLLECTIVE ;  /* 0x000000000000791b */ /* 0x003fe20003800000 */
.L_x_13900:
        /* <DEDUP_REMOVED lines=10> */
.L_x_13901:
[----:B------:R-:W-:Y:S02]  /*128c0*/  IMAD.MOV.U32 R13, RZ, RZ, R4 ;  /* 0x000000ffff0d7224 */ /* 0x000fe400078e0004 */
[----:B------:R-:W-:Y:S02]  /*128d0*/  IMAD.MOV.U32 R12, RZ, RZ, 0x3 ;  /* 0x00000003ff0c7424 */ /* 0x000fe400078e00ff */
[----:B------:R-:W-:-:S07]  /*128e0*/  IMAD.MOV.U32 R21, RZ, RZ, R14 ;  /* 0x000000ffff157224 */ /* 0x000fce00078e000e */
[----:B------:R-:W-:Y:S05]  /*128f0*/  WARPSYNC.COLLECTIVE R15, `(.L_x_13902) ;  /* 0x000000000f087348 */ /* 0x000fea0003c00000 */
[----:B------:R0:W1:Y:S02]  /*12900*/  SHFL.IDX P6, R14, R13, R12, R11 ;  /* 0x0000000c0d0e7389 */ /* 0x00006400000c000b */
[----:B01----:R-:W-:Y:S01]  /*12910*/  ENDCOLLECTIVE ;  /* 0x000000000000791b */ /* 0x003fe20003800000 */
.L_x_13902:
[----:B------:R-:W-:Y:S02]  /*12920*/  @P1 LEA R2, P0, R18, R21, 0x1 ;  /* 0x0000001512021211 */ /* 0x000fe400078008ff */
[----:B------:R-:W-:-:S03]  /*12930*/  @P1 LEA R21, R23, UR48, 0x1 ;  /* 0x0000003017151c11 */ /* 0x000fc6000f8e08ff */
[----:B------:R-:W-:Y:S01]  /*12940*/  @P1 IMAD.X R3, RZ, RZ, R6, P0 ;  /* 0x000000ffff031224 */ /* 0x000fe200000e0606 */
[----:B------:R-:W-:-:S04]  /*12950*/  ISETP.GE.AND P0, PT, R5, 0x31, PT ;  /* 0x000000310500780c */ /* 0x000fc80003f06270 */
[----:B------:R-:W-:Y:S01]  /*12960*/  @!PT LDS RZ, [RZ] ;  /* 0x00000000fffff984 */ /* 0x000fe20000000800 */
[----:B------:R-:W-:Y:S01]  /*12970*/  @!PT LDS RZ, [RZ] ;  /* 0x00000000fffff984 */ /* 0x000fe20000000800 */
[----:B------:R-:W-:Y:S01]  /*12980*/  @!PT LDS RZ, [RZ] ;  /* 0x00000000fffff984 */ /* 0x000fe20000000800 */
[----:B------:R0:W-:Y:S01]  /*12990*/  @P1 LDGSTS.E.BYPASS.LTC128B.128 [R21+0xf400], desc[UR36][R2.64], !P3 ;  /* 0x0f40000002151fae */ /* 0x0001e2000d901d64 */
[----:B------:R-:W-:Y:S01]  /*129a0*/  IMAD.MOV.U32 R13, RZ, RZ, R0 ;  /* 0x000000ffff0d7224 */ /* 0x000fe200078e0000 */
[----:B------:R-:W-:-:S07]  /*129b0*/  ISETP.GE.AND P1, PT, R5, 0x41, PT ;  /* 0x000000410500780c */ /* 0x000fce0003f26270 */
[----:B------:R-:W-:Y:S01]  /*129c0*/  @P0 LEA R8, R23, UR48, 0x1 ;  /* 0x0000003017080c11 */ /* 0x000fe2000f8e08ff */
[----:B------:R-:W-:-:S07]  /*129d0*/  IMAD.MOV.U32 R7, RZ, RZ, R14 ;  /* 0x000000ffff077224 */ /* 0x000fce00078e000e */
[----:B0-----:R-:W-:Y:S05]  /*129e0*/  WARPSYNC.COLLECTIVE R15, `(.L_x_13903) ;  /* 0x000000000f087348 */ /* 0x001fea0003c00000 */
[----:B------:R1:W2:Y:S02]  /*129f0*/  SHFL.IDX P6, R14, R13, R12, R11 ;  /* 0x0000000c0d0e7389 */ /* 0x0002a400000c000b */
[----:B012---:R-:W-:Y:S01]  /*12a00*/  ENDCOLLECTIVE ;  /* 0x000000000000791b */ /* 0x007fe20003800000 */
.L_x_13903:
[----:B------:R-:W-:Y:S01]  /*12a10*/  @P1 LEA R21, R23, UR48, 0x1 ;  /* 0x0000003017151c11 */ /* 0x000fe2000f8e08ff */
[----:B------:R-:W-:Y:S02]  /*12a20*/  IMAD.MOV.U32 R13, RZ, RZ, R4 ;  /* 0x000000ffff0d7224 */ /* 0x000fe400078e0004 */
[----:B------:R-:W-:Y:S01]  /*12a30*/  IMAD.MOV.U32 R12, RZ, RZ, 0x4 ;  /* 0x00000004ff0c7424 */ /* 0x000fe200078e00ff */
[----:B------:R-:W-:-:S13]  /*12a40*/  @P0 LEA R2, P2, R18, R14, 0x1 ;  /* 0x0000000e12020211 */ /* 0x000fda00078408ff */
[----:B------:R-:W-:Y:S05]  /*12a50*/  WARPSYNC.COLLECTIVE R15, `(.L_x_13904) ;  /* 0x000000000f087348 */ /* 0x000fea0003c00000 */
[----:B------:R0:W1:Y:S02]  /*12a60*/  SHFL.IDX P6, R14, R13, R12, R11 ;  /* 0x0000000c0d0e7389 */ /* 0x00006400000c000b */
[----:B01----:R-:W-:Y:S01]  /*12a70*/  ENDCOLLECTIVE ;  /* 0x000000000000791b */ /* 0x003fe20003800000 */
.L_x_13904:
        /* <DEDUP_REMOVED lines=10> */
.L_x_13905:
[----:B------:R-:W-:Y:S02]  /*12b20*/  IMAD.MOV.U32 R13, RZ, RZ, R4 ;  /* 0x000000ffff0d7224 */ /* 0x000fe400078e0004 */
[----:B------:R-:W-:Y:S02]  /*12b30*/  IMAD.MOV.U32 R12, RZ, RZ, 0x5 ;  /* 0x00000005ff0c7424 */ /* 0x000fe400078e00ff */
[----:B------:R-:W-:-:S07]  /*12b40*/  IMAD.MOV.U32 R9, RZ, RZ, R14 ;  /* 0x000000ffff097224 */ /* 0x000fce00078e000e */
[----:B------:R-:W-:Y:S05]  /*12b50*/  WARPSYNC.COLLECTIVE R15, `(.L_x_13906) ;  /* 0x000000000f087348 */ /* 0x000fea0003c00000 */
[----:B------:R0:W1:Y:S02]  /*12b60*/  SHFL.IDX P6, R14, R13, R12, R11 ;  /* 0x0000000c0d0e7389 */ /* 0x00006400000c000b */
[----:B01----:R-:W-:Y:S01]  /*12b70*/  ENDCOLLECTIVE ;  /* 0x000000000000791b */ /* 0x003fe20003800000 */
.L_x_13906:
[----:B------:R-:W-:-:S05]  /*12b80*/  @P1 LEA R2, P0, R18, R9, 0x1 ;  /* 0x0000000912021211 */ /* 0x000fca00078008ff */
[----:B------:R-:W-:Y:S01]  /*12b90*/  @P1 IMAD.X R3, RZ, RZ, R6, P0 ;  /* 0x000000ffff031224 */ /* 0x000fe200000e0606 */
[----:B------:R-:W-:-:S04]  /*12ba0*/  ISETP.GE.AND P0, PT, R5, 0x51, PT ;  /* 0x000000510500780c */ /* 0x000fc80003f06270 */
[----:B------:R-:W-:Y:S01]  /*12bb0*/  @!PT LDS RZ, [RZ] ;  /* 0x00000000fffff984 */ /* 0x000fe20000000800 */
[----:B------:R-:W-:Y:S01]  /*12bc0*/  @!PT LDS RZ, [RZ] ;  /* 0x00000000fffff984 */ /* 0x000fe20000000800 */
[----:B------:R-:W-:Y:S01]  /*12bd0*/  @!PT LDS RZ, [RZ] ;  /* 0x00000000fffff984 */ /* 0x000fe20000000800 */
[----:B------:R0:W-:Y:S01]  /*12be0*/  @P1 LDGSTS.E.BYPASS.LTC128B.128 [R21+0x10400], desc[UR36][R2.64], !P3 ;  /* 0x1040000002151fae */ /* 0x0001e2000d901d64 */
[----:B------:R-:W-:Y:S01]  /*12bf0*/  IMAD.MOV.U32 R13, RZ, RZ, R0 ;  /* 0x000000ffff0d7224 */ /* 0x000fe200078e0000 */
[----:B------:R-:W-:Y:S01]  /*12c00*/  ISETP.GE.AND P1, PT, R5, 0x61, PT ;  /* 0x000000610500780c */ /* 0x000fe20003f26270 */
[----:B------:R-:W-:-:S12]  /*12c10*/  IMAD.MOV.U32 R7, RZ, RZ, R14 ;  /* 0x000000ffff077224 */ /* 0x000fd800078e000e */
[----:B0-----:R-:W-:Y:S05]  /*12c20*/  WARPSYNC.COLLECTIVE R15, `(.L_x_13907) ;  /* 0x000000000f087348 */ /* 0x001fea0003c00000 */
[----:B------:R1:W2:Y:S02]  /*12c30*/  SHFL.IDX P6, R14, R13, R12, R11 ;  /* 0x0000000c0d0e7389 */ /* 0x0002a400000c000b */
[----:B012---:R-:W-:Y:S01]  /*12c40*/  ENDCOLLECTIVE ;  /* 0x000000000000791b */ /* 0x007fe20003800000 */
.L_x_13907:
[----:B------:R-:W-:Y:S02]  /*12c50*/  IMAD.MOV.U32 R13, RZ, RZ, R4 ;  /* 0x000000ffff0d7224 */ /* 0x000fe400078e0004 */
[----:B------:R-:W-:Y:S01]  /*12c60*/  IMAD.MOV.U32 R12, RZ, RZ, 0x6 ;  /* 0x00000006ff0c7424 */ /* 0x000fe200078e00ff */
[----:B------:R-:W-:-:S13]  /*12c70*/  @P0 LEA R2, P2, R18, R14, 0x1 ;  /* 0x0000000e12020211 */ /* 0x000fda00078408ff */
[----:B------:R-:W-:Y:S05]  /*12c80*/  WARPSYNC.COLLECTIVE R15, `(.L_x_13908) ;  /* 0x000000000f087348 */ /* 0x000fea0003c00000 */
[----:B------:R0:W1:Y:S02]  /*12c90*/  SHFL.IDX P6, R14, R13, R12, R11 ;  /* 0x0000000c0d0e7389 */ /* 0x00006400000c000b */
[----:B01----:R-:W-:Y:S01]  /*12ca0*/  ENDCOLLECTIVE ;  /* 0x000000000000791b */ /* 0x003fe20003800000 */
.L_x_13908:
[----:B------:R-:W-:Y:S01]  /*12cb0*/  @P0 IMAD.X R3, RZ, RZ, R7, P2 ;  /* 0x000000ffff030224 */ /* 0x000fe200010e0607 */
[----:B------:R-:W-:-:S05]  /*12cc0*/  @P0 LEA R7, R23, UR48, 0x1 ;  /* 0x0000003017070c11 */ /* 0x000fca000f8e08ff */
        /* <DEDUP_REMOVED lines=9> */
.L_x_13909:
[----:B------:R-:W-:Y:S02]  /*12d60*/  IMAD.MOV.U32 R13, RZ, RZ, R4 ;  /* 0x000000ffff0d7224 */ /* 0x000fe400078e0004 */
[----:B------:R-:W-:Y:S02]  /*12d70*/  IMAD.MOV.U32 R12, RZ, RZ, 0x7 ;  /* 0x00000007ff0c7424 */ /* 0x000fe400078e00ff */
[----:B------:R-:W-:-:S07]  /*12d80*/  IMAD.MOV.U32 R9, RZ, RZ, R14 ;  /* 0x000000ffff097224 */ /* 0x000fce00078e000e */
[----:B------:R-:W-:Y:S05]  /*12d90*/  WARPSYNC.COLLECTIVE R15, `(.L_x_13910) ;  /* 0x000000000f087348 */ /* 0x000fea0003c00000 */
[----:B------:R0:W1:Y:S02]  /*12da0*/  SHFL.IDX P6, R14, R13, R12, R11 ;  /* 0x0000000c0d0e7389 */ /* 0x00006400000c000b */
[----:B01----:R-:W-:Y:S01]  /*12db0*/  ENDCOLLECTIVE ;  /* 0x000000000000791b */ /* 0x003fe20003800000 */
.L_x_13910:
[----:B------:R-:W-:Y:S02]  /*12dc0*/  @P1 LEA R2, P0, R18, R9, 0x1 ;  /* 0x0000000912021211 */ /* 0x000fe400078008ff */
[----:B------:R-:W-:-:S03]  /*12dd0*/  @P1 LEA R9, R23, UR48, 0x1 ;  /* 0x0000003017091c11 */ /* 0x000fc6000f8e08ff */
        /* <DEDUP_REMOVED lines=10> */
.L_x_13911:
[----:B------:R-:W-:Y:S05]  /*12e80*/  BRA `(.L_x_13912) ;  /* 0xffffffc800b87947 */ /* 0x000fea000383ffff */
.L_x_13859:
        /* <DEDUP_REMOVED lines=8> */
.L_x_13913:
[----:B------:R-:W-:Y:S02]  /*12f10*/  VIADD R10, R4, 0x10 ;  /* 0x00000010040a7836 */ /* 0x000fe40000000000 */
[----:B------:R-:W-:Y:S02]  /*12f20*/  IMAD.MOV.U32 R13, RZ, RZ, R7 ;  /* 0x000000ffff0d7224 */ /* 0x000fe400078e0007 */
[----:B------:R-:W-:-:S07]  /*12f30*/  IMAD.MOV.U32 R2, RZ, RZ, R14 ;  /* 0x000000ffff027224 */ /* 0x000fce00078e000e */
[----:B------:R-:W-:Y:S05]  /*12f40*/  WARPSYNC.COLLECTIVE R15, `(.L_x_13914) ;  /* 0x000000000f087348 */ /* 0x000fea0003c00000 */
[----:B------:R0:W1:Y:S02]  /*12f50*/  SHFL.IDX P6, R14, R13, R12, R11 ;  /* 0x0000000c0d0e7389 */ /* 0x00006400000c000b */
[----:B01----:R-:W-:Y:S01]  /*12f60*/  ENDCOLLECTIVE ;  /* 0x000000000000791b */ /* 0x003fe20003800000 */
.L_x_13914:
[----:B------:R-:W-:Y:S02]  /*12f70*/  ULDC UR4, c[0x0][0x288] ;  /* 0x0000a20000047ab9 */ /* 0x000fe40000000800 */
[----:B------:R-:W-:-:S05]  /*12f80*/  IMAD R5, R9, UR4, RZ ;  /* 0x0000000409057c24 */ /* 0x000fca000f8e02ff */
        /* <DEDUP_REMOVED lines=10> */
.L_x_13915:
[----:B------:R-:W-:Y:S01]  /*13030*/  @!PT LDS RZ, [RZ] ;  /* 0x00000000fffff984 */ /* 0x000fe20000000800 */
[----:B------:R-:W-:Y:S01]  /*13040*/  @!PT LDS RZ, [RZ] ;  /* 0x00000000fffff984 */ /* 0x000fe20000000800 */
[----:B------:R-:W-:Y:S01]  /*13050*/  @!PT LDS RZ, [RZ] ;  /* 0x00000000fffff984 */ /* 0x000fe20000000800 */
[----:B------:R0:W-:Y:S01]  /*13060*/  @!P1 LDGSTS.E.BYPASS.LTC128B.128 [R25+0x8400], desc[UR36][R2.64], !P0 ;  /* 0x0840000002199fae */ /* 0x0001e2000c101d64 */
[----:B------:R-:W-:Y:S01]  /*13070*/  ISETP.GE.AND P1, PT, R10, R5, PT ;  /* 0x000000050a00720c */ /* 0x000fe20003f26270 */
[----:B------:R-:W-:-:S12]  /*13080*/  IMAD.MOV.U32 R13, RZ, RZ, R7 ;  /* 0x000000ffff0d7224 */ /* 0x000fd800078e0007 */
[----:B0-----:R-:W-:Y:S01]  /*13090*/  @!P1 LEA R25, R23, UR48, 0x1 ;  /* 0x0000003017199c11 */ /* 0x001fe2000f8e08ff */
[----:B------:R-:W-:-:S07]  /*130a0*/  IMAD.MOV.U32 R10, RZ, RZ, R14 ;  /* 0x000000ffff0a7224 */ /* 0x000fce00078e000e */
[----:B------:R-:W-:Y:S05]  /*130b0*/  WARPSYNC.COLLECTIVE R15, `(.L_x_13916) ;  /* 0x000000000f087348 */ /* 0x000fea0003c00000 */
[----:B------:R0:W1:Y:S02]  /*130c0*/  SHFL.IDX P6, R14, R13, R12, R11 ;  /* 0x0000000c0d0e7389 */ /* 0x00006400000c000b */
[----:B01----:R-:W-:Y:S01]  /*130d0*/  ENDCOLLECTIVE ;  /* 0x000000000000791b */ /* 0x003fe20003800000 */
.L_x_13916:
[----:B------:R-:W-:Y:S02]  /*130e0*/  IMAD.MOV.U32 R13, RZ, RZ, R8 ;  /* 0x000000ffff0d7224 */ /* 0x000fe400078e0008 */
[----:B------:R-:W-:Y:S02]  /*130f0*/  IMAD.MOV.U32 R12, RZ, RZ, 0x2 ;  /* 0x00000002ff0c7424 */ /* 0x000fe400078e00ff */
[----:B------:R-:W-:-:S07]  /*13100*/  IMAD.MOV.U32 R21, RZ, RZ, R14 ;  /* 0x000000ffff157224 */ /* 0x000fce00078e000e */
[----:B------:R-:W-:Y:S05]  /*13110*/  WARPSYNC.COLLECTIVE R15, `(.L_x_13917) ;  /* 0x000000000f087348 */ /* 0x000fea0003c00000 */
[----:B------:R0:W1:Y:S02]  /*13120*/  SHFL.IDX P6, R14, R13, R12, R11 ;  /* 0x0000000c0d0e7389 */ /* 0x00006400000c000b */
[----:B01----:R-:W-:Y:S01]  /*13130*/  ENDCOLLECTIVE ;  /* 0x000000000000791b */ /* 0x003fe20003800000 */
.L_x_13917:
[----:B------:R-:W-:-:S05]  /*13140*/  @!P1 LEA R2, P2, R18, R21, 0x1 ;  /* 0x0000001512029211 */ /* 0x000fca00078408ff */
[----:B------:R-:W-:Y:S02]  /*13150*/  @!P1 IMAD.X R3, RZ, RZ, R10, P2 ;  /* 0x000000ffff039224 */ /* 0x000fe400010e060a */
[----:B------:R-:W-:-:S03]  /*13160*/  VIADD R10, R4, 0x20 ;  /* 0x00000020040a7836 */ /* 0x000fc60000000000 */
[----:B------:R-:W-:Y:S01]  /*13170*/  @!PT LDS RZ, [RZ] ;  /* 0x00000000fffff984 */ /* 0x000fe20000000800 */
[----:B------:R-:W-:Y:S01]  /*13180*/  @!PT LDS RZ, [RZ] ;  /* 0x00000000fffff984 */ /* 0x000fe20000000800 */
[----:B------:R-:W-:Y:S01]  /*13190*/  @!PT LDS RZ, [RZ] ;  /* 0x00000000fffff984 */ /* 0x000fe20000000800 */
[----:B------:R0:W-:Y:S01]  /*131a0*/  @!P1 LDGSTS.E.BYPASS.LTC128B.128 [R25+0x8c00], desc[UR36][R2.64], !P0 ;  /* 0x08c0000002199fae */ /* 0x0001e2000c101d64 */
[----:B------:R-:W-:Y:S01]  /*131b0*/  IMAD.MOV.U32 R13, RZ, RZ, R7 ;  /* 0x000000ffff0d7224 */ /* 0x000fe200078e0007 */
[----:B------:R-:W-:Y:S01]  /*131c0*/  ISETP.GE.AND P1, PT, R10, R5, PT ;  /* 0x000000050a00720c */ /* 0x000fe20003f26270 */
[----:B------:R-:W-:Y:S02]  /*131d0*/  VIADD R10, R4, 0x30 ;  /* 0x00000030040a7836 */ /* 0x000fe40000000000 */
[----:B------:R-:W-:-:S10]  /*131e0*/  IMAD.MOV.U32 R9, RZ, RZ, R14 ;  /* 0x000000ffff097224 */ /* 0x000fd400078e000e */
[----:B0-----:R-:W-:Y:S05]  /*131f0*/  WARPSYNC.COLLECTIVE R15, `(.L_x_13918) ;  /* 0x000000000f087348 */ /* 0x001fea0003c00000 */
[----:B------:R1:W2:Y:S02]  /*13200*/  SHFL.IDX P6, R14, R13, R12, R11 ;  /* 0x0000000c0d0e7389 */ /* 0x0002a400000c000b */
[----:B012---:R-:W-:Y:S01]  /*13210*/  ENDCOLLECTIVE ;  /* 0x000000000000791b */ /* 0x007fe20003800000 */
.L_x_13918:
[----:B------:R-:W-:Y:S01]  /*13220*/  @!P1 LEA R20, R23, UR48, 0x1 ;  /* 0x0000003017149c11 */ /* 0x000fe2000f8e08ff */
[----:B------:R-:W-:Y:S02]  /*13230*/  IMAD.MOV.U32 R13, RZ, RZ, R8 ;  /* 0x000000ffff0d7224 */ /* 0x000fe400078e0008 */
[----:B------:R-:W-:Y:S01]  /*13240*/  IMAD.MOV.U32 R12, RZ, RZ, 0x3 ;  /* 0x00000003ff0c7424 */ /* 0x000fe200078e00ff */
[----:B------:R-:W-:-:S13]  /*13250*/  @!P1 LEA R2, P2, R18, R14, 0x1 ;  /* 0x0000000e12029211 */ /* 0x000fda00078408ff */
[----:B------:R-:W-:Y:S05]  /*13260*/  WARPSYNC.COLLECTIVE R15, `(.L_x_13919) ;  /* 0x000000000f087348 */ /* 0x000fea0003c00000 */
[----:B------:R0:W1:Y:S02]  /*13270*/  SHFL.IDX P6, R14, R13, R12, R11 ;  /* 0x0000000c0d0e7389 */ /* 0x00006400000c000b */
[----:B01----:R-:W-:Y:S01]  /*13280*/  ENDCOLLECTIVE ;  /* 0x000000000000791b */ /* 0x003fe20003800000 */
.L_x_13919:
[----:B------:R-:W-:-:S05]  /*13290*/  @!P1 IMAD.X R3, RZ, RZ, R9, P2 ;  /* 0x000000ffff039224 */ /* 0x000fca00010e0609 */
[----:B------:R-:W-:Y:S01]  /*132a0*/  @!PT LDS RZ, [RZ] ;  /* 0x00000000fffff984 */ /* 0x000fe20000000800 */
[----:B------:R-:W-:Y:S01]  /*132b0*/  @!PT LDS RZ, [RZ] ;  /* 0x00000000fffff984 */ /* 0x000fe20000000800 */
[----:B------:R-:W-:Y:S01]  /*132c0*/  @!PT LDS RZ, [RZ] ;  /* 0x00000000fffff984 */ /* 0x000fe20000000800 */
[----:B------:R0:W-:Y:S01]  /*132d0*/  @!P1 LDGSTS.E.BYPASS.LTC128B.128 [R20+0x9400], desc[UR36][R2.64], !P0 ;  /* 0x0940000002149fae */ /* 0x0001e2000c101d64 */
[----:B------:R-:W-:Y:S01]  /*132e0*/  ISETP.GE.AND P1, PT, R10, R5, PT ;  /* 0x000000050a00720c */ /* 0x000fe20003f26270 */
[----:B------:R-:W-:-:S12]  /*132f0*/  IMAD.MOV.U32 R13, RZ, RZ, R7 ;  /* 0x000000ffff0d7224 */ /* 0x000fd800078e0007 */
[----:B------:R-:W-:Y:S01]  /*13300*/  @!P1 LEA R25, R23, UR48, 0x1 ;  /* 0x0000003017199c11 */ /* 0x000fe2000f8e08ff */
[----:B0-----:R-:W-:-:S07]  /*13310*/  IMAD.MOV.U32 R10, RZ, RZ, R14 ;  /* 0x000000ffff0a7224 */ /* 0x001fce00078e000e */
[----:B------:R-:W-:Y:S05]  /*13320*/  WARPSYNC.COLLECTIVE R15, `(.L_x_13920) ;  /* 0x000000000f087348 */ /* 0x000fea0003c00000 */
[----:B------:R0:W1:Y:S02]  /*13330*/  SHFL.IDX P6, R14, R13, R12, R11 ;  /* 0x0000000c0d0e7389 */ /* 0x00006400000c000b */
[----:B01----:R-:W-:Y:S01]  /*13340*/  ENDCOLLECTIVE ;  /* 0x000000000000791b */ /* 0x003fe20003800000 */
.L_x_13920:
[----:B------:R-:W-:Y:S02]  /*13350*/  IMAD.MOV.U32 R13, RZ, RZ, R8 ;  /* 0x000000ffff0d7224 */ /* 0x000fe400078e0008 */
[----:B------:R-:W-:Y:S02]  /*13360*/  IMAD.MOV.U32 R12, RZ, RZ, 0x4 ;  /* 0x00000004ff0c7424 */ /* 0x000fe400078e00ff */
[----:B------:R-:W-:-:S07]  /*13370*/  IMAD.MOV.U32 R21, RZ, RZ, R14 ;  /* 0x000000ffff157224 */ /* 0x000fce00078e000e */
[----:B------:R-:W-:Y:S05]  /*13380*/  WARPSYNC.COLLECTIVE R15, `(.L_x_13921) ;  /* 0x000000000f087348 */ /* 0x000fea0003c00000 */
[----:B------:R0:W1:Y:S02]  /*13390*/  SHFL.IDX P6, R14, R13, R12, R11 ;  /* 0x0000000c0d0e7389 */ /* 0x00006400000c000b */
[----:B01----:R-:W-:Y:S01]  /*133a0*/  ENDCOLLECTIVE ;  /* 0x000000000000791b */ /* 0x003fe20003800000 */
.L_x_13921:
        /* <DEDUP_REMOVED lines=14> */
.L_x_13922:
[----:B------:R-:W-:Y:S01]  /*13490*/  @!P1 LEA R20, R23, UR48, 0x1 ;  /* 0x0000003017149c11 */ /* 0x000fe2000f8e08ff */
[----:B------:R-:W-:Y:S02]  /*134a0*/  IMAD.MOV.U32 R13, RZ, RZ, R8 ;  /* 0x000000ffff0d7224 */ /* 0x000fe400078e0008 */
[----:B------:R-:W-:Y:S01]  /*134b0*/  IMAD.MOV.U32 R12, RZ, RZ, 0x5 ;  /* 0x00000005ff0c7424 */ /* 0x000fe200078e00ff */
[----:B------:R-:W-:-:S13]  /*134c0*/  @!P1 LEA R2, P2, R18, R14, 0x1 ;  /* 0x0000000e12029211 */ /* 0x000fda00078408ff */
[----:B------:R-:W-:Y:S05]  /*134d0*/  WARPSYNC.COLLECTIVE R15, `(.L_x_13923) ;  /* 0x000000000f087348 */ /* 0x000fea0003c00000 */
[----:B------:R0:W1:Y:S02]  /*134e0*/  SHFL.IDX P6, R14, R13, R12, R11 ;  /* 0x0000000c0d0e7389 */ /* 0x00006400000c000b */
[----:B01----:R-:W-:Y:S01]  /*134f0*/  ENDCOLLECTIVE ;  /* 0x000000000000791b */ /* 0x003fe20003800000 */
.L_x_13923:
[----:B------:R-:W-:-:S05]  /*13500*/  @!P1 IMAD.X R3, RZ, RZ, R9, P2 ;  /* 0x000000ffff039224 */ /* 0x000fca00010e0609 */
[----:B------:R-:W-:Y:S01]  /*13510*/  @!PT LDS RZ, [RZ] ;  /* 0x00000000fffff984 */ /* 0x000fe20000000800 */
[----:B------:R-:W-:Y:S01]  /*13520*/  @!PT LDS RZ, [RZ] ;  /* 0x00000000fffff984 */ /* 0x000fe20000000800 */
[----:B------:R-:W-:Y:S01]  /*13530*/  @!PT LDS RZ, [RZ] ;  /* 0x00000000fffff984 */ /* 0x000fe20000000800 */
[----:B------:R0:W-:Y:S01]  /*13540*/  @!P1 LDGSTS.E.BYPASS.LTC128B.128 [R20+0xa400], desc[UR36][R2.64], !P0 ;  /* 0x0a40000002149fae */ /* 0x0001e2000c101d64 */
[----:B------:R-:W-:Y:S01]  /*13550*/  ISETP.GE.AND P1, PT, R10, R5, PT ;  /* 0x000000050a00720c */ /* 0x000fe20003f26270 */
[----:B------:R-:W-:Y:S02]  /*13560*/  IMAD.MOV.U32 R13, RZ, RZ, R7 ;  /* 0x000000ffff0d7224 */ /* 0x000fe400078e0007 */
[----:B------:R-:W-:-:S10]  /*13570*/  IMAD.MOV.U32 R10, RZ, RZ, R14 ;  /* 0x000000ffff0a7224 */ /* 0x000fd400078e000e */
[----:B0-----:R-:W-:Y:S05]  /*13580*/  WARPSYNC.COLLECTIVE R15, `(.L_x_13924) ;  /* 0x000000000f087348 */ /* 0x001fea0003c00000 */
[----:B------:R1:W2:Y:S02]  /*13590*/  SHFL.IDX P6, R14, R13, R12, R11 ;  /* 0x0000000c0d0e7389 */ /* 0x0002a400000c000b */
[----:B012---:R-:W-:Y:S01]  /*135a0*/  ENDCOLLECTIVE ;  /* 0x000000000000791b */ /* 0x007fe20003800000 */
.L_x_13924:
[----:B------:R-:W-:Y:S02]  /*135b0*/  IMAD.MOV.U32 R13, RZ, RZ, R8 ;  /* 0x000000ffff0d7224 */ /* 0x000fe400078e0008 */
[----:B------:R-:W-:Y:S02]  /*135c0*/  IMAD.MOV.U32 R12, RZ, RZ, 0x6 ;  /* 0x00000006ff0c7424 */ /* 0x000fe400078e00ff */
[----:B------:R-:W-:-:S07]  /*135d0*/  IMAD.MOV.U32 R21, RZ, RZ, R14 ;  /* 0x000000ffff157224 */ /* 0x000fce00078e000e */
[----:B------:R-:W-:Y:S05]  /*135e0*/  WARPSYNC.COLLECTIVE R15, `(.L_x_13925) ;  /* 0x000000000f087348 */ /* 0x000fea0003c00000 */
[----:B------:R0:W1:Y:S02]  /*135f0*/  SHFL.IDX P6, R14, R13, R12, R11 ;  /* 0x0000000c0d0e7389 */ /* 0x00006400000c000b */
[----:B01----:R-:W-:Y:S01]  /*13600*/  ENDCOLLECTIVE ;  /* 0x000000000000791b */ /* 0x003fe20003800000 */
.L_x_13925:
[----:B------:R-:W-:Y:S02]  /*13610*/  @!P1 LEA R2, P2, R18, R21, 0x1 ;  /* 0x0000001512029211 */ /* 0x000fe400078408ff */
[----:B------:R-:W-:-:S03]  /*13620*/  @!P1 LEA R21, R23, UR48, 0x1 ;  /* 0x0000003017159c11 */ /* 0x000fc6000f8e08ff */
        /* <DEDUP_REMOVED lines=12> */
.L_x_13926:
[----:B------:R-:W-:Y:S01]  /*136f0*/  @!P1 LEA R25, R23, UR48, 0x1 ;  /* 0x0000003017199c11 */ /* 0x000fe2000f8e08ff */
[----:B------:R-:W-:Y:S02]  /*13700*/  IMAD.MOV.U32 R13, RZ, RZ, R8 ;  /* 0x000000ffff0d7224 */ /* 0x000fe400078e0008 */
[----:B------:R-:W-:Y:S01]  /*13710*/  IMAD.MOV.U32 R12, RZ, RZ, 0x7 ;  /* 0x00000007ff0c7424 */ /* 0x000fe200078e00ff */
[----:B------:R-:W-:-:S13]  /*13720*/  @!P1 LEA R2, P2, R18, R14, 0x1 ;  /* 0x0000000e12029211 */ /* 0x000fda00078408ff */
[----:B------:R-:W-:Y:S05]  /*13730*/  WARPSYNC.COLLECTIVE R15, `(.L_x_13927) ;  /* 0x000000000f087348 */ /* 0x000fea0003c00000 */
[----:B------:R0:W1:Y:S02]  /*13740*/  SHFL.IDX P6, R14, R13, R12, R11 ;  /* 0x0000000c0d0e7389 */ /* 0x00006400000c000b */
[----:B01----:R-:W-:Y:S01]  /*13750*/  ENDCOLLECTIVE ;  /* 0x000000000000791b */ /* 0x003fe20003800000 */
.L_x_13927:
[----:B------:R-:W-:-:S05]  /*13760*/  @!P1 IMAD.X R3, RZ, RZ, R9, P2 ;  /* 0x000000ffff039224 */ /* 0x000fca00010e0609 */
[----:B------:R-:W-:Y:S01]  /*13770*/  @!PT LDS RZ, [RZ] ;  /* 0x00000000fffff984 */ /* 0x000fe20000000800 */
[----:B------:R-:W-:Y:S01]  /*13780*/  @!PT LDS RZ, [RZ] ;  /* 0x00000000fffff984 */ /* 0x000fe20000000800 */
[----:B------:R-:W-:Y:S01]  /*13790*/  @!PT LDS RZ, [RZ] ;  /* 0x00000000fffff984 */ /* 0x000fe20000000800 */
[----:B------:R0:W-:Y:S01]  /*137a0*/  @!P1 LDGSTS.E.BYPASS.LTC128B.128 [R25+0xb400], desc[UR36][R2.64], !P0 ;  /* 0x0b40000002199fae */ /* 0x0001e2000c101d64 */
[----:B------:R-:W-:Y:S02]  /*137b0*/  IMAD.MOV.U32 R13, RZ, RZ, R7 ;  /* 0x000000ffff0d7224 */ /* 0x000fe400078e0007 */
[----:B0-----:R-:W-:Y:S02]  /*137c0*/  VIADD R2, R4, 0x70 ;  /* 0x0000007004027836 */ /* 0x001fe40000000000 */
[----:B------:R-:W-:-:S03]  /*137d0*/  IMAD.MOV.U32 R8, RZ, RZ, R14 ;  /* 0x000000ffff087224 */ /* 0x000fc600078e000e */
[----:B------:R-:W-:-:S13]  /*137e0*/  ISETP.GE.AND P1, PT, R2, R5, PT ;  /* 0x000000050200720c */ /* 0x000fda0003f26270 */
[----:B------:R-:W-:Y:S05]  /*137f0*/  WARPSYNC.COLLECTIVE R15, `(.L_x_13928) ;  /* 0x000000000f087348 */ /* 0x000fea0003c00000 */
[----:B------:R0:W1:Y:S02]  /*13800*/  SHFL.IDX P6, R14, R13, R12, R11 ;  /* 0x0000000c0d0e7389 */ /* 0x00006400000c000b */
[----:B01----:R-:W-:Y:S01]  /*13810*/  ENDCOLLECTIVE ;  /* 0x000000000000791b */ /* 0x003fe20003800000 */
.L_x_13928:
[----:B------:R-:W-:Y:S01]  /*13820*/  @!P1 LEA R21, R23, UR48, 0x1 ;  /* 0x0000003017159c11 */ /* 0x000fe2000f8e08ff */
[----:B------:R-:W-:Y:S02]  /*13830*/  IMAD.MOV.U32 R13, RZ, RZ, R6 ;  /* 0x000000ffff0d7224 */ /* 0x000fe400078e0006 */
[----:B------:R-:W-:Y:S02]  /*13840*/  IMAD.MOV.U32 R12, RZ, RZ, RZ ;  /* 0x000000ffff0c7224 */ /* 0x000fe400078e00ff */
[----:B------:R-:W-:-:S07]  /*13850*/  IMAD.MOV.U32 R7, RZ, RZ, R14 ;  /* 0x000000ffff077224 */ /* 0x000fce00078e000e */
[----:B------:R-:W-:Y:S05]  /*13860*/  WARPSYNC.COLLECTIVE R15, `(.L_x_13929) ;  /* 0x000000000f087348 */ /* 0x000fea0003c00000 */
[----:B------:R0:W1:Y:S02]  /*13870*/  SHFL.IDX P6, R14, R13, R12, R11 ;  /* 0x0000000c0d0e7389 */ /* 0x00006400000c000b */
[----:B01----:R-:W-:Y:S01]  /*13880*/  ENDCOLLECTIVE ;  /* 0x000000000000791b */ /* 0x003fe20003800000 */
.L_x_13929:
        /* <DEDUP_REMOVED lines=14> */
.L_x_13930:
[----:B------:R-:W-:Y:S01]  /*13970*/  @!P1 LEA R25, R23, UR48, 0x1 ;  /* 0x0000003017199c11 */ /* 0x000fe2000f8e08ff */
[----:B------:R-:W-:Y:S02]  /*13980*/  IMAD.MOV.U32 R13, RZ, RZ, R6 ;  /* 0x000000ffff0d7224 */ /* 0x000fe400078e0006 */
[----:B------:R-:W-:Y:S01]  /*13990*/  IMAD.MOV.U32 R12, RZ, RZ, 0x1 ;  /* 0x00000001ff0c7424 */ /* 0x000fe200078e00ff */
[----:B------:R-:W-:-:S13]  /*139a0*/  @!P1 LEA R2, P2, R18, R14, 0x1 ;  /* 0x0000000e12029211 */ /* 0x000fda00078408ff */
[----:B------:R-:W-:Y:S05]  /*139b0*/  WARPSYNC.COLLECTIVE R15, `(.L_x_13931) ;  /* 0x000000000f087348 */ /* 0x000fea0003c00000 */
[----:B------:R0:W1:Y:S02]  /*139c0*/  SHFL.IDX P6, R14, R13, R12, R11 ;  /* 0x0000000c0d0e7389 */ /* 0x00006400000c000b */
[----:B01----:R-:W-:Y:S01]  /*139d0*/  ENDCOLLECTIVE ;  /* 0x000000000000791b */ /* 0x003fe20003800000 */
.L_x_13931:
        /* <DEDUP_REMOVED lines=11> */
.L_x_13932:
[----:B------:R-:W-:Y:S02]  /*13a90*/  IMAD.MOV.U32 R13, RZ, RZ, R6 ;  /* 0x000000ffff0d7224 */ /* 0x000fe400078e0006 */
[----:B------:R-:W-:Y:S02]  /*13aa0*/  IMAD.MOV.U32 R12, RZ, RZ, 0x2 ;  /* 0x00000002ff0c7424 */ /* 0x000fe400078e00ff */
[----:B------:R-:W-:-:S07]  /*13ab0*/  IMAD.MOV.U32 R9, RZ, RZ, R14 ;  /* 0x000000ffff097224 */ /* 0x000fce00078e000e */
[----:B------:R-:W-:Y:S05]  /*13ac0*/  WARPSYNC.COLLECTIVE R15, `(.L_x_13933) ;  /* 0x000000000f087348 */ /* 0x000fea0003c00000 */
[----:B------:R0:W1:Y:S02]  /*13ad0*/  SHFL.IDX P6, R14, R13, R12, R11 ;  /* 0x0000000c0d0e7389 */ /* 0x00006400000c000b */
[----:B01----:R-:W-:Y:S01]  /*13ae0*/  ENDCOLLECTIVE ;  /* 0x000000000000791b */ /* 0x003fe20003800000 */
.L_x_13933:
        /* <DEDUP_REMOVED lines=12> */
.L_x_13934:
[----:B------:R-:W-:-:S05]  /*13bb0*/  VIADD R2, R4, 0xa0 ;  /* 0x000000a004027836 */ /* 0x000fca0000000000 */
[----:B------:R-:W-:Y:S01]  /*13bc0*/  ISETP.GE.AND P1, PT, R2, R5, PT ;  /* 0x000000050200720c */ /* 0x000fe20003f26270 */
[----:B------:R-:W-:Y:S02]  /*13bd0*/  IMAD.MOV.U32 R13, RZ, RZ, R6 ;  /* 0x000000ffff0d7224 */ /* 0x000fe400078e0006 */
[----:B------:R-:W-:-:S10]  /*13be0*/  IMAD.MOV.U32 R12, RZ, RZ, 0x3 ;  /* 0x00000003ff0c7424 */ /* 0x000fd400078e00ff */
[----:B------:R-:W-:-:S13]  /*13bf0*/  @!P1 LEA R2, P2, R18, R14, 0x1 ;  /* 0x0000000e12029211 */ /* 0x000fda00078408ff */
[----:B------:R-:W-:Y:S05]  /*13c00*/  WARPSYNC.COLLECTIVE R15, `(.L_x_13935) ;  /* 0x000000000f087348 */ /* 0x000fea0003c00000 */
[----:B------:R0:W1:Y:S02]  /*13c10*/  SHFL.IDX P6, R14, R13, R12, R11 ;  /* 0x0000000c0d0e7389 */ /* 0x00006400000c000b */
[----:B01----:R-:W-:Y:S01]  /*13c20*/  ENDCOLLECTIVE ;  /* 0x000000000000791b */ /* 0x003fe20003800000 */
.L_x_13935:
        /* <DEDUP_REMOVED lines=11> */
.L_x_13936:
[----:B------:R-:W-:Y:S05]  /*13ce0*/  BRA `(.L_x_13937) ;  /* 0xffffffc800687947 */ /* 0x000fea000383ffff */
.L_x_13860:
[----:B0-----:R-:W-:-:S04]  /*13cf0*/  IMAD.U32 R3, RZ, RZ, UR48 ;  /* 0x00000030ff037e24 */ /* 0x001fc8000f8e00ff */
[----:B------:R0:W1:Y:S03]  /*13d00*/  SYNCS.PHASECHK.TRANS64.TRYWAIT P0, [R3+URZ+0x16820], R0 ;  /* 0x01682000030075a7 */ /* 0x000066000800017f */
[----:B-1----:R-:W-:Y:S05]  /*13d10*/  @!P0 NANOSLEEP.SYNCS 0x989680 ;  /* 0x009896800000895d */ /* 0x002fea0003900000 */
[----:B------:R-:W1:Y:S02]  /*13d20*/  @!P0 SYNCS.PHASECHK.TRANS64 P0, [R3+URZ+0x16820], R0 ;  /* 0x01682000030085a7 */ /* 0x000e64000800007f */
[----:B-1----:R-:W-:Y:S05]  /*13d30*/  @!P0 BRA `(.L_x_13860) ;  /* 0xfffffffc00ec8947 */ /* 0x002fea000383ffff */
[----:B------:R-:W-:Y:S05]  /*13d40*/  BRA `(.L_x_13938) ;  /* 0xffffffc800a07947 */ /* 0x000fea000383ffff */
.L_x_13864:
[----:B0-----:R0:W1:Y:S02]  /*13d50*/  SYNCS.PHASECHK.TRANS64.TRYWAIT P0, [R7+URZ+0x16840], R2 ;  /* 0x01684002070075a7 */ /* 0x001064000800017f */
[----:B-1----:R-:W-:Y:S05]  /*13d60*/  @!P0 NANOSLEEP.SYNCS 0x989680 ;  /* 0x009896800000895d */ /* 0x002fea0003900000 */
[----:B------:R-:W1:Y:S02]  /*13d70*/  @!P0 SYNCS.PHASECHK.TRANS64 P0, [R7+URZ+0x16840], R2 ;  /* 0x01684002070085a7 */ /* 0x000e64000800007f */
[----:B-1----:R-:W-:Y:S05]  /*13d80*/  @!P0 BRA `(.L_x_13864) ;  /* 0xfffffffc00f08947 */ /* 0x002fea000383ffff */
[----:B------:R-:W-:Y:S05]  /*13d90*/  BRA `(.L_x_13939) ;  /* 0xffffffcc00807947 */ /* 0x000fea000383ffff */
.L_x_13865:
        /* <DEDUP_REMOVED lines=8> */
.L_x_13941:
[----:B------:R-:W-:Y:S05]  /*13e20*/  BSYNC B1 ;  /* 0x0000000000017941 */ /* 0x000fea0003800000 */
.L_x_13940:
        /* <DEDUP_REMOVED lines=9> */
.L_x_13942:
[----:B------:R-:W-:Y:S02]  /*13ec0*/  IMAD.SHL.U32 R15, R18, 0x2, RZ ;  /* 0x00000002120f7824 */ /* 0x000fe400078e00ff */
[----:B------:R-:W-:Y:S02]  /*13ed0*/  IMAD.MOV.U32 R13, RZ, RZ, R20 ;  /* 0x000000ffff0d7224 */ /* 0x000fe400078e0014 */
        /* <DEDUP_REMOVED lines=8> */
.L_x_13943:
        /* <DEDUP_REMOVED lines=9> */
.L_x_13944:
        /* <DEDUP_REMOVED lines=10> */
.L_x_13945:
        /* <DEDUP_REMOVED lines=9> */
.L_x_13946:
        /* <DEDUP_REMOVED lines=10> */
.L_x_13947:
        /* <DEDUP_REMOVED lines=9> */
.L_x_13948:
        /* <DEDUP_REMOVED lines=10> */
.L_x_13949:
        /* <DEDUP_REMOVED lines=9> */
.L_x_13950:
        /* <DEDUP_REMOVED lines=10> */
.L_x_13951:
        /* <DEDUP_REMOVED lines=9> */
.L_x_13952:
        /* <DEDUP_REMOVED lines=10> */
.L_x_13953:
        /* <DEDUP_REMOVED lines=9> */
.L_x_13954:
        /* <DEDUP_REMOVED lines=10> */
.L_x_13955:
        /* <DEDUP_REMOVED lines=9> */
.L_x_13956:
[----:B------:R-:W-:Y:S05]  /*14710*/  BRA `(.L_x_13957) ;  /* 0xffffffc800307947 */ /* 0x000fea000383ffff */
.L_x_13870:
[----:B0-----:R0:W1:Y:S02]  /*14720*/  SYNCS.PHASECHK.TRANS64.TRYWAIT P0, [R7+URZ+0x16860], R2 ;  /* 0x01686002070075a7 */ /* 0x001064000800017f */
[----:B-1----:R-:W-:Y:S05]  /*14730*/  @!P0 NANOSLEEP.SYNCS 0x989680 ;  /* 0x009896800000895d */ /* 0x002fea0003900000 */
[----:B------:R-:W1:Y:S02]  /*14740*/  @!P0 SYNCS.PHASECHK.TRANS64 P0, [R7+URZ+0x16860], R2 ;  /* 0x01686002070085a7 */ /* 0x000e64000800007f */
[----:B-1----:R-:W-:Y:S05]  /*14750*/  @!P0 BRA `(.L_x_13870) ;  /* 0xfffffffc00f08947 */ /* 0x002fea000383ffff */
[----:B------:R-:W-:Y:S05]  /*14760*/  BRA `(.L_x_13958) ;  /* 0xffffffc800907947 */ /* 0x000fea000383ffff */
.L_x_13871:
        /* <DEDUP_REMOVED lines=8> */
.L_x_13960:
[----:B------:R-:W-:Y:S05]  /*147f0*/  BSYNC B1 ;  /* 0x0000000000017941 */ /* 0x000fea0003800000 */
.L_x_13959:
[----:B------:R-:W-:Y:S01]  /*14800*/  IMAD.MOV.U32 R13, RZ, RZ, R17 ;  /* 0x000000ffff0d7224 */ /* 0x000fe200078e0011 */
[----:B------:R-:W-:Y:S01]  /*14810*/  ISETP.LT.OR P2, PT, R4, 0x1, P1 ;  /* 0x000000010400780c */ /* 0x000fe20000f41670 */
        /* <DEDUP_REMOVED lines=8> */
.L_x_13961:
[----:B------:R-:W-:Y:S02]  /*148a0*/  IMAD.MOV.U32 R13, RZ, RZ, R19 ;  /* 0x000000ffff0d7224 */ /* 0x000fe400078e0013 */
[----:B------:R-:W-:Y:S01]  /*148b0*/  IMAD.MOV.U32 R12, RZ, RZ, 0x1 ;  /* 0x00000001ff0c7424 */ /* 0x000fe200078e00ff */
[----:B------:R-:W-:-:S13]  /*148c0*/  IADD3 R2, P0, R14, R20, RZ ;  /* 0x000000140e027210 */ /* 0x000fda0007f1e0ff */
[----:B------:R-:W-:Y:S05]  /*148d0*/  WARPSYNC.COLLECTIVE R15, `(.L_x_13962) ;  /* 0x000000000f087348 */ /* 0x000fea0003c00000 */
[----:B------:R0:W1:Y:S02]  /*148e0*/  SHFL.IDX P6, R14, R13, R12, R11 ;  /* 0x0000000c0d0e7389 */ /* 0x00006400000c000b */
[----:B01----:R-:W-:Y:S01]  /*148f0*/  ENDCOLLECTIVE ;  /* 0x000000000000791b */ /* 0x003fe20003800000 */
.L_x_13962:
        /* <DEDUP_REMOVED lines=11> */
.L_x_13963:
[----:B------:R-:W-:Y:S02]  /*149b0*/  IMAD.MOV.U32 R13, RZ, RZ, R19 ;  /* 0x000000ffff0d7224 */ /* 0x000fe400078e0013 */
[----:B------:R-:W-:Y:S02]  /*149c0*/  IMAD.MOV.U32 R12, RZ, RZ, 0x2 ;  /* 0x00000002ff0c7424 */ /* 0x000fe400078e00ff */
[----:B------:R-:W-:-:S05]  /*149d0*/  IMAD.MOV.U32 R11, RZ, RZ, R14 ;  /* 0x000000ffff0b7224 */ /* 0x000fca00078e000e */
[----:B------:R-:W-:Y:S01]  /*149e0*/  IADD3 R2, P0, R11, R20, RZ ;  /* 0x000000140b027210 */ /* 0x000fe20007f1e0ff */
[----:B------:R-:W-:-:S04]  /*149f0*/  IMAD.MOV.U32 R11, RZ, RZ, 0x181f ;  /* 0x0000181fff0b7424 */ /* 0x000fc800078e00ff */
[----:B------:R-:W-:-:S08]  /*14a00*/  IMAD.X R3, RZ, RZ, R9, P0 ;  /* 0x000000ffff037224 */ /* 0x000fd000000e0609 */
[----:B------:R-:W-:Y:S05]  /*14a10*/  WARPSYNC.COLLECTIVE R15, `(.L_x_13964) ;  /* 0x000000000f087348 */ /* 0x000fea0003c00000 */
[----:B------:R0:W1:Y:S02]  /*14a20*/  SHFL.IDX P6, R14, R13, R12, R11 ;  /* 0x0000000c0d0e7389 */ /* 0x00006400000c000b */
[----:B01----:R-:W-:Y:S01]  /*14a30*/  ENDCOLLECTIVE ;  /* 0x000000000000791b */ /* 0x003fe20003800000 */
.L_x_13964:
        /* <DEDUP_REMOVED lines=10> */
.L_x_13965:
        /* <DEDUP_REMOVED lines=8> */
.L_x_13966:
        /* <DEDUP_REMOVED lines=10> */
.L_x_13967:
        /* <DEDUP_REMOVED lines=9> */
.L_x_13968:
        /* <DEDUP_REMOVED lines=10> */
.L_x_13969:
        /* <DEDUP_REMOVED lines=8> */
.L_x_13970:
        /* <DEDUP_REMOVED lines=10> */
.L_x_13971:
        /* <DEDUP_REMOVED lines=9> */
.L_x_13972:
        /* <DEDUP_REMOVED lines=10> */
.L_x_13973:
        /* <DEDUP_REMOVED lines=8> */
.L_x_13974:
        /* <DEDUP_REMOVED lines=9> */
.L_x_13975:
[----:B------:R-:W-:Y:S05]  /*15090*/  BRA `(.L_x_13976) ;  /* 0xffffffc4000c7947 */ /* 0x000fea000383ffff */
.L_x_13877:
[----:B0-----:R0:W1:Y:S02]  /*150a0*/  SYNCS.PHASECHK.TRANS64.TRYWAIT P0, [R0+URZ+0x16860], R3 ;  /* 0x01686003000075a7 */ /* 0x001064000800017f */
[----:B-1----:R-:W-:Y:S05]  /*150b0*/  @!P0 NANOSLEEP.SYNCS 0x989680 ;  /* 0x009896800000895d */ /* 0x002fea0003900000 */
[----:B------:R-:W1:Y:S02]  /*150c0*/  @!P0 SYNCS.PHASECHK.TRANS64 P0, [R0+URZ+0x16860], R3 ;  /* 0x01686003000085a7 */ /* 0x000e64000800007f */
[----:B-1----:R-:W-:Y:S05]  /*150d0*/  @!P0 BRA `(.L_x_13877) ;  /* 0xfffffffc00f08947 */ /* 0x002fea000383ffff */
[----:B------:R-:W-:Y:S05]  /*150e0*/  BRA `(.L_x_13977) ;  /* 0xffffffc800087947 */ /* 0x000fea000383ffff */
.L_x_13878:
        /* <DEDUP_REMOVED lines=8> */
.L_x_13979:
[----:B------:R-:W-:Y:S05]  /*15170*/  BSYNC B0 ;  /* 0x0000000000007941 */ /* 0x000fea0003800000 */
.L_x_13978:
        /* <DEDUP_REMOVED lines=9> */
.L_x_13980:
[----:B------:R-:W-:Y:S02]  /*15210*/  ULDC UR4, c[0x0][0x2f4] ;  /* 0x0000bd0000047ab9 */ /* 0x000fe40000000800 */
[C---:B------:R-:W-:Y:S01]  /*15220*/  ISETP.GE.AND P0, PT, R18.reuse, UR4, PT ;  /* 0x0000000412007c0c */ /* 0x040fe2000bf06270 */
[----:B------:R-:W-:-:S03]  /*15230*/  IMAD.SHL.U32 R18, R18, 0x2, RZ ;  /* 0x0000000212127824 */ /* 0x000fc600078e00ff */
[----:B------:R-:W-:Y:S01]  /*15240*/  ISETP.LT.OR P2, PT, R5, 0x1, P0 ;  /* 0x000000010500780c */ /* 0x000fe20000741670 */
[----:B------:R-:W-:Y:S02]  /*15250*/  IMAD.MOV.U32 R13, RZ, RZ, R19 ;  /* 0x000000ffff0d7224 */ /* 0x000fe400078e0013 */
[----:B------:R-:W-:Y:S01]  /*15260*/  IMAD.MOV.U32 R12, RZ, RZ, 0x1 ;  /* 0x00000001ff0c7424 */ /* 0x000fe200078e00ff */
[----:B------:R-:W-:-:S13]  /*15270*/  IADD3 R2, P1, R14, R18, RZ ;  /* 0x000000120e027210 */ /* 0x000fda0007f3e0ff */
[----:B------:R-:W-:Y:S05]  /*15280*/  WARPSYNC.COLLECTIVE R15, `(.L_x_13981) ;  /* 0x000000000f087348 */ /* 0x000fea0003c00000 */
[----:B------:R0:W1:Y:S02]  /*15290*/  SHFL.IDX P6, R14, R13, R12, R11 ;  /* 0x0000000c0d0e7389 */ /* 0x00006400000c000b */
[----:B01----:R-:W-:Y:S01]  /*152a0*/  ENDCOLLECTIVE ;  /* 0x000000000000791b */ /* 0x003fe20003800000 */
.L_x_13981:
        /* <DEDUP_REMOVED lines=11> */
.L_x_13982:
[----:B------:R-:W-:Y:S02]  /*15360*/  IMAD.MOV.U32 R13, RZ, RZ, R19 ;  /* 0x000000ffff0d7224 */ /* 0x000fe400078e0013 */
[----:B------:R-:W-:Y:S02]  /*15370*/  IMAD.MOV.U32 R12, RZ, RZ, 0x2 ;  /* 0x00000002ff0c7424 */ /* 0x000fe400078e00ff */
[----:B------:R-:W-:-:S07]  /*15380*/  IMAD.MOV.U32 R9, RZ, RZ, R14 ;  /* 0x000000ffff097224 */ /* 0x000fce00078e000e */
[----:B------:R-:W-:Y:S05]  /*15390*/  WARPSYNC.COLLECTIVE R15, `(.L_x_13983) ;  /* 0x000000000f087348 */ /* 0x000fea0003c00000 */
[----:B------:R0:W1:Y:S02]  /*153a0*/  SHFL.IDX P6, R14, R13, R12, R11 ;  /* 0x0000000c0d0e7389 */ /* 0x00006400000c000b */
[----:B01----:R-:W-:Y:S01]  /*153b0*/  ENDCOLLECTIVE ;  /* 0x000000000000791b */ /* 0x003fe20003800000 */
.L_x_13983:
        /* <DEDUP_REMOVED lines=12> */
.L_x_13984:
[----:B------:R-:W-:Y:S02]  /*15480*/  IMAD.MOV.U32 R13, RZ, RZ, R19 ;  /* 0x000000ffff0d7224 */ /* 0x000fe400078e0013 */
[----:B------:R-:W-:Y:S02]  /*15490*/  IMAD.MOV.U32 R12, RZ, RZ, 0x3 ;  /* 0x00000003ff0c7424 */ /* 0x000fe400078e00ff */
[----:B------:R-:W-:-:S07]  /*154a0*/  IMAD.MOV.U32 R23, RZ, RZ, R14 ;  /* 0x000000ffff177224 */ /* 0x000fce00078e000e */
[----:B------:R-:W-:Y:S05]  /*154b0*/  WARPSYNC.COLLECTIVE R15, `(.L_x_13985) ;  /* 0x000000000f087348 */ /* 0x000fea0003c00000 */
[----:B------:R0:W1:Y:S02]  /*154c0*/  SHFL.IDX P6, R14, R13, R12, R11 ;  /* 0x0000000c0d0e7389 */ /* 0x00006400000c000b */
[----:B01----:R-:W-:Y:S01]  /*154d0*/  ENDCOLLECTIVE ;  /* 0x000000000000791b */ /* 0x003fe20003800000 */
.L_x_13985:
        /* <DEDUP_REMOVED lines=12> */
.L_x_13986:
[----:B------:R-:W-:Y:S02]  /*155a0*/  IMAD.MOV.U32 R13, RZ, RZ, R19 ;  /* 0x000000ffff0d7224 */ /* 0x000fe400078e0013 */
[----:B------:R-:W-:Y:S01]  /*155b0*/  IMAD.MOV.U32 R12, RZ, RZ, 0x4 ;  /* 0x00000004ff0c7424 */ /* 0x000fe200078e00ff */
[----:B------:R-:W-:-:S13]  /*155c0*/  IADD3 R2, P1, R14, R18, RZ ;  /* 0x000000120e027210 */ /* 0x000fda0007f3e0ff */
[----:B------:R-:W-:Y:S05]  /*155d0*/  WARPSYNC.COLLECTIVE R15, `(.L_x_13987) ;  /* 0x000000000f087348 */ /* 0x000fea0003c00000 */
[----:B------:R0:W1:Y:S02]  /*155e0*/  SHFL.IDX P6, R14, R13, R12, R11 ;  /* 0x0000000c0d0e7389 */ /* 0x00006400000c000b */
[----:B01----:R-:W-:Y:S01]  /*155f0*/  ENDCOLLECTIVE ;  /* 0x000000000000791b */ /* 0x003fe20003800000 */
.L_x_13987:
[----:B------:R-:W-:Y:S02]  /*15600*/  IMAD.X R3, RZ, RZ, R10, P1 ;  /* 0x000000ffff037224 */ /* 0x000fe400008e060a */
[----:B------:R-:W-:-:S03]  /*15610*/  IMAD.MOV.U32 R10, RZ, RZ, RZ ;  /* 0x000000ffff0a7224 */ /* 0x000fc600078e00ff */
        /* <DEDUP_REMOVED lines=10> */
.L_x_13988:
[----:B------:R-:W-:Y:S02]  /*156c0*/  IMAD.MOV.U32 R13, RZ, RZ, R19 ;  /* 0x000000ffff0d7224 */ /* 0x000fe400078e0013 */
[----:B------:R-:W-:Y:S02]  /*156d0*/  IMAD.MOV.U32 R12, RZ, RZ, 0x5 ;  /* 0x00000005ff0c7424 */ /* 0x000fe400078e00ff */
[----:B------:R-:W-:-:S07]  /*156e0*/  IMAD.MOV.U32 R23, RZ, RZ, R14 ;  /* 0x000000ffff177224 */ /* 0x000fce00078e000e */
[----:B------:R-:W-:Y:S05]  /*156f0*/  WARPSYNC.COLLECTIVE R15, `(.L_x_13989) ;  /* 0x000000000f087348 */ /* 0x000fea0003c00000 */
[----:B------:R0:W1:Y:S02]  /*15700*/  SHFL.IDX P6, R14, R13, R12, R11 ;  /* 0x0000000c0d0e7389 */ /* 0x00006400000c000b */
[----:B01----:R-:W-:Y:S01]  /*15710*/  ENDCOLLECTIVE ;  /* 0x000000000000791b */ /* 0x003fe20003800000 */
.L_x_13989:
        /* <DEDUP_REMOVED lines=12> */
.L_x_13990:
[----:B------:R-:W-:Y:S02]  /*157e0*/  IMAD.MOV.U32 R13, RZ, RZ, R19 ;  /* 0x000000ffff0d7224 */ /* 0x000fe400078e0013 */
[----:B------:R-:W-:Y:S02]  /*157f0*/  IMAD.MOV.U32 R12, RZ, RZ, 0x6 ;  /* 0x00000006ff0c7424 */ /* 0x000fe400078e00ff */
[----:B------:R-:W-:-:S07]  /*15800*/  IMAD.MOV.U32 R27, RZ, RZ, R14 ;  /* 0x000000ffff1b7224 */ /* 0x000fce00078e000e */
[----:B------:R-:W-:Y:S05]  /*15810*/  WARPSYNC.COLLECTIVE R15, `(.L_x_13991) ;  /* 0x000000000f087348 */ /* 0x000fea0003c00000 */
[----:B------:R0:W1:Y:S02]  /*15820*/  SHFL.IDX P6, R14, R13, R12, R11 ;  /* 0x0000000c0d0e7389 */ /* 0x00006400000c000b */
[----:B01----:R-:W-:Y:S01]  /*15830*/  ENDCOLLECTIVE ;  /* 0x000000000000791b */ /* 0x003fe20003800000 */
.L_x_13991:
        /* <DEDUP_REMOVED lines=12> */
.L_x_13992:
[----:B------:R-:W-:Y:S02]  /*15900*/  IMAD.MOV.U32 R13, RZ, RZ, R19 ;  /* 0x000000ffff0d7224 */ /* 0x000fe400078e0013 */
[----:B------:R-:W-:Y:S02]  /*15910*/  IMAD.MOV.U32 R12, RZ, RZ, 0x7 ;  /* 0x00000007ff0c7424 */ /* 0x000fe400078e00ff */
[----:B------:R-:W-:-:S07]  /*15920*/  IMAD.MOV.U32 R29, RZ, RZ, R14 ;  /* 0x000000ffff1d7224 */ /* 0x000fce00078e000e */
[----:B------:R-:W-:Y:S05]  /*15930*/  WARPSYNC.COLLECTIVE R15, `(.L_x_13993) ;  /* 0x000000000f087348 */ /* 0x000fea0003c00000 */
[----:B------:R0:W1:Y:S02]  /*15940*/  SHFL.IDX P6, R14, R13, R12, R11 ;  /* 0x0000000c0d0e7389 */ /* 0x00006400000c000b */
[----:B01----:R-:W-:Y:S01]  /*15950*/  ENDCOLLECTIVE ;  /* 0x000000000000791b */ /* 0x003fe20003800000 */
.L_x_13993:
        /* <DEDUP_REMOVED lines=11> */
.L_x_13994:
[----:B------:R-:W-:Y:S05]  /*15a10*/  BRA `(.L_x_13995) ;  /* 0xffffffc0008c7947 */ /* 0x000fea000383ffff */
.L_x_13881:
[----:B0-----:R0:W1:Y:S02]  /*15a20*/  SYNCS.PHASECHK.TRANS64.TRYWAIT P0, [R7+URZ+0x16820], R10 ;  /* 0x0168200a070075a7 */ /* 0x001064000800017f */
[----:B-1----:R-:W-:Y:S05]  /*15a30*/  @!P0 NANOSLEEP.SYNCS 0x989680 ;  /* 0x009896800000895d */ /* 0x002fea0003900000 */
[----:B------:R-:W1:Y:S02]  /*15a40*/  @!P0 SYNCS.PHASECHK.TRANS64 P0, [R7+URZ+0x16820], R10 ;  /* 0x0168200a070085a7 */ /* 0x000e64000800007f */
[----:B-1----:R-:W-:Y:S05]  /*15a50*/  @!P0 BRA `(.L_x_13881) ;  /* 0xfffffffc00f08947 */ /* 0x002fea000383ffff */
[----:B------:R-:W-:Y:S05]  /*15a60*/  BRA `(.L_x_13996) ;  /* 0xffffffc000fc7947 */ /* 0x000fea000383ffff */
.L_x_13882:
        /* <DEDUP_REMOVED lines=11> */
.L_x_13998:
[----:B------:R-:W-:Y:S05]  /*15b20*/  BSYNC B0 ;  /* 0x0000000000007941 */ /* 0x000fea0003800000 */
.L_x_13997:
[----:B------:R-:W-:Y:S05]  /*15b30*/  BRA `(.L_x_13999) ;  /* 0xffffffc000e07947 */ /* 0x000fea000383ffff */
.L_x_13883:
[----:B------:R-:W-:Y:S01]  /*15b40*/  BSSY B0, `(.L_x_14000) ;  /* 0x0000006000007945 */ /* 0x000fe20003800000 */
[----:B------:R-:W-:-:S07]  /*15b50*/  IMAD.MOV.U32 R15, RZ, RZ, -0x1 ;  /* 0xffffffffff0f7424 */ /* 0x000fce00078e00ff */
[----:B01---5:R-:W-:Y:S05]  /*15b60*/  WARPSYNC.COLLECTIVE R15, `(.L_x_14001) ;  /* 0x000000000f0c7348 */ /* 0x023fea0003c00000 */
[----:B------:R-:W-:Y:S02]  /*15b70*/  ELECT P6, UR62, PT ;  /* 0x00000000003e782f */ /* 0x000fe400038c0000 */
[----:B------:R-:W-:Y:S01]  /*15b80*/  MOV R14, UR62 ;  /* 0x0000003e000e7c02 */ /* 0x000fe20008000f00 */
[----:B01---5:R-:W-:Y:S10]  /*15b90*/  ENDCOLLECTIVE ;  /* 0x000000000000791b */ /* 0x023ff40003800000 */
.L_x_14001:
[----:B------:R-:W-:Y:S05]  /*15ba0*/  BSYNC B0 ;  /* 0x0000000000007941 */ /* 0x000fea0003800000 */
.L_x_14000:
[----:B------:R-:W-:Y:S05]  /*15bb0*/  BRA `(.L_x_14002) ;  /* 0xffffffc000d47947 */ /* 0x000fea000383ffff */
.L_x_13885:
[----:B-1----:R1:W2:Y:S02]  /*15bc0*/  SYNCS.PHASECHK.TRANS64.TRYWAIT P1, [R5+URZ+0x16840], R4 ;  /* 0x01684004050075a7 */ /* 0x0022a4000802017f */
[----:B--2---:R-:W-:Y:S05]  /*15bd0*/  @!P1 NANOSLEEP.SYNCS 0x989680 ;  /* 0x009896800000995d */ /* 0x004fea0003900000 */
[----:B------:R-:W2:Y:S02]  /*15be0*/  @!P1 SYNCS.PHASECHK.TRANS64 P1, [R5+URZ+0x16840], R4 ;  /* 0x01684004050095a7 */ /* 0x000ea4000802007f */
[----:B--2---:R-:W-:Y:S05]  /*15bf0*/  @!P1 BRA `(.L_x_13885) ;  /* 0xfffffffc00f09947 */ /* 0x004fea000383ffff */
[----:B------:R-:W-:Y:S05]  /*15c00*/  BRA `(.L_x_14003) ;  /* 0xffffffc000f47947 */ /* 0x000fea000383ffff */
.L_x_13887:
[----:B--2---:R2:W3:Y:S02]  /*15c10*/  SYNCS.PHASECHK.TRANS64.TRYWAIT P1, [R3+URZ+0x16840], R0 ;  /* 0x01684000030075a7 */ /* 0x0044e4000802017f */
[----:B---3--:R-:W-:Y:S05]  /*15c20*/  @!P1 NANOSLEEP.SYNCS 0x989680 ;  /* 0x009896800000995d */ /* 0x008fea0003900000 */
[----:B------:R-:W3:Y:S02]  /*15c30*/  @!P1 SYNCS.PHASECHK.TRANS64 P1, [R3+URZ+0x16840], R0 ;  /* 0x01684000030095a7 */ /* 0x000ee4000802007f */
[----:B---3--:R-:W-:Y:S05]  /*15c40*/  @!P1 BRA `(.L_x_13887) ;  /* 0xfffffffc00f09947 */ /* 0x008fea000383ffff */
[----:B------:R-:W-:Y:S05]  /*15c50*/  BRA `(.L_x_14004) ;  /* 0xffffffc400007947 */ /* 0x000fea000383ffff */
.L_x_13889:
[----:B---3--:R3:W4:Y:S02]  /*15c60*/  SYNCS.PHASECHK.TRANS64.TRYWAIT P1, [R5+URZ+0x16860], R4 ;  /* 0x01686004050075a7 */ /* 0x008724000802017f */
[----:B----4-:R-:W-:Y:S05]  /*15c70*/  @!P1 NANOSLEEP.SYNCS 0x989680 ;  /* 0x009896800000995d */ /* 0x010fea0003900000 */
[----:B------:R-:W4:Y:S02]  /*15c80*/  @!P1 SYNCS.PHASECHK.TRANS64 P1, [R5+URZ+0x16860], R4 ;  /* 0x01686004050095a7 */ /* 0x000f24000802007f */
[----:B----4-:R-:W-:Y:S05]  /*15c90*/  @!P1 BRA `(.L_x_13889) ;  /* 0xfffffffc00f09947 */ /* 0x010fea000383ffff */
[----:B------:R-:W-:Y:S05]  /*15ca0*/  BRA `(.L_x_14005) ;  /* 0xffffffc000fc7947 */ /* 0x000fea000383ffff */
.L_x_14006:
        /* <DEDUP_REMOVED lines=13> */
.L_x_15995:


//--------------------- .text._ZN7cutlass13device_kernelIN5flash11enable_sm90INS1_16FlashAttnFwdSm90INS1_25CollectiveMainloopFwdSm90ILi2EN4cute5tupleIJNS5_1CILi1EEES8_S8_EEENS6_IJNS7_ILi192EEENS7_ILi128EEENS7_ILi64EEEEEELi64ENS_10bfloat16_tEfNS_4arch4Sm90ELb0ELb1ELb0ELb1ELb1ELb0ELb0ELb1ELb1ELb1ELb1ELb0EEENS1_21CollectiveEpilogueFwdINS6_IJSA_SC_SB_EEES9_SE_SG_Li384ELb1ELb1ELb1ELb0EEENS1_36VarlenDynamicPersistentTileSchedulerILi192ELi128ELi384ELi128ELb1ELb1ELb1ELb1ELb0ELb1EEEEEEEEEvNT_6ParamsE --------------------------
	.section	.text._ZN7cutlass13device_kernelIN5flash11enable_sm90INS1_16FlashAttnFwdSm90INS1_25CollectiveMainloopFwdSm90ILi2EN4cute5tupleIJNS5_1CILi1EEES8_S8_EEENS6_IJNS7_ILi192EEENS7_ILi128EEENS7_ILi64EEEEEELi64ENS_10bfloat16_tEfNS_4arch4Sm90ELb0ELb1ELb0ELb1ELb1ELb0ELb0ELb1ELb1ELb1ELb1ELb0EEENS1_21CollectiveEpilogueFwdINS6_IJSA_SC_SB_EEES9_SE_SG_Li384ELb1ELb1ELb1ELb0EEENS1_36VarlenDynamicPersistentTileSchedulerILi192ELi128ELi384ELi128ELb1ELb1ELb1ELb1ELb0ELb1EEEEEEEEEvNT_6ParamsE,"ax",@progbits
	.align	128
.text._ZN7cutlass13device_kernelIN5flash11enable_sm90INS1_16FlashAttnFwdSm90INS1_25CollectiveMainloopFwdSm90ILi2EN4cute5tupleIJNS5_1CILi1EEES8_S8_EEENS6_IJNS7_ILi192EEENS7_ILi128EEENS7_ILi64EEEEEELi64ENS_10bfloat16_tEfNS_4arch4Sm90ELb0ELb1ELb0ELb1ELb1ELb0ELb0ELb1ELb1ELb1ELb1ELb0EEENS1_21CollectiveEpilogueFwdINS6_IJSA_SC_SB_EEES9_SE_SG_Li384ELb1ELb1ELb1ELb0EEENS1_36VarlenDynamicPersistentTileSchedulerILi192ELi128ELi384ELi128ELb1ELb1ELb1ELb1ELb0ELb1EEEEEEEEEvNT_6ParamsE:
        .type           _ZN7cutlass13device_kernelIN5flash11enable_sm90INS1_16FlashAttnFwdSm90INS1_25CollectiveMainloopFwdSm90ILi2EN4cute5tupleIJNS5_1CILi1EEES8_S8_EEENS6_IJNS7_ILi192EEENS7_ILi128EEENS7_ILi64EEEEEELi64ENS_10bfloat16_tEfNS_4arch4Sm90ELb0ELb1ELb0ELb1ELb1ELb0ELb0ELb1ELb1ELb1ELb1ELb0EEENS1_21CollectiveEpilogueFwdINS6_IJSA_SC_SB_EEES9_SE_SG_Li384ELb1ELb1ELb1ELb0EEENS1_36VarlenDynamicPersistentTileSchedulerILi192ELi128ELi384ELi128ELb1ELb1ELb1ELb1ELb0ELb1EEEEEEEEEvNT_6ParamsE,@function
        .size           _ZN7cutlass13device_kernelIN5flash11enable_sm90INS1_16FlashAttnFwdSm90INS1_25CollectiveMainloopFwdSm90ILi2EN4cute5tupleIJNS5_1CILi1EEES8_S8_EEENS6_IJNS7_ILi192EEENS7_ILi128EEENS7_ILi64EEEEEELi64ENS_10bfloat16_tEfNS_4arch4Sm90ELb0ELb1ELb0ELb1ELb1ELb0ELb0ELb1ELb1ELb1ELb1ELb0EEENS1_21CollectiveEpilogueFwdINS6_IJSA_SC_SB_EEES9_SE_SG_Li384ELb1ELb1ELb1ELb0EEENS1_36VarlenDynamicPersistentTileSchedulerILi192ELi128ELi384ELi128ELb1ELb1ELb1ELb1ELb0ELb1EEEEEEEEEvNT_6ParamsE,(.L_x_15996 - _ZN7cutlass13device_kernelIN5flash11enable_sm90INS1_16FlashAttnFwdSm90INS1_25CollectiveMainloopFwdSm90ILi2EN4cute5tupleIJNS5_1CILi1EEES8_S8_EEENS6_IJNS7_ILi192EEENS7_ILi128EEENS7_ILi64EEEEEELi64ENS_10bfloat16_tEfNS_4arch4Sm90ELb0ELb1ELb0ELb1ELb1ELb0ELb0ELb1ELb1ELb1ELb1ELb0EEENS1_21CollectiveEpilogueFwdINS6_IJSA_SC_SB_EEES9_SE_SG_Li384ELb1ELb1ELb1ELb0EEENS1_36VarlenDynamicPersistentTileSchedulerILi192ELi128ELi384ELi128ELb1ELb1ELb1ELb1ELb0ELb1EEEEEEEEEvNT_6ParamsE)
        .other          _ZN7cutlass13device_kernelIN5flash11enable_sm90INS1_16FlashAttnFwdSm90INS1_25CollectiveMainloopFwdSm90ILi2EN4cute5tupleIJNS5_1CILi1EEES8_S8_EEENS6_IJNS7_ILi192EEENS7_ILi128EEENS7_ILi64EEEEEELi64ENS_10bfloat16_tEfNS_4arch4Sm90ELb0ELb1ELb0ELb1ELb1ELb0ELb0ELb1ELb1ELb1ELb1ELb0EEENS1_21CollectiveEpilogueFwdINS6_IJSA_SC_SB_EEES9_SE_SG_Li384ELb1ELb1ELb1ELb0EEENS1_36VarlenDynamicPersistentTileSchedulerILi192ELi128ELi384ELi128ELb1ELb1ELb1ELb1ELb0ELb1EEEEEEEEEvNT_6ParamsE,@"STO_CUDA_ENTRY STV_DEFAULT"
_ZN7cutlass13device_kernelIN5flash11enable_sm90INS1_16FlashAttnFwdSm90INS1_25CollectiveMainloopFwdSm90ILi2EN4cute5tupleIJNS5_1CILi1EEES8_S8_EEENS6_IJNS7_ILi192EEENS7_ILi128EEENS7_ILi64EEEEEELi64ENS_10bfloat16_tEfNS_4arch4Sm90ELb0ELb1ELb0ELb1ELb1ELb0ELb0ELb1ELb1ELb1ELb1ELb0EEENS1_21CollectiveEpilogueFwdINS6_IJSA_SC_SB_EEES9_SE_SG_Li384ELb1ELb1ELb1ELb0EEENS1_36VarlenDynamicPersistentTileSchedulerILi192ELi128ELi384ELi128ELb1ELb1ELb1ELb1ELb0ELb1EEEEEEEEEvNT_6ParamsE:
        /* <DEDUP_REMOVED lines=45> */
.L_x_14007:
        /* <DEDUP_REMOVED lines=22> */
.L_x_14008:
        /* <DEDUP_REMOVED lines=18> */
.L_x_14009:
        /* <DEDUP_REMOVED lines=22> */
.L_x_14010:
        /* <DEDUP_REMOVED lines=23> */
.L_x_14011:
        /* <DEDUP_REMOVED lines=8> */
.L_x_14013:
        /* <DEDUP_REMOVED lines=25> */
[----:B------:R-:W-:Y:S01]  /*0a30*/  R2UR UR7, R11 ;  /* 0x000000000b0772ca */ /* 0x000fe200000e0000 */
[----:B------:R-:W-:Y:S01]  /*0a40*/  UMOV UR48, URZ ;  /* 0x0000003f00307c82 */ /* 0x000fe20008000000 */
[CC--:B------:R-:W-:Y:S02]  /*0a50*/  LEA.HI R2, R0.reuse, R13.reuse, RZ, 0x7 ;  /* 0x0000000d00027211 */ /* 0x0c0fe400078f38ff */
[----:B------:R-:W-:-:S02]  /*0a60*/  LEA.HI R4, R0, R13, RZ, 0x5 ;  /* 0x0000000d00047211 */ /* 0x000fc400078f28ff */
[----:B------:R-:W-:Y:S02]  /*0a70*/  LEA.HI R3, R0, R13, RZ, 0x4 ;  /* 0x0000000d00037211 */ /* 0x000fe400078f20ff */
[----:B------:R-:W-:Y:S01]  /*0a80*/  LOP3.LUT R6, R2, 0xffffff80, RZ, 0xc0, !PT ;  /* 0xffffff8002067812 */ /* 0x000fe200078ec0ff */
[----:B------:R-:W-:Y:S01]  /*0a90*/  IMAD.SHL.U32 R5, R4, 0x20, RZ ;  /* 0x0000002004057824 */ /* 0x000fe200078e00ff */
[----:B------:R-:W-:Y:S02]  /*0aa0*/  LOP3.LUT R4, R3, 0x3fffff0, RZ, 0xc0, !PT ;  /* 0x03fffff003047812 */ /* 0x000fe400078ec0ff */
[----:B------:R-:W-:Y:S01]  /*0ab0*/  SHF.R.S32.HI R14, RZ, 0x7, R2 ;  /* 0x00000007ff0e7819 */ /* 0x000fe20000011402 */
[----:B------:R-:W-:Y:S01]  /*0ac0*/  IMAD.IADD R12, R13, 0x1, -R6 ;  /* 0x000000010d0c7824 */ /* 0x000fe200078e0a06 */
[----:B------:R-:W-:Y:S01]  /*0ad0*/  LOP3.LUT R5, R5, 0xfffffc00, RZ, 0xc0, !PT ;  /* 0xfffffc0005057812 */ /* 0x000fe200078ec0ff */
[----:B------:R-:W-:Y:S01]  /*0ae0*/  IMAD.IADD R4, R13, 0x1, -R4 ;  /* 0x000000010d047824 */ /* 0x000fe200078e0a04 */
[----:B------:R-:W-:Y:S01]  /*0af0*/  SHF.R.S32.HI R6, RZ, 0x4, R3 ;  /* 0x00000004ff067819 */ /* 0x000fe20000011403 */
[----:B------:R-:W-:Y:S01]  /*0b00*/  IMAD.HI R2, R14, 0x55555556, RZ ;  /* 0x555555560e027827 */ /* 0x000fe200078e02ff */
[----:B------:R-:W-:-:S02]  /*0b10*/  SHF.R.S32.HI R7, RZ, 0x1f, R12 ;  /* 0x0000001fff077819 */ /* 0x000fc4000001140c */
[----:B------:R-:W-:Y:S01]  /*0b20*/  LEA.HI R3, R3, R6, RZ, 0x1 ;  /* 0x0000000603037211 */ /* 0x000fe200078f08ff */
[----:B------:R-:W-:Y:S01]  /*0b30*/  IMAD R4, R4, 0x40, R5 ;  /* 0x0000004004047824 */ /* 0x000fe200078e0205 */
[CC--:B------:R-:W-:Y:S02]  /*0b40*/  LEA.HI R5, R7.reuse, R12.reuse, RZ, 0x2 ;  /* 0x0000000c07057211 */ /* 0x0c0fe400078f10ff */
[----:B------:R-:W-:Y:S02]  /*0b50*/  LEA.HI R7, R7, R12, RZ, 0x5 ;  /* 0x0000000c07077211 */ /* 0x000fe400078f28ff */
[--C-:B------:R-:W-:Y:S02]  /*0b60*/  SHF.R.S32.HI R8, RZ, 0x2, R5.reuse ;  /* 0x00000002ff087819 */ /* 0x100fe40000011405 */
[----:B------:R-:W-:Y:S02]  /*0b70*/  SHF.R.S32.HI R9, RZ, 0x1f, R5 ;  /* 0x0000001fff097819 */ /* 0x000fe40000011405 */
[----:B------:R-:W-:-:S02]  /*0b80*/  LOP3.LUT R3, R3, 0x1ffffffe, RZ, 0xc0, !PT ;  /* 0x1ffffffe03037812 */ /* 0x000fc400078ec0ff */
[----:B------:R-:W-:Y:S02]  /*0b90*/  LEA.HI R9, R9, R8, RZ, 0x3 ;  /* 0x0000000809097211 */ /* 0x000fe400078f18ff */
[----:B------:R-:W-:Y:S01]  /*0ba0*/  LEA.HI R2, R2, R2, RZ, 0x1 ;  /* 0x0000000202027211 */ /* 0x000fe200078f08ff */
[----:B------:R-:W-:Y:S01]  /*0bb0*/  IMAD.IADD R3, R6, 0x1, -R3 ;  /* 0x0000000106037824 */ /* 0x000fe200078e0a03 */
[----:B------:R-:W-:Y:S02]  /*0bc0*/  LOP3.LUT R9, R9, 0xfffffff8, RZ, 0xc0, !PT ;  /* 0xfffffff809097812 */ /* 0x000fe400078ec0ff */
[----:B------:R-:W-:Y:S01]  /*0bd0*/  SHF.R.S32.HI R7, RZ, 0x5, R7 ;  /* 0x00000005ff077819 */ /* 0x000fe20000011407 */
[----:B------:R-:W-:Y:S01]  /*0be0*/  IMAD R2, R2, -0x3, R14 ;  /* 0xfffffffd02027824 */ /* 0x000fe200078e020e */
[-C--:B------:R-:W-:Y:S01]  /*0bf0*/  LEA.HI R10, R0, R13.reuse, RZ, 0x2 ;  /* 0x0000000d000a7211 */ /* 0x080fe200078f10ff */
[----:B------:R-:W-:Y:S01]  /*0c00*/  IMAD.IADD R8, R8, 0x1, -R9 ;  /* 0x0000000108087824 */ /* 0x000fe200078e0a09 */
[----:B------:R-:W-:Y:S01]  /*0c10*/  LEA.HI R0, R0, R13, RZ, 0x3 ;  /* 0x0000000d00007211 */ /* 0x000fe200078f18ff */
[----:B------:R-:W-:Y:S01]  /*0c20*/  IMAD R3, R3, 0x8, R4 ;  /* 0x0000000803037824 */ /* 0x000fe200078e0204 */
[----:B------:R-:W-:Y:S01]  /*0c30*/  LOP3.LUT R10, R10, 0xfffffffc, RZ, 0xc0, !PT ;  /* 0xfffffffc0a0a7812 */ /* 0x000fe200078ec0ff */
[----:B------:R-:W-:Y:S01]  /*0c40*/  IMAD R7, R7, 0x10, R8 ;  /* 0x0000001007077824 */ /* 0x000fe200078e0208 */
[----:B------:R-:W-:-:S02]  /*0c50*/  LOP3.LUT R5, R5, 0x7ffffffc, RZ, 0xc0, !PT ;  /* 0x7ffffffc05057812 */ /* 0x000fc400078ec0ff */
[----:B------:R0:W-:Y:S01]  /*0c60*/  STL [R1+0x38], R3 ;  /* 0x0000380301007387 */ /* 0x0001e20000100800 */
[----:B------:R-:W-:Y:S01]  /*0c70*/  IMAD R2, R2, 0x40, R7 ;  /* 0x0000004002027824 */ /* 0x000fe200078e0207 */
[----:B------:R-:W-:Y:S01]  /*0c80*/  LOP3.LUT R18, R0, 0xfffffff8, RZ, 0xc0, !PT ;  /* 0xfffffff800127812 */ /* 0x000fe200078ec0ff */
[C---:B------:R-:W-:Y:S02]  /*0c90*/  IMAD.IADD R10, R13.reuse, 0x1, -R10 ;  /* 0x000000010d0a7824 */ /* 0x040fe400078e0a0a */
[----:B------:R-:W-:Y:S01]  /*0ca0*/  IMAD.IADD R5, R12, 0x1, -R5 ;  /* 0x000000010c057824 */ /* 0x000fe200078e0a05 */
[----:B------:R1:W-:Y:S01]  /*0cb0*/  STL [R1+0x34], R2 ;  /* 0x0000340201007387 */ /* 0x0003e20000100800 */
[----:B------:R-:W-:Y:S02]  /*0cc0*/  IMAD.IADD R18, R13, 0x1, -R18 ;  /* 0x000000010d127824 */ /* 0x000fe400078e0a12 */
[----:B------:R-:W-:Y:S01]  /*0cd0*/  IMAD.SHL.U32 R16, R5, 0x2, RZ ;  /* 0x0000000205107824 */ /* 0x000fe200078e00ff */
[----:B0-----:R-:W-:Y:S01]  /*0ce0*/  LEA.HI R3, R10, R10, RZ, 0x1 ;  /* 0x0000000a0a037211 */ /* 0x001fe200078f08ff */
[----:B------:R-:W-:Y:S01]  /*0cf0*/  IMAD.SHL.U32 R19, R18, 0x8, RZ ;  /* 0x0000000812137824 */ /* 0x000fe200078e00ff */
[----:B------:R-:W-:Y:S01]  /*0d00*/  SHF.R.S32.HI R5, RZ, 0x3, R0 ;  /* 0x00000003ff057819 */ /* 0x000fe20000011400 */
[C---:B------:R-:W-:Y:S01]  /*0d10*/  VIADD R157, R16.reuse, 0x8 ;  /* 0x00000008109d7836 */ /* 0x040fe20000000000 */
        /* <DEDUP_REMOVED lines=14> */
[----:B------:R-:W-:-:S02]  /*0e00*/  SHF.R.S32.HI R5, RZ, 0x1f, R153 ;  /* 0x0000001fff057819 */ /* 0x000fc40000011499 */
[----:B------:R-:W-:Y:S01]  /*0e10*/  SHF.R.S32.HI R4, RZ, 0x1f, R152 ;  /* 0x0000001fff047819 */ /* 0x000fe20000011498 */
[----:B------:R-:W-:Y:S01]  /*0e20*/  IMAD R17, R3, 0x8, R2 ;  /* 0x0000000803117824 */ /* 0x000fe200078e0202 */
[----:B-1----:R-:W-:-:S07]  /*0e30*/  SHF.R.S32.HI R0, RZ, 0x1f, R22 ;  /* 0x0000001fff007819 */ /* 0x002fce0000011416 */
.L_x_14113:
        /* <DEDUP_REMOVED lines=11> */
[----:B0123--:R-:W-:Y:S02]  /*0ef0*/  IMAD.U32 R2, RZ, RZ, UR8 ;  /* 0x00000008ff027e24 */ /* 0x00ffe4000f8e00ff */
[----:B------:R-:W-:Y:S01]  /*0f00*/  IMAD.U32 R3, RZ, RZ, UR9 ;  /* 0x00000009ff037e24 */ /* 0x000fe2000f8e00ff */
[----:B------:R-:W-:Y:S02]  /*0f10*/  @UP1 ULDC.64 UR8, c[0x0][0xa18] ;  /* 0x0002860000081ab9 */ /* 0x000fe40000000a00 */
[----:B------:R-:W-:Y:S02]  /*0f20*/  @UP1 UIMAD.WIDE UR8, UR7, 0x4, UR8 ;  /* 0x00000004070818a5 */ /* 0x000fe4000f8e0208 */
[----:B------:R-:W2:Y:S04]  /*0f30*/  @P0 LDG.E R2, desc[UR54][R2.64] ;  /* 0x0000003602020981 */ /* 0x000ea8000c1e1900 */
        /* <DEDUP_REMOVED lines=16> */
[----:B----45:R-:W-:-:S14]  /*1040*/  @P2 BRA `(.L_x_14014) ;  /* 0x0000000000382947 */ /* 0x030fdc0003800000 */
        /* <DEDUP_REMOVED lines=14> */
.L_x_14014:
        /* <DEDUP_REMOVED lines=9> */
.L_x_14015:
        /* <DEDUP_REMOVED lines=13> */
.L_x_14016:
        /* <DEDUP_REMOVED lines=28> */
.L_x_14018:
[----:B------:R-:W-:-:S11]  /*1450*/  UISETP.NE.AND UP0, UPT, UR7, 0x1, UPT ;  /* 0x000000010700788c */ /* 0x000fd6000bf05270 */
[----:B------:R-:W-:Y:S02]  /*1460*/  @UP0 ULDC.64 UR10, c[0x0][0x9e8] ;  /* 0x00027a00000a0ab9 */ /* 0x000fe40000000a00 */
[----:B------:R-:W-:-:S04]  /*1470*/  UIMAD.WIDE.U32 UR8, UR4, UR10, URZ ;  /* 0x0000000a040872a5 */ /* 0x000fc8000f8e003f */
[----:B------:R-:W-:-:S12]  /*1480*/  @UP0 USHF.R.U32.HI UR4, URZ, UR11, UR9 ;  /* 0x0000000b3f040299 */ /* 0x000fd80008011609 */
.L_x_14019:
[----:B------:R-:W-:-:S04]  /*1490*/  UIMAD UR4, UR4, UR7, UR7 ;  /* 0x00000007040472a4 */ /* 0x000fc8000f8e0207 */
[----:B------:R-:W-:-:S04]  /*14a0*/  UISETP.LT.AND UP0, UPT, UR6, UR4, UPT ;  /* 0x000000040600728c */ /* 0x000fc8000bf01270 */
[----:B------:R-:W-:-:S12]  /*14b0*/  USEL UR6, UR6, UR4, UP0 ;  /* 0x0000000406067287 */ /* 0x000fd80008000000 */
.L_x_14017:
        /* <DEDUP_REMOVED lines=33> */
.L_x_14021:
[----:B------:R-:W-:-:S11]  /*16d0*/  UISETP.NE.AND UP0, UPT, UR7, 0x1, UPT ;  /* 0x000000010700788c */ /* 0x000fd6000bf05270 */
[----:B------:R-:W-:Y:S02]  /*16e0*/  @UP0 ULDC.64 UR12, c[0x0][0x9e8] ;  /* 0x00027a00000c0ab9 */ /* 0x000fe40000000a00 */
[----:B------:R-:W-:-:S04]  /*16f0*/  UIMAD.WIDE.U32 UR8, UR4, UR12, URZ ;  /* 0x0000000c040872a5 */ /* 0x000fc8000f8e003f */
[----:B------:R-:W-:-:S12]  /*1700*/  @UP0 USHF.R.U32.HI UR4, URZ, UR13, UR9 ;  /* 0x0000000d3f040299 */ /* 0x000fd80008011609 */
.L_x_14022:
[----:B------:R-:W-:-:S04]  /*1710*/  UIMAD UR4, UR4, UR7, URZ ;  /* 0x00000007040472a4 */ /* 0x000fc8000f8e023f */
[----:B------:R-:W-:-:S04]  /*1720*/  UISETP.LT.AND UP0, UPT, UR10, UR4, UPT ;  /* 0x000000040a00728c */ /* 0x000fc8000bf01270 */
[----:B------:R-:W-:-:S12]  /*1730*/  USEL UR10, UR10, UR4, !UP0 ;  /* 0x000000040a0a7287 */ /* 0x000fd8000c000000 */
.L_x_14020:
        /* <DEDUP_REMOVED lines=52> */
.L_x_14023:
        /* <DEDUP_REMOVED lines=24> */
[----:B------:R-:W0:Y:S01]  /*1c00*/  S2R R0, SR_TID.X ;  /* 0x0000000000007919 */ /* 0x000e220000002100 */
[----:B------:R-:W1:Y:S01]  /*1c10*/  S2UR UR43, SR_CgaCtaId ;  /* 0x00000000002b79c3 */ /* 0x000e620000008800 */
[----:B------:R-:W-:Y:S02]  /*1c20*/  UMOV UR45, 0x400 ;  /* 0x00000400002d7882 */ /* 0x000fe40000000000 */
[----:B-1----:R-:W-:Y:S01]  /*1c30*/  ULEA UR45, UR43, UR45, 0x18 ;  /* 0x0000002d2b2d7291 */ /* 0x002fe2000f8ec03f */
[----:B0-----:R-:W-:-:S05]  /*1c40*/  VIADD R4, R0, 0xffffff80 ;  /* 0xffffff8000047836 */ /* 0x001fca0000000000 */
[----:B------:R-:W-:-:S04]  /*1c50*/  SHF.R.S32.HI R0, RZ, 0x1f, R4 ;  /* 0x0000001fff007819 */ /* 0x000fc80000011404 */
[----:B------:R-:W-:-:S04]  /*1c60*/  LEA.HI R0, R0, R4, RZ, 0x7 ;  /* 0x0000000400007211 */ /* 0x000fc800078f38ff */
[----:B------:R-:W-:-:S06]  /*1c70*/  SHF.R.S32.HI R0, RZ, 0x7, R0 ;  /* 0x00000007ff007819 */ /* 0x000fcc0000011400 */
[----:B------:R-:W0:Y:S02]  /*1c80*/  SHFL.IDX PT, R0, R0, RZ, 0x1f ;  /* 0x00001fff00007589 */ /* 0x000e2400000e0000 */
[----:B0-----:R-:W-:-:S13]  /*1c90*/  R2UR UR44, R0 ;  /* 0x00000000002c72ca */ /* 0x001fda00000e0000 */
        /* <DEDUP_REMOVED lines=26> */
.L_x_14025:
        /* <DEDUP_REMOVED lines=9> */
.L_x_14208:
[----:B------:R-:W-:Y:S05]  /*1ed0*/  @!P0 BRA `(.L_x_14027) ;  /* 0x0000000000048947 */ /* 0x000fea0003800000 */
[----:B------:R-:W-:Y:S01]  /*1ee0*/  BPT.TRAP 0x1 ;  /* 0x000000040000795c */ /* 0x000fe20000300000 */
.L_x_14027:
[----:B0-----:R-:W-:Y:S02]  /*1ef0*/  IMAD.U32 R3, RZ, RZ, UR48 ;  /* 0x00000030ff037e24 */ /* 0x001fe4000f8e00ff */
[----:B------:R-:W-:-:S03]  /*1f00*/  IMAD.U32 R0, RZ, RZ, UR49 ;  /* 0x00000031ff007e24 */ /* 0x000fc6000f8e00ff */
[----:B------:R-:W-:Y:S02]  /*1f10*/  LEA R3, R3, UR45, 0x3 ;  /* 0x0000002d03037c11 */ /* 0x000fe4000f8e18ff */
[----:B------:R-:W-:-:S04]  /*1f20*/  SHF.L.U32 R0, R0, 0x1f, RZ ;  /* 0x0000001f00007819 */ /* 0x000fc800000006ff */
[----:B------:R0:W1:Y:S01]  /*1f30*/  SYNCS.PHASECHK.TRANS64.TRYWAIT P1, [R3+URZ+0x16830], R0 ;  /* 0x01683000030075a7 */ /* 0x000062000802017f */
[----:B------:R-:W-:Y:S05]  /*1f40*/  @!P0 BRA `(.L_x_14028) ;  /* 0x0000000000048947 */ /* 0x000fea0003800000 */
[----:B------:R-:W-:Y:S01]  /*1f50*/  BPT.TRAP 0x1 ;  /* 0x000000040000795c */ /* 0x000fe20000300000 */
.L_x_14028:
[----:B-1----:R-:W-:Y:S05]  /*1f60*/  @P1 BRA `(.L_x_14029) ;  /* 0x0000000000081947 */ /* 0x002fea0003800000 */
[----:B------:R-:W1:Y:S02]  /*1f70*/  SYNCS.PHASECHK.TRANS64.TRYWAIT P1, [R3+URZ+0x16830], R0 ;  /* 0x01683000030075a7 */ /* 0x000e64000802017f */
[----:B-1----:R-:W-:Y:S05]  /*1f80*/  @!P1 BRA `(.L_x_14030) ;  /* 0x0000014000b49947 */ /* 0x002fea0003800000 */
.L_x_14029:
        /* <DEDUP_REMOVED lines=35> */
.L_x_14031:
[----:B------:R-:W-:Y:S01]  /*21c0*/  UISETP.NE.AND UP1, UPT, UR53, URZ, UPT ;  /* 0x0000003f3500728c */ /* 0x000fe2000bf25270 */
[----:B------:R-:W-:Y:S01]  /*21d0*/  VIADD R2, R17, UR39 ;  /* 0x0000002711027c36 */ /* 0x000fe20008000000 */
[----:B------:R-:W-:Y:S01]  /*21e0*/  R2UR UR6, R3 ;  /* 0x00000000030672ca */ /* 0x000fe200000e0000 */
[----:B01----:R-:W-:Y:S01]  /*21f0*/  IMAD.MOV.U32 R3, RZ, RZ, -0x80 ;  /* 0xffffff80ff037424 */ /* 0x003fe200078e00ff */
[----:B------:R-:W-:Y:S02]  /*2200*/  UISETP.NE.AND UP0, UPT, UR52, URZ, UPT ;  /* 0x0000003f3400728c */ /* 0x000fe4000bf05270 */
[----:B------:R-:W-:Y:S01]  /*2210*/  PLOP3.LUT P1, PT, PT, PT, UP1, 0x80, 0x0 ;  /* 0x000000000000781c */ /* 0x000fe20003f2f018 */
[----:B------:R-:W-:Y:S01]  /*2220*/  IMAD R7, R88, R3, 0x80 ;  /* 0x0000008058077424 */ /* 0x000fe200078e0203 */
[----:B------:R-:W-:Y:S01]  /*2230*/  PLOP3.LUT P2, PT, PT, PT, UP1, 0x80, 0x0 ;  /* 0x000000000000781c */ /* 0x000fe20003f4f018 */
[----:B------:R-:W-:Y:S01]  /*2240*/  IMAD.U32 R3, RZ, RZ, UR47 ;  /* 0x0000002fff037e24 */ /* 0x000fe2000f8e00ff */
[----:B------:R-:W-:Y:S01]  /*2250*/  ULDC UR23, c[0x0][0x9dc] ;  /* 0x0002770000177ab9 */ /* 0x000fe20000000800 */
[----:B------:R-:W-:Y:S01]  /*2260*/  @UP1 ULDC UR7, c[0x0][0x44c] ;  /* 0x0001130000071ab9 */ /* 0x000fe20000000800 */
[----:B------:R-:W-:Y:S01]  /*2270*/  ULDC UR14, c[0x0][0x9e0] ;  /* 0x00027800000e7ab9 */ /* 0x000fe20000000800 */
[----:B------:R-:W-:-:S02]  /*2280*/  IADD3 R8, -R16, UR40, R7 ;  /* 0x0000002810087c10 */ /* 0x000fc4000fffe107 */
[----:B------:R-:W-:-:S04]  /*2290*/  UIADD3 UR6, UR6, 0x16840, URZ ;  /* 0x0001684006067890 */ /* 0x000fc8000fffe03f */
[----:B------:R-:W-:Y:S01]  /*22a0*/  @P1 IMAD.HI.U32 R0, R2, UR7, RZ ;  /* 0x0000000702001c27 */ /* 0x000fe2000f8e00ff */
[----:B------:R-:W-:Y:S01]  /*22b0*/  @UP1 ULDC UR7, c[0x0][0x450] ;  /* 0x0001140000071ab9 */ /* 0x000fe20000000800 */
[----:B------:R-:W-:Y:S01]  /*22c0*/  UPRMT UR6, UR43, 0x654, UR6 ;  /* 0x000006542b067896 */ /* 0x000fe20008000006 */
[----:B------:R-:W-:Y:S02]  /*22d0*/  PLOP3.LUT P1, PT, PT, PT, UP0, 0x40, 0x0 ;  /* 0x000000000000781c */ /* 0x000fe40003f2e808 */
[----:B------:R-:W-:Y:S02]  /*22e0*/  @P2 SHF.R.U32.HI R2, RZ, UR7, R0 ;  /* 0x00000007ff022c19 */ /* 0x000fe40008011600 */
[----:B------:R-:W-:-:S03]  /*22f0*/  IADD3 R0, -R16, 0x1, R7 ;  /* 0x0000000110007810 */ /* 0x000fc60007ffe107 */
[----:B------:R-:W0:Y:S01]  /*2300*/  SHFL.IDX PT, R5, R2, RZ, 0x1c1f ;  /* 0x001c1fff02057589 */ /* 0x000e2200000e0000 */
[----:B------:R-:W-:Y:S01]  /*2310*/  SYNCS.ARRIVE.TRANS64.RED.A1T0 RZ, [UR6], RZ ;  /* 0x000000ffffff79a7 */ /* 0x000fe20008100406 */
[----:B------:R-:W-:Y:S01]  /*2320*/  ULOP3.LUT UR6, URZ, UR23, URZ, 0x33, !UPT ;  /* 0x000000173f067292 */ /* 0x000fe2000f8e333f */
[----:B------:R-:W-:-:S05]  /*2330*/  IADD3 R0, -R3, UR40, R0 ;  /* 0x0000002803007c10 */ /* 0x000fca000fffe100 */
[C---:B------:R-:W-:Y:S02]  /*2340*/  VIADD R9, R0.reuse, UR14 ;  /* 0x0000000e00097c36 */ /* 0x040fe40008000000 */
[----:B------:R-:W-:Y:S01]  /*2350*/  VIADD R10, R0, UR6 ;  /* 0x00000006000a7c36 */ /* 0x000fe20008000000 */
[----:B------:R-:W-:Y:S02]  /*2360*/  LEA R0, R88, 0xffffff80, 0x7 ;  /* 0xffffff8058007811 */ /* 0x000fe400078e38ff */
        /* <DEDUP_REMOVED lines=17> */
.L_x_14034:
[----:B------:R-:W-:Y:S02]  /*2480*/  ULDC UR6, c[0x0][0x9e4] ;  /* 0x0002790000067ab9 */ /* 0x000fe40000000800 */
[----:B------:R-:W-:-:S05]  /*2490*/  IMAD.U32 R12, RZ, RZ, UR6 ;  /* 0x00000006ff0c7e24 */ /* 0x000fca000f8e00ff */
[----:B------:R-:W-:-:S13]  /*24a0*/  ISETP.NE.AND P1, PT, R12, 0x1, PT ;  /* 0x000000010c00780c */ /* 0x000fda0003f25270 */
[----:B------:R-:W0:Y:S02]  /*24b0*/  @P1 LDC.64 R14, c[0x0][0x9e8] ;  /* 0x00027a00ff0e1b82 */ /* 0x000e240000000a00 */
[----:B0-----:R-:W-:-:S05]  /*24c0*/  @P1 IMAD.HI.U32 R6, R5, R14, RZ ;  /* 0x0000000e05061227 */ /* 0x001fca00078e00ff */
[----:B------:R-:W-:-:S07]  /*24d0*/  @P1 SHF.R.U32.HI R5, RZ, R15, R6 ;  /* 0x0000000fff051219 */ /* 0x000fce0000011606 */
.L_x_14035:
[----:B------:R-:W-:Y:S05]  /*24e0*/  BSYNC B0 ;  /* 0x0000000000007941 */ /* 0x000fea0003800000 */
.L_x_14033:
[----:B------:R-:W-:-:S04]  /*24f0*/  IMAD R5, R5, R12, -R0 ;  /* 0x0000000c05057224 */ /* 0x000fc800078e0a00 */
[----:B------:R-:W-:-:S05]  /*2500*/  IMAD.IADD R5, R5, 0x1, -R16 ;  /* 0x0000000105057824 */ /* 0x000fca00078e0a10 */
[----:B------:R-:W-:Y:S02]  /*2510*/  VIADDMNMX R3, R5, R12, R3, PT ;  /* 0x0000000c05037246 */ /* 0x000fe40003800103 */
[----:B------:R-:W-:-:S07]  /*2520*/  VIMNMX R4, R4, R5, !PT ;  /* 0x0000000504047248 */ /* 0x000fce0007fe0100 */
.L_x_14032:
        /* <DEDUP_REMOVED lines=185> */
[----:B0-----:R-:W-:Y:S01]  /*30c0*/  IMAD.IADD R5, R10, 0x1, R7 ;  /* 0x000000010a057824 */ /* 0x001fe200078e0207 */
[----:B------:R-:W-:-:S11]  /*30d0*/  VIADDMNMX R4, R7, R9, R8, PT ;  /* 0x0000000907047246 */ /* 0x000fd60003800108 */
        /* <DEDUP_REMOVED lines=15> */
.L_x_14038:
[----:B------:R-:W-:Y:S02]  /*31d0*/  ULDC UR6, c[0x0][0x9e4] ;  /* 0x0002790000067ab9 */ /* 0x000fe40000000800 */
[----:B------:R-:W-:-:S05]  /*31e0*/  IMAD.U32 R6, RZ, RZ, UR6 ;  /* 0x00000006ff067e24 */ /* 0x000fca000f8e00ff */
[----:B------:R-:W-:-:S13]  /*31f0*/  ISETP.NE.AND P6, PT, R6, 0x1, PT ;  /* 0x000000010600780c */ /* 0x000fda0003fc5270 */
[----:B------:R-:W0:Y:S02]  /*3200*/  @P6 LDC.64 R2, c[0x0][0x9e8] ;  /* 0x00027a00ff026b82 */ /* 0x000e240000000a00 */
[----:B0-----:R-:W-:-:S05]  /*3210*/  @P6 IMAD.HI.U32 R2, R7, R2, RZ ;  /* 0x0000000207026227 */ /* 0x001fca00078e00ff */
[----:B------:R-:W-:-:S07]  /*3220*/  @P6 SHF.R.U32.HI R7, RZ, R3, R2 ;  /* 0x00000003ff076219 */ /* 0x000fce0000011602 */
.L_x_14039:
[----:B------:R-:W-:Y:S05]  /*3230*/  BSYNC B0 ;  /* 0x0000000000007941 */ /* 0x000fea0003800000 */
.L_x_14037:
[----:B------:R-:W-:-:S04]  /*3240*/  IMAD R7, R7, R6, -R0 ;  /* 0x0000000607077224 */ /* 0x000fc800078e0a00 */
[----:B------:R-:W-:-:S05]  /*3250*/  IMAD.IADD R7, R7, 0x1, -R16 ;  /* 0x0000000107077824 */ /* 0x000fca00078e0a10 */
[----:B------:R-:W-:Y:S02]  /*3260*/  VIADDMNMX R4, R7, R6, R4, PT ;  /* 0x0000000607047246 */ /* 0x000fe40003800104 */
[----:B------:R-:W-:-:S07]  /*3270*/  VIMNMX R5, R5, R7, !PT ;  /* 0x0000000705057248 */ /* 0x000fce0007fe0100 */
.L_x_14036:
        /* <DEDUP_REMOVED lines=168> */
[----:B------:R-:W-:Y:S01]  /*3d00*/  MUFU.EX2 R3, R3 ;  /* 0x0000000300037308 */ /* 0x000fe20000000800 */
[----:B------:R-:W-:Y:S01]  /*3d10*/  LOP3.LUT P1, RZ, R23, 0x4000000, RZ, 0xc0, !PT ;  /* 0x0400000017ff7812 */ /* 0x000fe2000782c0ff */
[--C-:B------:R-:W-:Y:S01]  /*3d20*/  FFMA.FTZ R7, R29, UR21, -R2.reuse ;  /* 0x000000151d077c23 */ /* 0x100fe20008010802 */
[----:B------:R-:W-:Y:S01]  /*3d30*/  FMNMX.FTZ R9, R26, R27, !PT ;  /* 0x0000001b1a097209 */ /* 0x000fe20007810000 */
[--C-:B------:R-:W-:Y:S01]  /*3d40*/  FFMA.FTZ R144, R32, UR21, -R2.reuse ;  /* 0x0000001520907c23 */ /* 0x100fe20008010802 */
[----:B------:R-:W-:Y:S01]  /*3d50*/  ISETP.GT.AND P1, PT, R5, 0x68, !P1 ;  /* 0x000000680500780c */ /* 0x000fe20004f24270 */
[--C-:B------:R-:W-:Y:S01]  /*3d60*/  FFMA.FTZ R33, R33, UR21, -R2.reuse ;  /* 0x0000001521217c23 */ /* 0x100fe20008010802 */
[----:B------:R-:W-:Y:S01]  /*3d70*/  FMNMX.FTZ R6, R30, R9, !PT ;  /* 0x000000091e067209 */ /* 0x000fe20007810000 */
[----:B------:R-:W0:Y:S01]  /*3d80*/  MUFU.EX2 R148, R148 ;  /* 0x0000009400947308 */ /* 0x000e220000000800 */
[----:B------:R-:W-:Y:S01]  /*3d90*/  ISETP.LT.OR P1, PT, R4, 0x69, P1 ;  /* 0x000000690400780c */ /* 0x000fe20000f21670 */
[--C-:B------:R-:W-:Y:S01]  /*3da0*/  FFMA.FTZ R37, R37, UR21, -R2.reuse ;  /* 0x0000001525257c23 */ /* 0x100fe20008010802 */
[----:B------:R-:W-:Y:S01]  /*3db0*/  FMNMX.FTZ R9, R31, R6, !PT ;  /* 0x000000061f097209 */ /* 0x000fe20007810000 */
[--C-:B------:R-:W-:Y:S01]  /*3dc0*/  FFMA.FTZ R41, R41, UR21, -R2.reuse ;  /* 0x0000001529297c23 */ /* 0x100fe20008010802 */
[----:B------:R-:W-:Y:S01]  /*3dd0*/  FSEL R78, R78, -INF , !P1 ;  /* 0xff8000004e4e7808 */ /* 0x000fe20004800000 */
[--C-:B------:R-:W-:Y:S01]  /*3de0*/  FFMA.FTZ R45, R45, UR21, -R2.reuse ;  /* 0x000000152d2d7c23 */ /* 0x100fe20008010802 */
[----:B------:R-:W-:Y:S01]  /*3df0*/  FMNMX.FTZ R6, R34, R9, !PT ;  /* 0x0000000922067209 */ /* 0x000fe20007810000 */
[----:B------:R-:W1:Y:S01]  /*3e00*/  MUFU.EX2 R150, R150 ;  /* 0x0000009600967308 */ /* 0x000e620000000800 */
[----:B------:R-:W-:Y:S01]  /*3e10*/  ISETP.LT.OR P6, PT, R4, 0x7a, P6 ;  /* 0x0000007a0400780c */ /* 0x000fe200037c1670 */
[--C-:B------:R-:W-:Y:S01]  /*3e20*/  FFMA.FTZ R49, R49, UR21, -R2.reuse ;  /* 0x0000001531317c23 */ /* 0x100fe20008010802 */
[----:B------:R-:W-:Y:S01]  /*3e30*/  FMNMX.FTZ R11, R35, R6, !PT ;  /* 0x00000006230b7209 */ /* 0x000fe20007810000 */
[--C-:B------:R-:W-:Y:S01]  /*3e40*/  FFMA.FTZ R53, R53, UR21, -R2.reuse ;  /* 0x0000001535357c23 */ /* 0x100fe20008010802 */
[----:B------:R-:W-:Y:S01]  /*3e50*/  FSEL R87, R87, -INF , !P6 ;  /* 0xff80000057577808 */ /* 0x000fe20007000000 */
        /* <DEDUP_REMOVED lines=16> */
[--C-:B------:R-:W-:Y:S01]  /*3f60*/  FFMA.FTZ R124, R72, UR21, -R2.reuse ;  /* 0x00000015487c7c23 */ /* 0x100fe20008010802 */
[----:B------:R-:W-:Y:S01]  /*3f70*/  FMNMX.FTZ R6, R46, R13, !PT ;  /* 0x0000000d2e067209 */ /* 0x000fe20007810000 */
[----:B------:R4:W5:Y:S01]  /*3f80*/  MUFU.EX2 R9, R33 ;  /* 0x0000002100097308 */ /* 0x0009620000000800 */
[--C-:B------:R-:W-:Y:S01]  /*3f90*/  FFMA.FTZ R126, R76, UR21, -R2.reuse ;  /* 0x000000154c7e7c23 */ /* 0x100fe20008010802 */
[--C-:B------:R-:W-:Y:S01]  /*3fa0*/  FFMA.FTZ R120, R80, UR21, -R2.reuse ;  /* 0x0000001550787c23 */ /* 0x100fe20008010802 */
[----:B------:R-:W-:Y:S01]  /*3fb0*/  FMNMX.FTZ R13, R47, R6, !PT ;  /* 0x000000062f0d7209 */ /* 0x000fe20007810000 */
[--C-:B------:R-:W-:Y:S01]  /*3fc0*/  FFMA.FTZ R122, R84, UR21, -R2.reuse ;  /* 0x00000015547a7c23 */ /* 0x100fe20008010802 */
[----:B------:R-:W-:-:S02]  /*3fd0*/  FFMA.FTZ R57, R85, UR21, -R2 ;  /* 0x0000001555397c23 */ /* 0x000fc40008010802 */
[----:B------:R-:W-:Y:S01]  /*3fe0*/  FMNMX.FTZ R6, R50, R13, !PT ;  /* 0x0000000d32067209 */ /* 0x000fe20007810000 */
[----:B------:R0:W-:Y:S01]  /*3ff0*/  MUFU.EX2 R11, R37 ;  /* 0x00000025000b7308 */ /* 0x0001e20000000800 */
[----:B----4-:R-:W-:Y:S02]  /*4000*/  FFMA.FTZ R33, R61, UR21, -R2 ;  /* 0x000000153d217c23 */ /* 0x010fe40008010802 */
[----:B------:R-:W-:-:S04]  /*4010*/  FMNMX.FTZ R15, R51, R6, !PT ;  /* 0x00000006330f7209 */ /* 0x000fc80007810000 */
[----:B------:R-:W-:Y:S01]  /*4020*/  FMNMX.FTZ R6, R54, R15, !PT ;  /* 0x0000000f36067209 */ /* 0x000fe20007810000 */
[----:B------:R4:W-:Y:S01]  /*4030*/  MUFU.EX2 R13, R41 ;  /* 0x00000029000d7308 */ /* 0x0009e20000000800 */
[----:B0-----:R-:W-:Y:S02]  /*4040*/  FFMA.FTZ R37, R65, UR21, -R2 ;  /* 0x0000001541257c23 */ /* 0x001fe40008010802 */
[----:B------:R-:W-:-:S04]  /*4050*/  FMNMX.FTZ R15, R55, R6, !PT ;  /* 0x00000006370f7209 */ /* 0x000fc80007810000 */
[----:B------:R-:W-:Y:S01]  /*4060*/  FMNMX.FTZ R6, R58, R15, !PT ;  /* 0x0000000f3a067209 */ /* 0x000fe20007810000 */
[----:B------:R-:W0:Y:S01]  /*4070*/  MUFU.EX2 R146, R146 ;  /* 0x0000009200927308 */ /* 0x000e220000000800 */
[----:B----4-:R-:W-:Y:S02]  /*4080*/  FFMA.FTZ R41, R69, UR21, -R2 ;  /* 0x0000001545297c23 */ /* 0x010fe40008010802 */
[----:B------:R-:W-:-:S04]  /*4090*/  FMNMX.FTZ R21, R59, R6, !PT ;  /* 0x000000063b157209 */ /* 0x000fc80007810000 */
[----:B------:R-:W-:Y:S01]  /*40a0*/  FMNMX.FTZ R6, R62, R21, !PT ;  /* 0x000000153e067209 */ /* 0x000fe20007810000 */
[----:B------:R4:W-:Y:S03]  /*40b0*/  MUFU.EX2 R15, R45 ;  /* 0x0000002d000f7308 */ /* 0x0009e60000000800 */
        /* <DEDUP_REMOVED lines=9> */
[----:B------:R-:W-:Y:S01]  /*4150*/  MUFU.EX2 R142, R142 ;  /* 0x0000008e008e7308 */ /* 0x000fe20000000800 */
        /* <DEDUP_REMOVED lines=10> */
[----:B------:R-:W-:Y:S03]  /*4200*/  MUFU.EX2 R138, R138 ;  /* 0x0000008a008a7308 */ /* 0x000fe60000000800 */
[----:B------:R-:W-:-:S05]  /*4210*/  FMNMX.FTZ R4, R87, R4, !PT ;  /* 0x0000000457047209 */ /* 0x000fca0007810000 */
[----:B------:R-:W4:Y:S01]  /*4220*/  SHFL.BFLY PT, R5, R4, 0x2, 0x1f ;  /* 0x0c401f0004057f89 */ /* 0x000f2200000e0000 */
[----:B------:R-:W-:Y:S08]  /*4230*/  MUFU.EX2 R132, R132 ;  /* 0x0000008400847308 */ /* 0x000ff00000000800 */
        /* <DEDUP_REMOVED lines=12> */
[----:B------:R-:W-:Y:S02]  /*4300*/  FSEL R20, R20, RZ, P1 ;  /* 0x000000ff14147208 */ /* 0x000fe40000800000 */
[----:B------:R-:W-:-:S03]  /*4310*/  PLOP3.LUT P1, PT, PT, PT, UP0, 0x40, 0x0 ;  /* 0x000000000000781c */ /* 0x000fc60003f2e808 */
[----:B------:R-:W-:Y:S01]  /*4320*/  MUFU.EX2 R124, R124 ;  /* 0x0000007c007c7308 */ /* 0x000fe20000000800 */
[--C-:B------:R-:W-:Y:S01]  /*4330*/  FFMA.FTZ R2, R27, UR21, -R20.reuse ;  /* 0x000000151b027c23 */ /* 0x100fe20008010814 */
[----:B------:R-:W-:Y:S01]  /*4340*/  FADD.FTZ R27, R148, R3 ;  /* 0x00000003941b7221 */ /* 0x000fe20000010000 */
[--C-:B------:R-:W-:Y:S01]  /*4350*/  FFMA.FTZ R149, R26, UR21, -R20.reuse ;  /* 0x000000151a957c23 */ /* 0x100fe20008010814 */
[--C-:B------:R-:W-:Y:S01]  /*4360*/  FFMA.FTZ R151, R30, UR21, -R20.reuse ;  /* 0x000000151e977c23 */ /* 0x100fe20008010814 */
[--C-:B------:R-:W-:Y:S01]  /*4370*/  FFMA.FTZ R4, R31, UR21, -R20.reuse ;  /* 0x000000151f047c23 */ /* 0x100fe20008010814 */
[----:B-1----:R-:W-:Y:S01]  /*4380*/  FADD.FTZ R24, R150, R27 ;  /* 0x0000001b96187221 */ /* 0x002fe20000010000 */
[--C-:B------:R-:W-:Y:S01]  /*4390*/  FFMA.FTZ R145, R34, UR21, -R20.reuse ;  /* 0x0000001522917c23 */ /* 0x100fe20008010814 */
[----:B------:R-:W-:Y:S01]  /*43a0*/  MUFU.EX2 R2, R2 ;  /* 0x0000000200027308 */ /* 0x000fe20000000800 */
[----:B------:R-:W-:Y:S01]  /*43b0*/  FFMA.FTZ R6, R35, UR21, -R20 ;  /* 0x0000001523067c23 */ /* 0x000fe20008010814 */
[----:B--2---:R-:W-:Y:S01]  /*43c0*/  FADD.FTZ R27, R7, R24 ;  /* 0x00000018071b7221 */ /* 0x004fe20000010000 */
[--C-:B------:R-:W-:Y:S01]  /*43d0*/  FFMA.FTZ R147, R38, UR21, -R20.reuse ;  /* 0x0000001526937c23 */ /* 0x100fe20008010814 */
[--C-:B------:R-:W-:Y:S01]  /*43e0*/  FFMA.FTZ R8, R39, UR21, -R20.reuse ;  /* 0x0000001527087c23 */ /* 0x100fe20008010814 */
[--C-:B------:R-:W-:Y:S01]  /*43f0*/  FFMA.FTZ R141, R42, UR21, -R20.reuse ;  /* 0x000000152a8d7c23 */ /* 0x100fe20008010814 */
[----:B---3--:R-:W-:Y:S01]  /*4400*/  FADD.FTZ R26, R144, R27 ;  /* 0x0000001b901a7221 */ /* 0x008fe20000010000 */
[--C-:B------:R-:W-:Y:S01]  /*4410*/  FFMA.FTZ R10, R43, UR21, -R20.reuse ;  /* 0x000000152b0a7c23 */ /* 0x100fe20008010814 */
[----:B------:R-:W1:Y:S01]  /*4420*/  MUFU.EX2 R149, R149 ;  /* 0x0000009500957308 */ /* 0x000e620000000800 */
[----:B------:R-:W-:Y:S01]  /*4430*/  FFMA.FTZ R143, R46, UR21, -R20 ;  /* 0x000000152e8f7c23 */ /* 0x000fe20008010814 */
[----:B-----5:R-:W-:Y:S01]  /*4440*/  FADD.FTZ R27, R9, R26 ;  /* 0x0000001a091b7221 */ /* 0x020fe20000010000 */
[--C-:B------:R-:W-:Y:S01]  /*4450*/  FFMA.FTZ R12, R47, UR21, -R20.reuse ;  /* 0x000000152f0c7c23 */ /* 0x100fe20008010814 */
[--C-:B------:R-:W-:Y:S01]  /*4460*/  FFMA.FTZ R137, R50, UR21, -R20.reuse ;  /* 0x0000001532897c23 */ /* 0x100fe20008010814 */
[--C-:B------:R-:W-:Y:S01]  /*4470*/  FFMA.FTZ R14, R51, UR21, -R20.reuse ;  /* 0x00000015330e7c23 */ /* 0x100fe20008010814 */
[----:B0-----:R-:W-:Y:S01]  /*4480*/  FADD.FTZ R26, R146, R27 ;  /* 0x0000001b921a7221 */ /* 0x001fe20000010000 */
[--C-:B------:R-:W-:Y:S01]  /*4490*/  FFMA.FTZ R139, R54, UR21, -R20.reuse ;  /* 0x00000015368b7c23 */ /* 0x100fe20008010814 */
[----:B------:R-:W0:Y:S01]  /*44a0*/  MUFU.EX2 R151, R151 ;  /* 0x0000009700977308 */ /* 0x000e220000000800 */
[----:B------:R-:W-:Y:S01]  /*44b0*/  FFMA.FTZ R24, R55, UR21, -R20 ;  /* 0x0000001537187c23 */ /* 0x000fe20008010814 */
[----:B------:R-:W-:Y:S01]  /*44c0*/  FADD.FTZ R27, R11, R26 ;  /* 0x0000001a0b1b7221 */ /* 0x000fe20000010000 */
[--C-:B------:R-:W-:Y:S01]  /*44d0*/  FFMA.FTZ R133, R58, UR21, -R20.reuse ;  /* 0x000000153a857c23 */ /* 0x100fe20008010814 */
[--C-:B------:R-:W-:Y:S01]  /*44e0*/  FFMA.FTZ R26, R59, UR21, -R20.reuse ;  /* 0x000000153b1a7c23 */ /* 0x100fe20008010814 */
[----:B------:R-:W-:Y:S01]  /*44f0*/  F2FP.BF16.F32.PACK_AB R148, R3, R148 ;  /* 0x000000940394723e */ /* 0x000fe200000010ff */
[----:B------:R-:W-:Y:S01]  /*4500*/  FADD.FTZ R28, R140, R27 ;  /* 0x0000001b8c1c7221 */ /* 0x000fe20000010000 */
[----:B------:R-:W-:Y:S01]  /*4510*/  FFMA.FTZ R135, R62, UR21, -R20 ;  /* 0x000000153e877c23 */ /* 0x000fe20008010814 */
[----:B------:R-:W2:Y:S01]  /*4520*/  MUFU.EX2 R4, R4 ;  /* 0x0000000400047308 */ /* 0x000ea20000000800 */
[----:B-1----:R-:W-:Y:S01]  /*4530*/  FADD.FTZ R30, R149, R2 ;  /* 0x00000002951e7221 */ /* 0x002fe20000010000 */
[----:B------:R-:W-:Y:S01]  /*4540*/  FADD.FTZ R27, R13, R28 ;  /* 0x0000001c0d1b7221 */ /* 0x000fe20000010000 */
[--C-:B------:R-:W-:Y:S01]  /*4550*/  FFMA.FTZ R129, R66, UR21, -R20.reuse ;  /* 0x0000001542817c23 */ /* 0x100fe20008010814 */
[----:B------:R-:W-:Y:S01]  /*4560*/  F2FP.BF16.F32.PACK_AB R150, R7, R150 ;  /* 0x000000960796723e */ /* 0x000fe200000010ff */
[--C-:B------:R-:W-:Y:S01]  /*4570*/  FFMA.FTZ R131, R70, UR21, -R20.reuse ;  /* 0x0000001546837c23 */ /* 0x100fe20008010814 */
        /* <DEDUP_REMOVED lines=22> */
[--C-:B------:R-:W-:Y:S01]  /*46e0*/  FFMA.FTZ R32, R71, UR21, -R20.reuse ;  /* 0x0000001547207c23 */ /* 0x100fe20008010814 */
[----:B------:R-:W-:Y:S01]  /*46f0*/  FFMA.FTZ R20, R87, UR21, -R20 ;  /* 0x0000001557147c23 */ /* 0x000fe20008010814 */
[----:B------:R-:W-:Y:S01]  /*4700*/  FADD.FTZ R36, R132, R31 ;  /* 0x0000001f84247221 */ /* 0x000fe20000010000 */
[----:B------:R-:W-:Y:S01]  /*4710*/  F2FP.BF16.F32.PACK_AB R151, R4, R151 ;  /* 0x000000970497723e */ /* 0x000fe200000010ff */
[----:B------:R-:W1:Y:S01]  /*4720*/  MUFU.EX2 R8, R8 ;  /* 0x0000000800087308 */ /* 0x000e620000000800 */
[----:B0-----:R-:W-:Y:S01]  /*4730*/  FADD.FTZ R34, R6, R27 ;  /* 0x0000001b06227221 */ /* 0x001fe20000010000 */
[----:B------:R-:W-:Y:S01]  /*4740*/  FADD.FTZ R31, R29, R36 ;  /* 0x000000241d1f7221 */ /* 0x000fe20000010000 */
[----:B------:R-:W-:Y:S01]  /*4750*/  F2FP.BF16.F32.PACK_AB R144, R9, R144 ;  /* 0x000000900990723e */ /* 0x000fe200000010ff */
[----:B------:R-:W-:Y:S01]  /*4760*/  VIADD R4, R88, 0xfffffffe ;  /* 0xfffffffe58047836 */ /* 0x000fe20000000000 */
        /* <DEDUP_REMOVED lines=8> */
[----:B------:R-:W-:Y:S01]  /*47f0*/  FADD.FTZ R36, R128, R31 ;  /* 0x0000001f80247221 */ /* 0x000fe20000010000 */
[----:B------:R-:W-:Y:S01]  /*4800*/  F2FP.BF16.F32.PACK_AB R138, R25, R138 ;  /* 0x0000008a198a723e */ /* 0x000fe200000010ff */
[----:B------:R-:W2:Y:S01]  /*4810*/  MUFU.EX2 R10, R10 ;  /* 0x0000000a000a7308 */ /* 0x000ea20000000800 */
[----:B-1----:R-:W-:Y:S01]  /*4820*/  FADD.FTZ R34, R8, R27 ;  /* 0x0000001b08227221 */ /* 0x002fe20000010000 */
[----:B------:R-:W-:Y:S02]  /*4830*/  F2FP.BF16.F32.PACK_AB R132, R29, R132 ;  /* 0x000000841d84723e */ /* 0x000fe400000010ff */
[----:B------:R-:W-:Y:S02]  /*4840*/  F2FP.BF16.F32.PACK_AB R134, R33, R134 ;  /* 0x000000862186723e */ /* 0x000fe400000010ff */
[----:B------:R-:W-:Y:S02]  /*4850*/  F2FP.BF16.F32.PACK_AB R128, R37, R128 ;  /* 0x000000802580723e */ /* 0x000fe400000010ff */
[----:B------:R-:W1:Y:S01]  /*4860*/  MUFU.EX2 R143, R143 ;  /* 0x0000008f008f7308 */ /* 0x000e620000000800 */
[----:B0-----:R-:W-:Y:S01]  /*4870*/  FADD.FTZ R27, R141, R34 ;  /* 0x000000228d1b7221 */ /* 0x001fe20000010000 */
[----:B------:R-:W-:-:S02]  /*4880*/  F2FP.BF16.F32.PACK_AB R145, R6, R145 ;  /* 0x000000910691723e */ /* 0x000fc400000010ff */
[----:B------:R-:W-:-:S04]  /*4890*/  F2FP.BF16.F32.PACK_AB R147, R8, R147 ;  /* 0x000000930893723e */ /* 0x000fc800000010ff */
[----:B------:R-:W0:Y:S01]  /*48a0*/  MUFU.EX2 R12, R12 ;  /* 0x0000000c000c7308 */ /* 0x000e220000000800 */
[C---:B--2---:R-:W-:Y:S01]  /*48b0*/  FADD.FTZ R34, R10.reuse, R27 ;  /* 0x0000001b0a227221 */ /* 0x044fe20000010000 */
[----:B------:R-:W-:-:S06]  /*48c0*/  F2FP.BF16.F32.PACK_AB R141, R10, R141 ;  /* 0x0000008d0a8d723e */ /* 0x000fcc00000010ff */
[----:B------:R-:W2:Y:S01]  /*48d0*/  MUFU.EX2 R137, R137 ;  /* 0x0000008900897308 */ /* 0x000ea20000000800 */
[----:B-1----:R-:W-:-:S07]  /*48e0*/  FADD.FTZ R27, R143, R34 ;  /* 0x000000228f1b7221 */ /* 0x002fce0000010000 */
[----:B------:R-:W1:Y:S01]  /*48f0*/  MUFU.EX2 R14, R14 ;  /* 0x0000000e000e7308 */ /* 0x000e620000000800 */
[C---:B0-----:R-:W-:Y:S01]  /*4900*/  FADD.FTZ R34, R12.reuse, R27 ;  /* 0x0000001b0c227221 */ /* 0x041fe20000010000 */
[----:B------:R-:W-:Y:S01]  /*4910*/  FADD.FTZ R27, R37, R36 ;  /* 0x00000024251b7221 */ /* 0x000fe20000010000 */
[----:B------:R-:W-:-:S03]  /*4920*/  F2FP.BF16.F32.PACK_AB R143, R12, R143 ;  /* 0x0000008f0c8f723e */ /* 0x000fc600000010ff */
[----:B------:R-:W-:Y:S01]  /*4930*/  FADD.FTZ R36, R130, R27 ;  /* 0x0000001b82247221 */ /* 0x000fe20000010000 */
[----:B------:R-:W-:Y:S01]  /*4940*/  F2FP.BF16.F32.PACK_AB R130, R41, R130 ;  /* 0x000000822982723e */ /* 0x000fe200000010ff */
[----:B------:R-:W0:Y:S01]  /*4950*/  MUFU.EX2 R139, R139 ;  /* 0x0000008b008b7308 */ /* 0x000e220000000800 */
[----:B--2---:R-:W-:Y:S01]  /*4960*/  FADD.FTZ R3, R137, R34 ;  /* 0x0000002289037221 */ /* 0x004fe20000010000 */
[----:B------:R-:W-:-:S04]  /*4970*/  FADD.FTZ R7, R41, R36 ;  /* 0x0000002429077221 */ /* 0x000fc80000010000 */
        /* <DEDUP_REMOVED lines=60> */
[----:B--2---:R-:W-:-:S04]  /*4d40*/  FADD.FTZ R2, R86, R7 ;  /* 0x0000000756027221 */ /* 0x004fc80000010000 */
[C---:B-1----:R-:W-:Y:S01]  /*4d50*/  FADD.FTZ R2, R123.reuse, R2 ;  /* 0x000000027b027221 */ /* 0x042fe20000010000 */
[----:B------:R-:W-:Y:S01]  /*4d60*/  F2FP.BF16.F32.PACK_AB R123, R123, R86 ;  /* 0x000000567b7b723e */ /* 0x000fe200000010ff */
        /* <DEDUP_REMOVED lines=14> */
.L_x_14041:
[----:B------:R-:W-:Y:S02]  /*4e50*/  ULDC UR18, c[0x0][0x9e4] ;  /* 0x0002790000127ab9 */ /* 0x000fe40000000800 */
[----:B------:R-:W-:-:S11]  /*4e60*/  UISETP.NE.AND UP0, UPT, UR18, 0x1, UPT ;  /* 0x000000011200788c */ /* 0x000fd6000bf05270 */
[----:B------:R-:W-:Y:S02]  /*4e70*/  @UP0 ULDC.64 UR6, c[0x0][0x9e8] ;  /* 0x00027a0000060ab9 */ /* 0x000fe40000000a00 */
[----:B------:R-:W-:-:S04]  /*4e80*/  UIMAD.WIDE.U32 UR10, UR15, UR6, URZ ;  /* 0x000000060f0a72a5 */ /* 0x000fc8000f8e003f */
[----:B------:R-:W-:-:S12]  /*4e90*/  @UP0 USHF.R.U32.HI UR15, URZ, UR7, UR11 ;  /* 0x000000073f0f0299 */ /* 0x000fd8000801160b */
.L_x_14042:
[----:B------:R-:W-:-:S04]  /*4ea0*/  UIMAD UR15, UR15, UR18, UR18 ;  /* 0x000000120f0f72a4 */ /* 0x000fc8000f8e0212 */
[----:B------:R-:W-:-:S04]  /*4eb0*/  UISETP.LT.AND UP0, UPT, UR14, UR15, UPT ;  /* 0x0000000f0e00728c */ /* 0x000fc8000bf01270 */
[----:B------:R-:W-:-:S12]  /*4ec0*/  USEL UR14, UR14, UR15, UP0 ;  /* 0x0000000f0e0e7287 */ /* 0x000fd80008000000 */
.L_x_14040:
        /* <DEDUP_REMOVED lines=21> */
[----:B------:R-:W-:-:S13]  /*5020*/  ISETP.GE.AND P1, PT, R4, UR25, PT ;  /* 0x0000001904007c0c */ /* 0x000fda000bf26270 */
[----:B------:R-:W-:Y:S05]  /*5030*/  @!P1 BRA `(.L_x_14043) ;  /* 0x0000002c00a09947 */ /* 0x000fea0003800000 */
        /* <DEDUP_REMOVED lines=9> */
.L_x_14062:
[----:B------:R-:W-:Y:S01]  /*50d0*/  ISETP.NE.AND P2, PT, RZ, UR44, PT ;  /* 0x0000002cff007c0c */ /* 0x000fe2000bf45270 */
[----:B------:R-:W-:-:S04]  /*50e0*/  UISETP.NE.AND UP0, UPT, UR26, 0x1, UPT ;  /* 0x000000011a00788c */ /* 0x000fc8000bf05270 */
[----:B------:R-:W-:-:S04]  /*50f0*/  USEL UR49, URZ, 0x1, UP0 ;  /* 0x000000013f317887 */ /* 0x000fc80008000000 */
[----:B------:R-:W-:-:S04]  /*5100*/  ULOP3.LUT UR49, UR27, UR49, URZ, 0x3c, !UPT ;  /* 0x000000311b317292 */ /* 0x000fc8000f8e3c3f */
[----:B------:R-:W-:Y:S08]  /*5110*/  @P2 BRA `(.L_x_14044) ;  /* 0x0000000000382947 */ /* 0x000ff00003800000 */
[----:B------:R-:W-:Y:S05]  /*5120*/  @!P0 BRA `(.L_x_14045) ;  /* 0x0000000000048947 */ /* 0x000fea0003800000 */
[----:B------:R-:W-:Y:S01]  /*5130*/  BPT.TRAP 0x1 ;  /* 0x000000040000795c */ /* 0x000fe20000300000 */
.L_x_14045:
        /* <DEDUP_REMOVED lines=9> */
.L_x_14046:
[----:B-1----:R-:W-:Y:S05]  /*51d0*/  @P1 BRA `(.L_x_14044) ;  /* 0x0000000000081947 */ /* 0x002fea0003800000 */
[----:B------:R-:W1:Y:S02]  /*51e0*/  SYNCS.PHASECHK.TRANS64.TRYWAIT P1, [UR6+0x16830], R0 ;  /* 0x01683000ff0075a7 */ /* 0x000e640008020146 */
[----:B-1----:R-:W-:Y:S05]  /*51f0*/  @!P1 BRA `(.L_x_14047) ;  /* 0x00000110002c9947 */ /* 0x002fea0003800000 */
.L_x_14044:
[----:B-1----:R-:W1:Y:S01]  /*5200*/  S2R R5, SR_TID.X ;  /* 0x0000000000057919 */ /* 0x002e620000002100 */
[----:B------:R-:W-:Y:S01]  /*5210*/  UIADD3 UR48, UR26, 0x1, URZ ;  /* 0x000000011a307890 */ /* 0x000fe2000fffe03f */
[----:B------:R-:W-:Y:S01]  /*5220*/  UMOV UR19, 0x40000040 ;  /* 0x4000004000137882 */ /* 0x000fe20000000000 */
[----:B------:R-:W-:Y:S02]  /*5230*/  UMOV UR7, 0x40000040 ;  /* 0x4000004000077882 */ /* 0x000fe40000000000 */
[----:B------:R-:W-:Y:S01]  /*5240*/  UISETP.NE.AND UP0, UPT, UR48, 0x2, UPT ;  /* 0x000000023000788c */ /* 0x000fe2000bf05270 */
[----:B------:R-:W-:Y:S01]  /*5250*/  UMOV UR11, 0x40000040 ;  /* 0x40000040000b7882 */ /* 0x000fe20000000000 */
[----:B------:R-:W-:Y:S02]  /*5260*/  UMOV UR15, 0x40000040 ;  /* 0x40000040000f7882 */ /* 0x000fe40000000000 */
[----:B------:R-:W-:-:S04]  /*5270*/  USEL UR48, UR48, URZ, UP0 ;  /* 0x0000003f30307287 */ /* 0x000fc80008000000 */
        /* <DEDUP_REMOVED lines=22> */
.L_x_14049:
[----:B------:R-:W-:Y:S01]  /*53e0*/  ULEA UR6, UR26, UR45, 0x3 ;  /* 0x0000002d1a067291 */ /* 0x000fe2000f8e183f */
[----:B------:R-:W-:-:S05]  /*53f0*/  IMAD.U32 R0, RZ, RZ, UR27 ;  /* 0x0000001bff007e24 */ /* 0x000fca000f8e00ff */
[----:B------:R-:W-:-:S04]  /*5400*/  SHF.L.U32 R0, R0, 0x1f, RZ ;  /* 0x0000001f00007819 */ /* 0x000fc800000006ff */
[----:B------:R0:W1:Y:S01]  /*5410*/  SYNCS.PHASECHK.TRANS64.TRYWAIT P1, [UR6+0x16850], R0 ;  /* 0x01685000ff0075a7 */ /* 0x0000620008020146 */
[----:B------:R-:W-:Y:S05]  /*5420*/  @!P0 BRA `(.L_x_14050) ;  /* 0x0000000000048947 */ /* 0x000fea0003800000 */
[----:B------:R-:W-:Y:S01]  /*5430*/  BPT.TRAP 0x1 ;  /* 0x000000040000795c */ /* 0x000fe20000300000 */
.L_x_14050:
[----:B-1----:R-:W-:Y:S05]  /*5440*/  @P1 BRA `(.L_x_14048) ;  /* 0x0000000000081947 */ /* 0x002fea0003800000 */
[----:B------:R-:W1:Y:S02]  /*5450*/  SYNCS.PHASECHK.TRANS64.TRYWAIT P1, [UR6+0x16850], R0 ;  /* 0x01685000ff0075a7 */ /* 0x000e640008020146 */
[----:B-1----:R-:W-:Y:S05]  /*5460*/  @!P1 BRA `(.L_x_14051) ;  /* 0x0000010c00a89947 */ /* 0x002fea0003800000 */
.L_x_14048:
[----:B------:R-:W-:Y:S01]  /*5470*/  UIADD3 UR6, UR45, 0x400, URZ ;  /* 0x000004002d067890 */ /* 0x000fe2000fffe03f */
[----:B------:R-:W-:Y:S01]  /*5480*/  WARPGROUP.ARRIVE ;  /* 0x00000000000079c5 */ /* 0x000fe20000000000 */
[----:B------:R-:W-:-:S05]  /*5490*/  UMOV UR7, 0x40000040 ;  /* 0x4000004000077882 */ /* 0x000fca0000000000 */
[----:B------:R-:W1:Y:S01]  /*54a0*/  S2R R8, SR_TID.X ;  /* 0x0000000000087919 */ /* 0x000e620000002100 */
[----:B------:R-:W-:-:S04]  /*54b0*/  USHF.R.U32.HI UR6, URZ, 0x4, UR6 ;  /* 0x000000043f067899 */ /* 0x000fc80008011606 */
[----:B------:R-:W-:-:S04]  /*54c0*/  ULOP3.LUT UR6, UR6, 0x3fff, URZ, 0xc0, !UPT ;  /* 0x00003fff06067892 */ /* 0x000fc8000f8ec03f */
[----:B------:R-:W-:-:S07]  /*54d0*/  ULEA UR10, UR26, UR6, 0xa ;  /* 0x000000061a0a7291 */ /* 0x000fce000f8e503f */
[----:B------:R-:W-:Y:S02]  /*54e0*/  UMOV UR6, UR10 ;  /* 0x0000000a00067c82 */ /* 0x000fe40008000000 */
[----:B------:R-:W-:Y:S01]  /*54f0*/  HGMMA.64x64x16.F32.BF16 R88, R148, gdesc[UR4].tnspB, R88, gsb0 ;  /* 0x40e0000494587df0 */ /* 0x000fe20008001858 */
[----:B------:R-:W-:Y:S01]  /*5500*/  UIADD3 UR6, UR10, 0x80, URZ ;  /* 0x000000800a067890 */ /* 0x000fe2000fffe03f */
[----:B------:R-:W-:Y:S01]  /*5510*/  UMOV UR7, 0x40000040 ;  /* 0x4000004000077882 */ /* 0x000fe20000000000 */
[----:B-1----:R-:W-:Y:S02]  /*5520*/  SHF.R.U32.HI R5, RZ, 0x7, R8 ;  /* 0x00000007ff057819 */ /* 0x002fe40000011608 */
[----:B------:R-:W-:-:S03]  /*5530*/  ISETP.GE.U32.AND P1, PT, R8, 0x180, PT ;  /* 0x000001800800780c */ /* 0x000fc60003f26070 */
[----:B0-----:R-:W-:-:S05]  /*5540*/  VIADD R0, R5, 0x9 ;  /* 0x0000000905007836 */ /* 0x001fca0000000000 */
[----:B------:R-:W-:Y:S01]  /*5550*/  SEL R0, R0, 0x9, !P1 ;  /* 0x0000000900007807 */ /* 0x000fe20004800000 */
        /* <DEDUP_REMOVED lines=37> */
.L_x_14052:
[----:B------:R-:W-:Y:S01]  /*57b0*/  UISETP.NE.AND UP1, UPT, UR53, URZ, UPT ;  /* 0x0000003f3500728c */ /* 0x000fe2000bf25270 */
[----:B------:R-:W-:Y:S01]  /*57c0*/  VIADD R13, R17, UR39 ;  /* 0x00000027110d7c36 */ /* 0x000fe20008000000 */
[----:B------:R-:W-:Y:S01]  /*57d0*/  ULEA UR6, UR48, UR45, 0x3 ;  /* 0x0000002d30067291 */ /* 0x000fe2000f8e183f */
[----:B------:R-:W-:Y:S01]  /*57e0*/  IMAD.U32 R8, RZ, RZ, UR47 ;  /* 0x0000002fff087e24 */ /* 0x000fe2000f8e00ff */
[----:B------:R-:W-:Y:S02]  /*57f0*/  UISETP.NE.AND UP0, UPT, UR52, URZ, UPT ;  /* 0x0000003f3400728c */ /* 0x000fe4000bf05270 */
[----:B------:R-:W-:Y:S01]  /*5800*/  PLOP3.LUT P1, PT, PT, PT, UP1, 0x80, 0x0 ;  /* 0x000000000000781c */ /* 0x000fe20003f2f018 */
[----:B------:R-:W-:Y:S01]  /*5810*/  UIADD3 UR6, UR6, 0x16840, URZ ;  /* 0x0001684006067890 */ /* 0x000fe2000fffe03f */
[----:B------:R-:W-:-:S03]  /*5820*/  PLOP3.LUT P2, PT, PT, PT, UP1, 0x80, 0x0 ;  /* 0x000000000000781c */ /* 0x000fc60003f4f018 */
[----:B------:R-:W-:Y:S01]  /*5830*/  @UP1 ULDC UR7, c[0x0][0x44c] ;  /* 0x0001130000071ab9 */ /* 0x000fe20000000800 */
[----:B------:R-:W-:-:S07]  /*5840*/  UPRMT UR6, UR43, 0x654, UR6 ;  /* 0x000006542b067896 */ /* 0x000fce0008000006 */
[----:B0-----:R-:W-:Y:S01]  /*5850*/  @P1 IMAD.HI.U32 R0, R13, UR7, RZ ;  /* 0x000000070d001c27 */ /* 0x001fe2000f8e00ff */
[----:B------:R-:W-:Y:S01]  /*5860*/  @UP1 ULDC UR7, c[0x0][0x450] ;  /* 0x0001140000071ab9 */ /* 0x000fe20000000800 */
[----:B------:R-:W-:Y:S01]  /*5870*/  PLOP3.LUT P1, PT, PT, PT, UP0, 0x40, 0x0 ;  /* 0x000000000000781c */ /* 0x000fe20003f2e808 */
[----:B------:R-:W-:Y:S01]  /*5880*/  SYNCS.ARRIVE.TRANS64.RED.A1T0 RZ, [UR6], RZ ;  /* 0x000000ffffff79a7 */ /* 0x000fe20008100406 */
[----:B------:R-:W-:Y:S01]  /*5890*/  ULOP3.LUT UR6, URZ, UR23, URZ, 0x33, !UPT ;  /* 0x000000173f067292 */ /* 0x000fe2000f8e333f */
[----:B------:R-:W-:Y:S01]  /*58a0*/  @P2 SHF.R.U32.HI R13, RZ, UR7, R0 ;  /* 0x00000007ff0d2c19 */ /* 0x000fe20008011600 */
[----:B------:R-:W-:-:S04]  /*58b0*/  IMAD.SHL.U32 R0, R4, 0x80, RZ ;  /* 0x0000008004007824 */ /* 0x000fc800078e00ff */
[----:B------:R-:W0:Y:S01]  /*58c0*/  SHFL.IDX PT, R15, R13, RZ, 0x1c1f ;  /* 0x001c1fff0d0f7589 */ /* 0x000e2200000e0000 */
[----:B------:R-:W-:-:S04]  /*58d0*/  IADD3 R5, -R16, 0x1, -R0 ;  /* 0x0000000110057810 */ /* 0x000fc80007ffe900 */
        /* <DEDUP_REMOVED lines=19> */
.L_x_14055:
[----:B------:R-:W-:-:S05]  /*5a10*/  IMAD.U32 R14, RZ, RZ, UR22 ;  /* 0x00000016ff0e7e24 */ /* 0x000fca000f8e00ff */
[----:B------:R-:W-:-:S13]  /*5a20*/  ISETP.NE.AND P1, PT, R14, 0x1, PT ;  /* 0x000000010e00780c */ /* 0x000fda0003f25270 */
[----:B------:R-:W0:Y:S02]  /*5a30*/  @P1 LDC.64 R8, c[0x0][0x9e8] ;  /* 0x00027a00ff081b82 */ /* 0x000e240000000a00 */
[----:B0-----:R-:W-:-:S05]  /*5a40*/  @P1 IMAD.HI.U32 R8, R15, R8, RZ ;  /* 0x000000080f081227 */ /* 0x001fca00078e00ff */
[----:B------:R-:W-:-:S07]  /*5a50*/  @P1 SHF.R.U32.HI R15, RZ, R9, R8 ;  /* 0x00000009ff0f1219 */ /* 0x000fce0000011608 */
.L_x_14056:
[----:B------:R-:W-:Y:S05]  /*5a60*/  BSYNC B0 ;  /* 0x0000000000007941 */ /* 0x000fea0003800000 */
.L_x_14054:
[----:B------:R-:W-:-:S04]  /*5a70*/  IMAD R15, R15, R14, -R0 ;  /* 0x0000000e0f0f7224 */ /* 0x000fc800078e0a00 */
[----:B------:R-:W-:-:S05]  /*5a80*/  IMAD.IADD R15, R15, 0x1, -R16 ;  /* 0x000000010f0f7824 */ /* 0x000fca00078e0a10 */
[----:B------:R-:W-:Y:S02]  /*5a90*/  VIADDMNMX R10, R15, R14, R10, PT ;  /* 0x0000000e0f0a7246 */ /* 0x000fe4000380010a */
[----:B------:R-:W-:-:S07]  /*5aa0*/  VIMNMX R5, R5, R15, !PT ;  /* 0x0000000f05057248 */ /* 0x000fce0007fe0100 */
.L_x_14053:
        /* <DEDUP_REMOVED lines=116> */
.L_x_14059:
[----:B------:R-:W-:-:S05]  /*61f0*/  IMAD.U32 R10, RZ, RZ, UR22 ;  /* 0x00000016ff0a7e24 */ /* 0x000fca000f8e00ff */
[----:B------:R-:W-:-:S13]  /*6200*/  ISETP.NE.AND P2, PT, R10, 0x1, PT ;  /* 0x000000010a00780c */ /* 0x000fda0003f45270 */
[----:B------:R-:W0:Y:S02]  /*6210*/  @P2 LDC.64 R8, c[0x0][0x9e8] ;  /* 0x00027a00ff082b82 */ /* 0x000e240000000a00 */
[----:B0-----:R-:W-:-:S05]  /*6220*/  @P2 IMAD.HI.U32 R8, R5, R8, RZ ;  /* 0x0000000805082227 */ /* 0x001fca00078e00ff */
[----:B------:R-:W-:-:S07]  /*6230*/  @P2 SHF.R.U32.HI R5, RZ, R9, R8 ;  /* 0x00000009ff052219 */ /* 0x000fce0000011608 */
.L_x_14060:
[----:B------:R-:W-:Y:S05]  /*6240*/  BSYNC B0 ;  /* 0x0000000000007941 */ /* 0x000fea0003800000 */
.L_x_14058:
[----:B------:R-:W-:-:S04]  /*6250*/  IMAD R5, R5, R10, -R0 ;  /* 0x0000000a05057224 */ /* 0x000fc800078e0a00 */
[----:B------:R-:W-:-:S05]  /*6260*/  IMAD.IADD R5, R5, 0x1, -R16 ;  /* 0x0000000105057824 */ /* 0x000fca00078e0a10 */
[----:B------:R-:W-:Y:S02]  /*6270*/  VIADDMNMX R12, R5, R10, R12, PT ;  /* 0x0000000a050c7246 */ /* 0x000fe4000380010c */
[----:B------:R-:W-:-:S07]  /*6280*/  VIMNMX R11, R11, R5, !PT ;  /* 0x000000050b0b7248 */ /* 0x000fce0007fe0100 */
.L_x_14057:
        /* <DEDUP_REMOVED lines=37> */
[----:B------:R-:W-:Y:S02]  /*64e0*/  FMNMX.FTZ R13, R27, R10, !PT ;  /* 0x0000000a1b0d7209 */ /* 0x000fe40007810000 */
[----:B------:R-:W-:Y:S02]  /*64f0*/  FMNMX.FTZ R5, R61, R0, !PT ;  /* 0x000000003d057209 */ /* 0x000fe40007810000 */
[----:B------:R-:W-:Y:S02]  /*6500*/  ISETP.GT.AND P2, PT, R11, 0x11, P1 ;  /* 0x000000110b00780c */ /* 0x000fe40000f44270 */
[----:B------:R-:W-:Y:S02]  /*6510*/  FMNMX.FTZ R0, R64, R5, !PT ;  /* 0x0000000540007209 */ /* 0x000fe40007810000 */
[----:B------:R-:W-:-:S02]  /*6520*/  FSEL R31, R31, -INF , !P4 ;  /* 0xff8000001f1f7808 */ /* 0x000fc40006000000 */
[----:B------:R-:W-:Y:S02]  /*6530*/  FMNMX.FTZ R5, R65, R0, !PT ;  /* 0x0000000041057209 */ /* 0x000fe40007810000 */
[----:B------:R-:W-:Y:S02]  /*6540*/  FMNMX.FTZ R14, R30, R13, !PT ;  /* 0x0000000d1e0e7209 */ /* 0x000fe40007810000 */
[----:B------:R-:W-:Y:S02]  /*6550*/  FMNMX.FTZ R0, R68, R5, !PT ;  /* 0x0000000544007209 */ /* 0x000fe40007810000 */
[----:B------:R-:W-:Y:S02]  /*6560*/  ISETP.GT.AND P3, PT, R11, 0x18, P1 ;  /* 0x000000180b00780c */ /* 0x000fe40000f64270 */
[----:B------:R-:W-:Y:S02]  /*6570*/  FMNMX.FTZ R5, R69, R0, !PT ;  /* 0x0000000045057209 */ /* 0x000fe40007810000 */
[----:B------:R-:W-:-:S02]  /*6580*/  ISETP.LT.OR P2, PT, R12, 0x12, P2 ;  /* 0x000000120c00780c */ /* 0x000fc40001741670 */
[----:B------:R-:W-:Y:S02]  /*6590*/  FMNMX.FTZ R0, R72, R5, !PT ;  /* 0x0000000548007209 */ /* 0x000fe40007810000 */
[----:B------:R-:W-:Y:S02]  /*65a0*/  FMNMX.FTZ R13, R31, R14, !PT ;  /* 0x0000000e1f0d7209 */ /* 0x000fe40007810000 */
[----:B------:R-:W-:Y:S02]  /*65b0*/  FMNMX.FTZ R5, R73, R0, !PT ;  /* 0x0000000049057209 */ /* 0x000fe40007810000 */
[----:B------:R-:W-:Y:S02]  /*65c0*/  ISETP.GT.AND P4, PT, R11, 0x19, P1 ;  /* 0x000000190b00780c */ /* 0x000fe40000f84270 */
[----:B------:R-:W-:Y:S02]  /*65d0*/  FMNMX.FTZ R0, R76, R5, !PT ;  /* 0x000000054c007209 */ /* 0x000fe40007810000 */
[----:B------:R-:W-:-:S02]  /*65e0*/  ISETP.LT.OR P3, PT, R12, 0x19, P3 ;  /* 0x000000190c00780c */ /* 0x000fc40001f61670 */
[----:B------:R-:W-:Y:S02]  /*65f0*/  FMNMX.FTZ R5, R77, R0, !PT ;  /* 0x000000004d057209 */ /* 0x000fe40007810000 */
[----:B------:R-:W-:Y:S02]  /*6600*/  FSEL R35, R35, -INF , !P2 ;  /* 0xff80000023237808 */ /* 0x000fe40005000000 */
[----:B------:R-:W-:Y:S02]  /*6610*/  FMNMX.FTZ R0, R80, R5, !PT ;  /* 0x0000000550007209 */ /* 0x000fe40007810000 */
[----:B------:R-:W-:Y:S02]  /*6620*/  FMNMX.FTZ R14, R34, R13, !PT ;  /* 0x0000000d220e7209 */ /* 0x000fe40007810000 */
[----:B------:R-:W-:Y:S02]  /*6630*/  FMNMX.FTZ R5, R81, R0, !PT ;  /* 0x0000000051057209 */ /* 0x000fe40007810000 */
[----:B------:R-:W-:-:S02]  /*6640*/  ISETP.LT.OR P4, PT, R12, 0x1a, P4 ;  /* 0x0000001a0c00780c */ /* 0x000fc40002781670 */
[----:B------:R-:W-:Y:S02]  /*6650*/  FMNMX.FTZ R0, R84, R5, !PT ;  /* 0x0000000554007209 */ /* 0x000fe40007810000 */
[----:B------:R-:W-:Y:S02]  /*6660*/  FSEL R38, R38, -INF , !P3 ;  /* 0xff80000026267808 */ /* 0x000fe40005800000 */
[----:B------:R-:W-:Y:S02]  /*6670*/  FMNMX.FTZ R5, R85, R0, !PT ;  /* 0x0000000055057209 */ /* 0x000fe40007810000 */
[----:B------:R-:W-:Y:S02]  /*6680*/  FMNMX.FTZ R15, R35, R14, !PT ;  /* 0x0000000e230f7209 */ /* 0x000fe40007810000 */
[----:B------:R-:W-:Y:S01]  /*6690*/  ISETP.GT.AND P2, PT, R11, 0x21, P1 ;  /* 0x000000210b00780c */ /* 0x000fe20000f44270 */
[----:B------:R-:W0:Y:S01]  /*66a0*/  SHFL.BFLY PT, R0, R5, 0x2, 0x1f ;  /* 0x0c401f0005007f89 */ /* 0x000e2200000e0000 */
[----:B------:R-:W-:-:S02]  /*66b0*/  FSEL R39, R39, -INF , !P4 ;  /* 0xff80000027277808 */ /* 0x000fc40006000000 */
[----:B------:R-:W-:Y:S02]  /*66c0*/  FMNMX.FTZ R14, R38, R15, !PT ;  /* 0x0000000f260e7209 */ /* 0x000fe40007810000 */
[----:B------:R-:W-:Y:S02]  /*66d0*/  ISETP.GT.AND P3, PT, R11, 0x28, P1 ;  /* 0x000000280b00780c */ /* 0x000fe40000f64270 */
[C---:B------:R-:W-:Y:S02]  /*66e0*/  ISETP.LT.OR P2, PT, R12.reuse, 0x22, P2 ;  /* 0x000000220c00780c */ /* 0x040fe40001741670 */
[----:B------:R-:W-:Y:S02]  /*66f0*/  FMNMX.FTZ R15, R39, R14, !PT ;  /* 0x0000000e270f7209 */ /* 0x000fe40007810000 */
[----:B------:R-:W-:Y:S02]  /*6700*/  ISETP.GT.AND P4, PT, R11, 0x29, P1 ;  /* 0x000000290b00780c */ /* 0x000fe40000f84270 */
[----:B------:R-:W-:-:S02]  /*6710*/  ISETP.LT.OR P3, PT, R12, 0x29, P3 ;  /* 0x000000290c00780c */ /* 0x000fc40001f61670 */
[----:B------:R-:W-:Y:S02]  /*6720*/  FSEL R43, R43, -INF , !P2 ;  /* 0xff8000002b2b7808 */ /* 0x000fe40005000000 */
[----:B------:R-:W-:Y:S02]  /*6730*/  FMNMX.FTZ R14, R42, R15, !PT ;  /* 0x0000000f2a0e7209 */ /* 0x000fe40007810000 */
[----:B------:R-:W-:Y:S02]  /*6740*/  ISETP.GT.AND P2, PT, R11, 0x30, P1 ;  /* 0x000000300b00780c */ /* 0x000fe40000f44270 */
[----:B------:R-:W-:Y:S02]  /*6750*/  FSEL R46, R46, -INF , !P3 ;  /* 0xff8000002e2e7808 */ /* 0x000fe40005800000 */
[----:B------:R-:W-:Y:S02]  /*6760*/  ISETP.LT.OR P4, PT, R12, 0x2a, P4 ;  /* 0x0000002a0c00780c */ /* 0x000fe40002781670 */
[----:B0-----:R-:W-:-:S02]  /*6770*/  FMNMX.FTZ R8, R5, R0, !PT ;  /* 0x0000000005087209 */ /* 0x001fc40007810000 */
[----:B------:R-:W-:Y:S02]  /*6780*/  FMNMX.FTZ R15, R43, R14, !PT ;  /* 0x0000000e2b0f7209 */ /* 0x000fe40007810000 */
[----:B------:R-:W-:Y:S01]  /*6790*/  ISETP.GT.AND P3, PT, R11, 0x31, P1 ;  /* 0x000000310b00780c */ /* 0x000fe20000f64270 */
[----:B------:R-:W0:Y:S01]  /*67a0*/  SHFL.BFLY PT, R9, R8, 0x1, 0x1f ;  /* 0x0c201f0008097f89 */ /* 0x000e2200000e0000 */
[----:B------:R-:W-:Y:S02]  /*67b0*/  ISETP.LT.OR P2, PT, R12, 0x31, P2 ;  /* 0x000000310c00780c */ /* 0x000fe40001741670 */
[----:B------:R-:W-:Y:S02]  /*67c0*/  FSEL R47, R47, -INF , !P4 ;  /* 0xff8000002f2f7808 */ /* 0x000fe40006000000 */
[----:B------:R-:W-:Y:S02]  /*67d0*/  FMNMX.FTZ R20, R46, R15, !PT ;  /* 0x0000000f2e147209 */ /* 0x000fe40007810000 */
[----:B------:R-:W-:-:S02]  /*67e0*/  ISETP.GT.AND P5, PT, R11, 0x38, P1 ;  /* 0x000000380b00780c */ /* 0x000fc40000fa4270 */
[----:B------:R-:W-:Y:S02]  /*67f0*/  FSEL R50, R50, -INF , !P2 ;  /* 0xff80000032327808 */ /* 0x000fe40005000000 */
[C---:B------:R-:W-:Y:S02]  /*6800*/  ISETP.LT.OR P3, PT, R12.reuse, 0x32, P3 ;  /* 0x000000320c00780c */ /* 0x040fe40001f61670 */
[----:B------:R-:W-:Y:S02]  /*6810*/  FMNMX.FTZ R15, R47, R20, !PT ;  /* 0x000000142f0f7209 */ /* 0x000fe40007810000 */
[----:B------:R-:W-:Y:S02]  /*6820*/  ISETP.GT.AND P4, PT, R11, 0x39, P1 ;  /* 0x000000390b00780c */ /* 0x000fe40000f84270 */
[----:B------:R-:W-:Y:S02]  /*6830*/  ISETP.LT.OR P5, PT, R12, 0x39, P5 ;  /* 0x000000390c00780c */ /* 0x000fe40002fa1670 */
[----:B------:R-:W-:-:S02]  /*6840*/  FSEL R51, R51, -INF , !P3 ;  /* 0xff80000033337808 */ /* 0x000fc40005800000 */
[----:B------:R-:W-:Y:S02]  /*6850*/  FMNMX.FTZ R20, R50, R15, !PT ;  /* 0x0000000f32147209 */ /* 0x000fe40007810000 */
[----:B------:R-:W-:Y:S02]  /*6860*/  ISETP.GT.AND P2, PT, R11, 0x40, P1 ;  /* 0x000000400b00780c */ /* 0x000fe40000f44270 */
[----:B------:R-:W-:Y:S02]  /*6870*/  FSEL R54, R54, -INF , !P5 ;  /* 0xff80000036367808 */ /* 0x000fe40006800000 */
[----:B------:R-:W-:Y:S02]  /*6880*/  ISETP.LT.OR P4, PT, R12, 0x3a, P4 ;  /* 0x0000003a0c00780c */ /* 0x000fe40002781670 */
[----:B------:R-:W-:Y:S02]  /*6890*/  FMNMX.FTZ R21, R51, R20, !PT ;  /* 0x0000001433157209 */ /* 0x000fe40007810000 */
[----:B0-----:R-:W-:-:S02]  /*68a0*/  FMNMX.FTZ R0, R8, R9, !PT ;  /* 0x0000000908007209 */ /* 0x001fc40007810000 */
[----:B------:R-:W-:Y:S02]  /*68b0*/  ISETP.GT.AND P3, PT, R11, 0x41, P1 ;  /* 0x000000410b00780c */ /* 0x000fe40000f64270 */
[----:B------:R-:W-:Y:S01]  /*68c0*/  ISETP.LT.OR P2, PT, R12, 0x41, P2 ;  /* 0x000000410c00780c */ /* 0x000fe20001741670 */
[----:B------:R-:W-:Y:S01]  /*68d0*/  FMUL.FTZ R9, R0, UR21 ;  /* 0x0000001500097c20 */ /* 0x000fe20008410000 */
[----:B------:R-:W-:Y:S02]  /*68e0*/  FSEL R55, R55, -INF , !P4 ;  /* 0xff80000037377808 */ /* 0x000fe40006000000 */
[----:B------:R-:W-:Y:S02]  /*68f0*/  FMNMX.FTZ R20, R54, R21, !PT ;  /* 0x0000001536147209 */ /* 0x000fe40007810000 */
[----:B------:R-:W-:Y:S02]  /*6900*/  ISETP.GT.AND P5, PT, R11, 0x48, P1 ;  /* 0x000000480b00780c */ /* 0x000fe40000fa4270 */
[----:B------:R-:W-:-:S02]  /*6910*/  FSEL R58, R58, -INF , !P2 ;  /* 0xff8000003a3a7808 */ /* 0x000fc40005000000 */
[----:B------:R-:W-:Y:S02]  /*6920*/  ISETP.LT.OR P3, PT, R12, 0x42, P3 ;  /* 0x000000420c00780c */ /* 0x000fe40001f61670 */
[----:B------:R-:W-:Y:S02]  /*6930*/  FMNMX.FTZ R21, R55, R20, !PT ;  /* 0x0000001437157209 */ /* 0x000fe40007810000 */
[----:B------:R-:W-:Y:S02]  /*6940*/  FSETP.NEU.FTZ.AND P6, PT, R0, -INF , PT ;  /* 0xff8000000000780b */ /* 0x000fe40003fdd000 */
[----:B------:R-:W-:Y:S02]  /*6950*/  ISETP.GT.AND P4, PT, R11, 0x49, P1 ;  /* 0x000000490b00780c */ /* 0x000fe40000f84270 */
[----:B------:R-:W-:Y:S02]  /*6960*/  ISETP.LT.OR P5, PT, R12, 0x49, P5 ;  /* 0x000000490c00780c */ /* 0x000fe40002fa1670 */
[----:B------:R-:W-:-:S02]  /*6970*/  FSEL R59, R59, -INF , !P3 ;  /* 0xff8000003b3b7808 */ /* 0x000fc40005800000 */
[----:B------:R-:W-:Y:S02]  /*6980*/  FMNMX.FTZ R20, R58, R21, !PT ;  /* 0x000000153a147209 */ /* 0x000fe40007810000 */
[----:B------:R-:W-:Y:S02]  /*6990*/  FSEL R5, R9, RZ, P6 ;  /* 0x000000ff09057208 */ /* 0x000fe40003000000 */
[----:B------:R-:W-:Y:S02]  /*69a0*/  ISETP.GT.AND P2, PT, R11, 0x50, P1 ;  /* 0x000000500b00780c */ /* 0x000fe40000f44270 */
[----:B------:R-:W-:Y:S01]  /*69b0*/  FSEL R62, R62, -INF , !P5 ;  /* 0xff8000003e3e7808 */ /* 0x000fe20006800000 */
[--C-:B------:R-:W-:Y:S01]  /*69c0*/  FFMA.FTZ R148, R24, UR21, -R5.reuse ;  /* 0x0000001518947c23 */ /* 0x100fe20008010805 */
[----:B------:R-:W-:Y:S01]  /*69d0*/  ISETP.LT.OR P4, PT, R12, 0x4a, P4 ;  /* 0x0000004a0c00780c */ /* 0x000fe20002781670 */
[--C-:B------:R-:W-:Y:S01]  /*69e0*/  FFMA.FTZ R8, R25, UR21, -R5.reuse ;  /* 0x0000001519087c23 */ /* 0x100fe20008010805 */
[----:B------:R-:W-:Y:S01]  /*69f0*/  FMNMX.FTZ R21, R59, R20, !PT ;  /* 0x000000143b157209 */ /* 0x000fe20007810000 */
[--C-:B------:R-:W-:Y:S01]  /*6a00*/  FFMA.FTZ R33, R33, UR21, -R5.reuse ;  /* 0x0000001521217c23 */ /* 0x100fe20008010805 */
[----:B------:R-:W-:Y:S01]  /*6a10*/  ISETP.GT.AND P3, PT, R11, 0x51, P1 ;  /* 0x000000510b00780c */ /* 0x000fe20000f64270 */
[--C-:B------:R-:W-:Y:S01]  /*6a20*/  FFMA.FTZ R146, R36, UR21, -R5.reuse ;  /* 0x0000001524927c23 */ /* 0x100fe20008010805 */
[----:B------:R-:W-:Y:S01]  /*6a30*/  ISETP.LT.OR P2, PT, R12, 0x51, P2 ;  /* 0x000000510c00780c */ /* 0x000fe20001741670 */
[----:B------:R0:W-:Y:S01]  /*6a40*/  MUFU.EX2 R10, R33 ;  /* 0x00000021000a7308 */ /* 0x0001e20000000800 */
[----:B------:R-:W-:Y:S01]  /*6a50*/  FSEL R63, R63, -INF , !P4 ;  /* 0xff8000003f3f7808 */ /* 0x000fe20006000000 */
[--C-:B------:R-:W-:Y:S01]  /*6a60*/  FFMA.FTZ R150, R28, UR21, -R5.reuse ;  /* 0x000000151c967c23 */ /* 0x100fe20008010805 */
[----:B------:R-:W-:Y:S01]  /*6a70*/  FMNMX.FTZ R24, R62, R21, !PT ;  /* 0x000000153e187209 */ /* 0x000fe20007810000 */
[--C-:B------:R-:W-:Y:S01]  /*6a80*/  FFMA.FTZ R9, R29, UR21, -R5.reuse ;  /* 0x000000151d097c23 */ /* 0x100fe20008010805 */
[----:B------:R-:W-:Y:S01]  /*6a90*/  ISETP.GT.AND P5, PT, R11, 0x58, P1 ;  /* 0x000000580b00780c */ /* 0x000fe20000fa4270 */
[--C-:B------:R-:W-:Y:S01]  /*6aa0*/  FFMA.FTZ R144, R32, UR21, -R5.reuse ;  /* 0x0000001520907c23 */ /* 0x100fe20008010805 */
        /* <DEDUP_REMOVED lines=9> */
[--C-:B------:R-:W-:Y:S01]  /*6b40*/  FFMA.FTZ R15, R45, UR21, -R5.reuse ;  /* 0x000000152d0f7c23 */ /* 0x100fe20008010805 */
        /* <DEDUP_REMOVED lines=31> */
[----:B------:R-:W-:Y:S01]  /*6d40*/  FFMA.FTZ R85, R85, UR21, -R5 ;  /* 0x0000001555557c23 */ /* 0x000fe20008010805 */
[----:B------:R-:W-:Y:S01]  /*6d50*/  FSEL R75, R75, -INF , !P3 ;  /* 0xff8000004b4b7808 */ /* 0x000fe20005800000 */
[----:B------:R-:W-:Y:S01]  /*6d60*/  MUFU.EX2 R148, R148 ;  /* 0x0000009400947308 */ /* 0x000fe20000000800 */
[----:B------:R-:W-:-:S02]  /*6d70*/  FMNMX.FTZ R24, R74, R25, !PT ;  /* 0x000000194a187209 */ /* 0x000fc40007810000 */
[----:B------:R-:W-:Y:S02]  /*6d80*/  ISETP.GT.AND P2, PT, R11, 0x70, P1 ;  /* 0x000000700b00780c */ /* 0x000fe40000f44270 */
[----:B------:R-:W-:Y:S02]  /*6d90*/  FSEL R78, R78, -INF , !P5 ;  /* 0xff8000004e4e7808 */ /* 0x000fe40006800000 */
[C---:B------:R-:W-:Y:S01]  /*6da0*/  ISETP.LT.OR P4, PT, R12.reuse, 0x6a, P4 ;  /* 0x0000006a0c00780c */ /* 0x040fe20002781670 */
[----:B------:R-:W-:Y:S01]  /*6db0*/  MUFU.EX2 R8, R8 ;  /* 0x0000000800087308 */ /* 0x000fe20000000800 */
[----:B------:R-:W-:Y:S02]  /*6dc0*/  FMNMX.FTZ R25, R75, R24, !PT ;  /* 0x000000184b197209 */ /* 0x000fe40007810000 */
[----:B------:R-:W-:Y:S02]  /*6dd0*/  ISETP.GT.AND P3, PT, R11, 0x71, P1 ;  /* 0x000000710b00780c */ /* 0x000fe40000f64270 */
[----:B------:R-:W-:-:S02]  /*6de0*/  ISETP.LT.OR P2, PT, R12, 0x71, P2 ;  /* 0x000000710c00780c */ /* 0x000fc40001741670 */
[----:B------:R-:W-:Y:S01]  /*6df0*/  FSEL R79, R79, -INF , !P4 ;  /* 0xff8000004f4f7808 */ /* 0x000fe20006000000 */
[----:B------:R-:W-:Y:S01]  /*6e00*/  MUFU.EX2 R150, R150 ;  /* 0x0000009600967308 */ /* 0x000fe20000000800 */
[----:B------:R-:W-:Y:S02]  /*6e10*/  FMNMX.FTZ R24, R78, R25, !PT ;  /* 0x000000194e187209 */ /* 0x000fe40007810000 */
[----:B------:R-:W-:Y:S02]  /*6e20*/  ISETP.GT.AND P5, PT, R11, 0x78, P1 ;  /* 0x000000780b00780c */ /* 0x000fe40000fa4270 */
[----:B------:R-:W-:Y:S02]  /*6e30*/  ISETP.LT.OR P3, PT, R12, 0x72, P3 ;  /* 0x000000720c00780c */ /* 0x000fe40001f61670 */
[----:B------:R-:W-:Y:S01]  /*6e40*/  FSEL R82, R82, -INF , !P2 ;  /* 0xff80000052527808 */ /* 0x000fe20005000000 */
[----:B------:R-:W-:Y:S01]  /*6e50*/  MUFU.EX2 R9, R9 ;  /* 0x0000000900097308 */ /* 0x000fe20000000800 */
[----:B------:R-:W-:-:S02]  /*6e60*/  FMNMX.FTZ R25, R79, R24, !PT ;  /* 0x000000184f197209 */ /* 0x000fc40007810000 */
[----:B------:R-:W-:Y:S01]  /*6e70*/  ISETP.GT.AND P1, PT, R11, 0x79, P1 ;  /* 0x000000790b00780c */ /* 0x000fe20000f24270 */
[----:B------:R-:W-:Y:S01]  /*6e80*/  FFMA.FTZ R11, R57, UR21, -R5 ;  /* 0x00000015390b7c23 */ /* 0x000fe20008010805 */
[----:B------:R-:W-:Y:S02]  /*6e90*/  ISETP.LT.OR P5, PT, R12, 0x79, P5 ;  /* 0x000000790c00780c */ /* 0x000fe40002fa1670 */
[----:B------:R-:W-:Y:S01]  /*6ea0*/  FSEL R83, R83, -INF , !P3 ;  /* 0xff80000053537808 */ /* 0x000fe20005800000 */
[----:B------:R-:W-:Y:S01]  /*6eb0*/  MUFU.EX2 R144, R144 ;  /* 0x0000009000907308 */ /* 0x000fe20000000800 */
[----:B------:R-:W-:Y:S02]  /*6ec0*/  FMNMX.FTZ R24, R82, R25, !PT ;  /* 0x0000001952187209 */ /* 0x000fe40007810000 */
[----:B------:R-:W-:Y:S02]  /*6ed0*/  ISETP.LT.OR P1, PT, R12, 0x7a, P1 ;  /* 0x0000007a0c00780c */ /* 0x000fe40000f21670 */
[----:B------:R-:W-:-:S02]  /*6ee0*/  FSEL R86, R86, -INF , !P5 ;  /* 0xff80000056567808 */ /* 0x000fc40006800000 */
[----:B------:R-:W-:Y:S01]  /*6ef0*/  FMNMX.FTZ R25, R83, R24, !PT ;  /* 0x0000001853197209 */ /* 0x000fe20007810000 */
[--C-:B------:R-:W-:Y:S01]  /*6f00*/  FFMA.FTZ R24, R77, UR21, -R5.reuse ;  /* 0x000000154d187c23 */ /* 0x100fe20008010805 */
[----:B------:R-:W-:Y:S01]  /*6f10*/  FSEL R87, R87, -INF , !P1 ;  /* 0xff80000057577808 */ /* 0x000fe20004800000 */
[----:B------:R-:W-:Y:S01]  /*6f20*/  MUFU.EX2 R146, R146 ;  /* 0x0000009200927308 */ /* 0x000fe20000000800 */
[----:B------:R-:W-:Y:S01]  /*6f30*/  FMNMX.FTZ R12, R86, R25, !PT ;  /* 0x00000019560c7209 */ /* 0x000fe20007810000 */
[----:B------:R-:W-:Y:S01]  /*6f40*/  FFMA.FTZ R25, R73, UR21, -R5 ;  /* 0x0000001549197c23 */ /* 0x000fe20008010805 */
[----:B------:R-:W-:Y:S02]  /*6f50*/  FSEL R37, R0, RZ, P6 ;  /* 0x000000ff00257208 */ /* 0x000fe40003000000 */
[----:B------:R-:W-:-:S03]  /*6f60*/  FMNMX.FTZ R12, R87, R12, !PT ;  /* 0x0000000c570c7209 */ /* 0x000fc60007810000 */
[----:B------:R-:W-:Y:S01]  /*6f70*/  FADD.FTZ R37, -R37, R6 ;  /* 0x0000000625257221 */ /* 0x000fe20000010100 */
[----:B------:R-:W-:Y:S01]  /*6f80*/  MUFU.EX2 R13, R13 ;  /* 0x0000000d000d7308 */ /* 0x000fe20000000800 */
[----:B0-----:R-:W0:Y:S02]  /*6f90*/  SHFL.BFLY PT, R33, R12, 0x2, 0x1f ;  /* 0x0c401f000c217f89 */ /* 0x001e2400000e0000 */
[----:B------:R-:W-:-:S05]  /*6fa0*/  FMUL.FTZ R6, R37, UR21 ;  /* 0x0000001525067c20 */ /* 0x000fca0008410000 */
[----:B------:R-:W-:Y:S08]  /*6fb0*/  MUFU.EX2 R140, R140 ;  /* 0x0000008c008c7308 */ /* 0x000ff00000000800 */
[----:B------:R-:W1:Y:S08]  /*6fc0*/  MUFU.EX2 R6, R6 ;  /* 0x0000000600067308 */ /* 0x000e700000000800 */
[----:B------:R-:W-:Y:S01]  /*6fd0*/  MUFU.EX2 R14, R41 ;  /* 0x00000029000e7308 */ /* 0x000fe20000000800 */
[----:B0-----:R-:W-:Y:S01]  /*6fe0*/  FMNMX.FTZ R33, R12, R33, !PT ;  /* 0x000000210c217209 */ /* 0x001fe20007810000 */
[----:B------:R-:W-:-:S04]  /*6ff0*/  FFMA.FTZ R12, R81, UR21, -R5 ;  /* 0x00000015510c7c23 */ /* 0x000fc80008010805 */
[----:B------:R-:W0:Y:S02]  /*7000*/  SHFL.BFLY PT, R36, R33, 0x1, 0x1f ;  /* 0x0c201f0021247f89 */ /* 0x000e2400000e0000 */
[----:B------:R-:W-:Y:S01]  /*7010*/  MUFU.EX2 R142, R142 ;  /* 0x0000008e008e7308 */ /* 0x000fe20000000800 */
[----:B-1----:R-:W-:-:S04]  /*7020*/  FFMA.FTZ R3, R6, R3, R148 ;  /* 0x0000000306037223 */ /* 0x002fc80000010094 */
[----:B------:R-:W-:-:S03]  /*7030*/  FADD.FTZ R3, R8, R3 ;  /* 0x0000000308037221 */ /* 0x000fc60000010000 */
[----:B------:R-:W-:Y:S08]  /*7040*/  MUFU.EX2 R15, R15 ;  /* 0x0000000f000f7308 */ /* 0x000ff00000000800 */
[----:B------:R-:W-:Y:S01]  /*7050*/  MUFU.EX2 R136, R136 ;  /* 0x0000008800887308 */ /* 0x000fe20000000800 */
[----:B0-----:R-:W-:-:S07]  /*7060*/  FMNMX.FTZ R5, R33, R36, !PT ;  /* 0x0000002421057209 */ /* 0x001fce0007810000 */
[----:B------:R-:W-:Y:S01]  /*7070*/  MUFU.EX2 R20, R49 ;  /* 0x0000003100147308 */ /* 0x000fe20000000800 */
[C---:B------:R-:W-:Y:S01]  /*7080*/  FSETP.NEU.FTZ.AND P1, PT, R5.reuse, -INF , PT ;  /* 0xff8000000500780b */ /* 0x040fe20003f3d000 */
[----:B------:R-:W-:-:S05]  /*7090*/  FMUL.FTZ R36, R5, UR21 ;  /* 0x0000001505247c20 */ /* 0x000fca0008410000 */
[----:B------:R-:W-:Y:S01]  /*70a0*/  FSEL R36, R36, RZ, P1 ;  /* 0x000000ff24247208 */ /* 0x000fe20000800000 */
[----:B------:R-:W-:Y:S04]  /*70b0*/  MUFU.EX2 R138, R138 ;  /* 0x0000008a008a7308 */ /* 0x000fe80000000800 */
[--C-:B------:R-:W-:Y:S01]  /*70c0*/  FFMA.FTZ R147, R38, UR21, -R36.reuse ;  /* 0x0000001526937c23 */ /* 0x100fe20008010824 */
[----:B------:R-:W-:Y:S01]  /*70d0*/  FSEL R38, R5, RZ, P1 ;  /* 0x000000ff05267208 */ /* 0x000fe20000800000 */
[--C-:B------:R-:W-:Y:S01]  /*70e0*/  FFMA.FTZ R149, R26, UR21, -R36.reuse ;  /* 0x000000151a957c23 */ /* 0x100fe20008010824 */
[--C-:B------:R-:W-:Y:S01]  /*70f0*/  FFMA.FTZ R40, R27, UR21, -R36.reuse ;  /* 0x000000151b287c23 */ /* 0x100fe20008010824 */
[--C-:B------:R-:W-:Y:S01]  /*7100*/  FFMA.FTZ R151, R30, UR21, -R36.reuse ;  /* 0x000000151e977c23 */ /* 0x100fe20008010824 */
[--C-:B------:R-:W-:Y:S01]  /*7110*/  FFMA.FTZ R37, R31, UR21, -R36.reuse ;  /* 0x000000151f257c23 */ /* 0x100fe20008010824 */
[----:B------:R-:W-:Y:S01]  /*7120*/  FADD.FTZ R38, -R38, R7 ;  /* 0x0000000726267221 */ /* 0x000fe20000010100 */
[--C-:B------:R-:W-:Y:S01]  /*7130*/  FFMA.FTZ R145, R34, UR21, -R36.reuse ;  /* 0x0000001522917c23 */ /* 0x100fe20008010824 */
[----:B------:R-:W-:Y:S01]  /*7140*/  MUFU.EX2 R149, R149 ;  /* 0x0000009500957308 */ /* 0x000fe20000000800 */
[--C-:B------:R-:W-:Y:S01]  /*7150*/  FFMA.FTZ R34, R35, UR21, -R36.reuse ;  /* 0x0000001523227c23 */ /* 0x100fe20008010824 */
[----:B------:R-:W-:Y:S01]  /*7160*/  FMUL.FTZ R7, R38, UR21 ;  /* 0x0000001526077c20 */ /* 0x000fe20008410000 */
[--C-:B------:R-:W-:Y:S01]  /*7170*/  FFMA.FTZ R31, R39, UR21, -R36.reuse ;  /* 0x00000015271f7c23 */ /* 0x100fe20008010824 */
[----:B------:R-:W-:Y:S01]  /*7180*/  FADD.FTZ R38, R150, R3 ;  /* 0x0000000396267221 */ /* 0x000fe20000010000 */
[--C-:B------:R-:W-:Y:S01]  /*7190*/  FFMA.FTZ R141, R42, UR21, -R36.reuse ;  /* 0x000000152a8d7c23 */ /* 0x100fe20008010824 */
        /* <DEDUP_REMOVED lines=9> */
[--C-:B------:R-:W-:Y:S01]  /*7230*/  FFMA.FTZ R45, R55, UR21, -R36.reuse ;  /* 0x00000015372d7c23 */ /* 0x100fe20008010824 */
[----:B------:R-:W1:Y:S01]  /*7240*/  MUFU.EX2 R40, R40 ;  /* 0x0000002800287308 */ /* 0x000e620000000800 */
        /* <DEDUP_REMOVED lines=8> */
[----:B0-----:R-:W-:Y:S01]  /*72d0*/  FFMA.FTZ R35, R7, R2, R149 ;  /* 0x0000000207237223 */ /* 0x001fe20000010095 */
[----:B------:R-:W-:Y:S01]  /*72e0*/  FADD.FTZ R3, R13, R38 ;  /* 0x000000260d037221 */ /* 0x000fe20000010000 */
[--C-:B------:R-:W-:Y:S01]  /*72f0*/  FFMA.FTZ R42, R67, UR21, -R36.reuse ;  /* 0x00000015432a7c23 */ /* 0x100fe20008010824 */
[--C-:B------:R-:W-:Y:S01]  /*7300*/  FFMA.FTZ R131, R70, UR21, -R36.reuse ;  /* 0x0000001546837c23 */ /* 0x100fe20008010824 */
[--C-:B------:R-:W-:Y:S01]  /*7310*/  FFMA.FTZ R41, R71, UR21, -R36.reuse ;  /* 0x0000001547297c23 */ /* 0x100fe20008010824 */
[----:B------:R-:W-:Y:S01]  /*7320*/  FADD.FTZ R3, R140, R3 ;  /* 0x000000038c037221 */ /* 0x000fe20000010000 */
[--C-:B------:R-:W-:Y:S01]  /*7330*/  FFMA.FTZ R125, R74, UR21, -R36.reuse ;  /* 0x000000154a7d7c23 */ /* 0x100fe20008010824 */
[----:B------:R-:W0:Y:S01]  /*7340*/  MUFU.EX2 R37, R37 ;  /* 0x0000002500257308 */ /* 0x000e220000000800 */
[----:B-1----:R-:W-:Y:S01]  /*7350*/  FADD.FTZ R2, R40, R35 ;  /* 0x0000002328027221 */ /* 0x002fe20000010000 */
[----:B------:R-:W-:Y:S01]  /*7360*/  FADD.FTZ R3, R14, R3 ;  /* 0x000000030e037221 */ /* 0x000fe20000010000 */
[--C-:B------:R-:W-:Y:S01]  /*7370*/  FFMA.FTZ R39, R75, UR21, -R36.reuse ;  /* 0x000000154b277c23 */ /* 0x100fe20008010824 */
[--C-:B------:R-:W-:Y:S01]  /*7380*/  FFMA.FTZ R127, R78, UR21, -R36.reuse ;  /* 0x000000154e7f7c23 */ /* 0x100fe20008010824 */
[--C-:B------:R-:W-:Y:S01]  /*7390*/  FFMA.FTZ R121, R82, UR21, -R36.reuse ;  /* 0x0000001552797c23 */ /* 0x100fe20008010824 */
        /* <DEDUP_REMOVED lines=103> */
.L_x_14061:
        /* <DEDUP_REMOVED lines=75> */
.L_x_14043:
        /* <DEDUP_REMOVED lines=24> */
.L_x_14064:
[----:B------:R-:W-:Y:S02]  /*8040*/  ULDC UR15, c[0x0][0x9e4] ;  /* 0x00027900000f7ab9 */ /* 0x000fe40000000800 */
[----:B------:R-:W-:-:S11]  /*8050*/  UISETP.NE.AND UP0, UPT, UR15, 0x1, UPT ;  /* 0x000000010f00788c */ /* 0x000fd6000bf05270 */
[----:B------:R-:W-:Y:S02]  /*8060*/  @UP0 ULDC.64 UR6, c[0x0][0x9e8] ;  /* 0x00027a0000060ab9 */ /* 0x000fe40000000a00 */
[----:B------:R-:W-:-:S04]  /*8070*/  UIMAD.WIDE.U32 UR10, UR14, UR6, URZ ;  /* 0x000000060e0a72a5 */ /* 0x000fc8000f8e003f */
[----:B------:R-:W-:-:S12]  /*8080*/  @UP0 USHF.R.U32.HI UR14, URZ, UR7, UR11 ;  /* 0x000000073f0e0299 */ /* 0x000fd8000801160b */
.L_x_14065:
[----:B------:R-:W-:-:S04]  /*8090*/  UIMAD UR14, UR14, UR15, URZ ;  /* 0x0000000f0e0e72a4 */ /* 0x000fc8000f8e023f */
[----:B------:R-:W-:-:S04]  /*80a0*/  UISETP.LT.AND UP0, UPT, UR23, UR14, UPT ;  /* 0x0000000e1700728c */ /* 0x000fc8000bf01270 */
[----:B------:R-:W-:-:S12]  /*80b0*/  USEL UR23, UR23, UR14, !UP0 ;  /* 0x0000000e17177287 */ /* 0x000fd8000c000000 */
.L_x_14063:
        /* <DEDUP_REMOVED lines=13> */
.L_x_14077:
[----:B------:R-:W-:Y:S01]  /*8190*/  ISETP.NE.AND P2, PT, RZ, UR44, PT ;  /* 0x0000002cff007c0c */ /* 0x000fe2000bf45270 */
[----:B------:R-:W-:-:S04]  /*81a0*/  UISETP.NE.AND UP0, UPT, UR23, 0x1, UPT ;  /* 0x000000011700788c */ /* 0x000fc8000bf05270 */
[----:B------:R-:W-:-:S04]  /*81b0*/  USEL UR49, URZ, 0x1, UP0 ;  /* 0x000000013f317887 */ /* 0x000fc80008000000 */
[----:B------:R-:W-:-:S04]  /*81c0*/  ULOP3.LUT UR49, UR24, UR49, URZ, 0x3c, !UPT ;  /* 0x0000003118317292 */ /* 0x000fc8000f8e3c3f */
[----:B------:R-:W-:Y:S08]  /*81d0*/  @P2 BRA `(.L_x_14067) ;  /* 0x0000000000382947 */ /* 0x000ff00003800000 */
[----:B------:R-:W-:Y:S05]  /*81e0*/  @!P0 BRA `(.L_x_14068) ;  /* 0x0000000000048947 */ /* 0x000fea0003800000 */
[----:B------:R-:W-:Y:S01]  /*81f0*/  BPT.TRAP 0x1 ;  /* 0x000000040000795c */ /* 0x000fe20000300000 */
.L_x_14068:
        /* <DEDUP_REMOVED lines=9> */
.L_x_14069:
[----:B-1----:R-:W-:Y:S05]  /*8290*/  @P1 BRA `(.L_x_14067) ;  /* 0x0000000000081947 */ /* 0x002fea0003800000 */
[----:B------:R-:W1:Y:S02]  /*82a0*/  SYNCS.PHASECHK.TRANS64.TRYWAIT P1, [UR6+0x16830], R0 ;  /* 0x01683000ff0075a7 */ /* 0x000e640008020146 */
[----:B-1----:R-:W-:Y:S05]  /*82b0*/  @!P1 BRA `(.L_x_14070) ;  /* 0x000000e0002c9947 */ /* 0x002fea0003800000 */
.L_x_14067:
        /* <DEDUP_REMOVED lines=30> */
.L_x_14072:
[----:B------:R-:W-:Y:S01]  /*84a0*/  ULEA UR6, UR23, UR45, 0x3 ;  /* 0x0000002d17067291 */ /* 0x000fe2000f8e183f */
[----:B------:R-:W-:-:S05]  /*84b0*/  IMAD.U32 R0, RZ, RZ, UR24 ;  /* 0x00000018ff007e24 */ /* 0x000fca000f8e00ff */
[----:B------:R-:W-:-:S04]  /*84c0*/  SHF.L.U32 R0, R0, 0x1f, RZ ;  /* 0x0000001f00007819 */ /* 0x000fc800000006ff */
[----:B------:R0:W1:Y:S01]  /*84d0*/  SYNCS.PHASECHK.TRANS64.TRYWAIT P1, [UR6+0x16850], R0 ;  /* 0x01685000ff0075a7 */ /* 0x0000620008020146 */
[----:B------:R-:W-:Y:S05]  /*84e0*/  @!P0 BRA `(.L_x_14073) ;  /* 0x0000000000048947 */ /* 0x000fea0003800000 */
[----:B------:R-:W-:Y:S01]  /*84f0*/  BPT.TRAP 0x1 ;  /* 0x000000040000795c */ /* 0x000fe20000300000 */
.L_x_14073:
[----:B-1----:R-:W-:Y:S05]  /*8500*/  @P1 BRA `(.L_x_14071) ;  /* 0x0000000000081947 */ /* 0x002fea0003800000 */
[----:B------:R-:W1:Y:S02]  /*8510*/  SYNCS.PHASECHK.TRANS64.TRYWAIT P1, [UR6+0x16850], R0 ;  /* 0x01685000ff0075a7 */ /* 0x000e640008020146 */
[----:B-1----:R-:W-:Y:S05]  /*8520*/  @!P1 BRA `(.L_x_14074) ;  /* 0x000000dc00a89947 */ /* 0x002fea0003800000 */
.L_x_14071:
        /* <DEDUP_REMOVED lines=52> */
.L_x_14075:
        /* <DEDUP_REMOVED lines=79> */
[C---:B------:R-:W-:Y:S01]  /*8d60*/  FADD.FTZ R7, -R5.reuse, R7 ;  /* 0x0000000705077221 */ /* 0x040fe20000010100 */
[----:B------:R-:W-:Y:S01]  /*8d70*/  FMUL.FTZ R32, R5, UR21 ;  /* 0x0000001505207c20 */ /* 0x000fe20008410000 */
[----:B------:R-:W-:Y:S01]  /*8d80*/  FMUL.FTZ R6, R6, UR21 ;  /* 0x0000001506067c20 */ /* 0x000fe20008410000 */
[----:B------:R-:W-:Y:S01]  /*8d90*/  FFMA.FTZ R148, R24, UR21, -R8 ;  /* 0x0000001518947c23 */ /* 0x000fe20008010808 */
[----:B------:R-:W-:Y:S01]  /*8da0*/  FMUL.FTZ R7, R7, UR21 ;  /* 0x0000001507077c20 */ /* 0x000fe20008410000 */
        /* <DEDUP_REMOVED lines=11> */
[--C-:B------:R-:W-:Y:S01]  /*8e60*/  FFMA.FTZ R29, R33, UR21, -R8.reuse ;  /* 0x00000015211d7c23 */ /* 0x100fe20008010808 */
[----:B------:R-:W0:Y:S01]  /*8e70*/  MUFU.EX2 R148, R148 ;  /* 0x0000009400947308 */ /* 0x000e220000000800 */
[----:B------:R-:W-:Y:S01]  /*8e80*/  FFMA.FTZ R24, R45, UR21, -R8 ;  /* 0x000000152d187c23 */ /* 0x000fe20008010808 */
[----:B------:R-:W-:Y:S01]  /*8e90*/  FFMA.FTZ R45, R35, UR21, -R32 ;  /* 0x00000015232d7c23 */ /* 0x000fe20008010820 */
[----:B------:R-:W-:Y:S01]  /*8ea0*/  FFMA.FTZ R146, R36, UR21, -R8 ;  /* 0x0000001524927c23 */ /* 0x000fe20008010808 */
[----:B------:R-:W-:Y:S01]  /*8eb0*/  FFMA.FTZ R147, R38, UR21, -R32 ;  /* 0x0000001526937c23 */ /* 0x000fe20008010820 */
[--C-:B------:R-:W-:Y:S01]  /*8ec0*/  FFMA.FTZ R28, R37, UR21, -R8.reuse ;  /* 0x00000015251c7c23 */ /* 0x100fe20008010808 */
[----:B------:R-:W-:Y:S01]  /*8ed0*/  FFMA.FTZ R142, R44, UR21, -R8 ;  /* 0x000000152c8e7c23 */ /* 0x000fe20008010808 */
[----:B------:R-:W-:Y:S01]  /*8ee0*/  FFMA.FTZ R44, R39, UR21, -R32 ;  /* 0x00000015272c7c23 */ /* 0x000fe20008010820 */
[----:B------:R-:W-:Y:S01]  /*8ef0*/  MUFU.EX2 R7, R7 ;  /* 0x0000000700077308 */ /* 0x000fe20000000800 */
[----:B------:R-:W-:Y:S01]  /*8f00*/  FFMA.FTZ R140, R40, UR21, -R8 ;  /* 0x00000015288c7c23 */ /* 0x000fe20008010808 */
[----:B------:R-:W-:Y:S01]  /*8f10*/  FFMA.FTZ R141, R42, UR21, -R32 ;  /* 0x000000152a8d7c23 */ /* 0x000fe20008010820 */
[----:B------:R-:W-:Y:S01]  /*8f20*/  FFMA.FTZ R25, R41, UR21, -R8 ;  /* 0x0000001529197c23 */ /* 0x000fe20008010808 */
[--C-:B------:R-:W-:Y:S01]  /*8f30*/  FFMA.FTZ R41, R43, UR21, -R32.reuse ;  /* 0x000000152b297c23 */ /* 0x100fe20008010820 */
[--C-:B------:R-:W-:Y:S01]  /*8f40*/  FFMA.FTZ R143, R46, UR21, -R32.reuse ;  /* 0x000000152e8f7c23 */ /* 0x100fe20008010820 */
[--C-:B------:R-:W-:Y:S01]  /*8f50*/  FFMA.FTZ R40, R47, UR21, -R32.reuse ;  /* 0x000000152f287c23 */ /* 0x100fe20008010820 */
        /* <DEDUP_REMOVED lines=39> */
[--C-:B------:R-:W-:Y:S01]  /*91d0*/  FFMA.FTZ R120, R80, UR21, -R8.reuse ;  /* 0x0000001550787c23 */ /* 0x100fe20008010808 */
[--C-:B------:R-:W-:Y:S01]  /*91e0*/  FFMA.FTZ R9, R81, UR21, -R8.reuse ;  /* 0x0000001551097c23 */ /* 0x100fe20008010808 */
        /* <DEDUP_REMOVED lines=126> */
.L_x_14076:
        /* <DEDUP_REMOVED lines=75> */
.L_x_14066:
        /* <DEDUP_REMOVED lines=10> */
.L_x_14097:
        /* <DEDUP_REMOVED lines=9> */
.L_x_14080:
[----:B------:R-:W-:Y:S01]  /*9fb0*/  ULEA UR6, UR48, UR45, 0x3 ;  /* 0x0000002d30067291 */ /* 0x000fe2000f8e183f */
[----:B------:R-:W-:-:S05]  /*9fc0*/  IMAD.U32 R0, RZ, RZ, UR49 ;  /* 0x00000031ff007e24 */ /* 0x000fca000f8e00ff */
[----:B------:R-:W-:-:S04]  /*9fd0*/  SHF.L.U32 R0, R0, 0x1f, RZ ;  /* 0x0000001f00007819 */ /* 0x000fc800000006ff */
[----:B------:R0:W1:Y:S01]  /*9fe0*/  SYNCS.PHASECHK.TRANS64.TRYWAIT P1, [UR6+0x16830], R0 ;  /* 0x01683000ff0075a7 */ /* 0x0000620008020146 */
[----:B------:R-:W-:Y:S05]  /*9ff0*/  @!P0 BRA `(.L_x_14081) ;  /* 0x0000000000048947 */ /* 0x000fea0003800000 */
[----:B------:R-:W-:Y:S01]  /*a000*/  BPT.TRAP 0x1 ;  /* 0x000000040000795c */ /* 0x000fe20000300000 */
.L_x_14081:
[----:B-1----:R-:W-:Y:S05]  /*a010*/  @P1 BRA `(.L_x_14079) ;  /* 0x0000000000081947 */ /* 0x002fea0003800000 */
[----:B------:R-:W1:Y:S02]  /*a020*/  SYNCS.PHASECHK.TRANS64.TRYWAIT P1, [UR6+0x16830], R0 ;  /* 0x01683000ff0075a7 */ /* 0x000e640008020146 */
[----:B-1----:R-:W-:Y:S05]  /*a030*/  @!P1 BRA `(.L_x_14082) ;  /* 0x000000c000fc9947 */ /* 0x002fea0003800000 */
.L_x_14079:
        /* <DEDUP_REMOVED lines=27> */
.L_x_14084:
[----:B------:R-:W-:Y:S01]  /*a1f0*/  ULEA UR6, UR25, UR45, 0x3 ;  /* 0x0000002d19067291 */ /* 0x000fe2000f8e183f */
[----:B------:R-:W-:-:S05]  /*a200*/  IMAD.U32 R0, RZ, RZ, UR26 ;  /* 0x0000001aff007e24 */ /* 0x000fca000f8e00ff */
[----:B------:R-:W-:-:S04]  /*a210*/  SHF.L.U32 R0, R0, 0x1f, RZ ;  /* 0x0000001f00007819 */ /* 0x000fc800000006ff */
[----:B------:R0:W1:Y:S01]  /*a220*/  SYNCS.PHASECHK.TRANS64.TRYWAIT P1, [UR6+0x16850], R0 ;  /* 0x01685000ff0075a7 */ /* 0x0000620008020146 */
[----:B------:R-:W-:Y:S05]  /*a230*/  @!P0 BRA `(.L_x_14085) ;  /* 0x0000000000048947 */ /* 0x000fea0003800000 */
[----:B------:R-:W-:Y:S01]  /*a240*/  BPT.TRAP 0x1 ;  /* 0x000000040000795c */ /* 0x000fe20000300000 */
.L_x_14085:
[----:B-1----:R-:W-:Y:S05]  /*a250*/  @P1 BRA `(.L_x_14083) ;  /* 0x0000000000081947 */ /* 0x002fea0003800000 */
[----:B------:R-:W1:Y:S02]  /*a260*/  SYNCS.PHASECHK.TRANS64.TRYWAIT P1, [UR6+0x16850], R0 ;  /* 0x01685000ff0075a7 */ /* 0x000e640008020146 */
[----:B-1----:R-:W-:Y:S05]  /*a270*/  @!P1 BRA `(.L_x_14086) ;  /* 0x000000c000849947 */ /* 0x002fea0003800000 */
.L_x_14083:
        /* <DEDUP_REMOVED lines=52> */
.L_x_14087:
        /* <DEDUP_REMOVED lines=38> */
.L_x_14090:
[----:B------:R-:W-:-:S05]  /*a820*/  IMAD.U32 R14, RZ, RZ, UR22 ;  /* 0x00000016ff0e7e24 */ /* 0x000fca000f8e00ff */
[----:B------:R-:W-:-:S13]  /*a830*/  ISETP.NE.AND P1, PT, R14, 0x1, PT ;  /* 0x000000010e00780c */ /* 0x000fda0003f25270 */
[----:B------:R-:W0:Y:S02]  /*a840*/  @P1 LDC.64 R8, c[0x0][0x9e8] ;  /* 0x00027a00ff081b82 */ /* 0x000e240000000a00 */
[----:B0-----:R-:W-:-:S05]  /*a850*/  @P1 IMAD.HI.U32 R8, R15, R8, RZ ;  /* 0x000000080f081227 */ /* 0x001fca00078e00ff */
[----:B------:R-:W-:-:S07]  /*a860*/  @P1 SHF.R.U32.HI R15, RZ, R9, R8 ;  /* 0x00000009ff0f1219 */ /* 0x000fce0000011608 */
.L_x_14091:
[----:B------:R-:W-:Y:S05]  /*a870*/  BSYNC B0 ;  /* 0x0000000000007941 */ /* 0x000fea0003800000 */
.L_x_14089:
[----:B------:R-:W-:-:S04]  /*a880*/  IMAD R15, R15, R14, -R0 ;  /* 0x0000000e0f0f7224 */ /* 0x000fc800078e0a00 */
[----:B------:R-:W-:-:S05]  /*a890*/  IMAD.IADD R15, R15, 0x1, -R16 ;  /* 0x000000010f0f7824 */ /* 0x000fca00078e0a10 */
[----:B------:R-:W-:Y:S02]  /*a8a0*/  VIADDMNMX R10, R15, R14, R10, PT ;  /* 0x0000000e0f0a7246 */ /* 0x000fe4000380010a */
[----:B------:R-:W-:-:S07]  /*a8b0*/  VIMNMX R5, R5, R15, !PT ;  /* 0x0000000f05057248 */ /* 0x000fce0007fe0100 */
.L_x_14088:
        /* <DEDUP_REMOVED lines=116> */
.L_x_14094:
[----:B------:R-:W-:-:S05]  /*b000*/  IMAD.U32 R10, RZ, RZ, UR22 ;  /* 0x00000016ff0a7e24 */ /* 0x000fca000f8e00ff */
[----:B------:R-:W-:-:S13]  /*b010*/  ISETP.NE.AND P2, PT, R10, 0x1, PT ;  /* 0x000000010a00780c */ /* 0x000fda0003f45270 */
[----:B------:R-:W0:Y:S02]  /*b020*/  @P2 LDC.64 R8, c[0x0][0x9e8] ;  /* 0x00027a00ff082b82 */ /* 0x000e240000000a00 */
[----:B0-----:R-:W-:-:S05]  /*b030*/  @P2 IMAD.HI.U32 R8, R5, R8, RZ ;  /* 0x0000000805082227 */ /* 0x001fca00078e00ff */
[----:B------:R-:W-:-:S07]  /*b040*/  @P2 SHF.R.U32.HI R5, RZ, R9, R8 ;  /* 0x00000009ff052219 */ /* 0x000fce0000011608 */
.L_x_14095:
[----:B------:R-:W-:Y:S05]  /*b050*/  BSYNC B0 ;  /* 0x0000000000007941 */ /* 0x000fea0003800000 */
.L_x_14093:
[----:B------:R-:W-:-:S04]  /*b060*/  IMAD R5, R5, R10, -R0 ;  /* 0x0000000a05057224 */ /* 0x000fc800078e0a00 */
[----:B------:R-:W-:-:S05]  /*b070*/  IMAD.IADD R5, R5, 0x1, -R16 ;  /* 0x0000000105057824 */ /* 0x000fca00078e0a10 */
[----:B------:R-:W-:Y:S02]  /*b080*/  VIADDMNMX R12, R5, R10, R12, PT ;  /* 0x0000000a050c7246 */ /* 0x000fe4000380010c */
[----:B------:R-:W-:-:S07]  /*b090*/  VIMNMX R11, R11, R5, !PT ;  /* 0x000000050b0b7248 */ /* 0x000fce0007fe0100 */
.L_x_14092:
        /* <DEDUP_REMOVED lines=212> */
[----:B------:R2:W-:Y:S01]  /*bde0*/  MUFU.EX2 R14, R41 ;  /* 0x00000029000e7308 */ /* 0x0005e20000000800 */
        /* <DEDUP_REMOVED lines=24> */
[--C-:B------:R-:W-:Y:S01]  /*bf70*/  FFMA.FTZ R31, R39, UR21, -R36.reuse ;  /* 0x00000015271f7c23 */ /* 0x100fe20008010824 */
[----:B------:R-:W-:Y:S01]  /*bf80*/  FMUL.FTZ R6, R35, UR21 ;  /* 0x0000001523067c20 */ /* 0x000fe20008410000 */
[----:B------:R-:W-:Y:S01]  /*bf90*/  FADD.FTZ R38, R150, R3 ;  /* 0x0000000396267221 */ /* 0x000fe20000010000 */
        /* <DEDUP_REMOVED lines=19> */
[----:B------:R-:W1:Y:S01]  /*c0d0*/  MUFU.EX2 R40, R40 ;  /* 0x0000002800287308 */ /* 0x000e620000000800 */
[----:B------:R-:W-:Y:S01]  /*c0e0*/  FADD.FTZ R3, R13, R38 ;  /* 0x000000260d037221 */ /* 0x000fe20000010000 */
[--C-:B------:R-:W-:Y:S01]  /*c0f0*/  FFMA.FTZ R42, R67, UR21, -R36.reuse ;  /* 0x00000015432a7c23 */ /* 0x100fe20008010824 */
[--C-:B------:R-:W-:Y:S01]  /*c100*/  FFMA.FTZ R131, R70, UR21, -R36.reuse ;  /* 0x0000001546837c23 */ /* 0x100fe20008010824 */
[--C-:B--2---:R-:W-:Y:S01]  /*c110*/  FFMA.FTZ R41, R71, UR21, -R36.reuse ;  /* 0x0000001547297c23 */ /* 0x104fe20008010824 */
[----:B------:R-:W-:Y:S01]  /*c120*/  FADD.FTZ R3, R140, R3 ;  /* 0x000000038c037221 */ /* 0x000fe20000010000 */
[--C-:B------:R-:W-:Y:S01]  /*c130*/  FFMA.FTZ R125, R74, UR21, -R36.reuse ;  /* 0x000000154a7d7c23 */ /* 0x100fe20008010824 */
[--C-:B------:R-:W-:Y:S01]  /*c140*/  FFMA.FTZ R39, R75, UR21, -R36.reuse ;  /* 0x000000154b277c23 */ /* 0x100fe20008010824 */
[----:B------:R-:W2:Y:S01]  /*c150*/  MUFU.EX2 R151, R151 ;  /* 0x0000009700977308 */ /* 0x000ea20000000800 */
[----:B0-----:R-:W-:Y:S01]  /*c160*/  FFMA.FTZ R35, R6, R2, R149 ;  /* 0x0000000206237223 */ /* 0x001fe20000010095 */
[----:B------:R-:W-:Y:S01]  /*c170*/  FADD.FTZ R3, R14, R3 ;  /* 0x000000030e037221 */ /* 0x000fe20000010000 */
[--C-:B------:R-:W-:Y:S01]  /*c180*/  FFMA.FTZ R127, R78, UR21, -R36.reuse ;  /* 0x000000154e7f7c23 */ /* 0x100fe20008010824 */
[--C-:B------:R-:W-:Y:S01]  /*c190*/  FFMA.FTZ R121, R82, UR21, -R36.reuse ;  /* 0x0000001552797c23 */ /* 0x100fe20008010824 */
[----:B------:R-:W-:Y:S01]  /*c1a0*/  FFMA.FTZ R123, R86, UR21, -R36 ;  /* 0x00000015567b7c23 */ /* 0x000fe20008010824 */
[----:B------:R-:W-:-:S02]  /*c1b0*/  FADD.FTZ R38, R142, R3 ;  /* 0x000000038e267221 */ /* 0x000fc40000010000 */
        /* <DEDUP_REMOVED lines=9> */
[----:B0-----:R-:W-:-:S04]  /*c250*/  FADD.FTZ R2, R37, R2 ;  /* 0x0000000225027221 */ /* 0x001fc80000010000 */
[----:B------:R-:W-:-:S03]  /*c260*/  FADD.FTZ R35, R145, R2 ;  /* 0x0000000291237221 */ /* 0x000fc60000010000 */
        /* <DEDUP_REMOVED lines=91> */
.L_x_14096:
        /* <DEDUP_REMOVED lines=75> */
.L_x_14078:
[----:B------:R-:W-:Y:S06]  /*ccd0*/  BAR.ARV 0x8, 0x200 ;  /* 0x0208000000007b1d */ /* 0x000fec0000002000 */
[----:B------:R-:W-:Y:S05]  /*cce0*/  @!P0 BRA `(.L_x_14098) ;  /* 0x0000000000048947 */ /* 0x000fea0003800000 */
[----:B------:R-:W-:Y:S01]  /*ccf0*/  BPT.TRAP 0x1 ;  /* 0x000000040000795c */ /* 0x000fe20000300000 */
.L_x_14098:
[----:B------:R-:W-:Y:S01]  /*cd00*/  ULEA UR5, UR48, UR45, 0x3 ;  /* 0x0000002d30057291 */ /* 0x000fe2000f8e183f */
[----:B------:R-:W-:-:S05]  /*cd10*/  IMAD.U32 R4, RZ, RZ, UR49 ;  /* 0x00000031ff047e24 */ /* 0x000fca000f8e00ff */
[----:B------:R-:W-:-:S04]  /*cd20*/  SHF.L.U32 R4, R4, 0x1f, RZ ;  /* 0x0000001f04047819 */ /* 0x000fc800000006ff */
[----:B------:R0:W1:Y:S01]  /*cd30*/  SYNCS.PHASECHK.TRANS64.TRYWAIT P1, [UR5+0x16850], R4 ;  /* 0x01685004ff0075a7 */ /* 0x0000620008020145 */
[----:B------:R-:W-:Y:S05]  /*cd40*/  @!P0 BRA `(.L_x_14099) ;  /* 0x0000000000048947 */ /* 0x000fea0003800000 */
[----:B------:R-:W-:Y:S01]  /*cd50*/  BPT.TRAP 0x1 ;  /* 0x000000040000795c */ /* 0x000fe20000300000 */
.L_x_14099:
[----:B-1----:R-:W-:Y:S05]  /*cd60*/  @P1 BRA `(.L_x_14100) ;  /* 0x0000000000081947 */ /* 0x002fea0003800000 */
[----:B------:R-:W1:Y:S02]  /*cd70*/  SYNCS.PHASECHK.TRANS64.TRYWAIT P1, [UR5+0x16850], R4 ;  /* 0x01685004ff0075a7 */ /* 0x000e640008020145 */
[----:B-1----:R-:W-:Y:S05]  /*cd80*/  @!P1 BRA `(.L_x_14101) ;  /* 0x0000009400d89947 */ /* 0x002fea0003800000 */
.L_x_14100:
[----:B------:R-:W-:Y:S01]  /*cd90*/  UIADD3 UR45, UR45, 0x400, URZ ;  /* 0x000004002d2d7890 */ /* 0x000fe2000fffe03f */
[----:B------:R-:W-:Y:S01]  /*cda0*/  WARPGROUP.ARRIVE ;  /* 0x00000000000079c5 */ /* 0x000fe20000000000 */
[----:B------:R-:W-:Y:S01]  /*cdb0*/  UMOV UR7, 0x40000040 ;  /* 0x4000004000077882 */ /* 0x000fe20000000000 */
[----:B01----:R-:W0:Y:S01]  /*cdc0*/  SHFL.BFLY PT, R4, R3, 0x2, 0x1f ;  /* 0x0c401f0003047f89 */ /* 0x003e2200000e0000 */
[----:B------:R-:W-:Y:S01]  /*cdd0*/  USHF.R.U32.HI UR45, URZ, 0x4, UR45 ;  /* 0x000000043f2d7899 */ /* 0x000fe2000801162d */
[----:B------:R-:W-:Y:S02]  /*cde0*/  IMAD.U32 R11, RZ, RZ, UR21 ;  /* 0x00000015ff0b7e24 */ /* 0x000fe4000f8e00ff */
[----:B------:R-:W1:Y:S01]  /*cdf0*/  SHFL.BFLY PT, R7, R2, 0x2, 0x1f ;  /* 0x0c401f0002077f89 */ /* 0x000e6200000e0000 */
[----:B------:R-:W-:Y:S01]  /*ce00*/  ULOP3.LUT UR4, UR45, 0x3fff, URZ, 0xc0, !UPT ;  /* 0x00003fff2d047892 */ /* 0x000fe2000f8ec03f */
[----:B------:R-:W-:Y:S02]  /*ce10*/  IMAD.MOV.U32 R21, RZ, RZ, -0x800000 ;  /* 0xff800000ff157424 */ /* 0x000fe400078e00ff */
[----:B------:R-:W-:Y:S01]  /*ce20*/  IMAD.MOV.U32 R20, RZ, RZ, -0x800000 ;  /* 0xff800000ff147424 */ /* 0x000fe200078e00ff */
[----:B------:R-:W-:-:S07]  /*ce30*/  ULEA UR4, UR48, UR4, 0xa ;  /* 0x0000000430047291 */ /* 0x000fce000f8e503f */
[----:B------:R-:W-:Y:S02]  /*ce40*/  UMOV UR6, UR4 ;  /* 0x0000000400067c82 */ /* 0x000fe40008000000 */
[----:B------:R-:W-:Y:S01]  /*ce50*/  HGMMA.64x64x16.F32.BF16 R88, R148, gdesc[UR4].tnspB, R88, gsb0 ;  /* 0x40e0000494587df0 */ /* 0x000fe20008001858 */
[----:B------:R-:W-:Y:S01]  /*ce60*/  UIADD3 UR6, UR4, 0x80, URZ ;  /* 0x0000008004067890 */ /* 0x000fe2000fffe03f */
[----:B------:R-:W-:Y:S01]  /*ce70*/  UMOV UR7, 0x40000040 ;  /* 0x4000004000077882 */ /* 0x000fe20000000000 */
[----:B0-----:R-:W-:Y:S01]  /*ce80*/  FADD.FTZ R4, R4, R3 ;  /* 0x0000000304047221 */ /* 0x001fe20000010000 */
[----:B------:R-:W-:Y:S02]  /*ce90*/  IMAD.U32 R3, RZ, RZ, UR21 ;  /* 0x00000015ff037e24 */ /* 0x000fe4000f8e00ff */
[----:B-1----:R-:W-:Y:S02]  /*cea0*/  FADD.FTZ R6, R7, R2 ;  /* 0x0000000207067221 */ /* 0x002fe40000010000 */
[----:B------:R-:W0:Y:S04]  /*ceb0*/  SHFL.BFLY PT, R7, R4, 0x1, 0x1f ;  /* 0x0c201f0004077f89 */ /* 0x000e2800000e0000 */
[----:B------:R-:W1:Y:S01]  /*cec0*/  SHFL.BFLY PT, R9, R6, 0x1, 0x1f ;  /* 0x0c201f0006097f89 */ /* 0x000e6200000e0000 */
[----:B0-----:R-:W-:Y:S01]  /*ced0*/  FADD.FTZ R10, R4, R7 ;  /* 0x00000007040a7221 */ /* 0x001fe20000010000 */
[----:B------:R-:W-:-:S02]  /*cee0*/  IMAD.MOV.U32 R7, RZ, RZ, RZ ;  /* 0x000000ffff077224 */ /* 0x000fc400078e00ff */
[----:B------:R-:W-:Y:S02]  /*cef0*/  IMAD.MOV.U32 R4, RZ, RZ, RZ ;  /* 0x000000ffff047224 */ /* 0x000fe400078e00ff */
        /* <DEDUP_REMOVED lines=15> */
[----:B------:R-:W-:Y:S01]  /*cff0*/  UIADD3 UR6, UR4, 0x100, URZ ;  /* 0x0000010004067890 */ /* 0x000fe2000fffe03f */
[----:B------:R-:W-:Y:S01]  /*d000*/  @P2 FFMA.FTZ R20, R11, R5, R8 ;  /* 0x000000050b142223 */ /* 0x000fe20000010008 */
        /* <DEDUP_REMOVED lines=33> */
.L_x_14102:
        /* <DEDUP_REMOVED lines=42> */
.L_x_14024:
        /* <DEDUP_REMOVED lines=11> */
[----:B------:R-:W2:Y:S01]  /*d570*/  LDL R8, [R1+0x38] ;  /* 0x0000380001087983 */ /* 0x000ea20000100800 */
[----:B------:R-:W-:Y:S01]  /*d580*/  F2FP.BF16.F32.PACK_AB R12, R105, R104 ;  /* 0x00000068690c723e */ /* 0x000fe200000010ff */
[----:B------:R-:W-:Y:S01]  /*d590*/  ULDC.64 UR10, c[0x0][0xc00] ;  /* 0x00030000000a7ab9 */ /* 0x000fe20000000a00 */
[----:B------:R-:W-:Y:S01]  /*d5a0*/  F2FP.BF16.F32.PACK_AB R14, R109, R108 ;  /* 0x0000006c6d0e723e */ /* 0x000fe200000010ff */
[----:B------:R-:W0:Y:S01]  /*d5b0*/  S2R R5, SR_SWINHI ;  /* 0x0000000000057919 */ /* 0x000e220000002f00 */
[----:B------:R-:W-:Y:S01]  /*d5c0*/  F2FP.BF16.F32.PACK_AB R15, R111, R110 ;  /* 0x0000006e6f0f723e */ /* 0x000fe200000010ff */
[----:B------:R-:W-:Y:S01]  /*d5d0*/  ULDC.64 UR8, c[0x0][0xc00] ;  /* 0x0003000000087ab9 */ /* 0x000fe20000000a00 */
[----:B------:R-:W-:Y:S01]  /*d5e0*/  F2FP.BF16.F32.PACK_AB R24, R113, R112 ;  /* 0x000000707118723e */ /* 0x000fe200000010ff */
[----:B------:R-:W-:Y:S01]  /*d5f0*/  UIMAD.WIDE UR8, UR38, 0x4, UR8 ;  /* 0x00000004260878a5 */ /* 0x000fe2000f8e0208 */
[----:B------:R-:W-:Y:S02]  /*d600*/  F2FP.BF16.F32.PACK_AB R25, R115, R114 ;  /* 0x000000727319723e */ /* 0x000fe400000010ff */
[----:B------:R-:W-:-:S02]  /*d610*/  F2FP.BF16.F32.PACK_AB R26, R117, R116 ;  /* 0x00000074751a723e */ /* 0x000fc400000010ff */
[----:B------:R-:W-:Y:S01]  /*d620*/  F2FP.BF16.F32.PACK_AB R27, R119, R118 ;  /* 0x00000076771b723e */ /* 0x000fe200000010ff */
[----:B------:R-:W-:Y:S02]  /*d630*/  IMAD.U32 R30, RZ, RZ, UR8 ;  /* 0x00000008ff1e7e24 */ /* 0x000fe4000f8e00ff */
[----:B------:R-:W-:Y:S01]  /*d640*/  IMAD.U32 R31, RZ, RZ, UR9 ;  /* 0x00000009ff1f7e24 */ /* 0x000fe2000f8e00ff */
[----:B------:R-:W-:Y:S01]  /*d650*/  ULDC.64 UR8, c[0x0][0xc08] ;  /* 0x0003020000087ab9 */ /* 0x000fe20000000a00 */
[----:B------:R-:W-:Y:S02]  /*d660*/  MOV R28, R0 ;  /* 0x00000000001c7202 */ /* 0x000fe40000000f00 */
[----:B0-----:R-:W-:Y:S01]  /*d670*/  MOV R29, R5 ;  /* 0x00000005001d7202 */ /* 0x001fe20000000f00 */
[----:B------:R-:W-:Y:S02]  /*d680*/  BAR.SYNC.DEFER_BLOCKING 0x1, 0x180 ;  /* 0x0046000000007b1d */ /* 0x000fe40000010000 */
[----:B--2---:R-:W-:-:S03]  /*d690*/  IMAD.WIDE R4, R8, 0x2, R28 ;  /* 0x0000000208047825 */ /* 0x004fc600078e021c */
[C---:B------:R-:W-:Y:S02]  /*d6a0*/  IADD3 R9, P1, R4.reuse, 0x40, RZ ;  /* 0x0000004004097810 */ /* 0x040fe40007f3e0ff */
[C---:B------:R-:W-:Y:S02]  /*d6b0*/  IADD3 R11, P2, R4.reuse, 0x20, RZ ;  /* 0x00000020040b7810 */ /* 0x040fe40007f5e0ff */
[C---:B------:R-:W-:Y:S02]  /*d6c0*/  IADD3 R13, P0, R4.reuse, 0x60, RZ ;  /* 0x00000060040d7810 */ /* 0x040fe40007f1e0ff */
[----:B------:R-:W-:Y:S02]  /*d6d0*/  LOP3.LUT R7, R4, 0x380, RZ, 0xc0, !PT ;  /* 0x0000038004077812 */ /* 0x000fe400078ec0ff */
[----:B------:R-:W-:Y:S02]  /*d6e0*/  LOP3.LUT R8, R9, 0x380, RZ, 0xc0, !PT ;  /* 0x0000038009087812 */ /* 0x000fe400078ec0ff */
        /* <DEDUP_REMOVED lines=12> */
[----:B------:R-:W-:-:S02]  /*d7b0*/  LOP3.LUT R6, R6, R13, RZ, 0x3c, !PT ;  /* 0x0000000d06067212 */ /* 0x000fc400078e3cff */
[----:B------:R-:W-:Y:S02]  /*d7c0*/  MOV R36, R4 ;  /* 0x0000000400247202 */ /* 0x000fe40000000f00 */
[----:B------:R-:W-:Y:S02]  /*d7d0*/  MOV R32, R6 ;  /* 0x0000000600207202 */ /* 0x000fe40000000f00 */
[----:B------:R-:W-:Y:S02]  /*d7e0*/  MOV R34, R8 ;  /* 0x0000000800227202 */ /* 0x000fe40000000f00 */
[----:B------:R-:W-:Y:S02]  /*d7f0*/  MOV R35, R10 ;  /* 0x0000000a00237202 */ /* 0x000fe40000000f00 */
[----:B------:R-:W-:Y:S02]  /*d800*/  F2FP.BF16.F32.PACK_AB R4, R3, R2 ;  /* 0x000000020304723e */ /* 0x000fe400000010ff */
[----:B------:R-:W-:-:S02]  /*d810*/  F2FP.BF16.F32.PACK_AB R5, R91, R90 ;  /* 0x0000005a5b05723e */ /* 0x000fc400000010ff */
[----:B------:R-:W-:Y:S02]  /*d820*/  F2FP.BF16.F32.PACK_AB R6, R93, R92 ;  /* 0x0000005c5d06723e */ /* 0x000fe400000010ff */
[----:B------:R-:W-:Y:S02]  /*d830*/  F2FP.BF16.F32.PACK_AB R7, R95, R94 ;  /* 0x0000005e5f07723e */ /* 0x000fe400000010ff */
[----:B------:R-:W-:Y:S02]  /*d840*/  F2FP.BF16.F32.PACK_AB R8, R97, R96 ;  /* 0x000000606108723e */ /* 0x000fe400000010ff */
[----:B------:R-:W-:Y:S01]  /*d850*/  F2FP.BF16.F32.PACK_AB R9, R99, R98 ;  /* 0x000000626309723e */ /* 0x000fe200000010ff */
[----:B------:R-:W-:Y:S01]  /*d860*/  STSM.16.M88.4 [R36], R4 ;  /* 0x0000000424007844 */ /* 0x000fe20000000200 */
[----:B------:R-:W-:Y:S02]  /*d870*/  F2FP.BF16.F32.PACK_AB R10, R101, R100 ;  /* 0x00000064650a723e */ /* 0x000fe400000010ff */
[----:B------:R-:W-:-:S02]  /*d880*/  F2FP.BF16.F32.PACK_AB R11, R103, R102 ;  /* 0x00000066670b723e */ /* 0x000fc400000010ff */
[----:B------:R-:W-:Y:S02]  /*d890*/  F2FP.BF16.F32.PACK_AB R13, R107, R106 ;  /* 0x0000006a6b0d723e */ /* 0x000fe400000010ff */
[----:B------:R-:W-:Y:S01]  /*d8a0*/  ISETP.NE.U32.AND P0, PT, RZ, UR10, PT ;  /* 0x0000000aff007c0c */ /* 0x000fe2000bf05070 */
[----:B------:R-:W-:Y:S03]  /*d8b0*/  STSM.16.M88.4 [R35], R8 ;  /* 0x0000000823007844 */ /* 0x000fe60000000200 */
[----:B------:R-:W-:Y:S01]  /*d8c0*/  ISETP.NE.AND.EX P0, PT, RZ, UR11, PT, P0 ;  /* 0x0000000bff007c0c */ /* 0x000fe2000bf05300 */
[----:B------:R-:W-:Y:S04]  /*d8d0*/  STSM.16.M88.4 [R34], R12 ;  /* 0x0000000c22007844 */ /* 0x000fe80000000200 */
[----:B------:R0:W-:Y:S01]  /*d8e0*/  STSM.16.M88.4 [R32], R24 ;  /* 0x0000001820007844 */ /* 0x0001e20000000200 */
[----:B------:R-:W-:Y:S08]  /*d8f0*/  BAR.SYNC.DEFER_BLOCKING 0x1, 0x180 ;  /* 0x0046000000007b1d */ /* 0x000ff00000010000 */
[----:B0-----:R-:W0:Y:S01]  /*d900*/  LDC R32, c[0x0][0xbe8] ;  /* 0x0002fa00ff207b82 */ /* 0x001e220000000800 */
        /* <DEDUP_REMOVED lines=8> */
[----:B------:R-:W-:Y:S02]  /*d990*/  @UP0 ULDC.64 UR8, c[0x0][0xc08] ;  /* 0x0003020000080ab9 */ /* 0x000fe40000000a00 */
[----:B------:R-:W-:Y:S02]  /*d9a0*/  @UP0 UIMAD.WIDE UR8, UR38, 0x4, UR8 ;  /* 0x00000004260808a5 */ /* 0x000fe4000f8e0208 */
[----:B------:R-:W-:-:S06]  /*d9b0*/  UISETP.NE.AND UP0, UPT, UR46, URZ, UPT ;  /* 0x0000003f2e00728c */ /* 0x000fcc000bf05270 */
[----:B------:R-:W0:Y:S01]  /*d9c0*/  @P1 LDC R6, c[0x0][0xbec] ;  /* 0x0002fb00ff061b82 */ /* 0x000e220000000800 */
[----:B------:R-:W-:Y:S01]  /*d9d0*/  USEL UR4, UR46, UR4, UP0 ;  /* 0x000000042e047287 */ /* 0x000fe20008000000 */
[----:B------:R-:W-:Y:S01]  /*d9e0*/  IMAD.U32 R4, RZ, RZ, UR8 ;  /* 0x00000008ff047e24 */ /* 0x000fe2000f8e00ff */
[----:B------:R-:W-:Y:S01]  /*d9f0*/  UMOV UR19, 0x9b8 ;  /* 0x000009b800137882 */ /* 0x000fe20000000000 */
[----:B------:R-:W-:Y:S01]  /*da00*/  IMAD.U32 R5, RZ, RZ, UR9 ;  /* 0x00000009ff057e24 */ /* 0x000fe2000f8e00ff */
[----:B------:R-:W-:-:S03]  /*da10*/  UISETP.GT.AND UP1, UPT, UR4, 0x1, UPT ;  /* 0x000000010400788c */ /* 0x000fc6000bf24270 */
[----:B------:R-:W1:Y:S01]  /*da20*/  @P1 LDC R11, c[0x0][0xbf0] ;  /* 0x0002fc00ff0b1b82 */ /* 0x000e620000000800 */
[----:B------:R-:W-:Y:S01]  /*da30*/  USEL UR19, UR19, 0x978, UP1 ;  /* 0x0000097813137887 */ /* 0x000fe20008800000 */
[----:B------:R-:W-:Y:S01]  /*da40*/  VIADD R13, R17, UR39 ;  /* 0x00000027110d7c36 */ /* 0x000fe20008000000 */
[----:B------:R-:W-:Y:S01]  /*da50*/  UISETP.NE.U32.AND UP0, UPT, UR10, URZ, UPT ;  /* 0x0000003f0a00728c */ /* 0x000fe2000bf05070 */
[----:B------:R0:W5:Y:S01]  /*da60*/  @P4 LDG.E R9, desc[UR54][R4.64] ;  /* 0x0000003604094981 */ /* 0x000162000c1e1900 */
[----:B------:R-:W-:Y:S01]  /*da70*/  UMOV UR4, URZ ;  /* 0x0000003f00047c82 */ /* 0x000fe20008000000 */
[----:B------:R-:W-:Y:S01]  /*da80*/  USHF.R.S32.HI UR10, URZ, 0x1f, UR38 ;  /* 0x0000001f3f0a7899 */ /* 0x000fe20008011426 */
[----:B------:R-:W-:Y:S01]  /*da90*/  IMAD.MOV.U32 R7, RZ, RZ, R13 ;  /* 0x000000ffff077224 */ /* 0x000fe200078e000d */
[----:B------:R-:W-:Y:S02]  /*daa0*/  UISETP.NE.AND.EX UP0, UPT, UR11, URZ, UPT, UP0 ;  /* 0x0000003f0b00728c */ /* 0x000fe4000bf05300 */
[----:B------:R-:W-:-:S02]  /*dab0*/  USEL UR9, UR41, URZ, UP1 ;  /* 0x0000003f29097287 */ /* 0x000fc40008800000 */
[----:B------:R-:W-:Y:S02]  /*dac0*/  USEL UR8, UR38, URZ, !UP0 ;  /* 0x0000003f26087287 */ /* 0x000fe4000c000000 */
[----:B------:R-:W-:Y:S01]  /*dad0*/  USEL UR18, UR10, URZ, !UP0 ;  /* 0x0000003f0a127287 */ /* 0x000fe2000c000000 */
[----:B------:R-:W-:Y:S02]  /*dae0*/  ULDC.64 UR12, c[0x0][UR19+0x220] ;  /* 0x00008800130c7abb */ /* 0x000fe40008000a00 */
[----:B------:R-:W-:Y:S01]  /*daf0*/  ULDC.64 UR10, c[0x0][UR19+0x218] ;  /* 0x00008600130a7abb */ /* 0x000fe20008000a00 */
[----:B0-----:R-:W-:Y:S01]  /*db00*/  @P1 IMAD.HI.U32 R4, R13, R6, RZ ;  /* 0x000000060d041227 */ /* 0x001fe200078e00ff */
[----:B------:R-:W-:Y:S01]  /*db10*/  ULDC.64 UR14, c[0x0][UR19+0x228] ;  /* 0x00008a00130e7abb */ /* 0x000fe20008000a00 */
[----:B------:R-:W-:Y:S02]  /*db20*/  UIMAD UR13, UR13, UR8, URZ ;  /* 0x000000080d0d72a4 */ /* 0x000fe4000f8e023f */
[----:B------:R-:W-:-:S02]  /*db30*/  UIMAD.WIDE.U32 UR16, UR10, UR37, URZ ;  /* 0x000000250a1072a5 */ /* 0x000fc4000f8e003f */
[----:B------:R-:W-:Y:S01]  /*db40*/  UIMAD UR20, UR11, UR37, URZ ;  /* 0x000000250b1472a4 */ /* 0x000fe2000f8e023f */
[----:B-1----:R-:W-:Y:S01]  /*db50*/  @P1 SHF.R.U32.HI R7, RZ, R11, R4 ;  /* 0x0000000bff071219 */ /* 0x002fe20000011604 */
[----:B------:R-:W-:Y:S02]  /*db60*/  UIMAD.WIDE.U32 UR10, UR12, UR8, URZ ;  /* 0x000000080c0a72a5 */ /* 0x000fe4000f8e003f */
[----:B------:R-:W-:Y:S02]  /*db70*/  UIMAD.WIDE.U32 UR22, UR14, UR9, URZ ;  /* 0x000000090e1672a5 */ /* 0x000fe4000f8e003f */
[----:B------:R-:W-:Y:S01]  /*db80*/  UIMAD UR9, UR15, UR9, URZ ;  /* 0x000000090f0972a4 */ /* 0x000fe2000f8e023f */
[----:B------:R-:W-:Y:S01]  /*db90*/  IMAD.MOV R11, RZ, RZ, -R7 ;  /* 0x000000ffff0b7224 */ /* 0x000fe200078e0a07 */
[----:B------:R-:W-:Y:S02]  /*dba0*/  UIMAD UR13, UR12, UR18, UR13 ;  /* 0x000000120c0d72a4 */ /* 0x000fe4000f8e020d */
[----:B------:R-:W-:Y:S01]  /*dbb0*/  UIADD3 UR20, UR17, UR20, URZ ;  /* 0x0000001411147290 */ /* 0x000fe2000fffe03f */
        /* <DEDUP_REMOVED lines=29> */
.L_x_14105:
        /* <DEDUP_REMOVED lines=11> */
[----:B------:R-:W-:Y:S01]  /*de40*/  IMAD.IADD R12, R14, 0x1, -R12 ;  /* 0x000000010e0c7824 */ /* 0x000fe200078e0a0c */
[----:B------:R-:W-:-:S04]  /*de50*/  PLOP3.LUT P3, PT, PT, PT, UP1, 0x80, 0x0 ;  /* 0x000000000000781c */ /* 0x000fc80003f6f018 */
[----:B------:R-:W-:Y:S01]  /*de60*/  LOP3.LUT P0, RZ, R12, 0x3, RZ, 0xc0, !PT ;  /* 0x000000030cff7812 */ /* 0x000fe2000780c0ff */
[----:B--2---:R-:W-:-:S04]  /*de70*/  VIADD R11, R11, UR39 ;  /* 0x000000270b0b7c36 */ /* 0x004fc80008000000 */
[C---:B------:R-:W-:Y:S01]  /*de80*/  VIADD R9, R11.reuse, 0x8 ;  /* 0x000000080b097836 */ /* 0x040fe20000000000 */
[----:B------:R-:W-:-:S04]  /*de90*/  ISETP.GE.OR P2, PT, R11, R30, P0 ;  /* 0x0000001e0b00720c */ /* 0x000fc80000746670 */
[----:B------:R-:W-:-:S09]  /*dea0*/  ISETP.GE.OR P0, PT, R9, R30, P0 ;  /* 0x0000001e0900720c */ /* 0x000fd20000706670 */
[----:B0-----:R0:W-:Y:S01]  /*deb0*/  @!P2 ST.E desc[UR54][R4.64], R21 ;  /* 0x000000150400a985 */ /* 0x0011e2000c101936 */
[----:B------:R-:W-:-:S03]  /*dec0*/  ISETP.GE.AND P2, PT, R11, R30, PT ;  /* 0x0000001e0b00720c */ /* 0x000fc60003f46270 */
[----:B------:R0:W-:Y:S01]  /*ded0*/  @!P0 ST.E desc[UR54][R6.64], R20 ;  /* 0x0000001406008985 */ /* 0x0001e2000c101936 */
[----:B------:R-:W-:Y:S01]  /*dee0*/  ISETP.GE.AND P0, PT, R9, R30, PT ;  /* 0x0000001e0900720c */ /* 0x000fe20003f06270 */
[----:B------:R-:W-:-:S12]  /*def0*/  @P3 BRA `(.L_x_14106) ;  /* 0x0000000400c43947 */ /* 0x000fd80003800000 */
[----:B------:R-:W1:Y:S01]  /*df00*/  S2R R12, SR_TID.X ;  /* 0x00000000000c7919 */ /* 0x000e620000002100 */
[----:B------:R-:W-:Y:S01]  /*df10*/  ULDC.64 UR12, c[0x0][0xaa0] ;  /* 0x0002a800000c7ab9 */ /* 0x000fe20000000a00 */
[----:B-1----:R-:W-:-:S05]  /*df20*/  VIADD R12, R12, 0xffffff80 ;  /* 0xffffff800c0c7836 */ /* 0x002fca0000000000 */
[----:B------:R-:W-:-:S04]  /*df30*/  SHF.R.S32.HI R35, RZ, 0x1f, R12 ;  /* 0x0000001fff237819 */ /* 0x000fc8000001140c */
[----:B------:R-:W-:-:S04]  /*df40*/  LEA.HI R35, R35, R12, RZ, 0x3 ;  /* 0x0000000c23237211 */ /* 0x000fc800078f18ff */
[----:B------:R-:W-:-:S05]  /*df50*/  SHF.R.S32.HI R35, RZ, 0x3, R35 ;  /* 0x00000003ff237819 */ /* 0x000fca0000011423 */
[----:B------:R-:W-:-:S04]  /*df60*/  IMAD R3, R35, 0x40, R19 ;  /* 0x0000004023037824 */ /* 0x000fc800078e0213 */
[----:B------:R-:W-:-:S03]  /*df70*/  IMAD.WIDE R28, R3, 0x2, R28 ;  /* 0x00000002031c7825 */ /* 0x000fc600078e021c */
[C---:B------:R-:W-:Y:S02]  /*df80*/  IADD3 R9, P0, R28.reuse, 0x1800, RZ ;  /* 0x000018001c097810 */ /* 0x040fe40007f1e0ff */
[C---:B------:R-:W-:Y:S02]  /*df90*/  IADD3 R13, P2, R28.reuse, 0x3000, RZ ;  /* 0x000030001c0d7810 */ /* 0x040fe40007f5e0ff */
[----:B0-----:R-:W-:Y:S02]  /*dfa0*/  LOP3.LUT R5, R28, 0x380, RZ, 0xc0, !PT ;  /* 0x000003801c057812 */ /* 0x001fe400078ec0ff */
        /* <DEDUP_REMOVED lines=11> */
[----:B------:R-:W2:Y:S04]  /*e060*/  LD.E.128 R4, desc[UR54][R4.64] ;  /* 0x0000003604047980 */ /* 0x000ea8000c101d00 */
[----:B------:R-:W3:Y:S04]  /*e070*/  LD.E.128 R8, desc[UR54][R8.64] ;  /* 0x0000003608087980 */ /* 0x000ee8000c101d00 */
[----:B------:R-:W4:Y:S01]  /*e080*/  LD.E.128 R12, desc[UR54][R12.64] ;  /* 0x000000360c0c7980 */ /* 0x000f22000c101d00 */
[----:B------:R-:W-:-:S04]  /*e090*/  IADD3 R3, P0, R28, 0x4800, RZ ;  /* 0x000048001c037810 */ /* 0x000fc80007f1e0ff */
[----:B------:R-:W-:Y:S01]  /*e0a0*/  LOP3.LUT R2, R3, 0x380, RZ, 0xc0, !PT ;  /* 0x0000038003027812 */ /* 0x000fe200078ec0ff */
[----:B------:R-:W-:Y:S01]  /*e0b0*/  IMAD.X R25, RZ, RZ, R29, P0 ;  /* 0x000000ffff197224 */ /* 0x000fe200000e061d */
[----:B------:R-:W-:Y:S01]  /*e0c0*/  UIMAD UR9, UR14, UR12, URZ ;  /* 0x0000000c0e0972a4 */ /* 0x000fe2000f8e023f */
[----:B------:R-:W0:Y:S01]  /*e0d0*/  @P1 LDC R29, c[0x0][0xbf0] ;  /* 0x0002fc00ff1d1b82 */ /* 0x000e220000000800 */
[----:B------:R-:W-:-:S04]  /*e0e0*/  SHF.R.U64 R2, R2, 0x3, RZ ;  /* 0x0000000302027819 */ /* 0x000fc800000012ff */
[----:B------:R-:W-:-:S03]  /*e0f0*/  LOP3.LUT R24, R2, R3, RZ, 0x3c, !PT ;  /* 0x0000000302187212 */ /* 0x000fc600078e3cff */
[----:B------:R-:W1:Y:S01]  /*e100*/  @P1 LDC R3, c[0x0][0xbec] ;  /* 0x0002fb00ff031b82 */ /* 0x000e620000000800 */
[----:B------:R-:W-:Y:S02]  /*e110*/  UIMAD.WIDE.U32 UR10, UR4, UR12, URZ ;  /* 0x0000000c040a72a5 */ /* 0x000fe4000f8e003f */
[----:B------:R-:W-:Y:S01]  /*e120*/  UIMAD UR9, UR4, UR13, UR9 ;  /* 0x0000000d040972a4 */ /* 0x000fe2000f8e0209 */
[----:B------:R-:W-:Y:S01]  /*e130*/  IMAD R2, R18, 0x30, R35 ;  /* 0x0000003012027824 */ /* 0x000fe200078e0223 */
[----:B------:R-:W5:Y:S01]  /*e140*/  LD.E.128 R24, desc[UR54][R24.64] ;  /* 0x0000003618187980 */ /* 0x000f62000c101d00 */
[----:B------:R-:W-:Y:S01]  /*e150*/  ULDC.64 UR12, c[0x0][0xae8] ;  /* 0x0002ba00000c7ab9 */ /* 0x000fe20000000a00 */
[----:B------:R-:W-:Y:S01]  /*e160*/  UIADD3 UR11, UR11, UR9, URZ ;  /* 0x000000090b0b7290 */ /* 0x000fe2000fffe03f */
[----:B------:R-:W-:Y:S01]  /*e170*/  VIADD R28, R2, UR39 ;  /* 0x00000027021c7c36 */ /* 0x000fe20008000000 */
[----:B------:R-:W-:Y:S01]  /*e180*/  USHF.R.S32.HI UR4, URZ, 0x1f, UR8 ;  /* 0x0000001f3f047899 */ /* 0x000fe20008011408 */
[----:B------:R-:W-:Y:S01]  /*e190*/  @!PT LDS RZ, [RZ] ;  /* 0x00000000fffff984 */ /* 0x000fe20000000800 */
[----:B------:R-:W-:Y:S01]  /*e1a0*/  @!PT LDS RZ, [RZ] ;  /* 0x00000000fffff984 */ /* 0x000fe20000000800 */
[----:B------:R-:W-:Y:S01]  /*e1b0*/  @!PT LDS RZ, [RZ] ;  /* 0x00000000fffff984 */ /* 0x000fe20000000800 */
[----:B------:R-:W-:Y:S01]  /*e1c0*/  @!PT LDS RZ, [RZ] ;  /* 0x00000000fffff984 */ /* 0x000fe20000000800 */
[----:B------:R0:W-:Y:S06]  /*e1d0*/  MEMBAR.ALL.CTA ;  /* 0x0000000000007992 */ /* 0x0001ec0000008000 */
[----:B0-----:R-:W0:Y:S01]  /*e1e0*/  FENCE.VIEW.ASYNC.S ;  /* 0x00000000000073c6 */ /* 0x001e220000000000 */
[----:B------:R-:W-:Y:S01]  /*e1f0*/  UIMAD.WIDE.U32 UR10, UR37, UR12, UR10 ;  /* 0x0000000c250a72a5 */ /* 0x000fe2000f8e000a */
[----:B------:R-:W-:-:S02]  /*e200*/  IMAD.MOV.U32 R21, RZ, RZ, R28 ;  /* 0x000000ffff157224 */ /* 0x000fc400078e001c */
[----:B------:R-:W-:Y:S01]  /*e210*/  VIADD R0, R0, 0x16820 ;  /* 0x0001682000007836 */ /* 0x000fe20000000000 */
[----:B------:R-:W-:-:S03]  /*e220*/  UIMAD UR11, UR37, UR13, UR11 ;  /* 0x0000000d250b72a4 */ /* 0x000fc6000f8e020b */
[----:B------:R-:W-:Y:S01]  /*e230*/  ULDC.64 UR12, c[0x0][0xaf0] ;  /* 0x0002bc00000c7ab9 */ /* 0x000fe20000000a00 */
[----:B------:R-:W-:Y:S01]  /*e240*/  PRMT R0, RZ, 0x654, R0 ;  /* 0x00000654ff007816 */ /* 0x000fe20000000000 */
[----:B------:R-:W-:Y:S01]  /*e250*/  UIMAD UR4, UR4, UR12, URZ ;  /* 0x0000000c040472a4 */ /* 0x000fe2000f8e023f */
[----:B-1----:R-:W-:-:S03]  /*e260*/  @P1 IMAD.HI.U32 R2, R28, R3, RZ ;  /* 0x000000031c021227 */ /* 0x002fc600078e00ff */
[----:B------:R-:W-:Y:S02]  /*e270*/  UIMAD UR4, UR8, UR13, UR4 ;  /* 0x0000000d080472a4 */ /* 0x000fe4000f8e0204 */
[----:B------:R-:W-:Y:S01]  /*e280*/  UIMAD.WIDE.U32 UR8, UR8, UR12, UR10 ;  /* 0x0000000c080872a5 */ /* 0x000fe2000f8e000a */
[----:B------:R-:W-:Y:S02]  /*e290*/  @P1 SHF.R.U32.HI R21, RZ, R29, R2 ;  /* 0x0000001dff151219 */ /* 0x000fe40000011602 */
[----:B------:R-:W-:Y:S01]  /*e2a0*/  ULDC.64 UR10, c[0x0][0xae0] ;  /* 0x0002b800000a7ab9 */ /* 0x000fe20000000a00 */
[----:B------:R-:W-:Y:S01]  /*e2b0*/  UIADD3 UR4, UR9, UR4, URZ ;  /* 0x0000000409047290 */ /* 0x000fe2000fffe03f */
[--C-:B------:R-:W-:Y:S01]  /*e2c0*/  SHF.R.S32.HI R20, RZ, 0x1f, R21.reuse ;  /* 0x0000001fff147819 */ /* 0x100fe20000011415 */
[----:B------:R-:W-:Y:S01]  /*e2d0*/  IMAD.MOV R29, RZ, RZ, -R21 ;  /* 0x000000ffff1d7224 */ /* 0x000fe200078e0a15 */
[----:B0-----:R0:W-:Y:S01]  /*e2e0*/  SYNCS.ARRIVE.TRANS64.RED.A1T0 RZ, [R0+URZ], RZ ;  /* 0x000000ff00ff79a7 */ /* 0x0011e2000810043f */
[----:B------:R-:W-:-:S02]  /*e2f0*/  IMAD.U32 R3, RZ, RZ, UR9 ;  /* 0x00000009ff037e24 */ /* 0x000fc4000f8e00ff */
[----:B------:R-:W-:Y:S02]  /*e300*/  IMAD R20, R20, UR10, RZ ;  /* 0x0000000a14147c24 */ /* 0x000fe4000f8e02ff */
[----:B------:R-:W-:Y:S02]  /*e310*/  IMAD R29, R32, R29, R28 ;  /* 0x0000001d201d7224 */ /* 0x000fe400078e021c */
[----:B------:R-:W-:Y:S01]  /*e320*/  IMAD.U32 R2, RZ, RZ, UR8 ;  /* 0x00000008ff027e24 */ /* 0x000fe2000f8e00ff */
[----:B------:R-:W-:Y:S01]  /*e330*/  ULDC.64 UR8, c[0x0][0xad8] ;  /* 0x0002b60000087ab9 */ /* 0x000fe20000000a00 */
[----:B------:R-:W-:Y:S01]  /*e340*/  IMAD.U32 R3, RZ, RZ, UR4 ;  /* 0x00000004ff037e24 */ /* 0x000fe2000f8e00ff */
[----:B------:R-:W-:Y:S01]  /*e350*/  ULDC UR4, c[0x0][0xac8] ;  /* 0x0002b20000047ab9 */ /* 0x000fe20000000800 */
[C---:B------:R-:W-:Y:S01]  /*e360*/  IMAD R31, R21.reuse, UR11, R20 ;  /* 0x0000000b151f7c24 */ /* 0x040fe2000f8e0214 */
[----:B------:R-:W-:Y:S01]  /*e370*/  SHF.R.S32.HI R20, RZ, 0x1f, R29 ;  /* 0x0000001fff147819 */ /* 0x000fe2000001141d */
[----:B------:R-:W-:-:S04]  /*e380*/  IMAD.WIDE.U32 R2, R21, UR10, R2 ;  /* 0x0000000a15027c25 */ /* 0x000fc8000f8e0002 */
[----:B------:R-:W-:Y:S02]  /*e390*/  IMAD.IADD R3, R3, 0x1, R31 ;  /* 0x0000000103037824 */ /* 0x000fe400078e021f */
[----:B------:R-:W-:Y:S02]  /*e3a0*/  IMAD R20, R20, UR8, RZ ;  /* 0x0000000814147c24 */ /* 0x000fe4000f8e02ff */
[----:B------:R-:W-:-:S04]  /*e3b0*/  IMAD.WIDE.U32 R2, R29, UR8, R2 ;  /* 0x000000081d027c25 */ /* 0x000fc8000f8e0002 */
[----:B------:R-:W-:Y:S01]  /*e3c0*/  IMAD R21, R29, UR9, R20 ;  /* 0x000000091d157c24 */ /* 0x000fe2000f8e0214 */
[----:B------:R-:W-:Y:S01]  /*e3d0*/  ULDC.64 UR8, c[0x0][0xa80] ;  /* 0x0002a00000087ab9 */ /* 0x000fe20000000a00 */
[----:B------:R-:W-:Y:S01]  /*e3e0*/  VIADD R31, R35, UR39 ;  /* 0x00000027231f7c36 */ /* 0x000fe20008000000 */
[C---:B------:R-:W-:Y:S01]  /*e3f0*/  LEA R32, P0, R2.reuse, UR8, 0x1 ;  /* 0x0000000802207c11 */ /* 0x040fe2000f8008ff */
[----:B------:R-:W-:Y:S01]  /*e400*/  IMAD.IADD R3, R3, 0x1, R21 ;  /* 0x0000000103037824 */ /* 0x000fe200078e0215 */
[----:B------:R-:W-:Y:S01]  /*e410*/  SHF.R.S32.HI R35, RZ, 0x1f, R19 ;  /* 0x0000001fff237819 */ /* 0x000fe20000011413 */
[C---:B------:R-:W-:Y:S02]  /*e420*/  VIADD R21, R31.reuse, 0x60 ;  /* 0x000000601f157836 */ /* 0x040fe40000000000 */
[----:B------:R-:W1:Y:S01]  /*e430*/  SHFL.IDX PT, R20, R32, 0x1, 0x181f ;  /* 0x00381f0020147f89 */ /* 0x000e6200000e0000 */
[----:B------:R-:W-:Y:S01]  /*e440*/  LEA.HI.X R33, R2, UR9, R3, 0x1, P0 ;  /* 0x0000000902217c11 */ /* 0x000fe200080f0c03 */
[----:B------:R-:W-:Y:S01]  /*e450*/  VIADD R3, R31, 0x30 ;  /* 0x000000301f037836 */ /* 0x000fe20000000000 */
[----:B------:R-:W-:Y:S01]  /*e460*/  ISETP.GE.AND P0, PT, R19, UR4, PT ;  /* 0x0000000413007c0c */ /* 0x000fe2000bf06270 */
[----:B------:R-:W0:Y:S03]  /*e470*/  SHFL.IDX PT, R2, R32, RZ, 0x181f ;  /* 0x00181fff20027589 */ /* 0x000e2600000e0000 */
[-C--:B------:R-:W-:Y:S01]  /*e480*/  ISETP.GE.OR P1, PT, R31, R30.reuse, P0 ;  /* 0x0000001e1f00720c */ /* 0x080fe20000726670 */
[----:B------:R-:W0:Y:S01]  /*e490*/  SHFL.IDX PT, R28, R32, 0x2, 0x181f ;  /* 0x00581f00201c7f89 */ /* 0x000e2200000e0000 */
[-C--:B------:R-:W-:Y:S01]  /*e4a0*/  ISETP.GE.OR P2, PT, R3, R30.reuse, P0 ;  /* 0x0000001e0300720c */ /* 0x080fe20000746670 */
[----:B------:R-:W-:Y:S01]  /*e4b0*/  VIADD R31, R31, 0x90 ;  /* 0x000000901f1f7836 */ /* 0x000fe20000000000 */
[-C--:B------:R-:W-:Y:S01]  /*e4c0*/  ISETP.GE.OR P3, PT, R21, R30.reuse, P0 ;  /* 0x0000001e1500720c */ /* 0x080fe20000766670 */
[----:B------:R-:W0:Y:S03]  /*e4d0*/  SHFL.IDX PT, R34, R33, RZ, 0x181f ;  /* 0x00181fff21227589 */ /* 0x000e2600000e0000 */
[----:B------:R-:W-:Y:S01]  /*e4e0*/  ISETP.GE.OR P0, PT, R31, R30, P0 ;  /* 0x0000001e1f00720c */ /* 0x000fe20000706670 */
[----:B------:R-:W0:Y:S04]  /*e4f0*/  SHFL.IDX PT, R36, R33, 0x1, 0x181f ;  /* 0x00381f0021247f89 */ /* 0x000e2800000e0000 */
[----:B------:R-:W0:Y:S02]  /*e500*/  SHFL.IDX PT, R38, R33, 0x2, 0x181f ;  /* 0x00581f0021267f89 */ /* 0x000e2400000e0000 */
[----:B-1----:R-:W-:-:S02]  /*e510*/  @!P2 LEA R20, P5, R19, R20, 0x1 ;  /* 0x000000141314a211 */ /* 0x002fc400078a08ff */
[----:B------:R-:W1:Y:S01]  /*e520*/  SHFL.IDX PT, R32, R32, 0x3, 0x181f ;  /* 0x00781f0020207f89 */ /* 0x000e6200000e0000 */
[----:B0-----:R-:W-:-:S03]  /*e530*/  @!P1 LEA R2, P4, R19, R2, 0x1 ;  /* 0x0000000213029211 */ /* 0x001fc600078808ff */
[----:B------:R0:W0:Y:S01]  /*e540*/  SHFL.IDX PT, R0, R33, 0x3, 0x181f ;  /* 0x00781f0021007f89 */ /* 0x00002200000e0000 */
[C---:B------:R-:W-:Y:S02]  /*e550*/  @!P3 LEA R28, P6, R19.reuse, R28, 0x1 ;  /* 0x0000001c131cb211 */ /* 0x040fe400078c08ff */
[C-C-:B------:R-:W-:Y:S02]  /*e560*/  @!P1 LEA.HI.X R3, R19.reuse, R34, R35.reuse, 0x1, P4 ;  /* 0x0000002213039211 */ /* 0x140fe400020f0c23 */
[C-C-:B------:R-:W-:Y:S02]  /*e570*/  @!P2 LEA.HI.X R21, R19.reuse, R36, R35.reuse, 0x1, P5 ;  /* 0x000000241315a211 */ /* 0x140fe400028f0c23 */
[----:B------:R-:W-:Y:S01]  /*e580*/  @!P3 LEA.HI.X R29, R19, R38, R35, 0x1, P6 ;  /* 0x00000026131db211 */ /* 0x000fe200030f0c23 */
[----:B--2---:R2:W-:Y:S04]  /*e590*/  @!P1 ST.E.128 desc[UR54][R2.64], R4 ;  /* 0x0000000402009985 */ /* 0x0045e8000c101d36 */
[----:B---3--:R2:W-:Y:S04]  /*e5a0*/  @!P2 ST.E.128 desc[UR54][R20.64], R8 ;  /* 0x000000081400a985 */ /* 0x0085e8000c101d36 */
[----:B----4-:R2:W-:Y:S01]  /*e5b0*/  @!P3 ST.E.128 desc[UR54][R28.64], R12 ;  /* 0x0000000c1c00b985 */ /* 0x0105e2000c101d36 */
[----:B01----:R-:W-:Y:S05]  /*e5c0*/  @P0 BRA `(.L_x_14107) ;  /* 0x0000001000c00947 */ /* 0x003fea0003800000 */
[----:B--2---:R-:W-:-:S04]  /*e5d0*/  LEA R2, P0, R19, R32, 0x1 ;  /* 0x0000002013027211 */ /* 0x004fc800078008ff */
[----:B------:R-:W-:-:S05]  /*e5e0*/  LEA.HI.X R3, R19, R0, R35, 0x1, P0 ;  /* 0x0000000013037211 */ /* 0x000fca00000f0c23 */
[----:B-----5:R3:W-:Y:S01]  /*e5f0*/  ST.E.128 desc[UR54][R2.64], R24 ;  /* 0x0000001802007985 */ /* 0x0207e2000c101d36 */
[----:B------:R-:W-:Y:S05]  /*e600*/  BRA `(.L_x_14107) ;  /* 0x0000001000b07947 */ /* 0x000fea0003800000 */
.L_x_14106:
[----:B------:R-:W-:Y:S01]  /*e610*/  ULDC.64 UR12, c[0x0][0xb08] ;  /* 0x0002c200000c7ab9 */ /* 0x000fe20000000a00 */
[----:B0-----:R-:W0:Y:S01]  /*e620*/  @P1 LDC R4, c[0x0][0xbec] ;  /* 0x0002fb00ff041b82 */ /* 0x001e220000000800 */
[----:B------:R-:W-:Y:S01]  /*e630*/  UIMAD UR9, UR14, UR12, URZ ;  /* 0x0000000c0e0972a4 */ /* 0x000fe2000f8e023f */
[----:B------:R-:W-:Y:S01]  /*e640*/  IMAD.MOV.U32 R7, RZ, RZ, R13 ;  /* 0x000000ffff077224 */ /* 0x000fe200078e000d */
[----:B------:R-:W-:Y:S01]  /*e650*/  UIMAD.WIDE.U32 UR10, UR4, UR12, URZ ;  /* 0x0000000c040a72a5 */ /* 0x000fe2000f8e003f */
[----:B------:R-:W-:Y:S01]  /*e660*/  BSSY B1, `(.L_x_14108) ;  /* 0x0000055000017945 */ /* 0x000fe20003800000 */
[----:B------:R-:W-:Y:S01]  /*e670*/  UIMAD UR9, UR4, UR13, UR9 ;  /* 0x0000000d040972a4 */ /* 0x000fe2000f8e0209 */
[----:B------:R-:W-:Y:S01]  /*e680*/  SHF.R.S32.HI R20, RZ, 0x1f, R22 ;  /* 0x0000001fff147819 */ /* 0x000fe20000011416 */
        /* <DEDUP_REMOVED lines=15> */
[----:B0-----:R-:W-:Y:S02]  /*e780*/  @P1 IMAD.HI.U32 R4, R13, R4, RZ ;  /* 0x000000040d041227 */ /* 0x001fe400078e00ff */
[----:B------:R-:W-:-:S02]  /*e790*/  UIMAD UR4, UR8, UR13, UR4 ;  /* 0x0000000d080472a4 */ /* 0x000fc4000f8e0204 */
        /* <DEDUP_REMOVED lines=38> */
[C---:B0-----:R-:W-:Y:S02]  /*ea00*/  @!P3 LEA R6, P5, R157.reuse, R21, 0x2 ;  /* 0x000000159d06b211 */ /* 0x041fe400078a10ff */
[-C--:B--2---:R-:W-:Y:S02]  /*ea10*/  @!P2 LEA.HI.X R5, R16, R15.reuse, R30, 0x2, P4 ;  /* 0x0000000f1005a211 */ /* 0x084fe400020f141e */
[----:B------:R-:W-:Y:S02]  /*ea20*/  @!P3 LEA.HI.X R7, R157, R15, R29, 0x2, P5 ;  /* 0x0000000f9d07b211 */ /* 0x000fe400028f141d */
[----:B------:R-:W-:Y:S01]  /*ea30*/  @!P6 LEA R8, P4, R156, R21, 0x2 ;  /* 0x000000159c08e211 */ /* 0x000fe200078810ff */
[----:B------:R0:W-:Y:S01]  /*ea40*/  @!P2 ST.E.64 desc[UR54][R4.64], R2 ;  /* 0x000000020400a985 */ /* 0x0001e2000c101b36 */
[----:B------:R-:W-:-:S02]  /*ea50*/  ISETP.GE.AND P2, PT, R154, UR4, PT ;  /* 0x000000049a007c0c */ /* 0x000fc4000bf46270 */
[----:B------:R-:W-:Y:S01]  /*ea60*/  @!P6 LEA.HI.X R9, R156, R15, R28, 0x2, P4 ;  /* 0x0000000f9c09e211 */ /* 0x000fe200020f141c */
[----:B------:R1:W-:Y:S01]  /*ea70*/  @!P3 ST.E.64 desc[UR54][R6.64], R92 ;  /* 0x0000005c0600b985 */ /* 0x0003e2000c101b36 */
[----:B------:R-:W-:Y:S02]  /*ea80*/  ISETP.GE.AND P3, PT, R153, UR4, PT ;  /* 0x0000000499007c0c */ /* 0x000fe4000bf66270 */
[C---:B------:R-:W-:Y:S01]  /*ea90*/  @!P1 LEA R10, P5, R155.reuse, R21, 0x2 ;  /* 0x000000159b0a9211 */ /* 0x040fe200078a10ff */
[----:B------:R3:W-:Y:S01]  /*eaa0*/  @!P6 ST.E.64 desc[UR54][R8.64], R96 ;  /* 0x000000600800e985 */ /* 0x0007e2000c101b36 */
[----:B------:R-:W-:Y:S02]  /*eab0*/  ISETP.GE.AND P4, PT, R152, UR4, PT ;  /* 0x0000000498007c0c */ /* 0x000fe4000bf86270 */
[----:B------:R-:W-:Y:S02]  /*eac0*/  ISETP.GE.AND P6, PT, R22, UR4, PT ;  /* 0x0000000416007c0c */ /* 0x000fe4000bfc6270 */
[----:B------:R-:W-:-:S02]  /*ead0*/  @!P1 LEA.HI.X R11, R155, R15, R27, 0x2, P5 ;  /* 0x0000000f9b0b9211 */ /* 0x000fc400028f141b */
[----:B------:R-:W-:-:S03]  /*eae0*/  @!P2 LEA R12, P5, R154, R21, 0x2 ;  /* 0x000000159a0ca211 */ /* 0x000fc600078a10ff */
[----:B------:R3:W-:Y:S01]  /*eaf0*/  @!P1 ST.E.64 desc[UR54][R10.64], R100 ;  /* 0x000000640a009985 */ /* 0x0007e2000c101b36 */
[C---:B0-----:R-:W-:Y:S02]  /*eb00*/  @!P3 LEA R2, P1, R153.reuse, R21, 0x2 ;  /* 0x000000159902b211 */ /* 0x041fe400078210ff */
[----:B------:R-:W-:Y:S02]  /*eb10*/  @!P2 LEA.HI.X R13, R154, R15, R26, 0x2, P5 ;  /* 0x0000000f9a0da211 */ /* 0x000fe400028f141a */
[----:B------:R-:W-:Y:S02]  /*eb20*/  @!P4 LEA R4, P5, R152, R21, 0x2 ;  /* 0x000000159804c211 */ /* 0x000fe400078a10ff */
[----:B------:R-:W-:Y:S01]  /*eb30*/  @!P3 LEA.HI.X R3, R153, R15, R25, 0x2, P1 ;  /* 0x0000000f9903b211 */ /* 0x000fe200008f1419 */
[----:B------:R3:W-:Y:S01]  /*eb40*/  @!P2 ST.E.64 desc[UR54][R12.64], R104 ;  /* 0x000000680c00a985 */ /* 0x0007e2000c101b36 */
[----:B-1----:R-:W-:Y:S02]  /*eb50*/  @!P6 LEA R6, P1, R22, R21, 0x2 ;  /* 0x000000151606e211 */ /* 0x002fe400078210ff */
[-C--:B------:R-:W-:Y:S01]  /*eb60*/  @!P4 LEA.HI.X R5, R152, R15.reuse, R24, 0x2, P5 ;  /* 0x0000000f9805c211 */ /* 0x080fe200028f1418 */
[----:B------:R3:W-:Y:S01]  /*eb70*/  @!P3 ST.E.64 desc[UR54][R2.64], R108 ;  /* 0x0000006c0200b985 */ /* 0x0007e2000c101b36 */
[----:B------:R-:W-:-:S03]  /*eb80*/  @!P6 LEA.HI.X R7, R22, R15, R20, 0x2, P1 ;  /* 0x0000000f1607e211 */ /* 0x000fc600008f1414 */
[----:B------:R3:W-:Y:S04]  /*eb90*/  @!P4 ST.E.64 desc[UR54][R4.64], R112 ;  /* 0x000000700400c985 */ /* 0x0007e8000c101b36 */
[----:B------:R3:W-:Y:S02]  /*eba0*/  @!P6 ST.E.64 desc[UR54][R6.64], R116 ;  /* 0x000000740600e985 */ /* 0x0007e4000c101b36 */
.L_x_14109:
[----:B------:R-:W-:Y:S05]  /*ebb0*/  BSYNC B1 ;  /* 0x0000000000017941 */ /* 0x000fea0003800000 */
.L_x_14108:
[----:B--2---:R4:W2:Y:S04]  /*ebc0*/  SHFL.IDX PT, R15, R14, 0x1, 0x1c1f ;  /* 0x003c1f000e0f7f89 */ /* 0x0048a800000e0000 */
[----:B-1----:R4:W1:Y:S01]  /*ebd0*/  SHFL.IDX PT, R21, R0, 0x1, 0x1c1f ;  /* 0x003c1f0000157f89 */ /* 0x00286200000e0000 */
[----:B------:R-:W-:Y:S05]  /*ebe0*/  @P0 BRA `(.L_x_14107) ;  /* 0x0000000c00380947 */ /* 0x000fea0003800000 */
[----:B------:R-:W-:Y:S02]  /*ebf0*/  ULDC UR4, c[0x0][0xac8] ;  /* 0x0002b20000047ab9 */ /* 0x000fe40000000800 */
[----:B------:R-:W-:Y:S02]  /*ec00*/  ISETP.GE.AND P1, PT, R16, UR4, PT ;  /* 0x0000000410007c0c */ /* 0x000fe4000bf26270 */
[----:B------:R-:W-:Y:S02]  /*ec10*/  ISETP.GE.AND P5, PT, R157, UR4, PT ;  /* 0x000000049d007c0c */ /* 0x000fe4000bfa6270 */
[----:B------:R-:W-:Y:S02]  /*ec20*/  ISETP.GE.AND P3, PT, R156, UR4, PT ;  /* 0x000000049c007c0c */ /* 0x000fe4000bf66270 */
[----:B------:R-:W-:-:S07]  /*ec30*/  ISETP.GE.AND P2, PT, R155, UR4, PT ;  /* 0x000000049b007c0c */ /* 0x000fce000bf46270 */
[CC--:B-1-3--:R-:W-:Y:S02]  /*ec40*/  @!P1 LEA R2, P0, R16.reuse, R21.reuse, 0x2 ;  /* 0x0000001510029211 */ /* 0x0cafe400078010ff */
[----:B------:R-:W-:Y:S02]  /*ec50*/  @!P5 LEA R4, P4, R157, R21, 0x2 ;  /* 0x000000159d04d211 */ /* 0x000fe400078810ff */
[-C--:B--2---:R-:W-:Y:S02]  /*ec60*/  @!P1 LEA.HI.X R3, R16, R15.reuse, R30, 0x2, P0 ;  /* 0x0000000f10039211 */ /* 0x084fe400000f141e */
[----:B------:R-:W-:Y:S02]  /*ec70*/  ISETP.GE.AND P0, PT, R153, UR4, PT ;  /* 0x0000000499007c0c */ /* 0x000fe4000bf06270 */
[----:B------:R-:W-:Y:S01]  /*ec80*/  @!P5 LEA.HI.X R5, R157, R15, R29, 0x2, P4 ;  /* 0x0000000f9d05d211 */ /* 0x000fe200020f141d */
[----:B------:R1:W-:Y:S01]  /*ec90*/  @!P1 ST.E.64 desc[UR54][R2.64], R90 ;  /* 0x0000005a02009985 */ /* 0x0003e2000c101b36 */
[----:B------:R-:W-:-:S02]  /*eca0*/  ISETP.GE.AND P1, PT, R154, UR4, PT ;  /* 0x000000049a007c0c */ /* 0x000fc4000bf26270 */
[----:B------:R-:W-:Y:S01]  /*ecb0*/  ISETP.GE.AND P4, PT, R152, UR4, PT ;  /* 0x0000000498007c0c */ /* 0x000fe2000bf86270 */
[----:B------:R2:W-:Y:S01]  /*ecc0*/  @!P5 ST.E.64 desc[UR54][R4.64], R94 ;  /* 0x0000005e0400d985 */ /* 0x0005e2000c101b36 */
[CC--:B0-----:R-:W-:Y:S02]  /*ecd0*/  @!P3 LEA R6, P6, R156.reuse, R21.reuse, 0x2 ;  /* 0x000000159c06b211 */ /* 0x0c1fe400078c10ff */
[C---:B------:R-:W-:Y:S02]  /*ece0*/  @!P2 LEA R8, P5, R155.reuse, R21, 0x2 ;  /* 0x000000159b08a211 */ /* 0x040fe400078a10ff */
[-C--:B------:R-:W-:Y:S02]  /*ecf0*/  @!P3 LEA.HI.X R7, R156, R15.reuse, R28, 0x2, P6 ;  /* 0x0000000f9c07b211 */ /* 0x080fe400030f141c */
[----:B------:R-:W-:-:S03]  /*ed00*/  @!P2 LEA.HI.X R9, R155, R15, R27, 0x2, P5 ;  /* 0x0000000f9b09a211 */ /* 0x000fc600028f141b */
[----:B------:R2:W-:Y:S01]  /*ed10*/  @!P3 ST.E.64 desc[UR54][R6.64], R98 ;  /* 0x000000620600b985 */ /* 0x0005e2000c101b36 */
[-C--:B-1----:R-:W-:Y:S02]  /*ed20*/  @!P1 LEA R2, P6, R154, R21.reuse, 0x2 ;  /* 0x000000159a029211 */ /* 0x082fe400078c10ff */
[CC--:B------:R-:W-:Y:S01]  /*ed30*/  @!P0 LEA R10, P3, R153.reuse, R21.reuse, 0x2 ;  /* 0x00000015990a8211 */ /* 0x0c0fe200078610ff */
[----:B------:R2:W-:Y:S01]  /*ed40*/  @!P2 ST.E.64 desc[UR54][R8.64], R102 ;  /* 0x000000660800a985 */ /* 0x0005e2000c101b36 */
[----:B------:R-:W-:Y:S02]  /*ed50*/  @!P4 LEA R12, P5, R152, R21, 0x2 ;  /* 0x00000015980cc211 */ /* 0x000fe400078a10ff */
        /* <DEDUP_REMOVED lines=12> */
.L_x_14104:
        /* <DEDUP_REMOVED lines=32> */
.L_x_14110:
[----:B------:R-:W-:Y:S01]  /*f020*/  USHF.R.S32.HI UR13, URZ, 0x1f, UR38 ;  /* 0x0000001f3f0d7899 */ /* 0x000fe20008011426 */
[----:B------:R-:W-:Y:S01]  /*f030*/  BSSY B1, `(.L_x_14111) ;  /* 0x0000039000017945 */ /* 0x000fe20003800000 */
[----:B------:R-:W-:Y:S02]  /*f040*/  USHF.R.S32.HI UR21, URZ, 0x1f, UR4 ;  /* 0x0000001f3f157899 */ /* 0x000fe40008011404 */
        /* <DEDUP_REMOVED lines=55> */
.L_x_14112:
[----:B------:R-:W-:Y:S05]  /*f3c0*/  BSYNC B1 ;  /* 0x0000000000017941 */ /* 0x000fea0003800000 */
.L_x_14111:
[----:B------:R-:W-:-:S06]  /*f3d0*/  UISETP.GT.AND UP0, UPT, UR46, 0x1, UPT ;  /* 0x000000012e00788c */ /* 0x000fcc000bf04270 */
[----:B------:R-:W-:-:S13]  /*f3e0*/  PLOP3.LUT P0, PT, PT, PT, UP0, 0x80, 0x0 ;  /* 0x000000000000781c */ /* 0x000fda0003f0f008 */
[----:B------:R-:W-:Y:S05]  /*f3f0*/  @P0 BRA `(.L_x_14107) ;  /* 0x0000000400340947 */ /* 0x000fea0003800000 */
[----:B------:R-:W1:Y:S01]  /*f400*/  LDC R11, c[0x0][0xbe8] ;  /* 0x0002fa00ff0b7b82 */ /* 0x000e620000000800 */
[----:B------:R-:W-:Y:S01]  /*f410*/  SHF.R.S32.HI R6, RZ, 0x1f, R8 ;  /* 0x0000001fff067819 */ /* 0x000fe20000011408 */
[----:B------:R-:W-:Y:S01]  /*f420*/  ULDC.64 UR14, c[0x0][0xaa0] ;  /* 0x0002a800000e7ab9 */ /* 0x000fe20000000a00 */
[----:B------:R-:W-:Y:S01]  /*f430*/  SHF.R.S32.HI R13, RZ, 0x1f, R19 ;  /* 0x0000001fff0d7819 */ /* 0x000fe20000011413 */
[----:B------:R-:W-:Y:S01]  /*f440*/  UIMAD UR10, UR21, UR14, URZ ;  /* 0x0000000e150a72a4 */ /* 0x000fe2000f8e023f */
[----:B------:R-:W-:Y:S01]  /*f450*/  LEA.HI R6, R6, R8, RZ, 0x3 ;  /* 0x0000000806067211 */ /* 0x000fe200078f18ff */
[----:B------:R-:W-:Y:S02]  /*f460*/  UIMAD.WIDE.U32 UR8, UR4, UR14, URZ ;  /* 0x0000000e040872a5 */ /* 0x000fe4000f8e003f */
[----:B------:R-:W-:Y:S01]  /*f470*/  UIMAD UR10, UR4, UR15, UR10 ;  /* 0x0000000f040a72a4 */ /* 0x000fe2000f8e020a */
[----:B------:R-:W-:-:S03]  /*f480*/  SHF.R.S32.HI R6, RZ, 0x3, R6 ;  /* 0x00000003ff067819 */ /* 0x000fc60000011406 */
[----:B------:R-:W-:Y:S02]  /*f490*/  UIADD3 UR9, UR9, UR10, URZ ;  /* 0x0000000a09097290 */ /* 0x000fe4000fffe03f */
[----:B------:R-:W-:Y:S01]  /*f4a0*/  IMAD R2, R18, 0x30, R6 ;  /* 0x0000003012027824 */ /* 0x000fe200078e0206 */
[----:B------:R-:W-:Y:S01]  /*f4b0*/  ULDC.64 UR10, c[0x0][0xae8] ;  /* 0x0002ba00000a7ab9 */ /* 0x000fe20000000a00 */
[----:B------:R-:W-:Y:S01]  /*f4c0*/  VIADD R30, R6, UR39 ;  /* 0x00000027061e7c36 */ /* 0x000fe20008000000 */
[----:B------:R-:W-:Y:S01]  /*f4d0*/  UIMAD.WIDE.U32 UR8, UR37, UR10, UR8 ;  /* 0x0000000a250872a5 */ /* 0x000fe2000f8e0008 */
[----:B0-----:R-:W-:-:S03]  /*f4e0*/  VIADD R4, R2, UR39 ;  /* 0x0000002702047c36 */ /* 0x001fc60008000000 */
[----:B------:R-:W-:Y:S01]  /*f4f0*/  UIMAD UR9, UR37, UR11, UR9 ;  /* 0x0000000b250972a4 */ /* 0x000fe2000f8e0209 */
[----:B------:R-:W-:Y:S01]  /*f500*/  IMAD.MOV.U32 R5, RZ, RZ, R4 ;  /* 0x000000ffff057224 */ /* 0x000fe200078e0004 */
[----:B-1----:R-:W-:Y:S01]  /*f510*/  ISETP.NE.AND P0, PT, R11, 0x1, PT ;  /* 0x000000010b00780c */ /* 0x002fe20003f05270 */
[----:B------:R-:W-:Y:S02]  /*f520*/  ULDC.64 UR10, c[0x0][0xaf0] ;  /* 0x0002bc00000a7ab9 */ /* 0x000fe40000000a00 */
[----:B------:R-:W-:-:S04]  /*f530*/  UIMAD UR13, UR13, UR10, URZ ;  /* 0x0000000a0d0d72a4 */ /* 0x000fc8000f8e023f */
[----:B------:R-:W-:Y:S02]  /*f540*/  UIMAD UR4, UR12, UR11, UR13 ;  /* 0x0000000b0c0472a4 */ /* 0x000fe4000f8e020d */
[----:B------:R-:W-:-:S03]  /*f550*/  UIMAD.WIDE.U32 UR12, UR12, UR10, UR8 ;  /* 0x0000000a0c0c72a5 */ /* 0x000fc6000f8e0008 */
[----:B------:R-:W-:Y:S01]  /*f560*/  ULDC.64 UR8, c[0x0][0xae0] ;  /* 0x0002b80000087ab9 */ /* 0x000fe20000000a00 */
[----:B------:R-:W0:Y:S01]  /*f570*/  @P0 LDC R3, c[0x0][0xbec] ;  /* 0x0002fb00ff030b82 */ /* 0x000e220000000800 */
[----:B------:R-:W-:-:S07]  /*f580*/  UIADD3 UR4, UR13, UR4, URZ ;  /* 0x000000040d047290 */ /* 0x000fce000fffe03f */
[----:B------:R-:W1:Y:S01]  /*f590*/  @P0 LDC R7, c[0x0][0xbf0] ;  /* 0x0002fc00ff070b82 */ /* 0x000e620000000800 */
[----:B0-----:R-:W-:-:S04]  /*f5a0*/  @P0 IMAD.HI.U32 R2, R4, R3, RZ ;  /* 0x0000000304020227 */ /* 0x001fc800078e00ff */
[----:B------:R-:W-:Y:S02]  /*f5b0*/  IMAD.U32 R3, RZ, RZ, UR13 ;  /* 0x0000000dff037e24 */ /* 0x000fe4000f8e00ff */
[----:B------:R-:W-:Y:S01]  /*f5c0*/  IMAD.U32 R3, RZ, RZ, UR4 ;  /* 0x00000004ff037e24 */ /* 0x000fe2000f8e00ff */
[----:B------:R-:W-:Y:S01]  /*f5d0*/  ULDC UR4, c[0x0][0xac8] ;  /* 0x0002b20000047ab9 */ /* 0x000fe20000000800 */
        /* <DEDUP_REMOVED lines=15> */
[----:B------:R-:W-:Y:S01]  /*f6d0*/  IMAD.IADD R3, R3, 0x1, R5 ;  /* 0x0000000103037824 */ /* 0x000fe200078e0205 */
[----:B------:R-:W-:Y:S01]  /*f6e0*/  LEA R4, P0, R2, UR8, 0x1 ;  /* 0x0000000802047c11 */ /* 0x000fe2000f8008ff */
[----:B-----5:R-:W-:Y:S02]  /*f6f0*/  IMAD R11, R0, R11, RZ ;  /* 0x0000000b000b7224 */ /* 0x020fe400078e02ff */
[----:B------:R-:W-:Y:S01]  /*f700*/  VIADD R0, R30, 0x30 ;  /* 0x000000301e007836 */ /* 0x000fe20000000000 */
[----:B------:R-:W-:Y:S01]  /*f710*/  LEA.HI.X R8, R2, UR9, R3, 0x1, P0 ;  /* 0x0000000902087c11 */ /* 0x000fe200080f0c03 */
[----:B------:R-:W0:Y:S01]  /*f720*/  SHFL.IDX PT, R6, R4, RZ, 0x181f ;  /* 0x00181fff04067589 */ /* 0x000e2200000e0000 */
[----:B------:R-:W-:Y:S01]  /*f730*/  ISETP.GE.AND P0, PT, R19, UR4, PT ;  /* 0x0000000413007c0c */ /* 0x000fe2000bf06270 */
[C---:B------:R-:W-:Y:S02]  /*f740*/  VIADD R2, R30.reuse, 0x60 ;  /* 0x000000601e027836 */ /* 0x040fe40000000000 */
[----:B------:R-:W1:Y:S01]  /*f750*/  SHFL.IDX PT, R14, R4, 0x1, 0x181f ;  /* 0x00381f00040e7f89 */ /* 0x000e6200000e0000 */
[CC--:B------:R-:W-:Y:S01]  /*f760*/  ISETP.GE.OR P3, PT, R30.reuse, R11.reuse, P0 ;  /* 0x0000000b1e00720c */ /* 0x0c0fe20000766670 */
[----:B------:R-:W-:Y:S01]  /*f770*/  VIADD R3, R30, 0x90 ;  /* 0x000000901e037836 */ /* 0x000fe20000000000 */
[-C--:B------:R-:W-:Y:S01]  /*f780*/  ISETP.GE.OR P2, PT, R0, R11.reuse, P0 ;  /* 0x0000000b0000720c */ /* 0x080fe20000746670 */
[----:B------:R-:W2:Y:S01]  /*f790*/  SHFL.IDX PT, R24, R4, 0x2, 0x181f ;  /* 0x00581f0004187f89 */ /* 0x000ea200000e0000 */
[----:B------:R-:W-:-:S02]  /*f7a0*/  ISETP.GE.OR P1, PT, R2, R11, P0 ;  /* 0x0000000b0200720c */ /* 0x000fc40000726670 */
[----:B------:R-:W-:Y:S01]  /*f7b0*/  ISETP.GE.OR P0, PT, R3, R11, P0 ;  /* 0x0000000b0300720c */ /* 0x000fe20000706670 */
[----:B------:R-:W3:Y:S04]  /*f7c0*/  SHFL.IDX PT, R10, R8, RZ, 0x181f ;  /* 0x00181fff080a7589 */ /* 0x000ee800000e0000 */
[----:B------:R1:W4:Y:S04]  /*f7d0*/  SHFL.IDX PT, R28, R4, 0x3, 0x181f ;  /* 0x00781f00041c7f89 */ /* 0x00032800000e0000 */
[----:B------:R-:W4:Y:S04]  /*f7e0*/  SHFL.IDX PT, R12, R8, 0x1, 0x181f ;  /* 0x00381f00080c7f89 */ /* 0x000f2800000e0000 */
[----:B------:R-:W4:Y:S01]  /*f7f0*/  SHFL.IDX PT, R20, R8, 0x2, 0x181f ;  /* 0x00581f0008147f89 */ /* 0x000f2200000e0000 */
[----:B0-----:R-:W-:-:S03]  /*f800*/  @!P3 LEA R2, P6, R19, R6, 0x1 ;  /* 0x000000061302b211 */ /* 0x001fc600078c08ff */
[----:B------:R4:W0:Y:S01]  /*f810*/  SHFL.IDX PT, R26, R8, 0x3, 0x181f ;  /* 0x00781f00081a7f89 */ /* 0x00082200000e0000 */
[C---:B-1----:R-:W-:Y:S02]  /*f820*/  @!P2 LEA R4, P5, R19.reuse, R14, 0x1 ;  /* 0x0000000e1304a211 */ /* 0x042fe400078a08ff */
[C---:B--2---:R-:W-:Y:S02]  /*f830*/  @!P1 LEA R6, P4, R19.reuse, R24, 0x1 ;  /* 0x0000001813069211 */ /* 0x044fe400078808ff */
[C---:B---3--:R-:W-:Y:S02]  /*f840*/  @!P3 LEA.HI.X R3, R19.reuse, R10, R13, 0x1, P6 ;  /* 0x0000000a1303b211 */ /* 0x048fe400030f0c0d */
[----:B----4-:R-:W-:-:S03]  /*f850*/  @!P0 LEA R8, P6, R19, R28, 0x1 ;  /* 0x0000001c13088211 */ /* 0x010fc600078c08ff */
[----:B------:R1:W-:Y:S01]  /*f860*/  @!P3 ST.E.128 desc[UR54][R2.64], RZ ;  /* 0x000000ff0200b985 */ /* 0x0003e2000c101d36 */
[C-C-:B------:R-:W-:Y:S02]  /*f870*/  @!P2 LEA.HI.X R5, R19.reuse, R12, R13.reuse, 0x1, P5 ;  /* 0x0000000c1305a211 */ /* 0x140fe400028f0c0d */
[----:B------:R-:W-:-:S03]  /*f880*/  @!P1 LEA.HI.X R7, R19, R20, R13, 0x1, P4 ;  /* 0x0000001413079211 */ /* 0x000fc600020f0c0d */
[----:B------:R1:W-:Y:S01]  /*f890*/  @!P2 ST.E.128 desc[UR54][R4.64], RZ ;  /* 0x000000ff0400a985 */ /* 0x0003e2000c101d36 */
[----:B0-----:R-:W-:-:S03]  /*f8a0*/  @!P0 LEA.HI.X R9, R19, R26, R13, 0x1, P6 ;  /* 0x0000001a13098211 */ /* 0x001fc600030f0c0d */
[----:B------:R1:W-:Y:S04]  /*f8b0*/  @!P1 ST.E.128 desc[UR54][R6.64], RZ ;  /* 0x000000ff06009985 */ /* 0x0003e8000c101d36 */
[----:B------:R1:W-:Y:S02]  /*f8c0*/  @!P0 ST.E.128 desc[UR54][R8.64], RZ ;  /* 0x000000ff08008985 */ /* 0x0003e4000c101d36 */
.L_x_14107:
[----:B------:R-:W-:Y:S05]  /*f8d0*/  BSYNC B0 ;  /* 0x0000000000007941 */ /* 0x000fea0003800000 */
.L_x_14103:
[----:B------:R-:W-:Y:S02]  /*f8e0*/  ULDC UR4, c[0x0][0xc3c] ;  /* 0x00030f0000047ab9 */ /* 0x000fe40000000800 */
[----:B------:R-:W-:-:S06]  /*f8f0*/  UISETP.GE.AND UP0, UPT, UR7, UR4, UPT ;  /* 0x000000040700728c */ /* 0x000fcc000bf06270 */
[----:B------:R-:W-:-:S13]  /*f900*/  PLOP3.LUT P0, PT, PT, PT, UP0, 0x80, 0x0 ;  /* 0x000000000000781c */ /* 0x000fda0003f0f008 */
[----:B------:R-:W-:Y:S05]  /*f910*/  @!P0 BRA `(.L_x_14113) ;  /* 0xffffff1400488947 */ /* 0x000fea000383ffff */
[----:B------:R-:W-:Y:S05]  /*f920*/  EXIT ;  /* 0x000000000000794d */ /* 0x000fea0003800000 */
.L_x_14012:
        /* <DEDUP_REMOVED lines=16> */
.L_x_14114:
        /* <DEDUP_REMOVED lines=44> */
.L_x_14118:
        /* <DEDUP_REMOVED lines=34> */
.L_x_14116:
        /* <DEDUP_REMOVED lines=13> */
.L_x_14119:
        /* <DEDUP_REMOVED lines=62> */
.L_x_14120:
        /* <DEDUP_REMOVED lines=61> */
.L_x_14121:
[----:B------:R-:W-:-:S05]  /*10790*/  LOP3.LUT R17, RZ, R2, RZ, 0x33, !PT ;  /* 0x00000002ff117212 */ /* 0x000fca00078e33ff */
[----:B------:R-:W-:Y:S01]  /*107a0*/  IMAD.IADD R17, R6, 0x1, R17 ;  /* 0x0000000106117824 */ /* 0x000fe200078e0211 */
[----:B------:R-:W-:Y:S06]  /*107b0*/  BRA `(.L_x_14122) ;  /* 0x0000000000147947 */ /* 0x000fec0003800000 */
.L_x_14117:
[----:B------:R-:W-:Y:S01]  /*107c0*/  ULDC UR4, c[0x0][0xc3c] ;  /* 0x00030f0000047ab9 */ /* 0x000fe20000000800 */
[----:B------:R-:W-:Y:S02]  /*107d0*/  IMAD.MOV.U32 R17, RZ, RZ, RZ ;  /* 0x000000ffff117224 */ /* 0x000fe400078e00ff */
[----:B------:R-:W-:Y:S02]  /*107e0*/  IMAD.U32 R16, RZ, RZ, UR6 ;  /* 0x00000006ff107e24 */ /* 0x000fe4000f8e00ff */
[----:B------:R-:W-:Y:S02]  /*107f0*/  IMAD.MOV.U32 R18, RZ, RZ, RZ ;  /* 0x000000ffff127224 */ /* 0x000fe400078e00ff */
[----:B------:R-:W-:-:S07]  /*10800*/  IMAD.U32 R19, RZ, RZ, UR4 ;  /* 0x00000004ff137e24 */ /* 0x000fce000f8e00ff */
.L_x_14122:
[----:B------:R-:W-:-:S13]  /*10810*/  ISETP.NE.AND P0, PT, R0, RZ, PT ;  /* 0x000000ff0000720c */ /* 0x000fda0003f05270 */
[----:B------:R-:W0:Y:S01]  /*10820*/  @!P0 S2R R3, SR_CgaCtaId ;  /* 0x0000000000038919 */ /* 0x000e220000008800 */
[----:B------:R-:W-:-:S04]  /*10830*/  @!P0 MOV R0, 0x400 ;  /* 0x0000040000008802 */ /* 0x000fc80000000f00 */
[----:B0-----:R-:W-:-:S05]  /*10840*/  @!P0 LEA R0, R3, R0, 0x18 ;  /* 0x0000000003008211 */ /* 0x001fca00078ec0ff */
[----:B------:R0:W-:Y:S01]  /*10850*/  @!P0 STS.128 [R0+0x168d0], R16 ;  /* 0x0168d01000008388 */ /* 0x0001e20000000c00 */
[----:B------:R-:W-:Y:S06]  /*10860*/  BAR.ARV 0x5, 0x200 ;  /* 0x0148000000007b1d */ /* 0x000fec0000002000 */
.L_x_14115:
        /* <DEDUP_REMOVED lines=19> */
[----:B------:R-:W-:Y:S01]  /*109a0*/  IMAD.SHL.U32 R2, R4, 0x10, RZ ;  /* 0x0000001004027824 */ /* 0x000fe200078e00ff */
[----:B------:R-:W-:Y:S02]  /*109b0*/  SHF.R.U32.HI R3, RZ, 0x3, R3 ;  /* 0x00000003ff037819 */ /* 0x000fe40000011603 */
[----:B0-----:R-:W-:Y:S02]  /*109c0*/  LOP3.LUT R0, R29, 0x1f8, RZ, 0xc0, !PT ;  /* 0x000001f81d007812 */ /* 0x001fe400078ec0ff */
[----:B------:R-:W-:Y:S02]  /*109d0*/  LOP3.LUT R2, R2, 0x70, RZ, 0xc0, !PT ;  /* 0x0000007002027812 */ /* 0x000fe400078ec0ff */
[----:B------:R-:W-:-:S02]  /*109e0*/  LOP3.LUT R0, R0, 0x38, R4, 0x78, !PT ;  /* 0x0000003800007812 */ /* 0x000fc400078e7804 */
[----:B------:R-:W-:Y:S02]  /*109f0*/  LOP3.LUT R2, R3, R2, RZ, 0xfc, !PT ;  /* 0x0000000203027212 */ /* 0x000fe400078efcff */
[----:B------:R-:W-:Y:S02]  /*10a00*/  LOP3.LUT R0, R0, 0x200, R29, 0xf8, !PT ;  /* 0x0000020000007812 */ /* 0x000fe400078ef81d */
[----:B------:R-:W-:-:S03]  /*10a10*/  LOP3.LUT R29, R29, 0x38, RZ, 0xc0, !PT ;  /* 0x000000381d1d7812 */ /* 0x000fc600078ec0ff */
[----:B------:R-:W-:-:S05]  /*10a20*/  IMAD R0, R0, 0x2, R22 ;  /* 0x0000000200007824 */ /* 0x000fca00078e0216 */
[----:B------:R3:W-:Y:S02]  /*10a30*/  STL [R1+0x1c], R0 ;  /* 0x00001c0001007387 */ /* 0x0007e40000100800 */
.L_x_14194:
        /* <DEDUP_REMOVED lines=8> */
[----:B------:R0:W2:Y:S01]  /*10ac0*/  @P0 LDG.E R24, desc[UR54][R2.64] ;  /* 0x0000003602180981 */ /* 0x0000a2000c1e1900 */
        /* <DEDUP_REMOVED lines=9> */
[----:B-1----:R-:W1:Y:S07]  /*10b60*/  @P1 LDC.64 R4, c[0x0][0xa18] ;  /* 0x00028600ff041b82 */ /* 0x002e6e0000000a00 */
[----:B------:R-:W-:Y:S01]  /*10b70*/  @P2 LOP3.LUT R23, R23, 0x10, RZ, 0xfc, !PT ;  /* 0x0000001017172812 */ /* 0x000fe200078efcff */
[----:B0-----:R-:W-:-:S05]  /*10b80*/  IMAD.WIDE R2, R19, 0x4, R2 ;  /* 0x0000000413027825 */ /* 0x001fca00078e0202 */
[----:B------:R-:W3:Y:S01]  /*10b90*/  @P2 LDG.E R0, desc[UR54][R2.64] ;  /* 0x0000003602002981 */ /* 0x000ee2000c1e1900 */
[----:B-1----:R-:W-:-:S06]  /*10ba0*/  @P1 IMAD.WIDE R4, R19, 0x4, R4 ;  /* 0x0000000413041825 */ /* 0x002fcc00078e0204 */
[----:B------:R-:W4:Y:S01]  /*10bb0*/  @P1 LDG.E R4, desc[UR54][R4.64] ;  /* 0x0000003604041981 */ /* 0x000f22000c1e1900 */
[----:B------:R-:W-:-:S03]  /*10bc0*/  UISETP.NE.U32.AND UP0, UPT, UR4, URZ, UPT ;  /* 0x0000003f0400728c */ /* 0x000fc6000bf05070 */
[----:B------:R-:W-:Y:S01]  /*10bd0*/  ULDC UR4, c[0x0][0x424] ;  /* 0x0001090000047ab9 */ /* 0x000fe20000000800 */
[----:B------:R-:W-:-:S03]  /*10be0*/  UISETP.NE.AND.EX UP0, UPT, UR5, URZ, UPT, UP0 ;  /* 0x0000003f0500728c */ /* 0x000fc6000bf05300 */
[----:B------:R-:W-:Y:S01]  /*10bf0*/  ULDC UR5, c[0x0][0x2f0] ;  /* 0x0000bc0000057ab9 */ /* 0x000fe20000000800 */
[----:B------:R-:W-:-:S04]  /*10c00*/  USEL UR4, UR4, 0x1, UP0 ;  /* 0x0000000104047887 */ /* 0x000fc80008000000 */
[----:B------:R-:W-:Y:S01]  /*10c10*/  UIMAD UR4, UR4, UR5, URZ ;  /* 0x00000005040472a4 */ /* 0x000fe2000f8e023f */
[----:B---3--:R0:W-:Y:S04]  /*10c20*/  STL [R1+0x20], R0 ;  /* 0x0000200001007387 */ /* 0x0081e80000100800 */
[----:B--2---:R1:W-:Y:S04]  /*10c30*/  STL [R1+0x14], R24 ;  /* 0x0000141801007387 */ /* 0x0043e80000100800 */
[----:B----4-:R1:W-:Y:S01]  /*10c40*/  @P1 STL [R1], R4 ;  /* 0x0000000401001387 */ /* 0x0103e20000100800 */
[----:B0-----:R-:W-:Y:S01]  /*10c50*/  IMAD.U32 R0, RZ, RZ, UR4 ;  /* 0x00000004ff007e24 */ /* 0x001fe2000f8e00ff */
[----:B------:R-:W-:Y:S06]  /*10c60*/  @P1 BRA `(.L_x_14124) ;  /* 0x0000000000201947 */ /* 0x000fec0003800000 */
[----:B------:R-:W-:Y:S02]  /*10c70*/  ULDC UR4, c[0x0][0x288] ;  /* 0x0000a20000047ab9 */ /* 0x000fe40000000800 */
[----:B-1----:R-:W-:-:S05]  /*10c80*/  IMAD.U32 R4, RZ, RZ, UR4 ;  /* 0x00000004ff047e24 */ /* 0x002fca000f8e00ff */
[----:B------:R0:W-:Y:S01]  /*10c90*/  STL [R1], R4 ;  /* 0x0000000401007387 */ /* 0x0001e20000100800 */
[----:B------:R-:W-:Y:S05]  /*10ca0*/  @!P2 BRA `(.L_x_14124) ;  /* 0x000000000010a947 */ /* 0x000fea0003800000 */
[----:B------:R-:W2:Y:S04]  /*10cb0*/  LDG.E R5, desc[UR54][R2.64] ;  /* 0x0000003602057981 */ /* 0x000ea8000c1e1900 */
[----:B0-----:R-:W2:Y:S02]  /*10cc0*/  LDG.E R4, desc[UR54][R2.64+0x4] ;  /* 0x0000043602047981 */ /* 0x001ea4000c1e1900 */
[----:B--2---:R-:W-:-:S05]  /*10cd0*/  IMAD.IADD R2, R4, 0x1, -R5 ;  /* 0x0000000104027824 */ /* 0x004fca00078e0a05 */
[----:B------:R2:W-:Y:S02]  /*10ce0*/  STL [R1], R2 ;  /* 0x0000000201007387 */ /* 0x0005e40000100800 */
.L_x_14124:
[----:B------:R-:W-:Y:S02]  /*10cf0*/  ULDC.64 UR4, c[0x0][0xa20] ;  /* 0x0002880000047ab9 */ /* 0x000fe40000000a00 */
[----:B------:R-:W-:-:S04]  /*10d00*/  ISETP.NE.U32.AND P0, PT, RZ, UR4, PT ;  /* 0x00000004ff007c0c */ /* 0x000fc8000bf05070 */
[----:B------:R-:W-:-:S13]  /*10d10*/  ISETP.NE.AND.EX P0, PT, RZ, UR5, PT, P0 ;  /* 0x00000005ff007c0c */ /* 0x000fda000bf05300 */
[----:B------:R-:W-:Y:S05]  /*10d20*/  @!P0 BRA `(.L_x_14125) ;  /* 0x0000000000108947 */ /* 0x000fea0003800000 */
[----:B--2---:R-:W2:Y:S02]  /*10d30*/  LDC.64 R2, c[0x0][0xa20] ;  /* 0x00028800ff027b82 */ /* 0x004ea40000000a00 */
[----:B--2---:R-:W-:-:S05]  /*10d40*/  IMAD.WIDE R2, R19, 0x4, R2 ;  /* 0x0000000413027825 */ /* 0x004fca00078e0202 */
[----:B------:R2:W5:Y:S01]  /*10d50*/  LDG.E R0, desc[UR54][R2.64] ;  /* 0x0000003602007981 */ /* 0x000562000c1e1900 */
[----:B------:R-:W-:Y:S05]  /*10d60*/  BRA `(.L_x_14126) ;  /* 0x0000000000247947 */ /* 0x000fea0003800000 */
.L_x_14125:
[----:B------:R-:W-:Y:S02]  /*10d70*/  ULDC.64 UR4, c[0x0][0xa08] ;  /* 0x0002820000047ab9 */ /* 0x000fe40000000a00 */
[----:B------:R-:W-:-:S04]  /*10d80*/  ISETP.NE.U32.AND P0, PT, RZ, UR4, PT ;  /* 0x00000004ff007c0c */ /* 0x000fc8000bf05070 */
[----:B------:R-:W-:-:S13]  /*10d90*/  ISETP.NE.AND.EX P0, PT, RZ, UR5, PT, P0 ;  /* 0x00000005ff007c0c */ /* 0x000fda000bf05300 */
[----:B------:R-:W-:Y:S05]  /*10da0*/  @!P0 BRA `(.L_x_14126) ;  /* 0x0000000000148947 */ /* 0x000fea0003800000 */
[----:B--2---:R-:W2:Y:S02]  /*10db0*/  LDC.64 R2, c[0x0][0xa08] ;  /* 0x00028200ff027b82 */ /* 0x004ea40000000a00 */
[----:B--2---:R-:W-:-:S05]  /*10dc0*/  IMAD.WIDE R2, R19, 0x4, R2 ;  /* 0x0000000413027825 */ /* 0x004fca00078e0202 */
[----:B------:R-:W2:Y:S04]  /*10dd0*/  LDG.E R0, desc[UR54][R2.64] ;  /* 0x0000003602007981 */ /* 0x000ea8000c1e1900 */
[----:B------:R-:W2:Y:S02]  /*10de0*/  LDG.E R5, desc[UR54][R2.64+0x4] ;  /* 0x0000043602057981 */ /* 0x000ea4000c1e1900 */
[----:B--2---:R-:W-:-:S07]  /*10df0*/  IMAD.IADD R0, R5, 0x1, -R0 ;  /* 0x0000000105007824 */ /* 0x004fce00078e0a00 */
.L_x_14126:
[----:B------:R-:W3:Y:S01]  /*10e00*/  LDL R9, [R1] ;  /* 0x0000000001097983 */ /* 0x000ee20000100800 */
[----:B--2---:R-:W2:Y:S01]  /*10e10*/  LDC R2, c[0x0][0x448] ;  /* 0x00011200ff027b82 */ /* 0x004ea20000000800 */
[----:B-----5:R-:W-:Y:S01]  /*10e20*/  IMAD.IADD R8, R0, 0x1, -R24 ;  /* 0x0000000100087824 */ /* 0x020fe200078e0a18 */
[----:B------:R-:W-:Y:S01]  /*10e30*/  LOP3.LUT R23, R23, 0xfffffff7, RZ, 0xc0, !PT ;  /* 0xfffffff717177812 */ /* 0x000fe200078ec0ff */
[----:B------:R-:W-:-:S03]  /*10e40*/  IMAD R27, R17, 0xc0, RZ ;  /* 0x000000c0111b7824 */ /* 0x000fc600078e02ff */
[----:B------:R4:W-:Y:S01]  /*10e50*/  STL [R1+0xc], R8 ;  /* 0x00000c0801007387 */ /* 0x0009e20000100800 */
[----:B------:R-:W-:Y:S01]  /*10e60*/  VIADD R7, R27, 0xbf ;  /* 0x000000bf1b077836 */ /* 0x000fe20000000000 */
[----:B--2---:R-:W-:Y:S02]  /*10e70*/  ISETP.NE.AND P2, PT, R2, 0x1, PT ;  /* 0x000000010200780c */ /* 0x004fe40003f45270 */
[----:B------:R-:W2:Y:S11]  /*10e80*/  LDC.64 R2, c[0x0][0x9e0] ;  /* 0x00027800ff027b82 */ /* 0x000eb60000000a00 */
[----:B------:R-:W4:Y:S01]  /*10e90*/  @P2 LDC R6, c[0x0][0x44c] ;  /* 0x00011300ff062b82 */ /* 0x000f220000000800 */
[----:B------:R-:W-:-:S07]  /*10ea0*/  @P2 LOP3.LUT R23, R23, 0x8, RZ, 0xfc, !PT ;  /* 0x0000000817172812 */ /* 0x000fce00078efcff */
[----:B01----:R-:W0:Y:S01]  /*10eb0*/  @P2 LDC R4, c[0x0][0x450] ;  /* 0x00011400ff042b82 */ /* 0x003e220000000800 */
[----:B--2---:R-:W-:Y:S01]  /*10ec0*/  ISETP.GE.AND P1, PT, R3, 0x1, PT ;  /* 0x000000010300780c */ /* 0x004fe20003f26270 */
[----:B----4-:R-:W-:-:S05]  /*10ed0*/  @P2 IMAD.HI.U32 R5, R7, R6, RZ ;  /* 0x0000000607052227 */ /* 0x010fca00078e00ff */
[----:B0-----:R-:W-:Y:S02]  /*10ee0*/  @P2 SHF.R.U32.HI R7, RZ, R4, R5 ;  /* 0x00000004ff072219 */ /* 0x001fe40000011605 */
[----:B---3--:R-:W-:-:S05]  /*10ef0*/  IADD3 R0, R8, 0x1, -R9 ;  /* 0x0000000108007810 */ /* 0x008fca0007ffe809 */
        /* <DEDUP_REMOVED lines=14> */
.L_x_14129:
[----:B------:R-:W-:-:S13]  /*10fe0*/  ISETP.NE.AND P0, PT, R3, 0x1, PT ;  /* 0x000000010300780c */ /* 0x000fda0003f05270 */
[----:B------:R-:W0:Y:S02]  /*10ff0*/  @P0 LDC.64 R4, c[0x0][0x9e8] ;  /* 0x00027a00ff040b82 */ /* 0x000e240000000a00 */
[----:B0-----:R-:W-:-:S05]  /*11000*/  @P0 IMAD.HI.U32 R4, R0, R4, RZ ;  /* 0x0000000400040227 */ /* 0x001fca00078e00ff */
[----:B------:R-:W-:-:S07]  /*11010*/  @P0 SHF.R.U32.HI R0, RZ, R5, R4 ;  /* 0x00000005ff000219 */ /* 0x000fce0000011604 */
.L_x_14130:
[----:B------:R-:W-:Y:S05]  /*11020*/  BSYNC B0 ;  /* 0x0000000000007941 */ /* 0x000fea0003800000 */
.L_x_14128:
[----:B------:R-:W-:-:S05]  /*11030*/  IMAD R5, R0, R3, R3 ;  /* 0x0000000300057224 */ /* 0x000fca00078e0203 */
[----:B------:R-:W-:-:S07]  /*11040*/  VIMNMX R2, R2, R5, PT ;  /* 0x0000000502027248 */ /* 0x000fce0003fe0100 */
.L_x_14127:
        /* <DEDUP_REMOVED lines=28> */
.L_x_14133:
[----:B------:R-:W-:-:S13]  /*11210*/  ISETP.NE.AND P0, PT, R3, 0x1, PT ;  /* 0x000000010300780c */ /* 0x000fda0003f05270 */
[----:B------:R-:W0:Y:S02]  /*11220*/  @P0 LDC.64 R4, c[0x0][0x9e8] ;  /* 0x00027a00ff040b82 */ /* 0x000e240000000a00 */
[----:B0-----:R-:W-:-:S05]  /*11230*/  @P0 IMAD.HI.U32 R4, R6, R4, RZ ;  /* 0x0000000406040227 */ /* 0x001fca00078e00ff */
[----:B------:R-:W-:-:S07]  /*11240*/  @P0 SHF.R.U32.HI R6, RZ, R5, R4 ;  /* 0x00000005ff060219 */ /* 0x000fce0000011604 */
.L_x_14134:
[----:B------:R-:W-:Y:S05]  /*11250*/  BSYNC B0 ;  /* 0x0000000000007941 */ /* 0x000fea0003800000 */
.L_x_14132:
[----:B------:R-:W-:-:S05]  /*11260*/  IMAD R3, R6, R3, RZ ;  /* 0x0000000306037224 */ /* 0x000fca00078e02ff */
[----:B------:R-:W-:-:S07]  /*11270*/  VIMNMX R2, R2, R3, !PT ;  /* 0x0000000302027248 */ /* 0x000fce0007fe0100 */
.L_x_14131:
        /* <DEDUP_REMOVED lines=43> */
.L_x_14136:
[----:B------:R-:W-:Y:S05]  /*11530*/  BSYNC B0 ;  /* 0x0000000000007941 */ /* 0x000fea0003800000 */
.L_x_14135:
        /* <DEDUP_REMOVED lines=24> */
.L_x_14138:
        /* <DEDUP_REMOVED lines=20> */
.L_x_14141:
[----:B------:R-:W-:Y:S05]  /*11800*/  BSYNC B6 ;  /* 0x0000000000067941 */ /* 0x000fea0003800000 */
.L_x_14140:
        /* <DEDUP_REMOVED lines=20> */
.L_x_14144:
        /* <DEDUP_REMOVED lines=15> */
.L_x_14143:
[----:B------:R-:W-:Y:S05]  /*11a40*/  BSYNC B6 ;  /* 0x0000000000067941 */ /* 0x000fea0003800000 */
.L_x_14142:
[----:B------:R-:W-:Y:S01]  /*11a50*/  ULDC.64 UR4, c[0x0][0x9f8] ;  /* 0x00027e0000047ab9 */ /* 0x000fe20000000a00 */
[----:B------:R-:W2:Y:S01]  /*11a60*/  LDL R17, [R1+0xc] ;  /* 0x00000c0001117983 */ /* 0x000ea20000100800 */
[----:B------:R-:W-:Y:S01]  /*11a70*/  ISETP.NE.U32.AND P0, PT, RZ, UR4, PT ;  /* 0x00000004ff007c0c */ /* 0x000fe2000bf05070 */
[----:B------:R-:W-:Y:S01]  /*11a80*/  IMAD.MOV.U32 R7, RZ, RZ, R19 ;  /* 0x000000ffff077224 */ /* 0x000fe200078e0013 */
[----:B------:R-:W0:Y:S02]  /*11a90*/  LDC R6, c[0x0][0x430] ;  /* 0x00010c00ff067b82 */ /* 0x000e240000000800 */
[----:B------:R-:W-:-:S13]  /*11aa0*/  ISETP.NE.AND.EX P0, PT, RZ, UR5, PT, P0 ;  /* 0x00000005ff007c0c */ /* 0x000fda000bf05300 */
[----:B------:R-:W1:Y:S02]  /*11ab0*/  @P0 LDC.64 R2, c[0x0][0x9f8] ;  /* 0x00027e00ff020b82 */ /* 0x000e640000000a00 */
[----:B-1----:R-:W-:-:S05]  /*11ac0*/  @P0 IMAD.WIDE R2, R19, 0x4, R2 ;  /* 0x0000000413020825 */ /* 0x002fca00078e0202 */
[----:B------:R1:W3:Y:S01]  /*11ad0*/  @P0 LDG.E R7, desc[UR54][R2.64] ;  /* 0x0000003602070981 */ /* 0x0002e2000c1e1900 */
[----:B0-----:R-:W-:Y:S01]  /*11ae0*/  ISETP.NE.AND P1, PT, R6, 0x1, PT ;  /* 0x000000010600780c */ /* 0x001fe20003f25270 */
[----:B------:R-:W-:Y:S01]  /*11af0*/  VIADD R26, R26, 0xffffffff ;  /* 0xffffffff1a1a7836 */ /* 0x000fe20000000000 */
[----:B------:R-:W-:Y:S01]  /*11b00*/  LOP3.LUT R23, R23, 0xfffffffb, RZ, 0xc0, !PT ;  /* 0xfffffffb17177812 */ /* 0x000fe200078ec0ff */
[----:B------:R-:W0:Y:S02]  /*11b10*/  S2R R21, SR_TID.X ;  /* 0x0000000000157919 */ /* 0x000e240000002100 */
[----:B------:R-:W-:Y:S01]  /*11b20*/  IMAD.SHL.U32 R8, R26, 0x80, RZ ;  /* 0x000000801a087824 */ /* 0x000fe200078e00ff */
[----:B------:R-:W4:Y:S07]  /*11b30*/  S2R R20, SR_TID.X ;  /* 0x0000000000147919 */ /* 0x000f2e0000002100 */
[----:B-1----:R-:W1:Y:S01]  /*11b40*/  @P1 LDC R3, c[0x0][0x434] ;  /* 0x00010d00ff031b82 */ /* 0x002e620000000800 */
[----:B------:R-:W-:-:S07]  /*11b50*/  @P1 LOP3.LUT R23, R23, 0x4, RZ, 0xfc, !PT ;  /* 0x0000000417171812 */ /* 0x000fce00078efcff */
[----:B------:R-:W1:Y:S01]  /*11b60*/  @P1 LDC R2, c[0x0][0x438] ;  /* 0x00010e00ff021b82 */ /* 0x000e620000000800 */
[----:B0-----:R-:W-:Y:S01]  /*11b70*/  IMAD.SHL.U32 R21, R21, 0x10, RZ ;  /* 0x0000001015157824 */ /* 0x001fe200078e00ff */
[----:B----4-:R-:W-:-:S04]  /*11b80*/  LOP3.LUT R20, R20, 0x7f, RZ, 0xc0, !PT ;  /* 0x0000007f14147812 */ /* 0x010fc800078ec0ff */
[----:B------:R-:W-:Y:S02]  /*11b90*/  LOP3.LUT R21, R21, 0x70, RZ, 0xc0, !PT ;  /* 0x0000007015157812 */ /* 0x000fe400078ec0ff */
[----:B------:R-:W-:-:S04]  /*11ba0*/  SHF.R.U32.HI R20, RZ, 0x3, R20 ;  /* 0x00000003ff147819 */ /* 0x000fc80000011614 */
[----:B------:R-:W-:-:S04]  /*11bb0*/  LOP3.LUT R0, R8, R20, R21, 0xfe, !PT ;  /* 0x0000001408007212 */ /* 0x000fc800078efe15 */
[C---:B--2---:R-:W-:Y:S01]  /*11bc0*/  ISETP.GE.AND P0, PT, R0.reuse, R17, PT ;  /* 0x000000110000720c */ /* 0x044fe20003f06270 */
[----:B------:R-:W-:-:S04]  /*11bd0*/  IMAD.IADD R0, R0, 0x1, R24 ;  /* 0x0000000100007824 */ /* 0x000fc800078e0218 */
[----:B-1----:R-:W-:-:S04]  /*11be0*/  @P1 IMAD.HI.U32 R3, R0, R3, RZ ;  /* 0x0000000300031227 */ /* 0x002fc800078e00ff */
[----:B------:R-:W-:Y:S01]  /*11bf0*/  IMAD.MOV.U32 R4, RZ, RZ, R0 ;  /* 0x000000ffff047224 */ /* 0x000fe200078e0000 */
[----:B------:R-:W-:-:S03]  /*11c00*/  @P1 SHF.R.U32.HI R4, RZ, R2, R3 ;  /* 0x00000002ff041219 */ /* 0x000fc60000011603 */
[----:B------:R-:W0:Y:S02]  /*11c10*/  @!P0 LDC.64 R2, c[0x0][0x428] ;  /* 0x00010a00ff028b82 */ /* 0x000e240000000a00 */
[----:B------:R-:W-:-:S04]  /*11c20*/  IMAD.MOV R5, RZ, RZ, -R4 ;  /* 0x000000ffff057224 */ /* 0x000fc800078e0a04 */
[----:B------:R-:W-:Y:S01]  /*11c30*/  IMAD R0, R6, R5, R0 ;  /* 0x0000000506007224 */ /* 0x000fe200078e0200 */
[--C-:B------:R-:W-:Y:S02]  /*11c40*/  @!P0 SHF.R.S32.HI R5, RZ, 0x1f, R4.reuse ;  /* 0x0000001fff058819 */ /* 0x100fe40000011404 */
[----:B---3--:R-:W-:Y:S01]  /*11c50*/  SHF.R.S32.HI R6, RZ, 0x1f, R7 ;  /* 0x0000001fff067819 */ /* 0x008fe20000011407 */
[----:B------:R-:W-:Y:S01]  /*11c60*/  STL [R1+0x4], R7 ;  /* 0x0000040701007387 */ /* 0x000fe20000100800 */
[----:B0-----:R-:W-:-:S03]  /*11c70*/  @!P0 IMAD.WIDE.U32 R4, R7, R2, R4 ;  /* 0x0000000207048225 */ /* 0x001fc600078e0004 */
[----:B------:R0:W-:Y:S02]  /*11c80*/  STL [R1+0x18], R6 ;  /* 0x0000180601007387 */ /* 0x0001e40000100800 */
[----:B0-----:R-:W-:-:S04]  /*11c90*/  @!P0 IMAD R6, R6, R2, RZ ;  /* 0x0000000206068224 */ /* 0x001fc800078e02ff */
[----:B------:R-:W-:Y:S02]  /*11ca0*/  @!P0 IMAD R6, R7, R3, R6 ;  /* 0x0000000307068224 */ /* 0x000fe400078e0206 */
[----:B------:R-:W0:Y:S02]  /*11cb0*/  @!P0 LDC.64 R2, c[0x0][0x418] ;  /* 0x00010600ff028b82 */ /* 0x000e240000000a00 */
[----:B------:R-:W-:Y:S01]  /*11cc0*/  @!P0 IMAD.IADD R5, R5, 0x1, R6 ;  /* 0x0000000105058824 */ /* 0x000fe200078e0206 */
[----:B0-----:R-:W-:-:S04]  /*11cd0*/  @!P0 LEA R2, P1, R4, R2, 0x2 ;  /* 0x0000000204028211 */ /* 0x001fc800078210ff */
[----:B------:R-:W-:Y:S01]  /*11ce0*/  @!P0 LEA.HI.X R3, R4, R3, R5, 0x2, P1 ;  /* 0x0000000304038211 */ /* 0x000fe200008f1405 */
[----:B------:R-:W-:-:S06]  /*11cf0*/  IMAD.MOV.U32 R4, RZ, RZ, RZ ;  /* 0x000000ffff047224 */ /* 0x000fcc00078e00ff */
[----:B------:R0:W5:Y:S01]  /*11d00*/  @!P0 LDG.E R4, desc[UR54][R2.64] ;  /* 0x0000003602048981 */ /* 0x000162000c1e1900 */
[----:B------:R-:W-:Y:S01]  /*11d10*/  IMAD.U32 R7, RZ, RZ, UR37 ;  /* 0x00000025ff077e24 */ /* 0x000fe2000f8e00ff */
[----:B------:R-:W-:Y:S01]  /*11d20*/  UMOV UR4, 0xffffffff ;  /* 0xffffffff00047882 */ /* 0x000fe20000000000 */
[----:B------:R-:W-:-:S03]  /*11d30*/  LOP3.LUT R23, R23, 0xfffffffd, RZ, 0xc0, !PT ;  /* 0xfffffffd17177812 */ /* 0x000fc600078ec0ff */
[----:B------:R-:W-:-:S13]  /*11d40*/  ISETP.NE.AND P2, PT, R7, 0x3, PT ;  /* 0x000000030700780c */ /* 0x000fda0003f45270 */
[----:B------:R-:W-:Y:S01]  /*11d50*/  @P2 LOP3.LUT R23, R23, 0x2, RZ, 0xfc, !PT ;  /* 0x0000000217172812 */ /* 0x000fe200078efcff */
[----:B0-----:R-:W-:Y:S06]  /*11d60*/  BRA.DIV UR4, `(.L_x_14145) ;  /* 0x0000004604f87947 */ /* 0x001fec000b800000 */
.L_x_14211:
[----:B------:R-:W-:Y:S01]  /*11d70*/  LOP3.LUT R24, R18, 0xffff, RZ, 0xc0, !PT ;  /* 0x0000ffff12187812 */ /* 0x000fe200078ec0ff */
[----:B------:R-:W-:Y:S06]  /*11d80*/  @!P2 BRA `(.L_x_14146) ;  /* 0x000000000004a947 */ /* 0x000fec0003800000 */
[----:B------:R-:W-:Y:S01]  /*11d90*/  BPT.TRAP 0x1 ;  /* 0x000000040000795c */ /* 0x000fe20000300000 */
.L_x_14146:
        /* <DEDUP_REMOVED lines=23> */
.L_x_14212:
[----:B------:R-:W-:Y:S05]  /*11f10*/  BSYNC B0 ;  /* 0x0000000000007941 */ /* 0x000fea0003800000 */
.L_x_14147:
[----:B------:R-:W2:Y:S01]  /*11f20*/  LDL R10, [R1+0xc] ;  /* 0x00000c00010a7983 */ /* 0x000ea20000100800 */
[----:B------:R-:W-:Y:S01]  /*11f30*/  ULDC.64 UR4, c[0x0][0x300] ;  /* 0x0000c00000047ab9 */ /* 0x000fe20000000a00 */
[----:B------:R-:W-:Y:S01]  /*11f40*/  ULDC.64 UR6, c[0x0][0x2e8] ;  /* 0x0000ba0000067ab9 */ /* 0x000fe20000000a00 */
[----:B------:R-:W-:Y:S01]  /*11f50*/  IMAD R6, R6, UR4, RZ ;  /* 0x0000000406067c24 */ /* 0x000fe2000f8e02ff */
[----:B------:R-:W1:Y:S01]  /*11f60*/  S2R R9, SR_TID.X ;  /* 0x0000000000097919 */ /* 0x000e620000002100 */
[C---:B0-----:R-:W-:Y:S01]  /*11f70*/  IMAD.WIDE.U32 R2, R0.reuse, UR4, RZ ;  /* 0x0000000400027c25 */ /* 0x041fe2000f8e00ff */
[----:B------:R-:W-:Y:S01]  /*11f80*/  LOP3.LUT R23, R23, 0xfffffffe, RZ, 0xc0, !PT ;  /* 0xfffffffe17177812 */ /* 0x000fe200078ec0ff */
[----:B------:R-:W0:Y:S02]  /*11f90*/  S2R R11, SR_TID.X ;  /* 0x00000000000b7919 */ /* 0x000e240000002100 */
        /* <DEDUP_REMOVED lines=8> */
[C---:B------:R-:W-:Y:S01]  /*12020*/  IMAD.WIDE.U32 R2, R24.reuse, UR4, R2 ;  /* 0x0000000418027c25 */ /* 0x040fe2000f8e0002 */
[----:B------:R-:W-:Y:S02]  /*12030*/  ULDC UR4, c[0x0][0x2f4] ;  /* 0x0000bd0000047ab9 */ /* 0x000fe40000000800 */
[----:B------:R-:W-:Y:S01]  /*12040*/  ISETP.GE.AND P2, PT, R29, UR4, PT ;  /* 0x000000041d007c0c */ /* 0x000fe2000bf46270 */
[----:B------:R-:W-:Y:S01]  /*12050*/  IMAD R3, R24, UR5, R3 ;  /* 0x0000000518037c24 */ /* 0x000fe2000f8e0203 */
[----:B------:R-:W-:Y:S01]  /*12060*/  LEA R0, P0, R2, UR6, 0x1 ;  /* 0x0000000602007c11 */ /* 0x000fe2000f8008ff */
[----:B------:R-:W-:-:S03]  /*12070*/  UMOV UR4, 0xffffffff ;  /* 0xffffffff00047882 */ /* 0x000fc60000000000 */
[----:B------:R-:W-:Y:S02]  /*12080*/  LEA.HI.X R2, R2, UR7, R3, 0x1, P0 ;  /* 0x0000000702027c11 */ /* 0x000fe400080f0c03 */
[----:B-1----:R-:W-:-:S04]  /*12090*/  LOP3.LUT R9, R9, 0x7f, RZ, 0xc0, !PT ;  /* 0x0000007f09097812 */ /* 0x002fc800078ec0ff */
[----:B------:R-:W-:Y:S02]  /*120a0*/  SHF.R.U32.HI R9, RZ, 0x3, R9 ;  /* 0x00000003ff097819 */ /* 0x000fe40000011609 */
[----:B------:R-:W-:Y:S02]  /*120b0*/  @P2 LOP3.LUT R23, R23, 0x1, RZ, 0xfc, !PT ;  /* 0x0000000117172812 */ /* 0x000fe400078efcff */
[----:B--2---:R-:W-:Y:S01]  /*120c0*/  IADD3 R4, -R9, R10, -R8 ;  /* 0x0000000a09047210 */ /* 0x004fe20007ffe908 */
[C---:B0-----:R-:W-:Y:S02]  /*120d0*/  IMAD.SHL.U32 R9, R11.reuse, 0x8, RZ ;  /* 0x000000080b097824 */ /* 0x041fe400078e00ff */
[----:B------:R-:W-:Y:S01]  /*120e0*/  IMAD.SHL.U32 R10, R11, 0x8, RZ ;  /* 0x000000080b0a7824 */ /* 0x000fe200078e00ff */
[----:B------:R-:W-:Y:S02]  /*120f0*/  ISETP.GE.AND P0, PT, R4, 0x1, PT ;  /* 0x000000010400780c */ /* 0x000fe40003f06270 */
[----:B------:R-:W-:-:S04]  /*12100*/  LOP3.LUT R9, R9, 0x1f8, RZ, 0xc0, !PT ;  /* 0x000001f809097812 */ /* 0x000fc800078ec0ff */
[----:B------:R-:W-:-:S04]  /*12110*/  LOP3.LUT R9, R9, 0x38, R11, 0x78, !PT ;  /* 0x0000003809097812 */ /* 0x000fc800078e780b */
[----:B------:R-:W-:-:S05]  /*12120*/  LOP3.LUT R9, R9, 0x200, R10, 0xf8, !PT ;  /* 0x0000020009097812 */ /* 0x000fca00078ef80a */
[----:B------:R-:W-:Y:S01]  /*12130*/  IMAD R3, R25, 0x2000, R9 ;  /* 0x0000200019037824 */ /* 0x000fe200078e0209 */
[----:B------:R-:W-:Y:S06]  /*12140*/  BRA.DIV UR4, `(.L_x_14149) ;  /* 0x0000004604487947 */ /* 0x000fec000b800000 */
        /* <DEDUP_REMOVED lines=71> */
[----:B--23--:R1:W-:Y:S02]  /*125c0*/  @P1 LDGSTS.E.BYPASS.LTC128B.128 [R8+0x11400], desc[UR54][R6.64], !P2 ;  /* 0x1140000006081fae */ /* 0x00c3e4000d101d76 */
.L_x_14230:
        /* <DEDUP_REMOVED lines=10> */
.L_x_14150:
        /* <DEDUP_REMOVED lines=11> */
.L_x_14151:
[----:B0-----:R0:W5:Y:S01]  /*12720*/  LDL.LU R3, [R1+0x20] ;  /* 0x0000200001037983 */ /* 0x0011620000300800 */
[----:B------:R0:W-:Y:S02]  /*12730*/  SYNCS.ARRIVE.TRANS64.A1T0 RZ, [R5+URZ+0x16830], RZ ;  /* 0x016830ff05ff79a7 */ /* 0x0001e4000810003f */
[----:B------:R-:W-:Y:S05]  /*12740*/  WARPSYNC.ALL ;  /* 0x0000000000007948 */ /* 0x000fea0003800000 */
[----:B------:R-:W-:Y:S01]  /*12750*/  ULDC.64 UR4, c[0x0][0x298] ;  /* 0x0000a60000047ab9 */ /* 0x000fe20000000a00 */
[----:B------:R-:W-:Y:S01]  /*12760*/  VIADD R2, R22, 0x8400 ;  /* 0x0000840016027836 */ /* 0x000fe20000000000 */
[----:B------:R-:W-:Y:S01]  /*12770*/  BSSY B6, `(.L_x_14152) ;  /* 0x000001b000067945 */ /* 0x000fe20003800000 */
[----:B------:R-:W-:Y:S03]  /*12780*/  BAR.SYNC.DEFER_BLOCKING 0x8, 0x200 ;  /* 0x0208000000007b1d */ /* 0x000fe60000010000 */
[----:B------:R-:W-:-:S02]  /*12790*/  LOP3.LUT P0, RZ, R2, 0x3ff, RZ, 0xc0, !PT ;  /* 0x000003ff02ff7812 */ /* 0x000fc4000780c0ff */
[----:B-----5:R-:W-:-:S05]  /*127a0*/  SHF.R.S32.HI R0, RZ, 0x1f, R3 ;  /* 0x0000001fff007819 */ /* 0x020fca0000011403 */
        /* <DEDUP_REMOVED lines=13> */
[----:B0-----:R-:W-:Y:S02]  /*12880*/  IMAD.U32 R5, RZ, RZ, UR7 ;  /* 0x00000007ff057e24 */ /* 0x001fe4000f8e00ff */
        /* <DEDUP_REMOVED lines=9> */
.L_x_14153:
[----:B------:R-:W-:Y:S05]  /*12920*/  BSYNC B6 ;  /* 0x0000000000067941 */ /* 0x000fea0003800000 */
.L_x_14152:
[----:B-1----:R-:W2:Y:S01]  /*12930*/  LDL.LU R2, [R1+0x2c] ;  /* 0x00002c0001027983 */ /* 0x002ea20000300800 */
[----:B------:R-:W1:Y:S01]  /*12940*/  LDC R4, c[0x0][0x448] ;  /* 0x00011200ff047b82 */ /* 0x000e620000000800 */
[----:B------:R-:W-:Y:S01]  /*12950*/  LOP3.LUT P6, RZ, R23, 0x10, RZ, 0xc0, !PT ;  /* 0x0000001017ff7812 */ /* 0x000fe200078cc0ff */
[----:B------:R-:W-:Y:S01]  /*12960*/  ULDC.64 UR4, c[0x0][0x2d8] ;  /* 0x0000b60000047ab9 */ /* 0x000fe20000000a00 */
[----:B------:R-:W3:Y:S01]  /*12970*/  LDL.LU.64 R20, [R1+0x20] ;  /* 0x0000200001147983 */ /* 0x000ee20000300a00 */
[----:B0-----:R-:W-:Y:S01]  /*12980*/  SHF.R.S32.HI R5, RZ, 0x1f, R19 ;  /* 0x0000001fff057819 */ /* 0x001fe20000011413 */
[----:B------:R-:W-:Y:S01]  /*12990*/  ULDC.64 UR6, c[0x0][0x2e0] ;  /* 0x0000b80000067ab9 */ /* 0x000fe20000000a00 */
[----:B------:R-:W-:Y:S01]  /*129a0*/  SEL R0, R19, RZ, !P6 ;  /* 0x000000ff13007207 */ /* 0x000fe20007000000 */
[----:B------:R0:W5:Y:S01]  /*129b0*/  LDL R10, [R1+0x1c] ;  /* 0x00001c00010a7983 */ /* 0x0001620000100800 */
[----:B------:R-:W-:Y:S01]  /*129c0*/  SEL R5, R5, RZ, !P6 ;  /* 0x000000ff05057207 */ /* 0x000fe20007000000 */
[----:B------:R-:W4:Y:S01]  /*129d0*/  LDC R9, c[0x0][0x448] ;  /* 0x00011200ff097b82 */ /* 0x000f220000000800 */
[----:B------:R-:W-:-:S03]  /*129e0*/  ULDC.64 UR8, c[0x0][0x280] ;  /* 0x0000a00000087ab9 */ /* 0x000fc60000000a00 */
[----:B------:R-:W-:-:S04]  /*129f0*/  IMAD R5, R5, UR6, RZ ;  /* 0x0000000605057c24 */ /* 0x000fc8000f8e02ff */
[----:B------:R-:W-:Y:S01]  /*12a00*/  IMAD R5, R0, UR7, R5 ;  /* 0x0000000700057c24 */ /* 0x000fe2000f8e0205 */
[----:B-1----:R-:W-:-:S13]  /*12a10*/  ISETP.NE.AND P6, PT, R4, 0x1, PT ;  /* 0x000000010400780c */ /* 0x002fda0003fc5270 */
[----:B------:R-:W1:Y:S08]  /*12a20*/  @P6 LDC R4, c[0x0][0x450] ;  /* 0x00011400ff046b82 */ /* 0x000e700000000800 */
[----:B------:R-:W0:Y:S01]  /*12a30*/  @P6 LDC R8, c[0x0][0x44c] ;  /* 0x00011300ff086b82 */ /* 0x000e220000000800 */
[----:B--2---:R-:W-:Y:S01]  /*12a40*/  IMAD.MOV.U32 R3, RZ, RZ, R2 ;  /* 0x000000ffff037224 */ /* 0x004fe200078e0002 */
[----:B---3--:R-:W2:Y:S01]  /*12a50*/  S2R R21, SR_TID.X ;  /* 0x0000000000157919 */ /* 0x008ea20000002100 */
[----:B------:R-:W-:-:S02]  /*12a60*/  IMAD.MOV.U32 R2, RZ, RZ, R20 ;  /* 0x000000ffff027224 */ /* 0x000fc400078e0014 */
[----:B------:R-:W3:Y:S02]  /*12a70*/  S2R R20, SR_TID.X ;  /* 0x0000000000147919 */ /* 0x000ee40000002100 */
[----:B------:R-:W-:-:S04]  /*12a80*/  IMAD.WIDE.U32 R2, R24, UR4, R2 ;  /* 0x0000000418027c25 */ /* 0x000fc8000f8e0002 */
[----:B------:R-:W-:Y:S01]  /*12a90*/  IMAD R3, R24, UR5, R3 ;  /* 0x0000000518037c24 */ /* 0x000fe2000f8e0203 */
[----:B------:R-:W-:Y:S01]  /*12aa0*/  ULDC.64 UR4, c[0x0][0x2d0] ;  /* 0x0000b40000047ab9 */ /* 0x000fe20000000a00 */
[----:B------:R-:W-:Y:S01]  /*12ab0*/  IMAD.WIDE.U32 R2, R0, UR6, R2 ;  /* 0x0000000600027c25 */ /* 0x000fe2000f8e0002 */
[----:B------:R-:W-:Y:S01]  /*12ac0*/  ULDC.64 UR6, c[0x0][0x2c8] ;  /* 0x0000b20000067ab9 */ /* 0x000fe20000000a00 */
[----:B------:R-:W4:Y:S02]  /*12ad0*/  @P6 LDC R0, c[0x0][0x44c] ;  /* 0x00011300ff006b82 */ /* 0x000f240000000800 */
[----:B------:R-:W-:Y:S02]  /*12ae0*/  IMAD.IADD R3, R3, 0x1, R5 ;  /* 0x0000000103037824 */ /* 0x000fe400078e0205 */
[----:B--2---:R-:W-:Y:S01]  /*12af0*/  IMAD.SHL.U32 R21, R21, 0x10, RZ ;  /* 0x0000001015157824 */ /* 0x004fe200078e00ff */
[----:B---3--:R-:W-:-:S04]  /*12b00*/  LOP3.LUT R20, R20, 0x7f, RZ, 0xc0, !PT ;  /* 0x0000007f14147812 */ /* 0x008fc800078ec0ff */
[----:B------:R-:W-:Y:S02]  /*12b10*/  LOP3.LUT R21, R21, 0x70, RZ, 0xc0, !PT ;  /* 0x0000007015157812 */ /* 0x000fe400078ec0ff */
[----:B------:R-:W-:-:S04]  /*12b20*/  SHF.R.U32.HI R20, RZ, 0x3, R20 ;  /* 0x00000003ff147819 */ /* 0x000fc80000011614 */
[----:B------:R-:W-:Y:S02]  /*12b30*/  LOP3.LUT R20, R20, R21, RZ, 0xfc, !PT ;  /* 0x0000001514147212 */ /* 0x000fe400078efcff */
[----:B------:R2:W5:Y:S03]  /*12b40*/  LDL R21, [R1] ;  /* 0x0000000001157983 */ /* 0x0005660000100800 */
[----:B------:R-:W-:-:S04]  /*12b50*/  IMAD.IADD R6, R20, 0x1, R27 ;  /* 0x0000000114067824 */ /* 0x000fc800078e021b */
[----:B----4-:R-:W-:-:S04]  /*12b60*/  @P6 IMAD.HI.U32 R0, R6, R0, RZ ;  /* 0x0000000006006227 */ /* 0x010fc800078e00ff */
        /* <DEDUP_REMOVED lines=13> */
[----:B------:R-:W-:-:S03]  /*12c40*/  LEA R0, P0, R4, UR8, 0x1 ;  /* 0x0000000804007c11 */ /* 0x000fc6000f8008ff */
[----:B------:R-:W-:-:S05]  /*12c50*/  IMAD.IADD R5, R5, 0x1, R7 ;  /* 0x0000000105057824 */ /* 0x000fca00078e0207 */
[----:B------:R-:W-:Y:S02]  /*12c60*/  LEA.HI.X R4, R4, UR9, R5, 0x1, P0 ;  /* 0x0000000904047c11 */ /* 0x000fe400080f0c05 */
[----:B------:R-:W1:Y:S01]  /*12c70*/  @P6 LDC R5, c[0x0][0x450] ;  /* 0x00011400ff056b82 */ /* 0x000e620000000800 */
[----:B------:R-:W-:-:S04]  /*12c80*/  VIADD R7, R6, 0x80 ;  /* 0x0000008006077836 */ /* 0x000fc80000000000 */
[----:B0-----:R-:W-:-:S04]  /*12c90*/  @P6 IMAD.HI.U32 R8, R7, R8, RZ ;  /* 0x0000000807086227 */ /* 0x001fc800078e00ff */
[----:B------:R-:W-:Y:S01]  /*12ca0*/  IMAD.MOV.U32 R6, RZ, RZ, R7 ;  /* 0x000000ffff067224 */ /* 0x000fe200078e0007 */
[----:B------:R-:W0:Y:S01]  /*12cb0*/  S2R R20, SR_TID.X ;  /* 0x0000000000147919 */ /* 0x000e220000002100 */
[----:B-1----:R-:W-:-:S05]  /*12cc0*/  @P6 SHF.R.U32.HI R6, RZ, R5, R8 ;  /* 0x00000005ff066219 */ /* 0x002fca0000011608 */
        /* <DEDUP_REMOVED lines=16> */
[----:B0-----:R-:W-:Y:S02]  /*12dd0*/  LOP3.LUT R20, R20, 0x7f, RZ, 0xc0, !PT ;  /* 0x0000007f14147812 */ /* 0x001fe400078ec0ff */
[----:B------:R-:W-:Y:S02]  /*12de0*/  LEA.HI.X R2, R2, UR9, R6, 0x1, P1 ;  /* 0x0000000902027c11 */ /* 0x000fe400088f0c06 */
[----:B------:R-:W-:Y:S01]  /*12df0*/  SHF.R.U32.HI R20, RZ, 0x3, R20 ;  /* 0x00000003ff147819 */ /* 0x000fe20000011614 */
[----:B--2---:R-:W-:Y:S06]  /*12e00*/  BRA.DIV UR4, `(.L_x_14154) ;  /* 0x0000004204c87947 */ /* 0x004fec000b800000 */
        /* <DEDUP_REMOVED lines=106> */
.L_x_14255:
        /* <DEDUP_REMOVED lines=10> */
.L_x_14155:
        /* <DEDUP_REMOVED lines=14> */
[----:B------:R-:W2:Y:S01]  /*13630*/  LDL.LU R4, [R1+0x28] ;  /* 0x0000280001047983 */ /* 0x000ea20000300800 */
[----:B------:R1:W-:Y:S03]  /*13640*/  SYNCS.ARRIVE.TRANS64.A1T0 RZ, [R22+URZ+0x16800], RZ ;  /* 0x016800ff16ff79a7 */ /* 0x0003e6000810003f */
[----:B0-----:R-:W3:Y:S01]  /*13650*/  LDL R2, [R1+0x10] ;  /* 0x0000100001027983 */ /* 0x001ee20000100800 */
[----:B------:R-:W-:Y:S01]  /*13660*/  BSSY B0, `(.L_x_14156) ;  /* 0x0000005000007945 */ /* 0x000fe20003800000 */
[----:B------:R-:W0:Y:S01]  /*13670*/  SYNCS.PHASECHK.TRANS64.TRYWAIT P0, [R22+URZ+0x16820], R3 ;  /* 0x01682003160075a7 */ /* 0x000e22000800017f */
[----:B--2---:R-:W-:-:S05]  /*13680*/  VIADD R7, R4, 0xfffffffe ;  /* 0xfffffffe04077836 */ /* 0x004fca0000000000 */
[----:B---3--:R-:W-:Y:S01]  /*13690*/  ISETP.GE.AND P1, PT, R7, R2, PT ;  /* 0x000000020700720c */ /* 0x008fe20003f26270 */
[----:B01----:R-:W-:-:S12]  /*136a0*/  @!P0 BRA `(.L_x_14157) ;  /* 0x0000004800848947 */ /* 0x003fd80003800000 */
.L_x_14256:
[----:B------:R-:W-:Y:S05]  /*136b0*/  BSYNC B0 ;  /* 0x0000000000007941 */ /* 0x000fea0003800000 */
.L_x_14156:
[----:B------:R-:W-:Y:S04]  /*136c0*/  BSSY B0, `(.L_x_14158) ;  /* 0x00000ff000007945 */ /* 0x000fe80003800000 */
[----:B------:R-:W-:Y:S05]  /*136d0*/  @!P1 BRA `(.L_x_14159) ;  /* 0x0000000c00f49947 */ /* 0x000fea0003800000 */
[----:B------:R1:W-:Y:S01]  /*136e0*/  STL [R1], R26 ;  /* 0x0000001a01007387 */ /* 0x0003e20000100800 */
[----:B------:R-:W-:Y:S01]  /*136f0*/  ULDC UR4, c[0x0][0x2f4] ;  /* 0x0000bd0000047ab9 */ /* 0x000fe20000000800 */
[----:B------:R-:W-:Y:S01]  /*13700*/  IMAD.MOV.U32 R6, RZ, RZ, R25 ;  /* 0x000000ffff067224 */ /* 0x000fe200078e0019 */
[----:B------:R-:W-:Y:S01]  /*13710*/  ISETP.GE.AND P1, PT, R29, UR4, PT ;  /* 0x000000041d007c0c */ /* 0x000fe2000bf26270 */
[----:B------:R-:W-:-:S12]  /*13720*/  IMAD.MOV.U32 R20, RZ, RZ, R28 ;  /* 0x000000ffff147224 */ /* 0x000fd800078e001c */
.L_x_14172:
[----:B------:R-:W2:Y:S01]  /*13730*/  LDL R9, [R1+0x14] ;  /* 0x0000140001097983 */ /* 0x000ea20000100800 */
[----:B0-----:R-:W0:Y:S03]  /*13740*/  LDC R3, c[0x0][0x430] ;  /* 0x00010c00ff037b82 */ /* 0x001e260000000800 */
[----:B------:R-:W3:Y:S04]  /*13750*/  LDL R8, [R1+0x18] ;  /* 0x0000180001087983 */ /* 0x000ee80000100800 */
[----:B------:R-:W4:Y:S01]  /*13760*/  LDL R5, [R1+0x4] ;  /* 0x0000040001057983 */ /* 0x000f220000100800 */
[----:B------:R-:W5:Y:S01]  /*13770*/  S2R R2, SR_TID.X ;  /* 0x0000000000027919 */ /* 0x000f620000002100 */
[----:B0-----:R-:W-:-:S13]  /*13780*/  ISETP.NE.AND P0, PT, R3, 0x1, PT ;  /* 0x000000010300780c */ /* 0x001fda0003f05270 */
[----:B------:R-:W0:Y:S01]  /*13790*/  @P0 LDC R4, c[0x0][0x434] ;  /* 0x00010d00ff040b82 */ /* 0x000e220000000800 */
[----:B-----5:R-:W-:-:S04]  /*137a0*/  LOP3.LUT R0, R2, 0x7f, RZ, 0xc0, !PT ;  /* 0x0000007f02007812 */ /* 0x020fc800078ec0ff */
[----:B------:R-:W-:-:S03]  /*137b0*/  SHF.R.U32.HI R3, RZ, 0x3, R0 ;  /* 0x00000003ff037819 */ /* 0x000fc60000011600 */
[----:B------:R-:W5:Y:S01]  /*137c0*/  @P0 LDC R0, c[0x0][0x438] ;  /* 0x00010e00ff000b82 */ /* 0x000f620000000800 */
        /* <DEDUP_REMOVED lines=8> */
[----:B-----5:R-:W-:-:S05]  /*13850*/  @P0 SHF.R.U32.HI R2, RZ, R0, R4 ;  /* 0x00000000ff020219 */ /* 0x020fca0000011604 */
        /* <DEDUP_REMOVED lines=17> */
[----:B-1----:R-:W-:Y:S01]  /*13970*/  IMAD.MOV.U32 R26, RZ, RZ, R7 ;  /* 0x000000ffff1a7224 */ /* 0x002fe200078e0007 */
[----:B------:R-:W-:Y:S02]  /*13980*/  SEL R25, R25, RZ, P0 ;  /* 0x000000ff19197207 */ /* 0x000fe40000000000 */
[----:B------:R-:W-:Y:S02]  /*13990*/  LOP3.LUT R28, R20, R28, RZ, 0x3c, !PT ;  /* 0x0000001c141c7212 */ /* 0x000fe400078e3cff */
[----:B--2---:R-:W-:Y:S01]  /*139a0*/  SHF.R.S32.HI R27, RZ, 0x1f, R4 ;  /* 0x0000001fff1b7819 */ /* 0x004fe20000011404 */
[----:B------:R-:W-:Y:S06]  /*139b0*/  @!P2 BRA `(.L_x_14160) ;  /* 0x000000000004a947 */ /* 0x000fec0003800000 */
[----:B------:R-:W-:Y:S01]  /*139c0*/  BPT.TRAP 0x1 ;  /* 0x000000040000795c */ /* 0x000fe20000300000 */
.L_x_14160:
[----:B------:R-:W-:Y:S01]  /*139d0*/  IMAD R5, R25, 0x8, R22 ;  /* 0x0000000819057824 */ /* 0x000fe200078e0216 */
[----:B------:R-:W-:Y:S01]  /*139e0*/  SHF.L.U32 R2, R28, 0x1f, RZ ;  /* 0x0000001f1c027819 */ /* 0x000fe200000006ff */
[----:B------:R-:W-:Y:S03]  /*139f0*/  BSSY B1, `(.L_x_14161) ;  /* 0x0000003000017945 */ /* 0x000fe60003800000 */
[----:B------:R-:W0:Y:S02]  /*13a00*/  SYNCS.PHASECHK.TRANS64.TRYWAIT P0, [R5+URZ+0x16840], R2 ;  /* 0x01684002050075a7 */ /* 0x000e24000800017f */
[----:B0-----:R-:W-:Y:S05]  /*13a10*/  @!P0 BRA `(.L_x_14162) ;  /* 0x0000004400bc8947 */ /* 0x001fea0003800000 */
.L_x_14257:
[----:B------:R-:W-:Y:S05]  /*13a20*/  BSYNC B1 ;  /* 0x0000000000017941 */ /* 0x000fea0003800000 */
.L_x_14161:
[----:B------:R-:W1:Y:S01]  /*13a30*/  S2R R8, SR_TID.X ;  /* 0x0000000000087919 */ /* 0x000e620000002100 */
[----:B------:R-:W-:Y:S01]  /*13a40*/  SHF.R.S32.HI R21, RZ, 0x1f, R0 ;  /* 0x0000001fff157819 */ /* 0x000fe20000011400 */
[----:B------:R-:W-:Y:S01]  /*13a50*/  ULDC.64 UR4, c[0x0][0x300] ;  /* 0x0000c00000047ab9 */ /* 0x000fe20000000a00 */
[----:B------:R-:W-:Y:S01]  /*13a60*/  ULDC.64 UR6, c[0x0][0x2e8] ;  /* 0x0000ba0000067ab9 */ /* 0x000fe20000000a00 */
[----:B0-----:R-:W-:Y:S01]  /*13a70*/  IMAD.WIDE.U32 R2, R0, UR4, RZ ;  /* 0x0000000400027c25 */ /* 0x001fe2000f8e00ff */
[----:B------:R-:W-:-:S03]  /*13a80*/  LOP3.LUT P2, RZ, R23, 0x1, RZ, 0xc0, !PT ;  /* 0x0000000117ff7812 */ /* 0x000fc6000784c0ff */
        /* <DEDUP_REMOVED lines=16> */
[C---:B------:R-:W-:Y:S02]  /*13b90*/  LEA R8, P0, R2.reuse, UR6, 0x1 ;  /* 0x0000000602087c11 */ /* 0x040fe4000f8008ff */
[----:B------:R-:W-:Y:S02]  /*13ba0*/  LOP3.LUT R9, R9, 0x200, R11, 0xf8, !PT ;  /* 0x0000020009097812 */ /* 0x000fe400078ef80b */
[----:B------:R-:W-:-:S03]  /*13bb0*/  LEA.HI.X R10, R2, UR7, R10, 0x1, P0 ;  /* 0x00000007020a7c11 */ /* 0x000fc600080f0c0a */
[----:B------:R-:W-:Y:S01]  /*13bc0*/  IMAD R9, R25, 0x2000, R9 ;  /* 0x0000200019097824 */ /* 0x000fe200078e0209 */
[----:B------:R-:W-:Y:S06]  /*13bd0*/  BRA.DIV UR4, `(.L_x_14163) ;  /* 0x0000004604607947 */ /* 0x000fec000b800000 */
        /* <DEDUP_REMOVED lines=40> */
.L_x_14275:
        /* <DEDUP_REMOVED lines=8> */
.L_x_14164:
        /* <DEDUP_REMOVED lines=11> */
.L_x_14165:
[----:B------:R1:W-:Y:S01]  /*13f90*/  SYNCS.ARRIVE.TRANS64.A1T0 RZ, [R5+URZ+0x16830], RZ ;  /* 0x016830ff05ff79a7 */ /* 0x0003e2000810003f */
[----:B------:R-:W-:Y:S05]  /*13fa0*/  @!P3 BRA `(.L_x_14166) ;  /* 0x000000000004b947 */ /* 0x000fea0003800000 */
[----:B------:R-:W-:Y:S01]  /*13fb0*/  BPT.TRAP 0x1 ;  /* 0x000000040000795c */ /* 0x000fe20000300000 */
.L_x_14166:
[----:B------:R-:W-:Y:S01]  /*13fc0*/  SHF.L.U32 R2, R20, 0x1f, RZ ;  /* 0x0000001f14027819 */ /* 0x000fe200000006ff */
[----:B-1----:R-:W-:Y:S01]  /*13fd0*/  IMAD R5, R6, 0x8, R22 ;  /* 0x0000000806057824 */ /* 0x002fe200078e0216 */
[----:B------:R-:W-:Y:S03]  /*13fe0*/  BSSY B1, `(.L_x_14167) ;  /* 0x0000003000017945 */ /* 0x000fe60003800000 */
[----:B------:R-:W1:Y:S02]  /*13ff0*/  SYNCS.PHASECHK.TRANS64.TRYWAIT P0, [R5+URZ+0x16860], R2 ;  /* 0x01686002050075a7 */ /* 0x000e64000800017f */
[----:B-1----:R-:W-:Y:S05]  /*14000*/  @!P0 BRA `(.L_x_14168) ;  /* 0x0000004800848947 */ /* 0x002fea0003800000 */
.L_x_14276:
[----:B------:R-:W-:Y:S05]  /*14010*/  BSYNC B1 ;  /* 0x0000000000017941 */ /* 0x000fea0003800000 */
.L_x_14167:
        /* <DEDUP_REMOVED lines=61> */
.L_x_14294:
        /* <DEDUP_REMOVED lines=25> */
.L_x_14170:
        /* <DEDUP_REMOVED lines=11> */
.L_x_14171:
[----:B------:R-:W2:Y:S01]  /*14630*/  LDL R0, [R1+0x10] ;  /* 0x0000100001007983 */ /* 0x000ea20000100800 */
[----:B------:R3:W-:Y:S01]  /*14640*/  SYNCS.ARRIVE.TRANS64.A1T0 RZ, [R5+URZ+0x16850], RZ ;  /* 0x016850ff05ff79a7 */ /* 0x0007e2000810003f */
[C---:B------:R-:W-:Y:S02]  /*14650*/  VIADD R7, R26.reuse, 0xffffffff ;  /* 0xffffffff1a077836 */ /* 0x040fe40000000000 */
[----:B------:R3:W-:Y:S01]  /*14660*/  STL [R1], R26 ;  /* 0x0000001a01007387 */ /* 0x0007e20000100800 */
[----:B------:R-:W-:Y:S02]  /*14670*/  IMAD.MOV.U32 R6, RZ, RZ, R25 ;  /* 0x000000ffff067224 */ /* 0x000fe400078e0019 */
[----:B------:R-:W-:Y:S01]  /*14680*/  IMAD.MOV.U32 R20, RZ, RZ, R28 ;  /* 0x000000ffff147224 */ /* 0x000fe200078e001c */
[----:B--2---:R-:W-:-:S13]  /*14690*/  ISETP.GT.AND P0, PT, R26, R0, PT ;  /* 0x000000001a00720c */ /* 0x004fda0003f04270 */
[----:B---3--:R-:W-:Y:S05]  /*146a0*/  @P0 BRA `(.L_x_14172) ;  /* 0xfffffff000200947 */ /* 0x008fea000383ffff */
.L_x_14159:
[----:B------:R-:W-:Y:S05]  /*146b0*/  BSYNC B0 ;  /* 0x0000000000007941 */ /* 0x000fea0003800000 */
.L_x_14158:
        /* <DEDUP_REMOVED lines=17> */
.L_x_14174:
[----:B------:R-:W-:Y:S05]  /*147d0*/  BSYNC B0 ;  /* 0x0000000000007941 */ /* 0x000fea0003800000 */
.L_x_14173:
[----:B------:R-:W-:-:S05]  /*147e0*/  IMAD.U32 R0, RZ, RZ, UR37 ;  /* 0x00000025ff007e24 */ /* 0x000fca000f8e00ff */
[----:B------:R-:W-:-:S13]  /*147f0*/  ISETP.NE.AND P0, PT, R0, 0x3, PT ;  /* 0x000000030000780c */ /* 0x000fda0003f05270 */
[----:B------:R-:W-:Y:S05]  /*14800*/  @!P0 BRA `(.L_x_14175) ;  /* 0x0000000000048947 */ /* 0x000fea0003800000 */
[----:B------:R-:W-:Y:S01]  /*14810*/  BPT.TRAP 0x1 ;  /* 0x000000040000795c */ /* 0x000fe20000300000 */
.L_x_14175:
[----:B------:R-:W2:Y:S01]  /*14820*/  LDL.LU R2, [R1+0xc] ;  /* 0x00000c0001027983 */ /* 0x000ea20000300800 */
[----:B------:R-:W-:Y:S01]  /*14830*/  IMAD R0, R25, 0x8, R22 ;  /* 0x0000000819007824 */ /* 0x000fe200078e0216 */
[----:B0-----:R-:W-:Y:S01]  /*14840*/  SHF.L.U32 R3, R28, 0x1f, RZ ;  /* 0x0000001f1c037819 */ /* 0x001fe200000006ff */
[----:B------:R-:W-:Y:S03]  /*14850*/  BSSY B0, `(.L_x_14176) ;  /* 0x0000004000007945 */ /* 0x000fe60003800000 */
[----:B------:R-:W0:Y:S01]  /*14860*/  SYNCS.PHASECHK.TRANS64.TRYWAIT P0, [R0+URZ+0x16860], R3 ;  /* 0x01686003000075a7 */ /* 0x000e22000800017f */
[----:B--2---:R-:W-:Y:S01]  /*14870*/  IMAD R6, R26, -0x80, R2 ;  /* 0xffffff801a067824 */ /* 0x004fe200078e0202 */
[----:B0-----:R-:W-:Y:S06]  /*14880*/  @!P0 BRA `(.L_x_14177) ;  /* 0x0000004800c08947 */ /* 0x001fec0003800000 */
.L_x_14295:
[----:B------:R-:W-:Y:S05]  /*14890*/  BSYNC B0 ;  /* 0x0000000000007941 */ /* 0x000fea0003800000 */
.L_x_14176:
        /* <DEDUP_REMOVED lines=19> */
[----:B------:R-:W-:Y:S01]  /*149d0*/  ISETP.LT.OR P1, PT, R6, 0x1, P0 ;  /* 0x000000010600780c */ /* 0x000fe20000721670 */
[----:B------:R-:W2:Y:S04]  /*149e0*/  SHFL.IDX PT, R9, R17, 0x1, 0x181f ;  /* 0x00381f0011097f89 */ /* 0x000ea800000e0000 */
[----:B------:R-:W3:Y:S04]  /*149f0*/  SHFL.IDX PT, R7, R18, 0x1, 0x181f ;  /* 0x00381f0012077f89 */ /* 0x000ee800000e0000 */
[----:B------:R-:W4:Y:S04]  /*14a00*/  SHFL.IDX PT, R10, R17, 0x2, 0x181f ;  /* 0x00581f00110a7f89 */ /* 0x000f2800000e0000 */
[----:B------:R-:W5:Y:S01]  /*14a10*/  SHFL.IDX PT, R8, R18, 0x2, 0x181f ;  /* 0x00581f0012087f89 */ /* 0x000f6200000e0000 */
[----:B-1----:R-:W-:-:S03]  /*14a20*/  IADD3 R2, P2, R14, R5, RZ ;  /* 0x000000050e027210 */ /* 0x002fc60007f5e0ff */
[----:B------:R-:W-:Y:S02]  /*14a30*/  SHFL.IDX PT, R14, R17, 0x6, 0x181f ;  /* 0x00d81f00110e7f89 */ /* 0x000fe400000e0000 */
[----:B0-----:R-:W-:-:S05]  /*14a40*/  IMAD.X R3, RZ, RZ, R3, P2 ;  /* 0x000000ffff037224 */ /* 0x001fca00010e0603 */
        /* <DEDUP_REMOVED lines=20> */
[----:B--2---:R-:W-:-:S05]  /*14b90*/  IADD3 R2, P2, R10, R5, RZ ;  /* 0x000000050a027210 */ /* 0x004fca0007f5e0ff */
[----:B---3--:R-:W-:Y:S02]  /*14ba0*/  IMAD.X R3, RZ, RZ, R8, P2 ;  /* 0x000000ffff037224 */ /* 0x008fe400010e0608 */
[----:B------:R-:W2:Y:S04]  /*14bb0*/  SHFL.IDX PT, R8, R18, 0x6, 0x181f ;  /* 0x00d81f0012087f89 */ /* 0x000ea800000e0000 */
[----:B------:R0:W-:Y:S01]  /*14bc0*/  LDGSTS.E.BYPASS.LTC128B.128 [R4+0x2400], desc[UR54][R2.64], !P1 ;  /* 0x0240000002047fae */ /* 0x0001e2000c901d76 */
[----:B------:R-:W-:-:S03]  /*14bd0*/  ISETP.LT.OR P1, PT, R6, 0x51, P0 ;  /* 0x000000510600780c */ /* 0x000fc60000721670 */
[----:B------:R-:W3:Y:S01]  /*14be0*/  SHFL.IDX PT, R18, R18, 0x7, 0x181f ;  /* 0x00f81f0012127f89 */ /* 0x000ee200000e0000 */
[----:B0-----:R-:W-:-:S05]  /*14bf0*/  IADD3 R2, P2, R9, R5, RZ ;  /* 0x0000000509027210 */ /* 0x001fca0007f5e0ff */
[----:B-1----:R-:W-:-:S05]  /*14c00*/  IMAD.X R3, RZ, RZ, R7, P2 ;  /* 0x000000ffff037224 */ /* 0x002fca00010e0607 */
[----:B------:R0:W-:Y:S01]  /*14c10*/  LDGSTS.E.BYPASS.LTC128B.128 [R4+0x2c00], desc[UR54][R2.64], !P1 ;  /* 0x02c0000002047fae */ /* 0x0001e2000c901d76 */
[----:B------:R-:W-:Y:S02]  /*14c20*/  ISETP.LT.OR P1, PT, R6, 0x61, P0 ;  /* 0x000000610600780c */ /* 0x000fe40000721670 */
[----:B0-----:R-:W-:Y:S02]  /*14c30*/  IADD3 R2, P2, R14, R5, RZ ;  /* 0x000000050e027210 */ /* 0x001fe40007f5e0ff */
[----:B------:R0:W1:Y:S03]  /*14c40*/  SHFL.IDX PT, R14, R17, 0x7, 0x181f ;  /* 0x00f81f00110e7f89 */ /* 0x00006600000e0000 */
[----:B--2---:R-:W-:-:S06]  /*14c50*/  IMAD.X R3, RZ, RZ, R8, P2 ;  /* 0x000000ffff037224 */ /* 0x004fcc00010e0608 */
[----:B---3--:R0:W-:Y:S02]  /*14c60*/  LDGSTS.E.BYPASS.LTC128B.128 [R4+0x3400], desc[UR54][R2.64], !P1 ;  /* 0x0340000002047fae */ /* 0x0081e4000c901d76 */
.L_x_14313:
[----:B------:R-:W-:Y:S02]  /*14c70*/  ISETP.LT.OR P0, PT, R6, 0x71, P0 ;  /* 0x000000710600780c */ /* 0x000fe40000701670 */
[----:B01----:R-:W-:-:S05]  /*14c80*/  IADD3 R2, P1, R14, R5, RZ ;  /* 0x000000050e027210 */ /* 0x003fca0007f3e0ff */
[----:B------:R-:W-:-:S06]  /*14c90*/  IMAD.X R3, RZ, RZ, R18, P1 ;  /* 0x000000ffff037224 */ /* 0x000fcc00008e0612 */
[----:B------:R-:W-:Y:S01]  /*14ca0*/  @!PT LDS RZ, [RZ] ;  /* 0x00000000fffff984 */ /* 0x000fe20000000800 */
[----:B------:R-:W-:Y:S01]  /*14cb0*/  @!PT LDS RZ, [RZ] ;  /* 0x00000000fffff984 */ /* 0x000fe20000000800 */
[----:B------:R-:W-:Y:S01]  /*14cc0*/  @!PT LDS RZ, [RZ] ;  /* 0x00000000fffff984 */ /* 0x000fe20000000800 */
[----:B------:R0:W-:Y:S01]  /*14cd0*/  LDGSTS.E.BYPASS.LTC128B.128 [R4+0x3c00], desc[UR54][R2.64], !P0 ;  /* 0x03c0000002047fae */ /* 0x0001e2000c101d76 */
[----:B------:R-:W-:Y:S01]  /*14ce0*/  PLOP3.LUT P0, PT, PT, PT, PT, 0x80, 0x0 ;  /* 0x000000000000781c */ /* 0x000fe20003f0f070 */
[----:B------:R-:W-:-:S12]  /*14cf0*/  NOP ;  /* 0x0000000000007918 */ /* 0x000fd80000000000 */
.L_x_14179:
        /* <DEDUP_REMOVED lines=11> */
.L_x_14180:
[----:B------:R0:W-:Y:S01]  /*14db0*/  SYNCS.ARRIVE.TRANS64.A1T0 RZ, [R0+URZ+0x16850], RZ ;  /* 0x016850ff00ff79a7 */ /* 0x0001e2000810003f */
[----:B------:R-:W-:-:S05]  /*14dc0*/  VIADD R25, R25, 0x1 ;  /* 0x0000000119197836 */ /* 0x000fca0000000000 */
[----:B------:R-:W-:-:S04]  /*14dd0*/  ISETP.NE.AND P0, PT, R25, 0x2, PT ;  /* 0x000000021900780c */ /* 0x000fc80003f05270 */
[----:B------:R-:W-:Y:S02]  /*14de0*/  SEL R3, RZ, 0x1, P0 ;  /* 0x00000001ff037807 */ /* 0x000fe40000000000 */
[----:B------:R-:W-:Y:S02]  /*14df0*/  SEL R25, R25, RZ, P0 ;  /* 0x000000ff19197207 */ /* 0x000fe40000000000 */
[----:B0-----:R-:W-:-:S07]  /*14e00*/  LOP3.LUT R28, R28, R3, RZ, 0x3c, !PT ;  /* 0x000000031c1c7212 */ /* 0x001fce00078e3cff */
.L_x_14139:
[----:B------:R-:W-:Y:S05]  /*14e10*/  BSYNC B7 ;  /* 0x0000000000077941 */ /* 0x000fea0003800000 */
.L_x_14137:
        /* <DEDUP_REMOVED lines=11> */
.L_x_14181:
        /* <DEDUP_REMOVED lines=43> */
.L_x_14323:
[----:B------:R-:W-:Y:S02]  /*15180*/  ULDC UR4, c[0x0][0xc38] ;  /* 0x00030e0000047ab9 */ /* 0x000fe40000000800 */
[----:B------:R-:W-:-:S04]  /*15190*/  IMAD.U32 R4, RZ, RZ, UR4 ;  /* 0x00000004ff047e24 */ /* 0x000fc8000f8e00ff */
[----:B-1----:R-:W-:-:S04]  /*151a0*/  IMAD R3, R14, R4, RZ ;  /* 0x000000040e037224 */ /* 0x002fc800078e02ff */
[----:B------:R-:W-:-:S05]  /*151b0*/  IMAD.IADD R6, R6, 0x1, R3 ;  /* 0x0000000106067824 */ /* 0x000fca00078e0203 */
[----:B------:R-:W-:-:S13]  /*151c0*/  ISETP.GT.AND P6, PT, R6, R0, PT ;  /* 0x000000000600720c */ /* 0x000fda0003fc4270 */
[----:B------:R-:W-:Y:S05]  /*151d0*/  @P6 BRA `(.L_x_14184) ;  /* 0x0000000000a46947 */ /* 0x000fea0003800000 */
.L_x_14187:
        /* <DEDUP_REMOVED lines=35> */
.L_x_14331:
[----:B------:R-:W-:Y:S02]  /*15410*/  ULDC UR4, c[0x0][0xc38] ;  /* 0x00030e0000047ab9 */ /* 0x000fe40000000800 */
[----:B------:R-:W-:-:S04]  /*15420*/  IMAD.U32 R4, RZ, RZ, UR4 ;  /* 0x00000004ff047e24 */ /* 0x000fc8000f8e00ff */
[----:B-1----:R-:W-:-:S04]  /*15430*/  IMAD R3, R14, R4, RZ ;  /* 0x000000040e037224 */ /* 0x002fc800078e02ff */
[----:B------:R-:W-:-:S05]  /*15440*/  IMAD.IADD R6, R3, 0x1, R6 ;  /* 0x0000000103067824 */ /* 0x000fca00078e0206 */
[----:B------:R-:W-:-:S13]  /*15450*/  ISETP.GT.AND P6, PT, R6, R0, PT ;  /* 0x000000000600720c */ /* 0x000fda0003fc4270 */
[----:B------:R-:W-:Y:S05]  /*15460*/  @!P6 BRA `(.L_x_14187) ;  /* 0xfffffffc005ce947 */ /* 0x000fea000383ffff */
.L_x_14184:
        /* <DEDUP_REMOVED lines=10> */
.L_x_14336:
[----:B------:R-:W-:-:S13]  /*15510*/  ISETP.NE.AND P0, PT, R3, RZ, PT ;  /* 0x000000ff0300720c */ /* 0x000fda0003f05270 */
[----:B------:R-:W-:Y:S05]  /*15520*/  @!P0 BRA `(.L_x_14189) ;  /* 0x0000000000108947 */ /* 0x000fea0003800000 */
[----:B------:R-:W-:Y:S01]  /*15530*/  UMOV UR4, 0xffffffff ;  /* 0xffffffff00047882 */ /* 0x000fe20000000000 */
[----:B------:R-:W-:Y:S02]  /*15540*/  VIADD R12, R7, 0xffffffff ;  /* 0xffffffff070c7836 */ /* 0x000fe40000000000 */
[----:B------:R-:W-:Y:S05]  /*15550*/  BRA.DIV UR4, `(.L_x_14190) ;  /* 0x0000005204387947 */ /* 0x000fea000b800000 */
[----:B------:R4:W0:Y:S02]  /*15560*/  SHFL.IDX PT, R16, R2, R12, 0x1f ;  /* 0x00001f0c02107589 */ /* 0x00082400000e0000 */
.L_x_14189:
        /* <DEDUP_REMOVED lines=10> */
[----:B0-----:R-:W-:-:S06]  /*15610*/  VIADD R3, R7, 0xffffffe ;  /* 0x0ffffffe07037836 */ /* 0x001fcc0000000000 */
[----:B------:R-:W0:Y:S02]  /*15620*/  F2I.FTZ.U32.TRUNC.NTZ R3, R3 ;  /* 0x0000000300037305 */ /* 0x000e24000021f000 */
[----:B0-----:R-:W-:-:S04]  /*15630*/  IMAD.MOV R9, RZ, RZ, -R3 ;  /* 0x000000ffff097224 */ /* 0x001fc800078e0a03 */
[----:B------:R-:W-:-:S04]  /*15640*/  IMAD R9, R9, R4, RZ ;  /* 0x0000000409097224 */ /* 0x000fc800078e02ff */
[----:B------:R-:W-:Y:S01]  /*15650*/  IMAD.HI.U32 R8, R3, R9, R2 ;  /* 0x0000000903087227 */ /* 0x000fe200078e0002 */
[----:B------:R-:W-:Y:S01]  /*15660*/  IABS R9, R0 ;  /* 0x0000000000097213 */ /* 0x000fe20000000000 */
[----:B------:R-:W0:Y:S01]  /*15670*/  MUFU.RCP R2, R10 ;  /* 0x0000000a00027308 */ /* 0x000e220000001000 */
[----:B------:R-:W-:-:S03]  /*15680*/  IABS R3, R17 ;  /* 0x0000001100037213 */ /* 0x000fc60000000000 */
[----:B------:R-:W-:-:S04]  /*15690*/  IMAD.HI.U32 R7, R8, R9, RZ ;  /* 0x0000000908077227 */ /* 0x000fc800078e00ff */
[----:B------:R-:W-:-:S04]  /*156a0*/  IMAD.MOV R12, RZ, RZ, -R3 ;  /* 0x000000ffff0c7224 */ /* 0x000fc800078e0a03 */
[----:B------:R-:W-:Y:S02]  /*156b0*/  IMAD R9, R7, R12, R9 ;  /* 0x0000000c07097224 */ /* 0x000fe400078e0209 */
[----:B0-----:R-:W-:-:S03]  /*156c0*/  VIADD R3, R2, 0xffffffe ;  /* 0x0ffffffe02037836 */ /* 0x001fc60000000000 */
[----:B------:R-:W-:Y:S01]  /*156d0*/  ISETP.GT.U32.AND P1, PT, R4, R9, PT ;  /* 0x000000090400720c */ /* 0x000fe20003f24070 */
[----:B------:R-:W-:Y:S02]  /*156e0*/  IMAD.MOV.U32 R2, RZ, RZ, RZ ;  /* 0x000000ffff027224 */ /* 0x000fe400078e00ff */
[----:B------:R-:W0:Y:S10]  /*156f0*/  F2I.FTZ.U32.TRUNC.NTZ R3, R3 ;  /* 0x0000000300037305 */ /* 0x000e34000021f000 */
[----:B------:R-:W-:-:S02]  /*15700*/  @!P1 IMAD.IADD R9, R9, 0x1, -R4 ;  /* 0x0000000109099824 */ /* 0x000fc400078e0a04 */
[----:B------:R-:W-:Y:S01]  /*15710*/  @!P1 VIADD R7, R7, 0x1 ;  /* 0x0000000107079836 */ /* 0x000fe20000000000 */
[----:B------:R-:W-:Y:S02]  /*15720*/  ISETP.NE.AND P1, PT, R17, RZ, PT ;  /* 0x000000ff1100720c */ /* 0x000fe40003f25270 */
[----:B------:R-:W-:Y:S01]  /*15730*/  ISETP.GE.U32.AND P0, PT, R9, R4, PT ;  /* 0x000000040900720c */ /* 0x000fe20003f06070 */
[----:B0-----:R-:W-:-:S04]  /*15740*/  IMAD.MOV R9, RZ, RZ, -R3 ;  /* 0x000000ffff097224 */ /* 0x001fc800078e0a03 */
[----:B------:R-:W-:-:S04]  /*15750*/  IMAD R9, R9, R6, RZ ;  /* 0x0000000609097224 */ /* 0x000fc800078e02ff */
[----:B------:R-:W-:Y:S01]  /*15760*/  IMAD.HI.U32 R4, R3, R9, R2 ;  /* 0x0000000903047227 */ /* 0x000fe200078e0002 */
[----:B------:R-:W-:-:S03]  /*15770*/  LOP3.LUT R2, R0, R17, RZ, 0x3c, !PT ;  /* 0x0000001100027212 */ /* 0x000fc600078e3cff */
[----:B------:R-:W-:Y:S01]  /*15780*/  @P0 VIADD R7, R7, 0x1 ;  /* 0x0000000107070836 */ /* 0x000fe20000000000 */
[----:B------:R-:W-:Y:S02]  /*15790*/  ISETP.GE.AND P2, PT, R2, RZ, PT ;  /* 0x000000ff0200720c */ /* 0x000fe40003f46270 */
[----:B------:R-:W-:-:S05]  /*157a0*/  IABS R2, R5 ;  /* 0x0000000500027213 */ /* 0x000fca0000000000 */
[----:B------:R-:W-:-:S06]  /*157b0*/  IMAD.MOV R2, RZ, RZ, -R2 ;  /* 0x000000ffff027224 */ /* 0x000fcc00078e0a02 */
        /* <DEDUP_REMOVED lines=12> */
[----:B------:R-:W-:-:S04]  /*15880*/  IMAD.MOV R3, RZ, RZ, -R7 ;  /* 0x000000ffff037224 */ /* 0x000fc800078e0a07 */
[----:B------:R-:W-:-:S08]  /*15890*/  IMAD R3, R17, R3, R0 ;  /* 0x0000000311037224 */ /* 0x000fd000078e0200 */
        /* <DEDUP_REMOVED lines=8> */
.L_x_14191:
        /* <DEDUP_REMOVED lines=32> */
[----:B------:R-:W-:-:S04]  /*15b20*/  VIADDMNMX R4, R3, R4, R6, PT ;  /* 0x0000000403047246 */ /* 0x000fc80003800106 */
[----:B------:R-:W-:-:S04]  /*15b30*/  IABS R6, R4 ;  /* 0x0000000400067213 */ /* 0x000fc80000000000 */
[----:B------:R-:W0:Y:S08]  /*15b40*/  I2F.RP R8, R6 ;  /* 0x0000000600087306 */ /* 0x000e300000209400 */
[----:B0-----:R-:W0:Y:S02]  /*15b50*/  MUFU.RCP R8, R8 ;  /* 0x0000000800087308 */ /* 0x001e240000001000 */
[----:B0-----:R-:W-:Y:S01]  /*15b60*/  VIADD R2, R8, 0xffffffe ;  /* 0x0ffffffe08027836 */ /* 0x001fe20000000000 */
[----:B------:R-:W-:-:S05]  /*15b70*/  IABS R8, R0 ;  /* 0x0000000000087213 */ /* 0x000fca0000000000 */
[----:B------:R0:W1:Y:S02]  /*15b80*/  F2I.FTZ.U32.TRUNC.NTZ R3, R2 ;  /* 0x0000000200037305 */ /* 0x000064000021f000 */
[----:B0-----:R-:W-:Y:S02]  /*15b90*/  IMAD.MOV.U32 R2, RZ, RZ, RZ ;  /* 0x000000ffff027224 */ /* 0x001fe400078e00ff */
[----:B-1----:R-:W-:-:S04]  /*15ba0*/  IMAD.MOV R5, RZ, RZ, -R3 ;  /* 0x000000ffff057224 */ /* 0x002fc800078e0a03 */
[----:B------:R-:W-:-:S04]  /*15bb0*/  IMAD R5, R5, R6, RZ ;  /* 0x0000000605057224 */ /* 0x000fc800078e02ff */
[----:B------:R-:W-:Y:S01]  /*15bc0*/  IMAD.HI.U32 R3, R3, R5, R2 ;  /* 0x0000000503037227 */ /* 0x000fe200078e0002 */
[-C--:B------:R-:W-:Y:S02]  /*15bd0*/  IABS R5, R4.reuse ;  /* 0x0000000400057213 */ /* 0x080fe40000000000 */
[----:B------:R-:W-:Y:S02]  /*15be0*/  LOP3.LUT R2, R0, R4, RZ, 0x3c, !PT ;  /* 0x0000000400027212 */ /* 0x000fe400078e3cff */
[----:B------:R-:W-:Y:S01]  /*15bf0*/  IADD3 R0, R7, 0x1000000, R0 ;  /* 0x0100000007007810 */ /* 0x000fe20007ffe000 */
[----:B------:R-:W-:Y:S01]  /*15c00*/  IMAD.MOV R5, RZ, RZ, -R5 ;  /* 0x000000ffff057224 */ /* 0x000fe200078e0a05 */
[----:B------:R-:W-:Y:S01]  /*15c10*/  ISETP.GE.AND P2, PT, R2, RZ, PT ;  /* 0x000000ff0200720c */ /* 0x000fe20003f46270 */
        /* <DEDUP_REMOVED lines=12> */
.L_x_14192:
[----:B------:R-:W-:-:S05]  /*15ce0*/  LOP3.LUT R0, RZ, R3, RZ, 0x33, !PT ;  /* 0x00000003ff007212 */ /* 0x000fca00078e33ff */
[----:B------:R-:W-:Y:S01]  /*15cf0*/  IMAD.IADD R17, R17, 0x1, R0 ;  /* 0x0000000111117824 */ /* 0x000fe200078e0200 */
[----:B------:R-:W-:Y:S06]  /*15d00*/  BRA `(.L_x_14193) ;  /* 0x00000000001c7947 */ /* 0x000fec0003800000 */
.L_x_14185:
[----:B------:R-:W-:Y:S01]  /*15d10*/  UMOV UR4, URZ ;  /* 0x0000003f00047c82 */ /* 0x000fe20008000000 */
[----:B------:R-:W-:Y:S01]  /*15d20*/  UMOV UR5, URZ ;  /* 0x0000003f00057c82 */ /* 0x000fe20008000000 */
[----:B------:R-:W-:Y:S01]  /*15d30*/  ULDC UR6, c[0x0][0xc3c] ;  /* 0x00030f0000067ab9 */ /* 0x000fe20000000800 */
[----:B------:R-:W-:Y:S02]  /*15d40*/  IMAD.MOV.U32 R16, RZ, RZ, R0 ;  /* 0x000000ffff107224 */ /* 0x000fe400078e0000 */
[----:B------:R-:W-:Y:S02]  /*15d50*/  IMAD.U32 R17, RZ, RZ, UR4 ;  /* 0x00000004ff117e24 */ /* 0x000fe4000f8e00ff */
[----:B------:R-:W-:Y:S02]  /*15d60*/  IMAD.U32 R18, RZ, RZ, UR5 ;  /* 0x00000005ff127e24 */ /* 0x000fe4000f8e00ff */
[----:B------:R-:W-:-:S07]  /*15d70*/  IMAD.U32 R19, RZ, RZ, UR6 ;  /* 0x00000006ff137e24 */ /* 0x000fce000f8e00ff */
.L_x_14193:
        /* <DEDUP_REMOVED lines=10> */
.L_x_14182:
[----:B------:R-:W-:Y:S02]  /*15e20*/  ULDC UR4, c[0x0][0xc3c] ;  /* 0x00030f0000047ab9 */ /* 0x000fe40000000800 */
[----:B--2---:R-:W-:-:S13]  /*15e30*/  ISETP.GE.AND P0, PT, R19, UR4, PT ;  /* 0x0000000413007c0c */ /* 0x004fda000bf06270 */
[----:B------:R-:W-:Y:S05]  /*15e40*/  @!P0 BRA `(.L_x_14194) ;  /* 0xffffffa800fc8947 */ /* 0x000fea000383ffff */
[----:B------:R-:W-:Y:S05]  /*15e50*/  BSYNC B8 ;  /* 0x0000000000087941 */ /* 0x000fea0003800000 */
.L_x_14123:
        /* <DEDUP_REMOVED lines=12> */
.L_x_14339:
[----:B------:R-:W-:Y:S05]  /*15f20*/  BSYNC B0 ;  /* 0x0000000000007941 */ /* 0x000fea0003800000 */
.L_x_14195:
[----:B------:R-:W-:-:S03]  /*15f30*/  UMOV UR4, 0xffffffff ;  /* 0xffffffff00047882 */ /* 0x000fc60000000000 */
[----:B------:R-:W-:Y:S05]  /*15f40*/  BRA.DIV UR4, `(.L_x_14197) ;  /* 0x0000004604f87947 */ /* 0x000fea000b800000 */
[----:B0-----:R-:W0:Y:S02]  /*15f50*/  S2R R0, SR_TID.X ;  /* 0x0000000000007919 */ /* 0x001e240000002100 */
[----:B0-----:R-:W-:-:S04]  /*15f60*/  SHF.R.U32.HI R0, RZ, 0x5, R0 ;  /* 0x00000005ff007819 */ /* 0x001fc80000011600 */
[----:B------:R-:W-:-:S05]  /*15f70*/  LOP3.LUT R0, R0, 0x3, RZ, 0xc0, !PT ;  /* 0x0000000300007812 */ /* 0x000fca00078ec0ff */
[----:B------:R0:W2:Y:S02]  /*15f80*/  SHFL.IDX PT, R14, R0, RZ, 0x1f ;  /* 0x00001fff000e7589 */ /* 0x0000a400000e0000 */
.L_x_14342:
[----:B--2---:R-:W-:Y:S01]  /*15f90*/  ISETP.NE.AND P0, PT, R14, RZ, PT ;  /* 0x000000ff0e00720c */ /* 0x004fe20003f05270 */
[----:B------:R-:W-:-:S12]  /*15fa0*/  BSSY B0, `(.L_x_14198) ;  /* 0x0000024000007945 */ /* 0x000fd80003800000 */
[----:B------:R-:W-:Y:S05]  /*15fb0*/  @P0 BRA `(.L_x_14199) ;  /* 0x0000000000880947 */ /* 0x000fea0003800000 */
[----:B------:R-:W-:-:S03]  /*15fc0*/  UMOV UR4, 0xffffffff ;  /* 0xffffffff00047882 */ /* 0x000fc60000000000 */
[----:B------:R-:W-:Y:S05]  /*15fd0*/  BRA.DIV UR4, `(.L_x_14200) ;  /* 0x0000004a04087947 */ /* 0x000fea000b800000 */
[----:B------:R-:W-:-:S13]  /*15fe0*/  ELECT P6, URZ, PT ;  /* 0x00000000003f782f */ /* 0x000fda00038c0000 */
.L_x_14345:
[----:B------:R-:W-:Y:S05]  /*15ff0*/  @!P6 BRA `(.L_x_14199) ;  /* 0x000000000078e947 */ /* 0x000fea0003800000 */
[----:B------:R-:W-:-:S06]  /*16000*/  ULOP3.LUT UR4, UR36, 0x2, URZ, 0xfc, !UPT ;  /* 0x0000000224047892 */ /* 0x000fcc000f8efc3f */
[----:B0-----:R-:W-:-:S05]  /*16010*/  IMAD.U32 R0, RZ, RZ, UR4 ;  /* 0x00000004ff007e24 */ /* 0x001fca000f8e00ff */
[----:B------:R-:W-:-:S13]  /*16020*/  ISETP.NE.AND P0, PT, R0, 0x3, PT ;  /* 0x000000030000780c */ /* 0x000fda0003f05270 */
[----:B------:R-:W-:Y:S05]  /*16030*/  @!P0 BRA `(.L_x_14201) ;  /* 0x0000000000048947 */ /* 0x000fea0003800000 */
[----:B------:R-:W-:Y:S01]  /*16040*/  BPT.TRAP 0x1 ;  /* 0x000000040000795c */ /* 0x000fe20000300000 */
.L_x_14201:
[C---:B------:R-:W-:Y:S01]  /*16050*/  IMAD R5, R25.reuse, 0x8, R4 ;  /* 0x0000000819057824 */ /* 0x040fe200078e0204 */
[----:B------:R-:W-:Y:S01]  /*16060*/  SHF.L.U32 R0, R28, 0x1f, RZ ;  /* 0x0000001f1c007819 */ /* 0x000fe200000006ff */
[----:B------:R-:W-:-:S03]  /*16070*/  VIADD R25, R25, 0x1 ;  /* 0x0000000119197836 */ /* 0x000fc60000000000 */
[----:B------:R-:W0:Y:S02]  /*16080*/  SYNCS.PHASECHK.TRANS64.TRYWAIT P1, [R5+URZ+0x16840], R0 ;  /* 0x01684000050075a7 */ /* 0x000e24000802017f */
[----:B------:R-:W-:-:S04]  /*16090*/  ISETP.NE.AND P2, PT, R25, 0x2, PT ;  /* 0x000000021900780c */ /* 0x000fc80003f45270 */
[----:B------:R-:W-:Y:S01]  /*160a0*/  SEL R3, RZ, 0x1, P2 ;  /* 0x00000001ff037807 */ /* 0x000fe20001000000 */
[----:B0-----:R-:W-:Y:S08]  /*160b0*/  @!P1 BRA `(.L_x_14202) ;  /* 0x0000004400f09947 */ /* 0x001ff00003800000 */
.L_x_14346:
[----:B------:R-:W-:Y:S02]  /*160c0*/  SEL R25, R25, RZ, P2 ;  /* 0x000000ff19197207 */ /* 0x000fe40001000000 */
[----:B------:R-:W-:Y:S01]  /*160d0*/  LOP3.LUT R2, R28, R3, RZ, 0x3c, !PT ;  /* 0x000000031c027212 */ /* 0x000fe200078e3cff */
[----:B------:R-:W-:Y:S06]  /*160e0*/  @!P0 BRA `(.L_x_14203) ;  /* 0x0000000000048947 */ /* 0x000fec0003800000 */
[----:B------:R-:W-:Y:S01]  /*160f0*/  BPT.TRAP 0x1 ;  /* 0x000000040000795c */ /* 0x000fe20000300000 */
.L_x_14203:
[----:B------:R-:W-:Y:S01]  /*16100*/  IMAD R25, R25, 0x8, R4 ;  /* 0x0000000819197824 */ /* 0x000fe200078e0204 */
[----:B------:R-:W-:-:S04]  /*16110*/  SHF.L.U32 R2, R2, 0x1f, RZ ;  /* 0x0000001f02027819 */ /* 0x000fc800000006ff */
[----:B------:R-:W2:Y:S02]  /*16120*/  SYNCS.PHASECHK.TRANS64.TRYWAIT P1, [R25+URZ+0x16840], R2 ;  /* 0x01684002190075a7 */ /* 0x000ea4000802017f */
[----:B--2---:R-:W-:Y:S05]  /*16130*/  @!P1 BRA `(.L_x_14204) ;  /* 0x0000004400e49947 */ /* 0x004fea0003800000 */
.L_x_14347:
[----:B------:R-:W-:Y:S05]  /*16140*/  @!P0 BRA `(.L_x_14205) ;  /* 0x0000000000048947 */ /* 0x000fea0003800000 */
[----:B------:R-:W-:Y:S01]  /*16150*/  BPT.TRAP 0x1 ;  /* 0x000000040000795c */ /* 0x000fe20000300000 */
.L_x_14205:
[----:B------:R-:W3:Y:S02]  /*16160*/  SYNCS.PHASECHK.TRANS64.TRYWAIT P1, [R5+URZ+0x16860], R0 ;  /* 0x01686000050075a7 */ /* 0x000ee4000802017f */
[----:B---3--:R-:W-:Y:S05]  /*16170*/  @!P1 BRA `(.L_x_14206) ;  /* 0x0000004400e89947 */ /* 0x008fea0003800000 */
.L_x_14348:
[----:B------:R-:W-:Y:S05]  /*16180*/  @!P0 BRA `(.L_x_14207) ;  /* 0x0000000000048947 */ /* 0x000fea0003800000 */
[----:B------:R-:W-:Y:S01]  /*16190*/  BPT.TRAP 0x1 ;  /* 0x000000040000795c */ /* 0x000fe20000300000 */
.L_x_14207:
[----:B----4-:R4:W0:Y:S02]  /*161a0*/  SYNCS.PHASECHK.TRANS64.TRYWAIT P0, [R25+URZ+0x16860], R2 ;  /* 0x01686002190075a7 */ /* 0x010824000800017f */
[----:B0-----:R-:W-:Y:S05]  /*161b0*/  @!P0 NANOSLEEP.SYNCS 0x989680 ;  /* 0x009896800000895d */ /* 0x001fea0003900000 */
[----:B------:R-:W0:Y:S02]  /*161c0*/  @!P0 SYNCS.PHASECHK.TRANS64 P0, [R25+URZ+0x16860], R2 ;  /* 0x01686002190085a7 */ /* 0x000e24000800007f */
[----:B0-----:R-:W-:Y:S05]  /*161d0*/  @!P0 BRA `(.L_x_14207) ;  /* 0xfffffffc00f08947 */ /* 0x001fea000383ffff */
.L_x_14199:
[----:B------:R-:W-:Y:S05]  /*161e0*/  BSYNC B0 ;  /* 0x0000000000007941 */ /* 0x000fea0003800000 */
.L_x_14198:
[----:B------:R-:W-:Y:S05]  /*161f0*/  EXIT ;  /* 0x000000000000794d */ /* 0x000fea0003800000 */
.L_x_14026:
[----:B0-----:R-:W-:-:S04]  /*16200*/  IMAD.U32 R3, RZ, RZ, UR45 ;  /* 0x0000002dff037e24 */ /* 0x001fc8000f8e00ff */
[----:B------:R0:W1:Y:S03]  /*16210*/  SYNCS.PHASECHK.TRANS64.TRYWAIT P1, [R3+URZ+0x16800], R0 ;  /* 0x01680000030075a7 */ /* 0x000066000802017f */
[----:B-1----:R-:W-:Y:S05]  /*16220*/  @!P1 NANOSLEEP.SYNCS 0x989680 ;  /* 0x009896800000995d */ /* 0x002fea0003900000 */
[----:B------:R-:W1:Y:S02]  /*16230*/  @!P1 SYNCS.PHASECHK.TRANS64 P1, [R3+URZ+0x16800], R0 ;  /* 0x01680000030095a7 */ /* 0x000e64000802007f */
[----:B-1----:R-:W-:Y:S05]  /*16240*/  @!P1 BRA `(.L_x_14026) ;  /* 0xfffffffc00ec9947 */ /* 0x002fea000383ffff */
[----:B------:R-:W-:Y:S05]  /*16250*/  BRA `(.L_x_14208) ;  /* 0xfffffebc001c7947 */ /* 0x000fea000383ffff */
.L_x_14030:
[----:B-1----:R1:W2:Y:S02]  /*16260*/  SYNCS.PHASECHK.TRANS64.TRYWAIT P1, [R3+URZ+0x16830], R0 ;  /* 0x01683000030075a7 */ /* 0x0022a4000802017f */
[----:B--2---:R-:W-:Y:S05]  /*16270*/  @!P1 NANOSLEEP.SYNCS 0x989680 ;  /* 0x009896800000995d */ /* 0x004fea0003900000 */
[----:B------:R-:W2:Y:S02]  /*16280*/  @!P1 SYNCS.PHASECHK.TRANS64 P1, [R3+URZ+0x16830], R0 ;  /* 0x01683000030095a7 */ /* 0x000ea4000802007f */
[----:B--2---:R-:W-:Y:S05]  /*16290*/  @!P1 BRA `(.L_x_14030) ;  /* 0xfffffffc00f09947 */ /* 0x004fea000383ffff */
[----:B------:R-:W-:Y:S05]  /*162a0*/  BRA `(.L_x_14029) ;  /* 0xfffffebc00387947 */ /* 0x000fea000383ffff */
.L_x_14047:
[----:B-1----:R-:W-:-:S04]  /*162b0*/  IMAD.U32 R5, RZ, RZ, UR6 ;  /* 0x00000006ff057e24 */ /* 0x002fc8000f8e00ff */
[----:B------:R1:W2:Y:S03]  /*162c0*/  SYNCS.PHASECHK.TRANS64.TRYWAIT P1, [R5+URZ+0x16830], R0 ;  /* 0x01683000050075a7 */ /* 0x0002a6000802017f */
[----:B--2---:R-:W-:Y:S05]  /*162d0*/  @!P1 NANOSLEEP.SYNCS 0x989680 ;  /* 0x009896800000995d */ /* 0x004fea0003900000 */
[----:B------:R-:W2:Y:S02]  /*162e0*/  @!P1 SYNCS.PHASECHK.TRANS64 P1, [R5+URZ+0x16830], R0 ;  /* 0x01683000050095a7 */ /* 0x000ea4000802007f */
[----:B--2---:R-:W-:Y:S05]  /*162f0*/  @!P1 BRA `(.L_x_14047) ;  /* 0xfffffffc00ec9947 */ /* 0x004fea000383ffff */
[----:B------:R-:W-:Y:S05]  /*16300*/  BRA `(.L_x_14044) ;  /* 0xfffffeec00bc7947 */ /* 0x000fea000383ffff */
.L_x_14051:
[----:B-1----:R-:W-:-:S04]  /*16310*/  IMAD.U32 R5, RZ, RZ, UR6 ;  /* 0x00000006ff057e24 */ /* 0x002fc8000f8e00ff */
[----:B------:R1:W2:Y:S03]  /*16320*/  SYNCS.PHASECHK.TRANS64.TRYWAIT P1, [R5+URZ+0x16850], R0 ;  /* 0x01685000050075a7 */ /* 0x0002a6000802017f */
[----:B--2---:R-:W-:Y:S05]  /*16330*/  @!P1 NANOSLEEP.SYNCS 0x989680 ;  /* 0x009896800000995d */ /* 0x004fea0003900000 */
[----:B------:R-:W2:Y:S02]  /*16340*/  @!P1 SYNCS.PHASECHK.TRANS64 P1, [R5+URZ+0x16850], R0 ;  /* 0x01685000050095a7 */ /* 0x000ea4000802007f */
[----:B--2---:R-:W-:Y:S05]  /*16350*/  @!P1 BRA `(.L_x_14051) ;  /* 0xfffffffc00ec9947 */ /* 0x004fea000383ffff */
[----:B------:R-:W-:Y:S05]  /*16360*/  BRA `(.L_x_14048) ;  /* 0xfffffef000407947 */ /* 0x000fea000383ffff */
.L_x_14070:
[----:B-1----:R-:W-:-:S04]  /*16370*/  IMAD.U32 R5, RZ, RZ, UR6 ;  /* 0x00000006ff057e24 */ /* 0x002fc8000f8e00ff */
[----:B------:R1:W2:Y:S03]  /*16380*/  SYNCS.PHASECHK.TRANS64.TRYWAIT P1, [R5+URZ+0x16830], R0 ;  /* 0x01683000050075a7 */ /* 0x0002a6000802017f */
[----:B--2---:R-:W-:Y:S05]  /*16390*/  @!P1 NANOSLEEP.SYNCS 0x989680 ;  /* 0x009896800000995d */ /* 0x004fea0003900000 */
[----:B------:R-:W2:Y:S02]  /*163a0*/  @!P1 SYNCS.PHASECHK.TRANS64 P1, [R5+URZ+0x16830], R0 ;  /* 0x01683000050095a7 */ /* 0x000ea4000802007f */
[----:B--2---:R-:W-:Y:S05]  /*163b0*/  @!P1 BRA `(.L_x_14070) ;  /* 0xfffffffc00ec9947 */ /* 0x004fea000383ffff */
[----:B------:R-:W-:Y:S05]  /*163c0*/  BRA `(.L_x_14067) ;  /* 0xffffff1c00bc7947 */ /* 0x000fea000383ffff */
.L_x_14074:
[----:B-1----:R-:W-:-:S04]  /*163d0*/  IMAD.U32 R5, RZ, RZ, UR6 ;  /* 0x00000006ff057e24 */ /* 0x002fc8000f8e00ff */
[----:B------:R1:W2:Y:S03]  /*163e0*/  SYNCS.PHASECHK.TRANS64.TRYWAIT P1, [R5+URZ+0x16850], R0 ;  /* 0x01685000050075a7 */ /* 0x0002a6000802017f */
[----:B--2---:R-:W-:Y:S05]  /*163f0*/  @!P1 NANOSLEEP.SYNCS 0x989680 ;  /* 0x009896800000995d */ /* 0x004fea0003900000 */
[----:B------:R-:W2:Y:S02]  /*16400*/  @!P1 SYNCS.PHASECHK.TRANS64 P1, [R5+URZ+0x16850], R0 ;  /* 0x01685000050095a7 */ /* 0x000ea4000802007f */
[----:B--2---:R-:W-:Y:S05]  /*16410*/  @!P1 BRA `(.L_x_14074) ;  /* 0xfffffffc00ec9947 */ /* 0x004fea000383ffff */
[----:B------:R-:W-:Y:S05]  /*16420*/  BRA `(.L_x_14071) ;  /* 0xffffff2000407947 */ /* 0x000fea000383ffff */
.L_x_14082:
[----:B-1----:R-:W-:-:S04]  /*16430*/  IMAD.U32 R5, RZ, RZ, UR6 ;  /* 0x00000006ff057e24 */ /* 0x002fc8000f8e00ff */
[----:B------:R1:W2:Y:S03]  /*16440*/  SYNCS.PHASECHK.TRANS64.TRYWAIT P1, [R5+URZ+0x16830], R0 ;  /* 0x01683000050075a7 */ /* 0x0002a6000802017f */
[----:B--2---:R-:W-:Y:S05]  /*16450*/  @!P1 NANOSLEEP.SYNCS 0x989680 ;  /* 0x009896800000995d */ /* 0x004fea0003900000 */
[----:B------:R-:W2:Y:S02]  /*16460*/  @!P1 SYNCS.PHASECHK.TRANS64 P1, [R5+URZ+0x16830], R0 ;  /* 0x01683000050095a7 */ /* 0x000ea4000802007f */
[----:B--2---:R-:W-:Y:S05]  /*16470*/  @!P1 BRA `(.L_x_14082) ;  /* 0xfffffffc00ec9947 */ /* 0x004fea000383ffff */
[----:B------:R-:W-:Y:S05]  /*16480*/  BRA `(.L_x_14079) ;  /* 0xffffff3800ec7947 */ /* 0x000fea000383ffff */
.L_x_14086:
[----:B-1----:R-:W-:-:S04]  /*16490*/  IMAD.U32 R5, RZ, RZ, UR6 ;  /* 0x00000006ff057e24 */ /* 0x002fc8000f8e00ff */
[----:B------:R1:W2:Y:S03]  /*164a0*/  SYNCS.PHASECHK.TRANS64.TRYWAIT P1, [R5+URZ+0x16850], R0 ;  /* 0x01685000050075a7 */ /* 0x0002a6000802017f */
[----:B--2---:R-:W-:Y:S05]  /*164b0*/  @!P1 NANOSLEEP.SYNCS 0x989680 ;  /* 0x009896800000995d */ /* 0x004fea0003900000 */
[----:B------:R-:W2:Y:S02]  /*164c0*/  @!P1 SYNCS.PHASECHK.TRANS64 P1, [R5+URZ+0x16850], R0 ;  /* 0x01685000050095a7 */ /* 0x000ea4000802007f */
[----:B--2---:R-:W-:Y:S05]  /*164d0*/  @!P1 BRA `(.L_x_14086) ;  /* 0xfffffffc00ec9947 */ /* 0x004fea000383ffff */
[----:B------:R-:W-:Y:S05]  /*164e0*/  BRA `(.L_x_14083) ;  /* 0xffffff3c00647947 */ /* 0x000fea000383ffff */
.L_x_14101:
[----:B-1----:R-:W-:-:S04]  /*164f0*/  IMAD.U32 R7, RZ, RZ, UR5 ;  /* 0x00000005ff077e24 */ /* 0x002fc8000f8e00ff */
[----:B------:R1:W2:Y:S03]  /*16500*/  SYNCS.PHASECHK.TRANS64.TRYWAIT P1, [R7+URZ+0x16850], R4 ;  /* 0x01685004070075a7 */ /* 0x0002a6000802017f */
[----:B--2---:R-:W-:Y:S05]  /*16510*/  @!P1 NANOSLEEP.SYNCS 0x989680 ;  /* 0x009896800000995d */ /* 0x004fea0003900000 */
[----:B------:R-:W2:Y:S02]  /*16520*/  @!P1 SYNCS.PHASECHK.TRANS64 P1, [R7+URZ+0x16850], R4 ;  /* 0x01685004070095a7 */ /* 0x000ea4000802007f */
[----:B--2---:R-:W-:Y:S05]  /*16530*/  @!P1 BRA `(.L_x_14101) ;  /* 0xfffffffc00ec9947 */ /* 0x004fea000383ffff */
[----:B------:R-:W-:Y:S05]  /*16540*/  BRA `(.L_x_14100) ;  /* 0xffffff6800107947 */ /* 0x000fea000383ffff */
.L_x_14145:
        /* <DEDUP_REMOVED lines=11> */
.L_x_14210:
[----:B------:R-:W-:Y:S05]  /*16600*/  BSYNC B0 ;  /* 0x0000000000007941 */ /* 0x000fea0003800000 */
.L_x_14209:
[----:B------:R-:W-:Y:S05]  /*16610*/  BRA `(.L_x_14211) ;  /* 0xffffffb400d47947 */ /* 0x000fea000383ffff */
.L_x_14148:
[----:B0-----:R0:W1:Y:S02]  /*16620*/  SYNCS.PHASECHK.TRANS64.TRYWAIT P0, [R5+URZ+0x16840], R2 ;  /* 0x01684002050075a7 */ /* 0x001064000800017f */
[----:B-1----:R-:W-:Y:S05]  /*16630*/  @!P0 NANOSLEEP.SYNCS 0x989680 ;  /* 0x009896800000895d */ /* 0x002fea0003900000 */
[----:B------:R-:W1:Y:S02]  /*16640*/  @!P0 SYNCS.PHASECHK.TRANS64 P0, [R5+URZ+0x16840], R2 ;  /* 0x01684002050085a7 */ /* 0x000e64000800007f */
[----:B-1----:R-:W-:Y:S05]  /*16650*/  @!P0 BRA `(.L_x_14148) ;  /* 0xfffffffc00f08947 */ /* 0x002fea000383ffff */
[----:B------:R-:W-:Y:S05]  /*16660*/  BRA `(.L_x_14212) ;  /* 0xffffffb800287947 */ /* 0x000fea000383ffff */
.L_x_14149:
        /* <DEDUP_REMOVED lines=8> */
.L_x_14214:
[----:B------:R-:W-:Y:S05]  /*166f0*/  BSYNC B0 ;  /* 0x0000000000007941 */ /* 0x000fea0003800000 */
.L_x_14213:
        /* <DEDUP_REMOVED lines=9> */
.L_x_14215:
[----:B------:R-:W-:Y:S02]  /*16790*/  IMAD.MOV.U32 R13, RZ, RZ, R2 ;  /* 0x000000ffff0d7224 */ /* 0x000fe400078e0002 */
[----:B------:R-:W-:Y:S02]  /*167a0*/  IMAD.MOV.U32 R12, RZ, RZ, 0x1 ;  /* 0x00000001ff0c7424 */ /* 0x000fe400078e00ff */
[----:B------:R-:W-:-:S07]  /*167b0*/  IMAD.MOV.U32 R7, RZ, RZ, R14 ;  /* 0x000000ffff077224 */ /* 0x000fce00078e000e */
[----:B------:R-:W-:Y:S05]  /*167c0*/  WARPSYNC.COLLECTIVE R15, `(.L_x_14216) ;  /* 0x000000000f087348 */ /* 0x000fea0003c00000 */
[----:B------:R0:W1:Y:S02]  /*167d0*/  SHFL.IDX P6, R14, R13, R12, R11 ;  /* 0x0000000c0d0e7389 */ /* 0x00006400000c000b */
[----:B01----:R-:W-:Y:S01]  /*167e0*/  ENDCOLLECTIVE ;  /* 0x000000000000791b */ /* 0x003fe20003800000 */
.L_x_14216:
        /* <DEDUP_REMOVED lines=11> */
[----:B0-----:R-:W-:-:S07]  /*168a0*/  IMAD.MOV.U32 R6, RZ, RZ, R14 ;  /* 0x000000ffff067224 */ /* 0x001fce00078e000e */
[----:B------:R-:W-:Y:S05]  /*168b0*/  WARPSYNC.COLLECTIVE R15, `(.L_x_14217) ;  /* 0x000000000f087348 */ /* 0x000fea0003c00000 */
[----:B------:R0:W1:Y:S02]  /*168c0*/  SHFL.IDX P6, R14, R13, R12, R11 ;  /* 0x0000000c0d0e7389 */ /* 0x00006400000c000b */
[----:B01----:R-:W-:Y:S01]  /*168d0*/  ENDCOLLECTIVE ;  /* 0x000000000000791b */ /* 0x003fe20003800000 */
.L_x_14217:
[----:B------:R-:W-:Y:S02]  /*168e0*/  @P1 IMAD R8, R3, 0x2, R22 ;  /* 0x0000000203081824 */ /* 0x000fe400078e0216 */
[----:B------:R-:W-:Y:S02]  /*168f0*/  IMAD.MOV.U32 R13, RZ, RZ, R2 ;  /* 0x000000ffff0d7224 */ /* 0x000fe400078e0002 */
[----:B------:R-:W-:Y:S02]  /*16900*/  IMAD.MOV.U32 R12, RZ, RZ, 0x2 ;  /* 0x00000002ff0c7424 */ /* 0x000fe400078e00ff */
[----:B------:R-:W-:-:S07]  /*16910*/  IMAD.MOV.U32 R7, RZ, RZ, R14 ;  /* 0x000000ffff077224 */ /* 0x000fce00078e000e */
[----:B------:R-:W-:Y:S05]  /*16920*/  WARPSYNC.COLLECTIVE R15, `(.L_x_14218) ;  /* 0x000000000f087348 */ /* 0x000fea0003c00000 */
[----:B------:R0:W1:Y:S02]  /*16930*/  SHFL.IDX P6, R14, R13, R12, R11 ;  /* 0x0000000c0d0e7389 */ /* 0x00006400000c000b */
[----:B01----:R-:W-:Y:S01]  /*16940*/  ENDCOLLECTIVE ;  /* 0x000000000000791b */ /* 0x003fe20003800000 */
.L_x_14218:
        /* <DEDUP_REMOVED lines=15> */
.L_x_14219:
[----:B------:R-:W-:Y:S02]  /*16a40*/  @P1 IMAD R8, R3, 0x2, R22 ;  /* 0x0000000203081824 */ /* 0x000fe400078e0216 */
[----:B------:R-:W-:Y:S02]  /*16a50*/  IMAD.MOV.U32 R13, RZ, RZ, R2 ;  /* 0x000000ffff0d7224 */ /* 0x000fe400078e0002 */
[----:B------:R-:W-:Y:S02]  /*16a60*/  IMAD.MOV.U32 R12, RZ, RZ, 0x3 ;  /* 0x00000003ff0c7424 */ /* 0x000fe400078e00ff */
[----:B------:R-:W-:-:S07]  /*16a70*/  IMAD.MOV.U32 R7, RZ, RZ, R14 ;  /* 0x000000ffff077224 */ /* 0x000fce00078e000e */
[----:B------:R-:W-:Y:S05]  /*16a80*/  WARPSYNC.COLLECTIVE R15, `(.L_x_14220) ;  /* 0x000000000f087348 */ /* 0x000fea0003c00000 */
[----:B------:R0:W1:Y:S02]  /*16a90*/  SHFL.IDX P6, R14, R13, R12, R11 ;  /* 0x0000000c0d0e7389 */ /* 0x00006400000c000b */
[----:B01----:R-:W-:Y:S01]  /*16aa0*/  ENDCOLLECTIVE ;  /* 0x000000000000791b */ /* 0x003fe20003800000 */
.L_x_14220:
        /* <DEDUP_REMOVED lines=15> */
.L_x_14221:
[----:B------:R-:W-:Y:S02]  /*16ba0*/  @P1 IMAD R8, R3, 0x2, R22 ;  /* 0x0000000203081824 */ /* 0x000fe400078e0216 */
[----:B------:R-:W-:Y:S02]  /*16bb0*/  IMAD.MOV.U32 R13, RZ, RZ, R2 ;  /* 0x000000ffff0d7224 */ /* 0x000fe400078e0002 */
[----:B------:R-:W-:Y:S02]  /*16bc0*/  IMAD.MOV.U32 R12, RZ, RZ, 0x4 ;  /* 0x00000004ff0c7424 */ /* 0x000fe400078e00ff */
[----:B------:R-:W-:-:S07]  /*16bd0*/  IMAD.MOV.U32 R7, RZ, RZ, R14 ;  /* 0x000000ffff077224 */ /* 0x000fce00078e000e */
[----:B------:R-:W-:Y:S05]  /*16be0*/  WARPSYNC.COLLECTIVE R15, `(.L_x_14222) ;  /* 0x000000000f087348 */ /* 0x000fea0003c00000 */
[----:B------:R0:W1:Y:S02]  /*16bf0*/  SHFL.IDX P6, R14, R13, R12, R11 ;  /* 0x0000000c0d0e7389 */ /* 0x00006400000c000b */
[----:B01----:R-:W-:Y:S01]  /*16c00*/  ENDCOLLECTIVE ;  /* 0x000000000000791b */ /* 0x003fe20003800000 */
.L_x_14222:
        /* <DEDUP_REMOVED lines=15> */
.L_x_14223:
[----:B------:R-:W-:Y:S02]  /*16d00*/  @P1 IMAD R8, R3, 0x2, R22 ;  /* 0x0000000203081824 */ /* 0x000fe400078e0216 */
[----:B------:R-:W-:Y:S02]  /*16d10*/  IMAD.MOV.U32 R13, RZ, RZ, R2 ;  /* 0x000000ffff0d7224 */ /* 0x000fe400078e0002 */
[----:B------:R-:W-:Y:S02]  /*16d20*/  IMAD.MOV.U32 R12, RZ, RZ, 0x5 ;  /* 0x00000005ff0c7424 */ /* 0x000fe400078e00ff */
[----:B------:R-:W-:-:S07]  /*16d30*/  IMAD.MOV.U32 R7, RZ, RZ, R14 ;  /* 0x000000ffff077224 */ /* 0x000fce00078e000e */
[----:B------:R-:W-:Y:S05]  /*16d40*/  WARPSYNC.COLLECTIVE R15, `(.L_x_14224) ;  /* 0x000000000f087348 */ /* 0x000fea0003c00000 */
[----:B------:R0:W1:Y:S02]  /*16d50*/  SHFL.IDX P6, R14, R13, R12, R11 ;  /* 0x0000000c0d0e7389 */ /* 0x00006400000c000b */
[----:B01----:R-:W-:Y:S01]  /*16d60*/  ENDCOLLECTIVE ;  /* 0x000000000000791b */ /* 0x003fe20003800000 */
.L_x_14224:
        /* <DEDUP_REMOVED lines=15> */
.L_x_14225:
[----:B------:R-:W-:Y:S02]  /*16e60*/  @P1 IMAD R8, R3, 0x2, R22 ;  /* 0x0000000203081824 */ /* 0x000fe400078e0216 */
[----:B------:R-:W-:Y:S02]  /*16e70*/  IMAD.MOV.U32 R13, RZ, RZ, R2 ;  /* 0x000000ffff0d7224 */ /* 0x000fe400078e0002 */
[----:B------:R-:W-:Y:S02]  /*16e80*/  IMAD.MOV.U32 R12, RZ, RZ, 0x6 ;  /* 0x00000006ff0c7424 */ /* 0x000fe400078e00ff */
[----:B------:R-:W-:-:S07]  /*16e90*/  IMAD.MOV.U32 R7, RZ, RZ, R14 ;  /* 0x000000ffff077224 */ /* 0x000fce00078e000e */
[----:B------:R-:W-:Y:S05]  /*16ea0*/  WARPSYNC.COLLECTIVE R15, `(.L_x_14226) ;  /* 0x000000000f087348 */ /* 0x000fea0003c00000 */
[----:B------:R0:W1:Y:S02]  /*16eb0*/  SHFL.IDX P6, R14, R13, R12, R11 ;  /* 0x0000000c0d0e7389 */ /* 0x00006400000c000b */
[----:B01----:R-:W-:Y:S01]  /*16ec0*/  ENDCOLLECTIVE ;  /* 0x000000000000791b */ /* 0x003fe20003800000 */
.L_x_14226:
        /* <DEDUP_REMOVED lines=15> */
.L_x_14227:
[----:B------:R-:W-:Y:S02]  /*16fc0*/  @P1 IMAD R8, R3, 0x2, R22 ;  /* 0x0000000203081824 */ /* 0x000fe400078e0216 */
[----:B------:R-:W-:Y:S02]  /*16fd0*/  IMAD.MOV.U32 R13, RZ, RZ, R2 ;  /* 0x000000ffff0d7224 */ /* 0x000fe400078e0002 */
[----:B------:R-:W-:Y:S02]  /*16fe0*/  IMAD.MOV.U32 R12, RZ, RZ, 0x7 ;  /* 0x00000007ff0c7424 */ /* 0x000fe400078e00ff */
[----:B------:R-:W-:-:S07]  /*16ff0*/  IMAD.MOV.U32 R7, RZ, RZ, R14 ;  /* 0x000000ffff077224 */ /* 0x000fce00078e000e */
[----:B------:R-:W-:Y:S05]  /*17000*/  WARPSYNC.COLLECTIVE R15, `(.L_x_14228) ;  /* 0x000000000f087348 */ /* 0x000fea0003c00000 */
[----:B------:R0:W1:Y:S02]  /*17010*/  SHFL.IDX P6, R14, R13, R12, R11 ;  /* 0x0000000c0d0e7389 */ /* 0x00006400000c000b */
[----:B01----:R-:W-:Y:S01]  /*17020*/  ENDCOLLECTIVE ;  /* 0x000000000000791b */ /* 0x003fe20003800000 */
.L_x_14228:
        /* <DEDUP_REMOVED lines=10> */
.L_x_14229:
[----:B------:R-:W-:Y:S01]  /*170d0*/  @!PT LDS RZ, [RZ] ;  /* 0x00000000fffff984 */ /* 0x000fe20000000800 */
[----:B------:R-:W-:Y:S01]  /*170e0*/  @!PT LDS RZ, [RZ] ;  /* 0x00000000fffff984 */ /* 0x000fe20000000800 */
[----:B------:R-:W-:Y:S01]  /*170f0*/  @!PT LDS RZ, [RZ] ;  /* 0x00000000fffff984 */ /* 0x000fe20000000800 */
[----:B------:R0:W-:Y:S01]  /*17100*/  @P1 LDGSTS.E.BYPASS.LTC128B.128 [R8+0x11400], desc[UR54][R6.64], !P2 ;  /* 0x1140000006081fae */ /* 0x0001e2000d101d76 */
[----:B------:R-:W-:Y:S01]  /*17110*/  IMAD.MOV.U32 R0, RZ, RZ, R14 ;  /* 0x000000ffff007224 */ /* 0x000fe200078e000e */
[----:B------:R-:W-:Y:S06]  /*17120*/  BRA `(.L_x_14230) ;  /* 0xffffffb400287947 */ /* 0x000fec000383ffff */
.L_x_14154:
        /* <DEDUP_REMOVED lines=9> */
.L_x_14231:
[C---:B------:R-:W-:Y:S01]  /*171c0*/  VIADD R8, R27.reuse, 0x10 ;  /* 0x000000101b087836 */ /* 0x040fe20000000000 */
[----:B------:R-:W-:Y:S01]  /*171d0*/  ISETP.GE.AND P2, PT, R27, R3, PT ;  /* 0x000000031b00720c */ /* 0x000fe20003f46270 */
[----:B------:R-:W-:Y:S02]  /*171e0*/  IMAD.MOV.U32 R13, RZ, RZ, R0 ;  /* 0x000000ffff0d7224 */ /* 0x000fe400078e0000 */
[----:B------:R-:W-:-:S10]  /*171f0*/  IMAD.MOV.U32 R6, RZ, RZ, R14 ;  /* 0x000000ffff067224 */ /* 0x000fd400078e000e */
[----:B------:R-:W-:Y:S05]  /*17200*/  WARPSYNC.COLLECTIVE R15, `(.L_x_14232) ;  /* 0x000000000f087348 */ /* 0x000fea0003c00000 */
[----:B------:R0:W1:Y:S02]  /*17210*/  SHFL.IDX P6, R14, R13, R12, R11 ;  /* 0x0000000c0d0e7389 */ /* 0x00006400000c000b */
[----:B01----:R-:W-:Y:S01]  /*17220*/  ENDCOLLECTIVE ;  /* 0x000000000000791b */ /* 0x003fe20003800000 */
.L_x_14232:
[----:B------:R-:W-:Y:S02]  /*17230*/  IMAD.MOV.U32 R13, RZ, RZ, R4 ;  /* 0x000000ffff0d7224 */ /* 0x000fe400078e0004 */
[----:B------:R-:W-:Y:S02]  /*17240*/  IMAD.MOV.U32 R12, RZ, RZ, 0x1 ;  /* 0x00000001ff0c7424 */ /* 0x000fe400078e00ff */
[----:B------:R-:W-:-:S07]  /*17250*/  IMAD.MOV.U32 R7, RZ, RZ, R14 ;  /* 0x000000ffff077224 */ /* 0x000fce00078e000e */
[----:B------:R-:W-:Y:S05]  /*17260*/  WARPSYNC.COLLECTIVE R15, `(.L_x_14233) ;  /* 0x000000000f087348 */ /* 0x000fea0003c00000 */
[----:B------:R0:W1:Y:S02]  /*17270*/  SHFL.IDX P6, R14, R13, R12, R11 ;  /* 0x0000000c0d0e7389 */ /* 0x00006400000c000b */
[----:B01----:R-:W-:Y:S01]  /*17280*/  ENDCOLLECTIVE ;  /* 0x000000000000791b */ /* 0x003fe20003800000 */
.L_x_14233:
        /* <DEDUP_REMOVED lines=15> */
.L_x_14234:
[----:B------:R-:W-:Y:S02]  /*17380*/  IMAD.MOV.U32 R13, RZ, RZ, R4 ;  /* 0x000000ffff0d7224 */ /* 0x000fe400078e0004 */
[----:B------:R-:W-:Y:S02]  /*17390*/  IMAD.MOV.U32 R12, RZ, RZ, 0x2 ;  /* 0x00000002ff0c7424 */ /* 0x000fe400078e00ff */
[----:B------:R-:W-:-:S07]  /*173a0*/  IMAD.MOV.U32 R7, RZ, RZ, R14 ;  /* 0x000000ffff077224 */ /* 0x000fce00078e000e */
[----:B------:R-:W-:Y:S05]  /*173b0*/  WARPSYNC.COLLECTIVE R15, `(.L_x_14235) ;  /* 0x000000000f087348 */ /* 0x000fea0003c00000 */
[----:B------:R0:W1:Y:S02]  /*173c0*/  SHFL.IDX P6, R14, R13, R12, R11 ;  /* 0x0000000c0d0e7389 */ /* 0x00006400000c000b */
[----:B01----:R-:W-:Y:S01]  /*173d0*/  ENDCOLLECTIVE ;  /* 0x000000000000791b */ /* 0x003fe20003800000 */
.L_x_14235:
        /* <DEDUP_REMOVED lines=16> */
.L_x_14236:
[----:B------:R-:W-:Y:S02]  /*174e0*/  IMAD.MOV.U32 R13, RZ, RZ, R4 ;  /* 0x000000ffff0d7224 */ /* 0x000fe400078e0004 */
[----:B------:R-:W-:Y:S02]  /*174f0*/  IMAD.MOV.U32 R12, RZ, RZ, 0x3 ;  /* 0x00000003ff0c7424 */ /* 0x000fe400078e00ff */
[----:B------:R-:W-:-:S07]  /*17500*/  IMAD.MOV.U32 R7, RZ, RZ, R14 ;  /* 0x000000ffff077224 */ /* 0x000fce00078e000e */
[----:B------:R-:W-:Y:S05]  /*17510*/  WARPSYNC.COLLECTIVE R15, `(.L_x_14237) ;  /* 0x000000000f087348 */ /* 0x000fea0003c00000 */
[----:B------:R0:W1:Y:S02]  /*17520*/  SHFL.IDX P6, R14, R13, R12, R11 ;  /* 0x0000000c0d0e7389 */ /* 0x00006400000c000b */
[----:B01----:R-:W-:Y:S01]  /*17530*/  ENDCOLLECTIVE ;  /* 0x000000000000791b */ /* 0x003fe20003800000 */
.L_x_14237:
        /* <DEDUP_REMOVED lines=16> */
.L_x_14238:
[----:B------:R-:W-:Y:S02]  /*17640*/  IMAD.MOV.U32 R13, RZ, RZ, R4 ;  /* 0x000000ffff0d7224 */ /* 0x000fe400078e0004 */
[----:B------:R-:W-:Y:S02]  /*17650*/  IMAD.MOV.U32 R12, RZ, RZ, 0x4 ;  /* 0x00000004ff0c7424 */ /* 0x000fe400078e00ff */
[----:B------:R-:W-:-:S07]  /*17660*/  IMAD.MOV.U32 R7, RZ, RZ, R14 ;  /* 0x000000ffff077224 */ /* 0x000fce00078e000e */
[----:B------:R-:W-:Y:S05]  /*17670*/  WARPSYNC.COLLECTIVE R15, `(.L_x_14239) ;  /* 0x000000000f087348 */ /* 0x000fea0003c00000 */
[----:B------:R0:W1:Y:S02]  /*17680*/  SHFL.IDX P6, R14, R13, R12, R11 ;  /* 0x0000000c0d0e7389 */ /* 0x00006400000c000b */
[----:B01----:R-:W-:Y:S01]  /*17690*/  ENDCOLLECTIVE ;  /* 0x000000000000791b */ /* 0x003fe20003800000 */
.L_x_14239:
        /* <DEDUP_REMOVED lines=16> */
.L_x_14240:
[----:B------:R-:W-:Y:S02]  /*177a0*/  IMAD.MOV.U32 R13, RZ, RZ, R4 ;  /* 0x000000ffff0d7224 */ /* 0x000fe400078e0004 */
[----:B------:R-:W-:Y:S02]  /*177b0*/  IMAD.MOV.U32 R12, RZ, RZ, 0x5 ;  /* 0x00000005ff0c7424 */ /* 0x000fe400078e00ff */
[----:B------:R-:W-:-:S07]  /*177c0*/  IMAD.MOV.U32 R7, RZ, RZ, R14 ;  /* 0x000000ffff077224 */ /* 0x000fce00078e000e */
[----:B------:R-:W-:Y:S05]  /*177d0*/  WARPSYNC.COLLECTIVE R15, `(.L_x_14241) ;  /* 0x000000000f087348 */ /* 0x000fea0003c00000 */
[----:B------:R0:W1:Y:S02]  /*177e0*/  SHFL.IDX P6, R14, R13, R12, R11 ;  /* 0x0000000c0d0e7389 */ /* 0x00006400000c000b */
[----:B01----:R-:W-:Y:S01]  /*177f0*/  ENDCOLLECTIVE ;  /* 0x000000000000791b */ /* 0x003fe20003800000 */
.L_x_14241:
        /* <DEDUP_REMOVED lines=16> */
.L_x_14242:
[----:B------:R-:W-:Y:S02]  /*17900*/  IMAD.MOV.U32 R13, RZ, RZ, R4 ;  /* 0x000000ffff0d7224 */ /* 0x000fe400078e0004 */
[----:B------:R-:W-:Y:S02]  /*17910*/  IMAD.MOV.U32 R12, RZ, RZ, 0x6 ;  /* 0x00000006ff0c7424 */ /* 0x000fe400078e00ff */
[----:B------:R-:W-:-:S07]  /*17920*/  IMAD.MOV.U32 R7, RZ, RZ, R14 ;  /* 0x000000ffff077224 */ /* 0x000fce00078e000e */
[----:B------:R-:W-:Y:S05]  /*17930*/  WARPSYNC.COLLECTIVE R15, `(.L_x_14243) ;  /* 0x000000000f087348 */ /* 0x000fea0003c00000 */
[----:B------:R0:W1:Y:S02]  /*17940*/  SHFL.IDX P6, R14, R13, R12, R11 ;  /* 0x0000000c0d0e7389 */ /* 0x00006400000c000b */
[----:B01----:R-:W-:Y:S01]  /*17950*/  ENDCOLLECTIVE ;  /* 0x000000000000791b */ /* 0x003fe20003800000 */
.L_x_14243:
        /* <DEDUP_REMOVED lines=16> */
.L_x_14244:
[----:B------:R-:W-:Y:S02]  /*17a60*/  IMAD.MOV.U32 R13, RZ, RZ, R4 ;  /* 0x000000ffff0d7224 */ /* 0x000fe400078e0004 */
[----:B------:R-:W-:Y:S02]  /*17a70*/  IMAD.MOV.U32 R12, RZ, RZ, 0x7 ;  /* 0x00000007ff0c7424 */ /* 0x000fe400078e00ff */
[----:B------:R-:W-:-:S07]  /*17a80*/  IMAD.MOV.U32 R7, RZ, RZ, R14 ;  /* 0x000000ffff077224 */ /* 0x000fce00078e000e */
[----:B------:R-:W-:Y:S05]  /*17a90*/  WARPSYNC.COLLECTIVE R15, `(.L_x_14245) ;  /* 0x000000000f087348 */ /* 0x000fea0003c00000 */
[----:B------:R0:W1:Y:S02]  /*17aa0*/  SHFL.IDX P6, R14, R13, R12, R11 ;  /* 0x0000000c0d0e7389 */ /* 0x00006400000c000b */
[----:B01----:R-:W-:Y:S01]  /*17ab0*/  ENDCOLLECTIVE ;  /* 0x000000000000791b */ /* 0x003fe20003800000 */
.L_x_14245:
[----:B------:R-:W-:-:S05]  /*17ac0*/  @!P1 LEA R7, P2, R29, R7, 0x1 ;  /* 0x000000071d079211 */ /* 0x000fca00078408ff */
[----:B------:R-:W-:-:S05]  /*17ad0*/  @!P1 IMAD.X R6, RZ, RZ, R6, P2 ;  /* 0x000000ffff069224 */ /* 0x000fca00010e0606 */
[-C--:B------:R-:W-:Y:S01]  /*17ae0*/  @!P1 LOP3.LUT R7, R7, R6.reuse, RZ, 0x3c, !PT ;  /* 0x0000000607079212 */ /* 0x080fe200078e3cff */
[----:B------:R-:W-:Y:S02]  /*17af0*/  IMAD.MOV.U32 R13, RZ, RZ, R0 ;  /* 0x000000ffff0d7224 */ /* 0x000fe400078e0000 */
[----:B------:R-:W-:Y:S01]  /*17b00*/  VIADD R0, R27, 0x70 ;  /* 0x000000701b007836 */ /* 0x000fe20000000000 */
[----:B------:R-:W-:-:S04]  /*17b10*/  @!P1 LOP3.LUT R6, R7, R6, RZ, 0x3c, !PT ;  /* 0x0000000607069212 */ /* 0x000fc800078e3cff */
[----:B------:R-:W-:Y:S01]  /*17b20*/  @!P1 LOP3.LUT R7, R7, R6, RZ, 0x3c, !PT ;  /* 0x0000000607079212 */ /* 0x000fe200078e3cff */
[----:B------:R-:W-:-:S07]  /*17b30*/  IMAD.MOV.U32 R4, RZ, RZ, R14 ;  /* 0x000000ffff047224 */ /* 0x000fce00078e000e */
[----:B------:R-:W-:Y:S05]  /*17b40*/  WARPSYNC.COLLECTIVE R15, `(.L_x_14246) ;  /* 0x000000000f087348 */ /* 0x000fea0003c00000 */
[----:B------:R0:W1:Y:S02]  /*17b50*/  SHFL.IDX P6, R14, R13, R12, R11 ;  /* 0x0000000c0d0e7389 */ /* 0x00006400000c000b */
[----:B01----:R-:W-:Y:S01]  /*17b60*/  ENDCOLLECTIVE ;  /* 0x000000000000791b */ /* 0x003fe20003800000 */
.L_x_14246:
        /* <DEDUP_REMOVED lines=12> */
.L_x_14247:
        /* <DEDUP_REMOVED lines=12> */
.L_x_14248:
[----:B------:R-:W-:Y:S02]  /*17cf0*/  IMAD.MOV.U32 R13, RZ, RZ, R2 ;  /* 0x000000ffff0d7224 */ /* 0x000fe400078e0002 */
[----:B------:R-:W-:Y:S02]  /*17d00*/  IMAD.MOV.U32 R12, RZ, RZ, 0x1 ;  /* 0x00000001ff0c7424 */ /* 0x000fe400078e00ff */
[----:B------:R-:W-:-:S07]  /*17d10*/  IMAD.MOV.U32 R4, RZ, RZ, R14 ;  /* 0x000000ffff047224 */ /* 0x000fce00078e000e */
[----:B------:R-:W-:Y:S05]  /*17d20*/  WARPSYNC.COLLECTIVE R15, `(.L_x_14249) ;  /* 0x000000000f087348 */ /* 0x000fea0003c00000 */
[----:B------:R0:W1:Y:S02]  /*17d30*/  SHFL.IDX P6, R14, R13, R12, R11 ;  /* 0x0000000c0d0e7389 */ /* 0x00006400000c000b */
[----:B01----:R-:W-:Y:S01]  /*17d40*/  ENDCOLLECTIVE ;  /* 0x000000000000791b */ /* 0x003fe20003800000 */
.L_x_14249:
        /* <DEDUP_REMOVED lines=16> */
.L_x_14250:
[----:B------:R-:W-:Y:S02]  /*17e50*/  IMAD.MOV.U32 R13, RZ, RZ, R2 ;  /* 0x000000ffff0d7224 */ /* 0x000fe400078e0002 */
[----:B------:R-:W-:Y:S02]  /*17e60*/  IMAD.MOV.U32 R12, RZ, RZ, 0x2 ;  /* 0x00000002ff0c7424 */ /* 0x000fe400078e00ff */
[----:B------:R-:W-:-:S07]  /*17e70*/  IMAD.MOV.U32 R6, RZ, RZ, R14 ;  /* 0x000000ffff067224 */ /* 0x000fce00078e000e */
[----:B------:R-:W-:Y:S05]  /*17e80*/  WARPSYNC.COLLECTIVE R15, `(.L_x_14251) ;  /* 0x000000000f087348 */ /* 0x000fea0003c00000 */
[----:B------:R0:W1:Y:S02]  /*17e90*/  SHFL.IDX P6, R14, R13, R12, R11 ;  /* 0x0000000c0d0e7389 */ /* 0x00006400000c000b */
[----:B01----:R-:W-:Y:S01]  /*17ea0*/  ENDCOLLECTIVE ;  /* 0x000000000000791b */ /* 0x003fe20003800000 */
.L_x_14251:
[----:B------:R-:W-:-:S05]  /*17eb0*/  @!P1 LEA R6, P2, R29, R6, 0x1 ;  /* 0x000000061d069211 */ /* 0x000fca00078408ff */
[----:B------:R-:W-:Y:S01]  /*17ec0*/  @!P1 IMAD.X R0, RZ, RZ, R0, P2 ;  /* 0x000000ffff009224 */ /* 0x000fe200010e0600 */
        /* <DEDUP_REMOVED lines=11> */
.L_x_14252:
[----:B------:R-:W-:Y:S02]  /*17f80*/  IMAD.MOV.U32 R13, RZ, RZ, R2 ;  /* 0x000000ffff0d7224 */ /* 0x000fe400078e0002 */
[----:B------:R-:W-:Y:S02]  /*17f90*/  IMAD.MOV.U32 R12, RZ, RZ, 0x3 ;  /* 0x00000003ff0c7424 */ /* 0x000fe400078e00ff */
[----:B------:R-:W-:-:S07]  /*17fa0*/  IMAD.MOV.U32 R6, RZ, RZ, R14 ;  /* 0x000000ffff067224 */ /* 0x000fce00078e000e */
[----:B------:R-:W-:Y:S05]  /*17fb0*/  WARPSYNC.COLLECTIVE R15, `(.L_x_14253) ;  /* 0x000000000f087348 */ /* 0x000fea0003c00000 */
[----:B------:R0:W1:Y:S02]  /*17fc0*/  SHFL.IDX P6, R14, R13, R12, R11 ;  /* 0x0000000c0d0e7389 */ /* 0x00006400000c000b */
[----:B01----:R-:W-:Y:S01]  /*17fd0*/  ENDCOLLECTIVE ;  /* 0x000000000000791b */ /* 0x003fe20003800000 */
.L_x_14253:
        /* <DEDUP_REMOVED lines=12> */
.L_x_14254:
[----:B------:R-:W-:Y:S01]  /*180a0*/  IMAD.MOV.U32 R2, RZ, RZ, R14 ;  /* 0x000000ffff027224 */ /* 0x000fe200078e000e */
[----:B------:R-:W-:Y:S06]  /*180b0*/  BRA `(.L_x_14255) ;  /* 0xffffffb000fc7947 */ /* 0x000fec000383ffff */
.L_x_14157:
[----:B0-----:R0:W1:Y:S02]  /*180c0*/  SYNCS.PHASECHK.TRANS64.TRYWAIT P0, [R22+URZ+0x16820], R3 ;  /* 0x01682003160075a7 */ /* 0x001064000800017f */
[----:B-1----:R-:W-:Y:S05]  /*180d0*/  @!P0 NANOSLEEP.SYNCS 0x989680 ;  /* 0x009896800000895d */ /* 0x002fea0003900000 */
[----:B------:R-:W1:Y:S02]  /*180e0*/  @!P0 SYNCS.PHASECHK.TRANS64 P0, [R22+URZ+0x16820], R3 ;  /* 0x01682003160085a7 */ /* 0x000e64000800007f */
[----:B-1----:R-:W-:Y:S05]  /*180f0*/  @!P0 BRA `(.L_x_14157) ;  /* 0xfffffffc00f08947 */ /* 0x002fea000383ffff */
[----:B------:R-:W-:Y:S05]  /*18100*/  BRA `(.L_x_14256) ;  /* 0xffffffb400687947 */ /* 0x000fea000383ffff */
.L_x_14162:
[----:B0-----:R0:W1:Y:S02]  /*18110*/  SYNCS.PHASECHK.TRANS64.TRYWAIT P0, [R5+URZ+0x16840], R2 ;  /* 0x01684002050075a7 */ /* 0x001064000800017f */
[----:B-1----:R-:W-:Y:S05]  /*18120*/  @!P0 NANOSLEEP.SYNCS 0x989680 ;  /* 0x009896800000895d */ /* 0x002fea0003900000 */
[----:B------:R-:W1:Y:S02]  /*18130*/  @!P0 SYNCS.PHASECHK.TRANS64 P0, [R5+URZ+0x16840], R2 ;  /* 0x01684002050085a7 */ /* 0x000e64000800007f */
[----:B-1----:R-:W-:Y:S05]  /*18140*/  @!P0 BRA `(.L_x_14162) ;  /* 0xfffffffc00f08947 */ /* 0x002fea000383ffff */
[----:B------:R-:W-:Y:S05]  /*18150*/  BRA `(.L_x_14257) ;  /* 0xffffffb800307947 */ /* 0x000fea000383ffff */
.L_x_14163:
        /* <DEDUP_REMOVED lines=8> */
.L_x_14259:
[----:B------:R-:W-:Y:S05]  /*181e0*/  BSYNC B1 ;  /* 0x0000000000017941 */ /* 0x000fea0003800000 */
.L_x_14258:
        /* <DEDUP_REMOVED lines=9> */
.L_x_14260:
[----:B------:R-:W-:Y:S02]  /*18280*/  IMAD R9, R9, 0x2, R22 ;  /* 0x0000000209097824 */ /* 0x000fe400078e0216 */
[----:B------:R-:W-:Y:S02]  /*18290*/  IMAD.MOV.U32 R13, RZ, RZ, R10 ;  /* 0x000000ffff0d7224 */ /* 0x000fe400078e000a */
[----:B------:R-:W-:Y:S02]  /*182a0*/  IMAD.MOV.U32 R12, RZ, RZ, 0x1 ;  /* 0x00000001ff0c7424 */ /* 0x000fe400078e00ff */
[----:B------:R-:W-:-:S07]  /*182b0*/  IMAD.MOV.U32 R2, RZ, RZ, R14 ;  /* 0x000000ffff027224 */ /* 0x000fce00078e000e */
[----:B------:R-:W-:Y:S05]  /*182c0*/  WARPSYNC.COLLECTIVE R15, `(.L_x_14261) ;  /* 0x000000000f087348 */ /* 0x000fea0003c00000 */
[----:B------:R0:W1:Y:S02]  /*182d0*/  SHFL.IDX P6, R14, R13, R12, R11 ;  /* 0x0000000c0d0e7389 */ /* 0x00006400000c000b */
[----:B01----:R-:W-:Y:S01]  /*182e0*/  ENDCOLLECTIVE ;  /* 0x000000000000791b */ /* 0x003fe20003800000 */
.L_x_14261:
        /* <DEDUP_REMOVED lines=11> */
.L_x_14262:
[----:B------:R-:W-:Y:S02]  /*183a0*/  IMAD.MOV.U32 R13, RZ, RZ, R10 ;  /* 0x000000ffff0d7224 */ /* 0x000fe400078e000a */
[----:B------:R-:W-:Y:S02]  /*183b0*/  IMAD.MOV.U32 R12, RZ, RZ, 0x2 ;  /* 0x00000002ff0c7424 */ /* 0x000fe400078e00ff */
[----:B------:R-:W-:-:S07]  /*183c0*/  IMAD.MOV.U32 R2, RZ, RZ, R14 ;  /* 0x000000ffff027224 */ /* 0x000fce00078e000e */
[----:B------:R-:W-:Y:S05]  /*183d0*/  WARPSYNC.COLLECTIVE R15, `(.L_x_14263) ;  /* 0x000000000f087348 */ /* 0x000fea0003c00000 */
[----:B------:R0:W1:Y:S02]  /*183e0*/  SHFL.IDX P6, R14, R13, R12, R11 ;  /* 0x0000000c0d0e7389 */ /* 0x00006400000c000b */
[----:B01----:R-:W-:Y:S01]  /*183f0*/  ENDCOLLECTIVE ;  /* 0x000000000000791b */ /* 0x003fe20003800000 */
.L_x_14263:
        /* <DEDUP_REMOVED lines=11> */
.L_x_14264:
[----:B------:R-:W-:Y:S02]  /*184b0*/  IMAD.MOV.U32 R13, RZ, RZ, R10 ;  /* 0x000000ffff0d7224 */ /* 0x000fe400078e000a */
[----:B------:R-:W-:Y:S02]  /*184c0*/  IMAD.MOV.U32 R12, RZ, RZ, 0x3 ;  /* 0x00000003ff0c7424 */ /* 0x000fe400078e00ff */
[----:B------:R-:W-:-:S07]  /*184d0*/  IMAD.MOV.U32 R2, RZ, RZ, R14 ;  /* 0x000000ffff027224 */ /* 0x000fce00078e000e */
[----:B------:R-:W-:Y:S05]  /*184e0*/  WARPSYNC.COLLECTIVE R15, `(.L_x_14265) ;  /* 0x000000000f087348 */ /* 0x000fea0003c00000 */
[----:B------:R0:W1:Y:S02]  /*184f0*/  SHFL.IDX P6, R14, R13, R12, R11 ;  /* 0x0000000c0d0e7389 */ /* 0x00006400000c000b */
[----:B01----:R-:W-:Y:S01]  /*18500*/  ENDCOLLECTIVE ;  /* 0x000000000000791b */ /* 0x003fe20003800000 */
.L_x_14265:
        /* <DEDUP_REMOVED lines=11> */
.L_x_14266:
[----:B------:R-:W-:Y:S02]  /*185c0*/  IMAD.MOV.U32 R13, RZ, RZ, R10 ;  /* 0x000000ffff0d7224 */ /* 0x000fe400078e000a */
[----:B------:R-:W-:Y:S02]  /*185d0*/  IMAD.MOV.U32 R12, RZ, RZ, 0x4 ;  /* 0x00000004ff0c7424 */ /* 0x000fe400078e00ff */
[----:B------:R-:W-:-:S07]  /*185e0*/  IMAD.MOV.U32 R2, RZ, RZ, R14 ;  /* 0x000000ffff027224 */ /* 0x000fce00078e000e */
[----:B------:R-:W-:Y:S05]  /*185f0*/  WARPSYNC.COLLECTIVE R15, `(.L_x_14267) ;  /* 0x000000000f087348 */ /* 0x000fea0003c00000 */
[----:B------:R0:W1:Y:S02]  /*18600*/  SHFL.IDX P6, R14, R13, R12, R11 ;  /* 0x0000000c0d0e7389 */ /* 0x00006400000c000b */
[----:B01----:R-:W-:Y:S01]  /*18610*/  ENDCOLLECTIVE ;  /* 0x000000000000791b */ /* 0x003fe20003800000 */
.L_x_14267:
        /* <DEDUP_REMOVED lines=11> */
.L_x_14268:
[----:B------:R-:W-:Y:S02]  /*186d0*/  IMAD.MOV.U32 R13, RZ, RZ, R10 ;  /* 0x000000ffff0d7224 */ /* 0x000fe400078e000a */
[----:B------:R-:W-:Y:S02]  /*186e0*/  IMAD.MOV.U32 R12, RZ, RZ, 0x5 ;  /* 0x00000005ff0c7424 */ /* 0x000fe400078e00ff */
[----:B------:R-:W-:-:S07]  /*186f0*/  IMAD.MOV.U32 R2, RZ, RZ, R14 ;  /* 0x000000ffff027224 */ /* 0x000fce00078e000e */
[----:B------:R-:W-:Y:S05]  /*18700*/  WARPSYNC.COLLECTIVE R15, `(.L_x_14269) ;  /* 0x000000000f087348 */ /* 0x000fea0003c00000 */
[----:B------:R0:W1:Y:S02]  /*18710*/  SHFL.IDX P6, R14, R13, R12, R11 ;  /* 0x0000000c0d0e7389 */ /* 0x00006400000c000b */
[----:B01----:R-:W-:Y:S01]  /*18720*/  ENDCOLLECTIVE ;  /* 0x000000000000791b */ /* 0x003fe20003800000 */
.L_x_14269:
        /* <DEDUP_REMOVED lines=11> */
.L_x_14270:
[----:B------:R-:W-:Y:S02]  /*187e0*/  IMAD.MOV.U32 R13, RZ, RZ, R10 ;  /* 0x000000ffff0d7224 */ /* 0x000fe400078e000a */
[----:B------:R-:W-:Y:S02]  /*187f0*/  IMAD.MOV.U32 R12, RZ, RZ, 0x6 ;  /* 0x00000006ff0c7424 */ /* 0x000fe400078e00ff */
[----:B------:R-:W-:-:S07]  /*18800*/  IMAD.MOV.U32 R2, RZ, RZ, R14 ;  /* 0x000000ffff027224 */ /* 0x000fce00078e000e */
[----:B------:R-:W-:Y:S05]  /*18810*/  WARPSYNC.COLLECTIVE R15, `(.L_x_14271) ;  /* 0x000000000f087348 */ /* 0x000fea0003c00000 */
[----:B------:R0:W1:Y:S02]  /*18820*/  SHFL.IDX P6, R14, R13, R12, R11 ;  /* 0x0000000c0d0e7389 */ /* 0x00006400000c000b */
[----:B01----:R-:W-:Y:S01]  /*18830*/  ENDCOLLECTIVE ;  /* 0x000000000000791b */ /* 0x003fe20003800000 */
.L_x_14271:
        /* <DEDUP_REMOVED lines=11> */
.L_x_14272:
[----:B------:R-:W-:Y:S02]  /*188f0*/  IMAD.MOV.U32 R13, RZ, RZ, R10 ;  /* 0x000000ffff0d7224 */ /* 0x000fe400078e000a */
[----:B------:R-:W-:Y:S02]  /*18900*/  IMAD.MOV.U32 R12, RZ, RZ, 0x7 ;  /* 0x00000007ff0c7424 */ /* 0x000fe400078e00ff */
[----:B------:R-:W-:-:S07]  /*18910*/  IMAD.MOV.U32 R2, RZ, RZ, R14 ;  /* 0x000000ffff027224 */ /* 0x000fce00078e000e */
[----:B------:R-:W-:Y:S05]  /*18920*/  WARPSYNC.COLLECTIVE R15, `(.L_x_14273) ;  /* 0x000000000f087348 */ /* 0x000fea0003c00000 */
[----:B------:R0:W1:Y:S02]  /*18930*/  SHFL.IDX P6, R14, R13, R12, R11 ;  /* 0x0000000c0d0e7389 */ /* 0x00006400000c000b */
[----:B01----:R-:W-:Y:S01]  /*18940*/  ENDCOLLECTIVE ;  /* 0x000000000000791b */ /* 0x003fe20003800000 */
.L_x_14273:
        /* <DEDUP_REMOVED lines=11> */
.L_x_14274:
[----:B------:R-:W-:Y:S01]  /*18a00*/  IMAD.MOV.U32 R2, RZ, RZ, R14 ;  /* 0x000000ffff027224 */ /* 0x000fe200078e000e */
[----:B------:R-:W-:Y:S06]  /*18a10*/  BRA `(.L_x_14275) ;  /* 0xffffffb400107947 */ /* 0x000fec000383ffff */
.L_x_14168:
[----:B-1----:R1:W2:Y:S02]  /*18a20*/  SYNCS.PHASECHK.TRANS64.TRYWAIT P0, [R5+URZ+0x16860], R2 ;  /* 0x01686002050075a7 */ /* 0x0022a4000800017f */
[----:B--2---:R-:W-:Y:S05]  /*18a30*/  @!P0 NANOSLEEP.SYNCS 0x989680 ;  /* 0x009896800000895d */ /* 0x004fea0003900000 */
[----:B------:R-:W2:Y:S02]  /*18a40*/  @!P0 SYNCS.PHASECHK.TRANS64 P0, [R5+URZ+0x16860], R2 ;  /* 0x01686002050085a7 */ /* 0x000ea4000800007f */
[----:B--2---:R-:W-:Y:S05]  /*18a50*/  @!P0 BRA `(.L_x_14168) ;  /* 0xfffffffc00f08947 */ /* 0x004fea000383ffff */
[----:B------:R-:W-:Y:S05]  /*18a60*/  BRA `(.L_x_14276) ;  /* 0xffffffb400687947 */ /* 0x000fea000383ffff */
.L_x_14169:
        /* <DEDUP_REMOVED lines=8> */
.L_x_14278:
[----:B------:R-:W-:Y:S05]  /*18af0*/  BSYNC B1 ;  /* 0x0000000000017941 */ /* 0x000fea0003800000 */
.L_x_14277:
        /* <DEDUP_REMOVED lines=10> */
.L_x_14279:
[----:B------:R-:W-:Y:S02]  /*18ba0*/  IMAD.MOV.U32 R13, RZ, RZ, R18 ;  /* 0x000000ffff0d7224 */ /* 0x000fe400078e0012 */
[----:B------:R-:W-:Y:S02]  /*18bb0*/  IMAD.MOV.U32 R12, RZ, RZ, 0x1 ;  /* 0x00000001ff0c7424 */ /* 0x000fe400078e00ff */
[----:B------:R-:W-:-:S07]  /*18bc0*/  IMAD.MOV.U32 R2, RZ, RZ, R14 ;  /* 0x000000ffff027224 */ /* 0x000fce00078e000e */
[----:B------:R-:W-:Y:S05]  /*18bd0*/  WARPSYNC.COLLECTIVE R15, `(.L_x_14280) ;  /* 0x000000000f087348 */ /* 0x000fea0003c00000 */
[----:B------:R0:W1:Y:S02]  /*18be0*/  SHFL.IDX P6, R14, R13, R12, R11 ;  /* 0x0000000c0d0e7389 */ /* 0x00006400000c000b */
[----:B01----:R-:W-:Y:S01]  /*18bf0*/  ENDCOLLECTIVE ;  /* 0x000000000000791b */ /* 0x003fe20003800000 */
.L_x_14280:
        /* <DEDUP_REMOVED lines=12> */
.L_x_14281:
[----:B------:R-:W-:Y:S02]  /*18cc0*/  IMAD.MOV.U32 R13, RZ, RZ, R18 ;  /* 0x000000ffff0d7224 */ /* 0x000fe400078e0012 */
[----:B------:R-:W-:Y:S02]  /*18cd0*/  IMAD.MOV.U32 R12, RZ, RZ, 0x2 ;  /* 0x00000002ff0c7424 */ /* 0x000fe400078e00ff */
[----:B------:R-:W-:-:S07]  /*18ce0*/  IMAD.MOV.U32 R2, RZ, RZ, R14 ;  /* 0x000000ffff027224 */ /* 0x000fce00078e000e */
[----:B------:R-:W-:Y:S05]  /*18cf0*/  WARPSYNC.COLLECTIVE R15, `(.L_x_14282) ;  /* 0x000000000f087348 */ /* 0x000fea0003c00000 */
[----:B------:R0:W1:Y:S02]  /*18d00*/  SHFL.IDX P6, R14, R13, R12, R11 ;  /* 0x0000000c0d0e7389 */ /* 0x00006400000c000b */
[----:B01----:R-:W-:Y:S01]  /*18d10*/  ENDCOLLECTIVE ;  /* 0x000000000000791b */ /* 0x003fe20003800000 */
.L_x_14282:
        /* <DEDUP_REMOVED lines=12> */
.L_x_14283:
[----:B------:R-:W-:Y:S02]  /*18de0*/  IMAD.MOV.U32 R13, RZ, RZ, R18 ;  /* 0x000000ffff0d7224 */ /* 0x000fe400078e0012 */
[----:B------:R-:W-:Y:S02]  /*18df0*/  IMAD.MOV.U32 R12, RZ, RZ, 0x3 ;  /* 0x00000003ff0c7424 */ /* 0x000fe400078e00ff */
[----:B------:R-:W-:-:S07]  /*18e00*/  IMAD.MOV.U32 R2, RZ, RZ, R14 ;  /* 0x000000ffff027224 */ /* 0x000fce00078e000e */
[----:B------:R-:W-:Y:S05]  /*18e10*/  WARPSYNC.COLLECTIVE R15, `(.L_x_14284) ;  /* 0x000000000f087348 */ /* 0x000fea0003c00000 */
[----:B------:R0:W1:Y:S02]  /*18e20*/  SHFL.IDX P6, R14, R13, R12, R11 ;  /* 0x0000000c0d0e7389 */ /* 0x00006400000c000b */
[----:B01----:R-:W-:Y:S01]  /*18e30*/  ENDCOLLECTIVE ;  /* 0x000000000000791b */ /* 0x003fe20003800000 */
.L_x_14284:
        /* <DEDUP_REMOVED lines=12> */
.L_x_14285:
[----:B------:R-:W-:Y:S02]  /*18f00*/  IMAD.MOV.U32 R13, RZ, RZ, R18 ;  /* 0x000000ffff0d7224 */ /* 0x000fe400078e0012 */
[----:B------:R-:W-:Y:S02]  /*18f10*/  IMAD.MOV.U32 R12, RZ, RZ, 0x4 ;  /* 0x00000004ff0c7424 */ /* 0x000fe400078e00ff */
[----:B------:R-:W-:-:S07]  /*18f20*/  IMAD.MOV.U32 R2, RZ, RZ, R14 ;  /* 0x000000ffff027224 */ /* 0x000fce00078e000e */
[----:B------:R-:W-:Y:S05]  /*18f30*/  WARPSYNC.COLLECTIVE R15, `(.L_x_14286) ;  /* 0x000000000f087348 */ /* 0x000fea0003c00000 */
[----:B------:R0:W1:Y:S02]  /*18f40*/  SHFL.IDX P6, R14, R13, R12, R11 ;  /* 0x0000000c0d0e7389 */ /* 0x00006400000c000b */
[----:B01----:R-:W-:Y:S01]  /*18f50*/  ENDCOLLECTIVE ;  /* 0x000000000000791b */ /* 0x003fe20003800000 */
.L_x_14286:
        /* <DEDUP_REMOVED lines=12> */
.L_x_14287:
[----:B------:R-:W-:Y:S02]  /*19020*/  IMAD.MOV.U32 R13, RZ, RZ, R18 ;  /* 0x000000ffff0d7224 */ /* 0x000fe400078e0012 */
[----:B------:R-:W-:Y:S02]  /*19030*/  IMAD.MOV.U32 R12, RZ, RZ, 0x5 ;  /* 0x00000005ff0c7424 */ /* 0x000fe400078e00ff */
[----:B------:R-:W-:-:S07]  /*19040*/  IMAD.MOV.U32 R2, RZ, RZ, R14 ;  /* 0x000000ffff027224 */ /* 0x000fce00078e000e */
[----:B------:R-:W-:Y:S05]  /*19050*/  WARPSYNC.COLLECTIVE R15, `(.L_x_14288) ;  /* 0x000000000f087348 */ /* 0x000fea0003c00000 */
[----:B------:R0:W1:Y:S02]  /*19060*/  SHFL.IDX P6, R14, R13, R12, R11 ;  /* 0x0000000c0d0e7389 */ /* 0x00006400000c000b */
[----:B01----:R-:W-:Y:S01]  /*19070*/  ENDCOLLECTIVE ;  /* 0x000000000000791b */ /* 0x003fe20003800000 */
.L_x_14288:
        /* <DEDUP_REMOVED lines=12> */
.L_x_14289:
[----:B------:R-:W-:Y:S02]  /*19140*/  IMAD.MOV.U32 R13, RZ, RZ, R18 ;  /* 0x000000ffff0d7224 */ /* 0x000fe400078e0012 */
[----:B------:R-:W-:Y:S02]  /*19150*/  IMAD.MOV.U32 R12, RZ, RZ, 0x6 ;  /* 0x00000006ff0c7424 */ /* 0x000fe400078e00ff */
[----:B------:R-:W-:-:S07]  /*19160*/  IMAD.MOV.U32 R2, RZ, RZ, R14 ;  /* 0x000000ffff027224 */ /* 0x000fce00078e000e */
[----:B------:R-:W-:Y:S05]  /*19170*/  WARPSYNC.COLLECTIVE R15, `(.L_x_14290) ;  /* 0x000000000f087348 */ /* 0x000fea0003c00000 */
[----:B------:R0:W1:Y:S02]  /*19180*/  SHFL.IDX P6, R14, R13, R12, R11 ;  /* 0x0000000c0d0e7389 */ /* 0x00006400000c000b */
[----:B01----:R-:W-:Y:S01]  /*19190*/  ENDCOLLECTIVE ;  /* 0x000000000000791b */ /* 0x003fe20003800000 */
.L_x_14290:
        /* <DEDUP_REMOVED lines=12> */
.L_x_14291:
[----:B------:R-:W-:Y:S02]  /*19260*/  IMAD.MOV.U32 R13, RZ, RZ, R18 ;  /* 0x000000ffff0d7224 */ /* 0x000fe400078e0012 */
[----:B------:R-:W-:Y:S02]  /*19270*/  IMAD.MOV.U32 R12, RZ, RZ, 0x7 ;  /* 0x00000007ff0c7424 */ /* 0x000fe400078e00ff */
[----:B------:R-:W-:-:S07]  /*19280*/  IMAD.MOV.U32 R2, RZ, RZ, R14 ;  /* 0x000000ffff027224 */ /* 0x000fce00078e000e */
[----:B------:R-:W-:Y:S05]  /*19290*/  WARPSYNC.COLLECTIVE R15, `(.L_x_14292) ;  /* 0x000000000f087348 */ /* 0x000fea0003c00000 */
[----:B------:R0:W1:Y:S02]  /*192a0*/  SHFL.IDX P6, R14, R13, R12, R11 ;  /* 0x0000000c0d0e7389 */ /* 0x00006400000c000b */
[----:B01----:R-:W-:Y:S01]  /*192b0*/  ENDCOLLECTIVE ;  /* 0x000000000000791b */ /* 0x003fe20003800000 */
.L_x_14292:
        /* <DEDUP_REMOVED lines=11> */
.L_x_14293:
[----:B------:R-:W-:Y:S01]  /*19370*/  IMAD.MOV.U32 R2, RZ, RZ, R14 ;  /* 0x000000ffff027224 */ /* 0x000fe200078e000e */
[----:B------:R-:W-:Y:S06]  /*19380*/  BRA `(.L_x_14294) ;  /* 0xffffffb000187947 */ /* 0x000fec000383ffff */
.L_x_14177:
[----:B0-----:R0:W1:Y:S02]  /*19390*/  SYNCS.PHASECHK.TRANS64.TRYWAIT P0, [R0+URZ+0x16860], R3 ;  /* 0x01686003000075a7 */ /* 0x001064000800017f */
[----:B-1----:R-:W-:Y:S05]  /*193a0*/  @!P0 NANOSLEEP.SYNCS 0x989680 ;  /* 0x009896800000895d */ /* 0x002fea0003900000 */
[----:B------:R-:W1:Y:S02]  /*193b0*/  @!P0 SYNCS.PHASECHK.TRANS64 P0, [R0+URZ+0x16860], R3 ;  /* 0x01686003000085a7 */ /* 0x000e64000800007f */
[----:B-1----:R-:W-:Y:S05]  /*193c0*/  @!P0 BRA `(.L_x_14177) ;  /* 0xfffffffc00f08947 */ /* 0x002fea000383ffff */
[----:B------:R-:W-:Y:S05]  /*193d0*/  BRA `(.L_x_14295) ;  /* 0xffffffb4002c7947 */ /* 0x000fea000383ffff */
.L_x_14178:
        /* <DEDUP_REMOVED lines=8> */
.L_x_14297:
[----:B------:R-:W-:Y:S05]  /*19460*/  BSYNC B0 ;  /* 0x0000000000007941 */ /* 0x000fea0003800000 */
.L_x_14296:
        /* <DEDUP_REMOVED lines=9> */
.L_x_14298:
        /* <DEDUP_REMOVED lines=10> */
.L_x_14299:
        /* <DEDUP_REMOVED lines=11> */
.L_x_14300:
[----:B------:R-:W-:Y:S02]  /*19650*/  IMAD.MOV.U32 R13, RZ, RZ, R18 ;  /* 0x000000ffff0d7224 */ /* 0x000fe400078e0012 */
[----:B------:R-:W-:Y:S02]  /*19660*/  IMAD.MOV.U32 R12, RZ, RZ, 0x2 ;  /* 0x00000002ff0c7424 */ /* 0x000fe400078e00ff */
[----:B------:R-:W-:-:S07]  /*19670*/  IMAD.MOV.U32 R9, RZ, RZ, R14 ;  /* 0x000000ffff097224 */ /* 0x000fce00078e000e */
[----:B------:R-:W-:Y:S05]  /*19680*/  WARPSYNC.COLLECTIVE R15, `(.L_x_14301) ;  /* 0x000000000f087348 */ /* 0x000fea0003c00000 */
[----:B------:R0:W1:Y:S02]  /*19690*/  SHFL.IDX P6, R14, R13, R12, R11 ;  /* 0x0000000c0d0e7389 */ /* 0x00006400000c000b */
[----:B01----:R-:W-:Y:S01]  /*196a0*/  ENDCOLLECTIVE ;  /* 0x000000000000791b */ /* 0x003fe20003800000 */
.L_x_14301:
        /* <DEDUP_REMOVED lines=12> */
.L_x_14302:
[----:B------:R-:W-:Y:S02]  /*19770*/  IMAD.MOV.U32 R13, RZ, RZ, R18 ;  /* 0x000000ffff0d7224 */ /* 0x000fe400078e0012 */
[----:B------:R-:W-:Y:S02]  /*19780*/  IMAD.MOV.U32 R12, RZ, RZ, 0x3 ;  /* 0x00000003ff0c7424 */ /* 0x000fe400078e00ff */
[----:B------:R-:W-:-:S07]  /*19790*/  IMAD.MOV.U32 R10, RZ, RZ, R14 ;  /* 0x000000ffff0a7224 */ /* 0x000fce00078e000e */
[----:B------:R-:W-:Y:S05]  /*197a0*/  WARPSYNC.COLLECTIVE R15, `(.L_x_14303) ;  /* 0x000000000f087348 */ /* 0x000fea0003c00000 */
[----:B------:R0:W1:Y:S02]  /*197b0*/  SHFL.IDX P6, R14, R13, R12, R11 ;  /* 0x0000000c0d0e7389 */ /* 0x00006400000c000b */
[----:B01----:R-:W-:Y:S01]  /*197c0*/  ENDCOLLECTIVE ;  /* 0x000000000000791b */ /* 0x003fe20003800000 */
.L_x_14303:
        /* <DEDUP_REMOVED lines=12> */
.L_x_14304:
[----:B------:R-:W-:Y:S02]  /*19890*/  IMAD.MOV.U32 R13, RZ, RZ, R18 ;  /* 0x000000ffff0d7224 */ /* 0x000fe400078e0012 */
[----:B------:R-:W-:Y:S02]  /*198a0*/  IMAD.MOV.U32 R12, RZ, RZ, 0x4 ;  /* 0x00000004ff0c7424 */ /* 0x000fe400078e00ff */
[----:B------:R-:W-:-:S07]  /*198b0*/  IMAD.MOV.U32 R9, RZ, RZ, R14 ;  /* 0x000000ffff097224 */ /* 0x000fce00078e000e */
[----:B------:R-:W-:Y:S05]  /*198c0*/  WARPSYNC.COLLECTIVE R15, `(.L_x_14305) ;  /* 0x000000000f087348 */ /* 0x000fea0003c00000 */
[----:B------:R0:W1:Y:S02]  /*198d0*/  SHFL.IDX P6, R14, R13, R12, R11 ;  /* 0x0000000c0d0e7389 */ /* 0x00006400000c000b */
[----:B01----:R-:W-:Y:S01]  /*198e0*/  ENDCOLLECTIVE ;  /* 0x000000000000791b */ /* 0x003fe20003800000 */
.L_x_14305:
        /* <DEDUP_REMOVED lines=12> */
.L_x_14306:
[----:B------:R-:W-:Y:S02]  /*199b0*/  IMAD.MOV.U32 R13, RZ, RZ, R18 ;  /* 0x000000ffff0d7224 */ /* 0x000fe400078e0012 */
[----:B------:R-:W-:Y:S02]  /*199c0*/  IMAD.MOV.U32 R12, RZ, RZ, 0x5 ;  /* 0x00000005ff0c7424 */ /* 0x000fe400078e00ff */
[----:B------:R-:W-:-:S07]  /*199d0*/  IMAD.MOV.U32 R10, RZ, RZ, R14 ;  /* 0x000000ffff0a7224 */ /* 0x000fce00078e000e */
[----:B------:R-:W-:Y:S05]  /*199e0*/  WARPSYNC.COLLECTIVE R15, `(.L_x_14307) ;  /* 0x000000000f087348 */ /* 0x000fea0003c00000 */
[----:B------:R0:W1:Y:S02]  /*199f0*/  SHFL.IDX P6, R14, R13, R12, R11 ;  /* 0x0000000c0d0e7389 */ /* 0x00006400000c000b */
[----:B01----:R-:W-:Y:S01]  /*19a00*/  ENDCOLLECTIVE ;  /* 0x000000000000791b */ /* 0x003fe20003800000 */
.L_x_14307:
        /* <DEDUP_REMOVED lines=12> */
.L_x_14308:
[----:B------:R-:W-:Y:S02]  /*19ad0*/  IMAD.MOV.U32 R13, RZ, RZ, R18 ;  /* 0x000000ffff0d7224 */ /* 0x000fe400078e0012 */
[----:B------:R-:W-:Y:S02]  /*19ae0*/  IMAD.MOV.U32 R12, RZ, RZ, 0x6 ;  /* 0x00000006ff0c7424 */ /* 0x000fe400078e00ff */
[----:B------:R-:W-:-:S07]  /*19af0*/  IMAD.MOV.U32 R9, RZ, RZ, R14 ;  /* 0x000000ffff097224 */ /* 0x000fce00078e000e */
[----:B------:R-:W-:Y:S05]  /*19b00*/  WARPSYNC.COLLECTIVE R15, `(.L_x_14309) ;  /* 0x000000000f087348 */ /* 0x000fea0003c00000 */
[----:B------:R0:W1:Y:S02]  /*19b10*/  SHFL.IDX P6, R14, R13, R12, R11 ;  /* 0x0000000c0d0e7389 */ /* 0x00006400000c000b */
[----:B01----:R-:W-:Y:S01]  /*19b20*/  ENDCOLLECTIVE ;  /* 0x000000000000791b */ /* 0x003fe20003800000 */
.L_x_14309:
        /* <DEDUP_REMOVED lines=12> */
.L_x_14310:
[----:B------:R-:W-:Y:S02]  /*19bf0*/  IMAD.MOV.U32 R13, RZ, RZ, R18 ;  /* 0x000000ffff0d7224 */ /* 0x000fe400078e0012 */
[----:B------:R-:W-:Y:S01]  /*19c00*/  IMAD.MOV.U32 R12, RZ, RZ, 0x7 ;  /* 0x00000007ff0c7424 */ /* 0x000fe200078e00ff */
[----:B------:R-:W-:-:S13]  /*19c10*/  IADD3 R2, P1, R14, R5, RZ ;  /* 0x000000050e027210 */ /* 0x000fda0007f3e0ff */
[----:B------:R-:W-:Y:S05]  /*19c20*/  WARPSYNC.COLLECTIVE R15, `(.L_x_14311) ;  /* 0x000000000f087348 */ /* 0x000fea0003c00000 */
[----:B------:R0:W1:Y:S02]  /*19c30*/  SHFL.IDX P6, R14, R13, R12, R11 ;  /* 0x0000000c0d0e7389 */ /* 0x00006400000c000b */
[----:B01----:R-:W-:Y:S01]  /*19c40*/  ENDCOLLECTIVE ;  /* 0x000000000000791b */ /* 0x003fe20003800000 */
.L_x_14311:
        /* <DEDUP_REMOVED lines=10> */
.L_x_14312:
[----:B------:R-:W-:Y:S05]  /*19cf0*/  BRA `(.L_x_14313) ;  /* 0xffffffac00dc7947 */ /* 0x000fea000383ffff */
.L_x_14183:
        /* <DEDUP_REMOVED lines=8> */
.L_x_14315:
[----:B------:R-:W-:Y:S05]  /*19d80*/  BSYNC B0 ;  /* 0x0000000000007941 */ /* 0x000fea0003800000 */
.L_x_14314:
        /* <DEDUP_REMOVED lines=9> */
.L_x_14316:
        /* <DEDUP_REMOVED lines=23> */
.L_x_14317:
[----:B------:R-:W-:Y:S01]  /*19f90*/  IMAD.MOV.U32 R12, RZ, RZ, 0x2 ;  /* 0x00000002ff0c7424 */ /* 0x000fe200078e00ff */
[----:B------:R-:W-:-:S05]  /*19fa0*/  SEL R4, R14, RZ, P1 ;  /* 0x000000ff0e047207 */ /* 0x000fca0000800000 */
[----:B------:R-:W-:-:S04]  /*19fb0*/  IMAD.IADD R4, R13, 0x1, R4 ;  /* 0x000000010d047824 */ /* 0x000fc800078e0204 */
[----:B------:R-:W-:-:S07]  /*19fc0*/  IMAD.MOV.U32 R13, RZ, RZ, R4 ;  /* 0x000000ffff0d7224 */ /* 0x000fce00078e0004 */
[----:B------:R-:W-:Y:S05]  /*19fd0*/  WARPSYNC.COLLECTIVE R15, `(.L_x_14318) ;  /* 0x000000000f087348 */ /* 0x000fea0003c00000 */
[----:B------:R0:W1:Y:S02]  /*19fe0*/  SHFL.UP P6, R14, R13, R12, R11 ;  /* 0x0400000c0d0e7389 */ /* 0x00006400000c000b */
[----:B01----:R-:W-:Y:S01]  /*19ff0*/  ENDCOLLECTIVE ;  /* 0x000000000000791b */ /* 0x003fe20003800000 */
.L_x_14318:
[----:B------:R-:W-:Y:S01]  /*1a000*/  IMAD.MOV.U32 R12, RZ, RZ, 0x4 ;  /* 0x00000004ff0c7424 */ /* 0x000fe200078e00ff */
[----:B------:R-:W-:-:S05]  /*1a010*/  SEL R3, R14, RZ, P2 ;  /* 0x000000ff0e037207 */ /* 0x000fca0001000000 */
[----:B------:R-:W-:-:S04]  /*1a020*/  IMAD.IADD R2, R4, 0x1, R3 ;  /* 0x0000000104027824 */ /* 0x000fc800078e0203 */
[----:B------:R-:W-:-:S07]  /*1a030*/  IMAD.MOV.U32 R13, RZ, RZ, R2 ;  /* 0x000000ffff0d7224 */ /* 0x000fce00078e0002 */
[----:B------:R-:W-:Y:S05]  /*1a040*/  WARPSYNC.COLLECTIVE R15, `(.L_x_14319) ;  /* 0x000000000f087348 */ /* 0x000fea0003c00000 */
[----:B------:R0:W1:Y:S02]  /*1a050*/  SHFL.UP P6, R14, R13, R12, R11 ;  /* 0x0400000c0d0e7389 */ /* 0x00006400000c000b */
[----:B01----:R-:W-:Y:S01]  /*1a060*/  ENDCOLLECTIVE ;  /* 0x000000000000791b */ /* 0x003fe20003800000 */
.L_x_14319:
[----:B------:R-:W-:Y:S01]  /*1a070*/  IMAD.MOV.U32 R12, RZ, RZ, 0x8 ;  /* 0x00000008ff0c7424 */ /* 0x000fe200078e00ff */
[----:B------:R-:W-:-:S05]  /*1a080*/  SEL R3, R14, RZ, P3 ;  /* 0x000000ff0e037207 */ /* 0x000fca0001800000 */
[----:B------:R-:W-:-:S04]  /*1a090*/  IMAD.IADD R3, R2, 0x1, R3 ;  /* 0x0000000102037824 */ /* 0x000fc800078e0203 */
[----:B------:R-:W-:-:S07]  /*1a0a0*/  IMAD.MOV.U32 R13, RZ, RZ, R3 ;  /* 0x000000ffff0d7224 */ /* 0x000fce00078e0003 */
[----:B------:R-:W-:Y:S05]  /*1a0b0*/  WARPSYNC.COLLECTIVE R15, `(.L_x_14320) ;  /* 0x000000000f087348 */ /* 0x000fea0003c00000 */
[----:B------:R0:W1:Y:S02]  /*1a0c0*/  SHFL.UP P6, R14, R13, R12, R11 ;  /* 0x0400000c0d0e7389 */ /* 0x00006400000c000b */
[----:B01----:R-:W-:Y:S01]  /*1a0d0*/  ENDCOLLECTIVE ;  /* 0x000000000000791b */ /* 0x003fe20003800000 */
.L_x_14320:
[----:B------:R-:W-:Y:S01]  /*1a0e0*/  IMAD.MOV.U32 R12, RZ, RZ, 0x10 ;  /* 0x00000010ff0c7424 */ /* 0x000fe200078e00ff */
[----:B------:R-:W-:-:S05]  /*1a0f0*/  SEL R4, R14, RZ, P4 ;  /* 0x000000ff0e047207 */ /* 0x000fca0002000000 */
[----:B------:R-:W-:-:S04]  /*1a100*/  IMAD.IADD R4, R3, 0x1, R4 ;  /* 0x0000000103047824 */ /* 0x000fc800078e0204 */
[----:B------:R-:W-:-:S07]  /*1a110*/  IMAD.MOV.U32 R13, RZ, RZ, R4 ;  /* 0x000000ffff0d7224 */ /* 0x000fce00078e0004 */
[----:B------:R-:W-:Y:S05]  /*1a120*/  WARPSYNC.COLLECTIVE R15, `(.L_x_14321) ;  /* 0x000000000f087348 */ /* 0x000fea0003c00000 */
[----:B------:R0:W1:Y:S02]  /*1a130*/  SHFL.UP P6, R14, R13, R12, R11 ;  /* 0x0400000c0d0e7389 */ /* 0x00006400000c000b */
[----:B01----:R-:W-:Y:S01]  /*1a140*/  ENDCOLLECTIVE ;  /* 0x000000000000791b */ /* 0x003fe20003800000 */
.L_x_14321:
        /* <DEDUP_REMOVED lines=8> */
.L_x_14322:
[----:B------:R-:W-:Y:S05]  /*1a1d0*/  BRA `(.L_x_14323) ;  /* 0xffffffac00e87947 */ /* 0x000fea000383ffff */
.L_x_14186:
[----:B------:R-:W-:Y:S01]  /*1a1e0*/  BSSY B0, `(.L_x_14324) ;  /* 0x0000007000007945 */ /* 0x000fe20003800000 */
[----:B------:R-:W-:Y:S02]  /*1a1f0*/  IMAD.MOV.U32 R12, RZ, RZ, 0x1 ;  /* 0x00000001ff0c7424 */ /* 0x000fe400078e00ff */
[----:B------:R-:W-:Y:S02]  /*1a200*/  IMAD.MOV.U32 R11, RZ, RZ, RZ ;  /* 0x000000ffff0b7224 */ /* 0x000fe400078e00ff */
[----:B------:R-:W-:-:S07]  /*1a210*/  IMAD.MOV.U32 R15, RZ, RZ, -0x1 ;  /* 0xffffffffff0f7424 */ /* 0x000fce00078e00ff */
[----:B------:R-:W-:Y:S05]  /*1a220*/  WARPSYNC.COLLECTIVE R15, `(.L_x_14325) ;  /* 0x000000000f087348 */ /* 0x000fea0003c00000 */
[----:B------:R0:W1:Y:S02]  /*1a230*/  SHFL.UP P6, R14, R13, R12, R11 ;  /* 0x0400000c0d0e7389 */ /* 0x00006400000c000b */
[----:B01----:R-:W-:Y:S01]  /*1a240*/  ENDCOLLECTIVE ;  /* 0x000000000000791b */ /* 0x003fe20003800000 */
.L_x_14325:
[----:B------:R-:W-:Y:S05]  /*1a250*/  BSYNC B0 ;  /* 0x0000000000007941 */ /* 0x000fea0003800000 */
.L_x_14324:
        /* <DEDUP_REMOVED lines=8> */
.L_x_14326:
[----:B------:R-:W-:Y:S01]  /*1a2e0*/  IMAD.MOV.U32 R12, RZ, RZ, 0x4 ;  /* 0x00000004ff0c7424 */ /* 0x000fe200078e00ff */
[----:B------:R-:W-:-:S05]  /*1a2f0*/  SEL R2, R14, RZ, P2 ;  /* 0x000000ff0e027207 */ /* 0x000fca0001000000 */
[----:B------:R-:W-:-:S04]  /*1a300*/  IMAD.IADD R2, R13, 0x1, R2 ;  /* 0x000000010d027824 */ /* 0x000fc800078e0202 */
[----:B------:R-:W-:-:S07]  /*1a310*/  IMAD.MOV.U32 R13, RZ, RZ, R2 ;  /* 0x000000ffff0d7224 */ /* 0x000fce00078e0002 */
[----:B------:R-:W-:Y:S05]  /*1a320*/  WARPSYNC.COLLECTIVE R15, `(.L_x_14327) ;  /* 0x000000000f087348 */ /* 0x000fea0003c00000 */
[----:B------:R0:W1:Y:S02]  /*1a330*/  SHFL.UP P6, R14, R13, R12, R11 ;  /* 0x0400000c0d0e7389 */ /* 0x00006400000c000b */
[----:B01----:R-:W-:Y:S01]  /*1a340*/  ENDCOLLECTIVE ;  /* 0x000000000000791b */ /* 0x003fe20003800000 */
.L_x_14327:
[----:B------:R-:W-:Y:S01]  /*1a350*/  IMAD.MOV.U32 R12, RZ, RZ, 0x8 ;  /* 0x00000008ff0c7424 */ /* 0x000fe200078e00ff */
[----:B------:R-:W-:-:S05]  /*1a360*/  SEL R3, R14, RZ, P3 ;  /* 0x000000ff0e037207 */ /* 0x000fca0001800000 */
[----:B------:R-:W-:-:S04]  /*1a370*/  IMAD.IADD R3, R2, 0x1, R3 ;  /* 0x0000000102037824 */ /* 0x000fc800078e0203 */
[----:B------:R-:W-:-:S07]  /*1a380*/  IMAD.MOV.U32 R13, RZ, RZ, R3 ;  /* 0x000000ffff0d7224 */ /* 0x000fce00078e0003 */
[----:B------:R-:W-:Y:S05]  /*1a390*/  WARPSYNC.COLLECTIVE R15, `(.L_x_14328) ;  /* 0x000000000f087348 */ /* 0x000fea0003c00000 */
[----:B------:R0:W1:Y:S02]  /*1a3a0*/  SHFL.UP P6, R14, R13, R12, R11 ;  /* 0x0400000c0d0e7389 */ /* 0x00006400000c000b */
[----:B01----:R-:W-:Y:S01]  /*1a3b0*/  ENDCOLLECTIVE ;  /* 0x000000000000791b */ /* 0x003fe20003800000 */
.L_x_14328:
[----:B------:R-:W-:Y:S01]  /*1a3c0*/  IMAD.MOV.U32 R12, RZ, RZ, 0x10 ;  /* 0x00000010ff0c7424 */ /* 0x000fe200078e00ff */
[----:B------:R-:W-:-:S05]  /*1a3d0*/  SEL R4, R14, RZ, P4 ;  /* 0x000000ff0e047207 */ /* 0x000fca0002000000 */
[----:B------:R-:W-:-:S04]  /*1a3e0*/  IMAD.IADD R4, R3, 0x1, R4 ;  /* 0x0000000103047824 */ /* 0x000fc800078e0204 */
[----:B------:R-:W-:-:S07]  /*1a3f0*/  IMAD.MOV.U32 R13, RZ, RZ, R4 ;  /* 0x000000ffff0d7224 */ /* 0x000fce00078e0004 */
[----:B------:R-:W-:Y:S05]  /*1a400*/  WARPSYNC.COLLECTIVE R15, `(.L_x_14329) ;  /* 0x000000000f087348 */ /* 0x000fea0003c00000 */
[----:B------:R0:W1:Y:S02]  /*1a410*/  SHFL.UP P6, R14, R13, R12, R11 ;  /* 0x0400000c0d0e7389 */ /* 0x00006400000c000b */
[----:B01----:R-:W-:Y:S01]  /*1a420*/  ENDCOLLECTIVE ;  /* 0x000000000000791b */ /* 0x003fe20003800000 */
.L_x_14329:
        /* <DEDUP_REMOVED lines=8> */
.L_x_14330:
[----:B------:R-:W-:Y:S05]  /*1a4b0*/  BRA `(.L_x_14331) ;  /* 0xffffffac00d47947 */ /* 0x000fea000383ffff */
.L_x_14188:
[----:B------:R-:W-:Y:S01]  /*1a4c0*/  BSSY B0, `(.L_x_14332) ;  /* 0x0000006000007945 */ /* 0x000fe20003800000 */
[----:B------:R-:W-:Y:S01]  /*1a4d0*/  PLOP3.LUT P6, PT, P6, PT, PT, 0x8, 0x0 ;  /* 0x000000000000781c */ /* 0x000fe200037ce170 */
[----:B------:R-:W-:-:S12]  /*1a4e0*/  IMAD.MOV.U32 R15, RZ, RZ, -0x1 ;  /* 0xffffffffff0f7424 */ /* 0x000fd800078e00ff */
[----:B0-----:R-:W-:Y:S05]  /*1a4f0*/  WARPSYNC.COLLECTIVE R15, `(.L_x_14333) ;  /* 0x000000000f087348 */ /* 0x001fea0003c00000 */
[----:B------:R-:W-:Y:S01]  /*1a500*/  VOTE.ANY R14, PT, P6 ;  /* 0x00000000000e7806 */ /* 0x000fe200030e0100 */
[----:B0-----:R-:W-:Y:S06]  /*1a510*/  ENDCOLLECTIVE ;  /* 0x000000000000791b */ /* 0x001fec0003800000 */
.L_x_14333:
[----:B------:R-:W-:Y:S05]  /*1a520*/  BSYNC B0 ;  /* 0x0000000000007941 */ /* 0x000fea0003800000 */
.L_x_14332:
        /* <DEDUP_REMOVED lines=10> */
.L_x_14334:
[----:B------:R-:W-:Y:S02]  /*1a5d0*/  IMAD.MOV.U32 R13, RZ, RZ, R5 ;  /* 0x000000ffff0d7224 */ /* 0x000fe400078e0005 */
[----:B------:R-:W-:-:S07]  /*1a5e0*/  IMAD.MOV.U32 R17, RZ, RZ, R14 ;  /* 0x000000ffff117224 */ /* 0x000fce00078e000e */
[----:B------:R-:W-:Y:S05]  /*1a5f0*/  WARPSYNC.COLLECTIVE R15, `(.L_x_14335) ;  /* 0x000000000f087348 */ /* 0x000fea0003c00000 */
[----:B------:R0:W1:Y:S02]  /*1a600*/  SHFL.IDX P6, R14, R13, R12, R11 ;  /* 0x0000000c0d0e7389 */ /* 0x00006400000c000b */
[----:B01----:R-:W-:Y:S01]  /*1a610*/  ENDCOLLECTIVE ;  /* 0x000000000000791b */ /* 0x003fe20003800000 */
.L_x_14335:
[----:B------:R-:W-:Y:S01]  /*1a620*/  IMAD.MOV.U32 R5, RZ, RZ, R14 ;  /* 0x000000ffff057224 */ /* 0x000fe200078e000e */
[----:B------:R-:W-:Y:S06]  /*1a630*/  BRA `(.L_x_14336) ;  /* 0xffffffac00b47947 */ /* 0x000fec000383ffff */
.L_x_14190:
[----:B------:R-:W-:Y:S01]  /*1a640*/  BSSY B0, `(.L_x_14337) ;  /* 0x0000007000007945 */ /* 0x000fe20003800000 */
[----:B------:R-:W-:Y:S02]  /*1a650*/  IMAD.MOV.U32 R13, RZ, RZ, R2 ;  /* 0x000000ffff0d7224 */ /* 0x000fe400078e0002 */
[----:B------:R-:W-:Y:S02]  /*1a660*/  IMAD.MOV.U32 R11, RZ, RZ, 0x1f ;  /* 0x0000001fff0b7424 */ /* 0x000fe400078e00ff */
[----:B------:R-:W-:-:S07]  /*1a670*/  IMAD.MOV.U32 R15, RZ, RZ, -0x1 ;  /* 0xffffffffff0f7424 */ /* 0x000fce00078e00ff */
[----:B0123--:R-:W-:Y:S05]  /*1a680*/  WARPSYNC.COLLECTIVE R15, `(.L_x_14338) ;  /* 0x000000000f087348 */ /* 0x00ffea0003c00000 */
[----:B------:R4:W0:Y:S02]  /*1a690*/  SHFL.IDX P6, R14, R13, R12, R11 ;  /* 0x0000000c0d0e7389 */ /* 0x00082400000c000b */
[----:B01234-:R-:W-:Y:S01]  /*1a6a0*/  ENDCOLLECTIVE ;  /* 0x000000000000791b */ /* 0x01ffe20003800000 */
.L_x_14338:
[----:B------:R-:W-:Y:S05]  /*1a6b0*/  BSYNC B0 ;  /* 0x0000000000007941 */ /* 0x000fea0003800000 */
.L_x_14337:
[----:B------:R-:W-:Y:S01]  /*1a6c0*/  IMAD.MOV.U32 R16, RZ, RZ, R14 ;  /* 0x000000ffff107224 */ /* 0x000fe200078e000e */
[----:B------:R-:W-:Y:S06]  /*1a6d0*/  BRA `(.L_x_14189) ;  /* 0xffffffac00a47947 */ /* 0x000fec000383ffff */
.L_x_14196:
[----:B0-----:R0:W2:Y:S02]  /*1a6e0*/  SYNCS.PHASECHK.TRANS64.TRYWAIT P0, [R4+URZ+0x16820], R0 ;  /* 0x01682000040075a7 */ /* 0x0010a4000800017f */
[----:B--2---:R-:W-:Y:S05]  /*1a6f0*/  @!P0 NANOSLEEP.SYNCS 0x989680 ;  /* 0x009896800000895d */ /* 0x004fea0003900000 */
[----:B------:R-:W2:Y:S02]  /*1a700*/  @!P0 SYNCS.PHASECHK.TRANS64 P0, [R4+URZ+0x16820], R0 ;  /* 0x01682000040085a7 */ /* 0x000ea4000800007f */
[----:B--2---:R-:W-:Y:S05]  /*1a710*/  @!P0 BRA `(.L_x_14196) ;  /* 0xfffffffc00f08947 */ /* 0x004fea000383ffff */
[----:B------:R-:W-:Y:S05]  /*1a720*/  BRA `(.L_x_14339) ;  /* 0xffffffb400fc7947 */ /* 0x000fea000383ffff */
.L_x_14197:
        /* <DEDUP_REMOVED lines=11> */
.L_x_14341:
[----:B------:R-:W-:Y:S05]  /*1a7e0*/  BSYNC B0 ;  /* 0x0000000000007941 */ /* 0x000fea0003800000 */
.L_x_14340:
[----:B------:R-:W-:Y:S05]  /*1a7f0*/  BRA `(.L_x_14342) ;  /* 0xffffffb400e47947 */ /* 0x000fea000383ffff */
.L_x_14200:
[----:B------:R-:W-:Y:S01]  /*1a800*/  BSSY B1, `(.L_x_14343) ;  /* 0x0000006000017945 */ /* 0x000fe20003800000 */
[----:B------:R-:W-:-:S07]  /*1a810*/  IMAD.MOV.U32 R15, RZ, RZ, -0x1 ;  /* 0xffffffffff0f7424 */ /* 0x000fce00078e00ff */
[----:B01----:R-:W-:Y:S05]  /*1a820*/  WARPSYNC.COLLECTIVE R15, `(.L_x_14344) ;  /* 0x000000000f0c7348 */ /* 0x003fea0003c00000 */
[----:B------:R-:W-:Y:S02]  /*1a830*/  ELECT P6, UR62, PT ;  /* 0x00000000003e782f */ /* 0x000fe400038c0000 */
[----:B------:R-:W-:Y:S01]  /*1a840*/  MOV R14, UR62 ;  /* 0x0000003e000e7c02 */ /* 0x000fe20008000f00 */
[----:B01----:R-:W-:Y:S10]  /*1a850*/  ENDCOLLECTIVE ;  /* 0x000000000000791b */ /* 0x003ff40003800000 */
.L_x_14344:
[----:B------:R-:W-:Y:S05]  /*1a860*/  BSYNC B1 ;  /* 0x0000000000017941 */ /* 0x000fea0003800000 */
.L_x_14343:
[----:B------:R-:W-:Y:S05]  /*1a870*/  BRA `(.L_x_14345) ;  /* 0xffffffb400dc7947 */ /* 0x000fea000383ffff */
.L_x_14202:
[----:B0-----:R0:W2:Y:S02]  /*1a880*/  SYNCS.PHASECHK.TRANS64.TRYWAIT P1, [R5+URZ+0x16840], R0 ;  /* 0x01684000050075a7 */ /* 0x0010a4000802017f */
[----:B--2---:R-:W-:Y:S05]  /*1a890*/  @!P1 NANOSLEEP.SYNCS 0x989680 ;  /* 0x009896800000995d */ /* 0x004fea0003900000 */
[----:B------:R-:W2:Y:S02]  /*1a8a0*/  @!P1 SYNCS.PHASECHK.TRANS64 P1, [R5+URZ+0x16840], R0 ;  /* 0x01684000050095a7 */ /* 0x000ea4000802007f */
[----:B--2---:R-:W-:Y:S05]  /*1a8b0*/  @!P1 BRA `(.L_x_14202) ;  /* 0xfffffffc00f09947 */ /* 0x004fea000383ffff */
[----:B------:R-:W-:Y:S05]  /*1a8c0*/  BRA `(.L_x_14346) ;  /* 0xffffffb400fc7947 */ /* 0x000fea000383ffff */
.L_x_14204:
[----:B--2---:R2:W3:Y:S02]  /*1a8d0*/  SYNCS.PHASECHK.TRANS64.TRYWAIT P1, [R25+URZ+0x16840], R2 ;  /* 0x01684002190075a7 */ /* 0x0044e4000802017f */
[----:B---3--:R-:W-:Y:S05]  /*1a8e0*/  @!P1 NANOSLEEP.SYNCS 0x989680 ;  /* 0x009896800000995d */ /* 0x008fea0003900000 */
[----:B------:R-:W3:Y:S02]  /*1a8f0*/  @!P1 SYNCS.PHASECHK.TRANS64 P1, [R25+URZ+0x16840], R2 ;  /* 0x01684002190095a7 */ /* 0x000ee4000802007f */
[----:B---3--:R-:W-:Y:S05]  /*1a900*/  @!P1 BRA `(.L_x_14204) ;  /* 0xfffffffc00f09947 */ /* 0x008fea000383ffff */
[----:B------:R-:W-:Y:S05]  /*1a910*/  BRA `(.L_x_14347) ;  /* 0xffffffb800087947 */ /* 0x000fea000383ffff */
.L_x_14206:
[----:B---3--:R3:W4:Y:S02]  /*1a920*/  SYNCS.PHASECHK.TRANS64.TRYWAIT P1, [R5+URZ+0x16860], R0 ;  /* 0x01686000050075a7 */ /* 0x008724000802017f */
[----:B----4-:R-:W-:Y:S05]  /*1a930*/  @!P1 NANOSLEEP.SYNCS 0x989680 ;  /* 0x009896800000995d */ /* 0x010fea0003900000 */
[----:B------:R-:W4:Y:S02]  /*1a940*/  @!P1 SYNCS.PHASECHK.TRANS64 P1, [R5+URZ+0x16860], R0 ;  /* 0x01686000050095a7 */ /* 0x000f24000802007f */
[----:B----4-:R-:W-:Y:S05]  /*1a950*/  @!P1 BRA `(.L_x_14206) ;  /* 0xfffffffc00f09947 */ /* 0x010fea000383ffff */
[----:B------:R-:W-:Y:S05]  /*1a960*/  BRA `(.L_x_14348) ;  /* 0xffffffb800047947 */ /* 0x000fea000383ffff */
.L_x_14349:
        /* <DEDUP_REMOVED lines=9> */
.L_x_15996:


//--------------------- .text._ZN7cutlass13device_kernelIN5flash11enable_sm90INS1_16FlashAttnFwdSm90INS1_25CollectiveMainloopFwdSm90ILi2EN4cute5tupleIJNS5_1CILi1EEES8_S8_EEENS6_IJNS7_ILi192EEENS7_ILi128EEENS7_ILi64EEEEEELi64ENS_10bfloat16_tEfNS_4arch4Sm90ELb0ELb1ELb0ELb1ELb1ELb1ELb0ELb1ELb1ELb1ELb1ELb0EEENS1_21CollectiveEpilogueFwdINS6_IJSA_SC_SB_EEES9_SE_SG_Li384ELb1ELb1ELb1ELb0EEENS1_36VarlenDynamicPersistentTileSchedulerILi192ELi128ELi384ELi128ELb1ELb1ELb1ELb1ELb0ELb1EEEEEEEEEvNT_6ParamsE --------------------------
	.section	.text._ZN7cutlass13device_kernelIN5flash11enable_sm90INS1_16FlashAttnFwdSm90INS1_25CollectiveMainloopFwdSm90ILi2EN4cute5tupleIJNS5_1CILi1EEES8_S8_EEENS6_IJNS7_ILi192EEENS7_ILi128EEENS7_ILi64EEEEEELi64ENS_10bfloat16_tEfNS_4arch4Sm90ELb0ELb1ELb0ELb1ELb1ELb1ELb0ELb1ELb1ELb1ELb1ELb0EEENS1_21CollectiveEpilogueFwdINS6_IJSA_SC_SB_EEES9_SE_SG_Li384ELb1ELb1ELb1ELb0EEENS1_36VarlenDynamicPersistentTileSchedulerILi192ELi128ELi384ELi128ELb1ELb1ELb1ELb1ELb0ELb1EEEEEEEEEvNT_6ParamsE,"ax",@progbits
	.align	128
.text._ZN7cutlass13device_kernelIN5flash11enable_sm90INS1_16FlashAttnFwdSm90INS1_25CollectiveMainloopFwdSm90ILi2EN4cute5tupleIJNS5_1CILi1EEES8_S8_EEENS6_IJNS7_ILi192EEENS7_ILi128EEENS7_ILi64EEEEEELi64ENS_10bfloat16_tEfNS_4arch4Sm90ELb0ELb1ELb0ELb1ELb1ELb1ELb0ELb1ELb1ELb1ELb1ELb0EEENS1_21CollectiveEpilogueFwdINS6_IJSA_SC_SB_EEES9_SE_SG_Li384ELb1ELb1ELb1ELb0EEENS1_36VarlenDynamicPersistentTileSchedulerILi192ELi128ELi384ELi128ELb1ELb1ELb1ELb1ELb0ELb1EEEEEEEEEvNT_6ParamsE:
        .type           _ZN7cutlass13device_kernelIN5flash11enable_sm90INS1_16FlashAttnFwdSm90INS1_25CollectiveMainloopFwdSm90ILi2EN4cute5tupleIJNS5_1CILi1EEES8_S8_EEENS6_IJNS7_ILi192EEENS7_ILi128EEENS7_ILi64EEEEEELi64ENS_10bfloat16_tEfNS_4arch4Sm90ELb0ELb1ELb0ELb1ELb1ELb1ELb0ELb1ELb1ELb1ELb1ELb0EEENS1_21CollectiveEpilogueFwdINS6_IJSA_SC_SB_EEES9_SE_SG_Li384ELb1ELb1ELb1ELb0EEENS1_36VarlenDynamicPersistentTileSchedulerILi192ELi128ELi384ELi128ELb1ELb1ELb1ELb1ELb0ELb1EEEEEEEEEvNT_6ParamsE,@function
        .size           _ZN7cutlass13device_kernelIN5flash11enable_sm90INS1_16FlashAttnFwdSm90INS1_25CollectiveMainloopFwdSm90ILi2EN4cute5tupleIJNS5_1CILi1EEES8_S8_EEENS6_IJNS7_ILi192EEENS7_ILi128EEENS7_ILi64EEEEEELi64ENS_10bfloat16_tEfNS_4arch4Sm90ELb0ELb1ELb0ELb1ELb1ELb1ELb0ELb1ELb1ELb1ELb1ELb0EEENS1_21CollectiveEpilogueFwdINS6_IJSA_SC_SB_EEES9_SE_SG_Li384ELb1ELb1ELb1ELb0EEENS1_36VarlenDynamicPersistentTileSchedulerILi192ELi128ELi384ELi128ELb1ELb1ELb1ELb1ELb0ELb1EEEEEEEEEvNT_6ParamsE,(.L_x_15997 - _ZN7cutlass13device_kernelIN5flash11enable_sm90INS1_16FlashAttnFwdSm90INS1_25CollectiveMainloopFwdSm90ILi2EN4cute5tupleIJNS5_1CILi1EEES8_S8_EEENS6_IJNS7_ILi192EEENS7_ILi128EEENS7_ILi64EEEEEELi64ENS_10bfloat16_tEfNS_4arch4Sm90ELb0ELb1ELb0ELb1ELb1ELb1ELb0ELb1ELb1ELb1ELb1ELb0EEENS1_21CollectiveEpilogueFwdINS6_IJSA_SC_SB_EEES9_SE_SG_Li384ELb1ELb1ELb1ELb0EEENS1_36VarlenDynamicPersistentTileSchedulerILi192ELi128ELi384ELi128ELb1ELb1ELb1ELb1ELb0ELb1EEEEEEEEEvNT_6ParamsE)
        .other          _ZN7cutlass13device_kernelIN5flash11enable_sm90INS1_16FlashAttnFwdSm90INS1_25CollectiveMainloopFwdSm90ILi2EN4cute5tupleIJNS5_1CILi1EEES8_S8_EEENS6_IJNS7_ILi192EEENS7_ILi128EEENS7_ILi64EEEEEELi64ENS_10bfloat16_tEfNS_4arch4Sm90ELb0ELb1ELb0ELb1ELb1ELb1ELb0ELb1ELb1ELb1ELb1ELb0EEENS1_21CollectiveEpilogueFwdINS6_IJSA_SC_SB_EEES9_SE_SG_Li384ELb1ELb1ELb1ELb0EEENS1_36VarlenDynamicPersistentTileSchedulerILi192ELi128ELi384ELi128ELb1ELb1ELb1ELb1ELb0ELb1EEEEEEEEEvNT_6ParamsE,@"STO_CUDA_ENTRY STV_DEFAULT"
_ZN7cutlass13device_kernelIN5flash11enable_sm90INS1_16FlashAttnFwdSm90INS1_25CollectiveMainloopFwdSm90ILi2EN4cute5tupleIJNS5_1CILi1EEES8_S8_EEENS6_IJNS7_ILi192EEENS7_ILi128EEENS7_ILi64EEEEEELi64ENS_10bfloat16_tEfNS_4arch4Sm90ELb0ELb1ELb0ELb1ELb1ELb1ELb0ELb1ELb1ELb1ELb1ELb0EEENS1_21CollectiveEpilogueFwdINS6_IJSA_SC_SB_EEES9_SE_SG_Li384ELb1ELb1ELb1ELb0EEENS1_36VarlenDynamicPersistentTileSchedulerILi192ELi128ELi384ELi128ELb1ELb1ELb1ELb1ELb0ELb1EEEEEEEEEvNT_6ParamsE:
        /* <DEDUP_REMOVED lines=18> */
.L_x_14351:
[----:B------:R-:W-:Y:S05]  /*0120*/  BSYNC B0 ;  /* 0x0000000000007941 */ /* 0x000fea0003800000 */
.L_x_14350:
        /* <DEDUP_REMOVED lines=41> */
.L_x_14352:
        /* <DEDUP_REMOVED lines=22> */
.L_x_14353:
        /* <DEDUP_REMOVED lines=18> */
.L_x_14354:
        /* <DEDUP_REMOVED lines=22> */
.L_x_14355:
        /* <DEDUP_REMOVED lines=22> */
.L_x_14356:
        /* <DEDUP_REMOVED lines=8> */
.L_x_14359:
        /* <DEDUP_REMOVED lines=22> */
[----:B------:R-:W-:Y:S01]  /*0ae0*/  CS2R R22, SRZ ;  /* 0x0000000000167805 */ /* 0x000fe2000001ff00 */
[----:B------:R-:W-:Y:S01]  /*0af0*/  IMAD.MOV.U32 R154, RZ, RZ, RZ ;  /* 0x000000ffff9a7224 */ /* 0x000fe200078e00ff */
[----:B------:R-:W-:Y:S01]  /*0b00*/  ULOP3.LUT UR39, UR37, 0x1, URZ, 0xfc, !UPT ;  /* 0x0000000125277892 */ /* 0x000fe2000f8efc3f */
[----:B------:R-:W-:Y:S01]  /*0b10*/  UMOV UR36, URZ ;  /* 0x0000003f00247c82 */ /* 0x000fe20008000000 */
[----:B0-----:R-:W-:-:S05]  /*0b20*/  VIADD R13, R0, 0xffffff80 ;  /* 0xffffff80000d7836 */ /* 0x001fca0000000000 */
[----:B------:R-:W-:-:S04]  /*0b30*/  SHF.R.S32.HI R0, RZ, 0x1f, R13 ;  /* 0x0000001fff007819 */ /* 0x000fc8000001140d */
[CC--:B------:R-:W-:Y:S02]  /*0b40*/  LEA.HI R3, R0.reuse, R13.reuse, RZ, 0x7 ;  /* 0x0000000d00037211 */ /* 0x0c0fe400078f38ff */
[CC--:B------:R-:W-:Y:S02]  /*0b50*/  LEA.HI R5, R0.reuse, R13.reuse, RZ, 0x4 ;  /* 0x0000000d00057211 */ /* 0x0c0fe400078f20ff */
[----:B------:R-:W-:Y:S02]  /*0b60*/  LOP3.LUT R4, R3, 0xffffff80, RZ, 0xc0, !PT ;  /* 0xffffff8003047812 */ /* 0x000fe400078ec0ff */
[----:B------:R-:W-:Y:S02]  /*0b70*/  SHF.R.S32.HI R12, RZ, 0x7, R3 ;  /* 0x00000007ff0c7819 */ /* 0x000fe40000011403 */
[----:B------:R-:W-:Y:S01]  /*0b80*/  SHF.R.S32.HI R6, RZ, 0x4, R5 ;  /* 0x00000004ff067819 */ /* 0x000fe20000011405 */
[----:B------:R-:W-:Y:S01]  /*0b90*/  IMAD.IADD R11, R13, 0x1, -R4 ;  /* 0x000000010d0b7824 */ /* 0x000fe200078e0a04 */
[----:B------:R-:W-:-:S02]  /*0ba0*/  LEA.HI R4, R0, R13, RZ, 0x5 ;  /* 0x0000000d00047211 */ /* 0x000fc400078f28ff */
[----:B------:R-:W-:Y:S02]  /*0bb0*/  LOP3.LUT R3, R5, 0x3fffff0, RZ, 0xc0, !PT ;  /* 0x03fffff005037812 */ /* 0x000fe400078ec0ff */
[----:B------:R-:W-:Y:S02]  /*0bc0*/  SHF.R.S32.HI R7, RZ, 0x1f, R11 ;  /* 0x0000001fff077819 */ /* 0x000fe4000001140b */
[----:B------:R-:W-:Y:S01]  /*0bd0*/  SHF.R.S32.HI R14, RZ, 0x5, R4 ;  /* 0x00000005ff0e7819 */ /* 0x000fe20000011404 */
[----:B------:R-:W-:Y:S01]  /*0be0*/  IMAD.HI R4, R12, 0x55555556, RZ ;  /* 0x555555560c047827 */ /* 0x000fe200078e02ff */
[----:B------:R-:W-:Y:S02]  /*0bf0*/  LEA.HI R8, R7, R11, RZ, 0x2 ;  /* 0x0000000b07087211 */ /* 0x000fe400078f10ff */
[----:B------:R-:W-:Y:S01]  /*0c00*/  LEA.HI R5, R5, R6, RZ, 0x1 ;  /* 0x0000000605057211 */ /* 0x000fe200078f08ff */
[----:B------:R-:W-:Y:S01]  /*0c10*/  IMAD.IADD R3, R13, 0x1, -R3 ;  /* 0x000000010d037824 */ /* 0x000fe200078e0a03 */
[----:B------:R-:W-:-:S02]  /*0c20*/  SHF.R.S32.HI R9, RZ, 0x2, R8 ;  /* 0x00000002ff097819 */ /* 0x000fc40000011408 */
[----:B------:R-:W-:Y:S02]  /*0c30*/  SHF.R.S32.HI R10, RZ, 0x1f, R8 ;  /* 0x0000001fff0a7819 */ /* 0x000fe40000011408 */
[----:B------:R-:W-:Y:S02]  /*0c40*/  LEA.HI R7, R7, R11, RZ, 0x5 ;  /* 0x0000000b07077211 */ /* 0x000fe400078f28ff */
[----:B------:R-:W-:Y:S02]  /*0c50*/  LEA.HI R10, R10, R9, RZ, 0x3 ;  /* 0x000000090a0a7211 */ /* 0x000fe400078f18ff */
[----:B------:R-:W-:Y:S02]  /*0c60*/  LOP3.LUT R5, R5, 0x1ffffffe, RZ, 0xc0, !PT ;  /* 0x1ffffffe05057812 */ /* 0x000fe400078ec0ff */
[----:B------:R-:W-:Y:S02]  /*0c70*/  LOP3.LUT R10, R10, 0xfffffff8, RZ, 0xc0, !PT ;  /* 0xfffffff80a0a7812 */ /* 0x000fe400078ec0ff */
[----:B------:R-:W-:Y:S01]  /*0c80*/  LEA.HI R4, R4, R4, RZ, 0x1 ;  /* 0x0000000404047211 */ /* 0x000fe200078f08ff */
[----:B------:R-:W-:Y:S01]  /*0c90*/  IMAD.IADD R5, R6, 0x1, -R5 ;  /* 0x0000000106057824 */ /* 0x000fe200078e0a05 */
[----:B------:R-:W-:Y:S01]  /*0ca0*/  SHF.R.S32.HI R7, RZ, 0x5, R7 ;  /* 0x00000005ff077819 */ /* 0x000fe20000011407 */
[----:B------:R-:W-:Y:S01]  /*0cb0*/  IMAD.IADD R10, R9, 0x1, -R10 ;  /* 0x00000001090a7824 */ /* 0x000fe200078e0a0a */
[----:B------:R-:W-:Y:S01]  /*0cc0*/  LOP3.LUT R8, R8, 0x7ffffffc, RZ, 0xc0, !PT ;  /* 0x7ffffffc08087812 */ /* 0x000fe200078ec0ff */
[----:B------:R-:W-:Y:S01]  /*0cd0*/  IMAD R6, R14, 0x10, R3 ;  /* 0x000000100e067824 */ /* 0x000fe200078e0203 */
[----:B------:R-:W-:Y:S01]  /*0ce0*/  LEA.HI R3, R0, R13, RZ, 0x2 ;  /* 0x0000000d00037211 */ /* 0x000fe200078f10ff */
[----:B------:R-:W-:-:S02]  /*0cf0*/  IMAD R4, R4, -0x3, R12 ;  /* 0xfffffffd04047824 */ /* 0x000fc400078e020c */
[----:B------:R-:W-:Y:S01]  /*0d00*/  IMAD R7, R7, 0x10, R10 ;  /* 0x0000001007077824 */ /* 0x000fe200078e020a */
[----:B------:R-:W-:Y:S01]  /*0d10*/  SHF.R.S32.HI R12, RZ, 0x2, R3 ;  /* 0x00000002ff0c7819 */ /* 0x000fe20000011403 */
[----:B------:R-:W-:Y:S02]  /*0d20*/  IMAD R6, R6, 0x8, R5 ;  /* 0x0000000806067824 */ /* 0x000fe400078e0205 */
[----:B------:R-:W-:Y:S01]  /*0d30*/  IMAD R9, R4, 0x40, R7 ;  /* 0x0000004004097824 */ /* 0x000fe200078e0207 */
[----:B------:R-:W-:Y:S01]  /*0d40*/  LEA.HI R4, R0, R13, RZ, 0x3 ;  /* 0x0000000d00047211 */ /* 0x000fe200078f18ff */
[----:B------:R-:W-:Y:S01]  /*0d50*/  VIADD R7, R12, 0x60 ;  /* 0x000000600c077836 */ /* 0x000fe20000000000 */
[----:B------:R-:W-:Y:S01]  /*0d60*/  SHF.R.S32.HI R0, RZ, 0x1f, R3 ;  /* 0x0000001fff007819 */ /* 0x000fe20000011403 */
[----:B------:R-:W-:Y:S01]  /*0d70*/  IMAD.IADD R8, R11, 0x1, -R8 ;  /* 0x000000010b087824 */ /* 0x000fe200078e0a08 */
[----:B------:R-:W-:Y:S01]  /*0d80*/  LOP3.LUT R3, R3, 0xfffffffc, RZ, 0xc0, !PT ;  /* 0xfffffffc03037812 */ /* 0x000fe200078ec0ff */
[----:B------:R-:W-:Y:S01]  /*0d90*/  STL [R1+0x5c], R9 ;  /* 0x00005c0901007387 */ /* 0x000fe20000100800 */
[----:B------:R-:W-:Y:S01]  /*0da0*/  LEA.HI R0, R0, R12, RZ, 0x3 ;  /* 0x0000000c00007211 */ /* 0x000fe200078f18ff */
[----:B------:R-:W-:Y:S01]  /*0db0*/  IMAD.SHL.U32 R155, R8, 0x2, RZ ;  /* 0x00000002089b7824 */ /* 0x000fe200078e00ff */
[----:B------:R-:W-:Y:S01]  /*0dc0*/  SHF.R.S32.HI R5, RZ, 0x3, R4 ;  /* 0x00000003ff057819 */ /* 0x000fe20000011404 */
[C---:B------:R-:W-:Y:S01]  /*0dd0*/  IMAD.IADD R10, R13.reuse, 0x1, -R3 ;  /* 0x000000010d0a7824 */ /* 0x040fe200078e0a03 */
[----:B------:R-:W-:Y:S01]  /*0de0*/  LOP3.LUT R4, R4, 0xfffffff8, RZ, 0xc0, !PT ;  /* 0xfffffff804047812 */ /* 0x000fe200078ec0ff */
[----:B------:R-:W-:Y:S01]  /*0df0*/  STL [R1+0xc], RZ ;  /* 0x00000cff01007387 */ /* 0x000fe20000100800 */
[----:B------:R-:W-:Y:S01]  /*0e00*/  LOP3.LUT R0, R0, 0xfffffff8, RZ, 0xc0, !PT ;  /* 0xfffffff800007812 */ /* 0x000fe200078ec0ff */
[C---:B------:R-:W-:Y:S01]  /*0e10*/  IMAD.SHL.U32 R152, R10.reuse, 0x4, RZ ;  /* 0x000000040a987824 */ /* 0x040fe200078e00ff */
[----:B------:R-:W-:Y:S01]  /*0e20*/  SHF.R.S32.HI R5, RZ, 0x1f, R7 ;  /* 0x0000001fff057819 */ /* 0x000fe20000011407 */
[----:B------:R-:W-:Y:S01]  /*0e30*/  IMAD.IADD R3, R13, 0x1, -R4 ;  /* 0x000000010d037824 */ /* 0x000fe200078e0a04 */
[----:B------:R-:W-:Y:S01]  /*0e40*/  LEA.HI R3, R10, R10, RZ, 0x1 ;  /* 0x0000000a0a037211 */ /* 0x000fe200078f08ff */
[----:B------:R-:W-:Y:S01]  /*0e50*/  IMAD.IADD R0, R12, 0x1, -R0 ;  /* 0x000000010c007824 */ /* 0x000fe200078e0a00 */
[----:B------:R-:W-:Y:S01]  /*0e60*/  LEA.HI R5, R5, R7, RZ, 0x3 ;  /* 0x0000000705057211 */ /* 0x000fe200078f18ff */
[----:B------:R-:W-:Y:S01]  /*0e70*/  IMAD.SHL.U32 R4, R7, 0x40, RZ ;  /* 0x0000004007047824 */ /* 0x000fe200078e00ff */
[----:B------:R-:W-:Y:S01]  /*0e80*/  LOP3.LUT R3, R3, 0x1ffffffe, RZ, 0xc0, !PT ;  /* 0x1ffffffe03037812 */ /* 0x000fe200078ec0ff */
[----:B------:R-:W-:Y:S01]  /*0e90*/  IMAD.SHL.U32 R16, R10, 0x8, RZ ;  /* 0x000000080a107824 */ /* 0x000fe200078e00ff */
[----:B------:R0:W-:Y:S01]  /*0ea0*/  STL [R1+0x44], R0 ;  /* 0x0000440001007387 */ /* 0x0001e20000100800 */
[----:B------:R-:W-:-:S02]  /*0eb0*/  IMAD.SHL.U32 R5, R5, 0x40, RZ ;  /* 0x0000004005057824 */ /* 0x000fc400078e00ff */
[----:B------:R-:W-:Y:S01]  /*0ec0*/  VIADD R19, R16, 0x20 ;  /* 0x0000002010137836 */ /* 0x000fe20000000000 */
[----:B------:R-:W-:Y:S01]  /*0ed0*/  SHF.R.S32.HI R17, RZ, 0x1f, R16 ;  /* 0x0000001fff117819 */ /* 0x000fe20000011410 */
[----:B------:R-:W-:Y:S01]  /*0ee0*/  IMAD.IADD R3, R10, 0x1, -R3 ;  /* 0x000000010a037824 */ /* 0x000fe200078e0a03 */
[----:B0-----:R-:W-:Y:S02]  /*0ef0*/  LOP3.LUT R0, R4, 0x1c0, RZ, 0xc0, !PT ;  /* 0x000001c004007812 */ /* 0x001fe400078ec0ff */
[----:B------:R-:W-:Y:S01]  /*0f00*/  LOP3.LUT R4, R5, 0xfffffe00, RZ, 0xc0, !PT ;  /* 0xfffffe0005047812 */ /* 0x000fe200078ec0ff */
[----:B------:R-:W-:Y:S01]  /*0f10*/  VIADD R5, R152, 0x10 ;  /* 0x0000001098057836 */ /* 0x000fe20000000000 */
[----:B------:R-:W-:Y:S01]  /*0f20*/  SHF.R.U32.HI R7, RZ, 0x3, R0 ;  /* 0x00000003ff077819 */ /* 0x000fe20000011600 */
[----:B------:R0:W-:Y:S04]  /*0f30*/  STL [R1+0x38], R0 ;  /* 0x0000380001007387 */ /* 0x0001e80000100800 */
[----:B------:R-:W-:Y:S04]  /*0f40*/  STL [R1+0x64], R7 ;  /* 0x0000640701007387 */ /* 0x000fe80000100800 */
[----:B------:R1:W-:Y:S01]  /*0f50*/  STL [R1+0x10], R5 ;  /* 0x0000100501007387 */ /* 0x0003e20000100800 */
[----:B0-----:R-:W-:-:S03]  /*0f60*/  LOP3.LUT R0, R0, 0x38, R16, 0xf8, !PT ;  /* 0x0000003800007812 */ /* 0x001fc600078ef810 */
[----:B------:R0:W-:Y:S01]  /*0f70*/  STL [R1+0x48], R4 ;  /* 0x0000480401007387 */ /* 0x0001e20000100800 */
[----:B-1----:R-:W-:Y:S01]  /*0f80*/  LOP3.LUT R5, R4, R0, R7, 0xf6, !PT ;  /* 0x0000000004057212 */ /* 0x002fe200078ef607 */
[----:B------:R-:W-:Y:S01]  /*0f90*/  IMAD.SHL.U32 R0, R6, 0x8, RZ ;  /* 0x0000000806007824 */ /* 0x000fe200078e00ff */
[----:B0-----:R-:W-:-:S05]  /*0fa0*/  SHF.R.S32.HI R4, RZ, 0x1f, R19 ;  /* 0x0000001fff047819 */ /* 0x001fca0000011413 */
[----:B------:R0:W-:Y:S04]  /*0fb0*/  STL [R1+0x8], R4 ;  /* 0x0000080401007387 */ /* 0x0001e80000100800 */
[----:B------:R1:W-:Y:S01]  /*0fc0*/  STL [R1+0x60], R0 ;  /* 0x0000600001007387 */ /* 0x0003e20000100800 */
[----:B0-----:R-:W-:Y:S02]  /*0fd0*/  IMAD R4, R5, 0x2, R2 ;  /* 0x0000000205047824 */ /* 0x001fe400078e0202 */
[----:B-1----:R-:W-:-:S03]  /*0fe0*/  IMAD R0, R3, 0x8, R9 ;  /* 0x0000000803007824 */ /* 0x002fc600078e0209 */
[----:B------:R0:W-:Y:S04]  /*0ff0*/  STL [R1+0x58], R4 ;  /* 0x0000580401007387 */ /* 0x0001e80000100800 */
[----:B------:R0:W-:Y:S02]  /*1000*/  STL [R1+0x34], R0 ;  /* 0x0000340001007387 */ /* 0x0001e40000100800 */
.L_x_14576:
[----:B------:R-:W-:Y:S05]  /*1010*/  YIELD ;  /* 0x0000000000007946 */ /* 0x000fea0003800000 */
[----:B------:R-:W-:Y:S01]  /*1020*/  ULDC.64 UR4, c[0x0][0xa28] ;  /* 0x00028a0000047ab9 */ /* 0x000fe20000000a00 */
[----:B-123--:R-:W1:Y:S01]  /*1030*/  LDC.64 R6, c[0x0][0xa08] ;  /* 0x00028200ff067b82 */ /* 0x00ee620000000a00 */
        /* <DEDUP_REMOVED lines=9> */
[----:B0-----:R-:W0:Y:S01]  /*10d0*/  @P1 LDC.64 R4, c[0x0][0xa28] ;  /* 0x00028a00ff041b82 */ /* 0x001e220000000a00 */
[----:B------:R-:W-:Y:S01]  /*10e0*/  ISETP.NE.AND.EX P0, PT, RZ, UR5, PT, P0 ;  /* 0x00000005ff007c0c */ /* 0x000fe2000bf05300 */
[----:B-1----:R-:W-:-:S06]  /*10f0*/  IMAD.WIDE R10, R35, 0x4, R6 ;  /* 0x00000004230a7825 */ /* 0x002fcc00078e0206 */
[----:B------:R-:W1:Y:S01]  /*1100*/  @P2 LDC.64 R8, c[0x0][0xa18] ;  /* 0x00028600ff082b82 */ /* 0x000e620000000a00 */
[----:B------:R-:W-:Y:S02]  /*1110*/  ULDC UR4, c[0x0][0x288] ;  /* 0x0000a20000047ab9 */ /* 0x000fe40000000800 */
[----:B------:R-:W-:Y:S01]  /*1120*/  IMAD.U32 R156, RZ, RZ, UR4 ;  /* 0x00000004ff9c7e24 */ /* 0x000fe2000f8e00ff */
[----:B------:R-:W-:Y:S02]  /*1130*/  ULDC.64 UR4, c[0x0][0x418] ;  /* 0x0001060000047ab9 */ /* 0x000fe40000000a00 */
[----:B------:R2:W5:Y:S01]  /*1140*/  @P0 LDG.E R67, desc[UR42][R10.64] ;  /* 0x0000002a0a430981 */ /* 0x000562000c1e1900 */
[----:B0-----:R-:W-:-:S05]  /*1150*/  @P1 IMAD.WIDE R4, R35, 0x4, R4 ;  /* 0x0000000423041825 */ /* 0x001fca00078e0204 */
        /* <DEDUP_REMOVED lines=12> */
[----:B--2-4-:R-:W-:Y:S06]  /*1220*/  @P2 BRA `(.L_x_14361) ;  /* 0x0000000000242947 */ /* 0x014fec0003800000 */
        /* <DEDUP_REMOVED lines=9> */
.L_x_14361:
        /* <DEDUP_REMOVED lines=10> */
[----:B------:R-:W0:Y:S02]  /*1360*/  LDC.64 R30, c[0x0][0xa20] ;  /* 0x00028800ff1e7b82 */ /* 0x000e240000000a00 */
[----:B0-----:R-:W-:-:S06]  /*1370*/  IMAD.WIDE R30, R35, 0x4, R30 ;  /* 0x00000004231e7825 */ /* 0x001fcc00078e021e */
[----:B------:R0:W5:Y:S01]  /*1380*/  LDG.E R30, desc[UR42][R30.64] ;  /* 0x0000002a1e1e7981 */ /* 0x000162000c1e1900 */
[----:B------:R-:W-:Y:S05]  /*1390*/  BRA `(.L_x_14363) ;  /* 0x0000000000107947 */ /* 0x000fea0003800000 */
.L_x_14362:
[----:B------:R-:W-:Y:S05]  /*13a0*/  @!P0 BRA `(.L_x_14363) ;  /* 0x00000000000c8947 */ /* 0x000fea0003800000 */
[----:B------:R-:W2:Y:S04]  /*13b0*/  LDG.E R3, desc[UR42][R10.64] ;  /* 0x0000002a0a037981 */ /* 0x000ea8000c1e1900 */
[----:B------:R-:W2:Y:S02]  /*13c0*/  LDG.E R30, desc[UR42][R10.64+0x4] ;  /* 0x0000042a0a1e7981 */ /* 0x000ea4000c1e1900 */
[----:B--2---:R-:W-:-:S07]  /*13d0*/  IMAD.IADD R30, R30, 0x1, -R3 ;  /* 0x000000011e1e7824 */ /* 0x004fce00078e0a03 */
.L_x_14363:
        /* <DEDUP_REMOVED lines=8> */
[----:B------:R-:W3:Y:S01]  /*1460*/  @P1 LDC.64 R8, c[0x0][0xa30] ;  /* 0x00028c00ff081b82 */ /* 0x000ee20000000a00 */
[----:B--2---:R-:W-:-:S05]  /*1470*/  @P0 IMAD.WIDE R6, R35, 0x4, R6 ;  /* 0x0000000423060825 */ /* 0x004fca00078e0206 */
[----:B------:R-:W2:Y:S04]  /*1480*/  @P0 LDG.E R0, desc[UR42][R6.64] ;  /* 0x0000002a06000981 */ /* 0x000ea8000c1e1900 */
[----:B------:R-:W2:Y:S01]  /*1490*/  @P0 LDG.E R3, desc[UR42][R6.64+0x4] ;  /* 0x0000042a06030981 */ /* 0x000ea2000c1e1900 */
[----:B-----5:R-:W-:Y:S02]  /*14a0*/  IMAD.MOV.U32 R24, RZ, RZ, R30 ;  /* 0x000000ffff187224 */ /* 0x020fe400078e001e */
[----:B---3--:R-:W-:-:S05]  /*14b0*/  @P1 IMAD.WIDE R8, R35, 0x4, R8 ;  /* 0x0000000423081825 */ /* 0x008fca00078e0208 */
[----:B------:R3:W5:Y:S01]  /*14c0*/  @P1 LDG.E R24, desc[UR42][R8.64] ;  /* 0x0000002a08181981 */ /* 0x000762000c1e1900 */
[----:B-1----:R-:W-:Y:S01]  /*14d0*/  ISETP.NE.AND P1, PT, R4, 0x1, PT ;  /* 0x000000010400780c */ /* 0x002fe20003f25270 */
[----:B------:R-:W-:Y:S01]  /*14e0*/  IMAD.IADD R14, R30, 0x1, -R13 ;  /* 0x000000011e0e7824 */ /* 0x000fe200078e0a0d */
[----:B------:R-:W1:Y:S01]  /*14f0*/  LDC.64 R4, c[0x0][0x9e0] ;  /* 0x00027800ff047b82 */ /* 0x000e620000000a00 */
[----:B------:R-:W-:-:S05]  /*1500*/  IMAD R20, R33, 0xc0, RZ ;  /* 0x000000c021147824 */ /* 0x000fca00078e02ff */
[----:B------:R4:W-:Y:S05]  /*1510*/  STL [R1+0x14], R20 ;  /* 0x0000141401007387 */ /* 0x0009ea0000100800 */
[----:B------:R-:W0:Y:S08]  /*1520*/  @P1 LDC R11, c[0x0][0x44c] ;  /* 0x00011300ff0b1b82 */ /* 0x000e300000000800 */
[----:B------:R-:W3:Y:S01]  /*1530*/  @P1 LDC R10, c[0x0][0x450] ;  /* 0x00011400ff0a1b82 */ /* 0x000ee20000000800 */
[----:B-1----:R-:W-:Y:S01]  /*1540*/  ISETP.GE.AND P2, PT, R5, 0x1, PT ;  /* 0x000000010500780c */ /* 0x002fe20003f46270 */
[----:B--2---:R-:W-:-:S02]  /*1550*/  @P0 IMAD.IADD R25, R3, 0x1, -R0 ;  /* 0x0000000103190824 */ /* 0x004fc400078e0a00 */
[----:B------:R-:W-:Y:S02]  /*1560*/  VIADD R0, R20, 0xbf ;  /* 0x000000bf14007836 */ /* 0x000fe40000000000 */
[----:B------:R-:W-:Y:S02]  /*1570*/  IMAD.IADD R15, R14, 0x1, R25 ;  /* 0x000000010e0f7824 */ /* 0x000fe400078e0219 */
[----:B0-----:R-:W-:-:S03]  /*1580*/  @P1 IMAD.HI.U32 R3, R0, R11, RZ ;  /* 0x0000000b00031227 */ /* 0x001fc600078e00ff */
[----:B------:R4:W-:Y:S01]  /*1590*/  STL [R1], R15 ;  /* 0x0000000f01007387 */ /* 0x0009e20000100800 */
[----:B------:R-:W-:Y:S01]  /*15a0*/  IMAD.MOV.U32 R6, RZ, RZ, R0 ;  /* 0x000000ffff067224 */ /* 0x000fe200078e0000 */
[----:B---3--:R-:W-:Y:S01]  /*15b0*/  @P1 SHF.R.U32.HI R6, RZ, R10, R3 ;  /* 0x0000000aff061219 */ /* 0x008fe20000011603 */
[C---:B------:R-:W-:Y:S01]  /*15c0*/  VIADD R0, R15.reuse, 0x7f ;  /* 0x0000007f0f007836 */ /* 0x040fe20000000000 */
[----:B------:R-:W-:-:S04]  /*15d0*/  IADD3 R7, R15, 0x1, -R156 ;  /* 0x000000010f077810 */ /* 0x000fc80007ffe89c */
[----:B------:R-:W-:Y:S01]  /*15e0*/  SHF.R.S32.HI R3, RZ, 0x1f, R0 ;  /* 0x0000001fff037819 */ /* 0x000fe20000011400 */
[----:B------:R-:W-:-:S03]  /*15f0*/  IMAD.IADD R9, R7, 0x1, R6 ;  /* 0x0000000107097824 */ /* 0x000fc600078e0206 */
[----:B------:R-:W-:Y:S01]  /*1600*/  LEA.HI R3, R3, R0, RZ, 0x7 ;  /* 0x0000000003037211 */ /* 0x000fe200078f38ff */
[----:B------:R-:W-:-:S03]  /*1610*/  IMAD.IADD R4, R9, 0x1, R4 ;  /* 0x0000000109047824 */ /* 0x000fc600078e0204 */
[----:B------:R-:W-:Y:S01]  /*1620*/  SHF.R.S32.HI R29, RZ, 0x7, R3 ;  /* 0x00000007ff1d7819 */ /* 0x000fe20000011403 */
[----:B----4-:R-:W-:Y:S06]  /*1630*/  @!P2 BRA `(.L_x_14364) ;  /* 0x000000000048a947 */ /* 0x010fec0003800000 */
        /* <DEDUP_REMOVED lines=11> */
.L_x_14366:
[----:B------:R-:W-:-:S13]  /*16f0*/  ISETP.NE.AND P0, PT, R5, 0x1, PT ;  /* 0x000000010500780c */ /* 0x000fda0003f05270 */
[----:B------:R-:W0:Y:S02]  /*1700*/  @P0 LDC.64 R6, c[0x0][0x9e8] ;  /* 0x00027a00ff060b82 */ /* 0x000e240000000a00 */
[----:B0-----:R-:W-:-:S05]  /*1710*/  @P0 IMAD.HI.U32 R6, R0, R6, RZ ;  /* 0x0000000600060227 */ /* 0x001fca00078e00ff */
[----:B------:R-:W-:-:S07]  /*1720*/  @P0 SHF.R.U32.HI R0, RZ, R7, R6 ;  /* 0x00000007ff000219 */ /* 0x000fce0000011606 */
.L_x_14367:
[----:B------:R-:W-:Y:S05]  /*1730*/  BSYNC B0 ;  /* 0x0000000000007941 */ /* 0x000fea0003800000 */
.L_x_14365:
[----:B------:R-:W-:-:S05]  /*1740*/  IMAD R3, R0, R5, R5 ;  /* 0x0000000500037224 */ /* 0x000fca00078e0205 */
[----:B------:R-:W-:-:S07]  /*1750*/  VIMNMX R4, R4, R3, PT ;  /* 0x0000000304047248 */ /* 0x000fce0003fe0100 */
.L_x_14364:
        /* <DEDUP_REMOVED lines=25> */
.L_x_14370:
[----:B------:R-:W-:-:S13]  /*18f0*/  ISETP.NE.AND P0, PT, R5, 0x1, PT ;  /* 0x000000010500780c */ /* 0x000fda0003f05270 */
[----:B------:R-:W0:Y:S02]  /*1900*/  @P0 LDC.64 R6, c[0x0][0x9e8] ;  /* 0x00027a00ff060b82 */ /* 0x000e240000000a00 */
[----:B0-----:R-:W-:-:S05]  /*1910*/  @P0 IMAD.HI.U32 R4, R3, R6, RZ ;  /* 0x0000000603040227 */ /* 0x001fca00078e00ff */
[----:B------:R-:W-:-:S07]  /*1920*/  @P0 SHF.R.U32.HI R3, RZ, R7, R4 ;  /* 0x00000007ff030219 */ /* 0x000fce0000011604 */
.L_x_14371:
[----:B------:R-:W-:Y:S05]  /*1930*/  BSYNC B0 ;  /* 0x0000000000007941 */ /* 0x000fea0003800000 */
.L_x_14369:
[----:B------:R-:W-:-:S05]  /*1940*/  IMAD R3, R3, R5, RZ ;  /* 0x0000000503037224 */ /* 0x000fca00078e02ff */
[----:B------:R-:W-:-:S07]  /*1950*/  VIMNMX R0, R0, R3, !PT ;  /* 0x0000000300007248 */ /* 0x000fce0007fe0100 */
.L_x_14368:
        /* <DEDUP_REMOVED lines=43> */
.L_x_14373:
[----:B------:R-:W-:Y:S05]  /*1c10*/  BSYNC B0 ;  /* 0x0000000000007941 */ /* 0x000fea0003800000 */
.L_x_14372:
        /* <DEDUP_REMOVED lines=36> */
.L_x_14376:
[----:B------:R-:W-:Y:S05]  /*1e60*/  BSYNC B6 ;  /* 0x0000000000067941 */ /* 0x000fea0003800000 */
.L_x_14375:
        /* <DEDUP_REMOVED lines=20> */
.L_x_14378:
[----:B------:R-:W-:Y:S05]  /*1fb0*/  BSYNC B6 ;  /* 0x0000000000067941 */ /* 0x000fea0003800000 */
.L_x_14377:
[----:B------:R-:W-:Y:S01]  /*1fc0*/  ULDC.64 UR4, c[0x0][0x9f8] ;  /* 0x00027e0000047ab9 */ /* 0x000fe20000000a00 */
[----:B------:R-:W2:Y:S01]  /*1fd0*/  LDL R41, [R1+0x44] ;  /* 0x0000440001297983 */ /* 0x000ea20000100800 */
[----:B------:R-:W-:-:S03]  /*1fe0*/  ISETP.NE.U32.AND P0, PT, RZ, UR4, PT ;  /* 0x00000004ff007c0c */ /* 0x000fc6000bf05070 */
[----:B------:R-:W3:Y:S01]  /*1ff0*/  LDL R40, [R1+0x38] ;  /* 0x0000380001287983 */ /* 0x000ee20000100800 */
[----:B------:R-:W-:Y:S01]  /*2000*/  ISETP.NE.AND.EX P0, PT, RZ, UR5, PT, P0 ;  /* 0x00000005ff007c0c */ /* 0x000fe2000bf05300 */
[----:B------:R-:W-:Y:S01]  /*2010*/  IMAD.MOV.U32 R68, RZ, RZ, R35 ;  /* 0x000000ffff447224 */ /* 0x000fe200078e0023 */
[----:B------:R-:W0:Y:S01]  /*2020*/  LDC R37, c[0x0][0x3f4] ;  /* 0x0000fd00ff257b82 */ /* 0x000e220000000800 */
[----:B------:R-:W4:Y:S04]  /*2030*/  LDL R39, [R1+0x64] ;  /* 0x0000640001277983 */ /* 0x000f280000100800 */
[----:B------:R-:W4:Y:S03]  /*2040*/  LDL R36, [R1+0x48] ;  /* 0x0000480001247983 */ /* 0x000f260000100800 */
[----:B------:R-:W1:Y:S01]  /*2050*/  LDC.64 R62, c[0x0][0x408] ;  /* 0x00010200ff3e7b82 */ /* 0x000e620000000a00 */
[----:B------:R-:W0:Y:S07]  /*2060*/  S2R R32, SR_TID.X ;  /* 0x0000000000207919 */ /* 0x000e2e0000002100 */
[----:B------:R-:W0:Y:S02]  /*2070*/  @P0 LDC.64 R4, c[0x0][0x9f8] ;  /* 0x00027e00ff040b82 */ /* 0x000e240000000a00 */
[----:B0-----:R-:W-:-:S06]  /*2080*/  @P0 IMAD.WIDE R4, R35, 0x4, R4 ;  /* 0x0000000423040825 */ /* 0x001fcc00078e0204 */
[----:B------:R-:W0:Y:S01]  /*2090*/  LDC.64 R34, c[0x0][0x3f8] ;  /* 0x0000fe00ff227b82 */ /* 0x000e220000000a00 */
[----:B------:R-:W-:Y:S01]  /*20a0*/  VIADD R42, R32, 0xffffff80 ;  /* 0xffffff80202a7836 */ /* 0x000fe20000000000 */
[----:B------:R1:W4:Y:S01]  /*20b0*/  @P0 LDG.E R68, desc[UR42][R4.64] ;  /* 0x0000002a04440981 */ /* 0x000322000c1e1900 */
[----:B------:R-:W-:Y:S01]  /*20c0*/  ISETP.GE.AND P0, PT, R16, R37, PT ;  /* 0x000000251000720c */ /* 0x000fe20003f06270 */
[----:B------:R-:W-:Y:S01]  /*20d0*/  IMAD.IADD R67, R67, 0x1, R30 ;  /* 0x0000000143437824 */ /* 0x000fe200078e021e */
[----:B------:R-:W-:Y:S01]  /*20e0*/  SHF.R.S32.HI R153, RZ, 0x1f, R152 ;  /* 0x0000001fff997819 */ /* 0x000fe20000011498 */
[----:B------:R-:W-:Y:S01]  /*20f0*/  IMAD.SHL.U32 R58, R37, 0x2, RZ ;  /* 0x00000002253a7824 */ /* 0x000fe200078e00ff */
[--C-:B------:R-:W-:Y:S02]  /*2100*/  SHF.R.S32.HI R38, RZ, 0x1f, R42.reuse ;  /* 0x0000001fff267819 */ /* 0x100fe4000001142a */
[----:B------:R-:W-:Y:S02]  /*2110*/  SHF.R.S32.HI R14, RZ, 0x1f, R42 ;  /* 0x0000001fff0e7819 */ /* 0x000fe4000001142a */
[----:B------:R-:W-:-:S02]  /*2120*/  LEA.HI R38, R38, R42, RZ, 0x2 ;  /* 0x0000002a26267211 */ /* 0x000fc400078f10ff */
[----:B------:R-:W-:Y:S02]  /*2130*/  LEA.HI R14, R14, R42, RZ, 0x2 ;  /* 0x0000002a0e0e7211 */ /* 0x000fe400078f10ff */
[----:B------:R-:W-:Y:S02]  /*2140*/  SHF.R.S32.HI R38, RZ, 0x2, R38 ;  /* 0x00000002ff267819 */ /* 0x000fe40000011426 */
[----:B------:R-:W-:Y:S02]  /*2150*/  LOP3.LUT R14, R14, 0xfffffffc, RZ, 0xc0, !PT ;  /* 0xfffffffc0e0e7812 */ /* 0x000fe400078ec0ff */
[----:B------:R-:W-:Y:S01]  /*2160*/  SHF.R.S32.HI R3, RZ, 0x1f, R38 ;  /* 0x0000001fff037819 */ /* 0x000fe20000011426 */
[----:B-1----:R-:W-:Y:S01]  /*2170*/  IMAD.WIDE.U32 R4, R38, R62, R152 ;  /* 0x0000003e26047225 */ /* 0x002fe200078e0098 */
[----:B------:R-:W-:Y:S02]  /*2180*/  LOP3.LUT R18, R18, 0xfffffffd, RZ, 0xc0, !PT ;  /* 0xfffffffd12127812 */ /* 0x000fe400078ec0ff */
[----:B0-----:R-:W-:Y:S01]  /*2190*/  SHF.L.U64.HI R66, R34, 0x7, R35 ;  /* 0x0000000722427819 */ /* 0x001fe20000010223 */
[----:B------:R-:W-:-:S02]  /*21a0*/  IMAD R0, R3, R34, RZ ;  /* 0x0000002203007224 */ /* 0x000fc400078e02ff */
[----:B------:R-:W-:Y:S02]  /*21b0*/  IMAD.IADD R14, R42, 0x1, -R14 ;  /* 0x000000012a0e7824 */ /* 0x000fe400078e0a0e */
[C---:B------:R-:W-:Y:S02]  /*21c0*/  IMAD R13, R38.reuse, R35, R0 ;  /* 0x00000023260d7224 */ /* 0x040fe400078e0200 */
[----:B------:R-:W-:Y:S01]  /*21d0*/  IMAD R0, R3, R62, RZ ;  /* 0x0000003e03007224 */ /* 0x000fe200078e02ff */
[----:B------:R-:W-:Y:S01]  /*21e0*/  SEL R3, R37, RZ, P0 ;  /* 0x000000ff25037207 */ /* 0x000fe20000000000 */
[----:B------:R-:W-:-:S04]  /*21f0*/  IMAD.WIDE.U32 R6, R38, R34, R152 ;  /* 0x0000002226067225 */ /* 0x000fc800078e0098 */
[----:B------:R-:W-:Y:S02]  /*2200*/  IMAD.IADD R3, R16, 0x1, R3 ;  /* 0x0000000110037824 */ /* 0x000fe400078e0203 */
[C---:B------:R-:W-:Y:S02]  /*2210*/  IMAD R15, R38.reuse, R63, R0 ;  /* 0x0000003f260f7224 */ /* 0x040fe400078e0200 */
[----:B------:R-:W-:Y:S01]  /*2220*/  IMAD.WIDE.U32 R8, R38, R34, R16 ;  /* 0x0000002226087225 */ /* 0x000fe200078e0010 */
[----:B------:R-:W-:-:S03]  /*2230*/  SHF.R.S32.HI R0, RZ, 0x1f, R3 ;  /* 0x0000001fff007819 */ /* 0x000fc60000011403 */
[----:B------:R-:W-:Y:S01]  /*2240*/  IMAD.WIDE.U32 R10, R38, R62, R16 ;  /* 0x0000003e260a7225 */ /* 0x000fe200078e0010 */
[----:B------:R-:W-:-:S03]  /*2250*/  LEA.HI R3, R0, R3, RZ, 0x3 ;  /* 0x0000000300037211 */ /* 0x000fc600078f18ff */
[----:B------:R-:W-:Y:S02]  /*2260*/  IMAD R59, R14, 0x60, R38 ;  /* 0x000000600e3b7824 */ /* 0x000fe400078e0226 */
[----:B------:R-:W-:Y:S02]  /*2270*/  IMAD.IADD R7, R7, 0x1, R13 ;  /* 0x0000000107077824 */ /* 0x000fe400078e020d */
[----:B------:R-:W-:Y:S01]  /*2280*/  IMAD.IADD R9, R13, 0x1, R9 ;  /* 0x000000010d097824 */ /* 0x000fe200078e0209 */
[----:B-----5:R-:W-:Y:S01]  /*2290*/  SHF.R.S32.HI R13, RZ, 0x1f, R24 ;  /* 0x0000001fff0d7819 */ /* 0x020fe20000011418 */
[----:B------:R-:W-:Y:S02]  /*22a0*/  IMAD.IADD R5, R5, 0x1, R15 ;  /* 0x0000000105057824 */ /* 0x000fe400078e020f */
[----:B------:R-:W-:Y:S02]  /*22b0*/  IMAD.IADD R11, R15, 0x1, R11 ;  /* 0x000000010f0b7824 */ /* 0x000fe400078e020b */
[----:B------:R-:W-:-:S02]  /*22c0*/  IMAD R12, R13, R34, RZ ;  /* 0x000000220d0c7224 */ /* 0x000fc400078e02ff */
[----:B------:R-:W-:Y:S01]  /*22d0*/  IMAD.WIDE.U32 R20, R24, R34, R6 ;  /* 0x0000002218147225 */ /* 0x000fe200078e0006 */
[----:B------:R-:W-:-:S03]  /*22e0*/  LOP3.LUT R6, R3, 0xfffffff8, RZ, 0xc0, !PT ;  /* 0xfffffff803067812 */ /* 0x000fc600078ec0ff */
[C---:B------:R-:W-:Y:S02]  /*22f0*/  IMAD R15, R24.reuse, R35, R12 ;  /* 0x00000023180f7224 */ /* 0x040fe400078e020c */
[----:B------:R-:W-:-:S04]  /*2300*/  IMAD.WIDE.U32 R30, R24, R34, R8 ;  /* 0x00000022181e7225 */ /* 0x000fc800078e0008 */
[----:B------:R-:W-:Y:S02]  /*2310*/  IMAD.SHL.U32 R65, R34, 0x80, RZ ;  /* 0x0000008022417824 */ /* 0x000fe400078e00ff */
[----:B------:R-:W-:Y:S01]  /*2320*/  IMAD.WIDE.U32 R34, R24, R62, R4 ;  /* 0x0000003e18227225 */ /* 0x000fe200078e0004 */
[----:B------:R-:W-:-:S03]  /*2330*/  SHF.R.S32.HI R5, RZ, 0x3, R3 ;  /* 0x00000003ff057819 */ /* 0x000fc60000011403 */
[-C--:B------:R-:W-:Y:S02]  /*2340*/  IMAD R13, R13, R62.reuse, RZ ;  /* 0x0000003e0d0d7224 */ /* 0x080fe400078e02ff */
[----:B------:R-:W-:-:S04]  /*2350*/  IMAD.WIDE.U32 R52, R24, R62, R10 ;  /* 0x0000003e18347225 */ /* 0x000fc800078e000a */
[----:B------:R-:W-:Y:S01]  /*2360*/  IMAD R13, R24, R63, R13 ;  /* 0x0000003f180d7224 */ /* 0x000fe200078e020d */
[C---:B------:R-:W-:Y:S01]  /*2370*/  SHF.L.U64.HI R63, R62.reuse, 0x7, R63 ;  /* 0x000000073e3f7819 */ /* 0x040fe2000001023f */
[----:B------:R-:W-:Y:S02]  /*2380*/  IMAD.SHL.U32 R62, R62, 0x80, RZ ;  /* 0x000000803e3e7824 */ /* 0x000fe400078e00ff */
[----:B------:R-:W-:Y:S02]  /*2390*/  IMAD.IADD R55, R21, 0x1, R15 ;  /* 0x0000000115377824 */ /* 0x000fe400078e020f */
[----:B------:R-:W-:Y:S02]  /*23a0*/  IMAD.IADD R54, R15, 0x1, R31 ;  /* 0x000000010f367824 */ /* 0x000fe400078e021f */
[----:B------:R-:W-:Y:S02]  /*23b0*/  IMAD.IADD R7, R13, 0x1, R53 ;  /* 0x000000010d077824 */ /* 0x000fe400078e0235 */
[C---:B--2---:R-:W-:Y:S01]  /*23c0*/  IMAD.SHL.U32 R64, R41.reuse, 0x40, RZ ;  /* 0x0000004029407824 */ /* 0x044fe200078e00ff */
[----:B------:R-:W-:-:S02]  /*23d0*/  LOP3.LUT P1, RZ, R41, 0x4, RZ, 0xc0, !PT ;  /* 0x0000000429ff7812 */ /* 0x000fc4000782c0ff */
[----:B------:R-:W-:Y:S01]  /*23e0*/  SHF.R.U32.HI R41, RZ, 0x7, R32 ;  /* 0x00000007ff297819 */ /* 0x000fe20000011620 */
[----:B------:R-:W-:Y:S01]  /*23f0*/  VIADD R32, R32, 0xffffff80 ;  /* 0xffffff8020207836 */ /* 0x000fe20000000000 */
[----:B------:R-:W-:Y:S02]  /*2400*/  LOP3.LUT R64, R64, 0x1c0, RZ, 0xc0, !PT ;  /* 0x000001c040407812 */ /* 0x000fe400078ec0ff */
[C---:B------:R-:W-:Y:S01]  /*2410*/  ISETP.NE.AND P6, PT, R41.reuse, 0x1, PT ;  /* 0x000000012900780c */ /* 0x040fe20003fc5270 */
[----:B------:R-:W-:Y:S01]  /*2420*/  VIADD R60, R41, 0x8 ;  /* 0x00000008293c7836 */ /* 0x000fe20000000000 */
[----:B------:R-:W-:Y:S02]  /*2430*/  SHF.R.S32.HI R38, RZ, 0x1f, R32 ;  /* 0x0000001fff267819 */ /* 0x000fe40000011420 */
[----:B------:R-:W-:Y:S02]  /*2440*/  SHF.R.U32.HI R61, RZ, 0x3, R64 ;  /* 0x00000003ff3d7819 */ /* 0x000fe40000011640 */
[----:B------:R-:W-:-:S02]  /*2450*/  LOP3.LUT R0, R64, 0x18, R16, 0xf8, !PT ;  /* 0x0000001840007812 */ /* 0x000fc400078ef810 */
[----:B------:R-:W-:Y:S01]  /*2460*/  LEA.HI R38, R38, R32, RZ, 0x5 ;  /* 0x0000002026267211 */ /* 0x000fe200078f28ff */
[----:B------:R-:W-:Y:S01]  /*2470*/  IMAD.IADD R32, R35, 0x1, R13 ;  /* 0x0000000123207824 */ /* 0x000fe200078e020d */
[----:B------:R-:W-:Y:S02]  /*2480*/  LOP3.LUT R0, R0, R61, RZ, 0x3c, !PT ;  /* 0x0000003d00007212 */ /* 0x000fe400078e3cff */
[----:B------:R-:W-:Y:S01]  /*2490*/  SHF.R.S32.HI R38, RZ, 0x5, R38 ;  /* 0x00000005ff267819 */ /* 0x000fe20000011426 */
[----:B------:R-:W-:Y:S05]  /*24a0*/  @!P6 WARPSYNC.ALL ;  /* 0x000000000000e948 */ /* 0x000fea0003800000 */
[----:B------:R-:W-:Y:S01]  /*24b0*/  IMAD R57, R38, 0x200, R0 ;  /* 0x0000020026397824 */ /* 0x000fe200078e0200 */
[--C-:B------:R-:W-:Y:S01]  /*24c0*/  LOP3.LUT R0, R64, 0x38, R3.reuse, 0xf8, !PT ;  /* 0x0000003840007812 */ /* 0x100fe200078ef803 */
[----:B------:R-:W-:Y:S01]  /*24d0*/  ULDC UR4, c[0x0][0x2f4] ;  /* 0x0000bd0000047ab9 */ /* 0x000fe20000000800 */
[----:B---3--:R-:W-:-:S02]  /*24e0*/  LOP3.LUT R4, R40, 0x38, R3, 0xf8, !PT ;  /* 0x0000003828047812 */ /* 0x008fc400078ef803 */
[----:B------:R-:W-:Y:S02]  /*24f0*/  LOP3.LUT R0, R0, R61, RZ, 0x3c, !PT ;  /* 0x0000003d00007212 */ /* 0x000fe400078e3cff */
[----:B----4-:R-:W-:Y:S02]  /*2500*/  LOP3.LUT R8, R4, R39, RZ, 0x3c, !PT ;  /* 0x0000002704087212 */ /* 0x010fe400078e3cff */
[----:B------:R-:W-:Y:S01]  /*2510*/  @P1 LOP3.LUT R18, R18, 0x2, RZ, 0xfc, !PT ;  /* 0x0000000212121812 */ /* 0x000fe200078efcff */
[----:B------:R-:W-:Y:S01]  /*2520*/  IMAD R3, R38, 0x200, R0 ;  /* 0x0000020026037824 */ /* 0x000fe200078e0200 */
[----:B------:R-:W-:Y:S01]  /*2530*/  @!P6 BAR.SYNC.DEFER_BLOCKING 0x9, 0x100 ;  /* 0x024400000000eb1d */ /* 0x000fe20000010000 */
[----:B------:R-:W-:Y:S01]  /*2540*/  ISETP.GE.AND P1, PT, R16, UR4, PT ;  /* 0x0000000410007c0c */ /* 0x000fe2000bf26270 */
[----:B------:R-:W-:Y:S01]  /*2550*/  IMAD.IADD R0, R36, 0x1, R8 ;  /* 0x0000000124007824 */ /* 0x000fe200078e0208 */
[----:B------:R-:W-:Y:S02]  /*2560*/  ISETP.GE.AND P2, PT, R19, UR4, PT ;  /* 0x0000000413007c0c */ /* 0x000fe4000bf46270 */
[----:B------:R-:W-:-:S02]  /*2570*/  SHF.R.S32.HI R4, RZ, 0x1f, R6 ;  /* 0x0000001fff047819 */ /* 0x000fc40000011406 */
[----:B------:R-:W-:-:S09]  /*2580*/  SHF.R.S32.HI R56, RZ, 0x1f, R68 ;  /* 0x0000001fff387819 */ /* 0x000fd20000011444 */
.L_x_14434:
        /* <DEDUP_REMOVED lines=8> */
[----:B---3--:R-:W-:Y:S01]  /*2610*/  IMAD.MOV.U32 R12, RZ, RZ, R36 ;  /* 0x000000ffff0c7224 */ /* 0x008fe200078e0024 */
        /* <DEDUP_REMOVED lines=16> */
[----:B------:R-:W-:Y:S01]  /*2720*/  ISETP.GT.AND P3, PT, R27, R28, PT ;  /* 0x0000001c1b00720c */ /* 0x000fe20003f64270 */
[----:B------:R-:W-:Y:S01]  /*2730*/  IMAD R71, R23, 0x2000, R57 ;  /* 0x0000200017477824 */ /* 0x000fe200078e0239 */
[----:B------:R-:W-:Y:S01]  /*2740*/  LOP3.LUT R18, R18, 0xfffffffe, RZ, 0xc0, !PT ;  /* 0xfffffffe12127812 */ /* 0x000fe200078ec0ff */
[----:B------:R-:W-:Y:S01]  /*2750*/  IMAD.MOV R10, RZ, RZ, -R12 ;  /* 0x000000ffff0a7224 */ /* 0x000fe200078e0a0c */
[----:B------:R-:W-:Y:S05]  /*2760*/  YIELD ;  /* 0x0000000000007946 */ /* 0x000fea0003800000 */
[----:B------:R-:W-:Y:S01]  /*2770*/  VIADD R11, R71, 0x20 ;  /* 0x00000020470b7836 */ /* 0x000fe20000000000 */
[----:B------:R-:W-:Y:S01]  /*2780*/  BSSY B0, `(.L_x_14379) ;  /* 0x000034a000007945 */ /* 0x000fe20003800000 */
[----:B------:R-:W-:-:S02]  /*2790*/  IMAD R73, R73, R10, R36 ;  /* 0x0000000a49497224 */ /* 0x000fc400078e0224 */
[----:B------:R-:W-:Y:S02]  /*27a0*/  @P3 LOP3.LUT R18, R18, 0x1, RZ, 0xfc, !PT ;  /* 0x0000000112123812 */ /* 0x000fe400078efcff */
[----:B------:R-:W-:Y:S02]  /*27b0*/  ISETP.GE.AND P3, PT, R78, 0x1, PT ;  /* 0x000000014e00780c */ /* 0x000fe40003f66270 */
[----:B--2---:R-:W-:-:S13]  /*27c0*/  LOP3.LUT P5, RZ, R37, 0x4, RZ, 0xc0, !PT ;  /* 0x0000000425ff7812 */ /* 0x004fda00078ac0ff */
        /* <DEDUP_REMOVED lines=11> */
[----:B------:R-:W-:Y:S01]  /*2880*/  ULDC.64 UR4, c[0x0][0x310] ;  /* 0x0000c40000047ab9 */ /* 0x000fe20000000a00 */
[----:B------:R-:W-:Y:S01]  /*2890*/  SHF.R.S32.HI R10, RZ, 0x1f, R27 ;  /* 0x0000001fff0a7819 */ /* 0x000fe2000001141b */
[----:B------:R-:W-:Y:S01]  /*28a0*/  IMAD R13, R75, UR4, RZ ;  /* 0x000000044b0d7c24 */ /* 0x000fe2000f8e02ff */
[----:B------:R-:W-:Y:S01]  /*28b0*/  VIMNMX R76, R76, 0x80, PT ;  /* 0x000000804c4c7848 */ /* 0x000fe20003fe0100 */
[----:B------:R-:W-:Y:S02]  /*28c0*/  IMAD.IADD R9, R9, 0x1, R11 ;  /* 0x0000000109097824 */ /* 0x000fe400078e020b */
[----:B------:R-:W-:-:S02]  /*28d0*/  IMAD R13, R72, UR5, R13 ;  /* 0x00000005480d7c24 */ /* 0x000fc4000f8e020d */
        /* <DEDUP_REMOVED lines=19> */
[----:B------:R0:W5:Y:S01]  /*2a10*/  LDL R81, [R1+0x10] ;  /* 0x0000100001517983 */ /* 0x0001620000100800 */
[----:B------:R-:W1:Y:S01]  /*2a20*/  S2R R12, SR_TID.X ;  /* 0x00000000000c7919 */ /* 0x000e620000002100 */
[----:B------:R-:W-:Y:S01]  /*2a30*/  BSSY B1, `(.L_x_14382) ;  /* 0x0000023000017945 */ /* 0x000fe20003800000 */
[----:B-1----:R-:W-:-:S05]  /*2a40*/  VIADD R37, R12, 0xffffff80 ;  /* 0xffffff800c257836 */ /* 0x002fca0000000000 */
[----:B------:R-:W-:-:S04]  /*2a50*/  SHF.R.S32.HI R12, RZ, 0x1f, R37 ;  /* 0x0000001fff0c7819 */ /* 0x000fc80000011425 */
[----:B------:R-:W-:-:S04]  /*2a60*/  LEA.HI R12, R12, R37, RZ, 0x2 ;  /* 0x000000250c0c7211 */ /* 0x000fc800078f10ff */
[----:B------:R-:W-:-:S04]  /*2a70*/  SHF.R.S32.HI R12, RZ, 0x2, R12 ;  /* 0x00000002ff0c7819 */ /* 0x000fc8000001140c */
[----:B------:R-:W-:Y:S02]  /*2a80*/  ISETP.GE.AND P3, PT, R12, R76, PT ;  /* 0x0000004c0c00720c */ /* 0x000fe40003f66270 */
        /* <DEDUP_REMOVED lines=8> */
[----:B0-----:R-:W-:Y:S06]  /*2b10*/  @P3 BRA `(.L_x_14383) ;  /* 0x0000000000503947 */ /* 0x001fec0003800000 */
        /* <DEDUP_REMOVED lines=16> */
[----:B------:R0:W5:Y:S02]  /*2c20*/  @!P4 LDG.E.64 R50, desc[UR42][R14.64] ;  /* 0x0000002a0e32c981 */ /* 0x000164000c1e1b00 */
[----:B-----5:R-:W-:-:S13]  /*2c30*/  ISETP.GE.AND P4, PT, R81, R78, PT ;  /* 0x0000004e5100720c */ /* 0x020fda0003f86270 */
[----:B------:R0:W5:Y:S04]  /*2c40*/  @!P4 LDG.E.64 R44, desc[UR42][R12.64+0x20] ;  /* 0x0000202a0c2cc981 */ /* 0x000168000c1e1b00 */
[----:B------:R0:W5:Y:S02]  /*2c50*/  @!P4 LDG.E.64 R46, desc[UR42][R14.64+0x20] ;  /* 0x0000202a0e2ec981 */ /* 0x000164000c1e1b00 */
.L_x_14383:
[----:B------:R-:W-:Y:S05]  /*2c60*/  BSYNC B1 ;  /* 0x0000000000017941 */ /* 0x000fea0003800000 */
.L_x_14382:
[----:B0-----:R-:W0:Y:S01]  /*2c70*/  S2R R12, SR_TID.X ;  /* 0x00000000000c7919 */ /* 0x001e220000002100 */
[----:B------:R-:W-:Y:S01]  /*2c80*/  BSSY B1, `(.L_x_14384) ;  /* 0x0000026000017945 */ /* 0x000fe20003800000 */
[----:B-----5:R-:W-:Y:S02]  /*2c90*/  IMAD.MOV.U32 R79, RZ, RZ, R44 ;  /* 0x000000ffff4f7224 */ /* 0x020fe400078e002c */
[----:B------:R-:W-:Y:S02]  /*2ca0*/  IMAD.MOV.U32 R80, RZ, RZ, R45 ;  /* 0x000000ffff507224 */ /* 0x000fe400078e002d */
[----:B0-----:R-:W-:-:S05]  /*2cb0*/  VIADD R13, R12, 0xffffff80 ;  /* 0xffffff800c0d7836 */ /* 0x001fca0000000000 */
[----:B------:R-:W-:-:S04]  /*2cc0*/  SHF.R.S32.HI R12, RZ, 0x1f, R13 ;  /* 0x0000001fff0c7819 */ /* 0x000fc8000001140d */
[----:B------:R-:W-:-:S04]  /*2cd0*/  LEA.HI R12, R12, R13, RZ, 0x2 ;  /* 0x0000000d0c0c7211 */ /* 0x000fc800078f10ff */
[----:B------:R-:W-:-:S05]  /*2ce0*/  SHF.R.S32.HI R12, RZ, 0x2, R12 ;  /* 0x00000002ff0c7819 */ /* 0x000fca000001140c */
[----:B------:R-:W-:-:S05]  /*2cf0*/  VIADD R12, R12, 0x60 ;  /* 0x000000600c0c7836 */ /* 0x000fca0000000000 */
        /* <DEDUP_REMOVED lines=30> */
.L_x_14385:
[----:B------:R-:W-:Y:S05]  /*2ee0*/  BSYNC B1 ;  /* 0x0000000000017941 */ /* 0x000fea0003800000 */
.L_x_14384:
[----:B0-----:R-:W-:Y:S01]  /*2ef0*/  IMAD.MOV.U32 R8, RZ, RZ, R48 ;  /* 0x000000ffff087224 */ /* 0x001fe200078e0030 */
[----:B------:R-:W-:Y:S01]  /*2f00*/  UISETP.NE.AND UP0, UPT, UR39, 0x3, UPT ;  /* 0x000000032700788c */ /* 0x000fe2000bf05270 */
[----:B------:R-:W-:Y:S01]  /*2f10*/  IMAD.MOV.U32 R9, RZ, RZ, R49 ;  /* 0x000000ffff097224 */ /* 0x000fe200078e0031 */
[C---:B------:R-:W-:Y:S01]  /*2f20*/  PRMT R93, R80.reuse, 0x7610, R93 ;  /* 0x00007610505d7816 */ /* 0x040fe2000000005d */
        /* <DEDUP_REMOVED lines=27> */
[----:B------:R-:W-:Y:S01]  /*30e0*/  PRMT R90, R11, 0x7610, R90 ;  /* 0x000076100b5a7816 */ /* 0x000fe2000000005a */
[----:B------:R-:W-:Y:S06]  /*30f0*/  @!P5 BRA `(.L_x_14386) ;  /* 0x000000000004d947 */ /* 0x000fec0003800000 */
[----:B------:R-:W-:Y:S01]  /*3100*/  BPT.TRAP 0x1 ;  /* 0x000000040000795c */ /* 0x000fe20000300000 */
.L_x_14386:
[----:B------:R-:W2:Y:S01]  /*3110*/  LDL R8, [R1+0xc] ;  /* 0x00000c0001087983 */ /* 0x000ea20000100800 */
[----:B------:R-:W-:Y:S01]  /*3120*/  IMAD R69, R23, 0x8, R2 ;  /* 0x0000000817457824 */ /* 0x000fe200078e0202 */
[----:B------:R-:W-:Y:S01]  /*3130*/  BSSY B1, `(.L_x_14387) ;  /* 0x0000004000017945 */ /* 0x000fe20003800000 */
[----:B--2---:R-:W-:-:S04]  /*3140*/  SHF.L.U32 R77, R8, 0x1f, RZ ;  /* 0x0000001f084d7819 */ /* 0x004fc800000006ff */
[----:B------:R-:W0:Y:S02]  /*3150*/  SYNCS.PHASECHK.TRANS64.TRYWAIT P6, [R69+URZ+0x16890], R77 ;  /* 0x0168904d450075a7 */ /* 0x000e2400080c017f */
[----:B0-----:R-:W-:Y:S05]  /*3160*/  @!P6 BRA `(.L_x_14388) ;  /* 0x000001d00078e947 */ /* 0x001fea0003800000 */
.L_x_14711:
[----:B------:R-:W-:Y:S05]  /*3170*/  BSYNC B1 ;  /* 0x0000000000017941 */ /* 0x000fea0003800000 */
.L_x_14387:
[----:B------:R-:W-:-:S03]  /*3180*/  UMOV UR4, 0xffffffff ;  /* 0xffffffff00047882 */ /* 0x000fc60000000000 */
[----:B------:R-:W-:Y:S05]  /*3190*/  BRA.DIV UR4, `(.L_x_14389) ;  /* 0x000001d204807947 */ /* 0x000fea000b800000 */
[----:B------:R1:W2:Y:S04]  /*31a0*/  SHFL.IDX PT, R79, R83, RZ, 0x1c1f ;  /* 0x001c1fff534f7589 */ /* 0x0002a800000e0000 */
[----:B------:R1:W3:Y:S02]  /*31b0*/  SHFL.IDX PT, R14, R82, RZ, 0x1c1f ;  /* 0x001c1fff520e7589 */ /* 0x0002e400000e0000 */
.L_x_14715:
        /* <DEDUP_REMOVED lines=11> */
[----:B------:R-:W-:Y:S02]  /*3270*/  SHF.R.U64 R48, R48, 0x10, R49 ;  /* 0x0000001030307819 */ /* 0x000fe40000001231 */
[----:B------:R-:W-:Y:S02]  /*3280*/  SHF.R.U32.HI R100, RZ, 0x10, R51 ;  /* 0x00000010ff647819 */ /* 0x000fe40000011633 */
[----:B------:R-:W-:Y:S01]  /*3290*/  SHF.R.U32.HI R96, RZ, 0x10, R49 ;  /* 0x00000010ff607819 */ /* 0x000fe20000011631 */
[----:B0-----:R-:W-:Y:S01]  /*32a0*/  IMAD.U32 R49, R10, 0x10000, RZ ;  /* 0x000100000a317824 */ /* 0x001fe200078e00ff */
        /* <DEDUP_REMOVED lines=9> */
[C---:B------:R-:W-:Y:S01]  /*3340*/  IMAD.U32 R10, R11.reuse, 0x10000, RZ ;  /* 0x000100000b0a7824 */ /* 0x040fe200078e00ff */
[----:B------:R-:W-:Y:S01]  /*3350*/  LOP3.LUT R15, R11, 0xffff0000, RZ, 0xc0, !PT ;  /* 0xffff00000b0f7812 */ /* 0x000fe200078ec0ff */
        /* <DEDUP_REMOVED lines=8> */
[----:B------:R-:W-:Y:S01]  /*33e0*/  LOP3.LUT R8, R8, 0xffff0000, RZ, 0xc0, !PT ;  /* 0xffff000008087812 */ /* 0x000fe200078ec0ff */
[----:B------:R-:W-:Y:S01]  /*33f0*/  FMUL.FTZ R95, R15, R100 ;  /* 0x000000640f5f7220 */ /* 0x000fe20000410000 */
[----:B------:R-:W-:-:S02]  /*3400*/  IMAD.U32 R98, R98, 0x10000, RZ ;  /* 0x0001000062627824 */ /* 0x000fc400078e00ff */
[-C--:B------:R-:W-:Y:S01]  /*3410*/  FMUL.FTZ R15, R15, R96.reuse ;  /* 0x000000600f0f7220 */ /* 0x080fe20000410000 */
[----:B------:R-:W-:Y:S02]  /*3420*/  IMAD.U32 R51, R51, 0x10000, RZ ;  /* 0x0001000033337824 */ /* 0x000fe400078e00ff */
[----:B------:R-:W-:Y:S01]  /*3430*/  FFMA.FTZ R99, R11, R99, R48 ;  /* 0x000000630b637223 */ /* 0x000fe20000010030 */
[----:B------:R-:W-:Y:S01]  /*3440*/  FFMA.FTZ R95, R10, R96, -R95 ;  /* 0x000000600a5f7223 */ /* 0x000fe2000001085f */
[----:B------:R-:W-:Y:S01]  /*3450*/  FMUL.FTZ R104, R50, R101 ;  /* 0x0000006532687220 */ /* 0x000fe20000410000 */
[C---:B------:R-:W-:Y:S01]  /*3460*/  FMUL.FTZ R48, R8.reuse, R98 ;  /* 0x0000006208307220 */ /* 0x040fe20000410000 */
[----:B------:R-:W-:Y:S01]  /*3470*/  FMUL.FTZ R11, R8, R51 ;  /* 0x00000033080b7220 */ /* 0x000fe20000410000 */
[----:B------:R-:W-:Y:S01]  /*3480*/  FFMA.FTZ R10, R10, R100, R15 ;  /* 0x000000640a0a7223 */ /* 0x000fe2000001000f */
        /* <DEDUP_REMOVED lines=9> */
[----:B------:R-:W-:-:S07]  /*3520*/  F2FP.BF16.F32.PACK_AB R10, R49, R104 ;  /* 0x00000068310a723e */ /* 0x000fce00000010ff */
.L_x_14395:
[----:B------:R-:W-:Y:S05]  /*3530*/  BSYNC B3 ;  /* 0x0000000000037941 */ /* 0x000fea0003800000 */
.L_x_14394:
[----:B0-----:R4:W-:Y:S02]  /*3540*/  ST.E.128 desc[UR42][R12.64], R8 ;  /* 0x000000080c007985 */ /* 0x0019e4000c101d2a */
.L_x_14393:
[----:B------:R-:W-:Y:S05]  /*3550*/  BSYNC B2 ;  /* 0x0000000000027941 */ /* 0x000fea0003800000 */
.L_x_14392:
[----:B------:R-:W-:Y:S05]  /*3560*/  @P2 BRA `(.L_x_14391) ;  /* 0x0000000000e02947 */ /* 0x000fea0003800000 */
[----:B----4-:R-:W2:Y:S04]  /*3570*/  LDL R8, [R1+0x8] ;  /* 0x0000080001087983 */ /* 0x010ea80000100800 */
[----:B------:R-:W4:Y:S01]  /*3580*/  LDL R15, [R1+0x10] ;  /* 0x00001000010f7983 */ /* 0x000f220000100800 */
[C---:B---3--:R-:W-:Y:S01]  /*3590*/  LEA R12, P3, R19.reuse, R14, 0x1 ;  /* 0x0000000e130c7211 */ /* 0x048fe200078608ff */
[----:B------:R-:W-:Y:S03]  /*35a0*/  BSSY B2, `(.L_x_14396) ;  /* 0x0000033000027945 */ /* 0x000fe60003800000 */
[----:B--2---:R-:W-:Y:S02]  /*35b0*/  LEA.HI.X R13, R19, R79, R8, 0x1, P3 ;  /* 0x0000004f130d7211 */ /* 0x004fe400018f0c08 */
[----:B------:R2:W3:Y:S01]  /*35c0*/  LDS.128 R8, [R70+0xe000] ;  /* 0x00e0000046087984 */ /* 0x0004e20000000c00 */
[----:B----4-:R-:W-:-:S13]  /*35d0*/  ISETP.GE.AND P3, PT, R15, R78, PT ;  /* 0x0000004e0f00720c */ /* 0x010fda0003f66270 */
[----:B--2---:R-:W-:Y:S05]  /*35e0*/  @P3 BRA `(.L_x_14397) ;  /* 0x0000000000b83947 */ /* 0x004fea0003800000 */
[--C-:B------:R-:W-:Y:S01]  /*35f0*/  SHF.R.U64 R49, R46, 0x10, R47.reuse ;  /* 0x000000102e317819 */ /* 0x100fe2000000122f */
[----:B---3--:R-:W-:Y:S01]  /*3600*/  IMAD.U32 R14, R10, 0x10000, RZ ;  /* 0x000100000a0e7824 */ /* 0x008fe200078e00ff */
[----:B------:R-:W-:Y:S02]  /*3610*/  SHF.R.U32.HI R46, RZ, 0x10, R47 ;  /* 0x00000010ff2e7819 */ /* 0x000fe4000001162f */
[--C-:B------:R-:W-:Y:S02]  /*3620*/  SHF.R.U32.HI R48, RZ, 0x10, R45.reuse ;  /* 0x00000010ff307819 */ /* 0x100fe4000001162d */
[----:B------:R-:W-:Y:S02]  /*3630*/  PRMT R91, R91, 0x5410, R46 ;  /* 0x000054105b5b7816 */ /* 0x000fe4000000002e */
[----:B------:R-:W-:Y:S01]  /*3640*/  SHF.R.U64 R51, R44, 0x10, R45 ;  /* 0x000000102c337819 */ /* 0x000fe2000000122d */
[----:B------:R-:W-:Y:S01]  /*3650*/  IMAD.U32 R44, R11, 0x10000, RZ ;  /* 0x000100000b2c7824 */ /* 0x000fe200078e00ff */
        /* <DEDUP_REMOVED lines=39> */
.L_x_14397:
[----:B------:R-:W-:Y:S05]  /*38d0*/  BSYNC B2 ;  /* 0x0000000000027941 */ /* 0x000fea0003800000 */
.L_x_14396:
[----:B---3--:R2:W-:Y:S02]  /*38e0*/  ST.E.128 desc[UR42][R12.64], R8 ;  /* 0x000000080c007985 */ /* 0x0085e4000c101d2a */
.L_x_14391:
[----:B------:R-:W-:Y:S05]  /*38f0*/  BSYNC B1 ;  /* 0x0000000000017941 */ /* 0x000fea0003800000 */
.L_x_14390:
[----:B------:R-:W-:-:S03]  /*3900*/  UMOV UR4, 0xffffffff ;  /* 0xffffffff00047882 */ /* 0x000fc60000000000 */
[----:B------:R-:W-:Y:S05]  /*3910*/  BRA.DIV UR4, `(.L_x_14398) ;  /* 0x000001ca04e87947 */ /* 0x000fea000b800000 */
[----:B-1----:R-:W1:Y:S04]  /*3920*/  SHFL.IDX PT, R83, R83, 0x1, 0x1c1f ;  /* 0x003c1f0053537f89 */ /* 0x002e6800000e0000 */
[----:B---3--:R3:W0:Y:S02]  /*3930*/  SHFL.IDX PT, R14, R82, 0x1, 0x1c1f ;  /* 0x003c1f00520e7f89 */ /* 0x00862400000e0000 */
.L_x_14719:
[----:B------:R-:W-:Y:S05]  /*3940*/  @P4 BRA `(.L_x_14399) ;  /* 0x0000002000b44947 */ /* 0x000fea0003800000 */
[----:B------:R-:W-:Y:S04]  /*3950*/  BSSY B1, `(.L_x_14400) ;  /* 0x0000038000017945 */ /* 0x000fe80003800000 */
[----:B------:R-:W-:Y:S05]  /*3960*/  @P1 BRA `(.L_x_14401) ;  /* 0x0000000000d81947 */ /* 0x000fea0003800000 */
[----:B--2-4-:R2:W4:Y:S01]  /*3970*/  LDS.128 R8, [R71+0x11000] ;  /* 0x0110000047087984 */ /* 0x0145220000000c00 */
[C---:B0-----:R-:W-:Y:S01]  /*3980*/  LEA R12, P3, R16.reuse, R14, 0x1 ;  /* 0x0000000e100c7211 */ /* 0x041fe200078608ff */
[----:B------:R-:W-:Y:S03]  /*3990*/  BSSY B2, `(.L_x_14402) ;  /* 0x0000032000027945 */ /* 0x000fe60003800000 */
[----:B-1----:R-:W-:Y:S02]  /*39a0*/  LEA.HI.X R13, R16, R83, R17, 0x1, P3 ;  /* 0x00000053100d7211 */ /* 0x002fe400018f0c11 */
[----:B------:R-:W-:-:S13]  /*39b0*/  ISETP.GE.AND P3, PT, R152, R78, PT ;  /* 0x0000004e9800720c */ /* 0x000fda0003f66270 */
[----:B--2---:R-:W-:Y:S05]  /*39c0*/  @P3 BRA `(.L_x_14403) ;  /* 0x0000000000b83947 */ /* 0x004fea0003800000 */
[--C-:B------:R-:W-:Y:S01]  /*39d0*/  SHF.R.U64 R45, R42, 0x10, R43.reuse ;  /* 0x000000102a2d7819 */ /* 0x100fe2000000122b */
[----:B----4-:R-:W-:Y:S01]  /*39e0*/  IMAD.U32 R15, R10, 0x10000, RZ ;  /* 0x000100000a0f7824 */ /* 0x010fe200078e00ff */
[----:B------:R-:W-:Y:S02]  /*39f0*/  SHF.R.U32.HI R43, RZ, 0x10, R43 ;  /* 0x00000010ff2b7819 */ /* 0x000fe4000001162b */
[----:B------:R-:W-:Y:S02]  /*3a00*/  SHF.R.U32.HI R44, RZ, 0x10, R41 ;  /* 0x00000010ff2c7819 */ /* 0x000fe40000011629 */
[----:B------:R-:W-:Y:S02]  /*3a10*/  PRMT R90, R90, 0x5410, R43 ;  /* 0x000054105a5a7816 */ /* 0x000fe4000000002b */
[----:B------:R-:W-:Y:S01]  /*3a20*/  SHF.R.U64 R47, R40, 0x10, R41 ;  /* 0x00000010282f7819 */ /* 0x000fe20000001229 */
[----:B------:R-:W-:Y:S01]  /*3a30*/  IMAD.U32 R41, R11, 0x10000, RZ ;  /* 0x000100000b297824 */ /* 0x000fe200078e00ff */
[----:B------:R-:W-:Y:S01]  /*3a40*/  PRMT R87, R87, 0x5410, R44 ;  /* 0x0000541057577816 */ /* 0x000fe2000000002c */
[----:B------:R-:W-:Y:S01]  /*3a50*/  IMAD.U32 R46, R90, 0x10000, RZ ;  /* 0x000100005a2e7824 */ /* 0x000fe200078e00ff */
[----:B------:R-:W-:-:S02]  /*3a60*/  PRMT R88, R88, 0x5410, R45 ;  /* 0x0000541058587816 */ /* 0x000fc4000000002d */
[----:B------:R-:W-:Y:S01]  /*3a70*/  LOP3.LUT R40, R10, 0xffff0000, RZ, 0xc0, !PT ;  /* 0xffff00000a287812 */ /* 0x000fe200078ec0ff */
[----:B------:R-:W-:Y:S01]  /*3a80*/  IMAD.U32 R44, R87, 0x10000, RZ ;  /* 0x00010000572c7824 */ /* 0x000fe200078e00ff */
[----:B------:R-:W-:Y:S01]  /*3a90*/  LOP3.LUT R42, R11, 0xffff0000, RZ, 0xc0, !PT ;  /* 0xffff00000b2a7812 */ /* 0x000fe200078ec0ff */
[C---:B------:R-:W-:Y:S01]  /*3aa0*/  IMAD.U32 R10, R9.reuse, 0x10000, RZ ;  /* 0x00010000090a7824 */ /* 0x040fe200078e00ff */
[----:B------:R-:W-:Y:S01]  /*3ab0*/  PRMT R86, R86, 0x5410, R47 ;  /* 0x0000541056567816 */ /* 0x000fe2000000002f */
[C---:B------:R-:W-:Y:S01]  /*3ac0*/  FMUL.FTZ R50, R40.reuse, R46 ;  /* 0x0000002e28327220 */ /* 0x040fe20000410000 */
        /* <DEDUP_REMOVED lines=30> */
.L_x_14403:
[----:B------:R-:W-:Y:S05]  /*3cb0*/  BSYNC B2 ;  /* 0x0000000000027941 */ /* 0x000fea0003800000 */
.L_x_14402:
[----:B----4-:R0:W-:Y:S02]  /*3cc0*/  ST.E.128 desc[UR42][R12.64], R8 ;  /* 0x000000080c007985 */ /* 0x0101e4000c101d2a */
.L_x_14401:
[----:B------:R-:W-:Y:S05]  /*3cd0*/  BSYNC B1 ;  /* 0x0000000000017941 */ /* 0x000fea0003800000 */
.L_x_14400:
[----:B------:R-:W-:Y:S05]  /*3ce0*/  @P2 BRA `(.L_x_14399) ;  /* 0x0000001c00cc2947 */ /* 0x000fea0003800000 */
[----:B0-2-4-:R-:W1:Y:S04]  /*3cf0*/  LDL R8, [R1+0x8] ;  /* 0x0000080001087983 */ /* 0x015e680000100800 */
[----:B------:R-:W2:Y:S01]  /*3d00*/  LDL R15, [R1+0x10] ;  /* 0x00001000010f7983 */ /* 0x000ea20000100800 */
[C---:B------:R-:W-:Y:S01]  /*3d10*/  LEA R12, P3, R19.reuse, R14, 0x1 ;  /* 0x0000000e130c7211 */ /* 0x040fe200078608ff */
[----:B------:R-:W-:Y:S03]  /*3d20*/  BSSY B1, `(.L_x_14404) ;  /* 0x0000033000017945 */ /* 0x000fe60003800000 */
[----:B-1----:R-:W-:Y:S02]  /*3d30*/  LEA.HI.X R13, R19, R83, R8, 0x1, P3 ;  /* 0x00000053130d7211 */ /* 0x002fe400018f0c08 */
[----:B------:R0:W1:Y:S01]  /*3d40*/  LDS.128 R8, [R70+0x11000] ;  /* 0x0110000046087984 */ /* 0x0000620000000c00 */
[----:B--2---:R-:W-:-:S13]  /*3d50*/  ISETP.GE.AND P3, PT, R15, R78, PT ;  /* 0x0000004e0f00720c */ /* 0x004fda0003f66270 */
[----:B0-----:R-:W-:Y:S05]  /*3d60*/  @P3 BRA `(.L_x_14405) ;  /* 0x0000000000b83947 */ /* 0x001fea0003800000 */
[--C-:B------:R-:W-:Y:S01]  /*3d70*/  SHF.R.U64 R41, R38, 0x10, R39.reuse ;  /* 0x0000001026297819 */ /* 0x100fe20000001227 */
[----:B-1----:R-:W-:Y:S01]  /*3d80*/  IMAD.U32 R14, R10, 0x10000, RZ ;  /* 0x000100000a0e7824 */ /* 0x002fe200078e00ff */
        /* <DEDUP_REMOVED lines=44> */
.L_x_14405:
[----:B------:R-:W-:Y:S05]  /*4050*/  BSYNC B1 ;  /* 0x0000000000017941 */ /* 0x000fea0003800000 */
.L_x_14404:
[----:B-1----:R0:W-:Y:S01]  /*4060*/  ST.E.128 desc[UR42][R12.64], R8 ;  /* 0x000000080c007985 */ /* 0x0021e2000c101d2a */
[----:B------:R-:W-:Y:S05]  /*4070*/  BRA `(.L_x_14399) ;  /* 0x0000001800e87947 */ /* 0x000fea0003800000 */
.L_x_14381:
[----:B------:R-:W0:Y:S01]  /*4080*/  S2R R12, SR_TID.X ;  /* 0x00000000000c7919 */ /* 0x000e220000002100 */
[----:B------:R-:W-:Y:S01]  /*4090*/  CS2R R42, SRZ ;  /* 0x00000000002a7805 */ /* 0x000fe2000001ff00 */
[----:B------:R-:W1:Y:S01]  /*40a0*/  S2R R38, SR_TID.X ;  /* 0x0000000000267919 */ /* 0x000e620000002100 */
[----:B0-----:R-:W-:Y:S02]  /*40b0*/  VIADD R13, R12, 0xffffff80 ;  /* 0xffffff800c0d7836 */ /* 0x001fe40000000000 */
[----:B-1----:R-:W-:-:S03]  /*40c0*/  VIADD R40, R38, 0xffffff80 ;  /* 0xffffff8026287836 */ /* 0x002fc60000000000 */
[----:B------:R-:W-:Y:S02]  /*40d0*/  SHF.R.S32.HI R12, RZ, 0x1f, R13 ;  /* 0x0000001fff0c7819 */ /* 0x000fe4000001140d */
[----:B------:R-:W-:Y:S02]  /*40e0*/  CS2R R38, SRZ ;  /* 0x0000000000267805 */ /* 0x000fe4000001ff00 */
[----:B------:R-:W-:Y:S02]  /*40f0*/  LEA.HI R12, R12, R13, RZ, 0x2 ;  /* 0x0000000d0c0c7211 */ /* 0x000fe400078f10ff */
[----:B------:R-:W-:Y:S02]  /*4100*/  SHF.R.S32.HI R44, RZ, 0x1f, R40 ;  /* 0x0000001fff2c7819 */ /* 0x000fe40000011428 */
[----:B------:R-:W-:Y:S02]  /*4110*/  SHF.R.S32.HI R12, RZ, 0x2, R12 ;  /* 0x00000002ff0c7819 */ /* 0x000fe4000001140c */
[----:B------:R-:W-:-:S02]  /*4120*/  LEA.HI R44, R44, R40, RZ, 0x2 ;  /* 0x000000282c2c7211 */ /* 0x000fc400078f10ff */
[----:B------:R-:W-:Y:S02]  /*4130*/  CS2R R40, SRZ ;  /* 0x0000000000287805 */ /* 0x000fe4000001ff00 */
[----:B------:R-:W-:Y:S02]  /*4140*/  ISETP.GE.AND P3, PT, R12, R76, PT ;  /* 0x0000004c0c00720c */ /* 0x000fe40003f66270 */
[----:B------:R-:W-:Y:S02]  /*4150*/  SHF.R.S32.HI R44, RZ, 0x2, R44 ;  /* 0x00000002ff2c7819 */ /* 0x000fe4000001142c */
[----:B------:R-:W-:-:S03]  /*4160*/  ISETP.GE.OR P3, PT, R16, R78, P3 ;  /* 0x0000004e1000720c */ /* 0x000fc60001f66670 */
[----:B------:R-:W-:-:S10]  /*4170*/  VIADD R44, R44, 0x60 ;  /* 0x000000602c2c7836 */ /* 0x000fd40000000000 */
[----:B------:R-:W0:Y:S01]  /*4180*/  @!P3 LDC.64 R12, c[0x0][0x3e8] ;  /* 0x0000fa00ff0cbb82 */ /* 0x000e220000000a00 */
[----:B------:R-:W-:-:S05]  /*4190*/  @!P3 IADD3 R14, P4, R30, R10, RZ ;  /* 0x0000000a1e0eb210 */ /* 0x000fca0007f9e0ff */
[----:B------:R-:W-:Y:S01]  /*41a0*/  @!P3 IMAD.X R15, R77, 0x1, R54, P4 ;  /* 0x000000014d0fb824 */ /* 0x000fe200020e0636 */
[----:B------:R-:W-:-:S05]  /*41b0*/  @!P3 IADD3 R36, P4, R52, R8, RZ ;  /* 0x000000083424b210 */ /* 0x000fca0007f9e0ff */
[----:B------:R-:W-:Y:S01]  /*41c0*/  @!P3 IMAD.X R37, R69, 0x1, R7, P4 ;  /* 0x000000014525b824 */ /* 0x000fe200020e0607 */
[----:B0-----:R-:W-:-:S04]  /*41d0*/  @!P3 LEA R12, P4, R14, R12, 0x1 ;  /* 0x0000000c0e0cb211 */ /* 0x001fc800078808ff */
[----:B------:R-:W-:Y:S02]  /*41e0*/  @!P3 LEA.HI.X R13, R14, R13, R15, 0x1, P4 ;  /* 0x0000000d0e0db211 */ /* 0x000fe400020f0c0f */
[----:B------:R-:W0:Y:S01]  /*41f0*/  @!P3 LDC.64 R14, c[0x0][0x400] ;  /* 0x00010000ff0ebb82 */ /* 0x000e220000000a00 */
[----:B------:R-:W-:Y:S01]  /*4200*/  BSSY B1, `(.L_x_14406) ;  /* 0x0000022000017945 */ /* 0x000fe20003800000 */
[----:B0-----:R-:W-:-:S04]  /*4210*/  @!P3 LEA R14, P4, R36, R14, 0x1 ;  /* 0x0000000e240eb211 */ /* 0x001fc800078808ff */
[----:B------:R-:W-:Y:S02]  /*4220*/  @!P3 LEA.HI.X R15, R36, R15, R37, 0x1, P4 ;  /* 0x0000000f240fb211 */ /* 0x000fe400020f0c25 */
[----:B------:R-:W-:Y:S02]  /*4230*/  CS2R R36, SRZ ;  /* 0x0000000000247805 */ /* 0x000fe4000001ff00 */
[----:B------:R-:W-:Y:S02]  /*4240*/  ISETP.GE.AND P4, PT, R44, R76, PT ;  /* 0x0000004c2c00720c */ /* 0x000fe40003f86270 */
[----:B------:R-:W-:Y:S02]  /*4250*/  CS2R R46, SRZ ;  /* 0x00000000002e7805 */ /* 0x000fe4000001ff00 */
[----:B------:R-:W-:Y:S01]  /*4260*/  CS2R R50, SRZ ;  /* 0x0000000000327805 */ /* 0x000fe2000001ff00 */
[----:B------:R0:W5:Y:S01]  /*4270*/  @!P3 LDG.E.128 R40, desc[UR42][R14.64] ;  /* 0x0000002a0e28b981 */ /* 0x000162000c1e1d00 */
[----:B------:R-:W-:-:S02]  /*4280*/  ISETP.GE.OR P4, PT, R16, R78, P4 ;  /* 0x0000004e1000720c */ /* 0x000fc40002786670 */
[----:B------:R-:W-:Y:S02]  /*4290*/  CS2R R44, SRZ ;  /* 0x00000000002c7805 */ /* 0x000fe4000001ff00 */
[----:B------:R-:W-:Y:S01]  /*42a0*/  CS2R R48, SRZ ;  /* 0x0000000000307805 */ /* 0x000fe2000001ff00 */
[----:B------:R0:W5:Y:S01]  /*42b0*/  @!P3 LDG.E.128 R36, desc[UR42][R12.64] ;  /* 0x0000002a0c24b981 */ /* 0x000162000c1e1d00 */
[----:B------:R-:W-:-:S07]  /*42c0*/  ISETP.GE.AND P3, PT, R16, R78, PT ;  /* 0x0000004e1000720c */ /* 0x000fce0003f66270 */
[----:B------:R-:W-:Y:S06]  /*42d0*/  @P4 BRA `(.L_x_14407) ;  /* 0x0000000000504947 */ /* 0x000fec0003800000 */
[----:B0-----:R-:W0:Y:S01]  /*42e0*/  LDC.64 R12, c[0x0][0x3f8] ;  /* 0x0000fe00ff0c7b82 */ /* 0x001e220000000a00 */
        /* <DEDUP_REMOVED lines=19> */
.L_x_14407:
[----:B------:R-:W-:Y:S05]  /*4420*/  BSYNC B1 ;  /* 0x0000000000017941 */ /* 0x000fea0003800000 */
.L_x_14406:
        /* <DEDUP_REMOVED lines=36> */
.L_x_14408:
[----:B------:R-:W2:Y:S01]  /*4670*/  LDL R8, [R1+0xc] ;  /* 0x00000c0001087983 */ /* 0x000ea20000100800 */
[----:B------:R-:W-:Y:S01]  /*4680*/  IMAD R69, R23, 0x8, R2 ;  /* 0x0000000817457824 */ /* 0x000fe200078e0202 */
[----:B------:R-:W1:Y:S01]  /*4690*/  LDC R85, c[0x0][0x2f4] ;  /* 0x0000bd00ff557b82 */ /* 0x000e620000000800 */
[----:B------:R-:W-:Y:S01]  /*46a0*/  BSSY B1, `(.L_x_14409) ;  /* 0x0000004000017945 */ /* 0x000fe20003800000 */
[----:B--2---:R-:W-:-:S04]  /*46b0*/  SHF.L.U32 R77, R8, 0x1f, RZ ;  /* 0x0000001f084d7819 */ /* 0x004fc800000006ff */
[----:B------:R-:W2:Y:S02]  /*46c0*/  SYNCS.PHASECHK.TRANS64.TRYWAIT P4, [R69+URZ+0x16890], R77 ;  /* 0x0168904d450075a7 */ /* 0x000ea4000808017f */
[----:B-12---:R-:W-:Y:S05]  /*46d0*/  @!P4 BRA `(.L_x_14410) ;  /* 0x000001bc00c0c947 */ /* 0x006fea0003800000 */
.L_x_14720:
[----:B------:R-:W-:Y:S05]  /*46e0*/  BSYNC B1 ;  /* 0x0000000000017941 */ /* 0x000fea0003800000 */
.L_x_14409:
[----:B------:R-:W-:Y:S01]  /*46f0*/  UMOV UR4, 0xffffffff ;  /* 0xffffffff00047882 */ /* 0x000fe20000000000 */
[----:B------:R-:W-:Y:S02]  /*4700*/  IMAD.IADD R87, R85, 0x1, -R58 ;  /* 0x0000000155577824 */ /* 0x000fe400078e0a3a */
[----:B------:R-:W-:Y:S05]  /*4710*/  BRA.DIV UR4, `(.L_x_14411) ;  /* 0x000001be04c47947 */ /* 0x000fea000b800000 */
[----:B------:R2:W3:Y:S04]  /*4720*/  SHFL.IDX PT, R81, R83, RZ, 0x1c1f ;  /* 0x001c1fff53517589 */ /* 0x0004e800000e0000 */
[----:B------:R2:W4:Y:S02]  /*4730*/  SHFL.IDX PT, R80, R82, RZ, 0x1c1f ;  /* 0x001c1fff52507589 */ /* 0x00052400000e0000 */
.L_x_14724:
[----:B------:R-:W5:Y:S01]  /*4740*/  S2R R8, SR_TID.X ;  /* 0x0000000000087919 */ /* 0x000f620000002100 */
[----:B------:R-:W-:Y:S01]  /*4750*/  BSSY B1, `(.L_x_14412) ;  /* 0x000007d000017945 */ /* 0x000fe20003800000 */
[----:B-----5:R-:W-:-:S05]  /*4760*/  VIADD R9, R8, 0xffffff80 ;  /* 0xffffff8008097836 */ /* 0x020fca0000000000 */
[----:B------:R-:W-:-:S04]  /*4770*/  SHF.R.S32.HI R8, RZ, 0x1f, R9 ;  /* 0x0000001fff087819 */ /* 0x000fc80000011409 */
[----:B------:R-:W-:-:S04]  /*4780*/  LEA.HI R8, R8, R9, RZ, 0x2 ;  /* 0x0000000908087211 */ /* 0x000fc800078f10ff */
[----:B------:R-:W-:-:S04]  /*4790*/  SHF.R.S32.HI R8, RZ, 0x2, R8 ;  /* 0x00000002ff087819 */ /* 0x000fc80000011408 */
[----:B------:R-:W-:-:S13]  /*47a0*/  ISETP.GE.OR P4, PT, R8, R76, P1 ;  /* 0x0000004c0800720c */ /* 0x000fda0000f86670 */
[----:B------:R-:W-:Y:S05]  /*47b0*/  @P4 BRA `(.L_x_14413) ;  /* 0x0000000400d84947 */ /* 0x000fea0003800000 */
[----:B------:R-:W5:Y:S01]  /*47c0*/  S2R R9, SR_TID.X ;  /* 0x0000000000097919 */ /* 0x000f620000002100 */
[----:B------:R-:W-:Y:S01]  /*47d0*/  SEL R8, R58, R87, !P0 ;  /* 0x000000573a087207 */ /* 0x000fe20004000000 */
[----:B------:R-:W-:Y:S01]  /*47e0*/  BSSY B2, `(.L_x_14414) ;  /* 0x000006f000027945 */ /* 0x000fe20003800000 */
[----:B----4-:R-:W-:-:S04]  /*47f0*/  LEA R78, P4, R6, R80, 0x1 ;  /* 0x00000050064e7211 */ /* 0x010fc800078808ff */
[----:B---3--:R-:W-:Y:S01]  /*4800*/  LEA.HI.X R79, R6, R81, R4, 0x1, P4 ;  /* 0x00000051064f7211 */ /* 0x008fe200020f0c04 */
[----:B-----5:R-:W-:Y:S01]  /*4810*/  VIADD R11, R9, 0xffffff80 ;  /* 0xffffff80090b7836 */ /* 0x020fe20000000000 */
        /* <DEDUP_REMOVED lines=13> */
[----:B0-----:R-:W-:Y:S02]  /*48f0*/  IMAD R12, R11, 0x2, R2 ;  /* 0x000000020b0c7824 */ /* 0x001fe400078e0202 */
[----:B------:R-:W0:Y:S04]  /*4900*/  LDS.128 R8, [R9+0xe400] ;  /* 0x00e4000009087984 */ /* 0x000e280000000c00 */
[----:B------:R-:W3:Y:S01]  /*4910*/  LDS.128 R12, [R12+0xe400] ;  /* 0x00e400000c0c7984 */ /* 0x000ee20000000c00 */
[----:B------:R-:W-:Y:S05]  /*4920*/  @P3 BRA `(.L_x_14415) ;  /* 0x0000000400683947 */ /* 0x000fea0003800000 */
[----:B------:R-:W-:Y:S01]  /*4930*/  SHF.R.U64 R102, R36, 0x10, R37 ;  /* 0x0000001024667819 */ /* 0x000fe20000001225 */
[----:B---3--:R-:W-:Y:S01]  /*4940*/  IMAD.U32 R98, R13, 0x10000, RZ ;  /* 0x000100000d627824 */ /* 0x008fe200078e00ff */
[----:B------:R-:W-:Y:S01]  /*4950*/  SHF.R.U32.HI R105, RZ, 0x10, R41 ;  /* 0x00000010ff697819 */ /* 0x000fe20000011629 */
[----:B0-----:R-:W-:Y:S01]  /*4960*/  IMAD.U32 R96, R9, 0x10000, RZ ;  /* 0x0001000009607824 */ /* 0x001fe200078e00ff */
[----:B------:R-:W-:Y:S01]  /*4970*/  SHF.R.U32.HI R104, RZ, 0x10, R37 ;  /* 0x00000010ff687819 */ /* 0x000fe20000011625 */
[----:B------:R-:W-:Y:S01]  /*4980*/  IMAD.U32 R100, R15, 0x10000, RZ ;  /* 0x000100000f647824 */ /* 0x000fe200078e00ff */
[----:B------:R-:W-:Y:S01]  /*4990*/  SHF.R.U64 R99, R40, 0x10, R41 ;  /* 0x0000001028637819 */ /* 0x000fe20000001229 */
[----:B------:R-:W-:Y:S01]  /*49a0*/  IMAD.U32 R41, R11, 0x10000, RZ ;  /* 0x000100000b297824 */ /* 0x000fe200078e00ff */
[----:B------:R-:W-:Y:S02]  /*49b0*/  PRMT R40, R84, 0x5432, R102 ;  /* 0x0000543254287816 */ /* 0x000fe40000000066 */
[----:B------:R-:W-:-:S02]  /*49c0*/  PRMT R102, R110, 0x5410, R105 ;  /* 0x000054106e667816 */ /* 0x000fc40000000069 */
[--C-:B------:R-:W-:Y:S02]  /*49d0*/  SHF.R.U64 R103, R38, 0x10, R39.reuse ;  /* 0x0000001026677819 */ /* 0x100fe40000001227 */
[----:B------:R-:W-:Y:S01]  /*49e0*/  PRMT R104, R86, 0x5432, R104 ;  /* 0x0000543256687816 */ /* 0x000fe20000000068 */
[----:B------:R-:W-:Y:S01]  /*49f0*/  IMAD.U32 R105, R102, 0x10000, RZ ;  /* 0x0001000066697824 */ /* 0x000fe200078e00ff */
[----:B------:R-:W-:Y:S02]  /*4a00*/  SHF.R.U32.HI R101, RZ, 0x10, R39 ;  /* 0x00000010ff657819 */ /* 0x000fe40000011627 */
[--C-:B------:R-:W-:Y:S02]  /*4a10*/  SHF.R.U64 R42, R42, 0x10, R43.reuse ;  /* 0x000000102a2a7819 */ /* 0x100fe4000000122b */
[----:B------:R-:W-:Y:S02]  /*4a20*/  SHF.R.U32.HI R43, RZ, 0x10, R43 ;  /* 0x00000010ff2b7819 */ /* 0x000fe4000001162b */
[----:B------:R-:W-:Y:S01]  /*4a30*/  PRMT R39, R106, 0x5410, R103 ;  /* 0x000054106a277816 */ /* 0x000fe20000000067 */
[----:B------:R-:W-:Y:S01]  /*4a40*/  IMAD.U32 R103, R104, 0x10000, RZ ;  /* 0x0001000068677824 */ /* 0x000fe200078e00ff */
[----:B------:R-:W-:-:S02]  /*4a50*/  PRMT R101, R107, 0x5410, R101 ;  /* 0x000054106b657816 */ /* 0x000fc40000000065 */
[----:B------:R-:W-:Y:S01]  /*4a60*/  PRMT R99, R109, 0x5410, R99 ;  /* 0x000054106d637816 */ /* 0x000fe20000000063 */
[----:B------:R-:W-:Y:S01]  /*4a70*/  FMUL.FTZ R109, R98, R105 ;  /* 0x00000069626d7220 */ /* 0x000fe20000410000 */
[----:B------:R-:W-:Y:S01]  /*4a80*/  PRMT R107, R108, 0x5410, R43 ;  /* 0x000054106c6b7816 */ /* 0x000fe2000000002b */
[-C--:B------:R-:W-:Y:S01]  /*4a90*/  FMUL.FTZ R111, R98, R103.reuse ;  /* 0x00000067626f7220 */ /* 0x080fe20000410000 */
[----:B------:R-:W-:Y:S01]  /*4aa0*/  LOP3.LUT R97, R13, 0xffff0000, RZ, 0xc0, !PT ;  /* 0xffff00000d617812 */ /* 0x000fe200078ec0ff */
[----:B------:R-:W-:Y:S01]  /*4ab0*/  FFMA.FTZ R43, R96, R103, -R109 ;  /* 0x00000067602b7223 */ /* 0x000fe2000001086d */
[----:B------:R-:W-:Y:S01]  /*4ac0*/  LOP3.LUT R106, R102, 0xffff0000, RZ, 0xc0, !PT ;  /* 0xffff0000666a7812 */ /* 0x000fe200078ec0ff */
[----:B------:R-:W-:Y:S01]  /*4ad0*/  IMAD.U32 R103, R107, 0x10000, RZ ;  /* 0x000100006b677824 */ /* 0x000fe200078e00ff */
[----:B------:R-:W-:Y:S01]  /*4ae0*/  LOP3.LUT R98, R104, 0xffff0000, RZ, 0xc0, !PT ;  /* 0xffff000068627812 */ /* 0x000fe200078ec0ff */
[----:B------:R-:W-:Y:S01]  /*4af0*/  IMAD.U32 R102, R101, 0x10000, RZ ;  /* 0x0001000065667824 */ /* 0x000fe200078e00ff */
[----:B------:R-:W-:Y:S01]  /*4b00*/  LOP3.LUT R38, R9, 0xffff0000, RZ, 0xc0, !PT ;  /* 0xffff000009267812 */ /* 0x000fe200078ec0ff */
[C---:B------:R-:W-:Y:S01]  /*4b10*/  FMUL.FTZ R109, R97.reuse, R106 ;  /* 0x0000006a616d7220 */ /* 0x040fe20000410000 */
[CC--:B------:R-:W-:Y:S01]  /*4b20*/  FMUL.FTZ R104, R100.reuse, R103.reuse ;  /* 0x0000006764687220 */ /* 0x0c0fe20000410000 */
[----:B------:R-:W-:Y:S01]  /*4b30*/  FMUL.FTZ R97, R97, R98 ;  /* 0x0000006261617220 */ /* 0x000fe20000410000 */
[----:B------:R-:W-:Y:S01]  /*4b40*/  LOP3.LUT R15, R15, 0xffff0000, RZ, 0xc0, !PT ;  /* 0xffff00000f0f7812 */ /* 0x000fe200078ec0ff */
[----:B------:R-:W-:Y:S01]  /*4b50*/  FMUL.FTZ R100, R100, R102 ;  /* 0x0000006664647220 */ /* 0x000fe20000410000 */
[----:B------:R-:W-:Y:S01]  /*4b60*/  LOP3.LUT R107, R107, 0xffff0000, RZ, 0xc0, !PT ;  /* 0xffff00006b6b7812 */ /* 0x000fe200078ec0ff */
[C---:B------:R-:W-:Y:S01]  /*4b70*/  FFMA.FTZ R98, R38.reuse, R98, -R109 ;  /* 0x0000006226627223 */ /* 0x040fe2000001086d */
[----:B------:R-:W-:Y:S01]  /*4b80*/  FFMA.FTZ R97, R38, R106, R97 ;  /* 0x0000006a26617223 */ /* 0x000fe20000010061 */
[----:B------:R-:W-:Y:S01]  /*4b90*/  FFMA.FTZ R38, R41, R102, -R104 ;  /* 0x0000006629267223 */ /* 0x000fe20000010868 */
[----:B------:R-:W-:Y:S01]  /*4ba0*/  LOP3.LUT R101, R101, 0xffff0000, RZ, 0xc0, !PT ;  /* 0xffff000065657812 */ /* 0x000fe200078ec0ff */
[----:B------:R-:W-:Y:S01]  /*4bb0*/  FFMA.FTZ R41, R41, R103, R100 ;  /* 0x0000006729297223 */ /* 0x000fe20000010064 */
[----:B------:R-:W-:Y:S01]  /*4bc0*/  LOP3.LUT R36, R11, 0xffff0000, RZ, 0xc0, !PT ;  /* 0xffff00000b247812 */ /* 0x000fe200078ec0ff */
[----:B------:R-:W-:Y:S01]  /*4bd0*/  FMUL.FTZ R103, R15, R107 ;  /* 0x0000006b0f677220 */ /* 0x000fe20000410000 */
[----:B------:R-:W-:Y:S01]  /*4be0*/  FFMA.FTZ R96, R96, R105, R111 ;  /* 0x0000006960607223 */ /* 0x000fe2000001006f */
[----:B------:R-:W-:-:S02]  /*4bf0*/  IMAD.U32 R13, R12, 0x10000, RZ ;  /* 0x000100000c0d7824 */ /* 0x000fc400078e00ff */
[-C--:B------:R-:W-:Y:S01]  /*4c00*/  FMUL.FTZ R105, R15, R101.reuse ;  /* 0x000000650f697220 */ /* 0x080fe20000410000 */
[C---:B------:R-:W-:Y:S02]  /*4c10*/  IMAD.U32 R102, R99.reuse, 0x10000, RZ ;  /* 0x0001000063667824 */ /* 0x040fe400078e00ff */
[----:B------:R-:W-:Y:S01]  /*4c20*/  FFMA.FTZ R15, R36, R101, -R103 ;  /* 0x00000065240f7223 */ /* 0x000fe20000010867 */
[----:B------:R-:W-:Y:S01]  /*4c30*/  IMAD.U32 R100, R40, 0x10000, RZ ;  /* 0x0001000028647824 */ /* 0x000fe200078e00ff */
[----:B------:R-:W-:Y:S01]  /*4c40*/  LOP3.LUT R101, R99, 0xffff0000, RZ, 0xc0, !PT ;  /* 0xffff000063657812 */ /* 0x000fe200078ec0ff */
[----:B------:R-:W-:Y:S01]  /*4c50*/  IMAD.U32 R9, R8, 0x10000, RZ ;  /* 0x0001000008097824 */ /* 0x000fe200078e00ff */
[----:B------:R-:W-:Y:S01]  /*4c60*/  LOP3.LUT R99, R40, 0xffff0000, RZ, 0xc0, !PT ;  /* 0xffff000028637812 */ /* 0x000fe200078ec0ff */
[C---:B------:R-:W-:Y:S01]  /*4c70*/  FMUL.FTZ R40, R13.reuse, R102 ;  /* 0x000000660d287220 */ /* 0x040fe20000410000 */
[----:B------:R-:W-:Y:S01]  /*4c80*/  LOP3.LUT R12, R12, 0xffff0000, RZ, 0xc0, !PT ;  /* 0xffff00000c0c7812 */ /* 0x000fe200078ec0ff */
[-C--:B------:R-:W-:Y:S01]  /*4c90*/  FMUL.FTZ R13, R13, R100.reuse ;  /* 0x000000640d0d7220 */ /* 0x080fe20000410000 */
[----:B------:R-:W-:Y:S01]  /*4ca0*/  PRMT R42, R88, 0x5432, R42 ;  /* 0x00005432582a7816 */ /* 0x000fe2000000002a */
[----:B------:R-:W-:Y:S01]  /*4cb0*/  FFMA.FTZ R104, R36, R107, R105 ;  /* 0x0000006b24687223 */ /* 0x000fe20000010069 */
[----:B------:R-:W-:Y:S01]  /*4cc0*/  LOP3.LUT R8, R8, 0xffff0000, RZ, 0xc0, !PT ;  /* 0xffff000008087812 */ /* 0x000fe200078ec0ff */
[C---:B------:R-:W-:Y:S01]  /*4cd0*/  IMAD.U32 R11, R10.reuse, 0x10000, RZ ;  /* 0x000100000a0b7824 */ /* 0x040fe200078e00ff */
[----:B------:R-:W-:Y:S01]  /*4ce0*/  LOP3.LUT R37, R10, 0xffff0000, RZ, 0xc0, !PT ;  /* 0xffff00000a257812 */ /* 0x000fe200078ec0ff */
[C---:B------:R-:W-:Y:S01]  /*4cf0*/  FMUL.FTZ R103, R12.reuse, R101 ;  /* 0x000000650c677220 */ /* 0x040fe20000410000 */
        /* <DEDUP_REMOVED lines=29> */
.L_x_14415:
[----:B------:R-:W-:Y:S05]  /*4ed0*/  BSYNC B2 ;  /* 0x0000000000027941 */ /* 0x000fea0003800000 */
.L_x_14414:
[----:B------:R-:W-:Y:S01]  /*4ee0*/  ISETP.GE.AND P4, PT, R91, R85, PT ;  /* 0x000000555b00720c */ /* 0x000fe20003f86270 */
[----:B0-----:R0:W-:-:S12]  /*4ef0*/  ST.E.128 desc[UR42][R78.64], R8 ;  /* 0x000000084e007985 */ /* 0x0011d8000c101d2a */
[----:B------:R-:W-:-:S05]  /*4f00*/  @!P4 IMAD.WIDE R80, R91, 0x2, R80 ;  /* 0x000000025b50c825 */ /* 0x000fca00078e0250 */
[----:B---3--:R0:W-:Y:S02]  /*4f10*/  @!P4 ST.E.128 desc[UR42][R80.64], R12 ;  /* 0x0000000c5000c985 */ /* 0x0081e4000c101d2a */
.L_x_14413:
[----:B------:R-:W-:Y:S05]  /*4f20*/  BSYNC B1 ;  /* 0x0000000000017941 */ /* 0x000fea0003800000 */
.L_x_14412:
[----:B------:R-:W-:-:S03]  /*4f30*/  UMOV UR4, 0xffffffff ;  /* 0xffffffff00047882 */ /* 0x000fc60000000000 */
[----:B------:R-:W-:Y:S05]  /*4f40*/  BRA.DIV UR4, `(.L_x_14416) ;  /* 0x000001ba04047947 */ /* 0x000fea000b800000 */
[----:B--2---:R-:W2:Y:S04]  /*4f50*/  SHFL.IDX PT, R83, R83, 0x1, 0x1c1f ;  /* 0x003c1f0053537f89 */ /* 0x004ea800000e0000 */
[----:B------:R-:W0:Y:S02]  /*4f60*/  SHFL.IDX PT, R82, R82, 0x1, 0x1c1f ;  /* 0x003c1f0052527f89 */ /* 0x000e2400000e0000 */
.L_x_14728:
[----:B0-----:R-:W0:Y:S02]  /*4f70*/  S2R R8, SR_TID.X ;  /* 0x0000000000087919 */ /* 0x001e240000002100 */
[----:B0-----:R-:W-:-:S05]  /*4f80*/  VIADD R9, R8, 0xffffff80 ;  /* 0xffffff8008097836 */ /* 0x001fca0000000000 */
[----:B------:R-:W-:-:S04]  /*4f90*/  SHF.R.S32.HI R8, RZ, 0x1f, R9 ;  /* 0x0000001fff087819 */ /* 0x000fc80000011409 */
[----:B------:R-:W-:-:S04]  /*4fa0*/  LEA.HI R8, R8, R9, RZ, 0x2 ;  /* 0x0000000908087211 */ /* 0x000fc800078f10ff */
[----:B------:R-:W-:-:S05]  /*4fb0*/  SHF.R.S32.HI R8, RZ, 0x2, R8 ;  /* 0x00000002ff087819 */ /* 0x000fca0000011408 */
[----:B------:R-:W-:-:S05]  /*4fc0*/  VIADD R8, R8, 0x60 ;  /* 0x0000006008087836 */ /* 0x000fca0000000000 */
[----:B------:R-:W-:-:S13]  /*4fd0*/  ISETP.GE.OR P4, PT, R8, R76, P1 ;  /* 0x0000004c0800720c */ /* 0x000fda0000f86670 */
[----:B------:R-:W-:Y:S05]  /*4fe0*/  @P4 BRA `(.L_x_14399) ;  /* 0x0000000c000c4947 */ /* 0x000fea0003800000 */
[----:B------:R-:W5:Y:S04]  /*4ff0*/  LDL R11, [R1+0x38] ;  /* 0x00003800010b7983 */ /* 0x000f680000100800 */
[----:B------:R-:W3:Y:S04]  /*5000*/  LDL R10, [R1+0x64] ;  /* 0x00006400010a7983 */ /* 0x000ee80000100800 */
[----:B------:R-:W4:Y:S01]  /*5010*/  LDL R9, [R1+0x48] ;  /* 0x0000480001097983 */ /* 0x000f220000100800 */
[----:B------:R-:W-:Y:S01]  /*5020*/  SEL R87, R58, R87, !P0 ;  /* 0x000000573a577207 */ /* 0x000fe20004000000 */
[----:B------:R-:W-:Y:S01]  /*5030*/  BSSY B1, `(.L_x_14417) ;  /* 0x000006b000017945 */ /* 0x000fe20003800000 */
[----:B------:R-:W-:-:S02]  /*5040*/  LEA R36, P4, R6, R82, 0x1 ;  /* 0x0000005206247211 */ /* 0x000fc400078808ff */
[----:B------:R-:W-:Y:S02]  /*5050*/  SHF.R.S32.HI R8, RZ, 0x1f, R87 ;  /* 0x0000001fff087819 */ /* 0x000fe40000011457 */
[----:B--2---:R-:W-:Y:S02]  /*5060*/  LEA.HI.X R37, R6, R83, R4, 0x1, P4 ;  /* 0x0000005306257211 */ /* 0x004fe400020f0c04 */
[----:B------:R-:W-:-:S04]  /*5070*/  LEA.HI R8, R8, R87, RZ, 0x4 ;  /* 0x0000005708087211 */ /* 0x000fc800078f20ff */
[----:B------:R-:W-:-:S05]  /*5080*/  LEA.HI.SX32 R8, R8, R5, 0x1c ;  /* 0x0000000508087211 */ /* 0x000fca00078fe2ff */
[----:B------:R-:W-:-:S05]  /*5090*/  IMAD.SHL.U32 R38, R8, 0x8, RZ ;  /* 0x0000000808267824 */ /* 0x000fca00078e00ff */
[----:B-----5:R-:W-:-:S04]  /*50a0*/  LOP3.LUT R8, R11, 0x38, R38, 0xf8, !PT ;  /* 0x000000380b087812 */ /* 0x020fc800078ef826 */
[----:B---3--:R-:W-:-:S05]  /*50b0*/  LOP3.LUT R8, R8, R10, RZ, 0x3c, !PT ;  /* 0x0000000a08087212 */ /* 0x008fca00078e3cff */
[----:B----4-:R-:W-:Y:S02]  /*50c0*/  IMAD.IADD R8, R9, 0x1, R8 ;  /* 0x0000000109087824 */ /* 0x010fe400078e0208 */
[C---:B------:R-:W-:Y:S02]  /*50d0*/  IMAD R9, R23.reuse, 0x2000, R0 ;  /* 0x0000200017097824 */ /* 0x040fe400078e0200 */
[----:B------:R-:W-:Y:S02]  /*50e0*/  IMAD R11, R23, 0x2000, R8 ;  /* 0x00002000170b7824 */ /* 0x000fe400078e0208 */
[--C-:B------:R-:W-:Y:S02]  /*50f0*/  IMAD R9, R9, 0x2, R2.reuse ;  /* 0x0000000209097824 */ /* 0x100fe400078e0202 */
[----:B------:R-:W-:-:S04]  /*5100*/  IMAD R12, R11, 0x2, R2 ;  /* 0x000000020b0c7824 */ /* 0x000fc800078e0202 */
[----:B------:R-:W0:Y:S04]  /*5110*/  LDS.128 R8, [R9+0xe400] ;  /* 0x00e4000009087984 */ /* 0x000e280000000c00 */
[----:B------:R-:W2:Y:S01]  /*5120*/  LDS.128 R12, [R12+0xe400] ;  /* 0x00e400000c0c7984 */ /* 0x000ea20000000c00 */
[----:B------:R-:W-:Y:S05]  /*5130*/  @P3 BRA `(.L_x_14418) ;  /* 0x0000000400683947 */ /* 0x000fea0003800000 */
[----:B------:R-:W-:Y:S01]  /*5140*/  SHF.R.U32.HI R80, RZ, 0x10, R45 ;  /* 0x00000010ff507819 */ /* 0x000fe2000001162d */
[----:B0-----:R-:W-:Y:S01]  /*5150*/  IMAD.U32 R43, R9, 0x10000, RZ ;  /* 0x00010000092b7824 */ /* 0x001fe200078e00ff */
[--C-:B------:R-:W-:Y:S01]  /*5160*/  SHF.R.U32.HI R79, RZ, 0x10, R49.reuse ;  /* 0x00000010ff4f7819 */ /* 0x100fe20000011631 */
[----:B--2---:R-:W-:Y:S01]  /*5170*/  IMAD.U32 R40, R12, 0x10000, RZ ;  /* 0x000100000c287824 */ /* 0x004fe200078e00ff */
[----:B------:R-:W-:Y:S01]  /*5180*/  SHF.R.U64 R81, R48, 0x10, R49 ;  /* 0x0000001030517819 */ /* 0x000fe20000001231 */
[----:B------:R-:W-:Y:S01]  /*5190*/  IMAD.U32 R48, R15, 0x10000, RZ ;  /* 0x000100000f307824 */ /* 0x000fe200078e00ff */
[----:B------:R-:W-:Y:S01]  /*51a0*/  SHF.R.U64 R49, R50, 0x10, R51 ;  /* 0x0000001032317819 */ /* 0x000fe20000001233 */
[----:B------:R-:W-:Y:S01]  /*51b0*/  IMAD.U32 R39, R8, 0x10000, RZ ;  /* 0x0001000008277824 */ /* 0x000fe200078e00ff */
[----:B------:R-:W-:Y:S02]  /*51c0*/  PRMT R95, R95, 0x5410, R80 ;  /* 0x000054105f5f7816 */ /* 0x000fe40000000050 */
[----:B------:R-:W-:-:S02]  /*51d0*/  PRMT R92, R92, 0x5410, R79 ;  /* 0x000054105c5c7816 */ /* 0x000fc4000000004f */
[----:B------:R-:W-:Y:S02]  /*51e0*/  SHF.R.U32.HI R51, RZ, 0x10, R51 ;  /* 0x00000010ff337819 */ /* 0x000fe40000011633 */
[--C-:B------:R-:W-:Y:S01]  /*51f0*/  SHF.R.U64 R78, R46, 0x10, R47.reuse ;  /* 0x000000102e4e7819 */ /* 0x100fe2000000122f */
[C---:B------:R-:W-:Y:S01]  /*5200*/  IMAD.U32 R46, R13.reuse, 0x10000, RZ ;  /* 0x000100000d2e7824 */ /* 0x040fe200078e00ff */
[----:B------:R-:W-:Y:S02]  /*5210*/  SHF.R.U32.HI R87, RZ, 0x10, R47 ;  /* 0x00000010ff577819 */ /* 0x000fe4000001162f */
[----:B------:R-:W-:Y:S01]  /*5220*/  LOP3.LUT R47, R13, 0xffff0000, RZ, 0xc0, !PT ;  /* 0xffff00000d2f7812 */ /* 0x000fe200078ec0ff */
[----:B------:R-:W-:Y:S01]  /*5230*/  IMAD.U32 R13, R95, 0x10000, RZ ;  /* 0x000100005f0d7824 */ /* 0x000fe200078e00ff */
[----:B------:R-:W-:Y:S01]  /*5240*/  LOP3.LUT R42, R15, 0xffff0000, RZ, 0xc0, !PT ;  /* 0xffff00000f2a7812 */ /* 0x000fe200078ec0ff */
[----:B------:R-:W-:Y:S01]  /*5250*/  IMAD.U32 R15, R92, 0x10000, RZ ;  /* 0x000100005c0f7824 */ /* 0x000fe200078e00ff */
[----:B------:R-:W-:-:S02]  /*5260*/  PRMT R88, R88, 0x5410, R51 ;  /* 0x0000541058587816 */ /* 0x000fc40000000033 */
[----:B------:R-:W-:Y:S01]  /*5270*/  PRMT R93, R93, 0x5410, R78 ;  /* 0x000054105d5d7816 */ /* 0x000fe2000000004e */
[----:B------:R-:W-:Y:S01]  /*5280*/  FMUL.FTZ R50, R46, R15 ;  /* 0x0000000f2e327220 */ /* 0x000fe20000410000 */
[----:B------:R-:W-:Y:S01]  /*5290*/  LOP3.LUT R92, R92, 0xffff0000, RZ, 0xc0, !PT ;  /* 0xffff00005c5c7812 */ /* 0x000fe200078ec0ff */
[-C--:B------:R-:W-:Y:S01]  /*52a0*/  FMUL.FTZ R78, R46, R13.reuse ;  /* 0x0000000d2e4e7220 */ /* 0x080fe20000410000 */
[----:B------:R-:W-:Y:S01]  /*52b0*/  PRMT R84, R84, 0x5410, R87 ;  /* 0x0000541054547816 */ /* 0x000fe20000000057 */
[----:B------:R-:W-:Y:S01]  /*52c0*/  IMAD.U32 R46, R88, 0x10000, RZ ;  /* 0x00010000582e7824 */ /* 0x000fe200078e00ff */
[----:B------:R-:W-:Y:S01]  /*52d0*/  LOP3.LUT R95, R95, 0xffff0000, RZ, 0xc0, !PT ;  /* 0xffff00005f5f7812 */ /* 0x000fe200078ec0ff */
[C---:B------:R-:W-:Y:S01]  /*52e0*/  FFMA.FTZ R13, R43.reuse, R13, -R50 ;  /* 0x0000000d2b0d7223 */ /* 0x040fe20000010832 */
[----:B------:R-:W-:Y:S01]  /*52f0*/  SHF.R.U64 R91, R44, 0x10, R45 ;  /* 0x000000102c5b7819 */ /* 0x000fe2000000122d */
[----:B------:R-:W-:Y:S01]  /*5300*/  FFMA.FTZ R15, R43, R15, R78 ;  /* 0x0000000f2b0f7223 */ /* 0x000fe2000001004e */
[----:B------:R-:W-:Y:S01]  /*5310*/  LOP3.LUT R44, R9, 0xffff0000, RZ, 0xc0, !PT ;  /* 0xffff0000092c7812 */ /* 0x000fe200078ec0ff */
[----:B------:R-:W-:Y:S01]  /*5320*/  IMAD.U32 R45, R11, 0x10000, RZ ;  /* 0x000100000b2d7824 */ /* 0x000fe200078e00ff */
[----:B------:R-:W-:Y:S01]  /*5330*/  PRMT R86, R86, 0x5410, R49 ;  /* 0x0000541056567816 */ /* 0x000fe20000000031 */
[C---:B------:R-:W-:Y:S01]  /*5340*/  FMUL.FTZ R49, R47.reuse, R92 ;  /* 0x0000005c2f317220 */ /* 0x040fe20000410000 */
[----:B------:R-:W-:Y:S01]  /*5350*/  PRMT R94, R94, 0x5410, R91 ;  /* 0x000054105e5e7816 */ /* 0x000fe2000000005b */
[----:B------:R-:W-:Y:S01]  /*5360*/  IMAD.U32 R43, R84, 0x10000, RZ ;  /* 0x00010000542b7824 */ /* 0x000fe200078e00ff */
[----:B------:R-:W-:Y:S01]  /*5370*/  PRMT R90, R90, 0x5410, R81 ;  /* 0x000054105a5a7816 */ /* 0x000fe20000000051 */
[-C--:B------:R-:W-:Y:S01]  /*5380*/  FMUL.FTZ R47, R47, R95.reuse ;  /* 0x0000005f2f2f7220 */ /* 0x080fe20000410000 */
[----:B------:R-:W-:Y:S01]  /*5390*/  FMUL.FTZ R78, R48, R46 ;  /* 0x0000002e304e7220 */ /* 0x000fe20000410000 */
[----:B------:R-:W-:Y:S01]  /*53a0*/  FFMA.FTZ R50, R44, R95, -R49 ;  /* 0x0000005f2c327223 */ /* 0x000fe20000010831 */
[----:B------:R-:W-:Y:S01]  /*53b0*/  LOP3.LUT R88, R88, 0xffff0000, RZ, 0xc0, !PT ;  /* 0xffff000058587812 */ /* 0x000fe200078ec0ff */
[-C--:B------:R-:W-:Y:S01]  /*53c0*/  FMUL.FTZ R49, R48, R43.reuse ;  /* 0x0000002b30317220 */ /* 0x080fe20000410000 */
[----:B------:R-:W-:Y:S01]  /*53d0*/  LOP3.LUT R84, R84, 0xffff0000, RZ, 0xc0, !PT ;  /* 0xffff000054547812 */ /* 0x000fe200078ec0ff */
[----:B------:R-:W-:Y:S01]  /*53e0*/  FFMA.FTZ R92, R44, R92, R47 ;  /* 0x0000005c2c5c7223 */ /* 0x000fe2000001002f */
[----:B------:R-:W-:Y:S01]  /*53f0*/  FFMA.FTZ R78, R45, R43, -R78 ;  /* 0x0000002b2d4e7223 */ /* 0x000fe2000001084e */
[----:B------:R-:W-:-:S02]  /*5400*/  IMAD.U32 R43, R94, 0x10000, RZ ;  /* 0x000100005e2b7824 */ /* 0x000fc400078e00ff */
[----:B------:R-:W-:Y:S01]  /*5410*/  FFMA.FTZ R46, R45, R46, R49 ;  /* 0x0000002e2d2e7223 */ /* 0x000fe20000010031 */
[----:B------:R-:W-:Y:S02]  /*5420*/  IMAD.U32 R44, R90, 0x10000, RZ ;  /* 0x000100005a2c7824 */ /* 0x000fe400078e00ff */
[C---:B------:R-:W-:Y:S01]  /*5430*/  FMUL.FTZ R48, R42.reuse, R88 ;  /* 0x000000582a307220 */ /* 0x040fe20000410000 */
[----:B------:R-:W-:Y:S01]  /*5440*/  FMUL.FTZ R80, R42, R84 ;  /* 0x000000542a507220 */ /* 0x000fe20000410000 */
[CC--:B------:R-:W-:Y:S01]  /*5450*/  FMUL.FTZ R49, R40.reuse, R43.reuse ;  /* 0x0000002b28317220 */ /* 0x0c0fe20000410000 */
[-C--:B------:R-:W-:Y:S01]  /*5460*/  FMUL.FTZ R42, R40, R44.reuse ;  /* 0x0000002c282a7220 */ /* 0x080fe20000410000 */
[----:B------:R-:W-:Y:S01]  /*5470*/  LOP3.LUT R41, R11, 0xffff0000, RZ, 0xc0, !PT ;  /* 0xffff00000b297812 */ /* 0x000fe200078ec0ff */
[----:B------:R-:W-:Y:S01]  /*5480*/  IMAD.U32 R9, R10, 0x10000, RZ ;  /* 0x000100000a097824 */ /* 0x000fe200078e00ff */
[----:B------:R-:W-:Y:S01]  /*5490*/  LOP3.LUT R12, R12, 0xffff0000, RZ, 0xc0, !PT ;  /* 0xffff00000c0c7812 */ /* 0x000fe200078ec0ff */
[C---:B------:R-:W-:Y:S01]  /*54a0*/  FFMA.FTZ R42, R39.reuse, R43, -R42 ;  /* 0x0000002b272a7223 */ /* 0x040fe2000001082a */
[----:B------:R-:W-:Y:S01]  /*54b0*/  LOP3.LUT R47, R90, 0xffff0000, RZ, 0xc0, !PT ;  /* 0xffff00005a2f7812 */ /* 0x000fe200078ec0ff */
[----:B------:R-:W-:Y:S01]  /*54c0*/  FFMA.FTZ R49, R39, R44, R49 ;  /* 0x0000002c27317223 */ /* 0x000fe20000010031 */
[----:B------:R-:W-:Y:S01]  /*54d0*/  LOP3.LUT R45, R94, 0xffff0000, RZ, 0xc0, !PT ;  /* 0xffff00005e2d7812 */ /* 0x000fe200078ec0ff */
[----:B------:R-:W-:Y:S01]  /*54e0*/  IMAD.U32 R39, R86, 0x10000, RZ ;  /* 0x0001000056277824 */ /* 0x000fe200078e00ff */
[----:B------:R-:W-:Y:S01]  /*54f0*/  LOP3.LUT R11, R10, 0xffff0000, RZ, 0xc0, !PT ;  /* 0xffff00000a0b7812 */ /* 0x000fe200078ec0ff */
[C---:B------:R-:W-:Y:S01]  /*5500*/  IMAD.U32 R10, R14.reuse, 0x10000, RZ ;  /* 0x000100000e0a7824 */ /* 0x040fe200078e00ff */
[----:B------:R-:W-:Y:S01]  /*5510*/  LOP3.LUT R14, R14, 0xffff0000, RZ, 0xc0, !PT ;  /* 0xffff00000e0e7812 */ /* 0x000fe200078ec0ff */
[C---:B------:R-:W-:Y:S01]  /*5520*/  FFMA.FTZ R51, R41.reuse, R84, -R48 ;  /* 0x0000005429337223 */ /* 0x040fe20000010830 */
[----:B------:R-:W-:Y:S01]  /*5530*/  FFMA.FTZ R79, R41, R88, R80 ;  /* 0x00000058294f7223 */ /* 0x000fe20000010050 */
[----:B------:R-:W-:Y:S01]  /*5540*/  LOP3.LUT R86, R86, 0xffff0000, RZ, 0xc0, !PT ;  /* 0xffff000056567812 */ /* 0x000fe200078ec0ff */
[----:B------:R-:W-:Y:S01]  /*5550*/  FMUL.FTZ R41, R12, R47 ;  /* 0x0000002f0c297220 */ /* 0x000fe20000410000 */
[----:B------:R-:W-:Y:S01]  /*5560*/  LOP3.LUT R8, R8, 0xffff0000, RZ, 0xc0, !PT ;  /* 0xffff000008087812 */ /* 0x000fe200078ec0ff */
[----:B------:R-:W-:Y:S01]  /*5570*/  FMUL.FTZ R43, R12, R45 ;  /* 0x0000002d0c2b7220 */ /* 0x000fe20000410000 */
[C---:B------:R-:W-:Y:S01]  /*5580*/  IMAD.U32 R12, R93.reuse, 0x10000, RZ ;  /* 0x000100005d0c7824 */ /* 0x040fe200078e00ff */
[----:B------:R-:W-:Y:S01]  /*5590*/  LOP3.LUT R93, R93, 0xffff0000, RZ, 0xc0, !PT ;  /* 0xffff00005d5d7812 */ /* 0x000fe200078ec0ff */
[----:B------:R-:W-:Y:S01]  /*55a0*/  FMUL.FTZ R40, R10, R39 ;  /* 0x000000270a287220 */ /* 0x000fe20000410000 */
[----:B------:R-:W-:Y:S01]  /*55b0*/  FMUL.FTZ R44, R14, R86 ;  /* 0x000000560e2c7220 */ /* 0x000fe20000410000 */
[C---:B------:R-:W-:Y:S01]  /*55c0*/  FFMA.FTZ R41, R8.reuse, R45, -R41 ;  /* 0x0000002d08297223 */ /* 0x040fe20000010829 */
[----:B------:R-:W-:Y:S01]  /*55d0*/  FFMA.FTZ R8, R8, R47, R43 ;  /* 0x0000002f08087223 */ /* 0x000fe2000001002b */
        /* <DEDUP_REMOVED lines=14> */
[----:B------:R-:W-:-:S02]  /*56c0*/  F2FP.BF16.F32.PACK_AB R11, R51, R78 ;  /* 0x0000004e330b723e */ /* 0x000fc400000010ff */
[----:B------:R-:W-:-:S07]  /*56d0*/  F2FP.BF16.F32.PACK_AB R15, R79, R46 ;  /* 0x0000002e4f0f723e */ /* 0x000fce00000010ff */
.L_x_14418:
[----:B------:R-:W-:Y:S05]  /*56e0*/  BSYNC B1 ;  /* 0x0000000000017941 */ /* 0x000fea0003800000 */
.L_x_14417:
[----:B------:R-:W-:Y:S01]  /*56f0*/  ISETP.GE.AND P3, PT, R38, R85, PT ;  /* 0x000000552600720c */ /* 0x000fe20003f66270 */
[----:B0-----:R0:W-:Y:S02]  /*5700*/  ST.E.128 desc[UR42][R36.64], R8 ;  /* 0x0000000824007985 */ /* 0x0011e4000c101d2a */
[----:B0-----:R-:W-:Y:S02]  /*5710*/  IMAD.MOV.U32 R8, RZ, RZ, R82 ;  /* 0x000000ffff087224 */ /* 0x001fe400078e0052 */
[----:B------:R-:W-:-:S08]  /*5720*/  IMAD.MOV.U32 R9, RZ, RZ, R83 ;  /* 0x000000ffff097224 */ /* 0x000fd000078e0053 */
[----:B------:R-:W-:Y:S05]  /*5730*/  @P3 BRA `(.L_x_14399) ;  /* 0x0000000400383947 */ /* 0x000fea0003800000 */
[----:B------:R-:W-:-:S05]  /*5740*/  IMAD.WIDE R8, R38, 0x2, R8 ;  /* 0x0000000226087825 */ /* 0x000fca00078e0208 */
[----:B--2---:R0:W-:Y:S01]  /*5750*/  ST.E.128 desc[UR42][R8.64], R12 ;  /* 0x0000000c08007985 */ /* 0x0041e2000c101d2a */
[----:B------:R-:W-:Y:S05]  /*5760*/  BRA `(.L_x_14399) ;  /* 0x00000004002c7947 */ /* 0x000fea0003800000 */
.L_x_14380:
[----:B------:R-:W-:-:S06]  /*5770*/  UISETP.NE.AND UP0, UPT, UR39, 0x3, UPT ;  /* 0x000000032700788c */ /* 0x000fcc000bf05270 */
[----:B------:R-:W-:-:S13]  /*5780*/  PLOP3.LUT P5, PT, PT, PT, UP0, 0x80, 0x0 ;  /* 0x000000000000781c */ /* 0x000fda0003faf008 */
[----:B------:R-:W-:Y:S05]  /*5790*/  @!P5 BRA `(.L_x_14419) ;  /* 0x000000000004d947 */ /* 0x000fea0003800000 */
[----:B------:R-:W-:Y:S01]  /*57a0*/  BPT.TRAP 0x1 ;  /* 0x000000040000795c */ /* 0x000fe20000300000 */
.L_x_14419:
[----:B------:R-:W2:Y:S01]  /*57b0*/  LDL R8, [R1+0xc] ;  /* 0x00000c0001087983 */ /* 0x000ea20000100800 */
[----:B------:R-:W-:Y:S01]  /*57c0*/  IMAD R69, R23, 0x8, R2 ;  /* 0x0000000817457824 */ /* 0x000fe200078e0202 */
[----:B------:R-:W-:Y:S01]  /*57d0*/  BSSY B1, `(.L_x_14420) ;  /* 0x0000005000017945 */ /* 0x000fe20003800000 */
[----:B------:R-:W-:Y:S02]  /*57e0*/  SHF.R.S32.HI R74, RZ, 0x1f, R73 ;  /* 0x0000001fff4a7819 */ /* 0x000fe40000011449 */
[----:B--2---:R-:W-:-:S04]  /*57f0*/  SHF.L.U32 R77, R8, 0x1f, RZ ;  /* 0x0000001f084d7819 */ /* 0x004fc800000006ff */
[----:B------:R-:W0:Y:S02]  /*5800*/  SYNCS.PHASECHK.TRANS64.TRYWAIT P3, [R69+URZ+0x16890], R77 ;  /* 0x0168904d450075a7 */ /* 0x000e24000806017f */
[----:B0-----:R-:W-:Y:S05]  /*5810*/  @!P3 BRA `(.L_x_14421) ;  /* 0x000001b0001cb947 */ /* 0x001fea0003800000 */
.L_x_14729:
[----:B------:R-:W-:Y:S05]  /*5820*/  BSYNC B1 ;  /* 0x0000000000017941 */ /* 0x000fea0003800000 */
.L_x_14420:
        /* <DEDUP_REMOVED lines=20> */
[----:B-1----:R-:W-:-:S03]  /*5970*/  VIADD R14, R12, 0xffffff80 ;  /* 0xffffff800c0e7836 */ /* 0x002fc60000000000 */
[----:B------:R-:W-:Y:S02]  /*5980*/  LEA.HI.X R37, R8, UR7, R37, 0x1, P3 ;  /* 0x0000000708257c11 */ /* 0x000fe400098f0c25 */
[----:B------:R-:W-:-:S04]  /*5990*/  SHF.R.S32.HI R12, RZ, 0x1f, R14 ;  /* 0x0000001fff0c7819 */ /* 0x000fc8000001140e */
[----:B------:R-:W-:-:S04]  /*59a0*/  LEA.HI R12, R12, R14, RZ, 0x2 ;  /* 0x0000000e0c0c7211 */ /* 0x000fc800078f10ff */
[----:B------:R-:W-:-:S05]  /*59b0*/  SHF.R.S32.HI R12, RZ, 0x2, R12 ;  /* 0x00000002ff0c7819 */ /* 0x000fca000001140c */
[----:B------:R-:W-:-:S05]  /*59c0*/  IMAD.IADD R38, R76, 0x1, -R12 ;  /* 0x000000014c267824 */ /* 0x000fca00078e0a0c */
[----:B------:R-:W-:Y:S01]  /*59d0*/  ISETP.GE.AND P3, PT, R38, 0x1, PT ;  /* 0x000000012600780c */ /* 0x000fe20003f66270 */
[----:B------:R-:W-:-:S12]  /*59e0*/  BRA.DIV UR4, `(.L_x_14422) ;  /* 0x000001ae04bc7947 */ /* 0x000fd8000b800000 */
[----:B------:R1:W2:Y:S04]  /*59f0*/  SHFL.IDX PT, R8, R37, RZ, 0x1c1f ;  /* 0x001c1fff25087589 */ /* 0x0002a800000e0000 */
[----:B------:R1:W3:Y:S02]  /*5a00*/  SHFL.IDX PT, R9, R36, RZ, 0x1c1f ;  /* 0x001c1fff24097589 */ /* 0x0002e400000e0000 */
.L_x_14733:
[----:B------:R-:W-:Y:S04]  /*5a10*/  BSSY B1, `(.L_x_14423) ;  /* 0x000000e000017945 */ /* 0x000fe80003800000 */
[----:B------:R-:W-:Y:S05]  /*5a20*/  @!P3 BRA `(.L_x_14424) ;  /* 0x000000000030b947 */ /* 0x000fea0003800000 */
[----:B------:R-:W4:Y:S01]  /*5a30*/  LDL R10, [R1+0x8] ;  /* 0x00000800010a7983 */ /* 0x000f220000100800 */
[----:B------:R-:W-:Y:S02]  /*5a40*/  ULDC UR4, c[0x0][0x2f4] ;  /* 0x0000bd0000047ab9 */ /* 0x000fe40000000800 */
[----:B------:R-:W-:-:S13]  /*5a50*/  ISETP.GE.AND P3, PT, R16, UR4, PT ;  /* 0x0000000410007c0c */ /* 0x000fda000bf66270 */
[----:B---3--:R-:W-:-:S04]  /*5a60*/  @!P3 LEA R14, P4, R16, R9, 0x1 ;  /* 0x00000009100eb211 */ /* 0x008fc800078808ff */
[----:B--2---:R-:W-:Y:S02]  /*5a70*/  @!P3 LEA.HI.X R15, R16, R8, R17, 0x1, P4 ;  /* 0x00000008100fb211 */ /* 0x004fe400020f0c11 */
[----:B------:R-:W-:-:S13]  /*5a80*/  ISETP.GE.AND P4, PT, R19, UR4, PT ;  /* 0x0000000413007c0c */ /* 0x000fda000bf86270 */
[----:B------:R-:W-:-:S04]  /*5a90*/  @!P4 LEA R12, P6, R19, R9, 0x1 ;  /* 0x00000009130cc211 */ /* 0x000fc800078c08ff */
[----:B----4-:R-:W-:Y:S02]  /*5aa0*/  @!P4 LEA.HI.X R13, R19, R8, R10, 0x1, P6 ;  /* 0x00000008130dc211 */ /* 0x010fe400030f0c0a */
[----:B------:R-:W2:Y:S04]  /*5ab0*/  @!P3 LDS.128 R8, [R71+0xe000] ;  /* 0x00e000004708b984 */ /* 0x000ea80000000c00 */
[----:B--2---:R-:W-:Y:S04]  /*5ac0*/  @!P3 ST.E.128 desc[UR42][R14.64], R8 ;  /* 0x000000080e00b985 */ /* 0x004fe8000c101d2a */
[----:B------:R-:W2:Y:S04]  /*5ad0*/  @!P4 LDS.128 R8, [R70+0xe000] ;  /* 0x00e000004608c984 */ /* 0x000ea80000000c00 */
[----:B--2---:R4:W-:Y:S02]  /*5ae0*/  @!P4 ST.E.128 desc[UR42][R12.64], R8 ;  /* 0x000000080c00c985 */ /* 0x0049e4000c101d2a */
.L_x_14424:
[----:B------:R-:W-:Y:S05]  /*5af0*/  BSYNC B1 ;  /* 0x0000000000017941 */ /* 0x000fea0003800000 */
.L_x_14423:
[----:B------:R-:W-:-:S03]  /*5b00*/  UMOV UR4, 0xffffffff ;  /* 0xffffffff00047882 */ /* 0x000fc60000000000 */
[----:B------:R-:W-:Y:S05]  /*5b10*/  BRA.DIV UR4, `(.L_x_14425) ;  /* 0x000001ae04bc7947 */ /* 0x000fea000b800000 */
[----:B--2-4-:R2:W4:Y:S04]  /*5b20*/  SHFL.IDX PT, R8, R37, 0x1, 0x1c1f ;  /* 0x003c1f0025087f89 */ /* 0x01452800000e0000 */
[----:B---3--:R2:W3:Y:S02]  /*5b30*/  SHFL.IDX PT, R9, R36, 0x1, 0x1c1f ;  /* 0x003c1f0024097f89 */ /* 0x0084e400000e0000 */
.L_x_14737:
[----:B------:R-:W-:-:S13]  /*5b40*/  ISETP.GE.AND P3, PT, R38, 0x61, PT ;  /* 0x000000612600780c */ /* 0x000fda0003f66270 */
[----:B------:R-:W-:Y:S05]  /*5b50*/  @!P3 BRA `(.L_x_14399) ;  /* 0x000000000030b947 */ /* 0x000fea0003800000 */
[----:B------:R-:W5:Y:S01]  /*5b60*/  LDL R10, [R1+0x8] ;  /* 0x00000800010a7983 */ /* 0x000f620000100800 */
[----:B------:R-:W-:Y:S02]  /*5b70*/  ULDC UR4, c[0x0][0x2f4] ;  /* 0x0000bd0000047ab9 */ /* 0x000fe40000000800 */
[----:B------:R-:W-:-:S13]  /*5b80*/  ISETP.GE.AND P3, PT, R16, UR4, PT ;  /* 0x0000000410007c0c */ /* 0x000fda000bf66270 */
[----:B---3--:R-:W-:-:S04]  /*5b90*/  @!P3 LEA R14, P4, R16, R9, 0x1 ;  /* 0x00000009100eb211 */ /* 0x008fc800078808ff */
[----:B----4-:R-:W-:Y:S02]  /*5ba0*/  @!P3 LEA.HI.X R15, R16, R8, R17, 0x1, P4 ;  /* 0x00000008100fb211 */ /* 0x010fe400020f0c11 */
[----:B------:R-:W-:-:S13]  /*5bb0*/  ISETP.GE.AND P4, PT, R19, UR4, PT ;  /* 0x0000000413007c0c */ /* 0x000fda000bf86270 */
[----:B------:R-:W-:-:S04]  /*5bc0*/  @!P4 LEA R12, P6, R19, R9, 0x1 ;  /* 0x00000009130cc211 */ /* 0x000fc800078c08ff */
[----:B-----5:R-:W-:Y:S02]  /*5bd0*/  @!P4 LEA.HI.X R13, R19, R8, R10, 0x1, P6 ;  /* 0x00000008130dc211 */ /* 0x020fe400030f0c0a */
[----:B------:R-:W3:Y:S04]  /*5be0*/  @!P3 LDS.128 R8, [R71+0x11000] ;  /* 0x011000004708b984 */ /* 0x000ee80000000c00 */
[----:B---3--:R-:W-:Y:S04]  /*5bf0*/  @!P3 ST.E.128 desc[UR42][R14.64], R8 ;  /* 0x000000080e00b985 */ /* 0x008fe8000c101d2a */
[----:B------:R-:W3:Y:S04]  /*5c00*/  @!P4 LDS.128 R8, [R70+0x11000] ;  /* 0x011000004608c984 */ /* 0x000ee80000000c00 */
[----:B---3--:R3:W-:Y:S02]  /*5c10*/  @!P4 ST.E.128 desc[UR42][R12.64], R8 ;  /* 0x000000080c00c985 */ /* 0x0087e4000c101d2a */
.L_x_14399:
[----:B------:R-:W-:Y:S05]  /*5c20*/  BSYNC B0 ;  /* 0x0000000000007941 */ /* 0x000fea0003800000 */
.L_x_14379:
[----:B0-234-:R-:W0:Y:S01]  /*5c30*/  S2R R8, SR_TID.X ;  /* 0x0000000000087919 */ /* 0x01de220000002100 */
        /* <DEDUP_REMOVED lines=8> */
[----:B--2---:R2:W-:Y:S01]  /*5cc0*/  BAR.SYNC.DEFER_BLOCKING R60, 0x80 ;  /* 0x0002003c0000751d */ /* 0x0045e20000010000 */
[----:B0-----:R-:W-:-:S13]  /*5cd0*/  LOP3.LUT P3, RZ, R8, 0x7f, RZ, 0xc0, !PT ;  /* 0x0000007f08ff7812 */ /* 0x001fda000786c0ff */
[----:B------:R-:W-:-:S05]  /*5ce0*/  @!P3 VIADD R8, R69, 0x168a0 ;  /* 0x000168a04508b836 */ /* 0x000fca0000000000 */
[----:B------:R-:W-:-:S04]  /*5cf0*/  @!P3 PRMT R8, RZ, 0x654, R8 ;  /* 0x00000654ff08b816 */ /* 0x000fc80000000008 */
[----:B------:R2:W-:Y:S01]  /*5d00*/  @!P3 SYNCS.ARRIVE.TRANS64.RED.A1T0 RZ, [R8+URZ], RZ ;  /* 0x000000ff08ffb9a7 */ /* 0x0005e2000810043f */
[----:B------:R-:W-:Y:S05]  /*5d10*/  @!P5 BRA `(.L_x_14427) ;  /* 0x000000000004d947 */ /* 0x000fea0003800000 */
[----:B------:R-:W-:Y:S01]  /*5d20*/  BPT.TRAP 0x1 ;  /* 0x000000040000795c */ /* 0x000fe20000300000 */
.L_x_14427:
[----:B------:R-:W-:Y:S05]  /*5d30*/  BSYNC B0 ;  /* 0x0000000000007941 */ /* 0x000fea0003800000 */
.L_x_14426:
[----:B------:R-:W0:Y:S01]  /*5d40*/  SYNCS.PHASECHK.TRANS64.TRYWAIT P4, [R69+URZ+0x168b0], R77 ;  /* 0x0168b04d450075a7 */ /* 0x000e22000808017f */
[----:B------:R-:W-:Y:S01]  /*5d50*/  ULDC UR40, c[0x0][0x2f4] ;  /* 0x0000bd0000287ab9 */ /* 0x000fe20000000800 */
[----:B------:R-:W-:Y:S04]  /*5d60*/  BSSY B0, `(.L_x_14428) ;  /* 0x0000002000007945 */ /* 0x000fe80003800000 */
[----:B0-----:R-:W-:Y:S05]  /*5d70*/  @!P4 BRA `(.L_x_14429) ;  /* 0x000001ac0070c947 */ /* 0x001fea0003800000 */
.L_x_14738:
[----:B------:R-:W-:Y:S05]  /*5d80*/  BSYNC B0 ;  /* 0x0000000000007941 */ /* 0x000fea0003800000 */
.L_x_14428:
[----:B------:R3:W5:Y:S01]  /*5d90*/  LDL R38, [R1+0x8] ;  /* 0x0000080001267983 */ /* 0x0007620000100800 */
[----:B------:R-:W-:Y:S01]  /*5da0*/  ULDC.64 UR4, c[0x0][0x328] ;  /* 0x0000ca0000047ab9 */ /* 0x000fe20000000a00 */
[----:B------:R-:W-:Y:S01]  /*5db0*/  ULDC.64 UR6, c[0x0][0x318] ;  /* 0x0000c60000067ab9 */ /* 0x000fe20000000a00 */
[----:B------:R-:W-:Y:S01]  /*5dc0*/  IMAD R74, R74, UR4, RZ ;  /* 0x000000044a4a7c24 */ /* 0x000fe2000f8e02ff */
[----:B------:R-:W4:Y:S01]  /*5dd0*/  S2R R10, SR_TID.X ;  /* 0x00000000000a7919 */ /* 0x000f220000002100 */
[C---:B--2---:R-:W-:Y:S01]  /*5de0*/  IMAD.WIDE.U32 R8, R73.reuse, UR4, RZ ;  /* 0x0000000449087c25 */ /* 0x044fe2000f8e00ff */
[----:B------:R-:W-:Y:S03]  /*5df0*/  BSSY B0, `(.L_x_14430) ;  /* 0x0000020000007945 */ /* 0x000fe60003800000 */
        /* <DEDUP_REMOVED lines=10> */
[----:B-1----:R-:W-:-:S04]  /*5ea0*/  LEA R36, P4, R8, UR6, 0x1 ;  /* 0x0000000608247c11 */ /* 0x002fc8000f8808ff */
[----:B------:R-:W-:Y:S01]  /*5eb0*/  LEA.HI.X R37, R8, UR7, R9, 0x1, P4 ;  /* 0x0000000708257c11 */ /* 0x000fe2000a0f0c09 */
[----:B----4-:R-:W-:Y:S01]  /*5ec0*/  VIADD R11, R10, 0xffffff80 ;  /* 0xffffff800a0b7836 */ /* 0x010fe20000000000 */
[----:B------:R3:W1:Y:S04]  /*5ed0*/  SHFL.IDX PT, R12, R36, RZ, 0x1c1f ;  /* 0x001c1fff240c7589 */ /* 0x00066800000e0000 */
[----:B------:R-:W-:Y:S01]  /*5ee0*/  SHF.R.S32.HI R10, RZ, 0x1f, R11 ;  /* 0x0000001fff0a7819 */ /* 0x000fe2000001140b */
[----:B------:R3:W2:Y:S03]  /*5ef0*/  SHFL.IDX PT, R8, R37, RZ, 0x1c1f ;  /* 0x001c1fff25087589 */ /* 0x0006a600000e0000 */
[----:B------:R-:W-:-:S04]  /*5f00*/  LEA.HI R10, R10, R11, RZ, 0x2 ;  /* 0x0000000b0a0a7211 */ /* 0x000fc800078f10ff */
[----:B------:R-:W-:-:S05]  /*5f10*/  SHF.R.S32.HI R10, RZ, 0x2, R10 ;  /* 0x00000002ff0a7819 */ /* 0x000fca000001140a */
[----:B------:R-:W-:-:S05]  /*5f20*/  IMAD.IADD R76, R76, 0x1, -R10 ;  /* 0x000000014c4c7824 */ /* 0x000fca00078e0a0a */
[----:B------:R-:W-:-:S13]  /*5f30*/  ISETP.GE.AND P4, PT, R76, 0x1, PT ;  /* 0x000000014c00780c */ /* 0x000fda0003f86270 */
[----:B-123--:R-:W-:Y:S05]  /*5f40*/  @!P4 BRA `(.L_x_14431) ;  /* 0x000000000028c947 */ /* 0x00efea0003800000 */
[----:B------:R-:W-:-:S13]  /*5f50*/  ISETP.GE.AND P4, PT, R16, UR40, PT ;  /* 0x0000002810007c0c */ /* 0x000fda000bf86270 */
[----:B------:R-:W-:-:S04]  /*5f60*/  @!P4 LEA R14, P5, R16, R12, 0x1 ;  /* 0x0000000c100ec211 */ /* 0x000fc800078a08ff */
[----:B------:R-:W-:Y:S02]  /*5f70*/  @!P4 LEA.HI.X R15, R16, R8, R17, 0x1, P5 ;  /* 0x00000008100fc211 */ /* 0x000fe400028f0c11 */
[----:B------:R-:W-:-:S13]  /*5f80*/  ISETP.GE.AND P5, PT, R19, UR40, PT ;  /* 0x0000002813007c0c */ /* 0x000fda000bfa6270 */
[----:B------:R-:W-:-:S04]  /*5f90*/  @!P5 LEA R12, P6, R19, R12, 0x1 ;  /* 0x0000000c130cd211 */ /* 0x000fc800078c08ff */
[----:B-----5:R-:W-:Y:S02]  /*5fa0*/  @!P5 LEA.HI.X R13, R19, R8, R38, 0x1, P6 ;  /* 0x00000008130dd211 */ /* 0x020fe400030f0c26 */
[----:B------:R-:W1:Y:S04]  /*5fb0*/  @!P4 LDS.128 R8, [R71] ;  /* 0x000000004708c984 */ /* 0x000e680000000c00 */
[----:B-1----:R-:W-:Y:S04]  /*5fc0*/  @!P4 ST.E.128 desc[UR42][R14.64], R8 ;  /* 0x000000080e00c985 */ /* 0x002fe8000c101d2a */
[----:B------:R-:W1:Y:S04]  /*5fd0*/  @!P5 LDS.128 R8, [R70] ;  /* 0x000000004608d984 */ /* 0x000e680000000c00 */
[----:B-1----:R1:W-:Y:S02]  /*5fe0*/  @!P5 ST.E.128 desc[UR42][R12.64], R8 ;  /* 0x000000080c00d985 */ /* 0x0023e4000c101d2a */
.L_x_14431:
[----:B------:R-:W-:Y:S05]  /*5ff0*/  BSYNC B0 ;  /* 0x0000000000007941 */ /* 0x000fea0003800000 */
.L_x_14430:
[----:B------:R-:W-:Y:S01]  /*6000*/  ISETP.GE.AND P4, PT, R76, 0x61, PT ;  /* 0x000000614c00780c */ /* 0x000fe20003f86270 */
[----:B------:R-:W2:Y:S01]  /*6010*/  SHFL.IDX PT, R37, R37, 0x1, 0x1c1f ;  /* 0x003c1f0025257f89 */ /* 0x000ea200000e0000 */
[----:B------:R-:W-:Y:S03]  /*6020*/  BSSY B0, `(.L_x_14432) ;  /* 0x000000d000007945 */ /* 0x000fe60003800000 */
[----:B-1----:R1:W3:Y:S08]  /*6030*/  SHFL.IDX PT, R12, R36, 0x1, 0x1c1f ;  /* 0x003c1f00240c7f89 */ /* 0x0022f000000e0000 */
[----:B-1----:R-:W-:Y:S05]  /*6040*/  @!P4 BRA `(.L_x_14433) ;  /* 0x000000000028c947 */ /* 0x002fea0003800000 */
[----:B------:R-:W-:-:S13]  /*6050*/  ISETP.GE.AND P4, PT, R16, UR40, PT ;  /* 0x0000002810007c0c */ /* 0x000fda000bf86270 */
[----:B------:R-:W1:Y:S01]  /*6060*/  @!P4 LDS.128 R8, [R71+0x3000] ;  /* 0x003000004708c984 */ /* 0x000e620000000c00 */
[----:B---3--:R-:W-:-:S04]  /*6070*/  @!P4 LEA R14, P5, R16, R12, 0x1 ;  /* 0x0000000c100ec211 */ /* 0x008fc800078a08ff */
[----:B--2---:R-:W-:Y:S02]  /*6080*/  @!P4 LEA.HI.X R15, R16, R37, R17, 0x1, P5 ;  /* 0x00000025100fc211 */ /* 0x004fe400028f0c11 */
[----:B------:R-:W-:-:S13]  /*6090*/  ISETP.GE.AND P5, PT, R19, UR40, PT ;  /* 0x0000002813007c0c */ /* 0x000fda000bfa6270 */
[----:B------:R-:W-:-:S04]  /*60a0*/  @!P5 LEA R12, P6, R19, R12, 0x1 ;  /* 0x0000000c130cd211 */ /* 0x000fc800078c08ff */
[----:B-----5:R-:W-:Y:S01]  /*60b0*/  @!P5 LEA.HI.X R13, R19, R37, R38, 0x1, P6 ;  /* 0x00000025130dd211 */ /* 0x020fe200030f0c26 */
[----:B-1----:R-:W-:Y:S04]  /*60c0*/  @!P4 ST.E.128 desc[UR42][R14.64], R8 ;  /* 0x000000080e00c985 */ /* 0x002fe8000c101d2a */
[----:B------:R-:W1:Y:S04]  /*60d0*/  @!P5 LDS.128 R8, [R70+0x3000] ;  /* 0x003000004608d984 */ /* 0x000e680000000c00 */
[----:B-1----:R1:W-:Y:S02]  /*60e0*/  @!P5 ST.E.128 desc[UR42][R12.64], R8 ;  /* 0x000000080c00d985 */ /* 0x0023e4000c101d2a */
.L_x_14433:
[----:B------:R-:W-:Y:S05]  /*60f0*/  BSYNC B0 ;  /* 0x0000000000007941 */ /* 0x000fea0003800000 */
.L_x_14432:
[----:B-1----:R-:W4:Y:S01]  /*6100*/  LDL.LU R9, [R1+0xc] ;  /* 0x00000c0001097983 */ /* 0x002f220000300800 */
[----:B0-----:R-:W-:Y:S01]  /*6110*/  @!P3 VIADD R69, R69, 0x168c0 ;  /* 0x000168c04545b836 */ /* 0x001fe20000000000 */
[----:B------:R-:W-:Y:S01]  /*6120*/  LOP3.LUT P4, RZ, R18, 0x1, RZ, 0xc0, !PT ;  /* 0x0000000112ff7812 */ /* 0x000fe2000788c0ff */
[----:B------:R-:W-:Y:S01]  /*6130*/  VIADD R23, R23, 0x1 ;  /* 0x0000000117177836 */ /* 0x000fe20000000000 */
        /* <DEDUP_REMOVED lines=10> */
[----:B------:R-:W-:Y:S02]  /*61e0*/  SEL R8, RZ, 0x1, P3 ;  /* 0x00000001ff087807 */ /* 0x000fe40001800000 */
[----:B------:R-:W-:Y:S02]  /*61f0*/  SEL R23, R23, RZ, P3 ;  /* 0x000000ff17177207 */ /* 0x000fe40001800000 */
[----:B----4-:R-:W-:-:S05]  /*6200*/  LOP3.LUT R9, R9, R8, RZ, 0x3c, !PT ;  /* 0x0000000809097212 */ /* 0x010fca00078e3cff */
[----:B------:R0:W-:Y:S01]  /*6210*/  STL [R1+0xc], R9 ;  /* 0x00000c0901007387 */ /* 0x0001e20000100800 */
[----:B------:R-:W-:Y:S05]  /*6220*/  @P4 BRA `(.L_x_14434) ;  /* 0xffffffc000d84947 */ /* 0x000fea000383ffff */
[----:B0-----:R-:W0:Y:S01]  /*6230*/  S2R R9, SR_TID.X ;  /* 0x0000000000097919 */ /* 0x001e220000002100 */
[----:B------:R-:W-:Y:S02]  /*6240*/  PLOP3.LUT P0, PT, PT, PT, PT, 0x8, 0x0 ;  /* 0x000000000000781c */ /* 0x000fe40003f0e170 */
[----:B0-----:R-:W-:-:S04]  /*6250*/  SHF.R.U32.HI R9, RZ, 0x7, R9 ;  /* 0x00000007ff097819 */ /* 0x001fc80000011609 */
[----:B------:R-:W-:-:S13]  /*6260*/  ISETP.NE.AND P4, PT, R9, 0x1, PT ;  /* 0x000000010900780c */ /* 0x000fda0003f85270 */
[----:B------:R-:W-:Y:S06]  /*6270*/  @!P4 BAR.ARV 0x9, 0x100 ;  /* 0x024400000000cb1d */ /* 0x000fec0000002000 */
.L_x_14374:
[----:B------:R-:W4:Y:S01]  /*6280*/  LDL R10, [R1+0x14] ;  /* 0x00001400010a7983 */ /* 0x000f220000100800 */
[----:B------:R-:W0:Y:S03]  /*6290*/  LDC R0, c[0x0][0x448] ;  /* 0x00011200ff007b82 */ /* 0x000e260000000800 */
[----:B------:R-:W2:Y:S05]  /*62a0*/  LDL R5, [R1] ;  /* 0x0000000001057983 */ /* 0x000eaa0000100800 */
[----:B------:R-:W1:Y:S01]  /*62b0*/  LDC.64 R6, c[0x0][0x9e0] ;  /* 0x00027800ff067b82 */ /* 0x000e620000000a00 */
[----:B0-----:R-:W-:-:S13]  /*62c0*/  ISETP.NE.AND P1, PT, R0, 0x1, PT ;  /* 0x000000010000780c */ /* 0x001fda0003f25270 */
[----:B------:R-:W0:Y:S08]  /*62d0*/  @P1 LDC R3, c[0x0][0x44c] ;  /* 0x00011300ff031b82 */ /* 0x000e300000000800 */
[----:B------:R-:W3:Y:S01]  /*62e0*/  @P1 LDC R4, c[0x0][0x450] ;  /* 0x00011400ff041b82 */ /* 0x000ee20000000800 */
[----:B-1----:R-:W-:Y:S01]  /*62f0*/  ISETP.GE.AND P2, PT, R7, 0x1, PT ;  /* 0x000000010700780c */ /* 0x002fe20003f46270 */
[----:B----4-:R-:W-:-:S04]  /*6300*/  VIADD R0, R10, 0xbf ;  /* 0x000000bf0a007836 */ /* 0x010fc80000000000 */
[----:B0-----:R-:W-:Y:S01]  /*6310*/  @P1 IMAD.HI.U32 R3, R0, R3, RZ ;  /* 0x0000000300031227 */ /* 0x001fe200078e00ff */
[----:B--2---:R-:W-:-:S04]  /*6320*/  IADD3 R5, R5, 0x1, -R156 ;  /* 0x0000000105057810 */ /* 0x004fc80007ffe89c */
[----:B---3--:R-:W-:-:S05]  /*6330*/  @P1 SHF.R.U32.HI R0, RZ, R4, R3 ;  /* 0x00000004ff001219 */ /* 0x008fca0000011603 */
[----:B------:R-:W-:Y:S01]  /*6340*/  IMAD.IADD R5, R5, 0x1, R0 ;  /* 0x0000000105057824 */ /* 0x000fe200078e0200 */
[----:B------:R-:W-:Y:S06]  /*6350*/  @P0 BRA `(.L_x_14435) ;  /* 0x00000000000c0947 */ /* 0x000fec0003800000 */
[----:B------:R-:W0:Y:S01]  /*6360*/  FENCE.VIEW.ASYNC.G ;  /* 0x00000000000073c6 */ /* 0x000e220000000100 */
[----:B------:R-:W-:Y:S05]  /*6370*/  WARPSYNC.ALL ;  /* 0x0000000000007948 */ /* 0x000fea0003800000 */
[----:B0-----:R-:W-:Y:S06]  /*6380*/  BAR.ARV 0xc, 0x200 ;  /* 0x0308000000007b1d */ /* 0x001fec0000002000 */
.L_x_14435:
        /* <DEDUP_REMOVED lines=13> */
.L_x_14438:
[----:B------:R-:W-:-:S13]  /*6460*/  ISETP.NE.AND P0, PT, R7, 0x1, PT ;  /* 0x000000010700780c */ /* 0x000fda0003f05270 */
[----:B------:R-:W0:Y:S02]  /*6470*/  @P0 LDC.64 R4, c[0x0][0x9e8] ;  /* 0x00027a00ff040b82 */ /* 0x000e240000000a00 */
[----:B0-----:R-:W-:-:S05]  /*6480*/  @P0 IMAD.HI.U32 R4, R3, R4, RZ ;  /* 0x0000000403040227 */ /* 0x001fca00078e00ff */
[----:B------:R-:W-:-:S07]  /*6490*/  @P0 SHF.R.U32.HI R3, RZ, R5, R4 ;  /* 0x00000005ff030219 */ /* 0x000fce0000011604 */
.L_x_14439:
[----:B------:R-:W-:Y:S05]  /*64a0*/  BSYNC B0 ;  /* 0x0000000000007941 */ /* 0x000fea0003800000 */
.L_x_14437:
[----:B------:R-:W-:-:S05]  /*64b0*/  IMAD R3, R3, R7, R7 ;  /* 0x0000000703037224 */ /* 0x000fca00078e0207 */
[----:B------:R-:W-:-:S07]  /*64c0*/  VIMNMX R0, R0, R3, PT ;  /* 0x0000000300007248 */ /* 0x000fce0003fe0100 */
.L_x_14436:
[----:B------:R-:W0:Y:S01]  /*64d0*/  @P1 LDC R4, c[0x0][0x44c] ;  /* 0x00011300ff041b82 */ /* 0x000e220000000800 */
[----:B------:R-:W-:Y:S01]  /*64e0*/  VIADD R0, R0, 0x7f ;  /* 0x0000007f00007836 */ /* 0x000fe20000000000 */
[----:B------:R-:W-:-:S04]  /*64f0*/  ULDC UR4, c[0x0][0x9dc] ;  /* 0x0002770000047ab9 */ /* 0x000fc80000000800 */
[----:B------:R-:W-:Y:S02]  /*6500*/  SHF.R.S32.HI R3, RZ, 0x1f, R0 ;  /* 0x0000001fff037819 */ /* 0x000fe40000011400 */
[----:B------:R-:W1:Y:S02]  /*6510*/  @P1 LDC R6, c[0x0][0x450] ;  /* 0x00011400ff061b82 */ /* 0x000e640000000800 */
[----:B------:R-:W-:-:S04]  /*6520*/  LEA.HI R3, R3, R0, RZ, 0x7 ;  /* 0x0000000003037211 */ /* 0x000fc800078f38ff */
[----:B------:R-:W-:-:S04]  /*6530*/  SHF.R.S32.HI R0, RZ, 0x7, R3 ;  /* 0x00000007ff007819 */ /* 0x000fc80000011403 */
[----:B------:R-:W-:Y:S01]  /*6540*/  VIMNMX R29, R29, R0, PT ;  /* 0x000000001d1d7248 */ /* 0x000fe20003fe0100 */
[----:B0-----:R-:W-:-:S04]  /*6550*/  @P1 IMAD.HI.U32 R5, R10, R4, RZ ;  /* 0x000000040a051227 */ /* 0x001fc800078e00ff */
[----:B------:R-:W-:Y:S01]  /*6560*/  IMAD.MOV.U32 R4, RZ, RZ, R10 ;  /* 0x000000ffff047224 */ /* 0x000fe200078e000a */
        /* <DEDUP_REMOVED lines=14> */
.L_x_14442:
[----:B------:R-:W-:-:S13]  /*6650*/  ISETP.NE.AND P0, PT, R7, 0x1, PT ;  /* 0x000000010700780c */ /* 0x000fda0003f05270 */
[----:B------:R-:W0:Y:S02]  /*6660*/  @P0 LDC.64 R4, c[0x0][0x9e8] ;  /* 0x00027a00ff040b82 */ /* 0x000e240000000a00 */
[----:B0-----:R-:W-:-:S05]  /*6670*/  @P0 IMAD.HI.U32 R4, R3, R4, RZ ;  /* 0x0000000403040227 */ /* 0x001fca00078e00ff */
[----:B------:R-:W-:-:S07]  /*6680*/  @P0 SHF.R.U32.HI R3, RZ, R5, R4 ;  /* 0x00000005ff030219 */ /* 0x000fce0000011604 */
.L_x_14443:
[----:B------:R-:W-:Y:S05]  /*6690*/  BSYNC B0 ;  /* 0x0000000000007941 */ /* 0x000fea0003800000 */
.L_x_14441:
[----:B------:R-:W-:-:S05]  /*66a0*/  IMAD R3, R3, R7, RZ ;  /* 0x0000000703037224 */ /* 0x000fca00078e02ff */
[----:B------:R-:W-:-:S07]  /*66b0*/  VIMNMX R0, R0, R3, !PT ;  /* 0x0000000300007248 */ /* 0x000fce0007fe0100 */
.L_x_14440:
        /* <DEDUP_REMOVED lines=40> */
.L_x_14445:
[----:B------:R-:W-:Y:S05]  /*6940*/  BSYNC B0 ;  /* 0x0000000000007941 */ /* 0x000fea0003800000 */
.L_x_14444:
        /* <DEDUP_REMOVED lines=19> */
[----:B--2---:R-:W-:-:S05]  /*6a80*/  IMAD R0, R0, R88, R9 ;  /* 0x0000005800007224 */ /* 0x004fca00078e0209 */
[----:B------:R0:W-:Y:S01]  /*6a90*/  STL [R1+0x3c], R0 ;  /* 0x00003c0001007387 */ /* 0x0001e20000100800 */
[----:B------:R-:W-:-:S04]  /*6aa0*/  VIADDMNMX R88, R0, R88, R29, PT ;  /* 0x0000005800587246 */ /* 0x000fc8000380011d */
        /* <DEDUP_REMOVED lines=11> */
.L_x_14741:
        /* <DEDUP_REMOVED lines=28> */
.L_x_14449:
[----:B------:R-:W-:Y:S05]  /*6d20*/  BSYNC B6 ;  /* 0x0000000000067941 */ /* 0x000fea0003800000 */
.L_x_14448:
        /* <DEDUP_REMOVED lines=8> */
[----:B------:R1:W2:Y:S03]  /*6db0*/  SYNCS.PHASECHK.TRANS64.TRYWAIT P0, [R2+URZ+0x16800], R3 ;  /* 0x01680003020075a7 */ /* 0x0002a6000800017f */
[----:B--2---:R-:W-:Y:S05]  /*6dc0*/  @!P0 NANOSLEEP.SYNCS 0x989680 ;  /* 0x009896800000895d */ /* 0x004fea0003900000 */
[----:B------:R-:W2:Y:S01]  /*6dd0*/  @!P0 SYNCS.PHASECHK.TRANS64 P0, [R2+URZ+0x16800], R3 ;  /* 0x01680003020085a7 */ /* 0x000ea2000800007f */
[----:B------:R-:W-:Y:S04]  /*6de0*/  BSSY B0, `(.L_x_14451) ;  /* 0x0000006000007945 */ /* 0x000fe80003800000 */
[----:B--2---:R-:W-:Y:S05]  /*6df0*/  @P0 BRA `(.L_x_14452) ;  /* 0x0000000000100947 */ /* 0x004fea0003800000 */
.L_x_14453:
[----:B--2---:R2:W3:Y:S02]  /*6e00*/  SYNCS.PHASECHK.TRANS64.TRYWAIT P0, [R2+URZ+0x16800], R3 ;  /* 0x01680003020075a7 */ /* 0x0044e4000800017f */
[----:B---3--:R-:W-:Y:S05]  /*6e10*/  @!P0 NANOSLEEP.SYNCS 0x989680 ;  /* 0x009896800000895d */ /* 0x008fea0003900000 */
[----:B------:R-:W3:Y:S02]  /*6e20*/  @!P0 SYNCS.PHASECHK.TRANS64 P0, [R2+URZ+0x16800], R3 ;  /* 0x01680003020085a7 */ /* 0x000ee4000800007f */
[----:B---3--:R-:W-:Y:S05]  /*6e30*/  @!P0 BRA `(.L_x_14453) ;  /* 0xfffffffc00f08947 */ /* 0x008fea000383ffff */
.L_x_14452:
[----:B------:R-:W-:Y:S05]  /*6e40*/  BSYNC B0 ;  /* 0x0000000000007941 */ /* 0x000fea0003800000 */
.L_x_14451:
[----:B------:R-:W-:Y:S05]  /*6e50*/  BRA `(.L_x_14454) ;  /* 0x0000003000587947 */ /* 0x000fea0003800000 */
.L_x_14450:
        /* <DEDUP_REMOVED lines=30> */
.L_x_14456:
[----:B------:R-:W-:Y:S05]  /*7040*/  BSYNC B6 ;  /* 0x0000000000067941 */ /* 0x000fea0003800000 */
.L_x_14455:
[----:B------:R-:W2:Y:S01]  /*7050*/  LDL R21, [R1+0x14] ;  /* 0x0000140001157983 */ /* 0x000ea20000100800 */
[----:B------:R-:W-:Y:S01]  /*7060*/  ULDC.U8 UR4, c[0x0][0x410] ;  /* 0x0001040000047ab9 */ /* 0x000fe20000000000 */
[----:B------:R-:W-:Y:S01]  /*7070*/  BSSY B0, `(.L_x_14457) ;  /* 0x00002ec000007945 */ /* 0x000fe20003800000 */
[----:B------:R-:W-:Y:S01]  /*7080*/  ISETP.NE.AND P0, PT, RZ, UR4, PT ;  /* 0x00000004ff007c0c */ /* 0x000fe2000bf05270 */
[----:B------:R-:W1:Y:S02]  /*7090*/  S2R R20, SR_TID.X ;  /* 0x0000000000147919 */ /* 0x000e640000002100 */
[----:B-1----:R-:W-:-:S05]  /*70a0*/  VIADD R46, R20, 0xffffff80 ;  /* 0xffffff80142e7836 */ /* 0x002fca0000000000 */
[----:B------:R-:W-:-:S04]  /*70b0*/  SHF.R.S32.HI R42, RZ, 0x1f, R46 ;  /* 0x0000001fff2a7819 */ /* 0x000fc8000001142e */
[----:B------:R-:W-:-:S04]  /*70c0*/  LEA.HI R42, R42, R46, RZ, 0x2 ;  /* 0x0000002e2a2a7211 */ /* 0x000fc800078f10ff */
[----:B------:R-:W-:-:S05]  /*70d0*/  SHF.R.S32.HI R42, RZ, 0x2, R42 ;  /* 0x00000002ff2a7819 */ /* 0x000fca000001142a */
[----:B--2---:R-:W-:Y:S01]  /*70e0*/  IMAD.IADD R41, R42, 0x1, R21 ;  /* 0x000000012a297824 */ /* 0x004fe200078e0215 */
[----:B------:R-:W-:Y:S06]  /*70f0*/  @!P0 BRA `(.L_x_14458) ;  /* 0x0000001400f08947 */ /* 0x000fec0003800000 */
[----:B------:R-:W2:Y:S01]  /*7100*/  LDL R43, [R1+0x10] ;  /* 0x00001000012b7983 */ /* 0x000ea20000100800 */
[----:B------:R-:W1:Y:S01]  /*7110*/  LDC R21, c[0x0][0x448] ;  /* 0x00011200ff157b82 */ /* 0x000e620000000800 */
[----:B------:R-:W-:Y:S01]  /*7120*/  VIADD R28, R20, 0xffffff80 ;  /* 0xffffff80141c7836 */ /* 0x000fe20000000000 */
[----:B------:R-:W-:Y:S01]  /*7130*/  ULDC.64 UR4, c[0x0][0x3f8] ;  /* 0x0000fe0000047ab9 */ /* 0x000fe20000000a00 */
[----:B------:R-:W-:-:S03]  /*7140*/  ULDC.64 UR6, c[0x0][0x408] ;  /* 0x0001020000067ab9 */ /* 0x000fc60000000a00 */
[----:B------:R-:W-:Y:S02]  /*7150*/  SHF.R.S32.HI R20, RZ, 0x1f, R28 ;  /* 0x0000001fff147819 */ /* 0x000fe4000001141c */
[----:B-1----:R-:W-:Y:S02]  /*7160*/  ISETP.NE.AND P0, PT, R21, 0x1, PT ;  /* 0x000000011500780c */ /* 0x002fe40003f05270 */
[----:B------:R-:W-:-:S11]  /*7170*/  LEA.HI R20, R20, R28, RZ, 0x2 ;  /* 0x0000001c14147211 */ /* 0x000fd600078f10ff */
[----:B------:R-:W1:Y:S01]  /*7180*/  @P0 LDC R0, c[0x0][0x44c] ;  /* 0x00011300ff000b82 */ /* 0x000e620000000800 */
[----:B------:R-:W-:-:S07]  /*7190*/  LOP3.LUT R20, R20, 0xfffffffc, RZ, 0xc0, !PT ;  /* 0xfffffffc14147812 */ /* 0x000fce00078ec0ff */
[----:B------:R-:W3:Y:S01]  /*71a0*/  @P0 LDC R5, c[0x0][0x450] ;  /* 0x00011400ff050b82 */ /* 0x000ee20000000800 */
[----:B------:R-:W-:-:S04]  /*71b0*/  IMAD.IADD R20, R28, 0x1, -R20 ;  /* 0x000000011c147824 */ /* 0x000fc800078e0a14 */
[----:B------:R-:W-:-:S04]  /*71c0*/  IMAD R3, R20, 0x60, R41 ;  /* 0x0000006014037824 */ /* 0x000fc800078e0229 */
[----:B-1----:R-:W-:-:S05]  /*71d0*/  @P0 IMAD.HI.U32 R0, R3, R0, RZ ;  /* 0x0000000003000227 */ /* 0x002fca00078e00ff */
[----:B---3--:R-:W-:-:S04]  /*71e0*/  @P0 SHF.R.U32.HI R3, RZ, R5, R0 ;  /* 0x00000005ff030219 */ /* 0x008fc80000011600 */
[----:B------:R-:W-:Y:S01]  /*71f0*/  SHF.R.S32.HI R0, RZ, 0x1f, R3 ;  /* 0x0000001fff007819 */ /* 0x000fe20000011403 */
[----:B------:R-:W-:Y:S02]  /*7200*/  IMAD.MOV.U32 R8, RZ, RZ, R26 ;  /* 0x000000ffff087224 */ /* 0x000fe400078e001a */
[----:B------:R-:W-:Y:S02]  /*7210*/  IMAD.MOV.U32 R9, RZ, RZ, R29 ;  /* 0x000000ffff097224 */ /* 0x000fe400078e001d */
[C---:B------:R-:W-:Y:S02]  /*7220*/  IMAD R4, R0.reuse, UR4, RZ ;  /* 0x0000000400047c24 */ /* 0x040fe4000f8e02ff */
[----:B------:R-:W-:Y:S02]  /*7230*/  IMAD.MOV.U32 R10, RZ, RZ, R24 ;  /* 0x000000ffff0a7224 */ /* 0x000fe400078e0018 */
[----:B------:R-:W-:Y:S02]  /*7240*/  IMAD.MOV.U32 R11, RZ, RZ, R31 ;  /* 0x000000ffff0b7224 */ /* 0x000fe400078e001f */
[----:B------:R-:W-:-:S02]  /*7250*/  IMAD R0, R0, UR6, RZ ;  /* 0x0000000600007c24 */ /* 0x000fc4000f8e02ff */
[----:B------:R-:W-:-:S04]  /*7260*/  IMAD.WIDE.U32 R8, R3, UR4, R8 ;  /* 0x0000000403087c25 */ /* 0x000fc8000f8e0008 */
        /* <DEDUP_REMOVED lines=11> */
[----:B------:R-:W-:Y:S02]  /*7320*/  LEA.HI.X R8, R10, UR7, R3, 0x1, P1 ;  /* 0x000000070a087c11 */ /* 0x000fe400088f0c03 */
[----:B--2---:R-:W-:Y:S01]  /*7330*/  SHF.R.S32.HI R31, RZ, 0x1f, R43 ;  /* 0x0000001fff1f7819 */ /* 0x004fe2000001142b */
[----:B------:R-:W-:Y:S06]  /*7340*/  BRA.DIV UR4, `(.L_x_14459) ;  /* 0x0000019a04507947 */ /* 0x000fec000b800000 */
[----:B------:R1:W2:Y:S04]  /*7350*/  SHFL.IDX PT, R3, R6, RZ, 0x1c1f ;  /* 0x001c1fff06037589 */ /* 0x0002a800000e0000 */
[----:B------:R1:W3:Y:S04]  /*7360*/  SHFL.IDX PT, R0, R4, RZ, 0x1c1f ;  /* 0x001c1fff04007589 */ /* 0x0002e800000e0000 */
[----:B------:R1:W4:Y:S04]  /*7370*/  SHFL.IDX PT, R5, R8, RZ, 0x1c1f ;  /* 0x001c1fff08057589 */ /* 0x00032800000e0000 */
[----:B0-----:R1:W0:Y:S02]  /*7380*/  SHFL.IDX PT, R14, R7, RZ, 0x1c1f ;  /* 0x001c1fff070e7589 */ /* 0x00122400000e0000 */
.L_x_14747:
        /* <DEDUP_REMOVED lines=9> */
[----:B---3--:R-:W-:Y:S01]  /*7420*/  IMAD.MOV.U32 R10, RZ, RZ, R0 ;  /* 0x000000ffff0a7224 */ /* 0x008fe200078e0000 */
[----:B------:R-:W-:Y:S01]  /*7430*/  ISETP.GE.AND P3, PT, R43, UR4, PT ;  /* 0x000000042b007c0c */ /* 0x000fe2000bf66270 */
[----:B--2---:R-:W-:Y:S01]  /*7440*/  IMAD.MOV.U32 R11, RZ, RZ, R3 ;  /* 0x000000ffff0b7224 */ /* 0x004fe200078e0003 */
[----:B------:R-:W-:Y:S01]  /*7450*/  ISETP.GE.AND P2, PT, R152, UR4, PT ;  /* 0x0000000498007c0c */ /* 0x000fe2000bf46270 */
[----:B----4-:R-:W-:Y:S01]  /*7460*/  IMAD.MOV.U32 R15, RZ, RZ, R5 ;  /* 0x000000ffff0f7224 */ /* 0x010fe200078e0005 */
[----:B------:R-:W-:-:S09]  /*7470*/  CS2R R34, SRZ ;  /* 0x0000000000227805 */ /* 0x000fd2000001ff00 */
[C---:B------:R-:W-:Y:S01]  /*7480*/  @!P3 IMAD.SHL.U32 R37, R43.reuse, 0x2, RZ ;  /* 0x000000022b25b824 */ /* 0x040fe200078e00ff */
[----:B------:R-:W-:Y:S02]  /*7490*/  @!P3 SHF.L.U64.HI R26, R43, 0x1, R31 ;  /* 0x000000012b1ab819 */ /* 0x000fe4000001021f */
[----:B------:R-:W-:Y:S02]  /*74a0*/  CS2R R28, SRZ ;  /* 0x00000000001c7805 */ /* 0x000fe4000001ff00 */
[----:B------:R-:W-:Y:S01]  /*74b0*/  CS2R R24, SRZ ;  /* 0x0000000000187805 */ /* 0x000fe2000001ff00 */
[----:B------:R-:W-:Y:S01]  /*74c0*/  @!P2 IMAD.WIDE R10, R152, 0x2, R10 ;  /* 0x00000002980aa825 */ /* 0x000fe200078e020a */
[-C--:B------:R-:W-:Y:S02]  /*74d0*/  @!P3 IADD3 R20, P0, R0, R37.reuse, RZ ;  /* 0x000000250014b210 */ /* 0x080fe40007f1e0ff */
[----:B0-----:R-:W-:Y:S01]  /*74e0*/  @!P3 IADD3 R36, P1, R14, R37, RZ ;  /* 0x000000250e24b210 */ /* 0x001fe20007f3e0ff */
[----:B------:R-:W-:Y:S01]  /*74f0*/  @!P2 IMAD.WIDE R12, R152, 0x2, R14 ;  /* 0x00000002980ca825 */ /* 0x000fe200078e020e */
[----:B------:R0:W5:Y:S03]  /*7500*/  @!P2 LD.E.64 R34, desc[UR42][R10.64] ;  /* 0x0000002a0a22a980 */ /* 0x000166000c101b00 */
[--C-:B------:R-:W-:Y:S01]  /*7510*/  @!P3 IMAD.X R21, R3, 0x1, R26.reuse, P0 ;  /* 0x000000010315b824 */ /* 0x100fe200000e061a */
[----:B------:R0:W5:Y:S01]  /*7520*/  @!P2 LD.E.64 R28, desc[UR42][R12.64] ;  /* 0x0000002a0c1ca980 */ /* 0x000162000c101b00 */
[----:B------:R-:W-:Y:S01]  /*7530*/  @!P3 IMAD.X R37, R5, 0x1, R26, P1 ;  /* 0x000000010525b824 */ /* 0x000fe200008e061a */
[----:B------:R-:W-:-:S02]  /*7540*/  CS2R R26, SRZ ;  /* 0x00000000001a7805 */ /* 0x000fc4000001ff00 */
[----:B------:R0:W5:Y:S04]  /*7550*/  @!P3 LD.E.64 R24, desc[UR42][R20.64] ;  /* 0x0000002a1418b980 */ /* 0x000168000c101b00 */
[----:B------:R0:W5:Y:S02]  /*7560*/  @!P3 LD.E.64 R26, desc[UR42][R36.64] ;  /* 0x0000002a241ab980 */ /* 0x000164000c101b00 */
.L_x_14461:
[----:B------:R-:W-:Y:S05]  /*7570*/  BSYNC B1 ;  /* 0x0000000000017941 */ /* 0x000fea0003800000 */
.L_x_14460:
[----:B---3-5:R-:W-:Y:S01]  /*7580*/  IMAD.MOV.U32 R0, RZ, RZ, R28 ;  /* 0x000000ffff007224 */ /* 0x028fe200078e001c */
[----:B------:R-:W-:Y:S01]  /*7590*/  UMOV UR4, 0xffffffff ;  /* 0xffffffff00047882 */ /* 0x000fe20000000000 */
[----:B--2---:R-:W-:Y:S01]  /*75a0*/  IMAD.MOV.U32 R3, RZ, RZ, R29 ;  /* 0x000000ffff037224 */ /* 0x004fe200078e001d */
[----:B0-----:R-:W-:Y:S01]  /*75b0*/  CS2R R20, SRZ ;  /* 0x0000000000147805 */ /* 0x001fe2000001ff00 */
        /* <DEDUP_REMOVED lines=17> */
[----:B------:R0:W4:Y:S04]  /*76d0*/  SHFL.IDX PT, R5, R8, 0x1, 0x1c1f ;  /* 0x003c1f0008057f89 */ /* 0x00012800000e0000 */
[----:B------:R0:W0:Y:S02]  /*76e0*/  SHFL.IDX PT, R14, R7, 0x1, 0x1c1f ;  /* 0x003c1f00070e7f89 */ /* 0x00002400000e0000 */
.L_x_14753:
[----:B------:R-:W-:Y:S01]  /*76f0*/  VIADD R41, R41, 0x60 ;  /* 0x0000006029297836 */ /* 0x000fe20000000000 */
[----:B------:R-:W-:Y:S01]  /*7700*/  BSSY B1, `(.L_x_14463) ;  /* 0x000001c000017945 */ /* 0x000fe20003800000 */
[----:B------:R-:W-:Y:S02]  /*7710*/  CS2R R10, SRZ ;  /* 0x00000000000a7805 */ /* 0x000fe4000001ff00 */
[----:B------:R-:W-:Y:S02]  /*7720*/  CS2R R12, SRZ ;  /* 0x00000000000c7805 */ /* 0x000fe4000001ff00 */
[----:B01----:R-:W-:Y:S02]  /*7730*/  CS2R R8, SRZ ;  /* 0x0000000000087805 */ /* 0x003fe4000001ff00 */
[----:B------:R-:W-:-:S13]  /*7740*/  ISETP.GE.AND P0, PT, R41, R32, PT ;  /* 0x000000202900720c */ /* 0x000fda0003f06270 */
        /* <DEDUP_REMOVED lines=10> */
[----:B------:R-:W-:Y:S01]  /*77f0*/  CS2R R20, SRZ ;  /* 0x0000000000147805 */ /* 0x000fe2000001ff00 */
[----:B------:R-:W-:Y:S01]  /*7800*/  @!P2 IMAD.WIDE R6, R152, 0x2, R6 ;  /* 0x000000029806a825 */ /* 0x000fe200078e0206 */
[-C--:B------:R-:W-:Y:S02]  /*7810*/  @!P3 IADD3 R36, P0, R0, R9.reuse, RZ ;  /* 0x000000090024b210 */ /* 0x080fe40007f1e0ff */
[----:B------:R-:W-:Y:S02]  /*7820*/  @!P3 IADD3 R4, P1, R14, R9, RZ ;  /* 0x000000090e04b210 */ /* 0x000fe40007f3e0ff */
[----:B------:R-:W-:Y:S01]  /*7830*/  CS2R R8, SRZ ;  /* 0x0000000000087805 */ /* 0x000fe2000001ff00 */
[----:B------:R0:W5:Y:S01]  /*7840*/  @!P2 LD.E.64 R12, desc[UR42][R6.64] ;  /* 0x0000002a060ca980 */ /* 0x000162000c101b00 */
[----:B------:R-:W-:-:S02]  /*7850*/  @!P3 IMAD.X R37, R3, 0x1, R10, P0 ;  /* 0x000000010325b824 */ /* 0x000fc400000e060a */
[----:B------:R-:W-:Y:S01]  /*7860*/  @!P3 IMAD.X R5, R5, 0x1, R10, P1 ;  /* 0x000000010505b824 */ /* 0x000fe200008e060a */
[----:B------:R-:W-:Y:S01]  /*7870*/  CS2R R10, SRZ ;  /* 0x00000000000a7805 */ /* 0x000fe2000001ff00 */
[----:B------:R-:W-:Y:S01]  /*7880*/  @!P2 IMAD.WIDE R14, R152, 0x2, R14 ;  /* 0x00000002980ea825 */ /* 0x000fe200078e020e */
[----:B------:R0:W5:Y:S04]  /*7890*/  @!P3 LD.E.64 R8, desc[UR42][R36.64] ;  /* 0x0000002a2408b980 */ /* 0x000168000c101b00 */
[----:B------:R0:W5:Y:S04]  /*78a0*/  @!P2 LD.E.64 R20, desc[UR42][R14.64] ;  /* 0x0000002a0e14a980 */ /* 0x000168000c101b00 */
[----:B------:R0:W5:Y:S02]  /*78b0*/  @!P3 LD.E.64 R10, desc[UR42][R4.64] ;  /* 0x0000002a040ab980 */ /* 0x000164000c101b00 */
.L_x_14464:
[----:B------:R-:W-:Y:S05]  /*78c0*/  BSYNC B1 ;  /* 0x0000000000017941 */ /* 0x000fea0003800000 */
.L_x_14463:
[----:B------:R-:W3:Y:S01]  /*78d0*/  LDL R45, [R1+0x44] ;  /* 0x00004400012d7983 */ /* 0x000ee20000100800 */
[----:B------:R-:W-:Y:S01]  /*78e0*/  ULEA.HI UR4, UR36, UR36, URZ, 0x1 ;  /* 0x0000002424047291 */ /* 0x000fe2000f8f083f */
[----:B------:R-:W-:Y:S01]  /*78f0*/  SHF.R.S32.HI R43, RZ, 0x1f, R46 ;  /* 0x0000001fff2b7819 */ /* 0x000fe2000001142e */
[----:B0----5:R-:W-:Y:S01]  /*7900*/  IMAD.MOV.U32 R4, RZ, RZ, R20 ;  /* 0x000000ffff047224 */ /* 0x021fe200078e0014 */
[----:B------:R-:W-:Y:S01]  /*7910*/  BSSY B1, `(.L_x_14465) ;  /* 0x0000024000017945 */ /* 0x000fe20003800000 */
[----:B------:R-:W-:Y:S01]  /*7920*/  ULOP3.LUT UR4, UR4, 0xfffffffe, URZ, 0xc0, !UPT ;  /* 0xfffffffe04047892 */ /* 0x000fe2000f8ec03f */
[----:B------:R-:W-:Y:S01]  /*7930*/  LEA.HI R43, R43, R46, RZ, 0x5 ;  /* 0x0000002e2b2b7211 */ /* 0x000fe200078f28ff */
[----:B------:R-:W-:Y:S01]  /*7940*/  IMAD R14, R33, -0xc0, R32 ;  /* 0xffffff40210e7824 */ /* 0x000fe200078e0220 */
[----:B------:R-:W-:Y:S01]  /*7950*/  PRMT R37, R4, 0x7610, R37 ;  /* 0x0000761004257816 */ /* 0x000fe20000000025 */
[----:B------:R-:W-:Y:S01]  /*7960*/  UIADD3 UR4, UR36, -UR4, URZ ;  /* 0x8000000424047290 */ /* 0x000fe2000fffe03f */
[----:B------:R-:W-:Y:S01]  /*7970*/  SHF.R.S32.HI R43, RZ, 0x5, R43 ;  /* 0x00000005ff2b7819 */ /* 0x000fe2000001142b */
[----:B------:R-:W-:Y:S01]  /*7980*/  IMAD.MOV.U32 R4, RZ, RZ, R10 ;  /* 0x000000ffff047224 */ /* 0x000fe200078e000a */
[----:B------:R-:W-:Y:S01]  /*7990*/  VIMNMX R14, R14, 0xc0, PT ;  /* 0x000000c00e0e7848 */ /* 0x000fe20003fe0100 */
[----:B------:R-:W-:-:S02]  /*79a0*/  IMAD.MOV.U32 R6, RZ, RZ, R11 ;  /* 0x000000ffff067224 */ /* 0x000fc400078e000b */
[----:B----4-:R-:W-:Y:S01]  /*79b0*/  IMAD.U32 R5, RZ, RZ, UR4 ;  /* 0x00000004ff057e24 */ /* 0x010fe2000f8e00ff */
[----:B------:R-:W-:Y:S01]  /*79c0*/  PRMT R15, R4, 0x7610, R15 ;  /* 0x00007610040f7816 */ /* 0x000fe2000000000f */
[----:B------:R-:W-:Y:S01]  /*79d0*/  IMAD.MOV.U32 R4, RZ, RZ, R8 ;  /* 0x000000ffff047224 */ /* 0x000fe200078e0008 */
[----:B------:R-:W-:Y:S01]  /*79e0*/  PRMT R31, R6, 0x7610, R31 ;  /* 0x00007610061f7816 */ /* 0x000fe2000000001f */
[----:B------:R-:W-:Y:S01]  /*79f0*/  IMAD.MOV.U32 R7, RZ, RZ, R12 ;  /* 0x000000ffff077224 */ /* 0x000fe200078e000c */
[----:B------:R-:W-:Y:S01]  /*7a00*/  SHF.L.U32 R5, R5, 0x1f, RZ ;  /* 0x0000001f05057819 */ /* 0x000fe200000006ff */
[----:B------:R-:W-:Y:S01]  /*7a10*/  IMAD.MOV.U32 R6, RZ, RZ, R9 ;  /* 0x000000ffff067224 */ /* 0x000fe200078e0009 */
[----:B------:R-:W-:Y:S02]  /*7a20*/  PRMT R32, R4, 0x7610, R32 ;  /* 0x0000761004207816 */ /* 0x000fe40000000020 */
[----:B------:R-:W0:Y:S01]  /*7a30*/  SYNCS.PHASECHK.TRANS64.TRYWAIT P0, [R2+URZ+0x16800], R5 ;  /* 0x01680005020075a7 */ /* 0x000e22000800017f */
[----:B------:R-:W-:-:S02]  /*7a40*/  PRMT R38, R7, 0x7610, R38 ;  /* 0x0000761007267816 */ /* 0x000fc40000000026 */
[----:B------:R-:W-:Y:S01]  /*7a50*/  ISETP.GE.AND P1, PT, R42, R14, PT ;  /* 0x0000000e2a00720c */ /* 0x000fe20003f26270 */
[C---:B---3--:R-:W-:Y:S01]  /*7a60*/  IMAD.SHL.U32 R0, R45.reuse, 0x40, RZ ;  /* 0x000000402d007824 */ /* 0x048fe200078e00ff */
[----:B------:R-:W-:-:S04]  /*7a70*/  LOP3.LUT P2, RZ, R45, 0x4, RZ, 0xc0, !PT ;  /* 0x000000042dff7812 */ /* 0x000fc8000784c0ff */
[----:B--2---:R-:W-:-:S04]  /*7a80*/  LOP3.LUT R3, R0, 0x1c0, RZ, 0xc0, !PT ;  /* 0x000001c000037812 */ /* 0x004fc800078ec0ff */
[----:B------:R-:W-:Y:S02]  /*7a90*/  LOP3.LUT R0, R3, 0x18, R16, 0xf8, !PT ;  /* 0x0000001803007812 */ /* 0x000fe400078ef810 */
[----:B------:R-:W-:-:S04]  /*7aa0*/  SHF.R.U32.HI R3, RZ, 0x3, R3 ;  /* 0x00000003ff037819 */ /* 0x000fc80000011603 */
[----:B------:R-:W-:Y:S01]  /*7ab0*/  LOP3.LUT R0, R0, R3, RZ, 0x3c, !PT ;  /* 0x0000000300007212 */ /* 0x000fe200078e3cff */
[----:B------:R-:W-:-:S05]  /*7ac0*/  IMAD.MOV.U32 R3, RZ, RZ, R21 ;  /* 0x000000ffff037224 */ /* 0x000fca00078e0015 */
[----:B------:R-:W-:Y:S01]  /*7ad0*/  PRMT R36, R3, 0x7610, R36 ;  /* 0x0000761003247816 */ /* 0x000fe20000000024 */
[----:B------:R-:W-:Y:S02]  /*7ae0*/  IMAD R3, R43, 0x200, R0 ;  /* 0x000002002b037824 */ /* 0x000fe400078e0200 */
[----:B------:R-:W-:Y:S02]  /*7af0*/  IMAD.MOV.U32 R0, RZ, RZ, R13 ;  /* 0x000000ffff007224 */ /* 0x000fe400078e000d */
[----:B------:R-:W-:-:S03]  /*7b00*/  IMAD R3, R3, 0x2, R2 ;  /* 0x0000000203037824 */ /* 0x000fc600078e0202 */
[----:B------:R-:W-:Y:S01]  /*7b10*/  PRMT R41, R0, 0x7610, R41 ;  /* 0x0000761000297816 */ /* 0x000fe20000000029 */
[C---:B------:R-:W-:Y:S02]  /*7b20*/  VIADD R4, R3.reuse, 0x8400 ;  /* 0x0000840003047836 */ /* 0x040fe40000000000 */
[----:B------:R-:W-:Y:S01]  /*7b30*/  VIADD R0, R3, 0x8440 ;  /* 0x0000844003007836 */ /* 0x000fe20000000000 */
[----:B0-----:R-:W-:Y:S06]  /*7b40*/  @!P0 BRA `(.L_x_14466) ;  /* 0x0000019400308947 */ /* 0x001fec0003800000 */
.L_x_14754:
[----:B------:R-:W-:Y:S05]  /*7b50*/  BSYNC B1 ;  /* 0x0000000000017941 */ /* 0x000fea0003800000 */
.L_x_14465:
[----:B------:R-:W-:Y:S01]  /*7b60*/  BSSY B1, `(.L_x_14467) ;  /* 0x0000068000017945 */ /* 0x000fe20003800000 */
[----:B------:R-:W-:Y:S01]  /*7b70*/  PRMT R33, R6, 0x7610, R33 ;  /* 0x0000761006217816 */ /* 0x000fe20000000021 */
[----:B------:R-:W-:Y:S02]  /*7b80*/  @P2 VIADD R0, R4, 0xffffffc0 ;  /* 0xffffffc004002836 */ /* 0x000fe40000000000 */
[----:B------:R-:W-:Y:S05]  /*7b90*/  @P1 BRA `(.L_x_14468) ;  /* 0x0000000400901947 */ /* 0x000fea0003800000 */
[----:B------:R-:W2:Y:S01]  /*7ba0*/  LDL R7, [R1+0x10] ;  /* 0x0000100001077983 */ /* 0x000ea20000100800 */
[----:B0-----:R-:W0:Y:S01]  /*7bb0*/  LDC R5, c[0x0][0x3f4] ;  /* 0x0000fd00ff057b82 */ /* 0x001e220000000800 */
[----:B------:R-:W-:Y:S01]  /*7bc0*/  BSSY B2, `(.L_x_14469) ;  /* 0x0000032000027945 */ /* 0x000fe20003800000 */
[-C--:B0-----:R-:W-:Y:S02]  /*7bd0*/  ISETP.GE.AND P0, PT, R152, R5.reuse, PT ;  /* 0x000000059800720c */ /* 0x081fe40003f06270 */
[----:B--2---:R-:W-:-:S11]  /*7be0*/  ISETP.GE.AND P1, PT, R7, R5, PT ;  /* 0x000000050700720c */ /* 0x004fd60003f26270 */
[----:B------:R-:W-:Y:S05]  /*7bf0*/  @P0 BRA `(.L_x_14470) ;  /* 0x0000000000b80947 */ /* 0x000fea0003800000 */
        /* <DEDUP_REMOVED lines=46> */
.L_x_14470:
[----:B------:R-:W-:Y:S05]  /*7ee0*/  BSYNC B2 ;  /* 0x0000000000027941 */ /* 0x000fea0003800000 */
.L_x_14469:
[----:B------:R-:W-:Y:S05]  /*7ef0*/  @P1 BRA `(.L_x_14468) ;  /* 0x0000000000b81947 */ /* 0x000fea0003800000 */
[----:B0-----:R-:W0:Y:S01]  /*7f00*/  LDS.128 R4, [R0] ;  /* 0x0000000000047984 */ /* 0x001e220000000c00 */
[----:B------:R-:W-:Y:S02]  /*7f10*/  SHF.R.U64 R28, R24, 0x10, R25 ;  /* 0x00000010181c7819 */ /* 0x000fe40000001219 */
[--C-:B------:R-:W-:Y:S02]  /*7f20*/  SHF.R.U64 R24, R26, 0x10, R27.reuse ;  /* 0x000000101a187819 */ /* 0x100fe4000000121b */
[----:B------:R-:W-:Y:S02]  /*7f30*/  SHF.R.U32.HI R27, RZ, 0x10, R27 ;  /* 0x00000010ff1b7819 */ /* 0x000fe4000001161b */
[----:B------:R-:W-:Y:S02]  /*7f40*/  SHF.R.U32.HI R29, RZ, 0x10, R25 ;  /* 0x00000010ff1d7819 */ /* 0x000fe40000011619 */
[C---:B------:R-:W-:Y:S02]  /*7f50*/  PRMT R28, R40.reuse, 0x5432, R28 ;  /* 0x00005432281c7816 */ /* 0x040fe4000000001c */
        /* <DEDUP_REMOVED lines=8> */
[C---:B------:R-:W-:Y:S01]  /*7fe0*/  IMAD.U32 R26, R7.reuse, 0x10000, RZ ;  /* 0x00010000071a7824 */ /* 0x040fe200078e00ff */
[----:B------:R-:W-:Y:S01]  /*7ff0*/  LOP3.LUT R27, R7, 0xffff0000, RZ, 0xc0, !PT ;  /* 0xffff0000071b7812 */ /* 0x000fe200078ec0ff */
[----:B------:R-:W-:-:S02]  /*8000*/  IMAD.U32 R24, R6, 0x10000, RZ ;  /* 0x0001000006187824 */ /* 0x000fc400078e00ff */
[C---:B------:R-:W-:Y:S01]  /*8010*/  FMUL.FTZ R43, R25.reuse, R35 ;  /* 0x00000023192b7220 */ /* 0x040fe20000410000 */
[----:B------:R-:W-:Y:S01]  /*8020*/  FMUL.FTZ R42, R25, R34 ;  /* 0x00000022192a7220 */ /* 0x000fe20000410000 */
[----:B------:R-:W-:Y:S01]  /*8030*/  FMUL.FTZ R25, R27, R40 ;  /* 0x000000281b197220 */ /* 0x000fe20000410000 */
[----:B------:R-:W-:Y:S02]  /*8040*/  IMAD.U32 R6, R4, 0x10000, RZ ;  /* 0x0001000004067824 */ /* 0x000fe400078e00ff */
        /* <DEDUP_REMOVED lines=25> */
.L_x_14468:
[----:B------:R-:W-:Y:S05]  /*81e0*/  BSYNC B1 ;  /* 0x0000000000017941 */ /* 0x000fea0003800000 */
.L_x_14467:
[----:B01----:R-:W0:Y:S02]  /*81f0*/  S2R R4, SR_TID.X ;  /* 0x0000000000047919 */ /* 0x003e240000002100 */
[----:B0-----:R-:W-:-:S05]  /*8200*/  VIADD R5, R4, 0xffffff80 ;  /* 0xffffff8004057836 */ /* 0x001fca0000000000 */
[----:B------:R-:W-:-:S04]  /*8210*/  SHF.R.S32.HI R4, RZ, 0x1f, R5 ;  /* 0x0000001fff047819 */ /* 0x000fc80000011405 */
[----:B------:R-:W-:-:S04]  /*8220*/  LEA.HI R4, R4, R5, RZ, 0x2 ;  /* 0x0000000504047211 */ /* 0x000fc800078f10ff */
[----:B------:R-:W-:-:S05]  /*8230*/  SHF.R.S32.HI R4, RZ, 0x2, R4 ;  /* 0x00000002ff047819 */ /* 0x000fca0000011404 */
[----:B------:R-:W-:-:S05]  /*8240*/  VIADD R4, R4, 0x60 ;  /* 0x0000006004047836 */ /* 0x000fca0000000000 */
[----:B------:R-:W-:-:S13]  /*8250*/  ISETP.GE.AND P0, PT, R4, R14, PT ;  /* 0x0000000e0400720c */ /* 0x000fda0003f06270 */
[----:B------:R-:W-:Y:S05]  /*8260*/  @P0 BRA `(.L_x_14471) ;  /* 0x0000001c00300947 */ /* 0x000fea0003800000 */
[----:B------:R-:W2:Y:S01]  /*8270*/  LDL R4, [R1+0x10] ;  /* 0x0000100001047983 */ /* 0x000ea20000100800 */
[----:B------:R-:W0:Y:S01]  /*8280*/  LDC R5, c[0x0][0x3f4] ;  /* 0x0000fd00ff057b82 */ /* 0x000e220000000800 */
[----:B------:R-:W-:Y:S01]  /*8290*/  BSSY B1, `(.L_x_14472) ;  /* 0x0000032000017945 */ /* 0x000fe20003800000 */
[-C--:B0-----:R-:W-:Y:S02]  /*82a0*/  ISETP.GE.AND P0, PT, R152, R5.reuse, PT ;  /* 0x000000059800720c */ /* 0x081fe40003f06270 */
[----:B--2---:R-:W-:-:S11]  /*82b0*/  ISETP.GE.AND P1, PT, R4, R5, PT ;  /* 0x000000050400720c */ /* 0x004fd60003f26270 */
[----:B------:R-:W-:Y:S05]  /*82c0*/  @P0 BRA `(.L_x_14473) ;  /* 0x0000000000b80947 */ /* 0x000fea0003800000 */
[----:B------:R-:W0:Y:S01]  /*82d0*/  LDS.128 R4, [R3+0xb400] ;  /* 0x00b4000003047984 */ /* 0x000e220000000c00 */
        /* <DEDUP_REMOVED lines=17> */
[-C--:B------:R-:W-:Y:S01]  /*83f0*/  FMUL.FTZ R13, R13, R21.reuse ;  /* 0x000000150d0d7220 */ /* 0x080fe20000410000 */
[C---:B------:R-:W-:Y:S01]  /*8400*/  IMAD.U32 R6, R4.reuse, 0x10000, RZ ;  /* 0x0001000004067824 */ /* 0x040fe200078e00ff */
[----:B------:R-:W-:Y:S01]  /*8410*/  LOP3.LUT R4, R4, 0xffff0000, RZ, 0xc0, !PT ;  /* 0xffff000004047812 */ /* 0x000fe200078ec0ff */
[C---:B------:R-:W-:Y:S02]  /*8420*/  IMAD.U32 R7, R5.reuse, 0x10000, RZ ;  /* 0x0001000005077824 */ /* 0x040fe400078e00ff */
[C---:B------:R-:W-:Y:S01]  /*8430*/  FFMA.FTZ R29, R12.reuse, R24, R13 ;  /* 0x000000180c1d7223 */ /* 0x040fe2000001000d */
[----:B------:R-:W-:Y:S01]  /*8440*/  FFMA.FTZ R26, R12, R21, -R27 ;  /* 0x000000150c1a7223 */ /* 0x000fe2000001081b */
[----:B------:R-:W-:Y:S01]  /*8450*/  IMAD.U32 R13, R38, 0x10000, RZ ;  /* 0x00010000260d7824 */ /* 0x000fe200078e00ff */
[----:B------:R-:W-:Y:S01]  /*8460*/  LOP3.LUT R5, R5, 0xffff0000, RZ, 0xc0, !PT ;  /* 0xffff000005057812 */ /* 0x000fe200078ec0ff */
[C---:B------:R-:W-:Y:S01]  /*8470*/  FMUL.FTZ R35, R20.reuse, R25 ;  /* 0x0000001914237220 */ /* 0x040fe20000410000 */
[-C--:B------:R-:W-:Y:S01]  /*8480*/  FMUL.FTZ R27, R20, R41.reuse ;  /* 0x00000029141b7220 */ /* 0x080fe20000410000 */
[C---:B------:R-:W-:Y:S01]  /*8490*/  LOP3.LUT R12, R37.reuse, 0xffff0000, RZ, 0xc0, !PT ;  /* 0xffff0000250c7812 */ /* 0x040fe200078ec0ff */
[----:B------:R-:W-:Y:S01]  /*84a0*/  IMAD.U32 R21, R37, 0x10000, RZ ;  /* 0x0001000025157824 */ /* 0x000fe200078e00ff */
[----:B------:R-:W-:Y:S01]  /*84b0*/  LOP3.LUT R38, R38, 0xffff0000, RZ, 0xc0, !PT ;  /* 0xffff000026267812 */ /* 0x000fe200078ec0ff */
        /* <DEDUP_REMOVED lines=15> */
.L_x_14473:
[----:B------:R-:W-:Y:S05]  /*85b0*/  BSYNC B1 ;  /* 0x0000000000017941 */ /* 0x000fea0003800000 */
.L_x_14472:
[----:B------:R-:W-:Y:S05]  /*85c0*/  @P1 BRA `(.L_x_14471) ;  /* 0x0000001800581947 */ /* 0x000fea0003800000 */
[----:B0-----:R-:W0:Y:S01]  /*85d0*/  LDS.128 R4, [R0+0x3000] ;  /* 0x0030000000047984 */ /* 0x001e220000000c00 */
        /* <DEDUP_REMOVED lines=46> */
.L_x_14458:
[----:B------:R-:W1:Y:S01]  /*88c0*/  S2R R0, SR_TID.X ;  /* 0x0000000000007919 */ /* 0x000e620000002100 */
[----:B------:R-:W2:Y:S01]  /*88d0*/  LDC R21, c[0x0][0x448] ;  /* 0x00011200ff157b82 */ /* 0x000ea20000000800 */
[----:B------:R-:W-:Y:S01]  /*88e0*/  ULDC.64 UR4, c[0x0][0x3f8] ;  /* 0x0000fe0000047ab9 */ /* 0x000fe20000000a00 */
[----:B------:R-:W-:Y:S01]  /*88f0*/  ULDC.64 UR6, c[0x0][0x408] ;  /* 0x0001020000067ab9 */ /* 0x000fe20000000a00 */
[----:B------:R-:W-:Y:S02]  /*8900*/  IMAD.MOV.U32 R4, RZ, RZ, R26 ;  /* 0x000000ffff047224 */ /* 0x000fe400078e001a */
[----:B------:R-:W-:Y:S02]  /*8910*/  IMAD.MOV.U32 R6, RZ, RZ, R24 ;  /* 0x000000ffff067224 */ /* 0x000fe400078e0018 */
[----:B------:R-:W-:Y:S01]  /*8920*/  IMAD.MOV.U32 R7, RZ, RZ, R31 ;  /* 0x000000ffff077224 */ /* 0x000fe200078e001f */
[----:B--2---:R-:W-:Y:S01]  /*8930*/  ISETP.NE.AND P0, PT, R21, 0x1, PT ;  /* 0x000000011500780c */ /* 0x004fe20003f05270 */
[----:B-1----:R-:W-:-:S05]  /*8940*/  VIADD R0, R0, 0xffffff80 ;  /* 0xffffff8000007836 */ /* 0x002fca0000000000 */
[----:B------:R-:W-:-:S07]  /*8950*/  SHF.R.S32.HI R3, RZ, 0x1f, R0 ;  /* 0x0000001fff037819 */ /* 0x000fce0000011400 */
[----:B------:R-:W1:Y:S01]  /*8960*/  @P0 LDC R5, c[0x0][0x450] ;  /* 0x00011400ff050b82 */ /* 0x000e620000000800 */
[----:B------:R-:W-:-:S04]  /*8970*/  LEA.HI R3, R3, R0, RZ, 0x2 ;  /* 0x0000000003037211 */ /* 0x000fc800078f10ff */
[----:B------:R-:W-:-:S05]  /*8980*/  LOP3.LUT R3, R3, 0xfffffffc, RZ, 0xc0, !PT ;  /* 0xfffffffc03037812 */ /* 0x000fca00078ec0ff */
[----:B------:R-:W-:Y:S02]  /*8990*/  IMAD.IADD R3, R0, 0x1, -R3 ;  /* 0x0000000100037824 */ /* 0x000fe400078e0a03 */
[----:B------:R-:W2:Y:S02]  /*89a0*/  @P0 LDC R0, c[0x0][0x44c] ;  /* 0x00011300ff000b82 */ /* 0x000ea40000000800 */
[----:B------:R-:W-:-:S04]  /*89b0*/  IMAD R3, R3, 0x60, R41 ;  /* 0x0000006003037824 */ /* 0x000fc800078e0229 */
[----:B--2---:R-:W-:-:S05]  /*89c0*/  @P0 IMAD.HI.U32 R0, R3, R0, RZ ;  /* 0x0000000003000227 */ /* 0x004fca00078e00ff */
        /* <DEDUP_REMOVED lines=19> */
[----:B------:R-:W1:Y:S01]  /*8b00*/  LDC R35, c[0x0][0x3f4] ;  /* 0x0000fd00ff237b82 */ /* 0x000e620000000800 */
[----:B------:R-:W2:Y:S01]  /*8b10*/  SHFL.IDX PT, R3, R25, RZ, 0x1c1f ;  /* 0x001c1fff19037589 */ /* 0x000ea200000e0000 */
[----:B------:R-:W-:-:S03]  /*8b20*/  IMAD R32, R156, R21, RZ ;  /* 0x000000159c207224 */ /* 0x000fc600078e02ff */
[----:B------:R-:W3:Y:S04]  /*8b30*/  SHFL.IDX PT, R0, R26, RZ, 0x1c1f ;  /* 0x001c1fff1a007589 */ /* 0x000ee800000e0000 */
[----:B0-----:R-:W0:Y:S04]  /*8b40*/  SHFL.IDX PT, R14, R27, RZ, 0x1c1f ;  /* 0x001c1fff1b0e7589 */ /* 0x001e2800000e0000 */
[----:B------:R-:W4:Y:S01]  /*8b50*/  SHFL.IDX PT, R4, R24, RZ, 0x1c1f ;  /* 0x001c1fff18047589 */ /* 0x000f2200000e0000 */
[----:B-1----:R-:W-:-:S04]  /*8b60*/  ISETP.GE.AND P0, PT, R16, R35, PT ;  /* 0x000000231000720c */ /* 0x002fc80003f06270 */
[----:B------:R-:W-:-:S13]  /*8b70*/  ISETP.GE.OR P1, PT, R41, R32, P0 ;  /* 0x000000202900720c */ /* 0x000fda0000726670 */
[C---:B------:R-:W-:Y:S01]  /*8b80*/  @!P1 IMAD.SHL.U32 R5, R16.reuse, 0x2, RZ ;  /* 0x0000000210059824 */ /* 0x040fe200078e00ff */
[----:B------:R-:W-:-:S04]  /*8b90*/  @!P1 SHF.L.U64.HI R21, R16, 0x1, R17 ;  /* 0x0000000110159819 */ /* 0x000fc80000010211 */
[----:B--2---:R-:W-:-:S05]  /*8ba0*/  @!P1 IADD3 R6, P2, R3, R5, RZ ;  /* 0x0000000503069210 */ /* 0x004fca0007f5e0ff */
[----:B---3--:R-:W-:-:S05]  /*8bb0*/  @!P1 IMAD.X R7, R0, 0x1, R21, P2 ;  /* 0x0000000100079824 */ /* 0x008fca00010e0615 */
[----:B------:R-:W2:Y:S01]  /*8bc0*/  @!P1 LD.E.128 R8, desc[UR42][R6.64] ;  /* 0x0000002a06089980 */ /* 0x000ea2000c101d00 */
[----:B0-----:R-:W-:-:S05]  /*8bd0*/  @!P1 IADD3 R14, P2, R14, R5, RZ ;  /* 0x000000050e0e9210 */ /* 0x001fca0007f5e0ff */
[----:B----4-:R-:W-:-:S04]  /*8be0*/  @!P1 IMAD.X R3, R4, 0x1, R21, P2 ;  /* 0x0000000104039824 */ /* 0x010fc800010e0615 */
[----:B------:R-:W-:-:S05]  /*8bf0*/  @!P1 IMAD.MOV.U32 R15, RZ, RZ, R3 ;  /* 0x000000ffff0f9224 */ /* 0x000fca00078e0003 */
[----:B------:R0:W3:Y:S01]  /*8c00*/  @!P1 LD.E.128 R4, desc[UR42][R14.64] ;  /* 0x0000002a0e049980 */ /* 0x0000e2000c101d00 */
[----:B------:R-:W-:Y:S02]  /*8c10*/  CS2R R36, SRZ ;  /* 0x0000000000247805 */ /* 0x000fe4000001ff00 */
[----:B------:R-:W-:Y:S02]  /*8c20*/  CS2R R38, SRZ ;  /* 0x0000000000267805 */ /* 0x000fe4000001ff00 */
[----:B------:R-:W-:Y:S01]  /*8c30*/  CS2R R28, SRZ ;  /* 0x00000000001c7805 */ /* 0x000fe2000001ff00 */
[----:B------:R-:W1:Y:S01]  /*8c40*/  SHFL.IDX PT, R24, R24, 0x1, 0x1c1f ;  /* 0x003c1f0018187f89 */ /* 0x000e6200000e0000 */
[----:B------:R-:W-:-:S03]  /*8c50*/  CS2R R20, SRZ ;  /* 0x0000000000147805 */ /* 0x000fc6000001ff00 */
[----:B0-----:R0:W4:Y:S01]  /*8c60*/  SHFL.IDX PT, R14, R27, 0x1, 0x1c1f ;  /* 0x003c1f001b0e7f89 */ /* 0x00112200000e0000 */
[----:B--2---:R-:W-:Y:S02]  /*8c70*/  @!P1 IMAD.MOV.U32 R36, RZ, RZ, R8 ;  /* 0x000000ffff249224 */ /* 0x004fe400078e0008 */
[----:B------:R-:W-:Y:S02]  /*8c80*/  @!P1 IMAD.MOV.U32 R37, RZ, RZ, R9 ;  /* 0x000000ffff259224 */ /* 0x000fe400078e0009 */
[----:B------:R-:W-:Y:S02]  /*8c90*/  IMAD.MOV.U32 R0, RZ, RZ, R36 ;  /* 0x000000ffff007224 */ /* 0x000fe400078e0024 */
[----:B------:R-:W-:Y:S02]  /*8ca0*/  IMAD.MOV.U32 R3, RZ, RZ, R37 ;  /* 0x000000ffff037224 */ /* 0x000fe400078e0025 */
[----:B------:R-:W-:Y:S01]  /*8cb0*/  @!P1 IMAD.MOV.U32 R38, RZ, RZ, R10 ;  /* 0x000000ffff269224 */ /* 0x000fe200078e000a */
[----:B------:R-:W-:Y:S01]  /*8cc0*/  PRMT R48, R0, 0x7610, R48 ;  /* 0x0000761000307816 */ /* 0x000fe20000000030 */
[----:B------:R-:W-:Y:S01]  /*8cd0*/  @!P1 IMAD.MOV.U32 R39, RZ, RZ, R11 ;  /* 0x000000ffff279224 */ /* 0x000fe200078e000b */
[----:B------:R-:W-:Y:S01]  /*8ce0*/  PRMT R34, R34, 0x5410, R3 ;  /* 0x0000541022227816 */ /* 0x000fe20000000003 */
[----:B------:R0:W2:Y:S01]  /*8cf0*/  SHFL.IDX PT, R0, R26, 0x1, 0x1c1f ;  /* 0x003c1f001a007f89 */ /* 0x0000a200000e0000 */
[----:B------:R-:W-:-:S02]  /*8d00*/  IMAD.MOV.U32 R8, RZ, RZ, R38 ;  /* 0x000000ffff087224 */ /* 0x000fc400078e0026 */
[----:B---3--:R-:W-:Y:S01]  /*8d10*/  @!P1 IMAD.MOV.U32 R28, RZ, RZ, R4 ;  /* 0x000000ffff1c9224 */ /* 0x008fe200078e0004 */
[----:B------:R0:W3:Y:S01]  /*8d20*/  SHFL.IDX PT, R3, R25, 0x1, 0x1c1f ;  /* 0x003c1f0019037f89 */ /* 0x0000e200000e0000 */
        /* <DEDUP_REMOVED lines=12> */
[----:B------:R-:W-:Y:S02]  /*8df0*/  CS2R R4, SRZ ;  /* 0x0000000000047805 */ /* 0x000fe4000001ff00 */
[----:B------:R-:W-:Y:S02]  /*8e00*/  PRMT R31, R31, 0x5410, R6 ;  /* 0x000054101f1f7816 */ /* 0x000fe40000000006 */
[----:B012-4-:R-:W-:-:S07]  /*8e10*/  PRMT R55, R7, 0x7610, R55 ;  /* 0x0000761007377816 */ /* 0x017fce0000000037 */
.L_x_14764:
        /* <DEDUP_REMOVED lines=13> */
[-C--:B---3--:R-:W-:Y:S02]  /*8ef0*/  IADD3 R8, P1, R3, R4.reuse, RZ ;  /* 0x0000000403087210 */ /* 0x088fe40007f3e0ff */
[----:B------:R-:W-:-:S03]  /*8f00*/  IADD3 R4, P2, R14, R4, RZ ;  /* 0x000000040e047210 */ /* 0x000fc60007f5e0ff */
[--C-:B------:R-:W-:Y:S02]  /*8f10*/  IMAD.X R9, R0, 0x1, R5.reuse, P1 ;  /* 0x0000000100097824 */ /* 0x100fe400008e0605 */
[----:B------:R-:W-:-:S04]  /*8f20*/  IMAD.X R5, R24, 0x1, R5, P2 ;  /* 0x0000000118057824 */ /* 0x000fc800010e0605 */
[----:B------:R-:W5:Y:S04]  /*8f30*/  LD.E.128 R8, desc[UR42][R8.64] ;  /* 0x0000002a08087980 */ /* 0x000f68000c101d00 */
[----:B------:R-:W5:Y:S02]  /*8f40*/  LD.E.128 R4, desc[UR42][R4.64] ;  /* 0x0000002a04047980 */ /* 0x000f64000c101d00 */
.L_x_14476:
[----:B------:R-:W-:Y:S05]  /*8f50*/  BSYNC B1 ;  /* 0x0000000000017941 */ /* 0x000fea0003800000 */
.L_x_14475:
[----:B------:R-:W-:Y:S01]  /*8f60*/  ULEA.HI UR4, UR36, UR36, URZ, 0x1 ;  /* 0x0000002424047291 */ /* 0x000fe2000f8f083f */
[----:B------:R-:W0:Y:S01]  /*8f70*/  S2R R0, SR_TID.X ;  /* 0x0000000000007919 */ /* 0x000e220000002100 */
[----:B------:R-:W-:Y:S01]  /*8f80*/  IMAD R32, R33, -0xc0, R32 ;  /* 0xffffff4021207824 */ /* 0x000fe200078e0220 */
[----:B------:R-:W-:Y:S01]  /*8f90*/  BSSY B1, `(.L_x_14477) ;  /* 0x0000020000017945 */ /* 0x000fe20003800000 */
[----:B------:R-:W-:Y:S01]  /*8fa0*/  ULOP3.LUT UR4, UR4, 0xfffffffe, URZ, 0xc0, !UPT ;  /* 0xfffffffe04047892 */ /* 0x000fe2000f8ec03f */
[----:B---3-5:R-:W-:Y:S02]  /*8fb0*/  IMAD.MOV.U32 R3, RZ, RZ, R5 ;  /* 0x000000ffff037224 */ /* 0x028fe400078e0005 */
[----:B------:R-:W-:Y:S01]  /*8fc0*/  VIMNMX R32, R32, 0xc0, PT ;  /* 0x000000c020207848 */ /* 0x000fe20003fe0100 */
[----:B------:R-:W-:Y:S02]  /*8fd0*/  UIADD3 UR4, UR36, -UR4, URZ ;  /* 0x8000000424047290 */ /* 0x000fe4000fffe03f */
[----:B------:R-:W-:Y:S01]  /*8fe0*/  PRMT R42, R3, 0x7610, R42 ;  /* 0x00007610032a7816 */ /* 0x000fe2000000002a */
[----:B------:R-:W-:-:S03]  /*8ff0*/  IMAD.MOV.U32 R3, RZ, RZ, R7 ;  /* 0x000000ffff037224 */ /* 0x000fc600078e0007 */
[----:B------:R-:W-:Y:S02]  /*9000*/  IMAD.U32 R13, RZ, RZ, UR4 ;  /* 0x00000004ff0d7e24 */ /* 0x000fe4000f8e00ff */
[----:B------:R-:W-:Y:S01]  /*9010*/  PRMT R40, R3, 0x7610, R40 ;  /* 0x0000761003287816 */ /* 0x000fe20000000028 */
[----:B------:R-:W-:Y:S02]  /*9020*/  IMAD.MOV.U32 R3, RZ, RZ, R11 ;  /* 0x000000ffff037224 */ /* 0x000fe400078e000b */
[----:B------:R-:W-:-:S04]  /*9030*/  SHF.L.U32 R13, R13, 0x1f, RZ ;  /* 0x0000001f0d0d7819 */ /* 0x000fc800000006ff */
[----:B------:R-:W1:Y:S01]  /*9040*/  SYNCS.PHASECHK.TRANS64.TRYWAIT P1, [R2+URZ+0x16800], R13 ;  /* 0x0168000d020075a7 */ /* 0x000e62000802017f */
[----:B0-----:R-:W-:-:S05]  /*9050*/  VIADD R0, R0, 0xffffff80 ;  /* 0xffffff8000007836 */ /* 0x001fca0000000000 */
[--C-:B------:R-:W-:Y:S02]  /*9060*/  SHF.R.S32.HI R12, RZ, 0x1f, R0.reuse ;  /* 0x0000001fff0c7819 */ /* 0x100fe40000011400 */
[----:B------:R-:W-:Y:S02]  /*9070*/  SHF.R.S32.HI R14, RZ, 0x1f, R0 ;  /* 0x0000001fff0e7819 */ /* 0x000fe40000011400 */
[-C--:B------:R-:W-:Y:S02]  /*9080*/  LEA.HI R12, R12, R0.reuse, RZ, 0x2 ;  /* 0x000000000c0c7211 */ /* 0x080fe400078f10ff */
[----:B------:R-:W-:Y:S01]  /*9090*/  LEA.HI R14, R14, R0, RZ, 0x2 ;  /* 0x000000000e0e7211 */ /* 0x000fe200078f10ff */
[----:B------:R-:W-:Y:S01]  /*90a0*/  IMAD.MOV.U32 R0, RZ, RZ, R4 ;  /* 0x000000ffff007224 */ /* 0x000fe200078e0004 */
[----:B------:R-:W-:Y:S02]  /*90b0*/  SHF.R.S32.HI R12, RZ, 0x2, R12 ;  /* 0x00000002ff0c7819 */ /* 0x000fe4000001140c */
[----:B------:R-:W-:-:S02]  /*90c0*/  SHF.R.S32.HI R14, RZ, 0x2, R14 ;  /* 0x00000002ff0e7819 */ /* 0x000fc4000001140e */
[----:B------:R-:W-:Y:S01]  /*90d0*/  PRMT R43, R0, 0x7610, R43 ;  /* 0x00007610002b7816 */ /* 0x000fe2000000002b */
[----:B------:R-:W-:Y:S01]  /*90e0*/  VIADD R12, R12, 0x60 ;  /* 0x000000600c0c7836 */ /* 0x000fe20000000000 */
[-C--:B------:R-:W-:Y:S01]  /*90f0*/  ISETP.GE.OR P2, PT, R14, R32.reuse, P0 ;  /* 0x000000200e00720c */ /* 0x080fe20000746670 */
[----:B------:R-:W-:Y:S02]  /*9100*/  IMAD.MOV.U32 R0, RZ, RZ, R6 ;  /* 0x000000ffff007224 */ /* 0x000fe400078e0006 */
[----:B------:R-:W-:Y:S01]  /*9110*/  IMAD.MOV.U32 R14, RZ, RZ, R9 ;  /* 0x000000ffff0e7224 */ /* 0x000fe200078e0009 */
[----:B------:R-:W-:Y:S01]  /*9120*/  ISETP.GE.OR P0, PT, R12, R32, P0 ;  /* 0x000000200c00720c */ /* 0x000fe20000706670 */
[----:B------:R-:W-:Y:S01]  /*9130*/  IMAD.MOV.U32 R12, RZ, RZ, R8 ;  /* 0x000000ffff0c7224 */ /* 0x000fe200078e0008 */
[----:B------:R-:W-:Y:S01]  /*9140*/  PRMT R41, R0, 0x7610, R41 ;  /* 0x0000761000297816 */ /* 0x000fe20000000029 */
[----:B------:R-:W-:Y:S01]  /*9150*/  IMAD.MOV.U32 R0, RZ, RZ, R10 ;  /* 0x000000ffff007224 */ /* 0x000fe200078e000a */
[----:B------:R-:W-:-:S02]  /*9160*/  PRMT R44, R14, 0x7610, R44 ;  /* 0x000076100e2c7816 */ /* 0x000fc4000000002c */
[----:B------:R-:W-:Y:S01]  /*9170*/  PRMT R45, R12, 0x7610, R45 ;  /* 0x000076100c2d7816 */ /* 0x000fe2000000002d */
[----:B-1----:R-:W-:Y:S06]  /*9180*/  @!P1 BRA `(.L_x_14478) ;  /* 0x0000018400249947 */ /* 0x002fec0003800000 */
.L_x_14765:
[----:B------:R-:W-:Y:S05]  /*9190*/  BSYNC B1 ;  /* 0x0000000000017941 */ /* 0x000fea0003800000 */
.L_x_14477:
[----:B------:R-:W-:Y:S04]  /*91a0*/  BSSY B1, `(.L_x_14479) ;  /* 0x0000070000017945 */ /* 0x000fe80003800000 */
[----:B------:R-:W-:Y:S05]  /*91b0*/  @P2 BRA `(.L_x_14480) ;  /* 0x0000000400b82947 */ /* 0x000fea0003800000 */
[----:B------:R-:W2:Y:S01]  /*91c0*/  LDL R12, [R1+0x44] ;  /* 0x00004400010c7983 */ /* 0x000ea20000100800 */
[----:B0-----:R-:W-:Y:S01]  /*91d0*/  IMAD.IADD R13, R16, 0x1, R35 ;  /* 0x00000001100d7824 */ /* 0x001fe200078e0223 */
[----:B------:R-:W-:Y:S01]  /*91e0*/  SHF.R.U64 R49, R28, 0x10, R29 ;  /* 0x000000101c317819 */ /* 0x000fe2000000121d */
[----:B------:R-:W0:Y:S01]  /*91f0*/  S2R R14, SR_TID.X ;  /* 0x00000000000e7919 */ /* 0x000e220000002100 */
[----:B------:R-:W-:Y:S02]  /*9200*/  SHF.R.U64 R47, R36, 0x10, R37 ;  /* 0x00000010242f7819 */ /* 0x000fe40000001225 */
[----:B------:R-:W-:Y:S02]  /*9210*/  SHF.R.U64 R36, R38, 0x10, R39 ;  /* 0x0000001026247819 */ /* 0x000fe40000001227 */
[----:B------:R-:W-:Y:S02]  /*9220*/  SHF.R.U64 R52, R20, 0x10, R21 ;  /* 0x0000001014347819 */ /* 0x000fe40000001215 */
[----:B------:R-:W-:-:S02]  /*9230*/  PRMT R49, R50, 0x5410, R49 ;  /* 0x0000541032317816 */ /* 0x000fc40000000031 */
[----:B------:R-:W-:Y:S02]  /*9240*/  SHF.R.U32.HI R39, RZ, 0x10, R39 ;  /* 0x00000010ff277819 */ /* 0x000fe40000011627 */
[----:B------:R-:W-:Y:S01]  /*9250*/  PRMT R38, R48, 0x5410, R47 ;  /* 0x0000541030267816 */ /* 0x000fe2000000002f */
[----:B------:R-:W-:Y:S01]  /*9260*/  IMAD.U32 R50, R49, 0x10000, RZ ;  /* 0x0001000031327824 */ /* 0x000fe200078e00ff */
[----:B------:R-:W-:Y:S02]  /*9270*/  SHF.R.U32.HI R53, RZ, 0x10, R21 ;  /* 0x00000010ff357819 */ /* 0x000fe40000011615 */
[C---:B------:R-:W-:Y:S02]  /*9280*/  PRMT R47, R31.reuse, 0x5410, R36 ;  /* 0x000054101f2f7816 */ /* 0x040fe40000000024 */
[----:B------:R-:W-:Y:S02]  /*9290*/  PRMT R52, R31, 0x5432, R52 ;  /* 0x000054321f347816 */ /* 0x000fe40000000034 */
[----:B------:R-:W-:Y:S01]  /*92a0*/  PRMT R48, R34, 0x5410, R39 ;  /* 0x0000541022307816 */ /* 0x000fe20000000027 */
[----:B------:R-:W-:Y:S01]  /*92b0*/  IMAD.U32 R39, R38, 0x10000, RZ ;  /* 0x0001000026277824 */ /* 0x000fe200078e00ff */
[----:B------:R-:W-:-:S02]  /*92c0*/  SHF.R.U32.HI R46, RZ, 0x10, R37 ;  /* 0x00000010ff2e7819 */ /* 0x000fc40000011625 */
[----:B------:R-:W-:Y:S02]  /*92d0*/  SHF.R.U32.HI R51, RZ, 0x10, R29 ;  /* 0x00000010ff337819 */ /* 0x000fe4000001161d */
[----:B------:R-:W-:Y:S02]  /*92e0*/  PRMT R53, R55, 0x5410, R53 ;  /* 0x0000541037357816 */ /* 0x000fe40000000035 */
[----:B------:R-:W-:Y:S02]  /*92f0*/  LOP3.LUT R49, R49, 0xffff0000, RZ, 0xc0, !PT ;  /* 0xffff000031317812 */ /* 0x000fe400078ec0ff */
[----:B------:R-:W-:Y:S02]  /*9300*/  PRMT R46, R34, 0x5432, R46 ;  /* 0x00005432222e7816 */ /* 0x000fe4000000002e */
[----:B------:R-:W-:Y:S01]  /*9310*/  PRMT R51, R54, 0x5410, R51 ;  /* 0x0000541036337816 */ /* 0x000fe20000000033 */
[----:B0-----:R-:W-:-:S05]  /*9320*/  VIADD R25, R14, 0xffffff80 ;  /* 0xffffff800e197836 */ /* 0x001fca0000000000 */
[----:B------:R-:W-:-:S04]  /*9330*/  SHF.R.S32.HI R24, RZ, 0x1f, R25 ;  /* 0x0000001fff187819 */ /* 0x000fc80000011419 */
[----:B------:R-:W-:-:S04]  /*9340*/  LEA.HI R24, R24, R25, RZ, 0x5 ;  /* 0x0000001918187211 */ /* 0x000fc800078f28ff */
        /* <DEDUP_REMOVED lines=12> */
[----:B------:R-:W0:Y:S04]  /*9410*/  LDS.128 R12, [R32+0x8400] ;  /* 0x00840000200c7984 */ /* 0x000e280000000c00 */
        /* <DEDUP_REMOVED lines=11> */
[----:B------:R-:W-:Y:S01]  /*94d0*/  LOP3.LUT R31, R38, 0xffff0000, RZ, 0xc0, !PT ;  /* 0xffff0000261f7812 */ /* 0x000fe200078ec0ff */
[----:B------:R-:W-:-:S02]  /*94e0*/  IMAD.U32 R38, R51, 0x10000, RZ ;  /* 0x0001000033267824 */ /* 0x000fc400078e00ff */
[----:B------:R-:W-:Y:S01]  /*94f0*/  FFMA.FTZ R55, R20, R39, -R55 ;  /* 0x0000002714377223 */ /* 0x000fe20000010837 */
[----:B------:R-:W-:Y:S01]  /*9500*/  FMUL.FTZ R39, R24, R49 ;  /* 0x0000003118277220 */ /* 0x000fe20000410000 */
[----:B------:R-:W-:Y:S01]  /*9510*/  FFMA.FTZ R57, R20, R50, R57 ;  /* 0x0000003214397223 */ /* 0x000fe20000010039 */
[----:B------:R-:W-:Y:S02]  /*9520*/  IMAD.U32 R20, R46, 0x10000, RZ ;  /* 0x000100002e147824 */ /* 0x000fe400078e00ff */
[-C--:B------:R-:W-:Y:S01]  /*9530*/  FMUL.FTZ R59, R24, R31.reuse ;  /* 0x0000001f183b7220 */ /* 0x080fe20000410000 */
[----:B------:R-:W-:Y:S01]  /*9540*/  FFMA.FTZ R50, R12, R31, -R39 ;  /* 0x0000001f0c327223 */ /* 0x000fe20000010827 */
[C---:B------:R-:W-:Y:S01]  /*9550*/  FMUL.FTZ R54, R34.reuse, R38 ;  /* 0x0000002622367220 */ /* 0x040fe20000410000 */
[----:B------:R-:W-:Y:S01]  /*9560*/  FMUL.FTZ R31, R34, R20 ;  /* 0x00000014221f7220 */ /* 0x000fe20000410000 */
[----:B------:R-:W-:Y:S01]  /*9570*/  LOP3.LUT R24, R51, 0xffff0000, RZ, 0xc0, !PT ;  /* 0xffff000033187812 */ /* 0x000fe200078ec0ff */
[----:B------:R-:W-:Y:S01]  /*9580*/  IMAD.U32 R36, R26, 0x10000, RZ ;  /* 0x000100001a247824 */ /* 0x000fe200078e00ff */
[----:B------:R-:W-:Y:S01]  /*9590*/  LOP3.LUT R46, R46, 0xffff0000, RZ, 0xc0, !PT ;  /* 0xffff00002e2e7812 */ /* 0x000fe200078ec0ff */
[C---:B------:R-:W-:Y:S01]  /*95a0*/  FFMA.FTZ R38, R21.reuse, R38, R31 ;  /* 0x0000002615267223 */ /* 0x040fe2000001001f */
[----:B------:R-:W-:Y:S01]  /*95b0*/  FFMA.FTZ R34, R12, R49, R59 ;  /* 0x000000310c227223 */ /* 0x000fe2000001003b */
[----:B------:R-:W-:Y:S01]  /*95c0*/  FFMA.FTZ R54, R21, R20, -R54 ;  /* 0x0000001415367223 */ /* 0x000fe20000010836 */
[----:B------:R-:W-:-:S02]  /*95d0*/  IMAD.U32 R31, R52, 0x10000, RZ ;  /* 0x00010000341f7824 */ /* 0x000fc400078e00ff */
[----:B------:R-:W-:Y:S01]  /*95e0*/  FMUL.FTZ R12, R25, R24 ;  /* 0x00000018190c7220 */ /* 0x000fe20000410000 */
[----:B------:R-:W-:Y:S02]  /*95f0*/  IMAD.U32 R21, R47, 0x10000, RZ ;  /* 0x000100002f157824 */ /* 0x000fe400078e00ff */
[-C--:B------:R-:W-:Y:S01]  /*9600*/  FMUL.FTZ R56, R25, R46.reuse ;  /* 0x0000002e19387220 */ /* 0x080fe20000410000 */
[----:B------:R-:W-:Y:S02]  /*9610*/  IMAD.U32 R37, R27, 0x10000, RZ ;  /* 0x000100001b257824 */ /* 0x000fe400078e00ff */
[----:B------:R-:W-:Y:S01]  /*9620*/  FMUL.FTZ R49, R36, R31 ;  /* 0x0000001f24317220 */ /* 0x000fe20000410000 */
[----:B------:R-:W-:Y:S02]  /*9630*/  IMAD.U32 R20, R53, 0x10000, RZ ;  /* 0x0001000035147824 */ /* 0x000fe400078e00ff */
[----:B------:R-:W-:Y:S01]  /*9640*/  FFMA.FTZ R25, R13, R46, -R12 ;  /* 0x0000002e0d197223 */ /* 0x000fe2000001080c */
[----:B------:R-:W-:-:S02]  /*9650*/  IMAD.U32 R28, R14, 0x10000, RZ ;  /* 0x000100000e1c7824 */ /* 0x000fc400078e00ff */
[-C--:B------:R-:W-:Y:S01]  /*9660*/  FMUL.FTZ R36, R36, R21.reuse ;  /* 0x0000001524247220 */ /* 0x080fe20000410000 */
[----:B------:R-:W-:Y:S01]  /*9670*/  FFMA.FTZ R39, R13, R24, R56 ;  /* 0x000000180d277223 */ /* 0x000fe20000010038 */
[----:B------:R-:W-:Y:S02]  /*9680*/  IMAD.U32 R29, R15, 0x10000, RZ ;  /* 0x000100000f1d7824 */ /* 0x000fe400078e00ff */
[C---:B------:R-:W-:Y:S01]  /*9690*/  FMUL.FTZ R24, R37.reuse, R20 ;  /* 0x0000001425187220 */ /* 0x040fe20000410000 */
[----:B------:R-:W-:Y:S02]  /*96a0*/  IMAD.U32 R12, R48, 0x10000, RZ ;  /* 0x00010000300c7824 */ /* 0x000fe400078e00ff */
[C---:B------:R-:W-:Y:S01]  /*96b0*/  FFMA.FTZ R49, R28.reuse, R21, -R49 ;  /* 0x000000151c317223 */ /* 0x040fe20000010831 */
[----:B------:R-:W-:Y:S01]  /*96c0*/  FFMA.FTZ R36, R28, R31, R36 ;  /* 0x0000001f1c247223 */ /* 0x000fe20000010024 */
[----:B------:R-:W-:Y:S01]  /*96d0*/  LOP3.LUT R26, R26, 0xffff0000, RZ, 0xc0, !PT ;  /* 0xffff00001a1a7812 */ /* 0x000fe200078ec0ff */
[-C--:B------:R-:W-:Y:S01]  /*96e0*/  FMUL.FTZ R46, R37, R12.reuse ;  /* 0x0000000c252e7220 */ /* 0x080fe20000410000 */
        /* <DEDUP_REMOVED lines=27> */
.L_x_14480:
[----:B------:R-:W-:Y:S05]  /*98a0*/  BSYNC B1 ;  /* 0x0000000000017941 */ /* 0x000fea0003800000 */
.L_x_14479:
[----:B------:R-:W-:Y:S02]  /*98b0*/  PRMT R28, R0, 0x7610, R28 ;  /* 0x00007610001c7816 */ /* 0x000fe4000000001c */
[----:B------:R-:W-:Y:S01]  /*98c0*/  PRMT R31, R3, 0x7610, R31 ;  /* 0x00007610031f7816 */ /* 0x000fe2000000001f */
[----:B------:R-:W-:Y:S06]  /*98d0*/  @P0 BRA `(.L_x_14471) ;  /* 0x0000000400940947 */ /* 0x000fec0003800000 */
[----:B-1----:R-:W2:Y:S04]  /*98e0*/  LDL R14, [R1+0x38] ;  /* 0x00003800010e7983 */ /* 0x002ea80000100800 */
[----:B0-----:R-:W3:Y:S04]  /*98f0*/  LDL R13, [R1+0x64] ;  /* 0x00006400010d7983 */ /* 0x001ee80000100800 */
[----:B------:R-:W4:Y:S04]  /*9900*/  LDL R12, [R1+0x48] ;  /* 0x00004800010c7983 */ /* 0x000f280000100800 */
[----:B------:R-:W5:Y:S01]  /*9910*/  LDL R33, [R1+0x58] ;  /* 0x0000580001217983 */ /* 0x000f620000100800 */
[----:B------:R-:W-:Y:S01]  /*9920*/  IMAD.IADD R0, R16, 0x1, R35 ;  /* 0x0000000110007824 */ /* 0x000fe200078e0223 */
[----:B------:R-:W-:-:S02]  /*9930*/  SHF.R.U64 R20, R8, 0x10, R9 ;  /* 0x0000001008147819 */ /* 0x000fc40000001209 */
[----:B------:R-:W-:Y:S02]  /*9940*/  SHF.R.U64 R8, R4, 0x10, R5 ;  /* 0x0000001004087819 */ /* 0x000fe40000001205 */
[----:B------:R-:W-:Y:S02]  /*9950*/  SHF.R.U32.HI R9, RZ, 0x10, R9 ;  /* 0x00000010ff097819 */ /* 0x000fe40000011609 */
[----:B------:R-:W-:Y:S02]  /*9960*/  PRMT R43, R43, 0x5410, R8 ;  /* 0x000054102b2b7816 */ /* 0x000fe40000000008 */
[----:B------:R-:W-:Y:S02]  /*9970*/  SHF.R.U64 R21, R10, 0x10, R11 ;  /* 0x000000100a157819 */ /* 0x000fe4000000120b */
[----:B------:R-:W-:Y:S01]  /*9980*/  SHF.R.U32.HI R5, RZ, 0x10, R5 ;  /* 0x00000010ff057819 */ /* 0x000fe20000011605 */
[----:B------:R-:W-:Y:S01]  /*9990*/  IMAD.U32 R32, R43, 0x10000, RZ ;  /* 0x000100002b207824 */ /* 0x000fe200078e00ff */
[----:B------:R-:W-:-:S02]  /*99a0*/  PRMT R45, R45, 0x5410, R20 ;  /* 0x000054102d2d7816 */ /* 0x000fc40000000014 */
[----:B------:R-:W-:Y:S02]  /*99b0*/  PRMT R44, R44, 0x5410, R9 ;  /* 0x000054102c2c7816 */ /* 0x000fe40000000009 */
        /* <DEDUP_REMOVED lines=10> */
[----:B------:R-:W-:Y:S02]  /*9a60*/  PRMT R41, R41, 0x5410, R4 ;  /* 0x0000541029297816 */ /* 0x000fe40000000004 */
[----:B------:R-:W-:Y:S02]  /*9a70*/  LOP3.LUT R45, R45, 0xffff0000, RZ, 0xc0, !PT ;  /* 0xffff00002d2d7812 */ /* 0x000fe400078ec0ff */
[----:B--2---:R-:W-:-:S04]  /*9a80*/  LOP3.LUT R0, R14, 0x38, R0, 0xf8, !PT ;  /* 0x000000380e007812 */ /* 0x004fc800078ef800 */
[----:B---3--:R-:W-:-:S05]  /*9a90*/  LOP3.LUT R0, R0, R13, RZ, 0x3c, !PT ;  /* 0x0000000d00007212 */ /* 0x008fca00078e3cff */
[----:B----4-:R-:W-:Y:S02]  /*9aa0*/  IMAD.IADD R3, R12, 0x1, R0 ;  /* 0x000000010c037824 */ /* 0x010fe400078e0200 */
[----:B-----5:R-:W0:Y:S02]  /*9ab0*/  LDS.128 R12, [R33+0x8400] ;  /* 0x00840000210c7984 */ /* 0x020e240000000c00 */
[----:B------:R-:W-:-:S05]  /*9ac0*/  IMAD R0, R3, 0x2, R2 ;  /* 0x0000000203007824 */ /* 0x000fca00078e0202 */
[----:B------:R-:W1:Y:S01]  /*9ad0*/  LDS.128 R24, [R0+0x8400] ;  /* 0x0084000000187984 */ /* 0x000e620000000c00 */
[C---:B0-----:R-:W-:Y:S01]  /*9ae0*/  IMAD.U32 R3, R12.reuse, 0x10000, RZ ;  /* 0x000100000c037824 */ /* 0x041fe200078e00ff */
[----:B------:R-:W-:Y:S01]  /*9af0*/  LOP3.LUT R4, R12, 0xffff0000, RZ, 0xc0, !PT ;  /* 0xffff00000c047812 */ /* 0x000fe200078ec0ff */
[C---:B------:R-:W-:Y:S01]  /*9b00*/  IMAD.U32 R5, R13.reuse, 0x10000, RZ ;  /* 0x000100000d057824 */ /* 0x040fe200078e00ff */
[----:B------:R-:W-:Y:S01]  /*9b10*/  LOP3.LUT R12, R13, 0xffff0000, RZ, 0xc0, !PT ;  /* 0xffff00000d0c7812 */ /* 0x000fe200078ec0ff */
[----:B------:R-:W-:Y:S01]  /*9b20*/  IMAD.U32 R8, R15, 0x10000, RZ ;  /* 0x000100000f087824 */ /* 0x000fe200078e00ff */
        /* <DEDUP_REMOVED lines=12> */
[C---:B------:R-:W-:Y:S01]  /*9bf0*/  IMAD.U32 R3, R29.reuse, 0x10000, RZ ;  /* 0x000100001d037824 */ /* 0x040fe200078e00ff */
[----:B------:R-:W-:Y:S01]  /*9c00*/  LOP3.LUT R29, R29, 0xffff0000, RZ, 0xc0, !PT ;  /* 0xffff00001d1d7812 */ /* 0x000fe200078ec0ff */
[----:B------:R-:W-:Y:S02]  /*9c10*/  IMAD.U32 R9, R40, 0x10000, RZ ;  /* 0x0001000028097824 */ /* 0x000fe400078e00ff */
[-C--:B------:R-:W-:Y:S01]  /*9c20*/  FMUL.FTZ R32, R11, R28.reuse ;  /* 0x0000001c0b207220 */ /* 0x080fe20000410000 */
[C---:B------:R-:W-:Y:S01]  /*9c30*/  FFMA.FTZ R46, R5.reuse, R28, -R46 ;  /* 0x0000001c052e7223 */ /* 0x040fe2000001082e */
[C---:B------:R-:W-:Y:S01]  /*9c40*/  FMUL.FTZ R28, R20.reuse, R3 ;  /* 0x00000003141c7220 */ /* 0x040fe20000410000 */
[----:B------:R-:W-:Y:S01]  /*9c50*/  FMUL.FTZ R11, R20, R9 ;  /* 0x00000009140b7220 */ /* 0x000fe20000410000 */
[----:B------:R-:W-:Y:S01]  /*9c60*/  FFMA.FTZ R32, R5, R34, R32 ;  /* 0x0000002205207223 */ /* 0x000fe20000010020 */
[----:B------:R-:W-:Y:S01]  /*9c70*/  FMUL.FTZ R5, R10, R43 ;  /* 0x0000002b0a057220 */ /* 0x000fe20000410000 */
[----:B------:R-:W-:Y:S01]  /*9c80*/  FFMA.FTZ R28, R8, R9, R28 ;  /* 0x00000009081c7223 */ /* 0x000fe2000001001c */
[----:B------:R-:W-:Y:S01]  /*9c90*/  LOP3.LUT R9, R42, 0xffff0000, RZ, 0xc0, !PT ;  /* 0xffff00002a097812 */ /* 0x000fe200078ec0ff */
[----:B------:R-:W-:Y:S01]  /*9ca0*/  FFMA.FTZ R20, R8, R3, -R11 ;  /* 0x0000000308147223 */ /* 0x000fe2000001080b */
[----:B------:R-:W-:Y:S01]  /*9cb0*/  FMUL.FTZ R11, R10, R45 ;  /* 0x0000002d0a0b7220 */ /* 0x000fe20000410000 */
[----:B------:R-:W-:-:S02]  /*9cc0*/  IMAD.U32 R6, R14, 0x10000, RZ ;  /* 0x000100000e067824 */ /* 0x000fc400078e00ff */
[----:B------:R-:W-:Y:S01]  /*9cd0*/  FFMA.FTZ R45, R4, R45, -R5 ;  /* 0x0000002d042d7223 */ /* 0x000fe20000010805 */
        /* <DEDUP_REMOVED lines=8> */
[CC--:B------:R-:W-:Y:S01]  /*9d60*/  FMUL.FTZ R27, R13.reuse, R8.reuse ;  /* 0x000000080d1b7220 */ /* 0x0c0fe20000410000 */
[----:B------:R-:W-:Y:S01]  /*9d70*/  FFMA.FTZ R11, R4, R43, R11 ;  /* 0x0000002b040b7223 */ /* 0x000fe2000001000b */
[----:B------:R-:W-:Y:S01]  /*9d80*/  FMUL.FTZ R13, R13, R5 ;  /* 0x000000050d0d7220 */ /* 0x000fe20000410000 */
[----:B------:R-:W-:Y:S01]  /*9d90*/  LOP3.LUT R10, R41, 0xffff0000, RZ, 0xc0, !PT ;  /* 0xffff0000290a7812 */ /* 0x000fe200078ec0ff */
[-C--:B------:R-:W-:Y:S01]  /*9da0*/  FMUL.FTZ R24, R24, R3.reuse ;  /* 0x0000000318187220 */ /* 0x080fe20000410000 */
[----:B------:R-:W-:Y:S01]  /*9db0*/  FFMA.FTZ R25, R12, R3, -R25 ;  /* 0x000000030c197223 */ /* 0x000fe20000010819 */
[----:B------:R-:W-:Y:S01]  /*9dc0*/  LOP3.LUT R4, R21, 0xffff0000, RZ, 0xc0, !PT ;  /* 0xffff000015047812 */ /* 0x000fe200078ec0ff */
[----:B------:R-:W-:Y:S01]  /*9dd0*/  FFMA.FTZ R27, R6, R5, -R27 ;  /* 0x00000005061b7223 */ /* 0x000fe2000001081b */
[----:B------:R-:W-:Y:S01]  /*9de0*/  LOP3.LUT R3, R40, 0xffff0000, RZ, 0xc0, !PT ;  /* 0xffff000028037812 */ /* 0x000fe200078ec0ff */
[----:B------:R-:W-:Y:S01]  /*9df0*/  FFMA.FTZ R13, R6, R8, R13 ;  /* 0x00000008060d7223 */ /* 0x000fe2000001000d */
[C---:B------:R-:W-:Y:S01]  /*9e00*/  FMUL.FTZ R6, R15.reuse, R10 ;  /* 0x0000000a0f067220 */ /* 0x040fe20000410000 */
        /* <DEDUP_REMOVED lines=18> */
.L_x_14471:
[----:B------:R-:W-:Y:S05]  /*9f30*/  BSYNC B0 ;  /* 0x0000000000007941 */ /* 0x000fea0003800000 */
.L_x_14457:
[----:B------:R-:W-:Y:S01]  /*9f40*/  @!PT LDS RZ, [RZ] ;  /* 0x00000000fffff984 */ /* 0x000fe20000000800 */
[----:B------:R-:W-:Y:S01]  /*9f50*/  @!PT LDS RZ, [RZ] ;  /* 0x00000000fffff984 */ /* 0x000fe20000000800 */
[----:B------:R-:W-:Y:S01]  /*9f60*/  @!PT LDS RZ, [RZ] ;  /* 0x00000000fffff984 */ /* 0x000fe20000000800 */
[----:B------:R-:W-:Y:S01]  /*9f70*/  @!PT LDS RZ, [RZ] ;  /* 0x00000000fffff984 */ /* 0x000fe20000000800 */
[----:B------:R3:W-:Y:S06]  /*9f80*/  MEMBAR.ALL.CTA ;  /* 0x0000000000007992 */ /* 0x0007ec0000008000 */
[----:B---3--:R-:W3:Y:S01]  /*9f90*/  FENCE.VIEW.ASYNC.S ;  /* 0x00000000000073c6 */ /* 0x008ee20000000000 */
[----:B------:R-:W-:Y:S05]  /*9fa0*/  WARPSYNC.ALL ;  /* 0x0000000000007948 */ /* 0x000fea0003800000 */
[----:B---3--:R-:W-:Y:S06]  /*9fb0*/  BAR.SYNC.DEFER_BLOCKING 0xd, 0x180 ;  /* 0x0346000000007b1d */ /* 0x008fec0000010000 */
.L_x_14454:
[----:B-12---:R-:W-:-:S05]  /*9fc0*/  IMAD.U32 R0, RZ, RZ, UR39 ;  /* 0x00000027ff007e24 */ /* 0x006fca000f8e00ff */
[----:B------:R-:W-:-:S13]  /*9fd0*/  ISETP.NE.AND P0, PT, R0, 0x3, PT ;  /* 0x000000030000780c */ /* 0x000fda0003f05270 */
[----:B------:R-:W-:Y:S05]  /*9fe0*/  @!P0 BRA `(.L_x_14481) ;  /* 0x0000000000048947 */ /* 0x000fea0003800000 */
[----:B------:R-:W-:Y:S01]  /*9ff0*/  BPT.TRAP 0x1 ;  /* 0x000000040000795c */ /* 0x000fe20000300000 */
.L_x_14481:
[----:B------:R-:W-:Y:S01]  /*a000*/  IMAD R12, R22, 0x8, R2 ;  /* 0x00000008160c7824 */ /* 0x000fe200078e0202 */
[----:B0-----:R-:W-:-:S04]  /*a010*/  SHF.L.U32 R3, R154, 0x1f, RZ ;  /* 0x0000001f9a037819 */ /* 0x001fc800000006ff */
[----:B------:R0:W1:Y:S01]  /*a020*/  SYNCS.PHASECHK.TRANS64.TRYWAIT P1, [R12+URZ+0x16830], R3 ;  /* 0x016830030c0075a7 */ /* 0x000062000802017f */
[----:B------:R-:W-:Y:S05]  /*a030*/  @!P0 BRA `(.L_x_14482) ;  /* 0x0000000000048947 */ /* 0x000fea0003800000 */
[----:B------:R-:W-:Y:S01]  /*a040*/  BPT.TRAP 0x1 ;  /* 0x000000040000795c */ /* 0x000fe20000300000 */
.L_x_14482:
        /* <DEDUP_REMOVED lines=10> */
.L_x_14483:
[----:B--2---:R-:W2:Y:S01]  /*a0f0*/  LDL R0, [R1+0x30] ;  /* 0x0000300001007983 */ /* 0x004ea20000100800 */
[----:B------:R-:W-:Y:S01]  /*a100*/  IMAD.MOV.U32 R5, RZ, RZ, 0x40000040 ;  /* 0x40000040ff057424 */ /* 0x000fe200078e00ff */
[----:B------:R-:W-:Y:S05]  /*a110*/  WARPSYNC.ALL ;  /* 0x0000000000007948 */ /* 0x000fea0003800000 */
[C---:B------:R-:W-:Y:S01]  /*a120*/  R2UR UR4, R8.reuse ;  /* 0x00000000080472ca */ /* 0x040fe200000e0000 */
[----:B-----5:R-:W-:Y:S01]  /*a130*/  WARPGROUP.ARRIVE ;  /* 0x00000000000079c5 */ /* 0x020fe20000000000 */
[----:B------:R-:W-:Y:S01]  /*a140*/  R2UR UR5, R9 ;  /* 0x00000000090572ca */ /* 0x000fe200000e0000 */
[----:B------:R-:W-:Y:S01]  /*a150*/  VIADD R20, R8, 0x2 ;  /* 0x0000000208147836 */ /* 0x000fe20000000000 */
[----:B------:R-:W-:Y:S01]  /*a160*/  R2UR UR7, R5 ;  /* 0x00000000050772ca */ /* 0x000fe200000e0000 */
[----:B------:R-:W-:-:S02]  /*a170*/  IMAD.MOV.U32 R21, RZ, RZ, 0x40000040 ;  /* 0x40000040ff157424 */ /* 0x000fc400078e00ff */
[----:B------:R-:W-:Y:S02]  /*a180*/  IMAD.MOV.U32 R7, RZ, RZ, 0x40000040 ;  /* 0x40000040ff077424 */ /* 0x000fe400078e00ff */
[C---:B------:R-:W-:Y:S01]  /*a190*/  VIADD R10, R8.reuse, 0x4 ;  /* 0x00000004080a7836 */ /* 0x040fe20000000000 */
[----:B------:R3:W-:Y:S01]  /*a1a0*/  STL.64 [R1+0x20], R20 ;  /* 0x0000201401007387 */ /* 0x0007e20000100a00 */
[----:B------:R-:W-:Y:S02]  /*a1b0*/  IMAD.MOV.U32 R11, RZ, RZ, 0x40000040 ;  /* 0x40000040ff0b7424 */ /* 0x000fe400078e00ff */
[----:B------:R-:W-:Y:S02]  /*a1c0*/  VIADD R14, R8, 0x6 ;  /* 0x00000006080e7836 */ /* 0x000fe40000000000 */
[----:B------:R-:W-:Y:S01]  /*a1d0*/  IMAD.MOV.U32 R15, RZ, RZ, 0x40000040 ;  /* 0x40000040ff0f7424 */ /* 0x000fe200078e00ff */
[----:B------:R3:W-:Y:S01]  /*a1e0*/  STL.64 [R1+0x18], R10 ;  /* 0x0000180a01007387 */ /* 0x0007e20000100a00 */
[----:B------:R-:W-:-:S02]  /*a1f0*/  IMAD.MOV.U32 R5, RZ, RZ, 0x40000040 ;  /* 0x40000040ff057424 */ /* 0x000fc400078e00ff */
[----:B--2---:R-:W-:-:S04]  /*a200*/  IMAD R4, R22, 0x400, R0 ;  /* 0x0000040016047824 */ /* 0x004fc800078e0200 */
[C---:B------:R-:W-:Y:S01]  /*a210*/  VIADD R6, R4.reuse, 0x2 ;  /* 0x0000000204067836 */ /* 0x040fe20000000000 */
[----:B------:R-:W-:-:S13]  /*a220*/  R2UR UR6, R4 ;  /* 0x00000000040672ca */ /* 0x000fda00000e0000 */
[----:B------:R-:W-:Y:S01]  /*a230*/  HGMMA.64x128x16.F32.BF16 R24, gdesc[UR4], RZ, !UPT, gsb0 ;  /* 0x01e00000041879f0 */ /* 0x000fe2000c0018ff */
        /* <DEDUP_REMOVED lines=27> */
.L_x_14485:
[----:B------:R-:W2:Y:S01]  /*a3f0*/  LDL R4, [R1+0x34] ;  /* 0x0000340001047983 */ /* 0x000ea20000100800 */
[----:B------:R-:W3:Y:S03]  /*a400*/  LDC R92, c[0x0][0x448] ;  /* 0x00011200ff5c7b82 */ /* 0x000ee60000000800 */
[----:B------:R-:W2:Y:S04]  /*a410*/  LDL R91, [R1+0x14] ;  /* 0x00001400015b7983 */ /* 0x000ea80000100800 */
[----:B------:R-:W4:Y:S01]  /*a420*/  LDL R93, [R1] ;  /* 0x00000000015d7983 */ /* 0x000f220000100800 */
[----:B------:R-:W5:Y:S01]  /*a430*/  LDC.64 R10, c[0x0][0x9e0] ;  /* 0x00027800ff0a7b82 */ /* 0x000f620000000a00 */
[----:B------:R-:W-:Y:S01]  /*a440*/  LOP3.LUT R18, R18, 0xfffffff7, RZ, 0xc0, !PT ;  /* 0xfffffff712127812 */ /* 0x000fe200078ec0ff */
[----:B------:R-:W-:Y:S01]  /*a450*/  IMAD.U32 R5, RZ, RZ, UR38 ;  /* 0x00000026ff057e24 */ /* 0x000fe2000f8e00ff */
[----:B------:R-:W-:Y:S01]  /*a460*/  ULDC UR29, c[0x0][0x9dc] ;  /* 0x00027700001d7ab9 */ /* 0x000fe20000000800 */
[----:B---3--:R-:W-:-:S13]  /*a470*/  ISETP.NE.AND P1, PT, R92, 0x1, PT ;  /* 0x000000015c00780c */ /* 0x008fda0003f25270 */
[----:B------:R-:W3:Y:S08]  /*a480*/  @P1 LDC R0, c[0x0][0x44c] ;  /* 0x00011300ff001b82 */ /* 0x000ef00000000800 */
[----:B01----:R-:W0:Y:S01]  /*a490*/  @P1 LDC R3, c[0x0][0x450] ;  /* 0x00011400ff031b82 */ /* 0x003e220000000800 */
[----:B------:R-:W-:Y:S01]  /*a4a0*/  @P1 LOP3.LUT R18, R18, 0x8, RZ, 0xfc, !PT ;  /* 0x0000000812121812 */ /* 0x000fe200078efcff */
[----:B------:R-:W-:-:S03]  /*a4b0*/  ULOP3.LUT UR4, URZ, UR29, URZ, 0x33, !UPT ;  /* 0x0000001d3f047292 */ /* 0x000fc6000f8e333f */
[----:B------:R-:W-:Y:S01]  /*a4c0*/  LOP3.LUT R18, R18, 0xfffffffb, RZ, 0xc0, !PT ;  /* 0xfffffffb12127812 */ /* 0x000fe200078ec0ff */
[----:B--2---:R-:W-:-:S04]  /*a4d0*/  IMAD.IADD R13, R4, 0x1, R91 ;  /* 0x00000001040d7824 */ /* 0x004fc800078e025b */
[----:B---3--:R-:W-:-:S05]  /*a4e0*/  @P1 IMAD.HI.U32 R0, R13, R0, RZ ;  /* 0x000000000d001227 */ /* 0x008fca00078e00ff */
[----:B0-----:R-:W-:Y:S01]  /*a4f0*/  @P1 SHF.R.U32.HI R13, RZ, R3, R0 ;  /* 0x00000003ff0d1219 */ /* 0x001fe20000011600 */
[----:B------:R-:W-:-:S04]  /*a500*/  IMAD.MOV.U32 R3, RZ, RZ, -0x80 ;  /* 0xffffff80ff037424 */ /* 0x000fc800078e00ff */
[----:B------:R-:W0:Y:S01]  /*a510*/  SHFL.IDX PT, R21, R13, RZ, 0x1c1f ;  /* 0x001c1fff0d157589 */ /* 0x000e2200000e0000 */
[----:B------:R-:W-:Y:S01]  /*a520*/  IMAD R90, R88, R3, 0x80 ;  /* 0x00000080585a7424 */ /* 0x000fe200078e0203 */
[----:B-----5:R-:W-:Y:S01]  /*a530*/  ISETP.GE.AND P1, PT, R11, 0x1, PT ;  /* 0x000000010b00780c */ /* 0x020fe20003f26270 */
[----:B------:R-:W-:-:S03]  /*a540*/  VIADD R0, R12, 0x16840 ;  /* 0x000168400c007836 */ /* 0x000fc60000000000 */
[----:B------:R-:W-:-:S04]  /*a550*/  IADD3 R3, -R155, 0x1, R90 ;  /* 0x000000019b037810 */ /* 0x000fc80007ffe15a */
[----:B----4-:R-:W-:Y:S02]  /*a560*/  IADD3 R3, -R156, R3, R93 ;  /* 0x000000039c037210 */ /* 0x010fe40007ffe15d */
[----:B------:R-:W-:Y:S02]  /*a570*/  PRMT R0, R5, 0x654, R0 ;  /* 0x0000065405007816 */ /* 0x000fe40000000000 */
[----:B------:R-:W-:Y:S01]  /*a580*/  IADD3 R20, -R155, R93, R90 ;  /* 0x0000005d9b147210 */ /* 0x000fe20007ffe15a */
[C---:B------:R-:W-:Y:S01]  /*a590*/  IMAD.IADD R7, R3.reuse, 0x1, R10 ;  /* 0x0000000103077824 */ /* 0x040fe200078e020a */
[----:B------:R1:W-:Y:S01]  /*a5a0*/  SYNCS.ARRIVE.TRANS64.RED.A1T0 RZ, [R0+URZ], RZ ;  /* 0x000000ff00ff79a7 */ /* 0x0003e2000810043f */
[----:B------:R-:W-:Y:S01]  /*a5b0*/  VIADD R12, R3, UR4 ;  /* 0x00000004030c7c36 */ /* 0x000fe20008000000 */
[----:B------:R-:W-:Y:S02]  /*a5c0*/  @P1 LOP3.LUT R18, R18, 0x4, RZ, 0xfc, !PT ;  /* 0x0000000412121812 */ /* 0x000fe400078efcff */
[----:B-1----:R-:W-:Y:S01]  /*a5d0*/  LEA R0, R88, 0xffffff80, 0x7 ;  /* 0xffffff8058007811 */ /* 0x002fe200078e38ff */
        /* <DEDUP_REMOVED lines=14> */
.L_x_14488:
[----:B------:R-:W-:-:S13]  /*a6c0*/  ISETP.NE.AND P1, PT, R11, 0x1, PT ;  /* 0x000000010b00780c */ /* 0x000fda0003f25270 */
[----:B------:R-:W0:Y:S02]  /*a6d0*/  @P1 LDC.64 R4, c[0x0][0x9e8] ;  /* 0x00027a00ff041b82 */ /* 0x000e240000000a00 */
[----:B0-----:R-:W-:-:S05]  /*a6e0*/  @P1 IMAD.HI.U32 R4, R21, R4, RZ ;  /* 0x0000000415041227 */ /* 0x001fca00078e00ff */
[----:B------:R-:W-:-:S07]  /*a6f0*/  @P1 SHF.R.U32.HI R21, RZ, R5, R4 ;  /* 0x00000005ff151219 */ /* 0x000fce0000011604 */
.L_x_14489:
[----:B------:R-:W-:Y:S05]  /*a700*/  BSYNC B0 ;  /* 0x0000000000007941 */ /* 0x000fea0003800000 */
.L_x_14487:
[----:B------:R-:W-:-:S04]  /*a710*/  IMAD R4, R21, R11, -R0 ;  /* 0x0000000b15047224 */ /* 0x000fc800078e0a00 */
[----:B------:R-:W-:-:S05]  /*a720*/  IMAD.IADD R4, R4, 0x1, -R155 ;  /* 0x0000000104047824 */ /* 0x000fca00078e0a9b */
[----:B------:R-:W-:Y:S02]  /*a730*/  VIMNMX R3, R3, R4, !PT ;  /* 0x0000000403037248 */ /* 0x000fe40007fe0100 */
[----:B------:R-:W-:-:S07]  /*a740*/  VIADDMNMX R6, R4, R11, R6, PT ;  /* 0x0000000b04067246 */ /* 0x000fce0003800106 */
.L_x_14486:
[C---:B------:R-:W-:Y:S02]  /*a750*/  ISETP.GE.AND P1, PT, R90.reuse, 0x2, PT ;  /* 0x000000025a00780c */ /* 0x040fe40003f26270 */
[C---:B------:R-:W-:Y:S02]  /*a760*/  ISETP.GE.AND P6, PT, R90.reuse, 0x9, PT ;  /* 0x000000095a00780c */ /* 0x040fe40003fc6270 */
[----:B------:R-:W-:Y:S02]  /*a770*/  ISETP.GT.AND P2, PT, R3, 0x1, !P1 ;  /* 0x000000010300780c */ /* 0x000fe40004f44270 */
[----:B------:R-:W-:Y:S02]  /*a780*/  ISETP.GE.AND P3, PT, R90, 0xa, PT ;  /* 0x0000000a5a00780c */ /* 0x000fe40003f66270 */
[----:B------:R-:W-:Y:S02]  /*a790*/  ISETP.LT.OR P2, PT, R6, 0x2, P2 ;  /* 0x000000020600780c */ /* 0x000fe40001741670 */
[----:B------:R-:W-:-:S02]  /*a7a0*/  LOP3.LUT R18, R18, 0xfffffffe, RZ, 0xc0, !PT ;  /* 0xfffffffe12127812 */ /* 0x000fc400078ec0ff */
[----:B------:R-:W-:Y:S02]  /*a7b0*/  FSEL R25, R25, -INF , !P2 ;  /* 0xff80000019197808 */ /* 0x000fe40005000000 */
[----:B------:R-:W-:Y:S02]  /*a7c0*/  ISETP.GT.AND P2, PT, R3, 0x8, !P6 ;  /* 0x000000080300780c */ /* 0x000fe40007744270 */
[----:B------:R-:W-:Y:S02]  /*a7d0*/  ISETP.GE.AND P5, PT, R90, 0x1, PT ;  /* 0x000000015a00780c */ /* 0x000fe40003fa6270 */
[----:B------:R-:W-:Y:S02]  /*a7e0*/  ISETP.LT.OR P2, PT, R6, 0x9, P2 ;  /* 0x000000090600780c */ /* 0x000fe40001741670 */
[----:B------:R-:W-:Y:S02]  /*a7f0*/  @P3 LOP3.LUT R18, R18, 0x1, RZ, 0xfc, !PT ;  /* 0x0000000112123812 */ /* 0x000fe400078efcff */
[----:B------:R-:W-:-:S02]  /*a800*/  FSEL R28, R28, -INF , !P2 ;  /* 0xff8000001c1c7808 */ /* 0x000fc40005000000 */
[----:B------:R-:W-:Y:S02]  /*a810*/  ISETP.GT.AND P2, PT, R3, 0x9, !P3 ;  /* 0x000000090300780c */ /* 0x000fe40005f44270 */
        /* <DEDUP_REMOVED lines=170> */
[----:B------:R-:W-:Y:S02]  /*b2c0*/  ISETP.GE.AND P4, PT, R11, 0x1, PT ;  /* 0x000000010b00780c */ /* 0x000fe40003f86270 */
[----:B0-----:R-:W-:Y:S01]  /*b2d0*/  VIADDMNMX R20, R3, R7, R20, PT ;  /* 0x0000000703147246 */ /* 0x001fe20003800114 */
[----:B------:R-:W-:-:S10]  /*b2e0*/  IMAD.IADD R12, R12, 0x1, R3 ;  /* 0x000000010c0c7824 */ /* 0x000fd400078e0203 */
        /* <DEDUP_REMOVED lines=12> */
.L_x_14492:
[----:B------:R-:W-:-:S13]  /*b3b0*/  ISETP.NE.AND P4, PT, R11, 0x1, PT ;  /* 0x000000010b00780c */ /* 0x000fda0003f85270 */
[----:B------:R-:W0:Y:S02]  /*b3c0*/  @P4 LDC.64 R4, c[0x0][0x9e8] ;  /* 0x00027a00ff044b82 */ /* 0x000e240000000a00 */
[----:B0-----:R-:W-:-:S05]  /*b3d0*/  @P4 IMAD.HI.U32 R4, R3, R4, RZ ;  /* 0x0000000403044227 */ /* 0x001fca00078e00ff */
[----:B------:R-:W-:-:S07]  /*b3e0*/  @P4 SHF.R.U32.HI R3, RZ, R5, R4 ;  /* 0x00000005ff034219 */ /* 0x000fce0000011604 */
.L_x_14493:
[----:B------:R-:W-:Y:S05]  /*b3f0*/  BSYNC B0 ;  /* 0x0000000000007941 */ /* 0x000fea0003800000 */
.L_x_14491:
[----:B------:R-:W-:-:S04]  /*b400*/  IMAD R0, R3, R11, -R0 ;  /* 0x0000000b03007224 */ /* 0x000fc800078e0a00 */
[----:B------:R-:W-:-:S05]  /*b410*/  IMAD.IADD R3, R0, 0x1, -R155 ;  /* 0x0000000100037824 */ /* 0x000fca00078e0a9b */
[----:B------:R-:W-:Y:S02]  /*b420*/  VIMNMX R12, R12, R3, !PT ;  /* 0x000000030c0c7248 */ /* 0x000fe40007fe0100 */
[----:B------:R-:W-:-:S07]  /*b430*/  VIADDMNMX R20, R3, R11, R20, PT ;  /* 0x0000000b03147246 */ /* 0x000fce0003800114 */
.L_x_14490:
        /* <DEDUP_REMOVED lines=31> */
[----:B------:R-:W-:Y:S02]  /*b630*/  LOP3.LUT P6, RZ, R18, 0x8000, RZ, 0xc0, !PT ;  /* 0x0000800012ff7812 */ /* 0x000fe400078cc0ff */
[----:B------:R-:W-:Y:S02]  /*b640*/  ISETP.GT.AND P1, PT, R12, 0x19, !P1 ;  /* 0x000000190c00780c */ /* 0x000fe40004f24270 */
[----:B------:R-:W-:Y:S02]  /*b650*/  FMNMX.FTZ R0, R40, R3, !PT ;  /* 0x0000000328007209 */ /* 0x000fe40007810000 */
        /* <DEDUP_REMOVED lines=57> */
[C---:B------:R-:W-:Y:S01]  /*b9f0*/  ISETP.GT.AND P5, PT, R12.reuse, RZ, !P5 ;  /* 0x000000ff0c00720c */ /* 0x040fe20006fa4270 */
[----:B------:R-:W0:Y:S01]  /*ba00*/  SHFL.BFLY PT, R3, R0, 0x2, 0x1f ;  /* 0x0c401f0000037f89 */ /* 0x000e2200000e0000 */
[----:B------:R-:W-:Y:S02]  /*ba10*/  FSEL R55, R55, -INF , !P1 ;  /* 0xff80000037377808 */ /* 0x000fe40004800000 */
[----:B------:R-:W-:Y:S02]  /*ba20*/  ISETP.GT.AND P1, PT, R12, 0x40, !P6 ;  /* 0x000000400c00780c */ /* 0x000fe40007724270 */
[C---:B------:R-:W-:Y:S02]  /*ba30*/  ISETP.LT.OR P5, PT, R20.reuse, 0x1, P5 ;  /* 0x000000011400780c */ /* 0x040fe40002fa1670 */
[----:B------:R-:W-:Y:S02]  /*ba40*/  ISETP.LT.OR P1, PT, R20, 0x41, P1 ;  /* 0x000000411400780c */ /* 0x000fe40000f21670 */
[----:B------:R-:W-:-:S02]  /*ba50*/  FSEL R26, R26, -INF , !P5 ;  /* 0xff8000001a1a7808 */ /* 0x000fc40006800000 */
[----:B------:R-:W-:Y:S02]  /*ba60*/  FSEL R58, R58, -INF , !P1 ;  /* 0xff8000003a3a7808 */ /* 0x000fe40004800000 */
[----:B------:R-:W-:Y:S02]  /*ba70*/  ISETP.GT.AND P1, PT, R12, 0x41, !P4 ;  /* 0x000000410c00780c */ /* 0x000fe40006724270 */
[----:B------:R-:W-:Y:S02]  /*ba80*/  LOP3.LUT P6, RZ, R18, 0x10, RZ, 0xc0, !PT ;  /* 0x0000001012ff7812 */ /* 0x000fe400078cc0ff */
[----:B------:R-:W-:Y:S02]  /*ba90*/  ISETP.LT.OR P1, PT, R20, 0x42, P1 ;  /* 0x000000421400780c */ /* 0x000fe40000f21670 */
[----:B------:R-:W-:Y:S02]  /*baa0*/  FMNMX.FTZ R13, R26, R27, !PT ;  /* 0x0000001b1a0d7209 */ /* 0x000fe40007810000 */
[----:B------:R-:W-:-:S02]  /*bab0*/  FSEL R59, R59, -INF , !P1 ;  /* 0xff8000003b3b7808 */ /* 0x000fc40004800000 */
[----:B------:R-:W-:Y:S02]  /*bac0*/  LOP3.LUT P1, RZ, R18, 0x2000, RZ, 0xc0, !PT ;  /* 0x0000200012ff7812 */ /* 0x000fe4000782c0ff */
[----:B0-----:R-:W-:Y:S02]  /*bad0*/  FMNMX.FTZ R5, R0, R3, !PT ;  /* 0x0000000300057209 */ /* 0x001fe40007810000 */
[----:B------:R-:W-:Y:S02]  /*bae0*/  ISETP.GT.AND P1, PT, R12, 0x48, !P1 ;  /* 0x000000480c00780c */ /* 0x000fe40004f24270 */
[----:B------:R-:W-:Y:S01]  /*baf0*/  FMNMX.FTZ R0, R30, R13, !PT ;  /* 0x0000000d1e007209 */ /* 0x000fe20007810000 */
[----:B------:R-:W0:Y:S01]  /*bb00*/  SHFL.BFLY PT, R4, R5, 0x1, 0x1f ;  /* 0x0c201f0005047f89 */ /* 0x000e2200000e0000 */
[----:B------:R-:W-:Y:S02]  /*bb10*/  ISETP.LT.OR P1, PT, R20, 0x49, P1 ;  /* 0x000000491400780c */ /* 0x000fe40000f21670 */
[----:B------:R-:W-:-:S02]  /*bb20*/  FMNMX.FTZ R13, R31, R0, !PT ;  /* 0x000000001f0d7209 */ /* 0x000fc40007810000 */
[----:B------:R-:W-:Y:S02]  /*bb30*/  FSEL R62, R62, -INF , !P1 ;  /* 0xff8000003e3e7808 */ /* 0x000fe40004800000 */
[C---:B------:R-:W-:Y:S02]  /*bb40*/  LOP3.LUT P1, RZ, R18.reuse, 0x1000, RZ, 0xc0, !PT ;  /* 0x0000100012ff7812 */ /* 0x040fe4000782c0ff */
[----:B------:R-:W-:Y:S02]  /*bb50*/  LOP3.LUT P4, RZ, R18, 0x2, RZ, 0xc0, !PT ;  /* 0x0000000212ff7812 */ /* 0x000fe4000788c0ff */
        /* <DEDUP_REMOVED lines=8> */
[----:B0-----:R-:W-:-:S02]  /*bbe0*/  FMNMX.FTZ R3, R5, R4, !PT ;  /* 0x0000000405037209 */ /* 0x001fc40007810000 */
[----:B------:R-:W-:Y:S02]  /*bbf0*/  ISETP.LT.OR P1, PT, R20, 0x51, P1 ;  /* 0x000000511400780c */ /* 0x000fe40000f21670 */
[----:B------:R-:W-:Y:S01]  /*bc00*/  FMNMX.FTZ R21, R39, R0, !PT ;  /* 0x0000000027157209 */ /* 0x000fe20007810000 */
[----:B------:R-:W-:Y:S01]  /*bc10*/  FMUL.FTZ R4, R3, UR30 ;  /* 0x0000001e03047c20 */ /* 0x000fe20008410000 */
[----:B------:R-:W-:Y:S02]  /*bc20*/  FSEL R66, R66, -INF , !P1 ;  /* 0xff80000042427808 */ /* 0x000fe40004800000 */
[----:B------:R-:W-:Y:S02]  /*bc30*/  LOP3.LUT P1, RZ, R18, 0x400, RZ, 0xc0, !PT ;  /* 0x0000040012ff7812 */ /* 0x000fe4000782c0ff */
[----:B------:R-:W-:Y:S02]  /*bc40*/  FMNMX.FTZ R0, R42, R21, !PT ;  /* 0x000000152a007209 */ /* 0x000fe40007810000 */
[----:B------:R-:W-:-:S02]  /*bc50*/  ISETP.GT.AND P1, PT, R12, 0x51, !P1 ;  /* 0x000000510c00780c */ /* 0x000fc40004f24270 */
[----:B------:R-:W-:Y:S02]  /*bc60*/  ISETP.GT.AND P2, PT, R12, 0x71, !P2 ;  /* 0x000000710c00780c */ /* 0x000fe40005744270 */
[----:B------:R-:W-:Y:S02]  /*bc70*/  ISETP.LT.OR P1, PT, R20, 0x52, P1 ;  /* 0x000000521400780c */ /* 0x000fe40000f21670 */
[----:B------:R-:W-:Y:S02]  /*bc80*/  ISETP.GT.AND P3, PT, R12, 0x78, !P3 ;  /* 0x000000780c00780c */ /* 0x000fe40005f64270 */
[----:B------:R-:W-:Y:S02]  /*bc90*/  FSEL R67, R67, -INF , !P1 ;  /* 0xff80000043437808 */ /* 0x000fe40004800000 */
[----:B------:R-:W-:Y:S02]  /*bca0*/  LOP3.LUT P1, RZ, R18, 0x200, RZ, 0xc0, !PT ;  /* 0x0000020012ff7812 */ /* 0x000fe4000782c0ff */
[----:B------:R-:W-:-:S02]  /*bcb0*/  ISETP.LT.OR P2, PT, R20, 0x72, P2 ;  /* 0x000000721400780c */ /* 0x000fc40001741670 */
[----:B------:R-:W-:Y:S02]  /*bcc0*/  ISETP.GT.AND P1, PT, R12, 0x58, !P1 ;  /* 0x000000580c00780c */ /* 0x000fe40004f24270 */
[C---:B------:R-:W-:Y:S02]  /*bcd0*/  ISETP.LT.OR P3, PT, R20.reuse, 0x79, P3 ;  /* 0x000000791400780c */ /* 0x040fe40001f61670 */
        /* <DEDUP_REMOVED lines=30> */
[----:B------:R-:W-:Y:S01]  /*bec0*/  ISETP.NE.AND P4, PT, R92, 0x1, PT ;  /* 0x000000015c00780c */ /* 0x000fe20003f85270 */
        /* <DEDUP_REMOVED lines=11> */
[----:B------:R-:W-:Y:S01]  /*bf80*/  ISETP.LT.OR P1, PT, R20, 0x7a, P1 ;  /* 0x0000007a1400780c */ /* 0x000fe20000f21670 */
[--C-:B------:R-:W-:Y:S01]  /*bf90*/  FFMA.FTZ R53, R53, UR30, -R4.reuse ;  /* 0x0000001e35357c23 */ /* 0x100fe20008010804 */
[----:B------:R-:W-:Y:S01]  /*bfa0*/  FMNMX.FTZ R0, R50, R25, !PT ;  /* 0x0000001932007209 */ /* 0x000fe20007810000 */
[--C-:B------:R-:W-:Y:S01]  /*bfb0*/  FFMA.FTZ R148, R24, UR30, -R4.reuse ;  /* 0x0000001e18947c23 */ /* 0x100fe20008010804 */
[----:B------:R1:W-:Y:S01]  /*bfc0*/  MUFU.EX2 R21, R37 ;  /* 0x0000002500157308 */ /* 0x0003e20000000800 */
        /* <DEDUP_REMOVED lines=18> */
[----:B0-----:R-:W-:Y:S01]  /*c0f0*/  FMNMX.FTZ R33, R59, R0, !PT ;  /* 0x000000003b217209 */ /* 0x001fe20007810000 */
[--C-:B------:R-:W-:Y:S01]  /*c100*/  FFMA.FTZ R130, R68, UR30, -R4.reuse ;  /* 0x0000001e44827c23 */ /* 0x100fe20008010804 */
[--C-:B------:R-:W-:Y:S01]  /*c110*/  FFMA.FTZ R124, R72, UR30, -R4.reuse ;  /* 0x0000001e487c7c23 */ /* 0x100fe20008010804 */
[--C-:B------:R-:W-:Y:S01]  /*c120*/  FFMA.FTZ R126, R76, UR30, -R4.reuse ;  /* 0x0000001e4c7e7c23 */ /* 0x100fe20008010804 */
[----:B------:R-:W-:Y:S01]  /*c130*/  FMNMX.FTZ R0, R62, R33, !PT ;  /* 0x000000213e007209 */ /* 0x000fe20007810000 */
[----:B------:R-:W-:Y:S01]  /*c140*/  MUFU.EX2 R29, R45 ;  /* 0x0000002d001d7308 */ /* 0x000fe20000000800 */
[--C-:B------:R-:W-:Y:S01]  /*c150*/  FFMA.FTZ R120, R80, UR30, -R4.reuse ;  /* 0x0000001e50787c23 */ /* 0x100fe20008010804 */
[----:B------:R-:W-:Y:S01]  /*c160*/  FFMA.FTZ R122, R84, UR30, -R4 ;  /* 0x0000001e547a7c23 */ /* 0x000fe20008010804 */
[----:B------:R-:W-:-:S04]  /*c170*/  FMNMX.FTZ R33, R63, R0, !PT ;  /* 0x000000003f217209 */ /* 0x000fc80007810000 */
[----:B------:R-:W-:Y:S01]  /*c180*/  FMNMX.FTZ R0, R66, R33, !PT ;  /* 0x0000002142007209 */ /* 0x000fe20007810000 */
[----:B------:R-:W0:Y:S03]  /*c190*/  MUFU.EX2 R5, R5 ;  /* 0x0000000500057308 */ /* 0x000e260000000800 */
[----:B-1----:R-:W-:-:S04]  /*c1a0*/  FMNMX.FTZ R37, R67, R0, !PT ;  /* 0x0000000043257209 */ /* 0x002fc80007810000 */
[----:B------:R-:W-:Y:S01]  /*c1b0*/  FMNMX.FTZ R0, R70, R37, !PT ;  /* 0x0000002546007209 */ /* 0x000fe20007810000 */
[----:B------:R-:W1:Y:S03]  /*c1c0*/  MUFU.EX2 R150, R150 ;  /* 0x0000009600967308 */ /* 0x000e660000000800 */
[----:B------:R-:W-:-:S04]  /*c1d0*/  FMNMX.FTZ R37, R71, R0, !PT ;  /* 0x0000000047257209 */ /* 0x000fc80007810000 */
[----:B------:R-:W-:Y:S01]  /*c1e0*/  FMNMX.FTZ R0, R74, R37, !PT ;  /* 0x000000254a007209 */ /* 0x000fe20007810000 */
[----:B------:R-:W3:Y:S03]  /*c1f0*/  MUFU.EX2 R7, R7 ;  /* 0x0000000700077308 */ /* 0x000ee60000000800 */
[----:B--2---:R-:W-:-:S04]  /*c200*/  FMNMX.FTZ R41, R75, R0, !PT ;  /* 0x000000004b297209 */ /* 0x004fc80007810000 */
[----:B------:R-:W-:Y:S01]  /*c210*/  FMNMX.FTZ R0, R78, R41, !PT ;  /* 0x000000294e007209 */ /* 0x000fe20007810000 */
[----:B------:R2:W-:Y:S03]  /*c220*/  MUFU.EX2 R37, R53 ;  /* 0x0000003500257308 */ /* 0x0005e60000000800 */
[----:B------:R-:W-:-:S04]  /*c230*/  FMNMX.FTZ R41, R79, R0, !PT ;  /* 0x000000004f297209 */ /* 0x000fc80007810000 */
[----:B------:R-:W-:Y:S01]  /*c240*/  FMNMX.FTZ R0, R82, R41, !PT ;  /* 0x0000002952007209 */ /* 0x000fe20007810000 */
[----:B------:R4:W-:Y:S01]  /*c250*/  MUFU.EX2 R33, R49 ;  /* 0x0000003100217308 */ /* 0x0009e20000000800 */
[----:B--2---:R-:W-:Y:S02]  /*c260*/  FFMA.FTZ R53, R69, UR30, -R4 ;  /* 0x0000001e45357c23 */ /* 0x004fe40008010804 */
[----:B------:R-:W-:-:S04]  /*c270*/  FMNMX.FTZ R45, R83, R0, !PT ;  /* 0x00000000532d7209 */ /* 0x000fc80007810000 */
[----:B------:R-:W-:Y:S01]  /*c280*/  FMNMX.FTZ R0, R86, R45, !PT ;  /* 0x0000002d56007209 */ /* 0x000fe20007810000 */
[----:B------:R2:W-:Y:S01]  /*c290*/  MUFU.EX2 R41, R6 ;  /* 0x0000000600297308 */ /* 0x0005e20000000800 */
[--C-:B------:R-:W-:Y:S01]  /*c2a0*/  FFMA.FTZ R45, R61, UR30, -R4.reuse ;  /* 0x0000001e3d2d7c23 */ /* 0x100fe20008010804 */
[--C-:B----4-:R-:W-:Y:S01]  /*c2b0*/  FFMA.FTZ R49, R65, UR30, -R4.reuse ;  /* 0x0000001e41317c23 */ /* 0x110fe20008010804 */
[----:B------:R-:W-:Y:S01]  /*c2c0*/  FMNMX.FTZ R0, R87, R0, !PT ;  /* 0x0000000057007209 */ /* 0x000fe20007810000 */
[--C-:B------:R-:W-:Y:S01]  /*c2d0*/  FFMA.FTZ R61, R77, UR30, -R4.reuse ;  /* 0x0000001e4d3d7c23 */ /* 0x100fe20008010804 */
[----:B------:R-:W-:-:S03]  /*c2e0*/  FFMA.FTZ R65, R81, UR30, -R4 ;  /* 0x0000001e51417c23 */ /* 0x000fc60008010804 */
[----:B------:R-:W2:Y:S01]  /*c2f0*/  SHFL.BFLY PT, R57, R0, 0x2, 0x1f ;  /* 0x0c401f0000397f89 */ /* 0x000ea200000e0000 */
[----:B------:R-:W4:Y:S08]  /*c300*/  MUFU.EX2 R144, R144 ;  /* 0x0000009000907308 */ /* 0x000f300000000800 */
[----:B------:R-:W5:Y:S08]  /*c310*/  MUFU.EX2 R146, R146 ;  /* 0x0000009200927308 */ /* 0x000f700000000800 */
        /* <DEDUP_REMOVED lines=18> */
[----:B0-----:R-:W-:Y:S01]  /*c440*/  FADD.FTZ R27, R148, R5 ;  /* 0x00000005941b7221 */ /* 0x001fe20000010000 */
[--C-:B------:R-:W-:Y:S01]  /*c450*/  FFMA.FTZ R12, R31, UR30, -R6.reuse ;  /* 0x0000001e1f0c7c23 */ /* 0x100fe20008010806 */
[--C-:B------:R-:W-:Y:S01]  /*c460*/  FFMA.FTZ R145, R34, UR30, -R6.reuse ;  /* 0x0000001e22917c23 */ /* 0x100fe20008010806 */
[--C-:B------:R-:W-:Y:S01]  /*c470*/  FFMA.FTZ R20, R35, UR30, -R6.reuse ;  /* 0x0000001e23147c23 */ /* 0x100fe20008010806 */
[----:B------:R-:W-:Y:S01]  /*c480*/  MUFU.EX2 R149, R149 ;  /* 0x0000009500957308 */ /* 0x000fe20000000800 */
[----:B-1----:R-:W-:Y:S01]  /*c490*/  FADD.FTZ R34, R150, R27 ;  /* 0x0000001b96227221 */ /* 0x002fe20000010000 */
[--C-:B------:R-:W-:Y:S01]  /*c4a0*/  FFMA.FTZ R147, R38, UR30, -R6.reuse ;  /* 0x0000001e26937c23 */ /* 0x100fe20008010806 */
[--C-:B------:R-:W-:Y:S01]  /*c4b0*/  FFMA.FTZ R24, R39, UR30, -R6.reuse ;  /* 0x0000001e27187c23 */ /* 0x100fe20008010806 */
[----:B------:R-:W-:Y:S01]  /*c4c0*/  FFMA.FTZ R141, R42, UR30, -R6 ;  /* 0x0000001e2a8d7c23 */ /* 0x000fe20008010806 */
[----:B---3--:R-:W-:Y:S01]  /*c4d0*/  FADD.FTZ R27, R7, R34 ;  /* 0x00000022071b7221 */ /* 0x008fe20000010000 */
[----:B------:R-:W0:Y:S01]  /*c4e0*/  @P4 LDC R35, c[0x0][0x44c] ;  /* 0x00011300ff234b82 */ /* 0x000e220000000800 */
[--C-:B------:R-:W-:Y:S01]  /*c4f0*/  FFMA.FTZ R26, R43, UR30, -R6.reuse ;  /* 0x0000001e2b1a7c23 */ /* 0x100fe20008010806 */
[----:B------:R-:W1:Y:S01]  /*c500*/  MUFU.EX2 R4, R4 ;  /* 0x0000000400047308 */ /* 0x000e620000000800 */
[----:B----4-:R-:W-:Y:S01]  /*c510*/  FADD.FTZ R36, R144, R27 ;  /* 0x0000001b90247221 */ /* 0x010fe20000010000 */
[--C-:B------:R-:W-:Y:S01]  /*c520*/  FFMA.FTZ R143, R46, UR30, -R6.reuse ;  /* 0x0000001e2e8f7c23 */ /* 0x100fe20008010806 */
[--C-:B------:R-:W-:Y:S01]  /*c530*/  FFMA.FTZ R28, R47, UR30, -R6.reuse ;  /* 0x0000001e2f1c7c23 */ /* 0x100fe20008010806 */
[----:B------:R-:W-:Y:S01]  /*c540*/  FFMA.FTZ R137, R50, UR30, -R6 ;  /* 0x0000001e32897c23 */ /* 0x000fe20008010806 */
[----:B------:R-:W-:Y:S01]  /*c550*/  FADD.FTZ R27, R13, R36 ;  /* 0x000000240d1b7221 */ /* 0x000fe20000010000 */
[----:B------:R-:W2:Y:S01]  /*c560*/  @P4 LDC R46, c[0x0][0x450] ;  /* 0x00011400ff2e4b82 */ /* 0x000ea20000000800 */
[--C-:B------:R-:W-:Y:S01]  /*c570*/  FFMA.FTZ R30, R51, UR30, -R6.reuse ;  /* 0x0000001e331e7c23 */ /* 0x100fe20008010806 */
[----:B------:R-:W3:Y:S01]  /*c580*/  MUFU.EX2 R151, R151 ;  /* 0x0000009700977308 */ /* 0x000ee20000000800 */
[----:B-----5:R-:W-:Y:S01]  /*c590*/  FADD.FTZ R36, R146, R27 ;  /* 0x0000001b92247221 */ /* 0x020fe20000010000 */
[--C-:B------:R-:W-:Y:S01]  /*c5a0*/  FFMA.FTZ R139, R54, UR30, -R6.reuse ;  /* 0x0000001e368b7c23 */ /* 0x100fe20008010806 */
[----:B------:R-:W-:Y:S01]  /*c5b0*/  FFMA.FTZ R32, R55, UR30, -R6 ;  /* 0x0000001e37207c23 */ /* 0x000fe20008010806 */
[----:B------:R-:W-:-:S02]  /*c5c0*/  IMAD.MOV.U32 R42, RZ, RZ, R91 ;  /* 0x000000ffff2a7224 */ /* 0x000fc400078e005b */
[----:B------:R-:W-:Y:S01]  /*c5d0*/  FADD.FTZ R31, R21, R36 ;  /* 0x00000024151f7221 */ /* 0x000fe20000010000 */
[--C-:B------:R-:W-:Y:S01]  /*c5e0*/  FFMA.FTZ R133, R58, UR30, -R6.reuse ;  /* 0x0000001e3a857c23 */ /* 0x100fe20008010806 */
[----:B------:R-:W-:Y:S01]  /*c5f0*/  FFMA.FTZ R34, R59, UR30, -R6 ;  /* 0x0000001e3b227c23 */ /* 0x000fe20008010806 */
[----:B------:R-:W4:Y:S01]  /*c600*/  MUFU.EX2 R12, R12 ;  /* 0x0000000c000c7308 */ /* 0x000f220000000800 */
[----:B-1----:R-:W-:Y:S01]  /*c610*/  FADD.FTZ R38, R149, R4 ;  /* 0x0000000495267221 */ /* 0x002fe20000010000 */
[----:B------:R-:W-:Y:S01]  /*c620*/  FADD.FTZ R40, R140, R31 ;  /* 0x0000001f8c287221 */ /* 0x000fe20000010000 */
[--C-:B------:R-:W-:Y:S01]  /*c630*/  FFMA.FTZ R135, R62, UR30, -R6.reuse ;  /* 0x0000001e3e877c23 */ /* 0x100fe20008010806 */
[--C-:B------:R-:W-:Y:S01]  /*c640*/  FFMA.FTZ R36, R63, UR30, -R6.reuse ;  /* 0x0000001e3f247c23 */ /* 0x100fe20008010806 */
[----:B------:R-:W-:Y:S01]  /*c650*/  FFMA.FTZ R129, R66, UR30, -R6 ;  /* 0x0000001e42817c23 */ /* 0x000fe20008010806 */
[----:B------:R-:W-:Y:S01]  /*c660*/  FADD.FTZ R31, R25, R40 ;  /* 0x00000028191f7221 */ /* 0x000fe20000010000 */
[----:B0-----:R-:W-:Y:S01]  /*c670*/  @P4 IMAD.HI.U32 R35, R91, R35, RZ ;  /* 0x000000235b234227 */ /* 0x001fe200078e00ff */
[----:B------:R-:W0:Y:S03]  /*c680*/  MUFU.EX2 R145, R145 ;  /* 0x0000009100917308 */ /* 0x000e260000000800 */
[----:B---3--:R-:W-:Y:S01]  /*c690*/  FADD.FTZ R27, R151, R38 ;  /* 0x00000026971b7221 */ /* 0x008fe20000010000 */
[--C-:B------:R-:W-:Y:S01]  /*c6a0*/  FFMA.FTZ R131, R70, UR30, -R6.reuse ;  /* 0x0000001e46837c23 */ /* 0x100fe20008010806 */
[--C-:B------:R-:W-:Y:S01]  /*c6b0*/  FFMA.FTZ R125, R74, UR30, -R6.reuse ;  /* 0x0000001e4a7d7c23 */ /* 0x100fe20008010806 */
[--C-:B------:R-:W-:Y:S01]  /*c6c0*/  FFMA.FTZ R75, R75, UR30, -R6.reuse ;  /* 0x0000001e4b4b7c23 */ /* 0x100fe20008010806 */
[--C-:B------:R-:W-:Y:S01]  /*c6d0*/  FFMA.FTZ R127, R78, UR30, -R6.reuse ;  /* 0x0000001e4e7f7c23 */ /* 0x100fe20008010806 */
[----:B--2---:R-:W-:Y:S01]  /*c6e0*/  @P4 SHF.R.U32.HI R42, RZ, R46, R35 ;  /* 0x0000002eff2a4219 */ /* 0x004fe20000011623 */
[--C-:B------:R-:W-:Y:S01]  /*c6f0*/  FFMA.FTZ R82, R82, UR30, -R6.reuse ;  /* 0x0000001e52527c23 */ /* 0x100fe20008010806 */
[----:B------:R-:W1:Y:S01]  /*c700*/  MUFU.EX2 R20, R20 ;  /* 0x0000001400147308 */ /* 0x000e620000000800 */
[----:B----4-:R-:W-:Y:S01]  /*c710*/  FADD.FTZ R38, R12, R27 ;  /* 0x0000001b0c267221 */ /* 0x010fe20000010000 */
        /* <DEDUP_REMOVED lines=9> */
[----:B------:R-:W-:Y:S01]  /*c7b0*/  ISETP.GE.AND P4, PT, R11, 0x1, PT ;  /* 0x000000010b00780c */ /* 0x000fe20003f86270 */
        /* <DEDUP_REMOVED lines=15> */
[----:B------:R-:W-:Y:S01]  /*c8b0*/  F2FP.BF16.F32.PACK_AB R136, R33, R136 ;  /* 0x000000882188723e */ /* 0x000fe200000010ff */
[C---:B------:R-:W-:Y:S01]  /*c8c0*/  FADD.FTZ R31, R37.reuse, R46 ;  /* 0x0000002e251f7221 */ /* 0x040fe20000010000 */
[----:B------:R-:W-:Y:S01]  /*c8d0*/  F2FP.BF16.F32.PACK_AB R138, R37, R138 ;  /* 0x0000008a258a723e */ /* 0x000fe200000010ff */
[----:B------:R-:W2:Y:S01]  /*c8e0*/  MUFU.EX2 R26, R26 ;  /* 0x0000001a001a7308 */ /* 0x000ea20000000800 */
[----:B0-----:R-:W-:Y:S01]  /*c8f0*/  FADD.FTZ R40, R24, R27 ;  /* 0x0000001b18287221 */ /* 0x001fe20000010000 */
[----:B------:R-:W-:-:S02]  /*c900*/  F2FP.BF16.F32.PACK_AB R151, R12, R151 ;  /* 0x000000970c97723e */ /* 0x000fc400000010ff */
[----:B------:R-:W-:Y:S02]  /*c910*/  F2FP.BF16.F32.PACK_AB R145, R20, R145 ;  /* 0x000000911491723e */ /* 0x000fe400000010ff */
[----:B------:R-:W-:Y:S02]  /*c920*/  F2FP.BF16.F32.PACK_AB R147, R24, R147 ;  /* 0x000000931893723e */ /* 0x000fe400000010ff */
[----:B------:R-:W0:Y:S01]  /*c930*/  MUFU.EX2 R143, R143 ;  /* 0x0000008f008f7308 */ /* 0x000e220000000800 */
[----:B-1----:R-:W-:Y:S01]  /*c940*/  FADD.FTZ R27, R141, R40 ;  /* 0x000000288d1b7221 */ /* 0x002fe20000010000 */
[----:B------:R-:W-:-:S06]  /*c950*/  FFMA.FTZ R40, R71, UR30, -R6 ;  /* 0x0000001e47287c23 */ /* 0x000fcc0008010806 */
[----:B------:R-:W1:Y:S01]  /*c960*/  MUFU.EX2 R28, R28 ;  /* 0x0000001c001c7308 */ /* 0x000e620000000800 */
[C---:B--2---:R-:W-:Y:S01]  /*c970*/  FADD.FTZ R44, R26.reuse, R27 ;  /* 0x0000001b1a2c7221 */ /* 0x044fe20000010000 */
[----:B------:R-:W-:-:S06]  /*c980*/  F2FP.BF16.F32.PACK_AB R141, R26, R141 ;  /* 0x0000008d1a8d723e */ /* 0x000fcc00000010ff */
[----:B------:R-:W2:Y:S01]  /*c990*/  MUFU.EX2 R137, R137 ;  /* 0x0000008900897308 */ /* 0x000ea20000000800 */
[----:B0-----:R-:W-:Y:S01]  /*c9a0*/  FADD.FTZ R27, R143, R44 ;  /* 0x0000002c8f1b7221 */ /* 0x001fe20000010000 */
[----:B------:R-:W-:Y:S01]  /*c9b0*/  FADD.FTZ R44, R132, R31 ;  /* 0x0000001f842c7221 */ /* 0x000fe20000010000 */
[----:B------:R-:W-:-:S03]  /*c9c0*/  F2FP.BF16.F32.PACK_AB R132, R41, R132 ;  /* 0x000000842984723e */ /* 0x000fc600000010ff */
[----:B------:R-:W-:Y:S01]  /*c9d0*/  FADD.FTZ R31, R41, R44 ;  /* 0x0000002c291f7221 */ /* 0x000fe20000010000 */
[----:B------:R-:W-:Y:S01]  /*c9e0*/  FFMA.FTZ R44, R79, UR30, -R6 ;  /* 0x0000001e4f2c7c23 */ /* 0x000fe20008010806 */
        /* <DEDUP_REMOVED lines=81> */
[----:B------:R-:W-:Y:S01]  /*cf00*/  F2FP.BF16.F32.PACK_AB R123, R87, R86 ;  /* 0x00000056577b723e */ /* 0x000fe200000010ff */
[----:B------:R-:W-:Y:S02]  /*cf10*/  VIADD R4, R88, 0xfffffffe ;  /* 0xfffffffe58047836 */ /* 0x000fe40000000000 */
        /* <DEDUP_REMOVED lines=14> */
.L_x_14496:
[----:B------:R-:W-:-:S13]  /*d000*/  ISETP.NE.AND P1, PT, R11, 0x1, PT ;  /* 0x000000010b00780c */ /* 0x000fda0003f25270 */
[----:B------:R-:W0:Y:S02]  /*d010*/  @P1 LDC.64 R12, c[0x0][0x9e8] ;  /* 0x00027a00ff0c1b82 */ /* 0x000e240000000a00 */
[----:B0-----:R-:W-:-:S05]  /*d020*/  @P1 IMAD.HI.U32 R12, R7, R12, RZ ;  /* 0x0000000c070c1227 */ /* 0x001fca00078e00ff */
[----:B------:R-:W-:-:S07]  /*d030*/  @P1 SHF.R.U32.HI R7, RZ, R13, R12 ;  /* 0x0000000dff071219 */ /* 0x000fce000001160c */
.L_x_14497:
[----:B------:R-:W-:Y:S05]  /*d040*/  BSYNC B0 ;  /* 0x0000000000007941 */ /* 0x000fea0003800000 */
.L_x_14495:
[----:B------:R-:W-:-:S05]  /*d050*/  IMAD R7, R7, R11, R11 ;  /* 0x0000000b07077224 */ /* 0x000fca00078e020b */
[----:B------:R-:W-:-:S07]  /*d060*/  VIMNMX R10, R10, R7, PT ;  /* 0x000000070a0a7248 */ /* 0x000fce0003fe0100 */
.L_x_14494:
        /* <DEDUP_REMOVED lines=34> */
.L_x_14518:
[----:B------:R-:W2:Y:S01]  /*d290*/  LDL R10, [R1+0x2c] ;  /* 0x00002c00010a7983 */ /* 0x000ea20000100800 */
[----:B------:R-:W-:Y:S01]  /*d2a0*/  VIADD R7, R22, 0x1 ;  /* 0x0000000116077836 */ /* 0x000fe20000000000 */
[----:B------:R-:W-:Y:S05]  /*d2b0*/  YIELD ;  /* 0x0000000000007946 */ /* 0x000fea0003800000 */
[----:B------:R-:W-:-:S04]  /*d2c0*/  ISETP.NE.AND P2, PT, R7, 0x2, PT ;  /* 0x000000020700780c */ /* 0x000fc80003f45270 */
[----:B------:R-:W-:Y:S02]  /*d2d0*/  SEL R11, RZ, 0x1, P2 ;  /* 0x00000001ff0b7807 */ /* 0x000fe40001000000 */
[----:B------:R-:W-:Y:S02]  /*d2e0*/  SEL R7, R7, RZ, P2 ;  /* 0x000000ff07077207 */ /* 0x000fe40001000000 */
[----:B------:R-:W-:Y:S02]  /*d2f0*/  LOP3.LUT R20, R154, R11, RZ, 0x3c, !PT ;  /* 0x0000000b9a147212 */ /* 0x000fe400078e3cff */
[----:B--2---:R-:W-:-:S13]  /*d300*/  ISETP.NE.AND P1, PT, R10, RZ, PT ;  /* 0x000000ff0a00720c */ /* 0x004fda0003f25270 */
[----:B------:R-:W-:Y:S05]  /*d310*/  @P1 BRA `(.L_x_14499) ;  /* 0x0000000000301947 */ /* 0x000fea0003800000 */
[----:B------:R-:W-:Y:S05]  /*d320*/  @!P0 BRA `(.L_x_14500) ;  /* 0x0000000000048947 */ /* 0x000fea0003800000 */
[----:B------:R-:W-:Y:S01]  /*d330*/  BPT.TRAP 0x1 ;  /* 0x000000040000795c */ /* 0x000fe20000300000 */
.L_x_14500:
[----:B------:R-:W-:Y:S01]  /*d340*/  IMAD R11, R7, 0x8, R2 ;  /* 0x00000008070b7824 */ /* 0x000fe200078e0202 */
[----:B------:R-:W-:-:S04]  /*d350*/  SHF.L.U32 R10, R20, 0x1f, RZ ;  /* 0x0000001f140a7819 */ /* 0x000fc800000006ff */
[----:B------:R0:W1:Y:S01]  /*d360*/  SYNCS.PHASECHK.TRANS64.TRYWAIT P2, [R11+URZ+0x16830], R10 ;  /* 0x0168300a0b0075a7 */ /* 0x000062000804017f */
[----:B------:R-:W-:Y:S05]  /*d370*/  @!P0 BRA `(.L_x_14501) ;  /* 0x0000000000048947 */ /* 0x000fea0003800000 */
[----:B------:R-:W-:Y:S01]  /*d380*/  BPT.TRAP 0x1 ;  /* 0x000000040000795c */ /* 0x000fe20000300000 */
.L_x_14501:
[----:B------:R-:W-:Y:S04]  /*d390*/  BSSY B0, `(.L_x_14499) ;  /* 0x0000004000007945 */ /* 0x000fe80003800000 */
[----:B-1----:R-:W-:Y:S05]  /*d3a0*/  @P2 BRA `(.L_x_14502) ;  /* 0x0000000000082947 */ /* 0x002fea0003800000 */
[----:B------:R-:W1:Y:S02]  /*d3b0*/  SYNCS.PHASECHK.TRANS64.TRYWAIT P2, [R11+URZ+0x16830], R10 ;  /* 0x0168300a0b0075a7 */ /* 0x000e64000804017f */
[----:B-1----:R-:W-:Y:S05]  /*d3c0*/  @!P2 BRA `(.L_x_14503) ;  /* 0x0000014000bca947 */ /* 0x002fea0003800000 */
.L_x_14502:
[----:B------:R-:W-:Y:S05]  /*d3d0*/  BSYNC B0 ;  /* 0x0000000000007941 */ /* 0x000fea0003800000 */
.L_x_14499:
[----:B------:R-:W2:Y:S01]  /*d3e0*/  LDL R12, [R1+0x30] ;  /* 0x00003000010c7983 */ /* 0x000ea20000100800 */
[----:B01----:R-:W0:Y:S01]  /*d3f0*/  S2R R10, SR_TID.X ;  /* 0x00000000000a7919 */ /* 0x003e220000002100 */
[----:B------:R-:W-:Y:S01]  /*d400*/  IMAD.MOV.U32 R11, RZ, RZ, 0x40000040 ;  /* 0x40000040ff0b7424 */ /* 0x000fe200078e00ff */
[----:B------:R-:W-:Y:S05]  /*d410*/  WARPSYNC.ALL ;  /* 0x0000000000007948 */ /* 0x000fea0003800000 */
[----:B------:R-:W-:Y:S02]  /*d420*/  R2UR UR23, R11 ;  /* 0x000000000b1772ca */ /* 0x000fe400000e0000 */
[----:B0-----:R-:W-:-:S05]  /*d430*/  SHF.R.U32.HI R10, RZ, 0x7, R10 ;  /* 0x00000007ff0a7819 */ /* 0x001fca000001160a */
[----:B------:R-:W-:Y:S02]  /*d440*/  VIADD R21, R10, 0x8 ;  /* 0x000000080a157836 */ /* 0x000fe40000000000 */
[----:B------:R-:W-:-:S05]  /*d450*/  IMAD.MOV.U32 R13, RZ, RZ, 0x40000040 ;  /* 0x40000040ff0d7424 */ /* 0x000fca00078e00ff */
[----:B------:R-:W-:Y:S01]  /*d460*/  R2UR UR19, R13 ;  /* 0x000000000d1372ca */ /* 0x000fe200000e0000 */
[----:B------:R-:W-:Y:S01]  /*d470*/  IMAD.MOV.U32 R25, RZ, RZ, 0x40000040 ;  /* 0x40000040ff197424 */ /* 0x000fe200078e00ff */
[----:B------:R-:W-:Y:S02]  /*d480*/  R2UR UR12, R8 ;  /* 0x00000000080c72ca */ /* 0x000fe400000e0000 */
[----:B------:R-:W-:Y:S02]  /*d490*/  R2UR UR13, R9 ;  /* 0x00000000090d72ca */ /* 0x000fe400000e0000 */
[C---:B------:R-:W-:Y:S02]  /*d4a0*/  R2UR UR15, R25.reuse ;  /* 0x00000000190f72ca */ /* 0x040fe400000e0000 */
[----:B------:R-:W-:Y:S01]  /*d4b0*/  R2UR UR27, R25 ;  /* 0x00000000191b72ca */ /* 0x000fe200000e0000 */
[----:B------:R0:W-:Y:S01]  /*d4c0*/  BAR.SYNC.DEFER_BLOCKING R21, 0x100 ;  /* 0x000400150000751d */ /* 0x0001e20000010000 */
[----:B--2---:R-:W-:-:S04]  /*d4d0*/  IMAD R24, R7, 0x400, R12 ;  /* 0x0000040007187824 */ /* 0x004fc800078e020c */
[----:B------:R-:W-:-:S05]  /*d4e0*/  VIADD R10, R24, 0x4 ;  /* 0x00000004180a7836 */ /* 0x000fca0000000000 */
[----:B------:R-:W-:Y:S02]  /*d4f0*/  R2UR UR22, R10 ;  /* 0x000000000a1672ca */ /* 0x000fe400000e0000 */
[----:B------:R-:W2:Y:S01]  /*d500*/  LDL.64 R10, [R1+0x20] ;  /* 0x00002000010a7983 */ /* 0x000ea20000100a00 */
[----:B------:R-:W-:-:S05]  /*d510*/  VIADD R12, R24, 0x2 ;  /* 0x00000002180c7836 */ /* 0x000fca0000000000 */
[----:B------:R-:W-:Y:S02]  /*d520*/  R2UR UR18, R12 ;  /* 0x000000000c1272ca */ /* 0x000fe400000e0000 */
[----:B------:R-:W3:Y:S01]  /*d530*/  LDL.64 R12, [R1+0x18] ;  /* 0x00001800010c7983 */ /* 0x000ee20000100a00 */
[C---:B------:R-:W-:Y:S01]  /*d540*/  R2UR UR14, R24.reuse ;  /* 0x00000000180e72ca */ /* 0x040fe200000e0000 */
[----:B------:R-:W-:-:S05]  /*d550*/  VIADD R24, R24, 0x6 ;  /* 0x0000000618187836 */ /* 0x000fca0000000000 */
[----:B------:R-:W-:Y:S02]  /*d560*/  R2UR UR26, R24 ;  /* 0x00000000181a72ca */ /* 0x000fe400000e0000 */
[----:B------:R-:W-:-:S06]  /*d570*/  WARPGROUP.ARRIVE ;  /* 0x00000000000079c5 */ /* 0x000fcc0000000000 */
[----:B------:R-:W-:Y:S03]  /*d580*/  HGMMA.64x128x16.F32.BF16 R24, gdesc[UR12], RZ, !UPT, gsb0 ;  /* 0x01e000000c1879f0 */ /* 0x000fe6000c0018ff */
[----:B------:R-:W-:Y:S02]  /*d590*/  WARPGROUP.DEPBAR.LE gsb0, 0x0 ;  /* 0x00008000000079c5 */ /* 0x000fe40000010000 */
[----:B------:R-:W-:Y:S01]  /*d5a0*/  WARPGROUP.ARRIVE ;  /* 0x00000000000079c5 */ /* 0x000fe20000000000 */
[----:B--2---:R-:W-:Y:S02]  /*d5b0*/  R2UR UR16, R10 ;  /* 0x000000000a1072ca */ /* 0x004fe400000e0000 */
[----:B------:R-:W-:-:S13]  /*d5c0*/  R2UR UR17, R11 ;  /* 0x000000000b1172ca */ /* 0x000fda00000e0000 */
[----:B------:R-:W-:Y:S01]  /*d5d0*/  HGMMA.64x128x16.F32.BF16 R24, gdesc[UR16], R24, gsb0 ;  /* 0x01e00000101879f0 */ /* 0x000fe20008001818 */
[----:B---3--:R-:W-:Y:S02]  /*d5e0*/  R2UR UR20, R12 ;  /* 0x000000000c1472ca */ /* 0x008fe400000e0000 */
        /* <DEDUP_REMOVED lines=13> */
.L_x_14505:
[----:B------:R-:W-:Y:S01]  /*d6c0*/  SHF.L.U32 R10, R154, 0x1f, RZ ;  /* 0x0000001f9a0a7819 */ /* 0x000fe200000006ff */
[----:B------:R-:W-:-:S04]  /*d6d0*/  IMAD R11, R22, 0x8, R2 ;  /* 0x00000008160b7824 */ /* 0x000fc800078e0202 */
[----:B------:R0:W1:Y:S01]  /*d6e0*/  SYNCS.PHASECHK.TRANS64.TRYWAIT P1, [R11+URZ+0x16850], R10 ;  /* 0x0168500a0b0075a7 */ /* 0x000062000802017f */
[----:B------:R-:W-:Y:S05]  /*d6f0*/  @!P0 BRA `(.L_x_14506) ;  /* 0x0000000000048947 */ /* 0x000fea0003800000 */
[----:B------:R-:W-:Y:S01]  /*d700*/  BPT.TRAP 0x1 ;  /* 0x000000040000795c */ /* 0x000fe20000300000 */
.L_x_14506:
[----:B-1----:R-:W-:Y:S05]  /*d710*/  @P1 BRA `(.L_x_14504) ;  /* 0x0000000000081947 */ /* 0x002fea0003800000 */
[----:B------:R-:W1:Y:S02]  /*d720*/  SYNCS.PHASECHK.TRANS64.TRYWAIT P1, [R11+URZ+0x16850], R10 ;  /* 0x0168500a0b0075a7 */ /* 0x000e64000802017f */
[----:B-1----:R-:W-:Y:S05]  /*d730*/  @!P1 BRA `(.L_x_14507) ;  /* 0x0000013c00f49947 */ /* 0x002fea0003800000 */
.L_x_14504:
        /* <DEDUP_REMOVED lines=9> */
[----:B------:R-:W-:Y:S02]  /*d7d0*/  IMAD.MOV.U32 R11, RZ, RZ, 0x40000040 ;  /* 0x40000040ff0b7424 */ /* 0x000fe400078e00ff */
[----:B------:R-:W-:-:S04]  /*d7e0*/  IMAD R10, R22, 0x400, R10 ;  /* 0x00000400160a7824 */ /* 0x000fc800078e020a */
[C---:B------:R-:W-:Y:S01]  /*d7f0*/  VIADD R12, R10.reuse, 0x80 ;  /* 0x000000800a0c7836 */ /* 0x040fe20000000000 */
[----:B------:R-:W-:-:S13]  /*d800*/  R2UR UR14, R10 ;  /* 0x000000000a0e72ca */ /* 0x000fda00000e0000 */
[----:B------:R-:W-:Y:S01]  /*d810*/  HGMMA.64x64x16.F32.BF16 R88, R148, gdesc[UR12].tnspB, R88, gsb0 ;  /* 0x40e0000c94587df0 */ /* 0x000fe20008001858 */
[----:B------:R-:W-:Y:S01]  /*d820*/  R2UR UR14, R12 ;  /* 0x000000000c0e72ca */ /* 0x000fe200000e0000 */
[----:B------:R-:W-:Y:S01]  /*d830*/  VIADD R12, R10, 0x100 ;  /* 0x000001000a0c7836 */ /* 0x000fe20000000000 */
[----:B------:R-:W-:Y:S01]  /*d840*/  R2UR UR15, R13 ;  /* 0x000000000d0f72ca */ /* 0x000fe200000e0000 */
[----:B------:R-:W-:Y:S01]  /*d850*/  IMAD.MOV.U32 R13, RZ, RZ, 0x40000040 ;  /* 0x40000040ff0d7424 */ /* 0x000fe200078e00ff */
[----:B0-----:R-:W-:Y:S02]  /*d860*/  SHF.R.U32.HI R21, RZ, 0x7, R154 ;  /* 0x00000007ff157819 */ /* 0x001fe4000001169a */
[----:B------:R-:W-:Y:S01]  /*d870*/  ISETP.GE.U32.AND P1, PT, R154, 0x180, PT ;  /* 0x000001809a00780c */ /* 0x000fe20003f26070 */
        /* <DEDUP_REMOVED lines=27> */
[----:B------:R-:W-:Y:S02]  /*da30*/  IMAD.MOV.U32 R13, RZ, RZ, 0x40000040 ;  /* 0x40000040ff0d7424 */ /* 0x000fe400078e00ff */
        /* <DEDUP_REMOVED lines=9> */
[----:B------:R-:W-:Y:S01]  /*dad0*/  R2UR UR14, R10 ;  /* 0x000000000a0e72ca */ /* 0x000fe200000e0000 */
[----:B------:R-:W-:Y:S01]  /*dae0*/  VIADD R10, R21, 0x9 ;  /* 0x00000009150a7836 */ /* 0x000fe20000000000 */
[----:B------:R-:W-:-:S04]  /*daf0*/  R2UR UR15, R11 ;  /* 0x000000000b0f72ca */ /* 0x000fc800000e0000 */
[----:B------:R-:W-:Y:S01]  /*db00*/  SEL R10, R10, 0x9, !P1 ;  /* 0x000000090a0a7807 */ /* 0x000fe20004800000 */
[----:B------:R-:W-:Y:S02]  /*db10*/  WARPGROUP.DEPBAR.LE gsb0, 0x0 ;  /* 0x00008000000079c5 */ /* 0x000fe40000010000 */
[----:B------:R-:W-:-:S06]  /*db20*/  WARPGROUP.ARRIVE ;  /* 0x00000000000079c5 */ /* 0x000fcc0000000000 */
[----:B------:R-:W-:Y:S03]  /*db30*/  HGMMA.64x64x16.F32.BF16 R88, R120, gdesc[UR12].tnspB, R88, gsb0 ;  /* 0x40e0000c78587df0 */ /* 0x000fe60008001858 */
[----:B------:R-:W-:Y:S02]  /*db40*/  WARPGROUP.DEPBAR.LE gsb0, 0x0 ;  /* 0x00008000000079c5 */ /* 0x000fe40000010000 */
[----:B------:R0:W-:Y:S06]  /*db50*/  BAR.ARV R10, 0x100 ;  /* 0x0004000a0000751d */ /* 0x0001ec0000002000 */
[----:B------:R-:W-:Y:S05]  /*db60*/  @!P0 BRA `(.L_x_14508) ;  /* 0x0000000000048947 */ /* 0x000fea0003800000 */
[----:B------:R-:W-:Y:S01]  /*db70*/  BPT.TRAP 0x1 ;  /* 0x000000040000795c */ /* 0x000fe20000300000 */
.L_x_14508:
[----:B------:R-:W2:Y:S01]  /*db80*/  LDL R13, [R1+0x14] ;  /* 0x00001400010d7983 */ /* 0x000ea20000100800 */
[----:B0-----:R-:W0:Y:S03]  /*db90*/  LDC R10, c[0x0][0x448] ;  /* 0x00011200ff0a7b82 */ /* 0x001e260000000800 */
[----:B------:R-:W2:Y:S04]  /*dba0*/  LDL R12, [R1+0x34] ;  /* 0x00003400010c7983 */ /* 0x000ea80000100800 */
[----:B------:R-:W3:Y:S01]  /*dbb0*/  LDL R125, [R1] ;  /* 0x00000000017d7983 */ /* 0x000ee20000100800 */
[----:B0-----:R-:W-:-:S13]  /*dbc0*/  ISETP.NE.AND P1, PT, R10, 0x1, PT ;  /* 0x000000010a00780c */ /* 0x001fda0003f25270 */
[----:B------:R-:W0:Y:S08]  /*dbd0*/  @P1 LDC R11, c[0x0][0x44c] ;  /* 0x00011300ff0b1b82 */ /* 0x000e300000000800 */
[----:B------:R-:W1:Y:S01]  /*dbe0*/  @P1 LDC R10, c[0x0][0x450] ;  /* 0x00011400ff0a1b82 */ /* 0x000e620000000800 */
[----:B------:R-:W-:Y:S01]  /*dbf0*/  LOP3.LUT P3, RZ, R18, 0x4, RZ, 0xc0, !PT ;  /* 0x0000000412ff7812 */ /* 0x000fe2000786c0ff */
[----:B------:R-:W-:-:S02]  /*dc00*/  UMOV UR29, UR9 ;  /* 0x00000009001d7c82 */ /* 0x000fc40008000000 */
        /* <DEDUP_REMOVED lines=12> */
[----:B---3--:R-:W-:-:S05]  /*dcd0*/  IADD3 R13, -R156, R13, R125 ;  /* 0x0000000d9c0d7210 */ /* 0x008fca0007ffe17d */
        /* <DEDUP_REMOVED lines=17> */
.L_x_14511:
[----:B------:R-:W-:-:S05]  /*ddf0*/  IMAD.U32 R124, RZ, RZ, UR5 ;  /* 0x00000005ff7c7e24 */ /* 0x000fca000f8e00ff */
[----:B------:R-:W-:-:S13]  /*de00*/  ISETP.NE.AND P1, PT, R124, 0x1, PT ;  /* 0x000000017c00780c */ /* 0x000fda0003f25270 */
[----:B------:R-:W0:Y:S02]  /*de10*/  @P1 LDC.64 R120, c[0x0][0x9e8] ;  /* 0x00027a00ff781b82 */ /* 0x000e240000000a00 */
[----:B0-----:R-:W-:-:S05]  /*de20*/  @P1 IMAD.HI.U32 R120, R123, R120, RZ ;  /* 0x000000787b781227 */ /* 0x001fca00078e00ff */
[----:B------:R-:W-:-:S07]  /*de30*/  @P1 SHF.R.U32.HI R123, RZ, R121, R120 ;  /* 0x00000079ff7b1219 */ /* 0x000fce0000011678 */
.L_x_14512:
[----:B------:R-:W-:Y:S05]  /*de40*/  BSYNC B0 ;  /* 0x0000000000007941 */ /* 0x000fea0003800000 */
.L_x_14510:
[----:B------:R-:W-:-:S04]  /*de50*/  IMAD R123, R123, R124, -R10 ;  /* 0x0000007c7b7b7224 */ /* 0x000fc800078e0a0a */
[----:B------:R-:W-:-:S05]  /*de60*/  IMAD.IADD R123, R123, 0x1, -R155 ;  /* 0x000000017b7b7824 */ /* 0x000fca00078e0a9b */
[----:B------:R-:W-:Y:S02]  /*de70*/  VIMNMX R11, R11, R123, !PT ;  /* 0x0000007b0b0b7248 */ /* 0x000fe40007fe0100 */
[----:B------:R-:W-:-:S07]  /*de80*/  VIADDMNMX R12, R123, R124, R12, PT ;  /* 0x0000007c7b0c7246 */ /* 0x000fce000380010c */
.L_x_14509:
        /* <DEDUP_REMOVED lines=13> */
[----:B0-----:R-:W-:Y:S01]  /*df60*/  IMAD.IADD R21, R21, 0x1, R122 ;  /* 0x0000000115157824 */ /* 0x001fe200078e027a */
        /* <DEDUP_REMOVED lines=81> */
[----:B------:R-:W-:Y:S01]  /*e480*/  IMAD.IADD R11, R13, 0x1, R122 ;  /* 0x000000010d0b7824 */ /* 0x000fe200078e027a */
        /* <DEDUP_REMOVED lines=17> */
.L_x_14515:
[----:B------:R-:W-:-:S05]  /*e5a0*/  IMAD.U32 R120, RZ, RZ, UR5 ;  /* 0x00000005ff787e24 */ /* 0x000fca000f8e00ff */
[----:B------:R-:W-:-:S13]  /*e5b0*/  ISETP.NE.AND P1, PT, R120, 0x1, PT ;  /* 0x000000017800780c */ /* 0x000fda0003f25270 */
[----:B------:R-:W0:Y:S02]  /*e5c0*/  @P1 LDC.64 R12, c[0x0][0x9e8] ;  /* 0x00027a00ff0c1b82 */ /* 0x000e240000000a00 */
[----:B0-----:R-:W-:-:S05]  /*e5d0*/  @P1 IMAD.HI.U32 R12, R122, R12, RZ ;  /* 0x0000000c7a0c1227 */ /* 0x001fca00078e00ff */
[----:B------:R-:W-:-:S07]  /*e5e0*/  @P1 SHF.R.U32.HI R122, RZ, R13, R12 ;  /* 0x0000000dff7a1219 */ /* 0x000fce000001160c */
.L_x_14516:
[----:B------:R-:W-:Y:S05]  /*e5f0*/  BSYNC B0 ;  /* 0x0000000000007941 */ /* 0x000fea0003800000 */
.L_x_14514:
[----:B------:R-:W-:-:S04]  /*e600*/  IMAD R10, R122, R120, -R10 ;  /* 0x000000787a0a7224 */ /* 0x000fc800078e0a0a */
[----:B------:R-:W-:-:S05]  /*e610*/  IMAD.IADD R10, R10, 0x1, -R155 ;  /* 0x000000010a0a7824 */ /* 0x000fca00078e0a9b */
[----:B------:R-:W-:Y:S02]  /*e620*/  VIMNMX R11, R11, R10, !PT ;  /* 0x0000000a0b0b7248 */ /* 0x000fe40007fe0100 */
[----:B------:R-:W-:-:S07]  /*e630*/  VIADDMNMX R21, R10, R120, R21, PT ;  /* 0x000000780a157246 */ /* 0x000fce0003800115 */
.L_x_14513:
[C---:B------:R-:W-:Y:S01]  /*e640*/  ISETP.GT.AND P1, PT, R11.reuse, 0x1, P5 ;  /* 0x000000010b00780c */ /* 0x040fe20002f24270 */
[----:B------:R-:W-:Y:S01]  /*e650*/  UMOV UR30, UR7 ;  /* 0x00000007001e7c82 */ /* 0x000fe20008000000 */
[----:B------:R-:W-:Y:S02]  /*e660*/  ISETP.GT.AND P2, PT, R11, 0x8, P5 ;  /* 0x000000080b00780c */ /* 0x000fe40002f44270 */
[C---:B------:R-:W-:Y:S02]  /*e670*/  ISETP.LT.OR P1, PT, R21.reuse, 0x2, P1 ;  /* 0x000000021500780c */ /* 0x040fe40000f21670 */
[----:B------:R-:W-:Y:S02]  /*e680*/  ISETP.LT.OR P2, PT, R21, 0x9, P2 ;  /* 0x000000091500780c */ /* 0x000fe40001741670 */
[----:B------:R-:W-:Y:S02]  /*e690*/  FSEL R27, R27, -INF , !P1 ;  /* 0xff8000001b1b7808 */ /* 0x000fe40004800000 */
[----:B------:R-:W-:-:S02]  /*e6a0*/  ISETP.GT.AND P1, PT, R11, 0x9, P5 ;  /* 0x000000090b00780c */ /* 0x000fc40002f24270 */
[----:B------:R-:W-:Y:S02]  /*e6b0*/  FSEL R30, R30, -INF , !P2 ;  /* 0xff8000001e1e7808 */ /* 0x000fe40005000000 */
[----:B------:R-:W-:Y:S02]  /*e6c0*/  ISETP.LT.OR P1, PT, R21, 0xa, P1 ;  /* 0x0000000a1500780c */ /* 0x000fe40000f21670 */
[----:B------:R-:W-:Y:S02]  /*e6d0*/  ISETP.GT.AND P2, PT, R11, 0x10, P5 ;  /* 0x000000100b00780c */ /* 0x000fe40002f44270 */
[----:B------:R-:W-:Y:S02]  /*e6e0*/  FSEL R31, R31, -INF , !P1 ;  /* 0xff8000001f1f7808 */ /* 0x000fe40004800000 */
[----:B------:R-:W-:Y:S02]  /*e6f0*/  ISETP.GT.AND P1, PT, R11, 0x11, P5 ;  /* 0x000000110b00780c */ /* 0x000fe40002f24270 */
[----:B------:R-:W-:-:S02]  /*e700*/  ISETP.LT.OR P2, PT, R21, 0x11, P2 ;  /* 0x000000111500780c */ /* 0x000fc40001741670 */
[----:B------:R-:W-:Y:S02]  /*e710*/  ISETP.LT.OR P1, PT, R21, 0x12, P1 ;  /* 0x000000121500780c */ /* 0x000fe40000f21670 */
[----:B------:R-:W-:Y:S02]  /*e720*/  FSEL R34, R34, -INF , !P2 ;  /* 0xff80000022227808 */ /* 0x000fe40005000000 */
[----:B------:R-:W-:Y:S02]  /*e730*/  FSEL R35, R35, -INF , !P1 ;  /* 0xff80000023237808 */ /* 0x000fe40004800000 */
[C---:B------:R-:W-:Y:S02]  /*e740*/  ISETP.GT.AND P2, PT, R11.reuse, 0x18, P5 ;  /* 0x000000180b00780c */ /* 0x040fe40002f44270 */
        /* <DEDUP_REMOVED lines=55> */
[----:B------:R-:W-:-:S02]  /*eac0*/  LOP3.LUT R18, R18, 0xbfffffff, RZ, 0xc0, !PT ;  /* 0xbfffffff12127812 */ /* 0x000fc400078ec0ff */
[C---:B------:R-:W-:Y:S02]  /*ead0*/  ISETP.LT.OR P2, PT, R21.reuse, 0x61, P2 ;  /* 0x000000611500780c */ /* 0x040fe40001741670 */
[----:B------:R-:W-:Y:S02]  /*eae0*/  ISETP.LT.OR P1, PT, R21, 0x62, P1 ;  /* 0x000000621500780c */ /* 0x000fe40000f21670 */
[----:B------:R-:W-:Y:S02]  /*eaf0*/  FMNMX.FTZ R10, R24, R3, !PT ;  /* 0x00000003180a7209 */ /* 0x000fe40007810000 */
[----:B------:R-:W-:Y:S02]  /*eb00*/  @P0 LOP3.LUT R18, R18, 0x40000000, RZ, 0xfc, !PT ;  /* 0x4000000012120812 */ /* 0x000fe400078efcff */
[----:B------:R-:W-:Y:S02]  /*eb10*/  FSEL R74, R74, -INF , !P2 ;  /* 0xff8000004a4a7808 */ /* 0x000fe40005000000 */
[----:B------:R-:W-:-:S02]  /*eb20*/  FSEL R75, R75, -INF , !P1 ;  /* 0xff8000004b4b7808 */ /* 0x000fc40004800000 */
[C---:B------:R-:W-:Y:S02]  /*eb30*/  ISETP.GT.AND P4, PT, R11.reuse, 0x68, P5 ;  /* 0x000000680b00780c */ /* 0x040fe40002f84270 */
[C---:B------:R-:W-:Y:S02]  /*eb40*/  ISETP.GT.AND P6, PT, R11.reuse, 0x69, P5 ;  /* 0x000000690b00780c */ /* 0x040fe40002fc4270 */
[C---:B------:R-:W-:Y:S02]  /*eb50*/  ISETP.GT.AND P3, PT, R11.reuse, 0x70, P5 ;  /* 0x000000700b00780c */ /* 0x040fe40002f64270 */
[C---:B------:R-:W-:Y:S02]  /*eb60*/  ISETP.GT.AND P2, PT, R11.reuse, 0x71, P5 ;  /* 0x000000710b00780c */ /* 0x040fe40002f44270 */
[C---:B------:R-:W-:Y:S02]  /*eb70*/  ISETP.GT.AND P1, PT, R11.reuse, 0x78, P5 ;  /* 0x000000780b00780c */ /* 0x040fe40002f24270 */
[----:B------:R-:W-:-:S02]  /*eb80*/  ISETP.GT.AND P0, PT, R11, RZ, P5 ;  /* 0x000000ff0b00720c */ /* 0x000fc40002f04270 */
[----:B------:R-:W-:Y:S02]  /*eb90*/  ISETP.GT.AND P5, PT, R11, 0x79, P5 ;  /* 0x000000790b00780c */ /* 0x000fe40002fa4270 */
[----:B------:R-:W-:Y:S02]  /*eba0*/  FMNMX.FTZ R11, R25, R10, !PT ;  /* 0x0000000a190b7209 */ /* 0x000fe40007810000 */
[----:B------:R-:W-:Y:S02]  /*ebb0*/  ISETP.LT.OR P4, PT, R21, 0x69, P4 ;  /* 0x000000691500780c */ /* 0x000fe40002781670 */
[----:B------:R-:W-:Y:S02]  /*ebc0*/  FMNMX.FTZ R10, R28, R11, !PT ;  /* 0x0000000b1c0a7209 */ /* 0x000fe40007810000 */
[----:B------:R-:W-:Y:S02]  /*ebd0*/  LOP3.LUT R18, R18, 0xfffffffd, RZ, 0xc0, !PT ;  /* 0xfffffffd12127812 */ /* 0x000fe400078ec0ff */
[----:B------:R-:W-:-:S02]  /*ebe0*/  FMNMX.FTZ R11, R29, R10, !PT ;  /* 0x0000000a1d0b7209 */ /* 0x000fc40007810000 */
[----:B------:R-:W-:Y:S02]  /*ebf0*/  ISETP.LT.OR P0, PT, R21, 0x1, P0 ;  /* 0x000000011500780c */ /* 0x000fe40000701670 */
[----:B------:R-:W-:Y:S02]  /*ec00*/  FMNMX.FTZ R10, R32, R11, !PT ;  /* 0x0000000b200a7209 */ /* 0x000fe40007810000 */
[----:B------:R-:W-:Y:S02]  /*ec10*/  FSEL R26, R26, -INF , !P0 ;  /* 0xff8000001a1a7808 */ /* 0x000fe40004000000 */
[----:B------:R-:W-:Y:S02]  /*ec20*/  FMNMX.FTZ R11, R33, R10, !PT ;  /* 0x0000000a210b7209 */ /* 0x000fe40007810000 */
[----:B------:R-:W-:Y:S02]  /*ec30*/  @P4 LOP3.LUT R18, R18, 0x2, RZ, 0xfc, !PT ;  /* 0x0000000212124812 */ /* 0x000fe400078efcff */
[----:B------:R-:W-:-:S02]  /*ec40*/  FMNMX.FTZ R10, R36, R11, !PT ;  /* 0x0000000b240a7209 */ /* 0x000fc40007810000 */
[----:B------:R-:W-:Y:S02]  /*ec50*/  ISETP.LT.OR P4, PT, R21, 0x6a, P6 ;  /* 0x0000006a1500780c */ /* 0x000fe40003781670 */
        /* <DEDUP_REMOVED lines=18> */
[----:B------:R-:W-:Y:S02]  /*ed80*/  FMNMX.FTZ R10, R56, R11, !PT ;  /* 0x0000000b380a7209 */ /* 0x000fe40007810000 */
[----:B------:R-:W-:Y:S02]  /*ed90*/  LOP3.LUT P0, RZ, R18, 0x40000000, RZ, 0xc0, !PT ;  /* 0x4000000012ff7812 */ /* 0x000fe4000780c0ff */
        /* <DEDUP_REMOVED lines=18> */
[----:B------:R-:W0:Y:S02]  /*eec0*/  SHFL.BFLY PT, R10, R13, 0x1, 0x1f ;  /* 0x0c201f000d0a7f89 */ /* 0x000e2400000e0000 */
[----:B0-----:R-:W-:-:S04]  /*eed0*/  FMNMX.FTZ R10, R13, R10, !PT ;  /* 0x0000000a0d0a7209 */ /* 0x001fc80007810000 */
[C---:B------:R-:W-:Y:S01]  /*eee0*/  FSETP.NEU.FTZ.AND P6, PT, R10.reuse, -INF , PT ;  /* 0xff8000000a00780b */ /* 0x040fe20003fdd000 */
[----:B------:R-:W-:-:S03]  /*eef0*/  FMUL.FTZ R11, R10, UR30 ;  /* 0x0000001e0a0b7c20 */ /* 0x000fc60008410000 */
[----:B------:R-:W-:Y:S02]  /*ef00*/  FSEL R120, R10, RZ, P6 ;  /* 0x000000ff0a787208 */ /* 0x000fe40003000000 */
[----:B------:R-:W-:Y:S02]  /*ef10*/  FSEL R11, R11, RZ, P6 ;  /* 0x000000ff0b0b7208 */ /* 0x000fe40003000000 */
[----:B------:R-:W-:Y:S01]  /*ef20*/  LOP3.LUT P6, RZ, R18, 0x2, RZ, 0xc0, !PT ;  /* 0x0000000212ff7812 */ /* 0x000fe200078cc0ff */
        /* <DEDUP_REMOVED lines=35> */
[----:B------:R-:W-:Y:S01]  /*f160*/  FSEL R78, R78, -INF , !P6 ;  /* 0xff8000004e4e7808 */ /* 0x000fe20007000000 */
        /* <DEDUP_REMOVED lines=57> */
[----:B------:R-:W-:-:S04]  /*f500*/  FSETP.NEU.FTZ.AND P1, PT, R11, -INF , PT ;  /* 0xff8000000b00780b */ /* 0x000fc80003f3d000 */
[----:B------:R-:W-:-:S03]  /*f510*/  FSEL R12, R11, RZ, P1 ;  /* 0x000000ff0b0c7208 */ /* 0x000fc60000800000 */
[----:B------:R-:W-:Y:S02]  /*f520*/  MUFU.EX2 R69, R69 ;  /* 0x0000004500457308 */ /* 0x000fe40000000800 */
[----:B------:R-:W-:Y:S01]  /*f530*/  FADD.FTZ R12, -R12, R0 ;  /* 0x000000000c0c7221 */ /* 0x000fe20000010100 */
[----:B------:R-:W-:-:S05]  /*f540*/  FMUL.FTZ R0, R11, UR30 ;  /* 0x0000001e0b007c20 */ /* 0x000fca0008410000 */
[----:B------:R-:W-:Y:S01]  /*f550*/  MUFU.EX2 R72, R72 ;  /* 0x0000004800487308 */ /* 0x000fe20000000800 */
[----:B------:R-:W-:-:S05]  /*f560*/  FSEL R3, R0, RZ, P1 ;  /* 0x000000ff00037208 */ /* 0x000fca0000800000 */
        /* <DEDUP_REMOVED lines=33> */
[----:B------:R-:W0:Y:S08]  /*f780*/  MUFU.EX2 R0, R13 ;  /* 0x0000000d00007308 */ /* 0x000e300000000800 */
[----:B------:R-:W-:Y:S08]  /*f790*/  MUFU.EX2 R26, R26 ;  /* 0x0000001a001a7308 */ /* 0x000ff00000000800 */
[----:B------:R-:W1:Y:S01]  /*f7a0*/  MUFU.EX2 R3, R3 ;  /* 0x0000000300037308 */ /* 0x000e620000000800 */
[----:B0-----:R-:W-:-:S04]  /*f7b0*/  FFMA.FTZ R6, R0, R6, R24 ;  /* 0x0000000600067223 */ /* 0x001fc80000010018 */
[----:B------:R-:W-:-:S03]  /*f7c0*/  FADD.FTZ R6, R25, R6 ;  /* 0x0000000619067221 */ /* 0x000fc60000010000 */
        /* <DEDUP_REMOVED lines=102> */
.L_x_14517:
[----:B------:R-:W2:Y:S01]  /*fe30*/  LDL R21, [R1+0x28] ;  /* 0x0000280001157983 */ /* 0x000ea20000100800 */
[----:B------:R-:W-:Y:S02]  /*fe40*/  IMAD R12, R22, 0x8, R2 ;  /* 0x00000008160c7824 */ /* 0x000fe400078e0202 */
[-C--:B------:R-:W-:Y:S01]  /*fe50*/  FMUL.FTZ R88, R88, R0.reuse ;  /* 0x0000000058587220 */ /* 0x080fe20000410000 */
[----:B------:R-:W-:Y:S02]  /*fe60*/  IMAD.U32 R13, RZ, RZ, UR38 ;  /* 0x00000026ff0d7e24 */ /* 0x000fe4000f8e00ff */
[-C--:B------:R-:W-:Y:S01]  /*fe70*/  FMUL.FTZ R89, R89, R0.reuse ;  /* 0x0000000059597220 */ /* 0x080fe20000410000 */
        /* <DEDUP_REMOVED lines=69> */
[C---:B--2---:R-:W-:Y:S01]  /*102d0*/  ISETP.GT.AND P1, PT, R4.reuse, R21, PT ;  /* 0x000000150400720c */ /* 0x044fe20003f24270 */
[----:B------:R-:W-:-:S12]  /*102e0*/  VIADD R4, R4, 0xffffffff ;  /* 0xffffffff04047836 */ /* 0x000fd80000000000 */
[----:B0-----:R-:W-:Y:S05]  /*102f0*/  @P1 BRA `(.L_x_14518) ;  /* 0xffffffcc00e41947 */ /* 0x001fea000383ffff */
[----:B------:R-:W-:Y:S02]  /*10300*/  IMAD.MOV.U32 R0, RZ, RZ, R11 ;  /* 0x000000ffff007224 */ /* 0x000fe400078e000b */
[----:B------:R-:W-:Y:S02]  /*10310*/  IMAD.MOV.U32 R3, RZ, RZ, R10 ;  /* 0x000000ffff037224 */ /* 0x000fe400078e000a */
[----:B------:R-:W-:Y:S02]  /*10320*/  IMAD.MOV.U32 R22, RZ, RZ, R7 ;  /* 0x000000ffff167224 */ /* 0x000fe400078e0007 */
[----:B------:R-:W-:-:S07]  /*10330*/  IMAD.MOV.U32 R154, RZ, RZ, R20 ;  /* 0x000000ffff9a7224 */ /* 0x000fce00078e0014 */
.L_x_14498:
[----:B------:R-:W2:Y:S01]  /*10340*/  LDL R13, [R1+0x14] ;  /* 0x00001400010d7983 */ /* 0x000ea20000100800 */
[----:B------:R-:W0:Y:S03]  /*10350*/  LDC R7, c[0x0][0x448] ;  /* 0x00011200ff077b82 */ /* 0x000e260000000800 */
[----:B------:R-:W3:Y:S05]  /*10360*/  LDL R12, [R1] ;  /* 0x00000000010c7983 */ /* 0x000eea0000100800 */
[----:B------:R-:W1:Y:S01]  /*10370*/  LDC R20, c[0x0][0x9e4] ;  /* 0x00027900ff147b82 */ /* 0x000e620000000800 */
[----:B0-----:R-:W-:-:S02]  /*10380*/  ISETP.NE.AND P4, PT, R7, 0x1, PT ;  /* 0x000000010700780c */ /* 0x001fc40003f85270 */
[----:B-1----:R-:W-:-:S11]  /*10390*/  ISETP.GE.AND P5, PT, R20, 0x1, PT ;  /* 0x000000011400780c */ /* 0x002fd60003fa6270 */
[----:B------:R-:W0:Y:S08]  /*103a0*/  @P4 LDC R10, c[0x0][0x44c] ;  /* 0x00011300ff0a4b82 */ /* 0x000e300000000800 */
[----:B------:R-:W1:Y:S01]  /*103b0*/  @P4 LDC R11, c[0x0][0x450] ;  /* 0x00011400ff0b4b82 */ /* 0x000e620000000800 */
[----:B--2---:R-:W-:-:S04]  /*103c0*/  VIADD R7, R13, 0xbf ;  /* 0x000000bf0d077836 */ /* 0x004fc80000000000 */
[----:B0-----:R-:W-:Y:S01]  /*103d0*/  @P4 IMAD.HI.U32 R10, R7, R10, RZ ;  /* 0x0000000a070a4227 */ /* 0x001fe200078e00ff */
[----:B---3--:R-:W-:-:S04]  /*103e0*/  IADD3 R12, R12, 0x1, -R156 ;  /* 0x000000010c0c7810 */ /* 0x008fc80007ffe89c */
        /* <DEDUP_REMOVED lines=14> */
.L_x_14521:
[----:B------:R-:W-:-:S13]  /*104d0*/  ISETP.NE.AND P1, PT, R20, 0x1, PT ;  /* 0x000000011400780c */ /* 0x000fda0003f25270 */
[----:B------:R-:W0:Y:S02]  /*104e0*/  @P1 LDC.64 R10, c[0x0][0x9e8] ;  /* 0x00027a00ff0a1b82 */ /* 0x000e240000000a00 */
[----:B0-----:R-:W-:-:S05]  /*104f0*/  @P1 IMAD.HI.U32 R10, R7, R10, RZ ;  /* 0x0000000a070a1227 */ /* 0x001fca00078e00ff */
[----:B------:R-:W-:-:S07]  /*10500*/  @P1 SHF.R.U32.HI R7, RZ, R11, R10 ;  /* 0x0000000bff071219 */ /* 0x000fce000001160a */
.L_x_14522:
[----:B------:R-:W-:Y:S05]  /*10510*/  BSYNC B0 ;  /* 0x0000000000007941 */ /* 0x000fea0003800000 */
.L_x_14520:
[----:B------:R-:W-:-:S05]  /*10520*/  IMAD R7, R7, R20, RZ ;  /* 0x0000001407077224 */ /* 0x000fca00078e02ff */
[----:B------:R-:W-:-:S07]  /*10530*/  VIMNMX R12, R12, R7, !PT ;  /* 0x000000070c0c7248 */ /* 0x000fce0007fe0100 */
.L_x_14519:
        /* <DEDUP_REMOVED lines=13> */
.L_x_14535:
        /* <DEDUP_REMOVED lines=9> */
.L_x_14525:
        /* <DEDUP_REMOVED lines=8> */
.L_x_14526:
[----:B------:R-:W-:Y:S04]  /*10720*/  BSSY B0, `(.L_x_14524) ;  /* 0x0000004000007945 */ /* 0x000fe80003800000 */
[----:B-1----:R-:W-:Y:S05]  /*10730*/  @P2 BRA `(.L_x_14527) ;  /* 0x0000000000082947 */ /* 0x002fea0003800000 */
[----:B------:R-:W1:Y:S02]  /*10740*/  SYNCS.PHASECHK.TRANS64.TRYWAIT P2, [R3+URZ+0x16830], R0 ;  /* 0x01683000030075a7 */ /* 0x000e64000804017f */
[----:B-1----:R-:W-:Y:S05]  /*10750*/  @!P2 BRA `(.L_x_14528) ;  /* 0x000001100000a947 */ /* 0x002fea0003800000 */
.L_x_14527:
[----:B------:R-:W-:Y:S05]  /*10760*/  BSYNC B0 ;  /* 0x0000000000007941 */ /* 0x000fea0003800000 */
.L_x_14524:
[----:B------:R-:W2:Y:S04]  /*10770*/  LDL R11, [R1+0x30] ;  /* 0x00003000010b7983 */ /* 0x000ea80000100800 */
[----:B------:R3:W-:Y:S01]  /*10780*/  STL [R1+0x68], R2 ;  /* 0x0000680201007387 */ /* 0x0007e20000100800 */
[----:B01----:R-:W0:Y:S03]  /*10790*/  S2R R0, SR_TID.X ;  /* 0x0000000000007919 */ /* 0x003e260000002100 */
[----:B---3--:R-:W3:Y:S01]  /*107a0*/  LDL.64 R2, [R1+0x20] ;  /* 0x0000200001027983 */ /* 0x008ee20000100a00 */
        /* <DEDUP_REMOVED lines=8> */
[----:B------:R-:W-:-:S02]  /*10830*/  R2UR UR23, R13 ;  /* 0x000000000d1772ca */ /* 0x000fc400000e0000 */
[----:B------:R-:W-:Y:S02]  /*10840*/  R2UR UR13, R9 ;  /* 0x00000000090d72ca */ /* 0x000fe400000e0000 */
[----:B------:R-:W-:Y:S02]  /*10850*/  R2UR UR15, R27 ;  /* 0x000000001b0f72ca */ /* 0x000fe400000e0000 */
[----:B------:R-:W-:Y:S02]  /*10860*/  R2UR UR19, R25 ;  /* 0x00000000191372ca */ /* 0x000fe400000e0000 */
[----:B0-----:R-:W-:-:S05]  /*10870*/  SHF.R.U32.HI R0, RZ, 0x7, R0 ;  /* 0x00000007ff007819 */ /* 0x001fca0000011600 */
[----:B------:R-:W-:Y:S01]  /*10880*/  VIADD R0, R0, 0x8 ;  /* 0x0000000800007836 */ /* 0x000fe20000000000 */
[----:B------:R-:W-:-:S04]  /*10890*/  R2UR UR27, R27 ;  /* 0x000000001b1b72ca */ /* 0x000fc800000e0000 */
[----:B------:R0:W-:Y:S01]  /*108a0*/  BAR.SYNC.DEFER_BLOCKING R0, 0x100 ;  /* 0x000400000000751d */ /* 0x0001e20000010000 */
[----:B--2---:R-:W-:-:S04]  /*108b0*/  IMAD R26, R22, 0x400, R11 ;  /* 0x00000400161a7824 */ /* 0x004fc800078e020b */
[C---:B------:R-:W-:Y:S01]  /*108c0*/  VIADD R12, R26.reuse, 0x4 ;  /* 0x000000041a0c7836 */ /* 0x040fe20000000000 */
[C---:B------:R-:W-:Y:S01]  /*108d0*/  R2UR UR14, R26.reuse ;  /* 0x000000001a0e72ca */ /* 0x040fe200000e0000 */
[C---:B------:R-:W-:Y:S02]  /*108e0*/  VIADD R24, R26.reuse, 0x2 ;  /* 0x000000021a187836 */ /* 0x040fe40000000000 */
[----:B------:R-:W-:Y:S01]  /*108f0*/  VIADD R26, R26, 0x6 ;  /* 0x000000061a1a7836 */ /* 0x000fe20000000000 */
[----:B------:R-:W-:Y:S02]  /*10900*/  R2UR UR22, R12 ;  /* 0x000000000c1672ca */ /* 0x000fe400000e0000 */
[----:B------:R-:W2:Y:S01]  /*10910*/  LDL.64 R12, [R1+0x18] ;  /* 0x00001800010c7983 */ /* 0x000ea20000100a00 */
[----:B------:R-:W-:Y:S02]  /*10920*/  R2UR UR18, R24 ;  /* 0x00000000181272ca */ /* 0x000fe400000e0000 */
[----:B------:R-:W-:-:S02]  /*10930*/  R2UR UR26, R26 ;  /* 0x000000001a1a72ca */ /* 0x000fc400000e0000 */
[----:B------:R-:W-:-:S06]  /*10940*/  WARPGROUP.ARRIVE ;  /* 0x00000000000079c5 */ /* 0x000fcc0000000000 */
[----:B------:R-:W-:Y:S01]  /*10950*/  HGMMA.64x128x16.F32.BF16 R24, gdesc[UR12], RZ, !UPT, gsb0 ;  /* 0x01e000000c1879f0 */ /* 0x000fe2000c0018ff */
[----:B---3--:R-:W-:Y:S02]  /*10960*/  R2UR UR16, R2 ;  /* 0x00000000021072ca */ /* 0x008fe400000e0000 */
[----:B------:R-:W-:Y:S01]  /*10970*/  R2UR UR17, R3 ;  /* 0x00000000031172ca */ /* 0x000fe200000e0000 */
[----:B------:R0:W5:Y:S01]  /*10980*/  LDL.LU R2, [R1+0x68] ;  /* 0x0000680001027983 */ /* 0x0001620000300800 */
[----:B------:R-:W-:Y:S02]  /*10990*/  WARPGROUP.DEPBAR.LE gsb0, 0x0 ;  /* 0x00008000000079c5 */ /* 0x000fe40000010000 */
[----:B------:R-:W-:-:S09]  /*109a0*/  WARPGROUP.ARRIVE ;  /* 0x00000000000079c5 */ /* 0x000fd20000000000 */
[----:B------:R-:W-:Y:S01]  /*109b0*/  HGMMA.64x128x16.F32.BF16 R24, gdesc[UR16], R24, gsb0 ;  /* 0x01e00000101879f0 */ /* 0x000fe20008001818 */
[----:B------:R-:W-:Y:S02]  /*109c0*/  R2UR UR24, R14 ;  /* 0x000000000e1872ca */ /* 0x000fe400000e0000 */
[----:B------:R-:W-:Y:S01]  /*109d0*/  R2UR UR25, R15 ;  /* 0x000000000f1972ca */ /* 0x000fe200000e0000 */
[----:B------:R-:W-:Y:S02]  /*109e0*/  WARPGROUP.DEPBAR.LE gsb0, 0x0 ;  /* 0x00008000000079c5 */ /* 0x000fe40000010000 */
[----:B------:R-:W-:Y:S01]  /*109f0*/  WARPGROUP.ARRIVE ;  /* 0x00000000000079c5 */ /* 0x000fe20000000000 */
[----:B--2---:R-:W-:Y:S02]  /*10a00*/  R2UR UR20, R12 ;  /* 0x000000000c1472ca */ /* 0x004fe400000e0000 */
[----:B------:R-:W-:-:S13]  /*10a10*/  R2UR UR21, R13 ;  /* 0x000000000d1572ca */ /* 0x000fda00000e0000 */
        /* <DEDUP_REMOVED lines=8> */
.L_x_14530:
[----:B------:R-:W-:Y:S01]  /*10aa0*/  SHF.L.U32 R0, R10, 0x1f, RZ ;  /* 0x0000001f0a007819 */ /* 0x000fe200000006ff */
[----:B-----5:R-:W-:-:S04]  /*10ab0*/  IMAD R3, R21, 0x8, R2 ;  /* 0x0000000815037824 */ /* 0x020fc800078e0202 */
[----:B------:R0:W1:Y:S01]  /*10ac0*/  SYNCS.PHASECHK.TRANS64.TRYWAIT P1, [R3+URZ+0x16850], R0 ;  /* 0x01685000030075a7 */ /* 0x000062000802017f */
[----:B------:R-:W-:Y:S05]  /*10ad0*/  @!P0 BRA `(.L_x_14531) ;  /* 0x0000000000048947 */ /* 0x000fea0003800000 */
[----:B------:R-:W-:Y:S01]  /*10ae0*/  BPT.TRAP 0x1 ;  /* 0x000000040000795c */ /* 0x000fe20000300000 */
.L_x_14531:
[----:B-1----:R-:W-:Y:S05]  /*10af0*/  @P1 BRA `(.L_x_14529) ;  /* 0x0000000000081947 */ /* 0x002fea0003800000 */
[----:B------:R-:W1:Y:S02]  /*10b00*/  SYNCS.PHASECHK.TRANS64.TRYWAIT P1, [R3+URZ+0x16850], R0 ;  /* 0x01685000030075a7 */ /* 0x000e64000802017f */
[----:B-1----:R-:W-:Y:S05]  /*10b10*/  @!P1 BRA `(.L_x_14532) ;  /* 0x0000010c00249947 */ /* 0x002fea0003800000 */
.L_x_14529:
[----:B01---5:R-:W-:Y:S01]  /*10b20*/  VIADD R0, R2, 0x400 ;  /* 0x0000040002007836 */ /* 0x023fe20000000000 */
        /* <DEDUP_REMOVED lines=8> */
[----:B------:R-:W-:Y:S02]  /*10bb0*/  IMAD R10, R21, 0x400, R0 ;  /* 0x00000400150a7824 */ /* 0x000fe400078e0200 */
[----:B------:R-:W0:Y:S02]  /*10bc0*/  S2R R0, SR_TID.X ;  /* 0x0000000000007919 */ /* 0x000e240000002100 */
        /* <DEDUP_REMOVED lines=57> */
.L_x_14533:
[----:B0-----:R-:W-:Y:S01]  /*10f60*/  IMAD R0, R22, 0x8, R2 ;  /* 0x0000000816007824 */ /* 0x001fe200078e0202 */
[----:B------:R-:W-:Y:S01]  /*10f70*/  FMNMX.FTZ R10, R24, R7, !PT ;  /* 0x00000007180a7209 */ /* 0x000fe20007810000 */
[----:B------:R-:W-:Y:S01]  /*10f80*/  IMAD.U32 R3, RZ, RZ, UR38 ;  /* 0x00000026ff037e24 */ /* 0x000fe2000f8e00ff */
[----:B------:R-:W-:Y:S01]  /*10f90*/  UMOV UR30, UR8 ;  /* 0x00000008001e7c82 */ /* 0x000fe20008000000 */
[----:B------:R-:W-:-:S05]  /*10fa0*/  VIADD R0, R0, 0x16840 ;  /* 0x0001684000007836 */ /* 0x000fca0000000000 */
[----:B------:R-:W-:Y:S02]  /*10fb0*/  PRMT R0, R3, 0x654, R0 ;  /* 0x0000065403007816 */ /* 0x000fe40000000000 */
[----:B------:R-:W-:Y:S02]  /*10fc0*/  FMNMX.FTZ R3, R25, R10, !PT ;  /* 0x0000000a19037209 */ /* 0x000fe40007810000 */
[----:B------:R0:W-:Y:S02]  /*10fd0*/  SYNCS.ARRIVE.TRANS64.RED.A1T0 RZ, [R0+URZ], RZ ;  /* 0x000000ff00ff79a7 */ /* 0x0001e4000810043f */
[----:B------:R-:W-:-:S04]  /*10fe0*/  FMNMX.FTZ R10, R28, R3, !PT ;  /* 0x000000031c0a7209 */ /* 0x000fc80007810000 */
[----:B------:R-:W-:Y:S02]  /*10ff0*/  FMNMX.FTZ R3, R29, R10, !PT ;  /* 0x0000000a1d037209 */ /* 0x000fe40007810000 */
        /* <DEDUP_REMOVED lines=57> */
[----:B------:R-:W0:Y:S01]  /*11390*/  SHFL.BFLY PT, R3, R10, 0x2, 0x1f ;  /* 0x0c401f000a037f89 */ /* 0x000e2200000e0000 */
[----:B------:R-:W-:-:S04]  /*113a0*/  FMNMX.FTZ R11, R83, R0, !PT ;  /* 0x00000000530b7209 */ /* 0x000fc80007810000 */
[----:B------:R-:W-:Y:S02]  /*113b0*/  FMNMX.FTZ R0, R86, R11, !PT ;  /* 0x0000000b56007209 */ /* 0x000fe40007810000 */
[----:B0-----:R-:W-:-:S05]  /*113c0*/  FMNMX.FTZ R12, R10, R3, !PT ;  /* 0x000000030a0c7209 */ /* 0x001fca0007810000 */
[----:B------:R-:W0:Y:S02]  /*113d0*/  SHFL.BFLY PT, R3, R12, 0x1, 0x1f ;  /* 0x0c201f000c037f89 */ /* 0x000e2400000e0000 */
[----:B0-----:R-:W-:Y:S02]  /*113e0*/  FMNMX.FTZ R3, R12, R3, !PT ;  /* 0x000000030c037209 */ /* 0x001fe40007810000 */
[----:B------:R-:W-:-:S03]  /*113f0*/  FMNMX.FTZ R12, R87, R0, !PT ;  /* 0x00000000570c7209 */ /* 0x000fc60007810000 */
[----:B------:R-:W-:Y:S02]  /*11400*/  FADD.FTZ R7, -R3, R7 ;  /* 0x0000000703077221 */ /* 0x000fe40000010100 */
[----:B------:R-:W0:Y:S02]  /*11410*/  SHFL.BFLY PT, R11, R12, 0x2, 0x1f ;  /* 0x0c401f000c0b7f89 */ /* 0x000e2400000e0000 */
[----:B------:R-:W-:-:S06]  /*11420*/  FMUL.FTZ R7, R7, UR30 ;  /* 0x0000001e07077c20 */ /* 0x000fcc0008410000 */
[----:B------:R-:W-:Y:S01]  /*11430*/  MUFU.EX2 R7, R7 ;  /* 0x0000000700077308 */ /* 0x000fe20000000800 */
        /* <DEDUP_REMOVED lines=26> */
[----:B0-----:R-:W-:Y:S01]  /*115e0*/  FMNMX.FTZ R0, R13, R0, !PT ;  /* 0x000000000d007209 */ /* 0x001fe20007810000 */
[----:B-1----:R-:W-:Y:S01]  /*115f0*/  FFMA.FTZ R6, R7, R6, R24 ;  /* 0x0000000607067223 */ /* 0x002fe20000010018 */
[--C-:B------:R-:W-:Y:S01]  /*11600*/  FFMA.FTZ R64, R64, UR30, -R11.reuse ;  /* 0x0000001e40407c23 */ /* 0x100fe2000801080b */
[--C-:B------:R-:W-:Y:S01]  /*11610*/  FFMA.FTZ R65, R65, UR30, -R11.reuse ;  /* 0x0000001e41417c23 */ /* 0x100fe2000801080b */
[--C-:B------:R-:W-:Y:S01]  /*11620*/  FFMA.FTZ R68, R68, UR30, -R11.reuse ;  /* 0x0000001e44447c23 */ /* 0x100fe2000801080b */
[C---:B------:R-:W-:Y:S01]  /*11630*/  FADD.FTZ R10, -R0.reuse, R20 ;  /* 0x00000014000a7221 */ /* 0x040fe20000010100 */
[----:B------:R-:W-:Y:S01]  /*11640*/  FMUL.FTZ R12, R0, UR30 ;  /* 0x0000001e000c7c20 */ /* 0x000fe20008410000 */
[----:B------:R-:W-:Y:S01]  /*11650*/  MUFU.EX2 R29, R29 ;  /* 0x0000001d001d7308 */ /* 0x000fe20000000800 */
        /* <DEDUP_REMOVED lines=37> */
[----:B------:R-:W-:Y:S01]  /*118b0*/  FFMA.FTZ R123, R87, UR30, -R12 ;  /* 0x0000001e577b7c23 */ /* 0x000fe2000801080c */
[----:B0-----:R-:W-:Y:S01]  /*118c0*/  FFMA.FTZ R12, R10, R5, R26 ;  /* 0x000000050a0c7223 */ /* 0x001fe2000001001a */
[----:B------:R-:W0:Y:S01]  /*118d0*/  MUFU.EX2 R31, R31 ;  /* 0x0000001f001f7308 */ /* 0x000e220000000800 */
[----:B------:R-:W-:Y:S01]  /*118e0*/  FADD.FTZ R5, R25, R6 ;  /* 0x0000000619057221 */ /* 0x000fe20000010000 */
[--C-:B------:R-:W-:Y:S01]  /*118f0*/  FFMA.FTZ R72, R72, UR30, -R11.reuse ;  /* 0x0000001e48487c23 */ /* 0x100fe2000801080b */
[----:B-1----:R-:W-:Y:S01]  /*11900*/  FADD.FTZ R13, R27, R12 ;  /* 0x0000000c1b0d7221 */ /* 0x002fe20000010000 */
[----:B------:R-:W-:Y:S01]  /*11910*/  FFMA.FTZ R73, R73, UR30, -R11 ;  /* 0x0000001e49497c23 */ /* 0x000fe2000801080b */
[----:B------:R-:W-:Y:S01]  /*11920*/  FADD.FTZ R6, R28, R5 ;  /* 0x000000051c067221 */ /* 0x000fe20000010000 */
[--C-:B------:R-:W-:Y:S01]  /*11930*/  FFMA.FTZ R76, R76, UR30, -R11.reuse ;  /* 0x0000001e4c4c7c23 */ /* 0x100fe2000801080b */
[----:B------:R-:W-:Y:S01]  /*11940*/  FFMA.FTZ R77, R77, UR30, -R11 ;  /* 0x0000001e4d4d7c23 */ /* 0x000fe2000801080b */
[----:B------:R-:W1:Y:S01]  /*11950*/  MUFU.EX2 R32, R32 ;  /* 0x0000002000207308 */ /* 0x000e620000000800 */
[----:B--2---:R-:W-:Y:S01]  /*11960*/  FADD.FTZ R12, R30, R13 ;  /* 0x0000000d1e0c7221 */ /* 0x004fe20000010000 */
[----:B------:R-:W-:Y:S01]  /*11970*/  FADD.FTZ R5, R29, R6 ;  /* 0x000000061d057221 */ /* 0x000fe20000010000 */
[--C-:B------:R-:W-:Y:S01]  /*11980*/  FFMA.FTZ R80, R80, UR30, -R11.reuse ;  /* 0x0000001e50507c23 */ /* 0x100fe2000801080b */
[--C-:B------:R-:W-:Y:S01]  /*11990*/  FFMA.FTZ R81, R81, UR30, -R11.reuse ;  /* 0x0000001e51517c23 */ /* 0x100fe2000801080b */
[--C-:B------:R-:W-:Y:S01]  /*119a0*/  FFMA.FTZ R84, R84, UR30, -R11.reuse ;  /* 0x0000001e54547c23 */ /* 0x100fe2000801080b */
[----:B------:R-:W-:-:S02]  /*119b0*/  FFMA.FTZ R11, R85, UR30, -R11 ;  /* 0x0000001e550b7c23 */ /* 0x000fc4000801080b */
        /* <DEDUP_REMOVED lines=114> */
.L_x_14534:
        /* <DEDUP_REMOVED lines=74> */
[----:B------:R-:W-:Y:S02]  /*12580*/  VIADD R4, R4, 0xffffffff ;  /* 0xffffffff04047836 */ /* 0x000fe40000000000 */
[----:B------:R-:W-:-:S10]  /*12590*/  IMAD.MOV.U32 R20, RZ, RZ, R0 ;  /* 0x000000ffff147224 */ /* 0x000fd400078e0000 */
[----:B0-----:R-:W-:Y:S05]  /*125a0*/  @P1 BRA `(.L_x_14535) ;  /* 0xffffffe000181947 */ /* 0x001fea000383ffff */
.L_x_14523:
[----:B------:R-:W2:Y:S02]  /*125b0*/  LDL R7, [R1+0x3c] ;  /* 0x00003c0001077983 */ /* 0x000ea40000100800 */
[----:B--2---:R-:W-:-:S13]  /*125c0*/  ISETP.GE.AND P1, PT, R4, R7, PT ;  /* 0x000000070400720c */ /* 0x004fda0003f26270 */
[----:B------:R-:W-:Y:S05]  /*125d0*/  @!P1 BRA `(.L_x_14536) ;  /* 0x00000030001c9947 */ /* 0x000fea0003800000 */
[----:B------:R-:W-:Y:S02]  /*125e0*/  IMAD.MOV.U32 R7, RZ, RZ, R0 ;  /* 0x000000ffff077224 */ /* 0x000fe400078e0000 */
[----:B------:R-:W-:Y:S02]  /*125f0*/  IMAD.MOV.U32 R20, RZ, RZ, R3 ;  /* 0x000000ffff147224 */ /* 0x000fe400078e0003 */
[----:B------:R-:W-:Y:S02]  /*12600*/  IMAD.MOV.U32 R10, RZ, RZ, R154 ;  /* 0x000000ffff0a7224 */ /* 0x000fe400078e009a */
[----:B------:R-:W-:-:S07]  /*12610*/  IMAD.MOV.U32 R21, RZ, RZ, R22 ;  /* 0x000000ffff157224 */ /* 0x000fce00078e0016 */
.L_x_14556:
        /* <DEDUP_REMOVED lines=9> */
.L_x_14538:
        /* <DEDUP_REMOVED lines=8> */
.L_x_14539:
[----:B------:R-:W-:Y:S04]  /*12730*/  BSSY B0, `(.L_x_14537) ;  /* 0x0000004000007945 */ /* 0x000fe80003800000 */
[----:B-1----:R-:W-:Y:S05]  /*12740*/  @P2 BRA `(.L_x_14540) ;  /* 0x0000000000082947 */ /* 0x002fea0003800000 */
[----:B------:R-:W1:Y:S02]  /*12750*/  SYNCS.PHASECHK.TRANS64.TRYWAIT P2, [R3+URZ+0x16830], R0 ;  /* 0x01683000030075a7 */ /* 0x000e64000804017f */
[----:B-1----:R-:W-:Y:S05]  /*12760*/  @!P2 BRA `(.L_x_14541) ;  /* 0x000000f00024a947 */ /* 0x002fea0003800000 */
.L_x_14540:
[----:B------:R-:W-:Y:S05]  /*12770*/  BSYNC B0 ;  /* 0x0000000000007941 */ /* 0x000fea0003800000 */
.L_x_14537:
        /* <DEDUP_REMOVED lines=51> */
.L_x_14543:
[----:B------:R-:W-:Y:S01]  /*12ab0*/  SHF.L.U32 R0, R10, 0x1f, RZ ;  /* 0x0000001f0a007819 */ /* 0x000fe200000006ff */
[----:B-----5:R-:W-:-:S04]  /*12ac0*/  IMAD R3, R21, 0x8, R2 ;  /* 0x0000000815037824 */ /* 0x020fc800078e0202 */
[----:B------:R0:W1:Y:S01]  /*12ad0*/  SYNCS.PHASECHK.TRANS64.TRYWAIT P1, [R3+URZ+0x16850], R0 ;  /* 0x01685000030075a7 */ /* 0x000062000802017f */
[----:B------:R-:W-:Y:S05]  /*12ae0*/  @!P0 BRA `(.L_x_14544) ;  /* 0x0000000000048947 */ /* 0x000fea0003800000 */
[----:B------:R-:W-:Y:S01]  /*12af0*/  BPT.TRAP 0x1 ;  /* 0x000000040000795c */ /* 0x000fe20000300000 */
.L_x_14544:
[----:B-1----:R-:W-:Y:S05]  /*12b00*/  @P1 BRA `(.L_x_14542) ;  /* 0x0000000000081947 */ /* 0x002fea0003800000 */
[----:B------:R-:W1:Y:S02]  /*12b10*/  SYNCS.PHASECHK.TRANS64.TRYWAIT P1, [R3+URZ+0x16850], R0 ;  /* 0x01685000030075a7 */ /* 0x000e64000802017f */
[----:B-1----:R-:W-:Y:S05]  /*12b20*/  @!P1 BRA `(.L_x_14545) ;  /* 0x000000ec00489947 */ /* 0x002fea0003800000 */
.L_x_14542:
        /* <DEDUP_REMOVED lines=68> */
.L_x_14546:
[----:B------:R-:W2:Y:S01]  /*12f70*/  LDL R11, [R1+0x14] ;  /* 0x00001400010b7983 */ /* 0x000ea20000100800 */
[----:B------:R-:W1:Y:S03]  /*12f80*/  @P4 LDC R10, c[0x0][0x44c] ;  /* 0x00011300ff0a4b82 */ /* 0x000e660000000800 */
[----:B------:R-:W2:Y:S04]  /*12f90*/  LDL R3, [R1+0x34] ;  /* 0x0000340001037983 */ /* 0x000ea80000100800 */
[----:B------:R-:W3:Y:S01]  /*12fa0*/  LDL R124, [R1] ;  /* 0x00000000017c7983 */ /* 0x000ee20000100800 */
[----:B0-----:R-:W0:Y:S01]  /*12fb0*/  @P4 LDC R0, c[0x0][0x450] ;  /* 0x00011400ff004b82 */ /* 0x001e220000000800 */
[----:B------:R-:W-:Y:S01]  /*12fc0*/  ULOP3.LUT UR12, URZ, UR11, URZ, 0x33, !UPT ;  /* 0x0000000b3f0c7292 */ /* 0x000fe2000f8e333f */
[----:B--2---:R-:W-:-:S04]  /*12fd0*/  IMAD.IADD R13, R3, 0x1, R11 ;  /* 0x00000001030d7824 */ /* 0x004fc800078e020b */
[----:B-1----:R-:W-:-:S05]  /*12fe0*/  @P4 IMAD.HI.U32 R3, R13, R10, RZ ;  /* 0x0000000a0d034227 */ /* 0x002fca00078e00ff */
[----:B0-----:R-:W-:Y:S01]  /*12ff0*/  @P4 SHF.R.U32.HI R13, RZ, R0, R3 ;  /* 0x00000000ff0d4219 */ /* 0x001fe20000011603 */
        /* <DEDUP_REMOVED lines=26> */
.L_x_14549:
[----:B------:R-:W-:-:S05]  /*131a0*/  IMAD.U32 R123, RZ, RZ, UR4 ;  /* 0x00000004ff7b7e24 */ /* 0x000fca000f8e00ff */
[----:B------:R-:W-:-:S13]  /*131b0*/  ISETP.NE.AND P1, PT, R123, 0x1, PT ;  /* 0x000000017b00780c */ /* 0x000fda0003f25270 */
[----:B------:R-:W0:Y:S02]  /*131c0*/  @P1 LDC.64 R120, c[0x0][0x9e8] ;  /* 0x00027a00ff781b82 */ /* 0x000e240000000a00 */
[----:B0-----:R-:W-:-:S05]  /*131d0*/  @P1 IMAD.HI.U32 R120, R122, R120, RZ ;  /* 0x000000787a781227 */ /* 0x001fca00078e00ff */
[----:B------:R-:W-:-:S07]  /*131e0*/  @P1 SHF.R.U32.HI R122, RZ, R121, R120 ;  /* 0x00000079ff7a1219 */ /* 0x000fce0000011678 */
.L_x_14550:
[----:B------:R-:W-:Y:S05]  /*131f0*/  BSYNC B0 ;  /* 0x0000000000007941 */ /* 0x000fea0003800000 */
.L_x_14548:
[----:B------:R-:W-:-:S04]  /*13200*/  IMAD R122, R122, R123, -R0 ;  /* 0x0000007b7a7a7224 */ /* 0x000fc800078e0a00 */
[----:B------:R-:W-:-:S05]  /*13210*/  IMAD.IADD R122, R122, 0x1, -R155 ;  /* 0x000000017a7a7824 */ /* 0x000fca00078e0a9b */
[----:B------:R-:W-:Y:S02]  /*13220*/  VIMNMX R3, R3, R122, !PT ;  /* 0x0000007a03037248 */ /* 0x000fe40007fe0100 */
[----:B------:R-:W-:-:S07]  /*13230*/  VIADDMNMX R10, R122, R123, R10, PT ;  /* 0x0000007b7a0a7246 */ /* 0x000fce000380010a */
.L_x_14547:
        /* <DEDUP_REMOVED lines=113> */
.L_x_14553:
[----:B------:R-:W-:-:S05]  /*13950*/  IMAD.U32 R120, RZ, RZ, UR4 ;  /* 0x00000004ff787e24 */ /* 0x000fca000f8e00ff */
[----:B------:R-:W-:-:S13]  /*13960*/  ISETP.NE.AND P2, PT, R120, 0x1, PT ;  /* 0x000000017800780c */ /* 0x000fda0003f45270 */
[----:B------:R-:W0:Y:S02]  /*13970*/  @P2 LDC.64 R10, c[0x0][0x9e8] ;  /* 0x00027a00ff0a2b82 */ /* 0x000e240000000a00 */
[----:B0-----:R-:W-:-:S05]  /*13980*/  @P2 IMAD.HI.U32 R10, R13, R10, RZ ;  /* 0x0000000a0d0a2227 */ /* 0x001fca00078e00ff */
[----:B------:R-:W-:-:S07]  /*13990*/  @P2 SHF.R.U32.HI R13, RZ, R11, R10 ;  /* 0x0000000bff0d2219 */ /* 0x000fce000001160a */
.L_x_14554:
[----:B------:R-:W-:Y:S05]  /*139a0*/  BSYNC B0 ;  /* 0x0000000000007941 */ /* 0x000fea0003800000 */
.L_x_14552:
[----:B------:R-:W-:-:S04]  /*139b0*/  IMAD R0, R13, R120, -R0 ;  /* 0x000000780d007224 */ /* 0x000fc800078e0a00 */
[----:B------:R-:W-:-:S05]  /*139c0*/  IMAD.IADD R11, R0, 0x1, -R155 ;  /* 0x00000001000b7824 */ /* 0x000fca00078e0a9b */
[----:B------:R-:W-:Y:S02]  /*139d0*/  VIADDMNMX R12, R11, R120, R12, PT ;  /* 0x000000780b0c7246 */ /* 0x000fe4000380010c */
[----:B------:R-:W-:-:S07]  /*139e0*/  VIMNMX R3, R3, R11, !PT ;  /* 0x0000000b03037248 */ /* 0x000fce0007fe0100 */
.L_x_14551:
[C---:B------:R-:W-:Y:S01]  /*139f0*/  ISETP.GT.AND P2, PT, R3.reuse, 0x1, P1 ;  /* 0x000000010300780c */ /* 0x040fe20000f44270 */
[----:B------:R-:W-:Y:S01]  /*13a00*/  UMOV UR30, UR6 ;  /* 0x00000006001e7c82 */ /* 0x000fe20008000000 */
[----:B------:R-:W-:Y:S02]  /*13a10*/  FMNMX.FTZ R0, R24, R20, !PT ;  /* 0x0000001418007209 */ /* 0x000fe40007810000 */
[----:B------:R-:W-:Y:S02]  /*13a20*/  ISETP.LT.OR P3, PT, R12, 0x2, P2 ;  /* 0x000000020c00780c */ /* 0x000fe40001761670 */
        /* <DEDUP_REMOVED lines=66> */
[----:B------:R-:W-:Y:S02]  /*13e50*/  FMNMX.FTZ R0, R60, R11, !PT ;  /* 0x0000000b3c007209 */ /* 0x000fe40007810000 */
        /* <DEDUP_REMOVED lines=42> */
[----:B------:R-:W-:Y:S02]  /*14100*/  ISETP.GT.AND P3, PT, R3, RZ, P1 ;  /* 0x000000ff0300720c */ /* 0x000fe40000f64270 */
[----:B------:R-:W-:-:S02]  /*14110*/  FMNMX.FTZ R10, R84, R11, !PT ;  /* 0x0000000b540a7209 */ /* 0x000fc40007810000 */
[C---:B------:R-:W-:Y:S02]  /*14120*/  ISETP.LT.OR P2, PT, R12.reuse, 0x71, P2 ;  /* 0x000000710c00780c */ /* 0x040fe40001741670 */
[----:B------:R-:W-:Y:S02]  /*14130*/  ISETP.LT.OR P3, PT, R12, 0x1, P3 ;  /* 0x000000010c00780c */ /* 0x000fe40001f61670 */
[----:B------:R-:W-:Y:S02]  /*14140*/  FMNMX.FTZ R10, R85, R10, !PT ;  /* 0x0000000a550a7209 */ /* 0x000fe40007810000 */
[----:B------:R-:W-:Y:S02]  /*14150*/  FSEL R82, R82, -INF , !P2 ;  /* 0xff80000052527808 */ /* 0x000fe40005000000 */
[----:B------:R-:W-:Y:S02]  /*14160*/  FSEL R26, R26, -INF , !P3 ;  /* 0xff8000001a1a7808 */ /* 0x000fe40005800000 */
[----:B------:R-:W-:-:S02]  /*14170*/  ISETP.GT.AND P2, PT, R3, 0x71, P1 ;  /* 0x000000710300780c */ /* 0x000fc40000f44270 */
[C---:B------:R-:W-:Y:S02]  /*14180*/  ISETP.GT.AND P3, PT, R3.reuse, 0x78, P1 ;  /* 0x000000780300780c */ /* 0x040fe40000f64270 */
[----:B------:R-:W-:Y:S02]  /*14190*/  ISETP.GT.AND P1, PT, R3, 0x79, P1 ;  /* 0x000000790300780c */ /* 0x000fe40000f24270 */
[----:B------:R-:W0:Y:S01]  /*141a0*/  SHFL.BFLY PT, R3, R10, 0x2, 0x1f ;  /* 0x0c401f000a037f89 */ /* 0x000e2200000e0000 */
[----:B------:R-:W-:Y:S02]  /*141b0*/  FMNMX.FTZ R120, R26, R7, !PT ;  /* 0x000000071a787209 */ /* 0x000fe40007810000 */
[C---:B------:R-:W-:Y:S02]  /*141c0*/  ISETP.LT.OR P2, PT, R12.reuse, 0x72, P2 ;  /* 0x000000720c00780c */ /* 0x040fe40001741670 */
[----:B------:R-:W-:Y:S02]  /*141d0*/  ISETP.LT.OR P3, PT, R12, 0x79, P3 ;  /* 0x000000790c00780c */ /* 0x000fe40001f61670 */
[----:B------:R-:W-:-:S02]  /*141e0*/  FSEL R83, R83, -INF , !P2 ;  /* 0xff80000053537808 */ /* 0x000fc40005000000 */
[----:B------:R-:W-:Y:S02]  /*141f0*/  ISETP.LT.OR P1, PT, R12, 0x7a, P1 ;  /* 0x0000007a0c00780c */ /* 0x000fe40000f21670 */
[----:B------:R-:W-:Y:S02]  /*14200*/  FSEL R86, R86, -INF , !P3 ;  /* 0xff80000056567808 */ /* 0x000fe40005800000 */
[----:B------:R-:W-:Y:S02]  /*14210*/  FSEL R87, R87, -INF , !P1 ;  /* 0xff80000057577808 */ /* 0x000fe40004800000 */
        /* <DEDUP_REMOVED lines=21> */
[----:B------:R-:W0:Y:S02]  /*14370*/  SHFL.BFLY PT, R3, R0, 0x1, 0x1f ;  /* 0x0c201f0000037f89 */ /* 0x000e2400000e0000 */
[----:B------:R-:W-:-:S04]  /*14380*/  FMNMX.FTZ R11, R67, R10, !PT ;  /* 0x0000000a430b7209 */ /* 0x000fc80007810000 */
[----:B------:R-:W-:-:S04]  /*14390*/  FMNMX.FTZ R10, R70, R11, !PT ;  /* 0x0000000b460a7209 */ /* 0x000fc80007810000 */
[----:B------:R-:W-:-:S04]  /*143a0*/  FMNMX.FTZ R11, R71, R10, !PT ;  /* 0x0000000a470b7209 */ /* 0x000fc80007810000 */
[----:B------:R-:W-:-:S04]  /*143b0*/  FMNMX.FTZ R10, R74, R11, !PT ;  /* 0x0000000b4a0a7209 */ /* 0x000fc80007810000 */
[----:B------:R-:W-:-:S04]  /*143c0*/  FMNMX.FTZ R11, R75, R10, !PT ;  /* 0x0000000a4b0b7209 */ /* 0x000fc80007810000 */
[----:B------:R-:W-:Y:S02]  /*143d0*/  FMNMX.FTZ R10, R78, R11, !PT ;  /* 0x0000000b4e0a7209 */ /* 0x000fe40007810000 */
[----:B0-----:R-:W-:Y:S02]  /*143e0*/  FMNMX.FTZ R3, R0, R3, !PT ;  /* 0x0000000300037209 */ /* 0x001fe40007810000 */
[----:B------:R-:W-:Y:S02]  /*143f0*/  FMNMX.FTZ R11, R79, R10, !PT ;  /* 0x0000000a4f0b7209 */ /* 0x000fe40007810000 */
[C---:B------:R-:W-:Y:S01]  /*14400*/  FSETP.NEU.FTZ.AND P2, PT, R3.reuse, -INF , PT ;  /* 0xff8000000300780b */ /* 0x040fe20003f5d000 */
[----:B------:R-:W-:Y:S01]  /*14410*/  FMUL.FTZ R0, R3, UR30 ;  /* 0x0000001e03007c20 */ /* 0x000fe20008410000 */
[----:B------:R-:W-:-:S04]  /*14420*/  FMNMX.FTZ R10, R82, R11, !PT ;  /* 0x0000000b520a7209 */ /* 0x000fc80007810000 */
[----:B------:R-:W-:Y:S02]  /*14430*/  FMNMX.FTZ R11, R83, R10, !PT ;  /* 0x0000000a530b7209 */ /* 0x000fe40007810000 */
[----:B------:R-:W-:Y:S02]  /*14440*/  FSEL R0, R0, RZ, P2 ;  /* 0x000000ff00007208 */ /* 0x000fe40001000000 */
[----:B------:R-:W-:Y:S02]  /*14450*/  FMNMX.FTZ R10, R86, R11, !PT ;  /* 0x0000000b560a7209 */ /* 0x000fe40007810000 */
[----:B------:R-:W-:Y:S01]  /*14460*/  FSEL R11, R3, RZ, P2 ;  /* 0x000000ff030b7208 */ /* 0x000fe20001000000 */
        /* <DEDUP_REMOVED lines=33> */
[----:B------:R-:W-:Y:S01]  /*14680*/  FADD.FTZ R10, -R11, R20 ;  /* 0x000000140b0a7221 */ /* 0x000fe20000010100 */
[----:B------:R-:W-:Y:S03]  /*14690*/  MUFU.EX2 R24, R24 ;  /* 0x0000001800187308 */ /* 0x000fe60000000800 */
[----:B------:R-:W0:Y:S05]  /*146a0*/  SHFL.BFLY PT, R11, R0, 0x2, 0x1f ;  /* 0x0c401f00000b7f89 */ /* 0x000e2a00000e0000 */
        /* <DEDUP_REMOVED lines=15> */
[----:B------:R-:W-:Y:S01]  /*147a0*/  FADD.FTZ R122, -R122, R7 ;  /* 0x000000077a7a7221 */ /* 0x000fe20000010100 */
[----:B------:R-:W-:-:S03]  /*147b0*/  FMUL.FTZ R7, R10, UR30 ;  /* 0x0000001e0a077c20 */ /* 0x000fc60008410000 */
[--C-:B------:R-:W-:Y:S01]  /*147c0*/  FFMA.FTZ R149, R26, UR30, -R121.reuse ;  /* 0x0000001e1a957c23 */ /* 0x100fe20008010879 */
[--C-:B------:R-:W-:Y:S01]  /*147d0*/  FFMA.FTZ R120, R27, UR30, -R121.reuse ;  /* 0x0000001e1b787c23 */ /* 0x100fe20008010879 */
        /* <DEDUP_REMOVED lines=40> */
[--C-:B------:R-:W-:Y:S01]  /*14a60*/  FFMA.FTZ R123, R86, UR30, -R121.reuse ;  /* 0x0000001e567b7c23 */ /* 0x100fe20008010879 */
[----:B------:R-:W-:-:S02]  /*14a70*/  FFMA.FTZ R31, R87, UR30, -R121 ;  /* 0x0000001e571f7c23 */ /* 0x000fc40008010879 */
        /* <DEDUP_REMOVED lines=112> */
.L_x_14555:
[----:B------:R-:W2:Y:S01]  /*15180*/  LDL R47, [R1+0x3c] ;  /* 0x00003c00012f7983 */ /* 0x000ea20000100800 */
[----:B------:R-:W-:Y:S01]  /*15190*/  IMAD R21, R21, 0x8, R2 ;  /* 0x0000000815157824 */ /* 0x000fe200078e0202 */
[----:B------:R-:W-:Y:S01]  /*151a0*/  F2FP.BF16.F32.PACK_AB R149, R120, R149 ;  /* 0x000000957895723e */ /* 0x000fe200000010ff */
        /* <DEDUP_REMOVED lines=71> */
[C---:B--2---:R-:W-:Y:S01]  /*15620*/  ISETP.GT.AND P1, PT, R4.reuse, R47, PT ;  /* 0x0000002f0400720c */ /* 0x044fe20003f24270 */
[----:B------:R-:W-:-:S12]  /*15630*/  VIADD R4, R4, 0xffffffff ;  /* 0xffffffff04047836 */ /* 0x000fd80000000000 */
[----:B------:R-:W-:Y:S05]  /*15640*/  @P1 BRA `(.L_x_14556) ;  /* 0xffffffcc00f41947 */ /* 0x000fea000383ffff */
.L_x_14536:
[----:B------:R-:W-:Y:S05]  /*15650*/  WARPSYNC.ALL ;  /* 0x0000000000007948 */ /* 0x000fea0003800000 */
[----:B------:R-:W-:Y:S06]  /*15660*/  BAR.ARV 0x8, 0x200 ;  /* 0x0208000000007b1d */ /* 0x000fec0000002000 */
[----:B------:R-:W-:Y:S05]  /*15670*/  @!P0 BRA `(.L_x_14557) ;  /* 0x0000000000048947 */ /* 0x000fea0003800000 */
[----:B------:R-:W-:Y:S01]  /*15680*/  BPT.TRAP 0x1 ;  /* 0x000000040000795c */ /* 0x000fe20000300000 */
.L_x_14557:
[----:B------:R-:W-:Y:S01]  /*15690*/  IMAD R11, R22, 0x8, R2 ;  /* 0x00000008160b7824 */ /* 0x000fe200078e0202 */
[----:B------:R-:W-:-:S04]  /*156a0*/  SHF.L.U32 R4, R154, 0x1f, RZ ;  /* 0x0000001f9a047819 */ /* 0x000fc800000006ff */
[----:B------:R0:W1:Y:S01]  /*156b0*/  SYNCS.PHASECHK.TRANS64.TRYWAIT P1, [R11+URZ+0x16850], R4 ;  /* 0x016850040b0075a7 */ /* 0x000062000802017f */
[----:B------:R-:W-:Y:S05]  /*156c0*/  @!P0 BRA `(.L_x_14558) ;  /* 0x0000000000048947 */ /* 0x000fea0003800000 */
[----:B------:R-:W-:Y:S01]  /*156d0*/  BPT.TRAP 0x1 ;  /* 0x000000040000795c */ /* 0x000fe20000300000 */
.L_x_14558:
[----:B------:R-:W-:-:S05]  /*156e0*/  VIADD R2, R2, 0x400 ;  /* 0x0000040002027836 */ /* 0x000fca0000000000 */
[----:B------:R-:W-:-:S04]  /*156f0*/  SHF.R.U32.HI R2, RZ, 0x4, R2 ;  /* 0x00000004ff027819 */ /* 0x000fc80000011602 */
[----:B------:R-:W-:Y:S01]  /*15700*/  LOP3.LUT R9, R2, 0x3fff, RZ, 0xc0, !PT ;  /* 0x00003fff02097812 */ /* 0x000fe200078ec0ff */
[----:B-1----:R-:W-:Y:S06]  /*15710*/  @P1 BRA `(.L_x_14559) ;  /* 0x0000000000081947 */ /* 0x002fec0003800000 */
[----:B------:R-:W1:Y:S02]  /*15720*/  SYNCS.PHASECHK.TRANS64.TRYWAIT P1, [R11+URZ+0x16850], R4 ;  /* 0x016850040b0075a7 */ /* 0x000e64000802017f */
[----:B-1----:R-:W-:Y:S05]  /*15730*/  @!P1 BRA `(.L_x_14560) ;  /* 0x000000c000589947 */ /* 0x002fea0003800000 */
.L_x_14559:
[----:B------:R-:W-:Y:S01]  /*15740*/  IMAD R8, R22, 0x400, R9 ;  /* 0x0000040016087824 */ /* 0x000fe200078e0209 */
[----:B------:R-:W-:Y:S05]  /*15750*/  WARPSYNC.ALL ;  /* 0x0000000000007948 */ /* 0x000fea0003800000 */
[----:B------:R-:W-:Y:S01]  /*15760*/  IMAD.MOV.U32 R9, RZ, RZ, 0x40000040 ;  /* 0x40000040ff097424 */ /* 0x000fe200078e00ff */
[C---:B------:R-:W-:Y:S01]  /*15770*/  R2UR UR6, R8.reuse ;  /* 0x00000000080672ca */ /* 0x040fe200000e0000 */
[----:B------:R-:W-:Y:S01]  /*15780*/  WARPGROUP.ARRIVE ;  /* 0x00000000000079c5 */ /* 0x000fe20000000000 */
[----:B------:R-:W-:Y:S01]  /*15790*/  VIADD R12, R8, 0x80 ;  /* 0x00000080080c7836 */ /* 0x000fe20000000000 */
[----:B------:R-:W2:Y:S01]  /*157a0*/  SHFL.BFLY PT, R7, R6, 0x2, 0x1f ;  /* 0x0c401f0006077f89 */ /* 0x000ea200000e0000 */
[----:B------:R-:W-:Y:S01]  /*157b0*/  R2UR UR7, R9 ;  /* 0x00000000090772ca */ /* 0x000fe200000e0000 */
[----:B------:R-:W-:-:S02]  /*157c0*/  IMAD.MOV.U32 R13, RZ, RZ, 0x40000040 ;  /* 0x40000040ff0d7424 */ /* 0x000fc400078e00ff */
[----:B------:R-:W0:Y:S01]  /*157d0*/  SHFL.BFLY PT, R2, R5, 0x2, 0x1f ;  /* 0x0c401f0005027f89 */ /* 0x000e2200000e0000 */
[----:B------:R-:W-:Y:S02]  /*157e0*/  IMAD.MOV.U32 R9, RZ, RZ, 0x40000040 ;  /* 0x40000040ff097424 */ /* 0x000fe400078e00ff */
[----:B------:R-:W-:Y:S02]  /*157f0*/  IMAD.MOV.U32 R27, RZ, RZ, -0x800000 ;  /* 0xff800000ff1b7424 */ /* 0x000fe400078e00ff */
[----:B------:R-:W-:-:S05]  /*15800*/  IMAD.MOV.U32 R26, RZ, RZ, -0x800000 ;  /* 0xff800000ff1a7424 */ /* 0x000fca00078e00ff */
[----:B------:R-:W-:Y:S01]  /*15810*/  HGMMA.64x64x16.F32.BF16 R88, R148, gdesc[UR4].tnspB, R88, gsb0 ;  /* 0x40e0000494587df0 */ /* 0x000fe20008001858 */
[----:B------:R-:W-:Y:S01]  /*15820*/  R2UR UR6, R12 ;  /* 0x000000000c0672ca */ /* 0x000fe200000e0000 */
[----:B------:R-:W-:Y:S01]  /*15830*/  VIADD R12, R8, 0x100 ;  /* 0x00000100080c7836 */ /* 0x000fe20000000000 */
[----:B------:R-:W-:Y:S01]  /*15840*/  R2UR UR7, R13 ;  /* 0x000000000d0772ca */ /* 0x000fe200000e0000 */
[----:B------:R-:W-:Y:S02]  /*15850*/  IMAD.MOV.U32 R13, RZ, RZ, 0x40000040 ;  /* 0x40000040ff0d7424 */ /* 0x000fe400078e00ff */
[----:B--2---:R-:W-:Y:S01]  /*15860*/  FADD.FTZ R7, R7, R6 ;  /* 0x0000000607077221 */ /* 0x004fe20000010000 */
[----:B------:R-:W-:Y:S02]  /*15870*/  IMAD.MOV.U32 R6, RZ, RZ, RZ ;  /* 0x000000ffff067224 */ /* 0x000fe400078e00ff */
[----:B01----:R-:W-:Y:S02]  /*15880*/  FADD.FTZ R4, R2, R5 ;  /* 0x0000000502047221 */ /* 0x003fe40000010000 */
[----:B------:R-:W0:Y:S02]  /*15890*/  SHFL.BFLY PT, R2, R7, 0x1, 0x1f ;  /* 0x0c201f0007027f89 */ /* 0x000e2400000e0000 */
[----:B0-----:R-:W-:Y:S01]  /*158a0*/  FADD.FTZ R10, R7, R2 ;  /* 0x00000002070a7221 */ /* 0x001fe20000010000 */
[----:B------:R-:W-:-:S04]  /*158b0*/  IMAD.MOV.U32 R2, RZ, RZ, RZ ;  /* 0x000000ffff027224 */ /* 0x000fc800078e00ff */
[----:B------:R-:W-:-:S13]  /*158c0*/  FSETP.NE.FTZ.AND P1, PT, R10, RZ, PT ;  /* 0x000000ff0a00720b */ /* 0x000fda0003f35000 */
[----:B------:R-:W0:Y:S08]  /*158d0*/  @P1 MUFU.LG2 R5, R10 ;  /* 0x0000000a00051308 */ /* 0x000e300000000c00 */
[----:B------:R-:W-:Y:S01]  /*158e0*/  @P1 MUFU.RCP R2, R10 ;  /* 0x0000000a00021308 */ /* 0x000fe20000001000 */
[----:B0-----:R-:W-:Y:S01]  /*158f0*/  @P1 FMUL.FTZ R5, R5, 0.69314718246459960938 ;  /* 0x3f31721805051820 */ /* 0x001fe20000410000 */
[----:B------:R-:W-:-:S02]  /*15900*/  WARPGROUP.DEPBAR.LE gsb0, 0x0 ;  /* 0x00008000000079c5 */ /* 0x000fc40000010000 */
        /* <DEDUP_REMOVED lines=31> */
[----:B------:R-:W-:Y:S01]  /*15b00*/  R2UR UR6, R12 ;  /* 0x000000000c0672ca */ /* 0x000fe200000e0000 */
[----:B------:R-:W-:Y:S01]  /*15b10*/  IMAD.U32 R12, RZ, RZ, UR30 ;  /* 0x0000001eff0c7e24 */ /* 0x000fe2000f8e00ff */
[----:B------:R-:W-:Y:S01]  /*15b20*/  R2UR UR7, R13 ;  /* 0x000000000d0772ca */ /* 0x000fe200000e0000 */
[----:B------:R-:W-:Y:S02]  /*15b30*/  WARPGROUP.DEPBAR.LE gsb0, 0x0 ;  /* 0x00008000000079c5 */ /* 0x000fe40000010000 */
[----:B------:R-:W-:-:S10]  /*15b40*/  WARPGROUP.ARRIVE ;  /* 0x00000000000079c5 */ /* 0x000fd40000000000 */
[----:B------:R-:W-:Y:S01]  /*15b50*/  HGMMA.64x64x16.F32.BF16 R88, R124, gdesc[UR4].tnspB, R88, gsb0 ;  /* 0x40e000047c587df0 */ /* 0x000fe20008001858 */
[----:B------:R-:W-:Y:S02]  /*15b60*/  R2UR UR6, R8 ;  /* 0x00000000080672ca */ /* 0x000fe400000e0000 */
[----:B------:R-:W-:Y:S02]  /*15b70*/  R2UR UR7, R9 ;  /* 0x00000000090772ca */ /* 0x000fe400000e0000 */
[----:B------:R-:W0:Y:S02]  /*15b80*/  SHFL.BFLY PT, R9, R4, 0x1, 0x1f ;  /* 0x0c201f0004097f89 */ /* 0x000e2400000e0000 */
[----:B0-----:R-:W-:Y:S01]  /*15b90*/  FADD.FTZ R9, R4, R9 ;  /* 0x0000000904097221 */ /* 0x001fe20000010000 */
[----:B------:R-:W-:-:S04]  /*15ba0*/  IMAD.U32 R4, RZ, RZ, UR30 ;  /* 0x0000001eff047e24 */ /* 0x000fc8000f8e00ff */
        /* <DEDUP_REMOVED lines=14> */
.L_x_14561:
        /* <DEDUP_REMOVED lines=43> */
.L_x_14446:
[----:B------:R-:W0:Y:S01]  /*15f40*/  S2R R0, SR_TID.X ;  /* 0x0000000000007919 */ /* 0x000e220000002100 */
[----:B------:R-:W-:Y:S05]  /*15f50*/  WARPSYNC.ALL ;  /* 0x0000000000007948 */ /* 0x000fea0003800000 */
[----:B0----5:R-:W-:-:S05]  /*15f60*/  VIADD R38, R0, 0xffffff80 ;  /* 0xffffff8000267836 */ /* 0x021fca0000000000 */
[----:B------:R-:W-:-:S04]  /*15f70*/  SHF.R.S32.HI R48, RZ, 0x1f, R38 ;  /* 0x0000001fff307819 */ /* 0x000fc80000011426 */
[----:B------:R-:W-:-:S04]  /*15f80*/  LEA.HI R48, R48, R38, RZ, 0x3 ;  /* 0x0000002630307211 */ /* 0x000fc800078f18ff */
[----:B------:R-:W-:-:S05]  /*15f90*/  LOP3.LUT R48, R48, 0xfffffff8, RZ, 0xc0, !PT ;  /* 0xfffffff830307812 */ /* 0x000fca00078ec0ff */
[----:B------:R-:W-:-:S04]  /*15fa0*/  IMAD.IADD R48, R38, 0x1, -R48 ;  /* 0x0000000126307824 */ /* 0x000fc800078e0a30 */
[----:B------:R-:W-:-:S05]  /*15fb0*/  IMAD.SHL.U32 R44, R48, 0x8, RZ ;  /* 0x00000008302c7824 */ /* 0x000fca00078e00ff */
[----:B------:R-:W-:Y:S01]  /*15fc0*/  SHF.R.S32.HI R43, RZ, 0x1f, R44 ;  /* 0x0000001fff2b7819 */ /* 0x000fe2000001142c */
        /* <DEDUP_REMOVED lines=9> */
[----:B------:R-:W2:Y:S01]  /*16060*/  LDL R0, [R1+0x60] ;  /* 0x0000600001007983 */ /* 0x000ea20000100800 */
[----:B------:R-:W-:Y:S01]  /*16070*/  ULDC UR4, c[0x0][0xad4] ;  /* 0x0002b50000047ab9 */ /* 0x000fe20000000800 */
[----:B------:R-:W3:Y:S02]  /*16080*/  LDC.64 R28, c[0x0][0xc00] ;  /* 0x00030000ff1c7b82 */ /* 0x000ee40000000a00 */
[----:B------:R-:W4:Y:S04]  /*16090*/  LDL.LU R30, [R1+0x4c] ;  /* 0x00004c00011e7983 */ /* 0x000f280000300800 */
[----:B------:R-:W3:Y:S01]  /*160a0*/  LDL R39, [R1+0x50] ;  /* 0x0000500001277983 */ /* 0x000ee20000100800 */
[----:B------:R-:W0:Y:S01]  /*160b0*/  S2R R3, SR_SWINHI ;  /* 0x0000000000037919 */ /* 0x000e220000002f00 */
[----:B------:R-:W-:-:S02]  /*160c0*/  MOV R24, R2 ;  /* 0x0000000200187202 */ /* 0x000fc40000000f00 */
[----:B0-----:R-:W-:Y:S02]  /*160d0*/  MOV R25, R3 ;  /* 0x0000000300197202 */ /* 0x001fe40000000f00 */
[----:B------:R-:W-:Y:S02]  /*160e0*/  F2FP.BF16.F32.PACK_AB R12, R21, R20 ;  /* 0x00000014150c723e */ /* 0x000fe400000010ff */
[----:B------:R-:W-:Y:S01]  /*160f0*/  F2FP.BF16.F32.PACK_AB R14, R93, R92 ;  /* 0x0000005c5d0e723e */ /* 0x000fe200000010ff */
[----:B--2---:R-:W-:-:S03]  /*16100*/  IMAD.WIDE R8, R0, 0x2, R24 ;  /* 0x0000000200087825 */ /* 0x004fc600078e0218 */
[----:B------:R-:W-:-:S05]  /*16110*/  IADD3 R15, P0, R8, 0x60, RZ ;  /* 0x00000060080f7810 */ /* 0x000fca0007f1e0ff */
[----:B------:R-:W-:Y:S01]  /*16120*/  IMAD.X R5, RZ, RZ, R9, P0 ;  /* 0x000000ffff057224 */ /* 0x000fe200000e0609 */
[----:B----4-:R-:W-:-:S04]  /*16130*/  ISETP.NE.AND P0, PT, R30, RZ, PT ;  /* 0x000000ff1e00720c */ /* 0x010fc80003f05270 */
[----:B------:R-:W-:Y:S01]  /*16140*/  SEL R37, R30, UR4, P0 ;  /* 0x000000041e257c07 */ /* 0x000fe20008000000 */
[----:B------:R-:W-:Y:S05]  /*16150*/  WARPSYNC.ALL ;  /* 0x0000000000007948 */ /* 0x000fea0003800000 */
[C---:B------:R-:W-:Y:S01]  /*16160*/  LOP3.LUT R3, R8.reuse, 0x380, RZ, 0xc0, !PT ;  /* 0x0000038008037812 */ /* 0x040fe200078ec0ff */
[----:B------:R-:W-:Y:S01]  /*16170*/  ULDC.64 UR6, c[0x0][0xc08] ;  /* 0x0003020000067ab9 */ /* 0x000fe20000000a00 */
[----:B------:R-:W-:Y:S01]  /*16180*/  BAR.SYNC.DEFER_BLOCKING 0x1, 0x180 ;  /* 0x0046000000007b1d */ /* 0x000fe20000010000 */
[C---:B------:R-:W-:Y:S02]  /*16190*/  IADD3 R6, P1, R8.reuse, 0x40, RZ ;  /* 0x0000004008067810 */ /* 0x040fe40007f3e0ff */
[----:B------:R-:W-:-:S02]  /*161a0*/  IADD3 R13, P2, R8, 0x20, RZ ;  /* 0x00000020080d7810 */ /* 0x000fc40007f5e0ff */
[----:B------:R-:W-:Y:S01]  /*161b0*/  SHF.R.U64 R3, R3, 0x3, RZ ;  /* 0x0000000303037819 */ /* 0x000fe200000012ff */
[----:B------:R-:W-:Y:S01]  /*161c0*/  ULDC.64 UR4, c[0x0][0xc00] ;  /* 0x0003000000047ab9 */ /* 0x000fe20000000a00 */
[----:B------:R-:W-:Y:S02]  /*161d0*/  LOP3.LUT R4, R6, 0x380, RZ, 0xc0, !PT ;  /* 0x0000038006047812 */ /* 0x000fe400078ec0ff */
[----:B------:R-:W-:Y:S02]  /*161e0*/  LOP3.LUT R0, R13, 0x380, RZ, 0xc0, !PT ;  /* 0x000003800d007812 */ /* 0x000fe400078ec0ff */
[----:B------:R-:W-:Y:S02]  /*161f0*/  LOP3.LUT R10, R15, 0x380, RZ, 0xc0, !PT ;  /* 0x000003800f0a7812 */ /* 0x000fe400078ec0ff */
[----:B------:R-:W-:Y:S02]  /*16200*/  ISETP.NE.U32.AND P0, PT, RZ, UR6, PT ;  /* 0x00000006ff007c0c */ /* 0x000fe4000bf05070 */
[----:B------:R-:W-:-:S02]  /*16210*/  LOP3.LUT R8, R3, R8, RZ, 0x3c, !PT ;  /* 0x0000000803087212 */ /* 0x000fc400078e3cff */
[----:B------:R-:W-:Y:S02]  /*16220*/  SHF.R.U64 R3, R4, 0x3, RZ ;  /* 0x0000000304037819 */ /* 0x000fe400000012ff */
[----:B------:R-:W-:Y:S02]  /*16230*/  SHF.R.U64 R0, R0, 0x3, RZ ;  /* 0x0000000300007819 */ /* 0x000fe400000012ff */
[----:B------:R-:W-:Y:S02]  /*16240*/  SHF.R.U64 R4, R10, 0x3, RZ ;  /* 0x000000030a047819 */ /* 0x000fe400000012ff */
[----:B------:R-:W-:Y:S01]  /*16250*/  ISETP.NE.AND.EX P0, PT, RZ, UR7, PT, P0 ;  /* 0x00000007ff007c0c */ /* 0x000fe2000bf05300 */
[--C-:B------:R-:W-:Y:S01]  /*16260*/  IMAD.X R7, RZ, RZ, R9.reuse, P1 ;  /* 0x000000ffff077224 */ /* 0x100fe200008e0609 */
[----:B------:R-:W-:Y:S01]  /*16270*/  LOP3.LUT R10, R0, R13, RZ, 0x3c, !PT ;  /* 0x0000000d000a7212 */ /* 0x000fe200078e3cff */
[----:B------:R-:W-:Y:S01]  /*16280*/  IMAD.X R11, RZ, RZ, R9, P2 ;  /* 0x000000ffff0b7224 */ /* 0x000fe200010e0609 */
[----:B------:R-:W-:-:S02]  /*16290*/  LOP3.LUT R4, R4, R15, RZ, 0x3c, !PT ;  /* 0x0000000f04047212 */ /* 0x000fc400078e3cff */
[----:B------:R-:W-:Y:S02]  /*162a0*/  LOP3.LUT R6, R3, R6, RZ, 0x3c, !PT ;  /* 0x0000000603067212 */ /* 0x000fe400078e3cff */
[----:B------:R-:W-:Y:S02]  /*162b0*/  MOV R9, R8 ;  /* 0x0000000800097202 */ /* 0x000fe40000000f00 */
[----:B------:R-:W-:Y:S02]  /*162c0*/  F2FP.BF16.F32.PACK_AB R13, R91, R90 ;  /* 0x0000005a5b0d723e */ /* 0x000fe400000010ff */
[----:B------:R-:W-:Y:S01]  /*162d0*/  F2FP.BF16.F32.PACK_AB R15, R95, R94 ;  /* 0x0000005e5f0f723e */ /* 0x000fe200000010ff */
[----:B------:R-:W0:Y:S01]  /*162e0*/  @P0 LDC.64 R30, c[0x0][0xc08] ;  /* 0x00030200ff1e0b82 */ /* 0x000e220000000a00 */
[----:B-1----:R-:W-:Y:S02]  /*162f0*/  MOV R32, R6 ;  /* 0x0000000600207202 */ /* 0x002fe40000000f00 */
        /* <DEDUP_REMOVED lines=8> */
[----:B------:R-:W-:-:S02]  /*16380*/  F2FP.BF16.F32.PACK_AB R10, R109, R108 ;  /* 0x0000006c6d0a723e */ /* 0x000fc400000010ff */
[----:B------:R-:W-:Y:S02]  /*16390*/  F2FP.BF16.F32.PACK_AB R11, R111, R110 ;  /* 0x0000006e6f0b723e */ /* 0x000fe400000010ff */
[----:B-1----:R-:W-:Y:S02]  /*163a0*/  F2FP.BF16.F32.PACK_AB R9, R107, R106 ;  /* 0x0000006a6b09723e */ /* 0x002fe400000010ff */
[----:B------:R-:W-:Y:S02]  /*163b0*/  F2FP.BF16.F32.PACK_AB R12, R113, R112 ;  /* 0x00000070710c723e */ /* 0x000fe400000010ff */
[----:B------:R-:W-:Y:S02]  /*163c0*/  F2FP.BF16.F32.PACK_AB R13, R115, R114 ;  /* 0x00000072730d723e */ /* 0x000fe400000010ff */
[----:B------:R-:W-:Y:S02]  /*163d0*/  F2FP.BF16.F32.PACK_AB R14, R117, R116 ;  /* 0x00000074750e723e */ /* 0x000fe400000010ff */
[----:B------:R-:W-:Y:S01]  /*163e0*/  F2FP.BF16.F32.PACK_AB R15, R119, R118 ;  /* 0x00000076770f723e */ /* 0x000fe200000010ff */
[----:B------:R0:W-:Y:S04]  /*163f0*/  STSM.16.M88.4 [R36], R4 ;  /* 0x0000000424007844 */ /* 0x0001e80000000200 */
[----:B------:R-:W-:Y:S04]  /*16400*/  STSM.16.M88.4 [R32], R8 ;  /* 0x0000000820007844 */ /* 0x000fe80000000200 */
[----:B------:R1:W-:Y:S01]  /*16410*/  STSM.16.M88.4 [R0], R12 ;  /* 0x0000000c00007844 */ /* 0x0003e20000000200 */
[----:B------:R-:W-:-:S04]  /*16420*/  ISETP.NE.U32.AND P3, PT, RZ, UR4, PT ;  /* 0x00000004ff007c0c */ /* 0x000fc8000bf65070 */
[----:B------:R-:W-:Y:S01]  /*16430*/  ISETP.NE.AND.EX P3, PT, RZ, UR5, PT, P3 ;  /* 0x00000005ff007c0c */ /* 0x000fe2000bf65330 */
[----:B------:R-:W-:Y:S01]  /*16440*/  ULDC UR6, c[0x0][0xa88] ;  /* 0x0002a20000067ab9 */ /* 0x000fe20000000800 */
[----:B------:R-:W-:Y:S02]  /*16450*/  IMAD.MOV.U32 R3, RZ, RZ, RZ ;  /* 0x000000ffff037224 */ /* 0x000fe400078e00ff */
[----:B------:R-:W-:Y:S02]  /*16460*/  IMAD.U32 R45, RZ, RZ, UR6 ;  /* 0x00000006ff2d7e24 */ /* 0x000fe4000f8e00ff */
[C---:B---3--:R-:W-:Y:S01]  /*16470*/  IMAD.WIDE R28, R39.reuse, 0x4, R28 ;  /* 0x00000004271c7825 */ /* 0x048fe200078e021c */
[----:B------:R-:W-:Y:S03]  /*16480*/  BAR.SYNC.DEFER_BLOCKING 0x1, 0x180 ;  /* 0x0046000000007b1d */ /* 0x000fe60000010000 */
[----:B0-----:R-:W-:Y:S01]  /*16490*/  @P0 IMAD.WIDE R4, R39, 0x4, R30 ;  /* 0x0000000427040825 */ /* 0x001fe200078e021e */
[----:B------:R-:W-:-:S04]  /*164a0*/  ISETP.GT.AND P1, PT, R37, 0x1, PT ;  /* 0x000000012500780c */ /* 0x000fc80003f24270 */
[----:B-1----:R-:W0:Y:S01]  /*164b0*/  LDC R0, c[0x0][0xbe8] ;  /* 0x0002fa00ff007b82 */ /* 0x002e220000000800 */
[----:B------:R1:W5:Y:S04]  /*164c0*/  @P3 LDG.E R3, desc[UR42][R28.64] ;  /* 0x0000002a1c033981 */ /* 0x000368000c1e1900 */
[----:B------:R1:W5:Y:S01]  /*164d0*/  @P0 LDG.E R45, desc[UR42][R4.64] ;  /* 0x0000002a042d0981 */ /* 0x000362000c1e1900 */
[----:B------:R-:W-:-:S05]  /*164e0*/  IMAD.MOV.U32 R6, RZ, RZ, 0x9b8 ;  /* 0x000009b8ff067424 */ /* 0x000fca00078e00ff */
[----:B------:R-:W-:-:S04]  /*164f0*/  SEL R6, R6, 0x978, P1 ;  /* 0x0000097806067807 */ /* 0x000fc80000800000 */
[----:B------:R1:W2:Y:S08]  /*16500*/  LDC.64 R12, c[0x0][R6+0x220] ;  /* 0x00008800060c7b82 */ /* 0x0002b00000000a00 */
[----:B------:R1:W3:Y:S08]  /*16510*/  LDC.64 R14, c[0x0][R6+0x218] ;  /* 0x00008600060e7b82 */ /* 0x0002f00000000a00 */
[----:B------:R1:W4:Y:S01]  /*16520*/  LDC.64 R10, c[0x0][R6+0x228] ;  /* 0x00008a00060a7b82 */ /* 0x0003220000000a00 */
[----:B0-----:R-:W-:Y:S01]  /*16530*/  ISETP.NE.AND P2, PT, R0, 0x1, PT ;  /* 0x000000010000780c */ /* 0x001fe20003f45270 */
[----:B-1----:R-:W-:-:S12]  /*16540*/  @P0 BRA `(.L_x_14564) ;  /* 0x0000000000100947 */ /* 0x002fd80003800000 */
[----:B------:R-:W-:Y:S05]  /*16550*/  @!P3 BRA `(.L_x_14564) ;  /* 0x00000000000cb947 */ /* 0x000fea0003800000 */
[----:B------:R-:W2:Y:S04]  /*16560*/  LDG.E R4, desc[UR42][R28.64] ;  /* 0x0000002a1c047981 */ /* 0x000ea8000c1e1900 */
[----:B-----5:R-:W2:Y:S02]  /*16570*/  LDG.E R45, desc[UR42][R28.64+0x4] ;  /* 0x0000042a1c2d7981 */ /* 0x020ea4000c1e1900 */
[----:B--2---:R-:W-:-:S07]  /*16580*/  IMAD.IADD R45, R45, 0x1, -R4 ;  /* 0x000000012d2d7824 */ /* 0x004fce00078e0a04 */
.L_x_14564:
[----:B------:R-:W4:Y:S04]  /*16590*/  LDL R29, [R1+0x34] ;  /* 0x00003400011d7983 */ /* 0x000f280000100800 */
[----:B------:R-:W4:Y:S04]  /*165a0*/  LDL R51, [R1+0x14] ;  /* 0x0000140001337983 */ /* 0x000f280000100800 */
[----:B------:R-:W4:Y:S01]  /*165b0*/  LDL R49, [R1+0x54] ;  /* 0x0000540001317983 */ /* 0x000f220000100800 */
[----:B------:R-:W0:Y:S01]  /*165c0*/  LDC.64 R6, c[0x0][R6+0x210] ;  /* 0x0000840006067b82 */ /* 0x000e220000000a00 */
[----:B------:R-:W-:-:S02]  /*165d0*/  ISETP.NE.U32.AND P0, PT, RZ, UR4, PT ;  /* 0x00000004ff007c0c */ /* 0x000fc4000bf05070 */
[----:B------:R-:W4:Y:S01]  /*165e0*/  LDL R36, [R1+0x5c] ;  /* 0x00005c0001247983 */ /* 0x000f220000100800 */
[----:B------:R-:W-:Y:S02]  /*165f0*/  SHF.R.S32.HI R9, RZ, 0x1f, R39 ;  /* 0x0000001fff097819 */ /* 0x000fe40000011427 */
[----:B------:R-:W-:Y:S02]  /*16600*/  ISETP.NE.AND.EX P0, PT, RZ, UR5, PT, P0 ;  /* 0x00000005ff007c0c */ /* 0x000fe4000bf05300 */
[----:B------:R-:W1:Y:S02]  /*16610*/  @P2 LDC R28, c[0x0][0xbec] ;  /* 0x0002fb00ff1c2b82 */ /* 0x000e640000000800 */
[----:B------:R-:W-:Y:S02]  /*16620*/  SEL R8, R39, RZ, !P0 ;  /* 0x000000ff27087207 */ /* 0x000fe40004000000 */
[----:B------:R-:W-:-:S03]  /*16630*/  SEL R9, R9, RZ, !P0 ;  /* 0x000000ff09097207 */ /* 0x000fc60004000000 */
[----:B--2---:R-:W-:Y:S01]  /*16640*/  IMAD R13, R13, R8, RZ ;  /* 0x000000080d0d7224 */ /* 0x004fe200078e02ff */
[----:B------:R-:W2:Y:S08]  /*16650*/  @P2 LDC R37, c[0x0][0xbf0] ;  /* 0x0002fc00ff252b82 */ /* 0x000eb00000000800 */
[----:B------:R-:W0:Y:S01]  /*16660*/  LDC.64 R4, c[0x0][0xba8] ;  /* 0x0002ea00ff047b82 */ /* 0x000e220000000a00 */
[----:B------:R-:W1:Y:S01]  /*16670*/  S2R R32, SR_TID.X ;  /* 0x0000000000207919 */ /* 0x000e620000002100 */
[----:B------:R-:W-:-:S02]  /*16680*/  IMAD R31, R12, R9, R13 ;  /* 0x000000090c1f7224 */ /* 0x000fc400078e020d */
[-C--:B---3--:R-:W-:Y:S02]  /*16690*/  IMAD R9, R15, R157.reuse, RZ ;  /* 0x0000009d0f097224 */ /* 0x088fe400078e02ff */
[----:B------:R-:W-:-:S04]  /*166a0*/  IMAD.WIDE.U32 R14, R14, R157, RZ ;  /* 0x0000009d0e0e7225 */ /* 0x000fc800078e00ff */
[----:B------:R-:W-:-:S03]  /*166b0*/  IMAD.WIDE.U32 R12, R12, R8, RZ ;  /* 0x000000080c0c7225 */ /* 0x000fc600078e00ff */
[----:B-----5:R-:W-:Y:S01]  /*166c0*/  IADD3 R14, P0, P3, R12, R14, R3 ;  /* 0x0000000e0c0e7210 */ /* 0x020fe20007b1e003 */
[----:B------:R-:W-:Y:S02]  /*166d0*/  IMAD.IADD R31, R13, 0x1, R31 ;  /* 0x000000010d1f7824 */ /* 0x000fe400078e021f */
[----:B------:R-:W-:Y:S01]  /*166e0*/  IMAD.IADD R30, R15, 0x1, R9 ;  /* 0x000000010f1e7824 */ /* 0x000fe200078e0209 */
[----:B------:R-:W-:Y:S01]  /*166f0*/  SHF.R.S32.HI R9, RZ, 0x1f, R3 ;  /* 0x0000001fff097819 */ /* 0x000fe20000011403 */
[----:B0-----:R-:W0:Y:S08]  /*16700*/  @!P1 LDC R4, c[0x0][0xb50] ;  /* 0x0002d400ff049b82 */ /* 0x001e300000000800 */
[----:B------:R-:W3:Y:S01]  /*16710*/  @!P1 LDC R5, c[0x0][0xb54] ;  /* 0x0002d500ff059b82 */ /* 0x000ee20000000800 */
[----:B-1----:R-:W-:-:S05]  /*16720*/  VIADD R40, R32, 0xffffff80 ;  /* 0xffffff8020287836 */ /* 0x002fca0000000000 */
[----:B------:R-:W-:-:S04]  /*16730*/  SHF.R.S32.HI R32, RZ, 0x1f, R40 ;  /* 0x0000001fff207819 */ /* 0x000fc80000011428 */
[----:B------:R-:W-:-:S04]  /*16740*/  LEA.HI R32, R32, R40, RZ, 0x7 ;  /* 0x0000002820207211 */ /* 0x000fc800078f38ff */
[----:B------:R-:W-:Y:S01]  /*16750*/  LOP3.LUT R32, R32, 0xffffff80, RZ, 0xc0, !PT ;  /* 0xffffff8020207812 */ /* 0x000fe200078ec0ff */
[----:B------:R-:W-:-:S04]  /*16760*/  IMAD R45, R45, R0, RZ ;  /* 0x000000002d2d7224 */ /* 0x000fc800078e02ff */
[----:B------:R-:W-:Y:S02]  /*16770*/  IMAD.IADD R32, R40, 0x1, -R32 ;  /* 0x0000000128207824 */ /* 0x000fe400078e0a20 */
[----:B----4-:R-:W-:-:S04]  /*16780*/  IMAD.IADD R39, R29, 0x1, R51 ;  /* 0x000000011d277824 */ /* 0x010fc800078e0233 */
[----:B------:R-:W-:Y:S01]  /*16790*/  @P2 IMAD.HI.U32 R12, R39, R28, RZ ;  /* 0x0000001c270c2227 */ /* 0x000fe200078e00ff */
[----:B------:R-:W-:-:S03]  /*167a0*/  SEL R29, R49, RZ, P1 ;  /* 0x000000ff311d7207 */ /* 0x000fc60000800000 */
[----:B------:R-:W-:Y:S01]  /*167b0*/  IMAD.MOV.U32 R13, RZ, RZ, R39 ;  /* 0x000000ffff0d7224 */ /* 0x000fe200078e0027 */
[----:B--2---:R-:W-:Y:S01]  /*167c0*/  @P2 SHF.R.U32.HI R13, RZ, R37, R12 ;  /* 0x00000025ff0d2219 */ /* 0x004fe2000001160c */
        /* <DEDUP_REMOVED lines=14> */
[----:B0-----:R-:W-:-:S04]  /*168b0*/  LEA R12, P0, R6, R4, 0x2 ;  /* 0x00000004060c7211 */ /* 0x001fc800078010ff */
[----:B---3--:R-:W-:Y:S01]  /*168c0*/  LEA.HI.X R7, R6, R5, R7, 0x2, P0 ;  /* 0x0000000506077211 */ /* 0x008fe200000f1407 */
[----:B------:R-:W-:Y:S01]  /*168d0*/  SHFL.IDX PT, R4, R12, RZ, 0x1c1f ;  /* 0x001c1fff0c047589 */ /* 0x000fe200000e0000 */
[----:B------:R-:W-:-:S03]  /*168e0*/  IMAD.IADD R28, R36, 0x1, R51 ;  /* 0x00000001241c7824 */ /* 0x000fc600078e0233 */
        /* <DEDUP_REMOVED lines=16> */
[----:B0-----:R-:W-:-:S03]  /*169f0*/  IMAD R10, R9, UR4, RZ ;  /* 0x00000004090a7c24 */ /* 0x001fc6000f8e02ff */
[----:B------:R-:W-:Y:S02]  /*16a00*/  IMAD R5, R50, 0x40, R44 ;  /* 0x0000004032057824 */ /* 0x000fe400078e022c */
[----:B------:R-:W-:Y:S02]  /*16a10*/  IMAD R9, R3, UR5, R10 ;  /* 0x0000000503097c24 */ /* 0x000fe4000f8e020a */
[----:B------:R-:W-:-:S04]  /*16a20*/  IMAD.WIDE R24, R5, 0x2, R24 ;  /* 0x0000000205187825 */ /* 0x000fc800078e0218 */
[----:B------:R-:W-:Y:S01]  /*16a30*/  IMAD.WIDE.U32 R10, R3, UR4, RZ ;  /* 0x00000004030a7c25 */ /* 0x000fe2000f8e00ff */
[C---:B------:R-:W-:Y:S01]  /*16a40*/  IADD3 R27, P0, R24.reuse, 0x1800, RZ ;  /* 0x00001800181b7810 */ /* 0x040fe20007f1e0ff */
[----:B------:R-:W-:Y:S01]  /*16a50*/  ULDC.64 UR4, c[0x0][0xae8] ;  /* 0x0002ba0000047ab9 */ /* 0x000fe20000000a00 */
[----:B------:R-:W-:Y:S01]  /*16a60*/  IADD3 R29, P1, R24, 0x3000, RZ ;  /* 0x00003000181d7810 */ /* 0x000fe20007f3e0ff */
[----:B------:R-:W-:Y:S01]  /*16a70*/  IMAD R3, R48, 0x30, R50 ;  /* 0x0000003030037824 */ /* 0x000fe200078e0232 */
[----:B------:R-:W-:Y:S01]  /*16a80*/  IADD3 R37, P3, R24, 0x4800, RZ ;  /* 0x0000480018257810 */ /* 0x000fe20007f7e0ff */
[----:B------:R-:W-:Y:S01]  /*16a90*/  IMAD.IADD R11, R11, 0x1, R9 ;  /* 0x000000010b0b7824 */ /* 0x000fe200078e0209 */
[----:B------:R-:W-:Y:S01]  /*16aa0*/  LOP3.LUT R26, R27, 0x380, RZ, 0xc0, !PT ;  /* 0x000003801b1a7812 */ /* 0x000fe200078ec0ff */
[----:B------:R-:W-:Y:S01]  /*16ab0*/  IMAD.IADD R12, R51, 0x1, R3 ;  /* 0x00000001330c7824 */ /* 0x000fe200078e0203 */
[----:B------:R-:W-:Y:S01]  /*16ac0*/  LOP3.LUT R28, R29, 0x380, RZ, 0xc0, !PT ;  /* 0x000003801d1c7812 */ /* 0x000fe200078ec0ff */
[----:B------:R-:W-:Y:S01]  /*16ad0*/  IMAD.WIDE.U32 R10, R157, UR4, R10 ;  /* 0x000000049d0a7c25 */ /* 0x000fe2000f8e000a */
[----:B------:R-:W-:-:S02]  /*16ae0*/  LOP3.LUT R36, R37, 0x380, RZ, 0xc0, !PT ;  /* 0x0000038025247812 */ /* 0x000fc400078ec0ff */
[----:B------:R-:W-:Y:S01]  /*16af0*/  LOP3.LUT R5, R24, 0x380, RZ, 0xc0, !PT ;  /* 0x0000038018057812 */ /* 0x000fe200078ec0ff */
[----:B-1----:R-:W-:Y:S01]  /*16b00*/  @P2 IMAD.HI.U32 R3, R12, R13, RZ ;  /* 0x0000000d0c032227 */ /* 0x002fe200078e00ff */
[----:B------:R-:W-:Y:S02]  /*16b10*/  SHF.R.S32.HI R9, RZ, 0x1f, R8 ;  /* 0x0000001fff097819 */ /* 0x000fe40000011408 */
[----:B------:R-:W-:Y:S01]  /*16b20*/  SHF.R.U64 R26, R26, 0x3, RZ ;  /* 0x000000031a1a7819 */ /* 0x000fe200000012ff */
[----:B------:R-:W-:Y:S01]  /*16b30*/  IMAD R11, R157, UR5, R11 ;  /* 0x000000059d0b7c24 */ /* 0x000fe2000f8e020b */
        /* <DEDUP_REMOVED lines=18> */
[--C-:B------:R-:W-:Y:S01]  /*16c60*/  SHF.R.S32.HI R10, RZ, 0x1f, R13.reuse ;  /* 0x0000001fff0a7819 */ /* 0x100fe2000001140d */
[----:B------:R-:W-:Y:S01]  /*16c70*/  ULDC.64 UR4, c[0x0][0xae0] ;  /* 0x0002b80000047ab9 */ /* 0x000fe20000000a00 */
[----:B------:R-:W5:Y:S01]  /*16c80*/  LD.E.128 R4, desc[UR42][R4.64] ;  /* 0x0000002a04047980 */ /* 0x000f62000c101d00 */
[----:B------:R-:W-:-:S03]  /*16c90*/  IMAD.MOV R11, RZ, RZ, -R13 ;  /* 0x000000ffff0b7224 */ /* 0x000fc600078e0a0d */
[----:B------:R-:W5:Y:S01]  /*16ca0*/  LD.E.128 R28, desc[UR42][R28.64] ;  /* 0x0000002a1c1c7980 */ /* 0x000f62000c101d00 */
[----:B------:R-:W-:-:S03]  /*16cb0*/  IMAD R11, R0, R11, R12 ;  /* 0x0000000b000b7224 */ /* 0x000fc600078e020c */
        /* <DEDUP_REMOVED lines=28> */
[----:B------:R-:W-:Y:S01]  /*16e80*/  IMAD.IADD R42, R50, 0x1, R51 ;  /* 0x00000001322a7824 */ /* 0x000fe200078e0233 */
        /* <DEDUP_REMOVED lines=13> */
[C---:B--2---:R-:W-:Y:S02]  /*16f60*/  @!P2 LEA.HI.X R3, R44.reuse, R0, R43, 0x1, P5 ;  /* 0x000000002c03a211 */ /* 0x044fe400028f0c2b */
[----:B------:R-:W0:Y:S01]  /*16f70*/  SHFL.IDX PT, R0, R41, 0x3, 0x181f ;  /* 0x00781f0029007f89 */ /* 0x000e2200000e0000 */
[C---:B---3--:R-:W-:Y:S02]  /*16f80*/  @!P4 LEA R46, P5, R44.reuse, R14, 0x1 ;  /* 0x0000000e2c2ec211 */ /* 0x048fe400078a08ff */
[----:B------:R-:W-:Y:S01]  /*16f90*/  @!P2 IMAD.MOV.U32 R9, RZ, RZ, R3 ;  /* 0x000000ffff09a224 */ /* 0x000fe200078e0003 */
[----:B------:R-:W1:Y:S01]  /*16fa0*/  SHFL.IDX PT, R14, R40, 0x3, 0x181f ;  /* 0x00781f00280e7f89 */ /* 0x000e6200000e0000 */
[C-C-:B----4-:R-:W-:Y:S01]  /*16fb0*/  @!P3 LEA.HI.X R21, R44.reuse, R8, R43.reuse, 0x1, P1 ;  /* 0x000000082c15b211 */ /* 0x150fe200008f0c2b */
[----:B------:R-:W-:Y:S01]  /*16fc0*/  @!P2 IMAD.MOV.U32 R8, RZ, RZ, R32 ;  /* 0x000000ffff08a224 */ /* 0x000fe200078e0020 */
[----:B------:R-:W-:-:S04]  /*16fd0*/  @!P4 LEA.HI.X R47, R44, R10, R43, 0x1, P5 ;  /* 0x0000000a2c2fc211 */ /* 0x000fc800028f0c2b */
[----:B-----5:R2:W-:Y:S04]  /*16fe0*/  @!P2 ST.E.128 desc[UR42][R8.64], R4 ;  /* 0x000000040800a985 */ /* 0x0205e8000c101d2a */
[----:B------:R3:W-:Y:S01]  /*16ff0*/  @!P3 ST.E.128 desc[UR42][R20.64], R24 ;  /* 0x000000181400b985 */ /* 0x0007e2000c101d2a */
[----:B--2---:R-:W-:Y:S02]  /*17000*/  @!P4 IMAD.MOV.U32 R4, RZ, RZ, R46 ;  /* 0x000000ffff04c224 */ /* 0x004fe400078e002e */
[----:B------:R-:W-:-:S05]  /*17010*/  @!P4 IMAD.MOV.U32 R5, RZ, RZ, R47 ;  /* 0x000000ffff05c224 */ /* 0x000fca00078e002f */
[----:B01----:R3:W-:Y:S02]  /*17020*/  @!P4 ST.E.128 desc[UR42][R4.64], R28 ;  /* 0x0000001c0400c985 */ /* 0x0037e4000c101d2a */
.L_x_14774:
[----:B------:R-:W-:-:S05]  /*17030*/  VIADD R42, R42, 0x90 ;  /* 0x000000902a2a7836 */ /* 0x000fca0000000000 */
[----:B------:R-:W-:-:S13]  /*17040*/  ISETP.GE.OR P0, PT, R42, R45, P0 ;  /* 0x0000002d2a00720c */ /* 0x000fda0000706670 */
[----:B------:R-:W-:Y:S05]  /*17050*/  @P0 BRA `(.L_x_14567) ;  /* 0x0000001000d00947 */ /* 0x000fea0003800000 */
[----:B------:R-:W-:-:S04]  /*17060*/  LEA R14, P0, R44, R14, 0x1 ;  /* 0x0000000e2c0e7211 */ /* 0x000fc800078008ff */
[----:B------:R-:W-:-:S05]  /*17070*/  LEA.HI.X R15, R44, R0, R43, 0x1, P0 ;  /* 0x000000002c0f7211 */ /* 0x000fca00000f0c2b */
[----:B------:R0:W-:Y:S01]  /*17080*/  ST.E.128 desc[UR42][R14.64], R36 ;  /* 0x000000240e007985 */ /* 0x0001e2000c101d2a */
[----:B------:R-:W-:Y:S05]  /*17090*/  BRA `(.L_x_14567) ;  /* 0x0000001000c07947 */ /* 0x000fea0003800000 */
.L_x_14565:
[----:B------:R-:W1:Y:S01]  /*170a0*/  @P2 LDC R12, c[0x0][0xbec] ;  /* 0x0002fb00ff0c2b82 */ /* 0x000e620000000800 */
[----:B------:R-:W-:Y:S01]  /*170b0*/  ULDC.64 UR4, c[0x0][0xb08] ;  /* 0x0002c20000047ab9 */ /* 0x000fe20000000a00 */
[----:B------:R-:W-:Y:S01]  /*170c0*/  ULDC.64 UR6, c[0x0][0xb30] ;  /* 0x0002cc0000067ab9 */ /* 0x000fe20000000a00 */
[----:B0-----:R-:W-:Y:S02]  /*170d0*/  IMAD R10, R9, UR4, RZ ;  /* 0x00000004090a7c24 */ /* 0x001fe4000f8e02ff */
[----:B------:R-:W-:-:S03]  /*170e0*/  IMAD.WIDE.U32 R4, R3, UR4, RZ ;  /* 0x0000000403047c25 */ /* 0x000fc6000f8e00ff */
[----:B------:R-:W0:Y:S01]  /*170f0*/  @P2 LDC R11, c[0x0][0xbf0] ;  /* 0x0002fc00ff0b2b82 */ /* 0x000e220000000800 */
[----:B------:R-:W-:Y:S01]  /*17100*/  IMAD R3, R3, UR5, R10 ;  /* 0x0000000503037c24 */ /* 0x000fe2000f8e020a */
[----:B------:R-:W-:Y:S01]  /*17110*/  ULDC.64 UR4, c[0x0][0xb38] ;  /* 0x0002ce0000047ab9 */ /* 0x000fe20000000a00 */
[----:B------:R-:W-:Y:S02]  /*17120*/  VIADD R29, R155, 0x8 ;  /* 0x000000089b1d7836 */ /* 0x000fe40000000000 */
[----:B------:R-:W-:Y:S01]  /*17130*/  IMAD.IADD R5, R5, 0x1, R3 ;  /* 0x0000000105057824 */ /* 0x000fe200078e0203 */
[----:B------:R-:W-:Y:S01]  /*17140*/  SHF.R.S32.HI R3, RZ, 0x1f, R8 ;  /* 0x0000001fff037819 */ /* 0x000fe20000011408 */
        /* <DEDUP_REMOVED lines=10> */
[C---:B------:R-:W-:Y:S02]  /*171f0*/  IMAD R7, R8.reuse, UR5, R3 ;  /* 0x0000000508077c24 */ /* 0x040fe4000f8e0203 */
[----:B------:R-:W-:Y:S01]  /*17200*/  IMAD.WIDE.U32 R8, R8, UR4, R4 ;  /* 0x0000000408087c25 */ /* 0x000fe2000f8e0004 */
[----:B------:R-:W-:-:S03]  /*17210*/  ULDC.64 UR4, c[0x0][0xb48] ;  /* 0x0002d20000047ab9 */ /* 0x000fc60000000a00 */
        /* <DEDUP_REMOVED lines=32> */
[----:B------:R-:W-:Y:S02]  /*17420*/  SHF.R.S32.HI R42, RZ, 0x1f, R43 ;  /* 0x0000001fff2a7819 */ /* 0x000fe4000001142b */
[----:B------:R-:W-:Y:S01]  /*17430*/  SHF.R.S32.HI R44, RZ, 0x1f, R47 ;  /* 0x0000001fff2c7819 */ /* 0x000fe2000001142f */
[----:B0-----:R-:W-:Y:S06]  /*17440*/  BRA.DIV UR4, `(.L_x_14568) ;  /* 0x000000aa04307947 */ /* 0x001fec000b800000 */
[----:B------:R0:W1:Y:S04]  /*17450*/  SHFL.IDX PT, R0, R4, RZ, 0x1c1f ;  /* 0x001c1fff04007589 */ /* 0x00006800000e0000 */
[----:B------:R0:W2:Y:S02]  /*17460*/  SHFL.IDX PT, R14, R3, RZ, 0x1c1f ;  /* 0x001c1fff030e7589 */ /* 0x0000a400000e0000 */
.L_x_14777:
        /* <DEDUP_REMOVED lines=8> */
[-C--:B--2---:R-:W-:Y:S02]  /*174f0*/  @!P1 LEA R8, P3, R155, R14.reuse, 0x2 ;  /* 0x0000000e9b089211 */ /* 0x084fe400078610ff */
[----:B------:R-:W-:Y:S02]  /*17500*/  @!P2 LEA R10, P4, R29, R14, 0x2 ;  /* 0x0000000e1d0aa211 */ /* 0x000fe400078810ff */
[-C--:B-1----:R-:W-:Y:S02]  /*17510*/  @!P1 LEA.HI.X R9, R155, R0.reuse, R7, 0x2, P3 ;  /* 0x000000009b099211 */ /* 0x082fe400018f1407 */
[----:B------:R-:W-:Y:S02]  /*17520*/  @!P2 LEA.HI.X R11, R29, R0, R30, 0x2, P4 ;  /* 0x000000001d0ba211 */ /* 0x000fe400020f141e */
[----:B------:R-:W-:Y:S01]  /*17530*/  @!P5 LEA R12, P3, R31, R14, 0x2 ;  /* 0x0000000e1f0cd211 */ /* 0x000fe200078610ff */
[----:B------:R1:W-:Y:S01]  /*17540*/  @!P1 ST.E.64 desc[UR42][R8.64], R20 ;  /* 0x0000001408009985 */ /* 0x0003e2000c101b2a */
[----:B------:R-:W-:-:S02]  /*17550*/  ISETP.GE.AND P1, PT, R39, UR4, PT ;  /* 0x0000000427007c0c */ /* 0x000fc4000bf26270 */
[----:B------:R-:W-:Y:S01]  /*17560*/  @!P5 LEA.HI.X R13, R31, R0, R32, 0x2, P3 ;  /* 0x000000001f0dd211 */ /* 0x000fe200018f1420 */
[----:B------:R2:W-:Y:S01]  /*17570*/  @!P2 ST.E.64 desc[UR42][R10.64], R92 ;  /* 0x0000005c0a00a985 */ /* 0x0005e2000c101b2a */
[----:B------:R-:W-:Y:S02]  /*17580*/  ISETP.GE.AND P2, PT, R41, UR4, PT ;  /* 0x0000000429007c0c */ /* 0x000fe4000bf46270 */
[----:B------:R-:W-:Y:S01]  /*17590*/  @!P0 LEA R24, P4, R37, R14, 0x2 ;  /* 0x0000000e25188211 */ /* 0x000fe200078810ff */
[----:B------:R3:W-:Y:S01]  /*175a0*/  @!P5 ST.E.64 desc[UR42][R12.64], R96 ;  /* 0x000000600c00d985 */ /* 0x0007e2000c101b2a */
[----:B------:R-:W-:Y:S02]  /*175b0*/  ISETP.GE.AND P3, PT, R43, UR4, PT ;  /* 0x000000042b007c0c */ /* 0x000fe4000bf66270 */
[----:B------:R-:W-:Y:S02]  /*175c0*/  ISETP.GE.AND P5, PT, R47, UR4, PT ;  /* 0x000000042f007c0c */ /* 0x000fe4000bfa6270 */
[----:B------:R-:W-:-:S02]  /*175d0*/  @!P0 LEA.HI.X R25, R37, R0, R36, 0x2, P4 ;  /* 0x0000000025198211 */ /* 0x000fc400020f1424 */
[----:B------:R-:W-:-:S03]  /*175e0*/  @!P1 LEA R26, P4, R39, R14, 0x2 ;  /* 0x0000000e271a9211 */ /* 0x000fc600078810ff */
[----:B------:R3:W-:Y:S01]  /*175f0*/  @!P0 ST.E.64 desc[UR42][R24.64], R100 ;  /* 0x0000006418008985 */ /* 0x0007e2000c101b2a */
[----:B-1----:R-:W-:Y:S02]  /*17600*/  @!P2 LEA R8, P0, R41, R14, 0x2 ;  /* 0x0000000e2908a211 */ /* 0x002fe400078010ff */
[----:B------:R-:W-:Y:S02]  /*17610*/  @!P1 LEA.HI.X R27, R39, R0, R38, 0x2, P4 ;  /* 0x00000000271b9211 */ /* 0x000fe400020f1426 */
[----:B--2---:R-:W-:Y:S02]  /*17620*/  @!P3 LEA R10, P4, R43, R14, 0x2 ;  /* 0x0000000e2b0ab211 */ /* 0x004fe400078810ff */
[----:B------:R-:W-:Y:S01]  /*17630*/  @!P2 LEA.HI.X R9, R41, R0, R40, 0x2, P0 ;  /* 0x000000002909a211 */ /* 0x000fe200000f1428 */
[----:B------:R3:W-:Y:S01]  /*17640*/  @!P1 ST.E.64 desc[UR42][R26.64], R104 ;  /* 0x000000681a009985 */ /* 0x0007e2000c101b2a */
[----:B------:R-:W-:Y:S02]  /*17650*/  @!P5 LEA R14, P0, R47, R14, 0x2 ;  /* 0x0000000e2f0ed211 */ /* 0x000fe400078010ff */
[-C--:B------:R-:W-:Y:S01]  /*17660*/  @!P3 LEA.HI.X R11, R43, R0.reuse, R42, 0x2, P4 ;  /* 0x000000002b0bb211 */ /* 0x080fe200020f142a */
[----:B------:R3:W-:Y:S01]  /*17670*/  @!P2 ST.E.64 desc[UR42][R8.64], R108 ;  /* 0x0000006c0800a985 */ /* 0x0007e2000c101b2a */
[----:B------:R-:W-:-:S03]  /*17680*/  @!P5 LEA.HI.X R15, R47, R0, R44, 0x2, P0 ;  /* 0x000000002f0fd211 */ /* 0x000fc600000f142c */
[----:B------:R3:W-:Y:S04]  /*17690*/  @!P3 ST.E.64 desc[UR42][R10.64], R112 ;  /* 0x000000700a00b985 */ /* 0x0007e8000c101b2a */
[----:B------:R3:W-:Y:S02]  /*176a0*/  @!P5 ST.E.64 desc[UR42][R14.64], R116 ;  /* 0x000000740e00d985 */ /* 0x0007e4000c101b2a */
.L_x_14570:
[----:B------:R-:W-:Y:S05]  /*176b0*/  BSYNC B1 ;  /* 0x0000000000017941 */ /* 0x000fea0003800000 */
.L_x_14569:
[----:B------:R-:W-:-:S03]  /*176c0*/  UMOV UR4, 0xffffffff ;  /* 0xffffffff00047882 */ /* 0x000fc60000000000 */
[----:B------:R-:W-:Y:S05]  /*176d0*/  BRA.DIV UR4, `(.L_x_14571) ;  /* 0x000000a604c07947 */ /* 0x000fea000b800000 */
[----:B-1----:R1:W4:Y:S04]  /*176e0*/  SHFL.IDX PT, R0, R4, 0x1, 0x1c1f ;  /* 0x003c1f0004007f89 */ /* 0x00232800000e0000 */
[----:B--23--:R1:W2:Y:S02]  /*176f0*/  SHFL.IDX PT, R14, R3, 0x1, 0x1c1f ;  /* 0x003c1f00030e7f89 */ /* 0x00c2a400000e0000 */
.L_x_14781:
[----:B------:R-:W-:-:S13]  /*17700*/  ISETP.GE.AND P0, PT, R6, R45, PT ;  /* 0x0000002d0600720c */ /* 0x000fda0003f06270 */
[----:B------:R-:W-:Y:S05]  /*17710*/  @P0 BRA `(.L_x_14567) ;  /* 0x0000000c00200947 */ /* 0x000fea0003800000 */
[----:B------:R-:W-:Y:S02]  /*17720*/  ULDC UR4, c[0x0][0xac8] ;  /* 0x0002b20000047ab9 */ /* 0x000fe40000000800 */
[----:B------:R-:W-:Y:S02]  /*17730*/  ISETP.GE.AND P0, PT, R155, UR4, PT ;  /* 0x000000049b007c0c */ /* 0x000fe4000bf06270 */
[----:B------:R-:W-:Y:S02]  /*17740*/  ISETP.GE.AND P5, PT, R29, UR4, PT ;  /* 0x000000041d007c0c */ /* 0x000fe4000bfa6270 */
[----:B------:R-:W-:Y:S02]  /*17750*/  ISETP.GE.AND P3, PT, R31, UR4, PT ;  /* 0x000000041f007c0c */ /* 0x000fe4000bf66270 */
[----:B------:R-:W-:-:S07]  /*17760*/  ISETP.GE.AND P2, PT, R37, UR4, PT ;  /* 0x0000000425007c0c */ /* 0x000fce000bf46270 */
[-C--:B012---:R-:W-:Y:S02]  /*17770*/  @!P0 LEA R4, P1, R155, R14.reuse, 0x2 ;  /* 0x0000000e9b048211 */ /* 0x087fe400078210ff */
[----:B------:R-:W-:Y:S02]  /*17780*/  @!P5 LEA R6, P4, R29, R14, 0x2 ;  /* 0x0000000e1d06d211 */ /* 0x000fe400078810ff */
[-C--:B----4-:R-:W-:Y:S02]  /*17790*/  @!P0 LEA.HI.X R5, R155, R0.reuse, R7, 0x2, P1 ;  /* 0x000000009b058211 */ /* 0x090fe400008f1407 */
[----:B------:R-:W-:Y:S02]  /*177a0*/  ISETP.GE.AND P1, PT, R39, UR4, PT ;  /* 0x0000000427007c0c */ /* 0x000fe4000bf26270 */
[----:B------:R-:W-:Y:S01]  /*177b0*/  @!P5 LEA.HI.X R7, R29, R0, R30, 0x2, P4 ;  /* 0x000000001d07d211 */ /* 0x000fe200020f141e */
[----:B------:R0:W-:Y:S01]  /*177c0*/  @!P0 ST.E.64 desc[UR42][R4.64], R90 ;  /* 0x0000005a04008985 */ /* 0x0001e2000c101b2a */
[----:B------:R-:W-:-:S02]  /*177d0*/  ISETP.GE.AND P0, PT, R41, UR4, PT ;  /* 0x0000000429007c0c */ /* 0x000fc4000bf06270 */
[-C--:B------:R-:W-:Y:S01]  /*177e0*/  @!P3 LEA R8, P4, R31, R14.reuse, 0x2 ;  /* 0x0000000e1f08b211 */ /* 0x080fe200078810ff */
[----:B------:R3:W-:Y:S01]  /*177f0*/  @!P5 ST.E.64 desc[UR42][R6.64], R94 ;  /* 0x0000005e0600d985 */ /* 0x0007e2000c101b2a */
[----:B------:R-:W-:Y:S02]  /*17800*/  @!P2 LEA R10, P5, R37, R14, 0x2 ;  /* 0x0000000e250aa211 */ /* 0x000fe400078a10ff */
[-C--:B------:R-:W-:Y:S02]  /*17810*/  @!P3 LEA.HI.X R9, R31, R0.reuse, R32, 0x2, P4 ;  /* 0x000000001f09b211 */ /* 0x080fe400020f1420 */
[----:B------:R-:W-:Y:S02]  /*17820*/  ISETP.GE.AND P4, PT, R43, UR4, PT ;  /* 0x000000042b007c0c */ /* 0x000fe4000bf86270 */
[----:B------:R-:W-:Y:S01]  /*17830*/  @!P2 LEA.HI.X R11, R37, R0, R36, 0x2, P5 ;  /* 0x00000000250ba211 */ /* 0x000fe200028f1424 */
[----:B------:R3:W-:Y:S01]  /*17840*/  @!P3 ST.E.64 desc[UR42][R8.64], R98 ;  /* 0x000000620800b985 */ /* 0x0007e2000c101b2a */
[----:B------:R-:W-:-:S03]  /*17850*/  @!P1 LEA R12, P5, R39, R14, 0x2 ;  /* 0x0000000e270c9211 */ /* 0x000fc600078a10ff */
[----:B------:R3:W-:Y:S01]  /*17860*/  @!P2 ST.E.64 desc[UR42][R10.64], R102 ;  /* 0x000000660a00a985 */ /* 0x0007e2000c101b2a */
[----:B------:R-:W-:Y:S02]  /*17870*/  @!P1 LEA.HI.X R13, R39, R0, R38, 0x2, P5 ;  /* 0x00000000270d9211 */ /* 0x000fe400028f1426 */
[----:B------:R-:W-:-:S03]  /*17880*/  @!P0 LEA R20, P5, R41, R14, 0x2 ;  /* 0x0000000e29148211 */ /* 0x000fc600078a10ff */
[----:B------:R3:W-:Y:S01]  /*17890*/  @!P1 ST.E.64 desc[UR42][R12.64], R106 ;  /* 0x0000006a0c009985 */ /* 0x0007e2000c101b2a */
[----:B------:R-:W-:Y:S02]  /*178a0*/  @!P0 LEA.HI.X R21, R41, R0, R40, 0x2, P5 ;  /* 0x0000000029158211 */ /* 0x000fe400028f1428 */
[----:B0-----:R-:W-:-:S03]  /*178b0*/  @!P4 LEA R4, P5, R43, R14, 0x2 ;  /* 0x0000000e2b04c211 */ /* 0x001fc600078a10ff */
[----:B------:R3:W-:Y:S01]  /*178c0*/  @!P0 ST.E.64 desc[UR42][R20.64], R110 ;  /* 0x0000006e14008985 */ /* 0x0007e2000c101b2a */
[----:B------:R-:W-:Y:S02]  /*178d0*/  @!P4 LEA.HI.X R5, R43, R0, R42, 0x2, P5 ;  /* 0x000000002b05c211 */ /* 0x000fe400028f142a */
[----:B------:R-:W-:-:S03]  /*178e0*/  ISETP.GE.AND P0, PT, R47, UR4, PT ;  /* 0x000000042f007c0c */ /* 0x000fc6000bf06270 */
[----:B------:R3:W-:Y:S10]  /*178f0*/  @!P4 ST.E.64 desc[UR42][R4.64], R114 ;  /* 0x000000720400c985 */ /* 0x0007f4000c101b2a */
[----:B------:R-:W-:Y:S05]  /*17900*/  @P0 BRA `(.L_x_14567) ;  /* 0x0000000800a40947 */ /* 0x000fea0003800000 */
[----:B------:R-:W-:-:S04]  /*17910*/  LEA R14, P0, R47, R14, 0x2 ;  /* 0x0000000e2f0e7211 */ /* 0x000fc800078010ff */
[----:B------:R-:W-:-:S05]  /*17920*/  LEA.HI.X R15, R47, R0, R44, 0x2, P0 ;  /* 0x000000002f0f7211 */ /* 0x000fca00000f142c */
[----:B------:R0:W-:Y:S01]  /*17930*/  ST.E.64 desc[UR42][R14.64], R118 ;  /* 0x000000760e007985 */ /* 0x0001e2000c101b2a */
[----:B------:R-:W-:Y:S05]  /*17940*/  BRA `(.L_x_14567) ;  /* 0x0000000800947947 */ /* 0x000fea0003800000 */
.L_x_14563:
[----:B------:R-:W2:Y:S01]  /*17950*/  LDL R0, [R1+0x50] ;  /* 0x0000500001007983 */ /* 0x000ea20000100800 */
[----:B------:R-:W-:Y:S01]  /*17960*/  ULDC.64 UR4, c[0x0][0xc08] ;  /* 0x0003020000047ab9 */ /* 0x000fe20000000a00 */
[----:B------:R-:W2:Y:S01]  /*17970*/  LDC.64 R4, c[0x0][0xc00] ;  /* 0x00030000ff047b82 */ /* 0x000ea20000000a00 */
[----:B------:R-:W-:Y:S01]  /*17980*/  ISETP.NE.U32.AND P0, PT, RZ, UR4, PT ;  /* 0x00000004ff007c0c */ /* 0x000fe2000bf05070 */
[----:B------:R-:W3:Y:S01]  /*17990*/  LDL R8, [R1+0x4c] ;  /* 0x00004c0001087983 */ /* 0x000ee20000100800 */
[----:B------:R-:W-:Y:S02]  /*179a0*/  IMAD.MOV.U32 R3, RZ, RZ, RZ ;  /* 0x000000ffff037224 */ /* 0x000fe400078e00ff */
[----:B------:R-:W-:Y:S01]  /*179b0*/  ISETP.NE.AND.EX P1, PT, RZ, UR5, PT, P0 ;  /* 0x00000005ff007c0c */ /* 0x000fe2000bf25300 */
[----:B------:R-:W-:Y:S02]  /*179c0*/  ULDC.64 UR4, c[0x0][0xc00] ;  /* 0x0003000000047ab9 */ /* 0x000fe40000000a00 */
[----:B------:R-:W-:-:S04]  /*179d0*/  ISETP.NE.U32.AND P0, PT, RZ, UR4, PT ;  /* 0x00000004ff007c0c */ /* 0x000fc8000bf05070 */
[----:B------:R-:W-:-:S06]  /*179e0*/  ISETP.NE.AND.EX P0, PT, RZ, UR5, PT, P0 ;  /* 0x00000005ff007c0c */ /* 0x000fcc000bf05300 */
[----:B------:R-:W4:Y:S01]  /*179f0*/  @P1 LDC.64 R6, c[0x0][0xc08] ;  /* 0x00030200ff061b82 */ /* 0x000f220000000a00 */
[----:B------:R-:W-:Y:S02]  /*17a00*/  ULDC UR4, c[0x0][0xa88] ;  /* 0x0002a20000047ab9 */ /* 0x000fe40000000800 */
[----:B------:R-:W-:Y:S01]  /*17a10*/  IMAD.U32 R24, RZ, RZ, UR4 ;  /* 0x00000004ff187e24 */ /* 0x000fe2000f8e00ff */
[----:B------:R-:W1:Y:S01]  /*17a20*/  S2R R9, SR_TID.X ;  /* 0x0000000000097919 */ /* 0x000e620000002100 */
[----:B--2---:R-:W-:-:S04]  /*17a30*/  IMAD.WIDE R4, R0, 0x4, R4 ;  /* 0x0000000400047825 */ /* 0x004fc800078e0204 */
[----:B----4-:R-:W-:Y:S01]  /*17a40*/  @P1 IMAD.WIDE R6, R0, 0x4, R6 ;  /* 0x0000000400061825 */ /* 0x010fe200078e0206 */
[----:B------:R2:W5:Y:S01]  /*17a50*/  @P0 LDG.E R3, desc[UR42][R4.64] ;  /* 0x0000002a04030981 */ /* 0x000562000c1e1900 */
[----:B---3--:R-:W-:Y:S02]  /*17a60*/  ISETP.NE.AND P2, PT, R8, RZ, PT ;  /* 0x000000ff0800720c */ /* 0x008fe40003f45270 */
[----:B-1----:R-:W-:Y:S01]  /*17a70*/  VIADD R32, R9, 0xffffff80 ;  /* 0xffffff8009207836 */ /* 0x002fe20000000000 */
[----:B------:R2:W5:Y:S01]  /*17a80*/  @P1 LDG.E R24, desc[UR42][R6.64] ;  /* 0x0000002a06181981 */ /* 0x000562000c1e1900 */
[----:B------:R-:W-:-:S03]  /*17a90*/  SHF.R.S32.HI R26, RZ, 0x1f, R0 ;  /* 0x0000001fff1a7819 */ /* 0x000fc60000011400 */
[----:B------:R-:W-:-:S06]  /*17aa0*/  ISETP.GT.AND P3, PT, R32, 0xbf, PT ;  /* 0x000000bf2000780c */ /* 0x000fcc0003f64270 */
[----:B------:R-:W1:Y:S02]  /*17ab0*/  @!P2 LDC R8, c[0x0][0xad4] ;  /* 0x0002b500ff08ab82 */ /* 0x000e640000000800 */
[----:B-1----:R2:W-:Y:S01]  /*17ac0*/  @!P2 STL [R1+0x4c], R8 ;  /* 0x00004c080100a387 */ /* 0x0025e20000100800 */
[----:B------:R-:W-:Y:S01]  /*17ad0*/  ISETP.GT.AND P2, PT, R8, 0x1, PT ;  /* 0x000000010800780c */ /* 0x000fe20003f44270 */
[----:B------:R-:W-:-:S12]  /*17ae0*/  @P1 BRA `(.L_x_14572) ;  /* 0x0000000000101947 */ /* 0x000fd80003800000 */
[----:B------:R-:W-:Y:S05]  /*17af0*/  @!P0 BRA `(.L_x_14572) ;  /* 0x00000000000c8947 */ /* 0x000fea0003800000 */
[----:B--2---:R-:W2:Y:S04]  /*17b00*/  LDG.E R7, desc[UR42][R4.64] ;  /* 0x0000002a04077981 */ /* 0x004ea8000c1e1900 */
[----:B-----5:R-:W2:Y:S02]  /*17b10*/  LDG.E R24, desc[UR42][R4.64+0x4] ;  /* 0x0000042a04187981 */ /* 0x020ea4000c1e1900 */
[----:B--2---:R-:W-:-:S07]  /*17b20*/  IMAD.IADD R24, R24, 0x1, -R7 ;  /* 0x0000000118187824 */ /* 0x004fce00078e0a07 */
.L_x_14572:
[----:B------:R-:W-:Y:S01]  /*17b30*/  BSSY B1, `(.L_x_14573) ;  /* 0x0000037000017945 */ /* 0x000fe20003800000 */
[----:B------:R-:W-:Y:S02]  /*17b40*/  SEL R27, R0, RZ, !P0 ;  /* 0x000000ff001b7207 */ /* 0x000fe40004000000 */
[----:B------:R-:W-:Y:S02]  /*17b50*/  SEL R26, R26, RZ, !P0 ;  /* 0x000000ff1a1a7207 */ /* 0x000fe40004000000 */
[----:B-----5:R-:W-:Y:S01]  /*17b60*/  SHF.R.S32.HI R20, RZ, 0x1f, R3 ;  /* 0x0000001fff147819 */ /* 0x020fe20000011403 */
[----:B------:R-:W-:Y:S06]  /*17b70*/  @P3 BRA `(.L_x_14574) ;  /* 0x0000000000c83947 */ /* 0x000fec0003800000 */
[----:B--2---:R-:W2:Y:S01]  /*17b80*/  LDL R4, [R1+0x14] ;  /* 0x0000140001047983 */ /* 0x004ea20000100800 */
[----:B------:R-:W1:Y:S02]  /*17b90*/  LDC R37, c[0x0][0xbe8] ;  /* 0x0002fa00ff257b82 */ /* 0x000e640000000800 */
[----:B-1----:R-:W-:Y:S01]  /*17ba0*/  IMAD R0, R24, R37, RZ ;  /* 0x0000002518007224 */ /* 0x002fe200078e02ff */
[----:B--2---:R-:W-:-:S04]  /*17bb0*/  IADD3 R29, R4, -0x80, R9 ;  /* 0xffffff80041d7810 */ /* 0x004fc80007ffe009 */
[----:B------:R-:W-:-:S13]  /*17bc0*/  ISETP.GE.AND P0, PT, R29, R0, PT ;  /* 0x000000001d00720c */ /* 0x000fda0003f06270 */
[----:B------:R-:W-:Y:S05]  /*17bd0*/  @P0 BRA `(.L_x_14574) ;  /* 0x0000000000b00947 */ /* 0x000fea0003800000 */
[----:B------:R-:W2:Y:S01]  /*17be0*/  LDL.LU R28, [R1+0x54] ;  /* 0x00005400011c7983 */ /* 0x000ea20000300800 */
[----:B------:R-:W-:Y:S01]  /*17bf0*/  IMAD.MOV.U32 R14, RZ, RZ, 0x9b8 ;  /* 0x000009b8ff0e7424 */ /* 0x000fe200078e00ff */
[----:B------:R-:W-:Y:S01]  /*17c00*/  ISETP.GT.AND P0, PT, R8, 0x1, PT ;  /* 0x000000010800780c */ /* 0x000fe20003f04270 */
[----:B------:R-:W1:Y:S01]  /*17c10*/  LDC.64 R30, c[0x0][0xba8] ;  /* 0x0002ea00ff1e7b82 */ /* 0x000e620000000a00 */
[----:B------:R-:W-:Y:S01]  /*17c20*/  ISETP.NE.AND P1, PT, R37, 0x1, PT ;  /* 0x000000012500780c */ /* 0x000fe20003f25270 */
[----:B------:R-:W-:Y:S01]  /*17c30*/  IMAD.MOV.U32 R15, RZ, RZ, R29 ;  /* 0x000000ffff0f7224 */ /* 0x000fe200078e001d */
[----:B------:R-:W-:-:S05]  /*17c40*/  SEL R14, R14, 0x978, P0 ;  /* 0x000009780e0e7807 */ /* 0x000fca0000000000 */
[----:B------:R-:W3:Y:S08]  /*17c50*/  LDC.64 R6, c[0x0][R14+0x220] ;  /* 0x000088000e067b82 */ /* 0x000ef00000000a00 */
[----:B------:R-:W4:Y:S08]  /*17c60*/  LDC.64 R4, c[0x0][R14+0x218] ;  /* 0x000086000e047b82 */ /* 0x000f300000000a00 */
[----:B------:R-:W5:Y:S08]  /*17c70*/  LDC.64 R8, c[0x0][R14+0x228] ;  /* 0x00008a000e087b82 */ /* 0x000f700000000a00 */
[----:B------:R-:W0:Y:S08]  /*17c80*/  @P1 LDC R0, c[0x0][0xbec] ;  /* 0x0002fb00ff001b82 */ /* 0x000e300000000800 */
[----:B------:R-:W5:Y:S08]  /*17c90*/  LDC.64 R10, c[0x0][R14+0x210] ;  /* 0x000084000e0a7b82 */ /* 0x000f700000000a00 */
[----:B------:R-:W5:Y:S01]  /*17ca0*/  @P1 LDC R25, c[0x0][0xbf0] ;  /* 0x0002fc00ff191b82 */ /* 0x000f620000000800 */
[----:B0-----:R-:W-:-:S07]  /*17cb0*/  @P1 IMAD.HI.U32 R0, R29, R0, RZ ;  /* 0x000000001d001227 */ /* 0x001fce00078e00ff */
[----:B-1----:R-:W0:Y:S01]  /*17cc0*/  @!P0 LDC R30, c[0x0][0xb50] ;  /* 0x0002d400ff1e8b82 */ /* 0x002e220000000800 */
        /* <DEDUP_REMOVED lines=29> */
.L_x_14574:
[----:B------:R-:W-:Y:S05]  /*17ea0*/  BSYNC B1 ;  /* 0x0000000000017941 */ /* 0x000fea0003800000 */
.L_x_14573:
[----:B------:R-:W-:Y:S05]  /*17eb0*/  @P2 BRA `(.L_x_14567) ;  /* 0x0000000400382947 */ /* 0x000fea0003800000 */
[----:B------:R-:W3:Y:S01]  /*17ec0*/  LDL R29, [R1+0x14] ;  /* 0x00001400011d7983 */ /* 0x000ee20000100800 */
[----:B------:R-:W4:Y:S01]  /*17ed0*/  LDC R25, c[0x0][0xbe8] ;  /* 0x0002fa00ff197b82 */ /* 0x000f220000000800 */
[----:B------:R-:W-:Y:S01]  /*17ee0*/  SHF.R.S32.HI R28, RZ, 0x1f, R32 ;  /* 0x0000001fff1c7819 */ /* 0x000fe20000011420 */
[----:B------:R-:W-:Y:S01]  /*17ef0*/  ULDC.64 UR4, c[0x0][0xaa0] ;  /* 0x0002a80000047ab9 */ /* 0x000fe20000000a00 */
[----:B------:R-:W-:Y:S01]  /*17f00*/  ULDC.64 UR6, c[0x0][0xaf0] ;  /* 0x0002bc0000067ab9 */ /* 0x000fe20000000a00 */
[----:B------:R-:W-:Y:S01]  /*17f10*/  IMAD R0, R20, UR4, RZ ;  /* 0x0000000414007c24 */ /* 0x000fe2000f8e02ff */
[----:B------:R-:W-:Y:S01]  /*17f20*/  LEA.HI R28, R28, R32, RZ, 0x3 ;  /* 0x000000201c1c7211 */ /* 0x000fe200078f18ff */
[----:B-12---:R-:W-:-:S03]  /*17f30*/  IMAD.WIDE.U32 R4, R3, UR4, RZ ;  /* 0x0000000403047c25 */ /* 0x006fc6000f8e00ff */
[----:B------:R-:W-:Y:S01]  /*17f40*/  SHF.R.S32.HI R28, RZ, 0x3, R28 ;  /* 0x00000003ff1c7819 */ /* 0x000fe2000001141c */
[----:B------:R-:W-:Y:S01]  /*17f50*/  IMAD R7, R3, UR5, R0 ;  /* 0x0000000503077c24 */ /* 0x000fe2000f8e0200 */
[----:B------:R-:W-:-:S03]  /*17f60*/  ULDC.64 UR4, c[0x0][0xae8] ;  /* 0x0002ba0000047ab9 */ /* 0x000fc60000000a00 */
[----:B------:R-:W-:Y:S02]  /*17f70*/  IMAD R0, R48, 0x30, R28 ;  /* 0x0000003030007824 */ /* 0x000fe400078e021c */
[----:B------:R-:W-:Y:S02]  /*17f80*/  IMAD.IADD R5, R5, 0x1, R7 ;  /* 0x0000000105057824 */ /* 0x000fe400078e0207 */
[----:B------:R-:W-:Y:S01]  /*17f90*/  IMAD.WIDE.U32 R4, R157, UR4, R4 ;  /* 0x000000049d047c25 */ /* 0x000fe2000f8e0004 */
[----:B----4-:R-:W-:-:S03]  /*17fa0*/  ISETP.NE.AND P0, PT, R25, 0x1, PT ;  /* 0x000000011900780c */ /* 0x010fc60003f05270 */
[----:B------:R-:W-:Y:S01]  /*17fb0*/  IMAD R5, R157, UR5, R5 ;  /* 0x000000059d057c24 */ /* 0x000fe2000f8e0205 */
[----:B------:R-:W-:Y:S01]  /*17fc0*/  ULDC.64 UR4, c[0x0][0xae0] ;  /* 0x0002b80000047ab9 */ /* 0x000fe20000000a00 */
[----:B------:R-:W-:-:S08]  /*17fd0*/  IMAD.WIDE.U32 R4, R27, UR6, R4 ;  /* 0x000000061b047c25 */ /* 0x000fd0000f8e0004 */
[----:B------:R-:W1:Y:S08]  /*17fe0*/  @P0 LDC R6, c[0x0][0xbec] ;  /* 0x0002fb00ff060b82 */ /* 0x000e700000000800 */
[----:B------:R-:W2:Y:S01]  /*17ff0*/  @P0 LDC R11, c[0x0][0xbf0] ;  /* 0x0002fc00ff0b0b82 */ /* 0x000ea20000000800 */
[----:B---3--:R-:W-:-:S04]  /*18000*/  IMAD.IADD R9, R29, 0x1, R0 ;  /* 0x000000011d097824 */ /* 0x008fc800078e0200 */
[----:B-1----:R-:W-:-:S04]  /*18010*/  @P0 IMAD.HI.U32 R0, R9, R6, RZ ;  /* 0x0000000609000227 */ /* 0x002fc800078e00ff */
[----:B------:R-:W-:Y:S01]  /*18020*/  IMAD.MOV.U32 R3, RZ, RZ, R9 ;  /* 0x000000ffff037224 */ /* 0x000fe200078e0009 */
[----:B--2---:R-:W-:Y:S01]  /*18030*/  @P0 SHF.R.U32.HI R3, RZ, R11, R0 ;  /* 0x0000000bff030219 */ /* 0x004fe20000011600 */
        /* <DEDUP_REMOVED lines=14> */
[C---:B------:R-:W-:Y:S01]  /*18120*/  IMAD.WIDE.U32 R20, R7.reuse, UR4, R4 ;  /* 0x0000000407147c25 */ /* 0x040fe2000f8e0004 */
        /* <DEDUP_REMOVED lines=8> */
[----:B------:R-:W1:Y:S01]  /*181b0*/  SHFL.IDX PT, R3, R7, RZ, 0x181f ;  /* 0x00181fff07037589 */ /* 0x000e6200000e0000 */
[----:B------:R-:W-:Y:S02]  /*181c0*/  IMAD R21, R24, R25, RZ ;  /* 0x0000001918157224 */ /* 0x000fe400078e02ff */
[----:B------:R-:W-:Y:S01]  /*181d0*/  IMAD.IADD R24, R28, 0x1, R29 ;  /* 0x000000011c187824 */ /* 0x000fe200078e021d */
[----:B------:R-:W2:Y:S03]  /*181e0*/  SHFL.IDX PT, R0, R20, RZ, 0x181f ;  /* 0x00181fff14007589 */ /* 0x000ea600000e0000 */
[C---:B------:R-:W-:Y:S01]  /*181f0*/  VIADD R8, R24.reuse, 0x30 ;  /* 0x0000003018087836 */ /* 0x040fe20000000000 */
[----:B------:R-:W3:Y:S01]  /*18200*/  SHFL.IDX PT, R5, R7, 0x1, 0x181f ;  /* 0x00381f0007057f89 */ /* 0x000ee200000e0000 */
[C---:B------:R-:W-:Y:S01]  /*18210*/  ISETP.GE.OR P2, PT, R24.reuse, R21, P0 ;  /* 0x000000151800720c */ /* 0x040fe20000746670 */
[----:B------:R-:W-:-:S02]  /*18220*/  VIADD R10, R24, 0x60 ;  /* 0x00000060180a7836 */ /* 0x000fc40000000000 */
[----:B------:R-:W4:Y:S01]  /*18230*/  SHFL.IDX PT, R14, R7, 0x2, 0x181f ;  /* 0x00581f00070e7f89 */ /* 0x000f2200000e0000 */
[-C--:B------:R-:W-:Y:S02]  /*18240*/  ISETP.GE.OR P3, PT, R8, R21.reuse, P0 ;  /* 0x000000150800720c */ /* 0x080fe40000766670 */
[----:B------:R-:W-:Y:S01]  /*18250*/  ISETP.GE.OR P4, PT, R10, R21, P0 ;  /* 0x000000150a00720c */ /* 0x000fe20000786670 */
[----:B------:R-:W5:Y:S04]  /*18260*/  SHFL.IDX PT, R4, R20, 0x1, 0x181f ;  /* 0x00381f0014047f89 */ /* 0x000f6800000e0000 */
[----:B------:R-:W0:Y:S02]  /*18270*/  SHFL.IDX PT, R6, R20, 0x2, 0x181f ;  /* 0x00581f0014067f89 */ /* 0x000e2400000e0000 */
[----:B-1----:R-:W-:-:S04]  /*18280*/  @!P2 LEA R10, P5, R44, R3, 0x1 ;  /* 0x000000032c0aa211 */ /* 0x002fc800078a08ff */
[C---:B--2---:R-:W-:Y:S02]  /*18290*/  @!P2 LEA.HI.X R3, R44.reuse, R0, R43, 0x1, P5 ;  /* 0x000000002c03a211 */ /* 0x044fe400028f0c2b */
[----:B------:R1:W2:Y:S01]  /*182a0*/  SHFL.IDX PT, R0, R20, 0x3, 0x181f ;  /* 0x00781f0014007f89 */ /* 0x0002a200000e0000 */
[C---:B---3--:R-:W-:Y:S02]  /*182b0*/  @!P3 LEA R8, P1, R44.reuse, R5, 0x1 ;  /* 0x000000052c08b211 */ /* 0x048fe400078208ff */
[----:B------:R-:W-:Y:S01]  /*182c0*/  @!P2 IMAD.MOV.U32 R11, RZ, RZ, R3 ;  /* 0x000000ffff0ba224 */ /* 0x000fe200078e0003 */
[----:B----4-:R-:W-:-:S04]  /*182d0*/  @!P4 LEA R25, P5, R44, R14, 0x1 ;  /* 0x0000000e2c19c211 */ /* 0x010fc800078a08ff */
[----:B------:R1:W-:Y:S01]  /*182e0*/  @!P2 ST.E.128 desc[UR42][R10.64], RZ ;  /* 0x000000ff0a00a985 */ /* 0x0003e2000c101d2a */
[C---:B-----5:R-:W-:Y:S01]  /*182f0*/  @!P3 LEA.HI.X R9, R44.reuse, R4, R43, 0x1, P1 ;  /* 0x000000042c09b211 */ /* 0x060fe200008f0c2b */
[----:B------:R-:W-:Y:S02]  /*18300*/  @!P4 IMAD.MOV.U32 R4, RZ, RZ, R25 ;  /* 0x000000ffff04c224 */ /* 0x000fe400078e0019 */
[----:B------:R1:W3:Y:S01]  /*18310*/  SHFL.IDX PT, R14, R7, 0x3, 0x181f ;  /* 0x00781f00070e7f89 */ /* 0x0002e200000e0000 */
[----:B0-----:R-:W-:-:S03]  /*18320*/  @!P4 LEA.HI.X R5, R44, R6, R43, 0x1, P5 ;  /* 0x000000062c05c211 */ /* 0x001fc600028f0c2b */
[----:B------:R1:W-:Y:S04]  /*18330*/  @!P3 ST.E.128 desc[UR42][R8.64], RZ ;  /* 0x000000ff0800b985 */ /* 0x0003e8000c101d2a */
[----:B------:R1:W-:Y:S02]  /*18340*/  @!P4 ST.E.128 desc[UR42][R4.64], RZ ;  /* 0x000000ff0400c985 */ /* 0x0003e4000c101d2a */
.L_x_14790:
[----:B------:R-:W-:-:S05]  /*18350*/  VIADD R24, R24, 0x90 ;  /* 0x0000009018187836 */ /* 0x000fca0000000000 */
[----:B------:R-:W-:-:S13]  /*18360*/  ISETP.GE.OR P0, PT, R24, R21, P0 ;  /* 0x000000151800720c */ /* 0x000fda0000706670 */
[----:B---3--:R-:W-:-:S04]  /*18370*/  @!P0 LEA R14, P1, R44, R14, 0x1 ;  /* 0x0000000e2c0e8211 */ /* 0x008fc800078208ff */
[----:B--2---:R-:W-:-:S05]  /*18380*/  @!P0 LEA.HI.X R15, R44, R0, R43, 0x1, P1 ;  /* 0x000000002c0f8211 */ /* 0x004fca00008f0c2b */
[----:B------:R0:W-:Y:S04]  /*18390*/  @!P0 ST.E.128 desc[UR42][R14.64], RZ ;  /* 0x000000ff0e008985 */ /* 0x0001e8000c101d2a */
.L_x_14567:
[----:B------:R-:W-:Y:S05]  /*183a0*/  BSYNC B0 ;  /* 0x0000000000007941 */ /* 0x000fea0003800000 */
.L_x_14562:
[----:B------:R-:W-:Y:S02]  /*183b0*/  ULDC UR4, c[0x0][0xc3c] ;  /* 0x00030f0000047ab9 */ /* 0x000fe40000000800 */
[----:B------:R-:W-:-:S13]  /*183c0*/  ISETP.GE.AND P0, PT, R35, UR4, PT ;  /* 0x0000000423007c0c */ /* 0x000fda000bf06270 */
[----:B------:R-:W-:Y:S05]  /*183d0*/  @!P0 BRA `(.L_x_14576) ;  /* 0xfffffe8c000c8947 */ /* 0x000fea000383ffff */
[----:B------:R-:W-:Y:S05]  /*183e0*/  BRA `(.L_x_14360) ;  /* 0x0000007c00d07947 */ /* 0x000fea0003800000 */
.L_x_14358:
        /* <DEDUP_REMOVED lines=16> */
.L_x_14577:
        /* <DEDUP_REMOVED lines=44> */
.L_x_14581:
        /* <DEDUP_REMOVED lines=37> */
.L_x_14579:
        /* <DEDUP_REMOVED lines=13> */
.L_x_14582:
        /* <DEDUP_REMOVED lines=62> */
.L_x_14583:
        /* <DEDUP_REMOVED lines=62> */
.L_x_14584:
[----:B------:R-:W-:-:S05]  /*19290*/  LOP3.LUT R2, RZ, R2, RZ, 0x33, !PT ;  /* 0x00000002ff027212 */ /* 0x000fca00078e33ff */
[----:B------:R-:W-:Y:S01]  /*192a0*/  IMAD.IADD R25, R25, 0x1, R2 ;  /* 0x0000000119197824 */ /* 0x000fe200078e0202 */
[----:B------:R-:W-:Y:S06]  /*192b0*/  BRA `(.L_x_14585) ;  /* 0x00000000000c7947 */ /* 0x000fec0003800000 */
.L_x_14580:
[----:B------:R-:W-:Y:S02]  /*192c0*/  IMAD.MOV.U32 R25, RZ, RZ, RZ ;  /* 0x000000ffff197224 */ /* 0x000fe400078e00ff */
[----:B------:R-:W-:Y:S02]  /*192d0*/  IMAD.U32 R24, RZ, RZ, UR6 ;  /* 0x00000006ff187e24 */ /* 0x000fe4000f8e00ff */
[----:B------:R-:W-:-:S07]  /*192e0*/  IMAD.MOV.U32 R26, RZ, RZ, RZ ;  /* 0x000000ffff1a7224 */ /* 0x000fce00078e00ff */
.L_x_14585:
[----:B------:R-:W-:-:S13]  /*192f0*/  ISETP.NE.AND P0, PT, R0, RZ, PT ;  /* 0x000000ff0000720c */ /* 0x000fda0003f05270 */
[----:B------:R-:W0:Y:S01]  /*19300*/  @!P0 S2R R3, SR_CgaCtaId ;  /* 0x0000000000038919 */ /* 0x000e220000008800 */
[----:B------:R-:W-:-:S04]  /*19310*/  @!P0 MOV R0, 0x400 ;  /* 0x0000040000008802 */ /* 0x000fc80000000f00 */
[----:B0-----:R-:W-:-:S05]  /*19320*/  @!P0 LEA R0, R3, R0, 0x18 ;  /* 0x0000000003008211 */ /* 0x001fca00078ec0ff */
[----:B------:R1:W-:Y:S01]  /*19330*/  @!P0 STS.128 [R0+0x168d0], R24 ;  /* 0x0168d01800008388 */ /* 0x0003e20000000c00 */
[----:B------:R-:W-:Y:S06]  /*19340*/  BAR.ARV 0x5, 0x200 ;  /* 0x0148000000007b1d */ /* 0x000fec0000002000 */
.L_x_14578:
        /* <DEDUP_REMOVED lines=11> */
[----:B------:R-:W-:Y:S01]  /*19400*/  STL [R1+0x40], RZ ;  /* 0x000040ff01007387 */ /* 0x000fe20000100800 */
        /* <DEDUP_REMOVED lines=15> */
[----:B------:R-:W-:Y:S01]  /*19500*/  SHF.R.U32.HI R3, RZ, 0x3, R5 ;  /* 0x00000003ff037819 */ /* 0x000fe20000011605 */
[----:B------:R-:W-:-:S03]  /*19510*/  IMAD.MOV.U32 R5, RZ, RZ, 0x1 ;  /* 0x00000001ff057424 */ /* 0x000fc600078e00ff */
[----:B------:R-:W-:Y:S01]  /*19520*/  LOP3.LUT R2, R2, 0x70, RZ, 0xc0, !PT ;  /* 0x0000007002027812 */ /* 0x000fe200078ec0ff */
[----:B0-----:R-:W-:Y:S01]  /*19530*/  IMAD R0, R4, 0x2, R16 ;  /* 0x0000000204007824 */ /* 0x001fe200078e0210 */
[----:B------:R0:W-:Y:S02]  /*19540*/  STL [R1], R5 ;  /* 0x0000000501007387 */ /* 0x0001e40000100800 */
[----:B------:R-:W-:Y:S02]  /*19550*/  LOP3.LUT R2, R3, R2, RZ, 0xfc, !PT ;  /* 0x0000000203027212 */ /* 0x000fe400078efcff */
[----:B------:R0:W-:Y:S05]  /*19560*/  STL [R1+0x24], R0 ;  /* 0x0000240001007387 */ /* 0x0001ea0000100800 */
.L_x_14699:
        /* <DEDUP_REMOVED lines=50> */
.L_x_14587:
[----:B------:R-:W-:Y:S01]  /*19890*/  ULDC.64 UR4, c[0x0][0xa20] ;  /* 0x0002880000047ab9 */ /* 0x000fe20000000a00 */
[C---:B0-----:R-:W-:Y:S02]  /*198a0*/  LOP3.LUT R0, R26.reuse, 0xff000000, RZ, 0xc0, !PT ;  /* 0xff0000001a007812 */ /* 0x041fe400078ec0ff */
[----:B------:R-:W-:Y:S02]  /*198b0*/  ISETP.NE.U32.AND P0, PT, RZ, UR4, PT ;  /* 0x00000004ff007c0c */ /* 0x000fe4000bf05070 */
[----:B------:R-:W-:Y:S02]  /*198c0*/  SHF.R.U32.HI R0, RZ, 0x8, R0 ;  /* 0x00000008ff007819 */ /* 0x000fe40000011600 */
[----:B------:R-:W-:Y:S02]  /*198d0*/  ISETP.NE.AND.EX P0, PT, RZ, UR5, PT, P0 ;  /* 0x00000005ff007c0c */ /* 0x000fe4000bf05300 */
[C---:B------:R-:W-:Y:S02]  /*198e0*/  LOP3.LUT R4, R26.reuse, 0xff0000, RZ, 0xc0, !PT ;  /* 0x00ff00001a047812 */ /* 0x040fe400078ec0ff */
[----:B------:R-:W-:-:S02]  /*198f0*/  LOP3.LUT R17, R26, 0xffff, RZ, 0xc0, !PT ;  /* 0x0000ffff1a117812 */ /* 0x000fc400078ec0ff */
[----:B------:R-:W-:-:S07]  /*19900*/  LEA.HI R0, R4, R0, RZ, 0x10 ;  /* 0x0000000004007211 */ /* 0x000fce00078f80ff */
[----:B------:R-:W-:Y:S05]  /*19910*/  @!P0 BRA `(.L_x_14588) ;  /* 0x0000000000108947 */ /* 0x000fea0003800000 */
[----:B------:R-:W0:Y:S02]  /*19920*/  LDC.64 R4, c[0x0][0xa20] ;  /* 0x00028800ff047b82 */ /* 0x000e240000000a00 */
[----:B0-----:R-:W-:-:S05]  /*19930*/  IMAD.WIDE R4, R27, 0x4, R4 ;  /* 0x000000041b047825 */ /* 0x001fca00078e0204 */
[----:B------:R0:W5:Y:S01]  /*19940*/  LDG.E R7, desc[UR42][R4.64] ;  /* 0x0000002a04077981 */ /* 0x000162000c1e1900 */
[----:B------:R-:W-:Y:S05]  /*19950*/  BRA `(.L_x_14589) ;  /* 0x0000000000247947 */ /* 0x000fea0003800000 */
.L_x_14588:
        /* <DEDUP_REMOVED lines=9> */
.L_x_14589:
[----:B0-----:R-:W2:Y:S04]  /*199f0*/  @P1 LDG.E R4, desc[UR42][R2.64] ;  /* 0x0000002a02041981 */ /* 0x001ea8000c1e1900 */
[----:B------:R0:W2:Y:S01]  /*19a00*/  @P1 LDG.E R5, desc[UR42][R2.64+0x4] ;  /* 0x0000042a02051981 */ /* 0x0000a2000c1e1900 */
[----:B------:R-:W-:Y:S02]  /*19a10*/  IMAD R25, R25, 0xc0, RZ ;  /* 0x000000c019197824 */ /* 0x000fe400078e02ff */
[----:B-----5:R-:W-:Y:S02]  /*19a20*/  IMAD.IADD R7, R7, 0x1, -R10 ;  /* 0x0000000107077824 */ /* 0x020fe400078e0a0a */
[----:B------:R-:W-:Y:S01]  /*19a30*/  VIADD R9, R25, 0xbf ;  /* 0x000000bf19097836 */ /* 0x000fe20000000000 */
[----:B0-----:R-:W0:Y:S02]  /*19a40*/  LDC R2, c[0x0][0x448] ;  /* 0x00011200ff027b82 */ /* 0x001e240000000800 */
[----:B0-----:R-:W-:-:S13]  /*19a50*/  ISETP.NE.AND P2, PT, R2, 0x1, PT ;  /* 0x000000010200780c */ /* 0x001fda0003f45270 */
[----:B------:R-:W0:Y:S08]  /*19a60*/  @P2 LDC R3, c[0x0][0x44c] ;  /* 0x00011300ff032b82 */ /* 0x000e300000000800 */
[----:B------:R-:W3:Y:S01]  /*19a70*/  @P2 LDC R2, c[0x0][0x450] ;  /* 0x00011400ff022b82 */ /* 0x000ee20000000800 */
[----:B0-----:R-:W-:-:S05]  /*19a80*/  @P2 IMAD.HI.U32 R3, R9, R3, RZ ;  /* 0x0000000309032227 */ /* 0x001fca00078e00ff */
[----:B---3--:R-:W-:Y:S01]  /*19a90*/  @P2 SHF.R.U32.HI R9, RZ, R2, R3 ;  /* 0x00000002ff092219 */ /* 0x008fe20000011603 */
[----:B--2---:R-:W-:-:S04]  /*19aa0*/  @P1 IMAD.IADD R8, R5, 0x1, -R4 ;  /* 0x0000000105081824 */ /* 0x004fc800078e0a04 */
[----:B------:R-:W-:-:S04]  /*19ab0*/  IMAD.IADD R12, R7, 0x1, R8 ;  /* 0x00000001070c7824 */ /* 0x000fc800078e0208 */
[C---:B------:R-:W-:Y:S01]  /*19ac0*/  VIADD R21, R12.reuse, 0x7f ;  /* 0x0000007f0c157836 */ /* 0x040fe20000000000 */
[----:B------:R0:W-:Y:S01]  /*19ad0*/  STL [R1+0x14], R12 ;  /* 0x0000140c01007387 */ /* 0x0001e20000100800 */
[----:B------:R-:W-:-:S03]  /*19ae0*/  IADD3 R10, R12, 0x1, -R13 ;  /* 0x000000010c0a7810 */ /* 0x000fc60007ffe80d */
[----:B------:R-:W-:Y:S02]  /*19af0*/  SHF.R.S32.HI R2, RZ, 0x1f, R21 ;  /* 0x0000001fff027819 */ /* 0x000fe40000011415 */
[----:B------:R-:W-:Y:S02]  /*19b00*/  IMAD.IADD R9, R10, 0x1, R9 ;  /* 0x000000010a097824 */ /* 0x000fe400078e0209 */
        /* <DEDUP_REMOVED lines=17> */
.L_x_14592:
[----:B------:R-:W-:-:S13]  /*19c20*/  ISETP.NE.AND P0, PT, R3, 0x1, PT ;  /* 0x000000010300780c */ /* 0x000fda0003f05270 */
[----:B------:R-:W0:Y:S02]  /*19c30*/  @P0 LDC.64 R4, c[0x0][0x9e8] ;  /* 0x00027a00ff040b82 */ /* 0x000e240000000a00 */
[----:B0-----:R-:W-:-:S05]  /*19c40*/  @P0 IMAD.HI.U32 R4, R11, R4, RZ ;  /* 0x000000040b040227 */ /* 0x001fca00078e00ff */
[----:B------:R-:W-:-:S07]  /*19c50*/  @P0 SHF.R.U32.HI R11, RZ, R5, R4 ;  /* 0x00000005ff0b0219 */ /* 0x000fce0000011604 */
.L_x_14593:
[----:B------:R-:W-:Y:S05]  /*19c60*/  BSYNC B0 ;  /* 0x0000000000007941 */ /* 0x000fea0003800000 */
.L_x_14591:
[----:B------:R-:W-:-:S05]  /*19c70*/  IMAD R11, R11, R3, R3 ;  /* 0x000000030b0b7224 */ /* 0x000fca00078e0203 */
[----:B------:R-:W-:-:S07]  /*19c80*/  VIMNMX R2, R2, R11, PT ;  /* 0x0000000b02027248 */ /* 0x000fce0003fe0100 */
.L_x_14590:
        /* <DEDUP_REMOVED lines=25> */
.L_x_14596:
[----:B------:R-:W-:-:S13]  /*19e20*/  ISETP.NE.AND P0, PT, R3, 0x1, PT ;  /* 0x000000010300780c */ /* 0x000fda0003f05270 */
[----:B------:R-:W0:Y:S02]  /*19e30*/  @P0 LDC.64 R4, c[0x0][0x9e8] ;  /* 0x00027a00ff040b82 */ /* 0x000e240000000a00 */
[----:B0-----:R-:W-:-:S05]  /*19e40*/  @P0 IMAD.HI.U32 R4, R11, R4, RZ ;  /* 0x000000040b040227 */ /* 0x001fca00078e00ff */
[----:B------:R-:W-:-:S07]  /*19e50*/  @P0 SHF.R.U32.HI R11, RZ, R5, R4 ;  /* 0x00000005ff0b0219 */ /* 0x000fce0000011604 */
.L_x_14597:
[----:B------:R-:W-:Y:S05]  /*19e60*/  BSYNC B0 ;  /* 0x0000000000007941 */ /* 0x000fea0003800000 */
.L_x_14595:
[----:B------:R-:W-:-:S05]  /*19e70*/  IMAD R3, R11, R3, RZ ;  /* 0x000000030b037224 */ /* 0x000fca00078e02ff */
[----:B------:R-:W-:-:S07]  /*19e80*/  VIMNMX R2, R2, R3, !PT ;  /* 0x0000000302027248 */ /* 0x000fce0007fe0100 */
.L_x_14594:
        /* <DEDUP_REMOVED lines=40> */
.L_x_14599:
[----:B------:R-:W-:Y:S05]  /*1a110*/  BSYNC B0 ;  /* 0x0000000000007941 */ /* 0x000fea0003800000 */
.L_x_14598:
        /* <DEDUP_REMOVED lines=24> */
.L_x_14793:
[----:B--2---:R-:W-:Y:S02]  /*1a2a0*/  ISETP.NE.AND P0, PT, R14, RZ, PT ;  /* 0x000000ff0e00720c */ /* 0x004fe40003f05270 */
[----:B------:R-:W-:-:S11]  /*1a2b0*/  PLOP3.LUT P6, PT, PT, PT, PT, 0x8, 0x0 ;  /* 0x000000000000781c */ /* 0x000fd60003fce170 */
[----:B------:R-:W-:Y:S05]  /*1a2c0*/  @P0 BRA `(.L_x_14603) ;  /* 0x00000000000c0947 */ /* 0x000fea0003800000 */
[----:B------:R-:W-:-:S03]  /*1a2d0*/  UMOV UR4, 0xffffffff ;  /* 0xffffffff00047882 */ /* 0x000fc60000000000 */
[----:B------:R-:W-:Y:S05]  /*1a2e0*/  BRA.DIV UR4, `(.L_x_14604) ;  /* 0x0000008204387947 */ /* 0x000fea000b800000 */
[----:B------:R-:W-:-:S13]  /*1a2f0*/  ELECT P6, URZ, PT ;  /* 0x00000000003f782f */ /* 0x000fda00038c0000 */
.L_x_14603:
        /* <DEDUP_REMOVED lines=9> */
.L_x_14796:
[----:B------:R-:W-:Y:S05]  /*1a390*/  BSYNC B1 ;  /* 0x0000000000017941 */ /* 0x000fea0003800000 */
.L_x_14605:
        /* <DEDUP_REMOVED lines=11> */
.L_x_14797:
[----:B------:R-:W-:Y:S05]  /*1a450*/  BSYNC B2 ;  /* 0x0000000000027941 */ /* 0x000fea0003800000 */
.L_x_14609:
        /* <DEDUP_REMOVED lines=9> */
.L_x_14612:
[----:B------:R-:W-:Y:S05]  /*1a4f0*/  BSYNC B2 ;  /* 0x0000000000027941 */ /* 0x000fea0003800000 */
.L_x_14611:
[----:B-1----:R-:W-:Y:S01]  /*1a500*/  IMAD.MOV.U32 R13, RZ, RZ, RZ ;  /* 0x000000ffff0d7224 */ /* 0x002fe200078e00ff */
        /* <DEDUP_REMOVED lines=9> */
[----:B------:R-:W-:Y:S01]  /*1a5a0*/  IMAD.SHL.U32 R12, R29, 0x2000, RZ ;  /* 0x000020001d0c7824 */ /* 0x000fe200078e00ff */
[----:B------:R-:W-:Y:S01]  /*1a5b0*/  UMOV UR7, 0x12f00000 ;  /* 0x12f0000000077882 */ /* 0x000fe20000000000 */
[----:B------:R-:W-:-:S08]  /*1a5c0*/  VIADD R11, R5, 0x16890 ;  /* 0x00016890050b7836 */ /* 0x000fd00000000000 */
.L_x_14613:
        /* <DEDUP_REMOVED lines=13> */
.L_x_14798:
[----:B------:R-:W-:Y:S05]  /*1a6a0*/  BSYNC B2 ;  /* 0x0000000000027941 */ /* 0x000fea0003800000 */
.L_x_14614:
        /* <DEDUP_REMOVED lines=11> */
.L_x_14617:
[----:B------:R-:W-:Y:S05]  /*1a760*/  BSYNC B2 ;  /* 0x0000000000027941 */ /* 0x000fea0003800000 */
.L_x_14616:
        /* <DEDUP_REMOVED lines=9> */
.L_x_14618:
        /* <DEDUP_REMOVED lines=10> */
.L_x_14608:
[----:B------:R-:W-:Y:S05]  /*1a8a0*/  BSYNC B1 ;  /* 0x0000000000017941 */ /* 0x000fea0003800000 */
.L_x_14607:
        /* <DEDUP_REMOVED lines=11> */
.L_x_14631:
[----:B------:R-:W-:Y:S05]  /*1a960*/  YIELD ;  /* 0x0000000000007946 */ /* 0x000fea0003800000 */
[----:B------:R-:W-:Y:S04]  /*1a970*/  BSSY B1, `(.L_x_14619) ;  /* 0x000004d000017945 */ /* 0x000fe80003800000 */
[----:B--2---:R-:W-:Y:S05]  /*1a980*/  @!P6 BRA `(.L_x_14620) ;  /* 0x00000004002ce947 */ /* 0x004fea0003800000 */
[----:B0-----:R-:W2:Y:S01]  /*1a990*/  LDL R7, [R1+0x4] ;  /* 0x0000040001077983 */ /* 0x001ea20000100800 */
[----:B------:R-:W0:Y:S02]  /*1a9a0*/  S2R R5, SR_TID.X ;  /* 0x0000000000057919 */ /* 0x000e240000002100 */
[----:B0-----:R-:W-:Y:S01]  /*1a9b0*/  LOP3.LUT R8, R5, 0x7f, RZ, 0xc0, !PT ;  /* 0x0000007f05087812 */ /* 0x001fe200078ec0ff */
[----:B------:R-:W-:Y:S01]  /*1a9c0*/  IMAD R5, R29, 0x8, R16 ;  /* 0x000000081d057824 */ /* 0x000fe200078e0210 */
[----:B------:R-:W-:Y:S02]  /*1a9d0*/  BSSY B2, `(.L_x_14621) ;  /* 0x0000005000027945 */ /* 0x000fe40003800000 */
[----:B------:R-:W-:Y:S02]  /*1a9e0*/  ISETP.NE.AND P2, PT, R8, RZ, PT ;  /* 0x000000ff0800720c */ /* 0x000fe40003f45270 */
[----:B--2---:R-:W-:-:S04]  /*1a9f0*/  SHF.L.U32 R7, R7, 0x1f, RZ ;  /* 0x0000001f07077819 */ /* 0x004fc800000006ff */
[----:B------:R-:W0:Y:S02]  /*1aa00*/  SYNCS.PHASECHK.TRANS64.TRYWAIT P1, [R5+URZ+0x168a0], R7 ;  /* 0x0168a007050075a7 */ /* 0x000e24000802017f */
[----:B0-----:R-:W-:Y:S05]  /*1aa10*/  @!P1 BRA `(.L_x_14622) ;  /* 0x0000007800c89947 */ /* 0x001fea0003800000 */
.L_x_14799:
[----:B------:R-:W-:Y:S05]  /*1aa20*/  BSYNC B2 ;  /* 0x0000000000027941 */ /* 0x000fea0003800000 */
.L_x_14621:
        /* <DEDUP_REMOVED lines=9> */
.L_x_14624:
[----:B------:R-:W-:Y:S05]  /*1aac0*/  BSYNC B2 ;  /* 0x0000000000027941 */ /* 0x000fea0003800000 */
.L_x_14623:
        /* <DEDUP_REMOVED lines=11> */
.L_x_14625:
        /* <DEDUP_REMOVED lines=13> */
.L_x_14800:
[----:B------:R-:W-:Y:S05]  /*1ac50*/  BSYNC B2 ;  /* 0x0000000000027941 */ /* 0x000fea0003800000 */
.L_x_14626:
        /* <DEDUP_REMOVED lines=11> */
.L_x_14629:
[----:B------:R-:W-:Y:S05]  /*1ad10*/  BSYNC B2 ;  /* 0x0000000000027941 */ /* 0x000fea0003800000 */
.L_x_14628:
[----:B------:R-:W-:Y:S01]  /*1ad20*/  R2UR UR10, R13 ;  /* 0x000000000d0a72ca */ /* 0x000fe200000e0000 */
[----:B------:R-:W-:Y:S01]  /*1ad30*/  UIADD3 UR4, UP0, UR40, 0x670, URZ ;  /* 0x0000067028047890 */ /* 0x000fe2000ff1e03f */
[----:B------:R-:W-:Y:S01]  /*1ad40*/  R2UR UR6, R14 ;  /* 0x000000000e0672ca */ /* 0x000fe200000e0000 */
[----:B------:R-:W-:Y:S01]  /*1ad50*/  VIADD R8, R8, 0x400 ;  /* 0x0000040008087836 */ /* 0x000fe20000000000 */
[----:B------:R-:W-:Y:S01]  /*1ad60*/  R2UR UR7, R15 ;  /* 0x000000000f0772ca */ /* 0x000fe200000e0000 */
[----:B01----:R-:W-:Y:S01]  /*1ad70*/  VIADD R5, R5, 0x168b0 ;  /* 0x000168b005057836 */ /* 0x003fe20000000000 */
[----:B------:R-:W-:Y:S01]  /*1ad80*/  PLOP3.LUT P1, PT, PT, PT, PT, 0x80, 0x0 ;  /* 0x000000000000781c */ /* 0x000fe20003f2f070 */
[----:B------:R-:W-:-:S12]  /*1ad90*/  UIADD3.X UR5, URZ, UR41, URZ, UP0, !UPT ;  /* 0x000000293f057290 */ /* 0x000fd800087fe43f */
.L_x_14630:
        /* <DEDUP_REMOVED lines=10> */
.L_x_14620:
[----:B------:R-:W-:Y:S05]  /*1ae40*/  BSYNC B1 ;  /* 0x0000000000017941 */ /* 0x000fea0003800000 */
.L_x_14619:
[----:B0-----:R-:W2:Y:S01]  /*1ae50*/  LDL.LU R7, [R1+0x4] ;  /* 0x0000040001077983 */ /* 0x001ea20000300800 */
        /* <DEDUP_REMOVED lines=9> */
.L_x_14601:
[----:B------:R-:W-:Y:S05]  /*1aef0*/  BSYNC B0 ;  /* 0x0000000000007941 */ /* 0x000fea0003800000 */
.L_x_14600:
        /* <DEDUP_REMOVED lines=16> */
[----:B------:R-:W-:-:S11]  /*1b000*/  VIADD R6, R10, 0xffffffff ;  /* 0xffffffff0a067836 */ /* 0x000fd60000000000 */
[----:B------:R-:W-:Y:S05]  /*1b010*/  @P0 BRA `(.L_x_14634) ;  /* 0x00000000001c0947 */ /* 0x000fea0003800000 */
[----:B------:R-:W-:Y:S01]  /*1b020*/  ISETP.NE.AND P0, PT, R3, 0x1, PT ;  /* 0x000000010300780c */ /* 0x000fe20003f05270 */
[----:B------:R-:W-:-:S12]  /*1b030*/  IMAD.MOV R6, RZ, RZ, -R10 ;  /* 0x000000ffff067224 */ /* 0x000fd800078e0a0a */
[----:B------:R-:W3:Y:S02]  /*1b040*/  @P0 LDC.64 R4, c[0x0][0x9e8] ;  /* 0x00027a00ff040b82 */ /* 0x000ee40000000a00 */
[----:B---3--:R-:W-:-:S05]  /*1b050*/  @P0 IMAD.HI.U32 R4, R6, R4, RZ ;  /* 0x0000000406040227 */ /* 0x008fca00078e00ff */
[----:B------:R-:W-:-:S04]  /*1b060*/  @P0 SHF.R.U32.HI R6, RZ, R5, R4 ;  /* 0x00000005ff060219 */ /* 0x000fc80000011604 */
[----:B------:R-:W-:Y:S01]  /*1b070*/  LOP3.LUT R6, RZ, R6, RZ, 0x33, !PT ;  /* 0x00000006ff067212 */ /* 0x000fe200078e33ff */
[----:B------:R-:W-:Y:S06]  /*1b080*/  BRA `(.L_x_14635) ;  /* 0x0000000000107947 */ /* 0x000fec0003800000 */
.L_x_14634:
[----:B------:R-:W-:-:S13]  /*1b090*/  ISETP.NE.AND P0, PT, R3, 0x1, PT ;  /* 0x000000010300780c */ /* 0x000fda0003f05270 */
[----:B------:R-:W3:Y:S02]  /*1b0a0*/  @P0 LDC.64 R4, c[0x0][0x9e8] ;  /* 0x00027a00ff040b82 */ /* 0x000ee40000000a00 */
[----:B---3--:R-:W-:-:S05]  /*1b0b0*/  @P0 IMAD.HI.U32 R4, R6, R4, RZ ;  /* 0x0000000406040227 */ /* 0x008fca00078e00ff */
[----:B------:R-:W-:-:S07]  /*1b0c0*/  @P0 SHF.R.U32.HI R6, RZ, R5, R4 ;  /* 0x00000005ff060219 */ /* 0x000fce0000011604 */
.L_x_14635:
[----:B------:R-:W-:Y:S05]  /*1b0d0*/  BSYNC B0 ;  /* 0x0000000000007941 */ /* 0x000fea0003800000 */
.L_x_14633:
[----:B------:R-:W-:-:S05]  /*1b0e0*/  IMAD R6, R6, R3, R3 ;  /* 0x0000000306067224 */ /* 0x000fca00078e0203 */
[----:B------:R-:W-:-:S07]  /*1b0f0*/  VIMNMX R2, R2, R6, PT ;  /* 0x0000000602027248 */ /* 0x000fce0003fe0100 */
.L_x_14632:
[----:B------:R-:W-:Y:S01]  /*1b100*/  VIADD R2, R2, 0x7f ;  /* 0x0000007f02027836 */ /* 0x000fe20000000000 */
[----:B------:R-:W-:Y:S01]  /*1b110*/  ULDC UR4, c[0x0][0x9dc] ;  /* 0x0002770000047ab9 */ /* 0x000fe20000000800 */
[----:B------:R-:W-:-:S03]  /*1b120*/  IMAD.MOV.U32 R5, RZ, RZ, R25 ;  /* 0x000000ffff057224 */ /* 0x000fc600078e0019 */
[----:B------:R-:W-:-:S04]  /*1b130*/  SHF.R.S32.HI R4, RZ, 0x1f, R2 ;  /* 0x0000001fff047819 */ /* 0x000fc80000011402 */
[----:B------:R-:W-:Y:S02]  /*1b140*/  LEA.HI R4, R4, R2, RZ, 0x7 ;  /* 0x0000000204047211 */ /* 0x000fe400078f38ff */
[----:B------:R-:W3:Y:S02]  /*1b150*/  @P1 LDC R2, c[0x0][0x450] ;  /* 0x00011400ff021b82 */ /* 0x000ee40000000800 */
[----:B------:R-:W-:-:S04]  /*1b160*/  SHF.R.S32.HI R4, RZ, 0x7, R4 ;  /* 0x00000007ff047819 */ /* 0x000fc80000011404 */
[----:B------:R-:W-:Y:S02]  /*1b170*/  VIMNMX R21, R21, R4, PT ;  /* 0x0000000415157248 */ /* 0x000fe40003fe0100 */
[----:B------:R-:W4:Y:S02]  /*1b180*/  @P1 LDC R4, c[0x0][0x44c] ;  /* 0x00011300ff041b82 */ /* 0x000f240000000800 */
[----:B----4-:R-:W-:-:S05]  /*1b190*/  @P1 IMAD.HI.U32 R4, R25, R4, RZ ;  /* 0x0000000419041227 */ /* 0x010fca00078e00ff */
        /* <DEDUP_REMOVED lines=9> */
[----:B------:R-:W3:Y:S02]  /*1b230*/  @P0 LDC.64 R4, c[0x0][0x9e8] ;  /* 0x00027a00ff040b82 */ /* 0x000ee40000000a00 */
[----:B---3--:R-:W-:-:S05]  /*1b240*/  @P0 IMAD.HI.U32 R4, R6, R4, RZ ;  /* 0x0000000406040227 */ /* 0x008fca00078e00ff */
[----:B------:R-:W-:-:S04]  /*1b250*/  @P0 SHF.R.U32.HI R6, RZ, R5, R4 ;  /* 0x00000005ff060219 */ /* 0x000fc80000011604 */
[----:B------:R-:W-:Y:S01]  /*1b260*/  LOP3.LUT R6, RZ, R6, RZ, 0x33, !PT ;  /* 0x00000006ff067212 */ /* 0x000fe200078e33ff */
[----:B------:R-:W-:Y:S06]  /*1b270*/  BRA `(.L_x_14639) ;  /* 0x0000000000107947 */ /* 0x000fec0003800000 */
.L_x_14638:
[----:B------:R-:W-:-:S13]  /*1b280*/  ISETP.NE.AND P0, PT, R3, 0x1, PT ;  /* 0x000000010300780c */ /* 0x000fda0003f05270 */
[----:B------:R-:W3:Y:S02]  /*1b290*/  @P0 LDC.64 R4, c[0x0][0x9e8] ;  /* 0x00027a00ff040b82 */ /* 0x000ee40000000a00 */
[----:B---3--:R-:W-:-:S05]  /*1b2a0*/  @P0 IMAD.HI.U32 R4, R6, R4, RZ ;  /* 0x0000000406040227 */ /* 0x008fca00078e00ff */
[----:B------:R-:W-:-:S07]  /*1b2b0*/  @P0 SHF.R.U32.HI R6, RZ, R5, R4 ;  /* 0x00000005ff060219 */ /* 0x000fce0000011604 */
.L_x_14639:
[----:B------:R-:W-:Y:S05]  /*1b2c0*/  BSYNC B0 ;  /* 0x0000000000007941 */ /* 0x000fea0003800000 */
.L_x_14637:
[----:B------:R-:W-:-:S05]  /*1b2d0*/  IMAD R3, R6, R3, RZ ;  /* 0x0000000306037224 */ /* 0x000fca00078e02ff */
[----:B------:R-:W-:-:S07]  /*1b2e0*/  VIMNMX R2, R2, R3, !PT ;  /* 0x0000000302027248 */ /* 0x000fce0007fe0100 */
.L_x_14636:
[----:B------:R-:W-:Y:S01]  /*1b2f0*/  ISETP.NE.AND P1, PT, R0, RZ, PT ;  /* 0x000000ff0000720c */ /* 0x000fe20003f25270 */
[----:B------:R-:W-:Y:S01]  /*1b300*/  BSSY B0, `(.L_x_14640) ;  /* 0x0000024000007945 */ /* 0x000fe20003800000 */
[----:B------:R-:W-:-:S04]  /*1b310*/  SHF.R.S32.HI R3, RZ, 0x1f, R2 ;  /* 0x0000001fff037819 */ /* 0x000fc80000011402 */
[----:B------:R-:W-:Y:S01]  /*1b320*/  LEA.HI R3, R3, R2, RZ, 0x7 ;  /* 0x0000000203037211 */ /* 0x000fe200078f38ff */
[----:B------:R-:W-:-:S03]  /*1b330*/  IMAD.MOV.U32 R2, RZ, RZ, RZ ;  /* 0x000000ffff027224 */ /* 0x000fc600078e00ff */
[----:B------:R-:W-:-:S03]  /*1b340*/  SHF.R.S32.HI R3, RZ, 0x7, R3 ;  /* 0x00000007ff037819 */ /* 0x000fc60000011403 */
[----:B------:R-:W3:Y:S01]  /*1b350*/  @!P1 LDC R0, c[0x0][0x9f0] ;  /* 0x00027c00ff009b82 */ /* 0x000ee20000000800 */
[----:B------:R-:W-:-:S04]  /*1b360*/  VIMNMX R4, RZ, R3, !PT ;  /* 0x00000003ff047248 */ /* 0x000fc80007fe0100 */
[----:B------:R-:W-:-:S13]  /*1b370*/  ISETP.GT.AND P0, PT, R21, R4, PT ;  /* 0x000000041500720c */ /* 0x000fda0003f04270 */
[----:B------:R-:W-:Y:S05]  /*1b380*/  @!P0 BRA `(.L_x_14641) ;  /* 0x00000000006c8947 */ /* 0x000fea0003800000 */
[-C--:B---3--:R-:W-:Y:S02]  /*1b390*/  IABS R5, R0.reuse ;  /* 0x0000000000057213 */ /* 0x088fe40000000000 */
[----:B0-2---:R-:W-:Y:S02]  /*1b3a0*/  IABS R7, R0 ;  /* 0x0000000000077213 */ /* 0x005fe40000000000 */
        /* <DEDUP_REMOVED lines=25> */
.L_x_14641:
[----:B------:R-:W-:Y:S05]  /*1b540*/  BSYNC B0 ;  /* 0x0000000000007941 */ /* 0x000fea0003800000 */
.L_x_14640:
[-C--:B---3--:R-:W-:Y:S01]  /*1b550*/  IMAD R0, R19, R2.reuse, R4 ;  /* 0x0000000213007224 */ /* 0x088fe200078e0204 */
        /* <DEDUP_REMOVED lines=19> */
[----:B0-2---:R-:W0:Y:S01]  /*1b690*/  POPC R7, R4 ;  /* 0x0000000400077309 */ /* 0x005e220000000000 */
[----:B---3--:R-:W0:Y:S02]  /*1b6a0*/  SHFL.IDX PT, R0, R3, R0, 0x1f ;  /* 0x00001f0003007589 */ /* 0x008e2400000e0000 */
[----:B0-----:R-:W-:Y:S01]  /*1b6b0*/  IADD3 R24, R0, UR36, R7 ;  /* 0x0000002400187c10 */ /* 0x001fe2000fffe007 */
[----:B------:R-:W-:Y:S06]  /*1b6c0*/  BRA `(.L_x_14644) ;  /* 0x00000038001c7947 */ /* 0x000fec0003800000 */
.L_x_14643:
        /* <DEDUP_REMOVED lines=12> */
[----:B0-2---:R-:W-:-:S02]  /*1b790*/  IMAD.U32 R7, RZ, RZ, UR9 ;  /* 0x00000009ff077e24 */ /* 0x005fc4000f8e00ff */
[----:B------:R-:W-:Y:S02]  /*1b7a0*/  IMAD.U32 R10, RZ, RZ, UR4 ;  /* 0x00000004ff0a7e24 */ /* 0x000fe4000f8e00ff */
[----:B------:R-:W-:Y:S02]  /*1b7b0*/  IMAD.U32 R11, RZ, RZ, UR5 ;  /* 0x00000005ff0b7e24 */ /* 0x000fe4000f8e00ff */
[----:B------:R-:W-:Y:S02]  /*1b7c0*/  IMAD.MOV.U32 R8, RZ, RZ, 0x70 ;  /* 0x00000070ff087424 */ /* 0x000fe400078e00ff */
[----:B------:R-:W-:Y:S02]  /*1b7d0*/  IMAD.MOV.U32 R12, RZ, RZ, 0x1 ;  /* 0x00000001ff0c7424 */ /* 0x000fe400078e00ff */
[----:B-1----:R-:W-:-:S07]  /*1b7e0*/  IMAD.MOV.U32 R13, RZ, RZ, RZ ;  /* 0x000000ffff0d7224 */ /* 0x002fce00078e00ff */
[----:B------:R-:W-:-:S07]  /*1b7f0*/  LEPC R20, `(.L_x_14646) ;  /* 0x000000001014794e */ /* 0x000fce0000000000 */
[----:B---3--:R-:W-:Y:S05]  /*1b800*/  CALL.ABS.NOINC R2 ;  /* 0x0000000002007343 */ /* 0x008fea0003c00000 */
.L_x_14646:
[----:B------:R-:W-:Y:S05]  /*1b810*/  BSYNC B6 ;  /* 0x0000000000067941 */ /* 0x000fea0003800000 */
.L_x_14645:
        /* <DEDUP_REMOVED lines=12> */
[----:B0-2---:R-:W-:-:S02]  /*1b8e0*/  IMAD.U32 R7, RZ, RZ, UR9 ;  /* 0x00000009ff077e24 */ /* 0x005fc4000f8e00ff */
[----:B------:R-:W-:Y:S02]  /*1b8f0*/  IMAD.U32 R10, RZ, RZ, UR4 ;  /* 0x00000004ff0a7e24 */ /* 0x000fe4000f8e00ff */
[----:B------:R-:W-:Y:S02]  /*1b900*/  IMAD.U32 R11, RZ, RZ, UR5 ;  /* 0x00000005ff0b7e24 */ /* 0x000fe4000f8e00ff */
[----:B------:R-:W-:Y:S02]  /*1b910*/  IMAD.MOV.U32 R8, RZ, RZ, 0x70 ;  /* 0x00000070ff087424 */ /* 0x000fe400078e00ff */
[----:B------:R-:W-:Y:S02]  /*1b920*/  IMAD.MOV.U32 R12, RZ, RZ, 0x1 ;  /* 0x00000001ff0c7424 */ /* 0x000fe400078e00ff */
[----:B-1-3--:R-:W-:-:S07]  /*1b930*/  IMAD.MOV.U32 R13, RZ, RZ, RZ ;  /* 0x000000ffff0d7224 */ /* 0x00afce00078e00ff */
[----:B------:R-:W-:-:S07]  /*1b940*/  LEPC R20, `(.L_x_14649) ;  /* 0x000000001014794e */ /* 0x000fce0000000000 */
[----:B----4-:R-:W-:Y:S05]  /*1b950*/  CALL.ABS.NOINC R2 ;  /* 0x0000000002007343 */ /* 0x010fea0003c00000 */
.L_x_14649:
        /* <DEDUP_REMOVED lines=15> */
.L_x_14648:
[----:B------:R-:W-:Y:S05]  /*1ba50*/  BSYNC B6 ;  /* 0x0000000000067941 */ /* 0x000fea0003800000 */
.L_x_14647:
[----:B------:R-:W-:Y:S01]  /*1ba60*/  ULDC.64 UR4, c[0x0][0x9f8] ;  /* 0x00027e0000047ab9 */ /* 0x000fe20000000a00 */
[----:B------:R-:W3:Y:S01]  /*1ba70*/  LDL R20, [R1+0x14] ;  /* 0x0000140001147983 */ /* 0x000ee20000100800 */
[----:B------:R-:W-:-:S03]  /*1ba80*/  ISETP.NE.U32.AND P0, PT, RZ, UR4, PT ;  /* 0x00000004ff007c0c */ /* 0x000fc6000bf05070 */
[----:B------:R-:W4:Y:S01]  /*1ba90*/  LDL R19, [R1+0x1c] ;  /* 0x00001c0001137983 */ /* 0x000f220000100800 */
[----:B------:R-:W-:Y:S01]  /*1baa0*/  ISETP.NE.AND.EX P0, PT, RZ, UR5, PT, P0 ;  /* 0x00000005ff007c0c */ /* 0x000fe2000bf05300 */
[----:B0-2---:R-:W-:Y:S01]  /*1bab0*/  IMAD.MOV.U32 R7, RZ, RZ, R27 ;  /* 0x000000ffff077224 */ /* 0x005fe200078e001b */
[----:B------:R-:W0:Y:S01]  /*1bac0*/  LDC R6, c[0x0][0x430] ;  /* 0x00010c00ff067b82 */ /* 0x000e220000000800 */
[----:B------:R-:W2:Y:S10]  /*1bad0*/  S2R R21, SR_TID.X ;  /* 0x0000000000157919 */ /* 0x000eb40000002100 */
[----:B------:R-:W1:Y:S02]  /*1bae0*/  @P0 LDC.64 R2, c[0x0][0x9f8] ;  /* 0x00027e00ff020b82 */ /* 0x000e640000000a00 */
[----:B-1----:R-:W-:-:S05]  /*1baf0*/  @P0 IMAD.WIDE R2, R27, 0x4, R2 ;  /* 0x000000041b020825 */ /* 0x002fca00078e0202 */
[----:B------:R1:W4:Y:S01]  /*1bb00*/  @P0 LDG.E R7, desc[UR42][R2.64] ;  /* 0x0000002a02070981 */ /* 0x000322000c1e1900 */
[----:B0-----:R-:W-:Y:S01]  /*1bb10*/  ISETP.NE.AND P1, PT, R6, 0x1, PT ;  /* 0x000000010600780c */ /* 0x001fe20003f25270 */
[----:B------:R-:W-:Y:S01]  /*1bb20*/  VIADD R23, R23, 0xffffffff ;  /* 0xffffffff17177836 */ /* 0x000fe20000000000 */
[----:B--2---:R-:W-:Y:S01]  /*1bb30*/  LOP3.LUT R21, R21, 0x7f, RZ, 0xc0, !PT ;  /* 0x0000007f15157812 */ /* 0x004fe200078ec0ff */
[----:B------:R-:W0:Y:S02]  /*1bb40*/  S2R R22, SR_TID.X ;  /* 0x0000000000167919 */ /* 0x000e240000002100 */
[----:B------:R-:W-:Y:S01]  /*1bb50*/  IMAD.SHL.U32 R8, R23, 0x80, RZ ;  /* 0x0000008017087824 */ /* 0x000fe200078e00ff */
[----:B------:R-:W-:-:S07]  /*1bb60*/  SHF.R.U32.HI R21, RZ, 0x3, R21 ;  /* 0x00000003ff157819 */ /* 0x000fce0000011615 */
[----:B-1----:R-:W1:Y:S08]  /*1bb70*/  @P1 LDC R3, c[0x0][0x434] ;  /* 0x00010d00ff031b82 */ /* 0x002e700000000800 */
[----:B------:R-:W2:Y:S01]  /*1bb80*/  @P1 LDC R2, c[0x0][0x438] ;  /* 0x00010e00ff021b82 */ /* 0x000ea20000000800 */
[----:B0-----:R-:W-:-:S05]  /*1bb90*/  IMAD.SHL.U32 R22, R22, 0x10, RZ ;  /* 0x0000001016167824 */ /* 0x001fca00078e00ff */
[----:B------:R-:W-:-:S04]  /*1bba0*/  LOP3.LUT R22, R22, 0x70, RZ, 0xc0, !PT ;  /* 0x0000007016167812 */ /* 0x000fc800078ec0ff */
[----:B------:R-:W-:-:S04]  /*1bbb0*/  LOP3.LUT R0, R8, R21, R22, 0xfe, !PT ;  /* 0x0000001508007212 */ /* 0x000fc800078efe16 */
[C---:B---3--:R-:W-:Y:S01]  /*1bbc0*/  ISETP.GE.AND P0, PT, R0.reuse, R20, PT ;  /* 0x000000140000720c */ /* 0x048fe20003f06270 */
[----:B----4-:R-:W-:-:S04]  /*1bbd0*/  IMAD.IADD R0, R0, 0x1, R19 ;  /* 0x0000000100007824 */ /* 0x010fc800078e0213 */
[----:B-1----:R-:W-:-:S04]  /*1bbe0*/  @P1 IMAD.HI.U32 R3, R0, R3, RZ ;  /* 0x0000000300031227 */ /* 0x002fc800078e00ff */
[----:B------:R-:W-:Y:S01]  /*1bbf0*/  IMAD.MOV.U32 R4, RZ, RZ, R0 ;  /* 0x000000ffff047224 */ /* 0x000fe200078e0000 */
[----:B--2---:R-:W-:-:S03]  /*1bc00*/  @P1 SHF.R.U32.HI R4, RZ, R2, R3 ;  /* 0x00000002ff041219 */ /* 0x004fc60000011603 */
[----:B------:R-:W0:Y:S02]  /*1bc10*/  @!P0 LDC.64 R2, c[0x0][0x428] ;  /* 0x00010a00ff028b82 */ /* 0x000e240000000a00 */
[----:B------:R-:W-:-:S04]  /*1bc20*/  IMAD.MOV R5, RZ, RZ, -R4 ;  /* 0x000000ffff057224 */ /* 0x000fc800078e0a04 */
[----:B------:R-:W-:Y:S01]  /*1bc30*/  IMAD R0, R6, R5, R0 ;  /* 0x0000000506007224 */ /* 0x000fe200078e0200 */
[--C-:B------:R-:W-:Y:S02]  /*1bc40*/  @!P0 SHF.R.S32.HI R5, RZ, 0x1f, R4.reuse ;  /* 0x0000001fff058819 */ /* 0x100fe40000011404 */
[----:B------:R-:W-:Y:S01]  /*1bc50*/  SHF.R.S32.HI R9, RZ, 0x1f, R7 ;  /* 0x0000001fff097819 */ /* 0x000fe20000011407 */
[-C--:B0-----:R-:W-:Y:S01]  /*1bc60*/  @!P0 IMAD.WIDE.U32 R4, R7, R2.reuse, R4 ;  /* 0x0000000207048225 */ /* 0x081fe200078e0004 */
[----:B------:R0:W-:Y:S03]  /*1bc70*/  STL [R1+0xc], R7 ;  /* 0x00000c0701007387 */ /* 0x0001e60000100800 */
[----:B------:R-:W-:Y:S01]  /*1bc80*/  @!P0 IMAD R6, R9, R2, RZ ;  /* 0x0000000209068224 */ /* 0x000fe200078e02ff */
[----:B------:R1:W-:Y:S03]  /*1bc90*/  STL [R1+0x20], R9 ;  /* 0x0000200901007387 */ /* 0x0003e60000100800 */
[----:B------:R-:W-:-:S02]  /*1bca0*/  @!P0 IMAD R6, R7, R3, R6 ;  /* 0x0000000307068224 */ /* 0x000fc400078e0206 */
[----:B------:R-:W2:Y:S02]  /*1bcb0*/  @!P0 LDC.64 R2, c[0x0][0x418] ;  /* 0x00010600ff028b82 */ /* 0x000ea40000000a00 */
[----:B------:R-:W-:Y:S01]  /*1bcc0*/  @!P0 IMAD.IADD R5, R5, 0x1, R6 ;  /* 0x0000000105058824 */ /* 0x000fe200078e0206 */
[----:B--2---:R-:W-:Y:S01]  /*1bcd0*/  @!P0 LEA R6, P1, R4, R2, 0x2 ;  /* 0x0000000204068211 */ /* 0x004fe200078210ff */
[----:B------:R-:W-:-:S03]  /*1bce0*/  IMAD.MOV.U32 R2, RZ, RZ, RZ ;  /* 0x000000ffff027224 */ /* 0x000fc600078e00ff */
[----:B0-----:R-:W-:-:S05]  /*1bcf0*/  @!P0 LEA.HI.X R7, R4, R3, R5, 0x2, P1 ;  /* 0x0000000304078211 */ /* 0x001fca00008f1405 */
[----:B------:R0:W5:Y:S01]  /*1bd00*/  @!P0 LDG.E R2, desc[UR42][R6.64] ;  /* 0x0000002a06028981 */ /* 0x000162000c1e1900 */
[----:B-1----:R-:W-:Y:S01]  /*1bd10*/  IMAD.U32 R9, RZ, RZ, UR38 ;  /* 0x00000026ff097e24 */ /* 0x002fe2000f8e00ff */
[----:B------:R-:W-:Y:S01]  /*1bd20*/  UMOV UR4, 0xffffffff ;  /* 0xffffffff00047882 */ /* 0x000fe20000000000 */
[----:B------:R-:W-:-:S03]  /*1bd30*/  LOP3.LUT R18, R18, 0xfffffffd, RZ, 0xc0, !PT ;  /* 0xfffffffd12127812 */ /* 0x000fc600078ec0ff */
[----:B------:R-:W-:-:S13]  /*1bd40*/  ISETP.NE.AND P2, PT, R9, 0x3, PT ;  /* 0x000000030900780c */ /* 0x000fda0003f45270 */
[----:B------:R-:W-:Y:S01]  /*1bd50*/  @P2 LOP3.LUT R18, R18, 0x2, RZ, 0xfc, !PT ;  /* 0x0000000212122812 */ /* 0x000fe200078efcff */
[----:B0-----:R-:W-:Y:S06]  /*1bd60*/  BRA.DIV UR4, `(.L_x_14650) ;  /* 0x0000006a041c7947 */ /* 0x001fec000b800000 */
.L_x_14803:
[----:B------:R-:W-:Y:S05]  /*1bd70*/  @!P2 BRA `(.L_x_14651) ;  /* 0x000000000004a947 */ /* 0x000fea0003800000 */
[----:B------:R-:W-:Y:S01]  /*1bd80*/  BPT.TRAP 0x1 ;  /* 0x000000040000795c */ /* 0x000fe20000300000 */
.L_x_14651:
        /* <DEDUP_REMOVED lines=24> */
.L_x_14804:
[----:B------:R-:W-:Y:S05]  /*1bf10*/  BSYNC B0 ;  /* 0x0000000000007941 */ /* 0x000fea0003800000 */
.L_x_14652:
[----:B------:R-:W2:Y:S01]  /*1bf20*/  LDL R13, [R1+0x14] ;  /* 0x00001400010d7983 */ /* 0x000ea20000100800 */
[----:B------:R-:W-:Y:S01]  /*1bf30*/  ULDC.64 UR4, c[0x0][0x300] ;  /* 0x0000c00000047ab9 */ /* 0x000fe20000000a00 */
[----:B------:R-:W-:Y:S01]  /*1bf40*/  ULDC.64 UR6, c[0x0][0x2e8] ;  /* 0x0000ba0000067ab9 */ /* 0x000fe20000000a00 */
[----:B------:R-:W-:Y:S01]  /*1bf50*/  IMAD R6, R6, UR4, RZ ;  /* 0x0000000406067c24 */ /* 0x000fe2000f8e02ff */
[----:B------:R-:W1:Y:S01]  /*1bf60*/  S2R R9, SR_TID.X ;  /* 0x0000000000097919 */ /* 0x000e620000002100 */
[----:B0-----:R-:W-:Y:S01]  /*1bf70*/  IMAD.WIDE.U32 R4, R0, UR4, RZ ;  /* 0x0000000400047c25 */ /* 0x001fe2000f8e00ff */
        /* <DEDUP_REMOVED lines=10> */
[----:B------:R-:W-:Y:S01]  /*1c020*/  IMAD.WIDE.U32 R4, R17, UR4, R4 ;  /* 0x0000000411047c25 */ /* 0x000fe2000f8e0004 */
[----:B------:R-:W-:-:S03]  /*1c030*/  ULDC UR4, c[0x0][0x2f4] ;  /* 0x0000bd0000047ab9 */ /* 0x000fc60000000800 */
[----:B------:R-:W-:Y:S01]  /*1c040*/  IMAD R2, R17, UR5, R5 ;  /* 0x0000000511027c24 */ /* 0x000fe2000f8e0205 */
[----:B------:R-:W-:-:S04]  /*1c050*/  LEA R0, P0, R4, UR6, 0x1 ;  /* 0x0000000604007c11 */ /* 0x000fc8000f8008ff */
[----:B------:R-:W-:Y:S02]  /*1c060*/  LEA.HI.X R2, R4, UR7, R2, 0x1, P0 ;  /* 0x0000000704027c11 */ /* 0x000fe400080f0c02 */
[----:B-1----:R-:W-:Y:S01]  /*1c070*/  LOP3.LUT R10, R9, 0x7f, RZ, 0xc0, !PT ;  /* 0x0000007f090a7812 */ /* 0x002fe200078ec0ff */
[----:B0-----:R-:W-:-:S03]  /*1c080*/  IMAD.SHL.U32 R9, R12, 0x8, RZ ;  /* 0x000000080c097824 */ /* 0x001fc600078e00ff */
[----:B------:R-:W-:Y:S02]  /*1c090*/  SHF.R.U32.HI R11, RZ, 0x3, R10 ;  /* 0x00000003ff0b7819 */ /* 0x000fe4000001160a */
[----:B------:R-:W-:-:S04]  /*1c0a0*/  LOP3.LUT R9, R9, 0x38, RZ, 0xc0, !PT ;  /* 0x0000003809097812 */ /* 0x000fc800078ec0ff */
[----:B------:R-:W-:Y:S01]  /*1c0b0*/  ISETP.GE.AND P2, PT, R9, UR4, PT ;  /* 0x0000000409007c0c */ /* 0x000fe2000bf46270 */
[----:B------:R-:W-:-:S12]  /*1c0c0*/  UMOV UR4, 0xffffffff ;  /* 0xffffffff00047882 */ /* 0x000fd80000000000 */
[----:B------:R-:W-:Y:S02]  /*1c0d0*/  @P2 LOP3.LUT R18, R18, 0x1, RZ, 0xfc, !PT ;  /* 0x0000000112122812 */ /* 0x000fe400078efcff */
[----:B--2---:R-:W-:Y:S01]  /*1c0e0*/  IADD3 R4, -R11, R13, -R8 ;  /* 0x0000000d0b047210 */ /* 0x004fe20007ffe908 */
[----:B------:R-:W-:Y:S02]  /*1c0f0*/  IMAD.SHL.U32 R11, R10, 0x8, RZ ;  /* 0x000000080a0b7824 */ /* 0x000fe400078e00ff */
[----:B------:R-:W-:Y:S01]  /*1c100*/  IMAD.SHL.U32 R10, R12, 0x8, RZ ;  /* 0x000000080c0a7824 */ /* 0x000fe200078e00ff */
[----:B------:R-:W-:-:S04]  /*1c110*/  ISETP.GE.AND P0, PT, R4, 0x1, PT ;  /* 0x000000010400780c */ /* 0x000fc80003f06270 */
        /* <DEDUP_REMOVED lines=77> */
.L_x_14822:
        /* <DEDUP_REMOVED lines=10> */
.L_x_14655:
        /* <DEDUP_REMOVED lines=11> */
.L_x_14656:
        /* <DEDUP_REMOVED lines=12> */
[----:B-----5:R-:W-:-:S05]  /*1c800*/  SHF.R.S32.HI R2, RZ, 0x1f, R4 ;  /* 0x0000001fff027819 */ /* 0x020fca0000011404 */
[----:B------:R-:W-:-:S04]  /*1c810*/  IMAD R2, R2, UR4, RZ ;  /* 0x0000000402027c24 */ /* 0x000fc8000f8e02ff */
[C---:B------:R-:W-:Y:S01]  /*1c820*/  IMAD R0, R4.reuse, UR5, R2 ;  /* 0x0000000504007c24 */ /* 0x040fe2000f8e0202 */
[----:B------:R-:W-:Y:S01]  /*1c830*/  SHF.R.S32.HI R2, RZ, 0x1f, R27 ;  /* 0x0000001fff027819 */ /* 0x000fe2000001141b */
[----:B0-----:R-:W-:-:S04]  /*1c840*/  IMAD.WIDE.U32 R4, R4, UR4, RZ ;  /* 0x0000000404047c25 */ /* 0x001fc8000f8e00ff */
[----:B-1----:R-:W-:Y:S01]  /*1c850*/  IMAD.IADD R3, R5, 0x1, R0 ;  /* 0x0000000105037824 */ /* 0x002fe200078e0200 */
[----:B------:R-:W-:Y:S01]  /*1c860*/  SEL R0, R2, RZ, !P0 ;  /* 0x000000ff02007207 */ /* 0x000fe20004000000 */
[----:B------:R0:W-:Y:S04]  /*1c870*/  STL.64 [R1+0x30], R4 ;  /* 0x0000300401007387 */ /* 0x0001e80000100a00 */
        /* <DEDUP_REMOVED lines=19> */
.L_x_14658:
[----:B------:R-:W-:Y:S05]  /*1c9b0*/  BSYNC B6 ;  /* 0x0000000000067941 */ /* 0x000fea0003800000 */
.L_x_14657:
[----:B------:R-:W2:Y:S01]  /*1c9c0*/  LDL.LU R2, [R1+0x2c] ;  /* 0x00002c0001027983 */ /* 0x000ea20000300800 */
[----:B------:R-:W-:Y:S01]  /*1c9d0*/  ULDC.64 UR4, c[0x0][0x2d8] ;  /* 0x0000b60000047ab9 */ /* 0x000fe20000000a00 */
[----:B------:R-:W-:Y:S01]  /*1c9e0*/  ULDC.64 UR6, c[0x0][0x2e0] ;  /* 0x0000b80000067ab9 */ /* 0x000fe20000000a00 */
[----:B------:R-:W1:Y:S01]  /*1c9f0*/  LDC R9, c[0x0][0x448] ;  /* 0x00011200ff097b82 */ /* 0x000e620000000800 */
[----:B------:R-:W3:Y:S01]  /*1ca00*/  LDL.LU.64 R20, [R1+0x30] ;  /* 0x0000300001147983 */ /* 0x000ee20000300a00 */
[----:B------:R-:W-:-:S03]  /*1ca10*/  ULDC.64 UR8, c[0x0][0x280] ;  /* 0x0000a00000087ab9 */ /* 0x000fc60000000a00 */
[----:B0-----:R-:W4:Y:S04]  /*1ca20*/  LDL.LU R0, [R1+0x3c] ;  /* 0x00003c0001007983 */ /* 0x001f280000300800 */
[----:B------:R0:W5:Y:S01]  /*1ca30*/  LDL R10, [R1+0x24] ;  /* 0x00002400010a7983 */ /* 0x0001620000100800 */
[----:B-1----:R-:W-:-:S13]  /*1ca40*/  ISETP.NE.AND P1, PT, R9, 0x1, PT ;  /* 0x000000010900780c */ /* 0x002fda0003f25270 */
[----:B------:R-:W1:Y:S08]  /*1ca50*/  @P1 LDC R4, c[0x0][0x44c] ;  /* 0x00011300ff041b82 */ /* 0x000e700000000800 */
[----:B------:R-:W0:Y:S08]  /*1ca60*/  @P1 LDC R5, c[0x0][0x450] ;  /* 0x00011400ff051b82 */ /* 0x000e300000000800 */
[----:B------:R-:W0:Y:S01]  /*1ca70*/  @P1 LDC R8, c[0x0][0x450] ;  /* 0x00011400ff081b82 */ /* 0x000e220000000800 */
        /* <DEDUP_REMOVED lines=10> */
[----:B------:R-:W-:Y:S01]  /*1cb20*/  ULDC.64 UR6, c[0x0][0x2c8] ;  /* 0x0000b20000067ab9 */ /* 0x000fe20000000a00 */
[----:B------:R4:W5:Y:S02]  /*1cb30*/  LDL R26, [R1+0x28] ;  /* 0x00002800011a7983 */ /* 0x0009640000100800 */
[----:B------:R-:W-:Y:S02]  /*1cb40*/  IMAD.IADD R3, R3, 0x1, R0 ;  /* 0x0000000103037824 */ /* 0x000fe400078e0200 */
[----:B--2---:R-:W-:Y:S01]  /*1cb50*/  IMAD.SHL.U32 R21, R21, 0x10, RZ ;  /* 0x0000001015157824 */ /* 0x004fe200078e00ff */
[----:B---3--:R-:W-:-:S04]  /*1cb60*/  LOP3.LUT R20, R20, 0x7f, RZ, 0xc0, !PT ;  /* 0x0000007f14147812 */ /* 0x008fc800078ec0ff */
[----:B------:R-:W-:Y:S02]  /*1cb70*/  LOP3.LUT R21, R21, 0x70, RZ, 0xc0, !PT ;  /* 0x0000007015157812 */ /* 0x000fe400078ec0ff */
[----:B------:R-:W-:-:S04]  /*1cb80*/  SHF.R.U32.HI R20, RZ, 0x3, R20 ;  /* 0x00000003ff147819 */ /* 0x000fc80000011614 */
[----:B------:R-:W-:-:S05]  /*1cb90*/  LOP3.LUT R20, R20, R21, RZ, 0xfc, !PT ;  /* 0x0000001514147212 */ /* 0x000fca00078efcff */
[----:B------:R-:W-:-:S04]  /*1cba0*/  IMAD.IADD R6, R20, 0x1, R25 ;  /* 0x0000000114067824 */ /* 0x000fc800078e0219 */
[----:B-1----:R-:W-:-:S04]  /*1cbb0*/  @P1 IMAD.HI.U32 R0, R6, R4, RZ ;  /* 0x0000000406001227 */ /* 0x002fc800078e00ff */
[----:B------:R-:W-:Y:S01]  /*1cbc0*/  IMAD.MOV.U32 R4, RZ, RZ, R6 ;  /* 0x000000ffff047224 */ /* 0x000fe200078e0006 */
[----:B0-----:R-:W-:-:S04]  /*1cbd0*/  @P1 SHF.R.U32.HI R4, RZ, R5, R0 ;  /* 0x00000005ff041219 */ /* 0x001fc80000011600 */
        /* <DEDUP_REMOVED lines=15> */
[----:B------:R-:W-:Y:S01]  /*1ccd0*/  VIADD R5, R6, 0x80 ;  /* 0x0000008006057836 */ /* 0x000fe20000000000 */
[----:B------:R-:W1:Y:S03]  /*1cce0*/  S2R R11, SR_TID.X ;  /* 0x00000000000b7919 */ /* 0x000e660000002100 */
[----:B------:R-:W-:Y:S02]  /*1ccf0*/  IMAD.MOV.U32 R6, RZ, RZ, R5 ;  /* 0x000000ffff067224 */ /* 0x000fe400078e0005 */
[----:B0-----:R-:W-:-:S05]  /*1cd00*/  @P1 IMAD.HI.U32 R7, R5, R7, RZ ;  /* 0x0000000705071227 */ /* 0x001fca00078e00ff */
[----:B------:R-:W-:-:S05]  /*1cd10*/  @P1 SHF.R.U32.HI R6, RZ, R8, R7 ;  /* 0x00000008ff061219 */ /* 0x000fca0000011607 */
[----:B------:R-:W-:-:S04]  /*1cd20*/  IMAD.MOV R7, RZ, RZ, -R6 ;  /* 0x000000ffff077224 */ /* 0x000fc800078e0a06 */
[----:B------:R-:W-:Y:S01]  /*1cd30*/  IMAD R5, R9, R7, R5 ;  /* 0x0000000709057224 */ /* 0x000fe200078e0205 */
[----:B------:R-:W-:Y:S01]  /*1cd40*/  SHF.R.S32.HI R7, RZ, 0x1f, R6 ;  /* 0x0000001fff077819 */ /* 0x000fe20000011406 */
[----:B------:R-:W-:-:S04]  /*1cd50*/  IMAD.WIDE.U32 R2, R6, UR4, R2 ;  /* 0x0000000406027c25 */ /* 0x000fc8000f8e0002 */
[----:B------:R-:W-:Y:S01]  /*1cd60*/  IMAD R7, R7, UR4, RZ ;  /* 0x0000000407077c24 */ /* 0x000fe2000f8e02ff */
[----:B------:R-:W-:-:S03]  /*1cd70*/  ULDC UR4, c[0x0][0x2b8] ;  /* 0x0000ae0000047ab9 */ /* 0x000fc60000000800 */
[----:B------:R-:W-:Y:S01]  /*1cd80*/  IMAD R7, R6, UR5, R7 ;  /* 0x0000000506077c24 */ /* 0x000fe2000f8e0207 */
[----:B------:R-:W-:Y:S01]  /*1cd90*/  SHF.R.S32.HI R6, RZ, 0x1f, R5 ;  /* 0x0000001fff067819 */ /* 0x000fe20000011405 */
[----:B-1----:R-:W-:Y:S02]  /*1cda0*/  IMAD.SHL.U32 R20, R11, 0x8, RZ ;  /* 0x000000080b147824 */ /* 0x002fe400078e00ff */
[----:B------:R-:W-:Y:S02]  /*1cdb0*/  IMAD.IADD R3, R3, 0x1, R7 ;  /* 0x0000000103037824 */ /* 0x000fe400078e0207 */
[----:B------:R-:W-:Y:S02]  /*1cdc0*/  IMAD R6, R6, UR6, RZ ;  /* 0x0000000606067c24 */ /* 0x000fe4000f8e02ff */
[----:B------:R-:W-:Y:S01]  /*1cdd0*/  IMAD.WIDE.U32 R2, R5, UR6, R2 ;  /* 0x0000000605027c25 */ /* 0x000fe2000f8e0002 */
[----:B------:R-:W-:-:S03]  /*1cde0*/  LOP3.LUT R20, R20, 0x38, RZ, 0xc0, !PT ;  /* 0x0000003814147812 */ /* 0x000fc600078ec0ff */
[----:B------:R-:W-:Y:S01]  /*1cdf0*/  IMAD R6, R5, UR7, R6 ;  /* 0x0000000705067c24 */ /* 0x000fe2000f8e0206 */
[----:B------:R-:W-:-:S03]  /*1ce00*/  LEA R5, P1, R2, UR8, 0x1 ;  /* 0x0000000802057c11 */ /* 0x000fc6000f8208ff */
[----:B------:R-:W-:Y:S01]  /*1ce10*/  IMAD.IADD R3, R3, 0x1, R6 ;  /* 0x0000000103037824 */ /* 0x000fe200078e0206 */
[----:B------:R-:W-:Y:S01]  /*1ce20*/  ISETP.GE.AND P0, PT, R20, UR4, PT ;  /* 0x0000000414007c0c */ /* 0x000fe2000bf06270 */
[----:B------:R-:W-:Y:S01]  /*1ce30*/  UMOV UR4, 0xffffffff ;  /* 0xffffffff00047882 */ /* 0x000fe20000000000 */
[----:B------:R-:W-:Y:S02]  /*1ce40*/  LOP3.LUT R21, R11, 0x7f, RZ, 0xc0, !PT ;  /* 0x0000007f0b157812 */ /* 0x000fe400078ec0ff */
[----:B------:R-:W-:Y:S02]  /*1ce50*/  LEA.HI.X R3, R2, UR9, R3, 0x1, P1 ;  /* 0x0000000902037c11 */ /* 0x000fe400088f0c03 */
[----:B------:R-:W-:Y:S01]  /*1ce60*/  SHF.R.U32.HI R21, RZ, 0x3, R21 ;  /* 0x00000003ff157819 */ /* 0x000fe20000011615 */
[----:B----4-:R-:W-:Y:S06]  /*1ce70*/  BRA.DIV UR4, `(.L_x_14659) ;  /* 0x0000006204d07947 */ /* 0x010fec000b800000 */
[----:B------:R-:W0:Y:S01]  /*1ce80*/  SHFL.IDX PT, R7, R0, RZ, 0x181f ;  /* 0x00181fff00077589 */ /* 0x000e2200000e0000 */
[----:B-----5:R-:W-:Y:S02]  /*1ce90*/  IMAD R2, R26, R9, RZ ;  /* 0x000000091a027224 */ /* 0x020fe400078e02ff */
[----:B------:R-:W-:Y:S01]  /*1cea0*/  IMAD.IADD R25, R21, 0x1, R25 ;  /* 0x0000000115197824 */ /* 0x000fe200078e0219 */
        /* <DEDUP_REMOVED lines=76> */
[----:B-1----:R-:W-:-:S05]  /*1d370*/  @!P3 LEA R6, P2, R20, R6, 0x1 ;  /* 0x000000061406b211 */ /* 0x002fca00078408ff */
[----:B------:R-:W-:-:S04]  /*1d380*/  @!P3 IMAD.X R4, RZ, RZ, R4, P2 ;  /* 0x000000ffff04b224 */ /* 0x000fc800010e0604 */
[----:B------:R-:W-:-:S05]  /*1d390*/  @!P3 IMAD.MOV.U32 R7, RZ, RZ, R4 ;  /* 0x000000ffff07b224 */ /* 0x000fca00078e0004 */
[----:B------:R1:W-:Y:S02]  /*1d3a0*/  @!P3 LDGSTS.E.BYPASS.LTC128B.128 [R10+0xbc00], desc[UR42][R6.64], !P0 ;  /* 0x0bc00000060abfae */ /* 0x0003e4000c101d6a */
[----:B-1----:R-:W-:-:S05]  /*1d3b0*/  @!P1 LEA R6, P2, R20, R8, 0x1 ;  /* 0x0000000814069211 */ /* 0x002fca00078408ff */
[----:B0-----:R-:W-:-:S04]  /*1d3c0*/  @!P1 IMAD.X R0, RZ, RZ, R0, P2 ;  /* 0x000000ffff009224 */ /* 0x001fc800010e0600 */
        /* <DEDUP_REMOVED lines=14> */
[----:B0-----:R-:W0:Y:S04]  /*1d4b0*/  SHFL.IDX PT, R6, R5, 0x2, 0x181f ;  /* 0x00581f0005067f89 */ /* 0x001e2800000e0000 */
[----:B------:R-:W1:Y:S01]  /*1d4c0*/  SHFL.IDX PT, R5, R5, 0x3, 0x181f ;  /* 0x00781f0005057f89 */ /* 0x000e6200000e0000 */
[----:B0-----:R-:W-:-:S05]  /*1d4d0*/  @!P1 LEA R6, P2, R20, R6, 0x1 ;  /* 0x0000000614069211 */ /* 0x001fca00078408ff */
[----:B------:R-:W-:-:S04]  /*1d4e0*/  @!P1 IMAD.X R0, RZ, RZ, R0, P2 ;  /* 0x000000ffff009224 */ /* 0x000fc800010e0600 */
[----:B------:R-:W-:-:S05]  /*1d4f0*/  @!P1 IMAD.MOV.U32 R7, RZ, RZ, R0 ;  /* 0x000000ffff079224 */ /* 0x000fca00078e0000 */
[----:B-1----:R0:W-:Y:S02]  /*1d500*/  @!P1 LDGSTS.E.BYPASS.LTC128B.128 [R10+0xd400], desc[UR42][R6.64], !P0 ;  /* 0x0d400000060a9fae */ /* 0x0021e4000c101d6a */
.L_x_14847:
[----:B------:R-:W-:-:S05]  /*1d510*/  VIADD R25, R25, 0xb0 ;  /* 0x000000b019197836 */ /* 0x000fca0000000000 */
        /* <DEDUP_REMOVED lines=9> */
.L_x_14660:
        /* <DEDUP_REMOVED lines=18> */
.L_x_14848:
[----:B------:R-:W-:Y:S05]  /*1d6d0*/  BSYNC B0 ;  /* 0x0000000000007941 */ /* 0x000fea0003800000 */
.L_x_14661:
[----:B------:R-:W0:Y:S04]  /*1d6e0*/  LDL.LU R3, [R1+0x38] ;  /* 0x0000380001037983 */ /* 0x000e280000300800 */
[----:B------:R-:W2:Y:S01]  /*1d6f0*/  LDL R2, [R1+0x18] ;  /* 0x0000180001027983 */ /* 0x000ea20000100800 */
[----:B------:R-:W-:Y:S01]  /*1d700*/  BSSY B0, `(.L_x_14663) ;  /* 0x0000108000007945 */ /* 0x000fe20003800000 */
[----:B0-----:R-:W-:-:S05]  /*1d710*/  VIADD R7, R3, 0xfffffffe ;  /* 0xfffffffe03077836 */ /* 0x001fca0000000000 */
[----:B--2---:R-:W-:-:S13]  /*1d720*/  ISETP.GE.AND P0, PT, R7, R2, PT ;  /* 0x000000020700720c */ /* 0x004fda0003f06270 */
[----:B------:R-:W-:Y:S05]  /*1d730*/  @!P0 BRA `(.L_x_14664) ;  /* 0x0000001000108947 */ /* 0x000fea0003800000 */
[----:B------:R0:W5:Y:S01]  /*1d740*/  LDL.LU R20, [R1] ;  /* 0x0000000001147983 */ /* 0x0001620000300800 */
[----:B------:R-:W-:Y:S01]  /*1d750*/  ULDC UR4, c[0x0][0x2f4] ;  /* 0x0000bd0000047ab9 */ /* 0x000fe20000000800 */
[----:B------:R-:W-:Y:S01]  /*1d760*/  IMAD.MOV.U32 R6, RZ, RZ, R28 ;  /* 0x000000ffff067224 */ /* 0x000fe200078e001c */
[----:B------:R-:W2:Y:S01]  /*1d770*/  S2R R2, SR_TID.X ;  /* 0x0000000000027919 */ /* 0x000ea20000002100 */
[----:B------:R-:W-:Y:S02]  /*1d780*/  IMAD.MOV.U32 R26, RZ, RZ, R23 ;  /* 0x000000ffff1a7224 */ /* 0x000fe400078e0017 */
[----:B--2---:R-:W-:-:S05]  /*1d790*/  IMAD.SHL.U32 R2, R2, 0x8, RZ ;  /* 0x0000000802027824 */ /* 0x004fca00078e00ff */
[----:B------:R-:W-:-:S04]  /*1d7a0*/  LOP3.LUT R2, R2, 0x38, RZ, 0xc0, !PT ;  /* 0x0000003802027812 */ /* 0x000fc800078ec0ff */
[----:B0-----:R-:W-:-:S13]  /*1d7b0*/  ISETP.GE.AND P1, PT, R2, UR4, PT ;  /* 0x0000000402007c0c */ /* 0x001fda000bf26270 */
.L_x_14677:
        /* <DEDUP_REMOVED lines=42> */
.L_x_14665:
[----:B------:R-:W-:Y:S01]  /*1da60*/  IMAD R5, R28, 0x8, R16 ;  /* 0x000000081c057824 */ /* 0x000fe200078e0210 */
[----:B------:R-:W-:Y:S01]  /*1da70*/  SHF.L.U32 R2, R2, 0x1f, RZ ;  /* 0x0000001f02027819 */ /* 0x000fe200000006ff */
[----:B------:R-:W-:Y:S03]  /*1da80*/  BSSY B1, `(.L_x_14666) ;  /* 0x0000003000017945 */ /* 0x000fe60003800000 */
[----:B------:R-:W0:Y:S02]  /*1da90*/  SYNCS.PHASECHK.TRANS64.TRYWAIT P0, [R5+URZ+0x16840], R2 ;  /* 0x01684002050075a7 */ /* 0x000e24000800017f */
[----:B0-----:R-:W-:Y:S05]  /*1daa0*/  @!P0 BRA `(.L_x_14667) ;  /* 0x0000006400bc8947 */ /* 0x001fea0003800000 */
.L_x_14849:
[----:B------:R-:W-:Y:S05]  /*1dab0*/  BSYNC B1 ;  /* 0x0000000000017941 */ /* 0x000fea0003800000 */
.L_x_14666:
        /* <DEDUP_REMOVED lines=14> */
[----:B------:R-:W-:Y:S01]  /*1dba0*/  IMAD.IADD R3, R3, 0x1, R7 ;  /* 0x0000000103037824 */ /* 0x000fe200078e0207 */
[----:B-1----:R-:W-:Y:S01]  /*1dbb0*/  LOP3.LUT R9, R8, 0x7f, RZ, 0xc0, !PT ;  /* 0x0000007f08097812 */ /* 0x002fe200078ec0ff */
[----:B------:R-:W-:Y:S01]  /*1dbc0*/  IMAD.WIDE.U32 R2, R17, UR4, R2 ;  /* 0x0000000411027c25 */ /* 0x000fe2000f8e0002 */
[----:B------:R-:W-:-:S03]  /*1dbd0*/  UMOV UR4, 0xffffffff ;  /* 0xffffffff00047882 */ /* 0x000fc60000000000 */
[----:B------:R-:W-:Y:S02]  /*1dbe0*/  IMAD.SHL.U32 R11, R9, 0x8, RZ ;  /* 0x00000008090b7824 */ /* 0x000fe400078e00ff */
[----:B------:R-:W-:Y:S02]  /*1dbf0*/  IMAD.SHL.U32 R9, R8, 0x8, RZ ;  /* 0x0000000808097824 */ /* 0x000fe400078e00ff */
[----:B------:R-:W-:-:S03]  /*1dc00*/  IMAD R10, R17, UR5, R3 ;  /* 0x00000005110a7c24 */ /* 0x000fc6000f8e0203 */
[----:B------:R-:W-:-:S04]  /*1dc10*/  LOP3.LUT R9, R9, 0x1f8, RZ, 0xc0, !PT ;  /* 0x000001f809097812 */ /* 0x000fc800078ec0ff */
[----:B------:R-:W-:Y:S02]  /*1dc20*/  LOP3.LUT R9, R9, 0x38, R8, 0x78, !PT ;  /* 0x0000003809097812 */ /* 0x000fe400078e7808 */
[C---:B------:R-:W-:Y:S02]  /*1dc30*/  LEA R8, P0, R2.reuse, UR6, 0x1 ;  /* 0x0000000602087c11 */ /* 0x040fe4000f8008ff */
[----:B------:R-:W-:Y:S02]  /*1dc40*/  LOP3.LUT R9, R9, 0x200, R11, 0xf8, !PT ;  /* 0x0000020009097812 */ /* 0x000fe400078ef80b */
[----:B------:R-:W-:-:S03]  /*1dc50*/  LEA.HI.X R10, R2, UR7, R10, 0x1, P0 ;  /* 0x00000007020a7c11 */ /* 0x000fc600080f0c0a */
[----:B------:R-:W-:Y:S01]  /*1dc60*/  IMAD R9, R28, 0x2000, R9 ;  /* 0x000020001c097824 */ /* 0x000fe200078e0209 */
[----:B------:R-:W-:Y:S06]  /*1dc70*/  BRA.DIV UR4, `(.L_x_14668) ;  /* 0x00000066045c7947 */ /* 0x000fec000b800000 */
        /* <DEDUP_REMOVED lines=43> */
.L_x_14867:
        /* <DEDUP_REMOVED lines=8> */
.L_x_14669:
        /* <DEDUP_REMOVED lines=11> */
.L_x_14670:
[----:B------:R1:W-:Y:S01]  /*1e060*/  SYNCS.ARRIVE.TRANS64.A1T0 RZ, [R5+URZ+0x16830], RZ ;  /* 0x016830ff05ff79a7 */ /* 0x0003e2000810003f */
[----:B------:R-:W-:Y:S05]  /*1e070*/  @!P3 BRA `(.L_x_14671) ;  /* 0x000000000004b947 */ /* 0x000fea0003800000 */
[----:B------:R-:W-:Y:S01]  /*1e080*/  BPT.TRAP 0x1 ;  /* 0x000000040000795c */ /* 0x000fe20000300000 */
.L_x_14671:
[----:B------:R-:W-:Y:S01]  /*1e090*/  SHF.L.U32 R2, R20, 0x1f, RZ ;  /* 0x0000001f14027819 */ /* 0x000fe200000006ff */
[----:B-1----:R-:W-:Y:S01]  /*1e0a0*/  IMAD R5, R6, 0x8, R16 ;  /* 0x0000000806057824 */ /* 0x002fe200078e0210 */
[----:B------:R-:W-:Y:S03]  /*1e0b0*/  BSSY B1, `(.L_x_14672) ;  /* 0x0000003000017945 */ /* 0x000fe60003800000 */
[----:B------:R-:W1:Y:S02]  /*1e0c0*/  SYNCS.PHASECHK.TRANS64.TRYWAIT P0, [R5+URZ+0x16860], R2 ;  /* 0x01686002050075a7 */ /* 0x000e64000800017f */
[----:B-1----:R-:W-:Y:S05]  /*1e0d0*/  @!P0 BRA `(.L_x_14673) ;  /* 0x0000006800808947 */ /* 0x002fea0003800000 */
.L_x_14868:
[----:B------:R-:W-:Y:S05]  /*1e0e0*/  BSYNC B1 ;  /* 0x0000000000017941 */ /* 0x000fea0003800000 */
.L_x_14672:
[----:B0-----:R-:W2:Y:S01]  /*1e0f0*/  LDL R8, [R1+0x14] ;  /* 0x0000140001087983 */ /* 0x001ea20000100800 */
        /* <DEDUP_REMOVED lines=59> */
.L_x_14886:
        /* <DEDUP_REMOVED lines=25> */
.L_x_14675:
        /* <DEDUP_REMOVED lines=12> */
.L_x_14676:
[----:B------:R-:W2:Y:S01]  /*1e700*/  LDL R0, [R1+0x18] ;  /* 0x0000180001007983 */ /* 0x000ea20000100800 */
[----:B------:R0:W-:Y:S01]  /*1e710*/  SYNCS.ARRIVE.TRANS64.A1T0 RZ, [R5+URZ+0x16850], RZ ;  /* 0x016850ff05ff79a7 */ /* 0x0001e2000810003f */
[C---:B------:R-:W-:Y:S02]  /*1e720*/  VIADD R7, R23.reuse, 0xffffffff ;  /* 0xffffffff17077836 */ /* 0x040fe40000000000 */
[----:B------:R0:W5:Y:S01]  /*1e730*/  LDL R20, [R1] ;  /* 0x0000000001147983 */ /* 0x0001620000100800 */
[----:B------:R-:W-:Y:S02]  /*1e740*/  IMAD.MOV.U32 R6, RZ, RZ, R28 ;  /* 0x000000ffff067224 */ /* 0x000fe400078e001c */
[----:B------:R-:W-:Y:S01]  /*1e750*/  IMAD.MOV.U32 R26, RZ, RZ, R23 ;  /* 0x000000ffff1a7224 */ /* 0x000fe200078e0017 */
[----:B--2---:R-:W-:-:S13]  /*1e760*/  ISETP.GT.AND P0, PT, R23, R0, PT ;  /* 0x000000001700720c */ /* 0x004fda0003f04270 */
[----:B0-----:R-:W-:Y:S05]  /*1e770*/  @P0 BRA `(.L_x_14677) ;  /* 0xfffffff000100947 */ /* 0x001fea000383ffff */
.L_x_14664:
[----:B------:R-:W-:Y:S05]  /*1e780*/  BSYNC B0 ;  /* 0x0000000000007941 */ /* 0x000fea0003800000 */
.L_x_14663:
        /* <DEDUP_REMOVED lines=17> */
.L_x_14679:
[----:B------:R-:W-:Y:S05]  /*1e8a0*/  BSYNC B0 ;  /* 0x0000000000007941 */ /* 0x000fea0003800000 */
.L_x_14678:
[----:B------:R-:W-:-:S05]  /*1e8b0*/  IMAD.U32 R0, RZ, RZ, UR38 ;  /* 0x00000026ff007e24 */ /* 0x000fca000f8e00ff */
[----:B------:R-:W-:-:S13]  /*1e8c0*/  ISETP.NE.AND P0, PT, R0, 0x3, PT ;  /* 0x000000030000780c */ /* 0x000fda0003f05270 */
[----:B------:R-:W-:Y:S05]  /*1e8d0*/  @!P0 BRA `(.L_x_14680) ;  /* 0x0000000000048947 */ /* 0x000fea0003800000 */
[----:B------:R-:W-:Y:S01]  /*1e8e0*/  BPT.TRAP 0x1 ;  /* 0x000000040000795c */ /* 0x000fe20000300000 */
.L_x_14680:
[----:B------:R-:W2:Y:S04]  /*1e8f0*/  LDL R3, [R1] ;  /* 0x0000000001037983 */ /* 0x000ea80000100800 */
[----:B------:R-:W3:Y:S01]  /*1e900*/  LDL.LU R2, [R1+0x14] ;  /* 0x0000140001027983 */ /* 0x000ee20000300800 */
[----:B------:R-:W-:Y:S01]  /*1e910*/  IMAD R0, R28, 0x8, R16 ;  /* 0x000000081c007824 */ /* 0x000fe200078e0210 */
[----:B------:R-:W-:Y:S01]  /*1e920*/  BSSY B0, `(.L_x_14681) ;  /* 0x0000005000007945 */ /* 0x000fe20003800000 */
[----:B--2---:R-:W-:-:S04]  /*1e930*/  SHF.L.U32 R3, R3, 0x1f, RZ ;  /* 0x0000001f03037819 */ /* 0x004fc800000006ff */
[----:B------:R-:W0:Y:S01]  /*1e940*/  SYNCS.PHASECHK.TRANS64.TRYWAIT P0, [R0+URZ+0x16860], R3 ;  /* 0x01686003000075a7 */ /* 0x000e22000800017f */
[----:B---3--:R-:W-:Y:S01]  /*1e950*/  IMAD R6, R23, -0x80, R2 ;  /* 0xffffff8017067824 */ /* 0x008fe200078e0202 */
[----:B0-----:R-:W-:Y:S06]  /*1e960*/  @!P0 BRA `(.L_x_14682) ;  /* 0x0000006800b88947 */ /* 0x001fec0003800000 */
.L_x_14887:
[----:B------:R-:W-:Y:S05]  /*1e970*/  BSYNC B0 ;  /* 0x0000000000007941 */ /* 0x000fea0003800000 */
.L_x_14681:
[----:B------:R-:W1:Y:S01]  /*1e980*/  S2R R2, SR_TID.X ;  /* 0x0000000000027919 */ /* 0x000e620000002100 */
[----:B------:R-:W-:Y:S01]  /*1e990*/  UMOV UR4, 0xffffffff ;  /* 0xffffffff00047882 */ /* 0x000fe20000000000 */
[----:B------:R-:W2:Y:S01]  /*1e9a0*/  S2R R7, SR_TID.X ;  /* 0x0000000000077919 */ /* 0x000ea20000002100 */
[----:B-1----:R-:W-:Y:S01]  /*1e9b0*/  LOP3.LUT R5, R2, 0x7f, RZ, 0xc0, !PT ;  /* 0x0000007f02057812 */ /* 0x002fe200078ec0ff */
[----:B--2---:R-:W-:-:S04]  /*1e9c0*/  IMAD.SHL.U32 R2, R7, 0x8, RZ ;  /* 0x0000000807027824 */ /* 0x004fc800078e00ff */
        /* <DEDUP_REMOVED lines=59> */
.L_x_14905:
        /* <DEDUP_REMOVED lines=9> */
.L_x_14684:
        /* <DEDUP_REMOVED lines=11> */
.L_x_14685:
        /* <DEDUP_REMOVED lines=8> */
.L_x_14644:
[----:B------:R-:W-:Y:S05]  /*1ef40*/  BSYNC B7 ;  /* 0x0000000000077941 */ /* 0x000fea0003800000 */
.L_x_14642:
        /* <DEDUP_REMOVED lines=11> */
.L_x_14686:
[----:B------:R-:W3:Y:S01]  /*1f000*/  S2R R0, SR_TID.X ;  /* 0x0000000000007919 */ /* 0x000ee20000002100 */
[----:B------:R-:W-:Y:S01]  /*1f010*/  UMOV UR4, 0xffffffff ;  /* 0xffffffff00047882 */ /* 0x000fe20000000000 */
[----:B---3--:R-:W-:-:S04]  /*1f020*/  LOP3.LUT R8, R0, 0x1f, RZ, 0xc0, !PT ;  /* 0x0000001f00087812 */ /* 0x008fc800078ec0ff */
[----:B------:R-:W-:Y:S01]  /*1f030*/  ISETP.NE.AND P0, PT, R8, 0x1f, PT ;  /* 0x0000001f0800780c */ /* 0x000fe20003f05270 */
[----:B------:R-:W-:-:S12]  /*1f040*/  BRA.DIV UR4, `(.L_x_14688) ;  /* 0x0000006e04547947 */ /* 0x000fd8000b800000 */
[----:B------:R-:W-:Y:S01]  /*1f050*/  IMAD.IADD R9, R27, 0x1, R8 ;  /* 0x000000011b097824 */ /* 0x000fe200078e0208 */
[----:B------:R-:W-:-:S04]  /*1f060*/  ULDC UR4, c[0x0][0xc3c] ;  /* 0x00030f0000047ab9 */ /* 0x000fc80000000800 */
[----:B------:R-:W-:-:S13]  /*1f070*/  ISETP.GE.OR P1, PT, R9, UR4, !P0 ;  /* 0x0000000409007c0c */ /* 0x000fda000c726670 */
[----:B0-----:R-:W0:Y:S08]  /*1f080*/  @!P1 LDC.64 R2, c[0x0][0xc80] ;  /* 0x00032000ff029b82 */ /* 0x001e300000000a00 */
[----:B------:R-:W3:Y:S01]  /*1f090*/  @!P1 LDC.64 R4, c[0x0][0xc78] ;  /* 0x00031e00ff049b82 */ /* 0x000ee20000000a00 */
[----:B0-----:R-:W-:-:S05]  /*1f0a0*/  @!P1 IMAD.WIDE R2, R9, 0x4, R2 ;  /* 0x0000000409029825 */ /* 0x001fca00078e0202 */
[----:B--2---:R3:W2:Y:S02]  /*1f0b0*/  @!P1 LDG.E R7, desc[UR42][R2.64] ;  /* 0x0000002a02079981 */ /* 0x0046a4000c1e1900 */
        /* <DEDUP_REMOVED lines=14> */
[----:B-1----:R-:W-:-:S05]  /*1f1a0*/  IMAD R13, R5, R25, RZ ;  /* 0x00000019050d7224 */ /* 0x002fca00078e02ff */
        /* <DEDUP_REMOVED lines=16> */
.L_x_14915:
[----:B------:R-:W-:Y:S02]  /*1f2b0*/  ULDC UR4, c[0x0][0xc38] ;  /* 0x00030e0000047ab9 */ /* 0x000fe40000000800 */
[----:B------:R-:W-:-:S04]  /*1f2c0*/  IMAD.U32 R4, RZ, RZ, UR4 ;  /* 0x00000004ff047e24 */ /* 0x000fc8000f8e00ff */
[----:B-1----:R-:W-:-:S04]  /*1f2d0*/  IMAD R3, R14, R4, RZ ;  /* 0x000000040e037224 */ /* 0x002fc800078e02ff */
[----:B------:R-:W-:-:S05]  /*1f2e0*/  IMAD.IADD R6, R6, 0x1, R3 ;  /* 0x0000000106067824 */ /* 0x000fca00078e0203 */
[----:B------:R-:W-:-:S13]  /*1f2f0*/  ISETP.GT.AND P6, PT, R6, R0, PT ;  /* 0x000000000600720c */ /* 0x000fda0003fc4270 */
[----:B------:R-:W-:Y:S05]  /*1f300*/  @P6 BRA `(.L_x_14689) ;  /* 0x0000000000a46947 */ /* 0x000fea0003800000 */
.L_x_14692:
        /* <DEDUP_REMOVED lines=35> */
.L_x_14923:
[----:B------:R-:W-:Y:S02]  /*1f540*/  ULDC UR4, c[0x0][0xc38] ;  /* 0x00030e0000047ab9 */ /* 0x000fe40000000800 */
[----:B------:R-:W-:-:S04]  /*1f550*/  IMAD.U32 R4, RZ, RZ, UR4 ;  /* 0x00000004ff047e24 */ /* 0x000fc8000f8e00ff */
[----:B-1----:R-:W-:-:S04]  /*1f560*/  IMAD R3, R14, R4, RZ ;  /* 0x000000040e037224 */ /* 0x002fc800078e02ff */
[----:B------:R-:W-:-:S05]  /*1f570*/  IMAD.IADD R6, R3, 0x1, R6 ;  /* 0x0000000103067824 */ /* 0x000fca00078e0206 */
[----:B------:R-:W-:-:S13]  /*1f580*/  ISETP.GT.AND P6, PT, R6, R0, PT ;  /* 0x000000000600720c */ /* 0x000fda0003fc4270 */
[----:B------:R-:W-:Y:S05]  /*1f590*/  @!P6 BRA `(.L_x_14692) ;  /* 0xfffffffc005ce947 */ /* 0x000fea000383ffff */
.L_x_14689:
        /* <DEDUP_REMOVED lines=10> */
.L_x_14928:
[----:B------:R-:W-:-:S13]  /*1f640*/  ISETP.NE.AND P0, PT, R3, RZ, PT ;  /* 0x000000ff0300720c */ /* 0x000fda0003f05270 */
[----:B------:R-:W-:Y:S05]  /*1f650*/  @!P0 BRA `(.L_x_14694) ;  /* 0x0000000000108947 */ /* 0x000fea0003800000 */
[----:B------:R-:W-:Y:S01]  /*1f660*/  UMOV UR4, 0xffffffff ;  /* 0xffffffff00047882 */ /* 0x000fe20000000000 */
[----:B------:R-:W-:Y:S02]  /*1f670*/  VIADD R12, R7, 0xffffffff ;  /* 0xffffffff070c7836 */ /* 0x000fe40000000000 */
[----:B------:R-:W-:Y:S05]  /*1f680*/  BRA.DIV UR4, `(.L_x_14695) ;  /* 0x0000007204147947 */ /* 0x000fea000b800000 */
[----:B------:R4:W0:Y:S02]  /*1f690*/  SHFL.IDX PT, R24, R2, R12, 0x1f ;  /* 0x00001f0c02187589 */ /* 0x00082400000e0000 */
.L_x_14694:
        /* <DEDUP_REMOVED lines=59> */
.L_x_14696:
        /* <DEDUP_REMOVED lines=61> */
.L_x_14697:
[----:B------:R-:W-:-:S05]  /*1fe20*/  LOP3.LUT R2, RZ, R2, RZ, 0x33, !PT ;  /* 0x00000002ff027212 */ /* 0x000fca00078e33ff */
[----:B------:R-:W-:Y:S01]  /*1fe30*/  IMAD.IADD R25, R25, 0x1, R2 ;  /* 0x0000000119197824 */ /* 0x000fe200078e0202 */
[----:B------:R-:W-:Y:S06]  /*1fe40*/  BRA `(.L_x_14698) ;  /* 0x00000000001c7947 */ /* 0x000fec0003800000 */
.L_x_14690:
[----:B------:R-:W-:Y:S01]  /*1fe50*/  UMOV UR4, URZ ;  /* 0x0000003f00047c82 */ /* 0x000fe20008000000 */
[----:B------:R-:W-:Y:S01]  /*1fe60*/  UMOV UR5, URZ ;  /* 0x0000003f00057c82 */ /* 0x000fe20008000000 */
[----:B------:R-:W-:Y:S01]  /*1fe70*/  ULDC UR6, c[0x0][0xc3c] ;  /* 0x00030f0000067ab9 */ /* 0x000fe20000000800 */
[----:B------:R-:W-:Y:S02]  /*1fe80*/  IMAD.MOV.U32 R24, RZ, RZ, R0 ;  /* 0x000000ffff187224 */ /* 0x000fe400078e0000 */
[----:B------:R-:W-:Y:S02]  /*1fe90*/  IMAD.U32 R25, RZ, RZ, UR4 ;  /* 0x00000004ff197e24 */ /* 0x000fe4000f8e00ff */
[----:B------:R-:W-:Y:S02]  /*1fea0*/  IMAD.U32 R26, RZ, RZ, UR5 ;  /* 0x00000005ff1a7e24 */ /* 0x000fe4000f8e00ff */
[----:B------:R-:W-:-:S07]  /*1feb0*/  IMAD.U32 R27, RZ, RZ, UR6 ;  /* 0x00000006ff1b7e24 */ /* 0x000fce000f8e00ff */
.L_x_14698:
        /* <DEDUP_REMOVED lines=10> */
.L_x_14687:
[----:B------:R-:W-:Y:S02]  /*1ff60*/  ULDC UR4, c[0x0][0xc3c] ;  /* 0x00030f0000047ab9 */ /* 0x000fe40000000800 */
[----:B----4-:R-:W-:-:S13]  /*1ff70*/  ISETP.GE.AND P0, PT, R27, UR4, PT ;  /* 0x000000041b007c0c */ /* 0x010fda000bf06270 */
[----:B------:R-:W-:Y:S05]  /*1ff80*/  @!P0 BRA `(.L_x_14699) ;  /* 0xffffff9400788947 */ /* 0x000fea000383ffff */
[----:B------:R-:W-:Y:S05]  /*1ff90*/  BSYNC B8 ;  /* 0x0000000000087941 */ /* 0x000fea0003800000 */
.L_x_14586:
        /* <DEDUP_REMOVED lines=12> */
.L_x_14931:
[----:B------:R-:W-:Y:S05]  /*20060*/  BSYNC B0 ;  /* 0x0000000000007941 */ /* 0x000fea0003800000 */
.L_x_14700:
[----:B------:R-:W-:-:S03]  /*20070*/  UMOV UR4, 0xffffffff ;  /* 0xffffffff00047882 */ /* 0x000fc60000000000 */
[----:B------:R-:W-:Y:S05]  /*20080*/  BRA.DIV UR4, `(.L_x_14702) ;  /* 0x0000006604d07947 */ /* 0x000fea000b800000 */
[----:B0-----:R-:W0:Y:S02]  /*20090*/  S2R R0, SR_TID.X ;  /* 0x0000000000007919 */ /* 0x001e240000002100 */
[----:B0-----:R-:W-:-:S04]  /*200a0*/  SHF.R.U32.HI R0, RZ, 0x5, R0 ;  /* 0x00000005ff007819 */ /* 0x001fc80000011600 */
[----:B------:R-:W-:-:S05]  /*200b0*/  LOP3.LUT R0, R0, 0x3, RZ, 0xc0, !PT ;  /* 0x0000000300007812 */ /* 0x000fca00078ec0ff */
[----:B------:R0:W4:Y:S02]  /*200c0*/  SHFL.IDX PT, R14, R0, RZ, 0x1f ;  /* 0x00001fff000e7589 */ /* 0x00012400000e0000 */
.L_x_14934:
[----:B----4-:R-:W-:-:S13]  /*200d0*/  ISETP.NE.AND P0, PT, R14, RZ, PT ;  /* 0x000000ff0e00720c */ /* 0x010fda0003f05270 */
[----:B------:R-:W-:Y:S05]  /*200e0*/  @P0 BRA `(.L_x_14360) ;  /* 0x0000000000900947 */ /* 0x000fea0003800000 */
[----:B------:R-:W-:-:S03]  /*200f0*/  UMOV UR4, 0xffffffff ;  /* 0xffffffff00047882 */ /* 0x000fc60000000000 */
[----:B------:R-:W-:Y:S05]  /*20100*/  BRA.DIV UR4, `(.L_x_14703) ;  /* 0x0000006604e47947 */ /* 0x000fea000b800000 */
[----:B------:R-:W-:-:S13]  /*20110*/  ELECT P6, URZ, PT ;  /* 0x00000000003f782f */ /* 0x000fda00038c0000 */
.L_x_14937:
[----:B------:R-:W-:Y:S05]  /*20120*/  @!P6 BRA `(.L_x_14360) ;  /* 0x000000000080e947 */ /* 0x000fea0003800000 */
[----:B------:R-:W-:-:S06]  /*20130*/  ULOP3.LUT UR4, UR37, 0x2, URZ, 0xfc, !UPT ;  /* 0x0000000225047892 */ /* 0x000fcc000f8efc3f */
[----:B0-----:R-:W-:-:S05]  /*20140*/  IMAD.U32 R0, RZ, RZ, UR4 ;  /* 0x00000004ff007e24 */ /* 0x001fca000f8e00ff */
[----:B------:R-:W-:-:S13]  /*20150*/  ISETP.NE.AND P0, PT, R0, 0x3, PT ;  /* 0x000000030000780c */ /* 0x000fda0003f05270 */
[----:B------:R-:W-:Y:S05]  /*20160*/  @!P0 BRA `(.L_x_14704) ;  /* 0x0000000000048947 */ /* 0x000fea0003800000 */
[----:B------:R-:W-:Y:S01]  /*20170*/  BPT.TRAP 0x1 ;  /* 0x000000040000795c */ /* 0x000fe20000300000 */
.L_x_14704:
        /* <DEDUP_REMOVED lines=8> */
.L_x_14938:
[----:B------:R-:W4:Y:S01]  /*20200*/  LDL.LU R4, [R1] ;  /* 0x0000000001047983 */ /* 0x000f220000300800 */
[----:B------:R-:W-:Y:S02]  /*20210*/  SEL R28, R28, RZ, P2 ;  /* 0x000000ff1c1c7207 */ /* 0x000fe40001000000 */
[----:B----4-:R-:W-:Y:S01]  /*20220*/  LOP3.LUT R0, R4, R0, RZ, 0x3c, !PT ;  /* 0x0000000004007212 */ /* 0x010fe200078e3cff */
[----:B------:R-:W-:Y:S06]  /*20230*/  @!P0 BRA `(.L_x_14706) ;  /* 0x0000000000048947 */ /* 0x000fec0003800000 */
[----:B------:R-:W-:Y:S01]  /*20240*/  BPT.TRAP 0x1 ;  /* 0x000000040000795c */ /* 0x000fe20000300000 */
.L_x_14706:
[----:B------:R-:W-:Y:S01]  /*20250*/  IMAD R5, R28, 0x8, R5 ;  /* 0x000000081c057824 */ /* 0x000fe200078e0205 */
[----:B------:R-:W-:-:S04]  /*20260*/  SHF.L.U32 R0, R0, 0x1f, RZ ;  /* 0x0000001f00007819 */ /* 0x000fc800000006ff */
[----:B------:R-:W4:Y:S02]  /*20270*/  SYNCS.PHASECHK.TRANS64.TRYWAIT P1, [R5+URZ+0x16840], R0 ;  /* 0x01684000050075a7 */ /* 0x000f24000802017f */
[----:B----4-:R-:W-:Y:S05]  /*20280*/  @!P1 BRA `(.L_x_14707) ;  /* 0x0000006400b89947 */ /* 0x010fea0003800000 */
.L_x_14939:
[----:B------:R-:W-:Y:S05]  /*20290*/  @!P0 BRA `(.L_x_14708) ;  /* 0x0000000000048947 */ /* 0x000fea0003800000 */
[----:B------:R-:W-:Y:S01]  /*202a0*/  BPT.TRAP 0x1 ;  /* 0x000000040000795c */ /* 0x000fe20000300000 */
.L_x_14708:
[----:B------:R-:W0:Y:S02]  /*202b0*/  SYNCS.PHASECHK.TRANS64.TRYWAIT P1, [R3+URZ+0x16860], R2 ;  /* 0x01686002030075a7 */ /* 0x000e24000802017f */
[----:B0-----:R-:W-:Y:S05]  /*202c0*/  @!P1 BRA `(.L_x_14709) ;  /* 0x0000006400bc9947 */ /* 0x001fea0003800000 */
.L_x_14940:
[----:B------:R-:W-:Y:S05]  /*202d0*/  @!P0 BRA `(.L_x_14710) ;  /* 0x0000000000048947 */ /* 0x000fea0003800000 */
[----:B------:R-:W-:Y:S01]  /*202e0*/  BPT.TRAP 0x1 ;  /* 0x000000040000795c */ /* 0x000fe20000300000 */
.L_x_14710:
[----:B------:R0:W0:Y:S02]  /*202f0*/  SYNCS.PHASECHK.TRANS64.TRYWAIT P0, [R5+URZ+0x16860], R0 ;  /* 0x01686000050075a7 */ /* 0x000024000800017f */
[----:B0-----:R-:W-:Y:S05]  /*20300*/  @!P0 NANOSLEEP.SYNCS 0x989680 ;  /* 0x009896800000895d */ /* 0x001fea0003900000 */
[----:B------:R-:W0:Y:S02]  /*20310*/  @!P0 SYNCS.PHASECHK.TRANS64 P0, [R5+URZ+0x16860], R0 ;  /* 0x01686000050085a7 */ /* 0x000e24000800007f */
[----:B0-----:R-:W-:Y:S05]  /*20320*/  @!P0 BRA `(.L_x_14710) ;  /* 0xfffffffc00f08947 */ /* 0x001fea000383ffff */
.L_x_14360:
[----:B------:R-:W-:Y:S05]  /*20330*/  BSYNC B9 ;  /* 0x0000000000097941 */ /* 0x000fea0003800000 */
.L_x_14357:
[----:B------:R-:W-:Y:S05]  /*20340*/  EXIT ;  /* 0x000000000000794d */ /* 0x000fea0003800000 */
.L_x_14388:
[----:B0-----:R0:W1:Y:S02]  /*20350*/  SYNCS.PHASECHK.TRANS64.TRYWAIT P6, [R69+URZ+0x16890], R77 ;  /* 0x0168904d450075a7 */ /* 0x00106400080c017f */
[----:B-1----:R-:W-:Y:S05]  /*20360*/  @!P6 NANOSLEEP.SYNCS 0x989680 ;  /* 0x009896800000e95d */ /* 0x002fea0003900000 */
[----:B------:R-:W1:Y:S02]  /*20370*/  @!P6 SYNCS.PHASECHK.TRANS64 P6, [R69+URZ+0x16890], R77 ;  /* 0x0168904d4500e5a7 */ /* 0x000e6400080c007f */
[----:B-1----:R-:W-:Y:S05]  /*20380*/  @!P6 BRA `(.L_x_14388) ;  /* 0xfffffffc00f0e947 */ /* 0x002fea000383ffff */
[----:B------:R-:W-:Y:S05]  /*20390*/  BRA `(.L_x_14711) ;  /* 0xfffffe2c00747947 */ /* 0x000fea000383ffff */
.L_x_14389:
        /* <DEDUP_REMOVED lines=8> */
.L_x_14713:
[----:B------:R-:W-:Y:S05]  /*20420*/  BSYNC B1 ;  /* 0x0000000000017941 */ /* 0x000fea0003800000 */
.L_x_14712:
        /* <DEDUP_REMOVED lines=8> */
.L_x_14714:
[----:B------:R-:W-:Y:S05]  /*204b0*/  BRA `(.L_x_14715) ;  /* 0xfffffe2c00407947 */ /* 0x000fea000383ffff */
.L_x_14398:
[----:B------:R-:W-:Y:S01]  /*204c0*/  BSSY B1, `(.L_x_14716) ;  /* 0x0000008000017945 */ /* 0x000fe20003800000 */
[----:B--2-4-:R-:W-:Y:S02]  /*204d0*/  IMAD.MOV.U32 R13, RZ, RZ, R83 ;  /* 0x000000ffff0d7224 */ /* 0x014fe400078e0053 */
[----:B------:R-:W-:Y:S02]  /*204e0*/  IMAD.MOV.U32 R12, RZ, RZ, 0x1 ;  /* 0x00000001ff0c7424 */ /* 0x000fe400078e00ff */
[----:B------:R-:W-:Y:S02]  /*204f0*/  IMAD.MOV.U32 R11, RZ, RZ, 0x1c1f ;  /* 0x00001c1fff0b7424 */ /* 0x000fe400078e00ff */
[----:B------:R-:W-:-:S07]  /*20500*/  IMAD.MOV.U32 R15, RZ, RZ, -0x1 ;  /* 0xffffffffff0f7424 */ /* 0x000fce00078e00ff */
[----:B01-3--:R-:W-:Y:S05]  /*20510*/  WARPSYNC.COLLECTIVE R15, `(.L_x_14717) ;  /* 0x000000000f087348 */ /* 0x00bfea0003c00000 */
[----:B---3--:R2:W3:Y:S02]  /*20520*/  SHFL.IDX P6, R14, R13, R12, R11 ;  /* 0x0000000c0d0e7389 */ /* 0x0084e400000c000b */
[----:B0123--:R-:W-:Y:S01]  /*20530*/  ENDCOLLECTIVE ;  /* 0x000000000000791b */ /* 0x00ffe20003800000 */
.L_x_14717:
[----:B------:R-:W-:Y:S05]  /*20540*/  BSYNC B1 ;  /* 0x0000000000017941 */ /* 0x000fea0003800000 */
.L_x_14716:
        /* <DEDUP_REMOVED lines=8> */
.L_x_14718:
[----:B------:R-:W-:Y:S05]  /*205d0*/  BRA `(.L_x_14719) ;  /* 0xfffffe3000d87947 */ /* 0x000fea000383ffff */
.L_x_14410:
[----:B-1----:R1:W2:Y:S02]  /*205e0*/  SYNCS.PHASECHK.TRANS64.TRYWAIT P4, [R69+URZ+0x16890], R77 ;  /* 0x0168904d450075a7 */ /* 0x0022a4000808017f */
[----:B--2---:R-:W-:Y:S05]  /*205f0*/  @!P4 NANOSLEEP.SYNCS 0x989680 ;  /* 0x009896800000c95d */ /* 0x004fea0003900000 */
[----:B------:R-:W2:Y:S02]  /*20600*/  @!P4 SYNCS.PHASECHK.TRANS64 P4, [R69+URZ+0x16890], R77 ;  /* 0x0168904d4500c5a7 */ /* 0x000ea4000808007f */
[----:B--2---:R-:W-:Y:S05]  /*20610*/  @!P4 BRA `(.L_x_14410) ;  /* 0xfffffffc00f0c947 */ /* 0x004fea000383ffff */
[----:B------:R-:W-:Y:S05]  /*20620*/  BRA `(.L_x_14720) ;  /* 0xfffffe40002c7947 */ /* 0x000fea000383ffff */
.L_x_14411:
[----:B------:R-:W-:Y:S01]  /*20630*/  BSSY B1, `(.L_x_14721) ;  /* 0x0000008000017945 */ /* 0x000fe20003800000 */
[----:B0-----:R-:W-:Y:S02]  /*20640*/  IMAD.MOV.U32 R13, RZ, RZ, R83 ;  /* 0x000000ffff0d7224 */ /* 0x001fe400078e0053 */
[----:B------:R-:W-:Y:S02]  /*20650*/  IMAD.MOV.U32 R12, RZ, RZ, RZ ;  /* 0x000000ffff0c7224 */ /* 0x000fe400078e00ff */
[----:B------:R-:W-:Y:S02]  /*20660*/  IMAD.MOV.U32 R11, RZ, RZ, 0x1c1f ;  /* 0x00001c1fff0b7424 */ /* 0x000fe400078e00ff */
[----:B------:R-:W-:-:S07]  /*20670*/  IMAD.MOV.U32 R15, RZ, RZ, -0x1 ;  /* 0xffffffffff0f7424 */ /* 0x000fce00078e00ff */
[----:B-1----:R-:W-:Y:S05]  /*20680*/  WARPSYNC.COLLECTIVE R15, `(.L_x_14722) ;  /* 0x000000000f087348 */ /* 0x002fea0003c00000 */
[----:B------:R0:W2:Y:S02]  /*20690*/  SHFL.IDX P6, R14, R13, R12, R11 ;  /* 0x0000000c0d0e7389 */ /* 0x0000a400000c000b */
[----:B012---:R-:W-:Y:S01]  /*206a0*/  ENDCOLLECTIVE ;  /* 0x000000000000791b */ /* 0x007fe20003800000 */
.L_x_14722:
[----:B------:R-:W-:Y:S05]  /*206b0*/  BSYNC B1 ;  /* 0x0000000000017941 */ /* 0x000fea0003800000 */
.L_x_14721:
        /* <DEDUP_REMOVED lines=8> */
.L_x_14723:
[----:B------:R-:W-:Y:S01]  /*20740*/  IMAD.MOV.U32 R80, RZ, RZ, R14 ;  /* 0x000000ffff507224 */ /* 0x000fe200078e000e */
[----:B------:R-:W-:Y:S06]  /*20750*/  BRA `(.L_x_14724) ;  /* 0xfffffe3c00f87947 */ /* 0x000fec000383ffff */
.L_x_14416:
        /* <DEDUP_REMOVED lines=8> */
.L_x_14726:
[----:B------:R-:W-:Y:S05]  /*207e0*/  BSYNC B1 ;  /* 0x0000000000017941 */ /* 0x000fea0003800000 */
.L_x_14725:
        /* <DEDUP_REMOVED lines=8> */
.L_x_14727:
[----:B------:R-:W-:Y:S01]  /*20870*/  IMAD.MOV.U32 R82, RZ, RZ, R14 ;  /* 0x000000ffff527224 */ /* 0x000fe200078e000e */
[----:B------:R-:W-:Y:S06]  /*20880*/  BRA `(.L_x_14728) ;  /* 0xfffffe4400b87947 */ /* 0x000fec000383ffff */
.L_x_14421:
[----:B0-----:R0:W1:Y:S02]  /*20890*/  SYNCS.PHASECHK.TRANS64.TRYWAIT P3, [R69+URZ+0x16890], R77 ;  /* 0x0168904d450075a7 */ /* 0x001064000806017f */
[----:B-1----:R-:W-:Y:S05]  /*208a0*/  @!P3 NANOSLEEP.SYNCS 0x989680 ;  /* 0x009896800000b95d */ /* 0x002fea0003900000 */
[----:B------:R-:W1:Y:S02]  /*208b0*/  @!P3 SYNCS.PHASECHK.TRANS64 P3, [R69+URZ+0x16890], R77 ;  /* 0x0168904d4500b5a7 */ /* 0x000e64000806007f */
[----:B-1----:R-:W-:Y:S05]  /*208c0*/  @!P3 BRA `(.L_x_14421) ;  /* 0xfffffffc00f0b947 */ /* 0x002fea000383ffff */
[----:B------:R-:W-:Y:S05]  /*208d0*/  BRA `(.L_x_14729) ;  /* 0xfffffe4c00d07947 */ /* 0x000fea000383ffff */
.L_x_14422:
        /* <DEDUP_REMOVED lines=8> */
.L_x_14731:
[----:B------:R-:W-:Y:S05]  /*20960*/  BSYNC B1 ;  /* 0x0000000000017941 */ /* 0x000fea0003800000 */
.L_x_14730:
        /* <DEDUP_REMOVED lines=8> */
.L_x_14732:
[----:B------:R-:W-:Y:S01]  /*209f0*/  IMAD.MOV.U32 R9, RZ, RZ, R14 ;  /* 0x000000ffff097224 */ /* 0x000fe200078e000e */
[----:B------:R-:W-:Y:S06]  /*20a00*/  BRA `(.L_x_14733) ;  /* 0xfffffe5000007947 */ /* 0x000fec000383ffff */
.L_x_14425:
        /* <DEDUP_REMOVED lines=8> */
.L_x_14735:
[----:B------:R-:W-:Y:S05]  /*20a90*/  BSYNC B1 ;  /* 0x0000000000017941 */ /* 0x000fea0003800000 */
.L_x_14734:
        /* <DEDUP_REMOVED lines=8> */
.L_x_14736:
[----:B------:R-:W-:Y:S01]  /*20b20*/  IMAD.MOV.U32 R9, RZ, RZ, R14 ;  /* 0x000000ffff097224 */ /* 0x000fe200078e000e */
[----:B------:R-:W-:Y:S06]  /*20b30*/  BRA `(.L_x_14737) ;  /* 0xfffffe5000007947 */ /* 0x000fec000383ffff */
.L_x_14429:
[----:B0-----:R0:W3:Y:S02]  /*20b40*/  SYNCS.PHASECHK.TRANS64.TRYWAIT P4, [R69+URZ+0x168b0], R77 ;  /* 0x0168b04d450075a7 */ /* 0x0010e4000808017f */
[----:B---3--:R-:W-:Y:S05]  /*20b50*/  @!P4 NANOSLEEP.SYNCS 0x989680 ;  /* 0x009896800000c95d */ /* 0x008fea0003900000 */
[----:B------:R-:W3:Y:S02]  /*20b60*/  @!P4 SYNCS.PHASECHK.TRANS64 P4, [R69+URZ+0x168b0], R77 ;  /* 0x0168b04d4500c5a7 */ /* 0x000ee4000808007f */
[----:B---3--:R-:W-:Y:S05]  /*20b70*/  @!P4 BRA `(.L_x_14429) ;  /* 0xfffffffc00f0c947 */ /* 0x008fea000383ffff */
[----:B------:R-:W-:Y:S05]  /*20b80*/  BRA `(.L_x_14738) ;  /* 0xfffffe50007c7947 */ /* 0x000fea000383ffff */
.L_x_14447:
        /* <DEDUP_REMOVED lines=9> */
[----:B------:R-:W-:-:S07]  /*20c20*/  IMAD.MOV.U32 R13, RZ, RZ, R0 ;  /* 0x000000ffff0d7224 */ /* 0x000fce00078e0000 */
[----:B-----5:R-:W-:Y:S05]  /*20c30*/  WARPSYNC.COLLECTIVE R15, `(.L_x_14740) ;  /* 0x000000000f087348 */ /* 0x020fea0003c00000 */
[----:B------:R0:W1:Y:S02]  /*20c40*/  SHFL.IDX P6, R14, R13, R12, R11 ;  /* 0x0000000c0d0e7389 */ /* 0x00006400000c000b */
[----:B01---5:R-:W-:Y:S01]  /*20c50*/  ENDCOLLECTIVE ;  /* 0x000000000000791b */ /* 0x023fe20003800000 */
.L_x_14740:
[----:B------:R-:W-:Y:S05]  /*20c60*/  BSYNC B0 ;  /* 0x0000000000007941 */ /* 0x000fea0003800000 */
.L_x_14739:
[----:B------:R0:W-:Y:S01]  /*20c70*/  STL [R1+0x2c], R14 ;  /* 0x00002c0e01007387 */ /* 0x0001e20000100800 */
[----:B------:R-:W-:Y:S05]  /*20c80*/  BRA `(.L_x_14741) ;  /* 0xfffffe5c00b47947 */ /* 0x000fea000383ffff */
.L_x_14459:
[----:B------:R-:W-:Y:S01]  /*20c90*/  BSSY B1, `(.L_x_14742) ;  /* 0x0000008000017945 */ /* 0x000fe20003800000 */
[----:B------:R-:W-:Y:S02]  /*20ca0*/  IMAD.MOV.U32 R13, RZ, RZ, R6 ;  /* 0x000000ffff0d7224 */ /* 0x000fe400078e0006 */
[----:B------:R-:W-:Y:S02]  /*20cb0*/  IMAD.MOV.U32 R12, RZ, RZ, RZ ;  /* 0x000000ffff0c7224 */ /* 0x000fe400078e00ff */
[----:B------:R-:W-:Y:S02]  /*20cc0*/  IMAD.MOV.U32 R11, RZ, RZ, 0x1c1f ;  /* 0x00001c1fff0b7424 */ /* 0x000fe400078e00ff */
[----:B------:R-:W-:-:S07]  /*20cd0*/  IMAD.MOV.U32 R15, RZ, RZ, -0x1 ;  /* 0xffffffffff0f7424 */ /* 0x000fce00078e00ff */
[----:B0-----:R-:W-:Y:S05]  /*20ce0*/  WARPSYNC.COLLECTIVE R15, `(.L_x_14743) ;  /* 0x000000000f087348 */ /* 0x001fea0003c00000 */
[----:B0-----:R0:W1:Y:S02]  /*20cf0*/  SHFL.IDX P6, R14, R13, R12, R11 ;  /* 0x0000000c0d0e7389 */ /* 0x00106400000c000b */
[----:B01----:R-:W-:Y:S01]  /*20d00*/  ENDCOLLECTIVE ;  /* 0x000000000000791b */ /* 0x003fe20003800000 */
.L_x_14743:
[----:B------:R-:W-:Y:S05]  /*20d10*/  BSYNC B1 ;  /* 0x0000000000017941 */ /* 0x000fea0003800000 */
.L_x_14742:
        /* <DEDUP_REMOVED lines=8> */
.L_x_14744:
[----:B------:R-:W-:Y:S02]  /*20da0*/  IMAD.MOV.U32 R13, RZ, RZ, R8 ;  /* 0x000000ffff0d7224 */ /* 0x000fe400078e0008 */
[----:B------:R-:W-:-:S07]  /*20db0*/  IMAD.MOV.U32 R0, RZ, RZ, R14 ;  /* 0x000000ffff007224 */ /* 0x000fce00078e000e */
[----:B------:R-:W-:Y:S05]  /*20dc0*/  WARPSYNC.COLLECTIVE R15, `(.L_x_14745) ;  /* 0x000000000f087348 */ /* 0x000fea0003c00000 */
[----:B------:R0:W1:Y:S02]  /*20dd0*/  SHFL.IDX P6, R14, R13, R12, R11 ;  /* 0x0000000c0d0e7389 */ /* 0x00006400000c000b */
[----:B01----:R-:W-:Y:S01]  /*20de0*/  ENDCOLLECTIVE ;  /* 0x000000000000791b */ /* 0x003fe20003800000 */
.L_x_14745:
[----:B------:R-:W-:Y:S02]  /*20df0*/  IMAD.MOV.U32 R13, RZ, RZ, R7 ;  /* 0x000000ffff0d7224 */ /* 0x000fe400078e0007 */
[----:B------:R-:W-:-:S07]  /*20e00*/  IMAD.MOV.U32 R5, RZ, RZ, R14 ;  /* 0x000000ffff057224 */ /* 0x000fce00078e000e */
[----:B------:R-:W-:Y:S05]  /*20e10*/  WARPSYNC.COLLECTIVE R15, `(.L_x_14746) ;  /* 0x000000000f087348 */ /* 0x000fea0003c00000 */
[----:B------:R0:W1:Y:S02]  /*20e20*/  SHFL.IDX P6, R14, R13, R12, R11 ;  /* 0x0000000c0d0e7389 */ /* 0x00006400000c000b */
[----:B01----:R-:W-:Y:S01]  /*20e30*/  ENDCOLLECTIVE ;  /* 0x000000000000791b */ /* 0x003fe20003800000 */
.L_x_14746:
[----:B------:R-:W-:Y:S05]  /*20e40*/  BRA `(.L_x_14747) ;  /* 0xfffffe6400507947 */ /* 0x000fea000383ffff */
.L_x_14462:
[----:B------:R-:W-:Y:S01]  /*20e50*/  BSSY B1, `(.L_x_14748) ;  /* 0x0000008000017945 */ /* 0x000fe20003800000 */
[----:B------:R-:W-:Y:S02]  /*20e60*/  IMAD.MOV.U32 R13, RZ, RZ, R6 ;  /* 0x000000ffff0d7224 */ /* 0x000fe400078e0006 */
[----:B------:R-:W-:Y:S02]  /*20e70*/  IMAD.MOV.U32 R12, RZ, RZ, 0x1 ;  /* 0x00000001ff0c7424 */ /* 0x000fe400078e00ff */
[----:B------:R-:W-:Y:S02]  /*20e80*/  IMAD.MOV.U32 R11, RZ, RZ, 0x1c1f ;  /* 0x00001c1fff0b7424 */ /* 0x000fe400078e00ff */
[----:B------:R-:W-:-:S07]  /*20e90*/  IMAD.MOV.U32 R15, RZ, RZ, -0x1 ;  /* 0xffffffffff0f7424 */ /* 0x000fce00078e00ff */
[----:B-1----:R-:W-:Y:S05]  /*20ea0*/  WARPSYNC.COLLECTIVE R15, `(.L_x_14749) ;  /* 0x000000000f087348 */ /* 0x002fea0003c00000 */
[----:B------:R0:W2:Y:S02]  /*20eb0*/  SHFL.IDX P6, R14, R13, R12, R11 ;  /* 0x0000000c0d0e7389 */ /* 0x0000a400000c000b */
[----:B012---:R-:W-:Y:S01]  /*20ec0*/  ENDCOLLECTIVE ;  /* 0x000000000000791b */ /* 0x007fe20003800000 */
.L_x_14749:
[----:B------:R-:W-:Y:S05]  /*20ed0*/  BSYNC B1 ;  /* 0x0000000000017941 */ /* 0x000fea0003800000 */
.L_x_14748:
        /* <DEDUP_REMOVED lines=8> */
.L_x_14750:
[----:B------:R-:W-:Y:S02]  /*20f60*/  IMAD.MOV.U32 R13, RZ, RZ, R8 ;  /* 0x000000ffff0d7224 */ /* 0x000fe400078e0008 */
[----:B------:R-:W-:-:S07]  /*20f70*/  IMAD.MOV.U32 R0, RZ, RZ, R14 ;  /* 0x000000ffff007224 */ /* 0x000fce00078e000e */
[----:B------:R-:W-:Y:S05]  /*20f80*/  WARPSYNC.COLLECTIVE R15, `(.L_x_14751) ;  /* 0x000000000f087348 */ /* 0x000fea0003c00000 */
[----:B------:R0:W1:Y:S02]  /*20f90*/  SHFL.IDX P6, R14, R13, R12, R11 ;  /* 0x0000000c0d0e7389 */ /* 0x00006400000c000b */
[----:B01----:R-:W-:Y:S01]  /*20fa0*/  ENDCOLLECTIVE ;  /* 0x000000000000791b */ /* 0x003fe20003800000 */
.L_x_14751:
[----:B------:R-:W-:Y:S02]  /*20fb0*/  IMAD.MOV.U32 R13, RZ, RZ, R7 ;  /* 0x000000ffff0d7224 */ /* 0x000fe400078e0007 */
[----:B------:R-:W-:-:S07]  /*20fc0*/  IMAD.MOV.U32 R5, RZ, RZ, R14 ;  /* 0x000000ffff057224 */ /* 0x000fce00078e000e */
[----:B------:R-:W-:Y:S05]  /*20fd0*/  WARPSYNC.COLLECTIVE R15, `(.L_x_14752) ;  /* 0x000000000f087348 */ /* 0x000fea0003c00000 */
[----:B------:R0:W1:Y:S02]  /*20fe0*/  SHFL.IDX P6, R14, R13, R12, R11 ;  /* 0x0000000c0d0e7389 */ /* 0x00006400000c000b */
[----:B01----:R-:W-:Y:S01]  /*20ff0*/  ENDCOLLECTIVE ;  /* 0x000000000000791b */ /* 0x003fe20003800000 */
.L_x_14752:
[----:B------:R-:W-:Y:S05]  /*21000*/  BRA `(.L_x_14753) ;  /* 0xfffffe6400b87947 */ /* 0x000fea000383ffff */
.L_x_14466:
[----:B0-----:R0:W1:Y:S02]  /*21010*/  SYNCS.PHASECHK.TRANS64.TRYWAIT P0, [R2+URZ+0x16800], R5 ;  /* 0x01680005020075a7 */ /* 0x001064000800017f */
[----:B-1----:R-:W-:Y:S05]  /*21020*/  @!P0 NANOSLEEP.SYNCS 0x989680 ;  /* 0x009896800000895d */ /* 0x002fea0003900000 */
[----:B------:R-:W1:Y:S02]  /*21030*/  @!P0 SYNCS.PHASECHK.TRANS64 P0, [R2+URZ+0x16800], R5 ;  /* 0x01680005020085a7 */ /* 0x000e64000800007f */
[----:B-1----:R-:W-:Y:S05]  /*21040*/  @!P0 BRA `(.L_x_14466) ;  /* 0xfffffffc00f08947 */ /* 0x002fea000383ffff */
[----:B------:R-:W-:Y:S05]  /*21050*/  BRA `(.L_x_14754) ;  /* 0xfffffe6800bc7947 */ /* 0x000fea000383ffff */
.L_x_14474:
[----:B------:R-:W1:Y:S01]  /*21060*/  LDC R35, c[0x0][0x3f4] ;  /* 0x0000fd00ff237b82 */ /* 0x000e620000000800 */
[----:B------:R-:W-:Y:S01]  /*21070*/  BSSY B1, `(.L_x_14755) ;  /* 0x0000008000017945 */ /* 0x000fe20003800000 */
[----:B------:R-:W-:Y:S02]  /*21080*/  IMAD.MOV.U32 R13, RZ, RZ, R26 ;  /* 0x000000ffff0d7224 */ /* 0x000fe400078e001a */
[----:B------:R-:W-:Y:S02]  /*21090*/  IMAD.MOV.U32 R12, RZ, RZ, RZ ;  /* 0x000000ffff0c7224 */ /* 0x000fe400078e00ff */
[----:B------:R-:W-:Y:S02]  /*210a0*/  IMAD.MOV.U32 R11, RZ, RZ, 0x1c1f ;  /* 0x00001c1fff0b7424 */ /* 0x000fe400078e00ff */
[----:B------:R-:W-:-:S07]  /*210b0*/  IMAD.MOV.U32 R15, RZ, RZ, -0x1 ;  /* 0xffffffffff0f7424 */ /* 0x000fce00078e00ff */
[----:B01----:R-:W-:Y:S05]  /*210c0*/  WARPSYNC.COLLECTIVE R15, `(.L_x_14756) ;  /* 0x000000000f087348 */ /* 0x003fea0003c00000 */
[----:B0-----:R0:W2:Y:S02]  /*210d0*/  SHFL.IDX P6, R14, R13, R12, R11 ;  /* 0x0000000c0d0e7389 */ /* 0x0010a400000c000b */
[----:B012---:R-:W-:Y:S01]  /*210e0*/  ENDCOLLECTIVE ;  /* 0x000000000000791b */ /* 0x007fe20003800000 */
.L_x_14756:
[----:B------:R-:W-:Y:S05]  /*210f0*/  BSYNC B1 ;  /* 0x0000000000017941 */ /* 0x000fea0003800000 */
.L_x_14755:
        /* <DEDUP_REMOVED lines=10> */
.L_x_14757:
        /* <DEDUP_REMOVED lines=8> */
.L_x_14758:
[----:B------:R-:W-:-:S05]  /*21220*/  @!P1 IADD3 R6, P2, R3, R5, RZ ;  /* 0x0000000503069210 */ /* 0x000fca0007f5e0ff */
[----:B------:R-:W-:Y:S02]  /*21230*/  @!P1 IMAD.X R7, R0, 0x1, R21, P2 ;  /* 0x0000000100079824 */ /* 0x000fe400010e0615 */
[----:B------:R-:W-:Y:S02]  /*21240*/  IMAD.MOV.U32 R13, RZ, RZ, R27 ;  /* 0x000000ffff0d7224 */ /* 0x000fe400078e001b */
[----:B------:R-:W-:-:S07]  /*21250*/  IMAD.MOV.U32 R4, RZ, RZ, R14 ;  /* 0x000000ffff047224 */ /* 0x000fce00078e000e */
[----:B------:R-:W-:Y:S05]  /*21260*/  WARPSYNC.COLLECTIVE R15, `(.L_x_14759) ;  /* 0x000000000f087348 */ /* 0x000fea0003c00000 */
[----:B------:R0:W1:Y:S02]  /*21270*/  SHFL.IDX P6, R14, R13, R12, R11 ;  /* 0x0000000c0d0e7389 */ /* 0x00006400000c000b */
[----:B01----:R-:W-:Y:S01]  /*21280*/  ENDCOLLECTIVE ;  /* 0x000000000000791b */ /* 0x003fe20003800000 */
.L_x_14759:
[----:B------:R-:W2:Y:S01]  /*21290*/  @!P1 LD.E.128 R8, desc[UR42][R6.64] ;  /* 0x0000002a06089980 */ /* 0x000ea2000c101d00 */
[----:B------:R-:W-:-:S05]  /*212a0*/  @!P1 IADD3 R14, P2, R14, R5, RZ ;  /* 0x000000050e0e9210 */ /* 0x000fca0007f5e0ff */
[----:B------:R-:W-:-:S04]  /*212b0*/  @!P1 IMAD.X R3, R4, 0x1, R21, P2 ;  /* 0x0000000104039824 */ /* 0x000fc800010e0615 */
[----:B------:R-:W-:-:S05]  /*212c0*/  @!P1 IMAD.MOV.U32 R15, RZ, RZ, R3 ;  /* 0x000000ffff0f9224 */ /* 0x000fca00078e0003 */
[----:B------:R0:W5:Y:S01]  /*212d0*/  @!P1 LD.E.128 R4, desc[UR42][R14.64] ;  /* 0x0000002a0e049980 */ /* 0x000162000c101d00 */
[----:B------:R-:W-:Y:S01]  /*212e0*/  CS2R R38, SRZ ;  /* 0x0000000000267805 */ /* 0x000fe2000001ff00 */
[----:B------:R-:W-:Y:S01]  /*212f0*/  IMAD.MOV.U32 R13, RZ, RZ, R26 ;  /* 0x000000ffff0d7224 */ /* 0x000fe200078e001a */
[----:B------:R-:W-:Y:S01]  /*21300*/  CS2R R36, SRZ ;  /* 0x0000000000247805 */ /* 0x000fe2000001ff00 */
[----:B------:R-:W-:Y:S01]  /*21310*/  IMAD.MOV.U32 R12, RZ, RZ, 0x1 ;  /* 0x00000001ff0c7424 */ /* 0x000fe200078e00ff */
[----:B------:R-:W-:Y:S02]  /*21320*/  CS2R R28, SRZ ;  /* 0x00000000001c7805 */ /* 0x000fe4000001ff00 */
[----:B------:R-:W-:Y:S01]  /*21330*/  CS2R R20, SRZ ;  /* 0x0000000000147805 */ /* 0x000fe2000001ff00 */
[----:B0-----:R-:W-:Y:S02]  /*21340*/  IMAD.MOV.U32 R15, RZ, RZ, -0x1 ;  /* 0xffffffffff0f7424 */ /* 0x001fe400078e00ff */
[----:B--2---:R-:W-:-:S02]  /*21350*/  @!P1 IMAD.MOV.U32 R39, RZ, RZ, R11 ;  /* 0x000000ffff279224 */ /* 0x004fc400078e000b */
[----:B------:R-:W-:Y:S02]  /*21360*/  IMAD.MOV.U32 R11, RZ, RZ, 0x1c1f ;  /* 0x00001c1fff0b7424 */ /* 0x000fe400078e00ff */
[----:B------:R-:W-:Y:S02]  /*21370*/  @!P1 IMAD.MOV.U32 R36, RZ, RZ, R8 ;  /* 0x000000ffff249224 */ /* 0x000fe400078e0008 */
[----:B------:R-:W-:-:S07]  /*21380*/  @!P1 IMAD.MOV.U32 R37, RZ, RZ, R9 ;  /* 0x000000ffff259224 */ /* 0x000fce00078e0009 */
[----:B-----5:R-:W-:Y:S05]  /*21390*/  WARPSYNC.COLLECTIVE R15, `(.L_x_14760) ;  /* 0x000000000f087348 */ /* 0x020fea0003c00000 */
[----:B------:R0:W1:Y:S02]  /*213a0*/  SHFL.IDX P6, R14, R13, R12, R11 ;  /* 0x0000000c0d0e7389 */ /* 0x00006400000c000b */
[----:B01---5:R-:W-:Y:S01]  /*213b0*/  ENDCOLLECTIVE ;  /* 0x000000000000791b */ /* 0x023fe20003800000 */
.L_x_14760:
[----:B------:R-:W-:Y:S02]  /*213c0*/  IMAD.MOV.U32 R0, RZ, RZ, R36 ;  /* 0x000000ffff007224 */ /* 0x000fe400078e0024 */
[----:B------:R-:W-:Y:S02]  /*213d0*/  IMAD.MOV.U32 R3, RZ, RZ, R37 ;  /* 0x000000ffff037224 */ /* 0x000fe400078e0025 */
[----:B------:R-:W-:Y:S01]  /*213e0*/  @!P1 IMAD.MOV.U32 R38, RZ, RZ, R10 ;  /* 0x000000ffff269224 */ /* 0x000fe200078e000a */
[----:B------:R-:W-:Y:S01]  /*213f0*/  PRMT R48, R0, 0x7610, R48 ;  /* 0x0000761000307816 */ /* 0x000fe20000000030 */
[----:B------:R-:W-:Y:S01]  /*21400*/  IMAD.MOV.U32 R9, RZ, RZ, R39 ;  /* 0x000000ffff097224 */ /* 0x000fe200078e0027 */
[----:B------:R-:W-:Y:S01]  /*21410*/  PRMT R34, R34, 0x5410, R3 ;  /* 0x0000541022227816 */ /* 0x000fe20000000003 */
[----:B------:R-:W-:-:S03]  /*21420*/  IMAD.MOV.U32 R8, RZ, RZ, R38 ;  /* 0x000000ffff087224 */ /* 0x000fc600078e0026 */
[----:B------:R-:W-:Y:S01]  /*21430*/  PRMT R34, R9, 0x7610, R34 ;  /* 0x0000761009227816 */ /* 0x000fe20000000022 */
[----:B------:R-:W-:Y:S01]  /*21440*/  IMAD.MOV.U32 R13, RZ, RZ, R25 ;  /* 0x000000ffff0d7224 */ /* 0x000fe200078e0019 */
[----:B------:R-:W-:Y:S01]  /*21450*/  PRMT R31, R8, 0x7610, R31 ;  /* 0x00007610081f7816 */ /* 0x000fe2000000001f */
[----:B------:R-:W-:Y:S02]  /*21460*/  @!P1 IMAD.MOV.U32 R28, RZ, RZ, R4 ;  /* 0x000000ffff1c9224 */ /* 0x000fe400078e0004 */
[----:B------:R-:W-:Y:S02]  /*21470*/  @!P1 IMAD.MOV.U32 R29, RZ, RZ, R5 ;  /* 0x000000ffff1d9224 */ /* 0x000fe400078e0005 */
[----:B------:R-:W-:Y:S02]  /*21480*/  @!P1 IMAD.MOV.U32 R20, RZ, RZ, R6 ;  /* 0x000000ffff149224 */ /* 0x000fe400078e0006 */
[----:B------:R-:W-:Y:S02]  /*21490*/  @!P1 IMAD.MOV.U32 R21, RZ, RZ, R7 ;  /* 0x000000ffff159224 */ /* 0x000fe400078e0007 */
[----:B------:R-:W-:-:S07]  /*214a0*/  IMAD.MOV.U32 R0, RZ, RZ, R14 ;  /* 0x000000ffff007224 */ /* 0x000fce00078e000e */
[----:B------:R-:W-:Y:S05]  /*214b0*/  WARPSYNC.COLLECTIVE R15, `(.L_x_14761) ;  /* 0x000000000f087348 */ /* 0x000fea0003c00000 */
[----:B------:R0:W1:Y:S02]  /*214c0*/  SHFL.IDX P6, R14, R13, R12, R11 ;  /* 0x0000000c0d0e7389 */ /* 0x00006400000c000b */
[----:B01----:R-:W-:Y:S01]  /*214d0*/  ENDCOLLECTIVE ;  /* 0x000000000000791b */ /* 0x003fe20003800000 */
.L_x_14761:
[----:B------:R-:W-:Y:S02]  /*214e0*/  IMAD.MOV.U32 R4, RZ, RZ, R28 ;  /* 0x000000ffff047224 */ /* 0x000fe400078e001c */
[----:B------:R-:W-:Y:S02]  /*214f0*/  IMAD.MOV.U32 R5, RZ, RZ, R29 ;  /* 0x000000ffff057224 */ /* 0x000fe400078e001d */
[----:B------:R-:W-:Y:S01]  /*21500*/  IMAD.MOV.U32 R6, RZ, RZ, R20 ;  /* 0x000000ffff067224 */ /* 0x000fe200078e0014 */
[----:B------:R-:W-:Y:S01]  /*21510*/  PRMT R50, R4, 0x7610, R50 ;  /* 0x0000761004327816 */ /* 0x000fe20000000032 */
[----:B------:R-:W-:Y:S01]  /*21520*/  IMAD.MOV.U32 R7, RZ, RZ, R21 ;  /* 0x000000ffff077224 */ /* 0x000fe200078e0015 */
[----:B------:R-:W-:Y:S02]  /*21530*/  PRMT R54, R5, 0x7610, R54 ;  /* 0x0000761005367816 */ /* 0x000fe40000000036 */
[----:B------:R-:W-:Y:S02]  /*21540*/  CS2R R4, SRZ ;  /* 0x0000000000047805 */ /* 0x000fe4000001ff00 */
[----:B------:R-:W-:-:S02]  /*21550*/  PRMT R31, R31, 0x5410, R6 ;  /* 0x000054101f1f7816 */ /* 0x000fc40000000006 */
[----:B------:R-:W-:Y:S01]  /*21560*/  PRMT R55, R7, 0x7610, R55 ;  /* 0x0000761007377816 */ /* 0x000fe20000000037 */
[----:B------:R-:W-:Y:S02]  /*21570*/  IMAD.MOV.U32 R13, RZ, RZ, R24 ;  /* 0x000000ffff0d7224 */ /* 0x000fe400078e0018 */
[----:B------:R-:W-:-:S07]  /*21580*/  IMAD.MOV.U32 R3, RZ, RZ, R14 ;  /* 0x000000ffff037224 */ /* 0x000fce00078e000e */
[----:B------:R-:W-:Y:S05]  /*21590*/  WARPSYNC.COLLECTIVE R15, `(.L_x_14762) ;  /* 0x000000000f087348 */ /* 0x000fea0003c00000 */
[----:B------:R0:W1:Y:S02]  /*215a0*/  SHFL.IDX P6, R14, R13, R12, R11 ;  /* 0x0000000c0d0e7389 */ /* 0x00006400000c000b */
[----:B01----:R-:W-:Y:S01]  /*215b0*/  ENDCOLLECTIVE ;  /* 0x000000000000791b */ /* 0x003fe20003800000 */
.L_x_14762:
[----:B------:R-:W-:Y:S02]  /*215c0*/  IMAD.MOV.U32 R13, RZ, RZ, R27 ;  /* 0x000000ffff0d7224 */ /* 0x000fe400078e001b */
[----:B------:R-:W-:-:S07]  /*215d0*/  IMAD.MOV.U32 R24, RZ, RZ, R14 ;  /* 0x000000ffff187224 */ /* 0x000fce00078e000e */
[----:B------:R-:W-:Y:S05]  /*215e0*/  WARPSYNC.COLLECTIVE R15, `(.L_x_14763) ;  /* 0x000000000f087348 */ /* 0x000fea0003c00000 */
[----:B------:R0:W1:Y:S02]  /*215f0*/  SHFL.IDX P6, R14, R13, R12, R11 ;  /* 0x0000000c0d0e7389 */ /* 0x00006400000c000b */
[----:B01----:R-:W-:Y:S01]  /*21600*/  ENDCOLLECTIVE ;  /* 0x000000000000791b */ /* 0x003fe20003800000 */
.L_x_14763:
[----:B------:R-:W-:Y:S05]  /*21610*/  BRA `(.L_x_14764) ;  /* 0xfffffe7800007947 */ /* 0x000fea000383ffff */
.L_x_14478:
[----:B0-----:R0:W1:Y:S02]  /*21620*/  SYNCS.PHASECHK.TRANS64.TRYWAIT P1, [R2+URZ+0x16800], R13 ;  /* 0x0168000d020075a7 */ /* 0x001064000802017f */
[----:B-1----:R-:W-:Y:S05]  /*21630*/  @!P1 NANOSLEEP.SYNCS 0x989680 ;  /* 0x009896800000995d */ /* 0x002fea0003900000 */
[----:B------:R-:W1:Y:S02]  /*21640*/  @!P1 SYNCS.PHASECHK.TRANS64 P1, [R2+URZ+0x16800], R13 ;  /* 0x0168000d020095a7 */ /* 0x000e64000802007f */
[----:B-1----:R-:W-:Y:S05]  /*21650*/  @!P1 BRA `(.L_x_14478) ;  /* 0xfffffffc00f09947 */ /* 0x002fea000383ffff */
[----:B------:R-:W-:Y:S05]  /*21660*/  BRA `(.L_x_14765) ;  /* 0xfffffe7800c87947 */ /* 0x000fea000383ffff */
.L_x_14484:
[----:B-1----:R1:W3:Y:S02]  /*21670*/  SYNCS.PHASECHK.TRANS64.TRYWAIT P1, [R12+URZ+0x16830], R3 ;  /* 0x016830030c0075a7 */ /* 0x0022e4000802017f */
[----:B---3--:R-:W-:Y:S05]  /*21680*/  @!P1 NANOSLEEP.SYNCS 0x989680 ;  /* 0x009896800000995d */ /* 0x008fea0003900000 */
[----:B------:R-:W3:Y:S02]  /*21690*/  @!P1 SYNCS.PHASECHK.TRANS64 P1, [R12+URZ+0x16830], R3 ;  /* 0x016830030c0095a7 */ /* 0x000ee4000802007f */
[----:B---3--:R-:W-:Y:S05]  /*216a0*/  @!P1 BRA `(.L_x_14484) ;  /* 0xfffffffc00f09947 */ /* 0x008fea000383ffff */
[----:B------:R-:W-:Y:S05]  /*216b0*/  BRA `(.L_x_14483) ;  /* 0xfffffe88008c7947 */ /* 0x000fea000383ffff */
.L_x_14503:
[----:B-1----:R1:W2:Y:S02]  /*216c0*/  SYNCS.PHASECHK.TRANS64.TRYWAIT P2, [R11+URZ+0x16830], R10 ;  /* 0x0168300a0b0075a7 */ /* 0x0022a4000804017f */
[----:B--2---:R-:W-:Y:S05]  /*216d0*/  @!P2 NANOSLEEP.SYNCS 0x989680 ;  /* 0x009896800000a95d */ /* 0x004fea0003900000 */
[----:B------:R-:W2:Y:S02]  /*216e0*/  @!P2 SYNCS.PHASECHK.TRANS64 P2, [R11+URZ+0x16830], R10 ;  /* 0x0168300a0b00a5a7 */ /* 0x000ea4000804007f */
[----:B--2---:R-:W-:Y:S05]  /*216f0*/  @!P2 BRA `(.L_x_14503) ;  /* 0xfffffffc00f0a947 */ /* 0x004fea000383ffff */
[----:B------:R-:W-:Y:S05]  /*21700*/  BRA `(.L_x_14502) ;  /* 0xfffffebc00307947 */ /* 0x000fea000383ffff */
.L_x_14507:
[----:B-1----:R1:W2:Y:S02]  /*21710*/  SYNCS.PHASECHK.TRANS64.TRYWAIT P1, [R11+URZ+0x16850], R10 ;  /* 0x0168500a0b0075a7 */ /* 0x0022a4000802017f */
[----:B--2---:R-:W-:Y:S05]  /*21720*/  @!P1 NANOSLEEP.SYNCS 0x989680 ;  /* 0x009896800000995d */ /* 0x004fea0003900000 */
[----:B------:R-:W2:Y:S02]  /*21730*/  @!P1 SYNCS.PHASECHK.TRANS64 P1, [R11+URZ+0x16850], R10 ;  /* 0x0168500a0b0095a7 */ /* 0x000ea4000802007f */
[----:B--2---:R-:W-:Y:S05]  /*21740*/  @!P1 BRA `(.L_x_14507) ;  /* 0xfffffffc00f09947 */ /* 0x004fea000383ffff */
[----:B------:R-:W-:Y:S05]  /*21750*/  BRA `(.L_x_14504) ;  /* 0xfffffebc00f87947 */ /* 0x000fea000383ffff */
.L_x_14528:
[----:B-1----:R1:W2:Y:S02]  /*21760*/  SYNCS.PHASECHK.TRANS64.TRYWAIT P2, [R3+URZ+0x16830], R0 ;  /* 0x01683000030075a7 */ /* 0x0022a4000804017f */
[----:B--2---:R-:W-:Y:S05]  /*21770*/  @!P2 NANOSLEEP.SYNCS 0x989680 ;  /* 0x009896800000a95d */ /* 0x004fea0003900000 */
[----:B------:R-:W2:Y:S02]  /*21780*/  @!P2 SYNCS.PHASECHK.TRANS64 P2, [R3+URZ+0x16830], R0 ;  /* 0x016830000300a5a7 */ /* 0x000ea4000804007f */
[----:B--2---:R-:W-:Y:S05]  /*21790*/  @!P2 BRA `(.L_x_14528) ;  /* 0xfffffffc00f0a947 */ /* 0x004fea000383ffff */
[----:B------:R-:W-:Y:S05]  /*217a0*/  BRA `(.L_x_14527) ;  /* 0xfffffeec00ec7947 */ /* 0x000fea000383ffff */
.L_x_14532:
[----:B-1----:R1:W2:Y:S02]  /*217b0*/  SYNCS.PHASECHK.TRANS64.TRYWAIT P1, [R3+URZ+0x16850], R0 ;  /* 0x01685000030075a7 */ /* 0x0022a4000802017f */
[----:B--2---:R-:W-:Y:S05]  /*217c0*/  @!P1 NANOSLEEP.SYNCS 0x989680 ;  /* 0x009896800000995d */ /* 0x004fea0003900000 */
[----:B------:R-:W2:Y:S02]  /*217d0*/  @!P1 SYNCS.PHASECHK.TRANS64 P1, [R3+URZ+0x16850], R0 ;  /* 0x01685000030095a7 */ /* 0x000ea4000802007f */
[----:B--2---:R-:W-:Y:S05]  /*217e0*/  @!P1 BRA `(.L_x_14532) ;  /* 0xfffffffc00f09947 */ /* 0x004fea000383ffff */
[----:B------:R-:W-:Y:S05]  /*217f0*/  BRA `(.L_x_14529) ;  /* 0xfffffef000c87947 */ /* 0x000fea000383ffff */
.L_x_14541:
[----:B-1----:R1:W2:Y:S02]  /*21800*/  SYNCS.PHASECHK.TRANS64.TRYWAIT P2, [R3+URZ+0x16830], R0 ;  /* 0x01683000030075a7 */ /* 0x0022a4000804017f */
[----:B--2---:R-:W-:Y:S05]  /*21810*/  @!P2 NANOSLEEP.SYNCS 0x989680 ;  /* 0x009896800000a95d */ /* 0x004fea0003900000 */
[----:B------:R-:W2:Y:S02]  /*21820*/  @!P2 SYNCS.PHASECHK.TRANS64 P2, [R3+URZ+0x16830], R0 ;  /* 0x016830000300a5a7 */ /* 0x000ea4000804007f */
[----:B--2---:R-:W-:Y:S05]  /*21830*/  @!P2 BRA `(.L_x_14541) ;  /* 0xfffffffc00f0a947 */ /* 0x004fea000383ffff */
[----:B------:R-:W-:Y:S05]  /*21840*/  BRA `(.L_x_14540) ;  /* 0xffffff0c00c87947 */ /* 0x000fea000383ffff */
.L_x_14545:
[----:B-1----:R1:W2:Y:S02]  /*21850*/  SYNCS.PHASECHK.TRANS64.TRYWAIT P1, [R3+URZ+0x16850], R0 ;  /* 0x01685000030075a7 */ /* 0x0022a4000802017f */
[----:B--2---:R-:W-:Y:S05]  /*21860*/  @!P1 NANOSLEEP.SYNCS 0x989680 ;  /* 0x009896800000995d */ /* 0x004fea0003900000 */
[----:B------:R-:W2:Y:S02]  /*21870*/  @!P1 SYNCS.PHASECHK.TRANS64 P1, [R3+URZ+0x16850], R0 ;  /* 0x01685000030095a7 */ /* 0x000ea4000802007f */
[----:B--2---:R-:W-:Y:S05]  /*21880*/  @!P1 BRA `(.L_x_14545) ;  /* 0xfffffffc00f09947 */ /* 0x004fea000383ffff */
[----:B------:R-:W-:Y:S05]  /*21890*/  BRA `(.L_x_14542) ;  /* 0xffffff1000a47947 */ /* 0x000fea000383ffff */
.L_x_14560:
[----:B-1----:R1:W2:Y:S02]  /*218a0*/  SYNCS.PHASECHK.TRANS64.TRYWAIT P1, [R11+URZ+0x16850], R4 ;  /* 0x016850040b0075a7 */ /* 0x0022a4000802017f */
[----:B--2---:R-:W-:Y:S05]  /*218b0*/  @!P1 NANOSLEEP.SYNCS 0x989680 ;  /* 0x009896800000995d */ /* 0x004fea0003900000 */
[----:B------:R-:W2:Y:S02]  /*218c0*/  @!P1 SYNCS.PHASECHK.TRANS64 P1, [R11+URZ+0x16850], R4 ;  /* 0x016850040b0095a7 */ /* 0x000ea4000802007f */
[----:B--2---:R-:W-:Y:S05]  /*218d0*/  @!P1 BRA `(.L_x_14560) ;  /* 0xfffffffc00f09947 */ /* 0x004fea000383ffff */
[----:B------:R-:W-:Y:S05]  /*218e0*/  BRA `(.L_x_14559) ;  /* 0xffffff3c00947947 */ /* 0x000fea000383ffff */
.L_x_14566:
[----:B------:R-:W-:Y:S02]  /*218f0*/  IMAD.MOV.U32 R13, RZ, RZ, R41 ;  /* 0x000000ffff0d7224 */ /* 0x000fe400078e0029 */
[----:B------:R-:W-:Y:S02]  /*21900*/  IMAD.MOV.U32 R12, RZ, RZ, RZ ;  /* 0x000000ffff0c7224 */ /* 0x000fe400078e00ff */
[----:B------:R-:W-:Y:S02]  /*21910*/  IMAD.MOV.U32 R11, RZ, RZ, 0x181f ;  /* 0x0000181fff0b7424 */ /* 0x000fe400078e00ff */
[----:B------:R-:W-:Y:S02]  /*21920*/  IMAD.MOV.U32 R15, RZ, RZ, -0x1 ;  /* 0xffffffffff0f7424 */ /* 0x000fe400078e00ff */
[----:B------:R-:W-:-:S07]  /*21930*/  IMAD.IADD R42, R50, 0x1, R51 ;  /* 0x00000001322a7824 */ /* 0x000fce00078e0233 */
[----:B0----5:R-:W-:Y:S05]  /*21940*/  WARPSYNC.COLLECTIVE R15, `(.L_x_14766) ;  /* 0x000000000f087348 */ /* 0x021fea0003c00000 */
[----:B------:R1:W2:Y:S02]  /*21950*/  SHFL.IDX P6, R14, R13, R12, R11 ;  /* 0x0000000c0d0e7389 */ /* 0x0002a400000c000b */
[----:B012--5:R-:W-:Y:S01]  /*21960*/  ENDCOLLECTIVE ;  /* 0x000000000000791b */ /* 0x027fe20003800000 */
.L_x_14766:
[----:B------:R-:W-:Y:S02]  /*21970*/  VIADD R20, R42, 0x30 ;  /* 0x000000302a147836 */ /* 0x000fe40000000000 */
[----:B------:R-:W-:Y:S02]  /*21980*/  IMAD.MOV.U32 R13, RZ, RZ, R40 ;  /* 0x000000ffff0d7224 */ /* 0x000fe400078e0028 */
[----:B------:R-:W-:-:S07]  /*21990*/  IMAD.MOV.U32 R0, RZ, RZ, R14 ;  /* 0x000000ffff007224 */ /* 0x000fce00078e000e */
[----:B------:R-:W-:Y:S05]  /*219a0*/  WARPSYNC.COLLECTIVE R15, `(.L_x_14767) ;  /* 0x000000000f087348 */ /* 0x000fea0003c00000 */
[----:B------:R0:W1:Y:S02]  /*219b0*/  SHFL.IDX P6, R14, R13, R12, R11 ;  /* 0x0000000c0d0e7389 */ /* 0x00006400000c000b */
[----:B01----:R-:W-:Y:S01]  /*219c0*/  ENDCOLLECTIVE ;  /* 0x000000000000791b */ /* 0x003fe20003800000 */
.L_x_14767:
[----:B------:R-:W-:Y:S02]  /*219d0*/  ULDC UR4, c[0x0][0xac8] ;  /* 0x0002b20000047ab9 */ /* 0x000fe40000000800 */
[----:B------:R-:W-:-:S04]  /*219e0*/  ISETP.GE.AND P0, PT, R44, UR4, PT ;  /* 0x000000042c007c0c */ /* 0x000fc8000bf06270 */
[-C--:B------:R-:W-:Y:S01]  /*219f0*/  ISETP.GE.OR P4, PT, R20, R45.reuse, P0 ;  /* 0x0000002d1400720c */ /* 0x080fe20000786670 */
[C---:B------:R-:W-:Y:S01]  /*21a00*/  VIADD R20, R42.reuse, 0x60 ;  /* 0x000000602a147836 */ /* 0x040fe20000000000 */
[----:B------:R-:W-:-:S04]  /*21a10*/  ISETP.GE.OR P3, PT, R42, R45, P0 ;  /* 0x0000002d2a00720c */ /* 0x000fc80000766670 */
[----:B------:R-:W-:Y:S01]  /*21a20*/  ISETP.GE.OR P2, PT, R20, R45, P0 ;  /* 0x0000002d1400720c */ /* 0x000fe20000746670 */
[----:B------:R-:W-:Y:S02]  /*21a30*/  IMAD.MOV.U32 R13, RZ, RZ, R41 ;  /* 0x000000ffff0d7224 */ /* 0x000fe400078e0029 */
[----:B------:R-:W-:Y:S02]  /*21a40*/  IMAD.MOV.U32 R12, RZ, RZ, 0x1 ;  /* 0x00000001ff0c7424 */ /* 0x000fe400078e00ff */
[----:B------:R-:W-:-:S08]  /*21a50*/  IMAD.MOV.U32 R3, RZ, RZ, R14 ;  /* 0x000000ffff037224 */ /* 0x000fd000078e000e */
[----:B------:R-:W-:Y:S05]  /*21a60*/  WARPSYNC.COLLECTIVE R15, `(.L_x_14768) ;  /* 0x000000000f087348 */ /* 0x000fea0003c00000 */
[----:B------:R0:W1:Y:S02]  /*21a70*/  SHFL.IDX P6, R14, R13, R12, R11 ;  /* 0x0000000c0d0e7389 */ /* 0x00006400000c000b */
[----:B01----:R-:W-:Y:S01]  /*21a80*/  ENDCOLLECTIVE ;  /* 0x000000000000791b */ /* 0x003fe20003800000 */
.L_x_14768:
[----:B------:R-:W-:-:S04]  /*21a90*/  @!P3 LEA R32, P5, R44, R3, 0x1 ;  /* 0x000000032c20b211 */ /* 0x000fc800078a08ff */
[----:B------:R-:W-:Y:S01]  /*21aa0*/  @!P3 LEA.HI.X R3, R44, R0, R43, 0x1, P5 ;  /* 0x000000002c03b211 */ /* 0x000fe200028f0c2b */
[----:B------:R-:W-:Y:S02]  /*21ab0*/  IMAD.MOV.U32 R13, RZ, RZ, R40 ;  /* 0x000000ffff0d7224 */ /* 0x000fe400078e0028 */
[----:B------:R-:W-:-:S07]  /*21ac0*/  IMAD.MOV.U32 R8, RZ, RZ, R14 ;  /* 0x000000ffff087224 */ /* 0x000fce00078e000e */
[----:B------:R-:W-:Y:S05]  /*21ad0*/  WARPSYNC.COLLECTIVE R15, `(.L_x_14769) ;  /* 0x000000000f087348 */ /* 0x000fea0003c00000 */
[----:B------:R0:W1:Y:S02]  /*21ae0*/  SHFL.IDX P6, R14, R13, R12, R11 ;  /* 0x0000000c0d0e7389 */ /* 0x00006400000c000b */
[----:B01----:R-:W-:Y:S01]  /*21af0*/  ENDCOLLECTIVE ;  /* 0x000000000000791b */ /* 0x003fe20003800000 */
.L_x_14769:
[----:B------:R-:W-:Y:S02]  /*21b00*/  IMAD.MOV.U32 R13, RZ, RZ, R41 ;  /* 0x000000ffff0d7224 */ /* 0x000fe400078e0029 */
[----:B------:R-:W-:Y:S02]  /*21b10*/  IMAD.MOV.U32 R12, RZ, RZ, 0x2 ;  /* 0x00000002ff0c7424 */ /* 0x000fe400078e00ff */
[----:B------:R-:W-:-:S07]  /*21b20*/  IMAD.MOV.U32 R9, RZ, RZ, R14 ;  /* 0x000000ffff097224 */ /* 0x000fce00078e000e */
[----:B------:R-:W-:Y:S05]  /*21b30*/  WARPSYNC.COLLECTIVE R15, `(.L_x_14770) ;  /* 0x000000000f087348 */ /* 0x000fea0003c00000 */
[----:B------:R0:W1:Y:S02]  /*21b40*/  SHFL.IDX P6, R14, R13, R12, R11 ;  /* 0x0000000c0d0e7389 */ /* 0x00006400000c000b */
[----:B01----:R-:W-:Y:S01]  /*21b50*/  ENDCOLLECTIVE ;  /* 0x000000000000791b */ /* 0x003fe20003800000 */
.L_x_14770:
        /* <DEDUP_REMOVED lines=11> */
.L_x_14771:
[----:B------:R-:W-:Y:S02]  /*21c10*/  IMAD.MOV.U32 R13, RZ, RZ, R41 ;  /* 0x000000ffff0d7224 */ /* 0x000fe400078e0029 */
[----:B------:R-:W-:Y:S01]  /*21c20*/  IMAD.MOV.U32 R12, RZ, RZ, 0x3 ;  /* 0x00000003ff0c7424 */ /* 0x000fe200078e00ff */
[----:B------:R-:W-:-:S13]  /*21c30*/  @!P2 LEA R46, P5, R44, R14, 0x1 ;  /* 0x0000000e2c2ea211 */ /* 0x000fda00078a08ff */
[----:B------:R-:W-:Y:S05]  /*21c40*/  WARPSYNC.COLLECTIVE R15, `(.L_x_14772) ;  /* 0x000000000f087348 */ /* 0x000fea0003c00000 */
[----:B------:R0:W1:Y:S02]  /*21c50*/  SHFL.IDX P6, R14, R13, R12, R11 ;  /* 0x0000000c0d0e7389 */ /* 0x00006400000c000b */
[----:B01----:R-:W-:Y:S01]  /*21c60*/  ENDCOLLECTIVE ;  /* 0x000000000000791b */ /* 0x003fe20003800000 */
.L_x_14772:
[----:B------:R-:W-:Y:S01]  /*21c70*/  @!P2 LEA.HI.X R47, R44, R10, R43, 0x1, P5 ;  /* 0x0000000a2c2fa211 */ /* 0x000fe200028f0c2b */
[----:B------:R-:W-:-:S04]  /*21c80*/  @!P2 IMAD.MOV.U32 R4, RZ, RZ, R46 ;  /* 0x000000ffff04a224 */ /* 0x000fc800078e002e */
[----:B------:R-:W-:-:S05]  /*21c90*/  @!P2 IMAD.MOV.U32 R5, RZ, RZ, R47 ;  /* 0x000000ffff05a224 */ /* 0x000fca00078e002f */
[----:B------:R0:W-:Y:S01]  /*21ca0*/  @!P2 ST.E.128 desc[UR42][R4.64], R28 ;  /* 0x0000001c0400a985 */ /* 0x0001e2000c101d2a */
[----:B------:R-:W-:Y:S02]  /*21cb0*/  IMAD.MOV.U32 R13, RZ, RZ, R40 ;  /* 0x000000ffff0d7224 */ /* 0x000fe400078e0028 */
[----:B------:R-:W-:-:S07]  /*21cc0*/  IMAD.MOV.U32 R0, RZ, RZ, R14 ;  /* 0x000000ffff007224 */ /* 0x000fce00078e000e */
[----:B0-----:R-:W-:Y:S05]  /*21cd0*/  WARPSYNC.COLLECTIVE R15, `(.L_x_14773) ;  /* 0x000000000f087348 */ /* 0x001fea0003c00000 */
[----:B------:R1:W2:Y:S02]  /*21ce0*/  SHFL.IDX P6, R14, R13, R12, R11 ;  /* 0x0000000c0d0e7389 */ /* 0x0002a400000c000b */
[----:B012---:R-:W-:Y:S01]  /*21cf0*/  ENDCOLLECTIVE ;  /* 0x000000000000791b */ /* 0x007fe20003800000 */
.L_x_14773:
[----:B------:R-:W-:Y:S05]  /*21d00*/  BRA `(.L_x_14774) ;  /* 0xffffff5000c87947 */ /* 0x000fea000383ffff */
.L_x_14568:
[----:B------:R-:W-:Y:S02]  /*21d10*/  IMAD.MOV.U32 R13, RZ, RZ, R4 ;  /* 0x000000ffff0d7224 */ /* 0x000fe400078e0004 */
[----:B------:R-:W-:Y:S02]  /*21d20*/  IMAD.MOV.U32 R12, RZ, RZ, RZ ;  /* 0x000000ffff0c7224 */ /* 0x000fe400078e00ff */
[----:B------:R-:W-:Y:S02]  /*21d30*/  IMAD.MOV.U32 R11, RZ, RZ, 0x1c1f ;  /* 0x00001c1fff0b7424 */ /* 0x000fe400078e00ff */
[----:B------:R-:W-:-:S07]  /*21d40*/  IMAD.MOV.U32 R15, RZ, RZ, -0x1 ;  /* 0xffffffffff0f7424 */ /* 0x000fce00078e00ff */
[----:B------:R-:W-:Y:S05]  /*21d50*/  WARPSYNC.COLLECTIVE R15, `(.L_x_14775) ;  /* 0x000000000f087348 */ /* 0x000fea0003c00000 */
[----:B------:R0:W1:Y:S02]  /*21d60*/  SHFL.IDX P6, R14, R13, R12, R11 ;  /* 0x0000000c0d0e7389 */ /* 0x00006400000c000b */
[----:B01----:R-:W-:Y:S01]  /*21d70*/  ENDCOLLECTIVE ;  /* 0x000000000000791b */ /* 0x003fe20003800000 */
.L_x_14775:
[----:B------:R-:W-:Y:S02]  /*21d80*/  IMAD.MOV.U32 R13, RZ, RZ, R3 ;  /* 0x000000ffff0d7224 */ /* 0x000fe400078e0003 */
[----:B------:R-:W-:-:S07]  /*21d90*/  IMAD.MOV.U32 R0, RZ, RZ, R14 ;  /* 0x000000ffff007224 */ /* 0x000fce00078e000e */
[----:B------:R-:W-:Y:S05]  /*21da0*/  WARPSYNC.COLLECTIVE R15, `(.L_x_14776) ;  /* 0x000000000f087348 */ /* 0x000fea0003c00000 */
[----:B------:R0:W1:Y:S02]  /*21db0*/  SHFL.IDX P6, R14, R13, R12, R11 ;  /* 0x0000000c0d0e7389 */ /* 0x00006400000c000b */
[----:B01----:R-:W-:Y:S01]  /*21dc0*/  ENDCOLLECTIVE ;  /* 0x000000000000791b */ /* 0x003fe20003800000 */
.L_x_14776:
[----:B------:R-:W-:Y:S05]  /*21dd0*/  BRA `(.L_x_14777) ;  /* 0xffffff5400a47947 */ /* 0x000fea000383ffff */
.L_x_14571:
        /* <DEDUP_REMOVED lines=8> */
.L_x_14779:
[----:B------:R-:W-:Y:S05]  /*21e60*/  BSYNC B1 ;  /* 0x0000000000017941 */ /* 0x000fea0003800000 */
.L_x_14778:
        /* <DEDUP_REMOVED lines=8> */
.L_x_14780:
[----:B------:R-:W-:Y:S05]  /*21ef0*/  BRA `(.L_x_14781) ;  /* 0xffffff5800007947 */ /* 0x000fea000383ffff */
.L_x_14575:
[----:B------:R-:W-:Y:S02]  /*21f00*/  IMAD.MOV.U32 R13, RZ, RZ, R20 ;  /* 0x000000ffff0d7224 */ /* 0x000fe400078e0014 */
[----:B------:R-:W-:Y:S02]  /*21f10*/  IMAD.MOV.U32 R12, RZ, RZ, RZ ;  /* 0x000000ffff0c7224 */ /* 0x000fe400078e00ff */
[----:B------:R-:W-:Y:S02]  /*21f20*/  IMAD.MOV.U32 R11, RZ, RZ, 0x181f ;  /* 0x0000181fff0b7424 */ /* 0x000fe400078e00ff */
[----:B------:R-:W-:Y:S02]  /*21f30*/  IMAD.MOV.U32 R15, RZ, RZ, -0x1 ;  /* 0xffffffffff0f7424 */ /* 0x000fe400078e00ff */
[----:B------:R-:W-:Y:S02]  /*21f40*/  IMAD R21, R24, R25, RZ ;  /* 0x0000001918157224 */ /* 0x000fe400078e02ff */
[----:B------:R-:W-:-:S07]  /*21f50*/  IMAD.IADD R24, R28, 0x1, R29 ;  /* 0x000000011c187824 */ /* 0x000fce00078e021d */
[----:B0-----:R-:W-:Y:S05]  /*21f60*/  WARPSYNC.COLLECTIVE R15, `(.L_x_14782) ;  /* 0x000000000f087348 */ /* 0x001fea0003c00000 */
[----:B------:R1:W2:Y:S02]  /*21f70*/  SHFL.IDX P6, R14, R13, R12, R11 ;  /* 0x0000000c0d0e7389 */ /* 0x0002a400000c000b */
[----:B012---:R-:W-:Y:S01]  /*21f80*/  ENDCOLLECTIVE ;  /* 0x000000000000791b */ /* 0x007fe20003800000 */
.L_x_14782:
[C---:B------:R-:W-:Y:S01]  /*21f90*/  VIADD R8, R24.reuse, 0x30 ;  /* 0x0000003018087836 */ /* 0x040fe20000000000 */
[----:B------:R-:W-:-:S04]  /*21fa0*/  ISETP.GE.OR P3, PT, R24, R21, P0 ;  /* 0x000000151800720c */ /* 0x000fc80000766670 */
[----:B------:R-:W-:Y:S01]  /*21fb0*/  ISETP.GE.OR P4, PT, R8, R21, P0 ;  /* 0x000000150800720c */ /* 0x000fe20000786670 */
[----:B------:R-:W-:Y:S02]  /*21fc0*/  VIADD R8, R24, 0x60 ;  /* 0x0000006018087836 */ /* 0x000fe40000000000 */
[----:B------:R-:W-:-:S03]  /*21fd0*/  IMAD.MOV.U32 R13, RZ, RZ, R7 ;  /* 0x000000ffff0d7224 */ /* 0x000fc600078e0007 */
[----:B------:R-:W-:Y:S01]  /*21fe0*/  ISETP.GE.OR P2, PT, R8, R21, P0 ;  /* 0x000000150800720c */ /* 0x000fe20000746670 */
[----:B------:R-:W-:-:S12]  /*21ff0*/  IMAD.MOV.U32 R0, RZ, RZ, R14 ;  /* 0x000000ffff007224 */ /* 0x000fd800078e000e */
[----:B------:R-:W-:Y:S05]  /*22000*/  WARPSYNC.COLLECTIVE R15, `(.L_x_14783) ;  /* 0x000000000f087348 */ /* 0x000fea0003c00000 */
[----:B------:R0:W1:Y:S02]  /*22010*/  SHFL.IDX P6, R14, R13, R12, R11 ;  /* 0x0000000c0d0e7389 */ /* 0x00006400000c000b */
[----:B01----:R-:W-:Y:S01]  /*22020*/  ENDCOLLECTIVE ;  /* 0x000000000000791b */ /* 0x003fe20003800000 */
.L_x_14783:
[----:B------:R-:W-:Y:S02]  /*22030*/  IMAD.MOV.U32 R13, RZ, RZ, R20 ;  /* 0x000000ffff0d7224 */ /* 0x000fe400078e0014 */
[----:B------:R-:W-:Y:S02]  /*22040*/  IMAD.MOV.U32 R12, RZ, RZ, 0x1 ;  /* 0x00000001ff0c7424 */ /* 0x000fe400078e00ff */
[----:B------:R-:W-:-:S07]  /*22050*/  IMAD.MOV.U32 R3, RZ, RZ, R14 ;  /* 0x000000ffff037224 */ /* 0x000fce00078e000e */
[----:B------:R-:W-:Y:S05]  /*22060*/  WARPSYNC.COLLECTIVE R15, `(.L_x_14784) ;  /* 0x000000000f087348 */ /* 0x000fea0003c00000 */
[----:B------:R0:W1:Y:S02]  /*22070*/  SHFL.IDX P6, R14, R13, R12, R11 ;  /* 0x0000000c0d0e7389 */ /* 0x00006400000c000b */
[----:B01----:R-:W-:Y:S01]  /*22080*/  ENDCOLLECTIVE ;  /* 0x000000000000791b */ /* 0x003fe20003800000 */
.L_x_14784:
[----:B------:R-:W-:-:S04]  /*22090*/  @!P3 LEA R10, P5, R44, R3, 0x1 ;  /* 0x000000032c0ab211 */ /* 0x000fc800078a08ff */
[----:B------:R-:W-:Y:S01]  /*220a0*/  @!P3 LEA.HI.X R3, R44, R0, R43, 0x1, P5 ;  /* 0x000000002c03b211 */ /* 0x000fe200028f0c2b */
[----:B------:R-:W-:Y:S02]  /*220b0*/  IMAD.MOV.U32 R13, RZ, RZ, R7 ;  /* 0x000000ffff0d7224 */ /* 0x000fe400078e0007 */
[----:B------:R-:W-:-:S07]  /*220c0*/  IMAD.MOV.U32 R4, RZ, RZ, R14 ;  /* 0x000000ffff047224 */ /* 0x000fce00078e000e */
[----:B------:R-:W-:Y:S05]  /*220d0*/  WARPSYNC.COLLECTIVE R15, `(.L_x_14785) ;  /* 0x000000000f087348 */ /* 0x000fea0003c00000 */
[----:B------:R0:W1:Y:S02]  /*220e0*/  SHFL.IDX P6, R14, R13, R12, R11 ;  /* 0x0000000c0d0e7389 */ /* 0x00006400000c000b */
[----:B01----:R-:W-:Y:S01]  /*220f0*/  ENDCOLLECTIVE ;  /* 0x000000000000791b */ /* 0x003fe20003800000 */
.L_x_14785:
[----:B------:R-:W-:Y:S02]  /*22100*/  IMAD.MOV.U32 R13, RZ, RZ, R20 ;  /* 0x000000ffff0d7224 */ /* 0x000fe400078e0014 */
[----:B------:R-:W-:Y:S02]  /*22110*/  IMAD.MOV.U32 R12, RZ, RZ, 0x2 ;  /* 0x00000002ff0c7424 */ /* 0x000fe400078e00ff */
[----:B------:R-:W-:-:S07]  /*22120*/  IMAD.MOV.U32 R5, RZ, RZ, R14 ;  /* 0x000000ffff057224 */ /* 0x000fce00078e000e */
[----:B------:R-:W-:Y:S05]  /*22130*/  WARPSYNC.COLLECTIVE R15, `(.L_x_14786) ;  /* 0x000000000f087348 */ /* 0x000fea0003c00000 */
[----:B------:R0:W1:Y:S02]  /*22140*/  SHFL.IDX P6, R14, R13, R12, R11 ;  /* 0x0000000c0d0e7389 */ /* 0x00006400000c000b */
[----:B01----:R-:W-:Y:S01]  /*22150*/  ENDCOLLECTIVE ;  /* 0x000000000000791b */ /* 0x003fe20003800000 */
.L_x_14786:
[----:B------:R-:W-:-:S04]  /*22160*/  @!P4 LEA R8, P1, R44, R5, 0x1 ;  /* 0x000000052c08c211 */ /* 0x000fc800078208ff */
[----:B------:R-:W-:Y:S01]  /*22170*/  @!P4 LEA.HI.X R9, R44, R4, R43, 0x1, P1 ;  /* 0x000000042c09c211 */ /* 0x000fe200008f0c2b */
[----:B------:R-:W-:Y:S02]  /*22180*/  IMAD.MOV.U32 R13, RZ, RZ, R7 ;  /* 0x000000ffff0d7224 */ /* 0x000fe400078e0007 */
[----:B------:R-:W-:-:S07]  /*22190*/  IMAD.MOV.U32 R6, RZ, RZ, R14 ;  /* 0x000000ffff067224 */ /* 0x000fce00078e000e */
[----:B------:R-:W-:Y:S05]  /*221a0*/  WARPSYNC.COLLECTIVE R15, `(.L_x_14787) ;  /* 0x000000000f087348 */ /* 0x000fea0003c00000 */
[----:B------:R0:W1:Y:S02]  /*221b0*/  SHFL.IDX P6, R14, R13, R12, R11 ;  /* 0x0000000c0d0e7389 */ /* 0x00006400000c000b */
[----:B01----:R-:W-:Y:S01]  /*221c0*/  ENDCOLLECTIVE ;  /* 0x000000000000791b */ /* 0x003fe20003800000 */
.L_x_14787:
[----:B------:R-:W-:Y:S02]  /*221d0*/  @!P3 IMAD.MOV.U32 R11, RZ, RZ, R3 ;  /* 0x000000ffff0bb224 */ /* 0x000fe400078e0003 */
[----:B------:R-:W-:Y:S02]  /*221e0*/  IMAD.MOV.U32 R13, RZ, RZ, R20 ;  /* 0x000000ffff0d7224 */ /* 0x000fe400078e0014 */
[----:B------:R-:W-:Y:S01]  /*221f0*/  IMAD.MOV.U32 R12, RZ, RZ, 0x3 ;  /* 0x00000003ff0c7424 */ /* 0x000fe200078e00ff */
        /* <DEDUP_REMOVED lines=9> */
.L_x_14788:
[----:B------:R0:W-:Y:S01]  /*22290*/  @!P2 ST.E.128 desc[UR42][R4.64], RZ ;  /* 0x000000ff0400a985 */ /* 0x0001e2000c101d2a */
[----:B------:R-:W-:Y:S02]  /*222a0*/  IMAD.MOV.U32 R13, RZ, RZ, R7 ;  /* 0x000000ffff0d7224 */ /* 0x000fe400078e0007 */
[----:B------:R-:W-:-:S07]  /*222b0*/  IMAD.MOV.U32 R0, RZ, RZ, R14 ;  /* 0x000000ffff007224 */ /* 0x000fce00078e000e */
[----:B0-----:R-:W-:Y:S05]  /*222c0*/  WARPSYNC.COLLECTIVE R15, `(.L_x_14789) ;  /* 0x000000000f087348 */ /* 0x001fea0003c00000 */
[----:B------:R1:W2:Y:S02]  /*222d0*/  SHFL.IDX P6, R14, R13, R12, R11 ;  /* 0x0000000c0d0e7389 */ /* 0x0002a400000c000b */
[----:B012---:R-:W-:Y:S01]  /*222e0*/  ENDCOLLECTIVE ;  /* 0x000000000000791b */ /* 0x007fe20003800000 */
.L_x_14789:
[----:B------:R-:W-:Y:S05]  /*222f0*/  BRA `(.L_x_14790) ;  /* 0xffffff6000147947 */ /* 0x000fea000383ffff */
.L_x_14602:
[----:B------:R-:W0:Y:S01]  /*22300*/  S2R R5, SR_TID.X ;  /* 0x0000000000057919 */ /* 0x000e220000002100 */
[----:B------:R-:W-:Y:S01]  /*22310*/  BSSY B1, `(.L_x_14791) ;  /* 0x000000a000017945 */ /* 0x000fe20003800000 */
[----:B------:R-:W-:Y:S02]  /*22320*/  IMAD.MOV.U32 R12, RZ, RZ, RZ ;  /* 0x000000ffff0c7224 */ /* 0x000fe400078e00ff */
[----:B------:R-:W-:Y:S02]  /*22330*/  IMAD.MOV.U32 R11, RZ, RZ, 0x1f ;  /* 0x0000001fff0b7424 */ /* 0x000fe400078e00ff */
[----:B------:R-:W-:Y:S01]  /*22340*/  IMAD.MOV.U32 R15, RZ, RZ, -0x1 ;  /* 0xffffffffff0f7424 */ /* 0x000fe200078e00ff */
[----:B0-----:R-:W-:-:S04]  /*22350*/  SHF.R.U32.HI R5, RZ, 0x5, R5 ;  /* 0x00000005ff057819 */ /* 0x001fc80000011605 */
[----:B------:R-:W-:-:S05]  /*22360*/  LOP3.LUT R5, R5, 0x3, RZ, 0xc0, !PT ;  /* 0x0000000305057812 */ /* 0x000fca00078ec0ff */
[----:B-1----:R-:W-:-:S07]  /*22370*/  IMAD.MOV.U32 R13, RZ, RZ, R5 ;  /* 0x000000ffff0d7224 */ /* 0x002fce00078e0005 */
[----:B------:R-:W-:Y:S05]  /*22380*/  WARPSYNC.COLLECTIVE R15, `(.L_x_14792) ;  /* 0x000000000f087348 */ /* 0x000fea0003c00000 */
[----:B------:R0:W1:Y:S02]  /*22390*/  SHFL.IDX P6, R14, R13, R12, R11 ;  /* 0x0000000c0d0e7389 */ /* 0x00006400000c000b */
[----:B01----:R-:W-:Y:S01]  /*223a0*/  ENDCOLLECTIVE ;  /* 0x000000000000791b */ /* 0x003fe20003800000 */
.L_x_14792:
[----:B------:R-:W-:Y:S05]  /*223b0*/  BSYNC B1 ;  /* 0x0000000000017941 */ /* 0x000fea0003800000 */
.L_x_14791:
[----:B------:R-:W-:Y:S05]  /*223c0*/  BRA `(.L_x_14793) ;  /* 0xffffff7c00b47947 */ /* 0x000fea000383ffff */
.L_x_14604:
[----:B------:R-:W-:Y:S01]  /*223d0*/  BSSY B1, `(.L_x_14794) ;  /* 0x0000006000017945 */ /* 0x000fe20003800000 */
[----:B------:R-:W-:-:S07]  /*223e0*/  IMAD.MOV.U32 R15, RZ, RZ, -0x1 ;  /* 0xffffffffff0f7424 */ /* 0x000fce00078e00ff */
[----:B01----:R-:W-:Y:S05]  /*223f0*/  WARPSYNC.COLLECTIVE R15, `(.L_x_14795) ;  /* 0x000000000f0c7348 */ /* 0x003fea0003c00000 */
[----:B------:R-:W-:Y:S02]  /*22400*/  ELECT P6, UR62, PT ;  /* 0x00000000003e782f */ /* 0x000fe400038c0000 */
[----:B------:R-:W-:Y:S01]  /*22410*/  MOV R14, UR62 ;  /* 0x0000003e000e7c02 */ /* 0x000fe20008000f00 */
[----:B01----:R-:W-:Y:S10]  /*22420*/  ENDCOLLECTIVE ;  /* 0x000000000000791b */ /* 0x003ff40003800000 */
.L_x_14795:
[----:B------:R-:W-:Y:S05]  /*22430*/  BSYNC B1 ;  /* 0x0000000000017941 */ /* 0x000fea0003800000 */
.L_x_14794:
[----:B------:R-:W-:Y:S05]  /*22440*/  BRA `(.L_x_14603) ;  /* 0xffffff7c00ac7947 */ /* 0x000fea000383ffff */
.L_x_14606:
[----:B0-----:R0:W2:Y:S02]  /*22450*/  SYNCS.PHASECHK.TRANS64.TRYWAIT P0, [R16+URZ+0x16820], R5 ;  /* 0x01682005100075a7 */ /* 0x0010a4000800017f */
[----:B--2---:R-:W-:Y:S05]  /*22460*/  @!P0 NANOSLEEP.SYNCS 0x989680 ;  /* 0x009896800000895d */ /* 0x004fea0003900000 */
[----:B------:R-:W2:Y:S02]  /*22470*/  @!P0 SYNCS.PHASECHK.TRANS64 P0, [R16+URZ+0x16820], R5 ;  /* 0x01682005100085a7 */ /* 0x000ea4000800007f */
[----:B--2---:R-:W-:Y:S05]  /*22480*/  @!P0 BRA `(.L_x_14606) ;  /* 0xfffffffc00f08947 */ /* 0x004fea000383ffff */
[----:B------:R-:W-:Y:S05]  /*22490*/  BRA `(.L_x_14796) ;  /* 0xffffff7c00bc7947 */ /* 0x000fea000383ffff */
.L_x_14610:
[----:B0-----:R0:W2:Y:S02]  /*224a0*/  SYNCS.PHASECHK.TRANS64.TRYWAIT P0, [R5+URZ+0x168a0], R7 ;  /* 0x0168a007050075a7 */ /* 0x0010a4000800017f */
[----:B--2---:R-:W-:Y:S05]  /*224b0*/  @!P0 NANOSLEEP.SYNCS 0x989680 ;  /* 0x009896800000895d */ /* 0x004fea0003900000 */
[----:B------:R-:W2:Y:S02]  /*224c0*/  @!P0 SYNCS.PHASECHK.TRANS64 P0, [R5+URZ+0x168a0], R7 ;  /* 0x0168a007050085a7 */ /* 0x000ea4000800007f */
[----:B--2---:R-:W-:Y:S05]  /*224d0*/  @!P0 BRA `(.L_x_14610) ;  /* 0xfffffffc00f08947 */ /* 0x004fea000383ffff */
[----:B------:R-:W-:Y:S05]  /*224e0*/  BRA `(.L_x_14797) ;  /* 0xffffff7c00d87947 */ /* 0x000fea000383ffff */
.L_x_14615:
[----:B-1----:R1:W2:Y:S02]  /*224f0*/  SYNCS.PHASECHK.TRANS64.TRYWAIT P0, [R5+URZ+0x168c0], R7 ;  /* 0x0168c007050075a7 */ /* 0x0022a4000800017f */
[----:B--2---:R-:W-:Y:S05]  /*22500*/  @!P0 NANOSLEEP.SYNCS 0x989680 ;  /* 0x009896800000895d */ /* 0x004fea0003900000 */
[----:B------:R-:W2:Y:S02]  /*22510*/  @!P0 SYNCS.PHASECHK.TRANS64 P0, [R5+URZ+0x168c0], R7 ;  /* 0x0168c007050085a7 */ /* 0x000ea4000800007f */
[----:B--2---:R-:W-:Y:S05]  /*22520*/  @!P0 BRA `(.L_x_14615) ;  /* 0xfffffffc00f08947 */ /* 0x004fea000383ffff */
[----:B------:R-:W-:Y:S05]  /*22530*/  BRA `(.L_x_14798) ;  /* 0xffffff8000587947 */ /* 0x000fea000383ffff */
.L_x_14622:
[----:B0-----:R0:W2:Y:S02]  /*22540*/  SYNCS.PHASECHK.TRANS64.TRYWAIT P1, [R5+URZ+0x168a0], R7 ;  /* 0x0168a007050075a7 */ /* 0x0010a4000802017f */
[----:B--2---:R-:W-:Y:S05]  /*22550*/  @!P1 NANOSLEEP.SYNCS 0x989680 ;  /* 0x009896800000995d */ /* 0x004fea0003900000 */
[----:B------:R-:W2:Y:S02]  /*22560*/  @!P1 SYNCS.PHASECHK.TRANS64 P1, [R5+URZ+0x168a0], R7 ;  /* 0x0168a007050095a7 */ /* 0x000ea4000802007f */
[----:B--2---:R-:W-:Y:S05]  /*22570*/  @!P1 BRA `(.L_x_14622) ;  /* 0xfffffffc00f09947 */ /* 0x004fea000383ffff */
[----:B------:R-:W-:Y:S05]  /*22580*/  BRA `(.L_x_14799) ;  /* 0xffffff8400247947 */ /* 0x000fea000383ffff */
.L_x_14627:
[----:B-1----:R1:W2:Y:S02]  /*22590*/  SYNCS.PHASECHK.TRANS64.TRYWAIT P1, [R5+URZ+0x168c0], R7 ;  /* 0x0168c007050075a7 */ /* 0x0022a4000802017f */
[----:B--2---:R-:W-:Y:S05]  /*225a0*/  @!P1 NANOSLEEP.SYNCS 0x989680 ;  /* 0x009896800000995d */ /* 0x004fea0003900000 */
[----:B------:R-:W2:Y:S02]  /*225b0*/  @!P1 SYNCS.PHASECHK.TRANS64 P1, [R5+URZ+0x168c0], R7 ;  /* 0x0168c007050095a7 */ /* 0x000ea4000802007f */
[----:B--2---:R-:W-:Y:S05]  /*225c0*/  @!P1 BRA `(.L_x_14627) ;  /* 0xfffffffc00f09947 */ /* 0x004fea000383ffff */
[----:B------:R-:W-:Y:S05]  /*225d0*/  BRA `(.L_x_14800) ;  /* 0xffffff84009c7947 */ /* 0x000fea000383ffff */
.L_x_14650:
        /* <DEDUP_REMOVED lines=11> */
.L_x_14802:
[----:B------:R-:W-:Y:S05]  /*22690*/  BSYNC B0 ;  /* 0x0000000000007941 */ /* 0x000fea0003800000 */
.L_x_14801:
[----:B------:R-:W-:Y:S05]  /*226a0*/  BRA `(.L_x_14803) ;  /* 0xffffff9400b07947 */ /* 0x000fea000383ffff */
.L_x_14653:
[----:B0-----:R0:W1:Y:S02]  /*226b0*/  SYNCS.PHASECHK.TRANS64.TRYWAIT P0, [R3+URZ+0x16840], R4 ;  /* 0x01684004030075a7 */ /* 0x001064000800017f */
[----:B-1----:R-:W-:Y:S05]  /*226c0*/  @!P0 NANOSLEEP.SYNCS 0x989680 ;  /* 0x009896800000895d */ /* 0x002fea0003900000 */
[----:B------:R-:W1:Y:S02]  /*226d0*/  @!P0 SYNCS.PHASECHK.TRANS64 P0, [R3+URZ+0x16840], R4 ;  /* 0x01684004030085a7 */ /* 0x000e64000800007f */
[----:B-1----:R-:W-:Y:S05]  /*226e0*/  @!P0 BRA `(.L_x_14653) ;  /* 0xfffffffc00f08947 */ /* 0x002fea000383ffff */
[----:B------:R-:W-:Y:S05]  /*226f0*/  BRA `(.L_x_14804) ;  /* 0xffffff9800047947 */ /* 0x000fea000383ffff */
.L_x_14654:
        /* <DEDUP_REMOVED lines=8> */
.L_x_14806:
[----:B------:R-:W-:Y:S05]  /*22780*/  BSYNC B0 ;  /* 0x0000000000007941 */ /* 0x000fea0003800000 */
.L_x_14805:
        /* <DEDUP_REMOVED lines=9> */
.L_x_14807:
[----:B------:R-:W-:Y:S02]  /*22820*/  IMAD.MOV.U32 R13, RZ, RZ, R2 ;  /* 0x000000ffff0d7224 */ /* 0x000fe400078e0002 */
[----:B------:R-:W-:Y:S02]  /*22830*/  IMAD.MOV.U32 R12, RZ, RZ, 0x1 ;  /* 0x00000001ff0c7424 */ /* 0x000fe400078e00ff */
[----:B------:R-:W-:-:S07]  /*22840*/  IMAD.MOV.U32 R7, RZ, RZ, R14 ;  /* 0x000000ffff077224 */ /* 0x000fce00078e000e */
[----:B------:R-:W-:Y:S05]  /*22850*/  WARPSYNC.COLLECTIVE R15, `(.L_x_14808) ;  /* 0x000000000f087348 */ /* 0x000fea0003c00000 */
[----:B------:R0:W1:Y:S02]  /*22860*/  SHFL.IDX P6, R14, R13, R12, R11 ;  /* 0x0000000c0d0e7389 */ /* 0x00006400000c000b */
[----:B01----:R-:W-:Y:S01]  /*22870*/  ENDCOLLECTIVE ;  /* 0x000000000000791b */ /* 0x003fe20003800000 */
.L_x_14808:
        /* <DEDUP_REMOVED lines=15> */
.L_x_14809:
[----:B------:R-:W-:Y:S02]  /*22970*/  @P0 IMAD R8, R5, 0x2, R16 ;  /* 0x0000000205080824 */ /* 0x000fe400078e0210 */
[----:B------:R-:W-:Y:S02]  /*22980*/  IMAD.MOV.U32 R13, RZ, RZ, R2 ;  /* 0x000000ffff0d7224 */ /* 0x000fe400078e0002 */
[----:B------:R-:W-:Y:S02]  /*22990*/  IMAD.MOV.U32 R12, RZ, RZ, 0x2 ;  /* 0x00000002ff0c7424 */ /* 0x000fe400078e00ff */
[----:B------:R-:W-:-:S07]  /*229a0*/  IMAD.MOV.U32 R7, RZ, RZ, R14 ;  /* 0x000000ffff077224 */ /* 0x000fce00078e000e */
[----:B------:R-:W-:Y:S05]  /*229b0*/  WARPSYNC.COLLECTIVE R15, `(.L_x_14810) ;  /* 0x000000000f087348 */ /* 0x000fea0003c00000 */
[----:B------:R0:W1:Y:S02]  /*229c0*/  SHFL.IDX P6, R14, R13, R12, R11 ;  /* 0x0000000c0d0e7389 */ /* 0x00006400000c000b */
[----:B01----:R-:W-:Y:S01]  /*229d0*/  ENDCOLLECTIVE ;  /* 0x000000000000791b */ /* 0x003fe20003800000 */
.L_x_14810:
        /* <DEDUP_REMOVED lines=15> */
.L_x_14811:
[----:B------:R-:W-:Y:S02]  /*22ad0*/  @P0 IMAD R8, R5, 0x2, R16 ;  /* 0x0000000205080824 */ /* 0x000fe400078e0210 */
[----:B------:R-:W-:Y:S02]  /*22ae0*/  IMAD.MOV.U32 R13, RZ, RZ, R2 ;  /* 0x000000ffff0d7224 */ /* 0x000fe400078e0002 */
[----:B------:R-:W-:Y:S02]  /*22af0*/  IMAD.MOV.U32 R12, RZ, RZ, 0x3 ;  /* 0x00000003ff0c7424 */ /* 0x000fe400078e00ff */
[----:B------:R-:W-:-:S07]  /*22b00*/  IMAD.MOV.U32 R7, RZ, RZ, R14 ;  /* 0x000000ffff077224 */ /* 0x000fce00078e000e */
[----:B------:R-:W-:Y:S05]  /*22b10*/  WARPSYNC.COLLECTIVE R15, `(.L_x_14812) ;  /* 0x000000000f087348 */ /* 0x000fea0003c00000 */
[----:B------:R0:W1:Y:S02]  /*22b20*/  SHFL.IDX P6, R14, R13, R12, R11 ;  /* 0x0000000c0d0e7389 */ /* 0x00006400000c000b */
[----:B01----:R-:W-:Y:S01]  /*22b30*/  ENDCOLLECTIVE ;  /* 0x000000000000791b */ /* 0x003fe20003800000 */
.L_x_14812:
        /* <DEDUP_REMOVED lines=15> */
.L_x_14813:
[----:B------:R-:W-:Y:S02]  /*22c30*/  @P0 IMAD R8, R5, 0x2, R16 ;  /* 0x0000000205080824 */ /* 0x000fe400078e0210 */
[----:B------:R-:W-:Y:S02]  /*22c40*/  IMAD.MOV.U32 R13, RZ, RZ, R2 ;  /* 0x000000ffff0d7224 */ /* 0x000fe400078e0002 */
[----:B------:R-:W-:Y:S02]  /*22c50*/  IMAD.MOV.U32 R12, RZ, RZ, 0x4 ;  /* 0x00000004ff0c7424 */ /* 0x000fe400078e00ff */
[----:B------:R-:W-:-:S07]  /*22c60*/  IMAD.MOV.U32 R7, RZ, RZ, R14 ;  /* 0x000000ffff077224 */ /* 0x000fce00078e000e */
[----:B------:R-:W-:Y:S05]  /*22c70*/  WARPSYNC.COLLECTIVE R15, `(.L_x_14814) ;  /* 0x000000000f087348 */ /* 0x000fea0003c00000 */
[----:B------:R0:W1:Y:S02]  /*22c80*/  SHFL.IDX P6, R14, R13, R12, R11 ;  /* 0x0000000c0d0e7389 */ /* 0x00006400000c000b */
[----:B01----:R-:W-:Y:S01]  /*22c90*/  ENDCOLLECTIVE ;  /* 0x000000000000791b */ /* 0x003fe20003800000 */
.L_x_14814:
        /* <DEDUP_REMOVED lines=15> */
.L_x_14815:
[----:B------:R-:W-:Y:S02]  /*22d90*/  @P0 IMAD R8, R5, 0x2, R16 ;  /* 0x0000000205080824 */ /* 0x000fe400078e0210 */
[----:B------:R-:W-:Y:S02]  /*22da0*/  IMAD.MOV.U32 R13, RZ, RZ, R2 ;  /* 0x000000ffff0d7224 */ /* 0x000fe400078e0002 */
[----:B------:R-:W-:Y:S02]  /*22db0*/  IMAD.MOV.U32 R12, RZ, RZ, 0x5 ;  /* 0x00000005ff0c7424 */ /* 0x000fe400078e00ff */
[----:B------:R-:W-:-:S07]  /*22dc0*/  IMAD.MOV.U32 R7, RZ, RZ, R14 ;  /* 0x000000ffff077224 */ /* 0x000fce00078e000e */
[----:B------:R-:W-:Y:S05]  /*22dd0*/  WARPSYNC.COLLECTIVE R15, `(.L_x_14816) ;  /* 0x000000000f087348 */ /* 0x000fea0003c00000 */
[----:B------:R0:W1:Y:S02]  /*22de0*/  SHFL.IDX P6, R14, R13, R12, R11 ;  /* 0x0000000c0d0e7389 */ /* 0x00006400000c000b */
[----:B01----:R-:W-:Y:S01]  /*22df0*/  ENDCOLLECTIVE ;  /* 0x000000000000791b */ /* 0x003fe20003800000 */
.L_x_14816:
        /* <DEDUP_REMOVED lines=15> */
.L_x_14817:
[----:B------:R-:W-:Y:S02]  /*22ef0*/  @P0 IMAD R8, R5, 0x2, R16 ;  /* 0x0000000205080824 */ /* 0x000fe400078e0210 */
[----:B------:R-:W-:Y:S02]  /*22f00*/  IMAD.MOV.U32 R13, RZ, RZ, R2 ;  /* 0x000000ffff0d7224 */ /* 0x000fe400078e0002 */
[----:B------:R-:W-:Y:S02]  /*22f10*/  IMAD.MOV.U32 R12, RZ, RZ, 0x6 ;  /* 0x00000006ff0c7424 */ /* 0x000fe400078e00ff */
[----:B------:R-:W-:-:S07]  /*22f20*/  IMAD.MOV.U32 R7, RZ, RZ, R14 ;  /* 0x000000ffff077224 */ /* 0x000fce00078e000e */
[----:B------:R-:W-:Y:S05]  /*22f30*/  WARPSYNC.COLLECTIVE R15, `(.L_x_14818) ;  /* 0x000000000f087348 */ /* 0x000fea0003c00000 */
[----:B------:R0:W1:Y:S02]  /*22f40*/  SHFL.IDX P6, R14, R13, R12, R11 ;  /* 0x0000000c0d0e7389 */ /* 0x00006400000c000b */
[----:B01----:R-:W-:Y:S01]  /*22f50*/  ENDCOLLECTIVE ;  /* 0x000000000000791b */ /* 0x003fe20003800000 */
.L_x_14818:
        /* <DEDUP_REMOVED lines=15> */
.L_x_14819:
[----:B------:R-:W-:Y:S02]  /*23050*/  @P0 IMAD R8, R5, 0x2, R16 ;  /* 0x0000000205080824 */ /* 0x000fe400078e0210 */
[----:B------:R-:W-:Y:S02]  /*23060*/  IMAD.MOV.U32 R13, RZ, RZ, R2 ;  /* 0x000000ffff0d7224 */ /* 0x000fe400078e0002 */
[----:B------:R-:W-:Y:S02]  /*23070*/  IMAD.MOV.U32 R12, RZ, RZ, 0x7 ;  /* 0x00000007ff0c7424 */ /* 0x000fe400078e00ff */
[----:B------:R-:W-:-:S07]  /*23080*/  IMAD.MOV.U32 R7, RZ, RZ, R14 ;  /* 0x000000ffff077224 */ /* 0x000fce00078e000e */
[----:B------:R-:W-:Y:S05]  /*23090*/  WARPSYNC.COLLECTIVE R15, `(.L_x_14820) ;  /* 0x000000000f087348 */ /* 0x000fea0003c00000 */
[----:B------:R0:W1:Y:S02]  /*230a0*/  SHFL.IDX P6, R14, R13, R12, R11 ;  /* 0x0000000c0d0e7389 */ /* 0x00006400000c000b */
[----:B01----:R-:W-:Y:S01]  /*230b0*/  ENDCOLLECTIVE ;  /* 0x000000000000791b */ /* 0x003fe20003800000 */
.L_x_14820:
        /* <DEDUP_REMOVED lines=10> */
.L_x_14821:
[----:B------:R-:W-:Y:S01]  /*23160*/  @!PT LDS RZ, [RZ] ;  /* 0x00000000fffff984 */ /* 0x000fe20000000800 */
[----:B------:R-:W-:Y:S01]  /*23170*/  @!PT LDS RZ, [RZ] ;  /* 0x00000000fffff984 */ /* 0x000fe20000000800 */
[----:B------:R-:W-:Y:S01]  /*23180*/  @!PT LDS RZ, [RZ] ;  /* 0x00000000fffff984 */ /* 0x000fe20000000800 */
[----:B------:R0:W-:Y:S01]  /*23190*/  @P0 LDGSTS.E.BYPASS.LTC128B.128 [R8+0x11400], desc[UR42][R6.64], !P2 ;  /* 0x1140000006080fae */ /* 0x0001e2000d101d6a */
[----:B------:R-:W-:Y:S01]  /*231a0*/  IMAD.MOV.U32 R0, RZ, RZ, R14 ;  /* 0x000000ffff007224 */ /* 0x000fe200078e000e */
[----:B------:R-:W-:Y:S06]  /*231b0*/  BRA `(.L_x_14822) ;  /* 0xffffff94000c7947 */ /* 0x000fec000383ffff */
.L_x_14659:
        /* <DEDUP_REMOVED lines=9> */
.L_x_14823:
[C---:B------:R-:W-:Y:S01]  /*23250*/  VIADD R9, R25.reuse, 0x10 ;  /* 0x0000001019097836 */ /* 0x040fe20000000000 */
[----:B------:R-:W-:Y:S01]  /*23260*/  ISETP.GE.AND P1, PT, R25, R2, PT ;  /* 0x000000021900720c */ /* 0x000fe20003f26270 */
[----:B------:R-:W-:Y:S02]  /*23270*/  IMAD.MOV.U32 R13, RZ, RZ, R0 ;  /* 0x000000ffff0d7224 */ /* 0x000fe400078e0000 */
[----:B------:R-:W-:-:S10]  /*23280*/  IMAD.MOV.U32 R6, RZ, RZ, R14 ;  /* 0x000000ffff067224 */ /* 0x000fd400078e000e */
[----:B------:R-:W-:Y:S05]  /*23290*/  WARPSYNC.COLLECTIVE R15, `(.L_x_14824) ;  /* 0x000000000f087348 */ /* 0x000fea0003c00000 */
[----:B------:R0:W1:Y:S02]  /*232a0*/  SHFL.IDX P6, R14, R13, R12, R11 ;  /* 0x0000000c0d0e7389 */ /* 0x00006400000c000b */
[----:B01----:R-:W-:Y:S01]  /*232b0*/  ENDCOLLECTIVE ;  /* 0x000000000000791b */ /* 0x003fe20003800000 */
.L_x_14824:
[----:B------:R-:W-:Y:S02]  /*232c0*/  IMAD.MOV.U32 R13, RZ, RZ, R4 ;  /* 0x000000ffff0d7224 */ /* 0x000fe400078e0004 */
[----:B------:R-:W-:Y:S02]  /*232d0*/  IMAD.MOV.U32 R12, RZ, RZ, 0x1 ;  /* 0x00000001ff0c7424 */ /* 0x000fe400078e00ff */
[----:B------:R-:W-:-:S07]  /*232e0*/  IMAD.MOV.U32 R7, RZ, RZ, R14 ;  /* 0x000000ffff077224 */ /* 0x000fce00078e000e */
[----:B------:R-:W-:Y:S05]  /*232f0*/  WARPSYNC.COLLECTIVE R15, `(.L_x_14825) ;  /* 0x000000000f087348 */ /* 0x000fea0003c00000 */
[----:B------:R0:W1:Y:S02]  /*23300*/  SHFL.IDX P6, R14, R13, R12, R11 ;  /* 0x0000000c0d0e7389 */ /* 0x00006400000c000b */
[----:B01----:R-:W-:Y:S01]  /*23310*/  ENDCOLLECTIVE ;  /* 0x000000000000791b */ /* 0x003fe20003800000 */
.L_x_14825:
        /* <DEDUP_REMOVED lines=15> */
.L_x_14826:
[----:B------:R-:W-:Y:S02]  /*23410*/  IMAD.MOV.U32 R13, RZ, RZ, R4 ;  /* 0x000000ffff0d7224 */ /* 0x000fe400078e0004 */
[----:B------:R-:W-:Y:S02]  /*23420*/  IMAD.MOV.U32 R12, RZ, RZ, 0x2 ;  /* 0x00000002ff0c7424 */ /* 0x000fe400078e00ff */
[----:B------:R-:W-:-:S07]  /*23430*/  IMAD.MOV.U32 R7, RZ, RZ, R14 ;  /* 0x000000ffff077224 */ /* 0x000fce00078e000e */
[----:B------:R-:W-:Y:S05]  /*23440*/  WARPSYNC.COLLECTIVE R15, `(.L_x_14827) ;  /* 0x000000000f087348 */ /* 0x000fea0003c00000 */
[----:B------:R0:W1:Y:S02]  /*23450*/  SHFL.IDX P6, R14, R13, R12, R11 ;  /* 0x0000000c0d0e7389 */ /* 0x00006400000c000b */
[----:B01----:R-:W-:Y:S01]  /*23460*/  ENDCOLLECTIVE ;  /* 0x000000000000791b */ /* 0x003fe20003800000 */
.L_x_14827:
        /* <DEDUP_REMOVED lines=16> */
.L_x_14828:
[----:B------:R-:W-:Y:S02]  /*23570*/  IMAD.MOV.U32 R13, RZ, RZ, R4 ;  /* 0x000000ffff0d7224 */ /* 0x000fe400078e0004 */
[----:B------:R-:W-:Y:S02]  /*23580*/  IMAD.MOV.U32 R12, RZ, RZ, 0x3 ;  /* 0x00000003ff0c7424 */ /* 0x000fe400078e00ff */
[----:B------:R-:W-:-:S07]  /*23590*/  IMAD.MOV.U32 R7, RZ, RZ, R14 ;  /* 0x000000ffff077224 */ /* 0x000fce00078e000e */
[----:B------:R-:W-:Y:S05]  /*235a0*/  WARPSYNC.COLLECTIVE R15, `(.L_x_14829) ;  /* 0x000000000f087348 */ /* 0x000fea0003c00000 */
[----:B------:R0:W1:Y:S02]  /*235b0*/  SHFL.IDX P6, R14, R13, R12, R11 ;  /* 0x0000000c0d0e7389 */ /* 0x00006400000c000b */
[----:B01----:R-:W-:Y:S01]  /*235c0*/  ENDCOLLECTIVE ;  /* 0x000000000000791b */ /* 0x003fe20003800000 */
.L_x_14829:
        /* <DEDUP_REMOVED lines=16> */
.L_x_14830:
[----:B------:R-:W-:Y:S02]  /*236d0*/  IMAD.MOV.U32 R13, RZ, RZ, R4 ;  /* 0x000000ffff0d7224 */ /* 0x000fe400078e0004 */
[----:B------:R-:W-:Y:S02]  /*236e0*/  IMAD.MOV.U32 R12, RZ, RZ, 0x4 ;  /* 0x00000004ff0c7424 */ /* 0x000fe400078e00ff */
[----:B------:R-:W-:-:S07]  /*236f0*/  IMAD.MOV.U32 R7, RZ, RZ, R14 ;  /* 0x000000ffff077224 */ /* 0x000fce00078e000e */
[----:B------:R-:W-:Y:S05]  /*23700*/  WARPSYNC.COLLECTIVE R15, `(.L_x_14831) ;  /* 0x000000000f087348 */ /* 0x000fea0003c00000 */
[----:B------:R0:W1:Y:S02]  /*23710*/  SHFL.IDX P6, R14, R13, R12, R11 ;  /* 0x0000000c0d0e7389 */ /* 0x00006400000c000b */
[----:B01----:R-:W-:Y:S01]  /*23720*/  ENDCOLLECTIVE ;  /* 0x000000000000791b */ /* 0x003fe20003800000 */
.L_x_14831:
        /* <DEDUP_REMOVED lines=16> */
.L_x_14832:
[----:B------:R-:W-:Y:S02]  /*23830*/  IMAD.MOV.U32 R13, RZ, RZ, R4 ;  /* 0x000000ffff0d7224 */ /* 0x000fe400078e0004 */
[----:B------:R-:W-:Y:S02]  /*23840*/  IMAD.MOV.U32 R12, RZ, RZ, 0x5 ;  /* 0x00000005ff0c7424 */ /* 0x000fe400078e00ff */
[----:B------:R-:W-:-:S07]  /*23850*/  IMAD.MOV.U32 R7, RZ, RZ, R14 ;  /* 0x000000ffff077224 */ /* 0x000fce00078e000e */
[----:B------:R-:W-:Y:S05]  /*23860*/  WARPSYNC.COLLECTIVE R15, `(.L_x_14833) ;  /* 0x000000000f087348 */ /* 0x000fea0003c00000 */
[----:B------:R0:W1:Y:S02]  /*23870*/  SHFL.IDX P6, R14, R13, R12, R11 ;  /* 0x0000000c0d0e7389 */ /* 0x00006400000c000b */
[----:B01----:R-:W-:Y:S01]  /*23880*/  ENDCOLLECTIVE ;  /* 0x000000000000791b */ /* 0x003fe20003800000 */
.L_x_14833:
        /* <DEDUP_REMOVED lines=16> */
.L_x_14834:
[----:B------:R-:W-:Y:S02]  /*23990*/  IMAD.MOV.U32 R13, RZ, RZ, R4 ;  /* 0x000000ffff0d7224 */ /* 0x000fe400078e0004 */
[----:B------:R-:W-:Y:S02]  /*239a0*/  IMAD.MOV.U32 R12, RZ, RZ, 0x6 ;  /* 0x00000006ff0c7424 */ /* 0x000fe400078e00ff */
[----:B------:R-:W-:-:S07]  /*239b0*/  IMAD.MOV.U32 R7, RZ, RZ, R14 ;  /* 0x000000ffff077224 */ /* 0x000fce00078e000e */
[----:B------:R-:W-:Y:S05]  /*239c0*/  WARPSYNC.COLLECTIVE R15, `(.L_x_14835) ;  /* 0x000000000f087348 */ /* 0x000fea0003c00000 */
[----:B------:R0:W1:Y:S02]  /*239d0*/  SHFL.IDX P6, R14, R13, R12, R11 ;  /* 0x0000000c0d0e7389 */ /* 0x00006400000c000b */
[----:B01----:R-:W-:Y:S01]  /*239e0*/  ENDCOLLECTIVE ;  /* 0x000000000000791b */ /* 0x003fe20003800000 */
.L_x_14835:
        /* <DEDUP_REMOVED lines=16> */
.L_x_14836:
[----:B------:R-:W-:Y:S02]  /*23af0*/  IMAD.MOV.U32 R13, RZ, RZ, R4 ;  /* 0x000000ffff0d7224 */ /* 0x000fe400078e0004 */
[----:B------:R-:W-:Y:S02]  /*23b00*/  IMAD.MOV.U32 R12, RZ, RZ, 0x7 ;  /* 0x00000007ff0c7424 */ /* 0x000fe400078e00ff */
[----:B------:R-:W-:-:S07]  /*23b10*/  IMAD.MOV.U32 R7, RZ, RZ, R14 ;  /* 0x000000ffff077224 */ /* 0x000fce00078e000e */
[----:B------:R-:W-:Y:S05]  /*23b20*/  WARPSYNC.COLLECTIVE R15, `(.L_x_14837) ;  /* 0x000000000f087348 */ /* 0x000fea0003c00000 */
[----:B------:R0:W1:Y:S02]  /*23b30*/  SHFL.IDX P6, R14, R13, R12, R11 ;  /* 0x0000000c0d0e7389 */ /* 0x00006400000c000b */
[----:B01----:R-:W-:Y:S01]  /*23b40*/  ENDCOLLECTIVE ;  /* 0x000000000000791b */ /* 0x003fe20003800000 */
.L_x_14837:
        /* <DEDUP_REMOVED lines=11> */
.L_x_14838:
        /* <DEDUP_REMOVED lines=12> */
.L_x_14839:
        /* <DEDUP_REMOVED lines=14> */
.L_x_14840:
[----:B------:R-:W-:Y:S02]  /*23da0*/  IMAD.MOV.U32 R13, RZ, RZ, R3 ;  /* 0x000000ffff0d7224 */ /* 0x000fe400078e0003 */
[----:B------:R-:W-:Y:S02]  /*23db0*/  IMAD.MOV.U32 R12, RZ, RZ, 0x1 ;  /* 0x00000001ff0c7424 */ /* 0x000fe400078e00ff */
[----:B------:R-:W-:-:S07]  /*23dc0*/  IMAD.MOV.U32 R8, RZ, RZ, R14 ;  /* 0x000000ffff087224 */ /* 0x000fce00078e000e */
[----:B------:R-:W-:Y:S05]  /*23dd0*/  WARPSYNC.COLLECTIVE R15, `(.L_x_14841) ;  /* 0x000000000f087348 */ /* 0x000fea0003c00000 */
[----:B------:R0:W1:Y:S02]  /*23de0*/  SHFL.IDX P6, R14, R13, R12, R11 ;  /* 0x0000000c0d0e7389 */ /* 0x00006400000c000b */
[----:B01----:R-:W-:Y:S01]  /*23df0*/  ENDCOLLECTIVE ;  /* 0x000000000000791b */ /* 0x003fe20003800000 */
.L_x_14841:
        /* <DEDUP_REMOVED lines=8> */
[----:B------:R0:W-:Y:S02]  /*23e80*/  @!P1 LDGSTS.E.BYPASS.LTC128B.128 [R10+0xc400], desc[UR42][R6.64], !P0 ;  /* 0x0c400000060a9fae */ /* 0x0001e4000c101d6a */
[----:B------:R-:W-:Y:S01]  /*23e90*/  ISETP.GE.AND P1, PT, R0, R2, PT ;  /* 0x000000020000720c */ /* 0x000fe20003f26270 */
[----:B------:R-:W-:-:S12]  /*23ea0*/  IMAD.MOV.U32 R0, RZ, RZ, R14 ;  /* 0x000000ffff007224 */ /* 0x000fd800078e000e */
[----:B0-----:R-:W-:Y:S05]  /*23eb0*/  WARPSYNC.COLLECTIVE R15, `(.L_x_14842) ;  /* 0x000000000f087348 */ /* 0x001fea0003c00000 */
[----:B------:R1:W2:Y:S02]  /*23ec0*/  SHFL.IDX P6, R14, R13, R12, R11 ;  /* 0x0000000c0d0e7389 */ /* 0x0002a400000c000b */
[----:B012---:R-:W-:Y:S01]  /*23ed0*/  ENDCOLLECTIVE ;  /* 0x000000000000791b */ /* 0x007fe20003800000 */
.L_x_14842:
[----:B------:R-:W-:Y:S02]  /*23ee0*/  IMAD.MOV.U32 R13, RZ, RZ, R3 ;  /* 0x000000ffff0d7224 */ /* 0x000fe400078e0003 */
[----:B------:R-:W-:Y:S02]  /*23ef0*/  IMAD.MOV.U32 R12, RZ, RZ, 0x2 ;  /* 0x00000002ff0c7424 */ /* 0x000fe400078e00ff */
[----:B------:R-:W-:-:S07]  /*23f00*/  IMAD.MOV.U32 R6, RZ, RZ, R14 ;  /* 0x000000ffff067224 */ /* 0x000fce00078e000e */
[----:B------:R-:W-:Y:S05]  /*23f10*/  WARPSYNC.COLLECTIVE R15, `(.L_x_14843) ;  /* 0x000000000f087348 */ /* 0x000fea0003c00000 */
[----:B------:R0:W1:Y:S02]  /*23f20*/  SHFL.IDX P6, R14, R13, R12, R11 ;  /* 0x0000000c0d0e7389 */ /* 0x00006400000c000b */
[----:B01----:R-:W-:Y:S01]  /*23f30*/  ENDCOLLECTIVE ;  /* 0x000000000000791b */ /* 0x003fe20003800000 */
.L_x_14843:
        /* <DEDUP_REMOVED lines=13> */
.L_x_14844:
[----:B------:R-:W-:Y:S02]  /*24010*/  IMAD.MOV.U32 R13, RZ, RZ, R3 ;  /* 0x000000ffff0d7224 */ /* 0x000fe400078e0003 */
[----:B------:R-:W-:Y:S02]  /*24020*/  IMAD.MOV.U32 R12, RZ, RZ, 0x3 ;  /* 0x00000003ff0c7424 */ /* 0x000fe400078e00ff */
[----:B------:R-:W-:-:S07]  /*24030*/  IMAD.MOV.U32 R6, RZ, RZ, R14 ;  /* 0x000000ffff067224 */ /* 0x000fce00078e000e */
[----:B------:R-:W-:Y:S05]  /*24040*/  WARPSYNC.COLLECTIVE R15, `(.L_x_14845) ;  /* 0x000000000f087348 */ /* 0x000fea0003c00000 */
[----:B------:R0:W1:Y:S02]  /*24050*/  SHFL.IDX P6, R14, R13, R12, R11 ;  /* 0x0000000c0d0e7389 */ /* 0x00006400000c000b */
[----:B01----:R-:W-:Y:S01]  /*24060*/  ENDCOLLECTIVE ;  /* 0x000000000000791b */ /* 0x003fe20003800000 */
.L_x_14845:
        /* <DEDUP_REMOVED lines=12> */
.L_x_14846:
[----:B------:R-:W-:Y:S01]  /*24130*/  IMAD.MOV.U32 R5, RZ, RZ, R14 ;  /* 0x000000ffff057224 */ /* 0x000fe200078e000e */
[----:B------:R-:W-:Y:S06]  /*24140*/  BRA `(.L_x_14847) ;  /* 0xffffff9000f07947 */ /* 0x000fec000383ffff */
.L_x_14662:
[----:B-1----:R1:W2:Y:S02]  /*24150*/  SYNCS.PHASECHK.TRANS64.TRYWAIT P0, [R16+URZ+0x16820], R0 ;  /* 0x01682000100075a7 */ /* 0x0022a4000800017f */
[----:B--2---:R-:W-:Y:S05]  /*24160*/  @!P0 NANOSLEEP.SYNCS 0x989680 ;  /* 0x009896800000895d */ /* 0x004fea0003900000 */
[----:B------:R-:W2:Y:S02]  /*24170*/  @!P0 SYNCS.PHASECHK.TRANS64 P0, [R16+URZ+0x16820], R0 ;  /* 0x01682000100085a7 */ /* 0x000ea4000800007f */
[----:B--2---:R-:W-:Y:S05]  /*24180*/  @!P0 BRA `(.L_x_14662) ;  /* 0xfffffffc00f08947 */ /* 0x004fea000383ffff */
[----:B------:R-:W-:Y:S05]  /*24190*/  BRA `(.L_x_14848) ;  /* 0xffffff94004c7947 */ /* 0x000fea000383ffff */
.L_x_14667:
[----:B0-----:R0:W1:Y:S02]  /*241a0*/  SYNCS.PHASECHK.TRANS64.TRYWAIT P0, [R5+URZ+0x16840], R2 ;  /* 0x01684002050075a7 */ /* 0x001064000800017f */
[----:B-1----:R-:W-:Y:S05]  /*241b0*/  @!P0 NANOSLEEP.SYNCS 0x989680 ;  /* 0x009896800000895d */ /* 0x002fea0003900000 */
[----:B------:R-:W1:Y:S02]  /*241c0*/  @!P0 SYNCS.PHASECHK.TRANS64 P0, [R5+URZ+0x16840], R2 ;  /* 0x01684002050085a7 */ /* 0x000e64000800007f */
[----:B-1----:R-:W-:Y:S05]  /*241d0*/  @!P0 BRA `(.L_x_14667) ;  /* 0xfffffffc00f08947 */ /* 0x002fea000383ffff */
[----:B------:R-:W-:Y:S05]  /*241e0*/  BRA `(.L_x_14849) ;  /* 0xffffff9800307947 */ /* 0x000fea000383ffff */
.L_x_14668:
        /* <DEDUP_REMOVED lines=8> */
.L_x_14851:
[----:B------:R-:W-:Y:S05]  /*24270*/  BSYNC B1 ;  /* 0x0000000000017941 */ /* 0x000fea0003800000 */
.L_x_14850:
        /* <DEDUP_REMOVED lines=10> */
.L_x_14852:
        /* <DEDUP_REMOVED lines=8> */
.L_x_14853:
[----:B------:R-:W-:-:S05]  /*243a0*/  IMAD.SHL.U32 R7, R7, 0x2, RZ ;  /* 0x0000000207077824 */ /* 0x000fca00078e00ff */
        /* <DEDUP_REMOVED lines=11> */
.L_x_14854:
[----:B------:R-:W-:Y:S02]  /*24460*/  IMAD.MOV.U32 R13, RZ, RZ, R10 ;  /* 0x000000ffff0d7224 */ /* 0x000fe400078e000a */
[----:B------:R-:W-:Y:S02]  /*24470*/  IMAD.MOV.U32 R12, RZ, RZ, 0x2 ;  /* 0x00000002ff0c7424 */ /* 0x000fe400078e00ff */
[----:B------:R-:W-:-:S07]  /*24480*/  IMAD.MOV.U32 R2, RZ, RZ, R14 ;  /* 0x000000ffff027224 */ /* 0x000fce00078e000e */
[----:B------:R-:W-:Y:S05]  /*24490*/  WARPSYNC.COLLECTIVE R15, `(.L_x_14855) ;  /* 0x000000000f087348 */ /* 0x000fea0003c00000 */
[----:B------:R0:W1:Y:S02]  /*244a0*/  SHFL.IDX P6, R14, R13, R12, R11 ;  /* 0x0000000c0d0e7389 */ /* 0x00006400000c000b */
[----:B01----:R-:W-:Y:S01]  /*244b0*/  ENDCOLLECTIVE ;  /* 0x000000000000791b */ /* 0x003fe20003800000 */
.L_x_14855:
        /* <DEDUP_REMOVED lines=11> */
.L_x_14856:
[----:B------:R-:W-:Y:S02]  /*24570*/  IMAD.MOV.U32 R13, RZ, RZ, R10 ;  /* 0x000000ffff0d7224 */ /* 0x000fe400078e000a */
[----:B------:R-:W-:Y:S02]  /*24580*/  IMAD.MOV.U32 R12, RZ, RZ, 0x3 ;  /* 0x00000003ff0c7424 */ /* 0x000fe400078e00ff */
[----:B------:R-:W-:-:S07]  /*24590*/  IMAD.MOV.U32 R2, RZ, RZ, R14 ;  /* 0x000000ffff027224 */ /* 0x000fce00078e000e */
[----:B------:R-:W-:Y:S05]  /*245a0*/  WARPSYNC.COLLECTIVE R15, `(.L_x_14857) ;  /* 0x000000000f087348 */ /* 0x000fea0003c00000 */
[----:B------:R0:W1:Y:S02]  /*245b0*/  SHFL.IDX P6, R14, R13, R12, R11 ;  /* 0x0000000c0d0e7389 */ /* 0x00006400000c000b */
[----:B01----:R-:W-:Y:S01]  /*245c0*/  ENDCOLLECTIVE ;  /* 0x000000000000791b */ /* 0x003fe20003800000 */
.L_x_14857:
        /* <DEDUP_REMOVED lines=11> */
.L_x_14858:
[----:B------:R-:W-:Y:S02]  /*24680*/  IMAD.MOV.U32 R13, RZ, RZ, R10 ;  /* 0x000000ffff0d7224 */ /* 0x000fe400078e000a */
[----:B------:R-:W-:Y:S02]  /*24690*/  IMAD.MOV.U32 R12, RZ, RZ, 0x4 ;  /* 0x00000004ff0c7424 */ /* 0x000fe400078e00ff */
[----:B------:R-:W-:-:S07]  /*246a0*/  IMAD.MOV.U32 R2, RZ, RZ, R14 ;  /* 0x000000ffff027224 */ /* 0x000fce00078e000e */
[----:B------:R-:W-:Y:S05]  /*246b0*/  WARPSYNC.COLLECTIVE R15, `(.L_x_14859) ;  /* 0x000000000f087348 */ /* 0x000fea0003c00000 */
[----:B------:R0:W1:Y:S02]  /*246c0*/  SHFL.IDX P6, R14, R13, R12, R11 ;  /* 0x0000000c0d0e7389 */ /* 0x00006400000c000b */
[----:B01----:R-:W-:Y:S01]  /*246d0*/  ENDCOLLECTIVE ;  /* 0x000000000000791b */ /* 0x003fe20003800000 */
.L_x_14859:
        /* <DEDUP_REMOVED lines=11> */
.L_x_14860:
[----:B------:R-:W-:Y:S02]  /*24790*/  IMAD.MOV.U32 R13, RZ, RZ, R10 ;  /* 0x000000ffff0d7224 */ /* 0x000fe400078e000a */
[----:B------:R-:W-:Y:S02]  /*247a0*/  IMAD.MOV.U32 R12, RZ, RZ, 0x5 ;  /* 0x00000005ff0c7424 */ /* 0x000fe400078e00ff */
[----:B------:R-:W-:-:S07]  /*247b0*/  IMAD.MOV.U32 R2, RZ, RZ, R14 ;  /* 0x000000ffff027224 */ /* 0x000fce00078e000e */
[----:B------:R-:W-:Y:S05]  /*247c0*/  WARPSYNC.COLLECTIVE R15, `(.L_x_14861) ;  /* 0x000000000f087348 */ /* 0x000fea0003c00000 */
[----:B------:R0:W1:Y:S02]  /*247d0*/  SHFL.IDX P6, R14, R13, R12, R11 ;  /* 0x0000000c0d0e7389 */ /* 0x00006400000c000b */
[----:B01----:R-:W-:Y:S01]  /*247e0*/  ENDCOLLECTIVE ;  /* 0x000000000000791b */ /* 0x003fe20003800000 */
.L_x_14861:
        /* <DEDUP_REMOVED lines=11> */
.L_x_14862:
[----:B------:R-:W-:Y:S02]  /*248a0*/  IMAD.MOV.U32 R13, RZ, RZ, R10 ;  /* 0x000000ffff0d7224 */ /* 0x000fe400078e000a */
[----:B------:R-:W-:Y:S02]  /*248b0*/  IMAD.MOV.U32 R12, RZ, RZ, 0x6 ;  /* 0x00000006ff0c7424 */ /* 0x000fe400078e00ff */
[----:B------:R-:W-:-:S07]  /*248c0*/  IMAD.MOV.U32 R2, RZ, RZ, R14 ;  /* 0x000000ffff027224 */ /* 0x000fce00078e000e */
[----:B------:R-:W-:Y:S05]  /*248d0*/  WARPSYNC.COLLECTIVE R15, `(.L_x_14863) ;  /* 0x000000000f087348 */ /* 0x000fea0003c00000 */
[----:B------:R0:W1:Y:S02]  /*248e0*/  SHFL.IDX P6, R14, R13, R12, R11 ;  /* 0x0000000c0d0e7389 */ /* 0x00006400000c000b */
[----:B01----:R-:W-:Y:S01]  /*248f0*/  ENDCOLLECTIVE ;  /* 0x000000000000791b */ /* 0x003fe20003800000 */
.L_x_14863:
        /* <DEDUP_REMOVED lines=11> */
.L_x_14864:
[----:B------:R-:W-:Y:S02]  /*249b0*/  IMAD.MOV.U32 R13, RZ, RZ, R10 ;  /* 0x000000ffff0d7224 */ /* 0x000fe400078e000a */
[----:B------:R-:W-:Y:S02]  /*249c0*/  IMAD.MOV.U32 R12, RZ, RZ, 0x7 ;  /* 0x00000007ff0c7424 */ /* 0x000fe400078e00ff */
[----:B------:R-:W-:-:S07]  /*249d0*/  IMAD.MOV.U32 R2, RZ, RZ, R14 ;  /* 0x000000ffff027224 */ /* 0x000fce00078e000e */
[----:B------:R-:W-:Y:S05]  /*249e0*/  WARPSYNC.COLLECTIVE R15, `(.L_x_14865) ;  /* 0x000000000f087348 */ /* 0x000fea0003c00000 */
[----:B------:R0:W1:Y:S02]  /*249f0*/  SHFL.IDX P6, R14, R13, R12, R11 ;  /* 0x0000000c0d0e7389 */ /* 0x00006400000c000b */
[----:B01----:R-:W-:Y:S01]  /*24a00*/  ENDCOLLECTIVE ;  /* 0x000000000000791b */ /* 0x003fe20003800000 */
.L_x_14865:
        /* <DEDUP_REMOVED lines=11> */
.L_x_14866:
[----:B------:R-:W-:Y:S01]  /*24ac0*/  IMAD.MOV.U32 R2, RZ, RZ, R14 ;  /* 0x000000ffff027224 */ /* 0x000fe200078e000e */
[----:B------:R-:W-:Y:S06]  /*24ad0*/  BRA `(.L_x_14867) ;  /* 0xffffff9400147947 */ /* 0x000fec000383ffff */
.L_x_14673:
[----:B-1----:R1:W2:Y:S02]  /*24ae0*/  SYNCS.PHASECHK.TRANS64.TRYWAIT P0, [R5+URZ+0x16860], R2 ;  /* 0x01686002050075a7 */ /* 0x0022a4000800017f */
[----:B--2---:R-:W-:Y:S05]  /*24af0*/  @!P0 NANOSLEEP.SYNCS 0x989680 ;  /* 0x009896800000895d */ /* 0x004fea0003900000 */
[----:B------:R-:W2:Y:S02]  /*24b00*/  @!P0 SYNCS.PHASECHK.TRANS64 P0, [R5+URZ+0x16860], R2 ;  /* 0x01686002050085a7 */ /* 0x000ea4000800007f */
[----:B--2---:R-:W-:Y:S05]  /*24b10*/  @!P0 BRA `(.L_x_14673) ;  /* 0xfffffffc00f08947 */ /* 0x004fea000383ffff */
[----:B------:R-:W-:Y:S05]  /*24b20*/  BRA `(.L_x_14868) ;  /* 0xffffff94006c7947 */ /* 0x000fea000383ffff */
.L_x_14674:
        /* <DEDUP_REMOVED lines=8> */
.L_x_14870:
[----:B------:R-:W-:Y:S05]  /*24bb0*/  BSYNC B1 ;  /* 0x0000000000017941 */ /* 0x000fea0003800000 */
.L_x_14869:
        /* <DEDUP_REMOVED lines=10> */
.L_x_14871:
[----:B------:R-:W-:Y:S02]  /*24c60*/  IMAD.MOV.U32 R13, RZ, RZ, R22 ;  /* 0x000000ffff0d7224 */ /* 0x000fe400078e0016 */
[----:B------:R-:W-:Y:S02]  /*24c70*/  IMAD.MOV.U32 R12, RZ, RZ, 0x1 ;  /* 0x00000001ff0c7424 */ /* 0x000fe400078e00ff */
[----:B------:R-:W-:-:S07]  /*24c80*/  IMAD.MOV.U32 R2, RZ, RZ, R14 ;  /* 0x000000ffff027224 */ /* 0x000fce00078e000e */
[----:B------:R-:W-:Y:S05]  /*24c90*/  WARPSYNC.COLLECTIVE R15, `(.L_x_14872) ;  /* 0x000000000f087348 */ /* 0x000fea0003c00000 */
[----:B------:R0:W1:Y:S02]  /*24ca0*/  SHFL.IDX P6, R14, R13, R12, R11 ;  /* 0x0000000c0d0e7389 */ /* 0x00006400000c000b */
[----:B01----:R-:W-:Y:S01]  /*24cb0*/  ENDCOLLECTIVE ;  /* 0x000000000000791b */ /* 0x003fe20003800000 */
.L_x_14872:
        /* <DEDUP_REMOVED lines=12> */
.L_x_14873:
[----:B------:R-:W-:Y:S02]  /*24d80*/  IMAD.MOV.U32 R13, RZ, RZ, R22 ;  /* 0x000000ffff0d7224 */ /* 0x000fe400078e0016 */
[----:B------:R-:W-:Y:S02]  /*24d90*/  IMAD.MOV.U32 R12, RZ, RZ, 0x2 ;  /* 0x00000002ff0c7424 */ /* 0x000fe400078e00ff */
[----:B------:R-:W-:-:S07]  /*24da0*/  IMAD.MOV.U32 R2, RZ, RZ, R14 ;  /* 0x000000ffff027224 */ /* 0x000fce00078e000e */
[----:B------:R-:W-:Y:S05]  /*24db0*/  WARPSYNC.COLLECTIVE R15, `(.L_x_14874) ;  /* 0x000000000f087348 */ /* 0x000fea0003c00000 */
[----:B------:R0:W1:Y:S02]  /*24dc0*/  SHFL.IDX P6, R14, R13, R12, R11 ;  /* 0x0000000c0d0e7389 */ /* 0x00006400000c000b */
[----:B01----:R-:W-:Y:S01]  /*24dd0*/  ENDCOLLECTIVE ;  /* 0x000000000000791b */ /* 0x003fe20003800000 */
.L_x_14874:
        /* <DEDUP_REMOVED lines=12> */
.L_x_14875:
[----:B------:R-:W-:Y:S02]  /*24ea0*/  IMAD.MOV.U32 R13, RZ, RZ, R22 ;  /* 0x000000ffff0d7224 */ /* 0x000fe400078e0016 */
[----:B------:R-:W-:Y:S02]  /*24eb0*/  IMAD.MOV.U32 R12, RZ, RZ, 0x3 ;  /* 0x00000003ff0c7424 */ /* 0x000fe400078e00ff */
[----:B------:R-:W-:-:S07]  /*24ec0*/  IMAD.MOV.U32 R2, RZ, RZ, R14 ;  /* 0x000000ffff027224 */ /* 0x000fce00078e000e */
[----:B------:R-:W-:Y:S05]  /*24ed0*/  WARPSYNC.COLLECTIVE R15, `(.L_x_14876) ;  /* 0x000000000f087348 */ /* 0x000fea0003c00000 */
[----:B------:R0:W1:Y:S02]  /*24ee0*/  SHFL.IDX P6, R14, R13, R12, R11 ;  /* 0x0000000c0d0e7389 */ /* 0x00006400000c000b */
[----:B01----:R-:W-:Y:S01]  /*24ef0*/  ENDCOLLECTIVE ;  /* 0x000000000000791b */ /* 0x003fe20003800000 */
.L_x_14876:
        /* <DEDUP_REMOVED lines=12> */
.L_x_14877:
[----:B------:R-:W-:Y:S02]  /*24fc0*/  IMAD.MOV.U32 R13, RZ, RZ, R22 ;  /* 0x000000ffff0d7224 */ /* 0x000fe400078e0016 */
[----:B------:R-:W-:Y:S02]  /*24fd0*/  IMAD.MOV.U32 R12, RZ, RZ, 0x4 ;  /* 0x00000004ff0c7424 */ /* 0x000fe400078e00ff */
[----:B------:R-:W-:-:S07]  /*24fe0*/  IMAD.MOV.U32 R2, RZ, RZ, R14 ;  /* 0x000000ffff027224 */ /* 0x000fce00078e000e */
[----:B------:R-:W-:Y:S05]  /*24ff0*/  WARPSYNC.COLLECTIVE R15, `(.L_x_14878) ;  /* 0x000000000f087348 */ /* 0x000fea0003c00000 */
[----:B------:R0:W1:Y:S02]  /*25000*/  SHFL.IDX P6, R14, R13, R12, R11 ;  /* 0x0000000c0d0e7389 */ /* 0x00006400000c000b */
[----:B01----:R-:W-:Y:S01]  /*25010*/  ENDCOLLECTIVE ;  /* 0x000000000000791b */ /* 0x003fe20003800000 */
.L_x_14878:
        /* <DEDUP_REMOVED lines=12> */
.L_x_14879:
[----:B------:R-:W-:Y:S02]  /*250e0*/  IMAD.MOV.U32 R13, RZ, RZ, R22 ;  /* 0x000000ffff0d7224 */ /* 0x000fe400078e0016 */
[----:B------:R-:W-:Y:S02]  /*250f0*/  IMAD.MOV.U32 R12, RZ, RZ, 0x5 ;  /* 0x00000005ff0c7424 */ /* 0x000fe400078e00ff */
[----:B------:R-:W-:-:S07]  /*25100*/  IMAD.MOV.U32 R2, RZ, RZ, R14 ;  /* 0x000000ffff027224 */ /* 0x000fce00078e000e */
[----:B------:R-:W-:Y:S05]  /*25110*/  WARPSYNC.COLLECTIVE R15, `(.L_x_14880) ;  /* 0x000000000f087348 */ /* 0x000fea0003c00000 */
[----:B------:R0:W1:Y:S02]  /*25120*/  SHFL.IDX P6, R14, R13, R12, R11 ;  /* 0x0000000c0d0e7389 */ /* 0x00006400000c000b */
[----:B01----:R-:W-:Y:S01]  /*25130*/  ENDCOLLECTIVE ;  /* 0x000000000000791b */ /* 0x003fe20003800000 */
.L_x_14880:
        /* <DEDUP_REMOVED lines=12> */
.L_x_14881:
[----:B------:R-:W-:Y:S02]  /*25200*/  IMAD.MOV.U32 R13, RZ, RZ, R22 ;  /* 0x000000ffff0d7224 */ /* 0x000fe400078e0016 */
[----:B------:R-:W-:Y:S02]  /*25210*/  IMAD.MOV.U32 R12, RZ, RZ, 0x6 ;  /* 0x00000006ff0c7424 */ /* 0x000fe400078e00ff */
[----:B------:R-:W-:-:S07]  /*25220*/  IMAD.MOV.U32 R2, RZ, RZ, R14 ;  /* 0x000000ffff027224 */ /* 0x000fce00078e000e */
[----:B------:R-:W-:Y:S05]  /*25230*/  WARPSYNC.COLLECTIVE R15, `(.L_x_14882) ;  /* 0x000000000f087348 */ /* 0x000fea0003c00000 */
[----:B------:R0:W1:Y:S02]  /*25240*/  SHFL.IDX P6, R14, R13, R12, R11 ;  /* 0x0000000c0d0e7389 */ /* 0x00006400000c000b */
[----:B01----:R-:W-:Y:S01]  /*25250*/  ENDCOLLECTIVE ;  /* 0x000000000000791b */ /* 0x003fe20003800000 */
.L_x_14882:
        /* <DEDUP_REMOVED lines=12> */
.L_x_14883:
[----:B------:R-:W-:Y:S02]  /*25320*/  IMAD.MOV.U32 R13, RZ, RZ, R22 ;  /* 0x000000ffff0d7224 */ /* 0x000fe400078e0016 */
[----:B------:R-:W-:Y:S02]  /*25330*/  IMAD.MOV.U32 R12, RZ, RZ, 0x7 ;  /* 0x00000007ff0c7424 */ /* 0x000fe400078e00ff */
[----:B------:R-:W-:-:S07]  /*25340*/  IMAD.MOV.U32 R2, RZ, RZ, R14 ;  /* 0x000000ffff027224 */ /* 0x000fce00078e000e */
[----:B------:R-:W-:Y:S05]  /*25350*/  WARPSYNC.COLLECTIVE R15, `(.L_x_14884) ;  /* 0x000000000f087348 */ /* 0x000fea0003c00000 */
[----:B------:R0:W1:Y:S02]  /*25360*/  SHFL.IDX P6, R14, R13, R12, R11 ;  /* 0x0000000c0d0e7389 */ /* 0x00006400000c000b */
[----:B01----:R-:W-:Y:S01]  /*25370*/  ENDCOLLECTIVE ;  /* 0x000000000000791b */ /* 0x003fe20003800000 */
.L_x_14884:
        /* <DEDUP_REMOVED lines=11> */
.L_x_14885:
[----:B------:R-:W-:Y:S01]  /*25430*/  IMAD.MOV.U32 R2, RZ, RZ, R14 ;  /* 0x000000ffff027224 */ /* 0x000fe200078e000e */
[----:B------:R-:W-:Y:S06]  /*25440*/  BRA `(.L_x_14886) ;  /* 0xffffff9000187947 */ /* 0x000fec000383ffff */
.L_x_14682:
[----:B0-----:R0:W1:Y:S02]  /*25450*/  SYNCS.PHASECHK.TRANS64.TRYWAIT P0, [R0+URZ+0x16860], R3 ;  /* 0x01686003000075a7 */ /* 0x001064000800017f */
[----:B-1----:R-:W-:Y:S05]  /*25460*/  @!P0 NANOSLEEP.SYNCS 0x989680 ;  /* 0x009896800000895d */ /* 0x002fea0003900000 */
[----:B------:R-:W1:Y:S02]  /*25470*/  @!P0 SYNCS.PHASECHK.TRANS64 P0, [R0+URZ+0x16860], R3 ;  /* 0x01686003000085a7 */ /* 0x000e64000800007f */
[----:B-1----:R-:W-:Y:S05]  /*25480*/  @!P0 BRA `(.L_x_14682) ;  /* 0xfffffffc00f08947 */ /* 0x002fea000383ffff */
[----:B------:R-:W-:Y:S05]  /*25490*/  BRA `(.L_x_14887) ;  /* 0xffffff9400347947 */ /* 0x000fea000383ffff */
.L_x_14683:
[----:B------:R-:W-:Y:S01]  /*254a0*/  BSSY B0, `(.L_x_14888) ;  /* 0x0000008000007945 */ /* 0x000fe20003800000 */
[----:B------:R-:W-:Y:S02]  /*254b0*/  IMAD.MOV.U32 R13, RZ, RZ, R22 ;  /* 0x000000ffff0d7224 */ /* 0x000fe400078e0016 */
[----:B------:R-:W-:Y:S02]  /*254c0*/  IMAD.MOV.U32 R12, RZ, RZ, RZ ;  /* 0x000000ffff0c7224 */ /* 0x000fe400078e00ff */
[----:B------:R-:W-:Y:S02]  /*254d0*/  IMAD.MOV.U32 R11, RZ, RZ, 0x181f ;  /* 0x0000181fff0b7424 */ /* 0x000fe400078e00ff */
[----:B------:R-:W-:-:S07]  /*254e0*/  IMAD.MOV.U32 R15, RZ, RZ, -0x1 ;  /* 0xffffffffff0f7424 */ /* 0x000fce00078e00ff */
[----:B0----5:R-:W-:Y:S05]  /*254f0*/  WARPSYNC.COLLECTIVE R15, `(.L_x_14889) ;  /* 0x000000000f087348 */ /* 0x021fea0003c00000 */
[----:B------:R1:W2:Y:S02]  /*25500*/  SHFL.IDX P6, R14, R13, R12, R11 ;  /* 0x0000000c0d0e7389 */ /* 0x0002a400000c000b */
[----:B012--5:R-:W-:Y:S01]  /*25510*/  ENDCOLLECTIVE ;  /* 0x000000000000791b */ /* 0x027fe20003800000 */
.L_x_14889:
[----:B------:R-:W-:Y:S05]  /*25520*/  BSYNC B0 ;  /* 0x0000000000007941 */ /* 0x000fea0003800000 */
.L_x_14888:
        /* <DEDUP_REMOVED lines=10> */
.L_x_14890:
        /* <DEDUP_REMOVED lines=12> */
.L_x_14891:
        /* <DEDUP_REMOVED lines=11> */
.L_x_14892:
[----:B------:R-:W-:Y:S02]  /*25740*/  IMAD.MOV.U32 R13, RZ, RZ, R22 ;  /* 0x000000ffff0d7224 */ /* 0x000fe400078e0016 */
[----:B------:R-:W-:Y:S01]  /*25750*/  IMAD.MOV.U32 R12, RZ, RZ, 0x2 ;  /* 0x00000002ff0c7424 */ /* 0x000fe200078e00ff */
[----:B------:R-:W-:-:S13]  /*25760*/  IADD3 R2, P1, R14, R5, RZ ;  /* 0x000000050e027210 */ /* 0x000fda0007f3e0ff */
[----:B------:R-:W-:Y:S05]  /*25770*/  WARPSYNC.COLLECTIVE R15, `(.L_x_14893) ;  /* 0x000000000f087348 */ /* 0x000fea0003c00000 */
[----:B------:R0:W1:Y:S02]  /*25780*/  SHFL.IDX P6, R14, R13, R12, R11 ;  /* 0x0000000c0d0e7389 */ /* 0x00006400000c000b */
[----:B01----:R-:W-:Y:S01]  /*25790*/  ENDCOLLECTIVE ;  /* 0x000000000000791b */ /* 0x003fe20003800000 */
.L_x_14893:
        /* <DEDUP_REMOVED lines=11> */
.L_x_14894:
[----:B------:R-:W-:Y:S02]  /*25850*/  IMAD.MOV.U32 R13, RZ, RZ, R22 ;  /* 0x000000ffff0d7224 */ /* 0x000fe400078e0016 */
[----:B------:R-:W-:Y:S01]  /*25860*/  IMAD.MOV.U32 R12, RZ, RZ, 0x3 ;  /* 0x00000003ff0c7424 */ /* 0x000fe200078e00ff */
[----:B------:R-:W-:-:S13]  /*25870*/  IADD3 R2, P1, R14, R5, RZ ;  /* 0x000000050e027210 */ /* 0x000fda0007f3e0ff */
[----:B------:R-:W-:Y:S05]  /*25880*/  WARPSYNC.COLLECTIVE R15, `(.L_x_14895) ;  /* 0x000000000f087348 */ /* 0x000fea0003c00000 */
[----:B------:R0:W1:Y:S02]  /*25890*/  SHFL.IDX P6, R14, R13, R12, R11 ;  /* 0x0000000c0d0e7389 */ /* 0x00006400000c000b */
[----:B01----:R-:W-:Y:S01]  /*258a0*/  ENDCOLLECTIVE ;  /* 0x000000000000791b */ /* 0x003fe20003800000 */
.L_x_14895:
        /* <DEDUP_REMOVED lines=11> */
.L_x_14896:
[----:B------:R-:W-:Y:S02]  /*25960*/  IMAD.MOV.U32 R13, RZ, RZ, R22 ;  /* 0x000000ffff0d7224 */ /* 0x000fe400078e0016 */
[----:B------:R-:W-:Y:S01]  /*25970*/  IMAD.MOV.U32 R12, RZ, RZ, 0x4 ;  /* 0x00000004ff0c7424 */ /* 0x000fe200078e00ff */
[----:B------:R-:W-:-:S13]  /*25980*/  IADD3 R2, P1, R14, R5, RZ ;  /* 0x000000050e027210 */ /* 0x000fda0007f3e0ff */
[----:B------:R-:W-:Y:S05]  /*25990*/  WARPSYNC.COLLECTIVE R15, `(.L_x_14897) ;  /* 0x000000000f087348 */ /* 0x000fea0003c00000 */
[----:B------:R0:W1:Y:S02]  /*259a0*/  SHFL.IDX P6, R14, R13, R12, R11 ;  /* 0x0000000c0d0e7389 */ /* 0x00006400000c000b */
[----:B01----:R-:W-:Y:S01]  /*259b0*/  ENDCOLLECTIVE ;  /* 0x000000000000791b */ /* 0x003fe20003800000 */
.L_x_14897:
        /* <DEDUP_REMOVED lines=11> */
.L_x_14898:
[----:B------:R-:W-:Y:S02]  /*25a70*/  IMAD.MOV.U32 R13, RZ, RZ, R22 ;  /* 0x000000ffff0d7224 */ /* 0x000fe400078e0016 */
[----:B------:R-:W-:Y:S01]  /*25a80*/  IMAD.MOV.U32 R12, RZ, RZ, 0x5 ;  /* 0x00000005ff0c7424 */ /* 0x000fe200078e00ff */
[----:B------:R-:W-:-:S13]  /*25a90*/  IADD3 R2, P1, R14, R5, RZ ;  /* 0x000000050e027210 */ /* 0x000fda0007f3e0ff */
[----:B------:R-:W-:Y:S05]  /*25aa0*/  WARPSYNC.COLLECTIVE R15, `(.L_x_14899) ;  /* 0x000000000f087348 */ /* 0x000fea0003c00000 */
[----:B------:R0:W1:Y:S02]  /*25ab0*/  SHFL.IDX P6, R14, R13, R12, R11 ;  /* 0x0000000c0d0e7389 */ /* 0x00006400000c000b */
[----:B01----:R-:W-:Y:S01]  /*25ac0*/  ENDCOLLECTIVE ;  /* 0x000000000000791b */ /* 0x003fe20003800000 */
.L_x_14899:
        /* <DEDUP_REMOVED lines=11> */
.L_x_14900:
[----:B------:R-:W-:Y:S02]  /*25b80*/  IMAD.MOV.U32 R13, RZ, RZ, R22 ;  /* 0x000000ffff0d7224 */ /* 0x000fe400078e0016 */
[----:B------:R-:W-:Y:S01]  /*25b90*/  IMAD.MOV.U32 R12, RZ, RZ, 0x6 ;  /* 0x00000006ff0c7424 */ /* 0x000fe200078e00ff */
[----:B------:R-:W-:-:S13]  /*25ba0*/  IADD3 R2, P1, R14, R5, RZ ;  /* 0x000000050e027210 */ /* 0x000fda0007f3e0ff */
[----:B------:R-:W-:Y:S05]  /*25bb0*/  WARPSYNC.COLLECTIVE R15, `(.L_x_14901) ;  /* 0x000000000f087348 */ /* 0x000fea0003c00000 */
[----:B------:R0:W1:Y:S02]  /*25bc0*/  SHFL.IDX P6, R14, R13, R12, R11 ;  /* 0x0000000c0d0e7389 */ /* 0x00006400000c000b */
[----:B01----:R-:W-:Y:S01]  /*25bd0*/  ENDCOLLECTIVE ;  /* 0x000000000000791b */ /* 0x003fe20003800000 */
.L_x_14901:
        /* <DEDUP_REMOVED lines=11> */
.L_x_14902:
[----:B------:R-:W-:Y:S02]  /*25c90*/  IMAD.MOV.U32 R13, RZ, RZ, R22 ;  /* 0x000000ffff0d7224 */ /* 0x000fe400078e0016 */
[----:B------:R-:W-:Y:S01]  /*25ca0*/  IMAD.MOV.U32 R12, RZ, RZ, 0x7 ;  /* 0x00000007ff0c7424 */ /* 0x000fe200078e00ff */
[----:B------:R-:W-:-:S13]  /*25cb0*/  IADD3 R2, P1, R14, R5, RZ ;  /* 0x000000050e027210 */ /* 0x000fda0007f3e0ff */
[----:B------:R-:W-:Y:S05]  /*25cc0*/  WARPSYNC.COLLECTIVE R15, `(.L_x_14903) ;  /* 0x000000000f087348 */ /* 0x000fea0003c00000 */
[----:B------:R0:W1:Y:S02]  /*25cd0*/  SHFL.IDX P6, R14, R13, R12, R11 ;  /* 0x0000000c0d0e7389 */ /* 0x00006400000c000b */
[----:B01----:R-:W-:Y:S01]  /*25ce0*/  ENDCOLLECTIVE ;  /* 0x000000000000791b */ /* 0x003fe20003800000 */
.L_x_14903:
        /* <DEDUP_REMOVED lines=10> */
.L_x_14904:
[----:B------:R-:W-:Y:S05]  /*25d90*/  BRA `(.L_x_14905) ;  /* 0xffffff8c00f87947 */ /* 0x000fea000383ffff */
.L_x_14688:
[----:B------:R-:W-:Y:S01]  /*25da0*/  BSSY B0, `(.L_x_14906) ;  /* 0x0000008000007945 */ /* 0x000fe20003800000 */
[----:B-1----:R-:W-:Y:S02]  /*25db0*/  IMAD.MOV.U32 R13, RZ, RZ, R24 ;  /* 0x000000ffff0d7224 */ /* 0x002fe400078e0018 */
[----:B------:R-:W-:Y:S02]  /*25dc0*/  IMAD.MOV.U32 R12, RZ, RZ, RZ ;  /* 0x000000ffff0c7224 */ /* 0x000fe400078e00ff */
[----:B------:R-:W-:Y:S02]  /*25dd0*/  IMAD.MOV.U32 R11, RZ, RZ, 0x1f ;  /* 0x0000001fff0b7424 */ /* 0x000fe400078e00ff */
[----:B------:R-:W-:-:S07]  /*25de0*/  IMAD.MOV.U32 R15, RZ, RZ, -0x1 ;  /* 0xffffffffff0f7424 */ /* 0x000fce00078e00ff */
[----:B0-2--5:R-:W-:Y:S05]  /*25df0*/  WARPSYNC.COLLECTIVE R15, `(.L_x_14907) ;  /* 0x000000000f087348 */ /* 0x025fea0003c00000 */
[----:B------:R1:W3:Y:S02]  /*25e00*/  SHFL.IDX P6, R14, R13, R12, R11 ;  /* 0x0000000c0d0e7389 */ /* 0x0002e400000c000b */
[----:B0123-5:R-:W-:Y:S01]  /*25e10*/  ENDCOLLECTIVE ;  /* 0x000000000000791b */ /* 0x02ffe20003800000 */
.L_x_14907:
[----:B------:R-:W-:Y:S05]  /*25e20*/  BSYNC B0 ;  /* 0x0000000000007941 */ /* 0x000fea0003800000 */
.L_x_14906:
        /* <DEDUP_REMOVED lines=9> */
.L_x_14908:
        /* <DEDUP_REMOVED lines=23> */
.L_x_14909:
[----:B------:R-:W-:Y:S01]  /*26030*/  IMAD.MOV.U32 R12, RZ, RZ, 0x2 ;  /* 0x00000002ff0c7424 */ /* 0x000fe200078e00ff */
[----:B------:R-:W-:-:S05]  /*26040*/  SEL R4, R14, RZ, P1 ;  /* 0x000000ff0e047207 */ /* 0x000fca0000800000 */
[----:B------:R-:W-:-:S04]  /*26050*/  IMAD.IADD R4, R13, 0x1, R4 ;  /* 0x000000010d047824 */ /* 0x000fc800078e0204 */
[----:B------:R-:W-:-:S07]  /*26060*/  IMAD.MOV.U32 R13, RZ, RZ, R4 ;  /* 0x000000ffff0d7224 */ /* 0x000fce00078e0004 */
[----:B------:R-:W-:Y:S05]  /*26070*/  WARPSYNC.COLLECTIVE R15, `(.L_x_14910) ;  /* 0x000000000f087348 */ /* 0x000fea0003c00000 */
[----:B------:R0:W1:Y:S02]  /*26080*/  SHFL.UP P6, R14, R13, R12, R11 ;  /* 0x0400000c0d0e7389 */ /* 0x00006400000c000b */
[----:B01----:R-:W-:Y:S01]  /*26090*/  ENDCOLLECTIVE ;  /* 0x000000000000791b */ /* 0x003fe20003800000 */
.L_x_14910:
[----:B------:R-:W-:Y:S01]  /*260a0*/  IMAD.MOV.U32 R12, RZ, RZ, 0x4 ;  /* 0x00000004ff0c7424 */ /* 0x000fe200078e00ff */
[----:B------:R-:W-:-:S05]  /*260b0*/  SEL R3, R14, RZ, P2 ;  /* 0x000000ff0e037207 */ /* 0x000fca0001000000 */
[----:B------:R-:W-:-:S04]  /*260c0*/  IMAD.IADD R2, R4, 0x1, R3 ;  /* 0x0000000104027824 */ /* 0x000fc800078e0203 */
[----:B------:R-:W-:-:S07]  /*260d0*/  IMAD.MOV.U32 R13, RZ, RZ, R2 ;  /* 0x000000ffff0d7224 */ /* 0x000fce00078e0002 */
[----:B------:R-:W-:Y:S05]  /*260e0*/  WARPSYNC.COLLECTIVE R15, `(.L_x_14911) ;  /* 0x000000000f087348 */ /* 0x000fea0003c00000 */
[----:B------:R0:W1:Y:S02]  /*260f0*/  SHFL.UP P6, R14, R13, R12, R11 ;  /* 0x0400000c0d0e7389 */ /* 0x00006400000c000b */
[----:B01----:R-:W-:Y:S01]  /*26100*/  ENDCOLLECTIVE ;  /* 0x000000000000791b */ /* 0x003fe20003800000 */
.L_x_14911:
[----:B------:R-:W-:Y:S01]  /*26110*/  IMAD.MOV.U32 R12, RZ, RZ, 0x8 ;  /* 0x00000008ff0c7424 */ /* 0x000fe200078e00ff */
[----:B------:R-:W-:-:S05]  /*26120*/  SEL R3, R14, RZ, P3 ;  /* 0x000000ff0e037207 */ /* 0x000fca0001800000 */
[----:B------:R-:W-:-:S04]  /*26130*/  IMAD.IADD R3, R2, 0x1, R3 ;  /* 0x0000000102037824 */ /* 0x000fc800078e0203 */
[----:B------:R-:W-:-:S07]  /*26140*/  IMAD.MOV.U32 R13, RZ, RZ, R3 ;  /* 0x000000ffff0d7224 */ /* 0x000fce00078e0003 */
[----:B------:R-:W-:Y:S05]  /*26150*/  WARPSYNC.COLLECTIVE R15, `(.L_x_14912) ;  /* 0x000000000f087348 */ /* 0x000fea0003c00000 */
[----:B------:R0:W1:Y:S02]  /*26160*/  SHFL.UP P6, R14, R13, R12, R11 ;  /* 0x0400000c0d0e7389 */ /* 0x00006400000c000b */
[----:B01----:R-:W-:Y:S01]  /*26170*/  ENDCOLLECTIVE ;  /* 0x000000000000791b */ /* 0x003fe20003800000 */
.L_x_14912:
[----:B------:R-:W-:Y:S01]  /*26180*/  IMAD.MOV.U32 R12, RZ, RZ, 0x10 ;  /* 0x00000010ff0c7424 */ /* 0x000fe200078e00ff */
[----:B------:R-:W-:-:S05]  /*26190*/  SEL R4, R14, RZ, P4 ;  /* 0x000000ff0e047207 */ /* 0x000fca0002000000 */
[----:B------:R-:W-:-:S04]  /*261a0*/  IMAD.IADD R4, R3, 0x1, R4 ;  /* 0x0000000103047824 */ /* 0x000fc800078e0204 */
[----:B------:R-:W-:-:S07]  /*261b0*/  IMAD.MOV.U32 R13, RZ, RZ, R4 ;  /* 0x000000ffff0d7224 */ /* 0x000fce00078e0004 */
[----:B------:R-:W-:Y:S05]  /*261c0*/  WARPSYNC.COLLECTIVE R15, `(.L_x_14913) ;  /* 0x000000000f087348 */ /* 0x000fea0003c00000 */
[----:B------:R0:W1:Y:S02]  /*261d0*/  SHFL.UP P6, R14, R13, R12, R11 ;  /* 0x0400000c0d0e7389 */ /* 0x00006400000c000b */
[----:B01----:R-:W-:Y:S01]  /*261e0*/  ENDCOLLECTIVE ;  /* 0x000000000000791b */ /* 0x003fe20003800000 */
.L_x_14913:
        /* <DEDUP_REMOVED lines=8> */
.L_x_14914:
[----:B------:R-:W-:Y:S05]  /*26270*/  BRA `(.L_x_14915) ;  /* 0xffffff90000c7947 */ /* 0x000fea000383ffff */
.L_x_14691:
[----:B------:R-:W-:Y:S01]  /*26280*/  BSSY B0, `(.L_x_14916) ;  /* 0x0000007000007945 */ /* 0x000fe20003800000 */
[----:B------:R-:W-:Y:S02]  /*26290*/  IMAD.MOV.U32 R12, RZ, RZ, 0x1 ;  /* 0x00000001ff0c7424 */ /* 0x000fe400078e00ff */
[----:B------:R-:W-:Y:S02]  /*262a0*/  IMAD.MOV.U32 R11, RZ, RZ, RZ ;  /* 0x000000ffff0b7224 */ /* 0x000fe400078e00ff */
[----:B------:R-:W-:-:S07]  /*262b0*/  IMAD.MOV.U32 R15, RZ, RZ, -0x1 ;  /* 0xffffffffff0f7424 */ /* 0x000fce00078e00ff */
[----:B-----5:R-:W-:Y:S05]  /*262c0*/  WARPSYNC.COLLECTIVE R15, `(.L_x_14917) ;  /* 0x000000000f087348 */ /* 0x020fea0003c00000 */
[----:B------:R0:W1:Y:S02]  /*262d0*/  SHFL.UP P6, R14, R13, R12, R11 ;  /* 0x0400000c0d0e7389 */ /* 0x00006400000c000b */
[----:B01---5:R-:W-:Y:S01]  /*262e0*/  ENDCOLLECTIVE ;  /* 0x000000000000791b */ /* 0x023fe20003800000 */
.L_x_14917:
[----:B------:R-:W-:Y:S05]  /*262f0*/  BSYNC B0 ;  /* 0x0000000000007941 */ /* 0x000fea0003800000 */
.L_x_14916:
        /* <DEDUP_REMOVED lines=8> */
.L_x_14918:
[----:B------:R-:W-:Y:S01]  /*26380*/  IMAD.MOV.U32 R12, RZ, RZ, 0x4 ;  /* 0x00000004ff0c7424 */ /* 0x000fe200078e00ff */
[----:B------:R-:W-:-:S05]  /*26390*/  SEL R2, R14, RZ, P2 ;  /* 0x000000ff0e027207 */ /* 0x000fca0001000000 */
[----:B------:R-:W-:-:S04]  /*263a0*/  IMAD.IADD R2, R13, 0x1, R2 ;  /* 0x000000010d027824 */ /* 0x000fc800078e0202 */
[----:B------:R-:W-:-:S07]  /*263b0*/  IMAD.MOV.U32 R13, RZ, RZ, R2 ;  /* 0x000000ffff0d7224 */ /* 0x000fce00078e0002 */
[----:B------:R-:W-:Y:S05]  /*263c0*/  WARPSYNC.COLLECTIVE R15, `(.L_x_14919) ;  /* 0x000000000f087348 */ /* 0x000fea0003c00000 */
[----:B------:R0:W1:Y:S02]  /*263d0*/  SHFL.UP P6, R14, R13, R12, R11 ;  /* 0x0400000c0d0e7389 */ /* 0x00006400000c000b */
[----:B01----:R-:W-:Y:S01]  /*263e0*/  ENDCOLLECTIVE ;  /* 0x000000000000791b */ /* 0x003fe20003800000 */
.L_x_14919:
[----:B------:R-:W-:Y:S01]  /*263f0*/  IMAD.MOV.U32 R12, RZ, RZ, 0x8 ;  /* 0x00000008ff0c7424 */ /* 0x000fe200078e00ff */
[----:B------:R-:W-:-:S05]  /*26400*/  SEL R3, R14, RZ, P3 ;  /* 0x000000ff0e037207 */ /* 0x000fca0001800000 */
[----:B------:R-:W-:-:S04]  /*26410*/  IMAD.IADD R3, R2, 0x1, R3 ;  /* 0x0000000102037824 */ /* 0x000fc800078e0203 */
[----:B------:R-:W-:-:S07]  /*26420*/  IMAD.MOV.U32 R13, RZ, RZ, R3 ;  /* 0x000000ffff0d7224 */ /* 0x000fce00078e0003 */
[----:B------:R-:W-:Y:S05]  /*26430*/  WARPSYNC.COLLECTIVE R15, `(.L_x_14920) ;  /* 0x000000000f087348 */ /* 0x000fea0003c00000 */
[----:B------:R0:W1:Y:S02]  /*26440*/  SHFL.UP P6, R14, R13, R12, R11 ;  /* 0x0400000c0d0e7389 */ /* 0x00006400000c000b */
[----:B01----:R-:W-:Y:S01]  /*26450*/  ENDCOLLECTIVE ;  /* 0x000000000000791b */ /* 0x003fe20003800000 */
.L_x_14920:
[----:B------:R-:W-:Y:S01]  /*26460*/  IMAD.MOV.U32 R12, RZ, RZ, 0x10 ;  /* 0x00000010ff0c7424 */ /* 0x000fe200078e00ff */
[----:B------:R-:W-:-:S05]  /*26470*/  SEL R4, R14, RZ, P4 ;  /* 0x000000ff0e047207 */ /* 0x000fca0002000000 */
[----:B------:R-:W-:-:S04]  /*26480*/  IMAD.IADD R4, R3, 0x1, R4 ;  /* 0x0000000103047824 */ /* 0x000fc800078e0204 */
[----:B------:R-:W-:-:S07]  /*26490*/  IMAD.MOV.U32 R13, RZ, RZ, R4 ;  /* 0x000000ffff0d7224 */ /* 0x000fce00078e0004 */
[----:B------:R-:W-:Y:S05]  /*264a0*/  WARPSYNC.COLLECTIVE R15, `(.L_x_14921) ;  /* 0x000000000f087348 */ /* 0x000fea0003c00000 */
[----:B------:R0:W1:Y:S02]  /*264b0*/  SHFL.UP P6, R14, R13, R12, R11 ;  /* 0x0400000c0d0e7389 */ /* 0x00006400000c000b */
[----:B01----:R-:W-:Y:S01]  /*264c0*/  ENDCOLLECTIVE ;  /* 0x000000000000791b */ /* 0x003fe20003800000 */
.L_x_14921:
        /* <DEDUP_REMOVED lines=8> */
.L_x_14922:
[----:B------:R-:W-:Y:S05]  /*26550*/  BRA `(.L_x_14923) ;  /* 0xffffff8c00f87947 */ /* 0x000fea000383ffff */
.L_x_14693:
[----:B------:R-:W-:Y:S01]  /*26560*/  BSSY B0, `(.L_x_14924) ;  /* 0x0000006000007945 */ /* 0x000fe20003800000 */
[----:B------:R-:W-:Y:S01]  /*26570*/  PLOP3.LUT P6, PT, P6, PT, PT, 0x8, 0x0 ;  /* 0x000000000000781c */ /* 0x000fe200037ce170 */
[----:B------:R-:W-:-:S12]  /*26580*/  IMAD.MOV.U32 R15, RZ, RZ, -0x1 ;  /* 0xffffffffff0f7424 */ /* 0x000fd800078e00ff */
[----:B0----5:R-:W-:Y:S05]  /*26590*/  WARPSYNC.COLLECTIVE R15, `(.L_x_14925) ;  /* 0x000000000f087348 */ /* 0x021fea0003c00000 */
[----:B------:R-:W-:Y:S01]  /*265a0*/  VOTE.ANY R14, PT, P6 ;  /* 0x00000000000e7806 */ /* 0x000fe200030e0100 */
[----:B0----5:R-:W-:Y:S06]  /*265b0*/  ENDCOLLECTIVE ;  /* 0x000000000000791b */ /* 0x021fec0003800000 */
.L_x_14925:
[----:B------:R-:W-:Y:S05]  /*265c0*/  BSYNC B0 ;  /* 0x0000000000007941 */ /* 0x000fea0003800000 */
.L_x_14924:
        /* <DEDUP_REMOVED lines=10> */
.L_x_14926:
[----:B------:R-:W-:Y:S02]  /*26670*/  IMAD.MOV.U32 R13, RZ, RZ, R5 ;  /* 0x000000ffff0d7224 */ /* 0x000fe400078e0005 */
[----:B------:R-:W-:-:S07]  /*26680*/  IMAD.MOV.U32 R25, RZ, RZ, R14 ;  /* 0x000000ffff197224 */ /* 0x000fce00078e000e */
[----:B------:R-:W-:Y:S05]  /*26690*/  WARPSYNC.COLLECTIVE R15, `(.L_x_14927) ;  /* 0x000000000f087348 */ /* 0x000fea0003c00000 */
[----:B------:R0:W1:Y:S02]  /*266a0*/  SHFL.IDX P6, R14, R13, R12, R11 ;  /* 0x0000000c0d0e7389 */ /* 0x00006400000c000b */
[----:B01----:R-:W-:Y:S01]  /*266b0*/  ENDCOLLECTIVE ;  /* 0x000000000000791b */ /* 0x003fe20003800000 */
.L_x_14927:
[----:B------:R-:W-:Y:S01]  /*266c0*/  IMAD.MOV.U32 R5, RZ, RZ, R14 ;  /* 0x000000ffff057224 */ /* 0x000fe200078e000e */
[----:B------:R-:W-:Y:S06]  /*266d0*/  BRA `(.L_x_14928) ;  /* 0xffffff8c00d87947 */ /* 0x000fec000383ffff */
.L_x_14695:
[----:B------:R-:W-:Y:S01]  /*266e0*/  BSSY B0, `(.L_x_14929) ;  /* 0x0000007000007945 */ /* 0x000fe20003800000 */
[----:B------:R-:W-:Y:S02]  /*266f0*/  IMAD.MOV.U32 R13, RZ, RZ, R2 ;  /* 0x000000ffff0d7224 */ /* 0x000fe400078e0002 */
[----:B------:R-:W-:Y:S02]  /*26700*/  IMAD.MOV.U32 R11, RZ, RZ, 0x1f ;  /* 0x0000001fff0b7424 */ /* 0x000fe400078e00ff */
[----:B------:R-:W-:-:S07]  /*26710*/  IMAD.MOV.U32 R15, RZ, RZ, -0x1 ;  /* 0xffffffffff0f7424 */ /* 0x000fce00078e00ff */
[----:B0123-5:R-:W-:Y:S05]  /*26720*/  WARPSYNC.COLLECTIVE R15, `(.L_x_14930) ;  /* 0x000000000f087348 */ /* 0x02ffea0003c00000 */
[----:B------:R4:W0:Y:S02]  /*26730*/  SHFL.IDX P6, R14, R13, R12, R11 ;  /* 0x0000000c0d0e7389 */ /* 0x00082400000c000b */
[----:B012345:R-:W-:Y:S01]  /*26740*/  ENDCOLLECTIVE ;  /* 0x000000000000791b */ /* 0x03ffe20003800000 */
.L_x_14930:
[----:B------:R-:W-:Y:S05]  /*26750*/  BSYNC B0 ;  /* 0x0000000000007941 */ /* 0x000fea0003800000 */
.L_x_14929:
[----:B------:R-:W-:Y:S01]  /*26760*/  IMAD.MOV.U32 R24, RZ, RZ, R14 ;  /* 0x000000ffff187224 */ /* 0x000fe200078e000e */
[----:B------:R-:W-:Y:S06]  /*26770*/  BRA `(.L_x_14694) ;  /* 0xffffff8c00c87947 */ /* 0x000fec000383ffff */
.L_x_14701:
[----:B0-----:R0:W4:Y:S02]  /*26780*/  SYNCS.PHASECHK.TRANS64.TRYWAIT P0, [R5+URZ+0x16820], R0 ;  /* 0x01682000050075a7 */ /* 0x001124000800017f */
[----:B----4-:R-:W-:Y:S05]  /*26790*/  @!P0 NANOSLEEP.SYNCS 0x989680 ;  /* 0x009896800000895d */ /* 0x010fea0003900000 */
[----:B------:R-:W4:Y:S02]  /*267a0*/  @!P0 SYNCS.PHASECHK.TRANS64 P0, [R5+URZ+0x16820], R0 ;  /* 0x01682000050085a7 */ /* 0x000f24000800007f */
[----:B----4-:R-:W-:Y:S05]  /*267b0*/  @!P0 BRA `(.L_x_14701) ;  /* 0xfffffffc00f08947 */ /* 0x010fea000383ffff */
[----:B------:R-:W-:Y:S05]  /*267c0*/  BRA `(.L_x_14931) ;  /* 0xffffff9800247947 */ /* 0x000fea000383ffff */
.L_x_14702:
[----:B------:R-:W4:Y:S01]  /*267d0*/  S2R R2, SR_TID.X ;  /* 0x0000000000027919 */ /* 0x000f220000002100 */
[----:B------:R-:W-:Y:S01]  /*267e0*/  BSSY B0, `(.L_x_14932) ;  /* 0x000000a000007945 */ /* 0x000fe20003800000 */
[----:B------:R-:W-:Y:S02]  /*267f0*/  IMAD.MOV.U32 R12, RZ, RZ, RZ ;  /* 0x000000ffff0c7224 */ /* 0x000fe400078e00ff */
[----:B------:R-:W-:Y:S02]  /*26800*/  IMAD.MOV.U32 R11, RZ, RZ, 0x1f ;  /* 0x0000001fff0b7424 */ /* 0x000fe400078e00ff */
[----:B------:R-:W-:Y:S01]  /*26810*/  IMAD.MOV.U32 R15, RZ, RZ, -0x1 ;  /* 0xffffffffff0f7424 */ /* 0x000fe200078e00ff */
[----:B----4-:R-:W-:-:S04]  /*26820*/  SHF.R.U32.HI R2, RZ, 0x5, R2 ;  /* 0x00000005ff027819 */ /* 0x010fc80000011602 */
[----:B------:R-:W-:-:S05]  /*26830*/  LOP3.LUT R2, R2, 0x3, RZ, 0xc0, !PT ;  /* 0x0000000302027812 */ /* 0x000fca00078ec0ff */
[----:B-1----:R-:W-:-:S07]  /*26840*/  IMAD.MOV.U32 R13, RZ, RZ, R2 ;  /* 0x000000ffff0d7224 */ /* 0x002fce00078e0002 */
[----:B0-23-5:R-:W-:Y:S05]  /*26850*/  WARPSYNC.COLLECTIVE R15, `(.L_x_14933) ;  /* 0x000000000f087348 */ /* 0x02dfea0003c00000 */
[----:B------:R1:W4:Y:S02]  /*26860*/  SHFL.IDX P6, R14, R13, R12, R11 ;  /* 0x0000000c0d0e7389 */ /* 0x00032400000c000b */
[----:B012345:R-:W-:Y:S01]  /*26870*/  ENDCOLLECTIVE ;  /* 0x000000000000791b */ /* 0x03ffe20003800000 */
.L_x_14933:
[----:B------:R-:W-:Y:S05]  /*26880*/  BSYNC B0 ;  /* 0x0000000000007941 */ /* 0x000fea0003800000 */
.L_x_14932:
[----:B------:R-:W-:Y:S05]  /*26890*/  BRA `(.L_x_14934) ;  /* 0xffffff98000c7947 */ /* 0x000fea000383ffff */
.L_x_14703:
[----:B------:R-:W-:Y:S01]  /*268a0*/  BSSY B0, `(.L_x_14935) ;  /* 0x0000006000007945 */ /* 0x000fe20003800000 */
[----:B------:R-:W-:-:S07]  /*268b0*/  IMAD.MOV.U32 R15, RZ, RZ, -0x1 ;  /* 0xffffffffff0f7424 */ /* 0x000fce00078e00ff */
[----:B0123-5:R-:W-:Y:S05]  /*268c0*/  WARPSYNC.COLLECTIVE R15, `(.L_x_14936) ;  /* 0x000000000f0c7348 */ /* 0x02ffea0003c00000 */
[----:B------:R-:W-:Y:S02]  /*268d0*/  ELECT P6, UR62, PT ;  /* 0x00000000003e782f */ /* 0x000fe400038c0000 */
[----:B------:R-:W-:Y:S01]  /*268e0*/  MOV R14, UR62 ;  /* 0x0000003e000e7c02 */ /* 0x000fe20008000f00 */
[----:B0123-5:R-:W-:Y:S10]  /*268f0*/  ENDCOLLECTIVE ;  /* 0x000000000000791b */ /* 0x02fff40003800000 */
.L_x_14936:
[----:B------:R-:W-:Y:S05]  /*26900*/  BSYNC B0 ;  /* 0x0000000000007941 */ /* 0x000fea0003800000 */
.L_x_14935:
[----:B------:R-:W-:Y:S05]  /*26910*/  BRA `(.L_x_14937) ;  /* 0xffffff9800007947 */ /* 0x000fea000383ffff */
.L_x_14705:
[----:B0-----:R0:W4:Y:S02]  /*26920*/  SYNCS.PHASECHK.TRANS64.TRYWAIT P1, [R3+URZ+0x16840], R2 ;  /* 0x01684002030075a7 */ /* 0x001124000802017f */
[----:B----4-:R-:W-:Y:S05]  /*26930*/  @!P1 NANOSLEEP.SYNCS 0x989680 ;  /* 0x009896800000995d */ /* 0x010fea0003900000 */
[----:B------:R-:W4:Y:S02]  /*26940*/  @!P1 SYNCS.PHASECHK.TRANS64 P1, [R3+URZ+0x16840], R2 ;  /* 0x01684002030095a7 */ /* 0x000f24000802007f */
[----:B----4-:R-:W-:Y:S05]  /*26950*/  @!P1 BRA `(.L_x_14705) ;  /* 0xfffffffc00f09947 */ /* 0x010fea000383ffff */
[----:B------:R-:W-:Y:S05]  /*26960*/  BRA `(.L_x_14938) ;  /* 0xffffff9800247947 */ /* 0x000fea000383ffff */
.L_x_14707:
[----:B----4-:R4:W0:Y:S02]  /*26970*/  SYNCS.PHASECHK.TRANS64.TRYWAIT P1, [R5+URZ+0x16840], R0 ;  /* 0x01684000050075a7 */ /* 0x010824000802017f */
[----:B0-----:R-:W-:Y:S05]  /*26980*/  @!P1 NANOSLEEP.SYNCS 0x989680 ;  /* 0x009896800000995d */ /* 0x001fea0003900000 */
[----:B------:R-:W0:Y:S02]  /*26990*/  @!P1 SYNCS.PHASECHK.TRANS64 P1, [R5+URZ+0x16840], R0 ;  /* 0x01684000050095a7 */ /* 0x000e24000802007f */
[----:B0-----:R-:W-:Y:S05]  /*269a0*/  @!P1 BRA `(.L_x_14707) ;  /* 0xfffffffc00f09947 */ /* 0x001fea000383ffff */
[----:B------:R-:W-:Y:S05]  /*269b0*/  BRA `(.L_x_14939) ;  /* 0xffffff9800347947 */ /* 0x000fea000383ffff */
.L_x_14709:
[----:B------:R0:W0:Y:S02]  /*269c0*/  SYNCS.PHASECHK.TRANS64.TRYWAIT P1, [R3+URZ+0x16860], R2 ;  /* 0x01686002030075a7 */ /* 0x000024000802017f */
[----:B0-----:R-:W-:Y:S05]  /*269d0*/  @!P1 NANOSLEEP.SYNCS 0x989680 ;  /* 0x009896800000995d */ /* 0x001fea0003900000 */
[----:B------:R-:W0:Y:S02]  /*269e0*/  @!P1 SYNCS.PHASECHK.TRANS64 P1, [R3+URZ+0x16860], R2 ;  /* 0x01686002030095a7 */ /* 0x000e24000802007f */
[----:B0-----:R-:W-:Y:S05]  /*269f0*/  @!P1 BRA `(.L_x_14709) ;  /* 0xfffffffc00f09947 */ /* 0x001fea000383ffff */
[----:B------:R-:W-:Y:S05]  /*26a00*/  BRA `(.L_x_14940) ;  /* 0xffffff9800307947 */ /* 0x000fea000383ffff */
.L_x_14941:
        /* <DEDUP_REMOVED lines=15> */
.L_x_15997:


//--------------------- .text._ZN7cutlass13device_kernelIN5flash11enable_sm90INS1_16FlashAttnFwdSm90INS1_25CollectiveMainloopFwdSm90ILi2EN4cute5tupleIJNS5_1CILi1EEES8_S8_EEENS6_IJNS7_ILi192EEENS7_ILi128EEENS7_ILi64EEEEEELi64ENS_10bfloat16_tEfNS_4arch4Sm90ELb1ELb0ELb0ELb0ELb1ELb0ELb0ELb1ELb1ELb1ELb1ELb0EEENS1_21CollectiveEpilogueFwdINS6_IJSA_SC_SB_EEES9_SE_SG_Li384ELb0ELb1ELb1ELb0EEENS1_19SingleTileSchedulerILb0ELb1ELb1ELi192EEEEEEEEEvNT_6ParamsE --------------------------
	.section	.text._ZN7cutlass13device_kernelIN5flash11enable_sm90INS1_16FlashAttnFwdSm90INS1_25CollectiveMainloopFwdSm90ILi2EN4cute5tupleIJNS5_1CILi1EEES8_S8_EEENS6_IJNS7_ILi192EEENS7_ILi128EEENS7_ILi64EEEEEELi64ENS_10bfloat16_tEfNS_4arch4Sm90ELb1ELb0ELb0ELb0ELb1ELb0ELb0ELb1ELb1ELb1ELb1ELb0EEENS1_21CollectiveEpilogueFwdINS6_IJSA_SC_SB_EEES9_SE_SG_Li384ELb0ELb1ELb1ELb0EEENS1_19SingleTileSchedulerILb0ELb1ELb1ELi192EEEEEEEEEvNT_6ParamsE,"ax",@progbits
	.align	128
.text._ZN7cutlass13device_kernelIN5flash11enable_sm90INS1_16FlashAttnFwdSm90INS1_25CollectiveMainloopFwdSm90ILi2EN4cute5tupleIJNS5_1CILi1EEES8_S8_EEENS6_IJNS7_ILi192EEENS7_ILi128EEENS7_ILi64EEEEEELi64ENS_10bfloat16_tEfNS_4arch4Sm90ELb1ELb0ELb0ELb0ELb1ELb0ELb0ELb1ELb1ELb1ELb1ELb0EEENS1_21CollectiveEpilogueFwdINS6_IJSA_SC_SB_EEES9_SE_SG_Li384ELb0ELb1ELb1ELb0EEENS1_19SingleTileSchedulerILb0ELb1ELb1ELi192EEEEEEEEEvNT_6ParamsE:
        .type           _ZN7cutlass13device_kernelIN5flash11enable_sm90INS1_16FlashAttnFwdSm90INS1_25CollectiveMainloopFwdSm90ILi2EN4cute5tupleIJNS5_1CILi1EEES8_S8_EEENS6_IJNS7_ILi192EEENS7_ILi128EEENS7_ILi64EEEEEELi64ENS_10bfloat16_tEfNS_4arch4Sm90ELb1ELb0ELb0ELb0ELb1ELb0ELb0ELb1ELb1ELb1ELb1ELb0EEENS1_21CollectiveEpilogueFwdINS6_IJSA_SC_SB_EEES9_SE_SG_Li384ELb0ELb1ELb1ELb0EEENS1_19SingleTileSchedulerILb0ELb1ELb1ELi192EEEEEEEEEvNT_6ParamsE,@function
        .size           _ZN7cutlass13device_kernelIN5flash11enable_sm90INS1_16FlashAttnFwdSm90INS1_25CollectiveMainloopFwdSm90ILi2EN4cute5tupleIJNS5_1CILi1EEES8_S8_EEENS6_IJNS7_ILi192EEENS7_ILi128EEENS7_ILi64EEEEEELi64ENS_10bfloat16_tEfNS_4arch4Sm90ELb1ELb0ELb0ELb0ELb1ELb0ELb0ELb1ELb1ELb1ELb1ELb0EEENS1_21CollectiveEpilogueFwdINS6_IJSA_SC_SB_EEES9_SE_SG_Li384ELb0ELb1ELb1ELb0EEENS1_19SingleTileSchedulerILb0ELb1ELb1ELi192EEEEEEEEEvNT_6ParamsE,(.L_x_15998 - _ZN7cutlass13device_kernelIN5flash11enable_sm90INS1_16FlashAttnFwdSm90INS1_25CollectiveMainloopFwdSm90ILi2EN4cute5tupleIJNS5_1CILi1EEES8_S8_EEENS6_IJNS7_ILi192EEENS7_ILi128EEENS7_ILi64EEEEEELi64ENS_10bfloat16_tEfNS_4arch4Sm90ELb1ELb0ELb0ELb0ELb1ELb0ELb0ELb1ELb1ELb1ELb1ELb0EEENS1_21CollectiveEpilogueFwdINS6_IJSA_SC_SB_EEES9_SE_SG_Li384ELb0ELb1ELb1ELb0EEENS1_19SingleTileSchedulerILb0ELb1ELb1ELi192EEEEEEEEEvNT_6ParamsE)
        .other          _ZN7cutlass13device_kernelIN5flash11enable_sm90INS1_16FlashAttnFwdSm90INS1_25CollectiveMainloopFwdSm90ILi2EN4cute5tupleIJNS5_1CILi1EEES8_S8_EEENS6_IJNS7_ILi192EEENS7_ILi128EEENS7_ILi64EEEEEELi64ENS_10bfloat16_tEfNS_4arch4Sm90ELb1ELb0ELb0ELb0ELb1ELb0ELb0ELb1ELb1ELb1ELb1ELb0EEENS1_21CollectiveEpilogueFwdINS6_IJSA_SC_SB_EEES9_SE_SG_Li384ELb0ELb1ELb1ELb0EEENS1_19SingleTileSchedulerILb0ELb1ELb1ELi192EEEEEEEEEvNT_6ParamsE,@"STO_CUDA_ENTRY STV_DEFAULT"
_ZN7cutlass13device_kernelIN5flash11enable_sm90INS1_16FlashAttnFwdSm90INS1_25CollectiveMainloopFwdSm90ILi2EN4cute5tupleIJNS5_1CILi1EEES8_S8_EEENS6_IJNS7_ILi192EEENS7_ILi128EEENS7_ILi64EEEEEELi64ENS_10bfloat16_tEfNS_4arch4Sm90ELb1ELb0ELb0ELb0ELb1ELb0ELb0ELb1ELb1ELb1ELb1ELb0EEENS1_21CollectiveEpilogueFwdINS6_IJSA_SC_SB_EEES9_SE_SG_Li384ELb0ELb1ELb1ELb0EEENS1_19SingleTileSchedulerILb0ELb1ELb1ELi192EEEEEEEEEvNT_6ParamsE:
        /* <DEDUP_REMOVED lines=45> */
.L_x_14942:
        /* <DEDUP_REMOVED lines=22> */
.L_x_14943:
        /* <DEDUP_REMOVED lines=18> */
.L_x_14944:
        /* <DEDUP_REMOVED lines=22> */
.L_x_14945:
        /* <DEDUP_REMOVED lines=23> */
.L_x_14946:
        /* <DEDUP_REMOVED lines=9> */
.L_x_14949:
        /* <DEDUP_REMOVED lines=37> */
[----:B0-----:R-:W-:-:S02]  /*0b00*/  UIMAD UR45, UR45, 0xc0, URZ ;  /* 0x000000c02d2d78a4 */ /* 0x001fc4000f8e023f */
        /* <DEDUP_REMOVED lines=54> */
.L_x_14951:
        /* <DEDUP_REMOVED lines=10> */
[----:B------:R-:W-:Y:S02]  /*0f10*/  MOV R3, RZ ;  /* 0x000000ff00037202 */ /* 0x000fe40000000f00 */
        /* <DEDUP_REMOVED lines=43> */
[----:B------:R-:W-:Y:S01]  /*11d0*/  MOV R13, RZ ;  /* 0x000000ff000d7202 */ /* 0x000fe20000000f00 */
[----:B------:R-:W-:Y:S02]  /*11e0*/  IMAD.U32 R6, RZ, RZ, UR4 ;  /* 0x00000004ff067e24 */ /* 0x000fe4000f8e00ff */
[----:B------:R-:W-:-:S02]  /*11f0*/  IMAD.U32 R7, RZ, RZ, UR5 ;  /* 0x00000005ff077e24 */ /* 0x000fc4000f8e00ff */
[----:B------:R-:W-:Y:S02]  /*1200*/  IMAD.U32 R11, RZ, RZ, UR7 ;  /* 0x00000007ff0b7e24 */ /* 0x000fe4000f8e00ff */
[----:B------:R-:W-:Y:S02]  /*1210*/  IMAD.MOV.U32 R8, RZ, RZ, 0x70 ;  /* 0x00000070ff087424 */ /* 0x000fe400078e00ff */
[----:B0-----:R-:W-:-:S07]  /*1220*/  IMAD.MOV.U32 R12, RZ, RZ, 0x1 ;  /* 0x00000001ff0c7424 */ /* 0x001fce00078e00ff */
[----:B------:R-:W-:-:S07]  /*1230*/  LEPC R20, `(.L_x_14953) ;  /* 0x000000001014794e */ /* 0x000fce0000000000 */
[----:B-1----:R-:W-:Y:S05]  /*1240*/  CALL.ABS.NOINC R2 ;  /* 0x0000000002007343 */ /* 0x002fea0003c00000 */
.L_x_14953:
[----:B------:R-:W-:-:S04]  /*1250*/  SHF.L.U32 R0, RZ, 0x1f, RZ ;  /* 0x0000001fff007819 */ /* 0x000fc800000006ff */
[----:B------:R-:W0:Y:S02]  /*1260*/  SYNCS.PHASECHK.TRANS64.TRYWAIT P0, [UR42+0x16800], R0 ;  /* 0x01680000ff0075a7 */ /* 0x000e24000800016a */
[----:B0-----:R-:W-:Y:S05]  /*1270*/  @!P0 BRA `(.L_x_14954) ;  /* 0x000000bc00bc8947 */ /* 0x001fea0003800000 */
.L_x_15037:
[----:B------:R-:W-:-:S06]  /*1280*/  ULOP3.LUT UR4, UR40, 0x1, URZ, 0xfc, !UPT ;  /* 0x0000000128047892 */ /* 0x000fcc000f8efc3f */
[----:B------:R-:W-:-:S05]  /*1290*/  IMAD.U32 R2, RZ, RZ, UR4 ;  /* 0x00000004ff027e24 */ /* 0x000fca000f8e00ff */
[----:B------:R-:W-:-:S13]  /*12a0*/  ISETP.NE.AND P0, PT, R2, 0x3, PT ;  /* 0x000000030200780c */ /* 0x000fda0003f05270 */
[----:B------:R-:W-:Y:S05]  /*12b0*/  @!P0 BRA `(.L_x_14955) ;  /* 0x0000000000048947 */ /* 0x000fea0003800000 */
[----:B------:R-:W-:Y:S01]  /*12c0*/  BPT.TRAP 0x1 ;  /* 0x000000040000795c */ /* 0x000fe20000300000 */
.L_x_14955:
[----:B------:R1:W2:Y:S01]  /*12d0*/  SYNCS.PHASECHK.TRANS64.TRYWAIT P1, [UR42+0x16830], R0 ;  /* 0x01683000ff0075a7 */ /* 0x0002a2000802016a */
[----:B------:R-:W-:Y:S05]  /*12e0*/  @!P0 BRA `(.L_x_14956) ;  /* 0x0000000000048947 */ /* 0x000fea0003800000 */
[----:B------:R-:W-:Y:S01]  /*12f0*/  BPT.TRAP 0x1 ;  /* 0x000000040000795c */ /* 0x000fe20000300000 */
.L_x_14956:
[----:B------:R-:W-:-:S05]  /*1300*/  IMAD.U32 R6, RZ, RZ, UR47 ;  /* 0x0000002fff067e24 */ /* 0x000fca000f8e00ff */
[----:B------:R-:W-:Y:S01]  /*1310*/  LOP3.LUT R6, R6, 0x10000, RZ, 0xfc, !PT ;  /* 0x0001000006067812 */ /* 0x000fe200078efcff */
[----:B--2---:R-:W-:Y:S06]  /*1320*/  @P1 BRA `(.L_x_14957) ;  /* 0x0000000000081947 */ /* 0x004fec0003800000 */
[----:B------:R-:W2:Y:S02]  /*1330*/  SYNCS.PHASECHK.TRANS64.TRYWAIT P1, [UR42+0x16830], R0 ;  /* 0x01683000ff0075a7 */ /* 0x000ea4000802016a */
[----:B--2---:R-:W-:Y:S05]  /*1340*/  @!P1 BRA `(.L_x_14958) ;  /* 0x000000bc00a09947 */ /* 0x004fea0003800000 */
.L_x_14957:
        /* <DEDUP_REMOVED lines=38> */
.L_x_14959:
[----:B01----:R-:W-:Y:S01]  /*15b0*/  LOP3.LUT R0, R19, 0xffffff80, RZ, 0xc0, !PT ;  /* 0xffffff8013007812 */ /* 0x003fe200078ec0ff */
[----:B------:R-:W-:Y:S01]  /*15c0*/  IMAD.HI R5, R23, 0x55555556, RZ ;  /* 0x5555555617057827 */ /* 0x000fe200078e02ff */
[----:B------:R-:W-:Y:S01]  /*15d0*/  LEA.HI R18, R18, R17, RZ, 0x2 ;  /* 0x0000001112127211 */ /* 0x000fe200078f10ff */
[----:B------:R-:W-:Y:S01]  /*15e0*/  UISETP.NE.AND UP0, UPT, UR44, URZ, UPT ;  /* 0x0000003f2c00728c */ /* 0x000fe2000bf05270 */
[----:B------:R-:W-:Y:S01]  /*15f0*/  CS2R R118, SRZ ;  /* 0x0000000000767805 */ /* 0x000fe2000001ff00 */
[----:B------:R-:W-:Y:S01]  /*1600*/  IMAD.IADD R0, R17, 0x1, -R0 ;  /* 0x0000000111007824 */ /* 0x000fe200078e0a00 */
[----:B------:R-:W-:Y:S01]  /*1610*/  LOP3.LUT R18, R18, 0xfffffffc, RZ, 0xc0, !PT ;  /* 0xfffffffc12127812 */ /* 0x000fe200078ec0ff */
[----:B------:R-:W-:Y:S01]  /*1620*/  ULDC UR7, c[0x0][0x2f0] ;  /* 0x0000bc0000077ab9 */ /* 0x000fe20000000800 */
[----:B------:R-:W-:Y:S01]  /*1630*/  LEA.HI R10, R5, R5, RZ, 0x1 ;  /* 0x00000005050a7211 */ /* 0x000fe200078f08ff */
[----:B------:R-:W-:Y:S01]  /*1640*/  IMAD.U32 R13, RZ, RZ, UR7 ;  /* 0x00000007ff0d7e24 */ /* 0x000fe2000f8e00ff */
[----:B------:R-:W-:Y:S01]  /*1650*/  SHF.R.S32.HI R3, RZ, 0x1f, R0 ;  /* 0x0000001fff037819 */ /* 0x000fe20000011400 */
        /* <DEDUP_REMOVED lines=11> */
[----:B------:R-:W-:Y:S01]  /*1710*/  SHF.R.S32.HI R4, RZ, 0x5, R4 ;  /* 0x00000005ff047819 */ /* 0x000fe20000011404 */
[----:B------:R-:W-:Y:S01]  /*1720*/  UIADD3 UR27, UR46, -0x2, URZ ;  /* 0xfffffffe2e1b7890 */ /* 0x000fe2000fffe03f */
[----:B------:R-:W-:Y:S01]  /*1730*/  LEA.HI R8, R8, R3, RZ, 0x3 ;  /* 0x0000000308087211 */ /* 0x000fe200078f18ff */
[----:B------:R-:W-:Y:S01]  /*1740*/  UIADD3 UR6, UR42, 0x16840, URZ ;  /* 0x000168402a067890 */ /* 0x000fe2000fffe03f */
[----:B------:R-:W-:-:S02]  /*1750*/  LEA.HI R5, R18, R18, RZ, 0x1 ;  /* 0x0000001212057211 */ /* 0x000fc400078f08ff */
[----:B------:R-:W-:Y:S02]  /*1760*/  CS2R R116, SRZ ;  /* 0x0000000000747805 */ /* 0x000fe4000001ff00 */
[----:B------:R-:W-:Y:S01]  /*1770*/  LEA R4, R4, UR45, 0x4 ;  /* 0x0000002d04047c11 */ /* 0x000fe2000f8e20ff */
[----:B------:R-:W-:Y:S01]  /*1780*/  UPRMT UR6, UR25, 0x654, UR6 ;  /* 0x0000065419067896 */ /* 0x000fe20008000006 */
[----:B------:R-:W-:Y:S02]  /*1790*/  LOP3.LUT R8, R8, 0xfffffff8, RZ, 0xc0, !PT ;  /* 0xfffffff808087812 */ /* 0x000fe400078ec0ff */
[----:B------:R-:W-:Y:S02]  /*17a0*/  LOP3.LUT R5, R5, 0x1ffffffe, RZ, 0xc0, !PT ;  /* 0x1ffffffe05057812 */ /* 0x000fe400078ec0ff */
[----:B------:R-:W-:Y:S02]  /*17b0*/  IADD3 R3, R4, R3, -R8 ;  /* 0x0000000304037210 */ /* 0x000fe40007ffe808 */
[----:B------:R-:W-:Y:S01]  /*17c0*/  PLOP3.LUT P2, PT, PT, PT, UP0, 0x80, 0x0 ;  /* 0x000000000000781c */ /* 0x000fe20003f4f008 */
[----:B------:R-:W-:Y:S01]  /*17d0*/  IMAD.IADD R5, R18, 0x1, -R5 ;  /* 0x0000000112057824 */ /* 0x000fe200078e0a05 */
[----:B------:R-:W-:Y:S01]  /*17e0*/  SYNCS.ARRIVE.TRANS64.RED.A1T0 RZ, [UR6], RZ ;  /* 0x000000ffffff79a7 */ /* 0x000fe20008100406 */
[----:B------:R-:W-:-:S04]  /*17f0*/  IMAD R10, R10, 0x40, R3 ;  /* 0x000000400a0a7824 */ /* 0x000fc800078e0203 */
[----:B------:R-:W-:-:S04]  /*1800*/  IMAD R5, R5, 0x8, R10 ;  /* 0x0000000805057824 */ /* 0x000fc800078e020a */
[----:B------:R-:W-:Y:S01]  /*1810*/  @P1 IMAD.HI.U32 R3, R5, UR4, RZ ;  /* 0x0000000405031c27 */ /* 0x000fe2000f8e00ff */
[----:B------:R-:W-:Y:S02]  /*1820*/  UMOV UR4, 0xffffff80 ;  /* 0xffffff8000047882 */ /* 0x000fe40000000000 */
[----:B------:R-:W-:Y:S01]  /*1830*/  UIMAD UR4, UR46, UR4, 0x80 ;  /* 0x000000802e0474a4 */ /* 0x000fe2000f8e0204 */
[----:B------:R-:W-:Y:S01]  /*1840*/  IMAD.MOV.U32 R9, RZ, RZ, R5 ;  /* 0x000000ffff097224 */ /* 0x000fe200078e0005 */
[----:B------:R-:W-:Y:S02]  /*1850*/  @P2 SHF.R.U32.HI R9, RZ, UR5, R3 ;  /* 0x00000005ff092c19 */ /* 0x000fe40008011603 */
[----:B------:R-:W-:Y:S01]  /*1860*/  LOP3.LUT R3, R2, 0x7ffffffc, RZ, 0xc0, !PT ;  /* 0x7ffffffc02037812 */ /* 0x000fe200078ec0ff */
[----:B------:R-:W-:Y:S02]  /*1870*/  UIADD3 UR5, UR4, 0x1, URZ ;  /* 0x0000000104057890 */ /* 0x000fe4000fffe03f */
[----:B------:R-:W0:Y:S01]  /*1880*/  SHFL.IDX PT, R2, R9, RZ, 0x1c1f ;  /* 0x001c1fff09027589 */ /* 0x000e2200000e0000 */
[----:B------:R-:W-:Y:S01]  /*1890*/  IADD3 R8, R0, -R3, RZ ;  /* 0x8000000300087210 */ /* 0x000fe20007ffe0ff */
[----:B------:R-:W-:-:S02]  /*18a0*/  UIMAD UR4, UR37, UR7, UR4 ;  /* 0x00000007250472a4 */ /* 0x000fc4000f8e0204 */
[----:B------:R-:W-:Y:S01]  /*18b0*/  IMAD.U32 R3, RZ, RZ, UR5 ;  /* 0x00000005ff037e24 */ /* 0x000fe2000f8e00ff */
[----:B------:R-:W1:Y:S01]  /*18c0*/  SHFL.IDX PT, R10, R9, 0x1, 0x1c1f ;  /* 0x003c1f00090a7f89 */ /* 0x000e6200000e0000 */
[----:B------:R-:W-:Y:S02]  /*18d0*/  UIMAD UR7, UR37, UR7, -UR10 ;  /* 0x00000007250772a4 */ /* 0x000fe4000f8e0a0a */
[C---:B------:R-:W-:Y:S02]  /*18e0*/  IMAD R0, R8.reuse, -0x2, R3 ;  /* 0xfffffffe08007824 */ /* 0x040fe400078e0203 */
[----:B------:R-:W-:Y:S01]  /*18f0*/  IMAD.U32 R11, RZ, RZ, UR4 ;  /* 0x00000004ff0b7e24 */ /* 0x000fe2000f8e00ff */
[----:B------:R-:W-:Y:S01]  /*1900*/  ULDC UR4, c[0x0][0x988] ;  /* 0x0002620000047ab9 */ /* 0x000fe20000000800 */
[----:B------:R-:W-:Y:S02]  /*1910*/  IMAD R3, R13, UR37, R0 ;  /* 0x000000250d037c24 */ /* 0x000fe4000f8e0200 */
[----:B------:R-:W-:-:S02]  /*1920*/  IMAD R12, R8, -0x2, R11 ;  /* 0xfffffffe080c7824 */ /* 0x000fc400078e020b */
        /* <DEDUP_REMOVED lines=104> */
[C---:B------:R-:W-:Y:S02]  /*1fb0*/  ISETP.GT.AND P3, PT, R12.reuse, 0x8, PT ;  /* 0x000000080c00780c */ /* 0x040fe40003f64270 */
[----:B------:R-:W-:Y:S01]  /*1fc0*/  FSEL R10, R27, -INF , P2 ;  /* 0xff8000001b0a7808 */ /* 0x000fe20001000000 */
[----:B------:R-:W-:Y:S01]  /*1fd0*/  @UP0 USHF.R.U32.HI UR45, URZ, UR11, UR5 ;  /* 0x0000000b3f2d0299 */ /* 0x000fe20008011605 */
[----:B------:R-:W-:Y:S02]  /*1fe0*/  ISETP.GT.AND P2, PT, R12, 0x10, PT ;  /* 0x000000100c00780c */ /* 0x000fe40003f44270 */
[----:B------:R-:W-:Y:S01]  /*1ff0*/  UMOV UR5, URZ ;  /* 0x0000003f00057c82 */ /* 0x000fe20008000000 */
[----:B------:R-:W-:-:S04]  /*2000*/  UIADD3 UR7, UR7, UR45, URZ ;  /* 0x0000002d07077290 */ /* 0x000fc8000fffe03f */
[----:B------:R-:W-:-:S04]  /*2010*/  USHF.R.S32.HI UR4, URZ, 0x1f, UR7 ;  /* 0x0000001f3f047899 */ /* 0x000fc80008011407 */
[----:B------:R-:W-:-:S04]  /*2020*/  ULEA.HI UR4, UR4, UR7, URZ, 0x7 ;  /* 0x0000000704047291 */ /* 0x000fc8000f8f383f */
[----:B------:R-:W-:Y:S01]  /*2030*/  USHF.R.S32.HI UR4, URZ, 0x7, UR4 ;  /* 0x000000073f047899 */ /* 0x000fe20008011404 */
[----:B0-----:R-:W-:-:S03]  /*2040*/  FMNMX.FTZ R41, R14, R41, !PT ;  /* 0x000000290e297209 */ /* 0x001fc60007810000 */
[----:B------:R-:W-:Y:S02]  /*2050*/  UISETP.LT.AND UP0, UPT, UR41, UR4, UPT ;  /* 0x000000042900728c */ /* 0x000fe4000bf01270 */
[----:B------:R-:W0:Y:S02]  /*2060*/  SHFL.BFLY PT, R2, R41, 0x1, 0x1f ;  /* 0x0c201f0029027f89 */ /* 0x000e2400000e0000 */
[----:B------:R-:W-:-:S03]  /*2070*/  USEL UR26, UR41, UR4, !UP0 ;  /* 0x00000004291a7287 */ /* 0x000fc6000c000000 */
[----:B------:R-:W-:Y:S01]  /*2080*/  UMOV UR4, URZ ;  /* 0x0000003f00047c82 */ /* 0x000fe20008000000 */
        /* <DEDUP_REMOVED lines=9> */
[----:B------:R-:W-:Y:S01]  /*2120*/  ISETP.GT.AND P1, PT, R12, 0x9, PT ;  /* 0x000000090c00780c */ /* 0x000fe20003f24270 */
        /* <DEDUP_REMOVED lines=11> */
[----:B0-----:R-:W-:Y:S01]  /*21e0*/  FSEL R93, R34, -INF , P2 ;  /* 0xff800000225d7808 */ /* 0x001fe20001000000 */
        /* <DEDUP_REMOVED lines=24> */
[----:B------:R-:W1:Y:S01]  /*2370*/  MUFU.EX2 R150, R150 ;  /* 0x0000009600967308 */ /* 0x000e620000000800 */
[----:B------:R-:W-:Y:S01]  /*2380*/  FMNMX.FTZ R14, R39, R14, !PT ;  /* 0x0000000e270e7209 */ /* 0x000fe20007810000 */
[-CC-:B------:R-:W-:Y:S01]  /*2390*/  FFMA.FTZ R130, R23, R0.reuse, -R4.reuse ;  /* 0x0000000017827223 */ /* 0x180fe20000010804 */
[C---:B------:R-:W-:Y:S01]  /*23a0*/  ISETP.GT.AND P2, PT, R12.reuse, 0x28, PT ;  /* 0x000000280c00780c */ /* 0x040fe20003f44270 */
[-CC-:B------:R-:W-:Y:S01]  /*23b0*/  FFMA.FTZ R124, R25, R0.reuse, -R4.reuse ;  /* 0x00000000197c7223 */ /* 0x180fe20000010804 */
[----:B------:R-:W-:Y:S01]  /*23c0*/  FSEL R105, R43, -INF , P1 ;  /* 0xff8000002b697808 */ /* 0x000fe20000800000 */
[--C-:B------:R-:W-:Y:S01]  /*23d0*/  FFMA.FTZ R43, R95, R0, -R4.reuse ;  /* 0x000000005f2b7223 */ /* 0x100fe20000010804 */
[----:B------:R-:W-:Y:S01]  /*23e0*/  FMNMX.FTZ R14, R101, R14, !PT ;  /* 0x0000000e650e7209 */ /* 0x000fe20007810000 */
[----:B------:R-:W2:Y:S01]  /*23f0*/  MUFU.EX2 R9, R9 ;  /* 0x0000000900097308 */ /* 0x000ea20000000800 */
        /* <DEDUP_REMOVED lines=23> */
[----:B------:R-:W3:Y:S01]  /*2570*/  MUFU.EX2 R144, R144 ;  /* 0x0000009000907308 */ /* 0x000ee20000000800 */
[----:B------:R-:W-:-:S02]  /*2580*/  ISETP.GT.AND P1, PT, R12, 0x39, PT ;  /* 0x000000390c00780c */ /* 0x000fc40003f24270 */
[----:B------:R-:W-:Y:S02]  /*2590*/  FSEL R99, R54, -INF , P2 ;  /* 0xff80000036637808 */ /* 0x000fe40001000000 */
[----:B------:R-:W-:Y:S02]  /*25a0*/  FMNMX.FTZ R14, R51, R14, !PT ;  /* 0x0000000e330e7209 */ /* 0x000fe40007810000 */
[C---:B------:R-:W-:Y:S01]  /*25b0*/  ISETP.GT.AND P2, PT, R12.reuse, 0x40, PT ;  /* 0x000000400c00780c */ /* 0x040fe20003f44270 */
[----:B------:R-:W4:Y:S01]  /*25c0*/  MUFU.EX2 R13, R13 ;  /* 0x0000000d000d7308 */ /* 0x000f220000000800 */
[----:B------:R-:W-:Y:S02]  /*25d0*/  FSEL R55, R55, -INF , P1 ;  /* 0xff80000037377808 */ /* 0x000fe40000800000 */
[----:B------:R-:W-:Y:S02]  /*25e0*/  FMNMX.FTZ R14, R99, R14, !PT ;  /* 0x0000000e630e7209 */ /* 0x000fe40007810000 */
[----:B------:R-:W-:-:S02]  /*25f0*/  ISETP.GT.AND P1, PT, R12, 0x41, PT ;  /* 0x000000410c00780c */ /* 0x000fc40003f24270 */
[----:B------:R-:W-:Y:S01]  /*2600*/  FSEL R95, R58, -INF , P2 ;  /* 0xff8000003a5f7808 */ /* 0x000fe20001000000 */
[----:B------:R-:W5:Y:S01]  /*2610*/  MUFU.EX2 R146, R146 ;  /* 0x0000009200927308 */ /* 0x000f620000000800 */
[----:B------:R-:W-:Y:S02]  /*2620*/  FMNMX.FTZ R14, R55, R14, !PT ;  /* 0x0000000e370e7209 */ /* 0x000fe40007810000 */
[C---:B------:R-:W-:Y:S02]  /*2630*/  ISETP.GT.AND P2, PT, R12.reuse, 0x48, PT ;  /* 0x000000480c00780c */ /* 0x040fe40003f44270 */
[----:B------:R-:W-:Y:S02]  /*2640*/  FSEL R59, R59, -INF , P1 ;  /* 0xff8000003b3b7808 */ /* 0x000fe40000800000 */
[----:B------:R-:W-:Y:S01]  /*2650*/  FMNMX.FTZ R14, R95, R14, !PT ;  /* 0x0000000e5f0e7209 */ /* 0x000fe20007810000 */
[----:B------:R-:W5:Y:S01]  /*2660*/  MUFU.EX2 R27, R27 ;  /* 0x0000001b001b7308 */ /* 0x000f620000000800 */
[----:B------:R-:W-:-:S02]  /*2670*/  ISETP.GT.AND P1, PT, R12, 0x49, PT ;  /* 0x000000490c00780c */ /* 0x000fc40003f24270 */
[----:B------:R-:W-:Y:S02]  /*2680*/  FSEL R91, R62, -INF , P2 ;  /* 0xff8000003e5b7808 */ /* 0x000fe40001000000 */
[----:B------:R-:W-:Y:S02]  /*2690*/  FMNMX.FTZ R14, R59, R14, !PT ;  /* 0x0000000e3b0e7209 */ /* 0x000fe40007810000 */
[C---:B------:R-:W-:Y:S01]  /*26a0*/  ISETP.GT.AND P2, PT, R12.reuse, 0x50, PT ;  /* 0x000000500c00780c */ /* 0x040fe20003f44270 */
[----:B------:R-:W5:Y:S01]  /*26b0*/  MUFU.EX2 R140, R140 ;  /* 0x0000008c008c7308 */ /* 0x000f620000000800 */
        /* <DEDUP_REMOVED lines=43> */
[----:B------:R-:W-:Y:S01]  /*2970*/  FSEL R87, R87, -INF , P1 ;  /* 0xff80000057577808 */ /* 0x000fe20000800000 */
        /* <DEDUP_REMOVED lines=48> */
[--C-:B------:R-:W-:Y:S01]  /*2c80*/  FFMA.FTZ R135, R91, R0, -R4.reuse ;  /* 0x000000005b877223 */ /* 0x100fe20000010804 */
[----:B------:R-:W-:Y:S01]  /*2c90*/  FADD.FTZ R32, R140, R31 ;  /* 0x0000001f8c207221 */ /* 0x000fe20000010000 */
[----:B------:R-:W-:Y:S01]  /*2ca0*/  F2FP.BF16.F32.PACK_AB R148, R3, R148 ;  /* 0x000000940394723e */ /* 0x000fe200000010ff */
        /* <DEDUP_REMOVED lines=19> */
[----:B------:R-:W-:Y:S01]  /*2de0*/  FFMA.FTZ R87, R87, R0, -R4 ;  /* 0x0000000057577223 */ /* 0x000fe20000010804 */
[----:B------:R-:W-:Y:S01]  /*2df0*/  F2FP.BF16.F32.PACK_AB R150, R9, R150 ;  /* 0x000000960996723e */ /* 0x000fe200000010ff */
[----:B------:R-:W-:Y:S01]  /*2e00*/  FADD.FTZ R34, R12, R31 ;  /* 0x0000001f0c227221 */ /* 0x000fe20000010000 */
[----:B------:R-:W-:-:S02]  /*2e10*/  F2FP.BF16.F32.PACK_AB R149, R10, R149 ;  /* 0x000000950a95723e */ /* 0x000fc400000010ff */
[----:B------:R-:W-:Y:S01]  /*2e20*/  CS2R R108, SRZ ;  /* 0x00000000006c7805 */ /* 0x000fe2000001ff00 */
[----:B------:R-:W1:Y:S01]  /*2e30*/  MUFU.EX2 R147, R147 ;  /* 0x0000009300937308 */ /* 0x000e620000000800 */
[----:B--2---:R-:W-:Y:S01]  /*2e40*/  FADD.FTZ R31, R145, R34 ;  /* 0x00000022911f7221 */ /* 0x004fe20000010000 */
[----:B------:R-:W-:Y:S01]  /*2e50*/  FADD.FTZ R34, R136, R35 ;  /* 0x0000002388227221 */ /* 0x000fe20000010000 */
[----:B------:R-:W-:Y:S02]  /*2e60*/  F2FP.BF16.F32.PACK_AB R151, R12, R151 ;  /* 0x000000970c97723e */ /* 0x000fe400000010ff */
[----:B------:R-:W-:Y:S02]  /*2e70*/  CS2R R106, SRZ ;  /* 0x00000000006a7805 */ /* 0x000fe4000001ff00 */
[----:B------:R-:W-:Y:S01]  /*2e80*/  F2FP.BF16.F32.PACK_AB R144, R13, R144 ;  /* 0x000000900d90723e */ /* 0x000fe200000010ff */
[----:B------:R-:W-:Y:S01]  /*2e90*/  FADD.FTZ R35, R37, R34 ;  /* 0x0000002225237221 */ /* 0x000fe20000010000 */
[----:B------:R-:W-:Y:S01]  /*2ea0*/  FFMA.FTZ R34, R67, R0, -R4 ;  /* 0x0000000043227223 */ /* 0x000fe20000010804 */
[----:B------:R-:W2:Y:S01]  /*2eb0*/  MUFU.EX2 R18, R18 ;  /* 0x0000001200127308 */ /* 0x000ea20000000800 */
[----:B0-----:R-:W-:Y:S01]  /*2ec0*/  FADD.FTZ R36, R14, R31 ;  /* 0x0000001f0e247221 */ /* 0x001fe20000010000 */
[----:B------:R-:W-:Y:S01]  /*2ed0*/  FADD.FTZ R38, R138, R35 ;  /* 0x000000238a267221 */ /* 0x000fe20000010000 */
[----:B------:R-:W-:-:S02]  /*2ee0*/  F2FP.BF16.F32.PACK_AB R146, R27, R146 ;  /* 0x000000921b92723e */ /* 0x000fc400000010ff */
[----:B------:R-:W-:Y:S02]  /*2ef0*/  CS2R R104, SRZ ;  /* 0x0000000000687805 */ /* 0x000fe4000001ff00 */
[----:B------:R-:W-:Y:S01]  /*2f00*/  F2FP.BF16.F32.PACK_AB R140, R43, R140 ;  /* 0x0000008c2b8c723e */ /* 0x000fe200000010ff */
[----:B------:R-:W-:Y:S01]  /*2f10*/  FADD.FTZ R35, R33, R38 ;  /* 0x0000002621237221 */ /* 0x000fe20000010000 */
[----:B------:R-:W-:Y:S01]  /*2f20*/  F2FP.BF16.F32.PACK_AB R142, R45, R142 ;  /* 0x0000008e2d8e723e */ /* 0x000fe200000010ff */
[----:B------:R-:W0:Y:S01]  /*2f30*/  MUFU.EX2 R141, R141 ;  /* 0x0000008d008d7308 */ /* 0x000e220000000800 */
[----:B-1----:R-:W-:Y:S01]  /*2f40*/  FADD.FTZ R31, R147, R36 ;  /* 0x00000024931f7221 */ /* 0x002fe20000010000 */
[----:B------:R-:W-:Y:S01]  /*2f50*/  FADD.FTZ R38, R132, R35 ;  /* 0x0000002384267221 */ /* 0x000fe20000010000 */
[----:B------:R-:W-:Y:S02]  /*2f60*/  F2FP.BF16.F32.PACK_AB R136, R37, R136 ;  /* 0x000000882588723e */ /* 0x000fe400000010ff */
[----:B------:R-:W-:-:S02]  /*2f70*/  CS2R R102, SRZ ;  /* 0x0000000000667805 */ /* 0x000fc4000001ff00 */
[----:B------:R-:W-:Y:S01]  /*2f80*/  F2FP.BF16.F32.PACK_AB R138, R33, R138 ;  /* 0x0000008a218a723e */ /* 0x000fe200000010ff */
[C---:B------:R-:W-:Y:S01]  /*2f90*/  FADD.FTZ R35, R29.reuse, R38 ;  /* 0x000000261d237221 */ /* 0x040fe20000010000 */
[----:B------:R-:W-:Y:S01]  /*2fa0*/  F2FP.BF16.F32.PACK_AB R132, R29, R132 ;  /* 0x000000841d84723e */ /* 0x000fe200000010ff */
[----:B------:R-:W1:Y:S01]  /*2fb0*/  MUFU.EX2 R20, R20 ;  /* 0x0000001400147308 */ /* 0x000e620000000800 */
[----:B--2---:R-:W-:Y:S01]  /*2fc0*/  FADD.FTZ R36, R18, R31 ;  /* 0x0000001f12247221 */ /* 0x004fe20000010000 */
[----:B------:R-:W-:Y:S01]  /*2fd0*/  FADD.FTZ R40, R134, R35 ;  /* 0x0000002386287221 */ /* 0x000fe20000010000 */
[C---:B------:R-:W-:Y:S02]  /*2fe0*/  F2FP.BF16.F32.PACK_AB R134, R15.reuse, R134 ;  /* 0x000000860f86723e */ /* 0x040fe400000010ff */
[----:B------:R-:W-:Y:S02]  /*2ff0*/  CS2R R100, SRZ ;  /* 0x0000000000647805 */ /* 0x000fe4000001ff00 */
[----:B------:R-:W-:Y:S01]  /*3000*/  F2FP.BF16.F32.PACK_AB R145, R14, R145 ;  /* 0x000000910e91723e */ /* 0x000fe200000010ff */
[----:B------:R-:W-:Y:S01]  /*3010*/  FADD.FTZ R35, R15, R40 ;  /* 0x000000280f237221 */ /* 0x000fe20000010000 */
[----:B------:R-:W-:Y:S01]  /*3020*/  F2FP.BF16.F32.PACK_AB R147, R18, R147 ;  /* 0x000000931293723e */ /* 0x000fe200000010ff */
[----:B------:R-:W2:Y:S01]  /*3030*/  MUFU.EX2 R143, R143 ;  /* 0x0000008f008f7308 */ /* 0x000ea20000000800 */
[----:B0-----:R-:W-:Y:S01]  /*3040*/  FADD.FTZ R31, R141, R36 ;  /* 0x000000248d1f7221 */ /* 0x001fe20000010000 */
[----:B------:R-:W-:Y:S01]  /*3050*/  FADD.FTZ R40, R128, R35 ;  /* 0x0000002380287221 */ /* 0x000fe20000010000 */
[----:B------:R-:W-:-:S02]  /*3060*/  F2FP.BF16.F32.PACK_AB R128, R57, R128 ;  /* 0x000000803980723e */ /* 0x000fc400000010ff */
[----:B------:R-:W-:Y:S02]  /*3070*/  CS2R R98, SRZ ;  /* 0x0000000000627805 */ /* 0x000fe4000001ff00 */
[----:B------:R-:W-:Y:S02]  /*3080*/  CS2R R96, SRZ ;  /* 0x0000000000607805 */ /* 0x000fe4000001ff00 */
[----:B------:R-:W-:Y:S02]  /*3090*/  CS2R R94, SRZ ;  /* 0x00000000005e7805 */ /* 0x000fe4000001ff00 */
[----:B------:R-:W-:Y:S01]  /*30a0*/  CS2R R92, SRZ ;  /* 0x00000000005c7805 */ /* 0x000fe2000001ff00 */
[----:B------:R-:W0:Y:S01]  /*30b0*/  MUFU.EX2 R24, R24 ;  /* 0x0000001800187308 */ /* 0x000e220000000800 */
[C---:B-1----:R-:W-:Y:S01]  /*30c0*/  FADD.FTZ R36, R20.reuse, R31 ;  /* 0x0000001f14247221 */ /* 0x042fe20000010000 */
[----:B------:R-:W-:Y:S02]  /*30d0*/  F2FP.BF16.F32.PACK_AB R141, R20, R141 ;  /* 0x0000008d148d723e */ /* 0x000fe400000010ff */
[----:B------:R-:W-:-:S02]  /*30e0*/  CS2R R90, SRZ ;  /* 0x00000000005a7805 */ /* 0x000fc4000001ff00 */
[----:B------:R-:W-:Y:S02]  /*30f0*/  CS2R R88, SRZ ;  /* 0x0000000000587805 */ /* 0x000fe4000001ff00 */
        /* <DEDUP_REMOVED lines=71> */
[----:B--2---:R-:W-:Y:S01]  /*3570*/  FADD.FTZ R3, R115, R12 ;  /* 0x0000000c73037221 */ /* 0x004fe20000010000 */
[----:B0-----:R-:W-:-:S03]  /*3580*/  F2FP.BF16.F32.PACK_AB R123, R10, R115 ;  /* 0x000000730a7b723e */ /* 0x001fc600000010ff */
[----:B------:R-:W-:Y:S01]  /*3590*/  FADD.FTZ R3, R10, R3 ;  /* 0x000000030a037221 */ /* 0x000fe20000010000 */
[----:B------:R-:W-:Y:S01]  /*35a0*/  CS2R R114, SRZ ;  /* 0x0000000000727805 */ /* 0x000fe2000001ff00 */
[C---:B-1----:R-:W-:Y:S01]  /*35b0*/  FADD.FTZ R4, R19.reuse, R4 ;  /* 0x0000000413047221 */ /* 0x042fe20000010000 */
[----:B------:R-:W-:Y:S01]  /*35c0*/  F2FP.BF16.F32.PACK_AB R122, R19, R122 ;  /* 0x0000007a137a723e */ /* 0x000fe200000010ff */
[----:B------:R-:W-:Y:S06]  /*35d0*/  @!P1 BRA `(.L_x_14960) ;  /* 0x0000002400c09947 */ /* 0x000fec0003800000 */
[----:B------:R-:W-:Y:S01]  /*35e0*/  IMAD.MOV.U32 R10, RZ, RZ, R11 ;  /* 0x000000ffff0a7224 */ /* 0x000fe200078e000b */
[----:B------:R-:W-:Y:S01]  /*35f0*/  UMOV UR7, URZ ;  /* 0x0000003f00077c82 */ /* 0x000fe20008000000 */
[----:B------:R-:W-:Y:S01]  /*3600*/  IMAD.MOV.U32 R9, RZ, RZ, R2 ;  /* 0x000000ffff097224 */ /* 0x000fe200078e0002 */
[----:B------:R-:W-:Y:S01]  /*3610*/  UMOV UR6, URZ ;  /* 0x0000003f00067c82 */ /* 0x000fe20008000000 */
[----:B------:R-:W-:Y:S01]  /*3620*/  IMAD.MOV.U32 R119, RZ, RZ, RZ ;  /* 0x000000ffff777224 */ /* 0x000fe200078e00ff */
[----:B------:R-:W-:Y:S01]  /*3630*/  ULDC UR28, c[0x0][0x288] ;  /* 0x0000a200001c7ab9 */ /* 0x000fe20000000800 */
[----:B------:R-:W-:-:S05]  /*3640*/  ULDC UR29, c[0x0][0x2f0] ;  /* 0x0000bc00001d7ab9 */ /* 0x000fca0000000800 */
.L_x_14971:
[----:B------:R-:W-:Y:S01]  /*3650*/  ISETP.NE.AND P2, PT, RZ, UR43, PT ;  /* 0x0000002bff007c0c */ /* 0x000fe2000bf45270 */
[----:B------:R-:W-:-:S04]  /*3660*/  UISETP.NE.AND UP0, UPT, UR6, 0x1, UPT ;  /* 0x000000010600788c */ /* 0x000fc8000bf05270 */
[----:B------:R-:W-:-:S04]  /*3670*/  USEL UR5, URZ, 0x1, UP0 ;  /* 0x000000013f057887 */ /* 0x000fc80008000000 */
[----:B------:R-:W-:-:S04]  /*3680*/  ULOP3.LUT UR5, UR7, UR5, URZ, 0x3c, !UPT ;  /* 0x0000000507057292 */ /* 0x000fc8000f8e3c3f */
[----:B------:R-:W-:Y:S08]  /*3690*/  @P2 BRA `(.L_x_14961) ;  /* 0x0000000000382947 */ /* 0x000ff00003800000 */
[----:B------:R-:W-:Y:S05]  /*36a0*/  @!P0 BRA `(.L_x_14962) ;  /* 0x0000000000048947 */ /* 0x000fea0003800000 */
[----:B------:R-:W-:Y:S01]  /*36b0*/  BPT.TRAP 0x1 ;  /* 0x000000040000795c */ /* 0x000fe20000300000 */
.L_x_14962:
        /* <DEDUP_REMOVED lines=9> */
.L_x_14963:
[----:B-1----:R-:W-:Y:S05]  /*3750*/  @P1 BRA `(.L_x_14961) ;  /* 0x0000000000081947 */ /* 0x002fea0003800000 */
[----:B------:R-:W1:Y:S02]  /*3760*/  SYNCS.PHASECHK.TRANS64.TRYWAIT P1, [UR4+0x16830], R0 ;  /* 0x01683000ff0075a7 */ /* 0x000e640008020144 */
[----:B-1----:R-:W-:Y:S05]  /*3770*/  @!P1 BRA `(.L_x_14964) ;  /* 0x0000009800ac9947 */ /* 0x002fea0003800000 */
.L_x_14961:
[----:B01----:R-:W-:Y:S01]  /*3780*/  IADD3 R0, R16, 0x8, RZ ;  /* 0x0000000810007810 */ /* 0x003fe20007ffe0ff */
        /* <DEDUP_REMOVED lines=29> */
.L_x_14966:
[----:B------:R-:W-:Y:S01]  /*3960*/  ULEA UR10, UR6, UR42, 0x3 ;  /* 0x0000002a060a7291 */ /* 0x000fe2000f8e183f */
[----:B------:R-:W-:-:S05]  /*3970*/  IMAD.U32 R0, RZ, RZ, UR7 ;  /* 0x00000007ff007e24 */ /* 0x000fca000f8e00ff */
[----:B------:R-:W-:-:S04]  /*3980*/  SHF.L.U32 R0, R0, 0x1f, RZ ;  /* 0x0000001f00007819 */ /* 0x000fc800000006ff */
[----:B------:R0:W1:Y:S01]  /*3990*/  SYNCS.PHASECHK.TRANS64.TRYWAIT P1, [UR10+0x16850], R0 ;  /* 0x01685000ff0075a7 */ /* 0x000062000802014a */
[----:B------:R-:W-:Y:S05]  /*39a0*/  @!P0 BRA `(.L_x_14967) ;  /* 0x0000000000048947 */ /* 0x000fea0003800000 */
[----:B------:R-:W-:Y:S01]  /*39b0*/  BPT.TRAP 0x1 ;  /* 0x000000040000795c */ /* 0x000fe20000300000 */
.L_x_14967:
[----:B-1----:R-:W-:Y:S05]  /*39c0*/  @P1 BRA `(.L_x_14965) ;  /* 0x0000000000081947 */ /* 0x002fea0003800000 */
[----:B------:R-:W1:Y:S02]  /*39d0*/  SYNCS.PHASECHK.TRANS64.TRYWAIT P1, [UR10+0x16850], R0 ;  /* 0x01685000ff0075a7 */ /* 0x000e64000802014a */
[----:B-1----:R-:W-:Y:S05]  /*39e0*/  @!P1 BRA `(.L_x_14968) ;  /* 0x0000009800289947 */ /* 0x002fea0003800000 */
.L_x_14965:
        /* <DEDUP_REMOVED lines=50> */
.L_x_14969:
[----:B------:R-:W-:Y:S01]  /*3d10*/  UISETP.NE.AND UP0, UPT, UR44, URZ, UPT ;  /* 0x0000003f2c00728c */ /* 0x000fe2000bf05270 */
[----:B------:R-:W-:Y:S02]  /*3d20*/  IMAD.MOV.U32 R19, RZ, RZ, R5 ;  /* 0x000000ffff137224 */ /* 0x000fe400078e0005 */
        /* <DEDUP_REMOVED lines=11> */
[----:B------:R-:W-:-:S03]  /*3de0*/  ULEA UR7, UR4, UR42, 0x3 ;  /* 0x0000002a04077291 */ /* 0x000fc6000f8e183f */
[----:B------:R-:W-:Y:S01]  /*3df0*/  IMAD R11, R8, -0x2, R11 ;  /* 0xfffffffe080b7824 */ /* 0x000fe200078e020b */
[----:B------:R-:W-:-:S03]  /*3e00*/  UIADD3 UR7, UR7, 0x16840, URZ ;  /* 0x0001684007077890 */ /* 0x000fc6000fffe03f */
[----:B------:R-:W-:Y:S01]  /*3e10*/  IMAD R11, R2, UR37, R11 ;  /* 0x00000025020b7c24 */ /* 0x000fe2000f8e020b */
[----:B------:R-:W-:-:S09]  /*3e20*/  UPRMT UR7, UR25, 0x654, UR7 ;  /* 0x0000065419077896 */ /* 0x000fd20008000007 */
[----:B------:R-:W-:Y:S01]  /*3e30*/  SYNCS.ARRIVE.TRANS64.RED.A1T0 RZ, [UR7], RZ ;  /* 0x000000ffffff79a7 */ /* 0x000fe20008100407 */
        /* <DEDUP_REMOVED lines=93> */
[----:B------:R-:W-:Y:S01]  /*4410*/  FMNMX.FTZ R0, R28, R13, !PT ;  /* 0x0000000d1c007209 */ /* 0x000fe20007810000 */
[----:B------:R-:W0:Y:S01]  /*4420*/  SHFL.IDX PT, R84, R19, 0x1, 0x1c1f ;  /* 0x003c1f0013547f89 */ /* 0x000e2200000e0000 */
[----:B------:R-:W-:Y:S02]  /*4430*/  FSEL R85, R85, -INF , P2 ;  /* 0xff80000055557808 */ /* 0x000fe40001000000 */
[----:B------:R-:W-:-:S04]  /*4440*/  FMNMX.FTZ R0, R15, R0, !PT ;  /* 0x000000000f007209 */ /* 0x000fc80007810000 */
[----:B------:R-:W-:-:S05]  /*4450*/  FMNMX.FTZ R21, R85, R0, !PT ;  /* 0x0000000055157209 */ /* 0x000fca0007810000 */
[----:B------:R-:W1:Y:S01]  /*4460*/  SHFL.BFLY PT, R0, R21, 0x2, 0x1f ;  /* 0x0c401f0015007f89 */ /* 0x000e6200000e0000 */
[----:B0-----:R-:W-:-:S04]  /*4470*/  IADD3 R11, R84, -UR28, R11 ;  /* 0x8000001c540b7c10 */ /* 0x001fc8000fffe00b */
[C---:B------:R-:W-:Y:S02]  /*4480*/  ISETP.GT.AND P2, PT, R11.reuse, RZ, PT ;  /* 0x000000ff0b00720c */ /* 0x040fe40003f44270 */
[C---:B------:R-:W-:Y:S02]  /*4490*/  ISETP.GT.AND P3, PT, R11.reuse, 0x1, PT ;  /* 0x000000010b00780c */ /* 0x040fe40003f64270 */
[----:B------:R-:W-:Y:S02]  /*44a0*/  FSEL R19, R26, -INF , P2 ;  /* 0xff8000001a137808 */ /* 0x000fe40001000000 */
[----:B------:R-:W-:Y:S02]  /*44b0*/  ISETP.GT.AND P2, PT, R11, 0x8, PT ;  /* 0x000000080b00780c */ /* 0x000fe40003f44270 */
[----:B-1----:R-:W-:Y:S02]  /*44c0*/  FMNMX.FTZ R23, R21, R0, !PT ;  /* 0x0000000015177209 */ /* 0x002fe40007810000 */
[----:B------:R-:W-:Y:S01]  /*44d0*/  FSEL R27, R27, -INF , P3 ;  /* 0xff8000001b1b7808 */ /* 0x000fe20001800000 */
[----:B------:R-:W0:Y:S01]  /*44e0*/  LDC R0, c[0x0][0x988] ;  /* 0x00026200ff007b82 */ /* 0x000e220000000800 */
[----:B------:R-:W-:Y:S01]  /*44f0*/  FMNMX.FTZ R26, R19, R10, !PT ;  /* 0x0000000a131a7209 */ /* 0x000fe20007810000 */
[----:B------:R-:W1:Y:S01]  /*4500*/  SHFL.BFLY PT, R2, R23, 0x1, 0x1f ;  /* 0x0c201f0017027f89 */ /* 0x000e6200000e0000 */
[----:B------:R-:W-:-:S02]  /*4510*/  ISETP.GT.AND P3, PT, R11, 0x9, PT ;  /* 0x000000090b00780c */ /* 0x000fc40003f64270 */
[----:B------:R-:W-:Y:S02]  /*4520*/  FMNMX.FTZ R26, R27, R26, !PT ;  /* 0x0000001a1b1a7209 */ /* 0x000fe40007810000 */
[----:B------:R-:W-:Y:S02]  /*4530*/  FSEL R31, R31, -INF , P3 ;  /* 0xff8000001f1f7808 */ /* 0x000fe40001800000 */
[----:B------:R-:W-:-:S04]  /*4540*/  ISETP.GT.AND P3, PT, R11, 0x11, PT ;  /* 0x000000110b00780c */ /* 0x000fc80003f64270 */
[----:B------:R-:W-:Y:S02]  /*4550*/  FSEL R35, R35, -INF , P3 ;  /* 0xff80000023237808 */ /* 0x000fe40001800000 */
[----:B------:R-:W-:-:S04]  /*4560*/  ISETP.GT.AND P3, PT, R11, 0x19, PT ;  /* 0x000000190b00780c */ /* 0x000fc80003f64270 */
[----:B------:R-:W-:Y:S02]  /*4570*/  FSEL R39, R39, -INF , P3 ;  /* 0xff80000027277808 */ /* 0x000fe40001800000 */
[----:B------:R-:W-:-:S04]  /*4580*/  ISETP.GT.AND P3, PT, R11, 0x21, PT ;  /* 0x000000210b00780c */ /* 0x000fc80003f64270 */
[----:B------:R-:W-:Y:S02]  /*4590*/  FSEL R43, R43, -INF , P3 ;  /* 0xff8000002b2b7808 */ /* 0x000fe40001800000 */
[----:B-1----:R-:W-:Y:S02]  /*45a0*/  FMNMX.FTZ R2, R23, R2, !PT ;  /* 0x0000000217027209 */ /* 0x002fe40007810000 */
[----:B------:R-:W-:Y:S02]  /*45b0*/  FSEL R23, R30, -INF , P2 ;  /* 0xff8000001e177808 */ /* 0x000fe40001000000 */
[----:B------:R-:W-:Y:S01]  /*45c0*/  ISETP.GT.AND P2, PT, R11, 0x10, PT ;  /* 0x000000100b00780c */ /* 0x000fe20003f44270 */
[----:B0-----:R-:W-:Y:S01]  /*45d0*/  FMUL.FTZ R17, R2, R0 ;  /* 0x0000000002117220 */ /* 0x001fe20000410000 */
[----:B------:R-:W-:Y:S02]  /*45e0*/  FMNMX.FTZ R26, R23, R26, !PT ;  /* 0x0000001a171a7209 */ /* 0x000fe40007810000 */
[----:B------:R-:W-:-:S02]  /*45f0*/  FSEL R29, R34, -INF , P2 ;  /* 0xff800000221d7808 */ /* 0x000fc40001000000 */
[----:B------:R-:W-:Y:S02]  /*4600*/  FMNMX.FTZ R26, R31, R26, !PT ;  /* 0x0000001a1f1a7209 */ /* 0x000fe40007810000 */
[----:B------:R-:W-:Y:S02]  /*4610*/  ISETP.GT.AND P2, PT, R11, 0x18, PT ;  /* 0x000000180b00780c */ /* 0x000fe40003f44270 */
[----:B------:R-:W-:Y:S02]  /*4620*/  FMNMX.FTZ R26, R29, R26, !PT ;  /* 0x0000001a1d1a7209 */ /* 0x000fe40007810000 */
[----:B------:R-:W-:Y:S02]  /*4630*/  FSEL R37, R38, -INF , P2 ;  /* 0xff80000026257808 */ /* 0x000fe40001000000 */
[----:B------:R-:W-:Y:S02]  /*4640*/  FMNMX.FTZ R26, R35, R26, !PT ;  /* 0x0000001a231a7209 */ /* 0x000fe40007810000 */
[----:B------:R-:W-:-:S02]  /*4650*/  ISETP.GT.AND P2, PT, R11, 0x20, PT ;  /* 0x000000200b00780c */ /* 0x000fc40003f44270 */
[----:B------:R-:W-:Y:S02]  /*4660*/  FMNMX.FTZ R26, R37, R26, !PT ;  /* 0x0000001a251a7209 */ /* 0x000fe40007810000 */
[----:B------:R-:W-:Y:S02]  /*4670*/  FSEL R41, R42, -INF , P2 ;  /* 0xff8000002a297808 */ /* 0x000fe40001000000 */
[----:B------:R-:W-:Y:S02]  /*4680*/  FMNMX.FTZ R26, R39, R26, !PT ;  /* 0x0000001a271a7209 */ /* 0x000fe40007810000 */
        /* <DEDUP_REMOVED lines=67> */
[----:B------:R-:W-:Y:S02]  /*4ac0*/  FSETP.NEU.FTZ.AND P1, PT, R2, -INF , PT ;  /* 0xff8000000200780b */ /* 0x000fe40003f3d000 */
[----:B------:R-:W-:-:S02]  /*4ad0*/  FMNMX.FTZ R26, R143, R26, !PT ;  /* 0x0000001a8f1a7209 */ /* 0x000fc40007810000 */
[----:B------:R-:W-:-:S03]  /*4ae0*/  FSEL R17, R17, RZ, P1 ;  /* 0x000000ff11117208 */ /* 0x000fc60000800000 */
[----:B------:R-:W0:Y:S02]  /*4af0*/  SHFL.BFLY PT, R11, R26, 0x2, 0x1f ;  /* 0x0c401f001a0b7f89 */ /* 0x000e2400000e0000 */
[-CC-:B------:R-:W-:Y:S01]  /*4b00*/  FFMA.FTZ R87, R14, R0.reuse, -R17.reuse ;  /* 0x000000000e577223 */ /* 0x180fe20000010811 */
        /* <DEDUP_REMOVED lines=21> */
[----:B0-----:R-:W-:Y:S01]  /*4c60*/  FMNMX.FTZ R14, R26, R11, !PT ;  /* 0x0000000b1a0e7209 */ /* 0x001fe20007810000 */
[-CC-:B------:R-:W-:Y:S01]  /*4c70*/  FFMA.FTZ R51, R44, R0.reuse, -R17.reuse ;  /* 0x000000002c337223 */ /* 0x180fe20000010811 */
[-CC-:B------:R-:W-:Y:S01]  /*4c80*/  FFMA.FTZ R136, R48, R0.reuse, -R17.reuse ;  /* 0x0000000030887223 */ /* 0x180fe20000010811 */
[-CC-:B------:R-:W-:Y:S01]  /*4c90*/  FFMA.FTZ R55, R40, R0.reuse, -R17.reuse ;  /* 0x0000000028377223 */ /* 0x180fe20000010811 */
[-CC-:B------:R-:W-:Y:S01]  /*4ca0*/  FFMA.FTZ R138, R52, R0.reuse, -R17.reuse ;  /* 0x00000000348a7223 */ /* 0x180fe20000010811 */
[----:B------:R-:W0:Y:S01]  /*4cb0*/  SHFL.BFLY PT, R11, R14, 0x1, 0x1f ;  /* 0x0c201f000e0b7f89 */ /* 0x000e2200000e0000 */
        /* <DEDUP_REMOVED lines=12> */
[----:B------:R-:W-:Y:S01]  /*4d80*/  MUFU.EX2 R144, R144 ;  /* 0x0000009000907308 */ /* 0x000fe20000000800 */
[----:B0-----:R-:W-:-:S07]  /*4d90*/  FMNMX.FTZ R11, R14, R11, !PT ;  /* 0x0000000b0e0b7209 */ /* 0x001fce0007810000 */
[----:B------:R-:W-:Y:S01]  /*4da0*/  MUFU.EX2 R25, R25 ;  /* 0x0000001900197308 */ /* 0x000fe20000000800 */
[C---:B------:R-:W-:Y:S01]  /*4db0*/  FSETP.NEU.FTZ.AND P2, PT, R11.reuse, -INF , PT ;  /* 0xff8000000b00780b */ /* 0x040fe20003f5d000 */
[----:B------:R-:W-:-:S06]  /*4dc0*/  FMUL.FTZ R12, R11, R0 ;  /* 0x000000000b0c7220 */ /* 0x000fcc0000410000 */
[----:B------:R-:W-:Y:S01]  /*4dd0*/  MUFU.EX2 R146, R146 ;  /* 0x0000009200927308 */ /* 0x000fe20000000800 */
[----:B------:R-:W-:-:S05]  /*4de0*/  FSEL R12, R12, RZ, P2 ;  /* 0x000000ff0c0c7208 */ /* 0x000fca0001000000 */
        /* <DEDUP_REMOVED lines=8> */
[----:B------:R-:W0:Y:S01]  /*4e70*/  MUFU.EX2 R10, R31 ;  /* 0x0000001f000a7308 */ /* 0x000e220000000800 */
[-CC-:B------:R-:W-:Y:S01]  /*4e80*/  FFMA.FTZ R20, R35, R0.reuse, -R12.reuse ;  /* 0x0000000023147223 */ /* 0x180fe2000001080c */
[-C--:B------:R-:W-:Y:S01]  /*4e90*/  FMUL.FTZ R9, R29, R0.reuse ;  /* 0x000000001d097220 */ /* 0x080fe20000410000 */
        /* <DEDUP_REMOVED lines=13> */
[----:B------:R-:W1:Y:S01]  /*4f70*/  MUFU.EX2 R9, R9 ;  /* 0x0000000900097308 */ /* 0x000e620000000800 */
[----:B0-----:R-:W-:Y:S01]  /*4f80*/  FFMA.FTZ R35, R10, R4, R13 ;  /* 0x000000040a237223 */ /* 0x001fe2000001000d */
[-CC-:B------:R-:W-:Y:S01]  /*4f90*/  FFMA.FTZ R73, R73, R0.reuse, -R12.reuse ;  /* 0x0000000049497223 */ /* 0x180fe2000001080c */
[-CC-:B------:R-:W-:Y:S01]  /*4fa0*/  FFMA.FTZ R36, R77, R0.reuse, -R12.reuse ;  /* 0x000000004d247223 */ /* 0x180fe2000001080c */
[----:B------:R-:W-:Y:S01]  /*4fb0*/  FFMA.FTZ R141, R141, R0, -R12 ;  /* 0x000000008d8d7223 */ /* 0x000fe2000001080c */
[----:B------:R-:W-:-:S03]  /*4fc0*/  FADD.FTZ R35, R148, R35 ;  /* 0x0000002394237221 */ /* 0x000fc60000010000 */
[----:B------:R-:W0:Y:S01]  /*4fd0*/  MUFU.EX2 R149, R149 ;  /* 0x0000009500957308 */ /* 0x000e220000000800 */
[----:B------:R-:W-:Y:S01]  /*4fe0*/  FADD.FTZ R38, R150, R35 ;  /* 0x0000002396267221 */ /* 0x000fe20000010000 */
[----:B------:R-:W-:-:S03]  /*4ff0*/  FFMA.FTZ R35, R81, R0, -R12 ;  /* 0x0000000051237223 */ /* 0x000fc6000001080c */
[----:B------:R-:W-:-:S03]  /*5000*/  FADD.FTZ R37, R21, R38 ;  /* 0x0000002615257221 */ /* 0x000fc60000010000 */
[----:B------:R-:W2:Y:S01]  /*5010*/  MUFU.EX2 R151, R151 ;  /* 0x0000009700977308 */ /* 0x000ea20000000800 */
[----:B-1----:R-:W-:Y:S01]  /*5020*/  FFMA.FTZ R4, R9, R3, R14 ;  /* 0x0000000309047223 */ /* 0x002fe2000001000e */
[----:B------:R-:W-:-:S04]  /*5030*/  FADD.FTZ R38, R144, R37 ;  /* 0x0000002590267221 */ /* 0x000fc80000010000 */
[----:B------:R-:W-:Y:S01]  /*5040*/  FADD.FTZ R37, R25, R38 ;  /* 0x0000002619257221 */ /* 0x000fe20000010000 */
[-C--:B------:R-:W-:Y:S01]  /*5050*/  FFMA.FTZ R38, R123, R0.reuse, -R12 ;  /* 0x000000007b267223 */ /* 0x080fe2000001080c */
[----:B------:R-:W1:Y:S01]  /*5060*/  MUFU.EX2 R18, R18 ;  /* 0x0000001200127308 */ /* 0x000e620000000800 */
[----:B0-----:R-:W-:Y:S01]  /*5070*/  FADD.FTZ R4, R149, R4 ;  /* 0x0000000495047221 */ /* 0x001fe20000010000 */
[----:B------:R-:W-:Y:S01]  /*5080*/  FADD.FTZ R40, R146, R37 ;  /* 0x0000002592287221 */ /* 0x000fe20000010000 */
[-CC-:B------:R-:W-:Y:S01]  /*5090*/  FFMA.FTZ R37, R125, R0.reuse, -R12.reuse ;  /* 0x000000007d257223 */ /* 0x180fe2000001080c */
[----:B------:R-:W-:-:S04]  /*50a0*/  FFMA.FTZ R125, R129, R0, -R12 ;  /* 0x00000000817d7223 */ /* 0x000fc8000001080c */
        /* <DEDUP_REMOVED lines=117> */
.L_x_14970:
[----:B------:R-:W-:Y:S01]  /*5800*/  ULEA UR6, UR6, UR42, 0x3 ;  /* 0x0000002a06067291 */ /* 0x000fe2000f8e183f */
[----:B------:R-:W-:Y:S01]  /*5810*/  F2FP.BF16.F32.PACK_AB R132, R121, R132 ;  /* 0x000000847984723e */ /* 0x000fe200000010ff */
[----:B------:R-:W-:Y:S01]  /*5820*/  UISETP.GT.AND UP0, UPT, UR27, UR26, UPT ;  /* 0x0000001a1b00728c */ /* 0x000fe2000bf04270 */
[-C--:B------:R-:W-:Y:S01]  /*5830*/  FMUL.FTZ R88, R88, R10.reuse ;  /* 0x0000000a58587220 */ /* 0x080fe20000410000 */
[----:B------:R-:W-:Y:S01]  /*5840*/  UIADD3 UR6, UR6, 0x16860, URZ ;  /* 0x0001686006067890 */ /* 0x000fe2000fffe03f */
[-C--:B------:R-:W-:Y:S01]  /*5850*/  FMUL.FTZ R89, R89, R10.reuse ;  /* 0x0000000a59597220 */ /* 0x080fe20000410000 */
[----:B------:R-:W-:Y:S01]  /*5860*/  UIADD3 UR10, UR27, -0x1, URZ ;  /* 0xffffffff1b0a7890 */ /* 0x000fe2000fffe03f */
[-C--:B------:R-:W-:Y:S01]  /*5870*/  FMUL.FTZ R92, R92, R10.reuse ;  /* 0x0000000a5c5c7220 */ /* 0x080fe20000410000 */
[----:B------:R-:W-:Y:S01]  /*5880*/  PLOP3.LUT P1, PT, PT, PT, UP0, 0x80, 0x0 ;  /* 0x000000000000781c */ /* 0x000fe20003f2f008 */
[----:B------:R-:W-:Y:S01]  /*5890*/  UPRMT UR6, UR25, 0x654, UR6 ;  /* 0x0000065419067896 */ /* 0x000fe20008000006 */
[-C--:B------:R-:W-:Y:S01]  /*58a0*/  FMUL.FTZ R93, R93, R10.reuse ;  /* 0x0000000a5d5d7220 */ /* 0x080fe20000410000 */
[----:B------:R-:W-:Y:S01]  /*58b0*/  UMOV UR7, UR5 ;  /* 0x0000000500077c82 */ /* 0x000fe20008000000 */
[-C--:B------:R-:W-:Y:S01]  /*58c0*/  FMUL.FTZ R96, R96, R10.reuse ;  /* 0x0000000a60607220 */ /* 0x080fe20000410000 */
[----:B------:R-:W-:Y:S01]  /*58d0*/  UMOV UR27, UR10 ;  /* 0x0000000a001b7c82 */ /* 0x000fe20008000000 */
        /* <DEDUP_REMOVED lines=63> */
[----:B------:R-:W-:-:S05]  /*5cd0*/  UMOV UR27, UR10 ;  /* 0x0000000a001b7c82 */ /* 0x000fca0008000000 */
.L_x_14960:
[----:B------:R-:W-:-:S06]  /*5ce0*/  UISETP.GE.AND UP0, UPT, UR27, UR41, UPT ;  /* 0x000000291b00728c */ /* 0x000fcc000bf06270 */
[----:B------:R-:W-:-:S13]  /*5cf0*/  PLOP3.LUT P1, PT, PT, PT, UP0, 0x80, 0x0 ;  /* 0x000000000000781c */ /* 0x000fda0003f2f008 */
[----:B------:R-:W-:Y:S05]  /*5d00*/  @!P1 BRA `(.L_x_14972) ;  /* 0x0000001c003c9947 */ /* 0x000fea0003800000 */
[----:B------:R-:W-:Y:S01]  /*5d10*/  VIADD R9, R16, 0x9 ;  /* 0x0000000910097836 */ /* 0x000fe20000000000 */
[----:B------:R-:W-:Y:S01]  /*5d20*/  ISETP.GE.U32.AND P1, PT, R22, 0x180, PT ;  /* 0x000001801600780c */ /* 0x000fe20003f26070 */
[----:B------:R-:W-:Y:S01]  /*5d30*/  IMAD.MOV.U32 R8, RZ, RZ, R11 ;  /* 0x000000ffff087224 */ /* 0x000fe200078e000b */
[----:B------:R-:W-:Y:S01]  /*5d40*/  MOV R5, R2 ;  /* 0x0000000200057202 */ /* 0x000fe20000000f00 */
[----:B------:R-:W-:Y:S01]  /*5d50*/  VIADD R16, R16, 0x8 ;  /* 0x0000000810107836 */ /* 0x000fe20000000000 */
[----:B------:R-:W-:Y:S01]  /*5d60*/  SEL R9, R9, 0x9, !P1 ;  /* 0x0000000909097807 */ /* 0x000fe20004800000 */
[----:B------:R-:W-:Y:S01]  /*5d70*/  UMOV UR7, UR5 ;  /* 0x0000000500077c82 */ /* 0x000fe20008000000 */
[----:B------:R-:W-:-:S07]  /*5d80*/  UMOV UR6, UR4 ;  /* 0x0000000400067c82 */ /* 0x000fce0008000000 */
.L_x_14983:
        /* <DEDUP_REMOVED lines=9> */
.L_x_14974:
[----:B------:R-:W-:Y:S01]  /*5e20*/  ULEA UR10, UR4, UR42, 0x3 ;  /* 0x0000002a040a7291 */ /* 0x000fe2000f8e183f */
[----:B------:R-:W-:-:S05]  /*5e30*/  IMAD.U32 R0, RZ, RZ, UR5 ;  /* 0x00000005ff007e24 */ /* 0x000fca000f8e00ff */
[----:B------:R-:W-:-:S04]  /*5e40*/  SHF.L.U32 R0, R0, 0x1f, RZ ;  /* 0x0000001f00007819 */ /* 0x000fc800000006ff */
[----:B------:R0:W1:Y:S01]  /*5e50*/  SYNCS.PHASECHK.TRANS64.TRYWAIT P1, [UR10+0x16830], R0 ;  /* 0x01683000ff0075a7 */ /* 0x000062000802014a */
[----:B------:R-:W-:Y:S05]  /*5e60*/  @!P0 BRA `(.L_x_14975) ;  /* 0x0000000000048947 */ /* 0x000fea0003800000 */
[----:B------:R-:W-:Y:S01]  /*5e70*/  BPT.TRAP 0x1 ;  /* 0x000000040000795c */ /* 0x000fe20000300000 */
.L_x_14975:
[----:B-1----:R-:W-:Y:S05]  /*5e80*/  @P1 BRA `(.L_x_14973) ;  /* 0x0000000000081947 */ /* 0x002fea0003800000 */
[----:B------:R-:W1:Y:S02]  /*5e90*/  SYNCS.PHASECHK.TRANS64.TRYWAIT P1, [UR10+0x16830], R0 ;  /* 0x01683000ff0075a7 */ /* 0x000e64000802014a */
[----:B-1----:R-:W-:Y:S05]  /*5ea0*/  @!P1 BRA `(.L_x_14976) ;  /* 0x0000007400109947 */ /* 0x002fea0003800000 */
.L_x_14973:
        /* <DEDUP_REMOVED lines=26> */
.L_x_14978:
[----:B------:R-:W-:Y:S01]  /*6050*/  ULEA UR10, UR6, UR42, 0x3 ;  /* 0x0000002a060a7291 */ /* 0x000fe2000f8e183f */
[----:B01----:R-:W-:-:S05]  /*6060*/  IMAD.U32 R0, RZ, RZ, UR7 ;  /* 0x00000007ff007e24 */ /* 0x003fca000f8e00ff */
[----:B------:R-:W-:-:S04]  /*6070*/  SHF.L.U32 R0, R0, 0x1f, RZ ;  /* 0x0000001f00007819 */ /* 0x000fc800000006ff */
[----:B------:R0:W1:Y:S01]  /*6080*/  SYNCS.PHASECHK.TRANS64.TRYWAIT P1, [UR10+0x16850], R0 ;  /* 0x01685000ff0075a7 */ /* 0x000062000802014a */
[----:B------:R-:W-:Y:S05]  /*6090*/  @!P0 BRA `(.L_x_14979) ;  /* 0x0000000000048947 */ /* 0x000fea0003800000 */
[----:B------:R-:W-:Y:S01]  /*60a0*/  BPT.TRAP 0x1 ;  /* 0x000000040000795c */ /* 0x000fe20000300000 */
.L_x_14979:
[----:B-1----:R-:W-:Y:S05]  /*60b0*/  @P1 BRA `(.L_x_14977) ;  /* 0x0000000000081947 */ /* 0x002fea0003800000 */
[----:B------:R-:W1:Y:S02]  /*60c0*/  SYNCS.PHASECHK.TRANS64.TRYWAIT P1, [UR10+0x16850], R0 ;  /* 0x01685000ff0075a7 */ /* 0x000e64000802014a */
[----:B-1----:R-:W-:Y:S05]  /*60d0*/  @!P1 BRA `(.L_x_14980) ;  /* 0x00000070009c9947 */ /* 0x002fea0003800000 */
.L_x_14977:
[----:B------:R-:W-:Y:S01]  /*60e0*/  UIADD3 UR7, UR42, 0x400, URZ ;  /* 0x000004002a077890 */ /* 0x000fe2000fffe03f */
[----:B------:R-:W-:Y:S01]  /*60f0*/  WARPGROUP.ARRIVE ;  /* 0x00000000000079c5 */ /* 0x000fe20000000000 */
[----:B------:R-:W-:Y:S01]  /*6100*/  UMOV UR11, 0x40000040 ;  /* 0x40000040000b7882 */ /* 0x000fe20000000000 */
[----:B------:R-:W-:Y:S01]  /*6110*/  UMOV UR15, 0x40000040 ;  /* 0x40000040000f7882 */ /* 0x000fe20000000000 */
[----:B------:R-:W-:-:S04]  /*6120*/  USHF.R.U32.HI UR7, URZ, 0x4, UR7 ;  /* 0x000000043f077899 */ /* 0x000fc80008011607 */
[----:B------:R-:W-:-:S04]  /*6130*/  ULOP3.LUT UR7, UR7, 0x3fff, URZ, 0xc0, !UPT ;  /* 0x00003fff07077892 */ /* 0x000fc8000f8ec03f */
[----:B------:R-:W-:-:S04]  /*6140*/  ULEA UR10, UR6, UR7, 0xa ;  /* 0x00000007060a7291 */ /* 0x000fc8000f8e503f */
[----:B------:R-:W-:-:S05]  /*6150*/  UIADD3 UR14, UR10, 0x80, URZ ;  /* 0x000000800a0e7890 */ /* 0x000fca000fffe03f */
[----:B------:R-:W-:Y:S01]  /*6160*/  HGMMA.64x64x16.F32.BF16 R88, R148, gdesc[UR8].tnspB, R88, gsb0 ;  /* 0x40e0000894587df0 */ /* 0x000fe20008001858 */
[----:B------:R-:W-:Y:S02]  /*6170*/  UMOV UR11, 0x40000040 ;  /* 0x40000040000b7882 */ /* 0x000fe40000000000 */
        /* <DEDUP_REMOVED lines=28> */
[----:B------:R-:W-:Y:S03]  /*6340*/  HGMMA.64x64x16.F32.BF16 R88, R124, gdesc[UR12].tnspB, R88, gsb0 ;  /* 0x40e0000c7c587df0 */ /* 0x000fe60008001858 */
[----:B------:R-:W-:Y:S02]  /*6350*/  WARPGROUP.DEPBAR.LE gsb0, 0x0 ;  /* 0x00008000000079c5 */ /* 0x000fe40000010000 */
[----:B------:R-:W-:-:S06]  /*6360*/  WARPGROUP.ARRIVE ;  /* 0x00000000000079c5 */ /* 0x000fcc0000000000 */
[----:B------:R-:W-:Y:S03]  /*6370*/  HGMMA.64x64x16.F32.BF16 R88, R120, gdesc[UR8].tnspB, R88, gsb0 ;  /* 0x40e0000878587df0 */ /* 0x000fe60008001858 */
[----:B------:R-:W-:Y:S02]  /*6380*/  WARPGROUP.DEPBAR.LE gsb0, 0x0 ;  /* 0x00008000000079c5 */ /* 0x000fe40000010000 */
[----:B------:R2:W-:Y:S06]  /*6390*/  BAR.ARV R9, 0x100 ;  /* 0x000400090000751d */ /* 0x0005ec0000002000 */
[----:B------:R-:W-:Y:S05]  /*63a0*/  @!P0 BRA `(.L_x_14981) ;  /* 0x0000000000048947 */ /* 0x000fea0003800000 */
[----:B------:R-:W-:Y:S01]  /*63b0*/  BPT.TRAP 0x1 ;  /* 0x000000040000795c */ /* 0x000fe20000300000 */
.L_x_14981:
        /* <DEDUP_REMOVED lines=68> */
[----:B------:R-:W0:Y:S02]  /*6800*/  LDC R0, c[0x0][0x988] ;  /* 0x00026200ff007b82 */ /* 0x000e240000000800 */
[----:B------:R-:W1:Y:S04]  /*6810*/  SHFL.BFLY PT, R11, R10, 0x2, 0x1f ;  /* 0x0c401f000a0b7f89 */ /* 0x000e6800000e0000 */
[----:B------:R-:W3:Y:S01]  /*6820*/  SHFL.BFLY PT, R15, R12, 0x2, 0x1f ;  /* 0x0c401f000c0f7f89 */ /* 0x000ee200000e0000 */
[----:B-1----:R-:W-:-:S02]  /*6830*/  FMNMX.FTZ R13, R10, R11, !PT ;  /* 0x0000000b0a0d7209 */ /* 0x002fc40007810000 */
[----:B---3--:R-:W-:-:S03]  /*6840*/  FMNMX.FTZ R15, R12, R15, !PT ;  /* 0x0000000f0c0f7209 */ /* 0x008fc60007810000 */
[----:B------:R-:W1:Y:S04]  /*6850*/  SHFL.BFLY PT, R2, R13, 0x1, 0x1f ;  /* 0x0c201f000d027f89 */ /* 0x000e6800000e0000 */
[----:B------:R-:W3:Y:S01]  /*6860*/  SHFL.BFLY PT, R14, R15, 0x1, 0x1f ;  /* 0x0c201f000f0e7f89 */ /* 0x000ee200000e0000 */
[----:B-1----:R-:W-:Y:S02]  /*6870*/  FMNMX.FTZ R2, R13, R2, !PT ;  /* 0x000000020d027209 */ /* 0x002fe40007810000 */
[----:B---3--:R-:W-:-:S03]  /*6880*/  FMNMX.FTZ R11, R15, R14, !PT ;  /* 0x0000000e0f0b7209 */ /* 0x008fc60007810000 */
        /* <DEDUP_REMOVED lines=35> */
[--C-:B------:R-:W-:Y:S01]  /*6ac0*/  FFMA.FTZ R137, R50, R0, -R49.reuse ;  /* 0x0000000032897223 */ /* 0x100fe20000010831 */
        /* <DEDUP_REMOVED lines=16> */
[----:B------:R-:W3:Y:S01]  /*6bd0*/  MUFU.EX2 R10, R10 ;  /* 0x0000000a000a7308 */ /* 0x000ee20000000800 */
        /* <DEDUP_REMOVED lines=16> */
[----:B---3--:R-:W-:Y:S01]  /*6ce0*/  FADD.FTZ R4, R10, R3 ;  /* 0x000000030a047221 */ /* 0x008fe20000010000 */
[-CC-:B------:R-:W-:Y:S01]  /*6cf0*/  FFMA.FTZ R129, R66, R0.reuse, -R49.reuse ;  /* 0x0000000042817223 */ /* 0x180fe20000010831 */
[-CC-:B------:R-:W-:Y:S01]  /*6d00*/  FFMA.FTZ R131, R70, R0.reuse, -R49.reuse ;  /* 0x0000000046837223 */ /* 0x180fe20000010831 */
[----:B------:R-:W-:-:S04]  /*6d10*/  FFMA.FTZ R86, R86, R0, -R49 ;  /* 0x0000000056567223 */ /* 0x000fc80000010831 */
        /* <DEDUP_REMOVED lines=13> */
[----:B-1----:R-:W-:Y:S01]  /*6df0*/  FADD.FTZ R27, R123, R34 ;  /* 0x000000227b1b7221 */ /* 0x002fe20000010000 */
[----:B------:R-:W-:-:S06]  /*6e00*/  FFMA.FTZ R34, R67, R0, -R49 ;  /* 0x0000000043227223 */ /* 0x000fcc0000010831 */
        /* <DEDUP_REMOVED lines=15> */
[----:B---3--:R-:W-:Y:S01]  /*6f00*/  FADD.FTZ R27, R41, R36 ;  /* 0x00000024291b7221 */ /* 0x008fe20000010000 */
[----:B------:R-:W-:-:S06]  /*6f10*/  FFMA.FTZ R36, R71, R0, -R49 ;  /* 0x0000000047247223 */ /* 0x000fcc0000010831 */
[----:B------:R-:W3:Y:S01]  /*6f20*/  MUFU.EX2 R143, R143 ;  /* 0x0000008f008f7308 */ /* 0x000ee20000000800 */
[----:B-1----:R-:W-:-:S07]  /*6f30*/  FADD.FTZ R4, R20, R3 ;  /* 0x0000000314047221 */ /* 0x002fce0000010000 */
[----:B------:R-:W1:Y:S01]  /*6f40*/  MUFU.EX2 R37, R37 ;  /* 0x0000002500257308 */ /* 0x000e620000000800 */
[----:B0-----:R-:W-:Y:S01]  /*6f50*/  FADD.FTZ R38, R142, R27 ;  /* 0x0000001b8e267221 */ /* 0x001fe20000010000 */
[----:B------:R-:W-:-:S06]  /*6f60*/  FFMA.FTZ R27, R74, R0, -R49 ;  /* 0x000000004a1b7223 */ /* 0x000fcc0000010831 */
        /* <DEDUP_REMOVED lines=48> */
[-CC-:B------:R-:W-:Y:S01]  /*7270*/  FFMA.FTZ R42, R83, R0.reuse, -R49.reuse ;  /* 0x00000000532a7223 */ /* 0x180fe20000010831 */
[----:B------:R-:W-:-:S05]  /*7280*/  FFMA.FTZ R49, R87, R0, -R49 ;  /* 0x0000000057317223 */ /* 0x000fca0000010831 */
        /* <DEDUP_REMOVED lines=38> */
[----:B0-----:R-:W-:-:S03]  /*74f0*/  FADD.FTZ R4, R45, R4 ;  /* 0x000000042d047221 */ /* 0x001fc60000010000 */
[----:B---3--:R-:W-:Y:S01]  /*7500*/  FADD.FTZ R3, R49, R3 ;  /* 0x0000000331037221 */ /* 0x008fe20000010000 */
[----:B------:R-:W-:Y:S06]  /*7510*/  @!P0 BRA `(.L_x_14982) ;  /* 0x0000000000048947 */ /* 0x000fec0003800000 */
[----:B------:R-:W-:Y:S01]  /*7520*/  BPT.TRAP 0x1 ;  /* 0x000000040000795c */ /* 0x000fe20000300000 */
.L_x_14982:
        /* <DEDUP_REMOVED lines=77> */
.L_x_14972:
[----:B------:R-:W-:Y:S06]  /*7a00*/  BAR.ARV 0x8, 0x200 ;  /* 0x0208000000007b1d */ /* 0x000fec0000002000 */
[----:B------:R-:W-:Y:S05]  /*7a10*/  @!P0 BRA `(.L_x_14984) ;  /* 0x0000000000048947 */ /* 0x000fea0003800000 */
[----:B------:R-:W-:Y:S01]  /*7a20*/  BPT.TRAP 0x1 ;  /* 0x000000040000795c */ /* 0x000fe20000300000 */
.L_x_14984:
[----:B------:R-:W-:Y:S01]  /*7a30*/  ULEA UR7, UR4, UR42, 0x3 ;  /* 0x0000002a04077291 */ /* 0x000fe2000f8e183f */
[----:B------:R-:W-:-:S05]  /*7a40*/  IMAD.U32 R5, RZ, RZ, UR5 ;  /* 0x00000005ff057e24 */ /* 0x000fca000f8e00ff */
[----:B------:R-:W-:-:S04]  /*7a50*/  SHF.L.U32 R5, R5, 0x1f, RZ ;  /* 0x0000001f05057819 */ /* 0x000fc800000006ff */
[----:B------:R0:W1:Y:S01]  /*7a60*/  SYNCS.PHASECHK.TRANS64.TRYWAIT P1, [UR7+0x16850], R5 ;  /* 0x01685005ff0075a7 */ /* 0x0000620008020147 */
[----:B------:R-:W-:Y:S05]  /*7a70*/  @!P0 BRA `(.L_x_14985) ;  /* 0x0000000000048947 */ /* 0x000fea0003800000 */
[----:B------:R-:W-:Y:S01]  /*7a80*/  BPT.TRAP 0x1 ;  /* 0x000000040000795c */ /* 0x000fe20000300000 */
.L_x_14985:
[----:B-1----:R-:W-:Y:S05]  /*7a90*/  @P1 BRA `(.L_x_14986) ;  /* 0x0000000000081947 */ /* 0x002fea0003800000 */
[----:B------:R-:W1:Y:S02]  /*7aa0*/  SYNCS.PHASECHK.TRANS64.TRYWAIT P1, [UR7+0x16850], R5 ;  /* 0x01685005ff0075a7 */ /* 0x000e640008020147 */
[----:B-1----:R-:W-:Y:S05]  /*7ab0*/  @!P1 BRA `(.L_x_14987) ;  /* 0x00000058003c9947 */ /* 0x002fea0003800000 */
.L_x_14986:
[----:B------:R-:W-:Y:S01]  /*7ac0*/  UIADD3 UR42, UR42, 0x400, URZ ;  /* 0x000004002a2a7890 */ /* 0x000fe2000fffe03f */
[----:B------:R-:W-:Y:S01]  /*7ad0*/  WARPGROUP.ARRIVE ;  /* 0x00000000000079c5 */ /* 0x000fe20000000000 */
[----:B------:R-:W-:Y:S01]  /*7ae0*/  UMOV UR11, 0x40000040 ;  /* 0x40000040000b7882 */ /* 0x000fe20000000000 */
[----:B01----:R-:W0:Y:S01]  /*7af0*/  SHFL.BFLY PT, R5, R4, 0x2, 0x1f ;  /* 0x0c401f0004057f89 */ /* 0x003e2200000e0000 */
[----:B------:R-:W-:-:S03]  /*7b00*/  USHF.R.U32.HI UR42, URZ, 0x4, UR42 ;  /* 0x000000043f2a7899 */ /* 0x000fc6000801162a */
[----:B------:R-:W1:Y:S01]  /*7b10*/  SHFL.BFLY PT, R6, R3, 0x2, 0x1f ;  /* 0x0c401f0003067f89 */ /* 0x000e6200000e0000 */
[----:B------:R-:W-:-:S04]  /*7b20*/  ULOP3.LUT UR42, UR42, 0x3fff, URZ, 0xc0, !UPT ;  /* 0x00003fff2a2a7892 */ /* 0x000fc8000f8ec03f */
[----:B------:R-:W-:-:S04]  /*7b30*/  ULEA UR4, UR4, UR42, 0xa ;  /* 0x0000002a04047291 */ /* 0x000fc8000f8e503f */
[----:B------:R-:W-:-:S03]  /*7b40*/  UIADD3 UR6, UR4, 0x80, URZ ;  /* 0x0000008004067890 */ /* 0x000fc6000fffe03f */
[----:B------:R-:W-:Y:S02]  /*7b50*/  UMOV UR10, UR4 ;  /* 0x00000004000a7c82 */ /* 0x000fe40008000000 */
[----:B------:R-:W-:Y:S01]  /*7b60*/  HGMMA.64x64x16.F32.BF16 R88, R148, gdesc[UR8].tnspB, R88, gsb0 ;  /* 0x40e0000894587df0 */ /* 0x000fe20008001858 */
[----:B------:R-:W-:Y:S01]  /*7b70*/  UMOV UR11, 0x40000040 ;  /* 0x40000040000b7882 */ /* 0x000fe20000000000 */
[----:B------:R-:W-:Y:S01]  /*7b80*/  UMOV UR10, UR6 ;  /* 0x00000006000a7c82 */ /* 0x000fe20008000000 */
[----:B------:R-:W-:Y:S01]  /*7b90*/  UIADD3 UR6, UR4, 0x100, URZ ;  /* 0x0000010004067890 */ /* 0x000fe2000fffe03f */
[----:B0-----:R-:W-:Y:S01]  /*7ba0*/  FADD.FTZ R5, R5, R4 ;  /* 0x0000000405057221 */ /* 0x001fe20000010000 */
[----:B------:R-:W-:Y:S02]  /*7bb0*/  IMAD.MOV.U32 R4, RZ, RZ, -0x800000 ;  /* 0xff800000ff047424 */ /* 0x000fe400078e00ff */
[----:B-1----:R-:W-:Y:S01]  /*7bc0*/  FADD.FTZ R7, R6, R3 ;  /* 0x0000000306077221 */ /* 0x002fe20000010000 */
[----:B------:R-:W-:Y:S01]  /*7bd0*/  IMAD.MOV.U32 R3, RZ, RZ, -0x800000 ;  /* 0xff800000ff037424 */ /* 0x000fe200078e00ff */
        /* <DEDUP_REMOVED lines=10> */
[----:B--2---:R-:W1:Y:S08]  /*7c80*/  @P2 MUFU.LG2 R9, R12 ;  /* 0x0000000c00092308 */ /* 0x004e700000000c00 */
        /* <DEDUP_REMOVED lines=47> */
.L_x_14988:
        /* <DEDUP_REMOVED lines=36> */
.L_x_14952:
        /* <DEDUP_REMOVED lines=17> */
[----:B------:R-:W-:Y:S01]  /*82d0*/  IADD3 R23, R22, -R7, RZ ;  /* 0x8000000716177210 */ /* 0x000fe20007ffe0ff */
[----:B------:R-:W3:Y:S01]  /*82e0*/  LDC.64 R10, c[0x0][0xbd8] ;  /* 0x0002f600ff0a7b82 */ /* 0x000ee20000000a00 */
[----:B------:R-:W-:Y:S01]  /*82f0*/  LOP3.LUT R9, R5, 0xfffffffc, RZ, 0xc0, !PT ;  /* 0xfffffffc05097812 */ /* 0x000fe200078ec0ff */
[----:B------:R-:W-:Y:S01]  /*8300*/  IMAD.HI R2, R0, 0x55555556, RZ ;  /* 0x5555555600027827 */ /* 0x000fe200078e02ff */
[----:B------:R-:W-:Y:S01]  /*8310*/  SHF.R.S32.HI R6, RZ, 0x1f, R23 ;  /* 0x0000001fff067819 */ /* 0x000fe20000011417 */
[----:B------:R-:W-:Y:S02]  /*8320*/  UIADD3 UR6, UR5, UR6, URZ ;  /* 0x0000000605067290 */ /* 0x000fe4000fffe03f */
[----:B------:R-:W-:Y:S01]  /*8330*/  IMAD.IADD R22, R22, 0x1, -R9 ;  /* 0x0000000116167824 */ /* 0x000fe200078e0a09 */
[----:B------:R-:W-:Y:S01]  /*8340*/  LEA.HI R24, R6, R23, RZ, 0x2 ;  /* 0x0000001706187211 */ /* 0x000fe200078f10ff */
[----:B------:R-:W4:Y:S01]  /*8350*/  S2UR UR11, SR_CTAID.Y ;  /* 0x00000000000b79c3 */ /* 0x000f220000002600 */
[----:B0-----:R-:W-:Y:S01]  /*8360*/  ISETP.NE.AND P0, PT, R17, 0x1, PT ;  /* 0x000000011100780c */ /* 0x001fe20003f05270 */
[----:B------:R-:W-:Y:S01]  /*8370*/  ULDC.64 UR8, c[0x0][0xb38] ;  /* 0x0002ce0000087ab9 */ /* 0x000fe20000000a00 */
[--C-:B------:R-:W-:Y:S01]  /*8380*/  SHF.R.S32.HI R7, RZ, 0x2, R24.reuse ;  /* 0x00000002ff077819 */ /* 0x100fe20000011418 */
[----:B------:R-:W-:Y:S01]  /*8390*/  UIMAD UR7, UR7, UR8, URZ ;  /* 0x00000008070772a4 */ /* 0x000fe2000f8e023f */
[----:B------:R-:W-:-:S02]  /*83a0*/  SHF.R.S32.HI R8, RZ, 0x1f, R24 ;  /* 0x0000001fff087819 */ /* 0x000fc40000011418 */
[----:B------:R-:W-:Y:S01]  /*83b0*/  LEA.HI R5, R2, R2, RZ, 0x1 ;  /* 0x0000000202057211 */ /* 0x000fe200078f08ff */
[----:B------:R-:W4:Y:S01]  /*83c0*/  LDC R21, c[0x0][0xc50] ;  /* 0x00031400ff157b82 */ /* 0x000f220000000800 */
[----:B------:R-:W-:Y:S01]  /*83d0*/  LEA.HI R8, R8, R7, RZ, 0x3 ;  /* 0x0000000708087211 */ /* 0x000fe200078f18ff */
[----:B--2---:R-:W-:Y:S01]  /*83e0*/  USHF.R.S32.HI UR10, URZ, 0x1f, UR12 ;  /* 0x0000001f3f0a7899 */ /* 0x004fe2000801140c */
[----:B------:R-:W-:Y:S01]  /*83f0*/  LEA.HI R6, R6, R23, RZ, 0x5 ;  /* 0x0000001706067211 */ /* 0x000fe200078f28ff */
[----:B------:R-:W-:Y:S01]  /*8400*/  IMAD R9, R5, -0x3, R0 ;  /* 0xfffffffd05097824 */ /* 0x000fe200078e0200 */
[----:B------:R-:W-:Y:S02]  /*8410*/  LOP3.LUT R8, R8, 0xfffffff8, RZ, 0xc0, !PT ;  /* 0xfffffff808087812 */ /* 0x000fe400078ec0ff */
[----:B------:R-:W-:Y:S01]  /*8420*/  SHF.R.S32.HI R5, RZ, 0x5, R6 ;  /* 0x00000005ff057819 */ /* 0x000fe20000011406 */
[----:B------:R-:W0:Y:S01]  /*8430*/  LDC.64 R14, c[0x0][0xb40] ;  /* 0x0002d000ff0e7b82 */ /* 0x000e220000000a00 */
[----:B------:R-:W-:Y:S01]  /*8440*/  LEA.HI R2, R22, R22, RZ, 0x1 ;  /* 0x0000001616027211 */ /* 0x000fe200078f08ff */
[----:B------:R-:W-:Y:S01]  /*8450*/  IMAD.IADD R0, R7, 0x1, -R8 ;  /* 0x0000000107007824 */ /* 0x000fe200078e0a08 */
[----:B------:R-:W-:Y:S01]  /*8460*/  LOP3.LUT R24, R24, 0x7ffffffc, RZ, 0xc0, !PT ;  /* 0x7ffffffc18187812 */ /* 0x000fe200078ec0ff */
[----:B------:R-:W-:Y:S01]  /*8470*/  IMAD.U32 R6, RZ, RZ, UR4 ;  /* 0x00000004ff067e24 */ /* 0x000fe2000f8e00ff */
[----:B------:R-:W-:Y:S01]  /*8480*/  LOP3.LUT R7, R2, 0x1ffffffe, RZ, 0xc0, !PT ;  /* 0x1ffffffe02077812 */ /* 0x000fe200078ec0ff */
[----:B------:R-:W-:-:S02]  /*8490*/  IMAD R0, R5, 0x10, R0 ;  /* 0x0000001005007824 */ /* 0x000fc400078e0200 */
[----:B------:R-:W2:Y:S01]  /*84a0*/  @P0 LDC R5, c[0x0][0xbec] ;  /* 0x0002fb00ff050b82 */ /* 0x000ea20000000800 */
[----:B---3--:R-:W-:Y:S02]  /*84b0*/  IMAD R8, R10, UR10, RZ ;  /* 0x0000000a0a087c24 */ /* 0x008fe4000f8e02ff */
[----:B------:R-:W-:Y:S02]  /*84c0*/  IMAD.IADD R25, R22, 0x1, -R7 ;  /* 0x0000000116197824 */ /* 0x000fe400078e0a07 */
[----:B------:R-:W-:Y:S02]  /*84d0*/  IMAD R0, R9, 0x40, R0 ;  /* 0x0000004009007824 */ /* 0x000fe400078e0200 */
[----:B------:R-:W-:Y:S01]  /*84e0*/  IMAD.U32 R7, RZ, RZ, UR5 ;  /* 0x00000005ff077e24 */ /* 0x000fe2000f8e00ff */
[----:B------:R-:W3:Y:S01]  /*84f0*/  @P0 LDC R13, c[0x0][0xbf0] ;  /* 0x0002fc00ff0d0b82 */ /* 0x000ee20000000800 */
[----:B------:R-:W-:Y:S01]  /*8500*/  IMAD.U32 R7, RZ, RZ, UR6 ;  /* 0x00000006ff077e24 */ /* 0x000fe2000f8e00ff */
[----:B------:R-:W-:Y:S01]  /*8510*/  UIMAD.WIDE.U32 UR4, UR36, UR8, URZ ;  /* 0x00000008240472a5 */ /* 0x000fe2000f8e003f */
[----:B------:R-:W-:Y:S01]  /*8520*/  IMAD R2, R25, 0x8, R0 ;  /* 0x0000000819027824 */ /* 0x000fe200078e0200 */
[----:B------:R-:W-:Y:S01]  /*8530*/  UIMAD UR6, UR36, UR9, UR7 ;  /* 0x00000009240672a4 */ /* 0x000fe2000f8e0207 */
[----:B------:R-:W-:-:S02]  /*8540*/  IMAD.WIDE.U32 R6, R10, UR12, R6 ;  /* 0x0000000c0a067c25 */ /* 0x000fc4000f8e0006 */
[----:B------:R-:W-:Y:S01]  /*8550*/  ULDC.64 UR8, c[0x0][0xb28] ;  /* 0x0002ca0000087ab9 */ /* 0x000fe20000000a00 */
[----:B------:R-:W5:Y:S01]  /*8560*/  @P0 LDC R27, c[0x0][0xbec] ;  /* 0x0002fb00ff1b0b82 */ /* 0x000f620000000800 */
[----:B-1----:R-:W-:Y:S01]  /*8570*/  IMAD R2, R19, 0xc0, R2 ;  /* 0x000000c013027824 */ /* 0x002fe200078e0202 */
[----:B------:R-:W-:Y:S01]  /*8580*/  UIADD3 UR6, UR5, UR6, URZ ;  /* 0x0000000605067290 */ /* 0x000fe2000fffe03f */
[----:B------:R-:W-:Y:S01]  /*8590*/  IMAD R11, R11, UR12, R8 ;  /* 0x0000000c0b0b7c24 */ /* 0x000fe2000f8e0208 */
[----:B------:R-:W-:Y:S01]  /*85a0*/  MOV R8, UR4 ;  /* 0x0000000400087c02 */ /* 0x000fe20008000f00 */
[----:B------:R-:W-:Y:S01]  /*85b0*/  IMAD.U32 R9, RZ, RZ, UR5 ;  /* 0x00000005ff097e24 */ /* 0x000fe2000f8e00ff */
[----:B------:R-:W-:Y:S01]  /*85c0*/  ULDC.64 UR4, c[0x0][0xbe0] ;  /* 0x0002f80000047ab9 */ /* 0x000fe20000000a00 */
[----:B0-----:R-:W-:Y:S01]  /*85d0*/  IMAD R12, R14, UR10, RZ ;  /* 0x0000000a0e0c7c24 */ /* 0x001fe2000f8e02ff */
[----:B------:R-:W0:Y:S01]  /*85e0*/  @P0 LDC R18, c[0x0][0xbf0] ;  /* 0x0002fc00ff120b82 */ /* 0x000e220000000800 */
[----:B--2---:R-:W-:-:S04]  /*85f0*/  @P0 IMAD.HI.U32 R10, R2, R5, RZ ;  /* 0x00000005020a0227 */ /* 0x004fc800078e00ff */
[----:B----4-:R-:W-:Y:S02]  /*8600*/  IMAD R21, R21, R16, UR11 ;  /* 0x0000000b15157e24 */ /* 0x010fe4000f8e0210 */
[----:B------:R-:W-:Y:S01]  /*8610*/  IMAD.U32 R9, RZ, RZ, UR6 ;  /* 0x00000006ff097e24 */ /* 0x000fe2000f8e00ff */
[----:B------:R-:W-:Y:S01]  /*8620*/  ULDC.64 UR6, c[0x0][0xb48] ;  /* 0x0002d20000067ab9 */ /* 0x000fe20000000a00 */
        /* <DEDUP_REMOVED lines=11> */
[----:B0-----:R-:W-:Y:S01]  /*86e0*/  @P0 SHF.R.U32.HI R11, RZ, R18, R27 ;  /* 0x00000012ff0b0219 */ /* 0x001fe2000001161b */
[----:B------:R-:W-:Y:S01]  /*86f0*/  IMAD R10, R12, UR4, RZ ;  /* 0x000000040c0a7c24 */ /* 0x000fe2000f8e02ff */
[----:B------:R-:W-:Y:S01]  /*8700*/  BAR.SYNC.DEFER_BLOCKING 0x1, 0x180 ;  /* 0x0046000000007b1d */ /* 0x000fe20000010000 */
[C---:B------:R-:W-:Y:S01]  /*8710*/  IMAD R15, R21.reuse, UR7, R13 ;  /* 0x00000007150f7c24 */ /* 0x040fe2000f8e020d */
[--C-:B------:R-:W-:Y:S01]  /*8720*/  SHF.R.S32.HI R13, RZ, 0x1f, R5.reuse ;  /* 0x0000001fff0d7819 */ /* 0x100fe20000011405 */
[----:B------:R-:W-:Y:S01]  /*8730*/  IMAD R12, R21, UR5, R10 ;  /* 0x00000005150c7c24 */ /* 0x000fe2000f8e020a */
[----:B------:R-:W-:Y:S01]  /*8740*/  IADD3 R6, P0, R5, R6, RZ ;  /* 0x0000000605067210 */ /* 0x000fe20007f1e0ff */
[----:B------:R-:W-:Y:S01]  /*8750*/  IMAD.MOV R5, RZ, RZ, -R5 ;  /* 0x000000ffff057224 */ /* 0x000fe200078e0a05 */
        /* <DEDUP_REMOVED lines=9> */
[----:B------:R-:W-:Y:S01]  /*87f0*/  IMAD R10, R10, UR4, RZ ;  /* 0x000000040a0a7c24 */ /* 0x000fe2000f8e02ff */
[----:B------:R-:W-:Y:S01]  /*8800*/  IADD3 R9, R9, R15, RZ ;  /* 0x0000000f09097210 */ /* 0x000fe20007ffe0ff */
[----:B------:R-:W-:-:S04]  /*8810*/  IMAD.WIDE.U32 R6, R5, UR6, R6 ;  /* 0x0000000605067c25 */ /* 0x000fc8000f8e0006 */
[C---:B------:R-:W-:Y:S01]  /*8820*/  IMAD R15, R11.reuse, UR5, R10 ;  /* 0x000000050b0f7c24 */ /* 0x040fe2000f8e020a */
[----:B------:R-:W0:Y:S01]  /*8830*/  S2UR UR5, SR_CgaCtaId ;  /* 0x00000000000579c3 */ /* 0x000e220000008800 */
[----:B------:R-:W-:Y:S01]  /*8840*/  SHF.R.S32.HI R10, RZ, 0x1f, R13 ;  /* 0x0000001fff0a7819 */ /* 0x000fe2000001140d */
[----:B------:R-:W-:Y:S02]  /*8850*/  IMAD R2, R2, UR6, RZ ;  /* 0x0000000602027c24 */ /* 0x000fe4000f8e02ff */
[----:B------:R-:W-:Y:S01]  /*8860*/  IMAD.WIDE.U32 R8, R11, UR4, R8 ;  /* 0x000000040b087c25 */ /* 0x000fe2000f8e0008 */
[----:B------:R-:W-:-:S03]  /*8870*/  UMOV UR4, 0x400 ;  /* 0x0000040000047882 */ /* 0x000fc60000000000 */
[----:B------:R-:W-:Y:S01]  /*8880*/  IMAD R11, R5, UR7, R2 ;  /* 0x00000007050b7c24 */ /* 0x000fe2000f8e0202 */
[----:B------:R-:W-:Y:S01]  /*8890*/  ULDC.64 UR6, c[0x0][0xba8] ;  /* 0x0002ea0000067ab9 */ /* 0x000fe20000000a00 */
        /* <DEDUP_REMOVED lines=8> */
[----:B------:R-:W-:-:S02]  /*8920*/  LEA.HI.X R10, R6, UR7, R7, 0x2, P0 ;  /* 0x00000007060a7c11 */ /* 0x000fc400080f1407 */
[----:B------:R-:W-:Y:S01]  /*8930*/  IMAD.IADD R5, R9, 0x1, R5 ;  /* 0x0000000109057824 */ /* 0x000fe200078e0205 */
[C---:B------:R-:W-:Y:S01]  /*8940*/  LEA R18, P1, R8.reuse, UR8, 0x2 ;  /* 0x0000000808127c11 */ /* 0x040fe2000f8210ff */
[----:B------:R-:W-:Y:S01]  /*8950*/  SHFL.IDX PT, R6, R2, RZ, 0x1c1f ;  /* 0x001c1fff02067589 */ /* 0x000fe200000e0000 */
[----:B------:R-:W-:Y:S01]  /*8960*/  IMAD R0, R19, 0xc0, R0 ;  /* 0x000000c013007824 */ /* 0x000fe200078e0200 */
[----:B0-----:R-:W-:Y:S01]  /*8970*/  ULEA UR4, UR5, UR4, 0x18 ;  /* 0x0000000405047291 */ /* 0x001fe2000f8ec03f */
[----:B------:R-:W-:Y:S01]  /*8980*/  LEA.HI.X R20, R8, UR9, R5, 0x2, P1 ;  /* 0x0000000908147c11 */ /* 0x000fe200088f1405 */
[----:B------:R-:W0:Y:S01]  /*8990*/  SHFL.IDX PT, R7, R10, RZ, 0x1c1f ;  /* 0x001c1fff0a077589 */ /* 0x000e2200000e0000 */
[----:B------:R-:W-:Y:S01]  /*89a0*/  IMAD R17, R17, UR6, RZ ;  /* 0x0000000611117c24 */ /* 0x000fe2000f8e02ff */
[C---:B------:R-:W-:Y:S01]  /*89b0*/  LOP3.LUT P0, RZ, R23.reuse, 0x3, RZ, 0xc0, !PT ;  /* 0x0000000317ff7812 */ /* 0x040fe2000780c0ff */
[C---:B------:R-:W-:Y:S01]  /*89c0*/  VIADD R16, R0.reuse, 0x8 ;  /* 0x0000000800107836 */ /* 0x040fe20000000000 */
[----:B------:R-:W-:Y:S01]  /*89d0*/  SHFL.IDX PT, R8, R2, 0x1, 0x1c1f ;  /* 0x003c1f0002087f89 */ /* 0x000fe200000e0000 */
[----:B------:R-:W-:Y:S01]  /*89e0*/  UIADD3 UR4, UR4, 0x16820, URZ ;  /* 0x0001682004047890 */ /* 0x000fe2000fffe03f */
[-C--:B------:R-:W-:Y:S01]  /*89f0*/  ISETP.GE.OR P1, PT, R0, R17.reuse, P0 ;  /* 0x000000110000720c */ /* 0x080fe20000726670 */
[----:B------:R-:W-:Y:S01]  /*8a00*/  IMAD.IADD R19, R23, 0x1, -R24 ;  /* 0x0000000117137824 */ /* 0x000fe200078e0a18 */
[----:B------:R-:W1:Y:S01]  /*8a10*/  SHFL.IDX PT, R9, R10, 0x1, 0x1c1f ;  /* 0x003c1f000a097f89 */ /* 0x000e6200000e0000 */
[-C--:B------:R-:W-:Y:S01]  /*8a20*/  ISETP.GE.OR P0, PT, R16, R17.reuse, P0 ;  /* 0x000000111000720c */ /* 0x080fe20000706670 */
[----:B------:R-:W-:Y:S01]  /*8a30*/  UPRMT UR4, URZ, 0x654, UR4 ;  /* 0x000006543f047896 */ /* 0x000fe20008000004 */
[----:B------:R-:W-:Y:S01]  /*8a40*/  ISETP.GE.AND P2, PT, R0, R17, PT ;  /* 0x000000110000720c */ /* 0x000fe20003f46270 */
[----:B------:R2:W3:Y:S01]  /*8a50*/  SHFL.IDX PT, R14, R18, RZ, 0x1c1f ;  /* 0x001c1fff120e7589 */ /* 0x0004e200000e0000 */
[----:B------:R-:W-:-:S03]  /*8a60*/  IMAD.SHL.U32 R19, R19, 0x2, RZ ;  /* 0x0000000213137824 */ /* 0x000fc600078e00ff */
[----:B------:R2:W4:Y:S03]  /*8a70*/  SHFL.IDX PT, R15, R20, RZ, 0x1c1f ;  /* 0x001c1fff140f7589 */ /* 0x00052600000e0000 */
[----:B------:R-:W-:Y:S01]  /*8a80*/  SYNCS.ARRIVE.TRANS64.RED.A1T0 RZ, [UR4], RZ ;  /* 0x000000ffffff79a7 */ /* 0x000fe20008100404 */
[----:B0-----:R2:W-:Y:S04]  /*8a90*/  @!P1 ST.E desc[UR38][R6.64], R4 ;  /* 0x0000000406009985 */ /* 0x0015e8000c101926 */
[----:B-1----:R2:W-:Y:S01]  /*8aa0*/  @!P0 ST.E desc[UR38][R8.64], R3 ;  /* 0x0000000308008985 */ /* 0x0025e2000c101926 */
[----:B------:R-:W-:Y:S05]  /*8ab0*/  @P2 BRA `(.L_x_14991) ;  /* 0x0000000000b82947 */ /* 0x000fea0003800000 */
[----:B------:R-:W-:Y:S01]  /*8ac0*/  ULDC UR4, c[0x0][0xac8] ;  /* 0x0002b20000047ab9 */ /* 0x000fe20000000800 */
[C---:B------:R-:W-:Y:S01]  /*8ad0*/  VIADD R0, R19.reuse, 0x8 ;  /* 0x0000000813007836 */ /* 0x040fe20000000000 */
[C---:B------:R-:W-:Y:S01]  /*8ae0*/  ISETP.GE.AND P0, PT, R19.reuse, UR4, PT ;  /* 0x0000000413007c0c */ /* 0x040fe2000bf06270 */
[C---:B--2---:R-:W-:Y:S01]  /*8af0*/  VIADD R4, R19.reuse, 0x10 ;  /* 0x0000001013047836 */ /* 0x044fe20000000000 */
[C---:B------:R-:W-:Y:S01]  /*8b00*/  IADD3 R6, R19.reuse, 0x20, RZ ;  /* 0x0000002013067810 */ /* 0x040fe20007ffe0ff */
[C---:B------:R-:W-:Y:S02]  /*8b10*/  VIADD R5, R19.reuse, 0x18 ;  /* 0x0000001813057836 */ /* 0x040fe40000000000 */
[C---:B------:R-:W-:Y:S01]  /*8b20*/  VIADD R7, R19.reuse, 0x28 ;  /* 0x0000002813077836 */ /* 0x040fe20000000000 */
[----:B------:R-:W-:Y:S01]  /*8b30*/  ISETP.GE.AND P1, PT, R4, UR4, PT ;  /* 0x0000000404007c0c */ /* 0x000fe2000bf26270 */
[----:B------:R-:W-:Y:S01]  /*8b40*/  VIADD R9, R19, 0x30 ;  /* 0x0000003013097836 */ /* 0x000fe20000000000 */
[----:B------:R-:W-:Y:S01]  /*8b50*/  ISETP.GE.AND P2, PT, R5, UR4, PT ;  /* 0x0000000405007c0c */ /* 0x000fe2000bf46270 */
[----:B------:R-:W-:Y:S01]  /*8b60*/  VIADD R11, R19, 0x38 ;  /* 0x00000038130b7836 */ /* 0x000fe20000000000 */
[----:B------:R-:W-:-:S02]  /*8b70*/  ISETP.GE.AND P3, PT, R6, UR4, PT ;  /* 0x0000000406007c0c */ /* 0x000fc4000bf66270 */
[----:B------:R-:W-:Y:S01]  /*8b80*/  ISETP.GE.AND P4, PT, R7, UR4, PT ;  /* 0x0000000407007c0c */ /* 0x000fe2000bf86270 */
[----:B---34-:R-:W-:Y:S01]  /*8b90*/  @!P0 IMAD.WIDE R2, R19, 0x4, R14 ;  /* 0x0000000413028825 */ /* 0x018fe200078e020e */
[----:B------:R-:W-:Y:S02]  /*8ba0*/  ISETP.GE.AND P5, PT, R9, UR4, PT ;  /* 0x0000000409007c0c */ /* 0x000fe4000bfa6270 */
[----:B------:R-:W-:Y:S02]  /*8bb0*/  ISETP.GE.AND P6, PT, R11, UR4, PT ;  /* 0x000000040b007c0c */ /* 0x000fe4000bfc6270 */
[----:B------:R0:W-:Y:S01]  /*8bc0*/  @!P0 ST.E.64 desc[UR38][R2.64], R88 ;  /* 0x0000005802008985 */ /* 0x0001e2000c101b26 */
[----:B------:R-:W-:Y:S02]  /*8bd0*/  ISETP.GE.AND P0, PT, R0, UR4, PT ;  /* 0x0000000400007c0c */ /* 0x000fe4000bf06270 */
[----:B------:R-:W-:Y:S02]  /*8be0*/  @!P1 LEA.HI R4, R4, R4, RZ, 0x1 ;  /* 0x0000000404049211 */ /* 0x000fe400078f08ff */
[----:B------:R-:W-:-:S02]  /*8bf0*/  @!P3 LEA.HI R6, R6, R6, RZ, 0x1 ;  /* 0x000000060606b211 */ /* 0x000fc400078f08ff */
[----:B------:R-:W-:Y:S02]  /*8c00*/  @!P4 LEA.HI R8, R7, R7, RZ, 0x1 ;  /* 0x000000070708c211 */ /* 0x000fe400078f08ff */
[----:B------:R-:W-:Y:S02]  /*8c10*/  @!P5 LEA.HI R10, R9, R9, RZ, 0x1 ;  /* 0x00000009090ad211 */ /* 0x000fe400078f08ff */
[----:B------:R-:W-:Y:S02]  /*8c20*/  @!P6 LEA.HI R12, R11, R11, RZ, 0x1 ;  /* 0x0000000b0b0ce211 */ /* 0x000fe400078f08ff */
[----:B------:R-:W-:Y:S02]  /*8c30*/  @!P3 LOP3.LUT R9, R6, 0xfffffffe, RZ, 0xc0, !PT ;  /* 0xfffffffe0609b812 */ /* 0x000fe400078ec0ff */
[----:B------:R-:W-:Y:S02]  /*8c40*/  @!P0 LEA.HI R0, R0, R0, RZ, 0x1 ;  /* 0x0000000000008211 */ /* 0x000fe400078f08ff */
[----:B0-----:R-:W-:-:S02]  /*8c50*/  @!P2 LEA.HI R2, R5, R5, RZ, 0x1 ;  /* 0x000000050502a211 */ /* 0x001fc400078f08ff */
[----:B------:R-:W-:Y:S02]  /*8c60*/  @!P0 LOP3.LUT R3, R0, 0xfffffffe, RZ, 0xc0, !PT ;  /* 0xfffffffe00038812 */ /* 0x000fe400078ec0ff */
[----:B------:R-:W-:Y:S02]  /*8c70*/  @!P1 LOP3.LUT R5, R4, 0xfffffffe, RZ, 0xc0, !PT ;  /* 0xfffffffe04059812 */ /* 0x000fe400078ec0ff */
[----:B------:R-:W-:Y:S01]  /*8c80*/  @!P2 LOP3.LUT R7, R2, 0xfffffffe, RZ, 0xc0, !PT ;  /* 0xfffffffe0207a812 */ /* 0x000fe200078ec0ff */
[--C-:B------:R-:W-:Y:S01]  /*8c90*/  @!P0 IMAD.WIDE R2, R3, 0x4, R14.reuse ;  /* 0x0000000403028825 */ /* 0x100fe200078e020e */
[----:B------:R-:W-:Y:S02]  /*8ca0*/  @!P4 LOP3.LUT R11, R8, 0xfffffffe, RZ, 0xc0, !PT ;  /* 0xfffffffe080bc812 */ /* 0x000fe400078ec0ff */
[----:B------:R-:W-:Y:S01]  /*8cb0*/  @!P5 LOP3.LUT R13, R10, 0xfffffffe, RZ, 0xc0, !PT ;  /* 0xfffffffe0a0dd812 */ /* 0x000fe200078ec0ff */
[--C-:B------:R-:W-:Y:S01]  /*8cc0*/  @!P1 IMAD.WIDE R4, R5, 0x4, R14.reuse ;  /* 0x0000000405049825 */ /* 0x100fe200078e020e */
[----:B------:R-:W-:Y:S01]  /*8cd0*/  @!P6 LOP3.LUT R21, R12, 0xfffffffe, RZ, 0xc0, !PT ;  /* 0xfffffffe0c15e812 */ /* 0x000fe200078ec0ff */
        /* <DEDUP_REMOVED lines=8> */
[----:B------:R0:W-:Y:S02]  /*8d60*/  @!P4 ST.E.64 desc[UR38][R10.64], R108 ;  /* 0x0000006c0a00c985 */ /* 0x0001e4000c101b26 */
[----:B------:R-:W-:Y:S02]  /*8d70*/  @!P6 IMAD.WIDE R14, R21, 0x4, R14 ;  /* 0x00000004150ee825 */ /* 0x000fe400078e020e */
[----:B------:R0:W-:Y:S04]  /*8d80*/  @!P5 ST.E.64 desc[UR38][R12.64], R112 ;  /* 0x000000700c00d985 */ /* 0x0001e8000c101b26 */
[----:B------:R0:W-:Y:S02]  /*8d90*/  @!P6 ST.E.64 desc[UR38][R14.64], R116 ;  /* 0x000000740e00e985 */ /* 0x0001e4000c101b26 */
.L_x_14991:
[----:B------:R-:W-:Y:S05]  /*8da0*/  BSYNC B0 ;  /* 0x0000000000007941 */ /* 0x000fea0003800000 */
.L_x_14990:
        /* <DEDUP_REMOVED lines=18> */
[C---:B01----:R-:W-:Y:S01]  /*8ed0*/  @!P0 IMAD.WIDE R2, R19.reuse, 0x4, R12 ;  /* 0x0000000413028825 */ /* 0x043fe200078e020c */
[----:B------:R-:W-:Y:S02]  /*8ee0*/  IADD3 R19, R19, 0x38, RZ ;  /* 0x0000003813137810 */ /* 0x000fe40007ffe0ff */
[----:B------:R-:W-:Y:S02]  /*8ef0*/  @!P1 LEA.HI R0, R0, R0, RZ, 0x1 ;  /* 0x0000000000009211 */ /* 0x000fe400078f08ff */
[----:B------:R-:W-:Y:S01]  /*8f00*/  @!P2 LEA.HI R6, R6, R6, RZ, 0x1 ;  /* 0x000000060606a211 */ /* 0x000fe200078f08ff */
[----:B------:R0:W-:Y:S01]  /*8f10*/  @!P0 ST.E.64 desc[UR38][R2.64], R90 ;  /* 0x0000005a02008985 */ /* 0x0001e2000c101b26 */
[----:B------:R-:W-:-:S02]  /*8f20*/  @!P1 LOP3.LUT R5, R0, 0xfffffffe, RZ, 0xc0, !PT ;  /* 0xfffffffe00059812 */ /* 0x000fc400078ec0ff */
[----:B------:R-:W-:Y:S02]  /*8f30*/  @!P3 LEA.HI R0, R7, R7, RZ, 0x1 ;  /* 0x000000070700b211 */ /* 0x000fe400078f08ff */
[----:B------:R-:W-:Y:S01]  /*8f40*/  @!P4 LEA.HI R8, R8, R8, RZ, 0x1 ;  /* 0x000000080808c211 */ /* 0x000fe200078f08ff */
[----:B------:R-:W-:Y:S01]  /*8f50*/  @!P1 IMAD.WIDE R4, R5, 0x4, R12 ;  /* 0x0000000405049825 */ /* 0x000fe200078e020c */
[----:B------:R-:W-:Y:S02]  /*8f60*/  @!P5 LEA.HI R10, R9, R9, RZ, 0x1 ;  /* 0x00000009090ad211 */ /* 0x000fe400078f08ff */
[----:B---3--:R-:W-:Y:S02]  /*8f70*/  @!P6 LEA.HI R14, R11, R11, RZ, 0x1 ;  /* 0x0000000b0b0ee211 */ /* 0x008fe400078f08ff */
[----:B------:R-:W-:Y:S01]  /*8f80*/  @!P2 LOP3.LUT R7, R6, 0xfffffffe, RZ, 0xc0, !PT ;  /* 0xfffffffe0607a812 */ /* 0x000fe200078ec0ff */
[----:B------:R1:W-:Y:S01]  /*8f90*/  @!P1 ST.E.64 desc[UR38][R4.64], R94 ;  /* 0x0000005e04009985 */ /* 0x0003e2000c101b26 */
[----:B------:R-:W-:-:S02]  /*8fa0*/  @!P3 LOP3.LUT R9, R0, 0xfffffffe, RZ, 0xc0, !PT ;  /* 0xfffffffe0009b812 */ /* 0x000fc400078ec0ff */
[----:B------:R-:W-:Y:S01]  /*8fb0*/  @!P4 LOP3.LUT R11, R8, 0xfffffffe, RZ, 0xc0, !PT ;  /* 0xfffffffe080bc812 */ /* 0x000fe200078ec0ff */
[--C-:B0-----:R-:W-:Y:S01]  /*8fc0*/  @!P2 IMAD.WIDE R2, R7, 0x4, R12.reuse ;  /* 0x000000040702a825 */ /* 0x101fe200078e020c */
[----:B----4-:R-:W-:Y:S02]  /*8fd0*/  @!P5 LOP3.LUT R15, R10, 0xfffffffe, RZ, 0xc0, !PT ;  /* 0xfffffffe0a0fd812 */ /* 0x010fe400078ec0ff */
        /* <DEDUP_REMOVED lines=17> */
.L_x_14989:
        /* <DEDUP_REMOVED lines=53> */
[----:B------:R-:W-:Y:S02]  /*9440*/  LEA R4, P0, R2, UR4, 0x2 ;  /* 0x0000000402047c11 */ /* 0x000fe4000f8010ff */
[----:B------:R-:W-:-:S04]  /*9450*/  IADD3 R3, R3, R5, RZ ;  /* 0x0000000503037210 */ /* 0x000fc80007ffe0ff */
[----:B------:R-:W-:Y:S01]  /*9460*/  LEA.HI.X R5, R2, UR5, R3, 0x2, P0 ;  /* 0x0000000502057c11 */ /* 0x000fe200080f1403 */
[----:B------:R-:W-:-:S05]  /*9470*/  IMAD.MOV.U32 R3, RZ, RZ, -0x800000 ;  /* 0xff800000ff037424 */ /* 0x000fca00078e00ff */
[----:B------:R0:W-:Y:S01]  /*9480*/  STG.E desc[UR38][R4.64], R3 ;  /* 0x0000000304007986 */ /* 0x0001e2000c101926 */
[----:B------:R-:W-:Y:S05]  /*9490*/  BRA `(.L_x_14950) ;  /* 0x0000003c002c7947 */ /* 0x000fea0003800000 */
.L_x_14948:
        /* <DEDUP_REMOVED lines=18> */
.L_x_14992:
[----:B------:R-:W-:Y:S01]  /*95c0*/  ULDC UR45, c[0x0][0xc50] ;  /* 0x00031400002d7ab9 */ /* 0x000fe20000000800 */
[----:B------:R-:W-:Y:S01]  /*95d0*/  UMOV UR42, UR6 ;  /* 0x00000006002a7c82 */ /* 0x000fe20008000000 */
[----:B------:R-:W-:-:S11]  /*95e0*/  UISETP.NE.AND UP0, UPT, UR45, 0x1, UPT ;  /* 0x000000012d00788c */ /* 0x000fd6000bf05270 */
[----:B------:R-:W-:Y:S01]  /*95f0*/  @UP0 ULDC UR4, c[0x0][0xc54] ;  /* 0x0003150000040ab9 */ /* 0x000fe20000000800 */
[----:B------:R-:W-:Y:S01]  /*9600*/  @UP0 ULDC UR7, c[0x0][0xc58] ;  /* 0x0003160000070ab9 */ /* 0x000fe20000000800 */
[----:B------:R-:W-:-:S04]  /*9610*/  UIMAD.WIDE.U32 UR4, UR6, UR4, URZ ;  /* 0x00000004060472a5 */ /* 0x000fc8000f8e003f */
[----:B------:R-:W-:-:S12]  /*9620*/  @UP0 USHF.R.U32.HI UR42, URZ, UR7, UR5 ;  /* 0x000000073f2a0299 */ /* 0x000fd80008011605 */
.L_x_14993:
        /* <DEDUP_REMOVED lines=81> */
.L_x_14995:
[----:B------:R-:W-:Y:S02]  /*9b40*/  UIMAD UR51, UR45, UR41, URZ ;  /* 0x000000292d3372a4 */ /* 0x000fe4000f8e023f */
[----:B------:R-:W-:Y:S02]  /*9b50*/  IMAD.U32 R3, RZ, RZ, UR41 ;  /* 0x00000029ff037e24 */ /* 0x000fe4000f8e00ff */
[----:B------:R-:W-:Y:S02]  /*9b60*/  IMAD.MOV.U32 R10, RZ, RZ, 0x1 ;  /* 0x00000001ff0a7424 */ /* 0x000fe400078e00ff */
[----:B------:R-:W-:-:S05]  /*9b70*/  IMAD.U32 R2, RZ, RZ, UR51 ;  /* 0x00000033ff027e24 */ /* 0x000fca000f8e00ff */
[----:B------:R-:W-:-:S04]  /*9b80*/  VIADDMNMX R2, R2, R3, UR11, PT ;  /* 0x0000000b02027e46 */ /* 0x000fc8000b800103 */
[----:B------:R-:W-:Y:S02]  /*9b90*/  R2UR UR52, R2 ;  /* 0x00000000023472ca */ /* 0x000fe400000e0000 */
[----:B------:R-:W-:-:S11]  /*9ba0*/  MOV R2, RZ ;  /* 0x000000ff00027202 */ /* 0x000fd60000000f00 */
        /* <DEDUP_REMOVED lines=14> */
[----:B------:R-:W-:Y:S01]  /*9c90*/  MOV R13, RZ ;  /* 0x000000ff000d7202 */ /* 0x000fe20000000f00 */
        /* <DEDUP_REMOVED lines=8> */
[----:B------:R-:W-:-:S07]  /*9d20*/  IMAD.MOV.U32 R12, RZ, RZ, 0x1 ;  /* 0x00000001ff0c7424 */ /* 0x000fce00078e00ff */
[----:B------:R-:W-:-:S07]  /*9d30*/  LEPC R20, `(.L_x_14996) ;  /* 0x000000001014794e */ /* 0x000fce0000000000 */
[----:B0----5:R-:W-:Y:S05]  /*9d40*/  CALL.ABS.NOINC R2 ;  /* 0x0000000002007343 */ /* 0x021fea0003c00000 */
.L_x_14996:
        /* <DEDUP_REMOVED lines=20> */
.L_x_14998:
[----:B------:R0:W1:Y:S01]  /*9e90*/  LDC.64 R2, c[0x4][R16] ;  /* 0x0100000010027b82 */ /* 0x0000620000000a00 */
[----:B------:R-:W-:Y:S01]  /*9ea0*/  ULDC.64 UR4, c[0x4][0x138] ;  /* 0x01004e0000047ab9 */ /* 0x000fe20000000a00 */
[----:B------:R-:W-:Y:S01]  /*9eb0*/  ULDC.64 UR6, c[0x4][0x140] ;  /* 0x0100500000067ab9 */ /* 0x000fe20000000a00 */
[----:B------:R-:W-:Y:S01]  /*9ec0*/  MOV R4, UR4 ;  /* 0x0000000400047c02 */ /* 0x000fe20008000f00 */
        /* <DEDUP_REMOVED lines=11> */
.L_x_14997:
        /* <DEDUP_REMOVED lines=8> */
[----:B------:R-:W-:Y:S01]  /*a000*/  MOV R0, UR52 ;  /* 0x0000003400007c02 */ /* 0x000fe20008000f00 */
[C---:B------:R-:W-:Y:S01]  /*a010*/  IMAD.SHL.U32 R23, R22.reuse, 0x10, RZ ;  /* 0x0000001016177824 */ /* 0x040fe200078e00ff */
[----:B------:R-:W-:Y:S01]  /*a020*/  LOP3.LUT R9, R22, 0x7f, RZ, 0xc0, !PT ;  /* 0x0000007f16097812 */ /* 0x000fe200078ec0ff */
[----:B------:R-:W-:Y:S01]  /*a030*/  IMAD.MOV.U32 R6, RZ, RZ, RZ ;  /* 0x000000ffff067224 */ /* 0x000fe200078e00ff */
[----:B-1----:R-:W-:Y:S01]  /*a040*/  ISETP.NE.AND P1, PT, R16, 0x1, PT ;  /* 0x000000011000780c */ /* 0x002fe20003f25270 */
[----:B------:R-:W-:Y:S01]  /*a050*/  VIADD R0, R0, 0xffffffff ;  /* 0xffffffff00007836 */ /* 0x000fe20000000000 */
[----:B------:R-:W-:Y:S02]  /*a060*/  SHF.R.U32.HI R4, RZ, 0x3, R9 ;  /* 0x00000003ff047819 */ /* 0x000fe40000011609 */
[----:B------:R-:W-:-:S03]  /*a070*/  LOP3.LUT R23, R23, 0x70, RZ, 0xc0, !PT ;  /* 0x0000007017177812 */ /* 0x000fc600078ec0ff */
[----:B------:R-:W-:-:S04]  /*a080*/  IMAD R4, R0, 0x80, R4 ;  /* 0x0000008000047824 */ /* 0x000fc800078e0204 */
[----:B------:R-:W-:Y:S02]  /*a090*/  IMAD.IADD R4, R23, 0x1, R4 ;  /* 0x0000000117047824 */ /* 0x000fe400078e0204 */
[----:B0-----:R-:W0:Y:S02]  /*a0a0*/  @P1 LDC R2, c[0x0][0x434] ;  /* 0x00010d00ff021b82 */ /* 0x001e240000000800 */
[C---:B-----5:R-:W-:Y:S01]  /*a0b0*/  IMAD.IADD R7, R4.reuse, 0x1, R19 ;  /* 0x0000000104077824 */ /* 0x060fe200078e0213 */
[----:B------:R-:W-:-:S03]  /*a0c0*/  ISETP.GE.AND P0, PT, R4, UR43, PT ;  /* 0x0000002b04007c0c */ /* 0x000fc6000bf06270 */
[----:B------:R-:W-:Y:S02]  /*a0d0*/  IMAD.MOV.U32 R8, RZ, RZ, R7 ;  /* 0x000000ffff087224 */ /* 0x000fe400078e0007 */
[----:B------:R-:W1:Y:S08]  /*a0e0*/  @P1 LDC R3, c[0x0][0x438] ;  /* 0x00010e00ff031b82 */ /* 0x000e700000000800 */
[----:B------:R-:W3:Y:S08]  /*a0f0*/  @!P0 LDC.64 R10, c[0x0][0x428] ;  /* 0x00010a00ff0a8b82 */ /* 0x000ef00000000a00 */
[----:B------:R-:W4:Y:S01]  /*a100*/  @!P0 LDC.64 R4, c[0x0][0x418] ;  /* 0x00010600ff048b82 */ /* 0x000f220000000a00 */
[----:B0-----:R-:W-:-:S05]  /*a110*/  @P1 IMAD.HI.U32 R2, R7, R2, RZ ;  /* 0x0000000207021227 */ /* 0x001fca00078e00ff */
[----:B-1----:R-:W-:-:S04]  /*a120*/  @P1 SHF.R.U32.HI R8, RZ, R3, R2 ;  /* 0x00000003ff081219 */ /* 0x002fc80000011602 */
[----:B------:R-:W-:Y:S02]  /*a130*/  @!P0 SHF.R.S32.HI R3, RZ, 0x1f, R8 ;  /* 0x0000001fff038819 */ /* 0x000fe40000011408 */
[----:B--2---:R-:W-:-:S05]  /*a140*/  SHF.R.S32.HI R29, RZ, 0x1f, R28 ;  /* 0x0000001fff1d7819 */ /* 0x004fca000001141c */
[----:B---3--:R-:W-:-:S04]  /*a150*/  @!P0 IMAD R2, R29, R10, RZ ;  /* 0x0000000a1d028224 */ /* 0x008fc800078e02ff */
[----:B------:R-:W-:Y:S02]  /*a160*/  @!P0 IMAD R11, R28, R11, R2 ;  /* 0x0000000b1c0b8224 */ /* 0x000fe400078e0202 */
[----:B------:R-:W-:-:S04]  /*a170*/  @!P0 IMAD.MOV.U32 R2, RZ, RZ, R8 ;  /* 0x000000ffff028224 */ /* 0x000fc800078e0008 */
[----:B------:R-:W-:-:S04]  /*a180*/  @!P0 IMAD.WIDE.U32 R2, R28, R10, R2 ;  /* 0x0000000a1c028225 */ /* 0x000fc800078e0002 */
[----:B------:R-:W-:Y:S01]  /*a190*/  @!P0 IMAD.IADD R3, R3, 0x1, R11 ;  /* 0x0000000103038824 */ /* 0x000fe200078e020b */
[----:B----4-:R-:W-:-:S04]  /*a1a0*/  @!P0 LEA R4, P1, R2, R4, 0x2 ;  /* 0x0000000402048211 */ /* 0x010fc800078210ff */
[----:B------:R-:W-:-:S05]  /*a1b0*/  @!P0 LEA.HI.X R5, R2, R5, R3, 0x2, P1 ;  /* 0x0000000502058211 */ /* 0x000fca00008f1403 */
[----:B------:R0:W5:Y:S01]  /*a1c0*/  @!P0 LDG.E R6, desc[UR38][R4.64] ;  /* 0x0000002604068981 */ /* 0x000162000c1e1900 */
[----:B------:R-:W-:-:S03]  /*a1d0*/  UMOV UR4, 0xffffffff ;  /* 0xffffffff00047882 */ /* 0x000fc60000000000 */
[----:B------:R-:W-:Y:S05]  /*a1e0*/  BRA.DIV UR4, `(.L_x_14999) ;  /* 0x0000003204887947 */ /* 0x000fea000b800000 */
.L_x_15039:
[----:B------:R-:W-:Y:S01]  /*a1f0*/  ULOP3.LUT UR4, UR40, 0x2, URZ, 0xfc, !UPT ;  /* 0x0000000228047892 */ /* 0x000fe2000f8efc3f */
[----:B------:R-:W-:Y:S02]  /*a200*/  IMAD.MOV R2, RZ, RZ, -R8 ;  /* 0x000000ffff027224 */ /* 0x000fe400078e0a08 */
[----:B------:R-:W-:Y:S02]  /*a210*/  IMAD.U32 R27, RZ, RZ, UR42 ;  /* 0x0000002aff1b7e24 */ /* 0x000fe4000f8e00ff */
[----:B0-----:R-:W-:Y:S01]  /*a220*/  IMAD.SHL.U32 R4, R22, 0x8, RZ ;  /* 0x0000000816047824 */ /* 0x001fe200078e00ff */
[----:B------:R-:W-:Y:S01]  /*a230*/  MOV R3, UR4 ;  /* 0x0000000400037c02 */ /* 0x000fe20008000f00 */
[----:B------:R-:W-:Y:S01]  /*a240*/  IMAD R7, R16, R2, R7 ;  /* 0x0000000210077224 */ /* 0x000fe200078e0207 */
[----:B------:R-:W-:Y:S01]  /*a250*/  SHF.R.S32.HI R27, RZ, 0x1f, R27 ;  /* 0x0000001fff1b7819 */ /* 0x000fe2000001141b */
[----:B------:R-:W-:Y:S01]  /*a260*/  IMAD.MOV.U32 R26, RZ, RZ, R0 ;  /* 0x000000ffff1a7224 */ /* 0x000fe200078e0000 */
[----:B------:R-:W-:-:S02]  /*a270*/  ISETP.NE.AND P0, PT, R3, 0x3, PT ;  /* 0x000000030300780c */ /* 0x000fc40003f05270 */
[----:B------:R-:W-:-:S11]  /*a280*/  LOP3.LUT R16, R4, 0x38, RZ, 0xc0, !PT ;  /* 0x0000003804107812 */ /* 0x000fd600078ec0ff */
[----:B------:R-:W-:Y:S05]  /*a290*/  @!P0 BRA `(.L_x_15000) ;  /* 0x0000000000048947 */ /* 0x000fea0003800000 */
[----:B------:R-:W-:Y:S01]  /*a2a0*/  BPT.TRAP 0x1 ;  /* 0x000000040000795c */ /* 0x000fe20000300000 */
.L_x_15000:
[----:B------:R-:W-:Y:S01]  /*a2b0*/  IMAD.MOV.U32 R10, RZ, RZ, 0x1 ;  /* 0x00000001ff0a7424 */ /* 0x000fe200078e00ff */
[----:B------:R-:W-:Y:S01]  /*a2c0*/  SHF.R.S32.HI R8, RZ, 0x1f, R7 ;  /* 0x0000001fff087819 */ /* 0x000fe20000011407 */
[----:B------:R-:W-:Y:S01]  /*a2d0*/  ULDC.64 UR4, c[0x0][0x328] ;  /* 0x0000ca0000047ab9 */ /* 0x000fe20000000a00 */
[----:B------:R-:W-:Y:S02]  /*a2e0*/  R2UR UR6, R27 ;  /* 0x000000001b0672ca */ /* 0x000fe400000e0000 */
[----:B------:R-:W-:Y:S01]  /*a2f0*/  SHF.L.U32 R10, R10, 0x1f, RZ ;  /* 0x0000001f0a0a7819 */ /* 0x000fe200000006ff */
[----:B------:R-:W-:-:S03]  /*a300*/  IMAD R2, R8, UR4, RZ ;  /* 0x0000000408027c24 */ /* 0x000fc6000f8e02ff */
[----:B------:R-:W0:Y:S01]  /*a310*/  SYNCS.PHASECHK.TRANS64.TRYWAIT P0, [UR47+0x16840], R10 ;  /* 0x0168400aff0075a7 */ /* 0x000e22000800016f */
        /* <DEDUP_REMOVED lines=19> */
.L_x_15040:
[----:B------:R-:W-:Y:S01]  /*a450*/  ULDC.64 UR4, c[0x0][0x300] ;  /* 0x0000c00000047ab9 */ /* 0x000fe20000000a00 */
[----:B------:R-:W-:Y:S01]  /*a460*/  R2UR UR6, R27 ;  /* 0x000000001b0672ca */ /* 0x000fe200000e0000 */
[----:B------:R-:W-:Y:S01]  /*a470*/  IMAD R8, R8, UR4, RZ ;  /* 0x0000000408087c24 */ /* 0x000fe2000f8e02ff */
[----:B------:R-:W-:Y:S01]  /*a480*/  SHF.R.U32.HI R12, RZ, 0x3, R9 ;  /* 0x00000003ff0c7819 */ /* 0x000fe20000011609 */
[----:B0-----:R-:W-:-:S04]  /*a490*/  IMAD.WIDE.U32 R2, R7, UR4, RZ ;  /* 0x0000000407027c25 */ /* 0x001fc8000f8e00ff */
[----:B------:R-:W-:Y:S01]  /*a4a0*/  IMAD R11, R7, UR5, R8 ;  /* 0x00000005070b7c24 */ /* 0x000fe2000f8e0208 */
[----:B------:R-:W-:Y:S01]  /*a4b0*/  ULDC.64 UR4, c[0x0][0x310] ;  /* 0x0000c40000047ab9 */ /* 0x000fe20000000a00 */
[----:B------:R-:W-:Y:S02]  /*a4c0*/  IMAD.MOV.U32 R7, RZ, RZ, -0x80 ;  /* 0xffffff80ff077424 */ /* 0x000fe400078e00ff */
[----:B------:R-:W-:Y:S01]  /*a4d0*/  IMAD R5, R5, UR4, RZ ;  /* 0x0000000405057c24 */ /* 0x000fe2000f8e02ff */
[----:B------:R-:W-:-:S03]  /*a4e0*/  IADD3 R3, R3, R11, RZ ;  /* 0x0000000b03037210 */ /* 0x000fc60007ffe0ff */
[C---:B------:R-:W-:Y:S02]  /*a4f0*/  IMAD R5, R6.reuse, UR5, R5 ;  /* 0x0000000506057c24 */ /* 0x040fe4000f8e0205 */
[----:B------:R-:W-:Y:S01]  /*a500*/  IMAD.WIDE.U32 R2, R6, UR4, R2 ;  /* 0x0000000406027c25 */ /* 0x000fe2000f8e0002 */
[----:B------:R-:W-:-:S03]  /*a510*/  ULDC.64 UR4, c[0x0][0x308] ;  /* 0x0000c20000047ab9 */ /* 0x000fc60000000a00 */
[----:B------:R-:W-:Y:S02]  /*a520*/  IMAD.IADD R3, R3, 0x1, R5 ;  /* 0x0000000103037824 */ /* 0x000fe400078e0205 */
[----:B------:R-:W-:Y:S01]  /*a530*/  IMAD.U32 R5, RZ, RZ, UR4 ;  /* 0x00000004ff057e24 */ /* 0x000fe2000f8e00ff */
[----:B------:R-:W-:Y:S01]  /*a540*/  UIMAD UR4, UR6, UR4, URZ ;  /* 0x00000004060472a4 */ /* 0x000fe2000f8e023f */
[----:B------:R-:W-:Y:S02]  /*a550*/  IMAD R6, R0, R7, UR43 ;  /* 0x0000002b00067e24 */ /* 0x000fe4000f8e0207 */
[----:B------:R-:W-:Y:S01]  /*a560*/  IMAD.WIDE.U32 R2, R5, UR42, R2 ;  /* 0x0000002a05027c25 */ /* 0x000fe2000f8e0002 */
[----:B------:R-:W-:Y:S01]  /*a570*/  UIMAD UR4, UR42, UR5, UR4 ;  /* 0x000000052a0472a4 */ /* 0x000fe2000f8e0204 */
[----:B------:R-:W-:Y:S01]  /*a580*/  LOP3.LUT R5, R4, 0x1c0, RZ, 0xc0, !PT ;  /* 0x000001c004057812 */ /* 0x000fe200078ec0ff */
[----:B------:R-:W-:Y:S02]  /*a590*/  ULDC.64 UR6, c[0x0][0x2e8] ;  /* 0x0000ba0000067ab9 */ /* 0x000fe40000000a00 */
[----:B------:R-:W-:-:S02]  /*a5a0*/  LEA R0, P0, R2, UR6, 0x1 ;  /* 0x0000000602007c11 */ /* 0x000fc4000f8008ff */
[----:B------:R-:W-:Y:S01]  /*a5b0*/  VIADD R3, R3, UR4 ;  /* 0x0000000403037c36 */ /* 0x000fe20008000000 */
[----:B------:R-:W-:Y:S01]  /*a5c0*/  ULDC UR4, c[0x0][0x2f4] ;  /* 0x0000bd0000047ab9 */ /* 0x000fe20000000800 */
[----:B------:R-:W-:Y:S02]  /*a5d0*/  LOP3.LUT R5, R5, 0x38, R4, 0xf8, !PT ;  /* 0x0000003805057812 */ /* 0x000fe400078ef804 */
[----:B------:R-:W-:Y:S01]  /*a5e0*/  ISETP.GE.AND P3, PT, R16, UR4, PT ;  /* 0x0000000410007c0c */ /* 0x000fe2000bf66270 */
[----:B------:R-:W-:Y:S01]  /*a5f0*/  UMOV UR4, 0xffffffff ;  /* 0xffffffff00047882 */ /* 0x000fe20000000000 */
[----:B------:R-:W-:Y:S02]  /*a600*/  LEA.HI.X R4, R2, UR7, R3, 0x1, P0 ;  /* 0x0000000702047c11 */ /* 0x000fe400080f0c03 */
[----:B------:R-:W-:Y:S02]  /*a610*/  P2R R2, PR, RZ, 0x8 ;  /* 0x00000008ff027803 */ /* 0x000fe40000000000 */
[----:B------:R-:W-:Y:S01]  /*a620*/  LOP3.LUT R3, R5, 0x38, R22, 0x78, !PT ;  /* 0x0000003805037812 */ /* 0x000fe200078e7816 */
[----:B------:R-:W-:-:S02]  /*a630*/  IMAD.IADD R5, R6, 0x1, -R12 ;  /* 0x0000000106057824 */ /* 0x000fc400078e0a0c */
[----:B------:R0:W-:Y:S01]  /*a640*/  STL [R1], R2 ;  /* 0x0000000201007387 */ /* 0x0001e20000100800 */
[----:B------:R-:W-:Y:S02]  /*a650*/  IMAD.SHL.U32 R22, R9, 0x8, RZ ;  /* 0x0000000809167824 */ /* 0x000fe400078e00ff */
[----:B------:R-:W-:-:S03]  /*a660*/  ISETP.GE.AND P0, PT, R5, 0x1, PT ;  /* 0x000000010500780c */ /* 0x000fc60003f06270 */
[----:B------:R-:W-:Y:S01]  /*a670*/  LOP3.LUT R22, R3, 0x200, R22, 0xf8, !PT ;  /* 0x0000020003167812 */ /* 0x000fe200078ef816 */
[----:B------:R-:W-:Y:S09]  /*a680*/  BRA.DIV UR4, `(.L_x_15002) ;  /* 0x0000002e04987947 */ /* 0x000ff2000b800000 */
[----:B------:R-:W1:Y:S01]  /*a690*/  SHFL.IDX PT, R14, R0, RZ, 0x181f ;  /* 0x00181fff000e7589 */ /* 0x000e6200000e0000 */
[----:B------:R-:W-:-:S03]  /*a6a0*/  @P0 LEA R7, R22, UR47, 0x1 ;  /* 0x0000002f16070c11 */ /* 0x000fc6000f8e08ff */
[----:B0-----:R-:W0:Y:S04]  /*a6b0*/  SHFL.IDX PT, R2, R4, RZ, 0x181f ;  /* 0x00181fff04027589 */ /* 0x001e2800000e0000 */
[----:B------:R-:W-:Y:S04]  /*a6c0*/  SHFL.IDX PT, R8, R4, 0x1, 0x181f ;  /* 0x00381f0004087f89 */ /* 0x000fe800000e0000 */
[----:B------:R-:W-:Y:S04]  /*a6d0*/  SHFL.IDX PT, R9, R0, 0x2, 0x181f ;  /* 0x00581f0000097f89 */ /* 0x000fe800000e0000 */
[----:B------:R-:W-:Y:S01]  /*a6e0*/  SHFL.IDX PT, R6, R4, 0x2, 0x181f ;  /* 0x00581f0004067f89 */ /* 0x000fe200000e0000 */
[----:B-1----:R-:W-:-:S05]  /*a6f0*/  @P0 LEA R14, P1, R16, R14, 0x1 ;  /* 0x0000000e100e0211 */ /* 0x002fca00078208ff */
[----:B0-----:R-:W-:Y:S01]  /*a700*/  @P0 IMAD.X R3, RZ, RZ, R2, P1 ;  /* 0x000000ffff030224 */ /* 0x001fe200008e0602 */
[C---:B------:R-:W-:Y:S01]  /*a710*/  ISETP.GE.AND P1, PT, R5.reuse, 0x21, PT ;  /* 0x000000210500780c */ /* 0x040fe20003f26270 */
[----:B------:R-:W-:Y:S02]  /*a720*/  @P0 IMAD.MOV.U32 R2, RZ, RZ, R14 ;  /* 0x000000ffff020224 */ /* 0x000fe400078e000e */
[----:B------:R-:W0:Y:S04]  /*a730*/  SHFL.IDX PT, R14, R0, 0x1, 0x181f ;  /* 0x00381f00000e7f89 */ /* 0x000e2800000e0000 */
[----:B------:R1:W-:Y:S01]  /*a740*/  @P0 LDGSTS.E.BYPASS.LTC128B.128 [R7+0xe400], desc[UR38][R2.64], !P3 ;  /* 0x0e40000002070fae */ /* 0x0003e2000d901d66 */
[----:B------:R-:W-:-:S05]  /*a750*/  ISETP.GE.AND P0, PT, R5, 0x11, PT ;  /* 0x000000110500780c */ /* 0x000fca0003f06270 */
[C---:B------:R-:W-:Y:S01]  /*a760*/  @P1 LEA R25, R22.reuse, UR47, 0x1 ;  /* 0x0000002f16191c11 */ /* 0x040fe2000f8e08ff */
[----:B-1----:R-:W-:Y:S07]  /*a770*/  SHFL.IDX PT, R7, R4, 0x3, 0x181f ;  /* 0x00781f0004077f89 */ /* 0x002fee00000e0000 */
[----:B------:R-:W-:Y:S02]  /*a780*/  @P0 LEA R21, R22, UR47, 0x1 ;  /* 0x0000002f16150c11 */ /* 0x000fe4000f8e08ff */
[----:B0-----:R-:W-:-:S02]  /*a790*/  @P0 LEA R2, P2, R16, R14, 0x1 ;  /* 0x0000000e10020211 */ /* 0x001fc400078408ff */
[----:B------:R-:W0:Y:S03]  /*a7a0*/  SHFL.IDX PT, R14, R0, 0x3, 0x181f ;  /* 0x00781f00000e7f89 */ /* 0x000e2600000e0000 */
[----:B------:R-:W-:-:S05]  /*a7b0*/  @P0 IMAD.X R3, RZ, RZ, R8, P2 ;  /* 0x000000ffff030224 */ /* 0x000fca00010e0608 */
[----:B------:R1:W-:Y:S02]  /*a7c0*/  @P0 LDGSTS.E.BYPASS.LTC128B.128 [R21+0xec00], desc[UR38][R2.64], !P3 ;  /* 0x0ec0000002150fae */ /* 0x0003e4000d901d66 */
[----:B-1----:R-:W-:Y:S02]  /*a7d0*/  @P1 LEA R2, P0, R16, R9, 0x1 ;  /* 0x0000000910021211 */ /* 0x002fe400078008ff */
[----:B------:R-:W1:Y:S02]  /*a7e0*/  SHFL.IDX PT, R9, R0, 0x4, 0x181f ;  /* 0x00981f0000097f89 */ /* 0x000e6400000e0000 */
[----:B------:R-:W-:Y:S02]  /*a7f0*/  @P1 IADD3.X R3, RZ, R6, RZ, P0, !PT ;  /* 0x00000006ff031210 */ /* 0x000fe400007fe4ff */
        /* <DEDUP_REMOVED lines=8> */
[----:B------:R-:W-:Y:S02]  /*a880*/  @P0 IMAD.X R3, RZ, RZ, R7, P2 ;  /* 0x000000ffff030224 */ /* 0x000fe400010e0607 */
[----:B------:R-:W3:Y:S04]  /*a890*/  SHFL.IDX PT, R7, R4, 0x5, 0x181f ;  /* 0x00b81f0004077f89 */ /* 0x000ee800000e0000 */
[----:B------:R1:W-:Y:S02]  /*a8a0*/  @P0 LDGSTS.E.BYPASS.LTC128B.128 [R21+0xfc00], desc[UR38][R2.64], !P3 ;  /* 0x0fc0000002150fae */ /* 0x0003e4000d901d66 */
[----:B-1----:R-:W-:-:S02]  /*a8b0*/  @P1 LEA R2, P0, R16, R9, 0x1 ;  /* 0x0000000910021211 */ /* 0x002fc400078008ff */
[----:B------:R-:W1:Y:S03]  /*a8c0*/  SHFL.IDX PT, R9, R0, 0x6, 0x181f ;  /* 0x00d81f0000097f89 */ /* 0x000e6600000e0000 */
        /* <DEDUP_REMOVED lines=8> */
[----:B---3--:R-:W-:Y:S01]  /*a950*/  @P0 IMAD.X R3, RZ, RZ, R7, P2 ;  /* 0x000000ffff030224 */ /* 0x008fe200010e0607 */
[----:B------:R-:W-:-:S05]  /*a960*/  @P0 LEA R7, R22, UR47, 0x1 ;  /* 0x0000002f16070c11 */ /* 0x000fca000f8e08ff */
[----:B------:R1:W-:Y:S02]  /*a970*/  @P0 LDGSTS.E.BYPASS.LTC128B.128 [R7+0x10c00], desc[UR38][R2.64], !P3 ;  /* 0x10c0000002070fae */ /* 0x0003e4000d901d66 */
[----:B-1----:R-:W-:Y:S02]  /*a980*/  @P1 LEA R2, P0, R16, R9, 0x1 ;  /* 0x0000000910021211 */ /* 0x002fe400078008ff */
[----:B------:R-:W-:-:S03]  /*a990*/  @P1 LEA R9, R22, UR47, 0x1 ;  /* 0x0000002f16091c11 */ /* 0x000fc6000f8e08ff */
[----:B--2---:R-:W-:-:S05]  /*a9a0*/  @P1 IMAD.X R3, RZ, RZ, R6, P0 ;  /* 0x000000ffff031224 */ /* 0x004fca00000e0606 */
[----:B0---4-:R1:W-:Y:S03]  /*a9b0*/  @P1 LDGSTS.E.BYPASS.LTC128B.128 [R9+0x11400], desc[UR38][R2.64], !P3 ;  /* 0x1140000002091fae */ /* 0x0113e6000d901d66 */
.L_x_15058:
        /* <DEDUP_REMOVED lines=17> */
.L_x_15003:
        /* <DEDUP_REMOVED lines=30> */
.L_x_15004:
[----:B------:R-:W-:Y:S01]  /*acb0*/  IMAD.U32 R4, RZ, RZ, UR36 ;  /* 0x00000024ff047e24 */ /* 0x000fe2000f8e00ff */
[----:B------:R-:W-:Y:S01]  /*acc0*/  ULDC.64 UR4, c[0x0][0x2e0] ;  /* 0x0000b80000047ab9 */ /* 0x000fe20000000a00 */
[----:B------:R-:W-:Y:S01]  /*acd0*/  IMAD.U32 R3, RZ, RZ, UR48 ;  /* 0x00000030ff037e24 */ /* 0x000fe2000f8e00ff */
[----:B------:R-:W-:Y:S01]  /*ace0*/  UISETP.NE.AND UP0, UPT, UR50, URZ, UPT ;  /* 0x0000003f3200728c */ /* 0x000fe2000bf05270 */
[----:B------:R-:W-:Y:S01]  /*acf0*/  IMAD R25, R25, UR4, RZ ;  /* 0x0000000419197c24 */ /* 0x000fe2000f8e02ff */
[----:B------:R-:W0:Y:S01]  /*ad00*/  LDC R9, c[0x0][0x448] ;  /* 0x00011200ff097b82 */ /* 0x000e220000000800 */
[----:B------:R-:W-:Y:S02]  /*ad10*/  IMAD.MOV.U32 R2, RZ, RZ, R4 ;  /* 0x000000ffff027224 */ /* 0x000fe400078e0004 */
[C---:B------:R-:W-:Y:S01]  /*ad20*/  IMAD R25, R24.reuse, UR5, R25 ;  /* 0x0000000518197c24 */ /* 0x040fe2000f8e0219 */
[----:B------:R-:W-:Y:S01]  /*ad30*/  PLOP3.LUT P0, PT, PT, PT, UP0, 0x80, 0x0 ;  /* 0x000000000000781c */ /* 0x000fe20003f0f008 */
[----:B------:R-:W-:Y:S01]  /*ad40*/  IMAD.WIDE.U32 R2, R24, UR4, R2 ;  /* 0x0000000418027c25 */ /* 0x000fe2000f8e0002 */
[----:B------:R-:W-:Y:S01]  /*ad50*/  PLOP3.LUT P1, PT, PT, PT, UP0, 0x80, 0x0 ;  /* 0x000000000000781c */ /* 0x000fe20003f2f008 */
[----:B------:R-:W1:Y:S01]  /*ad60*/  S2R R24, SR_TID.X ;  /* 0x0000000000187919 */ /* 0x000e620000002100 */
[----:B------:R-:W-:Y:S01]  /*ad70*/  PLOP3.LUT P2, PT, PT, PT, UP0, 0x80, 0x0 ;  /* 0x000000000000781c */ /* 0x000fe20003f4f008 */
[----:B------:R-:W-:Y:S01]  /*ad80*/  IMAD.U32 R5, RZ, RZ, UR37 ;  /* 0x00000025ff057e24 */ /* 0x000fe2000f8e00ff */
[----:B------:R-:W-:Y:S01]  /*ad90*/  @UP0 ULDC UR4, c[0x0][0x44c] ;  /* 0x0001130000040ab9 */ /* 0x000fe20000000800 */
[----:B------:R-:W-:Y:S01]  /*ada0*/  IMAD.U32 R5, RZ, RZ, UR49 ;  /* 0x00000031ff057e24 */ /* 0x000fe2000f8e00ff */
[----:B------:R-:W-:Y:S01]  /*adb0*/  @UP0 ULDC UR5, c[0x0][0x450] ;  /* 0x0001140000050ab9 */ /* 0x000fe20000000800 */
[----:B------:R-:W-:-:S02]  /*adc0*/  IADD3 R3, R3, R25, RZ ;  /* 0x0000001903037210 */ /* 0x000fc40007ffe0ff */
[----:B-1----:R-:W-:-:S04]  /*add0*/  LOP3.LUT R24, R24, 0x7f, RZ, 0xc0, !PT ;  /* 0x0000007f18187812 */ /* 0x002fc800078ec0ff */
[----:B------:R-:W-:-:S05]  /*ade0*/  SHF.R.U32.HI R24, RZ, 0x3, R24 ;  /* 0x00000003ff187819 */ /* 0x000fca0000011618 */
[----:B------:R-:W-:-:S04]  /*adf0*/  IMAD.IADD R0, R23, 0x1, R24 ;  /* 0x0000000117007824 */ /* 0x000fc800078e0218 */
[----:B------:R-:W-:-:S04]  /*ae00*/  IMAD R4, R5, 0xc0, R0 ;  /* 0x000000c005047824 */ /* 0x000fc800078e0200 */
[C---:B------:R-:W-:Y:S01]  /*ae10*/  @P0 IMAD.HI.U32 R0, R4.reuse, UR4, RZ ;  /* 0x0000000404000c27 */ /* 0x040fe2000f8e00ff */
[----:B------:R-:W-:Y:S01]  /*ae20*/  PLOP3.LUT P0, PT, PT, PT, UP0, 0x80, 0x0 ;  /* 0x000000000000781c */ /* 0x000fe20003f0f008 */
[----:B------:R-:W-:Y:S02]  /*ae30*/  @UP0 ULDC UR4, c[0x0][0x44c] ;  /* 0x0001130000040ab9 */ /* 0x000fe40000000800 */
[----:B------:R-:W-:Y:S01]  /*ae40*/  IMAD.MOV.U32 R5, RZ, RZ, R4 ;  /* 0x000000ffff057224 */ /* 0x000fe200078e0004 */
[----:B------:R-:W-:Y:S01]  /*ae50*/  @P1 SHF.R.U32.HI R5, RZ, UR5, R0 ;  /* 0x00000005ff051c19 */ /* 0x000fe20008011600 */
[----:B------:R-:W-:-:S04]  /*ae60*/  VIADD R0, R4, 0x80 ;  /* 0x0000008004007836 */ /* 0x000fc80000000000 */
[----:B------:R-:W-:Y:S02]  /*ae70*/  IMAD.MOV R15, RZ, RZ, -R5 ;  /* 0x000000ffff0f7224 */ /* 0x000fe400078e0a05 */
[----:B------:R-:W-:Y:S01]  /*ae80*/  @P2 IMAD.HI.U32 R6, R0, UR4, RZ ;  /* 0x0000000400062c27 */ /* 0x000fe2000f8e00ff */
[----:B------:R-:W-:-:S03]  /*ae90*/  @UP0 ULDC UR4, c[0x0][0x450] ;  /* 0x0001140000040ab9 */ /* 0x000fc60000000800 */
[----:B0-----:R-:W-:Y:S01]  /*aea0*/  IMAD R15, R9, R15, R4 ;  /* 0x0000000f090f7224 */ /* 0x001fe200078e0204 */
[----:B------:R-:W-:Y:S01]  /*aeb0*/  SHF.R.S32.HI R4, RZ, 0x1f, R5 ;  /* 0x0000001fff047819 */ /* 0x000fe20000011405 */
[----:B------:R-:W-:Y:S01]  /*aec0*/  IMAD.MOV.U32 R11, RZ, RZ, R0 ;  /* 0x000000ffff0b7224 */ /* 0x000fe200078e0000 */
[----:B------:R-:W-:Y:S01]  /*aed0*/  @P0 SHF.R.U32.HI R11, RZ, UR4, R6 ;  /* 0x00000004ff0b0c19 */ /* 0x000fe20008011606 */
[----:B------:R-:W-:Y:S02]  /*aee0*/  ULDC.64 UR4, c[0x0][0x2d0] ;  /* 0x0000b40000047ab9 */ /* 0x000fe40000000a00 */
[----:B------:R-:W-:Y:S01]  /*aef0*/  IMAD R6, R4, UR4, RZ ;  /* 0x0000000404067c24 */ /* 0x000fe2000f8e02ff */
[--C-:B------:R-:W-:Y:S01]  /*af00*/  SHF.R.S32.HI R4, RZ, 0x1f, R11.reuse ;  /* 0x0000001fff047819 */ /* 0x100fe2000001140b */
[----:B------:R-:W-:Y:S02]  /*af10*/  IMAD.MOV R8, RZ, RZ, -R11 ;  /* 0x000000ffff087224 */ /* 0x000fe400078e0a0b */
[----:B------:R-:W-:-:S02]  /*af20*/  IMAD R13, R5, UR5, R6 ;  /* 0x00000005050d7c24 */ /* 0x000fc4000f8e0206 */
[----:B------:R-:W-:Y:S02]  /*af30*/  IMAD R10, R4, UR4, RZ ;  /* 0x00000004040a7c24 */ /* 0x000fe4000f8e02ff */
[----:B------:R-:W-:-:S04]  /*af40*/  IMAD.WIDE.U32 R6, R11, UR4, R2 ;  /* 0x000000040b067c25 */ /* 0x000fc8000f8e0002 */
[----:B------:R-:W-:Y:S02]  /*af50*/  IMAD R21, R11, UR5, R10 ;  /* 0x000000050b157c24 */ /* 0x000fe4000f8e020a */
[----:B------:R-:W-:Y:S01]  /*af60*/  IMAD R11, R9, R8, R0 ;  /* 0x00000008090b7224 */ /* 0x000fe200078e0200 */
[----:B------:R-:W-:Y:S01]  /*af70*/  SHF.R.S32.HI R0, RZ, 0x1f, R15 ;  /* 0x0000001fff007819 */ /* 0x000fe2000001140f */
[----:B------:R-:W-:Y:S01]  /*af80*/  IMAD.WIDE.U32 R4, R5, UR4, R2 ;  /* 0x0000000405047c25 */ /* 0x000fe2000f8e0002 */
[----:B------:R-:W-:-:S03]  /*af90*/  ULDC.64 UR4, c[0x0][0x2c8] ;  /* 0x0000b20000047ab9 */ /* 0x000fc60000000a00 */
[----:B------:R-:W-:Y:S02]  /*afa0*/  IMAD R0, R0, UR4, RZ ;  /* 0x0000000400007c24 */ /* 0x000fe4000f8e02ff */
[----:B------:R-:W-:Y:S02]  /*afb0*/  IMAD.IADD R3, R5, 0x1, R13 ;  /* 0x0000000105037824 */ /* 0x000fe400078e020d */
[----:B------:R-:W-:Y:S02]  /*afc0*/  IMAD.MOV.U32 R2, RZ, RZ, R4 ;  /* 0x000000ffff027224 */ /* 0x000fe400078e0004 */
[C---:B------:R-:W-:Y:S01]  /*afd0*/  IMAD R13, R15.reuse, UR5, R0 ;  /* 0x000000050f0d7c24 */ /* 0x040fe2000f8e0200 */
[----:B------:R-:W-:Y:S01]  /*afe0*/  SHF.R.S32.HI R0, RZ, 0x1f, R11 ;  /* 0x0000001fff007819 */ /* 0x000fe2000001140b */
[----:B------:R-:W-:Y:S01]  /*aff0*/  IMAD.WIDE.U32 R4, R15, UR4, R2 ;  /* 0x000000040f047c25 */ /* 0x000fe2000f8e0002 */
[----:B------:R-:W-:-:S03]  /*b000*/  IADD3 R3, R7, R21, RZ ;  /* 0x0000001507037210 */ /* 0x000fc60007ffe0ff */
        /* <DEDUP_REMOVED lines=15> */
[----:B------:R-:W0:Y:S01]  /*b100*/  SHFL.IDX PT, R14, R7, RZ, 0x181f ;  /* 0x00181fff070e7589 */ /* 0x000e2200000e0000 */
[----:B------:R-:W-:Y:S01]  /*b110*/  IMAD.U32 R5, RZ, RZ, UR49 ;  /* 0x00000031ff057e24 */ /* 0x000fe2000f8e00ff */
[----:B------:R-:W-:Y:S02]  /*b120*/  ULDC UR4, c[0x0][0x288] ;  /* 0x0000a20000047ab9 */ /* 0x000fe40000000800 */
[----:B------:R-:W1:Y:S01]  /*b130*/  SHFL.IDX PT, R2, R8, RZ, 0x181f ;  /* 0x00181fff08027589 */ /* 0x000e6200000e0000 */
[----:B------:R-:W-:Y:S02]  /*b140*/  IMAD R4, R9, UR4, RZ ;  /* 0x0000000409047c24 */ /* 0x000fe4000f8e02ff */
[----:B------:R-:W-:Y:S01]  /*b150*/  IMAD R5, R5, 0xc0, R24 ;  /* 0x000000c005057824 */ /* 0x000fe200078e0218 */
[----:B------:R-:W2:Y:S03]  /*b160*/  SHFL.IDX PT, R21, R7, 0x1, 0x181f ;  /* 0x00381f0007157f89 */ /* 0x000ea600000e0000 */
[C---:B------:R-:W-:Y:S01]  /*b170*/  VIADD R9, R5.reuse, 0x10 ;  /* 0x0000001005097836 */ /* 0x040fe20000000000 */
[C---:B------:R-:W-:Y:S01]  /*b180*/  ISETP.GE.AND P1, PT, R5.reuse, R4, PT ;  /* 0x000000040500720c */ /* 0x040fe20003f26270 */
[----:B------:R-:W3:Y:S01]  /*b190*/  SHFL.IDX PT, R10, R8, 0x1, 0x181f ;  /* 0x00381f00080a7f89 */ /* 0x000ee200000e0000 */
[----:B------:R-:W-:-:S02]  /*b1a0*/  VIADD R11, R5, 0x20 ;  /* 0x00000020050b7836 */ /* 0x000fc40000000000 */
[----:B------:R-:W-:Y:S02]  /*b1b0*/  ISETP.GE.AND P3, PT, R9, R4, PT ;  /* 0x000000040900720c */ /* 0x000fe40003f66270 */
[----:B------:R-:W-:Y:S07]  /*b1c0*/  SHFL.IDX PT, R9, R8, 0x2, 0x181f ;  /* 0x00581f0008097f89 */ /* 0x000fee00000e0000 */
[----:B0-----:R-:W-:Y:S02]  /*b1d0*/  @!P1 LEA R14, P2, R16, R14, 0x1 ;  /* 0x0000000e100e9211 */ /* 0x001fe400078408ff */
[----:B------:R-:W-:-:S03]  /*b1e0*/  @!P1 LEA R25, R22, UR47, 0x1 ;  /* 0x0000002f16199c11 */ /* 0x000fc6000f8e08ff */
[----:B-1----:R-:W-:Y:S02]  /*b1f0*/  @!P1 IMAD.X R3, RZ, RZ, R2, P2 ;  /* 0x000000ffff039224 */ /* 0x002fe400010e0602 */
[----:B------:R-:W-:Y:S02]  /*b200*/  @!P1 IMAD.MOV.U32 R2, RZ, RZ, R14 ;  /* 0x000000ffff029224 */ /* 0x000fe400078e000e */
[----:B------:R-:W0:Y:S04]  /*b210*/  SHFL.IDX PT, R14, R7, 0x2, 0x181f ;  /* 0x00581f00070e7f89 */ /* 0x000e2800000e0000 */
[----:B------:R2:W-:Y:S01]  /*b220*/  @!P1 LDGSTS.E.BYPASS.LTC128B.128 [R25+0x8400], desc[UR38][R2.64], !P0 ;  /* 0x0840000002199fae */ /* 0x0005e2000c101d66 */
[----:B------:R-:W-:Y:S01]  /*b230*/  ISETP.GE.AND P1, PT, R11, R4, PT ;  /* 0x000000040b00720c */ /* 0x000fe20003f26270 */
[----:B------:R-:W-:Y:S01]  /*b240*/  VIADD R11, R5, 0x40 ;  /* 0x00000040050b7836 */ /* 0x000fe20000000000 */
[----:B--2---:R-:W-:-:S02]  /*b250*/  @!P3 LEA R2, P2, R16, R21, 0x1 ;  /* 0x000000151002b211 */ /* 0x004fc400078408ff */
[----:B------:R-:W-:Y:S01]  /*b260*/  @!P3 LEA R25, R22, UR47, 0x1 ;  /* 0x0000002f1619bc11 */ /* 0x000fe2000f8e08ff */
[----:B------:R-:W1:Y:S01]  /*b270*/  SHFL.IDX PT, R21, R7, 0x3, 0x181f ;  /* 0x00781f0007157f89 */ /* 0x000e6200000e0000 */
[----:B---3--:R-:W-:-:S07]  /*b280*/  @!P3 IADD3.X R3, RZ, R10, RZ, P2, !PT ;  /* 0x0000000aff03b210 */ /* 0x008fce00017fe4ff */
[----:B------:R-:W-:Y:S01]  /*b290*/  @!P1 LEA R20, R22, UR47, 0x1 ;  /* 0x0000002f16149c11 */ /* 0x000fe2000f8e08ff */
[----:B------:R-:W2:Y:S04]  /*b2a0*/  SHFL.IDX PT, R10, R8, 0x3, 0x181f ;  /* 0x00781f00080a7f89 */ /* 0x000ea800000e0000 */
[----:B------:R0:W-:Y:S02]  /*b2b0*/  @!P3 LDGSTS.E.BYPASS.LTC128B.128 [R25+0x8c00], desc[UR38][R2.64], !P0 ;  /* 0x08c000000219bfae */ /* 0x0001e4000c101d66 */
[----:B0-----:R-:W-:Y:S02]  /*b2c0*/  @!P1 LEA R2, P2, R16, R14, 0x1 ;  /* 0x0000000e10029211 */ /* 0x001fe400078408ff */
[----:B------:R-:W0:Y:S03]  /*b2d0*/  SHFL.IDX PT, R14, R7, 0x4, 0x181f ;  /* 0x00981f00070e7f89 */ /* 0x000e2600000e0000 */
[----:B------:R-:W-:-:S02]  /*b2e0*/  @!P1 IMAD.X R3, RZ, RZ, R9, P2 ;  /* 0x000000ffff039224 */ /* 0x000fc400010e0609 */
[----:B------:R-:W-:-:S03]  /*b2f0*/  VIADD R9, R5, 0x30 ;  /* 0x0000003005097836 */ /* 0x000fc60000000000 */
[----:B------:R3:W-:Y:S01]  /*b300*/  @!P1 LDGSTS.E.BYPASS.LTC128B.128 [R20+0x9400], desc[UR38][R2.64], !P0 ;  /* 0x0940000002149fae */ /* 0x0007e2000c101d66 */
[-C--:B------:R-:W-:Y:S01]  /*b310*/  ISETP.GE.AND P1, PT, R11, R4.reuse, PT ;  /* 0x000000040b00720c */ /* 0x080fe20003f26270 */
[----:B------:R-:W-:Y:S01]  /*b320*/  VIADD R11, R5, 0x60 ;  /* 0x00000060050b7836 */ /* 0x000fe20000000000 */
[----:B------:R-:W-:Y:S02]  /*b330*/  ISETP.GE.AND P3, PT, R9, R4, PT ;  /* 0x000000040900720c */ /* 0x000fe40003f66270 */
[----:B------:R-:W4:Y:S09]  /*b340*/  SHFL.IDX PT, R9, R8, 0x4, 0x181f ;  /* 0x00981f0008097f89 */ /* 0x000f3200000e0000 */
[----:B---3--:R-:W-:-:S02]  /*b350*/  @!P1 LEA R20, R22, UR47, 0x1 ;  /* 0x0000002f16149c11 */ /* 0x008fc4000f8e08ff */
[----:B-1----:R-:W-:Y:S02]  /*b360*/  @!P3 LEA R2, P2, R16, R21, 0x1 ;  /* 0x000000151002b211 */ /* 0x002fe400078408ff */
[----:B------:R-:W-:Y:S01]  /*b370*/  @!P3 LEA R25, R22, UR47, 0x1 ;  /* 0x0000002f1619bc11 */ /* 0x000fe2000f8e08ff */
[----:B------:R-:W1:Y:S02]  /*b380*/  SHFL.IDX PT, R21, R7, 0x5, 0x181f ;  /* 0x00b81f0007157f89 */ /* 0x000e6400000e0000 */
[----:B--2---:R-:W-:Y:S02]  /*b390*/  @!P3 IMAD.X R3, RZ, RZ, R10, P2 ;  /* 0x000000ffff03b224 */ /* 0x004fe400010e060a */
[----:B------:R-:W2:Y:S04]  /*b3a0*/  SHFL.IDX PT, R10, R8, 0x5, 0x181f ;  /* 0x00b81f00080a7f89 */ /* 0x000ea800000e0000 */
[----:B------:R0:W-:Y:S02]  /*b3b0*/  @!P3 LDGSTS.E.BYPASS.LTC128B.128 [R25+0x9c00], desc[UR38][R2.64], !P0 ;  /* 0x09c000000219bfae */ /* 0x0001e4000c101d66 */
[----:B0-----:R-:W-:-:S02]  /*b3c0*/  @!P1 LEA R2, P2, R16, R14, 0x1 ;  /* 0x0000000e10029211 */ /* 0x001fc400078408ff */
[----:B------:R-:W0:Y:S03]  /*b3d0*/  SHFL.IDX PT, R14, R7, 0x6, 0x181f ;  /* 0x00d81f00070e7f89 */ /* 0x000e2600000e0000 */
[----:B----4-:R-:W-:Y:S02]  /*b3e0*/  @!P1 IMAD.X R3, RZ, RZ, R9, P2 ;  /* 0x000000ffff039224 */ /* 0x010fe400010e0609 */
        /* <DEDUP_REMOVED lines=14> */
[----:B------:R0:W1:Y:S02]  /*b4d0*/  SHFL.IDX PT, R14, R7, 0x7, 0x181f ;  /* 0x00f81f00070e7f89 */ /* 0x00006400000e0000 */
[----:B---3--:R-:W-:Y:S01]  /*b4e0*/  @!P1 IADD3.X R3, RZ, R9, RZ, P2, !PT ;  /* 0x00000009ff039210 */ /* 0x008fe200017fe4ff */
[----:B------:R-:W-:-:S04]  /*b4f0*/  VIADD R9, R5, 0x70 ;  /* 0x0000007005097836 */ /* 0x000fc80000000000 */
[----:B------:R1:W-:Y:S01]  /*b500*/  @!P1 LDGSTS.E.BYPASS.LTC128B.128 [R10+0xb400], desc[UR38][R2.64], !P0 ;  /* 0x0b400000020a9fae */ /* 0x0003e2000c101d66 */
[-C--:B------:R-:W-:Y:S01]  /*b510*/  ISETP.GE.AND P3, PT, R9, R4.reuse, PT ;  /* 0x000000040900720c */ /* 0x080fe20003f66270 */
[----:B0-----:R-:W-:Y:S01]  /*b520*/  VIADD R7, R5, 0x90 ;  /* 0x0000009005077836 */ /* 0x001fe20000000000 */
[----:B------:R-:W-:Y:S01]  /*b530*/  ISETP.GE.AND P1, PT, R11, R4, PT ;  /* 0x000000040b00720c */ /* 0x000fe20003f26270 */
[----:B------:R-:W0:Y:S01]  /*b540*/  SHFL.IDX PT, R9, R6, RZ, 0x181f ;  /* 0x00181fff06097589 */ /* 0x000e2200000e0000 */
[----:B------:R-:W-:-:S09]  /*b550*/  VIADD R11, R5, 0xa0 ;  /* 0x000000a0050b7836 */ /* 0x000fd20000000000 */
[----:B------:R-:W-:Y:S02]  /*b560*/  @!P3 LEA R25, R22, UR47, 0x1 ;  /* 0x0000002f1619bc11 */ /* 0x000fe4000f8e08ff */
[----:B-1----:R-:W-:Y:S02]  /*b570*/  @!P3 LEA R2, P2, R16, R14, 0x1 ;  /* 0x0000000e1002b211 */ /* 0x002fe400078408ff */
[----:B------:R-:W-:Y:S03]  /*b580*/  SHFL.IDX PT, R14, R0, 0x2, 0x181f ;  /* 0x00581f00000e7f89 */ /* 0x000fe600000e0000 */
[----:B------:R-:W-:Y:S02]  /*b590*/  @!P3 IMAD.X R3, RZ, RZ, R8, P2 ;  /* 0x000000ffff03b224 */ /* 0x000fe400010e0608 */
        /* <DEDUP_REMOVED lines=20> */
.L_x_15083:
[----:B------:R-:W-:Y:S01]  /*b6e0*/  IADD3 R5, R5, 0xb0, RZ ;  /* 0x000000b005057810 */ /* 0x000fe20007ffe0ff */
        /* <DEDUP_REMOVED lines=17> */
.L_x_15084:
[----:B------:R-:W-:Y:S01]  /*b800*/  UIADD3 UR4, UR52, -0x2, URZ ;  /* 0xfffffffe34047890 */ /* 0x000fe2000fffe03f */
[----:B------:R-:W-:Y:S02]  /*b810*/  IMAD.MOV.U32 R24, RZ, RZ, 0x1 ;  /* 0x00000001ff187424 */ /* 0x000fe400078e00ff */
[----:B------:R-:W-:Y:S01]  /*b820*/  IMAD.MOV.U32 R20, RZ, RZ, RZ ;  /* 0x000000ffff147224 */ /* 0x000fe200078e00ff */
[----:B------:R-:W-:-:S06]  /*b830*/  UISETP.GE.AND UP0, UPT, UR4, UR51, UPT ;  /* 0x000000330400728c */ /* 0x000fcc000bf06270 */
[----:B------:R-:W-:-:S13]  /*b840*/  PLOP3.LUT P0, PT, PT, PT, UP0, 0x80, 0x0 ;  /* 0x000000000000781c */ /* 0x000fda0003f0f008 */
[----:B------:R-:W-:Y:S05]  /*b850*/  @!P0 BRA `(.L_x_15007) ;  /* 0x0000000c00fc8947 */ /* 0x000fea0003800000 */
[----:B------:R-:W1:Y:S01]  /*b860*/  S2R R2, SR_TID.X ;  /* 0x0000000000027919 */ /* 0x000e620000002100 */
[----:B------:R-:W-:Y:S01]  /*b870*/  UIADD3 UR4, UR45, 0x1, URZ ;  /* 0x000000012d047890 */ /* 0x000fe2000fffe03f */
[----:B0-----:R-:W-:Y:S01]  /*b880*/  LOP3.LUT R0, RZ, UR44, RZ, 0x33, !PT ;  /* 0x0000002cff007c12 */ /* 0x001fe2000f8e33ff */
[----:B------:R-:W-:Y:S01]  /*b890*/  ULOP3.LUT UR5, URZ, UR46, URZ, 0x33, !UPT ;  /* 0x0000002e3f057292 */ /* 0x000fe2000f8e333f */
[----:B------:R-:W-:Y:S01]  /*b8a0*/  IMAD.SHL.U32 R4, R16, 0x2, RZ ;  /* 0x0000000210047824 */ /* 0x000fe200078e00ff */
[----:B------:R-:W-:Y:S01]  /*b8b0*/  UIMAD UR4, UR4, UR41, URZ ;  /* 0x00000029040472a4 */ /* 0x000fe2000f8e023f */
[----:B------:R-:W-:Y:S01]  /*b8c0*/  BSSY B0, `(.L_x_15007) ;  /* 0x00000f8000007945 */ /* 0x000fe20003800000 */
[----:B------:R-:W-:Y:S01]  /*b8d0*/  IMAD.MOV.U32 R21, RZ, RZ, 0x1 ;  /* 0x00000001ff157424 */ /* 0x000fe200078e00ff */
[----:B------:R-:W-:-:S03]  /*b8e0*/  MOV R8, RZ ;  /* 0x000000ff00087202 */ /* 0x000fc60000000f00 */
[----:B------:R-:W-:Y:S01]  /*b8f0*/  LOP3.LUT R3, RZ, UR4, RZ, 0x33, !PT ;  /* 0x00000004ff037c12 */ /* 0x000fe2000f8e33ff */
[----:B------:R-:W-:Y:S02]  /*b900*/  ULDC UR4, c[0x0][0x2f4] ;  /* 0x0000bd0000047ab9 */ /* 0x000fe40000000800 */
[----:B------:R-:W-:Y:S02]  /*b910*/  ISETP.GE.AND P1, PT, R16, UR4, PT ;  /* 0x0000000410007c0c */ /* 0x000fe4000bf26270 */
[----:B------:R-:W-:-:S04]  /*b920*/  VIMNMX3 R3, R0, UR5, R3, !PT ;  /* 0x0000000500037c0f */ /* 0x000fc8000f800103 */
        /* <DEDUP_REMOVED lines=9> */
.L_x_15020:
[----:B------:R-:W0:Y:S01]  /*b9c0*/  LDC R2, c[0x0][0x430] ;  /* 0x00010c00ff027b82 */ /* 0x000e220000000800 */
[----:B------:R-:W-:Y:S01]  /*b9d0*/  IMAD.MOV.U32 R9, RZ, RZ, R0 ;  /* 0x000000ffff097224 */ /* 0x000fe200078e0000 */
[----:B------:R-:W-:Y:S01]  /*b9e0*/  ULDC.64 UR4, c[0x0][0x428] ;  /* 0x00010a0000047ab9 */ /* 0x000fe20000000a00 */
[----:B0-----:R-:W-:-:S13]  /*b9f0*/  ISETP.NE.AND P0, PT, R2, 0x1, PT ;  /* 0x000000010200780c */ /* 0x001fda0003f05270 */
[----:B------:R-:W0:Y:S08]  /*ba00*/  @P0 LDC R3, c[0x0][0x434] ;  /* 0x00010d00ff030b82 */ /* 0x000e300000000800 */
[----:B------:R-:W1:Y:S01]  /*ba10*/  @P0 LDC R5, c[0x0][0x438] ;  /* 0x00010e00ff050b82 */ /* 0x000e620000000800 */
[----:B0-----:R-:W-:-:S05]  /*ba20*/  @P0 IMAD.HI.U32 R2, R0, R3, RZ ;  /* 0x0000000300020227 */ /* 0x001fca00078e00ff */
        /* <DEDUP_REMOVED lines=10> */
[----:B------:R-:W2:Y:S01]  /*bad0*/  LDG.E R5, desc[UR38][R6.64] ;  /* 0x0000002606057981 */ /* 0x000ea2000c1e1900 */
[----:B------:R-:W-:Y:S01]  /*bae0*/  ULOP3.LUT UR6, UR40, 0x2, URZ, 0xfc, !UPT ;  /* 0x0000000228067892 */ /* 0x000fe2000f8efc3f */
[----:B------:R-:W-:-:S05]  /*baf0*/  VIADD R20, R8, 0x1 ;  /* 0x0000000108147836 */ /* 0x000fca0000000000 */
[----:B------:R-:W-:Y:S01]  /*bb00*/  IMAD.U32 R10, RZ, RZ, UR6 ;  /* 0x00000006ff0a7e24 */ /* 0x000fe2000f8e00ff */
[----:B------:R-:W-:-:S04]  /*bb10*/  ISETP.NE.AND P0, PT, R20, 0x2, PT ;  /* 0x000000021400780c */ /* 0x000fc80003f05270 */
[----:B------:R-:W-:Y:S02]  /*bb20*/  ISETP.NE.AND P2, PT, R10, 0x3, PT ;  /* 0x000000030a00780c */ /* 0x000fe40003f45270 */
[----:B------:R-:W-:Y:S02]  /*bb30*/  SEL R24, RZ, 0x1, P0 ;  /* 0x00000001ff187807 */ /* 0x000fe40000000000 */
[----:B------:R-:W-:Y:S02]  /*bb40*/  SEL R20, R20, RZ, P0 ;  /* 0x000000ff14147207 */ /* 0x000fe40000000000 */
[----:B------:R-:W-:Y:S02]  /*bb50*/  LOP3.LUT R24, R21, R24, RZ, 0x3c, !PT ;  /* 0x0000001815187212 */ /* 0x000fe400078e3cff */
[----:B--2---:R-:W-:-:S05]  /*bb60*/  SHF.R.S32.HI R25, RZ, 0x1f, R5 ;  /* 0x0000001fff197819 */ /* 0x004fca0000011405 */
[----:B------:R-:W-:Y:S05]  /*bb70*/  @!P2 BRA `(.L_x_15008) ;  /* 0x000000000004a947 */ /* 0x000fea0003800000 */
[----:B------:R-:W-:Y:S01]  /*bb80*/  BPT.TRAP 0x1 ;  /* 0x000000040000795c */ /* 0x000fe20000300000 */
.L_x_15008:
[----:B------:R-:W-:Y:S01]  /*bb90*/  LEA R7, R20, UR47, 0x3 ;  /* 0x0000002f14077c11 */ /* 0x000fe2000f8e18ff */
[----:B------:R-:W-:Y:S01]  /*bba0*/  BSSY B1, `(.L_x_15009) ;  /* 0x0000004000017945 */ /* 0x000fe20003800000 */
[----:B------:R-:W-:-:S04]  /*bbb0*/  SHF.L.U32 R2, R24, 0x1f, RZ ;  /* 0x0000001f18027819 */ /* 0x000fc800000006ff */
[----:B------:R-:W0:Y:S02]  /*bbc0*/  SYNCS.PHASECHK.TRANS64.TRYWAIT P0, [R7+URZ+0x16840], R2 ;  /* 0x01684002070075a7 */ /* 0x000e24000800017f */
[----:B0-----:R-:W-:Y:S05]  /*bbd0*/  @!P0 BRA `(.L_x_15010) ;  /* 0x0000003000448947 */ /* 0x001fea0003800000 */
.L_x_15085:
[----:B------:R-:W-:Y:S05]  /*bbe0*/  BSYNC B1 ;  /* 0x0000000000017941 */ /* 0x000fea0003800000 */
.L_x_15009:
[----:B------:R-:W2:Y:S01]  /*bbf0*/  LDL R3, [R1] ;  /* 0x0000000001037983 */ /* 0x000ea20000100800 */
[----:B------:R-:W-:Y:S01]  /*bc00*/  ULDC UR4, c[0x0][0x430] ;  /* 0x00010c0000047ab9 */ /* 0x000fe20000000800 */
[----:B------:R-:W-:Y:S01]  /*bc10*/  R2UR UR6, R27 ;  /* 0x000000001b0672ca */ /* 0x000fe200000e0000 */
[----:B------:R-:W-:-:S06]  /*bc20*/  UIADD3 UR4, -UR4, URZ, URZ ;  /* 0x0000003f04047290 */ /* 0x000fcc000fffe13f */
[----:B------:R-:W-:Y:S01]  /*bc30*/  IMAD R6, R9, UR4, R0 ;  /* 0x0000000409067c24 */ /* 0x000fe2000f8e0200 */
[----:B------:R-:W-:-:S04]  /*bc40*/  ULDC.64 UR4, c[0x0][0x300] ;  /* 0x0000c00000047ab9 */ /* 0x000fc80000000a00 */
[----:B------:R-:W-:Y:S02]  /*bc50*/  SHF.R.S32.HI R23, RZ, 0x1f, R6 ;  /* 0x0000001fff177819 */ /* 0x000fe40000011406 */
[----:B--2---:R-:W-:-:S03]  /*bc60*/  ISETP.NE.AND P2, PT, R3, RZ, PT ;  /* 0x000000ff0300720c */ /* 0x004fc60003f45270 */
        /* <DEDUP_REMOVED lines=55> */
[----:B------:R-:W1:Y:S04]  /*bfe0*/  SHFL.IDX PT, R3, R19, 0x6, 0x181f ;  /* 0x00d81f0013037f89 */ /* 0x000e6800000e0000 */
[----:B------:R-:W2:Y:S01]  /*bff0*/  SHFL.IDX PT, R19, R19, 0x7, 0x181f ;  /* 0x00f81f0013137f89 */ /* 0x000ea200000e0000 */
[----:B0-----:R-:W-:-:S05]  /*c000*/  IADD3 R2, P0, R2, R11, RZ ;  /* 0x0000000b02027210 */ /* 0x001fca0007f1e0ff */
[----:B-1----:R-:W-:-:S05]  /*c010*/  IMAD.X R3, RZ, RZ, R3, P0 ;  /* 0x000000ffff037224 */ /* 0x002fca00000e0603 */
[----:B--2---:R0:W-:Y:S03]  /*c020*/  LDGSTS.E.BYPASS.LTC128B.128 [R9+0x11400], desc[UR38][R2.64], !P2 ;  /* 0x1140000002097fae */ /* 0x0041e6000d101d66 */
.L_x_15103:
        /* <DEDUP_REMOVED lines=9> */
.L_x_15012:
        /* <DEDUP_REMOVED lines=12> */
.L_x_15013:
[----:B------:R0:W-:Y:S01]  /*c180*/  SYNCS.ARRIVE.TRANS64.A1T0 RZ, [R7+URZ+0x16830], RZ ;  /* 0x016830ff07ff79a7 */ /* 0x0001e2000810003f */
[----:B------:R-:W-:Y:S05]  /*c190*/  @!P3 BRA `(.L_x_15014) ;  /* 0x000000000004b947 */ /* 0x000fea0003800000 */
[----:B------:R-:W-:Y:S01]  /*c1a0*/  BPT.TRAP 0x1 ;  /* 0x000000040000795c */ /* 0x000fe20000300000 */
.L_x_15014:
[----:B------:R-:W-:Y:S01]  /*c1b0*/  SHF.L.U32 R2, R21, 0x1f, RZ ;  /* 0x0000001f15027819 */ /* 0x000fe200000006ff */
[----:B------:R-:W-:Y:S01]  /*c1c0*/  BSSY B1, `(.L_x_15015) ;  /* 0x0000004000017945 */ /* 0x000fe20003800000 */
[----:B0-----:R-:W-:-:S04]  /*c1d0*/  LEA R7, R8, UR47, 0x3 ;  /* 0x0000002f08077c11 */ /* 0x001fc8000f8e18ff */
[----:B------:R-:W0:Y:S02]  /*c1e0*/  SYNCS.PHASECHK.TRANS64.TRYWAIT P0, [R7+URZ+0x16860], R2 ;  /* 0x01686002070075a7 */ /* 0x000e24000800017f */
[----:B0-----:R-:W-:Y:S05]  /*c1f0*/  @!P0 BRA `(.L_x_15016) ;  /* 0x0000003400308947 */ /* 0x001fea0003800000 */
.L_x_15104:
[----:B------:R-:W-:Y:S05]  /*c200*/  BSYNC B1 ;  /* 0x0000000000017941 */ /* 0x000fea0003800000 */
.L_x_15015:
        /* <DEDUP_REMOVED lines=24> */
[----:B------:R-:W2:Y:S02]  /*c390*/  SHFL.IDX PT, R12, R17, 0x4, 0x181f ;  /* 0x00981f00110c7f89 */ /* 0x000ea400000e0000 */
[----:B-----5:R-:W-:Y:S02]  /*c3a0*/  IADD3.X R3, RZ, R10, RZ, P2, !PT ;  /* 0x0000000aff037210 */ /* 0x020fe400017fe4ff */
[----:B------:R-:W3:Y:S05]  /*c3b0*/  SHFL.IDX PT, R10, R18, 0x4, 0x181f ;  /* 0x00981f00120a7f89 */ /* 0x000eea00000e0000 */
        /* <DEDUP_REMOVED lines=22> */
.L_x_15122:
        /* <DEDUP_REMOVED lines=19> */
.L_x_15018:
        /* <DEDUP_REMOVED lines=12> */
.L_x_15019:
[----:B------:R-:W-:Y:S01]  /*c710*/  R2UR UR4, R27 ;  /* 0x000000001b0472ca */ /* 0x000fe200000e0000 */
[----:B------:R-:W-:Y:S01]  /*c720*/  ULDC.64 UR6, c[0x0][0x330] ;  /* 0x0000cc0000067ab9 */ /* 0x000fe20000000a00 */
[----:B------:R-:W-:Y:S01]  /*c730*/  VIADD R26, R26, 0xffffffff ;  /* 0xffffffff1a1a7836 */ /* 0x000fe20000000000 */
[----:B------:R-:W-:Y:S01]  /*c740*/  MOV R3, UR6 ;  /* 0x0000000600037c02 */ /* 0x000fe20008000f00 */
[----:B------:R-:W-:Y:S01]  /*c750*/  IMAD.MOV.U32 R18, RZ, RZ, R2 ;  /* 0x000000ffff127224 */ /* 0x000fe200078e0002 */
[----:B------:R0:W-:Y:S01]  /*c760*/  SYNCS.ARRIVE.TRANS64.A1T0 RZ, [R7+URZ+0x16850], RZ ;  /* 0x016850ff07ff79a7 */ /* 0x0001e2000810003f */
[----:B------:R-:W-:Y:S01]  /*c770*/  VIADD R4, R4, 0x80 ;  /* 0x0000008004047836 */ /* 0x000fe20000000000 */
[----:B------:R-:W-:Y:S01]  /*c780*/  ISETP.GT.AND P0, PT, R26, UR51, PT ;  /* 0x000000331a007c0c */ /* 0x000fe2000bf04270 */
        /* <DEDUP_REMOVED lines=12> */
.L_x_15007:
[----:B------:R-:W-:-:S06]  /*c850*/  ULOP3.LUT UR4, UR40, 0x2, URZ, 0xfc, !UPT ;  /* 0x0000000228047892 */ /* 0x000fcc000f8efc3f */
[----:B0-----:R-:W-:-:S05]  /*c860*/  IMAD.U32 R0, RZ, RZ, UR4 ;  /* 0x00000004ff007e24 */ /* 0x001fca000f8e00ff */
[----:B------:R-:W-:-:S13]  /*c870*/  ISETP.NE.AND P0, PT, R0, 0x3, PT ;  /* 0x000000030000780c */ /* 0x000fda0003f05270 */
[----:B------:R-:W-:Y:S05]  /*c880*/  @!P0 BRA `(.L_x_15021) ;  /* 0x0000000000048947 */ /* 0x000fea0003800000 */
[----:B------:R-:W-:Y:S01]  /*c890*/  BPT.TRAP 0x1 ;  /* 0x000000040000795c */ /* 0x000fe20000300000 */
.L_x_15021:
        /* <DEDUP_REMOVED lines=12> */
.L_x_15123:
[----:B------:R-:W-:Y:S05]  /*c960*/  BSYNC B0 ;  /* 0x0000000000007941 */ /* 0x000fea0003800000 */
.L_x_15022:
        /* <DEDUP_REMOVED lines=38> */
[----:B-----5:R-:W-:Y:S02]  /*cbd0*/  IADD3 R2, P2, R14, R16, RZ ;  /* 0x000000100e027210 */ /* 0x020fe40007f5e0ff */
[----:B---3--:R-:W-:Y:S01]  /*cbe0*/  IADD3.X R7, RZ, R21, RZ, P3, !PT ;  /* 0x00000015ff077210 */ /* 0x008fe20001ffe4ff */
[----:B------:R1:W2:Y:S02]  /*cbf0*/  SHFL.IDX PT, R14, R17, 0x7, 0x181f ;  /* 0x00f81f00110e7f89 */ /* 0x0002a400000e0000 */
        /* <DEDUP_REMOVED lines=10> */
.L_x_15141:
        /* <DEDUP_REMOVED lines=9> */
.L_x_15025:
        /* <DEDUP_REMOVED lines=12> */
.L_x_15026:
[----:B------:R-:W-:Y:S01]  /*cdf0*/  VIADD R2, R20, 0x1 ;  /* 0x0000000114027836 */ /* 0x000fe20000000000 */
[----:B------:R0:W-:Y:S04]  /*ce00*/  SYNCS.ARRIVE.TRANS64.A1T0 RZ, [R0+URZ+0x16850], RZ ;  /* 0x016850ff00ff79a7 */ /* 0x0001e8000810003f */
[----:B------:R-:W-:-:S04]  /*ce10*/  ISETP.NE.AND P0, PT, R2, 0x2, PT ;  /* 0x000000020200780c */ /* 0x000fc80003f05270 */
[----:B------:R-:W-:Y:S02]  /*ce20*/  SEL R3, RZ, 0x1, P0 ;  /* 0x00000001ff037807 */ /* 0x000fe40000000000 */
[----:B------:R-:W-:Y:S02]  /*ce30*/  SEL R2, R2, RZ, P0 ;  /* 0x000000ff02027207 */ /* 0x000fe40000000000 */
[----:B0-----:R-:W-:-:S07]  /*ce40*/  LOP3.LUT R0, R24, R3, RZ, 0x3c, !PT ;  /* 0x0000000318007212 */ /* 0x001fce00078e3cff */
.L_x_14994:
[----:B------:R-:W0:Y:S01]  /*ce50*/  S2R R4, SR_CgaCtaId ;  /* 0x0000000000047919 */ /* 0x000e220000008800 */
[----:B------:R-:W-:Y:S02]  /*ce60*/  MOV R3, 0x400 ;  /* 0x0000040000037802 */ /* 0x000fe40000000f00 */
[----:B------:R-:W-:Y:S02]  /*ce70*/  SHF.L.U32 R10, R10, 0x1f, RZ ;  /* 0x0000001f0a0a7819 */ /* 0x000fe400000006ff */
[----:B0-----:R-:W-:-:S04]  /*ce80*/  LEA R7, R4, R3, 0x18 ;  /* 0x0000000304077211 */ /* 0x001fc800078ec0ff */
[----:B------:R-:W0:Y:S02]  /*ce90*/  SYNCS.PHASECHK.TRANS64.TRYWAIT P0, [R7+URZ+0x16820], R10 ;  /* 0x0168200a070075a7 */ /* 0x000e24000800017f */
[----:B0-----:R-:W-:Y:S05]  /*cea0*/  @!P0 BRA `(.L_x_15027) ;  /* 0x0000003800c48947 */ /* 0x001fea0003800000 */
.L_x_15142:
[----:B------:R-:W-:-:S03]  /*ceb0*/  UMOV UR4, 0xffffffff ;  /* 0xffffffff00047882 */ /* 0x000fc60000000000 */
[----:B------:R-:W-:Y:S05]  /*cec0*/  BRA.DIV UR4, `(.L_x_15028) ;  /* 0x0000003a04d07947 */ /* 0x000fea000b800000 */
[----:B------:R-:W1:Y:S02]  /*ced0*/  S2R R3, SR_TID.X ;  /* 0x0000000000037919 */ /* 0x000e640000002100 */
[----:B-1----:R-:W-:-:S04]  /*cee0*/  SHF.R.U32.HI R3, RZ, 0x5, R3 ;  /* 0x00000005ff037819 */ /* 0x002fc80000011603 */
[----:B------:R-:W-:-:S05]  /*cef0*/  LOP3.LUT R3, R3, 0x3, RZ, 0xc0, !PT ;  /* 0x0000000303037812 */ /* 0x000fca00078ec0ff */
[----:B------:R1:W2:Y:S02]  /*cf00*/  SHFL.IDX PT, R14, R3, RZ, 0x1f ;  /* 0x00001fff030e7589 */ /* 0x0002a400000e0000 */
.L_x_15145:
[----:B--2---:R-:W-:-:S13]  /*cf10*/  ISETP.NE.AND P0, PT, R14, RZ, PT ;  /* 0x000000ff0e00720c */ /* 0x004fda0003f05270 */
[----:B------:R-:W-:Y:S05]  /*cf20*/  @P0 BRA `(.L_x_14950) ;  /* 0x0000000000880947 */ /* 0x000fea0003800000 */
[----:B------:R-:W-:-:S03]  /*cf30*/  UMOV UR4, 0xffffffff ;  /* 0xffffffff00047882 */ /* 0x000fc60000000000 */
[----:B------:R-:W-:Y:S05]  /*cf40*/  BRA.DIV UR4, `(.L_x_15029) ;  /* 0x0000003a04e47947 */ /* 0x000fea000b800000 */
[----:B------:R-:W-:-:S13]  /*cf50*/  ELECT P6, URZ, PT ;  /* 0x00000000003f782f */ /* 0x000fda00038c0000 */
.L_x_15148:
[----:B------:R-:W-:Y:S05]  /*cf60*/  @!P6 BRA `(.L_x_14950) ;  /* 0x000000000078e947 */ /* 0x000fea0003800000 */
[----:B------:R-:W-:-:S06]  /*cf70*/  ULOP3.LUT UR4, UR40, 0x2, URZ, 0xfc, !UPT ;  /* 0x0000000228047892 */ /* 0x000fcc000f8efc3f */
[----:B-1----:R-:W-:-:S05]  /*cf80*/  IMAD.U32 R3, RZ, RZ, UR4 ;  /* 0x00000004ff037e24 */ /* 0x002fca000f8e00ff */
[----:B------:R-:W-:-:S13]  /*cf90*/  ISETP.NE.AND P0, PT, R3, 0x3, PT ;  /* 0x000000030300780c */ /* 0x000fda0003f05270 */
[----:B------:R-:W-:Y:S05]  /*cfa0*/  @!P0 BRA `(.L_x_15030) ;  /* 0x0000000000048947 */ /* 0x000fea0003800000 */
[----:B------:R-:W-:Y:S01]  /*cfb0*/  BPT.TRAP 0x1 ;  /* 0x000000040000795c */ /* 0x000fe20000300000 */
.L_x_15030:
[----:B------:R-:W-:Y:S01]  /*cfc0*/  IMAD R5, R2, 0x8, R7 ;  /* 0x0000000802057824 */ /* 0x000fe200078e0207 */
[----:B------:R-:W-:Y:S01]  /*cfd0*/  SHF.L.U32 R4, R0, 0x1f, RZ ;  /* 0x0000001f00047819 */ /* 0x000fe200000006ff */
[----:B------:R-:W-:-:S03]  /*cfe0*/  VIADD R2, R2, 0x1 ;  /* 0x0000000102027836 */ /* 0x000fc60000000000 */
[----:B------:R-:W1:Y:S02]  /*cff0*/  SYNCS.PHASECHK.TRANS64.TRYWAIT P1, [R5+URZ+0x16840], R4 ;  /* 0x01684004050075a7 */ /* 0x000e64000802017f */
[----:B------:R-:W-:-:S04]  /*d000*/  ISETP.NE.AND P2, PT, R2, 0x2, PT ;  /* 0x000000020200780c */ /* 0x000fc80003f45270 */
[----:B------:R-:W-:Y:S01]  /*d010*/  SEL R3, RZ, 0x1, P2 ;  /* 0x00000001ff037807 */ /* 0x000fe20001000000 */
[----:B-1----:R-:W-:Y:S08]  /*d020*/  @!P1 BRA `(.L_x_15031) ;  /* 0x0000003800cc9947 */ /* 0x002ff00003800000 */
.L_x_15149:
[----:B------:R-:W-:Y:S02]  /*d030*/  SEL R2, R2, RZ, P2 ;  /* 0x000000ff02027207 */ /* 0x000fe40001000000 */
[----:B------:R-:W-:Y:S01]  /*d040*/  LOP3.LUT R0, R0, R3, RZ, 0x3c, !PT ;  /* 0x0000000300007212 */ /* 0x000fe200078e3cff */
[----:B------:R-:W-:Y:S06]  /*d050*/  @!P0 BRA `(.L_x_15032) ;  /* 0x0000000000048947 */ /* 0x000fec0003800000 */
[----:B------:R-:W-:Y:S01]  /*d060*/  BPT.TRAP 0x1 ;  /* 0x000000040000795c */ /* 0x000fe20000300000 */
.L_x_15032:
[----:B------:R-:W-:Y:S02]  /*d070*/  LEA R3, R2, R7, 0x3 ;  /* 0x0000000702037211 */ /* 0x000fe400078e18ff */
[----:B------:R-:W-:-:S04]  /*d080*/  SHF.L.U32 R0, R0, 0x1f, RZ ;  /* 0x0000001f00007819 */ /* 0x000fc800000006ff */
[----:B------:R-:W2:Y:S02]  /*d090*/  SYNCS.PHASECHK.TRANS64.TRYWAIT P1, [R3+URZ+0x16840], R0 ;  /* 0x01684000030075a7 */ /* 0x000ea4000802017f */
[----:B--2---:R-:W-:Y:S05]  /*d0a0*/  @!P1 BRA `(.L_x_15033) ;  /* 0x0000003800c09947 */ /* 0x004fea0003800000 */
.L_x_15150:
[----:B------:R-:W-:Y:S05]  /*d0b0*/  @!P0 BRA `(.L_x_15034) ;  /* 0x0000000000048947 */ /* 0x000fea0003800000 */
[----:B------:R-:W-:Y:S01]  /*d0c0*/  BPT.TRAP 0x1 ;  /* 0x000000040000795c */ /* 0x000fe20000300000 */
.L_x_15034:
[----:B------:R-:W3:Y:S02]  /*d0d0*/  SYNCS.PHASECHK.TRANS64.TRYWAIT P1, [R5+URZ+0x16860], R4 ;  /* 0x01686004050075a7 */ /* 0x000ee4000802017f */
[----:B---3--:R-:W-:Y:S05]  /*d0e0*/  @!P1 BRA `(.L_x_15035) ;  /* 0x0000003800c49947 */ /* 0x008fea0003800000 */
.L_x_15151:
[----:B------:R-:W-:Y:S05]  /*d0f0*/  @!P0 BRA `(.L_x_15036) ;  /* 0x0000000000048947 */ /* 0x000fea0003800000 */
[----:B------:R-:W-:Y:S01]  /*d100*/  BPT.TRAP 0x1 ;  /* 0x000000040000795c */ /* 0x000fe20000300000 */
.L_x_15036:
[----:B----4-:R4:W0:Y:S02]  /*d110*/  SYNCS.PHASECHK.TRANS64.TRYWAIT P0, [R3+URZ+0x16860], R0 ;  /* 0x01686000030075a7 */ /* 0x010824000800017f */
[----:B0-----:R-:W-:Y:S05]  /*d120*/  @!P0 NANOSLEEP.SYNCS 0x989680 ;  /* 0x009896800000895d */ /* 0x001fea0003900000 */
[----:B------:R-:W0:Y:S02]  /*d130*/  @!P0 SYNCS.PHASECHK.TRANS64 P0, [R3+URZ+0x16860], R0 ;  /* 0x01686000030085a7 */ /* 0x000e24000800007f */
[----:B0-----:R-:W-:Y:S05]  /*d140*/  @!P0 BRA `(.L_x_15036) ;  /* 0xfffffffc00f08947 */ /* 0x001fea000383ffff */
.L_x_14950:
[----:B------:R-:W-:Y:S05]  /*d150*/  BSYNC B6 ;  /* 0x0000000000067941 */ /* 0x000fea0003800000 */
.L_x_14947:
[----:B------:R-:W-:Y:S05]  /*d160*/  EXIT ;  /* 0x000000000000794d */ /* 0x000fea0003800000 */
.L_x_14954:
[----:B0-----:R-:W-:-:S04]  /*d170*/  IMAD.U32 R3, RZ, RZ, UR42 ;  /* 0x0000002aff037e24 */ /* 0x001fc8000f8e00ff */
[----:B------:R0:W1:Y:S03]  /*d180*/  SYNCS.PHASECHK.TRANS64.TRYWAIT P0, [R3+URZ+0x16800], R0 ;  /* 0x01680000030075a7 */ /* 0x000066000800017f */
[----:B-1----:R-:W-:Y:S05]  /*d190*/  @!P0 NANOSLEEP.SYNCS 0x989680 ;  /* 0x009896800000895d */ /* 0x002fea0003900000 */
[----:B------:R-:W1:Y:S02]  /*d1a0*/  @!P0 SYNCS.PHASECHK.TRANS64 P0, [R3+URZ+0x16800], R0 ;  /* 0x01680000030085a7 */ /* 0x000e64000800007f */
[----:B-1----:R-:W-:Y:S05]  /*d1b0*/  @!P0 BRA `(.L_x_14954) ;  /* 0xfffffffc00ec8947 */ /* 0x002fea000383ffff */
[----:B------:R-:W-:Y:S05]  /*d1c0*/  BRA `(.L_x_15037) ;  /* 0xffffff40002c7947 */ /* 0x000fea000383ffff */
.L_x_14958:
[----:B0-----:R-:W-:-:S04]  /*d1d0*/  IMAD.U32 R3, RZ, RZ, UR42 ;  /* 0x0000002aff037e24 */ /* 0x001fc8000f8e00ff */
[----:B------:R0:W2:Y:S03]  /*d1e0*/  SYNCS.PHASECHK.TRANS64.TRYWAIT P1, [R3+URZ+0x16830], R0 ;  /* 0x01683000030075a7 */ /* 0x0000a6000802017f */
[----:B--2---:R-:W-:Y:S05]  /*d1f0*/  @!P1 NANOSLEEP.SYNCS 0x989680 ;  /* 0x009896800000995d */ /* 0x004fea0003900000 */
[----:B------:R-:W2:Y:S02]  /*d200*/  @!P1 SYNCS.PHASECHK.TRANS64 P1, [R3+URZ+0x16830], R0 ;  /* 0x01683000030095a7 */ /* 0x000ea4000802007f */
[----:B--2---:R-:W-:Y:S05]  /*d210*/  @!P1 BRA `(.L_x_14958) ;  /* 0xfffffffc00ec9947 */ /* 0x004fea000383ffff */
[----:B------:R-:W-:Y:S05]  /*d220*/  BRA `(.L_x_14957) ;  /* 0xffffff4000487947 */ /* 0x000fea000383ffff */
.L_x_14964:
[----:B-1----:R-:W-:-:S04]  /*d230*/  IMAD.U32 R11, RZ, RZ, UR4 ;  /* 0x00000004ff0b7e24 */ /* 0x002fc8000f8e00ff */
[----:B------:R1:W2:Y:S03]  /*d240*/  SYNCS.PHASECHK.TRANS64.TRYWAIT P1, [R11+URZ+0x16830], R0 ;  /* 0x016830000b0075a7 */ /* 0x0002a6000802017f */
[----:B--2---:R-:W-:Y:S05]  /*d250*/  @!P1 NANOSLEEP.SYNCS 0x989680 ;  /* 0x009896800000995d */ /* 0x004fea0003900000 */
[----:B------:R-:W2:Y:S02]  /*d260*/  @!P1 SYNCS.PHASECHK.TRANS64 P1, [R11+URZ+0x16830], R0 ;  /* 0x016830000b0095a7 */ /* 0x000ea4000802007f */
[----:B--2---:R-:W-:Y:S05]  /*d270*/  @!P1 BRA `(.L_x_14964) ;  /* 0xfffffffc00ec9947 */ /* 0x004fea000383ffff */
[----:B------:R-:W-:Y:S05]  /*d280*/  BRA `(.L_x_14961) ;  /* 0xffffff64003c7947 */ /* 0x000fea000383ffff */
.L_x_14968:
[----:B-1----:R-:W-:-:S04]  /*d290*/  IMAD.U32 R11, RZ, RZ, UR10 ;  /* 0x0000000aff0b7e24 */ /* 0x002fc8000f8e00ff */
[----:B------:R1:W2:Y:S03]  /*d2a0*/  SYNCS.PHASECHK.TRANS64.TRYWAIT P1, [R11+URZ+0x16850], R0 ;  /* 0x016850000b0075a7 */ /* 0x0002a6000802017f */
[----:B--2---:R-:W-:Y:S05]  /*d2b0*/  @!P1 NANOSLEEP.SYNCS 0x989680 ;  /* 0x009896800000995d */ /* 0x004fea0003900000 */
[----:B------:R-:W2:Y:S02]  /*d2c0*/  @!P1 SYNCS.PHASECHK.TRANS64 P1, [R11+URZ+0x16850], R0 ;  /* 0x016850000b0095a7 */ /* 0x000ea4000802007f */
[----:B--2---:R-:W-:Y:S05]  /*d2d0*/  @!P1 BRA `(.L_x_14968) ;  /* 0xfffffffc00ec9947 */ /* 0x004fea000383ffff */
[----:B------:R-:W-:Y:S05]  /*d2e0*/  BRA `(.L_x_14965) ;  /* 0xffffff6400c07947 */ /* 0x000fea000383ffff */
.L_x_14976:
[----:B-1----:R-:W-:-:S04]  /*d2f0*/  IMAD.U32 R11, RZ, RZ, UR10 ;  /* 0x0000000aff0b7e24 */ /* 0x002fc8000f8e00ff */
[----:B------:R1:W2:Y:S03]  /*d300*/  SYNCS.PHASECHK.TRANS64.TRYWAIT P1, [R11+URZ+0x16830], R0 ;  /* 0x016830000b0075a7 */ /* 0x0002a6000802017f */
[----:B--2---:R-:W-:Y:S05]  /*d310*/  @!P1 NANOSLEEP.SYNCS 0x989680 ;  /* 0x009896800000995d */ /* 0x004fea0003900000 */
[----:B------:R-:W2:Y:S02]  /*d320*/  @!P1 SYNCS.PHASECHK.TRANS64 P1, [R11+URZ+0x16830], R0 ;  /* 0x016830000b0095a7 */ /* 0x000ea4000802007f */
[----:B--2---:R-:W-:Y:S05]  /*d330*/  @!P1 BRA `(.L_x_14976) ;  /* 0xfffffffc00ec9947 */ /* 0x004fea000383ffff */
[----:B------:R-:W-:Y:S05]  /*d340*/  BRA `(.L_x_14973) ;  /* 0xffffff8800d87947 */ /* 0x000fea000383ffff */
.L_x_14980:
[----:B-1----:R-:W-:-:S04]  /*d350*/  IMAD.U32 R11, RZ, RZ, UR10 ;  /* 0x0000000aff0b7e24 */ /* 0x002fc8000f8e00ff */
[----:B------:R1:W2:Y:S03]  /*d360*/  SYNCS.PHASECHK.TRANS64.TRYWAIT P1, [R11+URZ+0x16850], R0 ;  /* 0x016850000b0075a7 */ /* 0x0002a6000802017f */
[----:B--2---:R-:W-:Y:S05]  /*d370*/  @!P1 NANOSLEEP.SYNCS 0x989680 ;  /* 0x009896800000995d */ /* 0x004fea0003900000 */
[----:B------:R-:W2:Y:S02]  /*d380*/  @!P1 SYNCS.PHASECHK.TRANS64 P1, [R11+URZ+0x16850], R0 ;  /* 0x016850000b0095a7 */ /* 0x000ea4000802007f */
[----:B--2---:R-:W-:Y:S05]  /*d390*/  @!P1 BRA `(.L_x_14980) ;  /* 0xfffffffc00ec9947 */ /* 0x004fea000383ffff */
[----:B------:R-:W-:Y:S05]  /*d3a0*/  BRA `(.L_x_14977) ;  /* 0xffffff8c004c7947 */ /* 0x000fea000383ffff */
.L_x_14987:
[----:B-1----:R-:W-:-:S04]  /*d3b0*/  IMAD.U32 R6, RZ, RZ, UR7 ;  /* 0x00000007ff067e24 */ /* 0x002fc8000f8e00ff */
[----:B------:R1:W3:Y:S03]  /*d3c0*/  SYNCS.PHASECHK.TRANS64.TRYWAIT P1, [R6+URZ+0x16850], R5 ;  /* 0x01685005060075a7 */ /* 0x0002e6000802017f */
[----:B---3--:R-:W-:Y:S05]  /*d3d0*/  @!P1 NANOSLEEP.SYNCS 0x989680 ;  /* 0x009896800000995d */ /* 0x008fea0003900000 */
[----:B------:R-:W3:Y:S02]  /*d3e0*/  @!P1 SYNCS.PHASECHK.TRANS64 P1, [R6+URZ+0x16850], R5 ;  /* 0x01685005060095a7 */ /* 0x000ee4000802007f */
[----:B---3--:R-:W-:Y:S05]  /*d3f0*/  @!P1 BRA `(.L_x_14987) ;  /* 0xfffffffc00ec9947 */ /* 0x008fea000383ffff */
[----:B------:R-:W-:Y:S05]  /*d400*/  BRA `(.L_x_14986) ;  /* 0xffffffa400ac7947 */ /* 0x000fea000383ffff */
.L_x_14999:
[----:B------:R-:W-:Y:S01]  /*d410*/  IMAD.MOV.U32 R13, RZ, RZ, R17 ;  /* 0x000000ffff0d7224 */ /* 0x000fe200078e0011 */
[----:B------:R-:W-:Y:S01]  /*d420*/  MOV R12, RZ ;  /* 0x000000ff000c7202 */ /* 0x000fe20000000f00 */
[----:B------:R-:W-:Y:S02]  /*d430*/  IMAD.MOV.U32 R11, RZ, RZ, 0x1f ;  /* 0x0000001fff0b7424 */ /* 0x000fe400078e00ff */
[----:B------:R-:W-:-:S07]  /*d440*/  IMAD.MOV.U32 R15, RZ, RZ, -0x1 ;  /* 0xffffffffff0f7424 */ /* 0x000fce00078e00ff */
[----:B0----5:R-:W-:Y:S05]  /*d450*/  WARPSYNC.COLLECTIVE R15, `(.L_x_15038) ;  /* 0x000000000f087348 */ /* 0x021fea0003c00000 */
[----:B------:R1:W2:Y:S02]  /*d460*/  SHFL.IDX P6, R14, R13, R12, R11 ;  /* 0x0000000c0d0e7389 */ /* 0x0002a400000c000b */
[----:B012--5:R-:W-:Y:S01]  /*d470*/  ENDCOLLECTIVE ;  /* 0x000000000000791b */ /* 0x027fe20003800000 */
.L_x_15038:
[----:B------:R-:W-:Y:S05]  /*d480*/  BRA `(.L_x_15039) ;  /* 0xffffffcc00587947 */ /* 0x000fea000383ffff */
.L_x_15001:
[----:B0-----:R-:W-:-:S04]  /*d490*/  IMAD.U32 R3, RZ, RZ, UR47 ;  /* 0x0000002fff037e24 */ /* 0x001fc8000f8e00ff */
[----:B------:R0:W1:Y:S03]  /*d4a0*/  SYNCS.PHASECHK.TRANS64.TRYWAIT P0, [R3+URZ+0x16840], R10 ;  /* 0x0168400a030075a7 */ /* 0x000066000800017f */
[----:B-1----:R-:W-:Y:S05]  /*d4b0*/  @!P0 NANOSLEEP.SYNCS 0x989680 ;  /* 0x009896800000895d */ /* 0x002fea0003900000 */
[----:B------:R-:W1:Y:S02]  /*d4c0*/  @!P0 SYNCS.PHASECHK.TRANS64 P0, [R3+URZ+0x16840], R10 ;  /* 0x0168400a030085a7 */ /* 0x000e64000800007f */
[----:B-1----:R-:W-:Y:S05]  /*d4d0*/  @!P0 BRA `(.L_x_15001) ;  /* 0xfffffffc00ec8947 */ /* 0x002fea000383ffff */
[----:B------:R-:W-:Y:S05]  /*d4e0*/  BRA `(.L_x_15040) ;  /* 0xffffffcc00d87947 */ /* 0x000fea000383ffff */
.L_x_15002:
        /* <DEDUP_REMOVED lines=8> */
.L_x_15042:
[----:B------:R-:W-:Y:S05]  /*d570*/  BSYNC B0 ;  /* 0x0000000000007941 */ /* 0x000fea0003800000 */
.L_x_15041:
[----:B------:R-:W-:Y:S01]  /*d580*/  MOV R13, R0 ;  /* 0x00000000000d7202 */ /* 0x000fe20000000f00 */
[----:B------:R-:W-:Y:S01]  /*d590*/  IMAD.MOV.U32 R12, RZ, RZ, RZ ;  /* 0x000000ffff0c7224 */ /* 0x000fe200078e00ff */
[----:B------:R-:W-:Y:S01]  /*d5a0*/  @P0 LEA R7, R22, UR47, 0x1 ;  /* 0x0000002f16070c11 */ /* 0x000fe2000f8e08ff */
[----:B------:R-:W-:Y:S02]  /*d5b0*/  IMAD.MOV.U32 R11, RZ, RZ, 0x181f ;  /* 0x0000181fff0b7424 */ /* 0x000fe400078e00ff */
[----:B------:R-:W-:Y:S02]  /*d5c0*/  IMAD.MOV.U32 R15, RZ, RZ, -0x1 ;  /* 0xffffffffff0f7424 */ /* 0x000fe400078e00ff */
[----:B------:R-:W-:-:S07]  /*d5d0*/  IMAD.MOV.U32 R2, RZ, RZ, R14 ;  /* 0x000000ffff027224 */ /* 0x000fce00078e000e */
[----:B------:R-:W-:Y:S05]  /*d5e0*/  WARPSYNC.COLLECTIVE R15, `(.L_x_15043) ;  /* 0x000000000f087348 */ /* 0x000fea0003c00000 */
[----:B------:R0:W1:Y:S02]  /*d5f0*/  SHFL.IDX P6, R14, R13, R12, R11 ;  /* 0x0000000c0d0e7389 */ /* 0x00006400000c000b */
[----:B01----:R-:W-:Y:S01]  /*d600*/  ENDCOLLECTIVE ;  /* 0x000000000000791b */ /* 0x003fe20003800000 */
.L_x_15043:
        /* <DEDUP_REMOVED lines=9> */
.L_x_15044:
[----:B------:R-:W-:Y:S01]  /*d6a0*/  @!PT LDS RZ, [RZ] ;  /* 0x00000000fffff984 */ /* 0x000fe20000000800 */
[----:B------:R-:W-:Y:S01]  /*d6b0*/  @!PT LDS RZ, [RZ] ;  /* 0x00000000fffff984 */ /* 0x000fe20000000800 */
[----:B------:R-:W-:Y:S01]  /*d6c0*/  @!PT LDS RZ, [RZ] ;  /* 0x00000000fffff984 */ /* 0x000fe20000000800 */
[----:B------:R0:W-:Y:S01]  /*d6d0*/  @P0 LDGSTS.E.BYPASS.LTC128B.128 [R7+0xe400], desc[UR38][R2.64], !P3 ;  /* 0x0e40000002070fae */ /* 0x0001e2000d901d66 */
[----:B------:R-:W-:Y:S02]  /*d6e0*/  ISETP.GE.AND P0, PT, R5, 0x11, PT ;  /* 0x000000110500780c */ /* 0x000fe40003f06270 */
[----:B------:R-:W-:Y:S02]  /*d6f0*/  @P1 LEA R25, R22, UR47, 0x1 ;  /* 0x0000002f16191c11 */ /* 0x000fe4000f8e08ff */
[----:B------:R-:W-:-:S09]  /*d700*/  MOV R13, R0 ;  /* 0x00000000000d7202 */ /* 0x000fd20000000f00 */
[----:B------:R-:W-:Y:S01]  /*d710*/  @P0 LEA R21, R22, UR47, 0x1 ;  /* 0x0000002f16150c11 */ /* 0x000fe2000f8e08ff */
[----:B0-----:R-:W-:-:S07]  /*d720*/  IMAD.MOV.U32 R8, RZ, RZ, R14 ;  /* 0x000000ffff087224 */ /* 0x001fce00078e000e */
[----:B------:R-:W-:Y:S05]  /*d730*/  WARPSYNC.COLLECTIVE R15, `(.L_x_15045) ;  /* 0x000000000f087348 */ /* 0x000fea0003c00000 */
[----:B------:R0:W1:Y:S02]  /*d740*/  SHFL.IDX P6, R14, R13, R12, R11 ;  /* 0x0000000c0d0e7389 */ /* 0x00006400000c000b */
[----:B01----:R-:W-:Y:S01]  /*d750*/  ENDCOLLECTIVE ;  /* 0x000000000000791b */ /* 0x003fe20003800000 */
.L_x_15045:
[----:B------:R-:W-:Y:S02]  /*d760*/  IMAD.MOV.U32 R13, RZ, RZ, R4 ;  /* 0x000000ffff0d7224 */ /* 0x000fe400078e0004 */
[----:B------:R-:W-:Y:S01]  /*d770*/  IMAD.MOV.U32 R12, RZ, RZ, 0x2 ;  /* 0x00000002ff0c7424 */ /* 0x000fe200078e00ff */
[----:B------:R-:W-:-:S13]  /*d780*/  @P0 LEA R2, P2, R16, R14, 0x1 ;  /* 0x0000000e10020211 */ /* 0x000fda00078408ff */
[----:B------:R-:W-:Y:S05]  /*d790*/  WARPSYNC.COLLECTIVE R15, `(.L_x_15046) ;  /* 0x000000000f087348 */ /* 0x000fea0003c00000 */
[----:B------:R0:W1:Y:S02]  /*d7a0*/  SHFL.IDX P6, R14, R13, R12, R11 ;  /* 0x0000000c0d0e7389 */ /* 0x00006400000c000b */
[----:B01----:R-:W-:Y:S01]  /*d7b0*/  ENDCOLLECTIVE ;  /* 0x000000000000791b */ /* 0x003fe20003800000 */
.L_x_15046:
        /* <DEDUP_REMOVED lines=10> */
.L_x_15047:
[----:B------:R-:W-:Y:S01]  /*d860*/  IMAD.MOV.U32 R13, RZ, RZ, R4 ;  /* 0x000000ffff0d7224 */ /* 0x000fe200078e0004 */
[----:B------:R-:W-:Y:S01]  /*d870*/  MOV R12, 0x3 ;  /* 0x00000003000c7802 */ /* 0x000fe20000000f00 */
[----:B------:R-:W-:-:S07]  /*d880*/  IMAD.MOV.U32 R9, RZ, RZ, R14 ;  /* 0x000000ffff097224 */ /* 0x000fce00078e000e */
[----:B------:R-:W-:Y:S05]  /*d890*/  WARPSYNC.COLLECTIVE R15, `(.L_x_15048) ;  /* 0x000000000f087348 */ /* 0x000fea0003c00000 */
[----:B------:R0:W1:Y:S02]  /*d8a0*/  SHFL.IDX P6, R14, R13, R12, R11 ;  /* 0x0000000c0d0e7389 */ /* 0x00006400000c000b */
[----:B01----:R-:W-:Y:S01]  /*d8b0*/  ENDCOLLECTIVE ;  /* 0x000000000000791b */ /* 0x003fe20003800000 */
.L_x_15048:
        /* <DEDUP_REMOVED lines=14> */
.L_x_15049:
[----:B------:R-:W-:Y:S01]  /*d9a0*/  @P1 LEA R25, R22, UR47, 0x1 ;  /* 0x0000002f16191c11 */ /* 0x000fe2000f8e08ff */
[----:B------:R-:W-:Y:S02]  /*d9b0*/  IMAD.MOV.U32 R13, RZ, RZ, R4 ;  /* 0x000000ffff0d7224 */ /* 0x000fe400078e0004 */
[----:B------:R-:W-:Y:S01]  /*d9c0*/  IMAD.MOV.U32 R12, RZ, RZ, 0x4 ;  /* 0x00000004ff0c7424 */ /* 0x000fe200078e00ff */
[----:B------:R-:W-:-:S13]  /*d9d0*/  @P0 LEA R2, P2, R16, R14, 0x1 ;  /* 0x0000000e10020211 */ /* 0x000fda00078408ff */
[----:B------:R-:W-:Y:S05]  /*d9e0*/  WARPSYNC.COLLECTIVE R15, `(.L_x_15050) ;  /* 0x000000000f087348 */ /* 0x000fea0003c00000 */
[----:B------:R0:W1:Y:S02]  /*d9f0*/  SHFL.IDX P6, R14, R13, R12, R11 ;  /* 0x0000000c0d0e7389 */ /* 0x00006400000c000b */
[----:B01----:R-:W-:Y:S01]  /*da00*/  ENDCOLLECTIVE ;  /* 0x000000000000791b */ /* 0x003fe20003800000 */
.L_x_15050:
        /* <DEDUP_REMOVED lines=10> */
.L_x_15051:
[----:B------:R-:W-:Y:S02]  /*dab0*/  IMAD.MOV.U32 R13, RZ, RZ, R4 ;  /* 0x000000ffff0d7224 */ /* 0x000fe400078e0004 */
[----:B------:R-:W-:Y:S02]  /*dac0*/  IMAD.MOV.U32 R12, RZ, RZ, 0x5 ;  /* 0x00000005ff0c7424 */ /* 0x000fe400078e00ff */
[----:B------:R-:W-:-:S07]  /*dad0*/  IMAD.MOV.U32 R9, RZ, RZ, R14 ;  /* 0x000000ffff097224 */ /* 0x000fce00078e000e */
[----:B------:R-:W-:Y:S05]  /*dae0*/  WARPSYNC.COLLECTIVE R15, `(.L_x_15052) ;  /* 0x000000000f087348 */ /* 0x000fea0003c00000 */
[----:B------:R0:W1:Y:S02]  /*daf0*/  SHFL.IDX P6, R14, R13, R12, R11 ;  /* 0x0000000c0d0e7389 */ /* 0x00006400000c000b */
[----:B01----:R-:W-:Y:S01]  /*db00*/  ENDCOLLECTIVE ;  /* 0x000000000000791b */ /* 0x003fe20003800000 */
.L_x_15052:
[----:B------:R-:W-:-:S04]  /*db10*/  @P1 LEA R2, P0, R16, R9, 0x1 ;  /* 0x0000000910021211 */ /* 0x000fc800078008ff */
[----:B------:R-:W-:Y:S02]  /*db20*/  @P1 IADD3.X R3, RZ, R6, RZ, P0, !PT ;  /* 0x00000006ff031210 */ /* 0x000fe400007fe4ff */
[----:B------:R-:W-:-:S03]  /*db30*/  ISETP.GE.AND P0, PT, R5, 0x51, PT ;  /* 0x000000510500780c */ /* 0x000fc60003f06270 */
[----:B------:R-:W-:Y:S01]  /*db40*/  @!PT LDS RZ, [RZ] ;  /* 0x00000000fffff984 */ /* 0x000fe20000000800 */
[----:B------:R-:W-:Y:S01]  /*db50*/  @!PT LDS RZ, [RZ] ;  /* 0x00000000fffff984 */ /* 0x000fe20000000800 */
[----:B------:R-:W-:Y:S01]  /*db60*/  @!PT LDS RZ, [RZ] ;  /* 0x00000000fffff984 */ /* 0x000fe20000000800 */
[----:B------:R0:W-:Y:S01]  /*db70*/  @P1 LDGSTS.E.BYPASS.LTC128B.128 [R25+0x10400], desc[UR38][R2.64], !P3 ;  /* 0x1040000002191fae */ /* 0x0001e2000d901d66 */
[----:B------:R-:W-:Y:S01]  /*db80*/  ISETP.GE.AND P1, PT, R5, 0x61, PT ;  /* 0x000000610500780c */ /* 0x000fe20003f26270 */
[----:B------:R-:W-:Y:S02]  /*db90*/  IMAD.MOV.U32 R13, RZ, RZ, R0 ;  /* 0x000000ffff0d7224 */ /* 0x000fe400078e0000 */
[----:B------:R-:W-:-:S10]  /*dba0*/  IMAD.MOV.U32 R7, RZ, RZ, R14 ;  /* 0x000000ffff077224 */ /* 0x000fd400078e000e */
[----:B0-----:R-:W-:Y:S05]  /*dbb0*/  WARPSYNC.COLLECTIVE R15, `(.L_x_15053) ;  /* 0x000000000f087348 */ /* 0x001fea0003c00000 */
[----:B------:R1:W2:Y:S02]  /*dbc0*/  SHFL.IDX P6, R14, R13, R12, R11 ;  /* 0x0000000c0d0e7389 */ /* 0x0002a400000c000b */
[----:B012---:R-:W-:Y:S01]  /*dbd0*/  ENDCOLLECTIVE ;  /* 0x000000000000791b */ /* 0x007fe20003800000 */
.L_x_15053:
[----:B------:R-:W-:Y:S02]  /*dbe0*/  IMAD.MOV.U32 R13, RZ, RZ, R4 ;  /* 0x000000ffff0d7224 */ /* 0x000fe400078e0004 */
[----:B------:R-:W-:Y:S01]  /*dbf0*/  IMAD.MOV.U32 R12, RZ, RZ, 0x6 ;  /* 0x00000006ff0c7424 */ /* 0x000fe200078e00ff */
[----:B------:R-:W-:-:S13]  /*dc00*/  @P0 LEA R2, P2, R16, R14, 0x1 ;  /* 0x0000000e10020211 */ /* 0x000fda00078408ff */
[----:B------:R-:W-:Y:S05]  /*dc10*/  WARPSYNC.COLLECTIVE R15, `(.L_x_15054) ;  /* 0x000000000f087348 */ /* 0x000fea0003c00000 */
[----:B------:R0:W1:Y:S02]  /*dc20*/  SHFL.IDX P6, R14, R13, R12, R11 ;  /* 0x0000000c0d0e7389 */ /* 0x00006400000c000b */
[----:B01----:R-:W-:Y:S01]  /*dc30*/  ENDCOLLECTIVE ;  /* 0x000000000000791b */ /* 0x003fe20003800000 */
.L_x_15054:
        /* <DEDUP_REMOVED lines=11> */
.L_x_15055:
[----:B------:R-:W-:Y:S02]  /*dcf0*/  IMAD.MOV.U32 R13, RZ, RZ, R4 ;  /* 0x000000ffff0d7224 */ /* 0x000fe400078e0004 */
[----:B------:R-:W-:Y:S02]  /*dd00*/  IMAD.MOV.U32 R12, RZ, RZ, 0x7 ;  /* 0x00000007ff0c7424 */ /* 0x000fe400078e00ff */
[----:B------:R-:W-:-:S07]  /*dd10*/  IMAD.MOV.U32 R9, RZ, RZ, R14 ;  /* 0x000000ffff097224 */ /* 0x000fce00078e000e */
[----:B------:R-:W-:Y:S05]  /*dd20*/  WARPSYNC.COLLECTIVE R15, `(.L_x_15056) ;  /* 0x000000000f087348 */ /* 0x000fea0003c00000 */
[----:B------:R0:W1:Y:S02]  /*dd30*/  SHFL.IDX P6, R14, R13, R12, R11 ;  /* 0x0000000c0d0e7389 */ /* 0x00006400000c000b */
[----:B01----:R-:W-:Y:S01]  /*dd40*/  ENDCOLLECTIVE ;  /* 0x000000000000791b */ /* 0x003fe20003800000 */
.L_x_15056:
        /* <DEDUP_REMOVED lines=12> */
.L_x_15057:
[----:B------:R-:W-:Y:S05]  /*de10*/  BRA `(.L_x_15058) ;  /* 0xffffffc800e87947 */ /* 0x000fea000383ffff */
.L_x_15005:
        /* <DEDUP_REMOVED lines=8> */
.L_x_15059:
[----:B------:R-:W-:Y:S02]  /*dea0*/  IMAD R5, R5, 0xc0, R24 ;  /* 0x000000c005057824 */ /* 0x000fe400078e0218 */
[----:B------:R-:W-:Y:S02]  /*deb0*/  IMAD.MOV.U32 R13, RZ, RZ, R7 ;  /* 0x000000ffff0d7224 */ /* 0x000fe400078e0007 */
[----:B------:R-:W-:-:S07]  /*dec0*/  IMAD.MOV.U32 R2, RZ, RZ, R14 ;  /* 0x000000ffff027224 */ /* 0x000fce00078e000e */
[----:B------:R-:W-:Y:S05]  /*ded0*/  WARPSYNC.COLLECTIVE R15, `(.L_x_15060) ;  /* 0x000000000f087348 */ /* 0x000fea0003c00000 */
[----:B------:R0:W1:Y:S02]  /*dee0*/  SHFL.IDX P6, R14, R13, R12, R11 ;  /* 0x0000000c0d0e7389 */ /* 0x00006400000c000b */
[----:B01----:R-:W-:Y:S01]  /*def0*/  ENDCOLLECTIVE ;  /* 0x000000000000791b */ /* 0x003fe20003800000 */
.L_x_15060:
[----:B------:R-:W-:Y:S02]  /*df00*/  ULDC UR4, c[0x0][0x288] ;  /* 0x0000a20000047ab9 */ /* 0x000fe40000000800 */
[----:B------:R-:W-:Y:S02]  /*df10*/  IMAD R4, R9, UR4, RZ ;  /* 0x0000000409047c24 */ /* 0x000fe4000f8e02ff */
[----:B------:R-:W-:-:S03]  /*df20*/  VIADD R9, R5, 0x10 ;  /* 0x0000001005097836 */ /* 0x000fc60000000000 */
[----:B------:R-:W-:Y:S01]  /*df30*/  ISETP.GE.AND P1, PT, R5, R4, PT ;  /* 0x000000040500720c */ /* 0x000fe20003f26270 */
[----:B------:R-:W-:Y:S01]  /*df40*/  IMAD.MOV.U32 R13, RZ, RZ, R8 ;  /* 0x000000ffff0d7224 */ /* 0x000fe200078e0008 */
[----:B------:R-:W-:-:S11]  /*df50*/  MOV R12, 0x1 ;  /* 0x00000001000c7802 */ /* 0x000fd60000000f00 */
[----:B------:R-:W-:Y:S02]  /*df60*/  @!P1 LEA R25, R22, UR47, 0x1 ;  /* 0x0000002f16199c11 */ /* 0x000fe4000f8e08ff */
[----:B------:R-:W-:-:S05]  /*df70*/  @!P1 LEA R14, P2, R16, R14, 0x1 ;  /* 0x0000000e100e9211 */ /* 0x000fca00078408ff */
[----:B------:R-:W-:Y:S02]  /*df80*/  @!P1 IMAD.X R3, RZ, RZ, R2, P2 ;  /* 0x000000ffff039224 */ /* 0x000fe400010e0602 */
[----:B------:R-:W-:-:S07]  /*df90*/  @!P1 IMAD.MOV.U32 R2, RZ, RZ, R14 ;  /* 0x000000ffff029224 */ /* 0x000fce00078e000e */
[----:B------:R-:W-:Y:S05]  /*dfa0*/  WARPSYNC.COLLECTIVE R15, `(.L_x_15061) ;  /* 0x000000000f087348 */ /* 0x000fea0003c00000 */
[----:B------:R0:W1:Y:S02]  /*dfb0*/  SHFL.IDX P6, R14, R13, R12, R11 ;  /* 0x0000000c0d0e7389 */ /* 0x00006400000c000b */
[----:B01----:R-:W-:Y:S01]  /*dfc0*/  ENDCOLLECTIVE ;  /* 0x000000000000791b */ /* 0x003fe20003800000 */
.L_x_15061:
        /* <DEDUP_REMOVED lines=12> */
.L_x_15062:
[----:B------:R-:W-:Y:S02]  /*e090*/  IMAD.MOV.U32 R13, RZ, RZ, R8 ;  /* 0x000000ffff0d7224 */ /* 0x000fe400078e0008 */
[----:B------:R-:W-:Y:S02]  /*e0a0*/  IMAD.MOV.U32 R12, RZ, RZ, 0x2 ;  /* 0x00000002ff0c7424 */ /* 0x000fe400078e00ff */
[----:B------:R-:W-:-:S07]  /*e0b0*/  IMAD.MOV.U32 R21, RZ, RZ, R14 ;  /* 0x000000ffff157224 */ /* 0x000fce00078e000e */
[----:B------:R-:W-:Y:S05]  /*e0c0*/  WARPSYNC.COLLECTIVE R15, `(.L_x_15063) ;  /* 0x000000000f087348 */ /* 0x000fea0003c00000 */
[----:B------:R0:W1:Y:S02]  /*e0d0*/  SHFL.IDX P6, R14, R13, R12, R11 ;  /* 0x0000000c0d0e7389 */ /* 0x00006400000c000b */
[----:B01----:R-:W-:Y:S01]  /*e0e0*/  ENDCOLLECTIVE ;  /* 0x000000000000791b */ /* 0x003fe20003800000 */
.L_x_15063:
[----:B------:R-:W-:-:S05]  /*e0f0*/  @!P1 LEA R2, P2, R16, R21, 0x1 ;  /* 0x0000001510029211 */ /* 0x000fca00078408ff */
[----:B------:R-:W-:-:S05]  /*e100*/  @!P1 IMAD.X R3, RZ, RZ, R10, P2 ;  /* 0x000000ffff039224 */ /* 0x000fca00010e060a */
[----:B------:R-:W-:Y:S01]  /*e110*/  @!PT LDS RZ, [RZ] ;  /* 0x00000000fffff984 */ /* 0x000fe20000000800 */
[----:B------:R-:W-:Y:S01]  /*e120*/  @!PT LDS RZ, [RZ] ;  /* 0x00000000fffff984 */ /* 0x000fe20000000800 */
[----:B------:R-:W-:Y:S01]  /*e130*/  @!PT LDS RZ, [RZ] ;  /* 0x00000000fffff984 */ /* 0x000fe20000000800 */
[----:B------:R0:W-:Y:S01]  /*e140*/  @!P1 LDGSTS.E.BYPASS.LTC128B.128 [R25+0x8c00], desc[UR38][R2.64], !P0 ;  /* 0x08c0000002199fae */ /* 0x0001e2000c101d66 */
[----:B------:R-:W-:Y:S02]  /*e150*/  MOV R13, R7 ;  /* 0x00000007000d7202 */ /* 0x000fe40000000f00 */
[----:B------:R-:W-:Y:S01]  /*e160*/  ISETP.GE.AND P1, PT, R9, R4, PT ;  /* 0x000000040900720c */ /* 0x000fe20003f26270 */
[----:B------:R-:W-:-:S12]  /*e170*/  IMAD.MOV.U32 R9, RZ, RZ, R14 ;  /* 0x000000ffff097224 */ /* 0x000fd800078e000e */
[----:B0-----:R-:W-:Y:S05]  /*e180*/  WARPSYNC.COLLECTIVE R15, `(.L_x_15064) ;  /* 0x000000000f087348 */ /* 0x001fea0003c00000 */
[----:B------:R1:W2:Y:S02]  /*e190*/  SHFL.IDX P6, R14, R13, R12, R11 ;  /* 0x0000000c0d0e7389 */ /* 0x0002a400000c000b */
[----:B012---:R-:W-:Y:S01]  /*e1a0*/  ENDCOLLECTIVE ;  /* 0x000000000000791b */ /* 0x007fe20003800000 */
.L_x_15064:
[----:B------:R-:W-:Y:S01]  /*e1b0*/  @!P1 LEA R20, R22, UR47, 0x1 ;  /* 0x0000002f16149c11 */ /* 0x000fe2000f8e08ff */
[----:B------:R-:W-:Y:S02]  /*e1c0*/  IMAD.MOV.U32 R13, RZ, RZ, R8 ;  /* 0x000000ffff0d7224 */ /* 0x000fe400078e0008 */
[----:B------:R-:W-:Y:S01]  /*e1d0*/  IMAD.MOV.U32 R12, RZ, RZ, 0x3 ;  /* 0x00000003ff0c7424 */ /* 0x000fe200078e00ff */
[----:B------:R-:W-:-:S13]  /*e1e0*/  @!P1 LEA R2, P2, R16, R14, 0x1 ;  /* 0x0000000e10029211 */ /* 0x000fda00078408ff */
[----:B------:R-:W-:Y:S05]  /*e1f0*/  WARPSYNC.COLLECTIVE R15, `(.L_x_15065) ;  /* 0x000000000f087348 */ /* 0x000fea0003c00000 */
[----:B------:R0:W1:Y:S02]  /*e200*/  SHFL.IDX P6, R14, R13, R12, R11 ;  /* 0x0000000c0d0e7389 */ /* 0x00006400000c000b */
[----:B01----:R-:W-:Y:S01]  /*e210*/  ENDCOLLECTIVE ;  /* 0x000000000000791b */ /* 0x003fe20003800000 */
.L_x_15065:
        /* <DEDUP_REMOVED lines=14> */
.L_x_15066:
[----:B------:R-:W-:Y:S02]  /*e300*/  IMAD.MOV.U32 R13, RZ, RZ, R8 ;  /* 0x000000ffff0d7224 */ /* 0x000fe400078e0008 */
[----:B------:R-:W-:Y:S02]  /*e310*/  IMAD.MOV.U32 R12, RZ, RZ, 0x4 ;  /* 0x00000004ff0c7424 */ /* 0x000fe400078e00ff */
[----:B------:R-:W-:-:S07]  /*e320*/  IMAD.MOV.U32 R21, RZ, RZ, R14 ;  /* 0x000000ffff157224 */ /* 0x000fce00078e000e */
[----:B------:R-:W-:Y:S05]  /*e330*/  WARPSYNC.COLLECTIVE R15, `(.L_x_15067) ;  /* 0x000000000f087348 */ /* 0x000fea0003c00000 */
[----:B------:R0:W1:Y:S02]  /*e340*/  SHFL.IDX P6, R14, R13, R12, R11 ;  /* 0x0000000c0d0e7389 */ /* 0x00006400000c000b */
[----:B01----:R-:W-:Y:S01]  /*e350*/  ENDCOLLECTIVE ;  /* 0x000000000000791b */ /* 0x003fe20003800000 */
.L_x_15067:
        /* <DEDUP_REMOVED lines=12> */
.L_x_15068:
[----:B------:R-:W-:Y:S01]  /*e420*/  @!P1 LEA R20, R22, UR47, 0x1 ;  /* 0x0000002f16149c11 */ /* 0x000fe2000f8e08ff */
[----:B------:R-:W-:Y:S02]  /*e430*/  IMAD.MOV.U32 R13, RZ, RZ, R8 ;  /* 0x000000ffff0d7224 */ /* 0x000fe400078e0008 */
[----:B------:R-:W-:Y:S01]  /*e440*/  IMAD.MOV.U32 R12, RZ, RZ, 0x5 ;  /* 0x00000005ff0c7424 */ /* 0x000fe200078e00ff */
[----:B------:R-:W-:-:S13]  /*e450*/  @!P1 LEA R2, P2, R16, R14, 0x1 ;  /* 0x0000000e10029211 */ /* 0x000fda00078408ff */
[----:B------:R-:W-:Y:S05]  /*e460*/  WARPSYNC.COLLECTIVE R15, `(.L_x_15069) ;  /* 0x000000000f087348 */ /* 0x000fea0003c00000 */
[----:B------:R0:W1:Y:S02]  /*e470*/  SHFL.IDX P6, R14, R13, R12, R11 ;  /* 0x0000000c0d0e7389 */ /* 0x00006400000c000b */
[----:B01----:R-:W-:Y:S01]  /*e480*/  ENDCOLLECTIVE ;  /* 0x000000000000791b */ /* 0x003fe20003800000 */
.L_x_15069:
[----:B------:R-:W-:Y:S02]  /*e490*/  @!P1 IMAD.X R3, RZ, RZ, R9, P2 ;  /* 0x000000ffff039224 */ /* 0x000fe400010e0609 */
        /* <DEDUP_REMOVED lines=8> */
[----:B------:R-:W-:Y:S02]  /*e520*/  @!P1 LEA R25, R22, UR47, 0x1 ;  /* 0x0000002f16199c11 */ /* 0x000fe4000f8e08ff */
[----:B0-----:R-:W-:-:S07]  /*e530*/  MOV R10, R14 ;  /* 0x0000000e000a7202 */ /* 0x001fce0000000f00 */
[----:B------:R-:W-:Y:S05]  /*e540*/  WARPSYNC.COLLECTIVE R15, `(.L_x_15070) ;  /* 0x000000000f087348 */ /* 0x000fea0003c00000 */
[----:B------:R0:W1:Y:S02]  /*e550*/  SHFL.IDX P6, R14, R13, R12, R11 ;  /* 0x0000000c0d0e7389 */ /* 0x00006400000c000b */
[----:B01----:R-:W-:Y:S01]  /*e560*/  ENDCOLLECTIVE ;  /* 0x000000000000791b */ /* 0x003fe20003800000 */
.L_x_15070:
[----:B------:R-:W-:Y:S02]  /*e570*/  IMAD.MOV.U32 R13, RZ, RZ, R8 ;  /* 0x000000ffff0d7224 */ /* 0x000fe400078e0008 */
[----:B------:R-:W-:Y:S02]  /*e580*/  IMAD.MOV.U32 R12, RZ, RZ, 0x6 ;  /* 0x00000006ff0c7424 */ /* 0x000fe400078e00ff */
[----:B------:R-:W-:-:S07]  /*e590*/  IMAD.MOV.U32 R21, RZ, RZ, R14 ;  /* 0x000000ffff157224 */ /* 0x000fce00078e000e */
[----:B------:R-:W-:Y:S05]  /*e5a0*/  WARPSYNC.COLLECTIVE R15, `(.L_x_15071) ;  /* 0x000000000f087348 */ /* 0x000fea0003c00000 */
[----:B------:R0:W1:Y:S02]  /*e5b0*/  SHFL.IDX P6, R14, R13, R12, R11 ;  /* 0x0000000c0d0e7389 */ /* 0x00006400000c000b */
[----:B01----:R-:W-:Y:S01]  /*e5c0*/  ENDCOLLECTIVE ;  /* 0x000000000000791b */ /* 0x003fe20003800000 */
.L_x_15071:
        /* <DEDUP_REMOVED lines=12> */
.L_x_15072:
[----:B------:R-:W-:Y:S01]  /*e690*/  @!P1 LEA R10, R22, UR47, 0x1 ;  /* 0x0000002f160a9c11 */ /* 0x000fe2000f8e08ff */
[----:B------:R-:W-:Y:S02]  /*e6a0*/  IMAD.MOV.U32 R13, RZ, RZ, R8 ;  /* 0x000000ffff0d7224 */ /* 0x000fe400078e0008 */
[----:B------:R-:W-:Y:S01]  /*e6b0*/  IMAD.MOV.U32 R12, RZ, RZ, 0x7 ;  /* 0x00000007ff0c7424 */ /* 0x000fe200078e00ff */
[----:B------:R-:W-:-:S13]  /*e6c0*/  @!P1 LEA R2, P2, R16, R14, 0x1 ;  /* 0x0000000e10029211 */ /* 0x000fda00078408ff */
[----:B------:R-:W-:Y:S05]  /*e6d0*/  WARPSYNC.COLLECTIVE R15, `(.L_x_15073) ;  /* 0x000000000f087348 */ /* 0x000fea0003c00000 */
[----:B------:R0:W1:Y:S02]  /*e6e0*/  SHFL.IDX P6, R14, R13, R12, R11 ;  /* 0x0000000c0d0e7389 */ /* 0x00006400000c000b */
[----:B01----:R-:W-:Y:S01]  /*e6f0*/  ENDCOLLECTIVE ;  /* 0x000000000000791b */ /* 0x003fe20003800000 */
.L_x_15073:
[----:B------:R-:W-:-:S05]  /*e700*/  @!P1 IADD3.X R3, RZ, R9, RZ, P2, !PT ;  /* 0x00000009ff039210 */ /* 0x000fca00017fe4ff */
[----:B------:R-:W-:Y:S01]  /*e710*/  @!PT LDS RZ, [RZ] ;  /* 0x00000000fffff984 */ /* 0x000fe20000000800 */
[----:B------:R-:W-:Y:S01]  /*e720*/  @!PT LDS RZ, [RZ] ;  /* 0x00000000fffff984 */ /* 0x000fe20000000800 */
[----:B------:R-:W-:Y:S01]  /*e730*/  @!PT LDS RZ, [RZ] ;  /* 0x00000000fffff984 */ /* 0x000fe20000000800 */
[----:B------:R0:W-:Y:S01]  /*e740*/  @!P1 LDGSTS.E.BYPASS.LTC128B.128 [R10+0xb400], desc[UR38][R2.64], !P0 ;  /* 0x0b400000020a9fae */ /* 0x0001e2000c101d66 */
[----:B------:R-:W-:Y:S02]  /*e750*/  IMAD.MOV.U32 R13, RZ, RZ, R7 ;  /* 0x000000ffff0d7224 */ /* 0x000fe400078e0007 */
[C---:B------:R-:W-:Y:S02]  /*e760*/  VIADD R7, R5.reuse, 0x80 ;  /* 0x0000008005077836 */ /* 0x040fe40000000000 */
[----:B0-----:R-:W-:Y:S02]  /*e770*/  VIADD R3, R5, 0x70 ;  /* 0x0000007005037836 */ /* 0x001fe40000000000 */
[----:B------:R-:W-:-:S03]  /*e780*/  IMAD.MOV.U32 R8, RZ, RZ, R14 ;  /* 0x000000ffff087224 */ /* 0x000fc600078e000e */
[----:B------:R-:W-:-:S13]  /*e790*/  ISETP.GE.AND P1, PT, R3, R4, PT ;  /* 0x000000040300720c */ /* 0x000fda0003f26270 */
[----:B------:R-:W-:Y:S05]  /*e7a0*/  WARPSYNC.COLLECTIVE R15, `(.L_x_15074) ;  /* 0x000000000f087348 */ /* 0x000fea0003c00000 */
[----:B------:R0:W1:Y:S02]  /*e7b0*/  SHFL.IDX P6, R14, R13, R12, R11 ;  /* 0x0000000c0d0e7389 */ /* 0x00006400000c000b */
[----:B01----:R-:W-:Y:S01]  /*e7c0*/  ENDCOLLECTIVE ;  /* 0x000000000000791b */ /* 0x003fe20003800000 */
.L_x_15074:
[----:B------:R-:W-:Y:S01]  /*e7d0*/  @!P1 LEA R25, R22, UR47, 0x1 ;  /* 0x0000002f16199c11 */ /* 0x000fe2000f8e08ff */
[----:B------:R-:W-:Y:S01]  /*e7e0*/  IMAD.MOV.U32 R13, RZ, RZ, R6 ;  /* 0x000000ffff0d7224 */ /* 0x000fe200078e0006 */
[----:B------:R-:W-:Y:S02]  /*e7f0*/  MOV R12, RZ ;  /* 0x000000ff000c7202 */ /* 0x000fe40000000f00 */
[----:B------:R-:W-:-:S13]  /*e800*/  @!P1 LEA R2, P2, R16, R14, 0x1 ;  /* 0x0000000e10029211 */ /* 0x000fda00078408ff */
[----:B------:R-:W-:Y:S05]  /*e810*/  WARPSYNC.COLLECTIVE R15, `(.L_x_15075) ;  /* 0x000000000f087348 */ /* 0x000fea0003c00000 */
[----:B------:R0:W1:Y:S02]  /*e820*/  SHFL.IDX P6, R14, R13, R12, R11 ;  /* 0x0000000c0d0e7389 */ /* 0x00006400000c000b */
[----:B01----:R-:W-:Y:S01]  /*e830*/  ENDCOLLECTIVE ;  /* 0x000000000000791b */ /* 0x003fe20003800000 */
.L_x_15075:
        /* <DEDUP_REMOVED lines=12> */
.L_x_15076:
[----:B------:R-:W-:Y:S02]  /*e900*/  IMAD.MOV.U32 R13, RZ, RZ, R6 ;  /* 0x000000ffff0d7224 */ /* 0x000fe400078e0006 */
[----:B------:R-:W-:Y:S02]  /*e910*/  IMAD.MOV.U32 R12, RZ, RZ, 0x1 ;  /* 0x00000001ff0c7424 */ /* 0x000fe400078e00ff */
[----:B------:R-:W-:-:S07]  /*e920*/  IMAD.MOV.U32 R21, RZ, RZ, R14 ;  /* 0x000000ffff157224 */ /* 0x000fce00078e000e */
[----:B------:R-:W-:Y:S05]  /*e930*/  WARPSYNC.COLLECTIVE R15, `(.L_x_15077) ;  /* 0x000000000f087348 */ /* 0x000fea0003c00000 */
[----:B------:R0:W1:Y:S02]  /*e940*/  SHFL.IDX P6, R14, R13, R12, R11 ;  /* 0x0000000c0d0e7389 */ /* 0x00006400000c000b */
[----:B01----:R-:W-:Y:S01]  /*e950*/  ENDCOLLECTIVE ;  /* 0x000000000000791b */ /* 0x003fe20003800000 */
.L_x_15077:
[----:B------:R-:W-:Y:S02]  /*e960*/  @!P1 LEA R2, P2, R16, R21, 0x1 ;  /* 0x0000001510029211 */ /* 0x000fe400078408ff */
[----:B------:R-:W-:-:S03]  /*e970*/  @!P1 LEA R21, R22, UR47, 0x1 ;  /* 0x0000002f16159c11 */ /* 0x000fc6000f8e08ff */
        /* <DEDUP_REMOVED lines=11> */
.L_x_15078:
[----:B------:R-:W-:Y:S02]  /*ea30*/  IMAD.MOV.U32 R13, RZ, RZ, R6 ;  /* 0x000000ffff0d7224 */ /* 0x000fe400078e0006 */
[----:B------:R-:W-:Y:S02]  /*ea40*/  IMAD.MOV.U32 R12, RZ, RZ, 0x2 ;  /* 0x00000002ff0c7424 */ /* 0x000fe400078e00ff */
[----:B------:R-:W-:-:S07]  /*ea50*/  IMAD.MOV.U32 R9, RZ, RZ, R14 ;  /* 0x000000ffff097224 */ /* 0x000fce00078e000e */
[----:B------:R-:W-:Y:S05]  /*ea60*/  WARPSYNC.COLLECTIVE R15, `(.L_x_15079) ;  /* 0x000000000f087348 */ /* 0x000fea0003c00000 */
[----:B------:R0:W1:Y:S02]  /*ea70*/  SHFL.IDX P6, R14, R13, R12, R11 ;  /* 0x0000000c0d0e7389 */ /* 0x00006400000c000b */
[----:B01----:R-:W-:Y:S01]  /*ea80*/  ENDCOLLECTIVE ;  /* 0x000000000000791b */ /* 0x003fe20003800000 */
.L_x_15079:
        /* <DEDUP_REMOVED lines=12> */
.L_x_15080:
        /* <DEDUP_REMOVED lines=8> */
.L_x_15081:
        /* <DEDUP_REMOVED lines=11> */
.L_x_15082:
[----:B------:R-:W-:Y:S05]  /*ec80*/  BRA `(.L_x_15083) ;  /* 0xffffffc800947947 */ /* 0x000fea000383ffff */
.L_x_15006:
[----:B0-----:R-:W-:-:S04]  /*ec90*/  IMAD.U32 R3, RZ, RZ, UR47 ;  /* 0x0000002fff037e24 */ /* 0x001fc8000f8e00ff */
[----:B------:R0:W1:Y:S03]  /*eca0*/  SYNCS.PHASECHK.TRANS64.TRYWAIT P0, [R3+URZ+0x16820], R0 ;  /* 0x01682000030075a7 */ /* 0x000066000800017f */
[----:B-1----:R-:W-:Y:S05]  /*ecb0*/  @!P0 NANOSLEEP.SYNCS 0x989680 ;  /* 0x009896800000895d */ /* 0x002fea0003900000 */
[----:B------:R-:W1:Y:S02]  /*ecc0*/  @!P0 SYNCS.PHASECHK.TRANS64 P0, [R3+URZ+0x16820], R0 ;  /* 0x01682000030085a7 */ /* 0x000e64000800007f */
[----:B-1----:R-:W-:Y:S05]  /*ecd0*/  @!P0 BRA `(.L_x_15006) ;  /* 0xfffffffc00ec8947 */ /* 0x002fea000383ffff */
[----:B------:R-:W-:Y:S05]  /*ece0*/  BRA `(.L_x_15084) ;  /* 0xffffffc800c47947 */ /* 0x000fea000383ffff */
.L_x_15010:
[----:B0-----:R0:W1:Y:S02]  /*ecf0*/  SYNCS.PHASECHK.TRANS64.TRYWAIT P0, [R7+URZ+0x16840], R2 ;  /* 0x01684002070075a7 */ /* 0x001064000800017f */
[----:B-1----:R-:W-:Y:S05]  /*ed00*/  @!P0 NANOSLEEP.SYNCS 0x989680 ;  /* 0x009896800000895d */ /* 0x002fea0003900000 */
[----:B------:R-:W1:Y:S02]  /*ed10*/  @!P0 SYNCS.PHASECHK.TRANS64 P0, [R7+URZ+0x16840], R2 ;  /* 0x01684002070085a7 */ /* 0x000e64000800007f */
[----:B-1----:R-:W-:Y:S05]  /*ed20*/  @!P0 BRA `(.L_x_15010) ;  /* 0xfffffffc00f08947 */ /* 0x002fea000383ffff */
[----:B------:R-:W-:Y:S05]  /*ed30*/  BRA `(.L_x_15085) ;  /* 0xffffffcc00a87947 */ /* 0x000fea000383ffff */
.L_x_15011:
        /* <DEDUP_REMOVED lines=8> */
.L_x_15087:
[----:B------:R-:W-:Y:S05]  /*edc0*/  BSYNC B1 ;  /* 0x0000000000017941 */ /* 0x000fea0003800000 */
.L_x_15086:
[----:B------:R-:W-:Y:S01]  /*edd0*/  IMAD.MOV.U32 R13, RZ, RZ, R10 ;  /* 0x000000ffff0d7224 */ /* 0x000fe200078e000a */
[----:B------:R-:W-:Y:S01]  /*ede0*/  MOV R3, R14 ;  /* 0x0000000e00037202 */ /* 0x000fe20000000f00 */
[----:B------:R-:W-:Y:S01]  /*edf0*/  IMAD.MOV.U32 R12, RZ, RZ, RZ ;  /* 0x000000ffff0c7224 */ /* 0x000fe200078e00ff */
[----:B------:R-:W-:Y:S01]  /*ee00*/  LEA R9, R9, UR47, 0x1 ;  /* 0x0000002f09097c11 */ /* 0x000fe2000f8e08ff */
[----:B------:R-:W-:Y:S02]  /*ee10*/  IMAD.MOV.U32 R11, RZ, RZ, 0x181f ;  /* 0x0000181fff0b7424 */ /* 0x000fe400078e00ff */
[----:B------:R-:W-:-:S07]  /*ee20*/  IMAD.MOV.U32 R15, RZ, RZ, -0x1 ;  /* 0xffffffffff0f7424 */ /* 0x000fce00078e00ff */
[----:B------:R-:W-:Y:S05]  /*ee30*/  WARPSYNC.COLLECTIVE R15, `(.L_x_15088) ;  /* 0x000000000f087348 */ /* 0x000fea0003c00000 */
[----:B------:R0:W1:Y:S02]  /*ee40*/  SHFL.IDX P6, R14, R13, R12, R11 ;  /* 0x0000000c0d0e7389 */ /* 0x00006400000c000b */
[----:B01----:R-:W-:Y:S01]  /*ee50*/  ENDCOLLECTIVE ;  /* 0x000000000000791b */ /* 0x003fe20003800000 */
.L_x_15088:
        /* <DEDUP_REMOVED lines=10> */
.L_x_15089:
        /* <DEDUP_REMOVED lines=9> */
.L_x_15090:
[----:B------:R-:W-:Y:S02]  /*ef90*/  IMAD.SHL.U32 R15, R16, 0x2, RZ ;  /* 0x00000002100f7824 */ /* 0x000fe400078e00ff */
        /* <DEDUP_REMOVED lines=9> */
.L_x_15091:
        /* <DEDUP_REMOVED lines=9> */
.L_x_15092:
        /* <DEDUP_REMOVED lines=10> */
.L_x_15093:
        /* <DEDUP_REMOVED lines=9> */
.L_x_15094:
        /* <DEDUP_REMOVED lines=10> */
.L_x_15095:
        /* <DEDUP_REMOVED lines=9> */
.L_x_15096:
        /* <DEDUP_REMOVED lines=10> */
.L_x_15097:
        /* <DEDUP_REMOVED lines=9> */
.L_x_15098:
[----:B------:R-:W-:Y:S01]  /*f450*/  SHF.L.U32 R15, R16, 0x1, RZ ;  /* 0x00000001100f7819 */ /* 0x000fe200000006ff */
        /* <DEDUP_REMOVED lines=9> */
.L_x_15099:
        /* <DEDUP_REMOVED lines=9> */
.L_x_15100:
        /* <DEDUP_REMOVED lines=10> */
.L_x_15101:
        /* <DEDUP_REMOVED lines=9> */
.L_x_15102:
[----:B------:R-:W-:Y:S05]  /*f6b0*/  BRA `(.L_x_15103) ;  /* 0xffffffc8005c7947 */ /* 0x000fea000383ffff */
.L_x_15016:
[----:B0-----:R0:W1:Y:S02]  /*f6c0*/  SYNCS.PHASECHK.TRANS64.TRYWAIT P0, [R7+URZ+0x16860], R2 ;  /* 0x01686002070075a7 */ /* 0x001064000800017f */
[----:B-1----:R-:W-:Y:S05]  /*f6d0*/  @!P0 NANOSLEEP.SYNCS 0x989680 ;  /* 0x009896800000895d */ /* 0x002fea0003900000 */
[----:B------:R-:W1:Y:S02]  /*f6e0*/  @!P0 SYNCS.PHASECHK.TRANS64 P0, [R7+URZ+0x16860], R2 ;  /* 0x01686002070085a7 */ /* 0x000e64000800007f */
[----:B-1----:R-:W-:Y:S05]  /*f6f0*/  @!P0 BRA `(.L_x_15016) ;  /* 0xfffffffc00f08947 */ /* 0x002fea000383ffff */
[----:B------:R-:W-:Y:S05]  /*f700*/  BRA `(.L_x_15104) ;  /* 0xffffffc800bc7947 */ /* 0x000fea000383ffff */
.L_x_15017:
        /* <DEDUP_REMOVED lines=8> */
.L_x_15106:
[----:B------:R-:W-:Y:S05]  /*f790*/  BSYNC B1 ;  /* 0x0000000000017941 */ /* 0x000fea0003800000 */
.L_x_15105:
        /* <DEDUP_REMOVED lines=10> */
.L_x_15107:
[----:B------:R-:W-:Y:S01]  /*f840*/  IMAD.MOV.U32 R13, RZ, RZ, R18 ;  /* 0x000000ffff0d7224 */ /* 0x000fe200078e0012 */
[----:B------:R-:W-:Y:S02]  /*f850*/  MOV R12, 0x1 ;  /* 0x00000001000c7802 */ /* 0x000fe40000000f00 */
[----:B------:R-:W-:-:S13]  /*f860*/  IADD3 R2, P0, R14, R19, RZ ;  /* 0x000000130e027210 */ /* 0x000fda0007f1e0ff */
[----:B------:R-:W-:Y:S05]  /*f870*/  WARPSYNC.COLLECTIVE R15, `(.L_x_15108) ;  /* 0x000000000f087348 */ /* 0x000fea0003c00000 */
[----:B------:R0:W1:Y:S02]  /*f880*/  SHFL.IDX P6, R14, R13, R12, R11 ;  /* 0x0000000c0d0e7389 */ /* 0x00006400000c000b */
[----:B01----:R-:W-:Y:S01]  /*f890*/  ENDCOLLECTIVE ;  /* 0x000000000000791b */ /* 0x003fe20003800000 */
.L_x_15108:
        /* <DEDUP_REMOVED lines=11> */
.L_x_15109:
        /* <DEDUP_REMOVED lines=9> */
.L_x_15110:
        /* <DEDUP_REMOVED lines=10> */
.L_x_15111:
        /* <DEDUP_REMOVED lines=8> */
.L_x_15112:
        /* <DEDUP_REMOVED lines=10> */
.L_x_15113:
[----:B------:R-:W-:Y:S01]  /*fba0*/  MOV R13, R18 ;  /* 0x00000012000d7202 */ /* 0x000fe20000000f00 */
        /* <DEDUP_REMOVED lines=8> */
.L_x_15114:
        /* <DEDUP_REMOVED lines=10> */
.L_x_15115:
        /* <DEDUP_REMOVED lines=8> */
.L_x_15116:
        /* <DEDUP_REMOVED lines=10> */
.L_x_15117:
        /* <DEDUP_REMOVED lines=9> */
.L_x_15118:
        /* <DEDUP_REMOVED lines=10> */
.L_x_15119:
[----:B------:R-:W-:Y:S01]  /*ff20*/  IMAD.MOV.U32 R13, RZ, RZ, R18 ;  /* 0x000000ffff0d7224 */ /* 0x000fe200078e0012 */
[----:B------:R-:W-:-:S04]  /*ff30*/  MOV R12, R14 ;  /* 0x0000000e000c7202 */ /* 0x000fc80000000f00 */
[----:B------:R-:W-:Y:S01]  /*ff40*/  IADD3 R2, P0, R12, R19, RZ ;  /* 0x000000130c027210 */ /* 0x000fe20007f1e0ff */
[----:B------:R-:W-:-:S04]  /*ff50*/  IMAD.MOV.U32 R12, RZ, RZ, 0x7 ;  /* 0x00000007ff0c7424 */ /* 0x000fc800078e00ff */
[----:B------:R-:W-:-:S08]  /*ff60*/  IMAD.X R3, RZ, RZ, R10, P0 ;  /* 0x000000ffff037224 */ /* 0x000fd000000e060a */
[----:B------:R-:W-:Y:S05]  /*ff70*/  WARPSYNC.COLLECTIVE R15, `(.L_x_15120) ;  /* 0x000000000f087348 */ /* 0x000fea0003c00000 */
[----:B------:R0:W1:Y:S02]  /*ff80*/  SHFL.IDX P6, R14, R13, R12, R11 ;  /* 0x0000000c0d0e7389 */ /* 0x00006400000c000b */
[----:B01----:R-:W-:Y:S01]  /*ff90*/  ENDCOLLECTIVE ;  /* 0x000000000000791b */ /* 0x003fe20003800000 */
.L_x_15120:
        /* <DEDUP_REMOVED lines=9> */
.L_x_15121:
[----:B------:R-:W-:Y:S05]  /*10030*/  BRA `(.L_x_15122) ;  /* 0xffffffc400387947 */ /* 0x000fea000383ffff */
.L_x_15023:
[----:B0-----:R0:W1:Y:S02]  /*10040*/  SYNCS.PHASECHK.TRANS64.TRYWAIT P0, [R0+URZ+0x16860], R3 ;  /* 0x01686003000075a7 */ /* 0x001064000800017f */
[----:B-1----:R-:W-:Y:S05]  /*10050*/  @!P0 NANOSLEEP.SYNCS 0x989680 ;  /* 0x009896800000895d */ /* 0x002fea0003900000 */
[----:B------:R-:W1:Y:S02]  /*10060*/  @!P0 SYNCS.PHASECHK.TRANS64 P0, [R0+URZ+0x16860], R3 ;  /* 0x01686003000085a7 */ /* 0x000e64000800007f */
[----:B-1----:R-:W-:Y:S05]  /*10070*/  @!P0 BRA `(.L_x_15023) ;  /* 0xfffffffc00f08947 */ /* 0x002fea000383ffff */
[----:B------:R-:W-:Y:S05]  /*10080*/  BRA `(.L_x_15123) ;  /* 0xffffffc800347947 */ /* 0x000fea000383ffff */
.L_x_15024:
        /* <DEDUP_REMOVED lines=8> */
.L_x_15125:
[----:B------:R-:W-:Y:S05]  /*10110*/  BSYNC B0 ;  /* 0x0000000000007941 */ /* 0x000fea0003800000 */
.L_x_15124:
        /* <DEDUP_REMOVED lines=9> */
.L_x_15126:
        /* <DEDUP_REMOVED lines=10> */
.L_x_15127:
        /* <DEDUP_REMOVED lines=11> */
.L_x_15128:
[----:B------:R-:W-:Y:S02]  /*10300*/  IMAD.MOV.U32 R13, RZ, RZ, R18 ;  /* 0x000000ffff0d7224 */ /* 0x000fe400078e0012 */
[----:B------:R-:W-:Y:S02]  /*10310*/  IMAD.MOV.U32 R12, RZ, RZ, 0x2 ;  /* 0x00000002ff0c7424 */ /* 0x000fe400078e00ff */
[----:B------:R-:W-:-:S07]  /*10320*/  IMAD.MOV.U32 R9, RZ, RZ, R14 ;  /* 0x000000ffff097224 */ /* 0x000fce00078e000e */
[----:B------:R-:W-:Y:S05]  /*10330*/  WARPSYNC.COLLECTIVE R15, `(.L_x_15129) ;  /* 0x000000000f087348 */ /* 0x000fea0003c00000 */
[----:B------:R0:W1:Y:S02]  /*10340*/  SHFL.IDX P6, R14, R13, R12, R11 ;  /* 0x0000000c0d0e7389 */ /* 0x00006400000c000b */
[----:B01----:R-:W-:Y:S01]  /*10350*/  ENDCOLLECTIVE ;  /* 0x000000000000791b */ /* 0x003fe20003800000 */
.L_x_15129:
        /* <DEDUP_REMOVED lines=12> */
.L_x_15130:
[----:B------:R-:W-:Y:S02]  /*10420*/  IMAD.MOV.U32 R13, RZ, RZ, R18 ;  /* 0x000000ffff0d7224 */ /* 0x000fe400078e0012 */
[----:B------:R-:W-:Y:S01]  /*10430*/  IMAD.MOV.U32 R12, RZ, RZ, 0x3 ;  /* 0x00000003ff0c7424 */ /* 0x000fe200078e00ff */
[----:B------:R-:W-:-:S07]  /*10440*/  MOV R21, R14 ;  /* 0x0000000e00157202 */ /* 0x000fce0000000f00 */
[----:B------:R-:W-:Y:S05]  /*10450*/  WARPSYNC.COLLECTIVE R15, `(.L_x_15131) ;  /* 0x000000000f087348 */ /* 0x000fea0003c00000 */
[----:B------:R0:W1:Y:S02]  /*10460*/  SHFL.IDX P6, R14, R13, R12, R11 ;  /* 0x0000000c0d0e7389 */ /* 0x00006400000c000b */
[----:B01----:R-:W-:Y:S01]  /*10470*/  ENDCOLLECTIVE ;  /* 0x000000000000791b */ /* 0x003fe20003800000 */
.L_x_15131:
        /* <DEDUP_REMOVED lines=12> */
.L_x_15132:
[----:B------:R-:W-:Y:S02]  /*10540*/  IMAD.MOV.U32 R13, RZ, RZ, R18 ;  /* 0x000000ffff0d7224 */ /* 0x000fe400078e0012 */
[----:B------:R-:W-:Y:S01]  /*10550*/  IMAD.MOV.U32 R12, RZ, RZ, 0x4 ;  /* 0x00000004ff0c7424 */ /* 0x000fe200078e00ff */
[----:B------:R-:W-:-:S13]  /*10560*/  IADD3 R2, P1, R14, R16, RZ ;  /* 0x000000100e027210 */ /* 0x000fda0007f3e0ff */
[----:B------:R-:W-:Y:S05]  /*10570*/  WARPSYNC.COLLECTIVE R15, `(.L_x_15133) ;  /* 0x000000000f087348 */ /* 0x000fea0003c00000 */
[----:B------:R0:W1:Y:S02]  /*10580*/  SHFL.IDX P6, R14, R13, R12, R11 ;  /* 0x0000000c0d0e7389 */ /* 0x00006400000c000b */
[----:B01----:R-:W-:Y:S01]  /*10590*/  ENDCOLLECTIVE ;  /* 0x000000000000791b */ /* 0x003fe20003800000 */
.L_x_15133:
[----:B------:R-:W-:Y:S02]  /*105a0*/  IMAD.X R3, RZ, RZ, R10, P1 ;  /* 0x000000ffff037224 */ /* 0x000fe400008e060a */
[----:B------:R-:W-:-:S03]  /*105b0*/  IMAD.MOV.U32 R10, RZ, RZ, RZ ;  /* 0x000000ffff0a7224 */ /* 0x000fc600078e00ff */
        /* <DEDUP_REMOVED lines=10> */
.L_x_15134:
[----:B------:R-:W-:Y:S02]  /*10660*/  IMAD.MOV.U32 R13, RZ, RZ, R18 ;  /* 0x000000ffff0d7224 */ /* 0x000fe400078e0012 */
[----:B------:R-:W-:Y:S02]  /*10670*/  IMAD.MOV.U32 R12, RZ, RZ, 0x5 ;  /* 0x00000005ff0c7424 */ /* 0x000fe400078e00ff */
[----:B------:R-:W-:-:S07]  /*10680*/  IMAD.MOV.U32 R23, RZ, RZ, R14 ;  /* 0x000000ffff177224 */ /* 0x000fce00078e000e */
[----:B------:R-:W-:Y:S05]  /*10690*/  WARPSYNC.COLLECTIVE R15, `(.L_x_15135) ;  /* 0x000000000f087348 */ /* 0x000fea0003c00000 */
[----:B------:R0:W1:Y:S02]  /*106a0*/  SHFL.IDX P6, R14, R13, R12, R11 ;  /* 0x0000000c0d0e7389 */ /* 0x00006400000c000b */
[----:B01----:R-:W-:Y:S01]  /*106b0*/  ENDCOLLECTIVE ;  /* 0x000000000000791b */ /* 0x003fe20003800000 */
.L_x_15135:
        /* <DEDUP_REMOVED lines=12> */
.L_x_15136:
[----:B------:R-:W-:Y:S02]  /*10780*/  IMAD.MOV.U32 R13, RZ, RZ, R18 ;  /* 0x000000ffff0d7224 */ /* 0x000fe400078e0012 */
[----:B------:R-:W-:Y:S02]  /*10790*/  IMAD.MOV.U32 R12, RZ, RZ, 0x6 ;  /* 0x00000006ff0c7424 */ /* 0x000fe400078e00ff */
[----:B------:R-:W-:-:S07]  /*107a0*/  IMAD.MOV.U32 R25, RZ, RZ, R14 ;  /* 0x000000ffff197224 */ /* 0x000fce00078e000e */
[----:B------:R-:W-:Y:S05]  /*107b0*/  WARPSYNC.COLLECTIVE R15, `(.L_x_15137) ;  /* 0x000000000f087348 */ /* 0x000fea0003c00000 */
[----:B------:R0:W1:Y:S02]  /*107c0*/  SHFL.IDX P6, R14, R13, R12, R11 ;  /* 0x0000000c0d0e7389 */ /* 0x00006400000c000b */
[----:B01----:R-:W-:Y:S01]  /*107d0*/  ENDCOLLECTIVE ;  /* 0x000000000000791b */ /* 0x003fe20003800000 */
.L_x_15137:
        /* <DEDUP_REMOVED lines=12> */
.L_x_15138:
[----:B------:R-:W-:Y:S02]  /*108a0*/  IMAD.MOV.U32 R13, RZ, RZ, R18 ;  /* 0x000000ffff0d7224 */ /* 0x000fe400078e0012 */
[----:B------:R-:W-:Y:S02]  /*108b0*/  IMAD.MOV.U32 R12, RZ, RZ, 0x7 ;  /* 0x00000007ff0c7424 */ /* 0x000fe400078e00ff */
[----:B------:R-:W-:-:S07]  /*108c0*/  IMAD.MOV.U32 R27, RZ, RZ, R14 ;  /* 0x000000ffff1b7224 */ /* 0x000fce00078e000e */
[----:B------:R-:W-:Y:S05]  /*108d0*/  WARPSYNC.COLLECTIVE R15, `(.L_x_15139) ;  /* 0x000000000f087348 */ /* 0x000fea0003c00000 */
[----:B------:R0:W1:Y:S02]  /*108e0*/  SHFL.IDX P6, R14, R13, R12, R11 ;  /* 0x0000000c0d0e7389 */ /* 0x00006400000c000b */
[----:B01----:R-:W-:Y:S01]  /*108f0*/  ENDCOLLECTIVE ;  /* 0x000000000000791b */ /* 0x003fe20003800000 */
.L_x_15139:
[----:B------:R-:W-:-:S05]  /*10900*/  IADD3 R2, P1, R27, R16, RZ ;  /* 0x000000101b027210 */ /* 0x000fca0007f3e0ff */
[----:B------:R-:W-:-:S05]  /*10910*/  IMAD.X R3, RZ, RZ, R22, P1 ;  /* 0x000000ffff037224 */ /* 0x000fca00008e0616 */
[----:B------:R-:W-:Y:S01]  /*10920*/  @!PT LDS RZ, [RZ] ;  /* 0x00000000fffff984 */ /* 0x000fe20000000800 */
[----:B------:R-:W-:Y:S01]  /*10930*/  @!PT LDS RZ, [RZ] ;  /* 0x00000000fffff984 */ /* 0x000fe20000000800 */
[----:B------:R-:W-:Y:S01]  /*10940*/  @!PT LDS RZ, [RZ] ;  /* 0x00000000fffff984 */ /* 0x000fe20000000800 */
[----:B------:R0:W-:Y:S01]  /*10950*/  LDGSTS.E.BYPASS.LTC128B.128 [R4+0x3400], desc[UR38][R2.64], !P2 ;  /* 0x0340000002047fae */ /* 0x0001e2000d101d66 */
[----:B------:R-:W-:Y:S01]  /*10960*/  IMAD.MOV.U32 R13, RZ, RZ, R17 ;  /* 0x000000ffff0d7224 */ /* 0x000fe200078e0011 */
[----:B------:R-:W-:-:S07]  /*10970*/  MOV R18, R14 ;  /* 0x0000000e00127202 */ /* 0x000fce0000000f00 */
[----:B0-----:R-:W-:Y:S05]  /*10980*/  WARPSYNC.COLLECTIVE R15, `(.L_x_15140) ;  /* 0x000000000f087348 */ /* 0x001fea0003c00000 */
[----:B------:R1:W2:Y:S02]  /*10990*/  SHFL.IDX P6, R14, R13, R12, R11 ;  /* 0x0000000c0d0e7389 */ /* 0x0002a400000c000b */
[----:B012---:R-:W-:Y:S01]  /*109a0*/  ENDCOLLECTIVE ;  /* 0x000000000000791b */ /* 0x007fe20003800000 */
.L_x_15140:
[----:B------:R-:W-:Y:S05]  /*109b0*/  BRA `(.L_x_15141) ;  /* 0xffffffc000b87947 */ /* 0x000fea000383ffff */
.L_x_15027:
[----:B0-----:R0:W1:Y:S02]  /*109c0*/  SYNCS.PHASECHK.TRANS64.TRYWAIT P0, [R7+URZ+0x16820], R10 ;  /* 0x0168200a070075a7 */ /* 0x001064000800017f */
[----:B-1----:R-:W-:Y:S05]  /*109d0*/  @!P0 NANOSLEEP.SYNCS 0x989680 ;  /* 0x009896800000895d */ /* 0x002fea0003900000 */
[----:B------:R-:W1:Y:S02]  /*109e0*/  @!P0 SYNCS.PHASECHK.TRANS64 P0, [R7+URZ+0x16820], R10 ;  /* 0x0168200a070085a7 */ /* 0x000e64000800007f */
[----:B-1----:R-:W-:Y:S05]  /*109f0*/  @!P0 BRA `(.L_x_15027) ;  /* 0xfffffffc00f08947 */ /* 0x002fea000383ffff */
[----:B------:R-:W-:Y:S05]  /*10a00*/  BRA `(.L_x_15142) ;  /* 0xffffffc400287947 */ /* 0x000fea000383ffff */
.L_x_15028:
        /* <DEDUP_REMOVED lines=11> */
.L_x_15144:
[----:B------:R-:W-:Y:S05]  /*10ac0*/  BSYNC B0 ;  /* 0x0000000000007941 */ /* 0x000fea0003800000 */
.L_x_15143:
[----:B------:R-:W-:Y:S05]  /*10ad0*/  BRA `(.L_x_15145) ;  /* 0xffffffc4000c7947 */ /* 0x000fea000383ffff */
.L_x_15029:
[----:B------:R-:W-:Y:S01]  /*10ae0*/  BSSY B0, `(.L_x_15146) ;  /* 0x0000006000007945 */ /* 0x000fe20003800000 */
[----:B------:R-:W-:-:S07]  /*10af0*/  IMAD.MOV.U32 R15, RZ, RZ, -0x1 ;  /* 0xffffffffff0f7424 */ /* 0x000fce00078e00ff */
[----:B01---5:R-:W-:Y:S05]  /*10b00*/  WARPSYNC.COLLECTIVE R15, `(.L_x_15147) ;  /* 0x000000000f0c7348 */ /* 0x023fea0003c00000 */
[----:B------:R-:W-:Y:S02]  /*10b10*/  ELECT P6, UR62, PT ;  /* 0x00000000003e782f */ /* 0x000fe400038c0000 */
[----:B------:R-:W-:Y:S01]  /*10b20*/  MOV R14, UR62 ;  /* 0x0000003e000e7c02 */ /* 0x000fe20008000f00 */
[----:B01---5:R-:W-:Y:S10]  /*10b30*/  ENDCOLLECTIVE ;  /* 0x000000000000791b */ /* 0x023ff40003800000 */
.L_x_15147:
[----:B------:R-:W-:Y:S05]  /*10b40*/  BSYNC B0 ;  /* 0x0000000000007941 */ /* 0x000fea0003800000 */
.L_x_15146:
[----:B------:R-:W-:Y:S05]  /*10b50*/  BRA `(.L_x_15148) ;  /* 0xffffffc400007947 */ /* 0x000fea000383ffff */
.L_x_15031:
[----:B-1----:R1:W2:Y:S02]  /*10b60*/  SYNCS.PHASECHK.TRANS64.TRYWAIT P1, [R5+URZ+0x16840], R4 ;  /* 0x01684004050075a7 */ /* 0x0022a4000802017f */
[----:B--2---:R-:W-:Y:S05]  /*10b70*/  @!P1 NANOSLEEP.SYNCS 0x989680 ;  /* 0x009896800000995d */ /* 0x004fea0003900000 */
[----:B------:R-:W2:Y:S02]  /*10b80*/  @!P1 SYNCS.PHASECHK.TRANS64 P1, [R5+URZ+0x16840], R4 ;  /* 0x01684004050095a7 */ /* 0x000ea4000802007f */
[----:B--2---:R-:W-:Y:S05]  /*10b90*/  @!P1 BRA `(.L_x_15031) ;  /* 0xfffffffc00f09947 */ /* 0x004fea000383ffff */
[----:B------:R-:W-:Y:S05]  /*10ba0*/  BRA `(.L_x_15149) ;  /* 0xffffffc400207947 */ /* 0x000fea000383ffff */
.L_x_15033:
[----:B--2---:R2:W3:Y:S02]  /*10bb0*/  SYNCS.PHASECHK.TRANS64.TRYWAIT P1, [R3+URZ+0x16840], R0 ;  /* 0x01684000030075a7 */ /* 0x0044e4000802017f */
[----:B---3--:R-:W-:Y:S05]  /*10bc0*/  @!P1 NANOSLEEP.SYNCS 0x989680 ;  /* 0x009896800000995d */ /* 0x008fea0003900000 */
[----:B------:R-:W3:Y:S02]  /*10bd0*/  @!P1 SYNCS.PHASECHK.TRANS64 P1, [R3+URZ+0x16840], R0 ;  /* 0x01684000030095a7 */ /* 0x000ee4000802007f */
[----:B---3--:R-:W-:Y:S05]  /*10be0*/  @!P1 BRA `(.L_x_15033) ;  /* 0xfffffffc00f09947 */ /* 0x008fea000383ffff */
[----:B------:R-:W-:Y:S05]  /*10bf0*/  BRA `(.L_x_15150) ;  /* 0xffffffc4002c7947 */ /* 0x000fea000383ffff */
.L_x_15035:
[----:B---3--:R3:W4:Y:S02]  /*10c00*/  SYNCS.PHASECHK.TRANS64.TRYWAIT P1, [R5+URZ+0x16860], R4 ;  /* 0x01686004050075a7 */ /* 0x008724000802017f */
[----:B----4-:R-:W-:Y:S05]  /*10c10*/  @!P1 NANOSLEEP.SYNCS 0x989680 ;  /* 0x009896800000995d */ /* 0x010fea0003900000 */
[----:B------:R-:W4:Y:S02]  /*10c20*/  @!P1 SYNCS.PHASECHK.TRANS64 P1, [R5+URZ+0x16860], R4 ;  /* 0x01686004050095a7 */ /* 0x000f24000802007f */
[----:B----4-:R-:W-:Y:S05]  /*10c30*/  @!P1 BRA `(.L_x_15035) ;  /* 0xfffffffc00f09947 */ /* 0x010fea000383ffff */
[----:B------:R-:W-:Y:S05]  /*10c40*/  BRA `(.L_x_15151) ;  /* 0xffffffc400287947 */ /* 0x000fea000383ffff */
.L_x_15152:
        /* <DEDUP_REMOVED lines=11> */
.L_x_15998:


//--------------------- .text._ZN7cutlass13device_kernelIN5flash11enable_sm90INS1_16FlashAttnFwdSm90INS1_25CollectiveMainloopFwdSm90ILi2EN4cute5tupleIJNS5_1CILi1EEES8_S8_EEENS6_IJNS7_ILi192EEENS7_ILi128EEENS7_ILi64EEEEEELi64ENS_10bfloat16_tEfNS_4arch4Sm90ELb1ELb0ELb0ELb1ELb1ELb0ELb0ELb1ELb1ELb1ELb1ELb0EEENS1_21CollectiveEpilogueFwdINS6_IJSA_SC_SB_EEES9_SE_SG_Li384ELb1ELb1ELb1ELb0EEENS1_36VarlenDynamicPersistentTileSchedulerILi192ELi128ELi384ELi128ELb1ELb1ELb1ELb1ELb1ELb1EEEEEEEEEvNT_6ParamsE --------------------------
	.section	.text._ZN7cutlass13device_kernelIN5flash11enable_sm90INS1_16FlashAttnFwdSm90INS1_25CollectiveMainloopFwdSm90ILi2EN4cute5tupleIJNS5_1CILi1EEES8_S8_EEENS6_IJNS7_ILi192EEENS7_ILi128EEENS7_ILi64EEEEEELi64ENS_10bfloat16_tEfNS_4arch4Sm90ELb1ELb0ELb0ELb1ELb1ELb0ELb0ELb1ELb1ELb1ELb1ELb0EEENS1_21CollectiveEpilogueFwdINS6_IJSA_SC_SB_EEES9_SE_SG_Li384ELb1ELb1ELb1ELb0EEENS1_36VarlenDynamicPersistentTileSchedulerILi192ELi128ELi384ELi128ELb1ELb1ELb1ELb1ELb1ELb1EEEEEEEEEvNT_6ParamsE,"ax",@progbits
	.align	128
.text._ZN7cutlass13device_kernelIN5flash11enable_sm90INS1_16FlashAttnFwdSm90INS1_25CollectiveMainloopFwdSm90ILi2EN4cute5tupleIJNS5_1CILi1EEES8_S8_EEENS6_IJNS7_ILi192EEENS7_ILi128EEENS7_ILi64EEEEEELi64ENS_10bfloat16_tEfNS_4arch4Sm90ELb1ELb0ELb0ELb1ELb1ELb0ELb0ELb1ELb1ELb1ELb1ELb0EEENS1_21CollectiveEpilogueFwdINS6_IJSA_SC_SB_EEES9_SE_SG_Li384ELb1ELb1ELb1ELb0EEENS1_36VarlenDynamicPersistentTileSchedulerILi192ELi128ELi384ELi128ELb1ELb1ELb1ELb1ELb1ELb1EEEEEEEEEvNT_6ParamsE:
        .type           _ZN7cutlass13device_kernelIN5flash11enable_sm90INS1_16FlashAttnFwdSm90INS1_25CollectiveMainloopFwdSm90ILi2EN4cute5tupleIJNS5_1CILi1EEES8_S8_EEENS6_IJNS7_ILi192EEENS7_ILi128EEENS7_ILi64EEEEEELi64ENS_10bfloat16_tEfNS_4arch4Sm90ELb1ELb0ELb0ELb1ELb1ELb0ELb0ELb1ELb1ELb1ELb1ELb0EEENS1_21CollectiveEpilogueFwdINS6_IJSA_SC_SB_EEES9_SE_SG_Li384ELb1ELb1ELb1ELb0EEENS1_36VarlenDynamicPersistentTileSchedulerILi192ELi128ELi384ELi128ELb1ELb1ELb1ELb1ELb1ELb1EEEEEEEEEvNT_6ParamsE,@function
        .size           _ZN7cutlass13device_kernelIN5flash11enable_sm90INS1_16FlashAttnFwdSm90INS1_25CollectiveMainloopFwdSm90ILi2EN4cute5tupleIJNS5_1CILi1EEES8_S8_EEENS6_IJNS7_ILi192EEENS7_ILi128EEENS7_ILi64EEEEEELi64ENS_10bfloat16_tEfNS_4arch4Sm90ELb1ELb0ELb0ELb1ELb1ELb0ELb0ELb1ELb1ELb1ELb1ELb0EEENS1_21CollectiveEpilogueFwdINS6_IJSA_SC_SB_EEES9_SE_SG_Li384ELb1ELb1ELb1ELb0EEENS1_36VarlenDynamicPersistentTileSchedulerILi192ELi128ELi384ELi128ELb1ELb1ELb1ELb1ELb1ELb1EEEEEEEEEvNT_6ParamsE,(.L_x_15999 - _ZN7cutlass13device_kernelIN5flash11enable_sm90INS1_16FlashAttnFwdSm90INS1_25CollectiveMainloopFwdSm90ILi2EN4cute5tupleIJNS5_1CILi1EEES8_S8_EEENS6_IJNS7_ILi192EEENS7_ILi128EEENS7_ILi64EEEEEELi64ENS_10bfloat16_tEfNS_4arch4Sm90ELb1ELb0ELb0ELb1ELb1ELb0ELb0ELb1ELb1ELb1ELb1ELb0EEENS1_21CollectiveEpilogueFwdINS6_IJSA_SC_SB_EEES9_SE_SG_Li384ELb1ELb1ELb1ELb0EEENS1_36VarlenDynamicPersistentTileSchedulerILi192ELi128ELi384ELi128ELb1ELb1ELb1ELb1ELb1ELb1EEEEEEEEEvNT_6ParamsE)
        .other          _ZN7cutlass13device_kernelIN5flash11enable_sm90INS1_16FlashAttnFwdSm90INS1_25CollectiveMainloopFwdSm90ILi2EN4cute5tupleIJNS5_1CILi1EEES8_S8_EEENS6_IJNS7_ILi192EEENS7_ILi128EEENS7_ILi64EEEEEELi64ENS_10bfloat16_tEfNS_4arch4Sm90ELb1ELb0ELb0ELb1ELb1ELb0ELb0ELb1ELb1ELb1ELb1ELb0EEENS1_21CollectiveEpilogueFwdINS6_IJSA_SC_SB_EEES9_SE_SG_Li384ELb1ELb1ELb1ELb0EEENS1_36VarlenDynamicPersistentTileSchedulerILi192ELi128ELi384ELi128ELb1ELb1ELb1ELb1ELb1ELb1EEEEEEEEEvNT_6ParamsE,@"STO_CUDA_ENTRY STV_DEFAULT"
_ZN7cutlass13device_kernelIN5flash11enable_sm90INS1_16FlashAttnFwdSm90INS1_25CollectiveMainloopFwdSm90ILi2EN4cute5tupleIJNS5_1CILi1EEES8_S8_EEENS6_IJNS7_ILi192EEENS7_ILi128EEENS7_ILi64EEEEEELi64ENS_10bfloat16_tEfNS_4arch4Sm90ELb1ELb0ELb0ELb1ELb1ELb0ELb0ELb1ELb1ELb1ELb1ELb0EEENS1_21CollectiveEpilogueFwdINS6_IJSA_SC_SB_EEES9_SE_SG_Li384ELb1ELb1ELb1ELb0EEENS1_36VarlenDynamicPersistentTileSchedulerILi192ELi128ELi384ELi128ELb1ELb1ELb1ELb1ELb1ELb1EEEEEEEEEvNT_6ParamsE:
        /* <DEDUP_REMOVED lines=45> */
.L_x_15153:
        /* <DEDUP_REMOVED lines=22> */
.L_x_15154:
        /* <DEDUP_REMOVED lines=18> */
.L_x_15155:
        /* <DEDUP_REMOVED lines=22> */
.L_x_15156:
        /* <DEDUP_REMOVED lines=23> */
.L_x_15157:
        /* <DEDUP_REMOVED lines=8> */
.L_x_15159:
        /* <DEDUP_REMOVED lines=28> */
[----:B------:R-:W-:Y:S02]  /*0a60*/  LOP3.LUT R4, R2, 0xffffff80, RZ, 0xc0, !PT ;  /* 0xffffff8002047812 */ /* 0x000fe400078ec0ff */
[----:B------:R-:W-:Y:S02]  /*0a70*/  SHF.R.S32.HI R14, RZ, 0x7, R2 ;  /* 0x00000007ff0e7819 */ /* 0x000fe40000011402 */
[----:B------:R-:W-:Y:S01]  /*0a80*/  SHF.R.S32.HI R6, RZ, 0x4, R3 ;  /* 0x00000004ff067819 */ /* 0x000fe20000011403 */
[----:B------:R-:W-:Y:S01]  /*0a90*/  IMAD.IADD R12, R13, 0x1, -R4 ;  /* 0x000000010d0c7824 */ /* 0x000fe200078e0a04 */
[-C--:B------:R-:W-:Y:S01]  /*0aa0*/  LEA.HI R4, R0, R13.reuse, RZ, 0x5 ;  /* 0x0000000d00047211 */ /* 0x080fe200078f28ff */
[----:B------:R-:W-:Y:S01]  /*0ab0*/  IMAD.HI R2, R14, 0x55555556, RZ ;  /* 0x555555560e027827 */ /* 0x000fe200078e02ff */
[----:B------:R-:W-:Y:S02]  /*0ac0*/  LEA.HI R11, R0, R13, RZ, 0x2 ;  /* 0x0000000d000b7211 */ /* 0x000fe400078f10ff */
[----:B------:R-:W-:Y:S01]  /*0ad0*/  SHF.R.S32.HI R7, RZ, 0x1f, R12 ;  /* 0x0000001fff077819 */ /* 0x000fe2000001140c */
[----:B------:R-:W-:Y:S01]  /*0ae0*/  IMAD.SHL.U32 R5, R4, 0x20, RZ ;  /* 0x0000002004057824 */ /* 0x000fe200078e00ff */
[----:B------:R-:W-:-:S02]  /*0af0*/  LOP3.LUT R4, R3, 0x3fffff0, RZ, 0xc0, !PT ;  /* 0x03fffff003047812 */ /* 0x000fc400078ec0ff */
[----:B------:R-:W-:Y:S02]  /*0b00*/  LEA.HI R8, R7, R12, RZ, 0x2 ;  /* 0x0000000c07087211 */ /* 0x000fe400078f10ff */
[----:B------:R-:W-:Y:S01]  /*0b10*/  LEA.HI R3, R3, R6, RZ, 0x1 ;  /* 0x0000000603037211 */ /* 0x000fe200078f08ff */
[----:B------:R-:W-:Y:S01]  /*0b20*/  IMAD.IADD R4, R13, 0x1, -R4 ;  /* 0x000000010d047824 */ /* 0x000fe200078e0a04 */
[--C-:B------:R-:W-:Y:S02]  /*0b30*/  SHF.R.S32.HI R9, RZ, 0x2, R8.reuse ;  /* 0x00000002ff097819 */ /* 0x100fe40000011408 */
[----:B------:R-:W-:Y:S02]  /*0b40*/  SHF.R.S32.HI R10, RZ, 0x1f, R8 ;  /* 0x0000001fff0a7819 */ /* 0x000fe40000011408 */
[----:B------:R-:W-:Y:S02]  /*0b50*/  LEA.HI R7, R7, R12, RZ, 0x5 ;  /* 0x0000000c07077211 */ /* 0x000fe400078f28ff */
[----:B------:R-:W-:-:S02]  /*0b60*/  LEA.HI R10, R10, R9, RZ, 0x3 ;  /* 0x000000090a0a7211 */ /* 0x000fc400078f18ff */
[----:B------:R-:W-:Y:S02]  /*0b70*/  LOP3.LUT R5, R5, 0xfffffc00, RZ, 0xc0, !PT ;  /* 0xfffffc0005057812 */ /* 0x000fe400078ec0ff */
[----:B------:R-:W-:Y:S02]  /*0b80*/  LOP3.LUT R10, R10, 0xfffffff8, RZ, 0xc0, !PT ;  /* 0xfffffff80a0a7812 */ /* 0x000fe400078ec0ff */
[----:B------:R-:W-:Y:S01]  /*0b90*/  LOP3.LUT R3, R3, 0x1ffffffe, RZ, 0xc0, !PT ;  /* 0x1ffffffe03037812 */ /* 0x000fe200078ec0ff */
[----:B------:R-:W-:Y:S01]  /*0ba0*/  IMAD R4, R4, 0x40, R5 ;  /* 0x0000004004047824 */ /* 0x000fe200078e0205 */
[----:B------:R-:W-:Y:S01]  /*0bb0*/  LEA.HI R2, R2, R2, RZ, 0x1 ;  /* 0x0000000202027211 */ /* 0x000fe200078f08ff */
[----:B------:R-:W-:Y:S01]  /*0bc0*/  IMAD.IADD R10, R9, 0x1, -R10 ;  /* 0x00000001090a7824 */ /* 0x000fe200078e0a0a */
[----:B------:R-:W-:Y:S01]  /*0bd0*/  SHF.R.S32.HI R7, RZ, 0x5, R7 ;  /* 0x00000005ff077819 */ /* 0x000fe20000011407 */
[----:B------:R-:W-:Y:S01]  /*0be0*/  IMAD.IADD R3, R6, 0x1, -R3 ;  /* 0x0000000106037824 */ /* 0x000fe200078e0a03 */
[----:B------:R-:W-:Y:S01]  /*0bf0*/  LOP3.LUT R11, R11, 0xfffffffc, RZ, 0xc0, !PT ;  /* 0xfffffffc0b0b7812 */ /* 0x000fe200078ec0ff */
[----:B------:R-:W-:Y:S01]  /*0c00*/  IMAD R2, R2, -0x3, R14 ;  /* 0xfffffffd02027824 */ /* 0x000fe200078e020e */
[----:B------:R-:W-:Y:S01]  /*0c10*/  LEA.HI R0, R0, R13, RZ, 0x3 ;  /* 0x0000000d00007211 */ /* 0x000fe200078f18ff */
[----:B------:R-:W-:Y:S01]  /*0c20*/  IMAD R7, R7, 0x10, R10 ;  /* 0x0000001007077824 */ /* 0x000fe200078e020a */
[----:B------:R-:W-:Y:S01]  /*0c30*/  LOP3.LUT R8, R8, 0x7ffffffc, RZ, 0xc0, !PT ;  /* 0x7ffffffc08087812 */ /* 0x000fe200078ec0ff */
[----:B------:R-:W-:Y:S01]  /*0c40*/  IMAD R3, R3, 0x8, R4 ;  /* 0x0000000803037824 */ /* 0x000fe200078e0204 */
[----:B------:R-:W-:Y:S01]  /*0c50*/  LOP3.LUT R18, R0, 0xfffffff8, RZ, 0xc0, !PT ;  /* 0xfffffff800127812 */ /* 0x000fe200078ec0ff */
[----:B------:R-:W-:Y:S01]  /*0c60*/  IMAD R5, R2, 0x40, R7 ;  /* 0x0000004002057824 */ /* 0x000fe200078e0207 */
[----:B------:R-:W-:Y:S01]  /*0c70*/  SHF.R.S32.HI R157, RZ, 0x3, R0 ;  /* 0x00000003ff9d7819 */ /* 0x000fe20000011400 */
[----:B------:R-:W-:Y:S01]  /*0c80*/  IMAD.IADD R11, R13, 0x1, -R11 ;  /* 0x000000010d0b7824 */ /* 0x000fe200078e0a0b */
[----:B------:R0:W-:Y:S01]  /*0c90*/  STL [R1+0x2c], R3 ;  /* 0x00002c0301007387 */ /* 0x0001e20000100800 */
[----:B------:R-:W-:-:S02]  /*0ca0*/  IMAD.IADD R8, R12, 0x1, -R8 ;  /* 0x000000010c087824 */ /* 0x000fc400078e0a08 */
[----:B------:R-:W-:Y:S01]  /*0cb0*/  IMAD.IADD R18, R13, 0x1, -R18 ;  /* 0x000000010d127824 */ /* 0x000fe200078e0a12 */
[----:B------:R1:W-:Y:S01]  /*0cc0*/  STL [R1+0x28], R5 ;  /* 0x0000280501007387 */ /* 0x0003e20000100800 */
[----:B------:R-:W-:Y:S02]  /*0cd0*/  IMAD.SHL.U32 R16, R8, 0x2, RZ ;  /* 0x0000000208107824 */ /* 0x000fe400078e00ff */
[----:B------:R-:W-:Y:S02]  /*0ce0*/  IMAD.SHL.U32 R19, R18, 0x8, RZ ;  /* 0x0000000812137824 */ /* 0x000fe400078e00ff */
[C---:B------:R-:W-:Y:S01]  /*0cf0*/  VIADD R156, R16.reuse, 0x8 ;  /* 0x00000008109c7836 */ /* 0x040fe20000000000 */
[----:B0-----:R-:W-:Y:S01]  /*0d00*/  LEA.HI R3, R11, R11, RZ, 0x1 ;  /* 0x0000000b0b037211 */ /* 0x001fe200078f08ff */
[C---:B------:R-:W-:Y:S01]  /*0d10*/  VIADD R155, R16.reuse, 0x10 ;  /* 0x00000010109b7836 */ /* 0x040fe20000000000 */
        /* <DEDUP_REMOVED lines=16> */
.L_x_15211:
[----:B01--4-:R-:W0:Y:S01]  /*0e20*/  LDC.64 R2, c[0x0][0xc88] ;  /* 0x00032200ff027b82 */ /* 0x013e220000000a00 */
[----:B------:R-:W-:Y:S01]  /*0e30*/  ULDC.64 UR8, c[0x0][0xa28] ;  /* 0x00028a0000087ab9 */ /* 0x000fe20000000a00 */
[----:B------:R-:W-:Y:S01]  /*0e40*/  ULDC.64 UR10, c[0x0][0xa18] ;  /* 0x00028600000a7ab9 */ /* 0x000fe20000000a00 */
[----:B------:R-:W-:Y:S01]  /*0e50*/  ULDC UR4, c[0x0][0x424] ;  /* 0x0001090000047ab9 */ /* 0x000fe20000000800 */
[----:B------:R-:W-:Y:S01]  /*0e60*/  ULDC UR7, c[0x0][0x2f0] ;  /* 0x0000bc0000077ab9 */ /* 0x000fe20000000800 */
[----:B0-----:R-:W-:-:S06]  /*0e70*/  IMAD.WIDE R2, R31, 0x4, R2 ;  /* 0x000000041f027825 */ /* 0x001fcc00078e0202 */
[----:B--2---:R-:W2:Y:S01]  /*0e80*/  LDG.E R2, desc[UR54][R2.64] ;  /* 0x0000003602027981 */ /* 0x004ea2000c1e1900 */
        /* <DEDUP_REMOVED lines=16> */
[----:B---3--:R-:W-:Y:S01]  /*0f90*/  MOV R5, UR11 ;  /* 0x0000000b00057c02 */ /* 0x008fe20008000f00 */
        /* <DEDUP_REMOVED lines=28> */
.L_x_15160:
        /* <DEDUP_REMOVED lines=8> */
.L_x_15161:
        /* <DEDUP_REMOVED lines=13> */
.L_x_15162:
[----:B------:R-:W-:Y:S01]  /*12b0*/  ULDC UR7, c[0x0][0x448] ;  /* 0x0001120000077ab9 */ /* 0x000fe20000000800 */
[----:B------:R-:W-:Y:S02]  /*12c0*/  UIMAD UR40, UR6, 0xc0, URZ ;  /* 0x000000c0062878a4 */ /* 0x000fe4000f8e023f */
        /* <DEDUP_REMOVED lines=65> */
.L_x_15163:
[----:B------:R-:W-:Y:S01]  /*16e0*/  UIMAD UR42, UR41, UR4, URZ ;  /* 0x00000004292a72a4 */ /* 0x000fe2000f8e023f */
[----:B------:R-:W-:Y:S01]  /*16f0*/  IMAD.U32 R0, RZ, RZ, UR9 ;  /* 0x00000009ff007e24 */ /* 0x000fe2000f8e00ff */
[----:B------:R-:W-:Y:S01]  /*1700*/  PLOP3.LUT P0, PT, PT, PT, PT, 0x80, 0x0 ;  /* 0x000000000000781c */ /* 0x000fe20003f0f070 */
[----:B------:R-:W-:Y:S01]  /*1710*/  IMAD.U32 R3, RZ, RZ, UR4 ;  /* 0x00000004ff037e24 */ /* 0x000fe2000f8e00ff */
[----:B------:R-:W-:Y:S01]  /*1720*/  CS2R R118, SRZ ;  /* 0x0000000000767805 */ /* 0x000fe2000001ff00 */
[----:B------:R-:W-:Y:S01]  /*1730*/  IMAD.MOV.U32 R20, RZ, RZ, RZ ;  /* 0x000000ffff147224 */ /* 0x000fe200078e00ff */
[----:B------:R-:W-:Y:S02]  /*1740*/  CS2R R116, SRZ ;  /* 0x0000000000747805 */ /* 0x000fe4000001ff00 */
[----:B------:R-:W-:Y:S02]  /*1750*/  CS2R R114, SRZ ;  /* 0x0000000000727805 */ /* 0x000fe4000001ff00 */
[----:B------:R-:W-:Y:S01]  /*1760*/  VIADDMNMX R0, R3, UR42, R0, PT ;  /* 0x0000002a03007c46 */ /* 0x000fe2000b800100 */
[----:B------:R-:W-:Y:S01]  /*1770*/  IMAD.MOV.U32 R3, RZ, RZ, RZ ;  /* 0x000000ffff037224 */ /* 0x000fe200078e00ff */
[----:B------:R-:W-:-:S02]  /*1780*/  CS2R R112, SRZ ;  /* 0x0000000000707805 */ /* 0x000fc4000001ff00 */
[----:B------:R-:W-:Y:S02]  /*1790*/  CS2R R110, SRZ ;  /* 0x00000000006e7805 */ /* 0x000fe4000001ff00 */
[----:B------:R-:W-:Y:S02]  /*17a0*/  R2UR UR56, R0 ;  /* 0x00000000003872ca */ /* 0x000fe400000e0000 */
        /* <DEDUP_REMOVED lines=11> */
[----:B------:R-:W-:-:S06]  /*1860*/  UISETP.GT.AND UP0, UPT, UR56, UR42, UPT ;  /* 0x0000002a3800728c */ /* 0x000fcc000bf04270 */
[----:B------:R-:W-:-:S13]  /*1870*/  PLOP3.LUT P1, PT, PT, PT, UP0, 0x80, 0x0 ;  /* 0x000000000000781c */ /* 0x000fda0003f2f008 */
[----:B------:R-:W-:Y:S05]  /*1880*/  @!P1 BRA `(.L_x_15164) ;  /* 0x0000006c00fc9947 */ /* 0x000fea0003800000 */
[----:B------:R-:W0:Y:S01]  /*1890*/  S2R R2, SR_TID.X ;  /* 0x0000000000027919 */ /* 0x000e220000002100 */
[----:B------:R-:W1:Y:S01]  /*18a0*/  S2UR UR43, SR_CgaCtaId ;  /* 0x00000000002b79c3 */ /* 0x000e620000008800 */
[----:B------:R-:W-:Y:S02]  /*18b0*/  UMOV UR45, 0x400 ;  /* 0x00000400002d7882 */ /* 0x000fe40000000000 */
[----:B-1----:R-:W-:Y:S01]  /*18c0*/  ULEA UR45, UR43, UR45, 0x18 ;  /* 0x0000002d2b2d7291 */ /* 0x002fe2000f8ec03f */
[----:B0-----:R-:W-:-:S05]  /*18d0*/  VIADD R4, R2, 0xffffff80 ;  /* 0xffffff8002047836 */ /* 0x001fca0000000000 */
[----:B------:R-:W-:-:S04]  /*18e0*/  SHF.R.S32.HI R2, RZ, 0x1f, R4 ;  /* 0x0000001fff027819 */ /* 0x000fc80000011404 */
[----:B------:R-:W-:-:S04]  /*18f0*/  LEA.HI R2, R2, R4, RZ, 0x7 ;  /* 0x0000000402027211 */ /* 0x000fc800078f38ff */
[----:B------:R-:W-:-:S05]  /*1900*/  SHF.R.S32.HI R2, RZ, 0x7, R2 ;  /* 0x00000007ff027819 */ /* 0x000fca0000011402 */
        /* <DEDUP_REMOVED lines=28> */
.L_x_15165:
        /* <DEDUP_REMOVED lines=9> */
.L_x_15298:
[----:B------:R-:W-:Y:S05]  /*1b60*/  @!P0 BRA `(.L_x_15167) ;  /* 0x0000000000048947 */ /* 0x000fea0003800000 */
[----:B------:R-:W-:Y:S01]  /*1b70*/  BPT.TRAP 0x1 ;  /* 0x000000040000795c */ /* 0x000fe20000300000 */
.L_x_15167:
[----:B0-----:R-:W-:Y:S01]  /*1b80*/  IMAD.U32 R0, RZ, RZ, UR48 ;  /* 0x00000030ff007e24 */ /* 0x001fe2000f8e00ff */
[----:B------:R-:W-:-:S04]  /*1b90*/  MOV R3, UR47 ;  /* 0x0000002f00037c02 */ /* 0x000fc80008000f00 */
[----:B------:R-:W-:Y:S02]  /*1ba0*/  LEA R3, R3, UR45, 0x3 ;  /* 0x0000002d03037c11 */ /* 0x000fe4000f8e18ff */
[----:B------:R-:W-:-:S04]  /*1bb0*/  SHF.L.U32 R0, R0, 0x1f, RZ ;  /* 0x0000001f00007819 */ /* 0x000fc800000006ff */
[----:B------:R0:W1:Y:S01]  /*1bc0*/  SYNCS.PHASECHK.TRANS64.TRYWAIT P1, [R3+URZ+0x16830], R0 ;  /* 0x01683000030075a7 */ /* 0x000062000802017f */
[----:B------:R-:W-:Y:S05]  /*1bd0*/  @!P0 BRA `(.L_x_15168) ;  /* 0x0000000000048947 */ /* 0x000fea0003800000 */
[----:B------:R-:W-:Y:S01]  /*1be0*/  BPT.TRAP 0x1 ;  /* 0x000000040000795c */ /* 0x000fe20000300000 */
.L_x_15168:
[----:B-1----:R-:W-:Y:S05]  /*1bf0*/  @P1 BRA `(.L_x_15169) ;  /* 0x0000000000081947 */ /* 0x002fea0003800000 */
[----:B------:R-:W1:Y:S02]  /*1c00*/  SYNCS.PHASECHK.TRANS64.TRYWAIT P1, [R3+URZ+0x16830], R0 ;  /* 0x01683000030075a7 */ /* 0x000e64000802017f */
[----:B-1----:R-:W-:Y:S05]  /*1c10*/  @!P1 BRA `(.L_x_15170) ;  /* 0x000000f400d09947 */ /* 0x002fea0003800000 */
.L_x_15169:
        /* <DEDUP_REMOVED lines=35> */
.L_x_15171:
[----:B------:R-:W-:Y:S01]  /*1e50*/  UISETP.NE.AND UP0, UPT, UR53, URZ, UPT ;  /* 0x0000003f3500728c */ /* 0x000fe2000bf05270 */
[----:B------:R-:W-:Y:S01]  /*1e60*/  VIADD R6, R17, UR40 ;  /* 0x0000002811067c36 */ /* 0x000fe20008000000 */
[----:B------:R-:W-:Y:S01]  /*1e70*/  ULDC UR21, c[0x0][0x988] ;  /* 0x0002620000157ab9 */ /* 0x000fe20000000800 */
[----:B------:R-:W-:Y:S01]  /*1e80*/  IMAD.U32 R4, RZ, RZ, UR52 ;  /* 0x00000034ff047e24 */ /* 0x000fe2000f8e00ff */
[----:B------:R-:W-:Y:S01]  /*1e90*/  R2UR UR11, R3 ;  /* 0x00000000030b72ca */ /* 0x000fe200000e0000 */
[----:B------:R-:W-:Y:S01]  /*1ea0*/  UMOV UR10, UR40 ;  /* 0x00000028000a7c82 */ /* 0x000fe20008000000 */
[----:B------:R-:W-:Y:S01]  /*1eb0*/  PLOP3.LUT P1, PT, PT, PT, UP0, 0x80, 0x0 ;  /* 0x000000000000781c */ /* 0x000fe20003f2f008 */
[----:B------:R-:W-:Y:S01]  /*1ec0*/  UIADD3 UR24, UR56, -0x2, URZ ;  /* 0xfffffffe38187890 */ /* 0x000fe2000fffe03f */
[----:B------:R-:W-:Y:S02]  /*1ed0*/  PLOP3.LUT P2, PT, PT, PT, UP0, 0x80, 0x0 ;  /* 0x000000000000781c */ /* 0x000fe40003f4f008 */
[----:B------:R-:W-:-:S02]  /*1ee0*/  CS2R R118, SRZ ;  /* 0x0000000000767805 */ /* 0x000fc4000001ff00 */
[----:B------:R-:W-:Y:S01]  /*1ef0*/  CS2R R116, SRZ ;  /* 0x0000000000747805 */ /* 0x000fe2000001ff00 */
[----:B------:R-:W-:Y:S01]  /*1f00*/  @UP0 ULDC UR6, c[0x0][0x44c] ;  /* 0x0001130000060ab9 */ /* 0x000fe20000000800 */
[----:B------:R-:W-:Y:S01]  /*1f10*/  @UP0 ULDC UR14, c[0x0][0x450] ;  /* 0x00011400000e0ab9 */ /* 0x000fe20000000800 */
[----:B------:R-:W-:Y:S02]  /*1f20*/  CS2R R114, SRZ ;  /* 0x0000000000727805 */ /* 0x000fe4000001ff00 */
[----:B------:R-:W-:Y:S02]  /*1f30*/  CS2R R112, SRZ ;  /* 0x0000000000707805 */ /* 0x000fe4000001ff00 */
[----:B------:R-:W-:Y:S02]  /*1f40*/  CS2R R110, SRZ ;  /* 0x00000000006e7805 */ /* 0x000fe4000001ff00 */
[----:B------:R-:W-:Y:S02]  /*1f50*/  CS2R R108, SRZ ;  /* 0x00000000006c7805 */ /* 0x000fe4000001ff00 */
[----:B------:R-:W-:-:S02]  /*1f60*/  CS2R R106, SRZ ;  /* 0x00000000006a7805 */ /* 0x000fc4000001ff00 */
[----:B------:R-:W-:Y:S01]  /*1f70*/  CS2R R104, SRZ ;  /* 0x0000000000687805 */ /* 0x000fe2000001ff00 */
[----:B01----:R-:W-:Y:S01]  /*1f80*/  @P1 IMAD.HI.U32 R0, R6, UR6, RZ ;  /* 0x0000000606001c27 */ /* 0x003fe2000f8e00ff */
[----:B------:R-:W-:-:S04]  /*1f90*/  @UP0 ULDC UR6, c[0x0][0x450] ;  /* 0x0001140000060ab9 */ /* 0x000fc80000000800 */
[----:B------:R-:W-:Y:S01]  /*1fa0*/  @P2 SHF.R.U32.HI R6, RZ, UR6, R0 ;  /* 0x00000006ff062c19 */ /* 0x000fe20008011600 */
[----:B------:R-:W-:Y:S02]  /*1fb0*/  UMOV UR6, 0xffffff80 ;  /* 0xffffff8000067882 */ /* 0x000fe40000000000 */
[----:B------:R-:W-:Y:S02]  /*1fc0*/  UIMAD UR6, UR56, UR6, 0x80 ;  /* 0x00000080380674a4 */ /* 0x000fe4000f8e0206 */
[----:B------:R-:W0:Y:S04]  /*1fd0*/  SHFL.IDX PT, R0, R6, 0x1, 0x1c1f ;  /* 0x003c1f0006007f89 */ /* 0x000e2800000e0000 */
[----:B------:R-:W-:Y:S01]  /*1fe0*/  IMAD.U32 R5, RZ, RZ, UR6 ;  /* 0x00000006ff057e24 */ /* 0x000fe2000f8e00ff */
[----:B------:R-:W1:Y:S01]  /*1ff0*/  SHFL.IDX PT, R6, R6, RZ, 0x1c1f ;  /* 0x001c1fff06067589 */ /* 0x000e6200000e0000 */
[----:B------:R-:W-:-:S02]  /*2000*/  @UP0 ULDC UR6, c[0x0][0x44c] ;  /* 0x0001130000060ab9 */ /* 0x000fc40000000800 */
[----:B------:R-:W-:Y:S01]  /*2010*/  UIMAD.WIDE.U32 UR6, UR40, UR6, URZ ;  /* 0x00000006280672a5 */ /* 0x000fe2000f8e003f */
[C-C-:B------:R-:W-:Y:S01]  /*2020*/  IADD3 R97, -R16.reuse, 0x1, R5.reuse ;  /* 0x0000000110617810 */ /* 0x140fe20007ffe105 */
[----:B------:R-:W-:Y:S01]  /*2030*/  UIADD3 UR6, UR11, 0x16840, URZ ;  /* 0x000168400b067890 */ /* 0x000fe2000fffe03f */
[----:B------:R-:W-:Y:S01]  /*2040*/  IADD3 R2, -R16, UR51, R5 ;  /* 0x0000003310027c10 */ /* 0x000fe2000fffe105 */
[----:B------:R-:W-:Y:S01]  /*2050*/  @UP0 USHF.R.U32.HI UR10, URZ, UR14, UR7 ;  /* 0x0000000e3f0a0299 */ /* 0x000fe20008011607 */
[----:B------:R-:W-:Y:S01]  /*2060*/  IADD3 R97, -R4, UR51, R97 ;  /* 0x0000003304617c10 */ /* 0x000fe2000fffe161 */
[----:B------:R-:W-:Y:S02]  /*2070*/  UPRMT UR6, UR43, 0x654, UR6 ;  /* 0x000006542b067896 */ /* 0x000fe40008000006 */
[----:B------:R-:W-:-:S04]  /*2080*/  UIADD3 UR7, UR10, UR51, -UR52 ;  /* 0x000000330a077290 */ /* 0x000fc8000fffe834 */
[----:B------:R-:W-:-:S03]  /*2090*/  USHF.R.S32.HI UR10, URZ, 0x1f, UR7 ;  /* 0x0000001f3f0a7899 */ /* 0x000fc60008011407 */
        /* <DEDUP_REMOVED lines=128> */
[----:B------:R-:W-:Y:S02]  /*28a0*/  CS2R R102, SRZ ;  /* 0x0000000000667805 */ /* 0x000fe4000001ff00 */
[----:B------:R-:W-:Y:S02]  /*28b0*/  FSEL R64, R64, -INF , P2 ;  /* 0xff80000040407808 */ /* 0x000fe40001000000 */
[C---:B------:R-:W-:Y:S01]  /*28c0*/  FSETP.NEU.FTZ.AND P1, PT, R0.reuse, -INF , PT ;  /* 0xff8000000000780b */ /* 0x040fe20003f3d000 */
[----:B------:R-:W-:Y:S01]  /*28d0*/  FMUL.FTZ R4, R0, UR21 ;  /* 0x0000001500047c20 */ /* 0x000fe20008410000 */
[----:B------:R-:W-:-:S04]  /*28e0*/  ISETP.GT.AND P2, PT, R2, 0x58, PT ;  /* 0x000000580200780c */ /* 0x000fc80003f44270 */
[----:B------:R-:W-:Y:S02]  /*28f0*/  FSEL R4, R4, RZ, P1 ;  /* 0x000000ff04047208 */ /* 0x000fe40000800000 */
[----:B------:R-:W-:Y:S02]  /*2900*/  ISETP.GT.AND P1, PT, R2, RZ, PT ;  /* 0x000000ff0200720c */ /* 0x000fe40003f24270 */
        /* <DEDUP_REMOVED lines=65> */
[----:B------:R-:W-:Y:S01]  /*2d20*/  FFMA.FTZ R123, R86, UR21, -R4 ;  /* 0x00000015567b7c23 */ /* 0x000fe20008010804 */
[----:B------:R-:W-:-:S02]  /*2d30*/  FMNMX.FTZ R20, R56, R31, !PT ;  /* 0x0000001f38147209 */ /* 0x000fc40007810000 */
[----:B------:R-:W-:Y:S02]  /*2d40*/  CS2R R100, SRZ ;  /* 0x0000000000647805 */ /* 0x000fe4000001ff00 */
[----:B------:R-:W-:Y:S01]  /*2d50*/  ISETP.GT.AND P1, PT, R2, 0x49, PT ;  /* 0x000000490200780c */ /* 0x000fe20003f24270 */
[----:B------:R-:W-:Y:S01]  /*2d60*/  MUFU.EX2 R10, R10 ;  /* 0x0000000a000a7308 */ /* 0x000fe20000000800 */
[----:B------:R-:W-:Y:S02]  /*2d70*/  FMNMX.FTZ R31, R57, R20, !PT ;  /* 0x00000014391f7209 */ /* 0x000fe40007810000 */
[----:B------:R-:W-:Y:S02]  /*2d80*/  CS2R R98, SRZ ;  /* 0x0000000000627805 */ /* 0x000fe4000001ff00 */
[----:B------:R-:W-:Y:S02]  /*2d90*/  FSEL R61, R61, -INF , P1 ;  /* 0xff8000003d3d7808 */ /* 0x000fe40000800000 */
[----:B------:R-:W-:-:S02]  /*2da0*/  CS2R R96, SRZ ;  /* 0x0000000000607805 */ /* 0x000fc4000001ff00 */
[----:B------:R-:W-:Y:S02]  /*2db0*/  FMNMX.FTZ R20, R60, R31, !PT ;  /* 0x0000001f3c147209 */ /* 0x000fe40007810000 */
[----:B------:R-:W-:Y:S02]  /*2dc0*/  CS2R R94, SRZ ;  /* 0x00000000005e7805 */ /* 0x000fe4000001ff00 */
[----:B------:R-:W-:Y:S01]  /*2dd0*/  ISETP.GT.AND P1, PT, R2, 0x51, PT ;  /* 0x000000510200780c */ /* 0x000fe20003f24270 */
[----:B------:R-:W-:Y:S01]  /*2de0*/  MUFU.EX2 R147, R147 ;  /* 0x0000009300937308 */ /* 0x000fe20000000800 */
[----:B------:R-:W-:Y:S02]  /*2df0*/  FMNMX.FTZ R27, R61, R20, !PT ;  /* 0x000000143d1b7209 */ /* 0x000fe40007810000 */
[----:B------:R-:W-:Y:S02]  /*2e00*/  CS2R R92, SRZ ;  /* 0x00000000005c7805 */ /* 0x000fe4000001ff00 */
[----:B------:R-:W-:-:S02]  /*2e10*/  FSEL R65, R65, -INF , P1 ;  /* 0xff80000041417808 */ /* 0x000fc40000800000 */
[----:B------:R-:W-:Y:S02]  /*2e20*/  CS2R R90, SRZ ;  /* 0x00000000005a7805 */ /* 0x000fe4000001ff00 */
[----:B------:R-:W-:Y:S02]  /*2e30*/  FMNMX.FTZ R20, R64, R27, !PT ;  /* 0x0000001b40147209 */ /* 0x000fe40007810000 */
[----:B------:R-:W-:Y:S02]  /*2e40*/  CS2R R88, SRZ ;  /* 0x0000000000587805 */ /* 0x000fe4000001ff00 */
[C---:B------:R-:W-:Y:S01]  /*2e50*/  ISETP.GT.AND P1, PT, R2.reuse, 0x59, PT ;  /* 0x000000590200780c */ /* 0x040fe20003f24270 */
[----:B------:R-:W-:Y:S01]  /*2e60*/  MUFU.EX2 R12, R12 ;  /* 0x0000000c000c7308 */ /* 0x000fe20000000800 */
[----:B------:R-:W-:Y:S02]  /*2e70*/  FMNMX.FTZ R27, R65, R20, !PT ;  /* 0x00000014411b7209 */ /* 0x000fe40007810000 */
[----:B------:R-:W-:-:S02]  /*2e80*/  ISETP.GT.AND P2, PT, R2, 0x60, PT ;  /* 0x000000600200780c */ /* 0x000fc40003f44270 */
        /* <DEDUP_REMOVED lines=30> */
[----:B------:R-:W-:Y:S01]  /*3070*/  FMNMX.FTZ R15, R81, R34, !PT ;  /* 0x00000022510f7209 */ /* 0x000fe20007810000 */
[--C-:B------:R-:W-:Y:S01]  /*3080*/  FFMA.FTZ R34, R63, UR21, -R4.reuse ;  /* 0x000000153f227c23 */ /* 0x100fe20008010804 */
[----:B------:R-:W-:Y:S01]  /*3090*/  FSEL R85, R85, -INF , P1 ;  /* 0xff80000055557808 */ /* 0x000fe20000800000 */
[----:B------:R-:W-:Y:S01]  /*30a0*/  FFMA.FTZ R4, R87, UR21, -R4 ;  /* 0x0000001557047c23 */ /* 0x000fe20008010804 */
[----:B------:R-:W-:-:S03]  /*30b0*/  FMNMX.FTZ R2, R84, R15, !PT ;  /* 0x0000000f54027209 */ /* 0x000fc60007810000 */
[----:B------:R-:W-:Y:S01]  /*30c0*/  MUFU.EX2 R139, R139 ;  /* 0x0000008b008b7308 */ /* 0x000fe20000000800 */
[----:B------:R-:W-:-:S05]  /*30d0*/  FMNMX.FTZ R2, R85, R2, !PT ;  /* 0x0000000255027209 */ /* 0x000fca0007810000 */
[----:B------:R-:W1:Y:S02]  /*30e0*/  SHFL.BFLY PT, R13, R2, 0x2, 0x1f ;  /* 0x0c401f00020d7f89 */ /* 0x000e6400000e0000 */
        /* <DEDUP_REMOVED lines=25> */
[----:B0-----:R-:W-:Y:S01]  /*3280*/  FADD.FTZ R24, R149, R6 ;  /* 0x0000000695187221 */ /* 0x001fe20000010000 */
        /* <DEDUP_REMOVED lines=12> */
[----:B------:R-:W-:Y:S01]  /*3350*/  F2FP.BF16.F32.PACK_AB R149, R6, R149 ;  /* 0x000000950695723e */ /* 0x000fe200000010ff */
        /* <DEDUP_REMOVED lines=14> */
[----:B------:R-:W-:-:S02]  /*3440*/  FFMA.FTZ R84, R84, UR21, -R9 ;  /* 0x0000001554547c23 */ /* 0x000fc40008010809 */
        /* <DEDUP_REMOVED lines=10> */
[----:B------:R-:W-:Y:S01]  /*34f0*/  FADD.FTZ R24, R10, R33 ;  /* 0x000000210a187221 */ /* 0x000fe20000010000 */
[----:B------:R-:W-:Y:S01]  /*3500*/  FFMA.FTZ R33, R69, UR21, -R9 ;  /* 0x0000001545217c23 */ /* 0x000fe20008010809 */
[----:B------:R-:W2:Y:S01]  /*3510*/  MUFU.EX2 R146, R146 ;  /* 0x0000009200927308 */ /* 0x000ea20000000800 */
[----:B0-----:R-:W-:Y:S01]  /*3520*/  FADD.FTZ R28, R144, R35 ;  /* 0x00000023901c7221 */ /* 0x001fe20000010000 */
[----:B------:R-:W-:-:S06]  /*3530*/  FFMA.FTZ R9, R85, UR21, -R9 ;  /* 0x0000001555097c23 */ /* 0x000fcc0008010809 */
        /* <DEDUP_REMOVED lines=11> */
[C---:B------:R-:W-:Y:S02]  /*35f0*/  F2FP.BF16.F32.PACK_AB R141, R14.reuse, R141 ;  /* 0x0000008d0e8d723e */ /* 0x040fe400000010ff */
[----:B------:R-:W-:Y:S01]  /*3600*/  F2FP.BF16.F32.PACK_AB R146, R13, R146 ;  /* 0x000000920d92723e */ /* 0x000fe200000010ff */
        /* <DEDUP_REMOVED lines=94> */
[----:B------:R1:W2:Y:S01]  /*3bf0*/  MUFU.EX2 R6, R4 ;  /* 0x0000000400067308 */ /* 0x0002a20000000800 */
[----:B0-----:R-:W-:-:S04]  /*3c00*/  FADD.FTZ R10, R84, R5 ;  /* 0x00000005540a7221 */ /* 0x001fc80000010000 */
[C---:B-1----:R-:W-:Y:S01]  /*3c10*/  FADD.FTZ R4, R9.reuse, R10 ;  /* 0x0000000a09047221 */ /* 0x042fe20000010000 */
[----:B------:R-:W-:Y:S01]  /*3c20*/  F2FP.BF16.F32.PACK_AB R122, R9, R84 ;  /* 0x00000054097a723e */ /* 0x000fe200000010ff */
        /* <DEDUP_REMOVED lines=9> */
.L_x_15183:
[----:B------:R-:W-:Y:S01]  /*3cc0*/  ISETP.NE.AND P2, PT, RZ, UR44, PT ;  /* 0x0000002cff007c0c */ /* 0x000fe2000bf45270 */
[----:B------:R-:W-:-:S04]  /*3cd0*/  UISETP.NE.AND UP0, UPT, UR23, 0x1, UPT ;  /* 0x000000011700788c */ /* 0x000fc8000bf05270 */
[----:B------:R-:W-:-:S04]  /*3ce0*/  USEL UR48, URZ, 0x1, UP0 ;  /* 0x000000013f307887 */ /* 0x000fc80008000000 */
[----:B------:R-:W-:-:S04]  /*3cf0*/  ULOP3.LUT UR48, UR25, UR48, URZ, 0x3c, !UPT ;  /* 0x0000003019307292 */ /* 0x000fc8000f8e3c3f */
[----:B------:R-:W-:Y:S08]  /*3d00*/  @P2 BRA `(.L_x_15173) ;  /* 0x0000000000382947 */ /* 0x000ff00003800000 */
[----:B------:R-:W-:Y:S05]  /*3d10*/  @!P0 BRA `(.L_x_15174) ;  /* 0x0000000000048947 */ /* 0x000fea0003800000 */
[----:B------:R-:W-:Y:S01]  /*3d20*/  BPT.TRAP 0x1 ;  /* 0x000000040000795c */ /* 0x000fe20000300000 */
.L_x_15174:
        /* <DEDUP_REMOVED lines=9> */
.L_x_15175:
[----:B-1----:R-:W-:Y:S05]  /*3dc0*/  @P1 BRA `(.L_x_15173) ;  /* 0x0000000000081947 */ /* 0x002fea0003800000 */
[----:B------:R-:W1:Y:S02]  /*3dd0*/  SYNCS.PHASECHK.TRANS64.TRYWAIT P1, [UR6+0x16830], R0 ;  /* 0x01683000ff0075a7 */ /* 0x000e640008020146 */
[----:B-1----:R-:W-:Y:S05]  /*3de0*/  @!P1 BRA `(.L_x_15176) ;  /* 0x000000d400709947 */ /* 0x002fea0003800000 */
.L_x_15173:
[----:B------:R-:W2:Y:S01]  /*3df0*/  S2R R2, SR_TID.X ;  /* 0x0000000000027919 */ /* 0x000ea20000002100 */
        /* <DEDUP_REMOVED lines=29> */
.L_x_15178:
[----:B------:R-:W-:Y:S01]  /*3fd0*/  ULEA UR6, UR23, UR45, 0x3 ;  /* 0x0000002d17067291 */ /* 0x000fe2000f8e183f */
[----:B------:R-:W-:-:S05]  /*3fe0*/  IMAD.U32 R0, RZ, RZ, UR25 ;  /* 0x00000019ff007e24 */ /* 0x000fca000f8e00ff */
[----:B------:R-:W-:-:S04]  /*3ff0*/  SHF.L.U32 R0, R0, 0x1f, RZ ;  /* 0x0000001f00007819 */ /* 0x000fc800000006ff */
[----:B------:R0:W1:Y:S01]  /*4000*/  SYNCS.PHASECHK.TRANS64.TRYWAIT P1, [UR6+0x16850], R0 ;  /* 0x01685000ff0075a7 */ /* 0x0000620008020146 */
[----:B------:R-:W-:Y:S05]  /*4010*/  @!P0 BRA `(.L_x_15179) ;  /* 0x0000000000048947 */ /* 0x000fea0003800000 */
[----:B------:R-:W-:Y:S01]  /*4020*/  BPT.TRAP 0x1 ;  /* 0x000000040000795c */ /* 0x000fe20000300000 */
.L_x_15179:
[----:B-1----:R-:W-:Y:S05]  /*4030*/  @P1 BRA `(.L_x_15177) ;  /* 0x0000000000081947 */ /* 0x002fea0003800000 */
[----:B------:R-:W1:Y:S02]  /*4040*/  SYNCS.PHASECHK.TRANS64.TRYWAIT P1, [UR6+0x16850], R0 ;  /* 0x01685000ff0075a7 */ /* 0x000e640008020146 */
[----:B-1----:R-:W-:Y:S05]  /*4050*/  @!P1 BRA `(.L_x_15180) ;  /* 0x000000d000ec9947 */ /* 0x002fea0003800000 */
.L_x_15177:
        /* <DEDUP_REMOVED lines=52> */
.L_x_15181:
        /* <DEDUP_REMOVED lines=13> */
[----:B------:R-:W-:-:S04]  /*4470*/  ULEA UR6, UR47, UR45, 0x3 ;  /* 0x0000002d2f067291 */ /* 0x000fc8000f8e183f */
[----:B------:R-:W-:Y:S01]  /*4480*/  VIADD R0, R0, -UR52 ;  /* 0x8000003400007c36 */ /* 0x000fe20008000000 */
[----:B------:R-:W-:-:S04]  /*4490*/  UIADD3 UR6, UR6, 0x16840, URZ ;  /* 0x0001684006067890 */ /* 0x000fc8000fffe03f */
[----:B------:R-:W-:-:S09]  /*44a0*/  UPRMT UR6, UR43, 0x654, UR6 ;  /* 0x000006542b067896 */ /* 0x000fd20008000006 */
[----:B------:R-:W-:Y:S01]  /*44b0*/  SYNCS.ARRIVE.TRANS64.RED.A1T0 RZ, [UR6], RZ ;  /* 0x000000ffffff79a7 */ /* 0x000fe20008100406 */
        /* <DEDUP_REMOVED lines=99> */
[----:B0-----:R-:W-:-:S05]  /*4af0*/  IMAD.IADD R0, R0, 0x1, R9 ;  /* 0x0000000100007824 */ /* 0x001fca00078e0209 */
[C---:B------:R-:W-:Y:S02]  /*4b00*/  ISETP.GT.AND P2, PT, R0.reuse, RZ, PT ;  /* 0x000000ff0000720c */ /* 0x040fe40003f44270 */
[----:B------:R-:W-:Y:S02]  /*4b10*/  ISETP.GT.AND P3, PT, R0, 0x1, PT ;  /* 0x000000010000780c */ /* 0x000fe40003f64270 */
[----:B------:R-:W-:Y:S02]  /*4b20*/  FSEL R26, R26, -INF , P2 ;  /* 0xff8000001a1a7808 */ /* 0x000fe40001000000 */
[C---:B------:R-:W-:Y:S02]  /*4b30*/  ISETP.GT.AND P2, PT, R0.reuse, 0x8, PT ;  /* 0x000000080000780c */ /* 0x040fe40003f44270 */
[----:B------:R-:W-:Y:S02]  /*4b40*/  FSEL R27, R27, -INF , P3 ;  /* 0xff8000001b1b7808 */ /* 0x000fe40001800000 */
[----:B------:R-:W-:-:S02]  /*4b50*/  ISETP.GT.AND P3, PT, R0, 0x9, PT ;  /* 0x000000090000780c */ /* 0x000fc40003f64270 */
[----:B-1----:R-:W-:Y:S02]  /*4b60*/  FMNMX.FTZ R10, R8, R7, !PT ;  /* 0x00000007080a7209 */ /* 0x002fe40007810000 */
[----:B------:R-:W-:Y:S02]  /*4b70*/  FSEL R30, R30, -INF , P2 ;  /* 0xff8000001e1e7808 */ /* 0x000fe40001000000 */
[C---:B------:R-:W-:Y:S01]  /*4b80*/  ISETP.GT.AND P2, PT, R0.reuse, 0x10, PT ;  /* 0x000000100000780c */ /* 0x040fe20003f44270 */
[----:B------:R-:W0:Y:S01]  /*4b90*/  SHFL.BFLY PT, R7, R10, 0x1, 0x1f ;  /* 0x0c201f000a077f89 */ /* 0x000e2200000e0000 */
[----:B------:R-:W-:Y:S02]  /*4ba0*/  FSEL R31, R31, -INF , P3 ;  /* 0xff8000001f1f7808 */ /* 0x000fe40001800000 */
[----:B------:R-:W-:Y:S02]  /*4bb0*/  ISETP.GT.AND P3, PT, R0, 0x11, PT ;  /* 0x000000110000780c */ /* 0x000fe40003f64270 */
[----:B------:R-:W-:-:S02]  /*4bc0*/  FSEL R34, R34, -INF , P2 ;  /* 0xff80000022227808 */ /* 0x000fc40001000000 */
[C---:B------:R-:W-:Y:S02]  /*4bd0*/  ISETP.GT.AND P2, PT, R0.reuse, 0x18, PT ;  /* 0x000000180000780c */ /* 0x040fe40003f44270 */
[----:B------:R-:W-:Y:S02]  /*4be0*/  FSEL R35, R35, -INF , P3 ;  /* 0xff80000023237808 */ /* 0x000fe40001800000 */
[----:B------:R-:W-:Y:S02]  /*4bf0*/  ISETP.GT.AND P3, PT, R0, 0x19, PT ;  /* 0x000000190000780c */ /* 0x000fe40003f64270 */
[----:B------:R-:W-:Y:S02]  /*4c00*/  FSEL R38, R38, -INF , P2 ;  /* 0xff80000026267808 */ /* 0x000fe40001000000 */
[----:B------:R-:W-:Y:S02]  /*4c10*/  ISETP.GT.AND P2, PT, R0, 0x20, PT ;  /* 0x000000200000780c */ /* 0x000fe40003f44270 */
[----:B------:R-:W-:-:S02]  /*4c20*/  FSEL R39, R39, -INF , P3 ;  /* 0xff80000027277808 */ /* 0x000fc40001800000 */
[----:B------:R-:W-:Y:S02]  /*4c30*/  ISETP.GT.AND P3, PT, R0, 0x21, PT ;  /* 0x000000210000780c */ /* 0x000fe40003f64270 */
[----:B------:R-:W-:Y:S02]  /*4c40*/  FSEL R42, R42, -INF , P2 ;  /* 0xff8000002a2a7808 */ /* 0x000fe40001000000 */
[----:B------:R-:W-:Y:S02]  /*4c50*/  ISETP.GT.AND P2, PT, R0, 0x28, PT ;  /* 0x000000280000780c */ /* 0x000fe40003f44270 */
[----:B0-----:R-:W-:Y:S02]  /*4c60*/  FMNMX.FTZ R2, R10, R7, !PT ;  /* 0x000000070a027209 */ /* 0x001fe40007810000 */
[----:B------:R-:W-:Y:S02]  /*4c70*/  FMNMX.FTZ R10, R26, R5, !PT ;  /* 0x000000051a0a7209 */ /* 0x000fe40007810000 */
[----:B------:R-:W-:Y:S01]  /*4c80*/  FSEL R43, R43, -INF , P3 ;  /* 0xff8000002b2b7808 */ /* 0x000fe20001800000 */
[----:B------:R-:W-:Y:S01]  /*4c90*/  FMUL.FTZ R7, R2, UR21 ;  /* 0x0000001502077c20 */ /* 0x000fe20008410000 */
        /* <DEDUP_REMOVED lines=71> */
[----:B------:R-:W-:Y:S02]  /*5110*/  FSEL R87, R87, -INF , P3 ;  /* 0xff80000057577808 */ /* 0x000fe40001800000 */
[----:B------:R-:W-:-:S02]  /*5120*/  FMNMX.FTZ R0, R86, R21, !PT ;  /* 0x0000001556007209 */ /* 0x000fc40007810000 */
[----:B------:R-:W-:Y:S02]  /*5130*/  FSETP.NEU.FTZ.AND P1, PT, R2, -INF , PT ;  /* 0xff8000000200780b */ /* 0x000fe40003f3d000 */
[----:B------:R-:W-:Y:S02]  /*5140*/  FMNMX.FTZ R0, R87, R0, !PT ;  /* 0x0000000057007209 */ /* 0x000fe40007810000 */
[----:B------:R-:W-:-:S03]  /*5150*/  FSEL R7, R7, RZ, P1 ;  /* 0x000000ff07077208 */ /* 0x000fc60000800000 */
[----:B------:R-:W0:Y:S02]  /*5160*/  SHFL.BFLY PT, R21, R0, 0x2, 0x1f ;  /* 0x0c401f0000157f89 */ /* 0x000e2400000e0000 */
        /* <DEDUP_REMOVED lines=22> */
[----:B0-----:R-:W-:Y:S01]  /*52d0*/  FMNMX.FTZ R20, R0, R21, !PT ;  /* 0x0000001500147209 */ /* 0x001fe20007810000 */
[--C-:B------:R-:W-:Y:S01]  /*52e0*/  FFMA.FTZ R29, R61, UR21, -R7.reuse ;  /* 0x000000153d1d7c23 */ /* 0x100fe20008010807 */
[--C-:B------:R-:W-:Y:S01]  /*52f0*/  FFMA.FTZ R128, R64, UR21, -R7.reuse ;  /* 0x0000001540807c23 */ /* 0x100fe20008010807 */
[--C-:B------:R-:W-:Y:S01]  /*5300*/  FFMA.FTZ R28, R65, UR21, -R7.reuse ;  /* 0x00000015411c7c23 */ /* 0x100fe20008010807 */
[--C-:B------:R-:W-:Y:S01]  /*5310*/  FFMA.FTZ R130, R68, UR21, -R7.reuse ;  /* 0x0000001544827c23 */ /* 0x100fe20008010807 */
[----:B-1----:R-:W0:Y:S01]  /*5320*/  SHFL.BFLY PT, R33, R20, 0x1, 0x1f ;  /* 0x0c201f0014217f89 */ /* 0x002e2200000e0000 */
        /* <DEDUP_REMOVED lines=11> */
[----:B------:R-:W-:Y:S01]  /*53e0*/  MUFU.EX2 R144, R144 ;  /* 0x0000009000907308 */ /* 0x000fe20000000800 */
[----:B0-----:R-:W-:-:S07]  /*53f0*/  FMNMX.FTZ R0, R20, R33, !PT ;  /* 0x0000002114007209 */ /* 0x001fce0007810000 */
[----:B------:R-:W-:Y:S01]  /*5400*/  MUFU.EX2 R146, R146 ;  /* 0x0000009200927308 */ /* 0x000fe20000000800 */
[C---:B------:R-:W-:Y:S01]  /*5410*/  FSETP.NEU.FTZ.AND P2, PT, R0.reuse, -INF , PT ;  /* 0xff8000000000780b */ /* 0x040fe20003f5d000 */
[----:B------:R-:W-:-:S06]  /*5420*/  FMUL.FTZ R33, R0, UR21 ;  /* 0x0000001500217c20 */ /* 0x000fcc0008410000 */
[----:B------:R-:W-:Y:S01]  /*5430*/  MUFU.EX2 R11, R11 ;  /* 0x0000000b000b7308 */ /* 0x000fe20000000800 */
[----:B------:R-:W-:-:S05]  /*5440*/  FSEL R33, R33, RZ, P2 ;  /* 0x000000ff21217208 */ /* 0x000fca0001000000 */
        /* <DEDUP_REMOVED lines=37> */
[----:B------:R-:W-:-:S02]  /*56a0*/  FFMA.FTZ R123, R86, UR21, -R33 ;  /* 0x00000015567b7c23 */ /* 0x000fc40008010821 */
[----:B------:R-:W-:-:S03]  /*56b0*/  FADD.FTZ R39, R8, R39 ;  /* 0x0000002708277221 */ /* 0x000fc60000010000 */
[----:B------:R-:W0:Y:S01]  /*56c0*/  MUFU.EX2 R151, R151 ;  /* 0x0000009700977308 */ /* 0x000e220000000800 */
[----:B-1----:R-:W-:Y:S01]  /*56d0*/  FFMA.FTZ R4, R6, R3, R149 ;  /* 0x0000000306047223 */ /* 0x002fe20000010095 */
[----:B------:R-:W-:Y:S01]  /*56e0*/  FADD.FTZ R38, R150, R39 ;  /* 0x0000002796267221 */ /* 0x000fe20000010000 */
[----:B------:R-:W-:-:S03]  /*56f0*/  FFMA.FTZ R39, R75, UR21, -R33 ;  /* 0x000000154b277c23 */ /* 0x000fc60008010821 */
        /* <DEDUP_REMOVED lines=23> */
[----:B--2---:R-:W-:-:S06]  /*5870*/  FFMA.FTZ R41, R67, UR21, -R33 ;  /* 0x0000001543297c23 */ /* 0x004fcc0008010821 */
        /* <DEDUP_REMOVED lines=95> */
.L_x_15182:
        /* <DEDUP_REMOVED lines=78> */
.L_x_15172:
        /* <DEDUP_REMOVED lines=8> */
.L_x_15195:
        /* <DEDUP_REMOVED lines=9> */
.L_x_15186:
[----:B------:R-:W-:Y:S01]  /*6460*/  ULEA UR6, UR47, UR45, 0x3 ;  /* 0x0000002d2f067291 */ /* 0x000fe2000f8e183f */
[----:B------:R-:W-:-:S05]  /*6470*/  IMAD.U32 R0, RZ, RZ, UR48 ;  /* 0x00000030ff007e24 */ /* 0x000fca000f8e00ff */
[----:B------:R-:W-:-:S04]  /*6480*/  SHF.L.U32 R0, R0, 0x1f, RZ ;  /* 0x0000001f00007819 */ /* 0x000fc800000006ff */
[----:B------:R0:W1:Y:S01]  /*6490*/  SYNCS.PHASECHK.TRANS64.TRYWAIT P1, [UR6+0x16830], R0 ;  /* 0x01683000ff0075a7 */ /* 0x0000620008020146 */
[----:B------:R-:W-:Y:S05]  /*64a0*/  @!P0 BRA `(.L_x_15187) ;  /* 0x0000000000048947 */ /* 0x000fea0003800000 */
[----:B------:R-:W-:Y:S01]  /*64b0*/  BPT.TRAP 0x1 ;  /* 0x000000040000795c */ /* 0x000fe20000300000 */
.L_x_15187:
[----:B-1----:R-:W-:Y:S05]  /*64c0*/  @P1 BRA `(.L_x_15185) ;  /* 0x0000000000081947 */ /* 0x002fea0003800000 */
[----:B------:R-:W1:Y:S02]  /*64d0*/  SYNCS.PHASECHK.TRANS64.TRYWAIT P1, [UR6+0x16830], R0 ;  /* 0x01683000ff0075a7 */ /* 0x000e640008020146 */
[----:B-1----:R-:W-:Y:S05]  /*64e0*/  @!P1 BRA `(.L_x_15188) ;  /* 0x000000ac00e09947 */ /* 0x002fea0003800000 */
.L_x_15185:
[----:B------:R-:W2:Y:S01]  /*64f0*/  S2R R2, SR_TID.X ;  /* 0x0000000000027919 */ /* 0x000ea20000002100 */
        /* <DEDUP_REMOVED lines=26> */
.L_x_15190:
[----:B------:R-:W-:Y:S01]  /*66a0*/  ULEA UR6, UR22, UR45, 0x3 ;  /* 0x0000002d16067291 */ /* 0x000fe2000f8e183f */
[----:B------:R-:W-:-:S05]  /*66b0*/  IMAD.U32 R0, RZ, RZ, UR23 ;  /* 0x00000017ff007e24 */ /* 0x000fca000f8e00ff */
[----:B------:R-:W-:-:S04]  /*66c0*/  SHF.L.U32 R0, R0, 0x1f, RZ ;  /* 0x0000001f00007819 */ /* 0x000fc800000006ff */
[----:B------:R0:W1:Y:S01]  /*66d0*/  SYNCS.PHASECHK.TRANS64.TRYWAIT P1, [UR6+0x16850], R0 ;  /* 0x01685000ff0075a7 */ /* 0x0000620008020146 */
[----:B------:R-:W-:Y:S05]  /*66e0*/  @!P0 BRA `(.L_x_15191) ;  /* 0x0000000000048947 */ /* 0x000fea0003800000 */
[----:B------:R-:W-:Y:S01]  /*66f0*/  BPT.TRAP 0x1 ;  /* 0x000000040000795c */ /* 0x000fe20000300000 */
.L_x_15191:
[----:B-1----:R-:W-:Y:S05]  /*6700*/  @P1 BRA `(.L_x_15189) ;  /* 0x0000000000081947 */ /* 0x002fea0003800000 */
[----:B------:R-:W1:Y:S02]  /*6710*/  SYNCS.PHASECHK.TRANS64.TRYWAIT P1, [UR6+0x16850], R0 ;  /* 0x01685000ff0075a7 */ /* 0x000e640008020146 */
[----:B-1----:R-:W-:Y:S05]  /*6720*/  @!P1 BRA `(.L_x_15192) ;  /* 0x000000ac00689947 */ /* 0x002fea0003800000 */
.L_x_15189:
        /* <DEDUP_REMOVED lines=52> */
.L_x_15193:
        /* <DEDUP_REMOVED lines=79> */
[----:B------:R-:W-:Y:S01]  /*6f60*/  FFMA.FTZ R144, R32, UR21, -R7 ;  /* 0x0000001520907c23 */ /* 0x000fe20008010807 */
        /* <DEDUP_REMOVED lines=76> */
[----:B------:R-:W-:-:S04]  /*7430*/  FFMA.FTZ R7, R85, UR21, -R7 ;  /* 0x0000001555077c23 */ /* 0x000fc80008010807 */
        /* <DEDUP_REMOVED lines=121> */
.L_x_15194:
        /* <DEDUP_REMOVED lines=77> */
.L_x_15184:
[----:B------:R-:W-:Y:S06]  /*80a0*/  BAR.ARV 0x8, 0x200 ;  /* 0x0208000000007b1d */ /* 0x000fec0000002000 */
[----:B------:R-:W-:Y:S05]  /*80b0*/  @!P0 BRA `(.L_x_15196) ;  /* 0x0000000000048947 */ /* 0x000fea0003800000 */
[----:B------:R-:W-:Y:S01]  /*80c0*/  BPT.TRAP 0x1 ;  /* 0x000000040000795c */ /* 0x000fe20000300000 */
.L_x_15196:
[----:B------:R-:W-:Y:S01]  /*80d0*/  ULEA UR5, UR47, UR45, 0x3 ;  /* 0x0000002d2f057291 */ /* 0x000fe2000f8e183f */
[----:B------:R-:W-:-:S05]  /*80e0*/  IMAD.U32 R5, RZ, RZ, UR48 ;  /* 0x00000030ff057e24 */ /* 0x000fca000f8e00ff */
[----:B------:R-:W-:-:S04]  /*80f0*/  SHF.L.U32 R5, R5, 0x1f, RZ ;  /* 0x0000001f05057819 */ /* 0x000fc800000006ff */
[----:B------:R0:W1:Y:S01]  /*8100*/  SYNCS.PHASECHK.TRANS64.TRYWAIT P1, [UR5+0x16850], R5 ;  /* 0x01685005ff0075a7 */ /* 0x0000620008020145 */
[----:B------:R-:W-:Y:S05]  /*8110*/  @!P0 BRA `(.L_x_15197) ;  /* 0x0000000000048947 */ /* 0x000fea0003800000 */
[----:B------:R-:W-:Y:S01]  /*8120*/  BPT.TRAP 0x1 ;  /* 0x000000040000795c */ /* 0x000fe20000300000 */
.L_x_15197:
[----:B-1----:R-:W-:Y:S05]  /*8130*/  @P1 BRA `(.L_x_15198) ;  /* 0x0000000000081947 */ /* 0x002fea0003800000 */
[----:B------:R-:W1:Y:S02]  /*8140*/  SYNCS.PHASECHK.TRANS64.TRYWAIT P1, [UR5+0x16850], R5 ;  /* 0x01685005ff0075a7 */ /* 0x000e640008020145 */
[----:B-1----:R-:W-:Y:S05]  /*8150*/  @!P1 BRA `(.L_x_15199) ;  /* 0x0000009000f49947 */ /* 0x002fea0003800000 */
.L_x_15198:
        /* <DEDUP_REMOVED lines=8> */
[----:B------:R-:W-:-:S03]  /*81e0*/  IMAD.MOV.U32 R20, RZ, RZ, -0x800000 ;  /* 0xff800000ff147424 */ /* 0x000fc600078e00ff */
[----:B------:R-:W-:-:S07]  /*81f0*/  ULEA UR4, UR47, UR4, 0xa ;  /* 0x000000042f047291 */ /* 0x000fce000f8e503f */
[----:B------:R-:W-:Y:S02]  /*8200*/  UMOV UR6, UR4 ;  /* 0x0000000400067c82 */ /* 0x000fe40008000000 */
[----:B------:R-:W-:Y:S01]  /*8210*/  HGMMA.64x64x16.F32.BF16 R88, R148, gdesc[UR4].tnspB, R88, gsb0 ;  /* 0x40e0000494587df0 */ /* 0x000fe20008001858 */
[----:B------:R-:W-:Y:S01]  /*8220*/  UIADD3 UR6, UR4, 0x80, URZ ;  /* 0x0000008004067890 */ /* 0x000fe2000fffe03f */
[----:B------:R-:W-:Y:S01]  /*8230*/  UMOV UR7, 0x40000040 ;  /* 0x4000004000077882 */ /* 0x000fe20000000000 */
[----:B0-----:R-:W-:Y:S01]  /*8240*/  FADD.FTZ R5, R5, R4 ;  /* 0x0000000405057221 */ /* 0x001fe20000010000 */
[----:B------:R-:W-:Y:S01]  /*8250*/  MOV R4, RZ ;  /* 0x000000ff00047202 */ /* 0x000fe20000000f00 */
[----:B-1----:R-:W-:Y:S01]  /*8260*/  FADD.FTZ R7, R6, R3 ;  /* 0x0000000306077221 */ /* 0x002fe20000010000 */
[----:B------:R-:W-:Y:S02]  /*8270*/  IMAD.MOV.U32 R3, RZ, RZ, -0x800000 ;  /* 0xff800000ff037424 */ /* 0x000fe400078e00ff */
[----:B------:R-:W0:Y:S04]  /*8280*/  SHFL.BFLY PT, R6, R5, 0x1, 0x1f ;  /* 0x0c201f0005067f89 */ /* 0x000e2800000e0000 */
[----:B------:R-:W1:Y:S01]  /*8290*/  SHFL.BFLY PT, R8, R7, 0x1, 0x1f ;  /* 0x0c201f0007087f89 */ /* 0x000e6200000e0000 */
[----:B0-----:R-:W-:Y:S01]  /*82a0*/  FADD.FTZ R10, R5, R6 ;  /* 0x00000006050a7221 */ /* 0x001fe20000010000 */
[----:B------:R-:W-:-:S02]  /*82b0*/  IMAD.U32 R5, RZ, RZ, UR21 ;  /* 0x00000015ff057e24 */ /* 0x000fc4000f8e00ff */
[----:B-1----:R-:W-:Y:S02]  /*82c0*/  FADD.FTZ R11, R7, R8 ;  /* 0x00000008070b7221 */ /* 0x002fe40000010000 */
[----:B------:R-:W-:Y:S01]  /*82d0*/  FSETP.NE.FTZ.AND P1, PT, R10, RZ, PT ;  /* 0x000000ff0a00720b */ /* 0x000fe20003f35000 */
[----:B------:R-:W-:Y:S02]  /*82e0*/  IMAD.MOV.U32 R7, RZ, RZ, RZ ;  /* 0x000000ffff077224 */ /* 0x000fe400078e00ff */
[----:B------:R-:W-:-:S10]  /*82f0*/  FSETP.NE.FTZ.AND P2, PT, R11, RZ, PT ;  /* 0x000000ff0b00720b */ /* 0x000fd40003f55000 */
[----:B------:R-:W0:Y:S01]  /*8300*/  @P1 MUFU.LG2 R6, R10 ;  /* 0x0000000a00061308 */ /* 0x000e220000000c00 */
[----:B------:R-:W-:Y:S02]  /*8310*/  @P1 FMUL.FTZ R5, R5, 0.69314718246459960938 ;  /* 0x3f31721805051820 */ /* 0x000fe40000410000 */
[----:B------:R-:W-:-:S05]  /*8320*/  @P2 FMUL.FTZ R12, R12, 0.69314718246459960938 ;  /* 0x3f3172180c0c2820 */ /* 0x000fca0000410000 */
        /* <DEDUP_REMOVED lines=41> */
[----:B0-23--:R-:W-:Y:S05]  /*85c0*/  @!P0 BRA `(.L_x_15200) ;  /* 0x0000000000048947 */ /* 0x00dfea0003800000 */
[----:B------:R-:W-:Y:S01]  /*85d0*/  BPT.TRAP 0x1 ;  /* 0x000000040000795c */ /* 0x000fe20000300000 */
.L_x_15200:
        /* <DEDUP_REMOVED lines=42> */
.L_x_15164:
        /* <DEDUP_REMOVED lines=57> */
[----:B------:R0:W-:Y:S01]  /*8c10*/  STSM.16.M88.4 [R35], R4 ;  /* 0x0000000423007844 */ /* 0x0001e20000000200 */
[----:B------:R-:W-:Y:S02]  /*8c20*/  F2FP.BF16.F32.PACK_AB R10, R101, R100 ;  /* 0x00000064650a723e */ /* 0x000fe400000010ff */
[----:B------:R-:W-:-:S02]  /*8c30*/  F2FP.BF16.F32.PACK_AB R11, R103, R102 ;  /* 0x00000066670b723e */ /* 0x000fc400000010ff */
[----:B------:R-:W-:Y:S02]  /*8c40*/  F2FP.BF16.F32.PACK_AB R13, R107, R106 ;  /* 0x0000006a6b0d723e */ /* 0x000fe400000010ff */
[----:B------:R-:W-:Y:S01]  /*8c50*/  ISETP.NE.U32.AND P0, PT, RZ, UR10, PT ;  /* 0x0000000aff007c0c */ /* 0x000fe2000bf05070 */
[----:B------:R-:W-:Y:S03]  /*8c60*/  STSM.16.M88.4 [R34], R8 ;  /* 0x0000000822007844 */ /* 0x000fe60000000200 */
[----:B------:R-:W-:Y:S01]  /*8c70*/  ISETP.NE.AND.EX P0, PT, RZ, UR11, PT, P0 ;  /* 0x0000000bff007c0c */ /* 0x000fe2000bf05300 */
[----:B------:R1:W-:Y:S04]  /*8c80*/  STSM.16.M88.4 [R2], R12 ;  /* 0x0000000c02007844 */ /* 0x0003e80000000200 */
[----:B------:R2:W-:Y:S01]  /*8c90*/  STSM.16.M88.4 [R30], R24 ;  /* 0x000000181e007844 */ /* 0x0005e20000000200 */
[----:B0-----:R-:W0:Y:S08]  /*8ca0*/  LDC R35, c[0x0][0xbe8] ;  /* 0x0002fa00ff237b82 */ /* 0x001e300000000800 */
[----:B------:R-:W-:Y:S06]  /*8cb0*/  BAR.SYNC.DEFER_BLOCKING 0x1, 0x180 ;  /* 0x0046000000007b1d */ /* 0x000fec0000010000 */
[----:B------:R-:W3:Y:S01]  /*8cc0*/  @P0 LDG.E R21, desc[UR54][R32.64] ;  /* 0x0000003620150981 */ /* 0x000ee2000c1e1900 */
[----:B------:R-:W-:Y:S01]  /*8cd0*/  UISETP.NE.U32.AND UP0, UPT, UR8, URZ, UPT ;  /* 0x0000003f0800728c */ /* 0x000fe2000bf05070 */
[----:B------:R-:W-:-:S03]  /*8ce0*/  ULDC UR4, c[0x0][0xa88] ;  /* 0x0002a20000047ab9 */ /* 0x000fc60000000800 */
[----:B------:R-:W-:Y:S01]  /*8cf0*/  UISETP.NE.AND.EX UP0, UPT, UR9, URZ, UPT, UP0 ;  /* 0x0000003f0900728c */ /* 0x000fe2000bf05300 */
[----:B0-----:R-:W-:Y:S01]  /*8d00*/  ISETP.NE.AND P1, PT, R35, 0x1, PT ;  /* 0x000000012300780c */ /* 0x001fe20003f25270 */
[----:B-1----:R-:W-:Y:S01]  /*8d10*/  IMAD.U32 R2, RZ, RZ, UR4 ;  /* 0x00000004ff027e24 */ /* 0x002fe2000f8e00ff */
[----:B------:R-:W-:-:S03]  /*8d20*/  ULDC UR4, c[0x0][0xad4] ;  /* 0x0002b50000047ab9 */ /* 0x000fc60000000800 */
[----:B------:R-:W-:-:S05]  /*8d30*/  PLOP3.LUT P4, PT, PT, PT, UP0, 0x80, 0x0 ;  /* 0x000000000000781c */ /* 0x000fca0003f8f008 */
[----:B------:R-:W-:-:S03]  /*8d40*/  @UP0 ULEA UR8, UP1, UR37, UR8, 0x2 ;  /* 0x0000000825080291 */ /* 0x000fc6000f82103f */
[----:B------:R-:W0:Y:S01]  /*8d50*/  @P1 LDC R6, c[0x0][0xbec] ;  /* 0x0002fb00ff061b82 */ /* 0x000e220000000800 */
[----:B------:R-:W-:Y:S02]  /*8d60*/  @UP0 ULEA.HI.X UR9, UR37, UR9, UR38, 0x2, UP1 ;  /* 0x0000000925090291 */ /* 0x000fe400088f1426 */
[----:B------:R-:W-:Y:S01]  /*8d70*/  UISETP.NE.AND UP0, UPT, UR46, URZ, UPT ;  /* 0x0000003f2e00728c */ /* 0x000fe2000bf05270 */
[----:B------:R-:W-:-:S03]  /*8d80*/  IMAD.U32 R4, RZ, RZ, UR8 ;  /* 0x00000008ff047e24 */ /* 0x000fc6000f8e00ff */
[----:B------:R-:W-:Y:S01]  /*8d90*/  USEL UR4, UR46, UR4, UP0 ;  /* 0x000000042e047287 */ /* 0x000fe20008000000 */
[----:B------:R-:W1:Y:S01]  /*8da0*/  @P1 LDC R9, c[0x0][0xbf0] ;  /* 0x0002fc00ff091b82 */ /* 0x000e620000000800 */
        /* <DEDUP_REMOVED lines=9> */
[----:B------:R-:W-:Y:S01]  /*8e40*/  USEL UR7, UR41, URZ, UP1 ;  /* 0x0000003f29077287 */ /* 0x000fe20008800000 */
[----:B------:R-:W-:Y:S01]  /*8e50*/  IMAD.MOV.U32 R7, RZ, RZ, R13 ;  /* 0x000000ffff077224 */ /* 0x000fe200078e000d */
[----:B------:R-:W-:-:S02]  /*8e60*/  USEL UR37, UR37, URZ, !UP0 ;  /* 0x0000003f25257287 */ /* 0x000fc4000c000000 */
[----:B------:R-:W-:-:S03]  /*8e70*/  USEL UR38, UR38, URZ, !UP0 ;  /* 0x0000003f26267287 */ /* 0x000fc6000c000000 */
[----:B------:R-:W-:Y:S01]  /*8e80*/  ULDC.64 UR10, c[0x0][UR16+0x220] ;  /* 0x00008800100a7abb */ /* 0x000fe20008000a00 */
[----:B------:R-:W-:Y:S01]  /*8e90*/  ULDC.64 UR8, c[0x0][UR16+0x218] ;  /* 0x0000860010087abb */ /* 0x000fe20008000a00 */
[----:B0-----:R-:W-:Y:S01]  /*8ea0*/  @P1 IMAD.HI.U32 R4, R13, R6, RZ ;  /* 0x000000060d041227 */ /* 0x001fe200078e00ff */
[----:B------:R-:W-:Y:S01]  /*8eb0*/  ULDC.64 UR12, c[0x0][UR16+0x228] ;  /* 0x00008a00100c7abb */ /* 0x000fe20008000a00 */
[----:B------:R-:W-:Y:S02]  /*8ec0*/  UIMAD UR11, UR11, UR37, URZ ;  /* 0x000000250b0b72a4 */ /* 0x000fe4000f8e023f */
[----:B------:R-:W-:Y:S01]  /*8ed0*/  UIMAD.WIDE.U32 UR14, UR8, UR39, URZ ;  /* 0x00000027080e72a5 */ /* 0x000fe2000f8e003f */
[----:B-1----:R-:W-:Y:S01]  /*8ee0*/  @P1 SHF.R.U32.HI R7, RZ, R9, R4 ;  /* 0x00000009ff071219 */ /* 0x002fe20000011604 */
[----:B------:R-:W-:Y:S02]  /*8ef0*/  UIMAD UR17, UR9, UR39, URZ ;  /* 0x00000027091172a4 */ /* 0x000fe4000f8e023f */
[----:B------:R-:W-:-:S02]  /*8f00*/  UIMAD.WIDE.U32 UR8, UR10, UR37, URZ ;  /* 0x000000250a0872a5 */ /* 0x000fc4000f8e003f */
        /* <DEDUP_REMOVED lines=34> */
.L_x_15203:
        /* <DEDUP_REMOVED lines=12> */
[----:B------:R-:W-:Y:S02]  /*91f0*/  LOP3.LUT P0, RZ, R9, 0x3, RZ, 0xc0, !PT ;  /* 0x0000000309ff7812 */ /* 0x000fe4000780c0ff */
[----:B------:R-:W-:Y:S01]  /*9200*/  PLOP3.LUT P3, PT, PT, PT, UP1, 0x80, 0x0 ;  /* 0x000000000000781c */ /* 0x000fe20003f6f018 */
        /* <DEDUP_REMOVED lines=24> */
[----:B------:R-:W-:Y:S01]  /*9390*/  IMAD.X R9, RZ, RZ, R29, P0 ;  /* 0x000000ffff097224 */ /* 0x000fe200000e061d */
[----:B------:R-:W-:Y:S02]  /*93a0*/  LOP3.LUT R12, R12, R13, RZ, 0x3c, !PT ;  /* 0x0000000d0c0c7212 */ /* 0x000fe400078e3cff */
[----:B------:R-:W-:Y:S01]  /*93b0*/  IADD3.X R13, RZ, R29, RZ, P2, !PT ;  /* 0x0000001dff0d7210 */ /* 0x000fe200017fe4ff */
[----:B------:R-:W2:Y:S04]  /*93c0*/  LD.E.128 R4, desc[UR54][R4.64] ;  /* 0x0000003604047980 */ /* 0x000ea8000c101d00 */
[----:B------:R-:W3:Y:S04]  /*93d0*/  LD.E.128 R8, desc[UR54][R8.64] ;  /* 0x0000003608087980 */ /* 0x000ee8000c101d00 */
[----:B------:R-:W4:Y:S01]  /*93e0*/  LD.E.128 R12, desc[UR54][R12.64] ;  /* 0x000000360c0c7980 */ /* 0x000f22000c101d00 */
[----:B------:R-:W-:-:S04]  /*93f0*/  IADD3 R20, P0, R28, 0x4800, RZ ;  /* 0x000048001c147810 */ /* 0x000fc80007f1e0ff */
[----:B------:R-:W-:Y:S01]  /*9400*/  LOP3.LUT R3, R20, 0x380, RZ, 0xc0, !PT ;  /* 0x0000038014037812 */ /* 0x000fe200078ec0ff */
[----:B------:R-:W-:Y:S01]  /*9410*/  UIMAD UR7, UR12, UR10, URZ ;  /* 0x0000000a0c0772a4 */ /* 0x000fe2000f8e023f */
[----:B------:R-:W-:Y:S02]  /*9420*/  IMAD.X R25, RZ, RZ, R29, P0 ;  /* 0x000000ffff197224 */ /* 0x000fe400000e061d */
[----:B------:R-:W-:-:S04]  /*9430*/  SHF.R.U64 R3, R3, 0x3, RZ ;  /* 0x0000000303037819 */ /* 0x000fc800000012ff */
[----:B------:R-:W-:Y:S02]  /*9440*/  LOP3.LUT R24, R3, R20, RZ, 0x3c, !PT ;  /* 0x0000001403187212 */ /* 0x000fe400078e3cff */
        /* <DEDUP_REMOVED lines=16> */
[----:B------:R-:W-:Y:S01]  /*9550*/  IMAD.MOV.U32 R3, RZ, RZ, R29 ;  /* 0x000000ffff037224 */ /* 0x000fe200078e001d */
[----:B------:R-:W-:Y:S01]  /*9560*/  SHF.R.S32.HI R37, RZ, 0x1f, R19 ;  /* 0x0000001fff257819 */ /* 0x000fe20000011413 */
[----:B------:R-:W-:Y:S01]  /*9570*/  VIADD R0, R0, 0x16820 ;  /* 0x0001682000007836 */ /* 0x000fe20000000000 */
[----:B------:R-:W-:-:S03]  /*9580*/  UIMAD UR9, UR39, UR11, UR9 ;  /* 0x0000000b270972a4 */ /* 0x000fc6000f8e0209 */
[----:B------:R-:W-:Y:S01]  /*9590*/  ULDC.64 UR10, c[0x0][0xaf0] ;  /* 0x0002bc00000a7ab9 */ /* 0x000fe20000000a00 */
[----:B------:R-:W-:Y:S01]  /*95a0*/  PRMT R0, RZ, 0x654, R0 ;  /* 0x00000654ff007816 */ /* 0x000fe20000000000 */
[----:B------:R-:W-:Y:S02]  /*95b0*/  UIMAD UR4, UR4, UR10, URZ ;  /* 0x0000000a040472a4 */ /* 0x000fe4000f8e023f */
[----:B------:R-:W-:Y:S01]  /*95c0*/  UIMAD.WIDE.U32 UR8, UR37, UR10, UR8 ;  /* 0x0000000a250872a5 */ /* 0x000fe2000f8e0008 */
[----:B-1----:R-:W-:Y:S01]  /*95d0*/  @P1 IMAD.HI.U32 R20, R29, R20, RZ ;  /* 0x000000141d141227 */ /* 0x002fe200078e00ff */
[----:B------:R-:W-:-:S03]  /*95e0*/  UIMAD UR4, UR37, UR11, UR4 ;  /* 0x0000000b250472a4 */ /* 0x000fc6000f8e0204 */
[----:B------:R-:W-:Y:S01]  /*95f0*/  ULDC.64 UR10, c[0x0][0xae0] ;  /* 0x0002b800000a7ab9 */ /* 0x000fe20000000a00 */
[----:B------:R-:W-:Y:S01]  /*9600*/  @P1 SHF.R.U32.HI R3, RZ, R21, R20 ;  /* 0x00000015ff031219 */ /* 0x000fe20000011614 */
[----:B------:R-:W-:Y:S02]  /*9610*/  UIADD3 UR4, UR9, UR4, URZ ;  /* 0x0000000409047290 */ /* 0x000fe4000fffe03f */
[----:B------:R-:W-:Y:S01]  /*9620*/  IMAD.U32 R21, RZ, RZ, UR9 ;  /* 0x00000009ff157e24 */ /* 0x000fe2000f8e00ff */
[--C-:B------:R-:W-:Y:S01]  /*9630*/  SHF.R.S32.HI R28, RZ, 0x1f, R3.reuse ;  /* 0x0000001fff1c7819 */ /* 0x100fe20000011403 */
[----:B------:R-:W-:Y:S01]  /*9640*/  IMAD.MOV R30, RZ, RZ, -R3 ;  /* 0x000000ffff1e7224 */ /* 0x000fe200078e0a03 */
[----:B0-----:R0:W-:Y:S01]  /*9650*/  SYNCS.ARRIVE.TRANS64.RED.A1T0 RZ, [R0+URZ], RZ ;  /* 0x000000ff00ff79a7 */ /* 0x0011e2000810043f */
[----:B------:R-:W-:Y:S01]  /*9660*/  IMAD.U32 R20, RZ, RZ, UR8 ;  /* 0x00000008ff147e24 */ /* 0x000fe2000f8e00ff */
[----:B------:R-:W-:Y:S01]  /*9670*/  ULDC.64 UR8, c[0x0][0xad8] ;  /* 0x0002b60000087ab9 */ /* 0x000fe20000000a00 */
[----:B------:R-:W-:Y:S01]  /*9680*/  IMAD.U32 R21, RZ, RZ, UR4 ;  /* 0x00000004ff157e24 */ /* 0x000fe2000f8e00ff */
[----:B------:R-:W-:Y:S01]  /*9690*/  ULDC UR4, c[0x0][0xac8] ;  /* 0x0002b20000047ab9 */ /* 0x000fe20000000800 */
[----:B------:R-:W-:-:S02]  /*96a0*/  IMAD R28, R28, UR10, RZ ;  /* 0x0000000a1c1c7c24 */ /* 0x000fc4000f8e02ff */
[----:B------:R-:W-:Y:S02]  /*96b0*/  IMAD R29, R35, R30, R29 ;  /* 0x0000001e231d7224 */ /* 0x000fe400078e021d */
[C---:B------:R-:W-:Y:S02]  /*96c0*/  IMAD R33, R3.reuse, UR11, R28 ;  /* 0x0000000b03217c24 */ /* 0x040fe4000f8e021c */
[----:B------:R-:W-:Y:S01]  /*96d0*/  IMAD.WIDE.U32 R20, R3, UR10, R20 ;  /* 0x0000000a03147c25 */ /* 0x000fe2000f8e0014 */
[----:B------:R-:W-:-:S03]  /*96e0*/  SHF.R.S32.HI R3, RZ, 0x1f, R29 ;  /* 0x0000001fff037819 */ /* 0x000fc6000001141d */
[----:B------:R-:W-:Y:S02]  /*96f0*/  IMAD.IADD R21, R21, 0x1, R33 ;  /* 0x0000000115157824 */ /* 0x000fe400078e0221 */
[----:B------:R-:W-:Y:S02]  /*9700*/  IMAD R28, R3, UR8, RZ ;  /* 0x00000008031c7c24 */ /* 0x000fe4000f8e02ff */
[----:B------:R-:W-:-:S04]  /*9710*/  IMAD.WIDE.U32 R20, R29, UR8, R20 ;  /* 0x000000081d147c25 */ /* 0x000fc8000f8e0014 */
[----:B------:R-:W-:Y:S01]  /*9720*/  IMAD R3, R29, UR9, R28 ;  /* 0x000000091d037c24 */ /* 0x000fe2000f8e021c */
[----:B------:R-:W-:Y:S01]  /*9730*/  ULDC.64 UR8, c[0x0][0xa80] ;  /* 0x0002a00000087ab9 */ /* 0x000fe20000000a00 */
[----:B------:R-:W-:Y:S01]  /*9740*/  VIADD R35, R157, UR40 ;  /* 0x000000289d237c36 */ /* 0x000fe20008000000 */
[C---:B------:R-:W-:Y:S01]  /*9750*/  LEA R30, P0, R20.reuse, UR8, 0x1 ;  /* 0x00000008141e7c11 */ /* 0x040fe2000f8008ff */
[----:B------:R-:W-:Y:S02]  /*9760*/  IMAD.IADD R3, R21, 0x1, R3 ;  /* 0x0000000115037824 */ /* 0x000fe400078e0203 */
        /* <DEDUP_REMOVED lines=18> */
[----:B------:R-:W0:Y:S01]  /*9890*/  SHFL.IDX PT, R34, R34, 0x3, 0x181f ;  /* 0x00781f0022227f89 */ /* 0x000e2200000e0000 */
        /* <DEDUP_REMOVED lines=8> */
[----:B------:R-:W-:-:S04]  /*9920*/  LEA R2, P0, R19, R30, 0x1 ;  /* 0x0000001e13027211 */ /* 0x000fc800078008ff */
[----:B------:R-:W-:-:S05]  /*9930*/  LEA.HI.X R3, R19, R34, R37, 0x1, P0 ;  /* 0x0000002213037211 */ /* 0x000fca00000f0c25 */
[----:B-----5:R0:W-:Y:S01]  /*9940*/  ST.E.128 desc[UR54][R2.64], R24 ;  /* 0x0000001802007985 */ /* 0x0201e2000c101d36 */
[----:B------:R-:W-:Y:S05]  /*9950*/  BRA `(.L_x_15205) ;  /* 0x0000001000987947 */ /* 0x000fea0003800000 */
.L_x_15204:
[----:B------:R-:W-:Y:S01]  /*9960*/  ULDC.64 UR10, c[0x0][0xb08] ;  /* 0x0002c200000a7ab9 */ /* 0x000fe20000000a00 */
[----:B------:R-:W1:Y:S01]  /*9970*/  @P1 LDC R2, c[0x0][0xbec] ;  /* 0x0002fb00ff021b82 */ /* 0x000e620000000800 */
[----:B------:R-:W-:Y:S01]  /*9980*/  UIMAD UR7, UR12, UR10, URZ ;  /* 0x0000000a0c0772a4 */ /* 0x000fe2000f8e023f */
[----:B0-----:R-:W-:Y:S01]  /*9990*/  IMAD.MOV.U32 R5, RZ, RZ, R13 ;  /* 0x000000ffff057224 */ /* 0x001fe200078e000d */
[----:B------:R-:W-:Y:S01]  /*99a0*/  UIMAD.WIDE.U32 UR8, UR4, UR10, URZ ;  /* 0x0000000a040872a5 */ /* 0x000fe2000f8e003f */
[----:B------:R-:W-:Y:S01]  /*99b0*/  BSSY B1, `(.L_x_15206) ;  /* 0x0000053000017945 */ /* 0x000fe20003800000 */
[----:B------:R-:W-:Y:S01]  /*99c0*/  UIMAD UR7, UR4, UR11, UR7 ;  /* 0x0000000b040772a4 */ /* 0x000fe2000f8e0207 */
[----:B------:R-:W-:Y:S01]  /*99d0*/  SHF.R.S32.HI R20, RZ, 0x1f, R22 ;  /* 0x0000001fff147819 */ /* 0x000fe20000011416 */
[----:B------:R-:W-:Y:S01]  /*99e0*/  USHF.R.S32.HI UR4, URZ, 0x1f, UR37 ;  /* 0x0000001f3f047899 */ /* 0x000fe20008011425 */
[----:B------:R-:W0:Y:S01]  /*99f0*/  @P1 LDC R3, c[0x0][0xbf0] ;  /* 0x0002fc00ff031b82 */ /* 0x000e220000000800 */
        /* <DEDUP_REMOVED lines=11> */
[----:B------:R-:W-:Y:S02]  /*9ab0*/  UIMAD UR4, UR4, UR10, URZ ;  /* 0x0000000a040472a4 */ /* 0x000fe4000f8e023f */
[----:B------:R-:W-:Y:S01]  /*9ac0*/  UIMAD.WIDE.U32 UR8, UR37, UR10, UR8 ;  /* 0x0000000a250872a5 */ /* 0x000fe2000f8e0008 */
[----:B-1----:R-:W-:Y:S01]  /*9ad0*/  @P1 IMAD.HI.U32 R2, R13, R2, RZ ;  /* 0x000000020d021227 */ /* 0x002fe200078e00ff */
[----:B------:R-:W-:-:S03]  /*9ae0*/  UIMAD UR4, UR37, UR11, UR4 ;  /* 0x0000000b250472a4 */ /* 0x000fc6000f8e0204 */
[----:B------:R-:W-:Y:S01]  /*9af0*/  ULDC.64 UR10, c[0x0][0xb48] ;  /* 0x0002d200000a7ab9 */ /* 0x000fe20000000a00 */
[----:B------:R-:W-:Y:S01]  /*9b00*/  UIADD3 UR9, UR9, UR4, URZ ;  /* 0x0000000409097290 */ /* 0x000fe2000fffe03f */
[----:B0-----:R-:W-:-:S03]  /*9b10*/  @P1 SHF.R.U32.HI R5, RZ, R3, R2 ;  /* 0x00000003ff051219 */ /* 0x001fc60000011602 */
        /* <DEDUP_REMOVED lines=33> */
[----:B0-2---:R-:W-:Y:S02]  /*9d30*/  @!P4 IMAD.WIDE R2, R16, 0x4, R4 ;  /* 0x000000041002c825 */ /* 0x005fe400078e0204 */
[CC--:B------:R-:W-:Y:S02]  /*9d40*/  @!P2 LEA R6, P6, R156.reuse, R4.reuse, 0x2 ;  /* 0x000000049c06a211 */ /* 0x0c0fe400078c10ff */
        /* <DEDUP_REMOVED lines=25> */
.L_x_15207:
[----:B------:R-:W-:Y:S05]  /*9ee0*/  BSYNC B1 ;  /* 0x0000000000017941 */ /* 0x000fea0003800000 */
.L_x_15206:
        /* <DEDUP_REMOVED lines=9> */
[----:B0--3--:R-:W-:Y:S02]  /*9f80*/  @!P0 IMAD.WIDE R2, R16, 0x4, R4 ;  /* 0x0000000410028825 */ /* 0x009fe400078e0204 */
        /* <DEDUP_REMOVED lines=14> */
[----:B-12---:R-:W-:Y:S02]  /*a070*/  @!P4 LEA R14, P5, R23, R4, 0x2 ;  /* 0x00000004170ec211 */ /* 0x006fe400078a10ff */
        /* <DEDUP_REMOVED lines=12> */
.L_x_15202:
        /* <DEDUP_REMOVED lines=12> */
[----:B------:R-:W-:Y:S01]  /*a200*/  ULDC UR4, c[0x0][0xa88] ;  /* 0x0002a20000047ab9 */ /* 0x000fe20000000800 */
[----:B------:R-:W0:Y:S01]  /*a210*/  S2R R7, SR_TID.X ;  /* 0x0000000000077919 */ /* 0x000e220000002100 */
[----:B------:R-:W-:-:S03]  /*a220*/  IMAD.U32 R0, RZ, RZ, UR4 ;  /* 0x00000004ff007e24 */ /* 0x000fc6000f8e00ff */
[----:B------:R-:W-:-:S05]  /*a230*/  PLOP3.LUT P2, PT, PT, PT, UP1, 0x80, 0x0 ;  /* 0x000000000000781c */ /* 0x000fca0003f4f018 */
[----:B------:R-:W-:-:S04]  /*a240*/  @UP1 ULEA UR8, UP2, UR37, UR8, 0x2 ;  /* 0x0000000825081291 */ /* 0x000fc8000f84103f */
[----:B------:R-:W-:Y:S02]  /*a250*/  @UP1 ULEA.HI.X UR9, UR37, UR9, UR38, 0x2, UP2 ;  /* 0x0000000925091291 */ /* 0x000fe400090f1426 */
[----:B------:R-:W-:-:S04]  /*a260*/  IMAD.U32 R4, RZ, RZ, UR8 ;  /* 0x00000008ff047e24 */ /* 0x000fc8000f8e00ff */
[----:B------:R-:W-:-:S05]  /*a270*/  MOV R5, UR9 ;  /* 0x0000000900057c02 */ /* 0x000fca0008000f00 */
[----:B------:R1:W5:Y:S01]  /*a280*/  @P2 LDG.E R0, desc[UR54][R4.64] ;  /* 0x0000003604002981 */ /* 0x000362000c1e1900 */
[----:B------:R-:W-:Y:S01]  /*a290*/  UMOV UR4, URZ ;  /* 0x0000003f00047c82 */ /* 0x000fe20008000000 */
[----:B------:R-:W-:Y:S01]  /*a2a0*/  UISETP.NE.AND UP1, UPT, UR46, URZ, UPT ;  /* 0x0000003f2e00728c */ /* 0x000fe2000bf25270 */
[----:B0-----:R-:W-:-:S10]  /*a2b0*/  VIADD R7, R7, 0xffffff80 ;  /* 0xffffff8007077836 */ /* 0x001fd40000000000 */
[----:B------:R-:W-:Y:S01]  /*a2c0*/  @!UP1 ULDC UR46, c[0x0][0xad4] ;  /* 0x0002b500002e9ab9 */ /* 0x000fe20000000800 */
[----:B------:R-:W-:Y:S02]  /*a2d0*/  ISETP.GT.AND P0, PT, R7, 0xbf, PT ;  /* 0x000000bf0700780c */ /* 0x000fe40003f04270 */
[----:B--2---:R-:W-:-:S13]  /*a2e0*/  @P1 R2UR UR4, R6 ;  /* 0x00000000060412ca */ /* 0x004fda00000e0000 */
[----:B------:R-:W-:Y:S01]  /*a2f0*/  USHF.R.S32.HI UR18, URZ, 0x1f, UR4 ;  /* 0x0000001f3f127899 */ /* 0x000fe20008011404 */
[----:B-1----:R-:W-:Y:S11]  /*a300*/  @P2 BRA `(.L_x_15208) ;  /* 0x0000000000102947 */ /* 0x002ff60003800000 */
[----:B------:R-:W-:Y:S05]  /*a310*/  @!P1 BRA `(.L_x_15208) ;  /* 0x00000000000c9947 */ /* 0x000fea0003800000 */
[----:B------:R-:W2:Y:S04]  /*a320*/  LDG.E R5, desc[UR54][R2.64] ;  /* 0x0000003602057981 */ /* 0x000ea8000c1e1900 */
[----:B-----5:R-:W2:Y:S02]  /*a330*/  LDG.E R0, desc[UR54][R2.64+0x4] ;  /* 0x0000043602007981 */ /* 0x020ea4000c1e1900 */
[----:B--2---:R-:W-:-:S07]  /*a340*/  IMAD.IADD R0, R0, 0x1, -R5 ;  /* 0x0000000100007824 */ /* 0x004fce00078e0a05 */
.L_x_15208:
        /* <DEDUP_REMOVED lines=36> */
[----:B------:R-:W-:Y:S01]  /*a590*/  UIADD3.X UR7, UR7, UR17, UR18, UP1, UP2 ;  /* 0x0000001107077290 */ /* 0x000fe20008fe4412 */
[----:B-1----:R-:W-:Y:S01]  /*a5a0*/  @P0 SHF.R.U32.HI R5, RZ, R7, R2 ;  /* 0x00000007ff050219 */ /* 0x002fe20000011602 */
[----:B------:R-:W-:Y:S01]  /*a5b0*/  IMAD.U32 R2, RZ, RZ, UR20 ;  /* 0x00000014ff027e24 */ /* 0x000fe2000f8e00ff */
[----:B------:R-:W-:Y:S01]  /*a5c0*/  ULDC.64 UR8, c[0x0][UR16+0x210] ;  /* 0x0000840010087abb */ /* 0x000fe20008000a00 */
[----:B------:R-:W-:Y:S01]  /*a5d0*/  ULDC.64 UR10, c[0x0][0xba8] ;  /* 0x0002ea00000a7ab9 */ /* 0x000fe20000000a00 */
[----:B------:R-:W-:Y:S01]  /*a5e0*/  @!UP0 ULDC UR10, c[0x0][0xb50] ;  /* 0x0002d400000a8ab9 */ /* 0x000fe20000000800 */
[--C-:B------:R-:W-:Y:S01]  /*a5f0*/  IMAD.MOV R7, RZ, RZ, -R5.reuse ;  /* 0x000000ffff077224 */ /* 0x100fe200078e0a05 */
[----:B------:R-:W-:Y:S01]  /*a600*/  IADD3 R2, P0, P1, R5, UR14, R2 ;  /* 0x0000000e05027c10 */ /* 0x000fe2000f91e002 */
[----:B------:R-:W-:Y:S01]  /*a610*/  @!UP0 ULDC UR11, c[0x0][0xb54] ;  /* 0x0002d500000b8ab9 */ /* 0x000fe20000000800 */
[----:B------:R-:W-:Y:S01]  /*a620*/  SHF.R.S32.HI R5, RZ, 0x1f, R5 ;  /* 0x0000001fff057819 */ /* 0x000fe20000011405 */
[----:B------:R-:W-:-:S03]  /*a630*/  IMAD R7, R9, R7, R4 ;  /* 0x0000000709077224 */ /* 0x000fc600078e0204 */
[----:B------:R-:W-:Y:S01]  /*a640*/  IADD3.X R3, R5, UR7, R6, P0, P1 ;  /* 0x0000000705037c10 */ /* 0x000fe200087e2406 */
        /* <DEDUP_REMOVED lines=9> */
.L_x_15210:
[----:B------:R-:W-:Y:S05]  /*a6e0*/  BSYNC B1 ;  /* 0x0000000000017941 */ /* 0x000fea0003800000 */
.L_x_15209:
[----:B------:R-:W-:-:S06]  /*a6f0*/  UISETP.GT.AND UP0, UPT, UR46, 0x1, UPT ;  /* 0x000000012e00788c */ /* 0x000fcc000bf04270 */
[----:B------:R-:W-:-:S13]  /*a700*/  PLOP3.LUT P0, PT, PT, PT, UP0, 0x80, 0x0 ;  /* 0x000000000000781c */ /* 0x000fda0003f0f008 */
[----:B------:R-:W-:Y:S05]  /*a710*/  @P0 BRA `(.L_x_15205) ;  /* 0x0000000400280947 */ /* 0x000fea0003800000 */
[----:B------:R-:W1:Y:S01]  /*a720*/  LDC R11, c[0x0][0xbe8] ;  /* 0x0002fa00ff0b7b82 */ /* 0x000e620000000800 */
[----:B------:R-:W-:Y:S01]  /*a730*/  ULDC.64 UR10, c[0x0][0xaa0] ;  /* 0x0002a800000a7ab9 */ /* 0x000fe20000000a00 */
[----:B------:R-:W-:Y:S01]  /*a740*/  IMAD R2, R18, 0x30, R157 ;  /* 0x0000003012027824 */ /* 0x000fe200078e029d */
[----:B------:R-:W-:Y:S01]  /*a750*/  UIMAD UR7, UR18, UR10, URZ ;  /* 0x0000000a120772a4 */ /* 0x000fe2000f8e023f */
[----:B------:R-:W-:Y:S01]  /*a760*/  VIADD R30, R157, UR40 ;  /* 0x000000289d1e7c36 */ /* 0x000fe20008000000 */
[----:B------:R-:W-:Y:S01]  /*a770*/  UIMAD.WIDE.U32 UR8, UR4, UR10, URZ ;  /* 0x0000000a040872a5 */ /* 0x000fe2000f8e003f */
[----:B0-----:R-:W-:Y:S01]  /*a780*/  VIADD R4, R2, UR40 ;  /* 0x0000002802047c36 */ /* 0x001fe20008000000 */
[----:B------:R-:W-:Y:S01]  /*a790*/  UIMAD UR7, UR4, UR11, UR7 ;  /* 0x0000000b040772a4 */ /* 0x000fe2000f8e0207 */
[----:B------:R-:W-:Y:S02]  /*a7a0*/  SHF.R.S32.HI R13, RZ, 0x1f, R19 ;  /* 0x0000001fff0d7819 */ /* 0x000fe40000011413 */
[----:B------:R-:W-:Y:S01]  /*a7b0*/  ULDC.64 UR10, c[0x0][0xae8] ;  /* 0x0002ba00000a7ab9 */ /* 0x000fe20000000a00 */
[----:B------:R-:W-:Y:S01]  /*a7c0*/  UIADD3 UR9, UR9, UR7, URZ ;  /* 0x0000000709097290 */ /* 0x000fe2000fffe03f */
[----:B------:R-:W-:-:S03]  /*a7d0*/  IMAD.MOV.U32 R5, RZ, RZ, R4 ;  /* 0x000000ffff057224 */ /* 0x000fc600078e0004 */
[----:B------:R-:W-:-:S04]  /*a7e0*/  UIMAD.WIDE.U32 UR8, UR39, UR10, UR8 ;  /* 0x0000000a270872a5 */ /* 0x000fc8000f8e0008 */
[----:B------:R-:W-:-:S03]  /*a7f0*/  UIMAD UR9, UR39, UR11, UR9 ;  /* 0x0000000b270972a4 */ /* 0x000fc6000f8e0209 */
[----:B------:R-:W-:Y:S01]  /*a800*/  ULDC.64 UR10, c[0x0][0xaf0] ;  /* 0x0002bc00000a7ab9 */ /* 0x000fe20000000a00 */
[----:B-1----:R-:W-:Y:S01]  /*a810*/  ISETP.NE.AND P0, PT, R11, 0x1, PT ;  /* 0x000000010b00780c */ /* 0x002fe20003f05270 */
[----:B------:R-:W-:Y:S02]  /*a820*/  UIMAD UR38, UR38, UR10, URZ ;  /* 0x0000000a262672a4 */ /* 0x000fe4000f8e023f */
[----:B------:R-:W-:Y:S02]  /*a830*/  UIMAD.WIDE.U32 UR8, UR37, UR10, UR8 ;  /* 0x0000000a250872a5 */ /* 0x000fe4000f8e0008 */
[----:B------:R-:W-:-:S03]  /*a840*/  UIMAD UR4, UR37, UR11, UR38 ;  /* 0x0000000b250472a4 */ /* 0x000fc6000f8e0226 */
[----:B------:R-:W-:Y:S01]  /*a850*/  ULDC.64 UR10, c[0x0][0xae0] ;  /* 0x0002b800000a7ab9 */ /* 0x000fe20000000a00 */
[----:B------:R-:W-:-:S04]  /*a860*/  UIADD3 UR4, UR9, UR4, URZ ;  /* 0x0000000409047290 */ /* 0x000fc8000fffe03f */
[----:B------:R-:W0:Y:S08]  /*a870*/  @P0 LDC R3, c[0x0][0xbec] ;  /* 0x0002fb00ff030b82 */ /* 0x000e300000000800 */
        /* <DEDUP_REMOVED lines=52> */
.L_x_15205:
[----:B------:R-:W-:Y:S05]  /*abc0*/  BSYNC B0 ;  /* 0x0000000000007941 */ /* 0x000fea0003800000 */
.L_x_15201:
[----:B------:R-:W-:Y:S02]  /*abd0*/  ULDC UR4, c[0x0][0xc3c] ;  /* 0x00030f0000047ab9 */ /* 0x000fe40000000800 */
[----:B------:R-:W-:-:S13]  /*abe0*/  ISETP.GE.AND P0, PT, R31, UR4, PT ;  /* 0x000000041f007c0c */ /* 0x000fda000bf06270 */
[----:B------:R-:W-:Y:S05]  /*abf0*/  @!P0 BRA `(.L_x_15211) ;  /* 0xffffff6000888947 */ /* 0x000fea000383ffff */
[----:B------:R-:W-:Y:S05]  /*ac00*/  EXIT ;  /* 0x000000000000794d */ /* 0x000fea0003800000 */
.L_x_15158:
[----:B------:R-:W-:-:S08]  /*ac10*/  NOP ;  /* 0x0000000000007918 */ /* 0x000fd00000000000 */
[----:B------:R-:W0:-:S00]  /*ac20*/  USETMAXREG.DEALLOC.CTAPOOL 0x20 ;  /* 0x00000020000079c8 */ /* 0x000e0000080e0500 */
[----:B0-----:R-:W2:Y:S01]  /*ac30*/  LDL.LU R2, [R1+0x4] ;  /* 0x0000040001027983 */ /* 0x001ea20000300800 */
[----:B------:R-:W-:Y:S01]  /*ac40*/  LOP3.LUT R0, R0, 0x3, RZ, 0xc0, !PT ;  /* 0x0000000300007812 */ /* 0x000fe200078ec0ff */
[----:B------:R-:W-:-:S05]  /*ac50*/  IMAD.MOV.U32 R6, RZ, RZ, RZ ;  /* 0x000000ffff067224 */ /* 0x000fca00078e00ff */
[----:B------:R-:W0:Y:S02]  /*ac60*/  SHFL.IDX PT, R0, R0, RZ, 0x1f ;  /* 0x00001fff00007589 */ /* 0x000e2400000e0000 */
[----:B0-----:R-:W-:Y:S02]  /*ac70*/  ISETP.NE.AND P0, PT, R0, RZ, PT ;  /* 0x000000ff0000720c */ /* 0x001fe40003f05270 */
        /* <DEDUP_REMOVED lines=11> */
.L_x_15212:
[----:B------:R-:W1:Y:S01]  /*ad30*/  S2R R0, SR_TID.X ;  /* 0x0000000000007919 */ /* 0x000e620000002100 */
[----:B------:R-:W-:Y:S01]  /*ad40*/  ULDC UR4, c[0x0][0xc3c] ;  /* 0x00030f0000047ab9 */ /* 0x000fe20000000800 */
[----:B------:R-:W-:Y:S01]  /*ad50*/  IMAD.MOV.U32 R7, RZ, RZ, RZ ;  /* 0x000000ffff077224 */ /* 0x000fe200078e00ff */
[----:B------:R-:W2:Y:S01]  /*ad60*/  S2UR UR6, SR_CTAID.X ;  /* 0x00000000000679c3 */ /* 0x000ea20000002500 */
[----:B------:R-:W-:Y:S01]  /*ad70*/  ULDC UR5, c[0x0][0xc38] ;  /* 0x00030e0000057ab9 */ /* 0x000fe20000000800 */
[----:B-1----:R-:W-:-:S04]  /*ad80*/  LOP3.LUT R0, R0, 0x1f, RZ, 0xc0, !PT ;  /* 0x0000001f00007812 */ /* 0x002fc800078ec0ff */
[----:B------:R-:W-:-:S04]  /*ad90*/  ISETP.NE.AND P0, PT, R0, 0x1f, PT ;  /* 0x0000001f0000780c */ /* 0x000fc80003f05270 */
[----:B------:R-:W-:-:S13]  /*ada0*/  ISETP.GE.OR P1, PT, R0, UR4, !P0 ;  /* 0x0000000400007c0c */ /* 0x000fda000c726670 */
[----:B------:R-:W1:Y:S08]  /*adb0*/  @!P1 LDC.64 R4, c[0x0][0xc80] ;  /* 0x00032000ff049b82 */ /* 0x000e700000000a00 */
[----:B0-----:R-:W0:Y:S01]  /*adc0*/  @!P1 LDC.64 R2, c[0x0][0xc78] ;  /* 0x00031e00ff029b82 */ /* 0x001e220000000a00 */
[----:B-1----:R-:W-:-:S05]  /*add0*/  @!P1 IMAD.WIDE.U32 R4, R0, 0x4, R4 ;  /* 0x0000000400049825 */ /* 0x002fca00078e0004 */
[----:B------:R-:W3:Y:S01]  /*ade0*/  @!P1 LDG.E R6, desc[UR54][R4.64] ;  /* 0x0000003604069981 */ /* 0x000ee2000c1e1900 */
[----:B0-----:R-:W-:-:S05]  /*adf0*/  @!P1 IMAD.WIDE.U32 R2, R0, 0x4, R2 ;  /* 0x0000000400029825 */ /* 0x001fca00078e0002 */
        /* <DEDUP_REMOVED lines=25> */
[----:B--2---:R-:W-:Y:S01]  /*af90*/  ISETP.GT.AND P6, PT, R8, UR6, PT ;  /* 0x0000000608007c0c */ /* 0x004fe2000bfc4270 */
[----:B------:R-:W-:-:S12]  /*afa0*/  IMAD.MOV.U32 R3, RZ, RZ, R8 ;  /* 0x000000ffff037224 */ /* 0x000fd800078e0008 */
[----:B------:R-:W-:Y:S05]  /*afb0*/  @P6 BRA `(.L_x_15214) ;  /* 0x0000000000946947 */ /* 0x000fea0003800000 */
[----:B------:R-:W-:Y:S01]  /*afc0*/  IMAD.MOV.U32 R8, RZ, RZ, R3 ;  /* 0x000000ffff087224 */ /* 0x000fe200078e0003 */
[----:B------:R-:W-:Y:S01]  /*afd0*/  UMOV UR4, URZ ;  /* 0x0000003f00047c82 */ /* 0x000fe20008000000 */
[----:B------:R-:W-:-:S05]  /*afe0*/  ULDC UR5, c[0x0][0xc38] ;  /* 0x00030e0000057ab9 */ /* 0x000fca0000000800 */
.L_x_15216:
        /* <DEDUP_REMOVED lines=34> */
.L_x_15214:
        /* <DEDUP_REMOVED lines=13> */
.L_x_15217:
        /* <DEDUP_REMOVED lines=40> */
[----:B------:R-:W-:Y:S01]  /*b560*/  IMAD.HI.U32 R2, R3, R9, R2 ;  /* 0x0000000903027227 */ /* 0x000fe200078e0002 */
[----:B------:R-:W-:-:S03]  /*b570*/  MOV R3, R8 ;  /* 0x0000000800037202 */ /* 0x000fc60000000f00 */
        /* <DEDUP_REMOVED lines=20> */
.L_x_15218:
        /* <DEDUP_REMOVED lines=57> */
[----:B------:R-:W-:-:S05]  /*ba50*/  @P0 VIADD R2, R2, 0x1 ;  /* 0x0000000102020836 */ /* 0x000fca0000000000 */
[----:B------:R-:W-:Y:S02]  /*ba60*/  @!P2 IADD3 R2, -R2, RZ, RZ ;  /* 0x000000ff0202a210 */ /* 0x000fe40007ffe1ff */
[----:B------:R-:W-:-:S05]  /*ba70*/  @!P1 LOP3.LUT R2, RZ, R7, RZ, 0x33, !PT ;  /* 0x00000007ff029212 */ /* 0x000fca00078e33ff */
[----:B------:R-:W-:-:S07]  /*ba80*/  IMAD R18, R2, R18, R3 ;  /* 0x0000001202127224 */ /* 0x000fce00078e0203 */
.L_x_15219:
[----:B------:R-:W-:-:S05]  /*ba90*/  LOP3.LUT R17, RZ, R2, RZ, 0x33, !PT ;  /* 0x00000002ff117212 */ /* 0x000fca00078e33ff */
[----:B------:R-:W-:Y:S01]  /*baa0*/  IMAD.IADD R17, R6, 0x1, R17 ;  /* 0x0000000106117824 */ /* 0x000fe200078e0211 */
[----:B------:R-:W-:Y:S06]  /*bab0*/  BRA `(.L_x_15220) ;  /* 0x0000000000147947 */ /* 0x000fec0003800000 */
.L_x_15215:
[----:B------:R-:W-:Y:S01]  /*bac0*/  ULDC UR4, c[0x0][0xc3c] ;  /* 0x00030f0000047ab9 */ /* 0x000fe20000000800 */
[----:B------:R-:W-:Y:S02]  /*bad0*/  IMAD.MOV.U32 R17, RZ, RZ, RZ ;  /* 0x000000ffff117224 */ /* 0x000fe400078e00ff */
[----:B------:R-:W-:Y:S02]  /*bae0*/  IMAD.U32 R16, RZ, RZ, UR6 ;  /* 0x00000006ff107e24 */ /* 0x000fe4000f8e00ff */
[----:B------:R-:W-:Y:S02]  /*baf0*/  IMAD.MOV.U32 R18, RZ, RZ, RZ ;  /* 0x000000ffff127224 */ /* 0x000fe400078e00ff */
[----:B------:R-:W-:-:S07]  /*bb00*/  IMAD.U32 R19, RZ, RZ, UR4 ;  /* 0x00000004ff137e24 */ /* 0x000fce000f8e00ff */
.L_x_15220:
[----:B------:R-:W-:-:S13]  /*bb10*/  ISETP.NE.AND P0, PT, R0, RZ, PT ;  /* 0x000000ff0000720c */ /* 0x000fda0003f05270 */
[----:B------:R-:W0:Y:S01]  /*bb20*/  @!P0 S2R R3, SR_CgaCtaId ;  /* 0x0000000000038919 */ /* 0x000e220000008800 */
[----:B------:R-:W-:-:S04]  /*bb30*/  @!P0 MOV R0, 0x400 ;  /* 0x0000040000008802 */ /* 0x000fc80000000f00 */
[----:B0-----:R-:W-:-:S05]  /*bb40*/  @!P0 LEA R0, R3, R0, 0x18 ;  /* 0x0000000003008211 */ /* 0x001fca00078ec0ff */
[----:B------:R2:W-:Y:S01]  /*bb50*/  @!P0 STS.128 [R0+0x168d0], R16 ;  /* 0x0168d01000008388 */ /* 0x0005e20000000c00 */
[----:B------:R-:W-:Y:S06]  /*bb60*/  BAR.ARV 0x5, 0x200 ;  /* 0x0148000000007b1d */ /* 0x000fec0000002000 */
.L_x_15213:
[----:B------:R3:W-:Y:S01]  /*bb70*/  STL [R1+0x38], RZ ;  /* 0x000038ff01007387 */ /* 0x0007e20000100800 */
[----:B------:R-:W-:Y:S01]  /*bb80*/  ULDC UR4, c[0x0][0xc3c] ;  /* 0x00030f0000047ab9 */ /* 0x000fe20000000800 */
[----:B------:R-:W-:Y:S01]  /*bb90*/  IMAD.MOV.U32 R27, RZ, RZ, 0x1 ;  /* 0x00000001ff1b7424 */ /* 0x000fe200078e00ff */
[----:B-1----:R-:W-:Y:S01]  /*bba0*/  ISETP.GE.AND P0, PT, R19, UR4, PT ;  /* 0x0000000413007c0c */ /* 0x002fe2000bf06270 */
[----:B------:R-:W-:-:S12]  /*bbb0*/  IMAD.MOV.U32 R25, RZ, RZ, RZ ;  /* 0x000000ffff197224 */ /* 0x000fd800078e00ff */
[----:B---3--:R-:W-:Y:S05]  /*bbc0*/  @P0 BRA `(.L_x_15221) ;  /* 0x0000005000e40947 */ /* 0x008fea0003800000 */
[----:B------:R-:W1:Y:S01]  /*bbd0*/  S2R R3, SR_TID.X ;  /* 0x0000000000037919 */ /* 0x000e620000002100 */
[----:B------:R-:W3:Y:S01]  /*bbe0*/  S2UR UR5, SR_CgaCtaId ;  /* 0x00000000000579c3 */ /* 0x000ee20000008800 */
[----:B------:R-:W-:Y:S01]  /*bbf0*/  UMOV UR4, 0x400 ;  /* 0x0000040000047882 */ /* 0x000fe20000000000 */
[----:B------:R-:W-:Y:S01]  /*bc00*/  BSSY B8, `(.L_x_15221) ;  /* 0x0000535000087945 */ /* 0x000fe20003800000 */
[----:B------:R4:W-:Y:S01]  /*bc10*/  STL [R1+0x38], RZ ;  /* 0x000038ff01007387 */ /* 0x0009e20000100800 */
[----:B------:R-:W-:Y:S01]  /*bc20*/  IMAD.MOV.U32 R27, RZ, RZ, 0x1 ;  /* 0x00000001ff1b7424 */ /* 0x000fe200078e00ff */
[----:B------:R-:W-:Y:S01]  /*bc30*/  ULOP3.LUT UR37, UR36, 0x2, URZ, 0xfc, !UPT ;  /* 0x0000000224257892 */ /* 0x000fe2000f8efc3f */
[----:B------:R-:W-:Y:S01]  /*bc40*/  IMAD.MOV.U32 R25, RZ, RZ, RZ ;  /* 0x000000ffff197224 */ /* 0x000fe200078e00ff */
[----:B------:R-:W-:Y:S01]  /*bc50*/  ULDC UR38, c[0x0][0xc] ;  /* 0x0000030000267ab9 */ /* 0x000fe20000000800 */
[----:B---3--:R-:W-:-:S06]  /*bc60*/  ULEA UR4, UR5, UR4, 0x18 ;  /* 0x0000000405047291 */ /* 0x008fcc000f8ec03f */
[----:B------:R-:W-:Y:S01]  /*bc70*/  IMAD.U32 R22, RZ, RZ, UR4 ;  /* 0x00000004ff167e24 */ /* 0x000fe2000f8e00ff */
[C---:B-1----:R-:W-:Y:S01]  /*bc80*/  LOP3.LUT R4, R3.reuse, 0x7f, RZ, 0xc0, !PT ;  /* 0x0000007f03047812 */ /* 0x042fe200078ec0ff */
[C---:B------:R-:W-:Y:S02]  /*bc90*/  IMAD.SHL.U32 R28, R3.reuse, 0x8, RZ ;  /* 0x00000008031c7824 */ /* 0x040fe400078e00ff */
[----:B0-----:R-:W-:Y:S01]  /*bca0*/  IMAD.SHL.U32 R2, R3, 0x10, RZ ;  /* 0x0000001003027824 */ /* 0x001fe200078e00ff */
[----:B------:R-:W-:Y:S02]  /*bcb0*/  SHF.R.U32.HI R4, RZ, 0x3, R4 ;  /* 0x00000003ff047819 */ /* 0x000fe40000011604 */
[----:B--2---:R-:W-:Y:S02]  /*bcc0*/  LOP3.LUT R0, R28, 0x1f8, RZ, 0xc0, !PT ;  /* 0x000001f81c007812 */ /* 0x004fe400078ec0ff */
[----:B------:R-:W-:Y:S02]  /*bcd0*/  LOP3.LUT R2, R2, 0x70, RZ, 0xc0, !PT ;  /* 0x0000007002027812 */ /* 0x000fe400078ec0ff */
[----:B------:R-:W-:-:S02]  /*bce0*/  LOP3.LUT R3, R0, 0x38, R3, 0x78, !PT ;  /* 0x0000003800037812 */ /* 0x000fc400078e7803 */
[----:B------:R-:W-:Y:S02]  /*bcf0*/  LOP3.LUT R2, R4, R2, RZ, 0xfc, !PT ;  /* 0x0000000204027212 */ /* 0x000fe400078efcff */
[----:B------:R-:W-:Y:S02]  /*bd00*/  LOP3.LUT R0, R3, 0x200, R28, 0xf8, !PT ;  /* 0x0000020003007812 */ /* 0x000fe400078ef81c */
[----:B------:R-:W-:-:S03]  /*bd10*/  LOP3.LUT R28, R28, 0x38, RZ, 0xc0, !PT ;  /* 0x000000381c1c7812 */ /* 0x000fc600078ec0ff */
[----:B------:R-:W-:-:S05]  /*bd20*/  IMAD R0, R0, 0x2, R22 ;  /* 0x0000000200007824 */ /* 0x000fca00078e0216 */
[----:B------:R4:W-:Y:S02]  /*bd30*/  STL [R1+0x1c], R0 ;  /* 0x00001c0001007387 */ /* 0x0009e40000100800 */
.L_x_15284:
[----:B0-----:R-:W0:Y:S01]  /*bd40*/  LDC.64 R2, c[0x0][0xc88] ;  /* 0x00032200ff027b82 */ /* 0x001e220000000a00 */
[----:B--2---:R-:W2:Y:S01]  /*bd50*/  LDL.LU R6, [R1+0x4] ;  /* 0x0000040001067983 */ /* 0x004ea20000300800 */
[----:B0-----:R-:W-:-:S05]  /*bd60*/  IMAD.WIDE R2, R19, 0x4, R2 ;  /* 0x0000000413027825 */ /* 0x001fca00078e0202 */
[----:B------:R-:W4:Y:S01]  /*bd70*/  LDG.E R29, desc[UR54][R2.64] ;  /* 0x00000036021d7981 */ /* 0x000f22000c1e1900 */
[----:B------:R-:W-:Y:S05]  /*bd80*/  YIELD ;  /* 0x0000000000007946 */ /* 0x000fea0003800000 */
[----:B------:R-:W-:Y:S01]  /*bd90*/  ULDC.64 UR4, c[0x0][0xa28] ;  /* 0x00028a0000047ab9 */ /* 0x000fe20000000a00 */
[----:B------:R-:W-:Y:S01]  /*bda0*/  IMAD.MOV.U32 R7, RZ, RZ, RZ ;  /* 0x000000ffff077224 */ /* 0x000fe200078e00ff */
[----:B------:R-:W-:Y:S01]  /*bdb0*/  ISETP.NE.U32.AND P0, PT, RZ, UR4, PT ;  /* 0x00000004ff007c0c */ /* 0x000fe2000bf05070 */
[----:B------:R-:W-:-:S03]  /*bdc0*/  ULDC.64 UR6, c[0x0][0xa18] ;  /* 0x0002860000067ab9 */ /* 0x000fc60000000a00 */
[----:B------:R-:W-:Y:S02]  /*bdd0*/  ISETP.NE.AND.EX P0, PT, RZ, UR5, PT, P0 ;  /* 0x00000005ff007c0c */ /* 0x000fe4000bf05300 */
[----:B----4-:R-:W-:-:S11]  /*bde0*/  SHF.R.S32.HI R0, RZ, 0x1f, R29 ;  /* 0x0000001fff007819 */ /* 0x010fd6000001141d */
[C---:B------:R-:W-:Y:S01]  /*bdf0*/  @P0 LEA R2, P1, R29.reuse, UR4, 0x2 ;  /* 0x000000041d020c11 */ /* 0x040fe2000f8210ff */
[C---:B------:R-:W-:Y:S01]  /*be00*/  IMAD.SHL.U32 R23, R29.reuse, 0x4, RZ ;  /* 0x000000041d177824 */ /* 0x040fe200078e00ff */
[C-C-:B------:R-:W-:Y:S01]  /*be10*/  SHF.L.U64.HI R24, R29.reuse, 0x2, R0.reuse ;  /* 0x000000021d187819 */ /* 0x140fe20000010200 */
[----:B------:R0:W-:Y:S01]  /*be20*/  STL [R1+0x2c], R0 ;  /* 0x00002c0001007387 */ /* 0x0001e20000100800 */
[----:B------:R-:W-:Y:S01]  /*be30*/  @P0 LEA.HI.X R3, R29, UR5, R0, 0x2, P1 ;  /* 0x000000051d030c11 */ /* 0x000fe200088f1400 */
[----:B------:R-:W-:-:S04]  /*be40*/  ULDC.64 UR4, c[0x0][0xa00] ;  /* 0x0002800000047ab9 */ /* 0x000fc80000000a00 */
[----:B------:R1:W3:Y:S01]  /*be50*/  @P0 LDG.E R7, desc[UR54][R2.64] ;  /* 0x0000003602070981 */ /* 0x0002e2000c1e1900 */
[----:B------:R-:W-:Y:S02]  /*be60*/  ISETP.NE.U32.AND P0, PT, RZ, UR4, PT ;  /* 0x00000004ff007c0c */ /* 0x000fe4000bf05070 */
[----:B--2---:R-:W-:Y:S01]  /*be70*/  LOP3.LUT R6, R6, 0xffffffef, RZ, 0xc0, !PT ;  /* 0xffffffef06067812 */ /* 0x004fe200078ec0ff */
        /* <DEDUP_REMOVED lines=8> */
[----:B------:R-:W2:Y:S05]  /*bf00*/  @P2 LDG.E R0, desc[UR54][R2.64] ;  /* 0x0000003602002981 */ /* 0x000eaa000c1e1900 */
[----:B------:R-:W-:Y:S01]  /*bf10*/  @P0 IADD3 R4, P1, R23, UR6, RZ ;  /* 0x0000000617040c10 */ /* 0x000fe2000ff3e0ff */
[----:B------:R-:W-:Y:S03]  /*bf20*/  STL [R1+0x4], R6 ;  /* 0x0000040601007387 */ /* 0x000fe60000100800 */
        /* <DEDUP_REMOVED lines=8> */
[----:B--2---:R0:W-:Y:S04]  /*bfb0*/  STL [R1+0x20], R0 ;  /* 0x0000200001007387 */ /* 0x0041e80000100800 */
[----:B---3--:R1:W-:Y:S04]  /*bfc0*/  STL [R1+0x14], R7 ;  /* 0x0000140701007387 */ /* 0x0083e80000100800 */
[----:B----4-:R1:W-:Y:S01]  /*bfd0*/  @P0 STL [R1+0x28], R4 ;  /* 0x0000280401000387 */ /* 0x0103e20000100800 */
[----:B0-----:R-:W-:Y:S01]  /*bfe0*/  IMAD.U32 R0, RZ, RZ, UR4 ;  /* 0x00000004ff007e24 */ /* 0x001fe2000f8e00ff */
[----:B------:R-:W-:Y:S06]  /*bff0*/  @P0 BRA `(.L_x_15222) ;  /* 0x0000000000200947 */ /* 0x000fec0003800000 */
        /* <DEDUP_REMOVED lines=8> */
.L_x_15222:
        /* <DEDUP_REMOVED lines=10> */
.L_x_15223:
        /* <DEDUP_REMOVED lines=9> */
.L_x_15224:
[----:B0-2---:R-:W-:Y:S01]  /*c1b0*/  IMAD.MOV.U32 R2, RZ, RZ, R6 ;  /* 0x000000ffff027224 */ /* 0x005fe200078e0006 */
[----:B------:R-:W0:Y:S01]  /*c1c0*/  LDC R3, c[0x0][0x448] ;  /* 0x00011200ff037b82 */ /* 0x000e220000000800 */
[----:B------:R-:W2:Y:S01]  /*c1d0*/  LDL R6, [R1+0x28] ;  /* 0x0000280001067983 */ /* 0x000ea20000100800 */
[----:B-----5:R-:W-:Y:S01]  /*c1e0*/  IMAD.IADD R5, R0, 0x1, -R7 ;  /* 0x0000000100057824 */ /* 0x020fe200078e0a07 */
[----:B------:R-:W-:Y:S01]  /*c1f0*/  BSSY B0, `(.L_x_15225) ;  /* 0x000003a000007945 */ /* 0x000fe20003800000 */
[----:B------:R-:W-:Y:S02]  /*c200*/  LOP3.LUT R2, R2, 0xfffffff7, RZ, 0xc0, !PT ;  /* 0xfffffff702027812 */ /* 0x000fe400078ec0ff */
[----:B0-----:R-:W-:-:S13]  /*c210*/  ISETP.NE.AND P0, PT, R3, 0x1, PT ;  /* 0x000000010300780c */ /* 0x001fda0003f05270 */
[----:B------:R-:W0:Y:S01]  /*c220*/  @P0 LDC R4, c[0x0][0x44c] ;  /* 0x00011300ff040b82 */ /* 0x000e220000000800 */
[----:B------:R-:W-:-:S05]  /*c230*/  @P0 LOP3.LUT R2, R2, 0x8, RZ, 0xfc, !PT ;  /* 0x0000000802020812 */ /* 0x000fca00078efcff */
[----:B------:R1:W-:Y:S02]  /*c240*/  STL [R1+0x4], R2 ;  /* 0x0000040201007387 */ /* 0x0003e40000100800 */
[----:B------:R-:W3:Y:S02]  /*c250*/  @P0 LDC R3, c[0x0][0x450] ;  /* 0x00011400ff030b82 */ /* 0x000ee40000000800 */
[----:B------:R4:W-:Y:S01]  /*c260*/  STL [R1+0xc], R5 ;  /* 0x00000c0501007387 */ /* 0x0009e20000100800 */
[----:B-1----:R-:W-:-:S04]  /*c270*/  IMAD R2, R17, 0xc0, RZ ;  /* 0x000000c011027824 */ /* 0x002fc800078e02ff */
[----:B------:R-:W-:-:S04]  /*c280*/  VIADD R2, R2, 0xbf ;  /* 0x000000bf02027836 */ /* 0x000fc80000000000 */
[----:B0-----:R-:W-:-:S05]  /*c290*/  @P0 IMAD.HI.U32 R4, R2, R4, RZ ;  /* 0x0000000402040227 */ /* 0x001fca00078e00ff */
[----:B---3--:R-:W-:Y:S02]  /*c2a0*/  @P0 SHF.R.U32.HI R2, RZ, R3, R4 ;  /* 0x00000003ff020219 */ /* 0x008fe40000011604 */
[----:B------:R-:W-:-:S04]  /*c2b0*/  LOP3.LUT R4, R18, 0xff000000, RZ, 0xc0, !PT ;  /* 0xff00000012047812 */ /* 0x000fc800078ec0ff */
[----:B------:R-:W-:Y:S02]  /*c2c0*/  SHF.R.U32.HI R4, RZ, 0x8, R4 ;  /* 0x00000008ff047819 */ /* 0x000fe40000011604 */
[----:B--2---:R-:W-:-:S05]  /*c2d0*/  IADD3 R0, R5, 0x80, -R6 ;  /* 0x0000008005007810 */ /* 0x004fca0007ffe806 */
        /* <DEDUP_REMOVED lines=11> */
[----:B------:R-:W-:Y:S02]  /*c390*/  LEA.HI R4, R2, R4, RZ, 0x10 ;  /* 0x0000000402047211 */ /* 0x000fe400078f80ff */
[----:B------:R-:W-:-:S09]  /*c3a0*/  MOV R2, RZ ;  /* 0x000000ff00027202 */ /* 0x000fd20000000f00 */
[----:B----4-:R-:W-:Y:S05]  /*c3b0*/  @!P0 BRA `(.L_x_15226) ;  /* 0x0000000000748947 */ /* 0x010fea0003800000 */
        /* <DEDUP_REMOVED lines=29> */
.L_x_15226:
[----:B------:R-:W-:Y:S05]  /*c590*/  BSYNC B0 ;  /* 0x0000000000007941 */ /* 0x000fea0003800000 */
.L_x_15225:
        /* <DEDUP_REMOVED lines=25> */
.L_x_15228:
        /* <DEDUP_REMOVED lines=20> */
.L_x_15231:
[----:B------:R-:W-:Y:S05]  /*c870*/  BSYNC B6 ;  /* 0x0000000000067941 */ /* 0x000fea0003800000 */
.L_x_15230:
        /* <DEDUP_REMOVED lines=20> */
.L_x_15234:
        /* <DEDUP_REMOVED lines=15> */
.L_x_15233:
[----:B------:R-:W-:Y:S05]  /*cab0*/  BSYNC B6 ;  /* 0x0000000000067941 */ /* 0x000fea0003800000 */
.L_x_15232:
        /* <DEDUP_REMOVED lines=14> */
[----:B--2---:R0:W2:Y:S01]  /*cba0*/  @P0 LDG.E R21, desc[UR54][R2.64] ;  /* 0x0000003602150981 */ /* 0x0040a2000c1e1900 */
[----:B-1----:R-:W-:Y:S01]  /*cbb0*/  IMAD.SHL.U32 R7, R7, 0x10, RZ ;  /* 0x0000001007077824 */ /* 0x002fe200078e00ff */
[----:B------:R-:W-:Y:S01]  /*cbc0*/  LOP3.LUT R0, R0, 0x7f, RZ, 0xc0, !PT ;  /* 0x0000007f00007812 */ /* 0x000fe200078ec0ff */
[----:B---3--:R-:W-:-:S07]  /*cbd0*/  VIADD R26, R26, 0xffffffff ;  /* 0xffffffff1a1a7836 */ /* 0x008fce0000000000 */
        /* <DEDUP_REMOVED lines=27> */
[----:B------:R-:W-:Y:S01]  /*cd90*/  LOP3.LUT R20, R20, 0xfffffffb, RZ, 0xc0, !PT ;  /* 0xfffffffb14147812 */ /* 0x000fe200078ec0ff */
[----:B------:R-:W-:-:S03]  /*cda0*/  IMAD.U32 R9, RZ, RZ, UR37 ;  /* 0x00000025ff097e24 */ /* 0x000fc6000f8e00ff */
[----:B------:R-:W-:Y:S02]  /*cdb0*/  @P2 LOP3.LUT R20, R20, 0x4, RZ, 0xfc, !PT ;  /* 0x0000000414142812 */ /* 0x000fe400078efcff */
[----:B------:R-:W-:Y:S02]  /*cdc0*/  ISETP.NE.AND P2, PT, R9, 0x3, PT ;  /* 0x000000030900780c */ /* 0x000fe40003f45270 */
[----:B------:R-:W-:-:S11]  /*cdd0*/  LOP3.LUT R20, R20, 0xfffffffd, RZ, 0xc0, !PT ;  /* 0xfffffffd14147812 */ /* 0x000fd600078ec0ff */
[----:B------:R-:W-:-:S05]  /*cde0*/  @P2 LOP3.LUT R20, R20, 0x2, RZ, 0xfc, !PT ;  /* 0x0000000214142812 */ /* 0x000fca00078efcff */
[----:B------:R0:W-:Y:S01]  /*cdf0*/  STL [R1+0x4], R20 ;  /* 0x0000041401007387 */ /* 0x0001e20000100800 */
[----:B------:R-:W-:-:S03]  /*ce00*/  UMOV UR4, 0xffffffff ;  /* 0xffffffff00047882 */ /* 0x000fc60000000000 */
[----:B------:R-:W-:Y:S05]  /*ce10*/  BRA.DIV UR4, `(.L_x_15235) ;  /* 0x0000004604dc7947 */ /* 0x000fea000b800000 */
.L_x_15301:
[----:B------:R-:W-:Y:S01]  /*ce20*/  LOP3.LUT R24, R18, 0xffff, RZ, 0xc0, !PT ;  /* 0x0000ffff12187812 */ /* 0x000fe200078ec0ff */
[----:B------:R-:W-:Y:S06]  /*ce30*/  @!P2 BRA `(.L_x_15236) ;  /* 0x000000000004a947 */ /* 0x000fec0003800000 */
[----:B------:R-:W-:Y:S01]  /*ce40*/  BPT.TRAP 0x1 ;  /* 0x000000040000795c */ /* 0x000fe20000300000 */
.L_x_15236:
        /* <DEDUP_REMOVED lines=23> */
.L_x_15302:
[----:B------:R-:W-:Y:S05]  /*cfc0*/  BSYNC B0 ;  /* 0x0000000000007941 */ /* 0x000fea0003800000 */
.L_x_15237:
        /* <DEDUP_REMOVED lines=40> */
[----:B-1----:R-:W-:-:S04]  /*d250*/  @P0 LEA R7, P1, R28, R7, 0x1 ;  /* 0x000000071c070211 */ /* 0x002fc800078208ff */
[----:B--2---:R-:W-:Y:S02]  /*d260*/  @P0 IADD3.X R6, RZ, R6, RZ, P1, !PT ;  /* 0x00000006ff060210 */ /* 0x004fe40000ffe4ff */
[----:B------:R-:W-:Y:S02]  /*d270*/  ISETP.GE.AND P1, PT, R4, 0x11, PT ;  /* 0x000000110400780c */ /* 0x000fe40003f26270 */
        /* <DEDUP_REMOVED lines=66> */
.L_x_15320:
[----:B------:R-:W-:-:S13]  /*d6a0*/  ISETP.GE.AND P0, PT, R4, 0x71, PT ;  /* 0x000000710400780c */ /* 0x000fda0003f06270 */
[----:B-1----:R-:W-:Y:S01]  /*d6b0*/  @P0 LEA R6, P1, R28, R0, 0x1 ;  /* 0x000000001c060211 */ /* 0x002fe200078208ff */
        /* <DEDUP_REMOVED lines=8> */
.L_x_15240:
        /* <DEDUP_REMOVED lines=11> */
.L_x_15241:
[----:B------:R2:W5:Y:S01]  /*d7f0*/  LDL R0, [R1+0x4] ;  /* 0x0000040001007983 */ /* 0x0005620000100800 */
[----:B------:R2:W-:Y:S03]  /*d800*/  SYNCS.ARRIVE.TRANS64.A1T0 RZ, [R3+URZ+0x16830], RZ ;  /* 0x016830ff03ff79a7 */ /* 0x0005e6000810003f */
[----:B-1----:R2:W5:Y:S04]  /*d810*/  LDL.LU R5, [R1+0x20] ;  /* 0x0000200001057983 */ /* 0x0025680000300800 */
        /* <DEDUP_REMOVED lines=9> */
[----:B--2---:R-:W-:Y:S01]  /*d8b0*/  IMAD.WIDE.U32 R2, R5, UR4, RZ ;  /* 0x0000000405027c25 */ /* 0x004fe2000f8e00ff */
        /* <DEDUP_REMOVED lines=24> */
[----:B01----:R-:W-:Y:S05]  /*da40*/  CALL.ABS.NOINC R2 ;  /* 0x0000000002007343 */ /* 0x003fea0003c00000 */
.L_x_15243:
[----:B------:R-:W-:Y:S05]  /*da50*/  BSYNC B6 ;  /* 0x0000000000067941 */ /* 0x000fea0003800000 */
.L_x_15242:
[----:B------:R-:W2:Y:S01]  /*da60*/  LDL.LU R21, [R1+0x34] ;  /* 0x0000340001157983 */ /* 0x000ea20000300800 */
[----:B------:R-:W-:Y:S01]  /*da70*/  ULDC.64 UR6, c[0x0][0x2e0] ;  /* 0x0000b80000067ab9 */ /* 0x000fe20000000a00 */
[----:B-1----:R-:W1:Y:S01]  /*da80*/  LDC R4, c[0x0][0x448] ;  /* 0x00011200ff047b82 */ /* 0x002e620000000800 */
[----:B------:R-:W-:Y:S01]  /*da90*/  ULDC.64 UR4, c[0x0][0x2d8] ;  /* 0x0000b60000047ab9 */ /* 0x000fe20000000a00 */
[----:B------:R-:W3:Y:S01]  /*daa0*/  LDL.LU R20, [R1+0x2c] ;  /* 0x00002c0001147983 */ /* 0x000ee20000300800 */
[----:B------:R-:W-:-:S03]  /*dab0*/  ULDC.64 UR8, c[0x0][0x280] ;  /* 0x0000a00000087ab9 */ /* 0x000fc60000000a00 */
[----:B------:R-:W3:Y:S02]  /*dac0*/  LDL.LU.64 R2, [R1+0x20] ;  /* 0x0000200001027983 */ /* 0x000ee40000300a00 */
[----:B0-----:R-:W0:Y:S02]  /*dad0*/  LDC R9, c[0x0][0x448] ;  /* 0x00011200ff097b82 */ /* 0x001e240000000800 */
[----:B------:R4:W5:Y:S01]  /*dae0*/  LDL R10, [R1+0x1c] ;  /* 0x00001c00010a7983 */ /* 0x0009620000100800 */
[----:B-1----:R-:W-:-:S13]  /*daf0*/  ISETP.NE.AND P6, PT, R4, 0x1, PT ;  /* 0x000000010400780c */ /* 0x002fda0003fc5270 */
[----:B------:R-:W1:Y:S08]  /*db00*/  @P6 LDC R5, c[0x0][0x44c] ;  /* 0x00011300ff056b82 */ /* 0x000e700000000800 */
[----:B------:R-:W4:Y:S08]  /*db10*/  @P6 LDC R4, c[0x0][0x450] ;  /* 0x00011400ff046b82 */ /* 0x000f300000000800 */
[----:B------:R-:W0:Y:S01]  /*db20*/  @P6 LDC R8, c[0x0][0x450] ;  /* 0x00011400ff086b82 */ /* 0x000e220000000800 */
[----:B--2---:R-:W-:-:S02]  /*db30*/  IMAD R0, R21, UR6, RZ ;  /* 0x0000000615007c24 */ /* 0x004fc4000f8e02ff */
[----:B------:R-:W2:Y:S02]  /*db40*/  S2R R21, SR_TID.X ;  /* 0x0000000000157919 */ /* 0x000ea40000002100 */
[----:B------:R-:W-:Y:S01]  /*db50*/  IMAD R0, R29, UR7, R0 ;  /* 0x000000071d007c24 */ /* 0x000fe2000f8e0200 */
[----:B---3--:R-:W-:Y:S02]  /*db60*/  MOV R3, R20 ;  /* 0x0000001400037202 */ /* 0x008fe40000000f00 */
        /* <DEDUP_REMOVED lines=12> */
[----:B------:R2:W5:Y:S03]  /*dc30*/  LDL R21, [R1+0x28] ;  /* 0x0000280001157983 */ /* 0x0005660000100800 */
[----:B------:R-:W-:-:S04]  /*dc40*/  IMAD R6, R17, 0xc0, R20 ;  /* 0x000000c011067824 */ /* 0x000fc800078e0214 */
[----:B-1----:R-:W-:-:S04]  /*dc50*/  @P6 IMAD.HI.U32 R0, R6, R5, RZ ;  /* 0x0000000506006227 */ /* 0x002fc800078e00ff */
[----:B------:R-:W-:Y:S01]  /*dc60*/  IMAD.MOV.U32 R5, RZ, RZ, R6 ;  /* 0x000000ffff057224 */ /* 0x000fe200078e0006 */
[----:B----4-:R-:W-:-:S04]  /*dc70*/  @P6 SHF.R.U32.HI R5, RZ, R4, R0 ;  /* 0x00000004ff056219 */ /* 0x010fc80000011600 */
[----:B------:R-:W-:-:S05]  /*dc80*/  SHF.R.S32.HI R0, RZ, 0x1f, R5 ;  /* 0x0000001fff007819 */ /* 0x000fca0000011405 */
[----:B------:R-:W-:-:S04]  /*dc90*/  IMAD R0, R0, UR4, RZ ;  /* 0x0000000400007c24 */ /* 0x000fc8000f8e02ff */
[C---:B------:R-:W-:Y:S02]  /*dca0*/  IMAD R7, R5.reuse, UR5, R0 ;  /* 0x0000000505077c24 */ /* 0x040fe4000f8e0200 */
[----:B------:R-:W-:Y:S02]  /*dcb0*/  IMAD.MOV R0, RZ, RZ, -R5 ;  /* 0x000000ffff007224 */ /* 0x000fe400078e0a05 */
[----:B------:R-:W-:-:S04]  /*dcc0*/  IMAD.WIDE.U32 R4, R5, UR4, R2 ;  /* 0x0000000405047c25 */ /* 0x000fc8000f8e0002 */
[----:B0-----:R-:W-:Y:S02]  /*dcd0*/  IMAD R0, R9, R0, R6 ;  /* 0x0000000009007224 */ /* 0x001fe400078e0206 */
        /* <DEDUP_REMOVED lines=117> */
[----:B0-----:R-:W-:-:S04]  /*e430*/  @!P1 LEA R4, P3, R28, R4, 0x1 ;  /* 0x000000041c049211 */ /* 0x001fc800078608ff */
[----:B------:R-:W-:Y:S01]  /*e440*/  @!P1 IADD3.X R0, RZ, R0, RZ, P3, !PT ;  /* 0x00000000ff009210 */ /* 0x000fe20001ffe4ff */
[----:B-1----:R-:W-:-:S04]  /*e450*/  @!P1 IMAD.MOV.U32 R6, RZ, RZ, R4 ;  /* 0x000000ffff069224 */ /* 0x002fc800078e0004 */
        /* <DEDUP_REMOVED lines=20> */
.L_x_15345:
        /* <DEDUP_REMOVED lines=10> */
.L_x_15245:
        /* <DEDUP_REMOVED lines=22> */
.L_x_15346:
[----:B------:R-:W-:Y:S05]  /*e7a0*/  BSYNC B0 ;  /* 0x0000000000007941 */ /* 0x000fea0003800000 */
.L_x_15246:
[----:B------:R-:W-:Y:S04]  /*e7b0*/  BSSY B0, `(.L_x_15248) ;  /* 0x00000ff000007945 */ /* 0x000fe80003800000 */
[----:B------:R-:W-:Y:S05]  /*e7c0*/  @!P1 BRA `(.L_x_15249) ;  /* 0x0000000c00f49947 */ /* 0x000fea0003800000 */
[----:B------:R-:W-:Y:S01]  /*e7d0*/  ULDC UR4, c[0x0][0x2f4] ;  /* 0x0000bd0000047ab9 */ /* 0x000fe20000000800 */
[----:B------:R-:W-:Y:S01]  /*e7e0*/  IMAD.MOV.U32 R6, RZ, RZ, R25 ;  /* 0x000000ffff067224 */ /* 0x000fe200078e0019 */
[----:B------:R-:W-:Y:S01]  /*e7f0*/  ISETP.GE.AND P1, PT, R28, UR4, PT ;  /* 0x000000041c007c0c */ /* 0x000fe2000bf26270 */
[----:B------:R-:W-:Y:S02]  /*e800*/  IMAD.MOV.U32 R17, RZ, RZ, R27 ;  /* 0x000000ffff117224 */ /* 0x000fe400078e001b */
[----:B------:R-:W-:-:S10]  /*e810*/  IMAD.MOV.U32 R29, RZ, RZ, R26 ;  /* 0x000000ffff1d7224 */ /* 0x000fd400078e001a */
.L_x_15262:
[----:B------:R-:W2:Y:S01]  /*e820*/  LDL R9, [R1+0x14] ;  /* 0x0000140001097983 */ /* 0x000ea20000100800 */
[----:B0-----:R-:W0:Y:S03]  /*e830*/  LDC R3, c[0x0][0x430] ;  /* 0x00010c00ff037b82 */ /* 0x001e260000000800 */
[----:B------:R-:W3:Y:S04]  /*e840*/  LDL R8, [R1+0x18] ;  /* 0x0000180001087983 */ /* 0x000ee80000100800 */
[----:B------:R-:W4:Y:S01]  /*e850*/  LDL R5, [R1] ;  /* 0x0000000001057983 */ /* 0x000f220000100800 */
        /* <DEDUP_REMOVED lines=38> */
.L_x_15250:
[----:B------:R-:W-:Y:S01]  /*eac0*/  IMAD R5, R25, 0x8, R22 ;  /* 0x0000000819057824 */ /* 0x000fe200078e0216 */
[----:B------:R-:W-:Y:S01]  /*ead0*/  SHF.L.U32 R2, R27, 0x1f, RZ ;  /* 0x0000001f1b027819 */ /* 0x000fe200000006ff */
[----:B------:R-:W-:Y:S03]  /*eae0*/  BSSY B1, `(.L_x_15251) ;  /* 0x0000003000017945 */ /* 0x000fe60003800000 */
[----:B------:R-:W0:Y:S02]  /*eaf0*/  SYNCS.PHASECHK.TRANS64.TRYWAIT P0, [R5+URZ+0x16840], R2 ;  /* 0x01684002050075a7 */ /* 0x000e24000800017f */
[----:B0-----:R-:W-:Y:S05]  /*eb00*/  @!P0 BRA `(.L_x_15252) ;  /* 0x0000004400908947 */ /* 0x001fea0003800000 */
.L_x_15347:
[----:B------:R-:W-:Y:S05]  /*eb10*/  BSYNC B1 ;  /* 0x0000000000017941 */ /* 0x000fea0003800000 */
.L_x_15251:
[----:B------:R-:W2:Y:S01]  /*eb20*/  LDL R3, [R1+0x4] ;  /* 0x0000040001037983 */ /* 0x000ea20000100800 */
[----:B------:R-:W-:Y:S01]  /*eb30*/  SHF.R.S32.HI R20, RZ, 0x1f, R0 ;  /* 0x0000001fff147819 */ /* 0x000fe20000011400 */
[----:B------:R-:W-:Y:S01]  /*eb40*/  ULDC.64 UR4, c[0x0][0x300] ;  /* 0x0000c00000047ab9 */ /* 0x000fe20000000a00 */
[----:B------:R-:W-:Y:S01]  /*eb50*/  ULDC.64 UR6, c[0x0][0x2e8] ;  /* 0x0000ba0000067ab9 */ /* 0x000fe20000000a00 */
[----:B------:R-:W1:Y:S02]  /*eb60*/  S2R R8, SR_TID.X ;  /* 0x0000000000087919 */ /* 0x000e640000002100 */
[----:B------:R-:W-:-:S04]  /*eb70*/  IMAD R7, R20, UR4, RZ ;  /* 0x0000000414077c24 */ /* 0x000fc8000f8e02ff */
[----:B------:R-:W-:Y:S02]  /*eb80*/  IMAD R7, R0, UR5, R7 ;  /* 0x0000000500077c24 */ /* 0x000fe4000f8e0207 */
[C---:B-1----:R-:W-:Y:S01]  /*eb90*/  IMAD.SHL.U32 R9, R8.reuse, 0x8, RZ ;  /* 0x0000000808097824 */ /* 0x042fe200078e00ff */
[----:B------:R-:W-:-:S04]  /*eba0*/  SHF.L.U32 R11, R8, 0x3, RZ ;  /* 0x00000003080b7819 */ /* 0x000fc800000006ff */
        /* <DEDUP_REMOVED lines=59> */
.L_x_15365:
        /* <DEDUP_REMOVED lines=8> */
.L_x_15254:
        /* <DEDUP_REMOVED lines=11> */
.L_x_15255:
[----:B------:R1:W-:Y:S01]  /*f090*/  SYNCS.ARRIVE.TRANS64.A1T0 RZ, [R5+URZ+0x16830], RZ ;  /* 0x016830ff05ff79a7 */ /* 0x0003e2000810003f */
[----:B------:R-:W-:Y:S05]  /*f0a0*/  @!P3 BRA `(.L_x_15256) ;  /* 0x000000000004b947 */ /* 0x000fea0003800000 */
[----:B------:R-:W-:Y:S01]  /*f0b0*/  BPT.TRAP 0x1 ;  /* 0x000000040000795c */ /* 0x000fe20000300000 */
.L_x_15256:
[----:B------:R-:W-:Y:S01]  /*f0c0*/  SHF.L.U32 R2, R17, 0x1f, RZ ;  /* 0x0000001f11027819 */ /* 0x000fe200000006ff */
[----:B-1----:R-:W-:Y:S01]  /*f0d0*/  IMAD R5, R6, 0x8, R22 ;  /* 0x0000000806057824 */ /* 0x002fe200078e0216 */
[----:B------:R-:W-:Y:S03]  /*f0e0*/  BSSY B1, `(.L_x_15257) ;  /* 0x0000003000017945 */ /* 0x000fe60003800000 */
[----:B------:R-:W1:Y:S02]  /*f0f0*/  SYNCS.PHASECHK.TRANS64.TRYWAIT P0, [R5+URZ+0x16860], R2 ;  /* 0x01686002050075a7 */ /* 0x000e64000800017f */
[----:B-1----:R-:W-:Y:S05]  /*f100*/  @!P0 BRA `(.L_x_15258) ;  /* 0x0000004800548947 */ /* 0x002fea0003800000 */
.L_x_15366:
[----:B------:R-:W-:Y:S05]  /*f110*/  BSYNC B1 ;  /* 0x0000000000017941 */ /* 0x000fea0003800000 */
.L_x_15257:
        /* <DEDUP_REMOVED lines=60> */
.L_x_15384:
        /* <DEDUP_REMOVED lines=14> */
[----:B------:R-:W-:-:S03]  /*f5c0*/  NOP ;  /* 0x0000000000007918 */ /* 0x000fc60000000000 */
[----:B------:R-:W-:-:S03]  /*f5d0*/  IADD3 R3, R3, R6, RZ ;  /* 0x0000000603037210 */ /* 0x000fc60007ffe0ff */
        /* <DEDUP_REMOVED lines=9> */
.L_x_15260:
        /* <DEDUP_REMOVED lines=11> */
.L_x_15261:
[----:B------:R-:W2:Y:S01]  /*f720*/  LDL R0, [R1+0x10] ;  /* 0x0000100001007983 */ /* 0x000ea20000100800 */
[----:B------:R1:W-:Y:S01]  /*f730*/  SYNCS.ARRIVE.TRANS64.A1T0 RZ, [R5+URZ+0x16850], RZ ;  /* 0x016850ff05ff79a7 */ /* 0x0003e2000810003f */
[C---:B------:R-:W-:Y:S02]  /*f740*/  VIADD R7, R26.reuse, 0xffffffff ;  /* 0xffffffff1a077836 */ /* 0x040fe40000000000 */
[----:B------:R-:W-:Y:S02]  /*f750*/  IMAD.MOV.U32 R6, RZ, RZ, R25 ;  /* 0x000000ffff067224 */ /* 0x000fe400078e0019 */
[----:B------:R-:W-:Y:S02]  /*f760*/  IMAD.MOV.U32 R17, RZ, RZ, R27 ;  /* 0x000000ffff117224 */ /* 0x000fe400078e001b */
[----:B------:R-:W-:Y:S01]  /*f770*/  IMAD.MOV.U32 R29, RZ, RZ, R26 ;  /* 0x000000ffff1d7224 */ /* 0x000fe200078e001a */
[----:B--2---:R-:W-:-:S13]  /*f780*/  ISETP.GT.AND P0, PT, R26, R0, PT ;  /* 0x000000001a00720c */ /* 0x004fda0003f04270 */
[----:B-1----:R-:W-:Y:S05]  /*f790*/  @P0 BRA `(.L_x_15262) ;  /* 0xfffffff000200947 */ /* 0x002fea000383ffff */
.L_x_15249:
[----:B------:R-:W-:Y:S05]  /*f7a0*/  BSYNC B0 ;  /* 0x0000000000007941 */ /* 0x000fea0003800000 */
.L_x_15248:
        /* <DEDUP_REMOVED lines=17> */
.L_x_15264:
[----:B------:R-:W-:Y:S05]  /*f8c0*/  BSYNC B0 ;  /* 0x0000000000007941 */ /* 0x000fea0003800000 */
.L_x_15263:
[----:B------:R-:W-:-:S05]  /*f8d0*/  IMAD.U32 R0, RZ, RZ, UR37 ;  /* 0x00000025ff007e24 */ /* 0x000fca000f8e00ff */
[----:B------:R-:W-:-:S13]  /*f8e0*/  ISETP.NE.AND P0, PT, R0, 0x3, PT ;  /* 0x000000030000780c */ /* 0x000fda0003f05270 */
[----:B------:R-:W-:Y:S05]  /*f8f0*/  @!P0 BRA `(.L_x_15265) ;  /* 0x0000000000048947 */ /* 0x000fea0003800000 */
[----:B------:R-:W-:Y:S01]  /*f900*/  BPT.TRAP 0x1 ;  /* 0x000000040000795c */ /* 0x000fe20000300000 */
.L_x_15265:
[----:B------:R-:W2:Y:S01]  /*f910*/  LDL.LU R2, [R1+0xc] ;  /* 0x00000c0001027983 */ /* 0x000ea20000300800 */
[----:B------:R-:W-:Y:S01]  /*f920*/  IMAD R0, R25, 0x8, R22 ;  /* 0x0000000819007824 */ /* 0x000fe200078e0216 */
[----:B0-----:R-:W-:Y:S01]  /*f930*/  SHF.L.U32 R3, R27, 0x1f, RZ ;  /* 0x0000001f1b037819 */ /* 0x001fe200000006ff */
[----:B------:R-:W-:Y:S03]  /*f940*/  BSSY B0, `(.L_x_15266) ;  /* 0x0000004000007945 */ /* 0x000fe60003800000 */
[----:B------:R-:W0:Y:S01]  /*f950*/  SYNCS.PHASECHK.TRANS64.TRYWAIT P0, [R0+URZ+0x16860], R3 ;  /* 0x01686003000075a7 */ /* 0x000e22000800017f */
[----:B--2---:R-:W-:Y:S01]  /*f960*/  IMAD R6, R26, -0x80, R2 ;  /* 0xffffff801a067824 */ /* 0x004fe200078e0202 */
[----:B0-----:R-:W-:Y:S06]  /*f970*/  @!P0 BRA `(.L_x_15267) ;  /* 0x0000004800948947 */ /* 0x001fec0003800000 */
.L_x_15385:
[----:B------:R-:W-:Y:S05]  /*f980*/  BSYNC B0 ;  /* 0x0000000000007941 */ /* 0x000fea0003800000 */
.L_x_15266:
        /* <DEDUP_REMOVED lines=61> */
.L_x_15403:
        /* <DEDUP_REMOVED lines=9> */
.L_x_15269:
        /* <DEDUP_REMOVED lines=11> */
.L_x_15270:
[----:B------:R-:W-:Y:S01]  /*fea0*/  VIADD R25, R25, 0x1 ;  /* 0x0000000119197836 */ /* 0x000fe20000000000 */
[----:B------:R0:W-:Y:S04]  /*feb0*/  SYNCS.ARRIVE.TRANS64.A1T0 RZ, [R0+URZ+0x16850], RZ ;  /* 0x016850ff00ff79a7 */ /* 0x0001e8000810003f */
[----:B------:R-:W-:-:S04]  /*fec0*/  ISETP.NE.AND P0, PT, R25, 0x2, PT ;  /* 0x000000021900780c */ /* 0x000fc80003f05270 */
[----:B0-----:R-:W-:Y:S02]  /*fed0*/  SEL R0, RZ, 0x1, P0 ;  /* 0x00000001ff007807 */ /* 0x001fe40000000000 */
[----:B------:R-:W-:Y:S02]  /*fee0*/  SEL R25, R25, RZ, P0 ;  /* 0x000000ff19197207 */ /* 0x000fe40000000000 */
[----:B------:R-:W-:-:S07]  /*fef0*/  LOP3.LUT R27, R27, R0, RZ, 0x3c, !PT ;  /* 0x000000001b1b7212 */ /* 0x000fce00078e3cff */
.L_x_15229:
[----:B------:R-:W-:Y:S05]  /*ff00*/  BSYNC B7 ;  /* 0x0000000000077941 */ /* 0x000fea0003800000 */
.L_x_15227:
        /* <DEDUP_REMOVED lines=12> */
.L_x_15271:
        /* <DEDUP_REMOVED lines=43> */
.L_x_15413:
[----:B------:R-:W-:Y:S02]  /*10280*/  ULDC UR4, c[0x0][0xc38] ;  /* 0x00030e0000047ab9 */ /* 0x000fe40000000800 */
[----:B------:R-:W-:-:S04]  /*10290*/  IMAD.U32 R4, RZ, RZ, UR4 ;  /* 0x00000004ff047e24 */ /* 0x000fc8000f8e00ff */
[----:B-1----:R-:W-:-:S04]  /*102a0*/  IMAD R3, R14, R4, RZ ;  /* 0x000000040e037224 */ /* 0x002fc800078e02ff */
[----:B------:R-:W-:-:S05]  /*102b0*/  IMAD.IADD R6, R6, 0x1, R3 ;  /* 0x0000000106067824 */ /* 0x000fca00078e0203 */
[----:B------:R-:W-:-:S13]  /*102c0*/  ISETP.GT.AND P6, PT, R6, R0, PT ;  /* 0x000000000600720c */ /* 0x000fda0003fc4270 */
[----:B------:R-:W-:Y:S05]  /*102d0*/  @P6 BRA `(.L_x_15274) ;  /* 0x0000000000a46947 */ /* 0x000fea0003800000 */
.L_x_15277:
        /* <DEDUP_REMOVED lines=35> */
.L_x_15421:
[----:B------:R-:W-:Y:S02]  /*10510*/  ULDC UR4, c[0x0][0xc38] ;  /* 0x00030e0000047ab9 */ /* 0x000fe40000000800 */
[----:B------:R-:W-:-:S04]  /*10520*/  IMAD.U32 R4, RZ, RZ, UR4 ;  /* 0x00000004ff047e24 */ /* 0x000fc8000f8e00ff */
[----:B-1----:R-:W-:-:S04]  /*10530*/  IMAD R3, R14, R4, RZ ;  /* 0x000000040e037224 */ /* 0x002fc800078e02ff */
[----:B------:R-:W-:-:S05]  /*10540*/  IMAD.IADD R6, R3, 0x1, R6 ;  /* 0x0000000103067824 */ /* 0x000fca00078e0206 */
[----:B------:R-:W-:-:S13]  /*10550*/  ISETP.GT.AND P6, PT, R6, R0, PT ;  /* 0x000000000600720c */ /* 0x000fda0003fc4270 */
[----:B------:R-:W-:Y:S05]  /*10560*/  @!P6 BRA `(.L_x_15277) ;  /* 0xfffffffc005ce947 */ /* 0x000fea000383ffff */
.L_x_15274:
        /* <DEDUP_REMOVED lines=10> */
.L_x_15426:
[----:B------:R-:W-:-:S13]  /*10610*/  ISETP.NE.AND P0, PT, R3, RZ, PT ;  /* 0x000000ff0300720c */ /* 0x000fda0003f05270 */
[----:B------:R-:W-:Y:S05]  /*10620*/  @!P0 BRA `(.L_x_15279) ;  /* 0x0000000000108947 */ /* 0x000fea0003800000 */
[----:B------:R-:W-:Y:S01]  /*10630*/  UMOV UR4, 0xffffffff ;  /* 0xffffffff00047882 */ /* 0x000fe20000000000 */
[----:B------:R-:W-:Y:S02]  /*10640*/  VIADD R12, R7, 0xffffffff ;  /* 0xffffffff070c7836 */ /* 0x000fe40000000000 */
[----:B------:R-:W-:Y:S05]  /*10650*/  BRA.DIV UR4, `(.L_x_15280) ;  /* 0x0000005204087947 */ /* 0x000fea000b800000 */
[----:B------:R4:W0:Y:S02]  /*10660*/  SHFL.IDX PT, R16, R2, R12, 0x1f ;  /* 0x00001f0c02107589 */ /* 0x00082400000e0000 */
.L_x_15279:
[----:B---3--:R-:W-:Y:S01]  /*10670*/  ISETP.NE.AND P0, PT, R5, 0x1, PT ;  /* 0x000000010500780c */ /* 0x008fe20003f05270 */
[----:B0-----:R-:W-:-:S04]  /*10680*/  IMAD R16, R16, R4, R6 ;  /* 0x0000000410107224 */ /* 0x001fc800078e0206 */
[----:B------:R-:W-:-:S08]  /*10690*/  IMAD.IADD R0, R0, 0x1, -R16 ;  /* 0x0000000100007824 */ /* 0x000fd000078e0a10 */
[----:B------:R-:W-:Y:S05]  /*106a0*/  @!P0 BRA `(.L_x_15281) ;  /* 0x0000000000dc8947 */ /* 0x000fea0003800000 */
[----:B--2---:R-:W-:Y:S02]  /*106b0*/  IABS R4, R17 ;  /* 0x0000001100047213 */ /* 0x004fe40000000000 */
[----:B------:R-:W-:Y:S02]  /*106c0*/  IABS R6, R5 ;  /* 0x0000000500067213 */ /* 0x000fe40000000000 */
[----:B-1----:R-:W0:Y:S01]  /*106d0*/  I2F.RP R7, R4 ;  /* 0x0000000400077306 */ /* 0x002e220000209400 */
[----:B----4-:R-:W-:-:S07]  /*106e0*/  MOV R2, RZ ;  /* 0x000000ff00027202 */ /* 0x010fce0000000f00 */
        /* <DEDUP_REMOVED lines=51> */
.L_x_15281:
        /* <DEDUP_REMOVED lines=28> */
[----:B------:R-:W-:Y:S01]  /*10be0*/  IMAD R7, R6, R9, RZ ;  /* 0x0000000906077224 */ /* 0x000fe200078e02ff */
[----:B------:R-:W-:-:S03]  /*10bf0*/  IADD3 R9, -R9, RZ, RZ ;  /* 0x000000ff09097210 */ /* 0x000fc60007ffe1ff */
        /* <DEDUP_REMOVED lines=30> */
.L_x_15282:
[----:B------:R-:W-:-:S05]  /*10de0*/  LOP3.LUT R0, RZ, R3, RZ, 0x33, !PT ;  /* 0x00000003ff007212 */ /* 0x000fca00078e33ff */
[----:B------:R-:W-:Y:S01]  /*10df0*/  IMAD.IADD R17, R17, 0x1, R0 ;  /* 0x0000000111117824 */ /* 0x000fe200078e0200 */
[----:B------:R-:W-:Y:S06]  /*10e00*/  BRA `(.L_x_15283) ;  /* 0x00000000001c7947 */ /* 0x000fec0003800000 */
.L_x_15275:
[----:B------:R-:W-:Y:S01]  /*10e10*/  UMOV UR4, URZ ;  /* 0x0000003f00047c82 */ /* 0x000fe20008000000 */
[----:B------:R-:W-:Y:S01]  /*10e20*/  UMOV UR5, URZ ;  /* 0x0000003f00057c82 */ /* 0x000fe20008000000 */
[----:B------:R-:W-:Y:S01]  /*10e30*/  ULDC UR6, c[0x0][0xc3c] ;  /* 0x00030f0000067ab9 */ /* 0x000fe20000000800 */
[----:B------:R-:W-:Y:S02]  /*10e40*/  IMAD.MOV.U32 R16, RZ, RZ, R0 ;  /* 0x000000ffff107224 */ /* 0x000fe400078e0000 */
[----:B------:R-:W-:Y:S02]  /*10e50*/  IMAD.U32 R17, RZ, RZ, UR4 ;  /* 0x00000004ff117e24 */ /* 0x000fe4000f8e00ff */
[----:B------:R-:W-:Y:S02]  /*10e60*/  IMAD.U32 R18, RZ, RZ, UR5 ;  /* 0x00000005ff127e24 */ /* 0x000fe4000f8e00ff */
[----:B------:R-:W-:-:S07]  /*10e70*/  IMAD.U32 R19, RZ, RZ, UR6 ;  /* 0x00000006ff137e24 */ /* 0x000fce000f8e00ff */
.L_x_15283:
        /* <DEDUP_REMOVED lines=10> */
.L_x_15272:
[----:B------:R-:W-:Y:S02]  /*10f20*/  ULDC UR4, c[0x0][0xc3c] ;  /* 0x00030f0000047ab9 */ /* 0x000fe40000000800 */
[----:B-1----:R-:W-:-:S13]  /*10f30*/  ISETP.GE.AND P0, PT, R19, UR4, PT ;  /* 0x0000000413007c0c */ /* 0x002fda000bf06270 */
[----:B------:R-:W-:Y:S05]  /*10f40*/  @!P0 BRA `(.L_x_15284) ;  /* 0xffffffac007c8947 */ /* 0x000fea000383ffff */
[----:B------:R-:W-:Y:S05]  /*10f50*/  BSYNC B8 ;  /* 0x0000000000087941 */ /* 0x000fea0003800000 */
.L_x_15221:
[----:B--2---:R-:W2:Y:S01]  /*10f60*/  LDL.LU R0, [R1+0x38] ;  /* 0x0000380001007983 */ /* 0x004ea20000300800 */
[----:B------:R-:W-:Y:S01]  /*10f70*/  BSSY B0, `(.L_x_15285) ;  /* 0x000000b000007945 */ /* 0x000fe20003800000 */
[----:B------:R-:W1:Y:S01]  /*10f80*/  S2R R5, SR_CgaCtaId ;  /* 0x0000000000057919 */ /* 0x000e620000008800 */
[----:B--2---:R-:W-:-:S05]  /*10f90*/  VIADD R0, R0, 0x1 ;  /* 0x0000000100007836 */ /* 0x004fca0000000000 */
        /* <DEDUP_REMOVED lines=8> */
.L_x_15429:
[----:B------:R-:W-:Y:S05]  /*11020*/  BSYNC B0 ;  /* 0x0000000000007941 */ /* 0x000fea0003800000 */
.L_x_15285:
[----:B------:R-:W-:-:S03]  /*11030*/  UMOV UR4, 0xffffffff ;  /* 0xffffffff00047882 */ /* 0x000fc60000000000 */
[----:B------:R-:W-:Y:S05]  /*11040*/  BRA.DIV UR4, `(.L_x_15287) ;  /* 0x0000004604c87947 */ /* 0x000fea000b800000 */
[----:B0-----:R-:W0:Y:S02]  /*11050*/  S2R R0, SR_TID.X ;  /* 0x0000000000007919 */ /* 0x001e240000002100 */
[----:B0-----:R-:W-:-:S04]  /*11060*/  SHF.R.U32.HI R0, RZ, 0x5, R0 ;  /* 0x00000005ff007819 */ /* 0x001fc80000011600 */
[----:B------:R-:W-:-:S05]  /*11070*/  LOP3.LUT R0, R0, 0x3, RZ, 0xc0, !PT ;  /* 0x0000000300007812 */ /* 0x000fca00078ec0ff */
[----:B------:R0:W1:Y:S02]  /*11080*/  SHFL.IDX PT, R14, R0, RZ, 0x1f ;  /* 0x00001fff000e7589 */ /* 0x00006400000e0000 */
.L_x_15432:
[----:B-1----:R-:W-:Y:S01]  /*11090*/  ISETP.NE.AND P0, PT, R14, RZ, PT ;  /* 0x000000ff0e00720c */ /* 0x002fe20003f05270 */
[----:B------:R-:W-:-:S12]  /*110a0*/  BSSY B0, `(.L_x_15288) ;  /* 0x0000024000007945 */ /* 0x000fd80003800000 */
[----:B------:R-:W-:Y:S05]  /*110b0*/  @P0 BRA `(.L_x_15289) ;  /* 0x0000000000880947 */ /* 0x000fea0003800000 */
[----:B------:R-:W-:-:S03]  /*110c0*/  UMOV UR4, 0xffffffff ;  /* 0xffffffff00047882 */ /* 0x000fc60000000000 */
[----:B------:R-:W-:Y:S05]  /*110d0*/  BRA.DIV UR4, `(.L_x_15290) ;  /* 0x0000004604d87947 */ /* 0x000fea000b800000 */
[----:B------:R-:W-:-:S13]  /*110e0*/  ELECT P6, URZ, PT ;  /* 0x00000000003f782f */ /* 0x000fda00038c0000 */
.L_x_15435:
[----:B------:R-:W-:Y:S05]  /*110f0*/  @!P6 BRA `(.L_x_15289) ;  /* 0x000000000078e947 */ /* 0x000fea0003800000 */
[----:B------:R-:W-:-:S06]  /*11100*/  ULOP3.LUT UR4, UR36, 0x2, URZ, 0xfc, !UPT ;  /* 0x0000000224047892 */ /* 0x000fcc000f8efc3f */
[----:B0-----:R-:W-:-:S05]  /*11110*/  IMAD.U32 R0, RZ, RZ, UR4 ;  /* 0x00000004ff007e24 */ /* 0x001fca000f8e00ff */
[----:B------:R-:W-:-:S13]  /*11120*/  ISETP.NE.AND P0, PT, R0, 0x3, PT ;  /* 0x000000030000780c */ /* 0x000fda0003f05270 */
[----:B------:R-:W-:Y:S05]  /*11130*/  @!P0 BRA `(.L_x_15291) ;  /* 0x0000000000048947 */ /* 0x000fea0003800000 */
[----:B------:R-:W-:Y:S01]  /*11140*/  BPT.TRAP 0x1 ;  /* 0x000000040000795c */ /* 0x000fe20000300000 */
.L_x_15291:
[----:B------:R-:W-:Y:S01]  /*11150*/  IMAD R3, R25, 0x8, R5 ;  /* 0x0000000819037824 */ /* 0x000fe200078e0205 */
[----:B------:R-:W-:Y:S01]  /*11160*/  SHF.L.U32 R2, R27, 0x1f, RZ ;  /* 0x0000001f1b027819 */ /* 0x000fe200000006ff */
[----:B------:R-:W-:-:S03]  /*11170*/  VIADD R25, R25, 0x1 ;  /* 0x0000000119197836 */ /* 0x000fc60000000000 */
[----:B------:R-:W0:Y:S02]  /*11180*/  SYNCS.PHASECHK.TRANS64.TRYWAIT P1, [R3+URZ+0x16840], R2 ;  /* 0x01684002030075a7 */ /* 0x000e24000802017f */
[----:B------:R-:W-:-:S04]  /*11190*/  ISETP.NE.AND P2, PT, R25, 0x2, PT ;  /* 0x000000021900780c */ /* 0x000fc80003f45270 */
[----:B------:R-:W-:Y:S01]  /*111a0*/  SEL R0, RZ, 0x1, P2 ;  /* 0x00000001ff007807 */ /* 0x000fe20001000000 */
[----:B0-----:R-:W-:Y:S08]  /*111b0*/  @!P1 BRA `(.L_x_15292) ;  /* 0x0000004400c09947 */ /* 0x001ff00003800000 */
.L_x_15436:
[----:B------:R-:W-:Y:S02]  /*111c0*/  SEL R25, R25, RZ, P2 ;  /* 0x000000ff19197207 */ /* 0x000fe40001000000 */
[----:B------:R-:W-:Y:S01]  /*111d0*/  LOP3.LUT R0, R27, R0, RZ, 0x3c, !PT ;  /* 0x000000001b007212 */ /* 0x000fe200078e3cff */
[----:B------:R-:W-:Y:S06]  /*111e0*/  @!P0 BRA `(.L_x_15293) ;  /* 0x0000000000048947 */ /* 0x000fec0003800000 */
[----:B------:R-:W-:Y:S01]  /*111f0*/  BPT.TRAP 0x1 ;  /* 0x000000040000795c */ /* 0x000fe20000300000 */
.L_x_15293:
[----:B------:R-:W-:Y:S01]  /*11200*/  IMAD R25, R25, 0x8, R5 ;  /* 0x0000000819197824 */ /* 0x000fe200078e0205 */
[----:B------:R-:W-:-:S04]  /*11210*/  SHF.L.U32 R0, R0, 0x1f, RZ ;  /* 0x0000001f00007819 */ /* 0x000fc800000006ff */
[----:B------:R-:W1:Y:S02]  /*11220*/  SYNCS.PHASECHK.TRANS64.TRYWAIT P1, [R25+URZ+0x16840], R0 ;  /* 0x01684000190075a7 */ /* 0x000e64000802017f */
[----:B-1----:R-:W-:Y:S05]  /*11230*/  @!P1 BRA `(.L_x_15294) ;  /* 0x0000004400b49947 */ /* 0x002fea0003800000 */
.L_x_15437:
[----:B------:R-:W-:Y:S05]  /*11240*/  @!P0 BRA `(.L_x_15295) ;  /* 0x0000000000048947 */ /* 0x000fea0003800000 */
[----:B------:R-:W-:Y:S01]  /*11250*/  BPT.TRAP 0x1 ;  /* 0x000000040000795c */ /* 0x000fe20000300000 */
.L_x_15295:
[----:B------:R-:W2:Y:S02]  /*11260*/  SYNCS.PHASECHK.TRANS64.TRYWAIT P1, [R3+URZ+0x16860], R2 ;  /* 0x01686002030075a7 */ /* 0x000ea4000802017f */
[----:B--2---:R-:W-:Y:S05]  /*11270*/  @!P1 BRA `(.L_x_15296) ;  /* 0x0000004400b89947 */ /* 0x004fea0003800000 */
.L_x_15438:
[----:B------:R-:W-:Y:S05]  /*11280*/  @!P0 BRA `(.L_x_15297) ;  /* 0x0000000000048947 */ /* 0x000fea0003800000 */
[----:B------:R-:W-:Y:S01]  /*11290*/  BPT.TRAP 0x1 ;  /* 0x000000040000795c */ /* 0x000fe20000300000 */
.L_x_15297:
[----:B---3--:R3:W4:Y:S02]  /*112a0*/  SYNCS.PHASECHK.TRANS64.TRYWAIT P0, [R25+URZ+0x16860], R0 ;  /* 0x01686000190075a7 */ /* 0x008724000800017f */
[----:B----4-:R-:W-:Y:S05]  /*112b0*/  @!P0 NANOSLEEP.SYNCS 0x989680 ;  /* 0x009896800000895d */ /* 0x010fea0003900000 */
[----:B------:R-:W4:Y:S02]  /*112c0*/  @!P0 SYNCS.PHASECHK.TRANS64 P0, [R25+URZ+0x16860], R0 ;  /* 0x01686000190085a7 */ /* 0x000f24000800007f */
[----:B----4-:R-:W-:Y:S05]  /*112d0*/  @!P0 BRA `(.L_x_15297) ;  /* 0xfffffffc00f08947 */ /* 0x010fea000383ffff */
.L_x_15289:
[----:B------:R-:W-:Y:S05]  /*112e0*/  BSYNC B0 ;  /* 0x0000000000007941 */ /* 0x000fea0003800000 */
.L_x_15288:
[----:B------:R-:W-:Y:S05]  /*112f0*/  EXIT ;  /* 0x000000000000794d */ /* 0x000fea0003800000 */
.L_x_15166:
[----:B0-----:R-:W-:-:S04]  /*11300*/  IMAD.U32 R3, RZ, RZ, UR45 ;  /* 0x0000002dff037e24 */ /* 0x001fc8000f8e00ff */
[----:B------:R0:W1:Y:S03]  /*11310*/  SYNCS.PHASECHK.TRANS64.TRYWAIT P1, [R3+URZ+0x16800], R0 ;  /* 0x01680000030075a7 */ /* 0x000066000802017f */
[----:B-1----:R-:W-:Y:S05]  /*11320*/  @!P1 NANOSLEEP.SYNCS 0x989680 ;  /* 0x009896800000995d */ /* 0x002fea0003900000 */
[----:B------:R-:W1:Y:S02]  /*11330*/  @!P1 SYNCS.PHASECHK.TRANS64 P1, [R3+URZ+0x16800], R0 ;  /* 0x01680000030095a7 */ /* 0x000e64000802007f */
[----:B-1----:R-:W-:Y:S05]  /*11340*/  @!P1 BRA `(.L_x_15166) ;  /* 0xfffffffc00ec9947 */ /* 0x002fea000383ffff */
[----:B------:R-:W-:Y:S05]  /*11350*/  BRA `(.L_x_15298) ;  /* 0xffffff0800007947 */ /* 0x000fea000383ffff */
.L_x_15170:
[----:B-1----:R1:W2:Y:S02]  /*11360*/  SYNCS.PHASECHK.TRANS64.TRYWAIT P1, [R3+URZ+0x16830], R0 ;  /* 0x01683000030075a7 */ /* 0x0022a4000802017f */
[----:B--2---:R-:W-:Y:S05]  /*11370*/  @!P1 NANOSLEEP.SYNCS 0x989680 ;  /* 0x009896800000995d */ /* 0x004fea0003900000 */
[----:B------:R-:W2:Y:S02]  /*11380*/  @!P1 SYNCS.PHASECHK.TRANS64 P1, [R3+URZ+0x16830], R0 ;  /* 0x01683000030095a7 */ /* 0x000ea4000802007f */
[----:B--2---:R-:W-:Y:S05]  /*11390*/  @!P1 BRA `(.L_x_15170) ;  /* 0xfffffffc00f09947 */ /* 0x004fea000383ffff */
[----:B------:R-:W-:Y:S05]  /*113a0*/  BRA `(.L_x_15169) ;  /* 0xffffff08001c7947 */ /* 0x000fea000383ffff */
.L_x_15176:
[----:B-1----:R-:W-:-:S04]  /*113b0*/  IMAD.U32 R7, RZ, RZ, UR6 ;  /* 0x00000006ff077e24 */ /* 0x002fc8000f8e00ff */
[----:B------:R1:W2:Y:S03]  /*113c0*/  SYNCS.PHASECHK.TRANS64.TRYWAIT P1, [R7+URZ+0x16830], R0 ;  /* 0x01683000070075a7 */ /* 0x0002a6000802017f */
[----:B--2---:R-:W-:Y:S05]  /*113d0*/  @!P1 NANOSLEEP.SYNCS 0x989680 ;  /* 0x009896800000995d */ /* 0x004fea0003900000 */
[----:B------:R-:W2:Y:S02]  /*113e0*/  @!P1 SYNCS.PHASECHK.TRANS64 P1, [R7+URZ+0x16830], R0 ;  /* 0x01683000070095a7 */ /* 0x000ea4000802007f */
[----:B--2---:R-:W-:Y:S05]  /*113f0*/  @!P1 BRA `(.L_x_15176) ;  /* 0xfffffffc00ec9947 */ /* 0x004fea000383ffff */
[----:B------:R-:W-:Y:S05]  /*11400*/  BRA `(.L_x_15173) ;  /* 0xffffff2800787947 */ /* 0x000fea000383ffff */
.L_x_15180:
[----:B-1----:R-:W-:-:S04]  /*11410*/  IMAD.U32 R2, RZ, RZ, UR6 ;  /* 0x00000006ff027e24 */ /* 0x002fc8000f8e00ff */
[----:B------:R1:W2:Y:S03]  /*11420*/  SYNCS.PHASECHK.TRANS64.TRYWAIT P1, [R2+URZ+0x16850], R0 ;  /* 0x01685000020075a7 */ /* 0x0002a6000802017f */
[----:B--2---:R-:W-:Y:S05]  /*11430*/  @!P1 NANOSLEEP.SYNCS 0x989680 ;  /* 0x009896800000995d */ /* 0x004fea0003900000 */
[----:B------:R-:W2:Y:S02]  /*11440*/  @!P1 SYNCS.PHASECHK.TRANS64 P1, [R2+URZ+0x16850], R0 ;  /* 0x01685000020095a7 */ /* 0x000ea4000802007f */
[----:B--2---:R-:W-:Y:S05]  /*11450*/  @!P1 BRA `(.L_x_15180) ;  /* 0xfffffffc00ec9947 */ /* 0x004fea000383ffff */
[----:B------:R-:W-:Y:S05]  /*11460*/  BRA `(.L_x_15177) ;  /* 0xffffff2800fc7947 */ /* 0x000fea000383ffff */
.L_x_15188:
[----:B-1----:R-:W-:-:S04]  /*11470*/  IMAD.U32 R7, RZ, RZ, UR6 ;  /* 0x00000006ff077e24 */ /* 0x002fc8000f8e00ff */
[----:B------:R1:W2:Y:S03]  /*11480*/  SYNCS.PHASECHK.TRANS64.TRYWAIT P1, [R7+URZ+0x16830], R0 ;  /* 0x01683000070075a7 */ /* 0x0002a6000802017f */
[----:B--2---:R-:W-:Y:S05]  /*11490*/  @!P1 NANOSLEEP.SYNCS 0x989680 ;  /* 0x009896800000995d */ /* 0x004fea0003900000 */
[----:B------:R-:W2:Y:S02]  /*114a0*/  @!P1 SYNCS.PHASECHK.TRANS64 P1, [R7+URZ+0x16830], R0 ;  /* 0x01683000070095a7 */ /* 0x000ea4000802007f */
[----:B--2---:R-:W-:Y:S05]  /*114b0*/  @!P1 BRA `(.L_x_15188) ;  /* 0xfffffffc00ec9947 */ /* 0x004fea000383ffff */
[----:B------:R-:W-:Y:S05]  /*114c0*/  BRA `(.L_x_15185) ;  /* 0xffffff5000087947 */ /* 0x000fea000383ffff */
.L_x_15192:
[----:B-1----:R-:W-:-:S04]  /*114d0*/  IMAD.U32 R2, RZ, RZ, UR6 ;  /* 0x00000006ff027e24 */ /* 0x002fc8000f8e00ff */
[----:B------:R1:W2:Y:S03]  /*114e0*/  SYNCS.PHASECHK.TRANS64.TRYWAIT P1, [R2+URZ+0x16850], R0 ;  /* 0x01685000020075a7 */ /* 0x0002a6000802017f */
[----:B--2---:R-:W-:Y:S05]  /*114f0*/  @!P1 NANOSLEEP.SYNCS 0x989680 ;  /* 0x009896800000995d */ /* 0x004fea0003900000 */
[----:B------:R-:W2:Y:S02]  /*11500*/  @!P1 SYNCS.PHASECHK.TRANS64 P1, [R2+URZ+0x16850], R0 ;  /* 0x01685000020095a7 */ /* 0x000ea4000802007f */
[----:B--2---:R-:W-:Y:S05]  /*11510*/  @!P1 BRA `(.L_x_15192) ;  /* 0xfffffffc00ec9947 */ /* 0x004fea000383ffff */
[----:B------:R-:W-:Y:S05]  /*11520*/  BRA `(.L_x_15189) ;  /* 0xffffff5000807947 */ /* 0x000fea000383ffff */
.L_x_15199:
[----:B-1----:R-:W-:-:S04]  /*11530*/  IMAD.U32 R6, RZ, RZ, UR5 ;  /* 0x00000005ff067e24 */ /* 0x002fc8000f8e00ff */
[----:B------:R1:W2:Y:S03]  /*11540*/  SYNCS.PHASECHK.TRANS64.TRYWAIT P1, [R6+URZ+0x16850], R5 ;  /* 0x01685005060075a7 */ /* 0x0002a6000802017f */
[----:B--2---:R-:W-:Y:S05]  /*11550*/  @!P1 NANOSLEEP.SYNCS 0x989680 ;  /* 0x009896800000995d */ /* 0x004fea0003900000 */
[----:B------:R-:W2:Y:S02]  /*11560*/  @!P1 SYNCS.PHASECHK.TRANS64 P1, [R6+URZ+0x16850], R5 ;  /* 0x01685005060095a7 */ /* 0x000ea4000802007f */
[----:B--2---:R-:W-:Y:S05]  /*11570*/  @!P1 BRA `(.L_x_15199) ;  /* 0xfffffffc00ec9947 */ /* 0x004fea000383ffff */
[----:B------:R-:W-:Y:S05]  /*11580*/  BRA `(.L_x_15198) ;  /* 0xffffff6800f47947 */ /* 0x000fea000383ffff */
.L_x_15235:
[----:B0-----:R-:W0:Y:S01]  /*11590*/  S2R R20, SR_TID.X ;  /* 0x0000000000147919 */ /* 0x001e220000002100 */
        /* <DEDUP_REMOVED lines=10> */
.L_x_15300:
[----:B------:R-:W-:Y:S05]  /*11640*/  BSYNC B0 ;  /* 0x0000000000007941 */ /* 0x000fea0003800000 */
.L_x_15299:
[----:B------:R-:W-:Y:S05]  /*11650*/  BRA `(.L_x_15301) ;  /* 0xffffffb400f07947 */ /* 0x000fea000383ffff */
.L_x_15238:
[----:B0-----:R0:W1:Y:S02]  /*11660*/  SYNCS.PHASECHK.TRANS64.TRYWAIT P0, [R3+URZ+0x16840], R4 ;  /* 0x01684004030075a7 */ /* 0x001064000800017f */
[----:B-1----:R-:W-:Y:S05]  /*11670*/  @!P0 NANOSLEEP.SYNCS 0x989680 ;  /* 0x009896800000895d */ /* 0x002fea0003900000 */
[----:B------:R-:W1:Y:S02]  /*11680*/  @!P0 SYNCS.PHASECHK.TRANS64 P0, [R3+URZ+0x16840], R4 ;  /* 0x01684004030085a7 */ /* 0x000e64000800007f */
[----:B-1----:R-:W-:Y:S05]  /*11690*/  @!P0 BRA `(.L_x_15238) ;  /* 0xfffffffc00f08947 */ /* 0x002fea000383ffff */
[----:B------:R-:W-:Y:S05]  /*116a0*/  BRA `(.L_x_15302) ;  /* 0xffffffb800447947 */ /* 0x000fea000383ffff */
.L_x_15239:
        /* <DEDUP_REMOVED lines=8> */
.L_x_15304:
[----:B------:R-:W-:Y:S05]  /*11730*/  BSYNC B0 ;  /* 0x0000000000007941 */ /* 0x000fea0003800000 */
.L_x_15303:
        /* <DEDUP_REMOVED lines=9> */
.L_x_15305:
[----:B------:R-:W-:Y:S02]  /*117d0*/  IMAD.MOV.U32 R13, RZ, RZ, R2 ;  /* 0x000000ffff0d7224 */ /* 0x000fe400078e0002 */
[----:B------:R-:W-:Y:S02]  /*117e0*/  IMAD.MOV.U32 R12, RZ, RZ, 0x1 ;  /* 0x00000001ff0c7424 */ /* 0x000fe400078e00ff */
[----:B------:R-:W-:-:S07]  /*117f0*/  IMAD.MOV.U32 R7, RZ, RZ, R14 ;  /* 0x000000ffff077224 */ /* 0x000fce00078e000e */
[----:B------:R-:W-:Y:S05]  /*11800*/  WARPSYNC.COLLECTIVE R15, `(.L_x_15306) ;  /* 0x000000000f087348 */ /* 0x000fea0003c00000 */
[----:B------:R0:W1:Y:S02]  /*11810*/  SHFL.IDX P6, R14, R13, R12, R11 ;  /* 0x0000000c0d0e7389 */ /* 0x00006400000c000b */
[----:B01----:R-:W-:Y:S01]  /*11820*/  ENDCOLLECTIVE ;  /* 0x000000000000791b */ /* 0x003fe20003800000 */
.L_x_15306:
        /* <DEDUP_REMOVED lines=15> */
.L_x_15307:
[----:B------:R-:W-:Y:S02]  /*11920*/  @P1 IMAD R8, R5, 0x2, R22 ;  /* 0x0000000205081824 */ /* 0x000fe400078e0216 */
[----:B------:R-:W-:Y:S02]  /*11930*/  IMAD.MOV.U32 R13, RZ, RZ, R2 ;  /* 0x000000ffff0d7224 */ /* 0x000fe400078e0002 */
[----:B------:R-:W-:Y:S02]  /*11940*/  IMAD.MOV.U32 R12, RZ, RZ, 0x2 ;  /* 0x00000002ff0c7424 */ /* 0x000fe400078e00ff */
[----:B------:R-:W-:-:S07]  /*11950*/  IMAD.MOV.U32 R7, RZ, RZ, R14 ;  /* 0x000000ffff077224 */ /* 0x000fce00078e000e */
[----:B------:R-:W-:Y:S05]  /*11960*/  WARPSYNC.COLLECTIVE R15, `(.L_x_15308) ;  /* 0x000000000f087348 */ /* 0x000fea0003c00000 */
[----:B------:R0:W1:Y:S02]  /*11970*/  SHFL.IDX P6, R14, R13, R12, R11 ;  /* 0x0000000c0d0e7389 */ /* 0x00006400000c000b */
[----:B01----:R-:W-:Y:S01]  /*11980*/  ENDCOLLECTIVE ;  /* 0x000000000000791b */ /* 0x003fe20003800000 */
.L_x_15308:
        /* <DEDUP_REMOVED lines=15> */
.L_x_15309:
[----:B------:R-:W-:Y:S02]  /*11a80*/  @P1 IMAD R8, R5, 0x2, R22 ;  /* 0x0000000205081824 */ /* 0x000fe400078e0216 */
[----:B------:R-:W-:Y:S02]  /*11a90*/  IMAD.MOV.U32 R13, RZ, RZ, R2 ;  /* 0x000000ffff0d7224 */ /* 0x000fe400078e0002 */
[----:B------:R-:W-:Y:S02]  /*11aa0*/  IMAD.MOV.U32 R12, RZ, RZ, 0x3 ;  /* 0x00000003ff0c7424 */ /* 0x000fe400078e00ff */
[----:B------:R-:W-:-:S07]  /*11ab0*/  IMAD.MOV.U32 R7, RZ, RZ, R14 ;  /* 0x000000ffff077224 */ /* 0x000fce00078e000e */
[----:B------:R-:W-:Y:S05]  /*11ac0*/  WARPSYNC.COLLECTIVE R15, `(.L_x_15310) ;  /* 0x000000000f087348 */ /* 0x000fea0003c00000 */
[----:B------:R0:W1:Y:S02]  /*11ad0*/  SHFL.IDX P6, R14, R13, R12, R11 ;  /* 0x0000000c0d0e7389 */ /* 0x00006400000c000b */
[----:B01----:R-:W-:Y:S01]  /*11ae0*/  ENDCOLLECTIVE ;  /* 0x000000000000791b */ /* 0x003fe20003800000 */
.L_x_15310:
        /* <DEDUP_REMOVED lines=15> */
.L_x_15311:
[----:B------:R-:W-:Y:S02]  /*11be0*/  @P1 IMAD R8, R5, 0x2, R22 ;  /* 0x0000000205081824 */ /* 0x000fe400078e0216 */
[----:B------:R-:W-:Y:S02]  /*11bf0*/  IMAD.MOV.U32 R13, RZ, RZ, R2 ;  /* 0x000000ffff0d7224 */ /* 0x000fe400078e0002 */
[----:B------:R-:W-:Y:S02]  /*11c00*/  IMAD.MOV.U32 R12, RZ, RZ, 0x4 ;  /* 0x00000004ff0c7424 */ /* 0x000fe400078e00ff */
[----:B------:R-:W-:-:S07]  /*11c10*/  IMAD.MOV.U32 R7, RZ, RZ, R14 ;  /* 0x000000ffff077224 */ /* 0x000fce00078e000e */
[----:B------:R-:W-:Y:S05]  /*11c20*/  WARPSYNC.COLLECTIVE R15, `(.L_x_15312) ;  /* 0x000000000f087348 */ /* 0x000fea0003c00000 */
[----:B------:R0:W1:Y:S02]  /*11c30*/  SHFL.IDX P6, R14, R13, R12, R11 ;  /* 0x0000000c0d0e7389 */ /* 0x00006400000c000b */
[----:B01----:R-:W-:Y:S01]  /*11c40*/  ENDCOLLECTIVE ;  /* 0x000000000000791b */ /* 0x003fe20003800000 */
.L_x_15312:
        /* <DEDUP_REMOVED lines=15> */
.L_x_15313:
[----:B------:R-:W-:Y:S02]  /*11d40*/  @P1 IMAD R8, R5, 0x2, R22 ;  /* 0x0000000205081824 */ /* 0x000fe400078e0216 */
[----:B------:R-:W-:Y:S02]  /*11d50*/  IMAD.MOV.U32 R13, RZ, RZ, R2 ;  /* 0x000000ffff0d7224 */ /* 0x000fe400078e0002 */
[----:B------:R-:W-:Y:S02]  /*11d60*/  IMAD.MOV.U32 R12, RZ, RZ, 0x5 ;  /* 0x00000005ff0c7424 */ /* 0x000fe400078e00ff */
[----:B------:R-:W-:-:S07]  /*11d70*/  IMAD.MOV.U32 R7, RZ, RZ, R14 ;  /* 0x000000ffff077224 */ /* 0x000fce00078e000e */
[----:B------:R-:W-:Y:S05]  /*11d80*/  WARPSYNC.COLLECTIVE R15, `(.L_x_15314) ;  /* 0x000000000f087348 */ /* 0x000fea0003c00000 */
[----:B------:R0:W1:Y:S02]  /*11d90*/  SHFL.IDX P6, R14, R13, R12, R11 ;  /* 0x0000000c0d0e7389 */ /* 0x00006400000c000b */
[----:B01----:R-:W-:Y:S01]  /*11da0*/  ENDCOLLECTIVE ;  /* 0x000000000000791b */ /* 0x003fe20003800000 */
.L_x_15314:
        /* <DEDUP_REMOVED lines=15> */
.L_x_15315:
[----:B------:R-:W-:Y:S02]  /*11ea0*/  @P1 IMAD R8, R5, 0x2, R22 ;  /* 0x0000000205081824 */ /* 0x000fe400078e0216 */
[----:B------:R-:W-:Y:S02]  /*11eb0*/  IMAD.MOV.U32 R13, RZ, RZ, R2 ;  /* 0x000000ffff0d7224 */ /* 0x000fe400078e0002 */
[----:B------:R-:W-:Y:S02]  /*11ec0*/  IMAD.MOV.U32 R12, RZ, RZ, 0x6 ;  /* 0x00000006ff0c7424 */ /* 0x000fe400078e00ff */
[----:B------:R-:W-:-:S07]  /*11ed0*/  IMAD.MOV.U32 R7, RZ, RZ, R14 ;  /* 0x000000ffff077224 */ /* 0x000fce00078e000e */
[----:B------:R-:W-:Y:S05]  /*11ee0*/  WARPSYNC.COLLECTIVE R15, `(.L_x_15316) ;  /* 0x000000000f087348 */ /* 0x000fea0003c00000 */
[----:B------:R0:W1:Y:S02]  /*11ef0*/  SHFL.IDX P6, R14, R13, R12, R11 ;  /* 0x0000000c0d0e7389 */ /* 0x00006400000c000b */
[----:B01----:R-:W-:Y:S01]  /*11f00*/  ENDCOLLECTIVE ;  /* 0x000000000000791b */ /* 0x003fe20003800000 */
.L_x_15316:
        /* <DEDUP_REMOVED lines=15> */
.L_x_15317:
[----:B------:R-:W-:Y:S02]  /*12000*/  @P1 IMAD R8, R5, 0x2, R22 ;  /* 0x0000000205081824 */ /* 0x000fe400078e0216 */
[----:B------:R-:W-:Y:S02]  /*12010*/  IMAD.MOV.U32 R13, RZ, RZ, R2 ;  /* 0x000000ffff0d7224 */ /* 0x000fe400078e0002 */
[----:B------:R-:W-:Y:S01]  /*12020*/  IMAD.MOV.U32 R12, RZ, RZ, 0x7 ;  /* 0x00000007ff0c7424 */ /* 0x000fe200078e00ff */
[----:B------:R-:W-:-:S07]  /*12030*/  MOV R7, R14 ;  /* 0x0000000e00077202 */ /* 0x000fce0000000f00 */
[----:B------:R-:W-:Y:S05]  /*12040*/  WARPSYNC.COLLECTIVE R15, `(.L_x_15318) ;  /* 0x000000000f087348 */ /* 0x000fea0003c00000 */
[----:B------:R0:W1:Y:S02]  /*12050*/  SHFL.IDX P6, R14, R13, R12, R11 ;  /* 0x0000000c0d0e7389 */ /* 0x00006400000c000b */
[----:B01----:R-:W-:Y:S01]  /*12060*/  ENDCOLLECTIVE ;  /* 0x000000000000791b */ /* 0x003fe20003800000 */
.L_x_15318:
[----:B------:R-:W-:-:S05]  /*12070*/  @P1 LEA R7, P0, R28, R7, 0x1 ;  /* 0x000000071c071211 */ /* 0x000fca00078008ff */
[----:B------:R-:W-:-:S05]  /*12080*/  @P1 IMAD.X R6, RZ, RZ, R6, P0 ;  /* 0x000000ffff061224 */ /* 0x000fca00000e0606 */
[----:B------:R-:W-:Y:S01]  /*12090*/  @P1 LOP3.LUT R7, R7, R6, RZ, 0x3c, !PT ;  /* 0x0000000607071212 */ /* 0x000fe200078e3cff */
[----:B------:R-:W-:-:S03]  /*120a0*/  IMAD.MOV.U32 R13, RZ, RZ, R0 ;  /* 0x000000ffff0d7224 */ /* 0x000fc600078e0000 */
[----:B------:R-:W-:-:S04]  /*120b0*/  @P1 LOP3.LUT R6, R7, R6, RZ, 0x3c, !PT ;  /* 0x0000000607061212 */ /* 0x000fc800078e3cff */
[----:B------:R-:W-:Y:S01]  /*120c0*/  @P1 LOP3.LUT R7, R7, R6, RZ, 0x3c, !PT ;  /* 0x0000000607071212 */ /* 0x000fe200078e3cff */
[----:B------:R-:W-:-:S04]  /*120d0*/  IMAD.MOV.U32 R2, RZ, RZ, R14 ;  /* 0x000000ffff027224 */ /* 0x000fc800078e000e */
[----:B------:R-:W-:Y:S01]  /*120e0*/  @!PT LDS RZ, [RZ] ;  /* 0x00000000fffff984 */ /* 0x000fe20000000800 */
[----:B------:R-:W-:Y:S01]  /*120f0*/  @!PT LDS RZ, [RZ] ;  /* 0x00000000fffff984 */ /* 0x000fe20000000800 */
[----:B------:R-:W-:Y:S01]  /*12100*/  @!PT LDS RZ, [RZ] ;  /* 0x00000000fffff984 */ /* 0x000fe20000000800 */
[----:B------:R0:W-:Y:S03]  /*12110*/  @P1 LDGSTS.E.BYPASS.LTC128B.128 [R8+0x11400], desc[UR54][R6.64], !P2 ;  /* 0x1140000006081fae */ /* 0x0001e6000d101d76 */
[----:B0-----:R-:W-:Y:S05]  /*12120*/  WARPSYNC.COLLECTIVE R15, `(.L_x_15319) ;  /* 0x000000000f087348 */ /* 0x001fea0003c00000 */
[----:B------:R1:W2:Y:S02]  /*12130*/  SHFL.IDX P6, R14, R13, R12, R11 ;  /* 0x0000000c0d0e7389 */ /* 0x0002a400000c000b */
[----:B012---:R-:W-:Y:S01]  /*12140*/  ENDCOLLECTIVE ;  /* 0x000000000000791b */ /* 0x007fe20003800000 */
.L_x_15319:
[----:B------:R-:W-:Y:S01]  /*12150*/  IMAD.MOV.U32 R0, RZ, RZ, R14 ;  /* 0x000000ffff007224 */ /* 0x000fe200078e000e */
[----:B------:R-:W-:Y:S06]  /*12160*/  BRA `(.L_x_15320) ;  /* 0xffffffb4004c7947 */ /* 0x000fec000383ffff */
.L_x_15244:
        /* <DEDUP_REMOVED lines=9> */
.L_x_15321:
[C---:B------:R-:W-:Y:S01]  /*12200*/  VIADD R8, R17.reuse, 0x10 ;  /* 0x0000001011087836 */ /* 0x040fe20000000000 */
[----:B------:R-:W-:Y:S01]  /*12210*/  ISETP.GE.AND P2, PT, R17, R3, PT ;  /* 0x000000031100720c */ /* 0x000fe20003f46270 */
[----:B------:R-:W-:Y:S02]  /*12220*/  IMAD.MOV.U32 R13, RZ, RZ, R0 ;  /* 0x000000ffff0d7224 */ /* 0x000fe400078e0000 */
[----:B------:R-:W-:-:S10]  /*12230*/  IMAD.MOV.U32 R6, RZ, RZ, R14 ;  /* 0x000000ffff067224 */ /* 0x000fd400078e000e */
[----:B------:R-:W-:Y:S05]  /*12240*/  WARPSYNC.COLLECTIVE R15, `(.L_x_15322) ;  /* 0x000000000f087348 */ /* 0x000fea0003c00000 */
[----:B------:R0:W1:Y:S02]  /*12250*/  SHFL.IDX P6, R14, R13, R12, R11 ;  /* 0x0000000c0d0e7389 */ /* 0x00006400000c000b */
[----:B01----:R-:W-:Y:S01]  /*12260*/  ENDCOLLECTIVE ;  /* 0x000000000000791b */ /* 0x003fe20003800000 */
.L_x_15322:
[----:B------:R-:W-:Y:S02]  /*12270*/  IMAD.MOV.U32 R13, RZ, RZ, R4 ;  /* 0x000000ffff0d7224 */ /* 0x000fe400078e0004 */
[----:B------:R-:W-:Y:S02]  /*12280*/  IMAD.MOV.U32 R12, RZ, RZ, 0x1 ;  /* 0x00000001ff0c7424 */ /* 0x000fe400078e00ff */
[----:B------:R-:W-:-:S07]  /*12290*/  IMAD.MOV.U32 R7, RZ, RZ, R14 ;  /* 0x000000ffff077224 */ /* 0x000fce00078e000e */
[----:B------:R-:W-:Y:S05]  /*122a0*/  WARPSYNC.COLLECTIVE R15, `(.L_x_15323) ;  /* 0x000000000f087348 */ /* 0x000fea0003c00000 */
[----:B------:R0:W1:Y:S02]  /*122b0*/  SHFL.IDX P6, R14, R13, R12, R11 ;  /* 0x0000000c0d0e7389 */ /* 0x00006400000c000b */
[----:B01----:R-:W-:Y:S01]  /*122c0*/  ENDCOLLECTIVE ;  /* 0x000000000000791b */ /* 0x003fe20003800000 */
.L_x_15323:
        /* <DEDUP_REMOVED lines=15> */
.L_x_15324:
[----:B------:R-:W-:Y:S02]  /*123c0*/  IMAD.MOV.U32 R13, RZ, RZ, R4 ;  /* 0x000000ffff0d7224 */ /* 0x000fe400078e0004 */
[----:B------:R-:W-:Y:S02]  /*123d0*/  IMAD.MOV.U32 R12, RZ, RZ, 0x2 ;  /* 0x00000002ff0c7424 */ /* 0x000fe400078e00ff */
[----:B------:R-:W-:-:S07]  /*123e0*/  IMAD.MOV.U32 R7, RZ, RZ, R14 ;  /* 0x000000ffff077224 */ /* 0x000fce00078e000e */
[----:B------:R-:W-:Y:S05]  /*123f0*/  WARPSYNC.COLLECTIVE R15, `(.L_x_15325) ;  /* 0x000000000f087348 */ /* 0x000fea0003c00000 */
[----:B------:R0:W1:Y:S02]  /*12400*/  SHFL.IDX P6, R14, R13, R12, R11 ;  /* 0x0000000c0d0e7389 */ /* 0x00006400000c000b */
[----:B01----:R-:W-:Y:S01]  /*12410*/  ENDCOLLECTIVE ;  /* 0x000000000000791b */ /* 0x003fe20003800000 */
.L_x_15325:
        /* <DEDUP_REMOVED lines=16> */
.L_x_15326:
[----:B------:R-:W-:Y:S02]  /*12520*/  IMAD.MOV.U32 R13, RZ, RZ, R4 ;  /* 0x000000ffff0d7224 */ /* 0x000fe400078e0004 */
[----:B------:R-:W-:Y:S02]  /*12530*/  IMAD.MOV.U32 R12, RZ, RZ, 0x3 ;  /* 0x00000003ff0c7424 */ /* 0x000fe400078e00ff */
[----:B------:R-:W-:-:S07]  /*12540*/  IMAD.MOV.U32 R7, RZ, RZ, R14 ;  /* 0x000000ffff077224 */ /* 0x000fce00078e000e */
[----:B------:R-:W-:Y:S05]  /*12550*/  WARPSYNC.COLLECTIVE R15, `(.L_x_15327) ;  /* 0x000000000f087348 */ /* 0x000fea0003c00000 */
[----:B------:R0:W1:Y:S02]  /*12560*/  SHFL.IDX P6, R14, R13, R12, R11 ;  /* 0x0000000c0d0e7389 */ /* 0x00006400000c000b */
[----:B01----:R-:W-:Y:S01]  /*12570*/  ENDCOLLECTIVE ;  /* 0x000000000000791b */ /* 0x003fe20003800000 */
.L_x_15327:
        /* <DEDUP_REMOVED lines=16> */
.L_x_15328:
[----:B------:R-:W-:Y:S02]  /*12680*/  IMAD.MOV.U32 R13, RZ, RZ, R4 ;  /* 0x000000ffff0d7224 */ /* 0x000fe400078e0004 */
[----:B------:R-:W-:Y:S02]  /*12690*/  IMAD.MOV.U32 R12, RZ, RZ, 0x4 ;  /* 0x00000004ff0c7424 */ /* 0x000fe400078e00ff */
[----:B------:R-:W-:-:S07]  /*126a0*/  IMAD.MOV.U32 R7, RZ, RZ, R14 ;  /* 0x000000ffff077224 */ /* 0x000fce00078e000e */
[----:B------:R-:W-:Y:S05]  /*126b0*/  WARPSYNC.COLLECTIVE R15, `(.L_x_15329) ;  /* 0x000000000f087348 */ /* 0x000fea0003c00000 */
[----:B------:R0:W1:Y:S02]  /*126c0*/  SHFL.IDX P6, R14, R13, R12, R11 ;  /* 0x0000000c0d0e7389 */ /* 0x00006400000c000b */
[----:B01----:R-:W-:Y:S01]  /*126d0*/  ENDCOLLECTIVE ;  /* 0x000000000000791b */ /* 0x003fe20003800000 */
.L_x_15329:
        /* <DEDUP_REMOVED lines=16> */
.L_x_15330:
[----:B------:R-:W-:Y:S02]  /*127e0*/  IMAD.MOV.U32 R13, RZ, RZ, R4 ;  /* 0x000000ffff0d7224 */ /* 0x000fe400078e0004 */
[----:B------:R-:W-:Y:S02]  /*127f0*/  IMAD.MOV.U32 R12, RZ, RZ, 0x5 ;  /* 0x00000005ff0c7424 */ /* 0x000fe400078e00ff */
[----:B------:R-:W-:-:S07]  /*12800*/  IMAD.MOV.U32 R7, RZ, RZ, R14 ;  /* 0x000000ffff077224 */ /* 0x000fce00078e000e */
[----:B------:R-:W-:Y:S05]  /*12810*/  WARPSYNC.COLLECTIVE R15, `(.L_x_15331) ;  /* 0x000000000f087348 */ /* 0x000fea0003c00000 */
[----:B------:R0:W1:Y:S02]  /*12820*/  SHFL.IDX P6, R14, R13, R12, R11 ;  /* 0x0000000c0d0e7389 */ /* 0x00006400000c000b */
[----:B01----:R-:W-:Y:S01]  /*12830*/  ENDCOLLECTIVE ;  /* 0x000000000000791b */ /* 0x003fe20003800000 */
.L_x_15331:
        /* <DEDUP_REMOVED lines=16> */
.L_x_15332:
[----:B------:R-:W-:Y:S02]  /*12940*/  IMAD.MOV.U32 R13, RZ, RZ, R4 ;  /* 0x000000ffff0d7224 */ /* 0x000fe400078e0004 */
[----:B------:R-:W-:Y:S02]  /*12950*/  IMAD.MOV.U32 R12, RZ, RZ, 0x6 ;  /* 0x00000006ff0c7424 */ /* 0x000fe400078e00ff */
[----:B------:R-:W-:-:S07]  /*12960*/  IMAD.MOV.U32 R7, RZ, RZ, R14 ;  /* 0x000000ffff077224 */ /* 0x000fce00078e000e */
[----:B------:R-:W-:Y:S05]  /*12970*/  WARPSYNC.COLLECTIVE R15, `(.L_x_15333) ;  /* 0x000000000f087348 */ /* 0x000fea0003c00000 */
[----:B------:R0:W1:Y:S02]  /*12980*/  SHFL.IDX P6, R14, R13, R12, R11 ;  /* 0x0000000c0d0e7389 */ /* 0x00006400000c000b */
[----:B01----:R-:W-:Y:S01]  /*12990*/  ENDCOLLECTIVE ;  /* 0x000000000000791b */ /* 0x003fe20003800000 */
.L_x_15333:
        /* <DEDUP_REMOVED lines=16> */
.L_x_15334:
[----:B------:R-:W-:Y:S02]  /*12aa0*/  IMAD.MOV.U32 R13, RZ, RZ, R4 ;  /* 0x000000ffff0d7224 */ /* 0x000fe400078e0004 */
[----:B------:R-:W-:Y:S02]  /*12ab0*/  IMAD.MOV.U32 R12, RZ, RZ, 0x7 ;  /* 0x00000007ff0c7424 */ /* 0x000fe400078e00ff */
[----:B------:R-:W-:-:S07]  /*12ac0*/  IMAD.MOV.U32 R7, RZ, RZ, R14 ;  /* 0x000000ffff077224 */ /* 0x000fce00078e000e */
[----:B------:R-:W-:Y:S05]  /*12ad0*/  WARPSYNC.COLLECTIVE R15, `(.L_x_15335) ;  /* 0x000000000f087348 */ /* 0x000fea0003c00000 */
[----:B------:R0:W1:Y:S02]  /*12ae0*/  SHFL.IDX P6, R14, R13, R12, R11 ;  /* 0x0000000c0d0e7389 */ /* 0x00006400000c000b */
[----:B01----:R-:W-:Y:S01]  /*12af0*/  ENDCOLLECTIVE ;  /* 0x000000000000791b */ /* 0x003fe20003800000 */
.L_x_15335:
        /* <DEDUP_REMOVED lines=11> */
.L_x_15336:
        /* <DEDUP_REMOVED lines=12> */
.L_x_15337:
        /* <DEDUP_REMOVED lines=12> */
.L_x_15338:
[----:B------:R-:W-:Y:S02]  /*12d30*/  IMAD.MOV.U32 R13, RZ, RZ, R2 ;  /* 0x000000ffff0d7224 */ /* 0x000fe400078e0002 */
[----:B------:R-:W-:Y:S02]  /*12d40*/  IMAD.MOV.U32 R12, RZ, RZ, 0x1 ;  /* 0x00000001ff0c7424 */ /* 0x000fe400078e00ff */
[----:B------:R-:W-:-:S07]  /*12d50*/  IMAD.MOV.U32 R4, RZ, RZ, R14 ;  /* 0x000000ffff047224 */ /* 0x000fce00078e000e */
[----:B------:R-:W-:Y:S05]  /*12d60*/  WARPSYNC.COLLECTIVE R15, `(.L_x_15339) ;  /* 0x000000000f087348 */ /* 0x000fea0003c00000 */
[----:B------:R0:W1:Y:S02]  /*12d70*/  SHFL.IDX P6, R14, R13, R12, R11 ;  /* 0x0000000c0d0e7389 */ /* 0x00006400000c000b */
[----:B01----:R-:W-:Y:S01]  /*12d80*/  ENDCOLLECTIVE ;  /* 0x000000000000791b */ /* 0x003fe20003800000 */
.L_x_15339:
        /* <DEDUP_REMOVED lines=16> */
.L_x_15340:
[----:B------:R-:W-:Y:S02]  /*12e90*/  IMAD.MOV.U32 R13, RZ, RZ, R2 ;  /* 0x000000ffff0d7224 */ /* 0x000fe400078e0002 */
[----:B------:R-:W-:Y:S02]  /*12ea0*/  IMAD.MOV.U32 R12, RZ, RZ, 0x2 ;  /* 0x00000002ff0c7424 */ /* 0x000fe400078e00ff */
[----:B------:R-:W-:-:S07]  /*12eb0*/  IMAD.MOV.U32 R6, RZ, RZ, R14 ;  /* 0x000000ffff067224 */ /* 0x000fce00078e000e */
[----:B------:R-:W-:Y:S05]  /*12ec0*/  WARPSYNC.COLLECTIVE R15, `(.L_x_15341) ;  /* 0x000000000f087348 */ /* 0x000fea0003c00000 */
[----:B------:R0:W1:Y:S02]  /*12ed0*/  SHFL.IDX P6, R14, R13, R12, R11 ;  /* 0x0000000c0d0e7389 */ /* 0x00006400000c000b */
[----:B01----:R-:W-:Y:S01]  /*12ee0*/  ENDCOLLECTIVE ;  /* 0x000000000000791b */ /* 0x003fe20003800000 */
.L_x_15341:
[----:B------:R-:W-:-:S05]  /*12ef0*/  @!P1 LEA R6, P2, R28, R6, 0x1 ;  /* 0x000000061c069211 */ /* 0x000fca00078408ff */
[----:B------:R-:W-:Y:S01]  /*12f00*/  @!P1 IMAD.X R0, RZ, RZ, R0, P2 ;  /* 0x000000ffff009224 */ /* 0x000fe200010e0600 */
[----:B------:R-:W-:-:S04]  /*12f10*/  ISETP.GE.AND P2, PT, R4, R3, PT ;  /* 0x000000030400720c */ /* 0x000fc80003f46270 */
[----:B------:R-:W-:Y:S01]  /*12f20*/  @!P1 MOV R7, R0 ;  /* 0x0000000000079202 */ /* 0x000fe20000000f00 */
[----:B------:R-:W-:-:S04]  /*12f30*/  IMAD.MOV.U32 R13, RZ, RZ, R5 ;  /* 0x000000ffff0d7224 */ /* 0x000fc800078e0005 */
        /* <DEDUP_REMOVED lines=8> */
.L_x_15342:
[----:B------:R-:W-:Y:S02]  /*12fc0*/  IMAD.MOV.U32 R13, RZ, RZ, R2 ;  /* 0x000000ffff0d7224 */ /* 0x000fe400078e0002 */
[----:B------:R-:W-:Y:S02]  /*12fd0*/  IMAD.MOV.U32 R12, RZ, RZ, 0x3 ;  /* 0x00000003ff0c7424 */ /* 0x000fe400078e00ff */
[----:B------:R-:W-:-:S07]  /*12fe0*/  IMAD.MOV.U32 R6, RZ, RZ, R14 ;  /* 0x000000ffff067224 */ /* 0x000fce00078e000e */
[----:B------:R-:W-:Y:S05]  /*12ff0*/  WARPSYNC.COLLECTIVE R15, `(.L_x_15343) ;  /* 0x000000000f087348 */ /* 0x000fea0003c00000 */
[----:B------:R0:W1:Y:S02]  /*13000*/  SHFL.IDX P6, R14, R13, R12, R11 ;  /* 0x0000000c0d0e7389 */ /* 0x00006400000c000b */
[----:B01----:R-:W-:Y:S01]  /*13010*/  ENDCOLLECTIVE ;  /* 0x000000000000791b */ /* 0x003fe20003800000 */
.L_x_15343:
        /* <DEDUP_REMOVED lines=12> */
.L_x_15344:
[----:B------:R-:W-:Y:S01]  /*130e0*/  IMAD.MOV.U32 R2, RZ, RZ, R14 ;  /* 0x000000ffff027224 */ /* 0x000fe200078e000e */
[----:B------:R-:W-:Y:S06]  /*130f0*/  BRA `(.L_x_15345) ;  /* 0xffffffb400287947 */ /* 0x000fec000383ffff */
.L_x_15247:
[----:B0-----:R0:W1:Y:S02]  /*13100*/  SYNCS.PHASECHK.TRANS64.TRYWAIT P0, [R22+URZ+0x16820], R3 ;  /* 0x01682003160075a7 */ /* 0x001064000800017f */
[----:B-1----:R-:W-:Y:S05]  /*13110*/  @!P0 NANOSLEEP.SYNCS 0x989680 ;  /* 0x009896800000895d */ /* 0x002fea0003900000 */
[----:B------:R-:W1:Y:S02]  /*13120*/  @!P0 SYNCS.PHASECHK.TRANS64 P0, [R22+URZ+0x16820], R3 ;  /* 0x01682003160085a7 */ /* 0x000e64000800007f */
[----:B-1----:R-:W-:Y:S05]  /*13130*/  @!P0 BRA `(.L_x_15247) ;  /* 0xfffffffc00f08947 */ /* 0x002fea000383ffff */
[----:B------:R-:W-:Y:S05]  /*13140*/  BRA `(.L_x_15346) ;  /* 0xffffffb400947947 */ /* 0x000fea000383ffff */
.L_x_15252:
[----:B0-----:R0:W1:Y:S02]  /*13150*/  SYNCS.PHASECHK.TRANS64.TRYWAIT P0, [R5+URZ+0x16840], R2 ;  /* 0x01684002050075a7 */ /* 0x001064000800017f */
[----:B-1----:R-:W-:Y:S05]  /*13160*/  @!P0 NANOSLEEP.SYNCS 0x989680 ;  /* 0x009896800000895d */ /* 0x002fea0003900000 */
[----:B------:R-:W1:Y:S02]  /*13170*/  @!P0 SYNCS.PHASECHK.TRANS64 P0, [R5+URZ+0x16840], R2 ;  /* 0x01684002050085a7 */ /* 0x000e64000800007f */
[----:B-1----:R-:W-:Y:S05]  /*13180*/  @!P0 BRA `(.L_x_15252) ;  /* 0xfffffffc00f08947 */ /* 0x002fea000383ffff */
[----:B------:R-:W-:Y:S05]  /*13190*/  BRA `(.L_x_15347) ;  /* 0xffffffb8005c7947 */ /* 0x000fea000383ffff */
.L_x_15253:
        /* <DEDUP_REMOVED lines=8> */
.L_x_15349:
[----:B------:R-:W-:Y:S05]  /*13220*/  BSYNC B1 ;  /* 0x0000000000017941 */ /* 0x000fea0003800000 */
.L_x_15348:
        /* <DEDUP_REMOVED lines=9> */
.L_x_15350:
[----:B------:R-:W-:Y:S01]  /*132c0*/  IMAD R9, R9, 0x2, R22 ;  /* 0x0000000209097824 */ /* 0x000fe200078e0216 */
[----:B------:R-:W-:Y:S01]  /*132d0*/  MOV R13, R10 ;  /* 0x0000000a000d7202 */ /* 0x000fe20000000f00 */
[----:B------:R-:W-:Y:S02]  /*132e0*/  IMAD.MOV.U32 R12, RZ, RZ, 0x1 ;  /* 0x00000001ff0c7424 */ /* 0x000fe400078e00ff */
[----:B------:R-:W-:-:S07]  /*132f0*/  IMAD.MOV.U32 R2, RZ, RZ, R14 ;  /* 0x000000ffff027224 */ /* 0x000fce00078e000e */
[----:B------:R-:W-:Y:S05]  /*13300*/  WARPSYNC.COLLECTIVE R15, `(.L_x_15351) ;  /* 0x000000000f087348 */ /* 0x000fea0003c00000 */
[----:B------:R0:W1:Y:S02]  /*13310*/  SHFL.IDX P6, R14, R13, R12, R11 ;  /* 0x0000000c0d0e7389 */ /* 0x00006400000c000b */
[----:B01----:R-:W-:Y:S01]  /*13320*/  ENDCOLLECTIVE ;  /* 0x000000000000791b */ /* 0x003fe20003800000 */
.L_x_15351:
        /* <DEDUP_REMOVED lines=11> */
.L_x_15352:
[----:B------:R-:W-:Y:S02]  /*133e0*/  IMAD.MOV.U32 R13, RZ, RZ, R10 ;  /* 0x000000ffff0d7224 */ /* 0x000fe400078e000a */
[----:B------:R-:W-:Y:S02]  /*133f0*/  IMAD.MOV.U32 R12, RZ, RZ, 0x2 ;  /* 0x00000002ff0c7424 */ /* 0x000fe400078e00ff */
[----:B------:R-:W-:-:S07]  /*13400*/  IMAD.MOV.U32 R2, RZ, RZ, R14 ;  /* 0x000000ffff027224 */ /* 0x000fce00078e000e */
[----:B------:R-:W-:Y:S05]  /*13410*/  WARPSYNC.COLLECTIVE R15, `(.L_x_15353) ;  /* 0x000000000f087348 */ /* 0x000fea0003c00000 */
[----:B------:R0:W1:Y:S02]  /*13420*/  SHFL.IDX P6, R14, R13, R12, R11 ;  /* 0x0000000c0d0e7389 */ /* 0x00006400000c000b */
[----:B01----:R-:W-:Y:S01]  /*13430*/  ENDCOLLECTIVE ;  /* 0x000000000000791b */ /* 0x003fe20003800000 */
.L_x_15353:
        /* <DEDUP_REMOVED lines=11> */
.L_x_15354:
[----:B------:R-:W-:Y:S02]  /*134f0*/  IMAD.MOV.U32 R13, RZ, RZ, R10 ;  /* 0x000000ffff0d7224 */ /* 0x000fe400078e000a */
[----:B------:R-:W-:Y:S02]  /*13500*/  IMAD.MOV.U32 R12, RZ, RZ, 0x3 ;  /* 0x00000003ff0c7424 */ /* 0x000fe400078e00ff */
[----:B------:R-:W-:-:S07]  /*13510*/  IMAD.MOV.U32 R2, RZ, RZ, R14 ;  /* 0x000000ffff027224 */ /* 0x000fce00078e000e */
[----:B------:R-:W-:Y:S05]  /*13520*/  WARPSYNC.COLLECTIVE R15, `(.L_x_15355) ;  /* 0x000000000f087348 */ /* 0x000fea0003c00000 */
[----:B------:R0:W1:Y:S02]  /*13530*/  SHFL.IDX P6, R14, R13, R12, R11 ;  /* 0x0000000c0d0e7389 */ /* 0x00006400000c000b */
[----:B01----:R-:W-:Y:S01]  /*13540*/  ENDCOLLECTIVE ;  /* 0x000000000000791b */ /* 0x003fe20003800000 */
.L_x_15355:
        /* <DEDUP_REMOVED lines=11> */
.L_x_15356:
[----:B------:R-:W-:Y:S02]  /*13600*/  IMAD.MOV.U32 R13, RZ, RZ, R10 ;  /* 0x000000ffff0d7224 */ /* 0x000fe400078e000a */
[----:B------:R-:W-:Y:S02]  /*13610*/  IMAD.MOV.U32 R12, RZ, RZ, 0x4 ;  /* 0x00000004ff0c7424 */ /* 0x000fe400078e00ff */
[----:B------:R-:W-:-:S07]  /*13620*/  IMAD.MOV.U32 R2, RZ, RZ, R14 ;  /* 0x000000ffff027224 */ /* 0x000fce00078e000e */
[----:B------:R-:W-:Y:S05]  /*13630*/  WARPSYNC.COLLECTIVE R15, `(.L_x_15357) ;  /* 0x000000000f087348 */ /* 0x000fea0003c00000 */
[----:B------:R0:W1:Y:S02]  /*13640*/  SHFL.IDX P6, R14, R13, R12, R11 ;  /* 0x0000000c0d0e7389 */ /* 0x00006400000c000b */
[----:B01----:R-:W-:Y:S01]  /*13650*/  ENDCOLLECTIVE ;  /* 0x000000000000791b */ /* 0x003fe20003800000 */
.L_x_15357:
        /* <DEDUP_REMOVED lines=11> */
.L_x_15358:
[----:B------:R-:W-:Y:S02]  /*13710*/  IMAD.MOV.U32 R13, RZ, RZ, R10 ;  /* 0x000000ffff0d7224 */ /* 0x000fe400078e000a */
[----:B------:R-:W-:Y:S02]  /*13720*/  IMAD.MOV.U32 R12, RZ, RZ, 0x5 ;  /* 0x00000005ff0c7424 */ /* 0x000fe400078e00ff */
[----:B------:R-:W-:-:S07]  /*13730*/  IMAD.MOV.U32 R2, RZ, RZ, R14 ;  /* 0x000000ffff027224 */ /* 0x000fce00078e000e */
[----:B------:R-:W-:Y:S05]  /*13740*/  WARPSYNC.COLLECTIVE R15, `(.L_x_15359) ;  /* 0x000000000f087348 */ /* 0x000fea0003c00000 */
[----:B------:R0:W1:Y:S02]  /*13750*/  SHFL.IDX P6, R14, R13, R12, R11 ;  /* 0x0000000c0d0e7389 */ /* 0x00006400000c000b */
[----:B01----:R-:W-:Y:S01]  /*13760*/  ENDCOLLECTIVE ;  /* 0x000000000000791b */ /* 0x003fe20003800000 */
.L_x_15359:
        /* <DEDUP_REMOVED lines=11> */
.L_x_15360:
[----:B------:R-:W-:Y:S02]  /*13820*/  IMAD.MOV.U32 R13, RZ, RZ, R10 ;  /* 0x000000ffff0d7224 */ /* 0x000fe400078e000a */
[----:B------:R-:W-:Y:S02]  /*13830*/  IMAD.MOV.U32 R12, RZ, RZ, 0x6 ;  /* 0x00000006ff0c7424 */ /* 0x000fe400078e00ff */
[----:B------:R-:W-:-:S07]  /*13840*/  IMAD.MOV.U32 R2, RZ, RZ, R14 ;  /* 0x000000ffff027224 */ /* 0x000fce00078e000e */
[----:B------:R-:W-:Y:S05]  /*13850*/  WARPSYNC.COLLECTIVE R15, `(.L_x_15361) ;  /* 0x000000000f087348 */ /* 0x000fea0003c00000 */
[----:B------:R0:W1:Y:S02]  /*13860*/  SHFL.IDX P6, R14, R13, R12, R11 ;  /* 0x0000000c0d0e7389 */ /* 0x00006400000c000b */
[----:B01----:R-:W-:Y:S01]  /*13870*/  ENDCOLLECTIVE ;  /* 0x000000000000791b */ /* 0x003fe20003800000 */
.L_x_15361:
        /* <DEDUP_REMOVED lines=11> */
.L_x_15362:
[----:B------:R-:W-:Y:S02]  /*13930*/  IMAD.MOV.U32 R13, RZ, RZ, R10 ;  /* 0x000000ffff0d7224 */ /* 0x000fe400078e000a */
[----:B------:R-:W-:Y:S02]  /*13940*/  IMAD.MOV.U32 R12, RZ, RZ, 0x7 ;  /* 0x00000007ff0c7424 */ /* 0x000fe400078e00ff */
[----:B------:R-:W-:-:S07]  /*13950*/  IMAD.MOV.U32 R2, RZ, RZ, R14 ;  /* 0x000000ffff027224 */ /* 0x000fce00078e000e */
[----:B------:R-:W-:Y:S05]  /*13960*/  WARPSYNC.COLLECTIVE R15, `(.L_x_15363) ;  /* 0x000000000f087348 */ /* 0x000fea0003c00000 */
[----:B------:R0:W1:Y:S02]  /*13970*/  SHFL.IDX P6, R14, R13, R12, R11 ;  /* 0x0000000c0d0e7389 */ /* 0x00006400000c000b */
[----:B01----:R-:W-:Y:S01]  /*13980*/  ENDCOLLECTIVE ;  /* 0x000000000000791b */ /* 0x003fe20003800000 */
.L_x_15363:
        /* <DEDUP_REMOVED lines=11> */
.L_x_15364:
[----:B------:R-:W-:Y:S01]  /*13a40*/  IMAD.MOV.U32 R2, RZ, RZ, R14 ;  /* 0x000000ffff027224 */ /* 0x000fe200078e000e */
[----:B------:R-:W-:Y:S06]  /*13a50*/  BRA `(.L_x_15365) ;  /* 0xffffffb400407947 */ /* 0x000fec000383ffff */
.L_x_15258:
[----:B-1----:R1:W2:Y:S02]  /*13a60*/  SYNCS.PHASECHK.TRANS64.TRYWAIT P0, [R5+URZ+0x16860], R2 ;  /* 0x01686002050075a7 */ /* 0x0022a4000800017f */
[----:B--2---:R-:W-:Y:S05]  /*13a70*/  @!P0 NANOSLEEP.SYNCS 0x989680 ;  /* 0x009896800000895d */ /* 0x004fea0003900000 */
[----:B------:R-:W2:Y:S02]  /*13a80*/  @!P0 SYNCS.PHASECHK.TRANS64 P0, [R5+URZ+0x16860], R2 ;  /* 0x01686002050085a7 */ /* 0x000ea4000800007f */
[----:B--2---:R-:W-:Y:S05]  /*13a90*/  @!P0 BRA `(.L_x_15258) ;  /* 0xfffffffc00f08947 */ /* 0x004fea000383ffff */
[----:B------:R-:W-:Y:S05]  /*13aa0*/  BRA `(.L_x_15366) ;  /* 0xffffffb400987947 */ /* 0x000fea000383ffff */
.L_x_15259:
        /* <DEDUP_REMOVED lines=8> */
.L_x_15368:
[----:B------:R-:W-:Y:S05]  /*13b30*/  BSYNC B1 ;  /* 0x0000000000017941 */ /* 0x000fea0003800000 */
.L_x_15367:
        /* <DEDUP_REMOVED lines=10> */
.L_x_15369:
[----:B------:R-:W-:Y:S01]  /*13be0*/  IMAD.MOV.U32 R13, RZ, RZ, R23 ;  /* 0x000000ffff0d7224 */ /* 0x000fe200078e0017 */
[----:B------:R-:W-:Y:S01]  /*13bf0*/  MOV R12, 0x1 ;  /* 0x00000001000c7802 */ /* 0x000fe20000000f00 */
[----:B------:R-:W-:-:S07]  /*13c00*/  IMAD.MOV.U32 R2, RZ, RZ, R14 ;  /* 0x000000ffff027224 */ /* 0x000fce00078e000e */
[----:B------:R-:W-:Y:S05]  /*13c10*/  WARPSYNC.COLLECTIVE R15, `(.L_x_15370) ;  /* 0x000000000f087348 */ /* 0x000fea0003c00000 */
[----:B------:R0:W1:Y:S02]  /*13c20*/  SHFL.IDX P6, R14, R13, R12, R11 ;  /* 0x0000000c0d0e7389 */ /* 0x00006400000c000b */
[----:B01----:R-:W-:Y:S01]  /*13c30*/  ENDCOLLECTIVE ;  /* 0x000000000000791b */ /* 0x003fe20003800000 */
.L_x_15370:
        /* <DEDUP_REMOVED lines=12> */
.L_x_15371:
[----:B------:R-:W-:Y:S02]  /*13d00*/  IMAD.MOV.U32 R13, RZ, RZ, R23 ;  /* 0x000000ffff0d7224 */ /* 0x000fe400078e0017 */
[----:B------:R-:W-:Y:S02]  /*13d10*/  IMAD.MOV.U32 R12, RZ, RZ, 0x2 ;  /* 0x00000002ff0c7424 */ /* 0x000fe400078e00ff */
[----:B------:R-:W-:-:S07]  /*13d20*/  IMAD.MOV.U32 R2, RZ, RZ, R14 ;  /* 0x000000ffff027224 */ /* 0x000fce00078e000e */
[----:B------:R-:W-:Y:S05]  /*13d30*/  WARPSYNC.COLLECTIVE R15, `(.L_x_15372) ;  /* 0x000000000f087348 */ /* 0x000fea0003c00000 */
[----:B------:R0:W1:Y:S02]  /*13d40*/  SHFL.IDX P6, R14, R13, R12, R11 ;  /* 0x0000000c0d0e7389 */ /* 0x00006400000c000b */
[----:B01----:R-:W-:Y:S01]  /*13d50*/  ENDCOLLECTIVE ;  /* 0x000000000000791b */ /* 0x003fe20003800000 */
.L_x_15372:
        /* <DEDUP_REMOVED lines=12> */
.L_x_15373:
[----:B------:R-:W-:Y:S02]  /*13e20*/  IMAD.MOV.U32 R13, RZ, RZ, R23 ;  /* 0x000000ffff0d7224 */ /* 0x000fe400078e0017 */
[----:B------:R-:W-:Y:S02]  /*13e30*/  IMAD.MOV.U32 R12, RZ, RZ, 0x3 ;  /* 0x00000003ff0c7424 */ /* 0x000fe400078e00ff */
[----:B------:R-:W-:-:S07]  /*13e40*/  IMAD.MOV.U32 R2, RZ, RZ, R14 ;  /* 0x000000ffff027224 */ /* 0x000fce00078e000e */
[----:B------:R-:W-:Y:S05]  /*13e50*/  WARPSYNC.COLLECTIVE R15, `(.L_x_15374) ;  /* 0x000000000f087348 */ /* 0x000fea0003c00000 */
[----:B------:R0:W1:Y:S02]  /*13e60*/  SHFL.IDX P6, R14, R13, R12, R11 ;  /* 0x0000000c0d0e7389 */ /* 0x00006400000c000b */
[----:B01----:R-:W-:Y:S01]  /*13e70*/  ENDCOLLECTIVE ;  /* 0x000000000000791b */ /* 0x003fe20003800000 */
.L_x_15374:
        /* <DEDUP_REMOVED lines=12> */
.L_x_15375:
[----:B------:R-:W-:Y:S02]  /*13f40*/  IMAD.MOV.U32 R13, RZ, RZ, R23 ;  /* 0x000000ffff0d7224 */ /* 0x000fe400078e0017 */
[----:B------:R-:W-:Y:S02]  /*13f50*/  IMAD.MOV.U32 R12, RZ, RZ, 0x4 ;  /* 0x00000004ff0c7424 */ /* 0x000fe400078e00ff */
[----:B------:R-:W-:-:S07]  /*13f60*/  IMAD.MOV.U32 R2, RZ, RZ, R14 ;  /* 0x000000ffff027224 */ /* 0x000fce00078e000e */
[----:B------:R-:W-:Y:S05]  /*13f70*/  WARPSYNC.COLLECTIVE R15, `(.L_x_15376) ;  /* 0x000000000f087348 */ /* 0x000fea0003c00000 */
[----:B------:R0:W1:Y:S02]  /*13f80*/  SHFL.IDX P6, R14, R13, R12, R11 ;  /* 0x0000000c0d0e7389 */ /* 0x00006400000c000b */
[----:B01----:R-:W-:Y:S01]  /*13f90*/  ENDCOLLECTIVE ;  /* 0x000000000000791b */ /* 0x003fe20003800000 */
.L_x_15376:
        /* <DEDUP_REMOVED lines=12> */
.L_x_15377:
[----:B------:R-:W-:Y:S02]  /*14060*/  IMAD.MOV.U32 R13, RZ, RZ, R23 ;  /* 0x000000ffff0d7224 */ /* 0x000fe400078e0017 */
[----:B------:R-:W-:Y:S02]  /*14070*/  IMAD.MOV.U32 R12, RZ, RZ, 0x5 ;  /* 0x00000005ff0c7424 */ /* 0x000fe400078e00ff */
[----:B------:R-:W-:-:S07]  /*14080*/  IMAD.MOV.U32 R2, RZ, RZ, R14 ;  /* 0x000000ffff027224 */ /* 0x000fce00078e000e */
[----:B------:R-:W-:Y:S05]  /*14090*/  WARPSYNC.COLLECTIVE R15, `(.L_x_15378) ;  /* 0x000000000f087348 */ /* 0x000fea0003c00000 */
[----:B------:R0:W1:Y:S02]  /*140a0*/  SHFL.IDX P6, R14, R13, R12, R11 ;  /* 0x0000000c0d0e7389 */ /* 0x00006400000c000b */
[----:B01----:R-:W-:Y:S01]  /*140b0*/  ENDCOLLECTIVE ;  /* 0x000000000000791b */ /* 0x003fe20003800000 */
.L_x_15378:
        /* <DEDUP_REMOVED lines=12> */
.L_x_15379:
[----:B------:R-:W-:Y:S02]  /*14180*/  IMAD.MOV.U32 R13, RZ, RZ, R23 ;  /* 0x000000ffff0d7224 */ /* 0x000fe400078e0017 */
[----:B------:R-:W-:Y:S01]  /*14190*/  IMAD.MOV.U32 R12, RZ, RZ, 0x6 ;  /* 0x00000006ff0c7424 */ /* 0x000fe200078e00ff */
[----:B------:R-:W-:-:S07]  /*141a0*/  MOV R2, R14 ;  /* 0x0000000e00027202 */ /* 0x000fce0000000f00 */
[----:B------:R-:W-:Y:S05]  /*141b0*/  WARPSYNC.COLLECTIVE R15, `(.L_x_15380) ;  /* 0x000000000f087348 */ /* 0x000fea0003c00000 */
[----:B------:R0:W1:Y:S02]  /*141c0*/  SHFL.IDX P6, R14, R13, R12, R11 ;  /* 0x0000000c0d0e7389 */ /* 0x00006400000c000b */
[----:B01----:R-:W-:Y:S01]  /*141d0*/  ENDCOLLECTIVE ;  /* 0x000000000000791b */ /* 0x003fe20003800000 */
.L_x_15380:
        /* <DEDUP_REMOVED lines=12> */
.L_x_15381:
[----:B------:R-:W-:Y:S02]  /*142a0*/  IMAD.MOV.U32 R13, RZ, RZ, R23 ;  /* 0x000000ffff0d7224 */ /* 0x000fe400078e0017 */
[----:B------:R-:W-:Y:S02]  /*142b0*/  IMAD.MOV.U32 R12, RZ, RZ, 0x7 ;  /* 0x00000007ff0c7424 */ /* 0x000fe400078e00ff */
[----:B------:R-:W-:-:S07]  /*142c0*/  IMAD.MOV.U32 R2, RZ, RZ, R14 ;  /* 0x000000ffff027224 */ /* 0x000fce00078e000e */
[----:B------:R-:W-:Y:S05]  /*142d0*/  WARPSYNC.COLLECTIVE R15, `(.L_x_15382) ;  /* 0x000000000f087348 */ /* 0x000fea0003c00000 */
[----:B------:R0:W1:Y:S02]  /*142e0*/  SHFL.IDX P6, R14, R13, R12, R11 ;  /* 0x0000000c0d0e7389 */ /* 0x00006400000c000b */
[----:B01----:R-:W-:Y:S01]  /*142f0*/  ENDCOLLECTIVE ;  /* 0x000000000000791b */ /* 0x003fe20003800000 */
.L_x_15382:
        /* <DEDUP_REMOVED lines=11> */
.L_x_15383:
[----:B------:R-:W-:Y:S01]  /*143b0*/  IMAD.MOV.U32 R2, RZ, RZ, R14 ;  /* 0x000000ffff027224 */ /* 0x000fe200078e000e */
[----:B------:R-:W-:Y:S06]  /*143c0*/  BRA `(.L_x_15384) ;  /* 0xffffffb000447947 */ /* 0x000fec000383ffff */
.L_x_15267:
[----:B0-----:R0:W1:Y:S02]  /*143d0*/  SYNCS.PHASECHK.TRANS64.TRYWAIT P0, [R0+URZ+0x16860], R3 ;  /* 0x01686003000075a7 */ /* 0x001064000800017f */
[----:B-1----:R-:W-:Y:S05]  /*143e0*/  @!P0 NANOSLEEP.SYNCS 0x989680 ;  /* 0x009896800000895d */ /* 0x002fea0003900000 */
[----:B------:R-:W1:Y:S02]  /*143f0*/  @!P0 SYNCS.PHASECHK.TRANS64 P0, [R0+URZ+0x16860], R3 ;  /* 0x01686003000085a7 */ /* 0x000e64000800007f */
[----:B-1----:R-:W-:Y:S05]  /*14400*/  @!P0 BRA `(.L_x_15267) ;  /* 0xfffffffc00f08947 */ /* 0x002fea000383ffff */
[----:B------:R-:W-:Y:S05]  /*14410*/  BRA `(.L_x_15385) ;  /* 0xffffffb400587947 */ /* 0x000fea000383ffff */
.L_x_15268:
        /* <DEDUP_REMOVED lines=8> */
.L_x_15387:
[----:B------:R-:W-:Y:S05]  /*144a0*/  BSYNC B0 ;  /* 0x0000000000007941 */ /* 0x000fea0003800000 */
.L_x_15386:
        /* <DEDUP_REMOVED lines=9> */
.L_x_15388:
        /* <DEDUP_REMOVED lines=10> */
.L_x_15389:
[----:B------:R-:W-:-:S05]  /*145e0*/  IMAD.X R3, RZ, RZ, R3, P1 ;  /* 0x000000ffff037224 */ /* 0x000fca00008e0603 */
        /* <DEDUP_REMOVED lines=10> */
.L_x_15390:
[----:B------:R-:W-:Y:S02]  /*14690*/  IMAD.MOV.U32 R13, RZ, RZ, R23 ;  /* 0x000000ffff0d7224 */ /* 0x000fe400078e0017 */
[----:B------:R-:W-:Y:S02]  /*146a0*/  IMAD.MOV.U32 R12, RZ, RZ, 0x2 ;  /* 0x00000002ff0c7424 */ /* 0x000fe400078e00ff */
[----:B------:R-:W-:-:S07]  /*146b0*/  IMAD.MOV.U32 R9, RZ, RZ, R14 ;  /* 0x000000ffff097224 */ /* 0x000fce00078e000e */
[----:B------:R-:W-:Y:S05]  /*146c0*/  WARPSYNC.COLLECTIVE R15, `(.L_x_15391) ;  /* 0x000000000f087348 */ /* 0x000fea0003c00000 */
[----:B------:R0:W1:Y:S02]  /*146d0*/  SHFL.IDX P6, R14, R13, R12, R11 ;  /* 0x0000000c0d0e7389 */ /* 0x00006400000c000b */
[----:B01----:R-:W-:Y:S01]  /*146e0*/  ENDCOLLECTIVE ;  /* 0x000000000000791b */ /* 0x003fe20003800000 */
.L_x_15391:
        /* <DEDUP_REMOVED lines=12> */
.L_x_15392:
[----:B------:R-:W-:Y:S02]  /*147b0*/  IMAD.MOV.U32 R13, RZ, RZ, R23 ;  /* 0x000000ffff0d7224 */ /* 0x000fe400078e0017 */
[----:B------:R-:W-:Y:S02]  /*147c0*/  IMAD.MOV.U32 R12, RZ, RZ, 0x3 ;  /* 0x00000003ff0c7424 */ /* 0x000fe400078e00ff */
[----:B------:R-:W-:-:S07]  /*147d0*/  IMAD.MOV.U32 R10, RZ, RZ, R14 ;  /* 0x000000ffff0a7224 */ /* 0x000fce00078e000e */
[----:B------:R-:W-:Y:S05]  /*147e0*/  WARPSYNC.COLLECTIVE R15, `(.L_x_15393) ;  /* 0x000000000f087348 */ /* 0x000fea0003c00000 */
[----:B------:R0:W1:Y:S02]  /*147f0*/  SHFL.IDX P6, R14, R13, R12, R11 ;  /* 0x0000000c0d0e7389 */ /* 0x00006400000c000b */
[----:B01----:R-:W-:Y:S01]  /*14800*/  ENDCOLLECTIVE ;  /* 0x000000000000791b */ /* 0x003fe20003800000 */
.L_x_15393:
        /* <DEDUP_REMOVED lines=12> */
.L_x_15394:
[----:B------:R-:W-:Y:S02]  /*148d0*/  IMAD.MOV.U32 R13, RZ, RZ, R23 ;  /* 0x000000ffff0d7224 */ /* 0x000fe400078e0017 */
[----:B------:R-:W-:Y:S02]  /*148e0*/  IMAD.MOV.U32 R12, RZ, RZ, 0x4 ;  /* 0x00000004ff0c7424 */ /* 0x000fe400078e00ff */
[----:B------:R-:W-:-:S07]  /*148f0*/  IMAD.MOV.U32 R9, RZ, RZ, R14 ;  /* 0x000000ffff097224 */ /* 0x000fce00078e000e */
[----:B------:R-:W-:Y:S05]  /*14900*/  WARPSYNC.COLLECTIVE R15, `(.L_x_15395) ;  /* 0x000000000f087348 */ /* 0x000fea0003c00000 */
[----:B------:R0:W1:Y:S02]  /*14910*/  SHFL.IDX P6, R14, R13, R12, R11 ;  /* 0x0000000c0d0e7389 */ /* 0x00006400000c000b */
[----:B01----:R-:W-:Y:S01]  /*14920*/  ENDCOLLECTIVE ;  /* 0x000000000000791b */ /* 0x003fe20003800000 */
.L_x_15395:
        /* <DEDUP_REMOVED lines=12> */
.L_x_15396:
[----:B------:R-:W-:Y:S02]  /*149f0*/  IMAD.MOV.U32 R13, RZ, RZ, R23 ;  /* 0x000000ffff0d7224 */ /* 0x000fe400078e0017 */
[----:B------:R-:W-:Y:S02]  /*14a00*/  IMAD.MOV.U32 R12, RZ, RZ, 0x5 ;  /* 0x00000005ff0c7424 */ /* 0x000fe400078e00ff */
[----:B------:R-:W-:-:S07]  /*14a10*/  IMAD.MOV.U32 R10, RZ, RZ, R14 ;  /* 0x000000ffff0a7224 */ /* 0x000fce00078e000e */
[----:B------:R-:W-:Y:S05]  /*14a20*/  WARPSYNC.COLLECTIVE R15, `(.L_x_15397) ;  /* 0x000000000f087348 */ /* 0x000fea0003c00000 */
[----:B------:R0:W1:Y:S02]  /*14a30*/  SHFL.IDX P6, R14, R13, R12, R11 ;  /* 0x0000000c0d0e7389 */ /* 0x00006400000c000b */
[----:B01----:R-:W-:Y:S01]  /*14a40*/  ENDCOLLECTIVE ;  /* 0x000000000000791b */ /* 0x003fe20003800000 */
.L_x_15397:
        /* <DEDUP_REMOVED lines=12> */
.L_x_15398:
[----:B------:R-:W-:Y:S02]  /*14b10*/  IMAD.MOV.U32 R13, RZ, RZ, R23 ;  /* 0x000000ffff0d7224 */ /* 0x000fe400078e0017 */
[----:B------:R-:W-:Y:S02]  /*14b20*/  IMAD.MOV.U32 R12, RZ, RZ, 0x6 ;  /* 0x00000006ff0c7424 */ /* 0x000fe400078e00ff */
[----:B------:R-:W-:-:S07]  /*14b30*/  IMAD.MOV.U32 R9, RZ, RZ, R14 ;  /* 0x000000ffff097224 */ /* 0x000fce00078e000e */
[----:B------:R-:W-:Y:S05]  /*14b40*/  WARPSYNC.COLLECTIVE R15, `(.L_x_15399) ;  /* 0x000000000f087348 */ /* 0x000fea0003c00000 */
[----:B------:R0:W1:Y:S02]  /*14b50*/  SHFL.IDX P6, R14, R13, R12, R11 ;  /* 0x0000000c0d0e7389 */ /* 0x00006400000c000b */
[----:B01----:R-:W-:Y:S01]  /*14b60*/  ENDCOLLECTIVE ;  /* 0x000000000000791b */ /* 0x003fe20003800000 */
.L_x_15399:
        /* <DEDUP_REMOVED lines=12> */
.L_x_15400:
[----:B------:R-:W-:Y:S02]  /*14c30*/  IMAD.MOV.U32 R13, RZ, RZ, R23 ;  /* 0x000000ffff0d7224 */ /* 0x000fe400078e0017 */
[----:B------:R-:W-:Y:S01]  /*14c40*/  IMAD.MOV.U32 R12, RZ, RZ, 0x7 ;  /* 0x00000007ff0c7424 */ /* 0x000fe200078e00ff */
[----:B------:R-:W-:-:S13]  /*14c50*/  IADD3 R2, P1, R14, R5, RZ ;  /* 0x000000050e027210 */ /* 0x000fda0007f3e0ff */
[----:B------:R-:W-:Y:S05]  /*14c60*/  WARPSYNC.COLLECTIVE R15, `(.L_x_15401) ;  /* 0x000000000f087348 */ /* 0x000fea0003c00000 */
[----:B------:R0:W1:Y:S02]  /*14c70*/  SHFL.IDX P6, R14, R13, R12, R11 ;  /* 0x0000000c0d0e7389 */ /* 0x00006400000c000b */
[----:B01----:R-:W-:Y:S01]  /*14c80*/  ENDCOLLECTIVE ;  /* 0x000000000000791b */ /* 0x003fe20003800000 */
.L_x_15401:
        /* <DEDUP_REMOVED lines=10> */
.L_x_15402:
[----:B------:R-:W-:Y:S05]  /*14d30*/  BRA `(.L_x_15403) ;  /* 0xffffffb000087947 */ /* 0x000fea000383ffff */
.L_x_15273:
        /* <DEDUP_REMOVED lines=8> */
.L_x_15405:
[----:B------:R-:W-:Y:S05]  /*14dc0*/  BSYNC B0 ;  /* 0x0000000000007941 */ /* 0x000fea0003800000 */
.L_x_15404:
        /* <DEDUP_REMOVED lines=9> */
.L_x_15406:
        /* <DEDUP_REMOVED lines=23> */
.L_x_15407:
[----:B------:R-:W-:Y:S02]  /*14fd0*/  MOV R12, 0x2 ;  /* 0x00000002000c7802 */ /* 0x000fe40000000f00 */
[----:B------:R-:W-:-:S05]  /*14fe0*/  SEL R4, R14, RZ, P1 ;  /* 0x000000ff0e047207 */ /* 0x000fca0000800000 */
[----:B------:R-:W-:-:S04]  /*14ff0*/  IMAD.IADD R4, R13, 0x1, R4 ;  /* 0x000000010d047824 */ /* 0x000fc800078e0204 */
[----:B------:R-:W-:-:S07]  /*15000*/  IMAD.MOV.U32 R13, RZ, RZ, R4 ;  /* 0x000000ffff0d7224 */ /* 0x000fce00078e0004 */
[----:B------:R-:W-:Y:S05]  /*15010*/  WARPSYNC.COLLECTIVE R15, `(.L_x_15408) ;  /* 0x000000000f087348 */ /* 0x000fea0003c00000 */
[----:B------:R0:W1:Y:S02]  /*15020*/  SHFL.UP P6, R14, R13, R12, R11 ;  /* 0x0400000c0d0e7389 */ /* 0x00006400000c000b */
[----:B01----:R-:W-:Y:S01]  /*15030*/  ENDCOLLECTIVE ;  /* 0x000000000000791b */ /* 0x003fe20003800000 */
.L_x_15408:
[----:B------:R-:W-:Y:S01]  /*15040*/  IMAD.MOV.U32 R12, RZ, RZ, 0x4 ;  /* 0x00000004ff0c7424 */ /* 0x000fe200078e00ff */
[----:B------:R-:W-:-:S05]  /*15050*/  SEL R3, R14, RZ, P2 ;  /* 0x000000ff0e037207 */ /* 0x000fca0001000000 */
[----:B------:R-:W-:-:S04]  /*15060*/  IMAD.IADD R2, R4, 0x1, R3 ;  /* 0x0000000104027824 */ /* 0x000fc800078e0203 */
[----:B------:R-:W-:-:S07]  /*15070*/  IMAD.MOV.U32 R13, RZ, RZ, R2 ;  /* 0x000000ffff0d7224 */ /* 0x000fce00078e0002 */
[----:B------:R-:W-:Y:S05]  /*15080*/  WARPSYNC.COLLECTIVE R15, `(.L_x_15409) ;  /* 0x000000000f087348 */ /* 0x000fea0003c00000 */
[----:B------:R0:W1:Y:S02]  /*15090*/  SHFL.UP P6, R14, R13, R12, R11 ;  /* 0x0400000c0d0e7389 */ /* 0x00006400000c000b */
[----:B01----:R-:W-:Y:S01]  /*150a0*/  ENDCOLLECTIVE ;  /* 0x000000000000791b */ /* 0x003fe20003800000 */
.L_x_15409:
[----:B------:R-:W-:Y:S01]  /*150b0*/  IMAD.MOV.U32 R12, RZ, RZ, 0x8 ;  /* 0x00000008ff0c7424 */ /* 0x000fe200078e00ff */
[----:B------:R-:W-:-:S05]  /*150c0*/  SEL R3, R14, RZ, P3 ;  /* 0x000000ff0e037207 */ /* 0x000fca0001800000 */
[----:B------:R-:W-:-:S04]  /*150d0*/  IMAD.IADD R3, R2, 0x1, R3 ;  /* 0x0000000102037824 */ /* 0x000fc800078e0203 */
[----:B------:R-:W-:-:S07]  /*150e0*/  IMAD.MOV.U32 R13, RZ, RZ, R3 ;  /* 0x000000ffff0d7224 */ /* 0x000fce00078e0003 */
[----:B------:R-:W-:Y:S05]  /*150f0*/  WARPSYNC.COLLECTIVE R15, `(.L_x_15410) ;  /* 0x000000000f087348 */ /* 0x000fea0003c00000 */
[----:B------:R0:W1:Y:S02]  /*15100*/  SHFL.UP P6, R14, R13, R12, R11 ;  /* 0x0400000c0d0e7389 */ /* 0x00006400000c000b */
[----:B01----:R-:W-:Y:S01]  /*15110*/  ENDCOLLECTIVE ;  /* 0x000000000000791b */ /* 0x003fe20003800000 */
.L_x_15410:
[----:B------:R-:W-:Y:S01]  /*15120*/  IMAD.MOV.U32 R12, RZ, RZ, 0x10 ;  /* 0x00000010ff0c7424 */ /* 0x000fe200078e00ff */
[----:B------:R-:W-:-:S05]  /*15130*/  SEL R4, R14, RZ, P4 ;  /* 0x000000ff0e047207 */ /* 0x000fca0002000000 */
[----:B------:R-:W-:-:S04]  /*15140*/  IMAD.IADD R4, R3, 0x1, R4 ;  /* 0x0000000103047824 */ /* 0x000fc800078e0204 */
[----:B------:R-:W-:-:S07]  /*15150*/  IMAD.MOV.U32 R13, RZ, RZ, R4 ;  /* 0x000000ffff0d7224 */ /* 0x000fce00078e0004 */
[----:B------:R-:W-:Y:S05]  /*15160*/  WARPSYNC.COLLECTIVE R15, `(.L_x_15411) ;  /* 0x000000000f087348 */ /* 0x000fea0003c00000 */
[----:B------:R0:W1:Y:S02]  /*15170*/  SHFL.UP P6, R14, R13, R12, R11 ;  /* 0x0400000c0d0e7389 */ /* 0x00006400000c000b */
[----:B01----:R-:W-:Y:S01]  /*15180*/  ENDCOLLECTIVE ;  /* 0x000000000000791b */ /* 0x003fe20003800000 */
.L_x_15411:
        /* <DEDUP_REMOVED lines=8> */
.L_x_15412:
[----:B------:R-:W-:Y:S05]  /*15210*/  BRA `(.L_x_15413) ;  /* 0xffffffb000187947 */ /* 0x000fea000383ffff */
.L_x_15276:
[----:B------:R-:W-:Y:S01]  /*15220*/  BSSY B0, `(.L_x_15414) ;  /* 0x0000007000007945 */ /* 0x000fe20003800000 */
[----:B------:R-:W-:Y:S02]  /*15230*/  IMAD.MOV.U32 R12, RZ, RZ, 0x1 ;  /* 0x00000001ff0c7424 */ /* 0x000fe400078e00ff */
[----:B------:R-:W-:Y:S02]  /*15240*/  IMAD.MOV.U32 R11, RZ, RZ, RZ ;  /* 0x000000ffff0b7224 */ /* 0x000fe400078e00ff */
[----:B------:R-:W-:-:S07]  /*15250*/  IMAD.MOV.U32 R15, RZ, RZ, -0x1 ;  /* 0xffffffffff0f7424 */ /* 0x000fce00078e00ff */
[----:B------:R-:W-:Y:S05]  /*15260*/  WARPSYNC.COLLECTIVE R15, `(.L_x_15415) ;  /* 0x000000000f087348 */ /* 0x000fea0003c00000 */
[----:B------:R0:W1:Y:S02]  /*15270*/  SHFL.UP P6, R14, R13, R12, R11 ;  /* 0x0400000c0d0e7389 */ /* 0x00006400000c000b */
[----:B01----:R-:W-:Y:S01]  /*15280*/  ENDCOLLECTIVE ;  /* 0x000000000000791b */ /* 0x003fe20003800000 */
.L_x_15415:
[----:B------:R-:W-:Y:S05]  /*15290*/  BSYNC B0 ;  /* 0x0000000000007941 */ /* 0x000fea0003800000 */
.L_x_15414:
        /* <DEDUP_REMOVED lines=8> */
.L_x_15416:
[----:B------:R-:W-:Y:S01]  /*15320*/  IMAD.MOV.U32 R12, RZ, RZ, 0x4 ;  /* 0x00000004ff0c7424 */ /* 0x000fe200078e00ff */
[----:B------:R-:W-:-:S05]  /*15330*/  SEL R2, R14, RZ, P2 ;  /* 0x000000ff0e027207 */ /* 0x000fca0001000000 */
[----:B------:R-:W-:-:S04]  /*15340*/  IMAD.IADD R2, R13, 0x1, R2 ;  /* 0x000000010d027824 */ /* 0x000fc800078e0202 */
[----:B------:R-:W-:-:S07]  /*15350*/  IMAD.MOV.U32 R13, RZ, RZ, R2 ;  /* 0x000000ffff0d7224 */ /* 0x000fce00078e0002 */
[----:B------:R-:W-:Y:S05]  /*15360*/  WARPSYNC.COLLECTIVE R15, `(.L_x_15417) ;  /* 0x000000000f087348 */ /* 0x000fea0003c00000 */
[----:B------:R0:W1:Y:S02]  /*15370*/  SHFL.UP P6, R14, R13, R12, R11 ;  /* 0x0400000c0d0e7389 */ /* 0x00006400000c000b */
[----:B01----:R-:W-:Y:S01]  /*15380*/  ENDCOLLECTIVE ;  /* 0x000000000000791b */ /* 0x003fe20003800000 */
.L_x_15417:
[----:B------:R-:W-:Y:S01]  /*15390*/  IMAD.MOV.U32 R12, RZ, RZ, 0x8 ;  /* 0x00000008ff0c7424 */ /* 0x000fe200078e00ff */
[----:B------:R-:W-:-:S05]  /*153a0*/  SEL R3, R14, RZ, P3 ;  /* 0x000000ff0e037207 */ /* 0x000fca0001800000 */
[----:B------:R-:W-:-:S04]  /*153b0*/  IMAD.IADD R3, R2, 0x1, R3 ;  /* 0x0000000102037824 */ /* 0x000fc800078e0203 */
[----:B------:R-:W-:-:S07]  /*153c0*/  IMAD.MOV.U32 R13, RZ, RZ, R3 ;  /* 0x000000ffff0d7224 */ /* 0x000fce00078e0003 */
[----:B------:R-:W-:Y:S05]  /*153d0*/  WARPSYNC.COLLECTIVE R15, `(.L_x_15418) ;  /* 0x000000000f087348 */ /* 0x000fea0003c00000 */
[----:B------:R0:W1:Y:S02]  /*153e0*/  SHFL.UP P6, R14, R13, R12, R11 ;  /* 0x0400000c0d0e7389 */ /* 0x00006400000c000b */
[----:B01----:R-:W-:Y:S01]  /*153f0*/  ENDCOLLECTIVE ;  /* 0x000000000000791b */ /* 0x003fe20003800000 */
.L_x_15418:
[----:B------:R-:W-:Y:S01]  /*15400*/  IMAD.MOV.U32 R12, RZ, RZ, 0x10 ;  /* 0x00000010ff0c7424 */ /* 0x000fe200078e00ff */
[----:B------:R-:W-:-:S04]  /*15410*/  SEL R4, R14, RZ, P4 ;  /* 0x000000ff0e047207 */ /* 0x000fc80002000000 */
[----:B------:R-:W-:-:S05]  /*15420*/  IADD3 R4, R3, R4, RZ ;  /* 0x0000000403047210 */ /* 0x000fca0007ffe0ff */
[----:B------:R-:W-:-:S07]  /*15430*/  IMAD.MOV.U32 R13, RZ, RZ, R4 ;  /* 0x000000ffff0d7224 */ /* 0x000fce00078e0004 */
[----:B------:R-:W-:Y:S05]  /*15440*/  WARPSYNC.COLLECTIVE R15, `(.L_x_15419) ;  /* 0x000000000f087348 */ /* 0x000fea0003c00000 */
[----:B------:R0:W1:Y:S02]  /*15450*/  SHFL.UP P6, R14, R13, R12, R11 ;  /* 0x0400000c0d0e7389 */ /* 0x00006400000c000b */
[----:B01----:R-:W-:Y:S01]  /*15460*/  ENDCOLLECTIVE ;  /* 0x000000000000791b */ /* 0x003fe20003800000 */
.L_x_15419:
        /* <DEDUP_REMOVED lines=8> */
.L_x_15420:
[----:B------:R-:W-:Y:S05]  /*154f0*/  BRA `(.L_x_15421) ;  /* 0xffffffb000047947 */ /* 0x000fea000383ffff */
.L_x_15278:
[----:B------:R-:W-:Y:S01]  /*15500*/  BSSY B0, `(.L_x_15422) ;  /* 0x0000006000007945 */ /* 0x000fe20003800000 */
[----:B------:R-:W-:Y:S01]  /*15510*/  PLOP3.LUT P6, PT, P6, PT, PT, 0x8, 0x0 ;  /* 0x000000000000781c */ /* 0x000fe200037ce170 */
[----:B------:R-:W-:-:S12]  /*15520*/  IMAD.MOV.U32 R15, RZ, RZ, -0x1 ;  /* 0xffffffffff0f7424 */ /* 0x000fd800078e00ff */
[----:B0-----:R-:W-:Y:S05]  /*15530*/  WARPSYNC.COLLECTIVE R15, `(.L_x_15423) ;  /* 0x000000000f087348 */ /* 0x001fea0003c00000 */
[----:B------:R-:W-:Y:S01]  /*15540*/  VOTE.ANY R14, PT, P6 ;  /* 0x00000000000e7806 */ /* 0x000fe200030e0100 */
[----:B0-----:R-:W-:Y:S06]  /*15550*/  ENDCOLLECTIVE ;  /* 0x000000000000791b */ /* 0x001fec0003800000 */
.L_x_15423:
[----:B------:R-:W-:Y:S05]  /*15560*/  BSYNC B0 ;  /* 0x0000000000007941 */ /* 0x000fea0003800000 */
.L_x_15422:
        /* <DEDUP_REMOVED lines=10> */
.L_x_15424:
[----:B------:R-:W-:Y:S02]  /*15610*/  IMAD.MOV.U32 R13, RZ, RZ, R5 ;  /* 0x000000ffff0d7224 */ /* 0x000fe400078e0005 */
[----:B------:R-:W-:-:S07]  /*15620*/  IMAD.MOV.U32 R17, RZ, RZ, R14 ;  /* 0x000000ffff117224 */ /* 0x000fce00078e000e */
[----:B------:R-:W-:Y:S05]  /*15630*/  WARPSYNC.COLLECTIVE R15, `(.L_x_15425) ;  /* 0x000000000f087348 */ /* 0x000fea0003c00000 */
[----:B------:R0:W1:Y:S02]  /*15640*/  SHFL.IDX P6, R14, R13, R12, R11 ;  /* 0x0000000c0d0e7389 */ /* 0x00006400000c000b */
[----:B01----:R-:W-:Y:S01]  /*15650*/  ENDCOLLECTIVE ;  /* 0x000000000000791b */ /* 0x003fe20003800000 */
.L_x_15425:
[----:B------:R-:W-:Y:S01]  /*15660*/  IMAD.MOV.U32 R5, RZ, RZ, R14 ;  /* 0x000000ffff057224 */ /* 0x000fe200078e000e */
[----:B------:R-:W-:Y:S06]  /*15670*/  BRA `(.L_x_15426) ;  /* 0xffffffac00e47947 */ /* 0x000fec000383ffff */
.L_x_15280:
[----:B------:R-:W-:Y:S01]  /*15680*/  BSSY B0, `(.L_x_15427) ;  /* 0x0000007000007945 */ /* 0x000fe20003800000 */
[----:B------:R-:W-:Y:S02]  /*15690*/  IMAD.MOV.U32 R13, RZ, RZ, R2 ;  /* 0x000000ffff0d7224 */ /* 0x000fe400078e0002 */
[----:B------:R-:W-:Y:S02]  /*156a0*/  IMAD.MOV.U32 R11, RZ, RZ, 0x1f ;  /* 0x0000001fff0b7424 */ /* 0x000fe400078e00ff */
[----:B------:R-:W-:-:S07]  /*156b0*/  IMAD.MOV.U32 R15, RZ, RZ, -0x1 ;  /* 0xffffffffff0f7424 */ /* 0x000fce00078e00ff */
[----:B0123--:R-:W-:Y:S05]  /*156c0*/  WARPSYNC.COLLECTIVE R15, `(.L_x_15428) ;  /* 0x000000000f087348 */ /* 0x00ffea0003c00000 */
[----:B------:R4:W0:Y:S02]  /*156d0*/  SHFL.IDX P6, R14, R13, R12, R11 ;  /* 0x0000000c0d0e7389 */ /* 0x00082400000c000b */
[----:B01234-:R-:W-:Y:S01]  /*156e0*/  ENDCOLLECTIVE ;  /* 0x000000000000791b */ /* 0x01ffe20003800000 */
.L_x_15428:
[----:B------:R-:W-:Y:S05]  /*156f0*/  BSYNC B0 ;  /* 0x0000000000007941 */ /* 0x000fea0003800000 */
.L_x_15427:
[----:B------:R-:W-:Y:S01]  /*15700*/  IMAD.MOV.U32 R16, RZ, RZ, R14 ;  /* 0x000000ffff107224 */ /* 0x000fe200078e000e */
[----:B------:R-:W-:Y:S06]  /*15710*/  BRA `(.L_x_15279) ;  /* 0xffffffac00d47947 */ /* 0x000fec000383ffff */
.L_x_15286:
[----:B0-----:R0:W1:Y:S02]  /*15720*/  SYNCS.PHASECHK.TRANS64.TRYWAIT P0, [R5+URZ+0x16820], R0 ;  /* 0x01682000050075a7 */ /* 0x001064000800017f */
[----:B-1----:R-:W-:Y:S05]  /*15730*/  @!P0 NANOSLEEP.SYNCS 0x989680 ;  /* 0x009896800000895d */ /* 0x002fea0003900000 */
[----:B------:R-:W1:Y:S02]  /*15740*/  @!P0 SYNCS.PHASECHK.TRANS64 P0, [R5+URZ+0x16820], R0 ;  /* 0x01682000050085a7 */ /* 0x000e64000800007f */
[----:B-1----:R-:W-:Y:S05]  /*15750*/  @!P0 BRA `(.L_x_15286) ;  /* 0xfffffffc00f08947 */ /* 0x002fea000383ffff */
[----:B------:R-:W-:Y:S05]  /*15760*/  BRA `(.L_x_15429) ;  /* 0xffffffb8002c7947 */ /* 0x000fea000383ffff */
.L_x_15287:
        /* <DEDUP_REMOVED lines=8> */
[----:B0-----:R-:W-:Y:S05]  /*157f0*/  WARPSYNC.COLLECTIVE R15, `(.L_x_15431) ;  /* 0x000000000f087348 */ /* 0x001fea0003c00000 */
[----:B------:R1:W2:Y:S02]  /*15800*/  SHFL.IDX P6, R14, R13, R12, R11 ;  /* 0x0000000c0d0e7389 */ /* 0x0002a400000c000b */
[----:B012---:R-:W-:Y:S01]  /*15810*/  ENDCOLLECTIVE ;  /* 0x000000000000791b */ /* 0x007fe20003800000 */
.L_x_15431:
[----:B------:R-:W-:Y:S05]  /*15820*/  BSYNC B0 ;  /* 0x0000000000007941 */ /* 0x000fea0003800000 */
.L_x_15430:
[----:B------:R-:W-:Y:S05]  /*15830*/  BRA `(.L_x_15432) ;  /* 0xffffffb800147947 */ /* 0x000fea000383ffff */
.L_x_15290:
[----:B------:R-:W-:Y:S01]  /*15840*/  BSSY B1, `(.L_x_15433) ;  /* 0x0000006000017945 */ /* 0x000fe20003800000 */
[----:B------:R-:W-:-:S07]  /*15850*/  IMAD.MOV.U32 R15, RZ, RZ, -0x1 ;  /* 0xffffffffff0f7424 */ /* 0x000fce00078e00ff */
[----:B0-----:R-:W-:Y:S05]  /*15860*/  WARPSYNC.COLLECTIVE R15, `(.L_x_15434) ;  /* 0x000000000f0c7348 */ /* 0x001fea0003c00000 */
[----:B------:R-:W-:Y:S02]  /*15870*/  ELECT P6, UR62, PT ;  /* 0x00000000003e782f */ /* 0x000fe400038c0000 */
[----:B------:R-:W-:Y:S01]  /*15880*/  MOV R14, UR62 ;  /* 0x0000003e000e7c02 */ /* 0x000fe20008000f00 */
[----:B0-----:R-:W-:Y:S10]  /*15890*/  ENDCOLLECTIVE ;  /* 0x000000000000791b */ /* 0x001ff40003800000 */
.L_x_15434:
[----:B------:R-:W-:Y:S05]  /*158a0*/  BSYNC B1 ;  /* 0x0000000000017941 */ /* 0x000fea0003800000 */
.L_x_15433:
[----:B------:R-:W-:Y:S05]  /*158b0*/  BRA `(.L_x_15435) ;  /* 0xffffffb8000c7947 */ /* 0x000fea000383ffff */
.L_x_15292:
[----:B0-----:R0:W1:Y:S02]  /*158c0*/  SYNCS.PHASECHK.TRANS64.TRYWAIT P1, [R3+URZ+0x16840], R2 ;  /* 0x01684002030075a7 */ /* 0x001064000802017f */
[----:B-1----:R-:W-:Y:S05]  /*158d0*/  @!P1 NANOSLEEP.SYNCS 0x989680 ;  /* 0x009896800000995d */ /* 0x002fea0003900000 */
[----:B------:R-:W1:Y:S02]  /*158e0*/  @!P1 SYNCS.PHASECHK.TRANS64 P1, [R3+URZ+0x16840], R2 ;  /* 0x01684002030095a7 */ /* 0x000e64000802007f */
[----:B-1----:R-:W-:Y:S05]  /*158f0*/  @!P1 BRA `(.L_x_15292) ;  /* 0xfffffffc00f09947 */ /* 0x002fea000383ffff */
[----:B------:R-:W-:Y:S05]  /*15900*/  BRA `(.L_x_15436) ;  /* 0xffffffb8002c7947 */ /* 0x000fea000383ffff */
.L_x_15294:
[----:B-1----:R1:W2:Y:S02]  /*15910*/  SYNCS.PHASECHK.TRANS64.TRYWAIT P1, [R25+URZ+0x16840], R0 ;  /* 0x01684000190075a7 */ /* 0x0022a4000802017f */
[----:B--2---:R-:W-:Y:S05]  /*15920*/  @!P1 NANOSLEEP.SYNCS 0x989680 ;  /* 0x009896800000995d */ /* 0x004fea0003900000 */
[----:B------:R-:W2:Y:S02]  /*15930*/  @!P1 SYNCS.PHASECHK.TRANS64 P1, [R25+URZ+0x16840], R0 ;  /* 0x01684000190095a7 */ /* 0x000ea4000802007f */
[----:B--2---:R-:W-:Y:S05]  /*15940*/  @!P1 BRA `(.L_x_15294) ;  /* 0xfffffffc00f09947 */ /* 0x004fea000383ffff */
[----:B------:R-:W-:Y:S05]  /*15950*/  BRA `(.L_x_15437) ;  /* 0xffffffb800387947 */ /* 0x000fea000383ffff */
.L_x_15296:
[----:B--2---:R2:W3:Y:S02]  /*15960*/  SYNCS.PHASECHK.TRANS64.TRYWAIT P1, [R3+URZ+0x16860], R2 ;  /* 0x01686002030075a7 */ /* 0x0044e4000802017f */
[----:B---3--:R-:W-:Y:S05]  /*15970*/  @!P1 NANOSLEEP.SYNCS 0x989680 ;  /* 0x009896800000995d */ /* 0x008fea0003900000 */
[----:B------:R-:W3:Y:S02]  /*15980*/  @!P1 SYNCS.PHASECHK.TRANS64 P1, [R3+URZ+0x16860], R2 ;  /* 0x01686002030095a7 */ /* 0x000ee4000802007f */
[----:B---3--:R-:W-:Y:S05]  /*15990*/  @!P1 BRA `(.L_x_15296) ;  /* 0xfffffffc00f09947 */ /* 0x008fea000383ffff */
[----:B------:R-:W-:Y:S05]  /*159a0*/  BRA `(.L_x_15438) ;  /* 0xffffffb800347947 */ /* 0x000fea000383ffff */
.L_x_15439:
        /* <DEDUP_REMOVED lines=13> */
.L_x_15999:


//--------------------- .text._ZN7cutlass13device_kernelIN5flash11enable_sm90INS1_16FlashAttnFwdSm90INS1_25CollectiveMainloopFwdSm90ILi2EN4cute5tupleIJNS5_1CILi1EEES8_S8_EEENS6_IJNS7_ILi192EEENS7_ILi128EEENS7_ILi64EEEEEELi64ENS_10bfloat16_tEfNS_4arch4Sm90ELb1ELb0ELb0ELb1ELb1ELb1ELb0ELb1ELb1ELb1ELb1ELb0EEENS1_21CollectiveEpilogueFwdINS6_IJSA_SC_SB_EEES9_SE_SG_Li384ELb1ELb1ELb1ELb0EEENS1_36VarlenDynamicPersistentTileSchedulerILi192ELi128ELi384ELi128ELb1ELb1ELb1ELb1ELb1ELb1EEEEEEEEEvNT_6ParamsE --------------------------
	.section	.text._ZN7cutlass13device_kernelIN5flash11enable_sm90INS1_16FlashAttnFwdSm90INS1_25CollectiveMainloopFwdSm90ILi2EN4cute5tupleIJNS5_1CILi1EEES8_S8_EEENS6_IJNS7_ILi192EEENS7_ILi128EEENS7_ILi64EEEEEELi64ENS_10bfloat16_tEfNS_4arch4Sm90ELb1ELb0ELb0ELb1ELb1ELb1ELb0ELb1ELb1ELb1ELb1ELb0EEENS1_21CollectiveEpilogueFwdINS6_IJSA_SC_SB_EEES9_SE_SG_Li384ELb1ELb1ELb1ELb0EEENS1_36VarlenDynamicPersistentTileSchedulerILi192ELi128ELi384ELi128ELb1ELb1ELb1ELb1ELb1ELb1EEEEEEEEEvNT_6ParamsE,"ax",@progbits
	.align	128
.text._ZN7cutlass13device_kernelIN5flash11enable_sm90INS1_16FlashAttnFwdSm90INS1_25CollectiveMainloopFwdSm90ILi2EN4cute5tupleIJNS5_1CILi1EEES8_S8_EEENS6_IJNS7_ILi192EEENS7_ILi128EEENS7_ILi64EEEEEELi64ENS_10bfloat16_tEfNS_4arch4Sm90ELb1ELb0ELb0ELb1ELb1ELb1ELb0ELb1ELb1ELb1ELb1ELb0EEENS1_21CollectiveEpilogueFwdINS6_IJSA_SC_SB_EEES9_SE_SG_Li384ELb1ELb1ELb1ELb0EEENS1_36VarlenDynamicPersistentTileSchedulerILi192ELi128ELi384ELi128ELb1ELb1ELb1ELb1ELb1ELb1EEEEEEEEEvNT_6ParamsE:
        .type           _ZN7cutlass13device_kernelIN5flash11enable_sm90INS1_16FlashAttnFwdSm90INS1_25CollectiveMainloopFwdSm90ILi2EN4cute5tupleIJNS5_1CILi1EEES8_S8_EEENS6_IJNS7_ILi192EEENS7_ILi128EEENS7_ILi64EEEEEELi64ENS_10bfloat16_tEfNS_4arch4Sm90ELb1ELb0ELb0ELb1ELb1ELb1ELb0ELb1ELb1ELb1ELb1ELb0EEENS1_21CollectiveEpilogueFwdINS6_IJSA_SC_SB_EEES9_SE_SG_Li384ELb1ELb1ELb1ELb0EEENS1_36VarlenDynamicPersistentTileSchedulerILi192ELi128ELi384ELi128ELb1ELb1ELb1ELb1ELb1ELb1EEEEEEEEEvNT_6ParamsE,@function
        .size           _ZN7cutlass13device_kernelIN5flash11enable_sm90INS1_16FlashAttnFwdSm90INS1_25CollectiveMainloopFwdSm90ILi2EN4cute5tupleIJNS5_1CILi1EEES8_S8_EEENS6_IJNS7_ILi192EEENS7_ILi128EEENS7_ILi64EEEEEELi64ENS_10bfloat16_tEfNS_4arch4Sm90ELb1ELb0ELb0ELb1ELb1ELb1ELb0ELb1ELb1ELb1ELb1ELb0EEENS1_21CollectiveEpilogueFwdINS6_IJSA_SC_SB_EEES9_SE_SG_Li384ELb1ELb1ELb1ELb0EEENS1_36VarlenDynamicPersistentTileSchedulerILi192ELi128ELi384ELi128ELb1ELb1ELb1ELb1ELb1ELb1EEEEEEEEEvNT_6ParamsE,(.L_x_16000 - _ZN7cutlass13device_kernelIN5flash11enable_sm90INS1_16FlashAttnFwdSm90INS1_25CollectiveMainloopFwdSm90ILi2EN4cute5tupleIJNS5_1CILi1EEES8_S8_EEENS6_IJNS7_ILi192EEENS7_ILi128EEENS7_ILi64EEEEEELi64ENS_10bfloat16_tEfNS_4arch4Sm90ELb1ELb0ELb0ELb1ELb1ELb1ELb0ELb1ELb1ELb1ELb1ELb0EEENS1_21CollectiveEpilogueFwdINS6_IJSA_SC_SB_EEES9_SE_SG_Li384ELb1ELb1ELb1ELb0EEENS1_36VarlenDynamicPersistentTileSchedulerILi192ELi128ELi384ELi128ELb1ELb1ELb1ELb1ELb1ELb1EEEEEEEEEvNT_6ParamsE)
        .other          _ZN7cutlass13device_kernelIN5flash11enable_sm90INS1_16FlashAttnFwdSm90INS1_25CollectiveMainloopFwdSm90ILi2EN4cute5tupleIJNS5_1CILi1EEES8_S8_EEENS6_IJNS7_ILi192EEENS7_ILi128EEENS7_ILi64EEEEEELi64ENS_10bfloat16_tEfNS_4arch4Sm90ELb1ELb0ELb0ELb1ELb1ELb1ELb0ELb1ELb1ELb1ELb1ELb0EEENS1_21CollectiveEpilogueFwdINS6_IJSA_SC_SB_EEES9_SE_SG_Li384ELb1ELb1ELb1ELb0EEENS1_36VarlenDynamicPersistentTileSchedulerILi192ELi128ELi384ELi128ELb1ELb1ELb1ELb1ELb1ELb1EEEEEEEEEvNT_6ParamsE,@"STO_CUDA_ENTRY STV_DEFAULT"
_ZN7cutlass13device_kernelIN5flash11enable_sm90INS1_16FlashAttnFwdSm90INS1_25CollectiveMainloopFwdSm90ILi2EN4cute5tupleIJNS5_1CILi1EEES8_S8_EEENS6_IJNS7_ILi192EEENS7_ILi128EEENS7_ILi64EEEEEELi64ENS_10bfloat16_tEfNS_4arch4Sm90ELb1ELb0ELb0ELb1ELb1ELb1ELb0ELb1ELb1ELb1ELb1ELb0EEENS1_21CollectiveEpilogueFwdINS6_IJSA_SC_SB_EEES9_SE_SG_Li384ELb1ELb1ELb1ELb0EEENS1_36VarlenDynamicPersistentTileSchedulerILi192ELi128ELi384ELi128ELb1ELb1ELb1ELb1ELb1ELb1EEEEEEEEEvNT_6ParamsE:
        /* <DEDUP_REMOVED lines=17> */
.L_x_15441:
[----:B------:R-:W-:Y:S05]  /*0110*/  BSYNC B0 ;  /* 0x0000000000007941 */ /* 0x000fea0003800000 */
.L_x_15440:
[----:B------:R-:W-:Y:S01]  /*0120*/  VOTEU.ANY UP0, P0 ;  /* 0x00000000003f7886 */ /* 0x000fe20000000100 */
[----:B------:R-:W0:Y:S01]  /*0130*/  SHFL.IDX PT, R2, R0, RZ, 0x1f ;  /* 0x00001fff00027589 */ /* 0x000e2200000e0000 */
[----:B------:R-:W-:Y:S01]  /*0140*/  UMOV UR4, 0x80 ;  /* 0x0000008000047882 */ /* 0x000fe20000000000 */
[----:B------:R-:W-:Y:S01]  /*0150*/  UMOV UR7, 0x180 ;  /* 0x0000018000077882 */ /* 0x000fe20000000000 */
[----:B------:R-:W-:Y:S01]  /*0160*/  SHF.R.U32.HI R3, RZ, 0x7, R3 ;  /* 0x00000007ff037819 */ /* 0x000fe20000011603 */
[----:B------:R-:W1:Y:S01]  /*0170*/  @UP0 S2UR UR8, SR_CgaCtaId ;  /* 0x00000000000809c3 */ /* 0x000e620000008800 */
[----:B------:R-:W-:Y:S01]  /*0180*/  @UP0 UMOV UR6, 0x400 ;  /* 0x0000040000060882 */ /* 0x000fe20000000000 */
[----:B------:R-:W-:-:S04]  /*0190*/  @UP0 UIADD3 UR4, -UR4, 0x100000, URZ ;  /* 0x0010000004040890 */ /* 0x000fc8000fffe13f */
[----:B------:R-:W-:Y:S02]  /*01a0*/  @UP0 USHF.L.U32 UR5, UR4, 0xb, URZ ;  /* 0x0000000b04050899 */ /* 0x000fe4000800063f */
[----:B------:R-:W-:Y:S01]  /*01b0*/  @UP0 USHF.L.U32 UR4, UR4, 0x1, URZ ;  /* 0x0000000104040899 */ /* 0x000fe2000800063f */
[----:B------:R-:W-:Y:S01]  /*01c0*/  VOTEU.ANY UP1, P0 ;  /* 0x00000000003f7886 */ /* 0x000fe20000020100 */
[----:B0-----:R-:W-:Y:S02]  /*01d0*/  ISETP.NE.AND P1, PT, R2, RZ, PT ;  /* 0x000000ff0200720c */ /* 0x001fe40003f25270 */
[----:B------:R0:W2:Y:S01]  /*01e0*/  SHFL.IDX PT, R2, R3, RZ, 0x1f ;  /* 0x00001fff03027589 */ /* 0x0000a200000e0000 */
[----:B-1----:R-:W-:Y:S02]  /*01f0*/  @UP0 ULEA UR8, UR8, UR6, 0x18 ;  /* 0x0000000608080291 */ /* 0x002fe4000f8ec03f */
[----:B------:R-:W-:-:S04]  /*0200*/  @UP0 UIADD3 UR6, -UR7, 0x100000, URZ ;  /* 0x0010000007060890 */ /* 0x000fc8000fffe13f */
[----:B------:R-:W-:Y:S02]  /*0210*/  @UP0 USHF.L.U32 UR7, UR6, 0xb, URZ ;  /* 0x0000000b06070899 */ /* 0x000fe4000800063f */
[----:B------:R-:W-:Y:S01]  /*0220*/  @UP0 USHF.L.U32 UR6, UR6, 0x1, URZ ;  /* 0x0000000106060899 */ /* 0x000fe2000800063f */
[----:B------:R-:W-:Y:S01]  /*0230*/  VOTEU.ANY UP0, P0 ;  /* 0x00000000003f7886 */ /* 0x000fe20000000100 */
[----:B------:R-:W1:Y:S04]  /*0240*/  FENCE.VIEW.ASYNC.S ;  /* 0x00000000000073c6 */ /* 0x000e680000000000 */
[----:B-1----:R0:W1:Y:S06]  /*0250*/  @UP0 SYNCS.EXCH.64 URZ, [UR8+0x16800], UR4 ;  /* 0x01680004083f05b2 */ /* 0x00206c0008000100 */
[----:B------:R0:W3:Y:S02]  /*0260*/  @UP1 SYNCS.EXCH.64 URZ, [UR8+0x16820], UR6 ;  /* 0x01682006083f15b2 */ /* 0x0000e40008000100 */
[----:B0-----:R-:W-:Y:S05]  /*0270*/  @P1 BRA `(.L_x_15442) ;  /* 0x0000000000481947 */ /* 0x001fea0003800000 */
        /* <DEDUP_REMOVED lines=16> */
[----:B------:R0:W0:Y:S01]  /*0380*/  SYNCS.EXCH.64 URZ, [UR8+0x16848], UR6 ;  /* 0x01684806083f75b2 */ /* 0x0000220008000100 */
[----:B------:R-:W-:Y:S01]  /*0390*/  NOP ;  /* 0x0000000000007918 */ /* 0x000fe20000000000 */
.L_x_15442:
        /* <DEDUP_REMOVED lines=22> */
.L_x_15443:
        /* <DEDUP_REMOVED lines=18> */
.L_x_15444:
        /* <DEDUP_REMOVED lines=22> */
.L_x_15445:
        /* <DEDUP_REMOVED lines=22> */
.L_x_15446:
[----:B--2---:R-:W-:Y:S01]  /*08e0*/  ISETP.NE.AND P0, PT, R2, RZ, PT ;  /* 0x000000ff0200720c */ /* 0x004fe20003f05270 */
[----:B------:R-:W-:Y:S01]  /*08f0*/  IMAD.MOV.U32 R2, RZ, RZ, 0x1 ;  /* 0x00000001ff027424 */ /* 0x000fe200078e00ff */
[----:B------:R-:W-:Y:S01]  /*0900*/  NOP ;  /* 0x0000000000007918 */ /* 0x000fe20000000000 */
[----:B------:R-:W-:Y:S01]  /*0910*/  ULDC.64 UR40, c[0x0][0x208] ;  /* 0x0000820000287ab9 */ /* 0x000fe20000000a00 */
[----:B------:R-:W-:Y:S02]  /*0920*/  BSSY B9, `(.L_x_15447) ;  /* 0x00019fd000097945 */ /* 0x000fe40003800000 */
[----:B------:R-:W-:-:S05]  /*0930*/  SEL R2, R2, 0x2, !P0 ;  /* 0x0000000202027807 */ /* 0x000fca0004000000 */
[----:B------:R2:W-:Y:S01]  /*0940*/  STL [R1+0x30], R2 ;  /* 0x0000300201007387 */ /* 0x0005e20000100800 */
[----:B01-34-:R-:W-:Y:S06]  /*0950*/  BAR.SYNC.DEFER_BLOCKING 0x0 ;  /* 0x0000000000007b1d */ /* 0x01bfec0000010000 */
[----:B------:R-:W-:Y:S05]  /*0960*/  @!P0 BRA `(.L_x_15448) ;  /* 0x0000012400ac8947 */ /* 0x000fea0003800000 */
.L_x_15449:
[----:B------:R-:W-:-:S08]  /*0970*/  NOP ;  /* 0x0000000000007918 */ /* 0x000fd00000000000 */
[----:B------:R-:W0:Y:S02]  /*0980*/  USETMAXREG.TRY_ALLOC.CTAPOOL UP0, 0xa0 ;  /* 0x000000a0000079c8 */ /* 0x000e240008000600 */
[----:B0-----:R-:W-:-:S13]  /*0990*/  PLOP3.LUT P0, PT, PT, PT, UP0, 0x80, 0x0 ;  /* 0x000000000000781c */ /* 0x001fda0003f0f008 */
[----:B------:R-:W-:Y:S05]  /*09a0*/  @!P0 BRA `(.L_x_15449) ;  /* 0xfffffffc00f08947 */ /* 0x000fea000383ffff */
[----:B------:R-:W2:Y:S01]  /*09b0*/  S2R R0, SR_TID.X ;  /* 0x0000000000007919 */ /* 0x000ea20000002100 */
[----:B------:R-:W-:Y:S01]  /*09c0*/  LOP3.LUT R19, R19, 0xffffffef, RZ, 0xc0, !PT ;  /* 0xffffffef13137812 */ /* 0x000fe200078ec0ff */
[----:B------:R-:W-:Y:S01]  /*09d0*/  ULDC UR4, c[0x0][0xc3c] ;  /* 0x00030f0000047ab9 */ /* 0x000fe20000000800 */
[----:B--2---:R-:W-:Y:S02]  /*09e0*/  SHF.R.U32.HI R2, RZ, 0x7, R0 ;  /* 0x00000007ff027819 */ /* 0x004fe40000011600 */
[----:B------:R-:W0:Y:S01]  /*09f0*/  S2R R0, SR_CgaCtaId ;  /* 0x0000000000007919 */ /* 0x000e220000008800 */
[----:B------:R-:W-:Y:S06]  /*0a00*/  BAR.ARV 0x8, 0x200 ;  /* 0x0208000000007b1d */ /* 0x000fec0000002000 */
[----:B------:R-:W-:-:S02]  /*0a10*/  ISETP.NE.AND P0, PT, R2, 0x1, PT ;  /* 0x000000010200780c */ /* 0x000fc40003f05270 */
[----:B------:R-:W-:-:S11]  /*0a20*/  MOV R2, 0x400 ;  /* 0x0000040000027802 */ /* 0x000fd60000000f00 */
[----:B------:R-:W-:Y:S06]  /*0a30*/  @!P0 BAR.ARV 0x9, 0x100 ;  /* 0x0244000000008b1d */ /* 0x000fec0000002000 */
[----:B------:R-:W-:Y:S02]  /*0a40*/  @P0 LOP3.LUT R19, R19, 0x10, RZ, 0xfc, !PT ;  /* 0x0000001013130812 */ /* 0x000fe400078efcff */
[----:B------:R-:W-:Y:S01]  /*0a50*/  BAR.SYNC.DEFER_BLOCKING 0x5, 0x200 ;  /* 0x0148000000007b1d */ /* 0x000fe20000010000 */
[----:B0-----:R-:W-:-:S05]  /*0a60*/  LEA R2, R0, R2, 0x18 ;  /* 0x0000000200027211 */ /* 0x001fca00078ec0ff */
[----:B------:R-:W0:Y:S02]  /*0a70*/  LDS.128 R28, [R2+0x168d0] ;  /* 0x0168d000021c7984 */ /* 0x000e240000000c00 */
[----:B------:R-:W-:Y:S06]  /*0a80*/  BAR.ARV 0x4, 0x200 ;  /* 0x0108000000007b1d */ /* 0x000fec0000002000 */
[----:B0-----:R-:W-:-:S13]  /*0a90*/  ISETP.GE.AND P0, PT, R31, UR4, PT ;  /* 0x000000041f007c0c */ /* 0x001fda000bf06270 */
[----:B------:R-:W-:Y:S05]  /*0aa0*/  @P0 BRA `(.L_x_15450) ;  /* 0x0000019c00900947 */ /* 0x000fea0003800000 */
[----:B------:R-:W2:Y:S01]  /*0ab0*/  LDL.LU R13, [R1+0x30] ;  /* 0x00003000010d7983 */ /* 0x000ea20000300800 */
[----:B------:R-:W0:Y:S02]  /*0ac0*/  S2R R0, SR_TID.X ;  /* 0x0000000000007919 */ /* 0x000e240000002100 */
[----:B0-----:R-:W-:-:S05]  /*0ad0*/  VIADD R12, R0, 0xffffff80 ;  /* 0xffffff80000c7836 */ /* 0x001fca0000000000 */
[----:B------:R-:W-:-:S04]  /*0ae0*/  SHF.R.S32.HI R0, RZ, 0x1f, R12 ;  /* 0x0000001fff007819 */ /* 0x000fc8000001140c */
[----:B------:R-:W-:-:S04]  /*0af0*/  LEA.HI R3, R0, R12, RZ, 0x7 ;  /* 0x0000000c00037211 */ /* 0x000fc800078f38ff */
[----:B------:R-:W-:-:S05]  /*0b00*/  LOP3.LUT R4, R3, 0xffffff80, RZ, 0xc0, !PT ;  /* 0xffffff8003047812 */ /* 0x000fca00078ec0ff */
[----:B------:R-:W-:-:S05]  /*0b10*/  IMAD.IADD R11, R12, 0x1, -R4 ;  /* 0x000000010c0b7824 */ /* 0x000fca00078e0a04 */
[----:B------:R-:W-:-:S04]  /*0b20*/  SHF.R.S32.HI R6, RZ, 0x1f, R11 ;  /* 0x0000001fff067819 */ /* 0x000fc8000001140b */
[----:B------:R-:W-:Y:S02]  /*0b30*/  LEA.HI R8, R6, R11, RZ, 0x2 ;  /* 0x0000000b06087211 */ /* 0x000fe400078f10ff */
[CC--:B------:R-:W-:Y:S02]  /*0b40*/  LEA.HI R4, R0.reuse, R12.reuse, RZ, 0x4 ;  /* 0x0000000c00047211 */ /* 0x0c0fe400078f20ff */
[--C-:B------:R-:W-:Y:S02]  /*0b50*/  SHF.R.S32.HI R9, RZ, 0x2, R8.reuse ;  /* 0x00000002ff097819 */ /* 0x100fe40000011408 */
[----:B------:R-:W-:Y:S02]  /*0b60*/  SHF.R.S32.HI R10, RZ, 0x1f, R8 ;  /* 0x0000001fff0a7819 */ /* 0x000fe40000011408 */
[----:B------:R-:W-:Y:S02]  /*0b70*/  LEA.HI R5, R0, R12, RZ, 0x5 ;  /* 0x0000000c00057211 */ /* 0x000fe400078f28ff */
[----:B------:R-:W-:-:S02]  /*0b80*/  SHF.R.S32.HI R14, RZ, 0x7, R3 ;  /* 0x00000007ff0e7819 */ /* 0x000fc40000011403 */
[----:B------:R-:W-:Y:S02]  /*0b90*/  SHF.R.S32.HI R7, RZ, 0x4, R4 ;  /* 0x00000004ff077819 */ /* 0x000fe40000011404 */
[----:B------:R-:W-:Y:S02]  /*0ba0*/  LEA.HI R10, R10, R9, RZ, 0x3 ;  /* 0x000000090a0a7211 */ /* 0x000fe400078f18ff */
[----:B------:R-:W-:Y:S01]  /*0bb0*/  SHF.R.S32.HI R15, RZ, 0x5, R5 ;  /* 0x00000005ff0f7819 */ /* 0x000fe20000011405 */
[----:B------:R-:W-:Y:S01]  /*0bc0*/  IMAD.HI R5, R14, 0x55555556, RZ ;  /* 0x555555560e057827 */ /* 0x000fe200078e02ff */
[C---:B------:R-:W-:Y:S02]  /*0bd0*/  LOP3.LUT R3, R4.reuse, 0x3fffff0, RZ, 0xc0, !PT ;  /* 0x03fffff004037812 */ /* 0x040fe400078ec0ff */
[----:B------:R-:W-:Y:S02]  /*0be0*/  LEA.HI R4, R4, R7, RZ, 0x1 ;  /* 0x0000000704047211 */ /* 0x000fe400078f08ff */
[----:B------:R-:W-:-:S02]  /*0bf0*/  LOP3.LUT R10, R10, 0xfffffff8, RZ, 0xc0, !PT ;  /* 0xfffffff80a0a7812 */ /* 0x000fc400078ec0ff */
[----:B------:R-:W-:Y:S01]  /*0c00*/  LEA.HI R6, R6, R11, RZ, 0x5 ;  /* 0x0000000b06067211 */ /* 0x000fe200078f28ff */
[----:B------:R-:W-:Y:S01]  /*0c10*/  IMAD.IADD R3, R12, 0x1, -R3 ;  /* 0x000000010c037824 */ /* 0x000fe200078e0a03 */
[----:B------:R-:W-:Y:S01]  /*0c20*/  LOP3.LUT R4, R4, 0x1ffffffe, RZ, 0xc0, !PT ;  /* 0x1ffffffe04047812 */ /* 0x000fe200078ec0ff */
[----:B------:R-:W-:Y:S01]  /*0c30*/  IMAD.IADD R9, R9, 0x1, -R10 ;  /* 0x0000000109097824 */ /* 0x000fe200078e0a0a */
[----:B------:R-:W-:Y:S02]  /*0c40*/  LEA.HI R5, R5, R5, RZ, 0x1 ;  /* 0x0000000505057211 */ /* 0x000fe400078f08ff */
[----:B------:R-:W-:Y:S01]  /*0c50*/  SHF.R.S32.HI R6, RZ, 0x5, R6 ;  /* 0x00000005ff067819 */ /* 0x000fe20000011406 */
[----:B------:R-:W-:Y:S02]  /*0c60*/  IMAD.IADD R4, R7, 0x1, -R4 ;  /* 0x0000000107047824 */ /* 0x000fe400078e0a04 */
[----:B------:R-:W-:Y:S02]  /*0c70*/  IMAD R3, R15, 0x10, R3 ;  /* 0x000000100f037824 */ /* 0x000fe400078e0203 */
[----:B------:R-:W-:-:S02]  /*0c80*/  IMAD R5, R5, -0x3, R14 ;  /* 0xfffffffd05057824 */ /* 0x000fc400078e020e */
[----:B------:R-:W-:Y:S02]  /*0c90*/  IMAD R6, R6, 0x10, R9 ;  /* 0x0000001006067824 */ /* 0x000fe400078e0209 */
[----:B------:R-:W-:Y:S02]  /*0ca0*/  IMAD R7, R3, 0x8, R4 ;  /* 0x0000000803077824 */ /* 0x000fe400078e0204 */
[----:B------:R-:W-:-:S05]  /*0cb0*/  IMAD R10, R5, 0x40, R6 ;  /* 0x00000040050a7824 */ /* 0x000fca00078e0206 */
[----:B------:R-:W-:Y:S01]  /*0cc0*/  STL [R1+0x68], R10 ;  /* 0x0000680a01007387 */ /* 0x000fe20000100800 */
[----:B------:R-:W-:-:S04]  /*0cd0*/  LEA.HI R4, R0, R12, RZ, 0x3 ;  /* 0x0000000c00047211 */ /* 0x000fc800078f18ff */
[----:B------:R-:W-:Y:S02]  /*0ce0*/  SHF.R.S32.HI R5, RZ, 0x3, R4 ;  /* 0x00000003ff057819 */ /* 0x000fe40000011404 */
[----:B------:R-:W-:Y:S02]  /*0cf0*/  LOP3.LUT R4, R4, 0xfffffff8, RZ, 0xc0, !PT ;  /* 0xfffffff804047812 */ /* 0x000fe400078ec0ff */
[----:B------:R-:W-:-:S05]  /*0d00*/  LOP3.LUT R8, R8, 0x7ffffffc, RZ, 0xc0, !PT ;  /* 0x7ffffffc08087812 */ /* 0x000fca00078ec0ff */
[----:B------:R-:W-:Y:S01]  /*0d10*/  IMAD.IADD R8, R11, 0x1, -R8 ;  /* 0x000000010b087824 */ /* 0x000fe200078e0a08 */
[----:B------:R-:W-:Y:S01]  /*0d20*/  CS2R R22, SRZ ;  /* 0x0000000000167805 */ /* 0x000fe2000001ff00 */
[----:B------:R-:W-:Y:S01]  /*0d30*/  IMAD.MOV.U32 R156, RZ, RZ, RZ ;  /* 0x000000ffff9c7224 */ /* 0x000fe200078e00ff */
[----:B--2---:R-:W-:-:S05]  /*0d40*/  LOP3.LUT R3, R13, 0x1, RZ, 0xfc, !PT ;  /* 0x000000010d037812 */ /* 0x004fca00078efcff */
[----:B------:R0:W-:Y:S02]  /*0d50*/  STL [R1], R3 ;  /* 0x0000000301007387 */ /* 0x0001e40000100800 */
[----:B0-----:R-:W-:-:S04]  /*0d60*/  LEA.HI R3, R0, R12, RZ, 0x2 ;  /* 0x0000000c00037211 */ /* 0x001fc800078f10ff */
[--C-:B------:R-:W-:Y:S02]  /*0d70*/  SHF.R.S32.HI R155, RZ, 0x2, R3.reuse ;  /* 0x00000002ff9b7819 */ /* 0x100fe40000011403 */
[----:B------:R-:W-:-:S03]  /*0d80*/  SHF.R.S32.HI R0, RZ, 0x1f, R3 ;  /* 0x0000001fff007819 */ /* 0x000fc60000011403 */
[----:B------:R-:W-:Y:S01]  /*0d90*/  VIADD R6, R155, 0x60 ;  /* 0x000000609b067836 */ /* 0x000fe20000000000 */
[----:B------:R-:W-:Y:S02]  /*0da0*/  LEA.HI R0, R0, R155, RZ, 0x3 ;  /* 0x0000009b00007211 */ /* 0x000fe400078f18ff */
[----:B------:R-:W-:Y:S02]  /*0db0*/  LOP3.LUT R3, R3, 0xfffffffc, RZ, 0xc0, !PT ;  /* 0xfffffffc03037812 */ /* 0x000fe400078ec0ff */
[----:B------:R-:W-:Y:S02]  /*0dc0*/  SHF.R.S32.HI R5, RZ, 0x1f, R6 ;  /* 0x0000001fff057819 */ /* 0x000fe40000011406 */
[----:B------:R-:W-:Y:S01]  /*0dd0*/  LOP3.LUT R0, R0, 0xfffffff8, RZ, 0xc0, !PT ;  /* 0xfffffff800007812 */ /* 0x000fe200078ec0ff */
[C---:B------:R-:W-:Y:S01]  /*0de0*/  IMAD.IADD R9, R12.reuse, 0x1, -R3 ;  /* 0x000000010c097824 */ /* 0x040fe200078e0a03 */
[----:B------:R-:W-:Y:S01]  /*0df0*/  LEA.HI R5, R5, R6, RZ, 0x3 ;  /* 0x0000000605057211 */ /* 0x000fe200078f18ff */
[----:B------:R-:W-:-:S02]  /*0e00*/  IMAD.IADD R3, R12, 0x1, -R4 ;  /* 0x000000010c037824 */ /* 0x000fc400078e0a04 */
[----:B------:R-:W-:Y:S02]  /*0e10*/  IMAD.IADD R0, R155, 0x1, -R0 ;  /* 0x000000019b007824 */ /* 0x000fe400078e0a00 */
[----:B------:R-:W-:Y:S01]  /*0e20*/  IMAD.SHL.U32 R4, R6, 0x40, RZ ;  /* 0x0000004006047824 */ /* 0x000fe200078e00ff */
[----:B------:R-:W-:Y:S01]  /*0e30*/  STL [R1+0x5c], RZ ;  /* 0x00005cff01007387 */ /* 0x000fe20000100800 */
[----:B------:R-:W-:Y:S02]  /*0e40*/  IMAD.SHL.U32 R5, R5, 0x40, RZ ;  /* 0x0000004005057824 */ /* 0x000fe400078e00ff */
[C---:B------:R-:W-:Y:S01]  /*0e50*/  IMAD.SHL.U32 R152, R9.reuse, 0x4, RZ ;  /* 0x0000000409987824 */ /* 0x040fe200078e00ff */
[----:B------:R-:W-:Y:S01]  /*0e60*/  STL [R1+0x4], RZ ;  /* 0x000004ff01007387 */ /* 0x000fe20000100800 */
[----:B------:R-:W-:-:S03]  /*0e70*/  IMAD.SHL.U32 R16, R9, 0x8, RZ ;  /* 0x0000000809107824 */ /* 0x000fc600078e00ff */
[----:B------:R0:W-:Y:S01]  /*0e80*/  STL [R1+0x44], R0 ;  /* 0x0000440001007387 */ /* 0x0001e20000100800 */
[----:B------:R-:W-:Y:S02]  /*0e90*/  LEA.HI R3, R9, R9, RZ, 0x1 ;  /* 0x0000000909037211 */ /* 0x000fe400078f08ff */
[----:B0-----:R-:W-:Y:S02]  /*0ea0*/  LOP3.LUT R0, R4, 0x1c0, RZ, 0xc0, !PT ;  /* 0x000001c004007812 */ /* 0x001fe400078ec0ff */
[----:B------:R-:W-:Y:S01]  /*0eb0*/  LOP3.LUT R4, R5, 0xfffffe00, RZ, 0xc0, !PT ;  /* 0xfffffe0005047812 */ /* 0x000fe200078ec0ff */
[----:B------:R-:W-:Y:S01]  /*0ec0*/  VIADD R5, R152, 0x10 ;  /* 0x0000001098057836 */ /* 0x000fe20000000000 */
[----:B------:R-:W-:Y:S02]  /*0ed0*/  SHF.R.U32.HI R6, RZ, 0x3, R0 ;  /* 0x00000003ff067819 */ /* 0x000fe40000011600 */
[----:B------:R-:W-:Y:S02]  /*0ee0*/  LOP3.LUT R0, R0, 0x38, R16, 0xf8, !PT ;  /* 0x0000003800007812 */ /* 0x000fe400078ef810 */
[----:B------:R-:W-:Y:S01]  /*0ef0*/  LOP3.LUT R3, R3, 0x1ffffffe, RZ, 0xc0, !PT ;  /* 0x1ffffffe03037812 */ /* 0x000fe200078ec0ff */
[----:B------:R0:W-:Y:S03]  /*0f00*/  STL [R1+0x8], R5 ;  /* 0x0000080501007387 */ /* 0x0001e60000100800 */
[----:B------:R-:W-:Y:S01]  /*0f10*/  IADD3 R3, R9, -R3, RZ ;  /* 0x8000000309037210 */ /* 0x000fe20007ffe0ff */
[----:B------:R1:W-:Y:S01]  /*0f20*/  STL [R1+0x48], R4 ;  /* 0x0000480401007387 */ /* 0x0003e20000100800 */
[----:B0-----:R-:W-:Y:S01]  /*0f30*/  LOP3.LUT R5, R4, R0, R6, 0xf6, !PT ;  /* 0x0000000004057212 */ /* 0x001fe200078ef606 */
[----:B------:R-:W-:-:S02]  /*0f40*/  IMAD.SHL.U32 R0, R7, 0x8, RZ ;  /* 0x0000000807007824 */ /* 0x000fc400078e00ff */
[----:B------:R-:W-:-:S03]  /*0f50*/  IMAD.SHL.U32 R6, R8, 0x2, RZ ;  /* 0x0000000208067824 */ /* 0x000fc600078e00ff */
[----:B------:R0:W-:Y:S01]  /*0f60*/  STL [R1+0x6c], R0 ;  /* 0x00006c0001007387 */ /* 0x0001e20000100800 */
[----:B-1----:R-:W-:-:S03]  /*0f70*/  IMAD R4, R5, 0x2, R2 ;  /* 0x0000000205047824 */ /* 0x002fc600078e0202 */
[----:B------:R1:W-:Y:S01]  /*0f80*/  STL [R1+0x34], R6 ;  /* 0x0000340601007387 */ /* 0x0003e20000100800 */
[----:B0-----:R-:W-:-:S05]  /*0f90*/  IMAD R0, R3, 0x8, R10 ;  /* 0x0000000803007824 */ /* 0x001fca00078e020a */
[----:B------:R1:W-:Y:S04]  /*0fa0*/  STL [R1+0x4c], R0 ;  /* 0x00004c0001007387 */ /* 0x0003e80000100800 */
[----:B------:R1:W-:Y:S01]  /*0fb0*/  STL [R1+0x64], R4 ;  /* 0x0000640401007387 */ /* 0x0003e20000100800 */
[----:B------:R-:W-:Y:S01]  /*0fc0*/  VIADD R18, R16, 0x20 ;  /* 0x0000002010127836 */ /* 0x000fe20000000000 */
[----:B------:R-:W-:-:S04]  /*0fd0*/  SHF.R.S32.HI R17, RZ, 0x1f, R16 ;  /* 0x0000001fff117819 */ /* 0x000fc80000011410 */
[----:B------:R-:W-:-:S07]  /*0fe0*/  SHF.R.S32.HI R157, RZ, 0x1f, R18 ;  /* 0x0000001fff9d7819 */ /* 0x000fce0000011412 */
.L_x_15605:
[----:B0123--:R-:W0:Y:S02]  /*0ff0*/  LDC.64 R4, c[0x0][0xc88] ;  /* 0x00032200ff047b82 */ /* 0x00fe240000000a00 */
[----:B0-----:R-:W-:-:S05]  /*1000*/  IMAD.WIDE R4, R31, 0x4, R4 ;  /* 0x000000041f047825 */ /* 0x001fca00078e0204 */
[----:B------:R-:W2:Y:S01]  /*1010*/  LDG.E R33, desc[UR40][R4.64] ;  /* 0x0000002804217981 */ /* 0x000ea2000c1e1900 */
[----:B------:R-:W-:Y:S05]  /*1020*/  YIELD ;  /* 0x0000000000007946 */ /* 0x000fea0003800000 */
[----:B------:R-:W-:Y:S01]  /*1030*/  ULDC.64 UR4, c[0x0][0xa28] ;  /* 0x00028a0000047ab9 */ /* 0x000fe20000000a00 */
[----:B------:R-:W-:Y:S01]  /*1040*/  ULDC.64 UR8, c[0x0][0xa18] ;  /* 0x0002860000087ab9 */ /* 0x000fe20000000a00 */
[----:B------:R-:W-:Y:S01]  /*1050*/  ISETP.NE.U32.AND P1, PT, RZ, UR4, PT ;  /* 0x00000004ff007c0c */ /* 0x000fe2000bf25070 */
[----:B------:R-:W-:Y:S01]  /*1060*/  IMAD.MOV.U32 R10, RZ, RZ, RZ ;  /* 0x000000ffff0a7224 */ /* 0x000fe200078e00ff */
[----:B------:R-:W-:Y:S01]  /*1070*/  ULDC.64 UR6, c[0x0][0xa08] ;  /* 0x0002820000067ab9 */ /* 0x000fe20000000a00 */
[----:B------:R-:W-:Y:S01]  /*1080*/  IMAD.MOV.U32 R66, RZ, RZ, RZ ;  /* 0x000000ffff427224 */ /* 0x000fe200078e00ff */
[----:B------:R-:W-:-:S02]  /*1090*/  ISETP.NE.AND.EX P1, PT, RZ, UR5, PT, P1 ;  /* 0x00000005ff007c0c */ /* 0x000fc4000bf25310 */
[----:B------:R-:W-:-:S04]  /*10a0*/  ISETP.NE.U32.AND P0, PT, RZ, UR6, PT ;  /* 0x00000006ff007c0c */ /* 0x000fc8000bf05070 */
[----:B------:R-:W-:Y:S02]  /*10b0*/  ISETP.NE.AND.EX P0, PT, RZ, UR7, PT, P0 ;  /* 0x00000007ff007c0c */ /* 0x000fe4000bf05300 */
[----:B--2---:R-:W-:Y:S01]  /*10c0*/  SHF.R.S32.HI R0, RZ, 0x1f, R33 ;  /* 0x0000001fff007819 */ /* 0x004fe20000011421 */
[----:B------:R-:W-:-:S04]  /*10d0*/  IMAD.SHL.U32 R34, R33, 0x4, RZ ;  /* 0x0000000421227824 */ /* 0x000fc800078e00ff */
[C---:B------:R-:W-:Y:S01]  /*10e0*/  @P1 LEA R6, P2, R33.reuse, UR4, 0x2 ;  /* 0x0000000421061c11 */ /* 0x040fe2000f8410ff */
[----:B------:R0:W-:Y:S01]  /*10f0*/  STL [R1+0x50], R33 ;  /* 0x0000502101007387 */ /* 0x0001e20000100800 */
        /* <DEDUP_REMOVED lines=8> */
[----:B----4-:R-:W-:Y:S01]  /*1180*/  IMAD.U32 R3, RZ, RZ, UR4 ;  /* 0x00000004ff037e24 */ /* 0x010fe2000f8e00ff */
[----:B------:R-:W-:Y:S01]  /*1190*/  IADD3.X R9, R32, UR7, RZ, P3, !PT ;  /* 0x0000000720097c10 */ /* 0x000fe20009ffe4ff */
[----:B------:R-:W-:-:S04]  /*11a0*/  ULDC.64 UR4, c[0x0][0x418] ;  /* 0x0001060000047ab9 */ /* 0x000fc80000000a00 */
[----:B------:R0:W5:Y:S05]  /*11b0*/  @P0 LDG.E R66, desc[UR40][R8.64] ;  /* 0x0000002808420981 */ /* 0x00016a000c1e1900 */
[----:B------:R-:W-:-:S04]  /*11c0*/  @P2 IADD3 R4, P1, R34, UR8, RZ ;  /* 0x0000000822042c10 */ /* 0x000fc8000ff3e0ff */
        /* <DEDUP_REMOVED lines=22> */
[----:B--2---:R-:W-:-:S05]  /*1330*/  IMAD.IADD R12, R3, 0x1, -R0 ;  /* 0x00000001030c7824 */ /* 0x004fca00078e0a00 */
[----:B------:R1:W-:Y:S02]  /*1340*/  STL [R1+0xc], R12 ;  /* 0x00000c0c01007387 */ /* 0x0003e40000100800 */
.L_x_15451:
[----:B------:R-:W-:Y:S01]  /*1350*/  ULDC.64 UR4, c[0x0][0xa20] ;  /* 0x0002880000047ab9 */ /* 0x000fe20000000a00 */
[C---:B0-----:R-:W-:Y:S02]  /*1360*/  LOP3.LUT R3, R30.reuse, 0xff000000, RZ, 0xc0, !PT ;  /* 0xff0000001e037812 */ /* 0x041fe400078ec0ff */
        /* <DEDUP_REMOVED lines=11> */
.L_x_15452:
[----:B------:R-:W-:Y:S05]  /*1420*/  @!P0 BRA `(.L_x_15453) ;  /* 0x00000000000c8947 */ /* 0x000fea0003800000 */
[----:B------:R-:W2:Y:S04]  /*1430*/  LDG.E R0, desc[UR40][R8.64] ;  /* 0x0000002808007981 */ /* 0x000ea8000c1e1900 */
[----:B------:R-:W2:Y:S02]  /*1440*/  LDG.E R31, desc[UR40][R8.64+0x4] ;  /* 0x00000428081f7981 */ /* 0x000ea4000c1e1900 */
[----:B--2---:R-:W-:-:S07]  /*1450*/  IMAD.IADD R31, R31, 0x1, -R0 ;  /* 0x000000011f1f7824 */ /* 0x004fce00078e0a00 */
.L_x_15453:
[----:B------:R-:W-:Y:S01]  /*1460*/  ULDC.64 UR4, c[0x0][0xa10] ;  /* 0x0002840000047ab9 */ /* 0x000fe20000000a00 */
[----:B------:R-:W2:Y:S01]  /*1470*/  LDC R8, c[0x0][0x448] ;  /* 0x00011200ff087b82 */ /* 0x000ea20000000800 */
[----:B------:R-:W-:-:S04]  /*1480*/  ISETP.NE.U32.AND P0, PT, RZ, UR4, PT ;  /* 0x00000004ff007c0c */ /* 0x000fc8000bf05070 */
[----:B------:R-:W-:Y:S01]  /*1490*/  ISETP.NE.AND.EX P0, PT, RZ, UR5, PT, P0 ;  /* 0x00000005ff007c0c */ /* 0x000fe2000bf05300 */
[----:B------:R-:W-:-:S12]  /*14a0*/  ULDC.64 UR4, c[0x0][0xa30] ;  /* 0x00028c0000047ab9 */ /* 0x000fd80000000a00 */
[----:B0-----:R-:W0:Y:S02]  /*14b0*/  @P0 LDC.64 R4, c[0x0][0xa10] ;  /* 0x00028400ff040b82 */ /* 0x001e240000000a00 */
[----:B0-----:R-:W-:-:S05]  /*14c0*/  @P0 IMAD.WIDE R4, R33, 0x4, R4 ;  /* 0x0000000421040825 */ /* 0x001fca00078e0204 */
        /* <DEDUP_REMOVED lines=12> */
[----:B0-----:R-:W-:Y:S01]  /*1590*/  VIADD R4, R13, 0xbf ;  /* 0x000000bf0d047836 */ /* 0x001fe20000000000 */
[----:B------:R0:W-:Y:S07]  /*15a0*/  STL [R1+0x2c], R13 ;  /* 0x00002c0d01007387 */ /* 0x0001ee0000100800 */
[----:B------:R-:W2:Y:S01]  /*15b0*/  @P1 LDC R9, c[0x0][0x44c] ;  /* 0x00011300ff091b82 */ /* 0x000ea20000000800 */
[----:B0-----:R-:W-:-:S07]  /*15c0*/  LOP3.LUT R13, R11, 0xff, RZ, 0xc0, !PT ;  /* 0x000000ff0b0d7812 */ /* 0x001fce00078ec0ff */
[----:B------:R-:W0:Y:S01]  /*15d0*/  @P1 LDC R5, c[0x0][0x450] ;  /* 0x00011400ff051b82 */ /* 0x000e220000000800 */
[----:B---3--:R-:W-:Y:S02]  /*15e0*/  @P0 IMAD.IADD R25, R3, 0x1, -R0 ;  /* 0x0000000103190824 */ /* 0x008fe400078e0a00 */
[----:B--2---:R-:W-:-:S04]  /*15f0*/  @P1 IMAD.HI.U32 R0, R4, R9, RZ ;  /* 0x0000000904001227 */ /* 0x004fc800078e00ff */
[----:B----4-:R-:W-:Y:S01]  /*1600*/  IMAD.IADD R6, R10, 0x1, R25 ;  /* 0x000000010a067824 */ /* 0x010fe200078e0219 */
[----:B0-----:R-:W-:-:S03]  /*1610*/  @P1 SHF.R.U32.HI R4, RZ, R5, R0 ;  /* 0x00000005ff041219 */ /* 0x001fc60000011600 */
        /* <DEDUP_REMOVED lines=23> */
[-C--:B-1----:R-:W-:Y:S02]  /*1790*/  IABS R12, R11.reuse ;  /* 0x0000000b000c7213 */ /* 0x082fe40000000000 */
[----:B------:R-:W-:Y:S02]  /*17a0*/  IABS R8, R0 ;  /* 0x0000000000087213 */ /* 0x000fe40000000000 */
[----:B------:R-:W-:-:S04]  /*17b0*/  LOP3.LUT R0, R0, R11, RZ, 0x3c, !PT ;  /* 0x0000000b00007212 */ /* 0x000fc800078e3cff */
[----:B------:R-:W-:Y:S01]  /*17c0*/  ISETP.GE.AND P2, PT, R0, RZ, PT ;  /* 0x000000ff0000720c */ /* 0x000fe20003f46270 */
[----:B0-----:R-:W0:Y:S02]  /*17d0*/  MUFU.RCP R3, R3 ;  /* 0x0000000300037308 */ /* 0x001e240000001000 */
[----:B0-----:R-:W-:Y:S01]  /*17e0*/  IADD3 R4, R3, 0xffffffe, RZ ;  /* 0x0ffffffe03047810 */ /* 0x001fe20007ffe0ff */
[----:B------:R-:W-:-:S05]  /*17f0*/  IMAD.MOV R3, RZ, RZ, -R12 ;  /* 0x000000ffff037224 */ /* 0x000fca00078e0a0c */
        /* <DEDUP_REMOVED lines=16> */
.L_x_15455:
[----:B------:R-:W-:Y:S05]  /*1900*/  BSYNC B0 ;  /* 0x0000000000007941 */ /* 0x000fea0003800000 */
.L_x_15454:
        /* <DEDUP_REMOVED lines=32> */
[----:B-1----:R-:W-:Y:S02]  /*1b10*/  IMAD.MOV.U32 R12, RZ, RZ, 0x1 ;  /* 0x00000001ff0c7424 */ /* 0x002fe400078e00ff */
[----:B0-----:R-:W-:-:S07]  /*1b20*/  IMAD.MOV.U32 R13, RZ, RZ, RZ ;  /* 0x000000ffff0d7224 */ /* 0x001fce00078e00ff */
[----:B------:R-:W-:-:S07]  /*1b30*/  LEPC R20, `(.L_x_15458) ;  /* 0x000000001014794e */ /* 0x000fce0000000000 */
[----:B--2--5:R-:W-:Y:S05]  /*1b40*/  CALL.ABS.NOINC R14 ;  /* 0x000000000e007343 */ /* 0x024fea0003c00000 */
.L_x_15458:
[----:B------:R-:W-:Y:S05]  /*1b50*/  BSYNC B6 ;  /* 0x0000000000067941 */ /* 0x000fea0003800000 */
.L_x_15457:
[----:B------:R-:W-:Y:S01]  /*1b60*/  IADD3 R26, R2, 0x400, RZ ;  /* 0x00000400021a7810 */ /* 0x000fe20007ffe0ff */
[----:B------:R-:W-:Y:S03]  /*1b70*/  BSSY B6, `(.L_x_15459) ;  /* 0x0000013000067945 */ /* 0x000fe60003800000 */
        /* <DEDUP_REMOVED lines=18> */
.L_x_15460:
[----:B------:R-:W-:Y:S05]  /*1ca0*/  BSYNC B6 ;  /* 0x0000000000067941 */ /* 0x000fea0003800000 */
.L_x_15459:
[----:B------:R-:W2:Y:S01]  /*1cb0*/  LDL R36, [R1+0x44] ;  /* 0x0000440001247983 */ /* 0x000ea20000100800 */
[----:B------:R-:W-:Y:S01]  /*1cc0*/  ULDC.64 UR4, c[0x0][0x9f8] ;  /* 0x00027e0000047ab9 */ /* 0x000fe20000000a00 */
[----:B------:R-:W-:Y:S01]  /*1cd0*/  IMAD.MOV.U32 R67, RZ, RZ, R33 ;  /* 0x000000ffff437224 */ /* 0x000fe200078e0021 */
[----:B------:R-:W-:Y:S01]  /*1ce0*/  ISETP.NE.U32.AND P0, PT, RZ, UR4, PT ;  /* 0x00000004ff007c0c */ /* 0x000fe2000bf05070 */
[----:B------:R-:W3:Y:S01]  /*1cf0*/  LDL R14, [R1+0x48] ;  /* 0x00004800010e7983 */ /* 0x000ee20000100800 */
[----:B------:R-:W0:Y:S02]  /*1d00*/  LDC.64 R4, c[0x0][0x3f8] ;  /* 0x0000fe00ff047b82 */ /* 0x000e240000000a00 */
[----:B------:R-:W-:-:S06]  /*1d10*/  ISETP.NE.AND.EX P0, PT, RZ, UR5, PT, P0 ;  /* 0x00000005ff007c0c */ /* 0x000fcc000bf05300 */
[----:B------:R-:W4:Y:S07]  /*1d20*/  LDC R33, c[0x0][0x3f4] ;  /* 0x0000fd00ff217b82 */ /* 0x000f2e0000000800 */
[----:B------:R-:W-:Y:S01]  /*1d30*/  @P0 IADD3 R6, P1, R34, UR4, RZ ;  /* 0x0000000422060c10 */ /* 0x000fe2000ff3e0ff */
[----:B------:R-:W1:Y:S03]  /*1d40*/  LDC.64 R60, c[0x0][0x408] ;  /* 0x00010200ff3c7b82 */ /* 0x000e660000000a00 */
[----:B------:R-:W-:-:S05]  /*1d50*/  @P0 IADD3.X R7, R32, UR5, RZ, P1, !PT ;  /* 0x0000000520070c10 */ /* 0x000fca0008ffe4ff */
[----:B------:R1:W3:Y:S01]  /*1d60*/  @P0 LDG.E R67, desc[UR40][R6.64] ;  /* 0x0000002806430981 */ /* 0x0002e2000c1e1900 */
[----:B------:R-:W1:Y:S01]  /*1d70*/  S2R R34, SR_TID.X ;  /* 0x0000000000227919 */ /* 0x000e620000002100 */
[----:B------:R-:W-:Y:S02]  /*1d80*/  SHF.R.S32.HI R3, RZ, 0x1f, R155 ;  /* 0x0000001fff037819 */ /* 0x000fe4000001149b */
[----:B------:R-:W-:-:S03]  /*1d90*/  SHF.R.S32.HI R153, RZ, 0x1f, R152 ;  /* 0x0000001fff997819 */ /* 0x000fc60000011498 */
[-C--:B0-----:R-:W-:Y:S02]  /*1da0*/  IMAD R0, R3, R4.reuse, RZ ;  /* 0x0000000403007224 */ /* 0x081fe400078e02ff */
[----:B------:R-:W-:-:S04]  /*1db0*/  IMAD.WIDE.U32 R8, R155, R4, R152 ;  /* 0x000000049b087225 */ /* 0x000fc800078e0098 */
[C---:B------:R-:W-:Y:S02]  /*1dc0*/  IMAD R13, R155.reuse, R5, R0 ;  /* 0x000000059b0d7224 */ /* 0x040fe400078e0200 */
[----:B------:R-:W-:Y:S01]  /*1dd0*/  IMAD.WIDE.U32 R10, R155, R4, R16 ;  /* 0x000000049b0a7225 */ /* 0x000fe200078e0010 */
[----:B----4-:R-:W-:-:S03]  /*1de0*/  ISETP.GE.AND P0, PT, R16, R33, PT ;  /* 0x000000211000720c */ /* 0x010fc60003f06270 */
[----:B------:R-:W-:Y:S02]  /*1df0*/  IMAD.IADD R9, R9, 0x1, R13 ;  /* 0x0000000109097824 */ /* 0x000fe400078e020d */
[----:B------:R-:W-:Y:S01]  /*1e00*/  IMAD.IADD R11, R13, 0x1, R11 ;  /* 0x000000010d0b7824 */ /* 0x000fe200078e020b */
[----:B-----5:R-:W-:Y:S02]  /*1e10*/  SHF.R.S32.HI R13, RZ, 0x1f, R24 ;  /* 0x0000001fff0d7819 */ /* 0x020fe40000011418 */
[----:B-1----:R-:W-:Y:S01]  /*1e20*/  SHF.R.U32.HI R35, RZ, 0x7, R34 ;  /* 0x00000007ff237819 */ /* 0x002fe20000011622 */
[----:B------:R-:W-:Y:S01]  /*1e30*/  IMAD R0, R3, R60, RZ ;  /* 0x0000003c03007224 */ /* 0x000fe200078e02ff */
[----:B------:R-:W-:Y:S01]  /*1e40*/  SEL R3, R33, RZ, P0 ;  /* 0x000000ff21037207 */ /* 0x000fe20000000000 */
[C---:B------:R-:W-:Y:S02]  /*1e50*/  IMAD R12, R13.reuse, R4, RZ ;  /* 0x000000040d0c7224 */ /* 0x040fe400078e02ff */
[----:B------:R-:W-:-:S02]  /*1e60*/  IMAD R13, R13, R60, RZ ;  /* 0x0000003c0d0d7224 */ /* 0x000fc400078e02ff */
[----:B------:R-:W-:Y:S01]  /*1e70*/  IMAD.IADD R3, R16, 0x1, R3 ;  /* 0x0000000110037824 */ /* 0x000fe200078e0203 */
[----:B------:R-:W-:Y:S01]  /*1e80*/  SHF.L.U64.HI R64, R4, 0x7, R5 ;  /* 0x0000000704407819 */ /* 0x000fe20000010205 */
[----:B------:R-:W-:Y:S01]  /*1e90*/  IMAD.IADD R66, R66, 0x1, R31 ;  /* 0x0000000142427824 */ /* 0x000fe200078e021f */
[----:B------:R-:W-:Y:S01]  /*1ea0*/  SHF.L.U64.HI R62, R60, 0x7, R61 ;  /* 0x000000073c3e7819 */ /* 0x000fe2000001023d */
[----:B------:R-:W-:Y:S01]  /*1eb0*/  IMAD R15, R155, R61, R0 ;  /* 0x0000003d9b0f7224 */ /* 0x000fe200078e0200 */
[----:B------:R-:W-:Y:S01]  /*1ec0*/  ISETP.NE.AND P6, PT, R35, 0x1, PT ;  /* 0x000000012300780c */ /* 0x000fe20003fc5270 */
[----:B------:R-:W-:Y:S01]  /*1ed0*/  IMAD.WIDE.U32 R20, R24, R4, R8 ;  /* 0x0000000418147225 */ /* 0x000fe200078e0008 */
[----:B------:R-:W-:-:S03]  /*1ee0*/  SHF.R.S32.HI R0, RZ, 0x1f, R3 ;  /* 0x0000001fff007819 */ /* 0x000fc60000011403 */
[----:B------:R-:W-:-:S04]  /*1ef0*/  IMAD.WIDE.U32 R30, R24, R4, R10 ;  /* 0x00000004181e7225 */ /* 0x000fc800078e000a */
[----:B------:R-:W-:Y:S02]  /*1f00*/  IMAD.SHL.U32 R63, R4, 0x80, RZ ;  /* 0x00000080043f7824 */ /* 0x000fe400078e00ff */
[----:B------:R-:W-:Y:S01]  /*1f10*/  IMAD R13, R24, R61, R13 ;  /* 0x0000003d180d7224 */ /* 0x000fe200078e020d */
[----:B------:R-:W-:Y:S01]  /*1f20*/  LEA.HI R0, R0, R3, RZ, 0x3 ;  /* 0x0000000300007211 */ /* 0x000fe200078f18ff */
[----:B------:R-:W-:Y:S05]  /*1f30*/  @!P6 WARPSYNC.ALL ;  /* 0x000000000000e948 */ /* 0x000fea0003800000 */
[----:B------:R-:W-:Y:S01]  /*1f40*/  SHF.R.S32.HI R52, RZ, 0x3, R0 ;  /* 0x00000003ff347819 */ /* 0x000fe20000011400 */
[----:B------:R-:W-:Y:S01]  /*1f50*/  IMAD.WIDE.U32 R48, R155, R60, R152 ;  /* 0x0000003c9b307225 */ /* 0x000fe200078e0098 */
[----:B------:R-:W-:Y:S01]  /*1f60*/  LOP3.LUT R10, R0, 0xfffffff8, RZ, 0xc0, !PT ;  /* 0xfffffff8000a7812 */ /* 0x000fe200078ec0ff */
[----:B------:R-:W-:-:S02]  /*1f70*/  ULDC UR4, c[0x0][0x2f4] ;  /* 0x0000bd0000047ab9 */ /* 0x000fc40000000800 */
[----:B------:R-:W-:Y:S01]  /*1f80*/  IMAD.WIDE.U32 R6, R155, R60, R16 ;  /* 0x0000003c9b067225 */ /* 0x000fe200078e0010 */
[----:B------:R-:W-:-:S03]  /*1f90*/  LOP3.LUT R19, R19, 0xfffffffd, RZ, 0xc0, !PT ;  /* 0xfffffffd13137812 */ /* 0x000fc600078ec0ff */
[----:B------:R-:W-:Y:S02]  /*1fa0*/  IMAD.IADD R49, R49, 0x1, R15 ;  /* 0x0000000131317824 */ /* 0x000fe400078e020f */
[----:B------:R-:W-:Y:S02]  /*1fb0*/  IMAD.IADD R7, R15, 0x1, R7 ;  /* 0x000000010f077824 */ /* 0x000fe400078e0207 */
[C---:B------:R-:W-:Y:S02]  /*1fc0*/  IMAD R55, R24.reuse, R5, R12 ;  /* 0x0000000518377224 */ /* 0x040fe400078e020c */
[----:B------:R-:W-:-:S04]  /*1fd0*/  IMAD.WIDE.U32 R48, R24, R60, R48 ;  /* 0x0000003c18307225 */ /* 0x000fc800078e0030 */
[----:B------:R-:W-:Y:S01]  /*1fe0*/  IMAD.WIDE.U32 R50, R24, R60, R6 ;  /* 0x0000003c18327225 */ /* 0x000fe200078e0006 */
[----:B------:R-:W-:Y:S02]  /*1ff0*/  SHF.L.U32 R58, R33, 0x1, RZ ;  /* 0x00000001213a7819 */ /* 0x000fe400000006ff */
[----:B------:R-:W-:Y:S01]  /*2000*/  ISETP.GE.AND P2, PT, R18, UR4, PT ;  /* 0x0000000412007c0c */ /* 0x000fe2000bf46270 */
[----:B------:R-:W-:Y:S01]  /*2010*/  IMAD.IADD R56, R21, 0x1, R55 ;  /* 0x0000000115387824 */ /* 0x000fe200078e0237 */
[----:B------:R-:W-:Y:S01]  /*2020*/  SHF.R.S32.HI R8, RZ, 0x1f, R10 ;  /* 0x0000001fff087819 */ /* 0x000fe2000001140a */
[----:B------:R-:W-:Y:S02]  /*2030*/  IMAD.SHL.U32 R60, R60, 0x80, RZ ;  /* 0x000000803c3c7824 */ /* 0x000fe400078e00ff */
[----:B------:R-:W-:Y:S02]  /*2040*/  VIADD R76, R35, 0x8 ;  /* 0x00000008234c7836 */ /* 0x000fe40000000000 */
[----:B------:R-:W-:-:S02]  /*2050*/  IMAD.IADD R55, R55, 0x1, R31 ;  /* 0x0000000137377824 */ /* 0x000fc400078e021f */
[----:B------:R-:W-:Y:S02]  /*2060*/  IMAD.IADD R54, R49, 0x1, R13 ;  /* 0x0000000131367824 */ /* 0x000fe400078e020d */
[----:B------:R-:W-:Y:S02]  /*2070*/  IMAD.IADD R53, R13, 0x1, R51 ;  /* 0x000000010d357824 */ /* 0x000fe400078e0233 */
[C---:B--2---:R-:W-:Y:S01]  /*2080*/  IMAD.SHL.U32 R65, R36.reuse, 0x40, RZ ;  /* 0x0000004024417824 */ /* 0x044fe200078e00ff */
[----:B------:R-:W-:Y:S01]  /*2090*/  @!P6 BAR.SYNC.DEFER_BLOCKING 0x9, 0x100 ;  /* 0x024400000000eb1d */ /* 0x000fe20000010000 */
[----:B------:R-:W-:Y:S01]  /*20a0*/  LOP3.LUT P1, RZ, R36, 0x4, RZ, 0xc0, !PT ;  /* 0x0000000424ff7812 */ /* 0x000fe2000782c0ff */
[----:B------:R-:W-:-:S05]  /*20b0*/  VIADD R36, R34, 0xffffff80 ;  /* 0xffffff8022247836 */ /* 0x000fca0000000000 */
[----:B------:R-:W-:-:S04]  /*20c0*/  SHF.R.S32.HI R34, RZ, 0x1f, R36 ;  /* 0x0000001fff227819 */ /* 0x000fc80000011424 */
[----:B------:R-:W-:-:S04]  /*20d0*/  LEA.HI R34, R34, R36, RZ, 0x2 ;  /* 0x0000002422227211 */ /* 0x000fc800078f10ff */
[----:B------:R-:W-:Y:S02]  /*20e0*/  LOP3.LUT R34, R34, 0xfffffffc, RZ, 0xc0, !PT ;  /* 0xfffffffc22227812 */ /* 0x000fe400078ec0ff */
[----:B------:R-:W-:-:S03]  /*20f0*/  LOP3.LUT R65, R65, 0x1c0, RZ, 0xc0, !PT ;  /* 0x000001c041417812 */ /* 0x000fc600078ec0ff */
[----:B------:R-:W-:Y:S01]  /*2100*/  IMAD.IADD R34, R36, 0x1, -R34 ;  /* 0x0000000124227824 */ /* 0x000fe200078e0a22 */
[----:B------:R-:W-:-:S03]  /*2110*/  SHF.R.S32.HI R32, RZ, 0x1f, R36 ;  /* 0x0000001fff207819 */ /* 0x000fc60000011424 */
[----:B------:R-:W-:Y:S02]  /*2120*/  IMAD R59, R34, 0x60, R155 ;  /* 0x00000060223b7824 */ /* 0x000fe400078e029b */
[----:B------:R-:W-:Y:S01]  /*2130*/  VIADD R34, R155, 0x60 ;  /* 0x000000609b227836 */ /* 0x000fe20000000000 */
[----:B------:R-:W-:Y:S02]  /*2140*/  SHF.R.U32.HI R61, RZ, 0x3, R65 ;  /* 0x00000003ff3d7819 */ /* 0x000fe40000011641 */
[----:B------:R-:W-:Y:S02]  /*2150*/  LOP3.LUT R4, R65, 0x18, R16, 0xf8, !PT ;  /* 0x0000001841047812 */ /* 0x000fe400078ef810 */
[----:B------:R-:W-:Y:S01]  /*2160*/  LEA.HI R32, R32, R36, RZ, 0x5 ;  /* 0x0000002420207211 */ /* 0x000fe200078f28ff */
[----:B------:R-:W-:Y:S01]  /*2170*/  IMAD.SHL.U32 R34, R34, 0x40, RZ ;  /* 0x0000004022227824 */ /* 0x000fe200078e00ff */
[----:B------:R-:W-:Y:S02]  /*2180*/  LOP3.LUT R4, R4, R61, RZ, 0x3c, !PT ;  /* 0x0000003d04047212 */ /* 0x000fe400078e3cff */
[----:B------:R-:W-:-:S02]  /*2190*/  SHF.R.S32.HI R32, RZ, 0x5, R32 ;  /* 0x00000005ff207819 */ /* 0x000fc40000011420 */
[----:B------:R-:W-:-:S03]  /*21a0*/  LOP3.LUT R34, R34, 0x1c0, RZ, 0xc0, !PT ;  /* 0x000001c022227812 */ /* 0x000fc600078ec0ff */
[----:B------:R-:W-:Y:S01]  /*21b0*/  IMAD R57, R32, 0x200, R4 ;  /* 0x0000020020397824 */ /* 0x000fe200078e0204 */
[--C-:B------:R-:W-:Y:S02]  /*21c0*/  LOP3.LUT R4, R65, 0x38, R0.reuse, 0xf8, !PT ;  /* 0x0000003841047812 */ /* 0x100fe400078ef800 */
[----:B------:R-:W-:Y:S01]  /*21d0*/  LOP3.LUT R0, R34, 0x38, R0, 0xf8, !PT ;  /* 0x0000003822007812 */ /* 0x000fe200078ef800 */
[----:B------:R-:W-:-:S04]  /*21e0*/  VIADD R34, R155, 0x60 ;  /* 0x000000609b227836 */ /* 0x000fc80000000000 */
[----:B------:R-:W-:-:S05]  /*21f0*/  IMAD.SHL.U32 R34, R34, 0x40, RZ ;  /* 0x0000004022227824 */ /* 0x000fca00078e00ff */
[----:B------:R-:W-:-:S04]  /*2200*/  LOP3.LUT R34, R34, 0x1c0, RZ, 0xc0, !PT ;  /* 0x000001c022227812 */ /* 0x000fc800078ec0ff */
[----:B------:R-:W-:Y:S02]  /*2210*/  SHF.R.U32.HI R34, RZ, 0x3, R34 ;  /* 0x00000003ff227819 */ /* 0x000fe40000011622 */
[----:B------:R-:W-:Y:S02]  /*2220*/  LOP3.LUT R3, R4, R61, RZ, 0x3c, !PT ;  /* 0x0000003d04037212 */ /* 0x000fe400078e3cff */
[----:B------:R-:W-:Y:S02]  /*2230*/  LOP3.LUT R0, R0, R34, RZ, 0x3c, !PT ;  /* 0x0000002200007212 */ /* 0x000fe400078e3cff */
[----:B------:R-:W-:Y:S01]  /*2240*/  @P1 LOP3.LUT R19, R19, 0x2, RZ, 0xfc, !PT ;  /* 0x0000000213131812 */ /* 0x000fe200078efcff */
[----:B------:R-:W-:Y:S01]  /*2250*/  IMAD R3, R32, 0x200, R3 ;  /* 0x0000020020037824 */ /* 0x000fe200078e0203 */
[----:B------:R-:W-:Y:S01]  /*2260*/  ISETP.GE.AND P1, PT, R16, UR4, PT ;  /* 0x0000000410007c0c */ /* 0x000fe2000bf26270 */
[----:B---3--:R-:W-:Y:S01]  /*2270*/  IMAD.IADD R0, R14, 0x1, R0 ;  /* 0x000000010e007824 */ /* 0x008fe200078e0200 */
[----:B------:R-:W-:-:S11]  /*2280*/  SHF.R.S32.HI R9, RZ, 0x1f, R67 ;  /* 0x0000001fff097819 */ /* 0x000fd60000011443 */
.L_x_15516:
        /* <DEDUP_REMOVED lines=33> */
[----:B------:R-:W-:Y:S01]  /*24a0*/  @P3 LOP3.LUT R19, R19, 0x1, RZ, 0xfc, !PT ;  /* 0x0000000113133812 */ /* 0x000fe200078efcff */
[----:B------:R-:W-:Y:S01]  /*24b0*/  IMAD R70, R7, 0x2, R26 ;  /* 0x0000000207467824 */ /* 0x000fe200078e021a */
[----:B------:R-:W-:Y:S02]  /*24c0*/  ISETP.GE.AND P3, PT, R78, 0x1, PT ;  /* 0x000000014e00780c */ /* 0x000fe40003f66270 */
[----:B--2---:R-:W-:-:S13]  /*24d0*/  LOP3.LUT P5, RZ, R15, 0x4, RZ, 0xc0, !PT ;  /* 0x000000040fff7812 */ /* 0x004fda00078ac0ff */
[----:B------:R-:W-:-:S05]  /*24e0*/  @P5 VIADD R69, R7, 0xffffffe0 ;  /* 0xffffffe007455836 */ /* 0x000fca0000000000 */
[----:B------:R-:W-:Y:S01]  /*24f0*/  LEA R69, R69, R26, 0x1 ;  /* 0x0000001a45457211 */ /* 0x000fe200078e08ff */
        /* <DEDUP_REMOVED lines=30> */
[----:B------:R-:W-:Y:S02]  /*26e0*/  IMAD.IADD R77, R15, 0x1, R7 ;  /* 0x000000010f4d7824 */ /* 0x000fe400078e0207 */
[----:B------:R-:W-:-:S06]  /*26f0*/  IMAD.IADD R11, R13, 0x1, R5 ;  /* 0x000000010d0b7824 */ /* 0x000fcc00078e0205 */
[----:B------:R-:W-:Y:S05]  /*2700*/  @!P3 BRA `(.L_x_15463) ;  /* 0x00000014006cb947 */ /* 0x000fea0003800000 */
[----:B------:R0:W5:Y:S01]  /*2710*/  LDL R80, [R1+0x8] ;  /* 0x0000080001507983 */ /* 0x0001620000100800 */
        /* <DEDUP_REMOVED lines=31> */
.L_x_15465:
[----:B------:R-:W-:Y:S05]  /*2910*/  BSYNC B1 ;  /* 0x0000000000017941 */ /* 0x000fea0003800000 */
.L_x_15464:
        /* <DEDUP_REMOVED lines=34> */
.L_x_15467:
[----:B------:R-:W-:Y:S05]  /*2b40*/  BSYNC B1 ;  /* 0x0000000000017941 */ /* 0x000fea0003800000 */
.L_x_15466:
[----:B------:R-:W2:Y:S01]  /*2b50*/  LDL R11, [R1] ;  /* 0x00000000010b7983 */ /* 0x000ea20000100800 */
        /* <DEDUP_REMOVED lines=26> */
[----:B------:R-:W-:Y:S02]  /*2d00*/  PRMT R86, R4, 0x7610, R86 ;  /* 0x0000761004567816 */ /* 0x000fe40000000056 */
[----:B------:R-:W-:Y:S02]  /*2d10*/  PRMT R87, R5, 0x7610, R87 ;  /* 0x0000761005577816 */ /* 0x000fe40000000057 */
[----:B------:R-:W-:Y:S02]  /*2d20*/  PRMT R90, R6, 0x7610, R90 ;  /* 0x00007610065a7816 */ /* 0x000fe4000000005a */
[----:B------:R-:W-:Y:S02]  /*2d30*/  PRMT R91, R7, 0x7610, R91 ;  /* 0x00007610075b7816 */ /* 0x000fe4000000005b */
[----:B--2---:R-:W-:-:S13]  /*2d40*/  ISETP.NE.AND P5, PT, R11, 0x3, PT ;  /* 0x000000030b00780c */ /* 0x004fda0003fa5270 */
[----:B------:R-:W-:Y:S05]  /*2d50*/  @!P5 BRA `(.L_x_15468) ;  /* 0x000000000004d947 */ /* 0x000fea0003800000 */
[----:B------:R-:W-:Y:S01]  /*2d60*/  BPT.TRAP 0x1 ;  /* 0x000000040000795c */ /* 0x000fe20000300000 */
.L_x_15468:
[----:B------:R-:W2:Y:S01]  /*2d70*/  LDL R4, [R1+0x4] ;  /* 0x0000040001047983 */ /* 0x000ea20000100800 */
[----:B------:R-:W-:Y:S01]  /*2d80*/  IMAD R68, R22, 0x8, R2 ;  /* 0x0000000816447824 */ /* 0x000fe200078e0202 */
[----:B------:R-:W-:Y:S01]  /*2d90*/  BSSY B1, `(.L_x_15469) ;  /* 0x0000004000017945 */ /* 0x000fe20003800000 */
[----:B--2---:R-:W-:-:S04]  /*2da0*/  SHF.L.U32 R77, R4, 0x1f, RZ ;  /* 0x0000001f044d7819 */ /* 0x004fc800000006ff */
[----:B------:R-:W0:Y:S02]  /*2db0*/  SYNCS.PHASECHK.TRANS64.TRYWAIT P6, [R68+URZ+0x16890], R77 ;  /* 0x0168904d440075a7 */ /* 0x000e2400080c017f */
[----:B0-----:R-:W-:Y:S05]  /*2dc0*/  @!P6 BRA `(.L_x_15470) ;  /* 0x0000017800d0e947 */ /* 0x001fea0003800000 */
.L_x_15724:
[----:B------:R-:W-:Y:S05]  /*2dd0*/  BSYNC B1 ;  /* 0x0000000000017941 */ /* 0x000fea0003800000 */
.L_x_15469:
[----:B------:R-:W-:-:S03]  /*2de0*/  UMOV UR4, 0xffffffff ;  /* 0xffffffff00047882 */ /* 0x000fc60000000000 */
[----:B------:R-:W-:Y:S05]  /*2df0*/  BRA.DIV UR4, `(.L_x_15471) ;  /* 0x0000017a04d87947 */ /* 0x000fea000b800000 */
[----:B------:R1:W2:Y:S04]  /*2e00*/  SHFL.IDX PT, R79, R85, RZ, 0x1c1f ;  /* 0x001c1fff554f7589 */ /* 0x0002a800000e0000 */
[----:B------:R1:W3:Y:S02]  /*2e10*/  SHFL.IDX PT, R14, R84, RZ, 0x1c1f ;  /* 0x001c1fff540e7589 */ /* 0x0002e400000e0000 */
.L_x_15728:
        /* <DEDUP_REMOVED lines=12> */
[----:B------:R-:W-:Y:S02]  /*2ee0*/  SHF.R.U64 R44, R44, 0x10, R45 ;  /* 0x000000102c2c7819 */ /* 0x000fe4000000122d */
[----:B------:R-:W-:Y:S02]  /*2ef0*/  PRMT R97, R98, 0x5410, R97 ;  /* 0x0000541062617816 */ /* 0x000fe40000000061 */
[----:B------:R-:W-:Y:S02]  /*2f00*/  SHF.R.U32.HI R100, RZ, 0x10, R47 ;  /* 0x00000010ff647819 */ /* 0x000fe4000001162f */
        /* <DEDUP_REMOVED lines=18> */
[C---:B------:R-:W-:Y:S02]  /*3030*/  IMAD.U32 R5, R4.reuse, 0x10000, RZ ;  /* 0x0001000004057824 */ /* 0x040fe400078e00ff */
[----:B------:R-:W-:Y:S01]  /*3040*/  FFMA.FTZ R7, R7, R99, R44 ;  /* 0x0000006307077223 */ /* 0x000fe2000001002c */
[----:B------:R-:W-:Y:S01]  /*3050*/  LOP3.LUT R4, R4, 0xffff0000, RZ, 0xc0, !PT ;  /* 0xffff000004047812 */ /* 0x000fe200078ec0ff */
[-C--:B------:R-:W-:Y:S01]  /*3060*/  FMUL.FTZ R44, R45, R98.reuse ;  /* 0x000000622d2c7220 */ /* 0x080fe20000410000 */
[----:B------:R-:W-:Y:S01]  /*3070*/  LOP3.LUT R100, R100, 0xffff0000, RZ, 0xc0, !PT ;  /* 0xffff000064647812 */ /* 0x000fe200078ec0ff */
[----:B------:R-:W-:Y:S01]  /*3080*/  IMAD.U32 R46, R46, 0x10000, RZ ;  /* 0x000100002e2e7824 */ /* 0x000fe200078e00ff */
[----:B------:R-:W-:Y:S01]  /*3090*/  LOP3.LUT R96, R96, 0xffff0000, RZ, 0xc0, !PT ;  /* 0xffff000060607812 */ /* 0x000fe200078ec0ff */
[C---:B------:R-:W-:Y:S01]  /*30a0*/  FFMA.FTZ R106, R15.reuse, R98, -R106 ;  /* 0x000000620f6a7223 */ /* 0x040fe2000001086a */
[----:B------:R-:W-:Y:S01]  /*30b0*/  FFMA.FTZ R15, R15, R102, R44 ;  /* 0x000000660f0f7223 */ /* 0x000fe2000001002c */
[C---:B------:R-:W-:Y:S01]  /*30c0*/  FMUL.FTZ R45, R11.reuse, R100 ;  /* 0x000000640b2d7220 */ /* 0x040fe20000410000 */
[CC--:B------:R-:W-:Y:S01]  /*30d0*/  FMUL.FTZ R44, R4.reuse, R97.reuse ;  /* 0x00000061042c7220 */ /* 0x0c0fe20000410000 */
[----:B------:R-:W-:Y:S01]  /*30e0*/  FMUL.FTZ R11, R11, R96 ;  /* 0x000000600b0b7220 */ /* 0x000fe20000410000 */
[----:B------:R-:W-:Y:S01]  /*30f0*/  FMUL.FTZ R4, R4, R46 ;  /* 0x0000002e04047220 */ /* 0x000fe20000410000 */
[C---:B------:R-:W-:Y:S01]  /*3100*/  FFMA.FTZ R45, R6.reuse, R96, -R45 ;  /* 0x00000060062d7223 */ /* 0x040fe2000001082d */
[C---:B------:R-:W-:Y:S01]  /*3110*/  FFMA.FTZ R44, R5.reuse, R46, -R44 ;  /* 0x0000002e052c7223 */ /* 0x040fe2000001082c */
[----:B------:R-:W-:Y:S01]  /*3120*/  FFMA.FTZ R6, R6, R100, R11 ;  /* 0x0000006406067223 */ /* 0x000fe2000001000b */
[----:B------:R-:W-:Y:S01]  /*3130*/  FFMA.FTZ R5, R5, R97, R4 ;  /* 0x0000006105057223 */ /* 0x000fe20000010004 */
[----:B------:R-:W-:-:S03]  /*3140*/  F2FP.BF16.F32.PACK_AB R104, R7, R104 ;  /* 0x000000680768723e */ /* 0x000fc600000010ff */
[----:B------:R-:W-:Y:S02]  /*3150*/  F2FP.BF16.F32.PACK_AB R7, R6, R45 ;  /* 0x0000002d0607723e */ /* 0x000fe400000010ff */
[----:B------:R-:W-:Y:S01]  /*3160*/  F2FP.BF16.F32.PACK_AB R4, R5, R44 ;  /* 0x0000002c0504723e */ /* 0x000fe200000010ff */
[----:B------:R-:W-:Y:S01]  /*3170*/  IMAD.MOV.U32 R5, RZ, RZ, R104 ;  /* 0x000000ffff057224 */ /* 0x000fe200078e0068 */
[----:B------:R-:W-:-:S07]  /*3180*/  F2FP.BF16.F32.PACK_AB R6, R15, R106 ;  /* 0x0000006a0f06723e */ /* 0x000fce00000010ff */
.L_x_15477:
[----:B------:R-:W-:Y:S05]  /*3190*/  BSYNC B3 ;  /* 0x0000000000037941 */ /* 0x000fea0003800000 */
.L_x_15476:
[----:B0-----:R4:W-:Y:S02]  /*31a0*/  ST.E.128 desc[UR40][R12.64], R4 ;  /* 0x000000040c007985 */ /* 0x0019e4000c101d28 */
.L_x_15475:
[----:B------:R-:W-:Y:S05]  /*31b0*/  BSYNC B2 ;  /* 0x0000000000027941 */ /* 0x000fea0003800000 */
.L_x_15474:
[----:B------:R-:W-:Y:S05]  /*31c0*/  @P2 BRA `(.L_x_15473) ;  /* 0x0000000000dc2947 */ /* 0x000fea0003800000 */
[----:B------:R-:W5:Y:S01]  /*31d0*/  LDL R11, [R1+0x8] ;  /* 0x00000800010b7983 */ /* 0x000f620000100800 */
[C---:B---34-:R-:W-:Y:S01]  /*31e0*/  LEA R12, P3, R18.reuse, R14, 0x1 ;  /* 0x0000000e120c7211 */ /* 0x058fe200078608ff */
[----:B------:R-:W-:Y:S02]  /*31f0*/  BSSY B2, `(.L_x_15478) ;  /* 0x0000033000027945 */ /* 0x000fe40003800000 */
[----:B------:R3:W4:Y:S01]  /*3200*/  LDS.128 R4, [R69+0xe000] ;  /* 0x00e0000045047984 */ /* 0x0007220000000c00 */
[----:B--2---:R-:W-:Y:S02]  /*3210*/  LEA.HI.X R13, R18, R79, R157, 0x1, P3 ;  /* 0x0000004f120d7211 */ /* 0x004fe400018f0c9d */
[----:B-----5:R-:W-:-:S13]  /*3220*/  ISETP.GE.AND P3, PT, R11, R78, PT ;  /* 0x0000004e0b00720c */ /* 0x020fda0003f66270 */
[----:B---34-:R-:W-:Y:S05]  /*3230*/  @P3 BRA `(.L_x_15479) ;  /* 0x0000000000b83947 */ /* 0x018fea0003800000 */
[----:B------:R-:W-:Y:S01]  /*3240*/  SHF.R.U64 R44, R40, 0x10, R41 ;  /* 0x00000010282c7819 */ /* 0x000fe20000001229 */
[----:B------:R-:W-:Y:S01]  /*3250*/  IMAD.U32 R15, R7, 0x10000, RZ ;  /* 0x00010000070f7824 */ /* 0x000fe200078e00ff */
[--C-:B------:R-:W-:Y:S01]  /*3260*/  SHF.R.U64 R42, R42, 0x10, R43.reuse ;  /* 0x000000102a2a7819 */ /* 0x100fe2000000122b */
        /* <DEDUP_REMOVED lines=11> */
[C---:B------:R-:W-:Y:S01]  /*3320*/  LOP3.LUT R43, R93.reuse, 0xffff0000, RZ, 0xc0, !PT ;  /* 0xffff00005d2b7812 */ /* 0x040fe200078ec0ff */
[----:B------:R-:W-:Y:S01]  /*3330*/  IMAD.U32 R93, R93, 0x10000, RZ ;  /* 0x000100005d5d7824 */ /* 0x000fe200078e00ff */
[C---:B------:R-:W-:Y:S01]  /*3340*/  LOP3.LUT R41, R95.reuse, 0xffff0000, RZ, 0xc0, !PT ;  /* 0xffff00005f297812 */ /* 0x040fe200078ec0ff */
        /* <DEDUP_REMOVED lines=8> */
[-C--:B------:R-:W-:Y:S01]  /*33d0*/  FMUL.FTZ R14, R14, R42.reuse ;  /* 0x0000002a0e0e7220 */ /* 0x080fe20000410000 */
[----:B------:R-:W-:Y:S01]  /*33e0*/  LOP3.LUT R92, R92, 0xffff0000, RZ, 0xc0, !PT ;  /* 0xffff00005c5c7812 */ /* 0x000fe200078ec0ff */
[----:B------:R-:W-:Y:S01]  /*33f0*/  FFMA.FTZ R45, R6, R41, -R45 ;  /* 0x00000029062d7223 */ /* 0x000fe2000001082d */
[----:B------:R-:W-:Y:S01]  /*3400*/  LOP3.LUT R94, R94, 0xffff0000, RZ, 0xc0, !PT ;  /* 0xffff00005e5e7812 */ /* 0x000fe200078ec0ff */
[----:B------:R-:W-:Y:S01]  /*3410*/  FFMA.FTZ R46, R6, R43, R46 ;  /* 0x0000002b062e7223 */ /* 0x000fe2000001002e */
[C---:B------:R-:W-:Y:S01]  /*3420*/  FFMA.FTZ R96, R11.reuse, R42, -R96 ;  /* 0x0000002a0b607223 */ /* 0x040fe20000010860 */
[C---:B------:R-:W-:Y:S01]  /*3430*/  FMUL.FTZ R6, R4.reuse, R93 ;  /* 0x0000005d04067220 */ /* 0x040fe20000410000 */
[----:B------:R-:W-:Y:S01]  /*3440*/  FFMA.FTZ R11, R11, R44, R14 ;  /* 0x0000002c0b0b7223 */ /* 0x000fe2000001000e */
        /* <DEDUP_REMOVED lines=13> */
.L_x_15479:
[----:B------:R-:W-:Y:S05]  /*3520*/  BSYNC B2 ;  /* 0x0000000000027941 */ /* 0x000fea0003800000 */
.L_x_15478:
[----:B------:R2:W-:Y:S02]  /*3530*/  ST.E.128 desc[UR40][R12.64], R4 ;  /* 0x000000040c007985 */ /* 0x0005e4000c101d28 */
.L_x_15473:
[----:B------:R-:W-:Y:S05]  /*3540*/  BSYNC B1 ;  /* 0x0000000000017941 */ /* 0x000fea0003800000 */
.L_x_15472:
[----:B------:R-:W-:-:S03]  /*3550*/  UMOV UR4, 0xffffffff ;  /* 0xffffffff00047882 */ /* 0x000fc60000000000 */
[----:B------:R-:W-:Y:S05]  /*3560*/  BRA.DIV UR4, `(.L_x_15480) ;  /* 0x0000017604447947 */ /* 0x000fea000b800000 */
[----:B-1----:R-:W1:Y:S04]  /*3570*/  SHFL.IDX PT, R85, R85, 0x1, 0x1c1f ;  /* 0x003c1f0055557f89 */ /* 0x002e6800000e0000 */
[----:B---3--:R3:W0:Y:S02]  /*3580*/  SHFL.IDX PT, R14, R84, 0x1, 0x1c1f ;  /* 0x003c1f00540e7f89 */ /* 0x00862400000e0000 */
.L_x_15732:
        /* <DEDUP_REMOVED lines=9> */
[----:B------:R-:W-:Y:S01]  /*3620*/  SHF.R.U64 R43, R36, 0x10, R37 ;  /* 0x00000010242b7819 */ /* 0x000fe20000001225 */
[----:B----4-:R-:W-:Y:S01]  /*3630*/  IMAD.U32 R36, R7, 0x10000, RZ ;  /* 0x0001000007247824 */ /* 0x010fe200078e00ff */
[--C-:B------:R-:W-:Y:S02]  /*3640*/  SHF.R.U64 R41, R38, 0x10, R39.reuse ;  /* 0x0000001026297819 */ /* 0x100fe40000001227 */
[----:B------:R-:W-:Y:S02]  /*3650*/  SHF.R.U32.HI R38, RZ, 0x10, R39 ;  /* 0x00000010ff267819 */ /* 0x000fe40000011627 */
[----:B------:R-:W-:Y:S02]  /*3660*/  SHF.R.U32.HI R40, RZ, 0x10, R37 ;  /* 0x00000010ff287819 */ /* 0x000fe40000011625 */
[----:B------:R-:W-:Y:S02]  /*3670*/  PRMT R88, R88, 0x5410, R43 ;  /* 0x0000541058587816 */ /* 0x000fe4000000002b */
[----:B------:R-:W-:-:S02]  /*3680*/  PRMT R90, R90, 0x5410, R41 ;  /* 0x000054105a5a7816 */ /* 0x000fc40000000029 */
[----:B------:R-:W-:Y:S02]  /*3690*/  LOP3.LUT R37, R7, 0xffff0000, RZ, 0xc0, !PT ;  /* 0xffff000007257812 */ /* 0x000fe400078ec0ff */
[----:B------:R-:W-:Y:S02]  /*36a0*/  PRMT R91, R91, 0x5410, R38 ;  /* 0x000054105b5b7816 */ /* 0x000fe40000000026 */
[----:B------:R-:W-:Y:S02]  /*36b0*/  PRMT R89, R89, 0x5410, R40 ;  /* 0x0000541059597816 */ /* 0x000fe40000000028 */
[----:B------:R-:W-:Y:S01]  /*36c0*/  LOP3.LUT R7, R5, 0xffff0000, RZ, 0xc0, !PT ;  /* 0xffff000005077812 */ /* 0x000fe200078ec0ff */
[----:B------:R-:W-:Y:S01]  /*36d0*/  IMAD.U32 R42, R91, 0x10000, RZ ;  /* 0x000100005b2a7824 */ /* 0x000fe200078e00ff */
[----:B------:R-:W-:Y:S01]  /*36e0*/  LOP3.LUT R39, R90, 0xffff0000, RZ, 0xc0, !PT ;  /* 0xffff00005a277812 */ /* 0x000fe200078ec0ff */
[----:B------:R-:W-:Y:S01]  /*36f0*/  IMAD.U32 R40, R89, 0x10000, RZ ;  /* 0x0001000059287824 */ /* 0x000fe200078e00ff */
[----:B------:R-:W-:Y:S01]  /*3700*/  LOP3.LUT R38, R88, 0xffff0000, RZ, 0xc0, !PT ;  /* 0xffff000058267812 */ /* 0x000fe200078ec0ff */
[----:B------:R-:W-:Y:S01]  /*3710*/  IMAD.U32 R90, R90, 0x10000, RZ ;  /* 0x000100005a5a7824 */ /* 0x000fe200078e00ff */
[C---:B------:R-:W-:Y:S01]  /*3720*/  SHF.L.U32 R11, R6.reuse, 0x10, RZ ;  /* 0x00000010060b7819 */ /* 0x040fe200000006ff */
[----:B------:R-:W-:Y:S01]  /*3730*/  FMUL.FTZ R41, R7, R39 ;  /* 0x0000002707297220 */ /* 0x000fe20000410000 */
[----:B------:R-:W-:Y:S01]  /*3740*/  LOP3.LUT R15, R6, 0xffff0000, RZ, 0xc0, !PT ;  /* 0xffff0000060f7812 */ /* 0x000fe200078ec0ff */
[----:B------:R-:W-:-:S02]  /*3750*/  IMAD.U32 R6, R5, 0x10000, RZ ;  /* 0x0001000005067824 */ /* 0x000fc400078e00ff */
[----:B------:R-:W-:Y:S01]  /*3760*/  FMUL.FTZ R44, R7, R38 ;  /* 0x00000026072c7220 */ /* 0x000fe20000410000 */
[----:B------:R-:W-:Y:S01]  /*3770*/  LOP3.LUT R91, R91, 0xffff0000, RZ, 0xc0, !PT ;  /* 0xffff00005b5b7812 */ /* 0x000fe200078ec0ff */
[----:B------:R-:W-:Y:S01]  /*3780*/  IMAD.U32 R5, R4, 0x10000, RZ ;  /* 0x0001000004057824 */ /* 0x000fe200078e00ff */
[----:B------:R-:W-:Y:S01]  /*3790*/  LOP3.LUT R89, R89, 0xffff0000, RZ, 0xc0, !PT ;  /* 0xffff000059597812 */ /* 0x000fe200078ec0ff */
[C---:B------:R-:W-:Y:S01]  /*37a0*/  FMUL.FTZ R46, R15.reuse, R42 ;  /* 0x0000002a0f2e7220 */ /* 0x040fe20000410000 */
[C---:B------:R-:W-:Y:S01]  /*37b0*/  FFMA.FTZ R41, R6.reuse, R38, -R41 ;  /* 0x0000002606297223 */ /* 0x040fe20000010829 */
[----:B------:R-:W-:Y:S01]  /*37c0*/  FFMA.FTZ R44, R6, R39, R44 ;  /* 0x00000027062c7223 */ /* 0x000fe2000001002c */
[----:B------:R-:W-:Y:S01]  /*37d0*/  LOP3.LUT R4, R4, 0xffff0000, RZ, 0xc0, !PT ;  /* 0xffff000004047812 */ /* 0x000fe200078ec0ff */
[-C--:B------:R-:W-:Y:S01]  /*37e0*/  FMUL.FTZ R6, R15, R40.reuse ;  /* 0x000000280f067220 */ /* 0x080fe20000410000 */
[----:B------:R-:W-:Y:S02]  /*37f0*/  IMAD.U32 R88, R88, 0x10000, RZ ;  /* 0x0001000058587824 */ /* 0x000fe400078e00ff */
[C---:B------:R-:W-:Y:S01]  /*3800*/  FMUL.FTZ R15, R37.reuse, R91 ;  /* 0x0000005b250f7220 */ /* 0x040fe20000410000 */
[-C--:B------:R-:W-:Y:S01]  /*3810*/  FMUL.FTZ R38, R37, R89.reuse ;  /* 0x0000005925267220 */ /* 0x080fe20000410000 */
[C---:B------:R-:W-:Y:S01]  /*3820*/  FFMA.FTZ R46, R11.reuse, R40, -R46 ;  /* 0x000000280b2e7223 */ /* 0x040fe2000001082e */
        /* <DEDUP_REMOVED lines=13> */
.L_x_15485:
[----:B------:R-:W-:Y:S05]  /*3900*/  BSYNC B2 ;  /* 0x0000000000027941 */ /* 0x000fea0003800000 */
.L_x_15484:
[----:B----4-:R0:W-:Y:S02]  /*3910*/  ST.E.128 desc[UR40][R12.64], R4 ;  /* 0x000000040c007985 */ /* 0x0101e4000c101d28 */
.L_x_15483:
[----:B------:R-:W-:Y:S05]  /*3920*/  BSYNC B1 ;  /* 0x0000000000017941 */ /* 0x000fea0003800000 */
.L_x_15482:
[----:B------:R-:W-:Y:S05]  /*3930*/  @P2 BRA `(.L_x_15481) ;  /* 0x0000001c00782947 */ /* 0x000fea0003800000 */
[----:B------:R-:W5:Y:S01]  /*3940*/  LDL R11, [R1+0x8] ;  /* 0x00000800010b7983 */ /* 0x000f620000100800 */
[C---:B0-2-4-:R-:W-:Y:S01]  /*3950*/  LEA R12, P3, R18.reuse, R14, 0x1 ;  /* 0x0000000e120c7211 */ /* 0x055fe200078608ff */
[----:B------:R-:W-:Y:S02]  /*3960*/  BSSY B1, `(.L_x_15486) ;  /* 0x0000033000017945 */ /* 0x000fe40003800000 */
[----:B------:R0:W2:Y:S01]  /*3970*/  LDS.128 R4, [R69+0x11000] ;  /* 0x0110000045047984 */ /* 0x0000a20000000c00 */
[----:B-1----:R-:W-:Y:S02]  /*3980*/  LEA.HI.X R13, R18, R85, R157, 0x1, P3 ;  /* 0x00000055120d7211 */ /* 0x002fe400018f0c9d */
[----:B-----5:R-:W-:-:S13]  /*3990*/  ISETP.GE.AND P3, PT, R11, R78, PT ;  /* 0x0000004e0b00720c */ /* 0x020fda0003f66270 */
[----:B0-2---:R-:W-:Y:S05]  /*39a0*/  @P3 BRA `(.L_x_15487) ;  /* 0x0000000000b83947 */ /* 0x005fea0003800000 */
[--C-:B------:R-:W-:Y:S01]  /*39b0*/  SHF.R.U64 R37, R32, 0x10, R33.reuse ;  /* 0x0000001020257819 */ /* 0x100fe20000001221 */
[----:B------:R-:W-:Y:S01]  /*39c0*/  IMAD.U32 R11, R6, 0x10000, RZ ;  /* 0x00010000060b7824 */ /* 0x000fe200078e00ff */
        /* <DEDUP_REMOVED lines=44> */
.L_x_15487:
[----:B------:R-:W-:Y:S05]  /*3c90*/  BSYNC B1 ;  /* 0x0000000000017941 */ /* 0x000fea0003800000 */
.L_x_15486:
[----:B------:R0:W-:Y:S01]  /*3ca0*/  ST.E.128 desc[UR40][R12.64], R4 ;  /* 0x000000040c007985 */ /* 0x0001e2000c101d28 */
[----:B------:R-:W-:Y:S05]  /*3cb0*/  BRA `(.L_x_15481) ;  /* 0x0000001800987947 */ /* 0x000fea0003800000 */
.L_x_15463:
[C---:B------:R-:W-:Y:S01]  /*3cc0*/  ISETP.GE.AND P3, PT, R155.reuse, R75, PT ;  /* 0x0000004b9b00720c */ /* 0x040fe20003f66270 */
[----:B------:R-:W-:Y:S01]  /*3cd0*/  VIADD R40, R155, 0x60 ;  /* 0x000000609b287836 */ /* 0x000fe20000000000 */
[----:B------:R-:W-:Y:S02]  /*3ce0*/  CS2R R34, SRZ ;  /* 0x0000000000227805 */ /* 0x000fe4000001ff00 */
[----:B------:R-:W-:Y:S02]  /*3cf0*/  CS2R R32, SRZ ;  /* 0x0000000000207805 */ /* 0x000fe4000001ff00 */
[----:B------:R-:W-:-:S13]  /*3d00*/  ISETP.GE.OR P3, PT, R16, R78, P3 ;  /* 0x0000004e1000720c */ /* 0x000fda0001f66670 */
[----:B------:R-:W0:Y:S01]  /*3d10*/  @!P3 LDC.64 R36, c[0x0][0x3e8] ;  /* 0x0000fa00ff24bb82 */ /* 0x000e220000000a00 */
[----:B------:R-:W-:-:S05]  /*3d20*/  @!P3 IADD3 R6, P4, R30, R14, RZ ;  /* 0x0000000e1e06b210 */ /* 0x000fca0007f9e0ff */
[----:B------:R-:W-:Y:S01]  /*3d30*/  @!P3 IMAD.X R7, R77, 0x1, R55, P4 ;  /* 0x000000014d07b824 */ /* 0x000fe200020e0637 */
        /* <DEDUP_REMOVED lines=8> */
[----:B------:R-:W-:Y:S02]  /*3dc0*/  CS2R R4, SRZ ;  /* 0x0000000000047805 */ /* 0x000fe4000001ff00 */
[----:B------:R-:W-:Y:S01]  /*3dd0*/  ISETP.GE.AND P4, PT, R40, R75, PT ;  /* 0x0000004b2800720c */ /* 0x000fe20003f86270 */
[----:B------:R-:W-:Y:S01]  /*3de0*/  BSSY B1, `(.L_x_15488) ;  /* 0x000001e000017945 */ /* 0x000fe20003800000 */
[----:B------:R-:W-:Y:S01]  /*3df0*/  CS2R R42, SRZ ;  /* 0x00000000002a7805 */ /* 0x000fe2000001ff00 */
[----:B------:R0:W5:Y:S01]  /*3e00*/  @!P3 LDG.E.128 R32, desc[UR40][R38.64] ;  /* 0x000000282620b981 */ /* 0x000162000c1e1d00 */
[CC--:B------:R-:W-:Y:S02]  /*3e10*/  ISETP.GE.OR P4, PT, R16.reuse, R78.reuse, P4 ;  /* 0x0000004e1000720c */ /* 0x0c0fe40002786670 */
[----:B------:R-:W-:Y:S01]  /*3e20*/  CS2R R40, SRZ ;  /* 0x0000000000287805 */ /* 0x000fe2000001ff00 */
[----:B------:R1:W5:Y:S01]  /*3e30*/  @!P3 LDG.E.128 R4, desc[UR40][R36.64] ;  /* 0x000000282404b981 */ /* 0x000362000c1e1d00 */
[----:B------:R-:W-:-:S02]  /*3e40*/  ISETP.GE.AND P3, PT, R16, R78, PT ;  /* 0x0000004e1000720c */ /* 0x000fc40003f66270 */
[----:B0-----:R-:W-:Y:S02]  /*3e50*/  CS2R R38, SRZ ;  /* 0x0000000000267805 */ /* 0x001fe4000001ff00 */
[----:B-1----:R-:W-:-:S05]  /*3e60*/  CS2R R36, SRZ ;  /* 0x0000000000247805 */ /* 0x002fca000001ff00 */
[----:B------:R-:W-:Y:S05]  /*3e70*/  @P4 BRA `(.L_x_15489) ;  /* 0x0000000000504947 */ /* 0x000fea0003800000 */
[----:B------:R-:W0:Y:S01]  /*3e80*/  LDC.64 R36, c[0x0][0x3f8] ;  /* 0x0000fe00ff247b82 */ /* 0x000e220000000a00 */
[----:B------:R-:W-:Y:S01]  /*3e90*/  MOV R15, R77 ;  /* 0x0000004d000f7202 */ /* 0x000fe20000000f00 */
[----:B------:R-:W-:Y:S01]  /*3ea0*/  IMAD.MOV.U32 R13, RZ, RZ, R11 ;  /* 0x000000ffff0d7224 */ /* 0x000fe200078e000b */
[----:B------:R-:W-:Y:S01]  /*3eb0*/  ULDC.64 UR4, c[0x0][0x3e8] ;  /* 0x0000fa0000047ab9 */ /* 0x000fe20000000a00 */
        /* <DEDUP_REMOVED lines=16> */
.L_x_15489:
[----:B------:R-:W-:Y:S05]  /*3fc0*/  BSYNC B1 ;  /* 0x0000000000017941 */ /* 0x000fea0003800000 */
.L_x_15488:
[----:B------:R-:W2:Y:S01]  /*3fd0*/  LDL R15, [R1] ;  /* 0x00000000010f7983 */ /* 0x000ea20000100800 */
[----:B-----5:R-:W-:Y:S02]  /*3fe0*/  IMAD.MOV.U32 R11, RZ, RZ, R38 ;  /* 0x000000ffff0b7224 */ /* 0x020fe400078e0026 */
        /* <DEDUP_REMOVED lines=31> */
[----:B--2---:R-:W-:-:S13]  /*41e0*/  ISETP.NE.AND P5, PT, R15, 0x3, PT ;  /* 0x000000030f00780c */ /* 0x004fda0003fa5270 */
[----:B------:R-:W-:Y:S05]  /*41f0*/  @!P5 BRA `(.L_x_15490) ;  /* 0x000000000004d947 */ /* 0x000fea0003800000 */
[----:B------:R-:W-:Y:S01]  /*4200*/  BPT.TRAP 0x1 ;  /* 0x000000040000795c */ /* 0x000fe20000300000 */
.L_x_15490:
[----:B------:R-:W2:Y:S01]  /*4210*/  LDL R11, [R1+0x4] ;  /* 0x00000400010b7983 */ /* 0x000ea20000100800 */
[----:B------:R-:W-:Y:S01]  /*4220*/  IMAD R68, R22, 0x8, R2 ;  /* 0x0000000816447824 */ /* 0x000fe200078e0202 */
[----:B------:R-:W0:Y:S01]  /*4230*/  LDC R87, c[0x0][0x2f4] ;  /* 0x0000bd00ff577b82 */ /* 0x000e220000000800 */
[----:B------:R-:W-:Y:S01]  /*4240*/  BSSY B1, `(.L_x_15491) ;  /* 0x0000004000017945 */ /* 0x000fe20003800000 */
[----:B--2---:R-:W-:-:S04]  /*4250*/  SHF.L.U32 R77, R11, 0x1f, RZ ;  /* 0x0000001f0b4d7819 */ /* 0x004fc800000006ff */
[----:B------:R-:W1:Y:S02]  /*4260*/  SYNCS.PHASECHK.TRANS64.TRYWAIT P4, [R68+URZ+0x16890], R77 ;  /* 0x0168904d440075a7 */ /* 0x000e64000808017f */
[----:B01----:R-:W-:Y:S05]  /*4270*/  @!P4 BRA `(.L_x_15492) ;  /* 0x000001680048c947 */ /* 0x003fea0003800000 */
.L_x_15733:
[----:B------:R-:W-:Y:S05]  /*4280*/  BSYNC B1 ;  /* 0x0000000000017941 */ /* 0x000fea0003800000 */
.L_x_15491:
[----:B------:R-:W-:Y:S01]  /*4290*/  UMOV UR4, 0xffffffff ;  /* 0xffffffff00047882 */ /* 0x000fe20000000000 */
[----:B------:R-:W-:Y:S02]  /*42a0*/  IMAD.IADD R89, R87, 0x1, -R58 ;  /* 0x0000000157597824 */ /* 0x000fe400078e0a3a */
[----:B------:R-:W-:Y:S05]  /*42b0*/  BRA.DIV UR4, `(.L_x_15493) ;  /* 0x0000016a044c7947 */ /* 0x000fea000b800000 */
[----:B------:R1:W2:Y:S04]  /*42c0*/  SHFL.IDX PT, R81, R85, RZ, 0x1c1f ;  /* 0x001c1fff55517589 */ /* 0x0002a800000e0000 */
[----:B------:R1:W3:Y:S02]  /*42d0*/  SHFL.IDX PT, R80, R84, RZ, 0x1c1f ;  /* 0x001c1fff54507589 */ /* 0x0002e400000e0000 */
.L_x_15737:
        /* <DEDUP_REMOVED lines=10> */
[----:B------:R-:W-:Y:S02]  /*4380*/  LEA.HI R11, R12, R11, RZ, 0x4 ;  /* 0x0000000b0c0b7211 */ /* 0x000fe400078f20ff */
[----:B------:R-:W-:Y:S02]  /*4390*/  SHF.R.S32.HI R13, RZ, 0x1f, R14 ;  /* 0x0000001fff0d7819 */ /* 0x000fe4000001140e */
[----:B------:R-:W-:Y:S02]  /*43a0*/  LEA.HI.SX32 R11, R11, R52, 0x1c ;  /* 0x000000340b0b7211 */ /* 0x000fe400078fe2ff */
[----:B------:R-:W-:-:S03]  /*43b0*/  LEA.HI R13, R13, R14, RZ, 0x5 ;  /* 0x0000000e0d0d7211 */ /* 0x000fc600078f28ff */
[----:B------:R-:W-:Y:S01]  /*43c0*/  IMAD.SHL.U32 R86, R11, 0x8, RZ ;  /* 0x000000080b567824 */ /* 0x000fe200078e00ff */
[----:B------:R-:W-:Y:S02]  /*43d0*/  SHF.R.S32.HI R13, RZ, 0x5, R13 ;  /* 0x00000005ff0d7819 */ /* 0x000fe4000001140d */
[----:B------:R-:W-:Y:S02]  /*43e0*/  LEA R11, R22, R3, 0xd ;  /* 0x00000003160b7211 */ /* 0x000fe400078e68ff */
[----:B------:R-:W-:-:S03]  /*43f0*/  LOP3.LUT R12, R65, 0x38, R86, 0xf8, !PT ;  /* 0x00000038410c7812 */ /* 0x000fc600078ef856 */
[----:B------:R-:W-:Y:S01]  /*4400*/  IMAD R11, R11, 0x2, R2 ;  /* 0x000000020b0b7824 */ /* 0x000fe200078e0202 */
        /* <DEDUP_REMOVED lines=12> */
[----:B------:R-:W-:Y:S01]  /*44d0*/  SHF.R.U64 R104, R6, 0x10, R7 ;  /* 0x0000001006687819 */ /* 0x000fe20000001207 */
[----:B---3--:R-:W-:Y:S01]  /*44e0*/  IMAD.U32 R6, R14, 0x10000, RZ ;  /* 0x000100000e067824 */ /* 0x008fe200078e00ff */
[----:B------:R-:W-:Y:S02]  /*44f0*/  SHF.R.U64 R98, R34, 0x10, R35 ;  /* 0x0000001022627819 */ /* 0x000fe40000001223 */
[----:B------:R-:W-:Y:S01]  /*4500*/  PRMT R105, R108, 0x5410, R105 ;  /* 0x000054106c697816 */ /* 0x000fe20000000069 */
[----:B------:R-:W-:Y:S01]  /*4510*/  IMAD.U32 R108, R106, 0x10000, RZ ;  /* 0x000100006a6c7824 */ /* 0x000fe200078e00ff */
[----:B------:R-:W-:Y:S01]  /*4520*/  SHF.R.U32.HI R103, RZ, 0x10, R7 ;  /* 0x00000010ff677819 */ /* 0x000fe20000011607 */
[----:B------:R-:W-:Y:S01]  /*4530*/  IMAD.U32 R7, R46, 0x10000, RZ ;  /* 0x000100002e077824 */ /* 0x000fe200078e00ff */
[----:B------:R-:W-:Y:S01]  /*4540*/  SHF.R.U64 R97, R32, 0x10, R33 ;  /* 0x0000001020617819 */ /* 0x000fe20000001221 */
[----:B------:R-:W-:Y:S01]  /*4550*/  IMAD.U32 R33, R15, 0x10000, RZ ;  /* 0x000100000f217824 */ /* 0x000fe200078e00ff */
[----:B------:R-:W-:Y:S01]  /*4560*/  SHF.R.U32.HI R102, RZ, 0x10, R35 ;  /* 0x00000010ff667819 */ /* 0x000fe20000011623 */
[----:B------:R-:W-:Y:S01]  /*4570*/  IMAD.U32 R35, R13, 0x10000, RZ ;  /* 0x000100000d237824 */ /* 0x000fe200078e00ff */
[----:B--2---:R-:W-:-:S02]  /*4580*/  LOP3.LUT R11, R15, 0xffff0000, RZ, 0xc0, !PT ;  /* 0xffff00000f0b7812 */ /* 0x004fc400078ec0ff */
[----:B------:R-:W-:Y:S01]  /*4590*/  SHF.R.U64 R100, R4, 0x10, R5 ;  /* 0x0000001004647819 */ /* 0x000fe20000001205 */
[----:B------:R-:W-:Y:S01]  /*45a0*/  IMAD.U32 R5, R44, 0x10000, RZ ;  /* 0x000100002c057824 */ /* 0x000fe200078e00ff */
[----:B------:R-:W-:Y:S01]  /*45b0*/  LOP3.LUT R15, R47, 0xffff0000, RZ, 0xc0, !PT ;  /* 0xffff00002f0f7812 */ /* 0x000fe200078ec0ff */
[----:B------:R-:W-:Y:S01]  /*45c0*/  IMAD.U32 R4, R12, 0x10000, RZ ;  /* 0x000100000c047824 */ /* 0x000fe200078e00ff */
[----:B------:R-:W-:Y:S01]  /*45d0*/  PRMT R32, R88, 0x5432, R104 ;  /* 0x0000543258207816 */ /* 0x000fe20000000068 */
[----:B------:R-:W-:Y:S01]  /*45e0*/  IMAD.U32 R104, R105, 0x10000, RZ ;  /* 0x0001000069687824 */ /* 0x000fe200078e00ff */
[----:B------:R-:W-:Y:S01]  /*45f0*/  PRMT R47, R91, 0x5432, R98 ;  /* 0x000054325b2f7816 */ /* 0x000fe20000000062 */
[----:B------:R-:W-:Y:S01]  /*4600*/  FMUL.FTZ R98, R101, R108 ;  /* 0x0000006c65627220 */ /* 0x000fe20000410000 */
[----:B------:R-:W-:Y:S01]  /*4610*/  PRMT R103, R107, 0x5410, R103 ;  /* 0x000054106b677816 */ /* 0x000fe20000000067 */
[----:B------:R-:W-:Y:S01]  /*4620*/  FMUL.FTZ R110, R101, R104 ;  /* 0x00000068656e7220 */ /* 0x000fe20000410000 */
[----:B------:R-:W-:-:S02]  /*4630*/  PRMT R107, R107, 0x5432, R102 ;  /* 0x000054326b6b7816 */ /* 0x000fc40000000066 */
[----:B------:R-:W-:Y:S02]  /*4640*/  LOP3.LUT R45, R45, 0xffff0000, RZ, 0xc0, !PT ;  /* 0xffff00002d2d7812 */ /* 0x000fe400078ec0ff */
[----:B------:R-:W-:Y:S02]  /*4650*/  PRMT R34, R90, 0x5432, R100 ;  /* 0x000054325a227816 */ /* 0x000fe40000000064 */
[----:B------:R-:W-:Y:S01]  /*4660*/  LOP3.LUT R102, R106, 0xffff0000, RZ, 0xc0, !PT ;  /* 0xffff00006a667812 */ /* 0x000fe200078ec0ff */
[----:B------:R-:W-:Y:S01]  /*4670*/  IMAD.U32 R106, R107, 0x10000, RZ ;  /* 0x000100006b6a7824 */ /* 0x000fe200078e00ff */
[----:B------:R-:W-:Y:S01]  /*4680*/  PRMT R100, R109, 0x5410, R97 ;  /* 0x000054106d647816 */ /* 0x000fe20000000061 */
[----:B------:R-:W-:Y:S01]  /*4690*/  FFMA.FTZ R97, R35, R104, -R98 ;  /* 0x0000006823617223 */ /* 0x000fe20000010862 */
[----:B------:R-:W-:Y:S01]  /*46a0*/  LOP3.LUT R98, R105, 0xffff0000, RZ, 0xc0, !PT ;  /* 0xffff000069627812 */ /* 0x000fe200078ec0ff */
[----:B------:R-:W-:Y:S01]  /*46b0*/  FMUL.FTZ R112, R45, R102 ;  /* 0x000000662d707220 */ /* 0x000fe20000410000 */
[----:B------:R-:W-:Y:S01]  /*46c0*/  LOP3.LUT R13, R13, 0xffff0000, RZ, 0xc0, !PT ;  /* 0xffff00000d0d7812 */ /* 0x000fe200078ec0ff */
[----:B------:R-:W-:Y:S01]  /*46d0*/  FFMA.FTZ R35, R35, R108, R110 ;  /* 0x0000006c23237223 */ /* 0x000fe2000001006e */
[----:B------:R-:W-:-:S02]  /*46e0*/  IMAD.U32 R104, R103, 0x10000, RZ ;  /* 0x0001000067687824 */ /* 0x000fc400078e00ff */
[-C--:B------:R-:W-:Y:S01]  /*46f0*/  FMUL.FTZ R110, R45, R98.reuse ;  /* 0x000000622d6e7220 */ /* 0x080fe20000410000 */
[----:B------:R-:W-:Y:S01]  /*4700*/  LOP3.LUT R108, R107, 0xffff0000, RZ, 0xc0, !PT ;  /* 0xffff00006b6c7812 */ /* 0x000fe200078ec0ff */
[----:B------:R-:W-:Y:S01]  /*4710*/  FFMA.FTZ R98, R13, R98, -R112 ;  /* 0x000000620d627223 */ /* 0x000fe20000010870 */
[----:B------:R-:W-:Y:S01]  /*4720*/  FMUL.FTZ R112, R99, R106 ;  /* 0x0000006a63707220 */ /* 0x000fe20000410000 */
[----:B------:R-:W-:Y:S01]  /*4730*/  FFMA.FTZ R102, R13, R102, R110 ;  /* 0x000000660d667223 */ /* 0x000fe2000001006e */
[-C--:B------:R-:W-:Y:S01]  /*4740*/  FMUL.FTZ R99, R99, R104.reuse ;  /* 0x0000006863637220 */ /* 0x080fe20000410000 */
[----:B------:R-:W-:Y:S01]  /*4750*/  LOP3.LUT R44, R44, 0xffff0000, RZ, 0xc0, !PT ;  /* 0xffff00002c2c7812 */ /* 0x000fe200078ec0ff */
[----:B------:R-:W-:Y:S01]  /*4760*/  FFMA.FTZ R13, R33, R104, -R112 ;  /* 0x00000068210d7223 */ /* 0x000fe20000010870 */
[----:B------:R-:W-:Y:S01]  /*4770*/  LOP3.LUT R104, R103, 0xffff0000, RZ, 0xc0, !PT ;  /* 0xffff000067687812 */ /* 0x000fe200078ec0ff */
[----:B------:R-:W-:Y:S01]  /*4780*/  FFMA.FTZ R33, R33, R106, R99 ;  /* 0x0000006a21217223 */ /* 0x000fe20000010063 */
[----:B------:R-:W-:-:S02]  /*4790*/  IMAD.U32 R99, R100, 0x10000, RZ ;  /* 0x0001000064637824 */ /* 0x000fc400078e00ff */
[C---:B------:R-:W-:Y:S01]  /*47a0*/  FMUL.FTZ R106, R15.reuse, R108 ;  /* 0x0000006c0f6a7220 */ /* 0x040fe20000410000 */
[----:B------:R-:W-:Y:S01]  /*47b0*/  LOP3.LUT R101, R100, 0xffff0000, RZ, 0xc0, !PT ;  /* 0xffff000064657812 */ /* 0x000fe200078ec0ff */
[-C--:B------:R-:W-:Y:S01]  /*47c0*/  FMUL.FTZ R110, R15, R104.reuse ;  /* 0x000000680f6e7220 */ /* 0x080fe20000410000 */
[C---:B------:R-:W-:Y:S01]  /*47d0*/  IMAD.U32 R45, R34.reuse, 0x10000, RZ ;  /* 0x00010000222d7824 */ /* 0x040fe200078e00ff */
[----:B------:R-:W-:Y:S01]  /*47e0*/  LOP3.LUT R15, R34, 0xffff0000, RZ, 0xc0, !PT ;  /* 0xffff0000220f7812 */ /* 0x000fe200078ec0ff */
        /* <DEDUP_REMOVED lines=10> */
[C---:B------:R-:W-:Y:S01]  /*4890*/  IMAD.U32 R15, R47.reuse, 0x10000, RZ ;  /* 0x000100002f0f7824 */ /* 0x040fe200078e00ff */
        /* <DEDUP_REMOVED lines=12> */
[----:B------:R-:W-:Y:S01]  /*4960*/  F2FP.BF16.F32.PACK_AB R33, R34, R33 ;  /* 0x000000212221723e */ /* 0x000fe200000010ff */
[----:B------:R-:W-:Y:S01]  /*4970*/  FFMA.FTZ R47, R14, R47, R46 ;  /* 0x0000002f0e2f7223 */ /* 0x000fe2000001002e */
[----:B------:R-:W-:Y:S01]  /*4980*/  F2FP.BF16.F32.PACK_AB R44, R44, R5 ;  /* 0x000000052c2c723e */ /* 0x000fe200000010ff */
        /* <DEDUP_REMOVED lines=10> */
[----:B------:R-:W-:Y:S01]  /*4a30*/  MOV R45, R35 ;  /* 0x00000023002d7202 */ /* 0x000fe20000000f00 */
[----:B------:R-:W-:-:S07]  /*4a40*/  IMAD.MOV.U32 R47, RZ, RZ, R33 ;  /* 0x000000ffff2f7224 */ /* 0x000fce00078e0021 */
.L_x_15497:
[----:B------:R-:W-:Y:S05]  /*4a50*/  BSYNC B2 ;  /* 0x0000000000027941 */ /* 0x000fea0003800000 */
.L_x_15496:
[----:B------:R-:W-:Y:S01]  /*4a60*/  ISETP.GE.AND P4, PT, R86, R87, PT ;  /* 0x000000575600720c */ /* 0x000fe20003f86270 */
[----:B---3--:R3:W-:-:S12]  /*4a70*/  ST.E.128 desc[UR40][R78.64], R12 ;  /* 0x0000000c4e007985 */ /* 0x0087d8000c101d28 */
[----:B------:R-:W-:-:S05]  /*4a80*/  @!P4 IMAD.WIDE R80, R86, 0x2, R80 ;  /* 0x000000025650c825 */ /* 0x000fca00078e0250 */
[----:B----4-:R3:W-:Y:S02]  /*4a90*/  @!P4 ST.E.128 desc[UR40][R80.64], R44 ;  /* 0x0000002c5000c985 */ /* 0x0107e4000c101d28 */
.L_x_15495:
[----:B------:R-:W-:Y:S05]  /*4aa0*/  BSYNC B1 ;  /* 0x0000000000017941 */ /* 0x000fea0003800000 */
.L_x_15494:
[----:B------:R-:W-:-:S03]  /*4ab0*/  UMOV UR4, 0xffffffff ;  /* 0xffffffff00047882 */ /* 0x000fc60000000000 */
[----:B------:R-:W-:Y:S05]  /*4ac0*/  BRA.DIV UR4, `(.L_x_15498) ;  /* 0x0000016204947947 */ /* 0x000fea000b800000 */
[----:B-1----:R-:W1:Y:S04]  /*4ad0*/  SHFL.IDX PT, R85, R85, 0x1, 0x1c1f ;  /* 0x003c1f0055557f89 */ /* 0x002e6800000e0000 */
[----:B------:R-:W4:Y:S02]  /*4ae0*/  SHFL.IDX PT, R84, R84, 0x1, 0x1c1f ;  /* 0x003c1f0054547f89 */ /* 0x000f2400000e0000 */
.L_x_15741:
        /* <DEDUP_REMOVED lines=14> */
[----:B--2---:R-:W-:Y:S02]  /*4bd0*/  LEA.HI.SX32 R11, R89, R52, 0x1c ;  /* 0x00000034590b7211 */ /* 0x004fe400078fe2ff */
[----:B------:R-:W-:Y:S02]  /*4be0*/  LOP3.LUT R7, R7, 0x1c0, RZ, 0xc0, !PT ;  /* 0x000001c007077812 */ /* 0x000fe400078ec0ff */
[----:B------:R-:W-:Y:S01]  /*4bf0*/  SHF.R.U32.HI R6, RZ, 0x3, R6 ;  /* 0x00000003ff067819 */ /* 0x000fe20000011606 */
[----:B------:R-:W-:Y:S01]  /*4c00*/  IMAD.SHL.U32 R11, R11, 0x8, RZ ;  /* 0x000000080b0b7824 */ /* 0x000fe200078e00ff */
[----:B-1----:R-:W-:-:S04]  /*4c10*/  LEA.HI.X R33, R10, R85, R8, 0x1, P4 ;  /* 0x000000550a217211 */ /* 0x002fc800020f0c08 */
[----:B------:R-:W-:-:S04]  /*4c20*/  LOP3.LUT R4, R7, 0x38, R11, 0xf8, !PT ;  /* 0x0000003807047812 */ /* 0x000fc800078ef80b */
[----:B------:R-:W-:-:S05]  /*4c30*/  LOP3.LUT R4, R4, R6, RZ, 0x3c, !PT ;  /* 0x0000000604047212 */ /* 0x000fca00078e3cff */
[----:B-----5:R-:W-:Y:S02]  /*4c40*/  IMAD.IADD R7, R5, 0x1, R4 ;  /* 0x0000000105077824 */ /* 0x020fe400078e0204 */
[C---:B------:R-:W-:Y:S02]  /*4c50*/  IMAD R5, R22.reuse, 0x2000, R0 ;  /* 0x0000200016057824 */ /* 0x040fe400078e0200 */
[----:B------:R-:W-:Y:S02]  /*4c60*/  IMAD R7, R22, 0x2000, R7 ;  /* 0x0000200016077824 */ /* 0x000fe400078e0207 */
[--C-:B------:R-:W-:Y:S02]  /*4c70*/  IMAD R5, R5, 0x2, R2.reuse ;  /* 0x0000000205057824 */ /* 0x100fe400078e0202 */
[----:B---3--:R-:W-:-:S04]  /*4c80*/  IMAD R12, R7, 0x2, R2 ;  /* 0x00000002070c7824 */ /* 0x008fc800078e0202 */
[----:B------:R-:W1:Y:S04]  /*4c90*/  LDS.128 R4, [R5+0xe400] ;  /* 0x00e4000005047984 */ /* 0x000e680000000c00 */
[----:B------:R-:W2:Y:S01]  /*4ca0*/  LDS.128 R12, [R12+0xe400] ;  /* 0x00e400000c0c7984 */ /* 0x000ea20000000c00 */
[----:B------:R-:W-:Y:S05]  /*4cb0*/  @P3 BRA `(.L_x_15500) ;  /* 0x0000000400643947 */ /* 0x000fea0003800000 */
[----:B------:R-:W-:Y:S01]  /*4cc0*/  SHF.R.U32.HI R46, RZ, 0x10, R41 ;  /* 0x00000010ff2e7819 */ /* 0x000fe20000011629 */
[----:B--2---:R-:W-:Y:S01]  /*4cd0*/  IMAD.U32 R35, R12, 0x10000, RZ ;  /* 0x000100000c237824 */ /* 0x004fe200078e00ff */
[----:B------:R-:W-:Y:S01]  /*4ce0*/  SHF.R.U32.HI R81, RZ, 0x10, R37 ;  /* 0x00000010ff517819 */ /* 0x000fe20000011625 */
[----:B-1----:R-:W-:Y:S01]  /*4cf0*/  IMAD.U32 R34, R4, 0x10000, RZ ;  /* 0x0001000004227824 */ /* 0x002fe200078e00ff */
[----:B------:R-:W-:Y:S02]  /*4d00*/  PRMT R93, R93, 0x5410, R46 ;  /* 0x000054105d5d7816 */ /* 0x000fe4000000002e */
[----:B------:R-:W-:Y:S02]  /*4d10*/  PRMT R96, R96, 0x5410, R81 ;  /* 0x0000541060607816 */ /* 0x000fe40000000051 */
[----:B------:R-:W-:Y:S02]  /*4d20*/  SHF.R.U64 R89, R36, 0x10, R37 ;  /* 0x0000001024597819 */ /* 0x000fe40000001225 */
[----:B------:R-:W-:-:S02]  /*4d30*/  SHF.R.U64 R45, R42, 0x10, R43 ;  /* 0x000000102a2d7819 */ /* 0x000fc4000000122b */
[----:B------:R-:W-:Y:S01]  /*4d40*/  SHF.R.U32.HI R44, RZ, 0x10, R43 ;  /* 0x00000010ff2c7819 */ /* 0x000fe2000001162b */
[----:B------:R-:W-:Y:S01]  /*4d50*/  IMAD.U32 R43, R15, 0x10000, RZ ;  /* 0x000100000f2b7824 */ /* 0x000fe200078e00ff */
[----:B------:R-:W-:Y:S01]  /*4d60*/  SHF.R.U64 R47, R40, 0x10, R41 ;  /* 0x00000010282f7819 */ /* 0x000fe20000001229 */
[----:B------:R-:W-:Y:S01]  /*4d70*/  IMAD.U32 R41, R13, 0x10000, RZ ;  /* 0x000100000d297824 */ /* 0x000fe200078e00ff */
[----:B------:R-:W-:Y:S01]  /*4d80*/  LOP3.LUT R37, R15, 0xffff0000, RZ, 0xc0, !PT ;  /* 0xffff00000f257812 */ /* 0x000fe200078ec0ff */
[----:B------:R-:W-:Y:S01]  /*4d90*/  IMAD.U32 R15, R93, 0x10000, RZ ;  /* 0x000100005d0f7824 */ /* 0x000fe200078e00ff */
[----:B------:R-:W-:Y:S01]  /*4da0*/  LOP3.LUT R42, R13, 0xffff0000, RZ, 0xc0, !PT ;  /* 0xffff00000d2a7812 */ /* 0x000fe200078ec0ff */
[----:B------:R-:W-:Y:S01]  /*4db0*/  IMAD.U32 R13, R96, 0x10000, RZ ;  /* 0x00010000600d7824 */ /* 0x000fe200078e00ff */
[----:B------:R-:W-:Y:S01]  /*4dc0*/  SHF.R.U32.HI R79, RZ, 0x10, R39 ;  /* 0x00000010ff4f7819 */ /* 0x000fe20000011627 */
[----:B------:R-:W-:Y:S01]  /*4dd0*/  IMAD.U32 R40, R7, 0x10000, RZ ;  /* 0x0001000007287824 */ /* 0x000fe200078e00ff */
[----:B------:R-:W-:Y:S01]  /*4de0*/  PRMT R90, R90, 0x5410, R45 ;  /* 0x000054105a5a7816 */ /* 0x000fe2000000002d */
[----:B------:R-:W-:Y:S01]  /*4df0*/  FMUL.FTZ R45, R41, R15 ;  /* 0x0000000f292d7220 */ /* 0x000fe20000410000 */
[----:B------:R-:W-:Y:S01]  /*4e00*/  SHF.R.U64 R78, R38, 0x10, R39 ;  /* 0x00000010264e7819 */ /* 0x000fe20000001227 */
[----:B------:R-:W-:Y:S01]  /*4e10*/  IMAD.U32 R38, R5, 0x10000, RZ ;  /* 0x0001000005267824 */ /* 0x000fe200078e00ff */
[----:B------:R-:W-:Y:S01]  /*4e20*/  PRMT R91, R91, 0x5410, R44 ;  /* 0x000054105b5b7816 */ /* 0x000fe2000000002c */
[-C--:B------:R-:W-:Y:S01]  /*4e30*/  FMUL.FTZ R41, R41, R13.reuse ;  /* 0x0000000d29297220 */ /* 0x080fe20000410000 */
[----:B------:R-:W-:Y:S01]  /*4e40*/  PRMT R88, R88, 0x5410, R79 ;  /* 0x0000541058587816 */ /* 0x000fe2000000004f */
[C---:B------:R-:W-:Y:S01]  /*4e50*/  FFMA.FTZ R13, R38.reuse, R13, -R45 ;  /* 0x0000000d260d7223 */ /* 0x040fe2000001082d */
[----:B------:R-:W-:Y:S01]  /*4e60*/  LOP3.LUT R93, R93, 0xffff0000, RZ, 0xc0, !PT ;  /* 0xffff00005d5d7812 */ /* 0x000fe200078ec0ff */
[----:B------:R-:W-:Y:S01]  /*4e70*/  FFMA.FTZ R15, R38, R15, R41 ;  /* 0x0000000f260f7223 */ /* 0x000fe20000010029 */
[----:B------:R-:W-:Y:S01]  /*4e80*/  SHF.L.U32 R44, R91, 0x10, RZ ;  /* 0x000000105b2c7819 */ /* 0x000fe200000006ff */
[----:B------:R-:W-:Y:S01]  /*4e90*/  IMAD.U32 R41, R88, 0x10000, RZ ;  /* 0x0001000058297824 */ /* 0x000fe200078e00ff */
[----:B------:R-:W-:Y:S01]  /*4ea0*/  LOP3.LUT R96, R96, 0xffff0000, RZ, 0xc0, !PT ;  /* 0xffff000060607812 */ /* 0x000fe200078ec0ff */
[----:B------:R-:W-:Y:S01]  /*4eb0*/  FMUL.FTZ R46, R42, R93 ;  /* 0x0000005d2a2e7220 */ /* 0x000fe20000410000 */
[----:B------:R-:W-:Y:S01]  /*4ec0*/  LOP3.LUT R39, R5, 0xffff0000, RZ, 0xc0, !PT ;  /* 0xffff000005277812 */ /* 0x000fe200078ec0ff */
[----:B------:R-:W-:Y:S01]  /*4ed0*/  FMUL.FTZ R45, R43, R44 ;  /* 0x0000002c2b2d7220 */ /* 0x000fe20000410000 */
[----:B------:R-:W-:Y:S01]  /*4ee0*/  LOP3.LUT R91, R91, 0xffff0000, RZ, 0xc0, !PT ;  /* 0xffff00005b5b7812 */ /* 0x000fe200078ec0ff */
[-C--:B------:R-:W-:Y:S01]  /*4ef0*/  FMUL.FTZ R43, R43, R41.reuse ;  /* 0x000000292b2b7220 */ /* 0x080fe20000410000 */
[----:B------:R-:W-:Y:S01]  /*4f00*/  PRMT R92, R92, 0x5410, R47 ;  /* 0x000054105c5c7816 */ /* 0x000fe2000000002f */
[-C--:B------:R-:W-:Y:S01]  /*4f10*/  FMUL.FTZ R42, R42, R96.reuse ;  /* 0x000000602a2a7220 */ /* 0x080fe20000410000 */
[----:B------:R-:W-:Y:S01]  /*4f20*/  PRMT R94, R94, 0x5410, R89 ;  /* 0x000054105e5e7816 */ /* 0x000fe20000000059 */
[----:B------:R-:W-:Y:S01]  /*4f30*/  FFMA.FTZ R38, R39, R96, -R46 ;  /* 0x0000006027267223 */ /* 0x000fe2000001082e */
[----:B------:R-:W-:Y:S01]  /*4f40*/  LOP3.LUT R36, R7, 0xffff0000, RZ, 0xc0, !PT ;  /* 0xffff000007247812 */ /* 0x000fe200078ec0ff */
[----:B------:R-:W-:Y:S01]  /*4f50*/  FFMA.FTZ R46, R40, R41, -R45 ;  /* 0x00000029282e7223 */ /* 0x000fe2000001082d */
[----:B------:R-:W-:Y:S01]  /*4f60*/  LOP3.LUT R88, R88, 0xffff0000, RZ, 0xc0, !PT ;  /* 0xffff000058587812 */ /* 0x000fe200078ec0ff */
[----:B------:R-:W-:Y:S01]  /*4f70*/  FFMA.FTZ R44, R40, R44, R43 ;  /* 0x0000002c282c7223 */ /* 0x000fe2000001002b */
[----:B------:R-:W-:Y:S01]  /*4f80*/  FMUL.FTZ R41, R37, R91 ;  /* 0x0000005b25297220 */ /* 0x000fe20000410000 */
[----:B------:R-:W-:Y:S01]  /*4f90*/  FFMA.FTZ R42, R39, R93, R42 ;  /* 0x0000005d272a7223 */ /* 0x000fe2000001002a */
[----:B------:R-:W-:-:S02]  /*4fa0*/  IMAD.U32 R40, R92, 0x10000, RZ ;  /* 0x000100005c287824 */ /* 0x000fc400078e00ff */
[-C--:B------:R-:W-:Y:S01]  /*4fb0*/  FMUL.FTZ R45, R37, R88.reuse ;  /* 0x00000058252d7220 */ /* 0x080fe20000410000 */
[----:B------:R-:W-:Y:S02]  /*4fc0*/  IMAD.U32 R39, R94, 0x10000, RZ ;  /* 0x000100005e277824 */ /* 0x000fe400078e00ff */
[----:B------:R-:W-:Y:S01]  /*4fd0*/  FFMA.FTZ R47, R36, R88, -R41 ;  /* 0x00000058242f7223 */ /* 0x000fe20000010829 */
[----:B------:R-:W-:Y:S01]  /*4fe0*/  LOP3.LUT R12, R12, 0xffff0000, RZ, 0xc0, !PT ;  /* 0xffff00000c0c7812 */ /* 0x000fe200078ec0ff */
[CC--:B------:R-:W-:Y:S01]  /*4ff0*/  FMUL.FTZ R43, R35.reuse, R40.reuse ;  /* 0x00000028232b7220 */ /* 0x0c0fe20000410000 */
[----:B------:R-:W-:Y:S01]  /*5000*/  LOP3.LUT R41, R92, 0xffff0000, RZ, 0xc0, !PT ;  /* 0xffff00005c297812 */ /* 0x000fe200078ec0ff */
[----:B------:R-:W-:Y:S01]  /*5010*/  FMUL.FTZ R35, R35, R39 ;  /* 0x0000002723237220 */ /* 0x000fe20000410000 */
[----:B------:R-:W-:Y:S01]  /*5020*/  LOP3.LUT R37, R94, 0xffff0000, RZ, 0xc0, !PT ;  /* 0xffff00005e257812 */ /* 0x000fe200078ec0ff */
[----:B------:R-:W-:Y:S01]  /*5030*/  FFMA.FTZ R91, R36, R91, R45 ;  /* 0x0000005b245b7223 */ /* 0x000fe2000001002d */
[----:B------:R-:W-:Y:S01]  /*5040*/  PRMT R95, R95, 0x5410, R78 ;  /* 0x000054105f5f7816 */ /* 0x000fe2000000004e */
[----:B------:R-:W-:Y:S01]  /*5050*/  FFMA.FTZ R43, R34, R39, -R43 ;  /* 0x00000027222b7223 */ /* 0x000fe2000001082b */
[----:B------:R-:W-:Y:S01]  /*5060*/  LOP3.LUT R4, R4, 0xffff0000, RZ, 0xc0, !PT ;  /* 0xffff000004047812 */ /* 0x000fe200078ec0ff */
[C---:B------:R-:W-:Y:S01]  /*5070*/  IMAD.U32 R5, R6.reuse, 0x10000, RZ ;  /* 0x0001000006057824 */ /* 0x040fe200078e00ff */
[----:B------:R-:W-:Y:S01]  /*5080*/  LOP3.LUT R7, R6, 0xffff0000, RZ, 0xc0, !PT ;  /* 0xffff000006077812 */ /* 0x000fe200078ec0ff */
[----:B------:R-:W-:Y:S01]  /*5090*/  FMUL.FTZ R45, R12, R41 ;  /* 0x000000290c2d7220 */ /* 0x000fe20000410000 */
        /* <DEDUP_REMOVED lines=27> */
.L_x_15500:
[----:B------:R-:W-:Y:S05]  /*5250*/  BSYNC B1 ;  /* 0x0000000000017941 */ /* 0x000fea0003800000 */
.L_x_15499:
[----:B------:R-:W-:Y:S01]  /*5260*/  ISETP.GE.AND P3, PT, R11, R87, PT ;  /* 0x000000570b00720c */ /* 0x000fe20003f66270 */
[----:B-1----:R1:W-:Y:S02]  /*5270*/  ST.E.128 desc[UR40][R32.64], R4 ;  /* 0x0000000420007985 */ /* 0x0023e4000c101d28 */
[----:B-1----:R-:W-:Y:S02]  /*5280*/  IMAD.MOV.U32 R4, RZ, RZ, R84 ;  /* 0x000000ffff047224 */ /* 0x002fe400078e0054 */
[----:B------:R-:W-:-:S08]  /*5290*/  IMAD.MOV.U32 R5, RZ, RZ, R85 ;  /* 0x000000ffff057224 */ /* 0x000fd000078e0055 */
[----:B------:R-:W-:Y:S05]  /*52a0*/  @P3 BRA `(.L_x_15481) ;  /* 0x00000004001c3947 */ /* 0x000fea0003800000 */
[----:B------:R-:W-:-:S05]  /*52b0*/  IMAD.WIDE R4, R11, 0x2, R4 ;  /* 0x000000020b047825 */ /* 0x000fca00078e0204 */
[----:B--2---:R1:W-:Y:S01]  /*52c0*/  ST.E.128 desc[UR40][R4.64], R12 ;  /* 0x0000000c04007985 */ /* 0x0043e2000c101d28 */
[----:B------:R-:W-:Y:S05]  /*52d0*/  BRA `(.L_x_15481) ;  /* 0x0000000400107947 */ /* 0x000fea0003800000 */
.L_x_15462:
[----:B------:R-:W2:Y:S02]  /*52e0*/  LDL R4, [R1] ;  /* 0x0000000001047983 */ /* 0x000ea40000100800 */
[----:B--2---:R-:W-:-:S13]  /*52f0*/  ISETP.NE.AND P5, PT, R4, 0x3, PT ;  /* 0x000000030400780c */ /* 0x004fda0003fa5270 */
[----:B------:R-:W-:Y:S05]  /*5300*/  @!P5 BRA `(.L_x_15501) ;  /* 0x000000000004d947 */ /* 0x000fea0003800000 */
[----:B------:R-:W-:Y:S01]  /*5310*/  BPT.TRAP 0x1 ;  /* 0x000000040000795c */ /* 0x000fe20000300000 */
.L_x_15501:
[----:B------:R-:W2:Y:S01]  /*5320*/  LDL R4, [R1+0x4] ;  /* 0x0000040001047983 */ /* 0x000ea20000100800 */
[----:B------:R-:W-:Y:S01]  /*5330*/  IMAD R68, R22, 0x8, R2 ;  /* 0x0000000816447824 */ /* 0x000fe200078e0202 */
[----:B------:R-:W-:Y:S01]  /*5340*/  BSSY B1, `(.L_x_15502) ;  /* 0x0000005000017945 */ /* 0x000fe20003800000 */
[----:B------:R-:W-:Y:S02]  /*5350*/  SHF.R.S32.HI R73, RZ, 0x1f, R72 ;  /* 0x0000001fff497819 */ /* 0x000fe40000011448 */
[----:B--2---:R-:W-:-:S04]  /*5360*/  SHF.L.U32 R77, R4, 0x1f, RZ ;  /* 0x0000001f044d7819 */ /* 0x004fc800000006ff */
[----:B------:R-:W0:Y:S02]  /*5370*/  SYNCS.PHASECHK.TRANS64.TRYWAIT P3, [R68+URZ+0x16890], R77 ;  /* 0x0168904d440075a7 */ /* 0x000e24000806017f */
[----:B0-----:R-:W-:Y:S05]  /*5380*/  @!P3 BRA `(.L_x_15503) ;  /* 0x0000015800b0b947 */ /* 0x001fea0003800000 */
.L_x_15742:
[----:B------:R-:W-:Y:S05]  /*5390*/  BSYNC B1 ;  /* 0x0000000000017941 */ /* 0x000fea0003800000 */
.L_x_15502:
        /* <DEDUP_REMOVED lines=25> */
.L_x_15746:
        /* <DEDUP_REMOVED lines=13> */
.L_x_15506:
[----:B------:R-:W-:Y:S05]  /*5600*/  BSYNC B1 ;  /* 0x0000000000017941 */ /* 0x000fea0003800000 */
.L_x_15505:
[----:B------:R-:W-:-:S03]  /*5610*/  UMOV UR4, 0xffffffff ;  /* 0xffffffff00047882 */ /* 0x000fc60000000000 */
[----:B------:R-:W-:Y:S05]  /*5620*/  BRA.DIV UR4, `(.L_x_15507) ;  /* 0x0000015a04687947 */ /* 0x000fea000b800000 */
[----:B--2-4-:R2:W4:Y:S04]  /*5630*/  SHFL.IDX PT, R5, R33, 0x1, 0x1c1f ;  /* 0x003c1f0021057f89 */ /* 0x01452800000e0000 */
[----:B---3--:R2:W3:Y:S02]  /*5640*/  SHFL.IDX PT, R7, R32, 0x1, 0x1c1f ;  /* 0x003c1f0020077f89 */ /* 0x0084e400000e0000 */
.L_x_15750:
        /* <DEDUP_REMOVED lines=13> */
.L_x_15481:
[----:B------:R-:W-:Y:S05]  /*5720*/  BSYNC B0 ;  /* 0x0000000000007941 */ /* 0x000fea0003800000 */
.L_x_15461:
        /* <DEDUP_REMOVED lines=8> */
[----:B------:R-:W-:Y:S01]  /*57b0*/  BSSY B0, `(.L_x_15508) ;  /* 0x0000008000007945 */ /* 0x000fe20003800000 */
[----:B-1----:R1:W-:Y:S01]  /*57c0*/  BAR.SYNC.DEFER_BLOCKING R76, 0x80 ;  /* 0x0002004c0000751d */ /* 0x0023e20000010000 */
[----:B0-----:R-:W-:-:S13]  /*57d0*/  LOP3.LUT P3, RZ, R4, 0x7f, RZ, 0xc0, !PT ;  /* 0x0000007f04ff7812 */ /* 0x001fda000786c0ff */
[----:B------:R-:W-:-:S05]  /*57e0*/  @!P3 VIADD R4, R68, 0x168a0 ;  /* 0x000168a04404b836 */ /* 0x000fca0000000000 */
[----:B------:R-:W-:-:S04]  /*57f0*/  @!P3 PRMT R4, RZ, 0x654, R4 ;  /* 0x00000654ff04b816 */ /* 0x000fc80000000004 */
[----:B------:R1:W-:Y:S01]  /*5800*/  @!P3 SYNCS.ARRIVE.TRANS64.RED.A1T0 RZ, [R4+URZ], RZ ;  /* 0x000000ff04ffb9a7 */ /* 0x0003e2000810043f */
[----:B------:R-:W-:Y:S05]  /*5810*/  @!P5 BRA `(.L_x_15509) ;  /* 0x000000000004d947 */ /* 0x000fea0003800000 */
[----:B------:R-:W-:Y:S01]  /*5820*/  BPT.TRAP 0x1 ;  /* 0x000000040000795c */ /* 0x000fe20000300000 */
.L_x_15509:
[----:B------:R-:W-:Y:S05]  /*5830*/  BSYNC B0 ;  /* 0x0000000000007941 */ /* 0x000fea0003800000 */
.L_x_15508:
[----:B------:R-:W0:Y:S01]  /*5840*/  SYNCS.PHASECHK.TRANS64.TRYWAIT P4, [R68+URZ+0x168b0], R77 ;  /* 0x0168b04d440075a7 */ /* 0x000e22000808017f */
[----:B------:R-:W-:Y:S01]  /*5850*/  ULDC UR36, c[0x0][0x2f4] ;  /* 0x0000bd0000247ab9 */ /* 0x000fe20000000800 */
[----:B------:R-:W-:Y:S04]  /*5860*/  BSSY B0, `(.L_x_15510) ;  /* 0x0000002000007945 */ /* 0x000fe80003800000 */
[----:B0-----:R-:W-:Y:S05]  /*5870*/  @!P4 BRA `(.L_x_15511) ;  /* 0x000001580020c947 */ /* 0x001fea0003800000 */
.L_x_15751:
[----:B------:R-:W-:Y:S05]  /*5880*/  BSYNC B0 ;  /* 0x0000000000007941 */ /* 0x000fea0003800000 */
.L_x_15510:
[----:B------:R-:W-:Y:S01]  /*5890*/  ULDC.64 UR4, c[0x0][0x328] ;  /* 0x0000ca0000047ab9 */ /* 0x000fe20000000a00 */
[----:B------:R-:W-:Y:S01]  /*58a0*/  ULDC.64 UR6, c[0x0][0x318] ;  /* 0x0000c60000067ab9 */ /* 0x000fe20000000a00 */
[----:B------:R-:W-:Y:S01]  /*58b0*/  IMAD R73, R73, UR4, RZ ;  /* 0x0000000449497c24 */ /* 0x000fe2000f8e02ff */
[----:B------:R-:W-:Y:S01]  /*58c0*/  BSSY B0, `(.L_x_15512) ;  /* 0x000001d000007945 */ /* 0x000fe20003800000 */
[----:B-1----:R-:W-:-:S04]  /*58d0*/  IMAD.WIDE.U32 R4, R72, UR4, RZ ;  /* 0x0000000448047c25 */ /* 0x002fc8000f8e00ff */
        /* <DEDUP_REMOVED lines=27> */
.L_x_15513:
[----:B------:R-:W-:Y:S05]  /*5a90*/  BSYNC B0 ;  /* 0x0000000000007941 */ /* 0x000fea0003800000 */
.L_x_15512:
        /* <DEDUP_REMOVED lines=15> */
.L_x_15515:
[----:B------:R-:W-:Y:S05]  /*5b90*/  BSYNC B0 ;  /* 0x0000000000007941 */ /* 0x000fea0003800000 */
.L_x_15514:
[----:B-1-3--:R-:W3:Y:S01]  /*5ba0*/  LDL.LU R5, [R1+0x4] ;  /* 0x0000040001057983 */ /* 0x00aee20000300800 */
        /* <DEDUP_REMOVED lines=15> */
[----:B---3--:R-:W-:-:S05]  /*5ca0*/  LOP3.LUT R5, R5, R4, RZ, 0x3c, !PT ;  /* 0x0000000405057212 */ /* 0x008fca00078e3cff */
[----:B------:R0:W-:Y:S01]  /*5cb0*/  STL [R1+0x4], R5 ;  /* 0x0000040501007387 */ /* 0x0001e20000100800 */
[----:B------:R-:W-:Y:S05]  /*5cc0*/  @P4 BRA `(.L_x_15516) ;  /* 0xffffffc400704947 */ /* 0x000fea000383ffff */
[----:B0-----:R-:W0:Y:S01]  /*5cd0*/  S2R R5, SR_TID.X ;  /* 0x0000000000057919 */ /* 0x001e220000002100 */
[----:B------:R-:W-:Y:S02]  /*5ce0*/  PLOP3.LUT P0, PT, PT, PT, PT, 0x8, 0x0 ;  /* 0x000000000000781c */ /* 0x000fe40003f0e170 */
[----:B0-----:R-:W-:-:S04]  /*5cf0*/  SHF.R.U32.HI R5, RZ, 0x7, R5 ;  /* 0x00000007ff057819 */ /* 0x001fc80000011605 */
[----:B------:R-:W-:-:S13]  /*5d00*/  ISETP.NE.AND P4, PT, R5, 0x1, PT ;  /* 0x000000010500780c */ /* 0x000fda0003f85270 */
[----:B------:R-:W-:Y:S06]  /*5d10*/  @!P4 BAR.ARV 0x9, 0x100 ;  /* 0x024400000000cb1d */ /* 0x000fec0000002000 */
.L_x_15456:
[----:B------:R-:W3:Y:S01]  /*5d20*/  LDL R3, [R1+0x2c] ;  /* 0x00002c0001037983 */ /* 0x000ee20000100800 */
[----:B------:R-:W0:Y:S01]  /*5d30*/  LDC R0, c[0x0][0x448] ;  /* 0x00011200ff007b82 */ /* 0x000e220000000800 */
[----:B------:R-:W-:Y:S01]  /*5d40*/  IMAD.MOV.U32 R88, RZ, RZ, RZ ;  /* 0x000000ffff587224 */ /* 0x000fe200078e00ff */
[----:B0-----:R-:W-:-:S13]  /*5d50*/  ISETP.NE.AND P1, PT, R0, 0x1, PT ;  /* 0x000000010000780c */ /* 0x001fda0003f25270 */
[----:B------:R-:W0:Y:S08]  /*5d60*/  @P1 LDC R0, c[0x0][0x44c] ;  /* 0x00011300ff001b82 */ /* 0x000e300000000800 */
[----:B------:R-:W1:Y:S01]  /*5d70*/  @P1 LDC R5, c[0x0][0x450] ;  /* 0x00011400ff051b82 */ /* 0x000e620000000800 */
[----:B---3--:R-:W-:-:S04]  /*5d80*/  VIADD R3, R3, 0xbf ;  /* 0x000000bf03037836 */ /* 0x008fc80000000000 */
        /* <DEDUP_REMOVED lines=12> */
.L_x_15517:
        /* <DEDUP_REMOVED lines=17> */
[----:B0-----:R-:W-:Y:S01]  /*5f60*/  IMAD.MOV.U32 R4, RZ, RZ, RZ ;  /* 0x000000ffff047224 */ /* 0x001fe200078e00ff */
[----:B-1----:R-:W-:-:S05]  /*5f70*/  IADD3 R7, RZ, -R5, RZ ;  /* 0x80000005ff077210 */ /* 0x002fca0007ffe0ff */
        /* <DEDUP_REMOVED lines=13> */
.L_x_15519:
[----:B------:R-:W-:Y:S05]  /*6050*/  BSYNC B0 ;  /* 0x0000000000007941 */ /* 0x000fea0003800000 */
.L_x_15518:
        /* <DEDUP_REMOVED lines=19> */
[----:B---3--:R-:W-:-:S05]  /*6190*/  IMAD R0, R0, R88, RZ ;  /* 0x0000005800007224 */ /* 0x008fca00078e02ff */
        /* <DEDUP_REMOVED lines=13> */
.L_x_15754:
        /* <DEDUP_REMOVED lines=16> */
[----:B-1----:R0:W1:Y:S01]  /*6370*/  LDC.64 R14, c[0x4][R0] ;  /* 0x01000000000e7b82 */ /* 0x0020620000000a00 */
[----:B------:R-:W-:Y:S01]  /*6380*/  IMAD.U32 R5, RZ, RZ, UR5 ;  /* 0x00000005ff057e24 */ /* 0x000fe2000f8e00ff */
[----:B------:R-:W-:Y:S01]  /*6390*/  ULDC.64 UR4, c[0x4][0x28] ;  /* 0x01000a0000047ab9 */ /* 0x000fe20000000a00 */
[----:B------:R-:W-:Y:S02]  /*63a0*/  IMAD.U32 R6, RZ, RZ, UR6 ;  /* 0x00000006ff067e24 */ /* 0x000fe4000f8e00ff */
[----:B------:R-:W-:Y:S02]  /*63b0*/  IMAD.U32 R7, RZ, RZ, UR7 ;  /* 0x00000007ff077e24 */ /* 0x000fe4000f8e00ff */
[----:B------:R-:W-:-:S02]  /*63c0*/  IMAD.U32 R10, RZ, RZ, UR4 ;  /* 0x00000004ff0a7e24 */ /* 0x000fc4000f8e00ff */
[----:B----4-:R-:W-:Y:S02]  /*63d0*/  IMAD.U32 R11, RZ, RZ, UR5 ;  /* 0x00000005ff0b7e24 */ /* 0x010fe4000f8e00ff */
[----:B------:R-:W-:Y:S02]  /*63e0*/  IMAD.MOV.U32 R8, RZ, RZ, 0x70 ;  /* 0x00000070ff087424 */ /* 0x000fe400078e00ff */
[----:B------:R-:W-:Y:S02]  /*63f0*/  IMAD.MOV.U32 R12, RZ, RZ, 0x1 ;  /* 0x00000001ff0c7424 */ /* 0x000fe400078e00ff */
[----:B0-2---:R-:W-:-:S07]  /*6400*/  IMAD.MOV.U32 R13, RZ, RZ, RZ ;  /* 0x000000ffff0d7224 */ /* 0x005fce00078e00ff */
[----:B------:R-:W-:-:S07]  /*6410*/  LEPC R20, `(.L_x_15523) ;  /* 0x000000001014794e */ /* 0x000fce0000000000 */
[----:B-1---5:R-:W-:Y:S05]  /*6420*/  CALL.ABS.NOINC R14 ;  /* 0x000000000e007343 */ /* 0x022fea0003c00000 */
.L_x_15523:
[----:B------:R-:W-:Y:S05]  /*6430*/  BSYNC B6 ;  /* 0x0000000000067941 */ /* 0x000fea0003800000 */
.L_x_15522:
[----:B------:R-:W-:Y:S02]  /*6440*/  ULDC UR4, c[0x0][0x3f4] ;  /* 0x0000fd0000047ab9 */ /* 0x000fe40000000800 */
[----:B------:R-:W-:-:S13]  /*6450*/  ISETP.LT.AND P0, PT, RZ, UR4, PT ;  /* 0x00000004ff007c0c */ /* 0x000fda000bf01270 */
[----:B------:R-:W-:Y:S05]  /*6460*/  @P0 BRA `(.L_x_15524) ;  /* 0x0000000000400947 */ /* 0x000fea0003800000 */
[----:B------:R-:W3:Y:S02]  /*6470*/  LDL R20, [R1+0x5c] ;  /* 0x00005c0001147983 */ /* 0x000ee40000100800 */
[----:B---3--:R-:W-:-:S04]  /*6480*/  LEA.HI R0, R20, R20, RZ, 0x1 ;  /* 0x0000001414007211 */ /* 0x008fc800078f08ff */
[----:B------:R-:W-:-:S05]  /*6490*/  LOP3.LUT R0, R0, 0xfffffffe, RZ, 0xc0, !PT ;  /* 0xfffffffe00007812 */ /* 0x000fca00078ec0ff */
[----:B------:R-:W-:-:S05]  /*64a0*/  IMAD.IADD R0, R20, 0x1, -R0 ;  /* 0x0000000114007824 */ /* 0x000fca00078e0a00 */
[----:B------:R-:W-:-:S04]  /*64b0*/  SHF.L.U32 R3, R0, 0x1f, RZ ;  /* 0x0000001f00037819 */ /* 0x000fc800000006ff */
[----:B------:R0:W3:Y:S03]  /*64c0*/  SYNCS.PHASECHK.TRANS64.TRYWAIT P0, [R2+URZ+0x16800], R3 ;  /* 0x01680003020075a7 */ /* 0x0000e6000800017f */
[----:B---3--:R-:W-:Y:S05]  /*64d0*/  @!P0 NANOSLEEP.SYNCS 0x989680 ;  /* 0x009896800000895d */ /* 0x008fea0003900000 */
[----:B------:R-:W3:Y:S01]  /*64e0*/  @!P0 SYNCS.PHASECHK.TRANS64 P0, [R2+URZ+0x16800], R3 ;  /* 0x01680003020085a7 */ /* 0x000ee2000800007f */
[----:B------:R-:W-:Y:S04]  /*64f0*/  BSSY B0, `(.L_x_15525) ;  /* 0x0000006000007945 */ /* 0x000fe80003800000 */
[----:B---3--:R-:W-:Y:S05]  /*6500*/  @P0 BRA `(.L_x_15526) ;  /* 0x0000000000100947 */ /* 0x008fea0003800000 */
.L_x_15527:
[----:B---3--:R3:W0:Y:S02]  /*6510*/  SYNCS.PHASECHK.TRANS64.TRYWAIT P0, [R2+URZ+0x16800], R3 ;  /* 0x01680003020075a7 */ /* 0x008624000800017f */
[----:B0-----:R-:W-:Y:S05]  /*6520*/  @!P0 NANOSLEEP.SYNCS 0x989680 ;  /* 0x009896800000895d */ /* 0x001fea0003900000 */
[----:B------:R-:W0:Y:S02]  /*6530*/  @!P0 SYNCS.PHASECHK.TRANS64 P0, [R2+URZ+0x16800], R3 ;  /* 0x01680003020085a7 */ /* 0x000e24000800007f */
[----:B0-----:R-:W-:Y:S05]  /*6540*/  @!P0 BRA `(.L_x_15527) ;  /* 0xfffffffc00f08947 */ /* 0x001fea000383ffff */
.L_x_15526:
[----:B------:R-:W-:Y:S05]  /*6550*/  BSYNC B0 ;  /* 0x0000000000007941 */ /* 0x000fea0003800000 */
.L_x_15525:
[----:B------:R-:W-:Y:S05]  /*6560*/  BRA `(.L_x_15528) ;  /* 0x0000003000387947 */ /* 0x000fea0003800000 */
.L_x_15524:
        /* <DEDUP_REMOVED lines=17> */
[----:B------:R-:W-:Y:S01]  /*6680*/  MOV R4, UR4 ;  /* 0x0000000400047c02 */ /* 0x000fe20008000f00 */
        /* <DEDUP_REMOVED lines=11> */
[----:B-1----:R-:W-:Y:S05]  /*6740*/  CALL.ABS.NOINC R14 ;  /* 0x000000000e007343 */ /* 0x002fea0003c00000 */
.L_x_15530:
[----:B------:R-:W-:Y:S05]  /*6750*/  BSYNC B6 ;  /* 0x0000000000067941 */ /* 0x000fea0003800000 */
.L_x_15529:
[----:B------:R-:W3:Y:S01]  /*6760*/  LDL R20, [R1+0x2c] ;  /* 0x00002c0001147983 */ /* 0x000ee20000100800 */
[----:B------:R-:W-:Y:S01]  /*6770*/  ULDC.U8 UR4, c[0x0][0x410] ;  /* 0x0001040000047ab9 */ /* 0x000fe20000000000 */
[----:B------:R-:W-:Y:S01]  /*6780*/  BSSY B0, `(.L_x_15531) ;  /* 0x00002e4000007945 */ /* 0x000fe20003800000 */
[----:B------:R-:W-:Y:S01]  /*6790*/  ISETP.NE.AND P0, PT, RZ, UR4, PT ;  /* 0x00000004ff007c0c */ /* 0x000fe2000bf05270 */
[----:B---3--:R-:W-:-:S12]  /*67a0*/  IMAD.IADD R35, R155, 0x1, R20 ;  /* 0x000000019b237824 */ /* 0x008fd800078e0214 */
[----:B------:R-:W-:Y:S05]  /*67b0*/  @!P0 BRA `(.L_x_15532) ;  /* 0x0000001400ec8947 */ /* 0x000fea0003800000 */
[----:B------:R-:W3:Y:S01]  /*67c0*/  LDL R44, [R1+0x8] ;  /* 0x00000800012c7983 */ /* 0x000ee20000100800 */
[----:B------:R-:W0:Y:S01]  /*67d0*/  LDC R40, c[0x0][0x448] ;  /* 0x00011200ff287b82 */ /* 0x000e220000000800 */
[----:B------:R-:W-:Y:S01]  /*67e0*/  ULDC.64 UR4, c[0x0][0x3f8] ;  /* 0x0000fe0000047ab9 */ /* 0x000fe20000000a00 */
[----:B------:R-:W-:Y:S01]  /*67f0*/  ULDC.64 UR6, c[0x0][0x408] ;  /* 0x0001020000067ab9 */ /* 0x000fe20000000a00 */
[----:B------:R-:W5:Y:S01]  /*6800*/  S2R R20, SR_TID.X ;  /* 0x0000000000147919 */ /* 0x000f620000002100 */
[----:B0-----:R-:W-:Y:S01]  /*6810*/  ISETP.NE.AND P0, PT, R40, 0x1, PT ;  /* 0x000000012800780c */ /* 0x001fe20003f05270 */
[----:B-----5:R-:W-:-:S12]  /*6820*/  VIADD R21, R20, 0xffffff80 ;  /* 0xffffff8014157836 */ /* 0x020fd80000000000 */
[----:B------:R-:W0:Y:S01]  /*6830*/  @P0 LDC R0, c[0x0][0x44c] ;  /* 0x00011300ff000b82 */ /* 0x000e220000000800 */
[----:B------:R-:W-:-:S07]  /*6840*/  SHF.R.S32.HI R20, RZ, 0x1f, R21 ;  /* 0x0000001fff147819 */ /* 0x000fce0000011415 */
[----:B------:R-:W5:Y:S01]  /*6850*/  @P0 LDC R5, c[0x0][0x450] ;  /* 0x00011400ff050b82 */ /* 0x000f620000000800 */
[----:B------:R-:W-:-:S04]  /*6860*/  LEA.HI R20, R20, R21, RZ, 0x2 ;  /* 0x0000001514147211 */ /* 0x000fc800078f10ff */
[----:B------:R-:W-:-:S05]  /*6870*/  LOP3.LUT R20, R20, 0xfffffffc, RZ, 0xc0, !PT ;  /* 0xfffffffc14147812 */ /* 0x000fca00078ec0ff */
[----:B------:R-:W-:-:S04]  /*6880*/  IMAD.IADD R20, R21, 0x1, -R20 ;  /* 0x0000000115147824 */ /* 0x000fc800078e0a14 */
[----:B------:R-:W-:-:S04]  /*6890*/  IMAD R3, R20, 0x60, R35 ;  /* 0x0000006014037824 */ /* 0x000fc800078e0223 */
[----:B0-----:R-:W-:-:S05]  /*68a0*/  @P0 IMAD.HI.U32 R0, R3, R0, RZ ;  /* 0x0000000003000227 */ /* 0x001fca00078e00ff */
[----:B-----5:R-:W-:-:S04]  /*68b0*/  @P0 SHF.R.U32.HI R3, RZ, R5, R0 ;  /* 0x00000005ff030219 */ /* 0x020fc80000011600 */
[----:B------:R-:W-:Y:S01]  /*68c0*/  SHF.R.S32.HI R0, RZ, 0x1f, R3 ;  /* 0x0000001fff007819 */ /* 0x000fe20000011403 */
[----:B------:R-:W-:Y:S02]  /*68d0*/  IMAD.MOV.U32 R8, RZ, RZ, R26 ;  /* 0x000000ffff087224 */ /* 0x000fe400078e001a */
[----:B------:R-:W-:Y:S02]  /*68e0*/  IMAD.MOV.U32 R9, RZ, RZ, R31 ;  /* 0x000000ffff097224 */ /* 0x000fe400078e001f */
[C---:B------:R-:W-:Y:S02]  /*68f0*/  IMAD R4, R0.reuse, UR4, RZ ;  /* 0x0000000400047c24 */ /* 0x040fe4000f8e02ff */
[----:B------:R-:W-:Y:S02]  /*6900*/  IMAD.MOV.U32 R10, RZ, RZ, R24 ;  /* 0x000000ffff0a7224 */ /* 0x000fe400078e0018 */
[----:B----4-:R-:W-:Y:S02]  /*6910*/  IMAD.MOV.U32 R11, RZ, RZ, R33 ;  /* 0x000000ffff0b7224 */ /* 0x010fe400078e0021 */
        /* <DEDUP_REMOVED lines=14> */
[----:B---3--:R-:W-:Y:S01]  /*6a00*/  SHF.R.S32.HI R34, RZ, 0x1f, R44 ;  /* 0x0000001fff227819 */ /* 0x008fe2000001142c */
[----:B------:R-:W-:Y:S06]  /*6a10*/  BRA.DIV UR4, `(.L_x_15533) ;  /* 0x0000014a040c7947 */ /* 0x000fec000b800000 */
[----:B------:R0:W3:Y:S04]  /*6a20*/  SHFL.IDX PT, R3, R6, RZ, 0x1c1f ;  /* 0x001c1fff06037589 */ /* 0x0000e800000e0000 */
[----:B------:R0:W4:Y:S04]  /*6a30*/  SHFL.IDX PT, R0, R4, RZ, 0x1c1f ;  /* 0x001c1fff04007589 */ /* 0x00012800000e0000 */
[----:B------:R0:W0:Y:S04]  /*6a40*/  SHFL.IDX PT, R5, R8, RZ, 0x1c1f ;  /* 0x001c1fff08057589 */ /* 0x00002800000e0000 */
[----:B-1----:R1:W0:Y:S02]  /*6a50*/  SHFL.IDX PT, R14, R7, RZ, 0x1c1f ;  /* 0x001c1fff070e7589 */ /* 0x00222400000e0000 */
.L_x_15760:
[----:B------:R-:W5:Y:S01]  /*6a60*/  LDL R9, [R1+0xc] ;  /* 0x00000c0001097983 */ /* 0x000f620000100800 */
[----:B------:R-:W-:Y:S01]  /*6a70*/  BSSY B1, `(.L_x_15534) ;  /* 0x000001e000017945 */ /* 0x000fe20003800000 */
[----:B------:R-:W-:Y:S02]  /*6a80*/  CS2R R32, SRZ ;  /* 0x0000000000207805 */ /* 0x000fe4000001ff00 */
[----:B------:R-:W-:Y:S02]  /*6a90*/  CS2R R20, SRZ ;  /* 0x0000000000147805 */ /* 0x000fe4000001ff00 */
[----:B------:R-:W-:Y:S02]  /*6aa0*/  CS2R R30, SRZ ;  /* 0x00000000001e7805 */ /* 0x000fe4000001ff00 */
[----:B------:R-:W-:Y:S01]  /*6ab0*/  CS2R R24, SRZ ;  /* 0x0000000000187805 */ /* 0x000fe2000001ff00 */
[----:B-----5:R-:W-:-:S05]  /*6ac0*/  IMAD R40, R9, R40, RZ ;  /* 0x0000002809287224 */ /* 0x020fca00078e02ff */
[----:B------:R-:W-:-:S13]  /*6ad0*/  ISETP.GE.AND P0, PT, R35, R40, PT ;  /* 0x000000282300720c */ /* 0x000fda0003f06270 */
[----:B------:R-:W-:Y:S05]  /*6ae0*/  @P0 BRA `(.L_x_15535) ;  /* 0x0000000000580947 */ /* 0x000fea0003800000 */
[----:B------:R-:W-:Y:S01]  /*6af0*/  ULDC UR4, c[0x0][0x3f4] ;  /* 0x0000fd0000047ab9 */ /* 0x000fe20000000800 */
[----:B----4-:R-:W-:Y:S01]  /*6b00*/  IMAD.MOV.U32 R10, RZ, RZ, R0 ;  /* 0x000000ffff0a7224 */ /* 0x010fe200078e0000 */
[----:B------:R-:W-:Y:S01]  /*6b10*/  ISETP.GE.AND P3, PT, R44, UR4, PT ;  /* 0x000000042c007c0c */ /* 0x000fe2000bf66270 */
[----:B---3--:R-:W-:Y:S01]  /*6b20*/  IMAD.MOV.U32 R11, RZ, RZ, R3 ;  /* 0x000000ffff0b7224 */ /* 0x008fe200078e0003 */
[----:B------:R-:W-:Y:S01]  /*6b30*/  ISETP.GE.AND P2, PT, R152, UR4, PT ;  /* 0x0000000498007c0c */ /* 0x000fe2000bf46270 */
[----:B0-----:R-:W-:Y:S01]  /*6b40*/  IMAD.MOV.U32 R15, RZ, RZ, R5 ;  /* 0x000000ffff0f7224 */ /* 0x001fe200078e0005 */
[----:B------:R-:W-:-:S09]  /*6b50*/  CS2R R30, SRZ ;  /* 0x00000000001e7805 */ /* 0x000fd2000001ff00 */
[C---:B------:R-:W-:Y:S01]  /*6b60*/  @!P3 IMAD.SHL.U32 R37, R44.reuse, 0x2, RZ ;  /* 0x000000022c25b824 */ /* 0x040fe200078e00ff */
[----:B------:R-:W-:Y:S02]  /*6b70*/  @!P3 SHF.L.U64.HI R20, R44, 0x1, R34 ;  /* 0x000000012c14b819 */ /* 0x000fe40000010222 */
[----:B------:R-:W-:Y:S02]  /*6b80*/  CS2R R32, SRZ ;  /* 0x0000000000207805 */ /* 0x000fe4000001ff00 */
[----:B------:R-:W-:Y:S01]  /*6b90*/  CS2R R24, SRZ ;  /* 0x0000000000187805 */ /* 0x000fe2000001ff00 */
[----:B------:R-:W-:Y:S01]  /*6ba0*/  @!P2 IMAD.WIDE R10, R152, 0x2, R10 ;  /* 0x00000002980aa825 */ /* 0x000fe200078e020a */
[-C--:B------:R-:W-:Y:S02]  /*6bb0*/  @!P3 IADD3 R26, P0, R0, R37.reuse, RZ ;  /* 0x00000025001ab210 */ /* 0x080fe40007f1e0ff */
[----:B------:R-:W-:Y:S01]  /*6bc0*/  @!P3 IADD3 R36, P1, R14, R37, RZ ;  /* 0x000000250e24b210 */ /* 0x000fe20007f3e0ff */
[----:B--2---:R-:W-:Y:S01]  /*6bd0*/  @!P2 IMAD.WIDE R12, R152, 0x2, R14 ;  /* 0x00000002980ca825 */ /* 0x004fe200078e020e */
[----:B------:R0:W5:Y:S02]  /*6be0*/  @!P2 LD.E.64 R30, desc[UR40][R10.64] ;  /* 0x000000280a1ea980 */ /* 0x000164000c101b00 */
[----:B------:R-:W-:Y:S01]  /*6bf0*/  @!P3 IADD3.X R37, R5, R20, RZ, P1, !PT ;  /* 0x000000140525b210 */ /* 0x000fe20000ffe4ff */
[----:B------:R-:W-:Y:S01]  /*6c00*/  @!P3 IMAD.X R27, R3, 0x1, R20, P0 ;  /* 0x00000001031bb824 */ /* 0x000fe200000e0614 */
[----:B------:R-:W-:Y:S01]  /*6c10*/  CS2R R20, SRZ ;  /* 0x0000000000147805 */ /* 0x000fe2000001ff00 */
[----:B------:R0:W5:Y:S04]  /*6c20*/  @!P2 LD.E.64 R32, desc[UR40][R12.64] ;  /* 0x000000280c20a980 */ /* 0x000168000c101b00 */
[----:B------:R0:W5:Y:S04]  /*6c30*/  @!P3 LD.E.64 R24, desc[UR40][R26.64] ;  /* 0x000000281a18b980 */ /* 0x000168000c101b00 */
[----:B------:R0:W5:Y:S02]  /*6c40*/  @!P3 LD.E.64 R20, desc[UR40][R36.64] ;  /* 0x000000282414b980 */ /* 0x000164000c101b00 */
.L_x_15535:
[----:B------:R-:W-:Y:S05]  /*6c50*/  BSYNC B1 ;  /* 0x0000000000017941 */ /* 0x000fea0003800000 */
.L_x_15534:
[----:B----45:R-:W-:Y:S01]  /*6c60*/  IMAD.MOV.U32 R0, RZ, RZ, R32 ;  /* 0x000000ffff007224 */ /* 0x030fe200078e0020 */
[----:B------:R-:W-:Y:S01]  /*6c70*/  UMOV UR4, 0xffffffff ;  /* 0xffffffff00047882 */ /* 0x000fe20000000000 */
[----:B---3--:R-:W-:Y:S01]  /*6c80*/  IMAD.MOV.U32 R3, RZ, RZ, R33 ;  /* 0x000000ffff037224 */ /* 0x008fe200078e0021 */
[----:B0-----:R-:W-:Y:S01]  /*6c90*/  CS2R R26, SRZ ;  /* 0x00000000001a7805 */ /* 0x001fe2000001ff00 */
        /* <DEDUP_REMOVED lines=17> */
[----:B------:R0:W0:Y:S04]  /*6db0*/  SHFL.IDX PT, R5, R8, 0x1, 0x1c1f ;  /* 0x003c1f0008057f89 */ /* 0x00002800000e0000 */
[----:B------:R0:W0:Y:S02]  /*6dc0*/  SHFL.IDX PT, R14, R7, 0x1, 0x1c1f ;  /* 0x003c1f00070e7f89 */ /* 0x00002400000e0000 */
.L_x_15766:
[----:B0-----:R-:W5:Y:S04]  /*6dd0*/  LDL R6, [R1+0x5c] ;  /* 0x00005c0001067983 */ /* 0x001f680000100800 */
[----:B------:R-:W3:Y:S01]  /*6de0*/  LDL R42, [R1+0x44] ;  /* 0x00004400012a7983 */ /* 0x000ee20000100800 */
[----:B------:R-:W-:Y:S01]  /*6df0*/  VIADD R35, R35, 0x60 ;  /* 0x0000006023237836 */ /* 0x000fe20000000000 */
[----:B------:R-:W-:Y:S01]  /*6e00*/  BSSY B1, `(.L_x_15537) ;  /* 0x0000021000017945 */ /* 0x000fe20003800000 */
[----:B------:R-:W-:Y:S02]  /*6e10*/  CS2R R10, SRZ ;  /* 0x00000000000a7805 */ /* 0x000fe4000001ff00 */
[----:B--2---:R-:W-:Y:S02]  /*6e20*/  CS2R R12, SRZ ;  /* 0x00000000000c7805 */ /* 0x004fe4000001ff00 */
[----:B------:R-:W-:-:S02]  /*6e30*/  CS2R R8, SRZ ;  /* 0x0000000000087805 */ /* 0x000fc4000001ff00 */
[----:B------:R-:W-:Y:S02]  /*6e40*/  ISETP.GE.AND P0, PT, R35, R40, PT ;  /* 0x000000282300720c */ /* 0x000fe40003f06270 */
[----:B-----5:R-:W-:-:S04]  /*6e50*/  LEA.HI R4, R6, R6, RZ, 0x1 ;  /* 0x0000000606047211 */ /* 0x020fc800078f08ff */
[----:B------:R-:W-:Y:S01]  /*6e60*/  LOP3.LUT R4, R4, 0xfffffffe, RZ, 0xc0, !PT ;  /* 0xfffffffe04047812 */ /* 0x000fe200078ec0ff */
[----:B---3--:R-:W-:-:S04]  /*6e70*/  IMAD.SHL.U32 R36, R42, 0x40, RZ ;  /* 0x000000402a247824 */ /* 0x008fc800078e00ff */
[----:B------:R-:W-:-:S05]  /*6e80*/  IMAD.IADD R4, R6, 0x1, -R4 ;  /* 0x0000000106047824 */ /* 0x000fca00078e0a04 */
[----:B------:R-:W-:Y:S01]  /*6e90*/  SHF.L.U32 R41, R4, 0x1f, RZ ;  /* 0x0000001f04297819 */ /* 0x000fe200000006ff */
[----:B------:R-:W-:Y:S06]  /*6ea0*/  @P0 BRA `(.L_x_15538) ;  /* 0x0000000000580947 */ /* 0x000fec0003800000 */
[----:B------:R-:W-:Y:S01]  /*6eb0*/  ULDC UR4, c[0x0][0x3f4] ;  /* 0x0000fd0000047ab9 */ /* 0x000fe20000000800 */
[----:B----4-:R-:W-:Y:S01]  /*6ec0*/  IMAD.MOV.U32 R6, RZ, RZ, R0 ;  /* 0x000000ffff067224 */ /* 0x010fe200078e0000 */
[----:B------:R-:W-:Y:S01]  /*6ed0*/  ISETP.GE.AND P3, PT, R44, UR4, PT ;  /* 0x000000042c007c0c */ /* 0x000fe2000bf66270 */
[----:B-1----:R-:W-:Y:S01]  /*6ee0*/  IMAD.MOV.U32 R7, RZ, RZ, R3 ;  /* 0x000000ffff077224 */ /* 0x002fe200078e0003 */
[----:B------:R-:W-:Y:S01]  /*6ef0*/  ISETP.GE.AND P2, PT, R152, UR4, PT ;  /* 0x0000000498007c0c */ /* 0x000fe2000bf46270 */
[----:B------:R-:W-:Y:S01]  /*6f00*/  IMAD.MOV.U32 R15, RZ, RZ, R5 ;  /* 0x000000ffff0f7224 */ /* 0x000fe200078e0005 */
        /* <DEDUP_REMOVED lines=16> */
.L_x_15538:
[----:B------:R-:W-:Y:S05]  /*7010*/  BSYNC B1 ;  /* 0x0000000000017941 */ /* 0x000fea0003800000 */
.L_x_15537:
[----:B01----:R-:W0:Y:S01]  /*7020*/  S2R R7, SR_TID.X ;  /* 0x0000000000077919 */ /* 0x003e220000002100 */
[----:B------:R-:W1:Y:S01]  /*7030*/  SYNCS.PHASECHK.TRANS64.TRYWAIT P0, [R2+URZ+0x16800], R41 ;  /* 0x01680029020075a7 */ /* 0x000e62000800017f */
[----:B------:R-:W-:Y:S01]  /*7040*/  LOP3.LUT R3, R36, 0x1c0, RZ, 0xc0, !PT ;  /* 0x000001c024037812 */ /* 0x000fe200078ec0ff */
[----:B-----5:R-:W-:Y:S01]  /*7050*/  IMAD.MOV.U32 R4, RZ, RZ, R26 ;  /* 0x000000ffff047224 */ /* 0x020fe200078e001a */
[----:B------:R-:W-:Y:S01]  /*7060*/  BSSY B1, `(.L_x_15539) ;  /* 0x000001f000017945 */ /* 0x000fe20003800000 */
[----:B------:R-:W-:Y:S01]  /*7070*/  IMAD R14, R29, -0xc0, R40 ;  /* 0xffffff401d0e7824 */ /* 0x000fe200078e0228 */
[----:B----4-:R-:W-:Y:S01]  /*7080*/  LOP3.LUT R0, R3, 0x18, R16, 0xf8, !PT ;  /* 0x0000001803007812 */ /* 0x010fe200078ef810 */
[----:B------:R-:W-:Y:S01]  /*7090*/  IMAD.MOV.U32 R5, RZ, RZ, R11 ;  /* 0x000000ffff057224 */ /* 0x000fe200078e000b */
[----:B------:R-:W-:Y:S01]  /*70a0*/  SHF.R.U32.HI R3, RZ, 0x3, R3 ;  /* 0x00000003ff037819 */ /* 0x000fe20000011603 */
[----:B------:R-:W-:Y:S01]  /*70b0*/  IMAD.MOV.U32 R6, RZ, RZ, R12 ;  /* 0x000000ffff067224 */ /* 0x000fe200078e000c */
[----:B------:R-:W-:Y:S01]  /*70c0*/  PRMT R37, R4, 0x7610, R37 ;  /* 0x0000761004257816 */ /* 0x000fe20000000025 */
[----:B------:R-:W-:Y:S01]  /*70d0*/  IMAD.MOV.U32 R4, RZ, RZ, R10 ;  /* 0x000000ffff047224 */ /* 0x000fe200078e000a */
[----:B------:R-:W-:Y:S01]  /*70e0*/  LOP3.LUT R0, R0, R3, RZ, 0x3c, !PT ;  /* 0x0000000300007212 */ /* 0x000fe200078e3cff */
[----:B------:R-:W-:Y:S01]  /*70f0*/  IMAD.MOV.U32 R3, RZ, RZ, R27 ;  /* 0x000000ffff037224 */ /* 0x000fe200078e001b */
[----:B------:R-:W-:-:S02]  /*7100*/  VIMNMX R14, R14, 0xc0, PT ;  /* 0x000000c00e0e7848 */ /* 0x000fc40003fe0100 */
[----:B------:R-:W-:Y:S01]  /*7110*/  PRMT R15, R4, 0x7610, R15 ;  /* 0x00007610040f7816 */ /* 0x000fe2000000000f */
[----:B------:R-:W-:Y:S01]  /*7120*/  IMAD.MOV.U32 R4, RZ, RZ, R8 ;  /* 0x000000ffff047224 */ /* 0x000fe200078e0008 */
[----:B------:R-:W-:Y:S02]  /*7130*/  PRMT R36, R3, 0x7610, R36 ;  /* 0x0000761003247816 */ /* 0x000fe40000000024 */
[----:B------:R-:W-:Y:S01]  /*7140*/  PRMT R29, R5, 0x7610, R29 ;  /* 0x00007610051d7816 */ /* 0x000fe2000000001d */
[----:B------:R-:W-:Y:S01]  /*7150*/  IMAD.MOV.U32 R5, RZ, RZ, R9 ;  /* 0x000000ffff057224 */ /* 0x000fe200078e0009 */
[----:B------:R-:W-:Y:S02]  /*7160*/  PRMT R34, R4, 0x7610, R34 ;  /* 0x0000761004227816 */ /* 0x000fe40000000022 */
[----:B------:R-:W-:Y:S02]  /*7170*/  PRMT R40, R6, 0x7610, R40 ;  /* 0x0000761006287816 */ /* 0x000fe40000000028 */
[----:B------:R-:W-:-:S02]  /*7180*/  LOP3.LUT P2, RZ, R42, 0x4, RZ, 0xc0, !PT ;  /* 0x000000042aff7812 */ /* 0x000fc4000784c0ff */
[----:B------:R-:W-:Y:S02]  /*7190*/  ISETP.GE.AND P1, PT, R155, R14, PT ;  /* 0x0000000e9b00720c */ /* 0x000fe40003f26270 */
[----:B0-----:R-:W-:-:S04]  /*71a0*/  IADD3 R35, R7, -0x80, RZ ;  /* 0xffffff8007237810 */ /* 0x001fc80007ffe0ff */
[----:B------:R-:W-:-:S04]  /*71b0*/  SHF.R.S32.HI R7, RZ, 0x1f, R35 ;  /* 0x0000001fff077819 */ /* 0x000fc80000011423 */
[----:B------:R-:W-:-:S04]  /*71c0*/  LEA.HI R7, R7, R35, RZ, 0x5 ;  /* 0x0000002307077211 */ /* 0x000fc800078f28ff */
[----:B------:R-:W-:-:S05]  /*71d0*/  SHF.R.S32.HI R7, RZ, 0x5, R7 ;  /* 0x00000005ff077819 */ /* 0x000fca0000011407 */
[----:B------:R-:W-:Y:S02]  /*71e0*/  IMAD R3, R7, 0x200, R0 ;  /* 0x0000020007037824 */ /* 0x000fe400078e0200 */
[----:B------:R-:W-:Y:S02]  /*71f0*/  IMAD.MOV.U32 R0, RZ, RZ, R13 ;  /* 0x000000ffff007224 */ /* 0x000fe400078e000d */
[----:B------:R-:W-:-:S03]  /*7200*/  IMAD R3, R3, 0x2, R2 ;  /* 0x0000000203037824 */ /* 0x000fc600078e0202 */
[----:B------:R-:W-:Y:S01]  /*7210*/  PRMT R51, R0, 0x7610, R51 ;  /* 0x0000761000337816 */ /* 0x000fe20000000033 */
[C---:B------:R-:W-:Y:S02]  /*7220*/  VIADD R4, R3.reuse, 0x8400 ;  /* 0x0000840003047836 */ /* 0x040fe40000000000 */
[----:B------:R-:W-:Y:S01]  /*7230*/  VIADD R0, R3, 0x8440 ;  /* 0x0000844003007836 */ /* 0x000fe20000000000 */
[----:B-1----:R-:W-:Y:S06]  /*7240*/  @!P0 BRA `(.L_x_15540) ;  /* 0x0000014000e08947 */ /* 0x002fec0003800000 */
.L_x_15767:
[----:B------:R-:W-:Y:S05]  /*7250*/  BSYNC B1 ;  /* 0x0000000000017941 */ /* 0x000fea0003800000 */
.L_x_15539:
[----:B------:R-:W-:Y:S01]  /*7260*/  BSSY B1, `(.L_x_15541) ;  /* 0x0000068000017945 */ /* 0x000fe20003800000 */
[----:B------:R-:W-:Y:S01]  /*7270*/  PRMT R35, R5, 0x7610, R35 ;  /* 0x0000761005237816 */ /* 0x000fe20000000023 */
[----:B------:R-:W-:Y:S02]  /*7280*/  @P2 VIADD R0, R4, 0xffffffc0 ;  /* 0xffffffc004002836 */ /* 0x000fe40000000000 */
[----:B------:R-:W-:Y:S05]  /*7290*/  @P1 BRA `(.L_x_15542) ;  /* 0x0000000400901947 */ /* 0x000fea0003800000 */
[----:B------:R-:W2:Y:S01]  /*72a0*/  LDL R6, [R1+0x8] ;  /* 0x0000080001067983 */ /* 0x000ea20000100800 */
[----:B------:R-:W1:Y:S01]  /*72b0*/  LDC R5, c[0x0][0x3f4] ;  /* 0x0000fd00ff057b82 */ /* 0x000e620000000800 */
[----:B------:R-:W-:Y:S01]  /*72c0*/  BSSY B2, `(.L_x_15543) ;  /* 0x0000032000027945 */ /* 0x000fe20003800000 */
[-C--:B-1----:R-:W-:Y:S02]  /*72d0*/  ISETP.GE.AND P0, PT, R152, R5.reuse, PT ;  /* 0x000000059800720c */ /* 0x082fe40003f06270 */
[----:B--2---:R-:W-:-:S11]  /*72e0*/  ISETP.GE.AND P1, PT, R6, R5, PT ;  /* 0x000000050600720c */ /* 0x004fd60003f26270 */
[----:B------:R-:W-:Y:S05]  /*72f0*/  @P0 BRA `(.L_x_15544) ;  /* 0x0000000000b80947 */ /* 0x000fea0003800000 */
[----:B------:R-:W1:Y:S01]  /*7300*/  LDS.128 R4, [R3+0x8400] ;  /* 0x0084000003047984 */ /* 0x000e620000000c00 */
[----:B------:R-:W-:Y:S02]  /*7310*/  SHF.R.U32.HI R45, RZ, 0x10, R33 ;  /* 0x00000010ff2d7819 */ /* 0x000fe40000011621 */
[--C-:B------:R-:W-:Y:S02]  /*7320*/  SHF.R.U32.HI R42, RZ, 0x10, R31.reuse ;  /* 0x00000010ff2a7819 */ /* 0x100fe4000001161f */
[----:B0-----:R-:W-:Y:S02]  /*7330*/  SHF.R.U64 R41, R30, 0x10, R31 ;  /* 0x000000101e297819 */ /* 0x001fe4000000121f */
[----:B------:R-:W-:Y:S02]  /*7340*/  PRMT R45, R43, 0x5410, R45 ;  /* 0x000054102b2d7816 */ /* 0x000fe4000000002d */
[----:B------:R-:W-:Y:S02]  /*7350*/  PRMT R42, R38, 0x5432, R42 ;  /* 0x00005432262a7816 */ /* 0x000fe4000000002a */
[----:B------:R-:W-:Y:S01]  /*7360*/  PRMT R41, R46, 0x5410, R41 ;  /* 0x000054102e297816 */ /* 0x000fe20000000029 */
[C---:B------:R-:W-:Y:S01]  /*7370*/  IMAD.U32 R46, R45.reuse, 0x10000, RZ ;  /* 0x000100002d2e7824 */ /* 0x040fe200078e00ff */
[----:B------:R-:W-:Y:S01]  /*7380*/  SHF.R.U64 R44, R32, 0x10, R33 ;  /* 0x00000010202c7819 */ /* 0x000fe20000001221 */
[----:B------:R-:W-:Y:S01]  /*7390*/  IMAD.U32 R43, R42, 0x10000, RZ ;  /* 0x000100002a2b7824 */ /* 0x000fe200078e00ff */
[----:B------:R-:W-:-:S02]  /*73a0*/  LOP3.LUT R45, R45, 0xffff0000, RZ, 0xc0, !PT ;  /* 0xffff00002d2d7812 */ /* 0x000fc400078ec0ff */
[----:B------:R-:W-:Y:S02]  /*73b0*/  LOP3.LUT R42, R42, 0xffff0000, RZ, 0xc0, !PT ;  /* 0xffff00002a2a7812 */ /* 0x000fe400078ec0ff */
[----:B------:R-:W-:Y:S02]  /*73c0*/  PRMT R44, R37, 0x5432, R44 ;  /* 0x00005432252c7816 */ /* 0x000fe4000000002c */
[C---:B-1----:R-:W-:Y:S01]  /*73d0*/  LOP3.LUT R31, R6.reuse, 0xffff0000, RZ, 0xc0, !PT ;  /* 0xffff0000061f7812 */ /* 0x042fe200078ec0ff */
        /* <DEDUP_REMOVED lines=32> */
.L_x_15544:
[----:B------:R-:W-:Y:S05]  /*75e0*/  BSYNC B2 ;  /* 0x0000000000027941 */ /* 0x000fea0003800000 */
.L_x_15543:
[----:B------:R-:W-:Y:S05]  /*75f0*/  @P1 BRA `(.L_x_15542) ;  /* 0x0000000000b81947 */ /* 0x000fea0003800000 */
[----:B-1----:R-:W1:Y:S01]  /*7600*/  LDS.128 R4, [R0] ;  /* 0x0000000000047984 */ /* 0x002e620000000c00 */
[--C-:B------:R-:W-:Y:S02]  /*7610*/  SHF.R.U64 R30, R24, 0x10, R25.reuse ;  /* 0x00000010181e7819 */ /* 0x100fe40000001219 */
[----:B------:R-:W-:Y:S02]  /*7620*/  SHF.R.U32.HI R31, RZ, 0x10, R25 ;  /* 0x00000010ff1f7819 */ /* 0x000fe40000011619 */
[--C-:B------:R-:W-:Y:S02]  /*7630*/  SHF.R.U64 R25, R20, 0x10, R21.reuse ;  /* 0x0000001014197819 */ /* 0x100fe40000001215 */
        /* <DEDUP_REMOVED lines=9> */
[C---:B-1----:R-:W-:Y:S01]  /*76d0*/  LOP3.LUT R21, R6.reuse, 0xffff0000, RZ, 0xc0, !PT ;  /* 0xffff000006157812 */ /* 0x042fe200078ec0ff */
[----:B------:R-:W-:Y:S01]  /*76e0*/  IMAD.U32 R20, R6, 0x10000, RZ ;  /* 0x0001000006147824 */ /* 0x000fe200078e00ff */
[C---:B------:R-:W-:Y:S01]  /*76f0*/  LOP3.LUT R25, R7.reuse, 0xffff0000, RZ, 0xc0, !PT ;  /* 0xffff000007197812 */ /* 0x040fe200078ec0ff */
[----:B------:R-:W-:-:S02]  /*7700*/  IMAD.U32 R24, R7, 0x10000, RZ ;  /* 0x0001000007187824 */ /* 0x000fc400078e00ff */
[C---:B0-----:R-:W-:Y:S01]  /*7710*/  FMUL.FTZ R41, R21.reuse, R33 ;  /* 0x0000002115297220 */ /* 0x041fe20000410000 */
        /* <DEDUP_REMOVED lines=8> */
[----:B------:R-:W-:Y:S01]  /*77a0*/  SHF.L.U32 R25, R38, 0x10, RZ ;  /* 0x0000001026197819 */ /* 0x000fe200000006ff */
[----:B------:R-:W-:Y:S01]  /*77b0*/  IMAD.U32 R21, R30, 0x10000, RZ ;  /* 0x000100001e157824 */ /* 0x000fe200078e00ff */
[----:B------:R-:W-:Y:S01]  /*77c0*/  LOP3.LUT R4, R4, 0xffff0000, RZ, 0xc0, !PT ;  /* 0xffff000004047812 */ /* 0x000fe200078ec0ff */
[----:B------:R-:W-:Y:S01]  /*77d0*/  FFMA.FTZ R39, R24, R39, R33 ;  /* 0x0000002718277223 */ /* 0x000fe20000010021 */
[----:B------:R-:W-:-:S02]  /*77e0*/  LOP3.LUT R5, R5, 0xffff0000, RZ, 0xc0, !PT ;  /* 0xffff000005057812 */ /* 0x000fc400078ec0ff */
        /* <DEDUP_REMOVED lines=13> */
[----:B------:R-:W-:-:S05]  /*78c0*/  F2FP.BF16.F32.PACK_AB R5, R38, R5 ;  /* 0x000000052605723e */ /* 0x000fca00000010ff */
[----:B------:R2:W-:Y:S02]  /*78d0*/  STS.128 [R0], R4 ;  /* 0x0000000400007388 */ /* 0x0005e40000000c00 */
.L_x_15542:
[----:B------:R-:W-:Y:S05]  /*78e0*/  BSYNC B1 ;  /* 0x0000000000017941 */ /* 0x000fea0003800000 */
.L_x_15541:
[----:B-12---:R-:W-:-:S05]  /*78f0*/  VIADD R4, R155, 0x60 ;  /* 0x000000609b047836 */ /* 0x006fca0000000000 */
[----:B------:R-:W-:-:S13]  /*7900*/  ISETP.GE.AND P0, PT, R4, R14, PT ;  /* 0x0000000e0400720c */ /* 0x000fda0003f06270 */
        /* <DEDUP_REMOVED lines=16> */
[C---:B------:R-:W-:Y:S01]  /*7a10*/  LOP3.LUT R27, R36.reuse, 0xffff0000, RZ, 0xc0, !PT ;  /* 0xffff0000241b7812 */ /* 0x040fe200078ec0ff */
[----:B------:R-:W-:Y:S01]  /*7a20*/  IMAD.U32 R25, R36, 0x10000, RZ ;  /* 0x0001000024197824 */ /* 0x000fe200078e00ff */
[----:B------:R-:W-:Y:S02]  /*7a30*/  PRMT R37, R37, 0x5410, R12 ;  /* 0x0000541025257816 */ /* 0x000fe4000000000c */
[----:B------:R-:W-:Y:S02]  /*7a40*/  LOP3.LUT R21, R21, 0xffff0000, RZ, 0xc0, !PT ;  /* 0xffff000015157812 */ /* 0x000fe400078ec0ff */
[C---:B-1----:R-:W-:Y:S01]  /*7a50*/  LOP3.LUT R13, R6.reuse, 0xffff0000, RZ, 0xc0, !PT ;  /* 0xffff0000060d7812 */ /* 0x042fe200078ec0ff */
[----:B------:R-:W-:Y:S01]  /*7a60*/  IMAD.U32 R12, R6, 0x10000, RZ ;  /* 0x00010000060c7824 */ /* 0x000fe200078e00ff */
[C---:B------:R-:W-:Y:S01]  /*7a70*/  LOP3.LUT R20, R7.reuse, 0xffff0000, RZ, 0xc0, !PT ;  /* 0xffff000007147812 */ /* 0x040fe200078ec0ff */
[----:B------:R-:W-:-:S02]  /*7a80*/  IMAD.U32 R14, R7, 0x10000, RZ ;  /* 0x00010000070e7824 */ /* 0x000fc400078e00ff */
[C---:B------:R-:W-:Y:S01]  /*7a90*/  FMUL.FTZ R31, R13.reuse, R25 ;  /* 0x000000190d1f7220 */ /* 0x040fe20000410000 */
[-C--:B------:R-:W-:Y:S01]  /*7aa0*/  FMUL.FTZ R26, R13, R24.reuse ;  /* 0x000000180d1a7220 */ /* 0x080fe20000410000 */
[----:B------:R-:W-:Y:S01]  /*7ab0*/  FMUL.FTZ R13, R20, R27 ;  /* 0x0000001b140d7220 */ /* 0x000fe20000410000 */
[----:B------:R-:W-:Y:S02]  /*7ac0*/  IMAD.U32 R6, R4, 0x10000, RZ ;  /* 0x0001000004067824 */ /* 0x000fe400078e00ff */
[----:B------:R-:W-:Y:S01]  /*7ad0*/  FFMA.FTZ R31, R12, R24, -R31 ;  /* 0x000000180c1f7223 */ /* 0x000fe2000001081f */
[C---:B------:R-:W-:Y:S02]  /*7ae0*/  IMAD.U32 R7, R5.reuse, 0x10000, RZ ;  /* 0x0001000005077824 */ /* 0x040fe400078e00ff */
        /* <DEDUP_REMOVED lines=23> */
.L_x_15547:
[----:B------:R-:W-:Y:S05]  /*7c60*/  BSYNC B1 ;  /* 0x0000000000017941 */ /* 0x000fea0003800000 */
.L_x_15546:
[----:B------:R-:W-:Y:S05]  /*7c70*/  @P1 BRA `(.L_x_15545) ;  /* 0x0000001800501947 */ /* 0x000fea0003800000 */
[----:B-1----:R-:W1:Y:S01]  /*7c80*/  LDS.128 R4, [R0+0x3000] ;  /* 0x0030000000047984 */ /* 0x002e620000000c00 */
        /* <DEDUP_REMOVED lines=12> */
[C---:B-1----:R-:W-:Y:S01]  /*7d50*/  LOP3.LUT R9, R6.reuse, 0xffff0000, RZ, 0xc0, !PT ;  /* 0xffff000006097812 */ /* 0x042fe200078ec0ff */
        /* <DEDUP_REMOVED lines=33> */
.L_x_15532:
[----:B------:R-:W0:Y:S01]  /*7f70*/  S2R R0, SR_TID.X ;  /* 0x0000000000007919 */ /* 0x000e220000002100 */
[----:B------:R-:W3:Y:S01]  /*7f80*/  LDC R32, c[0x0][0x448] ;  /* 0x00011200ff207b82 */ /* 0x000ee20000000800 */
[----:B------:R-:W-:Y:S01]  /*7f90*/  ULDC.64 UR4, c[0x0][0x3f8] ;  /* 0x0000fe0000047ab9 */ /* 0x000fe20000000a00 */
[----:B------:R-:W-:Y:S01]  /*7fa0*/  ULDC.64 UR6, c[0x0][0x408] ;  /* 0x0001020000067ab9 */ /* 0x000fe20000000a00 */
[----:B------:R-:W-:Y:S01]  /*7fb0*/  MOV R6, R24 ;  /* 0x0000001800067202 */ /* 0x000fe20000000f00 */
[----:B------:R-:W-:Y:S02]  /*7fc0*/  IMAD.MOV.U32 R4, RZ, RZ, R26 ;  /* 0x000000ffff047224 */ /* 0x000fe400078e001a */
[----:B------:R-:W-:Y:S01]  /*7fd0*/  IMAD.MOV.U32 R7, RZ, RZ, R33 ;  /* 0x000000ffff077224 */ /* 0x000fe200078e0021 */
[----:B---3--:R-:W-:Y:S01]  /*7fe0*/  ISETP.NE.AND P0, PT, R32, 0x1, PT ;  /* 0x000000012000780c */ /* 0x008fe20003f05270 */
[----:B0-----:R-:W-:-:S05]  /*7ff0*/  VIADD R0, R0, 0xffffff80 ;  /* 0xffffff8000007836 */ /* 0x001fca0000000000 */
[----:B------:R-:W-:-:S07]  /*8000*/  SHF.R.S32.HI R3, RZ, 0x1f, R0 ;  /* 0x0000001fff037819 */ /* 0x000fce0000011400 */
[----:B------:R-:W0:Y:S01]  /*8010*/  @P0 LDC R5, c[0x0][0x450] ;  /* 0x00011400ff050b82 */ /* 0x000e220000000800 */
[----:B------:R-:W-:-:S04]  /*8020*/  LEA.HI R3, R3, R0, RZ, 0x2 ;  /* 0x0000000003037211 */ /* 0x000fc800078f10ff */
[----:B------:R-:W-:-:S05]  /*8030*/  LOP3.LUT R3, R3, 0xfffffffc, RZ, 0xc0, !PT ;  /* 0xfffffffc03037812 */ /* 0x000fca00078ec0ff */
[----:B------:R-:W-:Y:S02]  /*8040*/  IMAD.IADD R3, R0, 0x1, -R3 ;  /* 0x0000000100037824 */ /* 0x000fe400078e0a03 */
[----:B------:R-:W3:Y:S02]  /*8050*/  @P0 LDC R0, c[0x0][0x44c] ;  /* 0x00011300ff000b82 */ /* 0x000ee40000000800 */
[----:B------:R-:W-:-:S04]  /*8060*/  IMAD R3, R3, 0x60, R35 ;  /* 0x0000006003037824 */ /* 0x000fc800078e0223 */
[----:B---3--:R-:W-:-:S05]  /*8070*/  @P0 IMAD.HI.U32 R0, R3, R0, RZ ;  /* 0x0000000003000227 */ /* 0x008fca00078e00ff */
[----:B0-----:R-:W-:Y:S01]  /*8080*/  @P0 SHF.R.U32.HI R3, RZ, R5, R0 ;  /* 0x00000005ff030219 */ /* 0x001fe20000011600 */
        /* <DEDUP_REMOVED lines=18> */
[----:B------:R-:W3:Y:S01]  /*81b0*/  LDL R6, [R1+0xc] ;  /* 0x00000c0001067983 */ /* 0x000ee20000100800 */
[----:B------:R-:W0:Y:S03]  /*81c0*/  LDC R41, c[0x0][0x3f4] ;  /* 0x0000fd00ff297b82 */ /* 0x000e260000000800 */
[----:B------:R-:W5:Y:S04]  /*81d0*/  SHFL.IDX PT, R3, R25, RZ, 0x1c1f ;  /* 0x001c1fff19037589 */ /* 0x000f6800000e0000 */
[----:B------:R-:W2:Y:S04]  /*81e0*/  SHFL.IDX PT, R0, R26, RZ, 0x1c1f ;  /* 0x001c1fff1a007589 */ /* 0x000ea800000e0000 */
[----:B-1----:R-:W1:Y:S04]  /*81f0*/  SHFL.IDX PT, R14, R27, RZ, 0x1c1f ;  /* 0x001c1fff1b0e7589 */ /* 0x002e6800000e0000 */
[----:B------:R-:W1:Y:S01]  /*8200*/  SHFL.IDX PT, R4, R24, RZ, 0x1c1f ;  /* 0x001c1fff18047589 */ /* 0x000e6200000e0000 */
[----:B0-----:R-:W-:Y:S01]  /*8210*/  ISETP.GE.AND P0, PT, R16, R41, PT ;  /* 0x000000291000720c */ /* 0x001fe20003f06270 */
[----:B---3--:R-:W-:-:S05]  /*8220*/  IMAD R32, R6, R32, RZ ;  /* 0x0000002006207224 */ /* 0x008fca00078e02ff */
[----:B------:R-:W-:-:S13]  /*8230*/  ISETP.GE.OR P1, PT, R35, R32, P0 ;  /* 0x000000202300720c */ /* 0x000fda0000726670 */
[C---:B------:R-:W-:Y:S01]  /*8240*/  @!P1 IMAD.SHL.U32 R5, R16.reuse, 0x2, RZ ;  /* 0x0000000210059824 */ /* 0x040fe200078e00ff */
[----:B------:R-:W-:-:S04]  /*8250*/  @!P1 SHF.L.U64.HI R21, R16, 0x1, R17 ;  /* 0x0000000110159819 */ /* 0x000fc80000010211 */
[----:B-----5:R-:W-:-:S05]  /*8260*/  @!P1 IADD3 R6, P2, R3, R5, RZ ;  /* 0x0000000503069210 */ /* 0x020fca0007f5e0ff */
[----:B--2---:R-:W-:-:S05]  /*8270*/  @!P1 IMAD.X R7, R0, 0x1, R21, P2 ;  /* 0x0000000100079824 */ /* 0x004fca00010e0615 */
[----:B----4-:R-:W2:Y:S01]  /*8280*/  @!P1 LD.E.128 R8, desc[UR40][R6.64] ;  /* 0x0000002806089980 */ /* 0x010ea2000c101d00 */
[----:B-1----:R-:W-:-:S05]  /*8290*/  @!P1 IADD3 R14, P2, R14, R5, RZ ;  /* 0x000000050e0e9210 */ /* 0x002fca0007f5e0ff */
[----:B------:R-:W-:-:S04]  /*82a0*/  @!P1 IMAD.X R3, R4, 0x1, R21, P2 ;  /* 0x0000000104039824 */ /* 0x000fc800010e0615 */
        /* <DEDUP_REMOVED lines=31> */
[----:B------:R-:W-:Y:S02]  /*84a0*/  CS2R R4, SRZ ;  /* 0x0000000000047805 */ /* 0x000fe4000001ff00 */
[----:B------:R-:W-:Y:S02]  /*84b0*/  PRMT R34, R9, 0x7610, R34 ;  /* 0x0000761009227816 */ /* 0x000fe40000000022 */
[----:B------:R-:W-:Y:S02]  /*84c0*/  PRMT R33, R33, 0x5410, R6 ;  /* 0x0000541021217816 */ /* 0x000fe40000000006 */
[----:B012-4-:R-:W-:-:S07]  /*84d0*/  PRMT R55, R7, 0x7610, R55 ;  /* 0x0000761007377816 */ /* 0x017fce0000000037 */
.L_x_15777:
[----:B------:R-:W2:Y:S01]  /*84e0*/  LDL R7, [R1+0x5c] ;  /* 0x00005c0001077983 */ /* 0x000ea20000100800 */
[----:B------:R-:W-:Y:S01]  /*84f0*/  VIADD R35, R35, 0x60 ;  /* 0x0000006023237836 */ /* 0x000fe20000000000 */
[----:B------:R-:W-:Y:S01]  /*8500*/  BSSY B1, `(.L_x_15549) ;  /* 0x0000016000017945 */ /* 0x000fe20003800000 */
[----:B------:R-:W-:Y:S02]  /*8510*/  CS2R R8, SRZ ;  /* 0x0000000000087805 */ /* 0x000fe4000001ff00 */
[----:B------:R-:W-:Y:S02]  /*8520*/  CS2R R10, SRZ ;  /* 0x00000000000a7805 */ /* 0x000fe4000001ff00 */
[----:B------:R-:W-:Y:S02]  /*8530*/  ISETP.GE.AND P1, PT, R35, R32, PT ;  /* 0x000000202300720c */ /* 0x000fe40003f26270 */
[----:B--2---:R-:W-:-:S04]  /*8540*/  LEA.HI R6, R7, R7, RZ, 0x1 ;  /* 0x0000000707067211 */ /* 0x004fc800078f08ff */
[----:B------:R-:W-:-:S05]  /*8550*/  LOP3.LUT R6, R6, 0xfffffffe, RZ, 0xc0, !PT ;  /* 0xfffffffe06067812 */ /* 0x000fca00078ec0ff */
[----:B------:R-:W-:Y:S01]  /*8560*/  IMAD.IADD R13, R7, 0x1, -R6 ;  /* 0x00000001070d7824 */ /* 0x000fe200078e0a06 */
[----:B------:R-:W-:-:S04]  /*8570*/  CS2R R6, SRZ ;  /* 0x0000000000067805 */ /* 0x000fc8000001ff00 */
[----:B------:R-:W-:Y:S01]  /*8580*/  SHF.L.U32 R13, R13, 0x1f, RZ ;  /* 0x0000001f0d0d7819 */ /* 0x000fe200000006ff */
[----:B------:R-:W-:Y:S06]  /*8590*/  @P1 BRA `(.L_x_15550) ;  /* 0x0000000000301947 */ /* 0x000fec0003800000 */
        /* <DEDUP_REMOVED lines=12> */
.L_x_15550:
[----:B------:R-:W-:Y:S05]  /*8660*/  BSYNC B1 ;  /* 0x0000000000017941 */ /* 0x000fea0003800000 */
.L_x_15549:
[----:B------:R-:W0:Y:S01]  /*8670*/  SYNCS.PHASECHK.TRANS64.TRYWAIT P1, [R2+URZ+0x16800], R13 ;  /* 0x0168000d020075a7 */ /* 0x000e22000802017f */
[----:B------:R-:W-:Y:S01]  /*8680*/  IMAD R29, R29, -0xc0, R32 ;  /* 0xffffff401d1d7824 */ /* 0x000fe200078e0220 */
[----:B------:R-:W-:Y:S01]  /*8690*/  BSSY B1, `(.L_x_15551) ;  /* 0x0000014000017945 */ /* 0x000fe20003800000 */
[----:B------:R-:W-:Y:S02]  /*86a0*/  VIADD R14, R155, 0x60 ;  /* 0x000000609b0e7836 */ /* 0x000fe40000000000 */
[----:B---3-5:R-:W-:Y:S01]  /*86b0*/  IMAD.MOV.U32 R3, RZ, RZ, R4 ;  /* 0x000000ffff037224 */ /* 0x028fe200078e0004 */
[----:B------:R-:W-:Y:S01]  /*86c0*/  VIMNMX R0, R29, 0xc0, PT ;  /* 0x000000c01d007848 */ /* 0x000fe20003fe0100 */
[----:B------:R-:W-:-:S03]  /*86d0*/  IMAD.MOV.U32 R12, RZ, RZ, R5 ;  /* 0x000000ffff0c7224 */ /* 0x000fc600078e0005 */
[-C--:B------:R-:W-:Y:S02]  /*86e0*/  ISETP.GE.OR P2, PT, R155, R0.reuse, P0 ;  /* 0x000000009b00720c */ /* 0x080fe40000746670 */
[----:B------:R-:W-:Y:S01]  /*86f0*/  ISETP.GE.OR P0, PT, R14, R0, P0 ;  /* 0x000000000e00720c */ /* 0x000fe20000706670 */
        /* <DEDUP_REMOVED lines=12> */
[----:B0-----:R-:W-:Y:S06]  /*87c0*/  @!P1 BRA `(.L_x_15552) ;  /* 0x0000013400089947 */ /* 0x001fec0003800000 */
.L_x_15778:
[----:B------:R-:W-:Y:S05]  /*87d0*/  BSYNC B1 ;  /* 0x0000000000017941 */ /* 0x000fea0003800000 */
.L_x_15551:
        /* <DEDUP_REMOVED lines=30> */
[----:B------:R-:W-:Y:S02]  /*89c0*/  SHF.R.U32.HI R15, RZ, 0x3, R14 ;  /* 0x00000003ff0f7819 */ /* 0x000fe4000001160e */
[C---:B------:R-:W-:Y:S02]  /*89d0*/  LOP3.LUT R13, R14.reuse, 0x38, R13, 0xf8, !PT ;  /* 0x000000380e0d7812 */ /* 0x040fe400078ef80d */
        /* <DEDUP_REMOVED lines=13> */
[C---:B-1----:R-:W-:Y:S02]  /*8ab0*/  IMAD.U32 R20, R12.reuse, 0x10000, RZ ;  /* 0x000100000c147824 */ /* 0x042fe400078e00ff */
[C---:B------:R-:W-:Y:S01]  /*8ac0*/  FMUL.FTZ R55, R33.reuse, R50 ;  /* 0x0000003221377220 */ /* 0x040fe20000410000 */
[----:B------:R-:W-:Y:S01]  /*8ad0*/  FMUL.FTZ R57, R33, R39 ;  /* 0x0000002721397220 */ /* 0x000fe20000410000 */
[----:B------:R-:W-:Y:S01]  /*8ae0*/  LOP3.LUT R12, R12, 0xffff0000, RZ, 0xc0, !PT ;  /* 0xffff00000c0c7812 */ /* 0x000fe200078ec0ff */
[----:B------:R-:W-:-:S02]  /*8af0*/  IMAD.U32 R36, R26, 0x10000, RZ ;  /* 0x000100001a247824 */ /* 0x000fc400078e00ff */
[----:B------:R-:W-:Y:S01]  /*8b00*/  FFMA.FTZ R55, R20, R39, -R55 ;  /* 0x0000002714377223 */ /* 0x000fe20000010837 */
[----:B------:R-:W-:Y:S01]  /*8b10*/  LOP3.LUT R33, R38, 0xffff0000, RZ, 0xc0, !PT ;  /* 0xffff000026217812 */ /* 0x000fe200078ec0ff */
[----:B------:R-:W-:Y:S01]  /*8b20*/  FMUL.FTZ R39, R24, R49 ;  /* 0x0000003118277220 */ /* 0x000fe20000410000 */
[----:B------:R-:W-:Y:S01]  /*8b30*/  FFMA.FTZ R57, R20, R50, R57 ;  /* 0x0000003214397223 */ /* 0x000fe20000010039 */
[----:B------:R-:W-:Y:S01]  /*8b40*/  IMAD.U32 R20, R46, 0x10000, RZ ;  /* 0x000100002e147824 */ /* 0x000fe200078e00ff */
[----:B------:R-:W-:Y:S01]  /*8b50*/  SHF.L.U32 R21, R13, 0x10, RZ ;  /* 0x000000100d157819 */ /* 0x000fe200000006ff */
[C---:B------:R-:W-:Y:S02]  /*8b60*/  IMAD.U32 R38, R51.reuse, 0x10000, RZ ;  /* 0x0001000033267824 */ /* 0x040fe400078e00ff */
[-C--:B------:R-:W-:Y:S01]  /*8b70*/  FMUL.FTZ R59, R24, R33.reuse ;  /* 0x00000021183b7220 */ /* 0x080fe20000410000 */
[----:B------:R-:W-:Y:S01]  /*8b80*/  FFMA.FTZ R50, R12, R33, -R39 ;  /* 0x000000210c327223 */ /* 0x000fe20000010827 */
[C---:B------:R-:W-:Y:S01]  /*8b90*/  FMUL.FTZ R33, R34.reuse, R20 ;  /* 0x0000001422217220 */ /* 0x040fe20000410000 */
[-C--:B------:R-:W-:Y:S01]  /*8ba0*/  FMUL.FTZ R54, R34, R38.reuse ;  /* 0x0000002622367220 */ /* 0x080fe20000410000 */
[----:B------:R-:W-:Y:S01]  /*8bb0*/  LOP3.LUT R24, R51, 0xffff0000, RZ, 0xc0, !PT ;  /* 0xffff000033187812 */ /* 0x000fe200078ec0ff */
[----:B------:R-:W-:Y:S01]  /*8bc0*/  FFMA.FTZ R34, R12, R49, R59 ;  /* 0x000000310c227223 */ /* 0x000fe2000001003b */
[----:B------:R-:W-:Y:S01]  /*8bd0*/  LOP3.LUT R46, R46, 0xffff0000, RZ, 0xc0, !PT ;  /* 0xffff00002e2e7812 */ /* 0x000fe200078ec0ff */
[----:B------:R-:W-:Y:S01]  /*8be0*/  FFMA.FTZ R38, R21, R38, R33 ;  /* 0x0000002615267223 */ /* 0x000fe20000010021 */
[----:B------:R-:W-:Y:S01]  /*8bf0*/  LOP3.LUT R13, R13, 0xffff0000, RZ, 0xc0, !PT ;  /* 0xffff00000d0d7812 */ /* 0x000fe200078ec0ff */
        /* <DEDUP_REMOVED lines=46> */
.L_x_15554:
[----:B------:R-:W-:Y:S05]  /*8ee0*/  BSYNC B1 ;  /* 0x0000000000017941 */ /* 0x000fea0003800000 */
.L_x_15553:
[----:B------:R-:W-:Y:S02]  /*8ef0*/  PRMT R20, R0, 0x7610, R20 ;  /* 0x0000761000147816 */ /* 0x000fe40000000014 */
[----:B------:R-:W-:Y:S01]  /*8f00*/  PRMT R30, R3, 0x7610, R30 ;  /* 0x00007610031e7816 */ /* 0x000fe2000000001e */
[----:B------:R-:W-:Y:S06]  /*8f10*/  @P0 BRA `(.L_x_15545) ;  /* 0x0000000400a80947 */ /* 0x000fec0003800000 */
[----:B-1----:R-:W2:Y:S01]  /*8f20*/  LDL R12, [R1+0x48] ;  /* 0x00004800010c7983 */ /* 0x002ea20000100800 */
[C---:B0-----:R-:W-:Y:S02]  /*8f30*/  VIADD R13, R155.reuse, 0x60 ;  /* 0x000000609b0d7836 */ /* 0x041fe40000000000 */
[----:B------:R-:W-:Y:S01]  /*8f40*/  VIADD R14, R155, 0x60 ;  /* 0x000000609b0e7836 */ /* 0x000fe20000000000 */
[----:B------:R-:W3:Y:S01]  /*8f50*/  LDL R31, [R1+0x64] ;  /* 0x00006400011f7983 */ /* 0x000ee20000100800 */
[----:B------:R-:W-:Y:S02]  /*8f60*/  IMAD.SHL.U32 R13, R13, 0x40, RZ ;  /* 0x000000400d0d7824 */ /* 0x000fe400078e00ff */
[----:B------:R-:W-:Y:S02]  /*8f70*/  IMAD.SHL.U32 R14, R14, 0x40, RZ ;  /* 0x000000400e0e7824 */ /* 0x000fe400078e00ff */
[----:B------:R-:W-:Y:S01]  /*8f80*/  IMAD.IADD R0, R16, 0x1, R41 ;  /* 0x0000000110007824 */ /* 0x000fe200078e0229 */
[----:B------:R-:W-:-:S02]  /*8f90*/  LOP3.LUT R13, R13, 0x1c0, RZ, 0xc0, !PT ;  /* 0x000001c00d0d7812 */ /* 0x000fc400078ec0ff */
[----:B------:R-:W-:Y:S02]  /*8fa0*/  LOP3.LUT R14, R14, 0x1c0, RZ, 0xc0, !PT ;  /* 0x000001c00e0e7812 */ /* 0x000fe400078ec0ff */
[----:B------:R-:W-:Y:S02]  /*8fb0*/  SHF.R.U32.HI R13, RZ, 0x3, R13 ;  /* 0x00000003ff0d7819 */ /* 0x000fe4000001160d */
[----:B------:R-:W-:-:S04]  /*8fc0*/  LOP3.LUT R0, R14, 0x38, R0, 0xf8, !PT ;  /* 0x000000380e007812 */ /* 0x000fc800078ef800 */
[----:B------:R-:W-:Y:S02]  /*8fd0*/  LOP3.LUT R0, R0, R13, RZ, 0x3c, !PT ;  /* 0x0000000d00007212 */ /* 0x000fe400078e3cff */
[----:B------:R-:W-:Y:S02]  /*8fe0*/  SHF.R.U64 R4, R4, 0x10, R5 ;  /* 0x0000001004047819 */ /* 0x000fe40000001205 */
[--C-:B------:R-:W-:Y:S02]  /*8ff0*/  SHF.R.U64 R8, R8, 0x10, R9.reuse ;  /* 0x0000001008087819 */ /* 0x100fe40000001209 */
[----:B------:R-:W-:Y:S02]  /*9000*/  SHF.R.U32.HI R9, RZ, 0x10, R9 ;  /* 0x00000010ff097819 */ /* 0x000fe40000011609 */
[----:B------:R-:W-:Y:S02]  /*9010*/  PRMT R43, R43, 0x5410, R4 ;  /* 0x000054102b2b7816 */ /* 0x000fe40000000004 */
[----:B------:R-:W-:-:S02]  /*9020*/  SHF.R.U32.HI R29, RZ, 0x10, R11 ;  /* 0x00000010ff1d7819 */ /* 0x000fc4000001160b */
[----:B------:R-:W-:Y:S01]  /*9030*/  SHF.R.U32.HI R5, RZ, 0x10, R5 ;  /* 0x00000010ff057819 */ /* 0x000fe20000011605 */
[----:B------:R-:W-:Y:S01]  /*9040*/  IMAD.U32 R32, R43, 0x10000, RZ ;  /* 0x000100002b207824 */ /* 0x000fe200078e00ff */
[----:B------:R-:W-:Y:S02]  /*9050*/  PRMT R45, R45, 0x5410, R8 ;  /* 0x000054102d2d7816 */ /* 0x000fe40000000008 */
[----:B------:R-:W-:Y:S02]  /*9060*/  PRMT R44, R44, 0x5410, R9 ;  /* 0x000054102c2c7816 */ /* 0x000fe40000000009 */
[----:B------:R-:W-:Y:S01]  /*9070*/  PRMT R29, R30, 0x5410, R29 ;  /* 0x000054101e1d7816 */ /* 0x000fe2000000001d */
[----:B------:R-:W-:Y:S01]  /*9080*/  IMAD.U32 R30, R45, 0x10000, RZ ;  /* 0x000100002d1e7824 */ /* 0x000fe200078e00ff */
[----:B------:R-:W-:Y:S02]  /*9090*/  PRMT R42, R42, 0x5410, R5 ;  /* 0x000054102a2a7816 */ /* 0x000fe40000000005 */
[----:B------:R-:W-:-:S03]  /*90a0*/  SHF.R.U64 R21, R10, 0x10, R11 ;  /* 0x000000100a157819 */ /* 0x000fc6000000120b */
[----:B------:R-:W-:Y:S01]  /*90b0*/  IMAD.U32 R34, R42, 0x10000, RZ ;  /* 0x000100002a227824 */ /* 0x000fe200078e00ff */
[----:B------:R-:W-:Y:S02]  /*90c0*/  PRMT R21, R20, 0x5410, R21 ;  /* 0x0000541014157816 */ /* 0x000fe40000000015 */
[----:B------:R-:W-:Y:S02]  /*90d0*/  LOP3.LUT R43, R43, 0xffff0000, RZ, 0xc0, !PT ;  /* 0xffff00002b2b7812 */ /* 0x000fe400078ec0ff */
[----:B------:R-:W-:Y:S01]  /*90e0*/  LOP3.LUT R45, R45, 0xffff0000, RZ, 0xc0, !PT ;  /* 0xffff00002d2d7812 */ /* 0x000fe200078ec0ff */
[----:B--2---:R-:W-:-:S04]  /*90f0*/  IMAD.IADD R3, R12, 0x1, R0 ;  /* 0x000000010c037824 */ /* 0x004fc800078e0200 */
[----:B------:R-:W-:Y:S01]  /*9100*/  IMAD R0, R3, 0x2, R2 ;  /* 0x0000000203007824 */ /* 0x000fe200078e0202 */
[----:B---3--:R-:W0:Y:S04]  /*9110*/  LDS.128 R12, [R31+0x8400] ;  /* 0x008400001f0c7984 */ /* 0x008e280000000c00 */
[----:B------:R-:W1:Y:S01]  /*9120*/  LDS.128 R24, [R0+0x8400] ;  /* 0x0084000000187984 */ /* 0x000e620000000c00 */
[--C-:B------:R-:W-:Y:S02]  /*9130*/  SHF.R.U64 R3, R6, 0x10, R7.reuse ;  /* 0x0000001006037819 */ /* 0x100fe40000001207 */
[----:B------:R-:W-:Y:S02]  /*9140*/  SHF.R.U32.HI R6, RZ, 0x10, R7 ;  /* 0x00000010ff067819 */ /* 0x000fe40000011607 */
[----:B------:R-:W-:-:S02]  /*9150*/  PRMT R40, R40, 0x5410, R3 ;  /* 0x0000541028287816 */ /* 0x000fc40000000003 */
[----:B------:R-:W-:Y:S01]  /*9160*/  PRMT R35, R35, 0x5410, R6 ;  /* 0x0000541023237816 */ /* 0x000fe20000000006 */
[----:B0-----:R-:W-:Y:S02]  /*9170*/  IMAD.U32 R3, R12, 0x10000, RZ ;  /* 0x000100000c037824 */ /* 0x001fe400078e00ff */
[----:B-1----:R-:W-:-:S04]  /*9180*/  IMAD.U32 R9, R24, 0x10000, RZ ;  /* 0x0001000018097824 */ /* 0x002fc800078e00ff */
[----:B------:R-:W-:Y:S01]  /*9190*/  FMUL.FTZ R36, R9, R32 ;  /* 0x0000002009247220 */ /* 0x000fe20000410000 */
[----:B------:R-:W-:Y:S02]  /*91a0*/  IMAD.U32 R11, R25, 0x10000, RZ ;  /* 0x00010000190b7824 */ /* 0x000fe400078e00ff */
[-C--:B------:R-:W-:Y:S01]  /*91b0*/  FMUL.FTZ R38, R9, R30.reuse ;  /* 0x0000001e09267220 */ /* 0x080fe20000410000 */
[----:B------:R-:W-:Y:S01]  /*91c0*/  FFMA.FTZ R36, R3, R30, -R36 ;  /* 0x0000001e03247223 */ /* 0x000fe20000010824 */
[----:B------:R-:W-:Y:S01]  /*91d0*/  IMAD.U32 R30, R44, 0x10000, RZ ;  /* 0x000100002c1e7824 */ /* 0x000fe200078e00ff */
[----:B------:R-:W-:Y:S01]  /*91e0*/  SHF.L.U32 R5, R13, 0x10, RZ ;  /* 0x000000100d057819 */ /* 0x000fe200000006ff */
[----:B------:R-:W-:Y:S02]  /*91f0*/  IMAD.U32 R20, R27, 0x10000, RZ ;  /* 0x000100001b147824 */ /* 0x000fe400078e00ff */
[----:B------:R-:W-:Y:S01]  /*9200*/  FMUL.FTZ R46, R11, R34 ;  /* 0x000000220b2e7220 */ /* 0x000fe20000410000 */
[----:B------:R-:W-:-:S02]  /*9210*/  IMAD.U32 R9, R35, 0x10000, RZ ;  /* 0x0001000023097824 */ /* 0x000fc400078e00ff */
[----:B------:R-:W-:Y:S01]  /*9220*/  FFMA.FTZ R38, R3, R32, R38 ;  /* 0x0000002003267223 */ /* 0x000fe20000010026 */
[----:B------:R-:W-:Y:S01]  /*9230*/  LOP3.LUT R10, R24, 0xffff0000, RZ, 0xc0, !PT ;  /* 0xffff0000180a7812 */ /* 0x000fe200078ec0ff */
[----:B------:R-:W-:Y:S02]  /*9240*/  IMAD.U32 R3, R29, 0x10000, RZ ;  /* 0x000100001d037824 */ /* 0x000fe400078e00ff */
[-C--:B------:R-:W-:Y:S01]  /*9250*/  FMUL.FTZ R32, R11, R30.reuse ;  /* 0x0000001e0b207220 */ /* 0x080fe20000410000 */
[----:B------:R-:W-:Y:S02]  /*9260*/  IMAD.U32 R8, R15, 0x10000, RZ ;  /* 0x000100000f087824 */ /* 0x000fe400078e00ff */
[C---:B------:R-:W-:Y:S01]  /*9270*/  FFMA.FTZ R46, R5.reuse, R30, -R46 ;  /* 0x0000001e052e7223 */ /* 0x040fe2000001082e */
[----:B------:R-:W-:Y:S01]  /*9280*/  FMUL.FTZ R11, R20, R9 ;  /* 0x00000009140b7220 */ /* 0x000fe20000410000 */
[----:B------:R-:W-:Y:S01]  /*9290*/  LOP3.LUT R4, R12, 0xffff0000, RZ, 0xc0, !PT ;  /* 0xffff00000c047812 */ /* 0x000fe200078ec0ff */
[----:B------:R-:W-:Y:S01]  /*92a0*/  FMUL.FTZ R30, R20, R3 ;  /* 0x00000003141e7220 */ /* 0x000fe20000410000 */
[----:B------:R-:W-:Y:S01]  /*92b0*/  FFMA.FTZ R32, R5, R34, R32 ;  /* 0x0000002205207223 */ /* 0x000fe20000010020 */
[----:B------:R-:W-:Y:S01]  /*92c0*/  FMUL.FTZ R5, R10, R43 ;  /* 0x0000002b0a057220 */ /* 0x000fe20000410000 */
[C---:B------:R-:W-:Y:S01]  /*92d0*/  FFMA.FTZ R20, R8.reuse, R3, -R11 ;  /* 0x0000000308147223 */ /* 0x040fe2000001080b */
[----:B------:R-:W-:Y:S01]  /*92e0*/  LOP3.LUT R12, R13, 0xffff0000, RZ, 0xc0, !PT ;  /* 0xffff00000d0c7812 */ /* 0x000fe200078ec0ff */
        /* <DEDUP_REMOVED lines=8> */
[----:B------:R-:W-:Y:S01]  /*9370*/  IMAD.U32 R8, R40, 0x10000, RZ ;  /* 0x0001000028087824 */ /* 0x000fe200078e00ff */
[----:B------:R-:W-:Y:S01]  /*9380*/  LOP3.LUT R14, R15, 0xffff0000, RZ, 0xc0, !PT ;  /* 0xffff00000f0e7812 */ /* 0x000fe200078ec0ff */
[----:B------:R-:W-:Y:S01]  /*9390*/  IMAD.U32 R5, R21, 0x10000, RZ ;  /* 0x0001000015057824 */ /* 0x000fe200078e00ff */
[----:B------:R-:W-:-:S02]  /*93a0*/  LOP3.LUT R15, R26, 0xffff0000, RZ, 0xc0, !PT ;  /* 0xffff00001a0f7812 */ /* 0x000fc400078ec0ff */
[----:B------:R-:W-:Y:S01]  /*93b0*/  LOP3.LUT R26, R27, 0xffff0000, RZ, 0xc0, !PT ;  /* 0xffff00001b1a7812 */ /* 0x000fe200078ec0ff */
[C---:B------:R-:W-:Y:S01]  /*93c0*/  FMUL.FTZ R27, R13.reuse, R8 ;  /* 0x000000080d1b7220 */ /* 0x040fe20000410000 */
[----:B------:R-:W-:Y:S01]  /*93d0*/  LOP3.LUT R3, R44, 0xffff0000, RZ, 0xc0, !PT ;  /* 0xffff00002c037812 */ /* 0x000fe200078ec0ff */
[----:B------:R-:W-:Y:S01]  /*93e0*/  FMUL.FTZ R25, R24, R9 ;  /* 0x0000000918197220 */ /* 0x000fe20000410000 */
[----:B------:R-:W-:Y:S01]  /*93f0*/  FFMA.FTZ R11, R4, R43, R11 ;  /* 0x0000002b040b7223 */ /* 0x000fe2000001000b */
[----:B------:R-:W-:Y:S01]  /*9400*/  FMUL.FTZ R13, R13, R5 ;  /* 0x000000050d0d7220 */ /* 0x000fe20000410000 */
[----:B------:R-:W-:Y:S02]  /*9410*/  LOP3.LUT R40, R40, 0xffff0000, RZ, 0xc0, !PT ;  /* 0xffff000028287812 */ /* 0x000fe400078ec0ff */
[----:B------:R-:W-:Y:S02]  /*9420*/  LOP3.LUT R35, R35, 0xffff0000, RZ, 0xc0, !PT ;  /* 0xffff000023237812 */ /* 0x000fe400078ec0ff */
[----:B------:R-:W-:-:S02]  /*9430*/  LOP3.LUT R4, R21, 0xffff0000, RZ, 0xc0, !PT ;  /* 0xffff000015047812 */ /* 0x000fc400078ec0ff */
[----:B------:R-:W-:Y:S01]  /*9440*/  LOP3.LUT R29, R29, 0xffff0000, RZ, 0xc0, !PT ;  /* 0xffff00001d1d7812 */ /* 0x000fe200078ec0ff */
[-C--:B------:R-:W-:Y:S01]  /*9450*/  FMUL.FTZ R24, R24, R3.reuse ;  /* 0x0000000318187220 */ /* 0x080fe20000410000 */
[----:B------:R-:W-:Y:S01]  /*9460*/  FFMA.FTZ R25, R12, R3, -R25 ;  /* 0x000000030c197223 */ /* 0x000fe20000010819 */
[C---:B------:R-:W-:Y:S01]  /*9470*/  FFMA.FTZ R27, R6.reuse, R5, -R27 ;  /* 0x00000005061b7223 */ /* 0x040fe2000001081b */
[----:B------:R-:W-:Y:S01]  /*9480*/  FFMA.FTZ R10, R6, R8, R13 ;  /* 0x00000008060a7223 */ /* 0x000fe2000001000d */
[C---:B------:R-:W-:Y:S01]  /*9490*/  FMUL.FTZ R6, R15.reuse, R40 ;  /* 0x000000280f067220 */ /* 0x040fe20000410000 */
        /* <DEDUP_REMOVED lines=18> */
.L_x_15545:
[----:B------:R-:W-:Y:S05]  /*95c0*/  BSYNC B0 ;  /* 0x0000000000007941 */ /* 0x000fea0003800000 */
.L_x_15531:
        /* <DEDUP_REMOVED lines=8> */
.L_x_15528:
[----:B--23--:R-:W2:Y:S02]  /*9650*/  LDL R0, [R1] ;  /* 0x0000000001007983 */ /* 0x00cea40000100800 */
[----:B--2---:R-:W-:-:S13]  /*9660*/  ISETP.NE.AND P0, PT, R0, 0x3, PT ;  /* 0x000000030000780c */ /* 0x004fda0003f05270 */
[----:B------:R-:W-:Y:S05]  /*9670*/  @!P0 BRA `(.L_x_15555) ;  /* 0x0000000000048947 */ /* 0x000fea0003800000 */
[----:B------:R-:W-:Y:S01]  /*9680*/  BPT.TRAP 0x1 ;  /* 0x000000040000795c */ /* 0x000fe20000300000 */
.L_x_15555:
[----:B------:R-:W-:Y:S01]  /*9690*/  IMAD R8, R23, 0x8, R2 ;  /* 0x0000000817087824 */ /* 0x000fe200078e0202 */
[----:B01----:R-:W-:-:S04]  /*96a0*/  SHF.L.U32 R3, R156, 0x1f, RZ ;  /* 0x0000001f9c037819 */ /* 0x003fc800000006ff */
[----:B------:R0:W1:Y:S01]  /*96b0*/  SYNCS.PHASECHK.TRANS64.TRYWAIT P1, [R8+URZ+0x16830], R3 ;  /* 0x01683003080075a7 */ /* 0x000062000802017f */
[----:B------:R-:W-:Y:S05]  /*96c0*/  @!P0 BRA `(.L_x_15556) ;  /* 0x0000000000048947 */ /* 0x000fea0003800000 */
[----:B------:R-:W-:Y:S01]  /*96d0*/  BPT.TRAP 0x1 ;  /* 0x000000040000795c */ /* 0x000fe20000300000 */
.L_x_15556:
        /* <DEDUP_REMOVED lines=10> */
.L_x_15557:
[----:B--2---:R-:W2:Y:S01]  /*9780*/  LDL R0, [R1+0x24] ;  /* 0x0000240001007983 */ /* 0x004ea20000100800 */
[----:B------:R-:W-:Y:S01]  /*9790*/  IMAD.MOV.U32 R5, RZ, RZ, 0x40000040 ;  /* 0x40000040ff057424 */ /* 0x000fe200078e00ff */
[----:B------:R-:W-:Y:S05]  /*97a0*/  WARPSYNC.ALL ;  /* 0x0000000000007948 */ /* 0x000fea0003800000 */
[C---:B------:R-:W-:Y:S01]  /*97b0*/  R2UR UR4, R14.reuse ;  /* 0x000000000e0472ca */ /* 0x040fe200000e0000 */
[----:B-----5:R-:W-:Y:S01]  /*97c0*/  WARPGROUP.ARRIVE ;  /* 0x00000000000079c5 */ /* 0x020fe20000000000 */
[----:B------:R-:W-:Y:S01]  /*97d0*/  R2UR UR5, R15 ;  /* 0x000000000f0572ca */ /* 0x000fe200000e0000 */
[C---:B------:R-:W-:Y:S01]  /*97e0*/  VIADD R12, R14.reuse, 0x2 ;  /* 0x000000020e0c7836 */ /* 0x040fe20000000000 */
[----:B------:R-:W-:Y:S01]  /*97f0*/  R2UR UR7, R5 ;  /* 0x00000000050772ca */ /* 0x000fe200000e0000 */
[----:B------:R-:W-:Y:S01]  /*9800*/  IMAD.MOV.U32 R13, RZ, RZ, 0x40000040 ;  /* 0x40000040ff0d7424 */ /* 0x000fe200078e00ff */
[----:B------:R-:W-:Y:S01]  /*9810*/  MOV R7, 0x40000040 ;  /* 0x4000004000077802 */ /* 0x000fe20000000f00 */
[----:B------:R-:W-:-:S02]  /*9820*/  VIADD R10, R14, 0x4 ;  /* 0x000000040e0a7836 */ /* 0x000fc40000000000 */
[----:B----4-:R-:W-:Y:S01]  /*9830*/  IMAD.MOV.U32 R11, RZ, RZ, 0x40000040 ;  /* 0x40000040ff0b7424 */ /* 0x010fe200078e00ff */
[----:B------:R3:W-:Y:S01]  /*9840*/  STL.64 [R1+0x18], R12 ;  /* 0x0000180c01007387 */ /* 0x0007e20000100a00 */
[----:B------:R-:W-:Y:S02]  /*9850*/  VIADD R20, R14, 0x6 ;  /* 0x000000060e147836 */ /* 0x000fe40000000000 */
[----:B------:R-:W-:Y:S01]  /*9860*/  IMAD.MOV.U32 R21, RZ, RZ, 0x40000040 ;  /* 0x40000040ff157424 */ /* 0x000fe200078e00ff */
[----:B------:R3:W-:Y:S01]  /*9870*/  STL.64 [R1+0x10], R10 ;  /* 0x0000100a01007387 */ /* 0x0007e20000100a00 */
[----:B------:R-:W-:Y:S02]  /*9880*/  IMAD.MOV.U32 R5, RZ, RZ, 0x40000040 ;  /* 0x40000040ff057424 */ /* 0x000fe400078e00ff */
        /* <DEDUP_REMOVED lines=31> */
.L_x_15559:
[----:B------:R-:W2:Y:S01]  /*9a80*/  LDL R0, [R1+0x4c] ;  /* 0x00004c0001007983 */ /* 0x000ea20000100800 */
[----:B01----:R-:W0:Y:S01]  /*9a90*/  LDC R3, c[0x0][0x448] ;  /* 0x00011200ff037b82 */ /* 0x003e220000000800 */
[----:B------:R-:W-:Y:S02]  /*9aa0*/  ULDC UR4, c[0x0][0x988] ;  /* 0x0002620000047ab9 */ /* 0x000fe40000000800 */
[----:B------:R-:W2:Y:S04]  /*9ab0*/  LDL R94, [R1+0x2c] ;  /* 0x00002c00015e7983 */ /* 0x000ea80000100800 */
[----:B------:R-:W3:Y:S04]  /*9ac0*/  LDL R7, [R1+0x34] ;  /* 0x0000340001077983 */ /* 0x000ee80000100800 */
[----:B------:R-:W4:Y:S04]  /*9ad0*/  LDL R92, [R1+0xc] ;  /* 0x00000c00015c7983 */ /* 0x000f280000100800 */
[----:B------:R-:W5:Y:S01]  /*9ae0*/  LDL R90, [R1+0x28] ;  /* 0x00002800015a7983 */ /* 0x000f620000100800 */
[----:B0-----:R-:W-:-:S13]  /*9af0*/  ISETP.NE.AND P4, PT, R3, 0x1, PT ;  /* 0x000000010300780c */ /* 0x001fda0003f85270 */
[----:B------:R-:W0:Y:S08]  /*9b00*/  @P4 LDC R3, c[0x0][0x44c] ;  /* 0x00011300ff034b82 */ /* 0x000e300000000800 */
[----:B------:R-:W1:Y:S01]  /*9b10*/  @P4 LDC R5, c[0x0][0x450] ;  /* 0x00011400ff054b82 */ /* 0x000e620000000800 */
[----:B--2---:R-:W-:-:S04]  /*9b20*/  IMAD.IADD R6, R0, 0x1, R94 ;  /* 0x0000000100067824 */ /* 0x004fc800078e025e */
[----:B0-----:R-:W-:-:S05]  /*9b30*/  @P4 IMAD.HI.U32 R0, R6, R3, RZ ;  /* 0x0000000306004227 */ /* 0x001fca00078e00ff */
[----:B-1----:R-:W-:-:S05]  /*9b40*/  @P4 SHF.R.U32.HI R6, RZ, R5, R0 ;  /* 0x00000005ff064219 */ /* 0x002fca0000011600 */
[----:B------:R-:W0:Y:S01]  /*9b50*/  SHFL.IDX PT, R0, R6, 0x1, 0x1c1f ;  /* 0x003c1f0006007f89 */ /* 0x000e2200000e0000 */
[----:B------:R-:W-:-:S04]  /*9b60*/  IMAD.MOV.U32 R5, RZ, RZ, -0x80 ;  /* 0xffffff80ff057424 */ /* 0x000fc800078e00ff */
[----:B------:R-:W-:-:S05]  /*9b70*/  IMAD R5, R88, R5, 0x80 ;  /* 0x0000008058057424 */ /* 0x000fca00078e0205 */
[C-C-:B---3--:R-:W-:Y:S02]  /*9b80*/  IADD3 R4, -R7.reuse, 0x1, R5.reuse ;  /* 0x0000000107047810 */ /* 0x148fe40007ffe105 */
[----:B-----5:R-:W-:Y:S02]  /*9b90*/  IADD3 R5, -R7, R90, R5 ;  /* 0x0000005a07057210 */ /* 0x020fe40007ffe105 */
[----:B----4-:R-:W-:-:S04]  /*9ba0*/  IADD3 R4, -R92, R4, R90 ;  /* 0x000000045c047210 */ /* 0x010fc80007ffe15a */
        /* <DEDUP_REMOVED lines=96> */
[----:B------:R-:W0:Y:S04]  /*a1b0*/  SHFL.BFLY PT, R3, R12, 0x2, 0x1f ;  /* 0x0c401f000c037f89 */ /* 0x000e2800000e0000 */
[----:B------:R-:W1:Y:S01]  /*a1c0*/  SHFL.IDX PT, R6, R6, RZ, 0x1c1f ;  /* 0x001c1fff06067589 */ /* 0x000e6200000e0000 */
[----:B0-----:R-:W-:-:S05]  /*a1d0*/  FMNMX.FTZ R26, R12, R3, !PT ;  /* 0x000000030c1a7209 */ /* 0x001fca0007810000 */
[----:B------:R-:W0:Y:S01]  /*a1e0*/  SHFL.BFLY PT, R3, R26, 0x1, 0x1f ;  /* 0x0c201f001a037f89 */ /* 0x000e2200000e0000 */
[----:B------:R-:W-:Y:S01]  /*a1f0*/  IMAD.U32 R0, RZ, RZ, UR4 ;  /* 0x00000004ff007e24 */ /* 0x000fe2000f8e00ff */
[----:B-1----:R-:W-:-:S04]  /*a200*/  VIADDMNMX R4, R6, R4, R5, PT ;  /* 0x0000000406047246 */ /* 0x002fc80003800105 */
[C---:B------:R-:W-:Y:S02]  /*a210*/  ISETP.GT.AND P2, PT, R4.reuse, 0x1, PT ;  /* 0x000000010400780c */ /* 0x040fe40003f44270 */
[----:B------:R-:W-:Y:S02]  /*a220*/  ISETP.GT.AND P3, PT, R4, 0x8, PT ;  /* 0x000000080400780c */ /* 0x000fe40003f64270 */
[----:B0-----:R-:W-:-:S04]  /*a230*/  FMNMX.FTZ R3, R26, R3, !PT ;  /* 0x000000031a037209 */ /* 0x001fc80007810000 */
[C---:B------:R-:W-:Y:S01]  /*a240*/  FSETP.NEU.FTZ.AND P1, PT, R3.reuse, -INF , PT ;  /* 0xff8000000300780b */ /* 0x040fe20003f3d000 */
[----:B------:R-:W-:-:S05]  /*a250*/  FMUL.FTZ R10, R3, R0 ;  /* 0x00000000030a7220 */ /* 0x000fca0000410000 */
[----:B------:R-:W-:Y:S02]  /*a260*/  FSEL R10, R10, RZ, P1 ;  /* 0x000000ff0a0a7208 */ /* 0x000fe40000800000 */
[----:B------:R-:W-:Y:S02]  /*a270*/  ISETP.GT.AND P1, PT, R4, RZ, PT ;  /* 0x000000ff0400720c */ /* 0x000fe40003f24270 */
[----:B------:R-:W-:Y:S02]  /*a280*/  FSEL R25, R25, -INF , P2 ;  /* 0xff80000019197808 */ /* 0x000fe40001000000 */
[----:B------:R-:W-:Y:S01]  /*a290*/  FSEL R5, R24, -INF , P1 ;  /* 0xff80000018057808 */ /* 0x000fe20000800000 */
[----:B------:R-:W-:Y:S01]  /*a2a0*/  FFMA.FTZ R149, R7, R0, -R10 ;  /* 0x0000000007957223 */ /* 0x000fe2000001080a */
[----:B------:R-:W-:Y:S02]  /*a2b0*/  ISETP.GT.AND P1, PT, R4, 0x9, PT ;  /* 0x000000090400780c */ /* 0x000fe40003f24270 */
[----:B------:R-:W-:-:S02]  /*a2c0*/  FSEL R7, R28, -INF , P3 ;  /* 0xff8000001c077808 */ /* 0x000fc40001800000 */
[----:B------:R-:W-:Y:S02]  /*a2d0*/  FMNMX.FTZ R6, R5, R25, !PT ;  /* 0x0000001905067209 */ /* 0x000fe40007810000 */
[C---:B------:R-:W-:Y:S02]  /*a2e0*/  ISETP.GT.AND P2, PT, R4.reuse, 0x10, PT ;  /* 0x000000100400780c */ /* 0x040fe40003f44270 */
[----:B------:R-:W-:Y:S02]  /*a2f0*/  FSEL R29, R29, -INF , P1 ;  /* 0xff8000001d1d7808 */ /* 0x000fe40000800000 */
[----:B------:R-:W-:Y:S01]  /*a300*/  FMNMX.FTZ R6, R7, R6, !PT ;  /* 0x0000000607067209 */ /* 0x000fe20007810000 */
        /* <DEDUP_REMOVED lines=53> */
[----:B------:R-:W-:Y:S01]  /*a660*/  FFMA.FTZ R48, R55, R0, -R10 ;  /* 0x0000000037307223 */ /* 0x000fe2000001080a */
[----:B------:R-:W-:Y:S01]  /*a670*/  FSEL R57, R57, -INF , P1 ;  /* 0xff80000039397808 */ /* 0x000fe20000800000 */
[----:B------:R-:W0:Y:S01]  /*a680*/  S2R R96, SR_CgaCtaId ;  /* 0x0000000000607919 */ /* 0x000e220000008800 */
[----:B------:R-:W-:Y:S01]  /*a690*/  FMNMX.FTZ R6, R39, R6, !PT ;  /* 0x0000000627067209 */ /* 0x000fe20007810000 */
[----:B------:R-:W1:Y:S01]  /*a6a0*/  @P4 LDC R52, c[0x0][0x450] ;  /* 0x00011400ff344b82 */ /* 0x000e620000000800 */
        /* <DEDUP_REMOVED lines=41> */
[----:B------:R-:W-:Y:S01]  /*a940*/  FMNMX.FTZ R6, R85, R6, !PT ;  /* 0x0000000655067209 */ /* 0x000fe20007810000 */
[----:B------:R-:W-:-:S04]  /*a950*/  FFMA.FTZ R4, R59, R0, -R10 ;  /* 0x000000003b047223 */ /* 0x000fc8000001080a */
[----:B------:R-:W2:Y:S02]  /*a960*/  SHFL.BFLY PT, R59, R6, 0x2, 0x1f ;  /* 0x0c401f00063b7f89 */ /* 0x000ea400000e0000 */
[----:B--2---:R-:W-:-:S05]  /*a970*/  FMNMX.FTZ R59, R6, R59, !PT ;  /* 0x0000003b063b7209 */ /* 0x004fca0007810000 */
[----:B------:R-:W2:Y:S02]  /*a980*/  SHFL.BFLY PT, R6, R59, 0x1, 0x1f ;  /* 0x0c201f003b067f89 */ /* 0x000ea400000e0000 */
[----:B--2---:R-:W-:-:S04]  /*a990*/  FMNMX.FTZ R6, R59, R6, !PT ;  /* 0x000000063b067209 */ /* 0x004fc80007810000 */
[C---:B------:R-:W-:Y:S01]  /*a9a0*/  FSETP.NEU.FTZ.AND P1, PT, R6.reuse, -INF , PT ;  /* 0xff8000000600780b */ /* 0x040fe20003f3d000 */
[----:B------:R-:W-:-:S05]  /*a9b0*/  FMUL.FTZ R50, R6, R0 ;  /* 0x0000000006327220 */ /* 0x000fca0000410000 */
[----:B------:R-:W-:-:S05]  /*a9c0*/  FSEL R50, R50, RZ, P1 ;  /* 0x000000ff32327208 */ /* 0x000fca0000800000 */
[-CC-:B------:R-:W-:Y:S01]  /*a9d0*/  FFMA.FTZ R136, R13, R0.reuse, -R50.reuse ;  /* 0x000000000d887223 */ /* 0x180fe20000010832 */
[-CC-:B------:R-:W-:Y:S02]  /*a9e0*/  FFMA.FTZ R13, R49, R0.reuse, -R50.reuse ;  /* 0x00000000310d7223 */ /* 0x180fe40000010832 */
[----:B------:R-:W2:Y:S01]  /*a9f0*/  LDL R49, [R1+0x3c] ;  /* 0x00003c0001317983 */ /* 0x000ea20000100800 */
[-CC-:B------:R-:W-:Y:S01]  /*aa00*/  FFMA.FTZ R146, R27, R0.reuse, -R50.reuse ;  /* 0x000000001b927223 */ /* 0x180fe20000010832 */
[-CC-:B------:R-:W-:Y:S02]  /*aa10*/  FFMA.FTZ R27, R37, R0.reuse, -R50.reuse ;  /* 0x00000000251b7223 */ /* 0x180fe40000010832 */
[----:B------:R-:W3:Y:S01]  /*aa20*/  @P4 LDC R37, c[0x0][0x44c] ;  /* 0x00011300ff254b82 */ /* 0x000ee20000000800 */
[-CC-:B------:R-:W-:Y:S01]  /*aa30*/  FFMA.FTZ R148, R5, R0.reuse, -R50.reuse ;  /* 0x0000000005947223 */ /* 0x180fe20000010832 */
[-CC-:B------:R-:W-:Y:S01]  /*aa40*/  FFMA.FTZ R5, R25, R0.reuse, -R50.reuse ;  /* 0x0000000019057223 */ /* 0x180fe20000010832 */
[-CC-:B------:R-:W-:Y:S01]  /*aa50*/  FFMA.FTZ R150, R7, R0.reuse, -R50.reuse ;  /* 0x0000000007967223 */ /* 0x180fe20000010832 */
[----:B------:R-:W-:Y:S01]  /*aa60*/  MUFU.EX2 R149, R149 ;  /* 0x0000009500957308 */ /* 0x000fe20000000800 */
[-CC-:B------:R-:W-:Y:S01]  /*aa70*/  FFMA.FTZ R25, R29, R0.reuse, -R50.reuse ;  /* 0x000000001d197223 */ /* 0x180fe20000010832 */
[----:B------:R-:W-:-:S06]  /*aa80*/  FFMA.FTZ R144, R9, R0, -R50 ;  /* 0x0000000009907223 */ /* 0x000fcc0000010832 */
[----:B------:R-:W-:Y:S08]  /*aa90*/  MUFU.EX2 R148, R148 ;  /* 0x0000009400947308 */ /* 0x000ff00000000800 */
[----:B------:R-:W4:Y:S01]  /*aaa0*/  MUFU.EX2 R5, R5 ;  /* 0x0000000500057308 */ /* 0x000f220000000800 */
[----:B------:R-:W-:-:S07]  /*aab0*/  VIADD R8, R8, 0x16840 ;  /* 0x0001684008087836 */ /* 0x000fce0000000000 */
[----:B------:R-:W5:Y:S01]  /*aac0*/  MUFU.EX2 R12, R12 ;  /* 0x0000000c000c7308 */ /* 0x000f620000000800 */
[----:B------:R-:W-:-:S07]  /*aad0*/  FFMA.FTZ R9, R33, R0, -R50 ;  /* 0x0000000021097223 */ /* 0x000fce0000010832 */
[----:B------:R-:W1:Y:S08]  /*aae0*/  MUFU.EX2 R150, R150 ;  /* 0x0000009600967308 */ /* 0x000e700000000800 */
[----:B------:R-:W1:Y:S01]  /*aaf0*/  MUFU.EX2 R151, R151 ;  /* 0x0000009700977308 */ /* 0x000e620000000800 */
[----:B0-----:R-:W-:-:S07]  /*ab00*/  PRMT R8, R96, 0x654, R8 ;  /* 0x0000065460087816 */ /* 0x001fce0000000008 */
[----:B------:R-:W0:Y:S01]  /*ab10*/  MUFU.EX2 R25, R25 ;  /* 0x0000001900197308 */ /* 0x000e220000000800 */
[----:B---3--:R-:W-:Y:S01]  /*ab20*/  @P4 IMAD.HI.U32 R37, R94, R37, RZ ;  /* 0x000000255e254227 */ /* 0x008fe200078e00ff */
[----:B------:R5:W-:Y:S06]  /*ab30*/  SYNCS.ARRIVE.TRANS64.RED.A1T0 RZ, [R8+URZ], RZ ;  /* 0x000000ff08ff79a7 */ /* 0x000bec000810043f */
[----:B------:R-:W3:Y:S01]  /*ab40*/  MUFU.EX2 R24, R24 ;  /* 0x0000001800187308 */ /* 0x000ee20000000800 */
[----:B----4-:R-:W-:Y:S01]  /*ab50*/  FADD.FTZ R7, R148, R5 ;  /* 0x0000000594077221 */ /* 0x010fe20000010000 */
[----:B------:R-:W-:-:S06]  /*ab60*/  FFMA.FTZ R132, R39, R0, -R50 ;  /* 0x0000000027847223 */ /* 0x000fcc0000010832 */
[----:B------:R-:W4:Y:S01]  /*ab70*/  MUFU.EX2 R144, R144 ;  /* 0x0000009000907308 */ /* 0x000f220000000800 */
[----:B-----5:R-:W-:Y:S01]  /*ab80*/  FADD.FTZ R8, R149, R12 ;  /* 0x0000000c95087221 */ /* 0x020fe20000010000 */
[----:B------:R-:W-:-:S06]  /*ab90*/  IMAD.MOV.U32 R39, RZ, RZ, R94 ;  /* 0x000000ffff277224 */ /* 0x000fcc00078e005e */
[----:B------:R-:W5:Y:S01]  /*aba0*/  MUFU.EX2 R145, R145 ;  /* 0x0000009100917308 */ /* 0x000f620000000800 */
[----:B-1----:R-:W-:Y:S01]  /*abb0*/  @P4 SHF.R.U32.HI R39, RZ, R52, R37 ;  /* 0x00000034ff274219 */ /* 0x002fe20000011625 */
[----:B------:R-:W-:-:S06]  /*abc0*/  FADD.FTZ R52, R150, R7 ;  /* 0x0000000796347221 */ /* 0x000fcc0000010000 */
[----:B------:R-:W1:Y:S01]  /*abd0*/  MUFU.EX2 R9, R9 ;  /* 0x0000000900097308 */ /* 0x000e620000000800 */
[----:B------:R-:W-:Y:S01]  /*abe0*/  FADD.FTZ R37, R151, R8 ;  /* 0x0000000897257221 */ /* 0x000fe20000010000 */
[----:B------:R-:W-:-:S06]  /*abf0*/  FFMA.FTZ R140, R11, R0, -R50 ;  /* 0x000000000b8c7223 */ /* 0x000fcc0000010832 */
[----:B------:R-:W1:Y:S01]  /*ac00*/  MUFU.EX2 R26, R26 ;  /* 0x0000001a001a7308 */ /* 0x000e620000000800 */
[----:B------:R-:W-:Y:S01]  /*ac10*/  IADD3 R7, R39, R90, -R92 ;  /* 0x0000005a27077210 */ /* 0x000fe20007ffe85c */
[----:B0-----:R-:W-:-:S06]  /*ac20*/  FADD.FTZ R39, R25, R52 ;  /* 0x0000003419277221 */ /* 0x001fcc0000010000 */
[----:B------:R-:W0:Y:S01]  /*ac30*/  MUFU.EX2 R146, R146 ;  /* 0x0000009200927308 */ /* 0x000e220000000800 */
[----:B---3--:R-:W-:Y:S01]  /*ac40*/  FADD.FTZ R8, R24, R37 ;  /* 0x0000002518087221 */ /* 0x008fe20000010000 */
[----:B------:R-:W-:-:S06]  /*ac50*/  FFMA.FTZ R11, R41, R0, -R50 ;  /* 0x00000000290b7223 */ /* 0x000fcc0000010832 */
[----:B------:R-:W3:Y:S01]  /*ac60*/  MUFU.EX2 R147, R147 ;  /* 0x0000009300937308 */ /* 0x000ee20000000800 */
[----:B----4-:R-:W-:Y:S01]  /*ac70*/  FADD.FTZ R52, R144, R39 ;  /* 0x0000002790347221 */ /* 0x010fe20000010000 */
[----:B-----5:R-:W-:-:S06]  /*ac80*/  FADD.FTZ R41, R145, R8 ;  /* 0x0000000891297221 */ /* 0x020fcc0000010000 */
[----:B------:R-:W-:Y:S01]  /*ac90*/  MUFU.EX2 R28, R28 ;  /* 0x0000001c001c7308 */ /* 0x000fe20000000800 */
[----:B------:R-:W-:-:S07]  /*aca0*/  FFMA.FTZ R142, R31, R0, -R50 ;  /* 0x000000001f8e7223 */ /* 0x000fce0000010832 */
[----:B------:R-:W4:Y:S01]  /*acb0*/  MUFU.EX2 R27, R27 ;  /* 0x0000001b001b7308 */ /* 0x000f220000000800 */
[----:B------:R-:W-:Y:S01]  /*acc0*/  FFMA.FTZ R134, R43, R0, -R50 ;  /* 0x000000002b867223 */ /* 0x000fe20000010832 */
[----:B-1----:R-:W-:Y:S01]  /*acd0*/  FADD.FTZ R43, R9, R52 ;  /* 0x00000034092b7221 */ /* 0x002fe20000010000 */
[----:B------:R-:W-:-:S05]  /*ace0*/  FADD.FTZ R8, R26, R41 ;  /* 0x000000291a087221 */ /* 0x000fca0000010000 */
[----:B------:R-:W-:Y:S01]  /*acf0*/  MUFU.EX2 R141, R141 ;  /* 0x0000008d008d7308 */ /* 0x000fe20000000800 */
[----:B------:R-:W-:-:S07]  /*ad00*/  FFMA.FTZ R29, R45, R0, -R50 ;  /* 0x000000002d1d7223 */ /* 0x000fce0000010832 */
[----:B------:R-:W1:Y:S01]  /*ad10*/  MUFU.EX2 R140, R140 ;  /* 0x0000008c008c7308 */ /* 0x000e620000000800 */
[----:B0-----:R-:W-:Y:S01]  /*ad20*/  FADD.FTZ R52, R146, R43 ;  /* 0x0000002b92347221 */ /* 0x001fe20000010000 */
[----:B---3--:R-:W-:-:S06]  /*ad30*/  FADD.FTZ R43, R147, R8 ;  /* 0x00000008932b7221 */ /* 0x008fcc0000010000 */
[----:B------:R-:W-:Y:S08]  /*ad40*/  MUFU.EX2 R30, R30 ;  /* 0x0000001e001e7308 */ /* 0x000ff00000000800 */
[----:B------:R-:W0:Y:S01]  /*ad50*/  MUFU.EX2 R11, R11 ;  /* 0x0000000b000b7308 */ /* 0x000e220000000800 */
[----:B----4-:R-:W-:Y:S01]  /*ad60*/  FADD.FTZ R45, R27, R52 ;  /* 0x000000341b2d7221 */ /* 0x010fe20000010000 */
[----:B------:R-:W-:-:S06]  /*ad70*/  FADD.FTZ R8, R28, R43 ;  /* 0x0000002b1c087221 */ /* 0x000fcc0000010000 */
[----:B------:R-:W-:Y:S08]  /*ad80*/  MUFU.EX2 R143, R143 ;  /* 0x0000008f008f7308 */ /* 0x000ff00000000800 */
[----:B------:R-:W3:Y:S01]  /*ad90*/  MUFU.EX2 R142, R142 ;  /* 0x0000008e008e7308 */ /* 0x000ee20000000800 */
[----:B-1----:R-:W-:Y:S01]  /*ada0*/  FADD.FTZ R52, R140, R45 ;  /* 0x0000002d8c347221 */ /* 0x002fe20000010000 */
[----:B------:R-:W-:-:S06]  /*adb0*/  FADD.FTZ R43, R141, R8 ;  /* 0x000000088d2b7221 */ /* 0x000fcc0000010000 */
[----:B------:R-:W-:Y:S01]  /*adc0*/  MUFU.EX2 R32, R32 ;  /* 0x0000002000207308 */ /* 0x000fe20000000800 */
[-C--:B------:R-:W-:Y:S01]  /*add0*/  FFMA.FTZ R139, R95, R0.reuse, -R10 ;  /* 0x000000005f8b7223 */ /* 0x080fe2000001080a */
[----:B------:R-:W-:-:S06]  /*ade0*/  FFMA.FTZ R138, R35, R0, -R50 ;  /* 0x00000000238a7223 */ /* 0x000fcc0000010832 */
[----:B------:R-:W1:Y:S01]  /*adf0*/  MUFU.EX2 R29, R29 ;  /* 0x0000001d001d7308 */ /* 0x000e620000000800 */
[----:B0-----:R-:W-:Y:S01]  /*ae00*/  FADD.FTZ R45, R11, R52 ;  /* 0x000000340b2d7221 */ /* 0x001fe20000010000 */
[----:B------:R-:W-:-:S06]  /*ae10*/  FADD.FTZ R8, R30, R43 ;  /* 0x0000002b1e087221 */ /* 0x000fcc0000010000 */
[----:B------:R-:W-:Y:S01]  /*ae20*/  MUFU.EX2 R137, R137 ;  /* 0x0000008900897308 */ /* 0x000fe20000000800 */
[----:B------:R-:W-:-:S07]  /*ae30*/  FFMA.FTZ R31, R53, R0, -R50 ;  /* 0x00000000351f7223 */ /* 0x000fce0000010832 */
[----:B------:R-:W0:Y:S01]  /*ae40*/  MUFU.EX2 R136, R136 ;  /* 0x0000008800887308 */ /* 0x000e220000000800 */
[----:B---3--:R-:W-:Y:S01]  /*ae50*/  FADD.FTZ R52, R142, R45 ;  /* 0x0000002d8e347221 */ /* 0x008fe20000010000 */
[----:B------:R-:W-:-:S06]  /*ae60*/  FADD.FTZ R43, R143, R8 ;  /* 0x000000088f2b7221 */ /* 0x000fcc0000010000 */
[----:B------:R-:W-:Y:S01]  /*ae70*/  MUFU.EX2 R46, R46 ;  /* 0x0000002e002e7308 */ /* 0x000fe20000000800 */
[----:B------:R-:W-:-:S07]  /*ae80*/  FFMA.FTZ R133, R97, R0, -R10 ;  /* 0x0000000061857223 */ /* 0x000fce000001080a */
[----:B------:R-:W3:Y:S01]  /*ae90*/  MUFU.EX2 R13, R13 ;  /* 0x0000000d000d7308 */ /* 0x000ee20000000800 */
[----:B-1----:R-:W-:Y:S01]  /*aea0*/  FADD.FTZ R45, R29, R52 ;  /* 0x000000341d2d7221 */ /* 0x002fe20000010000 */
[----:B------:R-:W-:-:S06]  /*aeb0*/  FADD.FTZ R8, R32, R43 ;  /* 0x0000002b20087221 */ /* 0x000fcc0000010000 */
[----:B------:R-:W-:Y:S01]  /*aec0*/  MUFU.EX2 R139, R139 ;  /* 0x0000008b008b7308 */ /* 0x000fe20000000800 */
[----:B------:R-:W-:-:S07]  /*aed0*/  FFMA.FTZ R33, R57, R0, -R50 ;  /* 0x0000000039217223 */ /* 0x000fce0000010832 */
        /* <DEDUP_REMOVED lines=9> */
[-C--:B------:R-:W-:Y:S01]  /*af70*/  FFMA.FTZ R42, R63, R0.reuse, -R10 ;  /* 0x000000003f2a7223 */ /* 0x080fe2000001080a */
[----:B------:R-:W-:-:S06]  /*af80*/  FFMA.FTZ R35, R61, R0, -R50 ;  /* 0x000000003d237223 */ /* 0x000fcc0000010832 */
[----:B------:R-:W3:Y:S01]  /*af90*/  MUFU.EX2 R132, R132 ;  /* 0x0000008400847308 */ /* 0x000ee20000000800 */
[----:B------:R-:W-:Y:S01]  /*afa0*/  F2FP.BF16.F32.PACK_AB R149, R12, R149 ;  /* 0x000000950c95723e */ /* 0x000fe200000010ff */
[----:B-1----:R-:W-:Y:S01]  /*afb0*/  FADD.FTZ R12, R138, R45 ;  /* 0x0000002d8a0c7221 */ /* 0x002fe20000010000 */
[----:B------:R-:W-:-:S05]  /*afc0*/  FADD.FTZ R43, R139, R8 ;  /* 0x000000088b2b7221 */ /* 0x000fca0000010000 */
[----:B------:R-:W-:Y:S01]  /*afd0*/  MUFU.EX2 R4, R4 ;  /* 0x0000000400047308 */ /* 0x000fe20000000800 */
[-C--:B------:R-:W-:Y:S01]  /*afe0*/  FFMA.FTZ R129, R101, R0.reuse, -R10 ;  /* 0x0000000065817223 */ /* 0x080fe2000001080a */
[----:B------:R-:W-:-:S06]  /*aff0*/  FFMA.FTZ R128, R89, R0, -R50 ;  /* 0x0000000059807223 */ /* 0x000fcc0000010832 */
[----:B------:R-:W1:Y:S01]  /*b000*/  MUFU.EX2 R33, R33 ;  /* 0x0000002100217308 */ /* 0x000e620000000800 */
[----:B0-----:R-:W-:Y:S01]  /*b010*/  FADD.FTZ R45, R31, R12 ;  /* 0x0000000c1f2d7221 */ /* 0x001fe20000010000 */
[----:B------:R-:W-:-:S06]  /*b020*/  FADD.FTZ R8, R48, R43 ;  /* 0x0000002b30087221 */ /* 0x000fcc0000010000 */
[----:B------:R-:W-:Y:S01]  /*b030*/  MUFU.EX2 R135, R135 ;  /* 0x0000008700877308 */ /* 0x000fe20000000800 */
[-C--:B------:R-:W-:Y:S01]  /*b040*/  FFMA.FTZ R34, R67, R0.reuse, -R10 ;  /* 0x0000000043227223 */ /* 0x080fe2000001080a */
[----:B------:R-:W-:-:S06]  /*b050*/  FFMA.FTZ R37, R65, R0, -R50 ;  /* 0x0000000041257223 */ /* 0x000fcc0000010832 */
[----:B------:R-:W0:Y:S01]  /*b060*/  MUFU.EX2 R134, R134 ;  /* 0x0000008600867308 */ /* 0x000e220000000800 */
[----:B---3--:R-:W-:Y:S01]  /*b070*/  FADD.FTZ R12, R132, R45 ;  /* 0x0000002d840c7221 */ /* 0x008fe20000010000 */
[----:B------:R-:W-:-:S06]  /*b080*/  FADD.FTZ R43, R133, R8 ;  /* 0x00000008852b7221 */ /* 0x000fcc0000010000 */
[----:B------:R-:W-:Y:S01]  /*b090*/  MUFU.EX2 R42, R42 ;  /* 0x0000002a002a7308 */ /* 0x000fe20000000800 */
[-C--:B------:R-:W-:Y:S01]  /*b0a0*/  FFMA.FTZ R131, R103, R0.reuse, -R10 ;  /* 0x0000000067837223 */ /* 0x080fe2000001080a */
[----:B------:R-:W-:-:S06]  /*b0b0*/  FFMA.FTZ R130, R47, R0, -R50 ;  /* 0x000000002f827223 */ /* 0x000fcc0000010832 */
[----:B------:R-:W3:Y:S01]  /*b0c0*/  MUFU.EX2 R35, R35 ;  /* 0x0000002300237308 */ /* 0x000ee20000000800 */
[----:B-1----:R-:W-:Y:S01]  /*b0d0*/  FADD.FTZ R45, R33, R12 ;  /* 0x0000000c212d7221 */ /* 0x002fe20000010000 */
[----:B------:R-:W-:-:S06]  /*b0e0*/  FADD.FTZ R8, R4, R43 ;  /* 0x0000002b04087221 */ /* 0x000fcc0000010000 */
[----:B------:R-:W-:Y:S01]  /*b0f0*/  MUFU.EX2 R129, R129 ;  /* 0x0000008100817308 */ /* 0x000fe20000000800 */
[-C--:B------:R-:W-:Y:S01]  /*b100*/  FFMA.FTZ R36, R71, R0.reuse, -R10 ;  /* 0x0000000047247223 */ /* 0x080fe2000001080a */
[----:B------:R-:W-:-:S06]  /*b110*/  FFMA.FTZ R39, R69, R0, -R50 ;  /* 0x0000000045277223 */ /* 0x000fcc0000010832 */
[----:B------:R-:W1:Y:S01]  /*b120*/  MUFU.EX2 R128, R128 ;  /* 0x0000008000807308 */ /* 0x000e620000000800 */
[----:B------:R-:W-:Y:S01]  /*b130*/  F2FP.BF16.F32.PACK_AB R148, R5, R148 ;  /* 0x000000940594723e */ /* 0x000fe200000010ff */
[----:B0-----:R-:W-:Y:S01]  /*b140*/  FADD.FTZ R12, R134, R45 ;  /* 0x0000002d860c7221 */ /* 0x001fe20000010000 */
[----:B------:R-:W-:-:S05]  /*b150*/  FADD.FTZ R5, R135, R8 ;  /* 0x0000000887057221 */ /* 0x000fca0000010000 */
[----:B------:R-:W-:Y:S01]  /*b160*/  MUFU.EX2 R34, R34 ;  /* 0x0000002200227308 */ /* 0x000fe20000000800 */
[-C--:B------:R-:W-:Y:S01]  /*b170*/  FFMA.FTZ R125, R105, R0.reuse, -R10 ;  /* 0x00000000697d7223 */ /* 0x080fe2000001080a */
[----:B------:R-:W-:-:S06]  /*b180*/  FFMA.FTZ R124, R91, R0, -R50 ;  /* 0x000000005b7c7223 */ /* 0x000fcc0000010832 */
[----:B------:R-:W0:Y:S01]  /*b190*/  MUFU.EX2 R37, R37 ;  /* 0x0000002500257308 */ /* 0x000e220000000800 */
[----:B------:R-:W-:Y:S01]  /*b1a0*/  F2FP.BF16.F32.PACK_AB R144, R9, R144 ;  /* 0x000000900990723e */ /* 0x000fe200000010ff */
[----:B---3--:R-:W-:Y:S01]  /*b1b0*/  FADD.FTZ R9, R35, R12 ;  /* 0x0000000c23097221 */ /* 0x008fe20000010000 */
[----:B------:R-:W-:-:S05]  /*b1c0*/  FADD.FTZ R8, R42, R5 ;  /* 0x000000052a087221 */ /* 0x000fca0000010000 */
        /* <DEDUP_REMOVED lines=15> */
[----:B------:R-:W-:Y:S01]  /*b2c0*/  FFMA.FTZ R77, R77, R0, -R50 ;  /* 0x000000004d4d7223 */ /* 0x000fe20000010832 */
[----:B------:R-:W-:Y:S01]  /*b2d0*/  SHF.R.S32.HI R54, RZ, 0x1f, R7 ;  /* 0x0000001fff367819 */ /* 0x000fe20000011407 */
[----:B---3--:R-:W-:-:S05]  /*b2e0*/  FADD.FTZ R12, R130, R9 ;  /* 0x00000009820c7221 */ /* 0x008fca0000010000 */
[----:B------:R-:W-:Y:S01]  /*b2f0*/  MUFU.EX2 R38, R38 ;  /* 0x0000002600267308 */ /* 0x000fe20000000800 */
[----:B------:R-:W-:Y:S01]  /*b300*/  FADD.FTZ R5, R131, R8 ;  /* 0x0000000883057221 */ /* 0x000fe20000010000 */
[----:B------:R-:W-:-:S06]  /*b310*/  FFMA.FTZ R121, R79, R0, -R10 ;  /* 0x000000004f797223 */ /* 0x000fcc000001080a */
[----:B------:R-:W3:Y:S01]  /*b320*/  MUFU.EX2 R41, R41 ;  /* 0x0000002900297308 */ /* 0x000ee20000000800 */
[----:B------:R-:W-:Y:S01]  /*b330*/  FFMA.FTZ R93, R93, R0, -R50 ;  /* 0x000000005d5d7223 */ /* 0x000fe20000010832 */
[----:B------:R-:W-:Y:S01]  /*b340*/  LEA.HI R7, R54, R7, RZ, 0x7 ;  /* 0x0000000736077211 */ /* 0x000fe200078f38ff */
[----:B-1----:R-:W-:-:S05]  /*b350*/  FADD.FTZ R9, R39, R12 ;  /* 0x0000000c27097221 */ /* 0x002fca0000010000 */
[----:B------:R-:W-:Y:S01]  /*b360*/  MUFU.EX2 R127, R127 ;  /* 0x0000007f007f7308 */ /* 0x000fe20000000800 */
[----:B------:R-:W-:Y:S01]  /*b370*/  FADD.FTZ R8, R36, R5 ;  /* 0x0000000524087221 */ /* 0x000fe20000010000 */
[----:B------:R-:W-:-:S06]  /*b380*/  FFMA.FTZ R44, R83, R0, -R10 ;  /* 0x00000000532c7223 */ /* 0x000fcc000001080a */
[----:B------:R-:W1:Y:S01]  /*b390*/  MUFU.EX2 R51, R51 ;  /* 0x0000003300337308 */ /* 0x000e620000000800 */
[----:B------:R-:W-:Y:S01]  /*b3a0*/  FFMA.FTZ R81, R81, R0, -R50 ;  /* 0x0000000051517223 */ /* 0x000fe20000010832 */
[----:B------:R-:W-:Y:S01]  /*b3b0*/  F2FP.BF16.F32.PACK_AB R133, R4, R133 ;  /* 0x000000850485723e */ /* 0x000fe200000010ff */
[----:B0-----:R-:W-:Y:S01]  /*b3c0*/  FADD.FTZ R4, R124, R9 ;  /* 0x000000097c047221 */ /* 0x001fe20000010000 */
[----:B------:R-:W-:-:S04]  /*b3d0*/  SHF.R.S32.HI R7, RZ, 0x7, R7 ;  /* 0x00000007ff077819 */ /* 0x000fc80000011407 */
[----:B------:R-:W-:Y:S01]  /*b3e0*/  MUFU.EX2 R40, R40 ;  /* 0x0000002800287308 */ /* 0x000fe20000000800 */
[----:B------:R-:W-:Y:S01]  /*b3f0*/  FADD.FTZ R5, R125, R8 ;  /* 0x000000087d057221 */ /* 0x000fe20000010000 */
[----:B------:R-:W-:-:S06]  /*b400*/  FFMA.FTZ R123, R111, R0, -R10 ;  /* 0x000000006f7b7223 */ /* 0x000fcc000001080a */
[----:B------:R-:W0:Y:S01]  /*b410*/  MUFU.EX2 R126, R77 ;  /* 0x0000004d007e7308 */ /* 0x000e220000000800 */
[----:B------:R-:W-:Y:S01]  /*b420*/  FFMA.FTZ R55, R55, R0, -R50 ;  /* 0x0000000037377223 */ /* 0x000fe20000010832 */
[----:B--2---:R-:W-:Y:S01]  /*b430*/  VIMNMX R49, R49, R7, !PT ;  /* 0x0000000731317248 */ /* 0x004fe20007fe0100 */
[----:B---3--:R-:W-:-:S05]  /*b440*/  FADD.FTZ R4, R41, R4 ;  /* 0x0000000429047221 */ /* 0x008fca0000010000 */
[----:B------:R-:W-:Y:S01]  /*b450*/  MUFU.EX2 R121, R121 ;  /* 0x0000007900797308 */ /* 0x000fe20000000800 */
[----:B------:R-:W-:Y:S01]  /*b460*/  FADD.FTZ R8, R38, R5 ;  /* 0x0000000526087221 */ /* 0x000fe20000010000 */
[----:B------:R-:W-:-:S06]  /*b470*/  FFMA.FTZ R10, R87, R0, -R10 ;  /* 0x00000000570a7223 */ /* 0x000fcc000001080a */
[----:B------:R-:W2:Y:S01]  /*b480*/  MUFU.EX2 R93, R93 ;  /* 0x0000005d005d7308 */ /* 0x000ea20000000800 */
[----:B------:R-:W-:Y:S01]  /*b490*/  FFMA.FTZ R50, R85, R0, -R50 ;  /* 0x0000000055327223 */ /* 0x000fe20000010832 */
[----:B-1----:R-:W-:Y:S01]  /*b4a0*/  FADD.FTZ R5, R51, R4 ;  /* 0x0000000433057221 */ /* 0x002fe20000010000 */
[----:B------:R-:W-:-:S05]  /*b4b0*/  FADD.FTZ R9, R127, R8 ;  /* 0x000000087f097221 */ /* 0x000fca0000010000 */
[----:B------:R-:W-:Y:S01]  /*b4c0*/  MUFU.EX2 R44, R44 ;  /* 0x0000002c002c7308 */ /* 0x000fe20000000800 */
[----:B------:R-:W-:Y:S01]  /*b4d0*/  VIADD R12, R88, 0xfffffffe ;  /* 0xfffffffe580c7836 */ /* 0x000fe20000000000 */
[----:B------:R1:W-:Y:S06]  /*b4e0*/  STL [R1+0x30], R49 ;  /* 0x0000303101007387 */ /* 0x0003ec0000100800 */
[----:B------:R-:W3:Y:S01]  /*b4f0*/  MUFU.EX2 R120, R81 ;  /* 0x0000005100787308 */ /* 0x000ee20000000800 */
[----:B0-----:R-:W-:Y:S01]  /*b500*/  FADD.FTZ R4, R126, R5 ;  /* 0x000000057e047221 */ /* 0x001fe20000010000 */
[----:B------:R-:W-:-:S06]  /*b510*/  FADD.FTZ R8, R40, R9 ;  /* 0x0000000928087221 */ /* 0x000fcc0000010000 */
[----:B------:R-:W-:Y:S01]  /*b520*/  MUFU.EX2 R123, R123 ;  /* 0x0000007b007b7308 */ /* 0x000fe20000000800 */
[----:B------:R-:W-:-:S07]  /*b530*/  ISETP.GE.AND P1, PT, R12, R49, PT ;  /* 0x000000310c00720c */ /* 0x000fce0003f26270 */
[----:B------:R-:W0:Y:S01]  /*b540*/  MUFU.EX2 R55, R55 ;  /* 0x0000003700377308 */ /* 0x000e220000000800 */
[----:B--2---:R-:W-:Y:S01]  /*b550*/  FADD.FTZ R5, R93, R4 ;  /* 0x000000045d057221 */ /* 0x004fe20000010000 */
[----:B------:R-:W-:-:S06]  /*b560*/  FADD.FTZ R9, R121, R8 ;  /* 0x0000000879097221 */ /* 0x000fcc0000010000 */
[----:B------:R-:W2:Y:S08]  /*b570*/  MUFU.EX2 R50, R50 ;  /* 0x0000003200327308 */ /* 0x000eb00000000800 */
[----:B------:R-:W4:Y:S01]  /*b580*/  MUFU.EX2 R10, R10 ;  /* 0x0000000a000a7308 */ /* 0x000f220000000800 */
[----:B---3--:R-:W-:Y:S01]  /*b590*/  FADD.FTZ R4, R120, R5 ;  /* 0x0000000578047221 */ /* 0x008fe20000010000 */
[----:B------:R-:W-:Y:S01]  /*b5a0*/  FADD.FTZ R8, R44, R9 ;  /* 0x000000092c087221 */ /* 0x000fe20000010000 */
[----:B------:R-:W-:-:S02]  /*b5b0*/  LOP3.LUT R19, R19, 0xfffffff7, RZ, 0xc0, !PT ;  /* 0xfffffff713137812 */ /* 0x000fc400078ec0ff */
[----:B0-----:R-:W-:Y:S01]  /*b5c0*/  FADD.FTZ R5, R55, R4 ;  /* 0x0000000437057221 */ /* 0x001fe20000010000 */
[----:B------:R-:W-:Y:S01]  /*b5d0*/  FADD.FTZ R9, R123, R8 ;  /* 0x000000087b097221 */ /* 0x000fe20000010000 */
[----:B------:R-:W-:Y:S02]  /*b5e0*/  F2FP.BF16.F32.PACK_AB R120, R120, R93 ;  /* 0x0000005d7878723e */ /* 0x000fe400000010ff */
[----:B------:R-:W-:Y:S02]  /*b5f0*/  CS2R R118, SRZ ;  /* 0x0000000000767805 */ /* 0x000fe4000001ff00 */
[----:B------:R-:W-:Y:S01]  /*b600*/  @P4 LOP3.LUT R19, R19, 0x8, RZ, 0xfc, !PT ;  /* 0x0000000813134812 */ /* 0x000fe200078efcff */
[----:B--2---:R-:W-:Y:S01]  /*b610*/  FADD.FTZ R5, R50, R5 ;  /* 0x0000000532057221 */ /* 0x004fe20000010000 */
[----:B------:R-:W-:Y:S02]  /*b620*/  F2FP.BF16.F32.PACK_AB R151, R24, R151 ;  /* 0x000000971897723e */ /* 0x000fe400000010ff */
[----:B------:R-:W-:-:S02]  /*b630*/  CS2R R116, SRZ ;  /* 0x0000000000747805 */ /* 0x000fc4000001ff00 */
[----:B------:R-:W-:Y:S02]  /*b640*/  F2FP.BF16.F32.PACK_AB R145, R26, R145 ;  /* 0x000000911a91723e */ /* 0x000fe400000010ff */
[----:B------:R-:W-:Y:S02]  /*b650*/  CS2R R114, SRZ ;  /* 0x0000000000727805 */ /* 0x000fe4000001ff00 */
[----:B------:R-:W-:Y:S02]  /*b660*/  F2FP.BF16.F32.PACK_AB R147, R28, R147 ;  /* 0x000000931c93723e */ /* 0x000fe400000010ff */
[----:B------:R-:W-:Y:S02]  /*b670*/  CS2R R112, SRZ ;  /* 0x0000000000707805 */ /* 0x000fe4000001ff00 */
[----:B------:R-:W-:Y:S01]  /*b680*/  F2FP.BF16.F32.PACK_AB R141, R30, R141 ;  /* 0x0000008d1e8d723e */ /* 0x000fe200000010ff */
[----:B----4-:R-:W-:Y:S01]  /*b690*/  FADD.FTZ R4, R10, R9 ;  /* 0x000000090a047221 */ /* 0x010fe20000010000 */
[----:B------:R-:W-:-:S02]  /*b6a0*/  F2FP.BF16.F32.PACK_AB R143, R32, R143 ;  /* 0x0000008f208f723e */ /* 0x000fc400000010ff */
[----:B------:R-:W-:Y:S02]  /*b6b0*/  CS2R R110, SRZ ;  /* 0x00000000006e7805 */ /* 0x000fe4000001ff00 */
[----:B------:R-:W-:Y:S02]  /*b6c0*/  F2FP.BF16.F32.PACK_AB R137, R46, R137 ;  /* 0x000000892e89723e */ /* 0x000fe400000010ff */
[----:B------:R-:W-:Y:S02]  /*b6d0*/  CS2R R108, SRZ ;  /* 0x00000000006c7805 */ /* 0x000fe4000001ff00 */
[----:B------:R-:W-:Y:S02]  /*b6e0*/  F2FP.BF16.F32.PACK_AB R139, R48, R139 ;  /* 0x0000008b308b723e */ /* 0x000fe400000010ff */
[----:B------:R-:W-:Y:S02]  /*b6f0*/  CS2R R106, SRZ ;  /* 0x00000000006a7805 */ /* 0x000fe4000001ff00 */
        /* <DEDUP_REMOVED lines=29> */
[----:B-1----:R-:W-:Y:S06]  /*b8d0*/  @!P1 BRA `(.L_x_15560) ;  /* 0x0000002800789947 */ /* 0x002fec0003800000 */
[----:B------:R-:W-:Y:S02]  /*b8e0*/  IMAD.MOV.U32 R10, RZ, RZ, R3 ;  /* 0x000000ffff0a7224 */ /* 0x000fe400078e0003 */
[----:B------:R-:W-:Y:S02]  /*b8f0*/  IMAD.MOV.U32 R11, RZ, RZ, R6 ;  /* 0x000000ffff0b7224 */ /* 0x000fe400078e0006 */
[----:B------:R-:W-:Y:S02]  /*b900*/  IMAD.MOV.U32 R7, RZ, RZ, R156 ;  /* 0x000000ffff077224 */ /* 0x000fe400078e009c */
[----:B------:R-:W-:Y:S02]  /*b910*/  IMAD.MOV.U32 R13, RZ, RZ, R23 ;  /* 0x000000ffff0d7224 */ /* 0x000fe400078e0017 */
[----:B------:R-:W-:-:S07]  /*b920*/  IMAD.MOV.U32 R119, RZ, RZ, RZ ;  /* 0x000000ffff777224 */ /* 0x000fce00078e00ff */
.L_x_15572:
        /* <DEDUP_REMOVED lines=9> */
.L_x_15562:
        /* <DEDUP_REMOVED lines=8> */
.L_x_15563:
[----:B------:R-:W-:Y:S04]  /*ba40*/  BSSY B0, `(.L_x_15561) ;  /* 0x0000004000007945 */ /* 0x000fe80003800000 */
[----:B-1----:R-:W-:Y:S05]  /*ba50*/  @P2 BRA `(.L_x_15564) ;  /* 0x0000000000082947 */ /* 0x002fea0003800000 */
[----:B------:R-:W1:Y:S02]  /*ba60*/  SYNCS.PHASECHK.TRANS64.TRYWAIT P2, [R3+URZ+0x16830], R0 ;  /* 0x01683000030075a7 */ /* 0x000e64000804017f */
[----:B-1----:R-:W-:Y:S05]  /*ba70*/  @!P2 BRA `(.L_x_15565) ;  /* 0x000001000084a947 */ /* 0x002fea0003800000 */
.L_x_15564:
[----:B------:R-:W-:Y:S05]  /*ba80*/  BSYNC B0 ;  /* 0x0000000000007941 */ /* 0x000fea0003800000 */
.L_x_15561:
[----:B------:R-:W2:Y:S04]  /*ba90*/  LDL R6, [R1+0x24] ;  /* 0x0000240001067983 */ /* 0x000ea80000100800 */
[----:B------:R3:W-:Y:S01]  /*baa0*/  STL [R1+0x70], R2 ;  /* 0x0000700201007387 */ /* 0x0007e20000100800 */
[----:B01----:R-:W0:Y:S03]  /*bab0*/  S2R R0, SR_TID.X ;  /* 0x0000000000007919 */ /* 0x003e260000002100 */
[----:B---3--:R-:W3:Y:S01]  /*bac0*/  LDL.64 R2, [R1+0x18] ;  /* 0x0000180001027983 */ /* 0x008ee20000100a00 */
[----:B------:R-:W-:Y:S01]  /*bad0*/  VIADD R23, R13, 0x1 ;  /* 0x000000010d177836 */ /* 0x000fe20000000000 */
[----:B------:R-:W-:Y:S05]  /*bae0*/  WARPSYNC.ALL ;  /* 0x0000000000007948 */ /* 0x000fea0003800000 */
[C---:B------:R-:W-:Y:S01]  /*baf0*/  ISETP.NE.AND P2, PT, R23.reuse, 0x2, PT ;  /* 0x000000021700780c */ /* 0x040fe20003f45270 */
        /* <DEDUP_REMOVED lines=13> */
[----:B--2---:R-:W-:-:S04]  /*bbd0*/  LEA R26, R23, R6, 0xa ;  /* 0x00000006171a7211 */ /* 0x004fc800078e50ff */
[C---:B------:R-:W-:Y:S01]  /*bbe0*/  R2UR UR6, R26.reuse ;  /* 0x000000001a0672ca */ /* 0x040fe200000e0000 */
[C---:B------:R-:W-:Y:S02]  /*bbf0*/  VIADD R8, R26.reuse, 0x4 ;  /* 0x000000041a087836 */ /* 0x040fe40000000000 */
        /* <DEDUP_REMOVED lines=28> */
.L_x_15567:
[----:B------:R-:W-:Y:S01]  /*bdc0*/  SHF.L.U32 R0, R7, 0x1f, RZ ;  /* 0x0000001f07007819 */ /* 0x000fe200000006ff */
[----:B-----5:R-:W-:-:S04]  /*bdd0*/  IMAD R3, R13, 0x8, R2 ;  /* 0x000000080d037824 */ /* 0x020fc800078e0202 */
[----:B------:R0:W1:Y:S01]  /*bde0*/  SYNCS.PHASECHK.TRANS64.TRYWAIT P1, [R3+URZ+0x16850], R0 ;  /* 0x01685000030075a7 */ /* 0x000062000802017f */
[----:B------:R-:W-:Y:S05]  /*bdf0*/  @!P0 BRA `(.L_x_15568) ;  /* 0x0000000000048947 */ /* 0x000fea0003800000 */
[----:B------:R-:W-:Y:S01]  /*be00*/  BPT.TRAP 0x1 ;  /* 0x000000040000795c */ /* 0x000fe20000300000 */
.L_x_15568:
[----:B-1----:R-:W-:Y:S05]  /*be10*/  @P1 BRA `(.L_x_15566) ;  /* 0x0000000000081947 */ /* 0x002fea0003800000 */
[----:B------:R-:W1:Y:S02]  /*be20*/  SYNCS.PHASECHK.TRANS64.TRYWAIT P1, [R3+URZ+0x16850], R0 ;  /* 0x01685000030075a7 */ /* 0x000e64000802017f */
[----:B-1----:R-:W-:Y:S05]  /*be30*/  @!P1 BRA `(.L_x_15569) ;  /* 0x000000fc00a89947 */ /* 0x002fea0003800000 */
.L_x_15566:
        /* <DEDUP_REMOVED lines=68> */
.L_x_15570:
[----:B------:R-:W2:Y:S01]  /*c280*/  LDL R120, [R1+0x2c] ;  /* 0x00002c0001787983 */ /* 0x000ea20000100800 */
[----:B0-----:R-:W0:Y:S03]  /*c290*/  LDC R0, c[0x0][0x448] ;  /* 0x00011200ff007b82 */ /* 0x001e260000000800 */
[----:B------:R-:W2:Y:S04]  /*c2a0*/  LDL R3, [R1+0x4c] ;  /* 0x00004c0001037983 */ /* 0x000ea80000100800 */
[----:B------:R-:W3:Y:S04]  /*c2b0*/  LDL R9, [R1+0x34] ;  /* 0x0000340001097983 */ /* 0x000ee80000100800 */
[----:B------:R-:W3:Y:S04]  /*c2c0*/  LDL R8, [R1+0x28] ;  /* 0x0000280001087983 */ /* 0x000ee80000100800 */
[----:B------:R-:W4:Y:S01]  /*c2d0*/  LDL R7, [R1+0xc] ;  /* 0x00000c0001077983 */ /* 0x000f220000100800 */
[----:B------:R-:W-:-:S04]  /*c2e0*/  LOP3.LUT R19, R19, 0xffffffdf, RZ, 0xc0, !PT ;  /* 0xffffffdf13137812 */ /* 0x000fc800078ec0ff */
[----:B------:R-:W-:Y:S02]  /*c2f0*/  @P0 LOP3.LUT R19, R19, 0x20, RZ, 0xfc, !PT ;  /* 0x0000002013130812 */ /* 0x000fe400078efcff */
[----:B0-----:R-:W-:Y:S02]  /*c300*/  ISETP.NE.AND P1, PT, R0, 0x1, PT ;  /* 0x000000010000780c */ /* 0x001fe40003f25270 */
[----:B------:R-:W-:-:S11]  /*c310*/  LOP3.LUT R19, R19, 0xffffffbf, RZ, 0xc0, !PT ;  /* 0xffffffbf13137812 */ /* 0x000fd600078ec0ff */
[----:B------:R-:W0:Y:S08]  /*c320*/  @P1 LDC R6, c[0x0][0x44c] ;  /* 0x00011300ff061b82 */ /* 0x000e300000000800 */
[----:B------:R-:W1:Y:S01]  /*c330*/  @P1 LDC R0, c[0x0][0x450] ;  /* 0x00011400ff001b82 */ /* 0x000e620000000800 */
[----:B--2---:R-:W-:Y:S02]  /*c340*/  IMAD.IADD R3, R3, 0x1, R120 ;  /* 0x0000000103037824 */ /* 0x004fe400078e0278 */
[----:B------:R-:W2:Y:S02]  /*c350*/  S2R R120, SR_CgaCtaId ;  /* 0x0000000000787919 */ /* 0x000ea40000008800 */
[----:B0-----:R-:W-:-:S05]  /*c360*/  @P1 IMAD.HI.U32 R6, R3, R6, RZ ;  /* 0x0000000603061227 */ /* 0x001fca00078e00ff */
[----:B-1----:R-:W-:Y:S01]  /*c370*/  @P1 SHF.R.U32.HI R3, RZ, R0, R6 ;  /* 0x00000000ff031219 */ /* 0x002fe20000011606 */
[----:B------:R-:W-:-:S04]  /*c380*/  IMAD.MOV.U32 R6, RZ, RZ, -0x80 ;  /* 0xffffff80ff067424 */ /* 0x000fc800078e00ff */
[----:B------:R-:W0:Y:S01]  /*c390*/  SHFL.IDX PT, R0, R3, RZ, 0x1c1f ;  /* 0x001c1fff03007589 */ /* 0x000e2200000e0000 */
[----:B------:R-:W-:-:S03]  /*c3a0*/  IMAD R6, R12, R6, 0x1 ;  /* 0x000000010c067424 */ /* 0x000fc600078e0206 */
[----:B------:R-:W1:Y:S02]  /*c3b0*/  SHFL.IDX PT, R3, R3, 0x1, 0x1c1f ;  /* 0x003c1f0003037f89 */ /* 0x000e6400000e0000 */
[----:B---3--:R-:W-:-:S05]  /*c3c0*/  IADD3 R6, R8, R6, -R9 ;  /* 0x0000000608067210 */ /* 0x008fca0007ffe809 */
[----:B----4-:R-:W-:-:S04]  /*c3d0*/  IMAD.IADD R6, R6, 0x1, -R7 ;  /* 0x0000000106067824 */ /* 0x010fc800078e0a07 */
        /* <DEDUP_REMOVED lines=127> */
[----:B------:R-:W0:Y:S01]  /*cbd0*/  SHFL.BFLY PT, R6, R0, 0x2, 0x1f ;  /* 0x0c401f0000067f89 */ /* 0x000e2200000e0000 */
        /* <DEDUP_REMOVED lines=12> */
[----:B0-----:R-:W-:-:S02]  /*cca0*/  FMNMX.FTZ R6, R0, R6, !PT ;  /* 0x0000000600067209 */ /* 0x001fc40007810000 */
[C---:B------:R-:W-:Y:S02]  /*ccb0*/  ISETP.GT.AND P4, PT, R3.reuse, 0x50, PT ;  /* 0x000000500300780c */ /* 0x040fe40003f84270 */
[C---:B------:R-:W-:Y:S01]  /*ccc0*/  ISETP.GT.AND P3, PT, R3.reuse, 0x51, PT ;  /* 0x000000510300780c */ /* 0x040fe20003f64270 */
[----:B------:R-:W0:Y:S01]  /*ccd0*/  SHFL.BFLY PT, R0, R6, 0x1, 0x1f ;  /* 0x0c201f0006007f89 */ /* 0x000e2200000e0000 */
        /* <DEDUP_REMOVED lines=12> */
[----:B0-----:R-:W-:Y:S02]  /*cda0*/  FMNMX.FTZ R6, R6, R0, !PT ;  /* 0x0000000006067209 */ /* 0x001fe40007810000 */
[----:B------:R-:W0:Y:S01]  /*cdb0*/  LDC R0, c[0x0][0x988] ;  /* 0x00026200ff007b82 */ /* 0x000e220000000800 */
[----:B------:R-:W-:Y:S02]  /*cdc0*/  ISETP.GT.AND P0, PT, R3, 0x60, PT ;  /* 0x000000600300780c */ /* 0x000fe40003f04270 */
[----:B------:R-:W-:Y:S02]  /*cdd0*/  FSETP.NEU.FTZ.AND P6, PT, R6, -INF , PT ;  /* 0xff8000000600780b */ /* 0x000fe40003fdd000 */
[----:B------:R-:W-:-:S02]  /*cde0*/  FSEL R74, R74, -INF , P0 ;  /* 0xff8000004a4a7808 */ /* 0x000fc40000000000 */
[----:B------:R-:W-:Y:S02]  /*cdf0*/  FSEL R7, R6, RZ, P6 ;  /* 0x000000ff06077208 */ /* 0x000fe40003000000 */
[----:B------:R-:W-:Y:S02]  /*ce00*/  LOP3.LUT P0, RZ, R19, 0x40, RZ, 0xc0, !PT ;  /* 0x0000004013ff7812 */ /* 0x000fe4000780c0ff */
[----:B------:R-:W-:Y:S01]  /*ce10*/  FSEL R79, R79, -INF , P1 ;  /* 0xff8000004f4f7808 */ /* 0x000fe20000800000 */
[----:B------:R-:W-:Y:S01]  /*ce20*/  FADD.FTZ R7, -R7, R11 ;  /* 0x0000000b07077221 */ /* 0x000fe20000010100 */
[----:B------:R-:W-:Y:S02]  /*ce30*/  FSEL R75, R75, -INF , P0 ;  /* 0xff8000004b4b7808 */ /* 0x000fe40000000000 */
[----:B------:R-:W-:Y:S02]  /*ce40*/  FSEL R82, R82, -INF , P2 ;  /* 0xff80000052527808 */ /* 0x000fe40001000000 */
[----:B------:R-:W-:-:S02]  /*ce50*/  FSEL R83, R83, -INF , P3 ;  /* 0xff80000053537808 */ /* 0x000fc40001800000 */
        /* <DEDUP_REMOVED lines=11> */
[-CC-:B------:R-:W-:Y:S01]  /*cf10*/  FFMA.FTZ R25, R25, R0.reuse, -R9.reuse ;  /* 0x0000000019197223 */ /* 0x180fe20000010809 */
[----:B------:R-:W-:Y:S01]  /*cf20*/  FMNMX.FTZ R3, R27, R3, !PT ;  /* 0x000000031b037209 */ /* 0x000fe20007810000 */
[-CC-:B------:R-:W-:Y:S01]  /*cf30*/  FFMA.FTZ R28, R28, R0.reuse, -R9.reuse ;  /* 0x000000001c1c7223 */ /* 0x180fe20000010809 */
[-CC-:B------:R-:W-:Y:S01]  /*cf40*/  FFMA.FTZ R29, R29, R0.reuse, -R9.reuse ;  /* 0x000000001d1d7223 */ /* 0x180fe20000010809 */
[----:B------:R-:W0:Y:S01]  /*cf50*/  MUFU.EX2 R24, R24 ;  /* 0x0000001800187308 */ /* 0x000e220000000800 */
[----:B------:R-:W-:Y:S01]  /*cf60*/  FMNMX.FTZ R3, R30, R3, !PT ;  /* 0x000000031e037209 */ /* 0x000fe20007810000 */
[-CC-:B------:R-:W-:Y:S01]  /*cf70*/  FFMA.FTZ R32, R32, R0.reuse, -R9.reuse ;  /* 0x0000000020207223 */ /* 0x180fe20000010809 */
[-CC-:B------:R-:W-:Y:S01]  /*cf80*/  FFMA.FTZ R33, R33, R0.reuse, -R9.reuse ;  /* 0x0000000021217223 */ /* 0x180fe20000010809 */
[-CC-:B------:R-:W-:Y:S01]  /*cf90*/  FFMA.FTZ R36, R36, R0.reuse, -R9.reuse ;  /* 0x0000000024247223 */ /* 0x180fe20000010809 */
[----:B------:R-:W-:Y:S01]  /*cfa0*/  FMNMX.FTZ R3, R31, R3, !PT ;  /* 0x000000031f037209 */ /* 0x000fe20007810000 */
[-CC-:B------:R-:W-:Y:S01]  /*cfb0*/  FFMA.FTZ R37, R37, R0.reuse, -R9.reuse ;  /* 0x0000000025257223 */ /* 0x180fe20000010809 */
[-CC-:B------:R-:W-:Y:S01]  /*cfc0*/  FFMA.FTZ R40, R40, R0.reuse, -R9.reuse ;  /* 0x0000000028287223 */ /* 0x180fe20000010809 */
[----:B------:R-:W1:Y:S01]  /*cfd0*/  MUFU.EX2 R25, R25 ;  /* 0x0000001900197308 */ /* 0x000e620000000800 */
[----:B------:R-:W-:Y:S01]  /*cfe0*/  FMNMX.FTZ R3, R34, R3, !PT ;  /* 0x0000000322037209 */ /* 0x000fe20007810000 */
[-CC-:B------:R-:W-:Y:S01]  /*cff0*/  FFMA.FTZ R41, R41, R0.reuse, -R9.reuse ;  /* 0x0000000029297223 */ /* 0x180fe20000010809 */
[-CC-:B------:R-:W-:Y:S01]  /*d000*/  FFMA.FTZ R44, R44, R0.reuse, -R9.reuse ;  /* 0x000000002c2c7223 */ /* 0x180fe20000010809 */
[-CC-:B------:R-:W-:Y:S01]  /*d010*/  FFMA.FTZ R45, R45, R0.reuse, -R9.reuse ;  /* 0x000000002d2d7223 */ /* 0x180fe20000010809 */
[----:B------:R-:W-:Y:S01]  /*d020*/  FMNMX.FTZ R3, R35, R3, !PT ;  /* 0x0000000323037209 */ /* 0x000fe20007810000 */
[-CC-:B------:R-:W-:Y:S01]  /*d030*/  FFMA.FTZ R48, R48, R0.reuse, -R9.reuse ;  /* 0x0000000030307223 */ /* 0x180fe20000010809 */
[-CC-:B------:R-:W-:Y:S01]  /*d040*/  FFMA.FTZ R49, R49, R0.reuse, -R9.reuse ;  /* 0x0000000031317223 */ /* 0x180fe20000010809 */
[----:B------:R-:W-:Y:S01]  /*d050*/  MUFU.EX2 R28, R28 ;  /* 0x0000001c001c7308 */ /* 0x000fe20000000800 */
[----:B------:R-:W-:Y:S01]  /*d060*/  FMNMX.FTZ R3, R38, R3, !PT ;  /* 0x0000000326037209 */ /* 0x000fe20007810000 */
[----:B0-----:R-:W-:Y:S01]  /*d070*/  FFMA.FTZ R5, R7, R5, R24 ;  /* 0x0000000507057223 */ /* 0x001fe20000010018 */
[-CC-:B------:R-:W-:Y:S01]  /*d080*/  FFMA.FTZ R52, R52, R0.reuse, -R9.reuse ;  /* 0x0000000034347223 */ /* 0x180fe20000010809 */
[-CC-:B------:R-:W-:Y:S01]  /*d090*/  FFMA.FTZ R53, R53, R0.reuse, -R9.reuse ;  /* 0x0000000035357223 */ /* 0x180fe20000010809 */
[----:B------:R-:W-:Y:S01]  /*d0a0*/  FMNMX.FTZ R3, R39, R3, !PT ;  /* 0x0000000327037209 */ /* 0x000fe20007810000 */
[-CC-:B------:R-:W-:Y:S01]  /*d0b0*/  FFMA.FTZ R56, R56, R0.reuse, -R9.reuse ;  /* 0x0000000038387223 */ /* 0x180fe20000010809 */
[-C--:B------:R-:W-:Y:S01]  /*d0c0*/  FFMA.FTZ R57, R57, R0.reuse, -R9 ;  /* 0x0000000039397223 */ /* 0x080fe20000010809 */
[----:B------:R-:W-:Y:S01]  /*d0d0*/  MUFU.EX2 R29, R29 ;  /* 0x0000001d001d7308 */ /* 0x000fe20000000800 */
[----:B------:R-:W-:Y:S01]  /*d0e0*/  FMNMX.FTZ R3, R42, R3, !PT ;  /* 0x000000032a037209 */ /* 0x000fe20007810000 */
[----:B-1----:R-:W-:Y:S01]  /*d0f0*/  FADD.FTZ R5, R25, R5 ;  /* 0x0000000519057221 */ /* 0x002fe20000010000 */
[-CC-:B------:R-:W-:Y:S01]  /*d100*/  FFMA.FTZ R60, R60, R0.reuse, -R9.reuse ;  /* 0x000000003c3c7223 */ /* 0x180fe20000010809 */
[-CC-:B------:R-:W-:Y:S01]  /*d110*/  FFMA.FTZ R61, R61, R0.reuse, -R9.reuse ;  /* 0x000000003d3d7223 */ /* 0x180fe20000010809 */
[----:B------:R-:W-:Y:S01]  /*d120*/  FMNMX.FTZ R3, R43, R3, !PT ;  /* 0x000000032b037209 */ /* 0x000fe20007810000 */
[-CC-:B------:R-:W-:Y:S01]  /*d130*/  FFMA.FTZ R64, R64, R0.reuse, -R9.reuse ;  /* 0x0000000040407223 */ /* 0x180fe20000010809 */
[-CC-:B------:R-:W-:Y:S01]  /*d140*/  FFMA.FTZ R65, R65, R0.reuse, -R9.reuse ;  /* 0x0000000041417223 */ /* 0x180fe20000010809 */
[----:B------:R-:W-:Y:S01]  /*d150*/  MUFU.EX2 R32, R32 ;  /* 0x0000002000207308 */ /* 0x000fe20000000800 */
        /* <DEDUP_REMOVED lines=59> */
[----:B------:R-:W-:Y:S01]  /*d510*/  FADD.FTZ R8, -R8, R10 ;  /* 0x0000000a08087221 */ /* 0x000fe20000010100 */
[----:B------:R-:W-:-:S03]  /*d520*/  IMAD R10, R23, 0x8, R2 ;  /* 0x00000008170a7824 */ /* 0x000fc600078e0202 */
[-CC-:B------:R-:W-:Y:S01]  /*d530*/  FFMA.FTZ R26, R26, R0.reuse, -R11.reuse ;  /* 0x000000001a1a7223 */ /* 0x180fe2000001080b */
[-CC-:B------:R-:W-:Y:S01]  /*d540*/  FFMA.FTZ R27, R27, R0.reuse, -R11.reuse ;  /* 0x000000001b1b7223 */ /* 0x180fe2000001080b */
[-C--:B------:R-:W-:Y:S01]  /*d550*/  FMUL.FTZ R8, R8, R0.reuse ;  /* 0x0000000008087220 */ /* 0x080fe20000410000 */
[-CC-:B------:R-:W-:Y:S01]  /*d560*/  FFMA.FTZ R30, R30, R0.reuse, -R11.reuse ;  /* 0x000000001e1e7223 */ /* 0x180fe2000001080b */
[-CC-:B------:R-:W-:Y:S01]  /*d570*/  FFMA.FTZ R31, R31, R0.reuse, -R11.reuse ;  /* 0x000000001f1f7223 */ /* 0x180fe2000001080b */
[-CC-:B------:R-:W-:Y:S01]  /*d580*/  FFMA.FTZ R34, R34, R0.reuse, -R11.reuse ;  /* 0x0000000022227223 */ /* 0x180fe2000001080b */
[----:B------:R-:W-:Y:S01]  /*d590*/  MUFU.EX2 R26, R26 ;  /* 0x0000001a001a7308 */ /* 0x000fe20000000800 */
[----:B------:R-:W-:Y:S02]  /*d5a0*/  VIADD R10, R10, 0x16840 ;  /* 0x000168400a0a7836 */ /* 0x000fe40000000000 */
[-CC-:B------:R-:W-:Y:S01]  /*d5b0*/  FFMA.FTZ R35, R35, R0.reuse, -R11.reuse ;  /* 0x0000000023237223 */ /* 0x180fe2000001080b */
[-CC-:B------:R-:W-:Y:S01]  /*d5c0*/  FFMA.FTZ R38, R38, R0.reuse, -R11.reuse ;  /* 0x0000000026267223 */ /* 0x180fe2000001080b */
[-CC-:B------:R-:W-:Y:S01]  /*d5d0*/  FFMA.FTZ R39, R39, R0.reuse, -R11.reuse ;  /* 0x0000000027277223 */ /* 0x180fe2000001080b */
[-CC-:B------:R-:W-:Y:S01]  /*d5e0*/  FFMA.FTZ R42, R42, R0.reuse, -R11.reuse ;  /* 0x000000002a2a7223 */ /* 0x180fe2000001080b */
[----:B--2---:R-:W-:Y:S01]  /*d5f0*/  PRMT R10, R120, 0x654, R10 ;  /* 0x00000654780a7816 */ /* 0x004fe2000000000a */
[-CC-:B------:R-:W-:Y:S01]  /*d600*/  FFMA.FTZ R43, R43, R0.reuse, -R11.reuse ;  /* 0x000000002b2b7223 */ /* 0x180fe2000001080b */
[----:B------:R-:W0:Y:S01]  /*d610*/  MUFU.EX2 R8, R8 ;  /* 0x0000000800087308 */ /* 0x000e220000000800 */
[-CC-:B------:R-:W-:Y:S01]  /*d620*/  FFMA.FTZ R46, R46, R0.reuse, -R11.reuse ;  /* 0x000000002e2e7223 */ /* 0x180fe2000001080b */
[----:B------:R1:W-:Y:S01]  /*d630*/  SYNCS.ARRIVE.TRANS64.RED.A1T0 RZ, [R10+URZ], RZ ;  /* 0x000000ff0aff79a7 */ /* 0x0003e2000810043f */
        /* <DEDUP_REMOVED lines=24> */
[-CC-:B------:R-:W-:Y:S01]  /*d7c0*/  FFMA.FTZ R83, R83, R0.reuse, -R11.reuse ;  /* 0x0000000053537223 */ /* 0x180fe2000001080b */
[-CC-:B------:R-:W-:Y:S01]  /*d7d0*/  FFMA.FTZ R86, R86, R0.reuse, -R11.reuse ;  /* 0x0000000056567223 */ /* 0x180fe2000001080b */
[----:B------:R-:W-:Y:S01]  /*d7e0*/  FFMA.FTZ R11, R87, R0, -R11 ;  /* 0x00000000570b7223 */ /* 0x000fe2000001080b */
[----:B------:R-:W-:-:S02]  /*d7f0*/  FADD.FTZ R4, R29, R4 ;  /* 0x000000041d047221 */ /* 0x000fc40000010000 */
        /* <DEDUP_REMOVED lines=96> */
.L_x_15571:
[----:B------:R-:W-:Y:S02]  /*de00*/  IMAD R10, R13, 0x8, R2 ;  /* 0x000000080d0a7824 */ /* 0x000fe400078e0202 */
[----:B------:R-:W2:Y:S02]  /*de10*/  LDL R13, [R1+0x30] ;  /* 0x00003000010d7983 */ /* 0x000ea40000100800 */
[----:B------:R-:W-:-:S05]  /*de20*/  VIADD R10, R10, 0x16860 ;  /* 0x000168600a0a7836 */ /* 0x000fca0000000000 */
[----:B------:R-:W-:Y:S01]  /*de30*/  PRMT R10, R120, 0x654, R10 ;  /* 0x00000654780a7816 */ /* 0x000fe2000000000a */
[-C--:B------:R-:W-:Y:S01]  /*de40*/  FMUL.FTZ R88, R88, R7.reuse ;  /* 0x0000000758587220 */ /* 0x080fe20000410000 */
[----:B------:R-:W-:Y:S02]  /*de50*/  F2FP.BF16.F32.PACK_AB R123, R11, R86 ;  /* 0x000000560b7b723e */ /* 0x000fe400000010ff */
        /* <DEDUP_REMOVED lines=49> */
[----:B0-----:R-:W-:Y:S01]  /*e170*/  IMAD.MOV.U32 R10, RZ, RZ, R3 ;  /* 0x000000ffff0a7224 */ /* 0x001fe200078e0003 */
        /* <DEDUP_REMOVED lines=16> */
[C---:B--2---:R-:W-:Y:S01]  /*e280*/  ISETP.GT.AND P1, PT, R12.reuse, R13, PT ;  /* 0x0000000d0c00720c */ /* 0x044fe20003f24270 */
[----:B------:R-:W-:-:S02]  /*e290*/  VIADD R12, R12, 0xffffffff ;  /* 0xffffffff0c0c7836 */ /* 0x000fc40000000000 */
[----:B------:R-:W-:-:S10]  /*e2a0*/  IMAD.MOV.U32 R13, RZ, RZ, R23 ;  /* 0x000000ffff0d7224 */ /* 0x000fd400078e0017 */
[----:B------:R-:W-:Y:S05]  /*e2b0*/  @P1 BRA `(.L_x_15572) ;  /* 0xffffffd4009c1947 */ /* 0x000fea000383ffff */
.L_x_15560:
[----:B------:R-:W2:Y:S02]  /*e2c0*/  LDL R7, [R1+0x3c] ;  /* 0x00003c0001077983 */ /* 0x000ea40000100800 */
[----:B--2---:R-:W-:-:S13]  /*e2d0*/  ISETP.GE.AND P1, PT, R12, R7, PT ;  /* 0x000000070c00720c */ /* 0x004fda0003f26270 */
[----:B------:R-:W-:Y:S05]  /*e2e0*/  @!P1 BRA `(.L_x_15573) ;  /* 0x0000001c00e49947 */ /* 0x000fea0003800000 */
[----:B------:R-:W-:Y:S02]  /*e2f0*/  IMAD.MOV.U32 R10, RZ, RZ, R3 ;  /* 0x000000ffff0a7224 */ /* 0x000fe400078e0003 */
[----:B------:R-:W-:Y:S02]  /*e300*/  IMAD.MOV.U32 R11, RZ, RZ, R6 ;  /* 0x000000ffff0b7224 */ /* 0x000fe400078e0006 */
[----:B------:R-:W-:Y:S02]  /*e310*/  IMAD.MOV.U32 R7, RZ, RZ, R156 ;  /* 0x000000ffff077224 */ /* 0x000fe400078e009c */
[----:B------:R-:W-:-:S07]  /*e320*/  IMAD.MOV.U32 R13, RZ, RZ, R23 ;  /* 0x000000ffff0d7224 */ /* 0x000fce00078e0017 */
.L_x_15585:
        /* <DEDUP_REMOVED lines=11> */
.L_x_15575:
[----:B------:R-:W-:Y:S02]  /*e3e0*/  LEA R0, R23, R2, 0x3 ;  /* 0x0000000217007211 */ /* 0x000fe400078e18ff */
[----:B------:R-:W-:-:S04]  /*e3f0*/  SHF.L.U32 R3, R156, 0x1f, RZ ;  /* 0x0000001f9c037819 */ /* 0x000fc800000006ff */
[----:B------:R0:W1:Y:S01]  /*e400*/  SYNCS.PHASECHK.TRANS64.TRYWAIT P1, [R0+URZ+0x16830], R3 ;  /* 0x01683003000075a7 */ /* 0x000062000802017f */
[----:B------:R-:W-:Y:S05]  /*e410*/  @!P0 BRA `(.L_x_15576) ;  /* 0x0000000000048947 */ /* 0x000fea0003800000 */
[----:B------:R-:W-:Y:S01]  /*e420*/  BPT.TRAP 0x1 ;  /* 0x000000040000795c */ /* 0x000fe20000300000 */
.L_x_15576:
[----:B------:R-:W-:Y:S04]  /*e430*/  BSSY B0, `(.L_x_15574) ;  /* 0x0000004000007945 */ /* 0x000fe80003800000 */
[----:B-1----:R-:W-:Y:S05]  /*e440*/  @P1 BRA `(.L_x_15577) ;  /* 0x0000000000081947 */ /* 0x002fea0003800000 */
[----:B------:R-:W1:Y:S02]  /*e450*/  SYNCS.PHASECHK.TRANS64.TRYWAIT P1, [R0+URZ+0x16830], R3 ;  /* 0x01683003000075a7 */ /* 0x000e64000802017f */
[----:B-1----:R-:W-:Y:S05]  /*e460*/  @!P1 BRA `(.L_x_15578) ;  /* 0x000000d800309947 */ /* 0x002fea0003800000 */
.L_x_15577:
[----:B------:R-:W-:Y:S05]  /*e470*/  BSYNC B0 ;  /* 0x0000000000007941 */ /* 0x000fea0003800000 */
.L_x_15574:
[----:B------:R-:W2:Y:S04]  /*e480*/  LDL R6, [R1+0x24] ;  /* 0x0000240001067983 */ /* 0x000ea80000100800 */
[----:B------:R3:W-:Y:S01]  /*e490*/  STL [R1+0x70], R2 ;  /* 0x0000700201007387 */ /* 0x0007e20000100800 */
[----:B01----:R-:W0:Y:S03]  /*e4a0*/  S2R R0, SR_TID.X ;  /* 0x0000000000007919 */ /* 0x003e260000002100 */
[----:B---3--:R-:W3:Y:S01]  /*e4b0*/  LDL.64 R2, [R1+0x18] ;  /* 0x0000180001027983 */ /* 0x008ee20000100a00 */
[----:B------:R-:W-:Y:S01]  /*e4c0*/  IMAD.MOV.U32 R9, RZ, RZ, 0x40000040 ;  /* 0x40000040ff097424 */ /* 0x000fe200078e00ff */
[----:B------:R-:W-:Y:S05]  /*e4d0*/  WARPSYNC.ALL ;  /* 0x0000000000007948 */ /* 0x000fea0003800000 */
[----:B------:R-:W-:-:S02]  /*e4e0*/  R2UR UR15, R9 ;  /* 0x00000000090f72ca */ /* 0x000fc400000e0000 */
[----:B0-----:R-:W-:-:S05]  /*e4f0*/  SHF.R.U32.HI R0, RZ, 0x7, R0 ;  /* 0x00000007ff007819 */ /* 0x001fca0000011600 */
[----:B------:R-:W-:Y:S02]  /*e500*/  VIADD R0, R0, 0x8 ;  /* 0x0000000800007836 */ /* 0x000fe40000000000 */
[----:B------:R-:W-:Y:S01]  /*e510*/  IMAD.MOV.U32 R27, RZ, RZ, 0x40000040 ;  /* 0x40000040ff1b7424 */ /* 0x000fe200078e00ff */
[----:B------:R-:W-:Y:S01]  /*e520*/  R2UR UR4, R14 ;  /* 0x000000000e0472ca */ /* 0x000fe200000e0000 */
[----:B------:R-:W-:Y:S01]  /*e530*/  IMAD.MOV.U32 R25, RZ, RZ, 0x40000040 ;  /* 0x40000040ff197424 */ /* 0x000fe200078e00ff */
[----:B------:R-:W-:Y:S02]  /*e540*/  R2UR UR5, R15 ;  /* 0x000000000f0572ca */ /* 0x000fe400000e0000 */
[----:B------:R-:W-:Y:S02]  /*e550*/  R2UR UR7, R27 ;  /* 0x000000001b0772ca */ /* 0x000fe400000e0000 */
[----:B------:R-:W-:Y:S02]  /*e560*/  R2UR UR11, R25 ;  /* 0x00000000190b72ca */ /* 0x000fe400000e0000 */
[----:B------:R-:W-:Y:S01]  /*e570*/  R2UR UR19, R27 ;  /* 0x000000001b1372ca */ /* 0x000fe200000e0000 */
[----:B------:R0:W-:Y:S01]  /*e580*/  BAR.SYNC.DEFER_BLOCKING R0, 0x100 ;  /* 0x000400000000751d */ /* 0x0001e20000010000 */
[----:B--2---:R-:W-:-:S04]  /*e590*/  IMAD R26, R23, 0x400, R6 ;  /* 0x00000400171a7824 */ /* 0x004fc800078e0206 */
[----:B------:R-:W-:-:S05]  /*e5a0*/  VIADD R8, R26, 0x4 ;  /* 0x000000041a087836 */ /* 0x000fca0000000000 */
[----:B------:R-:W-:Y:S02]  /*e5b0*/  R2UR UR14, R8 ;  /* 0x00000000080e72ca */ /* 0x000fe400000e0000 */
[----:B------:R-:W2:Y:S01]  /*e5c0*/  LDL.64 R8, [R1+0x10] ;  /* 0x0000100001087983 */ /* 0x000ea20000100a00 */
[C---:B------:R-:W-:Y:S01]  /*e5d0*/  R2UR UR6, R26.reuse ;  /* 0x000000001a0672ca */ /* 0x040fe200000e0000 */
[C---:B------:R-:W-:Y:S02]  /*e5e0*/  VIADD R24, R26.reuse, 0x2 ;  /* 0x000000021a187836 */ /* 0x040fe40000000000 */
[----:B------:R-:W-:-:S03]  /*e5f0*/  VIADD R26, R26, 0x6 ;  /* 0x000000061a1a7836 */ /* 0x000fc60000000000 */
[----:B------:R-:W-:Y:S02]  /*e600*/  R2UR UR10, R24 ;  /* 0x00000000180a72ca */ /* 0x000fe400000e0000 */
[----:B------:R-:W-:Y:S02]  /*e610*/  R2UR UR18, R26 ;  /* 0x000000001a1272ca */ /* 0x000fe400000e0000 */
        /* <DEDUP_REMOVED lines=11> */
[----:B--2---:R-:W-:Y:S02]  /*e6d0*/  R2UR UR12, R8 ;  /* 0x00000000080c72ca */ /* 0x004fe400000e0000 */
[----:B------:R-:W-:Y:S01]  /*e6e0*/  R2UR UR13, R9 ;  /* 0x00000000090d72ca */ /* 0x000fe200000e0000 */
[----:B------:R-:W-:-:S12]  /*e6f0*/  WARPGROUP.ARRIVE ;  /* 0x00000000000079c5 */ /* 0x000fd80000000000 */
        /* <DEDUP_REMOVED lines=8> */
.L_x_15580:
[----:B------:R-:W-:Y:S01]  /*e780*/  SHF.L.U32 R0, R7, 0x1f, RZ ;  /* 0x0000001f07007819 */ /* 0x000fe200000006ff */
[----:B-----5:R-:W-:-:S04]  /*e790*/  IMAD R3, R13, 0x8, R2 ;  /* 0x000000080d037824 */ /* 0x020fc800078e0202 */
[----:B------:R0:W1:Y:S01]  /*e7a0*/  SYNCS.PHASECHK.TRANS64.TRYWAIT P1, [R3+URZ+0x16850], R0 ;  /* 0x01685000030075a7 */ /* 0x000062000802017f */
[----:B------:R-:W-:Y:S05]  /*e7b0*/  @!P0 BRA `(.L_x_15581) ;  /* 0x0000000000048947 */ /* 0x000fea0003800000 */
[----:B------:R-:W-:Y:S01]  /*e7c0*/  BPT.TRAP 0x1 ;  /* 0x000000040000795c */ /* 0x000fe20000300000 */
.L_x_15581:
[----:B-1----:R-:W-:Y:S05]  /*e7d0*/  @P1 BRA `(.L_x_15579) ;  /* 0x0000000000081947 */ /* 0x002fea0003800000 */
[----:B------:R-:W1:Y:S02]  /*e7e0*/  SYNCS.PHASECHK.TRANS64.TRYWAIT P1, [R3+URZ+0x16850], R0 ;  /* 0x01685000030075a7 */ /* 0x000e64000802017f */
[----:B-1----:R-:W-:Y:S05]  /*e7f0*/  @!P1 BRA `(.L_x_15582) ;  /* 0x000000d400609947 */ /* 0x002fea0003800000 */
.L_x_15579:
        /* <DEDUP_REMOVED lines=41> */
[----:B------:R-:W-:Y:S02]  /*ea90*/  R2UR UR7, R9 ;  /* 0x00000000090772ca */ /* 0x000fe400000e0000 */
[----:B------:R-:W-:Y:S01]  /*eaa0*/  MOV R9, 0x40000040 ;  /* 0x4000004000097802 */ /* 0x000fe20000000f00 */
[----:B------:R-:W-:Y:S02]  /*eab0*/  WARPGROUP.DEPBAR.LE gsb0, 0x0 ;  /* 0x00008000000079c5 */ /* 0x000fe40000010000 */
[----:B------:R-:W-:-:S08]  /*eac0*/  WARPGROUP.ARRIVE ;  /* 0x00000000000079c5 */ /* 0x000fd00000000000 */
        /* <DEDUP_REMOVED lines=23> */
.L_x_15583:
[----:B------:R-:W1:Y:S01]  /*ec40*/  S2R R120, SR_CgaCtaId ;  /* 0x0000000000787919 */ /* 0x000e620000008800 */
[----:B0-----:R-:W-:-:S04]  /*ec50*/  IMAD R0, R23, 0x8, R2 ;  /* 0x0000000817007824 */ /* 0x001fc800078e0202 */
[----:B------:R-:W-:-:S05]  /*ec60*/  VIADD R0, R0, 0x16840 ;  /* 0x0001684000007836 */ /* 0x000fca0000000000 */
[----:B-1----:R-:W-:-:S04]  /*ec70*/  PRMT R0, R120, 0x654, R0 ;  /* 0x0000065478007816 */ /* 0x002fc80000000000 */
        /* <DEDUP_REMOVED lines=126> */
[-C--:B------:R-:W-:Y:S01]  /*f460*/  FFMA.FTZ R10, R87, R0.reuse, -R11 ;  /* 0x00000000570a7223 */ /* 0x080fe2000001080b */
[-CC-:B------:R-:W-:Y:S01]  /*f470*/  FFMA.FTZ R37, R37, R0.reuse, -R9.reuse ;  /* 0x0000000025257223 */ /* 0x180fe20000010809 */
[-CC-:B------:R-:W-:Y:S01]  /*f480*/  FFMA.FTZ R40, R40, R0.reuse, -R9.reuse ;  /* 0x0000000028287223 */ /* 0x180fe20000010809 */
[-CC-:B------:R-:W-:Y:S01]  /*f490*/  FFMA.FTZ R41, R41, R0.reuse, -R9.reuse ;  /* 0x0000000029297223 */ /* 0x180fe20000010809 */
[-CC-:B------:R-:W-:Y:S01]  /*f4a0*/  FFMA.FTZ R44, R44, R0.reuse, -R9.reuse ;  /* 0x000000002c2c7223 */ /* 0x180fe20000010809 */
[-C--:B------:R-:W-:Y:S01]  /*f4b0*/  FFMA.FTZ R45, R45, R0.reuse, -R9 ;  /* 0x000000002d2d7223 */ /* 0x080fe20000010809 */
[----:B------:R-:W1:Y:S01]  /*f4c0*/  MUFU.EX2 R28, R28 ;  /* 0x0000001c001c7308 */ /* 0x000e620000000800 */
        /* <DEDUP_REMOVED lines=16> */
[----:B-1----:R-:W-:Y:S01]  /*f5d0*/  FADD.FTZ R4, R28, R5 ;  /* 0x000000051c047221 */ /* 0x002fe20000010000 */
[-CC-:B------:R-:W-:Y:S01]  /*f5e0*/  FFMA.FTZ R72, R72, R0.reuse, -R9.reuse ;  /* 0x0000000048487223 */ /* 0x180fe20000010809 */
        /* <DEDUP_REMOVED lines=125> */
.L_x_15584:
[----:B------:R-:W-:Y:S02]  /*fdc0*/  IMAD R11, R13, 0x8, R2 ;  /* 0x000000080d0b7824 */ /* 0x000fe400078e0202 */
[----:B------:R-:W2:Y:S02]  /*fdd0*/  LDL R13, [R1+0x3c] ;  /* 0x00003c00010d7983 */ /* 0x000ea40000100800 */
[----:B------:R-:W-:-:S05]  /*fde0*/  VIADD R11, R11, 0x16860 ;  /* 0x000168600b0b7836 */ /* 0x000fca0000000000 */
[----:B------:R-:W-:Y:S01]  /*fdf0*/  PRMT R11, R120, 0x654, R11 ;  /* 0x00000654780b7816 */ /* 0x000fe2000000000b */
[----:B------:R-:W-:Y:S01]  /*fe00*/  FMUL.FTZ R88, R88, R7 ;  /* 0x0000000758587220 */ /* 0x000fe20000410000 */
        /* <DEDUP_REMOVED lines=52> */
[----:B0-----:R-:W-:Y:S01]  /*10150*/  IMAD.MOV.U32 R11, RZ, RZ, R6 ;  /* 0x000000ffff0b7224 */ /* 0x001fe200078e0006 */
        /* <DEDUP_REMOVED lines=18> */
.L_x_15573:
[----:B------:R-:W-:Y:S05]  /*10280*/  WARPSYNC.ALL ;  /* 0x0000000000007948 */ /* 0x000fea0003800000 */
[----:B------:R-:W-:Y:S06]  /*10290*/  BAR.ARV 0x8, 0x200 ;  /* 0x0208000000007b1d */ /* 0x000fec0000002000 */
[----:B------:R-:W-:Y:S05]  /*102a0*/  @!P0 BRA `(.L_x_15586) ;  /* 0x0000000000048947 */ /* 0x000fea0003800000 */
[----:B------:R-:W-:Y:S01]  /*102b0*/  BPT.TRAP 0x1 ;  /* 0x000000040000795c */ /* 0x000fe20000300000 */
.L_x_15586:
[----:B------:R-:W-:Y:S01]  /*102c0*/  IMAD R10, R23, 0x8, R2 ;  /* 0x00000008170a7824 */ /* 0x000fe200078e0202 */
[----:B------:R-:W-:-:S04]  /*102d0*/  SHF.L.U32 R7, R156, 0x1f, RZ ;  /* 0x0000001f9c077819 */ /* 0x000fc800000006ff */
[----:B------:R0:W1:Y:S01]  /*102e0*/  SYNCS.PHASECHK.TRANS64.TRYWAIT P1, [R10+URZ+0x16850], R7 ;  /* 0x016850070a0075a7 */ /* 0x000062000802017f */
[----:B------:R-:W-:Y:S05]  /*102f0*/  @!P0 BRA `(.L_x_15587) ;  /* 0x0000000000048947 */ /* 0x000fea0003800000 */
[----:B------:R-:W-:Y:S01]  /*10300*/  BPT.TRAP 0x1 ;  /* 0x000000040000795c */ /* 0x000fe20000300000 */
.L_x_15587:
[----:B------:R-:W-:-:S05]  /*10310*/  VIADD R2, R2, 0x400 ;  /* 0x0000040002027836 */ /* 0x000fca0000000000 */
[----:B------:R-:W-:-:S04]  /*10320*/  SHF.R.U32.HI R2, RZ, 0x4, R2 ;  /* 0x00000004ff027819 */ /* 0x000fc80000011602 */
[----:B------:R-:W-:Y:S01]  /*10330*/  LOP3.LUT R2, R2, 0x3fff, RZ, 0xc0, !PT ;  /* 0x00003fff02027812 */ /* 0x000fe200078ec0ff */
[----:B-1----:R-:W-:Y:S06]  /*10340*/  @P1 BRA `(.L_x_15588) ;  /* 0x0000000000081947 */ /* 0x002fec0003800000 */
[----:B------:R-:W1:Y:S02]  /*10350*/  SYNCS.PHASECHK.TRANS64.TRYWAIT P1, [R10+URZ+0x16850], R7 ;  /* 0x016850070a0075a7 */ /* 0x000e64000802017f */
[----:B-1----:R-:W-:Y:S05]  /*10360*/  @!P1 BRA `(.L_x_15589) ;  /* 0x000000b800989947 */ /* 0x002fea0003800000 */
.L_x_15588:
        /* <DEDUP_REMOVED lines=9> */
[----:B01----:R-:W0:Y:S01]  /*10400*/  SHFL.BFLY PT, R7, R4, 0x2, 0x1f ;  /* 0x0c401f0004077f89 */ /* 0x003e2200000e0000 */
[----:B------:R-:W-:Y:S02]  /*10410*/  IMAD.MOV.U32 R9, RZ, RZ, 0x40000040 ;  /* 0x40000040ff097424 */ /* 0x000fe400078e00ff */
[----:B------:R-:W-:Y:S02]  /*10420*/  IMAD.MOV.U32 R27, RZ, RZ, -0x800000 ;  /* 0xff800000ff1b7424 */ /* 0x000fe400078e00ff */
[----:B------:R-:W-:-:S05]  /*10430*/  IMAD.MOV.U32 R26, RZ, RZ, -0x800000 ;  /* 0xff800000ff1a7424 */ /* 0x000fca00078e00ff */
[----:B------:R-:W-:Y:S01]  /*10440*/  HGMMA.64x64x16.F32.BF16 R88, R148, gdesc[UR4].tnspB, R88, gsb0 ;  /* 0x40e0000494587df0 */ /* 0x000fe20008001858 */
[----:B------:R-:W-:Y:S01]  /*10450*/  R2UR UR6, R12 ;  /* 0x000000000c0672ca */ /* 0x000fe200000e0000 */
[----:B------:R-:W-:Y:S01]  /*10460*/  VIADD R12, R8, 0x100 ;  /* 0x00000100080c7836 */ /* 0x000fe20000000000 */
[----:B------:R-:W-:Y:S02]  /*10470*/  R2UR UR7, R13 ;  /* 0x000000000d0772ca */ /* 0x000fe400000e0000 */
[----:B------:R-:W-:Y:S01]  /*10480*/  MOV R13, 0x40000040 ;  /* 0x40000040000d7802 */ /* 0x000fe20000000f00 */
[----:B--2---:R-:W-:Y:S01]  /*10490*/  FADD.FTZ R2, R2, R5 ;  /* 0x0000000502027221 */ /* 0x004fe20000010000 */
        /* <DEDUP_REMOVED lines=38> */
[----:B0-----:R-:W-:Y:S01]  /*10700*/  FADD.FTZ R8, R7, R4 ;  /* 0x0000000407087221 */ /* 0x001fe20000010000 */
[----:B------:R-:W-:Y:S01]  /*10710*/  R2UR UR7, R9 ;  /* 0x00000000090772ca */ /* 0x000fe200000e0000 */
[----:B------:R-:W0:Y:S01]  /*10720*/  SHFL.BFLY PT, R7, R2, 0x1, 0x1f ;  /* 0x0c201f0002077f89 */ /* 0x000e2200000e0000 */
[----:B------:R-:W-:-:S03]  /*10730*/  IMAD.MOV.U32 R4, RZ, RZ, RZ ;  /* 0x000000ffff047224 */ /* 0x000fc600078e00ff */
        /* <DEDUP_REMOVED lines=18> */
[----:B------:R-:W-:Y:S03]  /*10860*/  HGMMA.64x64x16.F32.BF16 R88, R120, gdesc[UR4].tnspB, R88, gsb0 ;  /* 0x40e0000478587df0 */ /* 0x000fe60008001858 */
[----:B------:R-:W-:Y:S02]  /*10870*/  WARPGROUP.DEPBAR.LE gsb0, 0x0 ;  /* 0x00008000000079c5 */ /* 0x000fe40000010000 */
[----:B--23--:R-:W-:Y:S05]  /*10880*/  @!P0 BRA `(.L_x_15590) ;  /* 0x0000000000048947 */ /* 0x00cfea0003800000 */
[----:B------:R-:W-:Y:S01]  /*10890*/  BPT.TRAP 0x1 ;  /* 0x000000040000795c */ /* 0x000fe20000300000 */
.L_x_15590:
[----:B------:R-:W2:Y:S01]  /*108a0*/  LDL.LU R5, [R1+0x5c] ;  /* 0x00005c0001057983 */ /* 0x000ea20000300800 */
[----:B------:R-:W-:Y:S01]  /*108b0*/  VIADD R0, R10, 0x16860 ;  /* 0x000168600a007836 */ /* 0x000fe20000000000 */
[----:B------:R-:W1:Y:S01]  /*108c0*/  S2R R3, SR_CgaCtaId ;  /* 0x0000000000037919 */ /* 0x000e620000008800 */
[----:B------:R-:W-:-:S05]  /*108d0*/  VIADD R23, R23, 0x1 ;  /* 0x0000000117177836 */ /* 0x000fca0000000000 */
[----:B------:R-:W-:Y:S01]  /*108e0*/  ISETP.NE.AND P1, PT, R23, 0x2, PT ;  /* 0x000000021700780c */ /* 0x000fe20003f25270 */
[-C--:B------:R-:W-:Y:S01]  /*108f0*/  FMUL.FTZ R20, R88, R4.reuse ;  /* 0x0000000458147220 */ /* 0x080fe20000410000 */
[----:B------:R-:W-:Y:S01]  /*10900*/  FMUL.FTZ R21, R89, R4 ;  /* 0x0000000459157220 */ /* 0x000fe20000410000 */
[----:B-1----:R-:W-:-:S04]  /*10910*/  PRMT R0, R3, 0x654, R0 ;  /* 0x0000065403007816 */ /* 0x002fc80000000000 */
[----:B------:R1:W-:Y:S01]  /*10920*/  SYNCS.ARRIVE.TRANS64.RED.A1T0 RZ, [R0+URZ], RZ ;  /* 0x000000ff00ff79a7 */ /* 0x0003e2000810043f */
        /* <DEDUP_REMOVED lines=36> */
.L_x_15520:
[----:B------:R-:W3:Y:S01]  /*10b70*/  LDL R49, [R1+0x50] ;  /* 0x0000500001317983 */ /* 0x000ee20000100800 */
[----:B-1----:R-:W0:Y:S01]  /*10b80*/  S2R R0, SR_TID.X ;  /* 0x0000000000007919 */ /* 0x002e220000002100 */
[----:B------:R-:W-:Y:S05]  /*10b90*/  WARPSYNC.ALL ;  /* 0x0000000000007948 */ /* 0x000fea0003800000 */
[----:B0-----:R-:W-:-:S05]  /*10ba0*/  VIADD R40, R0, 0xffffff80 ;  /* 0xffffff8000287836 */ /* 0x001fca0000000000 */
[----:B------:R-:W-:-:S04]  /*10bb0*/  SHF.R.S32.HI R48, RZ, 0x1f, R40 ;  /* 0x0000001fff307819 */ /* 0x000fc80000011428 */
[----:B------:R-:W-:-:S04]  /*10bc0*/  LEA.HI R48, R48, R40, RZ, 0x3 ;  /* 0x0000002830307211 */ /* 0x000fc800078f18ff */
[----:B------:R-:W-:-:S05]  /*10bd0*/  LOP3.LUT R48, R48, 0xfffffff8, RZ, 0xc0, !PT ;  /* 0xfffffff830307812 */ /* 0x000fca00078ec0ff */
[----:B------:R-:W-:-:S04]  /*10be0*/  IMAD.IADD R48, R40, 0x1, -R48 ;  /* 0x0000000128307824 */ /* 0x000fc800078e0a30 */
[----:B------:R-:W-:-:S05]  /*10bf0*/  IMAD.SHL.U32 R43, R48, 0x8, RZ ;  /* 0x00000008302b7824 */ /* 0x000fca00078e00ff */
[----:B------:R-:W-:Y:S02]  /*10c00*/  SHF.R.S32.HI R44, RZ, 0x1f, R43 ;  /* 0x0000001fff2c7819 */ /* 0x000fe4000001142b */
[----:B---3--:R-:W-:-:S04]  /*10c10*/  SHF.R.S32.HI R34, RZ, 0x1f, R49 ;  /* 0x0000001fff227819 */ /* 0x008fc80000011431 */
[----:B------:R-:W-:Y:S01]  /*10c20*/  SHF.L.U64.HI R37, R49, 0x2, R34 ;  /* 0x0000000231257819 */ /* 0x000fe20000010222 */
        /* <DEDUP_REMOVED lines=8> */
[----:B------:R-:W4:Y:S01]  /*10cb0*/  LDL R0, [R1+0x6c] ;  /* 0x00006c0001007983 */ /* 0x000f220000100800 */
[----:B------:R-:W-:-:S03]  /*10cc0*/  ULDC UR4, c[0x0][0xad4] ;  /* 0x0002b50000047ab9 */ /* 0x000fc60000000800 */
[----:B------:R-:W3:Y:S04]  /*10cd0*/  LDL.LU R32, [R1+0x54] ;  /* 0x0000540001207983 */ /* 0x000ee80000300800 */
[----:B------:R-:W2:Y:S01]  /*10ce0*/  LDL.LU R36, [R1+0x58] ;  /* 0x0000580001247983 */ /* 0x000ea20000300800 */
[----:B------:R-:W0:Y:S01]  /*10cf0*/  S2R R3, SR_SWINHI ;  /* 0x0000000000037919 */ /* 0x000e220000002f00 */
[----:B-----5:R-:W-:Y:S02]  /*10d00*/  MOV R24, R2 ;  /* 0x0000000200187202 */ /* 0x020fe40000000f00 */
[----:B0-----:R-:W-:Y:S02]  /*10d10*/  MOV R25, R3 ;  /* 0x0000000300197202 */ /* 0x001fe40000000f00 */
[----:B------:R-:W-:-:S02]  /*10d20*/  F2FP.BF16.F32.PACK_AB R12, R21, R20 ;  /* 0x00000014150c723e */ /* 0x000fc400000010ff */
[----:B------:R-:W-:Y:S01]  /*10d30*/  F2FP.BF16.F32.PACK_AB R14, R93, R92 ;  /* 0x0000005c5d0e723e */ /* 0x000fe200000010ff */
[----:B----4-:R-:W-:-:S03]  /*10d40*/  IMAD.WIDE R10, R0, 0x2, R24 ;  /* 0x00000002000a7825 */ /* 0x010fc600078e0218 */
[----:B------:R-:W-:-:S05]  /*10d50*/  IADD3 R15, P0, R10, 0x60, RZ ;  /* 0x000000600a0f7810 */ /* 0x000fca0007f1e0ff */
[----:B------:R-:W-:Y:S01]  /*10d60*/  IMAD.X R5, RZ, RZ, R11, P0 ;  /* 0x000000ffff057224 */ /* 0x000fe200000e060b */
[----:B---3--:R-:W-:-:S04]  /*10d70*/  ISETP.NE.AND P0, PT, R32, RZ, PT ;  /* 0x000000ff2000720c */ /* 0x008fc80003f05270 */
[----:B------:R-:W-:Y:S01]  /*10d80*/  SEL R38, R32, UR4, P0 ;  /* 0x0000000420267c07 */ /* 0x000fe20008000000 */
[----:B------:R-:W-:Y:S05]  /*10d90*/  WARPSYNC.ALL ;  /* 0x0000000000007948 */ /* 0x000fea0003800000 */
[C---:B------:R-:W-:Y:S01]  /*10da0*/  LOP3.LUT R3, R10.reuse, 0x380, RZ, 0xc0, !PT ;  /* 0x000003800a037812 */ /* 0x040fe200078ec0ff */
[----:B------:R-:W-:Y:S01]  /*10db0*/  ULDC.64 UR6, c[0x0][0xc08] ;  /* 0x0003020000067ab9 */ /* 0x000fe20000000a00 */
[----:B------:R-:W-:Y:S01]  /*10dc0*/  BAR.SYNC.DEFER_BLOCKING 0x1, 0x180 ;  /* 0x0046000000007b1d */ /* 0x000fe20000010000 */
[C---:B------:R-:W-:Y:S02]  /*10dd0*/  IADD3 R6, P1, R10.reuse, 0x40, RZ ;  /* 0x000000400a067810 */ /* 0x040fe40007f3e0ff */
[----:B--2---:R-:W-:-:S02]  /*10de0*/  IADD3 R13, P2, R10, 0x20, RZ ;  /* 0x000000200a0d7810 */ /* 0x004fc40007f5e0ff */
[----:B------:R-:W-:Y:S01]  /*10df0*/  SHF.R.U64 R3, R3, 0x3, RZ ;  /* 0x0000000303037819 */ /* 0x000fe200000012ff */
[----:B------:R-:W-:Y:S01]  /*10e00*/  ULDC.64 UR4, c[0x0][0xc00] ;  /* 0x0003000000047ab9 */ /* 0x000fe20000000a00 */
[----:B------:R-:W-:Y:S02]  /*10e10*/  LOP3.LUT R4, R6, 0x380, RZ, 0xc0, !PT ;  /* 0x0000038006047812 */ /* 0x000fe400078ec0ff */
[----:B------:R-:W-:Y:S02]  /*10e20*/  LOP3.LUT R0, R13, 0x380, RZ, 0xc0, !PT ;  /* 0x000003800d007812 */ /* 0x000fe400078ec0ff */
[----:B------:R-:W-:Y:S02]  /*10e30*/  LOP3.LUT R8, R15, 0x380, RZ, 0xc0, !PT ;  /* 0x000003800f087812 */ /* 0x000fe400078ec0ff */
[----:B------:R-:W-:Y:S02]  /*10e40*/  LOP3.LUT R10, R3, R10, RZ, 0x3c, !PT ;  /* 0x0000000a030a7212 */ /* 0x000fe400078e3cff */
[----:B------:R-:W-:-:S02]  /*10e50*/  SHF.R.U64 R3, R4, 0x3, RZ ;  /* 0x0000000304037819 */ /* 0x000fc400000012ff */
[----:B------:R-:W-:Y:S02]  /*10e60*/  SHF.R.U64 R0, R0, 0x3, RZ ;  /* 0x0000000300007819 */ /* 0x000fe400000012ff */
[----:B------:R-:W-:Y:S01]  /*10e70*/  SHF.R.U64 R4, R8, 0x3, RZ ;  /* 0x0000000308047819 */ /* 0x000fe200000012ff */
[----:B------:R-:W-:Y:S01]  /*10e80*/  IMAD.X R9, RZ, RZ, R11, P2 ;  /* 0x000000ffff097224 */ /* 0x000fe200010e060b */
[----:B------:R-:W-:Y:S02]  /*10e90*/  LOP3.LUT R8, R0, R13, RZ, 0x3c, !PT ;  /* 0x0000000d00087212 */ /* 0x000fe400078e3cff */
[----:B------:R-:W-:Y:S02]  /*10ea0*/  LOP3.LUT R4, R4, R15, RZ, 0x3c, !PT ;  /* 0x0000000f04047212 */ /* 0x000fe400078e3cff */
[----:B------:R-:W-:Y:S02]  /*10eb0*/  IADD3.X R7, RZ, R11, RZ, P1, !PT ;  /* 0x0000000bff077210 */ /* 0x000fe40000ffe4ff */
[----:B------:R-:W-:-:S02]  /*10ec0*/  LOP3.LUT R6, R3, R6, RZ, 0x3c, !PT ;  /* 0x0000000603067212 */ /* 0x000fc400078e3cff */
[----:B------:R-:W-:Y:S02]  /*10ed0*/  MOV R10, R10 ;  /* 0x0000000a000a7202 */ /* 0x000fe40000000f00 */
[----:B------:R-:W-:Y:S02]  /*10ee0*/  F2FP.BF16.F32.PACK_AB R13, R91, R90 ;  /* 0x0000005a5b0d723e */ /* 0x000fe400000010ff */
[----:B------:R-:W-:Y:S02]  /*10ef0*/  F2FP.BF16.F32.PACK_AB R15, R95, R94 ;  /* 0x0000005e5f0f723e */ /* 0x000fe400000010ff */
        /* <DEDUP_REMOVED lines=23> */
[C---:B------:R-:W-:Y:S02]  /*11070*/  IADD3 R32, P1, R36.reuse, UR4, RZ ;  /* 0x0000000424207c10 */ /* 0x040fe4000ff3e0ff */
[----:B------:R-:W-:Y:S02]  /*11080*/  ISETP.NE.AND.EX P0, PT, RZ, UR5, PT, P0 ;  /* 0x00000005ff007c0c */ /* 0x000fe4000bf05300 */
[C---:B------:R-:W-:Y:S02]  /*11090*/  IADD3.X R33, R37.reuse, UR5, RZ, P1, !PT ;  /* 0x0000000525217c10 */ /* 0x040fe40008ffe4ff */
[----:B------:R-:W-:Y:S01]  /*110a0*/  @P3 IADD3 R36, P1, R36, UR6, RZ ;  /* 0x0000000624243c10 */ /* 0x000fe2000ff3e0ff */
[----:B------:R-:W-:Y:S01]  /*110b0*/  ULDC UR6, c[0x0][0xa88] ;  /* 0x0002a20000067ab9 */ /* 0x000fe20000000800 */
[----:B------:R-:W-:Y:S01]  /*110c0*/  IMAD.MOV.U32 R3, RZ, RZ, RZ ;  /* 0x000000ffff037224 */ /* 0x000fe200078e00ff */
[----:B------:R-:W-:Y:S01]  /*110d0*/  ISETP.GT.AND P2, PT, R38, 0x1, PT ;  /* 0x000000012600780c */ /* 0x000fe20003f44270 */
[----:B------:R-:W-:Y:S01]  /*110e0*/  IMAD.U32 R45, RZ, RZ, UR6 ;  /* 0x00000006ff2d7e24 */ /* 0x000fe2000f8e00ff */
[----:B------:R-:W-:Y:S01]  /*110f0*/  @P3 IADD3.X R37, R37, UR7, RZ, P1, !PT ;  /* 0x0000000725253c10 */ /* 0x000fe20008ffe4ff */
[----:B0-----:R-:W-:Y:S01]  /*11100*/  IMAD.MOV.U32 R6, RZ, RZ, 0x9b8 ;  /* 0x000009b8ff067424 */ /* 0x001fe200078e00ff */
[----:B-1----:R-:W0:Y:S02]  /*11110*/  LDC R0, c[0x0][0xbe8] ;  /* 0x0002fa00ff007b82 */ /* 0x002e240000000800 */
[----:B------:R1:W5:Y:S04]  /*11120*/  @P0 LDG.E R3, desc[UR40][R32.64] ;  /* 0x0000002820030981 */ /* 0x000368000c1e1900 */
[----:B------:R1:W5:Y:S01]  /*11130*/  @P3 LDG.E R45, desc[UR40][R36.64] ;  /* 0x00000028242d3981 */ /* 0x000362000c1e1900 */
        /* <DEDUP_REMOVED lines=10> */
.L_x_15593:
[----:B------:R-:W4:Y:S04]  /*111e0*/  LDL R32, [R1+0x4c] ;  /* 0x00004c0001207983 */ /* 0x000f280000100800 */
[----:B------:R-:W4:Y:S04]  /*111f0*/  LDL R51, [R1+0x2c] ;  /* 0x00002c0001337983 */ /* 0x000f280000100800 */
[----:B------:R-:W4:Y:S01]  /*11200*/  LDL R50, [R1+0x60] ;  /* 0x0000600001327983 */ /* 0x000f220000100800 */
[----:B------:R-:W0:Y:S01]  /*11210*/  LDC.64 R6, c[0x0][R6+0x210] ;  /* 0x0000840006067b82 */ /* 0x000e220000000a00 */
[----:B------:R-:W-:-:S02]  /*11220*/  ISETP.NE.U32.AND P0, PT, RZ, UR4, PT ;  /* 0x00000004ff007c0c */ /* 0x000fc4000bf05070 */
[----:B------:R-:W4:Y:S02]  /*11230*/  LDL R36, [R1+0x68] ;  /* 0x0000680001247983 */ /* 0x000f240000100800 */
[----:B------:R-:W-:-:S03]  /*11240*/  ISETP.NE.AND.EX P0, PT, RZ, UR5, PT, P0 ;  /* 0x00000005ff007c0c */ /* 0x000fc6000bf05300 */
[----:B------:R-:W1:Y:S01]  /*11250*/  @P1 LDC R28, c[0x0][0xbec] ;  /* 0x0002fb00ff1c1b82 */ /* 0x000e620000000800 */
[----:B------:R-:W-:Y:S02]  /*11260*/  SEL R8, R49, RZ, !P0 ;  /* 0x000000ff31087207 */ /* 0x000fe40004000000 */
[----:B------:R-:W-:-:S03]  /*11270*/  SEL R9, R34, RZ, !P0 ;  /* 0x000000ff22097207 */ /* 0x000fc60004000000 */
[----:B--2---:R-:W-:Y:S02]  /*11280*/  IMAD R13, R13, R8, RZ ;  /* 0x000000080d0d7224 */ /* 0x004fe400078e02ff */
        /* <DEDUP_REMOVED lines=8> */
[----:B------:R-:W-:Y:S01]  /*11310*/  IMAD.IADD R35, R13, 0x1, R35 ;  /* 0x000000010d237824 */ /* 0x000fe200078e0223 */
        /* <DEDUP_REMOVED lines=13> */
[----:B------:R-:W-:Y:S01]  /*113f0*/  IMAD.IADD R32, R15, 0x1, R9 ;  /* 0x000000010f207824 */ /* 0x000fe200078e0209 */
[----:B------:R-:W-:Y:S01]  /*11400*/  SHF.R.S32.HI R9, RZ, 0x1f, R3 ;  /* 0x0000001fff097819 */ /* 0x000fe20000011403 */
        /* <DEDUP_REMOVED lines=29> */
[----:B0-----:R-:W0:Y:S01]  /*115e0*/  @P1 LDC R13, c[0x0][0xbec] ;  /* 0x0002fb00ff0d1b82 */ /* 0x001e220000000800 */
[----:B------:R-:W-:Y:S02]  /*115f0*/  ULDC.64 UR4, c[0x0][0xaa0] ;  /* 0x0002a80000047ab9 */ /* 0x000fe40000000a00 */
[----:B------:R-:W-:Y:S01]  /*11600*/  LEA.HI R49, R49, R40, RZ, 0x3 ;  /* 0x0000002831317211 */ /* 0x000fe200078f18ff */
[----:B------:R-:W-:-:S03]  /*11610*/  IMAD R10, R9, UR4, RZ ;  /* 0x00000004090a7c24 */ /* 0x000fc6000f8e02ff */
[----:B------:R-:W-:Y:S01]  /*11620*/  SHF.R.S32.HI R49, RZ, 0x3, R49 ;  /* 0x00000003ff317819 */ /* 0x000fe20000011431 */
[----:B------:R-:W1:Y:S01]  /*11630*/  @P1 LDC R14, c[0x0][0xbf0] ;  /* 0x0002fc00ff0e1b82 */ /* 0x000e620000000800 */
[----:B------:R-:W-:-:S03]  /*11640*/  IMAD R9, R3, UR5, R10 ;  /* 0x0000000503097c24 */ /* 0x000fc6000f8e020a */
[----:B------:R-:W-:Y:S02]  /*11650*/  IMAD R5, R49, 0x40, R43 ;  /* 0x0000004031057824 */ /* 0x000fe400078e022b */
[----:B------:R-:W-:Y:S01]  /*11660*/  IMAD.WIDE.U32 R10, R3, UR4, RZ ;  /* 0x00000004030a7c25 */ /* 0x000fe2000f8e00ff */
[----:B------:R-:W-:-:S03]  /*11670*/  ULDC.64 UR4, c[0x0][0xae8] ;  /* 0x0002ba0000047ab9 */ /* 0x000fc60000000a00 */
[----:B------:R-:W-:Y:S01]  /*11680*/  IMAD.WIDE R24, R5, 0x2, R24 ;  /* 0x0000000205187825 */ /* 0x000fe200078e0218 */
[----:B------:R-:W-:-:S03]  /*11690*/  IADD3 R11, R11, R9, RZ ;  /* 0x000000090b0b7210 */ /* 0x000fc60007ffe0ff */
[----:B------:R-:W-:Y:S01]  /*116a0*/  IMAD R3, R48, 0x30, R49 ;  /* 0x0000003030037824 */ /* 0x000fe200078e0231 */
[C---:B------:R-:W-:Y:S02]  /*116b0*/  IADD3 R27, P0, R24.reuse, 0x1800, RZ ;  /* 0x00001800181b7810 */ /* 0x040fe40007f1e0ff */
[C---:B------:R-:W-:Y:S02]  /*116c0*/  IADD3 R33, P2, R24.reuse, 0x3000, RZ ;  /* 0x0000300018217810 */ /* 0x040fe40007f5e0ff */
[----:B------:R-:W-:Y:S01]  /*116d0*/  IADD3 R37, P3, R24, 0x4800, RZ ;  /* 0x0000480018257810 */ /* 0x000fe20007f7e0ff */
[----:B------:R-:W-:Y:S01]  /*116e0*/  IMAD.IADD R12, R51, 0x1, R3 ;  /* 0x00000001330c7824 */ /* 0x000fe200078e0203 */
[----:B------:R-:W-:Y:S01]  /*116f0*/  LOP3.LUT R26, R27, 0x380, RZ, 0xc0, !PT ;  /* 0x000003801b1a7812 */ /* 0x000fe200078ec0ff */
[----:B------:R-:W-:Y:S01]  /*11700*/  IMAD.WIDE.U32 R10, R154, UR4, R10 ;  /* 0x000000049a0a7c25 */ /* 0x000fe2000f8e000a */
[----:B------:R-:W-:Y:S02]  /*11710*/  LOP3.LUT R32, R33, 0x380, RZ, 0xc0, !PT ;  /* 0x0000038021207812 */ /* 0x000fe400078ec0ff */
[----:B------:R-:W-:-:S02]  /*11720*/  LOP3.LUT R36, R37, 0x380, RZ, 0xc0, !PT ;  /* 0x0000038025247812 */ /* 0x000fc400078ec0ff */
[----:B------:R-:W-:Y:S01]  /*11730*/  LOP3.LUT R5, R24, 0x380, RZ, 0xc0, !PT ;  /* 0x0000038018057812 */ /* 0x000fe200078ec0ff */
[----:B0-----:R-:W-:Y:S01]  /*11740*/  @P1 IMAD.HI.U32 R3, R12, R13, RZ ;  /* 0x0000000d0c031227 */ /* 0x001fe200078e00ff */
        /* <DEDUP_REMOVED lines=16> */
[----:B-1----:R-:W-:Y:S01]  /*11850*/  @P1 SHF.R.U32.HI R13, RZ, R14, R3 ;  /* 0x0000000eff0d1219 */ /* 0x002fe20000011603 */
        /* <DEDUP_REMOVED lines=65> */
.L_x_15787:
[----:B------:R-:W-:-:S05]  /*11c70*/  VIADD R42, R42, 0x90 ;  /* 0x000000902a2a7836 */ /* 0x000fca0000000000 */
[----:B------:R-:W-:-:S13]  /*11c80*/  ISETP.GE.OR P0, PT, R42, R45, P0 ;  /* 0x0000002d2a00720c */ /* 0x000fda0000706670 */
[----:B------:R-:W-:Y:S05]  /*11c90*/  @P0 BRA `(.L_x_15596) ;  /* 0x0000001000cc0947 */ /* 0x000fea0003800000 */
[----:B------:R-:W-:-:S04]  /*11ca0*/  LEA R14, P0, R43, R14, 0x1 ;  /* 0x0000000e2b0e7211 */ /* 0x000fc800078008ff */
[----:B------:R-:W-:-:S05]  /*11cb0*/  LEA.HI.X R15, R43, R0, R44, 0x1, P0 ;  /* 0x000000002b0f7211 */ /* 0x000fca00000f0c2c */
[----:B------:R0:W-:Y:S01]  /*11cc0*/  ST.E.128 desc[UR40][R14.64], R36 ;  /* 0x000000240e007985 */ /* 0x0001e2000c101d28 */
[----:B------:R-:W-:Y:S05]  /*11cd0*/  BRA `(.L_x_15596) ;  /* 0x0000001000bc7947 */ /* 0x000fea0003800000 */
.L_x_15594:
[----:B------:R-:W2:Y:S01]  /*11ce0*/  LDL R43, [R1+0x34] ;  /* 0x00003400012b7983 */ /* 0x000ea20000100800 */
[----:B------:R-:W1:Y:S01]  /*11cf0*/  @P1 LDC R14, c[0x0][0xbec] ;  /* 0x0002fb00ff0e1b82 */ /* 0x000e620000000800 */
[----:B------:R-:W-:Y:S01]  /*11d00*/  ULDC.64 UR4, c[0x0][0xb08] ;  /* 0x0002c20000047ab9 */ /* 0x000fe20000000a00 */
[----:B------:R-:W-:Y:S01]  /*11d10*/  ULDC.64 UR6, c[0x0][0xb30] ;  /* 0x0002cc0000067ab9 */ /* 0x000fe20000000a00 */
[----:B0-----:R-:W-:Y:S02]  /*11d20*/  IMAD R12, R9, UR4, RZ ;  /* 0x00000004090c7c24 */ /* 0x001fe4000f8e02ff */
[----:B------:R-:W-:-:S03]  /*11d30*/  IMAD.WIDE.U32 R4, R3, UR4, RZ ;  /* 0x0000000403047c25 */ /* 0x000fc6000f8e00ff */
[----:B------:R-:W0:Y:S01]  /*11d40*/  @P1 LDC R11, c[0x0][0xbf0] ;  /* 0x0002fc00ff0b1b82 */ /* 0x000e220000000800 */
        /* <DEDUP_REMOVED lines=8> */
[----:B-1----:R-:W-:-:S04]  /*11dd0*/  @P1 IMAD.HI.U32 R14, R39, R14, RZ ;  /* 0x0000000e270e1227 */ /* 0x002fc800078e00ff */
[C---:B------:R-:W-:Y:S02]  /*11de0*/  IMAD R7, R8.reuse, UR5, R3 ;  /* 0x0000000508077c24 */ /* 0x040fe4000f8e0203 */
[----:B------:R-:W-:Y:S01]  /*11df0*/  IMAD.MOV.U32 R3, RZ, RZ, R39 ;  /* 0x000000ffff037224 */ /* 0x000fe200078e0027 */
[----:B0-----:R-:W-:Y:S01]  /*11e00*/  @P1 SHF.R.U32.HI R3, RZ, R11, R14 ;  /* 0x0000000bff031219 */ /* 0x001fe2000001160e */
[----:B------:R-:W-:Y:S01]  /*11e10*/  IMAD.WIDE.U32 R8, R8, UR4, R4 ;  /* 0x0000000408087c25 */ /* 0x000fe2000f8e0004 */
[----:B------:R-:W-:Y:S02]  /*11e20*/  ULDC.64 UR4, c[0x0][0xb48] ;  /* 0x0002d20000047ab9 */ /* 0x000fe40000000a00 */
[----:B------:R-:W-:Y:S01]  /*11e30*/  SHF.R.S32.HI R11, RZ, 0x1f, R3 ;  /* 0x0000001fff0b7819 */ /* 0x000fe20000011403 */
[----:B------:R-:W-:Y:S02]  /*11e40*/  IMAD.IADD R9, R9, 0x1, R7 ;  /* 0x0000000109097824 */ /* 0x000fe400078e0207 */
[----:B------:R-:W-:-:S02]  /*11e50*/  IMAD.MOV R7, RZ, RZ, -R3 ;  /* 0x000000ffff077224 */ /* 0x000fc400078e0a03 */
        /* <DEDUP_REMOVED lines=15> */
[----:B------:R0:W-:Y:S03]  /*11f50*/  SYNCS.ARRIVE.TRANS64.RED.A1T0 RZ, [R8+URZ], RZ ;  /* 0x000000ff08ff79a7 */ /* 0x0001e6000810043f */
[----:B------:R-:W-:-:S02]  /*11f60*/  IADD3 R3, R5, R3, RZ ;  /* 0x0000000305037210 */ /* 0x000fc40007ffe0ff */
[----:B------:R-:W-:Y:S01]  /*11f70*/  LEA R0, P0, R4, UR4, 0x2 ;  /* 0x0000000404007c11 */ /* 0x000fe2000f8010ff */
[----:B------:R-:W-:-:S03]  /*11f80*/  UMOV UR4, 0xffffffff ;  /* 0xffffffff00047882 */ /* 0x000fc60000000000 */
[----:B------:R-:W-:Y:S01]  /*11f90*/  LEA.HI.X R4, R4, UR5, R3, 0x2, P0 ;  /* 0x0000000504047c11 */ /* 0x000fe200080f1403 */
[C---:B--2---:R-:W-:Y:S02]  /*11fa0*/  VIADD R28, R43.reuse, 0x10 ;  /* 0x000000102b1c7836 */ /* 0x044fe40000000000 */
        /* <DEDUP_REMOVED lines=12> */
[----:B------:R-:W-:Y:S01]  /*12070*/  SHF.R.S32.HI R44, RZ, 0x1f, R7 ;  /* 0x0000001fff2c7819 */ /* 0x000fe20000011407 */
[----:B0-----:R-:W-:Y:S06]  /*12080*/  BRA.DIV UR4, `(.L_x_15597) ;  /* 0x000000a2046c7947 */ /* 0x001fec000b800000 */
[----:B------:R0:W1:Y:S04]  /*12090*/  SHFL.IDX PT, R3, R4, RZ, 0x1c1f ;  /* 0x001c1fff04037589 */ /* 0x00006800000e0000 */
[----:B------:R0:W2:Y:S02]  /*120a0*/  SHFL.IDX PT, R14, R0, RZ, 0x1c1f ;  /* 0x001c1fff000e7589 */ /* 0x0000a400000e0000 */
.L_x_15790:
        /* <DEDUP_REMOVED lines=9> */
[-C--:B--2---:R-:W-:Y:S01]  /*12140*/  @!P1 LEA R10, P5, R7, R14.reuse, 0x2 ;  /* 0x0000000e070a9211 */ /* 0x084fe200078a10ff */
[----:B------:R-:W-:Y:S01]  /*12150*/  @!P3 IMAD.WIDE R8, R43, 0x4, R14 ;  /* 0x000000042b08b825 */ /* 0x000fe200078e020e */
[C---:B------:R-:W-:Y:S02]  /*12160*/  @!P0 LEA R12, P2, R28.reuse, R14, 0x2 ;  /* 0x0000000e1c0c8211 */ /* 0x040fe400078410ff */
        /* <DEDUP_REMOVED lines=24> */
.L_x_15599:
[----:B------:R-:W-:Y:S05]  /*122f0*/  BSYNC B1 ;  /* 0x0000000000017941 */ /* 0x000fea0003800000 */
.L_x_15598:
[----:B------:R-:W-:-:S03]  /*12300*/  UMOV UR4, 0xffffffff ;  /* 0xffffffff00047882 */ /* 0x000fc60000000000 */
[----:B------:R-:W-:Y:S05]  /*12310*/  BRA.DIV UR4, `(.L_x_15600) ;  /* 0x0000009e04fc7947 */ /* 0x000fea000b800000 */
[----:B-1----:R1:W4:Y:S04]  /*12320*/  SHFL.IDX PT, R3, R4, 0x1, 0x1c1f ;  /* 0x003c1f0004037f89 */ /* 0x00232800000e0000 */
[----:B--23--:R1:W2:Y:S02]  /*12330*/  SHFL.IDX PT, R14, R0, 0x1, 0x1c1f ;  /* 0x003c1f00000e7f89 */ /* 0x00c2a400000e0000 */
.L_x_15794:
        /* <DEDUP_REMOVED lines=37> */
.L_x_15592:
[----:B------:R-:W3:Y:S01]  /*12590*/  LDL.LU R0, [R1+0x58] ;  /* 0x0000580001007983 */ /* 0x000ee20000300800 */
[----:B------:R-:W-:Y:S01]  /*125a0*/  ULDC.64 UR6, c[0x0][0xc08] ;  /* 0x0003020000067ab9 */ /* 0x000fe20000000a00 */
[----:B------:R-:W-:Y:S02]  /*125b0*/  ULDC.64 UR4, c[0x0][0xc00] ;  /* 0x0003000000047ab9 */ /* 0x000fe40000000a00 */
[----:B------:R-:W2:Y:S01]  /*125c0*/  LDL R8, [R1+0x54] ;  /* 0x0000540001087983 */ /* 0x000ea20000100800 */
[----:B------:R-:W-:Y:S01]  /*125d0*/  ISETP.NE.U32.AND P1, PT, RZ, UR6, PT ;  /* 0x00000006ff007c0c */ /* 0x000fe2000bf25070 */
[----:B------:R-:W-:Y:S01]  /*125e0*/  IMAD.MOV.U32 R3, RZ, RZ, RZ ;  /* 0x000000ffff037224 */ /* 0x000fe200078e00ff */
[----:B------:R-:W-:Y:S02]  /*125f0*/  ISETP.NE.U32.AND P0, PT, RZ, UR4, PT ;  /* 0x00000004ff007c0c */ /* 0x000fe4000bf05070 */
[----:B------:R-:W-:Y:S02]  /*12600*/  ISETP.NE.AND.EX P1, PT, RZ, UR7, PT, P1 ;  /* 0x00000007ff007c0c */ /* 0x000fe4000bf25310 */
[----:B------:R-:W-:Y:S01]  /*12610*/  ISETP.NE.AND.EX P0, PT, RZ, UR5, PT, P0 ;  /* 0x00000005ff007c0c */ /* 0x000fe2000bf05300 */
[----:B------:R-:W4:Y:S01]  /*12620*/  S2R R9, SR_TID.X ;  /* 0x0000000000097919 */ /* 0x000f220000002100 */
[----:B---3--:R-:W-:Y:S01]  /*12630*/  IADD3 R4, P2, R0, UR4, RZ ;  /* 0x0000000400047c10 */ /* 0x008fe2000ff5e0ff */
[----:B------:R-:W-:-:S03]  /*12640*/  ULDC UR4, c[0x0][0xa88] ;  /* 0x0002a20000047ab9 */ /* 0x000fc60000000800 */
[----:B------:R-:W-:-:S05]  /*12650*/  IADD3.X R5, R37, UR5, RZ, P2, !PT ;  /* 0x0000000525057c10 */ /* 0x000fca00097fe4ff */
[----:B------:R-:W-:Y:S01]  /*12660*/  @P1 IADD3 R6, P2, R0, UR6, RZ ;  /* 0x0000000600061c10 */ /* 0x000fe2000ff5e0ff */
[----:B-----5:R-:W-:Y:S01]  /*12670*/  IMAD.U32 R24, RZ, RZ, UR4 ;  /* 0x00000004ff187e24 */ /* 0x020fe2000f8e00ff */
[----:B------:R3:W5:Y:S02]  /*12680*/  @P0 LDG.E R3, desc[UR40][R4.64] ;  /* 0x0000002804030981 */ /* 0x000764000c1e1900 */
[----:B------:R-:W-:Y:S01]  /*12690*/  @P1 IADD3.X R7, R37, UR7, RZ, P2, !PT ;  /* 0x0000000725071c10 */ /* 0x000fe200097fe4ff */
[----:B----4-:R-:W-:-:S04]  /*126a0*/  VIADD R32, R9, 0xffffff80 ;  /* 0xffffff8009207836 */ /* 0x010fc80000000000 */
[----:B------:R3:W5:Y:S01]  /*126b0*/  @P1 LDG.E R24, desc[UR40][R6.64] ;  /* 0x0000002806181981 */ /* 0x000762000c1e1900 */
[----:B--2---:R-:W-:Y:S02]  /*126c0*/  ISETP.NE.AND P2, PT, R8, RZ, PT ;  /* 0x000000ff0800720c */ /* 0x004fe40003f45270 */
[----:B------:R-:W-:-:S11]  /*126d0*/  ISETP.GT.AND P3, PT, R32, 0xbf, PT ;  /* 0x000000bf2000780c */ /* 0x000fd60003f64270 */
[----:B------:R-:W2:Y:S02]  /*126e0*/  @!P2 LDC R8, c[0x0][0xad4] ;  /* 0x0002b500ff08ab82 */ /* 0x000ea40000000800 */
[----:B--2---:R3:W-:Y:S01]  /*126f0*/  @!P2 STL [R1+0x54], R8 ;  /* 0x000054080100a387 */ /* 0x0047e20000100800 */
[----:B------:R-:W-:Y:S01]  /*12700*/  ISETP.GT.AND P2, PT, R8, 0x1, PT ;  /* 0x000000010800780c */ /* 0x000fe20003f44270 */
[----:B------:R-:W-:-:S12]  /*12710*/  @P1 BRA `(.L_x_15601) ;  /* 0x0000000000101947 */ /* 0x000fd80003800000 */
[----:B------:R-:W-:Y:S05]  /*12720*/  @!P0 BRA `(.L_x_15601) ;  /* 0x00000000000c8947 */ /* 0x000fea0003800000 */
[----:B---3--:R-:W2:Y:S04]  /*12730*/  LDG.E R7, desc[UR40][R4.64] ;  /* 0x0000002804077981 */ /* 0x008ea8000c1e1900 */
[----:B-----5:R-:W2:Y:S02]  /*12740*/  LDG.E R24, desc[UR40][R4.64+0x4] ;  /* 0x0000042804187981 */ /* 0x020ea4000c1e1900 */
[----:B--2---:R-:W-:-:S07]  /*12750*/  IMAD.IADD R24, R24, 0x1, -R7 ;  /* 0x0000000118187824 */ /* 0x004fce00078e0a07 */
.L_x_15601:
[----:B------:R-:W-:Y:S01]  /*12760*/  BSSY B1, `(.L_x_15602) ;  /* 0x0000037000017945 */ /* 0x000fe20003800000 */
[----:B------:R-:W-:Y:S02]  /*12770*/  SEL R33, R49, RZ, !P0 ;  /* 0x000000ff31217207 */ /* 0x000fe40004000000 */
[----:B------:R-:W-:Y:S02]  /*12780*/  SEL R34, R34, RZ, !P0 ;  /* 0x000000ff22227207 */ /* 0x000fe40004000000 */
[----:B-----5:R-:W-:Y:S01]  /*12790*/  SHF.R.S32.HI R26, RZ, 0x1f, R3 ;  /* 0x0000001fff1a7819 */ /* 0x020fe20000011403 */
[----:B------:R-:W-:Y:S06]  /*127a0*/  @P3 BRA `(.L_x_15603) ;  /* 0x0000000000c83947 */ /* 0x000fec0003800000 */
[----:B---3--:R-:W2:Y:S01]  /*127b0*/  LDL R4, [R1+0x2c] ;  /* 0x00002c0001047983 */ /* 0x008ea20000100800 */
[----:B------:R-:W3:Y:S02]  /*127c0*/  LDC R37, c[0x0][0xbe8] ;  /* 0x0002fa00ff257b82 */ /* 0x000ee40000000800 */
[----:B---3--:R-:W-:Y:S01]  /*127d0*/  IMAD R0, R24, R37, RZ ;  /* 0x0000002518007224 */ /* 0x008fe200078e02ff */
[----:B--2---:R-:W-:-:S04]  /*127e0*/  IADD3 R35, R4, -0x80, R9 ;  /* 0xffffff8004237810 */ /* 0x004fc80007ffe009 */
[----:B------:R-:W-:-:S13]  /*127f0*/  ISETP.GE.AND P0, PT, R35, R0, PT ;  /* 0x000000002300720c */ /* 0x000fda0003f06270 */
[----:B------:R-:W-:Y:S05]  /*12800*/  @P0 BRA `(.L_x_15603) ;  /* 0x0000000000b00947 */ /* 0x000fea0003800000 */
[----:B-1----:R-:W2:Y:S01]  /*12810*/  LDL.LU R28, [R1+0x60] ;  /* 0x00006000011c7983 */ /* 0x002ea20000300800 */
        /* <DEDUP_REMOVED lines=43> */
.L_x_15603:
[----:B------:R-:W-:Y:S05]  /*12ad0*/  BSYNC B1 ;  /* 0x0000000000017941 */ /* 0x000fea0003800000 */
.L_x_15602:
[----:B------:R-:W-:Y:S05]  /*12ae0*/  @P2 BRA `(.L_x_15596) ;  /* 0x0000000400382947 */ /* 0x000fea0003800000 */
[----:B-1----:R-:W4:Y:S01]  /*12af0*/  LDL R28, [R1+0x2c] ;  /* 0x00002c00011c7983 */ /* 0x002f220000100800 */
[----:B------:R-:W1:Y:S01]  /*12b00*/  LDC R25, c[0x0][0xbe8] ;  /* 0x0002fa00ff197b82 */ /* 0x000e620000000800 */
[----:B------:R-:W-:Y:S01]  /*12b10*/  SHF.R.S32.HI R27, RZ, 0x1f, R32 ;  /* 0x0000001fff1b7819 */ /* 0x000fe20000011420 */
[----:B------:R-:W-:Y:S01]  /*12b20*/  ULDC.64 UR4, c[0x0][0xaa0] ;  /* 0x0002a80000047ab9 */ /* 0x000fe20000000a00 */
[----:B------:R-:W-:Y:S01]  /*12b30*/  ULDC.64 UR6, c[0x0][0xaf0] ;  /* 0x0002bc0000067ab9 */ /* 0x000fe20000000a00 */
[----:B------:R-:W-:Y:S01]  /*12b40*/  IMAD R0, R26, UR4, RZ ;  /* 0x000000041a007c24 */ /* 0x000fe2000f8e02ff */
[----:B------:R-:W-:Y:S01]  /*12b50*/  LEA.HI R27, R27, R32, RZ, 0x3 ;  /* 0x000000201b1b7211 */ /* 0x000fe200078f18ff */
[----:B--23--:R-:W-:-:S03]  /*12b60*/  IMAD.WIDE.U32 R4, R3, UR4, RZ ;  /* 0x0000000403047c25 */ /* 0x00cfc6000f8e00ff */
        /* <DEDUP_REMOVED lines=10> */
[----:B------:R-:W1:Y:S08]  /*12c10*/  @P0 LDC R6, c[0x0][0xbec] ;  /* 0x0002fb00ff060b82 */ /* 0x000e700000000800 */
[----:B------:R-:W2:Y:S01]  /*12c20*/  @P0 LDC R11, c[0x0][0xbf0] ;  /* 0x0002fc00ff0b0b82 */ /* 0x000ea20000000800 */
[----:B----4-:R-:W-:-:S04]  /*12c30*/  IMAD.IADD R9, R28, 0x1, R0 ;  /* 0x000000011c097824 */ /* 0x010fc800078e0200 */
        /* <DEDUP_REMOVED lines=46> */
[C-C-:B-----5:R-:W-:Y:S01]  /*12f20*/  @!P3 LEA.HI.X R9, R43.reuse, R4, R44.reuse, 0x1, P1 ;  /* 0x000000042b09b211 */ /* 0x160fe200008f0c2c */
[----:B------:R-:W-:Y:S02]  /*12f30*/  @!P4 IMAD.MOV.U32 R4, RZ, RZ, R25 ;  /* 0x000000ffff04c224 */ /* 0x000fe400078e0019 */
[----:B------:R1:W3:Y:S01]  /*12f40*/  SHFL.IDX PT, R14, R7, 0x3, 0x181f ;  /* 0x00781f00070e7f89 */ /* 0x0002e200000e0000 */
[----:B0-----:R-:W-:-:S03]  /*12f50*/  @!P4 LEA.HI.X R5, R43, R6, R44, 0x1, P5 ;  /* 0x000000062b05c211 */ /* 0x001fc600028f0c2c */
[----:B------:R1:W-:Y:S04]  /*12f60*/  @!P3 ST.E.128 desc[UR40][R8.64], RZ ;  /* 0x000000ff0800b985 */ /* 0x0003e8000c101d28 */
[----:B------:R1:W-:Y:S02]  /*12f70*/  @!P4 ST.E.128 desc[UR40][R4.64], RZ ;  /* 0x000000ff0400c985 */ /* 0x0003e4000c101d28 */
.L_x_15803:
[----:B------:R-:W-:-:S05]  /*12f80*/  VIADD R24, R24, 0x90 ;  /* 0x0000009018187836 */ /* 0x000fca0000000000 */
[----:B------:R-:W-:-:S13]  /*12f90*/  ISETP.GE.OR P0, PT, R24, R21, P0 ;  /* 0x000000151800720c */ /* 0x000fda0000706670 */
[----:B---3--:R-:W-:-:S04]  /*12fa0*/  @!P0 LEA R14, P1, R43, R14, 0x1 ;  /* 0x0000000e2b0e8211 */ /* 0x008fc800078208ff */
[----:B--2---:R-:W-:-:S05]  /*12fb0*/  @!P0 LEA.HI.X R15, R43, R0, R44, 0x1, P1 ;  /* 0x000000002b0f8211 */ /* 0x004fca00008f0c2c */
[----:B------:R4:W-:Y:S04]  /*12fc0*/  @!P0 ST.E.128 desc[UR40][R14.64], RZ ;  /* 0x000000ff0e008985 */ /* 0x0009e8000c101d28 */
.L_x_15596:
[----:B------:R-:W-:Y:S05]  /*12fd0*/  BSYNC B0 ;  /* 0x0000000000007941 */ /* 0x000fea0003800000 */
.L_x_15591:
[----:B------:R-:W-:Y:S02]  /*12fe0*/  ULDC UR4, c[0x0][0xc3c] ;  /* 0x00030f0000047ab9 */ /* 0x000fe40000000800 */
[----:B-1----:R-:W-:-:S13]  /*12ff0*/  ISETP.GE.AND P0, PT, R31, UR4, PT ;  /* 0x000000041f007c0c */ /* 0x002fda000bf06270 */
[----:B------:R-:W-:Y:S05]  /*13000*/  @!P0 BRA `(.L_x_15605) ;  /* 0xfffffedc00f88947 */ /* 0x000fea000383ffff */
[----:B------:R-:W-:Y:S05]  /*13010*/  BRA `(.L_x_15450) ;  /* 0x0000007800347947 */ /* 0x000fea0003800000 */
.L_x_15448:
[----:B------:R-:W-:-:S08]  /*13020*/  NOP ;  /* 0x0000000000007918 */ /* 0x000fd00000000000 */
[----:B--2---:R-:W0:-:S00]  /*13030*/  USETMAXREG.DEALLOC.CTAPOOL 0x20 ;  /* 0x00000020000079c8 */ /* 0x004e0000080e0500 */
        /* <DEDUP_REMOVED lines=14> */
.L_x_15606:
        /* <DEDUP_REMOVED lines=44> */
.L_x_15610:
[----:B------:R-:W0:Y:S01]  /*133e0*/  LDC R2, c[0x0][0xc3c] ;  /* 0x00030f00ff027b82 */ /* 0x000e220000000800 */
[----:B------:R-:W-:Y:S01]  /*133f0*/  UIADD3 UR4, UR4, 0x1f, URZ ;  /* 0x0000001f04047890 */ /* 0x000fe2000fffe03f */
[----:B------:R-:W-:Y:S02]  /*13400*/  ULDC UR7, c[0x0][0xc3c] ;  /* 0x00030f0000077ab9 */ /* 0x000fe40000000800 */
[----:B------:R-:W-:-:S03]  /*13410*/  MOV R27, UR7 ;  /* 0x00000007001b7c02 */ /* 0x000fc60008000f00 */
        /* <DEDUP_REMOVED lines=33> */
.L_x_15608:
        /* <DEDUP_REMOVED lines=13> */
.L_x_15611:
        /* <DEDUP_REMOVED lines=17> */
[----:B------:R-:W-:Y:S02]  /*13810*/  IMAD.MOV R11, RZ, RZ, -R10 ;  /* 0x000000ffff0b7224 */ /* 0x000fe400078e0a0a */
[----:B------:R-:W-:-:S04]  /*13820*/  IMAD.HI.U32 R2, R3, R8, RZ ;  /* 0x0000000803027227 */ /* 0x000fc800078e00ff */
[----:B------:R-:W-:-:S05]  /*13830*/  IMAD R8, R2, R11, R8 ;  /* 0x0000000b02087224 */ /* 0x000fca00078e0208 */
        /* <DEDUP_REMOVED lines=13> */
[----:B0-----:R-:W-:Y:S02]  /*13910*/  IADD3 R8, RZ, -R3, RZ ;  /* 0x80000003ff087210 */ /* 0x001fe40007ffe0ff */
[----:B------:R-:W-:-:S03]  /*13920*/  @!P1 LOP3.LUT R7, RZ, R25, RZ, 0x33, !PT ;  /* 0x00000019ff079212 */ /* 0x000fc600078e33ff */
[----:B------:R-:W-:Y:S01]  /*13930*/  IMAD.MOV.U32 R2, RZ, RZ, R8 ;  /* 0x000000ffff027224 */ /* 0x000fe200078e0008 */
[----:B------:R-:W-:-:S03]  /*13940*/  IABS R8, R6 ;  /* 0x0000000600087213 */ /* 0x000fc60000000000 */
[----:B------:R-:W-:Y:S02]  /*13950*/  IMAD R9, R2, R5, RZ ;  /* 0x0000000502097224 */ /* 0x000fe400078e02ff */
[----:B------:R-:W-:Y:S02]  /*13960*/  IMAD.MOV.U32 R2, RZ, RZ, RZ ;  /* 0x000000ffff027224 */ /* 0x000fe400078e00ff */
[----:B------:R-:W-:Y:S02]  /*13970*/  IMAD.MOV R8, RZ, RZ, -R8 ;  /* 0x000000ffff087224 */ /* 0x000fe400078e0a08 */
[----:B------:R-:W-:Y:S01]  /*13980*/  IMAD.HI.U32 R2, R3, R9, R2 ;  /* 0x0000000903027227 */ /* 0x000fe200078e0002 */
[----:B------:R-:W-:-:S05]  /*13990*/  IABS R3, R7 ;  /* 0x0000000700037213 */ /* 0x000fca0000000000 */
[----:B------:R-:W-:-:S04]  /*139a0*/  IMAD.HI.U32 R2, R2, R3, RZ ;  /* 0x0000000302027227 */ /* 0x000fc800078e00ff */
[----:B------:R-:W-:Y:S01]  /*139b0*/  IMAD R8, R2, R8, R3 ;  /* 0x0000000802087224 */ /* 0x000fe200078e0203 */
[----:B------:R-:W-:-:S04]  /*139c0*/  LOP3.LUT R3, R7, R6, RZ, 0x3c, !PT ;  /* 0x0000000607037212 */ /* 0x000fc800078e3cff */
[----:B------:R-:W-:Y:S02]  /*139d0*/  ISETP.GT.U32.AND P1, PT, R5, R8, PT ;  /* 0x000000080500720c */ /* 0x000fe40003f24070 */
[----:B------:R-:W-:Y:S01]  /*139e0*/  ISETP.GE.AND P2, PT, R3, RZ, PT ;  /* 0x000000ff0300720c */ /* 0x000fe20003f46270 */
[----:B------:R-:W-:-:S10]  /*139f0*/  IMAD.MOV R3, RZ, RZ, -R7 ;  /* 0x000000ffff037224 */ /* 0x000fd400078e0a07 */
        /* <DEDUP_REMOVED lines=13> */
.L_x_15612:
[----:B0-----:R-:W0:Y:S02]  /*13ad0*/  LDC.64 R2, c[0x0][0xc90] ;  /* 0x00032400ff027b82 */ /* 0x001e240000000a00 */
        /* <DEDUP_REMOVED lines=28> */
[----:B------:R-:W-:-:S03]  /*13ca0*/  IMAD.MOV R2, RZ, RZ, -R2 ;  /* 0x000000ffff027224 */ /* 0x000fc600078e0a02 */
[----:B------:R-:W-:Y:S01]  /*13cb0*/  IADD3 R7, -R6, RZ, RZ ;  /* 0x000000ff06077210 */ /* 0x000fe20007ffe1ff */
[----:B------:R-:W-:Y:S02]  /*13cc0*/  IMAD R4, R5, R2, R4 ;  /* 0x0000000205047224 */ /* 0x000fe400078e0204 */
[----:B------:R-:W-:Y:S01]  /*13cd0*/  IMAD.MOV.U32 R2, RZ, RZ, RZ ;  /* 0x000000ffff027224 */ /* 0x000fe200078e00ff */
[----:B------:R-:W-:-:S04]  /*13ce0*/  VIADDMNMX R7, R7, UR5, R8, PT ;  /* 0x0000000507077c46 */ /* 0x000fc8000b800108 */
[----:B------:R-:W-:Y:S01]  /*13cf0*/  IABS R8, R7 ;  /* 0x0000000700087213 */ /* 0x000fe20000000000 */
[----:B------:R-:W-:-:S03]  /*13d00*/  IMAD.MOV R26, RZ, RZ, -R7 ;  /* 0x000000ffff1a7224 */ /* 0x000fc600078e0a07 */
        /* <DEDUP_REMOVED lines=24> */
.L_x_15613:
[----:B------:R-:W-:-:S05]  /*13e90*/  LOP3.LUT R2, RZ, R2, RZ, 0x33, !PT ;  /* 0x00000002ff027212 */ /* 0x000fca00078e33ff */
[----:B------:R-:W-:Y:S01]  /*13ea0*/  IMAD.IADD R25, R25, 0x1, R2 ;  /* 0x0000000119197824 */ /* 0x000fe200078e0202 */
[----:B------:R-:W-:Y:S06]  /*13eb0*/  BRA `(.L_x_15614) ;  /* 0x00000000000c7947 */ /* 0x000fec0003800000 */
.L_x_15609:
[----:B------:R-:W-:Y:S02]  /*13ec0*/  IMAD.MOV.U32 R25, RZ, RZ, RZ ;  /* 0x000000ffff197224 */ /* 0x000fe400078e00ff */
[----:B------:R-:W-:Y:S02]  /*13ed0*/  IMAD.U32 R24, RZ, RZ, UR6 ;  /* 0x00000006ff187e24 */ /* 0x000fe4000f8e00ff */
[----:B------:R-:W-:-:S07]  /*13ee0*/  IMAD.MOV.U32 R26, RZ, RZ, RZ ;  /* 0x000000ffff1a7224 */ /* 0x000fce00078e00ff */
.L_x_15614:
[----:B------:R-:W-:-:S13]  /*13ef0*/  ISETP.NE.AND P0, PT, R0, RZ, PT ;  /* 0x000000ff0000720c */ /* 0x000fda0003f05270 */
[----:B------:R-:W0:Y:S01]  /*13f00*/  @!P0 S2R R3, SR_CgaCtaId ;  /* 0x0000000000038919 */ /* 0x000e220000008800 */
[----:B------:R-:W-:-:S04]  /*13f10*/  @!P0 MOV R0, 0x400 ;  /* 0x0000040000008802 */ /* 0x000fc80000000f00 */
[----:B0-----:R-:W-:-:S05]  /*13f20*/  @!P0 LEA R0, R3, R0, 0x18 ;  /* 0x0000000003008211 */ /* 0x001fca00078ec0ff */
[----:B------:R0:W-:Y:S01]  /*13f30*/  @!P0 STS.128 [R0+0x168d0], R24 ;  /* 0x0168d01800008388 */ /* 0x0001e20000000c00 */
[----:B------:R-:W-:Y:S06]  /*13f40*/  BAR.ARV 0x5, 0x200 ;  /* 0x0148000000007b1d */ /* 0x000fec0000002000 */
.L_x_15607:
        /* <DEDUP_REMOVED lines=9> */
[----:B------:R-:W-:Y:S02]  /*13fe0*/  UMOV UR4, 0x400 ;  /* 0x0000040000047882 */ /* 0x000fe40000000000 */
[----:B-1----:R-:W-:Y:S01]  /*13ff0*/  ULEA UR4, UR5, UR4, 0x18 ;  /* 0x0000000405047291 */ /* 0x002fe2000f8ec03f */
[C---:B0-----:R-:W-:Y:S01]  /*14000*/  IMAD.SHL.U32 R0, R7.reuse, 0x8, RZ ;  /* 0x0000000807007824 */ /* 0x041fe200078e00ff */
[----:B------:R-:W-:-:S04]  /*14010*/  LOP3.LUT R5, R7, 0x7f, RZ, 0xc0, !PT ;  /* 0x0000007f07057812 */ /* 0x000fc800078ec0ff */
[----:B------:R-:W-:Y:S01]  /*14020*/  LOP3.LUT R2, R0, 0x1f8, RZ, 0xc0, !PT ;  /* 0x000001f800027812 */ /* 0x000fe200078ec0ff */
[----:B------:R-:W-:-:S03]  /*14030*/  IMAD.SHL.U32 R3, R5, 0x8, RZ ;  /* 0x0000000805037824 */ /* 0x000fc600078e00ff */
[----:B------:R-:W-:Y:S02]  /*14040*/  LOP3.LUT R2, R2, 0x38, R7, 0x78, !PT ;  /* 0x0000003802027812 */ /* 0x000fe400078e7807 */
[----:B------:R-:W-:Y:S02]  /*14050*/  MOV R16, UR4 ;  /* 0x0000000400107c02 */ /* 0x000fe40008000f00 */
[----:B------:R-:W-:Y:S01]  /*14060*/  LOP3.LUT R4, R2, 0x200, R3, 0xf8, !PT ;  /* 0x0000020002047812 */ /* 0x000fe200078ef803 */
[----:B------:R-:W-:Y:S01]  /*14070*/  IMAD.SHL.U32 R2, R7, 0x10, RZ ;  /* 0x0000001007027824 */ /* 0x000fe200078e00ff */
[----:B------:R-:W-:Y:S01]  /*14080*/  SHF.R.U32.HI R3, RZ, 0x3, R5 ;  /* 0x00000003ff037819 */ /* 0x000fe20000011605 */
[----:B------:R-:W-:Y:S03]  /*14090*/  BSSY B8, `(.L_x_15615) ;  /* 0x000064e000087945 */ /* 0x000fe60003800000 */
[----:B------:R-:W-:Y:S01]  /*140a0*/  LOP3.LUT R2, R2, 0x70, RZ, 0xc0, !PT ;  /* 0x0000007002027812 */ /* 0x000fe200078ec0ff */
[----:B------:R-:W-:-:S02]  /*140b0*/  IMAD.MOV.U32 R28, RZ, RZ, RZ ;  /* 0x000000ffff1c7224 */ /* 0x000fc400078e00ff */
[----:B------:R-:W-:Y:S01]  /*140c0*/  IMAD.MOV.U32 R23, RZ, RZ, RZ ;  /* 0x000000ffff177224 */ /* 0x000fe200078e00ff */
[----:B------:R-:W-:Y:S01]  /*140d0*/  LOP3.LUT R2, R3, R2, RZ, 0xfc, !PT ;  /* 0x0000000203027212 */ /* 0x000fe200078efcff */
[----:B------:R-:W-:Y:S01]  /*140e0*/  IMAD.MOV.U32 R29, RZ, RZ, 0x1 ;  /* 0x00000001ff1d7424 */ /* 0x000fe200078e00ff */
[----:B------:R-:W-:Y:S01]  /*140f0*/  ULDC.64 UR38, c[0x0][0x198] ;  /* 0x0000660000267ab9 */ /* 0x000fe20000000a00 */
[----:B------:R-:W-:Y:S01]  /*14100*/  ULDC UR36, c[0x0][0xc] ;  /* 0x0000030000247ab9 */ /* 0x000fe20000000800 */
[----:B--2---:R-:W-:-:S05]  /*14110*/  LOP3.LUT R0, R6, 0x2, RZ, 0xfc, !PT ;  /* 0x0000000206007812 */ /* 0x004fca00078efcff */
[----:B------:R0:W-:Y:S04]  /*14120*/  STL [R1+0x54], R0 ;  /* 0x0000540001007387 */ /* 0x0001e80000100800 */
[----:B------:R-:W-:Y:S01]  /*14130*/  STL [R1+0x44], RZ ;  /* 0x000044ff01007387 */ /* 0x000fe20000100800 */
[----:B0-----:R-:W-:-:S05]  /*14140*/  IMAD.MOV.U32 R0, RZ, RZ, 0x1 ;  /* 0x00000001ff007424 */ /* 0x001fca00078e00ff */
[----:B------:R0:W-:Y:S02]  /*14150*/  STL [R1], R0 ;  /* 0x0000000001007387 */ /* 0x0001e40000100800 */
[----:B0-----:R-:W-:-:S05]  /*14160*/  IMAD R0, R4, 0x2, R16 ;  /* 0x0000000204007824 */ /* 0x001fca00078e0210 */
[----:B------:R0:W-:Y:S02]  /*14170*/  STL [R1+0x24], R0 ;  /* 0x0000240001007387 */ /* 0x0001e40000100800 */
.L_x_15712:
        /* <DEDUP_REMOVED lines=48> */
[----:B---3--:R0:W-:Y:S04]  /*14480*/  STL [R1+0x38], R8 ;  /* 0x0000380801007387 */ /* 0x0081e80000100800 */
[----:B--2---:R1:W-:Y:S01]  /*14490*/  STL [R1+0x1c], R10 ;  /* 0x00001c0a01007387 */ /* 0x0043e20000100800 */
[----:B------:R-:W-:Y:S02]  /*144a0*/  IMAD.MOV.U32 R9, RZ, RZ, R8 ;  /* 0x000000ffff097224 */ /* 0x000fe400078e0008 */
[----:B0-----:R-:W-:Y:S01]  /*144b0*/  IMAD.U32 R8, RZ, RZ, UR4 ;  /* 0x00000004ff087e24 */ /* 0x001fe2000f8e00ff */
[----:B------:R-:W-:Y:S06]  /*144c0*/  @P2 BRA `(.L_x_15616) ;  /* 0x0000000000142947 */ /* 0x000fec0003800000 */
[----:B------:R-:W-:Y:S05]  /*144d0*/  @!P0 BRA `(.L_x_15616) ;  /* 0x0000000000108947 */ /* 0x000fea0003800000 */
[----:B------:R-:W2:Y:S04]  /*144e0*/  LDG.E R7, desc[UR40][R2.64] ;  /* 0x0000002802077981 */ /* 0x000ea8000c1e1900 */
[----:B------:R-:W2:Y:S02]  /*144f0*/  LDG.E R2, desc[UR40][R2.64+0x4] ;  /* 0x0000042802027981 */ /* 0x000ea4000c1e1900 */
[----:B--2---:R-:W-:-:S05]  /*14500*/  IMAD.IADD R9, R2, 0x1, -R7 ;  /* 0x0000000102097824 */ /* 0x004fca00078e0a07 */
[----:B------:R0:W-:Y:S02]  /*14510*/  STL [R1+0x38], R9 ;  /* 0x0000380901007387 */ /* 0x0001e40000100800 */
.L_x_15616:
        /* <DEDUP_REMOVED lines=15> */
.L_x_15617:
        /* <DEDUP_REMOVED lines=9> */
.L_x_15618:
[----:B--2---:R-:W2:Y:S01]  /*146a0*/  @P1 LDG.E R2, desc[UR40][R4.64] ;  /* 0x0000002804021981 */ /* 0x004ea2000c1e1900 */
[----:B------:R-:W3:Y:S03]  /*146b0*/  LDC R3, c[0x0][0x448] ;  /* 0x00011200ff037b82 */ /* 0x000ee60000000800 */
[----:B------:R4:W2:Y:S01]  /*146c0*/  @P1 LDG.E R4, desc[UR40][R4.64+0x4] ;  /* 0x0000042804041981 */ /* 0x0008a2000c1e1900 */
        /* <DEDUP_REMOVED lines=10> */
[----:B-----5:R-:W-:-:S04]  /*14770*/  IMAD.IADD R5, R8, 0x1, -R10 ;  /* 0x0000000108057824 */ /* 0x020fc800078e0a0a */
        /* <DEDUP_REMOVED lines=19> */
[----:B0-----:R-:W-:Y:S02]  /*148b0*/  IABS R9, R7 ;  /* 0x0000000700097213 */ /* 0x001fe40000000000 */
[----:B-1----:R-:W-:Y:S02]  /*148c0*/  IADD3 R10, R7, -0x1, R8 ;  /* 0xffffffff070a7810 */ /* 0x002fe40007ffe008 */
[----:B------:R-:W0:Y:S08]  /*148d0*/  I2F.RP R2, R9 ;  /* 0x0000000900027306 */ /* 0x000e300000209400 */
[----:B0-----:R-:W0:Y:S02]  /*148e0*/  MUFU.RCP R2, R2 ;  /* 0x0000000200027308 */ /* 0x001e240000001000 */
[----:B0-----:R-:W-:-:S06]  /*148f0*/  IADD3 R2, R2, 0xffffffe, RZ ;  /* 0x0ffffffe02027810 */ /* 0x001fcc0007ffe0ff */
        /* <DEDUP_REMOVED lines=21> */
.L_x_15620:
[----:B------:R-:W-:Y:S05]  /*14a50*/  BSYNC B0 ;  /* 0x0000000000007941 */ /* 0x000fea0003800000 */
.L_x_15619:
        /* <DEDUP_REMOVED lines=24> */
.L_x_15806:
[----:B---3--:R-:W-:Y:S02]  /*14be0*/  ISETP.NE.AND P0, PT, R14, RZ, PT ;  /* 0x000000ff0e00720c */ /* 0x008fe40003f05270 */
[----:B------:R-:W-:-:S11]  /*14bf0*/  PLOP3.LUT P6, PT, PT, PT, PT, 0x8, 0x0 ;  /* 0x000000000000781c */ /* 0x000fd60003fce170 */
[----:B------:R-:W-:Y:S05]  /*14c00*/  @P0 BRA `(.L_x_15624) ;  /* 0x00000000000c0947 */ /* 0x000fea0003800000 */
[----:B------:R-:W-:-:S03]  /*14c10*/  UMOV UR4, 0xffffffff ;  /* 0xffffffff00047882 */ /* 0x000fc60000000000 */
[----:B------:R-:W-:Y:S05]  /*14c20*/  BRA.DIV UR4, `(.L_x_15625) ;  /* 0x0000007e04347947 */ /* 0x000fea000b800000 */
[----:B------:R-:W-:-:S13]  /*14c30*/  ELECT P6, URZ, PT ;  /* 0x00000000003f782f */ /* 0x000fda00038c0000 */
.L_x_15624:
        /* <DEDUP_REMOVED lines=9> */
.L_x_15809:
[----:B------:R-:W-:Y:S05]  /*14cd0*/  BSYNC B1 ;  /* 0x0000000000017941 */ /* 0x000fea0003800000 */
.L_x_15626:
[----:B------:R-:W-:Y:S04]  /*14ce0*/  BSSY B1, `(.L_x_15628) ;  /* 0x0000050000017945 */ /* 0x000fe80003800000 */
[----:B------:R-:W-:Y:S05]  /*14cf0*/  @!P6 BRA `(.L_x_15629) ;  /* 0x000000040038e947 */ /* 0x000fea0003800000 */
[----:B------:R-:W3:Y:S01]  /*14d00*/  LDL R7, [R1] ;  /* 0x0000000001077983 */ /* 0x000ee20000100800 */
[----:B--2---:R-:W-:Y:S01]  /*14d10*/  IMAD R6, R28, 0x8, R16 ;  /* 0x000000081c067824 */ /* 0x004fe200078e0210 */
[----:B------:R-:W2:Y:S01]  /*14d20*/  S2R R8, SR_TID.X ;  /* 0x0000000000087919 */ /* 0x000ea20000002100 */
[----:B------:R-:W-:Y:S01]  /*14d30*/  BSSY B2, `(.L_x_15630) ;  /* 0x0000006000027945 */ /* 0x000fe20003800000 */
[----:B--2---:R-:W-:-:S04]  /*14d40*/  LOP3.LUT R8, R8, 0x7f, RZ, 0xc0, !PT ;  /* 0x0000007f08087812 */ /* 0x004fc800078ec0ff */
[----:B------:R-:W-:Y:S02]  /*14d50*/  ISETP.NE.AND P1, PT, R8, RZ, PT ;  /* 0x000000ff0800720c */ /* 0x000fe40003f25270 */
[----:B---3--:R-:W-:-:S04]  /*14d60*/  SHF.L.U32 R7, R7, 0x1f, RZ ;  /* 0x0000001f07077819 */ /* 0x008fc800000006ff */
[----:B------:R-:W2:Y:S02]  /*14d70*/  SYNCS.PHASECHK.TRANS64.TRYWAIT P0, [R6+URZ+0x168a0], R7 ;  /* 0x0168a007060075a7 */ /* 0x000ea4000800017f */
[----:B--2---:R-:W-:Y:S05]  /*14d80*/  @!P0 BRA `(.L_x_15631) ;  /* 0x0000007c00108947 */ /* 0x004fea0003800000 */
.L_x_15810:
[----:B------:R-:W-:Y:S05]  /*14d90*/  BSYNC B2 ;  /* 0x0000000000027941 */ /* 0x000fea0003800000 */
.L_x_15630:
[----:B------:R-:W-:Y:S04]  /*14da0*/  BSSY B2, `(.L_x_15632) ;  /* 0x0000009000027945 */ /* 0x000fe80003800000 */
[----:B------:R-:W-:Y:S05]  /*14db0*/  @P1 BRA `(.L_x_15633) ;  /* 0x00000000001c1947 */ /* 0x000fea0003800000 */
[----:B------:R-:W0:Y:S02]  /*14dc0*/  S2R R8, SR_TID.X ;  /* 0x0000000000087919 */ /* 0x000e240000002100 */
[----:B0-----:R-:W-:Y:S01]  /*14dd0*/  LOP3.LUT R9, R8, 0x1f, RZ, 0xc0, !PT ;  /* 0x0000001f08097812 */ /* 0x001fe200078ec0ff */
[----:B------:R-:W-:-:S03]  /*14de0*/  IMAD.MOV.U32 R8, RZ, RZ, 0x4000 ;  /* 0x00004000ff087424 */ /* 0x000fc600078e00ff */
[----:B------:R-:W-:Y:S01]  /*14df0*/  ISETP.NE.AND P0, PT, R9, RZ, PT ;  /* 0x000000ff0900720c */ /* 0x000fe20003f05270 */
[----:B------:R3:W-:-:S12]  /*14e00*/  SYNCS.ARRIVE.TRANS64 RZ, [R6+URZ+0x16890], R8 ;  /* 0x0168900806ff79a7 */ /* 0x0007d8000800003f */
[----:B---3--:R-:W-:Y:S05]  /*14e10*/  @!P0 BRA `(.L_x_15633) ;  /* 0x0000000000048947 */ /* 0x008fea0003800000 */
[----:B------:R-:W-:Y:S01]  /*14e20*/  BPT.TRAP 0x1 ;  /* 0x000000040000795c */ /* 0x000fe20000300000 */
.L_x_15633:
[----:B------:R-:W-:Y:S05]  /*14e30*/  BSYNC B2 ;  /* 0x0000000000027941 */ /* 0x000fea0003800000 */
.L_x_15632:
[----:B------:R-:W-:Y:S01]  /*14e40*/  IMAD.MOV.U32 R12, RZ, RZ, RZ ;  /* 0x000000ffff0c7224 */ /* 0x000fe200078e00ff */
[----:B------:R-:W-:Y:S01]  /*14e50*/  UIADD3 UR4, UP0, UR38, 0x570, URZ ;  /* 0x0000057026047890 */ /* 0x000fe2000ff1e03f */
[----:B------:R-:W-:Y:S01]  /*14e60*/  IMAD R8, R5, 0x80, R0 ;  /* 0x0000008005087824 */ /* 0x000fe200078e0200 */
[----:B------:R-:W-:Y:S01]  /*14e70*/  PLOP3.LUT P0, PT, PT, PT, PT, 0x80, 0x0 ;  /* 0x000000000000781c */ /* 0x000fe20003f0f070 */
[----:B0-----:R-:W-:Y:S01]  /*14e80*/  IMAD R9, R28, 0x4000, R16 ;  /* 0x000040001c097824 */ /* 0x001fe200078e0210 */
[----:B------:R-:W-:Y:S01]  /*14e90*/  R2UR UR10, R12 ;  /* 0x000000000c0a72ca */ /* 0x000fe200000e0000 */
[----:B------:R-:W-:Y:S01]  /*14ea0*/  VIADD R8, R8, 0xffffff80 ;  /* 0xffffff8008087836 */ /* 0x000fe20000000000 */
[----:B------:R-:W-:Y:S01]  /*14eb0*/  SHF.L.U32 R11, R28, 0xd, RZ ;  /* 0x0000000d1c0b7819 */ /* 0x000fe200000006ff */
[----:B------:R-:W-:Y:S01]  /*14ec0*/  VIADD R9, R9, 0xe400 ;  /* 0x0000e40009097836 */ /* 0x000fe20000000000 */
[----:B------:R-:W-:Y:S01]  /*14ed0*/  UIADD3.X UR5, URZ, UR39, URZ, UP0, !UPT ;  /* 0x000000273f057290 */ /* 0x000fe200087fe43f */
[----:B-1----:R-:W-:Y:S01]  /*14ee0*/  VIADD R10, R6, 0x16890 ;  /* 0x00016890060a7836 */ /* 0x002fe20000000000 */
[----:B------:R-:W-:Y:S01]  /*14ef0*/  UMOV UR6, 0x0 ;  /* 0x0000000000067882 */ /* 0x000fe20000000000 */
[----:B------:R-:W-:-:S09]  /*14f00*/  UMOV UR7, 0x12f00000 ;  /* 0x12f0000000077882 */ /* 0x000fd20000000000 */
.L_x_15634:
        /* <DEDUP_REMOVED lines=13> */
.L_x_15811:
[----:B------:R-:W-:Y:S05]  /*14fe0*/  BSYNC B2 ;  /* 0x0000000000027941 */ /* 0x000fea0003800000 */
.L_x_15635:
[----:B------:R-:W-:Y:S01]  /*14ff0*/  BSSY B2, `(.L_x_15637) ;  /* 0x000000b000027945 */ /* 0x000fe20003800000 */
[----:B------:R-:W-:Y:S02]  /*15000*/  IMAD.MOV.U32 R14, RZ, RZ, 0x0 ;  /* 0x00000000ff0e7424 */ /* 0x000fe400078e00ff */
[----:B------:R-:W-:Y:S01]  /*15010*/  IMAD.MOV.U32 R15, RZ, RZ, 0x12f00000 ;  /* 0x12f00000ff0f7424 */ /* 0x000fe200078e00ff */
[----:B------:R-:W-:Y:S06]  /*15020*/  @P1 BRA `(.L_x_15638) ;  /* 0x00000000001c1947 */ /* 0x000fec0003800000 */
[----:B------:R-:W1:Y:S01]  /*15030*/  S2R R9, SR_TID.X ;  /* 0x0000000000097919 */ /* 0x000e620000002100 */
[----:B0-2---:R-:W-:-:S04]  /*15040*/  IMAD.MOV.U32 R7, RZ, RZ, 0x4000 ;  /* 0x00004000ff077424 */ /* 0x005fc800078e00ff */
[----:B------:R3:W-:Y:S01]  /*15050*/  SYNCS.ARRIVE.TRANS64 RZ, [R6+URZ+0x168b0], R7 ;  /* 0x0168b00706ff79a7 */ /* 0x0007e2000800003f */
[----:B-1----:R-:W-:-:S04]  /*15060*/  LOP3.LUT R9, R9, 0x1f, RZ, 0xc0, !PT ;  /* 0x0000001f09097812 */ /* 0x002fc800078ec0ff */
[----:B------:R-:W-:-:S13]  /*15070*/  ISETP.NE.AND P0, PT, R9, RZ, PT ;  /* 0x000000ff0900720c */ /* 0x000fda0003f05270 */
[----:B---3--:R-:W-:Y:S05]  /*15080*/  @!P0 BRA `(.L_x_15638) ;  /* 0x0000000000048947 */ /* 0x008fea0003800000 */
[----:B------:R-:W-:Y:S01]  /*15090*/  BPT.TRAP 0x1 ;  /* 0x000000040000795c */ /* 0x000fe20000300000 */
.L_x_15638:
[----:B------:R-:W-:Y:S05]  /*150a0*/  BSYNC B2 ;  /* 0x0000000000027941 */ /* 0x000fea0003800000 */
.L_x_15637:
[----:B------:R-:W-:Y:S01]  /*150b0*/  R2UR UR10, R12 ;  /* 0x000000000c0a72ca */ /* 0x000fe200000e0000 */
[----:B0-2---:R-:W-:Y:S01]  /*150c0*/  IMAD R7, R11, 0x2, R16 ;  /* 0x000000020b077824 */ /* 0x005fe200078e0210 */
[----:B------:R-:W-:Y:S01]  /*150d0*/  R2UR UR6, R14 ;  /* 0x000000000e0672ca */ /* 0x000fe200000e0000 */
[----:B------:R-:W-:Y:S01]  /*150e0*/  UIADD3 UR4, UP0, UR38, 0x670, URZ ;  /* 0x0000067026047890 */ /* 0x000fe2000ff1e03f */
[----:B------:R-:W-:Y:S01]  /*150f0*/  R2UR UR7, R15 ;  /* 0x000000000f0772ca */ /* 0x000fe200000e0000 */
[----:B------:R-:W-:Y:S01]  /*15100*/  VIADD R6, R6, 0x168b0 ;  /* 0x000168b006067836 */ /* 0x000fe20000000000 */
[----:B------:R-:W-:Y:S01]  /*15110*/  PLOP3.LUT P0, PT, PT, PT, PT, 0x80, 0x0 ;  /* 0x000000000000781c */ /* 0x000fe20003f0f070 */
[----:B------:R-:W-:Y:S01]  /*15120*/  VIADD R7, R7, 0x400 ;  /* 0x0000040007077836 */ /* 0x000fe20000000000 */
[----:B------:R-:W-:-:S12]  /*15130*/  UIADD3.X UR5, URZ, UR39, URZ, UP0, !UPT ;  /* 0x000000273f057290 */ /* 0x000fd800087fe43f */
.L_x_15639:
        /* <DEDUP_REMOVED lines=10> */
.L_x_15629:
[----:B------:R-:W-:Y:S05]  /*151e0*/  BSYNC B1 ;  /* 0x0000000000017941 */ /* 0x000fea0003800000 */
.L_x_15628:
[----:B0-----:R-:W3:Y:S01]  /*151f0*/  LDL.LU R9, [R1] ;  /* 0x0000000001097983 */ /* 0x001ee20000300800 */
[----:B------:R-:W-:Y:S01]  /*15200*/  VIADD R28, R28, 0x1 ;  /* 0x000000011c1c7836 */ /* 0x000fe20000000000 */
[----:B------:R-:W-:Y:S01]  /*15210*/  PLOP3.LUT P0, PT, PT, PT, PT, 0x8, 0x0 ;  /* 0x000000000000781c */ /* 0x000fe20003f0e170 */
[----:B------:R-:W-:-:S03]  /*15220*/  VIADD R5, R5, 0xfffffffe ;  /* 0xfffffffe05057836 */ /* 0x000fc60000000000 */
[C---:B------:R-:W-:Y:S02]  /*15230*/  ISETP.NE.AND P1, PT, R28.reuse, 0x2, PT ;  /* 0x000000021c00780c */ /* 0x040fe40003f25270 */
[----:B------:R-:W-:Y:S02]  /*15240*/  ISETP.GE.AND P2, PT, R5, R3, PT ;  /* 0x000000030500720c */ /* 0x000fe40003f46270 */
[----:B--2---:R-:W-:Y:S02]  /*15250*/  SEL R6, RZ, 0x1, P1 ;  /* 0x00000001ff067807 */ /* 0x004fe40000800000 */
[----:B------:R-:W-:Y:S02]  /*15260*/  SEL R28, R28, RZ, P1 ;  /* 0x000000ff1c1c7207 */ /* 0x000fe40000800000 */
[----:B---3--:R-:W-:-:S05]  /*15270*/  LOP3.LUT R9, R9, R6, RZ, 0x3c, !PT ;  /* 0x0000000609097212 */ /* 0x008fca00078e3cff */
[----:B------:R2:W-:Y:S02]  /*15280*/  STL [R1], R9 ;  /* 0x0000000901007387 */ /* 0x0005e40000100800 */
[----:B------:R-:W-:Y:S05]  /*15290*/  @!P2 BRA `(.L_x_15622) ;  /* 0x000000040064a947 */ /* 0x000fea0003800000 */
.L_x_15652:
[----:B------:R-:W-:Y:S05]  /*152a0*/  YIELD ;  /* 0x0000000000007946 */ /* 0x000fea0003800000 */
[----:B------:R-:W-:Y:S04]  /*152b0*/  BSSY B1, `(.L_x_15640) ;  /* 0x000004d000017945 */ /* 0x000fe80003800000 */
[----:B---3--:R-:W-:Y:S05]  /*152c0*/  @!P6 BRA `(.L_x_15641) ;  /* 0x00000004002ce947 */ /* 0x008fea0003800000 */
[----:B------:R-:W3:Y:S01]  /*152d0*/  LDL R7, [R1] ;  /* 0x0000000001077983 */ /* 0x000ee20000100800 */
[----:B------:R-:W0:Y:S02]  /*152e0*/  S2R R6, SR_TID.X ;  /* 0x0000000000067919 */ /* 0x000e240000002100 */
[----:B0-----:R-:W-:Y:S01]  /*152f0*/  LOP3.LUT R8, R6, 0x7f, RZ, 0xc0, !PT ;  /* 0x0000007f06087812 */ /* 0x001fe200078ec0ff */
[----:B------:R-:W-:Y:S01]  /*15300*/  IMAD R6, R28, 0x8, R16 ;  /* 0x000000081c067824 */ /* 0x000fe200078e0210 */
[----:B------:R-:W-:Y:S02]  /*15310*/  BSSY B2, `(.L_x_15642) ;  /* 0x0000005000027945 */ /* 0x000fe40003800000 */
[----:B------:R-:W-:Y:S02]  /*15320*/  ISETP.NE.AND P2, PT, R8, RZ, PT ;  /* 0x000000ff0800720c */ /* 0x000fe40003f45270 */
[----:B---3--:R-:W-:-:S04]  /*15330*/  SHF.L.U32 R7, R7, 0x1f, RZ ;  /* 0x0000001f07077819 */ /* 0x008fc800000006ff */
[----:B------:R-:W0:Y:S02]  /*15340*/  SYNCS.PHASECHK.TRANS64.TRYWAIT P1, [R6+URZ+0x168a0], R7 ;  /* 0x0168a007060075a7 */ /* 0x000e24000802017f */
[----:B0-----:R-:W-:Y:S05]  /*15350*/  @!P1 BRA `(.L_x_15643) ;  /* 0x0000007400c49947 */ /* 0x001fea0003800000 */
.L_x_15812:
[----:B------:R-:W-:Y:S05]  /*15360*/  BSYNC B2 ;  /* 0x0000000000027941 */ /* 0x000fea0003800000 */
.L_x_15642:
[----:B------:R-:W-:Y:S04]  /*15370*/  BSSY B2, `(.L_x_15644) ;  /* 0x0000009000027945 */ /* 0x000fe80003800000 */
[----:B------:R-:W-:Y:S05]  /*15380*/  @P2 BRA `(.L_x_15645) ;  /* 0x00000000001c2947 */ /* 0x000fea0003800000 */
[----:B------:R-:W2:Y:S02]  /*15390*/  S2R R8, SR_TID.X ;  /* 0x0000000000087919 */ /* 0x000ea40000002100 */
[----:B--2---:R-:W-:Y:S01]  /*153a0*/  LOP3.LUT R9, R8, 0x1f, RZ, 0xc0, !PT ;  /* 0x0000001f08097812 */ /* 0x004fe200078ec0ff */
[----:B------:R-:W-:-:S03]  /*153b0*/  IMAD.MOV.U32 R8, RZ, RZ, 0x4000 ;  /* 0x00004000ff087424 */ /* 0x000fc600078e00ff */
[----:B------:R-:W-:Y:S01]  /*153c0*/  ISETP.NE.AND P1, PT, R9, RZ, PT ;  /* 0x000000ff0900720c */ /* 0x000fe20003f25270 */
[----:B------:R3:W-:-:S12]  /*153d0*/  SYNCS.ARRIVE.TRANS64 RZ, [R6+URZ+0x16890], R8 ;  /* 0x0168900806ff79a7 */ /* 0x0007d8000800003f */
[----:B---3--:R-:W-:Y:S05]  /*153e0*/  @!P1 BRA `(.L_x_15645) ;  /* 0x0000000000049947 */ /* 0x008fea0003800000 */
[----:B------:R-:W-:Y:S01]  /*153f0*/  BPT.TRAP 0x1 ;  /* 0x000000040000795c */ /* 0x000fe20000300000 */
.L_x_15645:
[----:B------:R-:W-:Y:S05]  /*15400*/  BSYNC B2 ;  /* 0x0000000000027941 */ /* 0x000fea0003800000 */
.L_x_15644:
[----:B------:R-:W-:Y:S01]  /*15410*/  IMAD.MOV.U32 R12, RZ, RZ, RZ ;  /* 0x000000ffff0c7224 */ /* 0x000fe200078e00ff */
[----:B------:R-:W-:Y:S01]  /*15420*/  UIADD3 UR4, UP0, UR38, 0x570, URZ ;  /* 0x0000057026047890 */ /* 0x000fe2000ff1e03f */
[----:B------:R-:W-:Y:S01]  /*15430*/  IMAD R8, R28, 0x4000, R16 ;  /* 0x000040001c087824 */ /* 0x000fe200078e0210 */
[----:B------:R-:W-:Y:S01]  /*15440*/  PLOP3.LUT P1, PT, PT, PT, PT, 0x80, 0x0 ;  /* 0x000000000000781c */ /* 0x000fe20003f2f070 */
[----:B--2---:R-:W-:Y:S01]  /*15450*/  IMAD R9, R5, 0x80, R0 ;  /* 0x0000008005097824 */ /* 0x004fe200078e0200 */
[----:B------:R-:W-:Y:S01]  /*15460*/  R2UR UR10, R12 ;  /* 0x000000000c0a72ca */ /* 0x000fe200000e0000 */
[----:B-1----:R-:W-:Y:S01]  /*15470*/  VIADD R10, R6, 0x16890 ;  /* 0x00016890060a7836 */ /* 0x002fe20000000000 */
[----:B------:R-:W-:Y:S01]  /*15480*/  UIADD3.X UR5, URZ, UR39, URZ, UP0, !UPT ;  /* 0x000000273f057290 */ /* 0x000fe200087fe43f */
[----:B------:R-:W-:Y:S01]  /*15490*/  VIADD R11, R8, 0xe400 ;  /* 0x0000e400080b7836 */ /* 0x000fe20000000000 */
[----:B------:R-:W-:Y:S01]  /*154a0*/  UMOV UR6, 0x0 ;  /* 0x0000000000067882 */ /* 0x000fe20000000000 */
[----:B------:R-:W-:-:S10]  /*154b0*/  UMOV UR7, 0x12f00000 ;  /* 0x12f0000000077882 */ /* 0x000fd40000000000 */
.L_x_15646:
        /* <DEDUP_REMOVED lines=13> */
.L_x_15813:
[----:B------:R-:W-:Y:S05]  /*15590*/  BSYNC B2 ;  /* 0x0000000000027941 */ /* 0x000fea0003800000 */
.L_x_15647:
        /* <DEDUP_REMOVED lines=11> */
.L_x_15650:
[----:B------:R-:W-:Y:S05]  /*15650*/  BSYNC B2 ;  /* 0x0000000000027941 */ /* 0x000fea0003800000 */
.L_x_15649:
        /* <DEDUP_REMOVED lines=8> */
.L_x_15651:
        /* <DEDUP_REMOVED lines=10> */
.L_x_15641:
[----:B------:R-:W-:Y:S05]  /*15780*/  BSYNC B1 ;  /* 0x0000000000017941 */ /* 0x000fea0003800000 */
.L_x_15640:
[----:B------:R-:W3:Y:S01]  /*15790*/  LDL.LU R7, [R1] ;  /* 0x0000000001077983 */ /* 0x000ee20000300800 */
[----:B------:R-:W-:Y:S02]  /*157a0*/  IADD3 R28, R28, 0x1, RZ ;  /* 0x000000011c1c7810 */ /* 0x000fe40007ffe0ff */
[C---:B------:R-:W-:Y:S01]  /*157b0*/  ISETP.GT.AND P2, PT, R5.reuse, R3, PT ;  /* 0x000000030500720c */ /* 0x040fe20003f44270 */
[----:B------:R-:W-:Y:S01]  /*157c0*/  VIADD R5, R5, 0xffffffff ;  /* 0xffffffff05057836 */ /* 0x000fe20000000000 */
[----:B------:R-:W-:-:S04]  /*157d0*/  ISETP.NE.AND P1, PT, R28, 0x2, PT ;  /* 0x000000021c00780c */ /* 0x000fc80003f25270 */
[----:B------:R-:W-:Y:S02]  /*157e0*/  SEL R6, RZ, 0x1, P1 ;  /* 0x00000001ff067807 */ /* 0x000fe40000800000 */
[----:B------:R-:W-:Y:S02]  /*157f0*/  SEL R28, R28, RZ, P1 ;  /* 0x000000ff1c1c7207 */ /* 0x000fe40000800000 */
[----:B---3--:R-:W-:-:S05]  /*15800*/  LOP3.LUT R7, R7, R6, RZ, 0x3c, !PT ;  /* 0x0000000607077212 */ /* 0x008fca00078e3cff */
[----:B------:R3:W-:Y:S01]  /*15810*/  STL [R1], R7 ;  /* 0x0000000701007387 */ /* 0x0007e20000100800 */
[----:B------:R-:W-:Y:S05]  /*15820*/  @P2 BRA `(.L_x_15652) ;  /* 0xfffffff8009c2947 */ /* 0x000fea000383ffff */
.L_x_15622:
[----:B------:R-:W-:Y:S05]  /*15830*/  BSYNC B0 ;  /* 0x0000000000007941 */ /* 0x000fea0003800000 */
.L_x_15621:
        /* <DEDUP_REMOVED lines=47> */
.L_x_15654:
[----:B------:R-:W-:Y:S05]  /*15b30*/  BSYNC B0 ;  /* 0x0000000000007941 */ /* 0x000fea0003800000 */
.L_x_15653:
        /* <DEDUP_REMOVED lines=20> */
[----:B---3--:R-:W0:Y:S01]  /*15c80*/  POPC R7, R4 ;  /* 0x0000000400077309 */ /* 0x008e220000000000 */
[----:B----4-:R-:W0:Y:S02]  /*15c90*/  SHFL.IDX PT, R0, R3, R0, 0x1f ;  /* 0x00001f0003007589 */ /* 0x010e2400000e0000 */
[----:B0-----:R-:W-:Y:S01]  /*15ca0*/  IADD3 R24, R0, UR36, R7 ;  /* 0x0000002400187c10 */ /* 0x001fe2000fffe007 */
[----:B------:R-:W-:Y:S06]  /*15cb0*/  BRA `(.L_x_15657) ;  /* 0x0000003800187947 */ /* 0x000fec0003800000 */
.L_x_15656:
        /* <DEDUP_REMOVED lines=13> */
[----:B---3--:R-:W-:-:S02]  /*15d90*/  IMAD.U32 R7, RZ, RZ, UR9 ;  /* 0x00000009ff077e24 */ /* 0x008fc4000f8e00ff */
[----:B-1----:R-:W-:Y:S02]  /*15da0*/  IMAD.U32 R10, RZ, RZ, UR4 ;  /* 0x00000004ff0a7e24 */ /* 0x002fe4000f8e00ff */
[----:B------:R-:W-:Y:S02]  /*15db0*/  IMAD.U32 R11, RZ, RZ, UR5 ;  /* 0x00000005ff0b7e24 */ /* 0x000fe4000f8e00ff */
[----:B------:R-:W-:Y:S02]  /*15dc0*/  IMAD.MOV.U32 R8, RZ, RZ, 0x70 ;  /* 0x00000070ff087424 */ /* 0x000fe400078e00ff */
[----:B------:R-:W-:-:S07]  /*15dd0*/  IMAD.MOV.U32 R13, RZ, RZ, RZ ;  /* 0x000000ffff0d7224 */ /* 0x000fce00078e00ff */
[----:B------:R-:W-:-:S07]  /*15de0*/  LEPC R20, `(.L_x_15659) ;  /* 0x000000001014794e */ /* 0x000fce0000000000 */
[----:B0-2---:R-:W-:Y:S05]  /*15df0*/  CALL.ABS.NOINC R2 ;  /* 0x0000000002007343 */ /* 0x005fea0003c00000 */
.L_x_15659:
[----:B------:R-:W-:Y:S05]  /*15e00*/  BSYNC B6 ;  /* 0x0000000000067941 */ /* 0x000fea0003800000 */
.L_x_15658:
        /* <DEDUP_REMOVED lines=12> */
[----:B---3--:R-:W-:-:S02]  /*15ed0*/  IMAD.U32 R7, RZ, RZ, UR9 ;  /* 0x00000009ff077e24 */ /* 0x008fc4000f8e00ff */
[----:B-1----:R-:W-:Y:S02]  /*15ee0*/  IMAD.U32 R10, RZ, RZ, UR4 ;  /* 0x00000004ff0a7e24 */ /* 0x002fe4000f8e00ff */
[----:B------:R-:W-:Y:S02]  /*15ef0*/  IMAD.U32 R11, RZ, RZ, UR5 ;  /* 0x00000005ff0b7e24 */ /* 0x000fe4000f8e00ff */
[----:B------:R-:W-:Y:S02]  /*15f00*/  IMAD.MOV.U32 R8, RZ, RZ, 0x70 ;  /* 0x00000070ff087424 */ /* 0x000fe400078e00ff */
[----:B------:R-:W-:Y:S02]  /*15f10*/  IMAD.MOV.U32 R12, RZ, RZ, 0x1 ;  /* 0x00000001ff0c7424 */ /* 0x000fe400078e00ff */
[----:B0-----:R-:W-:-:S07]  /*15f20*/  IMAD.MOV.U32 R13, RZ, RZ, RZ ;  /* 0x000000ffff0d7224 */ /* 0x001fce00078e00ff */
[----:B------:R-:W-:-:S07]  /*15f30*/  LEPC R20, `(.L_x_15662) ;  /* 0x000000001014794e */ /* 0x000fce0000000000 */
[----:B--2-4-:R-:W-:Y:S05]  /*15f40*/  CALL.ABS.NOINC R2 ;  /* 0x0000000002007343 */ /* 0x014fea0003c00000 */
.L_x_15662:
        /* <DEDUP_REMOVED lines=15> */
.L_x_15661:
[----:B------:R-:W-:Y:S05]  /*16040*/  BSYNC B6 ;  /* 0x0000000000067941 */ /* 0x000fea0003800000 */
.L_x_15660:
[----:B------:R-:W4:Y:S01]  /*16050*/  LDL R20, [R1+0xc] ;  /* 0x00000c0001147983 */ /* 0x000f220000100800 */
[----:B------:R-:W-:Y:S01]  /*16060*/  ULDC.64 UR4, c[0x0][0x9f8] ;  /* 0x00027e0000047ab9 */ /* 0x000fe20000000a00 */
[----:B------:R-:W0:Y:S01]  /*16070*/  LDC R6, c[0x0][0x430] ;  /* 0x00010c00ff067b82 */ /* 0x000e220000000800 */
[----:B------:R-:W-:Y:S01]  /*16080*/  ISETP.NE.U32.AND P0, PT, RZ, UR4, PT ;  /* 0x00000004ff007c0c */ /* 0x000fe2000bf05070 */
[----:B------:R-:W3:Y:S03]  /*16090*/  LDL R26, [R1+0x40] ;  /* 0x00004000011a7983 */ /* 0x000ee60000100800 */
[----:B------:R-:W-:Y:S01]  /*160a0*/  ISETP.NE.AND.EX P0, PT, RZ, UR5, PT, P0 ;  /* 0x00000005ff007c0c */ /* 0x000fe2000bf05300 */
[----:B------:R-:W3:Y:S04]  /*160b0*/  LDL R4, [R1+0x14] ;  /* 0x0000140001047983 */ /* 0x000ee80000100800 */
[----:B------:R-:W3:Y:S01]  /*160c0*/  LDL R21, [R1+0x1c] ;  /* 0x00001c0001157983 */ /* 0x000ee20000100800 */
[----:B------:R-:W1:Y:S07]  /*160d0*/  S2R R5, SR_TID.X ;  /* 0x0000000000057919 */ /* 0x000e6e0000002100 */
[----:B------:R-:W-:Y:S01]  /*160e0*/  @P0 IADD3 R2, P1, R18, UR4, RZ ;  /* 0x0000000412020c10 */ /* 0x000fe2000ff3e0ff */
[----:B------:R-:W1:Y:S03]  /*160f0*/  S2R R0, SR_TID.X ;  /* 0x0000000000007919 */ /* 0x000e660000002100 */
[----:B------:R-:W-:Y:S01]  /*16100*/  @P0 IADD3.X R3, R22, UR5, RZ, P1, !PT ;  /* 0x0000000516030c10 */ /* 0x000fe20008ffe4ff */
[----:B--2---:R-:W2:Y:S01]  /*16110*/  LDL R9, [R1+0x54] ;  /* 0x0000540001097983 */ /* 0x004ea20000100800 */
[----:B0-----:R-:W-:-:S03]  /*16120*/  ISETP.NE.AND P1, PT, R6, 0x1, PT ;  /* 0x000000010600780c */ /* 0x001fc60003f25270 */
[----:B----4-:R0:W4:Y:S01]  /*16130*/  @P0 LDG.E R20, desc[UR40][R2.64] ;  /* 0x0000002802140981 */ /* 0x010122000c1e1900 */
[----:B-1----:R-:W-:Y:S01]  /*16140*/  IMAD.SHL.U32 R5, R5, 0x10, RZ ;  /* 0x0000001005057824 */ /* 0x002fe200078e00ff */
[----:B------:R-:W-:Y:S02]  /*16150*/  LOP3.LUT R0, R0, 0x7f, RZ, 0xc0, !PT ;  /* 0x0000007f00007812 */ /* 0x000fe400078ec0ff */
[----:B---3--:R-:W-:-:S06]  /*16160*/  IADD3 R26, R26, -0x1, RZ ;  /* 0xffffffff1a1a7810 */ /* 0x008fcc0007ffe0ff */
[----:B0-----:R-:W0:Y:S01]  /*16170*/  @P1 LDC R2, c[0x0][0x434] ;  /* 0x00010d00ff021b82 */ /* 0x001e220000000800 */
[----:B------:R-:W-:Y:S01]  /*16180*/  IMAD.SHL.U32 R8, R26, 0x80, RZ ;  /* 0x000000801a087824 */ /* 0x000fe200078e00ff */
[----:B------:R-:W-:Y:S02]  /*16190*/  SHF.R.U32.HI R0, RZ, 0x3, R0 ;  /* 0x00000003ff007819 */ /* 0x000fe40000011600 */
[----:B------:R-:W-:-:S04]  /*161a0*/  LOP3.LUT R5, R5, 0x70, RZ, 0xc0, !PT ;  /* 0x0000007005057812 */ /* 0x000fc800078ec0ff */
[----:B------:R-:W1:Y:S01]  /*161b0*/  @P1 LDC R3, c[0x0][0x438] ;  /* 0x00010e00ff031b82 */ /* 0x000e620000000800 */
[----:B------:R-:W-:Y:S01]  /*161c0*/  LOP3.LUT R0, R8, R0, R5, 0xfe, !PT ;  /* 0x0000000008007212 */ /* 0x000fe200078efe05 */
[----:B----4-:R-:W-:Y:S03]  /*161d0*/  @P0 STL [R1+0xc], R20 ;  /* 0x00000c1401000387 */ /* 0x010fe60000100800 */
[C---:B------:R-:W-:Y:S01]  /*161e0*/  ISETP.GE.AND P0, PT, R0.reuse, R4, PT ;  /* 0x000000040000720c */ /* 0x040fe20003f06270 */
[----:B------:R-:W-:-:S04]  /*161f0*/  IMAD.IADD R0, R0, 0x1, R21 ;  /* 0x0000000100007824 */ /* 0x000fc800078e0215 */
        /* <DEDUP_REMOVED lines=12> */
[----:B------:R-:W0:Y:S02]  /*162c0*/  @!P0 LDC.64 R2, c[0x0][0x418] ;  /* 0x00010600ff028b82 */ /* 0x000e240000000a00 */
[----:B0-----:R-:W-:Y:S01]  /*162d0*/  @!P0 LEA R6, P1, R4, R2, 0x2 ;  /* 0x0000000204068211 */ /* 0x001fe200078210ff */
[----:B------:R-:W-:-:S05]  /*162e0*/  @!P0 IMAD.IADD R2, R5, 0x1, R7 ;  /* 0x0000000105028824 */ /* 0x000fca00078e0207 */
[----:B------:R-:W-:Y:S01]  /*162f0*/  @!P0 LEA.HI.X R7, R4, R3, R2, 0x2, P1 ;  /* 0x0000000304078211 */ /* 0x000fe200008f1402 */
[----:B------:R-:W-:-:S06]  /*16300*/  IMAD.MOV.U32 R2, RZ, RZ, RZ ;  /* 0x000000ffff027224 */ /* 0x000fcc00078e00ff */
[----:B------:R0:W5:Y:S01]  /*16310*/  @!P0 LDG.E R2, desc[UR40][R6.64] ;  /* 0x0000002806028981 */ /* 0x000162000c1e1900 */
[----:B--2---:R-:W-:Y:S01]  /*16320*/  ISETP.NE.AND P2, PT, R9, 0x3, PT ;  /* 0x000000030900780c */ /* 0x004fe20003f45270 */
[----:B------:R-:W-:Y:S01]  /*16330*/  UMOV UR4, 0xffffffff ;  /* 0xffffffff00047882 */ /* 0x000fe20000000000 */
[----:B------:R-:W-:-:S11]  /*16340*/  LOP3.LUT R19, R19, 0xfffffffd, RZ, 0xc0, !PT ;  /* 0xfffffffd13137812 */ /* 0x000fd600078ec0ff */
[----:B------:R-:W-:Y:S01]  /*16350*/  @P2 LOP3.LUT R19, R19, 0x2, RZ, 0xfc, !PT ;  /* 0x0000000213132812 */ /* 0x000fe200078efcff */
[----:B0-----:R-:W-:Y:S06]  /*16360*/  BRA.DIV UR4, `(.L_x_15663) ;  /* 0x0000006604e87947 */ /* 0x001fec000b800000 */
.L_x_15816:
[----:B------:R-:W-:Y:S05]  /*16370*/  @!P2 BRA `(.L_x_15664) ;  /* 0x000000000004a947 */ /* 0x000fea0003800000 */
[----:B------:R-:W-:Y:S01]  /*16380*/  BPT.TRAP 0x1 ;  /* 0x000000040000795c */ /* 0x000fe20000300000 */
.L_x_15664:
        /* <DEDUP_REMOVED lines=23> */
.L_x_15817:
[----:B------:R-:W-:Y:S05]  /*16500*/  BSYNC B0 ;  /* 0x0000000000007941 */ /* 0x000fea0003800000 */
.L_x_15665:
        /* <DEDUP_REMOVED lines=71> */
[----:B0-----:R-:W-:-:S04]  /*16980*/  @P0 LEA R7, P1, R9, R7, 0x1 ;  /* 0x0000000709070211 */ /* 0x001fc800078208ff */
[----:B-1----:R-:W-:-:S04]  /*16990*/  @P0 IADD3.X R6, RZ, R6, RZ, P1, !PT ;  /* 0x00000006ff060210 */ /* 0x002fc80000ffe4ff */
        /* <DEDUP_REMOVED lines=36> */
.L_x_15835:
        /* <DEDUP_REMOVED lines=10> */
.L_x_15668:
        /* <DEDUP_REMOVED lines=11> */
.L_x_15669:
[----:B------:R1:W5:Y:S01]  /*16d30*/  LDL.LU R4, [R1+0x28] ;  /* 0x0000280001047983 */ /* 0x0003620000300800 */
[----:B------:R1:W-:Y:S03]  /*16d40*/  SYNCS.ARRIVE.TRANS64.A1T0 RZ, [R3+URZ+0x16830], RZ ;  /* 0x016830ff03ff79a7 */ /* 0x0003e6000810003f */
[----:B0-----:R1:W5:Y:S04]  /*16d50*/  LDL.LU R7, [R1+0x8] ;  /* 0x0000080001077983 */ /* 0x0013680000300800 */
[----:B------:R1:W5:Y:S02]  /*16d60*/  LDL.LU R6, [R1+0x34] ;  /* 0x0000340001067983 */ /* 0x0003640000300800 */
        /* <DEDUP_REMOVED lines=8> */
[----:B------:R-:W-:Y:S01]  /*16df0*/  BSSY B6, `(.L_x_15670) ;  /* 0x000001d000067945 */ /* 0x000fe20003800000 */
[----:B-----5:R-:W-:Y:S02]  /*16e00*/  SHF.R.S32.HI R2, RZ, 0x1f, R4 ;  /* 0x0000001fff027819 */ /* 0x020fe40000011404 */
[----:B-1----:R-:W-:-:S03]  /*16e10*/  SEL R3, R7, RZ, !P0 ;  /* 0x000000ff07037207 */ /* 0x002fc60004000000 */
[----:B------:R-:W-:-:S04]  /*16e20*/  IMAD R2, R2, UR4, RZ ;  /* 0x0000000402027c24 */ /* 0x000fc8000f8e02ff */
[----:B------:R-:W-:Y:S01]  /*16e30*/  IMAD R0, R4, UR5, R2 ;  /* 0x0000000504007c24 */ /* 0x000fe2000f8e0202 */
[----:B------:R-:W-:Y:S01]  /*16e40*/  SEL R2, R6, RZ, !P0 ;  /* 0x000000ff06027207 */ /* 0x000fe20004000000 */
[----:B------:R-:W-:-:S04]  /*16e50*/  IMAD.WIDE.U32 R4, R4, UR4, RZ ;  /* 0x0000000404047c25 */ /* 0x000fc8000f8e00ff */
[----:B------:R-:W-:Y:S01]  /*16e60*/  IMAD.IADD R0, R5, 0x1, R0 ;  /* 0x0000000105007824 */ /* 0x000fe200078e0200 */
[----:B------:R0:W-:Y:S04]  /*16e70*/  STL.64 [R1+0x28], R4 ;  /* 0x0000280401007387 */ /* 0x0001e80000100a00 */
        /* <DEDUP_REMOVED lines=20> */
.L_x_15671:
[----:B------:R-:W-:Y:S05]  /*16fc0*/  BSYNC B6 ;  /* 0x0000000000067941 */ /* 0x000fea0003800000 */
.L_x_15670:
[----:B0-----:R-:W2:Y:S01]  /*16fd0*/  LDL.LU R2, [R1+0x34] ;  /* 0x0000340001027983 */ /* 0x001ea20000300800 */
[----:B------:R-:W0:Y:S01]  /*16fe0*/  LDC R10, c[0x0][0x448] ;  /* 0x00011200ff0a7b82 */ /* 0x000e220000000800 */
[----:B------:R-:W-:Y:S01]  /*16ff0*/  ULDC.64 UR4, c[0x0][0x2d8] ;  /* 0x0000b60000047ab9 */ /* 0x000fe20000000a00 */
[----:B------:R-:W-:Y:S01]  /*17000*/  ULDC.64 UR6, c[0x0][0x2e0] ;  /* 0x0000b80000067ab9 */ /* 0x000fe20000000a00 */
[----:B------:R-:W3:Y:S01]  /*17010*/  LDL.LU.64 R20, [R1+0x28] ;  /* 0x0000280001147983 */ /* 0x000ee20000300a00 */
[----:B------:R-:W-:-:S03]  /*17020*/  ULDC.64 UR8, c[0x0][0x280] ;  /* 0x0000a00000087ab9 */ /* 0x000fc60000000a00 */
[----:B------:R-:W4:Y:S04]  /*17030*/  LDL.LU R0, [R1+0x3c] ;  /* 0x00003c0001007983 */ /* 0x000f280000300800 */
[----:B------:R-:W4:Y:S01]  /*17040*/  LDL.LU R5, [R1+0x8] ;  /* 0x0000080001057983 */ /* 0x000f220000300800 */
[----:B0-----:R-:W-:-:S13]  /*17050*/  ISETP.NE.AND P1, PT, R10, 0x1, PT ;  /* 0x000000010a00780c */ /* 0x001fda0003f25270 */
[----:B------:R-:W0:Y:S08]  /*17060*/  @P1 LDC R7, c[0x0][0x44c] ;  /* 0x00011300ff071b82 */ /* 0x000e300000000800 */
[----:B------:R-:W1:Y:S01]  /*17070*/  @P1 LDC R8, c[0x0][0x450] ;  /* 0x00011400ff081b82 */ /* 0x000e620000000800 */
[----:B--2---:R-:W-:Y:S01]  /*17080*/  IMAD.MOV.U32 R3, RZ, RZ, R2 ;  /* 0x000000ffff037224 */ /* 0x004fe200078e0002 */
[----:B---3--:R-:W-:Y:S01]  /*17090*/  MOV R2, R20 ;  /* 0x0000001400027202 */ /* 0x008fe20000000f00 */
[----:B------:R-:W2:Y:S01]  /*170a0*/  S2R R21, SR_TID.X ;  /* 0x0000000000157919 */ /* 0x000ea20000002100 */
[----:B----4-:R-:W-:Y:S01]  /*170b0*/  IMAD R0, R0, UR6, RZ ;  /* 0x0000000600007c24 */ /* 0x010fe2000f8e02ff */
[----:B------:R-:W3:Y:S02]  /*170c0*/  S2R R20, SR_TID.X ;  /* 0x0000000000147919 */ /* 0x000ee40000002100 */
[----:B------:R-:W-:-:S04]  /*170d0*/  IMAD.WIDE.U32 R2, R17, UR4, R2 ;  /* 0x0000000411027c25 */ /* 0x000fc8000f8e0002 */
[----:B------:R-:W-:Y:S01]  /*170e0*/  IMAD R3, R17, UR5, R3 ;  /* 0x0000000511037c24 */ /* 0x000fe2000f8e0203 */
[----:B------:R-:W-:Y:S01]  /*170f0*/  ULDC.64 UR4, c[0x0][0x2d0] ;  /* 0x0000b40000047ab9 */ /* 0x000fe20000000a00 */
[C---:B------:R-:W-:Y:S02]  /*17100*/  IMAD R0, R5.reuse, UR7, R0 ;  /* 0x0000000705007c24 */ /* 0x040fe4000f8e0200 */
[----:B------:R-:W-:Y:S01]  /*17110*/  IMAD.WIDE.U32 R2, R5, UR6, R2 ;  /* 0x0000000605027c25 */ /* 0x000fe2000f8e0002 */
[----:B------:R-:W-:-:S03]  /*17120*/  ULDC.64 UR6, c[0x0][0x2c8] ;  /* 0x0000b20000067ab9 */ /* 0x000fc60000000a00 */
[----:B------:R-:W-:Y:S02]  /*17130*/  IMAD.IADD R5, R3, 0x1, R0 ;  /* 0x0000000103057824 */ /* 0x000fe400078e0200 */
[----:B------:R-:W-:Y:S02]  /*17140*/  IMAD.MOV.U32 R4, RZ, RZ, R2 ;  /* 0x000000ffff047224 */ /* 0x000fe400078e0002 */
[----:B--2---:R-:W-:Y:S01]  /*17150*/  IMAD.SHL.U32 R21, R21, 0x10, RZ ;  /* 0x0000001015157824 */ /* 0x004fe200078e00ff */
[----:B---3--:R-:W-:-:S04]  /*17160*/  LOP3.LUT R20, R20, 0x7f, RZ, 0xc0, !PT ;  /* 0x0000007f14147812 */ /* 0x008fc800078ec0ff */
[----:B------:R-:W-:Y:S02]  /*17170*/  LOP3.LUT R21, R21, 0x70, RZ, 0xc0, !PT ;  /* 0x0000007015157812 */ /* 0x000fe400078ec0ff */
[----:B------:R-:W-:-:S04]  /*17180*/  SHF.R.U32.HI R20, RZ, 0x3, R20 ;  /* 0x00000003ff147819 */ /* 0x000fc80000011614 */
[----:B------:R-:W-:-:S05]  /*17190*/  LOP3.LUT R20, R20, R21, RZ, 0xfc, !PT ;  /* 0x0000001514147212 */ /* 0x000fca00078efcff */
[----:B------:R-:W-:Y:S02]  /*171a0*/  IMAD R6, R25, 0xc0, R20 ;  /* 0x000000c019067824 */ /* 0x000fe400078e0214 */
[----:B------:R2:W5:Y:S02]  /*171b0*/  LDL R20, [R1+0x24] ;  /* 0x0000240001147983 */ /* 0x0005640000100800 */
[----:B0-----:R-:W-:Y:S01]  /*171c0*/  @P1 IMAD.HI.U32 R0, R6, R7, RZ ;  /* 0x0000000706001227 */ /* 0x001fe200078e00ff */
[----:B------:R-:W0:Y:S03]  /*171d0*/  S2R R11, SR_TID.X ;  /* 0x00000000000b7919 */ /* 0x000e260000002100 */
        /* <DEDUP_REMOVED lines=11> */
[----:B------:R-:W-:Y:S01]  /*17290*/  IMAD R7, R7, UR6, RZ ;  /* 0x0000000607077c24 */ /* 0x000fe2000f8e02ff */
[----:B------:R-:W-:Y:S01]  /*172a0*/  LEA R2, P0, R8, UR8, 0x1 ;  /* 0x0000000808027c11 */ /* 0x000fe2000f8008ff */
[----:B------:R-:W-:Y:S02]  /*172b0*/  VIADD R3, R6, 0x80 ;  /* 0x0000008006037836 */ /* 0x000fe40000000000 */
[----:B------:R-:W-:Y:S02]  /*172c0*/  IMAD R0, R0, UR7, R7 ;  /* 0x0000000700007c24 */ /* 0x000fe4000f8e0207 */
[----:B------:R-:W1:Y:S01]  /*172d0*/  @P1 LDC R7, c[0x0][0x44c] ;  /* 0x00011300ff071b82 */ /* 0x000e620000000800 */
[----:B------:R-:W-:Y:S02]  /*172e0*/  IMAD.MOV.U32 R6, RZ, RZ, R3 ;  /* 0x000000ffff067224 */ /* 0x000fe400078e0003 */
[----:B------:R-:W-:Y:S02]  /*172f0*/  IMAD.IADD R0, R9, 0x1, R0 ;  /* 0x0000000109007824 */ /* 0x000fe400078e0200 */
[C---:B0-----:R-:W-:Y:S01]  /*17300*/  IMAD.SHL.U32 R21, R11.reuse, 0x8, RZ ;  /* 0x000000080b157824 */ /* 0x041fe200078e00ff */
[----:B------:R-:W-:-:S02]  /*17310*/  LOP3.LUT R11, R11, 0x7f, RZ, 0xc0, !PT ;  /* 0x0000007f0b0b7812 */ /* 0x000fc400078ec0ff */
[----:B------:R-:W-:Y:S02]  /*17320*/  LEA.HI.X R0, R8, UR9, R0, 0x1, P0 ;  /* 0x0000000908007c11 */ /* 0x000fe400080f0c00 */
[----:B------:R-:W0:Y:S01]  /*17330*/  @P1 LDC R8, c[0x0][0x450] ;  /* 0x00011400ff081b82 */ /* 0x000e220000000800 */
[----:B------:R-:W-:Y:S02]  /*17340*/  LOP3.LUT R21, R21, 0x38, RZ, 0xc0, !PT ;  /* 0x0000003815157812 */ /* 0x000fe400078ec0ff */
[----:B------:R-:W-:Y:S01]  /*17350*/  SHF.R.U32.HI R9, RZ, 0x3, R11 ;  /* 0x00000003ff097819 */ /* 0x000fe2000001160b */
[----:B-1----:R-:W-:-:S05]  /*17360*/  @P1 IMAD.HI.U32 R7, R3, R7, RZ ;  /* 0x0000000703071227 */ /* 0x002fca00078e00ff */
[----:B0-----:R-:W-:-:S05]  /*17370*/  @P1 SHF.R.U32.HI R6, RZ, R8, R7 ;  /* 0x00000008ff061219 */ /* 0x001fca0000011607 */
[----:B------:R-:W-:Y:S02]  /*17380*/  IMAD.MOV R7, RZ, RZ, -R6 ;  /* 0x000000ffff077224 */ /* 0x000fe400078e0a06 */
[----:B------:R-:W-:-:S04]  /*17390*/  IMAD.WIDE.U32 R4, R6, UR4, R4 ;  /* 0x0000000406047c25 */ /* 0x000fc8000f8e0004 */
[----:B------:R-:W-:Y:S01]  /*173a0*/  IMAD R3, R10, R7, R3 ;  /* 0x000000070a037224 */ /* 0x000fe200078e0203 */
[----:B------:R-:W-:-:S04]  /*173b0*/  SHF.R.S32.HI R7, RZ, 0x1f, R6 ;  /* 0x0000001fff077819 */ /* 0x000fc80000011406 */
[----:B------:R-:W-:Y:S01]  /*173c0*/  SHF.R.S32.HI R8, RZ, 0x1f, R3 ;  /* 0x0000001fff087819 */ /* 0x000fe20000011403 */
[----:B------:R-:W-:Y:S01]  /*173d0*/  IMAD R7, R7, UR4, RZ ;  /* 0x0000000407077c24 */ /* 0x000fe2000f8e02ff */
[----:B------:R-:W-:Y:S02]  /*173e0*/  ULDC UR4, c[0x0][0x2b8] ;  /* 0x0000ae0000047ab9 */ /* 0x000fe40000000800 */
[----:B------:R-:W-:Y:S01]  /*173f0*/  ISETP.GE.AND P0, PT, R21, UR4, PT ;  /* 0x0000000415007c0c */ /* 0x000fe2000bf06270 */
[----:B------:R-:W-:Y:S01]  /*17400*/  IMAD R7, R6, UR5, R7 ;  /* 0x0000000506077c24 */ /* 0x000fe2000f8e0207 */
[----:B------:R-:W-:Y:S01]  /*17410*/  UMOV UR4, 0xffffffff ;  /* 0xffffffff00047882 */ /* 0x000fe20000000000 */
[----:B------:R-:W-:Y:S02]  /*17420*/  IMAD R8, R8, UR6, RZ ;  /* 0x0000000608087c24 */ /* 0x000fe4000f8e02ff */
[----:B------:R-:W-:Y:S02]  /*17430*/  IMAD.IADD R5, R5, 0x1, R7 ;  /* 0x0000000105057824 */ /* 0x000fe400078e0207 */
[----:B------:R-:W-:-:S02]  /*17440*/  IMAD R8, R3, UR7, R8 ;  /* 0x0000000703087c24 */ /* 0x000fc4000f8e0208 */
[----:B------:R-:W-:-:S04]  /*17450*/  IMAD.WIDE.U32 R6, R3, UR6, R4 ;  /* 0x0000000603067c25 */ /* 0x000fc8000f8e0004 */
[----:B------:R-:W-:Y:S01]  /*17460*/  IMAD.IADD R4, R7, 0x1, R8 ;  /* 0x0000000107047824 */ /* 0x000fe200078e0208 */
[----:B------:R-:W-:-:S04]  /*17470*/  LEA R5, P1, R6, UR8, 0x1 ;  /* 0x0000000806057c11 */ /* 0x000fc8000f8208ff */
[----:B------:R-:W-:Y:S01]  /*17480*/  LEA.HI.X R4, R6, UR9, R4, 0x1, P1 ;  /* 0x0000000906047c11 */ /* 0x000fe200088f0c04 */
[----:B--2---:R-:W-:Y:S08]  /*17490*/  BRA.DIV UR4, `(.L_x_15672) ;  /* 0x0000006204947947 */ /* 0x004ff0000b800000 */
[----:B------:R-:W2:Y:S01]  /*174a0*/  LDL.LU R6, [R1+0x38] ;  /* 0x0000380001067983 */ /* 0x000ea20000300800 */
[----:B------:R-:W-:-:S03]  /*174b0*/  IMAD R25, R25, 0xc0, R9 ;  /* 0x000000c019197824 */ /* 0x000fc600078e0209 */
[----:B------:R-:W-:Y:S04]  /*174c0*/  SHFL.IDX PT, R7, R0, RZ, 0x181f ;  /* 0x00181fff00077589 */ /* 0x000fe800000e0000 */
[----:B------:R-:W-:Y:S01]  /*174d0*/  SHFL.IDX PT, R8, R4, RZ, 0x181f ;  /* 0x00181fff04087589 */ /* 0x000fe200000e0000 */
[----:B--2---:R-:W-:-:S03]  /*174e0*/  IMAD R3, R6, R10, RZ ;  /* 0x0000000a06037224 */ /* 0x004fc600078e02ff */
[----:B------:R-:W0:Y:S02]  /*174f0*/  SHFL.IDX PT, R6, R2, RZ, 0x181f ;  /* 0x00181fff02067589 */ /* 0x000e2400000e0000 */
[----:B------:R-:W-:-:S13]  /*17500*/  ISETP.GE.AND P1, PT, R25, R3, PT ;  /* 0x000000031900720c */ /* 0x000fda0003f26270 */
[----:B0-----:R-:W-:-:S05]  /*17510*/  @!P1 LEA R6, P2, R21, R6, 0x1 ;  /* 0x0000000615069211 */ /* 0x001fca00078408ff */
[----:B------:R-:W-:-:S05]  /*17520*/  @!P1 IMAD.X R7, RZ, RZ, R7, P2 ;  /* 0x000000ffff079224 */ /* 0x000fca00010e0607 */
[----:B-----5:R0:W-:Y:S02]  /*17530*/  @!P1 LDGSTS.E.BYPASS.LTC128B.128 [R20+0x8400], desc[UR40][R6.64], !P0 ;  /* 0x0840000006149fae */ /* 0x0201e4000c101d68 */
        /* <DEDUP_REMOVED lines=69> */
[----:B------:R-:W-:Y:S02]  /*17990*/  @!P3 IMAD.MOV.U32 R7, RZ, RZ, R0 ;  /* 0x000000ffff07b224 */ /* 0x000fe400078e0000 */
[----:B------:R-:W-:Y:S01]  /*179a0*/  VIADD R0, R25, 0x90 ;  /* 0x0000009019007836 */ /* 0x000fe20000000000 */
[----:B0-----:R-:W-:Y:S02]  /*179b0*/  @!P1 LEA R2, P2, R21, R2, 0x1 ;  /* 0x0000000215029211 */ /* 0x001fe400078408ff */
[----:B------:R0:W-:Y:S03]  /*179c0*/  @!P3 LDGSTS.E.BYPASS.LTC128B.128 [R20+0xbc00], desc[UR40][R6.64], !P0 ;  /* 0x0bc000000614bfae */ /* 0x0001e6000c101d68 */
[----:B0-----:R-:W-:-:S04]  /*179d0*/  @!P1 IMAD.X R6, RZ, RZ, R8, P2 ;  /* 0x000000ffff069224 */ /* 0x001fc800010e0608 */
[----:B------:R-:W-:Y:S02]  /*179e0*/  @!P1 IMAD.MOV.U32 R7, RZ, RZ, R6 ;  /* 0x000000ffff079224 */ /* 0x000fe400078e0006 */
        /* <DEDUP_REMOVED lines=19> */
.L_x_15860:
        /* <DEDUP_REMOVED lines=10> */
.L_x_15673:
        /* <DEDUP_REMOVED lines=18> */
.L_x_15861:
[----:B------:R-:W-:Y:S05]  /*17ce0*/  BSYNC B0 ;  /* 0x0000000000007941 */ /* 0x000fea0003800000 */
.L_x_15674:
[----:B------:R-:W0:Y:S04]  /*17cf0*/  LDL.LU R3, [R1+0x40] ;  /* 0x0000400001037983 */ /* 0x000e280000300800 */
[----:B------:R-:W2:Y:S01]  /*17d00*/  LDL R2, [R1+0x18] ;  /* 0x0000180001027983 */ /* 0x000ea20000100800 */
[----:B------:R-:W-:Y:S01]  /*17d10*/  BSSY B0, `(.L_x_15676) ;  /* 0x0000108000007945 */ /* 0x000fe20003800000 */
[----:B0-----:R-:W-:-:S04]  /*17d20*/  IADD3 R7, R3, -0x2, RZ ;  /* 0xfffffffe03077810 */ /* 0x001fc80007ffe0ff */
[----:B--2---:R-:W-:-:S13]  /*17d30*/  ISETP.GE.AND P0, PT, R7, R2, PT ;  /* 0x000000020700720c */ /* 0x004fda0003f06270 */
[----:B------:R-:W-:Y:S05]  /*17d40*/  @!P0 BRA `(.L_x_15677) ;  /* 0x0000001000108947 */ /* 0x000fea0003800000 */
[----:B------:R-:W0:Y:S01]  /*17d50*/  S2R R2, SR_TID.X ;  /* 0x0000000000027919 */ /* 0x000e220000002100 */
[----:B------:R-:W-:Y:S01]  /*17d60*/  ULDC UR4, c[0x0][0x2f4] ;  /* 0x0000bd0000047ab9 */ /* 0x000fe20000000800 */
[----:B------:R-:W-:Y:S01]  /*17d70*/  IMAD.MOV.U32 R6, RZ, RZ, R23 ;  /* 0x000000ffff067224 */ /* 0x000fe200078e0017 */
[----:B------:R2:W-:Y:S01]  /*17d80*/  STL [R1+0x8], R26 ;  /* 0x0000081a01007387 */ /* 0x0005e20000100800 */
[----:B------:R-:W-:Y:S02]  /*17d90*/  IMAD.MOV.U32 R20, RZ, RZ, R29 ;  /* 0x000000ffff147224 */ /* 0x000fe400078e001d */
[----:B0-----:R-:W-:-:S05]  /*17da0*/  IMAD.SHL.U32 R2, R2, 0x8, RZ ;  /* 0x0000000802027824 */ /* 0x001fca00078e00ff */
[----:B------:R-:W-:-:S04]  /*17db0*/  LOP3.LUT R2, R2, 0x38, RZ, 0xc0, !PT ;  /* 0x0000003802027812 */ /* 0x000fc800078ec0ff */
[----:B--2---:R-:W-:-:S13]  /*17dc0*/  ISETP.GE.AND P1, PT, R2, UR4, PT ;  /* 0x0000000402007c0c */ /* 0x004fda000bf26270 */
.L_x_15690:
[----:B------:R-:W2:Y:S01]  /*17dd0*/  LDL R11, [R1+0x1c] ;  /* 0x00001c00010b7983 */ /* 0x000ea20000100800 */
[----:B-1----:R-:W0:Y:S03]  /*17de0*/  LDC R0, c[0x0][0x430] ;  /* 0x00010c00ff007b82 */ /* 0x002e260000000800 */
        /* <DEDUP_REMOVED lines=39> */
.L_x_15678:
[----:B------:R-:W-:Y:S01]  /*18060*/  IMAD R5, R23, 0x8, R16 ;  /* 0x0000000817057824 */ /* 0x000fe200078e0210 */
[----:B------:R-:W-:Y:S01]  /*18070*/  SHF.L.U32 R2, R29, 0x1f, RZ ;  /* 0x0000001f1d027819 */ /* 0x000fe200000006ff */
[----:B------:R-:W-:Y:S03]  /*18080*/  BSSY B1, `(.L_x_15679) ;  /* 0x0000003000017945 */ /* 0x000fe60003800000 */
[----:B------:R-:W0:Y:S02]  /*18090*/  SYNCS.PHASECHK.TRANS64.TRYWAIT P0, [R5+URZ+0x16840], R2 ;  /* 0x01684002050075a7 */ /* 0x000e24000800017f */
[----:B0-----:R-:W-:Y:S05]  /*180a0*/  @!P0 BRA `(.L_x_15680) ;  /* 0x0000006400848947 */ /* 0x001fea0003800000 */
.L_x_15862:
[----:B------:R-:W-:Y:S05]  /*180b0*/  BSYNC B1 ;  /* 0x0000000000017941 */ /* 0x000fea0003800000 */
.L_x_15679:
        /* <DEDUP_REMOVED lines=71> */
.L_x_15880:
        /* <DEDUP_REMOVED lines=8> */
.L_x_15682:
        /* <DEDUP_REMOVED lines=11> */
.L_x_15683:
[----:B------:R1:W-:Y:S01]  /*18660*/  SYNCS.ARRIVE.TRANS64.A1T0 RZ, [R5+URZ+0x16830], RZ ;  /* 0x016830ff05ff79a7 */ /* 0x0003e2000810003f */
[----:B------:R-:W-:Y:S05]  /*18670*/  @!P3 BRA `(.L_x_15684) ;  /* 0x000000000004b947 */ /* 0x000fea0003800000 */
[----:B------:R-:W-:Y:S01]  /*18680*/  BPT.TRAP 0x1 ;  /* 0x000000040000795c */ /* 0x000fe20000300000 */
.L_x_15684:
[----:B------:R-:W-:Y:S01]  /*18690*/  SHF.L.U32 R2, R20, 0x1f, RZ ;  /* 0x0000001f14027819 */ /* 0x000fe200000006ff */
[----:B-1----:R-:W-:Y:S01]  /*186a0*/  IMAD R5, R6, 0x8, R16 ;  /* 0x0000000806057824 */ /* 0x002fe200078e0210 */
[----:B------:R-:W-:Y:S03]  /*186b0*/  BSSY B1, `(.L_x_15685) ;  /* 0x0000003000017945 */ /* 0x000fe60003800000 */
[----:B------:R-:W1:Y:S02]  /*186c0*/  SYNCS.PHASECHK.TRANS64.TRYWAIT P0, [R5+URZ+0x16860], R2 ;  /* 0x01686002050075a7 */ /* 0x000e64000800017f */
[----:B-1----:R-:W-:Y:S05]  /*186d0*/  @!P0 BRA `(.L_x_15686) ;  /* 0x0000006800488947 */ /* 0x002fea0003800000 */
.L_x_15881:
[----:B------:R-:W-:Y:S05]  /*186e0*/  BSYNC B1 ;  /* 0x0000000000017941 */ /* 0x000fea0003800000 */
.L_x_15685:
[----:B------:R-:W2:Y:S04]  /*186f0*/  LDL R11, [R1+0x14] ;  /* 0x00001400010b7983 */ /* 0x000ea80000100800 */
[----:B0-----:R-:W2:Y:S01]  /*18700*/  LDL.LU R8, [R1+0x8] ;  /* 0x0000080001087983 */ /* 0x001ea20000300800 */
        /* <DEDUP_REMOVED lines=59> */
.L_x_15899:
        /* <DEDUP_REMOVED lines=25> */
.L_x_15688:
        /* <DEDUP_REMOVED lines=8> */
[----:B------:R-:W-:Y:S02]  /*18cd0*/  MOV R22, R0 ;  /* 0x0000000000167202 */ /* 0x000fe40000000f00 */
[----:B--2---:R-:W-:-:S13]  /*18ce0*/  ISETP.NE.AND P3, PT, R2, 0x3, PT ;  /* 0x000000030200780c */ /* 0x004fda0003f65270 */
[----:B------:R-:W-:Y:S05]  /*18cf0*/  @!P3 BRA `(.L_x_15689) ;  /* 0x000000000004b947 */ /* 0x000fea0003800000 */
[----:B------:R-:W-:Y:S01]  /*18d00*/  BPT.TRAP 0x1 ;  /* 0x000000040000795c */ /* 0x000fe20000300000 */
.L_x_15689:
[----:B------:R-:W2:Y:S01]  /*18d10*/  LDL R0, [R1+0x18] ;  /* 0x0000180001007983 */ /* 0x000ea20000100800 */
[----:B------:R0:W-:Y:S01]  /*18d20*/  SYNCS.ARRIVE.TRANS64.A1T0 RZ, [R5+URZ+0x16850], RZ ;  /* 0x016850ff05ff79a7 */ /* 0x0001e2000810003f */
[C---:B------:R-:W-:Y:S02]  /*18d30*/  VIADD R7, R26.reuse, 0xffffffff ;  /* 0xffffffff1a077836 */ /* 0x040fe40000000000 */
[----:B------:R0:W-:Y:S01]  /*18d40*/  STL [R1+0x8], R26 ;  /* 0x0000081a01007387 */ /* 0x0001e20000100800 */
[----:B------:R-:W-:Y:S02]  /*18d50*/  IMAD.MOV.U32 R6, RZ, RZ, R23 ;  /* 0x000000ffff067224 */ /* 0x000fe400078e0017 */
[----:B------:R-:W-:Y:S01]  /*18d60*/  IMAD.MOV.U32 R20, RZ, RZ, R29 ;  /* 0x000000ffff147224 */ /* 0x000fe200078e001d */
[----:B--2---:R-:W-:-:S13]  /*18d70*/  ISETP.GT.AND P0, PT, R26, R0, PT ;  /* 0x000000001a00720c */ /* 0x004fda0003f04270 */
[----:B0-----:R-:W-:Y:S05]  /*18d80*/  @P0 BRA `(.L_x_15690) ;  /* 0xfffffff000100947 */ /* 0x001fea000383ffff */
.L_x_15677:
[----:B------:R-:W-:Y:S05]  /*18d90*/  BSYNC B0 ;  /* 0x0000000000007941 */ /* 0x000fea0003800000 */
.L_x_15676:
        /* <DEDUP_REMOVED lines=17> */
.L_x_15692:
[----:B------:R-:W-:Y:S05]  /*18eb0*/  BSYNC B0 ;  /* 0x0000000000007941 */ /* 0x000fea0003800000 */
.L_x_15691:
[----:B------:R-:W2:Y:S02]  /*18ec0*/  LDL R0, [R1+0x54] ;  /* 0x0000540001007983 */ /* 0x000ea40000100800 */
[----:B--2---:R-:W-:-:S13]  /*18ed0*/  ISETP.NE.AND P0, PT, R0, 0x3, PT ;  /* 0x000000030000780c */ /* 0x004fda0003f05270 */
[----:B------:R-:W-:Y:S05]  /*18ee0*/  @!P0 BRA `(.L_x_15693) ;  /* 0x0000000000048947 */ /* 0x000fea0003800000 */
[----:B------:R-:W-:Y:S01]  /*18ef0*/  BPT.TRAP 0x1 ;  /* 0x000000040000795c */ /* 0x000fe20000300000 */
.L_x_15693:
[----:B------:R-:W2:Y:S01]  /*18f00*/  LDL.LU R2, [R1+0x14] ;  /* 0x0000140001027983 */ /* 0x000ea20000300800 */
[----:B------:R-:W-:Y:S01]  /*18f10*/  IMAD R0, R23, 0x8, R16 ;  /* 0x0000000817007824 */ /* 0x000fe200078e0210 */
[----:B------:R-:W-:Y:S01]  /*18f20*/  SHF.L.U32 R3, R29, 0x1f, RZ ;  /* 0x0000001f1d037819 */ /* 0x000fe200000006ff */
[----:B------:R-:W-:Y:S03]  /*18f30*/  BSSY B0, `(.L_x_15694) ;  /* 0x0000004000007945 */ /* 0x000fe60003800000 */
[----:B------:R-:W0:Y:S01]  /*18f40*/  SYNCS.PHASECHK.TRANS64.TRYWAIT P0, [R0+URZ+0x16860], R3 ;  /* 0x01686003000075a7 */ /* 0x000e22000800017f */
[----:B--2---:R-:W-:Y:S01]  /*18f50*/  IMAD R6, R26, -0x80, R2 ;  /* 0xffffff801a067824 */ /* 0x004fe200078e0202 */
[----:B0-----:R-:W-:Y:S06]  /*18f60*/  @!P0 BRA `(.L_x_15695) ;  /* 0x0000006800808947 */ /* 0x001fec0003800000 */
.L_x_15900:
[----:B------:R-:W-:Y:S05]  /*18f70*/  BSYNC B0 ;  /* 0x0000000000007941 */ /* 0x000fea0003800000 */
.L_x_15694:
        /* <DEDUP_REMOVED lines=64> */
.L_x_15918:
        /* <DEDUP_REMOVED lines=9> */
.L_x_15697:
        /* <DEDUP_REMOVED lines=11> */
.L_x_15698:
[----:B------:R-:W-:Y:S01]  /*194c0*/  VIADD R23, R23, 0x1 ;  /* 0x0000000117177836 */ /* 0x000fe20000000000 */
[----:B------:R0:W-:Y:S04]  /*194d0*/  SYNCS.ARRIVE.TRANS64.A1T0 RZ, [R0+URZ+0x16850], RZ ;  /* 0x016850ff00ff79a7 */ /* 0x0001e8000810003f */
[----:B------:R-:W-:-:S04]  /*194e0*/  ISETP.NE.AND P0, PT, R23, 0x2, PT ;  /* 0x000000021700780c */ /* 0x000fc80003f05270 */
[----:B0-----:R-:W-:Y:S02]  /*194f0*/  SEL R0, RZ, 0x1, P0 ;  /* 0x00000001ff007807 */ /* 0x001fe40000000000 */
[----:B------:R-:W-:Y:S02]  /*19500*/  SEL R23, R23, RZ, P0 ;  /* 0x000000ff17177207 */ /* 0x000fe40000000000 */
[----:B------:R-:W-:-:S07]  /*19510*/  LOP3.LUT R29, R29, R0, RZ, 0x3c, !PT ;  /* 0x000000001d1d7212 */ /* 0x000fce00078e3cff */
.L_x_15657:
[----:B------:R-:W-:Y:S05]  /*19520*/  BSYNC B7 ;  /* 0x0000000000077941 */ /* 0x000fea0003800000 */
.L_x_15655:
        /* <DEDUP_REMOVED lines=8> */
[----:B------:R0:W4:Y:S01]  /*195b0*/  LDS.128 R24, [R16+0x168d0] ;  /* 0x0168d00010187984 */ /* 0x0001220000000c00 */
[----:B------:R-:W-:Y:S06]  /*195c0*/  BAR.ARV 0x4, 0x200 ;  /* 0x0108000000007b1d */ /* 0x000fec0000002000 */
[----:B------:R-:W-:Y:S05]  /*195d0*/  BRA `(.L_x_15700) ;  /* 0x0000000c00d87947 */ /* 0x000fea0003800000 */
.L_x_15699:
[----:B------:R-:W0:Y:S01]  /*195e0*/  S2R R0, SR_TID.X ;  /* 0x0000000000007919 */ /* 0x000e220000002100 */
[----:B------:R-:W-:Y:S01]  /*195f0*/  UMOV UR4, 0xffffffff ;  /* 0xffffffff00047882 */ /* 0x000fe20000000000 */
[----:B0-----:R-:W-:-:S04]  /*19600*/  LOP3.LUT R8, R0, 0x1f, RZ, 0xc0, !PT ;  /* 0x0000001f00087812 */ /* 0x001fc800078ec0ff */
[----:B------:R-:W-:Y:S01]  /*19610*/  ISETP.NE.AND P0, PT, R8, 0x1f, PT ;  /* 0x0000001f0800780c */ /* 0x000fe20003f05270 */
[----:B------:R-:W-:-:S12]  /*19620*/  BRA.DIV UR4, `(.L_x_15701) ;  /* 0x0000006e04247947 */ /* 0x000fd8000b800000 */
[----:B--2---:R-:W-:Y:S01]  /*19630*/  IADD3 R9, R27, R8, RZ ;  /* 0x000000081b097210 */ /* 0x004fe20007ffe0ff */
[----:B------:R-:W-:-:S03]  /*19640*/  ULDC UR4, c[0x0][0xc3c] ;  /* 0x00030f0000047ab9 */ /* 0x000fc60000000800 */
[----:B------:R-:W-:-:S13]  /*19650*/  ISETP.GE.OR P1, PT, R9, UR4, !P0 ;  /* 0x0000000409007c0c */ /* 0x000fda000c726670 */
[----:B------:R-:W0:Y:S08]  /*19660*/  @!P1 LDC.64 R2, c[0x0][0xc80] ;  /* 0x00032000ff029b82 */ /* 0x000e300000000a00 */
[----:B------:R-:W2:Y:S01]  /*19670*/  @!P1 LDC.64 R4, c[0x0][0xc78] ;  /* 0x00031e00ff049b82 */ /* 0x000ea20000000a00 */
[----:B0-----:R-:W-:-:S05]  /*19680*/  @!P1 IMAD.WIDE R2, R9, 0x4, R2 ;  /* 0x0000000409029825 */ /* 0x001fca00078e0202 */
[----:B---3--:R2:W3:Y:S02]  /*19690*/  @!P1 LDG.E R7, desc[UR40][R2.64] ;  /* 0x0000002802079981 */ /* 0x0084e4000c1e1900 */
        /* <DEDUP_REMOVED lines=31> */
.L_x_15928:
[----:B------:R-:W-:Y:S02]  /*19890*/  ULDC UR4, c[0x0][0xc38] ;  /* 0x00030e0000047ab9 */ /* 0x000fe40000000800 */
[----:B------:R-:W-:-:S04]  /*198a0*/  IMAD.U32 R4, RZ, RZ, UR4 ;  /* 0x00000004ff047e24 */ /* 0x000fc8000f8e00ff */
[----:B--2---:R-:W-:-:S04]  /*198b0*/  IMAD R3, R14, R4, RZ ;  /* 0x000000040e037224 */ /* 0x004fc800078e02ff */
[----:B------:R-:W-:-:S05]  /*198c0*/  IMAD.IADD R6, R6, 0x1, R3 ;  /* 0x0000000106067824 */ /* 0x000fca00078e0203 */
[----:B------:R-:W-:-:S13]  /*198d0*/  ISETP.GT.AND P6, PT, R6, R0, PT ;  /* 0x000000000600720c */ /* 0x000fda0003fc4270 */
[----:B------:R-:W-:Y:S05]  /*198e0*/  @P6 BRA `(.L_x_15702) ;  /* 0x0000000000a46947 */ /* 0x000fea0003800000 */
.L_x_15705:
        /* <DEDUP_REMOVED lines=35> */
.L_x_15936:
[----:B------:R-:W-:Y:S02]  /*19b20*/  ULDC UR4, c[0x0][0xc38] ;  /* 0x00030e0000047ab9 */ /* 0x000fe40000000800 */
[----:B------:R-:W-:-:S05]  /*19b30*/  MOV R4, UR4 ;  /* 0x0000000400047c02 */ /* 0x000fca0008000f00 */
[----:B--2---:R-:W-:-:S04]  /*19b40*/  IMAD R3, R14, R4, RZ ;  /* 0x000000040e037224 */ /* 0x004fc800078e02ff */
[----:B------:R-:W-:-:S05]  /*19b50*/  IMAD.IADD R6, R3, 0x1, R6 ;  /* 0x0000000103067824 */ /* 0x000fca00078e0206 */
[----:B------:R-:W-:-:S13]  /*19b60*/  ISETP.GT.AND P6, PT, R6, R0, PT ;  /* 0x000000000600720c */ /* 0x000fda0003fc4270 */
[----:B------:R-:W-:Y:S05]  /*19b70*/  @!P6 BRA `(.L_x_15705) ;  /* 0xfffffffc005ce947 */ /* 0x000fea000383ffff */
.L_x_15702:
        /* <DEDUP_REMOVED lines=10> */
.L_x_15941:
[----:B------:R-:W-:-:S13]  /*19c20*/  ISETP.NE.AND P0, PT, R3, RZ, PT ;  /* 0x000000ff0300720c */ /* 0x000fda0003f05270 */
[----:B------:R-:W-:Y:S05]  /*19c30*/  @!P0 BRA `(.L_x_15707) ;  /* 0x0000000000108947 */ /* 0x000fea0003800000 */
[----:B------:R-:W-:Y:S01]  /*19c40*/  UMOV UR4, 0xffffffff ;  /* 0xffffffff00047882 */ /* 0x000fe20000000000 */
[----:B------:R-:W-:Y:S02]  /*19c50*/  VIADD R12, R7, 0xffffffff ;  /* 0xffffffff070c7836 */ /* 0x000fe40000000000 */
[----:B------:R-:W-:Y:S05]  /*19c60*/  BRA.DIV UR4, `(.L_x_15708) ;  /* 0x0000006e04e47947 */ /* 0x000fea000b800000 */
[----:B------:R0:W0:Y:S02]  /*19c70*/  SHFL.IDX PT, R24, R2, R12, 0x1f ;  /* 0x00001f0c02187589 */ /* 0x00002400000e0000 */
.L_x_15707:
[----:B----4-:R-:W-:Y:S01]  /*19c80*/  ISETP.NE.AND P0, PT, R5, 0x1, PT ;  /* 0x000000010500780c */ /* 0x010fe20003f05270 */
[----:B0-----:R-:W-:-:S04]  /*19c90*/  IMAD R24, R24, R4, R6 ;  /* 0x0000000418187224 */ /* 0x001fc800078e0206 */
[----:B------:R-:W-:-:S08]  /*19ca0*/  IMAD.IADD R0, R0, 0x1, -R24 ;  /* 0x0000000100007824 */ /* 0x000fd000078e0a18 */
[----:B------:R-:W-:Y:S05]  /*19cb0*/  @!P0 BRA `(.L_x_15709) ;  /* 0x0000000000dc8947 */ /* 0x000fea0003800000 */
[-C--:B---3--:R-:W-:Y:S01]  /*19cc0*/  IABS R6, R25.reuse ;  /* 0x0000001900067213 */ /* 0x088fe20000000000 */
[----:B------:R-:W-:Y:S01]  /*19cd0*/  IMAD.MOV.U32 R2, RZ, RZ, RZ ;  /* 0x000000ffff027224 */ /* 0x000fe200078e00ff */
        /* <DEDUP_REMOVED lines=47> */
[C---:B------:R-:W-:Y:S02]  /*19fd0*/  IMAD R26, R5.reuse, 0x1000000, R2 ;  /* 0x01000000051a7824 */ /* 0x040fe400078e0202 */
[--C-:B------:R-:W-:Y:S02]  /*19fe0*/  IMAD.MOV R2, RZ, RZ, -R4.reuse ;  /* 0x000000ffff027224 */ /* 0x100fe400078e0a04 */
[----:B------:R-:W-:Y:S02]  /*19ff0*/  IMAD R5, R5, R3, R4 ;  /* 0x0000000305057224 */ /* 0x000fe400078e0204 */
[----:B------:R-:W-:Y:S02]  /*1a000*/  IMAD R2, R25, R2, R0 ;  /* 0x0000000219027224 */ /* 0x000fe400078e0200 */
[----:B------:R-:W-:Y:S01]  /*1a010*/  IMAD R26, R5, 0x10000, R26 ;  /* 0x00010000051a7824 */ /* 0x000fe200078e021a */
[----:B------:R-:W-:Y:S06]  /*1a020*/  BRA `(.L_x_15710) ;  /* 0x0000000000f47947 */ /* 0x000fec0003800000 */
.L_x_15709:
[----:B------:R-:W0:Y:S02]  /*1a030*/  LDC.64 R2, c[0x0][0xc90] ;  /* 0x00032400ff027b82 */ /* 0x000e240000000a00 */
[----:B0-----:R-:W-:-:S05]  /*1a040*/  IMAD.WIDE R2, R27, 0x4, R2 ;  /* 0x000000041b027825 */ /* 0x001fca00078e0202 */
[----:B------:R0:W3:Y:S02]  /*1a050*/  LDG.E R6, desc[UR40][R2.64] ;  /* 0x0000002802067981 */ /* 0x0000e4000c1e1900 */
[----:B0-----:R-:W-:Y:S02]  /*1a060*/  IMAD.MOV.U32 R2, RZ, RZ, RZ ;  /* 0x000000ffff027224 */ /* 0x001fe400078e00ff */
[----:B---3--:R-:W-:-:S05]  /*1a070*/  IMAD R5, R25, R6, RZ ;  /* 0x0000000619057224 */ /* 0x008fca00078e02ff */
[----:B--2---:R-:W-:-:S04]  /*1a080*/  IABS R7, R5 ;  /* 0x0000000500077213 */ /* 0x004fc80000000000 */
[----:B------:R-:W0:Y:S08]  /*1a090*/  I2F.RP R8, R7 ;  /* 0x0000000700087306 */ /* 0x000e300000209400 */
[----:B0-----:R-:W1:Y:S02]  /*1a0a0*/  MUFU.RCP R8, R8 ;  /* 0x0000000800087308 */ /* 0x001e640000001000 */
[----:B-1----:R-:W-:-:S06]  /*1a0b0*/  VIADD R10, R8, 0xffffffe ;  /* 0x0ffffffe080a7836 */ /* 0x002fcc0000000000 */
        /* <DEDUP_REMOVED lines=47> */
[----:B------:R-:W-:-:S05]  /*1a3b0*/  @P0 VIADD R2, R2, 0x1 ;  /* 0x0000000102020836 */ /* 0x000fca0000000000 */
[----:B------:R-:W-:Y:S02]  /*1a3c0*/  @!P2 IADD3 R2, -R2, RZ, RZ ;  /* 0x000000ff0202a210 */ /* 0x000fe40007ffe1ff */
[----:B------:R-:W-:Y:S01]  /*1a3d0*/  @!P1 LOP3.LUT R2, RZ, R4, RZ, 0x33, !PT ;  /* 0x00000004ff029212 */ /* 0x000fe200078e33ff */
[----:B------:R-:W-:-:S04]  /*1a3e0*/  IMAD.MOV R4, RZ, RZ, -R4 ;  /* 0x000000ffff047224 */ /* 0x000fc800078e0a04 */
[----:B------:R-:W-:-:S07]  /*1a3f0*/  IMAD R26, R2, R4, R5 ;  /* 0x00000004021a7224 */ /* 0x000fce00078e0205 */
.L_x_15710:
[----:B------:R-:W-:-:S05]  /*1a400*/  LOP3.LUT R2, RZ, R2, RZ, 0x33, !PT ;  /* 0x00000002ff027212 */ /* 0x000fca00078e33ff */
[----:B------:R-:W-:Y:S01]  /*1a410*/  IMAD.IADD R25, R25, 0x1, R2 ;  /* 0x0000000119197824 */ /* 0x000fe200078e0202 */
[----:B------:R-:W-:Y:S06]  /*1a420*/  BRA `(.L_x_15711) ;  /* 0x00000000001c7947 */ /* 0x000fec0003800000 */
.L_x_15703:
[----:B------:R-:W-:Y:S01]  /*1a430*/  UMOV UR4, URZ ;  /* 0x0000003f00047c82 */ /* 0x000fe20008000000 */
[----:B------:R-:W-:Y:S01]  /*1a440*/  UMOV UR5, URZ ;  /* 0x0000003f00057c82 */ /* 0x000fe20008000000 */
[----:B------:R-:W-:Y:S01]  /*1a450*/  ULDC UR6, c[0x0][0xc3c] ;  /* 0x00030f0000067ab9 */ /* 0x000fe20000000800 */
[----:B------:R-:W-:Y:S02]  /*1a460*/  IMAD.MOV.U32 R24, RZ, RZ, R0 ;  /* 0x000000ffff187224 */ /* 0x000fe400078e0000 */
[----:B------:R-:W-:Y:S02]  /*1a470*/  IMAD.U32 R25, RZ, RZ, UR4 ;  /* 0x00000004ff197e24 */ /* 0x000fe4000f8e00ff */
[----:B------:R-:W-:Y:S02]  /*1a480*/  IMAD.U32 R26, RZ, RZ, UR5 ;  /* 0x00000005ff1a7e24 */ /* 0x000fe4000f8e00ff */
[----:B------:R-:W-:-:S07]  /*1a490*/  IMAD.U32 R27, RZ, RZ, UR6 ;  /* 0x00000006ff1b7e24 */ /* 0x000fce000f8e00ff */
.L_x_15711:
        /* <DEDUP_REMOVED lines=10> */
.L_x_15700:
[----:B------:R-:W-:Y:S02]  /*1a540*/  ULDC UR4, c[0x0][0xc3c] ;  /* 0x00030f0000047ab9 */ /* 0x000fe40000000800 */
[----:B----4-:R-:W-:-:S13]  /*1a550*/  ISETP.GE.AND P0, PT, R27, UR4, PT ;  /* 0x000000041b007c0c */ /* 0x010fda000bf06270 */
[----:B------:R-:W-:Y:S05]  /*1a560*/  @!P0 BRA `(.L_x_15712) ;  /* 0xffffff9c00048947 */ /* 0x000fea000383ffff */
[----:B------:R-:W-:Y:S05]  /*1a570*/  BSYNC B8 ;  /* 0x0000000000087941 */ /* 0x000fea0003800000 */
.L_x_15615:
        /* <DEDUP_REMOVED lines=12> */
.L_x_15944:
[----:B------:R-:W-:Y:S05]  /*1a640*/  BSYNC B0 ;  /* 0x0000000000007941 */ /* 0x000fea0003800000 */
.L_x_15713:
[----:B------:R-:W-:-:S03]  /*1a650*/  UMOV UR4, 0xffffffff ;  /* 0xffffffff00047882 */ /* 0x000fc60000000000 */
[----:B------:R-:W-:Y:S05]  /*1a660*/  BRA.DIV UR4, `(.L_x_15715) ;  /* 0x0000006604a07947 */ /* 0x000fea000b800000 */
[----:B0-----:R-:W0:Y:S02]  /*1a670*/  S2R R0, SR_TID.X ;  /* 0x0000000000007919 */ /* 0x001e240000002100 */
[----:B0-----:R-:W-:-:S04]  /*1a680*/  SHF.R.U32.HI R0, RZ, 0x5, R0 ;  /* 0x00000005ff007819 */ /* 0x001fc80000011600 */
[----:B------:R-:W-:-:S05]  /*1a690*/  LOP3.LUT R0, R0, 0x3, RZ, 0xc0, !PT ;  /* 0x0000000300007812 */ /* 0x000fca00078ec0ff */
[----:B------:R0:W4:Y:S02]  /*1a6a0*/  SHFL.IDX PT, R14, R0, RZ, 0x1f ;  /* 0x00001fff000e7589 */ /* 0x00012400000e0000 */
.L_x_15947:
[----:B----4-:R-:W-:-:S13]  /*1a6b0*/  ISETP.NE.AND P0, PT, R14, RZ, PT ;  /* 0x000000ff0e00720c */ /* 0x010fda0003f05270 */
[----:B------:R-:W-:Y:S05]  /*1a6c0*/  @P0 BRA `(.L_x_15450) ;  /* 0x0000000000880947 */ /* 0x000fea0003800000 */
[----:B------:R-:W-:-:S03]  /*1a6d0*/  UMOV UR4, 0xffffffff ;  /* 0xffffffff00047882 */ /* 0x000fc60000000000 */
[----:B------:R-:W-:Y:S05]  /*1a6e0*/  BRA.DIV UR4, `(.L_x_15716) ;  /* 0x0000006604b47947 */ /* 0x000fea000b800000 */
[----:B------:R-:W-:-:S13]  /*1a6f0*/  ELECT P6, URZ, PT ;  /* 0x00000000003f782f */ /* 0x000fda00038c0000 */
.L_x_15950:
[----:B------:R-:W-:Y:S05]  /*1a700*/  @!P6 BRA `(.L_x_15450) ;  /* 0x000000000078e947 */ /* 0x000fea0003800000 */
[----:B0-----:R-:W4:Y:S02]  /*1a710*/  LDL.LU R0, [R1+0x30] ;  /* 0x0000300001007983 */ /* 0x001f240000300800 */
[----:B----4-:R-:W-:-:S04]  /*1a720*/  LOP3.LUT R0, R0, 0x2, RZ, 0xfc, !PT ;  /* 0x0000000200007812 */ /* 0x010fc800078efcff */
[----:B------:R-:W-:-:S13]  /*1a730*/  ISETP.NE.AND P0, PT, R0, 0x3, PT ;  /* 0x000000030000780c */ /* 0x000fda0003f05270 */
[----:B------:R-:W-:Y:S05]  /*1a740*/  @!P0 BRA `(.L_x_15717) ;  /* 0x0000000000048947 */ /* 0x000fea0003800000 */
[----:B------:R-:W-:Y:S01]  /*1a750*/  BPT.TRAP 0x1 ;  /* 0x000000040000795c */ /* 0x000fe20000300000 */
.L_x_15717:
[----:B------:R-:W-:Y:S01]  /*1a760*/  IMAD R3, R23, 0x8, R5 ;  /* 0x0000000817037824 */ /* 0x000fe200078e0205 */
[----:B------:R-:W-:Y:S01]  /*1a770*/  SHF.L.U32 R2, R29, 0x1f, RZ ;  /* 0x0000001f1d027819 */ /* 0x000fe200000006ff */
[----:B------:R-:W-:-:S03]  /*1a780*/  VIADD R23, R23, 0x1 ;  /* 0x0000000117177836 */ /* 0x000fc60000000000 */
[----:B------:R-:W0:Y:S02]  /*1a790*/  SYNCS.PHASECHK.TRANS64.TRYWAIT P1, [R3+URZ+0x16840], R2 ;  /* 0x01684002030075a7 */ /* 0x000e24000802017f */
[----:B------:R-:W-:-:S04]  /*1a7a0*/  ISETP.NE.AND P2, PT, R23, 0x2, PT ;  /* 0x000000021700780c */ /* 0x000fc80003f45270 */
[----:B------:R-:W-:Y:S01]  /*1a7b0*/  SEL R0, RZ, 0x1, P2 ;  /* 0x00000001ff007807 */ /* 0x000fe20001000000 */
[----:B0-----:R-:W-:Y:S08]  /*1a7c0*/  @!P1 BRA `(.L_x_15718) ;  /* 0x00000064009c9947 */ /* 0x001ff00003800000 */
.L_x_15951:
[----:B------:R-:W-:Y:S02]  /*1a7d0*/  SEL R23, R23, RZ, P2 ;  /* 0x000000ff17177207 */ /* 0x000fe40001000000 */
[----:B------:R-:W-:Y:S01]  /*1a7e0*/  LOP3.LUT R0, R29, R0, RZ, 0x3c, !PT ;  /* 0x000000001d007212 */ /* 0x000fe200078e3cff */
[----:B------:R-:W-:Y:S06]  /*1a7f0*/  @!P0 BRA `(.L_x_15719) ;  /* 0x0000000000048947 */ /* 0x000fec0003800000 */
[----:B------:R-:W-:Y:S01]  /*1a800*/  BPT.TRAP 0x1 ;  /* 0x000000040000795c */ /* 0x000fe20000300000 */
.L_x_15719:
[----:B------:R-:W-:Y:S01]  /*1a810*/  IMAD R23, R23, 0x8, R5 ;  /* 0x0000000817177824 */ /* 0x000fe200078e0205 */
[----:B------:R-:W-:-:S04]  /*1a820*/  SHF.L.U32 R0, R0, 0x1f, RZ ;  /* 0x0000001f00007819 */ /* 0x000fc800000006ff */
[----:B------:R-:W4:Y:S02]  /*1a830*/  SYNCS.PHASECHK.TRANS64.TRYWAIT P1, [R23+URZ+0x16840], R0 ;  /* 0x01684000170075a7 */ /* 0x000f24000802017f */
[----:B----4-:R-:W-:Y:S05]  /*1a840*/  @!P1 BRA `(.L_x_15720) ;  /* 0x0000006400909947 */ /* 0x010fea0003800000 */
.L_x_15952:
[----:B------:R-:W-:Y:S05]  /*1a850*/  @!P0 BRA `(.L_x_15721) ;  /* 0x0000000000048947 */ /* 0x000fea0003800000 */
[----:B------:R-:W-:Y:S01]  /*1a860*/  BPT.TRAP 0x1 ;  /* 0x000000040000795c */ /* 0x000fe20000300000 */
.L_x_15721:
[----:B------:R-:W5:Y:S02]  /*1a870*/  SYNCS.PHASECHK.TRANS64.TRYWAIT P1, [R3+URZ+0x16860], R2 ;  /* 0x01686002030075a7 */ /* 0x000f64000802017f */
[----:B-----5:R-:W-:Y:S05]  /*1a880*/  @!P1 BRA `(.L_x_15722) ;  /* 0x0000006400949947 */ /* 0x020fea0003800000 */
.L_x_15953:
[----:B------:R-:W-:Y:S05]  /*1a890*/  @!P0 BRA `(.L_x_15723) ;  /* 0x0000000000048947 */ /* 0x000fea0003800000 */
[----:B------:R-:W-:Y:S01]  /*1a8a0*/  BPT.TRAP 0x1 ;  /* 0x000000040000795c */ /* 0x000fe20000300000 */
.L_x_15723:
[----:B------:R0:W0:Y:S02]  /*1a8b0*/  SYNCS.PHASECHK.TRANS64.TRYWAIT P0, [R23+URZ+0x16860], R0 ;  /* 0x01686000170075a7 */ /* 0x000024000800017f */
[----:B0-----:R-:W-:Y:S05]  /*1a8c0*/  @!P0 NANOSLEEP.SYNCS 0x989680 ;  /* 0x009896800000895d */ /* 0x001fea0003900000 */
[----:B------:R-:W0:Y:S02]  /*1a8d0*/  @!P0 SYNCS.PHASECHK.TRANS64 P0, [R23+URZ+0x16860], R0 ;  /* 0x01686000170085a7 */ /* 0x000e24000800007f */
[----:B0-----:R-:W-:Y:S05]  /*1a8e0*/  @!P0 BRA `(.L_x_15723) ;  /* 0xfffffffc00f08947 */ /* 0x001fea000383ffff */
.L_x_15450:
[----:B------:R-:W-:Y:S05]  /*1a8f0*/  BSYNC B9 ;  /* 0x0000000000097941 */ /* 0x000fea0003800000 */
.L_x_15447:
[----:B------:R-:W-:Y:S05]  /*1a900*/  EXIT ;  /* 0x000000000000794d */ /* 0x000fea0003800000 */
.L_x_15470:
[----:B0-----:R0:W1:Y:S02]  /*1a910*/  SYNCS.PHASECHK.TRANS64.TRYWAIT P6, [R68+URZ+0x16890], R77 ;  /* 0x0168904d440075a7 */ /* 0x00106400080c017f */
[----:B-1----:R-:W-:Y:S05]  /*1a920*/  @!P6 NANOSLEEP.SYNCS 0x989680 ;  /* 0x009896800000e95d */ /* 0x002fea0003900000 */
[----:B------:R-:W1:Y:S02]  /*1a930*/  @!P6 SYNCS.PHASECHK.TRANS64 P6, [R68+URZ+0x16890], R77 ;  /* 0x0168904d4400e5a7 */ /* 0x000e6400080c007f */
[----:B-1----:R-:W-:Y:S05]  /*1a940*/  @!P6 BRA `(.L_x_15470) ;  /* 0xfffffffc00f0e947 */ /* 0x002fea000383ffff */
[----:B------:R-:W-:Y:S05]  /*1a950*/  BRA `(.L_x_15724) ;  /* 0xfffffe84001c7947 */ /* 0x000fea000383ffff */
.L_x_15471:
        /* <DEDUP_REMOVED lines=8> */
.L_x_15726:
[----:B------:R-:W-:Y:S05]  /*1a9e0*/  BSYNC B1 ;  /* 0x0000000000017941 */ /* 0x000fea0003800000 */
.L_x_15725:
        /* <DEDUP_REMOVED lines=8> */
.L_x_15727:
[----:B------:R-:W-:Y:S05]  /*1aa70*/  BRA `(.L_x_15728) ;  /* 0xfffffe8000e87947 */ /* 0x000fea000383ffff */
.L_x_15480:
[----:B------:R-:W-:Y:S01]  /*1aa80*/  BSSY B1, `(.L_x_15729) ;  /* 0x0000008000017945 */ /* 0x000fe20003800000 */
[----:B--2-4-:R-:W-:Y:S01]  /*1aa90*/  IMAD.MOV.U32 R13, RZ, RZ, R85 ;  /* 0x000000ffff0d7224 */ /* 0x014fe200078e0055 */
[----:B------:R-:W-:Y:S01]  /*1aaa0*/  MOV R12, 0x1 ;  /* 0x00000001000c7802 */ /* 0x000fe20000000f00 */
[----:B------:R-:W-:Y:S02]  /*1aab0*/  IMAD.MOV.U32 R11, RZ, RZ, 0x1c1f ;  /* 0x00001c1fff0b7424 */ /* 0x000fe400078e00ff */
[----:B------:R-:W-:-:S07]  /*1aac0*/  IMAD.MOV.U32 R15, RZ, RZ, -0x1 ;  /* 0xffffffffff0f7424 */ /* 0x000fce00078e00ff */
[----:B01-3--:R-:W-:Y:S05]  /*1aad0*/  WARPSYNC.COLLECTIVE R15, `(.L_x_15730) ;  /* 0x000000000f087348 */ /* 0x00bfea0003c00000 */
[----:B---3--:R2:W3:Y:S02]  /*1aae0*/  SHFL.IDX P6, R14, R13, R12, R11 ;  /* 0x0000000c0d0e7389 */ /* 0x0084e400000c000b */
[----:B0123--:R-:W-:Y:S01]  /*1aaf0*/  ENDCOLLECTIVE ;  /* 0x000000000000791b */ /* 0x00ffe20003800000 */
.L_x_15730:
[----:B------:R-:W-:Y:S05]  /*1ab00*/  BSYNC B1 ;  /* 0x0000000000017941 */ /* 0x000fea0003800000 */
.L_x_15729:
        /* <DEDUP_REMOVED lines=8> */
.L_x_15731:
[----:B------:R-:W-:Y:S05]  /*1ab90*/  BRA `(.L_x_15732) ;  /* 0xfffffe88007c7947 */ /* 0x000fea000383ffff */
.L_x_15492:
[----:B0-----:R0:W1:Y:S02]  /*1aba0*/  SYNCS.PHASECHK.TRANS64.TRYWAIT P4, [R68+URZ+0x16890], R77 ;  /* 0x0168904d440075a7 */ /* 0x001064000808017f */
[----:B-1----:R-:W-:Y:S05]  /*1abb0*/  @!P4 NANOSLEEP.SYNCS 0x989680 ;  /* 0x009896800000c95d */ /* 0x002fea0003900000 */
[----:B------:R-:W1:Y:S02]  /*1abc0*/  @!P4 SYNCS.PHASECHK.TRANS64 P4, [R68+URZ+0x16890], R77 ;  /* 0x0168904d4400c5a7 */ /* 0x000e64000808007f */
[----:B-1----:R-:W-:Y:S05]  /*1abd0*/  @!P4 BRA `(.L_x_15492) ;  /* 0xfffffffc00f0c947 */ /* 0x002fea000383ffff */
[----:B------:R-:W-:Y:S05]  /*1abe0*/  BRA `(.L_x_15733) ;  /* 0xfffffe9400a47947 */ /* 0x000fea000383ffff */
.L_x_15493:
        /* <DEDUP_REMOVED lines=8> */
.L_x_15735:
[----:B------:R-:W-:Y:S05]  /*1ac70*/  BSYNC B1 ;  /* 0x0000000000017941 */ /* 0x000fea0003800000 */
.L_x_15734:
        /* <DEDUP_REMOVED lines=8> */
.L_x_15736:
[----:B------:R-:W-:Y:S01]  /*1ad00*/  IMAD.MOV.U32 R80, RZ, RZ, R14 ;  /* 0x000000ffff507224 */ /* 0x000fe200078e000e */
[----:B------:R-:W-:Y:S06]  /*1ad10*/  BRA `(.L_x_15737) ;  /* 0xfffffe9400707947 */ /* 0x000fec000383ffff */
.L_x_15498:
        /* <DEDUP_REMOVED lines=8> */
.L_x_15739:
[----:B------:R-:W-:Y:S05]  /*1ada0*/  BSYNC B1 ;  /* 0x0000000000017941 */ /* 0x000fea0003800000 */
.L_x_15738:
[----:B------:R-:W-:Y:S01]  /*1adb0*/  IMAD.MOV.U32 R13, RZ, RZ, R84 ;  /* 0x000000ffff0d7224 */ /* 0x000fe200078e0054 */
[----:B------:R-:W-:Y:S01]  /*1adc0*/  MOV R85, R14 ;  /* 0x0000000e00557202 */ /* 0x000fe20000000f00 */
[----:B------:R-:W-:Y:S02]  /*1add0*/  IMAD.MOV.U32 R12, RZ, RZ, 0x1 ;  /* 0x00000001ff0c7424 */ /* 0x000fe400078e00ff */
[----:B------:R-:W-:Y:S02]  /*1ade0*/  IMAD.MOV.U32 R11, RZ, RZ, 0x1c1f ;  /* 0x00001c1fff0b7424 */ /* 0x000fe400078e00ff */
[----:B------:R-:W-:-:S07]  /*1adf0*/  IMAD.MOV.U32 R15, RZ, RZ, -0x1 ;  /* 0xffffffffff0f7424 */ /* 0x000fce00078e00ff */
[----:B------:R-:W-:Y:S05]  /*1ae00*/  WARPSYNC.COLLECTIVE R15, `(.L_x_15740) ;  /* 0x000000000f087348 */ /* 0x000fea0003c00000 */
[----:B------:R0:W1:Y:S02]  /*1ae10*/  SHFL.IDX P6, R14, R13, R12, R11 ;  /* 0x0000000c0d0e7389 */ /* 0x00006400000c000b */
[----:B01----:R-:W-:Y:S01]  /*1ae20*/  ENDCOLLECTIVE ;  /* 0x000000000000791b */ /* 0x003fe20003800000 */
.L_x_15740:
[----:B------:R-:W-:Y:S01]  /*1ae30*/  IMAD.MOV.U32 R84, RZ, RZ, R14 ;  /* 0x000000ffff547224 */ /* 0x000fe200078e000e */
[----:B------:R-:W-:Y:S06]  /*1ae40*/  BRA `(.L_x_15741) ;  /* 0xfffffe9c00287947 */ /* 0x000fec000383ffff */
.L_x_15503:
[----:B0-----:R0:W1:Y:S02]  /*1ae50*/  SYNCS.PHASECHK.TRANS64.TRYWAIT P3, [R68+URZ+0x16890], R77 ;  /* 0x0168904d440075a7 */ /* 0x001064000806017f */
[----:B-1----:R-:W-:Y:S05]  /*1ae60*/  @!P3 NANOSLEEP.SYNCS 0x989680 ;  /* 0x009896800000b95d */ /* 0x002fea0003900000 */
[----:B------:R-:W1:Y:S02]  /*1ae70*/  @!P3 SYNCS.PHASECHK.TRANS64 P3, [R68+URZ+0x16890], R77 ;  /* 0x0168904d4400b5a7 */ /* 0x000e64000806007f */
[----:B-1----:R-:W-:Y:S05]  /*1ae80*/  @!P3 BRA `(.L_x_15503) ;  /* 0xfffffffc00f0b947 */ /* 0x002fea000383ffff */
[----:B------:R-:W-:Y:S05]  /*1ae90*/  BRA `(.L_x_15742) ;  /* 0xfffffea4003c7947 */ /* 0x000fea000383ffff */
.L_x_15504:
        /* <DEDUP_REMOVED lines=8> */
.L_x_15744:
[----:B------:R-:W-:Y:S05]  /*1af20*/  BSYNC B1 ;  /* 0x0000000000017941 */ /* 0x000fea0003800000 */
.L_x_15743:
        /* <DEDUP_REMOVED lines=8> */
.L_x_15745:
[----:B------:R-:W-:Y:S01]  /*1afb0*/  IMAD.MOV.U32 R7, RZ, RZ, R14 ;  /* 0x000000ffff077224 */ /* 0x000fe200078e000e */
[----:B------:R-:W-:Y:S06]  /*1afc0*/  BRA `(.L_x_15746) ;  /* 0xfffffea400587947 */ /* 0x000fec000383ffff */
.L_x_15507:
        /* <DEDUP_REMOVED lines=8> */
.L_x_15748:
[----:B------:R-:W-:Y:S05]  /*1b050*/  BSYNC B1 ;  /* 0x0000000000017941 */ /* 0x000fea0003800000 */
.L_x_15747:
        /* <DEDUP_REMOVED lines=8> */
.L_x_15749:
[----:B------:R-:W-:Y:S01]  /*1b0e0*/  IMAD.MOV.U32 R7, RZ, RZ, R14 ;  /* 0x000000ffff077224 */ /* 0x000fe200078e000e */
[----:B------:R-:W-:Y:S06]  /*1b0f0*/  BRA `(.L_x_15750) ;  /* 0xfffffea400547947 */ /* 0x000fec000383ffff */
.L_x_15511:
[----:B0-----:R0:W2:Y:S02]  /*1b100*/  SYNCS.PHASECHK.TRANS64.TRYWAIT P4, [R68+URZ+0x168b0], R77 ;  /* 0x0168b04d440075a7 */ /* 0x0010a4000808017f */
[----:B--2---:R-:W-:Y:S05]  /*1b110*/  @!P4 NANOSLEEP.SYNCS 0x989680 ;  /* 0x009896800000c95d */ /* 0x004fea0003900000 */
[----:B------:R-:W2:Y:S02]  /*1b120*/  @!P4 SYNCS.PHASECHK.TRANS64 P4, [R68+URZ+0x168b0], R77 ;  /* 0x0168b04d4400c5a7 */ /* 0x000ea4000808007f */
[----:B--2---:R-:W-:Y:S05]  /*1b130*/  @!P4 BRA `(.L_x_15511) ;  /* 0xfffffffc00f0c947 */ /* 0x004fea000383ffff */
[----:B------:R-:W-:Y:S05]  /*1b140*/  BRA `(.L_x_15751) ;  /* 0xfffffea400cc7947 */ /* 0x000fea000383ffff */
.L_x_15521:
[----:B------:R-:W0:Y:S01]  /*1b150*/  S2R R0, SR_TID.X ;  /* 0x0000000000007919 */ /* 0x000e220000002100 */
[----:B------:R-:W-:Y:S01]  /*1b160*/  BSSY B0, `(.L_x_15752) ;  /* 0x000000c000007945 */ /* 0x000fe20003800000 */
[----:B------:R-:W-:Y:S02]  /*1b170*/  IMAD.MOV.U32 R12, RZ, RZ, RZ ;  /* 0x000000ffff0c7224 */ /* 0x000fe400078e00ff */
        /* <DEDUP_REMOVED lines=10> */
.L_x_15753:
[----:B------:R-:W-:Y:S05]  /*1b220*/  BSYNC B0 ;  /* 0x0000000000007941 */ /* 0x000fea0003800000 */
.L_x_15752:
[----:B------:R1:W-:Y:S01]  /*1b230*/  STL [R1+0x20], R14 ;  /* 0x0000200e01007387 */ /* 0x0003e20000100800 */
[----:B------:R-:W-:Y:S05]  /*1b240*/  BRA `(.L_x_15754) ;  /* 0xfffffeb000087947 */ /* 0x000fea000383ffff */
.L_x_15533:
[----:B------:R-:W-:Y:S01]  /*1b250*/  BSSY B1, `(.L_x_15755) ;  /* 0x0000008000017945 */ /* 0x000fe20003800000 */
[----:B--2---:R-:W-:Y:S02]  /*1b260*/  IMAD.MOV.U32 R13, RZ, RZ, R6 ;  /* 0x000000ffff0d7224 */ /* 0x004fe400078e0006 */
[----:B------:R-:W-:Y:S02]  /*1b270*/  IMAD.MOV.U32 R12, RZ, RZ, RZ ;  /* 0x000000ffff0c7224 */ /* 0x000fe400078e00ff */
[----:B------:R-:W-:Y:S02]  /*1b280*/  IMAD.MOV.U32 R11, RZ, RZ, 0x1c1f ;  /* 0x00001c1fff0b7424 */ /* 0x000fe400078e00ff */
[----:B------:R-:W-:-:S07]  /*1b290*/  IMAD.MOV.U32 R15, RZ, RZ, -0x1 ;  /* 0xffffffffff0f7424 */ /* 0x000fce00078e00ff */
[----:B-1----:R-:W-:Y:S05]  /*1b2a0*/  WARPSYNC.COLLECTIVE R15, `(.L_x_15756) ;  /* 0x000000000f087348 */ /* 0x002fea0003c00000 */
[----:B-1----:R0:W1:Y:S02]  /*1b2b0*/  SHFL.IDX P6, R14, R13, R12, R11 ;  /* 0x0000000c0d0e7389 */ /* 0x00206400000c000b */
[----:B01----:R-:W-:Y:S01]  /*1b2c0*/  ENDCOLLECTIVE ;  /* 0x000000000000791b */ /* 0x003fe20003800000 */
.L_x_15756:
[----:B------:R-:W-:Y:S05]  /*1b2d0*/  BSYNC B1 ;  /* 0x0000000000017941 */ /* 0x000fea0003800000 */
.L_x_15755:
        /* <DEDUP_REMOVED lines=8> */
.L_x_15757:
[----:B------:R-:W-:Y:S02]  /*1b360*/  IMAD.MOV.U32 R13, RZ, RZ, R8 ;  /* 0x000000ffff0d7224 */ /* 0x000fe400078e0008 */
[----:B------:R-:W-:-:S07]  /*1b370*/  IMAD.MOV.U32 R0, RZ, RZ, R14 ;  /* 0x000000ffff007224 */ /* 0x000fce00078e000e */
[----:B------:R-:W-:Y:S05]  /*1b380*/  WARPSYNC.COLLECTIVE R15, `(.L_x_15758) ;  /* 0x000000000f087348 */ /* 0x000fea0003c00000 */
[----:B------:R0:W1:Y:S02]  /*1b390*/  SHFL.IDX P6, R14, R13, R12, R11 ;  /* 0x0000000c0d0e7389 */ /* 0x00006400000c000b */
[----:B01----:R-:W-:Y:S01]  /*1b3a0*/  ENDCOLLECTIVE ;  /* 0x000000000000791b */ /* 0x003fe20003800000 */
.L_x_15758:
[----:B------:R-:W-:Y:S02]  /*1b3b0*/  IMAD.MOV.U32 R13, RZ, RZ, R7 ;  /* 0x000000ffff0d7224 */ /* 0x000fe400078e0007 */
[----:B------:R-:W-:-:S07]  /*1b3c0*/  IMAD.MOV.U32 R5, RZ, RZ, R14 ;  /* 0x000000ffff057224 */ /* 0x000fce00078e000e */
[----:B------:R-:W-:Y:S05]  /*1b3d0*/  WARPSYNC.COLLECTIVE R15, `(.L_x_15759) ;  /* 0x000000000f087348 */ /* 0x000fea0003c00000 */
[----:B------:R0:W1:Y:S02]  /*1b3e0*/  SHFL.IDX P6, R14, R13, R12, R11 ;  /* 0x0000000c0d0e7389 */ /* 0x00006400000c000b */
[----:B01----:R-:W-:Y:S01]  /*1b3f0*/  ENDCOLLECTIVE ;  /* 0x000000000000791b */ /* 0x003fe20003800000 */
.L_x_15759:
[----:B------:R-:W-:Y:S05]  /*1b400*/  BRA `(.L_x_15760) ;  /* 0xfffffeb400947947 */ /* 0x000fea000383ffff */
.L_x_15536:
[----:B------:R-:W-:Y:S01]  /*1b410*/  BSSY B1, `(.L_x_15761) ;  /* 0x0000008000017945 */ /* 0x000fe20003800000 */
[----:B--2---:R-:W-:Y:S01]  /*1b420*/  MOV R13, R6 ;  /* 0x00000006000d7202 */ /* 0x004fe20000000f00 */
[----:B------:R-:W-:Y:S02]  /*1b430*/  IMAD.MOV.U32 R12, RZ, RZ, 0x1 ;  /* 0x00000001ff0c7424 */ /* 0x000fe400078e00ff */
[----:B------:R-:W-:Y:S02]  /*1b440*/  IMAD.MOV.U32 R11, RZ, RZ, 0x1c1f ;  /* 0x00001c1fff0b7424 */ /* 0x000fe400078e00ff */
[----:B------:R-:W-:-:S07]  /*1b450*/  IMAD.MOV.U32 R15, RZ, RZ, -0x1 ;  /* 0xffffffffff0f7424 */ /* 0x000fce00078e00ff */
[----:B-1----:R-:W-:Y:S05]  /*1b460*/  WARPSYNC.COLLECTIVE R15, `(.L_x_15762) ;  /* 0x000000000f087348 */ /* 0x002fea0003c00000 */
[----:B------:R0:W2:Y:S02]  /*1b470*/  SHFL.IDX P6, R14, R13, R12, R11 ;  /* 0x0000000c0d0e7389 */ /* 0x0000a400000c000b */
[----:B012---:R-:W-:Y:S01]  /*1b480*/  ENDCOLLECTIVE ;  /* 0x000000000000791b */ /* 0x007fe20003800000 */
.L_x_15762:
[----:B------:R-:W-:Y:S05]  /*1b490*/  BSYNC B1 ;  /* 0x0000000000017941 */ /* 0x000fea0003800000 */
.L_x_15761:
        /* <DEDUP_REMOVED lines=8> */
.L_x_15763:
[----:B------:R-:W-:Y:S02]  /*1b520*/  IMAD.MOV.U32 R13, RZ, RZ, R8 ;  /* 0x000000ffff0d7224 */ /* 0x000fe400078e0008 */
[----:B------:R-:W-:-:S07]  /*1b530*/  IMAD.MOV.U32 R0, RZ, RZ, R14 ;  /* 0x000000ffff007224 */ /* 0x000fce00078e000e */
[----:B------:R-:W-:Y:S05]  /*1b540*/  WARPSYNC.COLLECTIVE R15, `(.L_x_15764) ;  /* 0x000000000f087348 */ /* 0x000fea0003c00000 */
[----:B------:R0:W1:Y:S02]  /*1b550*/  SHFL.IDX P6, R14, R13, R12, R11 ;  /* 0x0000000c0d0e7389 */ /* 0x00006400000c000b */
[----:B01----:R-:W-:Y:S01]  /*1b560*/  ENDCOLLECTIVE ;  /* 0x000000000000791b */ /* 0x003fe20003800000 */
.L_x_15764:
[----:B------:R-:W-:Y:S02]  /*1b570*/  IMAD.MOV.U32 R13, RZ, RZ, R7 ;  /* 0x000000ffff0d7224 */ /* 0x000fe400078e0007 */
[----:B------:R-:W-:-:S07]  /*1b580*/  IMAD.MOV.U32 R5, RZ, RZ, R14 ;  /* 0x000000ffff057224 */ /* 0x000fce00078e000e */
[----:B------:R-:W-:Y:S05]  /*1b590*/  WARPSYNC.COLLECTIVE R15, `(.L_x_15765) ;  /* 0x000000000f087348 */ /* 0x000fea0003c00000 */
[----:B------:R0:W1:Y:S02]  /*1b5a0*/  SHFL.IDX P6, R14, R13, R12, R11 ;  /* 0x0000000c0d0e7389 */ /* 0x00006400000c000b */
[----:B01----:R-:W-:Y:S01]  /*1b5b0*/  ENDCOLLECTIVE ;  /* 0x000000000000791b */ /* 0x003fe20003800000 */
.L_x_15765:
[----:B------:R-:W-:Y:S05]  /*1b5c0*/  BRA `(.L_x_15766) ;  /* 0xfffffeb800007947 */ /* 0x000fea000383ffff */
.L_x_15540:
[----:B0-----:R0:W1:Y:S02]  /*1b5d0*/  SYNCS.PHASECHK.TRANS64.TRYWAIT P0, [R2+URZ+0x16800], R41 ;  /* 0x01680029020075a7 */ /* 0x001064000800017f */
[----:B-1----:R-:W-:Y:S05]  /*1b5e0*/  @!P0 NANOSLEEP.SYNCS 0x989680 ;  /* 0x009896800000895d */ /* 0x002fea0003900000 */
[----:B------:R-:W1:Y:S02]  /*1b5f0*/  @!P0 SYNCS.PHASECHK.TRANS64 P0, [R2+URZ+0x16800], R41 ;  /* 0x01680029020085a7 */ /* 0x000e64000800007f */
[----:B-1----:R-:W-:Y:S05]  /*1b600*/  @!P0 BRA `(.L_x_15540) ;  /* 0xfffffffc00f08947 */ /* 0x002fea000383ffff */
[----:B------:R-:W-:Y:S05]  /*1b610*/  BRA `(.L_x_15767) ;  /* 0xfffffebc000c7947 */ /* 0x000fea000383ffff */
.L_x_15548:
[----:B------:R-:W0:Y:S01]  /*1b620*/  LDC R41, c[0x0][0x3f4] ;  /* 0x0000fd00ff297b82 */ /* 0x000e220000000800 */
[----:B------:R-:W-:Y:S01]  /*1b630*/  BSSY B1, `(.L_x_15768) ;  /* 0x0000008000017945 */ /* 0x000fe20003800000 */
[----:B--2---:R-:W-:Y:S02]  /*1b640*/  IMAD.MOV.U32 R13, RZ, RZ, R26 ;  /* 0x000000ffff0d7224 */ /* 0x004fe400078e001a */
[----:B------:R-:W-:Y:S02]  /*1b650*/  IMAD.MOV.U32 R12, RZ, RZ, RZ ;  /* 0x000000ffff0c7224 */ /* 0x000fe400078e00ff */
[----:B----4-:R-:W-:Y:S02]  /*1b660*/  IMAD.MOV.U32 R11, RZ, RZ, 0x1c1f ;  /* 0x00001c1fff0b7424 */ /* 0x010fe400078e00ff */
[----:B------:R-:W-:-:S07]  /*1b670*/  IMAD.MOV.U32 R15, RZ, RZ, -0x1 ;  /* 0xffffffffff0f7424 */ /* 0x000fce00078e00ff */
[----:B01----:R-:W-:Y:S05]  /*1b680*/  WARPSYNC.COLLECTIVE R15, `(.L_x_15769) ;  /* 0x000000000f087348 */ /* 0x003fea0003c00000 */
[----:B-1----:R1:W2:Y:S02]  /*1b690*/  SHFL.IDX P6, R14, R13, R12, R11 ;  /* 0x0000000c0d0e7389 */ /* 0x0022a400000c000b */
[----:B012---:R-:W-:Y:S01]  /*1b6a0*/  ENDCOLLECTIVE ;  /* 0x000000000000791b */ /* 0x007fe20003800000 */
.L_x_15769:
[----:B------:R-:W-:Y:S05]  /*1b6b0*/  BSYNC B1 ;  /* 0x0000000000017941 */ /* 0x000fea0003800000 */
.L_x_15768:
[----:B------:R0:W5:Y:S01]  /*1b6c0*/  LDL R10, [R1+0xc] ;  /* 0x00000c00010a7983 */ /* 0x0001620000100800 */
[----:B------:R-:W-:Y:S01]  /*1b6d0*/  IMAD.MOV.U32 R13, RZ, RZ, R25 ;  /* 0x000000ffff0d7224 */ /* 0x000fe200078e0019 */
[----:B------:R-:W-:Y:S01]  /*1b6e0*/  ISETP.GE.AND P0, PT, R16, R41, PT ;  /* 0x000000291000720c */ /* 0x000fe20003f06270 */
[----:B------:R-:W-:Y:S02]  /*1b6f0*/  IMAD.MOV.U32 R12, RZ, RZ, RZ ;  /* 0x000000ffff0c7224 */ /* 0x000fe400078e00ff */
[----:B------:R-:W-:Y:S02]  /*1b700*/  IMAD.MOV.U32 R11, RZ, RZ, 0x1c1f ;  /* 0x00001c1fff0b7424 */ /* 0x000fe400078e00ff */
[----:B------:R-:W-:Y:S02]  /*1b710*/  IMAD.MOV.U32 R15, RZ, RZ, -0x1 ;  /* 0xffffffffff0f7424 */ /* 0x000fe400078e00ff */
[----:B0-----:R-:W-:-:S07]  /*1b720*/  IMAD.MOV.U32 R0, RZ, RZ, R14 ;  /* 0x000000ffff007224 */ /* 0x001fce00078e000e */
[----:B-----5:R-:W-:Y:S05]  /*1b730*/  WARPSYNC.COLLECTIVE R15, `(.L_x_15770) ;  /* 0x000000000f087348 */ /* 0x020fea0003c00000 */
[----:B------:R0:W1:Y:S02]  /*1b740*/  SHFL.IDX P6, R14, R13, R12, R11 ;  /* 0x0000000c0d0e7389 */ /* 0x00006400000c000b */
[----:B01---5:R-:W-:Y:S01]  /*1b750*/  ENDCOLLECTIVE ;  /* 0x000000000000791b */ /* 0x023fe20003800000 */
.L_x_15770:
[----:B------:R-:W-:Y:S01]  /*1b760*/  IMAD.MOV.U32 R13, RZ, RZ, R24 ;  /* 0x000000ffff0d7224 */ /* 0x000fe200078e0018 */
[----:B------:R-:W-:-:S07]  /*1b770*/  MOV R3, R14 ;  /* 0x0000000e00037202 */ /* 0x000fce0000000f00 */
[----:B------:R-:W-:Y:S05]  /*1b780*/  WARPSYNC.COLLECTIVE R15, `(.L_x_15771) ;  /* 0x000000000f087348 */ /* 0x000fea0003c00000 */
[----:B------:R0:W1:Y:S02]  /*1b790*/  SHFL.IDX P6, R14, R13, R12, R11 ;  /* 0x0000000c0d0e7389 */ /* 0x00006400000c000b */
[----:B01----:R-:W-:Y:S01]  /*1b7a0*/  ENDCOLLECTIVE ;  /* 0x000000000000791b */ /* 0x003fe20003800000 */
.L_x_15771:
[----:B------:R-:W-:Y:S02]  /*1b7b0*/  IMAD.MOV.U32 R13, RZ, RZ, R27 ;  /* 0x000000ffff0d7224 */ /* 0x000fe400078e001b */
[----:B------:R-:W-:-:S07]  /*1b7c0*/  IMAD.MOV.U32 R4, RZ, RZ, R14 ;  /* 0x000000ffff047224 */ /* 0x000fce00078e000e */
[----:B------:R-:W-:Y:S05]  /*1b7d0*/  WARPSYNC.COLLECTIVE R15, `(.L_x_15772) ;  /* 0x000000000f087348 */ /* 0x000fea0003c00000 */
[----:B------:R0:W1:Y:S02]  /*1b7e0*/  SHFL.IDX P6, R14, R13, R12, R11 ;  /* 0x0000000c0d0e7389 */ /* 0x00006400000c000b */
[----:B01----:R-:W-:Y:S01]  /*1b7f0*/  ENDCOLLECTIVE ;  /* 0x000000000000791b */ /* 0x003fe20003800000 */
.L_x_15772:
[----:B------:R-:W-:-:S05]  /*1b800*/  IMAD R32, R10, R32, RZ ;  /* 0x000000200a207224 */ /* 0x000fca00078e02ff */
[----:B------:R-:W-:-:S13]  /*1b810*/  ISETP.GE.OR P1, PT, R35, R32, P0 ;  /* 0x000000202300720c */ /* 0x000fda0000726670 */
[C---:B------:R-:W-:Y:S01]  /*1b820*/  @!P1 IMAD.SHL.U32 R5, R16.reuse, 0x2, RZ ;  /* 0x0000000210059824 */ /* 0x040fe200078e00ff */
[----:B------:R-:W-:-:S04]  /*1b830*/  @!P1 SHF.L.U64.HI R21, R16, 0x1, R17 ;  /* 0x0000000110159819 */ /* 0x000fc80000010211 */
[----:B------:R-:W-:-:S05]  /*1b840*/  @!P1 IADD3 R6, P2, R3, R5, RZ ;  /* 0x0000000503069210 */ /* 0x000fca0007f5e0ff */
[----:B------:R-:W-:-:S05]  /*1b850*/  @!P1 IMAD.X R7, R0, 0x1, R21, P2 ;  /* 0x0000000100079824 */ /* 0x000fca00010e0615 */
        /* <DEDUP_REMOVED lines=19> */
.L_x_15773:
[----:B------:R-:W-:Y:S02]  /*1b990*/  IMAD.MOV.U32 R0, RZ, RZ, R36 ;  /* 0x000000ffff007224 */ /* 0x000fe400078e0024 */
[----:B------:R-:W-:Y:S02]  /*1b9a0*/  IMAD.MOV.U32 R3, RZ, RZ, R37 ;  /* 0x000000ffff037224 */ /* 0x000fe400078e0025 */
[----:B------:R-:W-:Y:S01]  /*1b9b0*/  @!P1 IMAD.MOV.U32 R38, RZ, RZ, R10 ;  /* 0x000000ffff269224 */ /* 0x000fe200078e000a */
[----:B------:R-:W-:Y:S01]  /*1b9c0*/  PRMT R48, R0, 0x7610, R48 ;  /* 0x0000761000307816 */ /* 0x000fe20000000030 */
[----:B------:R-:W-:Y:S01]  /*1b9d0*/  IMAD.MOV.U32 R9, RZ, RZ, R39 ;  /* 0x000000ffff097224 */ /* 0x000fe200078e0027 */
[----:B------:R-:W-:Y:S01]  /*1b9e0*/  PRMT R34, R34, 0x5410, R3 ;  /* 0x0000541022227816 */ /* 0x000fe20000000003 */
[----:B------:R-:W-:Y:S02]  /*1b9f0*/  @!P1 IMAD.MOV.U32 R30, RZ, RZ, R4 ;  /* 0x000000ffff1e9224 */ /* 0x000fe400078e0004 */
[----:B------:R-:W-:Y:S01]  /*1ba00*/  @!P1 IMAD.MOV.U32 R31, RZ, RZ, R5 ;  /* 0x000000ffff1f9224 */ /* 0x000fe200078e0005 */
[----:B------:R-:W-:Y:S01]  /*1ba10*/  PRMT R34, R9, 0x7610, R34 ;  /* 0x0000761009227816 */ /* 0x000fe20000000022 */
[----:B------:R-:W-:-:S02]  /*1ba20*/  IMAD.MOV.U32 R8, RZ, RZ, R38 ;  /* 0x000000ffff087224 */ /* 0x000fc400078e0026 */
[----:B------:R-:W-:Y:S02]  /*1ba30*/  IMAD.MOV.U32 R13, RZ, RZ, R25 ;  /* 0x000000ffff0d7224 */ /* 0x000fe400078e0019 */
[----:B------:R-:W-:Y:S01]  /*1ba40*/  @!P1 IMAD.MOV.U32 R20, RZ, RZ, R6 ;  /* 0x000000ffff149224 */ /* 0x000fe200078e0006 */
[----:B------:R-:W-:Y:S01]  /*1ba50*/  PRMT R33, R8, 0x7610, R33 ;  /* 0x0000761008217816 */ /* 0x000fe20000000021 */
[----:B------:R-:W-:Y:S02]  /*1ba60*/  @!P1 IMAD.MOV.U32 R21, RZ, RZ, R7 ;  /* 0x000000ffff159224 */ /* 0x000fe400078e0007 */
[----:B------:R-:W-:Y:S02]  /*1ba70*/  IMAD.MOV.U32 R4, RZ, RZ, R30 ;  /* 0x000000ffff047224 */ /* 0x000fe400078e001e */
[----:B------:R-:W-:Y:S02]  /*1ba80*/  IMAD.MOV.U32 R5, RZ, RZ, R31 ;  /* 0x000000ffff057224 */ /* 0x000fe400078e001f */
[----:B------:R-:W-:Y:S01]  /*1ba90*/  IMAD.MOV.U32 R0, RZ, RZ, R14 ;  /* 0x000000ffff007224 */ /* 0x000fe200078e000e */
[----:B------:R-:W-:-:S07]  /*1baa0*/  PRMT R50, R4, 0x7610, R50 ;  /* 0x0000761004327816 */ /* 0x000fce0000000032 */
[----:B------:R-:W-:Y:S05]  /*1bab0*/  WARPSYNC.COLLECTIVE R15, `(.L_x_15774) ;  /* 0x000000000f087348 */ /* 0x000fea0003c00000 */
[----:B------:R0:W1:Y:S02]  /*1bac0*/  SHFL.IDX P6, R14, R13, R12, R11 ;  /* 0x0000000c0d0e7389 */ /* 0x00006400000c000b */
[----:B01----:R-:W-:Y:S01]  /*1bad0*/  ENDCOLLECTIVE ;  /* 0x000000000000791b */ /* 0x003fe20003800000 */
.L_x_15774:
[----:B------:R-:W-:Y:S01]  /*1bae0*/  IMAD.MOV.U32 R6, RZ, RZ, R20 ;  /* 0x000000ffff067224 */ /* 0x000fe200078e0014 */
[----:B------:R-:W-:Y:S01]  /*1baf0*/  PRMT R54, R5, 0x7610, R54 ;  /* 0x0000761005367816 */ /* 0x000fe20000000036 */
[----:B------:R-:W-:Y:S01]  /*1bb00*/  IMAD.MOV.U32 R7, RZ, RZ, R21 ;  /* 0x000000ffff077224 */ /* 0x000fe200078e0015 */
[----:B------:R-:W-:Y:S02]  /*1bb10*/  CS2R R4, SRZ ;  /* 0x0000000000047805 */ /* 0x000fe4000001ff00 */
[----:B------:R-:W-:Y:S02]  /*1bb20*/  PRMT R33, R33, 0x5410, R6 ;  /* 0x0000541021217816 */ /* 0x000fe40000000006 */
[----:B------:R-:W-:Y:S01]  /*1bb30*/  PRMT R55, R7, 0x7610, R55 ;  /* 0x0000761007377816 */ /* 0x000fe20000000037 */
[----:B------:R-:W-:Y:S02]  /*1bb40*/  IMAD.MOV.U32 R13, RZ, RZ, R24 ;  /* 0x000000ffff0d7224 */ /* 0x000fe400078e0018 */
[----:B------:R-:W-:-:S07]  /*1bb50*/  IMAD.MOV.U32 R3, RZ, RZ, R14 ;  /* 0x000000ffff037224 */ /* 0x000fce00078e000e */
[----:B------:R-:W-:Y:S05]  /*1bb60*/  WARPSYNC.COLLECTIVE R15, `(.L_x_15775) ;  /* 0x000000000f087348 */ /* 0x000fea0003c00000 */
[----:B------:R0:W1:Y:S02]  /*1bb70*/  SHFL.IDX P6, R14, R13, R12, R11 ;  /* 0x0000000c0d0e7389 */ /* 0x00006400000c000b */
[----:B01----:R-:W-:Y:S01]  /*1bb80*/  ENDCOLLECTIVE ;  /* 0x000000000000791b */ /* 0x003fe20003800000 */
.L_x_15775:
[----:B------:R-:W-:Y:S01]  /*1bb90*/  IMAD.MOV.U32 R13, RZ, RZ, R27 ;  /* 0x000000ffff0d7224 */ /* 0x000fe200078e001b */
[----:B------:R-:W-:-:S07]  /*1bba0*/  MOV R24, R14 ;  /* 0x0000000e00187202 */ /* 0x000fce0000000f00 */
[----:B------:R-:W-:Y:S05]  /*1bbb0*/  WARPSYNC.COLLECTIVE R15, `(.L_x_15776) ;  /* 0x000000000f087348 */ /* 0x000fea0003c00000 */
[----:B------:R0:W1:Y:S02]  /*1bbc0*/  SHFL.IDX P6, R14, R13, R12, R11 ;  /* 0x0000000c0d0e7389 */ /* 0x00006400000c000b */
[----:B01----:R-:W-:Y:S01]  /*1bbd0*/  ENDCOLLECTIVE ;  /* 0x000000000000791b */ /* 0x003fe20003800000 */
.L_x_15776:
[----:B------:R-:W-:Y:S05]  /*1bbe0*/  BRA `(.L_x_15777) ;  /* 0xfffffec8003c7947 */ /* 0x000fea000383ffff */
.L_x_15552:
[----:B0-----:R0:W1:Y:S02]  /*1bbf0*/  SYNCS.PHASECHK.TRANS64.TRYWAIT P1, [R2+URZ+0x16800], R13 ;  /* 0x0168000d020075a7 */ /* 0x001064000802017f */
[----:B-1----:R-:W-:Y:S05]  /*1bc00*/  @!P1 NANOSLEEP.SYNCS 0x989680 ;  /* 0x009896800000995d */ /* 0x002fea0003900000 */
[----:B------:R-:W1:Y:S02]  /*1bc10*/  @!P1 SYNCS.PHASECHK.TRANS64 P1, [R2+URZ+0x16800], R13 ;  /* 0x0168000d020095a7 */ /* 0x000e64000802007f */
[----:B-1----:R-:W-:Y:S05]  /*1bc20*/  @!P1 BRA `(.L_x_15552) ;  /* 0xfffffffc00f09947 */ /* 0x002fea000383ffff */
[----:B------:R-:W-:Y:S05]  /*1bc30*/  BRA `(.L_x_15778) ;  /* 0xfffffec800e47947 */ /* 0x000fea000383ffff */
.L_x_15558:
[----:B-1----:R1:W3:Y:S02]  /*1bc40*/  SYNCS.PHASECHK.TRANS64.TRYWAIT P1, [R8+URZ+0x16830], R3 ;  /* 0x01683003080075a7 */ /* 0x0022e4000802017f */
[----:B---3--:R-:W-:Y:S05]  /*1bc50*/  @!P1 NANOSLEEP.SYNCS 0x989680 ;  /* 0x009896800000995d */ /* 0x008fea0003900000 */
[----:B------:R-:W3:Y:S02]  /*1bc60*/  @!P1 SYNCS.PHASECHK.TRANS64 P1, [R8+URZ+0x16830], R3 ;  /* 0x01683003080095a7 */ /* 0x000ee4000802007f */
[----:B---3--:R-:W-:Y:S05]  /*1bc70*/  @!P1 BRA `(.L_x_15558) ;  /* 0xfffffffc00f09947 */ /* 0x008fea000383ffff */
[----:B------:R-:W-:Y:S05]  /*1bc80*/  BRA `(.L_x_15557) ;  /* 0xfffffed800bc7947 */ /* 0x000fea000383ffff */
.L_x_15565:
[----:B-1----:R1:W2:Y:S02]  /*1bc90*/  SYNCS.PHASECHK.TRANS64.TRYWAIT P2, [R3+URZ+0x16830], R0 ;  /* 0x01683000030075a7 */ /* 0x0022a4000804017f */
[----:B--2---:R-:W-:Y:S05]  /*1bca0*/  @!P2 NANOSLEEP.SYNCS 0x989680 ;  /* 0x009896800000a95d */ /* 0x004fea0003900000 */
[----:B------:R-:W2:Y:S02]  /*1bcb0*/  @!P2 SYNCS.PHASECHK.TRANS64 P2, [R3+URZ+0x16830], R0 ;  /* 0x016830000300a5a7 */ /* 0x000ea4000804007f */
[----:B--2---:R-:W-:Y:S05]  /*1bcc0*/  @!P2 BRA `(.L_x_15565) ;  /* 0xfffffffc00f0a947 */ /* 0x004fea000383ffff */
[----:B------:R-:W-:Y:S05]  /*1bcd0*/  BRA `(.L_x_15564) ;  /* 0xfffffefc00687947 */ /* 0x000fea000383ffff */
.L_x_15569:
[----:B-1----:R1:W2:Y:S02]  /*1bce0*/  SYNCS.PHASECHK.TRANS64.TRYWAIT P1, [R3+URZ+0x16850], R0 ;  /* 0x01685000030075a7 */ /* 0x0022a4000802017f */
[----:B--2---:R-:W-:Y:S05]  /*1bcf0*/  @!P1 NANOSLEEP.SYNCS 0x989680 ;  /* 0x009896800000995d */ /* 0x004fea0003900000 */
[----:B------:R-:W2:Y:S02]  /*1bd00*/  @!P1 SYNCS.PHASECHK.TRANS64 P1, [R3+URZ+0x16850], R0 ;  /* 0x01685000030095a7 */ /* 0x000ea4000802007f */
[----:B--2---:R-:W-:Y:S05]  /*1bd10*/  @!P1 BRA `(.L_x_15569) ;  /* 0xfffffffc00f09947 */ /* 0x004fea000383ffff */
[----:B------:R-:W-:Y:S05]  /*1bd20*/  BRA `(.L_x_15566) ;  /* 0xffffff0000447947 */ /* 0x000fea000383ffff */
.L_x_15578:
[----:B-1----:R1:W2:Y:S02]  /*1bd30*/  SYNCS.PHASECHK.TRANS64.TRYWAIT P1, [R0+URZ+0x16830], R3 ;  /* 0x01683003000075a7 */ /* 0x0022a4000802017f */
[----:B--2---:R-:W-:Y:S05]  /*1bd40*/  @!P1 NANOSLEEP.SYNCS 0x989680 ;  /* 0x009896800000995d */ /* 0x004fea0003900000 */
[----:B------:R-:W2:Y:S02]  /*1bd50*/  @!P1 SYNCS.PHASECHK.TRANS64 P1, [R0+URZ+0x16830], R3 ;  /* 0x01683003000095a7 */ /* 0x000ea4000802007f */
[----:B--2---:R-:W-:Y:S05]  /*1bd60*/  @!P1 BRA `(.L_x_15578) ;  /* 0xfffffffc00f09947 */ /* 0x004fea000383ffff */
[----:B------:R-:W-:Y:S05]  /*1bd70*/  BRA `(.L_x_15577) ;  /* 0xffffff2400bc7947 */ /* 0x000fea000383ffff */
.L_x_15582:
[----:B-1----:R1:W2:Y:S02]  /*1bd80*/  SYNCS.PHASECHK.TRANS64.TRYWAIT P1, [R3+URZ+0x16850], R0 ;  /* 0x01685000030075a7 */ /* 0x0022a4000802017f */
[----:B--2---:R-:W-:Y:S05]  /*1bd90*/  @!P1 NANOSLEEP.SYNCS 0x989680 ;  /* 0x009896800000995d */ /* 0x004fea0003900000 */
[----:B------:R-:W2:Y:S02]  /*1bda0*/  @!P1 SYNCS.PHASECHK.TRANS64 P1, [R3+URZ+0x16850], R0 ;  /* 0x01685000030095a7 */ /* 0x000ea4000802007f */
[----:B--2---:R-:W-:Y:S05]  /*1bdb0*/  @!P1 BRA `(.L_x_15582) ;  /* 0xfffffffc00f09947 */ /* 0x004fea000383ffff */
[----:B------:R-:W-:Y:S05]  /*1bdc0*/  BRA `(.L_x_15579) ;  /* 0xffffff28008c7947 */ /* 0x000fea000383ffff */
.L_x_15589:
[----:B-1----:R1:W2:Y:S02]  /*1bdd0*/  SYNCS.PHASECHK.TRANS64.TRYWAIT P1, [R10+URZ+0x16850], R7 ;  /* 0x016850070a0075a7 */ /* 0x0022a4000802017f */
[----:B--2---:R-:W-:Y:S05]  /*1bde0*/  @!P1 NANOSLEEP.SYNCS 0x989680 ;  /* 0x009896800000995d */ /* 0x004fea0003900000 */
[----:B------:R-:W2:Y:S02]  /*1bdf0*/  @!P1 SYNCS.PHASECHK.TRANS64 P1, [R10+URZ+0x16850], R7 ;  /* 0x016850070a0095a7 */ /* 0x000ea4000802007f */
[----:B--2---:R-:W-:Y:S05]  /*1be00*/  @!P1 BRA `(.L_x_15589) ;  /* 0xfffffffc00f09947 */ /* 0x004fea000383ffff */
[----:B------:R-:W-:Y:S05]  /*1be10*/  BRA `(.L_x_15588) ;  /* 0xffffff4400547947 */ /* 0x000fea000383ffff */
.L_x_15595:
        /* <DEDUP_REMOVED lines=8> */
.L_x_15779:
[----:B------:R-:W-:Y:S02]  /*1bea0*/  VIADD R20, R42, 0x30 ;  /* 0x000000302a147836 */ /* 0x000fe40000000000 */
[----:B------:R-:W-:Y:S02]  /*1beb0*/  IMAD.MOV.U32 R13, RZ, RZ, R40 ;  /* 0x000000ffff0d7224 */ /* 0x000fe400078e0028 */
[----:B------:R-:W-:-:S07]  /*1bec0*/  IMAD.MOV.U32 R0, RZ, RZ, R14 ;  /* 0x000000ffff007224 */ /* 0x000fce00078e000e */
[----:B------:R-:W-:Y:S05]  /*1bed0*/  WARPSYNC.COLLECTIVE R15, `(.L_x_15780) ;  /* 0x000000000f087348 */ /* 0x000fea0003c00000 */
[----:B------:R0:W1:Y:S02]  /*1bee0*/  SHFL.IDX P6, R14, R13, R12, R11 ;  /* 0x0000000c0d0e7389 */ /* 0x00006400000c000b */
[----:B01----:R-:W-:Y:S01]  /*1bef0*/  ENDCOLLECTIVE ;  /* 0x000000000000791b */ /* 0x003fe20003800000 */
.L_x_15780:
        /* <DEDUP_REMOVED lines=12> */
.L_x_15781:
[----:B------:R-:W-:-:S04]  /*1bfc0*/  @!P3 LEA R28, P5, R43, R3, 0x1 ;  /* 0x000000032b1cb211 */ /* 0x000fc800078a08ff */
[----:B------:R-:W-:Y:S02]  /*1bfd0*/  @!P3 LEA.HI.X R3, R43, R0, R44, 0x1, P5 ;  /* 0x000000002b03b211 */ /* 0x000fe400028f0c2c */
[----:B------:R-:W-:Y:S01]  /*1bfe0*/  MOV R13, R40 ;  /* 0x00000028000d7202 */ /* 0x000fe20000000f00 */
[----:B------:R-:W-:-:S07]  /*1bff0*/  IMAD.MOV.U32 R8, RZ, RZ, R14 ;  /* 0x000000ffff087224 */ /* 0x000fce00078e000e */
[----:B------:R-:W-:Y:S05]  /*1c000*/  WARPSYNC.COLLECTIVE R15, `(.L_x_15782) ;  /* 0x000000000f087348 */ /* 0x000fea0003c00000 */
[----:B------:R0:W1:Y:S02]  /*1c010*/  SHFL.IDX P6, R14, R13, R12, R11 ;  /* 0x0000000c0d0e7389 */ /* 0x00006400000c000b */
[----:B01----:R-:W-:Y:S01]  /*1c020*/  ENDCOLLECTIVE ;  /* 0x000000000000791b */ /* 0x003fe20003800000 */
.L_x_15782:
[----:B------:R-:W-:Y:S02]  /*1c030*/  IMAD.MOV.U32 R13, RZ, RZ, R41 ;  /* 0x000000ffff0d7224 */ /* 0x000fe400078e0029 */
[----:B------:R-:W-:Y:S02]  /*1c040*/  IMAD.MOV.U32 R12, RZ, RZ, 0x2 ;  /* 0x00000002ff0c7424 */ /* 0x000fe400078e00ff */
[----:B------:R-:W-:-:S07]  /*1c050*/  IMAD.MOV.U32 R9, RZ, RZ, R14 ;  /* 0x000000ffff097224 */ /* 0x000fce00078e000e */
[----:B------:R-:W-:Y:S05]  /*1c060*/  WARPSYNC.COLLECTIVE R15, `(.L_x_15783) ;  /* 0x000000000f087348 */ /* 0x000fea0003c00000 */
[----:B------:R0:W1:Y:S02]  /*1c070*/  SHFL.IDX P6, R14, R13, R12, R11 ;  /* 0x0000000c0d0e7389 */ /* 0x00006400000c000b */
[----:B01----:R-:W-:Y:S01]  /*1c080*/  ENDCOLLECTIVE ;  /* 0x000000000000791b */ /* 0x003fe20003800000 */
.L_x_15783:
        /* <DEDUP_REMOVED lines=11> */
.L_x_15784:
[----:B------:R-:W-:Y:S02]  /*1c140*/  IMAD.MOV.U32 R13, RZ, RZ, R41 ;  /* 0x000000ffff0d7224 */ /* 0x000fe400078e0029 */
[----:B------:R-:W-:Y:S01]  /*1c150*/  IMAD.MOV.U32 R12, RZ, RZ, 0x3 ;  /* 0x00000003ff0c7424 */ /* 0x000fe200078e00ff */
[----:B------:R-:W-:-:S13]  /*1c160*/  @!P2 LEA R46, P5, R43, R14, 0x1 ;  /* 0x0000000e2b2ea211 */ /* 0x000fda00078a08ff */
[----:B------:R-:W-:Y:S05]  /*1c170*/  WARPSYNC.COLLECTIVE R15, `(.L_x_15785) ;  /* 0x000000000f087348 */ /* 0x000fea0003c00000 */
[----:B------:R0:W1:Y:S02]  /*1c180*/  SHFL.IDX P6, R14, R13, R12, R11 ;  /* 0x0000000c0d0e7389 */ /* 0x00006400000c000b */
[----:B01----:R-:W-:Y:S01]  /*1c190*/  ENDCOLLECTIVE ;  /* 0x000000000000791b */ /* 0x003fe20003800000 */
.L_x_15785:
        /* <DEDUP_REMOVED lines=9> */
.L_x_15786:
[----:B------:R-:W-:Y:S05]  /*1c230*/  BRA `(.L_x_15787) ;  /* 0xffffff58008c7947 */ /* 0x000fea000383ffff */
.L_x_15597:
[----:B------:R-:W-:Y:S02]  /*1c240*/  IMAD.MOV.U32 R13, RZ, RZ, R4 ;  /* 0x000000ffff0d7224 */ /* 0x000fe400078e0004 */
[----:B------:R-:W-:Y:S02]  /*1c250*/  IMAD.MOV.U32 R12, RZ, RZ, RZ ;  /* 0x000000ffff0c7224 */ /* 0x000fe400078e00ff */
[----:B------:R-:W-:Y:S02]  /*1c260*/  IMAD.MOV.U32 R11, RZ, RZ, 0x1c1f ;  /* 0x00001c1fff0b7424 */ /* 0x000fe400078e00ff */
[----:B------:R-:W-:-:S07]  /*1c270*/  IMAD.MOV.U32 R15, RZ, RZ, -0x1 ;  /* 0xffffffffff0f7424 */ /* 0x000fce00078e00ff */
[----:B------:R-:W-:Y:S05]  /*1c280*/  WARPSYNC.COLLECTIVE R15, `(.L_x_15788) ;  /* 0x000000000f087348 */ /* 0x000fea0003c00000 */
[----:B------:R0:W1:Y:S02]  /*1c290*/  SHFL.IDX P6, R14, R13, R12, R11 ;  /* 0x0000000c0d0e7389 */ /* 0x00006400000c000b */
[----:B01----:R-:W-:Y:S01]  /*1c2a0*/  ENDCOLLECTIVE ;  /* 0x000000000000791b */ /* 0x003fe20003800000 */
.L_x_15788:
[----:B------:R-:W-:Y:S01]  /*1c2b0*/  MOV R13, R0 ;  /* 0x00000000000d7202 */ /* 0x000fe20000000f00 */
[----:B------:R-:W-:-:S07]  /*1c2c0*/  IMAD.MOV.U32 R3, RZ, RZ, R14 ;  /* 0x000000ffff037224 */ /* 0x000fce00078e000e */
[----:B------:R-:W-:Y:S05]  /*1c2d0*/  WARPSYNC.COLLECTIVE R15, `(.L_x_15789) ;  /* 0x000000000f087348 */ /* 0x000fea0003c00000 */
[----:B------:R0:W1:Y:S02]  /*1c2e0*/  SHFL.IDX P6, R14, R13, R12, R11 ;  /* 0x0000000c0d0e7389 */ /* 0x00006400000c000b */
[----:B01----:R-:W-:Y:S01]  /*1c2f0*/  ENDCOLLECTIVE ;  /* 0x000000000000791b */ /* 0x003fe20003800000 */
.L_x_15789:
[----:B------:R-:W-:Y:S05]  /*1c300*/  BRA `(.L_x_15790) ;  /* 0xffffff5c00687947 */ /* 0x000fea000383ffff */
.L_x_15600:
        /* <DEDUP_REMOVED lines=8> */
.L_x_15792:
[----:B------:R-:W-:Y:S05]  /*1c390*/  BSYNC B1 ;  /* 0x0000000000017941 */ /* 0x000fea0003800000 */
.L_x_15791:
        /* <DEDUP_REMOVED lines=8> */
.L_x_15793:
[----:B------:R-:W-:Y:S05]  /*1c420*/  BRA `(.L_x_15794) ;  /* 0xffffff5c00c47947 */ /* 0x000fea000383ffff */
.L_x_15604:
[----:B------:R-:W-:Y:S02]  /*1c430*/  IMAD.MOV.U32 R13, RZ, RZ, R20 ;  /* 0x000000ffff0d7224 */ /* 0x000fe400078e0014 */
[----:B------:R-:W-:Y:S02]  /*1c440*/  IMAD.MOV.U32 R12, RZ, RZ, RZ ;  /* 0x000000ffff0c7224 */ /* 0x000fe400078e00ff */
[----:B------:R-:W-:Y:S02]  /*1c450*/  IMAD.MOV.U32 R11, RZ, RZ, 0x181f ;  /* 0x0000181fff0b7424 */ /* 0x000fe400078e00ff */
[----:B------:R-:W-:Y:S02]  /*1c460*/  IMAD.MOV.U32 R15, RZ, RZ, -0x1 ;  /* 0xffffffffff0f7424 */ /* 0x000fe400078e00ff */
[----:B------:R-:W-:Y:S01]  /*1c470*/  IMAD R21, R24, R25, RZ ;  /* 0x0000001918157224 */ /* 0x000fe200078e02ff */
[----:B------:R-:W-:-:S07]  /*1c480*/  IADD3 R24, R27, R28, RZ ;  /* 0x0000001c1b187210 */ /* 0x000fce0007ffe0ff */
[----:B0-----:R-:W-:Y:S05]  /*1c490*/  WARPSYNC.COLLECTIVE R15, `(.L_x_15795) ;  /* 0x000000000f087348 */ /* 0x001fea0003c00000 */
[----:B------:R1:W2:Y:S02]  /*1c4a0*/  SHFL.IDX P6, R14, R13, R12, R11 ;  /* 0x0000000c0d0e7389 */ /* 0x0002a400000c000b */
[----:B012---:R-:W-:Y:S01]  /*1c4b0*/  ENDCOLLECTIVE ;  /* 0x000000000000791b */ /* 0x007fe20003800000 */
.L_x_15795:
[C---:B------:R-:W-:Y:S01]  /*1c4c0*/  ISETP.GE.OR P3, PT, R24.reuse, R21, P0 ;  /* 0x000000151800720c */ /* 0x040fe20000766670 */
[----:B------:R-:W-:-:S05]  /*1c4d0*/  VIADD R8, R24, 0x30 ;  /* 0x0000003018087836 */ /* 0x000fca0000000000 */
        /* <DEDUP_REMOVED lines=8> */
.L_x_15796:
[----:B------:R-:W-:Y:S02]  /*1c560*/  IMAD.MOV.U32 R13, RZ, RZ, R20 ;  /* 0x000000ffff0d7224 */ /* 0x000fe400078e0014 */
[----:B------:R-:W-:Y:S02]  /*1c570*/  IMAD.MOV.U32 R12, RZ, RZ, 0x1 ;  /* 0x00000001ff0c7424 */ /* 0x000fe400078e00ff */
[----:B------:R-:W-:-:S07]  /*1c580*/  IMAD.MOV.U32 R3, RZ, RZ, R14 ;  /* 0x000000ffff037224 */ /* 0x000fce00078e000e */
[----:B------:R-:W-:Y:S05]  /*1c590*/  WARPSYNC.COLLECTIVE R15, `(.L_x_15797) ;  /* 0x000000000f087348 */ /* 0x000fea0003c00000 */
[----:B------:R0:W1:Y:S02]  /*1c5a0*/  SHFL.IDX P6, R14, R13, R12, R11 ;  /* 0x0000000c0d0e7389 */ /* 0x00006400000c000b */
[----:B01----:R-:W-:Y:S01]  /*1c5b0*/  ENDCOLLECTIVE ;  /* 0x000000000000791b */ /* 0x003fe20003800000 */
.L_x_15797:
[----:B------:R-:W-:-:S04]  /*1c5c0*/  @!P3 LEA R10, P5, R43, R3, 0x1 ;  /* 0x000000032b0ab211 */ /* 0x000fc800078a08ff */
[----:B------:R-:W-:Y:S01]  /*1c5d0*/  @!P3 LEA.HI.X R3, R43, R0, R44, 0x1, P5 ;  /* 0x000000002b03b211 */ /* 0x000fe200028f0c2c */
[----:B------:R-:W-:Y:S02]  /*1c5e0*/  IMAD.MOV.U32 R13, RZ, RZ, R7 ;  /* 0x000000ffff0d7224 */ /* 0x000fe400078e0007 */
[----:B------:R-:W-:-:S07]  /*1c5f0*/  IMAD.MOV.U32 R4, RZ, RZ, R14 ;  /* 0x000000ffff047224 */ /* 0x000fce00078e000e */
[----:B------:R-:W-:Y:S05]  /*1c600*/  WARPSYNC.COLLECTIVE R15, `(.L_x_15798) ;  /* 0x000000000f087348 */ /* 0x000fea0003c00000 */
[----:B------:R0:W1:Y:S02]  /*1c610*/  SHFL.IDX P6, R14, R13, R12, R11 ;  /* 0x0000000c0d0e7389 */ /* 0x00006400000c000b */
[----:B01----:R-:W-:Y:S01]  /*1c620*/  ENDCOLLECTIVE ;  /* 0x000000000000791b */ /* 0x003fe20003800000 */
.L_x_15798:
[----:B------:R-:W-:Y:S02]  /*1c630*/  IMAD.MOV.U32 R13, RZ, RZ, R20 ;  /* 0x000000ffff0d7224 */ /* 0x000fe400078e0014 */
[----:B------:R-:W-:Y:S02]  /*1c640*/  IMAD.MOV.U32 R12, RZ, RZ, 0x2 ;  /* 0x00000002ff0c7424 */ /* 0x000fe400078e00ff */
[----:B------:R-:W-:-:S07]  /*1c650*/  IMAD.MOV.U32 R5, RZ, RZ, R14 ;  /* 0x000000ffff057224 */ /* 0x000fce00078e000e */
[----:B------:R-:W-:Y:S05]  /*1c660*/  WARPSYNC.COLLECTIVE R15, `(.L_x_15799) ;  /* 0x000000000f087348 */ /* 0x000fea0003c00000 */
[----:B------:R0:W1:Y:S02]  /*1c670*/  SHFL.IDX P6, R14, R13, R12, R11 ;  /* 0x0000000c0d0e7389 */ /* 0x00006400000c000b */
[----:B01----:R-:W-:Y:S01]  /*1c680*/  ENDCOLLECTIVE ;  /* 0x000000000000791b */ /* 0x003fe20003800000 */
.L_x_15799:
[----:B------:R-:W-:-:S04]  /*1c690*/  @!P4 LEA R8, P1, R43, R5, 0x1 ;  /* 0x000000052b08c211 */ /* 0x000fc800078208ff */
[----:B------:R-:W-:Y:S01]  /*1c6a0*/  @!P4 LEA.HI.X R9, R43, R4, R44, 0x1, P1 ;  /* 0x000000042b09c211 */ /* 0x000fe200008f0c2c */
[----:B------:R-:W-:Y:S02]  /*1c6b0*/  IMAD.MOV.U32 R13, RZ, RZ, R7 ;  /* 0x000000ffff0d7224 */ /* 0x000fe400078e0007 */
[----:B------:R-:W-:-:S07]  /*1c6c0*/  IMAD.MOV.U32 R6, RZ, RZ, R14 ;  /* 0x000000ffff067224 */ /* 0x000fce00078e000e */
[----:B------:R-:W-:Y:S05]  /*1c6d0*/  WARPSYNC.COLLECTIVE R15, `(.L_x_15800) ;  /* 0x000000000f087348 */ /* 0x000fea0003c00000 */
[----:B------:R0:W1:Y:S02]  /*1c6e0*/  SHFL.IDX P6, R14, R13, R12, R11 ;  /* 0x0000000c0d0e7389 */ /* 0x00006400000c000b */
[----:B01----:R-:W-:Y:S01]  /*1c6f0*/  ENDCOLLECTIVE ;  /* 0x000000000000791b */ /* 0x003fe20003800000 */
.L_x_15800:
        /* <DEDUP_REMOVED lines=12> */
.L_x_15801:
[----:B------:R0:W-:Y:S01]  /*1c7c0*/  @!P2 ST.E.128 desc[UR40][R4.64], RZ ;  /* 0x000000ff0400a985 */ /* 0x0001e2000c101d28 */
[----:B------:R-:W-:Y:S02]  /*1c7d0*/  IMAD.MOV.U32 R13, RZ, RZ, R7 ;  /* 0x000000ffff0d7224 */ /* 0x000fe400078e0007 */
[----:B------:R-:W-:-:S07]  /*1c7e0*/  IMAD.MOV.U32 R0, RZ, RZ, R14 ;  /* 0x000000ffff007224 */ /* 0x000fce00078e000e */
[----:B0-----:R-:W-:Y:S05]  /*1c7f0*/  WARPSYNC.COLLECTIVE R15, `(.L_x_15802) ;  /* 0x000000000f087348 */ /* 0x001fea0003c00000 */
[----:B------:R1:W2:Y:S02]  /*1c800*/  SHFL.IDX P6, R14, R13, R12, R11 ;  /* 0x0000000c0d0e7389 */ /* 0x0002a400000c000b */
[----:B012---:R-:W-:Y:S01]  /*1c810*/  ENDCOLLECTIVE ;  /* 0x000000000000791b */ /* 0x007fe20003800000 */
.L_x_15802:
[----:B------:R-:W-:Y:S05]  /*1c820*/  BRA `(.L_x_15803) ;  /* 0xffffff6400d47947 */ /* 0x000fea000383ffff */
.L_x_15623:
        /* <DEDUP_REMOVED lines=11> */
.L_x_15805:
[----:B------:R-:W-:Y:S05]  /*1c8e0*/  BSYNC B1 ;  /* 0x0000000000017941 */ /* 0x000fea0003800000 */
.L_x_15804:
[----:B------:R-:W-:Y:S05]  /*1c8f0*/  BRA `(.L_x_15806) ;  /* 0xffffff8000b87947 */ /* 0x000fea000383ffff */
.L_x_15625:
[----:B------:R-:W-:Y:S01]  /*1c900*/  BSSY B1, `(.L_x_15807) ;  /* 0x0000006000017945 */ /* 0x000fe20003800000 */
[----:B------:R-:W-:-:S07]  /*1c910*/  IMAD.MOV.U32 R15, RZ, RZ, -0x1 ;  /* 0xffffffffff0f7424 */ /* 0x000fce00078e00ff */
[----:B012---:R-:W-:Y:S05]  /*1c920*/  WARPSYNC.COLLECTIVE R15, `(.L_x_15808) ;  /* 0x000000000f0c7348 */ /* 0x007fea0003c00000 */
[----:B------:R-:W-:Y:S02]  /*1c930*/  ELECT P6, UR62, PT ;  /* 0x00000000003e782f */ /* 0x000fe400038c0000 */
[----:B------:R-:W-:Y:S01]  /*1c940*/  MOV R14, UR62 ;  /* 0x0000003e000e7c02 */ /* 0x000fe20008000f00 */
[----:B012---:R-:W-:Y:S10]  /*1c950*/  ENDCOLLECTIVE ;  /* 0x000000000000791b */ /* 0x007ff40003800000 */
.L_x_15808:
[----:B------:R-:W-:Y:S05]  /*1c960*/  BSYNC B1 ;  /* 0x0000000000017941 */ /* 0x000fea0003800000 */
.L_x_15807:
[----:B------:R-:W-:Y:S05]  /*1c970*/  BRA `(.L_x_15624) ;  /* 0xffffff8000b07947 */ /* 0x000fea000383ffff */
.L_x_15627:
[----:B--2---:R2:W3:Y:S02]  /*1c980*/  SYNCS.PHASECHK.TRANS64.TRYWAIT P0, [R16+URZ+0x16820], R6 ;  /* 0x01682006100075a7 */ /* 0x0044e4000800017f */
[----:B---3--:R-:W-:Y:S05]  /*1c990*/  @!P0 NANOSLEEP.SYNCS 0x989680 ;  /* 0x009896800000895d */ /* 0x008fea0003900000 */
[----:B------:R-:W3:Y:S02]  /*1c9a0*/  @!P0 SYNCS.PHASECHK.TRANS64 P0, [R16+URZ+0x16820], R6 ;  /* 0x01682006100085a7 */ /* 0x000ee4000800007f */
[----:B---3--:R-:W-:Y:S05]  /*1c9b0*/  @!P0 BRA `(.L_x_15627) ;  /* 0xfffffffc00f08947 */ /* 0x008fea000383ffff */
[----:B------:R-:W-:Y:S05]  /*1c9c0*/  BRA `(.L_x_15809) ;  /* 0xffffff8000c07947 */ /* 0x000fea000383ffff */
.L_x_15631:
[----:B--2---:R2:W3:Y:S02]  /*1c9d0*/  SYNCS.PHASECHK.TRANS64.TRYWAIT P0, [R6+URZ+0x168a0], R7 ;  /* 0x0168a007060075a7 */ /* 0x0044e4000800017f */
[----:B---3--:R-:W-:Y:S05]  /*1c9e0*/  @!P0 NANOSLEEP.SYNCS 0x989680 ;  /* 0x009896800000895d */ /* 0x008fea0003900000 */
[----:B------:R-:W3:Y:S02]  /*1c9f0*/  @!P0 SYNCS.PHASECHK.TRANS64 P0, [R6+URZ+0x168a0], R7 ;  /* 0x0168a007060085a7 */ /* 0x000ee4000800007f */
[----:B---3--:R-:W-:Y:S05]  /*1ca00*/  @!P0 BRA `(.L_x_15631) ;  /* 0xfffffffc00f08947 */ /* 0x008fea000383ffff */
[----:B------:R-:W-:Y:S05]  /*1ca10*/  BRA `(.L_x_15810) ;  /* 0xffffff8000dc7947 */ /* 0x000fea000383ffff */
.L_x_15636:
[----:B0-----:R0:W1:Y:S02]  /*1ca20*/  SYNCS.PHASECHK.TRANS64.TRYWAIT P0, [R6+URZ+0x168c0], R7 ;  /* 0x0168c007060075a7 */ /* 0x001064000800017f */
[----:B-1----:R-:W-:Y:S05]  /*1ca30*/  @!P0 NANOSLEEP.SYNCS 0x989680 ;  /* 0x009896800000895d */ /* 0x002fea0003900000 */
[----:B------:R-:W1:Y:S02]  /*1ca40*/  @!P0 SYNCS.PHASECHK.TRANS64 P0, [R6+URZ+0x168c0], R7 ;  /* 0x0168c007060085a7 */ /* 0x000e64000800007f */
[----:B-1----:R-:W-:Y:S05]  /*1ca50*/  @!P0 BRA `(.L_x_15636) ;  /* 0xfffffffc00f08947 */ /* 0x002fea000383ffff */
[----:B------:R-:W-:Y:S05]  /*1ca60*/  BRA `(.L_x_15811) ;  /* 0xffffff84005c7947 */ /* 0x000fea000383ffff */
.L_x_15643:
[----:B0-----:R0:W3:Y:S02]  /*1ca70*/  SYNCS.PHASECHK.TRANS64.TRYWAIT P1, [R6+URZ+0x168a0], R7 ;  /* 0x0168a007060075a7 */ /* 0x0010e4000802017f */
[----:B---3--:R-:W-:Y:S05]  /*1ca80*/  @!P1 NANOSLEEP.SYNCS 0x989680 ;  /* 0x009896800000995d */ /* 0x008fea0003900000 */
[----:B------:R-:W3:Y:S02]  /*1ca90*/  @!P1 SYNCS.PHASECHK.TRANS64 P1, [R6+URZ+0x168a0], R7 ;  /* 0x0168a007060095a7 */ /* 0x000ee4000802007f */
[----:B---3--:R-:W-:Y:S05]  /*1caa0*/  @!P1 BRA `(.L_x_15643) ;  /* 0xfffffffc00f09947 */ /* 0x008fea000383ffff */
[----:B------:R-:W-:Y:S05]  /*1cab0*/  BRA `(.L_x_15812) ;  /* 0xffffff8800287947 */ /* 0x000fea000383ffff */
.L_x_15648:
[----:B-1----:R1:W2:Y:S02]  /*1cac0*/  SYNCS.PHASECHK.TRANS64.TRYWAIT P1, [R6+URZ+0x168c0], R7 ;  /* 0x0168c007060075a7 */ /* 0x0022a4000802017f */
[----:B--2---:R-:W-:Y:S05]  /*1cad0*/  @!P1 NANOSLEEP.SYNCS 0x989680 ;  /* 0x009896800000995d */ /* 0x004fea0003900000 */
[----:B------:R-:W2:Y:S02]  /*1cae0*/  @!P1 SYNCS.PHASECHK.TRANS64 P1, [R6+URZ+0x168c0], R7 ;  /* 0x0168c007060095a7 */ /* 0x000ea4000802007f */
[----:B--2---:R-:W-:Y:S05]  /*1caf0*/  @!P1 BRA `(.L_x_15648) ;  /* 0xfffffffc00f09947 */ /* 0x004fea000383ffff */
[----:B------:R-:W-:Y:S05]  /*1cb00*/  BRA `(.L_x_15813) ;  /* 0xffffff8800a07947 */ /* 0x000fea000383ffff */
.L_x_15663:
        /* <DEDUP_REMOVED lines=8> */
[----:B-----5:R-:W-:Y:S05]  /*1cb90*/  WARPSYNC.COLLECTIVE R15, `(.L_x_15815) ;  /* 0x000000000f087348 */ /* 0x020fea0003c00000 */
[----:B------:R0:W1:Y:S02]  /*1cba0*/  SHFL.IDX P6, R14, R13, R12, R11 ;  /* 0x0000000c0d0e7389 */ /* 0x00006400000c000b */
[----:B01---5:R-:W-:Y:S01]  /*1cbb0*/  ENDCOLLECTIVE ;  /* 0x000000000000791b */ /* 0x023fe20003800000 */
.L_x_15815:
[----:B------:R-:W-:Y:S05]  /*1cbc0*/  BSYNC B0 ;  /* 0x0000000000007941 */ /* 0x000fea0003800000 */
.L_x_15814:
[----:B------:R-:W-:Y:S05]  /*1cbd0*/  BRA `(.L_x_15816) ;  /* 0xffffff9400e47947 */ /* 0x000fea000383ffff */
.L_x_15666:
[----:B0-----:R0:W1:Y:S02]  /*1cbe0*/  SYNCS.PHASECHK.TRANS64.TRYWAIT P0, [R3+URZ+0x16840], R4 ;  /* 0x01684004030075a7 */ /* 0x001064000800017f */
[----:B-1----:R-:W-:Y:S05]  /*1cbf0*/  @!P0 NANOSLEEP.SYNCS 0x989680 ;  /* 0x009896800000895d */ /* 0x002fea0003900000 */
[----:B------:R-:W1:Y:S02]  /*1cc00*/  @!P0 SYNCS.PHASECHK.TRANS64 P0, [R3+URZ+0x16840], R4 ;  /* 0x01684004030085a7 */ /* 0x000e64000800007f */
[----:B-1----:R-:W-:Y:S05]  /*1cc10*/  @!P0 BRA `(.L_x_15666) ;  /* 0xfffffffc00f08947 */ /* 0x002fea000383ffff */
[----:B------:R-:W-:Y:S05]  /*1cc20*/  BRA `(.L_x_15817) ;  /* 0xffffff9800347947 */ /* 0x000fea000383ffff */
.L_x_15667:
        /* <DEDUP_REMOVED lines=8> */
.L_x_15819:
[----:B------:R-:W-:Y:S05]  /*1ccb0*/  BSYNC B0 ;  /* 0x0000000000007941 */ /* 0x000fea0003800000 */
.L_x_15818:
        /* <DEDUP_REMOVED lines=9> */
.L_x_15820:
[----:B------:R-:W-:Y:S02]  /*1cd50*/  IMAD.MOV.U32 R13, RZ, RZ, R2 ;  /* 0x000000ffff0d7224 */ /* 0x000fe400078e0002 */
[----:B------:R-:W-:Y:S02]  /*1cd60*/  IMAD.MOV.U32 R12, RZ, RZ, 0x1 ;  /* 0x00000001ff0c7424 */ /* 0x000fe400078e00ff */
[----:B------:R-:W-:-:S07]  /*1cd70*/  IMAD.MOV.U32 R7, RZ, RZ, R14 ;  /* 0x000000ffff077224 */ /* 0x000fce00078e000e */
[----:B------:R-:W-:Y:S05]  /*1cd80*/  WARPSYNC.COLLECTIVE R15, `(.L_x_15821) ;  /* 0x000000000f087348 */ /* 0x000fea0003c00000 */
[----:B------:R0:W1:Y:S02]  /*1cd90*/  SHFL.IDX P6, R14, R13, R12, R11 ;  /* 0x0000000c0d0e7389 */ /* 0x00006400000c000b */
[----:B01----:R-:W-:Y:S01]  /*1cda0*/  ENDCOLLECTIVE ;  /* 0x000000000000791b */ /* 0x003fe20003800000 */
.L_x_15821:
        /* <DEDUP_REMOVED lines=15> */
.L_x_15822:
[----:B------:R-:W-:Y:S02]  /*1cea0*/  @P0 IMAD R8, R5, 0x2, R16 ;  /* 0x0000000205080824 */ /* 0x000fe400078e0210 */
[----:B------:R-:W-:Y:S02]  /*1ceb0*/  IMAD.MOV.U32 R13, RZ, RZ, R2 ;  /* 0x000000ffff0d7224 */ /* 0x000fe400078e0002 */
[----:B------:R-:W-:Y:S02]  /*1cec0*/  IMAD.MOV.U32 R12, RZ, RZ, 0x2 ;  /* 0x00000002ff0c7424 */ /* 0x000fe400078e00ff */
[----:B------:R-:W-:-:S07]  /*1ced0*/  IMAD.MOV.U32 R7, RZ, RZ, R14 ;  /* 0x000000ffff077224 */ /* 0x000fce00078e000e */
[----:B------:R-:W-:Y:S05]  /*1cee0*/  WARPSYNC.COLLECTIVE R15, `(.L_x_15823) ;  /* 0x000000000f087348 */ /* 0x000fea0003c00000 */
[----:B------:R0:W1:Y:S02]  /*1cef0*/  SHFL.IDX P6, R14, R13, R12, R11 ;  /* 0x0000000c0d0e7389 */ /* 0x00006400000c000b */
[----:B01----:R-:W-:Y:S01]  /*1cf00*/  ENDCOLLECTIVE ;  /* 0x000000000000791b */ /* 0x003fe20003800000 */
.L_x_15823:
        /* <DEDUP_REMOVED lines=15> */
.L_x_15824:
[----:B------:R-:W-:Y:S02]  /*1d000*/  @P0 IMAD R8, R5, 0x2, R16 ;  /* 0x0000000205080824 */ /* 0x000fe400078e0210 */
[----:B------:R-:W-:Y:S02]  /*1d010*/  IMAD.MOV.U32 R13, RZ, RZ, R2 ;  /* 0x000000ffff0d7224 */ /* 0x000fe400078e0002 */
[----:B------:R-:W-:Y:S02]  /*1d020*/  IMAD.MOV.U32 R12, RZ, RZ, 0x3 ;  /* 0x00000003ff0c7424 */ /* 0x000fe400078e00ff */
[----:B------:R-:W-:-:S07]  /*1d030*/  IMAD.MOV.U32 R7, RZ, RZ, R14 ;  /* 0x000000ffff077224 */ /* 0x000fce00078e000e */
[----:B------:R-:W-:Y:S05]  /*1d040*/  WARPSYNC.COLLECTIVE R15, `(.L_x_15825) ;  /* 0x000000000f087348 */ /* 0x000fea0003c00000 */
[----:B------:R0:W1:Y:S02]  /*1d050*/  SHFL.IDX P6, R14, R13, R12, R11 ;  /* 0x0000000c0d0e7389 */ /* 0x00006400000c000b */
[----:B01----:R-:W-:Y:S01]  /*1d060*/  ENDCOLLECTIVE ;  /* 0x000000000000791b */ /* 0x003fe20003800000 */
.L_x_15825:
        /* <DEDUP_REMOVED lines=15> */
.L_x_15826:
[----:B------:R-:W-:Y:S02]  /*1d160*/  @P0 IMAD R8, R5, 0x2, R16 ;  /* 0x0000000205080824 */ /* 0x000fe400078e0210 */
[----:B------:R-:W-:Y:S02]  /*1d170*/  IMAD.MOV.U32 R13, RZ, RZ, R2 ;  /* 0x000000ffff0d7224 */ /* 0x000fe400078e0002 */
[----:B------:R-:W-:Y:S02]  /*1d180*/  IMAD.MOV.U32 R12, RZ, RZ, 0x4 ;  /* 0x00000004ff0c7424 */ /* 0x000fe400078e00ff */
[----:B------:R-:W-:-:S07]  /*1d190*/  IMAD.MOV.U32 R7, RZ, RZ, R14 ;  /* 0x000000ffff077224 */ /* 0x000fce00078e000e */
[----:B------:R-:W-:Y:S05]  /*1d1a0*/  WARPSYNC.COLLECTIVE R15, `(.L_x_15827) ;  /* 0x000000000f087348 */ /* 0x000fea0003c00000 */
[----:B------:R0:W1:Y:S02]  /*1d1b0*/  SHFL.IDX P6, R14, R13, R12, R11 ;  /* 0x0000000c0d0e7389 */ /* 0x00006400000c000b */
[----:B01----:R-:W-:Y:S01]  /*1d1c0*/  ENDCOLLECTIVE ;  /* 0x000000000000791b */ /* 0x003fe20003800000 */
.L_x_15827:
        /* <DEDUP_REMOVED lines=15> */
.L_x_15828:
[----:B------:R-:W-:Y:S02]  /*1d2c0*/  @P0 IMAD R8, R5, 0x2, R16 ;  /* 0x0000000205080824 */ /* 0x000fe400078e0210 */
[----:B------:R-:W-:Y:S02]  /*1d2d0*/  IMAD.MOV.U32 R13, RZ, RZ, R2 ;  /* 0x000000ffff0d7224 */ /* 0x000fe400078e0002 */
[----:B------:R-:W-:Y:S02]  /*1d2e0*/  IMAD.MOV.U32 R12, RZ, RZ, 0x5 ;  /* 0x00000005ff0c7424 */ /* 0x000fe400078e00ff */
[----:B------:R-:W-:-:S07]  /*1d2f0*/  IMAD.MOV.U32 R7, RZ, RZ, R14 ;  /* 0x000000ffff077224 */ /* 0x000fce00078e000e */
[----:B------:R-:W-:Y:S05]  /*1d300*/  WARPSYNC.COLLECTIVE R15, `(.L_x_15829) ;  /* 0x000000000f087348 */ /* 0x000fea0003c00000 */
[----:B------:R0:W1:Y:S02]  /*1d310*/  SHFL.IDX P6, R14, R13, R12, R11 ;  /* 0x0000000c0d0e7389 */ /* 0x00006400000c000b */
[----:B01----:R-:W-:Y:S01]  /*1d320*/  ENDCOLLECTIVE ;  /* 0x000000000000791b */ /* 0x003fe20003800000 */
.L_x_15829:
        /* <DEDUP_REMOVED lines=15> */
.L_x_15830:
[----:B------:R-:W-:Y:S02]  /*1d420*/  @P0 IMAD R8, R5, 0x2, R16 ;  /* 0x0000000205080824 */ /* 0x000fe400078e0210 */
[----:B------:R-:W-:Y:S02]  /*1d430*/  IMAD.MOV.U32 R13, RZ, RZ, R2 ;  /* 0x000000ffff0d7224 */ /* 0x000fe400078e0002 */
[----:B------:R-:W-:Y:S02]  /*1d440*/  IMAD.MOV.U32 R12, RZ, RZ, 0x6 ;  /* 0x00000006ff0c7424 */ /* 0x000fe400078e00ff */
[----:B------:R-:W-:-:S07]  /*1d450*/  IMAD.MOV.U32 R7, RZ, RZ, R14 ;  /* 0x000000ffff077224 */ /* 0x000fce00078e000e */
[----:B------:R-:W-:Y:S05]  /*1d460*/  WARPSYNC.COLLECTIVE R15, `(.L_x_15831) ;  /* 0x000000000f087348 */ /* 0x000fea0003c00000 */
[----:B------:R0:W1:Y:S02]  /*1d470*/  SHFL.IDX P6, R14, R13, R12, R11 ;  /* 0x0000000c0d0e7389 */ /* 0x00006400000c000b */
[----:B01----:R-:W-:Y:S01]  /*1d480*/  ENDCOLLECTIVE ;  /* 0x000000000000791b */ /* 0x003fe20003800000 */
.L_x_15831:
        /* <DEDUP_REMOVED lines=15> */
.L_x_15832:
[----:B------:R-:W-:Y:S02]  /*1d580*/  @P0 IMAD R8, R5, 0x2, R16 ;  /* 0x0000000205080824 */ /* 0x000fe400078e0210 */
[----:B------:R-:W-:Y:S02]  /*1d590*/  IMAD.MOV.U32 R13, RZ, RZ, R2 ;  /* 0x000000ffff0d7224 */ /* 0x000fe400078e0002 */
[----:B------:R-:W-:Y:S02]  /*1d5a0*/  IMAD.MOV.U32 R12, RZ, RZ, 0x7 ;  /* 0x00000007ff0c7424 */ /* 0x000fe400078e00ff */
[----:B------:R-:W-:-:S07]  /*1d5b0*/  IMAD.MOV.U32 R7, RZ, RZ, R14 ;  /* 0x000000ffff077224 */ /* 0x000fce00078e000e */
[----:B------:R-:W-:Y:S05]  /*1d5c0*/  WARPSYNC.COLLECTIVE R15, `(.L_x_15833) ;  /* 0x000000000f087348 */ /* 0x000fea0003c00000 */
[----:B------:R0:W1:Y:S02]  /*1d5d0*/  SHFL.IDX P6, R14, R13, R12, R11 ;  /* 0x0000000c0d0e7389 */ /* 0x00006400000c000b */
[----:B01----:R-:W-:Y:S01]  /*1d5e0*/  ENDCOLLECTIVE ;  /* 0x000000000000791b */ /* 0x003fe20003800000 */
.L_x_15833:
        /* <DEDUP_REMOVED lines=10> */
.L_x_15834:
[----:B------:R-:W-:Y:S01]  /*1d690*/  @!PT LDS RZ, [RZ] ;  /* 0x00000000fffff984 */ /* 0x000fe20000000800 */
[----:B------:R-:W-:Y:S01]  /*1d6a0*/  @!PT LDS RZ, [RZ] ;  /* 0x00000000fffff984 */ /* 0x000fe20000000800 */
[----:B------:R-:W-:Y:S01]  /*1d6b0*/  @!PT LDS RZ, [RZ] ;  /* 0x00000000fffff984 */ /* 0x000fe20000000800 */
[----:B------:R1:W-:Y:S01]  /*1d6c0*/  @P0 LDGSTS.E.BYPASS.LTC128B.128 [R8+0x11400], desc[UR40][R6.64], !P2 ;  /* 0x1140000006080fae */ /* 0x0003e2000d101d68 */
[----:B------:R-:W-:Y:S01]  /*1d6d0*/  IMAD.MOV.U32 R0, RZ, RZ, R14 ;  /* 0x000000ffff007224 */ /* 0x000fe200078e000e */
[----:B------:R-:W-:Y:S06]  /*1d6e0*/  BRA `(.L_x_15835) ;  /* 0xffffff94003c7947 */ /* 0x000fec000383ffff */
.L_x_15672:
[----:B------:R-:W2:Y:S01]  /*1d6f0*/  LDL.LU R11, [R1+0x38] ;  /* 0x00003800010b7983 */ /* 0x000ea20000300800 */
[----:B------:R-:W-:Y:S02]  /*1d700*/  IMAD.MOV.U32 R13, RZ, RZ, R0 ;  /* 0x000000ffff0d7224 */ /* 0x000fe400078e0000 */
[----:B------:R-:W-:Y:S02]  /*1d710*/  IMAD.MOV.U32 R12, RZ, RZ, RZ ;  /* 0x000000ffff0c7224 */ /* 0x000fe400078e00ff */
[----:B------:R-:W-:Y:S02]  /*1d720*/  IMAD.MOV.U32 R15, RZ, RZ, -0x1 ;  /* 0xffffffffff0f7424 */ /* 0x000fe400078e00ff */
[----:B------:R-:W-:-:S04]  /*1d730*/  IMAD R25, R25, 0xc0, R9 ;  /* 0x000000c019197824 */ /* 0x000fc800078e0209 */
[----:B------:R-:W-:Y:S02]  /*1d740*/  VIADD R8, R25, 0x10 ;  /* 0x0000001019087836 */ /* 0x000fe40000000000 */
[----:B--2---:R-:W-:Y:S02]  /*1d750*/  IMAD R3, R11, R10, RZ ;  /* 0x0000000a0b037224 */ /* 0x004fe400078e02ff */
[----:B------:R-:W-:-:S03]  /*1d760*/  IMAD.MOV.U32 R11, RZ, RZ, 0x181f ;  /* 0x0000181fff0b7424 */ /* 0x000fc600078e00ff */
[----:B------:R-:W-:-:S13]  /*1d770*/  ISETP.GE.AND P1, PT, R25, R3, PT ;  /* 0x000000031900720c */ /* 0x000fda0003f26270 */
[----:B-----5:R-:W-:Y:S05]  /*1d780*/  WARPSYNC.COLLECTIVE R15, `(.L_x_15836) ;  /* 0x000000000f087348 */ /* 0x020fea0003c00000 */
[----:B------:R0:W1:Y:S02]  /*1d790*/  SHFL.IDX P6, R14, R13, R12, R11 ;  /* 0x0000000c0d0e7389 */ /* 0x00006400000c000b */
[----:B01---5:R-:W-:Y:S01]  /*1d7a0*/  ENDCOLLECTIVE ;  /* 0x000000000000791b */ /* 0x023fe20003800000 */
.L_x_15836:
[----:B------:R-:W-:Y:S02]  /*1d7b0*/  IMAD.MOV.U32 R13, RZ, RZ, R2 ;  /* 0x000000ffff0d7224 */ /* 0x000fe400078e0002 */
[----:B------:R-:W-:-:S07]  /*1d7c0*/  IMAD.MOV.U32 R7, RZ, RZ, R14 ;  /* 0x000000ffff077224 */ /* 0x000fce00078e000e */
[----:B------:R-:W-:Y:S05]  /*1d7d0*/  WARPSYNC.COLLECTIVE R15, `(.L_x_15837) ;  /* 0x000000000f087348 */ /* 0x000fea0003c00000 */
[----:B------:R0:W1:Y:S02]  /*1d7e0*/  SHFL.IDX P6, R14, R13, R12, R11 ;  /* 0x0000000c0d0e7389 */ /* 0x00006400000c000b */
[----:B01----:R-:W-:Y:S01]  /*1d7f0*/  ENDCOLLECTIVE ;  /* 0x000000000000791b */ /* 0x003fe20003800000 */
.L_x_15837:
[----:B------:R-:W-:Y:S02]  /*1d800*/  IMAD.MOV.U32 R13, RZ, RZ, R0 ;  /* 0x000000ffff0d7224 */ /* 0x000fe400078e0000 */
[----:B------:R-:W-:Y:S01]  /*1d810*/  IMAD.MOV.U32 R12, RZ, RZ, 0x1 ;  /* 0x00000001ff0c7424 */ /* 0x000fe200078e00ff */
[----:B------:R-:W-:-:S07]  /*1d820*/  MOV R6, R14 ;  /* 0x0000000e00067202 */ /* 0x000fce0000000f00 */
[----:B------:R-:W-:Y:S05]  /*1d830*/  WARPSYNC.COLLECTIVE R15, `(.L_x_15838) ;  /* 0x000000000f087348 */ /* 0x000fea0003c00000 */
[----:B------:R0:W1:Y:S02]  /*1d840*/  SHFL.IDX P6, R14, R13, R12, R11 ;  /* 0x0000000c0d0e7389 */ /* 0x00006400000c000b */
[----:B01----:R-:W-:Y:S01]  /*1d850*/  ENDCOLLECTIVE ;  /* 0x000000000000791b */ /* 0x003fe20003800000 */
.L_x_15838:
[----:B------:R-:W-:-:S05]  /*1d860*/  @!P1 LEA R6, P2, R21, R6, 0x1 ;  /* 0x0000000615069211 */ /* 0x000fca00078408ff */
[----:B------:R-:W-:-:S05]  /*1d870*/  @!P1 IMAD.X R7, RZ, RZ, R7, P2 ;  /* 0x000000ffff079224 */ /* 0x000fca00010e0607 */
[----:B------:R-:W-:Y:S01]  /*1d880*/  @!PT LDS RZ, [RZ] ;  /* 0x00000000fffff984 */ /* 0x000fe20000000800 */
[----:B------:R-:W-:Y:S01]  /*1d890*/  @!PT LDS RZ, [RZ] ;  /* 0x00000000fffff984 */ /* 0x000fe20000000800 */
[----:B------:R-:W-:Y:S01]  /*1d8a0*/  @!PT LDS RZ, [RZ] ;  /* 0x00000000fffff984 */ /* 0x000fe20000000800 */
[----:B------:R0:W-:Y:S01]  /*1d8b0*/  @!P1 LDGSTS.E.BYPASS.LTC128B.128 [R20+0x8400], desc[UR40][R6.64], !P0 ;  /* 0x0840000006149fae */ /* 0x0001e2000c101d68 */
[----:B------:R-:W-:Y:S01]  /*1d8c0*/  ISETP.GE.AND P1, PT, R8, R3, PT ;  /* 0x000000030800720c */ /* 0x000fe20003f26270 */
[----:B------:R-:W-:Y:S02]  /*1d8d0*/  IMAD.MOV.U32 R13, RZ, RZ, R2 ;  /* 0x000000ffff0d7224 */ /* 0x000fe400078e0002 */
[----:B0-----:R-:W-:-:S10]  /*1d8e0*/  IMAD.MOV.U32 R6, RZ, RZ, R14 ;  /* 0x000000ffff067224 */ /* 0x001fd400078e000e */
[----:B------:R-:W-:Y:S05]  /*1d8f0*/  WARPSYNC.COLLECTIVE R15, `(.L_x_15839) ;  /* 0x000000000f087348 */ /* 0x000fea0003c00000 */
[----:B------:R0:W1:Y:S02]  /*1d900*/  SHFL.IDX P6, R14, R13, R12, R11 ;  /* 0x0000000c0d0e7389 */ /* 0x00006400000c000b */
[----:B01----:R-:W-:Y:S01]  /*1d910*/  ENDCOLLECTIVE ;  /* 0x000000000000791b */ /* 0x003fe20003800000 */
.L_x_15839:
[----:B------:R-:W-:Y:S02]  /*1d920*/  IMAD.MOV.U32 R13, RZ, RZ, R0 ;  /* 0x000000ffff0d7224 */ /* 0x000fe400078e0000 */
[----:B------:R-:W-:Y:S02]  /*1d930*/  IMAD.MOV.U32 R12, RZ, RZ, 0x2 ;  /* 0x00000002ff0c7424 */ /* 0x000fe400078e00ff */
[----:B------:R-:W-:-:S07]  /*1d940*/  IMAD.MOV.U32 R7, RZ, RZ, R14 ;  /* 0x000000ffff077224 */ /* 0x000fce00078e000e */
[----:B------:R-:W-:Y:S05]  /*1d950*/  WARPSYNC.COLLECTIVE R15, `(.L_x_15840) ;  /* 0x000000000f087348 */ /* 0x000fea0003c00000 */
[----:B------:R0:W1:Y:S02]  /*1d960*/  SHFL.IDX P6, R14, R13, R12, R11 ;  /* 0x0000000c0d0e7389 */ /* 0x00006400000c000b */
[----:B01----:R-:W-:Y:S01]  /*1d970*/  ENDCOLLECTIVE ;  /* 0x000000000000791b */ /* 0x003fe20003800000 */
.L_x_15840:
        /* <DEDUP_REMOVED lines=16> */
.L_x_15841:
[----:B------:R-:W-:Y:S02]  /*1da80*/  IMAD.MOV.U32 R13, RZ, RZ, R0 ;  /* 0x000000ffff0d7224 */ /* 0x000fe400078e0000 */
[----:B------:R-:W-:Y:S02]  /*1da90*/  IMAD.MOV.U32 R12, RZ, RZ, 0x3 ;  /* 0x00000003ff0c7424 */ /* 0x000fe400078e00ff */
[----:B------:R-:W-:-:S07]  /*1daa0*/  IMAD.MOV.U32 R7, RZ, RZ, R14 ;  /* 0x000000ffff077224 */ /* 0x000fce00078e000e */
[----:B------:R-:W-:Y:S05]  /*1dab0*/  WARPSYNC.COLLECTIVE R15, `(.L_x_15842) ;  /* 0x000000000f087348 */ /* 0x000fea0003c00000 */
[----:B------:R0:W1:Y:S02]  /*1dac0*/  SHFL.IDX P6, R14, R13, R12, R11 ;  /* 0x0000000c0d0e7389 */ /* 0x00006400000c000b */
[----:B01----:R-:W-:Y:S01]  /*1dad0*/  ENDCOLLECTIVE ;  /* 0x000000000000791b */ /* 0x003fe20003800000 */
.L_x_15842:
        /* <DEDUP_REMOVED lines=16> */
.L_x_15843:
[----:B------:R-:W-:Y:S02]  /*1dbe0*/  IMAD.MOV.U32 R13, RZ, RZ, R0 ;  /* 0x000000ffff0d7224 */ /* 0x000fe400078e0000 */
[----:B------:R-:W-:Y:S02]  /*1dbf0*/  IMAD.MOV.U32 R12, RZ, RZ, 0x4 ;  /* 0x00000004ff0c7424 */ /* 0x000fe400078e00ff */
[----:B------:R-:W-:-:S07]  /*1dc00*/  IMAD.MOV.U32 R7, RZ, RZ, R14 ;  /* 0x000000ffff077224 */ /* 0x000fce00078e000e */
[----:B------:R-:W-:Y:S05]  /*1dc10*/  WARPSYNC.COLLECTIVE R15, `(.L_x_15844) ;  /* 0x000000000f087348 */ /* 0x000fea0003c00000 */
[----:B------:R0:W1:Y:S02]  /*1dc20*/  SHFL.IDX P6, R14, R13, R12, R11 ;  /* 0x0000000c0d0e7389 */ /* 0x00006400000c000b */
[----:B01----:R-:W-:Y:S01]  /*1dc30*/  ENDCOLLECTIVE ;  /* 0x000000000000791b */ /* 0x003fe20003800000 */
.L_x_15844:
        /* <DEDUP_REMOVED lines=16> */
.L_x_15845:
[----:B------:R-:W-:Y:S02]  /*1dd40*/  IMAD.MOV.U32 R13, RZ, RZ, R0 ;  /* 0x000000ffff0d7224 */ /* 0x000fe400078e0000 */
[----:B------:R-:W-:Y:S02]  /*1dd50*/  IMAD.MOV.U32 R12, RZ, RZ, 0x5 ;  /* 0x00000005ff0c7424 */ /* 0x000fe400078e00ff */
[----:B------:R-:W-:-:S07]  /*1dd60*/  IMAD.MOV.U32 R7, RZ, RZ, R14 ;  /* 0x000000ffff077224 */ /* 0x000fce00078e000e */
[----:B------:R-:W-:Y:S05]  /*1dd70*/  WARPSYNC.COLLECTIVE R15, `(.L_x_15846) ;  /* 0x000000000f087348 */ /* 0x000fea0003c00000 */
[----:B------:R0:W1:Y:S02]  /*1dd80*/  SHFL.IDX P6, R14, R13, R12, R11 ;  /* 0x0000000c0d0e7389 */ /* 0x00006400000c000b */
[----:B01----:R-:W-:Y:S01]  /*1dd90*/  ENDCOLLECTIVE ;  /* 0x000000000000791b */ /* 0x003fe20003800000 */
.L_x_15846:
        /* <DEDUP_REMOVED lines=16> */
.L_x_15847:
[----:B------:R-:W-:Y:S02]  /*1dea0*/  IMAD.MOV.U32 R13, RZ, RZ, R0 ;  /* 0x000000ffff0d7224 */ /* 0x000fe400078e0000 */
[----:B------:R-:W-:Y:S02]  /*1deb0*/  IMAD.MOV.U32 R12, RZ, RZ, 0x6 ;  /* 0x00000006ff0c7424 */ /* 0x000fe400078e00ff */
[----:B------:R-:W-:-:S07]  /*1dec0*/  IMAD.MOV.U32 R7, RZ, RZ, R14 ;  /* 0x000000ffff077224 */ /* 0x000fce00078e000e */
[----:B------:R-:W-:Y:S05]  /*1ded0*/  WARPSYNC.COLLECTIVE R15, `(.L_x_15848) ;  /* 0x000000000f087348 */ /* 0x000fea0003c00000 */
[----:B------:R0:W1:Y:S02]  /*1dee0*/  SHFL.IDX P6, R14, R13, R12, R11 ;  /* 0x0000000c0d0e7389 */ /* 0x00006400000c000b */
[----:B01----:R-:W-:Y:S01]  /*1def0*/  ENDCOLLECTIVE ;  /* 0x000000000000791b */ /* 0x003fe20003800000 */
.L_x_15848:
        /* <DEDUP_REMOVED lines=16> */
.L_x_15849:
[----:B------:R-:W-:Y:S01]  /*1e000*/  MOV R13, R0 ;  /* 0x00000000000d7202 */ /* 0x000fe20000000f00 */
[----:B------:R-:W-:Y:S02]  /*1e010*/  IMAD.MOV.U32 R12, RZ, RZ, 0x7 ;  /* 0x00000007ff0c7424 */ /* 0x000fe400078e00ff */
[----:B------:R-:W-:-:S07]  /*1e020*/  IMAD.MOV.U32 R7, RZ, RZ, R14 ;  /* 0x000000ffff077224 */ /* 0x000fce00078e000e */
[----:B------:R-:W-:Y:S05]  /*1e030*/  WARPSYNC.COLLECTIVE R15, `(.L_x_15850) ;  /* 0x000000000f087348 */ /* 0x000fea0003c00000 */
[----:B------:R0:W1:Y:S02]  /*1e040*/  SHFL.IDX P6, R14, R13, R12, R11 ;  /* 0x0000000c0d0e7389 */ /* 0x00006400000c000b */
[----:B01----:R-:W-:Y:S01]  /*1e050*/  ENDCOLLECTIVE ;  /* 0x000000000000791b */ /* 0x003fe20003800000 */
.L_x_15850:
        /* <DEDUP_REMOVED lines=11> */
.L_x_15851:
        /* <DEDUP_REMOVED lines=11> */
.L_x_15852:
[----:B------:R-:W-:-:S05]  /*1e1c0*/  @!P1 LEA R6, P2, R21, R6, 0x1 ;  /* 0x0000000615069211 */ /* 0x000fca00078408ff */
[----:B------:R-:W-:-:S04]  /*1e1d0*/  @!P1 IMAD.X R0, RZ, RZ, R0, P2 ;  /* 0x000000ffff009224 */ /* 0x000fc800010e0600 */
[----:B------:R-:W-:Y:S02]  /*1e1e0*/  @!P1 IMAD.MOV.U32 R7, RZ, RZ, R0 ;  /* 0x000000ffff079224 */ /* 0x000fe400078e0000 */
[----:B------:R-:W-:Y:S02]  /*1e1f0*/  IMAD.MOV.U32 R13, RZ, RZ, R5 ;  /* 0x000000ffff0d7224 */ /* 0x000fe400078e0005 */
[C---:B------:R-:W-:Y:S01]  /*1e200*/  VIADD R0, R25.reuse, 0x80 ;  /* 0x0000008019007836 */ /* 0x040fe20000000000 */
[----:B------:R-:W-:Y:S01]  /*1e210*/  @!PT LDS RZ, [RZ] ;  /* 0x00000000fffff984 */ /* 0x000fe20000000800 */
[----:B------:R-:W-:Y:S01]  /*1e220*/  @!PT LDS RZ, [RZ] ;  /* 0x00000000fffff984 */ /* 0x000fe20000000800 */
[----:B------:R-:W-:Y:S01]  /*1e230*/  @!PT LDS RZ, [RZ] ;  /* 0x00000000fffff984 */ /* 0x000fe20000000800 */
[----:B------:R0:W-:Y:S04]  /*1e240*/  @!P1 LDGSTS.E.BYPASS.LTC128B.128 [R20+0xbc00], desc[UR40][R6.64], !P0 ;  /* 0x0bc0000006149fae */ /* 0x0001e8000c101d68 */
[----:B------:R-:W-:Y:S01]  /*1e250*/  ISETP.GE.AND P1, PT, R0, R3, PT ;  /* 0x000000030000720c */ /* 0x000fe20003f26270 */
[----:B------:R-:W-:-:S02]  /*1e260*/  VIADD R0, R25, 0x90 ;  /* 0x0000009019007836 */ /* 0x000fc40000000000 */
[----:B------:R-:W-:-:S10]  /*1e270*/  IMAD.MOV.U32 R8, RZ, RZ, R14 ;  /* 0x000000ffff087224 */ /* 0x000fd400078e000e */
[----:B0-----:R-:W-:Y:S05]  /*1e280*/  WARPSYNC.COLLECTIVE R15, `(.L_x_15853) ;  /* 0x000000000f087348 */ /* 0x001fea0003c00000 */
[----:B------:R1:W2:Y:S02]  /*1e290*/  SHFL.IDX P6, R14, R13, R12, R11 ;  /* 0x0000000c0d0e7389 */ /* 0x0002a400000c000b */
[----:B012---:R-:W-:Y:S01]  /*1e2a0*/  ENDCOLLECTIVE ;  /* 0x000000000000791b */ /* 0x007fe20003800000 */
.L_x_15853:
[----:B------:R-:W-:Y:S02]  /*1e2b0*/  IMAD.MOV.U32 R13, RZ, RZ, R4 ;  /* 0x000000ffff0d7224 */ /* 0x000fe400078e0004 */
[----:B------:R-:W-:Y:S02]  /*1e2c0*/  IMAD.MOV.U32 R12, RZ, RZ, 0x1 ;  /* 0x00000001ff0c7424 */ /* 0x000fe400078e00ff */
[----:B------:R-:W-:-:S07]  /*1e2d0*/  IMAD.MOV.U32 R2, RZ, RZ, R14 ;  /* 0x000000ffff027224 */ /* 0x000fce00078e000e */
[----:B------:R-:W-:Y:S05]  /*1e2e0*/  WARPSYNC.COLLECTIVE R15, `(.L_x_15854) ;  /* 0x000000000f087348 */ /* 0x000fea0003c00000 */
[----:B------:R0:W1:Y:S02]  /*1e2f0*/  SHFL.IDX P6, R14, R13, R12, R11 ;  /* 0x0000000c0d0e7389 */ /* 0x00006400000c000b */
[----:B01----:R-:W-:Y:S01]  /*1e300*/  ENDCOLLECTIVE ;  /* 0x000000000000791b */ /* 0x003fe20003800000 */
.L_x_15854:
        /* <DEDUP_REMOVED lines=15> */
.L_x_15855:
[----:B------:R-:W-:Y:S02]  /*1e400*/  IMAD.MOV.U32 R13, RZ, RZ, R4 ;  /* 0x000000ffff0d7224 */ /* 0x000fe400078e0004 */
[----:B------:R-:W-:Y:S01]  /*1e410*/  IMAD.MOV.U32 R12, RZ, RZ, 0x2 ;  /* 0x00000002ff0c7424 */ /* 0x000fe200078e00ff */
[----:B------:R-:W-:-:S07]  /*1e420*/  MOV R6, R14 ;  /* 0x0000000e00067202 */ /* 0x000fce0000000f00 */
[----:B------:R-:W-:Y:S05]  /*1e430*/  WARPSYNC.COLLECTIVE R15, `(.L_x_15856) ;  /* 0x000000000f087348 */ /* 0x000fea0003c00000 */
[----:B------:R0:W1:Y:S02]  /*1e440*/  SHFL.IDX P6, R14, R13, R12, R11 ;  /* 0x0000000c0d0e7389 */ /* 0x00006400000c000b */
[----:B01----:R-:W-:Y:S01]  /*1e450*/  ENDCOLLECTIVE ;  /* 0x000000000000791b */ /* 0x003fe20003800000 */
.L_x_15856:
        /* <DEDUP_REMOVED lines=13> */
.L_x_15857:
[----:B------:R-:W-:Y:S02]  /*1e530*/  IMAD.MOV.U32 R13, RZ, RZ, R4 ;  /* 0x000000ffff0d7224 */ /* 0x000fe400078e0004 */
[----:B------:R-:W-:Y:S02]  /*1e540*/  IMAD.MOV.U32 R12, RZ, RZ, 0x3 ;  /* 0x00000003ff0c7424 */ /* 0x000fe400078e00ff */
[----:B------:R-:W-:-:S07]  /*1e550*/  IMAD.MOV.U32 R6, RZ, RZ, R14 ;  /* 0x000000ffff067224 */ /* 0x000fce00078e000e */
[----:B------:R-:W-:Y:S05]  /*1e560*/  WARPSYNC.COLLECTIVE R15, `(.L_x_15858) ;  /* 0x000000000f087348 */ /* 0x000fea0003c00000 */
[----:B------:R0:W1:Y:S02]  /*1e570*/  SHFL.IDX P6, R14, R13, R12, R11 ;  /* 0x0000000c0d0e7389 */ /* 0x00006400000c000b */
[----:B01----:R-:W-:Y:S01]  /*1e580*/  ENDCOLLECTIVE ;  /* 0x000000000000791b */ /* 0x003fe20003800000 */
.L_x_15858:
        /* <DEDUP_REMOVED lines=12> */
.L_x_15859:
[----:B------:R-:W-:Y:S01]  /*1e650*/  IMAD.MOV.U32 R2, RZ, RZ, R14 ;  /* 0x000000ffff027224 */ /* 0x000fe200078e000e */
[----:B------:R-:W-:Y:S06]  /*1e660*/  BRA `(.L_x_15860) ;  /* 0xffffff94002c7947 */ /* 0x000fec000383ffff */
.L_x_15675:
[----:B-1----:R1:W2:Y:S02]  /*1e670*/  SYNCS.PHASECHK.TRANS64.TRYWAIT P0, [R16+URZ+0x16820], R0 ;  /* 0x01682000100075a7 */ /* 0x0022a4000800017f */
[----:B--2---:R-:W-:Y:S05]  /*1e680*/  @!P0 NANOSLEEP.SYNCS 0x989680 ;  /* 0x009896800000895d */ /* 0x004fea0003900000 */
[----:B------:R-:W2:Y:S02]  /*1e690*/  @!P0 SYNCS.PHASECHK.TRANS64 P0, [R16+URZ+0x16820], R0 ;  /* 0x01682000100085a7 */ /* 0x000ea4000800007f */
[----:B--2---:R-:W-:Y:S05]  /*1e6a0*/  @!P0 BRA `(.L_x_15675) ;  /* 0xfffffffc00f08947 */ /* 0x004fea000383ffff */
[----:B------:R-:W-:Y:S05]  /*1e6b0*/  BRA `(.L_x_15861) ;  /* 0xffffff9400887947 */ /* 0x000fea000383ffff */
.L_x_15680:
[----:B0-----:R0:W1:Y:S02]  /*1e6c0*/  SYNCS.PHASECHK.TRANS64.TRYWAIT P0, [R5+URZ+0x16840], R2 ;  /* 0x01684002050075a7 */ /* 0x001064000800017f */
[----:B-1----:R-:W-:Y:S05]  /*1e6d0*/  @!P0 NANOSLEEP.SYNCS 0x989680 ;  /* 0x009896800000895d */ /* 0x002fea0003900000 */
[----:B------:R-:W1:Y:S02]  /*1e6e0*/  @!P0 SYNCS.PHASECHK.TRANS64 P0, [R5+URZ+0x16840], R2 ;  /* 0x01684002050085a7 */ /* 0x000e64000800007f */
[----:B-1----:R-:W-:Y:S05]  /*1e6f0*/  @!P0 BRA `(.L_x_15680) ;  /* 0xfffffffc00f08947 */ /* 0x002fea000383ffff */
[----:B------:R-:W-:Y:S05]  /*1e700*/  BRA `(.L_x_15862) ;  /* 0xffffff9800687947 */ /* 0x000fea000383ffff */
.L_x_15681:
        /* <DEDUP_REMOVED lines=8> */
.L_x_15864:
[----:B------:R-:W-:Y:S05]  /*1e790*/  BSYNC B1 ;  /* 0x0000000000017941 */ /* 0x000fea0003800000 */
.L_x_15863:
        /* <DEDUP_REMOVED lines=10> */
.L_x_15865:
[----:B------:R-:W-:Y:S02]  /*1e840*/  IMAD.MOV.U32 R13, RZ, RZ, R10 ;  /* 0x000000ffff0d7224 */ /* 0x000fe400078e000a */
[----:B------:R-:W-:Y:S02]  /*1e850*/  IMAD.MOV.U32 R12, RZ, RZ, 0x1 ;  /* 0x00000001ff0c7424 */ /* 0x000fe400078e00ff */
[----:B------:R-:W-:Y:S02]  /*1e860*/  IMAD.SHL.U32 R7, R7, 0x8, RZ ;  /* 0x0000000807077824 */ /* 0x000fe400078e00ff */
[----:B------:R-:W-:-:S07]  /*1e870*/  IMAD.MOV.U32 R2, RZ, RZ, R14 ;  /* 0x000000ffff027224 */ /* 0x000fce00078e000e */
[----:B------:R-:W-:Y:S05]  /*1e880*/  WARPSYNC.COLLECTIVE R15, `(.L_x_15866) ;  /* 0x000000000f087348 */ /* 0x000fea0003c00000 */
[----:B------:R0:W1:Y:S02]  /*1e890*/  SHFL.IDX P6, R14, R13, R12, R11 ;  /* 0x0000000c0d0e7389 */ /* 0x00006400000c000b */
[----:B01----:R-:W-:Y:S01]  /*1e8a0*/  ENDCOLLECTIVE ;  /* 0x000000000000791b */ /* 0x003fe20003800000 */
.L_x_15866:
[----:B------:R-:W-:-:S05]  /*1e8b0*/  LOP3.LUT R7, R7, 0x38, RZ, 0xc0, !PT ;  /* 0x0000003807077812 */ /* 0x000fca00078ec0ff */
[----:B------:R-:W-:-:S05]  /*1e8c0*/  IMAD.SHL.U32 R7, R7, 0x2, RZ ;  /* 0x0000000207077824 */ /* 0x000fca00078e00ff */
[----:B------:R-:W-:Y:S01]  /*1e8d0*/  IADD3 R2, P0, R2, R7, RZ ;  /* 0x0000000702027210 */ /* 0x000fe20007f1e0ff */
[----:B------:R-:W-:-:S04]  /*1e8e0*/  IMAD.MOV.U32 R13, RZ, RZ, R8 ;  /* 0x000000ffff0d7224 */ /* 0x000fc800078e0008 */
[----:B------:R-:W-:-:S05]  /*1e8f0*/  IMAD.X R3, RZ, RZ, R3, P0 ;  /* 0x000000ffff037224 */ /* 0x000fca00000e0603 */
        /* <DEDUP_REMOVED lines=8> */
.L_x_15867:
[----:B------:R-:W-:Y:S02]  /*1e980*/  IMAD.MOV.U32 R13, RZ, RZ, R10 ;  /* 0x000000ffff0d7224 */ /* 0x000fe400078e000a */
[----:B------:R-:W-:Y:S02]  /*1e990*/  IMAD.MOV.U32 R12, RZ, RZ, 0x2 ;  /* 0x00000002ff0c7424 */ /* 0x000fe400078e00ff */
[----:B------:R-:W-:-:S07]  /*1e9a0*/  IMAD.MOV.U32 R2, RZ, RZ, R14 ;  /* 0x000000ffff027224 */ /* 0x000fce00078e000e */
[----:B------:R-:W-:Y:S05]  /*1e9b0*/  WARPSYNC.COLLECTIVE R15, `(.L_x_15868) ;  /* 0x000000000f087348 */ /* 0x000fea0003c00000 */
[----:B------:R0:W1:Y:S02]  /*1e9c0*/  SHFL.IDX P6, R14, R13, R12, R11 ;  /* 0x0000000c0d0e7389 */ /* 0x00006400000c000b */
[----:B01----:R-:W-:Y:S01]  /*1e9d0*/  ENDCOLLECTIVE ;  /* 0x000000000000791b */ /* 0x003fe20003800000 */
.L_x_15868:
        /* <DEDUP_REMOVED lines=11> */
.L_x_15869:
[----:B------:R-:W-:Y:S02]  /*1ea90*/  IMAD.MOV.U32 R13, RZ, RZ, R10 ;  /* 0x000000ffff0d7224 */ /* 0x000fe400078e000a */
[----:B------:R-:W-:Y:S02]  /*1eaa0*/  IMAD.MOV.U32 R12, RZ, RZ, 0x3 ;  /* 0x00000003ff0c7424 */ /* 0x000fe400078e00ff */
[----:B------:R-:W-:-:S07]  /*1eab0*/  IMAD.MOV.U32 R2, RZ, RZ, R14 ;  /* 0x000000ffff027224 */ /* 0x000fce00078e000e */
[----:B------:R-:W-:Y:S05]  /*1eac0*/  WARPSYNC.COLLECTIVE R15, `(.L_x_15870) ;  /* 0x000000000f087348 */ /* 0x000fea0003c00000 */
[----:B------:R0:W1:Y:S02]  /*1ead0*/  SHFL.IDX P6, R14, R13, R12, R11 ;  /* 0x0000000c0d0e7389 */ /* 0x00006400000c000b */
[----:B01----:R-:W-:Y:S01]  /*1eae0*/  ENDCOLLECTIVE ;  /* 0x000000000000791b */ /* 0x003fe20003800000 */
.L_x_15870:
        /* <DEDUP_REMOVED lines=11> */
.L_x_15871:
[----:B------:R-:W-:Y:S02]  /*1eba0*/  IMAD.MOV.U32 R13, RZ, RZ, R10 ;  /* 0x000000ffff0d7224 */ /* 0x000fe400078e000a */
[----:B------:R-:W-:Y:S02]  /*1ebb0*/  IMAD.MOV.U32 R12, RZ, RZ, 0x4 ;  /* 0x00000004ff0c7424 */ /* 0x000fe400078e00ff */
[----:B------:R-:W-:-:S07]  /*1ebc0*/  IMAD.MOV.U32 R2, RZ, RZ, R14 ;  /* 0x000000ffff027224 */ /* 0x000fce00078e000e */
[----:B------:R-:W-:Y:S05]  /*1ebd0*/  WARPSYNC.COLLECTIVE R15, `(.L_x_15872) ;  /* 0x000000000f087348 */ /* 0x000fea0003c00000 */
[----:B------:R0:W1:Y:S02]  /*1ebe0*/  SHFL.IDX P6, R14, R13, R12, R11 ;  /* 0x0000000c0d0e7389 */ /* 0x00006400000c000b */
[----:B01----:R-:W-:Y:S01]  /*1ebf0*/  ENDCOLLECTIVE ;  /* 0x000000000000791b */ /* 0x003fe20003800000 */
.L_x_15872:
        /* <DEDUP_REMOVED lines=11> */
.L_x_15873:
[----:B------:R-:W-:Y:S02]  /*1ecb0*/  IMAD.MOV.U32 R13, RZ, RZ, R10 ;  /* 0x000000ffff0d7224 */ /* 0x000fe400078e000a */
[----:B------:R-:W-:Y:S02]  /*1ecc0*/  IMAD.MOV.U32 R12, RZ, RZ, 0x5 ;  /* 0x00000005ff0c7424 */ /* 0x000fe400078e00ff */
[----:B------:R-:W-:-:S07]  /*1ecd0*/  IMAD.MOV.U32 R2, RZ, RZ, R14 ;  /* 0x000000ffff027224 */ /* 0x000fce00078e000e */
[----:B------:R-:W-:Y:S05]  /*1ece0*/  WARPSYNC.COLLECTIVE R15, `(.L_x_15874) ;  /* 0x000000000f087348 */ /* 0x000fea0003c00000 */
[----:B------:R0:W1:Y:S02]  /*1ecf0*/  SHFL.IDX P6, R14, R13, R12, R11 ;  /* 0x0000000c0d0e7389 */ /* 0x00006400000c000b */
[----:B01----:R-:W-:Y:S01]  /*1ed00*/  ENDCOLLECTIVE ;  /* 0x000000000000791b */ /* 0x003fe20003800000 */
.L_x_15874:
        /* <DEDUP_REMOVED lines=11> */
.L_x_15875:
[----:B------:R-:W-:Y:S02]  /*1edc0*/  IMAD.MOV.U32 R13, RZ, RZ, R10 ;  /* 0x000000ffff0d7224 */ /* 0x000fe400078e000a */
[----:B------:R-:W-:Y:S02]  /*1edd0*/  IMAD.MOV.U32 R12, RZ, RZ, 0x6 ;  /* 0x00000006ff0c7424 */ /* 0x000fe400078e00ff */
[----:B------:R-:W-:-:S07]  /*1ede0*/  IMAD.MOV.U32 R2, RZ, RZ, R14 ;  /* 0x000000ffff027224 */ /* 0x000fce00078e000e */
[----:B------:R-:W-:Y:S05]  /*1edf0*/  WARPSYNC.COLLECTIVE R15, `(.L_x_15876) ;  /* 0x000000000f087348 */ /* 0x000fea0003c00000 */
[----:B------:R0:W1:Y:S02]  /*1ee00*/  SHFL.IDX P6, R14, R13, R12, R11 ;  /* 0x0000000c0d0e7389 */ /* 0x00006400000c000b */
[----:B01----:R-:W-:Y:S01]  /*1ee10*/  ENDCOLLECTIVE ;  /* 0x000000000000791b */ /* 0x003fe20003800000 */
.L_x_15876:
        /* <DEDUP_REMOVED lines=11> */
.L_x_15877:
[----:B------:R-:W-:Y:S01]  /*1eed0*/  MOV R13, R10 ;  /* 0x0000000a000d7202 */ /* 0x000fe20000000f00 */
[----:B------:R-:W-:Y:S02]  /*1eee0*/  IMAD.MOV.U32 R12, RZ, RZ, 0x7 ;  /* 0x00000007ff0c7424 */ /* 0x000fe400078e00ff */
[----:B------:R-:W-:-:S07]  /*1eef0*/  IMAD.MOV.U32 R2, RZ, RZ, R14 ;  /* 0x000000ffff027224 */ /* 0x000fce00078e000e */
[----:B------:R-:W-:Y:S05]  /*1ef00*/  WARPSYNC.COLLECTIVE R15, `(.L_x_15878) ;  /* 0x000000000f087348 */ /* 0x000fea0003c00000 */
[----:B------:R0:W1:Y:S02]  /*1ef10*/  SHFL.IDX P6, R14, R13, R12, R11 ;  /* 0x0000000c0d0e7389 */ /* 0x00006400000c000b */
[----:B01----:R-:W-:Y:S01]  /*1ef20*/  ENDCOLLECTIVE ;  /* 0x000000000000791b */ /* 0x003fe20003800000 */
.L_x_15878:
        /* <DEDUP_REMOVED lines=11> */
.L_x_15879:
[----:B------:R-:W-:Y:S01]  /*1efe0*/  IMAD.MOV.U32 R2, RZ, RZ, R14 ;  /* 0x000000ffff027224 */ /* 0x000fe200078e000e */
[----:B------:R-:W-:Y:S06]  /*1eff0*/  BRA `(.L_x_15880) ;  /* 0xffffff94004c7947 */ /* 0x000fec000383ffff */
.L_x_15686:
[----:B-1----:R1:W2:Y:S02]  /*1f000*/  SYNCS.PHASECHK.TRANS64.TRYWAIT P0, [R5+URZ+0x16860], R2 ;  /* 0x01686002050075a7 */ /* 0x0022a4000800017f */
[----:B--2---:R-:W-:Y:S05]  /*1f010*/  @!P0 NANOSLEEP.SYNCS 0x989680 ;  /* 0x009896800000895d */ /* 0x004fea0003900000 */
[----:B------:R-:W2:Y:S02]  /*1f020*/  @!P0 SYNCS.PHASECHK.TRANS64 P0, [R5+URZ+0x16860], R2 ;  /* 0x01686002050085a7 */ /* 0x000ea4000800007f */
[----:B--2---:R-:W-:Y:S05]  /*1f030*/  @!P0 BRA `(.L_x_15686) ;  /* 0xfffffffc00f08947 */ /* 0x004fea000383ffff */
[----:B------:R-:W-:Y:S05]  /*1f040*/  BRA `(.L_x_15881) ;  /* 0xffffff9400a47947 */ /* 0x000fea000383ffff */
.L_x_15687:
        /* <DEDUP_REMOVED lines=8> */
.L_x_15883:
[----:B------:R-:W-:Y:S05]  /*1f0d0*/  BSYNC B1 ;  /* 0x0000000000017941 */ /* 0x000fea0003800000 */
.L_x_15882:
        /* <DEDUP_REMOVED lines=10> */
.L_x_15884:
[----:B------:R-:W-:Y:S02]  /*1f180*/  IMAD.MOV.U32 R13, RZ, RZ, R22 ;  /* 0x000000ffff0d7224 */ /* 0x000fe400078e0016 */
[----:B------:R-:W-:Y:S02]  /*1f190*/  IMAD.MOV.U32 R12, RZ, RZ, 0x1 ;  /* 0x00000001ff0c7424 */ /* 0x000fe400078e00ff */
[----:B------:R-:W-:-:S07]  /*1f1a0*/  IMAD.MOV.U32 R2, RZ, RZ, R14 ;  /* 0x000000ffff027224 */ /* 0x000fce00078e000e */
[----:B------:R-:W-:Y:S05]  /*1f1b0*/  WARPSYNC.COLLECTIVE R15, `(.L_x_15885) ;  /* 0x000000000f087348 */ /* 0x000fea0003c00000 */
[----:B------:R0:W1:Y:S02]  /*1f1c0*/  SHFL.IDX P6, R14, R13, R12, R11 ;  /* 0x0000000c0d0e7389 */ /* 0x00006400000c000b */
[----:B01----:R-:W-:Y:S01]  /*1f1d0*/  ENDCOLLECTIVE ;  /* 0x000000000000791b */ /* 0x003fe20003800000 */
.L_x_15885:
        /* <DEDUP_REMOVED lines=12> */
.L_x_15886:
[----:B------:R-:W-:Y:S02]  /*1f2a0*/  IMAD.MOV.U32 R13, RZ, RZ, R22 ;  /* 0x000000ffff0d7224 */ /* 0x000fe400078e0016 */
[----:B------:R-:W-:Y:S02]  /*1f2b0*/  IMAD.MOV.U32 R12, RZ, RZ, 0x2 ;  /* 0x00000002ff0c7424 */ /* 0x000fe400078e00ff */
[----:B------:R-:W-:-:S07]  /*1f2c0*/  IMAD.MOV.U32 R2, RZ, RZ, R14 ;  /* 0x000000ffff027224 */ /* 0x000fce00078e000e */
[----:B------:R-:W-:Y:S05]  /*1f2d0*/  WARPSYNC.COLLECTIVE R15, `(.L_x_15887) ;  /* 0x000000000f087348 */ /* 0x000fea0003c00000 */
[----:B------:R0:W1:Y:S02]  /*1f2e0*/  SHFL.IDX P6, R14, R13, R12, R11 ;  /* 0x0000000c0d0e7389 */ /* 0x00006400000c000b */
[----:B01----:R-:W-:Y:S01]  /*1f2f0*/  ENDCOLLECTIVE ;  /* 0x000000000000791b */ /* 0x003fe20003800000 */
.L_x_15887:
        /* <DEDUP_REMOVED lines=12> */
.L_x_15888:
[----:B------:R-:W-:Y:S02]  /*1f3c0*/  IMAD.MOV.U32 R13, RZ, RZ, R22 ;  /* 0x000000ffff0d7224 */ /* 0x000fe400078e0016 */
[----:B------:R-:W-:Y:S02]  /*1f3d0*/  IMAD.MOV.U32 R12, RZ, RZ, 0x3 ;  /* 0x00000003ff0c7424 */ /* 0x000fe400078e00ff */
[----:B------:R-:W-:-:S07]  /*1f3e0*/  IMAD.MOV.U32 R2, RZ, RZ, R14 ;  /* 0x000000ffff027224 */ /* 0x000fce00078e000e */
[----:B------:R-:W-:Y:S05]  /*1f3f0*/  WARPSYNC.COLLECTIVE R15, `(.L_x_15889) ;  /* 0x000000000f087348 */ /* 0x000fea0003c00000 */
[----:B------:R0:W1:Y:S02]  /*1f400*/  SHFL.IDX P6, R14, R13, R12, R11 ;  /* 0x0000000c0d0e7389 */ /* 0x00006400000c000b */
[----:B01----:R-:W-:Y:S01]  /*1f410*/  ENDCOLLECTIVE ;  /* 0x000000000000791b */ /* 0x003fe20003800000 */
.L_x_15889:
        /* <DEDUP_REMOVED lines=12> */
.L_x_15890:
[----:B------:R-:W-:Y:S02]  /*1f4e0*/  IMAD.MOV.U32 R13, RZ, RZ, R22 ;  /* 0x000000ffff0d7224 */ /* 0x000fe400078e0016 */
[----:B------:R-:W-:Y:S02]  /*1f4f0*/  IMAD.MOV.U32 R12, RZ, RZ, 0x4 ;  /* 0x00000004ff0c7424 */ /* 0x000fe400078e00ff */
[----:B------:R-:W-:-:S07]  /*1f500*/  IMAD.MOV.U32 R2, RZ, RZ, R14 ;  /* 0x000000ffff027224 */ /* 0x000fce00078e000e */
[----:B------:R-:W-:Y:S05]  /*1f510*/  WARPSYNC.COLLECTIVE R15, `(.L_x_15891) ;  /* 0x000000000f087348 */ /* 0x000fea0003c00000 */
[----:B------:R0:W1:Y:S02]  /*1f520*/  SHFL.IDX P6, R14, R13, R12, R11 ;  /* 0x0000000c0d0e7389 */ /* 0x00006400000c000b */
[----:B01----:R-:W-:Y:S01]  /*1f530*/  ENDCOLLECTIVE ;  /* 0x000000000000791b */ /* 0x003fe20003800000 */
.L_x_15891:
        /* <DEDUP_REMOVED lines=12> */
.L_x_15892:
[----:B------:R-:W-:Y:S02]  /*1f600*/  IMAD.MOV.U32 R13, RZ, RZ, R22 ;  /* 0x000000ffff0d7224 */ /* 0x000fe400078e0016 */
[----:B------:R-:W-:Y:S02]  /*1f610*/  IMAD.MOV.U32 R12, RZ, RZ, 0x5 ;  /* 0x00000005ff0c7424 */ /* 0x000fe400078e00ff */
[----:B------:R-:W-:-:S07]  /*1f620*/  IMAD.MOV.U32 R2, RZ, RZ, R14 ;  /* 0x000000ffff027224 */ /* 0x000fce00078e000e */
[----:B------:R-:W-:Y:S05]  /*1f630*/  WARPSYNC.COLLECTIVE R15, `(.L_x_15893) ;  /* 0x000000000f087348 */ /* 0x000fea0003c00000 */
[----:B------:R0:W1:Y:S02]  /*1f640*/  SHFL.IDX P6, R14, R13, R12, R11 ;  /* 0x0000000c0d0e7389 */ /* 0x00006400000c000b */
[----:B01----:R-:W-:Y:S01]  /*1f650*/  ENDCOLLECTIVE ;  /* 0x000000000000791b */ /* 0x003fe20003800000 */
.L_x_15893:
        /* <DEDUP_REMOVED lines=12> */
.L_x_15894:
[----:B------:R-:W-:Y:S02]  /*1f720*/  IMAD.MOV.U32 R13, RZ, RZ, R22 ;  /* 0x000000ffff0d7224 */ /* 0x000fe400078e0016 */
[----:B------:R-:W-:Y:S02]  /*1f730*/  IMAD.MOV.U32 R12, RZ, RZ, 0x6 ;  /* 0x00000006ff0c7424 */ /* 0x000fe400078e00ff */
[----:B------:R-:W-:-:S07]  /*1f740*/  IMAD.MOV.U32 R2, RZ, RZ, R14 ;  /* 0x000000ffff027224 */ /* 0x000fce00078e000e */
[----:B------:R-:W-:Y:S05]  /*1f750*/  WARPSYNC.COLLECTIVE R15, `(.L_x_15895) ;  /* 0x000000000f087348 */ /* 0x000fea0003c00000 */
[----:B------:R0:W1:Y:S02]  /*1f760*/  SHFL.IDX P6, R14, R13, R12, R11 ;  /* 0x0000000c0d0e7389 */ /* 0x00006400000c000b */
[----:B01----:R-:W-:Y:S01]  /*1f770*/  ENDCOLLECTIVE ;  /* 0x000000000000791b */ /* 0x003fe20003800000 */
.L_x_15895:
        /* <DEDUP_REMOVED lines=12> */
.L_x_15896:
[----:B------:R-:W-:Y:S02]  /*1f840*/  IMAD.MOV.U32 R13, RZ, RZ, R22 ;  /* 0x000000ffff0d7224 */ /* 0x000fe400078e0016 */
[----:B------:R-:W-:Y:S02]  /*1f850*/  IMAD.MOV.U32 R12, RZ, RZ, 0x7 ;  /* 0x00000007ff0c7424 */ /* 0x000fe400078e00ff */
[----:B------:R-:W-:-:S07]  /*1f860*/  IMAD.MOV.U32 R2, RZ, RZ, R14 ;  /* 0x000000ffff027224 */ /* 0x000fce00078e000e */
[----:B------:R-:W-:Y:S05]  /*1f870*/  WARPSYNC.COLLECTIVE R15, `(.L_x_15897) ;  /* 0x000000000f087348 */ /* 0x000fea0003c00000 */
[----:B------:R0:W1:Y:S02]  /*1f880*/  SHFL.IDX P6, R14, R13, R12, R11 ;  /* 0x0000000c0d0e7389 */ /* 0x00006400000c000b */
[----:B01----:R-:W-:Y:S01]  /*1f890*/  ENDCOLLECTIVE ;  /* 0x000000000000791b */ /* 0x003fe20003800000 */
.L_x_15897:
        /* <DEDUP_REMOVED lines=11> */
.L_x_15898:
[----:B------:R-:W-:Y:S01]  /*1f950*/  IMAD.MOV.U32 R2, RZ, RZ, R14 ;  /* 0x000000ffff027224 */ /* 0x000fe200078e000e */
[----:B------:R-:W-:Y:S06]  /*1f960*/  BRA `(.L_x_15899) ;  /* 0xffffff9000547947 */ /* 0x000fec000383ffff */
.L_x_15695:
[----:B0-----:R0:W1:Y:S02]  /*1f970*/  SYNCS.PHASECHK.TRANS64.TRYWAIT P0, [R0+URZ+0x16860], R3 ;  /* 0x01686003000075a7 */ /* 0x001064000800017f */
[----:B-1----:R-:W-:Y:S05]  /*1f980*/  @!P0 NANOSLEEP.SYNCS 0x989680 ;  /* 0x009896800000895d */ /* 0x002fea0003900000 */
[----:B------:R-:W1:Y:S02]  /*1f990*/  @!P0 SYNCS.PHASECHK.TRANS64 P0, [R0+URZ+0x16860], R3 ;  /* 0x01686003000085a7 */ /* 0x000e64000800007f */
[----:B-1----:R-:W-:Y:S05]  /*1f9a0*/  @!P0 BRA `(.L_x_15695) ;  /* 0xfffffffc00f08947 */ /* 0x002fea000383ffff */
[----:B------:R-:W-:Y:S05]  /*1f9b0*/  BRA `(.L_x_15900) ;  /* 0xffffff94006c7947 */ /* 0x000fea000383ffff */
.L_x_15696:
        /* <DEDUP_REMOVED lines=8> */
.L_x_15902:
[----:B------:R-:W-:Y:S05]  /*1fa40*/  BSYNC B0 ;  /* 0x0000000000007941 */ /* 0x000fea0003800000 */
.L_x_15901:
[----:B------:R-:W0:Y:S01]  /*1fa50*/  S2R R2, SR_TID.X ;  /* 0x0000000000027919 */ /* 0x000e220000002100 */
[----:B------:R-:W-:Y:S01]  /*1fa60*/  IMAD.MOV.U32 R13, RZ, RZ, R18 ;  /* 0x000000ffff0d7224 */ /* 0x000fe200078e0012 */
[----:B------:R-:W-:Y:S01]  /*1fa70*/  MOV R15, 0xffffffff ;  /* 0xffffffff000f7802 */ /* 0x000fe20000000f00 */
[----:B------:R-:W-:Y:S02]  /*1fa80*/  IMAD.MOV.U32 R12, RZ, RZ, RZ ;  /* 0x000000ffff0c7224 */ /* 0x000fe400078e00ff */
[----:B------:R-:W-:Y:S02]  /*1fa90*/  IMAD.MOV.U32 R11, RZ, RZ, 0x181f ;  /* 0x0000181fff0b7424 */ /* 0x000fe400078e00ff */
[----:B------:R-:W-:Y:S02]  /*1faa0*/  IMAD.MOV.U32 R3, RZ, RZ, R14 ;  /* 0x000000ffff037224 */ /* 0x000fe400078e000e */
[----:B------:R-:W-:-:S07]  /*1fab0*/  IMAD R4, R4, 0x2, R16 ;  /* 0x0000000204047824 */ /* 0x000fce00078e0210 */
[----:B0-----:R-:W-:Y:S05]  /*1fac0*/  WARPSYNC.COLLECTIVE R15, `(.L_x_15903) ;  /* 0x000000000f087348 */ /* 0x001fea0003c00000 */
[----:B------:R1:W2:Y:S02]  /*1fad0*/  SHFL.IDX P6, R14, R13, R12, R11 ;  /* 0x0000000c0d0e7389 */ /* 0x0002a400000c000b */
[----:B012---:R-:W-:Y:S01]  /*1fae0*/  ENDCOLLECTIVE ;  /* 0x000000000000791b */ /* 0x007fe20003800000 */
.L_x_15903:
        /* <DEDUP_REMOVED lines=12> */
.L_x_15904:
        /* <DEDUP_REMOVED lines=11> */
.L_x_15905:
[----:B------:R-:W-:Y:S02]  /*1fc60*/  IMAD.MOV.U32 R13, RZ, RZ, R22 ;  /* 0x000000ffff0d7224 */ /* 0x000fe400078e0016 */
[----:B------:R-:W-:Y:S01]  /*1fc70*/  IMAD.MOV.U32 R12, RZ, RZ, 0x2 ;  /* 0x00000002ff0c7424 */ /* 0x000fe200078e00ff */
[----:B------:R-:W-:-:S13]  /*1fc80*/  IADD3 R2, P1, R14, R5, RZ ;  /* 0x000000050e027210 */ /* 0x000fda0007f3e0ff */
[----:B------:R-:W-:Y:S05]  /*1fc90*/  WARPSYNC.COLLECTIVE R15, `(.L_x_15906) ;  /* 0x000000000f087348 */ /* 0x000fea0003c00000 */
[----:B------:R0:W1:Y:S02]  /*1fca0*/  SHFL.IDX P6, R14, R13, R12, R11 ;  /* 0x0000000c0d0e7389 */ /* 0x00006400000c000b */
[----:B01----:R-:W-:Y:S01]  /*1fcb0*/  ENDCOLLECTIVE ;  /* 0x000000000000791b */ /* 0x003fe20003800000 */
.L_x_15906:
        /* <DEDUP_REMOVED lines=11> */
.L_x_15907:
[----:B------:R-:W-:Y:S02]  /*1fd70*/  IMAD.MOV.U32 R13, RZ, RZ, R22 ;  /* 0x000000ffff0d7224 */ /* 0x000fe400078e0016 */
[----:B------:R-:W-:Y:S01]  /*1fd80*/  IMAD.MOV.U32 R12, RZ, RZ, 0x3 ;  /* 0x00000003ff0c7424 */ /* 0x000fe200078e00ff */
[----:B------:R-:W-:-:S13]  /*1fd90*/  IADD3 R2, P1, R14, R5, RZ ;  /* 0x000000050e027210 */ /* 0x000fda0007f3e0ff */
[----:B------:R-:W-:Y:S05]  /*1fda0*/  WARPSYNC.COLLECTIVE R15, `(.L_x_15908) ;  /* 0x000000000f087348 */ /* 0x000fea0003c00000 */
[----:B------:R0:W1:Y:S02]  /*1fdb0*/  SHFL.IDX P6, R14, R13, R12, R11 ;  /* 0x0000000c0d0e7389 */ /* 0x00006400000c000b */
[----:B01----:R-:W-:Y:S01]  /*1fdc0*/  ENDCOLLECTIVE ;  /* 0x000000000000791b */ /* 0x003fe20003800000 */
.L_x_15908:
        /* <DEDUP_REMOVED lines=11> */
.L_x_15909:
[----:B------:R-:W-:Y:S02]  /*1fe80*/  IMAD.MOV.U32 R13, RZ, RZ, R22 ;  /* 0x000000ffff0d7224 */ /* 0x000fe400078e0016 */
[----:B------:R-:W-:Y:S01]  /*1fe90*/  IMAD.MOV.U32 R12, RZ, RZ, 0x4 ;  /* 0x00000004ff0c7424 */ /* 0x000fe200078e00ff */
[----:B------:R-:W-:-:S13]  /*1fea0*/  IADD3 R2, P1, R14, R5, RZ ;  /* 0x000000050e027210 */ /* 0x000fda0007f3e0ff */
[----:B------:R-:W-:Y:S05]  /*1feb0*/  WARPSYNC.COLLECTIVE R15, `(.L_x_15910) ;  /* 0x000000000f087348 */ /* 0x000fea0003c00000 */
[----:B------:R0:W1:Y:S02]  /*1fec0*/  SHFL.IDX P6, R14, R13, R12, R11 ;  /* 0x0000000c0d0e7389 */ /* 0x00006400000c000b */
[----:B01----:R-:W-:Y:S01]  /*1fed0*/  ENDCOLLECTIVE ;  /* 0x000000000000791b */ /* 0x003fe20003800000 */
.L_x_15910:
        /* <DEDUP_REMOVED lines=11> */
.L_x_15911:
[----:B------:R-:W-:Y:S02]  /*1ff90*/  IMAD.MOV.U32 R13, RZ, RZ, R22 ;  /* 0x000000ffff0d7224 */ /* 0x000fe400078e0016 */
[----:B------:R-:W-:Y:S01]  /*1ffa0*/  IMAD.MOV.U32 R12, RZ, RZ, 0x5 ;  /* 0x00000005ff0c7424 */ /* 0x000fe200078e00ff */
[----:B------:R-:W-:-:S13]  /*1ffb0*/  IADD3 R2, P1, R14, R5, RZ ;  /* 0x000000050e027210 */ /* 0x000fda0007f3e0ff */
[----:B------:R-:W-:Y:S05]  /*1ffc0*/  WARPSYNC.COLLECTIVE R15, `(.L_x_15912) ;  /* 0x000000000f087348 */ /* 0x000fea0003c00000 */
[----:B------:R0:W1:Y:S02]  /*1ffd0*/  SHFL.IDX P6, R14, R13, R12, R11 ;  /* 0x0000000c0d0e7389 */ /* 0x00006400000c000b */
[----:B01----:R-:W-:Y:S01]  /*1ffe0*/  ENDCOLLECTIVE ;  /* 0x000000000000791b */ /* 0x003fe20003800000 */
.L_x_15912:
        /* <DEDUP_REMOVED lines=11> */
.L_x_15913:
[----:B------:R-:W-:Y:S02]  /*200a0*/  IMAD.MOV.U32 R13, RZ, RZ, R22 ;  /* 0x000000ffff0d7224 */ /* 0x000fe400078e0016 */
[----:B------:R-:W-:Y:S01]  /*200b0*/  IMAD.MOV.U32 R12, RZ, RZ, 0x6 ;  /* 0x00000006ff0c7424 */ /* 0x000fe200078e00ff */
[----:B------:R-:W-:-:S13]  /*200c0*/  IADD3 R2, P1, R14, R5, RZ ;  /* 0x000000050e027210 */ /* 0x000fda0007f3e0ff */
[----:B------:R-:W-:Y:S05]  /*200d0*/  WARPSYNC.COLLECTIVE R15, `(.L_x_15914) ;  /* 0x000000000f087348 */ /* 0x000fea0003c00000 */
[----:B------:R0:W1:Y:S02]  /*200e0*/  SHFL.IDX P6, R14, R13, R12, R11 ;  /* 0x0000000c0d0e7389 */ /* 0x00006400000c000b */
[----:B01----:R-:W-:Y:S01]  /*200f0*/  ENDCOLLECTIVE ;  /* 0x000000000000791b */ /* 0x003fe20003800000 */
.L_x_15914:
        /* <DEDUP_REMOVED lines=11> */
.L_x_15915:
[----:B------:R-:W-:Y:S02]  /*201b0*/  IMAD.MOV.U32 R13, RZ, RZ, R22 ;  /* 0x000000ffff0d7224 */ /* 0x000fe400078e0016 */
[----:B------:R-:W-:Y:S01]  /*201c0*/  IMAD.MOV.U32 R12, RZ, RZ, 0x7 ;  /* 0x00000007ff0c7424 */ /* 0x000fe200078e00ff */
[----:B------:R-:W-:-:S13]  /*201d0*/  IADD3 R2, P1, R14, R5, RZ ;  /* 0x000000050e027210 */ /* 0x000fda0007f3e0ff */
[----:B------:R-:W-:Y:S05]  /*201e0*/  WARPSYNC.COLLECTIVE R15, `(.L_x_15916) ;  /* 0x000000000f087348 */ /* 0x000fea0003c00000 */
[----:B------:R0:W1:Y:S02]  /*201f0*/  SHFL.IDX P6, R14, R13, R12, R11 ;  /* 0x0000000c0d0e7389 */ /* 0x00006400000c000b */
[----:B01----:R-:W-:Y:S01]  /*20200*/  ENDCOLLECTIVE ;  /* 0x000000000000791b */ /* 0x003fe20003800000 */
.L_x_15916:
        /* <DEDUP_REMOVED lines=10> */
.L_x_15917:
[----:B------:R-:W-:Y:S05]  /*202b0*/  BRA `(.L_x_15918) ;  /* 0xffffff9000307947 */ /* 0x000fea000383ffff */
.L_x_15701:
[----:B------:R-:W-:Y:S01]  /*202c0*/  BSSY B0, `(.L_x_15919) ;  /* 0x0000008000007945 */ /* 0x000fe20003800000 */
[----:B------:R-:W-:Y:S02]  /*202d0*/  IMAD.MOV.U32 R13, RZ, RZ, R24 ;  /* 0x000000ffff0d7224 */ /* 0x000fe400078e0018 */
[----:B------:R-:W-:Y:S02]  /*202e0*/  IMAD.MOV.U32 R12, RZ, RZ, RZ ;  /* 0x000000ffff0c7224 */ /* 0x000fe400078e00ff */
[----:B------:R-:W-:Y:S02]  /*202f0*/  IMAD.MOV.U32 R11, RZ, RZ, 0x1f ;  /* 0x0000001fff0b7424 */ /* 0x000fe400078e00ff */
[----:B------:R-:W-:-:S07]  /*20300*/  IMAD.MOV.U32 R15, RZ, RZ, -0x1 ;  /* 0xffffffffff0f7424 */ /* 0x000fce00078e00ff */
[----:B-123--:R-:W-:Y:S05]  /*20310*/  WARPSYNC.COLLECTIVE R15, `(.L_x_15920) ;  /* 0x000000000f087348 */ /* 0x00efea0003c00000 */
[----:B------:R0:W4:Y:S02]  /*20320*/  SHFL.IDX P6, R14, R13, R12, R11 ;  /* 0x0000000c0d0e7389 */ /* 0x00012400000c000b */
[----:B01234-:R-:W-:Y:S01]  /*20330*/  ENDCOLLECTIVE ;  /* 0x000000000000791b */ /* 0x01ffe20003800000 */
.L_x_15920:
[----:B------:R-:W-:Y:S05]  /*20340*/  BSYNC B0 ;  /* 0x0000000000007941 */ /* 0x000fea0003800000 */
.L_x_15919:
[----:B------:R-:W-:Y:S01]  /*20350*/  MOV R13, R24 ;  /* 0x00000018000d7202 */ /* 0x000fe20000000f00 */
        /* <DEDUP_REMOVED lines=8> */
.L_x_15921:
        /* <DEDUP_REMOVED lines=23> */
.L_x_15922:
[----:B------:R-:W-:Y:S01]  /*20550*/  IMAD.MOV.U32 R12, RZ, RZ, 0x2 ;  /* 0x00000002ff0c7424 */ /* 0x000fe200078e00ff */
[----:B------:R-:W-:-:S05]  /*20560*/  SEL R4, R14, RZ, P1 ;  /* 0x000000ff0e047207 */ /* 0x000fca0000800000 */
[----:B------:R-:W-:-:S04]  /*20570*/  IMAD.IADD R4, R13, 0x1, R4 ;  /* 0x000000010d047824 */ /* 0x000fc800078e0204 */
[----:B------:R-:W-:-:S07]  /*20580*/  IMAD.MOV.U32 R13, RZ, RZ, R4 ;  /* 0x000000ffff0d7224 */ /* 0x000fce00078e0004 */
[----:B------:R-:W-:Y:S05]  /*20590*/  WARPSYNC.COLLECTIVE R15, `(.L_x_15923) ;  /* 0x000000000f087348 */ /* 0x000fea0003c00000 */
[----:B------:R0:W1:Y:S02]  /*205a0*/  SHFL.UP P6, R14, R13, R12, R11 ;  /* 0x0400000c0d0e7389 */ /* 0x00006400000c000b */
[----:B01----:R-:W-:Y:S01]  /*205b0*/  ENDCOLLECTIVE ;  /* 0x000000000000791b */ /* 0x003fe20003800000 */
.L_x_15923:
[----:B------:R-:W-:Y:S01]  /*205c0*/  IMAD.MOV.U32 R12, RZ, RZ, 0x4 ;  /* 0x00000004ff0c7424 */ /* 0x000fe200078e00ff */
[----:B------:R-:W-:-:S05]  /*205d0*/  SEL R3, R14, RZ, P2 ;  /* 0x000000ff0e037207 */ /* 0x000fca0001000000 */
[----:B------:R-:W-:-:S04]  /*205e0*/  IMAD.IADD R2, R4, 0x1, R3 ;  /* 0x0000000104027824 */ /* 0x000fc800078e0203 */
[----:B------:R-:W-:-:S07]  /*205f0*/  IMAD.MOV.U32 R13, RZ, RZ, R2 ;  /* 0x000000ffff0d7224 */ /* 0x000fce00078e0002 */
[----:B------:R-:W-:Y:S05]  /*20600*/  WARPSYNC.COLLECTIVE R15, `(.L_x_15924) ;  /* 0x000000000f087348 */ /* 0x000fea0003c00000 */
[----:B------:R0:W1:Y:S02]  /*20610*/  SHFL.UP P6, R14, R13, R12, R11 ;  /* 0x0400000c0d0e7389 */ /* 0x00006400000c000b */
[----:B01----:R-:W-:Y:S01]  /*20620*/  ENDCOLLECTIVE ;  /* 0x000000000000791b */ /* 0x003fe20003800000 */
.L_x_15924:
[----:B------:R-:W-:Y:S01]  /*20630*/  IMAD.MOV.U32 R12, RZ, RZ, 0x8 ;  /* 0x00000008ff0c7424 */ /* 0x000fe200078e00ff */
[----:B------:R-:W-:-:S05]  /*20640*/  SEL R3, R14, RZ, P3 ;  /* 0x000000ff0e037207 */ /* 0x000fca0001800000 */
[----:B------:R-:W-:-:S04]  /*20650*/  IMAD.IADD R3, R2, 0x1, R3 ;  /* 0x0000000102037824 */ /* 0x000fc800078e0203 */
[----:B------:R-:W-:-:S07]  /*20660*/  IMAD.MOV.U32 R13, RZ, RZ, R3 ;  /* 0x000000ffff0d7224 */ /* 0x000fce00078e0003 */
[----:B------:R-:W-:Y:S05]  /*20670*/  WARPSYNC.COLLECTIVE R15, `(.L_x_15925) ;  /* 0x000000000f087348 */ /* 0x000fea0003c00000 */
[----:B------:R0:W1:Y:S02]  /*20680*/  SHFL.UP P6, R14, R13, R12, R11 ;  /* 0x0400000c0d0e7389 */ /* 0x00006400000c000b */
[----:B01----:R-:W-:Y:S01]  /*20690*/  ENDCOLLECTIVE ;  /* 0x000000000000791b */ /* 0x003fe20003800000 */
.L_x_15925:
[----:B------:R-:W-:Y:S01]  /*206a0*/  IMAD.MOV.U32 R12, RZ, RZ, 0x10 ;  /* 0x00000010ff0c7424 */ /* 0x000fe200078e00ff */
[----:B------:R-:W-:-:S05]  /*206b0*/  SEL R4, R14, RZ, P4 ;  /* 0x000000ff0e047207 */ /* 0x000fca0002000000 */
[----:B------:R-:W-:-:S04]  /*206c0*/  IMAD.IADD R4, R3, 0x1, R4 ;  /* 0x0000000103047824 */ /* 0x000fc800078e0204 */
[----:B------:R-:W-:-:S07]  /*206d0*/  IMAD.MOV.U32 R13, RZ, RZ, R4 ;  /* 0x000000ffff0d7224 */ /* 0x000fce00078e0004 */
[----:B------:R-:W-:Y:S05]  /*206e0*/  WARPSYNC.COLLECTIVE R15, `(.L_x_15926) ;  /* 0x000000000f087348 */ /* 0x000fea0003c00000 */
[----:B------:R0:W1:Y:S02]  /*206f0*/  SHFL.UP P6, R14, R13, R12, R11 ;  /* 0x0400000c0d0e7389 */ /* 0x00006400000c000b */
[----:B01----:R-:W-:Y:S01]  /*20700*/  ENDCOLLECTIVE ;  /* 0x000000000000791b */ /* 0x003fe20003800000 */
.L_x_15926:
        /* <DEDUP_REMOVED lines=8> */
.L_x_15927:
[----:B------:R-:W-:Y:S05]  /*20790*/  BRA `(.L_x_15928) ;  /* 0xffffff90003c7947 */ /* 0x000fea000383ffff */
.L_x_15704:
[----:B------:R-:W-:Y:S01]  /*207a0*/  BSSY B0, `(.L_x_15929) ;  /* 0x0000007000007945 */ /* 0x000fe20003800000 */
[----:B------:R-:W-:Y:S02]  /*207b0*/  IMAD.MOV.U32 R12, RZ, RZ, 0x1 ;  /* 0x00000001ff0c7424 */ /* 0x000fe400078e00ff */
[----:B------:R-:W-:Y:S02]  /*207c0*/  IMAD.MOV.U32 R11, RZ, RZ, RZ ;  /* 0x000000ffff0b7224 */ /* 0x000fe400078e00ff */
[----:B------:R-:W-:-:S07]  /*207d0*/  IMAD.MOV.U32 R15, RZ, RZ, -0x1 ;  /* 0xffffffffff0f7424 */ /* 0x000fce00078e00ff */
[----:B-1----:R-:W-:Y:S05]  /*207e0*/  WARPSYNC.COLLECTIVE R15, `(.L_x_15930) ;  /* 0x000000000f087348 */ /* 0x002fea0003c00000 */
[----:B------:R0:W2:Y:S02]  /*207f0*/  SHFL.UP P6, R14, R13, R12, R11 ;  /* 0x0400000c0d0e7389 */ /* 0x0000a400000c000b */
[----:B012---:R-:W-:Y:S01]  /*20800*/  ENDCOLLECTIVE ;  /* 0x000000000000791b */ /* 0x007fe20003800000 */
.L_x_15930:
[----:B------:R-:W-:Y:S05]  /*20810*/  BSYNC B0 ;  /* 0x0000000000007941 */ /* 0x000fea0003800000 */
.L_x_15929:
        /* <DEDUP_REMOVED lines=8> */
.L_x_15931:
[----:B------:R-:W-:Y:S01]  /*208a0*/  IMAD.MOV.U32 R12, RZ, RZ, 0x4 ;  /* 0x00000004ff0c7424 */ /* 0x000fe200078e00ff */
[----:B------:R-:W-:-:S05]  /*208b0*/  SEL R14, R14, RZ, P2 ;  /* 0x000000ff0e0e7207 */ /* 0x000fca0001000000 */
[----:B------:R-:W-:-:S04]  /*208c0*/  IMAD.IADD R3, R13, 0x1, R14 ;  /* 0x000000010d037824 */ /* 0x000fc800078e020e */
[----:B------:R-:W-:-:S07]  /*208d0*/  IMAD.MOV.U32 R13, RZ, RZ, R3 ;  /* 0x000000ffff0d7224 */ /* 0x000fce00078e0003 */
[----:B------:R-:W-:Y:S05]  /*208e0*/  WARPSYNC.COLLECTIVE R15, `(.L_x_15932) ;  /* 0x000000000f087348 */ /* 0x000fea0003c00000 */
[----:B------:R0:W1:Y:S02]  /*208f0*/  SHFL.UP P6, R14, R13, R12, R11 ;  /* 0x0400000c0d0e7389 */ /* 0x00006400000c000b */
[----:B01----:R-:W-:Y:S01]  /*20900*/  ENDCOLLECTIVE ;  /* 0x000000000000791b */ /* 0x003fe20003800000 */
.L_x_15932:
[----:B------:R-:W-:Y:S01]  /*20910*/  IMAD.MOV.U32 R12, RZ, RZ, 0x8 ;  /* 0x00000008ff0c7424 */ /* 0x000fe200078e00ff */
[----:B------:R-:W-:-:S05]  /*20920*/  SEL R4, R14, RZ, P3 ;  /* 0x000000ff0e047207 */ /* 0x000fca0001800000 */
[----:B------:R-:W-:-:S04]  /*20930*/  IMAD.IADD R4, R3, 0x1, R4 ;  /* 0x0000000103047824 */ /* 0x000fc800078e0204 */
[----:B------:R-:W-:-:S07]  /*20940*/  IMAD.MOV.U32 R13, RZ, RZ, R4 ;  /* 0x000000ffff0d7224 */ /* 0x000fce00078e0004 */
[----:B------:R-:W-:Y:S05]  /*20950*/  WARPSYNC.COLLECTIVE R15, `(.L_x_15933) ;  /* 0x000000000f087348 */ /* 0x000fea0003c00000 */
[----:B------:R0:W1:Y:S02]  /*20960*/  SHFL.UP P6, R14, R13, R12, R11 ;  /* 0x0400000c0d0e7389 */ /* 0x00006400000c000b */
[----:B01----:R-:W-:Y:S01]  /*20970*/  ENDCOLLECTIVE ;  /* 0x000000000000791b */ /* 0x003fe20003800000 */
.L_x_15933:
[----:B------:R-:W-:Y:S01]  /*20980*/  IMAD.MOV.U32 R12, RZ, RZ, 0x10 ;  /* 0x00000010ff0c7424 */ /* 0x000fe200078e00ff */
[----:B------:R-:W-:-:S05]  /*20990*/  SEL R7, R14, RZ, P4 ;  /* 0x000000ff0e077207 */ /* 0x000fca0002000000 */
[----:B------:R-:W-:-:S04]  /*209a0*/  IMAD.IADD R7, R4, 0x1, R7 ;  /* 0x0000000104077824 */ /* 0x000fc800078e0207 */
[----:B------:R-:W-:-:S07]  /*209b0*/  IMAD.MOV.U32 R13, RZ, RZ, R7 ;  /* 0x000000ffff0d7224 */ /* 0x000fce00078e0007 */
[----:B------:R-:W-:Y:S05]  /*209c0*/  WARPSYNC.COLLECTIVE R15, `(.L_x_15934) ;  /* 0x000000000f087348 */ /* 0x000fea0003c00000 */
[----:B------:R0:W1:Y:S02]  /*209d0*/  SHFL.UP P6, R14, R13, R12, R11 ;  /* 0x0400000c0d0e7389 */ /* 0x00006400000c000b */
[----:B01----:R-:W-:Y:S01]  /*209e0*/  ENDCOLLECTIVE ;  /* 0x000000000000791b */ /* 0x003fe20003800000 */
.L_x_15934:
[----:B------:R-:W-:Y:S01]  /*209f0*/  MOV R12, 0x1f ;  /* 0x0000001f000c7802 */ /* 0x000fe20000000f00 */
[----:B------:R-:W-:Y:S01]  /*20a00*/  IMAD.MOV.U32 R11, RZ, RZ, 0x1f ;  /* 0x0000001fff0b7424 */ /* 0x000fe200078e00ff */
[----:B------:R-:W-:-:S05]  /*20a10*/  SEL R2, R14, RZ, P5 ;  /* 0x000000ff0e027207 */ /* 0x000fca0002800000 */
[----:B------:R-:W-:-:S04]  /*20a20*/  IMAD.IADD R2, R7, 0x1, R2 ;  /* 0x0000000107027824 */ /* 0x000fc800078e0202 */
[----:B------:R-:W-:-:S07]  /*20a30*/  IMAD.MOV.U32 R13, RZ, RZ, R2 ;  /* 0x000000ffff0d7224 */ /* 0x000fce00078e0002 */
[----:B------:R-:W-:Y:S05]  /*20a40*/  WARPSYNC.COLLECTIVE R15, `(.L_x_15935) ;  /* 0x000000000f087348 */ /* 0x000fea0003c00000 */
[----:B------:R0:W1:Y:S02]  /*20a50*/  SHFL.IDX P6, R14, R13, R12, R11 ;  /* 0x0000000c0d0e7389 */ /* 0x00006400000c000b */
[----:B01----:R-:W-:Y:S01]  /*20a60*/  ENDCOLLECTIVE ;  /* 0x000000000000791b */ /* 0x003fe20003800000 */
.L_x_15935:
[----:B------:R-:W-:Y:S05]  /*20a70*/  BRA `(.L_x_15936) ;  /* 0xffffff9000287947 */ /* 0x000fea000383ffff */
.L_x_15706:
[----:B------:R-:W-:Y:S01]  /*20a80*/  BSSY B0, `(.L_x_15937) ;  /* 0x0000006000007945 */ /* 0x000fe20003800000 */
[----:B------:R-:W-:Y:S01]  /*20a90*/  PLOP3.LUT P6, PT, P6, PT, PT, 0x8, 0x0 ;  /* 0x000000000000781c */ /* 0x000fe200037ce170 */
[----:B------:R-:W-:-:S12]  /*20aa0*/  IMAD.MOV.U32 R15, RZ, RZ, -0x1 ;  /* 0xffffffffff0f7424 */ /* 0x000fd800078e00ff */
[----:B01----:R-:W-:Y:S05]  /*20ab0*/  WARPSYNC.COLLECTIVE R15, `(.L_x_15938) ;  /* 0x000000000f087348 */ /* 0x003fea0003c00000 */
[----:B------:R-:W-:Y:S01]  /*20ac0*/  VOTE.ANY R14, PT, P6 ;  /* 0x00000000000e7806 */ /* 0x000fe200030e0100 */
[----:B01----:R-:W-:Y:S06]  /*20ad0*/  ENDCOLLECTIVE ;  /* 0x000000000000791b */ /* 0x003fec0003800000 */
.L_x_15938:
[----:B------:R-:W-:Y:S05]  /*20ae0*/  BSYNC B0 ;  /* 0x0000000000007941 */ /* 0x000fea0003800000 */
.L_x_15937:
        /* <DEDUP_REMOVED lines=10> */
.L_x_15939:
[----:B------:R-:W-:Y:S02]  /*20b90*/  IMAD.MOV.U32 R13, RZ, RZ, R5 ;  /* 0x000000ffff0d7224 */ /* 0x000fe400078e0005 */
[----:B------:R-:W-:-:S07]  /*20ba0*/  IMAD.MOV.U32 R25, RZ, RZ, R14 ;  /* 0x000000ffff197224 */ /* 0x000fce00078e000e */
[----:B------:R-:W-:Y:S05]  /*20bb0*/  WARPSYNC.COLLECTIVE R15, `(.L_x_15940) ;  /* 0x000000000f087348 */ /* 0x000fea0003c00000 */
[----:B------:R0:W1:Y:S02]  /*20bc0*/  SHFL.IDX P6, R14, R13, R12, R11 ;  /* 0x0000000c0d0e7389 */ /* 0x00006400000c000b */
[----:B01----:R-:W-:Y:S01]  /*20bd0*/  ENDCOLLECTIVE ;  /* 0x000000000000791b */ /* 0x003fe20003800000 */
.L_x_15940:
[----:B------:R-:W-:Y:S01]  /*20be0*/  IMAD.MOV.U32 R5, RZ, RZ, R14 ;  /* 0x000000ffff057224 */ /* 0x000fe200078e000e */
[----:B------:R-:W-:Y:S06]  /*20bf0*/  BRA `(.L_x_15941) ;  /* 0xffffff9000087947 */ /* 0x000fec000383ffff */
.L_x_15708:
[----:B------:R-:W-:Y:S01]  /*20c00*/  BSSY B0, `(.L_x_15942) ;  /* 0x0000007000007945 */ /* 0x000fe20003800000 */
[----:B------:R-:W-:Y:S02]  /*20c10*/  IMAD.MOV.U32 R13, RZ, RZ, R2 ;  /* 0x000000ffff0d7224 */ /* 0x000fe400078e0002 */
[----:B------:R-:W-:Y:S02]  /*20c20*/  IMAD.MOV.U32 R11, RZ, RZ, 0x1f ;  /* 0x0000001fff0b7424 */ /* 0x000fe400078e00ff */
[----:B------:R-:W-:-:S07]  /*20c30*/  IMAD.MOV.U32 R15, RZ, RZ, -0x1 ;  /* 0xffffffffff0f7424 */ /* 0x000fce00078e00ff */
[----:B01234-:R-:W-:Y:S05]  /*20c40*/  WARPSYNC.COLLECTIVE R15, `(.L_x_15943) ;  /* 0x000000000f087348 */ /* 0x01ffea0003c00000 */
[----:B------:R0:W0:Y:S02]  /*20c50*/  SHFL.IDX P6, R14, R13, R12, R11 ;  /* 0x0000000c0d0e7389 */ /* 0x00002400000c000b */
[----:B01234-:R-:W-:Y:S01]  /*20c60*/  ENDCOLLECTIVE ;  /* 0x000000000000791b */ /* 0x01ffe20003800000 */
.L_x_15943:
[----:B------:R-:W-:Y:S05]  /*20c70*/  BSYNC B0 ;  /* 0x0000000000007941 */ /* 0x000fea0003800000 */
.L_x_15942:
[----:B------:R-:W-:Y:S01]  /*20c80*/  IMAD.MOV.U32 R24, RZ, RZ, R14 ;  /* 0x000000ffff187224 */ /* 0x000fe200078e000e */
[----:B------:R-:W-:Y:S06]  /*20c90*/  BRA `(.L_x_15707) ;  /* 0xffffff8c00f87947 */ /* 0x000fec000383ffff */
.L_x_15714:
[----:B0-----:R0:W4:Y:S02]  /*20ca0*/  SYNCS.PHASECHK.TRANS64.TRYWAIT P0, [R5+URZ+0x16820], R0 ;  /* 0x01682000050075a7 */ /* 0x001124000800017f */
[----:B----4-:R-:W-:Y:S05]  /*20cb0*/  @!P0 NANOSLEEP.SYNCS 0x989680 ;  /* 0x009896800000895d */ /* 0x010fea0003900000 */
[----:B------:R-:W4:Y:S02]  /*20cc0*/  @!P0 SYNCS.PHASECHK.TRANS64 P0, [R5+URZ+0x16820], R0 ;  /* 0x01682000050085a7 */ /* 0x000f24000800007f */
[----:B----4-:R-:W-:Y:S05]  /*20cd0*/  @!P0 BRA `(.L_x_15714) ;  /* 0xfffffffc00f08947 */ /* 0x010fea000383ffff */
[----:B------:R-:W-:Y:S05]  /*20ce0*/  BRA `(.L_x_15944) ;  /* 0xffffff9800547947 */ /* 0x000fea000383ffff */
.L_x_15715:
[----:B------:R-:W4:Y:S01]  /*20cf0*/  S2R R2, SR_TID.X ;  /* 0x0000000000027919 */ /* 0x000f220000002100 */
[----:B------:R-:W-:Y:S01]  /*20d00*/  BSSY B0, `(.L_x_15945) ;  /* 0x000000a000007945 */ /* 0x000fe20003800000 */
[----:B------:R-:W-:Y:S02]  /*20d10*/  IMAD.MOV.U32 R12, RZ, RZ, RZ ;  /* 0x000000ffff0c7224 */ /* 0x000fe400078e00ff */
[----:B------:R-:W-:Y:S02]  /*20d20*/  IMAD.MOV.U32 R11, RZ, RZ, 0x1f ;  /* 0x0000001fff0b7424 */ /* 0x000fe400078e00ff */
[----:B------:R-:W-:Y:S01]  /*20d30*/  IMAD.MOV.U32 R15, RZ, RZ, -0x1 ;  /* 0xffffffffff0f7424 */ /* 0x000fe200078e00ff */
[----:B----4-:R-:W-:-:S04]  /*20d40*/  SHF.R.U32.HI R2, RZ, 0x5, R2 ;  /* 0x00000005ff027819 */ /* 0x010fc80000011602 */
[----:B------:R-:W-:-:S05]  /*20d50*/  LOP3.LUT R2, R2, 0x3, RZ, 0xc0, !PT ;  /* 0x0000000302027812 */ /* 0x000fca00078ec0ff */
[----:B------:R-:W-:-:S07]  /*20d60*/  IMAD.MOV.U32 R13, RZ, RZ, R2 ;  /* 0x000000ffff0d7224 */ /* 0x000fce00078e0002 */
[----:B0123--:R-:W-:Y:S05]  /*20d70*/  WARPSYNC.COLLECTIVE R15, `(.L_x_15946) ;  /* 0x000000000f087348 */ /* 0x00ffea0003c00000 */
[----:B------:R4:W0:Y:S02]  /*20d80*/  SHFL.IDX P6, R14, R13, R12, R11 ;  /* 0x0000000c0d0e7389 */ /* 0x00082400000c000b */
[----:B01234-:R-:W-:Y:S01]  /*20d90*/  ENDCOLLECTIVE ;  /* 0x000000000000791b */ /* 0x01ffe20003800000 */
.L_x_15946:
[----:B------:R-:W-:Y:S05]  /*20da0*/  BSYNC B0 ;  /* 0x0000000000007941 */ /* 0x000fea0003800000 */
.L_x_15945:
[----:B------:R-:W-:Y:S05]  /*20db0*/  BRA `(.L_x_15947) ;  /* 0xffffff98003c7947 */ /* 0x000fea000383ffff */
.L_x_15716:
[----:B------:R-:W-:Y:S01]  /*20dc0*/  BSSY B0, `(.L_x_15948) ;  /* 0x0000006000007945 */ /* 0x000fe20003800000 */
[----:B------:R-:W-:-:S07]  /*20dd0*/  IMAD.MOV.U32 R15, RZ, RZ, -0x1 ;  /* 0xffffffffff0f7424 */ /* 0x000fce00078e00ff */
[----:B0123--:R-:W-:Y:S05]  /*20de0*/  WARPSYNC.COLLECTIVE R15, `(.L_x_15949) ;  /* 0x000000000f0c7348 */ /* 0x00ffea0003c00000 */
[----:B------:R-:W-:Y:S02]  /*20df0*/  ELECT P6, UR62, PT ;  /* 0x00000000003e782f */ /* 0x000fe400038c0000 */
[----:B------:R-:W-:Y:S01]  /*20e00*/  MOV R14, UR62 ;  /* 0x0000003e000e7c02 */ /* 0x000fe20008000f00 */
[----:B0123--:R-:W-:Y:S10]  /*20e10*/  ENDCOLLECTIVE ;  /* 0x000000000000791b */ /* 0x00fff40003800000 */
.L_x_15949:
[----:B------:R-:W-:Y:S05]  /*20e20*/  BSYNC B0 ;  /* 0x0000000000007941 */ /* 0x000fea0003800000 */
.L_x_15948:
[----:B------:R-:W-:Y:S05]  /*20e30*/  BRA `(.L_x_15950) ;  /* 0xffffff9800307947 */ /* 0x000fea000383ffff */
.L_x_15718:
[----:B0-----:R0:W4:Y:S02]  /*20e40*/  SYNCS.PHASECHK.TRANS64.TRYWAIT P1, [R3+URZ+0x16840], R2 ;  /* 0x01684002030075a7 */ /* 0x001124000802017f */
[----:B----4-:R-:W-:Y:S05]  /*20e50*/  @!P1 NANOSLEEP.SYNCS 0x989680 ;  /* 0x009896800000995d */ /* 0x010fea0003900000 */
[----:B------:R-:W4:Y:S02]  /*20e60*/  @!P1 SYNCS.PHASECHK.TRANS64 P1, [R3+URZ+0x16840], R2 ;  /* 0x01684002030095a7 */ /* 0x000f24000802007f */
[----:B----4-:R-:W-:Y:S05]  /*20e70*/  @!P1 BRA `(.L_x_15718) ;  /* 0xfffffffc00f09947 */ /* 0x010fea000383ffff */
[----:B------:R-:W-:Y:S05]  /*20e80*/  BRA `(.L_x_15951) ;  /* 0xffffff9800507947 */ /* 0x000fea000383ffff */
.L_x_15720:
[----:B----4-:R4:W0:Y:S02]  /*20e90*/  SYNCS.PHASECHK.TRANS64.TRYWAIT P1, [R23+URZ+0x16840], R0 ;  /* 0x01684000170075a7 */ /* 0x010824000802017f */
[----:B0-----:R-:W-:Y:S05]  /*20ea0*/  @!P1 NANOSLEEP.SYNCS 0x989680 ;  /* 0x009896800000995d */ /* 0x001fea0003900000 */
[----:B------:R-:W0:Y:S02]  /*20eb0*/  @!P1 SYNCS.PHASECHK.TRANS64 P1, [R23+URZ+0x16840], R0 ;  /* 0x01684000170095a7 */ /* 0x000e24000802007f */
[----:B0-----:R-:W-:Y:S05]  /*20ec0*/  @!P1 BRA `(.L_x_15720) ;  /* 0xfffffffc00f09947 */ /* 0x001fea000383ffff */
[----:B------:R-:W-:Y:S05]  /*20ed0*/  BRA `(.L_x_15952) ;  /* 0xffffff98005c7947 */ /* 0x000fea000383ffff */
.L_x_15722:
[----:B------:R0:W0:Y:S02]  /*20ee0*/  SYNCS.PHASECHK.TRANS64.TRYWAIT P1, [R3+URZ+0x16860], R2 ;  /* 0x01686002030075a7 */ /* 0x000024000802017f */
[----:B0-----:R-:W-:Y:S05]  /*20ef0*/  @!P1 NANOSLEEP.SYNCS 0x989680 ;  /* 0x009896800000995d */ /* 0x001fea0003900000 */
[----:B------:R-:W0:Y:S02]  /*20f00*/  @!P1 SYNCS.PHASECHK.TRANS64 P1, [R3+URZ+0x16860], R2 ;  /* 0x01686002030095a7 */ /* 0x000e24000802007f */
[----:B0-----:R-:W-:Y:S05]  /*20f10*/  @!P1 BRA `(.L_x_15722) ;  /* 0xfffffffc00f09947 */ /* 0x001fea000383ffff */
[----:B------:R-:W-:Y:S05]  /*20f20*/  BRA `(.L_x_15953) ;  /* 0xffffff9800587947 */ /* 0x000fea000383ffff */
.L_x_15954:
        /* <DEDUP_REMOVED lines=13> */
.L_x_16000:


//--------------------- .nv.global.init           --------------------------
	.section	.nv.global.init,"aw",@progbits
.nv.global.init:
	.type		$str$23,@object
	.size		$str$23,($str$24 - $str$23)
$str$23:
        /*0000*/ 	.byte	0x28, 0x61, 0x64, 0x64, 0x72, 0x65, 0x73, 0x73, 0x20, 0x26, 0x20, 0x6d, 0x61, 0x73, 0x6b, 0x29
        /*0010*/ 	.byte	0x20, 0x3d, 0x3d, 0x20, 0x30, 0x00
	.type		$str$24,@object
	.size		$str$24,(__unnamed_27 - $str$24)
$str$24:
        /*0016*/ 	.byte	0x2f, 0x74, 0x6d, 0x70, 0x2f, 0x6f, 0x73, 0x73, 0x5f, 0x6b, 0x65, 0x72, 0x6e, 0x65, 0x6c, 0x73
        /*0026*/ 	.byte	0x5f, 0x73, 0x72, 0x63, 0x2f, 0x66, 0x6c, 0x61, 0x73, 0x68, 0x5f, 0x61, 0x74, 0x74, 0x65, 0x6e
        /*0036*/ 	.byte	0x74, 0x69, 0x6f, 0x6e, 0x2f, 0x63, 0x73, 0x72, 0x63, 0x2f, 0x63, 0x75, 0x74, 0x6c, 0x61, 0x73
        /*0046*/ 	.byte	0x73, 0x2f, 0x69, 0x6e, 0x63, 0x6c, 0x75, 0x64, 0x65, 0x2f, 0x63, 0x75, 0x74, 0x65, 0x2f, 0x70
        /*0056*/ 	.byte	0x6f, 0x69, 0x6e, 0x74, 0x65, 0x72, 0x5f, 0x66, 0x6c, 0x61, 0x67, 0x67, 0x65, 0x64, 0x2e, 0x68
        /*0066*/ 	.byte	0x70, 0x70, 0x00
	.type		__unnamed_27,@object
	.size		__unnamed_27,(__unnamed_4 - __unnamed_27)
__unnamed_27:
        /* <DEDUP_REMOVED lines=24> */
        /*01e9*/ 	.byte	0x00
	.type		__unnamed_4,@object
	.size		__unnamed_4,(__unnamed_9 - __unnamed_4)
__unnamed_4:
        /* <DEDUP_REMOVED lines=25> */
	.type		__unnamed_9,@object
	.size		__unnamed_9,(__unnamed_17 - __unnamed_9)
__unnamed_9:
        /* <DEDUP_REMOVED lines=25> */
	.type		__unnamed_17,@object
	.size		__unnamed_17,(__unnamed_13 - __unnamed_17)
__unnamed_17:
        /* <DEDUP_REMOVED lines=25> */
	.type		__unnamed_13,@object
	.size		__unnamed_13,(__unnamed_23 - __unnamed_13)
__unnamed_13:
        /* <DEDUP_REMOVED lines=25> */
	.type		__unnamed_23,@object
	.size		__unnamed_23,(__unnamed_18 - __unnamed_23)
__unnamed_23:
        /* <DEDUP_REMOVED lines=25> */
	.type		__unnamed_18,@object
	.size		__unnamed_18,(__unnamed_22 - __unnamed_18)
__unnamed_18:
        /* <DEDUP_REMOVED lines=25> */
	.type		__unnamed_22,@object
	.size		__unnamed_22,(__unnamed_5 - __unnamed_22)
__unnamed_22:
        /* <DEDUP_REMOVED lines=25> */
	.type		__unnamed_5,@object
	.size		__unnamed_5,(__unnamed_3 - __unnamed_5)
__unnamed_5:
        /* <DEDUP_REMOVED lines=24> */
        /*0e03*/ 	.byte	0x3e, 0x20, 0x26, 0x5d, 0x00
	.type		__unnamed_3,@object
	.size		__unnamed_3,(__unnamed_2 - __unnamed_3)
__unnamed_3:
        /* <DEDUP_REMOVED lines=29> */
	.type		__unnamed_2,@object
	.size		__unnamed_2,(__unnamed_1 - __unnamed_2)
__unnamed_2:
        /* <DEDUP_REMOVED lines=29> */
	.type		__unnamed_1,@object
	.size		__unnamed_1,(__unnamed_25 - __unnamed_1)
__unnamed_1:
        /* <DEDUP_REMOVED lines=28> */
        /*1360*/ 	.byte	0x3c, 0x38, 0x31, 0x39, 0x32, 0x3e, 0x3e, 0x3e, 0x3e, 0x3e, 0x20, 0x26, 0x5d, 0x00
	.type		__unnamed_25,@object
	.size		__unnamed_25,(__unnamed_26 - __unnamed_25)
__unnamed_25:
        /* <DEDUP_REMOVED lines=28> */
        /*152e*/ 	.byte	0x3a, 0x43, 0x3c, 0x31, 0x36, 0x33, 0x38, 0x34, 0x3e, 0x3e, 0x3e, 0x3e, 0x3e, 0x5d, 0x00
	.type		__unnamed_26,@object
	.size		__unnamed_26,(__unnamed_21 - __unnamed_26)
__unnamed_26:
        /* <DEDUP_REMOVED lines=29> */
	.type		__unnamed_21,@object
	.size		__unnamed_21,(__unnamed_11 - __unnamed_21)
__unnamed_21:
        /* <DEDUP_REMOVED lines=29> */
	.type		__unnamed_11,@object
	.size		__unnamed_11,(__unnamed_7 - __unnamed_11)
__unnamed_11:
        /* <DEDUP_REMOVED lines=29> */
	.type		__unnamed_7,@object
	.size		__unnamed_7,(__unnamed_15 - __unnamed_7)
__unnamed_7:
        /* <DEDUP_REMOVED lines=29> */
	.type		__unnamed_15,@object
	.size		__unnamed_15,(__unnamed_12 - __unnamed_15)
__unnamed_15:
        /* <DEDUP_REMOVED lines=29> */
	.type		__unnamed_12,@object
	.size		__unnamed_12,(__unnamed_20 - __unnamed_12)
__unnamed_12:
        /* <DEDUP_REMOVED lines=29> */
	.type		__unnamed_20,@object
	.size		__unnamed_20,(__unnamed_8 - __unnamed_20)
__unnamed_20:
        /* <DEDUP_REMOVED lines=29> */
	.type		__unnamed_8,@object
	.size		__unnamed_8,(__unnamed_16 - __unnamed_8)
__unnamed_8:
        /* <DEDUP_REMOVED lines=29> */
	.type		__unnamed_16,@object
	.size		__unnamed_16,(__unnamed_24 - __unnamed_16)
__unnamed_16:
        /* <DEDUP_REMOVED lines=29> */
	.type		__unnamed_24,@object
	.size		__unnamed_24,(__unnamed_19 - __unnamed_24)
__unnamed_24:
        /* <DEDUP_REMOVED lines=30> */
	.type		__unnamed_19,@object
	.size		__unnamed_19,(__unnamed_10 - __unnamed_19)
__unnamed_19:
        /* <DEDUP_REMOVED lines=29> */
        /*292d*/ 	.byte	0x5d, 0x00
	.type		__unnamed_10,@object
	.size		__unnamed_10,(__unnamed_6 - __unnamed_10)
__unnamed_10:
        /* <DEDUP_REMOVED lines=30> */
	.type		__unnamed_6,@object
	.size		__unnamed_6,(__unnamed_14 - __unnamed_6)
__unnamed_6:
        /* <DEDUP_REMOVED lines=30> */
	.type		__unnamed_14,@object
	.size		__unnamed_14,(.L_13 - __unnamed_14)
__unnamed_14:
        /* <DEDUP_REMOVED lines=30> */
.L_13:


//--------------------- .nv.shared._ZN7cutlass13device_kernelIN5flash11enable_sm90INS1_16FlashAttnFwdSm90INS1_25CollectiveMainloopFwdSm90ILi2EN4cute5tupleIJNS5_1CILi1EEES8_S8_EEENS6_IJNS7_ILi128EEENS7_ILi80EEENS7_ILi256EEEEEELi256ENS_10bfloat16_tEfNS_4arch4Sm90ELb0ELb0ELb0ELb0ELb1ELb0ELb0ELb1ELb1ELb1ELb1ELb0EEENS1_21CollectiveEpilogueFwdINS6_IJSA_SC_SB_EEES9_SE_SG_Li256ELb0ELb1ELb1ELb0EEENS1_19SingleTileSchedulerILb0ELb1ELb1ELi128EEEEEEEEEvNT_6ParamsE --------------------------
	.section	.nv.shared._ZN7cutlass13device_kernelIN5flash11enable_sm90INS1_16FlashAttnFwdSm90INS1_25CollectiveMainloopFwdSm90ILi2EN4cute5tupleIJNS5_1CILi1EEES8_S8_EEENS6_IJNS7_ILi128EEENS7_ILi80EEENS7_ILi256EEEEEELi256ENS_10bfloat16_tEfNS_4arch4Sm90ELb0ELb0ELb0ELb0ELb1ELb0ELb0ELb1ELb1ELb1ELb1ELb0EEENS1_21CollectiveEpilogueFwdINS6_IJSA_SC_SB_EEES9_SE_SG_Li256ELb0ELb1ELb1ELb0EEENS1_19SingleTileSchedulerILb0ELb1ELb1ELi128EEEEEEEEEvNT_6ParamsE,"aw",@nobits
	.sectionflags	@""
	.align	16
	.zero		1024


//--------------------- .nv.shared.reserved.0     --------------------------
	.section	.nv.shared.reserved.0,"aw",@nobits
	.weak		__nv_reservedSMEM_offset_0_alias
	.size		__nv_reservedSMEM_offset_0_alias, 0, 0
	.other		__nv_reservedSMEM_offset_0_alias,@"STO_CUDA_RESERVED_SHARED STV_DEFAULT"
__nv_reservedSMEM_offset_0_alias:
	.zero		0


//--------------------- .nv.global                --------------------------
	.section	.nv.global,"aw",@nobits
.nv.global:
	.type		_ZN78_INTERNAL_cc2cd7de_42_flash_fwd_hdimall_bf16_paged_split_sm90_cu_9d2915ae_35164cute1_E,@object
	.size		_ZN78_INTERNAL_cc2cd7de_42_flash_fwd_hdimall_bf16_paged_split_sm90_cu_9d2915ae_35164cute1_E,(_ZN78_INTERNAL_cc2cd7de_42_flash_fwd_hdimall_bf16_paged_split_sm90_cu_9d2915ae_35164cuda3std3__45__cpo6cbeginE - _ZN78_INTERNAL_cc2cd7de_42_flash_fwd_hdimall_bf16_paged_split_sm90_cu_9d2915ae_35164cute1_E)
_ZN78_INTERNAL_cc2cd7de_42_flash_fwd_hdimall_bf16_paged_split_sm90_cu_9d2915ae_35164cute1_E:
	.zero		1
	.type		_ZN78_INTERNAL_cc2cd7de_42_flash_fwd_hdimall_bf16_paged_split_sm90_cu_9d2915ae_35164cuda3std3__45__cpo6cbeginE,@object
	.size		_ZN78_INTERNAL_cc2cd7de_42_flash_fwd_hdimall_bf16_paged_split_sm90_cu_9d2915ae_35164cuda3std3__45__cpo6cbeginE,(_ZN78_INTERNAL_cc2cd7de_42_flash_fwd_hdimall_bf16_paged_split_sm90_cu_9d2915ae_35164cuda3std3__48in_placeE - _ZN78_INTERNAL_cc2cd7de_42_flash_fwd_hdimall_bf16_paged_split_sm90_cu_9d2915ae_35164cuda3std3__45__cpo6cbeginE)
_ZN78_INTERNAL_cc2cd7de_42_flash_fwd_hdimall_bf16_paged_split_sm90_cu_9d2915ae_35164cuda3std3__45__cpo6cbeginE:
	.zero		1
	.type		_ZN78_INTERNAL_cc2cd7de_42_flash_fwd_hdimall_bf16_paged_split_sm90_cu_9d2915ae_35164cuda3std3__48in_placeE,@object
	.size		_ZN78_INTERNAL_cc2cd7de_42_flash_fwd_hdimall_bf16_paged_split_sm90_cu_9d2915ae_35164cuda3std3__48in_placeE,(_ZN78_INTERNAL_cc2cd7de_42_flash_fwd_hdimall_bf16_paged_split_sm90_cu_9d2915ae_35164cuda3std6ranges3__45__cpo9iter_moveE - _ZN78_INTERNAL_cc2cd7de_42_flash_fwd_hdimall_bf16_paged_split_sm90_cu_9d2915ae_35164cuda3std3__48in_placeE)
_ZN78_INTERNAL_cc2cd7de_42_flash_fwd_hdimall_bf16_paged_split_sm90_cu_9d2915ae_35164cuda3std3__48in_placeE:
	.zero		1
	.type		_ZN78_INTERNAL_cc2cd7de_42_flash_fwd_hdimall_bf16_paged_split_sm90_cu_9d2915ae_35164cuda3std6ranges3__45__cpo9iter_moveE,@object
	.size		_ZN78_INTERNAL_cc2cd7de_42_flash_fwd_hdimall_bf16_paged_split_sm90_cu_9d2915ae_35164cuda3std6ranges3__45__cpo9iter_moveE,(_ZN78_INTERNAL_cc2cd7de_42_flash_fwd_hdimall_bf16_paged_split_sm90_cu_9d2915ae_35164cuda3std3__45__cpo5beginE - _ZN78_INTERNAL_cc2cd7de_42_flash_fwd_hdimall_bf16_paged_split_sm90_cu_9d2915ae_35164cuda3std6ranges3__45__cpo9iter_moveE)
_ZN78_INTERNAL_cc2cd7de_42_flash_fwd_hdimall_bf16_paged_split_sm90_cu_9d2915ae_35164cuda3std6ranges3__45__cpo9iter_moveE:
	.zero		1
	.type		_ZN78_INTERNAL_cc2cd7de_42_flash_fwd_hdimall_bf16_paged_split_sm90_cu_9d2915ae_35164cuda3std3__45__cpo5beginE,@object
	.size		_ZN78_INTERNAL_cc2cd7de_42_flash_fwd_hdimall_bf16_paged_split_sm90_cu_9d2915ae_35164cuda3std3__45__cpo5beginE,(_ZN78_INTERNAL_cc2cd7de_42_flash_fwd_hdimall_bf16_paged_split_sm90_cu_9d2915ae_35164cuda3std3__480_GLOBAL__N__cc2cd7de_42_flash_fwd_hdimall_bf16_paged_split_sm90_cu_9d2915ae_35166ignoreE - _ZN78_INTERNAL_cc2cd7de_42_flash_fwd_hdimall_bf16_paged_split_sm90_cu_9d2915ae_35164cuda3std3__45__cpo5beginE)
_ZN78_INTERNAL_cc2cd7de_42_flash_fwd_hdimall_bf16_paged_split_sm90_cu_9d2915ae_35164cuda3std3__45__cpo5beginE:
	.zero		1
	.type		_ZN78_INTERNAL_cc2cd7de_42_flash_fwd_hdimall_bf16_paged_split_sm90_cu_9d2915ae_35164cuda3std3__480_GLOBAL__N__cc2cd7de_42_flash_fwd_hdimall_bf16_paged_split_sm90_cu_9d2915ae_35166ignoreE,@object
	.size		_ZN78_INTERNAL_cc2cd7de_42_flash_fwd_hdimall_bf16_paged_split_sm90_cu_9d2915ae_35164cuda3std3__480_GLOBAL__N__cc2cd7de_42_flash_fwd_hdimall_bf16_paged_split_sm90_cu_9d2915ae_35166ignoreE,(_ZN78_INTERNAL_cc2cd7de_42_flash_fwd_hdimall_bf16_paged_split_sm90_cu_9d2915ae_35164cute7productE - _ZN78_INTERNAL_cc2cd7de_42_flash_fwd_hdimall_bf16_paged_split_sm90_cu_9d2915ae_35164cuda3std3__480_GLOBAL__N__cc2cd7de_42_flash_fwd_hdimall_bf16_paged_split_sm90_cu_9d2915ae_35166ignoreE)
_ZN78_INTERNAL_cc2cd7de_42_flash_fwd_hdimall_bf16_paged_split_sm90_cu_9d2915ae_35164cuda3std3__480_GLOBAL__N__cc2cd7de_42_flash_fwd_hdimall_bf16_paged_split_sm90_cu_9d2915ae_35166ignoreE:
	.zero		1
	.type		_ZN78_INTERNAL_cc2cd7de_42_flash_fwd_hdimall_bf16_paged_split_sm90_cu_9d2915ae_35164cute7productE,@object
	.size		_ZN78_INTERNAL_cc2cd7de_42_flash_fwd_hdimall_bf16_paged_split_sm90_cu_9d2915ae_35164cute7productE,(_ZN78_INTERNAL_cc2cd7de_42_flash_fwd_hdimall_bf16_paged_split_sm90_cu_9d2915ae_35164cuda3std3__45__cpo3endE - _ZN78_INTERNAL_cc2cd7de_42_flash_fwd_hdimall_bf16_paged_split_sm90_cu_9d2915ae_35164cute7productE)
_ZN78_INTERNAL_cc2cd7de_42_flash_fwd_hdimall_bf16_paged_split_sm90_cu_9d2915ae_35164cute7productE:
	.zero		1
	.type		_ZN78_INTERNAL_cc2cd7de_42_flash_fwd_hdimall_bf16_paged_split_sm90_cu_9d2915ae_35164cuda3std3__45__cpo3endE,@object
	.size		_ZN78_INTERNAL_cc2cd7de_42_flash_fwd_hdimall_bf16_paged_split_sm90_cu_9d2915ae_35164cuda3std3__45__cpo3endE,(_ZN78_INTERNAL_cc2cd7de_42_flash_fwd_hdimall_bf16_paged_split_sm90_cu_9d2915ae_35164cuda3std3__419piecewise_constructE - _ZN78_INTERNAL_cc2cd7de_42_flash_fwd_hdimall_bf16_paged_split_sm90_cu_9d2915ae_35164cuda3std3__45__cpo3endE)
_ZN78_INTERNAL_cc2cd7de_42_flash_fwd_hdimall_bf16_paged_split_sm90_cu_9d2915ae_35164cuda3std3__45__cpo3endE:
	.zero		1
	.type		_ZN78_INTERNAL_cc2cd7de_42_flash_fwd_hdimall_bf16_paged_split_sm90_cu_9d2915ae_35164cuda3std3__419piecewise_constructE,@object
	.size		_ZN78_INTERNAL_cc2cd7de_42_flash_fwd_hdimall_bf16_paged_split_sm90_cu_9d2915ae_35164cuda3std3__419piecewise_constructE,(_ZN78_INTERNAL_cc2cd7de_42_flash_fwd_hdimall_bf16_paged_split_sm90_cu_9d2915ae_35164cuda3std3__45__cpo4cendE - _ZN78_INTERNAL_cc2cd7de_42_flash_fwd_hdimall_bf16_paged_split_sm90_cu_9d2915ae_35164cuda3std3__419piecewise_constructE)
_ZN78_INTERNAL_cc2cd7de_42_flash_fwd_hdimall_bf16_paged_split_sm90_cu_9d2915ae_35164cuda3std3__419piecewise_constructE:
	.zero		1
	.type		_ZN78_INTERNAL_cc2cd7de_42_flash_fwd_hdimall_bf16_paged_split_sm90_cu_9d2915ae_35164cuda3std3__45__cpo4cendE,@object
	.size		_ZN78_INTERNAL_cc2cd7de_42_flash_fwd_hdimall_bf16_paged_split_sm90_cu_9d2915ae_35164cuda3std3__45__cpo4cendE,(_ZN78_INTERNAL_cc2cd7de_42_flash_fwd_hdimall_bf16_paged_split_sm90_cu_9d2915ae_35164cuda3std6ranges3__45__cpo4swapE - _ZN78_INTERNAL_cc2cd7de_42_flash_fwd_hdimall_bf16_paged_split_sm90_cu_9d2915ae_35164cuda3std3__45__cpo4cendE)
_ZN78_INTERNAL_cc2cd7de_42_flash_fwd_hdimall_bf16_paged_split_sm90_cu_9d2915ae_35164cuda3std3__45__cpo4cendE:
	.zero		1
	.type		_ZN78_INTERNAL_cc2cd7de_42_flash_fwd_hdimall_bf16_paged_split_sm90_cu_9d2915ae_35164cuda3std6ranges3__45__cpo4swapE,@object
	.size		_ZN78_INTERNAL_cc2cd7de_42_flash_fwd_hdimall_bf16_paged_split_sm90_cu_9d2915ae_35164cuda3std6ranges3__45__cpo4swapE,(.L_34 - _ZN78_INTERNAL_cc2cd7de_42_flash_fwd_hdimall_bf16_paged_split_sm90_cu_9d2915ae_35164cuda3std6ranges3__45__cpo4swapE)
_ZN78_INTERNAL_cc2cd7de_42_flash_fwd_hdimall_bf16_paged_split_sm90_cu_9d2915ae_35164cuda3std6ranges3__45__cpo4swapE:
	.zero		1
.L_34:


//--------------------- .nv.shared._ZN7cutlass13device_kernelIN5flash11enable_sm90INS1_16FlashAttnFwdSm90INS1_25CollectiveMainloopFwdSm90ILi2EN4cute5tupleIJNS5_1CILi1EEES8_S8_EEENS6_IJNS7_ILi128EEENS7_ILi80EEENS7_ILi256EEEEEELi256ENS_10bfloat16_tEfNS_4arch4Sm90ELb0ELb0ELb0ELb1ELb1ELb0ELb0ELb1ELb1ELb1ELb1ELb0EEENS1_21CollectiveEpilogueFwdINS6_IJSA_SC_SB_EEES9_SE_SG_Li256ELb1ELb1ELb1ELb0EEENS1_36VarlenDynamicPersistentTileSchedulerILi128ELi80ELi256ELi128ELb1ELb1ELb1ELb0ELb1ELb1EEEEEEEEEvNT_6ParamsE --------------------------
	.section	.nv.shared._ZN7cutlass13device_kernelIN5flash11enable_sm90INS1_16FlashAttnFwdSm90INS1_25CollectiveMainloopFwdSm90ILi2EN4cute5tupleIJNS5_1CILi1EEES8_S8_EEENS6_IJNS7_ILi128EEENS7_ILi80EEENS7_ILi256EEEEEELi256ENS_10bfloat16_tEfNS_4arch4Sm90ELb0ELb0ELb0ELb1ELb1ELb0ELb0ELb1ELb1ELb1ELb1ELb0EEENS1_21CollectiveEpilogueFwdINS6_IJSA_SC_SB_EEES9_SE_SG_Li256ELb1ELb1ELb1ELb0EEENS1_36VarlenDynamicPersistentTileSchedulerILi128ELi80ELi256ELi128ELb1ELb1ELb1ELb0ELb1ELb1EEEEEEEEEvNT_6ParamsE,"aw",@nobits
	.sectionflags	@""
	.align	16
	.zero		1024


//--------------------- .nv.shared._ZN7cutlass13device_kernelIN5flash11enable_sm90INS1_16FlashAttnFwdSm90INS1_25CollectiveMainloopFwdSm90ILi2EN4cute5tupleIJNS5_1CILi1EEES8_S8_EEENS6_IJNS7_ILi128EEENS7_ILi80EEENS7_ILi256EEEEEELi256ENS_10bfloat16_tEfNS_4arch4Sm90ELb0ELb0ELb0ELb1ELb1ELb1ELb0ELb1ELb1ELb1ELb1ELb0EEENS1_21CollectiveEpilogueFwdINS6_IJSA_SC_SB_EEES9_SE_SG_Li256ELb1ELb1ELb1ELb0EEENS1_36VarlenDynamicPersistentTileSchedulerILi128ELi80ELi256ELi128ELb1ELb1ELb1ELb0ELb1ELb1EEEEEEEEEvNT_6ParamsE --------------------------
	.section	.nv.shared._ZN7cutlass13device_kernelIN5flash11enable_sm90INS1_16FlashAttnFwdSm90INS1_25CollectiveMainloopFwdSm90ILi2EN4cute5tupleIJNS5_1CILi1EEES8_S8_EEENS6_IJNS7_ILi128EEENS7_ILi80EEENS7_ILi256EEEEEELi256ENS_10bfloat16_tEfNS_4arch4Sm90ELb0ELb0ELb0ELb1ELb1ELb1ELb0ELb1ELb1ELb1ELb1ELb0EEENS1_21CollectiveEpilogueFwdINS6_IJSA_SC_SB_EEES9_SE_SG_Li256ELb1ELb1ELb1ELb0EEENS1_36VarlenDynamicPersistentTileSchedulerILi128ELi80ELi256ELi128ELb1ELb1ELb1ELb0ELb1ELb1EEEEEEEEEvNT_6ParamsE,"aw",@nobits
	.sectionflags	@""
	.align	16
	.zero		1024


//--------------------- .nv.shared._ZN7cutlass13device_kernelIN5flash11enable_sm90INS1_16FlashAttnFwdSm90INS1_25CollectiveMainloopFwdSm90ILi2EN4cute5tupleIJNS5_1CILi1EEES8_S8_EEENS6_IJNS7_ILi128EEENS7_ILi64EEENS7_ILi256EEEEEELi256ENS_10bfloat16_tEfNS_4arch4Sm90ELb0ELb1ELb0ELb0ELb1ELb0ELb0ELb1ELb1ELb1ELb1ELb0EEENS1_21CollectiveEpilogueFwdINS6_IJSA_SC_SB_EEES9_SE_SG_Li256ELb0ELb1ELb1ELb0EEENS1_19SingleTileSchedulerILb0ELb1ELb1ELi128EEEEEEEEEvNT_6ParamsE --------------------------
	.section	.nv.shared._ZN7cutlass13device_kernelIN5flash11enable_sm90INS1_16FlashAttnFwdSm90INS1_25CollectiveMainloopFwdSm90ILi2EN4cute5tupleIJNS5_1CILi1EEES8_S8_EEENS6_IJNS7_ILi128EEENS7_ILi64EEENS7_ILi256EEEEEELi256ENS_10bfloat16_tEfNS_4arch4Sm90ELb0ELb1ELb0ELb0ELb1ELb0ELb0ELb1ELb1ELb1ELb1ELb0EEENS1_21CollectiveEpilogueFwdINS6_IJSA_SC_SB_EEES9_SE_SG_Li256ELb0ELb1ELb1ELb0EEENS1_19SingleTileSchedulerILb0ELb1ELb1ELi128EEEEEEEEEvNT_6ParamsE,"aw",@nobits
	.sectionflags	@""
	.align	16
	.zero		1024


//--------------------- .nv.shared._ZN7cutlass13device_kernelIN5flash11enable_sm90INS1_16FlashAttnFwdSm90INS1_25CollectiveMainloopFwdSm90ILi2EN4cute5tupleIJNS5_1CILi1EEES8_S8_EEENS6_IJNS7_ILi128EEENS7_ILi64EEENS7_ILi256EEEEEELi256ENS_10bfloat16_tEfNS_4arch4Sm90ELb0ELb1ELb0ELb1ELb1ELb0ELb0ELb1ELb1ELb1ELb1ELb0EEENS1_21CollectiveEpilogueFwdINS6_IJSA_SC_SB_EEES9_SE_SG_Li256ELb1ELb1ELb1ELb0EEENS1_36VarlenDynamicPersistentTileSchedulerILi128ELi64ELi256ELi128ELb1ELb1ELb1ELb1ELb0ELb1EEEEEEEEEvNT_6ParamsE --------------------------
	.section	.nv.shared._ZN7cutlass13device_kernelIN5flash11enable_sm90INS1_16FlashAttnFwdSm90INS1_25CollectiveMainloopFwdSm90ILi2EN4cute5tupleIJNS5_1CILi1EEES8_S8_EEENS6_IJNS7_ILi128EEENS7_ILi64EEENS7_ILi256EEEEEELi256ENS_10bfloat16_tEfNS_4arch4Sm90ELb0ELb1ELb0ELb1ELb1ELb0ELb0ELb1ELb1ELb1ELb1ELb0EEENS1_21CollectiveEpilogueFwdINS6_IJSA_SC_SB_EEES9_SE_SG_Li256ELb1ELb1ELb1ELb0EEENS1_36VarlenDynamicPersistentTileSchedulerILi128ELi64ELi256ELi128ELb1ELb1ELb1ELb1ELb0ELb1EEEEEEEEEvNT_6ParamsE,"aw",@nobits
	.sectionflags	@""
	.align	16
	.zero		1024


//--------------------- .nv.shared._ZN7cutlass13device_kernelIN5flash11enable_sm90INS1_16FlashAttnFwdSm90INS1_25CollectiveMainloopFwdSm90ILi2EN4cute5tupleIJNS5_1CILi1EEES8_S8_EEENS6_IJNS7_ILi128EEENS7_ILi64EEENS7_ILi256EEEEEELi256ENS_10bfloat16_tEfNS_4arch4Sm90ELb0ELb1ELb0ELb1ELb1ELb1ELb0ELb1ELb1ELb1ELb1ELb0EEENS1_21CollectiveEpilogueFwdINS6_IJSA_SC_SB_EEES9_SE_SG_Li256ELb1ELb1ELb1ELb0EEENS1_36VarlenDynamicPersistentTileSchedulerILi128ELi64ELi256ELi128ELb1ELb1ELb1ELb1ELb0ELb1EEEEEEEEEvNT_6ParamsE --------------------------
	.section	.nv.shared._ZN7cutlass13device_kernelIN5flash11enable_sm90INS1_16FlashAttnFwdSm90INS1_25CollectiveMainloopFwdSm90ILi2EN4cute5tupleIJNS5_1CILi1EEES8_S8_EEENS6_IJNS7_ILi128EEENS7_ILi64EEENS7_ILi256EEEEEELi256ENS_10bfloat16_tEfNS_4arch4Sm90ELb0ELb1ELb0ELb1ELb1ELb1ELb0ELb1ELb1ELb1ELb1ELb0EEENS1_21CollectiveEpilogueFwdINS6_IJSA_SC_SB_EEES9_SE_SG_Li256ELb1ELb1ELb1ELb0EEENS1_36VarlenDynamicPersistentTileSchedulerILi128ELi64ELi256ELi128ELb1ELb1ELb1ELb1ELb0ELb1EEEEEEEEEvNT_6ParamsE,"aw",@nobits
	.sectionflags	@""
	.align	16
	.zero		1024


//--------------------- .nv.shared._ZN7cutlass13device_kernelIN5flash11enable_sm90INS1_16FlashAttnFwdSm90INS1_25CollectiveMainloopFwdSm90ILi2EN4cute5tupleIJNS5_1CILi1EEES8_S8_EEENS6_IJNS7_ILi128EEENS7_ILi80EEENS7_ILi256EEEEEELi256ENS_10bfloat16_tEfNS_4arch4Sm90ELb1ELb0ELb0ELb0ELb1ELb0ELb0ELb1ELb1ELb1ELb1ELb0EEENS1_21CollectiveEpilogueFwdINS6_IJSA_SC_SB_EEES9_SE_SG_Li256ELb0ELb1ELb1ELb0EEENS1_19SingleTileSchedulerILb0ELb1ELb1ELi128EEEEEEEEEvNT_6ParamsE --------------------------
	.section	.nv.shared._ZN7cutlass13device_kernelIN5flash11enable_sm90INS1_16FlashAttnFwdSm90INS1_25CollectiveMainloopFwdSm90ILi2EN4cute5tupleIJNS5_1CILi1EEES8_S8_EEENS6_IJNS7_ILi128EEENS7_ILi80EEENS7_ILi256EEEEEELi256ENS_10bfloat16_tEfNS_4arch4Sm90ELb1ELb0ELb0ELb0ELb1ELb0ELb0ELb1ELb1ELb1ELb1ELb0EEENS1_21CollectiveEpilogueFwdINS6_IJSA_SC_SB_EEES9_SE_SG_Li256ELb0ELb1ELb1ELb0EEENS1_19SingleTileSchedulerILb0ELb1ELb1ELi128EEEEEEEEEvNT_6ParamsE,"aw",@nobits
	.sectionflags	@""
	.align	16
	.zero		1024


//--------------------- .nv.shared._ZN7cutlass13device_kernelIN5flash11enable_sm90INS1_16FlashAttnFwdSm90INS1_25CollectiveMainloopFwdSm90ILi2EN4cute5tupleIJNS5_1CILi1EEES8_S8_EEENS6_IJNS7_ILi128EEENS7_ILi80EEENS7_ILi256EEEEEELi256ENS_10bfloat16_tEfNS_4arch4Sm90ELb1ELb0ELb0ELb1ELb1ELb0ELb0ELb1ELb1ELb1ELb1ELb0EEENS1_21CollectiveEpilogueFwdINS6_IJSA_SC_SB_EEES9_SE_SG_Li256ELb1ELb1ELb1ELb0EEENS1_36VarlenDynamicPersistentTileSchedulerILi128ELi80ELi256ELi128ELb1ELb1ELb1ELb1ELb1ELb1EEEEEEEEEvNT_6ParamsE --------------------------
	.section	.nv.shared._ZN7cutlass13device_kernelIN5flash11enable_sm90INS1_16FlashAttnFwdSm90INS1_25CollectiveMainloopFwdSm90ILi2EN4cute5tupleIJNS5_1CILi1EEES8_S8_EEENS6_IJNS7_ILi128EEENS7_ILi80EEENS7_ILi256EEEEEELi256ENS_10bfloat16_tEfNS_4arch4Sm90ELb1ELb0ELb0ELb1ELb1ELb0ELb0ELb1ELb1ELb1ELb1ELb0EEENS1_21CollectiveEpilogueFwdINS6_IJSA_SC_SB_EEES9_SE_SG_Li256ELb1ELb1ELb1ELb0EEENS1_36VarlenDynamicPersistentTileSchedulerILi128ELi80ELi256ELi128ELb1ELb1ELb1ELb1ELb1ELb1EEEEEEEEEvNT_6ParamsE,"aw",@nobits
	.sectionflags	@""
	.align	16
	.zero		1024


//--------------------- .nv.shared._ZN7cutlass13device_kernelIN5flash11enable_sm90INS1_16FlashAttnFwdSm90INS1_25CollectiveMainloopFwdSm90ILi2EN4cute5tupleIJNS5_1CILi1EEES8_S8_EEENS6_IJNS7_ILi128EEENS7_ILi80EEENS7_ILi256EEEEEELi256ENS_10bfloat16_tEfNS_4arch4Sm90ELb1ELb0ELb0ELb1ELb1ELb1ELb0ELb1ELb1ELb1ELb1ELb0EEENS1_21CollectiveEpilogueFwdINS6_IJSA_SC_SB_EEES9_SE_SG_Li256ELb1ELb1ELb1ELb0EEENS1_36VarlenDynamicPersistentTileSchedulerILi128ELi80ELi256ELi128ELb1ELb1ELb1ELb1ELb1ELb1EEEEEEEEEvNT_6ParamsE --------------------------
	.section	.nv.shared._ZN7cutlass13device_kernelIN5flash11enable_sm90INS1_16FlashAttnFwdSm90INS1_25CollectiveMainloopFwdSm90ILi2EN4cute5tupleIJNS5_1CILi1EEES8_S8_EEENS6_IJNS7_ILi128EEENS7_ILi80EEENS7_ILi256EEEEEELi256ENS_10bfloat16_tEfNS_4arch4Sm90ELb1ELb0ELb0ELb1ELb1ELb1ELb0ELb1ELb1ELb1ELb1ELb0EEENS1_21CollectiveEpilogueFwdINS6_IJSA_SC_SB_EEES9_SE_SG_Li256ELb1ELb1ELb1ELb0EEENS1_36VarlenDynamicPersistentTileSchedulerILi128ELi80ELi256ELi128ELb1ELb1ELb1ELb1ELb1ELb1EEEEEEEEEvNT_6ParamsE,"aw",@nobits
	.sectionflags	@""
	.align	16
	.zero		1024


//--------------------- .nv.shared._ZN7cutlass13device_kernelIN5flash11enable_sm90INS1_16FlashAttnFwdSm90INS1_25CollectiveMainloopFwdSm90ILi2EN4cute5tupleIJNS5_1CILi1EEES8_S8_EEENS6_IJNS7_ILi128EEENS7_ILi96EEENS7_ILi192EEEEEELi192ENS_10bfloat16_tEfNS_4arch4Sm90ELb0ELb0ELb0ELb0ELb1ELb0ELb0ELb1ELb1ELb1ELb1ELb0EEENS1_21CollectiveEpilogueFwdINS6_IJSA_SC_SB_EEES9_SE_SG_Li256ELb0ELb1ELb1ELb0EEENS1_19SingleTileSchedulerILb0ELb1ELb1ELi128EEEEEEEEEvNT_6ParamsE --------------------------
	.section	.nv.shared._ZN7cutlass13device_kernelIN5flash11enable_sm90INS1_16FlashAttnFwdSm90INS1_25CollectiveMainloopFwdSm90ILi2EN4cute5tupleIJNS5_1CILi1EEES8_S8_EEENS6_IJNS7_ILi128EEENS7_ILi96EEENS7_ILi192EEEEEELi192ENS_10bfloat16_tEfNS_4arch4Sm90ELb0ELb0ELb0ELb0ELb1ELb0ELb0ELb1ELb1ELb1ELb1ELb0EEENS1_21CollectiveEpilogueFwdINS6_IJSA_SC_SB_EEES9_SE_SG_Li256ELb0ELb1ELb1ELb0EEENS1_19SingleTileSchedulerILb0ELb1ELb1ELi128EEEEEEEEEvNT_6ParamsE,"aw",@nobits
	.sectionflags	@""
	.align	16
	.zero		1024


//--------------------- .nv.shared._ZN7cutlass13device_kernelIN5flash11enable_sm90INS1_16FlashAttnFwdSm90INS1_25CollectiveMainloopFwdSm90ILi2EN4cute5tupleIJNS5_1CILi1EEES8_S8_EEENS6_IJNS7_ILi128EEENS7_ILi96EEENS7_ILi192EEEEEELi192ENS_10bfloat16_tEfNS_4arch4Sm90ELb0ELb0ELb0ELb1ELb1ELb0ELb0ELb1ELb1ELb1ELb1ELb0EEENS1_21CollectiveEpilogueFwdINS6_IJSA_SC_SB_EEES9_SE_SG_Li256ELb1ELb1ELb1ELb0EEENS1_36VarlenDynamicPersistentTileSchedulerILi128ELi96ELi256ELi128ELb1ELb1ELb1ELb0ELb1ELb1EEEEEEEEEvNT_6ParamsE --------------------------
	.section	.nv.shared._ZN7cutlass13device_kernelIN5flash11enable_sm90INS1_16FlashAttnFwdSm90INS1_25CollectiveMainloopFwdSm90ILi2EN4cute5tupleIJNS5_1CILi1EEES8_S8_EEENS6_IJNS7_ILi128EEENS7_ILi96EEENS7_ILi192EEEEEELi192ENS_10bfloat16_tEfNS_4arch4Sm90ELb0ELb0ELb0ELb1ELb1ELb0ELb0ELb1ELb1ELb1ELb1ELb0EEENS1_21CollectiveEpilogueFwdINS6_IJSA_SC_SB_EEES9_SE_SG_Li256ELb1ELb1ELb1ELb0EEENS1_36VarlenDynamicPersistentTileSchedulerILi128ELi96ELi256ELi128ELb1ELb1ELb1ELb0ELb1ELb1EEEEEEEEEvNT_6ParamsE,"aw",@nobits
	.sectionflags	@""
	.align	16
	.zero		1024


//--------------------- .nv.shared._ZN7cutlass13device_kernelIN5flash11enable_sm90INS1_16FlashAttnFwdSm90INS1_25CollectiveMainloopFwdSm90ILi2EN4cute5tupleIJNS5_1CILi1EEES8_S8_EEENS6_IJNS7_ILi128EEENS7_ILi96EEENS7_ILi192EEEEEELi192ENS_10bfloat16_tEfNS_4arch4Sm90ELb0ELb0ELb0ELb1ELb1ELb1ELb0ELb1ELb1ELb1ELb1ELb0EEENS1_21CollectiveEpilogueFwdINS6_IJSA_SC_SB_EEES9_SE_SG_Li256ELb1ELb1ELb1ELb0EEENS1_36VarlenDynamicPersistentTileSchedulerILi128ELi96ELi256ELi128ELb1ELb1ELb1ELb0ELb1ELb1EEEEEEEEEvNT_6ParamsE --------------------------
	.section	.nv.shared._ZN7cutlass13device_kernelIN5flash11enable_sm90INS1_16FlashAttnFwdSm90INS1_25CollectiveMainloopFwdSm90ILi2EN4cute5tupleIJNS5_1CILi1EEES8_S8_EEENS6_IJNS7_ILi128EEENS7_ILi96EEENS7_ILi192EEEEEELi192ENS_10bfloat16_tEfNS_4arch4Sm90ELb0ELb0ELb0ELb1ELb1ELb1ELb0ELb1ELb1ELb1ELb1ELb0EEENS1_21CollectiveEpilogueFwdINS6_IJSA_SC_SB_EEES9_SE_SG_Li256ELb1ELb1ELb1ELb0EEENS1_36VarlenDynamicPersistentTileSchedulerILi128ELi96ELi256ELi128ELb1ELb1ELb1ELb0ELb1ELb1EEEEEEEEEvNT_6ParamsE,"aw",@nobits
	.sectionflags	@""
	.align	16
	.zero		1024


//--------------------- .nv.shared._ZN7cutlass13device_kernelIN5flash11enable_sm90INS1_16FlashAttnFwdSm90INS1_25CollectiveMainloopFwdSm90ILi2EN4cute5tupleIJNS5_1CILi1EEES8_S8_EEENS6_IJNS7_ILi128EEENS7_ILi96EEENS7_ILi192EEEEEELi192ENS_10bfloat16_tEfNS_4arch4Sm90ELb0ELb1ELb0ELb0ELb1ELb0ELb0ELb1ELb1ELb1ELb1ELb0EEENS1_21CollectiveEpilogueFwdINS6_IJSA_SC_SB_EEES9_SE_SG_Li256ELb0ELb1ELb1ELb0EEENS1_19SingleTileSchedulerILb0ELb1ELb1ELi128EEEEEEEEEvNT_6ParamsE --------------------------
	.section	.nv.shared._ZN7cutlass13device_kernelIN5flash11enable_sm90INS1_16FlashAttnFwdSm90INS1_25CollectiveMainloopFwdSm90ILi2EN4cute5tupleIJNS5_1CILi1EEES8_S8_EEENS6_IJNS7_ILi128EEENS7_ILi96EEENS7_ILi192EEEEEELi192ENS_10bfloat16_tEfNS_4arch4Sm90ELb0ELb1ELb0ELb0ELb1ELb0ELb0ELb1ELb1ELb1ELb1ELb0EEENS1_21CollectiveEpilogueFwdINS6_IJSA_SC_SB_EEES9_SE_SG_Li256ELb0ELb1ELb1ELb0EEENS1_19SingleTileSchedulerILb0ELb1ELb1ELi128EEEEEEEEEvNT_6ParamsE,"aw",@nobits
	.sectionflags	@""
	.align	16
	.zero		1024


//--------------------- .nv.shared._ZN7cutlass13device_kernelIN5flash11enable_sm90INS1_16FlashAttnFwdSm90INS1_25CollectiveMainloopFwdSm90ILi2EN4cute5tupleIJNS5_1CILi1EEES8_S8_EEENS6_IJNS7_ILi128EEENS7_ILi96EEENS7_ILi192EEEEEELi192ENS_10bfloat16_tEfNS_4arch4Sm90ELb0ELb1ELb0ELb1ELb1ELb0ELb0ELb1ELb1ELb1ELb1ELb0EEENS1_21CollectiveEpilogueFwdINS6_IJSA_SC_SB_EEES9_SE_SG_Li256ELb1ELb1ELb1ELb0EEENS1_36VarlenDynamicPersistentTileSchedulerILi128ELi96ELi256ELi128ELb1ELb1ELb1ELb1ELb0ELb1EEEEEEEEEvNT_6ParamsE --------------------------
	.section	.nv.shared._ZN7cutlass13device_kernelIN5flash11enable_sm90INS1_16FlashAttnFwdSm90INS1_25CollectiveMainloopFwdSm90ILi2EN4cute5tupleIJNS5_1CILi1EEES8_S8_EEENS6_IJNS7_ILi128EEENS7_ILi96EEENS7_ILi192EEEEEELi192ENS_10bfloat16_tEfNS_4arch4Sm90ELb0ELb1ELb0ELb1ELb1ELb0ELb0ELb1ELb1ELb1ELb1ELb0EEENS1_21CollectiveEpilogueFwdINS6_IJSA_SC_SB_EEES9_SE_SG_Li256ELb1ELb1ELb1ELb0EEENS1_36VarlenDynamicPersistentTileSchedulerILi128ELi96ELi256ELi128ELb1ELb1ELb1ELb1ELb0ELb1EEEEEEEEEvNT_6ParamsE,"aw",@nobits
	.sectionflags	@""
	.align	16
	.zero		1024


//--------------------- .nv.shared._ZN7cutlass13device_kernelIN5flash11enable_sm90INS1_16FlashAttnFwdSm90INS1_25CollectiveMainloopFwdSm90ILi2EN4cute5tupleIJNS5_1CILi1EEES8_S8_EEENS6_IJNS7_ILi128EEENS7_ILi96EEENS7_ILi192EEEEEELi192ENS_10bfloat16_tEfNS_4arch4Sm90ELb0ELb1ELb0ELb1ELb1ELb1ELb0ELb1ELb1ELb1ELb1ELb0EEENS1_21CollectiveEpilogueFwdINS6_IJSA_SC_SB_EEES9_SE_SG_Li256ELb1ELb1ELb1ELb0EEENS1_36VarlenDynamicPersistentTileSchedulerILi128ELi96ELi256ELi128ELb1ELb1ELb1ELb1ELb0ELb1EEEEEEEEEvNT_6ParamsE --------------------------
	.section	.nv.shared._ZN7cutlass13device_kernelIN5flash11enable_sm90INS1_16FlashAttnFwdSm90INS1_25CollectiveMainloopFwdSm90ILi2EN4cute5tupleIJNS5_1CILi1EEES8_S8_EEENS6_IJNS7_ILi128EEENS7_ILi96EEENS7_ILi192EEEEEELi192ENS_10bfloat16_tEfNS_4arch4Sm90ELb0ELb1ELb0ELb1ELb1ELb1ELb0ELb1ELb1ELb1ELb1ELb0EEENS1_21CollectiveEpilogueFwdINS6_IJSA_SC_SB_EEES9_SE_SG_Li256ELb1ELb1ELb1ELb0EEENS1_36VarlenDynamicPersistentTileSchedulerILi128ELi96ELi256ELi128ELb1ELb1ELb1ELb1ELb0ELb1EEEEEEEEEvNT_6ParamsE,"aw",@nobits
	.sectionflags	@""
	.align	16
	.zero		1024


//--------------------- .nv.shared._ZN7cutlass13device_kernelIN5flash11enable_sm90INS1_16FlashAttnFwdSm90INS1_25CollectiveMainloopFwdSm90ILi2EN4cute5tupleIJNS5_1CILi1EEES8_S8_EEENS6_IJNS7_ILi128EEENS7_ILi96EEENS7_ILi192EEEEEELi192ENS_10bfloat16_tEfNS_4arch4Sm90ELb1ELb0ELb0ELb0ELb1ELb0ELb0ELb1ELb1ELb1ELb1ELb0EEENS1_21CollectiveEpilogueFwdINS6_IJSA_SC_SB_EEES9_SE_SG_Li256ELb0ELb1ELb1ELb0EEENS1_19SingleTileSchedulerILb0ELb1ELb1ELi128EEEEEEEEEvNT_6ParamsE --------------------------
	.section	.nv.shared._ZN7cutlass13device_kernelIN5flash11enable_sm90INS1_16FlashAttnFwdSm90INS1_25CollectiveMainloopFwdSm90ILi2EN4cute5tupleIJNS5_1CILi1EEES8_S8_EEENS6_IJNS7_ILi128EEENS7_ILi96EEENS7_ILi192EEEEEELi192ENS_10bfloat16_tEfNS_4arch4Sm90ELb1ELb0ELb0ELb0ELb1ELb0ELb0ELb1ELb1ELb1ELb1ELb0EEENS1_21CollectiveEpilogueFwdINS6_IJSA_SC_SB_EEES9_SE_SG_Li256ELb0ELb1ELb1ELb0EEENS1_19SingleTileSchedulerILb0ELb1ELb1ELi128EEEEEEEEEvNT_6ParamsE,"aw",@nobits
	.sectionflags	@""
	.align	16
	.zero		1024


//--------------------- .nv.shared._ZN7cutlass13device_kernelIN5flash11enable_sm90INS1_16FlashAttnFwdSm90INS1_25CollectiveMainloopFwdSm90ILi2EN4cute5tupleIJNS5_1CILi1EEES8_S8_EEENS6_IJNS7_ILi128EEENS7_ILi96EEENS7_ILi192EEEEEELi192ENS_10bfloat16_tEfNS_4arch4Sm90ELb1ELb0ELb0ELb1ELb1ELb0ELb0ELb1ELb1ELb1ELb1ELb0EEENS1_21CollectiveEpilogueFwdINS6_IJSA_SC_SB_EEES9_SE_SG_Li256ELb1ELb1ELb1ELb0EEENS1_36VarlenDynamicPersistentTileSchedulerILi128ELi96ELi256ELi128ELb1ELb1ELb1ELb1ELb1ELb1EEEEEEEEEvNT_6ParamsE --------------------------
	.section	.nv.shared._ZN7cutlass13device_kernelIN5flash11enable_sm90INS1_16FlashAttnFwdSm90INS1_25CollectiveMainloopFwdSm90ILi2EN4cute5tupleIJNS5_1CILi1EEES8_S8_EEENS6_IJNS7_ILi128EEENS7_ILi96EEENS7_ILi192EEEEEELi192ENS_10bfloat16_tEfNS_4arch4Sm90ELb1ELb0ELb0ELb1ELb1ELb0ELb0ELb1ELb1ELb1ELb1ELb0EEENS1_21CollectiveEpilogueFwdINS6_IJSA_SC_SB_EEES9_SE_SG_Li256ELb1ELb1ELb1ELb0EEENS1_36VarlenDynamicPersistentTileSchedulerILi128ELi96ELi256ELi128ELb1ELb1ELb1ELb1ELb1ELb1EEEEEEEEEvNT_6ParamsE,"aw",@nobits
	.sectionflags	@""
	.align	16
	.zero		1024


//--------------------- .nv.shared._ZN7cutlass13device_kernelIN5flash11enable_sm90INS1_16FlashAttnFwdSm90INS1_25CollectiveMainloopFwdSm90ILi2EN4cute5tupleIJNS5_1CILi1EEES8_S8_EEENS6_IJNS7_ILi128EEENS7_ILi96EEENS7_ILi192EEEEEELi192ENS_10bfloat16_tEfNS_4arch4Sm90ELb1ELb0ELb0ELb1ELb1ELb1ELb0ELb1ELb1ELb1ELb1ELb0EEENS1_21CollectiveEpilogueFwdINS6_IJSA_SC_SB_EEES9_SE_SG_Li256ELb1ELb1ELb1ELb0EEENS1_36VarlenDynamicPersistentTileSchedulerILi128ELi96ELi256ELi128ELb1ELb1ELb1ELb1ELb1ELb1EEEEEEEEEvNT_6ParamsE --------------------------
	.section	.nv.shared._ZN7cutlass13device_kernelIN5flash11enable_sm90INS1_16FlashAttnFwdSm90INS1_25CollectiveMainloopFwdSm90ILi2EN4cute5tupleIJNS5_1CILi1EEES8_S8_EEENS6_IJNS7_ILi128EEENS7_ILi96EEENS7_ILi192EEEEEELi192ENS_10bfloat16_tEfNS_4arch4Sm90ELb1ELb0ELb0ELb1ELb1ELb1ELb0ELb1ELb1ELb1ELb1ELb0EEENS1_21CollectiveEpilogueFwdINS6_IJSA_SC_SB_EEES9_SE_SG_Li256ELb1ELb1ELb1ELb0EEENS1_36VarlenDynamicPersistentTileSchedulerILi128ELi96ELi256ELi128ELb1ELb1ELb1ELb1ELb1ELb1EEEEEEEEEvNT_6ParamsE,"aw",@nobits
	.sectionflags	@""
	.align	16
	.zero		1024


//--------------------- .nv.shared._ZN7cutlass13device_kernelIN5flash11enable_sm90INS1_16FlashAttnFwdSm90INS1_25CollectiveMainloopFwdSm90ILi2EN4cute5tupleIJNS5_1CILi1EEES8_S8_EEENS6_IJNS7_ILi128EEESA_SA_EEELi128ENS_10bfloat16_tEfNS_4arch4Sm90ELb0ELb0ELb0ELb0ELb1ELb0ELb0ELb1ELb1ELb1ELb1ELb0EEENS1_21CollectiveEpilogueFwdISB_S9_SC_SE_Li256ELb0ELb1ELb1ELb0EEENS1_19SingleTileSchedulerILb0ELb1ELb1ELi128EEEEEEEEEvNT_6ParamsE --------------------------
	.section	.nv.shared._ZN7cutlass13device_kernelIN5flash11enable_sm90INS1_16FlashAttnFwdSm90INS1_25CollectiveMainloopFwdSm90ILi2EN4cute5tupleIJNS5_1CILi1EEES8_S8_EEENS6_IJNS7_ILi128EEESA_SA_EEELi128ENS_10bfloat16_tEfNS_4arch4Sm90ELb0ELb0ELb0ELb0ELb1ELb0ELb0ELb1ELb1ELb1ELb1ELb0EEENS1_21CollectiveEpilogueFwdISB_S9_SC_SE_Li256ELb0ELb1ELb1ELb0EEENS1_19SingleTileSchedulerILb0ELb1ELb1ELi128EEEEEEEEEvNT_6ParamsE,"aw",@nobits
	.sectionflags	@""
	.align	16
	.zero		1024


//--------------------- .nv.shared._ZN7cutlass13device_kernelIN5flash11enable_sm90INS1_16FlashAttnFwdSm90INS1_25CollectiveMainloopFwdSm90ILi2EN4cute5tupleIJNS5_1CILi1EEES8_S8_EEENS6_IJNS7_ILi128EEESA_SA_EEELi128ENS_10bfloat16_tEfNS_4arch4Sm90ELb0ELb0ELb0ELb1ELb1ELb0ELb0ELb1ELb1ELb1ELb1ELb0EEENS1_21CollectiveEpilogueFwdISB_S9_SC_SE_Li256ELb1ELb1ELb1ELb0EEENS1_36VarlenDynamicPersistentTileSchedulerILi128ELi128ELi256ELi128ELb1ELb1ELb1ELb0ELb1ELb1EEEEEEEEEvNT_6ParamsE --------------------------
	.section	.nv.shared._ZN7cutlass13device_kernelIN5flash11enable_sm90INS1_16FlashAttnFwdSm90INS1_25CollectiveMainloopFwdSm90ILi2EN4cute5tupleIJNS5_1CILi1EEES8_S8_EEENS6_IJNS7_ILi128EEESA_SA_EEELi128ENS_10bfloat16_tEfNS_4arch4Sm90ELb0ELb0ELb0ELb1ELb1ELb0ELb0ELb1ELb1ELb1ELb1ELb0EEENS1_21CollectiveEpilogueFwdISB_S9_SC_SE_Li256ELb1ELb1ELb1ELb0EEENS1_36VarlenDynamicPersistentTileSchedulerILi128ELi128ELi256ELi128ELb1ELb1ELb1ELb0ELb1ELb1EEEEEEEEEvNT_6ParamsE,"aw",@nobits
	.sectionflags	@""
	.align	16
	.zero		1024


//--------------------- .nv.shared._ZN7cutlass13device_kernelIN5flash11enable_sm90INS1_16FlashAttnFwdSm90INS1_25CollectiveMainloopFwdSm90ILi2EN4cute5tupleIJNS5_1CILi1EEES8_S8_EEENS6_IJNS7_ILi128EEESA_SA_EEELi128ENS_10bfloat16_tEfNS_4arch4Sm90ELb0ELb0ELb0ELb1ELb1ELb1ELb0ELb1ELb1ELb1ELb1ELb0EEENS1_21CollectiveEpilogueFwdISB_S9_SC_SE_Li256ELb1ELb1ELb1ELb0EEENS1_36VarlenDynamicPersistentTileSchedulerILi128ELi128ELi256ELi128ELb1ELb1ELb1ELb0ELb1ELb1EEEEEEEEEvNT_6ParamsE --------------------------
	.section	.nv.shared._ZN7cutlass13device_kernelIN5flash11enable_sm90INS1_16FlashAttnFwdSm90INS1_25CollectiveMainloopFwdSm90ILi2EN4cute5tupleIJNS5_1CILi1EEES8_S8_EEENS6_IJNS7_ILi128EEESA_SA_EEELi128ENS_10bfloat16_tEfNS_4arch4Sm90ELb0ELb0ELb0ELb1ELb1ELb1ELb0ELb1ELb1ELb1ELb1ELb0EEENS1_21CollectiveEpilogueFwdISB_S9_SC_SE_Li256ELb1ELb1ELb1ELb0EEENS1_36VarlenDynamicPersistentTileSchedulerILi128ELi128ELi256ELi128ELb1ELb1ELb1ELb0ELb1ELb1EEEEEEEEEvNT_6ParamsE,"aw",@nobits
	.sectionflags	@""
	.align	16
	.zero		1024


//--------------------- .nv.shared._ZN7cutlass13device_kernelIN5flash11enable_sm90INS1_16FlashAttnFwdSm90INS1_25CollectiveMainloopFwdSm90ILi2EN4cute5tupleIJNS5_1CILi1EEES8_S8_EEENS6_IJNS7_ILi128EEESA_SA_EEELi128ENS_10bfloat16_tEfNS_4arch4Sm90ELb0ELb1ELb0ELb0ELb1ELb0ELb0ELb1ELb1ELb1ELb1ELb0EEENS1_21CollectiveEpilogueFwdISB_S9_SC_SE_Li256ELb0ELb1ELb1ELb0EEENS1_19SingleTileSchedulerILb0ELb1ELb1ELi128EEEEEEEEEvNT_6ParamsE --------------------------
	.section	.nv.shared._ZN7cutlass13device_kernelIN5flash11enable_sm90INS1_16FlashAttnFwdSm90INS1_25CollectiveMainloopFwdSm90ILi2EN4cute5tupleIJNS5_1CILi1EEES8_S8_EEENS6_IJNS7_ILi128EEESA_SA_EEELi128ENS_10bfloat16_tEfNS_4arch4Sm90ELb0ELb1ELb0ELb0ELb1ELb0ELb0ELb1ELb1ELb1ELb1ELb0EEENS1_21CollectiveEpilogueFwdISB_S9_SC_SE_Li256ELb0ELb1ELb1ELb0EEENS1_19SingleTileSchedulerILb0ELb1ELb1ELi128EEEEEEEEEvNT_6ParamsE,"aw",@nobits
	.sectionflags	@""
	.align	16
	.zero		1024


//--------------------- .nv.shared._ZN7cutlass13device_kernelIN5flash11enable_sm90INS1_16FlashAttnFwdSm90INS1_25CollectiveMainloopFwdSm90ILi2EN4cute5tupleIJNS5_1CILi1EEES8_S8_EEENS6_IJNS7_ILi128EEESA_SA_EEELi128ENS_10bfloat16_tEfNS_4arch4Sm90ELb0ELb1ELb0ELb1ELb1ELb0ELb0ELb1ELb1ELb1ELb1ELb0EEENS1_21CollectiveEpilogueFwdISB_S9_SC_SE_Li256ELb1ELb1ELb1ELb0EEENS1_36VarlenDynamicPersistentTileSchedulerILi128ELi128ELi256ELi128ELb1ELb1ELb1ELb1ELb0ELb1EEEEEEEEEvNT_6ParamsE --------------------------
	.section	.nv.shared._ZN7cutlass13device_kernelIN5flash11enable_sm90INS1_16FlashAttnFwdSm90INS1_25CollectiveMainloopFwdSm90ILi2EN4cute5tupleIJNS5_1CILi1EEES8_S8_EEENS6_IJNS7_ILi128EEESA_SA_EEELi128ENS_10bfloat16_tEfNS_4arch4Sm90ELb0ELb1ELb0ELb1ELb1ELb0ELb0ELb1ELb1ELb1ELb1ELb0EEENS1_21CollectiveEpilogueFwdISB_S9_SC_SE_Li256ELb1ELb1ELb1ELb0EEENS1_36VarlenDynamicPersistentTileSchedulerILi128ELi128ELi256ELi128ELb1ELb1ELb1ELb1ELb0ELb1EEEEEEEEEvNT_6ParamsE,"aw",@nobits
	.sectionflags	@""
	.align	16
	.zero		1024


//--------------------- .nv.shared._ZN7cutlass13device_kernelIN5flash11enable_sm90INS1_16FlashAttnFwdSm90INS1_25CollectiveMainloopFwdSm90ILi2EN4cute5tupleIJNS5_1CILi1EEES8_S8_EEENS6_IJNS7_ILi128EEESA_SA_EEELi128ENS_10bfloat16_tEfNS_4arch4Sm90ELb0ELb1ELb0ELb1ELb1ELb1ELb0ELb1ELb1ELb1ELb1ELb0EEENS1_21CollectiveEpilogueFwdISB_S9_SC_SE_Li256ELb1ELb1ELb1ELb0EEENS1_36VarlenDynamicPersistentTileSchedulerILi128ELi128ELi256ELi128ELb1ELb1ELb1ELb1ELb0ELb1EEEEEEEEEvNT_6ParamsE --------------------------
	.section	.nv.shared._ZN7cutlass13device_kernelIN5flash11enable_sm90INS1_16FlashAttnFwdSm90INS1_25CollectiveMainloopFwdSm90ILi2EN4cute5tupleIJNS5_1CILi1EEES8_S8_EEENS6_IJNS7_ILi128EEESA_SA_EEELi128ENS_10bfloat16_tEfNS_4arch4Sm90ELb0ELb1ELb0ELb1ELb1ELb1ELb0ELb1ELb1ELb1ELb1ELb0EEENS1_21CollectiveEpilogueFwdISB_S9_SC_SE_Li256ELb1ELb1ELb1ELb0EEENS1_36VarlenDynamicPersistentTileSchedulerILi128ELi128ELi256ELi128ELb1ELb1ELb1ELb1ELb0ELb1EEEEEEEEEvNT_6ParamsE,"aw",@nobits
	.sectionflags	@""
	.align	16
	.zero		1024


//--------------------- .nv.shared._ZN7cutlass13device_kernelIN5flash11enable_sm90INS1_16FlashAttnFwdSm90INS1_25CollectiveMainloopFwdSm90ILi2EN4cute5tupleIJNS5_1CILi1EEES8_S8_EEENS6_IJNS7_ILi128EEESA_SA_EEELi128ENS_10bfloat16_tEfNS_4arch4Sm90ELb1ELb0ELb0ELb0ELb1ELb0ELb0ELb1ELb1ELb1ELb1ELb0EEENS1_21CollectiveEpilogueFwdISB_S9_SC_SE_Li256ELb0ELb1ELb1ELb0EEENS1_19SingleTileSchedulerILb0ELb1ELb1ELi128EEEEEEEEEvNT_6ParamsE --------------------------
	.section	.nv.shared._ZN7cutlass13device_kernelIN5flash11enable_sm90INS1_16FlashAttnFwdSm90INS1_25CollectiveMainloopFwdSm90ILi2EN4cute5tupleIJNS5_1CILi1EEES8_S8_EEENS6_IJNS7_ILi128EEESA_SA_EEELi128ENS_10bfloat16_tEfNS_4arch4Sm90ELb1ELb0ELb0ELb0ELb1ELb0ELb0ELb1ELb1ELb1ELb1ELb0EEENS1_21CollectiveEpilogueFwdISB_S9_SC_SE_Li256ELb0ELb1ELb1ELb0EEENS1_19SingleTileSchedulerILb0ELb1ELb1ELi128EEEEEEEEEvNT_6ParamsE,"aw",@nobits
	.sectionflags	@""
	.align	16
	.zero		1024


//--------------------- .nv.shared._ZN7cutlass13device_kernelIN5flash11enable_sm90INS1_16FlashAttnFwdSm90INS1_25CollectiveMainloopFwdSm90ILi2EN4cute5tupleIJNS5_1CILi1EEES8_S8_EEENS6_IJNS7_ILi128EEESA_SA_EEELi128ENS_10bfloat16_tEfNS_4arch4Sm90ELb1ELb0ELb0ELb1ELb1ELb0ELb0ELb1ELb1ELb1ELb1ELb0EEENS1_21CollectiveEpilogueFwdISB_S9_SC_SE_Li256ELb1ELb1ELb1ELb0EEENS1_36VarlenDynamicPersistentTileSchedulerILi128ELi128ELi256ELi128ELb1ELb1ELb1ELb1ELb1ELb1EEEEEEEEEvNT_6ParamsE --------------------------
	.section	.nv.shared._ZN7cutlass13device_kernelIN5flash11enable_sm90INS1_16FlashAttnFwdSm90INS1_25CollectiveMainloopFwdSm90ILi2EN4cute5tupleIJNS5_1CILi1EEES8_S8_EEENS6_IJNS7_ILi128EEESA_SA_EEELi128ENS_10bfloat16_tEfNS_4arch4Sm90ELb1ELb0ELb0ELb1ELb1ELb0ELb0ELb1ELb1ELb1ELb1ELb0EEENS1_21CollectiveEpilogueFwdISB_S9_SC_SE_Li256ELb1ELb1ELb1ELb0EEENS1_36VarlenDynamicPersistentTileSchedulerILi128ELi128ELi256ELi128ELb1ELb1ELb1ELb1ELb1ELb1EEEEEEEEEvNT_6ParamsE,"aw",@nobits
	.sectionflags	@""
	.align	16
	.zero		1024


//--------------------- .nv.shared._ZN7cutlass13device_kernelIN5flash11enable_sm90INS1_16FlashAttnFwdSm90INS1_25CollectiveMainloopFwdSm90ILi2EN4cute5tupleIJNS5_1CILi1EEES8_S8_EEENS6_IJNS7_ILi128EEESA_SA_EEELi128ENS_10bfloat16_tEfNS_4arch4Sm90ELb1ELb0ELb0ELb1ELb1ELb1ELb0ELb1ELb1ELb1ELb1ELb0EEENS1_21CollectiveEpilogueFwdISB_S9_SC_SE_Li256ELb1ELb1ELb1ELb0EEENS1_36VarlenDynamicPersistentTileSchedulerILi128ELi128ELi256ELi128ELb1ELb1ELb1ELb1ELb1ELb1EEEEEEEEEvNT_6ParamsE --------------------------
	.section	.nv.shared._ZN7cutlass13device_kernelIN5flash11enable_sm90INS1_16FlashAttnFwdSm90INS1_25CollectiveMainloopFwdSm90ILi2EN4cute5tupleIJNS5_1CILi1EEES8_S8_EEENS6_IJNS7_ILi128EEESA_SA_EEELi128ENS_10bfloat16_tEfNS_4arch4Sm90ELb1ELb0ELb0ELb1ELb1ELb1ELb0ELb1ELb1ELb1ELb1ELb0EEENS1_21CollectiveEpilogueFwdISB_S9_SC_SE_Li256ELb1ELb1ELb1ELb0EEENS1_36VarlenDynamicPersistentTileSchedulerILi128ELi128ELi256ELi128ELb1ELb1ELb1ELb1ELb1ELb1EEEEEEEEEvNT_6ParamsE,"aw",@nobits
	.sectionflags	@""
	.align	16
	.zero		1024


//--------------------- .nv.shared._ZN7cutlass13device_kernelIN5flash11enable_sm90INS1_16FlashAttnFwdSm90INS1_25CollectiveMainloopFwdSm90ILi2EN4cute5tupleIJNS5_1CILi1EEES8_S8_EEENS6_IJNS7_ILi192EEENS7_ILi128EEENS7_ILi96EEEEEELi96ENS_10bfloat16_tEfNS_4arch4Sm90ELb0ELb0ELb0ELb0ELb1ELb0ELb0ELb0ELb1ELb1ELb1ELb0EEENS1_21CollectiveEpilogueFwdINS6_IJSA_SC_SB_EEES9_SE_SG_Li384ELb0ELb1ELb1ELb0EEENS1_19SingleTileSchedulerILb0ELb1ELb1ELi192EEEEEEEEEvNT_6ParamsE --------------------------
	.section	.nv.shared._ZN7cutlass13device_kernelIN5flash11enable_sm90INS1_16FlashAttnFwdSm90INS1_25CollectiveMainloopFwdSm90ILi2EN4cute5tupleIJNS5_1CILi1EEES8_S8_EEENS6_IJNS7_ILi192EEENS7_ILi128EEENS7_ILi96EEEEEELi96ENS_10bfloat16_tEfNS_4arch4Sm90ELb0ELb0ELb0ELb0ELb1ELb0ELb0ELb0ELb1ELb1ELb1ELb0EEENS1_21CollectiveEpilogueFwdINS6_IJSA_SC_SB_EEES9_SE_SG_Li384ELb0ELb1ELb1ELb0EEENS1_19SingleTileSchedulerILb0ELb1ELb1ELi192EEEEEEEEEvNT_6ParamsE,"aw",@nobits
	.sectionflags	@""
	.align	16
	.zero		1024


//--------------------- .nv.shared._ZN7cutlass13device_kernelIN5flash11enable_sm90INS1_16FlashAttnFwdSm90INS1_25CollectiveMainloopFwdSm90ILi2EN4cute5tupleIJNS5_1CILi1EEES8_S8_EEENS6_IJNS7_ILi192EEENS7_ILi128EEENS7_ILi96EEEEEELi96ENS_10bfloat16_tEfNS_4arch4Sm90ELb0ELb0ELb0ELb1ELb1ELb0ELb0ELb0ELb1ELb1ELb1ELb0EEENS1_21CollectiveEpilogueFwdINS6_IJSA_SC_SB_EEES9_SE_SG_Li384ELb1ELb1ELb1ELb0EEENS1_36VarlenDynamicPersistentTileSchedulerILi192ELi128ELi384ELi128ELb1ELb1ELb1ELb0ELb1ELb1EEEEEEEEEvNT_6ParamsE --------------------------
	.section	.nv.shared._ZN7cutlass13device_kernelIN5flash11enable_sm90INS1_16FlashAttnFwdSm90INS1_25CollectiveMainloopFwdSm90ILi2EN4cute5tupleIJNS5_1CILi1EEES8_S8_EEENS6_IJNS7_ILi192EEENS7_ILi128EEENS7_ILi96EEEEEELi96ENS_10bfloat16_tEfNS_4arch4Sm90ELb0ELb0ELb0ELb1ELb1ELb0ELb0ELb0ELb1ELb1ELb1ELb0EEENS1_21CollectiveEpilogueFwdINS6_IJSA_SC_SB_EEES9_SE_SG_Li384ELb1ELb1ELb1ELb0EEENS1_36VarlenDynamicPersistentTileSchedulerILi192ELi128ELi384ELi128ELb1ELb1ELb1ELb0ELb1ELb1EEEEEEEEEvNT_6ParamsE,"aw",@nobits
	.sectionflags	@""
	.align	16
	.zero		1024


//--------------------- .nv.shared._ZN7cutlass13device_kernelIN5flash11enable_sm90INS1_16FlashAttnFwdSm90INS1_25CollectiveMainloopFwdSm90ILi2EN4cute5tupleIJNS5_1CILi1EEES8_S8_EEENS6_IJNS7_ILi192EEENS7_ILi128EEENS7_ILi96EEEEEELi96ENS_10bfloat16_tEfNS_4arch4Sm90ELb0ELb0ELb0ELb1ELb1ELb1ELb0ELb0ELb1ELb1ELb1ELb0EEENS1_21CollectiveEpilogueFwdINS6_IJSA_SC_SB_EEES9_SE_SG_Li384ELb1ELb1ELb1ELb0EEENS1_36VarlenDynamicPersistentTileSchedulerILi192ELi128ELi384ELi128ELb1ELb1ELb1ELb0ELb1ELb1EEEEEEEEEvNT_6ParamsE --------------------------
	.section	.nv.shared._ZN7cutlass13device_kernelIN5flash11enable_sm90INS1_16FlashAttnFwdSm90INS1_25CollectiveMainloopFwdSm90ILi2EN4cute5tupleIJNS5_1CILi1EEES8_S8_EEENS6_IJNS7_ILi192EEENS7_ILi128EEENS7_ILi96EEEEEELi96ENS_10bfloat16_tEfNS_4arch4Sm90ELb0ELb0ELb0ELb1ELb1ELb1ELb0ELb0ELb1ELb1ELb1ELb0EEENS1_21CollectiveEpilogueFwdINS6_IJSA_SC_SB_EEES9_SE_SG_Li384ELb1ELb1ELb1ELb0EEENS1_36VarlenDynamicPersistentTileSchedulerILi192ELi128ELi384ELi128ELb1ELb1ELb1ELb0ELb1ELb1EEEEEEEEEvNT_6ParamsE,"aw",@nobits
	.sectionflags	@""
	.align	16
	.zero		1024


//--------------------- .nv.shared._ZN7cutlass13device_kernelIN5flash11enable_sm90INS1_16FlashAttnFwdSm90INS1_25CollectiveMainloopFwdSm90ILi2EN4cute5tupleIJNS5_1CILi1EEES8_S8_EEENS6_IJNS7_ILi192EEENS7_ILi128EEENS7_ILi96EEEEEELi96ENS_10bfloat16_tEfNS_4arch4Sm90ELb0ELb1ELb0ELb0ELb1ELb0ELb0ELb0ELb1ELb1ELb1ELb0EEENS1_21CollectiveEpilogueFwdINS6_IJSA_SC_SB_EEES9_SE_SG_Li384ELb0ELb1ELb1ELb0EEENS1_19SingleTileSchedulerILb0ELb1ELb1ELi192EEEEEEEEEvNT_6ParamsE --------------------------
	.section	.nv.shared._ZN7cutlass13device_kernelIN5flash11enable_sm90INS1_16FlashAttnFwdSm90INS1_25CollectiveMainloopFwdSm90ILi2EN4cute5tupleIJNS5_1CILi1EEES8_S8_EEENS6_IJNS7_ILi192EEENS7_ILi128EEENS7_ILi96EEEEEELi96ENS_10bfloat16_tEfNS_4arch4Sm90ELb0ELb1ELb0ELb0ELb1ELb0ELb0ELb0ELb1ELb1ELb1ELb0EEENS1_21CollectiveEpilogueFwdINS6_IJSA_SC_SB_EEES9_SE_SG_Li384ELb0ELb1ELb1ELb0EEENS1_19SingleTileSchedulerILb0ELb1ELb1ELi192EEEEEEEEEvNT_6ParamsE,"aw",@nobits
	.sectionflags	@""
	.align	16
	.zero		1024


//--------------------- .nv.shared._ZN7cutlass13device_kernelIN5flash11enable_sm90INS1_16FlashAttnFwdSm90INS1_25CollectiveMainloopFwdSm90ILi2EN4cute5tupleIJNS5_1CILi1EEES8_S8_EEENS6_IJNS7_ILi192EEENS7_ILi128EEENS7_ILi96EEEEEELi96ENS_10bfloat16_tEfNS_4arch4Sm90ELb0ELb1ELb0ELb1ELb1ELb0ELb0ELb0ELb1ELb1ELb1ELb0EEENS1_21CollectiveEpilogueFwdINS6_IJSA_SC_SB_EEES9_SE_SG_Li384ELb1ELb1ELb1ELb0EEENS1_36VarlenDynamicPersistentTileSchedulerILi192ELi128ELi384ELi128ELb1ELb1ELb1ELb1ELb0ELb1EEEEEEEEEvNT_6ParamsE --------------------------
	.section	.nv.shared._ZN7cutlass13device_kernelIN5flash11enable_sm90INS1_16FlashAttnFwdSm90INS1_25CollectiveMainloopFwdSm90ILi2EN4cute5tupleIJNS5_1CILi1EEES8_S8_EEENS6_IJNS7_ILi192EEENS7_ILi128EEENS7_ILi96EEEEEELi96ENS_10bfloat16_tEfNS_4arch4Sm90ELb0ELb1ELb0ELb1ELb1ELb0ELb0ELb0ELb1ELb1ELb1ELb0EEENS1_21CollectiveEpilogueFwdINS6_IJSA_SC_SB_EEES9_SE_SG_Li384ELb1ELb1ELb1ELb0EEENS1_36VarlenDynamicPersistentTileSchedulerILi192ELi128ELi384ELi128ELb1ELb1ELb1ELb1ELb0ELb1EEEEEEEEEvNT_6ParamsE,"aw",@nobits
	.sectionflags	@""
	.align	16
	.zero		1024


//--------------------- .nv.shared._ZN7cutlass13device_kernelIN5flash11enable_sm90INS1_16FlashAttnFwdSm90INS1_25CollectiveMainloopFwdSm90ILi2EN4cute5tupleIJNS5_1CILi1EEES8_S8_EEENS6_IJNS7_ILi192EEENS7_ILi128EEENS7_ILi96EEEEEELi96ENS_10bfloat16_tEfNS_4arch4Sm90ELb0ELb1ELb0ELb1ELb1ELb1ELb0ELb0ELb1ELb1ELb1ELb0EEENS1_21CollectiveEpilogueFwdINS6_IJSA_SC_SB_EEES9_SE_SG_Li384ELb1ELb1ELb1ELb0EEENS1_36VarlenDynamicPersistentTileSchedulerILi192ELi128ELi384ELi128ELb1ELb1ELb1ELb1ELb0ELb1EEEEEEEEEvNT_6ParamsE --------------------------
	.section	.nv.shared._ZN7cutlass13device_kernelIN5flash11enable_sm90INS1_16FlashAttnFwdSm90INS1_25CollectiveMainloopFwdSm90ILi2EN4cute5tupleIJNS5_1CILi1EEES8_S8_EEENS6_IJNS7_ILi192EEENS7_ILi128EEENS7_ILi96EEEEEELi96ENS_10bfloat16_tEfNS_4arch4Sm90ELb0ELb1ELb0ELb1ELb1ELb1ELb0ELb0ELb1ELb1ELb1ELb0EEENS1_21CollectiveEpilogueFwdINS6_IJSA_SC_SB_EEES9_SE_SG_Li384ELb1ELb1ELb1ELb0EEENS1_36VarlenDynamicPersistentTileSchedulerILi192ELi128ELi384ELi128ELb1ELb1ELb1ELb1ELb0ELb1EEEEEEEEEvNT_6ParamsE,"aw",@nobits
	.sectionflags	@""
	.align	16
	.zero		1024


//--------------------- .nv.shared._ZN7cutlass13device_kernelIN5flash11enable_sm90INS1_16FlashAttnFwdSm90INS1_25CollectiveMainloopFwdSm90ILi2EN4cute5tupleIJNS5_1CILi1EEES8_S8_EEENS6_IJNS7_ILi192EEENS7_ILi128EEENS7_ILi96EEEEEELi96ENS_10bfloat16_tEfNS_4arch4Sm90ELb1ELb0ELb0ELb0ELb1ELb0ELb0ELb0ELb1ELb1ELb1ELb0EEENS1_21CollectiveEpilogueFwdINS6_IJSA_SC_SB_EEES9_SE_SG_Li384ELb0ELb1ELb1ELb0EEENS1_19SingleTileSchedulerILb0ELb1ELb1ELi192EEEEEEEEEvNT_6ParamsE --------------------------
	.section	.nv.shared._ZN7cutlass13device_kernelIN5flash11enable_sm90INS1_16FlashAttnFwdSm90INS1_25CollectiveMainloopFwdSm90ILi2EN4cute5tupleIJNS5_1CILi1EEES8_S8_EEENS6_IJNS7_ILi192EEENS7_ILi128EEENS7_ILi96EEEEEELi96ENS_10bfloat16_tEfNS_4arch4Sm90ELb1ELb0ELb0ELb0ELb1ELb0ELb0ELb0ELb1ELb1ELb1ELb0EEENS1_21CollectiveEpilogueFwdINS6_IJSA_SC_SB_EEES9_SE_SG_Li384ELb0ELb1ELb1ELb0EEENS1_19SingleTileSchedulerILb0ELb1ELb1ELi192EEEEEEEEEvNT_6ParamsE,"aw",@nobits
	.sectionflags	@""
	.align	16
	.zero		1024


//--------------------- .nv.shared._ZN7cutlass13device_kernelIN5flash11enable_sm90INS1_16FlashAttnFwdSm90INS1_25CollectiveMainloopFwdSm90ILi2EN4cute5tupleIJNS5_1CILi1EEES8_S8_EEENS6_IJNS7_ILi192EEENS7_ILi128EEENS7_ILi96EEEEEELi96ENS_10bfloat16_tEfNS_4arch4Sm90ELb1ELb0ELb0ELb1ELb1ELb0ELb0ELb0ELb1ELb1ELb1ELb0EEENS1_21CollectiveEpilogueFwdINS6_IJSA_SC_SB_EEES9_SE_SG_Li384ELb1ELb1ELb1ELb0EEENS1_36VarlenDynamicPersistentTileSchedulerILi192ELi128ELi384ELi128ELb1ELb1ELb1ELb1ELb1ELb1EEEEEEEEEvNT_6ParamsE --------------------------
	.section	.nv.shared._ZN7cutlass13device_kernelIN5flash11enable_sm90INS1_16FlashAttnFwdSm90INS1_25CollectiveMainloopFwdSm90ILi2EN4cute5tupleIJNS5_1CILi1EEES8_S8_EEENS6_IJNS7_ILi192EEENS7_ILi128EEENS7_ILi96EEEEEELi96ENS_10bfloat16_tEfNS_4arch4Sm90ELb1ELb0ELb0ELb1ELb1ELb0ELb0ELb0ELb1ELb1ELb1ELb0EEENS1_21CollectiveEpilogueFwdINS6_IJSA_SC_SB_EEES9_SE_SG_Li384ELb1ELb1ELb1ELb0EEENS1_36VarlenDynamicPersistentTileSchedulerILi192ELi128ELi384ELi128ELb1ELb1ELb1ELb1ELb1ELb1EEEEEEEEEvNT_6ParamsE,"aw",@nobits
	.sectionflags	@""
	.align	16
	.zero		1024


//--------------------- .nv.shared._ZN7cutlass13device_kernelIN5flash11enable_sm90INS1_16FlashAttnFwdSm90INS1_25CollectiveMainloopFwdSm90ILi2EN4cute5tupleIJNS5_1CILi1EEES8_S8_EEENS6_IJNS7_ILi192EEENS7_ILi128EEENS7_ILi96EEEEEELi96ENS_10bfloat16_tEfNS_4arch4Sm90ELb1ELb0ELb0ELb1ELb1ELb1ELb0ELb0ELb1ELb1ELb1ELb0EEENS1_21CollectiveEpilogueFwdINS6_IJSA_SC_SB_EEES9_SE_SG_Li384ELb1ELb1ELb1ELb0EEENS1_36VarlenDynamicPersistentTileSchedulerILi192ELi128ELi384ELi128ELb1ELb1ELb1ELb1ELb1ELb1EEEEEEEEEvNT_6ParamsE --------------------------
	.section	.nv.shared._ZN7cutlass13device_kernelIN5flash11enable_sm90INS1_16FlashAttnFwdSm90INS1_25CollectiveMainloopFwdSm90ILi2EN4cute5tupleIJNS5_1CILi1EEES8_S8_EEENS6_IJNS7_ILi192EEENS7_ILi128EEENS7_ILi96EEEEEELi96ENS_10bfloat16_tEfNS_4arch4Sm90ELb1ELb0ELb0ELb1ELb1ELb1ELb0ELb0ELb1ELb1ELb1ELb0EEENS1_21CollectiveEpilogueFwdINS6_IJSA_SC_SB_EEES9_SE_SG_Li384ELb1ELb1ELb1ELb0EEENS1_36VarlenDynamicPersistentTileSchedulerILi192ELi128ELi384ELi128ELb1ELb1ELb1ELb1ELb1ELb1EEEEEEEEEvNT_6ParamsE,"aw",@nobits
	.sectionflags	@""
	.align	16
	.zero		1024


//--------------------- .nv.shared._ZN7cutlass13device_kernelIN5flash11enable_sm90INS1_16FlashAttnFwdSm90INS1_25CollectiveMainloopFwdSm90ILi2EN4cute5tupleIJNS5_1CILi1EEES8_S8_EEENS6_IJNS7_ILi192EEENS7_ILi128EEENS7_ILi64EEEEEELi64ENS_10bfloat16_tEfNS_4arch4Sm90ELb0ELb0ELb0ELb0ELb1ELb0ELb0ELb1ELb1ELb1ELb1ELb0EEENS1_21CollectiveEpilogueFwdINS6_IJSA_SC_SB_EEES9_SE_SG_Li384ELb0ELb1ELb1ELb0EEENS1_19SingleTileSchedulerILb0ELb1ELb1ELi192EEEEEEEEEvNT_6ParamsE --------------------------
	.section	.nv.shared._ZN7cutlass13device_kernelIN5flash11enable_sm90INS1_16FlashAttnFwdSm90INS1_25CollectiveMainloopFwdSm90ILi2EN4cute5tupleIJNS5_1CILi1EEES8_S8_EEENS6_IJNS7_ILi192EEENS7_ILi128EEENS7_ILi64EEEEEELi64ENS_10bfloat16_tEfNS_4arch4Sm90ELb0ELb0ELb0ELb0ELb1ELb0ELb0ELb1ELb1ELb1ELb1ELb0EEENS1_21CollectiveEpilogueFwdINS6_IJSA_SC_SB_EEES9_SE_SG_Li384ELb0ELb1ELb1ELb0EEENS1_19SingleTileSchedulerILb0ELb1ELb1ELi192EEEEEEEEEvNT_6ParamsE,"aw",@nobits
	.sectionflags	@""
	.align	16
	.zero		1024


//--------------------- .nv.shared._ZN7cutlass13device_kernelIN5flash11enable_sm90INS1_16FlashAttnFwdSm90INS1_25CollectiveMainloopFwdSm90ILi2EN4cute5tupleIJNS5_1CILi1EEES8_S8_EEENS6_IJNS7_ILi192EEENS7_ILi128EEENS7_ILi64EEEEEELi64ENS_10bfloat16_tEfNS_4arch4Sm90ELb0ELb0ELb0ELb1ELb1ELb0ELb0ELb1ELb1ELb1ELb1ELb0EEENS1_21CollectiveEpilogueFwdINS6_IJSA_SC_SB_EEES9_SE_SG_Li384ELb1ELb1ELb1ELb0EEENS1_36VarlenDynamicPersistentTileSchedulerILi192ELi128ELi384ELi128ELb1ELb1ELb1ELb0ELb1ELb1EEEEEEEEEvNT_6ParamsE --------------------------
	.section	.nv.shared._ZN7cutlass13device_kernelIN5flash11enable_sm90INS1_16FlashAttnFwdSm90INS1_25CollectiveMainloopFwdSm90ILi2EN4cute5tupleIJNS5_1CILi1EEES8_S8_EEENS6_IJNS7_ILi192EEENS7_ILi128EEENS7_ILi64EEEEEELi64ENS_10bfloat16_tEfNS_4arch4Sm90ELb0ELb0ELb0ELb1ELb1ELb0ELb0ELb1ELb1ELb1ELb1ELb0EEENS1_21CollectiveEpilogueFwdINS6_IJSA_SC_SB_EEES9_SE_SG_Li384ELb1ELb1ELb1ELb0EEENS1_36VarlenDynamicPersistentTileSchedulerILi192ELi128ELi384ELi128ELb1ELb1ELb1ELb0ELb1ELb1EEEEEEEEEvNT_6ParamsE,"aw",@nobits
	.sectionflags	@""
	.align	16
	.zero		1024


//--------------------- .nv.shared._ZN7cutlass13device_kernelIN5flash11enable_sm90INS1_16FlashAttnFwdSm90INS1_25CollectiveMainloopFwdSm90ILi2EN4cute5tupleIJNS5_1CILi1EEES8_S8_EEENS6_IJNS7_ILi192EEENS7_ILi128EEENS7_ILi64EEEEEELi64ENS_10bfloat16_tEfNS_4arch4Sm90ELb0ELb0ELb0ELb1ELb1ELb1ELb0ELb1ELb1ELb1ELb1ELb0EEENS1_21CollectiveEpilogueFwdINS6_IJSA_SC_SB_EEES9_SE_SG_Li384ELb1ELb1ELb1ELb0EEENS1_36VarlenDynamicPersistentTileSchedulerILi192ELi128ELi384ELi128ELb1ELb1ELb1ELb0ELb1ELb1EEEEEEEEEvNT_6ParamsE --------------------------
	.section	.nv.shared._ZN7cutlass13device_kernelIN5flash11enable_sm90INS1_16FlashAttnFwdSm90INS1_25CollectiveMainloopFwdSm90ILi2EN4cute5tupleIJNS5_1CILi1EEES8_S8_EEENS6_IJNS7_ILi192EEENS7_ILi128EEENS7_ILi64EEEEEELi64ENS_10bfloat16_tEfNS_4arch4Sm90ELb0ELb0ELb0ELb1ELb1ELb1ELb0ELb1ELb1ELb1ELb1ELb0EEENS1_21CollectiveEpilogueFwdINS6_IJSA_SC_SB_EEES9_SE_SG_Li384ELb1ELb1ELb1ELb0EEENS1_36VarlenDynamicPersistentTileSchedulerILi192ELi128ELi384ELi128ELb1ELb1ELb1ELb0ELb1ELb1EEEEEEEEEvNT_6ParamsE,"aw",@nobits
	.sectionflags	@""
	.align	16
	.zero		1024


//--------------------- .nv.shared._ZN7cutlass13device_kernelIN5flash11enable_sm90INS1_16FlashAttnFwdSm90INS1_25CollectiveMainloopFwdSm90ILi2EN4cute5tupleIJNS5_1CILi1EEES8_S8_EEENS6_IJNS7_ILi192EEENS7_ILi128EEENS7_ILi64EEEEEELi64ENS_10bfloat16_tEfNS_4arch4Sm90ELb0ELb1ELb0ELb0ELb1ELb0ELb0ELb1ELb1ELb1ELb1ELb0EEENS1_21CollectiveEpilogueFwdINS6_IJSA_SC_SB_EEES9_SE_SG_Li384ELb0ELb1ELb1ELb0EEENS1_19SingleTileSchedulerILb0ELb1ELb1ELi192EEEEEEEEEvNT_6ParamsE --------------------------
	.section	.nv.shared._ZN7cutlass13device_kernelIN5flash11enable_sm90INS1_16FlashAttnFwdSm90INS1_25CollectiveMainloopFwdSm90ILi2EN4cute5tupleIJNS5_1CILi1EEES8_S8_EEENS6_IJNS7_ILi192EEENS7_ILi128EEENS7_ILi64EEEEEELi64ENS_10bfloat16_tEfNS_4arch4Sm90ELb0ELb1ELb0ELb0ELb1ELb0ELb0ELb1ELb1ELb1ELb1ELb0EEENS1_21CollectiveEpilogueFwdINS6_IJSA_SC_SB_EEES9_SE_SG_Li384ELb0ELb1ELb1ELb0EEENS1_19SingleTileSchedulerILb0ELb1ELb1ELi192EEEEEEEEEvNT_6ParamsE,"aw",@nobits
	.sectionflags	@""
	.align	16
	.zero		1024


//--------------------- .nv.shared._ZN7cutlass13device_kernelIN5flash11enable_sm90INS1_16FlashAttnFwdSm90INS1_25CollectiveMainloopFwdSm90ILi2EN4cute5tupleIJNS5_1CILi1EEES8_S8_EEENS6_IJNS7_ILi192EEENS7_ILi128EEENS7_ILi64EEEEEELi64ENS_10bfloat16_tEfNS_4arch4Sm90ELb0ELb1ELb0ELb1ELb1ELb0ELb0ELb1ELb1ELb1ELb1ELb0EEENS1_21CollectiveEpilogueFwdINS6_IJSA_SC_SB_EEES9_SE_SG_Li384ELb1ELb1ELb1ELb0EEENS1_36VarlenDynamicPersistentTileSchedulerILi192ELi128ELi384ELi128ELb1ELb1ELb1ELb1ELb0ELb1EEEEEEEEEvNT_6ParamsE --------------------------
	.section	.nv.shared._ZN7cutlass13device_kernelIN5flash11enable_sm90INS1_16FlashAttnFwdSm90INS1_25CollectiveMainloopFwdSm90ILi2EN4cute5tupleIJNS5_1CILi1EEES8_S8_EEENS6_IJNS7_ILi192EEENS7_ILi128EEENS7_ILi64EEEEEELi64ENS_10bfloat16_tEfNS_4arch4Sm90ELb0ELb1ELb0ELb1ELb1ELb0ELb0ELb1ELb1ELb1ELb1ELb0EEENS1_21CollectiveEpilogueFwdINS6_IJSA_SC_SB_EEES9_SE_SG_Li384ELb1ELb1ELb1ELb0EEENS1_36VarlenDynamicPersistentTileSchedulerILi192ELi128ELi384ELi128ELb1ELb1ELb1ELb1ELb0ELb1EEEEEEEEEvNT_6ParamsE,"aw",@nobits
	.sectionflags	@""
	.align	16
	.zero		1024


//--------------------- .nv.shared._ZN7cutlass13device_kernelIN5flash11enable_sm90INS1_16FlashAttnFwdSm90INS1_25CollectiveMainloopFwdSm90ILi2EN4cute5tupleIJNS5_1CILi1EEES8_S8_EEENS6_IJNS7_ILi192EEENS7_ILi128EEENS7_ILi64EEEEEELi64ENS_10bfloat16_tEfNS_4arch4Sm90ELb0ELb1ELb0ELb1ELb1ELb1ELb0ELb1ELb1ELb1ELb1ELb0EEENS1_21CollectiveEpilogueFwdINS6_IJSA_SC_SB_EEES9_SE_SG_Li384ELb1ELb1ELb1ELb0EEENS1_36VarlenDynamicPersistentTileSchedulerILi192ELi128ELi384ELi128ELb1ELb1ELb1ELb1ELb0ELb1EEEEEEEEEvNT_6ParamsE --------------------------
	.section	.nv.shared._ZN7cutlass13device_kernelIN5flash11enable_sm90INS1_16FlashAttnFwdSm90INS1_25CollectiveMainloopFwdSm90ILi2EN4cute5tupleIJNS5_1CILi1EEES8_S8_EEENS6_IJNS7_ILi192EEENS7_ILi128EEENS7_ILi64EEEEEELi64ENS_10bfloat16_tEfNS_4arch4Sm90ELb0ELb1ELb0ELb1ELb1ELb1ELb0ELb1ELb1ELb1ELb1ELb0EEENS1_21CollectiveEpilogueFwdINS6_IJSA_SC_SB_EEES9_SE_SG_Li384ELb1ELb1ELb1ELb0EEENS1_36VarlenDynamicPersistentTileSchedulerILi192ELi128ELi384ELi128ELb1ELb1ELb1ELb1ELb0ELb1EEEEEEEEEvNT_6ParamsE,"aw",@nobits
	.sectionflags	@""
	.align	16
	.zero		1024


//--------------------- .nv.shared._ZN7cutlass13device_kernelIN5flash11enable_sm90INS1_16FlashAttnFwdSm90INS1_25CollectiveMainloopFwdSm90ILi2EN4cute5tupleIJNS5_1CILi1EEES8_S8_EEENS6_IJNS7_ILi192EEENS7_ILi128EEENS7_ILi64EEEEEELi64ENS_10bfloat16_tEfNS_4arch4Sm90ELb1ELb0ELb0ELb0ELb1ELb0ELb0ELb1ELb1ELb1ELb1ELb0EEENS1_21CollectiveEpilogueFwdINS6_IJSA_SC_SB_EEES9_SE_SG_Li384ELb0ELb1ELb1ELb0EEENS1_19SingleTileSchedulerILb0ELb1ELb1ELi192EEEEEEEEEvNT_6ParamsE --------------------------
	.section	.nv.shared._ZN7cutlass13device_kernelIN5flash11enable_sm90INS1_16FlashAttnFwdSm90INS1_25CollectiveMainloopFwdSm90ILi2EN4cute5tupleIJNS5_1CILi1EEES8_S8_EEENS6_IJNS7_ILi192EEENS7_ILi128EEENS7_ILi64EEEEEELi64ENS_10bfloat16_tEfNS_4arch4Sm90ELb1ELb0ELb0ELb0ELb1ELb0ELb0ELb1ELb1ELb1ELb1ELb0EEENS1_21CollectiveEpilogueFwdINS6_IJSA_SC_SB_EEES9_SE_SG_Li384ELb0ELb1ELb1ELb0EEENS1_19SingleTileSchedulerILb0ELb1ELb1ELi192EEEEEEEEEvNT_6ParamsE,"aw",@nobits
	.sectionflags	@""
	.align	16
	.zero		1024


//--------------------- .nv.shared._ZN7cutlass13device_kernelIN5flash11enable_sm90INS1_16FlashAttnFwdSm90INS1_25CollectiveMainloopFwdSm90ILi2EN4cute5tupleIJNS5_1CILi1EEES8_S8_EEENS6_IJNS7_ILi192EEENS7_ILi128EEENS7_ILi64EEEEEELi64ENS_10bfloat16_tEfNS_4arch4Sm90ELb1ELb0ELb0ELb1ELb1ELb0ELb0ELb1ELb1ELb1ELb1ELb0EEENS1_21CollectiveEpilogueFwdINS6_IJSA_SC_SB_EEES9_SE_SG_Li384ELb1ELb1ELb1ELb0EEENS1_36VarlenDynamicPersistentTileSchedulerILi192ELi128ELi384ELi128ELb1ELb1ELb1ELb1ELb1ELb1EEEEEEEEEvNT_6ParamsE --------------------------
	.section	.nv.shared._ZN7cutlass13device_kernelIN5flash11enable_sm90INS1_16FlashAttnFwdSm90INS1_25CollectiveMainloopFwdSm90ILi2EN4cute5tupleIJNS5_1CILi1EEES8_S8_EEENS6_IJNS7_ILi192EEENS7_ILi128EEENS7_ILi64EEEEEELi64ENS_10bfloat16_tEfNS_4arch4Sm90ELb1ELb0ELb0ELb1ELb1ELb0ELb0ELb1ELb1ELb1ELb1ELb0EEENS1_21CollectiveEpilogueFwdINS6_IJSA_SC_SB_EEES9_SE_SG_Li384ELb1ELb1ELb1ELb0EEENS1_36VarlenDynamicPersistentTileSchedulerILi192ELi128ELi384ELi128ELb1ELb1ELb1ELb1ELb1ELb1EEEEEEEEEvNT_6ParamsE,"aw",@nobits
	.sectionflags	@""
	.align	16
	.zero		1024


//--------------------- .nv.shared._ZN7cutlass13device_kernelIN5flash11enable_sm90INS1_16FlashAttnFwdSm90INS1_25CollectiveMainloopFwdSm90ILi2EN4cute5tupleIJNS5_1CILi1EEES8_S8_EEENS6_IJNS7_ILi192EEENS7_ILi128EEENS7_ILi64EEEEEELi64ENS_10bfloat16_tEfNS_4arch4Sm90ELb1ELb0ELb0ELb1ELb1ELb1ELb0ELb1ELb1ELb1ELb1ELb0EEENS1_21CollectiveEpilogueFwdINS6_IJSA_SC_SB_EEES9_SE_SG_Li384ELb1ELb1ELb1ELb0EEENS1_36VarlenDynamicPersistentTileSchedulerILi192ELi128ELi384ELi128ELb1ELb1ELb1ELb1ELb1ELb1EEEEEEEEEvNT_6ParamsE --------------------------
	.section	.nv.shared._ZN7cutlass13device_kernelIN5flash11enable_sm90INS1_16FlashAttnFwdSm90INS1_25CollectiveMainloopFwdSm90ILi2EN4cute5tupleIJNS5_1CILi1EEES8_S8_EEENS6_IJNS7_ILi192EEENS7_ILi128EEENS7_ILi64EEEEEELi64ENS_10bfloat16_tEfNS_4arch4Sm90ELb1ELb0ELb0ELb1ELb1ELb1ELb0ELb1ELb1ELb1ELb1ELb0EEENS1_21CollectiveEpilogueFwdINS6_IJSA_SC_SB_EEES9_SE_SG_Li384ELb1ELb1ELb1ELb0EEENS1_36VarlenDynamicPersistentTileSchedulerILi192ELi128ELi384ELi128ELb1ELb1ELb1ELb1ELb1ELb1EEEEEEEEEvNT_6ParamsE,"aw",@nobits
	.sectionflags	@""
	.align	16
	.zero		1024


//--------------------- .nv.constant0._ZN7cutlass13device_kernelIN5flash11enable_sm90INS1_16FlashAttnFwdSm90INS1_25CollectiveMainloopFwdSm90ILi2EN4cute5tupleIJNS5_1CILi1EEES8_S8_EEENS6_IJNS7_ILi128EEENS7_ILi80EEENS7_ILi256EEEEEELi256ENS_10bfloat16_tEfNS_4arch4Sm90ELb0ELb0ELb0ELb0ELb1ELb0ELb0ELb1ELb1ELb1ELb1ELb0EEENS1_21CollectiveEpilogueFwdINS6_IJSA_SC_SB_EEES9_SE_SG_Li256ELb0ELb1ELb1ELb0EEENS1_19SingleTileSchedulerILb0ELb1ELb1ELi128EEEEEEEEEvNT_6ParamsE --------------------------
	.section	.nv.constant0._ZN7cutlass13device_kernelIN5flash11enable_sm90INS1_16FlashAttnFwdSm90INS1_25CollectiveMainloopFwdSm90ILi2EN4cute5tupleIJNS5_1CILi1EEES8_S8_EEENS6_IJNS7_ILi128EEENS7_ILi80EEENS7_ILi256EEEEEELi256ENS_10bfloat16_tEfNS_4arch4Sm90ELb0ELb0ELb0ELb0ELb1ELb0ELb0ELb1ELb1ELb1ELb1ELb0EEENS1_21CollectiveEpilogueFwdINS6_IJSA_SC_SB_EEES9_SE_SG_Li256ELb0ELb1ELb1ELb0EEENS1_19SingleTileSchedulerILb0ELb1ELb1ELi128EEEEEEEEEvNT_6ParamsE,"a",@progbits
	.sectionflags	@""
	.align	4
.nv.constant0._ZN7cutlass13device_kernelIN5flash11enable_sm90INS1_16FlashAttnFwdSm90INS1_25CollectiveMainloopFwdSm90ILi2EN4cute5tupleIJNS5_1CILi1EEES8_S8_EEENS6_IJNS7_ILi128EEENS7_ILi80EEENS7_ILi256EEEEEELi256ENS_10bfloat16_tEfNS_4arch4Sm90ELb0ELb0ELb0ELb0ELb1ELb0ELb0ELb1ELb1ELb1ELb1ELb0EEENS1_21CollectiveEpilogueFwdINS6_IJSA_SC_SB_EEES9_SE_SG_Li256ELb0ELb1ELb1ELb0EEENS1_19SingleTileSchedulerILb0ELb1ELb1ELi128EEEEEEEEEvNT_6ParamsE:
	.zero		3200


//--------------------- .nv.constant0._ZN7cutlass13device_kernelIN5flash11enable_sm90INS1_16FlashAttnFwdSm90INS1_25CollectiveMainloopFwdSm90ILi2EN4cute5tupleIJNS5_1CILi1EEES8_S8_EEENS6_IJNS7_ILi128EEENS7_ILi80EEENS7_ILi256EEEEEELi256ENS_10bfloat16_tEfNS_4arch4Sm90ELb0ELb0ELb0ELb1ELb1ELb0ELb0ELb1ELb1ELb1ELb1ELb0EEENS1_21CollectiveEpilogueFwdINS6_IJSA_SC_SB_EEES9_SE_SG_Li256ELb1ELb1ELb1ELb0EEENS1_36VarlenDynamicPersistentTileSchedulerILi128ELi80ELi256ELi128ELb1ELb1ELb1ELb0ELb1ELb1EEEEEEEEEvNT_6ParamsE --------------------------
	.section	.nv.constant0._ZN7cutlass13device_kernelIN5flash11enable_sm90INS1_16FlashAttnFwdSm90INS1_25CollectiveMainloopFwdSm90ILi2EN4cute5tupleIJNS5_1CILi1EEES8_S8_EEENS6_IJNS7_ILi128EEENS7_ILi80EEENS7_ILi256EEEEEELi256ENS_10bfloat16_tEfNS_4arch4Sm90ELb0ELb0ELb0ELb1ELb1ELb0ELb0ELb1ELb1ELb1ELb1ELb0EEENS1_21CollectiveEpilogueFwdINS6_IJSA_SC_SB_EEES9_SE_SG_Li256ELb1ELb1ELb1ELb0EEENS1_36VarlenDynamicPersistentTileSchedulerILi128ELi80ELi256ELi128ELb1ELb1ELb1ELb0ELb1ELb1EEEEEEEEEvNT_6ParamsE,"a",@progbits
	.sectionflags	@""
	.align	4
.nv.constant0._ZN7cutlass13device_kernelIN5flash11enable_sm90INS1_16FlashAttnFwdSm90INS1_25CollectiveMainloopFwdSm90ILi2EN4cute5tupleIJNS5_1CILi1EEES8_S8_EEENS6_IJNS7_ILi128EEENS7_ILi80EEENS7_ILi256EEEEEELi256ENS_10bfloat16_tEfNS_4arch4Sm90ELb0ELb0ELb0ELb1ELb1ELb0ELb0ELb1ELb1ELb1ELb1ELb0EEENS1_21CollectiveEpilogueFwdINS6_IJSA_SC_SB_EEES9_SE_SG_Li256ELb1ELb1ELb1ELb0EEENS1_36VarlenDynamicPersistentTileSchedulerILi128ELi80ELi256ELi128ELb1ELb1ELb1ELb0ELb1ELb1EEEEEEEEEvNT_6ParamsE:
	.zero		3328


//--------------------- .nv.constant0._ZN7cutlass13device_kernelIN5flash11enable_sm90INS1_16FlashAttnFwdSm90INS1_25CollectiveMainloopFwdSm90ILi2EN4cute5tupleIJNS5_1CILi1EEES8_S8_EEENS6_IJNS7_ILi128EEENS7_ILi80EEENS7_ILi256EEEEEELi256ENS_10bfloat16_tEfNS_4arch4Sm90ELb0ELb0ELb0ELb1ELb1ELb1ELb0ELb1ELb1ELb1ELb1ELb0EEENS1_21CollectiveEpilogueFwdINS6_IJSA_SC_SB_EEES9_SE_SG_Li256ELb1ELb1ELb1ELb0EEENS1_36VarlenDynamicPersistentTileSchedulerILi128ELi80ELi256ELi128ELb1ELb1ELb1ELb0ELb1ELb1EEEEEEEEEvNT_6ParamsE --------------------------
	.section	.nv.constant0._ZN7cutlass13device_kernelIN5flash11enable_sm90INS1_16FlashAttnFwdSm90INS1_25CollectiveMainloopFwdSm90ILi2EN4cute5tupleIJNS5_1CILi1EEES8_S8_EEENS6_IJNS7_ILi128EEENS7_ILi80EEENS7_ILi256EEEEEELi256ENS_10bfloat16_tEfNS_4arch4Sm90ELb0ELb0ELb0ELb1ELb1ELb1ELb0ELb1ELb1ELb1ELb1ELb0EEENS1_21CollectiveEpilogueFwdINS6_IJSA_SC_SB_EEES9_SE_SG_Li256ELb1ELb1ELb1ELb0EEENS1_36VarlenDynamicPersistentTileSchedulerILi128ELi80ELi256ELi128ELb1ELb1ELb1ELb0ELb1ELb1EEEEEEEEEvNT_6ParamsE,"a",@progbits
	.sectionflags	@""
	.align	4
.nv.constant0._ZN7cutlass13device_kernelIN5flash11enable_sm90INS1_16FlashAttnFwdSm90INS1_25CollectiveMainloopFwdSm90ILi2EN4cute5tupleIJNS5_1CILi1EEES8_S8_EEENS6_IJNS7_ILi128EEENS7_ILi80EEENS7_ILi256EEEEEELi256ENS_10bfloat16_tEfNS_4arch4Sm90ELb0ELb0ELb0ELb1ELb1ELb1ELb0ELb1ELb1ELb1ELb1ELb0EEENS1_21CollectiveEpilogueFwdINS6_IJSA_SC_SB_EEES9_SE_SG_Li256ELb1ELb1ELb1ELb0EEENS1_36VarlenDynamicPersistentTileSchedulerILi128ELi80ELi256ELi128ELb1ELb1ELb1ELb0ELb1ELb1EEEEEEEEEvNT_6ParamsE:
	.zero		3328


//--------------------- .nv.constant0._ZN7cutlass13device_kernelIN5flash11enable_sm90INS1_16FlashAttnFwdSm90INS1_25CollectiveMainloopFwdSm90ILi2EN4cute5tupleIJNS5_1CILi1EEES8_S8_EEENS6_IJNS7_ILi128EEENS7_ILi64EEENS7_ILi256EEEEEELi256ENS_10bfloat16_tEfNS_4arch4Sm90ELb0ELb1ELb0ELb0ELb1ELb0ELb0ELb1ELb1ELb1ELb1ELb0EEENS1_21CollectiveEpilogueFwdINS6_IJSA_SC_SB_EEES9_SE_SG_Li256ELb0ELb1ELb1ELb0EEENS1_19SingleTileSchedulerILb0ELb1ELb1ELi128EEEEEEEEEvNT_6ParamsE --------------------------
	.section	.nv.constant0._ZN7cutlass13device_kernelIN5flash11enable_sm90INS1_16FlashAttnFwdSm90INS1_25CollectiveMainloopFwdSm90ILi2EN4cute5tupleIJNS5_1CILi1EEES8_S8_EEENS6_IJNS7_ILi128EEENS7_ILi64EEENS7_ILi256EEEEEELi256ENS_10bfloat16_tEfNS_4arch4Sm90ELb0ELb1ELb0ELb0ELb1ELb0ELb0ELb1ELb1ELb1ELb1ELb0EEENS1_21CollectiveEpilogueFwdINS6_IJSA_SC_SB_EEES9_SE_SG_Li256ELb0ELb1ELb1ELb0EEENS1_19SingleTileSchedulerILb0ELb1ELb1ELi128EEEEEEEEEvNT_6ParamsE,"a",@progbits
	.sectionflags	@""
	.align	4
.nv.constant0._ZN7cutlass13device_kernelIN5flash11enable_sm90INS1_16FlashAttnFwdSm90INS1_25CollectiveMainloopFwdSm90ILi2EN4cute5tupleIJNS5_1CILi1EEES8_S8_EEENS6_IJNS7_ILi128EEENS7_ILi64EEENS7_ILi256EEEEEELi256ENS_10bfloat16_tEfNS_4arch4Sm90ELb0ELb1ELb0ELb0ELb1ELb0ELb0ELb1ELb1ELb1ELb1ELb0EEENS1_21CollectiveEpilogueFwdINS6_IJSA_SC_SB_EEES9_SE_SG_Li256ELb0ELb1ELb1ELb0EEENS1_19SingleTileSchedulerILb0ELb1ELb1ELi128EEEEEEEEEvNT_6ParamsE:
	.zero		3200


//--------------------- .nv.constant0._ZN7cutlass13device_kernelIN5flash11enable_sm90INS1_16FlashAttnFwdSm90INS1_25CollectiveMainloopFwdSm90ILi2EN4cute5tupleIJNS5_1CILi1EEES8_S8_EEENS6_IJNS7_ILi128EEENS7_ILi64EEENS7_ILi256EEEEEELi256ENS_10bfloat16_tEfNS_4arch4Sm90ELb0ELb1ELb0ELb1ELb1ELb0ELb0ELb1ELb1ELb1ELb1ELb0EEENS1_21CollectiveEpilogueFwdINS6_IJSA_SC_SB_EEES9_SE_SG_Li256ELb1ELb1ELb1ELb0EEENS1_36VarlenDynamicPersistentTileSchedulerILi128ELi64ELi256ELi128ELb1ELb1ELb1ELb1ELb0ELb1EEEEEEEEEvNT_6ParamsE --------------------------
	.section	.nv.constant0._ZN7cutlass13device_kernelIN5flash11enable_sm90INS1_16FlashAttnFwdSm90INS1_25CollectiveMainloopFwdSm90ILi2EN4cute5tupleIJNS5_1CILi1EEES8_S8_EEENS6_IJNS7_ILi128EEENS7_ILi64EEENS7_ILi256EEEEEELi256ENS_10bfloat16_tEfNS_4arch4Sm90ELb0ELb1ELb0ELb1ELb1ELb0ELb0ELb1ELb1ELb1ELb1ELb0EEENS1_21CollectiveEpilogueFwdINS6_IJSA_SC_SB_EEES9_SE_SG_Li256ELb1ELb1ELb1ELb0EEENS1_36VarlenDynamicPersistentTileSchedulerILi128ELi64ELi256ELi128ELb1ELb1ELb1ELb1ELb0ELb1EEEEEEEEEvNT_6ParamsE,"a",@progbits
	.sectionflags	@""
	.align	4
.nv.constant0._ZN7cutlass13device_kernelIN5flash11enable_sm90INS1_16FlashAttnFwdSm90INS1_25CollectiveMainloopFwdSm90ILi2EN4cute5tupleIJNS5_1CILi1EEES8_S8_EEENS6_IJNS7_ILi128EEENS7_ILi64EEENS7_ILi256EEEEEELi256ENS_10bfloat16_tEfNS_4arch4Sm90ELb0ELb1ELb0ELb1ELb1ELb0ELb0ELb1ELb1ELb1ELb1ELb0EEENS1_21CollectiveEpilogueFwdINS6_IJSA_SC_SB_EEES9_SE_SG_Li256ELb1ELb1ELb1ELb0EEENS1_36VarlenDynamicPersistentTileSchedulerILi128ELi64ELi256ELi128ELb1ELb1ELb1ELb1ELb0ELb1EEEEEEEEEvNT_6ParamsE:
	.zero		3328


//--------------------- .nv.constant0._ZN7cutlass13device_kernelIN5flash11enable_sm90INS1_16FlashAttnFwdSm90INS1_25CollectiveMainloopFwdSm90ILi2EN4cute5tupleIJNS5_1CILi1EEES8_S8_EEENS6_IJNS7_ILi128EEENS7_ILi64EEENS7_ILi256EEEEEELi256ENS_10bfloat16_tEfNS_4arch4Sm90ELb0ELb1ELb0ELb1ELb1ELb1ELb0ELb1ELb1ELb1ELb1ELb0EEENS1_21CollectiveEpilogueFwdINS6_IJSA_SC_SB_EEES9_SE_SG_Li256ELb1ELb1ELb1ELb0EEENS1_36VarlenDynamicPersistentTileSchedulerILi128ELi64ELi256ELi128ELb1ELb1ELb1ELb1ELb0ELb1EEEEEEEEEvNT_6ParamsE --------------------------
	.section	.nv.constant0._ZN7cutlass13device_kernelIN5flash11enable_sm90INS1_16FlashAttnFwdSm90INS1_25CollectiveMainloopFwdSm90ILi2EN4cute5tupleIJNS5_1CILi1EEES8_S8_EEENS6_IJNS7_ILi128EEENS7_ILi64EEENS7_ILi256EEEEEELi256ENS_10bfloat16_tEfNS_4arch4Sm90ELb0ELb1ELb0ELb1ELb1ELb1ELb0ELb1ELb1ELb1ELb1ELb0EEENS1_21CollectiveEpilogueFwdINS6_IJSA_SC_SB_EEES9_SE_SG_Li256ELb1ELb1ELb1ELb0EEENS1_36VarlenDynamicPersistentTileSchedulerILi128ELi64ELi256ELi128ELb1ELb1ELb1ELb1ELb0ELb1EEEEEEEEEvNT_6ParamsE,"a",@progbits
	.sectionflags	@""
	.align	4
.nv.constant0._ZN7cutlass13device_kernelIN5flash11enable_sm90INS1_16FlashAttnFwdSm90INS1_25CollectiveMainloopFwdSm90ILi2EN4cute5tupleIJNS5_1CILi1EEES8_S8_EEENS6_IJNS7_ILi128EEENS7_ILi64EEENS7_ILi256EEEEEELi256ENS_10bfloat16_tEfNS_4arch4Sm90ELb0ELb1ELb0ELb1ELb1ELb1ELb0ELb1ELb1ELb1ELb1ELb0EEENS1_21CollectiveEpilogueFwdINS6_IJSA_SC_SB_EEES9_SE_SG_Li256ELb1ELb1ELb1ELb0EEENS1_36VarlenDynamicPersistentTileSchedulerILi128ELi64ELi256ELi128ELb1ELb1ELb1ELb1ELb0ELb1EEEEEEEEEvNT_6ParamsE:
	.zero		3328


//--------------------- .nv.constant0._ZN7cutlass13device_kernelIN5flash11enable_sm90INS1_16FlashAttnFwdSm90INS1_25CollectiveMainloopFwdSm90ILi2EN4cute5tupleIJNS5_1CILi1EEES8_S8_EEENS6_IJNS7_ILi128EEENS7_ILi80EEENS7_ILi256EEEEEELi256ENS_10bfloat16_tEfNS_4arch4Sm90ELb1ELb0ELb0ELb0ELb1ELb0ELb0ELb1ELb1ELb1ELb1ELb0EEENS1_21CollectiveEpilogueFwdINS6_IJSA_SC_SB_EEES9_SE_SG_Li256ELb0ELb1ELb1ELb0EEENS1_19SingleTileSchedulerILb0ELb1ELb1ELi128EEEEEEEEEvNT_6ParamsE --------------------------
	.section	.nv.constant0._ZN7cutlass13device_kernelIN5flash11enable_sm90INS1_16FlashAttnFwdSm90INS1_25CollectiveMainloopFwdSm90ILi2EN4cute5tupleIJNS5_1CILi1EEES8_S8_EEENS6_IJNS7_ILi128EEENS7_ILi80EEENS7_ILi256EEEEEELi256ENS_10bfloat16_tEfNS_4arch4Sm90ELb1ELb0ELb0ELb0ELb1ELb0ELb0ELb1ELb1ELb1ELb1ELb0EEENS1_21CollectiveEpilogueFwdINS6_IJSA_SC_SB_EEES9_SE_SG_Li256ELb0ELb1ELb1ELb0EEENS1_19SingleTileSchedulerILb0ELb1ELb1ELi128EEEEEEEEEvNT_6ParamsE,"a",@progbits
	.sectionflags	@""
	.align	4
.nv.constant0._ZN7cutlass13device_kernelIN5flash11enable_sm90INS1_16FlashAttnFwdSm90INS1_25CollectiveMainloopFwdSm90ILi2EN4cute5tupleIJNS5_1CILi1EEES8_S8_EEENS6_IJNS7_ILi128EEENS7_ILi80EEENS7_ILi256EEEEEELi256ENS_10bfloat16_tEfNS_4arch4Sm90ELb1ELb0ELb0ELb0ELb1ELb0ELb0ELb1ELb1ELb1ELb1ELb0EEENS1_21CollectiveEpilogueFwdINS6_IJSA_SC_SB_EEES9_SE_SG_Li256ELb0ELb1ELb1ELb0EEENS1_19SingleTileSchedulerILb0ELb1ELb1ELi128EEEEEEEEEvNT_6ParamsE:
	.zero		3200


//--------------------- .nv.constant0._ZN7cutlass13device_kernelIN5flash11enable_sm90INS1_16FlashAttnFwdSm90INS1_25CollectiveMainloopFwdSm90ILi2EN4cute5tupleIJNS5_1CILi1EEES8_S8_EEENS6_IJNS7_ILi128EEENS7_ILi80EEENS7_ILi256EEEEEELi256ENS_10bfloat16_tEfNS_4arch4Sm90ELb1ELb0ELb0ELb1ELb1ELb0ELb0ELb1ELb1ELb1ELb1ELb0EEENS1_21CollectiveEpilogueFwdINS6_IJSA_SC_SB_EEES9_SE_SG_Li256ELb1ELb1ELb1ELb0EEENS1_36VarlenDynamicPersistentTileSchedulerILi128ELi80ELi256ELi128ELb1ELb1ELb1ELb1ELb1ELb1EEEEEEEEEvNT_6ParamsE --------------------------
	.section	.nv.constant0._ZN7cutlass13device_kernelIN5flash11enable_sm90INS1_16FlashAttnFwdSm90INS1_25CollectiveMainloopFwdSm90ILi2EN4cute5tupleIJNS5_1CILi1EEES8_S8_EEENS6_IJNS7_ILi128EEENS7_ILi80EEENS7_ILi256EEEEEELi256ENS_10bfloat16_tEfNS_4arch4Sm90ELb1ELb0ELb0ELb1ELb1ELb0ELb0ELb1ELb1ELb1ELb1ELb0EEENS1_21CollectiveEpilogueFwdINS6_IJSA_SC_SB_EEES9_SE_SG_Li256ELb1ELb1ELb1ELb0EEENS1_36VarlenDynamicPersistentTileSchedulerILi128ELi80ELi256ELi128ELb1ELb1ELb1ELb1ELb1ELb1EEEEEEEEEvNT_6ParamsE,"a",@progbits
	.sectionflags	@""
	.align	4
.nv.constant0._ZN7cutlass13device_kernelIN5flash11enable_sm90INS1_16FlashAttnFwdSm90INS1_25CollectiveMainloopFwdSm90ILi2EN4cute5tupleIJNS5_1CILi1EEES8_S8_EEENS6_IJNS7_ILi128EEENS7_ILi80EEENS7_ILi256EEEEEELi256ENS_10bfloat16_tEfNS_4arch4Sm90ELb1ELb0ELb0ELb1ELb1ELb0ELb0ELb1ELb1ELb1ELb1ELb0EEENS1_21CollectiveEpilogueFwdINS6_IJSA_SC_SB_EEES9_SE_SG_Li256ELb1ELb1ELb1ELb0EEENS1_36VarlenDynamicPersistentTileSchedulerILi128ELi80ELi256ELi128ELb1ELb1ELb1ELb1ELb1ELb1EEEEEEEEEvNT_6ParamsE:
	.zero		3328


//--------------------- .nv.constant0._ZN7cutlass13device_kernelIN5flash11enable_sm90INS1_16FlashAttnFwdSm90INS1_25CollectiveMainloopFwdSm90ILi2EN4cute5tupleIJNS5_1CILi1EEES8_S8_EEENS6_IJNS7_ILi128EEENS7_ILi80EEENS7_ILi256EEEEEELi256ENS_10bfloat16_tEfNS_4arch4Sm90ELb1ELb0ELb0ELb1ELb1ELb1ELb0ELb1ELb1ELb1ELb1ELb0EEENS1_21CollectiveEpilogueFwdINS6_IJSA_SC_SB_EEES9_SE_SG_Li256ELb1ELb1ELb1ELb0EEENS1_36VarlenDynamicPersistentTileSchedulerILi128ELi80ELi256ELi128ELb1ELb1ELb1ELb1ELb1ELb1EEEEEEEEEvNT_6ParamsE --------------------------
	.section	.nv.constant0._ZN7cutlass13device_kernelIN5flash11enable_sm90INS1_16FlashAttnFwdSm90INS1_25CollectiveMainloopFwdSm90ILi2EN4cute5tupleIJNS5_1CILi1EEES8_S8_EEENS6_IJNS7_ILi128EEENS7_ILi80EEENS7_ILi256EEEEEELi256ENS_10bfloat16_tEfNS_4arch4Sm90ELb1ELb0ELb0ELb1ELb1ELb1ELb0ELb1ELb1ELb1ELb1ELb0EEENS1_21CollectiveEpilogueFwdINS6_IJSA_SC_SB_EEES9_SE_SG_Li256ELb1ELb1ELb1ELb0EEENS1_36VarlenDynamicPersistentTileSchedulerILi128ELi80ELi256ELi128ELb1ELb1ELb1ELb1ELb1ELb1EEEEEEEEEvNT_6ParamsE,"a",@progbits
	.sectionflags	@""
	.align	4
.nv.constant0._ZN7cutlass13device_kernelIN5flash11enable_sm90INS1_16FlashAttnFwdSm90INS1_25CollectiveMainloopFwdSm90ILi2EN4cute5tupleIJNS5_1CILi1EEES8_S8_EEENS6_IJNS7_ILi128EEENS7_ILi80EEENS7_ILi256EEEEEELi256ENS_10bfloat16_tEfNS_4arch4Sm90ELb1ELb0ELb0ELb1ELb1ELb1ELb0ELb1ELb1ELb1ELb1ELb0EEENS1_21CollectiveEpilogueFwdINS6_IJSA_SC_SB_EEES9_SE_SG_Li256ELb1ELb1ELb1ELb0EEENS1_36VarlenDynamicPersistentTileSchedulerILi128ELi80ELi256ELi128ELb1ELb1ELb1ELb1ELb1ELb1EEEEEEEEEvNT_6ParamsE:
	.zero		3328


//--------------------- .nv.constant0._ZN7cutlass13device_kernelIN5flash11enable_sm90INS1_16FlashAttnFwdSm90INS1_25CollectiveMainloopFwdSm90ILi2EN4cute5tupleIJNS5_1CILi1EEES8_S8_EEENS6_IJNS7_ILi128EEENS7_ILi96EEENS7_ILi192EEEEEELi192ENS_10bfloat16_tEfNS_4arch4Sm90ELb0ELb0ELb0ELb0ELb1ELb0ELb0ELb1ELb1ELb1ELb1ELb0EEENS1_21CollectiveEpilogueFwdINS6_IJSA_SC_SB_EEES9_SE_SG_Li256ELb0ELb1ELb1ELb0EEENS1_19SingleTileSchedulerILb0ELb1ELb1ELi128EEEEEEEEEvNT_6ParamsE --------------------------
	.section	.nv.constant0._ZN7cutlass13device_kernelIN5flash11enable_sm90INS1_16FlashAttnFwdSm90INS1_25CollectiveMainloopFwdSm90ILi2EN4cute5tupleIJNS5_1CILi1EEES8_S8_EEENS6_IJNS7_ILi128EEENS7_ILi96EEENS7_ILi192EEEEEELi192ENS_10bfloat16_tEfNS_4arch4Sm90ELb0ELb0ELb0ELb0ELb1ELb0ELb0ELb1ELb1ELb1ELb1ELb0EEENS1_21CollectiveEpilogueFwdINS6_IJSA_SC_SB_EEES9_SE_SG_Li256ELb0ELb1ELb1ELb0EEENS1_19SingleTileSchedulerILb0ELb1ELb1ELi128EEEEEEEEEvNT_6ParamsE,"a",@progbits
	.sectionflags	@""
	.align	4
.nv.constant0._ZN7cutlass13device_kernelIN5flash11enable_sm90INS1_16FlashAttnFwdSm90INS1_25CollectiveMainloopFwdSm90ILi2EN4cute5tupleIJNS5_1CILi1EEES8_S8_EEENS6_IJNS7_ILi128EEENS7_ILi96EEENS7_ILi192EEEEEELi192ENS_10bfloat16_tEfNS_4arch4Sm90ELb0ELb0ELb0ELb0ELb1ELb0ELb0ELb1ELb1ELb1ELb1ELb0EEENS1_21CollectiveEpilogueFwdINS6_IJSA_SC_SB_EEES9_SE_SG_Li256ELb0ELb1ELb1ELb0EEENS1_19SingleTileSchedulerILb0ELb1ELb1ELi128EEEEEEEEEvNT_6ParamsE:
	.zero		3200


//--------------------- .nv.constant0._ZN7cutlass13device_kernelIN5flash11enable_sm90INS1_16FlashAttnFwdSm90INS1_25CollectiveMainloopFwdSm90ILi2EN4cute5tupleIJNS5_1CILi1EEES8_S8_EEENS6_IJNS7_ILi128EEENS7_ILi96EEENS7_ILi192EEEEEELi192ENS_10bfloat16_tEfNS_4arch4Sm90ELb0ELb0ELb0ELb1ELb1ELb0ELb0ELb1ELb1ELb1ELb1ELb0EEENS1_21CollectiveEpilogueFwdINS6_IJSA_SC_SB_EEES9_SE_SG_Li256ELb1ELb1ELb1ELb0EEENS1_36VarlenDynamicPersistentTileSchedulerILi128ELi96ELi256ELi128ELb1ELb1ELb1ELb0ELb1ELb1EEEEEEEEEvNT_6ParamsE --------------------------
	.section	.nv.constant0._ZN7cutlass13device_kernelIN5flash11enable_sm90INS1_16FlashAttnFwdSm90INS1_25CollectiveMainloopFwdSm90ILi2EN4cute5tupleIJNS5_1CILi1EEES8_S8_EEENS6_IJNS7_ILi128EEENS7_ILi96EEENS7_ILi192EEEEEELi192ENS_10bfloat16_tEfNS_4arch4Sm90ELb0ELb0ELb0ELb1ELb1ELb0ELb0ELb1ELb1ELb1ELb1ELb0EEENS1_21CollectiveEpilogueFwdINS6_IJSA_SC_SB_EEES9_SE_SG_Li256ELb1ELb1ELb1ELb0EEENS1_36VarlenDynamicPersistentTileSchedulerILi128ELi96ELi256ELi128ELb1ELb1ELb1ELb0ELb1ELb1EEEEEEEEEvNT_6ParamsE,"a",@progbits
	.sectionflags	@""
	.align	4
.nv.constant0._ZN7cutlass13device_kernelIN5flash11enable_sm90INS1_16FlashAttnFwdSm90INS1_25CollectiveMainloopFwdSm90ILi2EN4cute5tupleIJNS5_1CILi1EEES8_S8_EEENS6_IJNS7_ILi128EEENS7_ILi96EEENS7_ILi192EEEEEELi192ENS_10bfloat16_tEfNS_4arch4Sm90ELb0ELb0ELb0ELb1ELb1ELb0ELb0ELb1ELb1ELb1ELb1ELb0EEENS1_21CollectiveEpilogueFwdINS6_IJSA_SC_SB_EEES9_SE_SG_Li256ELb1ELb1ELb1ELb0EEENS1_36VarlenDynamicPersistentTileSchedulerILi128ELi96ELi256ELi128ELb1ELb1ELb1ELb0ELb1ELb1EEEEEEEEEvNT_6ParamsE:
	.zero		3328


//--------------------- .nv.constant0._ZN7cutlass13device_kernelIN5flash11enable_sm90INS1_16FlashAttnFwdSm90INS1_25CollectiveMainloopFwdSm90ILi2EN4cute5tupleIJNS5_1CILi1EEES8_S8_EEENS6_IJNS7_ILi128EEENS7_ILi96EEENS7_ILi192EEEEEELi192ENS_10bfloat16_tEfNS_4arch4Sm90ELb0ELb0ELb0ELb1ELb1ELb1ELb0ELb1ELb1ELb1ELb1ELb0EEENS1_21CollectiveEpilogueFwdINS6_IJSA_SC_SB_EEES9_SE_SG_Li256ELb1ELb1ELb1ELb0EEENS1_36VarlenDynamicPersistentTileSchedulerILi128ELi96ELi256ELi128ELb1ELb1ELb1ELb0ELb1ELb1EEEEEEEEEvNT_6ParamsE --------------------------
	.section	.nv.constant0._ZN7cutlass13device_kernelIN5flash11enable_sm90INS1_16FlashAttnFwdSm90INS1_25CollectiveMainloopFwdSm90ILi2EN4cute5tupleIJNS5_1CILi1EEES8_S8_EEENS6_IJNS7_ILi128EEENS7_ILi96EEENS7_ILi192EEEEEELi192ENS_10bfloat16_tEfNS_4arch4Sm90ELb0ELb0ELb0ELb1ELb1ELb1ELb0ELb1ELb1ELb1ELb1ELb0EEENS1_21CollectiveEpilogueFwdINS6_IJSA_SC_SB_EEES9_SE_SG_Li256ELb1ELb1ELb1ELb0EEENS1_36VarlenDynamicPersistentTileSchedulerILi128ELi96ELi256ELi128ELb1ELb1ELb1ELb0ELb1ELb1EEEEEEEEEvNT_6ParamsE,"a",@progbits
	.sectionflags	@""
	.align	4
.nv.constant0._ZN7cutlass13device_kernelIN5flash11enable_sm90INS1_16FlashAttnFwdSm90INS1_25CollectiveMainloopFwdSm90ILi2EN4cute5tupleIJNS5_1CILi1EEES8_S8_EEENS6_IJNS7_ILi128EEENS7_ILi96EEENS7_ILi192EEEEEELi192ENS_10bfloat16_tEfNS_4arch4Sm90ELb0ELb0ELb0ELb1ELb1ELb1ELb0ELb1ELb1ELb1ELb1ELb0EEENS1_21CollectiveEpilogueFwdINS6_IJSA_SC_SB_EEES9_SE_SG_Li256ELb1ELb1ELb1ELb0EEENS1_36VarlenDynamicPersistentTileSchedulerILi128ELi96ELi256ELi128ELb1ELb1ELb1ELb0ELb1ELb1EEEEEEEEEvNT_6ParamsE:
	.zero		3328


//--------------------- .nv.constant0._ZN7cutlass13device_kernelIN5flash11enable_sm90INS1_16FlashAttnFwdSm90INS1_25CollectiveMainloopFwdSm90ILi2EN4cute5tupleIJNS5_1CILi1EEES8_S8_EEENS6_IJNS7_ILi128EEENS7_ILi96EEENS7_ILi192EEEEEELi192ENS_10bfloat16_tEfNS_4arch4Sm90ELb0ELb1ELb0ELb0ELb1ELb0ELb0ELb1ELb1ELb1ELb1ELb0EEENS1_21CollectiveEpilogueFwdINS6_IJSA_SC_SB_EEES9_SE_SG_Li256ELb0ELb1ELb1ELb0EEENS1_19SingleTileSchedulerILb0ELb1ELb1ELi128EEEEEEEEEvNT_6ParamsE --------------------------
	.section	.nv.constant0._ZN7cutlass13device_kernelIN5flash11enable_sm90INS1_16FlashAttnFwdSm90INS1_25CollectiveMainloopFwdSm90ILi2EN4cute5tupleIJNS5_1CILi1EEES8_S8_EEENS6_IJNS7_ILi128EEENS7_ILi96EEENS7_ILi192EEEEEELi192ENS_10bfloat16_tEfNS_4arch4Sm90ELb0ELb1ELb0ELb0ELb1ELb0ELb0ELb1ELb1ELb1ELb1ELb0EEENS1_21CollectiveEpilogueFwdINS6_IJSA_SC_SB_EEES9_SE_SG_Li256ELb0ELb1ELb1ELb0EEENS1_19SingleTileSchedulerILb0ELb1ELb1ELi128EEEEEEEEEvNT_6ParamsE,"a",@progbits
	.sectionflags	@""
	.align	4
.nv.constant0._ZN7cutlass13device_kernelIN5flash11enable_sm90INS1_16FlashAttnFwdSm90INS1_25CollectiveMainloopFwdSm90ILi2EN4cute5tupleIJNS5_1CILi1EEES8_S8_EEENS6_IJNS7_ILi128EEENS7_ILi96EEENS7_ILi192EEEEEELi192ENS_10bfloat16_tEfNS_4arch4Sm90ELb0ELb1ELb0ELb0ELb1ELb0ELb0ELb1ELb1ELb1ELb1ELb0EEENS1_21CollectiveEpilogueFwdINS6_IJSA_SC_SB_EEES9_SE_SG_Li256ELb0ELb1ELb1ELb0EEENS1_19SingleTileSchedulerILb0ELb1ELb1ELi128EEEEEEEEEvNT_6ParamsE:
	.zero		3200


//--------------------- .nv.constant0._ZN7cutlass13device_kernelIN5flash11enable_sm90INS1_16FlashAttnFwdSm90INS1_25CollectiveMainloopFwdSm90ILi2EN4cute5tupleIJNS5_1CILi1EEES8_S8_EEENS6_IJNS7_ILi128EEENS7_ILi96EEENS7_ILi192EEEEEELi192ENS_10bfloat16_tEfNS_4arch4Sm90ELb0ELb1ELb0ELb1ELb1ELb0ELb0ELb1ELb1ELb1ELb1ELb0EEENS1_21CollectiveEpilogueFwdINS6_IJSA_SC_SB_EEES9_SE_SG_Li256ELb1ELb1ELb1ELb0EEENS1_36VarlenDynamicPersistentTileSchedulerILi128ELi96ELi256ELi128ELb1ELb1ELb1ELb1ELb0ELb1EEEEEEEEEvNT_6ParamsE --------------------------
	.section	.nv.constant0._ZN7cutlass13device_kernelIN5flash11enable_sm90INS1_16FlashAttnFwdSm90INS1_25CollectiveMainloopFwdSm90ILi2EN4cute5tupleIJNS5_1CILi1EEES8_S8_EEENS6_IJNS7_ILi128EEENS7_ILi96EEENS7_ILi192EEEEEELi192ENS_10bfloat16_tEfNS_4arch4Sm90ELb0ELb1ELb0ELb1ELb1ELb0ELb0ELb1ELb1ELb1ELb1ELb0EEENS1_21CollectiveEpilogueFwdINS6_IJSA_SC_SB_EEES9_SE_SG_Li256ELb1ELb1ELb1ELb0EEENS1_36VarlenDynamicPersistentTileSchedulerILi128ELi96ELi256ELi128ELb1ELb1ELb1ELb1ELb0ELb1EEEEEEEEEvNT_6ParamsE,"a",@progbits
	.sectionflags	@""
	.align	4
.nv.constant0._ZN7cutlass13device_kernelIN5flash11enable_sm90INS1_16FlashAttnFwdSm90INS1_25CollectiveMainloopFwdSm90ILi2EN4cute5tupleIJNS5_1CILi1EEES8_S8_EEENS6_IJNS7_ILi128EEENS7_ILi96EEENS7_ILi192EEEEEELi192ENS_10bfloat16_tEfNS_4arch4Sm90ELb0ELb1ELb0ELb1ELb1ELb0ELb0ELb1ELb1ELb1ELb1ELb0EEENS1_21CollectiveEpilogueFwdINS6_IJSA_SC_SB_EEES9_SE_SG_Li256ELb1ELb1ELb1ELb0EEENS1_36VarlenDynamicPersistentTileSchedulerILi128ELi96ELi256ELi128ELb1ELb1ELb1ELb1ELb0ELb1EEEEEEEEEvNT_6ParamsE:
	.zero		3328


//--------------------- .nv.constant0._ZN7cutlass13device_kernelIN5flash11enable_sm90INS1_16FlashAttnFwdSm90INS1_25CollectiveMainloopFwdSm90ILi2EN4cute5tupleIJNS5_1CILi1EEES8_S8_EEENS6_IJNS7_ILi128EEENS7_ILi96EEENS7_ILi192EEEEEELi192ENS_10bfloat16_tEfNS_4arch4Sm90ELb0ELb1ELb0ELb1ELb1ELb1ELb0ELb1ELb1ELb1ELb1ELb0EEENS1_21CollectiveEpilogueFwdINS6_IJSA_SC_SB_EEES9_SE_SG_Li256ELb1ELb1ELb1ELb0EEENS1_36VarlenDynamicPersistentTileSchedulerILi128ELi96ELi256ELi128ELb1ELb1ELb1ELb1ELb0ELb1EEEEEEEEEvNT_6ParamsE --------------------------
	.section	.nv.constant0._ZN7cutlass13device_kernelIN5flash11enable_sm90INS1_16FlashAttnFwdSm90INS1_25CollectiveMainloopFwdSm90ILi2EN4cute5tupleIJNS5_1CILi1EEES8_S8_EEENS6_IJNS7_ILi128EEENS7_ILi96EEENS7_ILi192EEEEEELi192ENS_10bfloat16_tEfNS_4arch4Sm90ELb0ELb1ELb0ELb1ELb1ELb1ELb0ELb1ELb1ELb1ELb1ELb0EEENS1_21CollectiveEpilogueFwdINS6_IJSA_SC_SB_EEES9_SE_SG_Li256ELb1ELb1ELb1ELb0EEENS1_36VarlenDynamicPersistentTileSchedulerILi128ELi96ELi256ELi128ELb1ELb1ELb1ELb1ELb0ELb1EEEEEEEEEvNT_6ParamsE,"a",@progbits
	.sectionflags	@""
	.align	4
.nv.constant0._ZN7cutlass13device_kernelIN5flash11enable_sm90INS1_16FlashAttnFwdSm90INS1_25CollectiveMainloopFwdSm90ILi2EN4cute5tupleIJNS5_1CILi1EEES8_S8_EEENS6_IJNS7_ILi128EEENS7_ILi96EEENS7_ILi192EEEEEELi192ENS_10bfloat16_tEfNS_4arch4Sm90ELb0ELb1ELb0ELb1ELb1ELb1ELb0ELb1ELb1ELb1ELb1ELb0EEENS1_21CollectiveEpilogueFwdINS6_IJSA_SC_SB_EEES9_SE_SG_Li256ELb1ELb1ELb1ELb0EEENS1_36VarlenDynamicPersistentTileSchedulerILi128ELi96ELi256ELi128ELb1ELb1ELb1ELb1ELb0ELb1EEEEEEEEEvNT_6ParamsE:
	.zero		3328


//--------------------- .nv.constant0._ZN7cutlass13device_kernelIN5flash11enable_sm90INS1_16FlashAttnFwdSm90INS1_25CollectiveMainloopFwdSm90ILi2EN4cute5tupleIJNS5_1CILi1EEES8_S8_EEENS6_IJNS7_ILi128EEENS7_ILi96EEENS7_ILi192EEEEEELi192ENS_10bfloat16_tEfNS_4arch4Sm90ELb1ELb0ELb0ELb0ELb1ELb0ELb0ELb1ELb1ELb1ELb1ELb0EEENS1_21CollectiveEpilogueFwdINS6_IJSA_SC_SB_EEES9_SE_SG_Li256ELb0ELb1ELb1ELb0EEENS1_19SingleTileSchedulerILb0ELb1ELb1ELi128EEEEEEEEEvNT_6ParamsE --------------------------
	.section	.nv.constant0._ZN7cutlass13device_kernelIN5flash11enable_sm90INS1_16FlashAttnFwdSm90INS1_25CollectiveMainloopFwdSm90ILi2EN4cute5tupleIJNS5_1CILi1EEES8_S8_EEENS6_IJNS7_ILi128EEENS7_ILi96EEENS7_ILi192EEEEEELi192ENS_10bfloat16_tEfNS_4arch4Sm90ELb1ELb0ELb0ELb0ELb1ELb0ELb0ELb1ELb1ELb1ELb1ELb0EEENS1_21CollectiveEpilogueFwdINS6_IJSA_SC_SB_EEES9_SE_SG_Li256ELb0ELb1ELb1ELb0EEENS1_19SingleTileSchedulerILb0ELb1ELb1ELi128EEEEEEEEEvNT_6ParamsE,"a",@progbits
	.sectionflags	@""
	.align	4
.nv.constant0._ZN7cutlass13device_kernelIN5flash11enable_sm90INS1_16FlashAttnFwdSm90INS1_25CollectiveMainloopFwdSm90ILi2EN4cute5tupleIJNS5_1CILi1EEES8_S8_EEENS6_IJNS7_ILi128EEENS7_ILi96EEENS7_ILi192EEEEEELi192ENS_10bfloat16_tEfNS_4arch4Sm90ELb1ELb0ELb0ELb0ELb1ELb0ELb0ELb1ELb1ELb1ELb1ELb0EEENS1_21CollectiveEpilogueFwdINS6_IJSA_SC_SB_EEES9_SE_SG_Li256ELb0ELb1ELb1ELb0EEENS1_19SingleTileSchedulerILb0ELb1ELb1ELi128EEEEEEEEEvNT_6ParamsE:
	.zero		3200


//--------------------- .nv.constant0._ZN7cutlass13device_kernelIN5flash11enable_sm90INS1_16FlashAttnFwdSm90INS1_25CollectiveMainloopFwdSm90ILi2EN4cute5tupleIJNS5_1CILi1EEES8_S8_EEENS6_IJNS7_ILi128EEENS7_ILi96EEENS7_ILi192EEEEEELi192ENS_10bfloat16_tEfNS_4arch4Sm90ELb1ELb0ELb0ELb1ELb1ELb0ELb0ELb1ELb1ELb1ELb1ELb0EEENS1_21CollectiveEpilogueFwdINS6_IJSA_SC_SB_EEES9_SE_SG_Li256ELb1ELb1ELb1ELb0EEENS1_36VarlenDynamicPersistentTileSchedulerILi128ELi96ELi256ELi128ELb1ELb1ELb1ELb1ELb1ELb1EEEEEEEEEvNT_6ParamsE --------------------------
	.section	.nv.constant0._ZN7cutlass13device_kernelIN5flash11enable_sm90INS1_16FlashAttnFwdSm90INS1_25CollectiveMainloopFwdSm90ILi2EN4cute5tupleIJNS5_1CILi1EEES8_S8_EEENS6_IJNS7_ILi128EEENS7_ILi96EEENS7_ILi192EEEEEELi192ENS_10bfloat16_tEfNS_4arch4Sm90ELb1ELb0ELb0ELb1ELb1ELb0ELb0ELb1ELb1ELb1ELb1ELb0EEENS1_21CollectiveEpilogueFwdINS6_IJSA_SC_SB_EEES9_SE_SG_Li256ELb1ELb1ELb1ELb0EEENS1_36VarlenDynamicPersistentTileSchedulerILi128ELi96ELi256ELi128ELb1ELb1ELb1ELb1ELb1ELb1EEEEEEEEEvNT_6ParamsE,"a",@progbits
	.sectionflags	@""
	.align	4
.nv.constant0._ZN7cutlass13device_kernelIN5flash11enable_sm90INS1_16FlashAttnFwdSm90INS1_25CollectiveMainloopFwdSm90ILi2EN4cute5tupleIJNS5_1CILi1EEES8_S8_EEENS6_IJNS7_ILi128EEENS7_ILi96EEENS7_ILi192EEEEEELi192ENS_10bfloat16_tEfNS_4arch4Sm90ELb1ELb0ELb0ELb1ELb1ELb0ELb0ELb1ELb1ELb1ELb1ELb0EEENS1_21CollectiveEpilogueFwdINS6_IJSA_SC_SB_EEES9_SE_SG_Li256ELb1ELb1ELb1ELb0EEENS1_36VarlenDynamicPersistentTileSchedulerILi128ELi96ELi256ELi128ELb1ELb1ELb1ELb1ELb1ELb1EEEEEEEEEvNT_6ParamsE:
	.zero		3328


//--------------------- .nv.constant0._ZN7cutlass13device_kernelIN5flash11enable_sm90INS1_16FlashAttnFwdSm90INS1_25CollectiveMainloopFwdSm90ILi2EN4cute5tupleIJNS5_1CILi1EEES8_S8_EEENS6_IJNS7_ILi128EEENS7_ILi96EEENS7_ILi192EEEEEELi192ENS_10bfloat16_tEfNS_4arch4Sm90ELb1ELb0ELb0ELb1ELb1ELb1ELb0ELb1ELb1ELb1ELb1ELb0EEENS1_21CollectiveEpilogueFwdINS6_IJSA_SC_SB_EEES9_SE_SG_Li256ELb1ELb1ELb1ELb0EEENS1_36VarlenDynamicPersistentTileSchedulerILi128ELi96ELi256ELi128ELb1ELb1ELb1ELb1ELb1ELb1EEEEEEEEEvNT_6ParamsE --------------------------
	.section	.nv.constant0._ZN7cutlass13device_kernelIN5flash11enable_sm90INS1_16FlashAttnFwdSm90INS1_25CollectiveMainloopFwdSm90ILi2EN4cute5tupleIJNS5_1CILi1EEES8_S8_EEENS6_IJNS7_ILi128EEENS7_ILi96EEENS7_ILi192EEEEEELi192ENS_10bfloat16_tEfNS_4arch4Sm90ELb1ELb0ELb0ELb1ELb1ELb1ELb0ELb1ELb1ELb1ELb1ELb0EEENS1_21CollectiveEpilogueFwdINS6_IJSA_SC_SB_EEES9_SE_SG_Li256ELb1ELb1ELb1ELb0EEENS1_36VarlenDynamicPersistentTileSchedulerILi128ELi96ELi256ELi128ELb1ELb1ELb1ELb1ELb1ELb1EEEEEEEEEvNT_6ParamsE,"a",@progbits
	.sectionflags	@""
	.align	4
.nv.constant0._ZN7cutlass13device_kernelIN5flash11enable_sm90INS1_16FlashAttnFwdSm90INS1_25CollectiveMainloopFwdSm90ILi2EN4cute5tupleIJNS5_1CILi1EEES8_S8_EEENS6_IJNS7_ILi128EEENS7_ILi96EEENS7_ILi192EEEEEELi192ENS_10bfloat16_tEfNS_4arch4Sm90ELb1ELb0ELb0ELb1ELb1ELb1ELb0ELb1ELb1ELb1ELb1ELb0EEENS1_21CollectiveEpilogueFwdINS6_IJSA_SC_SB_EEES9_SE_SG_Li256ELb1ELb1ELb1ELb0EEENS1_36VarlenDynamicPersistentTileSchedulerILi128ELi96ELi256ELi128ELb1ELb1ELb1ELb1ELb1ELb1EEEEEEEEEvNT_6ParamsE:
	.zero		3328


//--------------------- .nv.constant0._ZN7cutlass13device_kernelIN5flash11enable_sm90INS1_16FlashAttnFwdSm90INS1_25CollectiveMainloopFwdSm90ILi2EN4cute5tupleIJNS5_1CILi1EEES8_S8_EEENS6_IJNS7_ILi128EEESA_SA_EEELi128ENS_10bfloat16_tEfNS_4arch4Sm90ELb0ELb0ELb0ELb0ELb1ELb0ELb0ELb1ELb1ELb1ELb1ELb0EEENS1_21CollectiveEpilogueFwdISB_S9_SC_SE_Li256ELb0ELb1ELb1ELb0EEENS1_19SingleTileSchedulerILb0ELb1ELb1ELi128EEEEEEEEEvNT_6ParamsE --------------------------
	.section	.nv.constant0._ZN7cutlass13device_kernelIN5flash11enable_sm90INS1_16FlashAttnFwdSm90INS1_25CollectiveMainloopFwdSm90ILi2EN4cute5tupleIJNS5_1CILi1EEES8_S8_EEENS6_IJNS7_ILi128EEESA_SA_EEELi128ENS_10bfloat16_tEfNS_4arch4Sm90ELb0ELb0ELb0ELb0ELb1ELb0ELb0ELb1ELb1ELb1ELb1ELb0EEENS1_21CollectiveEpilogueFwdISB_S9_SC_SE_Li256ELb0ELb1ELb1ELb0EEENS1_19SingleTileSchedulerILb0ELb1ELb1ELi128EEEEEEEEEvNT_6ParamsE,"a",@progbits
	.sectionflags	@""
	.align	4
.nv.constant0._ZN7cutlass13device_kernelIN5flash11enable_sm90INS1_16FlashAttnFwdSm90INS1_25CollectiveMainloopFwdSm90ILi2EN4cute5tupleIJNS5_1CILi1EEES8_S8_EEENS6_IJNS7_ILi128EEESA_SA_EEELi128ENS_10bfloat16_tEfNS_4arch4Sm90ELb0ELb0ELb0ELb0ELb1ELb0ELb0ELb1ELb1ELb1ELb1ELb0EEENS1_21CollectiveEpilogueFwdISB_S9_SC_SE_Li256ELb0ELb1ELb1ELb0EEENS1_19SingleTileSchedulerILb0ELb1ELb1ELi128EEEEEEEEEvNT_6ParamsE:
	.zero		3200


//--------------------- .nv.constant0._ZN7cutlass13device_kernelIN5flash11enable_sm90INS1_16FlashAttnFwdSm90INS1_25CollectiveMainloopFwdSm90ILi2EN4cute5tupleIJNS5_1CILi1EEES8_S8_EEENS6_IJNS7_ILi128EEESA_SA_EEELi128ENS_10bfloat16_tEfNS_4arch4Sm90ELb0ELb0ELb0ELb1ELb1ELb0ELb0ELb1ELb1ELb1ELb1ELb0EEENS1_21CollectiveEpilogueFwdISB_S9_SC_SE_Li256ELb1ELb1ELb1ELb0EEENS1_36VarlenDynamicPersistentTileSchedulerILi128ELi128ELi256ELi128ELb1ELb1ELb1ELb0ELb1ELb1EEEEEEEEEvNT_6ParamsE --------------------------
	.section	.nv.constant0._ZN7cutlass13device_kernelIN5flash11enable_sm90INS1_16FlashAttnFwdSm90INS1_25CollectiveMainloopFwdSm90ILi2EN4cute5tupleIJNS5_1CILi1EEES8_S8_EEENS6_IJNS7_ILi128EEESA_SA_EEELi128ENS_10bfloat16_tEfNS_4arch4Sm90ELb0ELb0ELb0ELb1ELb1ELb0ELb0ELb1ELb1ELb1ELb1ELb0EEENS1_21CollectiveEpilogueFwdISB_S9_SC_SE_Li256ELb1ELb1ELb1ELb0EEENS1_36VarlenDynamicPersistentTileSchedulerILi128ELi128ELi256ELi128ELb1ELb1ELb1ELb0ELb1ELb1EEEEEEEEEvNT_6ParamsE,"a",@progbits
	.sectionflags	@""
	.align	4
.nv.constant0._ZN7cutlass13device_kernelIN5flash11enable_sm90INS1_16FlashAttnFwdSm90INS1_25CollectiveMainloopFwdSm90ILi2EN4cute5tupleIJNS5_1CILi1EEES8_S8_EEENS6_IJNS7_ILi128EEESA_SA_EEELi128ENS_10bfloat16_tEfNS_4arch4Sm90ELb0ELb0ELb0ELb1ELb1ELb0ELb0ELb1ELb1ELb1ELb1ELb0EEENS1_21CollectiveEpilogueFwdISB_S9_SC_SE_Li256ELb1ELb1ELb1ELb0EEENS1_36VarlenDynamicPersistentTileSchedulerILi128ELi128ELi256ELi128ELb1ELb1ELb1ELb0ELb1ELb1EEEEEEEEEvNT_6ParamsE:
	.zero		3328


//--------------------- .nv.constant0._ZN7cutlass13device_kernelIN5flash11enable_sm90INS1_16FlashAttnFwdSm90INS1_25CollectiveMainloopFwdSm90ILi2EN4cute5tupleIJNS5_1CILi1EEES8_S8_EEENS6_IJNS7_ILi128EEESA_SA_EEELi128ENS_10bfloat16_tEfNS_4arch4Sm90ELb0ELb0ELb0ELb1ELb1ELb1ELb0ELb1ELb1ELb1ELb1ELb0EEENS1_21CollectiveEpilogueFwdISB_S9_SC_SE_Li256ELb1ELb1ELb1ELb0EEENS1_36VarlenDynamicPersistentTileSchedulerILi128ELi128ELi256ELi128ELb1ELb1ELb1ELb0ELb1ELb1EEEEEEEEEvNT_6ParamsE --------------------------
	.section	.nv.constant0._ZN7cutlass13device_kernelIN5flash11enable_sm90INS1_16FlashAttnFwdSm90INS1_25CollectiveMainloopFwdSm90ILi2EN4cute5tupleIJNS5_1CILi1EEES8_S8_EEENS6_IJNS7_ILi128EEESA_SA_EEELi128ENS_10bfloat16_tEfNS_4arch4Sm90ELb0ELb0ELb0ELb1ELb1ELb1ELb0ELb1ELb1ELb1ELb1ELb0EEENS1_21CollectiveEpilogueFwdISB_S9_SC_SE_Li256ELb1ELb1ELb1ELb0EEENS1_36VarlenDynamicPersistentTileSchedulerILi128ELi128ELi256ELi128ELb1ELb1ELb1ELb0ELb1ELb1EEEEEEEEEvNT_6ParamsE,"a",@progbits
	.sectionflags	@""
	.align	4
.nv.constant0._ZN7cutlass13device_kernelIN5flash11enable_sm90INS1_16FlashAttnFwdSm90INS1_25CollectiveMainloopFwdSm90ILi2EN4cute5tupleIJNS5_1CILi1EEES8_S8_EEENS6_IJNS7_ILi128EEESA_SA_EEELi128ENS_10bfloat16_tEfNS_4arch4Sm90ELb0ELb0ELb0ELb1ELb1ELb1ELb0ELb1ELb1ELb1ELb1ELb0EEENS1_21CollectiveEpilogueFwdISB_S9_SC_SE_Li256ELb1ELb1ELb1ELb0EEENS1_36VarlenDynamicPersistentTileSchedulerILi128ELi128ELi256ELi128ELb1ELb1ELb1ELb0ELb1ELb1EEEEEEEEEvNT_6ParamsE:
	.zero		3328


//--------------------- .nv.constant0._ZN7cutlass13device_kernelIN5flash11enable_sm90INS1_16FlashAttnFwdSm90INS1_25CollectiveMainloopFwdSm90ILi2EN4cute5tupleIJNS5_1CILi1EEES8_S8_EEENS6_IJNS7_ILi128EEESA_SA_EEELi128ENS_10bfloat16_tEfNS_4arch4Sm90ELb0ELb1ELb0ELb0ELb1ELb0ELb0ELb1ELb1ELb1ELb1ELb0EEENS1_21CollectiveEpilogueFwdISB_S9_SC_SE_Li256ELb0ELb1ELb1ELb0EEENS1_19SingleTileSchedulerILb0ELb1ELb1ELi128EEEEEEEEEvNT_6ParamsE --------------------------
	.section	.nv.constant0._ZN7cutlass13device_kernelIN5flash11enable_sm90INS1_16FlashAttnFwdSm90INS1_25CollectiveMainloopFwdSm90ILi2EN4cute5tupleIJNS5_1CILi1EEES8_S8_EEENS6_IJNS7_ILi128EEESA_SA_EEELi128ENS_10bfloat16_tEfNS_4arch4Sm90ELb0ELb1ELb0ELb0ELb1ELb0ELb0ELb1ELb1ELb1ELb1ELb0EEENS1_21CollectiveEpilogueFwdISB_S9_SC_SE_Li256ELb0ELb1ELb1ELb0EEENS1_19SingleTileSchedulerILb0ELb1ELb1ELi128EEEEEEEEEvNT_6ParamsE,"a",@progbits
	.sectionflags	@""
	.align	4
.nv.constant0._ZN7cutlass13device_kernelIN5flash11enable_sm90INS1_16FlashAttnFwdSm90INS1_25CollectiveMainloopFwdSm90ILi2EN4cute5tupleIJNS5_1CILi1EEES8_S8_EEENS6_IJNS7_ILi128EEESA_SA_EEELi128ENS_10bfloat16_tEfNS_4arch4Sm90ELb0ELb1ELb0ELb0ELb1ELb0ELb0ELb1ELb1ELb1ELb1ELb0EEENS1_21CollectiveEpilogueFwdISB_S9_SC_SE_Li256ELb0ELb1ELb1ELb0EEENS1_19SingleTileSchedulerILb0ELb1ELb1ELi128EEEEEEEEEvNT_6ParamsE:
	.zero		3200


//--------------------- .nv.constant0._ZN7cutlass13device_kernelIN5flash11enable_sm90INS1_16FlashAttnFwdSm90INS1_25CollectiveMainloopFwdSm90ILi2EN4cute5tupleIJNS5_1CILi1EEES8_S8_EEENS6_IJNS7_ILi128EEESA_SA_EEELi128ENS_10bfloat16_tEfNS_4arch4Sm90ELb0ELb1ELb0ELb1ELb1ELb0ELb0ELb1ELb1ELb1ELb1ELb0EEENS1_21CollectiveEpilogueFwdISB_S9_SC_SE_Li256ELb1ELb1ELb1ELb0EEENS1_36VarlenDynamicPersistentTileSchedulerILi128ELi128ELi256ELi128ELb1ELb1ELb1ELb1ELb0ELb1EEEEEEEEEvNT_6ParamsE --------------------------
	.section	.nv.constant0._ZN7cutlass13device_kernelIN5flash11enable_sm90INS1_16FlashAttnFwdSm90INS1_25CollectiveMainloopFwdSm90ILi2EN4cute5tupleIJNS5_1CILi1EEES8_S8_EEENS6_IJNS7_ILi128EEESA_SA_EEELi128ENS_10bfloat16_tEfNS_4arch4Sm90ELb0ELb1ELb0ELb1ELb1ELb0ELb0ELb1ELb1ELb1ELb1ELb0EEENS1_21CollectiveEpilogueFwdISB_S9_SC_SE_Li256ELb1ELb1ELb1ELb0EEENS1_36VarlenDynamicPersistentTileSchedulerILi128ELi128ELi256ELi128ELb1ELb1ELb1ELb1ELb0ELb1EEEEEEEEEvNT_6ParamsE,"a",@progbits
	.sectionflags	@""
	.align	4
.nv.constant0._ZN7cutlass13device_kernelIN5flash11enable_sm90INS1_16FlashAttnFwdSm90INS1_25CollectiveMainloopFwdSm90ILi2EN4cute5tupleIJNS5_1CILi1EEES8_S8_EEENS6_IJNS7_ILi128EEESA_SA_EEELi128ENS_10bfloat16_tEfNS_4arch4Sm90ELb0ELb1ELb0ELb1ELb1ELb0ELb0ELb1ELb1ELb1ELb1ELb0EEENS1_21CollectiveEpilogueFwdISB_S9_SC_SE_Li256ELb1ELb1ELb1ELb0EEENS1_36VarlenDynamicPersistentTileSchedulerILi128ELi128ELi256ELi128ELb1ELb1ELb1ELb1ELb0ELb1EEEEEEEEEvNT_6ParamsE:
	.zero		3328


//--------------------- .nv.constant0._ZN7cutlass13device_kernelIN5flash11enable_sm90INS1_16FlashAttnFwdSm90INS1_25CollectiveMainloopFwdSm90ILi2EN4cute5tupleIJNS5_1CILi1EEES8_S8_EEENS6_IJNS7_ILi128EEESA_SA_EEELi128ENS_10bfloat16_tEfNS_4arch4Sm90ELb0ELb1ELb0ELb1ELb1ELb1ELb0ELb1ELb1ELb1ELb1ELb0EEENS1_21CollectiveEpilogueFwdISB_S9_SC_SE_Li256ELb1ELb1ELb1ELb0EEENS1_36VarlenDynamicPersistentTileSchedulerILi128ELi128ELi256ELi128ELb1ELb1ELb1ELb1ELb0ELb1EEEEEEEEEvNT_6ParamsE --------------------------
	.section	.nv.constant0._ZN7cutlass13device_kernelIN5flash11enable_sm90INS1_16FlashAttnFwdSm90INS1_25CollectiveMainloopFwdSm90ILi2EN4cute5tupleIJNS5_1CILi1EEES8_S8_EEENS6_IJNS7_ILi128EEESA_SA_EEELi128ENS_10bfloat16_tEfNS_4arch4Sm90ELb0ELb1ELb0ELb1ELb1ELb1ELb0ELb1ELb1ELb1ELb1ELb0EEENS1_21CollectiveEpilogueFwdISB_S9_SC_SE_Li256ELb1ELb1ELb1ELb0EEENS1_36VarlenDynamicPersistentTileSchedulerILi128ELi128ELi256ELi128ELb1ELb1ELb1ELb1ELb0ELb1EEEEEEEEEvNT_6ParamsE,"a",@progbits
	.sectionflags	@""
	.align	4
.nv.constant0._ZN7cutlass13device_kernelIN5flash11enable_sm90INS1_16FlashAttnFwdSm90INS1_25CollectiveMainloopFwdSm90ILi2EN4cute5tupleIJNS5_1CILi1EEES8_S8_EEENS6_IJNS7_ILi128EEESA_SA_EEELi128ENS_10bfloat16_tEfNS_4arch4Sm90ELb0ELb1ELb0ELb1ELb1ELb1ELb0ELb1ELb1ELb1ELb1ELb0EEENS1_21CollectiveEpilogueFwdISB_S9_SC_SE_Li256ELb1ELb1ELb1ELb0EEENS1_36VarlenDynamicPersistentTileSchedulerILi128ELi128ELi256ELi128ELb1ELb1ELb1ELb1ELb0ELb1EEEEEEEEEvNT_6ParamsE:
	.zero		3328


//--------------------- .nv.constant0._ZN7cutlass13device_kernelIN5flash11enable_sm90INS1_16FlashAttnFwdSm90INS1_25CollectiveMainloopFwdSm90ILi2EN4cute5tupleIJNS5_1CILi1EEES8_S8_EEENS6_IJNS7_ILi128EEESA_SA_EEELi128ENS_10bfloat16_tEfNS_4arch4Sm90ELb1ELb0ELb0ELb0ELb1ELb0ELb0ELb1ELb1ELb1ELb1ELb0EEENS1_21CollectiveEpilogueFwdISB_S9_SC_SE_Li256ELb0ELb1ELb1ELb0EEENS1_19SingleTileSchedulerILb0ELb1ELb1ELi128EEEEEEEEEvNT_6ParamsE --------------------------
	.section	.nv.constant0._ZN7cutlass13device_kernelIN5flash11enable_sm90INS1_16FlashAttnFwdSm90INS1_25CollectiveMainloopFwdSm90ILi2EN4cute5tupleIJNS5_1CILi1EEES8_S8_EEENS6_IJNS7_ILi128EEESA_SA_EEELi128ENS_10bfloat16_tEfNS_4arch4Sm90ELb1ELb0ELb0ELb0ELb1ELb0ELb0ELb1ELb1ELb1ELb1ELb0EEENS1_21CollectiveEpilogueFwdISB_S9_SC_SE_Li256ELb0ELb1ELb1ELb0EEENS1_19SingleTileSchedulerILb0ELb1ELb1ELi128EEEEEEEEEvNT_6ParamsE,"a",@progbits
	.sectionflags	@""
	.align	4
.nv.constant0._ZN7cutlass13device_kernelIN5flash11enable_sm90INS1_16FlashAttnFwdSm90INS1_25CollectiveMainloopFwdSm90ILi2EN4cute5tupleIJNS5_1CILi1EEES8_S8_EEENS6_IJNS7_ILi128EEESA_SA_EEELi128ENS_10bfloat16_tEfNS_4arch4Sm90ELb1ELb0ELb0ELb0ELb1ELb0ELb0ELb1ELb1ELb1ELb1ELb0EEENS1_21CollectiveEpilogueFwdISB_S9_SC_SE_Li256ELb0ELb1ELb1ELb0EEENS1_19SingleTileSchedulerILb0ELb1ELb1ELi128EEEEEEEEEvNT_6ParamsE:
	.zero		3200


//--------------------- .nv.constant0._ZN7cutlass13device_kernelIN5flash11enable_sm90INS1_16FlashAttnFwdSm90INS1_25CollectiveMainloopFwdSm90ILi2EN4cute5tupleIJNS5_1CILi1EEES8_S8_EEENS6_IJNS7_ILi128EEESA_SA_EEELi128ENS_10bfloat16_tEfNS_4arch4Sm90ELb1ELb0ELb0ELb1ELb1ELb0ELb0ELb1ELb1ELb1ELb1ELb0EEENS1_21CollectiveEpilogueFwdISB_S9_SC_SE_Li256ELb1ELb1ELb1ELb0EEENS1_36VarlenDynamicPersistentTileSchedulerILi128ELi128ELi256ELi128ELb1ELb1ELb1ELb1ELb1ELb1EEEEEEEEEvNT_6ParamsE --------------------------
	.section	.nv.constant0._ZN7cutlass13device_kernelIN5flash11enable_sm90INS1_16FlashAttnFwdSm90INS1_25CollectiveMainloopFwdSm90ILi2EN4cute5tupleIJNS5_1CILi1EEES8_S8_EEENS6_IJNS7_ILi128EEESA_SA_EEELi128ENS_10bfloat16_tEfNS_4arch4Sm90ELb1ELb0ELb0ELb1ELb1ELb0ELb0ELb1ELb1ELb1ELb1ELb0EEENS1_21CollectiveEpilogueFwdISB_S9_SC_SE_Li256ELb1ELb1ELb1ELb0EEENS1_36VarlenDynamicPersistentTileSchedulerILi128ELi128ELi256ELi128ELb1ELb1ELb1ELb1ELb1ELb1EEEEEEEEEvNT_6ParamsE,"a",@progbits
	.sectionflags	@""
	.align	4
.nv.constant0._ZN7cutlass13device_kernelIN5flash11enable_sm90INS1_16FlashAttnFwdSm90INS1_25CollectiveMainloopFwdSm90ILi2EN4cute5tupleIJNS5_1CILi1EEES8_S8_EEENS6_IJNS7_ILi128EEESA_SA_EEELi128ENS_10bfloat16_tEfNS_4arch4Sm90ELb1ELb0ELb0ELb1ELb1ELb0ELb0ELb1ELb1ELb1ELb1ELb0EEENS1_21CollectiveEpilogueFwdISB_S9_SC_SE_Li256ELb1ELb1ELb1ELb0EEENS1_36VarlenDynamicPersistentTileSchedulerILi128ELi128ELi256ELi128ELb1ELb1ELb1ELb1ELb1ELb1EEEEEEEEEvNT_6ParamsE:
	.zero		3328


//--------------------- .nv.constant0._ZN7cutlass13device_kernelIN5flash11enable_sm90INS1_16FlashAttnFwdSm90INS1_25CollectiveMainloopFwdSm90ILi2EN4cute5tupleIJNS5_1CILi1EEES8_S8_EEENS6_IJNS7_ILi128EEESA_SA_EEELi128ENS_10bfloat16_tEfNS_4arch4Sm90ELb1ELb0ELb0ELb1ELb1ELb1ELb0ELb1ELb1ELb1ELb1ELb0EEENS1_21CollectiveEpilogueFwdISB_S9_SC_SE_Li256ELb1ELb1ELb1ELb0EEENS1_36VarlenDynamicPersistentTileSchedulerILi128ELi128ELi256ELi128ELb1ELb1ELb1ELb1ELb1ELb1EEEEEEEEEvNT_6ParamsE --------------------------
	.section	.nv.constant0._ZN7cutlass13device_kernelIN5flash11enable_sm90INS1_16FlashAttnFwdSm90INS1_25CollectiveMainloopFwdSm90ILi2EN4cute5tupleIJNS5_1CILi1EEES8_S8_EEENS6_IJNS7_ILi128EEESA_SA_EEELi128ENS_10bfloat16_tEfNS_4arch4Sm90ELb1ELb0ELb0ELb1ELb1ELb1ELb0ELb1ELb1ELb1ELb1ELb0EEENS1_21CollectiveEpilogueFwdISB_S9_SC_SE_Li256ELb1ELb1ELb1ELb0EEENS1_36VarlenDynamicPersistentTileSchedulerILi128ELi128ELi256ELi128ELb1ELb1ELb1ELb1ELb1ELb1EEEEEEEEEvNT_6ParamsE,"a",@progbits
	.sectionflags	@""
	.align	4
.nv.constant0._ZN7cutlass13device_kernelIN5flash11enable_sm90INS1_16FlashAttnFwdSm90INS1_25CollectiveMainloopFwdSm90ILi2EN4cute5tupleIJNS5_1CILi1EEES8_S8_EEENS6_IJNS7_ILi128EEESA_SA_EEELi128ENS_10bfloat16_tEfNS_4arch4Sm90ELb1ELb0ELb0ELb1ELb1ELb1ELb0ELb1ELb1ELb1ELb1ELb0EEENS1_21CollectiveEpilogueFwdISB_S9_SC_SE_Li256ELb1ELb1ELb1ELb0EEENS1_36VarlenDynamicPersistentTileSchedulerILi128ELi128ELi256ELi128ELb1ELb1ELb1ELb1ELb1ELb1EEEEEEEEEvNT_6ParamsE:
	.zero		3328


//--------------------- .nv.constant0._ZN7cutlass13device_kernelIN5flash11enable_sm90INS1_16FlashAttnFwdSm90INS1_25CollectiveMainloopFwdSm90ILi2EN4cute5tupleIJNS5_1CILi1EEES8_S8_EEENS6_IJNS7_ILi192EEENS7_ILi128EEENS7_ILi96EEEEEELi96ENS_10bfloat16_tEfNS_4arch4Sm90ELb0ELb0ELb0ELb0ELb1ELb0ELb0ELb0ELb1ELb1ELb1ELb0EEENS1_21CollectiveEpilogueFwdINS6_IJSA_SC_SB_EEES9_SE_SG_Li384ELb0ELb1ELb1ELb0EEENS1_19SingleTileSchedulerILb0ELb1ELb1ELi192EEEEEEEEEvNT_6ParamsE --------------------------
	.section	.nv.constant0._ZN7cutlass13device_kernelIN5flash11enable_sm90INS1_16FlashAttnFwdSm90INS1_25CollectiveMainloopFwdSm90ILi2EN4cute5tupleIJNS5_1CILi1EEES8_S8_EEENS6_IJNS7_ILi192EEENS7_ILi128EEENS7_ILi96EEEEEELi96ENS_10bfloat16_tEfNS_4arch4Sm90ELb0ELb0ELb0ELb0ELb1ELb0ELb0ELb0ELb1ELb1ELb1ELb0EEENS1_21CollectiveEpilogueFwdINS6_IJSA_SC_SB_EEES9_SE_SG_Li384ELb0ELb1ELb1ELb0EEENS1_19SingleTileSchedulerILb0ELb1ELb1ELi192EEEEEEEEEvNT_6ParamsE,"a",@progbits
	.sectionflags	@""
	.align	4
.nv.constant0._ZN7cutlass13device_kernelIN5flash11enable_sm90INS1_16FlashAttnFwdSm90INS1_25CollectiveMainloopFwdSm90ILi2EN4cute5tupleIJNS5_1CILi1EEES8_S8_EEENS6_IJNS7_ILi192EEENS7_ILi128EEENS7_ILi96EEEEEELi96ENS_10bfloat16_tEfNS_4arch4Sm90ELb0ELb0ELb0ELb0ELb1ELb0ELb0ELb0ELb1ELb1ELb1ELb0EEENS1_21CollectiveEpilogueFwdINS6_IJSA_SC_SB_EEES9_SE_SG_Li384ELb0ELb1ELb1ELb0EEENS1_19SingleTileSchedulerILb0ELb1ELb1ELi192EEEEEEEEEvNT_6ParamsE:
	.zero		3200


//--------------------- .nv.constant0._ZN7cutlass13device_kernelIN5flash11enable_sm90INS1_16FlashAttnFwdSm90INS1_25CollectiveMainloopFwdSm90ILi2EN4cute5tupleIJNS5_1CILi1EEES8_S8_EEENS6_IJNS7_ILi192EEENS7_ILi128EEENS7_ILi96EEEEEELi96ENS_10bfloat16_tEfNS_4arch4Sm90ELb0ELb0ELb0ELb1ELb1ELb0ELb0ELb0ELb1ELb1ELb1ELb0EEENS1_21CollectiveEpilogueFwdINS6_IJSA_SC_SB_EEES9_SE_SG_Li384ELb1ELb1ELb1ELb0EEENS1_36VarlenDynamicPersistentTileSchedulerILi192ELi128ELi384ELi128ELb1ELb1ELb1ELb0ELb1ELb1EEEEEEEEEvNT_6ParamsE --------------------------
	.section	.nv.constant0._ZN7cutlass13device_kernelIN5flash11enable_sm90INS1_16FlashAttnFwdSm90INS1_25CollectiveMainloopFwdSm90ILi2EN4cute5tupleIJNS5_1CILi1EEES8_S8_EEENS6_IJNS7_ILi192EEENS7_ILi128EEENS7_ILi96EEEEEELi96ENS_10bfloat16_tEfNS_4arch4Sm90ELb0ELb0ELb0ELb1ELb1ELb0ELb0ELb0ELb1ELb1ELb1ELb0EEENS1_21CollectiveEpilogueFwdINS6_IJSA_SC_SB_EEES9_SE_SG_Li384ELb1ELb1ELb1ELb0EEENS1_36VarlenDynamicPersistentTileSchedulerILi192ELi128ELi384ELi128ELb1ELb1ELb1ELb0ELb1ELb1EEEEEEEEEvNT_6ParamsE,"a",@progbits
	.sectionflags	@""
	.align	4
.nv.constant0._ZN7cutlass13device_kernelIN5flash11enable_sm90INS1_16FlashAttnFwdSm90INS1_25CollectiveMainloopFwdSm90ILi2EN4cute5tupleIJNS5_1CILi1EEES8_S8_EEENS6_IJNS7_ILi192EEENS7_ILi128EEENS7_ILi96EEEEEELi96ENS_10bfloat16_tEfNS_4arch4Sm90ELb0ELb0ELb0ELb1ELb1ELb0ELb0ELb0ELb1ELb1ELb1ELb0EEENS1_21CollectiveEpilogueFwdINS6_IJSA_SC_SB_EEES9_SE_SG_Li384ELb1ELb1ELb1ELb0EEENS1_36VarlenDynamicPersistentTileSchedulerILi192ELi128ELi384ELi128ELb1ELb1ELb1ELb0ELb1ELb1EEEEEEEEEvNT_6ParamsE:
	.zero		3328


//--------------------- .nv.constant0._ZN7cutlass13device_kernelIN5flash11enable_sm90INS1_16FlashAttnFwdSm90INS1_25CollectiveMainloopFwdSm90ILi2EN4cute5tupleIJNS5_1CILi1EEES8_S8_EEENS6_IJNS7_ILi192EEENS7_ILi128EEENS7_ILi96EEEEEELi96ENS_10bfloat16_tEfNS_4arch4Sm90ELb0ELb0ELb0ELb1ELb1ELb1ELb0ELb0ELb1ELb1ELb1ELb0EEENS1_21CollectiveEpilogueFwdINS6_IJSA_SC_SB_EEES9_SE_SG_Li384ELb1ELb1ELb1ELb0EEENS1_36VarlenDynamicPersistentTileSchedulerILi192ELi128ELi384ELi128ELb1ELb1ELb1ELb0ELb1ELb1EEEEEEEEEvNT_6ParamsE --------------------------
	.section	.nv.constant0._ZN7cutlass13device_kernelIN5flash11enable_sm90INS1_16FlashAttnFwdSm90INS1_25CollectiveMainloopFwdSm90ILi2EN4cute5tupleIJNS5_1CILi1EEES8_S8_EEENS6_IJNS7_ILi192EEENS7_ILi128EEENS7_ILi96EEEEEELi96ENS_10bfloat16_tEfNS_4arch4Sm90ELb0ELb0ELb0ELb1ELb1ELb1ELb0ELb0ELb1ELb1ELb1ELb0EEENS1_21CollectiveEpilogueFwdINS6_IJSA_SC_SB_EEES9_SE_SG_Li384ELb1ELb1ELb1ELb0EEENS1_36VarlenDynamicPersistentTileSchedulerILi192ELi128ELi384ELi128ELb1ELb1ELb1ELb0ELb1ELb1EEEEEEEEEvNT_6ParamsE,"a",@progbits
	.sectionflags	@""
	.align	4
.nv.constant0._ZN7cutlass13device_kernelIN5flash11enable_sm90INS1_16FlashAttnFwdSm90INS1_25CollectiveMainloopFwdSm90ILi2EN4cute5tupleIJNS5_1CILi1EEES8_S8_EEENS6_IJNS7_ILi192EEENS7_ILi128EEENS7_ILi96EEEEEELi96ENS_10bfloat16_tEfNS_4arch4Sm90ELb0ELb0ELb0ELb1ELb1ELb1ELb0ELb0ELb1ELb1ELb1ELb0EEENS1_21CollectiveEpilogueFwdINS6_IJSA_SC_SB_EEES9_SE_SG_Li384ELb1ELb1ELb1ELb0EEENS1_36VarlenDynamicPersistentTileSchedulerILi192ELi128ELi384ELi128ELb1ELb1ELb1ELb0ELb1ELb1EEEEEEEEEvNT_6ParamsE:
	.zero		3328


//--------------------- .nv.constant0._ZN7cutlass13device_kernelIN5flash11enable_sm90INS1_16FlashAttnFwdSm90INS1_25CollectiveMainloopFwdSm90ILi2EN4cute5tupleIJNS5_1CILi1EEES8_S8_EEENS6_IJNS7_ILi192EEENS7_ILi128EEENS7_ILi96EEEEEELi96ENS_10bfloat16_tEfNS_4arch4Sm90ELb0ELb1ELb0ELb0ELb1ELb0ELb0ELb0ELb1ELb1ELb1ELb0EEENS1_21CollectiveEpilogueFwdINS6_IJSA_SC_SB_EEES9_SE_SG_Li384ELb0ELb1ELb1ELb0EEENS1_19SingleTileSchedulerILb0ELb1ELb1ELi192EEEEEEEEEvNT_6ParamsE --------------------------
	.section	.nv.constant0._ZN7cutlass13device_kernelIN5flash11enable_sm90INS1_16FlashAttnFwdSm90INS1_25CollectiveMainloopFwdSm90ILi2EN4cute5tupleIJNS5_1CILi1EEES8_S8_EEENS6_IJNS7_ILi192EEENS7_ILi128EEENS7_ILi96EEEEEELi96ENS_10bfloat16_tEfNS_4arch4Sm90ELb0ELb1ELb0ELb0ELb1ELb0ELb0ELb0ELb1ELb1ELb1ELb0EEENS1_21CollectiveEpilogueFwdINS6_IJSA_SC_SB_EEES9_SE_SG_Li384ELb0ELb1ELb1ELb0EEENS1_19SingleTileSchedulerILb0ELb1ELb1ELi192EEEEEEEEEvNT_6ParamsE,"a",@progbits
	.sectionflags	@""
	.align	4
.nv.constant0._ZN7cutlass13device_kernelIN5flash11enable_sm90INS1_16FlashAttnFwdSm90INS1_25CollectiveMainloopFwdSm90ILi2EN4cute5tupleIJNS5_1CILi1EEES8_S8_EEENS6_IJNS7_ILi192EEENS7_ILi128EEENS7_ILi96EEEEEELi96ENS_10bfloat16_tEfNS_4arch4Sm90ELb0ELb1ELb0ELb0ELb1ELb0ELb0ELb0ELb1ELb1ELb1ELb0EEENS1_21CollectiveEpilogueFwdINS6_IJSA_SC_SB_EEES9_SE_SG_Li384ELb0ELb1ELb1ELb0EEENS1_19SingleTileSchedulerILb0ELb1ELb1ELi192EEEEEEEEEvNT_6ParamsE:
	.zero		3200


//--------------------- .nv.constant0._ZN7cutlass13device_kernelIN5flash11enable_sm90INS1_16FlashAttnFwdSm90INS1_25CollectiveMainloopFwdSm90ILi2EN4cute5tupleIJNS5_1CILi1EEES8_S8_EEENS6_IJNS7_ILi192EEENS7_ILi128EEENS7_ILi96EEEEEELi96ENS_10bfloat16_tEfNS_4arch4Sm90ELb0ELb1ELb0ELb1ELb1ELb0ELb0ELb0ELb1ELb1ELb1ELb0EEENS1_21CollectiveEpilogueFwdINS6_IJSA_SC_SB_EEES9_SE_SG_Li384ELb1ELb1ELb1ELb0EEENS1_36VarlenDynamicPersistentTileSchedulerILi192ELi128ELi384ELi128ELb1ELb1ELb1ELb1ELb0ELb1EEEEEEEEEvNT_6ParamsE --------------------------
	.section	.nv.constant0._ZN7cutlass13device_kernelIN5flash11enable_sm90INS1_16FlashAttnFwdSm90INS1_25CollectiveMainloopFwdSm90ILi2EN4cute5tupleIJNS5_1CILi1EEES8_S8_EEENS6_IJNS7_ILi192EEENS7_ILi128EEENS7_ILi96EEEEEELi96ENS_10bfloat16_tEfNS_4arch4Sm90ELb0ELb1ELb0ELb1ELb1ELb0ELb0ELb0ELb1ELb1ELb1ELb0EEENS1_21CollectiveEpilogueFwdINS6_IJSA_SC_SB_EEES9_SE_SG_Li384ELb1ELb1ELb1ELb0EEENS1_36VarlenDynamicPersistentTileSchedulerILi192ELi128ELi384ELi128ELb1ELb1ELb1ELb1ELb0ELb1EEEEEEEEEvNT_6ParamsE,"a",@progbits
	.sectionflags	@""
	.align	4
.nv.constant0._ZN7cutlass13device_kernelIN5flash11enable_sm90INS1_16FlashAttnFwdSm90INS1_25CollectiveMainloopFwdSm90ILi2EN4cute5tupleIJNS5_1CILi1EEES8_S8_EEENS6_IJNS7_ILi192EEENS7_ILi128EEENS7_ILi96EEEEEELi96ENS_10bfloat16_tEfNS_4arch4Sm90ELb0ELb1ELb0ELb1ELb1ELb0ELb0ELb0ELb1ELb1ELb1ELb0EEENS1_21CollectiveEpilogueFwdINS6_IJSA_SC_SB_EEES9_SE_SG_Li384ELb1ELb1ELb1ELb0EEENS1_36VarlenDynamicPersistentTileSchedulerILi192ELi128ELi384ELi128ELb1ELb1ELb1ELb1ELb0ELb1EEEEEEEEEvNT_6ParamsE:
	.zero		3328


//--------------------- .nv.constant0._ZN7cutlass13device_kernelIN5flash11enable_sm90INS1_16FlashAttnFwdSm90INS1_25CollectiveMainloopFwdSm90ILi2EN4cute5tupleIJNS5_1CILi1EEES8_S8_EEENS6_IJNS7_ILi192EEENS7_ILi128EEENS7_ILi96EEEEEELi96ENS_10bfloat16_tEfNS_4arch4Sm90ELb0ELb1ELb0ELb1ELb1ELb1ELb0ELb0ELb1ELb1ELb1ELb0EEENS1_21CollectiveEpilogueFwdINS6_IJSA_SC_SB_EEES9_SE_SG_Li384ELb1ELb1ELb1ELb0EEENS1_36VarlenDynamicPersistentTileSchedulerILi192ELi128ELi384ELi128ELb1ELb1ELb1ELb1ELb0ELb1EEEEEEEEEvNT_6ParamsE --------------------------
	.section	.nv.constant0._ZN7cutlass13device_kernelIN5flash11enable_sm90INS1_16FlashAttnFwdSm90INS1_25CollectiveMainloopFwdSm90ILi2EN4cute5tupleIJNS5_1CILi1EEES8_S8_EEENS6_IJNS7_ILi192EEENS7_ILi128EEENS7_ILi96EEEEEELi96ENS_10bfloat16_tEfNS_4arch4Sm90ELb0ELb1ELb0ELb1ELb1ELb1ELb0ELb0ELb1ELb1ELb1ELb0EEENS1_21CollectiveEpilogueFwdINS6_IJSA_SC_SB_EEES9_SE_SG_Li384ELb1ELb1ELb1ELb0EEENS1_36VarlenDynamicPersistentTileSchedulerILi192ELi128ELi384ELi128ELb1ELb1ELb1ELb1ELb0ELb1EEEEEEEEEvNT_6ParamsE,"a",@progbits
	.sectionflags	@""
	.align	4
.nv.constant0._ZN7cutlass13device_kernelIN5flash11enable_sm90INS1_16FlashAttnFwdSm90INS1_25CollectiveMainloopFwdSm90ILi2EN4cute5tupleIJNS5_1CILi1EEES8_S8_EEENS6_IJNS7_ILi192EEENS7_ILi128EEENS7_ILi96EEEEEELi96ENS_10bfloat16_tEfNS_4arch4Sm90ELb0ELb1ELb0ELb1ELb1ELb1ELb0ELb0ELb1ELb1ELb1ELb0EEENS1_21CollectiveEpilogueFwdINS6_IJSA_SC_SB_EEES9_SE_SG_Li384ELb1ELb1ELb1ELb0EEENS1_36VarlenDynamicPersistentTileSchedulerILi192ELi128ELi384ELi128ELb1ELb1ELb1ELb1ELb0ELb1EEEEEEEEEvNT_6ParamsE:
	.zero		3328


//--------------------- .nv.constant0._ZN7cutlass13device_kernelIN5flash11enable_sm90INS1_16FlashAttnFwdSm90INS1_25CollectiveMainloopFwdSm90ILi2EN4cute5tupleIJNS5_1CILi1EEES8_S8_EEENS6_IJNS7_ILi192EEENS7_ILi128EEENS7_ILi96EEEEEELi96ENS_10bfloat16_tEfNS_4arch4Sm90ELb1ELb0ELb0ELb0ELb1ELb0ELb0ELb0ELb1ELb1ELb1ELb0EEENS1_21CollectiveEpilogueFwdINS6_IJSA_SC_SB_EEES9_SE_SG_Li384ELb0ELb1ELb1ELb0EEENS1_19SingleTileSchedulerILb0ELb1ELb1ELi192EEEEEEEEEvNT_6ParamsE --------------------------
	.section	.nv.constant0._ZN7cutlass13device_kernelIN5flash11enable_sm90INS1_16FlashAttnFwdSm90INS1_25CollectiveMainloopFwdSm90ILi2EN4cute5tupleIJNS5_1CILi1EEES8_S8_EEENS6_IJNS7_ILi192EEENS7_ILi128EEENS7_ILi96EEEEEELi96ENS_10bfloat16_tEfNS_4arch4Sm90ELb1ELb0ELb0ELb0ELb1ELb0ELb0ELb0ELb1ELb1ELb1ELb0EEENS1_21CollectiveEpilogueFwdINS6_IJSA_SC_SB_EEES9_SE_SG_Li384ELb0ELb1ELb1ELb0EEENS1_19SingleTileSchedulerILb0ELb1ELb1ELi192EEEEEEEEEvNT_6ParamsE,"a",@progbits
	.sectionflags	@""
	.align	4
.nv.constant0._ZN7cutlass13device_kernelIN5flash11enable_sm90INS1_16FlashAttnFwdSm90INS1_25CollectiveMainloopFwdSm90ILi2EN4cute5tupleIJNS5_1CILi1EEES8_S8_EEENS6_IJNS7_ILi192EEENS7_ILi128EEENS7_ILi96EEEEEELi96ENS_10bfloat16_tEfNS_4arch4Sm90ELb1ELb0ELb0ELb0ELb1ELb0ELb0ELb0ELb1ELb1ELb1ELb0EEENS1_21CollectiveEpilogueFwdINS6_IJSA_SC_SB_EEES9_SE_SG_Li384ELb0ELb1ELb1ELb0EEENS1_19SingleTileSchedulerILb0ELb1ELb1ELi192EEEEEEEEEvNT_6ParamsE:
	.zero		3200


//--------------------- .nv.constant0._ZN7cutlass13device_kernelIN5flash11enable_sm90INS1_16FlashAttnFwdSm90INS1_25CollectiveMainloopFwdSm90ILi2EN4cute5tupleIJNS5_1CILi1EEES8_S8_EEENS6_IJNS7_ILi192EEENS7_ILi128EEENS7_ILi96EEEEEELi96ENS_10bfloat16_tEfNS_4arch4Sm90ELb1ELb0ELb0ELb1ELb1ELb0ELb0ELb0ELb1ELb1ELb1ELb0EEENS1_21CollectiveEpilogueFwdINS6_IJSA_SC_SB_EEES9_SE_SG_Li384ELb1ELb1ELb1ELb0EEENS1_36VarlenDynamicPersistentTileSchedulerILi192ELi128ELi384ELi128ELb1ELb1ELb1ELb1ELb1ELb1EEEEEEEEEvNT_6ParamsE --------------------------
	.section	.nv.constant0._ZN7cutlass13device_kernelIN5flash11enable_sm90INS1_16FlashAttnFwdSm90INS1_25CollectiveMainloopFwdSm90ILi2EN4cute5tupleIJNS5_1CILi1EEES8_S8_EEENS6_IJNS7_ILi192EEENS7_ILi128EEENS7_ILi96EEEEEELi96ENS_10bfloat16_tEfNS_4arch4Sm90ELb1ELb0ELb0ELb1ELb1ELb0ELb0ELb0ELb1ELb1ELb1ELb0EEENS1_21CollectiveEpilogueFwdINS6_IJSA_SC_SB_EEES9_SE_SG_Li384ELb1ELb1ELb1ELb0EEENS1_36VarlenDynamicPersistentTileSchedulerILi192ELi128ELi384ELi128ELb1ELb1ELb1ELb1ELb1ELb1EEEEEEEEEvNT_6ParamsE,"a",@progbits
	.sectionflags	@""
	.align	4
.nv.constant0._ZN7cutlass13device_kernelIN5flash11enable_sm90INS1_16FlashAttnFwdSm90INS1_25CollectiveMainloopFwdSm90ILi2EN4cute5tupleIJNS5_1CILi1EEES8_S8_EEENS6_IJNS7_ILi192EEENS7_ILi128EEENS7_ILi96EEEEEELi96ENS_10bfloat16_tEfNS_4arch4Sm90ELb1ELb0ELb0ELb1ELb1ELb0ELb0ELb0ELb1ELb1ELb1ELb0EEENS1_21CollectiveEpilogueFwdINS6_IJSA_SC_SB_EEES9_SE_SG_Li384ELb1ELb1ELb1ELb0EEENS1_36VarlenDynamicPersistentTileSchedulerILi192ELi128ELi384ELi128ELb1ELb1ELb1ELb1ELb1ELb1EEEEEEEEEvNT_6ParamsE:
	.zero		3328


//--------------------- .nv.constant0._ZN7cutlass13device_kernelIN5flash11enable_sm90INS1_16FlashAttnFwdSm90INS1_25CollectiveMainloopFwdSm90ILi2EN4cute5tupleIJNS5_1CILi1EEES8_S8_EEENS6_IJNS7_ILi192EEENS7_ILi128EEENS7_ILi96EEEEEELi96ENS_10bfloat16_tEfNS_4arch4Sm90ELb1ELb0ELb0ELb1ELb1ELb1ELb0ELb0ELb1ELb1ELb1ELb0EEENS1_21CollectiveEpilogueFwdINS6_IJSA_SC_SB_EEES9_SE_SG_Li384ELb1ELb1ELb1ELb0EEENS1_36VarlenDynamicPersistentTileSchedulerILi192ELi128ELi384ELi128ELb1ELb1ELb1ELb1ELb1ELb1EEEEEEEEEvNT_6ParamsE --------------------------
	.section	.nv.constant0._ZN7cutlass13device_kernelIN5flash11enable_sm90INS1_16FlashAttnFwdSm90INS1_25CollectiveMainloopFwdSm90ILi2EN4cute5tupleIJNS5_1CILi1EEES8_S8_EEENS6_IJNS7_ILi192EEENS7_ILi128EEENS7_ILi96EEEEEELi96ENS_10bfloat16_tEfNS_4arch4Sm90ELb1ELb0ELb0ELb1ELb1ELb1ELb0ELb0ELb1ELb1ELb1ELb0EEENS1_21CollectiveEpilogueFwdINS6_IJSA_SC_SB_EEES9_SE_SG_Li384ELb1ELb1ELb1ELb0EEENS1_36VarlenDynamicPersistentTileSchedulerILi192ELi128ELi384ELi128ELb1ELb1ELb1ELb1ELb1ELb1EEEEEEEEEvNT_6ParamsE,"a",@progbits
	.sectionflags	@""
	.align	4
.nv.constant0._ZN7cutlass13device_kernelIN5flash11enable_sm90INS1_16FlashAttnFwdSm90INS1_25CollectiveMainloopFwdSm90ILi2EN4cute5tupleIJNS5_1CILi1EEES8_S8_EEENS6_IJNS7_ILi192EEENS7_ILi128EEENS7_ILi96EEEEEELi96ENS_10bfloat16_tEfNS_4arch4Sm90ELb1ELb0ELb0ELb1ELb1ELb1ELb0ELb0ELb1ELb1ELb1ELb0EEENS1_21CollectiveEpilogueFwdINS6_IJSA_SC_SB_EEES9_SE_SG_Li384ELb1ELb1ELb1ELb0EEENS1_36VarlenDynamicPersistentTileSchedulerILi192ELi128ELi384ELi128ELb1ELb1ELb1ELb1ELb1ELb1EEEEEEEEEvNT_6ParamsE:
	.zero		3328


//--------------------- .nv.constant0._ZN7cutlass13device_kernelIN5flash11enable_sm90INS1_16FlashAttnFwdSm90INS1_25CollectiveMainloopFwdSm90ILi2EN4cute5tupleIJNS5_1CILi1EEES8_S8_EEENS6_IJNS7_ILi192EEENS7_ILi128EEENS7_ILi64EEEEEELi64ENS_10bfloat16_tEfNS_4arch4Sm90ELb0ELb0ELb0ELb0ELb1ELb0ELb0ELb1ELb1ELb1ELb1ELb0EEENS1_21CollectiveEpilogueFwdINS6_IJSA_SC_SB_EEES9_SE_SG_Li384ELb0ELb1ELb1ELb0EEENS1_19SingleTileSchedulerILb0ELb1ELb1ELi192EEEEEEEEEvNT_6ParamsE --------------------------
	.section	.nv.constant0._ZN7cutlass13device_kernelIN5flash11enable_sm90INS1_16FlashAttnFwdSm90INS1_25CollectiveMainloopFwdSm90ILi2EN4cute5tupleIJNS5_1CILi1EEES8_S8_EEENS6_IJNS7_ILi192EEENS7_ILi128EEENS7_ILi64EEEEEELi64ENS_10bfloat16_tEfNS_4arch4Sm90ELb0ELb0ELb0ELb0ELb1ELb0ELb0ELb1ELb1ELb1ELb1ELb0EEENS1_21CollectiveEpilogueFwdINS6_IJSA_SC_SB_EEES9_SE_SG_Li384ELb0ELb1ELb1ELb0EEENS1_19SingleTileSchedulerILb0ELb1ELb1ELi192EEEEEEEEEvNT_6ParamsE,"a",@progbits
	.sectionflags	@""
	.align	4
.nv.constant0._ZN7cutlass13device_kernelIN5flash11enable_sm90INS1_16FlashAttnFwdSm90INS1_25CollectiveMainloopFwdSm90ILi2EN4cute5tupleIJNS5_1CILi1EEES8_S8_EEENS6_IJNS7_ILi192EEENS7_ILi128EEENS7_ILi64EEEEEELi64ENS_10bfloat16_tEfNS_4arch4Sm90ELb0ELb0ELb0ELb0ELb1ELb0ELb0ELb1ELb1ELb1ELb1ELb0EEENS1_21CollectiveEpilogueFwdINS6_IJSA_SC_SB_EEES9_SE_SG_Li384ELb0ELb1ELb1ELb0EEENS1_19SingleTileSchedulerILb0ELb1ELb1ELi192EEEEEEEEEvNT_6ParamsE:
	.zero		3200


//--------------------- .nv.constant0._ZN7cutlass13device_kernelIN5flash11enable_sm90INS1_16FlashAttnFwdSm90INS1_25CollectiveMainloopFwdSm90ILi2EN4cute5tupleIJNS5_1CILi1EEES8_S8_EEENS6_IJNS7_ILi192EEENS7_ILi128EEENS7_ILi64EEEEEELi64ENS_10bfloat16_tEfNS_4arch4Sm90ELb0ELb0ELb0ELb1ELb1ELb0ELb0ELb1ELb1ELb1ELb1ELb0EEENS1_21CollectiveEpilogueFwdINS6_IJSA_SC_SB_EEES9_SE_SG_Li384ELb1ELb1ELb1ELb0EEENS1_36VarlenDynamicPersistentTileSchedulerILi192ELi128ELi384ELi128ELb1ELb1ELb1ELb0ELb1ELb1EEEEEEEEEvNT_6ParamsE --------------------------
	.section	.nv.constant0._ZN7cutlass13device_kernelIN5flash11enable_sm90INS1_16FlashAttnFwdSm90INS1_25CollectiveMainloopFwdSm90ILi2EN4cute5tupleIJNS5_1CILi1EEES8_S8_EEENS6_IJNS7_ILi192EEENS7_ILi128EEENS7_ILi64EEEEEELi64ENS_10bfloat16_tEfNS_4arch4Sm90ELb0ELb0ELb0ELb1ELb1ELb0ELb0ELb1ELb1ELb1ELb1ELb0EEENS1_21CollectiveEpilogueFwdINS6_IJSA_SC_SB_EEES9_SE_SG_Li384ELb1ELb1ELb1ELb0EEENS1_36VarlenDynamicPersistentTileSchedulerILi192ELi128ELi384ELi128ELb1ELb1ELb1ELb0ELb1ELb1EEEEEEEEEvNT_6ParamsE,"a",@progbits
	.sectionflags	@""
	.align	4
.nv.constant0._ZN7cutlass13device_kernelIN5flash11enable_sm90INS1_16FlashAttnFwdSm90INS1_25CollectiveMainloopFwdSm90ILi2EN4cute5tupleIJNS5_1CILi1EEES8_S8_EEENS6_IJNS7_ILi192EEENS7_ILi128EEENS7_ILi64EEEEEELi64ENS_10bfloat16_tEfNS_4arch4Sm90ELb0ELb0ELb0ELb1ELb1ELb0ELb0ELb1ELb1ELb1ELb1ELb0EEENS1_21CollectiveEpilogueFwdINS6_IJSA_SC_SB_EEES9_SE_SG_Li384ELb1ELb1ELb1ELb0EEENS1_36VarlenDynamicPersistentTileSchedulerILi192ELi128ELi384ELi128ELb1ELb1ELb1ELb0ELb1ELb1EEEEEEEEEvNT_6ParamsE:
	.zero		3328


//--------------------- .nv.constant0._ZN7cutlass13device_kernelIN5flash11enable_sm90INS1_16FlashAttnFwdSm90INS1_25CollectiveMainloopFwdSm90ILi2EN4cute5tupleIJNS5_1CILi1EEES8_S8_EEENS6_IJNS7_ILi192EEENS7_ILi128EEENS7_ILi64EEEEEELi64ENS_10bfloat16_tEfNS_4arch4Sm90ELb0ELb0ELb0ELb1ELb1ELb1ELb0ELb1ELb1ELb1ELb1ELb0EEENS1_21CollectiveEpilogueFwdINS6_IJSA_SC_SB_EEES9_SE_SG_Li384ELb1ELb1ELb1ELb0EEENS1_36VarlenDynamicPersistentTileSchedulerILi192ELi128ELi384ELi128ELb1ELb1ELb1ELb0ELb1ELb1EEEEEEEEEvNT_6ParamsE --------------------------
	.section	.nv.constant0._ZN7cutlass13device_kernelIN5flash11enable_sm90INS1_16FlashAttnFwdSm90INS1_25CollectiveMainloopFwdSm90ILi2EN4cute5tupleIJNS5_1CILi1EEES8_S8_EEENS6_IJNS7_ILi192EEENS7_ILi128EEENS7_ILi64EEEEEELi64ENS_10bfloat16_tEfNS_4arch4Sm90ELb0ELb0ELb0ELb1ELb1ELb1ELb0ELb1ELb1ELb1ELb1ELb0EEENS1_21CollectiveEpilogueFwdINS6_IJSA_SC_SB_EEES9_SE_SG_Li384ELb1ELb1ELb1ELb0EEENS1_36VarlenDynamicPersistentTileSchedulerILi192ELi128ELi384ELi128ELb1ELb1ELb1ELb0ELb1ELb1EEEEEEEEEvNT_6ParamsE,"a",@progbits
	.sectionflags	@""
	.align	4
.nv.constant0._ZN7cutlass13device_kernelIN5flash11enable_sm90INS1_16FlashAttnFwdSm90INS1_25CollectiveMainloopFwdSm90ILi2EN4cute5tupleIJNS5_1CILi1EEES8_S8_EEENS6_IJNS7_ILi192EEENS7_ILi128EEENS7_ILi64EEEEEELi64ENS_10bfloat16_tEfNS_4arch4Sm90ELb0ELb0ELb0ELb1ELb1ELb1ELb0ELb1ELb1ELb1ELb1ELb0EEENS1_21CollectiveEpilogueFwdINS6_IJSA_SC_SB_EEES9_SE_SG_Li384ELb1ELb1ELb1ELb0EEENS1_36VarlenDynamicPersistentTileSchedulerILi192ELi128ELi384ELi128ELb1ELb1ELb1ELb0ELb1ELb1EEEEEEEEEvNT_6ParamsE:
	.zero		3328


//--------------------- .nv.constant0._ZN7cutlass13device_kernelIN5flash11enable_sm90INS1_16FlashAttnFwdSm90INS1_25CollectiveMainloopFwdSm90ILi2EN4cute5tupleIJNS5_1CILi1EEES8_S8_EEENS6_IJNS7_ILi192EEENS7_ILi128EEENS7_ILi64EEEEEELi64ENS_10bfloat16_tEfNS_4arch4Sm90ELb0ELb1ELb0ELb0ELb1ELb0ELb0ELb1ELb1ELb1ELb1ELb0EEENS1_21CollectiveEpilogueFwdINS6_IJSA_SC_SB_EEES9_SE_SG_Li384ELb0ELb1ELb1ELb0EEENS1_19SingleTileSchedulerILb0ELb1ELb1ELi192EEEEEEEEEvNT_6ParamsE --------------------------
	.section	.nv.constant0._ZN7cutlass13device_kernelIN5flash11enable_sm90INS1_16FlashAttnFwdSm90INS1_25CollectiveMainloopFwdSm90ILi2EN4cute5tupleIJNS5_1CILi1EEES8_S8_EEENS6_IJNS7_ILi192EEENS7_ILi128EEENS7_ILi64EEEEEELi64ENS_10bfloat16_tEfNS_4arch4Sm90ELb0ELb1ELb0ELb0ELb1ELb0ELb0ELb1ELb1ELb1ELb1ELb0EEENS1_21CollectiveEpilogueFwdINS6_IJSA_SC_SB_EEES9_SE_SG_Li384ELb0ELb1ELb1ELb0EEENS1_19SingleTileSchedulerILb0ELb1ELb1ELi192EEEEEEEEEvNT_6ParamsE,"a",@progbits
	.sectionflags	@""
	.align	4
.nv.constant0._ZN7cutlass13device_kernelIN5flash11enable_sm90INS1_16FlashAttnFwdSm90INS1_25CollectiveMainloopFwdSm90ILi2EN4cute5tupleIJNS5_1CILi1EEES8_S8_EEENS6_IJNS7_ILi192EEENS7_ILi128EEENS7_ILi64EEEEEELi64ENS_10bfloat16_tEfNS_4arch4Sm90ELb0ELb1ELb0ELb0ELb1ELb0ELb0ELb1ELb1ELb1ELb1ELb0EEENS1_21CollectiveEpilogueFwdINS6_IJSA_SC_SB_EEES9_SE_SG_Li384ELb0ELb1ELb1ELb0EEENS1_19SingleTileSchedulerILb0ELb1ELb1ELi192EEEEEEEEEvNT_6ParamsE:
	.zero		3200


//--------------------- .nv.constant0._ZN7cutlass13device_kernelIN5flash11enable_sm90INS1_16FlashAttnFwdSm90INS1_25CollectiveMainloopFwdSm90ILi2EN4cute5tupleIJNS5_1CILi1EEES8_S8_EEENS6_IJNS7_ILi192EEENS7_ILi128EEENS7_ILi64EEEEEELi64ENS_10bfloat16_tEfNS_4arch4Sm90ELb0ELb1ELb0ELb1ELb1ELb0ELb0ELb1ELb1ELb1ELb1ELb0EEENS1_21CollectiveEpilogueFwdINS6_IJSA_SC_SB_EEES9_SE_SG_Li384ELb1ELb1ELb1ELb0EEENS1_36VarlenDynamicPersistentTileSchedulerILi192ELi128ELi384ELi128ELb1ELb1ELb1ELb1ELb0ELb1EEEEEEEEEvNT_6ParamsE --------------------------
	.section	.nv.constant0._ZN7cutlass13device_kernelIN5flash11enable_sm90INS1_16FlashAttnFwdSm90INS1_25CollectiveMainloopFwdSm90ILi2EN4cute5tupleIJNS5_1CILi1EEES8_S8_EEENS6_IJNS7_ILi192EEENS7_ILi128EEENS7_ILi64EEEEEELi64ENS_10bfloat16_tEfNS_4arch4Sm90ELb0ELb1ELb0ELb1ELb1ELb0ELb0ELb1ELb1ELb1ELb1ELb0EEENS1_21CollectiveEpilogueFwdINS6_IJSA_SC_SB_EEES9_SE_SG_Li384ELb1ELb1ELb1ELb0EEENS1_36VarlenDynamicPersistentTileSchedulerILi192ELi128ELi384ELi128ELb1ELb1ELb1ELb1ELb0ELb1EEEEEEEEEvNT_6ParamsE,"a",@progbits
	.sectionflags	@""
	.align	4
.nv.constant0._ZN7cutlass13device_kernelIN5flash11enable_sm90INS1_16FlashAttnFwdSm90INS1_25CollectiveMainloopFwdSm90ILi2EN4cute5tupleIJNS5_1CILi1EEES8_S8_EEENS6_IJNS7_ILi192EEENS7_ILi128EEENS7_ILi64EEEEEELi64ENS_10bfloat16_tEfNS_4arch4Sm90ELb0ELb1ELb0ELb1ELb1ELb0ELb0ELb1ELb1ELb1ELb1ELb0EEENS1_21CollectiveEpilogueFwdINS6_IJSA_SC_SB_EEES9_SE_SG_Li384ELb1ELb1ELb1ELb0EEENS1_36VarlenDynamicPersistentTileSchedulerILi192ELi128ELi384ELi128ELb1ELb1ELb1ELb1ELb0ELb1EEEEEEEEEvNT_6ParamsE:
	.zero		3328


//--------------------- .nv.constant0._ZN7cutlass13device_kernelIN5flash11enable_sm90INS1_16FlashAttnFwdSm90INS1_25CollectiveMainloopFwdSm90ILi2EN4cute5tupleIJNS5_1CILi1EEES8_S8_EEENS6_IJNS7_ILi192EEENS7_ILi128EEENS7_ILi64EEEEEELi64ENS_10bfloat16_tEfNS_4arch4Sm90ELb0ELb1ELb0ELb1ELb1ELb1ELb0ELb1ELb1ELb1ELb1ELb0EEENS1_21CollectiveEpilogueFwdINS6_IJSA_SC_SB_EEES9_SE_SG_Li384ELb1ELb1ELb1ELb0EEENS1_36VarlenDynamicPersistentTileSchedulerILi192ELi128ELi384ELi128ELb1ELb1ELb1ELb1ELb0ELb1EEEEEEEEEvNT_6ParamsE --------------------------
	.section	.nv.constant0._ZN7cutlass13device_kernelIN5flash11enable_sm90INS1_16FlashAttnFwdSm90INS1_25CollectiveMainloopFwdSm90ILi2EN4cute5tupleIJNS5_1CILi1EEES8_S8_EEENS6_IJNS7_ILi192EEENS7_ILi128EEENS7_ILi64EEEEEELi64ENS_10bfloat16_tEfNS_4arch4Sm90ELb0ELb1ELb0ELb1ELb1ELb1ELb0ELb1ELb1ELb1ELb1ELb0EEENS1_21CollectiveEpilogueFwdINS6_IJSA_SC_SB_EEES9_SE_SG_Li384ELb1ELb1ELb1ELb0EEENS1_36VarlenDynamicPersistentTileSchedulerILi192ELi128ELi384ELi128ELb1ELb1ELb1ELb1ELb0ELb1EEEEEEEEEvNT_6ParamsE,"a",@progbits
	.sectionflags	@""
	.align	4
.nv.constant0._ZN7cutlass13device_kernelIN5flash11enable_sm90INS1_16FlashAttnFwdSm90INS1_25CollectiveMainloopFwdSm90ILi2EN4cute5tupleIJNS5_1CILi1EEES8_S8_EEENS6_IJNS7_ILi192EEENS7_ILi128EEENS7_ILi64EEEEEELi64ENS_10bfloat16_tEfNS_4arch4Sm90ELb0ELb1ELb0ELb1ELb1ELb1ELb0ELb1ELb1ELb1ELb1ELb0EEENS1_21CollectiveEpilogueFwdINS6_IJSA_SC_SB_EEES9_SE_SG_Li384ELb1ELb1ELb1ELb0EEENS1_36VarlenDynamicPersistentTileSchedulerILi192ELi128ELi384ELi128ELb1ELb1ELb1ELb1ELb0ELb1EEEEEEEEEvNT_6ParamsE:
	.zero		3328


//--------------------- .nv.constant0._ZN7cutlass13device_kernelIN5flash11enable_sm90INS1_16FlashAttnFwdSm90INS1_25CollectiveMainloopFwdSm90ILi2EN4cute5tupleIJNS5_1CILi1EEES8_S8_EEENS6_IJNS7_ILi192EEENS7_ILi128EEENS7_ILi64EEEEEELi64ENS_10bfloat16_tEfNS_4arch4Sm90ELb1ELb0ELb0ELb0ELb1ELb0ELb0ELb1ELb1ELb1ELb1ELb0EEENS1_21CollectiveEpilogueFwdINS6_IJSA_SC_SB_EEES9_SE_SG_Li384ELb0ELb1ELb1ELb0EEENS1_19SingleTileSchedulerILb0ELb1ELb1ELi192EEEEEEEEEvNT_6ParamsE --------------------------
	.section	.nv.constant0._ZN7cutlass13device_kernelIN5flash11enable_sm90INS1_16FlashAttnFwdSm90INS1_25CollectiveMainloopFwdSm90ILi2EN4cute5tupleIJNS5_1CILi1EEES8_S8_EEENS6_IJNS7_ILi192EEENS7_ILi128EEENS7_ILi64EEEEEELi64ENS_10bfloat16_tEfNS_4arch4Sm90ELb1ELb0ELb0ELb0ELb1ELb0ELb0ELb1ELb1ELb1ELb1ELb0EEENS1_21CollectiveEpilogueFwdINS6_IJSA_SC_SB_EEES9_SE_SG_Li384ELb0ELb1ELb1ELb0EEENS1_19SingleTileSchedulerILb0ELb1ELb1ELi192EEEEEEEEEvNT_6ParamsE,"a",@progbits
	.sectionflags	@""
	.align	4
.nv.constant0._ZN7cutlass13device_kernelIN5flash11enable_sm90INS1_16FlashAttnFwdSm90INS1_25CollectiveMainloopFwdSm90ILi2EN4cute5tupleIJNS5_1CILi1EEES8_S8_EEENS6_IJNS7_ILi192EEENS7_ILi128EEENS7_ILi64EEEEEELi64ENS_10bfloat16_tEfNS_4arch4Sm90ELb1ELb0ELb0ELb0ELb1ELb0ELb0ELb1ELb1ELb1ELb1ELb0EEENS1_21CollectiveEpilogueFwdINS6_IJSA_SC_SB_EEES9_SE_SG_Li384ELb0ELb1ELb1ELb0EEENS1_19SingleTileSchedulerILb0ELb1ELb1ELi192EEEEEEEEEvNT_6ParamsE:
	.zero		3200


//--------------------- .nv.constant0._ZN7cutlass13device_kernelIN5flash11enable_sm90INS1_16FlashAttnFwdSm90INS1_25CollectiveMainloopFwdSm90ILi2EN4cute5tupleIJNS5_1CILi1EEES8_S8_EEENS6_IJNS7_ILi192EEENS7_ILi128EEENS7_ILi64EEEEEELi64ENS_10bfloat16_tEfNS_4arch4Sm90ELb1ELb0ELb0ELb1ELb1ELb0ELb0ELb1ELb1ELb1ELb1ELb0EEENS1_21CollectiveEpilogueFwdINS6_IJSA_SC_SB_EEES9_SE_SG_Li384ELb1ELb1ELb1ELb0EEENS1_36VarlenDynamicPersistentTileSchedulerILi192ELi128ELi384ELi128ELb1ELb1ELb1ELb1ELb1ELb1EEEEEEEEEvNT_6ParamsE --------------------------
	.section	.nv.constant0._ZN7cutlass13device_kernelIN5flash11enable_sm90INS1_16FlashAttnFwdSm90INS1_25CollectiveMainloopFwdSm90ILi2EN4cute5tupleIJNS5_1CILi1EEES8_S8_EEENS6_IJNS7_ILi192EEENS7_ILi128EEENS7_ILi64EEEEEELi64ENS_10bfloat16_tEfNS_4arch4Sm90ELb1ELb0ELb0ELb1ELb1ELb0ELb0ELb1ELb1ELb1ELb1ELb0EEENS1_21CollectiveEpilogueFwdINS6_IJSA_SC_SB_EEES9_SE_SG_Li384ELb1ELb1ELb1ELb0EEENS1_36VarlenDynamicPersistentTileSchedulerILi192ELi128ELi384ELi128ELb1ELb1ELb1ELb1ELb1ELb1EEEEEEEEEvNT_6ParamsE,"a",@progbits
	.sectionflags	@""
	.align	4
.nv.constant0._ZN7cutlass13device_kernelIN5flash11enable_sm90INS1_16FlashAttnFwdSm90INS1_25CollectiveMainloopFwdSm90ILi2EN4cute5tupleIJNS5_1CILi1EEES8_S8_EEENS6_IJNS7_ILi192EEENS7_ILi128EEENS7_ILi64EEEEEELi64ENS_10bfloat16_tEfNS_4arch4Sm90ELb1ELb0ELb0ELb1ELb1ELb0ELb0ELb1ELb1ELb1ELb1ELb0EEENS1_21CollectiveEpilogueFwdINS6_IJSA_SC_SB_EEES9_SE_SG_Li384ELb1ELb1ELb1ELb0EEENS1_36VarlenDynamicPersistentTileSchedulerILi192ELi128ELi384ELi128ELb1ELb1ELb1ELb1ELb1ELb1EEEEEEEEEvNT_6ParamsE:
	.zero		3328


//--------------------- .nv.constant0._ZN7cutlass13device_kernelIN5flash11enable_sm90INS1_16FlashAttnFwdSm90INS1_25CollectiveMainloopFwdSm90ILi2EN4cute5tupleIJNS5_1CILi1EEES8_S8_EEENS6_IJNS7_ILi192EEENS7_ILi128EEENS7_ILi64EEEEEELi64ENS_10bfloat16_tEfNS_4arch4Sm90ELb1ELb0ELb0ELb1ELb1ELb1ELb0ELb1ELb1ELb1ELb1ELb0EEENS1_21CollectiveEpilogueFwdINS6_IJSA_SC_SB_EEES9_SE_SG_Li384ELb1ELb1ELb1ELb0EEENS1_36VarlenDynamicPersistentTileSchedulerILi192ELi128ELi384ELi128ELb1ELb1ELb1ELb1ELb1ELb1EEEEEEEEEvNT_6ParamsE --------------------------
	.section	.nv.constant0._ZN7cutlass13device_kernelIN5flash11enable_sm90INS1_16FlashAttnFwdSm90INS1_25CollectiveMainloopFwdSm90ILi2EN4cute5tupleIJNS5_1CILi1EEES8_S8_EEENS6_IJNS7_ILi192EEENS7_ILi128EEENS7_ILi64EEEEEELi64ENS_10bfloat16_tEfNS_4arch4Sm90ELb1ELb0ELb0ELb1ELb1ELb1ELb0ELb1ELb1ELb1ELb1ELb0EEENS1_21CollectiveEpilogueFwdINS6_IJSA_SC_SB_EEES9_SE_SG_Li384ELb1ELb1ELb1ELb0EEENS1_36VarlenDynamicPersistentTileSchedulerILi192ELi128ELi384ELi128ELb1ELb1ELb1ELb1ELb1ELb1EEEEEEEEEvNT_6ParamsE,"a",@progbits
	.sectionflags	@""
	.align	4
.nv.constant0._ZN7cutlass13device_kernelIN5flash11enable_sm90INS1_16FlashAttnFwdSm90INS1_25CollectiveMainloopFwdSm90ILi2EN4cute5tupleIJNS5_1CILi1EEES8_S8_EEENS6_IJNS7_ILi192EEENS7_ILi128EEENS7_ILi64EEEEEELi64ENS_10bfloat16_tEfNS_4arch4Sm90ELb1ELb0ELb0ELb1ELb1ELb1ELb0ELb1ELb1ELb1ELb1ELb0EEENS1_21CollectiveEpilogueFwdINS6_IJSA_SC_SB_EEES9_SE_SG_Li384ELb1ELb1ELb1ELb0EEENS1_36VarlenDynamicPersistentTileSchedulerILi192ELi128ELi384ELi128ELb1ELb1ELb1ELb1ELb1ELb1EEEEEEEEEvNT_6ParamsE:
	.zero		3328


//--------------------- SYMBOLS --------------------------

	.type		.nv.reservedSmem.offset0,@object
	.size		.nv.reservedSmem.offset0,0x4
	.type		__assertfail,@function
